// Copyright (c) 2024, Jay Shah, Ganesh Bikshandi, Ying Zhang, Vijay Thakkar, Pradeep Ramani, Tri Dao.
// Splitting the different template instantiations to different files to speed up compilation.
// This file is auto-generated. See "generate_kernels.py"

#include "flash_fwd_hdim64_256_fp16_softcap_packgqa_sm90.cu"
#include "flash_fwd_hdim64_512_fp16_softcap_packgqa_sm90.cu"
#include "flash_fwd_hdim192_128_fp16_softcap_packgqa_sm90.cu"

// ===== COMPILED SASS (sm_90a) =====

	.target	sm_90a

	.elftype	@"ET_EXEC"


//--------------------- .note.nv.tkinfo           --------------------------
	.section	.note.nv.tkinfo,"",@"SHT_NOTE"
	.sectionflags	@"SHF_NOTE_NV_TKINFO"
	.tkinfo
        /*0018*/ 	.word	0x00000002
        /*0030*/ 	.string	""
        /*0030*/ 	.string	"ptxas"
        /*0030*/ 	.string	"Cuda compilation tools, release 13.0, V13.0.88"
        /*0030*/ 	.string	"Build cuda_13.0.r13.0/compiler.36424714_0"
        /*0030*/ 	.string	"-arch sm_90a -m 64 "



//--------------------- .note.nv.cuinfo           --------------------------
	.section	.note.nv.cuinfo,"",@"SHT_NOTE"
	.sectionflags	@"SHF_NOTE_NV_CUINFO"
        /*0018*/ 	.short	0x0002
        /*001a*/ 	.short	0x005a
        /*001c*/ 	.short	0x0082
	.zero		2


//--------------------- .nv.info                  --------------------------
	.section	.nv.info,"",@"SHT_CUDA_INFO"
	.align	4


	//----- nvinfo : EIATTR_REGCOUNT
	.align		4
        /*0000*/ 	.byte	0x04, 0x2f
        /*0002*/ 	.short	(.L_37 - .L_36)
	.align		4
.L_36:
        /*0004*/ 	.word	index@(_ZN7cutlass13device_kernelIN5flash11enable_sm90INS1_16FlashAttnFwdSm90INS1_25CollectiveMainloopFwdSm90ILi2EN4cute5tupleIJNS5_1CILi1EEES8_S8_EEENS6_IJNS7_ILi128EEENS7_ILi96EEENS7_ILi64EEEEEELi256ENS_6half_tEfNS_4arch4Sm90ELb1ELb0ELb1ELb1ELb0ELb1ELb1ELb1ELb0ELb1ELb0ELb0EEENS1_21CollectiveEpilogueFwdINS6_IJSA_NS7_ILi256EEESB_EEES9_SE_SG_Li256ELb1ELb1ELb0ELb0EEENS1_36VarlenDynamicPersistentTileSchedulerILi128ELi96ELi256ELi128ELb0ELb1ELb1ELb1ELb1ELb1EEEEEEEEEvNT_6ParamsE)
        /*0008*/ 	.word	0x000000a8


	//----- nvinfo : EIATTR_FRAME_SIZE
	.align		4
.L_37:
        /*000c*/ 	.byte	0x04, 0x11
        /*000e*/ 	.short	(.L_39 - .L_38)
	.align		4
.L_38:
        /*0010*/ 	.word	index@(_ZN7cutlass13device_kernelIN5flash11enable_sm90INS1_16FlashAttnFwdSm90INS1_25CollectiveMainloopFwdSm90ILi2EN4cute5tupleIJNS5_1CILi1EEES8_S8_EEENS6_IJNS7_ILi128EEENS7_ILi96EEENS7_ILi64EEEEEELi256ENS_6half_tEfNS_4arch4Sm90ELb1ELb0ELb1ELb1ELb0ELb1ELb1ELb1ELb0ELb1ELb0ELb0EEENS1_21CollectiveEpilogueFwdINS6_IJSA_NS7_ILi256EEESB_EEES9_SE_SG_Li256ELb1ELb1ELb0ELb0EEENS1_36VarlenDynamicPersistentTileSchedulerILi128ELi96ELi256ELi128ELb0ELb1ELb1ELb1ELb1ELb1EEEEEEEEEvNT_6ParamsE)
        /*0014*/ 	.word	0x000000b8


	//----- nvinfo : EIATTR_REGCOUNT
	.align		4
.L_39:
        /*0018*/ 	.byte	0x04, 0x2f
        /*001a*/ 	.short	(.L_41 - .L_40)
	.align		4
.L_40:
        /*001c*/ 	.word	index@(_ZN7cutlass13device_kernelIN5flash11enable_sm90INS1_16FlashAttnFwdSm90INS1_25CollectiveMainloopFwdSm90ILi2EN4cute5tupleIJNS5_1CILi1EEES8_S8_EEENS6_IJNS7_ILi128EEENS7_ILi96EEENS7_ILi64EEEEEELi256ENS_6half_tEfNS_4arch4Sm90ELb1ELb0ELb1ELb1ELb0ELb0ELb1ELb1ELb0ELb1ELb0ELb0EEENS1_21CollectiveEpilogueFwdINS6_IJSA_NS7_ILi256EEESB_EEES9_SE_SG_Li256ELb1ELb1ELb0ELb0EEENS1_36VarlenDynamicPersistentTileSchedulerILi128ELi96ELi256ELi128ELb0ELb1ELb1ELb1ELb1ELb1EEEEEEEEEvNT_6ParamsE)
        /*0020*/ 	.word	0x000000a8


	//----- nvinfo : EIATTR_FRAME_SIZE
	.align		4
.L_41:
        /*0024*/ 	.byte	0x04, 0x11
        /*0026*/ 	.short	(.L_43 - .L_42)
	.align		4
.L_42:
        /*0028*/ 	.word	index@(_ZN7cutlass13device_kernelIN5flash11enable_sm90INS1_16FlashAttnFwdSm90INS1_25CollectiveMainloopFwdSm90ILi2EN4cute5tupleIJNS5_1CILi1EEES8_S8_EEENS6_IJNS7_ILi128EEENS7_ILi96EEENS7_ILi64EEEEEELi256ENS_6half_tEfNS_4arch4Sm90ELb1ELb0ELb1ELb1ELb0ELb0ELb1ELb1ELb0ELb1ELb0ELb0EEENS1_21CollectiveEpilogueFwdINS6_IJSA_NS7_ILi256EEESB_EEES9_SE_SG_Li256ELb1ELb1ELb0ELb0EEENS1_36VarlenDynamicPersistentTileSchedulerILi128ELi96ELi256ELi128ELb0ELb1ELb1ELb1ELb1ELb1EEEEEEEEEvNT_6ParamsE)
        /*002c*/ 	.word	0x00000070


	//----- nvinfo : EIATTR_REGCOUNT
	.align		4
.L_43:
        /*0030*/ 	.byte	0x04, 0x2f
        /*0032*/ 	.short	(.L_45 - .L_44)
	.align		4
.L_44:
        /*0034*/ 	.word	index@(_ZN7cutlass13device_kernelIN5flash11enable_sm90INS1_16FlashAttnFwdSm90INS1_25CollectiveMainloopFwdSm90ILi2EN4cute5tupleIJNS5_1CILi1EEES8_S8_EEENS6_IJNS7_ILi128EEENS7_ILi96EEENS7_ILi64EEEEEELi256ENS_6half_tEfNS_4arch4Sm90ELb1ELb0ELb1ELb1ELb0ELb1ELb0ELb1ELb0ELb1ELb0ELb0EEENS1_21CollectiveEpilogueFwdINS6_IJSA_NS7_ILi256EEESB_EEES9_SE_SG_Li256ELb1ELb1ELb0ELb0EEENS1_36VarlenDynamicPersistentTileSchedulerILi128ELi96ELi256ELi128ELb0ELb1ELb1ELb1ELb1ELb1EEEEEEEEEvNT_6ParamsE)
        /*0038*/ 	.word	0x000000a8


	//----- nvinfo : EIATTR_FRAME_SIZE
	.align		4
.L_45:
        /*003c*/ 	.byte	0x04, 0x11
        /*003e*/ 	.short	(.L_47 - .L_46)
	.align		4
.L_46:
        /*0040*/ 	.word	index@(_ZN7cutlass13device_kernelIN5flash11enable_sm90INS1_16FlashAttnFwdSm90INS1_25CollectiveMainloopFwdSm90ILi2EN4cute5tupleIJNS5_1CILi1EEES8_S8_EEENS6_IJNS7_ILi128EEENS7_ILi96EEENS7_ILi64EEEEEELi256ENS_6half_tEfNS_4arch4Sm90ELb1ELb0ELb1ELb1ELb0ELb1ELb0ELb1ELb0ELb1ELb0ELb0EEENS1_21CollectiveEpilogueFwdINS6_IJSA_NS7_ILi256EEESB_EEES9_SE_SG_Li256ELb1ELb1ELb0ELb0EEENS1_36VarlenDynamicPersistentTileSchedulerILi128ELi96ELi256ELi128ELb0ELb1ELb1ELb1ELb1ELb1EEEEEEEEEvNT_6ParamsE)
        /*0044*/ 	.word	0x00000060


	//----- nvinfo : EIATTR_REGCOUNT
	.align		4
.L_47:
        /*0048*/ 	.byte	0x04, 0x2f
        /*004a*/ 	.short	(.L_49 - .L_48)
	.align		4
.L_48:
        /*004c*/ 	.word	index@(_ZN7cutlass13device_kernelIN5flash11enable_sm90INS1_16FlashAttnFwdSm90INS1_25CollectiveMainloopFwdSm90ILi2EN4cute5tupleIJNS5_1CILi1EEES8_S8_EEENS6_IJNS7_ILi128EEENS7_ILi96EEENS7_ILi64EEEEEELi256ENS_6half_tEfNS_4arch4Sm90ELb1ELb0ELb1ELb1ELb0ELb0ELb0ELb1ELb0ELb1ELb0ELb0EEENS1_21CollectiveEpilogueFwdINS6_IJSA_NS7_ILi256EEESB_EEES9_SE_SG_Li256ELb1ELb1ELb0ELb0EEENS1_36VarlenDynamicPersistentTileSchedulerILi128ELi96ELi256ELi128ELb0ELb1ELb1ELb1ELb1ELb1EEEEEEEEEvNT_6ParamsE)
        /*0050*/ 	.word	0x000000a8


	//----- nvinfo : EIATTR_FRAME_SIZE
	.align		4
.L_49:
        /*0054*/ 	.byte	0x04, 0x11
        /*0056*/ 	.short	(.L_51 - .L_50)
	.align		4
.L_50:
        /*0058*/ 	.word	index@(_ZN7cutlass13device_kernelIN5flash11enable_sm90INS1_16FlashAttnFwdSm90INS1_25CollectiveMainloopFwdSm90ILi2EN4cute5tupleIJNS5_1CILi1EEES8_S8_EEENS6_IJNS7_ILi128EEENS7_ILi96EEENS7_ILi64EEEEEELi256ENS_6half_tEfNS_4arch4Sm90ELb1ELb0ELb1ELb1ELb0ELb0ELb0ELb1ELb0ELb1ELb0ELb0EEENS1_21CollectiveEpilogueFwdINS6_IJSA_NS7_ILi256EEESB_EEES9_SE_SG_Li256ELb1ELb1ELb0ELb0EEENS1_36VarlenDynamicPersistentTileSchedulerILi128ELi96ELi256ELi128ELb0ELb1ELb1ELb1ELb1ELb1EEEEEEEEEvNT_6ParamsE)
        /*005c*/ 	.word	0x00000058


	//----- nvinfo : EIATTR_REGCOUNT
	.align		4
.L_51:
        /*0060*/ 	.byte	0x04, 0x2f
        /*0062*/ 	.short	(.L_53 - .L_52)
	.align		4
.L_52:
        /*0064*/ 	.word	index@(_ZN7cutlass13device_kernelIN5flash11enable_sm90INS1_16FlashAttnFwdSm90INS1_25CollectiveMainloopFwdSm90ILi2EN4cute5tupleIJNS5_1CILi1EEES8_S8_EEENS6_IJNS7_ILi128EEENS7_ILi96EEENS7_ILi64EEEEEELi256ENS_6half_tEfNS_4arch4Sm90ELb1ELb0ELb1ELb0ELb0ELb0ELb1ELb1ELb0ELb1ELb0ELb0EEENS1_21CollectiveEpilogueFwdINS6_IJSA_NS7_ILi256EEESB_EEES9_SE_SG_Li256ELb0ELb1ELb0ELb0EEENS1_30DynamicPersistentTileSchedulerILi256ELi128ELb0ELb1ELb1EEEEEEEEEvNT_6ParamsE)
        /*0068*/ 	.word	0x000000a8


	//----- nvinfo : EIATTR_FRAME_SIZE
	.align		4
.L_53:
        /*006c*/ 	.byte	0x04, 0x11
        /*006e*/ 	.short	(.L_55 - .L_54)
	.align		4
.L_54:
        /*0070*/ 	.word	index@(_ZN7cutlass13device_kernelIN5flash11enable_sm90INS1_16FlashAttnFwdSm90INS1_25CollectiveMainloopFwdSm90ILi2EN4cute5tupleIJNS5_1CILi1EEES8_S8_EEENS6_IJNS7_ILi128EEENS7_ILi96EEENS7_ILi64EEEEEELi256ENS_6half_tEfNS_4arch4Sm90ELb1ELb0ELb1ELb0ELb0ELb0ELb1ELb1ELb0ELb1ELb0ELb0EEENS1_21CollectiveEpilogueFwdINS6_IJSA_NS7_ILi256EEESB_EEES9_SE_SG_Li256ELb0ELb1ELb0ELb0EEENS1_30DynamicPersistentTileSchedulerILi256ELi128ELb0ELb1ELb1EEEEEEEEEvNT_6ParamsE)
        /*0074*/ 	.word	0x00000050


	//----- nvinfo : EIATTR_REGCOUNT
	.align		4
.L_55:
        /*0078*/ 	.byte	0x04, 0x2f
        /*007a*/ 	.short	(.L_57 - .L_56)
	.align		4
.L_56:
        /*007c*/ 	.word	index@(_ZN7cutlass13device_kernelIN5flash11enable_sm90INS1_16FlashAttnFwdSm90INS1_25CollectiveMainloopFwdSm90ILi2EN4cute5tupleIJNS5_1CILi1EEES8_S8_EEENS6_IJNS7_ILi128EEENS7_ILi96EEENS7_ILi64EEEEEELi256ENS_6half_tEfNS_4arch4Sm90ELb1ELb0ELb1ELb0ELb0ELb0ELb0ELb1ELb0ELb1ELb0ELb0EEENS1_21CollectiveEpilogueFwdINS6_IJSA_NS7_ILi256EEESB_EEES9_SE_SG_Li256ELb0ELb1ELb0ELb0EEENS1_30DynamicPersistentTileSchedulerILi256ELi128ELb0ELb1ELb1EEEEEEEEEvNT_6ParamsE)
        /*0080*/ 	.word	0x000000a8


	//----- nvinfo : EIATTR_FRAME_SIZE
	.align		4
.L_57:
        /*0084*/ 	.byte	0x04, 0x11
        /*0086*/ 	.short	(.L_59 - .L_58)
	.align		4
.L_58:
        /*0088*/ 	.word	index@(_ZN7cutlass13device_kernelIN5flash11enable_sm90INS1_16FlashAttnFwdSm90INS1_25CollectiveMainloopFwdSm90ILi2EN4cute5tupleIJNS5_1CILi1EEES8_S8_EEENS6_IJNS7_ILi128EEENS7_ILi96EEENS7_ILi64EEEEEELi256ENS_6half_tEfNS_4arch4Sm90ELb1ELb0ELb1ELb0ELb0ELb0ELb0ELb1ELb0ELb1ELb0ELb0EEENS1_21CollectiveEpilogueFwdINS6_IJSA_NS7_ILi256EEESB_EEES9_SE_SG_Li256ELb0ELb1ELb0ELb0EEENS1_30DynamicPersistentTileSchedulerILi256ELi128ELb0ELb1ELb1EEEEEEEEEvNT_6ParamsE)
        /*008c*/ 	.word	0x00000028


	//----- nvinfo : EIATTR_REGCOUNT
	.align		4
.L_59:
        /*0090*/ 	.byte	0x04, 0x2f
        /*0092*/ 	.short	(.L_61 - .L_60)
	.align		4
.L_60:
        /*0094*/ 	.word	index@(_ZN7cutlass13device_kernelIN5flash11enable_sm90INS1_16FlashAttnFwdSm90INS1_25CollectiveMainloopFwdSm90ILi2EN4cute5tupleIJNS5_1CILi1EEES8_S8_EEENS6_IJNS7_ILi128EEENS7_ILi96EEENS7_ILi64EEEEEELi256ENS_6half_tEfNS_4arch4Sm90ELb0ELb1ELb1ELb1ELb0ELb1ELb1ELb1ELb0ELb1ELb0ELb0EEENS1_21CollectiveEpilogueFwdINS6_IJSA_NS7_ILi256EEESB_EEES9_SE_SG_Li256ELb1ELb1ELb0ELb0EEENS1_36VarlenDynamicPersistentTileSchedulerILi128ELi96ELi256ELi128ELb0ELb1ELb1ELb1ELb0ELb1EEEEEEEEEvNT_6ParamsE)
        /*0098*/ 	.word	0x000000a8


	//----- nvinfo : EIATTR_FRAME_SIZE
	.align		4
.L_61:
        /*009c*/ 	.byte	0x04, 0x11
        /*009e*/ 	.short	(.L_63 - .L_62)
	.align		4
.L_62:
        /*00a0*/ 	.word	index@($_ZN7cutlass13device_kernelIN5flash11enable_sm90INS1_16FlashAttnFwdSm90INS1_25CollectiveMainloopFwdSm90ILi2EN4cute5tupleIJNS5_1CILi1EEES8_S8_EEENS6_IJNS7_ILi128EEENS7_ILi96EEENS7_ILi64EEEEEELi256ENS_6half_tEfNS_4arch4Sm90ELb0ELb1ELb1ELb1ELb0ELb1ELb1ELb1ELb0ELb1ELb0ELb0EEENS1_21CollectiveEpilogueFwdINS6_IJSA_NS7_ILi256EEESB_EEES9_SE_SG_Li256ELb1ELb1ELb0ELb0EEENS1_36VarlenDynamicPersistentTileSchedulerILi128ELi96ELi256ELi128ELb0ELb1ELb1ELb1ELb0ELb1EEEEEEEEEvNT_6ParamsE$_ZZN5flash25CollectiveMainloopFwdSm90ILi2EN4cute5tupleIJNS1_1CILi1EEES4_S4_EEENS2_IJNS3_ILi128EEENS3_ILi96EEENS3_ILi64EEEEEELi256EN7cutlass6half_tEfNSA_4arch4Sm90ELb0ELb1ELb1ELb1ELb0ELb1ELb1ELb1ELb0ELb1ELb0ELb0EE3mmaINS_16FlashAttnFwdSm90ISE_NS_21CollectiveEpilogueFwdINS2_IJS6_NS3_ILi256EEES7_EEES5_SB_SD_Li256ELb1ELb1ELb0ELb0EEENS_36VarlenDynamicPersistentTileSchedulerILi128ELi96ELi256ELi128ELb0ELb1ELb1ELb1ELb0ELb1EEEE13SharedStorageENS1_6TensorINS1_11ArrayEngineIfLm128EEENS1_6LayoutINS2_IJNS2_IJNS3_ILi2EEEST_NS3_ILi32EEEEEES4_S4_EEENS2_IJNS2_IJS4_ST_NS3_ILi4EEEEEENS3_ILi0EEESZ_EEEEEEENS_7SoftmaxILi2ELi0EEEEEbRKNSE_6ParamsENSA_25PipelineTmaAsyncNoClusterILi2ENSA_16PipelineTmaAsyncILi2EEEEES1B_RNSA_13PipelineStateILj2EEERT0_RT1_iRiRKNS_16SeqlenInfoQKNewKILb1ELb1EEENS2_IJiiiiEEERT_ENKUliT_T0_T1_E_clIZSF_ISO_S12_S14_EbS17_S1B_S1B_S1E_S1G_S1I_iS1J_S1N_S1O_S1Q_EUlRS1R_iE0_NS3_ILb1EEES1Y_EEDaiS1R_S1S_S1T_)
        /*00a4*/ 	.word	0x000004f0


	//----- nvinfo : EIATTR_FRAME_SIZE
	.align		4
.L_63:
        /*00a8*/ 	.byte	0x04, 0x11
        /*00aa*/ 	.short	(.L_65 - .L_64)
	.align		4
.L_64:
        /*00ac*/ 	.word	index@(_ZN7cutlass13device_kernelIN5flash11enable_sm90INS1_16FlashAttnFwdSm90INS1_25CollectiveMainloopFwdSm90ILi2EN4cute5tupleIJNS5_1CILi1EEES8_S8_EEENS6_IJNS7_ILi128EEENS7_ILi96EEENS7_ILi64EEEEEELi256ENS_6half_tEfNS_4arch4Sm90ELb0ELb1ELb1ELb1ELb0ELb1ELb1ELb1ELb0ELb1ELb0ELb0EEENS1_21CollectiveEpilogueFwdINS6_IJSA_NS7_ILi256EEESB_EEES9_SE_SG_Li256ELb1ELb1ELb0ELb0EEENS1_36VarlenDynamicPersistentTileSchedulerILi128ELi96ELi256ELi128ELb0ELb1ELb1ELb1ELb0ELb1EEEEEEEEEvNT_6ParamsE)
        /*00b0*/ 	.word	0x000004f0


	//----- nvinfo : EIATTR_REGCOUNT
	.align		4
.L_65:
        /*00b4*/ 	.byte	0x04, 0x2f
        /*00b6*/ 	.short	(.L_67 - .L_66)
	.align		4
.L_66:
        /*00b8*/ 	.word	index@(_ZN7cutlass13device_kernelIN5flash11enable_sm90INS1_16FlashAttnFwdSm90INS1_25CollectiveMainloopFwdSm90ILi2EN4cute5tupleIJNS5_1CILi1EEES8_S8_EEENS6_IJNS7_ILi128EEENS7_ILi96EEENS7_ILi64EEEEEELi256ENS_6half_tEfNS_4arch4Sm90ELb0ELb1ELb1ELb1ELb0ELb0ELb1ELb1ELb0ELb1ELb0ELb0EEENS1_21CollectiveEpilogueFwdINS6_IJSA_NS7_ILi256EEESB_EEES9_SE_SG_Li256ELb1ELb1ELb0ELb0EEENS1_36VarlenDynamicPersistentTileSchedulerILi128ELi96ELi256ELi128ELb0ELb1ELb1ELb1ELb0ELb1EEEEEEEEEvNT_6ParamsE)
        /*00bc*/ 	.word	0x000000a8


	//----- nvinfo : EIATTR_FRAME_SIZE
	.align		4
.L_67:
        /*00c0*/ 	.byte	0x04, 0x11
        /*00c2*/ 	.short	(.L_69 - .L_68)
	.align		4
.L_68:
        /*00c4*/ 	.word	index@($_ZN7cutlass13device_kernelIN5flash11enable_sm90INS1_16FlashAttnFwdSm90INS1_25CollectiveMainloopFwdSm90ILi2EN4cute5tupleIJNS5_1CILi1EEES8_S8_EEENS6_IJNS7_ILi128EEENS7_ILi96EEENS7_ILi64EEEEEELi256ENS_6half_tEfNS_4arch4Sm90ELb0ELb1ELb1ELb1ELb0ELb0ELb1ELb1ELb0ELb1ELb0ELb0EEENS1_21CollectiveEpilogueFwdINS6_IJSA_NS7_ILi256EEESB_EEES9_SE_SG_Li256ELb1ELb1ELb0ELb0EEENS1_36VarlenDynamicPersistentTileSchedulerILi128ELi96ELi256ELi128ELb0ELb1ELb1ELb1ELb0ELb1EEEEEEEEEvNT_6ParamsE$_ZZN5flash25CollectiveMainloopFwdSm90ILi2EN4cute5tupleIJNS1_1CILi1EEES4_S4_EEENS2_IJNS3_ILi128EEENS3_ILi96EEENS3_ILi64EEEEEELi256EN7cutlass6half_tEfNSA_4arch4Sm90ELb0ELb1ELb1ELb1ELb0ELb0ELb1ELb1ELb0ELb1ELb0ELb0EE3mmaINS_16FlashAttnFwdSm90ISE_NS_21CollectiveEpilogueFwdINS2_IJS6_NS3_ILi256EEES7_EEES5_SB_SD_Li256ELb1ELb1ELb0ELb0EEENS_36VarlenDynamicPersistentTileSchedulerILi128ELi96ELi256ELi128ELb0ELb1ELb1ELb1ELb0ELb1EEEE13SharedStorageENS1_6TensorINS1_11ArrayEngineIfLm128EEENS1_6LayoutINS2_IJNS2_IJNS3_ILi2EEEST_NS3_ILi32EEEEEES4_S4_EEENS2_IJNS2_IJS4_ST_NS3_ILi4EEEEEENS3_ILi0EEESZ_EEEEEEENS_7SoftmaxILi2ELi0EEEEEbRKNSE_6ParamsENSA_25PipelineTmaAsyncNoClusterILi2ENSA_16PipelineTmaAsyncILi2EEEEES1B_RNSA_13PipelineStateILj2EEERT0_RT1_iRiRKNS_16SeqlenInfoQKNewKILb1ELb0EEENS2_IJiiiiEEERT_ENKUliT_T0_T1_E_clIZSF_ISO_S12_S14_EbS17_S1B_S1B_S1E_S1G_S1I_iS1J_S1N_S1O_S1Q_EUlRS1R_iE1_NS3_ILb0EEENS3_ILb1EEEEEDaiS1R_S1S_S1T_)
        /*00c8*/ 	.word	0x000004e0


	//----- nvinfo : EIATTR_FRAME_SIZE
	.align		4
.L_69:
        /*00cc*/ 	.byte	0x04, 0x11
        /*00ce*/ 	.short	(.L_71 - .L_70)
	.align		4
.L_70:
        /*00d0*/ 	.word	index@(_ZN7cutlass13device_kernelIN5flash11enable_sm90INS1_16FlashAttnFwdSm90INS1_25CollectiveMainloopFwdSm90ILi2EN4cute5tupleIJNS5_1CILi1EEES8_S8_EEENS6_IJNS7_ILi128EEENS7_ILi96EEENS7_ILi64EEEEEELi256ENS_6half_tEfNS_4arch4Sm90ELb0ELb1ELb1ELb1ELb0ELb0ELb1ELb1ELb0ELb1ELb0ELb0EEENS1_21CollectiveEpilogueFwdINS6_IJSA_NS7_ILi256EEESB_EEES9_SE_SG_Li256ELb1ELb1ELb0ELb0EEENS1_36VarlenDynamicPersistentTileSchedulerILi128ELi96ELi256ELi128ELb0ELb1ELb1ELb1ELb0ELb1EEEEEEEEEvNT_6ParamsE)
        /*00d4*/ 	.word	0x000004e0


	//----- nvinfo : EIATTR_REGCOUNT
	.align		4
.L_71:
        /*00d8*/ 	.byte	0x04, 0x2f
        /*00da*/ 	.short	(.L_73 - .L_72)
	.align		4
.L_72:
        /*00dc*/ 	.word	index@(_ZN7cutlass13device_kernelIN5flash11enable_sm90INS1_16FlashAttnFwdSm90INS1_25CollectiveMainloopFwdSm90ILi2EN4cute5tupleIJNS5_1CILi1EEES8_S8_EEENS6_IJNS7_ILi128EEENS7_ILi96EEENS7_ILi64EEEEEELi256ENS_6half_tEfNS_4arch4Sm90ELb0ELb1ELb1ELb1ELb0ELb1ELb0ELb1ELb0ELb1ELb0ELb0EEENS1_21CollectiveEpilogueFwdINS6_IJSA_NS7_ILi256EEESB_EEES9_SE_SG_Li256ELb1ELb1ELb0ELb0EEENS1_36VarlenDynamicPersistentTileSchedulerILi128ELi96ELi256ELi128ELb0ELb1ELb1ELb1ELb0ELb1EEEEEEEEEvNT_6ParamsE)
        /*00e0*/ 	.word	0x000000a8


	//----- nvinfo : EIATTR_FRAME_SIZE
	.align		4
.L_73:
        /*00e4*/ 	.byte	0x04, 0x11
        /*00e6*/ 	.short	(.L_75 - .L_74)
	.align		4
.L_74:
        /*00e8*/ 	.word	index@(_ZN7cutlass13device_kernelIN5flash11enable_sm90INS1_16FlashAttnFwdSm90INS1_25CollectiveMainloopFwdSm90ILi2EN4cute5tupleIJNS5_1CILi1EEES8_S8_EEENS6_IJNS7_ILi128EEENS7_ILi96EEENS7_ILi64EEEEEELi256ENS_6half_tEfNS_4arch4Sm90ELb0ELb1ELb1ELb1ELb0ELb1ELb0ELb1ELb0ELb1ELb0ELb0EEENS1_21CollectiveEpilogueFwdINS6_IJSA_NS7_ILi256EEESB_EEES9_SE_SG_Li256ELb1ELb1ELb0ELb0EEENS1_36VarlenDynamicPersistentTileSchedulerILi128ELi96ELi256ELi128ELb0ELb1ELb1ELb1ELb0ELb1EEEEEEEEEvNT_6ParamsE)
        /*00ec*/ 	.word	0x00000058


	//----- nvinfo : EIATTR_REGCOUNT
	.align		4
.L_75:
        /*00f0*/ 	.byte	0x04, 0x2f
        /*00f2*/ 	.short	(.L_77 - .L_76)
	.align		4
.L_76:
        /*00f4*/ 	.word	index@(_ZN7cutlass13device_kernelIN5flash11enable_sm90INS1_16FlashAttnFwdSm90INS1_25CollectiveMainloopFwdSm90ILi2EN4cute5tupleIJNS5_1CILi1EEES8_S8_EEENS6_IJNS7_ILi128EEENS7_ILi96EEENS7_ILi64EEEEEELi256ENS_6half_tEfNS_4arch4Sm90ELb0ELb1ELb1ELb1ELb0ELb0ELb0ELb1ELb0ELb1ELb0ELb0EEENS1_21CollectiveEpilogueFwdINS6_IJSA_NS7_ILi256EEESB_EEES9_SE_SG_Li256ELb1ELb1ELb0ELb0EEENS1_36VarlenDynamicPersistentTileSchedulerILi128ELi96ELi256ELi128ELb0ELb1ELb1ELb1ELb0ELb1EEEEEEEEEvNT_6ParamsE)
        /*00f8*/ 	.word	0x000000a8


	//----- nvinfo : EIATTR_FRAME_SIZE
	.align		4
.L_77:
        /*00fc*/ 	.byte	0x04, 0x11
        /*00fe*/ 	.short	(.L_79 - .L_78)
	.align		4
.L_78:
        /*0100*/ 	.word	index@(_ZN7cutlass13device_kernelIN5flash11enable_sm90INS1_16FlashAttnFwdSm90INS1_25CollectiveMainloopFwdSm90ILi2EN4cute5tupleIJNS5_1CILi1EEES8_S8_EEENS6_IJNS7_ILi128EEENS7_ILi96EEENS7_ILi64EEEEEELi256ENS_6half_tEfNS_4arch4Sm90ELb0ELb1ELb1ELb1ELb0ELb0ELb0ELb1ELb0ELb1ELb0ELb0EEENS1_21CollectiveEpilogueFwdINS6_IJSA_NS7_ILi256EEESB_EEES9_SE_SG_Li256ELb1ELb1ELb0ELb0EEENS1_36VarlenDynamicPersistentTileSchedulerILi128ELi96ELi256ELi128ELb0ELb1ELb1ELb1ELb0ELb1EEEEEEEEEvNT_6ParamsE)
        /*0104*/ 	.word	0x00000048


	//----- nvinfo : EIATTR_REGCOUNT
	.align		4
.L_79:
        /*0108*/ 	.byte	0x04, 0x2f
        /*010a*/ 	.short	(.L_81 - .L_80)
	.align		4
.L_80:
        /*010c*/ 	.word	index@(_ZN7cutlass13device_kernelIN5flash11enable_sm90INS1_16FlashAttnFwdSm90INS1_25CollectiveMainloopFwdSm90ILi2EN4cute5tupleIJNS5_1CILi1EEES8_S8_EEENS6_IJNS7_ILi128EEENS7_ILi96EEENS7_ILi64EEEEEELi256ENS_6half_tEfNS_4arch4Sm90ELb0ELb1ELb1ELb0ELb0ELb0ELb1ELb1ELb0ELb1ELb0ELb0EEENS1_21CollectiveEpilogueFwdINS6_IJSA_NS7_ILi256EEESB_EEES9_SE_SG_Li256ELb0ELb1ELb0ELb0EEENS1_30DynamicPersistentTileSchedulerILi256ELi128ELb0ELb1ELb1EEEEEEEEEvNT_6ParamsE)
        /*0110*/ 	.word	0x000000a8


	//----- nvinfo : EIATTR_FRAME_SIZE
	.align		4
.L_81:
        /*0114*/ 	.byte	0x04, 0x11
        /*0116*/ 	.short	(.L_83 - .L_82)
	.align		4
.L_82:
        /*0118*/ 	.word	index@($_ZN7cutlass13device_kernelIN5flash11enable_sm90INS1_16FlashAttnFwdSm90INS1_25CollectiveMainloopFwdSm90ILi2EN4cute5tupleIJNS5_1CILi1EEES8_S8_EEENS6_IJNS7_ILi128EEENS7_ILi96EEENS7_ILi64EEEEEELi256ENS_6half_tEfNS_4arch4Sm90ELb0ELb1ELb1ELb0ELb0ELb0ELb1ELb1ELb0ELb1ELb0ELb0EEENS1_21CollectiveEpilogueFwdINS6_IJSA_NS7_ILi256EEESB_EEES9_SE_SG_Li256ELb0ELb1ELb0ELb0EEENS1_30DynamicPersistentTileSchedulerILi256ELi128ELb0ELb1ELb1EEEEEEEEEvNT_6ParamsE$_ZZN5flash25CollectiveMainloopFwdSm90ILi2EN4cute5tupleIJNS1_1CILi1EEES4_S4_EEENS2_IJNS3_ILi128EEENS3_ILi96EEENS3_ILi64EEEEEELi256EN7cutlass6half_tEfNSA_4arch4Sm90ELb0ELb1ELb1ELb0ELb0ELb0ELb1ELb1ELb0ELb1ELb0ELb0EE3mmaINS_16FlashAttnFwdSm90ISE_NS_21CollectiveEpilogueFwdINS2_IJS6_NS3_ILi256EEES7_EEES5_SB_SD_Li256ELb0ELb1ELb0ELb0EEENS_30DynamicPersistentTileSchedulerILi256ELi128ELb0ELb1ELb1EEEE13SharedStorageENS1_6TensorINS1_11ArrayEngineIfLm128EEENS1_6LayoutINS2_IJNS2_IJNS3_ILi2EEEST_NS3_ILi32EEEEEES4_S4_EEENS2_IJNS2_IJS4_ST_NS3_ILi4EEEEEENS3_ILi0EEESZ_EEEEEEENS_7SoftmaxILi2ELi0EEEEEbRKNSE_6ParamsENSA_25PipelineTmaAsyncNoClusterILi2ENSA_16PipelineTmaAsyncILi2EEEEES1B_RNSA_13PipelineStateILj2EEERT0_RT1_iRiRKNS_16SeqlenInfoQKNewKILb0ELb0EEENS2_IJiiiiEEERT_ENKUliT_T0_T1_E_clIZSF_ISO_S12_S14_EbS17_S1B_S1B_S1E_S1G_S1I_iS1J_S1N_S1O_S1Q_EUlRS1R_iE1_NS3_ILb0EEENS3_ILb1EEEEEDaiS1R_S1S_S1T_)
        /*011c*/ 	.word	0x000004c0


	//----- nvinfo : EIATTR_FRAME_SIZE
	.align		4
.L_83:
        /*0120*/ 	.byte	0x04, 0x11
        /*0122*/ 	.short	(.L_85 - .L_84)
	.align		4
.L_84:
        /*0124*/ 	.word	index@(_ZN7cutlass13device_kernelIN5flash11enable_sm90INS1_16FlashAttnFwdSm90INS1_25CollectiveMainloopFwdSm90ILi2EN4cute5tupleIJNS5_1CILi1EEES8_S8_EEENS6_IJNS7_ILi128EEENS7_ILi96EEENS7_ILi64EEEEEELi256ENS_6half_tEfNS_4arch4Sm90ELb0ELb1ELb1ELb0ELb0ELb0ELb1ELb1ELb0ELb1ELb0ELb0EEENS1_21CollectiveEpilogueFwdINS6_IJSA_NS7_ILi256EEESB_EEES9_SE_SG_Li256ELb0ELb1ELb0ELb0EEENS1_30DynamicPersistentTileSchedulerILi256ELi128ELb0ELb1ELb1EEEEEEEEEvNT_6ParamsE)
        /*0128*/ 	.word	0x000004c0


	//----- nvinfo : EIATTR_REGCOUNT
	.align		4
.L_85:
        /*012c*/ 	.byte	0x04, 0x2f
        /*012e*/ 	.short	(.L_87 - .L_86)
	.align		4
.L_86:
        /*0130*/ 	.word	index@(_ZN7cutlass13device_kernelIN5flash11enable_sm90INS1_16FlashAttnFwdSm90INS1_25CollectiveMainloopFwdSm90ILi2EN4cute5tupleIJNS5_1CILi1EEES8_S8_EEENS6_IJNS7_ILi128EEENS7_ILi96EEENS7_ILi64EEEEEELi256ENS_6half_tEfNS_4arch4Sm90ELb0ELb1ELb1ELb0ELb0ELb0ELb0ELb1ELb0ELb1ELb0ELb0EEENS1_21CollectiveEpilogueFwdINS6_IJSA_NS7_ILi256EEESB_EEES9_SE_SG_Li256ELb0ELb1ELb0ELb0EEENS1_30DynamicPersistentTileSchedulerILi256ELi128ELb0ELb1ELb1EEEEEEEEEvNT_6ParamsE)
        /*0134*/ 	.word	0x000000a8


	//----- nvinfo : EIATTR_FRAME_SIZE
	.align		4
.L_87:
        /*0138*/ 	.byte	0x04, 0x11
        /*013a*/ 	.short	(.L_89 - .L_88)
	.align		4
.L_88:
        /*013c*/ 	.word	index@(_ZN7cutlass13device_kernelIN5flash11enable_sm90INS1_16FlashAttnFwdSm90INS1_25CollectiveMainloopFwdSm90ILi2EN4cute5tupleIJNS5_1CILi1EEES8_S8_EEENS6_IJNS7_ILi128EEENS7_ILi96EEENS7_ILi64EEEEEELi256ENS_6half_tEfNS_4arch4Sm90ELb0ELb1ELb1ELb0ELb0ELb0ELb0ELb1ELb0ELb1ELb0ELb0EEENS1_21CollectiveEpilogueFwdINS6_IJSA_NS7_ILi256EEESB_EEES9_SE_SG_Li256ELb0ELb1ELb0ELb0EEENS1_30DynamicPersistentTileSchedulerILi256ELi128ELb0ELb1ELb1EEEEEEEEEvNT_6ParamsE)
        /*0140*/ 	.word	0x00000020


	//----- nvinfo : EIATTR_REGCOUNT
	.align		4
.L_89:
        /*0144*/ 	.byte	0x04, 0x2f
        /*0146*/ 	.short	(.L_91 - .L_90)
	.align		4
.L_90:
        /*0148*/ 	.word	index@(_ZN7cutlass13device_kernelIN5flash11enable_sm90INS1_16FlashAttnFwdSm90INS1_25CollectiveMainloopFwdSm90ILi2EN4cute5tupleIJNS5_1CILi1EEES8_S8_EEENS6_IJNS7_ILi128EEENS7_ILi96EEENS7_ILi64EEEEEELi256ENS_6half_tEfNS_4arch4Sm90ELb0ELb0ELb1ELb1ELb0ELb1ELb1ELb1ELb0ELb1ELb0ELb0EEENS1_21CollectiveEpilogueFwdINS6_IJSA_NS7_ILi256EEESB_EEES9_SE_SG_Li256ELb1ELb1ELb0ELb0EEENS1_36VarlenDynamicPersistentTileSchedulerILi128ELi96ELi256ELi128ELb0ELb1ELb1ELb0ELb1ELb1EEEEEEEEEvNT_6ParamsE)
        /*014c*/ 	.word	0x000000a8


	//----- nvinfo : EIATTR_FRAME_SIZE
	.align		4
.L_91:
        /*0150*/ 	.byte	0x04, 0x11
        /*0152*/ 	.short	(.L_93 - .L_92)
	.align		4
.L_92:
        /*0154*/ 	.word	index@(_ZN7cutlass13device_kernelIN5flash11enable_sm90INS1_16FlashAttnFwdSm90INS1_25CollectiveMainloopFwdSm90ILi2EN4cute5tupleIJNS5_1CILi1EEES8_S8_EEENS6_IJNS7_ILi128EEENS7_ILi96EEENS7_ILi64EEEEEELi256ENS_6half_tEfNS_4arch4Sm90ELb0ELb0ELb1ELb1ELb0ELb1ELb1ELb1ELb0ELb1ELb0ELb0EEENS1_21CollectiveEpilogueFwdINS6_IJSA_NS7_ILi256EEESB_EEES9_SE_SG_Li256ELb1ELb1ELb0ELb0EEENS1_36VarlenDynamicPersistentTileSchedulerILi128ELi96ELi256ELi128ELb0ELb1ELb1ELb0ELb1ELb1EEEEEEEEEvNT_6ParamsE)
        /*0158*/ 	.word	0x00000098


	//----- nvinfo : EIATTR_REGCOUNT
	.align		4
.L_93:
        /*015c*/ 	.byte	0x04, 0x2f
        /*015e*/ 	.short	(.L_95 - .L_94)
	.align		4
.L_94:
        /*0160*/ 	.word	index@(_ZN7cutlass13device_kernelIN5flash11enable_sm90INS1_16FlashAttnFwdSm90INS1_25CollectiveMainloopFwdSm90ILi2EN4cute5tupleIJNS5_1CILi1EEES8_S8_EEENS6_IJNS7_ILi128EEENS7_ILi96EEENS7_ILi64EEEEEELi256ENS_6half_tEfNS_4arch4Sm90ELb0ELb0ELb1ELb1ELb0ELb0ELb1ELb1ELb0ELb1ELb0ELb0EEENS1_21CollectiveEpilogueFwdINS6_IJSA_NS7_ILi256EEESB_EEES9_SE_SG_Li256ELb1ELb1ELb0ELb0EEENS1_36VarlenDynamicPersistentTileSchedulerILi128ELi96ELi256ELi128ELb0ELb1ELb1ELb0ELb1ELb1EEEEEEEEEvNT_6ParamsE)
        /*0164*/ 	.word	0x000000a8


	//----- nvinfo : EIATTR_FRAME_SIZE
	.align		4
.L_95:
        /*0168*/ 	.byte	0x04, 0x11
        /*016a*/ 	.short	(.L_97 - .L_96)
	.align		4
.L_96:
        /*016c*/ 	.word	index@(_ZN7cutlass13device_kernelIN5flash11enable_sm90INS1_16FlashAttnFwdSm90INS1_25CollectiveMainloopFwdSm90ILi2EN4cute5tupleIJNS5_1CILi1EEES8_S8_EEENS6_IJNS7_ILi128EEENS7_ILi96EEENS7_ILi64EEEEEELi256ENS_6half_tEfNS_4arch4Sm90ELb0ELb0ELb1ELb1ELb0ELb0ELb1ELb1ELb0ELb1ELb0ELb0EEENS1_21CollectiveEpilogueFwdINS6_IJSA_NS7_ILi256EEESB_EEES9_SE_SG_Li256ELb1ELb1ELb0ELb0EEENS1_36VarlenDynamicPersistentTileSchedulerILi128ELi96ELi256ELi128ELb0ELb1ELb1ELb0ELb1ELb1EEEEEEEEEvNT_6ParamsE)
        /*0170*/ 	.word	0x00000078


	//----- nvinfo : EIATTR_REGCOUNT
	.align		4
.L_97:
        /*0174*/ 	.byte	0x04, 0x2f
        /*0176*/ 	.short	(.L_99 - .L_98)
	.align		4
.L_98:
        /*0178*/ 	.word	index@(_ZN7cutlass13device_kernelIN5flash11enable_sm90INS1_16FlashAttnFwdSm90INS1_25CollectiveMainloopFwdSm90ILi2EN4cute5tupleIJNS5_1CILi1EEES8_S8_EEENS6_IJNS7_ILi128EEENS7_ILi96EEENS7_ILi64EEEEEELi256ENS_6half_tEfNS_4arch4Sm90ELb0ELb0ELb1ELb1ELb0ELb1ELb0ELb1ELb0ELb1ELb0ELb0EEENS1_21CollectiveEpilogueFwdINS6_IJSA_NS7_ILi256EEESB_EEES9_SE_SG_Li256ELb1ELb1ELb0ELb0EEENS1_36VarlenDynamicPersistentTileSchedulerILi128ELi96ELi256ELi128ELb0ELb1ELb1ELb0ELb1ELb1EEEEEEEEEvNT_6ParamsE)
        /*017c*/ 	.word	0x000000a8


	//----- nvinfo : EIATTR_FRAME_SIZE
	.align		4
.L_99:
        /*0180*/ 	.byte	0x04, 0x11
        /*0182*/ 	.short	(.L_101 - .L_100)
	.align		4
.L_100:
        /*0184*/ 	.word	index@(_ZN7cutlass13device_kernelIN5flash11enable_sm90INS1_16FlashAttnFwdSm90INS1_25CollectiveMainloopFwdSm90ILi2EN4cute5tupleIJNS5_1CILi1EEES8_S8_EEENS6_IJNS7_ILi128EEENS7_ILi96EEENS7_ILi64EEEEEELi256ENS_6half_tEfNS_4arch4Sm90ELb0ELb0ELb1ELb1ELb0ELb1ELb0ELb1ELb0ELb1ELb0ELb0EEENS1_21CollectiveEpilogueFwdINS6_IJSA_NS7_ILi256EEESB_EEES9_SE_SG_Li256ELb1ELb1ELb0ELb0EEENS1_36VarlenDynamicPersistentTileSchedulerILi128ELi96ELi256ELi128ELb0ELb1ELb1ELb0ELb1ELb1EEEEEEEEEvNT_6ParamsE)
        /*0188*/ 	.word	0x00000068


	//----- nvinfo : EIATTR_REGCOUNT
	.align		4
.L_101:
        /*018c*/ 	.byte	0x04, 0x2f
        /*018e*/ 	.short	(.L_103 - .L_102)
	.align		4
.L_102:
        /*0190*/ 	.word	index@(_ZN7cutlass13device_kernelIN5flash11enable_sm90INS1_16FlashAttnFwdSm90INS1_25CollectiveMainloopFwdSm90ILi2EN4cute5tupleIJNS5_1CILi1EEES8_S8_EEENS6_IJNS7_ILi128EEENS7_ILi96EEENS7_ILi64EEEEEELi256ENS_6half_tEfNS_4arch4Sm90ELb0ELb0ELb1ELb1ELb0ELb0ELb0ELb1ELb0ELb1ELb0ELb0EEENS1_21CollectiveEpilogueFwdINS6_IJSA_NS7_ILi256EEESB_EEES9_SE_SG_Li256ELb1ELb1ELb0ELb0EEENS1_36VarlenDynamicPersistentTileSchedulerILi128ELi96ELi256ELi128ELb0ELb1ELb1ELb0ELb1ELb1EEEEEEEEEvNT_6ParamsE)
        /*0194*/ 	.word	0x000000a8


	//----- nvinfo : EIATTR_FRAME_SIZE
	.align		4
.L_103:
        /*0198*/ 	.byte	0x04, 0x11
        /*019a*/ 	.short	(.L_105 - .L_104)
	.align		4
.L_104:
        /*019c*/ 	.word	index@(_ZN7cutlass13device_kernelIN5flash11enable_sm90INS1_16FlashAttnFwdSm90INS1_25CollectiveMainloopFwdSm90ILi2EN4cute5tupleIJNS5_1CILi1EEES8_S8_EEENS6_IJNS7_ILi128EEENS7_ILi96EEENS7_ILi64EEEEEELi256ENS_6half_tEfNS_4arch4Sm90ELb0ELb0ELb1ELb1ELb0ELb0ELb0ELb1ELb0ELb1ELb0ELb0EEENS1_21CollectiveEpilogueFwdINS6_IJSA_NS7_ILi256EEESB_EEES9_SE_SG_Li256ELb1ELb1ELb0ELb0EEENS1_36VarlenDynamicPersistentTileSchedulerILi128ELi96ELi256ELi128ELb0ELb1ELb1ELb0ELb1ELb1EEEEEEEEEvNT_6ParamsE)
        /*01a0*/ 	.word	0x00000060


	//----- nvinfo : EIATTR_REGCOUNT
	.align		4
.L_105:
        /*01a4*/ 	.byte	0x04, 0x2f
        /*01a6*/ 	.short	(.L_107 - .L_106)
	.align		4
.L_106:
        /*01a8*/ 	.word	index@(_ZN7cutlass13device_kernelIN5flash11enable_sm90INS1_16FlashAttnFwdSm90INS1_25CollectiveMainloopFwdSm90ILi2EN4cute5tupleIJNS5_1CILi1EEES8_S8_EEENS6_IJNS7_ILi128EEENS7_ILi96EEENS7_ILi64EEEEEELi256ENS_6half_tEfNS_4arch4Sm90ELb0ELb0ELb1ELb0ELb0ELb0ELb1ELb1ELb0ELb1ELb0ELb0EEENS1_21CollectiveEpilogueFwdINS6_IJSA_NS7_ILi256EEESB_EEES9_SE_SG_Li256ELb0ELb1ELb0ELb0EEENS1_29StaticPersistentTileSchedulerILb0EEEEEEEEEvNT_6ParamsE)
        /*01ac*/ 	.word	0x000000a8


	//----- nvinfo : EIATTR_FRAME_SIZE
	.align		4
.L_107:
        /*01b0*/ 	.byte	0x04, 0x11
        /*01b2*/ 	.short	(.L_109 - .L_108)
	.align		4
.L_108:
        /*01b4*/ 	.word	index@(_ZN7cutlass13device_kernelIN5flash11enable_sm90INS1_16FlashAttnFwdSm90INS1_25CollectiveMainloopFwdSm90ILi2EN4cute5tupleIJNS5_1CILi1EEES8_S8_EEENS6_IJNS7_ILi128EEENS7_ILi96EEENS7_ILi64EEEEEELi256ENS_6half_tEfNS_4arch4Sm90ELb0ELb0ELb1ELb0ELb0ELb0ELb1ELb1ELb0ELb1ELb0ELb0EEENS1_21CollectiveEpilogueFwdINS6_IJSA_NS7_ILi256EEESB_EEES9_SE_SG_Li256ELb0ELb1ELb0ELb0EEENS1_29StaticPersistentTileSchedulerILb0EEEEEEEEEvNT_6ParamsE)
        /*01b8*/ 	.word	0x00000068


	//----- nvinfo : EIATTR_REGCOUNT
	.align		4
.L_109:
        /*01bc*/ 	.byte	0x04, 0x2f
        /*01be*/ 	.short	(.L_111 - .L_110)
	.align		4
.L_110:
        /*01c0*/ 	.word	index@(_ZN7cutlass13device_kernelIN5flash11enable_sm90INS1_16FlashAttnFwdSm90INS1_25CollectiveMainloopFwdSm90ILi2EN4cute5tupleIJNS5_1CILi1EEES8_S8_EEENS6_IJNS7_ILi128EEENS7_ILi96EEENS7_ILi64EEEEEELi256ENS_6half_tEfNS_4arch4Sm90ELb0ELb0ELb1ELb0ELb0ELb0ELb0ELb1ELb0ELb1ELb0ELb0EEENS1_21CollectiveEpilogueFwdINS6_IJSA_NS7_ILi256EEESB_EEES9_SE_SG_Li256ELb0ELb1ELb0ELb0EEENS1_29StaticPersistentTileSchedulerILb0EEEEEEEEEvNT_6ParamsE)
        /*01c4*/ 	.word	0x000000a8


	//----- nvinfo : EIATTR_FRAME_SIZE
	.align		4
.L_111:
        /*01c8*/ 	.byte	0x04, 0x11
        /*01ca*/ 	.short	(.L_113 - .L_112)
	.align		4
.L_112:
        /*01cc*/ 	.word	index@(_ZN7cutlass13device_kernelIN5flash11enable_sm90INS1_16FlashAttnFwdSm90INS1_25CollectiveMainloopFwdSm90ILi2EN4cute5tupleIJNS5_1CILi1EEES8_S8_EEENS6_IJNS7_ILi128EEENS7_ILi96EEENS7_ILi64EEEEEELi256ENS_6half_tEfNS_4arch4Sm90ELb0ELb0ELb1ELb0ELb0ELb0ELb0ELb1ELb0ELb1ELb0ELb0EEENS1_21CollectiveEpilogueFwdINS6_IJSA_NS7_ILi256EEESB_EEES9_SE_SG_Li256ELb0ELb1ELb0ELb0EEENS1_29StaticPersistentTileSchedulerILb0EEEEEEEEEvNT_6ParamsE)
        /*01d0*/ 	.word	0x00000038


	//----- nvinfo : EIATTR_REGCOUNT
	.align		4
.L_113:
        /*01d4*/ 	.byte	0x04, 0x2f
        /*01d6*/ 	.short	(.L_115 - .L_114)
	.align		4
.L_114:
        /*01d8*/ 	.word	index@(_ZN7cutlass13device_kernelIN5flash11enable_sm90INS1_16FlashAttnFwdSm90INS1_25CollectiveMainloopFwdSm90ILi2EN4cute5tupleIJNS5_1CILi1EEES8_S8_EEENS6_IJNS7_ILi64EEESA_SA_EEELi512ENS_6half_tEfNS_4arch4Sm90ELb1ELb0ELb1ELb1ELb0ELb1ELb1ELb0ELb0ELb1ELb0ELb0EEENS1_21CollectiveEpilogueFwdINS6_IJSA_NS7_ILi512EEESA_EEES9_SC_SE_Li256ELb1ELb1ELb0ELb0EEENS1_36VarlenDynamicPersistentTileSchedulerILi64ELi64ELi256ELi128ELb0ELb1ELb1ELb1ELb1ELb1EEEEEEEEEvNT_6ParamsE)
        /*01dc*/ 	.word	0x000000a8


	//----- nvinfo : EIATTR_FRAME_SIZE
	.align		4
.L_115:
        /*01e0*/ 	.byte	0x04, 0x11
        /*01e2*/ 	.short	(.L_117 - .L_116)
	.align		4
.L_116:
        /*01e4*/ 	.word	index@(_ZN7cutlass13device_kernelIN5flash11enable_sm90INS1_16FlashAttnFwdSm90INS1_25CollectiveMainloopFwdSm90ILi2EN4cute5tupleIJNS5_1CILi1EEES8_S8_EEENS6_IJNS7_ILi64EEESA_SA_EEELi512ENS_6half_tEfNS_4arch4Sm90ELb1ELb0ELb1ELb1ELb0ELb1ELb1ELb0ELb0ELb1ELb0ELb0EEENS1_21CollectiveEpilogueFwdINS6_IJSA_NS7_ILi512EEESA_EEES9_SC_SE_Li256ELb1ELb1ELb0ELb0EEENS1_36VarlenDynamicPersistentTileSchedulerILi64ELi64ELi256ELi128ELb0ELb1ELb1ELb1ELb1ELb1EEEEEEEEEvNT_6ParamsE)
        /*01e8*/ 	.word	0x00000070


	//----- nvinfo : EIATTR_REGCOUNT
	.align		4
.L_117:
        /*01ec*/ 	.byte	0x04, 0x2f
        /*01ee*/ 	.short	(.L_119 - .L_118)
	.align		4
.L_118:
        /*01f0*/ 	.word	index@(_ZN7cutlass13device_kernelIN5flash11enable_sm90INS1_16FlashAttnFwdSm90INS1_25CollectiveMainloopFwdSm90ILi2EN4cute5tupleIJNS5_1CILi1EEES8_S8_EEENS6_IJNS7_ILi64EEESA_SA_EEELi512ENS_6half_tEfNS_4arch4Sm90ELb1ELb0ELb1ELb1ELb0ELb0ELb1ELb0ELb0ELb1ELb0ELb0EEENS1_21CollectiveEpilogueFwdINS6_IJSA_NS7_ILi512EEESA_EEES9_SC_SE_Li256ELb1ELb1ELb0ELb0EEENS1_36VarlenDynamicPersistentTileSchedulerILi64ELi64ELi256ELi128ELb0ELb1ELb1ELb1ELb1ELb1EEEEEEEEEvNT_6ParamsE)
        /*01f4*/ 	.word	0x000000a8


	//----- nvinfo : EIATTR_FRAME_SIZE
	.align		4
.L_119:
        /*01f8*/ 	.byte	0x04, 0x11
        /*01fa*/ 	.short	(.L_121 - .L_120)
	.align		4
.L_120:
        /*01fc*/ 	.word	index@(_ZN7cutlass13device_kernelIN5flash11enable_sm90INS1_16FlashAttnFwdSm90INS1_25CollectiveMainloopFwdSm90ILi2EN4cute5tupleIJNS5_1CILi1EEES8_S8_EEENS6_IJNS7_ILi64EEESA_SA_EEELi512ENS_6half_tEfNS_4arch4Sm90ELb1ELb0ELb1ELb1ELb0ELb0ELb1ELb0ELb0ELb1ELb0ELb0EEENS1_21CollectiveEpilogueFwdINS6_IJSA_NS7_ILi512EEESA_EEES9_SC_SE_Li256ELb1ELb1ELb0ELb0EEENS1_36VarlenDynamicPersistentTileSchedulerILi64ELi64ELi256ELi128ELb0ELb1ELb1ELb1ELb1ELb1EEEEEEEEEvNT_6ParamsE)
        /*0200*/ 	.word	0x00000068


	//----- nvinfo : EIATTR_REGCOUNT
	.align		4
.L_121:
        /*0204*/ 	.byte	0x04, 0x2f
        /*0206*/ 	.short	(.L_123 - .L_122)
	.align		4
.L_122:
        /*0208*/ 	.word	index@(_ZN7cutlass13device_kernelIN5flash11enable_sm90INS1_16FlashAttnFwdSm90INS1_25CollectiveMainloopFwdSm90ILi2EN4cute5tupleIJNS5_1CILi1EEES8_S8_EEENS6_IJNS7_ILi64EEESA_SA_EEELi512ENS_6half_tEfNS_4arch4Sm90ELb1ELb0ELb1ELb1ELb0ELb1ELb0ELb0ELb0ELb1ELb0ELb0EEENS1_21CollectiveEpilogueFwdINS6_IJSA_NS7_ILi512EEESA_EEES9_SC_SE_Li256ELb1ELb1ELb0ELb0EEENS1_36VarlenDynamicPersistentTileSchedulerILi64ELi64ELi256ELi128ELb0ELb1ELb1ELb1ELb1ELb1EEEEEEEEEvNT_6ParamsE)
        /*020c*/ 	.word	0x000000a8


	//----- nvinfo : EIATTR_FRAME_SIZE
	.align		4
.L_123:
        /*0210*/ 	.byte	0x04, 0x11
        /*0212*/ 	.short	(.L_125 - .L_124)
	.align		4
.L_124:
        /*0214*/ 	.word	index@(_ZN7cutlass13device_kernelIN5flash11enable_sm90INS1_16FlashAttnFwdSm90INS1_25CollectiveMainloopFwdSm90ILi2EN4cute5tupleIJNS5_1CILi1EEES8_S8_EEENS6_IJNS7_ILi64EEESA_SA_EEELi512ENS_6half_tEfNS_4arch4Sm90ELb1ELb0ELb1ELb1ELb0ELb1ELb0ELb0ELb0ELb1ELb0ELb0EEENS1_21CollectiveEpilogueFwdINS6_IJSA_NS7_ILi512EEESA_EEES9_SC_SE_Li256ELb1ELb1ELb0ELb0EEENS1_36VarlenDynamicPersistentTileSchedulerILi64ELi64ELi256ELi128ELb0ELb1ELb1ELb1ELb1ELb1EEEEEEEEEvNT_6ParamsE)
        /*0218*/ 	.word	0x00000060


	//----- nvinfo : EIATTR_REGCOUNT
	.align		4
.L_125:
        /*021c*/ 	.byte	0x04, 0x2f
        /*021e*/ 	.short	(.L_127 - .L_126)
	.align		4
.L_126:
        /*0220*/ 	.word	index@(_ZN7cutlass13device_kernelIN5flash11enable_sm90INS1_16FlashAttnFwdSm90INS1_25CollectiveMainloopFwdSm90ILi2EN4cute5tupleIJNS5_1CILi1EEES8_S8_EEENS6_IJNS7_ILi64EEESA_SA_EEELi512ENS_6half_tEfNS_4arch4Sm90ELb1ELb0ELb1ELb1ELb0ELb0ELb0ELb0ELb0ELb1ELb0ELb0EEENS1_21CollectiveEpilogueFwdINS6_IJSA_NS7_ILi512EEESA_EEES9_SC_SE_Li256ELb1ELb1ELb0ELb0EEENS1_36VarlenDynamicPersistentTileSchedulerILi64ELi64ELi256ELi128ELb0ELb1ELb1ELb1ELb1ELb1EEEEEEEEEvNT_6ParamsE)
        /*0224*/ 	.word	0x000000a8


	//----- nvinfo : EIATTR_FRAME_SIZE
	.align		4
.L_127:
        /*0228*/ 	.byte	0x04, 0x11
        /*022a*/ 	.short	(.L_129 - .L_128)
	.align		4
.L_128:
        /*022c*/ 	.word	index@(_ZN7cutlass13device_kernelIN5flash11enable_sm90INS1_16FlashAttnFwdSm90INS1_25CollectiveMainloopFwdSm90ILi2EN4cute5tupleIJNS5_1CILi1EEES8_S8_EEENS6_IJNS7_ILi64EEESA_SA_EEELi512ENS_6half_tEfNS_4arch4Sm90ELb1ELb0ELb1ELb1ELb0ELb0ELb0ELb0ELb0ELb1ELb0ELb0EEENS1_21CollectiveEpilogueFwdINS6_IJSA_NS7_ILi512EEESA_EEES9_SC_SE_Li256ELb1ELb1ELb0ELb0EEENS1_36VarlenDynamicPersistentTileSchedulerILi64ELi64ELi256ELi128ELb0ELb1ELb1ELb1ELb1ELb1EEEEEEEEEvNT_6ParamsE)
        /*0230*/ 	.word	0x00000058


	//----- nvinfo : EIATTR_REGCOUNT
	.align		4
.L_129:
        /*0234*/ 	.byte	0x04, 0x2f
        /*0236*/ 	.short	(.L_131 - .L_130)
	.align		4
.L_130:
        /*0238*/ 	.word	index@(_ZN7cutlass13device_kernelIN5flash11enable_sm90INS1_16FlashAttnFwdSm90INS1_25CollectiveMainloopFwdSm90ILi2EN4cute5tupleIJNS5_1CILi1EEES8_S8_EEENS6_IJNS7_ILi64EEESA_SA_EEELi512ENS_6half_tEfNS_4arch4Sm90ELb1ELb0ELb1ELb0ELb0ELb0ELb1ELb0ELb0ELb1ELb0ELb0EEENS1_21CollectiveEpilogueFwdINS6_IJSA_NS7_ILi512EEESA_EEES9_SC_SE_Li256ELb0ELb1ELb0ELb0EEENS1_30DynamicPersistentTileSchedulerILi256ELi128ELb0ELb1ELb1EEEEEEEEEvNT_6ParamsE)
        /*023c*/ 	.word	0x000000a8


	//----- nvinfo : EIATTR_FRAME_SIZE
	.align		4
.L_131:
        /*0240*/ 	.byte	0x04, 0x11
        /*0242*/ 	.short	(.L_133 - .L_132)
	.align		4
.L_132:
        /*0244*/ 	.word	index@(_ZN7cutlass13device_kernelIN5flash11enable_sm90INS1_16FlashAttnFwdSm90INS1_25CollectiveMainloopFwdSm90ILi2EN4cute5tupleIJNS5_1CILi1EEES8_S8_EEENS6_IJNS7_ILi64EEESA_SA_EEELi512ENS_6half_tEfNS_4arch4Sm90ELb1ELb0ELb1ELb0ELb0ELb0ELb1ELb0ELb0ELb1ELb0ELb0EEENS1_21CollectiveEpilogueFwdINS6_IJSA_NS7_ILi512EEESA_EEES9_SC_SE_Li256ELb0ELb1ELb0ELb0EEENS1_30DynamicPersistentTileSchedulerILi256ELi128ELb0ELb1ELb1EEEEEEEEEvNT_6ParamsE)
        /*0248*/ 	.word	0x00000048


	//----- nvinfo : EIATTR_REGCOUNT
	.align		4
.L_133:
        /*024c*/ 	.byte	0x04, 0x2f
        /*024e*/ 	.short	(.L_135 - .L_134)
	.align		4
.L_134:
        /*0250*/ 	.word	index@(_ZN7cutlass13device_kernelIN5flash11enable_sm90INS1_16FlashAttnFwdSm90INS1_25CollectiveMainloopFwdSm90ILi2EN4cute5tupleIJNS5_1CILi1EEES8_S8_EEENS6_IJNS7_ILi64EEESA_SA_EEELi512ENS_6half_tEfNS_4arch4Sm90ELb1ELb0ELb1ELb0ELb0ELb0ELb0ELb0ELb0ELb1ELb0ELb0EEENS1_21CollectiveEpilogueFwdINS6_IJSA_NS7_ILi512EEESA_EEES9_SC_SE_Li256ELb0ELb1ELb0ELb0EEENS1_30DynamicPersistentTileSchedulerILi256ELi128ELb0ELb1ELb1EEEEEEEEEvNT_6ParamsE)
        /*0254*/ 	.word	0x000000a8


	//----- nvinfo : EIATTR_FRAME_SIZE
	.align		4
.L_135:
        /*0258*/ 	.byte	0x04, 0x11
        /*025a*/ 	.short	(.L_137 - .L_136)
	.align		4
.L_136:
        /*025c*/ 	.word	index@(_ZN7cutlass13device_kernelIN5flash11enable_sm90INS1_16FlashAttnFwdSm90INS1_25CollectiveMainloopFwdSm90ILi2EN4cute5tupleIJNS5_1CILi1EEES8_S8_EEENS6_IJNS7_ILi64EEESA_SA_EEELi512ENS_6half_tEfNS_4arch4Sm90ELb1ELb0ELb1ELb0ELb0ELb0ELb0ELb0ELb0ELb1ELb0ELb0EEENS1_21CollectiveEpilogueFwdINS6_IJSA_NS7_ILi512EEESA_EEES9_SC_SE_Li256ELb0ELb1ELb0ELb0EEENS1_30DynamicPersistentTileSchedulerILi256ELi128ELb0ELb1ELb1EEEEEEEEEvNT_6ParamsE)
        /*0260*/ 	.word	0x00000028


	//----- nvinfo : EIATTR_REGCOUNT
	.align		4
.L_137:
        /*0264*/ 	.byte	0x04, 0x2f
        /*0266*/ 	.short	(.L_139 - .L_138)
	.align		4
.L_138:
        /*0268*/ 	.word	index@(_ZN7cutlass13device_kernelIN5flash11enable_sm90INS1_16FlashAttnFwdSm90INS1_25CollectiveMainloopFwdSm90ILi2EN4cute5tupleIJNS5_1CILi1EEES8_S8_EEENS6_IJNS7_ILi64EEESA_SA_EEELi512ENS_6half_tEfNS_4arch4Sm90ELb0ELb1ELb1ELb1ELb0ELb1ELb1ELb0ELb0ELb1ELb0ELb0EEENS1_21CollectiveEpilogueFwdINS6_IJSA_NS7_ILi512EEESA_EEES9_SC_SE_Li256ELb1ELb1ELb0ELb0EEENS1_36VarlenDynamicPersistentTileSchedulerILi64ELi64ELi256ELi128ELb0ELb1ELb1ELb1ELb0ELb1EEEEEEEEEvNT_6ParamsE)
        /*026c*/ 	.word	0x000000a8


	//----- nvinfo : EIATTR_FRAME_SIZE
	.align		4
.L_139:
        /*0270*/ 	.byte	0x04, 0x11
        /*0272*/ 	.short	(.L_141 - .L_140)
	.align		4
.L_140:
        /*0274*/ 	.word	index@($_ZN7cutlass13device_kernelIN5flash11enable_sm90INS1_16FlashAttnFwdSm90INS1_25CollectiveMainloopFwdSm90ILi2EN4cute5tupleIJNS5_1CILi1EEES8_S8_EEENS6_IJNS7_ILi64EEESA_SA_EEELi512ENS_6half_tEfNS_4arch4Sm90ELb0ELb1ELb1ELb1ELb0ELb1ELb1ELb0ELb0ELb1ELb0ELb0EEENS1_21CollectiveEpilogueFwdINS6_IJSA_NS7_ILi512EEESA_EEES9_SC_SE_Li256ELb1ELb1ELb0ELb0EEENS1_36VarlenDynamicPersistentTileSchedulerILi64ELi64ELi256ELi128ELb0ELb1ELb1ELb1ELb0ELb1EEEEEEEEEvNT_6ParamsE$_ZZN5flash25CollectiveMainloopFwdSm90ILi2EN4cute5tupleIJNS1_1CILi1EEES4_S4_EEENS2_IJNS3_ILi64EEES6_S6_EEELi512EN7cutlass6half_tEfNS8_4arch4Sm90ELb0ELb1ELb1ELb1ELb0ELb1ELb1ELb0ELb0ELb1ELb0ELb0EE3mmaINS_16FlashAttnFwdSm90ISC_NS_21CollectiveEpilogueFwdINS2_IJS6_NS3_ILi512EEES6_EEES5_S9_SB_Li256ELb1ELb1ELb0ELb0EEENS_36VarlenDynamicPersistentTileSchedulerILi64ELi64ELi256ELi128ELb0ELb1ELb1ELb1ELb0ELb1EEEE13SharedStorageENS1_6TensorINS1_11ArrayEngineIfLm128EEENS1_6LayoutINS2_IJNS2_IJNS3_ILi2EEESR_NS3_ILi32EEEEEES4_S4_EEENS2_IJNS2_IJS4_SR_NS3_ILi4EEEEEENS3_ILi0EEESX_EEEEEEENS_7SoftmaxILi2ELi0EEEEEbRKNSC_6ParamsENS8_25PipelineTmaAsyncNoClusterILi2ENS8_16PipelineTmaAsyncILi2EEEEES19_RNS8_13PipelineStateILj2EEERT0_RT1_iRiRKNS_16SeqlenInfoQKNewKILb1ELb1EEENS2_IJiiiiEEERT_ENKUliT_T0_T1_E_clIZSD_ISM_S10_S12_EbS15_S19_S19_S1C_S1E_S1G_iS1H_S1L_S1M_S1O_EUlRS1P_iE0_NS3_ILb1EEES1W_EEDaiS1P_S1Q_S1R_)
        /*0278*/ 	.word	0x000004b0


	//----- nvinfo : EIATTR_FRAME_SIZE
	.align		4
.L_141:
        /*027c*/ 	.byte	0x04, 0x11
        /*027e*/ 	.short	(.L_143 - .L_142)
	.align		4
.L_142:
        /*0280*/ 	.word	index@(_ZN7cutlass13device_kernelIN5flash11enable_sm90INS1_16FlashAttnFwdSm90INS1_25CollectiveMainloopFwdSm90ILi2EN4cute5tupleIJNS5_1CILi1EEES8_S8_EEENS6_IJNS7_ILi64EEESA_SA_EEELi512ENS_6half_tEfNS_4arch4Sm90ELb0ELb1ELb1ELb1ELb0ELb1ELb1ELb0ELb0ELb1ELb0ELb0EEENS1_21CollectiveEpilogueFwdINS6_IJSA_NS7_ILi512EEESA_EEES9_SC_SE_Li256ELb1ELb1ELb0ELb0EEENS1_36VarlenDynamicPersistentTileSchedulerILi64ELi64ELi256ELi128ELb0ELb1ELb1ELb1ELb0ELb1EEEEEEEEEvNT_6ParamsE)
        /*0284*/ 	.word	0x000004b0


	//----- nvinfo : EIATTR_REGCOUNT
	.align		4
.L_143:
        /*0288*/ 	.byte	0x04, 0x2f
        /*028a*/ 	.short	(.L_145 - .L_144)
	.align		4
.L_144:
        /*028c*/ 	.word	index@(_ZN7cutlass13device_kernelIN5flash11enable_sm90INS1_16FlashAttnFwdSm90INS1_25CollectiveMainloopFwdSm90ILi2EN4cute5tupleIJNS5_1CILi1EEES8_S8_EEENS6_IJNS7_ILi64EEESA_SA_EEELi512ENS_6half_tEfNS_4arch4Sm90ELb0ELb1ELb1ELb1ELb0ELb0ELb1ELb0ELb0ELb1ELb0ELb0EEENS1_21CollectiveEpilogueFwdINS6_IJSA_NS7_ILi512EEESA_EEES9_SC_SE_Li256ELb1ELb1ELb0ELb0EEENS1_36VarlenDynamicPersistentTileSchedulerILi64ELi64ELi256ELi128ELb0ELb1ELb1ELb1ELb0ELb1EEEEEEEEEvNT_6ParamsE)
        /*0290*/ 	.word	0x000000a8


	//----- nvinfo : EIATTR_FRAME_SIZE
	.align		4
.L_145:
        /*0294*/ 	.byte	0x04, 0x11
        /*0296*/ 	.short	(.L_147 - .L_146)
	.align		4
.L_146:
        /*0298*/ 	.word	index@($_ZN7cutlass13device_kernelIN5flash11enable_sm90INS1_16FlashAttnFwdSm90INS1_25CollectiveMainloopFwdSm90ILi2EN4cute5tupleIJNS5_1CILi1EEES8_S8_EEENS6_IJNS7_ILi64EEESA_SA_EEELi512ENS_6half_tEfNS_4arch4Sm90ELb0ELb1ELb1ELb1ELb0ELb0ELb1ELb0ELb0ELb1ELb0ELb0EEENS1_21CollectiveEpilogueFwdINS6_IJSA_NS7_ILi512EEESA_EEES9_SC_SE_Li256ELb1ELb1ELb0ELb0EEENS1_36VarlenDynamicPersistentTileSchedulerILi64ELi64ELi256ELi128ELb0ELb1ELb1ELb1ELb0ELb1EEEEEEEEEvNT_6ParamsE$_ZZN5flash25CollectiveMainloopFwdSm90ILi2EN4cute5tupleIJNS1_1CILi1EEES4_S4_EEENS2_IJNS3_ILi64EEES6_S6_EEELi512EN7cutlass6half_tEfNS8_4arch4Sm90ELb0ELb1ELb1ELb1ELb0ELb0ELb1ELb0ELb0ELb1ELb0ELb0EE3mmaINS_16FlashAttnFwdSm90ISC_NS_21CollectiveEpilogueFwdINS2_IJS6_NS3_ILi512EEES6_EEES5_S9_SB_Li256ELb1ELb1ELb0ELb0EEENS_36VarlenDynamicPersistentTileSchedulerILi64ELi64ELi256ELi128ELb0ELb1ELb1ELb1ELb0ELb1EEEE13SharedStorageENS1_6TensorINS1_11ArrayEngineIfLm128EEENS1_6LayoutINS2_IJNS2_IJNS3_ILi2EEESR_NS3_ILi32EEEEEES4_S4_EEENS2_IJNS2_IJS4_SR_NS3_ILi4EEEEEENS3_ILi0EEESX_EEEEEEENS_7SoftmaxILi2ELi0EEEEEbRKNSC_6ParamsENS8_25PipelineTmaAsyncNoClusterILi2ENS8_16PipelineTmaAsyncILi2EEEEES19_RNS8_13PipelineStateILj2EEERT0_RT1_iRiRKNS_16SeqlenInfoQKNewKILb1ELb0EEENS2_IJiiiiEEERT_ENKUliT_T0_T1_E_clIZSD_ISM_S10_S12_EbS15_S19_S19_S1C_S1E_S1G_iS1H_S1L_S1M_S1O_EUlRS1P_iE1_NS3_ILb0EEENS3_ILb1EEEEEDaiS1P_S1Q_S1R_)
        /*029c*/ 	.word	0x000004b0


	//----- nvinfo : EIATTR_FRAME_SIZE
	.align		4
.L_147:
        /*02a0*/ 	.byte	0x04, 0x11
        /*02a2*/ 	.short	(.L_149 - .L_148)
	.align		4
.L_148:
        /*02a4*/ 	.word	index@(_ZN7cutlass13device_kernelIN5flash11enable_sm90INS1_16FlashAttnFwdSm90INS1_25CollectiveMainloopFwdSm90ILi2EN4cute5tupleIJNS5_1CILi1EEES8_S8_EEENS6_IJNS7_ILi64EEESA_SA_EEELi512ENS_6half_tEfNS_4arch4Sm90ELb0ELb1ELb1ELb1ELb0ELb0ELb1ELb0ELb0ELb1ELb0ELb0EEENS1_21CollectiveEpilogueFwdINS6_IJSA_NS7_ILi512EEESA_EEES9_SC_SE_Li256ELb1ELb1ELb0ELb0EEENS1_36VarlenDynamicPersistentTileSchedulerILi64ELi64ELi256ELi128ELb0ELb1ELb1ELb1ELb0ELb1EEEEEEEEEvNT_6ParamsE)
        /*02a8*/ 	.word	0x000004b0


	//----- nvinfo : EIATTR_REGCOUNT
	.align		4
.L_149:
        /*02ac*/ 	.byte	0x04, 0x2f
        /*02ae*/ 	.short	(.L_151 - .L_150)
	.align		4
.L_150:
        /*02b0*/ 	.word	index@(_ZN7cutlass13device_kernelIN5flash11enable_sm90INS1_16FlashAttnFwdSm90INS1_25CollectiveMainloopFwdSm90ILi2EN4cute5tupleIJNS5_1CILi1EEES8_S8_EEENS6_IJNS7_ILi64EEESA_SA_EEELi512ENS_6half_tEfNS_4arch4Sm90ELb0ELb1ELb1ELb1ELb0ELb1ELb0ELb0ELb0ELb1ELb0ELb0EEENS1_21CollectiveEpilogueFwdINS6_IJSA_NS7_ILi512EEESA_EEES9_SC_SE_Li256ELb1ELb1ELb0ELb0EEENS1_36VarlenDynamicPersistentTileSchedulerILi64ELi64ELi256ELi128ELb0ELb1ELb1ELb1ELb0ELb1EEEEEEEEEvNT_6ParamsE)
        /*02b4*/ 	.word	0x000000a8


	//----- nvinfo : EIATTR_FRAME_SIZE
	.align		4
.L_151:
        /*02b8*/ 	.byte	0x04, 0x11
        /*02ba*/ 	.short	(.L_153 - .L_152)
	.align		4
.L_152:
        /*02bc*/ 	.word	index@(_ZN7cutlass13device_kernelIN5flash11enable_sm90INS1_16FlashAttnFwdSm90INS1_25CollectiveMainloopFwdSm90ILi2EN4cute5tupleIJNS5_1CILi1EEES8_S8_EEENS6_IJNS7_ILi64EEESA_SA_EEELi512ENS_6half_tEfNS_4arch4Sm90ELb0ELb1ELb1ELb1ELb0ELb1ELb0ELb0ELb0ELb1ELb0ELb0EEENS1_21CollectiveEpilogueFwdINS6_IJSA_NS7_ILi512EEESA_EEES9_SC_SE_Li256ELb1ELb1ELb0ELb0EEENS1_36VarlenDynamicPersistentTileSchedulerILi64ELi64ELi256ELi128ELb0ELb1ELb1ELb1ELb0ELb1EEEEEEEEEvNT_6ParamsE)
        /*02c0*/ 	.word	0x00000050


	//----- nvinfo : EIATTR_REGCOUNT
	.align		4
.L_153:
        /*02c4*/ 	.byte	0x04, 0x2f
        /*02c6*/ 	.short	(.L_155 - .L_154)
	.align		4
.L_154:
        /*02c8*/ 	.word	index@(_ZN7cutlass13device_kernelIN5flash11enable_sm90INS1_16FlashAttnFwdSm90INS1_25CollectiveMainloopFwdSm90ILi2EN4cute5tupleIJNS5_1CILi1EEES8_S8_EEENS6_IJNS7_ILi64EEESA_SA_EEELi512ENS_6half_tEfNS_4arch4Sm90ELb0ELb1ELb1ELb1ELb0ELb0ELb0ELb0ELb0ELb1ELb0ELb0EEENS1_21CollectiveEpilogueFwdINS6_IJSA_NS7_ILi512EEESA_EEES9_SC_SE_Li256ELb1ELb1ELb0ELb0EEENS1_36VarlenDynamicPersistentTileSchedulerILi64ELi64ELi256ELi128ELb0ELb1ELb1ELb1ELb0ELb1EEEEEEEEEvNT_6ParamsE)
        /*02cc*/ 	.word	0x000000a8


	//----- nvinfo : EIATTR_FRAME_SIZE
	.align		4
.L_155:
        /*02d0*/ 	.byte	0x04, 0x11
        /*02d2*/ 	.short	(.L_157 - .L_156)
	.align		4
.L_156:
        /*02d4*/ 	.word	index@(_ZN7cutlass13device_kernelIN5flash11enable_sm90INS1_16FlashAttnFwdSm90INS1_25CollectiveMainloopFwdSm90ILi2EN4cute5tupleIJNS5_1CILi1EEES8_S8_EEENS6_IJNS7_ILi64EEESA_SA_EEELi512ENS_6half_tEfNS_4arch4Sm90ELb0ELb1ELb1ELb1ELb0ELb0ELb0ELb0ELb0ELb1ELb0ELb0EEENS1_21CollectiveEpilogueFwdINS6_IJSA_NS7_ILi512EEESA_EEES9_SC_SE_Li256ELb1ELb1ELb0ELb0EEENS1_36VarlenDynamicPersistentTileSchedulerILi64ELi64ELi256ELi128ELb0ELb1ELb1ELb1ELb0ELb1EEEEEEEEEvNT_6ParamsE)
        /*02d8*/ 	.word	0x00000048


	//----- nvinfo : EIATTR_REGCOUNT
	.align		4
.L_157:
        /*02dc*/ 	.byte	0x04, 0x2f
        /*02de*/ 	.short	(.L_159 - .L_158)
	.align		4
.L_158:
        /*02e0*/ 	.word	index@(_ZN7cutlass13device_kernelIN5flash11enable_sm90INS1_16FlashAttnFwdSm90INS1_25CollectiveMainloopFwdSm90ILi2EN4cute5tupleIJNS5_1CILi1EEES8_S8_EEENS6_IJNS7_ILi64EEESA_SA_EEELi512ENS_6half_tEfNS_4arch4Sm90ELb0ELb1ELb1ELb0ELb0ELb0ELb1ELb0ELb0ELb1ELb0ELb0EEENS1_21CollectiveEpilogueFwdINS6_IJSA_NS7_ILi512EEESA_EEES9_SC_SE_Li256ELb0ELb1ELb0ELb0EEENS1_30DynamicPersistentTileSchedulerILi256ELi128ELb0ELb1ELb1EEEEEEEEEvNT_6ParamsE)
        /*02e4*/ 	.word	0x000000a8


	//----- nvinfo : EIATTR_FRAME_SIZE
	.align		4
.L_159:
        /*02e8*/ 	.byte	0x04, 0x11
        /*02ea*/ 	.short	(.L_161 - .L_160)
	.align		4
.L_160:
        /*02ec*/ 	.word	index@($_ZN7cutlass13device_kernelIN5flash11enable_sm90INS1_16FlashAttnFwdSm90INS1_25CollectiveMainloopFwdSm90ILi2EN4cute5tupleIJNS5_1CILi1EEES8_S8_EEENS6_IJNS7_ILi64EEESA_SA_EEELi512ENS_6half_tEfNS_4arch4Sm90ELb0ELb1ELb1ELb0ELb0ELb0ELb1ELb0ELb0ELb1ELb0ELb0EEENS1_21CollectiveEpilogueFwdINS6_IJSA_NS7_ILi512EEESA_EEES9_SC_SE_Li256ELb0ELb1ELb0ELb0EEENS1_30DynamicPersistentTileSchedulerILi256ELi128ELb0ELb1ELb1EEEEEEEEEvNT_6ParamsE$_ZZN5flash25CollectiveMainloopFwdSm90ILi2EN4cute5tupleIJNS1_1CILi1EEES4_S4_EEENS2_IJNS3_ILi64EEES6_S6_EEELi512EN7cutlass6half_tEfNS8_4arch4Sm90ELb0ELb1ELb1ELb0ELb0ELb0ELb1ELb0ELb0ELb1ELb0ELb0EE3mmaINS_16FlashAttnFwdSm90ISC_NS_21CollectiveEpilogueFwdINS2_IJS6_NS3_ILi512EEES6_EEES5_S9_SB_Li256ELb0ELb1ELb0ELb0EEENS_30DynamicPersistentTileSchedulerILi256ELi128ELb0ELb1ELb1EEEE13SharedStorageENS1_6TensorINS1_11ArrayEngineIfLm128EEENS1_6LayoutINS2_IJNS2_IJNS3_ILi2EEESR_NS3_ILi32EEEEEES4_S4_EEENS2_IJNS2_IJS4_SR_NS3_ILi4EEEEEENS3_ILi0EEESX_EEEEEEENS_7SoftmaxILi2ELi0EEEEEbRKNSC_6ParamsENS8_25PipelineTmaAsyncNoClusterILi2ENS8_16PipelineTmaAsyncILi2EEEEES19_RNS8_13PipelineStateILj2EEERT0_RT1_iRiRKNS_16SeqlenInfoQKNewKILb0ELb0EEENS2_IJiiiiEEERT_ENKUliT_T0_T1_E_clIZSD_ISM_S10_S12_EbS15_S19_S19_S1C_S1E_S1G_iS1H_S1L_S1M_S1O_EUlRS1P_iE1_NS3_ILb0EEENS3_ILb1EEEEEDaiS1P_S1Q_S1R_)
        /*02f0*/ 	.word	0x00000490


	//----- nvinfo : EIATTR_FRAME_SIZE
	.align		4
.L_161:
        /*02f4*/ 	.byte	0x04, 0x11
        /*02f6*/ 	.short	(.L_163 - .L_162)
	.align		4
.L_162:
        /*02f8*/ 	.word	index@(_ZN7cutlass13device_kernelIN5flash11enable_sm90INS1_16FlashAttnFwdSm90INS1_25CollectiveMainloopFwdSm90ILi2EN4cute5tupleIJNS5_1CILi1EEES8_S8_EEENS6_IJNS7_ILi64EEESA_SA_EEELi512ENS_6half_tEfNS_4arch4Sm90ELb0ELb1ELb1ELb0ELb0ELb0ELb1ELb0ELb0ELb1ELb0ELb0EEENS1_21CollectiveEpilogueFwdINS6_IJSA_NS7_ILi512EEESA_EEES9_SC_SE_Li256ELb0ELb1ELb0ELb0EEENS1_30DynamicPersistentTileSchedulerILi256ELi128ELb0ELb1ELb1EEEEEEEEEvNT_6ParamsE)
        /*02fc*/ 	.word	0x00000490


	//----- nvinfo : EIATTR_REGCOUNT
	.align		4
.L_163:
        /*0300*/ 	.byte	0x04, 0x2f
        /*0302*/ 	.short	(.L_165 - .L_164)
	.align		4
.L_164:
        /*0304*/ 	.word	index@(_ZN7cutlass13device_kernelIN5flash11enable_sm90INS1_16FlashAttnFwdSm90INS1_25CollectiveMainloopFwdSm90ILi2EN4cute5tupleIJNS5_1CILi1EEES8_S8_EEENS6_IJNS7_ILi64EEESA_SA_EEELi512ENS_6half_tEfNS_4arch4Sm90ELb0ELb1ELb1ELb0ELb0ELb0ELb0ELb0ELb0ELb1ELb0ELb0EEENS1_21CollectiveEpilogueFwdINS6_IJSA_NS7_ILi512EEESA_EEES9_SC_SE_Li256ELb0ELb1ELb0ELb0EEENS1_30DynamicPersistentTileSchedulerILi256ELi128ELb0ELb1ELb1EEEEEEEEEvNT_6ParamsE)
        /*0308*/ 	.word	0x000000a8


	//----- nvinfo : EIATTR_FRAME_SIZE
	.align		4
.L_165:
        /*030c*/ 	.byte	0x04, 0x11
        /*030e*/ 	.short	(.L_167 - .L_166)
	.align		4
.L_166:
        /*0310*/ 	.word	index@(_ZN7cutlass13device_kernelIN5flash11enable_sm90INS1_16FlashAttnFwdSm90INS1_25CollectiveMainloopFwdSm90ILi2EN4cute5tupleIJNS5_1CILi1EEES8_S8_EEENS6_IJNS7_ILi64EEESA_SA_EEELi512ENS_6half_tEfNS_4arch4Sm90ELb0ELb1ELb1ELb0ELb0ELb0ELb0ELb0ELb0ELb1ELb0ELb0EEENS1_21CollectiveEpilogueFwdINS6_IJSA_NS7_ILi512EEESA_EEES9_SC_SE_Li256ELb0ELb1ELb0ELb0EEENS1_30DynamicPersistentTileSchedulerILi256ELi128ELb0ELb1ELb1EEEEEEEEEvNT_6ParamsE)
        /*0314*/ 	.word	0x00000028


	//----- nvinfo : EIATTR_REGCOUNT
	.align		4
.L_167:
        /*0318*/ 	.byte	0x04, 0x2f
        /*031a*/ 	.short	(.L_169 - .L_168)
	.align		4
.L_168:
        /*031c*/ 	.word	index@(_ZN7cutlass13device_kernelIN5flash11enable_sm90INS1_16FlashAttnFwdSm90INS1_25CollectiveMainloopFwdSm90ILi2EN4cute5tupleIJNS5_1CILi1EEES8_S8_EEENS6_IJNS7_ILi64EEESA_SA_EEELi512ENS_6half_tEfNS_4arch4Sm90ELb0ELb0ELb1ELb1ELb0ELb1ELb1ELb0ELb0ELb1ELb0ELb0EEENS1_21CollectiveEpilogueFwdINS6_IJSA_NS7_ILi512EEESA_EEES9_SC_SE_Li256ELb1ELb1ELb0ELb0EEENS1_36VarlenDynamicPersistentTileSchedulerILi64ELi64ELi256ELi128ELb0ELb1ELb1ELb0ELb1ELb1EEEEEEEEEvNT_6ParamsE)
        /*0320*/ 	.word	0x000000a8


	//----- nvinfo : EIATTR_FRAME_SIZE
	.align		4
.L_169:
        /*0324*/ 	.byte	0x04, 0x11
        /*0326*/ 	.short	(.L_171 - .L_170)
	.align		4
.L_170:
        /*0328*/ 	.word	index@(_ZN7cutlass13device_kernelIN5flash11enable_sm90INS1_16FlashAttnFwdSm90INS1_25CollectiveMainloopFwdSm90ILi2EN4cute5tupleIJNS5_1CILi1EEES8_S8_EEENS6_IJNS7_ILi64EEESA_SA_EEELi512ENS_6half_tEfNS_4arch4Sm90ELb0ELb0ELb1ELb1ELb0ELb1ELb1ELb0ELb0ELb1ELb0ELb0EEENS1_21CollectiveEpilogueFwdINS6_IJSA_NS7_ILi512EEESA_EEES9_SC_SE_Li256ELb1ELb1ELb0ELb0EEENS1_36VarlenDynamicPersistentTileSchedulerILi64ELi64ELi256ELi128ELb0ELb1ELb1ELb0ELb1ELb1EEEEEEEEEvNT_6ParamsE)
        /*032c*/ 	.word	0x00000078


	//----- nvinfo : EIATTR_REGCOUNT
	.align		4
.L_171:
        /*0330*/ 	.byte	0x04, 0x2f
        /*0332*/ 	.short	(.L_173 - .L_172)
	.align		4
.L_172:
        /*0334*/ 	.word	index@(_ZN7cutlass13device_kernelIN5flash11enable_sm90INS1_16FlashAttnFwdSm90INS1_25CollectiveMainloopFwdSm90ILi2EN4cute5tupleIJNS5_1CILi1EEES8_S8_EEENS6_IJNS7_ILi64EEESA_SA_EEELi512ENS_6half_tEfNS_4arch4Sm90ELb0ELb0ELb1ELb1ELb0ELb0ELb1ELb0ELb0ELb1ELb0ELb0EEENS1_21CollectiveEpilogueFwdINS6_IJSA_NS7_ILi512EEESA_EEES9_SC_SE_Li256ELb1ELb1ELb0ELb0EEENS1_36VarlenDynamicPersistentTileSchedulerILi64ELi64ELi256ELi128ELb0ELb1ELb1ELb0ELb1ELb1EEEEEEEEEvNT_6ParamsE)
        /*0338*/ 	.word	0x000000a8


	//----- nvinfo : EIATTR_FRAME_SIZE
	.align		4
.L_173:
        /*033c*/ 	.byte	0x04, 0x11
        /*033e*/ 	.short	(.L_175 - .L_174)
	.align		4
.L_174:
        /*0340*/ 	.word	index@(_ZN7cutlass13device_kernelIN5flash11enable_sm90INS1_16FlashAttnFwdSm90INS1_25CollectiveMainloopFwdSm90ILi2EN4cute5tupleIJNS5_1CILi1EEES8_S8_EEENS6_IJNS7_ILi64EEESA_SA_EEELi512ENS_6half_tEfNS_4arch4Sm90ELb0ELb0ELb1ELb1ELb0ELb0ELb1ELb0ELb0ELb1ELb0ELb0EEENS1_21CollectiveEpilogueFwdINS6_IJSA_NS7_ILi512EEESA_EEES9_SC_SE_Li256ELb1ELb1ELb0ELb0EEENS1_36VarlenDynamicPersistentTileSchedulerILi64ELi64ELi256ELi128ELb0ELb1ELb1ELb0ELb1ELb1EEEEEEEEEvNT_6ParamsE)
        /*0344*/ 	.word	0x00000070


	//----- nvinfo : EIATTR_REGCOUNT
	.align		4
.L_175:
        /*0348*/ 	.byte	0x04, 0x2f
        /*034a*/ 	.short	(.L_177 - .L_176)
	.align		4
.L_176:
        /*034c*/ 	.word	index@(_ZN7cutlass13device_kernelIN5flash11enable_sm90INS1_16FlashAttnFwdSm90INS1_25CollectiveMainloopFwdSm90ILi2EN4cute5tupleIJNS5_1CILi1EEES8_S8_EEENS6_IJNS7_ILi64EEESA_SA_EEELi512ENS_6half_tEfNS_4arch4Sm90ELb0ELb0ELb1ELb1ELb0ELb1ELb0ELb0ELb0ELb1ELb0ELb0EEENS1_21CollectiveEpilogueFwdINS6_IJSA_NS7_ILi512EEESA_EEES9_SC_SE_Li256ELb1ELb1ELb0ELb0EEENS1_36VarlenDynamicPersistentTileSchedulerILi64ELi64ELi256ELi128ELb0ELb1ELb1ELb0ELb1ELb1EEEEEEEEEvNT_6ParamsE)
        /*0350*/ 	.word	0x000000a8


	//----- nvinfo : EIATTR_FRAME_SIZE
	.align		4
.L_177:
        /*0354*/ 	.byte	0x04, 0x11
        /*0356*/ 	.short	(.L_179 - .L_178)
	.align		4
.L_178:
        /*0358*/ 	.word	index@(_ZN7cutlass13device_kernelIN5flash11enable_sm90INS1_16FlashAttnFwdSm90INS1_25CollectiveMainloopFwdSm90ILi2EN4cute5tupleIJNS5_1CILi1EEES8_S8_EEENS6_IJNS7_ILi64EEESA_SA_EEELi512ENS_6half_tEfNS_4arch4Sm90ELb0ELb0ELb1ELb1ELb0ELb1ELb0ELb0ELb0ELb1ELb0ELb0EEENS1_21CollectiveEpilogueFwdINS6_IJSA_NS7_ILi512EEESA_EEES9_SC_SE_Li256ELb1ELb1ELb0ELb0EEENS1_36VarlenDynamicPersistentTileSchedulerILi64ELi64ELi256ELi128ELb0ELb1ELb1ELb0ELb1ELb1EEEEEEEEEvNT_6ParamsE)
        /*035c*/ 	.word	0x00000068


	//----- nvinfo : EIATTR_REGCOUNT
	.align		4
.L_179:
        /*0360*/ 	.byte	0x04, 0x2f
        /*0362*/ 	.short	(.L_181 - .L_180)
	.align		4
.L_180:
        /*0364*/ 	.word	index@(_ZN7cutlass13device_kernelIN5flash11enable_sm90INS1_16FlashAttnFwdSm90INS1_25CollectiveMainloopFwdSm90ILi2EN4cute5tupleIJNS5_1CILi1EEES8_S8_EEENS6_IJNS7_ILi64EEESA_SA_EEELi512ENS_6half_tEfNS_4arch4Sm90ELb0ELb0ELb1ELb1ELb0ELb0ELb0ELb0ELb0ELb1ELb0ELb0EEENS1_21CollectiveEpilogueFwdINS6_IJSA_NS7_ILi512EEESA_EEES9_SC_SE_Li256ELb1ELb1ELb0ELb0EEENS1_36VarlenDynamicPersistentTileSchedulerILi64ELi64ELi256ELi128ELb0ELb1ELb1ELb0ELb1ELb1EEEEEEEEEvNT_6ParamsE)
        /*0368*/ 	.word	0x000000a8


	//----- nvinfo : EIATTR_FRAME_SIZE
	.align		4
.L_181:
        /*036c*/ 	.byte	0x04, 0x11
        /*036e*/ 	.short	(.L_183 - .L_182)
	.align		4
.L_182:
        /*0370*/ 	.word	index@(_ZN7cutlass13device_kernelIN5flash11enable_sm90INS1_16FlashAttnFwdSm90INS1_25CollectiveMainloopFwdSm90ILi2EN4cute5tupleIJNS5_1CILi1EEES8_S8_EEENS6_IJNS7_ILi64EEESA_SA_EEELi512ENS_6half_tEfNS_4arch4Sm90ELb0ELb0ELb1ELb1ELb0ELb0ELb0ELb0ELb0ELb1ELb0ELb0EEENS1_21CollectiveEpilogueFwdINS6_IJSA_NS7_ILi512EEESA_EEES9_SC_SE_Li256ELb1ELb1ELb0ELb0EEENS1_36VarlenDynamicPersistentTileSchedulerILi64ELi64ELi256ELi128ELb0ELb1ELb1ELb0ELb1ELb1EEEEEEEEEvNT_6ParamsE)
        /*0374*/ 	.word	0x00000060


	//----- nvinfo : EIATTR_REGCOUNT
	.align		4
.L_183:
        /*0378*/ 	.byte	0x04, 0x2f
        /*037a*/ 	.short	(.L_185 - .L_184)
	.align		4
.L_184:
        /*037c*/ 	.word	index@(_ZN7cutlass13device_kernelIN5flash11enable_sm90INS1_16FlashAttnFwdSm90INS1_25CollectiveMainloopFwdSm90ILi2EN4cute5tupleIJNS5_1CILi1EEES8_S8_EEENS6_IJNS7_ILi64EEESA_SA_EEELi512ENS_6half_tEfNS_4arch4Sm90ELb0ELb0ELb1ELb0ELb0ELb0ELb1ELb0ELb0ELb1ELb0ELb0EEENS1_21CollectiveEpilogueFwdINS6_IJSA_NS7_ILi512EEESA_EEES9_SC_SE_Li256ELb0ELb1ELb0ELb0EEENS1_29StaticPersistentTileSchedulerILb0EEEEEEEEEvNT_6ParamsE)
        /*0380*/ 	.word	0x000000a8


	//----- nvinfo : EIATTR_FRAME_SIZE
	.align		4
.L_185:
        /*0384*/ 	.byte	0x04, 0x11
        /*0386*/ 	.short	(.L_187 - .L_186)
	.align		4
.L_186:
        /*0388*/ 	.word	index@(_ZN7cutlass13device_kernelIN5flash11enable_sm90INS1_16FlashAttnFwdSm90INS1_25CollectiveMainloopFwdSm90ILi2EN4cute5tupleIJNS5_1CILi1EEES8_S8_EEENS6_IJNS7_ILi64EEESA_SA_EEELi512ENS_6half_tEfNS_4arch4Sm90ELb0ELb0ELb1ELb0ELb0ELb0ELb1ELb0ELb0ELb1ELb0ELb0EEENS1_21CollectiveEpilogueFwdINS6_IJSA_NS7_ILi512EEESA_EEES9_SC_SE_Li256ELb0ELb1ELb0ELb0EEENS1_29StaticPersistentTileSchedulerILb0EEEEEEEEEvNT_6ParamsE)
        /*038c*/ 	.word	0x00000058


	//----- nvinfo : EIATTR_REGCOUNT
	.align		4
.L_187:
        /*0390*/ 	.byte	0x04, 0x2f
        /*0392*/ 	.short	(.L_189 - .L_188)
	.align		4
.L_188:
        /*0394*/ 	.word	index@(_ZN7cutlass13device_kernelIN5flash11enable_sm90INS1_16FlashAttnFwdSm90INS1_25CollectiveMainloopFwdSm90ILi2EN4cute5tupleIJNS5_1CILi1EEES8_S8_EEENS6_IJNS7_ILi64EEESA_SA_EEELi512ENS_6half_tEfNS_4arch4Sm90ELb0ELb0ELb1ELb0ELb0ELb0ELb0ELb0ELb0ELb1ELb0ELb0EEENS1_21CollectiveEpilogueFwdINS6_IJSA_NS7_ILi512EEESA_EEES9_SC_SE_Li256ELb0ELb1ELb0ELb0EEENS1_29StaticPersistentTileSchedulerILb0EEEEEEEEEvNT_6ParamsE)
        /*0398*/ 	.word	0x000000a8


	//----- nvinfo : EIATTR_FRAME_SIZE
	.align		4
.L_189:
        /*039c*/ 	.byte	0x04, 0x11
        /*039e*/ 	.short	(.L_191 - .L_190)
	.align		4
.L_190:
        /*03a0*/ 	.word	index@(_ZN7cutlass13device_kernelIN5flash11enable_sm90INS1_16FlashAttnFwdSm90INS1_25CollectiveMainloopFwdSm90ILi2EN4cute5tupleIJNS5_1CILi1EEES8_S8_EEENS6_IJNS7_ILi64EEESA_SA_EEELi512ENS_6half_tEfNS_4arch4Sm90ELb0ELb0ELb1ELb0ELb0ELb0ELb0ELb0ELb0ELb1ELb0ELb0EEENS1_21CollectiveEpilogueFwdINS6_IJSA_NS7_ILi512EEESA_EEES9_SC_SE_Li256ELb0ELb1ELb0ELb0EEENS1_29StaticPersistentTileSchedulerILb0EEEEEEEEEvNT_6ParamsE)
        /*03a4*/ 	.word	0x00000038


	//----- nvinfo : EIATTR_REGCOUNT
	.align		4
.L_191:
        /*03a8*/ 	.byte	0x04, 0x2f
        /*03aa*/ 	.short	(.L_193 - .L_192)
	.align		4
.L_192:
        /*03ac*/ 	.word	index@(_ZN7cutlass13device_kernelIN5flash11enable_sm90INS1_16FlashAttnFwdSm90INS1_25CollectiveMainloopFwdSm90ILi2EN4cute5tupleIJNS5_1CILi1EEES8_S8_EEENS6_IJNS7_ILi128EEESA_NS7_ILi192EEEEEELi128ENS_6half_tEfNS_4arch4Sm90ELb1ELb0ELb1ELb1ELb0ELb1ELb0ELb1ELb1ELb1ELb0ELb0EEENS1_21CollectiveEpilogueFwdINS6_IJSA_SA_SA_EEES9_SD_SF_Li256ELb1ELb1ELb0ELb0EEENS1_36VarlenDynamicPersistentTileSchedulerILi128ELi128ELi256ELi128ELb0ELb1ELb1ELb1ELb1ELb1EEEEEEEEEvNT_6ParamsE)
        /*03b0*/ 	.word	0x000000a8


	//----- nvinfo : EIATTR_FRAME_SIZE
	.align		4
.L_193:
        /*03b4*/ 	.byte	0x04, 0x11
        /*03b6*/ 	.short	(.L_195 - .L_194)
	.align		4
.L_194:
        /*03b8*/ 	.word	index@(_ZN7cutlass13device_kernelIN5flash11enable_sm90INS1_16FlashAttnFwdSm90INS1_25CollectiveMainloopFwdSm90ILi2EN4cute5tupleIJNS5_1CILi1EEES8_S8_EEENS6_IJNS7_ILi128EEESA_NS7_ILi192EEEEEELi128ENS_6half_tEfNS_4arch4Sm90ELb1ELb0ELb1ELb1ELb0ELb1ELb0ELb1ELb1ELb1ELb0ELb0EEENS1_21CollectiveEpilogueFwdINS6_IJSA_SA_SA_EEES9_SD_SF_Li256ELb1ELb1ELb0ELb0EEENS1_36VarlenDynamicPersistentTileSchedulerILi128ELi128ELi256ELi128ELb0ELb1ELb1ELb1ELb1ELb1EEEEEEEEEvNT_6ParamsE)
        /*03bc*/ 	.word	0x00000078


	//----- nvinfo : EIATTR_REGCOUNT
	.align		4
.L_195:
        /*03c0*/ 	.byte	0x04, 0x2f
        /*03c2*/ 	.short	(.L_197 - .L_196)
	.align		4
.L_196:
        /*03c4*/ 	.word	index@(_ZN7cutlass13device_kernelIN5flash11enable_sm90INS1_16FlashAttnFwdSm90INS1_25CollectiveMainloopFwdSm90ILi2EN4cute5tupleIJNS5_1CILi1EEES8_S8_EEENS6_IJNS7_ILi128EEESA_NS7_ILi192EEEEEELi128ENS_6half_tEfNS_4arch4Sm90ELb1ELb0ELb1ELb1ELb0ELb0ELb0ELb1ELb1ELb1ELb0ELb0EEENS1_21CollectiveEpilogueFwdINS6_IJSA_SA_SA_EEES9_SD_SF_Li256ELb1ELb1ELb0ELb0EEENS1_36VarlenDynamicPersistentTileSchedulerILi128ELi128ELi256ELi128ELb0ELb1ELb1ELb1ELb1ELb1EEEEEEEEEvNT_6ParamsE)
        /*03c8*/ 	.word	0x000000a8


	//----- nvinfo : EIATTR_FRAME_SIZE
	.align		4
.L_197:
        /*03cc*/ 	.byte	0x04, 0x11
        /*03ce*/ 	.short	(.L_199 - .L_198)
	.align		4
.L_198:
        /*03d0*/ 	.word	index@(_ZN7cutlass13device_kernelIN5flash11enable_sm90INS1_16FlashAttnFwdSm90INS1_25CollectiveMainloopFwdSm90ILi2EN4cute5tupleIJNS5_1CILi1EEES8_S8_EEENS6_IJNS7_ILi128EEESA_NS7_ILi192EEEEEELi128ENS_6half_tEfNS_4arch4Sm90ELb1ELb0ELb1ELb1ELb0ELb0ELb0ELb1ELb1ELb1ELb0ELb0EEENS1_21CollectiveEpilogueFwdINS6_IJSA_SA_SA_EEES9_SD_SF_Li256ELb1ELb1ELb0ELb0EEENS1_36VarlenDynamicPersistentTileSchedulerILi128ELi128ELi256ELi128ELb0ELb1ELb1ELb1ELb1ELb1EEEEEEEEEvNT_6ParamsE)
        /*03d4*/ 	.word	0x00000058


	//----- nvinfo : EIATTR_REGCOUNT
	.align		4
.L_199:
        /*03d8*/ 	.byte	0x04, 0x2f
        /*03da*/ 	.short	(.L_201 - .L_200)
	.align		4
.L_200:
        /*03dc*/ 	.word	index@(_ZN7cutlass13device_kernelIN5flash11enable_sm90INS1_16FlashAttnFwdSm90INS1_25CollectiveMainloopFwdSm90ILi2EN4cute5tupleIJNS5_1CILi1EEES8_S8_EEENS6_IJNS7_ILi128EEESA_NS7_ILi192EEEEEELi128ENS_6half_tEfNS_4arch4Sm90ELb1ELb0ELb1ELb0ELb0ELb0ELb0ELb1ELb1ELb1ELb0ELb0EEENS1_21CollectiveEpilogueFwdINS6_IJSA_SA_SA_EEES9_SD_SF_Li256ELb0ELb1ELb0ELb0EEENS1_30DynamicPersistentTileSchedulerILi256ELi128ELb0ELb1ELb1EEEEEEEEEvNT_6ParamsE)
        /*03e0*/ 	.word	0x000000a8


	//----- nvinfo : EIATTR_FRAME_SIZE
	.align		4
.L_201:
        /*03e4*/ 	.byte	0x04, 0x11
        /*03e6*/ 	.short	(.L_203 - .L_202)
	.align		4
.L_202:
        /*03e8*/ 	.word	index@(_ZN7cutlass13device_kernelIN5flash11enable_sm90INS1_16FlashAttnFwdSm90INS1_25CollectiveMainloopFwdSm90ILi2EN4cute5tupleIJNS5_1CILi1EEES8_S8_EEENS6_IJNS7_ILi128EEESA_NS7_ILi192EEEEEELi128ENS_6half_tEfNS_4arch4Sm90ELb1ELb0ELb1ELb0ELb0ELb0ELb0ELb1ELb1ELb1ELb0ELb0EEENS1_21CollectiveEpilogueFwdINS6_IJSA_SA_SA_EEES9_SD_SF_Li256ELb0ELb1ELb0ELb0EEENS1_30DynamicPersistentTileSchedulerILi256ELi128ELb0ELb1ELb1EEEEEEEEEvNT_6ParamsE)
        /*03ec*/ 	.word	0x00000028


	//----- nvinfo : EIATTR_REGCOUNT
	.align		4
.L_203:
        /*03f0*/ 	.byte	0x04, 0x2f
        /*03f2*/ 	.short	(.L_205 - .L_204)
	.align		4
.L_204:
        /*03f4*/ 	.word	index@(_ZN7cutlass13device_kernelIN5flash11enable_sm90INS1_16FlashAttnFwdSm90INS1_25CollectiveMainloopFwdSm90ILi2EN4cute5tupleIJNS5_1CILi1EEES8_S8_EEENS6_IJNS7_ILi128EEENS7_ILi96EEENS7_ILi192EEEEEELi128ENS_6half_tEfNS_4arch4Sm90ELb0ELb1ELb1ELb1ELb0ELb1ELb0ELb1ELb1ELb1ELb0ELb0EEENS1_21CollectiveEpilogueFwdINS6_IJSA_SA_SB_EEES9_SE_SG_Li256ELb1ELb1ELb0ELb0EEENS1_36VarlenDynamicPersistentTileSchedulerILi128ELi96ELi256ELi128ELb0ELb1ELb1ELb1ELb0ELb1EEEEEEEEEvNT_6ParamsE)
        /*03f8*/ 	.word	0x000000a8


	//----- nvinfo : EIATTR_FRAME_SIZE
	.align		4
.L_205:
        /*03fc*/ 	.byte	0x04, 0x11
        /*03fe*/ 	.short	(.L_207 - .L_206)
	.align		4
.L_206:
        /*0400*/ 	.word	index@(_ZN7cutlass13device_kernelIN5flash11enable_sm90INS1_16FlashAttnFwdSm90INS1_25CollectiveMainloopFwdSm90ILi2EN4cute5tupleIJNS5_1CILi1EEES8_S8_EEENS6_IJNS7_ILi128EEENS7_ILi96EEENS7_ILi192EEEEEELi128ENS_6half_tEfNS_4arch4Sm90ELb0ELb1ELb1ELb1ELb0ELb1ELb0ELb1ELb1ELb1ELb0ELb0EEENS1_21CollectiveEpilogueFwdINS6_IJSA_SA_SB_EEES9_SE_SG_Li256ELb1ELb1ELb0ELb0EEENS1_36VarlenDynamicPersistentTileSchedulerILi128ELi96ELi256ELi128ELb0ELb1ELb1ELb1ELb0ELb1EEEEEEEEEvNT_6ParamsE)
        /*0404*/ 	.word	0x00000050


	//----- nvinfo : EIATTR_REGCOUNT
	.align		4
.L_207:
        /*0408*/ 	.byte	0x04, 0x2f
        /*040a*/ 	.short	(.L_209 - .L_208)
	.align		4
.L_208:
        /*040c*/ 	.word	index@(_ZN7cutlass13device_kernelIN5flash11enable_sm90INS1_16FlashAttnFwdSm90INS1_25CollectiveMainloopFwdSm90ILi2EN4cute5tupleIJNS5_1CILi1EEES8_S8_EEENS6_IJNS7_ILi128EEENS7_ILi96EEENS7_ILi192EEEEEELi128ENS_6half_tEfNS_4arch4Sm90ELb0ELb1ELb1ELb1ELb0ELb0ELb0ELb1ELb1ELb1ELb0ELb0EEENS1_21CollectiveEpilogueFwdINS6_IJSA_SA_SB_EEES9_SE_SG_Li256ELb1ELb1ELb0ELb0EEENS1_36VarlenDynamicPersistentTileSchedulerILi128ELi96ELi256ELi128ELb0ELb1ELb1ELb1ELb0ELb1EEEEEEEEEvNT_6ParamsE)
        /*0410*/ 	.word	0x000000a8


	//----- nvinfo : EIATTR_FRAME_SIZE
	.align		4
.L_209:
        /*0414*/ 	.byte	0x04, 0x11
        /*0416*/ 	.short	(.L_211 - .L_210)
	.align		4
.L_210:
        /*0418*/ 	.word	index@(_ZN7cutlass13device_kernelIN5flash11enable_sm90INS1_16FlashAttnFwdSm90INS1_25CollectiveMainloopFwdSm90ILi2EN4cute5tupleIJNS5_1CILi1EEES8_S8_EEENS6_IJNS7_ILi128EEENS7_ILi96EEENS7_ILi192EEEEEELi128ENS_6half_tEfNS_4arch4Sm90ELb0ELb1ELb1ELb1ELb0ELb0ELb0ELb1ELb1ELb1ELb0ELb0EEENS1_21CollectiveEpilogueFwdINS6_IJSA_SA_SB_EEES9_SE_SG_Li256ELb1ELb1ELb0ELb0EEENS1_36VarlenDynamicPersistentTileSchedulerILi128ELi96ELi256ELi128ELb0ELb1ELb1ELb1ELb0ELb1EEEEEEEEEvNT_6ParamsE)
        /*041c*/ 	.word	0x00000050


	//----- nvinfo : EIATTR_REGCOUNT
	.align		4
.L_211:
        /*0420*/ 	.byte	0x04, 0x2f
        /*0422*/ 	.short	(.L_213 - .L_212)
	.align		4
.L_212:
        /*0424*/ 	.word	index@(_ZN7cutlass13device_kernelIN5flash11enable_sm90INS1_16FlashAttnFwdSm90INS1_25CollectiveMainloopFwdSm90ILi2EN4cute5tupleIJNS5_1CILi1EEES8_S8_EEENS6_IJNS7_ILi128EEENS7_ILi96EEENS7_ILi192EEEEEELi128ENS_6half_tEfNS_4arch4Sm90ELb0ELb1ELb1ELb0ELb0ELb0ELb0ELb1ELb1ELb1ELb0ELb0EEENS1_21CollectiveEpilogueFwdINS6_IJSA_SA_SB_EEES9_SE_SG_Li256ELb0ELb1ELb0ELb0EEENS1_30DynamicPersistentTileSchedulerILi256ELi128ELb0ELb1ELb1EEEEEEEEEvNT_6ParamsE)
        /*0428*/ 	.word	0x000000a8


	//----- nvinfo : EIATTR_FRAME_SIZE
	.align		4
.L_213:
        /*042c*/ 	.byte	0x04, 0x11
        /*042e*/ 	.short	(.L_215 - .L_214)
	.align		4
.L_214:
        /*0430*/ 	.word	index@(_ZN7cutlass13device_kernelIN5flash11enable_sm90INS1_16FlashAttnFwdSm90INS1_25CollectiveMainloopFwdSm90ILi2EN4cute5tupleIJNS5_1CILi1EEES8_S8_EEENS6_IJNS7_ILi128EEENS7_ILi96EEENS7_ILi192EEEEEELi128ENS_6half_tEfNS_4arch4Sm90ELb0ELb1ELb1ELb0ELb0ELb0ELb0ELb1ELb1ELb1ELb0ELb0EEENS1_21CollectiveEpilogueFwdINS6_IJSA_SA_SB_EEES9_SE_SG_Li256ELb0ELb1ELb0ELb0EEENS1_30DynamicPersistentTileSchedulerILi256ELi128ELb0ELb1ELb1EEEEEEEEEvNT_6ParamsE)
        /*0434*/ 	.word	0x00000020


	//----- nvinfo : EIATTR_REGCOUNT
	.align		4
.L_215:
        /*0438*/ 	.byte	0x04, 0x2f
        /*043a*/ 	.short	(.L_217 - .L_216)
	.align		4
.L_216:
        /*043c*/ 	.word	index@(_ZN7cutlass13device_kernelIN5flash11enable_sm90INS1_16FlashAttnFwdSm90INS1_25CollectiveMainloopFwdSm90ILi2EN4cute5tupleIJNS5_1CILi1EEES8_S8_EEENS6_IJNS7_ILi128EEESA_NS7_ILi192EEEEEELi128ENS_6half_tEfNS_4arch4Sm90ELb0ELb0ELb1ELb1ELb0ELb1ELb0ELb1ELb1ELb1ELb0ELb0EEENS1_21CollectiveEpilogueFwdINS6_IJSA_SA_SA_EEES9_SD_SF_Li256ELb1ELb1ELb0ELb0EEENS1_36VarlenDynamicPersistentTileSchedulerILi128ELi128ELi256ELi128ELb0ELb1ELb1ELb0ELb1ELb1EEEEEEEEEvNT_6ParamsE)
        /*0440*/ 	.word	0x000000a8


	//----- nvinfo : EIATTR_FRAME_SIZE
	.align		4
.L_217:
        /*0444*/ 	.byte	0x04, 0x11
        /*0446*/ 	.short	(.L_219 - .L_218)
	.align		4
.L_218:
        /*0448*/ 	.word	index@(_ZN7cutlass13device_kernelIN5flash11enable_sm90INS1_16FlashAttnFwdSm90INS1_25CollectiveMainloopFwdSm90ILi2EN4cute5tupleIJNS5_1CILi1EEES8_S8_EEENS6_IJNS7_ILi128EEESA_NS7_ILi192EEEEEELi128ENS_6half_tEfNS_4arch4Sm90ELb0ELb0ELb1ELb1ELb0ELb1ELb0ELb1ELb1ELb1ELb0ELb0EEENS1_21CollectiveEpilogueFwdINS6_IJSA_SA_SA_EEES9_SD_SF_Li256ELb1ELb1ELb0ELb0EEENS1_36VarlenDynamicPersistentTileSchedulerILi128ELi128ELi256ELi128ELb0ELb1ELb1ELb0ELb1ELb1EEEEEEEEEvNT_6ParamsE)
        /*044c*/ 	.word	0x00000090


	//----- nvinfo : EIATTR_REGCOUNT
	.align		4
.L_219:
        /*0450*/ 	.byte	0x04, 0x2f
        /*0452*/ 	.short	(.L_221 - .L_220)
	.align		4
.L_220:
        /*0454*/ 	.word	index@(_ZN7cutlass13device_kernelIN5flash11enable_sm90INS1_16FlashAttnFwdSm90INS1_25CollectiveMainloopFwdSm90ILi2EN4cute5tupleIJNS5_1CILi1EEES8_S8_EEENS6_IJNS7_ILi128EEESA_NS7_ILi192EEEEEELi128ENS_6half_tEfNS_4arch4Sm90ELb0ELb0ELb1ELb1ELb0ELb0ELb0ELb1ELb1ELb1ELb0ELb0EEENS1_21CollectiveEpilogueFwdINS6_IJSA_SA_SA_EEES9_SD_SF_Li256ELb1ELb1ELb0ELb0EEENS1_36VarlenDynamicPersistentTileSchedulerILi128ELi128ELi256ELi128ELb0ELb1ELb1ELb0ELb1ELb1EEEEEEEEEvNT_6ParamsE)
        /*0458*/ 	.word	0x000000a8


	//----- nvinfo : EIATTR_FRAME_SIZE
	.align		4
.L_221:
        /*045c*/ 	.byte	0x04, 0x11
        /*045e*/ 	.short	(.L_223 - .L_222)
	.align		4
.L_222:
        /*0460*/ 	.word	index@(_ZN7cutlass13device_kernelIN5flash11enable_sm90INS1_16FlashAttnFwdSm90INS1_25CollectiveMainloopFwdSm90ILi2EN4cute5tupleIJNS5_1CILi1EEES8_S8_EEENS6_IJNS7_ILi128EEESA_NS7_ILi192EEEEEELi128ENS_6half_tEfNS_4arch4Sm90ELb0ELb0ELb1ELb1ELb0ELb0ELb0ELb1ELb1ELb1ELb0ELb0EEENS1_21CollectiveEpilogueFwdINS6_IJSA_SA_SA_EEES9_SD_SF_Li256ELb1ELb1ELb0ELb0EEENS1_36VarlenDynamicPersistentTileSchedulerILi128ELi128ELi256ELi128ELb0ELb1ELb1ELb0ELb1ELb1EEEEEEEEEvNT_6ParamsE)
        /*0464*/ 	.word	0x00000060


	//----- nvinfo : EIATTR_REGCOUNT
	.align		4
.L_223:
        /*0468*/ 	.byte	0x04, 0x2f
        /*046a*/ 	.short	(.L_225 - .L_224)
	.align		4
.L_224:
        /*046c*/ 	.word	index@(_ZN7cutlass13device_kernelIN5flash11enable_sm90INS1_16FlashAttnFwdSm90INS1_25CollectiveMainloopFwdSm90ILi2EN4cute5tupleIJNS5_1CILi2EEENS7_ILi1EEES9_EEENS6_IJNS7_ILi128EEESB_NS7_ILi192EEEEEELi128ENS_6half_tEfNS_4arch4Sm90ELb0ELb0ELb1ELb0ELb0ELb0ELb0ELb1ELb1ELb1ELb0ELb0EEENS1_21CollectiveEpilogueFwdINS6_IJSB_SB_SB_EEESA_SE_SG_Li256ELb0ELb1ELb0ELb0EEENS1_29StaticPersistentTileSchedulerILb0EEEEEEEEEvNT_6ParamsE)
        /*0470*/ 	.word	0x000000a8


	//----- nvinfo : EIATTR_FRAME_SIZE
	.align		4
.L_225:
        /*0474*/ 	.byte	0x04, 0x11
        /*0476*/ 	.short	(.L_227 - .L_226)
	.align		4
.L_226:
        /*0478*/ 	.word	index@(_ZN7cutlass13device_kernelIN5flash11enable_sm90INS1_16FlashAttnFwdSm90INS1_25CollectiveMainloopFwdSm90ILi2EN4cute5tupleIJNS5_1CILi2EEENS7_ILi1EEES9_EEENS6_IJNS7_ILi128EEESB_NS7_ILi192EEEEEELi128ENS_6half_tEfNS_4arch4Sm90ELb0ELb0ELb1ELb0ELb0ELb0ELb0ELb1ELb1ELb1ELb0ELb0EEENS1_21CollectiveEpilogueFwdINS6_IJSB_SB_SB_EEESA_SE_SG_Li256ELb0ELb1ELb0ELb0EEENS1_29StaticPersistentTileSchedulerILb0EEEEEEEEEvNT_6ParamsE)
        /*047c*/ 	.word	0x00000038


	//----- nvinfo : EIATTR_REGCOUNT
	.align		4
.L_227:
        /*0480*/ 	.byte	0x04, 0x2f
        /*0482*/ 	.short	(.L_229 - .L_228)
	.align		4
.L_228:
        /*0484*/ 	.word	index@(_ZN7cutlass13device_kernelIN5flash11enable_sm90INS1_16FlashAttnFwdSm90INS1_25CollectiveMainloopFwdSm90ILi2EN4cute5tupleIJNS5_1CILi1EEES8_S8_EEENS6_IJNS7_ILi128EEESA_NS7_ILi192EEEEEELi128ENS_6half_tEfNS_4arch4Sm90ELb0ELb0ELb1ELb0ELb0ELb0ELb0ELb1ELb1ELb1ELb0ELb0EEENS1_21CollectiveEpilogueFwdINS6_IJSA_SA_SA_EEES9_SD_SF_Li256ELb0ELb1ELb0ELb0EEENS1_29StaticPersistentTileSchedulerILb0EEEEEEEEEvNT_6ParamsE)
        /*0488*/ 	.word	0x000000a8


	//----- nvinfo : EIATTR_FRAME_SIZE
	.align		4
.L_229:
        /*048c*/ 	.byte	0x04, 0x11
        /*048e*/ 	.short	(.L_231 - .L_230)
	.align		4
.L_230:
        /*0490*/ 	.word	index@(_ZN7cutlass13device_kernelIN5flash11enable_sm90INS1_16FlashAttnFwdSm90INS1_25CollectiveMainloopFwdSm90ILi2EN4cute5tupleIJNS5_1CILi1EEES8_S8_EEENS6_IJNS7_ILi128EEESA_NS7_ILi192EEEEEELi128ENS_6half_tEfNS_4arch4Sm90ELb0ELb0ELb1ELb0ELb0ELb0ELb0ELb1ELb1ELb1ELb0ELb0EEENS1_21CollectiveEpilogueFwdINS6_IJSA_SA_SA_EEES9_SD_SF_Li256ELb0ELb1ELb0ELb0EEENS1_29StaticPersistentTileSchedulerILb0EEEEEEEEEvNT_6ParamsE)
        /*0494*/ 	.word	0x00000038


	//----- nvinfo : EIATTR_MIN_STACK_SIZE
	.align		4
.L_231:
        /*0498*/ 	.byte	0x04, 0x12
        /*049a*/ 	.short	(.L_233 - .L_232)
	.align		4
.L_232:
        /*049c*/ 	.word	index@(_ZN7cutlass13device_kernelIN5flash11enable_sm90INS1_16FlashAttnFwdSm90INS1_25CollectiveMainloopFwdSm90ILi2EN4cute5tupleIJNS5_1CILi1EEES8_S8_EEENS6_IJNS7_ILi128EEESA_NS7_ILi192EEEEEELi128ENS_6half_tEfNS_4arch4Sm90ELb0ELb0ELb1ELb0ELb0ELb0ELb0ELb1ELb1ELb1ELb0ELb0EEENS1_21CollectiveEpilogueFwdINS6_IJSA_SA_SA_EEES9_SD_SF_Li256ELb0ELb1ELb0ELb0EEENS1_29StaticPersistentTileSchedulerILb0EEEEEEEEEvNT_6ParamsE)
        /*04a0*/ 	.word	0x00000038


	//----- nvinfo : EIATTR_MIN_STACK_SIZE
	.align		4
.L_233:
        /*04a4*/ 	.byte	0x04, 0x12
        /*04a6*/ 	.short	(.L_235 - .L_234)
	.align		4
.L_234:
        /*04a8*/ 	.word	index@(_ZN7cutlass13device_kernelIN5flash11enable_sm90INS1_16FlashAttnFwdSm90INS1_25CollectiveMainloopFwdSm90ILi2EN4cute5tupleIJNS5_1CILi2EEENS7_ILi1EEES9_EEENS6_IJNS7_ILi128EEESB_NS7_ILi192EEEEEELi128ENS_6half_tEfNS_4arch4Sm90ELb0ELb0ELb1ELb0ELb0ELb0ELb0ELb1ELb1ELb1ELb0ELb0EEENS1_21CollectiveEpilogueFwdINS6_IJSB_SB_SB_EEESA_SE_SG_Li256ELb0ELb1ELb0ELb0EEENS1_29StaticPersistentTileSchedulerILb0EEEEEEEEEvNT_6ParamsE)
        /*04ac*/ 	.word	0x00000038


	//----- nvinfo : EIATTR_MIN_STACK_SIZE
	.align		4
.L_235:
        /*04b0*/ 	.byte	0x04, 0x12
        /*04b2*/ 	.short	(.L_237 - .L_236)
	.align		4
.L_236:
        /*04b4*/ 	.word	index@(_ZN7cutlass13device_kernelIN5flash11enable_sm90INS1_16FlashAttnFwdSm90INS1_25CollectiveMainloopFwdSm90ILi2EN4cute5tupleIJNS5_1CILi1EEES8_S8_EEENS6_IJNS7_ILi128EEESA_NS7_ILi192EEEEEELi128ENS_6half_tEfNS_4arch4Sm90ELb0ELb0ELb1ELb1ELb0ELb0ELb0ELb1ELb1ELb1ELb0ELb0EEENS1_21CollectiveEpilogueFwdINS6_IJSA_SA_SA_EEES9_SD_SF_Li256ELb1ELb1ELb0ELb0EEENS1_36VarlenDynamicPersistentTileSchedulerILi128ELi128ELi256ELi128ELb0ELb1ELb1ELb0ELb1ELb1EEEEEEEEEvNT_6ParamsE)
        /*04b8*/ 	.word	0x00000060


	//----- nvinfo : EIATTR_MIN_STACK_SIZE
	.align		4
.L_237:
        /*04bc*/ 	.byte	0x04, 0x12
        /*04be*/ 	.short	(.L_239 - .L_238)
	.align		4
.L_238:
        /*04c0*/ 	.word	index@(_ZN7cutlass13device_kernelIN5flash11enable_sm90INS1_16FlashAttnFwdSm90INS1_25CollectiveMainloopFwdSm90ILi2EN4cute5tupleIJNS5_1CILi1EEES8_S8_EEENS6_IJNS7_ILi128EEESA_NS7_ILi192EEEEEELi128ENS_6half_tEfNS_4arch4Sm90ELb0ELb0ELb1ELb1ELb0ELb1ELb0ELb1ELb1ELb1ELb0ELb0EEENS1_21CollectiveEpilogueFwdINS6_IJSA_SA_SA_EEES9_SD_SF_Li256ELb1ELb1ELb0ELb0EEENS1_36VarlenDynamicPersistentTileSchedulerILi128ELi128ELi256ELi128ELb0ELb1ELb1ELb0ELb1ELb1EEEEEEEEEvNT_6ParamsE)
        /*04c4*/ 	.word	0x00000090


	//----- nvinfo : EIATTR_MIN_STACK_SIZE
	.align		4
.L_239:
        /*04c8*/ 	.byte	0x04, 0x12
        /*04ca*/ 	.short	(.L_241 - .L_240)
	.align		4
.L_240:
        /*04cc*/ 	.word	index@(_ZN7cutlass13device_kernelIN5flash11enable_sm90INS1_16FlashAttnFwdSm90INS1_25CollectiveMainloopFwdSm90ILi2EN4cute5tupleIJNS5_1CILi1EEES8_S8_EEENS6_IJNS7_ILi128EEENS7_ILi96EEENS7_ILi192EEEEEELi128ENS_6half_tEfNS_4arch4Sm90ELb0ELb1ELb1ELb0ELb0ELb0ELb0ELb1ELb1ELb1ELb0ELb0EEENS1_21CollectiveEpilogueFwdINS6_IJSA_SA_SB_EEES9_SE_SG_Li256ELb0ELb1ELb0ELb0EEENS1_30DynamicPersistentTileSchedulerILi256ELi128ELb0ELb1ELb1EEEEEEEEEvNT_6ParamsE)
        /*04d0*/ 	.word	0x00000020


	//----- nvinfo : EIATTR_MIN_STACK_SIZE
	.align		4
.L_241:
        /*04d4*/ 	.byte	0x04, 0x12
        /*04d6*/ 	.short	(.L_243 - .L_242)
	.align		4
.L_242:
        /*04d8*/ 	.word	index@(_ZN7cutlass13device_kernelIN5flash11enable_sm90INS1_16FlashAttnFwdSm90INS1_25CollectiveMainloopFwdSm90ILi2EN4cute5tupleIJNS5_1CILi1EEES8_S8_EEENS6_IJNS7_ILi128EEENS7_ILi96EEENS7_ILi192EEEEEELi128ENS_6half_tEfNS_4arch4Sm90ELb0ELb1ELb1ELb1ELb0ELb0ELb0ELb1ELb1ELb1ELb0ELb0EEENS1_21CollectiveEpilogueFwdINS6_IJSA_SA_SB_EEES9_SE_SG_Li256ELb1ELb1ELb0ELb0EEENS1_36VarlenDynamicPersistentTileSchedulerILi128ELi96ELi256ELi128ELb0ELb1ELb1ELb1ELb0ELb1EEEEEEEEEvNT_6ParamsE)
        /*04dc*/ 	.word	0x00000050


	//----- nvinfo : EIATTR_MIN_STACK_SIZE
	.align		4
.L_243:
        /*04e0*/ 	.byte	0x04, 0x12
        /*04e2*/ 	.short	(.L_245 - .L_244)
	.align		4
.L_244:
        /*04e4*/ 	.word	index@(_ZN7cutlass13device_kernelIN5flash11enable_sm90INS1_16FlashAttnFwdSm90INS1_25CollectiveMainloopFwdSm90ILi2EN4cute5tupleIJNS5_1CILi1EEES8_S8_EEENS6_IJNS7_ILi128EEENS7_ILi96EEENS7_ILi192EEEEEELi128ENS_6half_tEfNS_4arch4Sm90ELb0ELb1ELb1ELb1ELb0ELb1ELb0ELb1ELb1ELb1ELb0ELb0EEENS1_21CollectiveEpilogueFwdINS6_IJSA_SA_SB_EEES9_SE_SG_Li256ELb1ELb1ELb0ELb0EEENS1_36VarlenDynamicPersistentTileSchedulerILi128ELi96ELi256ELi128ELb0ELb1ELb1ELb1ELb0ELb1EEEEEEEEEvNT_6ParamsE)
        /*04e8*/ 	.word	0x00000050


	//----- nvinfo : EIATTR_MIN_STACK_SIZE
	.align		4
.L_245:
        /*04ec*/ 	.byte	0x04, 0x12
        /*04ee*/ 	.short	(.L_247 - .L_246)
	.align		4
.L_246:
        /*04f0*/ 	.word	index@(_ZN7cutlass13device_kernelIN5flash11enable_sm90INS1_16FlashAttnFwdSm90INS1_25CollectiveMainloopFwdSm90ILi2EN4cute5tupleIJNS5_1CILi1EEES8_S8_EEENS6_IJNS7_ILi128EEESA_NS7_ILi192EEEEEELi128ENS_6half_tEfNS_4arch4Sm90ELb1ELb0ELb1ELb0ELb0ELb0ELb0ELb1ELb1ELb1ELb0ELb0EEENS1_21CollectiveEpilogueFwdINS6_IJSA_SA_SA_EEES9_SD_SF_Li256ELb0ELb1ELb0ELb0EEENS1_30DynamicPersistentTileSchedulerILi256ELi128ELb0ELb1ELb1EEEEEEEEEvNT_6ParamsE)
        /*04f4*/ 	.word	0x00000028


	//----- nvinfo : EIATTR_MIN_STACK_SIZE
	.align		4
.L_247:
        /*04f8*/ 	.byte	0x04, 0x12
        /*04fa*/ 	.short	(.L_249 - .L_248)
	.align		4
.L_248:
        /*04fc*/ 	.word	index@(_ZN7cutlass13device_kernelIN5flash11enable_sm90INS1_16FlashAttnFwdSm90INS1_25CollectiveMainloopFwdSm90ILi2EN4cute5tupleIJNS5_1CILi1EEES8_S8_EEENS6_IJNS7_ILi128EEESA_NS7_ILi192EEEEEELi128ENS_6half_tEfNS_4arch4Sm90ELb1ELb0ELb1ELb1ELb0ELb0ELb0ELb1ELb1ELb1ELb0ELb0EEENS1_21CollectiveEpilogueFwdINS6_IJSA_SA_SA_EEES9_SD_SF_Li256ELb1ELb1ELb0ELb0EEENS1_36VarlenDynamicPersistentTileSchedulerILi128ELi128ELi256ELi128ELb0ELb1ELb1ELb1ELb1ELb1EEEEEEEEEvNT_6ParamsE)
        /*0500*/ 	.word	0x00000058


	//----- nvinfo : EIATTR_MIN_STACK_SIZE
	.align		4
.L_249:
        /*0504*/ 	.byte	0x04, 0x12
        /*0506*/ 	.short	(.L_251 - .L_250)
	.align		4
.L_250:
        /*0508*/ 	.word	index@(_ZN7cutlass13device_kernelIN5flash11enable_sm90INS1_16FlashAttnFwdSm90INS1_25CollectiveMainloopFwdSm90ILi2EN4cute5tupleIJNS5_1CILi1EEES8_S8_EEENS6_IJNS7_ILi128EEESA_NS7_ILi192EEEEEELi128ENS_6half_tEfNS_4arch4Sm90ELb1ELb0ELb1ELb1ELb0ELb1ELb0ELb1ELb1ELb1ELb0ELb0EEENS1_21CollectiveEpilogueFwdINS6_IJSA_SA_SA_EEES9_SD_SF_Li256ELb1ELb1ELb0ELb0EEENS1_36VarlenDynamicPersistentTileSchedulerILi128ELi128ELi256ELi128ELb0ELb1ELb1ELb1ELb1ELb1EEEEEEEEEvNT_6ParamsE)
        /*050c*/ 	.word	0x00000078


	//----- nvinfo : EIATTR_MIN_STACK_SIZE
	.align		4
.L_251:
        /*0510*/ 	.byte	0x04, 0x12
        /*0512*/ 	.short	(.L_253 - .L_252)
	.align		4
.L_252:
        /*0514*/ 	.word	index@(_ZN7cutlass13device_kernelIN5flash11enable_sm90INS1_16FlashAttnFwdSm90INS1_25CollectiveMainloopFwdSm90ILi2EN4cute5tupleIJNS5_1CILi1EEES8_S8_EEENS6_IJNS7_ILi64EEESA_SA_EEELi512ENS_6half_tEfNS_4arch4Sm90ELb0ELb0ELb1ELb0ELb0ELb0ELb0ELb0ELb0ELb1ELb0ELb0EEENS1_21CollectiveEpilogueFwdINS6_IJSA_NS7_ILi512EEESA_EEES9_SC_SE_Li256ELb0ELb1ELb0ELb0EEENS1_29StaticPersistentTileSchedulerILb0EEEEEEEEEvNT_6ParamsE)
        /*0518*/ 	.word	0x00000038


	//----- nvinfo : EIATTR_MIN_STACK_SIZE
	.align		4
.L_253:
        /*051c*/ 	.byte	0x04, 0x12
        /*051e*/ 	.short	(.L_255 - .L_254)
	.align		4
.L_254:
        /*0520*/ 	.word	index@(_ZN7cutlass13device_kernelIN5flash11enable_sm90INS1_16FlashAttnFwdSm90INS1_25CollectiveMainloopFwdSm90ILi2EN4cute5tupleIJNS5_1CILi1EEES8_S8_EEENS6_IJNS7_ILi64EEESA_SA_EEELi512ENS_6half_tEfNS_4arch4Sm90ELb0ELb0ELb1ELb0ELb0ELb0ELb1ELb0ELb0ELb1ELb0ELb0EEENS1_21CollectiveEpilogueFwdINS6_IJSA_NS7_ILi512EEESA_EEES9_SC_SE_Li256ELb0ELb1ELb0ELb0EEENS1_29StaticPersistentTileSchedulerILb0EEEEEEEEEvNT_6ParamsE)
        /*0524*/ 	.word	0x00000058


	//----- nvinfo : EIATTR_MIN_STACK_SIZE
	.align		4
.L_255:
        /*0528*/ 	.byte	0x04, 0x12
        /*052a*/ 	.short	(.L_257 - .L_256)
	.align		4
.L_256:
        /*052c*/ 	.word	index@(_ZN7cutlass13device_kernelIN5flash11enable_sm90INS1_16FlashAttnFwdSm90INS1_25CollectiveMainloopFwdSm90ILi2EN4cute5tupleIJNS5_1CILi1EEES8_S8_EEENS6_IJNS7_ILi64EEESA_SA_EEELi512ENS_6half_tEfNS_4arch4Sm90ELb0ELb0ELb1ELb1ELb0ELb0ELb0ELb0ELb0ELb1ELb0ELb0EEENS1_21CollectiveEpilogueFwdINS6_IJSA_NS7_ILi512EEESA_EEES9_SC_SE_Li256ELb1ELb1ELb0ELb0EEENS1_36VarlenDynamicPersistentTileSchedulerILi64ELi64ELi256ELi128ELb0ELb1ELb1ELb0ELb1ELb1EEEEEEEEEvNT_6ParamsE)
        /*0530*/ 	.word	0x00000060


	//----- nvinfo : EIATTR_MIN_STACK_SIZE
	.align		4
.L_257:
        /*0534*/ 	.byte	0x04, 0x12
        /*0536*/ 	.short	(.L_259 - .L_258)
	.align		4
.L_258:
        /*0538*/ 	.word	index@(_ZN7cutlass13device_kernelIN5flash11enable_sm90INS1_16FlashAttnFwdSm90INS1_25CollectiveMainloopFwdSm90ILi2EN4cute5tupleIJNS5_1CILi1EEES8_S8_EEENS6_IJNS7_ILi64EEESA_SA_EEELi512ENS_6half_tEfNS_4arch4Sm90ELb0ELb0ELb1ELb1ELb0ELb1ELb0ELb0ELb0ELb1ELb0ELb0EEENS1_21CollectiveEpilogueFwdINS6_IJSA_NS7_ILi512EEESA_EEES9_SC_SE_Li256ELb1ELb1ELb0ELb0EEENS1_36VarlenDynamicPersistentTileSchedulerILi64ELi64ELi256ELi128ELb0ELb1ELb1ELb0ELb1ELb1EEEEEEEEEvNT_6ParamsE)
        /*053c*/ 	.word	0x00000068


	//----- nvinfo : EIATTR_MIN_STACK_SIZE
	.align		4
.L_259:
        /*0540*/ 	.byte	0x04, 0x12
        /*0542*/ 	.short	(.L_261 - .L_260)
	.align		4
.L_260:
        /*0544*/ 	.word	index@(_ZN7cutlass13device_kernelIN5flash11enable_sm90INS1_16FlashAttnFwdSm90INS1_25CollectiveMainloopFwdSm90ILi2EN4cute5tupleIJNS5_1CILi1EEES8_S8_EEENS6_IJNS7_ILi64EEESA_SA_EEELi512ENS_6half_tEfNS_4arch4Sm90ELb0ELb0ELb1ELb1ELb0ELb0ELb1ELb0ELb0ELb1ELb0ELb0EEENS1_21CollectiveEpilogueFwdINS6_IJSA_NS7_ILi512EEESA_EEES9_SC_SE_Li256ELb1ELb1ELb0ELb0EEENS1_36VarlenDynamicPersistentTileSchedulerILi64ELi64ELi256ELi128ELb0ELb1ELb1ELb0ELb1ELb1EEEEEEEEEvNT_6ParamsE)
        /*0548*/ 	.word	0x00000070


	//----- nvinfo : EIATTR_MIN_STACK_SIZE
	.align		4
.L_261:
        /*054c*/ 	.byte	0x04, 0x12
        /*054e*/ 	.short	(.L_263 - .L_262)
	.align		4
.L_262:
        /*0550*/ 	.word	index@(_ZN7cutlass13device_kernelIN5flash11enable_sm90INS1_16FlashAttnFwdSm90INS1_25CollectiveMainloopFwdSm90ILi2EN4cute5tupleIJNS5_1CILi1EEES8_S8_EEENS6_IJNS7_ILi64EEESA_SA_EEELi512ENS_6half_tEfNS_4arch4Sm90ELb0ELb0ELb1ELb1ELb0ELb1ELb1ELb0ELb0ELb1ELb0ELb0EEENS1_21CollectiveEpilogueFwdINS6_IJSA_NS7_ILi512EEESA_EEES9_SC_SE_Li256ELb1ELb1ELb0ELb0EEENS1_36VarlenDynamicPersistentTileSchedulerILi64ELi64ELi256ELi128ELb0ELb1ELb1ELb0ELb1ELb1EEEEEEEEEvNT_6ParamsE)
        /*0554*/ 	.word	0x00000078


	//----- nvinfo : EIATTR_MIN_STACK_SIZE
	.align		4
.L_263:
        /*0558*/ 	.byte	0x04, 0x12
        /*055a*/ 	.short	(.L_265 - .L_264)
	.align		4
.L_264:
        /*055c*/ 	.word	index@(_ZN7cutlass13device_kernelIN5flash11enable_sm90INS1_16FlashAttnFwdSm90INS1_25CollectiveMainloopFwdSm90ILi2EN4cute5tupleIJNS5_1CILi1EEES8_S8_EEENS6_IJNS7_ILi64EEESA_SA_EEELi512ENS_6half_tEfNS_4arch4Sm90ELb0ELb1ELb1ELb0ELb0ELb0ELb0ELb0ELb0ELb1ELb0ELb0EEENS1_21CollectiveEpilogueFwdINS6_IJSA_NS7_ILi512EEESA_EEES9_SC_SE_Li256ELb0ELb1ELb0ELb0EEENS1_30DynamicPersistentTileSchedulerILi256ELi128ELb0ELb1ELb1EEEEEEEEEvNT_6ParamsE)
        /*0560*/ 	.word	0x00000028


	//----- nvinfo : EIATTR_MIN_STACK_SIZE
	.align		4
.L_265:
        /*0564*/ 	.byte	0x04, 0x12
        /*0566*/ 	.short	(.L_267 - .L_266)
	.align		4
.L_266:
        /*0568*/ 	.word	index@(_ZN7cutlass13device_kernelIN5flash11enable_sm90INS1_16FlashAttnFwdSm90INS1_25CollectiveMainloopFwdSm90ILi2EN4cute5tupleIJNS5_1CILi1EEES8_S8_EEENS6_IJNS7_ILi64EEESA_SA_EEELi512ENS_6half_tEfNS_4arch4Sm90ELb0ELb1ELb1ELb0ELb0ELb0ELb1ELb0ELb0ELb1ELb0ELb0EEENS1_21CollectiveEpilogueFwdINS6_IJSA_NS7_ILi512EEESA_EEES9_SC_SE_Li256ELb0ELb1ELb0ELb0EEENS1_30DynamicPersistentTileSchedulerILi256ELi128ELb0ELb1ELb1EEEEEEEEEvNT_6ParamsE)
        /*056c*/ 	.word	0x00000490


	//----- nvinfo : EIATTR_MIN_STACK_SIZE
	.align		4
.L_267:
        /*0570*/ 	.byte	0x04, 0x12
        /*0572*/ 	.short	(.L_269 - .L_268)
	.align		4
.L_268:
        /*0574*/ 	.word	index@(_ZN7cutlass13device_kernelIN5flash11enable_sm90INS1_16FlashAttnFwdSm90INS1_25CollectiveMainloopFwdSm90ILi2EN4cute5tupleIJNS5_1CILi1EEES8_S8_EEENS6_IJNS7_ILi64EEESA_SA_EEELi512ENS_6half_tEfNS_4arch4Sm90ELb0ELb1ELb1ELb1ELb0ELb0ELb0ELb0ELb0ELb1ELb0ELb0EEENS1_21CollectiveEpilogueFwdINS6_IJSA_NS7_ILi512EEESA_EEES9_SC_SE_Li256ELb1ELb1ELb0ELb0EEENS1_36VarlenDynamicPersistentTileSchedulerILi64ELi64ELi256ELi128ELb0ELb1ELb1ELb1ELb0ELb1EEEEEEEEEvNT_6ParamsE)
        /*0578*/ 	.word	0x00000048


	//----- nvinfo : EIATTR_MIN_STACK_SIZE
	.align		4
.L_269:
        /*057c*/ 	.byte	0x04, 0x12
        /*057e*/ 	.short	(.L_271 - .L_270)
	.align		4
.L_270:
        /*0580*/ 	.word	index@(_ZN7cutlass13device_kernelIN5flash11enable_sm90INS1_16FlashAttnFwdSm90INS1_25CollectiveMainloopFwdSm90ILi2EN4cute5tupleIJNS5_1CILi1EEES8_S8_EEENS6_IJNS7_ILi64EEESA_SA_EEELi512ENS_6half_tEfNS_4arch4Sm90ELb0ELb1ELb1ELb1ELb0ELb1ELb0ELb0ELb0ELb1ELb0ELb0EEENS1_21CollectiveEpilogueFwdINS6_IJSA_NS7_ILi512EEESA_EEES9_SC_SE_Li256ELb1ELb1ELb0ELb0EEENS1_36VarlenDynamicPersistentTileSchedulerILi64ELi64ELi256ELi128ELb0ELb1ELb1ELb1ELb0ELb1EEEEEEEEEvNT_6ParamsE)
        /*0584*/ 	.word	0x00000050


	//----- nvinfo : EIATTR_MIN_STACK_SIZE
	.align		4
.L_271:
        /*0588*/ 	.byte	0x04, 0x12
        /*058a*/ 	.short	(.L_273 - .L_272)
	.align		4
.L_272:
        /*058c*/ 	.word	index@(_ZN7cutlass13device_kernelIN5flash11enable_sm90INS1_16FlashAttnFwdSm90INS1_25CollectiveMainloopFwdSm90ILi2EN4cute5tupleIJNS5_1CILi1EEES8_S8_EEENS6_IJNS7_ILi64EEESA_SA_EEELi512ENS_6half_tEfNS_4arch4Sm90ELb0ELb1ELb1ELb1ELb0ELb0ELb1ELb0ELb0ELb1ELb0ELb0EEENS1_21CollectiveEpilogueFwdINS6_IJSA_NS7_ILi512EEESA_EEES9_SC_SE_Li256ELb1ELb1ELb0ELb0EEENS1_36VarlenDynamicPersistentTileSchedulerILi64ELi64ELi256ELi128ELb0ELb1ELb1ELb1ELb0ELb1EEEEEEEEEvNT_6ParamsE)
        /*0590*/ 	.word	0x000004b0


	//----- nvinfo : EIATTR_MIN_STACK_SIZE
	.align		4
.L_273:
        /*0594*/ 	.byte	0x04, 0x12
        /*0596*/ 	.short	(.L_275 - .L_274)
	.align		4
.L_274:
        /*0598*/ 	.word	index@(_ZN7cutlass13device_kernelIN5flash11enable_sm90INS1_16FlashAttnFwdSm90INS1_25CollectiveMainloopFwdSm90ILi2EN4cute5tupleIJNS5_1CILi1EEES8_S8_EEENS6_IJNS7_ILi64EEESA_SA_EEELi512ENS_6half_tEfNS_4arch4Sm90ELb0ELb1ELb1ELb1ELb0ELb1ELb1ELb0ELb0ELb1ELb0ELb0EEENS1_21CollectiveEpilogueFwdINS6_IJSA_NS7_ILi512EEESA_EEES9_SC_SE_Li256ELb1ELb1ELb0ELb0EEENS1_36VarlenDynamicPersistentTileSchedulerILi64ELi64ELi256ELi128ELb0ELb1ELb1ELb1ELb0ELb1EEEEEEEEEvNT_6ParamsE)
        /*059c*/ 	.word	0x000004b0


	//----- nvinfo : EIATTR_MIN_STACK_SIZE
	.align		4
.L_275:
        /*05a0*/ 	.byte	0x04, 0x12
        /*05a2*/ 	.short	(.L_277 - .L_276)
	.align		4
.L_276:
        /*05a4*/ 	.word	index@(_ZN7cutlass13device_kernelIN5flash11enable_sm90INS1_16FlashAttnFwdSm90INS1_25CollectiveMainloopFwdSm90ILi2EN4cute5tupleIJNS5_1CILi1EEES8_S8_EEENS6_IJNS7_ILi64EEESA_SA_EEELi512ENS_6half_tEfNS_4arch4Sm90ELb1ELb0ELb1ELb0ELb0ELb0ELb0ELb0ELb0ELb1ELb0ELb0EEENS1_21CollectiveEpilogueFwdINS6_IJSA_NS7_ILi512EEESA_EEES9_SC_SE_Li256ELb0ELb1ELb0ELb0EEENS1_30DynamicPersistentTileSchedulerILi256ELi128ELb0ELb1ELb1EEEEEEEEEvNT_6ParamsE)
        /*05a8*/ 	.word	0x00000028


	//----- nvinfo : EIATTR_MIN_STACK_SIZE
	.align		4
.L_277:
        /*05ac*/ 	.byte	0x04, 0x12
        /*05ae*/ 	.short	(.L_279 - .L_278)
	.align		4
.L_278:
        /*05b0*/ 	.word	index@(_ZN7cutlass13device_kernelIN5flash11enable_sm90INS1_16FlashAttnFwdSm90INS1_25CollectiveMainloopFwdSm90ILi2EN4cute5tupleIJNS5_1CILi1EEES8_S8_EEENS6_IJNS7_ILi64EEESA_SA_EEELi512ENS_6half_tEfNS_4arch4Sm90ELb1ELb0ELb1ELb0ELb0ELb0ELb1ELb0ELb0ELb1ELb0ELb0EEENS1_21CollectiveEpilogueFwdINS6_IJSA_NS7_ILi512EEESA_EEES9_SC_SE_Li256ELb0ELb1ELb0ELb0EEENS1_30DynamicPersistentTileSchedulerILi256ELi128ELb0ELb1ELb1EEEEEEEEEvNT_6ParamsE)
        /*05b4*/ 	.word	0x00000048


	//----- nvinfo : EIATTR_MIN_STACK_SIZE
	.align		4
.L_279:
        /*05b8*/ 	.byte	0x04, 0x12
        /*05ba*/ 	.short	(.L_281 - .L_280)
	.align		4
.L_280:
        /*05bc*/ 	.word	index@(_ZN7cutlass13device_kernelIN5flash11enable_sm90INS1_16FlashAttnFwdSm90INS1_25CollectiveMainloopFwdSm90ILi2EN4cute5tupleIJNS5_1CILi1EEES8_S8_EEENS6_IJNS7_ILi64EEESA_SA_EEELi512ENS_6half_tEfNS_4arch4Sm90ELb1ELb0ELb1ELb1ELb0ELb0ELb0ELb0ELb0ELb1ELb0ELb0EEENS1_21CollectiveEpilogueFwdINS6_IJSA_NS7_ILi512EEESA_EEES9_SC_SE_Li256ELb1ELb1ELb0ELb0EEENS1_36VarlenDynamicPersistentTileSchedulerILi64ELi64ELi256ELi128ELb0ELb1ELb1ELb1ELb1ELb1EEEEEEEEEvNT_6ParamsE)
        /*05c0*/ 	.word	0x00000058


	//----- nvinfo : EIATTR_MIN_STACK_SIZE
	.align		4
.L_281:
        /*05c4*/ 	.byte	0x04, 0x12
        /*05c6*/ 	.short	(.L_283 - .L_282)
	.align		4
.L_282:
        /*05c8*/ 	.word	index@(_ZN7cutlass13device_kernelIN5flash11enable_sm90INS1_16FlashAttnFwdSm90INS1_25CollectiveMainloopFwdSm90ILi2EN4cute5tupleIJNS5_1CILi1EEES8_S8_EEENS6_IJNS7_ILi64EEESA_SA_EEELi512ENS_6half_tEfNS_4arch4Sm90ELb1ELb0ELb1ELb1ELb0ELb1ELb0ELb0ELb0ELb1ELb0ELb0EEENS1_21CollectiveEpilogueFwdINS6_IJSA_NS7_ILi512EEESA_EEES9_SC_SE_Li256ELb1ELb1ELb0ELb0EEENS1_36VarlenDynamicPersistentTileSchedulerILi64ELi64ELi256ELi128ELb0ELb1ELb1ELb1ELb1ELb1EEEEEEEEEvNT_6ParamsE)
        /*05cc*/ 	.word	0x00000060


	//----- nvinfo : EIATTR_MIN_STACK_SIZE
	.align		4
.L_283:
        /*05d0*/ 	.byte	0x04, 0x12
        /*05d2*/ 	.short	(.L_285 - .L_284)
	.align		4
.L_284:
        /*05d4*/ 	.word	index@(_ZN7cutlass13device_kernelIN5flash11enable_sm90INS1_16FlashAttnFwdSm90INS1_25CollectiveMainloopFwdSm90ILi2EN4cute5tupleIJNS5_1CILi1EEES8_S8_EEENS6_IJNS7_ILi64EEESA_SA_EEELi512ENS_6half_tEfNS_4arch4Sm90ELb1ELb0ELb1ELb1ELb0ELb0ELb1ELb0ELb0ELb1ELb0ELb0EEENS1_21CollectiveEpilogueFwdINS6_IJSA_NS7_ILi512EEESA_EEES9_SC_SE_Li256ELb1ELb1ELb0ELb0EEENS1_36VarlenDynamicPersistentTileSchedulerILi64ELi64ELi256ELi128ELb0ELb1ELb1ELb1ELb1ELb1EEEEEEEEEvNT_6ParamsE)
        /*05d8*/ 	.word	0x00000068


	//----- nvinfo : EIATTR_MIN_STACK_SIZE
	.align		4
.L_285:
        /*05dc*/ 	.byte	0x04, 0x12
        /*05de*/ 	.short	(.L_287 - .L_286)
	.align		4
.L_286:
        /*05e0*/ 	.word	index@(_ZN7cutlass13device_kernelIN5flash11enable_sm90INS1_16FlashAttnFwdSm90INS1_25CollectiveMainloopFwdSm90ILi2EN4cute5tupleIJNS5_1CILi1EEES8_S8_EEENS6_IJNS7_ILi64EEESA_SA_EEELi512ENS_6half_tEfNS_4arch4Sm90ELb1ELb0ELb1ELb1ELb0ELb1ELb1ELb0ELb0ELb1ELb0ELb0EEENS1_21CollectiveEpilogueFwdINS6_IJSA_NS7_ILi512EEESA_EEES9_SC_SE_Li256ELb1ELb1ELb0ELb0EEENS1_36VarlenDynamicPersistentTileSchedulerILi64ELi64ELi256ELi128ELb0ELb1ELb1ELb1ELb1ELb1EEEEEEEEEvNT_6ParamsE)
        /*05e4*/ 	.word	0x00000070


	//----- nvinfo : EIATTR_MIN_STACK_SIZE
	.align		4
.L_287:
        /*05e8*/ 	.byte	0x04, 0x12
        /*05ea*/ 	.short	(.L_289 - .L_288)
	.align		4
.L_288:
        /*05ec*/ 	.word	index@(_ZN7cutlass13device_kernelIN5flash11enable_sm90INS1_16FlashAttnFwdSm90INS1_25CollectiveMainloopFwdSm90ILi2EN4cute5tupleIJNS5_1CILi1EEES8_S8_EEENS6_IJNS7_ILi128EEENS7_ILi96EEENS7_ILi64EEEEEELi256ENS_6half_tEfNS_4arch4Sm90ELb0ELb0ELb1ELb0ELb0ELb0ELb0ELb1ELb0ELb1ELb0ELb0EEENS1_21CollectiveEpilogueFwdINS6_IJSA_NS7_ILi256EEESB_EEES9_SE_SG_Li256ELb0ELb1ELb0ELb0EEENS1_29StaticPersistentTileSchedulerILb0EEEEEEEEEvNT_6ParamsE)
        /*05f0*/ 	.word	0x00000038


	//----- nvinfo : EIATTR_MIN_STACK_SIZE
	.align		4
.L_289:
        /*05f4*/ 	.byte	0x04, 0x12
        /*05f6*/ 	.short	(.L_291 - .L_290)
	.align		4
.L_290:
        /*05f8*/ 	.word	index@(_ZN7cutlass13device_kernelIN5flash11enable_sm90INS1_16FlashAttnFwdSm90INS1_25CollectiveMainloopFwdSm90ILi2EN4cute5tupleIJNS5_1CILi1EEES8_S8_EEENS6_IJNS7_ILi128EEENS7_ILi96EEENS7_ILi64EEEEEELi256ENS_6half_tEfNS_4arch4Sm90ELb0ELb0ELb1ELb0ELb0ELb0ELb1ELb1ELb0ELb1ELb0ELb0EEENS1_21CollectiveEpilogueFwdINS6_IJSA_NS7_ILi256EEESB_EEES9_SE_SG_Li256ELb0ELb1ELb0ELb0EEENS1_29StaticPersistentTileSchedulerILb0EEEEEEEEEvNT_6ParamsE)
        /*05fc*/ 	.word	0x00000068


	//----- nvinfo : EIATTR_MIN_STACK_SIZE
	.align		4
.L_291:
        /*0600*/ 	.byte	0x04, 0x12
        /*0602*/ 	.short	(.L_293 - .L_292)
	.align		4
.L_292:
        /*0604*/ 	.word	index@(_ZN7cutlass13device_kernelIN5flash11enable_sm90INS1_16FlashAttnFwdSm90INS1_25CollectiveMainloopFwdSm90ILi2EN4cute5tupleIJNS5_1CILi1EEES8_S8_EEENS6_IJNS7_ILi128EEENS7_ILi96EEENS7_ILi64EEEEEELi256ENS_6half_tEfNS_4arch4Sm90ELb0ELb0ELb1ELb1ELb0ELb0ELb0ELb1ELb0ELb1ELb0ELb0EEENS1_21CollectiveEpilogueFwdINS6_IJSA_NS7_ILi256EEESB_EEES9_SE_SG_Li256ELb1ELb1ELb0ELb0EEENS1_36VarlenDynamicPersistentTileSchedulerILi128ELi96ELi256ELi128ELb0ELb1ELb1ELb0ELb1ELb1EEEEEEEEEvNT_6ParamsE)
        /*0608*/ 	.word	0x00000060


	//----- nvinfo : EIATTR_MIN_STACK_SIZE
	.align		4
.L_293:
        /*060c*/ 	.byte	0x04, 0x12
        /*060e*/ 	.short	(.L_295 - .L_294)
	.align		4
.L_294:
        /*0610*/ 	.word	index@(_ZN7cutlass13device_kernelIN5flash11enable_sm90INS1_16FlashAttnFwdSm90INS1_25CollectiveMainloopFwdSm90ILi2EN4cute5tupleIJNS5_1CILi1EEES8_S8_EEENS6_IJNS7_ILi128EEENS7_ILi96EEENS7_ILi64EEEEEELi256ENS_6half_tEfNS_4arch4Sm90ELb0ELb0ELb1ELb1ELb0ELb1ELb0ELb1ELb0ELb1ELb0ELb0EEENS1_21CollectiveEpilogueFwdINS6_IJSA_NS7_ILi256EEESB_EEES9_SE_SG_Li256ELb1ELb1ELb0ELb0EEENS1_36VarlenDynamicPersistentTileSchedulerILi128ELi96ELi256ELi128ELb0ELb1ELb1ELb0ELb1ELb1EEEEEEEEEvNT_6ParamsE)
        /*0614*/ 	.word	0x00000068


	//----- nvinfo : EIATTR_MIN_STACK_SIZE
	.align		4
.L_295:
        /*0618*/ 	.byte	0x04, 0x12
        /*061a*/ 	.short	(.L_297 - .L_296)
	.align		4
.L_296:
        /*061c*/ 	.word	index@(_ZN7cutlass13device_kernelIN5flash11enable_sm90INS1_16FlashAttnFwdSm90INS1_25CollectiveMainloopFwdSm90ILi2EN4cute5tupleIJNS5_1CILi1EEES8_S8_EEENS6_IJNS7_ILi128EEENS7_ILi96EEENS7_ILi64EEEEEELi256ENS_6half_tEfNS_4arch4Sm90ELb0ELb0ELb1ELb1ELb0ELb0ELb1ELb1ELb0ELb1ELb0ELb0EEENS1_21CollectiveEpilogueFwdINS6_IJSA_NS7_ILi256EEESB_EEES9_SE_SG_Li256ELb1ELb1ELb0ELb0EEENS1_36VarlenDynamicPersistentTileSchedulerILi128ELi96ELi256ELi128ELb0ELb1ELb1ELb0ELb1ELb1EEEEEEEEEvNT_6ParamsE)
        /*0620*/ 	.word	0x00000078


	//----- nvinfo : EIATTR_MIN_STACK_SIZE
	.align		4
.L_297:
        /*0624*/ 	.byte	0x04, 0x12
        /*0626*/ 	.short	(.L_299 - .L_298)
	.align		4
.L_298:
        /*0628*/ 	.word	index@(_ZN7cutlass13device_kernelIN5flash11enable_sm90INS1_16FlashAttnFwdSm90INS1_25CollectiveMainloopFwdSm90ILi2EN4cute5tupleIJNS5_1CILi1EEES8_S8_EEENS6_IJNS7_ILi128EEENS7_ILi96EEENS7_ILi64EEEEEELi256ENS_6half_tEfNS_4arch4Sm90ELb0ELb0ELb1ELb1ELb0ELb1ELb1ELb1ELb0ELb1ELb0ELb0EEENS1_21CollectiveEpilogueFwdINS6_IJSA_NS7_ILi256EEESB_EEES9_SE_SG_Li256ELb1ELb1ELb0ELb0EEENS1_36VarlenDynamicPersistentTileSchedulerILi128ELi96ELi256ELi128ELb0ELb1ELb1ELb0ELb1ELb1EEEEEEEEEvNT_6ParamsE)
        /*062c*/ 	.word	0x00000098


	//----- nvinfo : EIATTR_MIN_STACK_SIZE
	.align		4
.L_299:
        /*0630*/ 	.byte	0x04, 0x12
        /*0632*/ 	.short	(.L_301 - .L_300)
	.align		4
.L_300:
        /*0634*/ 	.word	index@(_ZN7cutlass13device_kernelIN5flash11enable_sm90INS1_16FlashAttnFwdSm90INS1_25CollectiveMainloopFwdSm90ILi2EN4cute5tupleIJNS5_1CILi1EEES8_S8_EEENS6_IJNS7_ILi128EEENS7_ILi96EEENS7_ILi64EEEEEELi256ENS_6half_tEfNS_4arch4Sm90ELb0ELb1ELb1ELb0ELb0ELb0ELb0ELb1ELb0ELb1ELb0ELb0EEENS1_21CollectiveEpilogueFwdINS6_IJSA_NS7_ILi256EEESB_EEES9_SE_SG_Li256ELb0ELb1ELb0ELb0EEENS1_30DynamicPersistentTileSchedulerILi256ELi128ELb0ELb1ELb1EEEEEEEEEvNT_6ParamsE)
        /*0638*/ 	.word	0x00000020


	//----- nvinfo : EIATTR_MIN_STACK_SIZE
	.align		4
.L_301:
        /*063c*/ 	.byte	0x04, 0x12
        /*063e*/ 	.short	(.L_303 - .L_302)
	.align		4
.L_302:
        /*0640*/ 	.word	index@(_ZN7cutlass13device_kernelIN5flash11enable_sm90INS1_16FlashAttnFwdSm90INS1_25CollectiveMainloopFwdSm90ILi2EN4cute5tupleIJNS5_1CILi1EEES8_S8_EEENS6_IJNS7_ILi128EEENS7_ILi96EEENS7_ILi64EEEEEELi256ENS_6half_tEfNS_4arch4Sm90ELb0ELb1ELb1ELb0ELb0ELb0ELb1ELb1ELb0ELb1ELb0ELb0EEENS1_21CollectiveEpilogueFwdINS6_IJSA_NS7_ILi256EEESB_EEES9_SE_SG_Li256ELb0ELb1ELb0ELb0EEENS1_30DynamicPersistentTileSchedulerILi256ELi128ELb0ELb1ELb1EEEEEEEEEvNT_6ParamsE)
        /*0644*/ 	.word	0x000004c0


	//----- nvinfo : EIATTR_MIN_STACK_SIZE
	.align		4
.L_303:
        /*0648*/ 	.byte	0x04, 0x12
        /*064a*/ 	.short	(.L_305 - .L_304)
	.align		4
.L_304:
        /*064c*/ 	.word	index@(_ZN7cutlass13device_kernelIN5flash11enable_sm90INS1_16FlashAttnFwdSm90INS1_25CollectiveMainloopFwdSm90ILi2EN4cute5tupleIJNS5_1CILi1EEES8_S8_EEENS6_IJNS7_ILi128EEENS7_ILi96EEENS7_ILi64EEEEEELi256ENS_6half_tEfNS_4arch4Sm90ELb0ELb1ELb1ELb1ELb0ELb0ELb0ELb1ELb0ELb1ELb0ELb0EEENS1_21CollectiveEpilogueFwdINS6_IJSA_NS7_ILi256EEESB_EEES9_SE_SG_Li256ELb1ELb1ELb0ELb0EEENS1_36VarlenDynamicPersistentTileSchedulerILi128ELi96ELi256ELi128ELb0ELb1ELb1ELb1ELb0ELb1EEEEEEEEEvNT_6ParamsE)
        /*0650*/ 	.word	0x00000048


	//----- nvinfo : EIATTR_MIN_STACK_SIZE
	.align		4
.L_305:
        /*0654*/ 	.byte	0x04, 0x12
        /*0656*/ 	.short	(.L_307 - .L_306)
	.align		4
.L_306:
        /*0658*/ 	.word	index@(_ZN7cutlass13device_kernelIN5flash11enable_sm90INS1_16FlashAttnFwdSm90INS1_25CollectiveMainloopFwdSm90ILi2EN4cute5tupleIJNS5_1CILi1EEES8_S8_EEENS6_IJNS7_ILi128EEENS7_ILi96EEENS7_ILi64EEEEEELi256ENS_6half_tEfNS_4arch4Sm90ELb0ELb1ELb1ELb1ELb0ELb1ELb0ELb1ELb0ELb1ELb0ELb0EEENS1_21CollectiveEpilogueFwdINS6_IJSA_NS7_ILi256EEESB_EEES9_SE_SG_Li256ELb1ELb1ELb0ELb0EEENS1_36VarlenDynamicPersistentTileSchedulerILi128ELi96ELi256ELi128ELb0ELb1ELb1ELb1ELb0ELb1EEEEEEEEEvNT_6ParamsE)
        /*065c*/ 	.word	0x00000058


	//----- nvinfo : EIATTR_MIN_STACK_SIZE
	.align		4
.L_307:
        /*0660*/ 	.byte	0x04, 0x12
        /*0662*/ 	.short	(.L_309 - .L_308)
	.align		4
.L_308:
        /*0664*/ 	.word	index@(_ZN7cutlass13device_kernelIN5flash11enable_sm90INS1_16FlashAttnFwdSm90INS1_25CollectiveMainloopFwdSm90ILi2EN4cute5tupleIJNS5_1CILi1EEES8_S8_EEENS6_IJNS7_ILi128EEENS7_ILi96EEENS7_ILi64EEEEEELi256ENS_6half_tEfNS_4arch4Sm90ELb0ELb1ELb1ELb1ELb0ELb0ELb1ELb1ELb0ELb1ELb0ELb0EEENS1_21CollectiveEpilogueFwdINS6_IJSA_NS7_ILi256EEESB_EEES9_SE_SG_Li256ELb1ELb1ELb0ELb0EEENS1_36VarlenDynamicPersistentTileSchedulerILi128ELi96ELi256ELi128ELb0ELb1ELb1ELb1ELb0ELb1EEEEEEEEEvNT_6ParamsE)
        /*0668*/ 	.word	0x000004e0


	//----- nvinfo : EIATTR_MIN_STACK_SIZE
	.align		4
.L_309:
        /*066c*/ 	.byte	0x04, 0x12
        /*066e*/ 	.short	(.L_311 - .L_310)
	.align		4
.L_310:
        /*0670*/ 	.word	index@(_ZN7cutlass13device_kernelIN5flash11enable_sm90INS1_16FlashAttnFwdSm90INS1_25CollectiveMainloopFwdSm90ILi2EN4cute5tupleIJNS5_1CILi1EEES8_S8_EEENS6_IJNS7_ILi128EEENS7_ILi96EEENS7_ILi64EEEEEELi256ENS_6half_tEfNS_4arch4Sm90ELb0ELb1ELb1ELb1ELb0ELb1ELb1ELb1ELb0ELb1ELb0ELb0EEENS1_21CollectiveEpilogueFwdINS6_IJSA_NS7_ILi256EEESB_EEES9_SE_SG_Li256ELb1ELb1ELb0ELb0EEENS1_36VarlenDynamicPersistentTileSchedulerILi128ELi96ELi256ELi128ELb0ELb1ELb1ELb1ELb0ELb1EEEEEEEEEvNT_6ParamsE)
        /*0674*/ 	.word	0x000004f0


	//----- nvinfo : EIATTR_MIN_STACK_SIZE
	.align		4
.L_311:
        /*0678*/ 	.byte	0x04, 0x12
        /*067a*/ 	.short	(.L_313 - .L_312)
	.align		4
.L_312:
        /*067c*/ 	.word	index@(_ZN7cutlass13device_kernelIN5flash11enable_sm90INS1_16FlashAttnFwdSm90INS1_25CollectiveMainloopFwdSm90ILi2EN4cute5tupleIJNS5_1CILi1EEES8_S8_EEENS6_IJNS7_ILi128EEENS7_ILi96EEENS7_ILi64EEEEEELi256ENS_6half_tEfNS_4arch4Sm90ELb1ELb0ELb1ELb0ELb0ELb0ELb0ELb1ELb0ELb1ELb0ELb0EEENS1_21CollectiveEpilogueFwdINS6_IJSA_NS7_ILi256EEESB_EEES9_SE_SG_Li256ELb0ELb1ELb0ELb0EEENS1_30DynamicPersistentTileSchedulerILi256ELi128ELb0ELb1ELb1EEEEEEEEEvNT_6ParamsE)
        /*0680*/ 	.word	0x00000028


	//----- nvinfo : EIATTR_MIN_STACK_SIZE
	.align		4
.L_313:
        /*0684*/ 	.byte	0x04, 0x12
        /*0686*/ 	.short	(.L_315 - .L_314)
	.align		4
.L_314:
        /*0688*/ 	.word	index@(_ZN7cutlass13device_kernelIN5flash11enable_sm90INS1_16FlashAttnFwdSm90INS1_25CollectiveMainloopFwdSm90ILi2EN4cute5tupleIJNS5_1CILi1EEES8_S8_EEENS6_IJNS7_ILi128EEENS7_ILi96EEENS7_ILi64EEEEEELi256ENS_6half_tEfNS_4arch4Sm90ELb1ELb0ELb1ELb0ELb0ELb0ELb1ELb1ELb0ELb1ELb0ELb0EEENS1_21CollectiveEpilogueFwdINS6_IJSA_NS7_ILi256EEESB_EEES9_SE_SG_Li256ELb0ELb1ELb0ELb0EEENS1_30DynamicPersistentTileSchedulerILi256ELi128ELb0ELb1ELb1EEEEEEEEEvNT_6ParamsE)
        /*068c*/ 	.word	0x00000050


	//----- nvinfo : EIATTR_MIN_STACK_SIZE
	.align		4
.L_315:
        /*0690*/ 	.byte	0x04, 0x12
        /*0692*/ 	.short	(.L_317 - .L_316)
	.align		4
.L_316:
        /*0694*/ 	.word	index@(_ZN7cutlass13device_kernelIN5flash11enable_sm90INS1_16FlashAttnFwdSm90INS1_25CollectiveMainloopFwdSm90ILi2EN4cute5tupleIJNS5_1CILi1EEES8_S8_EEENS6_IJNS7_ILi128EEENS7_ILi96EEENS7_ILi64EEEEEELi256ENS_6half_tEfNS_4arch4Sm90ELb1ELb0ELb1ELb1ELb0ELb0ELb0ELb1ELb0ELb1ELb0ELb0EEENS1_21CollectiveEpilogueFwdINS6_IJSA_NS7_ILi256EEESB_EEES9_SE_SG_Li256ELb1ELb1ELb0ELb0EEENS1_36VarlenDynamicPersistentTileSchedulerILi128ELi96ELi256ELi128ELb0ELb1ELb1ELb1ELb1ELb1EEEEEEEEEvNT_6ParamsE)
        /*0698*/ 	.word	0x00000058


	//----- nvinfo : EIATTR_MIN_STACK_SIZE
	.align		4
.L_317:
        /*069c*/ 	.byte	0x04, 0x12
        /*069e*/ 	.short	(.L_319 - .L_318)
	.align		4
.L_318:
        /*06a0*/ 	.word	index@(_ZN7cutlass13device_kernelIN5flash11enable_sm90INS1_16FlashAttnFwdSm90INS1_25CollectiveMainloopFwdSm90ILi2EN4cute5tupleIJNS5_1CILi1EEES8_S8_EEENS6_IJNS7_ILi128EEENS7_ILi96EEENS7_ILi64EEEEEELi256ENS_6half_tEfNS_4arch4Sm90ELb1ELb0ELb1ELb1ELb0ELb1ELb0ELb1ELb0ELb1ELb0ELb0EEENS1_21CollectiveEpilogueFwdINS6_IJSA_NS7_ILi256EEESB_EEES9_SE_SG_Li256ELb1ELb1ELb0ELb0EEENS1_36VarlenDynamicPersistentTileSchedulerILi128ELi96ELi256ELi128ELb0ELb1ELb1ELb1ELb1ELb1EEEEEEEEEvNT_6ParamsE)
        /*06a4*/ 	.word	0x00000060


	//----- nvinfo : EIATTR_MIN_STACK_SIZE
	.align		4
.L_319:
        /*06a8*/ 	.byte	0x04, 0x12
        /*06aa*/ 	.short	(.L_321 - .L_320)
	.align		4
.L_320:
        /*06ac*/ 	.word	index@(_ZN7cutlass13device_kernelIN5flash11enable_sm90INS1_16FlashAttnFwdSm90INS1_25CollectiveMainloopFwdSm90ILi2EN4cute5tupleIJNS5_1CILi1EEES8_S8_EEENS6_IJNS7_ILi128EEENS7_ILi96EEENS7_ILi64EEEEEELi256ENS_6half_tEfNS_4arch4Sm90ELb1ELb0ELb1ELb1ELb0ELb0ELb1ELb1ELb0ELb1ELb0ELb0EEENS1_21CollectiveEpilogueFwdINS6_IJSA_NS7_ILi256EEESB_EEES9_SE_SG_Li256ELb1ELb1ELb0ELb0EEENS1_36VarlenDynamicPersistentTileSchedulerILi128ELi96ELi256ELi128ELb0ELb1ELb1ELb1ELb1ELb1EEEEEEEEEvNT_6ParamsE)
        /*06b0*/ 	.word	0x00000070


	//----- nvinfo : EIATTR_MIN_STACK_SIZE
	.align		4
.L_321:
        /*06b4*/ 	.byte	0x04, 0x12
        /*06b6*/ 	.short	(.L_323 - .L_322)
	.align		4
.L_322:
        /*06b8*/ 	.word	index@(_ZN7cutlass13device_kernelIN5flash11enable_sm90INS1_16FlashAttnFwdSm90INS1_25CollectiveMainloopFwdSm90ILi2EN4cute5tupleIJNS5_1CILi1EEES8_S8_EEENS6_IJNS7_ILi128EEENS7_ILi96EEENS7_ILi64EEEEEELi256ENS_6half_tEfNS_4arch4Sm90ELb1ELb0ELb1ELb1ELb0ELb1ELb1ELb1ELb0ELb1ELb0ELb0EEENS1_21CollectiveEpilogueFwdINS6_IJSA_NS7_ILi256EEESB_EEES9_SE_SG_Li256ELb1ELb1ELb0ELb0EEENS1_36VarlenDynamicPersistentTileSchedulerILi128ELi96ELi256ELi128ELb0ELb1ELb1ELb1ELb1ELb1EEEEEEEEEvNT_6ParamsE)
        /*06bc*/ 	.word	0x000000b8
.L_323:


//--------------------- .nv.compat                --------------------------
	.section	.nv.compat,"",@"SHT_CUDA_COMPAT_INFO"
	.align	4
        /*0000*/ 	.byte	0x02, 0x09, 0x01, 0x00, 0x02, 0x02, 0x04, 0x00, 0x02, 0x05, 0x05, 0x00, 0x03, 0x07, 0x01, 0x01
        /*0010*/ 	.byte	0x02, 0x03, 0x01, 0x00, 0x02, 0x06, 0x01, 0x00, 0x04, 0x0b, 0x08, 0x00, 0x00, 0x00, 0x00, 0x00
        /*0020*/ 	.byte	0x00, 0x00, 0x00, 0x00


//--------------------- .nv.info._ZN7cutlass13device_kernelIN5flash11enable_sm90INS1_16FlashAttnFwdSm90INS1_25CollectiveMainloopFwdSm90ILi2EN4cute5tupleIJNS5_1CILi1EEES8_S8_EEENS6_IJNS7_ILi128EEESA_NS7_ILi192EEEEEELi128ENS_6half_tEfNS_4arch4Sm90ELb0ELb0ELb1ELb0ELb0ELb0ELb0ELb1ELb1ELb1ELb0ELb0EEENS1_21CollectiveEpilogueFwdINS6_IJSA_SA_SA_EEES9_SD_SF_Li256ELb0ELb1ELb0ELb0EEENS1_29StaticPersistentTileSchedulerILb0EEEEEEEEEvNT_6ParamsE --------------------------
	.section	.nv.info._ZN7cutlass13device_kernelIN5flash11enable_sm90INS1_16FlashAttnFwdSm90INS1_25CollectiveMainloopFwdSm90ILi2EN4cute5tupleIJNS5_1CILi1EEES8_S8_EEENS6_IJNS7_ILi128EEESA_NS7_ILi192EEEEEELi128ENS_6half_tEfNS_4arch4Sm90ELb0ELb0ELb1ELb0ELb0ELb0ELb0ELb1ELb1ELb1ELb0ELb0EEENS1_21CollectiveEpilogueFwdINS6_IJSA_SA_SA_EEES9_SD_SF_Li256ELb0ELb1ELb0ELb0EEENS1_29StaticPersistentTileSchedulerILb0EEEEEEEEEvNT_6ParamsE,"",@"SHT_CUDA_INFO"
	.sectionflags	@""
	.align	4


	//----- nvinfo : EIATTR_CUDA_API_VERSION
	.align		4
        /*0000*/ 	.byte	0x04, 0x37
        /*0002*/ 	.short	(.L_325 - .L_324)
.L_324:
        /*0004*/ 	.word	0x00000082


	//----- nvinfo : EIATTR_KPARAM_INFO
	.align		4
.L_325:
        /*0008*/ 	.byte	0x04, 0x17
        /*000a*/ 	.short	(.L_327 - .L_326)
.L_326:
        /*000c*/ 	.word	0x00000000
        /*0010*/ 	.short	0x0000
        /*0012*/ 	.short	0x0070
        /*0014*/ 	.byte	0x00, 0xf0, 0x01, 0x28


	//----- nvinfo : EIATTR_SPARSE_MMA_MASK
	.align		4
.L_327:
        /*0018*/ 	.byte	0x03, 0x50
        /*001a*/ 	.short	0x0000


	//----- nvinfo : EIATTR_MAXREG_COUNT
	.align		4
        /*001c*/ 	.byte	0x03, 0x1b
        /*001e*/ 	.short	0x00a8


	//----- nvinfo : EIATTR_NUM_BARRIERS
	.align		4
        /*0020*/ 	.byte	0x02, 0x4c
        /*0022*/ 	.byte	0x09
	.zero		1


	//----- nvinfo : EIATTR_EXTERNS
	.align		4
        /*0024*/ 	.byte	0x04, 0x0f
        /*0026*/ 	.short	(.L_329 - .L_328)


	//   ....[0]....
	.align		4
.L_328:
        /*0028*/ 	.word	index@(__assertfail)


	//----- nvinfo : EIATTR_ANNOTATIONS
	.align		4
.L_329:
        /*002c*/ 	.byte	0x04, 0x55
        /*002e*/ 	.short	(.L_331 - .L_330)


	//   ....[0]....
.L_330:
        /*0030*/ 	.word	0x00000001
        /*0034*/ 	.byte	0x30, 0x09, 0x00, 0x00, 0x01, 0x00, 0x00, 0x00, 0xf0, 0x09, 0x00, 0x00, 0x01, 0x00, 0x00, 0x00
        /* <DEDUP_REMOVED lines=30> */
        /*0224*/ 	.byte	0x60, 0xcb, 0x00, 0x00


	//----- nvinfo : EIATTR_MERCURY_ISA_VERSION
	.align		4
.L_331:
        /*0228*/ 	.byte	0x03, 0x5f
        /*022a*/ 	.short	0x0101


	//----- nvinfo : EIATTR_INT_WARP_WIDE_INSTR_OFFSETS
	.align		4
        /*022c*/ 	.byte	0x04, 0x31
        /*022e*/ 	.short	(.L_333 - .L_332)


	//   ....[0]....
.L_332:
        /*0230*/ 	.word	0x00000120


	//   ....[1]....
        /*0234*/ 	.word	0x00000160


	//   ....[2]....
        /*0238*/ 	.word	0x00000220


	//----- nvinfo : EIATTR_COOP_GROUP_MASK_REGIDS
	.align		4
.L_333:
        /*023c*/ 	.byte	0x04, 0x29
        /*023e*/ 	.short	(.L_335 - .L_334)


	//   ....[0]....
.L_334:
        /*0240*/ 	.word	0xffffffff


	//   ....[1]....
        /*0244*/ 	.word	0xffffffff


	//   ....[2]....
        /*0248*/ 	.word	0xffffffff


	//   ....[3]....
        /*024c*/ 	.word	0xffffffff


	//   ....[4]....
        /*0250*/ 	.word	0xffffffff


	//   ....[5]....
        /*0254*/ 	.word	0xffffffff


	//   ....[6]....
        /*0258*/ 	.word	0xffffffff


	//   ....[7]....
        /*025c*/ 	.word	0xffffffff


	//   ....[8]....
        /*0260*/ 	.word	0xffffffff


	//   ....[9]....
        /*0264*/ 	.word	0xffffffff


	//   ....[10]....
        /*0268*/ 	.word	0xffffffff


	//   ....[11]....
        /*026c*/ 	.word	0xffffffff


	//   ....[12]....
        /*0270*/ 	.word	0xffffffff


	//   ....[13]....
        /*0274*/ 	.word	0xffffffff


	//   ....[14]....
        /*0278*/ 	.word	0xffffffff


	//   ....[15]....
        /*027c*/ 	.word	0xffffffff


	//   ....[16]....
        /*0280*/ 	.word	0xffffffff


	//   ....[17]....
        /*0284*/ 	.word	0xffffffff


	//   ....[18]....
        /*0288*/ 	.word	0xffffffff


	//   ....[19]....
        /*028c*/ 	.word	0xffffffff


	//   ....[20]....
        /*0290*/ 	.word	0xffffffff


	//   ....[21]....
        /*0294*/ 	.word	0xffffffff


	//   ....[22]....
        /*0298*/ 	.word	0xffffffff


	//   ....[23]....
        /*029c*/ 	.word	0xffffffff


	//   ....[24]....
        /*02a0*/ 	.word	0xffffffff


	//   ....[25]....
        /*02a4*/ 	.word	0xffffffff


	//   ....[26]....
        /*02a8*/ 	.word	0xffffffff


	//   ....[27]....
        /*02ac*/ 	.word	0xffffffff


	//   ....[28]....
        /*02b0*/ 	.word	0xffffffff


	//   ....[29]....
        /*02b4*/ 	.word	0xffffffff


	//   ....[30]....
        /*02b8*/ 	.word	0xffffffff


	//   ....[31]....
        /*02bc*/ 	.word	0xffffffff


	//   ....[32]....
        /*02c0*/ 	.word	0xffffffff


	//   ....[33]....
        /*02c4*/ 	.word	0xffffffff


	//   ....[34]....
        /*02c8*/ 	.word	0xffffffff


	//   ....[35]....
        /*02cc*/ 	.word	0xffffffff


	//   ....[36]....
        /*02d0*/ 	.word	0xffffffff


	//   ....[37]....
        /*02d4*/ 	.word	0xffffffff


	//   ....[38]....
        /*02d8*/ 	.word	0xffffffff


	//   ....[39]....
        /*02dc*/ 	.word	0xffffffff


	//   ....[40]....
        /*02e0*/ 	.word	0xffffffff


	//   ....[41]....
        /*02e4*/ 	.word	0xffffffff


	//   ....[42]....
        /*02e8*/ 	.word	0xffffffff


	//   ....[43]....
        /*02ec*/ 	.word	0xffffffff


	//   ....[44]....
        /*02f0*/ 	.word	0xffffffff


	//   ....[45]....
        /*02f4*/ 	.word	0xffffffff


	//   ....[46]....
        /*02f8*/ 	.word	0xffffffff


	//   ....[47]....
        /*02fc*/ 	.word	0xffffffff


	//   ....[48]....
        /*0300*/ 	.word	0xffffffff


	//   ....[49]....
        /*0304*/ 	.word	0xffffffff


	//   ....[50]....
        /*0308*/ 	.word	0x0500000f


	//   ....[51]....
        /*030c*/ 	.word	0x0500000f


	//   ....[52]....
        /*0310*/ 	.word	0x0500000f


	//   ....[53]....
        /*0314*/ 	.word	0x0500000f


	//   ....[54]....
        /*0318*/ 	.word	0x0500000f


	//   ....[55]....
        /*031c*/ 	.word	0x0500000f


	//   ....[56]....
        /*0320*/ 	.word	0x0500000f


	//   ....[57]....
        /*0324*/ 	.word	0x0500000f


	//   ....[58]....
        /*0328*/ 	.word	0x0500000f


	//   ....[59]....
        /*032c*/ 	.word	0x0500000f


	//   ....[60]....
        /*0330*/ 	.word	0x0500000f


	//   ....[61]....
        /*0334*/ 	.word	0x0500000f


	//   ....[62]....
        /*0338*/ 	.word	0x0500000f


	//   ....[63]....
        /*033c*/ 	.word	0x0500000f


	//   ....[64]....
        /*0340*/ 	.word	0x0500000f


	//   ....[65]....
        /*0344*/ 	.word	0x0500000f


	//   ....[66]....
        /*0348*/ 	.word	0x0500000f


	//   ....[67]....
        /*034c*/ 	.word	0x0500000f


	//----- nvinfo : EIATTR_COOP_GROUP_INSTR_OFFSETS
	.align		4
.L_335:
        /*0350*/ 	.byte	0x04, 0x28
        /*0352*/ 	.short	(.L_337 - .L_336)


	//   ....[0]....
.L_336:
        /*0354*/ 	.word	0x00000060


	//   ....[1]....
        /*0358*/ 	.word	0x00000130


	//   ....[2]....
        /*035c*/ 	.word	0x00000230


	//   ....[3]....
        /*0360*/ 	.word	0x000003a0


	//   ....[4]....
        /*0364*/ 	.word	0x00000500


	//   ....[5]....
        /*0368*/ 	.word	0x00000620


	//   ....[6]....
        /*036c*/ 	.word	0x00000780


	//   ....[7]....
        /*0370*/ 	.word	0x00000d60


	//   ....[8]....
        /*0374*/ 	.word	0x00002ab0


	//   ....[9]....
        /*0378*/ 	.word	0x00002b20


	//   ....[10]....
        /*037c*/ 	.word	0x00003160


	//   ....[11]....
        /*0380*/ 	.word	0x000031f0


	//   ....[12]....
        /*0384*/ 	.word	0x000057d0


	//   ....[13]....
        /*0388*/ 	.word	0x00005800


	//   ....[14]....
        /*038c*/ 	.word	0x00005aa0


	//   ....[15]....
        /*0390*/ 	.word	0x00005b40


	//   ....[16]....
        /*0394*/ 	.word	0x00006e70


	//   ....[17]....
        /*0398*/ 	.word	0x00006eb0


	//   ....[18]....
        /*039c*/ 	.word	0x00006fb0


	//   ....[19]....
        /*03a0*/ 	.word	0x00006fc0


	//   ....[20]....
        /*03a4*/ 	.word	0x00008130


	//   ....[21]....
        /*03a8*/ 	.word	0x00008190


	//   ....[22]....
        /*03ac*/ 	.word	0x000081d0


	//   ....[23]....
        /*03b0*/ 	.word	0x00008200


	//   ....[24]....
        /*03b4*/ 	.word	0x00008680


	//   ....[25]....
        /*03b8*/ 	.word	0x000086c0


	//   ....[26]....
        /*03bc*/ 	.word	0x00008790


	//   ....[27]....
        /*03c0*/ 	.word	0x000087b0


	//   ....[28]....
        /*03c4*/ 	.word	0x00008860


	//   ....[29]....
        /*03c8*/ 	.word	0x00008880


	//   ....[30]....
        /*03cc*/ 	.word	0x00008940


	//   ....[31]....
        /*03d0*/ 	.word	0x00008980


	//   ....[32]....
        /*03d4*/ 	.word	0x00009370


	//   ....[33]....
        /*03d8*/ 	.word	0x00009de0


	//   ....[34]....
        /*03dc*/ 	.word	0x00009df0


	//   ....[35]....
        /*03e0*/ 	.word	0x00009e50


	//   ....[36]....
        /*03e4*/ 	.word	0x00009e90


	//   ....[37]....
        /*03e8*/ 	.word	0x00009f60


	//   ....[38]....
        /*03ec*/ 	.word	0x00009fc0


	//   ....[39]....
        /*03f0*/ 	.word	0x0000a060


	//   ....[40]....
        /*03f4*/ 	.word	0x0000a070


	//   ....[41]....
        /*03f8*/ 	.word	0x0000a100


	//   ....[42]....
        /*03fc*/ 	.word	0x0000a110


	//   ....[43]....
        /*0400*/ 	.word	0x0000a1a0


	//   ....[44]....
        /*0404*/ 	.word	0x0000a1b0


	//   ....[45]....
        /*0408*/ 	.word	0x0000a240


	//   ....[46]....
        /*040c*/ 	.word	0x0000a250


	//   ....[47]....
        /*0410*/ 	.word	0x0000a260


	//   ....[48]....
        /*0414*/ 	.word	0x0000a2a0


	//   ....[49]....
        /*0418*/ 	.word	0x0000ca90


	//   ....[50]....
        /*041c*/ 	.word	0x0000cf80


	//   ....[51]....
        /*0420*/ 	.word	0x0000d0f0


	//   ....[52]....
        /*0424*/ 	.word	0x0000d140


	//   ....[53]....
        /*0428*/ 	.word	0x0000d220


	//   ....[54]....
        /*042c*/ 	.word	0x0000d2b0


	//   ....[55]....
        /*0430*/ 	.word	0x0000d3b0


	//   ....[56]....
        /*0434*/ 	.word	0x0000d4d0


	//   ....[57]....
        /*0438*/ 	.word	0x0000d550


	//   ....[58]....
        /*043c*/ 	.word	0x0000d680


	//   ....[59]....
        /*0440*/ 	.word	0x0000d700


	//   ....[60]....
        /*0444*/ 	.word	0x0000d800


	//   ....[61]....
        /*0448*/ 	.word	0x0000d860


	//   ....[62]....
        /*044c*/ 	.word	0x0000d960


	//   ....[63]....
        /*0450*/ 	.word	0x0000d9c0


	//   ....[64]....
        /*0454*/ 	.word	0x0000dab0


	//   ....[65]....
        /*0458*/ 	.word	0x0000db10


	//   ....[66]....
        /*045c*/ 	.word	0x0000dbe0


	//   ....[67]....
        /*0460*/ 	.word	0x0000dfc0


	//----- nvinfo : EIATTR_REG_RECONFIG
	.align		4
.L_337:
        /*0464*/ 	.byte	0x01, 0x54
	.zero		2


	//----- nvinfo : EIATTR_SYSCALL_OFFSETS
	.align		4
        /*0468*/ 	.byte	0x04, 0x46
        /*046a*/ 	.short	(.L_339 - .L_338)


	//   ....[0]....
.L_338:
        /*046c*/ 	.word	0x000010d0


	//   ....[1]....
        /*0470*/ 	.word	0x00008fd0


	//   ....[2]....
        /*0474*/ 	.word	0x00009110


	//   ....[3]....
        /*0478*/ 	.word	0x00009200


	//   ....[4]....
        /*047c*/ 	.word	0x000099b0


	//----- nvinfo : EIATTR_MBARRIER_INSTR_OFFSETS
	.align		4
.L_339:
        /*0480*/ 	.byte	0x04, 0x39
        /*0482*/ 	.short	(.L_341 - .L_340)


	//   ....[0]....
.L_340:
        /*0484*/ 	.word	0x00000250
        /*0488*/ 	.word	0x000000ff
        /*048c*/ 	.word	0x00034800
        /*0490*/ 	.short	0x0100
        /*0492*/ 	.byte	0x08
	.zero		1


	//   ....[1]....
        /*0494*/ 	.word	0x00000260
        /*0498*/ 	.word	0x000000ff
        /*049c*/ 	.word	0x00034820
        /*04a0*/ 	.short	0x0100
        /*04a2*/ 	.byte	0x08
	.zero		1


	//   ....[2]....
        /*04a4*/ 	.word	0x00000350
        /*04a8*/ 	.word	0x000000ff
        /*04ac*/ 	.word	0x00034830
        /*04b0*/ 	.short	0x0100
        /*04b2*/ 	.byte	0x08
	.zero		1


	//   ....[3]....
        /*04b4*/ 	.word	0x00000360
        /*04b8*/ 	.word	0x000000ff
        /*04bc*/ 	.word	0x00034840
        /*04c0*/ 	.short	0x0100
        /*04c2*/ 	.byte	0x08
	.zero		1


	//   ....[4]....
        /*04c4*/ 	.word	0x00000370
        /*04c8*/ 	.word	0x000000ff
        /*04cc*/ 	.word	0x00034838
        /*04d0*/ 	.short	0x0100
        /*04d2*/ 	.byte	0x08
	.zero		1


	//   ....[5]....
        /*04d4*/ 	.word	0x00000380
        /*04d8*/ 	.word	0x000000ff
        /*04dc*/ 	.word	0x00034848
        /*04e0*/ 	.short	0x0100
        /*04e2*/ 	.byte	0x08
	.zero		1


	//   ....[6]....
        /*04e4*/ 	.word	0x000004b0
        /*04e8*/ 	.word	0x000000ff
        /*04ec*/ 	.word	0x00034850
        /*04f0*/ 	.short	0x0100
        /*04f2*/ 	.byte	0x08
	.zero		1


	//   ....[7]....
        /*04f4*/ 	.word	0x000004c0
        /*04f8*/ 	.word	0x000000ff
        /*04fc*/ 	.word	0x00034860
        /*0500*/ 	.short	0x0100
        /*0502*/ 	.byte	0x08
	.zero		1


	//   ....[8]....
        /*0504*/ 	.word	0x000004d0
        /*0508*/ 	.word	0x000000ff
        /*050c*/ 	.word	0x00034858
        /*0510*/ 	.short	0x0100
        /*0512*/ 	.byte	0x08
	.zero		1


	//   ....[9]....
        /*0514*/ 	.word	0x000004e0
        /*0518*/ 	.word	0x000000ff
        /*051c*/ 	.word	0x00034868
        /*0520*/ 	.short	0x0100
        /*0522*/ 	.byte	0x08
	.zero		1


	//   ....[10]....
        /*0524*/ 	.word	0x000005d0
        /*0528*/ 	.word	0x000000ff
        /*052c*/ 	.word	0x00034870
        /*0530*/ 	.short	0x0100
        /*0532*/ 	.byte	0x06
	.zero		1


	//   ....[11]....
        /*0534*/ 	.word	0x000005e0
        /*0538*/ 	.word	0x000000ff
        /*053c*/ 	.word	0x00034880
        /*0540*/ 	.short	0x0100
        /*0542*/ 	.byte	0x06
	.zero		1


	//   ....[12]....
        /*0544*/ 	.word	0x000005f0
        /*0548*/ 	.word	0x000000ff
        /*054c*/ 	.word	0x00034878
        /*0550*/ 	.short	0x0100
        /*0552*/ 	.byte	0x06
	.zero		1


	//   ....[13]....
        /*0554*/ 	.word	0x00000600
        /*0558*/ 	.word	0x000000ff
        /*055c*/ 	.word	0x00034888
        /*0560*/ 	.short	0x0100
        /*0562*/ 	.byte	0x06
	.zero		1


	//   ....[14]....
        /*0564*/ 	.word	0x00000730
        /*0568*/ 	.word	0x000000ff
        /*056c*/ 	.word	0x00034890
        /*0570*/ 	.short	0x0100
        /*0572*/ 	.byte	0x08
	.zero		1


	//   ....[15]....
        /*0574*/ 	.word	0x00000740
        /*0578*/ 	.word	0x000000ff
        /*057c*/ 	.word	0x000348a0
        /*0580*/ 	.short	0x0100
        /*0582*/ 	.byte	0x08
	.zero		1


	//   ....[16]....
        /*0584*/ 	.word	0x00000750
        /*0588*/ 	.word	0x000000ff
        /*058c*/ 	.word	0x00034898
        /*0590*/ 	.short	0x0100
        /*0592*/ 	.byte	0x08
	.zero		1


	//   ....[17]....
        /*0594*/ 	.word	0x00000760
        /*0598*/ 	.word	0x000000ff
        /*059c*/ 	.word	0x000348a8
        /*05a0*/ 	.short	0x0100
        /*05a2*/ 	.byte	0x08
	.zero		1


	//   ....[18]....
        /*05a4*/ 	.word	0x00000890
        /*05a8*/ 	.word	0x000000ff
        /*05ac*/ 	.word	0x000348b0
        /*05b0*/ 	.short	0x0100
        /*05b2*/ 	.byte	0x08
	.zero		1


	//   ....[19]....
        /*05b4*/ 	.word	0x000008a0
        /*05b8*/ 	.word	0x000000ff
        /*05bc*/ 	.word	0x000348c0
        /*05c0*/ 	.short	0x0100
        /*05c2*/ 	.byte	0x08
	.zero		1


	//   ....[20]....
        /*05c4*/ 	.word	0x000008b0
        /*05c8*/ 	.word	0x000000ff
        /*05cc*/ 	.word	0x000348b8
        /*05d0*/ 	.short	0x0100
        /*05d2*/ 	.byte	0x08
	.zero		1


	//   ....[21]....
        /*05d4*/ 	.word	0x000008c0
        /*05d8*/ 	.word	0x000000ff
        /*05dc*/ 	.word	0x000348c8
        /*05e0*/ 	.short	0x0100
        /*05e2*/ 	.byte	0x08
	.zero		1


	//   ....[22]....
        /*05e4*/ 	.word	0x00001110
        /*05e8*/ 	.word	0x000000ff
        /*05ec*/ 	.word	0x00034800
        /*05f0*/ 	.short	0x010a
        /*05f2*/ 	.byte	0x28
	.zero		1


	//   ....[23]....
        /*05f4*/ 	.word	0x00001190
        /*05f8*/ 	.word	0x00000000
        /*05fc*/ 	.word	0x00034830
        /*0600*/ 	.short	0x010a
        /*0602*/ 	.byte	0x3f
	.zero		1


	//   ....[24]....
        /*0604*/ 	.word	0x00001210
        /*0608*/ 	.word	0x00000000
        /*060c*/ 	.word	0x00034830
        /*0610*/ 	.short	0x010a
        /*0612*/ 	.byte	0x3f
	.zero		1


	//   ....[25]....
        /*0614*/ 	.word	0x00002110
        /*0618*/ 	.word	0x00000000
        /*061c*/ 	.word	0x00000000
        /*0620*/ 	.short	0x0101
        /*0622*/ 	.byte	0x3f
	.zero		1


	//   ....[26]....
        /*0624*/ 	.word	0x000040f0
        /*0628*/ 	.word	0x000000ff
        /*062c*/ 	.word	0x00034830
        /*0630*/ 	.short	0x010a
        /*0632*/ 	.byte	0x08
	.zero		1


	//   ....[27]....
        /*0634*/ 	.word	0x00004130
        /*0638*/ 	.word	0x000000ff
        /*063c*/ 	.word	0x00034830
        /*0640*/ 	.short	0x010a
        /*0642*/ 	.byte	0x08
	.zero		1


	//   ....[28]....
        /*0644*/ 	.word	0x00004a10
        /*0648*/ 	.word	0x000000ff
        /*064c*/ 	.word	0x00034850
        /*0650*/ 	.short	0x010a
        /*0652*/ 	.byte	0x09
	.zero		1


	//   ....[29]....
        /*0654*/ 	.word	0x00004a50
        /*0658*/ 	.word	0x000000ff
        /*065c*/ 	.word	0x00034850
        /*0660*/ 	.short	0x010a
        /*0662*/ 	.byte	0x09
	.zero		1


	//   ....[30]....
        /*0664*/ 	.word	0x00006310
        /*0668*/ 	.word	0x00000021
        /*066c*/ 	.word	0x00000000
        /*0670*/ 	.short	0x0101
        /*0672*/ 	.byte	0x3f
	.zero		1


	//   ....[31]....
        /*0674*/ 	.word	0x00006370
        /*0678*/ 	.word	0x0000002a
        /*067c*/ 	.word	0x00000000
        /*0680*/ 	.short	0x0101
        /*0682*/ 	.byte	0x3f
	.zero		1


	//   ....[32]....
        /*0684*/ 	.word	0x00006de0
        /*0688*/ 	.word	0x000000ff
        /*068c*/ 	.word	0x00034850
        /*0690*/ 	.short	0x010a
        /*0692*/ 	.byte	0x0c
	.zero		1


	//   ....[33]....
        /*0694*/ 	.word	0x00006e20
        /*0698*/ 	.word	0x000000ff
        /*069c*/ 	.word	0x00034850
        /*06a0*/ 	.short	0x010a
        /*06a2*/ 	.byte	0x0c
	.zero		1


	//   ....[34]....
        /*06a4*/ 	.word	0x00007a90
        /*06a8*/ 	.word	0x00000069
        /*06ac*/ 	.word	0x00000000
        /*06b0*/ 	.short	0x0101
        /*06b2*/ 	.byte	0x3f
	.zero		1


	//   ....[35]....
        /*06b4*/ 	.word	0x000086a0
        /*06b8*/ 	.word	0x000000ff
        /*06bc*/ 	.word	0x00000000
        /*06c0*/ 	.short	0x0101
        /*06c2*/ 	.byte	0x04
	.zero		1


	//   ....[36]....
        /*06c4*/ 	.word	0x000095a0
        /*06c8*/ 	.word	0x00000000
        /*06cc*/ 	.word	0x00034840
        /*06d0*/ 	.short	0x010a
        /*06d2*/ 	.byte	0x3f
	.zero		1


	//   ....[37]....
        /*06d4*/ 	.word	0x0000a3f0
        /*06d8*/ 	.word	0x000000ff
        /*06dc*/ 	.word	0x00034800
        /*06e0*/ 	.short	0x0107
        /*06e2*/ 	.byte	0x24
	.zero		1


	//   ....[38]....
        /*06e4*/ 	.word	0x0000a460
        /*06e8*/ 	.word	0x000000ff
        /*06ec*/ 	.word	0x00034800
        /*06f0*/ 	.short	0x0101
        /*06f2*/ 	.byte	0x24
	.zero		1


	//   ....[39]....
        /*06f4*/ 	.word	0x0000a490
        /*06f8*/ 	.word	0x000000ff
        /*06fc*/ 	.word	0x00034820
        /*0700*/ 	.short	0x010a
        /*0702*/ 	.byte	0x24
	.zero		1


	//   ....[40]....
        /*0704*/ 	.word	0x0000a7c0
        /*0708*/ 	.word	0x00000003
        /*070c*/ 	.word	0x00034840
        /*0710*/ 	.short	0x010a
        /*0712*/ 	.byte	0x3f
	.zero		1


	//   ....[41]....
        /*0714*/ 	.word	0x0000ac40
        /*0718*/ 	.word	0x00000003
        /*071c*/ 	.word	0x00000060
        /*0720*/ 	.short	0x010a
        /*0722*/ 	.byte	0x3f
	.zero		1


	//   ....[42]....
        /*0724*/ 	.word	0x0000b2a0
        /*0728*/ 	.word	0x00000003
        /*072c*/ 	.word	0x00034840
        /*0730*/ 	.short	0x010a
        /*0732*/ 	.byte	0x3f
	.zero		1


	//   ....[43]....
        /*0734*/ 	.word	0x0000b720
        /*0738*/ 	.word	0x00000002
        /*073c*/ 	.word	0x00000060
        /*0740*/ 	.short	0x010a
        /*0742*/ 	.byte	0x3f
	.zero		1


	//   ....[44]....
        /*0744*/ 	.word	0x0000bcc0
        /*0748*/ 	.word	0x00000002
        /*074c*/ 	.word	0x00034840
        /*0750*/ 	.short	0x010a
        /*0752*/ 	.byte	0x3f
	.zero		1


	//   ....[45]....
        /*0754*/ 	.word	0x0000c140
        /*0758*/ 	.word	0x00000002
        /*075c*/ 	.word	0x00000060
        /*0760*/ 	.short	0x010a
        /*0762*/ 	.byte	0x3f
	.zero		1


	//   ....[46]....
        /*0764*/ 	.word	0x0000c590
        /*0768*/ 	.word	0x00000003
        /*076c*/ 	.word	0x00034860
        /*0770*/ 	.short	0x010a
        /*0772*/ 	.byte	0x3f
	.zero		1


	//   ....[47]....
        /*0774*/ 	.word	0x0000ca10
        /*0778*/ 	.word	0x00000000
        /*077c*/ 	.word	0x00034820
        /*0780*/ 	.short	0x010a
        /*0782*/ 	.byte	0x3f
	.zero		1


	//   ....[48]....
        /*0784*/ 	.word	0x0000cbe0
        /*0788*/ 	.word	0x00000006
        /*078c*/ 	.word	0x00000000
        /*0790*/ 	.short	0x010a
        /*0792*/ 	.byte	0x3f
	.zero		1


	//   ....[49]....
        /*0794*/ 	.word	0x0000cc30
        /*0798*/ 	.word	0x00000003
        /*079c*/ 	.word	0x00000000
        /*07a0*/ 	.short	0x010a
        /*07a2*/ 	.byte	0x3f
	.zero		1


	//   ....[50]....
        /*07a4*/ 	.word	0x0000cc90
        /*07a8*/ 	.word	0x00000012
        /*07ac*/ 	.word	0x00000000
        /*07b0*/ 	.short	0x010a
        /*07b2*/ 	.byte	0x3f
	.zero		1


	//   ....[51]....
        /*07b4*/ 	.word	0x0000ccc0
        /*07b8*/ 	.word	0x00000003
        /*07bc*/ 	.word	0x00000000
        /*07c0*/ 	.short	0x010a
        /*07c2*/ 	.byte	0x3f
	.zero		1


	//   ....[52]....
        /*07c4*/ 	.word	0x0000cd30
        /*07c8*/ 	.word	0x00000003
        /*07cc*/ 	.word	0x00034800
        /*07d0*/ 	.short	0x010a
        /*07d2*/ 	.byte	0x3f
	.zero		1


	//   ....[53]....
        /*07d4*/ 	.word	0x0000cd80
        /*07d8*/ 	.word	0x00000000
        /*07dc*/ 	.word	0x00034830
        /*07e0*/ 	.short	0x010a
        /*07e2*/ 	.byte	0x3f
	.zero		1


	//   ....[54]....
        /*07e4*/ 	.word	0x0000cde0
        /*07e8*/ 	.word	0x0000000c
        /*07ec*/ 	.word	0x00034830
        /*07f0*/ 	.short	0x010a
        /*07f2*/ 	.byte	0x3f
	.zero		1


	//   ....[55]....
        /*07f4*/ 	.word	0x0000ce40
        /*07f8*/ 	.word	0x00000009
        /*07fc*/ 	.word	0x00034850
        /*0800*/ 	.short	0x010a
        /*0802*/ 	.byte	0x3f
	.zero		1


	//   ....[56]....
        /*0804*/ 	.word	0x0000cea0
        /*0808*/ 	.word	0x00000005
        /*080c*/ 	.word	0x00034850
        /*0810*/ 	.short	0x010a
        /*0812*/ 	.byte	0x3f
	.zero		1


	//   ....[57]....
        /*0814*/ 	.word	0x0000d040
        /*0818*/ 	.word	0x00000000
        /*081c*/ 	.word	0x00034840
        /*0820*/ 	.short	0x010a
        /*0822*/ 	.byte	0x3f
	.zero		1


	//   ....[58]....
        /*0824*/ 	.word	0x0000dc60
        /*0828*/ 	.word	0x0000000f
        /*082c*/ 	.word	0x00034820
        /*0830*/ 	.short	0x010a
        /*0832*/ 	.byte	0x3f
	.zero		1


	//   ....[59]....
        /*0834*/ 	.word	0x0000dcb0
        /*0838*/ 	.word	0x00000003
        /*083c*/ 	.word	0x00034840
        /*0840*/ 	.short	0x010a
        /*0842*/ 	.byte	0x3f
	.zero		1


	//   ....[60]....
        /*0844*/ 	.word	0x0000dd00
        /*0848*/ 	.word	0x00000003
        /*084c*/ 	.word	0x00000060
        /*0850*/ 	.short	0x010a
        /*0852*/ 	.byte	0x3f
	.zero		1


	//   ....[61]....
        /*0854*/ 	.word	0x0000dd50
        /*0858*/ 	.word	0x00000003
        /*085c*/ 	.word	0x00034840
        /*0860*/ 	.short	0x010a
        /*0862*/ 	.byte	0x3f
	.zero		1


	//   ....[62]....
        /*0864*/ 	.word	0x0000dda0
        /*0868*/ 	.word	0x00000002
        /*086c*/ 	.word	0x00000060
        /*0870*/ 	.short	0x010a
        /*0872*/ 	.byte	0x3f
	.zero		1


	//   ....[63]....
        /*0874*/ 	.word	0x0000ddf0
        /*0878*/ 	.word	0x00000002
        /*087c*/ 	.word	0x00034840
        /*0880*/ 	.short	0x010a
        /*0882*/ 	.byte	0x3f
	.zero		1


	//   ....[64]....
        /*0884*/ 	.word	0x0000de40
        /*0888*/ 	.word	0x00000002
        /*088c*/ 	.word	0x00000060
        /*0890*/ 	.short	0x010a
        /*0892*/ 	.byte	0x3f
	.zero		1


	//   ....[65]....
        /*0894*/ 	.word	0x0000de90
        /*0898*/ 	.word	0x00000003
        /*089c*/ 	.word	0x00034860
        /*08a0*/ 	.short	0x010a
        /*08a2*/ 	.byte	0x3f
	.zero		1


	//   ....[66]....
        /*08a4*/ 	.word	0x0000dee0
        /*08a8*/ 	.word	0x00000000
        /*08ac*/ 	.word	0x00034820
        /*08b0*/ 	.short	0x010a
        /*08b2*/ 	.byte	0x3f
	.zero		1


	//   ....[67]....
        /*08b4*/ 	.word	0x0000e080
        /*08b8*/ 	.word	0x00000006
        /*08bc*/ 	.word	0x00000000
        /*08c0*/ 	.short	0x010a
        /*08c2*/ 	.byte	0x3f
	.zero		1


	//   ....[68]....
        /*08c4*/ 	.word	0x0000e0d0
        /*08c8*/ 	.word	0x00000003
        /*08cc*/ 	.word	0x00000000
        /*08d0*/ 	.short	0x010a
        /*08d2*/ 	.byte	0x3f
	.zero		1


	//   ....[69]....
        /*08d4*/ 	.word	0x0000e120
        /*08d8*/ 	.word	0x00000012
        /*08dc*/ 	.word	0x00000000
        /*08e0*/ 	.short	0x010a
        /*08e2*/ 	.byte	0x3f
	.zero		1


	//----- nvinfo : EIATTR_NUM_MBARRIERS
	.align		4
.L_341:
        /*08e4*/ 	.byte	0x03, 0x38
        /*08e6*/ 	.short	0x0016


	//----- nvinfo : EIATTR_EXIT_INSTR_OFFSETS
	.align		4
        /*08e8*/ 	.byte	0x04, 0x1c
        /*08ea*/ 	.short	(.L_343 - .L_342)


	//   ....[0]....
.L_342:
        /*08ec*/ 	.word	0x000009e0


	//   ....[1]....
        /*08f0*/ 	.word	0x00008a60


	//   ....[2]....
        /*08f4*/ 	.word	0x0000cd10


	//----- nvinfo : EIATTR_MAX_THREADS
	.align		4
.L_343:
        /*08f8*/ 	.byte	0x04, 0x05
        /*08fa*/ 	.short	(.L_345 - .L_344)
.L_344:
        /*08fc*/ 	.word	0x00000180
        /*0900*/ 	.word	0x00000001
        /*0904*/ 	.word	0x00000001


	//----- nvinfo : EIATTR_CRS_STACK_SIZE
	.align		4
.L_345:
        /*0908*/ 	.byte	0x04, 0x1e
        /*090a*/ 	.short	(.L_347 - .L_346)
.L_346:
        /*090c*/ 	.word	0x00000000


	//----- nvinfo : EIATTR_CBANK_PARAM_SIZE
	.align		4
.L_347:
        /*0910*/ 	.byte	0x03, 0x19
        /*0912*/ 	.short	0x0a70


	//----- nvinfo : EIATTR_PARAM_CBANK
	.align		4
        /*0914*/ 	.byte	0x04, 0x0a
        /*0916*/ 	.short	(.L_349 - .L_348)
	.align		4
.L_348:
        /*0918*/ 	.word	index@(.nv.constant0._ZN7cutlass13device_kernelIN5flash11enable_sm90INS1_16FlashAttnFwdSm90INS1_25CollectiveMainloopFwdSm90ILi2EN4cute5tupleIJNS5_1CILi1EEES8_S8_EEENS6_IJNS7_ILi128EEESA_NS7_ILi192EEEEEELi128ENS_6half_tEfNS_4arch4Sm90ELb0ELb0ELb1ELb0ELb0ELb0ELb0ELb1ELb1ELb1ELb0ELb0EEENS1_21CollectiveEpilogueFwdINS6_IJSA_SA_SA_EEES9_SD_SF_Li256ELb0ELb1ELb0ELb0EEENS1_29StaticPersistentTileSchedulerILb0EEEEEEEEEvNT_6ParamsE)
        /*091c*/ 	.short	0x0210
        /*091e*/ 	.short	0x0a70


	//----- nvinfo : EIATTR_SW_WAR
	.align		4
.L_349:
        /*0920*/ 	.byte	0x04, 0x36
        /*0922*/ 	.short	(.L_351 - .L_350)
.L_350:
        /*0924*/ 	.word	0x00000008
.L_351:


//--------------------- .nv.info._ZN7cutlass13device_kernelIN5flash11enable_sm90INS1_16FlashAttnFwdSm90INS1_25CollectiveMainloopFwdSm90ILi2EN4cute5tupleIJNS5_1CILi2EEENS7_ILi1EEES9_EEENS6_IJNS7_ILi128EEESB_NS7_ILi192EEEEEELi128ENS_6half_tEfNS_4arch4Sm90ELb0ELb0ELb1ELb0ELb0ELb0ELb0ELb1ELb1ELb1ELb0ELb0EEENS1_21CollectiveEpilogueFwdINS6_IJSB_SB_SB_EEESA_SE_SG_Li256ELb0ELb1ELb0ELb0EEENS1_29StaticPersistentTileSchedulerILb0EEEEEEEEEvNT_6ParamsE --------------------------
	.section	.nv.info._ZN7cutlass13device_kernelIN5flash11enable_sm90INS1_16FlashAttnFwdSm90INS1_25CollectiveMainloopFwdSm90ILi2EN4cute5tupleIJNS5_1CILi2EEENS7_ILi1EEES9_EEENS6_IJNS7_ILi128EEESB_NS7_ILi192EEEEEELi128ENS_6half_tEfNS_4arch4Sm90ELb0ELb0ELb1ELb0ELb0ELb0ELb0ELb1ELb1ELb1ELb0ELb0EEENS1_21CollectiveEpilogueFwdINS6_IJSB_SB_SB_EEESA_SE_SG_Li256ELb0ELb1ELb0ELb0EEENS1_29StaticPersistentTileSchedulerILb0EEEEEEEEEvNT_6ParamsE,"",@"SHT_CUDA_INFO"
	.sectionflags	@""
	.align	4


	//----- nvinfo : EIATTR_CUDA_API_VERSION
	.align		4
        /*0000*/ 	.byte	0x04, 0x37
        /*0002*/ 	.short	(.L_353 - .L_352)
.L_352:
        /*0004*/ 	.word	0x00000082


	//----- nvinfo : EIATTR_KPARAM_INFO
	.align		4
.L_353:
        /*0008*/ 	.byte	0x04, 0x17
        /*000a*/ 	.short	(.L_355 - .L_354)
.L_354:
        /*000c*/ 	.word	0x00000000
        /*0010*/ 	.short	0x0000
        /*0012*/ 	.short	0x0070
        /*0014*/ 	.byte	0x00, 0xf0, 0x01, 0x28


	//----- nvinfo : EIATTR_SPARSE_MMA_MASK
	.align		4
.L_355:
        /*0018*/ 	.byte	0x03, 0x50
        /*001a*/ 	.short	0x0000


	//----- nvinfo : EIATTR_MAXREG_COUNT
	.align		4
        /*001c*/ 	.byte	0x03, 0x1b
        /*001e*/ 	.short	0x00a8


	//----- nvinfo : EIATTR_NUM_BARRIERS
	.align		4
        /*0020*/ 	.byte	0x02, 0x4c
        /*0022*/ 	.byte	0x09
	.zero		1


	//----- nvinfo : EIATTR_EXTERNS
	.align		4
        /*0024*/ 	.byte	0x04, 0x0f
        /*0026*/ 	.short	(.L_357 - .L_356)


	//   ....[0]....
	.align		4
.L_356:
        /*0028*/ 	.word	index@(__assertfail)


	//----- nvinfo : EIATTR_ANNOTATIONS
	.align		4
.L_357:
        /*002c*/ 	.byte	0x04, 0x55
        /*002e*/ 	.short	(.L_359 - .L_358)


	//   ....[0]....
.L_358:
        /* <DEDUP_REMOVED lines=31> */


	//----- nvinfo : EIATTR_MERCURY_ISA_VERSION
	.align		4
.L_359:
        /*0208*/ 	.byte	0x03, 0x5f
        /*020a*/ 	.short	0x0101


	//----- nvinfo : EIATTR_INT_WARP_WIDE_INSTR_OFFSETS
	.align		4
        /*020c*/ 	.byte	0x04, 0x31
        /*020e*/ 	.short	(.L_361 - .L_360)


	//   ....[0]....
.L_360:
        /*0210*/ 	.word	0x00000130


	//   ....[1]....
        /*0214*/ 	.word	0x00000170


	//   ....[2]....
        /*0218*/ 	.word	0x000001e0


	//----- nvinfo : EIATTR_COOP_GROUP_MASK_REGIDS
	.align		4
.L_361:
        /*021c*/ 	.byte	0x04, 0x29
        /*021e*/ 	.short	(.L_363 - .L_362)


	//   ....[0]....
.L_362:
        /*0220*/ 	.word	0xffffffff


	//   ....[1]....
        /*0224*/ 	.word	0xffffffff


	//   ....[2]....
        /*0228*/ 	.word	0xffffffff


	//   ....[3]....
        /*022c*/ 	.word	0xffffffff


	//   ....[4]....
        /*0230*/ 	.word	0xffffffff


	//   ....[5]....
        /*0234*/ 	.word	0xffffffff


	//   ....[6]....
        /*0238*/ 	.word	0xffffffff


	//   ....[7]....
        /*023c*/ 	.word	0xffffffff


	//   ....[8]....
        /*0240*/ 	.word	0xffffffff


	//   ....[9]....
        /*0244*/ 	.word	0xffffffff


	//   ....[10]....
        /*0248*/ 	.word	0xffffffff


	//   ....[11]....
        /*024c*/ 	.word	0xffffffff


	//   ....[12]....
        /*0250*/ 	.word	0xffffffff


	//   ....[13]....
        /*0254*/ 	.word	0xffffffff


	//   ....[14]....
        /*0258*/ 	.word	0xffffffff


	//   ....[15]....
        /*025c*/ 	.word	0xffffffff


	//   ....[16]....
        /*0260*/ 	.word	0xffffffff


	//   ....[17]....
        /*0264*/ 	.word	0xffffffff


	//   ....[18]....
        /*0268*/ 	.word	0xffffffff


	//   ....[19]....
        /*026c*/ 	.word	0xffffffff


	//   ....[20]....
        /*0270*/ 	.word	0xffffffff


	//   ....[21]....
        /*0274*/ 	.word	0xffffffff


	//   ....[22]....
        /*0278*/ 	.word	0xffffffff


	//   ....[23]....
        /*027c*/ 	.word	0xffffffff


	//   ....[24]....
        /*0280*/ 	.word	0xffffffff


	//   ....[25]....
        /*0284*/ 	.word	0xffffffff


	//   ....[26]....
        /*0288*/ 	.word	0xffffffff


	//   ....[27]....
        /*028c*/ 	.word	0xffffffff


	//   ....[28]....
        /*0290*/ 	.word	0xffffffff


	//   ....[29]....
        /*0294*/ 	.word	0xffffffff


	//   ....[30]....
        /*0298*/ 	.word	0xffffffff


	//   ....[31]....
        /*029c*/ 	.word	0xffffffff


	//   ....[32]....
        /*02a0*/ 	.word	0xffffffff


	//   ....[33]....
        /*02a4*/ 	.word	0xffffffff


	//   ....[34]....
        /*02a8*/ 	.word	0xffffffff


	//   ....[35]....
        /*02ac*/ 	.word	0xffffffff


	//   ....[36]....
        /*02b0*/ 	.word	0xffffffff


	//   ....[37]....
        /*02b4*/ 	.word	0xffffffff


	//   ....[38]....
        /*02b8*/ 	.word	0xffffffff


	//   ....[39]....
        /*02bc*/ 	.word	0xffffffff


	//   ....[40]....
        /*02c0*/ 	.word	0xffffffff


	//   ....[41]....
        /*02c4*/ 	.word	0xffffffff


	//   ....[42]....
        /*02c8*/ 	.word	0xffffffff


	//   ....[43]....
        /*02cc*/ 	.word	0xffffffff


	//   ....[44]....
        /*02d0*/ 	.word	0xffffffff


	//   ....[45]....
        /*02d4*/ 	.word	0xffffffff


	//   ....[46]....
        /*02d8*/ 	.word	0xffffffff


	//   ....[47]....
        /*02dc*/ 	.word	0xffffffff


	//   ....[48]....
        /*02e0*/ 	.word	0xffffffff


	//   ....[49]....
        /*02e4*/ 	.word	0xffffffff


	//   ....[50]....
        /*02e8*/ 	.word	0xffffffff


	//   ....[51]....
        /*02ec*/ 	.word	0x0500000f


	//   ....[52]....
        /*02f0*/ 	.word	0x0500000f


	//   ....[53]....
        /*02f4*/ 	.word	0x0500000f


	//   ....[54]....
        /*02f8*/ 	.word	0x0500000f


	//   ....[55]....
        /*02fc*/ 	.word	0x0500000f


	//   ....[56]....
        /*0300*/ 	.word	0x0500000f


	//   ....[57]....
        /*0304*/ 	.word	0x0500000f


	//   ....[58]....
        /*0308*/ 	.word	0x0500000f


	//   ....[59]....
        /*030c*/ 	.word	0x0500000f


	//   ....[60]....
        /*0310*/ 	.word	0x0500000f


	//   ....[61]....
        /*0314*/ 	.word	0x0500000f


	//   ....[62]....
        /*0318*/ 	.word	0x0500000f


	//   ....[63]....
        /*031c*/ 	.word	0x0500000f


	//   ....[64]....
        /*0320*/ 	.word	0x0500000f


	//   ....[65]....
        /*0324*/ 	.word	0x0500000f


	//   ....[66]....
        /*0328*/ 	.word	0x0500000f


	//   ....[67]....
        /*032c*/ 	.word	0x0500000f


	//   ....[68]....
        /*0330*/ 	.word	0x0500000f


	//----- nvinfo : EIATTR_COOP_GROUP_INSTR_OFFSETS
	.align		4
.L_363:
        /*0334*/ 	.byte	0x04, 0x28
        /*0336*/ 	.short	(.L_365 - .L_364)


	//   ....[0]....
.L_364:
        /*0338*/ 	.word	0x00000060


	//   ....[1]....
        /*033c*/ 	.word	0x00000140


	//   ....[2]....
        /*0340*/ 	.word	0x00000190


	//   ....[3]....
        /*0344*/ 	.word	0x000003d0


	//   ....[4]....
        /*0348*/ 	.word	0x00000600


	//   ....[5]....
        /*034c*/ 	.word	0x00000830


	//   ....[6]....
        /*0350*/ 	.word	0x00000ac0


	//   ....[7]....
        /*0354*/ 	.word	0x00000dd0


	//   ....[8]....
        /*0358*/ 	.word	0x000012c0


	//   ....[9]....
        /*035c*/ 	.word	0x00002de0


	//   ....[10]....
        /*0360*/ 	.word	0x00002e60


	//   ....[11]....
        /*0364*/ 	.word	0x000034a0


	//   ....[12]....
        /*0368*/ 	.word	0x00003540


	//   ....[13]....
        /*036c*/ 	.word	0x00005ae0


	//   ....[14]....
        /*0370*/ 	.word	0x00005b10


	//   ....[15]....
        /*0374*/ 	.word	0x00005b40


	//   ....[16]....
        /*0378*/ 	.word	0x00005b60


	//   ....[17]....
        /*037c*/ 	.word	0x00007070


	//   ....[18]....
        /*0380*/ 	.word	0x000070a0


	//   ....[19]....
        /*0384*/ 	.word	0x00007160


	//   ....[20]....
        /*0388*/ 	.word	0x00007170


	//   ....[21]....
        /*038c*/ 	.word	0x00008210


	//   ....[22]....
        /*0390*/ 	.word	0x00008240


	//   ....[23]....
        /*0394*/ 	.word	0x00008270


	//   ....[24]....
        /*0398*/ 	.word	0x000082d0


	//   ....[25]....
        /*039c*/ 	.word	0x00008910


	//   ....[26]....
        /*03a0*/ 	.word	0x00008940


	//   ....[27]....
        /*03a4*/ 	.word	0x00008a10


	//   ....[28]....
        /*03a8*/ 	.word	0x00008a30


	//   ....[29]....
        /*03ac*/ 	.word	0x00008ae0


	//   ....[30]....
        /*03b0*/ 	.word	0x00008b00


	//   ....[31]....
        /*03b4*/ 	.word	0x00008bc0


	//   ....[32]....
        /*03b8*/ 	.word	0x00008c00


	//   ....[33]....
        /*03bc*/ 	.word	0x000096c0


	//   ....[34]....
        /*03c0*/ 	.word	0x0000a1f0


	//   ....[35]....
        /*03c4*/ 	.word	0x0000a220


	//   ....[36]....
        /*03c8*/ 	.word	0x0000a310


	//   ....[37]....
        /*03cc*/ 	.word	0x0000a320


	//   ....[38]....
        /*03d0*/ 	.word	0x0000a3d0


	//   ....[39]....
        /*03d4*/ 	.word	0x0000a3e0


	//   ....[40]....
        /*03d8*/ 	.word	0x0000a490


	//   ....[41]....
        /*03dc*/ 	.word	0x0000a4a0


	//   ....[42]....
        /*03e0*/ 	.word	0x0000a550


	//   ....[43]....
        /*03e4*/ 	.word	0x0000a560


	//   ....[44]....
        /*03e8*/ 	.word	0x0000a610


	//   ....[45]....
        /*03ec*/ 	.word	0x0000a620


	//   ....[46]....
        /*03f0*/ 	.word	0x0000a6c0


	//   ....[47]....
        /*03f4*/ 	.word	0x0000a6d0


	//   ....[48]....
        /*03f8*/ 	.word	0x0000a6e0


	//   ....[49]....
        /*03fc*/ 	.word	0x0000a6f0


	//   ....[50]....
        /*0400*/ 	.word	0x0000d310


	//   ....[51]....
        /*0404*/ 	.word	0x0000d820


	//   ....[52]....
        /*0408*/ 	.word	0x0000d990


	//   ....[53]....
        /*040c*/ 	.word	0x0000d9f0


	//   ....[54]....
        /*0410*/ 	.word	0x0000dab0


	//   ....[55]....
        /*0414*/ 	.word	0x0000dbd0


	//   ....[56]....
        /*0418*/ 	.word	0x0000dc30


	//   ....[57]....
        /*041c*/ 	.word	0x0000dd50


	//   ....[58]....
        /*0420*/ 	.word	0x0000ddb0


	//   ....[59]....
        /*0424*/ 	.word	0x0000ded0


	//   ....[60]....
        /*0428*/ 	.word	0x0000df30


	//   ....[61]....
        /*042c*/ 	.word	0x0000e050


	//   ....[62]....
        /*0430*/ 	.word	0x0000e0b0


	//   ....[63]....
        /*0434*/ 	.word	0x0000e1d0


	//   ....[64]....
        /*0438*/ 	.word	0x0000e230


	//   ....[65]....
        /*043c*/ 	.word	0x0000e340


	//   ....[66]....
        /*0440*/ 	.word	0x0000e3a0


	//   ....[67]....
        /*0444*/ 	.word	0x0000e440


	//   ....[68]....
        /*0448*/ 	.word	0x0000e850


	//----- nvinfo : EIATTR_REG_RECONFIG
	.align		4
.L_365:
        /*044c*/ 	.byte	0x01, 0x54
	.zero		2


	//----- nvinfo : EIATTR_SYSCALL_OFFSETS
	.align		4
        /*0450*/ 	.byte	0x04, 0x46
        /*0452*/ 	.short	(.L_367 - .L_366)


	//   ....[0]....
.L_366:
        /*0454*/ 	.word	0x00001630


	//   ....[1]....
        /*0458*/ 	.word	0x000092f0


	//   ....[2]....
        /*045c*/ 	.word	0x00009430


	//   ....[3]....
        /*0460*/ 	.word	0x00009520


	//   ....[4]....
        /*0464*/ 	.word	0x00009da0


	//----- nvinfo : EIATTR_MBARRIER_INSTR_OFFSETS
	.align		4
.L_367:
        /*0468*/ 	.byte	0x04, 0x39
        /*046a*/ 	.short	(.L_369 - .L_368)


	//   ....[0]....
.L_368:
        /*046c*/ 	.word	0x00000270
        /*0470*/ 	.word	0x000000ff
        /*0474*/ 	.word	0x00034800
        /*0478*/ 	.short	0x0100
        /*047a*/ 	.byte	0x08
	.zero		1


	//   ....[1]....
        /*047c*/ 	.word	0x00000280
        /*0480*/ 	.word	0x000000ff
        /*0484*/ 	.word	0x00034820
        /*0488*/ 	.short	0x0100
        /*048a*/ 	.byte	0x08
	.zero		1


	//   ....[2]....
        /*048c*/ 	.word	0x00000370
        /*0490*/ 	.word	0x000000ff
        /*0494*/ 	.word	0x00034830
        /*0498*/ 	.short	0x0100
        /*049a*/ 	.byte	0x08
	.zero		1


	//   ....[3]....
        /*049c*/ 	.word	0x00000380
        /*04a0*/ 	.word	0x000000ff
        /*04a4*/ 	.word	0x00034840
        /*04a8*/ 	.short	0x0100
        /*04aa*/ 	.byte	0x08
	.zero		1


	//   ....[4]....
        /*04ac*/ 	.word	0x00000390
        /*04b0*/ 	.word	0x000000ff
        /*04b4*/ 	.word	0x00034838
        /*04b8*/ 	.short	0x0100
        /*04ba*/ 	.byte	0x08
	.zero		1


	//   ....[5]....
        /*04bc*/ 	.word	0x000003a0
        /*04c0*/ 	.word	0x000000ff
        /*04c4*/ 	.word	0x00034848
        /*04c8*/ 	.short	0x0100
        /*04ca*/ 	.byte	0x08
	.zero		1


	//   ....[6]....
        /*04cc*/ 	.word	0x000005b0
        /*04d0*/ 	.word	0x000000ff
        /*04d4*/ 	.word	0x00034850
        /*04d8*/ 	.short	0x0100
        /*04da*/ 	.byte	0x08
	.zero		1


	//   ....[7]....
        /*04dc*/ 	.word	0x000005c0
        /*04e0*/ 	.word	0x000000ff
        /*04e4*/ 	.word	0x00034860
        /*04e8*/ 	.short	0x0100
        /*04ea*/ 	.byte	0x08
	.zero		1


	//   ....[8]....
        /*04ec*/ 	.word	0x000005d0
        /*04f0*/ 	.word	0x000000ff
        /*04f4*/ 	.word	0x00034858
        /*04f8*/ 	.short	0x0100
        /*04fa*/ 	.byte	0x08
	.zero		1


	//   ....[9]....
        /*04fc*/ 	.word	0x000005e0
        /*0500*/ 	.word	0x000000ff
        /*0504*/ 	.word	0x00034868
        /*0508*/ 	.short	0x0100
        /*050a*/ 	.byte	0x08
	.zero		1


	//   ....[10]....
        /*050c*/ 	.word	0x000007e0
        /*0510*/ 	.word	0x000000ff
        /*0514*/ 	.word	0x00034870
        /*0518*/ 	.short	0x0100
        /*051a*/ 	.byte	0x08
	.zero		1


	//   ....[11]....
        /*051c*/ 	.word	0x000007f0
        /*0520*/ 	.word	0x000000ff
        /*0524*/ 	.word	0x00034880
        /*0528*/ 	.short	0x0100
        /*052a*/ 	.byte	0x08
	.zero		1


	//   ....[12]....
        /*052c*/ 	.word	0x00000800
        /*0530*/ 	.word	0x000000ff
        /*0534*/ 	.word	0x00034878
        /*0538*/ 	.short	0x0100
        /*053a*/ 	.byte	0x08
	.zero		1


	//   ....[13]....
        /*053c*/ 	.word	0x00000810
        /*0540*/ 	.word	0x000000ff
        /*0544*/ 	.word	0x00034888
        /*0548*/ 	.short	0x0100
        /*054a*/ 	.byte	0x08
	.zero		1


	//   ....[14]....
        /*054c*/ 	.word	0x00000a70
        /*0550*/ 	.word	0x000000ff
        /*0554*/ 	.word	0x00034890
        /*0558*/ 	.short	0x0100
        /*055a*/ 	.byte	0x08
	.zero		1


	//   ....[15]....
        /*055c*/ 	.word	0x00000a80
        /*0560*/ 	.word	0x000000ff
        /*0564*/ 	.word	0x000348a0
        /*0568*/ 	.short	0x0100
        /*056a*/ 	.byte	0x08
	.zero		1


	//   ....[16]....
        /*056c*/ 	.word	0x00000a90
        /*0570*/ 	.word	0x000000ff
        /*0574*/ 	.word	0x00034898
        /*0578*/ 	.short	0x0100
        /*057a*/ 	.byte	0x08
	.zero		1


	//   ....[17]....
        /*057c*/ 	.word	0x00000aa0
        /*0580*/ 	.word	0x000000ff
        /*0584*/ 	.word	0x000348a8
        /*0588*/ 	.short	0x0100
        /*058a*/ 	.byte	0x08
	.zero		1


	//   ....[18]....
        /*058c*/ 	.word	0x00000d30
        /*0590*/ 	.word	0x000000ff
        /*0594*/ 	.word	0x000348b0
        /*0598*/ 	.short	0x0100
        /*059a*/ 	.byte	0x08
	.zero		1


	//   ....[19]....
        /*059c*/ 	.word	0x00000d40
        /*05a0*/ 	.word	0x000000ff
        /*05a4*/ 	.word	0x000348c0
        /*05a8*/ 	.short	0x0100
        /*05aa*/ 	.byte	0x08
	.zero		1


	//   ....[20]....
        /*05ac*/ 	.word	0x00000d50
        /*05b0*/ 	.word	0x000000ff
        /*05b4*/ 	.word	0x000348b8
        /*05b8*/ 	.short	0x0100
        /*05ba*/ 	.byte	0x08
	.zero		1


	//   ....[21]....
        /*05bc*/ 	.word	0x00000d60
        /*05c0*/ 	.word	0x000000ff
        /*05c4*/ 	.word	0x000348c8
        /*05c8*/ 	.short	0x0100
        /*05ca*/ 	.byte	0x08
	.zero		1


	//   ....[22]....
        /*05cc*/ 	.word	0x00001670
        /*05d0*/ 	.word	0x000000ff
        /*05d4*/ 	.word	0x00034800
        /*05d8*/ 	.short	0x010a
        /*05da*/ 	.byte	0x28
	.zero		1


	//   ....[23]....
        /*05dc*/ 	.word	0x00001710
        /*05e0*/ 	.word	0x00000000
        /*05e4*/ 	.word	0x00034830
        /*05e8*/ 	.short	0x010a
        /*05ea*/ 	.byte	0x3f
	.zero		1


	//   ....[24]....
        /*05ec*/ 	.word	0x00001750
        /*05f0*/ 	.word	0x00000000
        /*05f4*/ 	.word	0x00034830
        /*05f8*/ 	.short	0x010a
        /*05fa*/ 	.byte	0x3f
	.zero		1


	//   ....[25]....
        /*05fc*/ 	.word	0x00003b10
        /*0600*/ 	.word	0x00000003
        /*0604*/ 	.word	0x00000000
        /*0608*/ 	.short	0x0101
        /*060a*/ 	.byte	0x3f
	.zero		1


	//   ....[26]....
        /*060c*/ 	.word	0x00004280
        /*0610*/ 	.word	0x000000ff
        /*0614*/ 	.word	0x00034830
        /*0618*/ 	.short	0x010a
        /*061a*/ 	.byte	0x08
	.zero		1


	//   ....[27]....
        /*061c*/ 	.word	0x000042c0
        /*0620*/ 	.word	0x000000ff
        /*0624*/ 	.word	0x00034830
        /*0628*/ 	.short	0x010a
        /*062a*/ 	.byte	0x08
	.zero		1


	//   ....[28]....
        /*062c*/ 	.word	0x00004ba0
        /*0630*/ 	.word	0x000000ff
        /*0634*/ 	.word	0x00034850
        /*0638*/ 	.short	0x010a
        /*063a*/ 	.byte	0x09
	.zero		1


	//   ....[29]....
        /*063c*/ 	.word	0x00004be0
        /*0640*/ 	.word	0x000000ff
        /*0644*/ 	.word	0x00034850
        /*0648*/ 	.short	0x010a
        /*064a*/ 	.byte	0x09
	.zero		1


	//   ....[30]....
        /*064c*/ 	.word	0x00006660
        /*0650*/ 	.word	0x00000003
        /*0654*/ 	.word	0x00000000
        /*0658*/ 	.short	0x0101
        /*065a*/ 	.byte	0x3f
	.zero		1


	//   ....[31]....
        /*065c*/ 	.word	0x00006970
        /*0660*/ 	.word	0x0000002e
        /*0664*/ 	.word	0x00000000
        /*0668*/ 	.short	0x0101
        /*066a*/ 	.byte	0x3f
	.zero		1


	//   ....[32]....
        /*066c*/ 	.word	0x00006fc0
        /*0670*/ 	.word	0x000000ff
        /*0674*/ 	.word	0x00034850
        /*0678*/ 	.short	0x010a
        /*067a*/ 	.byte	0x09
	.zero		1


	//   ....[33]....
        /*067c*/ 	.word	0x00007000
        /*0680*/ 	.word	0x000000ff
        /*0684*/ 	.word	0x00034850
        /*0688*/ 	.short	0x010a
        /*068a*/ 	.byte	0x09
	.zero		1


	//   ....[34]....
        /*068c*/ 	.word	0x000077d0
        /*0690*/ 	.word	0x00000006
        /*0694*/ 	.word	0x00000000
        /*0698*/ 	.short	0x0101
        /*069a*/ 	.byte	0x3f
	.zero		1


	//   ....[35]....
        /*069c*/ 	.word	0x000088f0
        /*06a0*/ 	.word	0x000000ff
        /*06a4*/ 	.word	0x00000000
        /*06a8*/ 	.short	0x0101
        /*06aa*/ 	.byte	0x05
	.zero		1


	//   ....[36]....
        /*06ac*/ 	.word	0x00008950
        /*06b0*/ 	.word	0x000000ff
        /*06b4*/ 	.word	0x00000000
        /*06b8*/ 	.short	0x0101
        /*06ba*/ 	.byte	0x04
	.zero		1


	//   ....[37]....
        /*06bc*/ 	.word	0x000098d0
        /*06c0*/ 	.word	0x00000002
        /*06c4*/ 	.word	0x00034840
        /*06c8*/ 	.short	0x010a
        /*06ca*/ 	.byte	0x3f
	.zero		1


	//   ....[38]....
        /*06cc*/ 	.word	0x0000a860
        /*06d0*/ 	.word	0x000000ff
        /*06d4*/ 	.word	0x00034800
        /*06d8*/ 	.short	0x0107
        /*06da*/ 	.byte	0x24
	.zero		1


	//   ....[39]....
        /*06dc*/ 	.word	0x0000a8d0
        /*06e0*/ 	.word	0x000000ff
        /*06e4*/ 	.word	0x00034800
        /*06e8*/ 	.short	0x0101
        /*06ea*/ 	.byte	0x24
	.zero		1


	//   ....[40]....
        /*06ec*/ 	.word	0x0000a8f0
        /*06f0*/ 	.word	0x000000ff
        /*06f4*/ 	.word	0x00034820
        /*06f8*/ 	.short	0x010a
        /*06fa*/ 	.byte	0x24
	.zero		1


	//   ....[41]....
        /*06fc*/ 	.word	0x0000ac00
        /*0700*/ 	.word	0x00000003
        /*0704*/ 	.word	0x00034840
        /*0708*/ 	.short	0x010a
        /*070a*/ 	.byte	0x3f
	.zero		1


	//   ....[42]....
        /*070c*/ 	.word	0x0000b140
        /*0710*/ 	.word	0x00000002
        /*0714*/ 	.word	0x00034860
        /*0718*/ 	.short	0x010a
        /*071a*/ 	.byte	0x3f
	.zero		1


	//   ....[43]....
        /*071c*/ 	.word	0x0000b800
        /*0720*/ 	.word	0x00000003
        /*0724*/ 	.word	0x00034840
        /*0728*/ 	.short	0x010a
        /*072a*/ 	.byte	0x3f
	.zero		1


	//   ....[44]....
        /*072c*/ 	.word	0x0000bd40
        /*0730*/ 	.word	0x00000002
        /*0734*/ 	.word	0x00034860
        /*0738*/ 	.short	0x010a
        /*073a*/ 	.byte	0x3f
	.zero		1


	//   ....[45]....
        /*073c*/ 	.word	0x0000c360
        /*0740*/ 	.word	0x00000003
        /*0744*/ 	.word	0x00034840
        /*0748*/ 	.short	0x010a
        /*074a*/ 	.byte	0x3f
	.zero		1


	//   ....[46]....
        /*074c*/ 	.word	0x0000c890
        /*0750*/ 	.word	0x00000002
        /*0754*/ 	.word	0x00034860
        /*0758*/ 	.short	0x010a
        /*075a*/ 	.byte	0x3f
	.zero		1


	//   ....[47]....
        /*075c*/ 	.word	0x0000cd30
        /*0760*/ 	.word	0x00000000
        /*0764*/ 	.word	0x00034860
        /*0768*/ 	.short	0x010a
        /*076a*/ 	.byte	0x3f
	.zero		1


	//   ....[48]....
        /*076c*/ 	.word	0x0000d290
        /*0770*/ 	.word	0x00000000
        /*0774*/ 	.word	0x00034820
        /*0778*/ 	.short	0x010a
        /*077a*/ 	.byte	0x3f
	.zero		1


	//   ....[49]....
        /*077c*/ 	.word	0x0000d4a0
        /*0780*/ 	.word	0x00000006
        /*0784*/ 	.word	0x00000000
        /*0788*/ 	.short	0x010a
        /*078a*/ 	.byte	0x3f
	.zero		1


	//   ....[50]....
        /*078c*/ 	.word	0x0000d4d0
        /*0790*/ 	.word	0x00000007
        /*0794*/ 	.word	0x00000000
        /*0798*/ 	.short	0x010a
        /*079a*/ 	.byte	0x3f
	.zero		1


	//   ....[51]....
        /*079c*/ 	.word	0x0000d530
        /*07a0*/ 	.word	0x00000004
        /*07a4*/ 	.word	0x00000000
        /*07a8*/ 	.short	0x010a
        /*07aa*/ 	.byte	0x3f
	.zero		1


	//   ....[52]....
        /*07ac*/ 	.word	0x0000d560
        /*07b0*/ 	.word	0x00000003
        /*07b4*/ 	.word	0x00000000
        /*07b8*/ 	.short	0x010a
        /*07ba*/ 	.byte	0x3f
	.zero		1


	//   ....[53]....
        /*07bc*/ 	.word	0x0000d5d0
        /*07c0*/ 	.word	0x00000003
        /*07c4*/ 	.word	0x00034800
        /*07c8*/ 	.short	0x010a
        /*07ca*/ 	.byte	0x3f
	.zero		1


	//   ....[54]....
        /*07cc*/ 	.word	0x0000d620
        /*07d0*/ 	.word	0x00000000
        /*07d4*/ 	.word	0x00034830
        /*07d8*/ 	.short	0x010a
        /*07da*/ 	.byte	0x3f
	.zero		1


	//   ....[55]....
        /*07dc*/ 	.word	0x0000d680
        /*07e0*/ 	.word	0x0000000c
        /*07e4*/ 	.word	0x00034830
        /*07e8*/ 	.short	0x010a
        /*07ea*/ 	.byte	0x3f
	.zero		1


	//   ....[56]....
        /*07ec*/ 	.word	0x0000d6e0
        /*07f0*/ 	.word	0x00000009
        /*07f4*/ 	.word	0x00034850
        /*07f8*/ 	.short	0x010a
        /*07fa*/ 	.byte	0x3f
	.zero		1


	//   ....[57]....
        /*07fc*/ 	.word	0x0000d740
        /*0800*/ 	.word	0x00000005
        /*0804*/ 	.word	0x00034850
        /*0808*/ 	.short	0x010a
        /*080a*/ 	.byte	0x3f
	.zero		1


	//   ....[58]....
        /*080c*/ 	.word	0x0000d8e0
        /*0810*/ 	.word	0x00000002
        /*0814*/ 	.word	0x00034840
        /*0818*/ 	.short	0x010a
        /*081a*/ 	.byte	0x3f
	.zero		1


	//   ....[59]....
        /*081c*/ 	.word	0x0000e4f0
        /*0820*/ 	.word	0x00000003
        /*0824*/ 	.word	0x00034820
        /*0828*/ 	.short	0x010a
        /*082a*/ 	.byte	0x3f
	.zero		1


	//   ....[60]....
        /*082c*/ 	.word	0x0000e540
        /*0830*/ 	.word	0x00000003
        /*0834*/ 	.word	0x00034840
        /*0838*/ 	.short	0x010a
        /*083a*/ 	.byte	0x3f
	.zero		1


	//   ....[61]....
        /*083c*/ 	.word	0x0000e590
        /*0840*/ 	.word	0x00000002
        /*0844*/ 	.word	0x00034860
        /*0848*/ 	.short	0x010a
        /*084a*/ 	.byte	0x3f
	.zero		1


	//   ....[62]....
        /*084c*/ 	.word	0x0000e5e0
        /*0850*/ 	.word	0x00000003
        /*0854*/ 	.word	0x00034840
        /*0858*/ 	.short	0x010a
        /*085a*/ 	.byte	0x3f
	.zero		1


	//   ....[63]....
        /*085c*/ 	.word	0x0000e630
        /*0860*/ 	.word	0x00000002
        /*0864*/ 	.word	0x00034860
        /*0868*/ 	.short	0x010a
        /*086a*/ 	.byte	0x3f
	.zero		1


	//   ....[64]....
        /*086c*/ 	.word	0x0000e680
        /*0870*/ 	.word	0x00000003
        /*0874*/ 	.word	0x00034840
        /*0878*/ 	.short	0x010a
        /*087a*/ 	.byte	0x3f
	.zero		1


	//   ....[65]....
        /*087c*/ 	.word	0x0000e6d0
        /*0880*/ 	.word	0x00000002
        /*0884*/ 	.word	0x00034860
        /*0888*/ 	.short	0x010a
        /*088a*/ 	.byte	0x3f
	.zero		1


	//   ....[66]....
        /*088c*/ 	.word	0x0000e720
        /*0890*/ 	.word	0x00000000
        /*0894*/ 	.word	0x00034860
        /*0898*/ 	.short	0x010a
        /*089a*/ 	.byte	0x3f
	.zero		1


	//   ....[67]....
        /*089c*/ 	.word	0x0000e770
        /*08a0*/ 	.word	0x00000000
        /*08a4*/ 	.word	0x00034820
        /*08a8*/ 	.short	0x010a
        /*08aa*/ 	.byte	0x3f
	.zero		1


	//   ....[68]....
        /*08ac*/ 	.word	0x0000e910
        /*08b0*/ 	.word	0x00000006
        /*08b4*/ 	.word	0x00000000
        /*08b8*/ 	.short	0x010a
        /*08ba*/ 	.byte	0x3f
	.zero		1


	//   ....[69]....
        /*08bc*/ 	.word	0x0000e960
        /*08c0*/ 	.word	0x00000007
        /*08c4*/ 	.word	0x00000000
        /*08c8*/ 	.short	0x010a
        /*08ca*/ 	.byte	0x3f
	.zero		1


	//   ....[70]....
        /*08cc*/ 	.word	0x0000e9b0
        /*08d0*/ 	.word	0x00000004
        /*08d4*/ 	.word	0x00000000
        /*08d8*/ 	.short	0x010a
        /*08da*/ 	.byte	0x3f
	.zero		1


	//----- nvinfo : EIATTR_NUM_MBARRIERS
	.align		4
.L_369:
        /*08dc*/ 	.byte	0x03, 0x38
        /*08de*/ 	.short	0x0016


	//----- nvinfo : EIATTR_EXIT_INSTR_OFFSETS
	.align		4
        /*08e0*/ 	.byte	0x04, 0x1c
        /*08e2*/ 	.short	(.L_371 - .L_370)


	//   ....[0]....
.L_370:
        /*08e4*/ 	.word	0x00000f20


	//   ....[1]....
        /*08e8*/ 	.word	0x00008ce0


	//   ....[2]....
        /*08ec*/ 	.word	0x0000d5b0


	//----- nvinfo : EIATTR_MAX_THREADS
	.align		4
.L_371:
        /*08f0*/ 	.byte	0x04, 0x05
        /*08f2*/ 	.short	(.L_373 - .L_372)
.L_372:
        /*08f4*/ 	.word	0x00000180
        /*08f8*/ 	.word	0x00000001
        /*08fc*/ 	.word	0x00000001


	//----- nvinfo : EIATTR_CRS_STACK_SIZE
	.align		4
.L_373:
        /*0900*/ 	.byte	0x04, 0x1e
        /*0902*/ 	.short	(.L_375 - .L_374)
.L_374:
        /*0904*/ 	.word	0x00000000


	//----- nvinfo : EIATTR_CBANK_PARAM_SIZE
	.align		4
.L_375:
        /*0908*/ 	.byte	0x03, 0x19
        /*090a*/ 	.short	0x0a70


	//----- nvinfo : EIATTR_PARAM_CBANK
	.align		4
        /*090c*/ 	.byte	0x04, 0x0a
        /*090e*/ 	.short	(.L_377 - .L_376)
	.align		4
.L_376:
        /*0910*/ 	.word	index@(.nv.constant0._ZN7cutlass13device_kernelIN5flash11enable_sm90INS1_16FlashAttnFwdSm90INS1_25CollectiveMainloopFwdSm90ILi2EN4cute5tupleIJNS5_1CILi2EEENS7_ILi1EEES9_EEENS6_IJNS7_ILi128EEESB_NS7_ILi192EEEEEELi128ENS_6half_tEfNS_4arch4Sm90ELb0ELb0ELb1ELb0ELb0ELb0ELb0ELb1ELb1ELb1ELb0ELb0EEENS1_21CollectiveEpilogueFwdINS6_IJSB_SB_SB_EEESA_SE_SG_Li256ELb0ELb1ELb0ELb0EEENS1_29StaticPersistentTileSchedulerILb0EEEEEEEEEvNT_6ParamsE)
        /*0914*/ 	.short	0x0210
        /*0916*/ 	.short	0x0a70


	//----- nvinfo : EIATTR_SW_WAR
	.align		4
.L_377:
        /*0918*/ 	.byte	0x04, 0x36
        /*091a*/ 	.short	(.L_379 - .L_378)
.L_378:
        /*091c*/ 	.word	0x00000008
.L_379:


//--------------------- .nv.info._ZN7cutlass13device_kernelIN5flash11enable_sm90INS1_16FlashAttnFwdSm90INS1_25CollectiveMainloopFwdSm90ILi2EN4cute5tupleIJNS5_1CILi1EEES8_S8_EEENS6_IJNS7_ILi128EEESA_NS7_ILi192EEEEEELi128ENS_6half_tEfNS_4arch4Sm90ELb0ELb0ELb1ELb1ELb0ELb0ELb0ELb1ELb1ELb1ELb0ELb0EEENS1_21CollectiveEpilogueFwdINS6_IJSA_SA_SA_EEES9_SD_SF_Li256ELb1ELb1ELb0ELb0EEENS1_36VarlenDynamicPersistentTileSchedulerILi128ELi128ELi256ELi128ELb0ELb1ELb1ELb0ELb1ELb1EEEEEEEEEvNT_6ParamsE --------------------------
	.section	.nv.info._ZN7cutlass13device_kernelIN5flash11enable_sm90INS1_16FlashAttnFwdSm90INS1_25CollectiveMainloopFwdSm90ILi2EN4cute5tupleIJNS5_1CILi1EEES8_S8_EEENS6_IJNS7_ILi128EEESA_NS7_ILi192EEEEEELi128ENS_6half_tEfNS_4arch4Sm90ELb0ELb0ELb1ELb1ELb0ELb0ELb0ELb1ELb1ELb1ELb0ELb0EEENS1_21CollectiveEpilogueFwdINS6_IJSA_SA_SA_EEES9_SD_SF_Li256ELb1ELb1ELb0ELb0EEENS1_36VarlenDynamicPersistentTileSchedulerILi128ELi128ELi256ELi128ELb0ELb1ELb1ELb0ELb1ELb1EEEEEEEEEvNT_6ParamsE,"",@"SHT_CUDA_INFO"
	.sectionflags	@""
	.align	4


	//----- nvinfo : EIATTR_CUDA_API_VERSION
	.align		4
        /*0000*/ 	.byte	0x04, 0x37
        /*0002*/ 	.short	(.L_381 - .L_380)
.L_380:
        /*0004*/ 	.word	0x00000082


	//----- nvinfo : EIATTR_KPARAM_INFO
	.align		4
.L_381:
        /*0008*/ 	.byte	0x04, 0x17
        /*000a*/ 	.short	(.L_383 - .L_382)
.L_382:
        /*000c*/ 	.word	0x00000000
        /*0010*/ 	.short	0x0000
        /*0012*/ 	.short	0x0070
        /*0014*/ 	.byte	0x00, 0xf0, 0x01, 0x2a


	//----- nvinfo : EIATTR_SPARSE_MMA_MASK
	.align		4
.L_383:
        /*0018*/ 	.byte	0x03, 0x50
        /*001a*/ 	.short	0x0000


	//----- nvinfo : EIATTR_MAXREG_COUNT
	.align		4
        /*001c*/ 	.byte	0x03, 0x1b
        /*001e*/ 	.short	0x00a8


	//----- nvinfo : EIATTR_NUM_BARRIERS
	.align		4
        /*0020*/ 	.byte	0x02, 0x4c
        /*0022*/ 	.byte	0x09
	.zero		1


	//----- nvinfo : EIATTR_EXTERNS
	.align		4
        /*0024*/ 	.byte	0x04, 0x0f
        /*0026*/ 	.short	(.L_385 - .L_384)


	//   ....[0]....
	.align		4
.L_384:
        /*0028*/ 	.word	index@(__assertfail)


	//----- nvinfo : EIATTR_ANNOTATIONS
	.align		4
.L_385:
        /*002c*/ 	.byte	0x04, 0x55
        /*002e*/ 	.short	(.L_387 - .L_386)


	//   ....[0]....
.L_386:
        /* <DEDUP_REMOVED lines=75> */
        /*04d4*/ 	.byte	0x20, 0x06, 0x01, 0x00, 0x01, 0x00, 0x00, 0x00, 0x10, 0x12, 0x01, 0x00


	//----- nvinfo : EIATTR_MERCURY_ISA_VERSION
	.align		4
.L_387:
        /*04e0*/ 	.byte	0x03, 0x5f
        /*04e2*/ 	.short	0x0101


	//----- nvinfo : EIATTR_UNUSED_LOAD_BYTE_OFFSET
	.align		4
        /*04e4*/ 	.byte	0x04, 0x44
        /*04e6*/ 	.short	(.L_389 - .L_388)


	//   ....[0]....
.L_388:
        /*04e8*/ 	.word	0x00000a10
        /*04ec*/ 	.word	0x0000fff0


	//   ....[1]....
        /*04f0*/ 	.word	0x00007de0
        /*04f4*/ 	.word	0x0000fff0


	//----- nvinfo : EIATTR_INT_WARP_WIDE_INSTR_OFFSETS
	.align		4
.L_389:
        /*04f8*/ 	.byte	0x04, 0x31
        /*04fa*/ 	.short	(.L_391 - .L_390)


	//   ....[0]....
.L_390:
        /*04fc*/ 	.word	0x00000130


	//   ....[1]....
        /*0500*/ 	.word	0x00000170


	//   ....[2]....
        /*0504*/ 	.word	0x000001e0


	//   ....[3]....
        /*0508*/ 	.word	0x0000b1d0


	//   ....[4]....
        /*050c*/ 	.word	0x0000b270


	//   ....[5]....
        /*0510*/ 	.word	0x0000ef10


	//   ....[6]....
        /*0514*/ 	.word	0x0000ef80


	//----- nvinfo : EIATTR_COOP_GROUP_MASK_REGIDS
	.align		4
.L_391:
        /*0518*/ 	.byte	0x04, 0x29
        /*051a*/ 	.short	(.L_393 - .L_392)


	//   ....[0]....
.L_392:
        /*051c*/ 	.word	0xffffffff


	//   ....[1]....
        /*0520*/ 	.word	0xffffffff


	//   ....[2]....
        /*0524*/ 	.word	0xffffffff


	//   ....[3]....
        /*0528*/ 	.word	0xffffffff


	//   ....[4]....
        /*052c*/ 	.word	0xffffffff


	//   ....[5]....
        /*0530*/ 	.word	0xffffffff


	//   ....[6]....
        /*0534*/ 	.word	0xffffffff


	//   ....[7]....
        /*0538*/ 	.word	0xffffffff


	//   ....[8]....
        /*053c*/ 	.word	0xffffffff


	//   ....[9]....
        /*0540*/ 	.word	0xffffffff


	//   ....[10]....
        /*0544*/ 	.word	0xffffffff


	//   ....[11]....
        /*0548*/ 	.word	0xffffffff


	//   ....[12]....
        /*054c*/ 	.word	0xffffffff


	//   ....[13]....
        /*0550*/ 	.word	0xffffffff


	//   ....[14]....
        /*0554*/ 	.word	0xffffffff


	//   ....[15]....
        /*0558*/ 	.word	0xffffffff


	//   ....[16]....
        /*055c*/ 	.word	0xffffffff


	//   ....[17]....
        /*0560*/ 	.word	0xffffffff


	//   ....[18]....
        /*0564*/ 	.word	0xffffffff


	//   ....[19]....
        /*0568*/ 	.word	0xffffffff


	//   ....[20]....
        /*056c*/ 	.word	0xffffffff


	//   ....[21]....
        /*0570*/ 	.word	0xffffffff


	//   ....[22]....
        /*0574*/ 	.word	0xffffffff


	//   ....[23]....
        /*0578*/ 	.word	0xffffffff


	//   ....[24]....
        /*057c*/ 	.word	0xffffffff


	//   ....[25]....
        /*0580*/ 	.word	0xffffffff


	//   ....[26]....
        /*0584*/ 	.word	0xffffffff


	//   ....[27]....
        /*0588*/ 	.word	0xffffffff


	//   ....[28]....
        /*058c*/ 	.word	0xffffffff


	//   ....[29]....
        /*0590*/ 	.word	0xffffffff


	//   ....[30]....
        /*0594*/ 	.word	0xffffffff


	//   ....[31]....
        /*0598*/ 	.word	0xffffffff


	//   ....[32]....
        /*059c*/ 	.word	0xffffffff


	//   ....[33]....
        /*05a0*/ 	.word	0xffffffff


	//   ....[34]....
        /*05a4*/ 	.word	0xffffffff


	//   ....[35]....
        /*05a8*/ 	.word	0xffffffff


	//   ....[36]....
        /*05ac*/ 	.word	0xffffffff


	//   ....[37]....
        /*05b0*/ 	.word	0xffffffff


	//   ....[38]....
        /*05b4*/ 	.word	0xffffffff


	//   ....[39]....
        /*05b8*/ 	.word	0xffffffff


	//   ....[40]....
        /*05bc*/ 	.word	0xffffffff


	//   ....[41]....
        /*05c0*/ 	.word	0xffffffff


	//   ....[42]....
        /*05c4*/ 	.word	0xffffffff


	//   ....[43]....
        /*05c8*/ 	.word	0xffffffff


	//   ....[44]....
        /*05cc*/ 	.word	0xffffffff


	//   ....[45]....
        /*05d0*/ 	.word	0xffffffff


	//   ....[46]....
        /*05d4*/ 	.word	0xffffffff


	//   ....[47]....
        /*05d8*/ 	.word	0xffffffff


	//   ....[48]....
        /*05dc*/ 	.word	0xffffffff


	//   ....[49]....
        /*05e0*/ 	.word	0xffffffff


	//   ....[50]....
        /*05e4*/ 	.word	0xffffffff


	//   ....[51]....
        /*05e8*/ 	.word	0xffffffff


	//   ....[52]....
        /*05ec*/ 	.word	0xffffffff


	//   ....[53]....
        /*05f0*/ 	.word	0xffffffff


	//   ....[54]....
        /*05f4*/ 	.word	0xffffffff


	//   ....[55]....
        /*05f8*/ 	.word	0xffffffff


	//   ....[56]....
        /*05fc*/ 	.word	0xffffffff


	//   ....[57]....
        /*0600*/ 	.word	0xffffffff


	//   ....[58]....
        /*0604*/ 	.word	0xffffffff


	//   ....[59]....
        /*0608*/ 	.word	0xffffffff


	//   ....[60]....
        /*060c*/ 	.word	0xffffffff


	//   ....[61]....
        /*0610*/ 	.word	0xffffffff


	//   ....[62]....
        /*0614*/ 	.word	0xffffffff


	//   ....[63]....
        /*0618*/ 	.word	0xffffffff


	//   ....[64]....
        /*061c*/ 	.word	0xffffffff


	//   ....[65]....
        /*0620*/ 	.word	0xffffffff


	//   ....[66]....
        /*0624*/ 	.word	0xffffffff


	//   ....[67]....
        /*0628*/ 	.word	0xffffffff


	//   ....[68]....
        /*062c*/ 	.word	0xffffffff


	//   ....[69]....
        /*0630*/ 	.word	0xffffffff


	//   ....[70]....
        /*0634*/ 	.word	0xffffffff


	//   ....[71]....
        /*0638*/ 	.word	0xffffffff


	//   ....[72]....
        /*063c*/ 	.word	0xffffffff


	//   ....[73]....
        /*0640*/ 	.word	0xffffffff


	//   ....[74]....
        /*0644*/ 	.word	0xffffffff


	//   ....[75]....
        /*0648*/ 	.word	0xffffffff


	//   ....[76]....
        /*064c*/ 	.word	0xffffffff


	//   ....[77]....
        /*0650*/ 	.word	0xffffffff


	//   ....[78]....
        /*0654*/ 	.word	0xffffffff


	//   ....[79]....
        /*0658*/ 	.word	0xffffffff


	//   ....[80]....
        /*065c*/ 	.word	0xffffffff


	//   ....[81]....
        /*0660*/ 	.word	0xffffffff


	//   ....[82]....
        /*0664*/ 	.word	0xffffffff


	//   ....[83]....
        /*0668*/ 	.word	0xffffffff


	//   ....[84]....
        /*066c*/ 	.word	0xffffffff


	//   ....[85]....
        /*0670*/ 	.word	0xffffffff


	//   ....[86]....
        /*0674*/ 	.word	0xffffffff


	//   ....[87]....
        /*0678*/ 	.word	0xffffffff


	//   ....[88]....
        /*067c*/ 	.word	0xffffffff


	//   ....[89]....
        /*0680*/ 	.word	0xffffffff


	//   ....[90]....
        /*0684*/ 	.word	0xffffffff


	//   ....[91]....
        /*0688*/ 	.word	0x0500000f


	//   ....[92]....
        /*068c*/ 	.word	0x0500000f


	//   ....[93]....
        /*0690*/ 	.word	0x0500000f


	//   ....[94]....
        /*0694*/ 	.word	0x0500000f


	//   ....[95]....
        /*0698*/ 	.word	0x0500000f


	//   ....[96]....
        /*069c*/ 	.word	0x0500000f


	//   ....[97]....
        /*06a0*/ 	.word	0x0500000f


	//   ....[98]....
        /*06a4*/ 	.word	0x0500000f


	//   ....[99]....
        /*06a8*/ 	.word	0x0500000f


	//   ....[100]....
        /*06ac*/ 	.word	0x0500000f


	//   ....[101]....
        /*06b0*/ 	.word	0x0500000f


	//   ....[102]....
        /*06b4*/ 	.word	0x0500000f


	//   ....[103]....
        /*06b8*/ 	.word	0x0500000f


	//   ....[104]....
        /*06bc*/ 	.word	0x0500000f


	//   ....[105]....
        /*06c0*/ 	.word	0x0500000f


	//   ....[106]....
        /*06c4*/ 	.word	0x0500000f


	//   ....[107]....
        /*06c8*/ 	.word	0x0500000f


	//   ....[108]....
        /*06cc*/ 	.word	0x0500000f


	//   ....[109]....
        /*06d0*/ 	.word	0x0500000f


	//   ....[110]....
        /*06d4*/ 	.word	0x0500000f


	//   ....[111]....
        /*06d8*/ 	.word	0x0500000f


	//   ....[112]....
        /*06dc*/ 	.word	0x0500000f


	//   ....[113]....
        /*06e0*/ 	.word	0x0500000f


	//   ....[114]....
        /*06e4*/ 	.word	0x0500000f


	//   ....[115]....
        /*06e8*/ 	.word	0x0500000f


	//   ....[116]....
        /*06ec*/ 	.word	0x0500000f


	//   ....[117]....
        /*06f0*/ 	.word	0x0500000f


	//   ....[118]....
        /*06f4*/ 	.word	0x0500000f


	//   ....[119]....
        /*06f8*/ 	.word	0x0500000f


	//   ....[120]....
        /*06fc*/ 	.word	0x0500000f


	//   ....[121]....
        /*0700*/ 	.word	0x0500000f


	//   ....[122]....
        /*0704*/ 	.word	0x0500000f


	//   ....[123]....
        /*0708*/ 	.word	0x0500000f


	//   ....[124]....
        /*070c*/ 	.word	0x0500000f


	//   ....[125]....
        /*0710*/ 	.word	0x0500000f


	//----- nvinfo : EIATTR_COOP_GROUP_INSTR_OFFSETS
	.align		4
.L_393:
        /*0714*/ 	.byte	0x04, 0x28
        /*0716*/ 	.short	(.L_395 - .L_394)


	//   ....[0]....
.L_394:
        /*0718*/ 	.word	0x00000060


	//   ....[1]....
        /*071c*/ 	.word	0x00000140


	//   ....[2]....
        /*0720*/ 	.word	0x00000190


	//   ....[3]....
        /*0724*/ 	.word	0x000003c0


	//   ....[4]....
        /*0728*/ 	.word	0x00000520


	//   ....[5]....
        /*072c*/ 	.word	0x00000640


	//   ....[6]....
        /*0730*/ 	.word	0x000007a0


	//   ....[7]....
        /*0734*/ 	.word	0x00001440


	//   ....[8]....
        /*0738*/ 	.word	0x00002ff0


	//   ....[9]....
        /*073c*/ 	.word	0x00003020


	//   ....[10]....
        /*0740*/ 	.word	0x000036d0


	//   ....[11]....
        /*0744*/ 	.word	0x00003730


	//   ....[12]....
        /*0748*/ 	.word	0x00005bc0


	//   ....[13]....
        /*074c*/ 	.word	0x00005bf0


	//   ....[14]....
        /*0750*/ 	.word	0x000060d0


	//   ....[15]....
        /*0754*/ 	.word	0x00006140


	//   ....[16]....
        /*0758*/ 	.word	0x000073e0


	//   ....[17]....
        /*075c*/ 	.word	0x00007430


	//   ....[18]....
        /*0760*/ 	.word	0x00007510


	//   ....[19]....
        /*0764*/ 	.word	0x00007520


	//   ....[20]....
        /*0768*/ 	.word	0x000089e0


	//   ....[21]....
        /*076c*/ 	.word	0x00008a20


	//   ....[22]....
        /*0770*/ 	.word	0x00008a60


	//   ....[23]....
        /*0774*/ 	.word	0x00008a90


	//   ....[24]....
        /*0778*/ 	.word	0x00008fe0


	//   ....[25]....
        /*077c*/ 	.word	0x00009020


	//   ....[26]....
        /*0780*/ 	.word	0x000090f0


	//   ....[27]....
        /*0784*/ 	.word	0x00009110


	//   ....[28]....
        /*0788*/ 	.word	0x000091e0


	//   ....[29]....
        /*078c*/ 	.word	0x00009200


	//   ....[30]....
        /*0790*/ 	.word	0x000092e0


	//   ....[31]....
        /*0794*/ 	.word	0x00009300


	//   ....[32]....
        /*0798*/ 	.word	0x00009cd0


	//   ....[33]....
        /*079c*/ 	.word	0x00009cf0


	//   ....[34]....
        /*07a0*/ 	.word	0x00009dc0


	//   ....[35]....
        /*07a4*/ 	.word	0x00009de0


	//   ....[36]....
        /*07a8*/ 	.word	0x00009eb0


	//   ....[37]....
        /*07ac*/ 	.word	0x00009ed0


	//   ....[38]....
        /*07b0*/ 	.word	0x00009fb0


	//   ....[39]....
        /*07b4*/ 	.word	0x00009fd0


	//   ....[40]....
        /*07b8*/ 	.word	0x0000a110


	//   ....[41]....
        /*07bc*/ 	.word	0x0000a300


	//   ....[42]....
        /*07c0*/ 	.word	0x0000a330


	//   ....[43]....
        /*07c4*/ 	.word	0x0000a360


	//   ....[44]....
        /*07c8*/ 	.word	0x0000a390


	//   ....[45]....
        /*07cc*/ 	.word	0x0000a3c0


	//   ....[46]....
        /*07d0*/ 	.word	0x0000a3f0


	//   ....[47]....
        /*07d4*/ 	.word	0x0000a570


	//   ....[48]....
        /*07d8*/ 	.word	0x0000a5a0


	//   ....[49]....
        /*07dc*/ 	.word	0x0000a5d0


	//   ....[50]....
        /*07e0*/ 	.word	0x0000a600


	//   ....[51]....
        /*07e4*/ 	.word	0x0000a630


	//   ....[52]....
        /*07e8*/ 	.word	0x0000a660


	//   ....[53]....
        /*07ec*/ 	.word	0x0000a700


	//   ....[54]....
        /*07f0*/ 	.word	0x0000a730


	//   ....[55]....
        /*07f4*/ 	.word	0x0000a7c0


	//   ....[56]....
        /*07f8*/ 	.word	0x0000b800


	//   ....[57]....
        /*07fc*/ 	.word	0x0000c470


	//   ....[58]....
        /*0800*/ 	.word	0x0000c4a0


	//   ....[59]....
        /*0804*/ 	.word	0x0000c4d0


	//   ....[60]....
        /*0808*/ 	.word	0x0000c510


	//   ....[61]....
        /*080c*/ 	.word	0x0000c5e0


	//   ....[62]....
        /*0810*/ 	.word	0x0000c640


	//   ....[63]....
        /*0814*/ 	.word	0x0000c6e0


	//   ....[64]....
        /*0818*/ 	.word	0x0000c6f0


	//   ....[65]....
        /*081c*/ 	.word	0x0000c790


	//   ....[66]....
        /*0820*/ 	.word	0x0000c7a0


	//   ....[67]....
        /*0824*/ 	.word	0x0000c840


	//   ....[68]....
        /*0828*/ 	.word	0x0000c850


	//   ....[69]....
        /*082c*/ 	.word	0x0000c8d0


	//   ....[70]....
        /*0830*/ 	.word	0x0000c900


	//   ....[71]....
        /*0834*/ 	.word	0x0000c910


	//   ....[72]....
        /*0838*/ 	.word	0x0000c930


	//   ....[73]....
        /*083c*/ 	.word	0x0000f650


	//   ....[74]....
        /*0840*/ 	.word	0x0000f6b0


	//   ....[75]....
        /*0844*/ 	.word	0x0000f6e0


	//   ....[76]....
        /*0848*/ 	.word	0x0000f710


	//   ....[77]....
        /*084c*/ 	.word	0x0000f740


	//   ....[78]....
        /*0850*/ 	.word	0x0000f770


	//   ....[79]....
        /*0854*/ 	.word	0x0000f7a0


	//   ....[80]....
        /*0858*/ 	.word	0x0000f7b0


	//   ....[81]....
        /*085c*/ 	.word	0x0000f940


	//   ....[82]....
        /*0860*/ 	.word	0x0000f970


	//   ....[83]....
        /*0864*/ 	.word	0x0000f9a0


	//   ....[84]....
        /*0868*/ 	.word	0x0000f9d0


	//   ....[85]....
        /*086c*/ 	.word	0x0000fa00


	//   ....[86]....
        /*0870*/ 	.word	0x0000fa30


	//   ....[87]....
        /*0874*/ 	.word	0x0000faf0


	//   ....[88]....
        /*0878*/ 	.word	0x0000fb10


	//   ....[89]....
        /*087c*/ 	.word	0x0000fb80


	//   ....[90]....
        /*0880*/ 	.word	0x00010010


	//   ....[91]....
        /*0884*/ 	.word	0x00010510


	//   ....[92]....
        /*0888*/ 	.word	0x00010690


	//   ....[93]....
        /*088c*/ 	.word	0x000106e0


	//   ....[94]....
        /*0890*/ 	.word	0x000108a0


	//   ....[95]....
        /*0894*/ 	.word	0x000108f0


	//   ....[96]....
        /*0898*/ 	.word	0x00010a20


	//   ....[97]....
        /*089c*/ 	.word	0x00010a70


	//   ....[98]....
        /*08a0*/ 	.word	0x00010bb0


	//   ....[99]....
        /*08a4*/ 	.word	0x00010c00


	//   ....[100]....
        /*08a8*/ 	.word	0x00010d30


	//   ....[101]....
        /*08ac*/ 	.word	0x00010d80


	//   ....[102]....
        /*08b0*/ 	.word	0x00010eb0


	//   ....[103]....
        /*08b4*/ 	.word	0x00010f00


	//   ....[104]....
        /*08b8*/ 	.word	0x00011020


	//   ....[105]....
        /*08bc*/ 	.word	0x00011070


	//   ....[106]....
        /*08c0*/ 	.word	0x00011180


	//   ....[107]....
        /*08c4*/ 	.word	0x000111d0


	//   ....[108]....
        /*08c8*/ 	.word	0x00011500


	//   ....[109]....
        /*08cc*/ 	.word	0x000115a0


	//   ....[110]....
        /*08d0*/ 	.word	0x000116d0


	//   ....[111]....
        /*08d4*/ 	.word	0x00011750


	//   ....[112]....
        /*08d8*/ 	.word	0x000117d0


	//   ....[113]....
        /*08dc*/ 	.word	0x00011850


	//   ....[114]....
        /*08e0*/ 	.word	0x000118d0


	//   ....[115]....
        /*08e4*/ 	.word	0x00011960


	//   ....[116]....
        /*08e8*/ 	.word	0x00011a00


	//   ....[117]....
        /*08ec*/ 	.word	0x00011aa0


	//   ....[118]....
        /*08f0*/ 	.word	0x00011b20


	//   ....[119]....
        /*08f4*/ 	.word	0x00011ba0


	//   ....[120]....
        /*08f8*/ 	.word	0x00011c20


	//   ....[121]....
        /*08fc*/ 	.word	0x00011cb0


	//   ....[122]....
        /*0900*/ 	.word	0x00011d30


	//   ....[123]....
        /*0904*/ 	.word	0x00011dd0


	//   ....[124]....
        /*0908*/ 	.word	0x00011e60


	//   ....[125]....
        /*090c*/ 	.word	0x00011f90


	//----- nvinfo : EIATTR_REG_RECONFIG
	.align		4
.L_395:
        /*0910*/ 	.byte	0x01, 0x54
	.zero		2


	//----- nvinfo : EIATTR_SYSCALL_OFFSETS
	.align		4
        /*0914*/ 	.byte	0x04, 0x46
        /*0916*/ 	.short	(.L_397 - .L_396)


	//   ....[0]....
.L_396:
        /*0918*/ 	.word	0x00001630


	//   ....[1]....
        /*091c*/ 	.word	0x0000b3e0


	//   ....[2]....
        /*0920*/ 	.word	0x0000b540


	//   ....[3]....
        /*0924*/ 	.word	0x0000b640


	//   ....[4]....
        /*0928*/ 	.word	0x0000c040


	//----- nvinfo : EIATTR_MBARRIER_INSTR_OFFSETS
	.align		4
.L_397:
        /*092c*/ 	.byte	0x04, 0x39
        /*092e*/ 	.short	(.L_399 - .L_398)


	//   ....[0]....
.L_398:
        /*0930*/ 	.word	0x00000270
        /*0934*/ 	.word	0x000000ff
        /*0938*/ 	.word	0x00034800
        /*093c*/ 	.short	0x0100
        /*093e*/ 	.byte	0x08
	.zero		1


	//   ....[1]....
        /*0940*/ 	.word	0x00000280
        /*0944*/ 	.word	0x000000ff
        /*0948*/ 	.word	0x00034820
        /*094c*/ 	.short	0x0100
        /*094e*/ 	.byte	0x08
	.zero		1


	//   ....[2]....
        /*0950*/ 	.word	0x00000370
        /*0954*/ 	.word	0x000000ff
        /*0958*/ 	.word	0x00034830
        /*095c*/ 	.short	0x0100
        /*095e*/ 	.byte	0x08
	.zero		1


	//   ....[3]....
        /*0960*/ 	.word	0x00000380
        /*0964*/ 	.word	0x000000ff
        /*0968*/ 	.word	0x00034840
        /*096c*/ 	.short	0x0100
        /*096e*/ 	.byte	0x08
	.zero		1


	//   ....[4]....
        /*0970*/ 	.word	0x00000390
        /*0974*/ 	.word	0x000000ff
        /*0978*/ 	.word	0x00034838
        /*097c*/ 	.short	0x0100
        /*097e*/ 	.byte	0x08
	.zero		1


	//   ....[5]....
        /*0980*/ 	.word	0x000003a0
        /*0984*/ 	.word	0x000000ff
        /*0988*/ 	.word	0x00034848
        /*098c*/ 	.short	0x0100
        /*098e*/ 	.byte	0x08
	.zero		1


	//   ....[6]....
        /*0990*/ 	.word	0x000004d0
        /*0994*/ 	.word	0x000000ff
        /*0998*/ 	.word	0x00034850
        /*099c*/ 	.short	0x0100
        /*099e*/ 	.byte	0x08
	.zero		1


	//   ....[7]....
        /*09a0*/ 	.word	0x000004e0
        /*09a4*/ 	.word	0x000000ff
        /*09a8*/ 	.word	0x00034860
        /*09ac*/ 	.short	0x0100
        /*09ae*/ 	.byte	0x08
	.zero		1


	//   ....[8]....
        /*09b0*/ 	.word	0x000004f0
        /*09b4*/ 	.word	0x000000ff
        /*09b8*/ 	.word	0x00034858
        /*09bc*/ 	.short	0x0100
        /*09be*/ 	.byte	0x08
	.zero		1


	//   ....[9]....
        /*09c0*/ 	.word	0x00000500
        /*09c4*/ 	.word	0x000000ff
        /*09c8*/ 	.word	0x00034868
        /*09cc*/ 	.short	0x0100
        /*09ce*/ 	.byte	0x08
	.zero		1


	//   ....[10]....
        /*09d0*/ 	.word	0x000005f0
        /*09d4*/ 	.word	0x000000ff
        /*09d8*/ 	.word	0x00034870
        /*09dc*/ 	.short	0x0100
        /*09de*/ 	.byte	0x06
	.zero		1


	//   ....[11]....
        /*09e0*/ 	.word	0x00000600
        /*09e4*/ 	.word	0x000000ff
        /*09e8*/ 	.word	0x00034880
        /*09ec*/ 	.short	0x0100
        /*09ee*/ 	.byte	0x06
	.zero		1


	//   ....[12]....
        /*09f0*/ 	.word	0x00000610
        /*09f4*/ 	.word	0x000000ff
        /*09f8*/ 	.word	0x00034878
        /*09fc*/ 	.short	0x0100
        /*09fe*/ 	.byte	0x06
	.zero		1


	//   ....[13]....
        /*0a00*/ 	.word	0x00000620
        /*0a04*/ 	.word	0x000000ff
        /*0a08*/ 	.word	0x00034888
        /*0a0c*/ 	.short	0x0100
        /*0a0e*/ 	.byte	0x06
	.zero		1


	//   ....[14]....
        /*0a10*/ 	.word	0x00000750
        /*0a14*/ 	.word	0x000000ff
        /*0a18*/ 	.word	0x00034890
        /*0a1c*/ 	.short	0x0100
        /*0a1e*/ 	.byte	0x08
	.zero		1


	//   ....[15]....
        /*0a20*/ 	.word	0x00000760
        /*0a24*/ 	.word	0x000000ff
        /*0a28*/ 	.word	0x000348a0
        /*0a2c*/ 	.short	0x0100
        /*0a2e*/ 	.byte	0x08
	.zero		1


	//   ....[16]....
        /*0a30*/ 	.word	0x00000770
        /*0a34*/ 	.word	0x000000ff
        /*0a38*/ 	.word	0x00034898
        /*0a3c*/ 	.short	0x0100
        /*0a3e*/ 	.byte	0x08
	.zero		1


	//   ....[17]....
        /*0a40*/ 	.word	0x00000780
        /*0a44*/ 	.word	0x000000ff
        /*0a48*/ 	.word	0x000348a8
        /*0a4c*/ 	.short	0x0100
        /*0a4e*/ 	.byte	0x08
	.zero		1


	//   ....[18]....
        /*0a50*/ 	.word	0x000008b0
        /*0a54*/ 	.word	0x000000ff
        /*0a58*/ 	.word	0x000348b0
        /*0a5c*/ 	.short	0x0100
        /*0a5e*/ 	.byte	0x08
	.zero		1


	//   ....[19]....
        /*0a60*/ 	.word	0x000008c0
        /*0a64*/ 	.word	0x000000ff
        /*0a68*/ 	.word	0x000348c0
        /*0a6c*/ 	.short	0x0100
        /*0a6e*/ 	.byte	0x08
	.zero		1


	//   ....[20]....
        /*0a70*/ 	.word	0x000008d0
        /*0a74*/ 	.word	0x000000ff
        /*0a78*/ 	.word	0x000348b8
        /*0a7c*/ 	.short	0x0100
        /*0a7e*/ 	.byte	0x08
	.zero		1


	//   ....[21]....
        /*0a80*/ 	.word	0x000008e0
        /*0a84*/ 	.word	0x000000ff
        /*0a88*/ 	.word	0x000348c8
        /*0a8c*/ 	.short	0x0100
        /*0a8e*/ 	.byte	0x08
	.zero		1


	//   ....[22]....
        /*0a90*/ 	.word	0x00001700
        /*0a94*/ 	.word	0x00000000
        /*0a98*/ 	.word	0x00034800
        /*0a9c*/ 	.short	0x010a
        /*0a9e*/ 	.byte	0x3f
	.zero		1


	//   ....[23]....
        /*0aa0*/ 	.word	0x00001770
        /*0aa4*/ 	.word	0x00000003
        /*0aa8*/ 	.word	0x00034830
        /*0aac*/ 	.short	0x010a
        /*0aae*/ 	.byte	0x3f
	.zero		1


	//   ....[24]....
        /*0ab0*/ 	.word	0x000017e0
        /*0ab4*/ 	.word	0x00000003
        /*0ab8*/ 	.word	0x00034830
        /*0abc*/ 	.short	0x010a
        /*0abe*/ 	.byte	0x3f
	.zero		1


	//   ....[25]....
        /*0ac0*/ 	.word	0x00002660
        /*0ac4*/ 	.word	0x00000003
        /*0ac8*/ 	.word	0x00000000
        /*0acc*/ 	.short	0x0101
        /*0ace*/ 	.byte	0x3f
	.zero		1


	//   ....[26]....
        /*0ad0*/ 	.word	0x000046a0
        /*0ad4*/ 	.word	0x000000ff
        /*0ad8*/ 	.word	0x00034830
        /*0adc*/ 	.short	0x010a
        /*0ade*/ 	.byte	0x07
	.zero		1


	//   ....[27]....
        /*0ae0*/ 	.word	0x000046e0
        /*0ae4*/ 	.word	0x000000ff
        /*0ae8*/ 	.word	0x00034830
        /*0aec*/ 	.short	0x010a
        /*0aee*/ 	.byte	0x07
	.zero		1


	//   ....[28]....
        /*0af0*/ 	.word	0x00004fb0
        /*0af4*/ 	.word	0x0000000a
        /*0af8*/ 	.word	0x00034850
        /*0afc*/ 	.short	0x010a
        /*0afe*/ 	.byte	0x3f
	.zero		1


	//   ....[29]....
        /*0b00*/ 	.word	0x00004ff0
        /*0b04*/ 	.word	0x0000000a
        /*0b08*/ 	.word	0x00034850
        /*0b0c*/ 	.short	0x010a
        /*0b0e*/ 	.byte	0x3f
	.zero		1


	//   ....[30]....
        /*0b10*/ 	.word	0x00006880
        /*0b14*/ 	.word	0x0000001f
        /*0b18*/ 	.word	0x00000000
        /*0b1c*/ 	.short	0x0101
        /*0b1e*/ 	.byte	0x3f
	.zero		1


	//   ....[31]....
        /*0b20*/ 	.word	0x000068c0
        /*0b24*/ 	.word	0x00000023
        /*0b28*/ 	.word	0x00000000
        /*0b2c*/ 	.short	0x0101
        /*0b2e*/ 	.byte	0x3f
	.zero		1


	//   ....[32]....
        /*0b30*/ 	.word	0x00007340
        /*0b34*/ 	.word	0x0000000e
        /*0b38*/ 	.word	0x00034850
        /*0b3c*/ 	.short	0x010a
        /*0b3e*/ 	.byte	0x3f
	.zero		1


	//   ....[33]....
        /*0b40*/ 	.word	0x00007380
        /*0b44*/ 	.word	0x0000000e
        /*0b48*/ 	.word	0x00034850
        /*0b4c*/ 	.short	0x010a
        /*0b4e*/ 	.byte	0x3f
	.zero		1


	//   ....[34]....
        /*0b50*/ 	.word	0x000079a0
        /*0b54*/ 	.word	0x00000007
        /*0b58*/ 	.word	0x00000000
        /*0b5c*/ 	.short	0x0101
        /*0b5e*/ 	.byte	0x3f
	.zero		1


	//   ....[35]....
        /*0b60*/ 	.word	0x00009010
        /*0b64*/ 	.word	0x0000001c
        /*0b68*/ 	.word	0x00000000
        /*0b6c*/ 	.short	0x0101
        /*0b6e*/ 	.byte	0x3f
	.zero		1


	//   ....[36]....
        /*0b70*/ 	.word	0x0000ba90
        /*0b74*/ 	.word	0x00000000
        /*0b78*/ 	.word	0x00034840
        /*0b7c*/ 	.short	0x010a
        /*0b7e*/ 	.byte	0x3f
	.zero		1


	//   ....[37]....
        /*0b80*/ 	.word	0x0000cad0
        /*0b84*/ 	.word	0x0000000a
        /*0b88*/ 	.word	0x00034800
        /*0b8c*/ 	.short	0x0107
        /*0b8e*/ 	.byte	0x3f
	.zero		1


	//   ....[38]....
        /*0b90*/ 	.word	0x0000cbe0
        /*0b94*/ 	.word	0x00000002
        /*0b98*/ 	.word	0x00034800
        /*0b9c*/ 	.short	0x0101
        /*0b9e*/ 	.byte	0x3f
	.zero		1


	//   ....[39]....
        /*0ba0*/ 	.word	0x0000cc00
        /*0ba4*/ 	.word	0x00000002
        /*0ba8*/ 	.word	0x00034820
        /*0bac*/ 	.short	0x010a
        /*0bae*/ 	.byte	0x3f
	.zero		1


	//   ....[40]....
        /*0bb0*/ 	.word	0x0000cf90
        /*0bb4*/ 	.word	0x00000003
        /*0bb8*/ 	.word	0x00034840
        /*0bbc*/ 	.short	0x010a
        /*0bbe*/ 	.byte	0x3f
	.zero		1


	//   ....[41]....
        /*0bc0*/ 	.word	0x0000d440
        /*0bc4*/ 	.word	0x00000003
        /*0bc8*/ 	.word	0x00000060
        /*0bcc*/ 	.short	0x010a
        /*0bce*/ 	.byte	0x3f
	.zero		1


	//   ....[42]....
        /*0bd0*/ 	.word	0x0000db40
        /*0bd4*/ 	.word	0x00000003
        /*0bd8*/ 	.word	0x00034840
        /*0bdc*/ 	.short	0x010a
        /*0bde*/ 	.byte	0x3f
	.zero		1


	//   ....[43]....
        /*0be0*/ 	.word	0x0000dff0
        /*0be4*/ 	.word	0x00000002
        /*0be8*/ 	.word	0x00000060
        /*0bec*/ 	.short	0x010a
        /*0bee*/ 	.byte	0x3f
	.zero		1


	//   ....[44]....
        /*0bf0*/ 	.word	0x0000e620
        /*0bf4*/ 	.word	0x00000002
        /*0bf8*/ 	.word	0x00034840
        /*0bfc*/ 	.short	0x010a
        /*0bfe*/ 	.byte	0x3f
	.zero		1


	//   ....[45]....
        /*0c00*/ 	.word	0x0000ead0
        /*0c04*/ 	.word	0x00000002
        /*0c08*/ 	.word	0x00000060
        /*0c0c*/ 	.short	0x010a
        /*0c0e*/ 	.byte	0x3f
	.zero		1


	//   ....[46]....
        /*0c10*/ 	.word	0x0000f090
        /*0c14*/ 	.word	0x00000000
        /*0c18*/ 	.word	0x00034860
        /*0c1c*/ 	.short	0x010a
        /*0c1e*/ 	.byte	0x3f
	.zero		1


	//   ....[47]....
        /*0c20*/ 	.word	0x0000ff90
        /*0c24*/ 	.word	0x00000000
        /*0c28*/ 	.word	0x00034820
        /*0c2c*/ 	.short	0x010a
        /*0c2e*/ 	.byte	0x3f
	.zero		1


	//   ....[48]....
        /*0c30*/ 	.word	0x00010170
        /*0c34*/ 	.word	0x00000006
        /*0c38*/ 	.word	0x00000000
        /*0c3c*/ 	.short	0x010a
        /*0c3e*/ 	.byte	0x3f
	.zero		1


	//   ....[49]....
        /*0c40*/ 	.word	0x000101e0
        /*0c44*/ 	.word	0x00000007
        /*0c48*/ 	.word	0x00000000
        /*0c4c*/ 	.short	0x010a
        /*0c4e*/ 	.byte	0x3f
	.zero		1


	//   ....[50]....
        /*0c50*/ 	.word	0x00010250
        /*0c54*/ 	.word	0x00000004
        /*0c58*/ 	.word	0x00000000
        /*0c5c*/ 	.short	0x010a
        /*0c5e*/ 	.byte	0x3f
	.zero		1


	//   ....[51]....
        /*0c60*/ 	.word	0x00010280
        /*0c64*/ 	.word	0x00000003
        /*0c68*/ 	.word	0x00000000
        /*0c6c*/ 	.short	0x010a
        /*0c6e*/ 	.byte	0x3f
	.zero		1


	//   ....[52]....
        /*0c70*/ 	.word	0x000102e0
        /*0c74*/ 	.word	0x00000000
        /*0c78*/ 	.word	0x00034800
        /*0c7c*/ 	.short	0x010a
        /*0c7e*/ 	.byte	0x3f
	.zero		1


	//   ....[53]....
        /*0c80*/ 	.word	0x00010330
        /*0c84*/ 	.word	0x00000003
        /*0c88*/ 	.word	0x00034830
        /*0c8c*/ 	.short	0x010a
        /*0c8e*/ 	.byte	0x3f
	.zero		1


	//   ....[54]....
        /*0c90*/ 	.word	0x00010390
        /*0c94*/ 	.word	0x00000009
        /*0c98*/ 	.word	0x00034830
        /*0c9c*/ 	.short	0x010a
        /*0c9e*/ 	.byte	0x3f
	.zero		1


	//   ....[55]....
        /*0ca0*/ 	.word	0x000103e0
        /*0ca4*/ 	.word	0x0000000a
        /*0ca8*/ 	.word	0x00034850
        /*0cac*/ 	.short	0x010a
        /*0cae*/ 	.byte	0x3f
	.zero		1


	//   ....[56]....
        /*0cb0*/ 	.word	0x00010430
        /*0cb4*/ 	.word	0x0000000e
        /*0cb8*/ 	.word	0x00034850
        /*0cbc*/ 	.short	0x010a
        /*0cbe*/ 	.byte	0x3f
	.zero		1


	//   ....[57]....
        /*0cc0*/ 	.word	0x000105d0
        /*0cc4*/ 	.word	0x00000000
        /*0cc8*/ 	.word	0x00034840
        /*0ccc*/ 	.short	0x010a
        /*0cce*/ 	.byte	0x3f
	.zero		1


	//   ....[58]....
        /*0cd0*/ 	.word	0x00011220
        /*0cd4*/ 	.word	0x00000002
        /*0cd8*/ 	.word	0x00034820
        /*0cdc*/ 	.short	0x010a
        /*0cde*/ 	.byte	0x3f
	.zero		1


	//   ....[59]....
        /*0ce0*/ 	.word	0x00011270
        /*0ce4*/ 	.word	0x00000003
        /*0ce8*/ 	.word	0x00034840
        /*0cec*/ 	.short	0x010a
        /*0cee*/ 	.byte	0x3f
	.zero		1


	//   ....[60]....
        /*0cf0*/ 	.word	0x000112c0
        /*0cf4*/ 	.word	0x00000003
        /*0cf8*/ 	.word	0x00000060
        /*0cfc*/ 	.short	0x010a
        /*0cfe*/ 	.byte	0x3f
	.zero		1


	//   ....[61]....
        /*0d00*/ 	.word	0x00011310
        /*0d04*/ 	.word	0x00000003
        /*0d08*/ 	.word	0x00034840
        /*0d0c*/ 	.short	0x010a
        /*0d0e*/ 	.byte	0x3f
	.zero		1


	//   ....[62]....
        /*0d10*/ 	.word	0x00011360
        /*0d14*/ 	.word	0x00000002
        /*0d18*/ 	.word	0x00000060
        /*0d1c*/ 	.short	0x010a
        /*0d1e*/ 	.byte	0x3f
	.zero		1


	//   ....[63]....
        /*0d20*/ 	.word	0x000113b0
        /*0d24*/ 	.word	0x00000002
        /*0d28*/ 	.word	0x00034840
        /*0d2c*/ 	.short	0x010a
        /*0d2e*/ 	.byte	0x3f
	.zero		1


	//   ....[64]....
        /*0d30*/ 	.word	0x00011400
        /*0d34*/ 	.word	0x00000002
        /*0d38*/ 	.word	0x00000060
        /*0d3c*/ 	.short	0x010a
        /*0d3e*/ 	.byte	0x3f
	.zero		1


	//   ....[65]....
        /*0d40*/ 	.word	0x00011450
        /*0d44*/ 	.word	0x00000000
        /*0d48*/ 	.word	0x00034860
        /*0d4c*/ 	.short	0x010a
        /*0d4e*/ 	.byte	0x3f
	.zero		1


	//   ....[66]....
        /*0d50*/ 	.word	0x00011eb0
        /*0d54*/ 	.word	0x00000000
        /*0d58*/ 	.word	0x00034820
        /*0d5c*/ 	.short	0x010a
        /*0d5e*/ 	.byte	0x3f
	.zero		1


	//   ....[67]....
        /*0d60*/ 	.word	0x00012050
        /*0d64*/ 	.word	0x00000006
        /*0d68*/ 	.word	0x00000000
        /*0d6c*/ 	.short	0x010a
        /*0d6e*/ 	.byte	0x3f
	.zero		1


	//   ....[68]....
        /*0d70*/ 	.word	0x000120a0
        /*0d74*/ 	.word	0x00000007
        /*0d78*/ 	.word	0x00000000
        /*0d7c*/ 	.short	0x010a
        /*0d7e*/ 	.byte	0x3f
	.zero		1


	//   ....[69]....
        /*0d80*/ 	.word	0x000120f0
        /*0d84*/ 	.word	0x00000004
        /*0d88*/ 	.word	0x00000000
        /*0d8c*/ 	.short	0x010a
        /*0d8e*/ 	.byte	0x3f
	.zero		1


	//----- nvinfo : EIATTR_NUM_MBARRIERS
	.align		4
.L_399:
        /*0d90*/ 	.byte	0x03, 0x38
        /*0d92*/ 	.short	0x0016


	//----- nvinfo : EIATTR_EXIT_INSTR_OFFSETS
	.align		4
        /*0d94*/ 	.byte	0x04, 0x1c
        /*0d96*/ 	.short	(.L_401 - .L_400)


	//   ....[0]....
.L_400:
        /*0d98*/ 	.word	0x00000a50


	//   ....[1]....
        /*0d9c*/ 	.word	0x0000a0d0


	//   ....[2]....
        /*0da0*/ 	.word	0x000102d0


	//----- nvinfo : EIATTR_MAX_THREADS
	.align		4
.L_401:
        /*0da4*/ 	.byte	0x04, 0x05
        /*0da6*/ 	.short	(.L_403 - .L_402)
.L_402:
        /*0da8*/ 	.word	0x00000180
        /*0dac*/ 	.word	0x00000001
        /*0db0*/ 	.word	0x00000001


	//----- nvinfo : EIATTR_CRS_STACK_SIZE
	.align		4
.L_403:
        /*0db4*/ 	.byte	0x04, 0x1e
        /*0db6*/ 	.short	(.L_405 - .L_404)
.L_404:
        /*0db8*/ 	.word	0x00000000


	//----- nvinfo : EIATTR_CBANK_PARAM_SIZE
	.align		4
.L_405:
        /*0dbc*/ 	.byte	0x03, 0x19
        /*0dbe*/ 	.short	0x0af0


	//----- nvinfo : EIATTR_PARAM_CBANK
	.align		4
        /*0dc0*/ 	.byte	0x04, 0x0a
        /*0dc2*/ 	.short	(.L_407 - .L_406)
	.align		4
.L_406:
        /*0dc4*/ 	.word	index@(.nv.constant0._ZN7cutlass13device_kernelIN5flash11enable_sm90INS1_16FlashAttnFwdSm90INS1_25CollectiveMainloopFwdSm90ILi2EN4cute5tupleIJNS5_1CILi1EEES8_S8_EEENS6_IJNS7_ILi128EEESA_NS7_ILi192EEEEEELi128ENS_6half_tEfNS_4arch4Sm90ELb0ELb0ELb1ELb1ELb0ELb0ELb0ELb1ELb1ELb1ELb0ELb0EEENS1_21CollectiveEpilogueFwdINS6_IJSA_SA_SA_EEES9_SD_SF_Li256ELb1ELb1ELb0ELb0EEENS1_36VarlenDynamicPersistentTileSchedulerILi128ELi128ELi256ELi128ELb0ELb1ELb1ELb0ELb1ELb1EEEEEEEEEvNT_6ParamsE)
        /*0dc8*/ 	.short	0x0210
        /*0dca*/ 	.short	0x0af0


	//----- nvinfo : EIATTR_SW_WAR
	.align		4
.L_407:
        /*0dcc*/ 	.byte	0x04, 0x36
        /*0dce*/ 	.short	(.L_409 - .L_408)
.L_408:
        /*0dd0*/ 	.word	0x00000008
.L_409:


//--------------------- .nv.info._ZN7cutlass13device_kernelIN5flash11enable_sm90INS1_16FlashAttnFwdSm90INS1_25CollectiveMainloopFwdSm90ILi2EN4cute5tupleIJNS5_1CILi1EEES8_S8_EEENS6_IJNS7_ILi128EEESA_NS7_ILi192EEEEEELi128ENS_6half_tEfNS_4arch4Sm90ELb0ELb0ELb1ELb1ELb0ELb1ELb0ELb1ELb1ELb1ELb0ELb0EEENS1_21CollectiveEpilogueFwdINS6_IJSA_SA_SA_EEES9_SD_SF_Li256ELb1ELb1ELb0ELb0EEENS1_36VarlenDynamicPersistentTileSchedulerILi128ELi128ELi256ELi128ELb0ELb1ELb1ELb0ELb1ELb1EEEEEEEEEvNT_6ParamsE --------------------------
	.section	.nv.info._ZN7cutlass13device_kernelIN5flash11enable_sm90INS1_16FlashAttnFwdSm90INS1_25CollectiveMainloopFwdSm90ILi2EN4cute5tupleIJNS5_1CILi1EEES8_S8_EEENS6_IJNS7_ILi128EEESA_NS7_ILi192EEEEEELi128ENS_6half_tEfNS_4arch4Sm90ELb0ELb0ELb1ELb1ELb0ELb1ELb0ELb1ELb1ELb1ELb0ELb0EEENS1_21CollectiveEpilogueFwdINS6_IJSA_SA_SA_EEES9_SD_SF_Li256ELb1ELb1ELb0ELb0EEENS1_36VarlenDynamicPersistentTileSchedulerILi128ELi128ELi256ELi128ELb0ELb1ELb1ELb0ELb1ELb1EEEEEEEEEvNT_6ParamsE,"",@"SHT_CUDA_INFO"
	.sectionflags	@""
	.align	4


	//----- nvinfo : EIATTR_CUDA_API_VERSION
	.align		4
        /*0000*/ 	.byte	0x04, 0x37
        /*0002*/ 	.short	(.L_411 - .L_410)
.L_410:
        /*0004*/ 	.word	0x00000082


	//----- nvinfo : EIATTR_KPARAM_INFO
	.align		4
.L_411:
        /*0008*/ 	.byte	0x04, 0x17
        /*000a*/ 	.short	(.L_413 - .L_412)
.L_412:
        /*000c*/ 	.word	0x00000000
        /*0010*/ 	.short	0x0000
        /*0012*/ 	.short	0x0070
        /*0014*/ 	.byte	0x00, 0xf0, 0x01, 0x2a


	//----- nvinfo : EIATTR_SPARSE_MMA_MASK
	.align		4
.L_413:
        /*0018*/ 	.byte	0x03, 0x50
        /*001a*/ 	.short	0x0000


	//----- nvinfo : EIATTR_MAXREG_COUNT
	.align		4
        /*001c*/ 	.byte	0x03, 0x1b
        /*001e*/ 	.short	0x00a8


	//----- nvinfo : EIATTR_NUM_BARRIERS
	.align		4
        /*0020*/ 	.byte	0x02, 0x4c
        /*0022*/ 	.byte	0x10
	.zero		1


	//----- nvinfo : EIATTR_EXTERNS
	.align		4
        /*0024*/ 	.byte	0x04, 0x0f
        /*0026*/ 	.short	(.L_415 - .L_414)


	//   ....[0]....
	.align		4
.L_414:
        /*0028*/ 	.word	index@(__assertfail)


	//----- nvinfo : EIATTR_ANNOTATIONS
	.align		4
.L_415:
        /*002c*/ 	.byte	0x04, 0x55
        /*002e*/ 	.short	(.L_417 - .L_416)


	//   ....[0]....
.L_416:
        /* <DEDUP_REMOVED lines=121> */


	//----- nvinfo : EIATTR_MERCURY_ISA_VERSION
	.align		4
.L_417:
        /*07b0*/ 	.byte	0x03, 0x5f
        /*07b2*/ 	.short	0x0101


	//----- nvinfo : EIATTR_UNUSED_LOAD_BYTE_OFFSET
	.align		4
        /*07b4*/ 	.byte	0x04, 0x44
        /*07b6*/ 	.short	(.L_419 - .L_418)


	//   ....[0]....
.L_418:
        /*07b8*/ 	.word	0x00000ab0
        /*07bc*/ 	.word	0x0000fff0


	//   ....[1]....
        /*07c0*/ 	.word	0x00016f40
        /*07c4*/ 	.word	0x0000fff0


	//----- nvinfo : EIATTR_INT_WARP_WIDE_INSTR_OFFSETS
	.align		4
.L_419:
        /*07c8*/ 	.byte	0x04, 0x31
        /*07ca*/ 	.short	(.L_421 - .L_420)


	//   ....[0]....
.L_420:
        /*07cc*/ 	.word	0x00000190


	//   ....[1]....
        /*07d0*/ 	.word	0x000001d0


	//   ....[2]....
        /*07d4*/ 	.word	0x00000240


	//   ....[3]....
        /*07d8*/ 	.word	0x0001b590


	//   ....[4]....
        /*07dc*/ 	.word	0x0001b620


	//   ....[5]....
        /*07e0*/ 	.word	0x0001f2f0


	//   ....[6]....
        /*07e4*/ 	.word	0x0001f350


	//----- nvinfo : EIATTR_COOP_GROUP_MASK_REGIDS
	.align		4
.L_421:
        /*07e8*/ 	.byte	0x04, 0x29
        /*07ea*/ 	.short	(.L_423 - .L_422)


	//   ....[0]....
.L_422:
        /*07ec*/ 	.word	0xffffffff


	//   ....[1]....
        /*07f0*/ 	.word	0xffffffff


	//   ....[2]....
        /*07f4*/ 	.word	0xffffffff


	//   ....[3]....
        /*07f8*/ 	.word	0xffffffff


	//   ....[4]....
        /*07fc*/ 	.word	0xffffffff


	//   ....[5]....
        /*0800*/ 	.word	0xffffffff


	//   ....[6]....
        /*0804*/ 	.word	0xffffffff


	//   ....[7]....
        /*0808*/ 	.word	0xffffffff


	//   ....[8]....
        /*080c*/ 	.word	0xffffffff


	//   ....[9]....
        /*0810*/ 	.word	0xffffffff


	//   ....[10]....
        /*0814*/ 	.word	0xffffffff


	//   ....[11]....
        /*0818*/ 	.word	0xffffffff


	//   ....[12]....
        /*081c*/ 	.word	0xffffffff


	//   ....[13]....
        /*0820*/ 	.word	0xffffffff


	//   ....[14]....
        /*0824*/ 	.word	0xffffffff


	//   ....[15]....
        /*0828*/ 	.word	0xffffffff


	//   ....[16]....
        /*082c*/ 	.word	0xffffffff


	//   ....[17]....
        /*0830*/ 	.word	0xffffffff


	//   ....[18]....
        /*0834*/ 	.word	0xffffffff


	//   ....[19]....
        /*0838*/ 	.word	0xffffffff


	//   ....[20]....
        /*083c*/ 	.word	0xffffffff


	//   ....[21]....
        /*0840*/ 	.word	0xffffffff


	//   ....[22]....
        /*0844*/ 	.word	0xffffffff


	//   ....[23]....
        /*0848*/ 	.word	0xffffffff


	//   ....[24]....
        /*084c*/ 	.word	0xffffffff


	//   ....[25]....
        /*0850*/ 	.word	0xffffffff


	//   ....[26]....
        /*0854*/ 	.word	0xffffffff


	//   ....[27]....
        /*0858*/ 	.word	0xffffffff


	//   ....[28]....
        /*085c*/ 	.word	0xffffffff


	//   ....[29]....
        /*0860*/ 	.word	0xffffffff


	//   ....[30]....
        /*0864*/ 	.word	0xffffffff


	//   ....[31]....
        /*0868*/ 	.word	0xffffffff


	//   ....[32]....
        /*086c*/ 	.word	0xffffffff


	//   ....[33]....
        /*0870*/ 	.word	0xffffffff


	//   ....[34]....
        /*0874*/ 	.word	0xffffffff


	//   ....[35]....
        /*0878*/ 	.word	0xffffffff


	//   ....[36]....
        /*087c*/ 	.word	0xffffffff


	//   ....[37]....
        /*0880*/ 	.word	0xffffffff


	//   ....[38]....
        /*0884*/ 	.word	0xffffffff


	//   ....[39]....
        /*0888*/ 	.word	0xffffffff


	//   ....[40]....
        /*088c*/ 	.word	0xffffffff


	//   ....[41]....
        /*0890*/ 	.word	0xffffffff


	//   ....[42]....
        /*0894*/ 	.word	0xffffffff


	//   ....[43]....
        /*0898*/ 	.word	0xffffffff


	//   ....[44]....
        /*089c*/ 	.word	0xffffffff


	//   ....[45]....
        /*08a0*/ 	.word	0xffffffff


	//   ....[46]....
        /*08a4*/ 	.word	0xffffffff


	//   ....[47]....
        /*08a8*/ 	.word	0xffffffff


	//   ....[48]....
        /*08ac*/ 	.word	0xffffffff


	//   ....[49]....
        /*08b0*/ 	.word	0xffffffff


	//   ....[50]....
        /*08b4*/ 	.word	0xffffffff


	//   ....[51]....
        /*08b8*/ 	.word	0xffffffff


	//   ....[52]....
        /*08bc*/ 	.word	0xffffffff


	//   ....[53]....
        /*08c0*/ 	.word	0xffffffff


	//   ....[54]....
        /*08c4*/ 	.word	0xffffffff


	//   ....[55]....
        /*08c8*/ 	.word	0xffffffff


	//   ....[56]....
        /*08cc*/ 	.word	0xffffffff


	//   ....[57]....
        /*08d0*/ 	.word	0xffffffff


	//   ....[58]....
        /*08d4*/ 	.word	0xffffffff


	//   ....[59]....
        /*08d8*/ 	.word	0xffffffff


	//   ....[60]....
        /*08dc*/ 	.word	0xffffffff


	//   ....[61]....
        /*08e0*/ 	.word	0xffffffff


	//   ....[62]....
        /*08e4*/ 	.word	0xffffffff


	//   ....[63]....
        /*08e8*/ 	.word	0xffffffff


	//   ....[64]....
        /*08ec*/ 	.word	0xffffffff


	//   ....[65]....
        /*08f0*/ 	.word	0xffffffff


	//   ....[66]....
        /*08f4*/ 	.word	0xffffffff


	//   ....[67]....
        /*08f8*/ 	.word	0xffffffff


	//   ....[68]....
        /*08fc*/ 	.word	0xffffffff


	//   ....[69]....
        /*0900*/ 	.word	0xffffffff


	//   ....[70]....
        /*0904*/ 	.word	0xffffffff


	//   ....[71]....
        /*0908*/ 	.word	0xffffffff


	//   ....[72]....
        /*090c*/ 	.word	0xffffffff


	//   ....[73]....
        /*0910*/ 	.word	0xffffffff


	//   ....[74]....
        /*0914*/ 	.word	0xffffffff


	//   ....[75]....
        /*0918*/ 	.word	0xffffffff


	//   ....[76]....
        /*091c*/ 	.word	0xffffffff


	//   ....[77]....
        /*0920*/ 	.word	0xffffffff


	//   ....[78]....
        /*0924*/ 	.word	0xffffffff


	//   ....[79]....
        /*0928*/ 	.word	0xffffffff


	//   ....[80]....
        /*092c*/ 	.word	0xffffffff


	//   ....[81]....
        /*0930*/ 	.word	0xffffffff


	//   ....[82]....
        /*0934*/ 	.word	0xffffffff


	//   ....[83]....
        /*0938*/ 	.word	0xffffffff


	//   ....[84]....
        /*093c*/ 	.word	0xffffffff


	//   ....[85]....
        /*0940*/ 	.word	0xffffffff


	//   ....[86]....
        /*0944*/ 	.word	0xffffffff


	//   ....[87]....
        /*0948*/ 	.word	0xffffffff


	//   ....[88]....
        /*094c*/ 	.word	0xffffffff


	//   ....[89]....
        /*0950*/ 	.word	0xffffffff


	//   ....[90]....
        /*0954*/ 	.word	0xffffffff


	//   ....[91]....
        /*0958*/ 	.word	0xffffffff


	//   ....[92]....
        /*095c*/ 	.word	0xffffffff


	//   ....[93]....
        /*0960*/ 	.word	0xffffffff


	//   ....[94]....
        /*0964*/ 	.word	0xffffffff


	//   ....[95]....
        /*0968*/ 	.word	0xffffffff


	//   ....[96]....
        /*096c*/ 	.word	0xffffffff


	//   ....[97]....
        /*0970*/ 	.word	0xffffffff


	//   ....[98]....
        /*0974*/ 	.word	0xffffffff


	//   ....[99]....
        /*0978*/ 	.word	0xffffffff


	//   ....[100]....
        /*097c*/ 	.word	0x0500000f


	//   ....[101]....
        /*0980*/ 	.word	0x0500000f


	//   ....[102]....
        /*0984*/ 	.word	0x0500000f


	//   ....[103]....
        /*0988*/ 	.word	0x0500000f


	//   ....[104]....
        /*098c*/ 	.word	0x0500000f


	//   ....[105]....
        /*0990*/ 	.word	0x0500000f


	//   ....[106]....
        /*0994*/ 	.word	0x0500000f


	//   ....[107]....
        /*0998*/ 	.word	0x0500000f


	//   ....[108]....
        /*099c*/ 	.word	0x0500000f


	//   ....[109]....
        /*09a0*/ 	.word	0x0500000f


	//   ....[110]....
        /*09a4*/ 	.word	0x0500000f


	//   ....[111]....
        /*09a8*/ 	.word	0x0500000f


	//   ....[112]....
        /*09ac*/ 	.word	0x0500000f


	//   ....[113]....
        /*09b0*/ 	.word	0x0500000f


	//   ....[114]....
        /*09b4*/ 	.word	0x0500000f


	//   ....[115]....
        /*09b8*/ 	.word	0x0500000f


	//   ....[116]....
        /*09bc*/ 	.word	0x0500000f


	//   ....[117]....
        /*09c0*/ 	.word	0x0500000f


	//   ....[118]....
        /*09c4*/ 	.word	0x0500000f


	//   ....[119]....
        /*09c8*/ 	.word	0x0500000f


	//   ....[120]....
        /*09cc*/ 	.word	0x0500000f


	//   ....[121]....
        /*09d0*/ 	.word	0x0500000f


	//   ....[122]....
        /*09d4*/ 	.word	0x0500000f


	//   ....[123]....
        /*09d8*/ 	.word	0x0500000f


	//   ....[124]....
        /*09dc*/ 	.word	0x0500000f


	//   ....[125]....
        /*09e0*/ 	.word	0x0500000f


	//   ....[126]....
        /*09e4*/ 	.word	0x0500000f


	//   ....[127]....
        /*09e8*/ 	.word	0x0500000f


	//   ....[128]....
        /*09ec*/ 	.word	0x0500000f


	//   ....[129]....
        /*09f0*/ 	.word	0x0500000f


	//   ....[130]....
        /*09f4*/ 	.word	0x0500000f


	//   ....[131]....
        /*09f8*/ 	.word	0x0500000f


	//   ....[132]....
        /*09fc*/ 	.word	0x0500000f


	//   ....[133]....
        /*0a00*/ 	.word	0x0500000f


	//   ....[134]....
        /*0a04*/ 	.word	0x0500000f


	//   ....[135]....
        /*0a08*/ 	.word	0x0500000f


	//   ....[136]....
        /*0a0c*/ 	.word	0x0500000f


	//   ....[137]....
        /*0a10*/ 	.word	0x0500000f


	//   ....[138]....
        /*0a14*/ 	.word	0x0500000f


	//   ....[139]....
        /*0a18*/ 	.word	0x0500000f


	//   ....[140]....
        /*0a1c*/ 	.word	0x0500000f


	//   ....[141]....
        /*0a20*/ 	.word	0x0500000f


	//   ....[142]....
        /*0a24*/ 	.word	0x0500000f


	//   ....[143]....
        /*0a28*/ 	.word	0x0500000f


	//----- nvinfo : EIATTR_COOP_GROUP_INSTR_OFFSETS
	.align		4
.L_423:
        /*0a2c*/ 	.byte	0x04, 0x28
        /*0a2e*/ 	.short	(.L_425 - .L_424)


	//   ....[0]....
.L_424:
        /*0a30*/ 	.word	0x00000070


	//   ....[1]....
        /*0a34*/ 	.word	0x000001a0


	//   ....[2]....
        /*0a38*/ 	.word	0x000001f0


	//   ....[3]....
        /*0a3c*/ 	.word	0x00000420


	//   ....[4]....
        /*0a40*/ 	.word	0x00000580


	//   ....[5]....
        /*0a44*/ 	.word	0x000006a0


	//   ....[6]....
        /*0a48*/ 	.word	0x00000800


	//   ....[7]....
        /*0a4c*/ 	.word	0x0000a580


	//   ....[8]....
        /*0a50*/ 	.word	0x0000aaf0


	//   ....[9]....
        /*0a54*/ 	.word	0x0000ab00


	//   ....[10]....
        /*0a58*/ 	.word	0x0000ab10


	//   ....[11]....
        /*0a5c*/ 	.word	0x0000ab20


	//   ....[12]....
        /*0a60*/ 	.word	0x0000d570


	//   ....[13]....
        /*0a64*/ 	.word	0x0000d580


	//   ....[14]....
        /*0a68*/ 	.word	0x0000d590


	//   ....[15]....
        /*0a6c*/ 	.word	0x0000d5a0


	//   ....[16]....
        /*0a70*/ 	.word	0x00011e20


	//   ....[17]....
        /*0a74*/ 	.word	0x00011e60


	//   ....[18]....
        /*0a78*/ 	.word	0x000124c0


	//   ....[19]....
        /*0a7c*/ 	.word	0x00012570


	//   ....[20]....
        /*0a80*/ 	.word	0x00014c30


	//   ....[21]....
        /*0a84*/ 	.word	0x00014cd0


	//   ....[22]....
        /*0a88*/ 	.word	0x000152c0


	//   ....[23]....
        /*0a8c*/ 	.word	0x00015330


	//   ....[24]....
        /*0a90*/ 	.word	0x00016570


	//   ....[25]....
        /*0a94*/ 	.word	0x000168a0


	//   ....[26]....
        /*0a98*/ 	.word	0x000168d0


	//   ....[27]....
        /*0a9c*/ 	.word	0x000169b0


	//   ....[28]....
        /*0aa0*/ 	.word	0x00017990


	//   ....[29]....
        /*0aa4*/ 	.word	0x000179d0


	//   ....[30]....
        /*0aa8*/ 	.word	0x00017a10


	//   ....[31]....
        /*0aac*/ 	.word	0x00017a50


	//   ....[32]....
        /*0ab0*/ 	.word	0x00017fb0


	//   ....[33]....
        /*0ab4*/ 	.word	0x00017fe0


	//   ....[34]....
        /*0ab8*/ 	.word	0x000180a0


	//   ....[35]....
        /*0abc*/ 	.word	0x000180c0


	//   ....[36]....
        /*0ac0*/ 	.word	0x00018180


	//   ....[37]....
        /*0ac4*/ 	.word	0x000181a0


	//   ....[38]....
        /*0ac8*/ 	.word	0x00018270


	//   ....[39]....
        /*0acc*/ 	.word	0x00018290


	//   ....[40]....
        /*0ad0*/ 	.word	0x00018ad0


	//   ....[41]....
        /*0ad4*/ 	.word	0x00018ae0


	//   ....[42]....
        /*0ad8*/ 	.word	0x00018ba0


	//   ....[43]....
        /*0adc*/ 	.word	0x00018bc0


	//   ....[44]....
        /*0ae0*/ 	.word	0x00018c80


	//   ....[45]....
        /*0ae4*/ 	.word	0x00018ca0


	//   ....[46]....
        /*0ae8*/ 	.word	0x00018d70


	//   ....[47]....
        /*0aec*/ 	.word	0x00018d90


	//   ....[48]....
        /*0af0*/ 	.word	0x00018ee0


	//   ....[49]....
        /*0af4*/ 	.word	0x000190b0


	//   ....[50]....
        /*0af8*/ 	.word	0x000190e0


	//   ....[51]....
        /*0afc*/ 	.word	0x00019110


	//   ....[52]....
        /*0b00*/ 	.word	0x00019140


	//   ....[53]....
        /*0b04*/ 	.word	0x00019170


	//   ....[54]....
        /*0b08*/ 	.word	0x000191a0


	//   ....[55]....
        /*0b0c*/ 	.word	0x00019310


	//   ....[56]....
        /*0b10*/ 	.word	0x00019340


	//   ....[57]....
        /*0b14*/ 	.word	0x00019370


	//   ....[58]....
        /*0b18*/ 	.word	0x000193a0


	//   ....[59]....
        /*0b1c*/ 	.word	0x000193d0


	//   ....[60]....
        /*0b20*/ 	.word	0x00019400


	//   ....[61]....
        /*0b24*/ 	.word	0x00019490


	//   ....[62]....
        /*0b28*/ 	.word	0x000194c0


	//   ....[63]....
        /*0b2c*/ 	.word	0x00019550


	//   ....[64]....
        /*0b30*/ 	.word	0x0001a1a0


	//   ....[65]....
        /*0b34*/ 	.word	0x0001bba0


	//   ....[66]....
        /*0b38*/ 	.word	0x0001c870


	//   ....[67]....
        /*0b3c*/ 	.word	0x0001c890


	//   ....[68]....
        /*0b40*/ 	.word	0x0001c940


	//   ....[69]....
        /*0b44*/ 	.word	0x0001c950


	//   ....[70]....
        /*0b48*/ 	.word	0x0001c9f0


	//   ....[71]....
        /*0b4c*/ 	.word	0x0001ca00


	//   ....[72]....
        /*0b50*/ 	.word	0x0001caa0


	//   ....[73]....
        /*0b54*/ 	.word	0x0001cab0


	//   ....[74]....
        /*0b58*/ 	.word	0x0001cb50


	//   ....[75]....
        /*0b5c*/ 	.word	0x0001cb60


	//   ....[76]....
        /*0b60*/ 	.word	0x0001cc00


	//   ....[77]....
        /*0b64*/ 	.word	0x0001cc10


	//   ....[78]....
        /*0b68*/ 	.word	0x0001ccb0


	//   ....[79]....
        /*0b6c*/ 	.word	0x0001ccc0


	//   ....[80]....
        /*0b70*/ 	.word	0x0001cd10


	//   ....[81]....
        /*0b74*/ 	.word	0x0001cd50


	//   ....[82]....
        /*0b78*/ 	.word	0x0001fa60


	//   ....[83]....
        /*0b7c*/ 	.word	0x0001fa80


	//   ....[84]....
        /*0b80*/ 	.word	0x0001fac0


	//   ....[85]....
        /*0b84*/ 	.word	0x0001faf0


	//   ....[86]....
        /*0b88*/ 	.word	0x0001fb20


	//   ....[87]....
        /*0b8c*/ 	.word	0x0001fb50


	//   ....[88]....
        /*0b90*/ 	.word	0x0001fb80


	//   ....[89]....
        /*0b94*/ 	.word	0x0001fbb0


	//   ....[90]....
        /*0b98*/ 	.word	0x0001fd40


	//   ....[91]....
        /*0b9c*/ 	.word	0x0001fd70


	//   ....[92]....
        /*0ba0*/ 	.word	0x0001fda0


	//   ....[93]....
        /*0ba4*/ 	.word	0x0001fdd0


	//   ....[94]....
        /*0ba8*/ 	.word	0x0001fe00


	//   ....[95]....
        /*0bac*/ 	.word	0x0001fe30


	//   ....[96]....
        /*0bb0*/ 	.word	0x0001fef0


	//   ....[97]....
        /*0bb4*/ 	.word	0x0001ff10


	//   ....[98]....
        /*0bb8*/ 	.word	0x0001ff80


	//   ....[99]....
        /*0bbc*/ 	.word	0x00020400


	//   ....[100]....
        /*0bc0*/ 	.word	0x00020860


	//   ....[101]....
        /*0bc4*/ 	.word	0x000208f0


	//   ....[102]....
        /*0bc8*/ 	.word	0x00020940


	//   ....[103]....
        /*0bcc*/ 	.word	0x00020990


	//   ....[104]....
        /*0bd0*/ 	.word	0x00020a80


	//   ....[105]....
        /*0bd4*/ 	.word	0x00020b10


	//   ....[106]....
        /*0bd8*/ 	.word	0x00020b70


	//   ....[107]....
        /*0bdc*/ 	.word	0x00020bd0


	//   ....[108]....
        /*0be0*/ 	.word	0x00020e20


	//   ....[109]....
        /*0be4*/ 	.word	0x00021120


	//   ....[110]....
        /*0be8*/ 	.word	0x00021290


	//   ....[111]....
        /*0bec*/ 	.word	0x000212e0


	//   ....[112]....
        /*0bf0*/ 	.word	0x00021390


	//   ....[113]....
        /*0bf4*/ 	.word	0x000214a0


	//   ....[114]....
        /*0bf8*/ 	.word	0x00021500


	//   ....[115]....
        /*0bfc*/ 	.word	0x00021610


	//   ....[116]....
        /*0c00*/ 	.word	0x00021670


	//   ....[117]....
        /*0c04*/ 	.word	0x00021780


	//   ....[118]....
        /*0c08*/ 	.word	0x000217e0


	//   ....[119]....
        /*0c0c*/ 	.word	0x000218f0


	//   ....[120]....
        /*0c10*/ 	.word	0x00021950


	//   ....[121]....
        /*0c14*/ 	.word	0x00021a60


	//   ....[122]....
        /*0c18*/ 	.word	0x00021ac0


	//   ....[123]....
        /*0c1c*/ 	.word	0x00021bd0


	//   ....[124]....
        /*0c20*/ 	.word	0x00021c30


	//   ....[125]....
        /*0c24*/ 	.word	0x00021d10


	//   ....[126]....
        /*0c28*/ 	.word	0x00022080


	//   ....[127]....
        /*0c2c*/ 	.word	0x00022120


	//   ....[128]....
        /*0c30*/ 	.word	0x00022230


	//   ....[129]....
        /*0c34*/ 	.word	0x000222c0


	//   ....[130]....
        /*0c38*/ 	.word	0x00022340


	//   ....[131]....
        /*0c3c*/ 	.word	0x000223c0


	//   ....[132]....
        /*0c40*/ 	.word	0x00022440


	//   ....[133]....
        /*0c44*/ 	.word	0x000224d0


	//   ....[134]....
        /*0c48*/ 	.word	0x00022570


	//   ....[135]....
        /*0c4c*/ 	.word	0x00022640


	//   ....[136]....
        /*0c50*/ 	.word	0x000226c0


	//   ....[137]....
        /*0c54*/ 	.word	0x00022740


	//   ....[138]....
        /*0c58*/ 	.word	0x000227c0


	//   ....[139]....
        /*0c5c*/ 	.word	0x00022850


	//   ....[140]....
        /*0c60*/ 	.word	0x000228d0


	//   ....[141]....
        /*0c64*/ 	.word	0x00022970


	//   ....[142]....
        /*0c68*/ 	.word	0x00022a00


	//   ....[143]....
        /*0c6c*/ 	.word	0x00022b30


	//----- nvinfo : EIATTR_REG_RECONFIG
	.align		4
.L_425:
        /*0c70*/ 	.byte	0x01, 0x54
	.zero		2


	//----- nvinfo : EIATTR_SYSCALL_OFFSETS
	.align		4
        /*0c74*/ 	.byte	0x04, 0x46
        /*0c76*/ 	.short	(.L_427 - .L_426)


	//   ....[0]....
.L_426:
        /*0c78*/ 	.word	0x00001aa0


	//   ....[1]....
        /*0c7c*/ 	.word	0x00001bf0


	//   ....[2]....
        /*0c80*/ 	.word	0x0000a720


	//   ....[3]....
        /*0c84*/ 	.word	0x0000aa70


	//   ....[4]....
        /*0c88*/ 	.word	0x0001b790


	//   ....[5]....
        /*0c8c*/ 	.word	0x0001b8f0


	//   ....[6]....
        /*0c90*/ 	.word	0x0001b9f0


	//   ....[7]....
        /*0c94*/ 	.word	0x0001c3f0


	//----- nvinfo : EIATTR_MBARRIER_INSTR_OFFSETS
	.align		4
.L_427:
        /*0c98*/ 	.byte	0x04, 0x39
        /*0c9a*/ 	.short	(.L_429 - .L_428)


	//   ....[0]....
.L_428:
        /*0c9c*/ 	.word	0x000002d0
        /*0ca0*/ 	.word	0x000000ff
        /*0ca4*/ 	.word	0x00034800
        /*0ca8*/ 	.short	0x0100
        /*0caa*/ 	.byte	0x08
	.zero		1


	//   ....[1]....
        /*0cac*/ 	.word	0x000002e0
        /*0cb0*/ 	.word	0x000000ff
        /*0cb4*/ 	.word	0x00034820
        /*0cb8*/ 	.short	0x0100
        /*0cba*/ 	.byte	0x08
	.zero		1


	//   ....[2]....
        /*0cbc*/ 	.word	0x000003d0
        /*0cc0*/ 	.word	0x000000ff
        /*0cc4*/ 	.word	0x00034830
        /*0cc8*/ 	.short	0x0100
        /*0cca*/ 	.byte	0x08
	.zero		1


	//   ....[3]....
        /*0ccc*/ 	.word	0x000003e0
        /*0cd0*/ 	.word	0x000000ff
        /*0cd4*/ 	.word	0x00034840
        /*0cd8*/ 	.short	0x0100
        /*0cda*/ 	.byte	0x08
	.zero		1


	//   ....[4]....
        /*0cdc*/ 	.word	0x000003f0
        /*0ce0*/ 	.word	0x000000ff
        /*0ce4*/ 	.word	0x00034838
        /*0ce8*/ 	.short	0x0100
        /*0cea*/ 	.byte	0x08
	.zero		1


	//   ....[5]....
        /*0cec*/ 	.word	0x00000400
        /*0cf0*/ 	.word	0x000000ff
        /*0cf4*/ 	.word	0x00034848
        /*0cf8*/ 	.short	0x0100
        /*0cfa*/ 	.byte	0x08
	.zero		1


	//   ....[6]....
        /*0cfc*/ 	.word	0x00000530
        /*0d00*/ 	.word	0x000000ff
        /*0d04*/ 	.word	0x00034850
        /*0d08*/ 	.short	0x0100
        /*0d0a*/ 	.byte	0x08
	.zero		1


	//   ....[7]....
        /*0d0c*/ 	.word	0x00000540
        /*0d10*/ 	.word	0x000000ff
        /*0d14*/ 	.word	0x00034860
        /*0d18*/ 	.short	0x0100
        /*0d1a*/ 	.byte	0x08
	.zero		1


	//   ....[8]....
        /*0d1c*/ 	.word	0x00000550
        /*0d20*/ 	.word	0x000000ff
        /*0d24*/ 	.word	0x00034858
        /*0d28*/ 	.short	0x0100
        /*0d2a*/ 	.byte	0x08
	.zero		1


	//   ....[9]....
        /*0d2c*/ 	.word	0x00000560
        /*0d30*/ 	.word	0x000000ff
        /*0d34*/ 	.word	0x00034868
        /*0d38*/ 	.short	0x0100
        /*0d3a*/ 	.byte	0x08
	.zero		1


	//   ....[10]....
        /*0d3c*/ 	.word	0x00000650
        /*0d40*/ 	.word	0x000000ff
        /*0d44*/ 	.word	0x00034870
        /*0d48*/ 	.short	0x0100
        /*0d4a*/ 	.byte	0x06
	.zero		1


	//   ....[11]....
        /*0d4c*/ 	.word	0x00000660
        /*0d50*/ 	.word	0x000000ff
        /*0d54*/ 	.word	0x00034880
        /*0d58*/ 	.short	0x0100
        /*0d5a*/ 	.byte	0x06
	.zero		1


	//   ....[12]....
        /*0d5c*/ 	.word	0x00000670
        /*0d60*/ 	.word	0x000000ff
        /*0d64*/ 	.word	0x00034878
        /*0d68*/ 	.short	0x0100
        /*0d6a*/ 	.byte	0x06
	.zero		1


	//   ....[13]....
        /*0d6c*/ 	.word	0x00000680
        /*0d70*/ 	.word	0x000000ff
        /*0d74*/ 	.word	0x00034888
        /*0d78*/ 	.short	0x0100
        /*0d7a*/ 	.byte	0x06
	.zero		1


	//   ....[14]....
        /*0d7c*/ 	.word	0x000007b0
        /*0d80*/ 	.word	0x000000ff
        /*0d84*/ 	.word	0x00034890
        /*0d88*/ 	.short	0x0100
        /*0d8a*/ 	.byte	0x08
	.zero		1


	//   ....[15]....
        /*0d8c*/ 	.word	0x000007c0
        /*0d90*/ 	.word	0x000000ff
        /*0d94*/ 	.word	0x000348a0
        /*0d98*/ 	.short	0x0100
        /*0d9a*/ 	.byte	0x08
	.zero		1


	//   ....[16]....
        /*0d9c*/ 	.word	0x000007d0
        /*0da0*/ 	.word	0x000000ff
        /*0da4*/ 	.word	0x00034898
        /*0da8*/ 	.short	0x0100
        /*0daa*/ 	.byte	0x08
	.zero		1


	//   ....[17]....
        /*0dac*/ 	.word	0x000007e0
        /*0db0*/ 	.word	0x000000ff
        /*0db4*/ 	.word	0x000348a8
        /*0db8*/ 	.short	0x0100
        /*0dba*/ 	.byte	0x08
	.zero		1


	//   ....[18]....
        /*0dbc*/ 	.word	0x00000910
        /*0dc0*/ 	.word	0x000000ff
        /*0dc4*/ 	.word	0x000348b0
        /*0dc8*/ 	.short	0x0100
        /*0dca*/ 	.byte	0x08
	.zero		1


	//   ....[19]....
        /*0dcc*/ 	.word	0x00000920
        /*0dd0*/ 	.word	0x000000ff
        /*0dd4*/ 	.word	0x000348c0
        /*0dd8*/ 	.short	0x0100
        /*0dda*/ 	.byte	0x08
	.zero		1


	//   ....[20]....
        /*0ddc*/ 	.word	0x00000930
        /*0de0*/ 	.word	0x000000ff
        /*0de4*/ 	.word	0x000348b8
        /*0de8*/ 	.short	0x0100
        /*0dea*/ 	.byte	0x08
	.zero		1


	//   ....[21]....
        /*0dec*/ 	.word	0x00000940
        /*0df0*/ 	.word	0x000000ff
        /*0df4*/ 	.word	0x000348c8
        /*0df8*/ 	.short	0x0100
        /*0dfa*/ 	.byte	0x08
	.zero		1


	//   ....[22]....
        /*0dfc*/ 	.word	0x00003720
        /*0e00*/ 	.word	0x00000003
        /*0e04*/ 	.word	0x00034890
        /*0e08*/ 	.short	0x010a
        /*0e0a*/ 	.byte	0x3f
	.zero		1


	//   ....[23]....
        /*0e0c*/ 	.word	0x00006950
        /*0e10*/ 	.word	0x00000003
        /*0e14*/ 	.word	0x00034890
        /*0e18*/ 	.short	0x010a
        /*0e1a*/ 	.byte	0x3f
	.zero		1


	//   ....[24]....
        /*0e1c*/ 	.word	0x00009990
        /*0e20*/ 	.word	0x00000003
        /*0e24*/ 	.word	0x00034890
        /*0e28*/ 	.short	0x010a
        /*0e2a*/ 	.byte	0x3f
	.zero		1


	//   ....[25]....
        /*0e2c*/ 	.word	0x00009d60
        /*0e30*/ 	.word	0x00000028
        /*0e34*/ 	.word	0x00000000
        /*0e38*/ 	.short	0x0101
        /*0e3a*/ 	.byte	0x3f
	.zero		1


	//   ....[26]....
        /*0e3c*/ 	.word	0x00009da0
        /*0e40*/ 	.word	0x00000003
        /*0e44*/ 	.word	0x000348b0
        /*0e48*/ 	.short	0x010a
        /*0e4a*/ 	.byte	0x3f
	.zero		1


	//   ....[27]....
        /*0e4c*/ 	.word	0x0000a230
        /*0e50*/ 	.word	0x00000003
        /*0e54*/ 	.word	0x00000000
        /*0e58*/ 	.short	0x0101
        /*0e5a*/ 	.byte	0x3f
	.zero		1


	//   ....[28]....
        /*0e5c*/ 	.word	0x0000a7a0
        /*0e60*/ 	.word	0x00000002
        /*0e64*/ 	.word	0x00034800
        /*0e68*/ 	.short	0x010a
        /*0e6a*/ 	.byte	0x3f
	.zero		1


	//   ....[29]....
        /*0e6c*/ 	.word	0x0000a7f0
        /*0e70*/ 	.word	0x00000002
        /*0e74*/ 	.word	0x00034800
        /*0e78*/ 	.short	0x010a
        /*0e7a*/ 	.byte	0x3f
	.zero		1


	//   ....[30]....
        /*0e7c*/ 	.word	0x0000b1f0
        /*0e80*/ 	.word	0x00000002
        /*0e84*/ 	.word	0x00034800
        /*0e88*/ 	.short	0x010a
        /*0e8a*/ 	.byte	0x3f
	.zero		1


	//   ....[31]....
        /*0e8c*/ 	.word	0x0000daf0
        /*0e90*/ 	.word	0x00000002
        /*0e94*/ 	.word	0x00034800
        /*0e98*/ 	.short	0x010a
        /*0e9a*/ 	.byte	0x3f
	.zero		1


	//   ....[32]....
        /*0e9c*/ 	.word	0x000101d0
        /*0ea0*/ 	.word	0x00000000
        /*0ea4*/ 	.word	0x00034830
        /*0ea8*/ 	.short	0x010a
        /*0eaa*/ 	.byte	0x3f
	.zero		1


	//   ....[33]....
        /*0eac*/ 	.word	0x00010250
        /*0eb0*/ 	.word	0x00000000
        /*0eb4*/ 	.word	0x00034830
        /*0eb8*/ 	.short	0x010a
        /*0eba*/ 	.byte	0x3f
	.zero		1


	//   ....[34]....
        /*0ebc*/ 	.word	0x00012ac0
        /*0ec0*/ 	.word	0x00000003
        /*0ec4*/ 	.word	0x00000000
        /*0ec8*/ 	.short	0x0101
        /*0eca*/ 	.byte	0x3f
	.zero		1


	//   ....[35]....
        /*0ecc*/ 	.word	0x00013420
        /*0ed0*/ 	.word	0x0000000a
        /*0ed4*/ 	.word	0x00034830
        /*0ed8*/ 	.short	0x010a
        /*0eda*/ 	.byte	0x3f
	.zero		1


	//   ....[36]....
        /*0edc*/ 	.word	0x000134a0
        /*0ee0*/ 	.word	0x0000000a
        /*0ee4*/ 	.word	0x00034830
        /*0ee8*/ 	.short	0x010a
        /*0eea*/ 	.byte	0x3f
	.zero		1


	//   ....[37]....
        /*0eec*/ 	.word	0x00013ff0
        /*0ef0*/ 	.word	0x0000000d
        /*0ef4*/ 	.word	0x00034850
        /*0ef8*/ 	.short	0x010a
        /*0efa*/ 	.byte	0x3f
	.zero		1


	//   ....[38]....
        /*0efc*/ 	.word	0x00014040
        /*0f00*/ 	.word	0x0000000d
        /*0f04*/ 	.word	0x00034850
        /*0f08*/ 	.short	0x010a
        /*0f0a*/ 	.byte	0x3f
	.zero		1


	//   ....[39]....
        /*0f0c*/ 	.word	0x00015960
        /*0f10*/ 	.word	0x00000014
        /*0f14*/ 	.word	0x00000000
        /*0f18*/ 	.short	0x0101
        /*0f1a*/ 	.byte	0x3f
	.zero		1


	//   ....[40]....
        /*0f1c*/ 	.word	0x000159c0
        /*0f20*/ 	.word	0x0000000d
        /*0f24*/ 	.word	0x00000000
        /*0f28*/ 	.short	0x0101
        /*0f2a*/ 	.byte	0x3f
	.zero		1


	//   ....[41]....
        /*0f2c*/ 	.word	0x00016470
        /*0f30*/ 	.word	0x00000008
        /*0f34*/ 	.word	0x00034850
        /*0f38*/ 	.short	0x010a
        /*0f3a*/ 	.byte	0x3f
	.zero		1


	//   ....[42]....
        /*0f3c*/ 	.word	0x00016510
        /*0f40*/ 	.word	0x00000008
        /*0f44*/ 	.word	0x00034850
        /*0f48*/ 	.short	0x010a
        /*0f4a*/ 	.byte	0x3f
	.zero		1


	//   ....[43]....
        /*0f4c*/ 	.word	0x00016af0
        /*0f50*/ 	.word	0x0000000b
        /*0f54*/ 	.word	0x00000000
        /*0f58*/ 	.short	0x0101
        /*0f5a*/ 	.byte	0x3f
	.zero		1


	//   ....[44]....
        /*0f5c*/ 	.word	0x00017fc0
        /*0f60*/ 	.word	0x00000000
        /*0f64*/ 	.word	0x00000000
        /*0f68*/ 	.short	0x0101
        /*0f6a*/ 	.byte	0x3f
	.zero		1


	//   ....[45]....
        /*0f6c*/ 	.word	0x0001a290
        /*0f70*/ 	.word	0x00000004
        /*0f74*/ 	.word	0x00034820
        /*0f78*/ 	.short	0x010a
        /*0f7a*/ 	.byte	0x3f
	.zero		1


	//   ....[46]....
        /*0f7c*/ 	.word	0x0001a370
        /*0f80*/ 	.word	0x00000005
        /*0f84*/ 	.word	0x000348a0
        /*0f88*/ 	.short	0x010a
        /*0f8a*/ 	.byte	0x3f
	.zero		1


	//   ....[47]....
        /*0f8c*/ 	.word	0x0001a7a0
        /*0f90*/ 	.word	0x00000005
        /*0f94*/ 	.word	0x000348c0
        /*0f98*/ 	.short	0x010a
        /*0f9a*/ 	.byte	0x3f
	.zero		1


	//   ....[48]....
        /*0f9c*/ 	.word	0x0001acb0
        /*0fa0*/ 	.word	0x00000006
        /*0fa4*/ 	.word	0x000348a0
        /*0fa8*/ 	.short	0x010a
        /*0faa*/ 	.byte	0x3f
	.zero		1


	//   ....[49]....
        /*0fac*/ 	.word	0x0001b0d0
        /*0fb0*/ 	.word	0x00000006
        /*0fb4*/ 	.word	0x000348c0
        /*0fb8*/ 	.short	0x010a
        /*0fba*/ 	.byte	0x3f
	.zero		1


	//   ....[50]....
        /*0fbc*/ 	.word	0x0001be40
        /*0fc0*/ 	.word	0x00000000
        /*0fc4*/ 	.word	0x00034840
        /*0fc8*/ 	.short	0x010a
        /*0fca*/ 	.byte	0x3f
	.zero		1


	//   ....[51]....
        /*0fcc*/ 	.word	0x0001ce60
        /*0fd0*/ 	.word	0x00000008
        /*0fd4*/ 	.word	0x00034800
        /*0fd8*/ 	.short	0x0107
        /*0fda*/ 	.byte	0x3f
	.zero		1


	//   ....[52]....
        /*0fdc*/ 	.word	0x0001cf60
        /*0fe0*/ 	.word	0x00000002
        /*0fe4*/ 	.word	0x00034800
        /*0fe8*/ 	.short	0x0101
        /*0fea*/ 	.byte	0x3f
	.zero		1


	//   ....[53]....
        /*0fec*/ 	.word	0x0001cf80
        /*0ff0*/ 	.word	0x00000002
        /*0ff4*/ 	.word	0x00034820
        /*0ff8*/ 	.short	0x010a
        /*0ffa*/ 	.byte	0x3f
	.zero		1


	//   ....[54]....
        /*0ffc*/ 	.word	0x0001d300
        /*1000*/ 	.word	0x00000003
        /*1004*/ 	.word	0x00034840
        /*1008*/ 	.short	0x010a
        /*100a*/ 	.byte	0x3f
	.zero		1


	//   ....[55]....
        /*100c*/ 	.word	0x0001d7b0
        /*1010*/ 	.word	0x00000002
        /*1014*/ 	.word	0x00034860
        /*1018*/ 	.short	0x010a
        /*101a*/ 	.byte	0x3f
	.zero		1


	//   ....[56]....
        /*101c*/ 	.word	0x0001dec0
        /*1020*/ 	.word	0x00000003
        /*1024*/ 	.word	0x00034840
        /*1028*/ 	.short	0x010a
        /*102a*/ 	.byte	0x3f
	.zero		1


	//   ....[57]....
        /*102c*/ 	.word	0x0001e370
        /*1030*/ 	.word	0x00000002
        /*1034*/ 	.word	0x00034860
        /*1038*/ 	.short	0x010a
        /*103a*/ 	.byte	0x3f
	.zero		1


	//   ....[58]....
        /*103c*/ 	.word	0x0001e9d0
        /*1040*/ 	.word	0x00000003
        /*1044*/ 	.word	0x00034840
        /*1048*/ 	.short	0x010a
        /*104a*/ 	.byte	0x3f
	.zero		1


	//   ....[59]....
        /*104c*/ 	.word	0x0001ee70
        /*1050*/ 	.word	0x00000002
        /*1054*/ 	.word	0x00034860
        /*1058*/ 	.short	0x010a
        /*105a*/ 	.byte	0x3f
	.zero		1


	//   ....[60]....
        /*105c*/ 	.word	0x0001f450
        /*1060*/ 	.word	0x00000000
        /*1064*/ 	.word	0x00034860
        /*1068*/ 	.short	0x010a
        /*106a*/ 	.byte	0x3f
	.zero		1


	//   ....[61]....
        /*106c*/ 	.word	0x00020380
        /*1070*/ 	.word	0x00000000
        /*1074*/ 	.word	0x00034820
        /*1078*/ 	.short	0x010a
        /*107a*/ 	.byte	0x3f
	.zero		1


	//   ....[62]....
        /*107c*/ 	.word	0x00020550
        /*1080*/ 	.word	0x00000006
        /*1084*/ 	.word	0x00000000
        /*1088*/ 	.short	0x010a
        /*108a*/ 	.byte	0x3f
	.zero		1


	//   ....[63]....
        /*108c*/ 	.word	0x000205c0
        /*1090*/ 	.word	0x00000007
        /*1094*/ 	.word	0x00000000
        /*1098*/ 	.short	0x010a
        /*109a*/ 	.byte	0x3f
	.zero		1


	//   ....[64]....
        /*109c*/ 	.word	0x00020630
        /*10a0*/ 	.word	0x00000004
        /*10a4*/ 	.word	0x00000000
        /*10a8*/ 	.short	0x010a
        /*10aa*/ 	.byte	0x3f
	.zero		1


	//   ....[65]....
        /*10ac*/ 	.word	0x00020660
        /*10b0*/ 	.word	0x00000003
        /*10b4*/ 	.word	0x00000000
        /*10b8*/ 	.short	0x010a
        /*10ba*/ 	.byte	0x3f
	.zero		1


	//   ....[66]....
        /*10bc*/ 	.word	0x000206c0
        /*10c0*/ 	.word	0x00000003
        /*10c4*/ 	.word	0x00034890
        /*10c8*/ 	.short	0x010a
        /*10ca*/ 	.byte	0x3f
	.zero		1


	//   ....[67]....
        /*10cc*/ 	.word	0x00020710
        /*10d0*/ 	.word	0x00000003
        /*10d4*/ 	.word	0x00034890
        /*10d8*/ 	.short	0x010a
        /*10da*/ 	.byte	0x3f
	.zero		1


	//   ....[68]....
        /*10dc*/ 	.word	0x00020760
        /*10e0*/ 	.word	0x00000003
        /*10e4*/ 	.word	0x00034890
        /*10e8*/ 	.short	0x010a
        /*10ea*/ 	.byte	0x3f
	.zero		1


	//   ....[69]....
        /*10ec*/ 	.word	0x000207b0
        /*10f0*/ 	.word	0x00000003
        /*10f4*/ 	.word	0x000348b0
        /*10f8*/ 	.short	0x010a
        /*10fa*/ 	.byte	0x3f
	.zero		1


	//   ....[70]....
        /*10fc*/ 	.word	0x000209d0
        /*1100*/ 	.word	0x00000002
        /*1104*/ 	.word	0x00034800
        /*1108*/ 	.short	0x010a
        /*110a*/ 	.byte	0x3f
	.zero		1


	//   ....[71]....
        /*110c*/ 	.word	0x00020c00
        /*1110*/ 	.word	0x00000002
        /*1114*/ 	.word	0x00034800
        /*1118*/ 	.short	0x010a
        /*111a*/ 	.byte	0x3f
	.zero		1


	//   ....[72]....
        /*111c*/ 	.word	0x00020c50
        /*1120*/ 	.word	0x00000000
        /*1124*/ 	.word	0x00034830
        /*1128*/ 	.short	0x010a
        /*112a*/ 	.byte	0x3f
	.zero		1


	//   ....[73]....
        /*112c*/ 	.word	0x00020ca0
        /*1130*/ 	.word	0x0000000a
        /*1134*/ 	.word	0x00034830
        /*1138*/ 	.short	0x010a
        /*113a*/ 	.byte	0x3f
	.zero		1


	//   ....[74]....
        /*113c*/ 	.word	0x00020cf0
        /*1140*/ 	.word	0x0000000d
        /*1144*/ 	.word	0x00034850
        /*1148*/ 	.short	0x010a
        /*114a*/ 	.byte	0x3f
	.zero		1


	//   ....[75]....
        /*114c*/ 	.word	0x00020d40
        /*1150*/ 	.word	0x00000008
        /*1154*/ 	.word	0x00034850
        /*1158*/ 	.short	0x010a
        /*115a*/ 	.byte	0x3f
	.zero		1


	//   ....[76]....
        /*115c*/ 	.word	0x00020f00
        /*1160*/ 	.word	0x00000003
        /*1164*/ 	.word	0x00034820
        /*1168*/ 	.short	0x010a
        /*116a*/ 	.byte	0x3f
	.zero		1


	//   ....[77]....
        /*116c*/ 	.word	0x00020f50
        /*1170*/ 	.word	0x00000005
        /*1174*/ 	.word	0x000348a0
        /*1178*/ 	.short	0x010a
        /*117a*/ 	.byte	0x3f
	.zero		1


	//   ....[78]....
        /*117c*/ 	.word	0x00020fa0
        /*1180*/ 	.word	0x00000005
        /*1184*/ 	.word	0x000348c0
        /*1188*/ 	.short	0x010a
        /*118a*/ 	.byte	0x3f
	.zero		1


	//   ....[79]....
        /*118c*/ 	.word	0x00020ff0
        /*1190*/ 	.word	0x00000006
        /*1194*/ 	.word	0x000348a0
        /*1198*/ 	.short	0x010a
        /*119a*/ 	.byte	0x3f
	.zero		1


	//   ....[80]....
        /*119c*/ 	.word	0x00021040
        /*11a0*/ 	.word	0x00000006
        /*11a4*/ 	.word	0x000348c0
        /*11a8*/ 	.short	0x010a
        /*11aa*/ 	.byte	0x3f
	.zero		1


	//   ....[81]....
        /*11ac*/ 	.word	0x000211e0
        /*11b0*/ 	.word	0x00000000
        /*11b4*/ 	.word	0x00034840
        /*11b8*/ 	.short	0x010a
        /*11ba*/ 	.byte	0x3f
	.zero		1


	//   ....[82]....
        /*11bc*/ 	.word	0x00021da0
        /*11c0*/ 	.word	0x00000002
        /*11c4*/ 	.word	0x00034820
        /*11c8*/ 	.short	0x010a
        /*11ca*/ 	.byte	0x3f
	.zero		1


	//   ....[83]....
        /*11cc*/ 	.word	0x00021df0
        /*11d0*/ 	.word	0x00000003
        /*11d4*/ 	.word	0x00034840
        /*11d8*/ 	.short	0x010a
        /*11da*/ 	.byte	0x3f
	.zero		1


	//   ....[84]....
        /*11dc*/ 	.word	0x00021e40
        /*11e0*/ 	.word	0x00000002
        /*11e4*/ 	.word	0x00034860
        /*11e8*/ 	.short	0x010a
        /*11ea*/ 	.byte	0x3f
	.zero		1


	//   ....[85]....
        /*11ec*/ 	.word	0x00021e90
        /*11f0*/ 	.word	0x00000003
        /*11f4*/ 	.word	0x00034840
        /*11f8*/ 	.short	0x010a
        /*11fa*/ 	.byte	0x3f
	.zero		1


	//   ....[86]....
        /*11fc*/ 	.word	0x00021ee0
        /*1200*/ 	.word	0x00000002
        /*1204*/ 	.word	0x00034860
        /*1208*/ 	.short	0x010a
        /*120a*/ 	.byte	0x3f
	.zero		1


	//   ....[87]....
        /*120c*/ 	.word	0x00021f30
        /*1210*/ 	.word	0x00000003
        /*1214*/ 	.word	0x00034840
        /*1218*/ 	.short	0x010a
        /*121a*/ 	.byte	0x3f
	.zero		1


	//   ....[88]....
        /*121c*/ 	.word	0x00021f80
        /*1220*/ 	.word	0x00000002
        /*1224*/ 	.word	0x00034860
        /*1228*/ 	.short	0x010a
        /*122a*/ 	.byte	0x3f
	.zero		1


	//   ....[89]....
        /*122c*/ 	.word	0x00021fd0
        /*1230*/ 	.word	0x00000000
        /*1234*/ 	.word	0x00034860
        /*1238*/ 	.short	0x010a
        /*123a*/ 	.byte	0x3f
	.zero		1


	//   ....[90]....
        /*123c*/ 	.word	0x00022a50
        /*1240*/ 	.word	0x00000000
        /*1244*/ 	.word	0x00034820
        /*1248*/ 	.short	0x010a
        /*124a*/ 	.byte	0x3f
	.zero		1


	//   ....[91]....
        /*124c*/ 	.word	0x00022bf0
        /*1250*/ 	.word	0x00000006
        /*1254*/ 	.word	0x00000000
        /*1258*/ 	.short	0x010a
        /*125a*/ 	.byte	0x3f
	.zero		1


	//   ....[92]....
        /*125c*/ 	.word	0x00022c40
        /*1260*/ 	.word	0x00000007
        /*1264*/ 	.word	0x00000000
        /*1268*/ 	.short	0x010a
        /*126a*/ 	.byte	0x3f
	.zero		1


	//   ....[93]....
        /*126c*/ 	.word	0x00022c90
        /*1270*/ 	.word	0x00000004
        /*1274*/ 	.word	0x00000000
        /*1278*/ 	.short	0x010a
        /*127a*/ 	.byte	0x3f
	.zero		1


	//----- nvinfo : EIATTR_NUM_MBARRIERS
	.align		4
.L_429:
        /*127c*/ 	.byte	0x03, 0x38
        /*127e*/ 	.short	0x0016


	//----- nvinfo : EIATTR_EXIT_INSTR_OFFSETS
	.align		4
        /*1280*/ 	.byte	0x04, 0x1c
        /*1282*/ 	.short	(.L_431 - .L_430)


	//   ....[0]....
.L_430:
        /*1284*/ 	.word	0x000206b0


	//----- nvinfo : EIATTR_MAX_THREADS
	.align		4
.L_431:
        /*1288*/ 	.byte	0x04, 0x05
        /*128a*/ 	.short	(.L_433 - .L_432)
.L_432:
        /*128c*/ 	.word	0x00000180
        /*1290*/ 	.word	0x00000001
        /*1294*/ 	.word	0x00000001


	//----- nvinfo : EIATTR_CRS_STACK_SIZE
	.align		4
.L_433:
        /*1298*/ 	.byte	0x04, 0x1e
        /*129a*/ 	.short	(.L_435 - .L_434)
.L_434:
        /*129c*/ 	.word	0x00000000


	//----- nvinfo : EIATTR_CBANK_PARAM_SIZE
	.align		4
.L_435:
        /*12a0*/ 	.byte	0x03, 0x19
        /*12a2*/ 	.short	0x0af0


	//----- nvinfo : EIATTR_PARAM_CBANK
	.align		4
        /*12a4*/ 	.byte	0x04, 0x0a
        /*12a6*/ 	.short	(.L_437 - .L_436)
	.align		4
.L_436:
        /*12a8*/ 	.word	index@(.nv.constant0._ZN7cutlass13device_kernelIN5flash11enable_sm90INS1_16FlashAttnFwdSm90INS1_25CollectiveMainloopFwdSm90ILi2EN4cute5tupleIJNS5_1CILi1EEES8_S8_EEENS6_IJNS7_ILi128EEESA_NS7_ILi192EEEEEELi128ENS_6half_tEfNS_4arch4Sm90ELb0ELb0ELb1ELb1ELb0ELb1ELb0ELb1ELb1ELb1ELb0ELb0EEENS1_21CollectiveEpilogueFwdINS6_IJSA_SA_SA_EEES9_SD_SF_Li256ELb1ELb1ELb0ELb0EEENS1_36VarlenDynamicPersistentTileSchedulerILi128ELi128ELi256ELi128ELb0ELb1ELb1ELb0ELb1ELb1EEEEEEEEEvNT_6ParamsE)
        /*12ac*/ 	.short	0x0210
        /*12ae*/ 	.short	0x0af0


	//----- nvinfo : EIATTR_SW_WAR
	.align		4
.L_437:
        /*12b0*/ 	.byte	0x04, 0x36
        /*12b2*/ 	.short	(.L_439 - .L_438)
.L_438:
        /*12b4*/ 	.word	0x00000008
.L_439:


//--------------------- .nv.info._ZN7cutlass13device_kernelIN5flash11enable_sm90INS1_16FlashAttnFwdSm90INS1_25CollectiveMainloopFwdSm90ILi2EN4cute5tupleIJNS5_1CILi1EEES8_S8_EEENS6_IJNS7_ILi128EEENS7_ILi96EEENS7_ILi192EEEEEELi128ENS_6half_tEfNS_4arch4Sm90ELb0ELb1ELb1ELb0ELb0ELb0ELb0ELb1ELb1ELb1ELb0ELb0EEENS1_21CollectiveEpilogueFwdINS6_IJSA_SA_SB_EEES9_SE_SG_Li256ELb0ELb1ELb0ELb0EEENS1_30DynamicPersistentTileSchedulerILi256ELi128ELb0ELb1ELb1EEEEEEEEEvNT_6ParamsE --------------------------
	.section	.nv.info._ZN7cutlass13device_kernelIN5flash11enable_sm90INS1_16FlashAttnFwdSm90INS1_25CollectiveMainloopFwdSm90ILi2EN4cute5tupleIJNS5_1CILi1EEES8_S8_EEENS6_IJNS7_ILi128EEENS7_ILi96EEENS7_ILi192EEEEEELi128ENS_6half_tEfNS_4arch4Sm90ELb0ELb1ELb1ELb0ELb0ELb0ELb0ELb1ELb1ELb1ELb0ELb0EEENS1_21CollectiveEpilogueFwdINS6_IJSA_SA_SB_EEES9_SE_SG_Li256ELb0ELb1ELb0ELb0EEENS1_30DynamicPersistentTileSchedulerILi256ELi128ELb0ELb1ELb1EEEEEEEEEvNT_6ParamsE,"",@"SHT_CUDA_INFO"
	.sectionflags	@""
	.align	4


	//----- nvinfo : EIATTR_CUDA_API_VERSION
	.align		4
        /*0000*/ 	.byte	0x04, 0x37
        /*0002*/ 	.short	(.L_441 - .L_440)
.L_440:
        /*0004*/ 	.word	0x00000082


	//----- nvinfo : EIATTR_KPARAM_INFO
	.align		4
.L_441:
        /*0008*/ 	.byte	0x04, 0x17
        /*000a*/ 	.short	(.L_443 - .L_442)
.L_442:
        /*000c*/ 	.word	0x00000000
        /*0010*/ 	.short	0x0000
        /*0012*/ 	.short	0x0070
        /*0014*/ 	.byte	0x00, 0xf0, 0x01, 0x2a


	//----- nvinfo : EIATTR_SPARSE_MMA_MASK
	.align		4
.L_443:
        /*0018*/ 	.byte	0x03, 0x50
        /*001a*/ 	.short	0x0000


	//----- nvinfo : EIATTR_MAXREG_COUNT
	.align		4
        /*001c*/ 	.byte	0x03, 0x1b
        /*001e*/ 	.short	0x00a8


	//----- nvinfo : EIATTR_NUM_BARRIERS
	.align		4
        /*0020*/ 	.byte	0x02, 0x4c
        /*0022*/ 	.byte	0x09
	.zero		1


	//----- nvinfo : EIATTR_EXTERNS
	.align		4
        /*0024*/ 	.byte	0x04, 0x0f
        /*0026*/ 	.short	(.L_445 - .L_444)


	//   ....[0]....
	.align		4
.L_444:
        /*0028*/ 	.word	index@(__assertfail)


	//----- nvinfo : EIATTR_ANNOTATIONS
	.align		4
.L_445:
        /*002c*/ 	.byte	0x04, 0x55
        /*002e*/ 	.short	(.L_447 - .L_446)


	//   ....[0]....
.L_446:
        /* <DEDUP_REMOVED lines=28> */


	//----- nvinfo : EIATTR_MERCURY_ISA_VERSION
	.align		4
.L_447:
        /*01d8*/ 	.byte	0x03, 0x5f
        /*01da*/ 	.short	0x0101


	//----- nvinfo : EIATTR_INT_WARP_WIDE_INSTR_OFFSETS
	.align		4
        /*01dc*/ 	.byte	0x04, 0x31
        /*01de*/ 	.short	(.L_449 - .L_448)


	//   ....[0]....
.L_448:
        /*01e0*/ 	.word	0x00000130


	//   ....[1]....
        /*01e4*/ 	.word	0x00000170


	//   ....[2]....
        /*01e8*/ 	.word	0x000001e0


	//   ....[3]....
        /*01ec*/ 	.word	0x00010d00


	//   ....[4]....
        /*01f0*/ 	.word	0x00010da0


	//   ....[5]....
        /*01f4*/ 	.word	0x00014640


	//   ....[6]....
        /*01f8*/ 	.word	0x000146e0


	//----- nvinfo : EIATTR_COOP_GROUP_MASK_REGIDS
	.align		4
.L_449:
        /*01fc*/ 	.byte	0x04, 0x29
        /*01fe*/ 	.short	(.L_451 - .L_450)


	//   ....[0]....
.L_450:
        /*0200*/ 	.word	0xffffffff


	//   ....[1]....
        /*0204*/ 	.word	0xffffffff


	//   ....[2]....
        /*0208*/ 	.word	0xffffffff


	//   ....[3]....
        /*020c*/ 	.word	0xffffffff


	//   ....[4]....
        /*0210*/ 	.word	0xffffffff


	//   ....[5]....
        /*0214*/ 	.word	0xffffffff


	//   ....[6]....
        /*0218*/ 	.word	0xffffffff


	//   ....[7]....
        /*021c*/ 	.word	0xffffffff


	//   ....[8]....
        /*0220*/ 	.word	0xffffffff


	//   ....[9]....
        /*0224*/ 	.word	0xffffffff


	//   ....[10]....
        /*0228*/ 	.word	0xffffffff


	//   ....[11]....
        /*022c*/ 	.word	0xffffffff


	//   ....[12]....
        /*0230*/ 	.word	0xffffffff


	//   ....[13]....
        /*0234*/ 	.word	0xffffffff


	//   ....[14]....
        /*0238*/ 	.word	0xffffffff


	//   ....[15]....
        /*023c*/ 	.word	0xffffffff


	//   ....[16]....
        /*0240*/ 	.word	0xffffffff


	//   ....[17]....
        /*0244*/ 	.word	0xffffffff


	//   ....[18]....
        /*0248*/ 	.word	0xffffffff


	//   ....[19]....
        /*024c*/ 	.word	0xffffffff


	//   ....[20]....
        /*0250*/ 	.word	0xffffffff


	//   ....[21]....
        /*0254*/ 	.word	0xffffffff


	//   ....[22]....
        /*0258*/ 	.word	0xffffffff


	//   ....[23]....
        /*025c*/ 	.word	0xffffffff


	//   ....[24]....
        /*0260*/ 	.word	0xffffffff


	//   ....[25]....
        /*0264*/ 	.word	0xffffffff


	//   ....[26]....
        /*0268*/ 	.word	0xffffffff


	//   ....[27]....
        /*026c*/ 	.word	0xffffffff


	//   ....[28]....
        /*0270*/ 	.word	0xffffffff


	//   ....[29]....
        /*0274*/ 	.word	0xffffffff


	//   ....[30]....
        /*0278*/ 	.word	0xffffffff


	//   ....[31]....
        /*027c*/ 	.word	0xffffffff


	//   ....[32]....
        /*0280*/ 	.word	0xffffffff


	//   ....[33]....
        /*0284*/ 	.word	0xffffffff


	//   ....[34]....
        /*0288*/ 	.word	0xffffffff


	//   ....[35]....
        /*028c*/ 	.word	0xffffffff


	//   ....[36]....
        /*0290*/ 	.word	0xffffffff


	//   ....[37]....
        /*0294*/ 	.word	0xffffffff


	//   ....[38]....
        /*0298*/ 	.word	0xffffffff


	//   ....[39]....
        /*029c*/ 	.word	0xffffffff


	//   ....[40]....
        /*02a0*/ 	.word	0xffffffff


	//   ....[41]....
        /*02a4*/ 	.word	0xffffffff


	//   ....[42]....
        /*02a8*/ 	.word	0xffffffff


	//   ....[43]....
        /*02ac*/ 	.word	0xffffffff


	//   ....[44]....
        /*02b0*/ 	.word	0xffffffff


	//   ....[45]....
        /*02b4*/ 	.word	0xffffffff


	//   ....[46]....
        /*02b8*/ 	.word	0xffffffff


	//   ....[47]....
        /*02bc*/ 	.word	0xffffffff


	//   ....[48]....
        /*02c0*/ 	.word	0xffffffff


	//   ....[49]....
        /*02c4*/ 	.word	0xffffffff


	//   ....[50]....
        /*02c8*/ 	.word	0xffffffff


	//   ....[51]....
        /*02cc*/ 	.word	0xffffffff


	//   ....[52]....
        /*02d0*/ 	.word	0xffffffff


	//   ....[53]....
        /*02d4*/ 	.word	0xffffffff


	//   ....[54]....
        /*02d8*/ 	.word	0xffffffff


	//   ....[55]....
        /*02dc*/ 	.word	0xffffffff


	//   ....[56]....
        /*02e0*/ 	.word	0xffffffff


	//   ....[57]....
        /*02e4*/ 	.word	0xffffffff


	//   ....[58]....
        /*02e8*/ 	.word	0xffffffff


	//   ....[59]....
        /*02ec*/ 	.word	0xffffffff


	//   ....[60]....
        /*02f0*/ 	.word	0xffffffff


	//   ....[61]....
        /*02f4*/ 	.word	0xffffffff


	//   ....[62]....
        /*02f8*/ 	.word	0xffffffff


	//   ....[63]....
        /*02fc*/ 	.word	0xffffffff


	//   ....[64]....
        /*0300*/ 	.word	0xffffffff


	//   ....[65]....
        /*0304*/ 	.word	0xffffffff


	//   ....[66]....
        /*0308*/ 	.word	0xffffffff


	//   ....[67]....
        /*030c*/ 	.word	0xffffffff


	//   ....[68]....
        /*0310*/ 	.word	0xffffffff


	//   ....[69]....
        /*0314*/ 	.word	0xffffffff


	//   ....[70]....
        /*0318*/ 	.word	0xffffffff


	//   ....[71]....
        /*031c*/ 	.word	0xffffffff


	//   ....[72]....
        /*0320*/ 	.word	0xffffffff


	//   ....[73]....
        /*0324*/ 	.word	0xffffffff


	//   ....[74]....
        /*0328*/ 	.word	0x0500000f


	//   ....[75]....
        /*032c*/ 	.word	0x0500000f


	//   ....[76]....
        /*0330*/ 	.word	0x0500000f


	//   ....[77]....
        /*0334*/ 	.word	0x0500000f


	//   ....[78]....
        /*0338*/ 	.word	0x0500000f


	//   ....[79]....
        /*033c*/ 	.word	0x0500000f


	//   ....[80]....
        /*0340*/ 	.word	0x0500000f


	//   ....[81]....
        /*0344*/ 	.word	0x0500000f


	//   ....[82]....
        /*0348*/ 	.word	0x0500000f


	//   ....[83]....
        /*034c*/ 	.word	0x0500000f


	//   ....[84]....
        /*0350*/ 	.word	0x0500000f


	//   ....[85]....
        /*0354*/ 	.word	0x0500000f


	//   ....[86]....
        /*0358*/ 	.word	0x0500000f


	//   ....[87]....
        /*035c*/ 	.word	0x0500000f


	//   ....[88]....
        /*0360*/ 	.word	0x0500000f


	//   ....[89]....
        /*0364*/ 	.word	0x0500000f


	//   ....[90]....
        /*0368*/ 	.word	0x0500000f


	//   ....[91]....
        /*036c*/ 	.word	0x0500000f


	//   ....[92]....
        /*0370*/ 	.word	0x0500000f


	//----- nvinfo : EIATTR_COOP_GROUP_INSTR_OFFSETS
	.align		4
.L_451:
        /*0374*/ 	.byte	0x04, 0x28
        /*0376*/ 	.short	(.L_453 - .L_452)


	//   ....[0]....
.L_452:
        /*0378*/ 	.word	0x00000060


	//   ....[1]....
        /*037c*/ 	.word	0x00000140


	//   ....[2]....
        /*0380*/ 	.word	0x00000190


	//   ....[3]....
        /*0384*/ 	.word	0x000003c0


	//   ....[4]....
        /*0388*/ 	.word	0x00000520


	//   ....[5]....
        /*038c*/ 	.word	0x00000640


	//   ....[6]....
        /*0390*/ 	.word	0x000007a0


	//   ....[7]....
        /*0394*/ 	.word	0x000017a0


	//   ....[8]....
        /*0398*/ 	.word	0x000022f0


	//   ....[9]....
        /*039c*/ 	.word	0x00002a70


	//   ....[10]....
        /*03a0*/ 	.word	0x000038b0


	//   ....[11]....
        /*03a4*/ 	.word	0x00003960


	//   ....[12]....
        /*03a8*/ 	.word	0x00003d60


	//   ....[13]....
        /*03ac*/ 	.word	0x00003e40


	//   ....[14]....
        /*03b0*/ 	.word	0x00005e40


	//   ....[15]....
        /*03b4*/ 	.word	0x00006790


	//   ....[16]....
        /*03b8*/ 	.word	0x00006e00


	//   ....[17]....
        /*03bc*/ 	.word	0x00006f10


	//   ....[18]....
        /*03c0*/ 	.word	0x00007500


	//   ....[19]....
        /*03c4*/ 	.word	0x00007570


	//   ....[20]....
        /*03c8*/ 	.word	0x00009450


	//   ....[21]....
        /*03cc*/ 	.word	0x00009480


	//   ....[22]....
        /*03d0*/ 	.word	0x000098e0


	//   ....[23]....
        /*03d4*/ 	.word	0x00009940


	//   ....[24]....
        /*03d8*/ 	.word	0x0000b360


	//   ....[25]....
        /*03dc*/ 	.word	0x0000bf60


	//   ....[26]....
        /*03e0*/ 	.word	0x0000c6a0


	//   ....[27]....
        /*03e4*/ 	.word	0x0000c7b0


	//   ....[28]....
        /*03e8*/ 	.word	0x0000cd90


	//   ....[29]....
        /*03ec*/ 	.word	0x0000cde0


	//   ....[30]....
        /*03f0*/ 	.word	0x0000dc60


	//   ....[31]....
        /*03f4*/ 	.word	0x0000dc90


	//   ....[32]....
        /*03f8*/ 	.word	0x0000dd90


	//   ....[33]....
        /*03fc*/ 	.word	0x0000dda0


	//   ....[34]....
        /*0400*/ 	.word	0x0000ee30


	//   ....[35]....
        /*0404*/ 	.word	0x0000ee90


	//   ....[36]....
        /*0408*/ 	.word	0x0000eef0


	//   ....[37]....
        /*040c*/ 	.word	0x0000f060


	//   ....[38]....
        /*0410*/ 	.word	0x0000f420


	//   ....[39]....
        /*0414*/ 	.word	0x0000f430


	//   ....[40]....
        /*0418*/ 	.word	0x0000f500


	//   ....[41]....
        /*041c*/ 	.word	0x0000f520


	//   ....[42]....
        /*0420*/ 	.word	0x0000f5f0


	//   ....[43]....
        /*0424*/ 	.word	0x0000f610


	//   ....[44]....
        /*0428*/ 	.word	0x0000f6f0


	//   ....[45]....
        /*042c*/ 	.word	0x0000f710


	//   ....[46]....
        /*0430*/ 	.word	0x0000fda0


	//   ....[47]....
        /*0434*/ 	.word	0x0000fdb0


	//   ....[48]....
        /*0438*/ 	.word	0x0000fe80


	//   ....[49]....
        /*043c*/ 	.word	0x0000fea0


	//   ....[50]....
        /*0440*/ 	.word	0x0000ff70


	//   ....[51]....
        /*0444*/ 	.word	0x0000ff90


	//   ....[52]....
        /*0448*/ 	.word	0x00010070


	//   ....[53]....
        /*044c*/ 	.word	0x00010090


	//   ....[54]....
        /*0450*/ 	.word	0x00010200


	//   ....[55]....
        /*0454*/ 	.word	0x00011340


	//   ....[56]....
        /*0458*/ 	.word	0x00011dd0


	//   ....[57]....
        /*045c*/ 	.word	0x00011e00


	//   ....[58]....
        /*0460*/ 	.word	0x00011ed0


	//   ....[59]....
        /*0464*/ 	.word	0x00011ef0


	//   ....[60]....
        /*0468*/ 	.word	0x00011f90


	//   ....[61]....
        /*046c*/ 	.word	0x00011fb0


	//   ....[62]....
        /*0470*/ 	.word	0x00012050


	//   ....[63]....
        /*0474*/ 	.word	0x00012070


	//   ....[64]....
        /*0478*/ 	.word	0x00012110


	//   ....[65]....
        /*047c*/ 	.word	0x00012130


	//   ....[66]....
        /*0480*/ 	.word	0x000121d0


	//   ....[67]....
        /*0484*/ 	.word	0x000121f0


	//   ....[68]....
        /*0488*/ 	.word	0x00012290


	//   ....[69]....
        /*048c*/ 	.word	0x000122b0


	//   ....[70]....
        /*0490*/ 	.word	0x000122c0


	//   ....[71]....
        /*0494*/ 	.word	0x000122d0


	//   ....[72]....
        /*0498*/ 	.word	0x00014c40


	//   ....[73]....
        /*049c*/ 	.word	0x00014e30


	//   ....[74]....
        /*04a0*/ 	.word	0x00015480


	//   ....[75]....
        /*04a4*/ 	.word	0x00015600


	//   ....[76]....
        /*04a8*/ 	.word	0x00015660


	//   ....[77]....
        /*04ac*/ 	.word	0x000157c0


	//   ....[78]....
        /*04b0*/ 	.word	0x00015810


	//   ....[79]....
        /*04b4*/ 	.word	0x00015930


	//   ....[80]....
        /*04b8*/ 	.word	0x000159a0


	//   ....[81]....
        /*04bc*/ 	.word	0x00015ac0


	//   ....[82]....
        /*04c0*/ 	.word	0x00015b30


	//   ....[83]....
        /*04c4*/ 	.word	0x00015c50


	//   ....[84]....
        /*04c8*/ 	.word	0x00015cc0


	//   ....[85]....
        /*04cc*/ 	.word	0x00015de0


	//   ....[86]....
        /*04d0*/ 	.word	0x00015e50


	//   ....[87]....
        /*04d4*/ 	.word	0x00015f70


	//   ....[88]....
        /*04d8*/ 	.word	0x00015fe0


	//   ....[89]....
        /*04dc*/ 	.word	0x00016100


	//   ....[90]....
        /*04e0*/ 	.word	0x00016150


	//   ....[91]....
        /*04e4*/ 	.word	0x00016470


	//   ....[92]....
        /*04e8*/ 	.word	0x00016590


	//----- nvinfo : EIATTR_REG_RECONFIG
	.align		4
.L_453:
        /*04ec*/ 	.byte	0x01, 0x54
	.zero		2


	//----- nvinfo : EIATTR_SYSCALL_OFFSETS
	.align		4
        /*04f0*/ 	.byte	0x04, 0x46
        /*04f2*/ 	.short	(.L_455 - .L_454)


	//   ....[0]....
.L_454:
        /*04f4*/ 	.word	0x00001980


	//   ....[1]....
        /*04f8*/ 	.word	0x00010f10


	//   ....[2]....
        /*04fc*/ 	.word	0x00011060


	//   ....[3]....
        /*0500*/ 	.word	0x00011150


	//   ....[4]....
        /*0504*/ 	.word	0x000119a0


	//----- nvinfo : EIATTR_MBARRIER_INSTR_OFFSETS
	.align		4
.L_455:
        /*0508*/ 	.byte	0x04, 0x39
        /*050a*/ 	.short	(.L_457 - .L_456)


	//   ....[0]....
.L_456:
        /*050c*/ 	.word	0x00000270
        /*0510*/ 	.word	0x000000ff
        /*0514*/ 	.word	0x0002a800
        /*0518*/ 	.short	0x0100
        /*051a*/ 	.byte	0x08
	.zero		1


	//   ....[1]....
        /*051c*/ 	.word	0x00000280
        /*0520*/ 	.word	0x000000ff
        /*0524*/ 	.word	0x0002a820
        /*0528*/ 	.short	0x0100
        /*052a*/ 	.byte	0x08
	.zero		1


	//   ....[2]....
        /*052c*/ 	.word	0x00000370
        /*0530*/ 	.word	0x000000ff
        /*0534*/ 	.word	0x0002a830
        /*0538*/ 	.short	0x0100
        /*053a*/ 	.byte	0x08
	.zero		1


	//   ....[3]....
        /*053c*/ 	.word	0x00000380
        /*0540*/ 	.word	0x000000ff
        /*0544*/ 	.word	0x0002a840
        /*0548*/ 	.short	0x0100
        /*054a*/ 	.byte	0x08
	.zero		1


	//   ....[4]....
        /*054c*/ 	.word	0x00000390
        /*0550*/ 	.word	0x000000ff
        /*0554*/ 	.word	0x0002a838
        /*0558*/ 	.short	0x0100
        /*055a*/ 	.byte	0x08
	.zero		1


	//   ....[5]....
        /*055c*/ 	.word	0x000003a0
        /*0560*/ 	.word	0x000000ff
        /*0564*/ 	.word	0x0002a848
        /*0568*/ 	.short	0x0100
        /*056a*/ 	.byte	0x08
	.zero		1


	//   ....[6]....
        /*056c*/ 	.word	0x000004d0
        /*0570*/ 	.word	0x000000ff
        /*0574*/ 	.word	0x0002a850
        /*0578*/ 	.short	0x0100
        /*057a*/ 	.byte	0x08
	.zero		1


	//   ....[7]....
        /*057c*/ 	.word	0x000004e0
        /*0580*/ 	.word	0x000000ff
        /*0584*/ 	.word	0x0002a860
        /*0588*/ 	.short	0x0100
        /*058a*/ 	.byte	0x08
	.zero		1


	//   ....[8]....
        /*058c*/ 	.word	0x000004f0
        /*0590*/ 	.word	0x000000ff
        /*0594*/ 	.word	0x0002a858
        /*0598*/ 	.short	0x0100
        /*059a*/ 	.byte	0x08
	.zero		1


	//   ....[9]....
        /*059c*/ 	.word	0x00000500
        /*05a0*/ 	.word	0x000000ff
        /*05a4*/ 	.word	0x0002a868
        /*05a8*/ 	.short	0x0100
        /*05aa*/ 	.byte	0x08
	.zero		1


	//   ....[10]....
        /*05ac*/ 	.word	0x000005f0
        /*05b0*/ 	.word	0x000000ff
        /*05b4*/ 	.word	0x0002a870
        /*05b8*/ 	.short	0x0100
        /*05ba*/ 	.byte	0x06
	.zero		1


	//   ....[11]....
        /*05bc*/ 	.word	0x00000600
        /*05c0*/ 	.word	0x000000ff
        /*05c4*/ 	.word	0x0002a880
        /*05c8*/ 	.short	0x0100
        /*05ca*/ 	.byte	0x06
	.zero		1


	//   ....[12]....
        /*05cc*/ 	.word	0x00000610
        /*05d0*/ 	.word	0x000000ff
        /*05d4*/ 	.word	0x0002a878
        /*05d8*/ 	.short	0x0100
        /*05da*/ 	.byte	0x06
	.zero		1


	//   ....[13]....
        /*05dc*/ 	.word	0x00000620
        /*05e0*/ 	.word	0x000000ff
        /*05e4*/ 	.word	0x0002a888
        /*05e8*/ 	.short	0x0100
        /*05ea*/ 	.byte	0x06
	.zero		1


	//   ....[14]....
        /*05ec*/ 	.word	0x00000750
        /*05f0*/ 	.word	0x000000ff
        /*05f4*/ 	.word	0x0002a890
        /*05f8*/ 	.short	0x0100
        /*05fa*/ 	.byte	0x08
	.zero		1


	//   ....[15]....
        /*05fc*/ 	.word	0x00000760
        /*0600*/ 	.word	0x000000ff
        /*0604*/ 	.word	0x0002a8a0
        /*0608*/ 	.short	0x0100
        /*060a*/ 	.byte	0x08
	.zero		1


	//   ....[16]....
        /*060c*/ 	.word	0x00000770
        /*0610*/ 	.word	0x000000ff
        /*0614*/ 	.word	0x0002a898
        /*0618*/ 	.short	0x0100
        /*061a*/ 	.byte	0x08
	.zero		1


	//   ....[17]....
        /*061c*/ 	.word	0x00000780
        /*0620*/ 	.word	0x000000ff
        /*0624*/ 	.word	0x0002a8a8
        /*0628*/ 	.short	0x0100
        /*062a*/ 	.byte	0x08
	.zero		1


	//   ....[18]....
        /*062c*/ 	.word	0x000008b0
        /*0630*/ 	.word	0x000000ff
        /*0634*/ 	.word	0x0002a8b0
        /*0638*/ 	.short	0x0100
        /*063a*/ 	.byte	0x08
	.zero		1


	//   ....[19]....
        /*063c*/ 	.word	0x000008c0
        /*0640*/ 	.word	0x000000ff
        /*0644*/ 	.word	0x0002a8c0
        /*0648*/ 	.short	0x0100
        /*064a*/ 	.byte	0x08
	.zero		1


	//   ....[20]....
        /*064c*/ 	.word	0x000008d0
        /*0650*/ 	.word	0x000000ff
        /*0654*/ 	.word	0x0002a8b8
        /*0658*/ 	.short	0x0100
        /*065a*/ 	.byte	0x08
	.zero		1


	//   ....[21]....
        /*065c*/ 	.word	0x000008e0
        /*0660*/ 	.word	0x000000ff
        /*0664*/ 	.word	0x0002a8c8
        /*0668*/ 	.short	0x0100
        /*066a*/ 	.byte	0x08
	.zero		1


	//   ....[22]....
        /*066c*/ 	.word	0x000019f0
        /*0670*/ 	.word	0x000000ff
        /*0674*/ 	.word	0x0002a800
        /*0678*/ 	.short	0x010a
        /*067a*/ 	.byte	0x26
	.zero		1


	//   ....[23]....
        /*067c*/ 	.word	0x00001a70
        /*0680*/ 	.word	0x00000015
        /*0684*/ 	.word	0x0002a830
        /*0688*/ 	.short	0x010a
        /*068a*/ 	.byte	0x3f
	.zero		1


	//   ....[24]....
        /*068c*/ 	.word	0x00001b10
        /*0690*/ 	.word	0x00000015
        /*0694*/ 	.word	0x0002a830
        /*0698*/ 	.short	0x010a
        /*069a*/ 	.byte	0x3f
	.zero		1


	//   ....[25]....
        /*069c*/ 	.word	0x00002340
        /*06a0*/ 	.word	0x00000009
        /*06a4*/ 	.word	0x00000000
        /*06a8*/ 	.short	0x0101
        /*06aa*/ 	.byte	0x3f
	.zero		1


	//   ....[26]....
        /*06ac*/ 	.word	0x00004c20
        /*06b0*/ 	.word	0x000000ff
        /*06b4*/ 	.word	0x0002a830
        /*06b8*/ 	.short	0x010a
        /*06ba*/ 	.byte	0x07
	.zero		1


	//   ....[27]....
        /*06bc*/ 	.word	0x00004c60
        /*06c0*/ 	.word	0x000000ff
        /*06c4*/ 	.word	0x0002a830
        /*06c8*/ 	.short	0x010a
        /*06ca*/ 	.byte	0x07
	.zero		1


	//   ....[28]....
        /*06cc*/ 	.word	0x00005520
        /*06d0*/ 	.word	0x000000ff
        /*06d4*/ 	.word	0x0002a850
        /*06d8*/ 	.short	0x010a
        /*06da*/ 	.byte	0x0e
	.zero		1


	//   ....[29]....
        /*06dc*/ 	.word	0x00005560
        /*06e0*/ 	.word	0x000000ff
        /*06e4*/ 	.word	0x0002a850
        /*06e8*/ 	.short	0x010a
        /*06ea*/ 	.byte	0x0e
	.zero		1


	//   ....[30]....
        /*06ec*/ 	.word	0x00005ee0
        /*06f0*/ 	.word	0x00000067
        /*06f4*/ 	.word	0x00000000
        /*06f8*/ 	.short	0x0101
        /*06fa*/ 	.byte	0x3f
	.zero		1


	//   ....[31]....
        /*06fc*/ 	.word	0x00007b60
        /*0700*/ 	.word	0x00000062
        /*0704*/ 	.word	0x00000000
        /*0708*/ 	.short	0x0101
        /*070a*/ 	.byte	0x3f
	.zero		1


	//   ....[32]....
        /*070c*/ 	.word	0x00008240
        /*0710*/ 	.word	0x000000ff
        /*0714*/ 	.word	0x0002a830
        /*0718*/ 	.short	0x010a
        /*071a*/ 	.byte	0x06
	.zero		1


	//   ....[33]....
        /*071c*/ 	.word	0x00008280
        /*0720*/ 	.word	0x000000ff
        /*0724*/ 	.word	0x0002a830
        /*0728*/ 	.short	0x010a
        /*072a*/ 	.byte	0x06
	.zero		1


	//   ....[34]....
        /*072c*/ 	.word	0x00008b40
        /*0730*/ 	.word	0x000000ff
        /*0734*/ 	.word	0x0002a850
        /*0738*/ 	.short	0x010a
        /*073a*/ 	.byte	0x0a
	.zero		1


	//   ....[35]....
        /*073c*/ 	.word	0x00008b80
        /*0740*/ 	.word	0x000000ff
        /*0744*/ 	.word	0x0002a850
        /*0748*/ 	.short	0x010a
        /*074a*/ 	.byte	0x0a
	.zero		1


	//   ....[36]....
        /*074c*/ 	.word	0x0000a100
        /*0750*/ 	.word	0x0000000d
        /*0754*/ 	.word	0x00000000
        /*0758*/ 	.short	0x0101
        /*075a*/ 	.byte	0x3f
	.zero		1


	//   ....[37]....
        /*075c*/ 	.word	0x0000a160
        /*0760*/ 	.word	0x00000014
        /*0764*/ 	.word	0x00000000
        /*0768*/ 	.short	0x0101
        /*076a*/ 	.byte	0x3f
	.zero		1


	//   ....[38]....
        /*076c*/ 	.word	0x0000a4d0
        /*0770*/ 	.word	0x000000ff
        /*0774*/ 	.word	0x0002a830
        /*0778*/ 	.short	0x010a
        /*077a*/ 	.byte	0x06
	.zero		1


	//   ....[39]....
        /*077c*/ 	.word	0x0000a510
        /*0780*/ 	.word	0x000000ff
        /*0784*/ 	.word	0x0002a830
        /*0788*/ 	.short	0x010a
        /*078a*/ 	.byte	0x06
	.zero		1


	//   ....[40]....
        /*078c*/ 	.word	0x0000add0
        /*0790*/ 	.word	0x000000ff
        /*0794*/ 	.word	0x0002a850
        /*0798*/ 	.short	0x010a
        /*079a*/ 	.byte	0x0a
	.zero		1


	//   ....[41]....
        /*079c*/ 	.word	0x0000ae10
        /*07a0*/ 	.word	0x000000ff
        /*07a4*/ 	.word	0x0002a850
        /*07a8*/ 	.short	0x010a
        /*07aa*/ 	.byte	0x0a
	.zero		1


	//   ....[42]....
        /*07ac*/ 	.word	0x0000b7a0
        /*07b0*/ 	.word	0x00000066
        /*07b4*/ 	.word	0x00000000
        /*07b8*/ 	.short	0x0101
        /*07ba*/ 	.byte	0x3f
	.zero		1


	//   ....[43]....
        /*07bc*/ 	.word	0x0000d120
        /*07c0*/ 	.word	0x0000005e
        /*07c4*/ 	.word	0x00000000
        /*07c8*/ 	.short	0x0101
        /*07ca*/ 	.byte	0x3f
	.zero		1


	//   ....[44]....
        /*07cc*/ 	.word	0x0000dbd0
        /*07d0*/ 	.word	0x000000ff
        /*07d4*/ 	.word	0x0002a850
        /*07d8*/ 	.short	0x010a
        /*07da*/ 	.byte	0x05
	.zero		1


	//   ....[45]....
        /*07dc*/ 	.word	0x0000dc10
        /*07e0*/ 	.word	0x000000ff
        /*07e4*/ 	.word	0x0002a850
        /*07e8*/ 	.short	0x010a
        /*07ea*/ 	.byte	0x05
	.zero		1


	//   ....[46]....
        /*07ec*/ 	.word	0x0000e0b0
        /*07f0*/ 	.word	0x00000002
        /*07f4*/ 	.word	0x00000000
        /*07f8*/ 	.short	0x0101
        /*07fa*/ 	.byte	0x3f
	.zero		1


	//   ....[47]....
        /*07fc*/ 	.word	0x0000f410
        /*0800*/ 	.word	0x00000010
        /*0804*/ 	.word	0x00000000
        /*0808*/ 	.short	0x0101
        /*080a*/ 	.byte	0x3f
	.zero		1


	//   ....[48]....
        /*080c*/ 	.word	0x00011560
        /*0810*/ 	.word	0x00000000
        /*0814*/ 	.word	0x0002a840
        /*0818*/ 	.short	0x010a
        /*081a*/ 	.byte	0x3f
	.zero		1


	//   ....[49]....
        /*081c*/ 	.word	0x00012440
        /*0820*/ 	.word	0x00000011
        /*0824*/ 	.word	0x0002a800
        /*0828*/ 	.short	0x0107
        /*082a*/ 	.byte	0x3f
	.zero		1


	//   ....[50]....
        /*082c*/ 	.word	0x00012550
        /*0830*/ 	.word	0x00000011
        /*0834*/ 	.word	0x0002a800
        /*0838*/ 	.short	0x0101
        /*083a*/ 	.byte	0x3f
	.zero		1


	//   ....[51]....
        /*083c*/ 	.word	0x00012570
        /*0840*/ 	.word	0x00000011
        /*0844*/ 	.word	0x0002a820
        /*0848*/ 	.short	0x010a
        /*084a*/ 	.byte	0x3f
	.zero		1


	//   ....[52]....
        /*084c*/ 	.word	0x000128b0
        /*0850*/ 	.word	0x00000003
        /*0854*/ 	.word	0x0002a840
        /*0858*/ 	.short	0x010a
        /*085a*/ 	.byte	0x3f
	.zero		1


	//   ....[53]....
        /*085c*/ 	.word	0x00012d30
        /*0860*/ 	.word	0x00000003
        /*0864*/ 	.word	0x00000060
        /*0868*/ 	.short	0x010a
        /*086a*/ 	.byte	0x3f
	.zero		1


	//   ....[54]....
        /*086c*/ 	.word	0x000133a0
        /*0870*/ 	.word	0x00000003
        /*0874*/ 	.word	0x0002a840
        /*0878*/ 	.short	0x010a
        /*087a*/ 	.byte	0x3f
	.zero		1


	//   ....[55]....
        /*087c*/ 	.word	0x00013820
        /*0880*/ 	.word	0x00000002
        /*0884*/ 	.word	0x00000060
        /*0888*/ 	.short	0x010a
        /*088a*/ 	.byte	0x3f
	.zero		1


	//   ....[56]....
        /*088c*/ 	.word	0x00013dd0
        /*0890*/ 	.word	0x00000002
        /*0894*/ 	.word	0x0002a840
        /*0898*/ 	.short	0x010a
        /*089a*/ 	.byte	0x3f
	.zero		1


	//   ....[57]....
        /*089c*/ 	.word	0x00014250
        /*08a0*/ 	.word	0x00000002
        /*08a4*/ 	.word	0x00000060
        /*08a8*/ 	.short	0x010a
        /*08aa*/ 	.byte	0x3f
	.zero		1


	//   ....[58]....
        /*08ac*/ 	.word	0x000147b0
        /*08b0*/ 	.word	0x00000002
        /*08b4*/ 	.word	0x0002a860
        /*08b8*/ 	.short	0x010a
        /*08ba*/ 	.byte	0x3f
	.zero		1


	//   ....[59]....
        /*08bc*/ 	.word	0x00014db0
        /*08c0*/ 	.word	0x00000000
        /*08c4*/ 	.word	0x0002a820
        /*08c8*/ 	.short	0x010a
        /*08ca*/ 	.byte	0x3f
	.zero		1


	//   ....[60]....
        /*08cc*/ 	.word	0x00014fa0
        /*08d0*/ 	.word	0x00000006
        /*08d4*/ 	.word	0x00000000
        /*08d8*/ 	.short	0x010a
        /*08da*/ 	.byte	0x3f
	.zero		1


	//   ....[61]....
        /*08dc*/ 	.word	0x00014ff0
        /*08e0*/ 	.word	0x00000003
        /*08e4*/ 	.word	0x00000000
        /*08e8*/ 	.short	0x010a
        /*08ea*/ 	.byte	0x3f
	.zero		1


	//   ....[62]....
        /*08ec*/ 	.word	0x00015050
        /*08f0*/ 	.word	0x00000012
        /*08f4*/ 	.word	0x00000000
        /*08f8*/ 	.short	0x010a
        /*08fa*/ 	.byte	0x3f
	.zero		1


	//   ....[63]....
        /*08fc*/ 	.word	0x00015080
        /*0900*/ 	.word	0x00000003
        /*0904*/ 	.word	0x00000000
        /*0908*/ 	.short	0x010a
        /*090a*/ 	.byte	0x3f
	.zero		1


	//   ....[64]....
        /*090c*/ 	.word	0x000150f0
        /*0910*/ 	.word	0x00000003
        /*0914*/ 	.word	0x0002a800
        /*0918*/ 	.short	0x010a
        /*091a*/ 	.byte	0x3f
	.zero		1


	//   ....[65]....
        /*091c*/ 	.word	0x00015140
        /*0920*/ 	.word	0x00000015
        /*0924*/ 	.word	0x0002a830
        /*0928*/ 	.short	0x010a
        /*092a*/ 	.byte	0x3f
	.zero		1


	//   ....[66]....
        /*092c*/ 	.word	0x000151a0
        /*0930*/ 	.word	0x0000000e
        /*0934*/ 	.word	0x0002a830
        /*0938*/ 	.short	0x010a
        /*093a*/ 	.byte	0x3f
	.zero		1


	//   ....[67]....
        /*093c*/ 	.word	0x00015200
        /*0940*/ 	.word	0x0000000b
        /*0944*/ 	.word	0x0002a850
        /*0948*/ 	.short	0x010a
        /*094a*/ 	.byte	0x3f
	.zero		1


	//   ....[68]....
        /*094c*/ 	.word	0x00015260
        /*0950*/ 	.word	0x00000008
        /*0954*/ 	.word	0x0002a830
        /*0958*/ 	.short	0x010a
        /*095a*/ 	.byte	0x3f
	.zero		1


	//   ....[69]....
        /*095c*/ 	.word	0x000152c0
        /*0960*/ 	.word	0x00000007
        /*0964*/ 	.word	0x0002a850
        /*0968*/ 	.short	0x010a
        /*096a*/ 	.byte	0x3f
	.zero		1


	//   ....[70]....
        /*096c*/ 	.word	0x00015320
        /*0970*/ 	.word	0x00000008
        /*0974*/ 	.word	0x0002a830
        /*0978*/ 	.short	0x010a
        /*097a*/ 	.byte	0x3f
	.zero		1


	//   ....[71]....
        /*097c*/ 	.word	0x00015380
        /*0980*/ 	.word	0x00000007
        /*0984*/ 	.word	0x0002a850
        /*0988*/ 	.short	0x010a
        /*098a*/ 	.byte	0x3f
	.zero		1


	//   ....[72]....
        /*098c*/ 	.word	0x000153e0
        /*0990*/ 	.word	0x00000005
        /*0994*/ 	.word	0x0002a850
        /*0998*/ 	.short	0x010a
        /*099a*/ 	.byte	0x3f
	.zero		1


	//   ....[73]....
        /*099c*/ 	.word	0x00015530
        /*09a0*/ 	.word	0x00000000
        /*09a4*/ 	.word	0x0002a840
        /*09a8*/ 	.short	0x010a
        /*09aa*/ 	.byte	0x3f
	.zero		1


	//   ....[74]....
        /*09ac*/ 	.word	0x00016190
        /*09b0*/ 	.word	0x00000011
        /*09b4*/ 	.word	0x0002a820
        /*09b8*/ 	.short	0x010a
        /*09ba*/ 	.byte	0x3f
	.zero		1


	//   ....[75]....
        /*09bc*/ 	.word	0x000161e0
        /*09c0*/ 	.word	0x00000003
        /*09c4*/ 	.word	0x0002a840
        /*09c8*/ 	.short	0x010a
        /*09ca*/ 	.byte	0x3f
	.zero		1


	//   ....[76]....
        /*09cc*/ 	.word	0x00016230
        /*09d0*/ 	.word	0x00000003
        /*09d4*/ 	.word	0x00000060
        /*09d8*/ 	.short	0x010a
        /*09da*/ 	.byte	0x3f
	.zero		1


	//   ....[77]....
        /*09dc*/ 	.word	0x00016280
        /*09e0*/ 	.word	0x00000003
        /*09e4*/ 	.word	0x0002a840
        /*09e8*/ 	.short	0x010a
        /*09ea*/ 	.byte	0x3f
	.zero		1


	//   ....[78]....
        /*09ec*/ 	.word	0x000162d0
        /*09f0*/ 	.word	0x00000002
        /*09f4*/ 	.word	0x00000060
        /*09f8*/ 	.short	0x010a
        /*09fa*/ 	.byte	0x3f
	.zero		1


	//   ....[79]....
        /*09fc*/ 	.word	0x00016320
        /*0a00*/ 	.word	0x00000002
        /*0a04*/ 	.word	0x0002a840
        /*0a08*/ 	.short	0x010a
        /*0a0a*/ 	.byte	0x3f
	.zero		1


	//   ....[80]....
        /*0a0c*/ 	.word	0x00016370
        /*0a10*/ 	.word	0x00000002
        /*0a14*/ 	.word	0x00000060
        /*0a18*/ 	.short	0x010a
        /*0a1a*/ 	.byte	0x3f
	.zero		1


	//   ....[81]....
        /*0a1c*/ 	.word	0x000163c0
        /*0a20*/ 	.word	0x00000002
        /*0a24*/ 	.word	0x0002a860
        /*0a28*/ 	.short	0x010a
        /*0a2a*/ 	.byte	0x3f
	.zero		1


	//   ....[82]....
        /*0a2c*/ 	.word	0x000164b0
        /*0a30*/ 	.word	0x00000000
        /*0a34*/ 	.word	0x0002a820
        /*0a38*/ 	.short	0x010a
        /*0a3a*/ 	.byte	0x3f
	.zero		1


	//   ....[83]....
        /*0a3c*/ 	.word	0x00016650
        /*0a40*/ 	.word	0x00000006
        /*0a44*/ 	.word	0x00000000
        /*0a48*/ 	.short	0x010a
        /*0a4a*/ 	.byte	0x3f
	.zero		1


	//   ....[84]....
        /*0a4c*/ 	.word	0x000166a0
        /*0a50*/ 	.word	0x00000003
        /*0a54*/ 	.word	0x00000000
        /*0a58*/ 	.short	0x010a
        /*0a5a*/ 	.byte	0x3f
	.zero		1


	//   ....[85]....
        /*0a5c*/ 	.word	0x000166f0
        /*0a60*/ 	.word	0x00000012
        /*0a64*/ 	.word	0x00000000
        /*0a68*/ 	.short	0x010a
        /*0a6a*/ 	.byte	0x3f
	.zero		1


	//----- nvinfo : EIATTR_NUM_MBARRIERS
	.align		4
.L_457:
        /*0a6c*/ 	.byte	0x03, 0x38
        /*0a6e*/ 	.short	0x0016


	//----- nvinfo : EIATTR_EXIT_INSTR_OFFSETS
	.align		4
        /*0a70*/ 	.byte	0x04, 0x1c
        /*0a72*/ 	.short	(.L_459 - .L_458)


	//   ....[0]....
.L_458:
        /*0a74*/ 	.word	0x00000a10


	//   ....[1]....
        /*0a78*/ 	.word	0x00010190


	//   ....[2]....
        /*0a7c*/ 	.word	0x000150d0


	//----- nvinfo : EIATTR_MAX_THREADS
	.align		4
.L_459:
        /*0a80*/ 	.byte	0x04, 0x05
        /*0a82*/ 	.short	(.L_461 - .L_460)
.L_460:
        /*0a84*/ 	.word	0x00000180
        /*0a88*/ 	.word	0x00000001
        /*0a8c*/ 	.word	0x00000001


	//----- nvinfo : EIATTR_CRS_STACK_SIZE
	.align		4
.L_461:
        /*0a90*/ 	.byte	0x04, 0x1e
        /*0a92*/ 	.short	(.L_463 - .L_462)
.L_462:
        /*0a94*/ 	.word	0x00000000


	//----- nvinfo : EIATTR_CBANK_PARAM_SIZE
	.align		4
.L_463:
        /*0a98*/ 	.byte	0x03, 0x19
        /*0a9a*/ 	.short	0x0af0


	//----- nvinfo : EIATTR_PARAM_CBANK
	.align		4
        /*0a9c*/ 	.byte	0x04, 0x0a
        /*0a9e*/ 	.short	(.L_465 - .L_464)
	.align		4
.L_464:
        /*0aa0*/ 	.word	index@(.nv.constant0._ZN7cutlass13device_kernelIN5flash11enable_sm90INS1_16FlashAttnFwdSm90INS1_25CollectiveMainloopFwdSm90ILi2EN4cute5tupleIJNS5_1CILi1EEES8_S8_EEENS6_IJNS7_ILi128EEENS7_ILi96EEENS7_ILi192EEEEEELi128ENS_6half_tEfNS_4arch4Sm90ELb0ELb1ELb1ELb0ELb0ELb0ELb0ELb1ELb1ELb1ELb0ELb0EEENS1_21CollectiveEpilogueFwdINS6_IJSA_SA_SB_EEES9_SE_SG_Li256ELb0ELb1ELb0ELb0EEENS1_30DynamicPersistentTileSchedulerILi256ELi128ELb0ELb1ELb1EEEEEEEEEvNT_6ParamsE)
        /*0aa4*/ 	.short	0x0210
        /*0aa6*/ 	.short	0x0af0


	//----- nvinfo : EIATTR_SW_WAR
	.align		4
.L_465:
        /*0aa8*/ 	.byte	0x04, 0x36
        /*0aaa*/ 	.short	(.L_467 - .L_466)
.L_466:
        /*0aac*/ 	.word	0x00000008
.L_467:


//--------------------- .nv.info._ZN7cutlass13device_kernelIN5flash11enable_sm90INS1_16FlashAttnFwdSm90INS1_25CollectiveMainloopFwdSm90ILi2EN4cute5tupleIJNS5_1CILi1EEES8_S8_EEENS6_IJNS7_ILi128EEENS7_ILi96EEENS7_ILi192EEEEEELi128ENS_6half_tEfNS_4arch4Sm90ELb0ELb1ELb1ELb1ELb0ELb0ELb0ELb1ELb1ELb1ELb0ELb0EEENS1_21CollectiveEpilogueFwdINS6_IJSA_SA_SB_EEES9_SE_SG_Li256ELb1ELb1ELb0ELb0EEENS1_36VarlenDynamicPersistentTileSchedulerILi128ELi96ELi256ELi128ELb0ELb1ELb1ELb1ELb0ELb1EEEEEEEEEvNT_6ParamsE --------------------------
	.section	.nv.info._ZN7cutlass13device_kernelIN5flash11enable_sm90INS1_16FlashAttnFwdSm90INS1_25CollectiveMainloopFwdSm90ILi2EN4cute5tupleIJNS5_1CILi1EEES8_S8_EEENS6_IJNS7_ILi128EEENS7_ILi96EEENS7_ILi192EEEEEELi128ENS_6half_tEfNS_4arch4Sm90ELb0ELb1ELb1ELb1ELb0ELb0ELb0ELb1ELb1ELb1ELb0ELb0EEENS1_21CollectiveEpilogueFwdINS6_IJSA_SA_SB_EEES9_SE_SG_Li256ELb1ELb1ELb0ELb0EEENS1_36VarlenDynamicPersistentTileSchedulerILi128ELi96ELi256ELi128ELb0ELb1ELb1ELb1ELb0ELb1EEEEEEEEEvNT_6ParamsE,"",@"SHT_CUDA_INFO"
	.sectionflags	@""
	.align	4


	//----- nvinfo : EIATTR_CUDA_API_VERSION
	.align		4
        /*0000*/ 	.byte	0x04, 0x37
        /*0002*/ 	.short	(.L_469 - .L_468)
.L_468:
        /*0004*/ 	.word	0x00000082


	//----- nvinfo : EIATTR_KPARAM_INFO
	.align		4
.L_469:
        /*0008*/ 	.byte	0x04, 0x17
        /*000a*/ 	.short	(.L_471 - .L_470)
.L_470:
        /*000c*/ 	.word	0x00000000
        /*0010*/ 	.short	0x0000
        /*0012*/ 	.short	0x0070
        /*0014*/ 	.byte	0x00, 0xf0, 0x01, 0x2a


	//----- nvinfo : EIATTR_SPARSE_MMA_MASK
	.align		4
.L_471:
        /*0018*/ 	.byte	0x03, 0x50
        /*001a*/ 	.short	0x0000


	//----- nvinfo : EIATTR_MAXREG_COUNT
	.align		4
        /*001c*/ 	.byte	0x03, 0x1b
        /*001e*/ 	.short	0x00a8


	//----- nvinfo : EIATTR_NUM_BARRIERS
	.align		4
        /*0020*/ 	.byte	0x02, 0x4c
        /*0022*/ 	.byte	0x09
	.zero		1


	//----- nvinfo : EIATTR_EXTERNS
	.align		4
        /*0024*/ 	.byte	0x04, 0x0f
        /*0026*/ 	.short	(.L_473 - .L_472)


	//   ....[0]....
	.align		4
.L_472:
        /*0028*/ 	.word	index@(__assertfail)


	//----- nvinfo : EIATTR_ANNOTATIONS
	.align		4
.L_473:
        /*002c*/ 	.byte	0x04, 0x55
        /*002e*/ 	.short	(.L_475 - .L_474)


	//   ....[0]....
.L_474:
        /* <DEDUP_REMOVED lines=63> */


	//----- nvinfo : EIATTR_MERCURY_ISA_VERSION
	.align		4
.L_475:
        /*0410*/ 	.byte	0x03, 0x5f
        /*0412*/ 	.short	0x0101


	//----- nvinfo : EIATTR_UNUSED_LOAD_BYTE_OFFSET
	.align		4
        /*0414*/ 	.byte	0x04, 0x44
        /*0416*/ 	.short	(.L_477 - .L_476)


	//   ....[0]....
.L_476:
        /*0418*/ 	.word	0x00000a10
        /*041c*/ 	.word	0x0000fff0


	//   ....[1]....
        /*0420*/ 	.word	0x0000e540
        /*0424*/ 	.word	0x0000fff0


	//----- nvinfo : EIATTR_INT_WARP_WIDE_INSTR_OFFSETS
	.align		4
.L_477:
        /*0428*/ 	.byte	0x04, 0x31
        /*042a*/ 	.short	(.L_479 - .L_478)


	//   ....[0]....
.L_478:
        /*042c*/ 	.word	0x00000130


	//   ....[1]....
        /*0430*/ 	.word	0x00000170


	//   ....[2]....
        /*0434*/ 	.word	0x000001e0


	//   ....[3]....
        /*0438*/ 	.word	0x00011c40


	//   ....[4]....
        /*043c*/ 	.word	0x00011ce0


	//   ....[5]....
        /*0440*/ 	.word	0x00015910


	//   ....[6]....
        /*0444*/ 	.word	0x00015980


	//----- nvinfo : EIATTR_COOP_GROUP_MASK_REGIDS
	.align		4
.L_479:
        /*0448*/ 	.byte	0x04, 0x29
        /*044a*/ 	.short	(.L_481 - .L_480)


	//   ....[0]....
.L_480:
        /*044c*/ 	.word	0xffffffff


	//   ....[1]....
        /*0450*/ 	.word	0xffffffff


	//   ....[2]....
        /*0454*/ 	.word	0xffffffff


	//   ....[3]....
        /*0458*/ 	.word	0xffffffff


	//   ....[4]....
        /*045c*/ 	.word	0xffffffff


	//   ....[5]....
        /*0460*/ 	.word	0xffffffff


	//   ....[6]....
        /*0464*/ 	.word	0xffffffff


	//   ....[7]....
        /*0468*/ 	.word	0xffffffff


	//   ....[8]....
        /*046c*/ 	.word	0xffffffff


	//   ....[9]....
        /*0470*/ 	.word	0xffffffff


	//   ....[10]....
        /*0474*/ 	.word	0xffffffff


	//   ....[11]....
        /*0478*/ 	.word	0xffffffff


	//   ....[12]....
        /*047c*/ 	.word	0xffffffff


	//   ....[13]....
        /*0480*/ 	.word	0xffffffff


	//   ....[14]....
        /*0484*/ 	.word	0xffffffff


	//   ....[15]....
        /*0488*/ 	.word	0xffffffff


	//   ....[16]....
        /*048c*/ 	.word	0xffffffff


	//   ....[17]....
        /*0490*/ 	.word	0xffffffff


	//   ....[18]....
        /*0494*/ 	.word	0xffffffff


	//   ....[19]....
        /*0498*/ 	.word	0xffffffff


	//   ....[20]....
        /*049c*/ 	.word	0xffffffff


	//   ....[21]....
        /*04a0*/ 	.word	0xffffffff


	//   ....[22]....
        /*04a4*/ 	.word	0xffffffff


	//   ....[23]....
        /*04a8*/ 	.word	0xffffffff


	//   ....[24]....
        /*04ac*/ 	.word	0xffffffff


	//   ....[25]....
        /*04b0*/ 	.word	0xffffffff


	//   ....[26]....
        /*04b4*/ 	.word	0xffffffff


	//   ....[27]....
        /*04b8*/ 	.word	0xffffffff


	//   ....[28]....
        /*04bc*/ 	.word	0xffffffff


	//   ....[29]....
        /*04c0*/ 	.word	0xffffffff


	//   ....[30]....
        /*04c4*/ 	.word	0xffffffff


	//   ....[31]....
        /*04c8*/ 	.word	0xffffffff


	//   ....[32]....
        /*04cc*/ 	.word	0xffffffff


	//   ....[33]....
        /*04d0*/ 	.word	0xffffffff


	//   ....[34]....
        /*04d4*/ 	.word	0xffffffff


	//   ....[35]....
        /*04d8*/ 	.word	0xffffffff


	//   ....[36]....
        /*04dc*/ 	.word	0xffffffff


	//   ....[37]....
        /*04e0*/ 	.word	0xffffffff


	//   ....[38]....
        /*04e4*/ 	.word	0xffffffff


	//   ....[39]....
        /*04e8*/ 	.word	0xffffffff


	//   ....[40]....
        /*04ec*/ 	.word	0xffffffff


	//   ....[41]....
        /*04f0*/ 	.word	0xffffffff


	//   ....[42]....
        /*04f4*/ 	.word	0xffffffff


	//   ....[43]....
        /*04f8*/ 	.word	0xffffffff


	//   ....[44]....
        /*04fc*/ 	.word	0xffffffff


	//   ....[45]....
        /*0500*/ 	.word	0xffffffff


	//   ....[46]....
        /*0504*/ 	.word	0xffffffff


	//   ....[47]....
        /*0508*/ 	.word	0xffffffff


	//   ....[48]....
        /*050c*/ 	.word	0xffffffff


	//   ....[49]....
        /*0510*/ 	.word	0xffffffff


	//   ....[50]....
        /*0514*/ 	.word	0xffffffff


	//   ....[51]....
        /*0518*/ 	.word	0xffffffff


	//   ....[52]....
        /*051c*/ 	.word	0xffffffff


	//   ....[53]....
        /*0520*/ 	.word	0xffffffff


	//   ....[54]....
        /*0524*/ 	.word	0xffffffff


	//   ....[55]....
        /*0528*/ 	.word	0xffffffff


	//   ....[56]....
        /*052c*/ 	.word	0xffffffff


	//   ....[57]....
        /*0530*/ 	.word	0xffffffff


	//   ....[58]....
        /*0534*/ 	.word	0xffffffff


	//   ....[59]....
        /*0538*/ 	.word	0xffffffff


	//   ....[60]....
        /*053c*/ 	.word	0xffffffff


	//   ....[61]....
        /*0540*/ 	.word	0xffffffff


	//   ....[62]....
        /*0544*/ 	.word	0xffffffff


	//   ....[63]....
        /*0548*/ 	.word	0xffffffff


	//   ....[64]....
        /*054c*/ 	.word	0xffffffff


	//   ....[65]....
        /*0550*/ 	.word	0xffffffff


	//   ....[66]....
        /*0554*/ 	.word	0xffffffff


	//   ....[67]....
        /*0558*/ 	.word	0xffffffff


	//   ....[68]....
        /*055c*/ 	.word	0xffffffff


	//   ....[69]....
        /*0560*/ 	.word	0xffffffff


	//   ....[70]....
        /*0564*/ 	.word	0xffffffff


	//   ....[71]....
        /*0568*/ 	.word	0xffffffff


	//   ....[72]....
        /*056c*/ 	.word	0xffffffff


	//   ....[73]....
        /*0570*/ 	.word	0xffffffff


	//   ....[74]....
        /*0574*/ 	.word	0xffffffff


	//   ....[75]....
        /*0578*/ 	.word	0xffffffff


	//   ....[76]....
        /*057c*/ 	.word	0xffffffff


	//   ....[77]....
        /*0580*/ 	.word	0xffffffff


	//   ....[78]....
        /*0584*/ 	.word	0xffffffff


	//   ....[79]....
        /*0588*/ 	.word	0xffffffff


	//   ....[80]....
        /*058c*/ 	.word	0xffffffff


	//   ....[81]....
        /*0590*/ 	.word	0xffffffff


	//   ....[82]....
        /*0594*/ 	.word	0xffffffff


	//   ....[83]....
        /*0598*/ 	.word	0xffffffff


	//   ....[84]....
        /*059c*/ 	.word	0xffffffff


	//   ....[85]....
        /*05a0*/ 	.word	0xffffffff


	//   ....[86]....
        /*05a4*/ 	.word	0xffffffff


	//   ....[87]....
        /*05a8*/ 	.word	0xffffffff


	//   ....[88]....
        /*05ac*/ 	.word	0xffffffff


	//   ....[89]....
        /*05b0*/ 	.word	0xffffffff


	//   ....[90]....
        /*05b4*/ 	.word	0xffffffff


	//   ....[91]....
        /*05b8*/ 	.word	0xffffffff


	//   ....[92]....
        /*05bc*/ 	.word	0xffffffff


	//   ....[93]....
        /*05c0*/ 	.word	0xffffffff


	//   ....[94]....
        /*05c4*/ 	.word	0xffffffff


	//   ....[95]....
        /*05c8*/ 	.word	0xffffffff


	//   ....[96]....
        /*05cc*/ 	.word	0xffffffff


	//   ....[97]....
        /*05d0*/ 	.word	0xffffffff


	//   ....[98]....
        /*05d4*/ 	.word	0xffffffff


	//   ....[99]....
        /*05d8*/ 	.word	0xffffffff


	//   ....[100]....
        /*05dc*/ 	.word	0xffffffff


	//   ....[101]....
        /*05e0*/ 	.word	0xffffffff


	//   ....[102]....
        /*05e4*/ 	.word	0xffffffff


	//   ....[103]....
        /*05e8*/ 	.word	0xffffffff


	//   ....[104]....
        /*05ec*/ 	.word	0xffffffff


	//   ....[105]....
        /*05f0*/ 	.word	0x0500000f


	//   ....[106]....
        /*05f4*/ 	.word	0x0500000f


	//   ....[107]....
        /*05f8*/ 	.word	0x0500000f


	//   ....[108]....
        /*05fc*/ 	.word	0x0500000f


	//   ....[109]....
        /*0600*/ 	.word	0x0500000f


	//   ....[110]....
        /*0604*/ 	.word	0x0500000f


	//   ....[111]....
        /*0608*/ 	.word	0x0500000f


	//   ....[112]....
        /*060c*/ 	.word	0x0500000f


	//   ....[113]....
        /*0610*/ 	.word	0x0500000f


	//   ....[114]....
        /*0614*/ 	.word	0x0500000f


	//   ....[115]....
        /*0618*/ 	.word	0x0500000f


	//   ....[116]....
        /*061c*/ 	.word	0x0500000f


	//   ....[117]....
        /*0620*/ 	.word	0x0500000f


	//   ....[118]....
        /*0624*/ 	.word	0x0500000f


	//   ....[119]....
        /*0628*/ 	.word	0x0500000f


	//   ....[120]....
        /*062c*/ 	.word	0x0500000f


	//   ....[121]....
        /*0630*/ 	.word	0x0500000f


	//   ....[122]....
        /*0634*/ 	.word	0x0500000f


	//   ....[123]....
        /*0638*/ 	.word	0x0500000f


	//   ....[124]....
        /*063c*/ 	.word	0x0500000f


	//   ....[125]....
        /*0640*/ 	.word	0x0500000f


	//   ....[126]....
        /*0644*/ 	.word	0x0500000f


	//   ....[127]....
        /*0648*/ 	.word	0x0500000f


	//   ....[128]....
        /*064c*/ 	.word	0x0500000f


	//   ....[129]....
        /*0650*/ 	.word	0x0500000f


	//   ....[130]....
        /*0654*/ 	.word	0x0500000f


	//   ....[131]....
        /*0658*/ 	.word	0x0500000f


	//   ....[132]....
        /*065c*/ 	.word	0x0500000f


	//   ....[133]....
        /*0660*/ 	.word	0x0500000f


	//   ....[134]....
        /*0664*/ 	.word	0x0500000f


	//   ....[135]....
        /*0668*/ 	.word	0x0500000f


	//   ....[136]....
        /*066c*/ 	.word	0x0500000f


	//   ....[137]....
        /*0670*/ 	.word	0x0500000f


	//   ....[138]....
        /*0674*/ 	.word	0x0500000f


	//   ....[139]....
        /*0678*/ 	.word	0x0500000f


	//----- nvinfo : EIATTR_COOP_GROUP_INSTR_OFFSETS
	.align		4
.L_481:
        /*067c*/ 	.byte	0x04, 0x28
        /*067e*/ 	.short	(.L_483 - .L_482)


	//   ....[0]....
.L_482:
        /*0680*/ 	.word	0x00000060


	//   ....[1]....
        /*0684*/ 	.word	0x00000140


	//   ....[2]....
        /*0688*/ 	.word	0x00000190


	//   ....[3]....
        /*068c*/ 	.word	0x000003c0


	//   ....[4]....
        /*0690*/ 	.word	0x00000520


	//   ....[5]....
        /*0694*/ 	.word	0x00000640


	//   ....[6]....
        /*0698*/ 	.word	0x000007a0


	//   ....[7]....
        /*069c*/ 	.word	0x00001830


	//   ....[8]....
        /*06a0*/ 	.word	0x000022a0


	//   ....[9]....
        /*06a4*/ 	.word	0x00002ab0


	//   ....[10]....
        /*06a8*/ 	.word	0x00003810


	//   ....[11]....
        /*06ac*/ 	.word	0x00003900


	//   ....[12]....
        /*06b0*/ 	.word	0x00003da0


	//   ....[13]....
        /*06b4*/ 	.word	0x00003e90


	//   ....[14]....
        /*06b8*/ 	.word	0x00005ab0


	//   ....[15]....
        /*06bc*/ 	.word	0x000067c0


	//   ....[16]....
        /*06c0*/ 	.word	0x00006e30


	//   ....[17]....
        /*06c4*/ 	.word	0x00006f40


	//   ....[18]....
        /*06c8*/ 	.word	0x00007540


	//   ....[19]....
        /*06cc*/ 	.word	0x000075b0


	//   ....[20]....
        /*06d0*/ 	.word	0x00009480


	//   ....[21]....
        /*06d4*/ 	.word	0x000094b0


	//   ....[22]....
        /*06d8*/ 	.word	0x00009900


	//   ....[23]....
        /*06dc*/ 	.word	0x00009960


	//   ....[24]....
        /*06e0*/ 	.word	0x0000b380


	//   ....[25]....
        /*06e4*/ 	.word	0x0000bf90


	//   ....[26]....
        /*06e8*/ 	.word	0x0000c6d0


	//   ....[27]....
        /*06ec*/ 	.word	0x0000c7e0


	//   ....[28]....
        /*06f0*/ 	.word	0x0000cdc0


	//   ....[29]....
        /*06f4*/ 	.word	0x0000ce10


	//   ....[30]....
        /*06f8*/ 	.word	0x0000dc90


	//   ....[31]....
        /*06fc*/ 	.word	0x0000dcc0


	//   ....[32]....
        /*0700*/ 	.word	0x0000ddc0


	//   ....[33]....
        /*0704*/ 	.word	0x0000ddd0


	//   ....[34]....
        /*0708*/ 	.word	0x0000efc0


	//   ....[35]....
        /*070c*/ 	.word	0x0000f000


	//   ....[36]....
        /*0710*/ 	.word	0x0000f040


	//   ....[37]....
        /*0714*/ 	.word	0x0000f080


	//   ....[38]....
        /*0718*/ 	.word	0x0000f5f0


	//   ....[39]....
        /*071c*/ 	.word	0x0000f630


	//   ....[40]....
        /*0720*/ 	.word	0x0000f700


	//   ....[41]....
        /*0724*/ 	.word	0x0000f720


	//   ....[42]....
        /*0728*/ 	.word	0x0000f7f0


	//   ....[43]....
        /*072c*/ 	.word	0x0000f810


	//   ....[44]....
        /*0730*/ 	.word	0x0000f8f0


	//   ....[45]....
        /*0734*/ 	.word	0x0000f910


	//   ....[46]....
        /*0738*/ 	.word	0x00010170


	//   ....[47]....
        /*073c*/ 	.word	0x00010190


	//   ....[48]....
        /*0740*/ 	.word	0x00010260


	//   ....[49]....
        /*0744*/ 	.word	0x00010280


	//   ....[50]....
        /*0748*/ 	.word	0x00010350


	//   ....[51]....
        /*074c*/ 	.word	0x00010370


	//   ....[52]....
        /*0750*/ 	.word	0x00010450


	//   ....[53]....
        /*0754*/ 	.word	0x00010470


	//   ....[54]....
        /*0758*/ 	.word	0x000105d0


	//   ....[55]....
        /*075c*/ 	.word	0x000107c0


	//   ....[56]....
        /*0760*/ 	.word	0x000107f0


	//   ....[57]....
        /*0764*/ 	.word	0x00010820


	//   ....[58]....
        /*0768*/ 	.word	0x00010850


	//   ....[59]....
        /*076c*/ 	.word	0x00010880


	//   ....[60]....
        /*0770*/ 	.word	0x000108b0


	//   ....[61]....
        /*0774*/ 	.word	0x00010a30


	//   ....[62]....
        /*0778*/ 	.word	0x00010a60


	//   ....[63]....
        /*077c*/ 	.word	0x00010a90


	//   ....[64]....
        /*0780*/ 	.word	0x00010ac0


	//   ....[65]....
        /*0784*/ 	.word	0x00010af0


	//   ....[66]....
        /*0788*/ 	.word	0x00010b20


	//   ....[67]....
        /*078c*/ 	.word	0x00010bd0


	//   ....[68]....
        /*0790*/ 	.word	0x00010c30


	//   ....[69]....
        /*0794*/ 	.word	0x00010cc0


	//   ....[70]....
        /*0798*/ 	.word	0x00012220


	//   ....[71]....
        /*079c*/ 	.word	0x00012e70


	//   ....[72]....
        /*07a0*/ 	.word	0x00012ec0


	//   ....[73]....
        /*07a4*/ 	.word	0x00012ee0


	//   ....[74]....
        /*07a8*/ 	.word	0x00012f20


	//   ....[75]....
        /*07ac*/ 	.word	0x00013050


	//   ....[76]....
        /*07b0*/ 	.word	0x00013060


	//   ....[77]....
        /*07b4*/ 	.word	0x00013100


	//   ....[78]....
        /*07b8*/ 	.word	0x00013110


	//   ....[79]....
        /*07bc*/ 	.word	0x000131b0


	//   ....[80]....
        /*07c0*/ 	.word	0x000131c0


	//   ....[81]....
        /*07c4*/ 	.word	0x00013260


	//   ....[82]....
        /*07c8*/ 	.word	0x00013270


	//   ....[83]....
        /*07cc*/ 	.word	0x000132f0


	//   ....[84]....
        /*07d0*/ 	.word	0x00013320


	//   ....[85]....
        /*07d4*/ 	.word	0x00013340


	//   ....[86]....
        /*07d8*/ 	.word	0x00013350


	//   ....[87]....
        /*07dc*/ 	.word	0x00016030


	//   ....[88]....
        /*07e0*/ 	.word	0x00016090


	//   ....[89]....
        /*07e4*/ 	.word	0x000160c0


	//   ....[90]....
        /*07e8*/ 	.word	0x000160d0


	//   ....[91]....
        /*07ec*/ 	.word	0x00016100


	//   ....[92]....
        /*07f0*/ 	.word	0x00016130


	//   ....[93]....
        /*07f4*/ 	.word	0x00016160


	//   ....[94]....
        /*07f8*/ 	.word	0x00016190


	//   ....[95]....
        /*07fc*/ 	.word	0x00016320


	//   ....[96]....
        /*0800*/ 	.word	0x00016350


	//   ....[97]....
        /*0804*/ 	.word	0x00016380


	//   ....[98]....
        /*0808*/ 	.word	0x000163b0


	//   ....[99]....
        /*080c*/ 	.word	0x000163e0


	//   ....[100]....
        /*0810*/ 	.word	0x00016410


	//   ....[101]....
        /*0814*/ 	.word	0x000164d0


	//   ....[102]....
        /*0818*/ 	.word	0x000164f0


	//   ....[103]....
        /*081c*/ 	.word	0x00016560


	//   ....[104]....
        /*0820*/ 	.word	0x00016c40


	//   ....[105]....
        /*0824*/ 	.word	0x000172f0


	//   ....[106]....
        /*0828*/ 	.word	0x000174c0


	//   ....[107]....
        /*082c*/ 	.word	0x00017510


	//   ....[108]....
        /*0830*/ 	.word	0x00017640


	//   ....[109]....
        /*0834*/ 	.word	0x00017690


	//   ....[110]....
        /*0838*/ 	.word	0x000177d0


	//   ....[111]....
        /*083c*/ 	.word	0x00017840


	//   ....[112]....
        /*0840*/ 	.word	0x00017970


	//   ....[113]....
        /*0844*/ 	.word	0x000179c0


	//   ....[114]....
        /*0848*/ 	.word	0x00017af0


	//   ....[115]....
        /*084c*/ 	.word	0x00017b40


	//   ....[116]....
        /*0850*/ 	.word	0x00017c70


	//   ....[117]....
        /*0854*/ 	.word	0x00017cc0


	//   ....[118]....
        /*0858*/ 	.word	0x00017dd0


	//   ....[119]....
        /*085c*/ 	.word	0x00017e40


	//   ....[120]....
        /*0860*/ 	.word	0x00017f50


	//   ....[121]....
        /*0864*/ 	.word	0x00017fa0


	//   ....[122]....
        /*0868*/ 	.word	0x000182d0


	//   ....[123]....
        /*086c*/ 	.word	0x00018370


	//   ....[124]....
        /*0870*/ 	.word	0x000184a0


	//   ....[125]....
        /*0874*/ 	.word	0x00018510


	//   ....[126]....
        /*0878*/ 	.word	0x00018590


	//   ....[127]....
        /*087c*/ 	.word	0x00018610


	//   ....[128]....
        /*0880*/ 	.word	0x00018690


	//   ....[129]....
        /*0884*/ 	.word	0x00018720


	//   ....[130]....
        /*0888*/ 	.word	0x000187c0


	//   ....[131]....
        /*088c*/ 	.word	0x00018860


	//   ....[132]....
        /*0890*/ 	.word	0x000188d0


	//   ....[133]....
        /*0894*/ 	.word	0x00018940


	//   ....[134]....
        /*0898*/ 	.word	0x000189b0


	//   ....[135]....
        /*089c*/ 	.word	0x00018a30


	//   ....[136]....
        /*08a0*/ 	.word	0x00018ab0


	//   ....[137]....
        /*08a4*/ 	.word	0x00018b50


	//   ....[138]....
        /*08a8*/ 	.word	0x00018be0


	//   ....[139]....
        /*08ac*/ 	.word	0x00018d10


	//----- nvinfo : EIATTR_REG_RECONFIG
	.align		4
.L_483:
        /*08b0*/ 	.byte	0x01, 0x54
	.zero		2


	//----- nvinfo : EIATTR_SYSCALL_OFFSETS
	.align		4
        /*08b4*/ 	.byte	0x04, 0x46
        /*08b6*/ 	.short	(.L_485 - .L_484)


	//   ....[0]....
.L_484:
        /*08b8*/ 	.word	0x00001a10


	//   ....[1]....
        /*08bc*/ 	.word	0x00011e50


	//   ....[2]....
        /*08c0*/ 	.word	0x00011fa0


	//   ....[3]....
        /*08c4*/ 	.word	0x00012090


	//   ....[4]....
        /*08c8*/ 	.word	0x000129d0


	//----- nvinfo : EIATTR_MBARRIER_INSTR_OFFSETS
	.align		4
.L_485:
        /*08cc*/ 	.byte	0x04, 0x39
        /*08ce*/ 	.short	(.L_487 - .L_486)


	//   ....[0]....
.L_486:
        /*08d0*/ 	.word	0x00000270
        /*08d4*/ 	.word	0x000000ff
        /*08d8*/ 	.word	0x0002a800
        /*08dc*/ 	.short	0x0100
        /*08de*/ 	.byte	0x08
	.zero		1


	//   ....[1]....
        /*08e0*/ 	.word	0x00000280
        /*08e4*/ 	.word	0x000000ff
        /*08e8*/ 	.word	0x0002a820
        /*08ec*/ 	.short	0x0100
        /*08ee*/ 	.byte	0x08
	.zero		1


	//   ....[2]....
        /*08f0*/ 	.word	0x00000370
        /*08f4*/ 	.word	0x000000ff
        /*08f8*/ 	.word	0x0002a830
        /*08fc*/ 	.short	0x0100
        /*08fe*/ 	.byte	0x08
	.zero		1


	//   ....[3]....
        /*0900*/ 	.word	0x00000380
        /*0904*/ 	.word	0x000000ff
        /*0908*/ 	.word	0x0002a840
        /*090c*/ 	.short	0x0100
        /*090e*/ 	.byte	0x08
	.zero		1


	//   ....[4]....
        /*0910*/ 	.word	0x00000390
        /*0914*/ 	.word	0x000000ff
        /*0918*/ 	.word	0x0002a838
        /*091c*/ 	.short	0x0100
        /*091e*/ 	.byte	0x08
	.zero		1


	//   ....[5]....
        /*0920*/ 	.word	0x000003a0
        /*0924*/ 	.word	0x000000ff
        /*0928*/ 	.word	0x0002a848
        /*092c*/ 	.short	0x0100
        /*092e*/ 	.byte	0x08
	.zero		1


	//   ....[6]....
        /*0930*/ 	.word	0x000004d0
        /*0934*/ 	.word	0x000000ff
        /*0938*/ 	.word	0x0002a850
        /*093c*/ 	.short	0x0100
        /*093e*/ 	.byte	0x08
	.zero		1


	//   ....[7]....
        /*0940*/ 	.word	0x000004e0
        /*0944*/ 	.word	0x000000ff
        /*0948*/ 	.word	0x0002a860
        /*094c*/ 	.short	0x0100
        /*094e*/ 	.byte	0x08
	.zero		1


	//   ....[8]....
        /*0950*/ 	.word	0x000004f0
        /*0954*/ 	.word	0x000000ff
        /*0958*/ 	.word	0x0002a858
        /*095c*/ 	.short	0x0100
        /*095e*/ 	.byte	0x08
	.zero		1


	//   ....[9]....
        /*0960*/ 	.word	0x00000500
        /*0964*/ 	.word	0x000000ff
        /*0968*/ 	.word	0x0002a868
        /*096c*/ 	.short	0x0100
        /*096e*/ 	.byte	0x08
	.zero		1


	//   ....[10]....
        /*0970*/ 	.word	0x000005f0
        /*0974*/ 	.word	0x000000ff
        /*0978*/ 	.word	0x0002a870
        /*097c*/ 	.short	0x0100
        /*097e*/ 	.byte	0x06
	.zero		1


	//   ....[11]....
        /*0980*/ 	.word	0x00000600
        /*0984*/ 	.word	0x000000ff
        /*0988*/ 	.word	0x0002a880
        /*098c*/ 	.short	0x0100
        /*098e*/ 	.byte	0x06
	.zero		1


	//   ....[12]....
        /*0990*/ 	.word	0x00000610
        /*0994*/ 	.word	0x000000ff
        /*0998*/ 	.word	0x0002a878
        /*099c*/ 	.short	0x0100
        /*099e*/ 	.byte	0x06
	.zero		1


	//   ....[13]....
        /*09a0*/ 	.word	0x00000620
        /*09a4*/ 	.word	0x000000ff
        /*09a8*/ 	.word	0x0002a888
        /*09ac*/ 	.short	0x0100
        /*09ae*/ 	.byte	0x06
	.zero		1


	//   ....[14]....
        /*09b0*/ 	.word	0x00000750
        /*09b4*/ 	.word	0x000000ff
        /*09b8*/ 	.word	0x0002a890
        /*09bc*/ 	.short	0x0100
        /*09be*/ 	.byte	0x08
	.zero		1


	//   ....[15]....
        /*09c0*/ 	.word	0x00000760
        /*09c4*/ 	.word	0x000000ff
        /*09c8*/ 	.word	0x0002a8a0
        /*09cc*/ 	.short	0x0100
        /*09ce*/ 	.byte	0x08
	.zero		1


	//   ....[16]....
        /*09d0*/ 	.word	0x00000770
        /*09d4*/ 	.word	0x000000ff
        /*09d8*/ 	.word	0x0002a898
        /*09dc*/ 	.short	0x0100
        /*09de*/ 	.byte	0x08
	.zero		1


	//   ....[17]....
        /*09e0*/ 	.word	0x00000780
        /*09e4*/ 	.word	0x000000ff
        /*09e8*/ 	.word	0x0002a8a8
        /*09ec*/ 	.short	0x0100
        /*09ee*/ 	.byte	0x08
	.zero		1


	//   ....[18]....
        /*09f0*/ 	.word	0x000008b0
        /*09f4*/ 	.word	0x000000ff
        /*09f8*/ 	.word	0x0002a8b0
        /*09fc*/ 	.short	0x0100
        /*09fe*/ 	.byte	0x08
	.zero		1


	//   ....[19]....
        /*0a00*/ 	.word	0x000008c0
        /*0a04*/ 	.word	0x000000ff
        /*0a08*/ 	.word	0x0002a8c0
        /*0a0c*/ 	.short	0x0100
        /*0a0e*/ 	.byte	0x08
	.zero		1


	//   ....[20]....
        /*0a10*/ 	.word	0x000008d0
        /*0a14*/ 	.word	0x000000ff
        /*0a18*/ 	.word	0x0002a8b8
        /*0a1c*/ 	.short	0x0100
        /*0a1e*/ 	.byte	0x08
	.zero		1


	//   ....[21]....
        /*0a20*/ 	.word	0x000008e0
        /*0a24*/ 	.word	0x000000ff
        /*0a28*/ 	.word	0x0002a8c8
        /*0a2c*/ 	.short	0x0100
        /*0a2e*/ 	.byte	0x08
	.zero		1


	//   ....[22]....
        /*0a30*/ 	.word	0x00001a80
        /*0a34*/ 	.word	0x000000ff
        /*0a38*/ 	.word	0x0002a800
        /*0a3c*/ 	.short	0x010a
        /*0a3e*/ 	.byte	0x26
	.zero		1


	//   ....[23]....
        /*0a40*/ 	.word	0x00001b00
        /*0a44*/ 	.word	0x0000000f
        /*0a48*/ 	.word	0x0002a830
        /*0a4c*/ 	.short	0x010a
        /*0a4e*/ 	.byte	0x3f
	.zero		1


	//   ....[24]....
        /*0a50*/ 	.word	0x00001b60
        /*0a54*/ 	.word	0x0000000f
        /*0a58*/ 	.word	0x0002a830
        /*0a5c*/ 	.short	0x010a
        /*0a5e*/ 	.byte	0x3f
	.zero		1


	//   ....[25]....
        /*0a60*/ 	.word	0x000022c0
        /*0a64*/ 	.word	0x0000000e
        /*0a68*/ 	.word	0x00000000
        /*0a6c*/ 	.short	0x0101
        /*0a6e*/ 	.byte	0x3f
	.zero		1


	//   ....[26]....
        /*0a70*/ 	.word	0x00004c60
        /*0a74*/ 	.word	0x000000ff
        /*0a78*/ 	.word	0x0002a830
        /*0a7c*/ 	.short	0x010a
        /*0a7e*/ 	.byte	0x07
	.zero		1


	//   ....[27]....
        /*0a80*/ 	.word	0x00004ca0
        /*0a84*/ 	.word	0x000000ff
        /*0a88*/ 	.word	0x0002a830
        /*0a8c*/ 	.short	0x010a
        /*0a8e*/ 	.byte	0x07
	.zero		1


	//   ....[28]....
        /*0a90*/ 	.word	0x00005560
        /*0a94*/ 	.word	0x000000ff
        /*0a98*/ 	.word	0x0002a850
        /*0a9c*/ 	.short	0x010a
        /*0a9e*/ 	.byte	0x0e
	.zero		1


	//   ....[29]....
        /*0aa0*/ 	.word	0x000055a0
        /*0aa4*/ 	.word	0x000000ff
        /*0aa8*/ 	.word	0x0002a850
        /*0aac*/ 	.short	0x010a
        /*0aae*/ 	.byte	0x0e
	.zero		1


	//   ....[30]....
        /*0ab0*/ 	.word	0x00005f30
        /*0ab4*/ 	.word	0x00000067
        /*0ab8*/ 	.word	0x00000000
        /*0abc*/ 	.short	0x0101
        /*0abe*/ 	.byte	0x3f
	.zero		1


	//   ....[31]....
        /*0ac0*/ 	.word	0x000079a0
        /*0ac4*/ 	.word	0x0000005e
        /*0ac8*/ 	.word	0x00000000
        /*0acc*/ 	.short	0x0101
        /*0ace*/ 	.byte	0x3f
	.zero		1


	//   ....[32]....
        /*0ad0*/ 	.word	0x00008270
        /*0ad4*/ 	.word	0x000000ff
        /*0ad8*/ 	.word	0x0002a830
        /*0adc*/ 	.short	0x010a
        /*0ade*/ 	.byte	0x06
	.zero		1


	//   ....[33]....
        /*0ae0*/ 	.word	0x000082b0
        /*0ae4*/ 	.word	0x000000ff
        /*0ae8*/ 	.word	0x0002a830
        /*0aec*/ 	.short	0x010a
        /*0aee*/ 	.byte	0x06
	.zero		1


	//   ....[34]....
        /*0af0*/ 	.word	0x00008b70
        /*0af4*/ 	.word	0x000000ff
        /*0af8*/ 	.word	0x0002a850
        /*0afc*/ 	.short	0x010a
        /*0afe*/ 	.byte	0x0a
	.zero		1


	//   ....[35]....
        /*0b00*/ 	.word	0x00008bb0
        /*0b04*/ 	.word	0x000000ff
        /*0b08*/ 	.word	0x0002a850
        /*0b0c*/ 	.short	0x010a
        /*0b0e*/ 	.byte	0x0a
	.zero		1


	//   ....[36]....
        /*0b10*/ 	.word	0x0000a110
        /*0b14*/ 	.word	0x0000000e
        /*0b18*/ 	.word	0x00000000
        /*0b1c*/ 	.short	0x0101
        /*0b1e*/ 	.byte	0x3f
	.zero		1


	//   ....[37]....
        /*0b20*/ 	.word	0x0000a1b0
        /*0b24*/ 	.word	0x0000000e
        /*0b28*/ 	.word	0x00000000
        /*0b2c*/ 	.short	0x0101
        /*0b2e*/ 	.byte	0x3f
	.zero		1


	//   ....[38]....
        /*0b30*/ 	.word	0x0000a4f0
        /*0b34*/ 	.word	0x000000ff
        /*0b38*/ 	.word	0x0002a830
        /*0b3c*/ 	.short	0x010a
        /*0b3e*/ 	.byte	0x06
	.zero		1


	//   ....[39]....
        /*0b40*/ 	.word	0x0000a530
        /*0b44*/ 	.word	0x000000ff
        /*0b48*/ 	.word	0x0002a830
        /*0b4c*/ 	.short	0x010a
        /*0b4e*/ 	.byte	0x06
	.zero		1


	//   ....[40]....
        /*0b50*/ 	.word	0x0000adf0
        /*0b54*/ 	.word	0x000000ff
        /*0b58*/ 	.word	0x0002a850
        /*0b5c*/ 	.short	0x010a
        /*0b5e*/ 	.byte	0x0a
	.zero		1


	//   ....[41]....
        /*0b60*/ 	.word	0x0000ae30
        /*0b64*/ 	.word	0x000000ff
        /*0b68*/ 	.word	0x0002a850
        /*0b6c*/ 	.short	0x010a
        /*0b6e*/ 	.byte	0x0a
	.zero		1


	//   ....[42]....
        /*0b70*/ 	.word	0x0000b7d0
        /*0b74*/ 	.word	0x00000066
        /*0b78*/ 	.word	0x00000000
        /*0b7c*/ 	.short	0x0101
        /*0b7e*/ 	.byte	0x3f
	.zero		1


	//   ....[43]....
        /*0b80*/ 	.word	0x0000d150
        /*0b84*/ 	.word	0x0000005e
        /*0b88*/ 	.word	0x00000000
        /*0b8c*/ 	.short	0x0101
        /*0b8e*/ 	.byte	0x3f
	.zero		1


	//   ....[44]....
        /*0b90*/ 	.word	0x0000dc00
        /*0b94*/ 	.word	0x000000ff
        /*0b98*/ 	.word	0x0002a850
        /*0b9c*/ 	.short	0x010a
        /*0b9e*/ 	.byte	0x05
	.zero		1


	//   ....[45]....
        /*0ba0*/ 	.word	0x0000dc40
        /*0ba4*/ 	.word	0x000000ff
        /*0ba8*/ 	.word	0x0002a850
        /*0bac*/ 	.short	0x010a
        /*0bae*/ 	.byte	0x05
	.zero		1


	//   ....[46]....
        /*0bb0*/ 	.word	0x0000e120
        /*0bb4*/ 	.word	0x0000000a
        /*0bb8*/ 	.word	0x00000000
        /*0bbc*/ 	.short	0x0101
        /*0bbe*/ 	.byte	0x3f
	.zero		1


	//   ....[47]....
        /*0bc0*/ 	.word	0x0000f620
        /*0bc4*/ 	.word	0x00000003
        /*0bc8*/ 	.word	0x00000000
        /*0bcc*/ 	.short	0x0101
        /*0bce*/ 	.byte	0x3f
	.zero		1


	//   ....[48]....
        /*0bd0*/ 	.word	0x000124c0
        /*0bd4*/ 	.word	0x00000000
        /*0bd8*/ 	.word	0x0002a840
        /*0bdc*/ 	.short	0x010a
        /*0bde*/ 	.byte	0x3f
	.zero		1


	//   ....[49]....
        /*0be0*/ 	.word	0x000134f0
        /*0be4*/ 	.word	0x0000000a
        /*0be8*/ 	.word	0x0002a800
        /*0bec*/ 	.short	0x0107
        /*0bee*/ 	.byte	0x3f
	.zero		1


	//   ....[50]....
        /*0bf0*/ 	.word	0x00013600
        /*0bf4*/ 	.word	0x00000002
        /*0bf8*/ 	.word	0x0002a800
        /*0bfc*/ 	.short	0x0101
        /*0bfe*/ 	.byte	0x3f
	.zero		1


	//   ....[51]....
        /*0c00*/ 	.word	0x00013620
        /*0c04*/ 	.word	0x00000002
        /*0c08*/ 	.word	0x0002a820
        /*0c0c*/ 	.short	0x010a
        /*0c0e*/ 	.byte	0x3f
	.zero		1


	//   ....[52]....
        /*0c10*/ 	.word	0x000139b0
        /*0c14*/ 	.word	0x00000003
        /*0c18*/ 	.word	0x0002a840
        /*0c1c*/ 	.short	0x010a
        /*0c1e*/ 	.byte	0x3f
	.zero		1


	//   ....[53]....
        /*0c20*/ 	.word	0x00013e60
        /*0c24*/ 	.word	0x00000003
        /*0c28*/ 	.word	0x00000060
        /*0c2c*/ 	.short	0x010a
        /*0c2e*/ 	.byte	0x3f
	.zero		1


	//   ....[54]....
        /*0c30*/ 	.word	0x00014560
        /*0c34*/ 	.word	0x00000003
        /*0c38*/ 	.word	0x0002a840
        /*0c3c*/ 	.short	0x010a
        /*0c3e*/ 	.byte	0x3f
	.zero		1


	//   ....[55]....
        /*0c40*/ 	.word	0x00014a10
        /*0c44*/ 	.word	0x00000002
        /*0c48*/ 	.word	0x00000060
        /*0c4c*/ 	.short	0x010a
        /*0c4e*/ 	.byte	0x3f
	.zero		1


	//   ....[56]....
        /*0c50*/ 	.word	0x00015030
        /*0c54*/ 	.word	0x00000002
        /*0c58*/ 	.word	0x0002a840
        /*0c5c*/ 	.short	0x010a
        /*0c5e*/ 	.byte	0x3f
	.zero		1


	//   ....[57]....
        /*0c60*/ 	.word	0x000154e0
        /*0c64*/ 	.word	0x00000002
        /*0c68*/ 	.word	0x00000060
        /*0c6c*/ 	.short	0x010a
        /*0c6e*/ 	.byte	0x3f
	.zero		1


	//   ....[58]....
        /*0c70*/ 	.word	0x00015a90
        /*0c74*/ 	.word	0x00000000
        /*0c78*/ 	.word	0x0002a860
        /*0c7c*/ 	.short	0x010a
        /*0c7e*/ 	.byte	0x3f
	.zero		1


	//   ....[59]....
        /*0c80*/ 	.word	0x00016bc0
        /*0c84*/ 	.word	0x00000000
        /*0c88*/ 	.word	0x0002a820
        /*0c8c*/ 	.short	0x010a
        /*0c8e*/ 	.byte	0x3f
	.zero		1


	//   ....[60]....
        /*0c90*/ 	.word	0x00016da0
        /*0c94*/ 	.word	0x00000006
        /*0c98*/ 	.word	0x00000000
        /*0c9c*/ 	.short	0x010a
        /*0c9e*/ 	.byte	0x3f
	.zero		1


	//   ....[61]....
        /*0ca0*/ 	.word	0x00016e10
        /*0ca4*/ 	.word	0x00000007
        /*0ca8*/ 	.word	0x00000000
        /*0cac*/ 	.short	0x010a
        /*0cae*/ 	.byte	0x3f
	.zero		1


	//   ....[62]....
        /*0cb0*/ 	.word	0x00016e80
        /*0cb4*/ 	.word	0x00000004
        /*0cb8*/ 	.word	0x00000000
        /*0cbc*/ 	.short	0x010a
        /*0cbe*/ 	.byte	0x3f
	.zero		1


	//   ....[63]....
        /*0cc0*/ 	.word	0x00016eb0
        /*0cc4*/ 	.word	0x00000003
        /*0cc8*/ 	.word	0x00000000
        /*0ccc*/ 	.short	0x010a
        /*0cce*/ 	.byte	0x3f
	.zero		1


	//   ....[64]....
        /*0cd0*/ 	.word	0x00016f20
        /*0cd4*/ 	.word	0x00000003
        /*0cd8*/ 	.word	0x0002a800
        /*0cdc*/ 	.short	0x010a
        /*0cde*/ 	.byte	0x3f
	.zero		1


	//   ....[65]....
        /*0ce0*/ 	.word	0x00016f70
        /*0ce4*/ 	.word	0x0000000f
        /*0ce8*/ 	.word	0x0002a830
        /*0cec*/ 	.short	0x010a
        /*0cee*/ 	.byte	0x3f
	.zero		1


	//   ....[66]....
        /*0cf0*/ 	.word	0x00016fd0
        /*0cf4*/ 	.word	0x0000000c
        /*0cf8*/ 	.word	0x0002a830
        /*0cfc*/ 	.short	0x010a
        /*0cfe*/ 	.byte	0x3f
	.zero		1


	//   ....[67]....
        /*0d00*/ 	.word	0x00017030
        /*0d04*/ 	.word	0x0000000b
        /*0d08*/ 	.word	0x0002a850
        /*0d0c*/ 	.short	0x010a
        /*0d0e*/ 	.byte	0x3f
	.zero		1


	//   ....[68]....
        /*0d10*/ 	.word	0x00017090
        /*0d14*/ 	.word	0x00000008
        /*0d18*/ 	.word	0x0002a830
        /*0d1c*/ 	.short	0x010a
        /*0d1e*/ 	.byte	0x3f
	.zero		1


	//   ....[69]....
        /*0d20*/ 	.word	0x000170f0
        /*0d24*/ 	.word	0x00000007
        /*0d28*/ 	.word	0x0002a850
        /*0d2c*/ 	.short	0x010a
        /*0d2e*/ 	.byte	0x3f
	.zero		1


	//   ....[70]....
        /*0d30*/ 	.word	0x00017150
        /*0d34*/ 	.word	0x00000008
        /*0d38*/ 	.word	0x0002a830
        /*0d3c*/ 	.short	0x010a
        /*0d3e*/ 	.byte	0x3f
	.zero		1


	//   ....[71]....
        /*0d40*/ 	.word	0x000171b0
        /*0d44*/ 	.word	0x00000007
        /*0d48*/ 	.word	0x0002a850
        /*0d4c*/ 	.short	0x010a
        /*0d4e*/ 	.byte	0x3f
	.zero		1


	//   ....[72]....
        /*0d50*/ 	.word	0x00017210
        /*0d54*/ 	.word	0x00000005
        /*0d58*/ 	.word	0x0002a850
        /*0d5c*/ 	.short	0x010a
        /*0d5e*/ 	.byte	0x3f
	.zero		1


	//   ....[73]....
        /*0d60*/ 	.word	0x000173b0
        /*0d64*/ 	.word	0x00000000
        /*0d68*/ 	.word	0x0002a840
        /*0d6c*/ 	.short	0x010a
        /*0d6e*/ 	.byte	0x3f
	.zero		1


	//   ....[74]....
        /*0d70*/ 	.word	0x00017ff0
        /*0d74*/ 	.word	0x00000002
        /*0d78*/ 	.word	0x0002a820
        /*0d7c*/ 	.short	0x010a
        /*0d7e*/ 	.byte	0x3f
	.zero		1


	//   ....[75]....
        /*0d80*/ 	.word	0x00018040
        /*0d84*/ 	.word	0x00000003
        /*0d88*/ 	.word	0x0002a840
        /*0d8c*/ 	.short	0x010a
        /*0d8e*/ 	.byte	0x3f
	.zero		1


	//   ....[76]....
        /*0d90*/ 	.word	0x00018090
        /*0d94*/ 	.word	0x00000003
        /*0d98*/ 	.word	0x00000060
        /*0d9c*/ 	.short	0x010a
        /*0d9e*/ 	.byte	0x3f
	.zero		1


	//   ....[77]....
        /*0da0*/ 	.word	0x000180e0
        /*0da4*/ 	.word	0x00000003
        /*0da8*/ 	.word	0x0002a840
        /*0dac*/ 	.short	0x010a
        /*0dae*/ 	.byte	0x3f
	.zero		1


	//   ....[78]....
        /*0db0*/ 	.word	0x00018130
        /*0db4*/ 	.word	0x00000002
        /*0db8*/ 	.word	0x00000060
        /*0dbc*/ 	.short	0x010a
        /*0dbe*/ 	.byte	0x3f
	.zero		1


	//   ....[79]....
        /*0dc0*/ 	.word	0x00018180
        /*0dc4*/ 	.word	0x00000002
        /*0dc8*/ 	.word	0x0002a840
        /*0dcc*/ 	.short	0x010a
        /*0dce*/ 	.byte	0x3f
	.zero		1


	//   ....[80]....
        /*0dd0*/ 	.word	0x000181d0
        /*0dd4*/ 	.word	0x00000002
        /*0dd8*/ 	.word	0x00000060
        /*0ddc*/ 	.short	0x010a
        /*0dde*/ 	.byte	0x3f
	.zero		1


	//   ....[81]....
        /*0de0*/ 	.word	0x00018220
        /*0de4*/ 	.word	0x00000000
        /*0de8*/ 	.word	0x0002a860
        /*0dec*/ 	.short	0x010a
        /*0dee*/ 	.byte	0x3f
	.zero		1


	//   ....[82]....
        /*0df0*/ 	.word	0x00018c30
        /*0df4*/ 	.word	0x00000000
        /*0df8*/ 	.word	0x0002a820
        /*0dfc*/ 	.short	0x010a
        /*0dfe*/ 	.byte	0x3f
	.zero		1


	//   ....[83]....
        /*0e00*/ 	.word	0x00018dd0
        /*0e04*/ 	.word	0x00000006
        /*0e08*/ 	.word	0x00000000
        /*0e0c*/ 	.short	0x010a
        /*0e0e*/ 	.byte	0x3f
	.zero		1


	//   ....[84]....
        /*0e10*/ 	.word	0x00018e20
        /*0e14*/ 	.word	0x00000007
        /*0e18*/ 	.word	0x00000000
        /*0e1c*/ 	.short	0x010a
        /*0e1e*/ 	.byte	0x3f
	.zero		1


	//   ....[85]....
        /*0e20*/ 	.word	0x00018e70
        /*0e24*/ 	.word	0x00000004
        /*0e28*/ 	.word	0x00000000
        /*0e2c*/ 	.short	0x010a
        /*0e2e*/ 	.byte	0x3f
	.zero		1


	//----- nvinfo : EIATTR_NUM_MBARRIERS
	.align		4
.L_487:
        /*0e30*/ 	.byte	0x03, 0x38
        /*0e32*/ 	.short	0x0016


	//----- nvinfo : EIATTR_EXIT_INSTR_OFFSETS
	.align		4
        /*0e34*/ 	.byte	0x04, 0x1c
        /*0e36*/ 	.short	(.L_489 - .L_488)


	//   ....[0]....
.L_488:
        /*0e38*/ 	.word	0x00000a50


	//   ....[1]....
        /*0e3c*/ 	.word	0x00010570


	//   ....[2]....
        /*0e40*/ 	.word	0x00016f00


	//----- nvinfo : EIATTR_MAX_THREADS
	.align		4
.L_489:
        /*0e44*/ 	.byte	0x04, 0x05
        /*0e46*/ 	.short	(.L_491 - .L_490)
.L_490:
        /*0e48*/ 	.word	0x00000180
        /*0e4c*/ 	.word	0x00000001
        /*0e50*/ 	.word	0x00000001


	//----- nvinfo : EIATTR_CRS_STACK_SIZE
	.align		4
.L_491:
        /*0e54*/ 	.byte	0x04, 0x1e
        /*0e56*/ 	.short	(.L_493 - .L_492)
.L_492:
        /*0e58*/ 	.word	0x00000000


	//----- nvinfo : EIATTR_CBANK_PARAM_SIZE
	.align		4
.L_493:
        /*0e5c*/ 	.byte	0x03, 0x19
        /*0e5e*/ 	.short	0x0af0


	//----- nvinfo : EIATTR_PARAM_CBANK
	.align		4
        /*0e60*/ 	.byte	0x04, 0x0a
        /*0e62*/ 	.short	(.L_495 - .L_494)
	.align		4
.L_494:
        /*0e64*/ 	.word	index@(.nv.constant0._ZN7cutlass13device_kernelIN5flash11enable_sm90INS1_16FlashAttnFwdSm90INS1_25CollectiveMainloopFwdSm90ILi2EN4cute5tupleIJNS5_1CILi1EEES8_S8_EEENS6_IJNS7_ILi128EEENS7_ILi96EEENS7_ILi192EEEEEELi128ENS_6half_tEfNS_4arch4Sm90ELb0ELb1ELb1ELb1ELb0ELb0ELb0ELb1ELb1ELb1ELb0ELb0EEENS1_21CollectiveEpilogueFwdINS6_IJSA_SA_SB_EEES9_SE_SG_Li256ELb1ELb1ELb0ELb0EEENS1_36VarlenDynamicPersistentTileSchedulerILi128ELi96ELi256ELi128ELb0ELb1ELb1ELb1ELb0ELb1EEEEEEEEEvNT_6ParamsE)
        /*0e68*/ 	.short	0x0210
        /*0e6a*/ 	.short	0x0af0


	//----- nvinfo : EIATTR_SW_WAR
	.align		4
.L_495:
        /*0e6c*/ 	.byte	0x04, 0x36
        /*0e6e*/ 	.short	(.L_497 - .L_496)
.L_496:
        /*0e70*/ 	.word	0x00000008
.L_497:


//--------------------- .nv.info._ZN7cutlass13device_kernelIN5flash11enable_sm90INS1_16FlashAttnFwdSm90INS1_25CollectiveMainloopFwdSm90ILi2EN4cute5tupleIJNS5_1CILi1EEES8_S8_EEENS6_IJNS7_ILi128EEENS7_ILi96EEENS7_ILi192EEEEEELi128ENS_6half_tEfNS_4arch4Sm90ELb0ELb1ELb1ELb1ELb0ELb1ELb0ELb1ELb1ELb1ELb0ELb0EEENS1_21CollectiveEpilogueFwdINS6_IJSA_SA_SB_EEES9_SE_SG_Li256ELb1ELb1ELb0ELb0EEENS1_36VarlenDynamicPersistentTileSchedulerILi128ELi96ELi256ELi128ELb0ELb1ELb1ELb1ELb0ELb1EEEEEEEEEvNT_6ParamsE --------------------------
	.section	.nv.info._ZN7cutlass13device_kernelIN5flash11enable_sm90INS1_16FlashAttnFwdSm90INS1_25CollectiveMainloopFwdSm90ILi2EN4cute5tupleIJNS5_1CILi1EEES8_S8_EEENS6_IJNS7_ILi128EEENS7_ILi96EEENS7_ILi192EEEEEELi128ENS_6half_tEfNS_4arch4Sm90ELb0ELb1ELb1ELb1ELb0ELb1ELb0ELb1ELb1ELb1ELb0ELb0EEENS1_21CollectiveEpilogueFwdINS6_IJSA_SA_SB_EEES9_SE_SG_Li256ELb1ELb1ELb0ELb0EEENS1_36VarlenDynamicPersistentTileSchedulerILi128ELi96ELi256ELi128ELb0ELb1ELb1ELb1ELb0ELb1EEEEEEEEEvNT_6ParamsE,"",@"SHT_CUDA_INFO"
	.sectionflags	@""
	.align	4


	//----- nvinfo : EIATTR_CUDA_API_VERSION
	.align		4
        /*0000*/ 	.byte	0x04, 0x37
        /*0002*/ 	.short	(.L_499 - .L_498)
.L_498:
        /*0004*/ 	.word	0x00000082


	//----- nvinfo : EIATTR_KPARAM_INFO
	.align		4
.L_499:
        /*0008*/ 	.byte	0x04, 0x17
        /*000a*/ 	.short	(.L_501 - .L_500)
.L_500:
        /*000c*/ 	.word	0x00000000
        /*0010*/ 	.short	0x0000
        /*0012*/ 	.short	0x0070
        /*0014*/ 	.byte	0x00, 0xf0, 0x01, 0x2a


	//----- nvinfo : EIATTR_SPARSE_MMA_MASK
	.align		4
.L_501:
        /*0018*/ 	.byte	0x03, 0x50
        /*001a*/ 	.short	0x0000


	//----- nvinfo : EIATTR_MAXREG_COUNT
	.align		4
        /*001c*/ 	.byte	0x03, 0x1b
        /*001e*/ 	.short	0x00a8


	//----- nvinfo : EIATTR_NUM_BARRIERS
	.align		4
        /*0020*/ 	.byte	0x02, 0x4c
        /*0022*/ 	.byte	0x10
	.zero		1


	//----- nvinfo : EIATTR_EXTERNS
	.align		4
        /*0024*/ 	.byte	0x04, 0x0f
        /*0026*/ 	.short	(.L_503 - .L_502)


	//   ....[0]....
	.align		4
.L_502:
        /*0028*/ 	.word	index@(__assertfail)


	//----- nvinfo : EIATTR_ANNOTATIONS
	.align		4
.L_503:
        /*002c*/ 	.byte	0x04, 0x55
        /*002e*/ 	.short	(.L_505 - .L_504)


	//   ....[0]....
.L_504:
        /* <DEDUP_REMOVED lines=109> */


	//----- nvinfo : EIATTR_MERCURY_ISA_VERSION
	.align		4
.L_505:
        /*06f0*/ 	.byte	0x03, 0x5f
        /*06f2*/ 	.short	0x0101


	//----- nvinfo : EIATTR_UNUSED_LOAD_BYTE_OFFSET
	.align		4
        /*06f4*/ 	.byte	0x04, 0x44
        /*06f6*/ 	.short	(.L_507 - .L_506)


	//   ....[0]....
.L_506:
        /*06f8*/ 	.word	0x00000a80
        /*06fc*/ 	.word	0x0000fff0


	//   ....[1]....
        /*0700*/ 	.word	0x0001f8d0
        /*0704*/ 	.word	0x0000fff0


	//----- nvinfo : EIATTR_INT_WARP_WIDE_INSTR_OFFSETS
	.align		4
.L_507:
        /*0708*/ 	.byte	0x04, 0x31
        /*070a*/ 	.short	(.L_509 - .L_508)


	//   ....[0]....
.L_508:
        /*070c*/ 	.word	0x00000190


	//   ....[1]....
        /*0710*/ 	.word	0x000001d0


	//   ....[2]....
        /*0714*/ 	.word	0x00000240


	//   ....[3]....
        /*0718*/ 	.word	0x00024a30


	//   ....[4]....
        /*071c*/ 	.word	0x00024ad0


	//   ....[5]....
        /*0720*/ 	.word	0x00028710


	//   ....[6]....
        /*0724*/ 	.word	0x00028780


	//----- nvinfo : EIATTR_COOP_GROUP_MASK_REGIDS
	.align		4
.L_509:
        /*0728*/ 	.byte	0x04, 0x29
        /*072a*/ 	.short	(.L_511 - .L_510)


	//   ....[0]....
.L_510:
        /*072c*/ 	.word	0xffffffff


	//   ....[1]....
        /*0730*/ 	.word	0xffffffff


	//   ....[2]....
        /*0734*/ 	.word	0xffffffff


	//   ....[3]....
        /*0738*/ 	.word	0xffffffff


	//   ....[4]....
        /*073c*/ 	.word	0xffffffff


	//   ....[5]....
        /*0740*/ 	.word	0xffffffff


	//   ....[6]....
        /*0744*/ 	.word	0xffffffff


	//   ....[7]....
        /*0748*/ 	.word	0xffffffff


	//   ....[8]....
        /*074c*/ 	.word	0xffffffff


	//   ....[9]....
        /*0750*/ 	.word	0xffffffff


	//   ....[10]....
        /*0754*/ 	.word	0xffffffff


	//   ....[11]....
        /*0758*/ 	.word	0xffffffff


	//   ....[12]....
        /*075c*/ 	.word	0xffffffff


	//   ....[13]....
        /*0760*/ 	.word	0xffffffff


	//   ....[14]....
        /*0764*/ 	.word	0xffffffff


	//   ....[15]....
        /*0768*/ 	.word	0xffffffff


	//   ....[16]....
        /*076c*/ 	.word	0xffffffff


	//   ....[17]....
        /*0770*/ 	.word	0xffffffff


	//   ....[18]....
        /*0774*/ 	.word	0xffffffff


	//   ....[19]....
        /*0778*/ 	.word	0xffffffff


	//   ....[20]....
        /*077c*/ 	.word	0xffffffff


	//   ....[21]....
        /*0780*/ 	.word	0xffffffff


	//   ....[22]....
        /*0784*/ 	.word	0xffffffff


	//   ....[23]....
        /*0788*/ 	.word	0xffffffff


	//   ....[24]....
        /*078c*/ 	.word	0xffffffff


	//   ....[25]....
        /*0790*/ 	.word	0xffffffff


	//   ....[26]....
        /*0794*/ 	.word	0xffffffff


	//   ....[27]....
        /*0798*/ 	.word	0xffffffff


	//   ....[28]....
        /*079c*/ 	.word	0xffffffff


	//   ....[29]....
        /*07a0*/ 	.word	0xffffffff


	//   ....[30]....
        /*07a4*/ 	.word	0xffffffff


	//   ....[31]....
        /*07a8*/ 	.word	0xffffffff


	//   ....[32]....
        /*07ac*/ 	.word	0xffffffff


	//   ....[33]....
        /*07b0*/ 	.word	0xffffffff


	//   ....[34]....
        /*07b4*/ 	.word	0xffffffff


	//   ....[35]....
        /*07b8*/ 	.word	0xffffffff


	//   ....[36]....
        /*07bc*/ 	.word	0xffffffff


	//   ....[37]....
        /*07c0*/ 	.word	0xffffffff


	//   ....[38]....
        /*07c4*/ 	.word	0xffffffff


	//   ....[39]....
        /*07c8*/ 	.word	0xffffffff


	//   ....[40]....
        /*07cc*/ 	.word	0xffffffff


	//   ....[41]....
        /*07d0*/ 	.word	0xffffffff


	//   ....[42]....
        /*07d4*/ 	.word	0xffffffff


	//   ....[43]....
        /*07d8*/ 	.word	0xffffffff


	//   ....[44]....
        /*07dc*/ 	.word	0xffffffff


	//   ....[45]....
        /*07e0*/ 	.word	0xffffffff


	//   ....[46]....
        /*07e4*/ 	.word	0xffffffff


	//   ....[47]....
        /*07e8*/ 	.word	0xffffffff


	//   ....[48]....
        /*07ec*/ 	.word	0xffffffff


	//   ....[49]....
        /*07f0*/ 	.word	0xffffffff


	//   ....[50]....
        /*07f4*/ 	.word	0xffffffff


	//   ....[51]....
        /*07f8*/ 	.word	0xffffffff


	//   ....[52]....
        /*07fc*/ 	.word	0xffffffff


	//   ....[53]....
        /*0800*/ 	.word	0xffffffff


	//   ....[54]....
        /*0804*/ 	.word	0xffffffff


	//   ....[55]....
        /*0808*/ 	.word	0xffffffff


	//   ....[56]....
        /*080c*/ 	.word	0xffffffff


	//   ....[57]....
        /*0810*/ 	.word	0xffffffff


	//   ....[58]....
        /*0814*/ 	.word	0xffffffff


	//   ....[59]....
        /*0818*/ 	.word	0xffffffff


	//   ....[60]....
        /*081c*/ 	.word	0xffffffff


	//   ....[61]....
        /*0820*/ 	.word	0xffffffff


	//   ....[62]....
        /*0824*/ 	.word	0xffffffff


	//   ....[63]....
        /*0828*/ 	.word	0xffffffff


	//   ....[64]....
        /*082c*/ 	.word	0xffffffff


	//   ....[65]....
        /*0830*/ 	.word	0xffffffff


	//   ....[66]....
        /*0834*/ 	.word	0xffffffff


	//   ....[67]....
        /*0838*/ 	.word	0xffffffff


	//   ....[68]....
        /*083c*/ 	.word	0xffffffff


	//   ....[69]....
        /*0840*/ 	.word	0xffffffff


	//   ....[70]....
        /*0844*/ 	.word	0xffffffff


	//   ....[71]....
        /*0848*/ 	.word	0xffffffff


	//   ....[72]....
        /*084c*/ 	.word	0xffffffff


	//   ....[73]....
        /*0850*/ 	.word	0xffffffff


	//   ....[74]....
        /*0854*/ 	.word	0xffffffff


	//   ....[75]....
        /*0858*/ 	.word	0xffffffff


	//   ....[76]....
        /*085c*/ 	.word	0xffffffff


	//   ....[77]....
        /*0860*/ 	.word	0xffffffff


	//   ....[78]....
        /*0864*/ 	.word	0xffffffff


	//   ....[79]....
        /*0868*/ 	.word	0xffffffff


	//   ....[80]....
        /*086c*/ 	.word	0xffffffff


	//   ....[81]....
        /*0870*/ 	.word	0xffffffff


	//   ....[82]....
        /*0874*/ 	.word	0xffffffff


	//   ....[83]....
        /*0878*/ 	.word	0xffffffff


	//   ....[84]....
        /*087c*/ 	.word	0xffffffff


	//   ....[85]....
        /*0880*/ 	.word	0xffffffff


	//   ....[86]....
        /*0884*/ 	.word	0xffffffff


	//   ....[87]....
        /*0888*/ 	.word	0xffffffff


	//   ....[88]....
        /*088c*/ 	.word	0xffffffff


	//   ....[89]....
        /*0890*/ 	.word	0xffffffff


	//   ....[90]....
        /*0894*/ 	.word	0xffffffff


	//   ....[91]....
        /*0898*/ 	.word	0xffffffff


	//   ....[92]....
        /*089c*/ 	.word	0xffffffff


	//   ....[93]....
        /*08a0*/ 	.word	0xffffffff


	//   ....[94]....
        /*08a4*/ 	.word	0xffffffff


	//   ....[95]....
        /*08a8*/ 	.word	0xffffffff


	//   ....[96]....
        /*08ac*/ 	.word	0xffffffff


	//   ....[97]....
        /*08b0*/ 	.word	0xffffffff


	//   ....[98]....
        /*08b4*/ 	.word	0xffffffff


	//   ....[99]....
        /*08b8*/ 	.word	0xffffffff


	//   ....[100]....
        /*08bc*/ 	.word	0xffffffff


	//   ....[101]....
        /*08c0*/ 	.word	0xffffffff


	//   ....[102]....
        /*08c4*/ 	.word	0xffffffff


	//   ....[103]....
        /*08c8*/ 	.word	0xffffffff


	//   ....[104]....
        /*08cc*/ 	.word	0xffffffff


	//   ....[105]....
        /*08d0*/ 	.word	0xffffffff


	//   ....[106]....
        /*08d4*/ 	.word	0xffffffff


	//   ....[107]....
        /*08d8*/ 	.word	0xffffffff


	//   ....[108]....
        /*08dc*/ 	.word	0xffffffff


	//   ....[109]....
        /*08e0*/ 	.word	0xffffffff


	//   ....[110]....
        /*08e4*/ 	.word	0xffffffff


	//   ....[111]....
        /*08e8*/ 	.word	0xffffffff


	//   ....[112]....
        /*08ec*/ 	.word	0xffffffff


	//   ....[113]....
        /*08f0*/ 	.word	0xffffffff


	//   ....[114]....
        /*08f4*/ 	.word	0xffffffff


	//   ....[115]....
        /*08f8*/ 	.word	0xffffffff


	//   ....[116]....
        /*08fc*/ 	.word	0xffffffff


	//   ....[117]....
        /*0900*/ 	.word	0xffffffff


	//   ....[118]....
        /*0904*/ 	.word	0xffffffff


	//   ....[119]....
        /*0908*/ 	.word	0xffffffff


	//   ....[120]....
        /*090c*/ 	.word	0xffffffff


	//   ....[121]....
        /*0910*/ 	.word	0xffffffff


	//   ....[122]....
        /*0914*/ 	.word	0x0500000f


	//   ....[123]....
        /*0918*/ 	.word	0x0500000f


	//   ....[124]....
        /*091c*/ 	.word	0x0500000f


	//   ....[125]....
        /*0920*/ 	.word	0x0500000f


	//   ....[126]....
        /*0924*/ 	.word	0x0500000f


	//   ....[127]....
        /*0928*/ 	.word	0x0500000f


	//   ....[128]....
        /*092c*/ 	.word	0x0500000f


	//   ....[129]....
        /*0930*/ 	.word	0x0500000f


	//   ....[130]....
        /*0934*/ 	.word	0x0500000f


	//   ....[131]....
        /*0938*/ 	.word	0x0500000f


	//   ....[132]....
        /*093c*/ 	.word	0x0500000f


	//   ....[133]....
        /*0940*/ 	.word	0x0500000f


	//   ....[134]....
        /*0944*/ 	.word	0x0500000f


	//   ....[135]....
        /*0948*/ 	.word	0x0500000f


	//   ....[136]....
        /*094c*/ 	.word	0x0500000f


	//   ....[137]....
        /*0950*/ 	.word	0x0500000f


	//   ....[138]....
        /*0954*/ 	.word	0x0500000f


	//   ....[139]....
        /*0958*/ 	.word	0x0500000f


	//   ....[140]....
        /*095c*/ 	.word	0x0500000f


	//   ....[141]....
        /*0960*/ 	.word	0x0500000f


	//   ....[142]....
        /*0964*/ 	.word	0x0500000f


	//   ....[143]....
        /*0968*/ 	.word	0x0500000f


	//   ....[144]....
        /*096c*/ 	.word	0x0500000f


	//   ....[145]....
        /*0970*/ 	.word	0x0500000f


	//   ....[146]....
        /*0974*/ 	.word	0x0500000f


	//   ....[147]....
        /*0978*/ 	.word	0x0500000f


	//   ....[148]....
        /*097c*/ 	.word	0x0500000f


	//   ....[149]....
        /*0980*/ 	.word	0x0500000f


	//   ....[150]....
        /*0984*/ 	.word	0x0500000f


	//   ....[151]....
        /*0988*/ 	.word	0x0500000f


	//   ....[152]....
        /*098c*/ 	.word	0x0500000f


	//   ....[153]....
        /*0990*/ 	.word	0x0500000f


	//   ....[154]....
        /*0994*/ 	.word	0x0500000f


	//   ....[155]....
        /*0998*/ 	.word	0x0500000f


	//   ....[156]....
        /*099c*/ 	.word	0x0500000f


	//   ....[157]....
        /*09a0*/ 	.word	0x0500000f


	//   ....[158]....
        /*09a4*/ 	.word	0x0500000f


	//   ....[159]....
        /*09a8*/ 	.word	0x0500000f


	//   ....[160]....
        /*09ac*/ 	.word	0x0500000f


	//   ....[161]....
        /*09b0*/ 	.word	0x0500000f


	//   ....[162]....
        /*09b4*/ 	.word	0x0500000f


	//   ....[163]....
        /*09b8*/ 	.word	0x0500000f


	//   ....[164]....
        /*09bc*/ 	.word	0x0500000f


	//   ....[165]....
        /*09c0*/ 	.word	0x0500000f


	//   ....[166]....
        /*09c4*/ 	.word	0x0500000f


	//   ....[167]....
        /*09c8*/ 	.word	0x0500000f


	//   ....[168]....
        /*09cc*/ 	.word	0x0500000f


	//   ....[169]....
        /*09d0*/ 	.word	0x0500000f


	//   ....[170]....
        /*09d4*/ 	.word	0x0500000f


	//   ....[171]....
        /*09d8*/ 	.word	0x0500000f


	//   ....[172]....
        /*09dc*/ 	.word	0x0500000f


	//   ....[173]....
        /*09e0*/ 	.word	0x0500000f


	//----- nvinfo : EIATTR_COOP_GROUP_INSTR_OFFSETS
	.align		4
.L_511:
        /*09e4*/ 	.byte	0x04, 0x28
        /*09e6*/ 	.short	(.L_513 - .L_512)


	//   ....[0]....
.L_512:
        /*09e8*/ 	.word	0x00000060


	//   ....[1]....
        /*09ec*/ 	.word	0x000001a0


	//   ....[2]....
        /*09f0*/ 	.word	0x000001f0


	//   ....[3]....
        /*09f4*/ 	.word	0x00000420


	//   ....[4]....
        /*09f8*/ 	.word	0x00000580


	//   ....[5]....
        /*09fc*/ 	.word	0x000006a0


	//   ....[6]....
        /*0a00*/ 	.word	0x00000800


	//   ....[7]....
        /*0a04*/ 	.word	0x0000aee0


	//   ....[8]....
        /*0a08*/ 	.word	0x0000b5e0


	//   ....[9]....
        /*0a0c*/ 	.word	0x0000b5f0


	//   ....[10]....
        /*0a10*/ 	.word	0x0000b600


	//   ....[11]....
        /*0a14*/ 	.word	0x0000b610


	//   ....[12]....
        /*0a18*/ 	.word	0x0000bdf0


	//   ....[13]....
        /*0a1c*/ 	.word	0x0000be00


	//   ....[14]....
        /*0a20*/ 	.word	0x0000be10


	//   ....[15]....
        /*0a24*/ 	.word	0x0000be20


	//   ....[16]....
        /*0a28*/ 	.word	0x0000eb90


	//   ....[17]....
        /*0a2c*/ 	.word	0x0000eba0


	//   ....[18]....
        /*0a30*/ 	.word	0x0000ebb0


	//   ....[19]....
        /*0a34*/ 	.word	0x0000ebc0


	//   ....[20]....
        /*0a38*/ 	.word	0x0000f1c0


	//   ....[21]....
        /*0a3c*/ 	.word	0x0000f1d0


	//   ....[22]....
        /*0a40*/ 	.word	0x0000f1e0


	//   ....[23]....
        /*0a44*/ 	.word	0x0000f1f0


	//   ....[24]....
        /*0a48*/ 	.word	0x00012c90


	//   ....[25]....
        /*0a4c*/ 	.word	0x00013200


	//   ....[26]....
        /*0a50*/ 	.word	0x00013ea0


	//   ....[27]....
        /*0a54*/ 	.word	0x00013fb0


	//   ....[28]....
        /*0a58*/ 	.word	0x00014500


	//   ....[29]....
        /*0a5c*/ 	.word	0x000145d0


	//   ....[30]....
        /*0a60*/ 	.word	0x00016a40


	//   ....[31]....
        /*0a64*/ 	.word	0x00017350


	//   ....[32]....
        /*0a68*/ 	.word	0x00017c90


	//   ....[33]....
        /*0a6c*/ 	.word	0x00017d50


	//   ....[34]....
        /*0a70*/ 	.word	0x00017f40


	//   ....[35]....
        /*0a74*/ 	.word	0x00018070


	//   ....[36]....
        /*0a78*/ 	.word	0x0001a3e0


	//   ....[37]....
        /*0a7c*/ 	.word	0x0001a400


	//   ....[38]....
        /*0a80*/ 	.word	0x0001a810


	//   ....[39]....
        /*0a84*/ 	.word	0x0001a880


	//   ....[40]....
        /*0a88*/ 	.word	0x0001c990


	//   ....[41]....
        /*0a8c*/ 	.word	0x0001cc70


	//   ....[42]....
        /*0a90*/ 	.word	0x0001dc70


	//   ....[43]....
        /*0a94*/ 	.word	0x0001dcc0


	//   ....[44]....
        /*0a98*/ 	.word	0x0001e040


	//   ....[45]....
        /*0a9c*/ 	.word	0x0001e0b0


	//   ....[46]....
        /*0aa0*/ 	.word	0x0001f010


	//   ....[47]....
        /*0aa4*/ 	.word	0x0001f050


	//   ....[48]....
        /*0aa8*/ 	.word	0x0001f140


	//   ....[49]....
        /*0aac*/ 	.word	0x0001f370


	//   ....[50]....
        /*0ab0*/ 	.word	0x00020370


	//   ....[51]....
        /*0ab4*/ 	.word	0x000203b0


	//   ....[52]....
        /*0ab8*/ 	.word	0x000203f0


	//   ....[53]....
        /*0abc*/ 	.word	0x00020420


	//   ....[54]....
        /*0ac0*/ 	.word	0x000209a0


	//   ....[55]....
        /*0ac4*/ 	.word	0x000209b0


	//   ....[56]....
        /*0ac8*/ 	.word	0x00020a80


	//   ....[57]....
        /*0acc*/ 	.word	0x00020aa0


	//   ....[58]....
        /*0ad0*/ 	.word	0x00020b70


	//   ....[59]....
        /*0ad4*/ 	.word	0x00020b90


	//   ....[60]....
        /*0ad8*/ 	.word	0x00020c70


	//   ....[61]....
        /*0adc*/ 	.word	0x00020c90


	//   ....[62]....
        /*0ae0*/ 	.word	0x00021500


	//   ....[63]....
        /*0ae4*/ 	.word	0x00021510


	//   ....[64]....
        /*0ae8*/ 	.word	0x000215e0


	//   ....[65]....
        /*0aec*/ 	.word	0x00021600


	//   ....[66]....
        /*0af0*/ 	.word	0x000216d0


	//   ....[67]....
        /*0af4*/ 	.word	0x000216f0


	//   ....[68]....
        /*0af8*/ 	.word	0x000217d0


	//   ....[69]....
        /*0afc*/ 	.word	0x000217f0


	//   ....[70]....
        /*0b00*/ 	.word	0x00021950


	//   ....[71]....
        /*0b04*/ 	.word	0x00021b30


	//   ....[72]....
        /*0b08*/ 	.word	0x00021b60


	//   ....[73]....
        /*0b0c*/ 	.word	0x00021b90


	//   ....[74]....
        /*0b10*/ 	.word	0x00021bc0


	//   ....[75]....
        /*0b14*/ 	.word	0x00021bf0


	//   ....[76]....
        /*0b18*/ 	.word	0x00021c20


	//   ....[77]....
        /*0b1c*/ 	.word	0x00021da0


	//   ....[78]....
        /*0b20*/ 	.word	0x00021dd0


	//   ....[79]....
        /*0b24*/ 	.word	0x00021e00


	//   ....[80]....
        /*0b28*/ 	.word	0x00021e30


	//   ....[81]....
        /*0b2c*/ 	.word	0x00021e60


	//   ....[82]....
        /*0b30*/ 	.word	0x00021e90


	//   ....[83]....
        /*0b34*/ 	.word	0x00021f40


	//   ....[84]....
        /*0b38*/ 	.word	0x00021fa0


	//   ....[85]....
        /*0b3c*/ 	.word	0x00022030


	//   ....[86]....
        /*0b40*/ 	.word	0x00023250


	//   ....[87]....
        /*0b44*/ 	.word	0x00025010


	//   ....[88]....
        /*0b48*/ 	.word	0x00025c60


	//   ....[89]....
        /*0b4c*/ 	.word	0x00025c80


	//   ....[90]....
        /*0b50*/ 	.word	0x00025d50


	//   ....[91]....
        /*0b54*/ 	.word	0x00025d60


	//   ....[92]....
        /*0b58*/ 	.word	0x00025e00


	//   ....[93]....
        /*0b5c*/ 	.word	0x00025e10


	//   ....[94]....
        /*0b60*/ 	.word	0x00025eb0


	//   ....[95]....
        /*0b64*/ 	.word	0x00025ec0


	//   ....[96]....
        /*0b68*/ 	.word	0x00025f60


	//   ....[97]....
        /*0b6c*/ 	.word	0x00025f70


	//   ....[98]....
        /*0b70*/ 	.word	0x00026010


	//   ....[99]....
        /*0b74*/ 	.word	0x00026020


	//   ....[100]....
        /*0b78*/ 	.word	0x000260c0


	//   ....[101]....
        /*0b7c*/ 	.word	0x000260d0


	//   ....[102]....
        /*0b80*/ 	.word	0x00026120


	//   ....[103]....
        /*0b84*/ 	.word	0x00026160


	//   ....[104]....
        /*0b88*/ 	.word	0x00028ec0


	//   ....[105]....
        /*0b8c*/ 	.word	0x00028ef0


	//   ....[106]....
        /*0b90*/ 	.word	0x00028f00


	//   ....[107]....
        /*0b94*/ 	.word	0x00028f30


	//   ....[108]....
        /*0b98*/ 	.word	0x00028f60


	//   ....[109]....
        /*0b9c*/ 	.word	0x00028f90


	//   ....[110]....
        /*0ba0*/ 	.word	0x00028fc0


	//   ....[111]....
        /*0ba4*/ 	.word	0x00028fd0


	//   ....[112]....
        /*0ba8*/ 	.word	0x00029160


	//   ....[113]....
        /*0bac*/ 	.word	0x000291a0


	//   ....[114]....
        /*0bb0*/ 	.word	0x000291d0


	//   ....[115]....
        /*0bb4*/ 	.word	0x00029200


	//   ....[116]....
        /*0bb8*/ 	.word	0x00029230


	//   ....[117]....
        /*0bbc*/ 	.word	0x00029260


	//   ....[118]....
        /*0bc0*/ 	.word	0x00029320


	//   ....[119]....
        /*0bc4*/ 	.word	0x00029340


	//   ....[120]....
        /*0bc8*/ 	.word	0x000293b0


	//   ....[121]....
        /*0bcc*/ 	.word	0x00029a90


	//   ....[122]....
        /*0bd0*/ 	.word	0x00029ed0


	//   ....[123]....
        /*0bd4*/ 	.word	0x00029f60


	//   ....[124]....
        /*0bd8*/ 	.word	0x00029fb0


	//   ....[125]....
        /*0bdc*/ 	.word	0x0002a000


	//   ....[126]....
        /*0be0*/ 	.word	0x0002a090


	//   ....[127]....
        /*0be4*/ 	.word	0x0002a120


	//   ....[128]....
        /*0be8*/ 	.word	0x0002a170


	//   ....[129]....
        /*0bec*/ 	.word	0x0002a1c0


	//   ....[130]....
        /*0bf0*/ 	.word	0x0002a2b0


	//   ....[131]....
        /*0bf4*/ 	.word	0x0002a340


	//   ....[132]....
        /*0bf8*/ 	.word	0x0002a3a0


	//   ....[133]....
        /*0bfc*/ 	.word	0x0002a400


	//   ....[134]....
        /*0c00*/ 	.word	0x0002a490


	//   ....[135]....
        /*0c04*/ 	.word	0x0002a520


	//   ....[136]....
        /*0c08*/ 	.word	0x0002a580


	//   ....[137]....
        /*0c0c*/ 	.word	0x0002a5e0


	//   ....[138]....
        /*0c10*/ 	.word	0x0002a970


	//   ....[139]....
        /*0c14*/ 	.word	0x0002ac70


	//   ....[140]....
        /*0c18*/ 	.word	0x0002adf0


	//   ....[141]....
        /*0c1c*/ 	.word	0x0002ae40


	//   ....[142]....
        /*0c20*/ 	.word	0x0002afc0


	//   ....[143]....
        /*0c24*/ 	.word	0x0002b010


	//   ....[144]....
        /*0c28*/ 	.word	0x0002b140


	//   ....[145]....
        /*0c2c*/ 	.word	0x0002b190


	//   ....[146]....
        /*0c30*/ 	.word	0x0002b2c0


	//   ....[147]....
        /*0c34*/ 	.word	0x0002b310


	//   ....[148]....
        /*0c38*/ 	.word	0x0002b440


	//   ....[149]....
        /*0c3c*/ 	.word	0x0002b490


	//   ....[150]....
        /*0c40*/ 	.word	0x0002b5c0


	//   ....[151]....
        /*0c44*/ 	.word	0x0002b610


	//   ....[152]....
        /*0c48*/ 	.word	0x0002b740


	//   ....[153]....
        /*0c4c*/ 	.word	0x0002b790


	//   ....[154]....
        /*0c50*/ 	.word	0x0002b8a0


	//   ....[155]....
        /*0c54*/ 	.word	0x0002b8f0


	//   ....[156]....
        /*0c58*/ 	.word	0x0002bc20


	//   ....[157]....
        /*0c5c*/ 	.word	0x0002bcd0


	//   ....[158]....
        /*0c60*/ 	.word	0x0002bde0


	//   ....[159]....
        /*0c64*/ 	.word	0x0002be70


	//   ....[160]....
        /*0c68*/ 	.word	0x0002bef0


	//   ....[161]....
        /*0c6c*/ 	.word	0x0002bf70


	//   ....[162]....
        /*0c70*/ 	.word	0x0002bff0


	//   ....[163]....
        /*0c74*/ 	.word	0x0002c080


	//   ....[164]....
        /*0c78*/ 	.word	0x0002c120


	//   ....[165]....
        /*0c7c*/ 	.word	0x0002c1e0


	//   ....[166]....
        /*0c80*/ 	.word	0x0002c260


	//   ....[167]....
        /*0c84*/ 	.word	0x0002c2e0


	//   ....[168]....
        /*0c88*/ 	.word	0x0002c360


	//   ....[169]....
        /*0c8c*/ 	.word	0x0002c3f0


	//   ....[170]....
        /*0c90*/ 	.word	0x0002c470


	//   ....[171]....
        /*0c94*/ 	.word	0x0002c510


	//   ....[172]....
        /*0c98*/ 	.word	0x0002c5a0


	//   ....[173]....
        /*0c9c*/ 	.word	0x0002c6d0


	//----- nvinfo : EIATTR_REG_RECONFIG
	.align		4
.L_513:
        /*0ca0*/ 	.byte	0x01, 0x54
	.zero		2


	//----- nvinfo : EIATTR_SYSCALL_OFFSETS
	.align		4
        /*0ca4*/ 	.byte	0x04, 0x46
        /*0ca6*/ 	.short	(.L_515 - .L_514)


	//   ....[0]....
.L_514:
        /*0ca8*/ 	.word	0x00001dd0


	//   ....[1]....
        /*0cac*/ 	.word	0x00001f20


	//   ....[2]....
        /*0cb0*/ 	.word	0x0000b080


	//   ....[3]....
        /*0cb4*/ 	.word	0x0000b3a0


	//   ....[4]....
        /*0cb8*/ 	.word	0x00024c40


	//   ....[5]....
        /*0cbc*/ 	.word	0x00024d90


	//   ....[6]....
        /*0cc0*/ 	.word	0x00024e80


	//   ....[7]....
        /*0cc4*/ 	.word	0x000257a0


	//----- nvinfo : EIATTR_MBARRIER_INSTR_OFFSETS
	.align		4
.L_515:
        /*0cc8*/ 	.byte	0x04, 0x39
        /*0cca*/ 	.short	(.L_517 - .L_516)


	//   ....[0]....
.L_516:
        /*0ccc*/ 	.word	0x000002d0
        /*0cd0*/ 	.word	0x000000ff
        /*0cd4*/ 	.word	0x0002a800
        /*0cd8*/ 	.short	0x0100
        /*0cda*/ 	.byte	0x08
	.zero		1


	//   ....[1]....
        /*0cdc*/ 	.word	0x000002e0
        /*0ce0*/ 	.word	0x000000ff
        /*0ce4*/ 	.word	0x0002a820
        /*0ce8*/ 	.short	0x0100
        /*0cea*/ 	.byte	0x08
	.zero		1


	//   ....[2]....
        /*0cec*/ 	.word	0x000003d0
        /*0cf0*/ 	.word	0x000000ff
        /*0cf4*/ 	.word	0x0002a830
        /*0cf8*/ 	.short	0x0100
        /*0cfa*/ 	.byte	0x08
	.zero		1


	//   ....[3]....
        /*0cfc*/ 	.word	0x000003e0
        /*0d00*/ 	.word	0x000000ff
        /*0d04*/ 	.word	0x0002a840
        /*0d08*/ 	.short	0x0100
        /*0d0a*/ 	.byte	0x08
	.zero		1


	//   ....[4]....
        /*0d0c*/ 	.word	0x000003f0
        /*0d10*/ 	.word	0x000000ff
        /*0d14*/ 	.word	0x0002a838
        /*0d18*/ 	.short	0x0100
        /*0d1a*/ 	.byte	0x08
	.zero		1


	//   ....[5]....
        /*0d1c*/ 	.word	0x00000400
        /*0d20*/ 	.word	0x000000ff
        /*0d24*/ 	.word	0x0002a848
        /*0d28*/ 	.short	0x0100
        /*0d2a*/ 	.byte	0x08
	.zero		1


	//   ....[6]....
        /*0d2c*/ 	.word	0x00000530
        /*0d30*/ 	.word	0x000000ff
        /*0d34*/ 	.word	0x0002a850
        /*0d38*/ 	.short	0x0100
        /*0d3a*/ 	.byte	0x08
	.zero		1


	//   ....[7]....
        /*0d3c*/ 	.word	0x00000540
        /*0d40*/ 	.word	0x000000ff
        /*0d44*/ 	.word	0x0002a860
        /*0d48*/ 	.short	0x0100
        /*0d4a*/ 	.byte	0x08
	.zero		1


	//   ....[8]....
        /*0d4c*/ 	.word	0x00000550
        /*0d50*/ 	.word	0x000000ff
        /*0d54*/ 	.word	0x0002a858
        /*0d58*/ 	.short	0x0100
        /*0d5a*/ 	.byte	0x08
	.zero		1


	//   ....[9]....
        /*0d5c*/ 	.word	0x00000560
        /*0d60*/ 	.word	0x000000ff
        /*0d64*/ 	.word	0x0002a868
        /*0d68*/ 	.short	0x0100
        /*0d6a*/ 	.byte	0x08
	.zero		1


	//   ....[10]....
        /*0d6c*/ 	.word	0x00000650
        /*0d70*/ 	.word	0x000000ff
        /*0d74*/ 	.word	0x0002a870
        /*0d78*/ 	.short	0x0100
        /*0d7a*/ 	.byte	0x06
	.zero		1


	//   ....[11]....
        /*0d7c*/ 	.word	0x00000660
        /*0d80*/ 	.word	0x000000ff
        /*0d84*/ 	.word	0x0002a880
        /*0d88*/ 	.short	0x0100
        /*0d8a*/ 	.byte	0x06
	.zero		1


	//   ....[12]....
        /*0d8c*/ 	.word	0x00000670
        /*0d90*/ 	.word	0x000000ff
        /*0d94*/ 	.word	0x0002a878
        /*0d98*/ 	.short	0x0100
        /*0d9a*/ 	.byte	0x06
	.zero		1


	//   ....[13]....
        /*0d9c*/ 	.word	0x00000680
        /*0da0*/ 	.word	0x000000ff
        /*0da4*/ 	.word	0x0002a888
        /*0da8*/ 	.short	0x0100
        /*0daa*/ 	.byte	0x06
	.zero		1


	//   ....[14]....
        /*0dac*/ 	.word	0x000007b0
        /*0db0*/ 	.word	0x000000ff
        /*0db4*/ 	.word	0x0002a890
        /*0db8*/ 	.short	0x0100
        /*0dba*/ 	.byte	0x08
	.zero		1


	//   ....[15]....
        /*0dbc*/ 	.word	0x000007c0
        /*0dc0*/ 	.word	0x000000ff
        /*0dc4*/ 	.word	0x0002a8a0
        /*0dc8*/ 	.short	0x0100
        /*0dca*/ 	.byte	0x08
	.zero		1


	//   ....[16]....
        /*0dcc*/ 	.word	0x000007d0
        /*0dd0*/ 	.word	0x000000ff
        /*0dd4*/ 	.word	0x0002a898
        /*0dd8*/ 	.short	0x0100
        /*0dda*/ 	.byte	0x08
	.zero		1


	//   ....[17]....
        /*0ddc*/ 	.word	0x000007e0
        /*0de0*/ 	.word	0x000000ff
        /*0de4*/ 	.word	0x0002a8a8
        /*0de8*/ 	.short	0x0100
        /*0dea*/ 	.byte	0x08
	.zero		1


	//   ....[18]....
        /*0dec*/ 	.word	0x00000910
        /*0df0*/ 	.word	0x000000ff
        /*0df4*/ 	.word	0x0002a8b0
        /*0df8*/ 	.short	0x0100
        /*0dfa*/ 	.byte	0x08
	.zero		1


	//   ....[19]....
        /*0dfc*/ 	.word	0x00000920
        /*0e00*/ 	.word	0x000000ff
        /*0e04*/ 	.word	0x0002a8c0
        /*0e08*/ 	.short	0x0100
        /*0e0a*/ 	.byte	0x08
	.zero		1


	//   ....[20]....
        /*0e0c*/ 	.word	0x00000930
        /*0e10*/ 	.word	0x000000ff
        /*0e14*/ 	.word	0x0002a8b8
        /*0e18*/ 	.short	0x0100
        /*0e1a*/ 	.byte	0x08
	.zero		1


	//   ....[21]....
        /*0e1c*/ 	.word	0x00000940
        /*0e20*/ 	.word	0x000000ff
        /*0e24*/ 	.word	0x0002a8c8
        /*0e28*/ 	.short	0x0100
        /*0e2a*/ 	.byte	0x08
	.zero		1


	//   ....[22]....
        /*0e2c*/ 	.word	0x00003ad0
        /*0e30*/ 	.word	0x00000003
        /*0e34*/ 	.word	0x0002a890
        /*0e38*/ 	.short	0x010a
        /*0e3a*/ 	.byte	0x3f
	.zero		1


	//   ....[23]....
        /*0e3c*/ 	.word	0x00006de0
        /*0e40*/ 	.word	0x00000003
        /*0e44*/ 	.word	0x0002a890
        /*0e48*/ 	.short	0x010a
        /*0e4a*/ 	.byte	0x3f
	.zero		1


	//   ....[24]....
        /*0e4c*/ 	.word	0x00009eb0
        /*0e50*/ 	.word	0x00000003
        /*0e54*/ 	.word	0x0002a890
        /*0e58*/ 	.short	0x010a
        /*0e5a*/ 	.byte	0x3f
	.zero		1


	//   ....[25]....
        /*0e5c*/ 	.word	0x0000a2a0
        /*0e60*/ 	.word	0x0000001c
        /*0e64*/ 	.word	0x00000000
        /*0e68*/ 	.short	0x0101
        /*0e6a*/ 	.byte	0x3f
	.zero		1


	//   ....[26]....
        /*0e6c*/ 	.word	0x0000a2e0
        /*0e70*/ 	.word	0x00000003
        /*0e74*/ 	.word	0x0002a8b0
        /*0e78*/ 	.short	0x010a
        /*0e7a*/ 	.byte	0x3f
	.zero		1


	//   ....[27]....
        /*0e7c*/ 	.word	0x0000a7a0
        /*0e80*/ 	.word	0x00000003
        /*0e84*/ 	.word	0x00000000
        /*0e88*/ 	.short	0x0101
        /*0e8a*/ 	.byte	0x3f
	.zero		1


	//   ....[28]....
        /*0e8c*/ 	.word	0x0000b100
        /*0e90*/ 	.word	0x00000010
        /*0e94*/ 	.word	0x0002a800
        /*0e98*/ 	.short	0x010a
        /*0e9a*/ 	.byte	0x3f
	.zero		1


	//   ....[29]....
        /*0e9c*/ 	.word	0x0000b150
        /*0ea0*/ 	.word	0x00000010
        /*0ea4*/ 	.word	0x0002a800
        /*0ea8*/ 	.short	0x010a
        /*0eaa*/ 	.byte	0x3f
	.zero		1


	//   ....[30]....
        /*0eac*/ 	.word	0x0000c4c0
        /*0eb0*/ 	.word	0x00000010
        /*0eb4*/ 	.word	0x0002a800
        /*0eb8*/ 	.short	0x010a
        /*0eba*/ 	.byte	0x3f
	.zero		1


	//   ....[31]....
        /*0ebc*/ 	.word	0x0000f650
        /*0ec0*/ 	.word	0x00000010
        /*0ec4*/ 	.word	0x0002a800
        /*0ec8*/ 	.short	0x010a
        /*0eca*/ 	.byte	0x3f
	.zero		1


	//   ....[32]....
        /*0ecc*/ 	.word	0x00011e70
        /*0ed0*/ 	.word	0x00000015
        /*0ed4*/ 	.word	0x0002a830
        /*0ed8*/ 	.short	0x010a
        /*0eda*/ 	.byte	0x3f
	.zero		1


	//   ....[33]....
        /*0edc*/ 	.word	0x00011ee0
        /*0ee0*/ 	.word	0x00000015
        /*0ee4*/ 	.word	0x0002a830
        /*0ee8*/ 	.short	0x010a
        /*0eea*/ 	.byte	0x3f
	.zero		1


	//   ....[34]....
        /*0eec*/ 	.word	0x000128b0
        /*0ef0*/ 	.word	0x00000015
        /*0ef4*/ 	.word	0x00000000
        /*0ef8*/ 	.short	0x0101
        /*0efa*/ 	.byte	0x3f
	.zero		1


	//   ....[35]....
        /*0efc*/ 	.word	0x00015400
        /*0f00*/ 	.word	0x00000015
        /*0f04*/ 	.word	0x0002a830
        /*0f08*/ 	.short	0x010a
        /*0f0a*/ 	.byte	0x3f
	.zero		1


	//   ....[36]....
        /*0f0c*/ 	.word	0x00015470
        /*0f10*/ 	.word	0x00000015
        /*0f14*/ 	.word	0x0002a830
        /*0f18*/ 	.short	0x010a
        /*0f1a*/ 	.byte	0x3f
	.zero		1


	//   ....[37]....
        /*0f1c*/ 	.word	0x00015ff0
        /*0f20*/ 	.word	0x0000000c
        /*0f24*/ 	.word	0x0002a850
        /*0f28*/ 	.short	0x010a
        /*0f2a*/ 	.byte	0x3f
	.zero		1


	//   ....[38]....
        /*0f2c*/ 	.word	0x00016090
        /*0f30*/ 	.word	0x0000000c
        /*0f34*/ 	.word	0x0002a850
        /*0f38*/ 	.short	0x010a
        /*0f3a*/ 	.byte	0x3f
	.zero		1


	//   ....[39]....
        /*0f3c*/ 	.word	0x00016a50
        /*0f40*/ 	.word	0x0000000a
        /*0f44*/ 	.word	0x00000000
        /*0f48*/ 	.short	0x0101
        /*0f4a*/ 	.byte	0x3f
	.zero		1


	//   ....[40]....
        /*0f4c*/ 	.word	0x00017830
        /*0f50*/ 	.word	0x00000068
        /*0f54*/ 	.word	0x00000000
        /*0f58*/ 	.short	0x0101
        /*0f5a*/ 	.byte	0x3f
	.zero		1


	//   ....[41]....
        /*0f5c*/ 	.word	0x00018e30
        /*0f60*/ 	.word	0x00000005
        /*0f64*/ 	.word	0x0002a830
        /*0f68*/ 	.short	0x010a
        /*0f6a*/ 	.byte	0x3f
	.zero		1


	//   ....[42]....
        /*0f6c*/ 	.word	0x00018ea0
        /*0f70*/ 	.word	0x00000005
        /*0f74*/ 	.word	0x0002a830
        /*0f78*/ 	.short	0x010a
        /*0f7a*/ 	.byte	0x3f
	.zero		1


	//   ....[43]....
        /*0f7c*/ 	.word	0x00019a20
        /*0f80*/ 	.word	0x000000c6
        /*0f84*/ 	.word	0x0002a850
        /*0f88*/ 	.short	0x010a
        /*0f8a*/ 	.byte	0x3f
	.zero		1


	//   ....[44]....
        /*0f8c*/ 	.word	0x00019a70
        /*0f90*/ 	.word	0x000000c6
        /*0f94*/ 	.word	0x0002a850
        /*0f98*/ 	.short	0x010a
        /*0f9a*/ 	.byte	0x3f
	.zero		1


	//   ....[45]....
        /*0f9c*/ 	.word	0x0001ae00
        /*0fa0*/ 	.word	0x00000015
        /*0fa4*/ 	.word	0x00000000
        /*0fa8*/ 	.short	0x0101
        /*0faa*/ 	.byte	0x3f
	.zero		1


	//   ....[46]....
        /*0fac*/ 	.word	0x0001ae70
        /*0fb0*/ 	.word	0x000000c6
        /*0fb4*/ 	.word	0x00000000
        /*0fb8*/ 	.short	0x0101
        /*0fba*/ 	.byte	0x3f
	.zero		1


	//   ....[47]....
        /*0fbc*/ 	.word	0x0001b430
        /*0fc0*/ 	.word	0x00000006
        /*0fc4*/ 	.word	0x0002a830
        /*0fc8*/ 	.short	0x010a
        /*0fca*/ 	.byte	0x3f
	.zero		1


	//   ....[48]....
        /*0fcc*/ 	.word	0x0001b4a0
        /*0fd0*/ 	.word	0x00000006
        /*0fd4*/ 	.word	0x0002a830
        /*0fd8*/ 	.short	0x010a
        /*0fda*/ 	.byte	0x3f
	.zero		1


	//   ....[49]....
        /*0fdc*/ 	.word	0x0001c020
        /*0fe0*/ 	.word	0x0000000c
        /*0fe4*/ 	.word	0x0002a850
        /*0fe8*/ 	.short	0x010a
        /*0fea*/ 	.byte	0x3f
	.zero		1


	//   ....[50]....
        /*0fec*/ 	.word	0x0001c0c0
        /*0ff0*/ 	.word	0x0000000c
        /*0ff4*/ 	.word	0x0002a850
        /*0ff8*/ 	.short	0x010a
        /*0ffa*/ 	.byte	0x3f
	.zero		1


	//   ....[51]....
        /*0ffc*/ 	.word	0x0001ca50
        /*1000*/ 	.word	0x00000005
        /*1004*/ 	.word	0x00000000
        /*1008*/ 	.short	0x0101
        /*100a*/ 	.byte	0x3f
	.zero		1


	//   ....[52]....
        /*100c*/ 	.word	0x0001e420
        /*1010*/ 	.word	0x00000015
        /*1014*/ 	.word	0x00000000
        /*1018*/ 	.short	0x0101
        /*101a*/ 	.byte	0x3f
	.zero		1


	//   ....[53]....
        /*101c*/ 	.word	0x0001eef0
        /*1020*/ 	.word	0x0000000b
        /*1024*/ 	.word	0x0002a850
        /*1028*/ 	.short	0x010a
        /*102a*/ 	.byte	0x3f
	.zero		1


	//   ....[54]....
        /*102c*/ 	.word	0x0001ef90
        /*1030*/ 	.word	0x0000000b
        /*1034*/ 	.word	0x0002a850
        /*1038*/ 	.short	0x010a
        /*103a*/ 	.byte	0x3f
	.zero		1


	//   ....[55]....
        /*103c*/ 	.word	0x0001f460
        /*1040*/ 	.word	0x0000000b
        /*1044*/ 	.word	0x00000000
        /*1048*/ 	.short	0x0101
        /*104a*/ 	.byte	0x3f
	.zero		1


	//   ....[56]....
        /*104c*/ 	.word	0x00020990
        /*1050*/ 	.word	0x00000000
        /*1054*/ 	.word	0x00000000
        /*1058*/ 	.short	0x0101
        /*105a*/ 	.byte	0x3f
	.zero		1


	//   ....[57]....
        /*105c*/ 	.word	0x00023340
        /*1060*/ 	.word	0x00000007
        /*1064*/ 	.word	0x0002a820
        /*1068*/ 	.short	0x010a
        /*106a*/ 	.byte	0x3f
	.zero		1


	//   ....[58]....
        /*106c*/ 	.word	0x00023420
        /*1070*/ 	.word	0x00000007
        /*1074*/ 	.word	0x0002a8a0
        /*1078*/ 	.short	0x010a
        /*107a*/ 	.byte	0x3f
	.zero		1


	//   ....[59]....
        /*107c*/ 	.word	0x00023850
        /*1080*/ 	.word	0x00000007
        /*1084*/ 	.word	0x0002a8c0
        /*1088*/ 	.short	0x010a
        /*108a*/ 	.byte	0x3f
	.zero		1


	//   ....[60]....
        /*108c*/ 	.word	0x00023d20
        /*1090*/ 	.word	0x00000008
        /*1094*/ 	.word	0x0002a8a0
        /*1098*/ 	.short	0x010a
        /*109a*/ 	.byte	0x3f
	.zero		1


	//   ....[61]....
        /*109c*/ 	.word	0x00024140
        /*10a0*/ 	.word	0x00000008
        /*10a4*/ 	.word	0x0002a8c0
        /*10a8*/ 	.short	0x010a
        /*10aa*/ 	.byte	0x3f
	.zero		1


	//   ....[62]....
        /*10ac*/ 	.word	0x000252b0
        /*10b0*/ 	.word	0x00000000
        /*10b4*/ 	.word	0x0002a840
        /*10b8*/ 	.short	0x010a
        /*10ba*/ 	.byte	0x3f
	.zero		1


	//   ....[63]....
        /*10bc*/ 	.word	0x00026280
        /*10c0*/ 	.word	0x00000008
        /*10c4*/ 	.word	0x0002a800
        /*10c8*/ 	.short	0x0107
        /*10ca*/ 	.byte	0x3f
	.zero		1


	//   ....[64]....
        /*10cc*/ 	.word	0x00026380
        /*10d0*/ 	.word	0x00000002
        /*10d4*/ 	.word	0x0002a800
        /*10d8*/ 	.short	0x0101
        /*10da*/ 	.byte	0x3f
	.zero		1


	//   ....[65]....
        /*10dc*/ 	.word	0x000263a0
        /*10e0*/ 	.word	0x00000002
        /*10e4*/ 	.word	0x0002a820
        /*10e8*/ 	.short	0x010a
        /*10ea*/ 	.byte	0x3f
	.zero		1


	//   ....[66]....
        /*10ec*/ 	.word	0x00026730
        /*10f0*/ 	.word	0x00000003
        /*10f4*/ 	.word	0x0002a840
        /*10f8*/ 	.short	0x010a
        /*10fa*/ 	.byte	0x3f
	.zero		1


	//   ....[67]....
        /*10fc*/ 	.word	0x00026be0
        /*1100*/ 	.word	0x00000002
        /*1104*/ 	.word	0x0002a860
        /*1108*/ 	.short	0x010a
        /*110a*/ 	.byte	0x3f
	.zero		1


	//   ....[68]....
        /*110c*/ 	.word	0x000272f0
        /*1110*/ 	.word	0x00000003
        /*1114*/ 	.word	0x0002a840
        /*1118*/ 	.short	0x010a
        /*111a*/ 	.byte	0x3f
	.zero		1


	//   ....[69]....
        /*111c*/ 	.word	0x000277a0
        /*1120*/ 	.word	0x00000002
        /*1124*/ 	.word	0x0002a860
        /*1128*/ 	.short	0x010a
        /*112a*/ 	.byte	0x3f
	.zero		1


	//   ....[70]....
        /*112c*/ 	.word	0x00027e00
        /*1130*/ 	.word	0x00000003
        /*1134*/ 	.word	0x0002a840
        /*1138*/ 	.short	0x010a
        /*113a*/ 	.byte	0x3f
	.zero		1


	//   ....[71]....
        /*113c*/ 	.word	0x000282a0
        /*1140*/ 	.word	0x00000002
        /*1144*/ 	.word	0x0002a860
        /*1148*/ 	.short	0x010a
        /*114a*/ 	.byte	0x3f
	.zero		1


	//   ....[72]....
        /*114c*/ 	.word	0x00028880
        /*1150*/ 	.word	0x00000000
        /*1154*/ 	.word	0x0002a860
        /*1158*/ 	.short	0x010a
        /*115a*/ 	.byte	0x3f
	.zero		1


	//   ....[73]....
        /*115c*/ 	.word	0x00029a10
        /*1160*/ 	.word	0x00000000
        /*1164*/ 	.word	0x0002a820
        /*1168*/ 	.short	0x010a
        /*116a*/ 	.byte	0x3f
	.zero		1


	//   ....[74]....
        /*116c*/ 	.word	0x00029bc0
        /*1170*/ 	.word	0x00000006
        /*1174*/ 	.word	0x00000000
        /*1178*/ 	.short	0x010a
        /*117a*/ 	.byte	0x3f
	.zero		1


	//   ....[75]....
        /*117c*/ 	.word	0x00029c30
        /*1180*/ 	.word	0x00000007
        /*1184*/ 	.word	0x00000000
        /*1188*/ 	.short	0x010a
        /*118a*/ 	.byte	0x3f
	.zero		1


	//   ....[76]....
        /*118c*/ 	.word	0x00029ca0
        /*1190*/ 	.word	0x00000004
        /*1194*/ 	.word	0x00000000
        /*1198*/ 	.short	0x010a
        /*119a*/ 	.byte	0x3f
	.zero		1


	//   ....[77]....
        /*119c*/ 	.word	0x00029cd0
        /*11a0*/ 	.word	0x00000003
        /*11a4*/ 	.word	0x00000000
        /*11a8*/ 	.short	0x010a
        /*11aa*/ 	.byte	0x3f
	.zero		1


	//   ....[78]....
        /*11ac*/ 	.word	0x00029d30
        /*11b0*/ 	.word	0x00000003
        /*11b4*/ 	.word	0x0002a890
        /*11b8*/ 	.short	0x010a
        /*11ba*/ 	.byte	0x3f
	.zero		1


	//   ....[79]....
        /*11bc*/ 	.word	0x00029d80
        /*11c0*/ 	.word	0x00000003
        /*11c4*/ 	.word	0x0002a890
        /*11c8*/ 	.short	0x010a
        /*11ca*/ 	.byte	0x3f
	.zero		1


	//   ....[80]....
        /*11cc*/ 	.word	0x00029dd0
        /*11d0*/ 	.word	0x00000003
        /*11d4*/ 	.word	0x0002a890
        /*11d8*/ 	.short	0x010a
        /*11da*/ 	.byte	0x3f
	.zero		1


	//   ....[81]....
        /*11dc*/ 	.word	0x00029e20
        /*11e0*/ 	.word	0x00000003
        /*11e4*/ 	.word	0x0002a8b0
        /*11e8*/ 	.short	0x010a
        /*11ea*/ 	.byte	0x3f
	.zero		1


	//   ....[82]....
        /*11ec*/ 	.word	0x0002a200
        /*11f0*/ 	.word	0x00000010
        /*11f4*/ 	.word	0x0002a800
        /*11f8*/ 	.short	0x010a
        /*11fa*/ 	.byte	0x3f
	.zero		1


	//   ....[83]....
        /*11fc*/ 	.word	0x0002a610
        /*1200*/ 	.word	0x00000010
        /*1204*/ 	.word	0x0002a800
        /*1208*/ 	.short	0x010a
        /*120a*/ 	.byte	0x3f
	.zero		1


	//   ....[84]....
        /*120c*/ 	.word	0x0002a660
        /*1210*/ 	.word	0x00000015
        /*1214*/ 	.word	0x0002a830
        /*1218*/ 	.short	0x010a
        /*121a*/ 	.byte	0x3f
	.zero		1


	//   ....[85]....
        /*121c*/ 	.word	0x0002a6b0
        /*1220*/ 	.word	0x00000015
        /*1224*/ 	.word	0x0002a830
        /*1228*/ 	.short	0x010a
        /*122a*/ 	.byte	0x3f
	.zero		1


	//   ....[86]....
        /*122c*/ 	.word	0x0002a700
        /*1230*/ 	.word	0x0000000c
        /*1234*/ 	.word	0x0002a850
        /*1238*/ 	.short	0x010a
        /*123a*/ 	.byte	0x3f
	.zero		1


	//   ....[87]....
        /*123c*/ 	.word	0x0002a750
        /*1240*/ 	.word	0x00000005
        /*1244*/ 	.word	0x0002a830
        /*1248*/ 	.short	0x010a
        /*124a*/ 	.byte	0x3f
	.zero		1


	//   ....[88]....
        /*124c*/ 	.word	0x0002a7a0
        /*1250*/ 	.word	0x000000c6
        /*1254*/ 	.word	0x0002a850
        /*1258*/ 	.short	0x010a
        /*125a*/ 	.byte	0x3f
	.zero		1


	//   ....[89]....
        /*125c*/ 	.word	0x0002a7f0
        /*1260*/ 	.word	0x00000006
        /*1264*/ 	.word	0x0002a830
        /*1268*/ 	.short	0x010a
        /*126a*/ 	.byte	0x3f
	.zero		1


	//   ....[90]....
        /*126c*/ 	.word	0x0002a840
        /*1270*/ 	.word	0x0000000c
        /*1274*/ 	.word	0x0002a850
        /*1278*/ 	.short	0x010a
        /*127a*/ 	.byte	0x3f
	.zero		1


	//   ....[91]....
        /*127c*/ 	.word	0x0002a890
        /*1280*/ 	.word	0x0000000b
        /*1284*/ 	.word	0x0002a850
        /*1288*/ 	.short	0x010a
        /*128a*/ 	.byte	0x3f
	.zero		1


	//   ....[92]....
        /*128c*/ 	.word	0x0002aa50
        /*1290*/ 	.word	0x00000006
        /*1294*/ 	.word	0x0002a820
        /*1298*/ 	.short	0x010a
        /*129a*/ 	.byte	0x3f
	.zero		1


	//   ....[93]....
        /*129c*/ 	.word	0x0002aaa0
        /*12a0*/ 	.word	0x00000007
        /*12a4*/ 	.word	0x0002a8a0
        /*12a8*/ 	.short	0x010a
        /*12aa*/ 	.byte	0x3f
	.zero		1


	//   ....[94]....
        /*12ac*/ 	.word	0x0002aaf0
        /*12b0*/ 	.word	0x00000007
        /*12b4*/ 	.word	0x0002a8c0
        /*12b8*/ 	.short	0x010a
        /*12ba*/ 	.byte	0x3f
	.zero		1


	//   ....[95]....
        /*12bc*/ 	.word	0x0002ab40
        /*12c0*/ 	.word	0x00000008
        /*12c4*/ 	.word	0x0002a8a0
        /*12c8*/ 	.short	0x010a
        /*12ca*/ 	.byte	0x3f
	.zero		1


	//   ....[96]....
        /*12cc*/ 	.word	0x0002ab90
        /*12d0*/ 	.word	0x00000008
        /*12d4*/ 	.word	0x0002a8c0
        /*12d8*/ 	.short	0x010a
        /*12da*/ 	.byte	0x3f
	.zero		1


	//   ....[97]....
        /*12dc*/ 	.word	0x0002ad30
        /*12e0*/ 	.word	0x00000000
        /*12e4*/ 	.word	0x0002a840
        /*12e8*/ 	.short	0x010a
        /*12ea*/ 	.byte	0x3f
	.zero		1


	//   ....[98]....
        /*12ec*/ 	.word	0x0002b940
        /*12f0*/ 	.word	0x00000002
        /*12f4*/ 	.word	0x0002a820
        /*12f8*/ 	.short	0x010a
        /*12fa*/ 	.byte	0x3f
	.zero		1


	//   ....[99]....
        /*12fc*/ 	.word	0x0002b990
        /*1300*/ 	.word	0x00000003
        /*1304*/ 	.word	0x0002a840
        /*1308*/ 	.short	0x010a
        /*130a*/ 	.byte	0x3f
	.zero		1


	//   ....[100]....
        /*130c*/ 	.word	0x0002b9e0
        /*1310*/ 	.word	0x00000002
        /*1314*/ 	.word	0x0002a860
        /*1318*/ 	.short	0x010a
        /*131a*/ 	.byte	0x3f
	.zero		1


	//   ....[101]....
        /*131c*/ 	.word	0x0002ba30
        /*1320*/ 	.word	0x00000003
        /*1324*/ 	.word	0x0002a840
        /*1328*/ 	.short	0x010a
        /*132a*/ 	.byte	0x3f
	.zero		1


	//   ....[102]....
        /*132c*/ 	.word	0x0002ba80
        /*1330*/ 	.word	0x00000002
        /*1334*/ 	.word	0x0002a860
        /*1338*/ 	.short	0x010a
        /*133a*/ 	.byte	0x3f
	.zero		1


	//   ....[103]....
        /*133c*/ 	.word	0x0002bad0
        /*1340*/ 	.word	0x00000003
        /*1344*/ 	.word	0x0002a840
        /*1348*/ 	.short	0x010a
        /*134a*/ 	.byte	0x3f
	.zero		1


	//   ....[104]....
        /*134c*/ 	.word	0x0002bb20
        /*1350*/ 	.word	0x00000002
        /*1354*/ 	.word	0x0002a860
        /*1358*/ 	.short	0x010a
        /*135a*/ 	.byte	0x3f
	.zero		1


	//   ....[105]....
        /*135c*/ 	.word	0x0002bb70
        /*1360*/ 	.word	0x00000000
        /*1364*/ 	.word	0x0002a860
        /*1368*/ 	.short	0x010a
        /*136a*/ 	.byte	0x3f
	.zero		1


	//   ....[106]....
        /*136c*/ 	.word	0x0002c5f0
        /*1370*/ 	.word	0x00000000
        /*1374*/ 	.word	0x0002a820
        /*1378*/ 	.short	0x010a
        /*137a*/ 	.byte	0x3f
	.zero		1


	//   ....[107]....
        /*137c*/ 	.word	0x0002c790
        /*1380*/ 	.word	0x00000006
        /*1384*/ 	.word	0x00000000
        /*1388*/ 	.short	0x010a
        /*138a*/ 	.byte	0x3f
	.zero		1


	//   ....[108]....
        /*138c*/ 	.word	0x0002c7e0
        /*1390*/ 	.word	0x00000007
        /*1394*/ 	.word	0x00000000
        /*1398*/ 	.short	0x010a
        /*139a*/ 	.byte	0x3f
	.zero		1


	//   ....[109]....
        /*139c*/ 	.word	0x0002c830
        /*13a0*/ 	.word	0x00000004
        /*13a4*/ 	.word	0x00000000
        /*13a8*/ 	.short	0x010a
        /*13aa*/ 	.byte	0x3f
	.zero		1


	//----- nvinfo : EIATTR_NUM_MBARRIERS
	.align		4
.L_517:
        /*13ac*/ 	.byte	0x03, 0x38
        /*13ae*/ 	.short	0x0016


	//----- nvinfo : EIATTR_EXIT_INSTR_OFFSETS
	.align		4
        /*13b0*/ 	.byte	0x04, 0x1c
        /*13b2*/ 	.short	(.L_519 - .L_518)


	//   ....[0]....
.L_518:
        /*13b4*/ 	.word	0x00029d20


	//----- nvinfo : EIATTR_MAX_THREADS
	.align		4
.L_519:
        /*13b8*/ 	.byte	0x04, 0x05
        /*13ba*/ 	.short	(.L_521 - .L_520)
.L_520:
        /*13bc*/ 	.word	0x00000180
        /*13c0*/ 	.word	0x00000001
        /*13c4*/ 	.word	0x00000001


	//----- nvinfo : EIATTR_CRS_STACK_SIZE
	.align		4
.L_521:
        /*13c8*/ 	.byte	0x04, 0x1e
        /*13ca*/ 	.short	(.L_523 - .L_522)
.L_522:
        /*13cc*/ 	.word	0x00000000


	//----- nvinfo : EIATTR_CBANK_PARAM_SIZE
	.align		4
.L_523:
        /*13d0*/ 	.byte	0x03, 0x19
        /*13d2*/ 	.short	0x0af0


	//----- nvinfo : EIATTR_PARAM_CBANK
	.align		4
        /*13d4*/ 	.byte	0x04, 0x0a
        /*13d6*/ 	.short	(.L_525 - .L_524)
	.align		4
.L_524:
        /*13d8*/ 	.word	index@(.nv.constant0._ZN7cutlass13device_kernelIN5flash11enable_sm90INS1_16FlashAttnFwdSm90INS1_25CollectiveMainloopFwdSm90ILi2EN4cute5tupleIJNS5_1CILi1EEES8_S8_EEENS6_IJNS7_ILi128EEENS7_ILi96EEENS7_ILi192EEEEEELi128ENS_6half_tEfNS_4arch4Sm90ELb0ELb1ELb1ELb1ELb0ELb1ELb0ELb1ELb1ELb1ELb0ELb0EEENS1_21CollectiveEpilogueFwdINS6_IJSA_SA_SB_EEES9_SE_SG_Li256ELb1ELb1ELb0ELb0EEENS1_36VarlenDynamicPersistentTileSchedulerILi128ELi96ELi256ELi128ELb0ELb1ELb1ELb1ELb0ELb1EEEEEEEEEvNT_6ParamsE)
        /*13dc*/ 	.short	0x0210
        /*13de*/ 	.short	0x0af0


	//----- nvinfo : EIATTR_SW_WAR
	.align		4
.L_525:
        /*13e0*/ 	.byte	0x04, 0x36
        /*13e2*/ 	.short	(.L_527 - .L_526)
.L_526:
        /*13e4*/ 	.word	0x00000008
.L_527:


//--------------------- .nv.info._ZN7cutlass13device_kernelIN5flash11enable_sm90INS1_16FlashAttnFwdSm90INS1_25CollectiveMainloopFwdSm90ILi2EN4cute5tupleIJNS5_1CILi1EEES8_S8_EEENS6_IJNS7_ILi128EEESA_NS7_ILi192EEEEEELi128ENS_6half_tEfNS_4arch4Sm90ELb1ELb0ELb1ELb0ELb0ELb0ELb0ELb1ELb1ELb1ELb0ELb0EEENS1_21CollectiveEpilogueFwdINS6_IJSA_SA_SA_EEES9_SD_SF_Li256ELb0ELb1ELb0ELb0EEENS1_30DynamicPersistentTileSchedulerILi256ELi128ELb0ELb1ELb1EEEEEEEEEvNT_6ParamsE --------------------------
	.section	.nv.info._ZN7cutlass13device_kernelIN5flash11enable_sm90INS1_16FlashAttnFwdSm90INS1_25CollectiveMainloopFwdSm90ILi2EN4cute5tupleIJNS5_1CILi1EEES8_S8_EEENS6_IJNS7_ILi128EEESA_NS7_ILi192EEEEEELi128ENS_6half_tEfNS_4arch4Sm90ELb1ELb0ELb1ELb0ELb0ELb0ELb0ELb1ELb1ELb1ELb0ELb0EEENS1_21CollectiveEpilogueFwdINS6_IJSA_SA_SA_EEES9_SD_SF_Li256ELb0ELb1ELb0ELb0EEENS1_30DynamicPersistentTileSchedulerILi256ELi128ELb0ELb1ELb1EEEEEEEEEvNT_6ParamsE,"",@"SHT_CUDA_INFO"
	.sectionflags	@""
	.align	4


	//----- nvinfo : EIATTR_CUDA_API_VERSION
	.align		4
        /*0000*/ 	.byte	0x04, 0x37
        /*0002*/ 	.short	(.L_529 - .L_528)
.L_528:
        /*0004*/ 	.word	0x00000082


	//----- nvinfo : EIATTR_KPARAM_INFO
	.align		4
.L_529:
        /*0008*/ 	.byte	0x04, 0x17
        /*000a*/ 	.short	(.L_531 - .L_530)
.L_530:
        /*000c*/ 	.word	0x00000000
        /*0010*/ 	.short	0x0000
        /*0012*/ 	.short	0x0070
        /*0014*/ 	.byte	0x00, 0xf0, 0x01, 0x2a


	//----- nvinfo : EIATTR_SPARSE_MMA_MASK
	.align		4
.L_531:
        /*0018*/ 	.byte	0x03, 0x50
        /*001a*/ 	.short	0x0000


	//----- nvinfo : EIATTR_MAXREG_COUNT
	.align		4
        /*001c*/ 	.byte	0x03, 0x1b
        /*001e*/ 	.short	0x00a8


	//----- nvinfo : EIATTR_NUM_BARRIERS
	.align		4
        /*0020*/ 	.byte	0x02, 0x4c
        /*0022*/ 	.byte	0x09
	.zero		1


	//----- nvinfo : EIATTR_EXTERNS
	.align		4
        /*0024*/ 	.byte	0x04, 0x0f
        /*0026*/ 	.short	(.L_533 - .L_532)


	//   ....[0]....
	.align		4
.L_532:
        /*0028*/ 	.word	index@(__assertfail)


	//----- nvinfo : EIATTR_ANNOTATIONS
	.align		4
.L_533:
        /*002c*/ 	.byte	0x04, 0x55
        /*002e*/ 	.short	(.L_535 - .L_534)


	//   ....[0]....
.L_534:
        /* <DEDUP_REMOVED lines=27> */


	//----- nvinfo : EIATTR_MERCURY_ISA_VERSION
	.align		4
.L_535:
        /*01c8*/ 	.byte	0x03, 0x5f
        /*01ca*/ 	.short	0x0101


	//----- nvinfo : EIATTR_INT_WARP_WIDE_INSTR_OFFSETS
	.align		4
        /*01cc*/ 	.byte	0x04, 0x31
        /*01ce*/ 	.short	(.L_537 - .L_536)


	//   ....[0]....
.L_536:
        /*01d0*/ 	.word	0x00000130


	//   ....[1]....
        /*01d4*/ 	.word	0x00000170


	//   ....[2]....
        /*01d8*/ 	.word	0x000001e0


	//   ....[3]....
        /*01dc*/ 	.word	0x0000d670


	//   ....[4]....
        /*01e0*/ 	.word	0x0000d710


	//   ....[5]....
        /*01e4*/ 	.word	0x00010e70


	//   ....[6]....
        /*01e8*/ 	.word	0x00010f10


	//----- nvinfo : EIATTR_COOP_GROUP_MASK_REGIDS
	.align		4
.L_537:
        /*01ec*/ 	.byte	0x04, 0x29
        /*01ee*/ 	.short	(.L_539 - .L_538)


	//   ....[0]....
.L_538:
        /*01f0*/ 	.word	0xffffffff


	//   ....[1]....
        /*01f4*/ 	.word	0xffffffff


	//   ....[2]....
        /*01f8*/ 	.word	0xffffffff


	//   ....[3]....
        /*01fc*/ 	.word	0xffffffff


	//   ....[4]....
        /*0200*/ 	.word	0xffffffff


	//   ....[5]....
        /*0204*/ 	.word	0xffffffff


	//   ....[6]....
        /*0208*/ 	.word	0xffffffff


	//   ....[7]....
        /*020c*/ 	.word	0xffffffff


	//   ....[8]....
        /*0210*/ 	.word	0xffffffff


	//   ....[9]....
        /*0214*/ 	.word	0xffffffff


	//   ....[10]....
        /*0218*/ 	.word	0xffffffff


	//   ....[11]....
        /*021c*/ 	.word	0xffffffff


	//   ....[12]....
        /*0220*/ 	.word	0xffffffff


	//   ....[13]....
        /*0224*/ 	.word	0xffffffff


	//   ....[14]....
        /*0228*/ 	.word	0xffffffff


	//   ....[15]....
        /*022c*/ 	.word	0xffffffff


	//   ....[16]....
        /*0230*/ 	.word	0xffffffff


	//   ....[17]....
        /*0234*/ 	.word	0xffffffff


	//   ....[18]....
        /*0238*/ 	.word	0xffffffff


	//   ....[19]....
        /*023c*/ 	.word	0xffffffff


	//   ....[20]....
        /*0240*/ 	.word	0xffffffff


	//   ....[21]....
        /*0244*/ 	.word	0xffffffff


	//   ....[22]....
        /*0248*/ 	.word	0xffffffff


	//   ....[23]....
        /*024c*/ 	.word	0xffffffff


	//   ....[24]....
        /*0250*/ 	.word	0xffffffff


	//   ....[25]....
        /*0254*/ 	.word	0xffffffff


	//   ....[26]....
        /*0258*/ 	.word	0xffffffff


	//   ....[27]....
        /*025c*/ 	.word	0xffffffff


	//   ....[28]....
        /*0260*/ 	.word	0xffffffff


	//   ....[29]....
        /*0264*/ 	.word	0xffffffff


	//   ....[30]....
        /*0268*/ 	.word	0xffffffff


	//   ....[31]....
        /*026c*/ 	.word	0xffffffff


	//   ....[32]....
        /*0270*/ 	.word	0xffffffff


	//   ....[33]....
        /*0274*/ 	.word	0xffffffff


	//   ....[34]....
        /*0278*/ 	.word	0xffffffff


	//   ....[35]....
        /*027c*/ 	.word	0xffffffff


	//   ....[36]....
        /*0280*/ 	.word	0xffffffff


	//   ....[37]....
        /*0284*/ 	.word	0xffffffff


	//   ....[38]....
        /*0288*/ 	.word	0xffffffff


	//   ....[39]....
        /*028c*/ 	.word	0xffffffff


	//   ....[40]....
        /*0290*/ 	.word	0xffffffff


	//   ....[41]....
        /*0294*/ 	.word	0xffffffff


	//   ....[42]....
        /*0298*/ 	.word	0xffffffff


	//   ....[43]....
        /*029c*/ 	.word	0xffffffff


	//   ....[44]....
        /*02a0*/ 	.word	0xffffffff


	//   ....[45]....
        /*02a4*/ 	.word	0xffffffff


	//   ....[46]....
        /*02a8*/ 	.word	0xffffffff


	//   ....[47]....
        /*02ac*/ 	.word	0xffffffff


	//   ....[48]....
        /*02b0*/ 	.word	0xffffffff


	//   ....[49]....
        /*02b4*/ 	.word	0xffffffff


	//   ....[50]....
        /*02b8*/ 	.word	0xffffffff


	//   ....[51]....
        /*02bc*/ 	.word	0xffffffff


	//   ....[52]....
        /*02c0*/ 	.word	0xffffffff


	//   ....[53]....
        /*02c4*/ 	.word	0xffffffff


	//   ....[54]....
        /*02c8*/ 	.word	0xffffffff


	//   ....[55]....
        /*02cc*/ 	.word	0xffffffff


	//   ....[56]....
        /*02d0*/ 	.word	0xffffffff


	//   ....[57]....
        /*02d4*/ 	.word	0xffffffff


	//   ....[58]....
        /*02d8*/ 	.word	0xffffffff


	//   ....[59]....
        /*02dc*/ 	.word	0xffffffff


	//   ....[60]....
        /*02e0*/ 	.word	0xffffffff


	//   ....[61]....
        /*02e4*/ 	.word	0xffffffff


	//   ....[62]....
        /*02e8*/ 	.word	0xffffffff


	//   ....[63]....
        /*02ec*/ 	.word	0xffffffff


	//   ....[64]....
        /*02f0*/ 	.word	0xffffffff


	//   ....[65]....
        /*02f4*/ 	.word	0xffffffff


	//   ....[66]....
        /*02f8*/ 	.word	0xffffffff


	//   ....[67]....
        /*02fc*/ 	.word	0xffffffff


	//   ....[68]....
        /*0300*/ 	.word	0x0500000f


	//   ....[69]....
        /*0304*/ 	.word	0x0500000f


	//   ....[70]....
        /*0308*/ 	.word	0x0500000f


	//   ....[71]....
        /*030c*/ 	.word	0x0500000f


	//   ....[72]....
        /*0310*/ 	.word	0x0500000f


	//   ....[73]....
        /*0314*/ 	.word	0x0500000f


	//   ....[74]....
        /*0318*/ 	.word	0x0500000f


	//   ....[75]....
        /*031c*/ 	.word	0x0500000f


	//   ....[76]....
        /*0320*/ 	.word	0x0500000f


	//   ....[77]....
        /*0324*/ 	.word	0x0500000f


	//   ....[78]....
        /*0328*/ 	.word	0x0500000f


	//   ....[79]....
        /*032c*/ 	.word	0x0500000f


	//   ....[80]....
        /*0330*/ 	.word	0x0500000f


	//   ....[81]....
        /*0334*/ 	.word	0x0500000f


	//   ....[82]....
        /*0338*/ 	.word	0x0500000f


	//   ....[83]....
        /*033c*/ 	.word	0x0500000f


	//   ....[84]....
        /*0340*/ 	.word	0x0500000f


	//   ....[85]....
        /*0344*/ 	.word	0x0500000f


	//   ....[86]....
        /*0348*/ 	.word	0x0500000f


	//----- nvinfo : EIATTR_COOP_GROUP_INSTR_OFFSETS
	.align		4
.L_539:
        /*034c*/ 	.byte	0x04, 0x28
        /*034e*/ 	.short	(.L_541 - .L_540)


	//   ....[0]....
.L_540:
        /*0350*/ 	.word	0x00000060


	//   ....[1]....
        /*0354*/ 	.word	0x00000140


	//   ....[2]....
        /*0358*/ 	.word	0x00000190


	//   ....[3]....
        /*035c*/ 	.word	0x000003c0


	//   ....[4]....
        /*0360*/ 	.word	0x00000520


	//   ....[5]....
        /*0364*/ 	.word	0x00000640


	//   ....[6]....
        /*0368*/ 	.word	0x000007a0


	//   ....[7]....
        /*036c*/ 	.word	0x000014b0


	//   ....[8]....
        /*0370*/ 	.word	0x00002120


	//   ....[9]....
        /*0374*/ 	.word	0x00002550


	//   ....[10]....
        /*0378*/ 	.word	0x00002d60


	//   ....[11]....
        /*037c*/ 	.word	0x00002db0


	//   ....[12]....
        /*0380*/ 	.word	0x00003900


	//   ....[13]....
        /*0384*/ 	.word	0x00003980


	//   ....[14]....
        /*0388*/ 	.word	0x000056a0


	//   ....[15]....
        /*038c*/ 	.word	0x000060d0


	//   ....[16]....
        /*0390*/ 	.word	0x00006210


	//   ....[17]....
        /*0394*/ 	.word	0x00006370


	//   ....[18]....
        /*0398*/ 	.word	0x00006c70


	//   ....[19]....
        /*039c*/ 	.word	0x00006cc0


	//   ....[20]....
        /*03a0*/ 	.word	0x00009180


	//   ....[21]....
        /*03a4*/ 	.word	0x000091d0


	//   ....[22]....
        /*03a8*/ 	.word	0x00009460


	//   ....[23]....
        /*03ac*/ 	.word	0x000094e0


	//   ....[24]....
        /*03b0*/ 	.word	0x0000a800


	//   ....[25]....
        /*03b4*/ 	.word	0x0000a840


	//   ....[26]....
        /*03b8*/ 	.word	0x0000a930


	//   ....[27]....
        /*03bc*/ 	.word	0x0000a960


	//   ....[28]....
        /*03c0*/ 	.word	0x0000bae0


	//   ....[29]....
        /*03c4*/ 	.word	0x0000bb10


	//   ....[30]....
        /*03c8*/ 	.word	0x0000bb40


	//   ....[31]....
        /*03cc*/ 	.word	0x0000bba0


	//   ....[32]....
        /*03d0*/ 	.word	0x0000c080


	//   ....[33]....
        /*03d4*/ 	.word	0x0000c0c0


	//   ....[34]....
        /*03d8*/ 	.word	0x0000c190


	//   ....[35]....
        /*03dc*/ 	.word	0x0000c1b0


	//   ....[36]....
        /*03e0*/ 	.word	0x0000c280


	//   ....[37]....
        /*03e4*/ 	.word	0x0000c2a0


	//   ....[38]....
        /*03e8*/ 	.word	0x0000c380


	//   ....[39]....
        /*03ec*/ 	.word	0x0000c3a0


	//   ....[40]....
        /*03f0*/ 	.word	0x0000caa0


	//   ....[41]....
        /*03f4*/ 	.word	0x0000cac0


	//   ....[42]....
        /*03f8*/ 	.word	0x0000cb90


	//   ....[43]....
        /*03fc*/ 	.word	0x0000cbb0


	//   ....[44]....
        /*0400*/ 	.word	0x0000cc80


	//   ....[45]....
        /*0404*/ 	.word	0x0000cca0


	//   ....[46]....
        /*0408*/ 	.word	0x0000cd80


	//   ....[47]....
        /*040c*/ 	.word	0x0000cda0


	//   ....[48]....
        /*0410*/ 	.word	0x0000cf10


	//   ....[49]....
        /*0414*/ 	.word	0x0000dc90


	//   ....[50]....
        /*0418*/ 	.word	0x0000e6f0


	//   ....[51]....
        /*041c*/ 	.word	0x0000e730


	//   ....[52]....
        /*0420*/ 	.word	0x0000e800


	//   ....[53]....
        /*0424*/ 	.word	0x0000e810


	//   ....[54]....
        /*0428*/ 	.word	0x0000e8a0


	//   ....[55]....
        /*042c*/ 	.word	0x0000e8b0


	//   ....[56]....
        /*0430*/ 	.word	0x0000e940


	//   ....[57]....
        /*0434*/ 	.word	0x0000e950


	//   ....[58]....
        /*0438*/ 	.word	0x0000e9e0


	//   ....[59]....
        /*043c*/ 	.word	0x0000e9f0


	//   ....[60]....
        /*0440*/ 	.word	0x0000ea80


	//   ....[61]....
        /*0444*/ 	.word	0x0000ea90


	//   ....[62]....
        /*0448*/ 	.word	0x0000eb20


	//   ....[63]....
        /*044c*/ 	.word	0x0000eb30


	//   ....[64]....
        /*0450*/ 	.word	0x0000eb40


	//   ....[65]....
        /*0454*/ 	.word	0x0000eb50


	//   ....[66]....
        /*0458*/ 	.word	0x00011470


	//   ....[67]....
        /*045c*/ 	.word	0x00011660


	//   ....[68]....
        /*0460*/ 	.word	0x00011bf0


	//   ....[69]....
        /*0464*/ 	.word	0x00011d50


	//   ....[70]....
        /*0468*/ 	.word	0x00011db0


	//   ....[71]....
        /*046c*/ 	.word	0x00011f00


	//   ....[72]....
        /*0470*/ 	.word	0x00011f50


	//   ....[73]....
        /*0474*/ 	.word	0x00012070


	//   ....[74]....
        /*0478*/ 	.word	0x000120c0


	//   ....[75]....
        /*047c*/ 	.word	0x000121e0


	//   ....[76]....
        /*0480*/ 	.word	0x00012230


	//   ....[77]....
        /*0484*/ 	.word	0x00012350


	//   ....[78]....
        /*0488*/ 	.word	0x000123a0


	//   ....[79]....
        /*048c*/ 	.word	0x000124c0


	//   ....[80]....
        /*0490*/ 	.word	0x00012510


	//   ....[81]....
        /*0494*/ 	.word	0x00012630


	//   ....[82]....
        /*0498*/ 	.word	0x00012680


	//   ....[83]....
        /*049c*/ 	.word	0x00012780


	//   ....[84]....
        /*04a0*/ 	.word	0x000127d0


	//   ....[85]....
        /*04a4*/ 	.word	0x00012af0


	//   ....[86]....
        /*04a8*/ 	.word	0x00012c10


	//----- nvinfo : EIATTR_REG_RECONFIG
	.align		4
.L_541:
        /*04ac*/ 	.byte	0x01, 0x54
	.zero		2


	//----- nvinfo : EIATTR_SYSCALL_OFFSETS
	.align		4
        /*04b0*/ 	.byte	0x04, 0x46
        /*04b2*/ 	.short	(.L_543 - .L_542)


	//   ....[0]....
.L_542:
        /*04b4*/ 	.word	0x00001690


	//   ....[1]....
        /*04b8*/ 	.word	0x0000d880


	//   ....[2]....
        /*04bc*/ 	.word	0x0000d9d0


	//   ....[3]....
        /*04c0*/ 	.word	0x0000dac0


	//   ....[4]....
        /*04c4*/ 	.word	0x0000e2c0


	//----- nvinfo : EIATTR_MBARRIER_INSTR_OFFSETS
	.align		4
.L_543:
        /*04c8*/ 	.byte	0x04, 0x39
        /*04ca*/ 	.short	(.L_545 - .L_544)


	//   ....[0]....
.L_544:
        /*04cc*/ 	.word	0x00000270
        /*04d0*/ 	.word	0x000000ff
        /*04d4*/ 	.word	0x00034800
        /*04d8*/ 	.short	0x0100
        /*04da*/ 	.byte	0x08
	.zero		1


	//   ....[1]....
        /*04dc*/ 	.word	0x00000280
        /*04e0*/ 	.word	0x000000ff
        /*04e4*/ 	.word	0x00034820
        /*04e8*/ 	.short	0x0100
        /*04ea*/ 	.byte	0x08
	.zero		1


	//   ....[2]....
        /*04ec*/ 	.word	0x00000370
        /*04f0*/ 	.word	0x000000ff
        /*04f4*/ 	.word	0x00034830
        /*04f8*/ 	.short	0x0100
        /*04fa*/ 	.byte	0x08
	.zero		1


	//   ....[3]....
        /*04fc*/ 	.word	0x00000380
        /*0500*/ 	.word	0x000000ff
        /*0504*/ 	.word	0x00034840
        /*0508*/ 	.short	0x0100
        /*050a*/ 	.byte	0x08
	.zero		1


	//   ....[4]....
        /*050c*/ 	.word	0x00000390
        /*0510*/ 	.word	0x000000ff
        /*0514*/ 	.word	0x00034838
        /*0518*/ 	.short	0x0100
        /*051a*/ 	.byte	0x08
	.zero		1


	//   ....[5]....
        /*051c*/ 	.word	0x000003a0
        /*0520*/ 	.word	0x000000ff
        /*0524*/ 	.word	0x00034848
        /*0528*/ 	.short	0x0100
        /*052a*/ 	.byte	0x08
	.zero		1


	//   ....[6]....
        /*052c*/ 	.word	0x000004d0
        /*0530*/ 	.word	0x000000ff
        /*0534*/ 	.word	0x00034850
        /*0538*/ 	.short	0x0100
        /*053a*/ 	.byte	0x08
	.zero		1


	//   ....[7]....
        /*053c*/ 	.word	0x000004e0
        /*0540*/ 	.word	0x000000ff
        /*0544*/ 	.word	0x00034860
        /*0548*/ 	.short	0x0100
        /*054a*/ 	.byte	0x08
	.zero		1


	//   ....[8]....
        /*054c*/ 	.word	0x000004f0
        /*0550*/ 	.word	0x000000ff
        /*0554*/ 	.word	0x00034858
        /*0558*/ 	.short	0x0100
        /*055a*/ 	.byte	0x08
	.zero		1


	//   ....[9]....
        /*055c*/ 	.word	0x00000500
        /*0560*/ 	.word	0x000000ff
        /*0564*/ 	.word	0x00034868
        /*0568*/ 	.short	0x0100
        /*056a*/ 	.byte	0x08
	.zero		1


	//   ....[10]....
        /*056c*/ 	.word	0x000005f0
        /*0570*/ 	.word	0x000000ff
        /*0574*/ 	.word	0x00034870
        /*0578*/ 	.short	0x0100
        /*057a*/ 	.byte	0x06
	.zero		1


	//   ....[11]....
        /*057c*/ 	.word	0x00000600
        /*0580*/ 	.word	0x000000ff
        /*0584*/ 	.word	0x00034880
        /*0588*/ 	.short	0x0100
        /*058a*/ 	.byte	0x06
	.zero		1


	//   ....[12]....
        /*058c*/ 	.word	0x00000610
        /*0590*/ 	.word	0x000000ff
        /*0594*/ 	.word	0x00034878
        /*0598*/ 	.short	0x0100
        /*059a*/ 	.byte	0x06
	.zero		1


	//   ....[13]....
        /*059c*/ 	.word	0x00000620
        /*05a0*/ 	.word	0x000000ff
        /*05a4*/ 	.word	0x00034888
        /*05a8*/ 	.short	0x0100
        /*05aa*/ 	.byte	0x06
	.zero		1


	//   ....[14]....
        /*05ac*/ 	.word	0x00000750
        /*05b0*/ 	.word	0x000000ff
        /*05b4*/ 	.word	0x00034890
        /*05b8*/ 	.short	0x0100
        /*05ba*/ 	.byte	0x08
	.zero		1


	//   ....[15]....
        /*05bc*/ 	.word	0x00000760
        /*05c0*/ 	.word	0x000000ff
        /*05c4*/ 	.word	0x000348a0
        /*05c8*/ 	.short	0x0100
        /*05ca*/ 	.byte	0x08
	.zero		1


	//   ....[16]....
        /*05cc*/ 	.word	0x00000770
        /*05d0*/ 	.word	0x000000ff
        /*05d4*/ 	.word	0x00034898
        /*05d8*/ 	.short	0x0100
        /*05da*/ 	.byte	0x08
	.zero		1


	//   ....[17]....
        /*05dc*/ 	.word	0x00000780
        /*05e0*/ 	.word	0x000000ff
        /*05e4*/ 	.word	0x000348a8
        /*05e8*/ 	.short	0x0100
        /*05ea*/ 	.byte	0x08
	.zero		1


	//   ....[18]....
        /*05ec*/ 	.word	0x000008b0
        /*05f0*/ 	.word	0x000000ff
        /*05f4*/ 	.word	0x000348b0
        /*05f8*/ 	.short	0x0100
        /*05fa*/ 	.byte	0x08
	.zero		1


	//   ....[19]....
        /*05fc*/ 	.word	0x000008c0
        /*0600*/ 	.word	0x000000ff
        /*0604*/ 	.word	0x000348c0
        /*0608*/ 	.short	0x0100
        /*060a*/ 	.byte	0x08
	.zero		1


	//   ....[20]....
        /*060c*/ 	.word	0x000008d0
        /*0610*/ 	.word	0x000000ff
        /*0614*/ 	.word	0x000348b8
        /*0618*/ 	.short	0x0100
        /*061a*/ 	.byte	0x08
	.zero		1


	//   ....[21]....
        /*061c*/ 	.word	0x000008e0
        /*0620*/ 	.word	0x000000ff
        /*0624*/ 	.word	0x000348c8
        /*0628*/ 	.short	0x0100
        /*062a*/ 	.byte	0x08
	.zero		1


	//   ....[22]....
        /*062c*/ 	.word	0x00001730
        /*0630*/ 	.word	0x000000ff
        /*0634*/ 	.word	0x00034800
        /*0638*/ 	.short	0x010a
        /*063a*/ 	.byte	0x26
	.zero		1


	//   ....[23]....
        /*063c*/ 	.word	0x000017b0
        /*0640*/ 	.word	0x00000000
        /*0644*/ 	.word	0x00034830
        /*0648*/ 	.short	0x010a
        /*064a*/ 	.byte	0x3f
	.zero		1


	//   ....[24]....
        /*064c*/ 	.word	0x00001810
        /*0650*/ 	.word	0x00000000
        /*0654*/ 	.word	0x00034830
        /*0658*/ 	.short	0x010a
        /*065a*/ 	.byte	0x3f
	.zero		1


	//   ....[25]....
        /*065c*/ 	.word	0x00002900
        /*0660*/ 	.word	0x00000000
        /*0664*/ 	.word	0x00000000
        /*0668*/ 	.short	0x0101
        /*066a*/ 	.byte	0x3f
	.zero		1


	//   ....[26]....
        /*066c*/ 	.word	0x00004740
        /*0670*/ 	.word	0x000000ff
        /*0674*/ 	.word	0x00034830
        /*0678*/ 	.short	0x010a
        /*067a*/ 	.byte	0x08
	.zero		1


	//   ....[27]....
        /*067c*/ 	.word	0x00004780
        /*0680*/ 	.word	0x000000ff
        /*0684*/ 	.word	0x00034830
        /*0688*/ 	.short	0x010a
        /*068a*/ 	.byte	0x08
	.zero		1


	//   ....[28]....
        /*068c*/ 	.word	0x000050a0
        /*0690*/ 	.word	0x000000ff
        /*0694*/ 	.word	0x00034850
        /*0698*/ 	.short	0x010a
        /*069a*/ 	.byte	0x09
	.zero		1


	//   ....[29]....
        /*069c*/ 	.word	0x000050e0
        /*06a0*/ 	.word	0x000000ff
        /*06a4*/ 	.word	0x00034850
        /*06a8*/ 	.short	0x010a
        /*06aa*/ 	.byte	0x09
	.zero		1


	//   ....[30]....
        /*06ac*/ 	.word	0x00006f50
        /*06b0*/ 	.word	0x00000031
        /*06b4*/ 	.word	0x00000000
        /*06b8*/ 	.short	0x0101
        /*06ba*/ 	.byte	0x3f
	.zero		1


	//   ....[31]....
        /*06bc*/ 	.word	0x00007070
        /*06c0*/ 	.word	0x00000033
        /*06c4*/ 	.word	0x00000000
        /*06c8*/ 	.short	0x0101
        /*06ca*/ 	.byte	0x3f
	.zero		1


	//   ....[32]....
        /*06cc*/ 	.word	0x00007a50
        /*06d0*/ 	.word	0x000000ff
        /*06d4*/ 	.word	0x00034830
        /*06d8*/ 	.short	0x010a
        /*06da*/ 	.byte	0x08
	.zero		1


	//   ....[33]....
        /*06dc*/ 	.word	0x00007a90
        /*06e0*/ 	.word	0x000000ff
        /*06e4*/ 	.word	0x00034830
        /*06e8*/ 	.short	0x010a
        /*06ea*/ 	.byte	0x08
	.zero		1


	//   ....[34]....
        /*06ec*/ 	.word	0x000083b0
        /*06f0*/ 	.word	0x000000ff
        /*06f4*/ 	.word	0x00034850
        /*06f8*/ 	.short	0x010a
        /*06fa*/ 	.byte	0x08
	.zero		1


	//   ....[35]....
        /*06fc*/ 	.word	0x000083f0
        /*0700*/ 	.word	0x000000ff
        /*0704*/ 	.word	0x00034850
        /*0708*/ 	.short	0x010a
        /*070a*/ 	.byte	0x08
	.zero		1


	//   ....[36]....
        /*070c*/ 	.word	0x00009d70
        /*0710*/ 	.word	0x00000023
        /*0714*/ 	.word	0x00000000
        /*0718*/ 	.short	0x0101
        /*071a*/ 	.byte	0x3f
	.zero		1


	//   ....[37]....
        /*071c*/ 	.word	0x00009dc0
        /*0720*/ 	.word	0x0000002e
        /*0724*/ 	.word	0x00000000
        /*0728*/ 	.short	0x0101
        /*072a*/ 	.byte	0x3f
	.zero		1


	//   ....[38]....
        /*072c*/ 	.word	0x0000a770
        /*0730*/ 	.word	0x000000ff
        /*0734*/ 	.word	0x00034850
        /*0738*/ 	.short	0x010a
        /*073a*/ 	.byte	0x05
	.zero		1


	//   ....[39]....
        /*073c*/ 	.word	0x0000a7b0
        /*0740*/ 	.word	0x000000ff
        /*0744*/ 	.word	0x00034850
        /*0748*/ 	.short	0x010a
        /*074a*/ 	.byte	0x05
	.zero		1


	//   ....[40]....
        /*074c*/ 	.word	0x0000acf0
        /*0750*/ 	.word	0x00000002
        /*0754*/ 	.word	0x00000000
        /*0758*/ 	.short	0x0101
        /*075a*/ 	.byte	0x3f
	.zero		1


	//   ....[41]....
        /*075c*/ 	.word	0x0000c0b0
        /*0760*/ 	.word	0x00000024
        /*0764*/ 	.word	0x00000000
        /*0768*/ 	.short	0x0101
        /*076a*/ 	.byte	0x3f
	.zero		1


	//   ....[42]....
        /*076c*/ 	.word	0x0000dea0
        /*0770*/ 	.word	0x00000000
        /*0774*/ 	.word	0x00034840
        /*0778*/ 	.short	0x010a
        /*077a*/ 	.byte	0x3f
	.zero		1


	//   ....[43]....
        /*077c*/ 	.word	0x0000eca0
        /*0780*/ 	.word	0x00000011
        /*0784*/ 	.word	0x00034800
        /*0788*/ 	.short	0x0107
        /*078a*/ 	.byte	0x3f
	.zero		1


	//   ....[44]....
        /*078c*/ 	.word	0x0000edb0
        /*0790*/ 	.word	0x00000011
        /*0794*/ 	.word	0x00034800
        /*0798*/ 	.short	0x0101
        /*079a*/ 	.byte	0x3f
	.zero		1


	//   ....[45]....
        /*079c*/ 	.word	0x0000edd0
        /*07a0*/ 	.word	0x00000011
        /*07a4*/ 	.word	0x00034820
        /*07a8*/ 	.short	0x010a
        /*07aa*/ 	.byte	0x3f
	.zero		1


	//   ....[46]....
        /*07ac*/ 	.word	0x0000f110
        /*07b0*/ 	.word	0x00000002
        /*07b4*/ 	.word	0x00034840
        /*07b8*/ 	.short	0x010a
        /*07ba*/ 	.byte	0x3f
	.zero		1


	//   ....[47]....
        /*07bc*/ 	.word	0x0000f570
        /*07c0*/ 	.word	0x00000003
        /*07c4*/ 	.word	0x00000060
        /*07c8*/ 	.short	0x010a
        /*07ca*/ 	.byte	0x3f
	.zero		1


	//   ....[48]....
        /*07cc*/ 	.word	0x0000fbd0
        /*07d0*/ 	.word	0x00000003
        /*07d4*/ 	.word	0x00034840
        /*07d8*/ 	.short	0x010a
        /*07da*/ 	.byte	0x3f
	.zero		1


	//   ....[49]....
        /*07dc*/ 	.word	0x00010050
        /*07e0*/ 	.word	0x00000002
        /*07e4*/ 	.word	0x00000060
        /*07e8*/ 	.short	0x010a
        /*07ea*/ 	.byte	0x3f
	.zero		1


	//   ....[50]....
        /*07ec*/ 	.word	0x00010600
        /*07f0*/ 	.word	0x00000002
        /*07f4*/ 	.word	0x00034840
        /*07f8*/ 	.short	0x010a
        /*07fa*/ 	.byte	0x3f
	.zero		1


	//   ....[51]....
        /*07fc*/ 	.word	0x00010a80
        /*0800*/ 	.word	0x00000002
        /*0804*/ 	.word	0x00000060
        /*0808*/ 	.short	0x010a
        /*080a*/ 	.byte	0x3f
	.zero		1


	//   ....[52]....
        /*080c*/ 	.word	0x00010fe0
        /*0810*/ 	.word	0x00000000
        /*0814*/ 	.word	0x00034860
        /*0818*/ 	.short	0x010a
        /*081a*/ 	.byte	0x3f
	.zero		1


	//   ....[53]....
        /*081c*/ 	.word	0x000115e0
        /*0820*/ 	.word	0x00000000
        /*0824*/ 	.word	0x00034820
        /*0828*/ 	.short	0x010a
        /*082a*/ 	.byte	0x3f
	.zero		1


	//   ....[54]....
        /*082c*/ 	.word	0x000117d0
        /*0830*/ 	.word	0x00000006
        /*0834*/ 	.word	0x00000000
        /*0838*/ 	.short	0x010a
        /*083a*/ 	.byte	0x3f
	.zero		1


	//   ....[55]....
        /*083c*/ 	.word	0x00011820
        /*0840*/ 	.word	0x00000003
        /*0844*/ 	.word	0x00000000
        /*0848*/ 	.short	0x010a
        /*084a*/ 	.byte	0x3f
	.zero		1


	//   ....[56]....
        /*084c*/ 	.word	0x00011880
        /*0850*/ 	.word	0x00000012
        /*0854*/ 	.word	0x00000000
        /*0858*/ 	.short	0x010a
        /*085a*/ 	.byte	0x3f
	.zero		1


	//   ....[57]....
        /*085c*/ 	.word	0x000118b0
        /*0860*/ 	.word	0x00000003
        /*0864*/ 	.word	0x00000000
        /*0868*/ 	.short	0x010a
        /*086a*/ 	.byte	0x3f
	.zero		1


	//   ....[58]....
        /*086c*/ 	.word	0x00011920
        /*0870*/ 	.word	0x00000003
        /*0874*/ 	.word	0x00034800
        /*0878*/ 	.short	0x010a
        /*087a*/ 	.byte	0x3f
	.zero		1


	//   ....[59]....
        /*087c*/ 	.word	0x00011970
        /*0880*/ 	.word	0x00000000
        /*0884*/ 	.word	0x00034830
        /*0888*/ 	.short	0x010a
        /*088a*/ 	.byte	0x3f
	.zero		1


	//   ....[60]....
        /*088c*/ 	.word	0x000119d0
        /*0890*/ 	.word	0x0000000a
        /*0894*/ 	.word	0x00034830
        /*0898*/ 	.short	0x010a
        /*089a*/ 	.byte	0x3f
	.zero		1


	//   ....[61]....
        /*089c*/ 	.word	0x00011a30
        /*08a0*/ 	.word	0x00000005
        /*08a4*/ 	.word	0x00034850
        /*08a8*/ 	.short	0x010a
        /*08aa*/ 	.byte	0x3f
	.zero		1


	//   ....[62]....
        /*08ac*/ 	.word	0x00011a90
        /*08b0*/ 	.word	0x0000000a
        /*08b4*/ 	.word	0x00034830
        /*08b8*/ 	.short	0x010a
        /*08ba*/ 	.byte	0x3f
	.zero		1


	//   ....[63]....
        /*08bc*/ 	.word	0x00011af0
        /*08c0*/ 	.word	0x00000005
        /*08c4*/ 	.word	0x00034850
        /*08c8*/ 	.short	0x010a
        /*08ca*/ 	.byte	0x3f
	.zero		1


	//   ....[64]....
        /*08cc*/ 	.word	0x00011b50
        /*08d0*/ 	.word	0x00000007
        /*08d4*/ 	.word	0x00034850
        /*08d8*/ 	.short	0x010a
        /*08da*/ 	.byte	0x3f
	.zero		1


	//   ....[65]....
        /*08dc*/ 	.word	0x00011ca0
        /*08e0*/ 	.word	0x00000000
        /*08e4*/ 	.word	0x00034840
        /*08e8*/ 	.short	0x010a
        /*08ea*/ 	.byte	0x3f
	.zero		1


	//   ....[66]....
        /*08ec*/ 	.word	0x00012810
        /*08f0*/ 	.word	0x00000011
        /*08f4*/ 	.word	0x00034820
        /*08f8*/ 	.short	0x010a
        /*08fa*/ 	.byte	0x3f
	.zero		1


	//   ....[67]....
        /*08fc*/ 	.word	0x00012860
        /*0900*/ 	.word	0x00000002
        /*0904*/ 	.word	0x00034840
        /*0908*/ 	.short	0x010a
        /*090a*/ 	.byte	0x3f
	.zero		1


	//   ....[68]....
        /*090c*/ 	.word	0x000128b0
        /*0910*/ 	.word	0x00000003
        /*0914*/ 	.word	0x00000060
        /*0918*/ 	.short	0x010a
        /*091a*/ 	.byte	0x3f
	.zero		1


	//   ....[69]....
        /*091c*/ 	.word	0x00012900
        /*0920*/ 	.word	0x00000003
        /*0924*/ 	.word	0x00034840
        /*0928*/ 	.short	0x010a
        /*092a*/ 	.byte	0x3f
	.zero		1


	//   ....[70]....
        /*092c*/ 	.word	0x00012950
        /*0930*/ 	.word	0x00000002
        /*0934*/ 	.word	0x00000060
        /*0938*/ 	.short	0x010a
        /*093a*/ 	.byte	0x3f
	.zero		1


	//   ....[71]....
        /*093c*/ 	.word	0x000129a0
        /*0940*/ 	.word	0x00000002
        /*0944*/ 	.word	0x00034840
        /*0948*/ 	.short	0x010a
        /*094a*/ 	.byte	0x3f
	.zero		1


	//   ....[72]....
        /*094c*/ 	.word	0x000129f0
        /*0950*/ 	.word	0x00000002
        /*0954*/ 	.word	0x00000060
        /*0958*/ 	.short	0x010a
        /*095a*/ 	.byte	0x3f
	.zero		1


	//   ....[73]....
        /*095c*/ 	.word	0x00012a40
        /*0960*/ 	.word	0x00000000
        /*0964*/ 	.word	0x00034860
        /*0968*/ 	.short	0x010a
        /*096a*/ 	.byte	0x3f
	.zero		1


	//   ....[74]....
        /*096c*/ 	.word	0x00012b30
        /*0970*/ 	.word	0x00000000
        /*0974*/ 	.word	0x00034820
        /*0978*/ 	.short	0x010a
        /*097a*/ 	.byte	0x3f
	.zero		1


	//   ....[75]....
        /*097c*/ 	.word	0x00012cd0
        /*0980*/ 	.word	0x00000006
        /*0984*/ 	.word	0x00000000
        /*0988*/ 	.short	0x010a
        /*098a*/ 	.byte	0x3f
	.zero		1


	//   ....[76]....
        /*098c*/ 	.word	0x00012d20
        /*0990*/ 	.word	0x00000003
        /*0994*/ 	.word	0x00000000
        /*0998*/ 	.short	0x010a
        /*099a*/ 	.byte	0x3f
	.zero		1


	//   ....[77]....
        /*099c*/ 	.word	0x00012d70
        /*09a0*/ 	.word	0x00000012
        /*09a4*/ 	.word	0x00000000
        /*09a8*/ 	.short	0x010a
        /*09aa*/ 	.byte	0x3f
	.zero		1


	//----- nvinfo : EIATTR_NUM_MBARRIERS
	.align		4
.L_545:
        /*09ac*/ 	.byte	0x03, 0x38
        /*09ae*/ 	.short	0x0016


	//----- nvinfo : EIATTR_EXIT_INSTR_OFFSETS
	.align		4
        /*09b0*/ 	.byte	0x04, 0x1c
        /*09b2*/ 	.short	(.L_547 - .L_546)


	//   ....[0]....
.L_546:
        /*09b4*/ 	.word	0x00000a10


	//   ....[1]....
        /*09b8*/ 	.word	0x0000ceb0


	//   ....[2]....
        /*09bc*/ 	.word	0x00011900


	//----- nvinfo : EIATTR_MAX_THREADS
	.align		4
.L_547:
        /*09c0*/ 	.byte	0x04, 0x05
        /*09c2*/ 	.short	(.L_549 - .L_548)
.L_548:
        /*09c4*/ 	.word	0x00000180
        /*09c8*/ 	.word	0x00000001
        /*09cc*/ 	.word	0x00000001


	//----- nvinfo : EIATTR_CRS_STACK_SIZE
	.align		4
.L_549:
        /*09d0*/ 	.byte	0x04, 0x1e
        /*09d2*/ 	.short	(.L_551 - .L_550)
.L_550:
        /*09d4*/ 	.word	0x00000000


	//----- nvinfo : EIATTR_CBANK_PARAM_SIZE
	.align		4
.L_551:
        /*09d8*/ 	.byte	0x03, 0x19
        /*09da*/ 	.short	0x0af0


	//----- nvinfo : EIATTR_PARAM_CBANK
	.align		4
        /*09dc*/ 	.byte	0x04, 0x0a
        /*09de*/ 	.short	(.L_553 - .L_552)
	.align		4
.L_552:
        /*09e0*/ 	.word	index@(.nv.constant0._ZN7cutlass13device_kernelIN5flash11enable_sm90INS1_16FlashAttnFwdSm90INS1_25CollectiveMainloopFwdSm90ILi2EN4cute5tupleIJNS5_1CILi1EEES8_S8_EEENS6_IJNS7_ILi128EEESA_NS7_ILi192EEEEEELi128ENS_6half_tEfNS_4arch4Sm90ELb1ELb0ELb1ELb0ELb0ELb0ELb0ELb1ELb1ELb1ELb0ELb0EEENS1_21CollectiveEpilogueFwdINS6_IJSA_SA_SA_EEES9_SD_SF_Li256ELb0ELb1ELb0ELb0EEENS1_30DynamicPersistentTileSchedulerILi256ELi128ELb0ELb1ELb1EEEEEEEEEvNT_6ParamsE)
        /*09e4*/ 	.short	0x0210
        /*09e6*/ 	.short	0x0af0


	//----- nvinfo : EIATTR_SW_WAR
	.align		4
.L_553:
        /*09e8*/ 	.byte	0x04, 0x36
        /*09ea*/ 	.short	(.L_555 - .L_554)
.L_554:
        /*09ec*/ 	.word	0x00000008
.L_555:


//--------------------- .nv.info._ZN7cutlass13device_kernelIN5flash11enable_sm90INS1_16FlashAttnFwdSm90INS1_25CollectiveMainloopFwdSm90ILi2EN4cute5tupleIJNS5_1CILi1EEES8_S8_EEENS6_IJNS7_ILi128EEESA_NS7_ILi192EEEEEELi128ENS_6half_tEfNS_4arch4Sm90ELb1ELb0ELb1ELb1ELb0ELb0ELb0ELb1ELb1ELb1ELb0ELb0EEENS1_21CollectiveEpilogueFwdINS6_IJSA_SA_SA_EEES9_SD_SF_Li256ELb1ELb1ELb0ELb0EEENS1_36VarlenDynamicPersistentTileSchedulerILi128ELi128ELi256ELi128ELb0ELb1ELb1ELb1ELb1ELb1EEEEEEEEEvNT_6ParamsE --------------------------
	.section	.nv.info._ZN7cutlass13device_kernelIN5flash11enable_sm90INS1_16FlashAttnFwdSm90INS1_25CollectiveMainloopFwdSm90ILi2EN4cute5tupleIJNS5_1CILi1EEES8_S8_EEENS6_IJNS7_ILi128EEESA_NS7_ILi192EEEEEELi128ENS_6half_tEfNS_4arch4Sm90ELb1ELb0ELb1ELb1ELb0ELb0ELb0ELb1ELb1ELb1ELb0ELb0EEENS1_21CollectiveEpilogueFwdINS6_IJSA_SA_SA_EEES9_SD_SF_Li256ELb1ELb1ELb0ELb0EEENS1_36VarlenDynamicPersistentTileSchedulerILi128ELi128ELi256ELi128ELb0ELb1ELb1ELb1ELb1ELb1EEEEEEEEEvNT_6ParamsE,"",@"SHT_CUDA_INFO"
	.sectionflags	@""
	.align	4


	//----- nvinfo : EIATTR_CUDA_API_VERSION
	.align		4
        /*0000*/ 	.byte	0x04, 0x37
        /*0002*/ 	.short	(.L_557 - .L_556)
.L_556:
        /*0004*/ 	.word	0x00000082


	//----- nvinfo : EIATTR_KPARAM_INFO
	.align		4
.L_557:
        /*0008*/ 	.byte	0x04, 0x17
        /*000a*/ 	.short	(.L_559 - .L_558)
.L_558:
        /*000c*/ 	.word	0x00000000
        /*0010*/ 	.short	0x0000
        /*0012*/ 	.short	0x0070
        /*0014*/ 	.byte	0x00, 0xf0, 0x01, 0x2a


	//----- nvinfo : EIATTR_SPARSE_MMA_MASK
	.align		4
.L_559:
        /*0018*/ 	.byte	0x03, 0x50
        /*001a*/ 	.short	0x0000


	//----- nvinfo : EIATTR_MAXREG_COUNT
	.align		4
        /*001c*/ 	.byte	0x03, 0x1b
        /*001e*/ 	.short	0x00a8


	//----- nvinfo : EIATTR_NUM_BARRIERS
	.align		4
        /*0020*/ 	.byte	0x02, 0x4c
        /*0022*/ 	.byte	0x09
	.zero		1


	//----- nvinfo : EIATTR_EXTERNS
	.align		4
        /*0024*/ 	.byte	0x04, 0x0f
        /*0026*/ 	.short	(.L_561 - .L_560)


	//   ....[0]....
	.align		4
.L_560:
        /*0028*/ 	.word	index@(__assertfail)


	//----- nvinfo : EIATTR_ANNOTATIONS
	.align		4
.L_561:
        /*002c*/ 	.byte	0x04, 0x55
        /*002e*/ 	.short	(.L_563 - .L_562)


	//   ....[0]....
.L_562:
        /* <DEDUP_REMOVED lines=74> */


	//----- nvinfo : EIATTR_MERCURY_ISA_VERSION
	.align		4
.L_563:
        /*04c0*/ 	.byte	0x03, 0x5f
        /*04c2*/ 	.short	0x0101


	//----- nvinfo : EIATTR_UNUSED_LOAD_BYTE_OFFSET
	.align		4
        /*04c4*/ 	.byte	0x04, 0x44
        /*04c6*/ 	.short	(.L_565 - .L_564)


	//   ....[0]....
.L_564:
        /*04c8*/ 	.word	0x000009f0
        /*04cc*/ 	.word	0x0000fff0


	//   ....[1]....
        /*04d0*/ 	.word	0x0000ad80
        /*04d4*/ 	.word	0x0000fff0


	//----- nvinfo : EIATTR_INT_WARP_WIDE_INSTR_OFFSETS
	.align		4
.L_565:
        /*04d8*/ 	.byte	0x04, 0x31
        /*04da*/ 	.short	(.L_567 - .L_566)


	//   ....[0]....
.L_566:
        /*04dc*/ 	.word	0x00000120


	//   ....[1]....
        /*04e0*/ 	.word	0x00000160


	//   ....[2]....
        /*04e4*/ 	.word	0x00000220


	//   ....[3]....
        /*04e8*/ 	.word	0x0000e050


	//   ....[4]....
        /*04ec*/ 	.word	0x0000e0e0


	//   ....[5]....
        /*04f0*/ 	.word	0x00011ce0


	//   ....[6]....
        /*04f4*/ 	.word	0x00011d40


	//----- nvinfo : EIATTR_COOP_GROUP_MASK_REGIDS
	.align		4
.L_567:
        /*04f8*/ 	.byte	0x04, 0x29
        /*04fa*/ 	.short	(.L_569 - .L_568)


	//   ....[0]....
.L_568:
        /*04fc*/ 	.word	0xffffffff


	//   ....[1]....
        /*0500*/ 	.word	0xffffffff


	//   ....[2]....
        /*0504*/ 	.word	0xffffffff


	//   ....[3]....
        /*0508*/ 	.word	0xffffffff


	//   ....[4]....
        /*050c*/ 	.word	0xffffffff


	//   ....[5]....
        /*0510*/ 	.word	0xffffffff


	//   ....[6]....
        /*0514*/ 	.word	0xffffffff


	//   ....[7]....
        /*0518*/ 	.word	0xffffffff


	//   ....[8]....
        /*051c*/ 	.word	0xffffffff


	//   ....[9]....
        /*0520*/ 	.word	0xffffffff


	//   ....[10]....
        /*0524*/ 	.word	0xffffffff


	//   ....[11]....
        /*0528*/ 	.word	0xffffffff


	//   ....[12]....
        /*052c*/ 	.word	0xffffffff


	//   ....[13]....
        /*0530*/ 	.word	0xffffffff


	//   ....[14]....
        /*0534*/ 	.word	0xffffffff


	//   ....[15]....
        /*0538*/ 	.word	0xffffffff


	//   ....[16]....
        /*053c*/ 	.word	0xffffffff


	//   ....[17]....
        /*0540*/ 	.word	0xffffffff


	//   ....[18]....
        /*0544*/ 	.word	0xffffffff


	//   ....[19]....
        /*0548*/ 	.word	0xffffffff


	//   ....[20]....
        /*054c*/ 	.word	0xffffffff


	//   ....[21]....
        /*0550*/ 	.word	0xffffffff


	//   ....[22]....
        /*0554*/ 	.word	0xffffffff


	//   ....[23]....
        /*0558*/ 	.word	0xffffffff


	//   ....[24]....
        /*055c*/ 	.word	0xffffffff


	//   ....[25]....
        /*0560*/ 	.word	0xffffffff


	//   ....[26]....
        /*0564*/ 	.word	0xffffffff


	//   ....[27]....
        /*0568*/ 	.word	0xffffffff


	//   ....[28]....
        /*056c*/ 	.word	0xffffffff


	//   ....[29]....
        /*0570*/ 	.word	0xffffffff


	//   ....[30]....
        /*0574*/ 	.word	0xffffffff


	//   ....[31]....
        /*0578*/ 	.word	0xffffffff


	//   ....[32]....
        /*057c*/ 	.word	0xffffffff


	//   ....[33]....
        /*0580*/ 	.word	0xffffffff


	//   ....[34]....
        /*0584*/ 	.word	0xffffffff


	//   ....[35]....
        /*0588*/ 	.word	0xffffffff


	//   ....[36]....
        /*058c*/ 	.word	0xffffffff


	//   ....[37]....
        /*0590*/ 	.word	0xffffffff


	//   ....[38]....
        /*0594*/ 	.word	0xffffffff


	//   ....[39]....
        /*0598*/ 	.word	0xffffffff


	//   ....[40]....
        /*059c*/ 	.word	0xffffffff


	//   ....[41]....
        /*05a0*/ 	.word	0xffffffff


	//   ....[42]....
        /*05a4*/ 	.word	0xffffffff


	//   ....[43]....
        /*05a8*/ 	.word	0xffffffff


	//   ....[44]....
        /*05ac*/ 	.word	0xffffffff


	//   ....[45]....
        /*05b0*/ 	.word	0xffffffff


	//   ....[46]....
        /*05b4*/ 	.word	0xffffffff


	//   ....[47]....
        /*05b8*/ 	.word	0xffffffff


	//   ....[48]....
        /*05bc*/ 	.word	0xffffffff


	//   ....[49]....
        /*05c0*/ 	.word	0xffffffff


	//   ....[50]....
        /*05c4*/ 	.word	0xffffffff


	//   ....[51]....
        /*05c8*/ 	.word	0xffffffff


	//   ....[52]....
        /*05cc*/ 	.word	0xffffffff


	//   ....[53]....
        /*05d0*/ 	.word	0xffffffff


	//   ....[54]....
        /*05d4*/ 	.word	0xffffffff


	//   ....[55]....
        /*05d8*/ 	.word	0xffffffff


	//   ....[56]....
        /*05dc*/ 	.word	0xffffffff


	//   ....[57]....
        /*05e0*/ 	.word	0xffffffff


	//   ....[58]....
        /*05e4*/ 	.word	0xffffffff


	//   ....[59]....
        /*05e8*/ 	.word	0xffffffff


	//   ....[60]....
        /*05ec*/ 	.word	0xffffffff


	//   ....[61]....
        /*05f0*/ 	.word	0xffffffff


	//   ....[62]....
        /*05f4*/ 	.word	0xffffffff


	//   ....[63]....
        /*05f8*/ 	.word	0xffffffff


	//   ....[64]....
        /*05fc*/ 	.word	0xffffffff


	//   ....[65]....
        /*0600*/ 	.word	0xffffffff


	//   ....[66]....
        /*0604*/ 	.word	0xffffffff


	//   ....[67]....
        /*0608*/ 	.word	0xffffffff


	//   ....[68]....
        /*060c*/ 	.word	0xffffffff


	//   ....[69]....
        /*0610*/ 	.word	0xffffffff


	//   ....[70]....
        /*0614*/ 	.word	0xffffffff


	//   ....[71]....
        /*0618*/ 	.word	0xffffffff


	//   ....[72]....
        /*061c*/ 	.word	0xffffffff


	//   ....[73]....
        /*0620*/ 	.word	0xffffffff


	//   ....[74]....
        /*0624*/ 	.word	0xffffffff


	//   ....[75]....
        /*0628*/ 	.word	0xffffffff


	//   ....[76]....
        /*062c*/ 	.word	0xffffffff


	//   ....[77]....
        /*0630*/ 	.word	0xffffffff


	//   ....[78]....
        /*0634*/ 	.word	0xffffffff


	//   ....[79]....
        /*0638*/ 	.word	0xffffffff


	//   ....[80]....
        /*063c*/ 	.word	0xffffffff


	//   ....[81]....
        /*0640*/ 	.word	0xffffffff


	//   ....[82]....
        /*0644*/ 	.word	0xffffffff


	//   ....[83]....
        /*0648*/ 	.word	0xffffffff


	//   ....[84]....
        /*064c*/ 	.word	0xffffffff


	//   ....[85]....
        /*0650*/ 	.word	0xffffffff


	//   ....[86]....
        /*0654*/ 	.word	0xffffffff


	//   ....[87]....
        /*0658*/ 	.word	0xffffffff


	//   ....[88]....
        /*065c*/ 	.word	0xffffffff


	//   ....[89]....
        /*0660*/ 	.word	0xffffffff


	//   ....[90]....
        /*0664*/ 	.word	0xffffffff


	//   ....[91]....
        /*0668*/ 	.word	0xffffffff


	//   ....[92]....
        /*066c*/ 	.word	0xffffffff


	//   ....[93]....
        /*0670*/ 	.word	0xffffffff


	//   ....[94]....
        /*0674*/ 	.word	0xffffffff


	//   ....[95]....
        /*0678*/ 	.word	0xffffffff


	//   ....[96]....
        /*067c*/ 	.word	0xffffffff


	//   ....[97]....
        /*0680*/ 	.word	0xffffffff


	//   ....[98]....
        /*0684*/ 	.word	0xffffffff


	//   ....[99]....
        /*0688*/ 	.word	0x0500000f


	//   ....[100]....
        /*068c*/ 	.word	0x0500000f


	//   ....[101]....
        /*0690*/ 	.word	0x0500000f


	//   ....[102]....
        /*0694*/ 	.word	0x0500000f


	//   ....[103]....
        /*0698*/ 	.word	0x0500000f


	//   ....[104]....
        /*069c*/ 	.word	0x0500000f


	//   ....[105]....
        /*06a0*/ 	.word	0x0500000f


	//   ....[106]....
        /*06a4*/ 	.word	0x0500000f


	//   ....[107]....
        /*06a8*/ 	.word	0x0500000f


	//   ....[108]....
        /*06ac*/ 	.word	0x0500000f


	//   ....[109]....
        /*06b0*/ 	.word	0x0500000f


	//   ....[110]....
        /*06b4*/ 	.word	0x0500000f


	//   ....[111]....
        /*06b8*/ 	.word	0x0500000f


	//   ....[112]....
        /*06bc*/ 	.word	0x0500000f


	//   ....[113]....
        /*06c0*/ 	.word	0x0500000f


	//   ....[114]....
        /*06c4*/ 	.word	0x0500000f


	//   ....[115]....
        /*06c8*/ 	.word	0x0500000f


	//   ....[116]....
        /*06cc*/ 	.word	0x0500000f


	//   ....[117]....
        /*06d0*/ 	.word	0x0500000f


	//   ....[118]....
        /*06d4*/ 	.word	0x0500000f


	//   ....[119]....
        /*06d8*/ 	.word	0x0500000f


	//   ....[120]....
        /*06dc*/ 	.word	0x0500000f


	//   ....[121]....
        /*06e0*/ 	.word	0x0500000f


	//   ....[122]....
        /*06e4*/ 	.word	0x0500000f


	//   ....[123]....
        /*06e8*/ 	.word	0x0500000f


	//   ....[124]....
        /*06ec*/ 	.word	0x0500000f


	//   ....[125]....
        /*06f0*/ 	.word	0x0500000f


	//   ....[126]....
        /*06f4*/ 	.word	0x0500000f


	//   ....[127]....
        /*06f8*/ 	.word	0x0500000f


	//   ....[128]....
        /*06fc*/ 	.word	0x0500000f


	//   ....[129]....
        /*0700*/ 	.word	0x0500000f


	//   ....[130]....
        /*0704*/ 	.word	0x0500000f


	//   ....[131]....
        /*0708*/ 	.word	0x0500000f


	//   ....[132]....
        /*070c*/ 	.word	0x0500000f


	//   ....[133]....
        /*0710*/ 	.word	0x0500000f


	//----- nvinfo : EIATTR_COOP_GROUP_INSTR_OFFSETS
	.align		4
.L_569:
        /*0714*/ 	.byte	0x04, 0x28
        /*0716*/ 	.short	(.L_571 - .L_570)


	//   ....[0]....
.L_570:
        /*0718*/ 	.word	0x00000060


	//   ....[1]....
        /*071c*/ 	.word	0x00000130


	//   ....[2]....
        /*0720*/ 	.word	0x00000230


	//   ....[3]....
        /*0724*/ 	.word	0x000003a0


	//   ....[4]....
        /*0728*/ 	.word	0x00000500


	//   ....[5]....
        /*072c*/ 	.word	0x00000620


	//   ....[6]....
        /*0730*/ 	.word	0x00000780


	//   ....[7]....
        /*0734*/ 	.word	0x000014d0


	//   ....[8]....
        /*0738*/ 	.word	0x000021c0


	//   ....[9]....
        /*073c*/ 	.word	0x000022f0


	//   ....[10]....
        /*0740*/ 	.word	0x00002c50


	//   ....[11]....
        /*0744*/ 	.word	0x00002cc0


	//   ....[12]....
        /*0748*/ 	.word	0x00003760


	//   ....[13]....
        /*074c*/ 	.word	0x000037d0


	//   ....[14]....
        /*0750*/ 	.word	0x00005610


	//   ....[15]....
        /*0754*/ 	.word	0x00005920


	//   ....[16]....
        /*0758*/ 	.word	0x00005ff0


	//   ....[17]....
        /*075c*/ 	.word	0x000060f0


	//   ....[18]....
        /*0760*/ 	.word	0x000069a0


	//   ....[19]....
        /*0764*/ 	.word	0x00006a00


	//   ....[20]....
        /*0768*/ 	.word	0x00008e10


	//   ....[21]....
        /*076c*/ 	.word	0x00008e60


	//   ....[22]....
        /*0770*/ 	.word	0x000090f0


	//   ....[23]....
        /*0774*/ 	.word	0x00009170


	//   ....[24]....
        /*0778*/ 	.word	0x0000a450


	//   ....[25]....
        /*077c*/ 	.word	0x0000a480


	//   ....[26]....
        /*0780*/ 	.word	0x0000a570


	//   ....[27]....
        /*0784*/ 	.word	0x0000a590


	//   ....[28]....
        /*0788*/ 	.word	0x0000b7d0


	//   ....[29]....
        /*078c*/ 	.word	0x0000b810


	//   ....[30]....
        /*0790*/ 	.word	0x0000b840


	//   ....[31]....
        /*0794*/ 	.word	0x0000b880


	//   ....[32]....
        /*0798*/ 	.word	0x0000be00


	//   ....[33]....
        /*079c*/ 	.word	0x0000be30


	//   ....[34]....
        /*07a0*/ 	.word	0x0000bef0


	//   ....[35]....
        /*07a4*/ 	.word	0x0000bf10


	//   ....[36]....
        /*07a8*/ 	.word	0x0000bfd0


	//   ....[37]....
        /*07ac*/ 	.word	0x0000bff0


	//   ....[38]....
        /*07b0*/ 	.word	0x0000c0c0


	//   ....[39]....
        /*07b4*/ 	.word	0x0000c0e0


	//   ....[40]....
        /*07b8*/ 	.word	0x0000c8e0


	//   ....[41]....
        /*07bc*/ 	.word	0x0000c910


	//   ....[42]....
        /*07c0*/ 	.word	0x0000c9e0


	//   ....[43]....
        /*07c4*/ 	.word	0x0000ca00


	//   ....[44]....
        /*07c8*/ 	.word	0x0000cac0


	//   ....[45]....
        /*07cc*/ 	.word	0x0000cae0


	//   ....[46]....
        /*07d0*/ 	.word	0x0000cbb0


	//   ....[47]....
        /*07d4*/ 	.word	0x0000cbd0


	//   ....[48]....
        /*07d8*/ 	.word	0x0000cd10


	//   ....[49]....
        /*07dc*/ 	.word	0x0000cee0


	//   ....[50]....
        /*07e0*/ 	.word	0x0000cf10


	//   ....[51]....
        /*07e4*/ 	.word	0x0000cf40


	//   ....[52]....
        /*07e8*/ 	.word	0x0000cf70


	//   ....[53]....
        /*07ec*/ 	.word	0x0000cfa0


	//   ....[54]....
        /*07f0*/ 	.word	0x0000cfd0


	//   ....[55]....
        /*07f4*/ 	.word	0x0000d140


	//   ....[56]....
        /*07f8*/ 	.word	0x0000d170


	//   ....[57]....
        /*07fc*/ 	.word	0x0000d1a0


	//   ....[58]....
        /*0800*/ 	.word	0x0000d1d0


	//   ....[59]....
        /*0804*/ 	.word	0x0000d200


	//   ....[60]....
        /*0808*/ 	.word	0x0000d230


	//   ....[61]....
        /*080c*/ 	.word	0x0000d2d0


	//   ....[62]....
        /*0810*/ 	.word	0x0000d330


	//   ....[63]....
        /*0814*/ 	.word	0x0000d3c0


	//   ....[64]....
        /*0818*/ 	.word	0x0000e650


	//   ....[65]....
        /*081c*/ 	.word	0x0000f2e0


	//   ....[66]....
        /*0820*/ 	.word	0x0000f2f0


	//   ....[67]....
        /*0824*/ 	.word	0x0000f300


	//   ....[68]....
        /*0828*/ 	.word	0x0000f350


	//   ....[69]....
        /*082c*/ 	.word	0x0000f420


	//   ....[70]....
        /*0830*/ 	.word	0x0000f460


	//   ....[71]....
        /*0834*/ 	.word	0x0000f510


	//   ....[72]....
        /*0838*/ 	.word	0x0000f530


	//   ....[73]....
        /*083c*/ 	.word	0x0000f5d0


	//   ....[74]....
        /*0840*/ 	.word	0x0000f5f0


	//   ....[75]....
        /*0844*/ 	.word	0x0000f690


	//   ....[76]....
        /*0848*/ 	.word	0x0000f6b0


	//   ....[77]....
        /*084c*/ 	.word	0x0000f750


	//   ....[78]....
        /*0850*/ 	.word	0x0000f770


	//   ....[79]....
        /*0854*/ 	.word	0x0000f780


	//   ....[80]....
        /*0858*/ 	.word	0x0000f790


	//   ....[81]....
        /*085c*/ 	.word	0x00012400


	//   ....[82]....
        /*0860*/ 	.word	0x00012460


	//   ....[83]....
        /*0864*/ 	.word	0x00012490


	//   ....[84]....
        /*0868*/ 	.word	0x000124a0


	//   ....[85]....
        /*086c*/ 	.word	0x000124d0


	//   ....[86]....
        /*0870*/ 	.word	0x00012500


	//   ....[87]....
        /*0874*/ 	.word	0x00012530


	//   ....[88]....
        /*0878*/ 	.word	0x00012560


	//   ....[89]....
        /*087c*/ 	.word	0x000126e0


	//   ....[90]....
        /*0880*/ 	.word	0x00012710


	//   ....[91]....
        /*0884*/ 	.word	0x00012740


	//   ....[92]....
        /*0888*/ 	.word	0x00012770


	//   ....[93]....
        /*088c*/ 	.word	0x000127a0


	//   ....[94]....
        /*0890*/ 	.word	0x000127d0


	//   ....[95]....
        /*0894*/ 	.word	0x00012890


	//   ....[96]....
        /*0898*/ 	.word	0x000128b0


	//   ....[97]....
        /*089c*/ 	.word	0x00012920


	//   ....[98]....
        /*08a0*/ 	.word	0x00012ff0


	//   ....[99]....
        /*08a4*/ 	.word	0x000135c0


	//   ....[100]....
        /*08a8*/ 	.word	0x00013780


	//   ....[101]....
        /*08ac*/ 	.word	0x000137d0


	//   ....[102]....
        /*08b0*/ 	.word	0x00013830


	//   ....[103]....
        /*08b4*/ 	.word	0x000138d0


	//   ....[104]....
        /*08b8*/ 	.word	0x000139a0


	//   ....[105]....
        /*08bc*/ 	.word	0x00013a40


	//   ....[106]....
        /*08c0*/ 	.word	0x00013b10


	//   ....[107]....
        /*08c4*/ 	.word	0x00013c40


	//   ....[108]....
        /*08c8*/ 	.word	0x00013ca0


	//   ....[109]....
        /*08cc*/ 	.word	0x00013dc0


	//   ....[110]....
        /*08d0*/ 	.word	0x00013e20


	//   ....[111]....
        /*08d4*/ 	.word	0x00013f40


	//   ....[112]....
        /*08d8*/ 	.word	0x00013fa0


	//   ....[113]....
        /*08dc*/ 	.word	0x000140b0


	//   ....[114]....
        /*08e0*/ 	.word	0x00014110


	//   ....[115]....
        /*08e4*/ 	.word	0x000141b0


	//   ....[116]....
        /*08e8*/ 	.word	0x00014540


	//   ....[117]....
        /*08ec*/ 	.word	0x000145e0


	//   ....[118]....
        /*08f0*/ 	.word	0x00014700


	//   ....[119]....
        /*08f4*/ 	.word	0x00014770


	//   ....[120]....
        /*08f8*/ 	.word	0x000147f0


	//   ....[121]....
        /*08fc*/ 	.word	0x00014870


	//   ....[122]....
        /*0900*/ 	.word	0x000148f0


	//   ....[123]....
        /*0904*/ 	.word	0x00014980


	//   ....[124]....
        /*0908*/ 	.word	0x00014a20


	//   ....[125]....
        /*090c*/ 	.word	0x00014ac0


	//   ....[126]....
        /*0910*/ 	.word	0x00014b30


	//   ....[127]....
        /*0914*/ 	.word	0x00014ba0


	//   ....[128]....
        /*0918*/ 	.word	0x00014c10


	//   ....[129]....
        /*091c*/ 	.word	0x00014c90


	//   ....[130]....
        /*0920*/ 	.word	0x00014d10


	//   ....[131]....
        /*0924*/ 	.word	0x00014db0


	//   ....[132]....
        /*0928*/ 	.word	0x00014e40


	//   ....[133]....
        /*092c*/ 	.word	0x00014f70


	//----- nvinfo : EIATTR_REG_RECONFIG
	.align		4
.L_571:
        /*0930*/ 	.byte	0x01, 0x54
	.zero		2


	//----- nvinfo : EIATTR_SYSCALL_OFFSETS
	.align		4
        /*0934*/ 	.byte	0x04, 0x46
        /*0936*/ 	.short	(.L_573 - .L_572)


	//   ....[0]....
.L_572:
        /*0938*/ 	.word	0x000016b0


	//   ....[1]....
        /*093c*/ 	.word	0x0000e250


	//   ....[2]....
        /*0940*/ 	.word	0x0000e3b0


	//   ....[3]....
        /*0944*/ 	.word	0x0000e4b0


	//   ....[4]....
        /*0948*/ 	.word	0x0000ee90


	//----- nvinfo : EIATTR_MBARRIER_INSTR_OFFSETS
	.align		4
.L_573:
        /*094c*/ 	.byte	0x04, 0x39
        /*094e*/ 	.short	(.L_575 - .L_574)


	//   ....[0]....
.L_574:
        /*0950*/ 	.word	0x00000250
        /*0954*/ 	.word	0x000000ff
        /*0958*/ 	.word	0x00034800
        /*095c*/ 	.short	0x0100
        /*095e*/ 	.byte	0x08
	.zero		1


	//   ....[1]....
        /*0960*/ 	.word	0x00000260
        /*0964*/ 	.word	0x000000ff
        /*0968*/ 	.word	0x00034820
        /*096c*/ 	.short	0x0100
        /*096e*/ 	.byte	0x08
	.zero		1


	//   ....[2]....
        /*0970*/ 	.word	0x00000350
        /*0974*/ 	.word	0x000000ff
        /*0978*/ 	.word	0x00034830
        /*097c*/ 	.short	0x0100
        /*097e*/ 	.byte	0x08
	.zero		1


	//   ....[3]....
        /*0980*/ 	.word	0x00000360
        /*0984*/ 	.word	0x000000ff
        /*0988*/ 	.word	0x00034840
        /*098c*/ 	.short	0x0100
        /*098e*/ 	.byte	0x08
	.zero		1


	//   ....[4]....
        /*0990*/ 	.word	0x00000370
        /*0994*/ 	.word	0x000000ff
        /*0998*/ 	.word	0x00034838
        /*099c*/ 	.short	0x0100
        /*099e*/ 	.byte	0x08
	.zero		1


	//   ....[5]....
        /*09a0*/ 	.word	0x00000380
        /*09a4*/ 	.word	0x000000ff
        /*09a8*/ 	.word	0x00034848
        /*09ac*/ 	.short	0x0100
        /*09ae*/ 	.byte	0x08
	.zero		1


	//   ....[6]....
        /*09b0*/ 	.word	0x000004b0
        /*09b4*/ 	.word	0x000000ff
        /*09b8*/ 	.word	0x00034850
        /*09bc*/ 	.short	0x0100
        /*09be*/ 	.byte	0x08
	.zero		1


	//   ....[7]....
        /*09c0*/ 	.word	0x000004c0
        /*09c4*/ 	.word	0x000000ff
        /*09c8*/ 	.word	0x00034860
        /*09cc*/ 	.short	0x0100
        /*09ce*/ 	.byte	0x08
	.zero		1


	//   ....[8]....
        /*09d0*/ 	.word	0x000004d0
        /*09d4*/ 	.word	0x000000ff
        /*09d8*/ 	.word	0x00034858
        /*09dc*/ 	.short	0x0100
        /*09de*/ 	.byte	0x08
	.zero		1


	//   ....[9]....
        /*09e0*/ 	.word	0x000004e0
        /*09e4*/ 	.word	0x000000ff
        /*09e8*/ 	.word	0x00034868
        /*09ec*/ 	.short	0x0100
        /*09ee*/ 	.byte	0x08
	.zero		1


	//   ....[10]....
        /*09f0*/ 	.word	0x000005d0
        /*09f4*/ 	.word	0x000000ff
        /*09f8*/ 	.word	0x00034870
        /*09fc*/ 	.short	0x0100
        /*09fe*/ 	.byte	0x06
	.zero		1


	//   ....[11]....
        /*0a00*/ 	.word	0x000005e0
        /*0a04*/ 	.word	0x000000ff
        /*0a08*/ 	.word	0x00034880
        /*0a0c*/ 	.short	0x0100
        /*0a0e*/ 	.byte	0x06
	.zero		1


	//   ....[12]....
        /*0a10*/ 	.word	0x000005f0
        /*0a14*/ 	.word	0x000000ff
        /*0a18*/ 	.word	0x00034878
        /*0a1c*/ 	.short	0x0100
        /*0a1e*/ 	.byte	0x06
	.zero		1


	//   ....[13]....
        /*0a20*/ 	.word	0x00000600
        /*0a24*/ 	.word	0x000000ff
        /*0a28*/ 	.word	0x00034888
        /*0a2c*/ 	.short	0x0100
        /*0a2e*/ 	.byte	0x06
	.zero		1


	//   ....[14]....
        /*0a30*/ 	.word	0x00000730
        /*0a34*/ 	.word	0x000000ff
        /*0a38*/ 	.word	0x00034890
        /*0a3c*/ 	.short	0x0100
        /*0a3e*/ 	.byte	0x08
	.zero		1


	//   ....[15]....
        /*0a40*/ 	.word	0x00000740
        /*0a44*/ 	.word	0x000000ff
        /*0a48*/ 	.word	0x000348a0
        /*0a4c*/ 	.short	0x0100
        /*0a4e*/ 	.byte	0x08
	.zero		1


	//   ....[16]....
        /*0a50*/ 	.word	0x00000750
        /*0a54*/ 	.word	0x000000ff
        /*0a58*/ 	.word	0x00034898
        /*0a5c*/ 	.short	0x0100
        /*0a5e*/ 	.byte	0x08
	.zero		1


	//   ....[17]....
        /*0a60*/ 	.word	0x00000760
        /*0a64*/ 	.word	0x000000ff
        /*0a68*/ 	.word	0x000348a8
        /*0a6c*/ 	.short	0x0100
        /*0a6e*/ 	.byte	0x08
	.zero		1


	//   ....[18]....
        /*0a70*/ 	.word	0x00000890
        /*0a74*/ 	.word	0x000000ff
        /*0a78*/ 	.word	0x000348b0
        /*0a7c*/ 	.short	0x0100
        /*0a7e*/ 	.byte	0x08
	.zero		1


	//   ....[19]....
        /*0a80*/ 	.word	0x000008a0
        /*0a84*/ 	.word	0x000000ff
        /*0a88*/ 	.word	0x000348c0
        /*0a8c*/ 	.short	0x0100
        /*0a8e*/ 	.byte	0x08
	.zero		1


	//   ....[20]....
        /*0a90*/ 	.word	0x000008b0
        /*0a94*/ 	.word	0x000000ff
        /*0a98*/ 	.word	0x000348b8
        /*0a9c*/ 	.short	0x0100
        /*0a9e*/ 	.byte	0x08
	.zero		1


	//   ....[21]....
        /*0aa0*/ 	.word	0x000008c0
        /*0aa4*/ 	.word	0x000000ff
        /*0aa8*/ 	.word	0x000348c8
        /*0aac*/ 	.short	0x0100
        /*0aae*/ 	.byte	0x08
	.zero		1


	//   ....[22]....
        /*0ab0*/ 	.word	0x00001710
        /*0ab4*/ 	.word	0x000000ff
        /*0ab8*/ 	.word	0x00034800
        /*0abc*/ 	.short	0x010a
        /*0abe*/ 	.byte	0x25
	.zero		1


	//   ....[23]....
        /*0ac0*/ 	.word	0x00001790
        /*0ac4*/ 	.word	0x00000000
        /*0ac8*/ 	.word	0x00034830
        /*0acc*/ 	.short	0x010a
        /*0ace*/ 	.byte	0x3f
	.zero		1


	//   ....[24]....
        /*0ad0*/ 	.word	0x000017f0
        /*0ad4*/ 	.word	0x00000000
        /*0ad8*/ 	.word	0x00034830
        /*0adc*/ 	.short	0x010a
        /*0ade*/ 	.byte	0x3f
	.zero		1


	//   ....[25]....
        /*0ae0*/ 	.word	0x00002610
        /*0ae4*/ 	.word	0x00000000
        /*0ae8*/ 	.word	0x00000000
        /*0aec*/ 	.short	0x0101
        /*0aee*/ 	.byte	0x3f
	.zero		1


	//   ....[26]....
        /*0af0*/ 	.word	0x000045d0
        /*0af4*/ 	.word	0x000000ff
        /*0af8*/ 	.word	0x00034830
        /*0afc*/ 	.short	0x010a
        /*0afe*/ 	.byte	0x3b
	.zero		1


	//   ....[27]....
        /*0b00*/ 	.word	0x00004610
        /*0b04*/ 	.word	0x000000ff
        /*0b08*/ 	.word	0x00034830
        /*0b0c*/ 	.short	0x010a
        /*0b0e*/ 	.byte	0x3b
	.zero		1


	//   ....[28]....
        /*0b10*/ 	.word	0x00004e40
        /*0b14*/ 	.word	0x000000ff
        /*0b18*/ 	.word	0x00034850
        /*0b1c*/ 	.short	0x010a
        /*0b1e*/ 	.byte	0x07
	.zero		1


	//   ....[29]....
        /*0b20*/ 	.word	0x00004e80
        /*0b24*/ 	.word	0x000000ff
        /*0b28*/ 	.word	0x00034850
        /*0b2c*/ 	.short	0x010a
        /*0b2e*/ 	.byte	0x07
	.zero		1


	//   ....[30]....
        /*0b30*/ 	.word	0x00006de0
        /*0b34*/ 	.word	0x0000002f
        /*0b38*/ 	.word	0x00000000
        /*0b3c*/ 	.short	0x0101
        /*0b3e*/ 	.byte	0x3f
	.zero		1


	//   ....[31]....
        /*0b40*/ 	.word	0x00006e50
        /*0b44*/ 	.word	0x00000031
        /*0b48*/ 	.word	0x00000000
        /*0b4c*/ 	.short	0x0101
        /*0b4e*/ 	.byte	0x3f
	.zero		1


	//   ....[32]....
        /*0b50*/ 	.word	0x000077b0
        /*0b54*/ 	.word	0x000000ff
        /*0b58*/ 	.word	0x00034830
        /*0b5c*/ 	.short	0x010a
        /*0b5e*/ 	.byte	0x06
	.zero		1


	//   ....[33]....
        /*0b60*/ 	.word	0x000077f0
        /*0b64*/ 	.word	0x000000ff
        /*0b68*/ 	.word	0x00034830
        /*0b6c*/ 	.short	0x010a
        /*0b6e*/ 	.byte	0x06
	.zero		1


	//   ....[34]....
        /*0b70*/ 	.word	0x00008020
        /*0b74*/ 	.word	0x000000ff
        /*0b78*/ 	.word	0x00034850
        /*0b7c*/ 	.short	0x010a
        /*0b7e*/ 	.byte	0x07
	.zero		1


	//   ....[35]....
        /*0b80*/ 	.word	0x00008060
        /*0b84*/ 	.word	0x000000ff
        /*0b88*/ 	.word	0x00034850
        /*0b8c*/ 	.short	0x010a
        /*0b8e*/ 	.byte	0x07
	.zero		1


	//   ....[36]....
        /*0b90*/ 	.word	0x000099c0
        /*0b94*/ 	.word	0x0000001d
        /*0b98*/ 	.word	0x00000000
        /*0b9c*/ 	.short	0x0101
        /*0b9e*/ 	.byte	0x3f
	.zero		1


	//   ....[37]....
        /*0ba0*/ 	.word	0x00009a10
        /*0ba4*/ 	.word	0x0000002c
        /*0ba8*/ 	.word	0x00000000
        /*0bac*/ 	.short	0x0101
        /*0bae*/ 	.byte	0x3f
	.zero		1


	//   ....[38]....
        /*0bb0*/ 	.word	0x0000a3c0
        /*0bb4*/ 	.word	0x000000ff
        /*0bb8*/ 	.word	0x00034850
        /*0bbc*/ 	.short	0x010a
        /*0bbe*/ 	.byte	0x05
	.zero		1


	//   ....[39]....
        /*0bc0*/ 	.word	0x0000a400
        /*0bc4*/ 	.word	0x000000ff
        /*0bc8*/ 	.word	0x00034850
        /*0bcc*/ 	.short	0x010a
        /*0bce*/ 	.byte	0x05
	.zero		1


	//   ....[40]....
        /*0bd0*/ 	.word	0x0000a920
        /*0bd4*/ 	.word	0x00000005
        /*0bd8*/ 	.word	0x00000000
        /*0bdc*/ 	.short	0x0101
        /*0bde*/ 	.byte	0x3f
	.zero		1


	//   ....[41]....
        /*0be0*/ 	.word	0x0000bde0
        /*0be4*/ 	.word	0x00000003
        /*0be8*/ 	.word	0x00000000
        /*0bec*/ 	.short	0x0101
        /*0bee*/ 	.byte	0x3f
	.zero		1


	//   ....[42]....
        /*0bf0*/ 	.word	0x0000e8e0
        /*0bf4*/ 	.word	0x00000000
        /*0bf8*/ 	.word	0x00034840
        /*0bfc*/ 	.short	0x010a
        /*0bfe*/ 	.byte	0x3f
	.zero		1


	//   ....[43]....
        /*0c00*/ 	.word	0x0000f910
        /*0c04*/ 	.word	0x00000009
        /*0c08*/ 	.word	0x00034800
        /*0c0c*/ 	.short	0x0107
        /*0c0e*/ 	.byte	0x3f
	.zero		1


	//   ....[44]....
        /*0c10*/ 	.word	0x0000fa20
        /*0c14*/ 	.word	0x00000002
        /*0c18*/ 	.word	0x00034800
        /*0c1c*/ 	.short	0x0101
        /*0c1e*/ 	.byte	0x3f
	.zero		1


	//   ....[45]....
        /*0c20*/ 	.word	0x0000fa40
        /*0c24*/ 	.word	0x00000002
        /*0c28*/ 	.word	0x00034820
        /*0c2c*/ 	.short	0x010a
        /*0c2e*/ 	.byte	0x3f
	.zero		1


	//   ....[46]....
        /*0c30*/ 	.word	0x0000fda0
        /*0c34*/ 	.word	0x00000002
        /*0c38*/ 	.word	0x00034840
        /*0c3c*/ 	.short	0x010a
        /*0c3e*/ 	.byte	0x3f
	.zero		1


	//   ....[47]....
        /*0c40*/ 	.word	0x00010250
        /*0c44*/ 	.word	0x00000002
        /*0c48*/ 	.word	0x00000060
        /*0c4c*/ 	.short	0x010a
        /*0c4e*/ 	.byte	0x3f
	.zero		1


	//   ....[48]....
        /*0c50*/ 	.word	0x00010920
        /*0c54*/ 	.word	0x00000003
        /*0c58*/ 	.word	0x00034840
        /*0c5c*/ 	.short	0x010a
        /*0c5e*/ 	.byte	0x3f
	.zero		1


	//   ....[49]....
        /*0c60*/ 	.word	0x00010dd0
        /*0c64*/ 	.word	0x00000002
        /*0c68*/ 	.word	0x00000060
        /*0c6c*/ 	.short	0x010a
        /*0c6e*/ 	.byte	0x3f
	.zero		1


	//   ....[50]....
        /*0c70*/ 	.word	0x000113f0
        /*0c74*/ 	.word	0x00000002
        /*0c78*/ 	.word	0x00034840
        /*0c7c*/ 	.short	0x010a
        /*0c7e*/ 	.byte	0x3f
	.zero		1


	//   ....[51]....
        /*0c80*/ 	.word	0x000118a0
        /*0c84*/ 	.word	0x00000002
        /*0c88*/ 	.word	0x00000060
        /*0c8c*/ 	.short	0x010a
        /*0c8e*/ 	.byte	0x3f
	.zero		1


	//   ....[52]....
        /*0c90*/ 	.word	0x00011e50
        /*0c94*/ 	.word	0x00000000
        /*0c98*/ 	.word	0x00034860
        /*0c9c*/ 	.short	0x010a
        /*0c9e*/ 	.byte	0x3f
	.zero		1


	//   ....[53]....
        /*0ca0*/ 	.word	0x00012f70
        /*0ca4*/ 	.word	0x00000000
        /*0ca8*/ 	.word	0x00034820
        /*0cac*/ 	.short	0x010a
        /*0cae*/ 	.byte	0x3f
	.zero		1


	//   ....[54]....
        /*0cb0*/ 	.word	0x00013130
        /*0cb4*/ 	.word	0x00000006
        /*0cb8*/ 	.word	0x00000000
        /*0cbc*/ 	.short	0x010a
        /*0cbe*/ 	.byte	0x3f
	.zero		1


	//   ....[55]....
        /*0cc0*/ 	.word	0x000131a0
        /*0cc4*/ 	.word	0x00000007
        /*0cc8*/ 	.word	0x00000000
        /*0ccc*/ 	.short	0x010a
        /*0cce*/ 	.byte	0x3f
	.zero		1


	//   ....[56]....
        /*0cd0*/ 	.word	0x00013210
        /*0cd4*/ 	.word	0x00000004
        /*0cd8*/ 	.word	0x00000000
        /*0cdc*/ 	.short	0x010a
        /*0cde*/ 	.byte	0x3f
	.zero		1


	//   ....[57]....
        /*0ce0*/ 	.word	0x00013240
        /*0ce4*/ 	.word	0x00000003
        /*0ce8*/ 	.word	0x00000000
        /*0cec*/ 	.short	0x010a
        /*0cee*/ 	.byte	0x3f
	.zero		1


	//   ....[58]....
        /*0cf0*/ 	.word	0x000132b0
        /*0cf4*/ 	.word	0x00000003
        /*0cf8*/ 	.word	0x00034800
        /*0cfc*/ 	.short	0x010a
        /*0cfe*/ 	.byte	0x3f
	.zero		1


	//   ....[59]....
        /*0d00*/ 	.word	0x00013300
        /*0d04*/ 	.word	0x00000000
        /*0d08*/ 	.word	0x00034830
        /*0d0c*/ 	.short	0x010a
        /*0d0e*/ 	.byte	0x3f
	.zero		1


	//   ....[60]....
        /*0d10*/ 	.word	0x00013360
        /*0d14*/ 	.word	0x00000006
        /*0d18*/ 	.word	0x00034830
        /*0d1c*/ 	.short	0x010a
        /*0d1e*/ 	.byte	0x3f
	.zero		1


	//   ....[61]....
        /*0d20*/ 	.word	0x000133c0
        /*0d24*/ 	.word	0x00000005
        /*0d28*/ 	.word	0x00034850
        /*0d2c*/ 	.short	0x010a
        /*0d2e*/ 	.byte	0x3f
	.zero		1


	//   ....[62]....
        /*0d30*/ 	.word	0x00013420
        /*0d34*/ 	.word	0x00000006
        /*0d38*/ 	.word	0x00034830
        /*0d3c*/ 	.short	0x010a
        /*0d3e*/ 	.byte	0x3f
	.zero		1


	//   ....[63]....
        /*0d40*/ 	.word	0x00013480
        /*0d44*/ 	.word	0x00000005
        /*0d48*/ 	.word	0x00034850
        /*0d4c*/ 	.short	0x010a
        /*0d4e*/ 	.byte	0x3f
	.zero		1


	//   ....[64]....
        /*0d50*/ 	.word	0x000134e0
        /*0d54*/ 	.word	0x00000007
        /*0d58*/ 	.word	0x00034850
        /*0d5c*/ 	.short	0x010a
        /*0d5e*/ 	.byte	0x3f
	.zero		1


	//   ....[65]....
        /*0d60*/ 	.word	0x00013680
        /*0d64*/ 	.word	0x00000000
        /*0d68*/ 	.word	0x00034840
        /*0d6c*/ 	.short	0x010a
        /*0d6e*/ 	.byte	0x3f
	.zero		1


	//   ....[66]....
        /*0d70*/ 	.word	0x00014260
        /*0d74*/ 	.word	0x00000002
        /*0d78*/ 	.word	0x00034820
        /*0d7c*/ 	.short	0x010a
        /*0d7e*/ 	.byte	0x3f
	.zero		1


	//   ....[67]....
        /*0d80*/ 	.word	0x000142b0
        /*0d84*/ 	.word	0x00000002
        /*0d88*/ 	.word	0x00034840
        /*0d8c*/ 	.short	0x010a
        /*0d8e*/ 	.byte	0x3f
	.zero		1


	//   ....[68]....
        /*0d90*/ 	.word	0x00014300
        /*0d94*/ 	.word	0x00000002
        /*0d98*/ 	.word	0x00000060
        /*0d9c*/ 	.short	0x010a
        /*0d9e*/ 	.byte	0x3f
	.zero		1


	//   ....[69]....
        /*0da0*/ 	.word	0x00014350
        /*0da4*/ 	.word	0x00000003
        /*0da8*/ 	.word	0x00034840
        /*0dac*/ 	.short	0x010a
        /*0dae*/ 	.byte	0x3f
	.zero		1


	//   ....[70]....
        /*0db0*/ 	.word	0x000143a0
        /*0db4*/ 	.word	0x00000002
        /*0db8*/ 	.word	0x00000060
        /*0dbc*/ 	.short	0x010a
        /*0dbe*/ 	.byte	0x3f
	.zero		1


	//   ....[71]....
        /*0dc0*/ 	.word	0x000143f0
        /*0dc4*/ 	.word	0x00000002
        /*0dc8*/ 	.word	0x00034840
        /*0dcc*/ 	.short	0x010a
        /*0dce*/ 	.byte	0x3f
	.zero		1


	//   ....[72]....
        /*0dd0*/ 	.word	0x00014440
        /*0dd4*/ 	.word	0x00000002
        /*0dd8*/ 	.word	0x00000060
        /*0ddc*/ 	.short	0x010a
        /*0dde*/ 	.byte	0x3f
	.zero		1


	//   ....[73]....
        /*0de0*/ 	.word	0x00014490
        /*0de4*/ 	.word	0x00000000
        /*0de8*/ 	.word	0x00034860
        /*0dec*/ 	.short	0x010a
        /*0dee*/ 	.byte	0x3f
	.zero		1


	//   ....[74]....
        /*0df0*/ 	.word	0x00014e90
        /*0df4*/ 	.word	0x00000000
        /*0df8*/ 	.word	0x00034820
        /*0dfc*/ 	.short	0x010a
        /*0dfe*/ 	.byte	0x3f
	.zero		1


	//   ....[75]....
        /*0e00*/ 	.word	0x00015030
        /*0e04*/ 	.word	0x00000006
        /*0e08*/ 	.word	0x00000000
        /*0e0c*/ 	.short	0x010a
        /*0e0e*/ 	.byte	0x3f
	.zero		1


	//   ....[76]....
        /*0e10*/ 	.word	0x00015080
        /*0e14*/ 	.word	0x00000007
        /*0e18*/ 	.word	0x00000000
        /*0e1c*/ 	.short	0x010a
        /*0e1e*/ 	.byte	0x3f
	.zero		1


	//   ....[77]....
        /*0e20*/ 	.word	0x000150d0
        /*0e24*/ 	.word	0x00000004
        /*0e28*/ 	.word	0x00000000
        /*0e2c*/ 	.short	0x010a
        /*0e2e*/ 	.byte	0x3f
	.zero		1


	//----- nvinfo : EIATTR_NUM_MBARRIERS
	.align		4
.L_575:
        /*0e30*/ 	.byte	0x03, 0x38
        /*0e32*/ 	.short	0x0016


	//----- nvinfo : EIATTR_EXIT_INSTR_OFFSETS
	.align		4
        /*0e34*/ 	.byte	0x04, 0x1c
        /*0e36*/ 	.short	(.L_577 - .L_576)


	//   ....[0]....
.L_576:
        /*0e38*/ 	.word	0x00000a30


	//   ....[1]....
        /*0e3c*/ 	.word	0x0000ccc0


	//   ....[2]....
        /*0e40*/ 	.word	0x00013290


	//----- nvinfo : EIATTR_MAX_THREADS
	.align		4
.L_577:
        /*0e44*/ 	.byte	0x04, 0x05
        /*0e46*/ 	.short	(.L_579 - .L_578)
.L_578:
        /*0e48*/ 	.word	0x00000180
        /*0e4c*/ 	.word	0x00000001
        /*0e50*/ 	.word	0x00000001


	//----- nvinfo : EIATTR_CRS_STACK_SIZE
	.align		4
.L_579:
        /*0e54*/ 	.byte	0x04, 0x1e
        /*0e56*/ 	.short	(.L_581 - .L_580)
.L_580:
        /*0e58*/ 	.word	0x00000000


	//----- nvinfo : EIATTR_CBANK_PARAM_SIZE
	.align		4
.L_581:
        /*0e5c*/ 	.byte	0x03, 0x19
        /*0e5e*/ 	.short	0x0af0


	//----- nvinfo : EIATTR_PARAM_CBANK
	.align		4
        /*0e60*/ 	.byte	0x04, 0x0a
        /*0e62*/ 	.short	(.L_583 - .L_582)
	.align		4
.L_582:
        /*0e64*/ 	.word	index@(.nv.constant0._ZN7cutlass13device_kernelIN5flash11enable_sm90INS1_16FlashAttnFwdSm90INS1_25CollectiveMainloopFwdSm90ILi2EN4cute5tupleIJNS5_1CILi1EEES8_S8_EEENS6_IJNS7_ILi128EEESA_NS7_ILi192EEEEEELi128ENS_6half_tEfNS_4arch4Sm90ELb1ELb0ELb1ELb1ELb0ELb0ELb0ELb1ELb1ELb1ELb0ELb0EEENS1_21CollectiveEpilogueFwdINS6_IJSA_SA_SA_EEES9_SD_SF_Li256ELb1ELb1ELb0ELb0EEENS1_36VarlenDynamicPersistentTileSchedulerILi128ELi128ELi256ELi128ELb0ELb1ELb1ELb1ELb1ELb1EEEEEEEEEvNT_6ParamsE)
        /*0e68*/ 	.short	0x0210
        /*0e6a*/ 	.short	0x0af0


	//----- nvinfo : EIATTR_SW_WAR
	.align		4
.L_583:
        /*0e6c*/ 	.byte	0x04, 0x36
        /*0e6e*/ 	.short	(.L_585 - .L_584)
.L_584:
        /*0e70*/ 	.word	0x00000008
.L_585:


//--------------------- .nv.info._ZN7cutlass13device_kernelIN5flash11enable_sm90INS1_16FlashAttnFwdSm90INS1_25CollectiveMainloopFwdSm90ILi2EN4cute5tupleIJNS5_1CILi1EEES8_S8_EEENS6_IJNS7_ILi128EEESA_NS7_ILi192EEEEEELi128ENS_6half_tEfNS_4arch4Sm90ELb1ELb0ELb1ELb1ELb0ELb1ELb0ELb1ELb1ELb1ELb0ELb0EEENS1_21CollectiveEpilogueFwdINS6_IJSA_SA_SA_EEES9_SD_SF_Li256ELb1ELb1ELb0ELb0EEENS1_36VarlenDynamicPersistentTileSchedulerILi128ELi128ELi256ELi128ELb0ELb1ELb1ELb1ELb1ELb1EEEEEEEEEvNT_6ParamsE --------------------------
	.section	.nv.info._ZN7cutlass13device_kernelIN5flash11enable_sm90INS1_16FlashAttnFwdSm90INS1_25CollectiveMainloopFwdSm90ILi2EN4cute5tupleIJNS5_1CILi1EEES8_S8_EEENS6_IJNS7_ILi128EEESA_NS7_ILi192EEEEEELi128ENS_6half_tEfNS_4arch4Sm90ELb1ELb0ELb1ELb1ELb0ELb1ELb0ELb1ELb1ELb1ELb0ELb0EEENS1_21CollectiveEpilogueFwdINS6_IJSA_SA_SA_EEES9_SD_SF_Li256ELb1ELb1ELb0ELb0EEENS1_36VarlenDynamicPersistentTileSchedulerILi128ELi128ELi256ELi128ELb0ELb1ELb1ELb1ELb1ELb1EEEEEEEEEvNT_6ParamsE,"",@"SHT_CUDA_INFO"
	.sectionflags	@""
	.align	4


	//----- nvinfo : EIATTR_CUDA_API_VERSION
	.align		4
        /*0000*/ 	.byte	0x04, 0x37
        /*0002*/ 	.short	(.L_587 - .L_586)
.L_586:
        /*0004*/ 	.word	0x00000082


	//----- nvinfo : EIATTR_KPARAM_INFO
	.align		4
.L_587:
        /*0008*/ 	.byte	0x04, 0x17
        /*000a*/ 	.short	(.L_589 - .L_588)
.L_588:
        /*000c*/ 	.word	0x00000000
        /*0010*/ 	.short	0x0000
        /*0012*/ 	.short	0x0070
        /*0014*/ 	.byte	0x00, 0xf0, 0x01, 0x2a


	//----- nvinfo : EIATTR_SPARSE_MMA_MASK
	.align		4
.L_589:
        /*0018*/ 	.byte	0x03, 0x50
        /*001a*/ 	.short	0x0000


	//----- nvinfo : EIATTR_MAXREG_COUNT
	.align		4
        /*001c*/ 	.byte	0x03, 0x1b
        /*001e*/ 	.short	0x00a8


	//----- nvinfo : EIATTR_NUM_BARRIERS
	.align		4
        /*0020*/ 	.byte	0x02, 0x4c
        /*0022*/ 	.byte	0x10
	.zero		1


	//----- nvinfo : EIATTR_EXTERNS
	.align		4
        /*0024*/ 	.byte	0x04, 0x0f
        /*0026*/ 	.short	(.L_591 - .L_590)


	//   ....[0]....
	.align		4
.L_590:
        /*0028*/ 	.word	index@(__assertfail)


	//----- nvinfo : EIATTR_ANNOTATIONS
	.align		4
.L_591:
        /*002c*/ 	.byte	0x04, 0x55
        /*002e*/ 	.short	(.L_593 - .L_592)


	//   ....[0]....
.L_592:
        /* <DEDUP_REMOVED lines=126> */


	//----- nvinfo : EIATTR_MERCURY_ISA_VERSION
	.align		4
.L_593:
        /*07f8*/ 	.byte	0x03, 0x5f
        /*07fa*/ 	.short	0x0101


	//----- nvinfo : EIATTR_UNUSED_LOAD_BYTE_OFFSET
	.align		4
        /*07fc*/ 	.byte	0x04, 0x44
        /*07fe*/ 	.short	(.L_595 - .L_594)


	//   ....[0]....
.L_594:
        /*0800*/ 	.word	0x00000ab0
        /*0804*/ 	.word	0x0000fff0


	//   ....[1]....
        /*0808*/ 	.word	0x0001bb00
        /*080c*/ 	.word	0x0000fff0


	//----- nvinfo : EIATTR_INT_WARP_WIDE_INSTR_OFFSETS
	.align		4
.L_595:
        /*0810*/ 	.byte	0x04, 0x31
        /*0812*/ 	.short	(.L_597 - .L_596)


	//   ....[0]....
.L_596:
        /*0814*/ 	.word	0x00000190


	//   ....[1]....
        /*0818*/ 	.word	0x000001d0


	//   ....[2]....
        /*081c*/ 	.word	0x00000240


	//   ....[3]....
        /*0820*/ 	.word	0x00020520


	//   ....[4]....
        /*0824*/ 	.word	0x000205b0


	//   ....[5]....
        /*0828*/ 	.word	0x00024280


	//   ....[6]....
        /*082c*/ 	.word	0x000242e0


	//----- nvinfo : EIATTR_COOP_GROUP_MASK_REGIDS
	.align		4
.L_597:
        /*0830*/ 	.byte	0x04, 0x29
        /*0832*/ 	.short	(.L_599 - .L_598)


	//   ....[0]....
.L_598:
        /*0834*/ 	.word	0xffffffff


	//   ....[1]....
        /*0838*/ 	.word	0xffffffff


	//   ....[2]....
        /*083c*/ 	.word	0xffffffff


	//   ....[3]....
        /*0840*/ 	.word	0xffffffff


	//   ....[4]....
        /*0844*/ 	.word	0xffffffff


	//   ....[5]....
        /*0848*/ 	.word	0xffffffff


	//   ....[6]....
        /*084c*/ 	.word	0xffffffff


	//   ....[7]....
        /*0850*/ 	.word	0xffffffff


	//   ....[8]....
        /*0854*/ 	.word	0xffffffff


	//   ....[9]....
        /*0858*/ 	.word	0xffffffff


	//   ....[10]....
        /*085c*/ 	.word	0xffffffff


	//   ....[11]....
        /*0860*/ 	.word	0xffffffff


	//   ....[12]....
        /*0864*/ 	.word	0xffffffff


	//   ....[13]....
        /*0868*/ 	.word	0xffffffff


	//   ....[14]....
        /*086c*/ 	.word	0xffffffff


	//   ....[15]....
        /*0870*/ 	.word	0xffffffff


	//   ....[16]....
        /*0874*/ 	.word	0xffffffff


	//   ....[17]....
        /*0878*/ 	.word	0xffffffff


	//   ....[18]....
        /*087c*/ 	.word	0xffffffff


	//   ....[19]....
        /*0880*/ 	.word	0xffffffff


	//   ....[20]....
        /*0884*/ 	.word	0xffffffff


	//   ....[21]....
        /*0888*/ 	.word	0xffffffff


	//   ....[22]....
        /*088c*/ 	.word	0xffffffff


	//   ....[23]....
        /*0890*/ 	.word	0xffffffff


	//   ....[24]....
        /*0894*/ 	.word	0xffffffff


	//   ....[25]....
        /*0898*/ 	.word	0xffffffff


	//   ....[26]....
        /*089c*/ 	.word	0xffffffff


	//   ....[27]....
        /*08a0*/ 	.word	0xffffffff


	//   ....[28]....
        /*08a4*/ 	.word	0xffffffff


	//   ....[29]....
        /*08a8*/ 	.word	0xffffffff


	//   ....[30]....
        /*08ac*/ 	.word	0xffffffff


	//   ....[31]....
        /*08b0*/ 	.word	0xffffffff


	//   ....[32]....
        /*08b4*/ 	.word	0xffffffff


	//   ....[33]....
        /*08b8*/ 	.word	0xffffffff


	//   ....[34]....
        /*08bc*/ 	.word	0xffffffff


	//   ....[35]....
        /*08c0*/ 	.word	0xffffffff


	//   ....[36]....
        /*08c4*/ 	.word	0xffffffff


	//   ....[37]....
        /*08c8*/ 	.word	0xffffffff


	//   ....[38]....
        /*08cc*/ 	.word	0xffffffff


	//   ....[39]....
        /*08d0*/ 	.word	0xffffffff


	//   ....[40]....
        /*08d4*/ 	.word	0xffffffff


	//   ....[41]....
        /*08d8*/ 	.word	0xffffffff


	//   ....[42]....
        /*08dc*/ 	.word	0xffffffff


	//   ....[43]....
        /*08e0*/ 	.word	0xffffffff


	//   ....[44]....
        /*08e4*/ 	.word	0xffffffff


	//   ....[45]....
        /*08e8*/ 	.word	0xffffffff


	//   ....[46]....
        /*08ec*/ 	.word	0xffffffff


	//   ....[47]....
        /*08f0*/ 	.word	0xffffffff


	//   ....[48]....
        /*08f4*/ 	.word	0xffffffff


	//   ....[49]....
        /*08f8*/ 	.word	0xffffffff


	//   ....[50]....
        /*08fc*/ 	.word	0xffffffff


	//   ....[51]....
        /*0900*/ 	.word	0xffffffff


	//   ....[52]....
        /*0904*/ 	.word	0xffffffff


	//   ....[53]....
        /*0908*/ 	.word	0xffffffff


	//   ....[54]....
        /*090c*/ 	.word	0xffffffff


	//   ....[55]....
        /*0910*/ 	.word	0xffffffff


	//   ....[56]....
        /*0914*/ 	.word	0xffffffff


	//   ....[57]....
        /*0918*/ 	.word	0xffffffff


	//   ....[58]....
        /*091c*/ 	.word	0xffffffff


	//   ....[59]....
        /*0920*/ 	.word	0xffffffff


	//   ....[60]....
        /*0924*/ 	.word	0xffffffff


	//   ....[61]....
        /*0928*/ 	.word	0xffffffff


	//   ....[62]....
        /*092c*/ 	.word	0xffffffff


	//   ....[63]....
        /*0930*/ 	.word	0xffffffff


	//   ....[64]....
        /*0934*/ 	.word	0xffffffff


	//   ....[65]....
        /*0938*/ 	.word	0xffffffff


	//   ....[66]....
        /*093c*/ 	.word	0xffffffff


	//   ....[67]....
        /*0940*/ 	.word	0xffffffff


	//   ....[68]....
        /*0944*/ 	.word	0xffffffff


	//   ....[69]....
        /*0948*/ 	.word	0xffffffff


	//   ....[70]....
        /*094c*/ 	.word	0xffffffff


	//   ....[71]....
        /*0950*/ 	.word	0xffffffff


	//   ....[72]....
        /*0954*/ 	.word	0xffffffff


	//   ....[73]....
        /*0958*/ 	.word	0xffffffff


	//   ....[74]....
        /*095c*/ 	.word	0xffffffff


	//   ....[75]....
        /*0960*/ 	.word	0xffffffff


	//   ....[76]....
        /*0964*/ 	.word	0xffffffff


	//   ....[77]....
        /*0968*/ 	.word	0xffffffff


	//   ....[78]....
        /*096c*/ 	.word	0xffffffff


	//   ....[79]....
        /*0970*/ 	.word	0xffffffff


	//   ....[80]....
        /*0974*/ 	.word	0xffffffff


	//   ....[81]....
        /*0978*/ 	.word	0xffffffff


	//   ....[82]....
        /*097c*/ 	.word	0xffffffff


	//   ....[83]....
        /*0980*/ 	.word	0xffffffff


	//   ....[84]....
        /*0984*/ 	.word	0xffffffff


	//   ....[85]....
        /*0988*/ 	.word	0xffffffff


	//   ....[86]....
        /*098c*/ 	.word	0xffffffff


	//   ....[87]....
        /*0990*/ 	.word	0xffffffff


	//   ....[88]....
        /*0994*/ 	.word	0xffffffff


	//   ....[89]....
        /*0998*/ 	.word	0xffffffff


	//   ....[90]....
        /*099c*/ 	.word	0xffffffff


	//   ....[91]....
        /*09a0*/ 	.word	0xffffffff


	//   ....[92]....
        /*09a4*/ 	.word	0xffffffff


	//   ....[93]....
        /*09a8*/ 	.word	0xffffffff


	//   ....[94]....
        /*09ac*/ 	.word	0xffffffff


	//   ....[95]....
        /*09b0*/ 	.word	0xffffffff


	//   ....[96]....
        /*09b4*/ 	.word	0xffffffff


	//   ....[97]....
        /*09b8*/ 	.word	0xffffffff


	//   ....[98]....
        /*09bc*/ 	.word	0xffffffff


	//   ....[99]....
        /*09c0*/ 	.word	0xffffffff


	//   ....[100]....
        /*09c4*/ 	.word	0xffffffff


	//   ....[101]....
        /*09c8*/ 	.word	0xffffffff


	//   ....[102]....
        /*09cc*/ 	.word	0xffffffff


	//   ....[103]....
        /*09d0*/ 	.word	0xffffffff


	//   ....[104]....
        /*09d4*/ 	.word	0xffffffff


	//   ....[105]....
        /*09d8*/ 	.word	0xffffffff


	//   ....[106]....
        /*09dc*/ 	.word	0xffffffff


	//   ....[107]....
        /*09e0*/ 	.word	0xffffffff


	//   ....[108]....
        /*09e4*/ 	.word	0xffffffff


	//   ....[109]....
        /*09e8*/ 	.word	0xffffffff


	//   ....[110]....
        /*09ec*/ 	.word	0xffffffff


	//   ....[111]....
        /*09f0*/ 	.word	0xffffffff


	//   ....[112]....
        /*09f4*/ 	.word	0xffffffff


	//   ....[113]....
        /*09f8*/ 	.word	0xffffffff


	//   ....[114]....
        /*09fc*/ 	.word	0xffffffff


	//   ....[115]....
        /*0a00*/ 	.word	0xffffffff


	//   ....[116]....
        /*0a04*/ 	.word	0x0500000f


	//   ....[117]....
        /*0a08*/ 	.word	0x0500000f


	//   ....[118]....
        /*0a0c*/ 	.word	0x0500000f


	//   ....[119]....
        /*0a10*/ 	.word	0x0500000f


	//   ....[120]....
        /*0a14*/ 	.word	0x0500000f


	//   ....[121]....
        /*0a18*/ 	.word	0x0500000f


	//   ....[122]....
        /*0a1c*/ 	.word	0x0500000f


	//   ....[123]....
        /*0a20*/ 	.word	0x0500000f


	//   ....[124]....
        /*0a24*/ 	.word	0x0500000f


	//   ....[125]....
        /*0a28*/ 	.word	0x0500000f


	//   ....[126]....
        /*0a2c*/ 	.word	0x0500000f


	//   ....[127]....
        /*0a30*/ 	.word	0x0500000f


	//   ....[128]....
        /*0a34*/ 	.word	0x0500000f


	//   ....[129]....
        /*0a38*/ 	.word	0x0500000f


	//   ....[130]....
        /*0a3c*/ 	.word	0x0500000f


	//   ....[131]....
        /*0a40*/ 	.word	0x0500000f


	//   ....[132]....
        /*0a44*/ 	.word	0x0500000f


	//   ....[133]....
        /*0a48*/ 	.word	0x0500000f


	//   ....[134]....
        /*0a4c*/ 	.word	0x0500000f


	//   ....[135]....
        /*0a50*/ 	.word	0x0500000f


	//   ....[136]....
        /*0a54*/ 	.word	0x0500000f


	//   ....[137]....
        /*0a58*/ 	.word	0x0500000f


	//   ....[138]....
        /*0a5c*/ 	.word	0x0500000f


	//   ....[139]....
        /*0a60*/ 	.word	0x0500000f


	//   ....[140]....
        /*0a64*/ 	.word	0x0500000f


	//   ....[141]....
        /*0a68*/ 	.word	0x0500000f


	//   ....[142]....
        /*0a6c*/ 	.word	0x0500000f


	//   ....[143]....
        /*0a70*/ 	.word	0x0500000f


	//   ....[144]....
        /*0a74*/ 	.word	0x0500000f


	//   ....[145]....
        /*0a78*/ 	.word	0x0500000f


	//   ....[146]....
        /*0a7c*/ 	.word	0x0500000f


	//   ....[147]....
        /*0a80*/ 	.word	0x0500000f


	//   ....[148]....
        /*0a84*/ 	.word	0x0500000f


	//   ....[149]....
        /*0a88*/ 	.word	0x0500000f


	//   ....[150]....
        /*0a8c*/ 	.word	0x0500000f


	//   ....[151]....
        /*0a90*/ 	.word	0x0500000f


	//   ....[152]....
        /*0a94*/ 	.word	0x0500000f


	//   ....[153]....
        /*0a98*/ 	.word	0x0500000f


	//   ....[154]....
        /*0a9c*/ 	.word	0x0500000f


	//   ....[155]....
        /*0aa0*/ 	.word	0x0500000f


	//   ....[156]....
        /*0aa4*/ 	.word	0x0500000f


	//   ....[157]....
        /*0aa8*/ 	.word	0x0500000f


	//   ....[158]....
        /*0aac*/ 	.word	0x0500000f


	//   ....[159]....
        /*0ab0*/ 	.word	0x0500000f


	//   ....[160]....
        /*0ab4*/ 	.word	0x0500000f


	//   ....[161]....
        /*0ab8*/ 	.word	0x0500000f


	//   ....[162]....
        /*0abc*/ 	.word	0x0500000f


	//   ....[163]....
        /*0ac0*/ 	.word	0x0500000f


	//   ....[164]....
        /*0ac4*/ 	.word	0x0500000f


	//   ....[165]....
        /*0ac8*/ 	.word	0x0500000f


	//   ....[166]....
        /*0acc*/ 	.word	0x0500000f


	//   ....[167]....
        /*0ad0*/ 	.word	0x0500000f


	//----- nvinfo : EIATTR_COOP_GROUP_INSTR_OFFSETS
	.align		4
.L_599:
        /*0ad4*/ 	.byte	0x04, 0x28
        /*0ad6*/ 	.short	(.L_601 - .L_600)


	//   ....[0]....
.L_600:
        /*0ad8*/ 	.word	0x00000060


	//   ....[1]....
        /*0adc*/ 	.word	0x000001a0


	//   ....[2]....
        /*0ae0*/ 	.word	0x000001f0


	//   ....[3]....
        /*0ae4*/ 	.word	0x00000420


	//   ....[4]....
        /*0ae8*/ 	.word	0x00000580


	//   ....[5]....
        /*0aec*/ 	.word	0x000006a0


	//   ....[6]....
        /*0af0*/ 	.word	0x00000800


	//   ....[7]....
        /*0af4*/ 	.word	0x0000a760


	//   ....[8]....
        /*0af8*/ 	.word	0x0000ae40


	//   ....[9]....
        /*0afc*/ 	.word	0x0000ae50


	//   ....[10]....
        /*0b00*/ 	.word	0x0000ae60


	//   ....[11]....
        /*0b04*/ 	.word	0x0000ae70


	//   ....[12]....
        /*0b08*/ 	.word	0x0000b640


	//   ....[13]....
        /*0b0c*/ 	.word	0x0000b650


	//   ....[14]....
        /*0b10*/ 	.word	0x0000b660


	//   ....[15]....
        /*0b14*/ 	.word	0x0000b670


	//   ....[16]....
        /*0b18*/ 	.word	0x0000e3d0


	//   ....[17]....
        /*0b1c*/ 	.word	0x0000e3e0


	//   ....[18]....
        /*0b20*/ 	.word	0x0000e3f0


	//   ....[19]....
        /*0b24*/ 	.word	0x0000e400


	//   ....[20]....
        /*0b28*/ 	.word	0x0000e9f0


	//   ....[21]....
        /*0b2c*/ 	.word	0x0000ea00


	//   ....[22]....
        /*0b30*/ 	.word	0x0000ea10


	//   ....[23]....
        /*0b34*/ 	.word	0x0000ea20


	//   ....[24]....
        /*0b38*/ 	.word	0x000124d0


	//   ....[25]....
        /*0b3c*/ 	.word	0x000125b0


	//   ....[26]....
        /*0b40*/ 	.word	0x00012f60


	//   ....[27]....
        /*0b44*/ 	.word	0x00012fe0


	//   ....[28]....
        /*0b48*/ 	.word	0x000139c0


	//   ....[29]....
        /*0b4c*/ 	.word	0x00013a20


	//   ....[30]....
        /*0b50*/ 	.word	0x00015cf0


	//   ....[31]....
        /*0b54*/ 	.word	0x00016510


	//   ....[32]....
        /*0b58*/ 	.word	0x00016620


	//   ....[33]....
        /*0b5c*/ 	.word	0x00016760


	//   ....[34]....
        /*0b60*/ 	.word	0x000170b0


	//   ....[35]....
        /*0b64*/ 	.word	0x00017120


	//   ....[36]....
        /*0b68*/ 	.word	0x000196e0


	//   ....[37]....
        /*0b6c*/ 	.word	0x00019760


	//   ....[38]....
        /*0b70*/ 	.word	0x00019e60


	//   ....[39]....
        /*0b74*/ 	.word	0x00019eb0


	//   ....[40]....
        /*0b78*/ 	.word	0x0001b130


	//   ....[41]....
        /*0b7c*/ 	.word	0x0001b470


	//   ....[42]....
        /*0b80*/ 	.word	0x0001b4b0


	//   ....[43]....
        /*0b84*/ 	.word	0x0001b5a0


	//   ....[44]....
        /*0b88*/ 	.word	0x0001c550


	//   ....[45]....
        /*0b8c*/ 	.word	0x0001c590


	//   ....[46]....
        /*0b90*/ 	.word	0x0001c5d0


	//   ....[47]....
        /*0b94*/ 	.word	0x0001c600


	//   ....[48]....
        /*0b98*/ 	.word	0x0001cb90


	//   ....[49]....
        /*0b9c*/ 	.word	0x0001cba0


	//   ....[50]....
        /*0ba0*/ 	.word	0x0001cc60


	//   ....[51]....
        /*0ba4*/ 	.word	0x0001cc80


	//   ....[52]....
        /*0ba8*/ 	.word	0x0001cd40


	//   ....[53]....
        /*0bac*/ 	.word	0x0001cd60


	//   ....[54]....
        /*0bb0*/ 	.word	0x0001ce30


	//   ....[55]....
        /*0bb4*/ 	.word	0x0001ce50


	//   ....[56]....
        /*0bb8*/ 	.word	0x0001d680


	//   ....[57]....
        /*0bbc*/ 	.word	0x0001d690


	//   ....[58]....
        /*0bc0*/ 	.word	0x0001d750


	//   ....[59]....
        /*0bc4*/ 	.word	0x0001d770


	//   ....[60]....
        /*0bc8*/ 	.word	0x0001d830


	//   ....[61]....
        /*0bcc*/ 	.word	0x0001d850


	//   ....[62]....
        /*0bd0*/ 	.word	0x0001d920


	//   ....[63]....
        /*0bd4*/ 	.word	0x0001d940


	//   ....[64]....
        /*0bd8*/ 	.word	0x0001da90


	//   ....[65]....
        /*0bdc*/ 	.word	0x0001dc60


	//   ....[66]....
        /*0be0*/ 	.word	0x0001dc90


	//   ....[67]....
        /*0be4*/ 	.word	0x0001dcc0


	//   ....[68]....
        /*0be8*/ 	.word	0x0001dcf0


	//   ....[69]....
        /*0bec*/ 	.word	0x0001dd20


	//   ....[70]....
        /*0bf0*/ 	.word	0x0001dd50


	//   ....[71]....
        /*0bf4*/ 	.word	0x0001dec0


	//   ....[72]....
        /*0bf8*/ 	.word	0x0001def0


	//   ....[73]....
        /*0bfc*/ 	.word	0x0001df20


	//   ....[74]....
        /*0c00*/ 	.word	0x0001df50


	//   ....[75]....
        /*0c04*/ 	.word	0x0001df80


	//   ....[76]....
        /*0c08*/ 	.word	0x0001dfb0


	//   ....[77]....
        /*0c0c*/ 	.word	0x0001e050


	//   ....[78]....
        /*0c10*/ 	.word	0x0001e0b0


	//   ....[79]....
        /*0c14*/ 	.word	0x0001e140


	//   ....[80]....
        /*0c18*/ 	.word	0x0001f070


	//   ....[81]....
        /*0c1c*/ 	.word	0x00020b20


	//   ....[82]....
        /*0c20*/ 	.word	0x000217d0


	//   ....[83]....
        /*0c24*/ 	.word	0x000217e0


	//   ....[84]....
        /*0c28*/ 	.word	0x00021800


	//   ....[85]....
        /*0c2c*/ 	.word	0x000218c0


	//   ....[86]....
        /*0c30*/ 	.word	0x000218f0


	//   ....[87]....
        /*0c34*/ 	.word	0x00021980


	//   ....[88]....
        /*0c38*/ 	.word	0x000219b0


	//   ....[89]....
        /*0c3c*/ 	.word	0x00021a40


	//   ....[90]....
        /*0c40*/ 	.word	0x00021a70


	//   ....[91]....
        /*0c44*/ 	.word	0x00021b00


	//   ....[92]....
        /*0c48*/ 	.word	0x00021b30


	//   ....[93]....
        /*0c4c*/ 	.word	0x00021bc0


	//   ....[94]....
        /*0c50*/ 	.word	0x00021bf0


	//   ....[95]....
        /*0c54*/ 	.word	0x00021c80


	//   ....[96]....
        /*0c58*/ 	.word	0x00021c90


	//   ....[97]....
        /*0c5c*/ 	.word	0x00021d20


	//   ....[98]....
        /*0c60*/ 	.word	0x000249f0


	//   ....[99]....
        /*0c64*/ 	.word	0x00024a40


	//   ....[100]....
        /*0c68*/ 	.word	0x00024a70


	//   ....[101]....
        /*0c6c*/ 	.word	0x00024a80


	//   ....[102]....
        /*0c70*/ 	.word	0x00024ab0


	//   ....[103]....
        /*0c74*/ 	.word	0x00024ae0


	//   ....[104]....
        /*0c78*/ 	.word	0x00024b10


	//   ....[105]....
        /*0c7c*/ 	.word	0x00024b40


	//   ....[106]....
        /*0c80*/ 	.word	0x00024cc0


	//   ....[107]....
        /*0c84*/ 	.word	0x00024d00


	//   ....[108]....
        /*0c88*/ 	.word	0x00024d30


	//   ....[109]....
        /*0c8c*/ 	.word	0x00024d60


	//   ....[110]....
        /*0c90*/ 	.word	0x00024d90


	//   ....[111]....
        /*0c94*/ 	.word	0x00024dc0


	//   ....[112]....
        /*0c98*/ 	.word	0x00024e80


	//   ....[113]....
        /*0c9c*/ 	.word	0x00024ea0


	//   ....[114]....
        /*0ca0*/ 	.word	0x00024f10


	//   ....[115]....
        /*0ca4*/ 	.word	0x000255e0


	//   ....[116]....
        /*0ca8*/ 	.word	0x00025a40


	//   ....[117]....
        /*0cac*/ 	.word	0x00025ad0


	//   ....[118]....
        /*0cb0*/ 	.word	0x00025b20


	//   ....[119]....
        /*0cb4*/ 	.word	0x00025b70


	//   ....[120]....
        /*0cb8*/ 	.word	0x00025c00


	//   ....[121]....
        /*0cbc*/ 	.word	0x00025c90


	//   ....[122]....
        /*0cc0*/ 	.word	0x00025ce0


	//   ....[123]....
        /*0cc4*/ 	.word	0x00025d30


	//   ....[124]....
        /*0cc8*/ 	.word	0x00025e20


	//   ....[125]....
        /*0ccc*/ 	.word	0x00025ec0


	//   ....[126]....
        /*0cd0*/ 	.word	0x00025f10


	//   ....[127]....
        /*0cd4*/ 	.word	0x00025f70


	//   ....[128]....
        /*0cd8*/ 	.word	0x00026000


	//   ....[129]....
        /*0cdc*/ 	.word	0x000260a0


	//   ....[130]....
        /*0ce0*/ 	.word	0x000260f0


	//   ....[131]....
        /*0ce4*/ 	.word	0x00026150


	//   ....[132]....
        /*0ce8*/ 	.word	0x00026440


	//   ....[133]....
        /*0cec*/ 	.word	0x00026740


	//   ....[134]....
        /*0cf0*/ 	.word	0x000268b0


	//   ....[135]....
        /*0cf4*/ 	.word	0x00026900


	//   ....[136]....
        /*0cf8*/ 	.word	0x000269a0


	//   ....[137]....
        /*0cfc*/ 	.word	0x00026a30


	//   ....[138]....
        /*0d00*/ 	.word	0x00026b20


	//   ....[139]....
        /*0d04*/ 	.word	0x00026c00


	//   ....[140]....
        /*0d08*/ 	.word	0x00026cd0


	//   ....[141]....
        /*0d0c*/ 	.word	0x00026d60


	//   ....[142]....
        /*0d10*/ 	.word	0x00026e50


	//   ....[143]....
        /*0d14*/ 	.word	0x00026ed0


	//   ....[144]....
        /*0d18*/ 	.word	0x00026fd0


	//   ....[145]....
        /*0d1c*/ 	.word	0x00027060


	//   ....[146]....
        /*0d20*/ 	.word	0x00027150


	//   ....[147]....
        /*0d24*/ 	.word	0x000271e0


	//   ....[148]....
        /*0d28*/ 	.word	0x000272d0


	//   ....[149]....
        /*0d2c*/ 	.word	0x000273d0


	//   ....[150]....
        /*0d30*/ 	.word	0x00027700


	//   ....[151]....
        /*0d34*/ 	.word	0x000277b0


	//   ....[152]....
        /*0d38*/ 	.word	0x000278b0


	//   ....[153]....
        /*0d3c*/ 	.word	0x00027940


	//   ....[154]....
        /*0d40*/ 	.word	0x000279c0


	//   ....[155]....
        /*0d44*/ 	.word	0x00027a40


	//   ....[156]....
        /*0d48*/ 	.word	0x00027ac0


	//   ....[157]....
        /*0d4c*/ 	.word	0x00027b50


	//   ....[158]....
        /*0d50*/ 	.word	0x00027bf0


	//   ....[159]....
        /*0d54*/ 	.word	0x00027cc0


	//   ....[160]....
        /*0d58*/ 	.word	0x00027d40


	//   ....[161]....
        /*0d5c*/ 	.word	0x00027dc0


	//   ....[162]....
        /*0d60*/ 	.word	0x00027e40


	//   ....[163]....
        /*0d64*/ 	.word	0x00027ed0


	//   ....[164]....
        /*0d68*/ 	.word	0x00027f50


	//   ....[165]....
        /*0d6c*/ 	.word	0x00027ff0


	//   ....[166]....
        /*0d70*/ 	.word	0x00028080


	//   ....[167]....
        /*0d74*/ 	.word	0x000281b0


	//----- nvinfo : EIATTR_REG_RECONFIG
	.align		4
.L_601:
        /*0d78*/ 	.byte	0x01, 0x54
	.zero		2


	//----- nvinfo : EIATTR_SYSCALL_OFFSETS
	.align		4
        /*0d7c*/ 	.byte	0x04, 0x46
        /*0d7e*/ 	.short	(.L_603 - .L_602)


	//   ....[0]....
.L_602:
        /*0d80*/ 	.word	0x00001ae0


	//   ....[1]....
        /*0d84*/ 	.word	0x00001c30


	//   ....[2]....
        /*0d88*/ 	.word	0x0000a910


	//   ....[3]....
        /*0d8c*/ 	.word	0x0000ac00


	//   ....[4]....
        /*0d90*/ 	.word	0x00020720


	//   ....[5]....
        /*0d94*/ 	.word	0x00020880


	//   ....[6]....
        /*0d98*/ 	.word	0x00020980


	//   ....[7]....
        /*0d9c*/ 	.word	0x00021380


	//----- nvinfo : EIATTR_MBARRIER_INSTR_OFFSETS
	.align		4
.L_603:
        /*0da0*/ 	.byte	0x04, 0x39
        /*0da2*/ 	.short	(.L_605 - .L_604)


	//   ....[0]....
.L_604:
        /*0da4*/ 	.word	0x000002d0
        /*0da8*/ 	.word	0x000000ff
        /*0dac*/ 	.word	0x00034800
        /*0db0*/ 	.short	0x0100
        /*0db2*/ 	.byte	0x08
	.zero		1


	//   ....[1]....
        /*0db4*/ 	.word	0x000002e0
        /*0db8*/ 	.word	0x000000ff
        /*0dbc*/ 	.word	0x00034820
        /*0dc0*/ 	.short	0x0100
        /*0dc2*/ 	.byte	0x08
	.zero		1


	//   ....[2]....
        /*0dc4*/ 	.word	0x000003d0
        /*0dc8*/ 	.word	0x000000ff
        /*0dcc*/ 	.word	0x00034830
        /*0dd0*/ 	.short	0x0100
        /*0dd2*/ 	.byte	0x08
	.zero		1


	//   ....[3]....
        /*0dd4*/ 	.word	0x000003e0
        /*0dd8*/ 	.word	0x000000ff
        /*0ddc*/ 	.word	0x00034840
        /*0de0*/ 	.short	0x0100
        /*0de2*/ 	.byte	0x08
	.zero		1


	//   ....[4]....
        /*0de4*/ 	.word	0x000003f0
        /*0de8*/ 	.word	0x000000ff
        /*0dec*/ 	.word	0x00034838
        /*0df0*/ 	.short	0x0100
        /*0df2*/ 	.byte	0x08
	.zero		1


	//   ....[5]....
        /*0df4*/ 	.word	0x00000400
        /*0df8*/ 	.word	0x000000ff
        /*0dfc*/ 	.word	0x00034848
        /*0e00*/ 	.short	0x0100
        /*0e02*/ 	.byte	0x08
	.zero		1


	//   ....[6]....
        /*0e04*/ 	.word	0x00000530
        /*0e08*/ 	.word	0x000000ff
        /*0e0c*/ 	.word	0x00034850
        /*0e10*/ 	.short	0x0100
        /*0e12*/ 	.byte	0x08
	.zero		1


	//   ....[7]....
        /*0e14*/ 	.word	0x00000540
        /*0e18*/ 	.word	0x000000ff
        /*0e1c*/ 	.word	0x00034860
        /*0e20*/ 	.short	0x0100
        /*0e22*/ 	.byte	0x08
	.zero		1


	//   ....[8]....
        /*0e24*/ 	.word	0x00000550
        /*0e28*/ 	.word	0x000000ff
        /*0e2c*/ 	.word	0x00034858
        /*0e30*/ 	.short	0x0100
        /*0e32*/ 	.byte	0x08
	.zero		1


	//   ....[9]....
        /*0e34*/ 	.word	0x00000560
        /*0e38*/ 	.word	0x000000ff
        /*0e3c*/ 	.word	0x00034868
        /*0e40*/ 	.short	0x0100
        /*0e42*/ 	.byte	0x08
	.zero		1


	//   ....[10]....
        /*0e44*/ 	.word	0x00000650
        /*0e48*/ 	.word	0x000000ff
        /*0e4c*/ 	.word	0x00034870
        /*0e50*/ 	.short	0x0100
        /*0e52*/ 	.byte	0x06
	.zero		1


	//   ....[11]....
        /*0e54*/ 	.word	0x00000660
        /*0e58*/ 	.word	0x000000ff
        /*0e5c*/ 	.word	0x00034880
        /*0e60*/ 	.short	0x0100
        /*0e62*/ 	.byte	0x06
	.zero		1


	//   ....[12]....
        /*0e64*/ 	.word	0x00000670
        /*0e68*/ 	.word	0x000000ff
        /*0e6c*/ 	.word	0x00034878
        /*0e70*/ 	.short	0x0100
        /*0e72*/ 	.byte	0x06
	.zero		1


	//   ....[13]....
        /*0e74*/ 	.word	0x00000680
        /*0e78*/ 	.word	0x000000ff
        /*0e7c*/ 	.word	0x00034888
        /*0e80*/ 	.short	0x0100
        /*0e82*/ 	.byte	0x06
	.zero		1


	//   ....[14]....
        /*0e84*/ 	.word	0x000007b0
        /*0e88*/ 	.word	0x000000ff
        /*0e8c*/ 	.word	0x00034890
        /*0e90*/ 	.short	0x0100
        /*0e92*/ 	.byte	0x08
	.zero		1


	//   ....[15]....
        /*0e94*/ 	.word	0x000007c0
        /*0e98*/ 	.word	0x000000ff
        /*0e9c*/ 	.word	0x000348a0
        /*0ea0*/ 	.short	0x0100
        /*0ea2*/ 	.byte	0x08
	.zero		1


	//   ....[16]....
        /*0ea4*/ 	.word	0x000007d0
        /*0ea8*/ 	.word	0x000000ff
        /*0eac*/ 	.word	0x00034898
        /*0eb0*/ 	.short	0x0100
        /*0eb2*/ 	.byte	0x08
	.zero		1


	//   ....[17]....
        /*0eb4*/ 	.word	0x000007e0
        /*0eb8*/ 	.word	0x000000ff
        /*0ebc*/ 	.word	0x000348a8
        /*0ec0*/ 	.short	0x0100
        /*0ec2*/ 	.byte	0x08
	.zero		1


	//   ....[18]....
        /*0ec4*/ 	.word	0x00000910
        /*0ec8*/ 	.word	0x000000ff
        /*0ecc*/ 	.word	0x000348b0
        /*0ed0*/ 	.short	0x0100
        /*0ed2*/ 	.byte	0x08
	.zero		1


	//   ....[19]....
        /*0ed4*/ 	.word	0x00000920
        /*0ed8*/ 	.word	0x000000ff
        /*0edc*/ 	.word	0x000348c0
        /*0ee0*/ 	.short	0x0100
        /*0ee2*/ 	.byte	0x08
	.zero		1


	//   ....[20]....
        /*0ee4*/ 	.word	0x00000930
        /*0ee8*/ 	.word	0x000000ff
        /*0eec*/ 	.word	0x000348b8
        /*0ef0*/ 	.short	0x0100
        /*0ef2*/ 	.byte	0x08
	.zero		1


	//   ....[21]....
        /*0ef4*/ 	.word	0x00000940
        /*0ef8*/ 	.word	0x000000ff
        /*0efc*/ 	.word	0x000348c8
        /*0f00*/ 	.short	0x0100
        /*0f02*/ 	.byte	0x08
	.zero		1


	//   ....[22]....
        /*0f04*/ 	.word	0x00003790
        /*0f08*/ 	.word	0x00000003
        /*0f0c*/ 	.word	0x00034890
        /*0f10*/ 	.short	0x010a
        /*0f12*/ 	.byte	0x3f
	.zero		1


	//   ....[23]....
        /*0f14*/ 	.word	0x000069d0
        /*0f18*/ 	.word	0x00000003
        /*0f1c*/ 	.word	0x00034890
        /*0f20*/ 	.short	0x010a
        /*0f22*/ 	.byte	0x3f
	.zero		1


	//   ....[24]....
        /*0f24*/ 	.word	0x00009a80
        /*0f28*/ 	.word	0x00000003
        /*0f2c*/ 	.word	0x00034890
        /*0f30*/ 	.short	0x010a
        /*0f32*/ 	.byte	0x3f
	.zero		1


	//   ....[25]....
        /*0f34*/ 	.word	0x00009e50
        /*0f38*/ 	.word	0x00000020
        /*0f3c*/ 	.word	0x00000000
        /*0f40*/ 	.short	0x0101
        /*0f42*/ 	.byte	0x3f
	.zero		1


	//   ....[26]....
        /*0f44*/ 	.word	0x00009e90
        /*0f48*/ 	.word	0x00000003
        /*0f4c*/ 	.word	0x000348b0
        /*0f50*/ 	.short	0x010a
        /*0f52*/ 	.byte	0x3f
	.zero		1


	//   ....[27]....
        /*0f54*/ 	.word	0x0000a340
        /*0f58*/ 	.word	0x00000003
        /*0f5c*/ 	.word	0x00000000
        /*0f60*/ 	.short	0x0101
        /*0f62*/ 	.byte	0x3f
	.zero		1


	//   ....[28]....
        /*0f64*/ 	.word	0x0000a990
        /*0f68*/ 	.word	0x00000010
        /*0f6c*/ 	.word	0x00034800
        /*0f70*/ 	.short	0x010a
        /*0f72*/ 	.byte	0x3f
	.zero		1


	//   ....[29]....
        /*0f74*/ 	.word	0x0000a9e0
        /*0f78*/ 	.word	0x00000010
        /*0f7c*/ 	.word	0x00034800
        /*0f80*/ 	.short	0x010a
        /*0f82*/ 	.byte	0x3f
	.zero		1


	//   ....[30]....
        /*0f84*/ 	.word	0x0000bd00
        /*0f88*/ 	.word	0x00000010
        /*0f8c*/ 	.word	0x00034800
        /*0f90*/ 	.short	0x010a
        /*0f92*/ 	.byte	0x3f
	.zero		1


	//   ....[31]....
        /*0f94*/ 	.word	0x0000ee90
        /*0f98*/ 	.word	0x00000010
        /*0f9c*/ 	.word	0x00034800
        /*0fa0*/ 	.short	0x010a
        /*0fa2*/ 	.byte	0x3f
	.zero		1


	//   ....[32]....
        /*0fa4*/ 	.word	0x000116d0
        /*0fa8*/ 	.word	0x00000000
        /*0fac*/ 	.word	0x00034830
        /*0fb0*/ 	.short	0x010a
        /*0fb2*/ 	.byte	0x3f
	.zero		1


	//   ....[33]....
        /*0fb4*/ 	.word	0x00011740
        /*0fb8*/ 	.word	0x00000000
        /*0fbc*/ 	.word	0x00034830
        /*0fc0*/ 	.short	0x010a
        /*0fc2*/ 	.byte	0x3f
	.zero		1


	//   ....[34]....
        /*0fc4*/ 	.word	0x000127c0
        /*0fc8*/ 	.word	0x00000000
        /*0fcc*/ 	.word	0x00000000
        /*0fd0*/ 	.short	0x0101
        /*0fd2*/ 	.byte	0x3f
	.zero		1


	//   ....[35]....
        /*0fd4*/ 	.word	0x000148a0
        /*0fd8*/ 	.word	0x0000000e
        /*0fdc*/ 	.word	0x00034830
        /*0fe0*/ 	.short	0x010a
        /*0fe2*/ 	.byte	0x3f
	.zero		1


	//   ....[36]....
        /*0fe4*/ 	.word	0x00014910
        /*0fe8*/ 	.word	0x0000000e
        /*0fec*/ 	.word	0x00034830
        /*0ff0*/ 	.short	0x010a
        /*0ff2*/ 	.byte	0x3f
	.zero		1


	//   ....[37]....
        /*0ff4*/ 	.word	0x000154f0
        /*0ff8*/ 	.word	0x0000000f
        /*0ffc*/ 	.word	0x00034850
        /*1000*/ 	.short	0x010a
        /*1002*/ 	.byte	0x3f
	.zero		1


	//   ....[38]....
        /*1004*/ 	.word	0x00015540
        /*1008*/ 	.word	0x0000000f
        /*100c*/ 	.word	0x00034850
        /*1010*/ 	.short	0x010a
        /*1012*/ 	.byte	0x3f
	.zero		1


	//   ....[39]....
        /*1014*/ 	.word	0x000179b0
        /*1018*/ 	.word	0x0000000e
        /*101c*/ 	.word	0x00000000
        /*1020*/ 	.short	0x0101
        /*1022*/ 	.byte	0x3f
	.zero		1


	//   ....[40]....
        /*1024*/ 	.word	0x00017a00
        /*1028*/ 	.word	0x0000000f
        /*102c*/ 	.word	0x00000000
        /*1030*/ 	.short	0x0101
        /*1032*/ 	.byte	0x3f
	.zero		1


	//   ....[41]....
        /*1034*/ 	.word	0x00017f70
        /*1038*/ 	.word	0x00000008
        /*103c*/ 	.word	0x00034830
        /*1040*/ 	.short	0x010a
        /*1042*/ 	.byte	0x3f
	.zero		1


	//   ....[42]....
        /*1044*/ 	.word	0x00017fe0
        /*1048*/ 	.word	0x00000008
        /*104c*/ 	.word	0x00034830
        /*1050*/ 	.short	0x010a
        /*1052*/ 	.byte	0x3f
	.zero		1


	//   ....[43]....
        /*1054*/ 	.word	0x00018ba0
        /*1058*/ 	.word	0x0000000e
        /*105c*/ 	.word	0x00034850
        /*1060*/ 	.short	0x010a
        /*1062*/ 	.byte	0x3f
	.zero		1


	//   ....[44]....
        /*1064*/ 	.word	0x00018bf0
        /*1068*/ 	.word	0x0000000e
        /*106c*/ 	.word	0x00034850
        /*1070*/ 	.short	0x010a
        /*1072*/ 	.byte	0x3f
	.zero		1


	//   ....[45]....
        /*1074*/ 	.word	0x0001a6e0
        /*1078*/ 	.word	0x00000007
        /*107c*/ 	.word	0x00000000
        /*1080*/ 	.short	0x0101
        /*1082*/ 	.byte	0x3f
	.zero		1


	//   ....[46]....
        /*1084*/ 	.word	0x0001a720
        /*1088*/ 	.word	0x0000000e
        /*108c*/ 	.word	0x00000000
        /*1090*/ 	.short	0x0101
        /*1092*/ 	.byte	0x3f
	.zero		1


	//   ....[47]....
        /*1094*/ 	.word	0x0001b030
        /*1098*/ 	.word	0x0000000b
        /*109c*/ 	.word	0x00034850
        /*10a0*/ 	.short	0x010a
        /*10a2*/ 	.byte	0x3f
	.zero		1


	//   ....[48]....
        /*10a4*/ 	.word	0x0001b0d0
        /*10a8*/ 	.word	0x0000000b
        /*10ac*/ 	.word	0x00034850
        /*10b0*/ 	.short	0x010a
        /*10b2*/ 	.byte	0x3f
	.zero		1


	//   ....[49]....
        /*10b4*/ 	.word	0x0001b6d0
        /*10b8*/ 	.word	0x00000008
        /*10bc*/ 	.word	0x00000000
        /*10c0*/ 	.short	0x0101
        /*10c2*/ 	.byte	0x3f
	.zero		1


	//   ....[50]....
        /*10c4*/ 	.word	0x0001cb80
        /*10c8*/ 	.word	0x00000000
        /*10cc*/ 	.word	0x00000000
        /*10d0*/ 	.short	0x0101
        /*10d2*/ 	.byte	0x3f
	.zero		1


	//   ....[51]....
        /*10d4*/ 	.word	0x0001f160
        /*10d8*/ 	.word	0x00000004
        /*10dc*/ 	.word	0x00034820
        /*10e0*/ 	.short	0x010a
        /*10e2*/ 	.byte	0x3f
	.zero		1


	//   ....[52]....
        /*10e4*/ 	.word	0x0001f240
        /*10e8*/ 	.word	0x00000004
        /*10ec*/ 	.word	0x000348a0
        /*10f0*/ 	.short	0x010a
        /*10f2*/ 	.byte	0x3f
	.zero		1


	//   ....[53]....
        /*10f4*/ 	.word	0x0001f670
        /*10f8*/ 	.word	0x00000004
        /*10fc*/ 	.word	0x000348c0
        /*1100*/ 	.short	0x010a
        /*1102*/ 	.byte	0x3f
	.zero		1


	//   ....[54]....
        /*1104*/ 	.word	0x0001fb80
        /*1108*/ 	.word	0x00000006
        /*110c*/ 	.word	0x000348a0
        /*1110*/ 	.short	0x010a
        /*1112*/ 	.byte	0x3f
	.zero		1


	//   ....[55]....
        /*1114*/ 	.word	0x0001ffa0
        /*1118*/ 	.word	0x00000006
        /*111c*/ 	.word	0x000348c0
        /*1120*/ 	.short	0x010a
        /*1122*/ 	.byte	0x3f
	.zero		1


	//   ....[56]....
        /*1124*/ 	.word	0x00020dd0
        /*1128*/ 	.word	0x00000000
        /*112c*/ 	.word	0x00034840
        /*1130*/ 	.short	0x010a
        /*1132*/ 	.byte	0x3f
	.zero		1


	//   ....[57]....
        /*1134*/ 	.word	0x00021e30
        /*1138*/ 	.word	0x00000008
        /*113c*/ 	.word	0x00034800
        /*1140*/ 	.short	0x0107
        /*1142*/ 	.byte	0x3f
	.zero		1


	//   ....[58]....
        /*1144*/ 	.word	0x00021f30
        /*1148*/ 	.word	0x00000002
        /*114c*/ 	.word	0x00034800
        /*1150*/ 	.short	0x0101
        /*1152*/ 	.byte	0x3f
	.zero		1


	//   ....[59]....
        /*1154*/ 	.word	0x00021f50
        /*1158*/ 	.word	0x00000002
        /*115c*/ 	.word	0x00034820
        /*1160*/ 	.short	0x010a
        /*1162*/ 	.byte	0x3f
	.zero		1


	//   ....[60]....
        /*1164*/ 	.word	0x000222b0
        /*1168*/ 	.word	0x00000003
        /*116c*/ 	.word	0x00034840
        /*1170*/ 	.short	0x010a
        /*1172*/ 	.byte	0x3f
	.zero		1


	//   ....[61]....
        /*1174*/ 	.word	0x00022760
        /*1178*/ 	.word	0x00000000
        /*117c*/ 	.word	0x00034860
        /*1180*/ 	.short	0x010a
        /*1182*/ 	.byte	0x3f
	.zero		1


	//   ....[62]....
        /*1184*/ 	.word	0x00022e50
        /*1188*/ 	.word	0x00000003
        /*118c*/ 	.word	0x00034840
        /*1190*/ 	.short	0x010a
        /*1192*/ 	.byte	0x3f
	.zero		1


	//   ....[63]....
        /*1194*/ 	.word	0x00023300
        /*1198*/ 	.word	0x00000002
        /*119c*/ 	.word	0x00034860
        /*11a0*/ 	.short	0x010a
        /*11a2*/ 	.byte	0x3f
	.zero		1


	//   ....[64]....
        /*11a4*/ 	.word	0x00023960
        /*11a8*/ 	.word	0x00000003
        /*11ac*/ 	.word	0x00034840
        /*11b0*/ 	.short	0x010a
        /*11b2*/ 	.byte	0x3f
	.zero		1


	//   ....[65]....
        /*11b4*/ 	.word	0x00023e00
        /*11b8*/ 	.word	0x00000002
        /*11bc*/ 	.word	0x00034860
        /*11c0*/ 	.short	0x010a
        /*11c2*/ 	.byte	0x3f
	.zero		1


	//   ....[66]....
        /*11c4*/ 	.word	0x000243e0
        /*11c8*/ 	.word	0x00000000
        /*11cc*/ 	.word	0x00034860
        /*11d0*/ 	.short	0x010a
        /*11d2*/ 	.byte	0x3f
	.zero		1


	//   ....[67]....
        /*11d4*/ 	.word	0x00025560
        /*11d8*/ 	.word	0x00000000
        /*11dc*/ 	.word	0x00034820
        /*11e0*/ 	.short	0x010a
        /*11e2*/ 	.byte	0x3f
	.zero		1


	//   ....[68]....
        /*11e4*/ 	.word	0x00025730
        /*11e8*/ 	.word	0x00000006
        /*11ec*/ 	.word	0x00000000
        /*11f0*/ 	.short	0x010a
        /*11f2*/ 	.byte	0x3f
	.zero		1


	//   ....[69]....
        /*11f4*/ 	.word	0x000257a0
        /*11f8*/ 	.word	0x00000007
        /*11fc*/ 	.word	0x00000000
        /*1200*/ 	.short	0x010a
        /*1202*/ 	.byte	0x3f
	.zero		1


	//   ....[70]....
        /*1204*/ 	.word	0x00025810
        /*1208*/ 	.word	0x00000004
        /*120c*/ 	.word	0x00000000
        /*1210*/ 	.short	0x010a
        /*1212*/ 	.byte	0x3f
	.zero		1


	//   ....[71]....
        /*1214*/ 	.word	0x00025840
        /*1218*/ 	.word	0x00000003
        /*121c*/ 	.word	0x00000000
        /*1220*/ 	.short	0x010a
        /*1222*/ 	.byte	0x3f
	.zero		1


	//   ....[72]....
        /*1224*/ 	.word	0x000258a0
        /*1228*/ 	.word	0x00000003
        /*122c*/ 	.word	0x00034890
        /*1230*/ 	.short	0x010a
        /*1232*/ 	.byte	0x3f
	.zero		1


	//   ....[73]....
        /*1234*/ 	.word	0x000258f0
        /*1238*/ 	.word	0x00000003
        /*123c*/ 	.word	0x00034890
        /*1240*/ 	.short	0x010a
        /*1242*/ 	.byte	0x3f
	.zero		1


	//   ....[74]....
        /*1244*/ 	.word	0x00025940
        /*1248*/ 	.word	0x00000003
        /*124c*/ 	.word	0x00034890
        /*1250*/ 	.short	0x010a
        /*1252*/ 	.byte	0x3f
	.zero		1


	//   ....[75]....
        /*1254*/ 	.word	0x00025990
        /*1258*/ 	.word	0x00000003
        /*125c*/ 	.word	0x000348b0
        /*1260*/ 	.short	0x010a
        /*1262*/ 	.byte	0x3f
	.zero		1


	//   ....[76]....
        /*1264*/ 	.word	0x00025d70
        /*1268*/ 	.word	0x00000010
        /*126c*/ 	.word	0x00034800
        /*1270*/ 	.short	0x010a
        /*1272*/ 	.byte	0x3f
	.zero		1


	//   ....[77]....
        /*1274*/ 	.word	0x00026180
        /*1278*/ 	.word	0x00000010
        /*127c*/ 	.word	0x00034800
        /*1280*/ 	.short	0x010a
        /*1282*/ 	.byte	0x3f
	.zero		1


	//   ....[78]....
        /*1284*/ 	.word	0x000261d0
        /*1288*/ 	.word	0x00000000
        /*128c*/ 	.word	0x00034830
        /*1290*/ 	.short	0x010a
        /*1292*/ 	.byte	0x3f
	.zero		1


	//   ....[79]....
        /*1294*/ 	.word	0x00026220
        /*1298*/ 	.word	0x0000000e
        /*129c*/ 	.word	0x00034830
        /*12a0*/ 	.short	0x010a
        /*12a2*/ 	.byte	0x3f
	.zero		1


	//   ....[80]....
        /*12a4*/ 	.word	0x00026270
        /*12a8*/ 	.word	0x0000000f
        /*12ac*/ 	.word	0x00034850
        /*12b0*/ 	.short	0x010a
        /*12b2*/ 	.byte	0x3f
	.zero		1


	//   ....[81]....
        /*12b4*/ 	.word	0x000262c0
        /*12b8*/ 	.word	0x00000008
        /*12bc*/ 	.word	0x00034830
        /*12c0*/ 	.short	0x010a
        /*12c2*/ 	.byte	0x3f
	.zero		1


	//   ....[82]....
        /*12c4*/ 	.word	0x00026310
        /*12c8*/ 	.word	0x0000000e
        /*12cc*/ 	.word	0x00034850
        /*12d0*/ 	.short	0x010a
        /*12d2*/ 	.byte	0x3f
	.zero		1


	//   ....[83]....
        /*12d4*/ 	.word	0x00026360
        /*12d8*/ 	.word	0x0000000b
        /*12dc*/ 	.word	0x00034850
        /*12e0*/ 	.short	0x010a
        /*12e2*/ 	.byte	0x3f
	.zero		1


	//   ....[84]....
        /*12e4*/ 	.word	0x00026520
        /*12e8*/ 	.word	0x00000003
        /*12ec*/ 	.word	0x00034820
        /*12f0*/ 	.short	0x010a
        /*12f2*/ 	.byte	0x3f
	.zero		1


	//   ....[85]....
        /*12f4*/ 	.word	0x00026570
        /*12f8*/ 	.word	0x00000004
        /*12fc*/ 	.word	0x000348a0
        /*1300*/ 	.short	0x010a
        /*1302*/ 	.byte	0x3f
	.zero		1


	//   ....[86]....
        /*1304*/ 	.word	0x000265c0
        /*1308*/ 	.word	0x00000004
        /*130c*/ 	.word	0x000348c0
        /*1310*/ 	.short	0x010a
        /*1312*/ 	.byte	0x3f
	.zero		1


	//   ....[87]....
        /*1314*/ 	.word	0x00026610
        /*1318*/ 	.word	0x00000006
        /*131c*/ 	.word	0x000348a0
        /*1320*/ 	.short	0x010a
        /*1322*/ 	.byte	0x3f
	.zero		1


	//   ....[88]....
        /*1324*/ 	.word	0x00026660
        /*1328*/ 	.word	0x00000006
        /*132c*/ 	.word	0x000348c0
        /*1330*/ 	.short	0x010a
        /*1332*/ 	.byte	0x3f
	.zero		1


	//   ....[89]....
        /*1334*/ 	.word	0x00026800
        /*1338*/ 	.word	0x00000000
        /*133c*/ 	.word	0x00034840
        /*1340*/ 	.short	0x010a
        /*1342*/ 	.byte	0x3f
	.zero		1


	//   ....[90]....
        /*1344*/ 	.word	0x00027420
        /*1348*/ 	.word	0x00000002
        /*134c*/ 	.word	0x00034820
        /*1350*/ 	.short	0x010a
        /*1352*/ 	.byte	0x3f
	.zero		1


	//   ....[91]....
        /*1354*/ 	.word	0x00027470
        /*1358*/ 	.word	0x00000003
        /*135c*/ 	.word	0x00034840
        /*1360*/ 	.short	0x010a
        /*1362*/ 	.byte	0x3f
	.zero		1


	//   ....[92]....
        /*1364*/ 	.word	0x000274c0
        /*1368*/ 	.word	0x00000000
        /*136c*/ 	.word	0x00034860
        /*1370*/ 	.short	0x010a
        /*1372*/ 	.byte	0x3f
	.zero		1


	//   ....[93]....
        /*1374*/ 	.word	0x00027510
        /*1378*/ 	.word	0x00000003
        /*137c*/ 	.word	0x00034840
        /*1380*/ 	.short	0x010a
        /*1382*/ 	.byte	0x3f
	.zero		1


	//   ....[94]....
        /*1384*/ 	.word	0x00027560
        /*1388*/ 	.word	0x00000002
        /*138c*/ 	.word	0x00034860
        /*1390*/ 	.short	0x010a
        /*1392*/ 	.byte	0x3f
	.zero		1


	//   ....[95]....
        /*1394*/ 	.word	0x000275b0
        /*1398*/ 	.word	0x00000003
        /*139c*/ 	.word	0x00034840
        /*13a0*/ 	.short	0x010a
        /*13a2*/ 	.byte	0x3f
	.zero		1


	//   ....[96]....
        /*13a4*/ 	.word	0x00027600
        /*13a8*/ 	.word	0x00000002
        /*13ac*/ 	.word	0x00034860
        /*13b0*/ 	.short	0x010a
        /*13b2*/ 	.byte	0x3f
	.zero		1


	//   ....[97]....
        /*13b4*/ 	.word	0x00027650
        /*13b8*/ 	.word	0x00000000
        /*13bc*/ 	.word	0x00034860
        /*13c0*/ 	.short	0x010a
        /*13c2*/ 	.byte	0x3f
	.zero		1


	//   ....[98]....
        /*13c4*/ 	.word	0x000280d0
        /*13c8*/ 	.word	0x00000000
        /*13cc*/ 	.word	0x00034820
        /*13d0*/ 	.short	0x010a
        /*13d2*/ 	.byte	0x3f
	.zero		1


	//   ....[99]....
        /*13d4*/ 	.word	0x00028270
        /*13d8*/ 	.word	0x00000006
        /*13dc*/ 	.word	0x00000000
        /*13e0*/ 	.short	0x010a
        /*13e2*/ 	.byte	0x3f
	.zero		1


	//   ....[100]....
        /*13e4*/ 	.word	0x000282c0
        /*13e8*/ 	.word	0x00000007
        /*13ec*/ 	.word	0x00000000
        /*13f0*/ 	.short	0x010a
        /*13f2*/ 	.byte	0x3f
	.zero		1


	//   ....[101]....
        /*13f4*/ 	.word	0x00028310
        /*13f8*/ 	.word	0x00000004
        /*13fc*/ 	.word	0x00000000
        /*1400*/ 	.short	0x010a
        /*1402*/ 	.byte	0x3f
	.zero		1


	//----- nvinfo : EIATTR_NUM_MBARRIERS
	.align		4
.L_605:
        /*1404*/ 	.byte	0x03, 0x38
        /*1406*/ 	.short	0x0016


	//----- nvinfo : EIATTR_EXIT_INSTR_OFFSETS
	.align		4
        /*1408*/ 	.byte	0x04, 0x1c
        /*140a*/ 	.short	(.L_607 - .L_606)


	//   ....[0]....
.L_606:
        /*140c*/ 	.word	0x00025890


	//----- nvinfo : EIATTR_MAX_THREADS
	.align		4
.L_607:
        /*1410*/ 	.byte	0x04, 0x05
        /*1412*/ 	.short	(.L_609 - .L_608)
.L_608:
        /*1414*/ 	.word	0x00000180
        /*1418*/ 	.word	0x00000001
        /*141c*/ 	.word	0x00000001


	//----- nvinfo : EIATTR_CRS_STACK_SIZE
	.align		4
.L_609:
        /*1420*/ 	.byte	0x04, 0x1e
        /*1422*/ 	.short	(.L_611 - .L_610)
.L_610:
        /*1424*/ 	.word	0x00000000


	//----- nvinfo : EIATTR_CBANK_PARAM_SIZE
	.align		4
.L_611:
        /*1428*/ 	.byte	0x03, 0x19
        /*142a*/ 	.short	0x0af0


	//----- nvinfo : EIATTR_PARAM_CBANK
	.align		4
        /*142c*/ 	.byte	0x04, 0x0a
        /*142e*/ 	.short	(.L_613 - .L_612)
	.align		4
.L_612:
        /*1430*/ 	.word	index@(.nv.constant0._ZN7cutlass13device_kernelIN5flash11enable_sm90INS1_16FlashAttnFwdSm90INS1_25CollectiveMainloopFwdSm90ILi2EN4cute5tupleIJNS5_1CILi1EEES8_S8_EEENS6_IJNS7_ILi128EEESA_NS7_ILi192EEEEEELi128ENS_6half_tEfNS_4arch4Sm90ELb1ELb0ELb1ELb1ELb0ELb1ELb0ELb1ELb1ELb1ELb0ELb0EEENS1_21CollectiveEpilogueFwdINS6_IJSA_SA_SA_EEES9_SD_SF_Li256ELb1ELb1ELb0ELb0EEENS1_36VarlenDynamicPersistentTileSchedulerILi128ELi128ELi256ELi128ELb0ELb1ELb1ELb1ELb1ELb1EEEEEEEEEvNT_6ParamsE)
        /*1434*/ 	.short	0x0210
        /*1436*/ 	.short	0x0af0


	//----- nvinfo : EIATTR_SW_WAR
	.align		4
.L_613:
        /*1438*/ 	.byte	0x04, 0x36
        /*143a*/ 	.short	(.L_615 - .L_614)
.L_614:
        /*143c*/ 	.word	0x00000008
.L_615:


//--------------------- .nv.info._ZN7cutlass13device_kernelIN5flash11enable_sm90INS1_16FlashAttnFwdSm90INS1_25CollectiveMainloopFwdSm90ILi2EN4cute5tupleIJNS5_1CILi1EEES8_S8_EEENS6_IJNS7_ILi64EEESA_SA_EEELi512ENS_6half_tEfNS_4arch4Sm90ELb0ELb0ELb1ELb0ELb0ELb0ELb0ELb0ELb0ELb1ELb0ELb0EEENS1_21CollectiveEpilogueFwdINS6_IJSA_NS7_ILi512EEESA_EEES9_SC_SE_Li256ELb0ELb1ELb0ELb0EEENS1_29StaticPersistentTileSchedulerILb0EEEEEEEEEvNT_6ParamsE --------------------------
	.section	.nv.info._ZN7cutlass13device_kernelIN5flash11enable_sm90INS1_16FlashAttnFwdSm90INS1_25CollectiveMainloopFwdSm90ILi2EN4cute5tupleIJNS5_1CILi1EEES8_S8_EEENS6_IJNS7_ILi64EEESA_SA_EEELi512ENS_6half_tEfNS_4arch4Sm90ELb0ELb0ELb1ELb0ELb0ELb0ELb0ELb0ELb0ELb1ELb0ELb0EEENS1_21CollectiveEpilogueFwdINS6_IJSA_NS7_ILi512EEESA_EEES9_SC_SE_Li256ELb0ELb1ELb0ELb0EEENS1_29StaticPersistentTileSchedulerILb0EEEEEEEEEvNT_6ParamsE,"",@"SHT_CUDA_INFO"
	.sectionflags	@""
	.align	4


	//----- nvinfo : EIATTR_CUDA_API_VERSION
	.align		4
        /*0000*/ 	.byte	0x04, 0x37
        /*0002*/ 	.short	(.L_617 - .L_616)
.L_616:
        /*0004*/ 	.word	0x00000082


	//----- nvinfo : EIATTR_KPARAM_INFO
	.align		4
.L_617:
        /*0008*/ 	.byte	0x04, 0x17
        /*000a*/ 	.short	(.L_619 - .L_618)
.L_618:
        /*000c*/ 	.word	0x00000000
        /*0010*/ 	.short	0x0000
        /*0012*/ 	.short	0x0070
        /*0014*/ 	.byte	0x00, 0xf0, 0x01, 0x28


	//----- nvinfo : EIATTR_SPARSE_MMA_MASK
	.align		4
.L_619:
        /*0018*/ 	.byte	0x03, 0x50
        /*001a*/ 	.short	0x0000


	//----- nvinfo : EIATTR_MAXREG_COUNT
	.align		4
        /*001c*/ 	.byte	0x03, 0x1b
        /*001e*/ 	.short	0x00a8


	//----- nvinfo : EIATTR_NUM_BARRIERS
	.align		4
        /*0020*/ 	.byte	0x02, 0x4c
        /*0022*/ 	.byte	0x10
	.zero		1


	//----- nvinfo : EIATTR_EXTERNS
	.align		4
        /*0024*/ 	.byte	0x04, 0x0f
        /*0026*/ 	.short	(.L_621 - .L_620)


	//   ....[0]....
	.align		4
.L_620:
        /*0028*/ 	.word	index@(__assertfail)


	//----- nvinfo : EIATTR_ANNOTATIONS
	.align		4
.L_621:
        /*002c*/ 	.byte	0x04, 0x55
        /*002e*/ 	.short	(.L_623 - .L_622)


	//   ....[0]....
.L_622:
        /* <DEDUP_REMOVED lines=28> */


	//----- nvinfo : EIATTR_MERCURY_ISA_VERSION
	.align		4
.L_623:
        /*01d8*/ 	.byte	0x03, 0x5f
        /*01da*/ 	.short	0x0101


	//----- nvinfo : EIATTR_INT_WARP_WIDE_INSTR_OFFSETS
	.align		4
        /*01dc*/ 	.byte	0x04, 0x31
        /*01de*/ 	.short	(.L_625 - .L_624)


	//   ....[0]....
.L_624:
        /*01e0*/ 	.word	0x00000130


	//   ....[1]....
        /*01e4*/ 	.word	0x00000170


	//   ....[2]....
        /*01e8*/ 	.word	0x000001e0


	//----- nvinfo : EIATTR_COOP_GROUP_MASK_REGIDS
	.align		4
.L_625:
        /*01ec*/ 	.byte	0x04, 0x29
        /*01ee*/ 	.short	(.L_627 - .L_626)


	//   ....[0]....
.L_626:
        /*01f0*/ 	.word	0xffffffff


	//   ....[1]....
        /*01f4*/ 	.word	0xffffffff


	//   ....[2]....
        /*01f8*/ 	.word	0xffffffff


	//   ....[3]....
        /*01fc*/ 	.word	0xffffffff


	//   ....[4]....
        /*0200*/ 	.word	0xffffffff


	//   ....[5]....
        /*0204*/ 	.word	0xffffffff


	//   ....[6]....
        /*0208*/ 	.word	0xffffffff


	//   ....[7]....
        /*020c*/ 	.word	0xffffffff


	//   ....[8]....
        /*0210*/ 	.word	0xffffffff


	//   ....[9]....
        /*0214*/ 	.word	0xffffffff


	//   ....[10]....
        /*0218*/ 	.word	0xffffffff


	//   ....[11]....
        /*021c*/ 	.word	0xffffffff


	//   ....[12]....
        /*0220*/ 	.word	0xffffffff


	//   ....[13]....
        /*0224*/ 	.word	0xffffffff


	//   ....[14]....
        /*0228*/ 	.word	0xffffffff


	//   ....[15]....
        /*022c*/ 	.word	0xffffffff


	//   ....[16]....
        /*0230*/ 	.word	0xffffffff


	//   ....[17]....
        /*0234*/ 	.word	0xffffffff


	//   ....[18]....
        /*0238*/ 	.word	0xffffffff


	//   ....[19]....
        /*023c*/ 	.word	0xffffffff


	//   ....[20]....
        /*0240*/ 	.word	0xffffffff


	//   ....[21]....
        /*0244*/ 	.word	0xffffffff


	//   ....[22]....
        /*0248*/ 	.word	0xffffffff


	//   ....[23]....
        /*024c*/ 	.word	0xffffffff


	//   ....[24]....
        /*0250*/ 	.word	0xffffffff


	//   ....[25]....
        /*0254*/ 	.word	0xffffffff


	//   ....[26]....
        /*0258*/ 	.word	0xffffffff


	//   ....[27]....
        /*025c*/ 	.word	0xffffffff


	//   ....[28]....
        /*0260*/ 	.word	0xffffffff


	//   ....[29]....
        /*0264*/ 	.word	0xffffffff


	//   ....[30]....
        /*0268*/ 	.word	0xffffffff


	//   ....[31]....
        /*026c*/ 	.word	0xffffffff


	//   ....[32]....
        /*0270*/ 	.word	0xffffffff


	//   ....[33]....
        /*0274*/ 	.word	0xffffffff


	//   ....[34]....
        /*0278*/ 	.word	0xffffffff


	//   ....[35]....
        /*027c*/ 	.word	0xffffffff


	//   ....[36]....
        /*0280*/ 	.word	0xffffffff


	//   ....[37]....
        /*0284*/ 	.word	0xffffffff


	//   ....[38]....
        /*0288*/ 	.word	0xffffffff


	//   ....[39]....
        /*028c*/ 	.word	0xffffffff


	//   ....[40]....
        /*0290*/ 	.word	0xffffffff


	//   ....[41]....
        /*0294*/ 	.word	0xffffffff


	//   ....[42]....
        /*0298*/ 	.word	0x0500000f


	//   ....[43]....
        /*029c*/ 	.word	0x0500000f


	//   ....[44]....
        /*02a0*/ 	.word	0x0500000f


	//   ....[45]....
        /*02a4*/ 	.word	0x0500000f


	//   ....[46]....
        /*02a8*/ 	.word	0x0500000f


	//   ....[47]....
        /*02ac*/ 	.word	0x0500000f


	//   ....[48]....
        /*02b0*/ 	.word	0x0500000f


	//   ....[49]....
        /*02b4*/ 	.word	0x0500000f


	//   ....[50]....
        /*02b8*/ 	.word	0x0500000f


	//   ....[51]....
        /*02bc*/ 	.word	0x0500000f


	//----- nvinfo : EIATTR_COOP_GROUP_INSTR_OFFSETS
	.align		4
.L_627:
        /*02c0*/ 	.byte	0x04, 0x28
        /*02c2*/ 	.short	(.L_629 - .L_628)


	//   ....[0]....
.L_628:
        /*02c4*/ 	.word	0x00000060


	//   ....[1]....
        /*02c8*/ 	.word	0x00000140


	//   ....[2]....
        /*02cc*/ 	.word	0x00000190


	//   ....[3]....
        /*02d0*/ 	.word	0x00000380


	//   ....[4]....
        /*02d4*/ 	.word	0x000004e0


	//   ....[5]....
        /*02d8*/ 	.word	0x00000600


	//   ....[6]....
        /*02dc*/ 	.word	0x00000760


	//   ....[7]....
        /*02e0*/ 	.word	0x000011b0


	//   ....[8]....
        /*02e4*/ 	.word	0x00002ad0


	//   ....[9]....
        /*02e8*/ 	.word	0x00003890


	//   ....[10]....
        /*02ec*/ 	.word	0x00003910


	//   ....[11]....
        /*02f0*/ 	.word	0x00003af0


	//   ....[12]....
        /*02f4*/ 	.word	0x00003bc0


	//   ....[13]....
        /*02f8*/ 	.word	0x000044c0


	//   ....[14]....
        /*02fc*/ 	.word	0x00004c50


	//   ....[15]....
        /*0300*/ 	.word	0x00004cc0


	//   ....[16]....
        /*0304*/ 	.word	0x00004f90


	//   ....[17]....
        /*0308*/ 	.word	0x00005150


	//   ....[18]....
        /*030c*/ 	.word	0x000061e0


	//   ....[19]....
        /*0310*/ 	.word	0x00006220


	//   ....[20]....
        /*0314*/ 	.word	0x00006260


	//   ....[21]....
        /*0318*/ 	.word	0x000062c0


	//   ....[22]....
        /*031c*/ 	.word	0x000062f0


	//   ....[23]....
        /*0320*/ 	.word	0x00006cd0


	//   ....[24]....
        /*0324*/ 	.word	0x00008050


	//   ....[25]....
        /*0328*/ 	.word	0x00008080


	//   ....[26]....
        /*032c*/ 	.word	0x000080a0


	//   ....[27]....
        /*0330*/ 	.word	0x000080c0


	//   ....[28]....
        /*0334*/ 	.word	0x000086e0


	//   ....[29]....
        /*0338*/ 	.word	0x00008700


	//   ....[30]....
        /*033c*/ 	.word	0x00008950


	//   ....[31]....
        /*0340*/ 	.word	0x00008980


	//   ....[32]....
        /*0344*/ 	.word	0x000094b0


	//   ....[33]....
        /*0348*/ 	.word	0x00009e10


	//   ....[34]....
        /*034c*/ 	.word	0x00009e40


	//   ....[35]....
        /*0350*/ 	.word	0x00009f10


	//   ....[36]....
        /*0354*/ 	.word	0x00009f20


	//   ....[37]....
        /*0358*/ 	.word	0x00009fa0


	//   ....[38]....
        /*035c*/ 	.word	0x00009fb0


	//   ....[39]....
        /*0360*/ 	.word	0x00009fc0


	//   ....[40]....
        /*0364*/ 	.word	0x00009fd0


	//   ....[41]....
        /*0368*/ 	.word	0x0000d670


	//   ....[42]....
        /*036c*/ 	.word	0x0000dc00


	//   ....[43]....
        /*0370*/ 	.word	0x0000dd70


	//   ....[44]....
        /*0374*/ 	.word	0x0000ddd0


	//   ....[45]....
        /*0378*/ 	.word	0x0000de90


	//   ....[46]....
        /*037c*/ 	.word	0x0000df90


	//   ....[47]....
        /*0380*/ 	.word	0x0000dff0


	//   ....[48]....
        /*0384*/ 	.word	0x0000e0e0


	//   ....[49]....
        /*0388*/ 	.word	0x0000e140


	//   ....[50]....
        /*038c*/ 	.word	0x0000e1e0


	//   ....[51]....
        /*0390*/ 	.word	0x0000e5d0


	//----- nvinfo : EIATTR_REG_RECONFIG
	.align		4
.L_629:
        /*0394*/ 	.byte	0x01, 0x54
	.zero		2


	//----- nvinfo : EIATTR_SYSCALL_OFFSETS
	.align		4
        /*0398*/ 	.byte	0x04, 0x46
        /*039a*/ 	.short	(.L_631 - .L_630)


	//   ....[0]....
.L_630:
        /*039c*/ 	.word	0x00002c90


	//   ....[1]....
        /*03a0*/ 	.word	0x00009110


	//   ....[2]....
        /*03a4*/ 	.word	0x00009250


	//   ....[3]....
        /*03a8*/ 	.word	0x00009340


	//   ....[4]....
        /*03ac*/ 	.word	0x00009a40


	//----- nvinfo : EIATTR_MBARRIER_INSTR_OFFSETS
	.align		4
.L_631:
        /*03b0*/ 	.byte	0x04, 0x39
        /*03b2*/ 	.short	(.L_633 - .L_632)


	//   ....[0]....
.L_632:
        /*03b4*/ 	.word	0x00000270
        /*03b8*/ 	.word	0x000000ff
        /*03bc*/ 	.word	0x00028c00
        /*03c0*/ 	.short	0x0100
        /*03c2*/ 	.byte	0x08
	.zero		1


	//   ....[1]....
        /*03c4*/ 	.word	0x00000280
        /*03c8*/ 	.word	0x000000ff
        /*03cc*/ 	.word	0x00028c20
        /*03d0*/ 	.short	0x0100
        /*03d2*/ 	.byte	0x08
	.zero		1


	//   ....[2]....
        /*03d4*/ 	.word	0x00000330
        /*03d8*/ 	.word	0x000000ff
        /*03dc*/ 	.word	0x00028c30
        /*03e0*/ 	.short	0x0100
        /*03e2*/ 	.byte	0x06
	.zero		1


	//   ....[3]....
        /*03e4*/ 	.word	0x00000340
        /*03e8*/ 	.word	0x000000ff
        /*03ec*/ 	.word	0x00028c40
        /*03f0*/ 	.short	0x0100
        /*03f2*/ 	.byte	0x06
	.zero		1


	//   ....[4]....
        /*03f4*/ 	.word	0x00000350
        /*03f8*/ 	.word	0x000000ff
        /*03fc*/ 	.word	0x00028c38
        /*0400*/ 	.short	0x0100
        /*0402*/ 	.byte	0x06
	.zero		1


	//   ....[5]....
        /*0404*/ 	.word	0x00000360
        /*0408*/ 	.word	0x000000ff
        /*040c*/ 	.word	0x00028c48
        /*0410*/ 	.short	0x0100
        /*0412*/ 	.byte	0x06
	.zero		1


	//   ....[6]....
        /*0414*/ 	.word	0x00000490
        /*0418*/ 	.word	0x000000ff
        /*041c*/ 	.word	0x00028c50
        /*0420*/ 	.short	0x0100
        /*0422*/ 	.byte	0x08
	.zero		1


	//   ....[7]....
        /*0424*/ 	.word	0x000004a0
        /*0428*/ 	.word	0x000000ff
        /*042c*/ 	.word	0x00028c60
        /*0430*/ 	.short	0x0100
        /*0432*/ 	.byte	0x08
	.zero		1


	//   ....[8]....
        /*0434*/ 	.word	0x000004b0
        /*0438*/ 	.word	0x000000ff
        /*043c*/ 	.word	0x00028c58
        /*0440*/ 	.short	0x0100
        /*0442*/ 	.byte	0x08
	.zero		1


	//   ....[9]....
        /*0444*/ 	.word	0x000004c0
        /*0448*/ 	.word	0x000000ff
        /*044c*/ 	.word	0x00028c68
        /*0450*/ 	.short	0x0100
        /*0452*/ 	.byte	0x08
	.zero		1


	//   ....[10]....
        /*0454*/ 	.word	0x000005b0
        /*0458*/ 	.word	0x000000ff
        /*045c*/ 	.word	0x00028c70
        /*0460*/ 	.short	0x0100
        /*0462*/ 	.byte	0x06
	.zero		1


	//   ....[11]....
        /*0464*/ 	.word	0x000005c0
        /*0468*/ 	.word	0x000000ff
        /*046c*/ 	.word	0x00028c80
        /*0470*/ 	.short	0x0100
        /*0472*/ 	.byte	0x06
	.zero		1


	//   ....[12]....
        /*0474*/ 	.word	0x000005d0
        /*0478*/ 	.word	0x000000ff
        /*047c*/ 	.word	0x00028c78
        /*0480*/ 	.short	0x0100
        /*0482*/ 	.byte	0x06
	.zero		1


	//   ....[13]....
        /*0484*/ 	.word	0x000005e0
        /*0488*/ 	.word	0x000000ff
        /*048c*/ 	.word	0x00028c88
        /*0490*/ 	.short	0x0100
        /*0492*/ 	.byte	0x06
	.zero		1


	//   ....[14]....
        /*0494*/ 	.word	0x00000710
        /*0498*/ 	.word	0x000000ff
        /*049c*/ 	.word	0x00028c90
        /*04a0*/ 	.short	0x0100
        /*04a2*/ 	.byte	0x08
	.zero		1


	//   ....[15]....
        /*04a4*/ 	.word	0x00000720
        /*04a8*/ 	.word	0x000000ff
        /*04ac*/ 	.word	0x00028ca0
        /*04b0*/ 	.short	0x0100
        /*04b2*/ 	.byte	0x08
	.zero		1


	//   ....[16]....
        /*04b4*/ 	.word	0x00000730
        /*04b8*/ 	.word	0x000000ff
        /*04bc*/ 	.word	0x00028c98
        /*04c0*/ 	.short	0x0100
        /*04c2*/ 	.byte	0x08
	.zero		1


	//   ....[17]....
        /*04c4*/ 	.word	0x00000740
        /*04c8*/ 	.word	0x000000ff
        /*04cc*/ 	.word	0x00028ca8
        /*04d0*/ 	.short	0x0100
        /*04d2*/ 	.byte	0x08
	.zero		1


	//   ....[18]....
        /*04d4*/ 	.word	0x00000870
        /*04d8*/ 	.word	0x000000ff
        /*04dc*/ 	.word	0x00028cb0
        /*04e0*/ 	.short	0x0100
        /*04e2*/ 	.byte	0x08
	.zero		1


	//   ....[19]....
        /*04e4*/ 	.word	0x00000880
        /*04e8*/ 	.word	0x000000ff
        /*04ec*/ 	.word	0x00028cc0
        /*04f0*/ 	.short	0x0100
        /*04f2*/ 	.byte	0x08
	.zero		1


	//   ....[20]....
        /*04f4*/ 	.word	0x00000890
        /*04f8*/ 	.word	0x000000ff
        /*04fc*/ 	.word	0x00028cb8
        /*0500*/ 	.short	0x0100
        /*0502*/ 	.byte	0x08
	.zero		1


	//   ....[21]....
        /*0504*/ 	.word	0x000008a0
        /*0508*/ 	.word	0x000000ff
        /*050c*/ 	.word	0x00028cc8
        /*0510*/ 	.short	0x0100
        /*0512*/ 	.byte	0x08
	.zero		1


	//   ....[22]....
        /*0514*/ 	.word	0x000012c0
        /*0518*/ 	.word	0x000000ff
        /*051c*/ 	.word	0x00028c50
        /*0520*/ 	.short	0x010a
        /*0522*/ 	.byte	0x10
	.zero		1


	//   ....[23]....
        /*0524*/ 	.word	0x000015a0
        /*0528*/ 	.word	0x00000000
        /*052c*/ 	.word	0x00000000
        /*0530*/ 	.short	0x0101
        /*0532*/ 	.byte	0x3f
	.zero		1


	//   ....[24]....
        /*0534*/ 	.word	0x00001f30
        /*0538*/ 	.word	0x000000ff
        /*053c*/ 	.word	0x00028c50
        /*0540*/ 	.short	0x010a
        /*0542*/ 	.byte	0x06
	.zero		1


	//   ....[25]....
        /*0544*/ 	.word	0x00001f70
        /*0548*/ 	.word	0x000000ff
        /*054c*/ 	.word	0x00028c50
        /*0550*/ 	.short	0x010a
        /*0552*/ 	.byte	0x06
	.zero		1


	//   ....[26]....
        /*0554*/ 	.word	0x000021c0
        /*0558*/ 	.word	0x00000003
        /*055c*/ 	.word	0x00000000
        /*0560*/ 	.short	0x0101
        /*0562*/ 	.byte	0x3f
	.zero		1


	//   ....[27]....
        /*0564*/ 	.word	0x00002d10
        /*0568*/ 	.word	0x000000ff
        /*056c*/ 	.word	0x00028c00
        /*0570*/ 	.short	0x010a
        /*0572*/ 	.byte	0x29
	.zero		1


	//   ....[28]....
        /*0574*/ 	.word	0x00002d90
        /*0578*/ 	.word	0x00000007
        /*057c*/ 	.word	0x00028c30
        /*0580*/ 	.short	0x010a
        /*0582*/ 	.byte	0x3f
	.zero		1


	//   ....[29]....
        /*0584*/ 	.word	0x00002dd0
        /*0588*/ 	.word	0x00000007
        /*058c*/ 	.word	0x00028c30
        /*0590*/ 	.short	0x010a
        /*0592*/ 	.byte	0x3f
	.zero		1


	//   ....[30]....
        /*0594*/ 	.word	0x00003dc0
        /*0598*/ 	.word	0x00000003
        /*059c*/ 	.word	0x00000000
        /*05a0*/ 	.short	0x0101
        /*05a2*/ 	.byte	0x3f
	.zero		1


	//   ....[31]....
        /*05a4*/ 	.word	0x00004230
        /*05a8*/ 	.word	0x00000007
        /*05ac*/ 	.word	0x00028c50
        /*05b0*/ 	.short	0x010a
        /*05b2*/ 	.byte	0x3f
	.zero		1


	//   ....[32]....
        /*05b4*/ 	.word	0x00004280
        /*05b8*/ 	.word	0x00000007
        /*05bc*/ 	.word	0x00028c50
        /*05c0*/ 	.short	0x010a
        /*05c2*/ 	.byte	0x3f
	.zero		1


	//   ....[33]....
        /*05c4*/ 	.word	0x000044e0
        /*05c8*/ 	.word	0x00000007
        /*05cc*/ 	.word	0x00000000
        /*05d0*/ 	.short	0x0101
        /*05d2*/ 	.byte	0x3f
	.zero		1


	//   ....[34]....
        /*05d4*/ 	.word	0x00004630
        /*05d8*/ 	.word	0x000000ff
        /*05dc*/ 	.word	0x00028c30
        /*05e0*/ 	.short	0x010a
        /*05e2*/ 	.byte	0x17
	.zero		1


	//   ....[35]....
        /*05e4*/ 	.word	0x00004670
        /*05e8*/ 	.word	0x000000ff
        /*05ec*/ 	.word	0x00028c30
        /*05f0*/ 	.short	0x010a
        /*05f2*/ 	.byte	0x17
	.zero		1


	//   ....[36]....
        /*05f4*/ 	.word	0x000054a0
        /*05f8*/ 	.word	0x00000098
        /*05fc*/ 	.word	0x00000000
        /*0600*/ 	.short	0x0101
        /*0602*/ 	.byte	0x3f
	.zero		1


	//   ....[37]....
        /*0604*/ 	.word	0x00005f50
        /*0608*/ 	.word	0x000000ff
        /*060c*/ 	.word	0x00028c50
        /*0610*/ 	.short	0x010a
        /*0612*/ 	.byte	0x17
	.zero		1


	//   ....[38]....
        /*0614*/ 	.word	0x00005f90
        /*0618*/ 	.word	0x000000ff
        /*061c*/ 	.word	0x00028c50
        /*0620*/ 	.short	0x010a
        /*0622*/ 	.byte	0x17
	.zero		1


	//   ....[39]....
        /*0624*/ 	.word	0x00006200
        /*0628*/ 	.word	0x000000ac
        /*062c*/ 	.word	0x00000000
        /*0630*/ 	.short	0x0101
        /*0632*/ 	.byte	0x3f
	.zero		1


	//   ....[40]....
        /*0634*/ 	.word	0x00008710
        /*0638*/ 	.word	0x000000ff
        /*063c*/ 	.word	0x00000000
        /*0640*/ 	.short	0x0101
        /*0642*/ 	.byte	0x04
	.zero		1


	//   ....[41]....
        /*0644*/ 	.word	0x000096e0
        /*0648*/ 	.word	0x00000000
        /*064c*/ 	.word	0x00028c40
        /*0650*/ 	.short	0x010a
        /*0652*/ 	.byte	0x3f
	.zero		1


	//   ....[42]....
        /*0654*/ 	.word	0x0000a0d0
        /*0658*/ 	.word	0x000000ff
        /*065c*/ 	.word	0x00028c00
        /*0660*/ 	.short	0x0107
        /*0662*/ 	.byte	0x24
	.zero		1


	//   ....[43]....
        /*0664*/ 	.word	0x0000a130
        /*0668*/ 	.word	0x000000ff
        /*066c*/ 	.word	0x00028c00
        /*0670*/ 	.short	0x0101
        /*0672*/ 	.byte	0x24
	.zero		1


	//   ....[44]....
        /*0674*/ 	.word	0x0000a150
        /*0678*/ 	.word	0x000000ff
        /*067c*/ 	.word	0x00028c20
        /*0680*/ 	.short	0x010a
        /*0682*/ 	.byte	0x24
	.zero		1


	//   ....[45]....
        /*0684*/ 	.word	0x0000a230
        /*0688*/ 	.word	0x00000003
        /*068c*/ 	.word	0x00028c60
        /*0690*/ 	.short	0x010a
        /*0692*/ 	.byte	0x3f
	.zero		1


	//   ....[46]....
        /*0694*/ 	.word	0x0000ae00
        /*0698*/ 	.word	0x00000003
        /*069c*/ 	.word	0x00028c40
        /*06a0*/ 	.short	0x010a
        /*06a2*/ 	.byte	0x3f
	.zero		1


	//   ....[47]....
        /*06a4*/ 	.word	0x0000b040
        /*06a8*/ 	.word	0x00000003
        /*06ac*/ 	.word	0x00028c60
        /*06b0*/ 	.short	0x010a
        /*06b2*/ 	.byte	0x3f
	.zero		1


	//   ....[48]....
        /*06b4*/ 	.word	0x0000bc10
        /*06b8*/ 	.word	0x00000004
        /*06bc*/ 	.word	0x00028c40
        /*06c0*/ 	.short	0x010a
        /*06c2*/ 	.byte	0x3f
	.zero		1


	//   ....[49]....
        /*06c4*/ 	.word	0x0000be30
        /*06c8*/ 	.word	0x00000004
        /*06cc*/ 	.word	0x00028c60
        /*06d0*/ 	.short	0x010a
        /*06d2*/ 	.byte	0x3f
	.zero		1


	//   ....[50]....
        /*06d4*/ 	.word	0x0000c950
        /*06d8*/ 	.word	0x00000004
        /*06dc*/ 	.word	0x00028c40
        /*06e0*/ 	.short	0x010a
        /*06e2*/ 	.byte	0x3f
	.zero		1


	//   ....[51]....
        /*06e4*/ 	.word	0x0000cb90
        /*06e8*/ 	.word	0x00000004
        /*06ec*/ 	.word	0x00028c60
        /*06f0*/ 	.short	0x010a
        /*06f2*/ 	.byte	0x3f
	.zero		1


	//   ....[52]....
        /*06f4*/ 	.word	0x0000d5f0
        /*06f8*/ 	.word	0x00000000
        /*06fc*/ 	.word	0x00028c20
        /*0700*/ 	.short	0x010a
        /*0702*/ 	.byte	0x3f
	.zero		1


	//   ....[53]....
        /*0704*/ 	.word	0x0000d7c0
        /*0708*/ 	.word	0x00000006
        /*070c*/ 	.word	0x00000000
        /*0710*/ 	.short	0x010a
        /*0712*/ 	.byte	0x3f
	.zero		1


	//   ....[54]....
        /*0714*/ 	.word	0x0000d810
        /*0718*/ 	.word	0x00000003
        /*071c*/ 	.word	0x00000000
        /*0720*/ 	.short	0x010a
        /*0722*/ 	.byte	0x3f
	.zero		1


	//   ....[55]....
        /*0724*/ 	.word	0x0000d870
        /*0728*/ 	.word	0x00000012
        /*072c*/ 	.word	0x00000000
        /*0730*/ 	.short	0x010a
        /*0732*/ 	.byte	0x3f
	.zero		1


	//   ....[56]....
        /*0734*/ 	.word	0x0000d8a0
        /*0738*/ 	.word	0x00000003
        /*073c*/ 	.word	0x00000000
        /*0740*/ 	.short	0x010a
        /*0742*/ 	.byte	0x3f
	.zero		1


	//   ....[57]....
        /*0744*/ 	.word	0x0000d910
        /*0748*/ 	.word	0x00000003
        /*074c*/ 	.word	0x00028c50
        /*0750*/ 	.short	0x010a
        /*0752*/ 	.byte	0x3f
	.zero		1


	//   ....[58]....
        /*0754*/ 	.word	0x0000d970
        /*0758*/ 	.word	0x00000004
        /*075c*/ 	.word	0x00028c50
        /*0760*/ 	.short	0x010a
        /*0762*/ 	.byte	0x3f
	.zero		1


	//   ....[59]....
        /*0764*/ 	.word	0x0000d9d0
        /*0768*/ 	.word	0x00000003
        /*076c*/ 	.word	0x00028c00
        /*0770*/ 	.short	0x010a
        /*0772*/ 	.byte	0x3f
	.zero		1


	//   ....[60]....
        /*0774*/ 	.word	0x0000da20
        /*0778*/ 	.word	0x00000007
        /*077c*/ 	.word	0x00028c30
        /*0780*/ 	.short	0x010a
        /*0782*/ 	.byte	0x3f
	.zero		1


	//   ....[61]....
        /*0784*/ 	.word	0x0000da70
        /*0788*/ 	.word	0x00000007
        /*078c*/ 	.word	0x00028c50
        /*0790*/ 	.short	0x010a
        /*0792*/ 	.byte	0x3f
	.zero		1


	//   ....[62]....
        /*0794*/ 	.word	0x0000dad0
        /*0798*/ 	.word	0x00000004
        /*079c*/ 	.word	0x00028c30
        /*07a0*/ 	.short	0x010a
        /*07a2*/ 	.byte	0x3f
	.zero		1


	//   ....[63]....
        /*07a4*/ 	.word	0x0000db20
        /*07a8*/ 	.word	0x000000ac
        /*07ac*/ 	.word	0x00028c50
        /*07b0*/ 	.short	0x010a
        /*07b2*/ 	.byte	0x3f
	.zero		1


	//   ....[64]....
        /*07b4*/ 	.word	0x0000dcc0
        /*07b8*/ 	.word	0x00000000
        /*07bc*/ 	.word	0x00028c40
        /*07c0*/ 	.short	0x010a
        /*07c2*/ 	.byte	0x3f
	.zero		1


	//   ....[65]....
        /*07c4*/ 	.word	0x0000e270
        /*07c8*/ 	.word	0x00000003
        /*07cc*/ 	.word	0x00028c20
        /*07d0*/ 	.short	0x010a
        /*07d2*/ 	.byte	0x3f
	.zero		1


	//   ....[66]....
        /*07d4*/ 	.word	0x0000e2c0
        /*07d8*/ 	.word	0x00000003
        /*07dc*/ 	.word	0x00028c60
        /*07e0*/ 	.short	0x010a
        /*07e2*/ 	.byte	0x3f
	.zero		1


	//   ....[67]....
        /*07e4*/ 	.word	0x0000e310
        /*07e8*/ 	.word	0x00000003
        /*07ec*/ 	.word	0x00028c40
        /*07f0*/ 	.short	0x010a
        /*07f2*/ 	.byte	0x3f
	.zero		1


	//   ....[68]....
        /*07f4*/ 	.word	0x0000e360
        /*07f8*/ 	.word	0x00000003
        /*07fc*/ 	.word	0x00028c60
        /*0800*/ 	.short	0x010a
        /*0802*/ 	.byte	0x3f
	.zero		1


	//   ....[69]....
        /*0804*/ 	.word	0x0000e3b0
        /*0808*/ 	.word	0x00000004
        /*080c*/ 	.word	0x00028c40
        /*0810*/ 	.short	0x010a
        /*0812*/ 	.byte	0x3f
	.zero		1


	//   ....[70]....
        /*0814*/ 	.word	0x0000e400
        /*0818*/ 	.word	0x00000004
        /*081c*/ 	.word	0x00028c60
        /*0820*/ 	.short	0x010a
        /*0822*/ 	.byte	0x3f
	.zero		1


	//   ....[71]....
        /*0824*/ 	.word	0x0000e450
        /*0828*/ 	.word	0x00000004
        /*082c*/ 	.word	0x00028c40
        /*0830*/ 	.short	0x010a
        /*0832*/ 	.byte	0x3f
	.zero		1


	//   ....[72]....
        /*0834*/ 	.word	0x0000e4a0
        /*0838*/ 	.word	0x00000004
        /*083c*/ 	.word	0x00028c60
        /*0840*/ 	.short	0x010a
        /*0842*/ 	.byte	0x3f
	.zero		1


	//   ....[73]....
        /*0844*/ 	.word	0x0000e4f0
        /*0848*/ 	.word	0x00000000
        /*084c*/ 	.word	0x00028c20
        /*0850*/ 	.short	0x010a
        /*0852*/ 	.byte	0x3f
	.zero		1


	//   ....[74]....
        /*0854*/ 	.word	0x0000e690
        /*0858*/ 	.word	0x00000006
        /*085c*/ 	.word	0x00000000
        /*0860*/ 	.short	0x010a
        /*0862*/ 	.byte	0x3f
	.zero		1


	//   ....[75]....
        /*0864*/ 	.word	0x0000e6e0
        /*0868*/ 	.word	0x00000003
        /*086c*/ 	.word	0x00000000
        /*0870*/ 	.short	0x010a
        /*0872*/ 	.byte	0x3f
	.zero		1


	//   ....[76]....
        /*0874*/ 	.word	0x0000e730
        /*0878*/ 	.word	0x00000012
        /*087c*/ 	.word	0x00000000
        /*0880*/ 	.short	0x010a
        /*0882*/ 	.byte	0x3f
	.zero		1


	//----- nvinfo : EIATTR_NUM_MBARRIERS
	.align		4
.L_633:
        /*0884*/ 	.byte	0x03, 0x38
        /*0886*/ 	.short	0x0016


	//----- nvinfo : EIATTR_EXIT_INSTR_OFFSETS
	.align		4
        /*0888*/ 	.byte	0x04, 0x1c
        /*088a*/ 	.short	(.L_635 - .L_634)


	//   ....[0]....
.L_634:
        /*088c*/ 	.word	0x000009f0


	//   ....[1]....
        /*0890*/ 	.word	0x00008bd0


	//   ....[2]....
        /*0894*/ 	.word	0x0000d8f0


	//----- nvinfo : EIATTR_MAX_THREADS
	.align		4
.L_635:
        /*0898*/ 	.byte	0x04, 0x05
        /*089a*/ 	.short	(.L_637 - .L_636)
.L_636:
        /*089c*/ 	.word	0x00000180
        /*08a0*/ 	.word	0x00000001
        /*08a4*/ 	.word	0x00000001


	//----- nvinfo : EIATTR_CRS_STACK_SIZE
	.align		4
.L_637:
        /*08a8*/ 	.byte	0x04, 0x1e
        /*08aa*/ 	.short	(.L_639 - .L_638)
.L_638:
        /*08ac*/ 	.word	0x00000000


	//----- nvinfo : EIATTR_CBANK_PARAM_SIZE
	.align		4
.L_639:
        /*08b0*/ 	.byte	0x03, 0x19
        /*08b2*/ 	.short	0x0a70


	//----- nvinfo : EIATTR_PARAM_CBANK
	.align		4
        /*08b4*/ 	.byte	0x04, 0x0a
        /*08b6*/ 	.short	(.L_641 - .L_640)
	.align		4
.L_640:
        /*08b8*/ 	.word	index@(.nv.constant0._ZN7cutlass13device_kernelIN5flash11enable_sm90INS1_16FlashAttnFwdSm90INS1_25CollectiveMainloopFwdSm90ILi2EN4cute5tupleIJNS5_1CILi1EEES8_S8_EEENS6_IJNS7_ILi64EEESA_SA_EEELi512ENS_6half_tEfNS_4arch4Sm90ELb0ELb0ELb1ELb0ELb0ELb0ELb0ELb0ELb0ELb1ELb0ELb0EEENS1_21CollectiveEpilogueFwdINS6_IJSA_NS7_ILi512EEESA_EEES9_SC_SE_Li256ELb0ELb1ELb0ELb0EEENS1_29StaticPersistentTileSchedulerILb0EEEEEEEEEvNT_6ParamsE)
        /*08bc*/ 	.short	0x0210
        /*08be*/ 	.short	0x0a70


	//----- nvinfo : EIATTR_SW_WAR
	.align		4
.L_641:
        /*08c0*/ 	.byte	0x04, 0x36
        /*08c2*/ 	.short	(.L_643 - .L_642)
.L_642:
        /*08c4*/ 	.word	0x00000008
.L_643:


//--------------------- .nv.info._ZN7cutlass13device_kernelIN5flash11enable_sm90INS1_16FlashAttnFwdSm90INS1_25CollectiveMainloopFwdSm90ILi2EN4cute5tupleIJNS5_1CILi1EEES8_S8_EEENS6_IJNS7_ILi64EEESA_SA_EEELi512ENS_6half_tEfNS_4arch4Sm90ELb0ELb0ELb1ELb0ELb0ELb0ELb1ELb0ELb0ELb1ELb0ELb0EEENS1_21CollectiveEpilogueFwdINS6_IJSA_NS7_ILi512EEESA_EEES9_SC_SE_Li256ELb0ELb1ELb0ELb0EEENS1_29StaticPersistentTileSchedulerILb0EEEEEEEEEvNT_6ParamsE --------------------------
	.section	.nv.info._ZN7cutlass13device_kernelIN5flash11enable_sm90INS1_16FlashAttnFwdSm90INS1_25CollectiveMainloopFwdSm90ILi2EN4cute5tupleIJNS5_1CILi1EEES8_S8_EEENS6_IJNS7_ILi64EEESA_SA_EEELi512ENS_6half_tEfNS_4arch4Sm90ELb0ELb0ELb1ELb0ELb0ELb0ELb1ELb0ELb0ELb1ELb0ELb0EEENS1_21CollectiveEpilogueFwdINS6_IJSA_NS7_ILi512EEESA_EEES9_SC_SE_Li256ELb0ELb1ELb0ELb0EEENS1_29StaticPersistentTileSchedulerILb0EEEEEEEEEvNT_6ParamsE,"",@"SHT_CUDA_INFO"
	.sectionflags	@""
	.align	4


	//----- nvinfo : EIATTR_CUDA_API_VERSION
	.align		4
        /*0000*/ 	.byte	0x04, 0x37
        /*0002*/ 	.short	(.L_645 - .L_644)
.L_644:
        /*0004*/ 	.word	0x00000082


	//----- nvinfo : EIATTR_KPARAM_INFO
	.align		4
.L_645:
        /*0008*/ 	.byte	0x04, 0x17
        /*000a*/ 	.short	(.L_647 - .L_646)
.L_646:
        /*000c*/ 	.word	0x00000000
        /*0010*/ 	.short	0x0000
        /*0012*/ 	.short	0x0070
        /*0014*/ 	.byte	0x00, 0xf0, 0x01, 0x2c


	//----- nvinfo : EIATTR_SPARSE_MMA_MASK
	.align		4
.L_647:
        /*0018*/ 	.byte	0x03, 0x50
        /*001a*/ 	.short	0x0000


	//----- nvinfo : EIATTR_MAXREG_COUNT
	.align		4
        /*001c*/ 	.byte	0x03, 0x1b
        /*001e*/ 	.short	0x00a8


	//----- nvinfo : EIATTR_NUM_BARRIERS
	.align		4
        /*0020*/ 	.byte	0x02, 0x4c
        /*0022*/ 	.byte	0x10
	.zero		1


	//----- nvinfo : EIATTR_EXTERNS
	.align		4
        /*0024*/ 	.byte	0x04, 0x0f
        /*0026*/ 	.short	(.L_649 - .L_648)


	//   ....[0]....
	.align		4
.L_648:
        /*0028*/ 	.word	index@(__assertfail)


	//----- nvinfo : EIATTR_ANNOTATIONS
	.align		4
.L_649:
        /*002c*/ 	.byte	0x04, 0x55
        /*002e*/ 	.short	(.L_651 - .L_650)


	//   ....[0]....
.L_650:
        /* <DEDUP_REMOVED lines=43> */


	//----- nvinfo : EIATTR_MERCURY_ISA_VERSION
	.align		4
.L_651:
        /*02d0*/ 	.byte	0x03, 0x5f
        /*02d2*/ 	.short	0x0101


	//----- nvinfo : EIATTR_INT_WARP_WIDE_INSTR_OFFSETS
	.align		4
        /*02d4*/ 	.byte	0x04, 0x31
        /*02d6*/ 	.short	(.L_653 - .L_652)


	//   ....[0]....
.L_652:
        /*02d8*/ 	.word	0x00000130


	//   ....[1]....
        /*02dc*/ 	.word	0x00000170


	//   ....[2]....
        /*02e0*/ 	.word	0x000001e0


	//   ....[3]....
        /*02e4*/ 	.word	0x00000250


	//----- nvinfo : EIATTR_COOP_GROUP_MASK_REGIDS
	.align		4
.L_653:
        /*02e8*/ 	.byte	0x04, 0x29
        /*02ea*/ 	.short	(.L_655 - .L_654)


	//   ....[0]....
.L_654:
        /*02ec*/ 	.word	0xffffffff


	//   ....[1]....
        /*02f0*/ 	.word	0xffffffff


	//   ....[2]....
        /*02f4*/ 	.word	0xffffffff


	//   ....[3]....
        /*02f8*/ 	.word	0xffffffff


	//   ....[4]....
        /*02fc*/ 	.word	0xffffffff


	//   ....[5]....
        /*0300*/ 	.word	0xffffffff


	//   ....[6]....
        /*0304*/ 	.word	0xffffffff


	//   ....[7]....
        /*0308*/ 	.word	0xffffffff


	//   ....[8]....
        /*030c*/ 	.word	0xffffffff


	//   ....[9]....
        /*0310*/ 	.word	0xffffffff


	//   ....[10]....
        /*0314*/ 	.word	0xffffffff


	//   ....[11]....
        /*0318*/ 	.word	0xffffffff


	//   ....[12]....
        /*031c*/ 	.word	0xffffffff


	//   ....[13]....
        /*0320*/ 	.word	0xffffffff


	//   ....[14]....
        /*0324*/ 	.word	0xffffffff


	//   ....[15]....
        /*0328*/ 	.word	0xffffffff


	//   ....[16]....
        /*032c*/ 	.word	0xffffffff


	//   ....[17]....
        /*0330*/ 	.word	0xffffffff


	//   ....[18]....
        /*0334*/ 	.word	0xffffffff


	//   ....[19]....
        /*0338*/ 	.word	0xffffffff


	//   ....[20]....
        /*033c*/ 	.word	0xffffffff


	//   ....[21]....
        /*0340*/ 	.word	0xffffffff


	//   ....[22]....
        /*0344*/ 	.word	0xffffffff


	//   ....[23]....
        /*0348*/ 	.word	0xffffffff


	//   ....[24]....
        /*034c*/ 	.word	0xffffffff


	//   ....[25]....
        /*0350*/ 	.word	0xffffffff


	//   ....[26]....
        /*0354*/ 	.word	0xffffffff


	//   ....[27]....
        /*0358*/ 	.word	0xffffffff


	//   ....[28]....
        /*035c*/ 	.word	0xffffffff


	//   ....[29]....
        /*0360*/ 	.word	0xffffffff


	//   ....[30]....
        /*0364*/ 	.word	0xffffffff


	//   ....[31]....
        /*0368*/ 	.word	0xffffffff


	//   ....[32]....
        /*036c*/ 	.word	0xffffffff


	//   ....[33]....
        /*0370*/ 	.word	0xffffffff


	//   ....[34]....
        /*0374*/ 	.word	0xffffffff


	//   ....[35]....
        /*0378*/ 	.word	0xffffffff


	//   ....[36]....
        /*037c*/ 	.word	0xffffffff


	//   ....[37]....
        /*0380*/ 	.word	0xffffffff


	//   ....[38]....
        /*0384*/ 	.word	0xffffffff


	//   ....[39]....
        /*0388*/ 	.word	0xffffffff


	//   ....[40]....
        /*038c*/ 	.word	0xffffffff


	//   ....[41]....
        /*0390*/ 	.word	0xffffffff


	//   ....[42]....
        /*0394*/ 	.word	0xffffffff


	//   ....[43]....
        /*0398*/ 	.word	0xffffffff


	//   ....[44]....
        /*039c*/ 	.word	0xffffffff


	//   ....[45]....
        /*03a0*/ 	.word	0xffffffff


	//   ....[46]....
        /*03a4*/ 	.word	0xffffffff


	//   ....[47]....
        /*03a8*/ 	.word	0xffffffff


	//   ....[48]....
        /*03ac*/ 	.word	0xffffffff


	//   ....[49]....
        /*03b0*/ 	.word	0xffffffff


	//   ....[50]....
        /*03b4*/ 	.word	0xffffffff


	//   ....[51]....
        /*03b8*/ 	.word	0xffffffff


	//   ....[52]....
        /*03bc*/ 	.word	0x0500000f


	//   ....[53]....
        /*03c0*/ 	.word	0x0500000f


	//   ....[54]....
        /*03c4*/ 	.word	0x0500000f


	//   ....[55]....
        /*03c8*/ 	.word	0x0500000f


	//   ....[56]....
        /*03cc*/ 	.word	0x0500000f


	//   ....[57]....
        /*03d0*/ 	.word	0x0500000f


	//   ....[58]....
        /*03d4*/ 	.word	0x0500000f


	//   ....[59]....
        /*03d8*/ 	.word	0x0500000f


	//   ....[60]....
        /*03dc*/ 	.word	0x0500000f


	//   ....[61]....
        /*03e0*/ 	.word	0x0500000f


	//   ....[62]....
        /*03e4*/ 	.word	0x0500000f


	//   ....[63]....
        /*03e8*/ 	.word	0x0500000f


	//   ....[64]....
        /*03ec*/ 	.word	0x0500000f


	//   ....[65]....
        /*03f0*/ 	.word	0x0500000f


	//   ....[66]....
        /*03f4*/ 	.word	0x0500000f


	//   ....[67]....
        /*03f8*/ 	.word	0x0500000f


	//   ....[68]....
        /*03fc*/ 	.word	0x0500000f


	//   ....[69]....
        /*0400*/ 	.word	0x0500000f


	//----- nvinfo : EIATTR_COOP_GROUP_INSTR_OFFSETS
	.align		4
.L_655:
        /*0404*/ 	.byte	0x04, 0x28
        /*0406*/ 	.short	(.L_657 - .L_656)


	//   ....[0]....
.L_656:
        /*0408*/ 	.word	0x00000060


	//   ....[1]....
        /*040c*/ 	.word	0x00000140


	//   ....[2]....
        /*0410*/ 	.word	0x00000180


	//   ....[3]....
        /*0414*/ 	.word	0x00000390


	//   ....[4]....
        /*0418*/ 	.word	0x000004f0


	//   ....[5]....
        /*041c*/ 	.word	0x00000610


	//   ....[6]....
        /*0420*/ 	.word	0x00000770


	//   ....[7]....
        /*0424*/ 	.word	0x00001150


	//   ....[8]....
        /*0428*/ 	.word	0x000028b0


	//   ....[9]....
        /*042c*/ 	.word	0x00003100


	//   ....[10]....
        /*0430*/ 	.word	0x00004850


	//   ....[11]....
        /*0434*/ 	.word	0x00004950


	//   ....[12]....
        /*0438*/ 	.word	0x00004b00


	//   ....[13]....
        /*043c*/ 	.word	0x00004ba0


	//   ....[14]....
        /*0440*/ 	.word	0x000053b0


	//   ....[15]....
        /*0444*/ 	.word	0x000058d0


	//   ....[16]....
        /*0448*/ 	.word	0x00006cf0


	//   ....[17]....
        /*044c*/ 	.word	0x00006da0


	//   ....[18]....
        /*0450*/ 	.word	0x00007070


	//   ....[19]....
        /*0454*/ 	.word	0x00007230


	//   ....[20]....
        /*0458*/ 	.word	0x000081b0


	//   ....[21]....
        /*045c*/ 	.word	0x000081f0


	//   ....[22]....
        /*0460*/ 	.word	0x00008220


	//   ....[23]....
        /*0464*/ 	.word	0x000082a0


	//   ....[24]....
        /*0468*/ 	.word	0x000082d0


	//   ....[25]....
        /*046c*/ 	.word	0x00008c80


	//   ....[26]....
        /*0470*/ 	.word	0x00009ff0


	//   ....[27]....
        /*0474*/ 	.word	0x0000a020


	//   ....[28]....
        /*0478*/ 	.word	0x0000a050


	//   ....[29]....
        /*047c*/ 	.word	0x0000a070


	//   ....[30]....
        /*0480*/ 	.word	0x0000a690


	//   ....[31]....
        /*0484*/ 	.word	0x0000a6b0


	//   ....[32]....
        /*0488*/ 	.word	0x0000a900


	//   ....[33]....
        /*048c*/ 	.word	0x0000a930


	//   ....[34]....
        /*0490*/ 	.word	0x0000b520


	//   ....[35]....
        /*0494*/ 	.word	0x0000bed0


	//   ....[36]....
        /*0498*/ 	.word	0x0000bf00


	//   ....[37]....
        /*049c*/ 	.word	0x0000bf80


	//   ....[38]....
        /*04a0*/ 	.word	0x0000c000


	//   ....[39]....
        /*04a4*/ 	.word	0x0000c030


	//   ....[40]....
        /*04a8*/ 	.word	0x0000c090


	//   ....[41]....
        /*04ac*/ 	.word	0x0000c0a0


	//   ....[42]....
        /*04b0*/ 	.word	0x0000c110


	//   ....[43]....
        /*04b4*/ 	.word	0x0000ca20


	//   ....[44]....
        /*04b8*/ 	.word	0x0000ca40


	//   ....[45]....
        /*04bc*/ 	.word	0x0000ca60


	//   ....[46]....
        /*04c0*/ 	.word	0x0000cb90


	//   ....[47]....
        /*04c4*/ 	.word	0x0000cd50


	//   ....[48]....
        /*04c8*/ 	.word	0x0000cd60


	//   ....[49]....
        /*04cc*/ 	.word	0x0000ceb0


	//   ....[50]....
        /*04d0*/ 	.word	0x0000cec0


	//   ....[51]....
        /*04d4*/ 	.word	0x00010640


	//   ....[52]....
        /*04d8*/ 	.word	0x00010b10


	//   ....[53]....
        /*04dc*/ 	.word	0x00010c80


	//   ....[54]....
        /*04e0*/ 	.word	0x00010ce0


	//   ....[55]....
        /*04e4*/ 	.word	0x00010da0


	//   ....[56]....
        /*04e8*/ 	.word	0x00010e30


	//   ....[57]....
        /*04ec*/ 	.word	0x00010f00


	//   ....[58]....
        /*04f0*/ 	.word	0x00010fc0


	//   ....[59]....
        /*04f4*/ 	.word	0x00011090


	//   ....[60]....
        /*04f8*/ 	.word	0x00011170


	//   ....[61]....
        /*04fc*/ 	.word	0x00011210


	//   ....[62]....
        /*0500*/ 	.word	0x000112c0


	//   ....[63]....
        /*0504*/ 	.word	0x000115a0


	//   ....[64]....
        /*0508*/ 	.word	0x000115f0


	//   ....[65]....
        /*050c*/ 	.word	0x00011750


	//   ....[66]....
        /*0510*/ 	.word	0x000118a0


	//   ....[67]....
        /*0514*/ 	.word	0x00011a70


	//   ....[68]....
        /*0518*/ 	.word	0x00011ac0


	//   ....[69]....
        /*051c*/ 	.word	0x00011e70


	//----- nvinfo : EIATTR_REG_RECONFIG
	.align		4
.L_657:
        /*0520*/ 	.byte	0x01, 0x54
	.zero		2


	//----- nvinfo : EIATTR_SYSCALL_OFFSETS
	.align		4
        /*0524*/ 	.byte	0x04, 0x46
        /*0526*/ 	.short	(.L_659 - .L_658)


	//   ....[0]....
.L_658:
        /*0528*/ 	.word	0x00002ab0


	//   ....[1]....
        /*052c*/ 	.word	0x0000b140


	//   ....[2]....
        /*0530*/ 	.word	0x0000b280


	//   ....[3]....
        /*0534*/ 	.word	0x0000b370


	//   ....[4]....
        /*0538*/ 	.word	0x0000baf0


	//   ....[5]....
        /*053c*/ 	.word	0x0000c3b0


	//----- nvinfo : EIATTR_MBARRIER_INSTR_OFFSETS
	.align		4
.L_659:
        /*0540*/ 	.byte	0x04, 0x39
        /*0542*/ 	.short	(.L_661 - .L_660)


	//   ....[0]....
.L_660:
        /*0544*/ 	.word	0x00000270
        /*0548*/ 	.word	0x000000ff
        /*054c*/ 	.word	0x00038800
        /*0550*/ 	.short	0x0100
        /*0552*/ 	.byte	0x08
	.zero		1


	//   ....[1]....
        /*0554*/ 	.word	0x00000280
        /*0558*/ 	.word	0x000000ff
        /*055c*/ 	.word	0x00038810
        /*0560*/ 	.short	0x0100
        /*0562*/ 	.byte	0x08
	.zero		1


	//   ....[2]....
        /*0564*/ 	.word	0x00000290
        /*0568*/ 	.word	0x000000ff
        /*056c*/ 	.word	0x00038820
        /*0570*/ 	.short	0x0100
        /*0572*/ 	.byte	0x08
	.zero		1


	//   ....[3]....
        /*0574*/ 	.word	0x00000340
        /*0578*/ 	.word	0x000000ff
        /*057c*/ 	.word	0x00038830
        /*0580*/ 	.short	0x0100
        /*0582*/ 	.byte	0x06
	.zero		1


	//   ....[4]....
        /*0584*/ 	.word	0x00000350
        /*0588*/ 	.word	0x000000ff
        /*058c*/ 	.word	0x00038840
        /*0590*/ 	.short	0x0100
        /*0592*/ 	.byte	0x06
	.zero		1


	//   ....[5]....
        /*0594*/ 	.word	0x00000360
        /*0598*/ 	.word	0x000000ff
        /*059c*/ 	.word	0x00038838
        /*05a0*/ 	.short	0x0100
        /*05a2*/ 	.byte	0x06
	.zero		1


	//   ....[6]....
        /*05a4*/ 	.word	0x00000370
        /*05a8*/ 	.word	0x000000ff
        /*05ac*/ 	.word	0x00038848
        /*05b0*/ 	.short	0x0100
        /*05b2*/ 	.byte	0x06
	.zero		1


	//   ....[7]....
        /*05b4*/ 	.word	0x000004a0
        /*05b8*/ 	.word	0x000000ff
        /*05bc*/ 	.word	0x00038850
        /*05c0*/ 	.short	0x0100
        /*05c2*/ 	.byte	0x08
	.zero		1


	//   ....[8]....
        /*05c4*/ 	.word	0x000004b0
        /*05c8*/ 	.word	0x000000ff
        /*05cc*/ 	.word	0x00038860
        /*05d0*/ 	.short	0x0100
        /*05d2*/ 	.byte	0x08
	.zero		1


	//   ....[9]....
        /*05d4*/ 	.word	0x000004c0
        /*05d8*/ 	.word	0x000000ff
        /*05dc*/ 	.word	0x00038858
        /*05e0*/ 	.short	0x0100
        /*05e2*/ 	.byte	0x08
	.zero		1


	//   ....[10]....
        /*05e4*/ 	.word	0x000004d0
        /*05e8*/ 	.word	0x000000ff
        /*05ec*/ 	.word	0x00038868
        /*05f0*/ 	.short	0x0100
        /*05f2*/ 	.byte	0x08
	.zero		1


	//   ....[11]....
        /*05f4*/ 	.word	0x000005c0
        /*05f8*/ 	.word	0x000000ff
        /*05fc*/ 	.word	0x00038870
        /*0600*/ 	.short	0x0100
        /*0602*/ 	.byte	0x06
	.zero		1


	//   ....[12]....
        /*0604*/ 	.word	0x000005d0
        /*0608*/ 	.word	0x000000ff
        /*060c*/ 	.word	0x00038880
        /*0610*/ 	.short	0x0100
        /*0612*/ 	.byte	0x06
	.zero		1


	//   ....[13]....
        /*0614*/ 	.word	0x000005e0
        /*0618*/ 	.word	0x000000ff
        /*061c*/ 	.word	0x00038878
        /*0620*/ 	.short	0x0100
        /*0622*/ 	.byte	0x06
	.zero		1


	//   ....[14]....
        /*0624*/ 	.word	0x000005f0
        /*0628*/ 	.word	0x000000ff
        /*062c*/ 	.word	0x00038888
        /*0630*/ 	.short	0x0100
        /*0632*/ 	.byte	0x06
	.zero		1


	//   ....[15]....
        /*0634*/ 	.word	0x00000720
        /*0638*/ 	.word	0x000000ff
        /*063c*/ 	.word	0x00038890
        /*0640*/ 	.short	0x0100
        /*0642*/ 	.byte	0x08
	.zero		1


	//   ....[16]....
        /*0644*/ 	.word	0x00000730
        /*0648*/ 	.word	0x000000ff
        /*064c*/ 	.word	0x000388a0
        /*0650*/ 	.short	0x0100
        /*0652*/ 	.byte	0x08
	.zero		1


	//   ....[17]....
        /*0654*/ 	.word	0x00000740
        /*0658*/ 	.word	0x000000ff
        /*065c*/ 	.word	0x00038898
        /*0660*/ 	.short	0x0100
        /*0662*/ 	.byte	0x08
	.zero		1


	//   ....[18]....
        /*0664*/ 	.word	0x00000750
        /*0668*/ 	.word	0x000000ff
        /*066c*/ 	.word	0x000388a8
        /*0670*/ 	.short	0x0100
        /*0672*/ 	.byte	0x08
	.zero		1


	//   ....[19]....
        /*0674*/ 	.word	0x00000880
        /*0678*/ 	.word	0x000000ff
        /*067c*/ 	.word	0x000388b0
        /*0680*/ 	.short	0x0100
        /*0682*/ 	.byte	0x08
	.zero		1


	//   ....[20]....
        /*0684*/ 	.word	0x00000890
        /*0688*/ 	.word	0x000000ff
        /*068c*/ 	.word	0x000388c0
        /*0690*/ 	.short	0x0100
        /*0692*/ 	.byte	0x08
	.zero		1


	//   ....[21]....
        /*0694*/ 	.word	0x000008a0
        /*0698*/ 	.word	0x000000ff
        /*069c*/ 	.word	0x000388b8
        /*06a0*/ 	.short	0x0100
        /*06a2*/ 	.byte	0x08
	.zero		1


	//   ....[22]....
        /*06a4*/ 	.word	0x000008b0
        /*06a8*/ 	.word	0x000000ff
        /*06ac*/ 	.word	0x000388c8
        /*06b0*/ 	.short	0x0100
        /*06b2*/ 	.byte	0x08
	.zero		1


	//   ....[23]....
        /*06b4*/ 	.word	0x000014b0
        /*06b8*/ 	.word	0x00000000
        /*06bc*/ 	.word	0x00000000
        /*06c0*/ 	.short	0x0101
        /*06c2*/ 	.byte	0x3f
	.zero		1


	//   ....[24]....
        /*06c4*/ 	.word	0x00001fa0
        /*06c8*/ 	.word	0x00000000
        /*06cc*/ 	.word	0x00000000
        /*06d0*/ 	.short	0x0101
        /*06d2*/ 	.byte	0x3f
	.zero		1


	//   ....[25]....
        /*06d4*/ 	.word	0x00002b10
        /*06d8*/ 	.word	0x000000ff
        /*06dc*/ 	.word	0x00038800
        /*06e0*/ 	.short	0x010a
        /*06e2*/ 	.byte	0x25
	.zero		1


	//   ....[26]....
        /*06e4*/ 	.word	0x00002b90
        /*06e8*/ 	.word	0x00000003
        /*06ec*/ 	.word	0x00038830
        /*06f0*/ 	.short	0x010a
        /*06f2*/ 	.byte	0x3f
	.zero		1


	//   ....[27]....
        /*06f4*/ 	.word	0x00002bd0
        /*06f8*/ 	.word	0x00000003
        /*06fc*/ 	.word	0x00038830
        /*0700*/ 	.short	0x010a
        /*0702*/ 	.byte	0x3f
	.zero		1


	//   ....[28]....
        /*0704*/ 	.word	0x00002e50
        /*0708*/ 	.word	0x000000ff
        /*070c*/ 	.word	0x00038810
        /*0710*/ 	.short	0x010a
        /*0712*/ 	.byte	0x25
	.zero		1


	//   ....[29]....
        /*0714*/ 	.word	0x00002e90
        /*0718*/ 	.word	0x00000003
        /*071c*/ 	.word	0x00038850
        /*0720*/ 	.short	0x010a
        /*0722*/ 	.byte	0x3f
	.zero		1


	//   ....[30]....
        /*0724*/ 	.word	0x00002ed0
        /*0728*/ 	.word	0x00000003
        /*072c*/ 	.word	0x00038850
        /*0730*/ 	.short	0x010a
        /*0732*/ 	.byte	0x3f
	.zero		1


	//   ....[31]....
        /*0734*/ 	.word	0x00004df0
        /*0738*/ 	.word	0x00000018
        /*073c*/ 	.word	0x00000000
        /*0740*/ 	.short	0x0101
        /*0742*/ 	.byte	0x3f
	.zero		1


	//   ....[32]....
        /*0744*/ 	.word	0x000053d0
        /*0748*/ 	.word	0x00000003
        /*074c*/ 	.word	0x00000000
        /*0750*/ 	.short	0x0101
        /*0752*/ 	.byte	0x3f
	.zero		1


	//   ....[33]....
        /*0754*/ 	.word	0x000054f0
        /*0758*/ 	.word	0x000000ff
        /*075c*/ 	.word	0x00038830
        /*0760*/ 	.short	0x010a
        /*0762*/ 	.byte	0x05
	.zero		1


	//   ....[34]....
        /*0764*/ 	.word	0x00005530
        /*0768*/ 	.word	0x000000ff
        /*076c*/ 	.word	0x00038830
        /*0770*/ 	.short	0x010a
        /*0772*/ 	.byte	0x05
	.zero		1


	//   ....[35]....
        /*0774*/ 	.word	0x00005710
        /*0778*/ 	.word	0x000000ff
        /*077c*/ 	.word	0x00038850
        /*0780*/ 	.short	0x010a
        /*0782*/ 	.byte	0x05
	.zero		1


	//   ....[36]....
        /*0784*/ 	.word	0x00005750
        /*0788*/ 	.word	0x000000ff
        /*078c*/ 	.word	0x00038850
        /*0790*/ 	.short	0x010a
        /*0792*/ 	.byte	0x05
	.zero		1


	//   ....[37]....
        /*0794*/ 	.word	0x00007590
        /*0798*/ 	.word	0x0000009b
        /*079c*/ 	.word	0x00000000
        /*07a0*/ 	.short	0x0101
        /*07a2*/ 	.byte	0x3f
	.zero		1


	//   ....[38]....
        /*07a4*/ 	.word	0x000081d0
        /*07a8*/ 	.word	0x000000c5
        /*07ac*/ 	.word	0x00000000
        /*07b0*/ 	.short	0x0101
        /*07b2*/ 	.byte	0x3f
	.zero		1


	//   ....[39]....
        /*07b4*/ 	.word	0x0000a6c0
        /*07b8*/ 	.word	0x000000ff
        /*07bc*/ 	.word	0x00000000
        /*07c0*/ 	.short	0x0101
        /*07c2*/ 	.byte	0x04
	.zero		1


	//   ....[40]....
        /*07c4*/ 	.word	0x0000b740
        /*07c8*/ 	.word	0x00000000
        /*07cc*/ 	.word	0x00038840
        /*07d0*/ 	.short	0x010a
        /*07d2*/ 	.byte	0x3f
	.zero		1


	//   ....[41]....
        /*07d4*/ 	.word	0x0000c1c0
        /*07d8*/ 	.word	0x000000ff
        /*07dc*/ 	.word	0x00038800
        /*07e0*/ 	.short	0x0107
        /*07e2*/ 	.byte	0x24
	.zero		1


	//   ....[42]....
        /*07e4*/ 	.word	0x0000c230
        /*07e8*/ 	.word	0x000000ff
        /*07ec*/ 	.word	0x00038800
        /*07f0*/ 	.short	0x0101
        /*07f2*/ 	.byte	0x24
	.zero		1


	//   ....[43]....
        /*07f4*/ 	.word	0x0000d0e0
        /*07f8*/ 	.word	0x000000ff
        /*07fc*/ 	.word	0x00038810
        /*0800*/ 	.short	0x0107
        /*0802*/ 	.byte	0x24
	.zero		1


	//   ....[44]....
        /*0804*/ 	.word	0x0000d140
        /*0808*/ 	.word	0x000000ff
        /*080c*/ 	.word	0x00038810
        /*0810*/ 	.short	0x0101
        /*0812*/ 	.byte	0x24
	.zero		1


	//   ....[45]....
        /*0814*/ 	.word	0x0000d160
        /*0818*/ 	.word	0x000000ff
        /*081c*/ 	.word	0x00038820
        /*0820*/ 	.short	0x010a
        /*0822*/ 	.byte	0x24
	.zero		1


	//   ....[46]....
        /*0824*/ 	.word	0x0000d230
        /*0828*/ 	.word	0x00000003
        /*082c*/ 	.word	0x00038860
        /*0830*/ 	.short	0x010a
        /*0832*/ 	.byte	0x3f
	.zero		1


	//   ....[47]....
        /*0834*/ 	.word	0x0000ddf0
        /*0838*/ 	.word	0x00000003
        /*083c*/ 	.word	0x00038840
        /*0840*/ 	.short	0x010a
        /*0842*/ 	.byte	0x3f
	.zero		1


	//   ....[48]....
        /*0844*/ 	.word	0x0000e030
        /*0848*/ 	.word	0x00000003
        /*084c*/ 	.word	0x00038860
        /*0850*/ 	.short	0x010a
        /*0852*/ 	.byte	0x3f
	.zero		1


	//   ....[49]....
        /*0854*/ 	.word	0x0000ebf0
        /*0858*/ 	.word	0x00000004
        /*085c*/ 	.word	0x00038840
        /*0860*/ 	.short	0x010a
        /*0862*/ 	.byte	0x3f
	.zero		1


	//   ....[50]....
        /*0864*/ 	.word	0x0000ee10
        /*0868*/ 	.word	0x00000004
        /*086c*/ 	.word	0x00038860
        /*0870*/ 	.short	0x010a
        /*0872*/ 	.byte	0x3f
	.zero		1


	//   ....[51]....
        /*0874*/ 	.word	0x0000f920
        /*0878*/ 	.word	0x00000004
        /*087c*/ 	.word	0x00038840
        /*0880*/ 	.short	0x010a
        /*0882*/ 	.byte	0x3f
	.zero		1


	//   ....[52]....
        /*0884*/ 	.word	0x0000fb60
        /*0888*/ 	.word	0x00000004
        /*088c*/ 	.word	0x00038860
        /*0890*/ 	.short	0x010a
        /*0892*/ 	.byte	0x3f
	.zero		1


	//   ....[53]....
        /*0894*/ 	.word	0x000105c0
        /*0898*/ 	.word	0x00000009
        /*089c*/ 	.word	0x00038820
        /*08a0*/ 	.short	0x010a
        /*08a2*/ 	.byte	0x3f
	.zero		1


	//   ....[54]....
        /*08a4*/ 	.word	0x00010740
        /*08a8*/ 	.word	0x00000005
        /*08ac*/ 	.word	0x00000000
        /*08b0*/ 	.short	0x010a
        /*08b2*/ 	.byte	0x3f
	.zero		1


	//   ....[55]....
        /*08b4*/ 	.word	0x00010790
        /*08b8*/ 	.word	0x00000007
        /*08bc*/ 	.word	0x00000000
        /*08c0*/ 	.short	0x010a
        /*08c2*/ 	.byte	0x3f
	.zero		1


	//   ....[56]....
        /*08c4*/ 	.word	0x000107d0
        /*08c8*/ 	.word	0x00000013
        /*08cc*/ 	.word	0x00000000
        /*08d0*/ 	.short	0x010a
        /*08d2*/ 	.byte	0x3f
	.zero		1


	//   ....[57]....
        /*08d4*/ 	.word	0x00010800
        /*08d8*/ 	.word	0x00000003
        /*08dc*/ 	.word	0x00000000
        /*08e0*/ 	.short	0x010a
        /*08e2*/ 	.byte	0x3f
	.zero		1


	//   ....[58]....
        /*08e4*/ 	.word	0x00010870
        /*08e8*/ 	.word	0x00000003
        /*08ec*/ 	.word	0x00038800
        /*08f0*/ 	.short	0x010a
        /*08f2*/ 	.byte	0x3f
	.zero		1


	//   ....[59]....
        /*08f4*/ 	.word	0x000108c0
        /*08f8*/ 	.word	0x00000003
        /*08fc*/ 	.word	0x00038830
        /*0900*/ 	.short	0x010a
        /*0902*/ 	.byte	0x3f
	.zero		1


	//   ....[60]....
        /*0904*/ 	.word	0x00010920
        /*0908*/ 	.word	0x00000005
        /*090c*/ 	.word	0x00038810
        /*0910*/ 	.short	0x010a
        /*0912*/ 	.byte	0x3f
	.zero		1


	//   ....[61]....
        /*0914*/ 	.word	0x00010970
        /*0918*/ 	.word	0x00000003
        /*091c*/ 	.word	0x00038850
        /*0920*/ 	.short	0x010a
        /*0922*/ 	.byte	0x3f
	.zero		1


	//   ....[62]....
        /*0924*/ 	.word	0x000109d0
        /*0928*/ 	.word	0x00000005
        /*092c*/ 	.word	0x00038830
        /*0930*/ 	.short	0x010a
        /*0932*/ 	.byte	0x3f
	.zero		1


	//   ....[63]....
        /*0934*/ 	.word	0x00010a30
        /*0938*/ 	.word	0x00000005
        /*093c*/ 	.word	0x00038850
        /*0940*/ 	.short	0x010a
        /*0942*/ 	.byte	0x3f
	.zero		1


	//   ....[64]....
        /*0944*/ 	.word	0x00010bd0
        /*0948*/ 	.word	0x00000000
        /*094c*/ 	.word	0x00038840
        /*0950*/ 	.short	0x010a
        /*0952*/ 	.byte	0x3f
	.zero		1


	//   ....[65]....
        /*0954*/ 	.word	0x00011b10
        /*0958*/ 	.word	0x00000003
        /*095c*/ 	.word	0x00038820
        /*0960*/ 	.short	0x010a
        /*0962*/ 	.byte	0x3f
	.zero		1


	//   ....[66]....
        /*0964*/ 	.word	0x00011b60
        /*0968*/ 	.word	0x00000003
        /*096c*/ 	.word	0x00038860
        /*0970*/ 	.short	0x010a
        /*0972*/ 	.byte	0x3f
	.zero		1


	//   ....[67]....
        /*0974*/ 	.word	0x00011bb0
        /*0978*/ 	.word	0x00000003
        /*097c*/ 	.word	0x00038840
        /*0980*/ 	.short	0x010a
        /*0982*/ 	.byte	0x3f
	.zero		1


	//   ....[68]....
        /*0984*/ 	.word	0x00011c00
        /*0988*/ 	.word	0x00000003
        /*098c*/ 	.word	0x00038860
        /*0990*/ 	.short	0x010a
        /*0992*/ 	.byte	0x3f
	.zero		1


	//   ....[69]....
        /*0994*/ 	.word	0x00011c50
        /*0998*/ 	.word	0x00000004
        /*099c*/ 	.word	0x00038840
        /*09a0*/ 	.short	0x010a
        /*09a2*/ 	.byte	0x3f
	.zero		1


	//   ....[70]....
        /*09a4*/ 	.word	0x00011ca0
        /*09a8*/ 	.word	0x00000004
        /*09ac*/ 	.word	0x00038860
        /*09b0*/ 	.short	0x010a
        /*09b2*/ 	.byte	0x3f
	.zero		1


	//   ....[71]....
        /*09b4*/ 	.word	0x00011cf0
        /*09b8*/ 	.word	0x00000004
        /*09bc*/ 	.word	0x00038840
        /*09c0*/ 	.short	0x010a
        /*09c2*/ 	.byte	0x3f
	.zero		1


	//   ....[72]....
        /*09c4*/ 	.word	0x00011d40
        /*09c8*/ 	.word	0x00000004
        /*09cc*/ 	.word	0x00038860
        /*09d0*/ 	.short	0x010a
        /*09d2*/ 	.byte	0x3f
	.zero		1


	//   ....[73]....
        /*09d4*/ 	.word	0x00011d90
        /*09d8*/ 	.word	0x00000009
        /*09dc*/ 	.word	0x00038820
        /*09e0*/ 	.short	0x010a
        /*09e2*/ 	.byte	0x3f
	.zero		1


	//   ....[74]....
        /*09e4*/ 	.word	0x00011f30
        /*09e8*/ 	.word	0x00000005
        /*09ec*/ 	.word	0x00000000
        /*09f0*/ 	.short	0x010a
        /*09f2*/ 	.byte	0x3f
	.zero		1


	//   ....[75]....
        /*09f4*/ 	.word	0x00011f80
        /*09f8*/ 	.word	0x00000007
        /*09fc*/ 	.word	0x00000000
        /*0a00*/ 	.short	0x010a
        /*0a02*/ 	.byte	0x3f
	.zero		1


	//   ....[76]....
        /*0a04*/ 	.word	0x00011fd0
        /*0a08*/ 	.word	0x00000013
        /*0a0c*/ 	.word	0x00000000
        /*0a10*/ 	.short	0x010a
        /*0a12*/ 	.byte	0x3f
	.zero		1


	//----- nvinfo : EIATTR_NUM_MBARRIERS
	.align		4
.L_661:
        /*0a14*/ 	.byte	0x03, 0x38
        /*0a16*/ 	.short	0x0017


	//----- nvinfo : EIATTR_EXIT_INSTR_OFFSETS
	.align		4
        /*0a18*/ 	.byte	0x04, 0x1c
        /*0a1a*/ 	.short	(.L_663 - .L_662)


	//   ....[0]....
.L_662:
        /*0a1c*/ 	.word	0x000009e0


	//   ....[1]....
        /*0a20*/ 	.word	0x0000ab80


	//   ....[2]....
        /*0a24*/ 	.word	0x00010850


	//----- nvinfo : EIATTR_MAX_THREADS
	.align		4
.L_663:
        /*0a28*/ 	.byte	0x04, 0x05
        /*0a2a*/ 	.short	(.L_665 - .L_664)
.L_664:
        /*0a2c*/ 	.word	0x00000180
        /*0a30*/ 	.word	0x00000001
        /*0a34*/ 	.word	0x00000001


	//----- nvinfo : EIATTR_CRS_STACK_SIZE
	.align		4
.L_665:
        /*0a38*/ 	.byte	0x04, 0x1e
        /*0a3a*/ 	.short	(.L_667 - .L_666)
.L_666:
        /*0a3c*/ 	.word	0x00000000


	//----- nvinfo : EIATTR_CBANK_PARAM_SIZE
	.align		4
.L_667:
        /*0a40*/ 	.byte	0x03, 0x19
        /*0a42*/ 	.short	0x0b70


	//----- nvinfo : EIATTR_PARAM_CBANK
	.align		4
        /*0a44*/ 	.byte	0x04, 0x0a
        /*0a46*/ 	.short	(.L_669 - .L_668)
	.align		4
.L_668:
        /*0a48*/ 	.word	index@(.nv.constant0._ZN7cutlass13device_kernelIN5flash11enable_sm90INS1_16FlashAttnFwdSm90INS1_25CollectiveMainloopFwdSm90ILi2EN4cute5tupleIJNS5_1CILi1EEES8_S8_EEENS6_IJNS7_ILi64EEESA_SA_EEELi512ENS_6half_tEfNS_4arch4Sm90ELb0ELb0ELb1ELb0ELb0ELb0ELb1ELb0ELb0ELb1ELb0ELb0EEENS1_21CollectiveEpilogueFwdINS6_IJSA_NS7_ILi512EEESA_EEES9_SC_SE_Li256ELb0ELb1ELb0ELb0EEENS1_29StaticPersistentTileSchedulerILb0EEEEEEEEEvNT_6ParamsE)
        /*0a4c*/ 	.short	0x0210
        /*0a4e*/ 	.short	0x0b70


	//----- nvinfo : EIATTR_SW_WAR
	.align		4
.L_669:
        /*0a50*/ 	.byte	0x04, 0x36
        /*0a52*/ 	.short	(.L_671 - .L_670)
.L_670:
        /*0a54*/ 	.word	0x00000008
.L_671:


//--------------------- .nv.info._ZN7cutlass13device_kernelIN5flash11enable_sm90INS1_16FlashAttnFwdSm90INS1_25CollectiveMainloopFwdSm90ILi2EN4cute5tupleIJNS5_1CILi1EEES8_S8_EEENS6_IJNS7_ILi64EEESA_SA_EEELi512ENS_6half_tEfNS_4arch4Sm90ELb0ELb0ELb1ELb1ELb0ELb0ELb0ELb0ELb0ELb1ELb0ELb0EEENS1_21CollectiveEpilogueFwdINS6_IJSA_NS7_ILi512EEESA_EEES9_SC_SE_Li256ELb1ELb1ELb0ELb0EEENS1_36VarlenDynamicPersistentTileSchedulerILi64ELi64ELi256ELi128ELb0ELb1ELb1ELb0ELb1ELb1EEEEEEEEEvNT_6ParamsE --------------------------
	.section	.nv.info._ZN7cutlass13device_kernelIN5flash11enable_sm90INS1_16FlashAttnFwdSm90INS1_25CollectiveMainloopFwdSm90ILi2EN4cute5tupleIJNS5_1CILi1EEES8_S8_EEENS6_IJNS7_ILi64EEESA_SA_EEELi512ENS_6half_tEfNS_4arch4Sm90ELb0ELb0ELb1ELb1ELb0ELb0ELb0ELb0ELb0ELb1ELb0ELb0EEENS1_21CollectiveEpilogueFwdINS6_IJSA_NS7_ILi512EEESA_EEES9_SC_SE_Li256ELb1ELb1ELb0ELb0EEENS1_36VarlenDynamicPersistentTileSchedulerILi64ELi64ELi256ELi128ELb0ELb1ELb1ELb0ELb1ELb1EEEEEEEEEvNT_6ParamsE,"",@"SHT_CUDA_INFO"
	.sectionflags	@""
	.align	4


	//----- nvinfo : EIATTR_CUDA_API_VERSION
	.align		4
        /*0000*/ 	.byte	0x04, 0x37
        /*0002*/ 	.short	(.L_673 - .L_672)
.L_672:
        /*0004*/ 	.word	0x00000082


	//----- nvinfo : EIATTR_KPARAM_INFO
	.align		4
.L_673:
        /*0008*/ 	.byte	0x04, 0x17
        /*000a*/ 	.short	(.L_675 - .L_674)
.L_674:
        /*000c*/ 	.word	0x00000000
        /*0010*/ 	.short	0x0000
        /*0012*/ 	.short	0x0070
        /*0014*/ 	.byte	0x00, 0xf0, 0x01, 0x2a


	//----- nvinfo : EIATTR_SPARSE_MMA_MASK
	.align		4
.L_675:
        /*0018*/ 	.byte	0x03, 0x50
        /*001a*/ 	.short	0x0000


	//----- nvinfo : EIATTR_MAXREG_COUNT
	.align		4
        /*001c*/ 	.byte	0x03, 0x1b
        /*001e*/ 	.short	0x00a8


	//----- nvinfo : EIATTR_NUM_BARRIERS
	.align		4
        /*0020*/ 	.byte	0x02, 0x4c
        /*0022*/ 	.byte	0x10
	.zero		1


	//----- nvinfo : EIATTR_EXTERNS
	.align		4
        /*0024*/ 	.byte	0x04, 0x0f
        /*0026*/ 	.short	(.L_677 - .L_676)


	//   ....[0]....
	.align		4
.L_676:
        /*0028*/ 	.word	index@(__assertfail)


	//----- nvinfo : EIATTR_ANNOTATIONS
	.align		4
.L_677:
        /*002c*/ 	.byte	0x04, 0x55
        /*002e*/ 	.short	(.L_679 - .L_678)


	//   ....[0]....
.L_678:
        /* <DEDUP_REMOVED lines=81> */


	//----- nvinfo : EIATTR_MERCURY_ISA_VERSION
	.align		4
.L_679:
        /*0530*/ 	.byte	0x03, 0x5f
        /*0532*/ 	.short	0x0101


	//----- nvinfo : EIATTR_UNUSED_LOAD_BYTE_OFFSET
	.align		4
        /*0534*/ 	.byte	0x04, 0x44
        /*0536*/ 	.short	(.L_681 - .L_680)


	//   ....[0]....
.L_680:
        /*0538*/ 	.word	0x00000a20
        /*053c*/ 	.word	0x0000fff0


	//   ....[1]....
        /*0540*/ 	.word	0x00007370
        /*0544*/ 	.word	0x0000fff0


	//----- nvinfo : EIATTR_INT_WARP_WIDE_INSTR_OFFSETS
	.align		4
.L_681:
        /*0548*/ 	.byte	0x04, 0x31
        /*054a*/ 	.short	(.L_683 - .L_682)


	//   ....[0]....
.L_682:
        /*054c*/ 	.word	0x00000130


	//   ....[1]....
        /*0550*/ 	.word	0x00000170


	//   ....[2]....
        /*0554*/ 	.word	0x000001e0


	//   ....[3]....
        /*0558*/ 	.word	0x0000b370


	//   ....[4]....
        /*055c*/ 	.word	0x0000b400


	//   ....[5]....
        /*0560*/ 	.word	0x000100f0


	//   ....[6]....
        /*0564*/ 	.word	0x00010180


	//----- nvinfo : EIATTR_COOP_GROUP_MASK_REGIDS
	.align		4
.L_683:
        /*0568*/ 	.byte	0x04, 0x29
        /*056a*/ 	.short	(.L_685 - .L_684)


	//   ....[0]....
.L_684:
        /*056c*/ 	.word	0xffffffff


	//   ....[1]....
        /*0570*/ 	.word	0xffffffff


	//   ....[2]....
        /*0574*/ 	.word	0xffffffff


	//   ....[3]....
        /*0578*/ 	.word	0xffffffff


	//   ....[4]....
        /*057c*/ 	.word	0xffffffff


	//   ....[5]....
        /*0580*/ 	.word	0xffffffff


	//   ....[6]....
        /*0584*/ 	.word	0xffffffff


	//   ....[7]....
        /*0588*/ 	.word	0xffffffff


	//   ....[8]....
        /*058c*/ 	.word	0xffffffff


	//   ....[9]....
        /*0590*/ 	.word	0xffffffff


	//   ....[10]....
        /*0594*/ 	.word	0xffffffff


	//   ....[11]....
        /*0598*/ 	.word	0xffffffff


	//   ....[12]....
        /*059c*/ 	.word	0xffffffff


	//   ....[13]....
        /*05a0*/ 	.word	0xffffffff


	//   ....[14]....
        /*05a4*/ 	.word	0xffffffff


	//   ....[15]....
        /*05a8*/ 	.word	0xffffffff


	//   ....[16]....
        /*05ac*/ 	.word	0xffffffff


	//   ....[17]....
        /*05b0*/ 	.word	0xffffffff


	//   ....[18]....
        /*05b4*/ 	.word	0xffffffff


	//   ....[19]....
        /*05b8*/ 	.word	0xffffffff


	//   ....[20]....
        /*05bc*/ 	.word	0xffffffff


	//   ....[21]....
        /*05c0*/ 	.word	0xffffffff


	//   ....[22]....
        /*05c4*/ 	.word	0xffffffff


	//   ....[23]....
        /*05c8*/ 	.word	0xffffffff


	//   ....[24]....
        /*05cc*/ 	.word	0xffffffff


	//   ....[25]....
        /*05d0*/ 	.word	0xffffffff


	//   ....[26]....
        /*05d4*/ 	.word	0xffffffff


	//   ....[27]....
        /*05d8*/ 	.word	0xffffffff


	//   ....[28]....
        /*05dc*/ 	.word	0xffffffff


	//   ....[29]....
        /*05e0*/ 	.word	0xffffffff


	//   ....[30]....
        /*05e4*/ 	.word	0xffffffff


	//   ....[31]....
        /*05e8*/ 	.word	0xffffffff


	//   ....[32]....
        /*05ec*/ 	.word	0xffffffff


	//   ....[33]....
        /*05f0*/ 	.word	0xffffffff


	//   ....[34]....
        /*05f4*/ 	.word	0xffffffff


	//   ....[35]....
        /*05f8*/ 	.word	0xffffffff


	//   ....[36]....
        /*05fc*/ 	.word	0xffffffff


	//   ....[37]....
        /*0600*/ 	.word	0xffffffff


	//   ....[38]....
        /*0604*/ 	.word	0xffffffff


	//   ....[39]....
        /*0608*/ 	.word	0xffffffff


	//   ....[40]....
        /*060c*/ 	.word	0xffffffff


	//   ....[41]....
        /*0610*/ 	.word	0xffffffff


	//   ....[42]....
        /*0614*/ 	.word	0xffffffff


	//   ....[43]....
        /*0618*/ 	.word	0xffffffff


	//   ....[44]....
        /*061c*/ 	.word	0xffffffff


	//   ....[45]....
        /*0620*/ 	.word	0xffffffff


	//   ....[46]....
        /*0624*/ 	.word	0xffffffff


	//   ....[47]....
        /*0628*/ 	.word	0xffffffff


	//   ....[48]....
        /*062c*/ 	.word	0xffffffff


	//   ....[49]....
        /*0630*/ 	.word	0xffffffff


	//   ....[50]....
        /*0634*/ 	.word	0xffffffff


	//   ....[51]....
        /*0638*/ 	.word	0xffffffff


	//   ....[52]....
        /*063c*/ 	.word	0xffffffff


	//   ....[53]....
        /*0640*/ 	.word	0xffffffff


	//   ....[54]....
        /*0644*/ 	.word	0xffffffff


	//   ....[55]....
        /*0648*/ 	.word	0xffffffff


	//   ....[56]....
        /*064c*/ 	.word	0xffffffff


	//   ....[57]....
        /*0650*/ 	.word	0xffffffff


	//   ....[58]....
        /*0654*/ 	.word	0xffffffff


	//   ....[59]....
        /*0658*/ 	.word	0xffffffff


	//   ....[60]....
        /*065c*/ 	.word	0xffffffff


	//   ....[61]....
        /*0660*/ 	.word	0xffffffff


	//   ....[62]....
        /*0664*/ 	.word	0xffffffff


	//   ....[63]....
        /*0668*/ 	.word	0xffffffff


	//   ....[64]....
        /*066c*/ 	.word	0xffffffff


	//   ....[65]....
        /*0670*/ 	.word	0xffffffff


	//   ....[66]....
        /*0674*/ 	.word	0xffffffff


	//   ....[67]....
        /*0678*/ 	.word	0xffffffff


	//   ....[68]....
        /*067c*/ 	.word	0xffffffff


	//   ....[69]....
        /*0680*/ 	.word	0xffffffff


	//   ....[70]....
        /*0684*/ 	.word	0xffffffff


	//   ....[71]....
        /*0688*/ 	.word	0xffffffff


	//   ....[72]....
        /*068c*/ 	.word	0xffffffff


	//   ....[73]....
        /*0690*/ 	.word	0xffffffff


	//   ....[74]....
        /*0694*/ 	.word	0xffffffff


	//   ....[75]....
        /*0698*/ 	.word	0xffffffff


	//   ....[76]....
        /*069c*/ 	.word	0xffffffff


	//   ....[77]....
        /*06a0*/ 	.word	0xffffffff


	//   ....[78]....
        /*06a4*/ 	.word	0xffffffff


	//   ....[79]....
        /*06a8*/ 	.word	0x0500000f


	//   ....[80]....
        /*06ac*/ 	.word	0x0500000f


	//   ....[81]....
        /*06b0*/ 	.word	0x0500000f


	//   ....[82]....
        /*06b4*/ 	.word	0x0500000f


	//   ....[83]....
        /*06b8*/ 	.word	0x0500000f


	//   ....[84]....
        /*06bc*/ 	.word	0x0500000f


	//   ....[85]....
        /*06c0*/ 	.word	0x0500000f


	//   ....[86]....
        /*06c4*/ 	.word	0x0500000f


	//   ....[87]....
        /*06c8*/ 	.word	0x0500000f


	//   ....[88]....
        /*06cc*/ 	.word	0x0500000f


	//   ....[89]....
        /*06d0*/ 	.word	0x0500000f


	//   ....[90]....
        /*06d4*/ 	.word	0x0500000f


	//   ....[91]....
        /*06d8*/ 	.word	0x0500000f


	//   ....[92]....
        /*06dc*/ 	.word	0x0500000f


	//   ....[93]....
        /*06e0*/ 	.word	0x0500000f


	//   ....[94]....
        /*06e4*/ 	.word	0x0500000f


	//   ....[95]....
        /*06e8*/ 	.word	0x0500000f


	//   ....[96]....
        /*06ec*/ 	.word	0x0500000f


	//   ....[97]....
        /*06f0*/ 	.word	0x0500000f


	//   ....[98]....
        /*06f4*/ 	.word	0x0500000f


	//   ....[99]....
        /*06f8*/ 	.word	0x0500000f


	//   ....[100]....
        /*06fc*/ 	.word	0x0500000f


	//   ....[101]....
        /*0700*/ 	.word	0x0500000f


	//   ....[102]....
        /*0704*/ 	.word	0x0500000f


	//   ....[103]....
        /*0708*/ 	.word	0x0500000f


	//   ....[104]....
        /*070c*/ 	.word	0x0500000f


	//   ....[105]....
        /*0710*/ 	.word	0x0500000f


	//----- nvinfo : EIATTR_COOP_GROUP_INSTR_OFFSETS
	.align		4
.L_685:
        /*0714*/ 	.byte	0x04, 0x28
        /*0716*/ 	.short	(.L_687 - .L_686)


	//   ....[0]....
.L_686:
        /*0718*/ 	.word	0x00000060


	//   ....[1]....
        /*071c*/ 	.word	0x00000140


	//   ....[2]....
        /*0720*/ 	.word	0x00000190


	//   ....[3]....
        /*0724*/ 	.word	0x00000380


	//   ....[4]....
        /*0728*/ 	.word	0x000004e0


	//   ....[5]....
        /*072c*/ 	.word	0x00000600


	//   ....[6]....
        /*0730*/ 	.word	0x00000760


	//   ....[7]....
        /*0734*/ 	.word	0x00001810


	//   ....[8]....
        /*0738*/ 	.word	0x00003150


	//   ....[9]....
        /*073c*/ 	.word	0x00003f00


	//   ....[10]....
        /*0740*/ 	.word	0x00003f80


	//   ....[11]....
        /*0744*/ 	.word	0x00004160


	//   ....[12]....
        /*0748*/ 	.word	0x00004230


	//   ....[13]....
        /*074c*/ 	.word	0x00004b20


	//   ....[14]....
        /*0750*/ 	.word	0x00005290


	//   ....[15]....
        /*0754*/ 	.word	0x00005320


	//   ....[16]....
        /*0758*/ 	.word	0x00005630


	//   ....[17]....
        /*075c*/ 	.word	0x00005780


	//   ....[18]....
        /*0760*/ 	.word	0x00006830


	//   ....[19]....
        /*0764*/ 	.word	0x00006870


	//   ....[20]....
        /*0768*/ 	.word	0x000068b0


	//   ....[21]....
        /*076c*/ 	.word	0x00006970


	//   ....[22]....
        /*0770*/ 	.word	0x00006990


	//   ....[23]....
        /*0774*/ 	.word	0x00008280


	//   ....[24]....
        /*0778*/ 	.word	0x000088c0


	//   ....[25]....
        /*077c*/ 	.word	0x000088f0


	//   ....[26]....
        /*0780*/ 	.word	0x00008920


	//   ....[27]....
        /*0784*/ 	.word	0x00008940


	//   ....[28]....
        /*0788*/ 	.word	0x00008fe0


	//   ....[29]....
        /*078c*/ 	.word	0x00009000


	//   ....[30]....
        /*0790*/ 	.word	0x00009230


	//   ....[31]....
        /*0794*/ 	.word	0x00009250


	//   ....[32]....
        /*0798*/ 	.word	0x00009e20


	//   ....[33]....
        /*079c*/ 	.word	0x00009e60


	//   ....[34]....
        /*07a0*/ 	.word	0x0000a0a0


	//   ....[35]....
        /*07a4*/ 	.word	0x0000a0c0


	//   ....[36]....
        /*07a8*/ 	.word	0x0000a350


	//   ....[37]....
        /*07ac*/ 	.word	0x0000a530


	//   ....[38]....
        /*07b0*/ 	.word	0x0000a560


	//   ....[39]....
        /*07b4*/ 	.word	0x0000a590


	//   ....[40]....
        /*07b8*/ 	.word	0x0000a5c0


	//   ....[41]....
        /*07bc*/ 	.word	0x0000a5f0


	//   ....[42]....
        /*07c0*/ 	.word	0x0000a620


	//   ....[43]....
        /*07c4*/ 	.word	0x0000a790


	//   ....[44]....
        /*07c8*/ 	.word	0x0000a7c0


	//   ....[45]....
        /*07cc*/ 	.word	0x0000a7f0


	//   ....[46]....
        /*07d0*/ 	.word	0x0000a820


	//   ....[47]....
        /*07d4*/ 	.word	0x0000a850


	//   ....[48]....
        /*07d8*/ 	.word	0x0000a880


	//   ....[49]....
        /*07dc*/ 	.word	0x0000a920


	//   ....[50]....
        /*07e0*/ 	.word	0x0000a950


	//   ....[51]....
        /*07e4*/ 	.word	0x0000a9e0


	//   ....[52]....
        /*07e8*/ 	.word	0x0000b980


	//   ....[53]....
        /*07ec*/ 	.word	0x0000c4d0


	//   ....[54]....
        /*07f0*/ 	.word	0x0000c4e0


	//   ....[55]....
        /*07f4*/ 	.word	0x0000c500


	//   ....[56]....
        /*07f8*/ 	.word	0x0000c5a0


	//   ....[57]....
        /*07fc*/ 	.word	0x0000c5d0


	//   ....[58]....
        /*0800*/ 	.word	0x0000c640


	//   ....[59]....
        /*0804*/ 	.word	0x0000c650


	//   ....[60]....
        /*0808*/ 	.word	0x0000c6c0


	//   ....[61]....
        /*080c*/ 	.word	0x00010380


	//   ....[62]....
        /*0810*/ 	.word	0x000103b0


	//   ....[63]....
        /*0814*/ 	.word	0x000103f0


	//   ....[64]....
        /*0818*/ 	.word	0x00010420


	//   ....[65]....
        /*081c*/ 	.word	0x00010450


	//   ....[66]....
        /*0820*/ 	.word	0x00010480


	//   ....[67]....
        /*0824*/ 	.word	0x000104b0


	//   ....[68]....
        /*0828*/ 	.word	0x000104e0


	//   ....[69]....
        /*082c*/ 	.word	0x00010660


	//   ....[70]....
        /*0830*/ 	.word	0x00010690


	//   ....[71]....
        /*0834*/ 	.word	0x000106c0


	//   ....[72]....
        /*0838*/ 	.word	0x000106f0


	//   ....[73]....
        /*083c*/ 	.word	0x00010720


	//   ....[74]....
        /*0840*/ 	.word	0x00010750


	//   ....[75]....
        /*0844*/ 	.word	0x00010810


	//   ....[76]....
        /*0848*/ 	.word	0x00010830


	//   ....[77]....
        /*084c*/ 	.word	0x000108a0


	//   ....[78]....
        /*0850*/ 	.word	0x00010d30


	//   ....[79]....
        /*0854*/ 	.word	0x000112e0


	//   ....[80]....
        /*0858*/ 	.word	0x00011490


	//   ....[81]....
        /*085c*/ 	.word	0x000114e0


	//   ....[82]....
        /*0860*/ 	.word	0x00011540


	//   ....[83]....
        /*0864*/ 	.word	0x000115e0


	//   ....[84]....
        /*0868*/ 	.word	0x00011690


	//   ....[85]....
        /*086c*/ 	.word	0x00011730


	//   ....[86]....
        /*0870*/ 	.word	0x000117f0


	//   ....[87]....
        /*0874*/ 	.word	0x000118d0


	//   ....[88]....
        /*0878*/ 	.word	0x00011c00


	//   ....[89]....
        /*087c*/ 	.word	0x00011ca0


	//   ....[90]....
        /*0880*/ 	.word	0x00011dc0


	//   ....[91]....
        /*0884*/ 	.word	0x00011e30


	//   ....[92]....
        /*0888*/ 	.word	0x00011ea0


	//   ....[93]....
        /*088c*/ 	.word	0x00011f10


	//   ....[94]....
        /*0890*/ 	.word	0x00011f80


	//   ....[95]....
        /*0894*/ 	.word	0x00012000


	//   ....[96]....
        /*0898*/ 	.word	0x00012090


	//   ....[97]....
        /*089c*/ 	.word	0x00012130


	//   ....[98]....
        /*08a0*/ 	.word	0x000121a0


	//   ....[99]....
        /*08a4*/ 	.word	0x00012210


	//   ....[100]....
        /*08a8*/ 	.word	0x00012280


	//   ....[101]....
        /*08ac*/ 	.word	0x00012300


	//   ....[102]....
        /*08b0*/ 	.word	0x00012370


	//   ....[103]....
        /*08b4*/ 	.word	0x00012410


	//   ....[104]....
        /*08b8*/ 	.word	0x000124a0


	//   ....[105]....
        /*08bc*/ 	.word	0x000125c0


	//----- nvinfo : EIATTR_REG_RECONFIG
	.align		4
.L_687:
        /*08c0*/ 	.byte	0x01, 0x54
	.zero		2


	//----- nvinfo : EIATTR_SYSCALL_OFFSETS
	.align		4
        /*08c4*/ 	.byte	0x04, 0x46
        /*08c6*/ 	.short	(.L_689 - .L_688)


	//   ....[0]....
.L_688:
        /*08c8*/ 	.word	0x00003310


	//   ....[1]....
        /*08cc*/ 	.word	0x0000b570


	//   ....[2]....
        /*08d0*/ 	.word	0x0000b6d0


	//   ....[3]....
        /*08d4*/ 	.word	0x0000b7d0


	//   ....[4]....
        /*08d8*/ 	.word	0x0000c100


	//----- nvinfo : EIATTR_MBARRIER_INSTR_OFFSETS
	.align		4
.L_689:
        /*08dc*/ 	.byte	0x04, 0x39
        /*08de*/ 	.short	(.L_691 - .L_690)


	//   ....[0]....
.L_690:
        /*08e0*/ 	.word	0x00000270
        /*08e4*/ 	.word	0x000000ff
        /*08e8*/ 	.word	0x00028c00
        /*08ec*/ 	.short	0x0100
        /*08ee*/ 	.byte	0x08
	.zero		1


	//   ....[1]....
        /*08f0*/ 	.word	0x00000280
        /*08f4*/ 	.word	0x000000ff
        /*08f8*/ 	.word	0x00028c20
        /*08fc*/ 	.short	0x0100
        /*08fe*/ 	.byte	0x08
	.zero		1


	//   ....[2]....
        /*0900*/ 	.word	0x00000330
        /*0904*/ 	.word	0x000000ff
        /*0908*/ 	.word	0x00028c30
        /*090c*/ 	.short	0x0100
        /*090e*/ 	.byte	0x06
	.zero		1


	//   ....[3]....
        /*0910*/ 	.word	0x00000340
        /*0914*/ 	.word	0x000000ff
        /*0918*/ 	.word	0x00028c40
        /*091c*/ 	.short	0x0100
        /*091e*/ 	.byte	0x06
	.zero		1


	//   ....[4]....
        /*0920*/ 	.word	0x00000350
        /*0924*/ 	.word	0x000000ff
        /*0928*/ 	.word	0x00028c38
        /*092c*/ 	.short	0x0100
        /*092e*/ 	.byte	0x06
	.zero		1


	//   ....[5]....
        /*0930*/ 	.word	0x00000360
        /*0934*/ 	.word	0x000000ff
        /*0938*/ 	.word	0x00028c48
        /*093c*/ 	.short	0x0100
        /*093e*/ 	.byte	0x06
	.zero		1


	//   ....[6]....
        /*0940*/ 	.word	0x00000490
        /*0944*/ 	.word	0x000000ff
        /*0948*/ 	.word	0x00028c50
        /*094c*/ 	.short	0x0100
        /*094e*/ 	.byte	0x08
	.zero		1


	//   ....[7]....
        /*0950*/ 	.word	0x000004a0
        /*0954*/ 	.word	0x000000ff
        /*0958*/ 	.word	0x00028c60
        /*095c*/ 	.short	0x0100
        /*095e*/ 	.byte	0x08
	.zero		1


	//   ....[8]....
        /*0960*/ 	.word	0x000004b0
        /*0964*/ 	.word	0x000000ff
        /*0968*/ 	.word	0x00028c58
        /*096c*/ 	.short	0x0100
        /*096e*/ 	.byte	0x08
	.zero		1


	//   ....[9]....
        /*0970*/ 	.word	0x000004c0
        /*0974*/ 	.word	0x000000ff
        /*0978*/ 	.word	0x00028c68
        /*097c*/ 	.short	0x0100
        /*097e*/ 	.byte	0x08
	.zero		1


	//   ....[10]....
        /*0980*/ 	.word	0x000005b0
        /*0984*/ 	.word	0x000000ff
        /*0988*/ 	.word	0x00028c70
        /*098c*/ 	.short	0x0100
        /*098e*/ 	.byte	0x06
	.zero		1


	//   ....[11]....
        /*0990*/ 	.word	0x000005c0
        /*0994*/ 	.word	0x000000ff
        /*0998*/ 	.word	0x00028c80
        /*099c*/ 	.short	0x0100
        /*099e*/ 	.byte	0x06
	.zero		1


	//   ....[12]....
        /*09a0*/ 	.word	0x000005d0
        /*09a4*/ 	.word	0x000000ff
        /*09a8*/ 	.word	0x00028c78
        /*09ac*/ 	.short	0x0100
        /*09ae*/ 	.byte	0x06
	.zero		1


	//   ....[13]....
        /*09b0*/ 	.word	0x000005e0
        /*09b4*/ 	.word	0x000000ff
        /*09b8*/ 	.word	0x00028c88
        /*09bc*/ 	.short	0x0100
        /*09be*/ 	.byte	0x06
	.zero		1


	//   ....[14]....
        /*09c0*/ 	.word	0x00000710
        /*09c4*/ 	.word	0x000000ff
        /*09c8*/ 	.word	0x00028c90
        /*09cc*/ 	.short	0x0100
        /*09ce*/ 	.byte	0x08
	.zero		1


	//   ....[15]....
        /*09d0*/ 	.word	0x00000720
        /*09d4*/ 	.word	0x000000ff
        /*09d8*/ 	.word	0x00028ca0
        /*09dc*/ 	.short	0x0100
        /*09de*/ 	.byte	0x08
	.zero		1


	//   ....[16]....
        /*09e0*/ 	.word	0x00000730
        /*09e4*/ 	.word	0x000000ff
        /*09e8*/ 	.word	0x00028c98
        /*09ec*/ 	.short	0x0100
        /*09ee*/ 	.byte	0x08
	.zero		1


	//   ....[17]....
        /*09f0*/ 	.word	0x00000740
        /*09f4*/ 	.word	0x000000ff
        /*09f8*/ 	.word	0x00028ca8
        /*09fc*/ 	.short	0x0100
        /*09fe*/ 	.byte	0x08
	.zero		1


	//   ....[18]....
        /*0a00*/ 	.word	0x00000870
        /*0a04*/ 	.word	0x000000ff
        /*0a08*/ 	.word	0x00028cb0
        /*0a0c*/ 	.short	0x0100
        /*0a0e*/ 	.byte	0x08
	.zero		1


	//   ....[19]....
        /*0a10*/ 	.word	0x00000880
        /*0a14*/ 	.word	0x000000ff
        /*0a18*/ 	.word	0x00028cc0
        /*0a1c*/ 	.short	0x0100
        /*0a1e*/ 	.byte	0x08
	.zero		1


	//   ....[20]....
        /*0a20*/ 	.word	0x00000890
        /*0a24*/ 	.word	0x000000ff
        /*0a28*/ 	.word	0x00028cb8
        /*0a2c*/ 	.short	0x0100
        /*0a2e*/ 	.byte	0x08
	.zero		1


	//   ....[21]....
        /*0a30*/ 	.word	0x000008a0
        /*0a34*/ 	.word	0x000000ff
        /*0a38*/ 	.word	0x00028cc8
        /*0a3c*/ 	.short	0x0100
        /*0a3e*/ 	.byte	0x08
	.zero		1


	//   ....[22]....
        /*0a40*/ 	.word	0x00001920
        /*0a44*/ 	.word	0x000000ff
        /*0a48*/ 	.word	0x00028c50
        /*0a4c*/ 	.short	0x010a
        /*0a4e*/ 	.byte	0x10
	.zero		1


	//   ....[23]....
        /*0a50*/ 	.word	0x00001bf0
        /*0a54*/ 	.word	0x00000000
        /*0a58*/ 	.word	0x00000000
        /*0a5c*/ 	.short	0x0101
        /*0a5e*/ 	.byte	0x3f
	.zero		1


	//   ....[24]....
        /*0a60*/ 	.word	0x00002570
        /*0a64*/ 	.word	0x000000ff
        /*0a68*/ 	.word	0x00028c50
        /*0a6c*/ 	.short	0x010a
        /*0a6e*/ 	.byte	0x06
	.zero		1


	//   ....[25]....
        /*0a70*/ 	.word	0x000025b0
        /*0a74*/ 	.word	0x000000ff
        /*0a78*/ 	.word	0x00028c50
        /*0a7c*/ 	.short	0x010a
        /*0a7e*/ 	.byte	0x06
	.zero		1


	//   ....[26]....
        /*0a80*/ 	.word	0x00002800
        /*0a84*/ 	.word	0x00000000
        /*0a88*/ 	.word	0x00000000
        /*0a8c*/ 	.short	0x0101
        /*0a8e*/ 	.byte	0x3f
	.zero		1


	//   ....[27]....
        /*0a90*/ 	.word	0x00003390
        /*0a94*/ 	.word	0x000000ff
        /*0a98*/ 	.word	0x00028c00
        /*0a9c*/ 	.short	0x010a
        /*0a9e*/ 	.byte	0x2a
	.zero		1


	//   ....[28]....
        /*0aa0*/ 	.word	0x00003410
        /*0aa4*/ 	.word	0x00000007
        /*0aa8*/ 	.word	0x00028c30
        /*0aac*/ 	.short	0x010a
        /*0aae*/ 	.byte	0x3f
	.zero		1


	//   ....[29]....
        /*0ab0*/ 	.word	0x00003450
        /*0ab4*/ 	.word	0x00000007
        /*0ab8*/ 	.word	0x00028c30
        /*0abc*/ 	.short	0x010a
        /*0abe*/ 	.byte	0x3f
	.zero		1


	//   ....[30]....
        /*0ac0*/ 	.word	0x00004420
        /*0ac4*/ 	.word	0x00000005
        /*0ac8*/ 	.word	0x00000000
        /*0acc*/ 	.short	0x0101
        /*0ace*/ 	.byte	0x3f
	.zero		1


	//   ....[31]....
        /*0ad0*/ 	.word	0x000048a0
        /*0ad4*/ 	.word	0x00000007
        /*0ad8*/ 	.word	0x00028c50
        /*0adc*/ 	.short	0x010a
        /*0ade*/ 	.byte	0x3f
	.zero		1


	//   ....[32]....
        /*0ae0*/ 	.word	0x000048f0
        /*0ae4*/ 	.word	0x00000007
        /*0ae8*/ 	.word	0x00028c50
        /*0aec*/ 	.short	0x010a
        /*0aee*/ 	.byte	0x3f
	.zero		1


	//   ....[33]....
        /*0af0*/ 	.word	0x00004b40
        /*0af4*/ 	.word	0x00000007
        /*0af8*/ 	.word	0x00000000
        /*0afc*/ 	.short	0x0101
        /*0afe*/ 	.byte	0x3f
	.zero		1


	//   ....[34]....
        /*0b00*/ 	.word	0x00004c80
        /*0b04*/ 	.word	0x000000ff
        /*0b08*/ 	.word	0x00028c30
        /*0b0c*/ 	.short	0x010a
        /*0b0e*/ 	.byte	0x17
	.zero		1


	//   ....[35]....
        /*0b10*/ 	.word	0x00004cc0
        /*0b14*/ 	.word	0x000000ff
        /*0b18*/ 	.word	0x00028c30
        /*0b1c*/ 	.short	0x010a
        /*0b1e*/ 	.byte	0x17
	.zero		1


	//   ....[36]....
        /*0b20*/ 	.word	0x00005ac0
        /*0b24*/ 	.word	0x00000098
        /*0b28*/ 	.word	0x00000000
        /*0b2c*/ 	.short	0x0101
        /*0b2e*/ 	.byte	0x3f
	.zero		1


	//   ....[37]....
        /*0b30*/ 	.word	0x000065a0
        /*0b34*/ 	.word	0x000000ff
        /*0b38*/ 	.word	0x00028c50
        /*0b3c*/ 	.short	0x010a
        /*0b3e*/ 	.byte	0x17
	.zero		1


	//   ....[38]....
        /*0b40*/ 	.word	0x000065e0
        /*0b44*/ 	.word	0x000000ff
        /*0b48*/ 	.word	0x00028c50
        /*0b4c*/ 	.short	0x010a
        /*0b4e*/ 	.byte	0x17
	.zero		1


	//   ....[39]....
        /*0b50*/ 	.word	0x00006850
        /*0b54*/ 	.word	0x000000ad
        /*0b58*/ 	.word	0x00000000
        /*0b5c*/ 	.short	0x0101
        /*0b5e*/ 	.byte	0x3f
	.zero		1


	//   ....[40]....
        /*0b60*/ 	.word	0x00008ff0
        /*0b64*/ 	.word	0x000000ff
        /*0b68*/ 	.word	0x00000000
        /*0b6c*/ 	.short	0x0101
        /*0b6e*/ 	.byte	0x04
	.zero		1


	//   ....[41]....
        /*0b70*/ 	.word	0x0000bc00
        /*0b74*/ 	.word	0x00000000
        /*0b78*/ 	.word	0x00028c40
        /*0b7c*/ 	.short	0x010a
        /*0b7e*/ 	.byte	0x3f
	.zero		1


	//   ....[42]....
        /*0b80*/ 	.word	0x0000c770
        /*0b84*/ 	.word	0x00000008
        /*0b88*/ 	.word	0x00028c00
        /*0b8c*/ 	.short	0x0107
        /*0b8e*/ 	.byte	0x3f
	.zero		1


	//   ....[43]....
        /*0b90*/ 	.word	0x0000c870
        /*0b94*/ 	.word	0x00000002
        /*0b98*/ 	.word	0x00028c00
        /*0b9c*/ 	.short	0x0101
        /*0b9e*/ 	.byte	0x3f
	.zero		1


	//   ....[44]....
        /*0ba0*/ 	.word	0x0000c890
        /*0ba4*/ 	.word	0x00000002
        /*0ba8*/ 	.word	0x00028c20
        /*0bac*/ 	.short	0x010a
        /*0bae*/ 	.byte	0x3f
	.zero		1


	//   ....[45]....
        /*0bb0*/ 	.word	0x0000c9a0
        /*0bb4*/ 	.word	0x00000003
        /*0bb8*/ 	.word	0x00028c60
        /*0bbc*/ 	.short	0x010a
        /*0bbe*/ 	.byte	0x3f
	.zero		1


	//   ....[46]....
        /*0bc0*/ 	.word	0x0000d6b0
        /*0bc4*/ 	.word	0x00000003
        /*0bc8*/ 	.word	0x00028c40
        /*0bcc*/ 	.short	0x010a
        /*0bce*/ 	.byte	0x3f
	.zero		1


	//   ....[47]....
        /*0bd0*/ 	.word	0x0000d910
        /*0bd4*/ 	.word	0x00000003
        /*0bd8*/ 	.word	0x00028c60
        /*0bdc*/ 	.short	0x010a
        /*0bde*/ 	.byte	0x3f
	.zero		1


	//   ....[48]....
        /*0be0*/ 	.word	0x0000e5b0
        /*0be4*/ 	.word	0x00000004
        /*0be8*/ 	.word	0x00028c40
        /*0bec*/ 	.short	0x010a
        /*0bee*/ 	.byte	0x3f
	.zero		1


	//   ....[49]....
        /*0bf0*/ 	.word	0x0000e800
        /*0bf4*/ 	.word	0x00000004
        /*0bf8*/ 	.word	0x00028c60
        /*0bfc*/ 	.short	0x010a
        /*0bfe*/ 	.byte	0x3f
	.zero		1


	//   ....[50]....
        /*0c00*/ 	.word	0x0000f410
        /*0c04*/ 	.word	0x00000004
        /*0c08*/ 	.word	0x00028c40
        /*0c0c*/ 	.short	0x010a
        /*0c0e*/ 	.byte	0x3f
	.zero		1


	//   ....[51]....
        /*0c10*/ 	.word	0x0000f670
        /*0c14*/ 	.word	0x00000004
        /*0c18*/ 	.word	0x00028c60
        /*0c1c*/ 	.short	0x010a
        /*0c1e*/ 	.byte	0x3f
	.zero		1


	//   ....[52]....
        /*0c20*/ 	.word	0x00010cb0
        /*0c24*/ 	.word	0x00000000
        /*0c28*/ 	.word	0x00028c20
        /*0c2c*/ 	.short	0x010a
        /*0c2e*/ 	.byte	0x3f
	.zero		1


	//   ....[53]....
        /*0c30*/ 	.word	0x00010e70
        /*0c34*/ 	.word	0x00000006
        /*0c38*/ 	.word	0x00000000
        /*0c3c*/ 	.short	0x010a
        /*0c3e*/ 	.byte	0x3f
	.zero		1


	//   ....[54]....
        /*0c40*/ 	.word	0x00010ee0
        /*0c44*/ 	.word	0x00000007
        /*0c48*/ 	.word	0x00000000
        /*0c4c*/ 	.short	0x010a
        /*0c4e*/ 	.byte	0x3f
	.zero		1


	//   ....[55]....
        /*0c50*/ 	.word	0x00010f50
        /*0c54*/ 	.word	0x00000004
        /*0c58*/ 	.word	0x00000000
        /*0c5c*/ 	.short	0x010a
        /*0c5e*/ 	.byte	0x3f
	.zero		1


	//   ....[56]....
        /*0c60*/ 	.word	0x00010f80
        /*0c64*/ 	.word	0x00000003
        /*0c68*/ 	.word	0x00000000
        /*0c6c*/ 	.short	0x010a
        /*0c6e*/ 	.byte	0x3f
	.zero		1


	//   ....[57]....
        /*0c70*/ 	.word	0x00010ff0
        /*0c74*/ 	.word	0x00000003
        /*0c78*/ 	.word	0x00028c50
        /*0c7c*/ 	.short	0x010a
        /*0c7e*/ 	.byte	0x3f
	.zero		1


	//   ....[58]....
        /*0c80*/ 	.word	0x00011050
        /*0c84*/ 	.word	0x00000003
        /*0c88*/ 	.word	0x00028c50
        /*0c8c*/ 	.short	0x010a
        /*0c8e*/ 	.byte	0x3f
	.zero		1


	//   ....[59]....
        /*0c90*/ 	.word	0x000110b0
        /*0c94*/ 	.word	0x00000003
        /*0c98*/ 	.word	0x00028c00
        /*0c9c*/ 	.short	0x010a
        /*0c9e*/ 	.byte	0x3f
	.zero		1


	//   ....[60]....
        /*0ca0*/ 	.word	0x00011100
        /*0ca4*/ 	.word	0x00000007
        /*0ca8*/ 	.word	0x00028c30
        /*0cac*/ 	.short	0x010a
        /*0cae*/ 	.byte	0x3f
	.zero		1


	//   ....[61]....
        /*0cb0*/ 	.word	0x00011150
        /*0cb4*/ 	.word	0x00000007
        /*0cb8*/ 	.word	0x00028c50
        /*0cbc*/ 	.short	0x010a
        /*0cbe*/ 	.byte	0x3f
	.zero		1


	//   ....[62]....
        /*0cc0*/ 	.word	0x000111b0
        /*0cc4*/ 	.word	0x00000003
        /*0cc8*/ 	.word	0x00028c30
        /*0ccc*/ 	.short	0x010a
        /*0cce*/ 	.byte	0x3f
	.zero		1


	//   ....[63]....
        /*0cd0*/ 	.word	0x00011200
        /*0cd4*/ 	.word	0x000000ad
        /*0cd8*/ 	.word	0x00028c50
        /*0cdc*/ 	.short	0x010a
        /*0cde*/ 	.byte	0x3f
	.zero		1


	//   ....[64]....
        /*0ce0*/ 	.word	0x000113a0
        /*0ce4*/ 	.word	0x00000000
        /*0ce8*/ 	.word	0x00028c40
        /*0cec*/ 	.short	0x010a
        /*0cee*/ 	.byte	0x3f
	.zero		1


	//   ....[65]....
        /*0cf0*/ 	.word	0x00011920
        /*0cf4*/ 	.word	0x00000002
        /*0cf8*/ 	.word	0x00028c20
        /*0cfc*/ 	.short	0x010a
        /*0cfe*/ 	.byte	0x3f
	.zero		1


	//   ....[66]....
        /*0d00*/ 	.word	0x00011970
        /*0d04*/ 	.word	0x00000003
        /*0d08*/ 	.word	0x00028c60
        /*0d0c*/ 	.short	0x010a
        /*0d0e*/ 	.byte	0x3f
	.zero		1


	//   ....[67]....
        /*0d10*/ 	.word	0x000119c0
        /*0d14*/ 	.word	0x00000003
        /*0d18*/ 	.word	0x00028c40
        /*0d1c*/ 	.short	0x010a
        /*0d1e*/ 	.byte	0x3f
	.zero		1


	//   ....[68]....
        /*0d20*/ 	.word	0x00011a10
        /*0d24*/ 	.word	0x00000003
        /*0d28*/ 	.word	0x00028c60
        /*0d2c*/ 	.short	0x010a
        /*0d2e*/ 	.byte	0x3f
	.zero		1


	//   ....[69]....
        /*0d30*/ 	.word	0x00011a60
        /*0d34*/ 	.word	0x00000004
        /*0d38*/ 	.word	0x00028c40
        /*0d3c*/ 	.short	0x010a
        /*0d3e*/ 	.byte	0x3f
	.zero		1


	//   ....[70]....
        /*0d40*/ 	.word	0x00011ab0
        /*0d44*/ 	.word	0x00000004
        /*0d48*/ 	.word	0x00028c60
        /*0d4c*/ 	.short	0x010a
        /*0d4e*/ 	.byte	0x3f
	.zero		1


	//   ....[71]....
        /*0d50*/ 	.word	0x00011b00
        /*0d54*/ 	.word	0x00000004
        /*0d58*/ 	.word	0x00028c40
        /*0d5c*/ 	.short	0x010a
        /*0d5e*/ 	.byte	0x3f
	.zero		1


	//   ....[72]....
        /*0d60*/ 	.word	0x00011b50
        /*0d64*/ 	.word	0x00000004
        /*0d68*/ 	.word	0x00028c60
        /*0d6c*/ 	.short	0x010a
        /*0d6e*/ 	.byte	0x3f
	.zero		1


	//   ....[73]....
        /*0d70*/ 	.word	0x000124e0
        /*0d74*/ 	.word	0x00000000
        /*0d78*/ 	.word	0x00028c20
        /*0d7c*/ 	.short	0x010a
        /*0d7e*/ 	.byte	0x3f
	.zero		1


	//   ....[74]....
        /*0d80*/ 	.word	0x00012680
        /*0d84*/ 	.word	0x00000006
        /*0d88*/ 	.word	0x00000000
        /*0d8c*/ 	.short	0x010a
        /*0d8e*/ 	.byte	0x3f
	.zero		1


	//   ....[75]....
        /*0d90*/ 	.word	0x000126d0
        /*0d94*/ 	.word	0x00000007
        /*0d98*/ 	.word	0x00000000
        /*0d9c*/ 	.short	0x010a
        /*0d9e*/ 	.byte	0x3f
	.zero		1


	//   ....[76]....
        /*0da0*/ 	.word	0x00012720
        /*0da4*/ 	.word	0x00000004
        /*0da8*/ 	.word	0x00000000
        /*0dac*/ 	.short	0x010a
        /*0dae*/ 	.byte	0x3f
	.zero		1


	//----- nvinfo : EIATTR_NUM_MBARRIERS
	.align		4
.L_691:
        /*0db0*/ 	.byte	0x03, 0x38
        /*0db2*/ 	.short	0x0016


	//----- nvinfo : EIATTR_EXIT_INSTR_OFFSETS
	.align		4
        /*0db4*/ 	.byte	0x04, 0x1c
        /*0db6*/ 	.short	(.L_693 - .L_692)


	//   ....[0]....
.L_692:
        /*0db8*/ 	.word	0x00000a50


	//   ....[1]....
        /*0dbc*/ 	.word	0x0000a310


	//   ....[2]....
        /*0dc0*/ 	.word	0x00010fd0


	//----- nvinfo : EIATTR_MAX_THREADS
	.align		4
.L_693:
        /*0dc4*/ 	.byte	0x04, 0x05
        /*0dc6*/ 	.short	(.L_695 - .L_694)
.L_694:
        /*0dc8*/ 	.word	0x00000180
        /*0dcc*/ 	.word	0x00000001
        /*0dd0*/ 	.word	0x00000001


	//----- nvinfo : EIATTR_CRS_STACK_SIZE
	.align		4
.L_695:
        /*0dd4*/ 	.byte	0x04, 0x1e
        /*0dd6*/ 	.short	(.L_697 - .L_696)
.L_696:
        /*0dd8*/ 	.word	0x00000000


	//----- nvinfo : EIATTR_CBANK_PARAM_SIZE
	.align		4
.L_697:
        /*0ddc*/ 	.byte	0x03, 0x19
        /*0dde*/ 	.short	0x0af0


	//----- nvinfo : EIATTR_PARAM_CBANK
	.align		4
        /*0de0*/ 	.byte	0x04, 0x0a
        /*0de2*/ 	.short	(.L_699 - .L_698)
	.align		4
.L_698:
        /*0de4*/ 	.word	index@(.nv.constant0._ZN7cutlass13device_kernelIN5flash11enable_sm90INS1_16FlashAttnFwdSm90INS1_25CollectiveMainloopFwdSm90ILi2EN4cute5tupleIJNS5_1CILi1EEES8_S8_EEENS6_IJNS7_ILi64EEESA_SA_EEELi512ENS_6half_tEfNS_4arch4Sm90ELb0ELb0ELb1ELb1ELb0ELb0ELb0ELb0ELb0ELb1ELb0ELb0EEENS1_21CollectiveEpilogueFwdINS6_IJSA_NS7_ILi512EEESA_EEES9_SC_SE_Li256ELb1ELb1ELb0ELb0EEENS1_36VarlenDynamicPersistentTileSchedulerILi64ELi64ELi256ELi128ELb0ELb1ELb1ELb0ELb1ELb1EEEEEEEEEvNT_6ParamsE)
        /*0de8*/ 	.short	0x0210
        /*0dea*/ 	.short	0x0af0


	//----- nvinfo : EIATTR_SW_WAR
	.align		4
.L_699:
        /*0dec*/ 	.byte	0x04, 0x36
        /*0dee*/ 	.short	(.L_701 - .L_700)
.L_700:
        /*0df0*/ 	.word	0x00000008
.L_701:


//--------------------- .nv.info._ZN7cutlass13device_kernelIN5flash11enable_sm90INS1_16FlashAttnFwdSm90INS1_25CollectiveMainloopFwdSm90ILi2EN4cute5tupleIJNS5_1CILi1EEES8_S8_EEENS6_IJNS7_ILi64EEESA_SA_EEELi512ENS_6half_tEfNS_4arch4Sm90ELb0ELb0ELb1ELb1ELb0ELb1ELb0ELb0ELb0ELb1ELb0ELb0EEENS1_21CollectiveEpilogueFwdINS6_IJSA_NS7_ILi512EEESA_EEES9_SC_SE_Li256ELb1ELb1ELb0ELb0EEENS1_36VarlenDynamicPersistentTileSchedulerILi64ELi64ELi256ELi128ELb0ELb1ELb1ELb0ELb1ELb1EEEEEEEEEvNT_6ParamsE --------------------------
	.section	.nv.info._ZN7cutlass13device_kernelIN5flash11enable_sm90INS1_16FlashAttnFwdSm90INS1_25CollectiveMainloopFwdSm90ILi2EN4cute5tupleIJNS5_1CILi1EEES8_S8_EEENS6_IJNS7_ILi64EEESA_SA_EEELi512ENS_6half_tEfNS_4arch4Sm90ELb0ELb0ELb1ELb1ELb0ELb1ELb0ELb0ELb0ELb1ELb0ELb0EEENS1_21CollectiveEpilogueFwdINS6_IJSA_NS7_ILi512EEESA_EEES9_SC_SE_Li256ELb1ELb1ELb0ELb0EEENS1_36VarlenDynamicPersistentTileSchedulerILi64ELi64ELi256ELi128ELb0ELb1ELb1ELb0ELb1ELb1EEEEEEEEEvNT_6ParamsE,"",@"SHT_CUDA_INFO"
	.sectionflags	@""
	.align	4


	//----- nvinfo : EIATTR_CUDA_API_VERSION
	.align		4
        /*0000*/ 	.byte	0x04, 0x37
        /*0002*/ 	.short	(.L_703 - .L_702)
.L_702:
        /*0004*/ 	.word	0x00000082


	//----- nvinfo : EIATTR_KPARAM_INFO
	.align		4
.L_703:
        /*0008*/ 	.byte	0x04, 0x17
        /*000a*/ 	.short	(.L_705 - .L_704)
.L_704:
        /*000c*/ 	.word	0x00000000
        /*0010*/ 	.short	0x0000
        /*0012*/ 	.short	0x0070
        /*0014*/ 	.byte	0x00, 0xf0, 0x01, 0x2a


	//----- nvinfo : EIATTR_SPARSE_MMA_MASK
	.align		4
.L_705:
        /*0018*/ 	.byte	0x03, 0x50
        /*001a*/ 	.short	0x0000


	//----- nvinfo : EIATTR_MAXREG_COUNT
	.align		4
        /*001c*/ 	.byte	0x03, 0x1b
        /*001e*/ 	.short	0x00a8


	//----- nvinfo : EIATTR_NUM_BARRIERS
	.align		4
        /*0020*/ 	.byte	0x02, 0x4c
        /*0022*/ 	.byte	0x10
	.zero		1


	//----- nvinfo : EIATTR_EXTERNS
	.align		4
        /*0024*/ 	.byte	0x04, 0x0f
        /*0026*/ 	.short	(.L_707 - .L_706)


	//   ....[0]....
	.align		4
.L_706:
        /*0028*/ 	.word	index@(__assertfail)


	//----- nvinfo : EIATTR_ANNOTATIONS
	.align		4
.L_707:
        /*002c*/ 	.byte	0x04, 0x55
        /*002e*/ 	.short	(.L_709 - .L_708)


	//   ....[0]....
.L_708:
        /* <DEDUP_REMOVED lines=99> */


	//----- nvinfo : EIATTR_MERCURY_ISA_VERSION
	.align		4
.L_709:
        /*0650*/ 	.byte	0x03, 0x5f
        /*0652*/ 	.short	0x0101


	//----- nvinfo : EIATTR_UNUSED_LOAD_BYTE_OFFSET
	.align		4
        /*0654*/ 	.byte	0x04, 0x44
        /*0656*/ 	.short	(.L_711 - .L_710)


	//   ....[0]....
.L_710:
        /*0658*/ 	.word	0x00000ab0
        /*065c*/ 	.word	0x0000fff0


	//   ....[1]....
        /*0660*/ 	.word	0x0000c8f0
        /*0664*/ 	.word	0x0000fff0


	//----- nvinfo : EIATTR_INT_WARP_WIDE_INSTR_OFFSETS
	.align		4
.L_711:
        /*0668*/ 	.byte	0x04, 0x31
        /*066a*/ 	.short	(.L_713 - .L_712)


	//   ....[0]....
.L_712:
        /*066c*/ 	.word	0x00000190


	//   ....[1]....
        /*0670*/ 	.word	0x000001d0


	//   ....[2]....
        /*0674*/ 	.word	0x000002a0


	//   ....[3]....
        /*0678*/ 	.word	0x00012400


	//   ....[4]....
        /*067c*/ 	.word	0x00012490


	//   ....[5]....
        /*0680*/ 	.word	0x000171c0


	//   ....[6]....
        /*0684*/ 	.word	0x00017250


	//----- nvinfo : EIATTR_COOP_GROUP_MASK_REGIDS
	.align		4
.L_713:
        /*0688*/ 	.byte	0x04, 0x29
        /*068a*/ 	.short	(.L_715 - .L_714)


	//   ....[0]....
.L_714:
        /*068c*/ 	.word	0xffffffff


	//   ....[1]....
        /*0690*/ 	.word	0xffffffff


	//   ....[2]....
        /*0694*/ 	.word	0xffffffff


	//   ....[3]....
        /*0698*/ 	.word	0xffffffff


	//   ....[4]....
        /*069c*/ 	.word	0xffffffff


	//   ....[5]....
        /*06a0*/ 	.word	0xffffffff


	//   ....[6]....
        /*06a4*/ 	.word	0xffffffff


	//   ....[7]....
        /*06a8*/ 	.word	0xffffffff


	//   ....[8]....
        /*06ac*/ 	.word	0xffffffff


	//   ....[9]....
        /*06b0*/ 	.word	0xffffffff


	//   ....[10]....
        /*06b4*/ 	.word	0xffffffff


	//   ....[11]....
        /*06b8*/ 	.word	0xffffffff


	//   ....[12]....
        /*06bc*/ 	.word	0xffffffff


	//   ....[13]....
        /*06c0*/ 	.word	0xffffffff


	//   ....[14]....
        /*06c4*/ 	.word	0xffffffff


	//   ....[15]....
        /*06c8*/ 	.word	0xffffffff


	//   ....[16]....
        /*06cc*/ 	.word	0xffffffff


	//   ....[17]....
        /*06d0*/ 	.word	0xffffffff


	//   ....[18]....
        /*06d4*/ 	.word	0xffffffff


	//   ....[19]....
        /*06d8*/ 	.word	0xffffffff


	//   ....[20]....
        /*06dc*/ 	.word	0xffffffff


	//   ....[21]....
        /*06e0*/ 	.word	0xffffffff


	//   ....[22]....
        /*06e4*/ 	.word	0xffffffff


	//   ....[23]....
        /*06e8*/ 	.word	0xffffffff


	//   ....[24]....
        /*06ec*/ 	.word	0xffffffff


	//   ....[25]....
        /*06f0*/ 	.word	0xffffffff


	//   ....[26]....
        /*06f4*/ 	.word	0xffffffff


	//   ....[27]....
        /*06f8*/ 	.word	0xffffffff


	//   ....[28]....
        /*06fc*/ 	.word	0xffffffff


	//   ....[29]....
        /*0700*/ 	.word	0xffffffff


	//   ....[30]....
        /*0704*/ 	.word	0xffffffff


	//   ....[31]....
        /*0708*/ 	.word	0xffffffff


	//   ....[32]....
        /*070c*/ 	.word	0xffffffff


	//   ....[33]....
        /*0710*/ 	.word	0xffffffff


	//   ....[34]....
        /*0714*/ 	.word	0xffffffff


	//   ....[35]....
        /*0718*/ 	.word	0xffffffff


	//   ....[36]....
        /*071c*/ 	.word	0xffffffff


	//   ....[37]....
        /*0720*/ 	.word	0xffffffff


	//   ....[38]....
        /*0724*/ 	.word	0xffffffff


	//   ....[39]....
        /*0728*/ 	.word	0xffffffff


	//   ....[40]....
        /*072c*/ 	.word	0xffffffff


	//   ....[41]....
        /*0730*/ 	.word	0xffffffff


	//   ....[42]....
        /*0734*/ 	.word	0xffffffff


	//   ....[43]....
        /*0738*/ 	.word	0xffffffff


	//   ....[44]....
        /*073c*/ 	.word	0xffffffff


	//   ....[45]....
        /*0740*/ 	.word	0xffffffff


	//   ....[46]....
        /*0744*/ 	.word	0xffffffff


	//   ....[47]....
        /*0748*/ 	.word	0xffffffff


	//   ....[48]....
        /*074c*/ 	.word	0xffffffff


	//   ....[49]....
        /*0750*/ 	.word	0xffffffff


	//   ....[50]....
        /*0754*/ 	.word	0xffffffff


	//   ....[51]....
        /*0758*/ 	.word	0xffffffff


	//   ....[52]....
        /*075c*/ 	.word	0xffffffff


	//   ....[53]....
        /*0760*/ 	.word	0xffffffff


	//   ....[54]....
        /*0764*/ 	.word	0xffffffff


	//   ....[55]....
        /*0768*/ 	.word	0xffffffff


	//   ....[56]....
        /*076c*/ 	.word	0xffffffff


	//   ....[57]....
        /*0770*/ 	.word	0xffffffff


	//   ....[58]....
        /*0774*/ 	.word	0xffffffff


	//   ....[59]....
        /*0778*/ 	.word	0xffffffff


	//   ....[60]....
        /*077c*/ 	.word	0xffffffff


	//   ....[61]....
        /*0780*/ 	.word	0xffffffff


	//   ....[62]....
        /*0784*/ 	.word	0xffffffff


	//   ....[63]....
        /*0788*/ 	.word	0xffffffff


	//   ....[64]....
        /*078c*/ 	.word	0xffffffff


	//   ....[65]....
        /*0790*/ 	.word	0xffffffff


	//   ....[66]....
        /*0794*/ 	.word	0xffffffff


	//   ....[67]....
        /*0798*/ 	.word	0xffffffff


	//   ....[68]....
        /*079c*/ 	.word	0xffffffff


	//   ....[69]....
        /*07a0*/ 	.word	0xffffffff


	//   ....[70]....
        /*07a4*/ 	.word	0xffffffff


	//   ....[71]....
        /*07a8*/ 	.word	0xffffffff


	//   ....[72]....
        /*07ac*/ 	.word	0xffffffff


	//   ....[73]....
        /*07b0*/ 	.word	0xffffffff


	//   ....[74]....
        /*07b4*/ 	.word	0xffffffff


	//   ....[75]....
        /*07b8*/ 	.word	0xffffffff


	//   ....[76]....
        /*07bc*/ 	.word	0xffffffff


	//   ....[77]....
        /*07c0*/ 	.word	0xffffffff


	//   ....[78]....
        /*07c4*/ 	.word	0xffffffff


	//   ....[79]....
        /*07c8*/ 	.word	0xffffffff


	//   ....[80]....
        /*07cc*/ 	.word	0xffffffff


	//   ....[81]....
        /*07d0*/ 	.word	0xffffffff


	//   ....[82]....
        /*07d4*/ 	.word	0xffffffff


	//   ....[83]....
        /*07d8*/ 	.word	0xffffffff


	//   ....[84]....
        /*07dc*/ 	.word	0xffffffff


	//   ....[85]....
        /*07e0*/ 	.word	0xffffffff


	//   ....[86]....
        /*07e4*/ 	.word	0xffffffff


	//   ....[87]....
        /*07e8*/ 	.word	0xffffffff


	//   ....[88]....
        /*07ec*/ 	.word	0x0500000f


	//   ....[89]....
        /*07f0*/ 	.word	0x0500000f


	//   ....[90]....
        /*07f4*/ 	.word	0x0500000f


	//   ....[91]....
        /*07f8*/ 	.word	0x0500000f


	//   ....[92]....
        /*07fc*/ 	.word	0x0500000f


	//   ....[93]....
        /*0800*/ 	.word	0x0500000f


	//   ....[94]....
        /*0804*/ 	.word	0x0500000f


	//   ....[95]....
        /*0808*/ 	.word	0x0500000f


	//   ....[96]....
        /*080c*/ 	.word	0x0500000f


	//   ....[97]....
        /*0810*/ 	.word	0x0500000f


	//   ....[98]....
        /*0814*/ 	.word	0x0500000f


	//   ....[99]....
        /*0818*/ 	.word	0x0500000f


	//   ....[100]....
        /*081c*/ 	.word	0x0500000f


	//   ....[101]....
        /*0820*/ 	.word	0x0500000f


	//   ....[102]....
        /*0824*/ 	.word	0x0500000f


	//   ....[103]....
        /*0828*/ 	.word	0x0500000f


	//   ....[104]....
        /*082c*/ 	.word	0x0500000f


	//   ....[105]....
        /*0830*/ 	.word	0x0500000f


	//   ....[106]....
        /*0834*/ 	.word	0x0500000f


	//   ....[107]....
        /*0838*/ 	.word	0x0500000f


	//   ....[108]....
        /*083c*/ 	.word	0x0500000f


	//   ....[109]....
        /*0840*/ 	.word	0x0500000f


	//   ....[110]....
        /*0844*/ 	.word	0x0500000f


	//   ....[111]....
        /*0848*/ 	.word	0x0500000f


	//   ....[112]....
        /*084c*/ 	.word	0x0500000f


	//   ....[113]....
        /*0850*/ 	.word	0x0500000f


	//   ....[114]....
        /*0854*/ 	.word	0x0500000f


	//   ....[115]....
        /*0858*/ 	.word	0x0500000f


	//   ....[116]....
        /*085c*/ 	.word	0x0500000f


	//   ....[117]....
        /*0860*/ 	.word	0x0500000f


	//   ....[118]....
        /*0864*/ 	.word	0x0500000f


	//   ....[119]....
        /*0868*/ 	.word	0x0500000f


	//   ....[120]....
        /*086c*/ 	.word	0x0500000f


	//   ....[121]....
        /*0870*/ 	.word	0x0500000f


	//   ....[122]....
        /*0874*/ 	.word	0x0500000f


	//   ....[123]....
        /*0878*/ 	.word	0x0500000f


	//----- nvinfo : EIATTR_COOP_GROUP_INSTR_OFFSETS
	.align		4
.L_715:
        /*087c*/ 	.byte	0x04, 0x28
        /*087e*/ 	.short	(.L_717 - .L_716)


	//   ....[0]....
.L_716:
        /*0880*/ 	.word	0x00000060


	//   ....[1]....
        /*0884*/ 	.word	0x000001a0


	//   ....[2]....
        /*0888*/ 	.word	0x000001e0


	//   ....[3]....
        /*088c*/ 	.word	0x000003d0


	//   ....[4]....
        /*0890*/ 	.word	0x00000530


	//   ....[5]....
        /*0894*/ 	.word	0x00000650


	//   ....[6]....
        /*0898*/ 	.word	0x000007b0


	//   ....[7]....
        /*089c*/ 	.word	0x000046e0


	//   ....[8]....
        /*08a0*/ 	.word	0x000061c0


	//   ....[9]....
        /*08a4*/ 	.word	0x00006780


	//   ....[10]....
        /*08a8*/ 	.word	0x00006790


	//   ....[11]....
        /*08ac*/ 	.word	0x000067a0


	//   ....[12]....
        /*08b0*/ 	.word	0x000067b0


	//   ....[13]....
        /*08b4*/ 	.word	0x00007760


	//   ....[14]....
        /*08b8*/ 	.word	0x00007770


	//   ....[15]....
        /*08bc*/ 	.word	0x00007780


	//   ....[16]....
        /*08c0*/ 	.word	0x00007790


	//   ....[17]....
        /*08c4*/ 	.word	0x00009260


	//   ....[18]....
        /*08c8*/ 	.word	0x000092d0


	//   ....[19]....
        /*08cc*/ 	.word	0x00009560


	//   ....[20]....
        /*08d0*/ 	.word	0x000095e0


	//   ....[21]....
        /*08d4*/ 	.word	0x00009f70


	//   ....[22]....
        /*08d8*/ 	.word	0x0000a7c0


	//   ....[23]....
        /*08dc*/ 	.word	0x0000a820


	//   ....[24]....
        /*08e0*/ 	.word	0x0000b040


	//   ....[25]....
        /*08e4*/ 	.word	0x0000b0e0


	//   ....[26]....
        /*08e8*/ 	.word	0x0000bdc0


	//   ....[27]....
        /*08ec*/ 	.word	0x0000be10


	//   ....[28]....
        /*08f0*/ 	.word	0x0000be40


	//   ....[29]....
        /*08f4*/ 	.word	0x0000bed0


	//   ....[30]....
        /*08f8*/ 	.word	0x0000bef0


	//   ....[31]....
        /*08fc*/ 	.word	0x0000d8a0


	//   ....[32]....
        /*0900*/ 	.word	0x0000dd80


	//   ....[33]....
        /*0904*/ 	.word	0x0000ddb0


	//   ....[34]....
        /*0908*/ 	.word	0x0000dde0


	//   ....[35]....
        /*090c*/ 	.word	0x0000de00


	//   ....[36]....
        /*0910*/ 	.word	0x0000e400


	//   ....[37]....
        /*0914*/ 	.word	0x0000e460


	//   ....[38]....
        /*0918*/ 	.word	0x0000e6a0


	//   ....[39]....
        /*091c*/ 	.word	0x0000e6c0


	//   ....[40]....
        /*0920*/ 	.word	0x0000f1c0


	//   ....[41]....
        /*0924*/ 	.word	0x0000f1e0


	//   ....[42]....
        /*0928*/ 	.word	0x0000f410


	//   ....[43]....
        /*092c*/ 	.word	0x0000f430


	//   ....[44]....
        /*0930*/ 	.word	0x0000f6d0


	//   ....[45]....
        /*0934*/ 	.word	0x0000f8c0


	//   ....[46]....
        /*0938*/ 	.word	0x0000f8f0


	//   ....[47]....
        /*093c*/ 	.word	0x0000f920


	//   ....[48]....
        /*0940*/ 	.word	0x0000f950


	//   ....[49]....
        /*0944*/ 	.word	0x0000f980


	//   ....[50]....
        /*0948*/ 	.word	0x0000f9b0


	//   ....[51]....
        /*094c*/ 	.word	0x0000fb20


	//   ....[52]....
        /*0950*/ 	.word	0x0000fb50


	//   ....[53]....
        /*0954*/ 	.word	0x0000fb80


	//   ....[54]....
        /*0958*/ 	.word	0x0000fbb0


	//   ....[55]....
        /*095c*/ 	.word	0x0000fbe0


	//   ....[56]....
        /*0960*/ 	.word	0x0000fc10


	//   ....[57]....
        /*0964*/ 	.word	0x0000fcb0


	//   ....[58]....
        /*0968*/ 	.word	0x0000fce0


	//   ....[59]....
        /*096c*/ 	.word	0x0000fd70


	//   ....[60]....
        /*0970*/ 	.word	0x000108a0


	//   ....[61]....
        /*0974*/ 	.word	0x00012a10


	//   ....[62]....
        /*0978*/ 	.word	0x000135a0


	//   ....[63]....
        /*097c*/ 	.word	0x000135b0


	//   ....[64]....
        /*0980*/ 	.word	0x000135d0


	//   ....[65]....
        /*0984*/ 	.word	0x00013670


	//   ....[66]....
        /*0988*/ 	.word	0x000136a0


	//   ....[67]....
        /*098c*/ 	.word	0x00013710


	//   ....[68]....
        /*0990*/ 	.word	0x00013720


	//   ....[69]....
        /*0994*/ 	.word	0x00013790


	//   ....[70]....
        /*0998*/ 	.word	0x00017450


	//   ....[71]....
        /*099c*/ 	.word	0x000174b0


	//   ....[72]....
        /*09a0*/ 	.word	0x000174e0


	//   ....[73]....
        /*09a4*/ 	.word	0x00017510


	//   ....[74]....
        /*09a8*/ 	.word	0x00017540


	//   ....[75]....
        /*09ac*/ 	.word	0x00017570


	//   ....[76]....
        /*09b0*/ 	.word	0x000175a0


	//   ....[77]....
        /*09b4*/ 	.word	0x000175b0


	//   ....[78]....
        /*09b8*/ 	.word	0x00017730


	//   ....[79]....
        /*09bc*/ 	.word	0x00017760


	//   ....[80]....
        /*09c0*/ 	.word	0x00017790


	//   ....[81]....
        /*09c4*/ 	.word	0x000177c0


	//   ....[82]....
        /*09c8*/ 	.word	0x000177f0


	//   ....[83]....
        /*09cc*/ 	.word	0x00017820


	//   ....[84]....
        /*09d0*/ 	.word	0x000178e0


	//   ....[85]....
        /*09d4*/ 	.word	0x00017900


	//   ....[86]....
        /*09d8*/ 	.word	0x00017970


	//   ....[87]....
        /*09dc*/ 	.word	0x00017e00


	//   ....[88]....
        /*09e0*/ 	.word	0x000182e0


	//   ....[89]....
        /*09e4*/ 	.word	0x00018370


	//   ....[90]....
        /*09e8*/ 	.word	0x000183c0


	//   ....[91]....
        /*09ec*/ 	.word	0x00018410


	//   ....[92]....
        /*09f0*/ 	.word	0x000184f0


	//   ....[93]....
        /*09f4*/ 	.word	0x00018580


	//   ....[94]....
        /*09f8*/ 	.word	0x000185d0


	//   ....[95]....
        /*09fc*/ 	.word	0x00018620


	//   ....[96]....
        /*0a00*/ 	.word	0x00018890


	//   ....[97]....
        /*0a04*/ 	.word	0x00018b80


	//   ....[98]....
        /*0a08*/ 	.word	0x00018d30


	//   ....[99]....
        /*0a0c*/ 	.word	0x00018d80


	//   ....[100]....
        /*0a10*/ 	.word	0x00018de0


	//   ....[101]....
        /*0a14*/ 	.word	0x00018e80


	//   ....[102]....
        /*0a18*/ 	.word	0x00018f30


	//   ....[103]....
        /*0a1c*/ 	.word	0x00018fd0


	//   ....[104]....
        /*0a20*/ 	.word	0x00019090


	//   ....[105]....
        /*0a24*/ 	.word	0x00019170


	//   ....[106]....
        /*0a28*/ 	.word	0x000194a0


	//   ....[107]....
        /*0a2c*/ 	.word	0x00019540


	//   ....[108]....
        /*0a30*/ 	.word	0x00019660


	//   ....[109]....
        /*0a34*/ 	.word	0x000196e0


	//   ....[110]....
        /*0a38*/ 	.word	0x00019760


	//   ....[111]....
        /*0a3c*/ 	.word	0x000197e0


	//   ....[112]....
        /*0a40*/ 	.word	0x00019860


	//   ....[113]....
        /*0a44*/ 	.word	0x000198f0


	//   ....[114]....
        /*0a48*/ 	.word	0x00019990


	//   ....[115]....
        /*0a4c*/ 	.word	0x00019a30


	//   ....[116]....
        /*0a50*/ 	.word	0x00019ab0


	//   ....[117]....
        /*0a54*/ 	.word	0x00019b30


	//   ....[118]....
        /*0a58*/ 	.word	0x00019bb0


	//   ....[119]....
        /*0a5c*/ 	.word	0x00019c40


	//   ....[120]....
        /*0a60*/ 	.word	0x00019cc0


	//   ....[121]....
        /*0a64*/ 	.word	0x00019d60


	//   ....[122]....
        /*0a68*/ 	.word	0x00019df0


	//   ....[123]....
        /*0a6c*/ 	.word	0x00019f20


	//----- nvinfo : EIATTR_REG_RECONFIG
	.align		4
.L_717:
        /*0a70*/ 	.byte	0x01, 0x54
	.zero		2


	//----- nvinfo : EIATTR_SYSCALL_OFFSETS
	.align		4
        /*0a74*/ 	.byte	0x04, 0x46
        /*0a76*/ 	.short	(.L_719 - .L_718)


	//   ....[0]....
.L_718:
        /*0a78*/ 	.word	0x00001980


	//   ....[1]....
        /*0a7c*/ 	.word	0x00001ad0


	//   ....[2]....
        /*0a80*/ 	.word	0x00006370


	//   ....[3]....
        /*0a84*/ 	.word	0x000066f0


	//   ....[4]....
        /*0a88*/ 	.word	0x00012600


	//   ....[5]....
        /*0a8c*/ 	.word	0x00012760


	//   ....[6]....
        /*0a90*/ 	.word	0x00012860


	//   ....[7]....
        /*0a94*/ 	.word	0x000131d0


	//----- nvinfo : EIATTR_MBARRIER_INSTR_OFFSETS
	.align		4
.L_719:
        /*0a98*/ 	.byte	0x04, 0x39
        /*0a9a*/ 	.short	(.L_721 - .L_720)


	//   ....[0]....
.L_720:
        /*0a9c*/ 	.word	0x000002c0
        /*0aa0*/ 	.word	0x000000ff
        /*0aa4*/ 	.word	0x00028c00
        /*0aa8*/ 	.short	0x0100
        /*0aaa*/ 	.byte	0x08
	.zero		1


	//   ....[1]....
        /*0aac*/ 	.word	0x000002d0
        /*0ab0*/ 	.word	0x000000ff
        /*0ab4*/ 	.word	0x00028c20
        /*0ab8*/ 	.short	0x0100
        /*0aba*/ 	.byte	0x08
	.zero		1


	//   ....[2]....
        /*0abc*/ 	.word	0x00000380
        /*0ac0*/ 	.word	0x000000ff
        /*0ac4*/ 	.word	0x00028c30
        /*0ac8*/ 	.short	0x0100
        /*0aca*/ 	.byte	0x06
	.zero		1


	//   ....[3]....
        /*0acc*/ 	.word	0x00000390
        /*0ad0*/ 	.word	0x000000ff
        /*0ad4*/ 	.word	0x00028c40
        /*0ad8*/ 	.short	0x0100
        /*0ada*/ 	.byte	0x06
	.zero		1


	//   ....[4]....
        /*0adc*/ 	.word	0x000003a0
        /*0ae0*/ 	.word	0x000000ff
        /*0ae4*/ 	.word	0x00028c38
        /*0ae8*/ 	.short	0x0100
        /*0aea*/ 	.byte	0x06
	.zero		1


	//   ....[5]....
        /*0aec*/ 	.word	0x000003b0
        /*0af0*/ 	.word	0x000000ff
        /*0af4*/ 	.word	0x00028c48
        /*0af8*/ 	.short	0x0100
        /*0afa*/ 	.byte	0x06
	.zero		1


	//   ....[6]....
        /*0afc*/ 	.word	0x000004e0
        /*0b00*/ 	.word	0x000000ff
        /*0b04*/ 	.word	0x00028c50
        /*0b08*/ 	.short	0x0100
        /*0b0a*/ 	.byte	0x08
	.zero		1


	//   ....[7]....
        /*0b0c*/ 	.word	0x000004f0
        /*0b10*/ 	.word	0x000000ff
        /*0b14*/ 	.word	0x00028c60
        /*0b18*/ 	.short	0x0100
        /*0b1a*/ 	.byte	0x08
	.zero		1


	//   ....[8]....
        /*0b1c*/ 	.word	0x00000500
        /*0b20*/ 	.word	0x000000ff
        /*0b24*/ 	.word	0x00028c58
        /*0b28*/ 	.short	0x0100
        /*0b2a*/ 	.byte	0x08
	.zero		1


	//   ....[9]....
        /*0b2c*/ 	.word	0x00000510
        /*0b30*/ 	.word	0x000000ff
        /*0b34*/ 	.word	0x00028c68
        /*0b38*/ 	.short	0x0100
        /*0b3a*/ 	.byte	0x08
	.zero		1


	//   ....[10]....
        /*0b3c*/ 	.word	0x00000600
        /*0b40*/ 	.word	0x000000ff
        /*0b44*/ 	.word	0x00028c70
        /*0b48*/ 	.short	0x0100
        /*0b4a*/ 	.byte	0x06
	.zero		1


	//   ....[11]....
        /*0b4c*/ 	.word	0x00000610
        /*0b50*/ 	.word	0x000000ff
        /*0b54*/ 	.word	0x00028c80
        /*0b58*/ 	.short	0x0100
        /*0b5a*/ 	.byte	0x06
	.zero		1


	//   ....[12]....
        /*0b5c*/ 	.word	0x00000620
        /*0b60*/ 	.word	0x000000ff
        /*0b64*/ 	.word	0x00028c78
        /*0b68*/ 	.short	0x0100
        /*0b6a*/ 	.byte	0x06
	.zero		1


	//   ....[13]....
        /*0b6c*/ 	.word	0x00000630
        /*0b70*/ 	.word	0x000000ff
        /*0b74*/ 	.word	0x00028c88
        /*0b78*/ 	.short	0x0100
        /*0b7a*/ 	.byte	0x06
	.zero		1


	//   ....[14]....
        /*0b7c*/ 	.word	0x00000760
        /*0b80*/ 	.word	0x000000ff
        /*0b84*/ 	.word	0x00028c90
        /*0b88*/ 	.short	0x0100
        /*0b8a*/ 	.byte	0x08
	.zero		1


	//   ....[15]....
        /*0b8c*/ 	.word	0x00000770
        /*0b90*/ 	.word	0x000000ff
        /*0b94*/ 	.word	0x00028ca0
        /*0b98*/ 	.short	0x0100
        /*0b9a*/ 	.byte	0x08
	.zero		1


	//   ....[16]....
        /*0b9c*/ 	.word	0x00000780
        /*0ba0*/ 	.word	0x000000ff
        /*0ba4*/ 	.word	0x00028c98
        /*0ba8*/ 	.short	0x0100
        /*0baa*/ 	.byte	0x08
	.zero		1


	//   ....[17]....
        /*0bac*/ 	.word	0x00000790
        /*0bb0*/ 	.word	0x000000ff
        /*0bb4*/ 	.word	0x00028ca8
        /*0bb8*/ 	.short	0x0100
        /*0bba*/ 	.byte	0x08
	.zero		1


	//   ....[18]....
        /*0bbc*/ 	.word	0x000008c0
        /*0bc0*/ 	.word	0x000000ff
        /*0bc4*/ 	.word	0x00028cb0
        /*0bc8*/ 	.short	0x0100
        /*0bca*/ 	.byte	0x08
	.zero		1


	//   ....[19]....
        /*0bcc*/ 	.word	0x000008d0
        /*0bd0*/ 	.word	0x000000ff
        /*0bd4*/ 	.word	0x00028cc0
        /*0bd8*/ 	.short	0x0100
        /*0bda*/ 	.byte	0x08
	.zero		1


	//   ....[20]....
        /*0bdc*/ 	.word	0x000008e0
        /*0be0*/ 	.word	0x000000ff
        /*0be4*/ 	.word	0x00028cb8
        /*0be8*/ 	.short	0x0100
        /*0bea*/ 	.byte	0x08
	.zero		1


	//   ....[21]....
        /*0bec*/ 	.word	0x000008f0
        /*0bf0*/ 	.word	0x000000ff
        /*0bf4*/ 	.word	0x00028cc8
        /*0bf8*/ 	.short	0x0100
        /*0bfa*/ 	.byte	0x08
	.zero		1


	//   ....[22]....
        /*0bfc*/ 	.word	0x00002690
        /*0c00*/ 	.word	0x00000042
        /*0c04*/ 	.word	0x00028c90
        /*0c08*/ 	.short	0x010a
        /*0c0a*/ 	.byte	0x3f
	.zero		1


	//   ....[23]....
        /*0c0c*/ 	.word	0x00003040
        /*0c10*/ 	.word	0x00000042
        /*0c14*/ 	.word	0x00028c90
        /*0c18*/ 	.short	0x010a
        /*0c1a*/ 	.byte	0x3f
	.zero		1


	//   ....[24]....
        /*0c1c*/ 	.word	0x000038c0
        /*0c20*/ 	.word	0x00000042
        /*0c24*/ 	.word	0x00028c90
        /*0c28*/ 	.short	0x010a
        /*0c2a*/ 	.byte	0x3f
	.zero		1


	//   ....[25]....
        /*0c2c*/ 	.word	0x00003ac0
        /*0c30*/ 	.word	0x00000004
        /*0c34*/ 	.word	0x00000000
        /*0c38*/ 	.short	0x0101
        /*0c3a*/ 	.byte	0x3f
	.zero		1


	//   ....[26]....
        /*0c3c*/ 	.word	0x00003b00
        /*0c40*/ 	.word	0x00000042
        /*0c44*/ 	.word	0x00028cb0
        /*0c48*/ 	.short	0x010a
        /*0c4a*/ 	.byte	0x3f
	.zero		1


	//   ....[27]....
        /*0c4c*/ 	.word	0x00004160
        /*0c50*/ 	.word	0x00000042
        /*0c54*/ 	.word	0x00000000
        /*0c58*/ 	.short	0x0101
        /*0c5a*/ 	.byte	0x3f
	.zero		1


	//   ....[28]....
        /*0c5c*/ 	.word	0x000047f0
        /*0c60*/ 	.word	0x0000000d
        /*0c64*/ 	.word	0x00028c50
        /*0c68*/ 	.short	0x010a
        /*0c6a*/ 	.byte	0x3f
	.zero		1


	//   ....[29]....
        /*0c6c*/ 	.word	0x00004b90
        /*0c70*/ 	.word	0x00000000
        /*0c74*/ 	.word	0x00000000
        /*0c78*/ 	.short	0x0101
        /*0c7a*/ 	.byte	0x3f
	.zero		1


	//   ....[30]....
        /*0c7c*/ 	.word	0x000054e0
        /*0c80*/ 	.word	0x00000000
        /*0c84*/ 	.word	0x00028c50
        /*0c88*/ 	.short	0x010a
        /*0c8a*/ 	.byte	0x3f
	.zero		1


	//   ....[31]....
        /*0c8c*/ 	.word	0x00005530
        /*0c90*/ 	.word	0x00000000
        /*0c94*/ 	.word	0x00028c50
        /*0c98*/ 	.short	0x010a
        /*0c9a*/ 	.byte	0x3f
	.zero		1


	//   ....[32]....
        /*0c9c*/ 	.word	0x00005880
        /*0ca0*/ 	.word	0x00000000
        /*0ca4*/ 	.word	0x00000000
        /*0ca8*/ 	.short	0x0101
        /*0caa*/ 	.byte	0x3f
	.zero		1


	//   ....[33]....
        /*0cac*/ 	.word	0x00006400
        /*0cb0*/ 	.word	0x00000002
        /*0cb4*/ 	.word	0x00028c00
        /*0cb8*/ 	.short	0x010a
        /*0cba*/ 	.byte	0x3f
	.zero		1


	//   ....[34]....
        /*0cbc*/ 	.word	0x00006450
        /*0cc0*/ 	.word	0x00000002
        /*0cc4*/ 	.word	0x00028c00
        /*0cc8*/ 	.short	0x010a
        /*0cca*/ 	.byte	0x3f
	.zero		1


	//   ....[35]....
        /*0ccc*/ 	.word	0x00006a70
        /*0cd0*/ 	.word	0x00000002
        /*0cd4*/ 	.word	0x00028c00
        /*0cd8*/ 	.short	0x010a
        /*0cda*/ 	.byte	0x3f
	.zero		1


	//   ....[36]....
        /*0cdc*/ 	.word	0x00007940
        /*0ce0*/ 	.word	0x00000002
        /*0ce4*/ 	.word	0x00028c00
        /*0ce8*/ 	.short	0x010a
        /*0cea*/ 	.byte	0x3f
	.zero		1


	//   ....[37]....
        /*0cec*/ 	.word	0x000086e0
        /*0cf0*/ 	.word	0x0000000f
        /*0cf4*/ 	.word	0x00028c30
        /*0cf8*/ 	.short	0x010a
        /*0cfa*/ 	.byte	0x3f
	.zero		1


	//   ....[38]....
        /*0cfc*/ 	.word	0x00008790
        /*0d00*/ 	.word	0x0000000f
        /*0d04*/ 	.word	0x00028c30
        /*0d08*/ 	.short	0x010a
        /*0d0a*/ 	.byte	0x3f
	.zero		1


	//   ....[39]....
        /*0d0c*/ 	.word	0x000098e0
        /*0d10*/ 	.word	0x00000003
        /*0d14*/ 	.word	0x00000000
        /*0d18*/ 	.short	0x0101
        /*0d1a*/ 	.byte	0x3f
	.zero		1


	//   ....[40]....
        /*0d1c*/ 	.word	0x00009c40
        /*0d20*/ 	.word	0x0000000f
        /*0d24*/ 	.word	0x00028c50
        /*0d28*/ 	.short	0x010a
        /*0d2a*/ 	.byte	0x3f
	.zero		1


	//   ....[41]....
        /*0d2c*/ 	.word	0x00009ce0
        /*0d30*/ 	.word	0x0000000f
        /*0d34*/ 	.word	0x00028c50
        /*0d38*/ 	.short	0x010a
        /*0d3a*/ 	.byte	0x3f
	.zero		1


	//   ....[42]....
        /*0d3c*/ 	.word	0x00009f90
        /*0d40*/ 	.word	0x0000000f
        /*0d44*/ 	.word	0x00000000
        /*0d48*/ 	.short	0x0101
        /*0d4a*/ 	.byte	0x3f
	.zero		1


	//   ....[43]....
        /*0d4c*/ 	.word	0x0000a0a0
        /*0d50*/ 	.word	0x000000d8
        /*0d54*/ 	.word	0x00028c30
        /*0d58*/ 	.short	0x010a
        /*0d5a*/ 	.byte	0x3f
	.zero		1


	//   ....[44]....
        /*0d5c*/ 	.word	0x0000a150
        /*0d60*/ 	.word	0x000000d8
        /*0d64*/ 	.word	0x00028c30
        /*0d68*/ 	.short	0x010a
        /*0d6a*/ 	.byte	0x3f
	.zero		1


	//   ....[45]....
        /*0d6c*/ 	.word	0x0000aba0
        /*0d70*/ 	.word	0x0000000e
        /*0d74*/ 	.word	0x00000000
        /*0d78*/ 	.short	0x0101
        /*0d7a*/ 	.byte	0x3f
	.zero		1


	//   ....[46]....
        /*0d7c*/ 	.word	0x0000bab0
        /*0d80*/ 	.word	0x000000d8
        /*0d84*/ 	.word	0x00028c50
        /*0d88*/ 	.short	0x010a
        /*0d8a*/ 	.byte	0x3f
	.zero		1


	//   ....[47]....
        /*0d8c*/ 	.word	0x0000bb00
        /*0d90*/ 	.word	0x000000d8
        /*0d94*/ 	.word	0x00028c50
        /*0d98*/ 	.short	0x010a
        /*0d9a*/ 	.byte	0x3f
	.zero		1


	//   ....[48]....
        /*0d9c*/ 	.word	0x0000bde0
        /*0da0*/ 	.word	0x000000d8
        /*0da4*/ 	.word	0x00000000
        /*0da8*/ 	.short	0x0101
        /*0daa*/ 	.byte	0x3f
	.zero		1


	//   ....[49]....
        /*0dac*/ 	.word	0x0000e3e0
        /*0db0*/ 	.word	0x00000000
        /*0db4*/ 	.word	0x00000000
        /*0db8*/ 	.short	0x0101
        /*0dba*/ 	.byte	0x3f
	.zero		1


	//   ....[50]....
        /*0dbc*/ 	.word	0x00010990
        /*0dc0*/ 	.word	0x00000006
        /*0dc4*/ 	.word	0x00028c20
        /*0dc8*/ 	.short	0x010a
        /*0dca*/ 	.byte	0x3f
	.zero		1


	//   ....[51]....
        /*0dcc*/ 	.word	0x00010a80
        /*0dd0*/ 	.word	0x00000005
        /*0dd4*/ 	.word	0x00028ca0
        /*0dd8*/ 	.short	0x010a
        /*0dda*/ 	.byte	0x3f
	.zero		1


	//   ....[52]....
        /*0ddc*/ 	.word	0x00010cd0
        /*0de0*/ 	.word	0x00000005
        /*0de4*/ 	.word	0x00028cc0
        /*0de8*/ 	.short	0x010a
        /*0dea*/ 	.byte	0x3f
	.zero		1


	//   ....[53]....
        /*0dec*/ 	.word	0x00011750
        /*0df0*/ 	.word	0x00000005
        /*0df4*/ 	.word	0x00028ca0
        /*0df8*/ 	.short	0x010a
        /*0dfa*/ 	.byte	0x3f
	.zero		1


	//   ....[54]....
        /*0dfc*/ 	.word	0x00011990
        /*0e00*/ 	.word	0x00000005
        /*0e04*/ 	.word	0x00028cc0
        /*0e08*/ 	.short	0x010a
        /*0e0a*/ 	.byte	0x3f
	.zero		1


	//   ....[55]....
        /*0e0c*/ 	.word	0x00012cb0
        /*0e10*/ 	.word	0x00000000
        /*0e14*/ 	.word	0x00028c40
        /*0e18*/ 	.short	0x010a
        /*0e1a*/ 	.byte	0x3f
	.zero		1


	//   ....[56]....
        /*0e1c*/ 	.word	0x00013840
        /*0e20*/ 	.word	0x00000008
        /*0e24*/ 	.word	0x00028c00
        /*0e28*/ 	.short	0x0107
        /*0e2a*/ 	.byte	0x3f
	.zero		1


	//   ....[57]....
        /*0e2c*/ 	.word	0x00013940
        /*0e30*/ 	.word	0x00000002
        /*0e34*/ 	.word	0x00028c00
        /*0e38*/ 	.short	0x0101
        /*0e3a*/ 	.byte	0x3f
	.zero		1


	//   ....[58]....
        /*0e3c*/ 	.word	0x00013960
        /*0e40*/ 	.word	0x00000002
        /*0e44*/ 	.word	0x00028c20
        /*0e48*/ 	.short	0x010a
        /*0e4a*/ 	.byte	0x3f
	.zero		1


	//   ....[59]....
        /*0e4c*/ 	.word	0x00013a70
        /*0e50*/ 	.word	0x00000003
        /*0e54*/ 	.word	0x00028c60
        /*0e58*/ 	.short	0x010a
        /*0e5a*/ 	.byte	0x3f
	.zero		1


	//   ....[60]....
        /*0e5c*/ 	.word	0x00014780
        /*0e60*/ 	.word	0x00000003
        /*0e64*/ 	.word	0x00028c40
        /*0e68*/ 	.short	0x010a
        /*0e6a*/ 	.byte	0x3f
	.zero		1


	//   ....[61]....
        /*0e6c*/ 	.word	0x000149e0
        /*0e70*/ 	.word	0x00000003
        /*0e74*/ 	.word	0x00028c60
        /*0e78*/ 	.short	0x010a
        /*0e7a*/ 	.byte	0x3f
	.zero		1


	//   ....[62]....
        /*0e7c*/ 	.word	0x00015680
        /*0e80*/ 	.word	0x00000004
        /*0e84*/ 	.word	0x00028c40
        /*0e88*/ 	.short	0x010a
        /*0e8a*/ 	.byte	0x3f
	.zero		1


	//   ....[63]....
        /*0e8c*/ 	.word	0x000158d0
        /*0e90*/ 	.word	0x00000004
        /*0e94*/ 	.word	0x00028c60
        /*0e98*/ 	.short	0x010a
        /*0e9a*/ 	.byte	0x3f
	.zero		1


	//   ....[64]....
        /*0e9c*/ 	.word	0x000164e0
        /*0ea0*/ 	.word	0x00000004
        /*0ea4*/ 	.word	0x00028c40
        /*0ea8*/ 	.short	0x010a
        /*0eaa*/ 	.byte	0x3f
	.zero		1


	//   ....[65]....
        /*0eac*/ 	.word	0x00016740
        /*0eb0*/ 	.word	0x00000004
        /*0eb4*/ 	.word	0x00028c60
        /*0eb8*/ 	.short	0x010a
        /*0eba*/ 	.byte	0x3f
	.zero		1


	//   ....[66]....
        /*0ebc*/ 	.word	0x00017d80
        /*0ec0*/ 	.word	0x00000000
        /*0ec4*/ 	.word	0x00028c20
        /*0ec8*/ 	.short	0x010a
        /*0eca*/ 	.byte	0x3f
	.zero		1


	//   ....[67]....
        /*0ecc*/ 	.word	0x00017f30
        /*0ed0*/ 	.word	0x00000006
        /*0ed4*/ 	.word	0x00000000
        /*0ed8*/ 	.short	0x010a
        /*0eda*/ 	.byte	0x3f
	.zero		1


	//   ....[68]....
        /*0edc*/ 	.word	0x00017fa0
        /*0ee0*/ 	.word	0x00000007
        /*0ee4*/ 	.word	0x00000000
        /*0ee8*/ 	.short	0x010a
        /*0eea*/ 	.byte	0x3f
	.zero		1


	//   ....[69]....
        /*0eec*/ 	.word	0x00018010
        /*0ef0*/ 	.word	0x00000004
        /*0ef4*/ 	.word	0x00000000
        /*0ef8*/ 	.short	0x010a
        /*0efa*/ 	.byte	0x3f
	.zero		1


	//   ....[70]....
        /*0efc*/ 	.word	0x00018040
        /*0f00*/ 	.word	0x00000003
        /*0f04*/ 	.word	0x00000000
        /*0f08*/ 	.short	0x010a
        /*0f0a*/ 	.byte	0x3f
	.zero		1


	//   ....[71]....
        /*0f0c*/ 	.word	0x000180a0
        /*0f10*/ 	.word	0x00000042
        /*0f14*/ 	.word	0x00028c90
        /*0f18*/ 	.short	0x010a
        /*0f1a*/ 	.byte	0x3f
	.zero		1


	//   ....[72]....
        /*0f1c*/ 	.word	0x000180f0
        /*0f20*/ 	.word	0x00000042
        /*0f24*/ 	.word	0x00028c90
        /*0f28*/ 	.short	0x010a
        /*0f2a*/ 	.byte	0x3f
	.zero		1


	//   ....[73]....
        /*0f2c*/ 	.word	0x00018140
        /*0f30*/ 	.word	0x00000042
        /*0f34*/ 	.word	0x00028c90
        /*0f38*/ 	.short	0x010a
        /*0f3a*/ 	.byte	0x3f
	.zero		1


	//   ....[74]....
        /*0f3c*/ 	.word	0x00018190
        /*0f40*/ 	.word	0x00000042
        /*0f44*/ 	.word	0x00028cb0
        /*0f48*/ 	.short	0x010a
        /*0f4a*/ 	.byte	0x3f
	.zero		1


	//   ....[75]....
        /*0f4c*/ 	.word	0x000181e0
        /*0f50*/ 	.word	0x0000000d
        /*0f54*/ 	.word	0x00028c50
        /*0f58*/ 	.short	0x010a
        /*0f5a*/ 	.byte	0x3f
	.zero		1


	//   ....[76]....
        /*0f5c*/ 	.word	0x00018230
        /*0f60*/ 	.word	0x00000000
        /*0f64*/ 	.word	0x00028c50
        /*0f68*/ 	.short	0x010a
        /*0f6a*/ 	.byte	0x3f
	.zero		1


	//   ....[77]....
        /*0f6c*/ 	.word	0x00018440
        /*0f70*/ 	.word	0x00000002
        /*0f74*/ 	.word	0x00028c00
        /*0f78*/ 	.short	0x010a
        /*0f7a*/ 	.byte	0x3f
	.zero		1


	//   ....[78]....
        /*0f7c*/ 	.word	0x00018670
        /*0f80*/ 	.word	0x00000002
        /*0f84*/ 	.word	0x00028c00
        /*0f88*/ 	.short	0x010a
        /*0f8a*/ 	.byte	0x3f
	.zero		1


	//   ....[79]....
        /*0f8c*/ 	.word	0x000186c0
        /*0f90*/ 	.word	0x0000000f
        /*0f94*/ 	.word	0x00028c30
        /*0f98*/ 	.short	0x010a
        /*0f9a*/ 	.byte	0x3f
	.zero		1


	//   ....[80]....
        /*0f9c*/ 	.word	0x00018710
        /*0fa0*/ 	.word	0x0000000f
        /*0fa4*/ 	.word	0x00028c50
        /*0fa8*/ 	.short	0x010a
        /*0faa*/ 	.byte	0x3f
	.zero		1


	//   ....[81]....
        /*0fac*/ 	.word	0x00018760
        /*0fb0*/ 	.word	0x000000d8
        /*0fb4*/ 	.word	0x00028c30
        /*0fb8*/ 	.short	0x010a
        /*0fba*/ 	.byte	0x3f
	.zero		1


	//   ....[82]....
        /*0fbc*/ 	.word	0x000187b0
        /*0fc0*/ 	.word	0x000000d8
        /*0fc4*/ 	.word	0x00028c50
        /*0fc8*/ 	.short	0x010a
        /*0fca*/ 	.byte	0x3f
	.zero		1


	//   ....[83]....
        /*0fcc*/ 	.word	0x00018960
        /*0fd0*/ 	.word	0x00000005
        /*0fd4*/ 	.word	0x00028c20
        /*0fd8*/ 	.short	0x010a
        /*0fda*/ 	.byte	0x3f
	.zero		1


	//   ....[84]....
        /*0fdc*/ 	.word	0x000189b0
        /*0fe0*/ 	.word	0x00000005
        /*0fe4*/ 	.word	0x00028ca0
        /*0fe8*/ 	.short	0x010a
        /*0fea*/ 	.byte	0x3f
	.zero		1


	//   ....[85]....
        /*0fec*/ 	.word	0x00018a00
        /*0ff0*/ 	.word	0x00000005
        /*0ff4*/ 	.word	0x00028cc0
        /*0ff8*/ 	.short	0x010a
        /*0ffa*/ 	.byte	0x3f
	.zero		1


	//   ....[86]....
        /*0ffc*/ 	.word	0x00018a50
        /*1000*/ 	.word	0x00000005
        /*1004*/ 	.word	0x00028ca0
        /*1008*/ 	.short	0x010a
        /*100a*/ 	.byte	0x3f
	.zero		1


	//   ....[87]....
        /*100c*/ 	.word	0x00018aa0
        /*1010*/ 	.word	0x00000005
        /*1014*/ 	.word	0x00028cc0
        /*1018*/ 	.short	0x010a
        /*101a*/ 	.byte	0x3f
	.zero		1


	//   ....[88]....
        /*101c*/ 	.word	0x00018c40
        /*1020*/ 	.word	0x00000000
        /*1024*/ 	.word	0x00028c40
        /*1028*/ 	.short	0x010a
        /*102a*/ 	.byte	0x3f
	.zero		1


	//   ....[89]....
        /*102c*/ 	.word	0x000191c0
        /*1030*/ 	.word	0x00000002
        /*1034*/ 	.word	0x00028c20
        /*1038*/ 	.short	0x010a
        /*103a*/ 	.byte	0x3f
	.zero		1


	//   ....[90]....
        /*103c*/ 	.word	0x00019210
        /*1040*/ 	.word	0x00000003
        /*1044*/ 	.word	0x00028c60
        /*1048*/ 	.short	0x010a
        /*104a*/ 	.byte	0x3f
	.zero		1


	//   ....[91]....
        /*104c*/ 	.word	0x00019260
        /*1050*/ 	.word	0x00000003
        /*1054*/ 	.word	0x00028c40
        /*1058*/ 	.short	0x010a
        /*105a*/ 	.byte	0x3f
	.zero		1


	//   ....[92]....
        /*105c*/ 	.word	0x000192b0
        /*1060*/ 	.word	0x00000003
        /*1064*/ 	.word	0x00028c60
        /*1068*/ 	.short	0x010a
        /*106a*/ 	.byte	0x3f
	.zero		1


	//   ....[93]....
        /*106c*/ 	.word	0x00019300
        /*1070*/ 	.word	0x00000004
        /*1074*/ 	.word	0x00028c40
        /*1078*/ 	.short	0x010a
        /*107a*/ 	.byte	0x3f
	.zero		1


	//   ....[94]....
        /*107c*/ 	.word	0x00019350
        /*1080*/ 	.word	0x00000004
        /*1084*/ 	.word	0x00028c60
        /*1088*/ 	.short	0x010a
        /*108a*/ 	.byte	0x3f
	.zero		1


	//   ....[95]....
        /*108c*/ 	.word	0x000193a0
        /*1090*/ 	.word	0x00000004
        /*1094*/ 	.word	0x00028c40
        /*1098*/ 	.short	0x010a
        /*109a*/ 	.byte	0x3f
	.zero		1


	//   ....[96]....
        /*109c*/ 	.word	0x000193f0
        /*10a0*/ 	.word	0x00000004
        /*10a4*/ 	.word	0x00028c60
        /*10a8*/ 	.short	0x010a
        /*10aa*/ 	.byte	0x3f
	.zero		1


	//   ....[97]....
        /*10ac*/ 	.word	0x00019e40
        /*10b0*/ 	.word	0x00000000
        /*10b4*/ 	.word	0x00028c20
        /*10b8*/ 	.short	0x010a
        /*10ba*/ 	.byte	0x3f
	.zero		1


	//   ....[98]....
        /*10bc*/ 	.word	0x00019fe0
        /*10c0*/ 	.word	0x00000006
        /*10c4*/ 	.word	0x00000000
        /*10c8*/ 	.short	0x010a
        /*10ca*/ 	.byte	0x3f
	.zero		1


	//   ....[99]....
        /*10cc*/ 	.word	0x0001a030
        /*10d0*/ 	.word	0x00000007
        /*10d4*/ 	.word	0x00000000
        /*10d8*/ 	.short	0x010a
        /*10da*/ 	.byte	0x3f
	.zero		1


	//   ....[100]....
        /*10dc*/ 	.word	0x0001a080
        /*10e0*/ 	.word	0x00000004
        /*10e4*/ 	.word	0x00000000
        /*10e8*/ 	.short	0x010a
        /*10ea*/ 	.byte	0x3f
	.zero		1


	//----- nvinfo : EIATTR_NUM_MBARRIERS
	.align		4
.L_721:
        /*10ec*/ 	.byte	0x03, 0x38
        /*10ee*/ 	.short	0x0016


	//----- nvinfo : EIATTR_EXIT_INSTR_OFFSETS
	.align		4
        /*10f0*/ 	.byte	0x04, 0x1c
        /*10f2*/ 	.short	(.L_723 - .L_722)


	//   ....[0]....
.L_722:
        /*10f4*/ 	.word	0x00018090


	//----- nvinfo : EIATTR_MAX_THREADS
	.align		4
.L_723:
        /*10f8*/ 	.byte	0x04, 0x05
        /*10fa*/ 	.short	(.L_725 - .L_724)
.L_724:
        /*10fc*/ 	.word	0x00000180
        /*1100*/ 	.word	0x00000001
        /*1104*/ 	.word	0x00000001


	//----- nvinfo : EIATTR_CRS_STACK_SIZE
	.align		4
.L_725:
        /*1108*/ 	.byte	0x04, 0x1e
        /*110a*/ 	.short	(.L_727 - .L_726)
.L_726:
        /*110c*/ 	.word	0x00000000


	//----- nvinfo : EIATTR_CBANK_PARAM_SIZE
	.align		4
.L_727:
        /*1110*/ 	.byte	0x03, 0x19
        /*1112*/ 	.short	0x0af0


	//----- nvinfo : EIATTR_PARAM_CBANK
	.align		4
        /*1114*/ 	.byte	0x04, 0x0a
        /*1116*/ 	.short	(.L_729 - .L_728)
	.align		4
.L_728:
        /*1118*/ 	.word	index@(.nv.constant0._ZN7cutlass13device_kernelIN5flash11enable_sm90INS1_16FlashAttnFwdSm90INS1_25CollectiveMainloopFwdSm90ILi2EN4cute5tupleIJNS5_1CILi1EEES8_S8_EEENS6_IJNS7_ILi64EEESA_SA_EEELi512ENS_6half_tEfNS_4arch4Sm90ELb0ELb0ELb1ELb1ELb0ELb1ELb0ELb0ELb0ELb1ELb0ELb0EEENS1_21CollectiveEpilogueFwdINS6_IJSA_NS7_ILi512EEESA_EEES9_SC_SE_Li256ELb1ELb1ELb0ELb0EEENS1_36VarlenDynamicPersistentTileSchedulerILi64ELi64ELi256ELi128ELb0ELb1ELb1ELb0ELb1ELb1EEEEEEEEEvNT_6ParamsE)
        /*111c*/ 	.short	0x0210
        /*111e*/ 	.short	0x0af0


	//----- nvinfo : EIATTR_SW_WAR
	.align		4
.L_729:
        /*1120*/ 	.byte	0x04, 0x36
        /*1122*/ 	.short	(.L_731 - .L_730)
.L_730:
        /*1124*/ 	.word	0x00000008
.L_731:


//--------------------- .nv.info._ZN7cutlass13device_kernelIN5flash11enable_sm90INS1_16FlashAttnFwdSm90INS1_25CollectiveMainloopFwdSm90ILi2EN4cute5tupleIJNS5_1CILi1EEES8_S8_EEENS6_IJNS7_ILi64EEESA_SA_EEELi512ENS_6half_tEfNS_4arch4Sm90ELb0ELb0ELb1ELb1ELb0ELb0ELb1ELb0ELb0ELb1ELb0ELb0EEENS1_21CollectiveEpilogueFwdINS6_IJSA_NS7_ILi512EEESA_EEES9_SC_SE_Li256ELb1ELb1ELb0ELb0EEENS1_36VarlenDynamicPersistentTileSchedulerILi64ELi64ELi256ELi128ELb0ELb1ELb1ELb0ELb1ELb1EEEEEEEEEvNT_6ParamsE --------------------------
	.section	.nv.info._ZN7cutlass13device_kernelIN5flash11enable_sm90INS1_16FlashAttnFwdSm90INS1_25CollectiveMainloopFwdSm90ILi2EN4cute5tupleIJNS5_1CILi1EEES8_S8_EEENS6_IJNS7_ILi64EEESA_SA_EEELi512ENS_6half_tEfNS_4arch4Sm90ELb0ELb0ELb1ELb1ELb0ELb0ELb1ELb0ELb0ELb1ELb0ELb0EEENS1_21CollectiveEpilogueFwdINS6_IJSA_NS7_ILi512EEESA_EEES9_SC_SE_Li256ELb1ELb1ELb0ELb0EEENS1_36VarlenDynamicPersistentTileSchedulerILi64ELi64ELi256ELi128ELb0ELb1ELb1ELb0ELb1ELb1EEEEEEEEEvNT_6ParamsE,"",@"SHT_CUDA_INFO"
	.sectionflags	@""
	.align	4


	//----- nvinfo : EIATTR_CUDA_API_VERSION
	.align		4
        /*0000*/ 	.byte	0x04, 0x37
        /*0002*/ 	.short	(.L_733 - .L_732)
.L_732:
        /*0004*/ 	.word	0x00000082


	//----- nvinfo : EIATTR_KPARAM_INFO
	.align		4
.L_733:
        /*0008*/ 	.byte	0x04, 0x17
        /*000a*/ 	.short	(.L_735 - .L_734)
.L_734:
        /*000c*/ 	.word	0x00000000
        /*0010*/ 	.short	0x0000
        /*0012*/ 	.short	0x0070
        /*0014*/ 	.byte	0x00, 0xf0, 0x01, 0x2e


	//----- nvinfo : EIATTR_SPARSE_MMA_MASK
	.align		4
.L_735:
        /*0018*/ 	.byte	0x03, 0x50
        /*001a*/ 	.short	0x0000


	//----- nvinfo : EIATTR_MAXREG_COUNT
	.align		4
        /*001c*/ 	.byte	0x03, 0x1b
        /*001e*/ 	.short	0x00a8


	//----- nvinfo : EIATTR_NUM_BARRIERS
	.align		4
        /*0020*/ 	.byte	0x02, 0x4c
        /*0022*/ 	.byte	0x10
	.zero		1


	//----- nvinfo : EIATTR_EXTERNS
	.align		4
        /*0024*/ 	.byte	0x04, 0x0f
        /*0026*/ 	.short	(.L_737 - .L_736)


	//   ....[0]....
	.align		4
.L_736:
        /*0028*/ 	.word	index@(__assertfail)


	//----- nvinfo : EIATTR_ANNOTATIONS
	.align		4
.L_737:
        /*002c*/ 	.byte	0x04, 0x55
        /*002e*/ 	.short	(.L_739 - .L_738)


	//   ....[0]....
.L_738:
        /* <DEDUP_REMOVED lines=103> */


	//----- nvinfo : EIATTR_MERCURY_ISA_VERSION
	.align		4
.L_739:
        /*0690*/ 	.byte	0x03, 0x5f
        /*0692*/ 	.short	0x0101


	//----- nvinfo : EIATTR_UNUSED_LOAD_BYTE_OFFSET
	.align		4
        /*0694*/ 	.byte	0x04, 0x44
        /*0696*/ 	.short	(.L_741 - .L_740)


	//   ....[0]....
.L_740:
        /*0698*/ 	.word	0x00000a10
        /*069c*/ 	.word	0x0000fff0


	//   ....[1]....
        /*06a0*/ 	.word	0x00009390
        /*06a4*/ 	.word	0x0000fff0


	//----- nvinfo : EIATTR_INT_WARP_WIDE_INSTR_OFFSETS
	.align		4
.L_741:
        /*06a8*/ 	.byte	0x04, 0x31
        /*06aa*/ 	.short	(.L_743 - .L_742)


	//   ....[0]....
.L_742:
        /*06ac*/ 	.word	0x00000130


	//   ....[1]....
        /*06b0*/ 	.word	0x00000170


	//   ....[2]....
        /*06b4*/ 	.word	0x000001e0


	//   ....[3]....
        /*06b8*/ 	.word	0x00000250


	//   ....[4]....
        /*06bc*/ 	.word	0x0000d430


	//   ....[5]....
        /*06c0*/ 	.word	0x0000d490


	//   ....[6]....
        /*06c4*/ 	.word	0x00013270


	//   ....[7]....
        /*06c8*/ 	.word	0x000132d0


	//----- nvinfo : EIATTR_COOP_GROUP_MASK_REGIDS
	.align		4
.L_743:
        /*06cc*/ 	.byte	0x04, 0x29
        /*06ce*/ 	.short	(.L_745 - .L_744)


	//   ....[0]....
.L_744:
        /*06d0*/ 	.word	0xffffffff


	//   ....[1]....
        /*06d4*/ 	.word	0xffffffff


	//   ....[2]....
        /*06d8*/ 	.word	0xffffffff


	//   ....[3]....
        /*06dc*/ 	.word	0xffffffff


	//   ....[4]....
        /*06e0*/ 	.word	0xffffffff


	//   ....[5]....
        /*06e4*/ 	.word	0xffffffff


	//   ....[6]....
        /*06e8*/ 	.word	0xffffffff


	//   ....[7]....
        /*06ec*/ 	.word	0xffffffff


	//   ....[8]....
        /*06f0*/ 	.word	0xffffffff


	//   ....[9]....
        /*06f4*/ 	.word	0xffffffff


	//   ....[10]....
        /*06f8*/ 	.word	0xffffffff


	//   ....[11]....
        /*06fc*/ 	.word	0xffffffff


	//   ....[12]....
        /*0700*/ 	.word	0xffffffff


	//   ....[13]....
        /*0704*/ 	.word	0xffffffff


	//   ....[14]....
        /*0708*/ 	.word	0xffffffff


	//   ....[15]....
        /*070c*/ 	.word	0xffffffff


	//   ....[16]....
        /*0710*/ 	.word	0xffffffff


	//   ....[17]....
        /*0714*/ 	.word	0xffffffff


	//   ....[18]....
        /*0718*/ 	.word	0xffffffff


	//   ....[19]....
        /*071c*/ 	.word	0xffffffff


	//   ....[20]....
        /*0720*/ 	.word	0xffffffff


	//   ....[21]....
        /*0724*/ 	.word	0xffffffff


	//   ....[22]....
        /*0728*/ 	.word	0xffffffff


	//   ....[23]....
        /*072c*/ 	.word	0xffffffff


	//   ....[24]....
        /*0730*/ 	.word	0xffffffff


	//   ....[25]....
        /*0734*/ 	.word	0xffffffff


	//   ....[26]....
        /*0738*/ 	.word	0xffffffff


	//   ....[27]....
        /*073c*/ 	.word	0xffffffff


	//   ....[28]....
        /*0740*/ 	.word	0xffffffff


	//   ....[29]....
        /*0744*/ 	.word	0xffffffff


	//   ....[30]....
        /*0748*/ 	.word	0xffffffff


	//   ....[31]....
        /*074c*/ 	.word	0xffffffff


	//   ....[32]....
        /*0750*/ 	.word	0xffffffff


	//   ....[33]....
        /*0754*/ 	.word	0xffffffff


	//   ....[34]....
        /*0758*/ 	.word	0xffffffff


	//   ....[35]....
        /*075c*/ 	.word	0xffffffff


	//   ....[36]....
        /*0760*/ 	.word	0xffffffff


	//   ....[37]....
        /*0764*/ 	.word	0xffffffff


	//   ....[38]....
        /*0768*/ 	.word	0xffffffff


	//   ....[39]....
        /*076c*/ 	.word	0xffffffff


	//   ....[40]....
        /*0770*/ 	.word	0xffffffff


	//   ....[41]....
        /*0774*/ 	.word	0xffffffff


	//   ....[42]....
        /*0778*/ 	.word	0xffffffff


	//   ....[43]....
        /*077c*/ 	.word	0xffffffff


	//   ....[44]....
        /*0780*/ 	.word	0xffffffff


	//   ....[45]....
        /*0784*/ 	.word	0xffffffff


	//   ....[46]....
        /*0788*/ 	.word	0xffffffff


	//   ....[47]....
        /*078c*/ 	.word	0xffffffff


	//   ....[48]....
        /*0790*/ 	.word	0xffffffff


	//   ....[49]....
        /*0794*/ 	.word	0xffffffff


	//   ....[50]....
        /*0798*/ 	.word	0xffffffff


	//   ....[51]....
        /*079c*/ 	.word	0xffffffff


	//   ....[52]....
        /*07a0*/ 	.word	0xffffffff


	//   ....[53]....
        /*07a4*/ 	.word	0xffffffff


	//   ....[54]....
        /*07a8*/ 	.word	0xffffffff


	//   ....[55]....
        /*07ac*/ 	.word	0xffffffff


	//   ....[56]....
        /*07b0*/ 	.word	0xffffffff


	//   ....[57]....
        /*07b4*/ 	.word	0xffffffff


	//   ....[58]....
        /*07b8*/ 	.word	0xffffffff


	//   ....[59]....
        /*07bc*/ 	.word	0xffffffff


	//   ....[60]....
        /*07c0*/ 	.word	0xffffffff


	//   ....[61]....
        /*07c4*/ 	.word	0xffffffff


	//   ....[62]....
        /*07c8*/ 	.word	0xffffffff


	//   ....[63]....
        /*07cc*/ 	.word	0xffffffff


	//   ....[64]....
        /*07d0*/ 	.word	0xffffffff


	//   ....[65]....
        /*07d4*/ 	.word	0xffffffff


	//   ....[66]....
        /*07d8*/ 	.word	0xffffffff


	//   ....[67]....
        /*07dc*/ 	.word	0xffffffff


	//   ....[68]....
        /*07e0*/ 	.word	0xffffffff


	//   ....[69]....
        /*07e4*/ 	.word	0xffffffff


	//   ....[70]....
        /*07e8*/ 	.word	0xffffffff


	//   ....[71]....
        /*07ec*/ 	.word	0xffffffff


	//   ....[72]....
        /*07f0*/ 	.word	0xffffffff


	//   ....[73]....
        /*07f4*/ 	.word	0xffffffff


	//   ....[74]....
        /*07f8*/ 	.word	0xffffffff


	//   ....[75]....
        /*07fc*/ 	.word	0xffffffff


	//   ....[76]....
        /*0800*/ 	.word	0xffffffff


	//   ....[77]....
        /*0804*/ 	.word	0xffffffff


	//   ....[78]....
        /*0808*/ 	.word	0xffffffff


	//   ....[79]....
        /*080c*/ 	.word	0xffffffff


	//   ....[80]....
        /*0810*/ 	.word	0xffffffff


	//   ....[81]....
        /*0814*/ 	.word	0xffffffff


	//   ....[82]....
        /*0818*/ 	.word	0xffffffff


	//   ....[83]....
        /*081c*/ 	.word	0xffffffff


	//   ....[84]....
        /*0820*/ 	.word	0xffffffff


	//   ....[85]....
        /*0824*/ 	.word	0xffffffff


	//   ....[86]....
        /*0828*/ 	.word	0xffffffff


	//   ....[87]....
        /*082c*/ 	.word	0xffffffff


	//   ....[88]....
        /*0830*/ 	.word	0xffffffff


	//   ....[89]....
        /*0834*/ 	.word	0x0500000f


	//   ....[90]....
        /*0838*/ 	.word	0x0500000f


	//   ....[91]....
        /*083c*/ 	.word	0x0500000f


	//   ....[92]....
        /*0840*/ 	.word	0x0500000f


	//   ....[93]....
        /*0844*/ 	.word	0x0500000f


	//   ....[94]....
        /*0848*/ 	.word	0x0500000f


	//   ....[95]....
        /*084c*/ 	.word	0x0500000f


	//   ....[96]....
        /*0850*/ 	.word	0x0500000f


	//   ....[97]....
        /*0854*/ 	.word	0x0500000f


	//   ....[98]....
        /*0858*/ 	.word	0x0500000f


	//   ....[99]....
        /*085c*/ 	.word	0x0500000f


	//   ....[100]....
        /*0860*/ 	.word	0x0500000f


	//   ....[101]....
        /*0864*/ 	.word	0x0500000f


	//   ....[102]....
        /*0868*/ 	.word	0x0500000f


	//   ....[103]....
        /*086c*/ 	.word	0x0500000f


	//   ....[104]....
        /*0870*/ 	.word	0x0500000f


	//   ....[105]....
        /*0874*/ 	.word	0x0500000f


	//   ....[106]....
        /*0878*/ 	.word	0x0500000f


	//   ....[107]....
        /*087c*/ 	.word	0x0500000f


	//   ....[108]....
        /*0880*/ 	.word	0x0500000f


	//   ....[109]....
        /*0884*/ 	.word	0x0500000f


	//   ....[110]....
        /*0888*/ 	.word	0x0500000f


	//   ....[111]....
        /*088c*/ 	.word	0x0500000f


	//   ....[112]....
        /*0890*/ 	.word	0x0500000f


	//   ....[113]....
        /*0894*/ 	.word	0x0500000f


	//   ....[114]....
        /*0898*/ 	.word	0x0500000f


	//   ....[115]....
        /*089c*/ 	.word	0x0500000f


	//   ....[116]....
        /*08a0*/ 	.word	0x0500000f


	//   ....[117]....
        /*08a4*/ 	.word	0x0500000f


	//   ....[118]....
        /*08a8*/ 	.word	0x0500000f


	//   ....[119]....
        /*08ac*/ 	.word	0x0500000f


	//   ....[120]....
        /*08b0*/ 	.word	0x0500000f


	//   ....[121]....
        /*08b4*/ 	.word	0x0500000f


	//   ....[122]....
        /*08b8*/ 	.word	0x0500000f


	//   ....[123]....
        /*08bc*/ 	.word	0x0500000f


	//----- nvinfo : EIATTR_COOP_GROUP_INSTR_OFFSETS
	.align		4
.L_745:
        /*08c0*/ 	.byte	0x04, 0x28
        /*08c2*/ 	.short	(.L_747 - .L_746)


	//   ....[0]....
.L_746:
        /*08c4*/ 	.word	0x00000060


	//   ....[1]....
        /*08c8*/ 	.word	0x00000140


	//   ....[2]....
        /*08cc*/ 	.word	0x00000180


	//   ....[3]....
        /*08d0*/ 	.word	0x00000390


	//   ....[4]....
        /*08d4*/ 	.word	0x000004f0


	//   ....[5]....
        /*08d8*/ 	.word	0x00000610


	//   ....[6]....
        /*08dc*/ 	.word	0x00000770


	//   ....[7]....
        /*08e0*/ 	.word	0x00001800


	//   ....[8]....
        /*08e4*/ 	.word	0x00002f50


	//   ....[9]....
        /*08e8*/ 	.word	0x00003760


	//   ....[10]....
        /*08ec*/ 	.word	0x00004e80


	//   ....[11]....
        /*08f0*/ 	.word	0x00004f20


	//   ....[12]....
        /*08f4*/ 	.word	0x00005150


	//   ....[13]....
        /*08f8*/ 	.word	0x00005200


	//   ....[14]....
        /*08fc*/ 	.word	0x00005a10


	//   ....[15]....
        /*0900*/ 	.word	0x00005f40


	//   ....[16]....
        /*0904*/ 	.word	0x00007330


	//   ....[17]....
        /*0908*/ 	.word	0x000073a0


	//   ....[18]....
        /*090c*/ 	.word	0x000076b0


	//   ....[19]....
        /*0910*/ 	.word	0x00007800


	//   ....[20]....
        /*0914*/ 	.word	0x00008850


	//   ....[21]....
        /*0918*/ 	.word	0x00008890


	//   ....[22]....
        /*091c*/ 	.word	0x000088c0


	//   ....[23]....
        /*0920*/ 	.word	0x00008950


	//   ....[24]....
        /*0924*/ 	.word	0x00008970


	//   ....[25]....
        /*0928*/ 	.word	0x0000a2a0


	//   ....[26]....
        /*092c*/ 	.word	0x0000a8d0


	//   ....[27]....
        /*0930*/ 	.word	0x0000a900


	//   ....[28]....
        /*0934*/ 	.word	0x0000a920


	//   ....[29]....
        /*0938*/ 	.word	0x0000a950


	//   ....[30]....
        /*093c*/ 	.word	0x0000b010


	//   ....[31]....
        /*0940*/ 	.word	0x0000b020


	//   ....[32]....
        /*0944*/ 	.word	0x0000b250


	//   ....[33]....
        /*0948*/ 	.word	0x0000b270


	//   ....[34]....
        /*094c*/ 	.word	0x0000be50


	//   ....[35]....
        /*0950*/ 	.word	0x0000be80


	//   ....[36]....
        /*0954*/ 	.word	0x0000c0c0


	//   ....[37]....
        /*0958*/ 	.word	0x0000c0e0


	//   ....[38]....
        /*095c*/ 	.word	0x0000c380


	//   ....[39]....
        /*0960*/ 	.word	0x0000c570


	//   ....[40]....
        /*0964*/ 	.word	0x0000c5a0


	//   ....[41]....
        /*0968*/ 	.word	0x0000c5d0


	//   ....[42]....
        /*096c*/ 	.word	0x0000c600


	//   ....[43]....
        /*0970*/ 	.word	0x0000c630


	//   ....[44]....
        /*0974*/ 	.word	0x0000c660


	//   ....[45]....
        /*0978*/ 	.word	0x0000c7d0


	//   ....[46]....
        /*097c*/ 	.word	0x0000c800


	//   ....[47]....
        /*0980*/ 	.word	0x0000c830


	//   ....[48]....
        /*0984*/ 	.word	0x0000c860


	//   ....[49]....
        /*0988*/ 	.word	0x0000c890


	//   ....[50]....
        /*098c*/ 	.word	0x0000c8c0


	//   ....[51]....
        /*0990*/ 	.word	0x0000c960


	//   ....[52]....
        /*0994*/ 	.word	0x0000c990


	//   ....[53]....
        /*0998*/ 	.word	0x0000ca20


	//   ....[54]....
        /*099c*/ 	.word	0x0000da40


	//   ....[55]....
        /*09a0*/ 	.word	0x0000e5c0


	//   ....[56]....
        /*09a4*/ 	.word	0x0000e5d0


	//   ....[57]....
        /*09a8*/ 	.word	0x0000e5f0


	//   ....[58]....
        /*09ac*/ 	.word	0x0000e6c0


	//   ....[59]....
        /*09b0*/ 	.word	0x0000e6f0


	//   ....[60]....
        /*09b4*/ 	.word	0x0000e750


	//   ....[61]....
        /*09b8*/ 	.word	0x0000e760


	//   ....[62]....
        /*09bc*/ 	.word	0x0000e7d0


	//   ....[63]....
        /*09c0*/ 	.word	0x0000f120


	//   ....[64]....
        /*09c4*/ 	.word	0x0000f130


	//   ....[65]....
        /*09c8*/ 	.word	0x0000f260


	//   ....[66]....
        /*09cc*/ 	.word	0x0000f290


	//   ....[67]....
        /*09d0*/ 	.word	0x0000f510


	//   ....[68]....
        /*09d4*/ 	.word	0x0000f540


	//   ....[69]....
        /*09d8*/ 	.word	0x0000f6b0


	//   ....[70]....
        /*09dc*/ 	.word	0x0000f6c0


	//   ....[71]....
        /*09e0*/ 	.word	0x00013500


	//   ....[72]....
        /*09e4*/ 	.word	0x00013530


	//   ....[73]....
        /*09e8*/ 	.word	0x00013570


	//   ....[74]....
        /*09ec*/ 	.word	0x000135a0


	//   ....[75]....
        /*09f0*/ 	.word	0x000135d0


	//   ....[76]....
        /*09f4*/ 	.word	0x00013600


	//   ....[77]....
        /*09f8*/ 	.word	0x00013630


	//   ....[78]....
        /*09fc*/ 	.word	0x00013660


	//   ....[79]....
        /*0a00*/ 	.word	0x000137e0


	//   ....[80]....
        /*0a04*/ 	.word	0x00013810


	//   ....[81]....
        /*0a08*/ 	.word	0x00013840


	//   ....[82]....
        /*0a0c*/ 	.word	0x00013870


	//   ....[83]....
        /*0a10*/ 	.word	0x000138a0


	//   ....[84]....
        /*0a14*/ 	.word	0x000138d0


	//   ....[85]....
        /*0a18*/ 	.word	0x00013990


	//   ....[86]....
        /*0a1c*/ 	.word	0x000139b0


	//   ....[87]....
        /*0a20*/ 	.word	0x00013a20


	//   ....[88]....
        /*0a24*/ 	.word	0x00013eb0


	//   ....[89]....
        /*0a28*/ 	.word	0x000143a0


	//   ....[90]....
        /*0a2c*/ 	.word	0x00014520


	//   ....[91]....
        /*0a30*/ 	.word	0x00014570


	//   ....[92]....
        /*0a34*/ 	.word	0x000145d0


	//   ....[93]....
        /*0a38*/ 	.word	0x00014630


	//   ....[94]....
        /*0a3c*/ 	.word	0x00014780


	//   ....[95]....
        /*0a40*/ 	.word	0x00014820


	//   ....[96]....
        /*0a44*/ 	.word	0x000148d0


	//   ....[97]....
        /*0a48*/ 	.word	0x000149b0


	//   ....[98]....
        /*0a4c*/ 	.word	0x00014b80


	//   ....[99]....
        /*0a50*/ 	.word	0x00014c40


	//   ....[100]....
        /*0a54*/ 	.word	0x00014ef0


	//   ....[101]....
        /*0a58*/ 	.word	0x00015010


	//   ....[102]....
        /*0a5c*/ 	.word	0x000151e0


	//   ....[103]....
        /*0a60*/ 	.word	0x000152b0


	//   ....[104]....
        /*0a64*/ 	.word	0x000154b0


	//   ....[105]....
        /*0a68*/ 	.word	0x00015540


	//   ....[106]....
        /*0a6c*/ 	.word	0x00015870


	//   ....[107]....
        /*0a70*/ 	.word	0x00015910


	//   ....[108]....
        /*0a74*/ 	.word	0x00015a30


	//   ....[109]....
        /*0a78*/ 	.word	0x00015ab0


	//   ....[110]....
        /*0a7c*/ 	.word	0x00015b30


	//   ....[111]....
        /*0a80*/ 	.word	0x00015bb0


	//   ....[112]....
        /*0a84*/ 	.word	0x00015c30


	//   ....[113]....
        /*0a88*/ 	.word	0x00015cc0


	//   ....[114]....
        /*0a8c*/ 	.word	0x00015d60


	//   ....[115]....
        /*0a90*/ 	.word	0x00015e10


	//   ....[116]....
        /*0a94*/ 	.word	0x00015e90


	//   ....[117]....
        /*0a98*/ 	.word	0x00015f10


	//   ....[118]....
        /*0a9c*/ 	.word	0x00015f90


	//   ....[119]....
        /*0aa0*/ 	.word	0x00016020


	//   ....[120]....
        /*0aa4*/ 	.word	0x000160a0


	//   ....[121]....
        /*0aa8*/ 	.word	0x00016140


	//   ....[122]....
        /*0aac*/ 	.word	0x000161d0


	//   ....[123]....
        /*0ab0*/ 	.word	0x00016300


	//----- nvinfo : EIATTR_REG_RECONFIG
	.align		4
.L_747:
        /*0ab4*/ 	.byte	0x01, 0x54
	.zero		2


	//----- nvinfo : EIATTR_SYSCALL_OFFSETS
	.align		4
        /*0ab8*/ 	.byte	0x04, 0x46
        /*0aba*/ 	.short	(.L_749 - .L_748)


	//   ....[0]....
.L_748:
        /*0abc*/ 	.word	0x00003110


	//   ....[1]....
        /*0ac0*/ 	.word	0x0000d630


	//   ....[2]....
        /*0ac4*/ 	.word	0x0000d790


	//   ....[3]....
        /*0ac8*/ 	.word	0x0000d890


	//   ....[4]....
        /*0acc*/ 	.word	0x0000e1a0


	//   ....[5]....
        /*0ad0*/ 	.word	0x0000eaf0


	//----- nvinfo : EIATTR_MBARRIER_INSTR_OFFSETS
	.align		4
.L_749:
        /*0ad4*/ 	.byte	0x04, 0x39
        /*0ad6*/ 	.short	(.L_751 - .L_750)


	//   ....[0]....
.L_750:
        /*0ad8*/ 	.word	0x00000270
        /*0adc*/ 	.word	0x000000ff
        /*0ae0*/ 	.word	0x00038800
        /*0ae4*/ 	.short	0x0100
        /*0ae6*/ 	.byte	0x08
	.zero		1


	//   ....[1]....
        /*0ae8*/ 	.word	0x00000280
        /*0aec*/ 	.word	0x000000ff
        /*0af0*/ 	.word	0x00038810
        /*0af4*/ 	.short	0x0100
        /*0af6*/ 	.byte	0x08
	.zero		1


	//   ....[2]....
        /*0af8*/ 	.word	0x00000290
        /*0afc*/ 	.word	0x000000ff
        /*0b00*/ 	.word	0x00038820
        /*0b04*/ 	.short	0x0100
        /*0b06*/ 	.byte	0x08
	.zero		1


	//   ....[3]....
        /*0b08*/ 	.word	0x00000340
        /*0b0c*/ 	.word	0x000000ff
        /*0b10*/ 	.word	0x00038830
        /*0b14*/ 	.short	0x0100
        /*0b16*/ 	.byte	0x06
	.zero		1


	//   ....[4]....
        /*0b18*/ 	.word	0x00000350
        /*0b1c*/ 	.word	0x000000ff
        /*0b20*/ 	.word	0x00038840
        /*0b24*/ 	.short	0x0100
        /*0b26*/ 	.byte	0x06
	.zero		1


	//   ....[5]....
        /*0b28*/ 	.word	0x00000360
        /*0b2c*/ 	.word	0x000000ff
        /*0b30*/ 	.word	0x00038838
        /*0b34*/ 	.short	0x0100
        /*0b36*/ 	.byte	0x06
	.zero		1


	//   ....[6]....
        /*0b38*/ 	.word	0x00000370
        /*0b3c*/ 	.word	0x000000ff
        /*0b40*/ 	.word	0x00038848
        /*0b44*/ 	.short	0x0100
        /*0b46*/ 	.byte	0x06
	.zero		1


	//   ....[7]....
        /*0b48*/ 	.word	0x000004a0
        /*0b4c*/ 	.word	0x000000ff
        /*0b50*/ 	.word	0x00038850
        /*0b54*/ 	.short	0x0100
        /*0b56*/ 	.byte	0x08
	.zero		1


	//   ....[8]....
        /*0b58*/ 	.word	0x000004b0
        /*0b5c*/ 	.word	0x000000ff
        /*0b60*/ 	.word	0x00038860
        /*0b64*/ 	.short	0x0100
        /*0b66*/ 	.byte	0x08
	.zero		1


	//   ....[9]....
        /*0b68*/ 	.word	0x000004c0
        /*0b6c*/ 	.word	0x000000ff
        /*0b70*/ 	.word	0x00038858
        /*0b74*/ 	.short	0x0100
        /*0b76*/ 	.byte	0x08
	.zero		1


	//   ....[10]....
        /*0b78*/ 	.word	0x000004d0
        /*0b7c*/ 	.word	0x000000ff
        /*0b80*/ 	.word	0x00038868
        /*0b84*/ 	.short	0x0100
        /*0b86*/ 	.byte	0x08
	.zero		1


	//   ....[11]....
        /*0b88*/ 	.word	0x000005c0
        /*0b8c*/ 	.word	0x000000ff
        /*0b90*/ 	.word	0x00038870
        /*0b94*/ 	.short	0x0100
        /*0b96*/ 	.byte	0x06
	.zero		1


	//   ....[12]....
        /*0b98*/ 	.word	0x000005d0
        /*0b9c*/ 	.word	0x000000ff
        /*0ba0*/ 	.word	0x00038880
        /*0ba4*/ 	.short	0x0100
        /*0ba6*/ 	.byte	0x06
	.zero		1


	//   ....[13]....
        /*0ba8*/ 	.word	0x000005e0
        /*0bac*/ 	.word	0x000000ff
        /*0bb0*/ 	.word	0x00038878
        /*0bb4*/ 	.short	0x0100
        /*0bb6*/ 	.byte	0x06
	.zero		1


	//   ....[14]....
        /*0bb8*/ 	.word	0x000005f0
        /*0bbc*/ 	.word	0x000000ff
        /*0bc0*/ 	.word	0x00038888
        /*0bc4*/ 	.short	0x0100
        /*0bc6*/ 	.byte	0x06
	.zero		1


	//   ....[15]....
        /*0bc8*/ 	.word	0x00000720
        /*0bcc*/ 	.word	0x000000ff
        /*0bd0*/ 	.word	0x00038890
        /*0bd4*/ 	.short	0x0100
        /*0bd6*/ 	.byte	0x08
	.zero		1


	//   ....[16]....
        /*0bd8*/ 	.word	0x00000730
        /*0bdc*/ 	.word	0x000000ff
        /*0be0*/ 	.word	0x000388a0
        /*0be4*/ 	.short	0x0100
        /*0be6*/ 	.byte	0x08
	.zero		1


	//   ....[17]....
        /*0be8*/ 	.word	0x00000740
        /*0bec*/ 	.word	0x000000ff
        /*0bf0*/ 	.word	0x00038898
        /*0bf4*/ 	.short	0x0100
        /*0bf6*/ 	.byte	0x08
	.zero		1


	//   ....[18]....
        /*0bf8*/ 	.word	0x00000750
        /*0bfc*/ 	.word	0x000000ff
        /*0c00*/ 	.word	0x000388a8
        /*0c04*/ 	.short	0x0100
        /*0c06*/ 	.byte	0x08
	.zero		1


	//   ....[19]....
        /*0c08*/ 	.word	0x00000880
        /*0c0c*/ 	.word	0x000000ff
        /*0c10*/ 	.word	0x000388b0
        /*0c14*/ 	.short	0x0100
        /*0c16*/ 	.byte	0x08
	.zero		1


	//   ....[20]....
        /*0c18*/ 	.word	0x00000890
        /*0c1c*/ 	.word	0x000000ff
        /*0c20*/ 	.word	0x000388c0
        /*0c24*/ 	.short	0x0100
        /*0c26*/ 	.byte	0x08
	.zero		1


	//   ....[21]....
        /*0c28*/ 	.word	0x000008a0
        /*0c2c*/ 	.word	0x000000ff
        /*0c30*/ 	.word	0x000388b8
        /*0c34*/ 	.short	0x0100
        /*0c36*/ 	.byte	0x08
	.zero		1


	//   ....[22]....
        /*0c38*/ 	.word	0x000008b0
        /*0c3c*/ 	.word	0x000000ff
        /*0c40*/ 	.word	0x000388c8
        /*0c44*/ 	.short	0x0100
        /*0c46*/ 	.byte	0x08
	.zero		1


	//   ....[23]....
        /*0c48*/ 	.word	0x00001b60
        /*0c4c*/ 	.word	0x00000004
        /*0c50*/ 	.word	0x00000000
        /*0c54*/ 	.short	0x0101
        /*0c56*/ 	.byte	0x3f
	.zero		1


	//   ....[24]....
        /*0c58*/ 	.word	0x00002620
        /*0c5c*/ 	.word	0x00000004
        /*0c60*/ 	.word	0x00000000
        /*0c64*/ 	.short	0x0101
        /*0c66*/ 	.byte	0x3f
	.zero		1


	//   ....[25]....
        /*0c68*/ 	.word	0x00003170
        /*0c6c*/ 	.word	0x000000ff
        /*0c70*/ 	.word	0x00038800
        /*0c74*/ 	.short	0x010a
        /*0c76*/ 	.byte	0x25
	.zero		1


	//   ....[26]....
        /*0c78*/ 	.word	0x000031f0
        /*0c7c*/ 	.word	0x00000003
        /*0c80*/ 	.word	0x00038830
        /*0c84*/ 	.short	0x010a
        /*0c86*/ 	.byte	0x3f
	.zero		1


	//   ....[27]....
        /*0c88*/ 	.word	0x00003230
        /*0c8c*/ 	.word	0x00000003
        /*0c90*/ 	.word	0x00038830
        /*0c94*/ 	.short	0x010a
        /*0c96*/ 	.byte	0x3f
	.zero		1


	//   ....[28]....
        /*0c98*/ 	.word	0x000034b0
        /*0c9c*/ 	.word	0x000000ff
        /*0ca0*/ 	.word	0x00038810
        /*0ca4*/ 	.short	0x010a
        /*0ca6*/ 	.byte	0x25
	.zero		1


	//   ....[29]....
        /*0ca8*/ 	.word	0x000034f0
        /*0cac*/ 	.word	0x00000003
        /*0cb0*/ 	.word	0x00038850
        /*0cb4*/ 	.short	0x010a
        /*0cb6*/ 	.byte	0x3f
	.zero		1


	//   ....[30]....
        /*0cb8*/ 	.word	0x00003530
        /*0cbc*/ 	.word	0x00000003
        /*0cc0*/ 	.word	0x00038850
        /*0cc4*/ 	.short	0x010a
        /*0cc6*/ 	.byte	0x3f
	.zero		1


	//   ....[31]....
        /*0cc8*/ 	.word	0x00005440
        /*0ccc*/ 	.word	0x00000018
        /*0cd0*/ 	.word	0x00000000
        /*0cd4*/ 	.short	0x0101
        /*0cd6*/ 	.byte	0x3f
	.zero		1


	//   ....[32]....
        /*0cd8*/ 	.word	0x00005a30
        /*0cdc*/ 	.word	0x00000003
        /*0ce0*/ 	.word	0x00000000
        /*0ce4*/ 	.short	0x0101
        /*0ce6*/ 	.byte	0x3f
	.zero		1


	//   ....[33]....
        /*0ce8*/ 	.word	0x00005b60
        /*0cec*/ 	.word	0x000000ff
        /*0cf0*/ 	.word	0x00038830
        /*0cf4*/ 	.short	0x010a
        /*0cf6*/ 	.byte	0x05
	.zero		1


	//   ....[34]....
        /*0cf8*/ 	.word	0x00005ba0
        /*0cfc*/ 	.word	0x000000ff
        /*0d00*/ 	.word	0x00038830
        /*0d04*/ 	.short	0x010a
        /*0d06*/ 	.byte	0x05
	.zero		1


	//   ....[35]....
        /*0d08*/ 	.word	0x00005d80
        /*0d0c*/ 	.word	0x000000ff
        /*0d10*/ 	.word	0x00038850
        /*0d14*/ 	.short	0x010a
        /*0d16*/ 	.byte	0x05
	.zero		1


	//   ....[36]....
        /*0d18*/ 	.word	0x00005dc0
        /*0d1c*/ 	.word	0x000000ff
        /*0d20*/ 	.word	0x00038850
        /*0d24*/ 	.short	0x010a
        /*0d26*/ 	.byte	0x05
	.zero		1


	//   ....[37]....
        /*0d28*/ 	.word	0x00007bb0
        /*0d2c*/ 	.word	0x0000009a
        /*0d30*/ 	.word	0x00000000
        /*0d34*/ 	.short	0x0101
        /*0d36*/ 	.byte	0x3f
	.zero		1


	//   ....[38]....
        /*0d38*/ 	.word	0x00008870
        /*0d3c*/ 	.word	0x000000d3
        /*0d40*/ 	.word	0x00000000
        /*0d44*/ 	.short	0x0101
        /*0d46*/ 	.byte	0x3f
	.zero		1


	//   ....[39]....
        /*0d48*/ 	.word	0x0000aff0
        /*0d4c*/ 	.word	0x000000ff
        /*0d50*/ 	.word	0x00000000
        /*0d54*/ 	.short	0x0101
        /*0d56*/ 	.byte	0x04
	.zero		1


	//   ....[40]....
        /*0d58*/ 	.word	0x0000dce0
        /*0d5c*/ 	.word	0x00000000
        /*0d60*/ 	.word	0x00038840
        /*0d64*/ 	.short	0x010a
        /*0d66*/ 	.byte	0x3f
	.zero		1


	//   ....[41]....
        /*0d68*/ 	.word	0x0000e890
        /*0d6c*/ 	.word	0x00000008
        /*0d70*/ 	.word	0x00038800
        /*0d74*/ 	.short	0x0107
        /*0d76*/ 	.byte	0x3f
	.zero		1


	//   ....[42]....
        /*0d78*/ 	.word	0x0000e940
        /*0d7c*/ 	.word	0x00000000
        /*0d80*/ 	.word	0x00038800
        /*0d84*/ 	.short	0x0101
        /*0d86*/ 	.byte	0x3f
	.zero		1


	//   ....[43]....
        /*0d88*/ 	.word	0x0000f8f0
        /*0d8c*/ 	.word	0x00000000
        /*0d90*/ 	.word	0x00038810
        /*0d94*/ 	.short	0x0107
        /*0d96*/ 	.byte	0x3f
	.zero		1


	//   ....[44]....
        /*0d98*/ 	.word	0x0000f9f0
        /*0d9c*/ 	.word	0x00000002
        /*0da0*/ 	.word	0x00038810
        /*0da4*/ 	.short	0x0101
        /*0da6*/ 	.byte	0x3f
	.zero		1


	//   ....[45]....
        /*0da8*/ 	.word	0x0000fa10
        /*0dac*/ 	.word	0x00000002
        /*0db0*/ 	.word	0x00038820
        /*0db4*/ 	.short	0x010a
        /*0db6*/ 	.byte	0x3f
	.zero		1


	//   ....[46]....
        /*0db8*/ 	.word	0x0000fb20
        /*0dbc*/ 	.word	0x00000003
        /*0dc0*/ 	.word	0x00038860
        /*0dc4*/ 	.short	0x010a
        /*0dc6*/ 	.byte	0x3f
	.zero		1


	//   ....[47]....
        /*0dc8*/ 	.word	0x00010830
        /*0dcc*/ 	.word	0x00000003
        /*0dd0*/ 	.word	0x00038840
        /*0dd4*/ 	.short	0x010a
        /*0dd6*/ 	.byte	0x3f
	.zero		1


	//   ....[48]....
        /*0dd8*/ 	.word	0x00010a90
        /*0ddc*/ 	.word	0x00000003
        /*0de0*/ 	.word	0x00038860
        /*0de4*/ 	.short	0x010a
        /*0de6*/ 	.byte	0x3f
	.zero		1


	//   ....[49]....
        /*0de8*/ 	.word	0x00011730
        /*0dec*/ 	.word	0x00000004
        /*0df0*/ 	.word	0x00038840
        /*0df4*/ 	.short	0x010a
        /*0df6*/ 	.byte	0x3f
	.zero		1


	//   ....[50]....
        /*0df8*/ 	.word	0x00011980
        /*0dfc*/ 	.word	0x00000004
        /*0e00*/ 	.word	0x00038860
        /*0e04*/ 	.short	0x010a
        /*0e06*/ 	.byte	0x3f
	.zero		1


	//   ....[51]....
        /*0e08*/ 	.word	0x00012590
        /*0e0c*/ 	.word	0x00000004
        /*0e10*/ 	.word	0x00038840
        /*0e14*/ 	.short	0x010a
        /*0e16*/ 	.byte	0x3f
	.zero		1


	//   ....[52]....
        /*0e18*/ 	.word	0x000127f0
        /*0e1c*/ 	.word	0x00000004
        /*0e20*/ 	.word	0x00038860
        /*0e24*/ 	.short	0x010a
        /*0e26*/ 	.byte	0x3f
	.zero		1


	//   ....[53]....
        /*0e28*/ 	.word	0x00013e30
        /*0e2c*/ 	.word	0x00000009
        /*0e30*/ 	.word	0x00038820
        /*0e34*/ 	.short	0x010a
        /*0e36*/ 	.byte	0x3f
	.zero		1


	//   ....[54]....
        /*0e38*/ 	.word	0x00013fa0
        /*0e3c*/ 	.word	0x00000005
        /*0e40*/ 	.word	0x00000000
        /*0e44*/ 	.short	0x010a
        /*0e46*/ 	.byte	0x3f
	.zero		1


	//   ....[55]....
        /*0e48*/ 	.word	0x00014020
        /*0e4c*/ 	.word	0x00000007
        /*0e50*/ 	.word	0x00000000
        /*0e54*/ 	.short	0x010a
        /*0e56*/ 	.byte	0x3f
	.zero		1


	//   ....[56]....
        /*0e58*/ 	.word	0x00014060
        /*0e5c*/ 	.word	0x00000005
        /*0e60*/ 	.word	0x00000000
        /*0e64*/ 	.short	0x010a
        /*0e66*/ 	.byte	0x3f
	.zero		1


	//   ....[57]....
        /*0e68*/ 	.word	0x00014090
        /*0e6c*/ 	.word	0x00000003
        /*0e70*/ 	.word	0x00000000
        /*0e74*/ 	.short	0x010a
        /*0e76*/ 	.byte	0x3f
	.zero		1


	//   ....[58]....
        /*0e78*/ 	.word	0x00014100
        /*0e7c*/ 	.word	0x00000003
        /*0e80*/ 	.word	0x00038800
        /*0e84*/ 	.short	0x010a
        /*0e86*/ 	.byte	0x3f
	.zero		1


	//   ....[59]....
        /*0e88*/ 	.word	0x00014150
        /*0e8c*/ 	.word	0x00000003
        /*0e90*/ 	.word	0x00038830
        /*0e94*/ 	.short	0x010a
        /*0e96*/ 	.byte	0x3f
	.zero		1


	//   ....[60]....
        /*0e98*/ 	.word	0x000141b0
        /*0e9c*/ 	.word	0x00000005
        /*0ea0*/ 	.word	0x00038810
        /*0ea4*/ 	.short	0x010a
        /*0ea6*/ 	.byte	0x3f
	.zero		1


	//   ....[61]....
        /*0ea8*/ 	.word	0x00014200
        /*0eac*/ 	.word	0x00000003
        /*0eb0*/ 	.word	0x00038850
        /*0eb4*/ 	.short	0x010a
        /*0eb6*/ 	.byte	0x3f
	.zero		1


	//   ....[62]....
        /*0eb8*/ 	.word	0x00014260
        /*0ebc*/ 	.word	0x00000005
        /*0ec0*/ 	.word	0x00038830
        /*0ec4*/ 	.short	0x010a
        /*0ec6*/ 	.byte	0x3f
	.zero		1


	//   ....[63]....
        /*0ec8*/ 	.word	0x000142c0
        /*0ecc*/ 	.word	0x00000005
        /*0ed0*/ 	.word	0x00038850
        /*0ed4*/ 	.short	0x010a
        /*0ed6*/ 	.byte	0x3f
	.zero		1


	//   ....[64]....
        /*0ed8*/ 	.word	0x00014460
        /*0edc*/ 	.word	0x00000000
        /*0ee0*/ 	.word	0x00038840
        /*0ee4*/ 	.short	0x010a
        /*0ee6*/ 	.byte	0x3f
	.zero		1


	//   ....[65]....
        /*0ee8*/ 	.word	0x00015590
        /*0eec*/ 	.word	0x00000002
        /*0ef0*/ 	.word	0x00038820
        /*0ef4*/ 	.short	0x010a
        /*0ef6*/ 	.byte	0x3f
	.zero		1


	//   ....[66]....
        /*0ef8*/ 	.word	0x000155e0
        /*0efc*/ 	.word	0x00000003
        /*0f00*/ 	.word	0x00038860
        /*0f04*/ 	.short	0x010a
        /*0f06*/ 	.byte	0x3f
	.zero		1


	//   ....[67]....
        /*0f08*/ 	.word	0x00015630
        /*0f0c*/ 	.word	0x00000003
        /*0f10*/ 	.word	0x00038840
        /*0f14*/ 	.short	0x010a
        /*0f16*/ 	.byte	0x3f
	.zero		1


	//   ....[68]....
        /*0f18*/ 	.word	0x00015680
        /*0f1c*/ 	.word	0x00000003
        /*0f20*/ 	.word	0x00038860
        /*0f24*/ 	.short	0x010a
        /*0f26*/ 	.byte	0x3f
	.zero		1


	//   ....[69]....
        /*0f28*/ 	.word	0x000156d0
        /*0f2c*/ 	.word	0x00000004
        /*0f30*/ 	.word	0x00038840
        /*0f34*/ 	.short	0x010a
        /*0f36*/ 	.byte	0x3f
	.zero		1


	//   ....[70]....
        /*0f38*/ 	.word	0x00015720
        /*0f3c*/ 	.word	0x00000004
        /*0f40*/ 	.word	0x00038860
        /*0f44*/ 	.short	0x010a
        /*0f46*/ 	.byte	0x3f
	.zero		1


	//   ....[71]....
        /*0f48*/ 	.word	0x00015770
        /*0f4c*/ 	.word	0x00000004
        /*0f50*/ 	.word	0x00038840
        /*0f54*/ 	.short	0x010a
        /*0f56*/ 	.byte	0x3f
	.zero		1


	//   ....[72]....
        /*0f58*/ 	.word	0x000157c0
        /*0f5c*/ 	.word	0x00000004
        /*0f60*/ 	.word	0x00038860
        /*0f64*/ 	.short	0x010a
        /*0f66*/ 	.byte	0x3f
	.zero		1


	//   ....[73]....
        /*0f68*/ 	.word	0x00016220
        /*0f6c*/ 	.word	0x00000009
        /*0f70*/ 	.word	0x00038820
        /*0f74*/ 	.short	0x010a
        /*0f76*/ 	.byte	0x3f
	.zero		1


	//   ....[74]....
        /*0f78*/ 	.word	0x000163c0
        /*0f7c*/ 	.word	0x00000005
        /*0f80*/ 	.word	0x00000000
        /*0f84*/ 	.short	0x010a
        /*0f86*/ 	.byte	0x3f
	.zero		1


	//   ....[75]....
        /*0f88*/ 	.word	0x00016410
        /*0f8c*/ 	.word	0x00000007
        /*0f90*/ 	.word	0x00000000
        /*0f94*/ 	.short	0x010a
        /*0f96*/ 	.byte	0x3f
	.zero		1


	//   ....[76]....
        /*0f98*/ 	.word	0x00016460
        /*0f9c*/ 	.word	0x00000005
        /*0fa0*/ 	.word	0x00000000
        /*0fa4*/ 	.short	0x010a
        /*0fa6*/ 	.byte	0x3f
	.zero		1


	//----- nvinfo : EIATTR_NUM_MBARRIERS
	.align		4
.L_751:
        /*0fa8*/ 	.byte	0x03, 0x38
        /*0faa*/ 	.short	0x0017


	//----- nvinfo : EIATTR_EXIT_INSTR_OFFSETS
	.align		4
        /*0fac*/ 	.byte	0x04, 0x1c
        /*0fae*/ 	.short	(.L_753 - .L_752)


	//   ....[0]....
.L_752:
        /*0fb0*/ 	.word	0x00000a40


	//   ....[1]....
        /*0fb4*/ 	.word	0x0000c330


	//   ....[2]....
        /*0fb8*/ 	.word	0x000140e0


	//----- nvinfo : EIATTR_MAX_THREADS
	.align		4
.L_753:
        /*0fbc*/ 	.byte	0x04, 0x05
        /*0fbe*/ 	.short	(.L_755 - .L_754)
.L_754:
        /*0fc0*/ 	.word	0x00000180
        /*0fc4*/ 	.word	0x00000001
        /*0fc8*/ 	.word	0x00000001


	//----- nvinfo : EIATTR_CRS_STACK_SIZE
	.align		4
.L_755:
        /*0fcc*/ 	.byte	0x04, 0x1e
        /*0fce*/ 	.short	(.L_757 - .L_756)
.L_756:
        /*0fd0*/ 	.word	0x00000000


	//----- nvinfo : EIATTR_CBANK_PARAM_SIZE
	.align		4
.L_757:
        /*0fd4*/ 	.byte	0x03, 0x19
        /*0fd6*/ 	.short	0x0bf0


	//----- nvinfo : EIATTR_PARAM_CBANK
	.align		4
        /*0fd8*/ 	.byte	0x04, 0x0a
        /*0fda*/ 	.short	(.L_759 - .L_758)
	.align		4
.L_758:
        /*0fdc*/ 	.word	index@(.nv.constant0._ZN7cutlass13device_kernelIN5flash11enable_sm90INS1_16FlashAttnFwdSm90INS1_25CollectiveMainloopFwdSm90ILi2EN4cute5tupleIJNS5_1CILi1EEES8_S8_EEENS6_IJNS7_ILi64EEESA_SA_EEELi512ENS_6half_tEfNS_4arch4Sm90ELb0ELb0ELb1ELb1ELb0ELb0ELb1ELb0ELb0ELb1ELb0ELb0EEENS1_21CollectiveEpilogueFwdINS6_IJSA_NS7_ILi512EEESA_EEES9_SC_SE_Li256ELb1ELb1ELb0ELb0EEENS1_36VarlenDynamicPersistentTileSchedulerILi64ELi64ELi256ELi128ELb0ELb1ELb1ELb0ELb1ELb1EEEEEEEEEvNT_6ParamsE)
        /*0fe0*/ 	.short	0x0210
        /*0fe2*/ 	.short	0x0bf0


	//----- nvinfo : EIATTR_SW_WAR
	.align		4
.L_759:
        /*0fe4*/ 	.byte	0x04, 0x36
        /*0fe6*/ 	.short	(.L_761 - .L_760)
.L_760:
        /*0fe8*/ 	.word	0x00000008
.L_761:


//--------------------- .nv.info._ZN7cutlass13device_kernelIN5flash11enable_sm90INS1_16FlashAttnFwdSm90INS1_25CollectiveMainloopFwdSm90ILi2EN4cute5tupleIJNS5_1CILi1EEES8_S8_EEENS6_IJNS7_ILi64EEESA_SA_EEELi512ENS_6half_tEfNS_4arch4Sm90ELb0ELb0ELb1ELb1ELb0ELb1ELb1ELb0ELb0ELb1ELb0ELb0EEENS1_21CollectiveEpilogueFwdINS6_IJSA_NS7_ILi512EEESA_EEES9_SC_SE_Li256ELb1ELb1ELb0ELb0EEENS1_36VarlenDynamicPersistentTileSchedulerILi64ELi64ELi256ELi128ELb0ELb1ELb1ELb0ELb1ELb1EEEEEEEEEvNT_6ParamsE --------------------------
	.section	.nv.info._ZN7cutlass13device_kernelIN5flash11enable_sm90INS1_16FlashAttnFwdSm90INS1_25CollectiveMainloopFwdSm90ILi2EN4cute5tupleIJNS5_1CILi1EEES8_S8_EEENS6_IJNS7_ILi64EEESA_SA_EEELi512ENS_6half_tEfNS_4arch4Sm90ELb0ELb0ELb1ELb1ELb0ELb1ELb1ELb0ELb0ELb1ELb0ELb0EEENS1_21CollectiveEpilogueFwdINS6_IJSA_NS7_ILi512EEESA_EEES9_SC_SE_Li256ELb1ELb1ELb0ELb0EEENS1_36VarlenDynamicPersistentTileSchedulerILi64ELi64ELi256ELi128ELb0ELb1ELb1ELb0ELb1ELb1EEEEEEEEEvNT_6ParamsE,"",@"SHT_CUDA_INFO"
	.sectionflags	@""
	.align	4


	//----- nvinfo : EIATTR_CUDA_API_VERSION
	.align		4
        /*0000*/ 	.byte	0x04, 0x37
        /*0002*/ 	.short	(.L_763 - .L_762)
.L_762:
        /*0004*/ 	.word	0x00000082


	//----- nvinfo : EIATTR_KPARAM_INFO
	.align		4
.L_763:
        /*0008*/ 	.byte	0x04, 0x17
        /*000a*/ 	.short	(.L_765 - .L_764)
.L_764:
        /*000c*/ 	.word	0x00000000
        /*0010*/ 	.short	0x0000
        /*0012*/ 	.short	0x0070
        /*0014*/ 	.byte	0x00, 0xf0, 0x01, 0x2e


	//----- nvinfo : EIATTR_SPARSE_MMA_MASK
	.align		4
.L_765:
        /*0018*/ 	.byte	0x03, 0x50
        /*001a*/ 	.short	0x0000


	//----- nvinfo : EIATTR_MAXREG_COUNT
	.align		4
        /*001c*/ 	.byte	0x03, 0x1b
        /*001e*/ 	.short	0x00a8


	//----- nvinfo : EIATTR_NUM_BARRIERS
	.align		4
        /*0020*/ 	.byte	0x02, 0x4c
        /*0022*/ 	.byte	0x10
	.zero		1


	//----- nvinfo : EIATTR_EXTERNS
	.align		4
        /*0024*/ 	.byte	0x04, 0x0f
        /*0026*/ 	.short	(.L_767 - .L_766)


	//   ....[0]....
	.align		4
.L_766:
        /*0028*/ 	.word	index@(__assertfail)


	//----- nvinfo : EIATTR_ANNOTATIONS
	.align		4
.L_767:
        /*002c*/ 	.byte	0x04, 0x55
        /*002e*/ 	.short	(.L_769 - .L_768)


	//   ....[0]....
.L_768:
        /* <DEDUP_REMOVED lines=118> */


	//----- nvinfo : EIATTR_MERCURY_ISA_VERSION
	.align		4
.L_769:
        /*0780*/ 	.byte	0x03, 0x5f
        /*0782*/ 	.short	0x0101


	//----- nvinfo : EIATTR_UNUSED_LOAD_BYTE_OFFSET
	.align		4
        /*0784*/ 	.byte	0x04, 0x44
        /*0786*/ 	.short	(.L_771 - .L_770)


	//   ....[0]....
.L_770:
        /*0788*/ 	.word	0x00000ad0
        /*078c*/ 	.word	0x0000fff0


	//   ....[1]....
        /*0790*/ 	.word	0x0000f970
        /*0794*/ 	.word	0x0000fff0


	//----- nvinfo : EIATTR_INT_WARP_WIDE_INSTR_OFFSETS
	.align		4
.L_771:
        /*0798*/ 	.byte	0x04, 0x31
        /*079a*/ 	.short	(.L_773 - .L_772)


	//   ....[0]....
.L_772:
        /*079c*/ 	.word	0x00000190


	//   ....[1]....
        /*07a0*/ 	.word	0x000001d0


	//   ....[2]....
        /*07a4*/ 	.word	0x00000240


	//   ....[3]....
        /*07a8*/ 	.word	0x000002b0


	//   ....[4]....
        /*07ac*/ 	.word	0x000155a0


	//   ....[5]....
        /*07b0*/ 	.word	0x00015600


	//   ....[6]....
        /*07b4*/ 	.word	0x0001b3e0


	//   ....[7]....
        /*07b8*/ 	.word	0x0001b440


	//----- nvinfo : EIATTR_COOP_GROUP_MASK_REGIDS
	.align		4
.L_773:
        /*07bc*/ 	.byte	0x04, 0x29
        /*07be*/ 	.short	(.L_775 - .L_774)


	//   ....[0]....
.L_774:
        /*07c0*/ 	.word	0xffffffff


	//   ....[1]....
        /*07c4*/ 	.word	0xffffffff


	//   ....[2]....
        /*07c8*/ 	.word	0xffffffff


	//   ....[3]....
        /*07cc*/ 	.word	0xffffffff


	//   ....[4]....
        /*07d0*/ 	.word	0xffffffff


	//   ....[5]....
        /*07d4*/ 	.word	0xffffffff


	//   ....[6]....
        /*07d8*/ 	.word	0xffffffff


	//   ....[7]....
        /*07dc*/ 	.word	0xffffffff


	//   ....[8]....
        /*07e0*/ 	.word	0xffffffff


	//   ....[9]....
        /*07e4*/ 	.word	0xffffffff


	//   ....[10]....
        /*07e8*/ 	.word	0xffffffff


	//   ....[11]....
        /*07ec*/ 	.word	0xffffffff


	//   ....[12]....
        /*07f0*/ 	.word	0xffffffff


	//   ....[13]....
        /*07f4*/ 	.word	0xffffffff


	//   ....[14]....
        /*07f8*/ 	.word	0xffffffff


	//   ....[15]....
        /*07fc*/ 	.word	0xffffffff


	//   ....[16]....
        /*0800*/ 	.word	0xffffffff


	//   ....[17]....
        /*0804*/ 	.word	0xffffffff


	//   ....[18]....
        /*0808*/ 	.word	0xffffffff


	//   ....[19]....
        /*080c*/ 	.word	0xffffffff


	//   ....[20]....
        /*0810*/ 	.word	0xffffffff


	//   ....[21]....
        /*0814*/ 	.word	0xffffffff


	//   ....[22]....
        /*0818*/ 	.word	0xffffffff


	//   ....[23]....
        /*081c*/ 	.word	0xffffffff


	//   ....[24]....
        /*0820*/ 	.word	0xffffffff


	//   ....[25]....
        /*0824*/ 	.word	0xffffffff


	//   ....[26]....
        /*0828*/ 	.word	0xffffffff


	//   ....[27]....
        /*082c*/ 	.word	0xffffffff


	//   ....[28]....
        /*0830*/ 	.word	0xffffffff


	//   ....[29]....
        /*0834*/ 	.word	0xffffffff


	//   ....[30]....
        /*0838*/ 	.word	0xffffffff


	//   ....[31]....
        /*083c*/ 	.word	0xffffffff


	//   ....[32]....
        /*0840*/ 	.word	0xffffffff


	//   ....[33]....
        /*0844*/ 	.word	0xffffffff


	//   ....[34]....
        /*0848*/ 	.word	0xffffffff


	//   ....[35]....
        /*084c*/ 	.word	0xffffffff


	//   ....[36]....
        /*0850*/ 	.word	0xffffffff


	//   ....[37]....
        /*0854*/ 	.word	0xffffffff


	//   ....[38]....
        /*0858*/ 	.word	0xffffffff


	//   ....[39]....
        /*085c*/ 	.word	0xffffffff


	//   ....[40]....
        /*0860*/ 	.word	0xffffffff


	//   ....[41]....
        /*0864*/ 	.word	0xffffffff


	//   ....[42]....
        /*0868*/ 	.word	0xffffffff


	//   ....[43]....
        /*086c*/ 	.word	0xffffffff


	//   ....[44]....
        /*0870*/ 	.word	0xffffffff


	//   ....[45]....
        /*0874*/ 	.word	0xffffffff


	//   ....[46]....
        /*0878*/ 	.word	0xffffffff


	//   ....[47]....
        /*087c*/ 	.word	0xffffffff


	//   ....[48]....
        /*0880*/ 	.word	0xffffffff


	//   ....[49]....
        /*0884*/ 	.word	0xffffffff


	//   ....[50]....
        /*0888*/ 	.word	0xffffffff


	//   ....[51]....
        /*088c*/ 	.word	0xffffffff


	//   ....[52]....
        /*0890*/ 	.word	0xffffffff


	//   ....[53]....
        /*0894*/ 	.word	0xffffffff


	//   ....[54]....
        /*0898*/ 	.word	0xffffffff


	//   ....[55]....
        /*089c*/ 	.word	0xffffffff


	//   ....[56]....
        /*08a0*/ 	.word	0xffffffff


	//   ....[57]....
        /*08a4*/ 	.word	0xffffffff


	//   ....[58]....
        /*08a8*/ 	.word	0xffffffff


	//   ....[59]....
        /*08ac*/ 	.word	0xffffffff


	//   ....[60]....
        /*08b0*/ 	.word	0xffffffff


	//   ....[61]....
        /*08b4*/ 	.word	0xffffffff


	//   ....[62]....
        /*08b8*/ 	.word	0xffffffff


	//   ....[63]....
        /*08bc*/ 	.word	0xffffffff


	//   ....[64]....
        /*08c0*/ 	.word	0xffffffff


	//   ....[65]....
        /*08c4*/ 	.word	0xffffffff


	//   ....[66]....
        /*08c8*/ 	.word	0xffffffff


	//   ....[67]....
        /*08cc*/ 	.word	0xffffffff


	//   ....[68]....
        /*08d0*/ 	.word	0xffffffff


	//   ....[69]....
        /*08d4*/ 	.word	0xffffffff


	//   ....[70]....
        /*08d8*/ 	.word	0xffffffff


	//   ....[71]....
        /*08dc*/ 	.word	0xffffffff


	//   ....[72]....
        /*08e0*/ 	.word	0xffffffff


	//   ....[73]....
        /*08e4*/ 	.word	0xffffffff


	//   ....[74]....
        /*08e8*/ 	.word	0xffffffff


	//   ....[75]....
        /*08ec*/ 	.word	0xffffffff


	//   ....[76]....
        /*08f0*/ 	.word	0xffffffff


	//   ....[77]....
        /*08f4*/ 	.word	0xffffffff


	//   ....[78]....
        /*08f8*/ 	.word	0xffffffff


	//   ....[79]....
        /*08fc*/ 	.word	0xffffffff


	//   ....[80]....
        /*0900*/ 	.word	0xffffffff


	//   ....[81]....
        /*0904*/ 	.word	0xffffffff


	//   ....[82]....
        /*0908*/ 	.word	0xffffffff


	//   ....[83]....
        /*090c*/ 	.word	0xffffffff


	//   ....[84]....
        /*0910*/ 	.word	0xffffffff


	//   ....[85]....
        /*0914*/ 	.word	0xffffffff


	//   ....[86]....
        /*0918*/ 	.word	0xffffffff


	//   ....[87]....
        /*091c*/ 	.word	0xffffffff


	//   ....[88]....
        /*0920*/ 	.word	0xffffffff


	//   ....[89]....
        /*0924*/ 	.word	0xffffffff


	//   ....[90]....
        /*0928*/ 	.word	0xffffffff


	//   ....[91]....
        /*092c*/ 	.word	0xffffffff


	//   ....[92]....
        /*0930*/ 	.word	0xffffffff


	//   ....[93]....
        /*0934*/ 	.word	0xffffffff


	//   ....[94]....
        /*0938*/ 	.word	0xffffffff


	//   ....[95]....
        /*093c*/ 	.word	0xffffffff


	//   ....[96]....
        /*0940*/ 	.word	0xffffffff


	//   ....[97]....
        /*0944*/ 	.word	0xffffffff


	//   ....[98]....
        /*0948*/ 	.word	0x0500000f


	//   ....[99]....
        /*094c*/ 	.word	0x0500000f


	//   ....[100]....
        /*0950*/ 	.word	0x0500000f


	//   ....[101]....
        /*0954*/ 	.word	0x0500000f


	//   ....[102]....
        /*0958*/ 	.word	0x0500000f


	//   ....[103]....
        /*095c*/ 	.word	0x0500000f


	//   ....[104]....
        /*0960*/ 	.word	0x0500000f


	//   ....[105]....
        /*0964*/ 	.word	0x0500000f


	//   ....[106]....
        /*0968*/ 	.word	0x0500000f


	//   ....[107]....
        /*096c*/ 	.word	0x0500000f


	//   ....[108]....
        /*0970*/ 	.word	0x0500000f


	//   ....[109]....
        /*0974*/ 	.word	0x0500000f


	//   ....[110]....
        /*0978*/ 	.word	0x0500000f


	//   ....[111]....
        /*097c*/ 	.word	0x0500000f


	//   ....[112]....
        /*0980*/ 	.word	0x0500000f


	//   ....[113]....
        /*0984*/ 	.word	0x0500000f


	//   ....[114]....
        /*0988*/ 	.word	0x0500000f


	//   ....[115]....
        /*098c*/ 	.word	0x0500000f


	//   ....[116]....
        /*0990*/ 	.word	0x0500000f


	//   ....[117]....
        /*0994*/ 	.word	0x0500000f


	//   ....[118]....
        /*0998*/ 	.word	0x0500000f


	//   ....[119]....
        /*099c*/ 	.word	0x0500000f


	//   ....[120]....
        /*09a0*/ 	.word	0x0500000f


	//   ....[121]....
        /*09a4*/ 	.word	0x0500000f


	//   ....[122]....
        /*09a8*/ 	.word	0x0500000f


	//   ....[123]....
        /*09ac*/ 	.word	0x0500000f


	//   ....[124]....
        /*09b0*/ 	.word	0x0500000f


	//   ....[125]....
        /*09b4*/ 	.word	0x0500000f


	//   ....[126]....
        /*09b8*/ 	.word	0x0500000f


	//   ....[127]....
        /*09bc*/ 	.word	0x0500000f


	//   ....[128]....
        /*09c0*/ 	.word	0x0500000f


	//   ....[129]....
        /*09c4*/ 	.word	0x0500000f


	//   ....[130]....
        /*09c8*/ 	.word	0x0500000f


	//   ....[131]....
        /*09cc*/ 	.word	0x0500000f


	//   ....[132]....
        /*09d0*/ 	.word	0x0500000f


	//   ....[133]....
        /*09d4*/ 	.word	0x0500000f


	//   ....[134]....
        /*09d8*/ 	.word	0x0500000f


	//   ....[135]....
        /*09dc*/ 	.word	0x0500000f


	//   ....[136]....
        /*09e0*/ 	.word	0x0500000f


	//   ....[137]....
        /*09e4*/ 	.word	0x0500000f


	//   ....[138]....
        /*09e8*/ 	.word	0x0500000f


	//   ....[139]....
        /*09ec*/ 	.word	0x0500000f


	//   ....[140]....
        /*09f0*/ 	.word	0x0500000f


	//   ....[141]....
        /*09f4*/ 	.word	0x0500000f


	//----- nvinfo : EIATTR_COOP_GROUP_INSTR_OFFSETS
	.align		4
.L_775:
        /*09f8*/ 	.byte	0x04, 0x28
        /*09fa*/ 	.short	(.L_777 - .L_776)


	//   ....[0]....
.L_776:
        /*09fc*/ 	.word	0x00000060


	//   ....[1]....
        /*0a00*/ 	.word	0x000001a0


	//   ....[2]....
        /*0a04*/ 	.word	0x000001e0


	//   ....[3]....
        /*0a08*/ 	.word	0x000003f0


	//   ....[4]....
        /*0a0c*/ 	.word	0x00000550


	//   ....[5]....
        /*0a10*/ 	.word	0x00000670


	//   ....[6]....
        /*0a14*/ 	.word	0x000007d0


	//   ....[7]....
        /*0a18*/ 	.word	0x000046f0


	//   ....[8]....
        /*0a1c*/ 	.word	0x00005ff0


	//   ....[9]....
        /*0a20*/ 	.word	0x000065b0


	//   ....[10]....
        /*0a24*/ 	.word	0x000065c0


	//   ....[11]....
        /*0a28*/ 	.word	0x000065d0


	//   ....[12]....
        /*0a2c*/ 	.word	0x000065e0


	//   ....[13]....
        /*0a30*/ 	.word	0x00007590


	//   ....[14]....
        /*0a34*/ 	.word	0x000075a0


	//   ....[15]....
        /*0a38*/ 	.word	0x000075b0


	//   ....[16]....
        /*0a3c*/ 	.word	0x000075c0


	//   ....[17]....
        /*0a40*/ 	.word	0x00008c40


	//   ....[18]....
        /*0a44*/ 	.word	0x0000aab0


	//   ....[19]....
        /*0a48*/ 	.word	0x0000ab20


	//   ....[20]....
        /*0a4c*/ 	.word	0x0000adb0


	//   ....[21]....
        /*0a50*/ 	.word	0x0000ae20


	//   ....[22]....
        /*0a54*/ 	.word	0x0000b700


	//   ....[23]....
        /*0a58*/ 	.word	0x0000c740


	//   ....[24]....
        /*0a5c*/ 	.word	0x0000d9d0


	//   ....[25]....
        /*0a60*/ 	.word	0x0000da70


	//   ....[26]....
        /*0a64*/ 	.word	0x0000dc40


	//   ....[27]....
        /*0a68*/ 	.word	0x0000dd30


	//   ....[28]....
        /*0a6c*/ 	.word	0x0000ee40


	//   ....[29]....
        /*0a70*/ 	.word	0x0000ee90


	//   ....[30]....
        /*0a74*/ 	.word	0x0000eec0


	//   ....[31]....
        /*0a78*/ 	.word	0x0000ef20


	//   ....[32]....
        /*0a7c*/ 	.word	0x0000ef40


	//   ....[33]....
        /*0a80*/ 	.word	0x00010920


	//   ....[34]....
        /*0a84*/ 	.word	0x00010df0


	//   ....[35]....
        /*0a88*/ 	.word	0x00010e30


	//   ....[36]....
        /*0a8c*/ 	.word	0x00010e50


	//   ....[37]....
        /*0a90*/ 	.word	0x00010e70


	//   ....[38]....
        /*0a94*/ 	.word	0x00011480


	//   ....[39]....
        /*0a98*/ 	.word	0x000114e0


	//   ....[40]....
        /*0a9c*/ 	.word	0x00011750


	//   ....[41]....
        /*0aa0*/ 	.word	0x00011770


	//   ....[42]....
        /*0aa4*/ 	.word	0x000122d0


	//   ....[43]....
        /*0aa8*/ 	.word	0x000122f0


	//   ....[44]....
        /*0aac*/ 	.word	0x00012520


	//   ....[45]....
        /*0ab0*/ 	.word	0x00012540


	//   ....[46]....
        /*0ab4*/ 	.word	0x000127e0


	//   ....[47]....
        /*0ab8*/ 	.word	0x000129d0


	//   ....[48]....
        /*0abc*/ 	.word	0x00012a00


	//   ....[49]....
        /*0ac0*/ 	.word	0x00012a30


	//   ....[50]....
        /*0ac4*/ 	.word	0x00012a60


	//   ....[51]....
        /*0ac8*/ 	.word	0x00012a90


	//   ....[52]....
        /*0acc*/ 	.word	0x00012ac0


	//   ....[53]....
        /*0ad0*/ 	.word	0x00012c30


	//   ....[54]....
        /*0ad4*/ 	.word	0x00012c60


	//   ....[55]....
        /*0ad8*/ 	.word	0x00012c90


	//   ....[56]....
        /*0adc*/ 	.word	0x00012cc0


	//   ....[57]....
        /*0ae0*/ 	.word	0x00012cf0


	//   ....[58]....
        /*0ae4*/ 	.word	0x00012d20


	//   ....[59]....
        /*0ae8*/ 	.word	0x00012dc0


	//   ....[60]....
        /*0aec*/ 	.word	0x00012df0


	//   ....[61]....
        /*0af0*/ 	.word	0x00012e80


	//   ....[62]....
        /*0af4*/ 	.word	0x00013a40


	//   ....[63]....
        /*0af8*/ 	.word	0x00015bb0


	//   ....[64]....
        /*0afc*/ 	.word	0x00016730


	//   ....[65]....
        /*0b00*/ 	.word	0x00016740


	//   ....[66]....
        /*0b04*/ 	.word	0x00016760


	//   ....[67]....
        /*0b08*/ 	.word	0x00016830


	//   ....[68]....
        /*0b0c*/ 	.word	0x00016860


	//   ....[69]....
        /*0b10*/ 	.word	0x000168c0


	//   ....[70]....
        /*0b14*/ 	.word	0x000168d0


	//   ....[71]....
        /*0b18*/ 	.word	0x00016940


	//   ....[72]....
        /*0b1c*/ 	.word	0x00017290


	//   ....[73]....
        /*0b20*/ 	.word	0x000172a0


	//   ....[74]....
        /*0b24*/ 	.word	0x000173e0


	//   ....[75]....
        /*0b28*/ 	.word	0x000173f0


	//   ....[76]....
        /*0b2c*/ 	.word	0x000176a0


	//   ....[77]....
        /*0b30*/ 	.word	0x000176b0


	//   ....[78]....
        /*0b34*/ 	.word	0x00017820


	//   ....[79]....
        /*0b38*/ 	.word	0x00017830


	//   ....[80]....
        /*0b3c*/ 	.word	0x0001b670


	//   ....[81]....
        /*0b40*/ 	.word	0x0001b6a0


	//   ....[82]....
        /*0b44*/ 	.word	0x0001b6e0


	//   ....[83]....
        /*0b48*/ 	.word	0x0001b710


	//   ....[84]....
        /*0b4c*/ 	.word	0x0001b740


	//   ....[85]....
        /*0b50*/ 	.word	0x0001b770


	//   ....[86]....
        /*0b54*/ 	.word	0x0001b7a0


	//   ....[87]....
        /*0b58*/ 	.word	0x0001b7d0


	//   ....[88]....
        /*0b5c*/ 	.word	0x0001b950


	//   ....[89]....
        /*0b60*/ 	.word	0x0001b980


	//   ....[90]....
        /*0b64*/ 	.word	0x0001b9b0


	//   ....[91]....
        /*0b68*/ 	.word	0x0001b9e0


	//   ....[92]....
        /*0b6c*/ 	.word	0x0001ba10


	//   ....[93]....
        /*0b70*/ 	.word	0x0001ba40


	//   ....[94]....
        /*0b74*/ 	.word	0x0001bb00


	//   ....[95]....
        /*0b78*/ 	.word	0x0001bb20


	//   ....[96]....
        /*0b7c*/ 	.word	0x0001bb90


	//   ....[97]....
        /*0b80*/ 	.word	0x0001c030


	//   ....[98]....
        /*0b84*/ 	.word	0x0001c470


	//   ....[99]....
        /*0b88*/ 	.word	0x0001c500


	//   ....[100]....
        /*0b8c*/ 	.word	0x0001c550


	//   ....[101]....
        /*0b90*/ 	.word	0x0001c5a0


	//   ....[102]....
        /*0b94*/ 	.word	0x0001c680


	//   ....[103]....
        /*0b98*/ 	.word	0x0001c710


	//   ....[104]....
        /*0b9c*/ 	.word	0x0001c770


	//   ....[105]....
        /*0ba0*/ 	.word	0x0001c7d0


	//   ....[106]....
        /*0ba4*/ 	.word	0x0001ca70


	//   ....[107]....
        /*0ba8*/ 	.word	0x0001cd60


	//   ....[108]....
        /*0bac*/ 	.word	0x0001cee0


	//   ....[109]....
        /*0bb0*/ 	.word	0x0001cf30


	//   ....[110]....
        /*0bb4*/ 	.word	0x0001cf90


	//   ....[111]....
        /*0bb8*/ 	.word	0x0001cff0


	//   ....[112]....
        /*0bbc*/ 	.word	0x0001d140


	//   ....[113]....
        /*0bc0*/ 	.word	0x0001d1e0


	//   ....[114]....
        /*0bc4*/ 	.word	0x0001d290


	//   ....[115]....
        /*0bc8*/ 	.word	0x0001d370


	//   ....[116]....
        /*0bcc*/ 	.word	0x0001d540


	//   ....[117]....
        /*0bd0*/ 	.word	0x0001d600


	//   ....[118]....
        /*0bd4*/ 	.word	0x0001d8b0


	//   ....[119]....
        /*0bd8*/ 	.word	0x0001d9d0


	//   ....[120]....
        /*0bdc*/ 	.word	0x0001dba0


	//   ....[121]....
        /*0be0*/ 	.word	0x0001dc70


	//   ....[122]....
        /*0be4*/ 	.word	0x0001de70


	//   ....[123]....
        /*0be8*/ 	.word	0x0001df00


	//   ....[124]....
        /*0bec*/ 	.word	0x0001e230


	//   ....[125]....
        /*0bf0*/ 	.word	0x0001e2d0


	//   ....[126]....
        /*0bf4*/ 	.word	0x0001e3f0


	//   ....[127]....
        /*0bf8*/ 	.word	0x0001e470


	//   ....[128]....
        /*0bfc*/ 	.word	0x0001e4f0


	//   ....[129]....
        /*0c00*/ 	.word	0x0001e570


	//   ....[130]....
        /*0c04*/ 	.word	0x0001e5f0


	//   ....[131]....
        /*0c08*/ 	.word	0x0001e680


	//   ....[132]....
        /*0c0c*/ 	.word	0x0001e720


	//   ....[133]....
        /*0c10*/ 	.word	0x0001e7d0


	//   ....[134]....
        /*0c14*/ 	.word	0x0001e850


	//   ....[135]....
        /*0c18*/ 	.word	0x0001e8d0


	//   ....[136]....
        /*0c1c*/ 	.word	0x0001e950


	//   ....[137]....
        /*0c20*/ 	.word	0x0001e9e0


	//   ....[138]....
        /*0c24*/ 	.word	0x0001ea60


	//   ....[139]....
        /*0c28*/ 	.word	0x0001eb00


	//   ....[140]....
        /*0c2c*/ 	.word	0x0001eb90


	//   ....[141]....
        /*0c30*/ 	.word	0x0001ecc0


	//----- nvinfo : EIATTR_REG_RECONFIG
	.align		4
.L_777:
        /*0c34*/ 	.byte	0x01, 0x54
	.zero		2


	//----- nvinfo : EIATTR_SYSCALL_OFFSETS
	.align		4
        /*0c38*/ 	.byte	0x04, 0x46
        /*0c3a*/ 	.short	(.L_779 - .L_778)


	//   ....[0]....
.L_778:
        /*0c3c*/ 	.word	0x000019a0


	//   ....[1]....
        /*0c40*/ 	.word	0x00001af0


	//   ....[2]....
        /*0c44*/ 	.word	0x000061a0


	//   ....[3]....
        /*0c48*/ 	.word	0x00006520


	//   ....[4]....
        /*0c4c*/ 	.word	0x000157a0


	//   ....[5]....
        /*0c50*/ 	.word	0x00015900


	//   ....[6]....
        /*0c54*/ 	.word	0x00015a00


	//   ....[7]....
        /*0c58*/ 	.word	0x00016310


	//   ....[8]....
        /*0c5c*/ 	.word	0x00016c60


	//----- nvinfo : EIATTR_MBARRIER_INSTR_OFFSETS
	.align		4
.L_779:
        /*0c60*/ 	.byte	0x04, 0x39
        /*0c62*/ 	.short	(.L_781 - .L_780)


	//   ....[0]....
.L_780:
        /*0c64*/ 	.word	0x000002d0
        /*0c68*/ 	.word	0x000000ff
        /*0c6c*/ 	.word	0x00038800
        /*0c70*/ 	.short	0x0100
        /*0c72*/ 	.byte	0x08
	.zero		1


	//   ....[1]....
        /*0c74*/ 	.word	0x000002e0
        /*0c78*/ 	.word	0x000000ff
        /*0c7c*/ 	.word	0x00038810
        /*0c80*/ 	.short	0x0100
        /*0c82*/ 	.byte	0x08
	.zero		1


	//   ....[2]....
        /*0c84*/ 	.word	0x000002f0
        /*0c88*/ 	.word	0x000000ff
        /*0c8c*/ 	.word	0x00038820
        /*0c90*/ 	.short	0x0100
        /*0c92*/ 	.byte	0x08
	.zero		1


	//   ....[3]....
        /*0c94*/ 	.word	0x000003a0
        /*0c98*/ 	.word	0x000000ff
        /*0c9c*/ 	.word	0x00038830
        /*0ca0*/ 	.short	0x0100
        /*0ca2*/ 	.byte	0x06
	.zero		1


	//   ....[4]....
        /*0ca4*/ 	.word	0x000003b0
        /*0ca8*/ 	.word	0x000000ff
        /*0cac*/ 	.word	0x00038840
        /*0cb0*/ 	.short	0x0100
        /*0cb2*/ 	.byte	0x06
	.zero		1


	//   ....[5]....
        /*0cb4*/ 	.word	0x000003c0
        /*0cb8*/ 	.word	0x000000ff
        /*0cbc*/ 	.word	0x00038838
        /*0cc0*/ 	.short	0x0100
        /*0cc2*/ 	.byte	0x06
	.zero		1


	//   ....[6]....
        /*0cc4*/ 	.word	0x000003d0
        /*0cc8*/ 	.word	0x000000ff
        /*0ccc*/ 	.word	0x00038848
        /*0cd0*/ 	.short	0x0100
        /*0cd2*/ 	.byte	0x06
	.zero		1


	//   ....[7]....
        /*0cd4*/ 	.word	0x00000500
        /*0cd8*/ 	.word	0x000000ff
        /*0cdc*/ 	.word	0x00038850
        /*0ce0*/ 	.short	0x0100
        /*0ce2*/ 	.byte	0x08
	.zero		1


	//   ....[8]....
        /*0ce4*/ 	.word	0x00000510
        /*0ce8*/ 	.word	0x000000ff
        /*0cec*/ 	.word	0x00038860
        /*0cf0*/ 	.short	0x0100
        /*0cf2*/ 	.byte	0x08
	.zero		1


	//   ....[9]....
        /*0cf4*/ 	.word	0x00000520
        /*0cf8*/ 	.word	0x000000ff
        /*0cfc*/ 	.word	0x00038858
        /*0d00*/ 	.short	0x0100
        /*0d02*/ 	.byte	0x08
	.zero		1


	//   ....[10]....
        /*0d04*/ 	.word	0x00000530
        /*0d08*/ 	.word	0x000000ff
        /*0d0c*/ 	.word	0x00038868
        /*0d10*/ 	.short	0x0100
        /*0d12*/ 	.byte	0x08
	.zero		1


	//   ....[11]....
        /*0d14*/ 	.word	0x00000620
        /*0d18*/ 	.word	0x000000ff
        /*0d1c*/ 	.word	0x00038870
        /*0d20*/ 	.short	0x0100
        /*0d22*/ 	.byte	0x06
	.zero		1


	//   ....[12]....
        /*0d24*/ 	.word	0x00000630
        /*0d28*/ 	.word	0x000000ff
        /*0d2c*/ 	.word	0x00038880
        /*0d30*/ 	.short	0x0100
        /*0d32*/ 	.byte	0x06
	.zero		1


	//   ....[13]....
        /*0d34*/ 	.word	0x00000640
        /*0d38*/ 	.word	0x000000ff
        /*0d3c*/ 	.word	0x00038878
        /*0d40*/ 	.short	0x0100
        /*0d42*/ 	.byte	0x06
	.zero		1


	//   ....[14]....
        /*0d44*/ 	.word	0x00000650
        /*0d48*/ 	.word	0x000000ff
        /*0d4c*/ 	.word	0x00038888
        /*0d50*/ 	.short	0x0100
        /*0d52*/ 	.byte	0x06
	.zero		1


	//   ....[15]....
        /*0d54*/ 	.word	0x00000780
        /*0d58*/ 	.word	0x000000ff
        /*0d5c*/ 	.word	0x00038890
        /*0d60*/ 	.short	0x0100
        /*0d62*/ 	.byte	0x08
	.zero		1


	//   ....[16]....
        /*0d64*/ 	.word	0x00000790
        /*0d68*/ 	.word	0x000000ff
        /*0d6c*/ 	.word	0x000388a0
        /*0d70*/ 	.short	0x0100
        /*0d72*/ 	.byte	0x08
	.zero		1


	//   ....[17]....
        /*0d74*/ 	.word	0x000007a0
        /*0d78*/ 	.word	0x000000ff
        /*0d7c*/ 	.word	0x00038898
        /*0d80*/ 	.short	0x0100
        /*0d82*/ 	.byte	0x08
	.zero		1


	//   ....[18]....
        /*0d84*/ 	.word	0x000007b0
        /*0d88*/ 	.word	0x000000ff
        /*0d8c*/ 	.word	0x000388a8
        /*0d90*/ 	.short	0x0100
        /*0d92*/ 	.byte	0x08
	.zero		1


	//   ....[19]....
        /*0d94*/ 	.word	0x000008e0
        /*0d98*/ 	.word	0x000000ff
        /*0d9c*/ 	.word	0x000388b0
        /*0da0*/ 	.short	0x0100
        /*0da2*/ 	.byte	0x08
	.zero		1


	//   ....[20]....
        /*0da4*/ 	.word	0x000008f0
        /*0da8*/ 	.word	0x000000ff
        /*0dac*/ 	.word	0x000388c0
        /*0db0*/ 	.short	0x0100
        /*0db2*/ 	.byte	0x08
	.zero		1


	//   ....[21]....
        /*0db4*/ 	.word	0x00000900
        /*0db8*/ 	.word	0x000000ff
        /*0dbc*/ 	.word	0x000388b8
        /*0dc0*/ 	.short	0x0100
        /*0dc2*/ 	.byte	0x08
	.zero		1


	//   ....[22]....
        /*0dc4*/ 	.word	0x00000910
        /*0dc8*/ 	.word	0x000000ff
        /*0dcc*/ 	.word	0x000388c8
        /*0dd0*/ 	.short	0x0100
        /*0dd2*/ 	.byte	0x08
	.zero		1


	//   ....[23]....
        /*0dd4*/ 	.word	0x000026b0
        /*0dd8*/ 	.word	0x00000042
        /*0ddc*/ 	.word	0x00038890
        /*0de0*/ 	.short	0x010a
        /*0de2*/ 	.byte	0x3f
	.zero		1


	//   ....[24]....
        /*0de4*/ 	.word	0x00003060
        /*0de8*/ 	.word	0x00000042
        /*0dec*/ 	.word	0x00038890
        /*0df0*/ 	.short	0x010a
        /*0df2*/ 	.byte	0x3f
	.zero		1


	//   ....[25]....
        /*0df4*/ 	.word	0x000038e0
        /*0df8*/ 	.word	0x00000042
        /*0dfc*/ 	.word	0x00038890
        /*0e00*/ 	.short	0x010a
        /*0e02*/ 	.byte	0x3f
	.zero		1


	//   ....[26]....
        /*0e04*/ 	.word	0x00003ae0
        /*0e08*/ 	.word	0x00000004
        /*0e0c*/ 	.word	0x00000000
        /*0e10*/ 	.short	0x0101
        /*0e12*/ 	.byte	0x3f
	.zero		1


	//   ....[27]....
        /*0e14*/ 	.word	0x00003b20
        /*0e18*/ 	.word	0x00000042
        /*0e1c*/ 	.word	0x000388b0
        /*0e20*/ 	.short	0x010a
        /*0e22*/ 	.byte	0x3f
	.zero		1


	//   ....[28]....
        /*0e24*/ 	.word	0x00004180
        /*0e28*/ 	.word	0x00000042
        /*0e2c*/ 	.word	0x00000000
        /*0e30*/ 	.short	0x0101
        /*0e32*/ 	.byte	0x3f
	.zero		1


	//   ....[29]....
        /*0e34*/ 	.word	0x00004b30
        /*0e38*/ 	.word	0x00000000
        /*0e3c*/ 	.word	0x00000000
        /*0e40*/ 	.short	0x0101
        /*0e42*/ 	.byte	0x3f
	.zero		1


	//   ....[30]....
        /*0e44*/ 	.word	0x000056a0
        /*0e48*/ 	.word	0x00000000
        /*0e4c*/ 	.word	0x00000000
        /*0e50*/ 	.short	0x0101
        /*0e52*/ 	.byte	0x3f
	.zero		1


	//   ....[31]....
        /*0e54*/ 	.word	0x00006230
        /*0e58*/ 	.word	0x00000002
        /*0e5c*/ 	.word	0x00038800
        /*0e60*/ 	.short	0x010a
        /*0e62*/ 	.byte	0x3f
	.zero		1


	//   ....[32]....
        /*0e64*/ 	.word	0x00006280
        /*0e68*/ 	.word	0x00000002
        /*0e6c*/ 	.word	0x00038800
        /*0e70*/ 	.short	0x010a
        /*0e72*/ 	.byte	0x3f
	.zero		1


	//   ....[33]....
        /*0e74*/ 	.word	0x000068a0
        /*0e78*/ 	.word	0x00000002
        /*0e7c*/ 	.word	0x00038800
        /*0e80*/ 	.short	0x010a
        /*0e82*/ 	.byte	0x3f
	.zero		1


	//   ....[34]....
        /*0e84*/ 	.word	0x00007770
        /*0e88*/ 	.word	0x00000002
        /*0e8c*/ 	.word	0x00038800
        /*0e90*/ 	.short	0x010a
        /*0e92*/ 	.byte	0x3f
	.zero		1


	//   ....[35]....
        /*0e94*/ 	.word	0x00008520
        /*0e98*/ 	.word	0x00000014
        /*0e9c*/ 	.word	0x00038830
        /*0ea0*/ 	.short	0x010a
        /*0ea2*/ 	.byte	0x3f
	.zero		1


	//   ....[36]....
        /*0ea4*/ 	.word	0x000085d0
        /*0ea8*/ 	.word	0x00000014
        /*0eac*/ 	.word	0x00038830
        /*0eb0*/ 	.short	0x010a
        /*0eb2*/ 	.byte	0x3f
	.zero		1


	//   ....[37]....
        /*0eb4*/ 	.word	0x000088e0
        /*0eb8*/ 	.word	0x00000002
        /*0ebc*/ 	.word	0x00038810
        /*0ec0*/ 	.short	0x010a
        /*0ec2*/ 	.byte	0x3f
	.zero		1


	//   ....[38]....
        /*0ec4*/ 	.word	0x00008930
        /*0ec8*/ 	.word	0x00000014
        /*0ecc*/ 	.word	0x00038850
        /*0ed0*/ 	.short	0x010a
        /*0ed2*/ 	.byte	0x3f
	.zero		1


	//   ....[39]....
        /*0ed4*/ 	.word	0x000089f0
        /*0ed8*/ 	.word	0x00000014
        /*0edc*/ 	.word	0x00038850
        /*0ee0*/ 	.short	0x010a
        /*0ee2*/ 	.byte	0x3f
	.zero		1


	//   ....[40]....
        /*0ee4*/ 	.word	0x0000b020
        /*0ee8*/ 	.word	0x0000000c
        /*0eec*/ 	.word	0x00000000
        /*0ef0*/ 	.short	0x0101
        /*0ef2*/ 	.byte	0x3f
	.zero		1


	//   ....[41]....
        /*0ef4*/ 	.word	0x0000b720
        /*0ef8*/ 	.word	0x00000014
        /*0efc*/ 	.word	0x00000000
        /*0f00*/ 	.short	0x0101
        /*0f02*/ 	.byte	0x3f
	.zero		1


	//   ....[42]....
        /*0f04*/ 	.word	0x0000b830
        /*0f08*/ 	.word	0x0000000c
        /*0f0c*/ 	.word	0x00038830
        /*0f10*/ 	.short	0x010a
        /*0f12*/ 	.byte	0x3f
	.zero		1


	//   ....[43]....
        /*0f14*/ 	.word	0x0000b8e0
        /*0f18*/ 	.word	0x0000000c
        /*0f1c*/ 	.word	0x00038830
        /*0f20*/ 	.short	0x010a
        /*0f22*/ 	.byte	0x3f
	.zero		1


	//   ....[44]....
        /*0f24*/ 	.word	0x0000bb50
        /*0f28*/ 	.word	0x0000000c
        /*0f2c*/ 	.word	0x00038850
        /*0f30*/ 	.short	0x010a
        /*0f32*/ 	.byte	0x3f
	.zero		1


	//   ....[45]....
        /*0f34*/ 	.word	0x0000bba0
        /*0f38*/ 	.word	0x0000000c
        /*0f3c*/ 	.word	0x00038850
        /*0f40*/ 	.short	0x010a
        /*0f42*/ 	.byte	0x3f
	.zero		1


	//   ....[46]....
        /*0f44*/ 	.word	0x0000e080
        /*0f48*/ 	.word	0x000000a2
        /*0f4c*/ 	.word	0x00000000
        /*0f50*/ 	.short	0x0101
        /*0f52*/ 	.byte	0x3f
	.zero		1


	//   ....[47]....
        /*0f54*/ 	.word	0x0000ee60
        /*0f58*/ 	.word	0x0000000c
        /*0f5c*/ 	.word	0x00000000
        /*0f60*/ 	.short	0x0101
        /*0f62*/ 	.byte	0x3f
	.zero		1


	//   ....[48]....
        /*0f64*/ 	.word	0x00011450
        /*0f68*/ 	.word	0x00000000
        /*0f6c*/ 	.word	0x00000000
        /*0f70*/ 	.short	0x0101
        /*0f72*/ 	.byte	0x3f
	.zero		1


	//   ....[49]....
        /*0f74*/ 	.word	0x00013b30
        /*0f78*/ 	.word	0x00000005
        /*0f7c*/ 	.word	0x00038820
        /*0f80*/ 	.short	0x010a
        /*0f82*/ 	.byte	0x3f
	.zero		1


	//   ....[50]....
        /*0f84*/ 	.word	0x00013c20
        /*0f88*/ 	.word	0x00000004
        /*0f8c*/ 	.word	0x000388a0
        /*0f90*/ 	.short	0x010a
        /*0f92*/ 	.byte	0x3f
	.zero		1


	//   ....[51]....
        /*0f94*/ 	.word	0x00013e70
        /*0f98*/ 	.word	0x00000004
        /*0f9c*/ 	.word	0x000388c0
        /*0fa0*/ 	.short	0x010a
        /*0fa2*/ 	.byte	0x3f
	.zero		1


	//   ....[52]....
        /*0fa4*/ 	.word	0x000148f0
        /*0fa8*/ 	.word	0x00000004
        /*0fac*/ 	.word	0x000388a0
        /*0fb0*/ 	.short	0x010a
        /*0fb2*/ 	.byte	0x3f
	.zero		1


	//   ....[53]....
        /*0fb4*/ 	.word	0x00014b30
        /*0fb8*/ 	.word	0x00000004
        /*0fbc*/ 	.word	0x000388c0
        /*0fc0*/ 	.short	0x010a
        /*0fc2*/ 	.byte	0x3f
	.zero		1


	//   ....[54]....
        /*0fc4*/ 	.word	0x00015e50
        /*0fc8*/ 	.word	0x00000000
        /*0fcc*/ 	.word	0x00038840
        /*0fd0*/ 	.short	0x010a
        /*0fd2*/ 	.byte	0x3f
	.zero		1


	//   ....[55]....
        /*0fd4*/ 	.word	0x00016a00
        /*0fd8*/ 	.word	0x00000008
        /*0fdc*/ 	.word	0x00038800
        /*0fe0*/ 	.short	0x0107
        /*0fe2*/ 	.byte	0x3f
	.zero		1


	//   ....[56]....
        /*0fe4*/ 	.word	0x00016ab0
        /*0fe8*/ 	.word	0x00000000
        /*0fec*/ 	.word	0x00038800
        /*0ff0*/ 	.short	0x0101
        /*0ff2*/ 	.byte	0x3f
	.zero		1


	//   ....[57]....
        /*0ff4*/ 	.word	0x00017a60
        /*0ff8*/ 	.word	0x00000000
        /*0ffc*/ 	.word	0x00038810
        /*1000*/ 	.short	0x0107
        /*1002*/ 	.byte	0x3f
	.zero		1


	//   ....[58]....
        /*1004*/ 	.word	0x00017b60
        /*1008*/ 	.word	0x00000002
        /*100c*/ 	.word	0x00038810
        /*1010*/ 	.short	0x0101
        /*1012*/ 	.byte	0x3f
	.zero		1


	//   ....[59]....
        /*1014*/ 	.word	0x00017b80
        /*1018*/ 	.word	0x00000002
        /*101c*/ 	.word	0x00038820
        /*1020*/ 	.short	0x010a
        /*1022*/ 	.byte	0x3f
	.zero		1


	//   ....[60]....
        /*1024*/ 	.word	0x00017c90
        /*1028*/ 	.word	0x00000003
        /*102c*/ 	.word	0x00038860
        /*1030*/ 	.short	0x010a
        /*1032*/ 	.byte	0x3f
	.zero		1


	//   ....[61]....
        /*1034*/ 	.word	0x000189a0
        /*1038*/ 	.word	0x00000002
        /*103c*/ 	.word	0x00038840
        /*1040*/ 	.short	0x010a
        /*1042*/ 	.byte	0x3f
	.zero		1


	//   ....[62]....
        /*1044*/ 	.word	0x00018c00
        /*1048*/ 	.word	0x00000002
        /*104c*/ 	.word	0x00038860
        /*1050*/ 	.short	0x010a
        /*1052*/ 	.byte	0x3f
	.zero		1


	//   ....[63]....
        /*1054*/ 	.word	0x000198a0
        /*1058*/ 	.word	0x00000002
        /*105c*/ 	.word	0x00038840
        /*1060*/ 	.short	0x010a
        /*1062*/ 	.byte	0x3f
	.zero		1


	//   ....[64]....
        /*1064*/ 	.word	0x00019af0
        /*1068*/ 	.word	0x00000002
        /*106c*/ 	.word	0x00038860
        /*1070*/ 	.short	0x010a
        /*1072*/ 	.byte	0x3f
	.zero		1


	//   ....[65]....
        /*1074*/ 	.word	0x0001a700
        /*1078*/ 	.word	0x00000002
        /*107c*/ 	.word	0x00038840
        /*1080*/ 	.short	0x010a
        /*1082*/ 	.byte	0x3f
	.zero		1


	//   ....[66]....
        /*1084*/ 	.word	0x0001a960
        /*1088*/ 	.word	0x00000002
        /*108c*/ 	.word	0x00038860
        /*1090*/ 	.short	0x010a
        /*1092*/ 	.byte	0x3f
	.zero		1


	//   ....[67]....
        /*1094*/ 	.word	0x0001bfb0
        /*1098*/ 	.word	0x00000000
        /*109c*/ 	.word	0x00038820
        /*10a0*/ 	.short	0x010a
        /*10a2*/ 	.byte	0x3f
	.zero		1


	//   ....[68]....
        /*10a4*/ 	.word	0x0001c160
        /*10a8*/ 	.word	0x00000006
        /*10ac*/ 	.word	0x00000000
        /*10b0*/ 	.short	0x010a
        /*10b2*/ 	.byte	0x3f
	.zero		1


	//   ....[69]....
        /*10b4*/ 	.word	0x0001c1d0
        /*10b8*/ 	.word	0x00000007
        /*10bc*/ 	.word	0x00000000
        /*10c0*/ 	.short	0x010a
        /*10c2*/ 	.byte	0x3f
	.zero		1


	//   ....[70]....
        /*10c4*/ 	.word	0x0001c240
        /*10c8*/ 	.word	0x00000004
        /*10cc*/ 	.word	0x00000000
        /*10d0*/ 	.short	0x010a
        /*10d2*/ 	.byte	0x3f
	.zero		1


	//   ....[71]....
        /*10d4*/ 	.word	0x0001c270
        /*10d8*/ 	.word	0x00000003
        /*10dc*/ 	.word	0x00000000
        /*10e0*/ 	.short	0x010a
        /*10e2*/ 	.byte	0x3f
	.zero		1


	//   ....[72]....
        /*10e4*/ 	.word	0x0001c2d0
        /*10e8*/ 	.word	0x00000042
        /*10ec*/ 	.word	0x00038890
        /*10f0*/ 	.short	0x010a
        /*10f2*/ 	.byte	0x3f
	.zero		1


	//   ....[73]....
        /*10f4*/ 	.word	0x0001c320
        /*10f8*/ 	.word	0x00000042
        /*10fc*/ 	.word	0x00038890
        /*1100*/ 	.short	0x010a
        /*1102*/ 	.byte	0x3f
	.zero		1


	//   ....[74]....
        /*1104*/ 	.word	0x0001c370
        /*1108*/ 	.word	0x00000042
        /*110c*/ 	.word	0x00038890
        /*1110*/ 	.short	0x010a
        /*1112*/ 	.byte	0x3f
	.zero		1


	//   ....[75]....
        /*1114*/ 	.word	0x0001c3c0
        /*1118*/ 	.word	0x00000042
        /*111c*/ 	.word	0x000388b0
        /*1120*/ 	.short	0x010a
        /*1122*/ 	.byte	0x3f
	.zero		1


	//   ....[76]....
        /*1124*/ 	.word	0x0001c5d0
        /*1128*/ 	.word	0x00000002
        /*112c*/ 	.word	0x00038800
        /*1130*/ 	.short	0x010a
        /*1132*/ 	.byte	0x3f
	.zero		1


	//   ....[77]....
        /*1134*/ 	.word	0x0001c800
        /*1138*/ 	.word	0x00000002
        /*113c*/ 	.word	0x00038800
        /*1140*/ 	.short	0x010a
        /*1142*/ 	.byte	0x3f
	.zero		1


	//   ....[78]....
        /*1144*/ 	.word	0x0001c850
        /*1148*/ 	.word	0x00000014
        /*114c*/ 	.word	0x00038830
        /*1150*/ 	.short	0x010a
        /*1152*/ 	.byte	0x3f
	.zero		1


	//   ....[79]....
        /*1154*/ 	.word	0x0001c8a0
        /*1158*/ 	.word	0x00000002
        /*115c*/ 	.word	0x00038810
        /*1160*/ 	.short	0x010a
        /*1162*/ 	.byte	0x3f
	.zero		1


	//   ....[80]....
        /*1164*/ 	.word	0x0001c8f0
        /*1168*/ 	.word	0x00000014
        /*116c*/ 	.word	0x00038850
        /*1170*/ 	.short	0x010a
        /*1172*/ 	.byte	0x3f
	.zero		1


	//   ....[81]....
        /*1174*/ 	.word	0x0001c940
        /*1178*/ 	.word	0x0000000c
        /*117c*/ 	.word	0x00038830
        /*1180*/ 	.short	0x010a
        /*1182*/ 	.byte	0x3f
	.zero		1


	//   ....[82]....
        /*1184*/ 	.word	0x0001c990
        /*1188*/ 	.word	0x0000000c
        /*118c*/ 	.word	0x00038850
        /*1190*/ 	.short	0x010a
        /*1192*/ 	.byte	0x3f
	.zero		1


	//   ....[83]....
        /*1194*/ 	.word	0x0001cb40
        /*1198*/ 	.word	0x00000004
        /*119c*/ 	.word	0x00038820
        /*11a0*/ 	.short	0x010a
        /*11a2*/ 	.byte	0x3f
	.zero		1


	//   ....[84]....
        /*11a4*/ 	.word	0x0001cb90
        /*11a8*/ 	.word	0x00000004
        /*11ac*/ 	.word	0x000388a0
        /*11b0*/ 	.short	0x010a
        /*11b2*/ 	.byte	0x3f
	.zero		1


	//   ....[85]....
        /*11b4*/ 	.word	0x0001cbe0
        /*11b8*/ 	.word	0x00000004
        /*11bc*/ 	.word	0x000388c0
        /*11c0*/ 	.short	0x010a
        /*11c2*/ 	.byte	0x3f
	.zero		1


	//   ....[86]....
        /*11c4*/ 	.word	0x0001cc30
        /*11c8*/ 	.word	0x00000004
        /*11cc*/ 	.word	0x000388a0
        /*11d0*/ 	.short	0x010a
        /*11d2*/ 	.byte	0x3f
	.zero		1


	//   ....[87]....
        /*11d4*/ 	.word	0x0001cc80
        /*11d8*/ 	.word	0x00000004
        /*11dc*/ 	.word	0x000388c0
        /*11e0*/ 	.short	0x010a
        /*11e2*/ 	.byte	0x3f
	.zero		1


	//   ....[88]....
        /*11e4*/ 	.word	0x0001ce20
        /*11e8*/ 	.word	0x00000000
        /*11ec*/ 	.word	0x00038840
        /*11f0*/ 	.short	0x010a
        /*11f2*/ 	.byte	0x3f
	.zero		1


	//   ....[89]....
        /*11f4*/ 	.word	0x0001df50
        /*11f8*/ 	.word	0x00000002
        /*11fc*/ 	.word	0x00038820
        /*1200*/ 	.short	0x010a
        /*1202*/ 	.byte	0x3f
	.zero		1


	//   ....[90]....
        /*1204*/ 	.word	0x0001dfa0
        /*1208*/ 	.word	0x00000003
        /*120c*/ 	.word	0x00038860
        /*1210*/ 	.short	0x010a
        /*1212*/ 	.byte	0x3f
	.zero		1


	//   ....[91]....
        /*1214*/ 	.word	0x0001dff0
        /*1218*/ 	.word	0x00000002
        /*121c*/ 	.word	0x00038840
        /*1220*/ 	.short	0x010a
        /*1222*/ 	.byte	0x3f
	.zero		1


	//   ....[92]....
        /*1224*/ 	.word	0x0001e040
        /*1228*/ 	.word	0x00000002
        /*122c*/ 	.word	0x00038860
        /*1230*/ 	.short	0x010a
        /*1232*/ 	.byte	0x3f
	.zero		1


	//   ....[93]....
        /*1234*/ 	.word	0x0001e090
        /*1238*/ 	.word	0x00000002
        /*123c*/ 	.word	0x00038840
        /*1240*/ 	.short	0x010a
        /*1242*/ 	.byte	0x3f
	.zero		1


	//   ....[94]....
        /*1244*/ 	.word	0x0001e0e0
        /*1248*/ 	.word	0x00000002
        /*124c*/ 	.word	0x00038860
        /*1250*/ 	.short	0x010a
        /*1252*/ 	.byte	0x3f
	.zero		1


	//   ....[95]....
        /*1254*/ 	.word	0x0001e130
        /*1258*/ 	.word	0x00000002
        /*125c*/ 	.word	0x00038840
        /*1260*/ 	.short	0x010a
        /*1262*/ 	.byte	0x3f
	.zero		1


	//   ....[96]....
        /*1264*/ 	.word	0x0001e180
        /*1268*/ 	.word	0x00000002
        /*126c*/ 	.word	0x00038860
        /*1270*/ 	.short	0x010a
        /*1272*/ 	.byte	0x3f
	.zero		1


	//   ....[97]....
        /*1274*/ 	.word	0x0001ebe0
        /*1278*/ 	.word	0x00000000
        /*127c*/ 	.word	0x00038820
        /*1280*/ 	.short	0x010a
        /*1282*/ 	.byte	0x3f
	.zero		1


	//   ....[98]....
        /*1284*/ 	.word	0x0001ed80
        /*1288*/ 	.word	0x00000006
        /*128c*/ 	.word	0x00000000
        /*1290*/ 	.short	0x010a
        /*1292*/ 	.byte	0x3f
	.zero		1


	//   ....[99]....
        /*1294*/ 	.word	0x0001edd0
        /*1298*/ 	.word	0x00000007
        /*129c*/ 	.word	0x00000000
        /*12a0*/ 	.short	0x010a
        /*12a2*/ 	.byte	0x3f
	.zero		1


	//   ....[100]....
        /*12a4*/ 	.word	0x0001ee20
        /*12a8*/ 	.word	0x00000004
        /*12ac*/ 	.word	0x00000000
        /*12b0*/ 	.short	0x010a
        /*12b2*/ 	.byte	0x3f
	.zero		1


	//----- nvinfo : EIATTR_NUM_MBARRIERS
	.align		4
.L_781:
        /*12b4*/ 	.byte	0x03, 0x38
        /*12b6*/ 	.short	0x0017


	//----- nvinfo : EIATTR_EXIT_INSTR_OFFSETS
	.align		4
        /*12b8*/ 	.byte	0x04, 0x1c
        /*12ba*/ 	.short	(.L_783 - .L_782)


	//   ....[0]....
.L_782:
        /*12bc*/ 	.word	0x0001c2c0


	//----- nvinfo : EIATTR_MAX_THREADS
	.align		4
.L_783:
        /*12c0*/ 	.byte	0x04, 0x05
        /*12c2*/ 	.short	(.L_785 - .L_784)
.L_784:
        /*12c4*/ 	.word	0x00000180
        /*12c8*/ 	.word	0x00000001
        /*12cc*/ 	.word	0x00000001


	//----- nvinfo : EIATTR_CRS_STACK_SIZE
	.align		4
.L_785:
        /*12d0*/ 	.byte	0x04, 0x1e
        /*12d2*/ 	.short	(.L_787 - .L_786)
.L_786:
        /*12d4*/ 	.word	0x00000000


	//----- nvinfo : EIATTR_CBANK_PARAM_SIZE
	.align		4
.L_787:
        /*12d8*/ 	.byte	0x03, 0x19
        /*12da*/ 	.short	0x0bf0


	//----- nvinfo : EIATTR_PARAM_CBANK
	.align		4
        /*12dc*/ 	.byte	0x04, 0x0a
        /*12de*/ 	.short	(.L_789 - .L_788)
	.align		4
.L_788:
        /*12e0*/ 	.word	index@(.nv.constant0._ZN7cutlass13device_kernelIN5flash11enable_sm90INS1_16FlashAttnFwdSm90INS1_25CollectiveMainloopFwdSm90ILi2EN4cute5tupleIJNS5_1CILi1EEES8_S8_EEENS6_IJNS7_ILi64EEESA_SA_EEELi512ENS_6half_tEfNS_4arch4Sm90ELb0ELb0ELb1ELb1ELb0ELb1ELb1ELb0ELb0ELb1ELb0ELb0EEENS1_21CollectiveEpilogueFwdINS6_IJSA_NS7_ILi512EEESA_EEES9_SC_SE_Li256ELb1ELb1ELb0ELb0EEENS1_36VarlenDynamicPersistentTileSchedulerILi64ELi64ELi256ELi128ELb0ELb1ELb1ELb0ELb1ELb1EEEEEEEEEvNT_6ParamsE)
        /*12e4*/ 	.short	0x0210
        /*12e6*/ 	.short	0x0bf0


	//----- nvinfo : EIATTR_SW_WAR
	.align		4
.L_789:
        /*12e8*/ 	.byte	0x04, 0x36
        /*12ea*/ 	.short	(.L_791 - .L_790)
.L_790:
        /*12ec*/ 	.word	0x00000008
.L_791:


//--------------------- .nv.info._ZN7cutlass13device_kernelIN5flash11enable_sm90INS1_16FlashAttnFwdSm90INS1_25CollectiveMainloopFwdSm90ILi2EN4cute5tupleIJNS5_1CILi1EEES8_S8_EEENS6_IJNS7_ILi64EEESA_SA_EEELi512ENS_6half_tEfNS_4arch4Sm90ELb0ELb1ELb1ELb0ELb0ELb0ELb0ELb0ELb0ELb1ELb0ELb0EEENS1_21CollectiveEpilogueFwdINS6_IJSA_NS7_ILi512EEESA_EEES9_SC_SE_Li256ELb0ELb1ELb0ELb0EEENS1_30DynamicPersistentTileSchedulerILi256ELi128ELb0ELb1ELb1EEEEEEEEEvNT_6ParamsE --------------------------
	.section	.nv.info._ZN7cutlass13device_kernelIN5flash11enable_sm90INS1_16FlashAttnFwdSm90INS1_25CollectiveMainloopFwdSm90ILi2EN4cute5tupleIJNS5_1CILi1EEES8_S8_EEENS6_IJNS7_ILi64EEESA_SA_EEELi512ENS_6half_tEfNS_4arch4Sm90ELb0ELb1ELb1ELb0ELb0ELb0ELb0ELb0ELb0ELb1ELb0ELb0EEENS1_21CollectiveEpilogueFwdINS6_IJSA_NS7_ILi512EEESA_EEES9_SC_SE_Li256ELb0ELb1ELb0ELb0EEENS1_30DynamicPersistentTileSchedulerILi256ELi128ELb0ELb1ELb1EEEEEEEEEvNT_6ParamsE,"",@"SHT_CUDA_INFO"
	.sectionflags	@""
	.align	4


	//----- nvinfo : EIATTR_CUDA_API_VERSION
	.align		4
        /*0000*/ 	.byte	0x04, 0x37
        /*0002*/ 	.short	(.L_793 - .L_792)
.L_792:
        /*0004*/ 	.word	0x00000082


	//----- nvinfo : EIATTR_KPARAM_INFO
	.align		4
.L_793:
        /*0008*/ 	.byte	0x04, 0x17
        /*000a*/ 	.short	(.L_795 - .L_794)
.L_794:
        /*000c*/ 	.word	0x00000000
        /*0010*/ 	.short	0x0000
        /*0012*/ 	.short	0x0070
        /*0014*/ 	.byte	0x00, 0xf0, 0x01, 0x2a


	//----- nvinfo : EIATTR_SPARSE_MMA_MASK
	.align		4
.L_795:
        /*0018*/ 	.byte	0x03, 0x50
        /*001a*/ 	.short	0x0000


	//----- nvinfo : EIATTR_MAXREG_COUNT
	.align		4
        /*001c*/ 	.byte	0x03, 0x1b
        /*001e*/ 	.short	0x00a8


	//----- nvinfo : EIATTR_NUM_BARRIERS
	.align		4
        /*0020*/ 	.byte	0x02, 0x4c
        /*0022*/ 	.byte	0x10
	.zero		1


	//----- nvinfo : EIATTR_EXTERNS
	.align		4
        /*0024*/ 	.byte	0x04, 0x0f
        /*0026*/ 	.short	(.L_797 - .L_796)


	//   ....[0]....
	.align		4
.L_796:
        /*0028*/ 	.word	index@(__assertfail)


	//----- nvinfo : EIATTR_ANNOTATIONS
	.align		4
.L_797:
        /*002c*/ 	.byte	0x04, 0x55
        /*002e*/ 	.short	(.L_799 - .L_798)


	//   ....[0]....
.L_798:
        /* <DEDUP_REMOVED lines=24> */


	//----- nvinfo : EIATTR_MERCURY_ISA_VERSION
	.align		4
.L_799:
        /*01a0*/ 	.byte	0x03, 0x5f
        /*01a2*/ 	.short	0x0101


	//----- nvinfo : EIATTR_INT_WARP_WIDE_INSTR_OFFSETS
	.align		4
        /*01a4*/ 	.byte	0x04, 0x31
        /*01a6*/ 	.short	(.L_801 - .L_800)


	//   ....[0]....
.L_800:
        /*01a8*/ 	.word	0x00000130


	//   ....[1]....
        /*01ac*/ 	.word	0x00000170


	//   ....[2]....
        /*01b0*/ 	.word	0x000001e0


	//   ....[3]....
        /*01b4*/ 	.word	0x000114f0


	//   ....[4]....
        /*01b8*/ 	.word	0x00011580


	//   ....[5]....
        /*01bc*/ 	.word	0x00015ba0


	//   ....[6]....
        /*01c0*/ 	.word	0x00015c30


	//----- nvinfo : EIATTR_COOP_GROUP_MASK_REGIDS
	.align		4
.L_801:
        /*01c4*/ 	.byte	0x04, 0x29
        /*01c6*/ 	.short	(.L_803 - .L_802)


	//   ....[0]....
.L_802:
        /*01c8*/ 	.word	0xffffffff


	//   ....[1]....
        /*01cc*/ 	.word	0xffffffff


	//   ....[2]....
        /*01d0*/ 	.word	0xffffffff


	//   ....[3]....
        /*01d4*/ 	.word	0xffffffff


	//   ....[4]....
        /*01d8*/ 	.word	0xffffffff


	//   ....[5]....
        /*01dc*/ 	.word	0xffffffff


	//   ....[6]....
        /*01e0*/ 	.word	0xffffffff


	//   ....[7]....
        /*01e4*/ 	.word	0xffffffff


	//   ....[8]....
        /*01e8*/ 	.word	0xffffffff


	//   ....[9]....
        /*01ec*/ 	.word	0xffffffff


	//   ....[10]....
        /*01f0*/ 	.word	0xffffffff


	//   ....[11]....
        /*01f4*/ 	.word	0xffffffff


	//   ....[12]....
        /*01f8*/ 	.word	0xffffffff


	//   ....[13]....
        /*01fc*/ 	.word	0xffffffff


	//   ....[14]....
        /*0200*/ 	.word	0xffffffff


	//   ....[15]....
        /*0204*/ 	.word	0xffffffff


	//   ....[16]....
        /*0208*/ 	.word	0xffffffff


	//   ....[17]....
        /*020c*/ 	.word	0xffffffff


	//   ....[18]....
        /*0210*/ 	.word	0xffffffff


	//   ....[19]....
        /*0214*/ 	.word	0xffffffff


	//   ....[20]....
        /*0218*/ 	.word	0xffffffff


	//   ....[21]....
        /*021c*/ 	.word	0xffffffff


	//   ....[22]....
        /*0220*/ 	.word	0xffffffff


	//   ....[23]....
        /*0224*/ 	.word	0xffffffff


	//   ....[24]....
        /*0228*/ 	.word	0xffffffff


	//   ....[25]....
        /*022c*/ 	.word	0xffffffff


	//   ....[26]....
        /*0230*/ 	.word	0xffffffff


	//   ....[27]....
        /*0234*/ 	.word	0xffffffff


	//   ....[28]....
        /*0238*/ 	.word	0xffffffff


	//   ....[29]....
        /*023c*/ 	.word	0xffffffff


	//   ....[30]....
        /*0240*/ 	.word	0xffffffff


	//   ....[31]....
        /*0244*/ 	.word	0xffffffff


	//   ....[32]....
        /*0248*/ 	.word	0xffffffff


	//   ....[33]....
        /*024c*/ 	.word	0xffffffff


	//   ....[34]....
        /*0250*/ 	.word	0xffffffff


	//   ....[35]....
        /*0254*/ 	.word	0xffffffff


	//   ....[36]....
        /*0258*/ 	.word	0xffffffff


	//   ....[37]....
        /*025c*/ 	.word	0xffffffff


	//   ....[38]....
        /*0260*/ 	.word	0xffffffff


	//   ....[39]....
        /*0264*/ 	.word	0xffffffff


	//   ....[40]....
        /*0268*/ 	.word	0xffffffff


	//   ....[41]....
        /*026c*/ 	.word	0xffffffff


	//   ....[42]....
        /*0270*/ 	.word	0xffffffff


	//   ....[43]....
        /*0274*/ 	.word	0xffffffff


	//   ....[44]....
        /*0278*/ 	.word	0xffffffff


	//   ....[45]....
        /*027c*/ 	.word	0xffffffff


	//   ....[46]....
        /*0280*/ 	.word	0xffffffff


	//   ....[47]....
        /*0284*/ 	.word	0xffffffff


	//   ....[48]....
        /*0288*/ 	.word	0xffffffff


	//   ....[49]....
        /*028c*/ 	.word	0xffffffff


	//   ....[50]....
        /*0290*/ 	.word	0xffffffff


	//   ....[51]....
        /*0294*/ 	.word	0xffffffff


	//   ....[52]....
        /*0298*/ 	.word	0xffffffff


	//   ....[53]....
        /*029c*/ 	.word	0xffffffff


	//   ....[54]....
        /*02a0*/ 	.word	0xffffffff


	//   ....[55]....
        /*02a4*/ 	.word	0xffffffff


	//   ....[56]....
        /*02a8*/ 	.word	0xffffffff


	//   ....[57]....
        /*02ac*/ 	.word	0xffffffff


	//   ....[58]....
        /*02b0*/ 	.word	0xffffffff


	//   ....[59]....
        /*02b4*/ 	.word	0xffffffff


	//   ....[60]....
        /*02b8*/ 	.word	0xffffffff


	//   ....[61]....
        /*02bc*/ 	.word	0xffffffff


	//   ....[62]....
        /*02c0*/ 	.word	0xffffffff


	//   ....[63]....
        /*02c4*/ 	.word	0xffffffff


	//   ....[64]....
        /*02c8*/ 	.word	0x0500000f


	//   ....[65]....
        /*02cc*/ 	.word	0x0500000f


	//   ....[66]....
        /*02d0*/ 	.word	0x0500000f


	//   ....[67]....
        /*02d4*/ 	.word	0x0500000f


	//   ....[68]....
        /*02d8*/ 	.word	0x0500000f


	//   ....[69]....
        /*02dc*/ 	.word	0x0500000f


	//   ....[70]....
        /*02e0*/ 	.word	0x0500000f


	//   ....[71]....
        /*02e4*/ 	.word	0x0500000f


	//   ....[72]....
        /*02e8*/ 	.word	0x0500000f


	//   ....[73]....
        /*02ec*/ 	.word	0x0500000f


	//   ....[74]....
        /*02f0*/ 	.word	0x0500000f


	//----- nvinfo : EIATTR_COOP_GROUP_INSTR_OFFSETS
	.align		4
.L_803:
        /*02f4*/ 	.byte	0x04, 0x28
        /*02f6*/ 	.short	(.L_805 - .L_804)


	//   ....[0]....
.L_804:
        /*02f8*/ 	.word	0x00000060


	//   ....[1]....
        /*02fc*/ 	.word	0x00000140


	//   ....[2]....
        /*0300*/ 	.word	0x00000190


	//   ....[3]....
        /*0304*/ 	.word	0x00000380


	//   ....[4]....
        /*0308*/ 	.word	0x000004e0


	//   ....[5]....
        /*030c*/ 	.word	0x00000600


	//   ....[6]....
        /*0310*/ 	.word	0x00000760


	//   ....[7]....
        /*0314*/ 	.word	0x00001c10


	//   ....[8]....
        /*0318*/ 	.word	0x00003d20


	//   ....[9]....
        /*031c*/ 	.word	0x00004320


	//   ....[10]....
        /*0320*/ 	.word	0x00004a60


	//   ....[11]....
        /*0324*/ 	.word	0x000053b0


	//   ....[12]....
        /*0328*/ 	.word	0x000053d0


	//   ....[13]....
        /*032c*/ 	.word	0x00005b10


	//   ....[14]....
        /*0330*/ 	.word	0x00005b50


	//   ....[15]....
        /*0334*/ 	.word	0x00006380


	//   ....[16]....
        /*0338*/ 	.word	0x00006970


	//   ....[17]....
        /*033c*/ 	.word	0x00006f00


	//   ....[18]....
        /*0340*/ 	.word	0x000075f0


	//   ....[19]....
        /*0344*/ 	.word	0x000076b0


	//   ....[20]....
        /*0348*/ 	.word	0x00007ac0


	//   ....[21]....
        /*034c*/ 	.word	0x00007b50


	//   ....[22]....
        /*0350*/ 	.word	0x00008cc0


	//   ....[23]....
        /*0354*/ 	.word	0x00009690


	//   ....[24]....
        /*0358*/ 	.word	0x00009720


	//   ....[25]....
        /*035c*/ 	.word	0x00009a10


	//   ....[26]....
        /*0360*/ 	.word	0x00009b60


	//   ....[27]....
        /*0364*/ 	.word	0x0000ac30


	//   ....[28]....
        /*0368*/ 	.word	0x0000b0e0


	//   ....[29]....
        /*036c*/ 	.word	0x0000b640


	//   ....[30]....
        /*0370*/ 	.word	0x0000bd30


	//   ....[31]....
        /*0374*/ 	.word	0x0000be30


	//   ....[32]....
        /*0378*/ 	.word	0x0000c180


	//   ....[33]....
        /*037c*/ 	.word	0x0000c230


	//   ....[34]....
        /*0380*/ 	.word	0x0000d400


	//   ....[35]....
        /*0384*/ 	.word	0x0000d440


	//   ....[36]....
        /*0388*/ 	.word	0x0000d480


	//   ....[37]....
        /*038c*/ 	.word	0x0000d4f0


	//   ....[38]....
        /*0390*/ 	.word	0x0000d520


	//   ....[39]....
        /*0394*/ 	.word	0x0000dfa0


	//   ....[40]....
        /*0398*/ 	.word	0x0000f260


	//   ....[41]....
        /*039c*/ 	.word	0x0000f290


	//   ....[42]....
        /*03a0*/ 	.word	0x0000f2c0


	//   ....[43]....
        /*03a4*/ 	.word	0x0000f2e0


	//   ....[44]....
        /*03a8*/ 	.word	0x0000f930


	//   ....[45]....
        /*03ac*/ 	.word	0x0000f940


	//   ....[46]....
        /*03b0*/ 	.word	0x0000fb70


	//   ....[47]....
        /*03b4*/ 	.word	0x0000fb90


	//   ....[48]....
        /*03b8*/ 	.word	0x00010520


	//   ....[49]....
        /*03bc*/ 	.word	0x00010540


	//   ....[50]....
        /*03c0*/ 	.word	0x00010770


	//   ....[51]....
        /*03c4*/ 	.word	0x00010790


	//   ....[52]....
        /*03c8*/ 	.word	0x00010a50


	//   ....[53]....
        /*03cc*/ 	.word	0x00011ae0


	//   ....[54]....
        /*03d0*/ 	.word	0x00012420


	//   ....[55]....
        /*03d4*/ 	.word	0x00012430


	//   ....[56]....
        /*03d8*/ 	.word	0x000124f0


	//   ....[57]....
        /*03dc*/ 	.word	0x00012500


	//   ....[58]....
        /*03e0*/ 	.word	0x00012570


	//   ....[59]....
        /*03e4*/ 	.word	0x00012580


	//   ....[60]....
        /*03e8*/ 	.word	0x00012590


	//   ....[61]....
        /*03ec*/ 	.word	0x000125d0


	//   ....[62]....
        /*03f0*/ 	.word	0x00015d90


	//   ....[63]....
        /*03f4*/ 	.word	0x00015f80


	//   ....[64]....
        /*03f8*/ 	.word	0x00016630


	//   ....[65]....
        /*03fc*/ 	.word	0x00016790


	//   ....[66]....
        /*0400*/ 	.word	0x000167f0


	//   ....[67]....
        /*0404*/ 	.word	0x000168b0


	//   ....[68]....
        /*0408*/ 	.word	0x00016980


	//   ....[69]....
        /*040c*/ 	.word	0x000169e0


	//   ....[70]....
        /*0410*/ 	.word	0x00016ac0


	//   ....[71]....
        /*0414*/ 	.word	0x00016b20


	//   ....[72]....
        /*0418*/ 	.word	0x00016be0


	//   ....[73]....
        /*041c*/ 	.word	0x00016f00


	//   ....[74]....
        /*0420*/ 	.word	0x00017020


	//----- nvinfo : EIATTR_REG_RECONFIG
	.align		4
.L_805:
        /*0424*/ 	.byte	0x01, 0x54
	.zero		2


	//----- nvinfo : EIATTR_SYSCALL_OFFSETS
	.align		4
        /*0428*/ 	.byte	0x04, 0x46
        /*042a*/ 	.short	(.L_807 - .L_806)


	//   ....[0]....
.L_806:
        /*042c*/ 	.word	0x00003ef0


	//   ....[1]....
        /*0430*/ 	.word	0x000116f0


	//   ....[2]....
        /*0434*/ 	.word	0x00011840


	//   ....[3]....
        /*0438*/ 	.word	0x00011930


	//   ....[4]....
        /*043c*/ 	.word	0x00012060


	//----- nvinfo : EIATTR_MBARRIER_INSTR_OFFSETS
	.align		4
.L_807:
        /*0440*/ 	.byte	0x04, 0x39
        /*0442*/ 	.short	(.L_809 - .L_808)


	//   ....[0]....
.L_808:
        /*0444*/ 	.word	0x00000270
        /*0448*/ 	.word	0x000000ff
        /*044c*/ 	.word	0x00028c00
        /*0450*/ 	.short	0x0100
        /*0452*/ 	.byte	0x08
	.zero		1


	//   ....[1]....
        /*0454*/ 	.word	0x00000280
        /*0458*/ 	.word	0x000000ff
        /*045c*/ 	.word	0x00028c20
        /*0460*/ 	.short	0x0100
        /*0462*/ 	.byte	0x08
	.zero		1


	//   ....[2]....
        /*0464*/ 	.word	0x00000330
        /*0468*/ 	.word	0x000000ff
        /*046c*/ 	.word	0x00028c30
        /*0470*/ 	.short	0x0100
        /*0472*/ 	.byte	0x06
	.zero		1


	//   ....[3]....
        /*0474*/ 	.word	0x00000340
        /*0478*/ 	.word	0x000000ff
        /*047c*/ 	.word	0x00028c40
        /*0480*/ 	.short	0x0100
        /*0482*/ 	.byte	0x06
	.zero		1


	//   ....[4]....
        /*0484*/ 	.word	0x00000350
        /*0488*/ 	.word	0x000000ff
        /*048c*/ 	.word	0x00028c38
        /*0490*/ 	.short	0x0100
        /*0492*/ 	.byte	0x06
	.zero		1


	//   ....[5]....
        /*0494*/ 	.word	0x00000360
        /*0498*/ 	.word	0x000000ff
        /*049c*/ 	.word	0x00028c48
        /*04a0*/ 	.short	0x0100
        /*04a2*/ 	.byte	0x06
	.zero		1


	//   ....[6]....
        /*04a4*/ 	.word	0x00000490
        /*04a8*/ 	.word	0x000000ff
        /*04ac*/ 	.word	0x00028c50
        /*04b0*/ 	.short	0x0100
        /*04b2*/ 	.byte	0x08
	.zero		1


	//   ....[7]....
        /*04b4*/ 	.word	0x000004a0
        /*04b8*/ 	.word	0x000000ff
        /*04bc*/ 	.word	0x00028c60
        /*04c0*/ 	.short	0x0100
        /*04c2*/ 	.byte	0x08
	.zero		1


	//   ....[8]....
        /*04c4*/ 	.word	0x000004b0
        /*04c8*/ 	.word	0x000000ff
        /*04cc*/ 	.word	0x00028c58
        /*04d0*/ 	.short	0x0100
        /*04d2*/ 	.byte	0x08
	.zero		1


	//   ....[9]....
        /*04d4*/ 	.word	0x000004c0
        /*04d8*/ 	.word	0x000000ff
        /*04dc*/ 	.word	0x00028c68
        /*04e0*/ 	.short	0x0100
        /*04e2*/ 	.byte	0x08
	.zero		1


	//   ....[10]....
        /*04e4*/ 	.word	0x000005b0
        /*04e8*/ 	.word	0x000000ff
        /*04ec*/ 	.word	0x00028c70
        /*04f0*/ 	.short	0x0100
        /*04f2*/ 	.byte	0x06
	.zero		1


	//   ....[11]....
        /*04f4*/ 	.word	0x000005c0
        /*04f8*/ 	.word	0x000000ff
        /*04fc*/ 	.word	0x00028c80
        /*0500*/ 	.short	0x0100
        /*0502*/ 	.byte	0x06
	.zero		1


	//   ....[12]....
        /*0504*/ 	.word	0x000005d0
        /*0508*/ 	.word	0x000000ff
        /*050c*/ 	.word	0x00028c78
        /*0510*/ 	.short	0x0100
        /*0512*/ 	.byte	0x06
	.zero		1


	//   ....[13]....
        /*0514*/ 	.word	0x000005e0
        /*0518*/ 	.word	0x000000ff
        /*051c*/ 	.word	0x00028c88
        /*0520*/ 	.short	0x0100
        /*0522*/ 	.byte	0x06
	.zero		1


	//   ....[14]....
        /*0524*/ 	.word	0x00000710
        /*0528*/ 	.word	0x000000ff
        /*052c*/ 	.word	0x00028c90
        /*0530*/ 	.short	0x0100
        /*0532*/ 	.byte	0x08
	.zero		1


	//   ....[15]....
        /*0534*/ 	.word	0x00000720
        /*0538*/ 	.word	0x000000ff
        /*053c*/ 	.word	0x00028ca0
        /*0540*/ 	.short	0x0100
        /*0542*/ 	.byte	0x08
	.zero		1


	//   ....[16]....
        /*0544*/ 	.word	0x00000730
        /*0548*/ 	.word	0x000000ff
        /*054c*/ 	.word	0x00028c98
        /*0550*/ 	.short	0x0100
        /*0552*/ 	.byte	0x08
	.zero		1


	//   ....[17]....
        /*0554*/ 	.word	0x00000740
        /*0558*/ 	.word	0x000000ff
        /*055c*/ 	.word	0x00028ca8
        /*0560*/ 	.short	0x0100
        /*0562*/ 	.byte	0x08
	.zero		1


	//   ....[18]....
        /*0564*/ 	.word	0x00000870
        /*0568*/ 	.word	0x000000ff
        /*056c*/ 	.word	0x00028cb0
        /*0570*/ 	.short	0x0100
        /*0572*/ 	.byte	0x08
	.zero		1


	//   ....[19]....
        /*0574*/ 	.word	0x00000880
        /*0578*/ 	.word	0x000000ff
        /*057c*/ 	.word	0x00028cc0
        /*0580*/ 	.short	0x0100
        /*0582*/ 	.byte	0x08
	.zero		1


	//   ....[20]....
        /*0584*/ 	.word	0x00000890
        /*0588*/ 	.word	0x000000ff
        /*058c*/ 	.word	0x00028cb8
        /*0590*/ 	.short	0x0100
        /*0592*/ 	.byte	0x08
	.zero		1


	//   ....[21]....
        /*0594*/ 	.word	0x000008a0
        /*0598*/ 	.word	0x000000ff
        /*059c*/ 	.word	0x00028cc8
        /*05a0*/ 	.short	0x0100
        /*05a2*/ 	.byte	0x08
	.zero		1


	//   ....[22]....
        /*05a4*/ 	.word	0x00001d20
        /*05a8*/ 	.word	0x000000ff
        /*05ac*/ 	.word	0x00028c50
        /*05b0*/ 	.short	0x010a
        /*05b2*/ 	.byte	0x15
	.zero		1


	//   ....[23]....
        /*05b4*/ 	.word	0x00001ff0
        /*05b8*/ 	.word	0x00000000
        /*05bc*/ 	.word	0x00000000
        /*05c0*/ 	.short	0x0101
        /*05c2*/ 	.byte	0x3f
	.zero		1


	//   ....[24]....
        /*05c4*/ 	.word	0x00002930
        /*05c8*/ 	.word	0x000000ff
        /*05cc*/ 	.word	0x00028c50
        /*05d0*/ 	.short	0x010a
        /*05d2*/ 	.byte	0x15
	.zero		1


	//   ....[25]....
        /*05d4*/ 	.word	0x00002970
        /*05d8*/ 	.word	0x000000ff
        /*05dc*/ 	.word	0x00028c50
        /*05e0*/ 	.short	0x010a
        /*05e2*/ 	.byte	0x15
	.zero		1


	//   ....[26]....
        /*05e4*/ 	.word	0x00002b40
        /*05e8*/ 	.word	0x00000000
        /*05ec*/ 	.word	0x00000000
        /*05f0*/ 	.short	0x0101
        /*05f2*/ 	.byte	0x3f
	.zero		1


	//   ....[27]....
        /*05f4*/ 	.word	0x00003f70
        /*05f8*/ 	.word	0x000000ff
        /*05fc*/ 	.word	0x00028c00
        /*0600*/ 	.short	0x010a
        /*0602*/ 	.byte	0x2b
	.zero		1


	//   ....[28]....
        /*0604*/ 	.word	0x00003ff0
        /*0608*/ 	.word	0x00000007
        /*060c*/ 	.word	0x00028c30
        /*0610*/ 	.short	0x010a
        /*0612*/ 	.byte	0x3f
	.zero		1


	//   ....[29]....
        /*0614*/ 	.word	0x00004030
        /*0618*/ 	.word	0x00000007
        /*061c*/ 	.word	0x00028c30
        /*0620*/ 	.short	0x010a
        /*0622*/ 	.byte	0x3f
	.zero		1


	//   ....[30]....
        /*0624*/ 	.word	0x00004620
        /*0628*/ 	.word	0x00000003
        /*062c*/ 	.word	0x00000000
        /*0630*/ 	.short	0x0101
        /*0632*/ 	.byte	0x3f
	.zero		1


	//   ....[31]....
        /*0634*/ 	.word	0x000060d0
        /*0638*/ 	.word	0x00000007
        /*063c*/ 	.word	0x00028c50
        /*0640*/ 	.short	0x010a
        /*0642*/ 	.byte	0x3f
	.zero		1


	//   ....[32]....
        /*0644*/ 	.word	0x00006110
        /*0648*/ 	.word	0x00000007
        /*064c*/ 	.word	0x00028c50
        /*0650*/ 	.short	0x010a
        /*0652*/ 	.byte	0x3f
	.zero		1


	//   ....[33]....
        /*0654*/ 	.word	0x000063a0
        /*0658*/ 	.word	0x00000007
        /*065c*/ 	.word	0x00000000
        /*0660*/ 	.short	0x0101
        /*0662*/ 	.byte	0x3f
	.zero		1


	//   ....[34]....
        /*0664*/ 	.word	0x00006660
        /*0668*/ 	.word	0x000000ff
        /*066c*/ 	.word	0x00028c30
        /*0670*/ 	.short	0x010a
        /*0672*/ 	.byte	0x1c
	.zero		1


	//   ....[35]....
        /*0674*/ 	.word	0x000066a0
        /*0678*/ 	.word	0x000000ff
        /*067c*/ 	.word	0x00028c30
        /*0680*/ 	.short	0x010a
        /*0682*/ 	.byte	0x1c
	.zero		1


	//   ....[36]....
        /*0684*/ 	.word	0x00006b50
        /*0688*/ 	.word	0x0000000a
        /*068c*/ 	.word	0x00000000
        /*0690*/ 	.short	0x0101
        /*0692*/ 	.byte	0x3f
	.zero		1


	//   ....[37]....
        /*0694*/ 	.word	0x00008a10
        /*0698*/ 	.word	0x000000ff
        /*069c*/ 	.word	0x00028c50
        /*06a0*/ 	.short	0x010a
        /*06a2*/ 	.byte	0x1c
	.zero		1


	//   ....[38]....
        /*06a4*/ 	.word	0x00008a50
        /*06a8*/ 	.word	0x000000ff
        /*06ac*/ 	.word	0x00028c50
        /*06b0*/ 	.short	0x010a
        /*06b2*/ 	.byte	0x1c
	.zero		1


	//   ....[39]....
        /*06b4*/ 	.word	0x00008ce0
        /*06b8*/ 	.word	0x000000a8
        /*06bc*/ 	.word	0x00000000
        /*06c0*/ 	.short	0x0101
        /*06c2*/ 	.byte	0x3f
	.zero		1


	//   ....[40]....
        /*06c4*/ 	.word	0x000090c0
        /*06c8*/ 	.word	0x000000ff
        /*06cc*/ 	.word	0x00028c30
        /*06d0*/ 	.short	0x010a
        /*06d2*/ 	.byte	0x19
	.zero		1


	//   ....[41]....
        /*06d4*/ 	.word	0x00009100
        /*06d8*/ 	.word	0x000000ff
        /*06dc*/ 	.word	0x00028c30
        /*06e0*/ 	.short	0x010a
        /*06e2*/ 	.byte	0x19
	.zero		1


	//   ....[42]....
        /*06e4*/ 	.word	0x00009ee0
        /*06e8*/ 	.word	0x00000098
        /*06ec*/ 	.word	0x00000000
        /*06f0*/ 	.short	0x0101
        /*06f2*/ 	.byte	0x3f
	.zero		1


	//   ....[43]....
        /*06f4*/ 	.word	0x0000a9a0
        /*06f8*/ 	.word	0x000000ff
        /*06fc*/ 	.word	0x00028c50
        /*0700*/ 	.short	0x010a
        /*0702*/ 	.byte	0x19
	.zero		1


	//   ....[44]....
        /*0704*/ 	.word	0x0000a9e0
        /*0708*/ 	.word	0x000000ff
        /*070c*/ 	.word	0x00028c50
        /*0710*/ 	.short	0x010a
        /*0712*/ 	.byte	0x19
	.zero		1


	//   ....[45]....
        /*0714*/ 	.word	0x0000ac50
        /*0718*/ 	.word	0x000000ad
        /*071c*/ 	.word	0x00000000
        /*0720*/ 	.short	0x0101
        /*0722*/ 	.byte	0x3f
	.zero		1


	//   ....[46]....
        /*0724*/ 	.word	0x0000adc0
        /*0728*/ 	.word	0x000000ff
        /*072c*/ 	.word	0x00028c30
        /*0730*/ 	.short	0x010a
        /*0732*/ 	.byte	0x1b
	.zero		1


	//   ....[47]....
        /*0734*/ 	.word	0x0000ae00
        /*0738*/ 	.word	0x000000ff
        /*073c*/ 	.word	0x00028c30
        /*0740*/ 	.short	0x010a
        /*0742*/ 	.byte	0x1b
	.zero		1


	//   ....[48]....
        /*0744*/ 	.word	0x0000b280
        /*0748*/ 	.word	0x00000008
        /*074c*/ 	.word	0x00000000
        /*0750*/ 	.short	0x0101
        /*0752*/ 	.byte	0x3f
	.zero		1


	//   ....[49]....
        /*0754*/ 	.word	0x0000d150
        /*0758*/ 	.word	0x000000ff
        /*075c*/ 	.word	0x00028c50
        /*0760*/ 	.short	0x010a
        /*0762*/ 	.byte	0x1b
	.zero		1


	//   ....[50]....
        /*0764*/ 	.word	0x0000d190
        /*0768*/ 	.word	0x000000ff
        /*076c*/ 	.word	0x00028c50
        /*0770*/ 	.short	0x010a
        /*0772*/ 	.byte	0x1b
	.zero		1


	//   ....[51]....
        /*0774*/ 	.word	0x0000d420
        /*0778*/ 	.word	0x00000014
        /*077c*/ 	.word	0x00000000
        /*0780*/ 	.short	0x0101
        /*0782*/ 	.byte	0x3f
	.zero		1


	//   ....[52]....
        /*0784*/ 	.word	0x0000f8e0
        /*0788*/ 	.word	0x000000ff
        /*078c*/ 	.word	0x00000000
        /*0790*/ 	.short	0x0101
        /*0792*/ 	.byte	0x05
	.zero		1


	//   ....[53]....
        /*0794*/ 	.word	0x00011d40
        /*0798*/ 	.word	0x00000003
        /*079c*/ 	.word	0x00028c40
        /*07a0*/ 	.short	0x010a
        /*07a2*/ 	.byte	0x3f
	.zero		1


	//   ....[54]....
        /*07a4*/ 	.word	0x00012680
        /*07a8*/ 	.word	0x00000011
        /*07ac*/ 	.word	0x00028c00
        /*07b0*/ 	.short	0x0107
        /*07b2*/ 	.byte	0x3f
	.zero		1


	//   ....[55]....
        /*07b4*/ 	.word	0x00012770
        /*07b8*/ 	.word	0x00000011
        /*07bc*/ 	.word	0x00028c00
        /*07c0*/ 	.short	0x0101
        /*07c2*/ 	.byte	0x3f
	.zero		1


	//   ....[56]....
        /*07c4*/ 	.word	0x00012790
        /*07c8*/ 	.word	0x00000011
        /*07cc*/ 	.word	0x00028c20
        /*07d0*/ 	.short	0x010a
        /*07d2*/ 	.byte	0x3f
	.zero		1


	//   ....[57]....
        /*07d4*/ 	.word	0x00012870
        /*07d8*/ 	.word	0x00000000
        /*07dc*/ 	.word	0x00028c60
        /*07e0*/ 	.short	0x010a
        /*07e2*/ 	.byte	0x3f
	.zero		1


	//   ....[58]....
        /*07e4*/ 	.word	0x00013440
        /*07e8*/ 	.word	0x00000002
        /*07ec*/ 	.word	0x00028c40
        /*07f0*/ 	.short	0x010a
        /*07f2*/ 	.byte	0x3f
	.zero		1


	//   ....[59]....
        /*07f4*/ 	.word	0x00013680
        /*07f8*/ 	.word	0x00000002
        /*07fc*/ 	.word	0x00028c60
        /*0800*/ 	.short	0x010a
        /*0802*/ 	.byte	0x3f
	.zero		1


	//   ....[60]....
        /*0804*/ 	.word	0x00014220
        /*0808*/ 	.word	0x00000004
        /*080c*/ 	.word	0x00028c40
        /*0810*/ 	.short	0x010a
        /*0812*/ 	.byte	0x3f
	.zero		1


	//   ....[61]....
        /*0814*/ 	.word	0x00014460
        /*0818*/ 	.word	0x00000004
        /*081c*/ 	.word	0x00028c60
        /*0820*/ 	.short	0x010a
        /*0822*/ 	.byte	0x3f
	.zero		1


	//   ....[62]....
        /*0824*/ 	.word	0x00014f90
        /*0828*/ 	.word	0x00000004
        /*082c*/ 	.word	0x00028c40
        /*0830*/ 	.short	0x010a
        /*0832*/ 	.byte	0x3f
	.zero		1


	//   ....[63]....
        /*0834*/ 	.word	0x000151d0
        /*0838*/ 	.word	0x00000004
        /*083c*/ 	.word	0x00028c60
        /*0840*/ 	.short	0x010a
        /*0842*/ 	.byte	0x3f
	.zero		1


	//   ....[64]....
        /*0844*/ 	.word	0x00015f00
        /*0848*/ 	.word	0x00000000
        /*084c*/ 	.word	0x00028c20
        /*0850*/ 	.short	0x010a
        /*0852*/ 	.byte	0x3f
	.zero		1


	//   ....[65]....
        /*0854*/ 	.word	0x000160d0
        /*0858*/ 	.word	0x00000006
        /*085c*/ 	.word	0x00000000
        /*0860*/ 	.short	0x010a
        /*0862*/ 	.byte	0x3f
	.zero		1


	//   ....[66]....
        /*0864*/ 	.word	0x00016120
        /*0868*/ 	.word	0x00000003
        /*086c*/ 	.word	0x00000000
        /*0870*/ 	.short	0x010a
        /*0872*/ 	.byte	0x3f
	.zero		1


	//   ....[67]....
        /*0874*/ 	.word	0x00016180
        /*0878*/ 	.word	0x00000012
        /*087c*/ 	.word	0x00000000
        /*0880*/ 	.short	0x010a
        /*0882*/ 	.byte	0x3f
	.zero		1


	//   ....[68]....
        /*0884*/ 	.word	0x000161b0
        /*0888*/ 	.word	0x00000003
        /*088c*/ 	.word	0x00000000
        /*0890*/ 	.short	0x010a
        /*0892*/ 	.byte	0x3f
	.zero		1


	//   ....[69]....
        /*0894*/ 	.word	0x00016220
        /*0898*/ 	.word	0x00000003
        /*089c*/ 	.word	0x00028c50
        /*08a0*/ 	.short	0x010a
        /*08a2*/ 	.byte	0x3f
	.zero		1


	//   ....[70]....
        /*08a4*/ 	.word	0x00016280
        /*08a8*/ 	.word	0x00000003
        /*08ac*/ 	.word	0x00028c50
        /*08b0*/ 	.short	0x010a
        /*08b2*/ 	.byte	0x3f
	.zero		1


	//   ....[71]....
        /*08b4*/ 	.word	0x000162e0
        /*08b8*/ 	.word	0x00000003
        /*08bc*/ 	.word	0x00028c00
        /*08c0*/ 	.short	0x010a
        /*08c2*/ 	.byte	0x3f
	.zero		1


	//   ....[72]....
        /*08c4*/ 	.word	0x00016330
        /*08c8*/ 	.word	0x00000007
        /*08cc*/ 	.word	0x00028c30
        /*08d0*/ 	.short	0x010a
        /*08d2*/ 	.byte	0x3f
	.zero		1


	//   ....[73]....
        /*08d4*/ 	.word	0x00016380
        /*08d8*/ 	.word	0x00000007
        /*08dc*/ 	.word	0x00028c50
        /*08e0*/ 	.short	0x010a
        /*08e2*/ 	.byte	0x3f
	.zero		1


	//   ....[74]....
        /*08e4*/ 	.word	0x000163e0
        /*08e8*/ 	.word	0x0000000a
        /*08ec*/ 	.word	0x00028c30
        /*08f0*/ 	.short	0x010a
        /*08f2*/ 	.byte	0x3f
	.zero		1


	//   ....[75]....
        /*08f4*/ 	.word	0x00016430
        /*08f8*/ 	.word	0x000000a8
        /*08fc*/ 	.word	0x00028c50
        /*0900*/ 	.short	0x010a
        /*0902*/ 	.byte	0x3f
	.zero		1


	//   ....[76]....
        /*0904*/ 	.word	0x00016490
        /*0908*/ 	.word	0x00000005
        /*090c*/ 	.word	0x00028c30
        /*0910*/ 	.short	0x010a
        /*0912*/ 	.byte	0x3f
	.zero		1


	//   ....[77]....
        /*0914*/ 	.word	0x000164e0
        /*0918*/ 	.word	0x000000ad
        /*091c*/ 	.word	0x00028c50
        /*0920*/ 	.short	0x010a
        /*0922*/ 	.byte	0x3f
	.zero		1


	//   ....[78]....
        /*0924*/ 	.word	0x00016540
        /*0928*/ 	.word	0x00000006
        /*092c*/ 	.word	0x00028c30
        /*0930*/ 	.short	0x010a
        /*0932*/ 	.byte	0x3f
	.zero		1


	//   ....[79]....
        /*0934*/ 	.word	0x00016590
        /*0938*/ 	.word	0x00000014
        /*093c*/ 	.word	0x00028c50
        /*0940*/ 	.short	0x010a
        /*0942*/ 	.byte	0x3f
	.zero		1


	//   ....[80]....
        /*0944*/ 	.word	0x000166e0
        /*0948*/ 	.word	0x00000003
        /*094c*/ 	.word	0x00028c40
        /*0950*/ 	.short	0x010a
        /*0952*/ 	.byte	0x3f
	.zero		1


	//   ....[81]....
        /*0954*/ 	.word	0x00016c20
        /*0958*/ 	.word	0x00000011
        /*095c*/ 	.word	0x00028c20
        /*0960*/ 	.short	0x010a
        /*0962*/ 	.byte	0x3f
	.zero		1


	//   ....[82]....
        /*0964*/ 	.word	0x00016c70
        /*0968*/ 	.word	0x00000000
        /*096c*/ 	.word	0x00028c60
        /*0970*/ 	.short	0x010a
        /*0972*/ 	.byte	0x3f
	.zero		1


	//   ....[83]....
        /*0974*/ 	.word	0x00016cc0
        /*0978*/ 	.word	0x00000002
        /*097c*/ 	.word	0x00028c40
        /*0980*/ 	.short	0x010a
        /*0982*/ 	.byte	0x3f
	.zero		1


	//   ....[84]....
        /*0984*/ 	.word	0x00016d10
        /*0988*/ 	.word	0x00000002
        /*098c*/ 	.word	0x00028c60
        /*0990*/ 	.short	0x010a
        /*0992*/ 	.byte	0x3f
	.zero		1


	//   ....[85]....
        /*0994*/ 	.word	0x00016d60
        /*0998*/ 	.word	0x00000004
        /*099c*/ 	.word	0x00028c40
        /*09a0*/ 	.short	0x010a
        /*09a2*/ 	.byte	0x3f
	.zero		1


	//   ....[86]....
        /*09a4*/ 	.word	0x00016db0
        /*09a8*/ 	.word	0x00000004
        /*09ac*/ 	.word	0x00028c60
        /*09b0*/ 	.short	0x010a
        /*09b2*/ 	.byte	0x3f
	.zero		1


	//   ....[87]....
        /*09b4*/ 	.word	0x00016e00
        /*09b8*/ 	.word	0x00000004
        /*09bc*/ 	.word	0x00028c40
        /*09c0*/ 	.short	0x010a
        /*09c2*/ 	.byte	0x3f
	.zero		1


	//   ....[88]....
        /*09c4*/ 	.word	0x00016e50
        /*09c8*/ 	.word	0x00000004
        /*09cc*/ 	.word	0x00028c60
        /*09d0*/ 	.short	0x010a
        /*09d2*/ 	.byte	0x3f
	.zero		1


	//   ....[89]....
        /*09d4*/ 	.word	0x00016f40
        /*09d8*/ 	.word	0x00000000
        /*09dc*/ 	.word	0x00028c20
        /*09e0*/ 	.short	0x010a
        /*09e2*/ 	.byte	0x3f
	.zero		1


	//   ....[90]....
        /*09e4*/ 	.word	0x000170e0
        /*09e8*/ 	.word	0x00000006
        /*09ec*/ 	.word	0x00000000
        /*09f0*/ 	.short	0x010a
        /*09f2*/ 	.byte	0x3f
	.zero		1


	//   ....[91]....
        /*09f4*/ 	.word	0x00017130
        /*09f8*/ 	.word	0x00000003
        /*09fc*/ 	.word	0x00000000
        /*0a00*/ 	.short	0x010a
        /*0a02*/ 	.byte	0x3f
	.zero		1


	//   ....[92]....
        /*0a04*/ 	.word	0x00017180
        /*0a08*/ 	.word	0x00000012
        /*0a0c*/ 	.word	0x00000000
        /*0a10*/ 	.short	0x010a
        /*0a12*/ 	.byte	0x3f
	.zero		1


	//----- nvinfo : EIATTR_NUM_MBARRIERS
	.align		4
.L_809:
        /*0a14*/ 	.byte	0x03, 0x38
        /*0a16*/ 	.short	0x0016


	//----- nvinfo : EIATTR_EXIT_INSTR_OFFSETS
	.align		4
        /*0a18*/ 	.byte	0x04, 0x1c
        /*0a1a*/ 	.short	(.L_811 - .L_810)


	//   ....[0]....
.L_810:
        /*0a1c*/ 	.word	0x00000a00


	//   ....[1]....
        /*0a20*/ 	.word	0x000109f0


	//   ....[2]....
        /*0a24*/ 	.word	0x00016200


	//----- nvinfo : EIATTR_MAX_THREADS
	.align		4
.L_811:
        /*0a28*/ 	.byte	0x04, 0x05
        /*0a2a*/ 	.short	(.L_813 - .L_812)
.L_812:
        /*0a2c*/ 	.word	0x00000180
        /*0a30*/ 	.word	0x00000001
        /*0a34*/ 	.word	0x00000001


	//----- nvinfo : EIATTR_CRS_STACK_SIZE
	.align		4
.L_813:
        /*0a38*/ 	.byte	0x04, 0x1e
        /*0a3a*/ 	.short	(.L_815 - .L_814)
.L_814:
        /*0a3c*/ 	.word	0x00000000


	//----- nvinfo : EIATTR_CBANK_PARAM_SIZE
	.align		4
.L_815:
        /*0a40*/ 	.byte	0x03, 0x19
        /*0a42*/ 	.short	0x0af0


	//----- nvinfo : EIATTR_PARAM_CBANK
	.align		4
        /*0a44*/ 	.byte	0x04, 0x0a
        /*0a46*/ 	.short	(.L_817 - .L_816)
	.align		4
.L_816:
        /*0a48*/ 	.word	index@(.nv.constant0._ZN7cutlass13device_kernelIN5flash11enable_sm90INS1_16FlashAttnFwdSm90INS1_25CollectiveMainloopFwdSm90ILi2EN4cute5tupleIJNS5_1CILi1EEES8_S8_EEENS6_IJNS7_ILi64EEESA_SA_EEELi512ENS_6half_tEfNS_4arch4Sm90ELb0ELb1ELb1ELb0ELb0ELb0ELb0ELb0ELb0ELb1ELb0ELb0EEENS1_21CollectiveEpilogueFwdINS6_IJSA_NS7_ILi512EEESA_EEES9_SC_SE_Li256ELb0ELb1ELb0ELb0EEENS1_30DynamicPersistentTileSchedulerILi256ELi128ELb0ELb1ELb1EEEEEEEEEvNT_6ParamsE)
        /*0a4c*/ 	.short	0x0210
        /*0a4e*/ 	.short	0x0af0


	//----- nvinfo : EIATTR_SW_WAR
	.align		4
.L_817:
        /*0a50*/ 	.byte	0x04, 0x36
        /*0a52*/ 	.short	(.L_819 - .L_818)
.L_818:
        /*0a54*/ 	.word	0x00000008
.L_819:


//--------------------- .nv.info._ZN7cutlass13device_kernelIN5flash11enable_sm90INS1_16FlashAttnFwdSm90INS1_25CollectiveMainloopFwdSm90ILi2EN4cute5tupleIJNS5_1CILi1EEES8_S8_EEENS6_IJNS7_ILi64EEESA_SA_EEELi512ENS_6half_tEfNS_4arch4Sm90ELb0ELb1ELb1ELb0ELb0ELb0ELb1ELb0ELb0ELb1ELb0ELb0EEENS1_21CollectiveEpilogueFwdINS6_IJSA_NS7_ILi512EEESA_EEES9_SC_SE_Li256ELb0ELb1ELb0ELb0EEENS1_30DynamicPersistentTileSchedulerILi256ELi128ELb0ELb1ELb1EEEEEEEEEvNT_6ParamsE --------------------------
	.section	.nv.info._ZN7cutlass13device_kernelIN5flash11enable_sm90INS1_16FlashAttnFwdSm90INS1_25CollectiveMainloopFwdSm90ILi2EN4cute5tupleIJNS5_1CILi1EEES8_S8_EEENS6_IJNS7_ILi64EEESA_SA_EEELi512ENS_6half_tEfNS_4arch4Sm90ELb0ELb1ELb1ELb0ELb0ELb0ELb1ELb0ELb0ELb1ELb0ELb0EEENS1_21CollectiveEpilogueFwdINS6_IJSA_NS7_ILi512EEESA_EEES9_SC_SE_Li256ELb0ELb1ELb0ELb0EEENS1_30DynamicPersistentTileSchedulerILi256ELi128ELb0ELb1ELb1EEEEEEEEEvNT_6ParamsE,"",@"SHT_CUDA_INFO"
	.sectionflags	@""
	.align	4


	//----- nvinfo : EIATTR_CUDA_API_VERSION
	.align		4
        /*0000*/ 	.byte	0x04, 0x37
        /*0002*/ 	.short	(.L_821 - .L_820)
.L_820:
        /*0004*/ 	.word	0x00000082


	//----- nvinfo : EIATTR_KPARAM_INFO
	.align		4
.L_821:
        /*0008*/ 	.byte	0x04, 0x17
        /*000a*/ 	.short	(.L_823 - .L_822)
.L_822:
        /*000c*/ 	.word	0x00000000
        /*0010*/ 	.short	0x0000
        /*0012*/ 	.short	0x0070
        /*0014*/ 	.byte	0x00, 0xf0, 0x01, 0x2e


	//----- nvinfo : EIATTR_SPARSE_MMA_MASK
	.align		4
.L_823:
        /*0018*/ 	.byte	0x03, 0x50
        /*001a*/ 	.short	0x0000


	//----- nvinfo : EIATTR_MAXREG_COUNT
	.align		4
        /*001c*/ 	.byte	0x03, 0x1b
        /*001e*/ 	.short	0x00a8


	//----- nvinfo : EIATTR_NUM_BARRIERS
	.align		4
        /*0020*/ 	.byte	0x02, 0x4c
        /*0022*/ 	.byte	0x10
	.zero		1


	//----- nvinfo : EIATTR_EXTERNS
	.align		4
        /*0024*/ 	.byte	0x04, 0x0f
        /*0026*/ 	.short	(.L_825 - .L_824)


	//   ....[0]....
	.align		4
.L_824:
        /*0028*/ 	.word	index@(__assertfail)


	//----- nvinfo : EIATTR_ANNOTATIONS
	.align		4
.L_825:
        /*002c*/ 	.byte	0x04, 0x55
        /*002e*/ 	.short	(.L_827 - .L_826)


	//   ....[0]....
.L_826:
        /* <DEDUP_REMOVED lines=35> */


	//----- nvinfo : EIATTR_MERCURY_ISA_VERSION
	.align		4
.L_827:
        /*0250*/ 	.byte	0x03, 0x5f
        /*0252*/ 	.short	0x0101


	//----- nvinfo : EIATTR_INT_WARP_WIDE_INSTR_OFFSETS
	.align		4
        /*0254*/ 	.byte	0x04, 0x31
        /*0256*/ 	.short	(.L_829 - .L_828)


	//   ....[0]....
.L_828:
        /*0258*/ 	.word	0x00000160


	//   ....[1]....
        /*025c*/ 	.word	0x00000200


	//   ....[2]....
        /*0260*/ 	.word	0x00000210


	//   ....[3]....
        /*0264*/ 	.word	0x00000280


	//   ....[4]....
        /*0268*/ 	.word	0x0002af60


	//   ....[5]....
        /*026c*/ 	.word	0x0002aff0


	//   ....[6]....
        /*0270*/ 	.word	0x00030660


	//   ....[7]....
        /*0274*/ 	.word	0x000306f0


	//----- nvinfo : EIATTR_COOP_GROUP_MASK_REGIDS
	.align		4
.L_829:
        /*0278*/ 	.byte	0x04, 0x29
        /*027a*/ 	.short	(.L_831 - .L_830)


	//   ....[0]....
.L_830:
        /*027c*/ 	.word	0xffffffff


	//   ....[1]....
        /*0280*/ 	.word	0xffffffff


	//   ....[2]....
        /*0284*/ 	.word	0xffffffff


	//   ....[3]....
        /*0288*/ 	.word	0xffffffff


	//   ....[4]....
        /*028c*/ 	.word	0xffffffff


	//   ....[5]....
        /*0290*/ 	.word	0xffffffff


	//   ....[6]....
        /*0294*/ 	.word	0xffffffff


	//   ....[7]....
        /*0298*/ 	.word	0xffffffff


	//   ....[8]....
        /*029c*/ 	.word	0xffffffff


	//   ....[9]....
        /*02a0*/ 	.word	0xffffffff


	//   ....[10]....
        /*02a4*/ 	.word	0xffffffff


	//   ....[11]....
        /*02a8*/ 	.word	0xffffffff


	//   ....[12]....
        /*02ac*/ 	.word	0xffffffff


	//   ....[13]....
        /*02b0*/ 	.word	0xffffffff


	//   ....[14]....
        /*02b4*/ 	.word	0xffffffff


	//   ....[15]....
        /*02b8*/ 	.word	0xffffffff


	//   ....[16]....
        /*02bc*/ 	.word	0xffffffff


	//   ....[17]....
        /*02c0*/ 	.word	0xffffffff


	//   ....[18]....
        /*02c4*/ 	.word	0xffffffff


	//   ....[19]....
        /*02c8*/ 	.word	0xffffffff


	//   ....[20]....
        /*02cc*/ 	.word	0xffffffff


	//   ....[21]....
        /*02d0*/ 	.word	0xffffffff


	//   ....[22]....
        /*02d4*/ 	.word	0xffffffff


	//   ....[23]....
        /*02d8*/ 	.word	0xffffffff


	//   ....[24]....
        /*02dc*/ 	.word	0xffffffff


	//   ....[25]....
        /*02e0*/ 	.word	0xffffffff


	//   ....[26]....
        /*02e4*/ 	.word	0xffffffff


	//   ....[27]....
        /*02e8*/ 	.word	0xffffffff


	//   ....[28]....
        /*02ec*/ 	.word	0xffffffff


	//   ....[29]....
        /*02f0*/ 	.word	0xffffffff


	//   ....[30]....
        /*02f4*/ 	.word	0xffffffff


	//   ....[31]....
        /*02f8*/ 	.word	0xffffffff


	//   ....[32]....
        /*02fc*/ 	.word	0xffffffff


	//   ....[33]....
        /*0300*/ 	.word	0xffffffff


	//   ....[34]....
        /*0304*/ 	.word	0xffffffff


	//   ....[35]....
        /*0308*/ 	.word	0xffffffff


	//   ....[36]....
        /*030c*/ 	.word	0xffffffff


	//   ....[37]....
        /*0310*/ 	.word	0xffffffff


	//   ....[38]....
        /*0314*/ 	.word	0xffffffff


	//   ....[39]....
        /*0318*/ 	.word	0xffffffff


	//   ....[40]....
        /*031c*/ 	.word	0xffffffff


	//   ....[41]....
        /*0320*/ 	.word	0xffffffff


	//   ....[42]....
        /*0324*/ 	.word	0xffffffff


	//   ....[43]....
        /*0328*/ 	.word	0xffffffff


	//   ....[44]....
        /*032c*/ 	.word	0xffffffff


	//   ....[45]....
        /*0330*/ 	.word	0xffffffff


	//   ....[46]....
        /*0334*/ 	.word	0xffffffff


	//   ....[47]....
        /*0338*/ 	.word	0xffffffff


	//   ....[48]....
        /*033c*/ 	.word	0xffffffff


	//   ....[49]....
        /*0340*/ 	.word	0xffffffff


	//   ....[50]....
        /*0344*/ 	.word	0xffffffff


	//   ....[51]....
        /*0348*/ 	.word	0xffffffff


	//   ....[52]....
        /*034c*/ 	.word	0xffffffff


	//   ....[53]....
        /*0350*/ 	.word	0xffffffff


	//   ....[54]....
        /*0354*/ 	.word	0xffffffff


	//   ....[55]....
        /*0358*/ 	.word	0xffffffff


	//   ....[56]....
        /*035c*/ 	.word	0xffffffff


	//   ....[57]....
        /*0360*/ 	.word	0xffffffff


	//   ....[58]....
        /*0364*/ 	.word	0xffffffff


	//   ....[59]....
        /*0368*/ 	.word	0xffffffff


	//   ....[60]....
        /*036c*/ 	.word	0xffffffff


	//   ....[61]....
        /*0370*/ 	.word	0xffffffff


	//   ....[62]....
        /*0374*/ 	.word	0xffffffff


	//   ....[63]....
        /*0378*/ 	.word	0xffffffff


	//   ....[64]....
        /*037c*/ 	.word	0xffffffff


	//   ....[65]....
        /*0380*/ 	.word	0xffffffff


	//   ....[66]....
        /*0384*/ 	.word	0xffffffff


	//   ....[67]....
        /*0388*/ 	.word	0xffffffff


	//   ....[68]....
        /*038c*/ 	.word	0x0500000f


	//   ....[69]....
        /*0390*/ 	.word	0x0500000f


	//   ....[70]....
        /*0394*/ 	.word	0x0500000f


	//   ....[71]....
        /*0398*/ 	.word	0x0500000f


	//   ....[72]....
        /*039c*/ 	.word	0x0500000f


	//   ....[73]....
        /*03a0*/ 	.word	0x0500000f


	//   ....[74]....
        /*03a4*/ 	.word	0x0500000f


	//   ....[75]....
        /*03a8*/ 	.word	0x0500000f


	//   ....[76]....
        /*03ac*/ 	.word	0x0500000f


	//   ....[77]....
        /*03b0*/ 	.word	0x0500000f


	//   ....[78]....
        /*03b4*/ 	.word	0x0500000f


	//   ....[79]....
        /*03b8*/ 	.word	0x0500000f


	//   ....[80]....
        /*03bc*/ 	.word	0x0500000f


	//   ....[81]....
        /*03c0*/ 	.word	0x0500000f


	//   ....[82]....
        /*03c4*/ 	.word	0x0500000f


	//   ....[83]....
        /*03c8*/ 	.word	0x0500000f


	//   ....[84]....
        /*03cc*/ 	.word	0x0500000f


	//   ....[85]....
        /*03d0*/ 	.word	0x0500000f


	//   ....[86]....
        /*03d4*/ 	.word	0x0500000f


	//   ....[87]....
        /*03d8*/ 	.word	0xffffffff


	//   ....[88]....
        /*03dc*/ 	.word	0xffffffff


	//   ....[89]....
        /*03e0*/ 	.word	0xffffffff


	//   ....[90]....
        /*03e4*/ 	.word	0xffffffff


	//   ....[91]....
        /*03e8*/ 	.word	0xffffffff


	//   ....[92]....
        /*03ec*/ 	.word	0xffffffff


	//   ....[93]....
        /*03f0*/ 	.word	0xffffffff


	//   ....[94]....
        /*03f4*/ 	.word	0xffffffff


	//----- nvinfo : EIATTR_COOP_GROUP_INSTR_OFFSETS
	.align		4
.L_831:
        /*03f8*/ 	.byte	0x04, 0x28
        /*03fa*/ 	.short	(.L_833 - .L_832)


	//   ....[0]....
.L_832:
        /*03fc*/ 	.word	0x00000070


	//   ....[1]....
        /*0400*/ 	.word	0x00000170


	//   ....[2]....
        /*0404*/ 	.word	0x00000220


	//   ....[3]....
        /*0408*/ 	.word	0x000003c0


	//   ....[4]....
        /*040c*/ 	.word	0x00000520


	//   ....[5]....
        /*0410*/ 	.word	0x00000640


	//   ....[6]....
        /*0414*/ 	.word	0x000007a0


	//   ....[7]....
        /*0418*/ 	.word	0x000025f0


	//   ....[8]....
        /*041c*/ 	.word	0x0000a1b0


	//   ....[9]....
        /*0420*/ 	.word	0x0000c1f0


	//   ....[10]....
        /*0424*/ 	.word	0x0000d5a0


	//   ....[11]....
        /*0428*/ 	.word	0x0000dad0


	//   ....[12]....
        /*042c*/ 	.word	0x0000e610


	//   ....[13]....
        /*0430*/ 	.word	0x0000e9f0


	//   ....[14]....
        /*0434*/ 	.word	0x0000ed90


	//   ....[15]....
        /*0438*/ 	.word	0x0000edb0


	//   ....[16]....
        /*043c*/ 	.word	0x00011a20


	//   ....[17]....
        /*0440*/ 	.word	0x000135b0


	//   ....[18]....
        /*0444*/ 	.word	0x00014960


	//   ....[19]....
        /*0448*/ 	.word	0x00014ae0


	//   ....[20]....
        /*044c*/ 	.word	0x00014c10


	//   ....[21]....
        /*0450*/ 	.word	0x00014c30


	//   ....[22]....
        /*0454*/ 	.word	0x0001b970


	//   ....[23]....
        /*0458*/ 	.word	0x0001cfd0


	//   ....[24]....
        /*045c*/ 	.word	0x0001e330


	//   ....[25]....
        /*0460*/ 	.word	0x0001e870


	//   ....[26]....
        /*0464*/ 	.word	0x0001f400


	//   ....[27]....
        /*0468*/ 	.word	0x0001f490


	//   ....[28]....
        /*046c*/ 	.word	0x0001f590


	//   ....[29]....
        /*0470*/ 	.word	0x0001f5b0


	//   ....[30]....
        /*0474*/ 	.word	0x00026380


	//   ....[31]....
        /*0478*/ 	.word	0x000264b0


	//   ....[32]....
        /*047c*/ 	.word	0x000264d0


	//   ....[33]....
        /*0480*/ 	.word	0x00026510


	//   ....[34]....
        /*0484*/ 	.word	0x00026530


	//   ....[35]....
        /*0488*/ 	.word	0x00027fb0


	//   ....[36]....
        /*048c*/ 	.word	0x00028bb0


	//   ....[37]....
        /*0490*/ 	.word	0x00028be0


	//   ....[38]....
        /*0494*/ 	.word	0x00028c20


	//   ....[39]....
        /*0498*/ 	.word	0x00028c30


	//   ....[40]....
        /*049c*/ 	.word	0x00029260


	//   ....[41]....
        /*04a0*/ 	.word	0x00029290


	//   ....[42]....
        /*04a4*/ 	.word	0x000294e0


	//   ....[43]....
        /*04a8*/ 	.word	0x00029500


	//   ....[44]....
        /*04ac*/ 	.word	0x00029ea0


	//   ....[45]....
        /*04b0*/ 	.word	0x00029ef0


	//   ....[46]....
        /*04b4*/ 	.word	0x0002a130


	//   ....[47]....
        /*04b8*/ 	.word	0x0002a150


	//   ....[48]....
        /*04bc*/ 	.word	0x0002a440


	//   ....[49]....
        /*04c0*/ 	.word	0x0002b560


	//   ....[50]....
        /*04c4*/ 	.word	0x0002bea0


	//   ....[51]....
        /*04c8*/ 	.word	0x0002bed0


	//   ....[52]....
        /*04cc*/ 	.word	0x0002bfd0


	//   ....[53]....
        /*04d0*/ 	.word	0x0002bfe0


	//   ....[54]....
        /*04d4*/ 	.word	0x0002c060


	//   ....[55]....
        /*04d8*/ 	.word	0x0002c070


	//   ....[56]....
        /*04dc*/ 	.word	0x0002c080


	//   ....[57]....
        /*04e0*/ 	.word	0x0002c090


	//   ....[58]....
        /*04e4*/ 	.word	0x0002ca80


	//   ....[59]....
        /*04e8*/ 	.word	0x0002cac0


	//   ....[60]....
        /*04ec*/ 	.word	0x0002cae0


	//   ....[61]....
        /*04f0*/ 	.word	0x0002cc20


	//   ....[62]....
        /*04f4*/ 	.word	0x0002cde0


	//   ....[63]....
        /*04f8*/ 	.word	0x0002cdf0


	//   ....[64]....
        /*04fc*/ 	.word	0x0002cf40


	//   ....[65]....
        /*0500*/ 	.word	0x0002cf50


	//   ....[66]....
        /*0504*/ 	.word	0x00030840


	//   ....[67]....
        /*0508*/ 	.word	0x00030a30


	//   ....[68]....
        /*050c*/ 	.word	0x00030f40


	//   ....[69]....
        /*0510*/ 	.word	0x000310a0


	//   ....[70]....
        /*0514*/ 	.word	0x00031120


	//   ....[71]....
        /*0518*/ 	.word	0x000311d0


	//   ....[72]....
        /*051c*/ 	.word	0x000312c0


	//   ....[73]....
        /*0520*/ 	.word	0x00031320


	//   ....[74]....
        /*0524*/ 	.word	0x00031410


	//   ....[75]....
        /*0528*/ 	.word	0x00031470


	//   ....[76]....
        /*052c*/ 	.word	0x00031510


	//   ....[77]....
        /*0530*/ 	.word	0x000315f0


	//   ....[78]....
        /*0534*/ 	.word	0x000316a0


	//   ....[79]....
        /*0538*/ 	.word	0x00031980


	//   ....[80]....
        /*053c*/ 	.word	0x000319d0


	//   ....[81]....
        /*0540*/ 	.word	0x00031b10


	//   ....[82]....
        /*0544*/ 	.word	0x00031c20


	//   ....[83]....
        /*0548*/ 	.word	0x00031e50


	//   ....[84]....
        /*054c*/ 	.word	0x00031ea0


	//   ....[85]....
        /*0550*/ 	.word	0x000321c0


	//   ....[86]....
        /*0554*/ 	.word	0x000322e0


	//   ....[87]....
        /*0558*/ 	.word	0x000342e0


	//   ....[88]....
        /*055c*/ 	.word	0x00035b00


	//   ....[89]....
        /*0560*/ 	.word	0x000360d0


	//   ....[90]....
        /*0564*/ 	.word	0x00036e50


	//   ....[91]....
        /*0568*/ 	.word	0x00036ea0


	//   ....[92]....
        /*056c*/ 	.word	0x00036f00


	//   ....[93]....
        /*0570*/ 	.word	0x00036f20


	//   ....[94]....
        /*0574*/ 	.word	0x00044060


	//----- nvinfo : EIATTR_REG_RECONFIG
	.align		4
.L_833:
        /*0578*/ 	.byte	0x01, 0x54
	.zero		2


	//----- nvinfo : EIATTR_SYSCALL_OFFSETS
	.align		4
        /*057c*/ 	.byte	0x04, 0x46
        /*057e*/ 	.short	(.L_835 - .L_834)


	//   ....[0]....
.L_834:
        /*0580*/ 	.word	0x0000a6d0


	//   ....[1]....
        /*0584*/ 	.word	0x0002b160


	//   ....[2]....
        /*0588*/ 	.word	0x0002b2b0


	//   ....[3]....
        /*058c*/ 	.word	0x0002b3a0


	//   ....[4]....
        /*0590*/ 	.word	0x0002bb00


	//   ....[5]....
        /*0594*/ 	.word	0x0002c3e0


	//----- nvinfo : EIATTR_MBARRIER_INSTR_OFFSETS
	.align		4
.L_835:
        /*0598*/ 	.byte	0x04, 0x39
        /*059a*/ 	.short	(.L_837 - .L_836)


	//   ....[0]....
.L_836:
        /*059c*/ 	.word	0x000002a0
        /*05a0*/ 	.word	0x000000ff
        /*05a4*/ 	.word	0x00038800
        /*05a8*/ 	.short	0x0100
        /*05aa*/ 	.byte	0x08
	.zero		1


	//   ....[1]....
        /*05ac*/ 	.word	0x000002b0
        /*05b0*/ 	.word	0x000000ff
        /*05b4*/ 	.word	0x00038810
        /*05b8*/ 	.short	0x0100
        /*05ba*/ 	.byte	0x08
	.zero		1


	//   ....[2]....
        /*05bc*/ 	.word	0x000002c0
        /*05c0*/ 	.word	0x000000ff
        /*05c4*/ 	.word	0x00038820
        /*05c8*/ 	.short	0x0100
        /*05ca*/ 	.byte	0x08
	.zero		1


	//   ....[3]....
        /*05cc*/ 	.word	0x00000370
        /*05d0*/ 	.word	0x000000ff
        /*05d4*/ 	.word	0x00038830
        /*05d8*/ 	.short	0x0100
        /*05da*/ 	.byte	0x06
	.zero		1


	//   ....[4]....
        /*05dc*/ 	.word	0x00000380
        /*05e0*/ 	.word	0x000000ff
        /*05e4*/ 	.word	0x00038840
        /*05e8*/ 	.short	0x0100
        /*05ea*/ 	.byte	0x06
	.zero		1


	//   ....[5]....
        /*05ec*/ 	.word	0x00000390
        /*05f0*/ 	.word	0x000000ff
        /*05f4*/ 	.word	0x00038838
        /*05f8*/ 	.short	0x0100
        /*05fa*/ 	.byte	0x06
	.zero		1


	//   ....[6]....
        /*05fc*/ 	.word	0x000003a0
        /*0600*/ 	.word	0x000000ff
        /*0604*/ 	.word	0x00038848
        /*0608*/ 	.short	0x0100
        /*060a*/ 	.byte	0x06
	.zero		1


	//   ....[7]....
        /*060c*/ 	.word	0x000004d0
        /*0610*/ 	.word	0x000000ff
        /*0614*/ 	.word	0x00038850
        /*0618*/ 	.short	0x0100
        /*061a*/ 	.byte	0x08
	.zero		1


	//   ....[8]....
        /*061c*/ 	.word	0x000004e0
        /*0620*/ 	.word	0x000000ff
        /*0624*/ 	.word	0x00038860
        /*0628*/ 	.short	0x0100
        /*062a*/ 	.byte	0x08
	.zero		1


	//   ....[9]....
        /*062c*/ 	.word	0x000004f0
        /*0630*/ 	.word	0x000000ff
        /*0634*/ 	.word	0x00038858
        /*0638*/ 	.short	0x0100
        /*063a*/ 	.byte	0x08
	.zero		1


	//   ....[10]....
        /*063c*/ 	.word	0x00000500
        /*0640*/ 	.word	0x000000ff
        /*0644*/ 	.word	0x00038868
        /*0648*/ 	.short	0x0100
        /*064a*/ 	.byte	0x08
	.zero		1


	//   ....[11]....
        /*064c*/ 	.word	0x000005f0
        /*0650*/ 	.word	0x000000ff
        /*0654*/ 	.word	0x00038870
        /*0658*/ 	.short	0x0100
        /*065a*/ 	.byte	0x06
	.zero		1


	//   ....[12]....
        /*065c*/ 	.word	0x00000600
        /*0660*/ 	.word	0x000000ff
        /*0664*/ 	.word	0x00038880
        /*0668*/ 	.short	0x0100
        /*066a*/ 	.byte	0x06
	.zero		1


	//   ....[13]....
        /*066c*/ 	.word	0x00000610
        /*0670*/ 	.word	0x000000ff
        /*0674*/ 	.word	0x00038878
        /*0678*/ 	.short	0x0100
        /*067a*/ 	.byte	0x06
	.zero		1


	//   ....[14]....
        /*067c*/ 	.word	0x00000620
        /*0680*/ 	.word	0x000000ff
        /*0684*/ 	.word	0x00038888
        /*0688*/ 	.short	0x0100
        /*068a*/ 	.byte	0x06
	.zero		1


	//   ....[15]....
        /*068c*/ 	.word	0x00000750
        /*0690*/ 	.word	0x000000ff
        /*0694*/ 	.word	0x00038890
        /*0698*/ 	.short	0x0100
        /*069a*/ 	.byte	0x08
	.zero		1


	//   ....[16]....
        /*069c*/ 	.word	0x00000760
        /*06a0*/ 	.word	0x000000ff
        /*06a4*/ 	.word	0x000388a0
        /*06a8*/ 	.short	0x0100
        /*06aa*/ 	.byte	0x08
	.zero		1


	//   ....[17]....
        /*06ac*/ 	.word	0x00000770
        /*06b0*/ 	.word	0x000000ff
        /*06b4*/ 	.word	0x00038898
        /*06b8*/ 	.short	0x0100
        /*06ba*/ 	.byte	0x08
	.zero		1


	//   ....[18]....
        /*06bc*/ 	.word	0x00000780
        /*06c0*/ 	.word	0x000000ff
        /*06c4*/ 	.word	0x000388a8
        /*06c8*/ 	.short	0x0100
        /*06ca*/ 	.byte	0x08
	.zero		1


	//   ....[19]....
        /*06cc*/ 	.word	0x000008c0
        /*06d0*/ 	.word	0x000000ff
        /*06d4*/ 	.word	0x000388b0
        /*06d8*/ 	.short	0x0100
        /*06da*/ 	.byte	0x08
	.zero		1


	//   ....[20]....
        /*06dc*/ 	.word	0x000008d0
        /*06e0*/ 	.word	0x000000ff
        /*06e4*/ 	.word	0x000388c0
        /*06e8*/ 	.short	0x0100
        /*06ea*/ 	.byte	0x08
	.zero		1


	//   ....[21]....
        /*06ec*/ 	.word	0x000008e0
        /*06f0*/ 	.word	0x000000ff
        /*06f4*/ 	.word	0x000388b8
        /*06f8*/ 	.short	0x0100
        /*06fa*/ 	.byte	0x08
	.zero		1


	//   ....[22]....
        /*06fc*/ 	.word	0x000008f0
        /*0700*/ 	.word	0x000000ff
        /*0704*/ 	.word	0x000388c8
        /*0708*/ 	.short	0x0100
        /*070a*/ 	.byte	0x08
	.zero		1


	//   ....[23]....
        /*070c*/ 	.word	0x000049b0
        /*0710*/ 	.word	0x00000000
        /*0714*/ 	.word	0x00000000
        /*0718*/ 	.short	0x0101
        /*071a*/ 	.byte	0x3f
	.zero		1


	//   ....[24]....
        /*071c*/ 	.word	0x00008770
        /*0720*/ 	.word	0x00000000
        /*0724*/ 	.word	0x00000000
        /*0728*/ 	.short	0x0101
        /*072a*/ 	.byte	0x3f
	.zero		1


	//   ....[25]....
        /*072c*/ 	.word	0x0000ac40
        /*0730*/ 	.word	0x000000ff
        /*0734*/ 	.word	0x00038800
        /*0738*/ 	.short	0x010a
        /*073a*/ 	.byte	0x2c
	.zero		1


	//   ....[26]....
        /*073c*/ 	.word	0x0000b070
        /*0740*/ 	.word	0x0000000a
        /*0744*/ 	.word	0x00000000
        /*0748*/ 	.short	0x010a
        /*074a*/ 	.byte	0x3f
	.zero		1


	//   ....[27]....
        /*074c*/ 	.word	0x0000b0d0
        /*0750*/ 	.word	0x0000000a
        /*0754*/ 	.word	0x00000000
        /*0758*/ 	.short	0x010a
        /*075a*/ 	.byte	0x3f
	.zero		1


	//   ....[28]....
        /*075c*/ 	.word	0x0000b480
        /*0760*/ 	.word	0x000000ff
        /*0764*/ 	.word	0x00038810
        /*0768*/ 	.short	0x010a
        /*076a*/ 	.byte	0x2c
	.zero		1


	//   ....[29]....
        /*076c*/ 	.word	0x0000b580
        /*0770*/ 	.word	0x0000000a
        /*0774*/ 	.word	0x00000000
        /*0778*/ 	.short	0x010a
        /*077a*/ 	.byte	0x3f
	.zero		1


	//   ....[30]....
        /*077c*/ 	.word	0x0000b5e0
        /*0780*/ 	.word	0x0000000a
        /*0784*/ 	.word	0x00000000
        /*0788*/ 	.short	0x010a
        /*078a*/ 	.byte	0x3f
	.zero		1


	//   ....[31]....
        /*078c*/ 	.word	0x0000d160
        /*0790*/ 	.word	0x0000000a
        /*0794*/ 	.word	0x00000000
        /*0798*/ 	.short	0x0101
        /*079a*/ 	.byte	0x3f
	.zero		1


	//   ....[32]....
        /*079c*/ 	.word	0x00011a90
        /*07a0*/ 	.word	0x00000000
        /*07a4*/ 	.word	0x00000000
        /*07a8*/ 	.short	0x0101
        /*07aa*/ 	.byte	0x3f
	.zero		1


	//   ....[33]....
        /*07ac*/ 	.word	0x000121b0
        /*07b0*/ 	.word	0x00000009
        /*07b4*/ 	.word	0x00000000
        /*07b8*/ 	.short	0x010a
        /*07ba*/ 	.byte	0x3f
	.zero		1


	//   ....[34]....
        /*07bc*/ 	.word	0x000122b0
        /*07c0*/ 	.word	0x00000008
        /*07c4*/ 	.word	0x00000000
        /*07c8*/ 	.short	0x010a
        /*07ca*/ 	.byte	0x3f
	.zero		1


	//   ....[35]....
        /*07cc*/ 	.word	0x00012710
        /*07d0*/ 	.word	0x00000015
        /*07d4*/ 	.word	0x00000000
        /*07d8*/ 	.short	0x010a
        /*07da*/ 	.byte	0x3f
	.zero		1


	//   ....[36]....
        /*07dc*/ 	.word	0x00012810
        /*07e0*/ 	.word	0x00000008
        /*07e4*/ 	.word	0x00000000
        /*07e8*/ 	.short	0x010a
        /*07ea*/ 	.byte	0x3f
	.zero		1


	//   ....[37]....
        /*07ec*/ 	.word	0x00014520
        /*07f0*/ 	.word	0x00000038
        /*07f4*/ 	.word	0x00000000
        /*07f8*/ 	.short	0x0101
        /*07fa*/ 	.byte	0x3f
	.zero		1


	//   ....[38]....
        /*07fc*/ 	.word	0x0001b9f0
        /*0800*/ 	.word	0x00000005
        /*0804*/ 	.word	0x00000000
        /*0808*/ 	.short	0x0101
        /*080a*/ 	.byte	0x3f
	.zero		1


	//   ....[39]....
        /*080c*/ 	.word	0x0001bbd0
        /*0810*/ 	.word	0x00000007
        /*0814*/ 	.word	0x00000000
        /*0818*/ 	.short	0x010a
        /*081a*/ 	.byte	0x3f
	.zero		1


	//   ....[40]....
        /*081c*/ 	.word	0x0001bcd0
        /*0820*/ 	.word	0x00000006
        /*0824*/ 	.word	0x00000000
        /*0828*/ 	.short	0x010a
        /*082a*/ 	.byte	0x3f
	.zero		1


	//   ....[41]....
        /*082c*/ 	.word	0x0001c130
        /*0830*/ 	.word	0x0000000c
        /*0834*/ 	.word	0x00000000
        /*0838*/ 	.short	0x010a
        /*083a*/ 	.byte	0x3f
	.zero		1


	//   ....[42]....
        /*083c*/ 	.word	0x0001c230
        /*0840*/ 	.word	0x00000006
        /*0844*/ 	.word	0x00000000
        /*0848*/ 	.short	0x010a
        /*084a*/ 	.byte	0x3f
	.zero		1


	//   ....[43]....
        /*084c*/ 	.word	0x0001df40
        /*0850*/ 	.word	0x0000000c
        /*0854*/ 	.word	0x00000000
        /*0858*/ 	.short	0x0101
        /*085a*/ 	.byte	0x3f
	.zero		1


	//   ....[44]....
        /*085c*/ 	.word	0x00026400
        /*0860*/ 	.word	0x00000006
        /*0864*/ 	.word	0x00000000
        /*0868*/ 	.short	0x0101
        /*086a*/ 	.byte	0x3f
	.zero		1


	//   ....[45]....
        /*086c*/ 	.word	0x00029280
        /*0870*/ 	.word	0x000000ff
        /*0874*/ 	.word	0x00000000
        /*0878*/ 	.short	0x0101
        /*087a*/ 	.byte	0x05
	.zero		1


	//   ....[46]....
        /*087c*/ 	.word	0x0002b790
        /*0880*/ 	.word	0x00000000
        /*0884*/ 	.word	0x00038840
        /*0888*/ 	.short	0x010a
        /*088a*/ 	.byte	0x3f
	.zero		1


	//   ....[47]....
        /*088c*/ 	.word	0x0002c1b0
        /*0890*/ 	.word	0x00000011
        /*0894*/ 	.word	0x00038800
        /*0898*/ 	.short	0x0107
        /*089a*/ 	.byte	0x3f
	.zero		1


	//   ....[48]....
        /*089c*/ 	.word	0x0002c250
        /*08a0*/ 	.word	0x00000011
        /*08a4*/ 	.word	0x00038800
        /*08a8*/ 	.short	0x0101
        /*08aa*/ 	.byte	0x3f
	.zero		1


	//   ....[49]....
        /*08ac*/ 	.word	0x0002d170
        /*08b0*/ 	.word	0x00000011
        /*08b4*/ 	.word	0x00038810
        /*08b8*/ 	.short	0x0107
        /*08ba*/ 	.byte	0x3f
	.zero		1


	//   ....[50]....
        /*08bc*/ 	.word	0x0002d270
        /*08c0*/ 	.word	0x00000011
        /*08c4*/ 	.word	0x00038810
        /*08c8*/ 	.short	0x0101
        /*08ca*/ 	.byte	0x3f
	.zero		1


	//   ....[51]....
        /*08cc*/ 	.word	0x0002d290
        /*08d0*/ 	.word	0x00000011
        /*08d4*/ 	.word	0x00038820
        /*08d8*/ 	.short	0x010a
        /*08da*/ 	.byte	0x3f
	.zero		1


	//   ....[52]....
        /*08dc*/ 	.word	0x0002d360
        /*08e0*/ 	.word	0x00000000
        /*08e4*/ 	.word	0x00038860
        /*08e8*/ 	.short	0x010a
        /*08ea*/ 	.byte	0x3f
	.zero		1


	//   ....[53]....
        /*08ec*/ 	.word	0x0002df40
        /*08f0*/ 	.word	0x00000003
        /*08f4*/ 	.word	0x00038840
        /*08f8*/ 	.short	0x010a
        /*08fa*/ 	.byte	0x3f
	.zero		1


	//   ....[54]....
        /*08fc*/ 	.word	0x0002e160
        /*0900*/ 	.word	0x00000003
        /*0904*/ 	.word	0x00038860
        /*0908*/ 	.short	0x010a
        /*090a*/ 	.byte	0x3f
	.zero		1


	//   ....[55]....
        /*090c*/ 	.word	0x0002ed10
        /*0910*/ 	.word	0x00000004
        /*0914*/ 	.word	0x00038840
        /*0918*/ 	.short	0x010a
        /*091a*/ 	.byte	0x3f
	.zero		1


	//   ....[56]....
        /*091c*/ 	.word	0x0002ef30
        /*0920*/ 	.word	0x00000004
        /*0924*/ 	.word	0x00038860
        /*0928*/ 	.short	0x010a
        /*092a*/ 	.byte	0x3f
	.zero		1


	//   ....[57]....
        /*092c*/ 	.word	0x0002fa70
        /*0930*/ 	.word	0x00000004
        /*0934*/ 	.word	0x00038840
        /*0938*/ 	.short	0x010a
        /*093a*/ 	.byte	0x3f
	.zero		1


	//   ....[58]....
        /*093c*/ 	.word	0x0002fc90
        /*0940*/ 	.word	0x00000004
        /*0944*/ 	.word	0x00038860
        /*0948*/ 	.short	0x010a
        /*094a*/ 	.byte	0x3f
	.zero		1


	//   ....[59]....
        /*094c*/ 	.word	0x000309b0
        /*0950*/ 	.word	0x00000009
        /*0954*/ 	.word	0x00038820
        /*0958*/ 	.short	0x010a
        /*095a*/ 	.byte	0x3f
	.zero		1


	//   ....[60]....
        /*095c*/ 	.word	0x00030b30
        /*0960*/ 	.word	0x00000005
        /*0964*/ 	.word	0x00000000
        /*0968*/ 	.short	0x010a
        /*096a*/ 	.byte	0x3f
	.zero		1


	//   ....[61]....
        /*096c*/ 	.word	0x00030b80
        /*0970*/ 	.word	0x00000007
        /*0974*/ 	.word	0x00000000
        /*0978*/ 	.short	0x010a
        /*097a*/ 	.byte	0x3f
	.zero		1


	//   ....[62]....
        /*097c*/ 	.word	0x00030bc0
        /*0980*/ 	.word	0x00000013
        /*0984*/ 	.word	0x00000000
        /*0988*/ 	.short	0x010a
        /*098a*/ 	.byte	0x3f
	.zero		1


	//   ....[63]....
        /*098c*/ 	.word	0x00030bf0
        /*0990*/ 	.word	0x00000003
        /*0994*/ 	.word	0x00000000
        /*0998*/ 	.short	0x010a
        /*099a*/ 	.byte	0x3f
	.zero		1


	//   ....[64]....
        /*099c*/ 	.word	0x00030c60
        /*09a0*/ 	.word	0x0000000b
        /*09a4*/ 	.word	0x00038800
        /*09a8*/ 	.short	0x010a
        /*09aa*/ 	.byte	0x3f
	.zero		1


	//   ....[65]....
        /*09ac*/ 	.word	0x00030cb0
        /*09b0*/ 	.word	0x0000000a
        /*09b4*/ 	.word	0x00000000
        /*09b8*/ 	.short	0x010a
        /*09ba*/ 	.byte	0x3f
	.zero		1


	//   ....[66]....
        /*09bc*/ 	.word	0x00030d10
        /*09c0*/ 	.word	0x0000000b
        /*09c4*/ 	.word	0x00038810
        /*09c8*/ 	.short	0x010a
        /*09ca*/ 	.byte	0x3f
	.zero		1


	//   ....[67]....
        /*09cc*/ 	.word	0x00030d60
        /*09d0*/ 	.word	0x0000000a
        /*09d4*/ 	.word	0x00000000
        /*09d8*/ 	.short	0x010a
        /*09da*/ 	.byte	0x3f
	.zero		1


	//   ....[68]....
        /*09dc*/ 	.word	0x00030db0
        /*09e0*/ 	.word	0x00000008
        /*09e4*/ 	.word	0x00000000
        /*09e8*/ 	.short	0x010a
        /*09ea*/ 	.byte	0x3f
	.zero		1


	//   ....[69]....
        /*09ec*/ 	.word	0x00030e00
        /*09f0*/ 	.word	0x00000008
        /*09f4*/ 	.word	0x00000000
        /*09f8*/ 	.short	0x010a
        /*09fa*/ 	.byte	0x3f
	.zero		1


	//   ....[70]....
        /*09fc*/ 	.word	0x00030e50
        /*0a00*/ 	.word	0x00000006
        /*0a04*/ 	.word	0x00000000
        /*0a08*/ 	.short	0x010a
        /*0a0a*/ 	.byte	0x3f
	.zero		1


	//   ....[71]....
        /*0a0c*/ 	.word	0x00030ea0
        /*0a10*/ 	.word	0x00000006
        /*0a14*/ 	.word	0x00000000
        /*0a18*/ 	.short	0x010a
        /*0a1a*/ 	.byte	0x3f
	.zero		1


	//   ....[72]....
        /*0a1c*/ 	.word	0x00030ff0
        /*0a20*/ 	.word	0x00000000
        /*0a24*/ 	.word	0x00038840
        /*0a28*/ 	.short	0x010a
        /*0a2a*/ 	.byte	0x3f
	.zero		1


	//   ....[73]....
        /*0a2c*/ 	.word	0x00031ee0
        /*0a30*/ 	.word	0x00000011
        /*0a34*/ 	.word	0x00038820
        /*0a38*/ 	.short	0x010a
        /*0a3a*/ 	.byte	0x3f
	.zero		1


	//   ....[74]....
        /*0a3c*/ 	.word	0x00031f30
        /*0a40*/ 	.word	0x00000000
        /*0a44*/ 	.word	0x00038860
        /*0a48*/ 	.short	0x010a
        /*0a4a*/ 	.byte	0x3f
	.zero		1


	//   ....[75]....
        /*0a4c*/ 	.word	0x00031f80
        /*0a50*/ 	.word	0x00000003
        /*0a54*/ 	.word	0x00038840
        /*0a58*/ 	.short	0x010a
        /*0a5a*/ 	.byte	0x3f
	.zero		1


	//   ....[76]....
        /*0a5c*/ 	.word	0x00031fd0
        /*0a60*/ 	.word	0x00000003
        /*0a64*/ 	.word	0x00038860
        /*0a68*/ 	.short	0x010a
        /*0a6a*/ 	.byte	0x3f
	.zero		1


	//   ....[77]....
        /*0a6c*/ 	.word	0x00032020
        /*0a70*/ 	.word	0x00000004
        /*0a74*/ 	.word	0x00038840
        /*0a78*/ 	.short	0x010a
        /*0a7a*/ 	.byte	0x3f
	.zero		1


	//   ....[78]....
        /*0a7c*/ 	.word	0x00032070
        /*0a80*/ 	.word	0x00000004
        /*0a84*/ 	.word	0x00038860
        /*0a88*/ 	.short	0x010a
        /*0a8a*/ 	.byte	0x3f
	.zero		1


	//   ....[79]....
        /*0a8c*/ 	.word	0x000320c0
        /*0a90*/ 	.word	0x00000004
        /*0a94*/ 	.word	0x00038840
        /*0a98*/ 	.short	0x010a
        /*0a9a*/ 	.byte	0x3f
	.zero		1


	//   ....[80]....
        /*0a9c*/ 	.word	0x00032110
        /*0aa0*/ 	.word	0x00000004
        /*0aa4*/ 	.word	0x00038860
        /*0aa8*/ 	.short	0x010a
        /*0aaa*/ 	.byte	0x3f
	.zero		1


	//   ....[81]....
        /*0aac*/ 	.word	0x00032200
        /*0ab0*/ 	.word	0x00000009
        /*0ab4*/ 	.word	0x00038820
        /*0ab8*/ 	.short	0x010a
        /*0aba*/ 	.byte	0x3f
	.zero		1


	//   ....[82]....
        /*0abc*/ 	.word	0x000323a0
        /*0ac0*/ 	.word	0x00000005
        /*0ac4*/ 	.word	0x00000000
        /*0ac8*/ 	.short	0x010a
        /*0aca*/ 	.byte	0x3f
	.zero		1


	//   ....[83]....
        /*0acc*/ 	.word	0x000323f0
        /*0ad0*/ 	.word	0x00000007
        /*0ad4*/ 	.word	0x00000000
        /*0ad8*/ 	.short	0x010a
        /*0ada*/ 	.byte	0x3f
	.zero		1


	//   ....[84]....
        /*0adc*/ 	.word	0x00032440
        /*0ae0*/ 	.word	0x00000013
        /*0ae4*/ 	.word	0x00000000
        /*0ae8*/ 	.short	0x010a
        /*0aea*/ 	.byte	0x3f
	.zero		1


	//   ....[85]....
        /*0aec*/ 	.word	0x00032800
        /*0af0*/ 	.word	0x0000001a
        /*0af4*/ 	.word	0x00000000
        /*0af8*/ 	.short	0x010a
        /*0afa*/ 	.byte	0x3f
	.zero		1


	//   ....[86]....
        /*0afc*/ 	.word	0x00032940
        /*0b00*/ 	.word	0x00000015
        /*0b04*/ 	.word	0x00000000
        /*0b08*/ 	.short	0x010a
        /*0b0a*/ 	.byte	0x3f
	.zero		1


	//   ....[87]....
        /*0b0c*/ 	.word	0x00032fa0
        /*0b10*/ 	.word	0x0000003a
        /*0b14*/ 	.word	0x00000000
        /*0b18*/ 	.short	0x010a
        /*0b1a*/ 	.byte	0x3f
	.zero		1


	//   ....[88]....
        /*0b1c*/ 	.word	0x000330e0
        /*0b20*/ 	.word	0x00000038
        /*0b24*/ 	.word	0x00000000
        /*0b28*/ 	.short	0x010a
        /*0b2a*/ 	.byte	0x3f
	.zero		1


	//   ....[89]....
        /*0b2c*/ 	.word	0x00035550
        /*0b30*/ 	.word	0x0000003a
        /*0b34*/ 	.word	0x00000000
        /*0b38*/ 	.short	0x0101
        /*0b3a*/ 	.byte	0x3f
	.zero		1


	//   ....[90]....
        /*0b3c*/ 	.word	0x00044140
        /*0b40*/ 	.word	0x00000004
        /*0b44*/ 	.word	0x00000000
        /*0b48*/ 	.short	0x0101
        /*0b4a*/ 	.byte	0x3f
	.zero		1


	//   ....[91]....
        /*0b4c*/ 	.word	0x00044180
        /*0b50*/ 	.word	0x00000015
        /*0b54*/ 	.word	0x00000000
        /*0b58*/ 	.short	0x010a
        /*0b5a*/ 	.byte	0x3f
	.zero		1


	//   ....[92]....
        /*0b5c*/ 	.word	0x000441d0
        /*0b60*/ 	.word	0x00000038
        /*0b64*/ 	.word	0x00000000
        /*0b68*/ 	.short	0x010a
        /*0b6a*/ 	.byte	0x3f
	.zero		1


	//----- nvinfo : EIATTR_NUM_MBARRIERS
	.align		4
.L_837:
        /*0b6c*/ 	.byte	0x03, 0x38
        /*0b6e*/ 	.short	0x0017


	//----- nvinfo : EIATTR_EXIT_INSTR_OFFSETS
	.align		4
        /*0b70*/ 	.byte	0x04, 0x1c
        /*0b72*/ 	.short	(.L_839 - .L_838)


	//   ....[0]....
.L_838:
        /*0b74*/ 	.word	0x00000b30


	//   ....[1]....
        /*0b78*/ 	.word	0x0002a3c0


	//   ....[2]....
        /*0b7c*/ 	.word	0x00030c40


	//----- nvinfo : EIATTR_MAX_THREADS
	.align		4
.L_839:
        /*0b80*/ 	.byte	0x04, 0x05
        /*0b82*/ 	.short	(.L_841 - .L_840)
.L_840:
        /*0b84*/ 	.word	0x00000180
        /*0b88*/ 	.word	0x00000001
        /*0b8c*/ 	.word	0x00000001


	//----- nvinfo : EIATTR_CRS_STACK_SIZE
	.align		4
.L_841:
        /*0b90*/ 	.byte	0x04, 0x1e
        /*0b92*/ 	.short	(.L_843 - .L_842)
.L_842:
        /*0b94*/ 	.word	0x00000000


	//----- nvinfo : EIATTR_CBANK_PARAM_SIZE
	.align		4
.L_843:
        /*0b98*/ 	.byte	0x03, 0x19
        /*0b9a*/ 	.short	0x0bf0


	//----- nvinfo : EIATTR_PARAM_CBANK
	.align		4
        /*0b9c*/ 	.byte	0x04, 0x0a
        /*0b9e*/ 	.short	(.L_845 - .L_844)
	.align		4
.L_844:
        /*0ba0*/ 	.word	index@(.nv.constant0._ZN7cutlass13device_kernelIN5flash11enable_sm90INS1_16FlashAttnFwdSm90INS1_25CollectiveMainloopFwdSm90ILi2EN4cute5tupleIJNS5_1CILi1EEES8_S8_EEENS6_IJNS7_ILi64EEESA_SA_EEELi512ENS_6half_tEfNS_4arch4Sm90ELb0ELb1ELb1ELb0ELb0ELb0ELb1ELb0ELb0ELb1ELb0ELb0EEENS1_21CollectiveEpilogueFwdINS6_IJSA_NS7_ILi512EEESA_EEES9_SC_SE_Li256ELb0ELb1ELb0ELb0EEENS1_30DynamicPersistentTileSchedulerILi256ELi128ELb0ELb1ELb1EEEEEEEEEvNT_6ParamsE)
        /*0ba4*/ 	.short	0x0210
        /*0ba6*/ 	.short	0x0bf0


	//----- nvinfo : EIATTR_SW_WAR
	.align		4
.L_845:
        /*0ba8*/ 	.byte	0x04, 0x36
        /*0baa*/ 	.short	(.L_847 - .L_846)
.L_846:
        /*0bac*/ 	.word	0x00000008
.L_847:


//--------------------- .nv.info._ZN7cutlass13device_kernelIN5flash11enable_sm90INS1_16FlashAttnFwdSm90INS1_25CollectiveMainloopFwdSm90ILi2EN4cute5tupleIJNS5_1CILi1EEES8_S8_EEENS6_IJNS7_ILi64EEESA_SA_EEELi512ENS_6half_tEfNS_4arch4Sm90ELb0ELb1ELb1ELb1ELb0ELb0ELb0ELb0ELb0ELb1ELb0ELb0EEENS1_21CollectiveEpilogueFwdINS6_IJSA_NS7_ILi512EEESA_EEES9_SC_SE_Li256ELb1ELb1ELb0ELb0EEENS1_36VarlenDynamicPersistentTileSchedulerILi64ELi64ELi256ELi128ELb0ELb1ELb1ELb1ELb0ELb1EEEEEEEEEvNT_6ParamsE --------------------------
	.section	.nv.info._ZN7cutlass13device_kernelIN5flash11enable_sm90INS1_16FlashAttnFwdSm90INS1_25CollectiveMainloopFwdSm90ILi2EN4cute5tupleIJNS5_1CILi1EEES8_S8_EEENS6_IJNS7_ILi64EEESA_SA_EEELi512ENS_6half_tEfNS_4arch4Sm90ELb0ELb1ELb1ELb1ELb0ELb0ELb0ELb0ELb0ELb1ELb0ELb0EEENS1_21CollectiveEpilogueFwdINS6_IJSA_NS7_ILi512EEESA_EEES9_SC_SE_Li256ELb1ELb1ELb0ELb0EEENS1_36VarlenDynamicPersistentTileSchedulerILi64ELi64ELi256ELi128ELb0ELb1ELb1ELb1ELb0ELb1EEEEEEEEEvNT_6ParamsE,"",@"SHT_CUDA_INFO"
	.sectionflags	@""
	.align	4


	//----- nvinfo : EIATTR_CUDA_API_VERSION
	.align		4
        /*0000*/ 	.byte	0x04, 0x37
        /*0002*/ 	.short	(.L_849 - .L_848)
.L_848:
        /*0004*/ 	.word	0x00000082


	//----- nvinfo : EIATTR_KPARAM_INFO
	.align		4
.L_849:
        /*0008*/ 	.byte	0x04, 0x17
        /*000a*/ 	.short	(.L_851 - .L_850)
.L_850:
        /*000c*/ 	.word	0x00000000
        /*0010*/ 	.short	0x0000
        /*0012*/ 	.short	0x0070
        /*0014*/ 	.byte	0x00, 0xf0, 0x01, 0x2a


	//----- nvinfo : EIATTR_SPARSE_MMA_MASK
	.align		4
.L_851:
        /*0018*/ 	.byte	0x03, 0x50
        /*001a*/ 	.short	0x0000


	//----- nvinfo : EIATTR_MAXREG_COUNT
	.align		4
        /*001c*/ 	.byte	0x03, 0x1b
        /*001e*/ 	.short	0x00a8


	//----- nvinfo : EIATTR_NUM_BARRIERS
	.align		4
        /*0020*/ 	.byte	0x02, 0x4c
        /*0022*/ 	.byte	0x10
	.zero		1


	//----- nvinfo : EIATTR_EXTERNS
	.align		4
        /*0024*/ 	.byte	0x04, 0x0f
        /*0026*/ 	.short	(.L_853 - .L_852)


	//   ....[0]....
	.align		4
.L_852:
        /*0028*/ 	.word	index@(__assertfail)


	//----- nvinfo : EIATTR_ANNOTATIONS
	.align		4
.L_853:
        /*002c*/ 	.byte	0x04, 0x55
        /*002e*/ 	.short	(.L_855 - .L_854)


	//   ....[0]....
.L_854:
        /* <DEDUP_REMOVED lines=55> */


	//----- nvinfo : EIATTR_MERCURY_ISA_VERSION
	.align		4
.L_855:
        /*0390*/ 	.byte	0x03, 0x5f
        /*0392*/ 	.short	0x0101


	//----- nvinfo : EIATTR_UNUSED_LOAD_BYTE_OFFSET
	.align		4
        /*0394*/ 	.byte	0x04, 0x44
        /*0396*/ 	.short	(.L_857 - .L_856)


	//   ....[0]....
.L_856:
        /*0398*/ 	.word	0x00000a10
        /*039c*/ 	.word	0x0000fff0


	//   ....[1]....
        /*03a0*/ 	.word	0x0000de80
        /*03a4*/ 	.word	0x0000fff0


	//----- nvinfo : EIATTR_INT_WARP_WIDE_INSTR_OFFSETS
	.align		4
.L_857:
        /*03a8*/ 	.byte	0x04, 0x31
        /*03aa*/ 	.short	(.L_859 - .L_858)


	//   ....[0]....
.L_858:
        /*03ac*/ 	.word	0x00000130


	//   ....[1]....
        /*03b0*/ 	.word	0x00000170


	//   ....[2]....
        /*03b4*/ 	.word	0x000001e0


	//   ....[3]....
        /*03b8*/ 	.word	0x000123e0


	//   ....[4]....
        /*03bc*/ 	.word	0x00012470


	//   ....[5]....
        /*03c0*/ 	.word	0x00016ea0


	//   ....[6]....
        /*03c4*/ 	.word	0x00016f30


	//----- nvinfo : EIATTR_COOP_GROUP_MASK_REGIDS
	.align		4
.L_859:
        /*03c8*/ 	.byte	0x04, 0x29
        /*03ca*/ 	.short	(.L_861 - .L_860)


	//   ....[0]....
.L_860:
        /*03cc*/ 	.word	0xffffffff


	//   ....[1]....
        /*03d0*/ 	.word	0xffffffff


	//   ....[2]....
        /*03d4*/ 	.word	0xffffffff


	//   ....[3]....
        /*03d8*/ 	.word	0xffffffff


	//   ....[4]....
        /*03dc*/ 	.word	0xffffffff


	//   ....[5]....
        /*03e0*/ 	.word	0xffffffff


	//   ....[6]....
        /*03e4*/ 	.word	0xffffffff


	//   ....[7]....
        /*03e8*/ 	.word	0xffffffff


	//   ....[8]....
        /*03ec*/ 	.word	0xffffffff


	//   ....[9]....
        /*03f0*/ 	.word	0xffffffff


	//   ....[10]....
        /*03f4*/ 	.word	0xffffffff


	//   ....[11]....
        /*03f8*/ 	.word	0xffffffff


	//   ....[12]....
        /*03fc*/ 	.word	0xffffffff


	//   ....[13]....
        /*0400*/ 	.word	0xffffffff


	//   ....[14]....
        /*0404*/ 	.word	0xffffffff


	//   ....[15]....
        /*0408*/ 	.word	0xffffffff


	//   ....[16]....
        /*040c*/ 	.word	0xffffffff


	//   ....[17]....
        /*0410*/ 	.word	0xffffffff


	//   ....[18]....
        /*0414*/ 	.word	0xffffffff


	//   ....[19]....
        /*0418*/ 	.word	0xffffffff


	//   ....[20]....
        /*041c*/ 	.word	0xffffffff


	//   ....[21]....
        /*0420*/ 	.word	0xffffffff


	//   ....[22]....
        /*0424*/ 	.word	0xffffffff


	//   ....[23]....
        /*0428*/ 	.word	0xffffffff


	//   ....[24]....
        /*042c*/ 	.word	0xffffffff


	//   ....[25]....
        /*0430*/ 	.word	0xffffffff


	//   ....[26]....
        /*0434*/ 	.word	0xffffffff


	//   ....[27]....
        /*0438*/ 	.word	0xffffffff


	//   ....[28]....
        /*043c*/ 	.word	0xffffffff


	//   ....[29]....
        /*0440*/ 	.word	0xffffffff


	//   ....[30]....
        /*0444*/ 	.word	0xffffffff


	//   ....[31]....
        /*0448*/ 	.word	0xffffffff


	//   ....[32]....
        /*044c*/ 	.word	0xffffffff


	//   ....[33]....
        /*0450*/ 	.word	0xffffffff


	//   ....[34]....
        /*0454*/ 	.word	0xffffffff


	//   ....[35]....
        /*0458*/ 	.word	0xffffffff


	//   ....[36]....
        /*045c*/ 	.word	0xffffffff


	//   ....[37]....
        /*0460*/ 	.word	0xffffffff


	//   ....[38]....
        /*0464*/ 	.word	0xffffffff


	//   ....[39]....
        /*0468*/ 	.word	0xffffffff


	//   ....[40]....
        /*046c*/ 	.word	0xffffffff


	//   ....[41]....
        /*0470*/ 	.word	0xffffffff


	//   ....[42]....
        /*0474*/ 	.word	0xffffffff


	//   ....[43]....
        /*0478*/ 	.word	0xffffffff


	//   ....[44]....
        /*047c*/ 	.word	0xffffffff


	//   ....[45]....
        /*0480*/ 	.word	0xffffffff


	//   ....[46]....
        /*0484*/ 	.word	0xffffffff


	//   ....[47]....
        /*0488*/ 	.word	0xffffffff


	//   ....[48]....
        /*048c*/ 	.word	0xffffffff


	//   ....[49]....
        /*0490*/ 	.word	0xffffffff


	//   ....[50]....
        /*0494*/ 	.word	0xffffffff


	//   ....[51]....
        /*0498*/ 	.word	0xffffffff


	//   ....[52]....
        /*049c*/ 	.word	0xffffffff


	//   ....[53]....
        /*04a0*/ 	.word	0xffffffff


	//   ....[54]....
        /*04a4*/ 	.word	0xffffffff


	//   ....[55]....
        /*04a8*/ 	.word	0xffffffff


	//   ....[56]....
        /*04ac*/ 	.word	0xffffffff


	//   ....[57]....
        /*04b0*/ 	.word	0xffffffff


	//   ....[58]....
        /*04b4*/ 	.word	0xffffffff


	//   ....[59]....
        /*04b8*/ 	.word	0xffffffff


	//   ....[60]....
        /*04bc*/ 	.word	0xffffffff


	//   ....[61]....
        /*04c0*/ 	.word	0xffffffff


	//   ....[62]....
        /*04c4*/ 	.word	0xffffffff


	//   ....[63]....
        /*04c8*/ 	.word	0xffffffff


	//   ....[64]....
        /*04cc*/ 	.word	0xffffffff


	//   ....[65]....
        /*04d0*/ 	.word	0xffffffff


	//   ....[66]....
        /*04d4*/ 	.word	0xffffffff


	//   ....[67]....
        /*04d8*/ 	.word	0xffffffff


	//   ....[68]....
        /*04dc*/ 	.word	0xffffffff


	//   ....[69]....
        /*04e0*/ 	.word	0xffffffff


	//   ....[70]....
        /*04e4*/ 	.word	0xffffffff


	//   ....[71]....
        /*04e8*/ 	.word	0xffffffff


	//   ....[72]....
        /*04ec*/ 	.word	0xffffffff


	//   ....[73]....
        /*04f0*/ 	.word	0xffffffff


	//   ....[74]....
        /*04f4*/ 	.word	0xffffffff


	//   ....[75]....
        /*04f8*/ 	.word	0xffffffff


	//   ....[76]....
        /*04fc*/ 	.word	0xffffffff


	//   ....[77]....
        /*0500*/ 	.word	0xffffffff


	//   ....[78]....
        /*0504*/ 	.word	0xffffffff


	//   ....[79]....
        /*0508*/ 	.word	0xffffffff


	//   ....[80]....
        /*050c*/ 	.word	0xffffffff


	//   ....[81]....
        /*0510*/ 	.word	0xffffffff


	//   ....[82]....
        /*0514*/ 	.word	0xffffffff


	//   ....[83]....
        /*0518*/ 	.word	0xffffffff


	//   ....[84]....
        /*051c*/ 	.word	0xffffffff


	//   ....[85]....
        /*0520*/ 	.word	0xffffffff


	//   ....[86]....
        /*0524*/ 	.word	0xffffffff


	//   ....[87]....
        /*0528*/ 	.word	0xffffffff


	//   ....[88]....
        /*052c*/ 	.word	0xffffffff


	//   ....[89]....
        /*0530*/ 	.word	0xffffffff


	//   ....[90]....
        /*0534*/ 	.word	0xffffffff


	//   ....[91]....
        /*0538*/ 	.word	0xffffffff


	//   ....[92]....
        /*053c*/ 	.word	0xffffffff


	//   ....[93]....
        /*0540*/ 	.word	0xffffffff


	//   ....[94]....
        /*0544*/ 	.word	0xffffffff


	//   ....[95]....
        /*0548*/ 	.word	0x0500000f


	//   ....[96]....
        /*054c*/ 	.word	0x0500000f


	//   ....[97]....
        /*0550*/ 	.word	0x0500000f


	//   ....[98]....
        /*0554*/ 	.word	0x0500000f


	//   ....[99]....
        /*0558*/ 	.word	0x0500000f


	//   ....[100]....
        /*055c*/ 	.word	0x0500000f


	//   ....[101]....
        /*0560*/ 	.word	0x0500000f


	//   ....[102]....
        /*0564*/ 	.word	0x0500000f


	//   ....[103]....
        /*0568*/ 	.word	0x0500000f


	//   ....[104]....
        /*056c*/ 	.word	0x0500000f


	//   ....[105]....
        /*0570*/ 	.word	0x0500000f


	//   ....[106]....
        /*0574*/ 	.word	0x0500000f


	//   ....[107]....
        /*0578*/ 	.word	0x0500000f


	//   ....[108]....
        /*057c*/ 	.word	0x0500000f


	//   ....[109]....
        /*0580*/ 	.word	0x0500000f


	//   ....[110]....
        /*0584*/ 	.word	0x0500000f


	//   ....[111]....
        /*0588*/ 	.word	0x0500000f


	//   ....[112]....
        /*058c*/ 	.word	0x0500000f


	//   ....[113]....
        /*0590*/ 	.word	0x0500000f


	//   ....[114]....
        /*0594*/ 	.word	0x0500000f


	//   ....[115]....
        /*0598*/ 	.word	0x0500000f


	//   ....[116]....
        /*059c*/ 	.word	0x0500000f


	//   ....[117]....
        /*05a0*/ 	.word	0x0500000f


	//   ....[118]....
        /*05a4*/ 	.word	0x0500000f


	//   ....[119]....
        /*05a8*/ 	.word	0x0500000f


	//   ....[120]....
        /*05ac*/ 	.word	0x0500000f


	//   ....[121]....
        /*05b0*/ 	.word	0x0500000f


	//----- nvinfo : EIATTR_COOP_GROUP_INSTR_OFFSETS
	.align		4
.L_861:
        /*05b4*/ 	.byte	0x04, 0x28
        /*05b6*/ 	.short	(.L_863 - .L_862)


	//   ....[0]....
.L_862:
        /*05b8*/ 	.word	0x00000060


	//   ....[1]....
        /*05bc*/ 	.word	0x00000140


	//   ....[2]....
        /*05c0*/ 	.word	0x00000190


	//   ....[3]....
        /*05c4*/ 	.word	0x00000380


	//   ....[4]....
        /*05c8*/ 	.word	0x000004e0


	//   ....[5]....
        /*05cc*/ 	.word	0x00000600


	//   ....[6]....
        /*05d0*/ 	.word	0x00000760


	//   ....[7]....
        /*05d4*/ 	.word	0x00001da0


	//   ....[8]....
        /*05d8*/ 	.word	0x00003e90


	//   ....[9]....
        /*05dc*/ 	.word	0x000044e0


	//   ....[10]....
        /*05e0*/ 	.word	0x00005060


	//   ....[11]....
        /*05e4*/ 	.word	0x00005680


	//   ....[12]....
        /*05e8*/ 	.word	0x00005700


	//   ....[13]....
        /*05ec*/ 	.word	0x00005970


	//   ....[14]....
        /*05f0*/ 	.word	0x000059e0


	//   ....[15]....
        /*05f4*/ 	.word	0x00006320


	//   ....[16]....
        /*05f8*/ 	.word	0x000068e0


	//   ....[17]....
        /*05fc*/ 	.word	0x00006e60


	//   ....[18]....
        /*0600*/ 	.word	0x00007550


	//   ....[19]....
        /*0604*/ 	.word	0x00007650


	//   ....[20]....
        /*0608*/ 	.word	0x00007a60


	//   ....[21]....
        /*060c*/ 	.word	0x00007c30


	//   ....[22]....
        /*0610*/ 	.word	0x00008c20


	//   ....[23]....
        /*0614*/ 	.word	0x00009600


	//   ....[24]....
        /*0618*/ 	.word	0x00009690


	//   ....[25]....
        /*061c*/ 	.word	0x00009980


	//   ....[26]....
        /*0620*/ 	.word	0x00009ad0


	//   ....[27]....
        /*0624*/ 	.word	0x0000aba0


	//   ....[28]....
        /*0628*/ 	.word	0x0000b040


	//   ....[29]....
        /*062c*/ 	.word	0x0000b5f0


	//   ....[30]....
        /*0630*/ 	.word	0x0000bc70


	//   ....[31]....
        /*0634*/ 	.word	0x0000bd40


	//   ....[32]....
        /*0638*/ 	.word	0x0000c0f0


	//   ....[33]....
        /*063c*/ 	.word	0x0000c1d0


	//   ....[34]....
        /*0640*/ 	.word	0x0000d340


	//   ....[35]....
        /*0644*/ 	.word	0x0000d380


	//   ....[36]....
        /*0648*/ 	.word	0x0000d3b0


	//   ....[37]....
        /*064c*/ 	.word	0x0000d420


	//   ....[38]....
        /*0650*/ 	.word	0x0000d450


	//   ....[39]....
        /*0654*/ 	.word	0x0000eda0


	//   ....[40]....
        /*0658*/ 	.word	0x0000f3e0


	//   ....[41]....
        /*065c*/ 	.word	0x0000f410


	//   ....[42]....
        /*0660*/ 	.word	0x0000f430


	//   ....[43]....
        /*0664*/ 	.word	0x0000f450


	//   ....[44]....
        /*0668*/ 	.word	0x0000fae0


	//   ....[45]....
        /*066c*/ 	.word	0x0000faf0


	//   ....[46]....
        /*0670*/ 	.word	0x0000fd20


	//   ....[47]....
        /*0674*/ 	.word	0x0000fd40


	//   ....[48]....
        /*0678*/ 	.word	0x000108e0


	//   ....[49]....
        /*067c*/ 	.word	0x00010910


	//   ....[50]....
        /*0680*/ 	.word	0x00010b50


	//   ....[51]....
        /*0684*/ 	.word	0x00010b70


	//   ....[52]....
        /*0688*/ 	.word	0x00010e30


	//   ....[53]....
        /*068c*/ 	.word	0x00011000


	//   ....[54]....
        /*0690*/ 	.word	0x00011030


	//   ....[55]....
        /*0694*/ 	.word	0x00011060


	//   ....[56]....
        /*0698*/ 	.word	0x00011090


	//   ....[57]....
        /*069c*/ 	.word	0x000110c0


	//   ....[58]....
        /*06a0*/ 	.word	0x000110f0


	//   ....[59]....
        /*06a4*/ 	.word	0x00011260


	//   ....[60]....
        /*06a8*/ 	.word	0x00011290


	//   ....[61]....
        /*06ac*/ 	.word	0x000112c0


	//   ....[62]....
        /*06b0*/ 	.word	0x000112f0


	//   ....[63]....
        /*06b4*/ 	.word	0x00011320


	//   ....[64]....
        /*06b8*/ 	.word	0x00011350


	//   ....[65]....
        /*06bc*/ 	.word	0x000113f0


	//   ....[66]....
        /*06c0*/ 	.word	0x00011450


	//   ....[67]....
        /*06c4*/ 	.word	0x000114e0


	//   ....[68]....
        /*06c8*/ 	.word	0x000129a0


	//   ....[69]....
        /*06cc*/ 	.word	0x000134d0


	//   ....[70]....
        /*06d0*/ 	.word	0x000134f0


	//   ....[71]....
        /*06d4*/ 	.word	0x000135a0


	//   ....[72]....
        /*06d8*/ 	.word	0x000135b0


	//   ....[73]....
        /*06dc*/ 	.word	0x00013630


	//   ....[74]....
        /*06e0*/ 	.word	0x00013640


	//   ....[75]....
        /*06e4*/ 	.word	0x00013650


	//   ....[76]....
        /*06e8*/ 	.word	0x00013660


	//   ....[77]....
        /*06ec*/ 	.word	0x00017130


	//   ....[78]....
        /*06f0*/ 	.word	0x00017160


	//   ....[79]....
        /*06f4*/ 	.word	0x000171a0


	//   ....[80]....
        /*06f8*/ 	.word	0x000171d0


	//   ....[81]....
        /*06fc*/ 	.word	0x00017200


	//   ....[82]....
        /*0700*/ 	.word	0x00017230


	//   ....[83]....
        /*0704*/ 	.word	0x00017260


	//   ....[84]....
        /*0708*/ 	.word	0x00017290


	//   ....[85]....
        /*070c*/ 	.word	0x00017410


	//   ....[86]....
        /*0710*/ 	.word	0x00017440


	//   ....[87]....
        /*0714*/ 	.word	0x00017470


	//   ....[88]....
        /*0718*/ 	.word	0x000174a0


	//   ....[89]....
        /*071c*/ 	.word	0x000174d0


	//   ....[90]....
        /*0720*/ 	.word	0x00017500


	//   ....[91]....
        /*0724*/ 	.word	0x000175c0


	//   ....[92]....
        /*0728*/ 	.word	0x000175e0


	//   ....[93]....
        /*072c*/ 	.word	0x00017650


	//   ....[94]....
        /*0730*/ 	.word	0x00017d10


	//   ....[95]....
        /*0734*/ 	.word	0x00018420


	//   ....[96]....
        /*0738*/ 	.word	0x000185e0


	//   ....[97]....
        /*073c*/ 	.word	0x00018630


	//   ....[98]....
        /*0740*/ 	.word	0x00018690


	//   ....[99]....
        /*0744*/ 	.word	0x00018780


	//   ....[100]....
        /*0748*/ 	.word	0x000187e0


	//   ....[101]....
        /*074c*/ 	.word	0x000188d0


	//   ....[102]....
        /*0750*/ 	.word	0x00018930


	//   ....[103]....
        /*0754*/ 	.word	0x00018a00


	//   ....[104]....
        /*0758*/ 	.word	0x00018d30


	//   ....[105]....
        /*075c*/ 	.word	0x00018dd0


	//   ....[106]....
        /*0760*/ 	.word	0x00018ef0


	//   ....[107]....
        /*0764*/ 	.word	0x00018f60


	//   ....[108]....
        /*0768*/ 	.word	0x00018fd0


	//   ....[109]....
        /*076c*/ 	.word	0x00019040


	//   ....[110]....
        /*0770*/ 	.word	0x000190b0


	//   ....[111]....
        /*0774*/ 	.word	0x00019130


	//   ....[112]....
        /*0778*/ 	.word	0x000191c0


	//   ....[113]....
        /*077c*/ 	.word	0x00019250


	//   ....[114]....
        /*0780*/ 	.word	0x000192c0


	//   ....[115]....
        /*0784*/ 	.word	0x00019330


	//   ....[116]....
        /*0788*/ 	.word	0x000193a0


	//   ....[117]....
        /*078c*/ 	.word	0x00019420


	//   ....[118]....
        /*0790*/ 	.word	0x00019490


	//   ....[119]....
        /*0794*/ 	.word	0x00019530


	//   ....[120]....
        /*0798*/ 	.word	0x000195c0


	//   ....[121]....
        /*079c*/ 	.word	0x000196f0


	//----- nvinfo : EIATTR_REG_RECONFIG
	.align		4
.L_863:
        /*07a0*/ 	.byte	0x01, 0x54
	.zero		2


	//----- nvinfo : EIATTR_SYSCALL_OFFSETS
	.align		4
        /*07a4*/ 	.byte	0x04, 0x46
        /*07a6*/ 	.short	(.L_865 - .L_864)


	//   ....[0]....
.L_864:
        /*07a8*/ 	.word	0x00004060


	//   ....[1]....
        /*07ac*/ 	.word	0x000125e0


	//   ....[2]....
        /*07b0*/ 	.word	0x00012730


	//   ....[3]....
        /*07b4*/ 	.word	0x00012820


	//   ....[4]....
        /*07b8*/ 	.word	0x00013090


	//----- nvinfo : EIATTR_MBARRIER_INSTR_OFFSETS
	.align		4
.L_865:
        /*07bc*/ 	.byte	0x04, 0x39
        /*07be*/ 	.short	(.L_867 - .L_866)


	//   ....[0]....
.L_866:
        /*07c0*/ 	.word	0x00000270
        /*07c4*/ 	.word	0x000000ff
        /*07c8*/ 	.word	0x00028c00
        /*07cc*/ 	.short	0x0100
        /*07ce*/ 	.byte	0x08
	.zero		1


	//   ....[1]....
        /*07d0*/ 	.word	0x00000280
        /*07d4*/ 	.word	0x000000ff
        /*07d8*/ 	.word	0x00028c20
        /*07dc*/ 	.short	0x0100
        /*07de*/ 	.byte	0x08
	.zero		1


	//   ....[2]....
        /*07e0*/ 	.word	0x00000330
        /*07e4*/ 	.word	0x000000ff
        /*07e8*/ 	.word	0x00028c30
        /*07ec*/ 	.short	0x0100
        /*07ee*/ 	.byte	0x06
	.zero		1


	//   ....[3]....
        /*07f0*/ 	.word	0x00000340
        /*07f4*/ 	.word	0x000000ff
        /*07f8*/ 	.word	0x00028c40
        /*07fc*/ 	.short	0x0100
        /*07fe*/ 	.byte	0x06
	.zero		1


	//   ....[4]....
        /*0800*/ 	.word	0x00000350
        /*0804*/ 	.word	0x000000ff
        /*0808*/ 	.word	0x00028c38
        /*080c*/ 	.short	0x0100
        /*080e*/ 	.byte	0x06
	.zero		1


	//   ....[5]....
        /*0810*/ 	.word	0x00000360
        /*0814*/ 	.word	0x000000ff
        /*0818*/ 	.word	0x00028c48
        /*081c*/ 	.short	0x0100
        /*081e*/ 	.byte	0x06
	.zero		1


	//   ....[6]....
        /*0820*/ 	.word	0x00000490
        /*0824*/ 	.word	0x000000ff
        /*0828*/ 	.word	0x00028c50
        /*082c*/ 	.short	0x0100
        /*082e*/ 	.byte	0x08
	.zero		1


	//   ....[7]....
        /*0830*/ 	.word	0x000004a0
        /*0834*/ 	.word	0x000000ff
        /*0838*/ 	.word	0x00028c60
        /*083c*/ 	.short	0x0100
        /*083e*/ 	.byte	0x08
	.zero		1


	//   ....[8]....
        /*0840*/ 	.word	0x000004b0
        /*0844*/ 	.word	0x000000ff
        /*0848*/ 	.word	0x00028c58
        /*084c*/ 	.short	0x0100
        /*084e*/ 	.byte	0x08
	.zero		1


	//   ....[9]....
        /*0850*/ 	.word	0x000004c0
        /*0854*/ 	.word	0x000000ff
        /*0858*/ 	.word	0x00028c68
        /*085c*/ 	.short	0x0100
        /*085e*/ 	.byte	0x08
	.zero		1


	//   ....[10]....
        /*0860*/ 	.word	0x000005b0
        /*0864*/ 	.word	0x000000ff
        /*0868*/ 	.word	0x00028c70
        /*086c*/ 	.short	0x0100
        /*086e*/ 	.byte	0x06
	.zero		1


	//   ....[11]....
        /*0870*/ 	.word	0x000005c0
        /*0874*/ 	.word	0x000000ff
        /*0878*/ 	.word	0x00028c80
        /*087c*/ 	.short	0x0100
        /*087e*/ 	.byte	0x06
	.zero		1


	//   ....[12]....
        /*0880*/ 	.word	0x000005d0
        /*0884*/ 	.word	0x000000ff
        /*0888*/ 	.word	0x00028c78
        /*088c*/ 	.short	0x0100
        /*088e*/ 	.byte	0x06
	.zero		1


	//   ....[13]....
        /*0890*/ 	.word	0x000005e0
        /*0894*/ 	.word	0x000000ff
        /*0898*/ 	.word	0x00028c88
        /*089c*/ 	.short	0x0100
        /*089e*/ 	.byte	0x06
	.zero		1


	//   ....[14]....
        /*08a0*/ 	.word	0x00000710
        /*08a4*/ 	.word	0x000000ff
        /*08a8*/ 	.word	0x00028c90
        /*08ac*/ 	.short	0x0100
        /*08ae*/ 	.byte	0x08
	.zero		1


	//   ....[15]....
        /*08b0*/ 	.word	0x00000720
        /*08b4*/ 	.word	0x000000ff
        /*08b8*/ 	.word	0x00028ca0
        /*08bc*/ 	.short	0x0100
        /*08be*/ 	.byte	0x08
	.zero		1


	//   ....[16]....
        /*08c0*/ 	.word	0x00000730
        /*08c4*/ 	.word	0x000000ff
        /*08c8*/ 	.word	0x00028c98
        /*08cc*/ 	.short	0x0100
        /*08ce*/ 	.byte	0x08
	.zero		1


	//   ....[17]....
        /*08d0*/ 	.word	0x00000740
        /*08d4*/ 	.word	0x000000ff
        /*08d8*/ 	.word	0x00028ca8
        /*08dc*/ 	.short	0x0100
        /*08de*/ 	.byte	0x08
	.zero		1


	//   ....[18]....
        /*08e0*/ 	.word	0x00000870
        /*08e4*/ 	.word	0x000000ff
        /*08e8*/ 	.word	0x00028cb0
        /*08ec*/ 	.short	0x0100
        /*08ee*/ 	.byte	0x08
	.zero		1


	//   ....[19]....
        /*08f0*/ 	.word	0x00000880
        /*08f4*/ 	.word	0x000000ff
        /*08f8*/ 	.word	0x00028cc0
        /*08fc*/ 	.short	0x0100
        /*08fe*/ 	.byte	0x08
	.zero		1


	//   ....[20]....
        /*0900*/ 	.word	0x00000890
        /*0904*/ 	.word	0x000000ff
        /*0908*/ 	.word	0x00028cb8
        /*090c*/ 	.short	0x0100
        /*090e*/ 	.byte	0x08
	.zero		1


	//   ....[21]....
        /*0910*/ 	.word	0x000008a0
        /*0914*/ 	.word	0x000000ff
        /*0918*/ 	.word	0x00028cc8
        /*091c*/ 	.short	0x0100
        /*091e*/ 	.byte	0x08
	.zero		1


	//   ....[22]....
        /*0920*/ 	.word	0x00001eb0
        /*0924*/ 	.word	0x000000ff
        /*0928*/ 	.word	0x00028c50
        /*092c*/ 	.short	0x010a
        /*092e*/ 	.byte	0x15
	.zero		1


	//   ....[23]....
        /*0930*/ 	.word	0x00002180
        /*0934*/ 	.word	0x00000000
        /*0938*/ 	.word	0x00000000
        /*093c*/ 	.short	0x0101
        /*093e*/ 	.byte	0x3f
	.zero		1


	//   ....[24]....
        /*0940*/ 	.word	0x00002ac0
        /*0944*/ 	.word	0x000000ff
        /*0948*/ 	.word	0x00028c50
        /*094c*/ 	.short	0x010a
        /*094e*/ 	.byte	0x15
	.zero		1


	//   ....[25]....
        /*0950*/ 	.word	0x00002b00
        /*0954*/ 	.word	0x000000ff
        /*0958*/ 	.word	0x00028c50
        /*095c*/ 	.short	0x010a
        /*095e*/ 	.byte	0x15
	.zero		1


	//   ....[26]....
        /*0960*/ 	.word	0x00002cd0
        /*0964*/ 	.word	0x00000000
        /*0968*/ 	.word	0x00000000
        /*096c*/ 	.short	0x0101
        /*096e*/ 	.byte	0x3f
	.zero		1


	//   ....[27]....
        /*0970*/ 	.word	0x000040e0
        /*0974*/ 	.word	0x000000ff
        /*0978*/ 	.word	0x00028c00
        /*097c*/ 	.short	0x010a
        /*097e*/ 	.byte	0x2e
	.zero		1


	//   ....[28]....
        /*0980*/ 	.word	0x00004160
        /*0984*/ 	.word	0x00000007
        /*0988*/ 	.word	0x00028c30
        /*098c*/ 	.short	0x010a
        /*098e*/ 	.byte	0x3f
	.zero		1


	//   ....[29]....
        /*0990*/ 	.word	0x000041a0
        /*0994*/ 	.word	0x00000007
        /*0998*/ 	.word	0x00028c30
        /*099c*/ 	.short	0x010a
        /*099e*/ 	.byte	0x3f
	.zero		1


	//   ....[30]....
        /*09a0*/ 	.word	0x00004590
        /*09a4*/ 	.word	0x00000003
        /*09a8*/ 	.word	0x00000000
        /*09ac*/ 	.short	0x0101
        /*09ae*/ 	.byte	0x3f
	.zero		1


	//   ....[31]....
        /*09b0*/ 	.word	0x00006040
        /*09b4*/ 	.word	0x00000007
        /*09b8*/ 	.word	0x00028c50
        /*09bc*/ 	.short	0x010a
        /*09be*/ 	.byte	0x3f
	.zero		1


	//   ....[32]....
        /*09c0*/ 	.word	0x00006080
        /*09c4*/ 	.word	0x00000007
        /*09c8*/ 	.word	0x00028c50
        /*09cc*/ 	.short	0x010a
        /*09ce*/ 	.byte	0x3f
	.zero		1


	//   ....[33]....
        /*09d0*/ 	.word	0x00006340
        /*09d4*/ 	.word	0x00000007
        /*09d8*/ 	.word	0x00000000
        /*09dc*/ 	.short	0x0101
        /*09de*/ 	.byte	0x3f
	.zero		1


	//   ....[34]....
        /*09e0*/ 	.word	0x000065d0
        /*09e4*/ 	.word	0x000000ff
        /*09e8*/ 	.word	0x00028c30
        /*09ec*/ 	.short	0x010a
        /*09ee*/ 	.byte	0x1b
	.zero		1


	//   ....[35]....
        /*09f0*/ 	.word	0x00006610
        /*09f4*/ 	.word	0x000000ff
        /*09f8*/ 	.word	0x00028c30
        /*09fc*/ 	.short	0x010a
        /*09fe*/ 	.byte	0x1b
	.zero		1


	//   ....[36]....
        /*0a00*/ 	.word	0x00006a60
        /*0a04*/ 	.word	0x0000000a
        /*0a08*/ 	.word	0x00000000
        /*0a0c*/ 	.short	0x0101
        /*0a0e*/ 	.byte	0x3f
	.zero		1


	//   ....[37]....
        /*0a10*/ 	.word	0x00008970
        /*0a14*/ 	.word	0x000000ff
        /*0a18*/ 	.word	0x00028c50
        /*0a1c*/ 	.short	0x010a
        /*0a1e*/ 	.byte	0x1b
	.zero		1


	//   ....[38]....
        /*0a20*/ 	.word	0x000089b0
        /*0a24*/ 	.word	0x000000ff
        /*0a28*/ 	.word	0x00028c50
        /*0a2c*/ 	.short	0x010a
        /*0a2e*/ 	.byte	0x1b
	.zero		1


	//   ....[39]....
        /*0a30*/ 	.word	0x00008c40
        /*0a34*/ 	.word	0x00000015
        /*0a38*/ 	.word	0x00000000
        /*0a3c*/ 	.short	0x0101
        /*0a3e*/ 	.byte	0x3f
	.zero		1


	//   ....[40]....
        /*0a40*/ 	.word	0x00009030
        /*0a44*/ 	.word	0x000000ff
        /*0a48*/ 	.word	0x00028c30
        /*0a4c*/ 	.short	0x010a
        /*0a4e*/ 	.byte	0x19
	.zero		1


	//   ....[41]....
        /*0a50*/ 	.word	0x00009070
        /*0a54*/ 	.word	0x000000ff
        /*0a58*/ 	.word	0x00028c30
        /*0a5c*/ 	.short	0x010a
        /*0a5e*/ 	.byte	0x19
	.zero		1


	//   ....[42]....
        /*0a60*/ 	.word	0x00009e20
        /*0a64*/ 	.word	0x00000098
        /*0a68*/ 	.word	0x00000000
        /*0a6c*/ 	.short	0x0101
        /*0a6e*/ 	.byte	0x3f
	.zero		1


	//   ....[43]....
        /*0a70*/ 	.word	0x0000a910
        /*0a74*/ 	.word	0x000000ff
        /*0a78*/ 	.word	0x00028c50
        /*0a7c*/ 	.short	0x010a
        /*0a7e*/ 	.byte	0x19
	.zero		1


	//   ....[44]....
        /*0a80*/ 	.word	0x0000a950
        /*0a84*/ 	.word	0x000000ff
        /*0a88*/ 	.word	0x00028c50
        /*0a8c*/ 	.short	0x010a
        /*0a8e*/ 	.byte	0x19
	.zero		1


	//   ....[45]....
        /*0a90*/ 	.word	0x0000abc0
        /*0a94*/ 	.word	0x000000aa
        /*0a98*/ 	.word	0x00000000
        /*0a9c*/ 	.short	0x0101
        /*0a9e*/ 	.byte	0x3f
	.zero		1


	//   ....[46]....
        /*0aa0*/ 	.word	0x0000ad20
        /*0aa4*/ 	.word	0x000000ff
        /*0aa8*/ 	.word	0x00028c30
        /*0aac*/ 	.short	0x010a
        /*0aae*/ 	.byte	0x1a
	.zero		1


	//   ....[47]....
        /*0ab0*/ 	.word	0x0000ad60
        /*0ab4*/ 	.word	0x000000ff
        /*0ab8*/ 	.word	0x00028c30
        /*0abc*/ 	.short	0x010a
        /*0abe*/ 	.byte	0x1a
	.zero		1


	//   ....[48]....
        /*0ac0*/ 	.word	0x0000b190
        /*0ac4*/ 	.word	0x0000000a
        /*0ac8*/ 	.word	0x00000000
        /*0acc*/ 	.short	0x0101
        /*0ace*/ 	.byte	0x3f
	.zero		1


	//   ....[49]....
        /*0ad0*/ 	.word	0x0000d090
        /*0ad4*/ 	.word	0x000000ff
        /*0ad8*/ 	.word	0x00028c50
        /*0adc*/ 	.short	0x010a
        /*0ade*/ 	.byte	0x1a
	.zero		1


	//   ....[50]....
        /*0ae0*/ 	.word	0x0000d0d0
        /*0ae4*/ 	.word	0x000000ff
        /*0ae8*/ 	.word	0x00028c50
        /*0aec*/ 	.short	0x010a
        /*0aee*/ 	.byte	0x1a
	.zero		1


	//   ....[51]....
        /*0af0*/ 	.word	0x0000d360
        /*0af4*/ 	.word	0x00000015
        /*0af8*/ 	.word	0x00000000
        /*0afc*/ 	.short	0x0101
        /*0afe*/ 	.byte	0x3f
	.zero		1


	//   ....[52]....
        /*0b00*/ 	.word	0x0000fac0
        /*0b04*/ 	.word	0x000000ff
        /*0b08*/ 	.word	0x00000000
        /*0b0c*/ 	.short	0x0101
        /*0b0e*/ 	.byte	0x04
	.zero		1


	//   ....[53]....
        /*0b10*/ 	.word	0x00012c30
        /*0b14*/ 	.word	0x00000000
        /*0b18*/ 	.word	0x00028c40
        /*0b1c*/ 	.short	0x010a
        /*0b1e*/ 	.byte	0x3f
	.zero		1


	//   ....[54]....
        /*0b20*/ 	.word	0x00013760
        /*0b24*/ 	.word	0x00000008
        /*0b28*/ 	.word	0x00028c00
        /*0b2c*/ 	.short	0x0107
        /*0b2e*/ 	.byte	0x3f
	.zero		1


	//   ....[55]....
        /*0b30*/ 	.word	0x00013860
        /*0b34*/ 	.word	0x00000002
        /*0b38*/ 	.word	0x00028c00
        /*0b3c*/ 	.short	0x0101
        /*0b3e*/ 	.byte	0x3f
	.zero		1


	//   ....[56]....
        /*0b40*/ 	.word	0x00013880
        /*0b44*/ 	.word	0x00000002
        /*0b48*/ 	.word	0x00028c20
        /*0b4c*/ 	.short	0x010a
        /*0b4e*/ 	.byte	0x3f
	.zero		1


	//   ....[57]....
        /*0b50*/ 	.word	0x00013980
        /*0b54*/ 	.word	0x00000000
        /*0b58*/ 	.word	0x00028c60
        /*0b5c*/ 	.short	0x010a
        /*0b5e*/ 	.byte	0x3f
	.zero		1


	//   ....[58]....
        /*0b60*/ 	.word	0x00014600
        /*0b64*/ 	.word	0x00000003
        /*0b68*/ 	.word	0x00028c40
        /*0b6c*/ 	.short	0x010a
        /*0b6e*/ 	.byte	0x3f
	.zero		1


	//   ....[59]....
        /*0b70*/ 	.word	0x00014850
        /*0b74*/ 	.word	0x00000003
        /*0b78*/ 	.word	0x00028c60
        /*0b7c*/ 	.short	0x010a
        /*0b7e*/ 	.byte	0x3f
	.zero		1


	//   ....[60]....
        /*0b80*/ 	.word	0x00015470
        /*0b84*/ 	.word	0x00000004
        /*0b88*/ 	.word	0x00028c40
        /*0b8c*/ 	.short	0x010a
        /*0b8e*/ 	.byte	0x3f
	.zero		1


	//   ....[61]....
        /*0b90*/ 	.word	0x000156b0
        /*0b94*/ 	.word	0x00000004
        /*0b98*/ 	.word	0x00028c60
        /*0b9c*/ 	.short	0x010a
        /*0b9e*/ 	.byte	0x3f
	.zero		1


	//   ....[62]....
        /*0ba0*/ 	.word	0x00016240
        /*0ba4*/ 	.word	0x00000004
        /*0ba8*/ 	.word	0x00028c40
        /*0bac*/ 	.short	0x010a
        /*0bae*/ 	.byte	0x3f
	.zero		1


	//   ....[63]....
        /*0bb0*/ 	.word	0x00016490
        /*0bb4*/ 	.word	0x00000004
        /*0bb8*/ 	.word	0x00028c60
        /*0bbc*/ 	.short	0x010a
        /*0bbe*/ 	.byte	0x3f
	.zero		1


	//   ....[64]....
        /*0bc0*/ 	.word	0x00017c90
        /*0bc4*/ 	.word	0x00000000
        /*0bc8*/ 	.word	0x00028c20
        /*0bcc*/ 	.short	0x010a
        /*0bce*/ 	.byte	0x3f
	.zero		1


	//   ....[65]....
        /*0bd0*/ 	.word	0x00017e50
        /*0bd4*/ 	.word	0x00000006
        /*0bd8*/ 	.word	0x00000000
        /*0bdc*/ 	.short	0x010a
        /*0bde*/ 	.byte	0x3f
	.zero		1


	//   ....[66]....
        /*0be0*/ 	.word	0x00017ec0
        /*0be4*/ 	.word	0x00000007
        /*0be8*/ 	.word	0x00000000
        /*0bec*/ 	.short	0x010a
        /*0bee*/ 	.byte	0x3f
	.zero		1


	//   ....[67]....
        /*0bf0*/ 	.word	0x00017f30
        /*0bf4*/ 	.word	0x00000004
        /*0bf8*/ 	.word	0x00000000
        /*0bfc*/ 	.short	0x010a
        /*0bfe*/ 	.byte	0x3f
	.zero		1


	//   ....[68]....
        /*0c00*/ 	.word	0x00017f60
        /*0c04*/ 	.word	0x00000003
        /*0c08*/ 	.word	0x00000000
        /*0c0c*/ 	.short	0x010a
        /*0c0e*/ 	.byte	0x3f
	.zero		1


	//   ....[69]....
        /*0c10*/ 	.word	0x00017fd0
        /*0c14*/ 	.word	0x00000003
        /*0c18*/ 	.word	0x00028c50
        /*0c1c*/ 	.short	0x010a
        /*0c1e*/ 	.byte	0x3f
	.zero		1


	//   ....[70]....
        /*0c20*/ 	.word	0x00018030
        /*0c24*/ 	.word	0x00000003
        /*0c28*/ 	.word	0x00028c50
        /*0c2c*/ 	.short	0x010a
        /*0c2e*/ 	.byte	0x3f
	.zero		1


	//   ....[71]....
        /*0c30*/ 	.word	0x00018090
        /*0c34*/ 	.word	0x00000003
        /*0c38*/ 	.word	0x00028c00
        /*0c3c*/ 	.short	0x010a
        /*0c3e*/ 	.byte	0x3f
	.zero		1


	//   ....[72]....
        /*0c40*/ 	.word	0x000180e0
        /*0c44*/ 	.word	0x00000007
        /*0c48*/ 	.word	0x00028c30
        /*0c4c*/ 	.short	0x010a
        /*0c4e*/ 	.byte	0x3f
	.zero		1


	//   ....[73]....
        /*0c50*/ 	.word	0x00018130
        /*0c54*/ 	.word	0x00000007
        /*0c58*/ 	.word	0x00028c50
        /*0c5c*/ 	.short	0x010a
        /*0c5e*/ 	.byte	0x3f
	.zero		1


	//   ....[74]....
        /*0c60*/ 	.word	0x00018190
        /*0c64*/ 	.word	0x00000009
        /*0c68*/ 	.word	0x00028c30
        /*0c6c*/ 	.short	0x010a
        /*0c6e*/ 	.byte	0x3f
	.zero		1


	//   ....[75]....
        /*0c70*/ 	.word	0x000181e0
        /*0c74*/ 	.word	0x00000015
        /*0c78*/ 	.word	0x00028c50
        /*0c7c*/ 	.short	0x010a
        /*0c7e*/ 	.byte	0x3f
	.zero		1


	//   ....[76]....
        /*0c80*/ 	.word	0x00018240
        /*0c84*/ 	.word	0x00000006
        /*0c88*/ 	.word	0x00028c30
        /*0c8c*/ 	.short	0x010a
        /*0c8e*/ 	.byte	0x3f
	.zero		1


	//   ....[77]....
        /*0c90*/ 	.word	0x00018290
        /*0c94*/ 	.word	0x000000aa
        /*0c98*/ 	.word	0x00028c50
        /*0c9c*/ 	.short	0x010a
        /*0c9e*/ 	.byte	0x3f
	.zero		1


	//   ....[78]....
        /*0ca0*/ 	.word	0x000182f0
        /*0ca4*/ 	.word	0x00000005
        /*0ca8*/ 	.word	0x00028c30
        /*0cac*/ 	.short	0x010a
        /*0cae*/ 	.byte	0x3f
	.zero		1


	//   ....[79]....
        /*0cb0*/ 	.word	0x00018340
        /*0cb4*/ 	.word	0x00000015
        /*0cb8*/ 	.word	0x00028c50
        /*0cbc*/ 	.short	0x010a
        /*0cbe*/ 	.byte	0x3f
	.zero		1


	//   ....[80]....
        /*0cc0*/ 	.word	0x000184e0
        /*0cc4*/ 	.word	0x00000000
        /*0cc8*/ 	.word	0x00028c40
        /*0ccc*/ 	.short	0x010a
        /*0cce*/ 	.byte	0x3f
	.zero		1


	//   ....[81]....
        /*0cd0*/ 	.word	0x00018a50
        /*0cd4*/ 	.word	0x00000002
        /*0cd8*/ 	.word	0x00028c20
        /*0cdc*/ 	.short	0x010a
        /*0cde*/ 	.byte	0x3f
	.zero		1


	//   ....[82]....
        /*0ce0*/ 	.word	0x00018aa0
        /*0ce4*/ 	.word	0x00000000
        /*0ce8*/ 	.word	0x00028c60
        /*0cec*/ 	.short	0x010a
        /*0cee*/ 	.byte	0x3f
	.zero		1


	//   ....[83]....
        /*0cf0*/ 	.word	0x00018af0
        /*0cf4*/ 	.word	0x00000003
        /*0cf8*/ 	.word	0x00028c40
        /*0cfc*/ 	.short	0x010a
        /*0cfe*/ 	.byte	0x3f
	.zero		1


	//   ....[84]....
        /*0d00*/ 	.word	0x00018b40
        /*0d04*/ 	.word	0x00000003
        /*0d08*/ 	.word	0x00028c60
        /*0d0c*/ 	.short	0x010a
        /*0d0e*/ 	.byte	0x3f
	.zero		1


	//   ....[85]....
        /*0d10*/ 	.word	0x00018b90
        /*0d14*/ 	.word	0x00000004
        /*0d18*/ 	.word	0x00028c40
        /*0d1c*/ 	.short	0x010a
        /*0d1e*/ 	.byte	0x3f
	.zero		1


	//   ....[86]....
        /*0d20*/ 	.word	0x00018be0
        /*0d24*/ 	.word	0x00000004
        /*0d28*/ 	.word	0x00028c60
        /*0d2c*/ 	.short	0x010a
        /*0d2e*/ 	.byte	0x3f
	.zero		1


	//   ....[87]....
        /*0d30*/ 	.word	0x00018c30
        /*0d34*/ 	.word	0x00000004
        /*0d38*/ 	.word	0x00028c40
        /*0d3c*/ 	.short	0x010a
        /*0d3e*/ 	.byte	0x3f
	.zero		1


	//   ....[88]....
        /*0d40*/ 	.word	0x00018c80
        /*0d44*/ 	.word	0x00000004
        /*0d48*/ 	.word	0x00028c60
        /*0d4c*/ 	.short	0x010a
        /*0d4e*/ 	.byte	0x3f
	.zero		1


	//   ....[89]....
        /*0d50*/ 	.word	0x00019610
        /*0d54*/ 	.word	0x00000000
        /*0d58*/ 	.word	0x00028c20
        /*0d5c*/ 	.short	0x010a
        /*0d5e*/ 	.byte	0x3f
	.zero		1


	//   ....[90]....
        /*0d60*/ 	.word	0x000197b0
        /*0d64*/ 	.word	0x00000006
        /*0d68*/ 	.word	0x00000000
        /*0d6c*/ 	.short	0x010a
        /*0d6e*/ 	.byte	0x3f
	.zero		1


	//   ....[91]....
        /*0d70*/ 	.word	0x00019800
        /*0d74*/ 	.word	0x00000007
        /*0d78*/ 	.word	0x00000000
        /*0d7c*/ 	.short	0x010a
        /*0d7e*/ 	.byte	0x3f
	.zero		1


	//   ....[92]....
        /*0d80*/ 	.word	0x00019850
        /*0d84*/ 	.word	0x00000004
        /*0d88*/ 	.word	0x00000000
        /*0d8c*/ 	.short	0x010a
        /*0d8e*/ 	.byte	0x3f
	.zero		1


	//----- nvinfo : EIATTR_NUM_MBARRIERS
	.align		4
.L_867:
        /*0d90*/ 	.byte	0x03, 0x38
        /*0d92*/ 	.short	0x0016


	//----- nvinfo : EIATTR_EXIT_INSTR_OFFSETS
	.align		4
        /*0d94*/ 	.byte	0x04, 0x1c
        /*0d96*/ 	.short	(.L_869 - .L_868)


	//   ....[0]....
.L_868:
        /*0d98*/ 	.word	0x00000a40


	//   ....[1]....
        /*0d9c*/ 	.word	0x00010dd0


	//   ....[2]....
        /*0da0*/ 	.word	0x00017fb0


	//----- nvinfo : EIATTR_MAX_THREADS
	.align		4
.L_869:
        /*0da4*/ 	.byte	0x04, 0x05
        /*0da6*/ 	.short	(.L_871 - .L_870)
.L_870:
        /*0da8*/ 	.word	0x00000180
        /*0dac*/ 	.word	0x00000001
        /*0db0*/ 	.word	0x00000001


	//----- nvinfo : EIATTR_CRS_STACK_SIZE
	.align		4
.L_871:
        /*0db4*/ 	.byte	0x04, 0x1e
        /*0db6*/ 	.short	(.L_873 - .L_872)
.L_872:
        /*0db8*/ 	.word	0x00000000


	//----- nvinfo : EIATTR_CBANK_PARAM_SIZE
	.align		4
.L_873:
        /*0dbc*/ 	.byte	0x03, 0x19
        /*0dbe*/ 	.short	0x0af0


	//----- nvinfo : EIATTR_PARAM_CBANK
	.align		4
        /*0dc0*/ 	.byte	0x04, 0x0a
        /*0dc2*/ 	.short	(.L_875 - .L_874)
	.align		4
.L_874:
        /*0dc4*/ 	.word	index@(.nv.constant0._ZN7cutlass13device_kernelIN5flash11enable_sm90INS1_16FlashAttnFwdSm90INS1_25CollectiveMainloopFwdSm90ILi2EN4cute5tupleIJNS5_1CILi1EEES8_S8_EEENS6_IJNS7_ILi64EEESA_SA_EEELi512ENS_6half_tEfNS_4arch4Sm90ELb0ELb1ELb1ELb1ELb0ELb0ELb0ELb0ELb0ELb1ELb0ELb0EEENS1_21CollectiveEpilogueFwdINS6_IJSA_NS7_ILi512EEESA_EEES9_SC_SE_Li256ELb1ELb1ELb0ELb0EEENS1_36VarlenDynamicPersistentTileSchedulerILi64ELi64ELi256ELi128ELb0ELb1ELb1ELb1ELb0ELb1EEEEEEEEEvNT_6ParamsE)
        /*0dc8*/ 	.short	0x0210
        /*0dca*/ 	.short	0x0af0


	//----- nvinfo : EIATTR_SW_WAR
	.align		4
.L_875:
        /*0dcc*/ 	.byte	0x04, 0x36
        /*0dce*/ 	.short	(.L_877 - .L_876)
.L_876:
        /*0dd0*/ 	.word	0x00000008
.L_877:


//--------------------- .nv.info._ZN7cutlass13device_kernelIN5flash11enable_sm90INS1_16FlashAttnFwdSm90INS1_25CollectiveMainloopFwdSm90ILi2EN4cute5tupleIJNS5_1CILi1EEES8_S8_EEENS6_IJNS7_ILi64EEESA_SA_EEELi512ENS_6half_tEfNS_4arch4Sm90ELb0ELb1ELb1ELb1ELb0ELb1ELb0ELb0ELb0ELb1ELb0ELb0EEENS1_21CollectiveEpilogueFwdINS6_IJSA_NS7_ILi512EEESA_EEES9_SC_SE_Li256ELb1ELb1ELb0ELb0EEENS1_36VarlenDynamicPersistentTileSchedulerILi64ELi64ELi256ELi128ELb0ELb1ELb1ELb1ELb0ELb1EEEEEEEEEvNT_6ParamsE --------------------------
	.section	.nv.info._ZN7cutlass13device_kernelIN5flash11enable_sm90INS1_16FlashAttnFwdSm90INS1_25CollectiveMainloopFwdSm90ILi2EN4cute5tupleIJNS5_1CILi1EEES8_S8_EEENS6_IJNS7_ILi64EEESA_SA_EEELi512ENS_6half_tEfNS_4arch4Sm90ELb0ELb1ELb1ELb1ELb0ELb1ELb0ELb0ELb0ELb1ELb0ELb0EEENS1_21CollectiveEpilogueFwdINS6_IJSA_NS7_ILi512EEESA_EEES9_SC_SE_Li256ELb1ELb1ELb0ELb0EEENS1_36VarlenDynamicPersistentTileSchedulerILi64ELi64ELi256ELi128ELb0ELb1ELb1ELb1ELb0ELb1EEEEEEEEEvNT_6ParamsE,"",@"SHT_CUDA_INFO"
	.sectionflags	@""
	.align	4


	//----- nvinfo : EIATTR_CUDA_API_VERSION
	.align		4
        /*0000*/ 	.byte	0x04, 0x37
        /*0002*/ 	.short	(.L_879 - .L_878)
.L_878:
        /*0004*/ 	.word	0x00000082


	//----- nvinfo : EIATTR_KPARAM_INFO
	.align		4
.L_879:
        /*0008*/ 	.byte	0x04, 0x17
        /*000a*/ 	.short	(.L_881 - .L_880)
.L_880:
        /*000c*/ 	.word	0x00000000
        /*0010*/ 	.short	0x0000
        /*0012*/ 	.short	0x0070
        /*0014*/ 	.byte	0x00, 0xf0, 0x01, 0x2a


	//----- nvinfo : EIATTR_SPARSE_MMA_MASK
	.align		4
.L_881:
        /*0018*/ 	.byte	0x03, 0x50
        /*001a*/ 	.short	0x0000


	//----- nvinfo : EIATTR_MAXREG_COUNT
	.align		4
        /*001c*/ 	.byte	0x03, 0x1b
        /*001e*/ 	.short	0x00a8


	//----- nvinfo : EIATTR_NUM_BARRIERS
	.align		4
        /*0020*/ 	.byte	0x02, 0x4c
        /*0022*/ 	.byte	0x10
	.zero		1


	//----- nvinfo : EIATTR_EXTERNS
	.align		4
        /*0024*/ 	.byte	0x04, 0x0f
        /*0026*/ 	.short	(.L_883 - .L_882)


	//   ....[0]....
	.align		4
.L_882:
        /*0028*/ 	.word	index@(__assertfail)


	//----- nvinfo : EIATTR_ANNOTATIONS
	.align		4
.L_883:
        /*002c*/ 	.byte	0x04, 0x55
        /*002e*/ 	.short	(.L_885 - .L_884)


	//   ....[0]....
.L_884:
        /* <DEDUP_REMOVED lines=69> */


	//----- nvinfo : EIATTR_MERCURY_ISA_VERSION
	.align		4
.L_885:
        /*0470*/ 	.byte	0x03, 0x5f
        /*0472*/ 	.short	0x0101


	//----- nvinfo : EIATTR_UNUSED_LOAD_BYTE_OFFSET
	.align		4
        /*0474*/ 	.byte	0x04, 0x44
        /*0476*/ 	.short	(.L_887 - .L_886)


	//   ....[0]....
.L_886:
        /*0478*/ 	.word	0x00000a80
        /*047c*/ 	.word	0x0000fff0


	//   ....[1]....
        /*0480*/ 	.word	0x000142d0
        /*0484*/ 	.word	0x0000fff0


	//----- nvinfo : EIATTR_INT_WARP_WIDE_INSTR_OFFSETS
	.align		4
.L_887:
        /*0488*/ 	.byte	0x04, 0x31
        /*048a*/ 	.short	(.L_889 - .L_888)


	//   ....[0]....
.L_888:
        /*048c*/ 	.word	0x00000190


	//   ....[1]....
        /*0490*/ 	.word	0x000001d0


	//   ....[2]....
        /*0494*/ 	.word	0x00000240


	//   ....[3]....
        /*0498*/ 	.word	0x0001a860


	//   ....[4]....
        /*049c*/ 	.word	0x0001a8f0


	//   ....[5]....
        /*04a0*/ 	.word	0x0001f320


	//   ....[6]....
        /*04a4*/ 	.word	0x0001f3b0


	//----- nvinfo : EIATTR_COOP_GROUP_MASK_REGIDS
	.align		4
.L_889:
        /*04a8*/ 	.byte	0x04, 0x29
        /*04aa*/ 	.short	(.L_891 - .L_890)


	//   ....[0]....
.L_890:
        /*04ac*/ 	.word	0xffffffff


	//   ....[1]....
        /*04b0*/ 	.word	0xffffffff


	//   ....[2]....
        /*04b4*/ 	.word	0xffffffff


	//   ....[3]....
        /*04b8*/ 	.word	0xffffffff


	//   ....[4]....
        /*04bc*/ 	.word	0xffffffff


	//   ....[5]....
        /*04c0*/ 	.word	0xffffffff


	//   ....[6]....
        /*04c4*/ 	.word	0xffffffff


	//   ....[7]....
        /*04c8*/ 	.word	0xffffffff


	//   ....[8]....
        /*04cc*/ 	.word	0xffffffff


	//   ....[9]....
        /*04d0*/ 	.word	0xffffffff


	//   ....[10]....
        /*04d4*/ 	.word	0xffffffff


	//   ....[11]....
        /*04d8*/ 	.word	0xffffffff


	//   ....[12]....
        /*04dc*/ 	.word	0xffffffff


	//   ....[13]....
        /*04e0*/ 	.word	0xffffffff


	//   ....[14]....
        /*04e4*/ 	.word	0xffffffff


	//   ....[15]....
        /*04e8*/ 	.word	0xffffffff


	//   ....[16]....
        /*04ec*/ 	.word	0xffffffff


	//   ....[17]....
        /*04f0*/ 	.word	0xffffffff


	//   ....[18]....
        /*04f4*/ 	.word	0xffffffff


	//   ....[19]....
        /*04f8*/ 	.word	0xffffffff


	//   ....[20]....
        /*04fc*/ 	.word	0xffffffff


	//   ....[21]....
        /*0500*/ 	.word	0xffffffff


	//   ....[22]....
        /*0504*/ 	.word	0xffffffff


	//   ....[23]....
        /*0508*/ 	.word	0xffffffff


	//   ....[24]....
        /*050c*/ 	.word	0xffffffff


	//   ....[25]....
        /*0510*/ 	.word	0xffffffff


	//   ....[26]....
        /*0514*/ 	.word	0xffffffff


	//   ....[27]....
        /*0518*/ 	.word	0xffffffff


	//   ....[28]....
        /*051c*/ 	.word	0xffffffff


	//   ....[29]....
        /*0520*/ 	.word	0xffffffff


	//   ....[30]....
        /*0524*/ 	.word	0xffffffff


	//   ....[31]....
        /*0528*/ 	.word	0xffffffff


	//   ....[32]....
        /*052c*/ 	.word	0xffffffff


	//   ....[33]....
        /*0530*/ 	.word	0xffffffff


	//   ....[34]....
        /*0534*/ 	.word	0xffffffff


	//   ....[35]....
        /*0538*/ 	.word	0xffffffff


	//   ....[36]....
        /*053c*/ 	.word	0xffffffff


	//   ....[37]....
        /*0540*/ 	.word	0xffffffff


	//   ....[38]....
        /*0544*/ 	.word	0xffffffff


	//   ....[39]....
        /*0548*/ 	.word	0xffffffff


	//   ....[40]....
        /*054c*/ 	.word	0xffffffff


	//   ....[41]....
        /*0550*/ 	.word	0xffffffff


	//   ....[42]....
        /*0554*/ 	.word	0xffffffff


	//   ....[43]....
        /*0558*/ 	.word	0xffffffff


	//   ....[44]....
        /*055c*/ 	.word	0xffffffff


	//   ....[45]....
        /*0560*/ 	.word	0xffffffff


	//   ....[46]....
        /*0564*/ 	.word	0xffffffff


	//   ....[47]....
        /*0568*/ 	.word	0xffffffff


	//   ....[48]....
        /*056c*/ 	.word	0xffffffff


	//   ....[49]....
        /*0570*/ 	.word	0xffffffff


	//   ....[50]....
        /*0574*/ 	.word	0xffffffff


	//   ....[51]....
        /*0578*/ 	.word	0xffffffff


	//   ....[52]....
        /*057c*/ 	.word	0xffffffff


	//   ....[53]....
        /*0580*/ 	.word	0xffffffff


	//   ....[54]....
        /*0584*/ 	.word	0xffffffff


	//   ....[55]....
        /*0588*/ 	.word	0xffffffff


	//   ....[56]....
        /*058c*/ 	.word	0xffffffff


	//   ....[57]....
        /*0590*/ 	.word	0xffffffff


	//   ....[58]....
        /*0594*/ 	.word	0xffffffff


	//   ....[59]....
        /*0598*/ 	.word	0xffffffff


	//   ....[60]....
        /*059c*/ 	.word	0xffffffff


	//   ....[61]....
        /*05a0*/ 	.word	0xffffffff


	//   ....[62]....
        /*05a4*/ 	.word	0xffffffff


	//   ....[63]....
        /*05a8*/ 	.word	0xffffffff


	//   ....[64]....
        /*05ac*/ 	.word	0xffffffff


	//   ....[65]....
        /*05b0*/ 	.word	0xffffffff


	//   ....[66]....
        /*05b4*/ 	.word	0xffffffff


	//   ....[67]....
        /*05b8*/ 	.word	0xffffffff


	//   ....[68]....
        /*05bc*/ 	.word	0xffffffff


	//   ....[69]....
        /*05c0*/ 	.word	0xffffffff


	//   ....[70]....
        /*05c4*/ 	.word	0xffffffff


	//   ....[71]....
        /*05c8*/ 	.word	0xffffffff


	//   ....[72]....
        /*05cc*/ 	.word	0xffffffff


	//   ....[73]....
        /*05d0*/ 	.word	0xffffffff


	//   ....[74]....
        /*05d4*/ 	.word	0xffffffff


	//   ....[75]....
        /*05d8*/ 	.word	0xffffffff


	//   ....[76]....
        /*05dc*/ 	.word	0xffffffff


	//   ....[77]....
        /*05e0*/ 	.word	0xffffffff


	//   ....[78]....
        /*05e4*/ 	.word	0xffffffff


	//   ....[79]....
        /*05e8*/ 	.word	0xffffffff


	//   ....[80]....
        /*05ec*/ 	.word	0xffffffff


	//   ....[81]....
        /*05f0*/ 	.word	0xffffffff


	//   ....[82]....
        /*05f4*/ 	.word	0xffffffff


	//   ....[83]....
        /*05f8*/ 	.word	0xffffffff


	//   ....[84]....
        /*05fc*/ 	.word	0xffffffff


	//   ....[85]....
        /*0600*/ 	.word	0xffffffff


	//   ....[86]....
        /*0604*/ 	.word	0xffffffff


	//   ....[87]....
        /*0608*/ 	.word	0xffffffff


	//   ....[88]....
        /*060c*/ 	.word	0xffffffff


	//   ....[89]....
        /*0610*/ 	.word	0xffffffff


	//   ....[90]....
        /*0614*/ 	.word	0xffffffff


	//   ....[91]....
        /*0618*/ 	.word	0xffffffff


	//   ....[92]....
        /*061c*/ 	.word	0xffffffff


	//   ....[93]....
        /*0620*/ 	.word	0xffffffff


	//   ....[94]....
        /*0624*/ 	.word	0xffffffff


	//   ....[95]....
        /*0628*/ 	.word	0xffffffff


	//   ....[96]....
        /*062c*/ 	.word	0xffffffff


	//   ....[97]....
        /*0630*/ 	.word	0xffffffff


	//   ....[98]....
        /*0634*/ 	.word	0xffffffff


	//   ....[99]....
        /*0638*/ 	.word	0xffffffff


	//   ....[100]....
        /*063c*/ 	.word	0xffffffff


	//   ....[101]....
        /*0640*/ 	.word	0xffffffff


	//   ....[102]....
        /*0644*/ 	.word	0xffffffff


	//   ....[103]....
        /*0648*/ 	.word	0xffffffff


	//   ....[104]....
        /*064c*/ 	.word	0xffffffff


	//   ....[105]....
        /*0650*/ 	.word	0xffffffff


	//   ....[106]....
        /*0654*/ 	.word	0xffffffff


	//   ....[107]....
        /*0658*/ 	.word	0xffffffff


	//   ....[108]....
        /*065c*/ 	.word	0xffffffff


	//   ....[109]....
        /*0660*/ 	.word	0xffffffff


	//   ....[110]....
        /*0664*/ 	.word	0xffffffff


	//   ....[111]....
        /*0668*/ 	.word	0xffffffff


	//   ....[112]....
        /*066c*/ 	.word	0x0500000f


	//   ....[113]....
        /*0670*/ 	.word	0x0500000f


	//   ....[114]....
        /*0674*/ 	.word	0x0500000f


	//   ....[115]....
        /*0678*/ 	.word	0x0500000f


	//   ....[116]....
        /*067c*/ 	.word	0x0500000f


	//   ....[117]....
        /*0680*/ 	.word	0x0500000f


	//   ....[118]....
        /*0684*/ 	.word	0x0500000f


	//   ....[119]....
        /*0688*/ 	.word	0x0500000f


	//   ....[120]....
        /*068c*/ 	.word	0x0500000f


	//   ....[121]....
        /*0690*/ 	.word	0x0500000f


	//   ....[122]....
        /*0694*/ 	.word	0x0500000f


	//   ....[123]....
        /*0698*/ 	.word	0x0500000f


	//   ....[124]....
        /*069c*/ 	.word	0x0500000f


	//   ....[125]....
        /*06a0*/ 	.word	0x0500000f


	//   ....[126]....
        /*06a4*/ 	.word	0x0500000f


	//   ....[127]....
        /*06a8*/ 	.word	0x0500000f


	//   ....[128]....
        /*06ac*/ 	.word	0x0500000f


	//   ....[129]....
        /*06b0*/ 	.word	0x0500000f


	//   ....[130]....
        /*06b4*/ 	.word	0x0500000f


	//   ....[131]....
        /*06b8*/ 	.word	0x0500000f


	//   ....[132]....
        /*06bc*/ 	.word	0x0500000f


	//   ....[133]....
        /*06c0*/ 	.word	0x0500000f


	//   ....[134]....
        /*06c4*/ 	.word	0x0500000f


	//   ....[135]....
        /*06c8*/ 	.word	0x0500000f


	//   ....[136]....
        /*06cc*/ 	.word	0x0500000f


	//   ....[137]....
        /*06d0*/ 	.word	0x0500000f


	//   ....[138]....
        /*06d4*/ 	.word	0x0500000f


	//   ....[139]....
        /*06d8*/ 	.word	0x0500000f


	//   ....[140]....
        /*06dc*/ 	.word	0x0500000f


	//   ....[141]....
        /*06e0*/ 	.word	0x0500000f


	//   ....[142]....
        /*06e4*/ 	.word	0x0500000f


	//   ....[143]....
        /*06e8*/ 	.word	0x0500000f


	//   ....[144]....
        /*06ec*/ 	.word	0x0500000f


	//   ....[145]....
        /*06f0*/ 	.word	0x0500000f


	//   ....[146]....
        /*06f4*/ 	.word	0x0500000f


	//   ....[147]....
        /*06f8*/ 	.word	0x0500000f


	//   ....[148]....
        /*06fc*/ 	.word	0x0500000f


	//   ....[149]....
        /*0700*/ 	.word	0x0500000f


	//   ....[150]....
        /*0704*/ 	.word	0x0500000f


	//   ....[151]....
        /*0708*/ 	.word	0x0500000f


	//   ....[152]....
        /*070c*/ 	.word	0x0500000f


	//   ....[153]....
        /*0710*/ 	.word	0x0500000f


	//   ....[154]....
        /*0714*/ 	.word	0x0500000f


	//   ....[155]....
        /*0718*/ 	.word	0x0500000f


	//----- nvinfo : EIATTR_COOP_GROUP_INSTR_OFFSETS
	.align		4
.L_891:
        /*071c*/ 	.byte	0x04, 0x28
        /*071e*/ 	.short	(.L_893 - .L_892)


	//   ....[0]....
.L_892:
        /*0720*/ 	.word	0x00000060


	//   ....[1]....
        /*0724*/ 	.word	0x000001a0


	//   ....[2]....
        /*0728*/ 	.word	0x000001f0


	//   ....[3]....
        /*072c*/ 	.word	0x000003e0


	//   ....[4]....
        /*0730*/ 	.word	0x00000540


	//   ....[5]....
        /*0734*/ 	.word	0x00000660


	//   ....[6]....
        /*0738*/ 	.word	0x000007c0


	//   ....[7]....
        /*073c*/ 	.word	0x00004e10


	//   ....[8]....
        /*0740*/ 	.word	0x000070d0


	//   ....[9]....
        /*0744*/ 	.word	0x00007800


	//   ....[10]....
        /*0748*/ 	.word	0x00007810


	//   ....[11]....
        /*074c*/ 	.word	0x00007820


	//   ....[12]....
        /*0750*/ 	.word	0x00007830


	//   ....[13]....
        /*0754*/ 	.word	0x00007b40


	//   ....[14]....
        /*0758*/ 	.word	0x00007b50


	//   ....[15]....
        /*075c*/ 	.word	0x00007b60


	//   ....[16]....
        /*0760*/ 	.word	0x00007b70


	//   ....[17]....
        /*0764*/ 	.word	0x00008d40


	//   ....[18]....
        /*0768*/ 	.word	0x00008d50


	//   ....[19]....
        /*076c*/ 	.word	0x00008d60


	//   ....[20]....
        /*0770*/ 	.word	0x00008d70


	//   ....[21]....
        /*0774*/ 	.word	0x00008fc0


	//   ....[22]....
        /*0778*/ 	.word	0x00008fd0


	//   ....[23]....
        /*077c*/ 	.word	0x00008fe0


	//   ....[24]....
        /*0780*/ 	.word	0x00008ff0


	//   ....[25]....
        /*0784*/ 	.word	0x0000a450


	//   ....[26]....
        /*0788*/ 	.word	0x0000af70


	//   ....[27]....
        /*078c*/ 	.word	0x0000b540


	//   ....[28]....
        /*0790*/ 	.word	0x0000b630


	//   ....[29]....
        /*0794*/ 	.word	0x0000b8d0


	//   ....[30]....
        /*0798*/ 	.word	0x0000b960


	//   ....[31]....
        /*079c*/ 	.word	0x0000c2e0


	//   ....[32]....
        /*07a0*/ 	.word	0x0000c8d0


	//   ....[33]....
        /*07a4*/ 	.word	0x0000cf30


	//   ....[34]....
        /*07a8*/ 	.word	0x0000d600


	//   ....[35]....
        /*07ac*/ 	.word	0x0000d6e0


	//   ....[36]....
        /*07b0*/ 	.word	0x0000dd00


	//   ....[37]....
        /*07b4*/ 	.word	0x0000ded0


	//   ....[38]....
        /*07b8*/ 	.word	0x0000ed60


	//   ....[39]....
        /*07bc*/ 	.word	0x0000f860


	//   ....[40]....
        /*07c0*/ 	.word	0x0000f8c0


	//   ....[41]....
        /*07c4*/ 	.word	0x00010130


	//   ....[42]....
        /*07c8*/ 	.word	0x00010180


	//   ....[43]....
        /*07cc*/ 	.word	0x00010e70


	//   ....[44]....
        /*07d0*/ 	.word	0x000112b0


	//   ....[45]....
        /*07d4*/ 	.word	0x00011950


	//   ....[46]....
        /*07d8*/ 	.word	0x00011f30


	//   ....[47]....
        /*07dc*/ 	.word	0x00011f50


	//   ....[48]....
        /*07e0*/ 	.word	0x000127b0


	//   ....[49]....
        /*07e4*/ 	.word	0x00012980


	//   ....[50]....
        /*07e8*/ 	.word	0x00013790


	//   ....[51]....
        /*07ec*/ 	.word	0x000137e0


	//   ....[52]....
        /*07f0*/ 	.word	0x00013810


	//   ....[53]....
        /*07f4*/ 	.word	0x00013870


	//   ....[54]....
        /*07f8*/ 	.word	0x00013890


	//   ....[55]....
        /*07fc*/ 	.word	0x00015260


	//   ....[56]....
        /*0800*/ 	.word	0x00015780


	//   ....[57]....
        /*0804*/ 	.word	0x000157a0


	//   ....[58]....
        /*0808*/ 	.word	0x000157d0


	//   ....[59]....
        /*080c*/ 	.word	0x000157e0


	//   ....[60]....
        /*0810*/ 	.word	0x00015de0


	//   ....[61]....
        /*0814*/ 	.word	0x00015e50


	//   ....[62]....
        /*0818*/ 	.word	0x000160d0


	//   ....[63]....
        /*081c*/ 	.word	0x000160f0


	//   ....[64]....
        /*0820*/ 	.word	0x00016c60


	//   ....[65]....
        /*0824*/ 	.word	0x00016c80


	//   ....[66]....
        /*0828*/ 	.word	0x00016eb0


	//   ....[67]....
        /*082c*/ 	.word	0x00016ed0


	//   ....[68]....
        /*0830*/ 	.word	0x00017180


	//   ....[69]....
        /*0834*/ 	.word	0x00017350


	//   ....[70]....
        /*0838*/ 	.word	0x00017380


	//   ....[71]....
        /*083c*/ 	.word	0x000173b0


	//   ....[72]....
        /*0840*/ 	.word	0x000173e0


	//   ....[73]....
        /*0844*/ 	.word	0x00017410


	//   ....[74]....
        /*0848*/ 	.word	0x00017440


	//   ....[75]....
        /*084c*/ 	.word	0x000175b0


	//   ....[76]....
        /*0850*/ 	.word	0x000175e0


	//   ....[77]....
        /*0854*/ 	.word	0x00017610


	//   ....[78]....
        /*0858*/ 	.word	0x00017640


	//   ....[79]....
        /*085c*/ 	.word	0x00017670


	//   ....[80]....
        /*0860*/ 	.word	0x000176a0


	//   ....[81]....
        /*0864*/ 	.word	0x00017740


	//   ....[82]....
        /*0868*/ 	.word	0x000177a0


	//   ....[83]....
        /*086c*/ 	.word	0x00017830


	//   ....[84]....
        /*0870*/ 	.word	0x000188e0


	//   ....[85]....
        /*0874*/ 	.word	0x0001ae20


	//   ....[86]....
        /*0878*/ 	.word	0x0001b950


	//   ....[87]....
        /*087c*/ 	.word	0x0001b970


	//   ....[88]....
        /*0880*/ 	.word	0x0001ba20


	//   ....[89]....
        /*0884*/ 	.word	0x0001ba30


	//   ....[90]....
        /*0888*/ 	.word	0x0001bab0


	//   ....[91]....
        /*088c*/ 	.word	0x0001bac0


	//   ....[92]....
        /*0890*/ 	.word	0x0001bb10


	//   ....[93]....
        /*0894*/ 	.word	0x0001bb30


	//   ....[94]....
        /*0898*/ 	.word	0x0001f5b0


	//   ....[95]....
        /*089c*/ 	.word	0x0001f5e0


	//   ....[96]....
        /*08a0*/ 	.word	0x0001f620


	//   ....[97]....
        /*08a4*/ 	.word	0x0001f650


	//   ....[98]....
        /*08a8*/ 	.word	0x0001f680


	//   ....[99]....
        /*08ac*/ 	.word	0x0001f6b0


	//   ....[100]....
        /*08b0*/ 	.word	0x0001f6e0


	//   ....[101]....
        /*08b4*/ 	.word	0x0001f710


	//   ....[102]....
        /*08b8*/ 	.word	0x0001f890


	//   ....[103]....
        /*08bc*/ 	.word	0x0001f8c0


	//   ....[104]....
        /*08c0*/ 	.word	0x0001f8f0


	//   ....[105]....
        /*08c4*/ 	.word	0x0001f920


	//   ....[106]....
        /*08c8*/ 	.word	0x0001f950


	//   ....[107]....
        /*08cc*/ 	.word	0x0001f980


	//   ....[108]....
        /*08d0*/ 	.word	0x0001fa40


	//   ....[109]....
        /*08d4*/ 	.word	0x0001fa60


	//   ....[110]....
        /*08d8*/ 	.word	0x0001fad0


	//   ....[111]....
        /*08dc*/ 	.word	0x00020190


	//   ....[112]....
        /*08e0*/ 	.word	0x00020670


	//   ....[113]....
        /*08e4*/ 	.word	0x00020700


	//   ....[114]....
        /*08e8*/ 	.word	0x00020750


	//   ....[115]....
        /*08ec*/ 	.word	0x000207a0


	//   ....[116]....
        /*08f0*/ 	.word	0x00020830


	//   ....[117]....
        /*08f4*/ 	.word	0x000208c0


	//   ....[118]....
        /*08f8*/ 	.word	0x00020910


	//   ....[119]....
        /*08fc*/ 	.word	0x00020960


	//   ....[120]....
        /*0900*/ 	.word	0x00020a40


	//   ....[121]....
        /*0904*/ 	.word	0x00020ad0


	//   ....[122]....
        /*0908*/ 	.word	0x00020b20


	//   ....[123]....
        /*090c*/ 	.word	0x00020b80


	//   ....[124]....
        /*0910*/ 	.word	0x00020c20


	//   ....[125]....
        /*0914*/ 	.word	0x00020cb0


	//   ....[126]....
        /*0918*/ 	.word	0x00020d00


	//   ....[127]....
        /*091c*/ 	.word	0x00020d50


	//   ....[128]....
        /*0920*/ 	.word	0x00021100


	//   ....[129]....
        /*0924*/ 	.word	0x000213f0


	//   ....[130]....
        /*0928*/ 	.word	0x000215b0


	//   ....[131]....
        /*092c*/ 	.word	0x00021600


	//   ....[132]....
        /*0930*/ 	.word	0x00021660


	//   ....[133]....
        /*0934*/ 	.word	0x00021750


	//   ....[134]....
        /*0938*/ 	.word	0x000217b0


	//   ....[135]....
        /*093c*/ 	.word	0x000218a0


	//   ....[136]....
        /*0940*/ 	.word	0x00021900


	//   ....[137]....
        /*0944*/ 	.word	0x000219d0


	//   ....[138]....
        /*0948*/ 	.word	0x00021d00


	//   ....[139]....
        /*094c*/ 	.word	0x00021da0


	//   ....[140]....
        /*0950*/ 	.word	0x00021ec0


	//   ....[141]....
        /*0954*/ 	.word	0x00021f30


	//   ....[142]....
        /*0958*/ 	.word	0x00021fa0


	//   ....[143]....
        /*095c*/ 	.word	0x00022010


	//   ....[144]....
        /*0960*/ 	.word	0x00022080


	//   ....[145]....
        /*0964*/ 	.word	0x00022100


	//   ....[146]....
        /*0968*/ 	.word	0x00022190


	//   ....[147]....
        /*096c*/ 	.word	0x00022230


	//   ....[148]....
        /*0970*/ 	.word	0x000222a0


	//   ....[149]....
        /*0974*/ 	.word	0x00022310


	//   ....[150]....
        /*0978*/ 	.word	0x00022380


	//   ....[151]....
        /*097c*/ 	.word	0x00022400


	//   ....[152]....
        /*0980*/ 	.word	0x00022470


	//   ....[153]....
        /*0984*/ 	.word	0x00022510


	//   ....[154]....
        /*0988*/ 	.word	0x000225a0


	//   ....[155]....
        /*098c*/ 	.word	0x000226d0


	//----- nvinfo : EIATTR_REG_RECONFIG
	.align		4
.L_893:
        /*0990*/ 	.byte	0x01, 0x54
	.zero		2


	//----- nvinfo : EIATTR_SYSCALL_OFFSETS
	.align		4
        /*0994*/ 	.byte	0x04, 0x46
        /*0996*/ 	.short	(.L_895 - .L_894)


	//   ....[0]....
.L_894:
        /*0998*/ 	.word	0x00001cf0


	//   ....[1]....
        /*099c*/ 	.word	0x00001e40


	//   ....[2]....
        /*09a0*/ 	.word	0x00007290


	//   ....[3]....
        /*09a4*/ 	.word	0x000075b0


	//   ....[4]....
        /*09a8*/ 	.word	0x0001aa60


	//   ....[5]....
        /*09ac*/ 	.word	0x0001abb0


	//   ....[6]....
        /*09b0*/ 	.word	0x0001aca0


	//   ....[7]....
        /*09b4*/ 	.word	0x0001b510


	//----- nvinfo : EIATTR_MBARRIER_INSTR_OFFSETS
	.align		4
.L_895:
        /*09b8*/ 	.byte	0x04, 0x39
        /*09ba*/ 	.short	(.L_897 - .L_896)


	//   ....[0]....
.L_896:
        /*09bc*/ 	.word	0x000002d0
        /*09c0*/ 	.word	0x000000ff
        /*09c4*/ 	.word	0x00028c00
        /*09c8*/ 	.short	0x0100
        /*09ca*/ 	.byte	0x08
	.zero		1


	//   ....[1]....
        /*09cc*/ 	.word	0x000002e0
        /*09d0*/ 	.word	0x000000ff
        /*09d4*/ 	.word	0x00028c20
        /*09d8*/ 	.short	0x0100
        /*09da*/ 	.byte	0x08
	.zero		1


	//   ....[2]....
        /*09dc*/ 	.word	0x00000390
        /*09e0*/ 	.word	0x000000ff
        /*09e4*/ 	.word	0x00028c30
        /*09e8*/ 	.short	0x0100
        /*09ea*/ 	.byte	0x06
	.zero		1


	//   ....[3]....
        /*09ec*/ 	.word	0x000003a0
        /*09f0*/ 	.word	0x000000ff
        /*09f4*/ 	.word	0x00028c40
        /*09f8*/ 	.short	0x0100
        /*09fa*/ 	.byte	0x06
	.zero		1


	//   ....[4]....
        /*09fc*/ 	.word	0x000003b0
        /*0a00*/ 	.word	0x000000ff
        /*0a04*/ 	.word	0x00028c38
        /*0a08*/ 	.short	0x0100
        /*0a0a*/ 	.byte	0x06
	.zero		1


	//   ....[5]....
        /*0a0c*/ 	.word	0x000003c0
        /*0a10*/ 	.word	0x000000ff
        /*0a14*/ 	.word	0x00028c48
        /*0a18*/ 	.short	0x0100
        /*0a1a*/ 	.byte	0x06
	.zero		1


	//   ....[6]....
        /*0a1c*/ 	.word	0x000004f0
        /*0a20*/ 	.word	0x000000ff
        /*0a24*/ 	.word	0x00028c50
        /*0a28*/ 	.short	0x0100
        /*0a2a*/ 	.byte	0x08
	.zero		1


	//   ....[7]....
        /*0a2c*/ 	.word	0x00000500
        /*0a30*/ 	.word	0x000000ff
        /*0a34*/ 	.word	0x00028c60
        /*0a38*/ 	.short	0x0100
        /*0a3a*/ 	.byte	0x08
	.zero		1


	//   ....[8]....
        /*0a3c*/ 	.word	0x00000510
        /*0a40*/ 	.word	0x000000ff
        /*0a44*/ 	.word	0x00028c58
        /*0a48*/ 	.short	0x0100
        /*0a4a*/ 	.byte	0x08
	.zero		1


	//   ....[9]....
        /*0a4c*/ 	.word	0x00000520
        /*0a50*/ 	.word	0x000000ff
        /*0a54*/ 	.word	0x00028c68
        /*0a58*/ 	.short	0x0100
        /*0a5a*/ 	.byte	0x08
	.zero		1


	//   ....[10]....
        /*0a5c*/ 	.word	0x00000610
        /*0a60*/ 	.word	0x000000ff
        /*0a64*/ 	.word	0x00028c70
        /*0a68*/ 	.short	0x0100
        /*0a6a*/ 	.byte	0x06
	.zero		1


	//   ....[11]....
        /*0a6c*/ 	.word	0x00000620
        /*0a70*/ 	.word	0x000000ff
        /*0a74*/ 	.word	0x00028c80
        /*0a78*/ 	.short	0x0100
        /*0a7a*/ 	.byte	0x06
	.zero		1


	//   ....[12]....
        /*0a7c*/ 	.word	0x00000630
        /*0a80*/ 	.word	0x000000ff
        /*0a84*/ 	.word	0x00028c78
        /*0a88*/ 	.short	0x0100
        /*0a8a*/ 	.byte	0x06
	.zero		1


	//   ....[13]....
        /*0a8c*/ 	.word	0x00000640
        /*0a90*/ 	.word	0x000000ff
        /*0a94*/ 	.word	0x00028c88
        /*0a98*/ 	.short	0x0100
        /*0a9a*/ 	.byte	0x06
	.zero		1


	//   ....[14]....
        /*0a9c*/ 	.word	0x00000770
        /*0aa0*/ 	.word	0x000000ff
        /*0aa4*/ 	.word	0x00028c90
        /*0aa8*/ 	.short	0x0100
        /*0aaa*/ 	.byte	0x08
	.zero		1


	//   ....[15]....
        /*0aac*/ 	.word	0x00000780
        /*0ab0*/ 	.word	0x000000ff
        /*0ab4*/ 	.word	0x00028ca0
        /*0ab8*/ 	.short	0x0100
        /*0aba*/ 	.byte	0x08
	.zero		1


	//   ....[16]....
        /*0abc*/ 	.word	0x00000790
        /*0ac0*/ 	.word	0x000000ff
        /*0ac4*/ 	.word	0x00028c98
        /*0ac8*/ 	.short	0x0100
        /*0aca*/ 	.byte	0x08
	.zero		1


	//   ....[17]....
        /*0acc*/ 	.word	0x000007a0
        /*0ad0*/ 	.word	0x000000ff
        /*0ad4*/ 	.word	0x00028ca8
        /*0ad8*/ 	.short	0x0100
        /*0ada*/ 	.byte	0x08
	.zero		1


	//   ....[18]....
        /*0adc*/ 	.word	0x000008d0
        /*0ae0*/ 	.word	0x000000ff
        /*0ae4*/ 	.word	0x00028cb0
        /*0ae8*/ 	.short	0x0100
        /*0aea*/ 	.byte	0x08
	.zero		1


	//   ....[19]....
        /*0aec*/ 	.word	0x000008e0
        /*0af0*/ 	.word	0x000000ff
        /*0af4*/ 	.word	0x00028cc0
        /*0af8*/ 	.short	0x0100
        /*0afa*/ 	.byte	0x08
	.zero		1


	//   ....[20]....
        /*0afc*/ 	.word	0x000008f0
        /*0b00*/ 	.word	0x000000ff
        /*0b04*/ 	.word	0x00028cb8
        /*0b08*/ 	.short	0x0100
        /*0b0a*/ 	.byte	0x08
	.zero		1


	//   ....[21]....
        /*0b0c*/ 	.word	0x00000900
        /*0b10*/ 	.word	0x000000ff
        /*0b14*/ 	.word	0x00028cc8
        /*0b18*/ 	.short	0x0100
        /*0b1a*/ 	.byte	0x08
	.zero		1


	//   ....[22]....
        /*0b1c*/ 	.word	0x000029f0
        /*0b20*/ 	.word	0x00000040
        /*0b24*/ 	.word	0x00028c90
        /*0b28*/ 	.short	0x010a
        /*0b2a*/ 	.byte	0x3f
	.zero		1


	//   ....[23]....
        /*0b2c*/ 	.word	0x000033b0
        /*0b30*/ 	.word	0x00000040
        /*0b34*/ 	.word	0x00028c90
        /*0b38*/ 	.short	0x010a
        /*0b3a*/ 	.byte	0x3f
	.zero		1


	//   ....[24]....
        /*0b3c*/ 	.word	0x00003c40
        /*0b40*/ 	.word	0x00000040
        /*0b44*/ 	.word	0x00028c90
        /*0b48*/ 	.short	0x010a
        /*0b4a*/ 	.byte	0x3f
	.zero		1


	//   ....[25]....
        /*0b4c*/ 	.word	0x00003e40
        /*0b50*/ 	.word	0x00000004
        /*0b54*/ 	.word	0x00000000
        /*0b58*/ 	.short	0x0101
        /*0b5a*/ 	.byte	0x3f
	.zero		1


	//   ....[26]....
        /*0b5c*/ 	.word	0x00003e80
        /*0b60*/ 	.word	0x00000040
        /*0b64*/ 	.word	0x00028cb0
        /*0b68*/ 	.short	0x010a
        /*0b6a*/ 	.byte	0x3f
	.zero		1


	//   ....[27]....
        /*0b6c*/ 	.word	0x000044d0
        /*0b70*/ 	.word	0x00000040
        /*0b74*/ 	.word	0x00000000
        /*0b78*/ 	.short	0x0101
        /*0b7a*/ 	.byte	0x3f
	.zero		1


	//   ....[28]....
        /*0b7c*/ 	.word	0x00004f30
        /*0b80*/ 	.word	0x00000016
        /*0b84*/ 	.word	0x00028c50
        /*0b88*/ 	.short	0x010a
        /*0b8a*/ 	.byte	0x3f
	.zero		1


	//   ....[29]....
        /*0b8c*/ 	.word	0x000052f0
        /*0b90*/ 	.word	0x00000000
        /*0b94*/ 	.word	0x00000000
        /*0b98*/ 	.short	0x0101
        /*0b9a*/ 	.byte	0x3f
	.zero		1


	//   ....[30]....
        /*0b9c*/ 	.word	0x00005c10
        /*0ba0*/ 	.word	0x00000000
        /*0ba4*/ 	.word	0x00028c50
        /*0ba8*/ 	.short	0x010a
        /*0baa*/ 	.byte	0x3f
	.zero		1


	//   ....[31]....
        /*0bac*/ 	.word	0x00005c60
        /*0bb0*/ 	.word	0x00000000
        /*0bb4*/ 	.word	0x00028c50
        /*0bb8*/ 	.short	0x010a
        /*0bba*/ 	.byte	0x3f
	.zero		1


	//   ....[32]....
        /*0bbc*/ 	.word	0x00005f20
        /*0bc0*/ 	.word	0x00000000
        /*0bc4*/ 	.word	0x00000000
        /*0bc8*/ 	.short	0x0101
        /*0bca*/ 	.byte	0x3f
	.zero		1


	//   ....[33]....
        /*0bcc*/ 	.word	0x00007320
        /*0bd0*/ 	.word	0x00000002
        /*0bd4*/ 	.word	0x00028c00
        /*0bd8*/ 	.short	0x010a
        /*0bda*/ 	.byte	0x3f
	.zero		1


	//   ....[34]....
        /*0bdc*/ 	.word	0x00007370
        /*0be0*/ 	.word	0x00000002
        /*0be4*/ 	.word	0x00028c00
        /*0be8*/ 	.short	0x010a
        /*0bea*/ 	.byte	0x3f
	.zero		1


	//   ....[35]....
        /*0bec*/ 	.word	0x00007db0
        /*0bf0*/ 	.word	0x00000002
        /*0bf4*/ 	.word	0x00028c00
        /*0bf8*/ 	.short	0x010a
        /*0bfa*/ 	.byte	0x3f
	.zero		1


	//   ....[36]....
        /*0bfc*/ 	.word	0x000091a0
        /*0c00*/ 	.word	0x00000002
        /*0c04*/ 	.word	0x00028c00
        /*0c08*/ 	.short	0x010a
        /*0c0a*/ 	.byte	0x3f
	.zero		1


	//   ....[37]....
        /*0c0c*/ 	.word	0x00009f90
        /*0c10*/ 	.word	0x0000000c
        /*0c14*/ 	.word	0x00028c30
        /*0c18*/ 	.short	0x010a
        /*0c1a*/ 	.byte	0x3f
	.zero		1


	//   ....[38]....
        /*0c1c*/ 	.word	0x0000a020
        /*0c20*/ 	.word	0x0000000c
        /*0c24*/ 	.word	0x00028c30
        /*0c28*/ 	.short	0x010a
        /*0c2a*/ 	.byte	0x3f
	.zero		1


	//   ....[39]....
        /*0c2c*/ 	.word	0x0000a4b0
        /*0c30*/ 	.word	0x00000000
        /*0c34*/ 	.word	0x00000000
        /*0c38*/ 	.short	0x0101
        /*0c3a*/ 	.byte	0x3f
	.zero		1


	//   ....[40]....
        /*0c3c*/ 	.word	0x0000bf60
        /*0c40*/ 	.word	0x0000000c
        /*0c44*/ 	.word	0x00028c50
        /*0c48*/ 	.short	0x010a
        /*0c4a*/ 	.byte	0x3f
	.zero		1


	//   ....[41]....
        /*0c4c*/ 	.word	0x0000c010
        /*0c50*/ 	.word	0x0000000c
        /*0c54*/ 	.word	0x00028c50
        /*0c58*/ 	.short	0x010a
        /*0c5a*/ 	.byte	0x3f
	.zero		1


	//   ....[42]....
        /*0c5c*/ 	.word	0x0000c300
        /*0c60*/ 	.word	0x0000000c
        /*0c64*/ 	.word	0x00000000
        /*0c68*/ 	.short	0x0101
        /*0c6a*/ 	.byte	0x3f
	.zero		1


	//   ....[43]....
        /*0c6c*/ 	.word	0x0000c5d0
        /*0c70*/ 	.word	0x000000d7
        /*0c74*/ 	.word	0x00028c30
        /*0c78*/ 	.short	0x010a
        /*0c7a*/ 	.byte	0x3f
	.zero		1


	//   ....[44]....
        /*0c7c*/ 	.word	0x0000c640
        /*0c80*/ 	.word	0x000000d7
        /*0c84*/ 	.word	0x00028c30
        /*0c88*/ 	.short	0x010a
        /*0c8a*/ 	.byte	0x3f
	.zero		1


	//   ....[45]....
        /*0c8c*/ 	.word	0x0000cb60
        /*0c90*/ 	.word	0x00000014
        /*0c94*/ 	.word	0x00000000
        /*0c98*/ 	.short	0x0101
        /*0c9a*/ 	.byte	0x3f
	.zero		1


	//   ....[46]....
        /*0c9c*/ 	.word	0x0000ea30
        /*0ca0*/ 	.word	0x000000d7
        /*0ca4*/ 	.word	0x00028c50
        /*0ca8*/ 	.short	0x010a
        /*0caa*/ 	.byte	0x3f
	.zero		1


	//   ....[47]....
        /*0cac*/ 	.word	0x0000ea80
        /*0cb0*/ 	.word	0x000000d7
        /*0cb4*/ 	.word	0x00028c50
        /*0cb8*/ 	.short	0x010a
        /*0cba*/ 	.byte	0x3f
	.zero		1


	//   ....[48]....
        /*0cbc*/ 	.word	0x0000ed80
        /*0cc0*/ 	.word	0x000000d7
        /*0cc4*/ 	.word	0x00000000
        /*0cc8*/ 	.short	0x0101
        /*0cca*/ 	.byte	0x3f
	.zero		1


	//   ....[49]....
        /*0ccc*/ 	.word	0x0000f170
        /*0cd0*/ 	.word	0x0000000c
        /*0cd4*/ 	.word	0x00028c30
        /*0cd8*/ 	.short	0x010a
        /*0cda*/ 	.byte	0x3f
	.zero		1


	//   ....[50]....
        /*0cdc*/ 	.word	0x0000f1e0
        /*0ce0*/ 	.word	0x0000000c
        /*0ce4*/ 	.word	0x00028c30
        /*0ce8*/ 	.short	0x010a
        /*0cea*/ 	.byte	0x3f
	.zero		1


	//   ....[51]....
        /*0cec*/ 	.word	0x0000fc60
        /*0cf0*/ 	.word	0x0000000f
        /*0cf4*/ 	.word	0x00000000
        /*0cf8*/ 	.short	0x0101
        /*0cfa*/ 	.byte	0x3f
	.zero		1


	//   ....[52]....
        /*0cfc*/ 	.word	0x00010b60
        /*0d00*/ 	.word	0x0000000c
        /*0d04*/ 	.word	0x00028c50
        /*0d08*/ 	.short	0x010a
        /*0d0a*/ 	.byte	0x3f
	.zero		1


	//   ....[53]....
        /*0d0c*/ 	.word	0x00010bb0
        /*0d10*/ 	.word	0x0000000c
        /*0d14*/ 	.word	0x00028c50
        /*0d18*/ 	.short	0x010a
        /*0d1a*/ 	.byte	0x3f
	.zero		1


	//   ....[54]....
        /*0d1c*/ 	.word	0x00010e90
        /*0d20*/ 	.word	0x0000000c
        /*0d24*/ 	.word	0x00000000
        /*0d28*/ 	.short	0x0101
        /*0d2a*/ 	.byte	0x3f
	.zero		1


	//   ....[55]....
        /*0d2c*/ 	.word	0x00010fd0
        /*0d30*/ 	.word	0x000000ce
        /*0d34*/ 	.word	0x00028c30
        /*0d38*/ 	.short	0x010a
        /*0d3a*/ 	.byte	0x3f
	.zero		1


	//   ....[56]....
        /*0d3c*/ 	.word	0x00011040
        /*0d40*/ 	.word	0x000000ce
        /*0d44*/ 	.word	0x00028c30
        /*0d48*/ 	.short	0x010a
        /*0d4a*/ 	.byte	0x3f
	.zero		1


	//   ....[57]....
        /*0d4c*/ 	.word	0x00011560
        /*0d50*/ 	.word	0x0000000e
        /*0d54*/ 	.word	0x00000000
        /*0d58*/ 	.short	0x0101
        /*0d5a*/ 	.byte	0x3f
	.zero		1


	//   ....[58]....
        /*0d5c*/ 	.word	0x00013460
        /*0d60*/ 	.word	0x000000ce
        /*0d64*/ 	.word	0x00028c50
        /*0d68*/ 	.short	0x010a
        /*0d6a*/ 	.byte	0x3f
	.zero		1


	//   ....[59]....
        /*0d6c*/ 	.word	0x000134b0
        /*0d70*/ 	.word	0x000000ce
        /*0d74*/ 	.word	0x00028c50
        /*0d78*/ 	.short	0x010a
        /*0d7a*/ 	.byte	0x3f
	.zero		1


	//   ....[60]....
        /*0d7c*/ 	.word	0x000137b0
        /*0d80*/ 	.word	0x000000ce
        /*0d84*/ 	.word	0x00000000
        /*0d88*/ 	.short	0x0101
        /*0d8a*/ 	.byte	0x3f
	.zero		1


	//   ....[61]....
        /*0d8c*/ 	.word	0x00015e00
        /*0d90*/ 	.word	0x00000000
        /*0d94*/ 	.word	0x00000000
        /*0d98*/ 	.short	0x0101
        /*0d9a*/ 	.byte	0x3f
	.zero		1


	//   ....[62]....
        /*0d9c*/ 	.word	0x000189d0
        /*0da0*/ 	.word	0x00000007
        /*0da4*/ 	.word	0x00028c20
        /*0da8*/ 	.short	0x010a
        /*0daa*/ 	.byte	0x3f
	.zero		1


	//   ....[63]....
        /*0dac*/ 	.word	0x00018ab0
        /*0db0*/ 	.word	0x00000006
        /*0db4*/ 	.word	0x00028ca0
        /*0db8*/ 	.short	0x010a
        /*0dba*/ 	.byte	0x3f
	.zero		1


	//   ....[64]....
        /*0dbc*/ 	.word	0x00018d00
        /*0dc0*/ 	.word	0x00000006
        /*0dc4*/ 	.word	0x00028cc0
        /*0dc8*/ 	.short	0x010a
        /*0dca*/ 	.byte	0x3f
	.zero		1


	//   ....[65]....
        /*0dcc*/ 	.word	0x00019780
        /*0dd0*/ 	.word	0x00000005
        /*0dd4*/ 	.word	0x00028ca0
        /*0dd8*/ 	.short	0x010a
        /*0dda*/ 	.byte	0x3f
	.zero		1


	//   ....[66]....
        /*0ddc*/ 	.word	0x000199c0
        /*0de0*/ 	.word	0x00000005
        /*0de4*/ 	.word	0x00028cc0
        /*0de8*/ 	.short	0x010a
        /*0dea*/ 	.byte	0x3f
	.zero		1


	//   ....[67]....
        /*0dec*/ 	.word	0x0001b0b0
        /*0df0*/ 	.word	0x00000000
        /*0df4*/ 	.word	0x00028c40
        /*0df8*/ 	.short	0x010a
        /*0dfa*/ 	.byte	0x3f
	.zero		1


	//   ....[68]....
        /*0dfc*/ 	.word	0x0001bbe0
        /*0e00*/ 	.word	0x00000008
        /*0e04*/ 	.word	0x00028c00
        /*0e08*/ 	.short	0x0107
        /*0e0a*/ 	.byte	0x3f
	.zero		1


	//   ....[69]....
        /*0e0c*/ 	.word	0x0001bce0
        /*0e10*/ 	.word	0x00000002
        /*0e14*/ 	.word	0x00028c00
        /*0e18*/ 	.short	0x0101
        /*0e1a*/ 	.byte	0x3f
	.zero		1


	//   ....[70]....
        /*0e1c*/ 	.word	0x0001bd00
        /*0e20*/ 	.word	0x00000002
        /*0e24*/ 	.word	0x00028c20
        /*0e28*/ 	.short	0x010a
        /*0e2a*/ 	.byte	0x3f
	.zero		1


	//   ....[71]....
        /*0e2c*/ 	.word	0x0001be00
        /*0e30*/ 	.word	0x00000000
        /*0e34*/ 	.word	0x00028c60
        /*0e38*/ 	.short	0x010a
        /*0e3a*/ 	.byte	0x3f
	.zero		1


	//   ....[72]....
        /*0e3c*/ 	.word	0x0001ca80
        /*0e40*/ 	.word	0x00000003
        /*0e44*/ 	.word	0x00028c40
        /*0e48*/ 	.short	0x010a
        /*0e4a*/ 	.byte	0x3f
	.zero		1


	//   ....[73]....
        /*0e4c*/ 	.word	0x0001ccd0
        /*0e50*/ 	.word	0x00000003
        /*0e54*/ 	.word	0x00028c60
        /*0e58*/ 	.short	0x010a
        /*0e5a*/ 	.byte	0x3f
	.zero		1


	//   ....[74]....
        /*0e5c*/ 	.word	0x0001d8f0
        /*0e60*/ 	.word	0x00000002
        /*0e64*/ 	.word	0x00028c40
        /*0e68*/ 	.short	0x010a
        /*0e6a*/ 	.byte	0x3f
	.zero		1


	//   ....[75]....
        /*0e6c*/ 	.word	0x0001db30
        /*0e70*/ 	.word	0x00000002
        /*0e74*/ 	.word	0x00028c60
        /*0e78*/ 	.short	0x010a
        /*0e7a*/ 	.byte	0x3f
	.zero		1


	//   ....[76]....
        /*0e7c*/ 	.word	0x0001e6c0
        /*0e80*/ 	.word	0x00000003
        /*0e84*/ 	.word	0x00028c40
        /*0e88*/ 	.short	0x010a
        /*0e8a*/ 	.byte	0x3f
	.zero		1


	//   ....[77]....
        /*0e8c*/ 	.word	0x0001e910
        /*0e90*/ 	.word	0x00000003
        /*0e94*/ 	.word	0x00028c60
        /*0e98*/ 	.short	0x010a
        /*0e9a*/ 	.byte	0x3f
	.zero		1


	//   ....[78]....
        /*0e9c*/ 	.word	0x00020110
        /*0ea0*/ 	.word	0x00000000
        /*0ea4*/ 	.word	0x00028c20
        /*0ea8*/ 	.short	0x010a
        /*0eaa*/ 	.byte	0x3f
	.zero		1


	//   ....[79]....
        /*0eac*/ 	.word	0x000202c0
        /*0eb0*/ 	.word	0x00000006
        /*0eb4*/ 	.word	0x00000000
        /*0eb8*/ 	.short	0x010a
        /*0eba*/ 	.byte	0x3f
	.zero		1


	//   ....[80]....
        /*0ebc*/ 	.word	0x00020330
        /*0ec0*/ 	.word	0x00000007
        /*0ec4*/ 	.word	0x00000000
        /*0ec8*/ 	.short	0x010a
        /*0eca*/ 	.byte	0x3f
	.zero		1


	//   ....[81]....
        /*0ecc*/ 	.word	0x000203a0
        /*0ed0*/ 	.word	0x00000004
        /*0ed4*/ 	.word	0x00000000
        /*0ed8*/ 	.short	0x010a
        /*0eda*/ 	.byte	0x3f
	.zero		1


	//   ....[82]....
        /*0edc*/ 	.word	0x000203d0
        /*0ee0*/ 	.word	0x00000003
        /*0ee4*/ 	.word	0x00000000
        /*0ee8*/ 	.short	0x010a
        /*0eea*/ 	.byte	0x3f
	.zero		1


	//   ....[83]....
        /*0eec*/ 	.word	0x00020430
        /*0ef0*/ 	.word	0x00000040
        /*0ef4*/ 	.word	0x00028c90
        /*0ef8*/ 	.short	0x010a
        /*0efa*/ 	.byte	0x3f
	.zero		1


	//   ....[84]....
        /*0efc*/ 	.word	0x00020480
        /*0f00*/ 	.word	0x00000040
        /*0f04*/ 	.word	0x00028c90
        /*0f08*/ 	.short	0x010a
        /*0f0a*/ 	.byte	0x3f
	.zero		1


	//   ....[85]....
        /*0f0c*/ 	.word	0x000204d0
        /*0f10*/ 	.word	0x00000040
        /*0f14*/ 	.word	0x00028c90
        /*0f18*/ 	.short	0x010a
        /*0f1a*/ 	.byte	0x3f
	.zero		1


	//   ....[86]....
        /*0f1c*/ 	.word	0x00020520
        /*0f20*/ 	.word	0x00000040
        /*0f24*/ 	.word	0x00028cb0
        /*0f28*/ 	.short	0x010a
        /*0f2a*/ 	.byte	0x3f
	.zero		1


	//   ....[87]....
        /*0f2c*/ 	.word	0x00020570
        /*0f30*/ 	.word	0x00000016
        /*0f34*/ 	.word	0x00028c50
        /*0f38*/ 	.short	0x010a
        /*0f3a*/ 	.byte	0x3f
	.zero		1


	//   ....[88]....
        /*0f3c*/ 	.word	0x000205c0
        /*0f40*/ 	.word	0x00000000
        /*0f44*/ 	.word	0x00028c50
        /*0f48*/ 	.short	0x010a
        /*0f4a*/ 	.byte	0x3f
	.zero		1


	//   ....[89]....
        /*0f4c*/ 	.word	0x00020990
        /*0f50*/ 	.word	0x00000002
        /*0f54*/ 	.word	0x00028c00
        /*0f58*/ 	.short	0x010a
        /*0f5a*/ 	.byte	0x3f
	.zero		1


	//   ....[90]....
        /*0f5c*/ 	.word	0x00020da0
        /*0f60*/ 	.word	0x00000002
        /*0f64*/ 	.word	0x00028c00
        /*0f68*/ 	.short	0x010a
        /*0f6a*/ 	.byte	0x3f
	.zero		1


	//   ....[91]....
        /*0f6c*/ 	.word	0x00020df0
        /*0f70*/ 	.word	0x0000000c
        /*0f74*/ 	.word	0x00028c30
        /*0f78*/ 	.short	0x010a
        /*0f7a*/ 	.byte	0x3f
	.zero		1


	//   ....[92]....
        /*0f7c*/ 	.word	0x00020e40
        /*0f80*/ 	.word	0x0000000c
        /*0f84*/ 	.word	0x00028c50
        /*0f88*/ 	.short	0x010a
        /*0f8a*/ 	.byte	0x3f
	.zero		1


	//   ....[93]....
        /*0f8c*/ 	.word	0x00020e90
        /*0f90*/ 	.word	0x000000d7
        /*0f94*/ 	.word	0x00028c30
        /*0f98*/ 	.short	0x010a
        /*0f9a*/ 	.byte	0x3f
	.zero		1


	//   ....[94]....
        /*0f9c*/ 	.word	0x00020ee0
        /*0fa0*/ 	.word	0x000000d7
        /*0fa4*/ 	.word	0x00028c50
        /*0fa8*/ 	.short	0x010a
        /*0faa*/ 	.byte	0x3f
	.zero		1


	//   ....[95]....
        /*0fac*/ 	.word	0x00020f30
        /*0fb0*/ 	.word	0x0000000c
        /*0fb4*/ 	.word	0x00028c30
        /*0fb8*/ 	.short	0x010a
        /*0fba*/ 	.byte	0x3f
	.zero		1


	//   ....[96]....
        /*0fbc*/ 	.word	0x00020f80
        /*0fc0*/ 	.word	0x0000000c
        /*0fc4*/ 	.word	0x00028c50
        /*0fc8*/ 	.short	0x010a
        /*0fca*/ 	.byte	0x3f
	.zero		1


	//   ....[97]....
        /*0fcc*/ 	.word	0x00020fd0
        /*0fd0*/ 	.word	0x000000ce
        /*0fd4*/ 	.word	0x00028c30
        /*0fd8*/ 	.short	0x010a
        /*0fda*/ 	.byte	0x3f
	.zero		1


	//   ....[98]....
        /*0fdc*/ 	.word	0x00021020
        /*0fe0*/ 	.word	0x000000ce
        /*0fe4*/ 	.word	0x00028c50
        /*0fe8*/ 	.short	0x010a
        /*0fea*/ 	.byte	0x3f
	.zero		1


	//   ....[99]....
        /*0fec*/ 	.word	0x000211d0
        /*0ff0*/ 	.word	0x00000006
        /*0ff4*/ 	.word	0x00028c20
        /*0ff8*/ 	.short	0x010a
        /*0ffa*/ 	.byte	0x3f
	.zero		1


	//   ....[100]....
        /*0ffc*/ 	.word	0x00021220
        /*1000*/ 	.word	0x00000006
        /*1004*/ 	.word	0x00028ca0
        /*1008*/ 	.short	0x010a
        /*100a*/ 	.byte	0x3f
	.zero		1


	//   ....[101]....
        /*100c*/ 	.word	0x00021270
        /*1010*/ 	.word	0x00000006
        /*1014*/ 	.word	0x00028cc0
        /*1018*/ 	.short	0x010a
        /*101a*/ 	.byte	0x3f
	.zero		1


	//   ....[102]....
        /*101c*/ 	.word	0x000212c0
        /*1020*/ 	.word	0x00000005
        /*1024*/ 	.word	0x00028ca0
        /*1028*/ 	.short	0x010a
        /*102a*/ 	.byte	0x3f
	.zero		1


	//   ....[103]....
        /*102c*/ 	.word	0x00021310
        /*1030*/ 	.word	0x00000005
        /*1034*/ 	.word	0x00028cc0
        /*1038*/ 	.short	0x010a
        /*103a*/ 	.byte	0x3f
	.zero		1


	//   ....[104]....
        /*103c*/ 	.word	0x000214b0
        /*1040*/ 	.word	0x00000000
        /*1044*/ 	.word	0x00028c40
        /*1048*/ 	.short	0x010a
        /*104a*/ 	.byte	0x3f
	.zero		1


	//   ....[105]....
        /*104c*/ 	.word	0x00021a20
        /*1050*/ 	.word	0x00000002
        /*1054*/ 	.word	0x00028c20
        /*1058*/ 	.short	0x010a
        /*105a*/ 	.byte	0x3f
	.zero		1


	//   ....[106]....
        /*105c*/ 	.word	0x00021a70
        /*1060*/ 	.word	0x00000000
        /*1064*/ 	.word	0x00028c60
        /*1068*/ 	.short	0x010a
        /*106a*/ 	.byte	0x3f
	.zero		1


	//   ....[107]....
        /*106c*/ 	.word	0x00021ac0
        /*1070*/ 	.word	0x00000003
        /*1074*/ 	.word	0x00028c40
        /*1078*/ 	.short	0x010a
        /*107a*/ 	.byte	0x3f
	.zero		1


	//   ....[108]....
        /*107c*/ 	.word	0x00021b10
        /*1080*/ 	.word	0x00000003
        /*1084*/ 	.word	0x00028c60
        /*1088*/ 	.short	0x010a
        /*108a*/ 	.byte	0x3f
	.zero		1


	//   ....[109]....
        /*108c*/ 	.word	0x00021b60
        /*1090*/ 	.word	0x00000002
        /*1094*/ 	.word	0x00028c40
        /*1098*/ 	.short	0x010a
        /*109a*/ 	.byte	0x3f
	.zero		1


	//   ....[110]....
        /*109c*/ 	.word	0x00021bb0
        /*10a0*/ 	.word	0x00000002
        /*10a4*/ 	.word	0x00028c60
        /*10a8*/ 	.short	0x010a
        /*10aa*/ 	.byte	0x3f
	.zero		1


	//   ....[111]....
        /*10ac*/ 	.word	0x00021c00
        /*10b0*/ 	.word	0x00000003
        /*10b4*/ 	.word	0x00028c40
        /*10b8*/ 	.short	0x010a
        /*10ba*/ 	.byte	0x3f
	.zero		1


	//   ....[112]....
        /*10bc*/ 	.word	0x00021c50
        /*10c0*/ 	.word	0x00000003
        /*10c4*/ 	.word	0x00028c60
        /*10c8*/ 	.short	0x010a
        /*10ca*/ 	.byte	0x3f
	.zero		1


	//   ....[113]....
        /*10cc*/ 	.word	0x000225f0
        /*10d0*/ 	.word	0x00000000
        /*10d4*/ 	.word	0x00028c20
        /*10d8*/ 	.short	0x010a
        /*10da*/ 	.byte	0x3f
	.zero		1


	//   ....[114]....
        /*10dc*/ 	.word	0x00022790
        /*10e0*/ 	.word	0x00000006
        /*10e4*/ 	.word	0x00000000
        /*10e8*/ 	.short	0x010a
        /*10ea*/ 	.byte	0x3f
	.zero		1


	//   ....[115]....
        /*10ec*/ 	.word	0x000227e0
        /*10f0*/ 	.word	0x00000007
        /*10f4*/ 	.word	0x00000000
        /*10f8*/ 	.short	0x010a
        /*10fa*/ 	.byte	0x3f
	.zero		1


	//   ....[116]....
        /*10fc*/ 	.word	0x00022830
        /*1100*/ 	.word	0x00000004
        /*1104*/ 	.word	0x00000000
        /*1108*/ 	.short	0x010a
        /*110a*/ 	.byte	0x3f
	.zero		1


	//----- nvinfo : EIATTR_NUM_MBARRIERS
	.align		4
.L_897:
        /*110c*/ 	.byte	0x03, 0x38
        /*110e*/ 	.short	0x0016


	//----- nvinfo : EIATTR_EXIT_INSTR_OFFSETS
	.align		4
        /*1110*/ 	.byte	0x04, 0x1c
        /*1112*/ 	.short	(.L_899 - .L_898)


	//   ....[0]....
.L_898:
        /*1114*/ 	.word	0x00020420


	//----- nvinfo : EIATTR_MAX_THREADS
	.align		4
.L_899:
        /*1118*/ 	.byte	0x04, 0x05
        /*111a*/ 	.short	(.L_901 - .L_900)
.L_900:
        /*111c*/ 	.word	0x00000180
        /*1120*/ 	.word	0x00000001
        /*1124*/ 	.word	0x00000001


	//----- nvinfo : EIATTR_CRS_STACK_SIZE
	.align		4
.L_901:
        /*1128*/ 	.byte	0x04, 0x1e
        /*112a*/ 	.short	(.L_903 - .L_902)
.L_902:
        /*112c*/ 	.word	0x00000000


	//----- nvinfo : EIATTR_CBANK_PARAM_SIZE
	.align		4
.L_903:
        /*1130*/ 	.byte	0x03, 0x19
        /*1132*/ 	.short	0x0af0


	//----- nvinfo : EIATTR_PARAM_CBANK
	.align		4
        /*1134*/ 	.byte	0x04, 0x0a
        /*1136*/ 	.short	(.L_905 - .L_904)
	.align		4
.L_904:
        /*1138*/ 	.word	index@(.nv.constant0._ZN7cutlass13device_kernelIN5flash11enable_sm90INS1_16FlashAttnFwdSm90INS1_25CollectiveMainloopFwdSm90ILi2EN4cute5tupleIJNS5_1CILi1EEES8_S8_EEENS6_IJNS7_ILi64EEESA_SA_EEELi512ENS_6half_tEfNS_4arch4Sm90ELb0ELb1ELb1ELb1ELb0ELb1ELb0ELb0ELb0ELb1ELb0ELb0EEENS1_21CollectiveEpilogueFwdINS6_IJSA_NS7_ILi512EEESA_EEES9_SC_SE_Li256ELb1ELb1ELb0ELb0EEENS1_36VarlenDynamicPersistentTileSchedulerILi64ELi64ELi256ELi128ELb0ELb1ELb1ELb1ELb0ELb1EEEEEEEEEvNT_6ParamsE)
        /*113c*/ 	.short	0x0210
        /*113e*/ 	.short	0x0af0


	//----- nvinfo : EIATTR_SW_WAR
	.align		4
.L_905:
        /*1140*/ 	.byte	0x04, 0x36
        /*1142*/ 	.short	(.L_907 - .L_906)
.L_906:
        /*1144*/ 	.word	0x00000008
.L_907:


//--------------------- .nv.info._ZN7cutlass13device_kernelIN5flash11enable_sm90INS1_16FlashAttnFwdSm90INS1_25CollectiveMainloopFwdSm90ILi2EN4cute5tupleIJNS5_1CILi1EEES8_S8_EEENS6_IJNS7_ILi64EEESA_SA_EEELi512ENS_6half_tEfNS_4arch4Sm90ELb0ELb1ELb1ELb1ELb0ELb0ELb1ELb0ELb0ELb1ELb0ELb0EEENS1_21CollectiveEpilogueFwdINS6_IJSA_NS7_ILi512EEESA_EEES9_SC_SE_Li256ELb1ELb1ELb0ELb0EEENS1_36VarlenDynamicPersistentTileSchedulerILi64ELi64ELi256ELi128ELb0ELb1ELb1ELb1ELb0ELb1EEEEEEEEEvNT_6ParamsE --------------------------
	.section	.nv.info._ZN7cutlass13device_kernelIN5flash11enable_sm90INS1_16FlashAttnFwdSm90INS1_25CollectiveMainloopFwdSm90ILi2EN4cute5tupleIJNS5_1CILi1EEES8_S8_EEENS6_IJNS7_ILi64EEESA_SA_EEELi512ENS_6half_tEfNS_4arch4Sm90ELb0ELb1ELb1ELb1ELb0ELb0ELb1ELb0ELb0ELb1ELb0ELb0EEENS1_21CollectiveEpilogueFwdINS6_IJSA_NS7_ILi512EEESA_EEES9_SC_SE_Li256ELb1ELb1ELb0ELb0EEENS1_36VarlenDynamicPersistentTileSchedulerILi64ELi64ELi256ELi128ELb0ELb1ELb1ELb1ELb0ELb1EEEEEEEEEvNT_6ParamsE,"",@"SHT_CUDA_INFO"
	.sectionflags	@""
	.align	4


	//----- nvinfo : EIATTR_CUDA_API_VERSION
	.align		4
        /*0000*/ 	.byte	0x04, 0x37
        /*0002*/ 	.short	(.L_909 - .L_908)
.L_908:
        /*0004*/ 	.word	0x00000082


	//----- nvinfo : EIATTR_KPARAM_INFO
	.align		4
.L_909:
        /*0008*/ 	.byte	0x04, 0x17
        /*000a*/ 	.short	(.L_911 - .L_910)
.L_910:
        /*000c*/ 	.word	0x00000000
        /*0010*/ 	.short	0x0000
        /*0012*/ 	.short	0x0070
        /*0014*/ 	.byte	0x00, 0xf0, 0x01, 0x2e


	//----- nvinfo : EIATTR_SPARSE_MMA_MASK
	.align		4
.L_911:
        /*0018*/ 	.byte	0x03, 0x50
        /*001a*/ 	.short	0x0000


	//----- nvinfo : EIATTR_MAXREG_COUNT
	.align		4
        /*001c*/ 	.byte	0x03, 0x1b
        /*001e*/ 	.short	0x00a8


	//----- nvinfo : EIATTR_NUM_BARRIERS
	.align		4
        /*0020*/ 	.byte	0x02, 0x4c
        /*0022*/ 	.byte	0x10
	.zero		1


	//----- nvinfo : EIATTR_EXTERNS
	.align		4
        /*0024*/ 	.byte	0x04, 0x0f
        /*0026*/ 	.short	(.L_913 - .L_912)


	//   ....[0]....
	.align		4
.L_912:
        /*0028*/ 	.word	index@(__assertfail)


	//----- nvinfo : EIATTR_ANNOTATIONS
	.align		4
.L_913:
        /*002c*/ 	.byte	0x04, 0x55
        /*002e*/ 	.short	(.L_915 - .L_914)


	//   ....[0]....
.L_914:
        /* <DEDUP_REMOVED lines=81> */


	//----- nvinfo : EIATTR_MERCURY_ISA_VERSION
	.align		4
.L_915:
        /*0528*/ 	.byte	0x03, 0x5f
        /*052a*/ 	.short	0x0101


	//----- nvinfo : EIATTR_UNUSED_LOAD_BYTE_OFFSET
	.align		4
        /*052c*/ 	.byte	0x04, 0x44
        /*052e*/ 	.short	(.L_917 - .L_916)


	//   ....[0]....
.L_916:
        /*0530*/ 	.word	0x00000b40
        /*0534*/ 	.word	0x0000fff0


	//   ....[1]....
        /*0538*/ 	.word	0x00027bc0
        /*053c*/ 	.word	0x0000fff0


	//----- nvinfo : EIATTR_INT_WARP_WIDE_INSTR_OFFSETS
	.align		4
.L_917:
        /*0540*/ 	.byte	0x04, 0x31
        /*0542*/ 	.short	(.L_919 - .L_918)


	//   ....[0]....
.L_918:
        /*0544*/ 	.word	0x00000160


	//   ....[1]....
        /*0548*/ 	.word	0x00000200


	//   ....[2]....
        /*054c*/ 	.word	0x00000210


	//   ....[3]....
        /*0550*/ 	.word	0x00000280


	//   ....[4]....
        /*0554*/ 	.word	0x0002c040


	//   ....[5]....
        /*0558*/ 	.word	0x0002c0a0


	//   ....[6]....
        /*055c*/ 	.word	0x00031c10


	//   ....[7]....
        /*0560*/ 	.word	0x00031ca0


	//----- nvinfo : EIATTR_COOP_GROUP_MASK_REGIDS
	.align		4
.L_919:
        /*0564*/ 	.byte	0x04, 0x29
        /*0566*/ 	.short	(.L_921 - .L_920)


	//   ....[0]....
.L_920:
        /*0568*/ 	.word	0xffffffff


	//   ....[1]....
        /*056c*/ 	.word	0xffffffff


	//   ....[2]....
        /*0570*/ 	.word	0xffffffff


	//   ....[3]....
        /*0574*/ 	.word	0xffffffff


	//   ....[4]....
        /*0578*/ 	.word	0xffffffff


	//   ....[5]....
        /*057c*/ 	.word	0xffffffff


	//   ....[6]....
        /*0580*/ 	.word	0xffffffff


	//   ....[7]....
        /*0584*/ 	.word	0xffffffff


	//   ....[8]....
        /*0588*/ 	.word	0xffffffff


	//   ....[9]....
        /*058c*/ 	.word	0xffffffff


	//   ....[10]....
        /*0590*/ 	.word	0xffffffff


	//   ....[11]....
        /*0594*/ 	.word	0xffffffff


	//   ....[12]....
        /*0598*/ 	.word	0xffffffff


	//   ....[13]....
        /*059c*/ 	.word	0xffffffff


	//   ....[14]....
        /*05a0*/ 	.word	0xffffffff


	//   ....[15]....
        /*05a4*/ 	.word	0xffffffff


	//   ....[16]....
        /*05a8*/ 	.word	0xffffffff


	//   ....[17]....
        /*05ac*/ 	.word	0xffffffff


	//   ....[18]....
        /*05b0*/ 	.word	0xffffffff


	//   ....[19]....
        /*05b4*/ 	.word	0xffffffff


	//   ....[20]....
        /*05b8*/ 	.word	0xffffffff


	//   ....[21]....
        /*05bc*/ 	.word	0xffffffff


	//   ....[22]....
        /*05c0*/ 	.word	0xffffffff


	//   ....[23]....
        /*05c4*/ 	.word	0xffffffff


	//   ....[24]....
        /*05c8*/ 	.word	0xffffffff


	//   ....[25]....
        /*05cc*/ 	.word	0xffffffff


	//   ....[26]....
        /*05d0*/ 	.word	0xffffffff


	//   ....[27]....
        /*05d4*/ 	.word	0xffffffff


	//   ....[28]....
        /*05d8*/ 	.word	0xffffffff


	//   ....[29]....
        /*05dc*/ 	.word	0xffffffff


	//   ....[30]....
        /*05e0*/ 	.word	0xffffffff


	//   ....[31]....
        /*05e4*/ 	.word	0xffffffff


	//   ....[32]....
        /*05e8*/ 	.word	0xffffffff


	//   ....[33]....
        /*05ec*/ 	.word	0xffffffff


	//   ....[34]....
        /*05f0*/ 	.word	0xffffffff


	//   ....[35]....
        /*05f4*/ 	.word	0xffffffff


	//   ....[36]....
        /*05f8*/ 	.word	0xffffffff


	//   ....[37]....
        /*05fc*/ 	.word	0xffffffff


	//   ....[38]....
        /*0600*/ 	.word	0xffffffff


	//   ....[39]....
        /*0604*/ 	.word	0xffffffff


	//   ....[40]....
        /*0608*/ 	.word	0xffffffff


	//   ....[41]....
        /*060c*/ 	.word	0xffffffff


	//   ....[42]....
        /*0610*/ 	.word	0xffffffff


	//   ....[43]....
        /*0614*/ 	.word	0xffffffff


	//   ....[44]....
        /*0618*/ 	.word	0xffffffff


	//   ....[45]....
        /*061c*/ 	.word	0xffffffff


	//   ....[46]....
        /*0620*/ 	.word	0xffffffff


	//   ....[47]....
        /*0624*/ 	.word	0xffffffff


	//   ....[48]....
        /*0628*/ 	.word	0xffffffff


	//   ....[49]....
        /*062c*/ 	.word	0xffffffff


	//   ....[50]....
        /*0630*/ 	.word	0xffffffff


	//   ....[51]....
        /*0634*/ 	.word	0xffffffff


	//   ....[52]....
        /*0638*/ 	.word	0xffffffff


	//   ....[53]....
        /*063c*/ 	.word	0xffffffff


	//   ....[54]....
        /*0640*/ 	.word	0xffffffff


	//   ....[55]....
        /*0644*/ 	.word	0xffffffff


	//   ....[56]....
        /*0648*/ 	.word	0xffffffff


	//   ....[57]....
        /*064c*/ 	.word	0xffffffff


	//   ....[58]....
        /*0650*/ 	.word	0xffffffff


	//   ....[59]....
        /*0654*/ 	.word	0xffffffff


	//   ....[60]....
        /*0658*/ 	.word	0xffffffff


	//   ....[61]....
        /*065c*/ 	.word	0xffffffff


	//   ....[62]....
        /*0660*/ 	.word	0xffffffff


	//   ....[63]....
        /*0664*/ 	.word	0xffffffff


	//   ....[64]....
        /*0668*/ 	.word	0xffffffff


	//   ....[65]....
        /*066c*/ 	.word	0xffffffff


	//   ....[66]....
        /*0670*/ 	.word	0xffffffff


	//   ....[67]....
        /*0674*/ 	.word	0xffffffff


	//   ....[68]....
        /*0678*/ 	.word	0xffffffff


	//   ....[69]....
        /*067c*/ 	.word	0xffffffff


	//   ....[70]....
        /*0680*/ 	.word	0xffffffff


	//   ....[71]....
        /*0684*/ 	.word	0xffffffff


	//   ....[72]....
        /*0688*/ 	.word	0xffffffff


	//   ....[73]....
        /*068c*/ 	.word	0xffffffff


	//   ....[74]....
        /*0690*/ 	.word	0xffffffff


	//   ....[75]....
        /*0694*/ 	.word	0xffffffff


	//   ....[76]....
        /*0698*/ 	.word	0xffffffff


	//   ....[77]....
        /*069c*/ 	.word	0xffffffff


	//   ....[78]....
        /*06a0*/ 	.word	0xffffffff


	//   ....[79]....
        /*06a4*/ 	.word	0xffffffff


	//   ....[80]....
        /*06a8*/ 	.word	0xffffffff


	//   ....[81]....
        /*06ac*/ 	.word	0xffffffff


	//   ....[82]....
        /*06b0*/ 	.word	0xffffffff


	//   ....[83]....
        /*06b4*/ 	.word	0xffffffff


	//   ....[84]....
        /*06b8*/ 	.word	0xffffffff


	//   ....[85]....
        /*06bc*/ 	.word	0xffffffff


	//   ....[86]....
        /*06c0*/ 	.word	0xffffffff


	//   ....[87]....
        /*06c4*/ 	.word	0xffffffff


	//   ....[88]....
        /*06c8*/ 	.word	0xffffffff


	//   ....[89]....
        /*06cc*/ 	.word	0xffffffff


	//   ....[90]....
        /*06d0*/ 	.word	0xffffffff


	//   ....[91]....
        /*06d4*/ 	.word	0xffffffff


	//   ....[92]....
        /*06d8*/ 	.word	0xffffffff


	//   ....[93]....
        /*06dc*/ 	.word	0xffffffff


	//   ....[94]....
        /*06e0*/ 	.word	0xffffffff


	//   ....[95]....
        /*06e4*/ 	.word	0xffffffff


	//   ....[96]....
        /*06e8*/ 	.word	0xffffffff


	//   ....[97]....
        /*06ec*/ 	.word	0xffffffff


	//   ....[98]....
        /*06f0*/ 	.word	0xffffffff


	//   ....[99]....
        /*06f4*/ 	.word	0x0500000f


	//   ....[100]....
        /*06f8*/ 	.word	0x0500000f


	//   ....[101]....
        /*06fc*/ 	.word	0x0500000f


	//   ....[102]....
        /*0700*/ 	.word	0x0500000f


	//   ....[103]....
        /*0704*/ 	.word	0x0500000f


	//   ....[104]....
        /*0708*/ 	.word	0x0500000f


	//   ....[105]....
        /*070c*/ 	.word	0x0500000f


	//   ....[106]....
        /*0710*/ 	.word	0x0500000f


	//   ....[107]....
        /*0714*/ 	.word	0x0500000f


	//   ....[108]....
        /*0718*/ 	.word	0x0500000f


	//   ....[109]....
        /*071c*/ 	.word	0x0500000f


	//   ....[110]....
        /*0720*/ 	.word	0x0500000f


	//   ....[111]....
        /*0724*/ 	.word	0x0500000f


	//   ....[112]....
        /*0728*/ 	.word	0x0500000f


	//   ....[113]....
        /*072c*/ 	.word	0x0500000f


	//   ....[114]....
        /*0730*/ 	.word	0x0500000f


	//   ....[115]....
        /*0734*/ 	.word	0x0500000f


	//   ....[116]....
        /*0738*/ 	.word	0x0500000f


	//   ....[117]....
        /*073c*/ 	.word	0x0500000f


	//   ....[118]....
        /*0740*/ 	.word	0x0500000f


	//   ....[119]....
        /*0744*/ 	.word	0x0500000f


	//   ....[120]....
        /*0748*/ 	.word	0x0500000f


	//   ....[121]....
        /*074c*/ 	.word	0x0500000f


	//   ....[122]....
        /*0750*/ 	.word	0x0500000f


	//   ....[123]....
        /*0754*/ 	.word	0x0500000f


	//   ....[124]....
        /*0758*/ 	.word	0x0500000f


	//   ....[125]....
        /*075c*/ 	.word	0x0500000f


	//   ....[126]....
        /*0760*/ 	.word	0x0500000f


	//   ....[127]....
        /*0764*/ 	.word	0x0500000f


	//   ....[128]....
        /*0768*/ 	.word	0x0500000f


	//   ....[129]....
        /*076c*/ 	.word	0x0500000f


	//   ....[130]....
        /*0770*/ 	.word	0x0500000f


	//   ....[131]....
        /*0774*/ 	.word	0x0500000f


	//   ....[132]....
        /*0778*/ 	.word	0x0500000f


	//   ....[133]....
        /*077c*/ 	.word	0x0500000f


	//   ....[134]....
        /*0780*/ 	.word	0xffffffff


	//   ....[135]....
        /*0784*/ 	.word	0xffffffff


	//   ....[136]....
        /*0788*/ 	.word	0xffffffff


	//   ....[137]....
        /*078c*/ 	.word	0xffffffff


	//   ....[138]....
        /*0790*/ 	.word	0xffffffff


	//   ....[139]....
        /*0794*/ 	.word	0xffffffff


	//   ....[140]....
        /*0798*/ 	.word	0xffffffff


	//   ....[141]....
        /*079c*/ 	.word	0xffffffff


	//----- nvinfo : EIATTR_COOP_GROUP_INSTR_OFFSETS
	.align		4
.L_921:
        /*07a0*/ 	.byte	0x04, 0x28
        /*07a2*/ 	.short	(.L_923 - .L_922)


	//   ....[0]....
.L_922:
        /*07a4*/ 	.word	0x00000070


	//   ....[1]....
        /*07a8*/ 	.word	0x00000170


	//   ....[2]....
        /*07ac*/ 	.word	0x00000220


	//   ....[3]....
        /*07b0*/ 	.word	0x000003c0


	//   ....[4]....
        /*07b4*/ 	.word	0x00000520


	//   ....[5]....
        /*07b8*/ 	.word	0x00000640


	//   ....[6]....
        /*07bc*/ 	.word	0x000007a0


	//   ....[7]....
        /*07c0*/ 	.word	0x00002830


	//   ....[8]....
        /*07c4*/ 	.word	0x0000a350


	//   ....[9]....
        /*07c8*/ 	.word	0x0000c410


	//   ....[10]....
        /*07cc*/ 	.word	0x0000d7c0


	//   ....[11]....
        /*07d0*/ 	.word	0x0000dcf0


	//   ....[12]....
        /*07d4*/ 	.word	0x0000e830


	//   ....[13]....
        /*07d8*/ 	.word	0x0000e9e0


	//   ....[14]....
        /*07dc*/ 	.word	0x0000efc0


	//   ....[15]....
        /*07e0*/ 	.word	0x0000efe0


	//   ....[16]....
        /*07e4*/ 	.word	0x00011c40


	//   ....[17]....
        /*07e8*/ 	.word	0x000137d0


	//   ....[18]....
        /*07ec*/ 	.word	0x00014b90


	//   ....[19]....
        /*07f0*/ 	.word	0x00014cf0


	//   ....[20]....
        /*07f4*/ 	.word	0x00014e30


	//   ....[21]....
        /*07f8*/ 	.word	0x00014e50


	//   ....[22]....
        /*07fc*/ 	.word	0x0001bb90


	//   ....[23]....
        /*0800*/ 	.word	0x0001d210


	//   ....[24]....
        /*0804*/ 	.word	0x0001e5a0


	//   ....[25]....
        /*0808*/ 	.word	0x0001eab0


	//   ....[26]....
        /*080c*/ 	.word	0x0001f600


	//   ....[27]....
        /*0810*/ 	.word	0x0001f690


	//   ....[28]....
        /*0814*/ 	.word	0x0001f7d0


	//   ....[29]....
        /*0818*/ 	.word	0x0001f7f0


	//   ....[30]....
        /*081c*/ 	.word	0x000265c0


	//   ....[31]....
        /*0820*/ 	.word	0x00026710


	//   ....[32]....
        /*0824*/ 	.word	0x00026730


	//   ....[33]....
        /*0828*/ 	.word	0x00026770


	//   ....[34]....
        /*082c*/ 	.word	0x00026790


	//   ....[35]....
        /*0830*/ 	.word	0x00028ae0


	//   ....[36]....
        /*0834*/ 	.word	0x00028f40


	//   ....[37]....
        /*0838*/ 	.word	0x00028f60


	//   ....[38]....
        /*083c*/ 	.word	0x00028f90


	//   ....[39]....
        /*0840*/ 	.word	0x00028fa0


	//   ....[40]....
        /*0844*/ 	.word	0x00029640


	//   ....[41]....
        /*0848*/ 	.word	0x00029650


	//   ....[42]....
        /*084c*/ 	.word	0x00029890


	//   ....[43]....
        /*0850*/ 	.word	0x000298b0


	//   ....[44]....
        /*0854*/ 	.word	0x0002a490


	//   ....[45]....
        /*0858*/ 	.word	0x0002a4c0


	//   ....[46]....
        /*085c*/ 	.word	0x0002a710


	//   ....[47]....
        /*0860*/ 	.word	0x0002a730


	//   ....[48]....
        /*0864*/ 	.word	0x0002aa00


	//   ....[49]....
        /*0868*/ 	.word	0x0002abe0


	//   ....[50]....
        /*086c*/ 	.word	0x0002ac10


	//   ....[51]....
        /*0870*/ 	.word	0x0002ac40


	//   ....[52]....
        /*0874*/ 	.word	0x0002ac70


	//   ....[53]....
        /*0878*/ 	.word	0x0002aca0


	//   ....[54]....
        /*087c*/ 	.word	0x0002acd0


	//   ....[55]....
        /*0880*/ 	.word	0x0002ae40


	//   ....[56]....
        /*0884*/ 	.word	0x0002ae70


	//   ....[57]....
        /*0888*/ 	.word	0x0002aea0


	//   ....[58]....
        /*088c*/ 	.word	0x0002aed0


	//   ....[59]....
        /*0890*/ 	.word	0x0002af00


	//   ....[60]....
        /*0894*/ 	.word	0x0002af30


	//   ....[61]....
        /*0898*/ 	.word	0x0002afd0


	//   ....[62]....
        /*089c*/ 	.word	0x0002b030


	//   ....[63]....
        /*08a0*/ 	.word	0x0002b0c0


	//   ....[64]....
        /*08a4*/ 	.word	0x0002c600


	//   ....[65]....
        /*08a8*/ 	.word	0x0002d160


	//   ....[66]....
        /*08ac*/ 	.word	0x0002d170


	//   ....[67]....
        /*08b0*/ 	.word	0x0002d1a0


	//   ....[68]....
        /*08b4*/ 	.word	0x0002d280


	//   ....[69]....
        /*08b8*/ 	.word	0x0002d2b0


	//   ....[70]....
        /*08bc*/ 	.word	0x0002d310


	//   ....[71]....
        /*08c0*/ 	.word	0x0002d320


	//   ....[72]....
        /*08c4*/ 	.word	0x0002d390


	//   ....[73]....
        /*08c8*/ 	.word	0x0002dd00


	//   ....[74]....
        /*08cc*/ 	.word	0x0002dd10


	//   ....[75]....
        /*08d0*/ 	.word	0x0002de20


	//   ....[76]....
        /*08d4*/ 	.word	0x0002de60


	//   ....[77]....
        /*08d8*/ 	.word	0x0002e100


	//   ....[78]....
        /*08dc*/ 	.word	0x0002e110


	//   ....[79]....
        /*08e0*/ 	.word	0x0002e280


	//   ....[80]....
        /*08e4*/ 	.word	0x0002e290


	//   ....[81]....
        /*08e8*/ 	.word	0x00031ea0


	//   ....[82]....
        /*08ec*/ 	.word	0x00031ed0


	//   ....[83]....
        /*08f0*/ 	.word	0x00031f10


	//   ....[84]....
        /*08f4*/ 	.word	0x00031f40


	//   ....[85]....
        /*08f8*/ 	.word	0x00031f70


	//   ....[86]....
        /*08fc*/ 	.word	0x00031fa0


	//   ....[87]....
        /*0900*/ 	.word	0x00031fd0


	//   ....[88]....
        /*0904*/ 	.word	0x00032000


	//   ....[89]....
        /*0908*/ 	.word	0x00032180


	//   ....[90]....
        /*090c*/ 	.word	0x000321b0


	//   ....[91]....
        /*0910*/ 	.word	0x000321e0


	//   ....[92]....
        /*0914*/ 	.word	0x00032210


	//   ....[93]....
        /*0918*/ 	.word	0x00032240


	//   ....[94]....
        /*091c*/ 	.word	0x00032270


	//   ....[95]....
        /*0920*/ 	.word	0x00032330


	//   ....[96]....
        /*0924*/ 	.word	0x00032350


	//   ....[97]....
        /*0928*/ 	.word	0x000323c0


	//   ....[98]....
        /*092c*/ 	.word	0x00032a90


	//   ....[99]....
        /*0930*/ 	.word	0x00033000


	//   ....[100]....
        /*0934*/ 	.word	0x00033190


	//   ....[101]....
        /*0938*/ 	.word	0x000331f0


	//   ....[102]....
        /*093c*/ 	.word	0x00033250


	//   ....[103]....
        /*0940*/ 	.word	0x000332a0


	//   ....[104]....
        /*0944*/ 	.word	0x00033400


	//   ....[105]....
        /*0948*/ 	.word	0x000334a0


	//   ....[106]....
        /*094c*/ 	.word	0x00033550


	//   ....[107]....
        /*0950*/ 	.word	0x00033630


	//   ....[108]....
        /*0954*/ 	.word	0x00033810


	//   ....[109]....
        /*0958*/ 	.word	0x000338e0


	//   ....[110]....
        /*095c*/ 	.word	0x00033b90


	//   ....[111]....
        /*0960*/ 	.word	0x00033cb0


	//   ....[112]....
        /*0964*/ 	.word	0x00033e80


	//   ....[113]....
        /*0968*/ 	.word	0x00033f50


	//   ....[114]....
        /*096c*/ 	.word	0x00034170


	//   ....[115]....
        /*0970*/ 	.word	0x000341c0


	//   ....[116]....
        /*0974*/ 	.word	0x000344f0


	//   ....[117]....
        /*0978*/ 	.word	0x00034590


	//   ....[118]....
        /*097c*/ 	.word	0x000346b0


	//   ....[119]....
        /*0980*/ 	.word	0x00034730


	//   ....[120]....
        /*0984*/ 	.word	0x000347b0


	//   ....[121]....
        /*0988*/ 	.word	0x00034830


	//   ....[122]....
        /*098c*/ 	.word	0x000348b0


	//   ....[123]....
        /*0990*/ 	.word	0x00034940


	//   ....[124]....
        /*0994*/ 	.word	0x000349e0


	//   ....[125]....
        /*0998*/ 	.word	0x00034a90


	//   ....[126]....
        /*099c*/ 	.word	0x00034b10


	//   ....[127]....
        /*09a0*/ 	.word	0x00034b90


	//   ....[128]....
        /*09a4*/ 	.word	0x00034c10


	//   ....[129]....
        /*09a8*/ 	.word	0x00034ca0


	//   ....[130]....
        /*09ac*/ 	.word	0x00034d20


	//   ....[131]....
        /*09b0*/ 	.word	0x00034dc0


	//   ....[132]....
        /*09b4*/ 	.word	0x00034e50


	//   ....[133]....
        /*09b8*/ 	.word	0x00034f80


	//   ....[134]....
        /*09bc*/ 	.word	0x00036f80


	//   ....[135]....
        /*09c0*/ 	.word	0x00038770


	//   ....[136]....
        /*09c4*/ 	.word	0x00038d70


	//   ....[137]....
        /*09c8*/ 	.word	0x00039af0


	//   ....[138]....
        /*09cc*/ 	.word	0x00039b40


	//   ....[139]....
        /*09d0*/ 	.word	0x00039ba0


	//   ....[140]....
        /*09d4*/ 	.word	0x00039bc0


	//   ....[141]....
        /*09d8*/ 	.word	0x00046ce0


	//----- nvinfo : EIATTR_REG_RECONFIG
	.align		4
.L_923:
        /*09dc*/ 	.byte	0x01, 0x54
	.zero		2


	//----- nvinfo : EIATTR_SYSCALL_OFFSETS
	.align		4
        /*09e0*/ 	.byte	0x04, 0x46
        /*09e2*/ 	.short	(.L_925 - .L_924)


	//   ....[0]....
.L_924:
        /*09e4*/ 	.word	0x0000a8f0


	//   ....[1]....
        /*09e8*/ 	.word	0x0002c240


	//   ....[2]....
        /*09ec*/ 	.word	0x0002c390


	//   ....[3]....
        /*09f0*/ 	.word	0x0002c480


	//   ....[4]....
        /*09f4*/ 	.word	0x0002cd30


	//   ....[5]....
        /*09f8*/ 	.word	0x0002d6c0


	//----- nvinfo : EIATTR_MBARRIER_INSTR_OFFSETS
	.align		4
.L_925:
        /*09fc*/ 	.byte	0x04, 0x39
        /*09fe*/ 	.short	(.L_927 - .L_926)


	//   ....[0]....
.L_926:
        /*0a00*/ 	.word	0x000002a0
        /*0a04*/ 	.word	0x000000ff
        /*0a08*/ 	.word	0x00038800
        /*0a0c*/ 	.short	0x0100
        /*0a0e*/ 	.byte	0x08
	.zero		1


	//   ....[1]....
        /*0a10*/ 	.word	0x000002b0
        /*0a14*/ 	.word	0x000000ff
        /*0a18*/ 	.word	0x00038810
        /*0a1c*/ 	.short	0x0100
        /*0a1e*/ 	.byte	0x08
	.zero		1


	//   ....[2]....
        /*0a20*/ 	.word	0x000002c0
        /*0a24*/ 	.word	0x000000ff
        /*0a28*/ 	.word	0x00038820
        /*0a2c*/ 	.short	0x0100
        /*0a2e*/ 	.byte	0x08
	.zero		1


	//   ....[3]....
        /*0a30*/ 	.word	0x00000370
        /*0a34*/ 	.word	0x000000ff
        /*0a38*/ 	.word	0x00038830
        /*0a3c*/ 	.short	0x0100
        /*0a3e*/ 	.byte	0x06
	.zero		1


	//   ....[4]....
        /*0a40*/ 	.word	0x00000380
        /*0a44*/ 	.word	0x000000ff
        /*0a48*/ 	.word	0x00038840
        /*0a4c*/ 	.short	0x0100
        /*0a4e*/ 	.byte	0x06
	.zero		1


	//   ....[5]....
        /*0a50*/ 	.word	0x00000390
        /*0a54*/ 	.word	0x000000ff
        /*0a58*/ 	.word	0x00038838
        /*0a5c*/ 	.short	0x0100
        /*0a5e*/ 	.byte	0x06
	.zero		1


	//   ....[6]....
        /*0a60*/ 	.word	0x000003a0
        /*0a64*/ 	.word	0x000000ff
        /*0a68*/ 	.word	0x00038848
        /*0a6c*/ 	.short	0x0100
        /*0a6e*/ 	.byte	0x06
	.zero		1


	//   ....[7]....
        /*0a70*/ 	.word	0x000004d0
        /*0a74*/ 	.word	0x000000ff
        /*0a78*/ 	.word	0x00038850
        /*0a7c*/ 	.short	0x0100
        /*0a7e*/ 	.byte	0x08
	.zero		1


	//   ....[8]....
        /*0a80*/ 	.word	0x000004e0
        /*0a84*/ 	.word	0x000000ff
        /*0a88*/ 	.word	0x00038860
        /*0a8c*/ 	.short	0x0100
        /*0a8e*/ 	.byte	0x08
	.zero		1


	//   ....[9]....
        /*0a90*/ 	.word	0x000004f0
        /*0a94*/ 	.word	0x000000ff
        /*0a98*/ 	.word	0x00038858
        /*0a9c*/ 	.short	0x0100
        /*0a9e*/ 	.byte	0x08
	.zero		1


	//   ....[10]....
        /*0aa0*/ 	.word	0x00000500
        /*0aa4*/ 	.word	0x000000ff
        /*0aa8*/ 	.word	0x00038868
        /*0aac*/ 	.short	0x0100
        /*0aae*/ 	.byte	0x08
	.zero		1


	//   ....[11]....
        /*0ab0*/ 	.word	0x000005f0
        /*0ab4*/ 	.word	0x000000ff
        /*0ab8*/ 	.word	0x00038870
        /*0abc*/ 	.short	0x0100
        /*0abe*/ 	.byte	0x06
	.zero		1


	//   ....[12]....
        /*0ac0*/ 	.word	0x00000600
        /*0ac4*/ 	.word	0x000000ff
        /*0ac8*/ 	.word	0x00038880
        /*0acc*/ 	.short	0x0100
        /*0ace*/ 	.byte	0x06
	.zero		1


	//   ....[13]....
        /*0ad0*/ 	.word	0x00000610
        /*0ad4*/ 	.word	0x000000ff
        /*0ad8*/ 	.word	0x00038878
        /*0adc*/ 	.short	0x0100
        /*0ade*/ 	.byte	0x06
	.zero		1


	//   ....[14]....
        /*0ae0*/ 	.word	0x00000620
        /*0ae4*/ 	.word	0x000000ff
        /*0ae8*/ 	.word	0x00038888
        /*0aec*/ 	.short	0x0100
        /*0aee*/ 	.byte	0x06
	.zero		1


	//   ....[15]....
        /*0af0*/ 	.word	0x00000750
        /*0af4*/ 	.word	0x000000ff
        /*0af8*/ 	.word	0x00038890
        /*0afc*/ 	.short	0x0100
        /*0afe*/ 	.byte	0x08
	.zero		1


	//   ....[16]....
        /*0b00*/ 	.word	0x00000760
        /*0b04*/ 	.word	0x000000ff
        /*0b08*/ 	.word	0x000388a0
        /*0b0c*/ 	.short	0x0100
        /*0b0e*/ 	.byte	0x08
	.zero		1


	//   ....[17]....
        /*0b10*/ 	.word	0x00000770
        /*0b14*/ 	.word	0x000000ff
        /*0b18*/ 	.word	0x00038898
        /*0b1c*/ 	.short	0x0100
        /*0b1e*/ 	.byte	0x08
	.zero		1


	//   ....[18]....
        /*0b20*/ 	.word	0x00000780
        /*0b24*/ 	.word	0x000000ff
        /*0b28*/ 	.word	0x000388a8
        /*0b2c*/ 	.short	0x0100
        /*0b2e*/ 	.byte	0x08
	.zero		1


	//   ....[19]....
        /*0b30*/ 	.word	0x000008c0
        /*0b34*/ 	.word	0x000000ff
        /*0b38*/ 	.word	0x000388b0
        /*0b3c*/ 	.short	0x0100
        /*0b3e*/ 	.byte	0x08
	.zero		1


	//   ....[20]....
        /*0b40*/ 	.word	0x000008d0
        /*0b44*/ 	.word	0x000000ff
        /*0b48*/ 	.word	0x000388c0
        /*0b4c*/ 	.short	0x0100
        /*0b4e*/ 	.byte	0x08
	.zero		1


	//   ....[21]....
        /*0b50*/ 	.word	0x000008e0
        /*0b54*/ 	.word	0x000000ff
        /*0b58*/ 	.word	0x000388b8
        /*0b5c*/ 	.short	0x0100
        /*0b5e*/ 	.byte	0x08
	.zero		1


	//   ....[22]....
        /*0b60*/ 	.word	0x000008f0
        /*0b64*/ 	.word	0x000000ff
        /*0b68*/ 	.word	0x000388c8
        /*0b6c*/ 	.short	0x0100
        /*0b6e*/ 	.byte	0x08
	.zero		1


	//   ....[23]....
        /*0b70*/ 	.word	0x00004bf0
        /*0b74*/ 	.word	0x00000000
        /*0b78*/ 	.word	0x00000000
        /*0b7c*/ 	.short	0x0101
        /*0b7e*/ 	.byte	0x3f
	.zero		1


	//   ....[24]....
        /*0b80*/ 	.word	0x000089b0
        /*0b84*/ 	.word	0x00000000
        /*0b88*/ 	.word	0x00000000
        /*0b8c*/ 	.short	0x0101
        /*0b8e*/ 	.byte	0x3f
	.zero		1


	//   ....[25]....
        /*0b90*/ 	.word	0x0000ae60
        /*0b94*/ 	.word	0x000000ff
        /*0b98*/ 	.word	0x00038800
        /*0b9c*/ 	.short	0x010a
        /*0b9e*/ 	.byte	0x2f
	.zero		1


	//   ....[26]....
        /*0ba0*/ 	.word	0x0000b290
        /*0ba4*/ 	.word	0x0000000a
        /*0ba8*/ 	.word	0x00000000
        /*0bac*/ 	.short	0x010a
        /*0bae*/ 	.byte	0x3f
	.zero		1


	//   ....[27]....
        /*0bb0*/ 	.word	0x0000b2f0
        /*0bb4*/ 	.word	0x0000000a
        /*0bb8*/ 	.word	0x00000000
        /*0bbc*/ 	.short	0x010a
        /*0bbe*/ 	.byte	0x3f
	.zero		1


	//   ....[28]....
        /*0bc0*/ 	.word	0x0000b6a0
        /*0bc4*/ 	.word	0x000000ff
        /*0bc8*/ 	.word	0x00038810
        /*0bcc*/ 	.short	0x010a
        /*0bce*/ 	.byte	0x2f
	.zero		1


	//   ....[29]....
        /*0bd0*/ 	.word	0x0000b7a0
        /*0bd4*/ 	.word	0x0000000a
        /*0bd8*/ 	.word	0x00000000
        /*0bdc*/ 	.short	0x010a
        /*0bde*/ 	.byte	0x3f
	.zero		1


	//   ....[30]....
        /*0be0*/ 	.word	0x0000b800
        /*0be4*/ 	.word	0x0000000a
        /*0be8*/ 	.word	0x00000000
        /*0bec*/ 	.short	0x010a
        /*0bee*/ 	.byte	0x3f
	.zero		1


	//   ....[31]....
        /*0bf0*/ 	.word	0x0000d380
        /*0bf4*/ 	.word	0x0000000a
        /*0bf8*/ 	.word	0x00000000
        /*0bfc*/ 	.short	0x0101
        /*0bfe*/ 	.byte	0x3f
	.zero		1


	//   ....[32]....
        /*0c00*/ 	.word	0x00011cb0
        /*0c04*/ 	.word	0x00000000
        /*0c08*/ 	.word	0x00000000
        /*0c0c*/ 	.short	0x0101
        /*0c0e*/ 	.byte	0x3f
	.zero		1


	//   ....[33]....
        /*0c10*/ 	.word	0x000123d0
        /*0c14*/ 	.word	0x00000009
        /*0c18*/ 	.word	0x00000000
        /*0c1c*/ 	.short	0x010a
        /*0c1e*/ 	.byte	0x3f
	.zero		1


	//   ....[34]....
        /*0c20*/ 	.word	0x000124d0
        /*0c24*/ 	.word	0x00000008
        /*0c28*/ 	.word	0x00000000
        /*0c2c*/ 	.short	0x010a
        /*0c2e*/ 	.byte	0x3f
	.zero		1


	//   ....[35]....
        /*0c30*/ 	.word	0x00012930
        /*0c34*/ 	.word	0x00000015
        /*0c38*/ 	.word	0x00000000
        /*0c3c*/ 	.short	0x010a
        /*0c3e*/ 	.byte	0x3f
	.zero		1


	//   ....[36]....
        /*0c40*/ 	.word	0x00012a30
        /*0c44*/ 	.word	0x00000008
        /*0c48*/ 	.word	0x00000000
        /*0c4c*/ 	.short	0x010a
        /*0c4e*/ 	.byte	0x3f
	.zero		1


	//   ....[37]....
        /*0c50*/ 	.word	0x00014740
        /*0c54*/ 	.word	0x00000038
        /*0c58*/ 	.word	0x00000000
        /*0c5c*/ 	.short	0x0101
        /*0c5e*/ 	.byte	0x3f
	.zero		1


	//   ....[38]....
        /*0c60*/ 	.word	0x0001bc10
        /*0c64*/ 	.word	0x00000005
        /*0c68*/ 	.word	0x00000000
        /*0c6c*/ 	.short	0x0101
        /*0c6e*/ 	.byte	0x3f
	.zero		1


	//   ....[39]....
        /*0c70*/ 	.word	0x0001be10
        /*0c74*/ 	.word	0x00000007
        /*0c78*/ 	.word	0x00000000
        /*0c7c*/ 	.short	0x010a
        /*0c7e*/ 	.byte	0x3f
	.zero		1


	//   ....[40]....
        /*0c80*/ 	.word	0x0001bf10
        /*0c84*/ 	.word	0x00000006
        /*0c88*/ 	.word	0x00000000
        /*0c8c*/ 	.short	0x010a
        /*0c8e*/ 	.byte	0x3f
	.zero		1


	//   ....[41]....
        /*0c90*/ 	.word	0x0001c370
        /*0c94*/ 	.word	0x0000000c
        /*0c98*/ 	.word	0x00000000
        /*0c9c*/ 	.short	0x010a
        /*0c9e*/ 	.byte	0x3f
	.zero		1


	//   ....[42]....
        /*0ca0*/ 	.word	0x0001c470
        /*0ca4*/ 	.word	0x00000006
        /*0ca8*/ 	.word	0x00000000
        /*0cac*/ 	.short	0x010a
        /*0cae*/ 	.byte	0x3f
	.zero		1


	//   ....[43]....
        /*0cb0*/ 	.word	0x0001e180
        /*0cb4*/ 	.word	0x0000000c
        /*0cb8*/ 	.word	0x00000000
        /*0cbc*/ 	.short	0x0101
        /*0cbe*/ 	.byte	0x3f
	.zero		1


	//   ....[44]....
        /*0cc0*/ 	.word	0x00026640
        /*0cc4*/ 	.word	0x00000006
        /*0cc8*/ 	.word	0x00000000
        /*0ccc*/ 	.short	0x0101
        /*0cce*/ 	.byte	0x3f
	.zero		1


	//   ....[45]....
        /*0cd0*/ 	.word	0x00029620
        /*0cd4*/ 	.word	0x000000ff
        /*0cd8*/ 	.word	0x00000000
        /*0cdc*/ 	.short	0x0101
        /*0cde*/ 	.byte	0x04
	.zero		1


	//   ....[46]....
        /*0ce0*/ 	.word	0x0002c890
        /*0ce4*/ 	.word	0x00000000
        /*0ce8*/ 	.word	0x00038840
        /*0cec*/ 	.short	0x010a
        /*0cee*/ 	.byte	0x3f
	.zero		1


	//   ....[47]....
        /*0cf0*/ 	.word	0x0002d460
        /*0cf4*/ 	.word	0x00000008
        /*0cf8*/ 	.word	0x00038800
        /*0cfc*/ 	.short	0x0107
        /*0cfe*/ 	.byte	0x3f
	.zero		1


	//   ....[48]....
        /*0d00*/ 	.word	0x0002d510
        /*0d04*/ 	.word	0x00000000
        /*0d08*/ 	.word	0x00038800
        /*0d0c*/ 	.short	0x0101
        /*0d0e*/ 	.byte	0x3f
	.zero		1


	//   ....[49]....
        /*0d10*/ 	.word	0x0002e4c0
        /*0d14*/ 	.word	0x00000000
        /*0d18*/ 	.word	0x00038810
        /*0d1c*/ 	.short	0x0107
        /*0d1e*/ 	.byte	0x3f
	.zero		1


	//   ....[50]....
        /*0d20*/ 	.word	0x0002e5c0
        /*0d24*/ 	.word	0x00000002
        /*0d28*/ 	.word	0x00038810
        /*0d2c*/ 	.short	0x0101
        /*0d2e*/ 	.byte	0x3f
	.zero		1


	//   ....[51]....
        /*0d30*/ 	.word	0x0002e5e0
        /*0d34*/ 	.word	0x00000002
        /*0d38*/ 	.word	0x00038820
        /*0d3c*/ 	.short	0x010a
        /*0d3e*/ 	.byte	0x3f
	.zero		1


	//   ....[52]....
        /*0d40*/ 	.word	0x0002e6f0
        /*0d44*/ 	.word	0x00000000
        /*0d48*/ 	.word	0x00038860
        /*0d4c*/ 	.short	0x010a
        /*0d4e*/ 	.byte	0x3f
	.zero		1


	//   ....[53]....
        /*0d50*/ 	.word	0x0002f370
        /*0d54*/ 	.word	0x00000003
        /*0d58*/ 	.word	0x00038840
        /*0d5c*/ 	.short	0x010a
        /*0d5e*/ 	.byte	0x3f
	.zero		1


	//   ....[54]....
        /*0d60*/ 	.word	0x0002f5c0
        /*0d64*/ 	.word	0x00000003
        /*0d68*/ 	.word	0x00038860
        /*0d6c*/ 	.short	0x010a
        /*0d6e*/ 	.byte	0x3f
	.zero		1


	//   ....[55]....
        /*0d70*/ 	.word	0x000301e0
        /*0d74*/ 	.word	0x00000004
        /*0d78*/ 	.word	0x00038840
        /*0d7c*/ 	.short	0x010a
        /*0d7e*/ 	.byte	0x3f
	.zero		1


	//   ....[56]....
        /*0d80*/ 	.word	0x00030420
        /*0d84*/ 	.word	0x00000004
        /*0d88*/ 	.word	0x00038860
        /*0d8c*/ 	.short	0x010a
        /*0d8e*/ 	.byte	0x3f
	.zero		1


	//   ....[57]....
        /*0d90*/ 	.word	0x00030fb0
        /*0d94*/ 	.word	0x00000002
        /*0d98*/ 	.word	0x00038840
        /*0d9c*/ 	.short	0x010a
        /*0d9e*/ 	.byte	0x3f
	.zero		1


	//   ....[58]....
        /*0da0*/ 	.word	0x00031200
        /*0da4*/ 	.word	0x00000002
        /*0da8*/ 	.word	0x00038860
        /*0dac*/ 	.short	0x010a
        /*0dae*/ 	.byte	0x3f
	.zero		1


	//   ....[59]....
        /*0db0*/ 	.word	0x00032a10
        /*0db4*/ 	.word	0x00000009
        /*0db8*/ 	.word	0x00038820
        /*0dbc*/ 	.short	0x010a
        /*0dbe*/ 	.byte	0x3f
	.zero		1


	//   ....[60]....
        /*0dc0*/ 	.word	0x00032b80
        /*0dc4*/ 	.word	0x00000005
        /*0dc8*/ 	.word	0x00000000
        /*0dcc*/ 	.short	0x010a
        /*0dce*/ 	.byte	0x3f
	.zero		1


	//   ....[61]....
        /*0dd0*/ 	.word	0x00032c00
        /*0dd4*/ 	.word	0x00000007
        /*0dd8*/ 	.word	0x00000000
        /*0ddc*/ 	.short	0x010a
        /*0dde*/ 	.byte	0x3f
	.zero		1


	//   ....[62]....
        /*0de0*/ 	.word	0x00032c40
        /*0de4*/ 	.word	0x00000005
        /*0de8*/ 	.word	0x00000000
        /*0dec*/ 	.short	0x010a
        /*0dee*/ 	.byte	0x3f
	.zero		1


	//   ....[63]....
        /*0df0*/ 	.word	0x00032c70
        /*0df4*/ 	.word	0x00000003
        /*0df8*/ 	.word	0x00000000
        /*0dfc*/ 	.short	0x010a
        /*0dfe*/ 	.byte	0x3f
	.zero		1


	//   ....[64]....
        /*0e00*/ 	.word	0x00032ce0
        /*0e04*/ 	.word	0x0000000b
        /*0e08*/ 	.word	0x00038800
        /*0e0c*/ 	.short	0x010a
        /*0e0e*/ 	.byte	0x3f
	.zero		1


	//   ....[65]....
        /*0e10*/ 	.word	0x00032d30
        /*0e14*/ 	.word	0x0000000a
        /*0e18*/ 	.word	0x00000000
        /*0e1c*/ 	.short	0x010a
        /*0e1e*/ 	.byte	0x3f
	.zero		1


	//   ....[66]....
        /*0e20*/ 	.word	0x00032d90
        /*0e24*/ 	.word	0x0000000b
        /*0e28*/ 	.word	0x00038810
        /*0e2c*/ 	.short	0x010a
        /*0e2e*/ 	.byte	0x3f
	.zero		1


	//   ....[67]....
        /*0e30*/ 	.word	0x00032de0
        /*0e34*/ 	.word	0x0000000a
        /*0e38*/ 	.word	0x00000000
        /*0e3c*/ 	.short	0x010a
        /*0e3e*/ 	.byte	0x3f
	.zero		1


	//   ....[68]....
        /*0e40*/ 	.word	0x00032e30
        /*0e44*/ 	.word	0x00000008
        /*0e48*/ 	.word	0x00000000
        /*0e4c*/ 	.short	0x010a
        /*0e4e*/ 	.byte	0x3f
	.zero		1


	//   ....[69]....
        /*0e50*/ 	.word	0x00032e80
        /*0e54*/ 	.word	0x00000008
        /*0e58*/ 	.word	0x00000000
        /*0e5c*/ 	.short	0x010a
        /*0e5e*/ 	.byte	0x3f
	.zero		1


	//   ....[70]....
        /*0e60*/ 	.word	0x00032ed0
        /*0e64*/ 	.word	0x00000006
        /*0e68*/ 	.word	0x00000000
        /*0e6c*/ 	.short	0x010a
        /*0e6e*/ 	.byte	0x3f
	.zero		1


	//   ....[71]....
        /*0e70*/ 	.word	0x00032f20
        /*0e74*/ 	.word	0x00000006
        /*0e78*/ 	.word	0x00000000
        /*0e7c*/ 	.short	0x010a
        /*0e7e*/ 	.byte	0x3f
	.zero		1


	//   ....[72]....
        /*0e80*/ 	.word	0x000330c0
        /*0e84*/ 	.word	0x00000000
        /*0e88*/ 	.word	0x00038840
        /*0e8c*/ 	.short	0x010a
        /*0e8e*/ 	.byte	0x3f
	.zero		1


	//   ....[73]....
        /*0e90*/ 	.word	0x00034210
        /*0e94*/ 	.word	0x00000002
        /*0e98*/ 	.word	0x00038820
        /*0e9c*/ 	.short	0x010a
        /*0e9e*/ 	.byte	0x3f
	.zero		1


	//   ....[74]....
        /*0ea0*/ 	.word	0x00034260
        /*0ea4*/ 	.word	0x00000000
        /*0ea8*/ 	.word	0x00038860
        /*0eac*/ 	.short	0x010a
        /*0eae*/ 	.byte	0x3f
	.zero		1


	//   ....[75]....
        /*0eb0*/ 	.word	0x000342b0
        /*0eb4*/ 	.word	0x00000003
        /*0eb8*/ 	.word	0x00038840
        /*0ebc*/ 	.short	0x010a
        /*0ebe*/ 	.byte	0x3f
	.zero		1


	//   ....[76]....
        /*0ec0*/ 	.word	0x00034300
        /*0ec4*/ 	.word	0x00000003
        /*0ec8*/ 	.word	0x00038860
        /*0ecc*/ 	.short	0x010a
        /*0ece*/ 	.byte	0x3f
	.zero		1


	//   ....[77]....
        /*0ed0*/ 	.word	0x00034350
        /*0ed4*/ 	.word	0x00000004
        /*0ed8*/ 	.word	0x00038840
        /*0edc*/ 	.short	0x010a
        /*0ede*/ 	.byte	0x3f
	.zero		1


	//   ....[78]....
        /*0ee0*/ 	.word	0x000343a0
        /*0ee4*/ 	.word	0x00000004
        /*0ee8*/ 	.word	0x00038860
        /*0eec*/ 	.short	0x010a
        /*0eee*/ 	.byte	0x3f
	.zero		1


	//   ....[79]....
        /*0ef0*/ 	.word	0x000343f0
        /*0ef4*/ 	.word	0x00000002
        /*0ef8*/ 	.word	0x00038840
        /*0efc*/ 	.short	0x010a
        /*0efe*/ 	.byte	0x3f
	.zero		1


	//   ....[80]....
        /*0f00*/ 	.word	0x00034440
        /*0f04*/ 	.word	0x00000002
        /*0f08*/ 	.word	0x00038860
        /*0f0c*/ 	.short	0x010a
        /*0f0e*/ 	.byte	0x3f
	.zero		1


	//   ....[81]....
        /*0f10*/ 	.word	0x00034ea0
        /*0f14*/ 	.word	0x00000009
        /*0f18*/ 	.word	0x00038820
        /*0f1c*/ 	.short	0x010a
        /*0f1e*/ 	.byte	0x3f
	.zero		1


	//   ....[82]....
        /*0f20*/ 	.word	0x00035040
        /*0f24*/ 	.word	0x00000005
        /*0f28*/ 	.word	0x00000000
        /*0f2c*/ 	.short	0x010a
        /*0f2e*/ 	.byte	0x3f
	.zero		1


	//   ....[83]....
        /*0f30*/ 	.word	0x00035090
        /*0f34*/ 	.word	0x00000007
        /*0f38*/ 	.word	0x00000000
        /*0f3c*/ 	.short	0x010a
        /*0f3e*/ 	.byte	0x3f
	.zero		1


	//   ....[84]....
        /*0f40*/ 	.word	0x000350e0
        /*0f44*/ 	.word	0x00000005
        /*0f48*/ 	.word	0x00000000
        /*0f4c*/ 	.short	0x010a
        /*0f4e*/ 	.byte	0x3f
	.zero		1


	//   ....[85]....
        /*0f50*/ 	.word	0x000354a0
        /*0f54*/ 	.word	0x0000001a
        /*0f58*/ 	.word	0x00000000
        /*0f5c*/ 	.short	0x010a
        /*0f5e*/ 	.byte	0x3f
	.zero		1


	//   ....[86]....
        /*0f60*/ 	.word	0x000355e0
        /*0f64*/ 	.word	0x00000015
        /*0f68*/ 	.word	0x00000000
        /*0f6c*/ 	.short	0x010a
        /*0f6e*/ 	.byte	0x3f
	.zero		1


	//   ....[87]....
        /*0f70*/ 	.word	0x00035c40
        /*0f74*/ 	.word	0x0000003a
        /*0f78*/ 	.word	0x00000000
        /*0f7c*/ 	.short	0x010a
        /*0f7e*/ 	.byte	0x3f
	.zero		1


	//   ....[88]....
        /*0f80*/ 	.word	0x00035d80
        /*0f84*/ 	.word	0x00000038
        /*0f88*/ 	.word	0x00000000
        /*0f8c*/ 	.short	0x010a
        /*0f8e*/ 	.byte	0x3f
	.zero		1


	//   ....[89]....
        /*0f90*/ 	.word	0x000381f0
        /*0f94*/ 	.word	0x0000003a
        /*0f98*/ 	.word	0x00000000
        /*0f9c*/ 	.short	0x0101
        /*0f9e*/ 	.byte	0x3f
	.zero		1


	//   ....[90]....
        /*0fa0*/ 	.word	0x00046dc0
        /*0fa4*/ 	.word	0x00000004
        /*0fa8*/ 	.word	0x00000000
        /*0fac*/ 	.short	0x0101
        /*0fae*/ 	.byte	0x3f
	.zero		1


	//   ....[91]....
        /*0fb0*/ 	.word	0x00046e00
        /*0fb4*/ 	.word	0x00000015
        /*0fb8*/ 	.word	0x00000000
        /*0fbc*/ 	.short	0x010a
        /*0fbe*/ 	.byte	0x3f
	.zero		1


	//   ....[92]....
        /*0fc0*/ 	.word	0x00046e50
        /*0fc4*/ 	.word	0x00000038
        /*0fc8*/ 	.word	0x00000000
        /*0fcc*/ 	.short	0x010a
        /*0fce*/ 	.byte	0x3f
	.zero		1


	//----- nvinfo : EIATTR_NUM_MBARRIERS
	.align		4
.L_927:
        /*0fd0*/ 	.byte	0x03, 0x38
        /*0fd2*/ 	.short	0x0017


	//----- nvinfo : EIATTR_EXIT_INSTR_OFFSETS
	.align		4
        /*0fd4*/ 	.byte	0x04, 0x1c
        /*0fd6*/ 	.short	(.L_929 - .L_928)


	//   ....[0]....
.L_928:
        /*0fd8*/ 	.word	0x00000b70


	//   ....[1]....
        /*0fdc*/ 	.word	0x0002a9a0


	//   ....[2]....
        /*0fe0*/ 	.word	0x00032cc0


	//----- nvinfo : EIATTR_MAX_THREADS
	.align		4
.L_929:
        /*0fe4*/ 	.byte	0x04, 0x05
        /*0fe6*/ 	.short	(.L_931 - .L_930)
.L_930:
        /*0fe8*/ 	.word	0x00000180
        /*0fec*/ 	.word	0x00000001
        /*0ff0*/ 	.word	0x00000001


	//----- nvinfo : EIATTR_CRS_STACK_SIZE
	.align		4
.L_931:
        /*0ff4*/ 	.byte	0x04, 0x1e
        /*0ff6*/ 	.short	(.L_933 - .L_932)
.L_932:
        /*0ff8*/ 	.word	0x00000000


	//----- nvinfo : EIATTR_CBANK_PARAM_SIZE
	.align		4
.L_933:
        /*0ffc*/ 	.byte	0x03, 0x19
        /*0ffe*/ 	.short	0x0bf0


	//----- nvinfo : EIATTR_PARAM_CBANK
	.align		4
        /*1000*/ 	.byte	0x04, 0x0a
        /*1002*/ 	.short	(.L_935 - .L_934)
	.align		4
.L_934:
        /*1004*/ 	.word	index@(.nv.constant0._ZN7cutlass13device_kernelIN5flash11enable_sm90INS1_16FlashAttnFwdSm90INS1_25CollectiveMainloopFwdSm90ILi2EN4cute5tupleIJNS5_1CILi1EEES8_S8_EEENS6_IJNS7_ILi64EEESA_SA_EEELi512ENS_6half_tEfNS_4arch4Sm90ELb0ELb1ELb1ELb1ELb0ELb0ELb1ELb0ELb0ELb1ELb0ELb0EEENS1_21CollectiveEpilogueFwdINS6_IJSA_NS7_ILi512EEESA_EEES9_SC_SE_Li256ELb1ELb1ELb0ELb0EEENS1_36VarlenDynamicPersistentTileSchedulerILi64ELi64ELi256ELi128ELb0ELb1ELb1ELb1ELb0ELb1EEEEEEEEEvNT_6ParamsE)
        /*1008*/ 	.short	0x0210
        /*100a*/ 	.short	0x0bf0


	//----- nvinfo : EIATTR_SW_WAR
	.align		4
.L_935:
        /*100c*/ 	.byte	0x04, 0x36
        /*100e*/ 	.short	(.L_937 - .L_936)
.L_936:
        /*1010*/ 	.word	0x00000008
.L_937:


//--------------------- .nv.info._ZN7cutlass13device_kernelIN5flash11enable_sm90INS1_16FlashAttnFwdSm90INS1_25CollectiveMainloopFwdSm90ILi2EN4cute5tupleIJNS5_1CILi1EEES8_S8_EEENS6_IJNS7_ILi64EEESA_SA_EEELi512ENS_6half_tEfNS_4arch4Sm90ELb0ELb1ELb1ELb1ELb0ELb1ELb1ELb0ELb0ELb1ELb0ELb0EEENS1_21CollectiveEpilogueFwdINS6_IJSA_NS7_ILi512EEESA_EEES9_SC_SE_Li256ELb1ELb1ELb0ELb0EEENS1_36VarlenDynamicPersistentTileSchedulerILi64ELi64ELi256ELi128ELb0ELb1ELb1ELb1ELb0ELb1EEEEEEEEEvNT_6ParamsE --------------------------
	.section	.nv.info._ZN7cutlass13device_kernelIN5flash11enable_sm90INS1_16FlashAttnFwdSm90INS1_25CollectiveMainloopFwdSm90ILi2EN4cute5tupleIJNS5_1CILi1EEES8_S8_EEENS6_IJNS7_ILi64EEESA_SA_EEELi512ENS_6half_tEfNS_4arch4Sm90ELb0ELb1ELb1ELb1ELb0ELb1ELb1ELb0ELb0ELb1ELb0ELb0EEENS1_21CollectiveEpilogueFwdINS6_IJSA_NS7_ILi512EEESA_EEES9_SC_SE_Li256ELb1ELb1ELb0ELb0EEENS1_36VarlenDynamicPersistentTileSchedulerILi64ELi64ELi256ELi128ELb0ELb1ELb1ELb1ELb0ELb1EEEEEEEEEvNT_6ParamsE,"",@"SHT_CUDA_INFO"
	.sectionflags	@""
	.align	4


	//----- nvinfo : EIATTR_CUDA_API_VERSION
	.align		4
        /*0000*/ 	.byte	0x04, 0x37
        /*0002*/ 	.short	(.L_939 - .L_938)
.L_938:
        /*0004*/ 	.word	0x00000082


	//----- nvinfo : EIATTR_KPARAM_INFO
	.align		4
.L_939:
        /*0008*/ 	.byte	0x04, 0x17
        /*000a*/ 	.short	(.L_941 - .L_940)
.L_940:
        /*000c*/ 	.word	0x00000000
        /*0010*/ 	.short	0x0000
        /*0012*/ 	.short	0x0070
        /*0014*/ 	.byte	0x00, 0xf0, 0x01, 0x2e


	//----- nvinfo : EIATTR_SPARSE_MMA_MASK
	.align		4
.L_941:
        /*0018*/ 	.byte	0x03, 0x50
        /*001a*/ 	.short	0x0000


	//----- nvinfo : EIATTR_MAXREG_COUNT
	.align		4
        /*001c*/ 	.byte	0x03, 0x1b
        /*001e*/ 	.short	0x00a8


	//----- nvinfo : EIATTR_NUM_BARRIERS
	.align		4
        /*0020*/ 	.byte	0x02, 0x4c
        /*0022*/ 	.byte	0x10
	.zero		1


	//----- nvinfo : EIATTR_EXTERNS
	.align		4
        /*0024*/ 	.byte	0x04, 0x0f
        /*0026*/ 	.short	(.L_943 - .L_942)


	//   ....[0]....
	.align		4
.L_942:
        /*0028*/ 	.word	index@(__assertfail)


	//----- nvinfo : EIATTR_ANNOTATIONS
	.align		4
.L_943:
        /*002c*/ 	.byte	0x04, 0x55
        /*002e*/ 	.short	(.L_945 - .L_944)


	//   ....[0]....
.L_944:
        /* <DEDUP_REMOVED lines=97> */


	//----- nvinfo : EIATTR_MERCURY_ISA_VERSION
	.align		4
.L_945:
        /*0628*/ 	.byte	0x03, 0x5f
        /*062a*/ 	.short	0x0101


	//----- nvinfo : EIATTR_UNUSED_LOAD_BYTE_OFFSET
	.align		4
        /*062c*/ 	.byte	0x04, 0x44
        /*062e*/ 	.short	(.L_947 - .L_946)


	//   ....[0]....
.L_946:
        /*0630*/ 	.word	0x00000b60
        /*0634*/ 	.word	0x0000fff0


	//   ....[1]....
        /*0638*/ 	.word	0x00031570
        /*063c*/ 	.word	0x0000fff0


	//----- nvinfo : EIATTR_INT_WARP_WIDE_INSTR_OFFSETS
	.align		4
.L_947:
        /*0640*/ 	.byte	0x04, 0x31
        /*0642*/ 	.short	(.L_949 - .L_948)


	//   ....[0]....
.L_948:
        /*0644*/ 	.word	0x000001e0


	//   ....[1]....
        /*0648*/ 	.word	0x00000220


	//   ....[2]....
        /*064c*/ 	.word	0x00000290


	//   ....[3]....
        /*0650*/ 	.word	0x000002a0


	//   ....[4]....
        /*0654*/ 	.word	0x00037ca0


	//   ....[5]....
        /*0658*/ 	.word	0x00037d00


	//   ....[6]....
        /*065c*/ 	.word	0x0003d870


	//   ....[7]....
        /*0660*/ 	.word	0x0003d8d0


	//----- nvinfo : EIATTR_COOP_GROUP_MASK_REGIDS
	.align		4
.L_949:
        /*0664*/ 	.byte	0x04, 0x29
        /*0666*/ 	.short	(.L_951 - .L_950)


	//   ....[0]....
.L_950:
        /*0668*/ 	.word	0xffffffff


	//   ....[1]....
        /*066c*/ 	.word	0xffffffff


	//   ....[2]....
        /*0670*/ 	.word	0xffffffff


	//   ....[3]....
        /*0674*/ 	.word	0xffffffff


	//   ....[4]....
        /*0678*/ 	.word	0xffffffff


	//   ....[5]....
        /*067c*/ 	.word	0xffffffff


	//   ....[6]....
        /*0680*/ 	.word	0xffffffff


	//   ....[7]....
        /*0684*/ 	.word	0xffffffff


	//   ....[8]....
        /*0688*/ 	.word	0xffffffff


	//   ....[9]....
        /*068c*/ 	.word	0xffffffff


	//   ....[10]....
        /*0690*/ 	.word	0xffffffff


	//   ....[11]....
        /*0694*/ 	.word	0xffffffff


	//   ....[12]....
        /*0698*/ 	.word	0xffffffff


	//   ....[13]....
        /*069c*/ 	.word	0xffffffff


	//   ....[14]....
        /*06a0*/ 	.word	0xffffffff


	//   ....[15]....
        /*06a4*/ 	.word	0xffffffff


	//   ....[16]....
        /*06a8*/ 	.word	0xffffffff


	//   ....[17]....
        /*06ac*/ 	.word	0xffffffff


	//   ....[18]....
        /*06b0*/ 	.word	0xffffffff


	//   ....[19]....
        /*06b4*/ 	.word	0xffffffff


	//   ....[20]....
        /*06b8*/ 	.word	0xffffffff


	//   ....[21]....
        /*06bc*/ 	.word	0xffffffff


	//   ....[22]....
        /*06c0*/ 	.word	0xffffffff


	//   ....[23]....
        /*06c4*/ 	.word	0xffffffff


	//   ....[24]....
        /*06c8*/ 	.word	0xffffffff


	//   ....[25]....
        /*06cc*/ 	.word	0xffffffff


	//   ....[26]....
        /*06d0*/ 	.word	0xffffffff


	//   ....[27]....
        /*06d4*/ 	.word	0xffffffff


	//   ....[28]....
        /*06d8*/ 	.word	0xffffffff


	//   ....[29]....
        /*06dc*/ 	.word	0xffffffff


	//   ....[30]....
        /*06e0*/ 	.word	0xffffffff


	//   ....[31]....
        /*06e4*/ 	.word	0xffffffff


	//   ....[32]....
        /*06e8*/ 	.word	0xffffffff


	//   ....[33]....
        /*06ec*/ 	.word	0xffffffff


	//   ....[34]....
        /*06f0*/ 	.word	0xffffffff


	//   ....[35]....
        /*06f4*/ 	.word	0xffffffff


	//   ....[36]....
        /*06f8*/ 	.word	0xffffffff


	//   ....[37]....
        /*06fc*/ 	.word	0xffffffff


	//   ....[38]....
        /*0700*/ 	.word	0xffffffff


	//   ....[39]....
        /*0704*/ 	.word	0xffffffff


	//   ....[40]....
        /*0708*/ 	.word	0xffffffff


	//   ....[41]....
        /*070c*/ 	.word	0xffffffff


	//   ....[42]....
        /*0710*/ 	.word	0xffffffff


	//   ....[43]....
        /*0714*/ 	.word	0xffffffff


	//   ....[44]....
        /*0718*/ 	.word	0xffffffff


	//   ....[45]....
        /*071c*/ 	.word	0xffffffff


	//   ....[46]....
        /*0720*/ 	.word	0xffffffff


	//   ....[47]....
        /*0724*/ 	.word	0xffffffff


	//   ....[48]....
        /*0728*/ 	.word	0xffffffff


	//   ....[49]....
        /*072c*/ 	.word	0xffffffff


	//   ....[50]....
        /*0730*/ 	.word	0xffffffff


	//   ....[51]....
        /*0734*/ 	.word	0xffffffff


	//   ....[52]....
        /*0738*/ 	.word	0xffffffff


	//   ....[53]....
        /*073c*/ 	.word	0xffffffff


	//   ....[54]....
        /*0740*/ 	.word	0xffffffff


	//   ....[55]....
        /*0744*/ 	.word	0xffffffff


	//   ....[56]....
        /*0748*/ 	.word	0xffffffff


	//   ....[57]....
        /*074c*/ 	.word	0xffffffff


	//   ....[58]....
        /*0750*/ 	.word	0xffffffff


	//   ....[59]....
        /*0754*/ 	.word	0xffffffff


	//   ....[60]....
        /*0758*/ 	.word	0xffffffff


	//   ....[61]....
        /*075c*/ 	.word	0xffffffff


	//   ....[62]....
        /*0760*/ 	.word	0xffffffff


	//   ....[63]....
        /*0764*/ 	.word	0xffffffff


	//   ....[64]....
        /*0768*/ 	.word	0xffffffff


	//   ....[65]....
        /*076c*/ 	.word	0xffffffff


	//   ....[66]....
        /*0770*/ 	.word	0xffffffff


	//   ....[67]....
        /*0774*/ 	.word	0xffffffff


	//   ....[68]....
        /*0778*/ 	.word	0xffffffff


	//   ....[69]....
        /*077c*/ 	.word	0xffffffff


	//   ....[70]....
        /*0780*/ 	.word	0xffffffff


	//   ....[71]....
        /*0784*/ 	.word	0xffffffff


	//   ....[72]....
        /*0788*/ 	.word	0xffffffff


	//   ....[73]....
        /*078c*/ 	.word	0xffffffff


	//   ....[74]....
        /*0790*/ 	.word	0xffffffff


	//   ....[75]....
        /*0794*/ 	.word	0xffffffff


	//   ....[76]....
        /*0798*/ 	.word	0xffffffff


	//   ....[77]....
        /*079c*/ 	.word	0xffffffff


	//   ....[78]....
        /*07a0*/ 	.word	0xffffffff


	//   ....[79]....
        /*07a4*/ 	.word	0xffffffff


	//   ....[80]....
        /*07a8*/ 	.word	0xffffffff


	//   ....[81]....
        /*07ac*/ 	.word	0xffffffff


	//   ....[82]....
        /*07b0*/ 	.word	0xffffffff


	//   ....[83]....
        /*07b4*/ 	.word	0xffffffff


	//   ....[84]....
        /*07b8*/ 	.word	0xffffffff


	//   ....[85]....
        /*07bc*/ 	.word	0xffffffff


	//   ....[86]....
        /*07c0*/ 	.word	0xffffffff


	//   ....[87]....
        /*07c4*/ 	.word	0xffffffff


	//   ....[88]....
        /*07c8*/ 	.word	0xffffffff


	//   ....[89]....
        /*07cc*/ 	.word	0xffffffff


	//   ....[90]....
        /*07d0*/ 	.word	0xffffffff


	//   ....[91]....
        /*07d4*/ 	.word	0xffffffff


	//   ....[92]....
        /*07d8*/ 	.word	0xffffffff


	//   ....[93]....
        /*07dc*/ 	.word	0xffffffff


	//   ....[94]....
        /*07e0*/ 	.word	0xffffffff


	//   ....[95]....
        /*07e4*/ 	.word	0xffffffff


	//   ....[96]....
        /*07e8*/ 	.word	0xffffffff


	//   ....[97]....
        /*07ec*/ 	.word	0xffffffff


	//   ....[98]....
        /*07f0*/ 	.word	0xffffffff


	//   ....[99]....
        /*07f4*/ 	.word	0xffffffff


	//   ....[100]....
        /*07f8*/ 	.word	0xffffffff


	//   ....[101]....
        /*07fc*/ 	.word	0xffffffff


	//   ....[102]....
        /*0800*/ 	.word	0xffffffff


	//   ....[103]....
        /*0804*/ 	.word	0xffffffff


	//   ....[104]....
        /*0808*/ 	.word	0xffffffff


	//   ....[105]....
        /*080c*/ 	.word	0xffffffff


	//   ....[106]....
        /*0810*/ 	.word	0xffffffff


	//   ....[107]....
        /*0814*/ 	.word	0xffffffff


	//   ....[108]....
        /*0818*/ 	.word	0xffffffff


	//   ....[109]....
        /*081c*/ 	.word	0xffffffff


	//   ....[110]....
        /*0820*/ 	.word	0xffffffff


	//   ....[111]....
        /*0824*/ 	.word	0xffffffff


	//   ....[112]....
        /*0828*/ 	.word	0xffffffff


	//   ....[113]....
        /*082c*/ 	.word	0xffffffff


	//   ....[114]....
        /*0830*/ 	.word	0xffffffff


	//   ....[115]....
        /*0834*/ 	.word	0xffffffff


	//   ....[116]....
        /*0838*/ 	.word	0x0500000f


	//   ....[117]....
        /*083c*/ 	.word	0x0500000f


	//   ....[118]....
        /*0840*/ 	.word	0x0500000f


	//   ....[119]....
        /*0844*/ 	.word	0x0500000f


	//   ....[120]....
        /*0848*/ 	.word	0x0500000f


	//   ....[121]....
        /*084c*/ 	.word	0x0500000f


	//   ....[122]....
        /*0850*/ 	.word	0x0500000f


	//   ....[123]....
        /*0854*/ 	.word	0x0500000f


	//   ....[124]....
        /*0858*/ 	.word	0x0500000f


	//   ....[125]....
        /*085c*/ 	.word	0x0500000f


	//   ....[126]....
        /*0860*/ 	.word	0x0500000f


	//   ....[127]....
        /*0864*/ 	.word	0x0500000f


	//   ....[128]....
        /*0868*/ 	.word	0x0500000f


	//   ....[129]....
        /*086c*/ 	.word	0x0500000f


	//   ....[130]....
        /*0870*/ 	.word	0x0500000f


	//   ....[131]....
        /*0874*/ 	.word	0x0500000f


	//   ....[132]....
        /*0878*/ 	.word	0x0500000f


	//   ....[133]....
        /*087c*/ 	.word	0x0500000f


	//   ....[134]....
        /*0880*/ 	.word	0x0500000f


	//   ....[135]....
        /*0884*/ 	.word	0x0500000f


	//   ....[136]....
        /*0888*/ 	.word	0x0500000f


	//   ....[137]....
        /*088c*/ 	.word	0x0500000f


	//   ....[138]....
        /*0890*/ 	.word	0x0500000f


	//   ....[139]....
        /*0894*/ 	.word	0x0500000f


	//   ....[140]....
        /*0898*/ 	.word	0x0500000f


	//   ....[141]....
        /*089c*/ 	.word	0x0500000f


	//   ....[142]....
        /*08a0*/ 	.word	0x0500000f


	//   ....[143]....
        /*08a4*/ 	.word	0x0500000f


	//   ....[144]....
        /*08a8*/ 	.word	0x0500000f


	//   ....[145]....
        /*08ac*/ 	.word	0x0500000f


	//   ....[146]....
        /*08b0*/ 	.word	0x0500000f


	//   ....[147]....
        /*08b4*/ 	.word	0x0500000f


	//   ....[148]....
        /*08b8*/ 	.word	0x0500000f


	//   ....[149]....
        /*08bc*/ 	.word	0x0500000f


	//   ....[150]....
        /*08c0*/ 	.word	0x0500000f


	//   ....[151]....
        /*08c4*/ 	.word	0x0500000f


	//   ....[152]....
        /*08c8*/ 	.word	0x0500000f


	//   ....[153]....
        /*08cc*/ 	.word	0x0500000f


	//   ....[154]....
        /*08d0*/ 	.word	0x0500000f


	//   ....[155]....
        /*08d4*/ 	.word	0x0500000f


	//   ....[156]....
        /*08d8*/ 	.word	0x0500000f


	//   ....[157]....
        /*08dc*/ 	.word	0x0500000f


	//   ....[158]....
        /*08e0*/ 	.word	0x0500000f


	//   ....[159]....
        /*08e4*/ 	.word	0x0500000f


	//   ....[160]....
        /*08e8*/ 	.word	0x0500000f


	//   ....[161]....
        /*08ec*/ 	.word	0x0500000f


	//   ....[162]....
        /*08f0*/ 	.word	0x0500000f


	//   ....[163]....
        /*08f4*/ 	.word	0x0500000f


	//   ....[164]....
        /*08f8*/ 	.word	0x0500000f


	//   ....[165]....
        /*08fc*/ 	.word	0x0500000f


	//   ....[166]....
        /*0900*/ 	.word	0x0500000f


	//   ....[167]....
        /*0904*/ 	.word	0x0500000f


	//   ....[168]....
        /*0908*/ 	.word	0xffffffff


	//   ....[169]....
        /*090c*/ 	.word	0xffffffff


	//   ....[170]....
        /*0910*/ 	.word	0xffffffff


	//   ....[171]....
        /*0914*/ 	.word	0xffffffff


	//   ....[172]....
        /*0918*/ 	.word	0xffffffff


	//   ....[173]....
        /*091c*/ 	.word	0xffffffff


	//   ....[174]....
        /*0920*/ 	.word	0xffffffff


	//   ....[175]....
        /*0924*/ 	.word	0xffffffff


	//----- nvinfo : EIATTR_COOP_GROUP_INSTR_OFFSETS
	.align		4
.L_951:
        /*0928*/ 	.byte	0x04, 0x28
        /*092a*/ 	.short	(.L_953 - .L_952)


	//   ....[0]....
.L_952:
        /*092c*/ 	.word	0x000000c0


	//   ....[1]....
        /*0930*/ 	.word	0x000001f0


	//   ....[2]....
        /*0934*/ 	.word	0x00000240


	//   ....[3]....
        /*0938*/ 	.word	0x00000450


	//   ....[4]....
        /*093c*/ 	.word	0x000005b0


	//   ....[5]....
        /*0940*/ 	.word	0x000006d0


	//   ....[6]....
        /*0944*/ 	.word	0x00000830


	//   ....[7]....
        /*0948*/ 	.word	0x000054c0


	//   ....[8]....
        /*094c*/ 	.word	0x0000d020


	//   ....[9]....
        /*0950*/ 	.word	0x0000e1c0


	//   ....[10]....
        /*0954*/ 	.word	0x0000e1d0


	//   ....[11]....
        /*0958*/ 	.word	0x0000e1e0


	//   ....[12]....
        /*095c*/ 	.word	0x0000e1f0


	//   ....[13]....
        /*0960*/ 	.word	0x0000e510


	//   ....[14]....
        /*0964*/ 	.word	0x0000e520


	//   ....[15]....
        /*0968*/ 	.word	0x0000e530


	//   ....[16]....
        /*096c*/ 	.word	0x0000e540


	//   ....[17]....
        /*0970*/ 	.word	0x0000f700


	//   ....[18]....
        /*0974*/ 	.word	0x0000f720


	//   ....[19]....
        /*0978*/ 	.word	0x0000f730


	//   ....[20]....
        /*097c*/ 	.word	0x0000f740


	//   ....[21]....
        /*0980*/ 	.word	0x0000f850


	//   ....[22]....
        /*0984*/ 	.word	0x0000f870


	//   ....[23]....
        /*0988*/ 	.word	0x0000f880


	//   ....[24]....
        /*098c*/ 	.word	0x0000f900


	//   ....[25]....
        /*0990*/ 	.word	0x000124b0


	//   ....[26]....
        /*0994*/ 	.word	0x00013760


	//   ....[27]....
        /*0998*/ 	.word	0x00013cb0


	//   ....[28]....
        /*099c*/ 	.word	0x00014800


	//   ....[29]....
        /*09a0*/ 	.word	0x00014890


	//   ....[30]....
        /*09a4*/ 	.word	0x00014970


	//   ....[31]....
        /*09a8*/ 	.word	0x00014990


	//   ....[32]....
        /*09ac*/ 	.word	0x0001b7b0


	//   ....[33]....
        /*09b0*/ 	.word	0x0001d0c0


	//   ....[34]....
        /*09b4*/ 	.word	0x0001e4a0


	//   ....[35]....
        /*09b8*/ 	.word	0x0001e620


	//   ....[36]....
        /*09bc*/ 	.word	0x0001e740


	//   ....[37]....
        /*09c0*/ 	.word	0x0001e760


	//   ....[38]....
        /*09c4*/ 	.word	0x00025500


	//   ....[39]....
        /*09c8*/ 	.word	0x00026b40


	//   ....[40]....
        /*09cc*/ 	.word	0x00027df0


	//   ....[41]....
        /*09d0*/ 	.word	0x00028340


	//   ....[42]....
        /*09d4*/ 	.word	0x00028e90


	//   ....[43]....
        /*09d8*/ 	.word	0x00028f20


	//   ....[44]....
        /*09dc*/ 	.word	0x00029000


	//   ....[45]....
        /*09e0*/ 	.word	0x00029020


	//   ....[46]....
        /*09e4*/ 	.word	0x0002ff70


	//   ....[47]....
        /*09e8*/ 	.word	0x000300a0


	//   ....[48]....
        /*09ec*/ 	.word	0x000300c0


	//   ....[49]....
        /*09f0*/ 	.word	0x00030100


	//   ....[50]....
        /*09f4*/ 	.word	0x00030120


	//   ....[51]....
        /*09f8*/ 	.word	0x000326f0


	//   ....[52]....
        /*09fc*/ 	.word	0x00032bf0


	//   ....[53]....
        /*0a00*/ 	.word	0x00032c10


	//   ....[54]....
        /*0a04*/ 	.word	0x00032c40


	//   ....[55]....
        /*0a08*/ 	.word	0x00032c50


	//   ....[56]....
        /*0a0c*/ 	.word	0x00033290


	//   ....[57]....
        /*0a10*/ 	.word	0x000332b0


	//   ....[58]....
        /*0a14*/ 	.word	0x000334e0


	//   ....[59]....
        /*0a18*/ 	.word	0x00033500


	//   ....[60]....
        /*0a1c*/ 	.word	0x00034000


	//   ....[61]....
        /*0a20*/ 	.word	0x00034020


	//   ....[62]....
        /*0a24*/ 	.word	0x00034250


	//   ....[63]....
        /*0a28*/ 	.word	0x00034270


	//   ....[64]....
        /*0a2c*/ 	.word	0x00034520


	//   ....[65]....
        /*0a30*/ 	.word	0x00034700


	//   ....[66]....
        /*0a34*/ 	.word	0x00034730


	//   ....[67]....
        /*0a38*/ 	.word	0x00034760


	//   ....[68]....
        /*0a3c*/ 	.word	0x00034790


	//   ....[69]....
        /*0a40*/ 	.word	0x000347c0


	//   ....[70]....
        /*0a44*/ 	.word	0x000347f0


	//   ....[71]....
        /*0a48*/ 	.word	0x00034960


	//   ....[72]....
        /*0a4c*/ 	.word	0x00034990


	//   ....[73]....
        /*0a50*/ 	.word	0x000349c0


	//   ....[74]....
        /*0a54*/ 	.word	0x000349f0


	//   ....[75]....
        /*0a58*/ 	.word	0x00034a20


	//   ....[76]....
        /*0a5c*/ 	.word	0x00034a50


	//   ....[77]....
        /*0a60*/ 	.word	0x00034af0


	//   ....[78]....
        /*0a64*/ 	.word	0x00034b50


	//   ....[79]....
        /*0a68*/ 	.word	0x00034be0


	//   ....[80]....
        /*0a6c*/ 	.word	0x00035d10


	//   ....[81]....
        /*0a70*/ 	.word	0x00038260


	//   ....[82]....
        /*0a74*/ 	.word	0x00038dc0


	//   ....[83]....
        /*0a78*/ 	.word	0x00038dd0


	//   ....[84]....
        /*0a7c*/ 	.word	0x00038e00


	//   ....[85]....
        /*0a80*/ 	.word	0x00038ee0


	//   ....[86]....
        /*0a84*/ 	.word	0x00038f10


	//   ....[87]....
        /*0a88*/ 	.word	0x00038f70


	//   ....[88]....
        /*0a8c*/ 	.word	0x00038f80


	//   ....[89]....
        /*0a90*/ 	.word	0x00038ff0


	//   ....[90]....
        /*0a94*/ 	.word	0x00039960


	//   ....[91]....
        /*0a98*/ 	.word	0x00039970


	//   ....[92]....
        /*0a9c*/ 	.word	0x00039a80


	//   ....[93]....
        /*0aa0*/ 	.word	0x00039ac0


	//   ....[94]....
        /*0aa4*/ 	.word	0x00039d60


	//   ....[95]....
        /*0aa8*/ 	.word	0x00039d70


	//   ....[96]....
        /*0aac*/ 	.word	0x00039ee0


	//   ....[97]....
        /*0ab0*/ 	.word	0x00039ef0


	//   ....[98]....
        /*0ab4*/ 	.word	0x0003db00


	//   ....[99]....
        /*0ab8*/ 	.word	0x0003db30


	//   ....[100]....
        /*0abc*/ 	.word	0x0003db70


	//   ....[101]....
        /*0ac0*/ 	.word	0x0003dba0


	//   ....[102]....
        /*0ac4*/ 	.word	0x0003dbd0


	//   ....[103]....
        /*0ac8*/ 	.word	0x0003dc00


	//   ....[104]....
        /*0acc*/ 	.word	0x0003dc30


	//   ....[105]....
        /*0ad0*/ 	.word	0x0003dc60


	//   ....[106]....
        /*0ad4*/ 	.word	0x0003dde0


	//   ....[107]....
        /*0ad8*/ 	.word	0x0003de10


	//   ....[108]....
        /*0adc*/ 	.word	0x0003de40


	//   ....[109]....
        /*0ae0*/ 	.word	0x0003de70


	//   ....[110]....
        /*0ae4*/ 	.word	0x0003dea0


	//   ....[111]....
        /*0ae8*/ 	.word	0x0003ded0


	//   ....[112]....
        /*0aec*/ 	.word	0x0003df90


	//   ....[113]....
        /*0af0*/ 	.word	0x0003dfb0


	//   ....[114]....
        /*0af4*/ 	.word	0x0003e020


	//   ....[115]....
        /*0af8*/ 	.word	0x0003e6f0


	//   ....[116]....
        /*0afc*/ 	.word	0x0003eb30


	//   ....[117]....
        /*0b00*/ 	.word	0x0003ebc0


	//   ....[118]....
        /*0b04*/ 	.word	0x0003ec10


	//   ....[119]....
        /*0b08*/ 	.word	0x0003ec60


	//   ....[120]....
        /*0b0c*/ 	.word	0x0003ecf0


	//   ....[121]....
        /*0b10*/ 	.word	0x0003ed80


	//   ....[122]....
        /*0b14*/ 	.word	0x0003edd0


	//   ....[123]....
        /*0b18*/ 	.word	0x0003ee20


	//   ....[124]....
        /*0b1c*/ 	.word	0x0003ef10


	//   ....[125]....
        /*0b20*/ 	.word	0x0003efc0


	//   ....[126]....
        /*0b24*/ 	.word	0x0003f040


	//   ....[127]....
        /*0b28*/ 	.word	0x0003f0d0


	//   ....[128]....
        /*0b2c*/ 	.word	0x0003f230


	//   ....[129]....
        /*0b30*/ 	.word	0x0003f350


	//   ....[130]....
        /*0b34*/ 	.word	0x0003f3c0


	//   ....[131]....
        /*0b38*/ 	.word	0x0003f420


	//   ....[132]....
        /*0b3c*/ 	.word	0x0003f710


	//   ....[133]....
        /*0b40*/ 	.word	0x0003fa00


	//   ....[134]....
        /*0b44*/ 	.word	0x0003fb90


	//   ....[135]....
        /*0b48*/ 	.word	0x0003fbf0


	//   ....[136]....
        /*0b4c*/ 	.word	0x0003fc50


	//   ....[137]....
        /*0b50*/ 	.word	0x0003fca0


	//   ....[138]....
        /*0b54*/ 	.word	0x0003fe00


	//   ....[139]....
        /*0b58*/ 	.word	0x0003fea0


	//   ....[140]....
        /*0b5c*/ 	.word	0x0003ff50


	//   ....[141]....
        /*0b60*/ 	.word	0x00040030


	//   ....[142]....
        /*0b64*/ 	.word	0x00040210


	//   ....[143]....
        /*0b68*/ 	.word	0x000402e0


	//   ....[144]....
        /*0b6c*/ 	.word	0x00040590


	//   ....[145]....
        /*0b70*/ 	.word	0x000406b0


	//   ....[146]....
        /*0b74*/ 	.word	0x00040880


	//   ....[147]....
        /*0b78*/ 	.word	0x00040950


	//   ....[148]....
        /*0b7c*/ 	.word	0x00040b70


	//   ....[149]....
        /*0b80*/ 	.word	0x00040bc0


	//   ....[150]....
        /*0b84*/ 	.word	0x00040ef0


	//   ....[151]....
        /*0b88*/ 	.word	0x00040f90


	//   ....[152]....
        /*0b8c*/ 	.word	0x000410b0


	//   ....[153]....
        /*0b90*/ 	.word	0x00041130


	//   ....[154]....
        /*0b94*/ 	.word	0x000411b0


	//   ....[155]....
        /*0b98*/ 	.word	0x00041230


	//   ....[156]....
        /*0b9c*/ 	.word	0x000412b0


	//   ....[157]....
        /*0ba0*/ 	.word	0x00041340


	//   ....[158]....
        /*0ba4*/ 	.word	0x000413e0


	//   ....[159]....
        /*0ba8*/ 	.word	0x00041490


	//   ....[160]....
        /*0bac*/ 	.word	0x00041510


	//   ....[161]....
        /*0bb0*/ 	.word	0x00041590


	//   ....[162]....
        /*0bb4*/ 	.word	0x00041610


	//   ....[163]....
        /*0bb8*/ 	.word	0x000416a0


	//   ....[164]....
        /*0bbc*/ 	.word	0x00041720


	//   ....[165]....
        /*0bc0*/ 	.word	0x000417c0


	//   ....[166]....
        /*0bc4*/ 	.word	0x00041850


	//   ....[167]....
        /*0bc8*/ 	.word	0x00041980


	//   ....[168]....
        /*0bcc*/ 	.word	0x000438a0


	//   ....[169]....
        /*0bd0*/ 	.word	0x00045050


	//   ....[170]....
        /*0bd4*/ 	.word	0x00045690


	//   ....[171]....
        /*0bd8*/ 	.word	0x000463c0


	//   ....[172]....
        /*0bdc*/ 	.word	0x00046410


	//   ....[173]....
        /*0be0*/ 	.word	0x00046430


	//   ....[174]....
        /*0be4*/ 	.word	0x00046440


	//   ....[175]....
        /*0be8*/ 	.word	0x00051090


	//----- nvinfo : EIATTR_REG_RECONFIG
	.align		4
.L_953:
        /*0bec*/ 	.byte	0x01, 0x54
	.zero		2


	//----- nvinfo : EIATTR_SYSCALL_OFFSETS
	.align		4
        /*0bf0*/ 	.byte	0x04, 0x46
        /*0bf2*/ 	.short	(.L_955 - .L_954)


	//   ....[0]....
.L_954:
        /*0bf4*/ 	.word	0x00001e30


	//   ....[1]....
        /*0bf8*/ 	.word	0x00001f80


	//   ....[2]....
        /*0bfc*/ 	.word	0x0000d610


	//   ....[3]....
        /*0c00*/ 	.word	0x0000df60


	//   ....[4]....
        /*0c04*/ 	.word	0x00037ea0


	//   ....[5]....
        /*0c08*/ 	.word	0x00037ff0


	//   ....[6]....
        /*0c0c*/ 	.word	0x000380e0


	//   ....[7]....
        /*0c10*/ 	.word	0x00038990


	//   ....[8]....
        /*0c14*/ 	.word	0x00039320


	//----- nvinfo : EIATTR_MBARRIER_INSTR_OFFSETS
	.align		4
.L_955:
        /*0c18*/ 	.byte	0x04, 0x39
        /*0c1a*/ 	.short	(.L_957 - .L_956)


	//   ....[0]....
.L_956:
        /*0c1c*/ 	.word	0x00000330
        /*0c20*/ 	.word	0x000000ff
        /*0c24*/ 	.word	0x00038800
        /*0c28*/ 	.short	0x0100
        /*0c2a*/ 	.byte	0x08
	.zero		1


	//   ....[1]....
        /*0c2c*/ 	.word	0x00000340
        /*0c30*/ 	.word	0x000000ff
        /*0c34*/ 	.word	0x00038810
        /*0c38*/ 	.short	0x0100
        /*0c3a*/ 	.byte	0x08
	.zero		1


	//   ....[2]....
        /*0c3c*/ 	.word	0x00000350
        /*0c40*/ 	.word	0x000000ff
        /*0c44*/ 	.word	0x00038820
        /*0c48*/ 	.short	0x0100
        /*0c4a*/ 	.byte	0x08
	.zero		1


	//   ....[3]....
        /*0c4c*/ 	.word	0x00000400
        /*0c50*/ 	.word	0x000000ff
        /*0c54*/ 	.word	0x00038830
        /*0c58*/ 	.short	0x0100
        /*0c5a*/ 	.byte	0x06
	.zero		1


	//   ....[4]....
        /*0c5c*/ 	.word	0x00000410
        /*0c60*/ 	.word	0x000000ff
        /*0c64*/ 	.word	0x00038840
        /*0c68*/ 	.short	0x0100
        /*0c6a*/ 	.byte	0x06
	.zero		1


	//   ....[5]....
        /*0c6c*/ 	.word	0x00000420
        /*0c70*/ 	.word	0x000000ff
        /*0c74*/ 	.word	0x00038838
        /*0c78*/ 	.short	0x0100
        /*0c7a*/ 	.byte	0x06
	.zero		1


	//   ....[6]....
        /*0c7c*/ 	.word	0x00000430
        /*0c80*/ 	.word	0x000000ff
        /*0c84*/ 	.word	0x00038848
        /*0c88*/ 	.short	0x0100
        /*0c8a*/ 	.byte	0x06
	.zero		1


	//   ....[7]....
        /*0c8c*/ 	.word	0x00000560
        /*0c90*/ 	.word	0x000000ff
        /*0c94*/ 	.word	0x00038850
        /*0c98*/ 	.short	0x0100
        /*0c9a*/ 	.byte	0x08
	.zero		1


	//   ....[8]....
        /*0c9c*/ 	.word	0x00000570
        /*0ca0*/ 	.word	0x000000ff
        /*0ca4*/ 	.word	0x00038860
        /*0ca8*/ 	.short	0x0100
        /*0caa*/ 	.byte	0x08
	.zero		1


	//   ....[9]....
        /*0cac*/ 	.word	0x00000580
        /*0cb0*/ 	.word	0x000000ff
        /*0cb4*/ 	.word	0x00038858
        /*0cb8*/ 	.short	0x0100
        /*0cba*/ 	.byte	0x08
	.zero		1


	//   ....[10]....
        /*0cbc*/ 	.word	0x00000590
        /*0cc0*/ 	.word	0x000000ff
        /*0cc4*/ 	.word	0x00038868
        /*0cc8*/ 	.short	0x0100
        /*0cca*/ 	.byte	0x08
	.zero		1


	//   ....[11]....
        /*0ccc*/ 	.word	0x00000680
        /*0cd0*/ 	.word	0x000000ff
        /*0cd4*/ 	.word	0x00038870
        /*0cd8*/ 	.short	0x0100
        /*0cda*/ 	.byte	0x06
	.zero		1


	//   ....[12]....
        /*0cdc*/ 	.word	0x00000690
        /*0ce0*/ 	.word	0x000000ff
        /*0ce4*/ 	.word	0x00038880
        /*0ce8*/ 	.short	0x0100
        /*0cea*/ 	.byte	0x06
	.zero		1


	//   ....[13]....
        /*0cec*/ 	.word	0x000006a0
        /*0cf0*/ 	.word	0x000000ff
        /*0cf4*/ 	.word	0x00038878
        /*0cf8*/ 	.short	0x0100
        /*0cfa*/ 	.byte	0x06
	.zero		1


	//   ....[14]....
        /*0cfc*/ 	.word	0x000006b0
        /*0d00*/ 	.word	0x000000ff
        /*0d04*/ 	.word	0x00038888
        /*0d08*/ 	.short	0x0100
        /*0d0a*/ 	.byte	0x06
	.zero		1


	//   ....[15]....
        /*0d0c*/ 	.word	0x000007e0
        /*0d10*/ 	.word	0x000000ff
        /*0d14*/ 	.word	0x00038890
        /*0d18*/ 	.short	0x0100
        /*0d1a*/ 	.byte	0x08
	.zero		1


	//   ....[16]....
        /*0d1c*/ 	.word	0x000007f0
        /*0d20*/ 	.word	0x000000ff
        /*0d24*/ 	.word	0x000388a0
        /*0d28*/ 	.short	0x0100
        /*0d2a*/ 	.byte	0x08
	.zero		1


	//   ....[17]....
        /*0d2c*/ 	.word	0x00000800
        /*0d30*/ 	.word	0x000000ff
        /*0d34*/ 	.word	0x00038898
        /*0d38*/ 	.short	0x0100
        /*0d3a*/ 	.byte	0x08
	.zero		1


	//   ....[18]....
        /*0d3c*/ 	.word	0x00000810
        /*0d40*/ 	.word	0x000000ff
        /*0d44*/ 	.word	0x000388a8
        /*0d48*/ 	.short	0x0100
        /*0d4a*/ 	.byte	0x08
	.zero		1


	//   ....[19]....
        /*0d4c*/ 	.word	0x00000940
        /*0d50*/ 	.word	0x000000ff
        /*0d54*/ 	.word	0x000388b0
        /*0d58*/ 	.short	0x0100
        /*0d5a*/ 	.byte	0x08
	.zero		1


	//   ....[20]....
        /*0d5c*/ 	.word	0x00000950
        /*0d60*/ 	.word	0x000000ff
        /*0d64*/ 	.word	0x000388c0
        /*0d68*/ 	.short	0x0100
        /*0d6a*/ 	.byte	0x08
	.zero		1


	//   ....[21]....
        /*0d6c*/ 	.word	0x00000960
        /*0d70*/ 	.word	0x000000ff
        /*0d74*/ 	.word	0x000388b8
        /*0d78*/ 	.short	0x0100
        /*0d7a*/ 	.byte	0x08
	.zero		1


	//   ....[22]....
        /*0d7c*/ 	.word	0x00000970
        /*0d80*/ 	.word	0x000000ff
        /*0d84*/ 	.word	0x000388c8
        /*0d88*/ 	.short	0x0100
        /*0d8a*/ 	.byte	0x08
	.zero		1


	//   ....[23]....
        /*0d8c*/ 	.word	0x00002aa0
        /*0d90*/ 	.word	0x0000003c
        /*0d94*/ 	.word	0x00038890
        /*0d98*/ 	.short	0x010a
        /*0d9a*/ 	.byte	0x3f
	.zero		1


	//   ....[24]....
        /*0d9c*/ 	.word	0x00003470
        /*0da0*/ 	.word	0x0000003c
        /*0da4*/ 	.word	0x00038890
        /*0da8*/ 	.short	0x010a
        /*0daa*/ 	.byte	0x3f
	.zero		1


	//   ....[25]....
        /*0dac*/ 	.word	0x00003cf0
        /*0db0*/ 	.word	0x0000003c
        /*0db4*/ 	.word	0x00038890
        /*0db8*/ 	.short	0x010a
        /*0dba*/ 	.byte	0x3f
	.zero		1


	//   ....[26]....
        /*0dbc*/ 	.word	0x00003ea0
        /*0dc0*/ 	.word	0x00000004
        /*0dc4*/ 	.word	0x00000000
        /*0dc8*/ 	.short	0x0101
        /*0dca*/ 	.byte	0x3f
	.zero		1


	//   ....[27]....
        /*0dcc*/ 	.word	0x00003ee0
        /*0dd0*/ 	.word	0x0000003c
        /*0dd4*/ 	.word	0x000388b0
        /*0dd8*/ 	.short	0x010a
        /*0dda*/ 	.byte	0x3f
	.zero		1


	//   ....[28]....
        /*0ddc*/ 	.word	0x00004520
        /*0de0*/ 	.word	0x0000003c
        /*0de4*/ 	.word	0x00000000
        /*0de8*/ 	.short	0x0101
        /*0dea*/ 	.byte	0x3f
	.zero		1


	//   ....[29]....
        /*0dec*/ 	.word	0x00007910
        /*0df0*/ 	.word	0x0000000c
        /*0df4*/ 	.word	0x00000000
        /*0df8*/ 	.short	0x0101
        /*0dfa*/ 	.byte	0x3f
	.zero		1


	//   ....[30]....
        /*0dfc*/ 	.word	0x0000b710
        /*0e00*/ 	.word	0x0000000c
        /*0e04*/ 	.word	0x00000000
        /*0e08*/ 	.short	0x0101
        /*0e0a*/ 	.byte	0x3f
	.zero		1


	//   ....[31]....
        /*0e0c*/ 	.word	0x0000dce0
        /*0e10*/ 	.word	0x00000002
        /*0e14*/ 	.word	0x00038800
        /*0e18*/ 	.short	0x010a
        /*0e1a*/ 	.byte	0x3f
	.zero		1


	//   ....[32]....
        /*0e1c*/ 	.word	0x0000dd30
        /*0e20*/ 	.word	0x00000002
        /*0e24*/ 	.word	0x00038800
        /*0e28*/ 	.short	0x010a
        /*0e2a*/ 	.byte	0x3f
	.zero		1


	//   ....[33]....
        /*0e2c*/ 	.word	0x0000e790
        /*0e30*/ 	.word	0x00000002
        /*0e34*/ 	.word	0x00038800
        /*0e38*/ 	.short	0x010a
        /*0e3a*/ 	.byte	0x3f
	.zero		1


	//   ....[34]....
        /*0e3c*/ 	.word	0x0000fba0
        /*0e40*/ 	.word	0x00000002
        /*0e44*/ 	.word	0x00038800
        /*0e48*/ 	.short	0x010a
        /*0e4a*/ 	.byte	0x3f
	.zero		1


	//   ....[35]....
        /*0e4c*/ 	.word	0x000110d0
        /*0e50*/ 	.word	0x00000005
        /*0e54*/ 	.word	0x00000000
        /*0e58*/ 	.short	0x010a
        /*0e5a*/ 	.byte	0x3f
	.zero		1


	//   ....[36]....
        /*0e5c*/ 	.word	0x000111d0
        /*0e60*/ 	.word	0x00000004
        /*0e64*/ 	.word	0x00000000
        /*0e68*/ 	.short	0x010a
        /*0e6a*/ 	.byte	0x3f
	.zero		1


	//   ....[37]....
        /*0e6c*/ 	.word	0x00011610
        /*0e70*/ 	.word	0x0000000e
        /*0e74*/ 	.word	0x00000000
        /*0e78*/ 	.short	0x010a
        /*0e7a*/ 	.byte	0x3f
	.zero		1


	//   ....[38]....
        /*0e7c*/ 	.word	0x00011710
        /*0e80*/ 	.word	0x00000004
        /*0e84*/ 	.word	0x00000000
        /*0e88*/ 	.short	0x010a
        /*0e8a*/ 	.byte	0x3f
	.zero		1


	//   ....[39]....
        /*0e8c*/ 	.word	0x00013450
        /*0e90*/ 	.word	0x0000000e
        /*0e94*/ 	.word	0x00000000
        /*0e98*/ 	.short	0x0101
        /*0e9a*/ 	.byte	0x3f
	.zero		1


	//   ....[40]....
        /*0e9c*/ 	.word	0x0001b830
        /*0ea0*/ 	.word	0x00000004
        /*0ea4*/ 	.word	0x00000000
        /*0ea8*/ 	.short	0x0101
        /*0eaa*/ 	.byte	0x3f
	.zero		1


	//   ....[41]....
        /*0eac*/ 	.word	0x0001bcb0
        /*0eb0*/ 	.word	0x00000005
        /*0eb4*/ 	.word	0x00000000
        /*0eb8*/ 	.short	0x010a
        /*0eba*/ 	.byte	0x3f
	.zero		1


	//   ....[42]....
        /*0ebc*/ 	.word	0x0001bdb0
        /*0ec0*/ 	.word	0x00000006
        /*0ec4*/ 	.word	0x00000000
        /*0ec8*/ 	.short	0x010a
        /*0eca*/ 	.byte	0x3f
	.zero		1


	//   ....[43]....
        /*0ecc*/ 	.word	0x0001c1f0
        /*0ed0*/ 	.word	0x0000000b
        /*0ed4*/ 	.word	0x00000000
        /*0ed8*/ 	.short	0x010a
        /*0eda*/ 	.byte	0x3f
	.zero		1


	//   ....[44]....
        /*0edc*/ 	.word	0x0001c2f0
        /*0ee0*/ 	.word	0x00000006
        /*0ee4*/ 	.word	0x00000000
        /*0ee8*/ 	.short	0x010a
        /*0eea*/ 	.byte	0x3f
	.zero		1


	//   ....[45]....
        /*0eec*/ 	.word	0x0001e030
        /*0ef0*/ 	.word	0x00000012
        /*0ef4*/ 	.word	0x00000000
        /*0ef8*/ 	.short	0x0101
        /*0efa*/ 	.byte	0x3f
	.zero		1


	//   ....[46]....
        /*0efc*/ 	.word	0x00025580
        /*0f00*/ 	.word	0x00000004
        /*0f04*/ 	.word	0x00000000
        /*0f08*/ 	.short	0x0101
        /*0f0a*/ 	.byte	0x3f
	.zero		1


	//   ....[47]....
        /*0f0c*/ 	.word	0x00025760
        /*0f10*/ 	.word	0x00000005
        /*0f14*/ 	.word	0x00000000
        /*0f18*/ 	.short	0x010a
        /*0f1a*/ 	.byte	0x3f
	.zero		1


	//   ....[48]....
        /*0f1c*/ 	.word	0x00025860
        /*0f20*/ 	.word	0x00000004
        /*0f24*/ 	.word	0x00000000
        /*0f28*/ 	.short	0x010a
        /*0f2a*/ 	.byte	0x3f
	.zero		1


	//   ....[49]....
        /*0f2c*/ 	.word	0x00025ca0
        /*0f30*/ 	.word	0x0000000c
        /*0f34*/ 	.word	0x00000000
        /*0f38*/ 	.short	0x010a
        /*0f3a*/ 	.byte	0x3f
	.zero		1


	//   ....[50]....
        /*0f3c*/ 	.word	0x00025da0
        /*0f40*/ 	.word	0x00000004
        /*0f44*/ 	.word	0x00000000
        /*0f48*/ 	.short	0x010a
        /*0f4a*/ 	.byte	0x3f
	.zero		1


	//   ....[51]....
        /*0f4c*/ 	.word	0x00027ae0
        /*0f50*/ 	.word	0x0000000c
        /*0f54*/ 	.word	0x00000000
        /*0f58*/ 	.short	0x0101
        /*0f5a*/ 	.byte	0x3f
	.zero		1


	//   ....[52]....
        /*0f5c*/ 	.word	0x0002fff0
        /*0f60*/ 	.word	0x00000004
        /*0f64*/ 	.word	0x00000000
        /*0f68*/ 	.short	0x0101
        /*0f6a*/ 	.byte	0x3f
	.zero		1


	//   ....[53]....
        /*0f6c*/ 	.word	0x00033280
        /*0f70*/ 	.word	0x00000000
        /*0f74*/ 	.word	0x00000000
        /*0f78*/ 	.short	0x0101
        /*0f7a*/ 	.byte	0x3f
	.zero		1


	//   ....[54]....
        /*0f7c*/ 	.word	0x00035e00
        /*0f80*/ 	.word	0x00000006
        /*0f84*/ 	.word	0x00038820
        /*0f88*/ 	.short	0x010a
        /*0f8a*/ 	.byte	0x3f
	.zero		1


	//   ....[55]....
        /*0f8c*/ 	.word	0x00035ef0
        /*0f90*/ 	.word	0x00000005
        /*0f94*/ 	.word	0x000388a0
        /*0f98*/ 	.short	0x010a
        /*0f9a*/ 	.byte	0x3f
	.zero		1


	//   ....[56]....
        /*0f9c*/ 	.word	0x00036140
        /*0fa0*/ 	.word	0x00000005
        /*0fa4*/ 	.word	0x000388c0
        /*0fa8*/ 	.short	0x010a
        /*0faa*/ 	.byte	0x3f
	.zero		1


	//   ....[57]....
        /*0fac*/ 	.word	0x00036bc0
        /*0fb0*/ 	.word	0x00000005
        /*0fb4*/ 	.word	0x000388a0
        /*0fb8*/ 	.short	0x010a
        /*0fba*/ 	.byte	0x3f
	.zero		1


	//   ....[58]....
        /*0fbc*/ 	.word	0x00036e00
        /*0fc0*/ 	.word	0x00000005
        /*0fc4*/ 	.word	0x000388c0
        /*0fc8*/ 	.short	0x010a
        /*0fca*/ 	.byte	0x3f
	.zero		1


	//   ....[59]....
        /*0fcc*/ 	.word	0x000384f0
        /*0fd0*/ 	.word	0x00000000
        /*0fd4*/ 	.word	0x00038840
        /*0fd8*/ 	.short	0x010a
        /*0fda*/ 	.byte	0x3f
	.zero		1


	//   ....[60]....
        /*0fdc*/ 	.word	0x000390c0
        /*0fe0*/ 	.word	0x00000008
        /*0fe4*/ 	.word	0x00038800
        /*0fe8*/ 	.short	0x0107
        /*0fea*/ 	.byte	0x3f
	.zero		1


	//   ....[61]....
        /*0fec*/ 	.word	0x00039170
        /*0ff0*/ 	.word	0x00000000
        /*0ff4*/ 	.word	0x00038800
        /*0ff8*/ 	.short	0x0101
        /*0ffa*/ 	.byte	0x3f
	.zero		1


	//   ....[62]....
        /*0ffc*/ 	.word	0x0003a120
        /*1000*/ 	.word	0x00000000
        /*1004*/ 	.word	0x00038810
        /*1008*/ 	.short	0x0107
        /*100a*/ 	.byte	0x3f
	.zero		1


	//   ....[63]....
        /*100c*/ 	.word	0x0003a220
        /*1010*/ 	.word	0x00000002
        /*1014*/ 	.word	0x00038810
        /*1018*/ 	.short	0x0101
        /*101a*/ 	.byte	0x3f
	.zero		1


	//   ....[64]....
        /*101c*/ 	.word	0x0003a240
        /*1020*/ 	.word	0x00000002
        /*1024*/ 	.word	0x00038820
        /*1028*/ 	.short	0x010a
        /*102a*/ 	.byte	0x3f
	.zero		1


	//   ....[65]....
        /*102c*/ 	.word	0x0003a350
        /*1030*/ 	.word	0x00000000
        /*1034*/ 	.word	0x00038860
        /*1038*/ 	.short	0x010a
        /*103a*/ 	.byte	0x3f
	.zero		1


	//   ....[66]....
        /*103c*/ 	.word	0x0003afd0
        /*1040*/ 	.word	0x00000002
        /*1044*/ 	.word	0x00038840
        /*1048*/ 	.short	0x010a
        /*104a*/ 	.byte	0x3f
	.zero		1


	//   ....[67]....
        /*104c*/ 	.word	0x0003b220
        /*1050*/ 	.word	0x00000002
        /*1054*/ 	.word	0x00038860
        /*1058*/ 	.short	0x010a
        /*105a*/ 	.byte	0x3f
	.zero		1


	//   ....[68]....
        /*105c*/ 	.word	0x0003be40
        /*1060*/ 	.word	0x00000003
        /*1064*/ 	.word	0x00038840
        /*1068*/ 	.short	0x010a
        /*106a*/ 	.byte	0x3f
	.zero		1


	//   ....[69]....
        /*106c*/ 	.word	0x0003c080
        /*1070*/ 	.word	0x00000003
        /*1074*/ 	.word	0x00038860
        /*1078*/ 	.short	0x010a
        /*107a*/ 	.byte	0x3f
	.zero		1


	//   ....[70]....
        /*107c*/ 	.word	0x0003cc10
        /*1080*/ 	.word	0x00000003
        /*1084*/ 	.word	0x00038840
        /*1088*/ 	.short	0x010a
        /*108a*/ 	.byte	0x3f
	.zero		1


	//   ....[71]....
        /*108c*/ 	.word	0x0003ce60
        /*1090*/ 	.word	0x00000003
        /*1094*/ 	.word	0x00038860
        /*1098*/ 	.short	0x010a
        /*109a*/ 	.byte	0x3f
	.zero		1


	//   ....[72]....
        /*109c*/ 	.word	0x0003e670
        /*10a0*/ 	.word	0x00000000
        /*10a4*/ 	.word	0x00038820
        /*10a8*/ 	.short	0x010a
        /*10aa*/ 	.byte	0x3f
	.zero		1


	//   ....[73]....
        /*10ac*/ 	.word	0x0003e820
        /*10b0*/ 	.word	0x00000006
        /*10b4*/ 	.word	0x00000000
        /*10b8*/ 	.short	0x010a
        /*10ba*/ 	.byte	0x3f
	.zero		1


	//   ....[74]....
        /*10bc*/ 	.word	0x0003e890
        /*10c0*/ 	.word	0x00000007
        /*10c4*/ 	.word	0x00000000
        /*10c8*/ 	.short	0x010a
        /*10ca*/ 	.byte	0x3f
	.zero		1


	//   ....[75]....
        /*10cc*/ 	.word	0x0003e900
        /*10d0*/ 	.word	0x00000004
        /*10d4*/ 	.word	0x00000000
        /*10d8*/ 	.short	0x010a
        /*10da*/ 	.byte	0x3f
	.zero		1


	//   ....[76]....
        /*10dc*/ 	.word	0x0003e930
        /*10e0*/ 	.word	0x00000003
        /*10e4*/ 	.word	0x00000000
        /*10e8*/ 	.short	0x010a
        /*10ea*/ 	.byte	0x3f
	.zero		1


	//   ....[77]....
        /*10ec*/ 	.word	0x0003e990
        /*10f0*/ 	.word	0x0000003c
        /*10f4*/ 	.word	0x00038890
        /*10f8*/ 	.short	0x010a
        /*10fa*/ 	.byte	0x3f
	.zero		1


	//   ....[78]....
        /*10fc*/ 	.word	0x0003e9e0
        /*1100*/ 	.word	0x0000003c
        /*1104*/ 	.word	0x00038890
        /*1108*/ 	.short	0x010a
        /*110a*/ 	.byte	0x3f
	.zero		1


	//   ....[79]....
        /*110c*/ 	.word	0x0003ea30
        /*1110*/ 	.word	0x0000003c
        /*1114*/ 	.word	0x00038890
        /*1118*/ 	.short	0x010a
        /*111a*/ 	.byte	0x3f
	.zero		1


	//   ....[80]....
        /*111c*/ 	.word	0x0003ea80
        /*1120*/ 	.word	0x0000003c
        /*1124*/ 	.word	0x000388b0
        /*1128*/ 	.short	0x010a
        /*112a*/ 	.byte	0x3f
	.zero		1


	//   ....[81]....
        /*112c*/ 	.word	0x0003ee50
        /*1130*/ 	.word	0x00000002
        /*1134*/ 	.word	0x00038800
        /*1138*/ 	.short	0x010a
        /*113a*/ 	.byte	0x3f
	.zero		1


	//   ....[82]....
        /*113c*/ 	.word	0x0003f450
        /*1140*/ 	.word	0x00000002
        /*1144*/ 	.word	0x00038800
        /*1148*/ 	.short	0x010a
        /*114a*/ 	.byte	0x3f
	.zero		1


	//   ....[83]....
        /*114c*/ 	.word	0x0003f4a0
        /*1150*/ 	.word	0x00000004
        /*1154*/ 	.word	0x00000000
        /*1158*/ 	.short	0x010a
        /*115a*/ 	.byte	0x3f
	.zero		1


	//   ....[84]....
        /*115c*/ 	.word	0x0003f4f0
        /*1160*/ 	.word	0x00000004
        /*1164*/ 	.word	0x00000000
        /*1168*/ 	.short	0x010a
        /*116a*/ 	.byte	0x3f
	.zero		1


	//   ....[85]....
        /*116c*/ 	.word	0x0003f540
        /*1170*/ 	.word	0x00000006
        /*1174*/ 	.word	0x00000000
        /*1178*/ 	.short	0x010a
        /*117a*/ 	.byte	0x3f
	.zero		1


	//   ....[86]....
        /*117c*/ 	.word	0x0003f590
        /*1180*/ 	.word	0x00000006
        /*1184*/ 	.word	0x00000000
        /*1188*/ 	.short	0x010a
        /*118a*/ 	.byte	0x3f
	.zero		1


	//   ....[87]....
        /*118c*/ 	.word	0x0003f5e0
        /*1190*/ 	.word	0x00000004
        /*1194*/ 	.word	0x00000000
        /*1198*/ 	.short	0x010a
        /*119a*/ 	.byte	0x3f
	.zero		1


	//   ....[88]....
        /*119c*/ 	.word	0x0003f630
        /*11a0*/ 	.word	0x00000004
        /*11a4*/ 	.word	0x00000000
        /*11a8*/ 	.short	0x010a
        /*11aa*/ 	.byte	0x3f
	.zero		1


	//   ....[89]....
        /*11ac*/ 	.word	0x0003f7e0
        /*11b0*/ 	.word	0x00000005
        /*11b4*/ 	.word	0x00038820
        /*11b8*/ 	.short	0x010a
        /*11ba*/ 	.byte	0x3f
	.zero		1


	//   ....[90]....
        /*11bc*/ 	.word	0x0003f830
        /*11c0*/ 	.word	0x00000005
        /*11c4*/ 	.word	0x000388a0
        /*11c8*/ 	.short	0x010a
        /*11ca*/ 	.byte	0x3f
	.zero		1


	//   ....[91]....
        /*11cc*/ 	.word	0x0003f880
        /*11d0*/ 	.word	0x00000005
        /*11d4*/ 	.word	0x000388c0
        /*11d8*/ 	.short	0x010a
        /*11da*/ 	.byte	0x3f
	.zero		1


	//   ....[92]....
        /*11dc*/ 	.word	0x0003f8d0
        /*11e0*/ 	.word	0x00000005
        /*11e4*/ 	.word	0x000388a0
        /*11e8*/ 	.short	0x010a
        /*11ea*/ 	.byte	0x3f
	.zero		1


	//   ....[93]....
        /*11ec*/ 	.word	0x0003f920
        /*11f0*/ 	.word	0x00000005
        /*11f4*/ 	.word	0x000388c0
        /*11f8*/ 	.short	0x010a
        /*11fa*/ 	.byte	0x3f
	.zero		1


	//   ....[94]....
        /*11fc*/ 	.word	0x0003fac0
        /*1200*/ 	.word	0x00000000
        /*1204*/ 	.word	0x00038840
        /*1208*/ 	.short	0x010a
        /*120a*/ 	.byte	0x3f
	.zero		1


	//   ....[95]....
        /*120c*/ 	.word	0x00040c10
        /*1210*/ 	.word	0x00000002
        /*1214*/ 	.word	0x00038820
        /*1218*/ 	.short	0x010a
        /*121a*/ 	.byte	0x3f
	.zero		1


	//   ....[96]....
        /*121c*/ 	.word	0x00040c60
        /*1220*/ 	.word	0x00000000
        /*1224*/ 	.word	0x00038860
        /*1228*/ 	.short	0x010a
        /*122a*/ 	.byte	0x3f
	.zero		1


	//   ....[97]....
        /*122c*/ 	.word	0x00040cb0
        /*1230*/ 	.word	0x00000002
        /*1234*/ 	.word	0x00038840
        /*1238*/ 	.short	0x010a
        /*123a*/ 	.byte	0x3f
	.zero		1


	//   ....[98]....
        /*123c*/ 	.word	0x00040d00
        /*1240*/ 	.word	0x00000002
        /*1244*/ 	.word	0x00038860
        /*1248*/ 	.short	0x010a
        /*124a*/ 	.byte	0x3f
	.zero		1


	//   ....[99]....
        /*124c*/ 	.word	0x00040d50
        /*1250*/ 	.word	0x00000003
        /*1254*/ 	.word	0x00038840
        /*1258*/ 	.short	0x010a
        /*125a*/ 	.byte	0x3f
	.zero		1


	//   ....[100]....
        /*125c*/ 	.word	0x00040da0
        /*1260*/ 	.word	0x00000003
        /*1264*/ 	.word	0x00038860
        /*1268*/ 	.short	0x010a
        /*126a*/ 	.byte	0x3f
	.zero		1


	//   ....[101]....
        /*126c*/ 	.word	0x00040df0
        /*1270*/ 	.word	0x00000003
        /*1274*/ 	.word	0x00038840
        /*1278*/ 	.short	0x010a
        /*127a*/ 	.byte	0x3f
	.zero		1


	//   ....[102]....
        /*127c*/ 	.word	0x00040e40
        /*1280*/ 	.word	0x00000003
        /*1284*/ 	.word	0x00038860
        /*1288*/ 	.short	0x010a
        /*128a*/ 	.byte	0x3f
	.zero		1


	//   ....[103]....
        /*128c*/ 	.word	0x000418a0
        /*1290*/ 	.word	0x00000000
        /*1294*/ 	.word	0x00038820
        /*1298*/ 	.short	0x010a
        /*129a*/ 	.byte	0x3f
	.zero		1


	//   ....[104]....
        /*129c*/ 	.word	0x00041a40
        /*12a0*/ 	.word	0x00000006
        /*12a4*/ 	.word	0x00000000
        /*12a8*/ 	.short	0x010a
        /*12aa*/ 	.byte	0x3f
	.zero		1


	//   ....[105]....
        /*12ac*/ 	.word	0x00041a90
        /*12b0*/ 	.word	0x00000007
        /*12b4*/ 	.word	0x00000000
        /*12b8*/ 	.short	0x010a
        /*12ba*/ 	.byte	0x3f
	.zero		1


	//   ....[106]....
        /*12bc*/ 	.word	0x00041ae0
        /*12c0*/ 	.word	0x00000004
        /*12c4*/ 	.word	0x00000000
        /*12c8*/ 	.short	0x010a
        /*12ca*/ 	.byte	0x3f
	.zero		1


	//   ....[107]....
        /*12cc*/ 	.word	0x00041d00
        /*12d0*/ 	.word	0x00000009
        /*12d4*/ 	.word	0x00000000
        /*12d8*/ 	.short	0x010a
        /*12da*/ 	.byte	0x3f
	.zero		1


	//   ....[108]....
        /*12dc*/ 	.word	0x00041e40
        /*12e0*/ 	.word	0x0000000b
        /*12e4*/ 	.word	0x00000000
        /*12e8*/ 	.short	0x010a
        /*12ea*/ 	.byte	0x3f
	.zero		1


	//   ....[109]....
        /*12ec*/ 	.word	0x000423e0
        /*12f0*/ 	.word	0x00000006
        /*12f4*/ 	.word	0x00038810
        /*12f8*/ 	.short	0x010a
        /*12fa*/ 	.byte	0x3f
	.zero		1


	//   ....[110]....
        /*12fc*/ 	.word	0x00042560
        /*1300*/ 	.word	0x0000000b
        /*1304*/ 	.word	0x00000000
        /*1308*/ 	.short	0x010a
        /*130a*/ 	.byte	0x3f
	.zero		1


	//   ....[111]....
        /*130c*/ 	.word	0x000426a0
        /*1310*/ 	.word	0x0000000e
        /*1314*/ 	.word	0x00000000
        /*1318*/ 	.short	0x010a
        /*131a*/ 	.byte	0x3f
	.zero		1


	//   ....[112]....
        /*131c*/ 	.word	0x00044b10
        /*1320*/ 	.word	0x0000000b
        /*1324*/ 	.word	0x00000000
        /*1328*/ 	.short	0x0101
        /*132a*/ 	.byte	0x3f
	.zero		1


	//   ....[113]....
        /*132c*/ 	.word	0x00051170
        /*1330*/ 	.word	0x00000002
        /*1334*/ 	.word	0x00000000
        /*1338*/ 	.short	0x0101
        /*133a*/ 	.byte	0x3f
	.zero		1


	//   ....[114]....
        /*133c*/ 	.word	0x000511a0
        /*1340*/ 	.word	0x0000000b
        /*1344*/ 	.word	0x00000000
        /*1348*/ 	.short	0x010a
        /*134a*/ 	.byte	0x3f
	.zero		1


	//   ....[115]....
        /*134c*/ 	.word	0x000511f0
        /*1350*/ 	.word	0x00000006
        /*1354*/ 	.word	0x00038810
        /*1358*/ 	.short	0x010a
        /*135a*/ 	.byte	0x3f
	.zero		1


	//   ....[116]....
        /*135c*/ 	.word	0x00051240
        /*1360*/ 	.word	0x0000000e
        /*1364*/ 	.word	0x00000000
        /*1368*/ 	.short	0x010a
        /*136a*/ 	.byte	0x3f
	.zero		1


	//----- nvinfo : EIATTR_NUM_MBARRIERS
	.align		4
.L_957:
        /*136c*/ 	.byte	0x03, 0x38
        /*136e*/ 	.short	0x0017


	//----- nvinfo : EIATTR_EXIT_INSTR_OFFSETS
	.align		4
        /*1370*/ 	.byte	0x04, 0x1c
        /*1372*/ 	.short	(.L_959 - .L_958)


	//   ....[0]....
.L_958:
        /*1374*/ 	.word	0x0003e980


	//----- nvinfo : EIATTR_MAX_THREADS
	.align		4
.L_959:
        /*1378*/ 	.byte	0x04, 0x05
        /*137a*/ 	.short	(.L_961 - .L_960)
.L_960:
        /*137c*/ 	.word	0x00000180
        /*1380*/ 	.word	0x00000001
        /*1384*/ 	.word	0x00000001


	//----- nvinfo : EIATTR_CRS_STACK_SIZE
	.align		4
.L_961:
        /*1388*/ 	.byte	0x04, 0x1e
        /*138a*/ 	.short	(.L_963 - .L_962)
.L_962:
        /*138c*/ 	.word	0x00000000


	//----- nvinfo : EIATTR_CBANK_PARAM_SIZE
	.align		4
.L_963:
        /*1390*/ 	.byte	0x03, 0x19
        /*1392*/ 	.short	0x0bf0


	//----- nvinfo : EIATTR_PARAM_CBANK
	.align		4
        /*1394*/ 	.byte	0x04, 0x0a
        /*1396*/ 	.short	(.L_965 - .L_964)
	.align		4
.L_964:
        /*1398*/ 	.word	index@(.nv.constant0._ZN7cutlass13device_kernelIN5flash11enable_sm90INS1_16FlashAttnFwdSm90INS1_25CollectiveMainloopFwdSm90ILi2EN4cute5tupleIJNS5_1CILi1EEES8_S8_EEENS6_IJNS7_ILi64EEESA_SA_EEELi512ENS_6half_tEfNS_4arch4Sm90ELb0ELb1ELb1ELb1ELb0ELb1ELb1ELb0ELb0ELb1ELb0ELb0EEENS1_21CollectiveEpilogueFwdINS6_IJSA_NS7_ILi512EEESA_EEES9_SC_SE_Li256ELb1ELb1ELb0ELb0EEENS1_36VarlenDynamicPersistentTileSchedulerILi64ELi64ELi256ELi128ELb0ELb1ELb1ELb1ELb0ELb1EEEEEEEEEvNT_6ParamsE)
        /*139c*/ 	.short	0x0210
        /*139e*/ 	.short	0x0bf0


	//----- nvinfo : EIATTR_SW_WAR
	.align		4
.L_965:
        /*13a0*/ 	.byte	0x04, 0x36
        /*13a2*/ 	.short	(.L_967 - .L_966)
.L_966:
        /*13a4*/ 	.word	0x00000008
.L_967:


//--------------------- .nv.info._ZN7cutlass13device_kernelIN5flash11enable_sm90INS1_16FlashAttnFwdSm90INS1_25CollectiveMainloopFwdSm90ILi2EN4cute5tupleIJNS5_1CILi1EEES8_S8_EEENS6_IJNS7_ILi64EEESA_SA_EEELi512ENS_6half_tEfNS_4arch4Sm90ELb1ELb0ELb1ELb0ELb0ELb0ELb0ELb0ELb0ELb1ELb0ELb0EEENS1_21CollectiveEpilogueFwdINS6_IJSA_NS7_ILi512EEESA_EEES9_SC_SE_Li256ELb0ELb1ELb0ELb0EEENS1_30DynamicPersistentTileSchedulerILi256ELi128ELb0ELb1ELb1EEEEEEEEEvNT_6ParamsE --------------------------
	.section	.nv.info._ZN7cutlass13device_kernelIN5flash11enable_sm90INS1_16FlashAttnFwdSm90INS1_25CollectiveMainloopFwdSm90ILi2EN4cute5tupleIJNS5_1CILi1EEES8_S8_EEENS6_IJNS7_ILi64EEESA_SA_EEELi512ENS_6half_tEfNS_4arch4Sm90ELb1ELb0ELb1ELb0ELb0ELb0ELb0ELb0ELb0ELb1ELb0ELb0EEENS1_21CollectiveEpilogueFwdINS6_IJSA_NS7_ILi512EEESA_EEES9_SC_SE_Li256ELb0ELb1ELb0ELb0EEENS1_30DynamicPersistentTileSchedulerILi256ELi128ELb0ELb1ELb1EEEEEEEEEvNT_6ParamsE,"",@"SHT_CUDA_INFO"
	.sectionflags	@""
	.align	4


	//----- nvinfo : EIATTR_CUDA_API_VERSION
	.align		4
        /*0000*/ 	.byte	0x04, 0x37
        /*0002*/ 	.short	(.L_969 - .L_968)
.L_968:
        /*0004*/ 	.word	0x00000082


	//----- nvinfo : EIATTR_KPARAM_INFO
	.align		4
.L_969:
        /*0008*/ 	.byte	0x04, 0x17
        /*000a*/ 	.short	(.L_971 - .L_970)
.L_970:
        /*000c*/ 	.word	0x00000000
        /*0010*/ 	.short	0x0000
        /*0012*/ 	.short	0x0070
        /*0014*/ 	.byte	0x00, 0xf0, 0x01, 0x2a


	//----- nvinfo : EIATTR_SPARSE_MMA_MASK
	.align		4
.L_971:
        /*0018*/ 	.byte	0x03, 0x50
        /*001a*/ 	.short	0x0000


	//----- nvinfo : EIATTR_MAXREG_COUNT
	.align		4
        /*001c*/ 	.byte	0x03, 0x1b
        /*001e*/ 	.short	0x00a8


	//----- nvinfo : EIATTR_NUM_BARRIERS
	.align		4
        /*0020*/ 	.byte	0x02, 0x4c
        /*0022*/ 	.byte	0x10
	.zero		1


	//----- nvinfo : EIATTR_EXTERNS
	.align		4
        /*0024*/ 	.byte	0x04, 0x0f
        /*0026*/ 	.short	(.L_973 - .L_972)


	//   ....[0]....
	.align		4
.L_972:
        /*0028*/ 	.word	index@(__assertfail)


	//----- nvinfo : EIATTR_ANNOTATIONS
	.align		4
.L_973:
        /*002c*/ 	.byte	0x04, 0x55
        /*002e*/ 	.short	(.L_975 - .L_974)


	//   ....[0]....
.L_974:
        /* <DEDUP_REMOVED lines=24> */


	//----- nvinfo : EIATTR_MERCURY_ISA_VERSION
	.align		4
.L_975:
        /*01a0*/ 	.byte	0x03, 0x5f
        /*01a2*/ 	.short	0x0101


	//----- nvinfo : EIATTR_INT_WARP_WIDE_INSTR_OFFSETS
	.align		4
        /*01a4*/ 	.byte	0x04, 0x31
        /*01a6*/ 	.short	(.L_977 - .L_976)


	//   ....[0]....
.L_976:
        /*01a8*/ 	.word	0x00000130


	//   ....[1]....
        /*01ac*/ 	.word	0x00000170


	//   ....[2]....
        /*01b0*/ 	.word	0x000001e0


	//   ....[3]....
        /*01b4*/ 	.word	0x0000d010


	//   ....[4]....
        /*01b8*/ 	.word	0x0000d0a0


	//   ....[5]....
        /*01bc*/ 	.word	0x00011690


	//   ....[6]....
        /*01c0*/ 	.word	0x00011720


	//----- nvinfo : EIATTR_COOP_GROUP_MASK_REGIDS
	.align		4
.L_977:
        /*01c4*/ 	.byte	0x04, 0x29
        /*01c6*/ 	.short	(.L_979 - .L_978)


	//   ....[0]....
.L_978:
        /*01c8*/ 	.word	0xffffffff


	//   ....[1]....
        /*01cc*/ 	.word	0xffffffff


	//   ....[2]....
        /*01d0*/ 	.word	0xffffffff


	//   ....[3]....
        /*01d4*/ 	.word	0xffffffff


	//   ....[4]....
        /*01d8*/ 	.word	0xffffffff


	//   ....[5]....
        /*01dc*/ 	.word	0xffffffff


	//   ....[6]....
        /*01e0*/ 	.word	0xffffffff


	//   ....[7]....
        /*01e4*/ 	.word	0xffffffff


	//   ....[8]....
        /*01e8*/ 	.word	0xffffffff


	//   ....[9]....
        /*01ec*/ 	.word	0xffffffff


	//   ....[10]....
        /*01f0*/ 	.word	0xffffffff


	//   ....[11]....
        /*01f4*/ 	.word	0xffffffff


	//   ....[12]....
        /*01f8*/ 	.word	0xffffffff


	//   ....[13]....
        /*01fc*/ 	.word	0xffffffff


	//   ....[14]....
        /*0200*/ 	.word	0xffffffff


	//   ....[15]....
        /*0204*/ 	.word	0xffffffff


	//   ....[16]....
        /*0208*/ 	.word	0xffffffff


	//   ....[17]....
        /*020c*/ 	.word	0xffffffff


	//   ....[18]....
        /*0210*/ 	.word	0xffffffff


	//   ....[19]....
        /*0214*/ 	.word	0xffffffff


	//   ....[20]....
        /*0218*/ 	.word	0xffffffff


	//   ....[21]....
        /*021c*/ 	.word	0xffffffff


	//   ....[22]....
        /*0220*/ 	.word	0xffffffff


	//   ....[23]....
        /*0224*/ 	.word	0xffffffff


	//   ....[24]....
        /*0228*/ 	.word	0xffffffff


	//   ....[25]....
        /*022c*/ 	.word	0xffffffff


	//   ....[26]....
        /*0230*/ 	.word	0xffffffff


	//   ....[27]....
        /*0234*/ 	.word	0xffffffff


	//   ....[28]....
        /*0238*/ 	.word	0xffffffff


	//   ....[29]....
        /*023c*/ 	.word	0xffffffff


	//   ....[30]....
        /*0240*/ 	.word	0xffffffff


	//   ....[31]....
        /*0244*/ 	.word	0xffffffff


	//   ....[32]....
        /*0248*/ 	.word	0xffffffff


	//   ....[33]....
        /*024c*/ 	.word	0xffffffff


	//   ....[34]....
        /*0250*/ 	.word	0xffffffff


	//   ....[35]....
        /*0254*/ 	.word	0xffffffff


	//   ....[36]....
        /*0258*/ 	.word	0xffffffff


	//   ....[37]....
        /*025c*/ 	.word	0xffffffff


	//   ....[38]....
        /*0260*/ 	.word	0xffffffff


	//   ....[39]....
        /*0264*/ 	.word	0xffffffff


	//   ....[40]....
        /*0268*/ 	.word	0xffffffff


	//   ....[41]....
        /*026c*/ 	.word	0xffffffff


	//   ....[42]....
        /*0270*/ 	.word	0xffffffff


	//   ....[43]....
        /*0274*/ 	.word	0xffffffff


	//   ....[44]....
        /*0278*/ 	.word	0xffffffff


	//   ....[45]....
        /*027c*/ 	.word	0xffffffff


	//   ....[46]....
        /*0280*/ 	.word	0xffffffff


	//   ....[47]....
        /*0284*/ 	.word	0xffffffff


	//   ....[48]....
        /*0288*/ 	.word	0xffffffff


	//   ....[49]....
        /*028c*/ 	.word	0xffffffff


	//   ....[50]....
        /*0290*/ 	.word	0xffffffff


	//   ....[51]....
        /*0294*/ 	.word	0xffffffff


	//   ....[52]....
        /*0298*/ 	.word	0xffffffff


	//   ....[53]....
        /*029c*/ 	.word	0xffffffff


	//   ....[54]....
        /*02a0*/ 	.word	0xffffffff


	//   ....[55]....
        /*02a4*/ 	.word	0xffffffff


	//   ....[56]....
        /*02a8*/ 	.word	0xffffffff


	//   ....[57]....
        /*02ac*/ 	.word	0x0500000f


	//   ....[58]....
        /*02b0*/ 	.word	0x0500000f


	//   ....[59]....
        /*02b4*/ 	.word	0x0500000f


	//   ....[60]....
        /*02b8*/ 	.word	0x0500000f


	//   ....[61]....
        /*02bc*/ 	.word	0x0500000f


	//   ....[62]....
        /*02c0*/ 	.word	0x0500000f


	//   ....[63]....
        /*02c4*/ 	.word	0x0500000f


	//   ....[64]....
        /*02c8*/ 	.word	0x0500000f


	//   ....[65]....
        /*02cc*/ 	.word	0x0500000f


	//   ....[66]....
        /*02d0*/ 	.word	0x0500000f


	//   ....[67]....
        /*02d4*/ 	.word	0x0500000f


	//----- nvinfo : EIATTR_COOP_GROUP_INSTR_OFFSETS
	.align		4
.L_979:
        /*02d8*/ 	.byte	0x04, 0x28
        /*02da*/ 	.short	(.L_981 - .L_980)


	//   ....[0]....
.L_980:
        /*02dc*/ 	.word	0x00000060


	//   ....[1]....
        /*02e0*/ 	.word	0x00000140


	//   ....[2]....
        /*02e4*/ 	.word	0x00000190


	//   ....[3]....
        /*02e8*/ 	.word	0x00000380


	//   ....[4]....
        /*02ec*/ 	.word	0x000004e0


	//   ....[5]....
        /*02f0*/ 	.word	0x00000600


	//   ....[6]....
        /*02f4*/ 	.word	0x00000760


	//   ....[7]....
        /*02f8*/ 	.word	0x00001900


	//   ....[8]....
        /*02fc*/ 	.word	0x000036c0


	//   ....[9]....
        /*0300*/ 	.word	0x00003cb0


	//   ....[10]....
        /*0304*/ 	.word	0x00003cd0


	//   ....[11]....
        /*0308*/ 	.word	0x00004470


	//   ....[12]....
        /*030c*/ 	.word	0x00004510


	//   ....[13]....
        /*0310*/ 	.word	0x00004980


	//   ....[14]....
        /*0314*/ 	.word	0x000049f0


	//   ....[15]....
        /*0318*/ 	.word	0x00005390


	//   ....[16]....
        /*031c*/ 	.word	0x00005690


	//   ....[17]....
        /*0320*/ 	.word	0x000056a0


	//   ....[18]....
        /*0324*/ 	.word	0x00005dd0


	//   ....[19]....
        /*0328*/ 	.word	0x00005e50


	//   ....[20]....
        /*032c*/ 	.word	0x000062b0


	//   ....[21]....
        /*0330*/ 	.word	0x00006350


	//   ....[22]....
        /*0334*/ 	.word	0x000075b0


	//   ....[23]....
        /*0338*/ 	.word	0x00007cd0


	//   ....[24]....
        /*033c*/ 	.word	0x00007d40


	//   ....[25]....
        /*0340*/ 	.word	0x00008030


	//   ....[26]....
        /*0344*/ 	.word	0x000081f0


	//   ....[27]....
        /*0348*/ 	.word	0x00009290


	//   ....[28]....
        /*034c*/ 	.word	0x000092d0


	//   ....[29]....
        /*0350*/ 	.word	0x00009310


	//   ....[30]....
        /*0354*/ 	.word	0x00009390


	//   ....[31]....
        /*0358*/ 	.word	0x000093c0


	//   ....[32]....
        /*035c*/ 	.word	0x00009e30


	//   ....[33]....
        /*0360*/ 	.word	0x0000b0f0


	//   ....[34]....
        /*0364*/ 	.word	0x0000b120


	//   ....[35]....
        /*0368*/ 	.word	0x0000b150


	//   ....[36]....
        /*036c*/ 	.word	0x0000b170


	//   ....[37]....
        /*0370*/ 	.word	0x0000b7c0


	//   ....[38]....
        /*0374*/ 	.word	0x0000b7d0


	//   ....[39]....
        /*0378*/ 	.word	0x0000ba00


	//   ....[40]....
        /*037c*/ 	.word	0x0000ba20


	//   ....[41]....
        /*0380*/ 	.word	0x0000c3b0


	//   ....[42]....
        /*0384*/ 	.word	0x0000c3d0


	//   ....[43]....
        /*0388*/ 	.word	0x0000c600


	//   ....[44]....
        /*038c*/ 	.word	0x0000c620


	//   ....[45]....
        /*0390*/ 	.word	0x0000c8e0


	//   ....[46]....
        /*0394*/ 	.word	0x0000d600


	//   ....[47]....
        /*0398*/ 	.word	0x0000df40


	//   ....[48]....
        /*039c*/ 	.word	0x0000df70


	//   ....[49]....
        /*03a0*/ 	.word	0x0000e020


	//   ....[50]....
        /*03a4*/ 	.word	0x0000e030


	//   ....[51]....
        /*03a8*/ 	.word	0x0000e0a0


	//   ....[52]....
        /*03ac*/ 	.word	0x0000e0b0


	//   ....[53]....
        /*03b0*/ 	.word	0x0000e0c0


	//   ....[54]....
        /*03b4*/ 	.word	0x0000e100


	//   ....[55]....
        /*03b8*/ 	.word	0x00011880


	//   ....[56]....
        /*03bc*/ 	.word	0x00011a70


	//   ....[57]....
        /*03c0*/ 	.word	0x00012070


	//   ....[58]....
        /*03c4*/ 	.word	0x000121d0


	//   ....[59]....
        /*03c8*/ 	.word	0x00012230


	//   ....[60]....
        /*03cc*/ 	.word	0x000122c0


	//   ....[61]....
        /*03d0*/ 	.word	0x000123a0


	//   ....[62]....
        /*03d4*/ 	.word	0x00012400


	//   ....[63]....
        /*03d8*/ 	.word	0x000124e0


	//   ....[64]....
        /*03dc*/ 	.word	0x00012540


	//   ....[65]....
        /*03e0*/ 	.word	0x00012600


	//   ....[66]....
        /*03e4*/ 	.word	0x00012920


	//   ....[67]....
        /*03e8*/ 	.word	0x00012a40


	//----- nvinfo : EIATTR_REG_RECONFIG
	.align		4
.L_981:
        /*03ec*/ 	.byte	0x01, 0x54
	.zero		2


	//----- nvinfo : EIATTR_SYSCALL_OFFSETS
	.align		4
        /*03f0*/ 	.byte	0x04, 0x46
        /*03f2*/ 	.short	(.L_983 - .L_982)


	//   ....[0]....
.L_982:
        /*03f4*/ 	.word	0x00003890


	//   ....[1]....
        /*03f8*/ 	.word	0x0000d210


	//   ....[2]....
        /*03fc*/ 	.word	0x0000d360


	//   ....[3]....
        /*0400*/ 	.word	0x0000d450


	//   ....[4]....
        /*0404*/ 	.word	0x0000db80


	//----- nvinfo : EIATTR_MBARRIER_INSTR_OFFSETS
	.align		4
.L_983:
        /*0408*/ 	.byte	0x04, 0x39
        /*040a*/ 	.short	(.L_985 - .L_984)


	//   ....[0]....
.L_984:
        /*040c*/ 	.word	0x00000270
        /*0410*/ 	.word	0x000000ff
        /*0414*/ 	.word	0x00028c00
        /*0418*/ 	.short	0x0100
        /*041a*/ 	.byte	0x08
	.zero		1


	//   ....[1]....
        /*041c*/ 	.word	0x00000280
        /*0420*/ 	.word	0x000000ff
        /*0424*/ 	.word	0x00028c20
        /*0428*/ 	.short	0x0100
        /*042a*/ 	.byte	0x08
	.zero		1


	//   ....[2]....
        /*042c*/ 	.word	0x00000330
        /*0430*/ 	.word	0x000000ff
        /*0434*/ 	.word	0x00028c30
        /*0438*/ 	.short	0x0100
        /*043a*/ 	.byte	0x06
	.zero		1


	//   ....[3]....
        /*043c*/ 	.word	0x00000340
        /*0440*/ 	.word	0x000000ff
        /*0444*/ 	.word	0x00028c40
        /*0448*/ 	.short	0x0100
        /*044a*/ 	.byte	0x06
	.zero		1


	//   ....[4]....
        /*044c*/ 	.word	0x00000350
        /*0450*/ 	.word	0x000000ff
        /*0454*/ 	.word	0x00028c38
        /*0458*/ 	.short	0x0100
        /*045a*/ 	.byte	0x06
	.zero		1


	//   ....[5]....
        /*045c*/ 	.word	0x00000360
        /*0460*/ 	.word	0x000000ff
        /*0464*/ 	.word	0x00028c48
        /*0468*/ 	.short	0x0100
        /*046a*/ 	.byte	0x06
	.zero		1


	//   ....[6]....
        /*046c*/ 	.word	0x00000490
        /*0470*/ 	.word	0x000000ff
        /*0474*/ 	.word	0x00028c50
        /*0478*/ 	.short	0x0100
        /*047a*/ 	.byte	0x08
	.zero		1


	//   ....[7]....
        /*047c*/ 	.word	0x000004a0
        /*0480*/ 	.word	0x000000ff
        /*0484*/ 	.word	0x00028c60
        /*0488*/ 	.short	0x0100
        /*048a*/ 	.byte	0x08
	.zero		1


	//   ....[8]....
        /*048c*/ 	.word	0x000004b0
        /*0490*/ 	.word	0x000000ff
        /*0494*/ 	.word	0x00028c58
        /*0498*/ 	.short	0x0100
        /*049a*/ 	.byte	0x08
	.zero		1


	//   ....[9]....
        /*049c*/ 	.word	0x000004c0
        /*04a0*/ 	.word	0x000000ff
        /*04a4*/ 	.word	0x00028c68
        /*04a8*/ 	.short	0x0100
        /*04aa*/ 	.byte	0x08
	.zero		1


	//   ....[10]....
        /*04ac*/ 	.word	0x000005b0
        /*04b0*/ 	.word	0x000000ff
        /*04b4*/ 	.word	0x00028c70
        /*04b8*/ 	.short	0x0100
        /*04ba*/ 	.byte	0x06
	.zero		1


	//   ....[11]....
        /*04bc*/ 	.word	0x000005c0
        /*04c0*/ 	.word	0x000000ff
        /*04c4*/ 	.word	0x00028c80
        /*04c8*/ 	.short	0x0100
        /*04ca*/ 	.byte	0x06
	.zero		1


	//   ....[12]....
        /*04cc*/ 	.word	0x000005d0
        /*04d0*/ 	.word	0x000000ff
        /*04d4*/ 	.word	0x00028c78
        /*04d8*/ 	.short	0x0100
        /*04da*/ 	.byte	0x06
	.zero		1


	//   ....[13]....
        /*04dc*/ 	.word	0x000005e0
        /*04e0*/ 	.word	0x000000ff
        /*04e4*/ 	.word	0x00028c88
        /*04e8*/ 	.short	0x0100
        /*04ea*/ 	.byte	0x06
	.zero		1


	//   ....[14]....
        /*04ec*/ 	.word	0x00000710
        /*04f0*/ 	.word	0x000000ff
        /*04f4*/ 	.word	0x00028c90
        /*04f8*/ 	.short	0x0100
        /*04fa*/ 	.byte	0x08
	.zero		1


	//   ....[15]....
        /*04fc*/ 	.word	0x00000720
        /*0500*/ 	.word	0x000000ff
        /*0504*/ 	.word	0x00028ca0
        /*0508*/ 	.short	0x0100
        /*050a*/ 	.byte	0x08
	.zero		1


	//   ....[16]....
        /*050c*/ 	.word	0x00000730
        /*0510*/ 	.word	0x000000ff
        /*0514*/ 	.word	0x00028c98
        /*0518*/ 	.short	0x0100
        /*051a*/ 	.byte	0x08
	.zero		1


	//   ....[17]....
        /*051c*/ 	.word	0x00000740
        /*0520*/ 	.word	0x000000ff
        /*0524*/ 	.word	0x00028ca8
        /*0528*/ 	.short	0x0100
        /*052a*/ 	.byte	0x08
	.zero		1


	//   ....[18]....
        /*052c*/ 	.word	0x00000870
        /*0530*/ 	.word	0x000000ff
        /*0534*/ 	.word	0x00028cb0
        /*0538*/ 	.short	0x0100
        /*053a*/ 	.byte	0x08
	.zero		1


	//   ....[19]....
        /*053c*/ 	.word	0x00000880
        /*0540*/ 	.word	0x000000ff
        /*0544*/ 	.word	0x00028cc0
        /*0548*/ 	.short	0x0100
        /*054a*/ 	.byte	0x08
	.zero		1


	//   ....[20]....
        /*054c*/ 	.word	0x00000890
        /*0550*/ 	.word	0x000000ff
        /*0554*/ 	.word	0x00028cb8
        /*0558*/ 	.short	0x0100
        /*055a*/ 	.byte	0x08
	.zero		1


	//   ....[21]....
        /*055c*/ 	.word	0x000008a0
        /*0560*/ 	.word	0x000000ff
        /*0564*/ 	.word	0x00028cc8
        /*0568*/ 	.short	0x0100
        /*056a*/ 	.byte	0x08
	.zero		1


	//   ....[22]....
        /*056c*/ 	.word	0x00001a10
        /*0570*/ 	.word	0x000000ff
        /*0574*/ 	.word	0x00028c50
        /*0578*/ 	.short	0x010a
        /*057a*/ 	.byte	0x15
	.zero		1


	//   ....[23]....
        /*057c*/ 	.word	0x00001cd0
        /*0580*/ 	.word	0x00000000
        /*0584*/ 	.word	0x00000000
        /*0588*/ 	.short	0x0101
        /*058a*/ 	.byte	0x3f
	.zero		1


	//   ....[24]....
        /*058c*/ 	.word	0x00002620
        /*0590*/ 	.word	0x000000ff
        /*0594*/ 	.word	0x00028c50
        /*0598*/ 	.short	0x010a
        /*059a*/ 	.byte	0x15
	.zero		1


	//   ....[25]....
        /*059c*/ 	.word	0x00002660
        /*05a0*/ 	.word	0x000000ff
        /*05a4*/ 	.word	0x00028c50
        /*05a8*/ 	.short	0x010a
        /*05aa*/ 	.byte	0x15
	.zero		1


	//   ....[26]....
        /*05ac*/ 	.word	0x00002830
        /*05b0*/ 	.word	0x00000000
        /*05b4*/ 	.word	0x00000000
        /*05b8*/ 	.short	0x0101
        /*05ba*/ 	.byte	0x3f
	.zero		1


	//   ....[27]....
        /*05bc*/ 	.word	0x00003910
        /*05c0*/ 	.word	0x000000ff
        /*05c4*/ 	.word	0x00028c00
        /*05c8*/ 	.short	0x010a
        /*05ca*/ 	.byte	0x2b
	.zero		1


	//   ....[28]....
        /*05cc*/ 	.word	0x00003990
        /*05d0*/ 	.word	0x00000007
        /*05d4*/ 	.word	0x00028c30
        /*05d8*/ 	.short	0x010a
        /*05da*/ 	.byte	0x3f
	.zero		1


	//   ....[29]....
        /*05dc*/ 	.word	0x000039d0
        /*05e0*/ 	.word	0x00000007
        /*05e4*/ 	.word	0x00028c30
        /*05e8*/ 	.short	0x010a
        /*05ea*/ 	.byte	0x3f
	.zero		1


	//   ....[30]....
        /*05ec*/ 	.word	0x00004c00
        /*05f0*/ 	.word	0x00000003
        /*05f4*/ 	.word	0x00000000
        /*05f8*/ 	.short	0x0101
        /*05fa*/ 	.byte	0x3f
	.zero		1


	//   ....[31]....
        /*05fc*/ 	.word	0x00005040
        /*0600*/ 	.word	0x00000007
        /*0604*/ 	.word	0x00028c50
        /*0608*/ 	.short	0x010a
        /*060a*/ 	.byte	0x3f
	.zero		1


	//   ....[32]....
        /*060c*/ 	.word	0x00005080
        /*0610*/ 	.word	0x00000007
        /*0614*/ 	.word	0x00028c50
        /*0618*/ 	.short	0x010a
        /*061a*/ 	.byte	0x3f
	.zero		1


	//   ....[33]....
        /*061c*/ 	.word	0x000053b0
        /*0620*/ 	.word	0x00000007
        /*0624*/ 	.word	0x00000000
        /*0628*/ 	.short	0x0101
        /*062a*/ 	.byte	0x3f
	.zero		1


	//   ....[34]....
        /*062c*/ 	.word	0x000054d0
        /*0630*/ 	.word	0x000000ff
        /*0634*/ 	.word	0x00028c30
        /*0638*/ 	.short	0x010a
        /*063a*/ 	.byte	0x1a
	.zero		1


	//   ....[35]....
        /*063c*/ 	.word	0x00005510
        /*0640*/ 	.word	0x000000ff
        /*0644*/ 	.word	0x00028c30
        /*0648*/ 	.short	0x010a
        /*064a*/ 	.byte	0x1a
	.zero		1


	//   ....[36]....
        /*064c*/ 	.word	0x00006610
        /*0650*/ 	.word	0x0000009f
        /*0654*/ 	.word	0x00000000
        /*0658*/ 	.short	0x0101
        /*065a*/ 	.byte	0x3f
	.zero		1


	//   ....[37]....
        /*065c*/ 	.word	0x000072f0
        /*0660*/ 	.word	0x000000ff
        /*0664*/ 	.word	0x00028c50
        /*0668*/ 	.short	0x010a
        /*066a*/ 	.byte	0x1a
	.zero		1


	//   ....[38]....
        /*066c*/ 	.word	0x00007330
        /*0670*/ 	.word	0x000000ff
        /*0674*/ 	.word	0x00028c50
        /*0678*/ 	.short	0x010a
        /*067a*/ 	.byte	0x1a
	.zero		1


	//   ....[39]....
        /*067c*/ 	.word	0x000075d0
        /*0680*/ 	.word	0x000000b2
        /*0684*/ 	.word	0x00000000
        /*0688*/ 	.short	0x0101
        /*068a*/ 	.byte	0x3f
	.zero		1


	//   ....[40]....
        /*068c*/ 	.word	0x00007700
        /*0690*/ 	.word	0x000000ff
        /*0694*/ 	.word	0x00028c30
        /*0698*/ 	.short	0x010a
        /*069a*/ 	.byte	0x18
	.zero		1


	//   ....[41]....
        /*069c*/ 	.word	0x00007740
        /*06a0*/ 	.word	0x000000ff
        /*06a4*/ 	.word	0x00028c30
        /*06a8*/ 	.short	0x010a
        /*06aa*/ 	.byte	0x18
	.zero		1


	//   ....[42]....
        /*06ac*/ 	.word	0x00008590
        /*06b0*/ 	.word	0x00000098
        /*06b4*/ 	.word	0x00000000
        /*06b8*/ 	.short	0x0101
        /*06ba*/ 	.byte	0x3f
	.zero		1


	//   ....[43]....
        /*06bc*/ 	.word	0x00008fe0
        /*06c0*/ 	.word	0x000000ff
        /*06c4*/ 	.word	0x00028c50
        /*06c8*/ 	.short	0x010a
        /*06ca*/ 	.byte	0x18
	.zero		1


	//   ....[44]....
        /*06cc*/ 	.word	0x00009020
        /*06d0*/ 	.word	0x000000ff
        /*06d4*/ 	.word	0x00028c50
        /*06d8*/ 	.short	0x010a
        /*06da*/ 	.byte	0x18
	.zero		1


	//   ....[45]....
        /*06dc*/ 	.word	0x000092b0
        /*06e0*/ 	.word	0x000000aa
        /*06e4*/ 	.word	0x00000000
        /*06e8*/ 	.short	0x0101
        /*06ea*/ 	.byte	0x3f
	.zero		1


	//   ....[46]....
        /*06ec*/ 	.word	0x0000b770
        /*06f0*/ 	.word	0x000000ff
        /*06f4*/ 	.word	0x00000000
        /*06f8*/ 	.short	0x0101
        /*06fa*/ 	.byte	0x05
	.zero		1


	//   ....[47]....
        /*06fc*/ 	.word	0x0000d860
        /*0700*/ 	.word	0x00000003
        /*0704*/ 	.word	0x00028c40
        /*0708*/ 	.short	0x010a
        /*070a*/ 	.byte	0x3f
	.zero		1


	//   ....[48]....
        /*070c*/ 	.word	0x0000e1b0
        /*0710*/ 	.word	0x00000011
        /*0714*/ 	.word	0x00028c00
        /*0718*/ 	.short	0x0107
        /*071a*/ 	.byte	0x3f
	.zero		1


	//   ....[49]....
        /*071c*/ 	.word	0x0000e2a0
        /*0720*/ 	.word	0x00000011
        /*0724*/ 	.word	0x00028c00
        /*0728*/ 	.short	0x0101
        /*072a*/ 	.byte	0x3f
	.zero		1


	//   ....[50]....
        /*072c*/ 	.word	0x0000e2c0
        /*0730*/ 	.word	0x00000011
        /*0734*/ 	.word	0x00028c20
        /*0738*/ 	.short	0x010a
        /*073a*/ 	.byte	0x3f
	.zero		1


	//   ....[51]....
        /*073c*/ 	.word	0x0000e3a0
        /*0740*/ 	.word	0x00000000
        /*0744*/ 	.word	0x00028c60
        /*0748*/ 	.short	0x010a
        /*074a*/ 	.byte	0x3f
	.zero		1


	//   ....[52]....
        /*074c*/ 	.word	0x0000ef80
        /*0750*/ 	.word	0x00000002
        /*0754*/ 	.word	0x00028c40
        /*0758*/ 	.short	0x010a
        /*075a*/ 	.byte	0x3f
	.zero		1


	//   ....[53]....
        /*075c*/ 	.word	0x0000f1a0
        /*0760*/ 	.word	0x00000002
        /*0764*/ 	.word	0x00028c60
        /*0768*/ 	.short	0x010a
        /*076a*/ 	.byte	0x3f
	.zero		1


	//   ....[54]....
        /*076c*/ 	.word	0x0000fd40
        /*0770*/ 	.word	0x00000004
        /*0774*/ 	.word	0x00028c40
        /*0778*/ 	.short	0x010a
        /*077a*/ 	.byte	0x3f
	.zero		1


	//   ....[55]....
        /*077c*/ 	.word	0x0000ff60
        /*0780*/ 	.word	0x00000004
        /*0784*/ 	.word	0x00028c60
        /*0788*/ 	.short	0x010a
        /*078a*/ 	.byte	0x3f
	.zero		1


	//   ....[56]....
        /*078c*/ 	.word	0x00010aa0
        /*0790*/ 	.word	0x00000004
        /*0794*/ 	.word	0x00028c40
        /*0798*/ 	.short	0x010a
        /*079a*/ 	.byte	0x3f
	.zero		1


	//   ....[57]....
        /*079c*/ 	.word	0x00010cc0
        /*07a0*/ 	.word	0x00000004
        /*07a4*/ 	.word	0x00028c60
        /*07a8*/ 	.short	0x010a
        /*07aa*/ 	.byte	0x3f
	.zero		1


	//   ....[58]....
        /*07ac*/ 	.word	0x000119f0
        /*07b0*/ 	.word	0x00000000
        /*07b4*/ 	.word	0x00028c20
        /*07b8*/ 	.short	0x010a
        /*07ba*/ 	.byte	0x3f
	.zero		1


	//   ....[59]....
        /*07bc*/ 	.word	0x00011bc0
        /*07c0*/ 	.word	0x00000006
        /*07c4*/ 	.word	0x00000000
        /*07c8*/ 	.short	0x010a
        /*07ca*/ 	.byte	0x3f
	.zero		1


	//   ....[60]....
        /*07cc*/ 	.word	0x00011c10
        /*07d0*/ 	.word	0x00000003
        /*07d4*/ 	.word	0x00000000
        /*07d8*/ 	.short	0x010a
        /*07da*/ 	.byte	0x3f
	.zero		1


	//   ....[61]....
        /*07dc*/ 	.word	0x00011c70
        /*07e0*/ 	.word	0x00000012
        /*07e4*/ 	.word	0x00000000
        /*07e8*/ 	.short	0x010a
        /*07ea*/ 	.byte	0x3f
	.zero		1


	//   ....[62]....
        /*07ec*/ 	.word	0x00011ca0
        /*07f0*/ 	.word	0x00000003
        /*07f4*/ 	.word	0x00000000
        /*07f8*/ 	.short	0x010a
        /*07fa*/ 	.byte	0x3f
	.zero		1


	//   ....[63]....
        /*07fc*/ 	.word	0x00011d10
        /*0800*/ 	.word	0x00000003
        /*0804*/ 	.word	0x00028c50
        /*0808*/ 	.short	0x010a
        /*080a*/ 	.byte	0x3f
	.zero		1


	//   ....[64]....
        /*080c*/ 	.word	0x00011d70
        /*0810*/ 	.word	0x00000003
        /*0814*/ 	.word	0x00028c50
        /*0818*/ 	.short	0x010a
        /*081a*/ 	.byte	0x3f
	.zero		1


	//   ....[65]....
        /*081c*/ 	.word	0x00011dd0
        /*0820*/ 	.word	0x00000003
        /*0824*/ 	.word	0x00028c00
        /*0828*/ 	.short	0x010a
        /*082a*/ 	.byte	0x3f
	.zero		1


	//   ....[66]....
        /*082c*/ 	.word	0x00011e20
        /*0830*/ 	.word	0x00000007
        /*0834*/ 	.word	0x00028c30
        /*0838*/ 	.short	0x010a
        /*083a*/ 	.byte	0x3f
	.zero		1


	//   ....[67]....
        /*083c*/ 	.word	0x00011e70
        /*0840*/ 	.word	0x00000007
        /*0844*/ 	.word	0x00028c50
        /*0848*/ 	.short	0x010a
        /*084a*/ 	.byte	0x3f
	.zero		1


	//   ....[68]....
        /*084c*/ 	.word	0x00011ed0
        /*0850*/ 	.word	0x00000006
        /*0854*/ 	.word	0x00028c30
        /*0858*/ 	.short	0x010a
        /*085a*/ 	.byte	0x3f
	.zero		1


	//   ....[69]....
        /*085c*/ 	.word	0x00011f20
        /*0860*/ 	.word	0x000000b2
        /*0864*/ 	.word	0x00028c50
        /*0868*/ 	.short	0x010a
        /*086a*/ 	.byte	0x3f
	.zero		1


	//   ....[70]....
        /*086c*/ 	.word	0x00011f80
        /*0870*/ 	.word	0x00000006
        /*0874*/ 	.word	0x00028c30
        /*0878*/ 	.short	0x010a
        /*087a*/ 	.byte	0x3f
	.zero		1


	//   ....[71]....
        /*087c*/ 	.word	0x00011fd0
        /*0880*/ 	.word	0x000000aa
        /*0884*/ 	.word	0x00028c50
        /*0888*/ 	.short	0x010a
        /*088a*/ 	.byte	0x3f
	.zero		1


	//   ....[72]....
        /*088c*/ 	.word	0x00012120
        /*0890*/ 	.word	0x00000003
        /*0894*/ 	.word	0x00028c40
        /*0898*/ 	.short	0x010a
        /*089a*/ 	.byte	0x3f
	.zero		1


	//   ....[73]....
        /*089c*/ 	.word	0x00012640
        /*08a0*/ 	.word	0x00000011
        /*08a4*/ 	.word	0x00028c20
        /*08a8*/ 	.short	0x010a
        /*08aa*/ 	.byte	0x3f
	.zero		1


	//   ....[74]....
        /*08ac*/ 	.word	0x00012690
        /*08b0*/ 	.word	0x00000000
        /*08b4*/ 	.word	0x00028c60
        /*08b8*/ 	.short	0x010a
        /*08ba*/ 	.byte	0x3f
	.zero		1


	//   ....[75]....
        /*08bc*/ 	.word	0x000126e0
        /*08c0*/ 	.word	0x00000002
        /*08c4*/ 	.word	0x00028c40
        /*08c8*/ 	.short	0x010a
        /*08ca*/ 	.byte	0x3f
	.zero		1


	//   ....[76]....
        /*08cc*/ 	.word	0x00012730
        /*08d0*/ 	.word	0x00000002
        /*08d4*/ 	.word	0x00028c60
        /*08d8*/ 	.short	0x010a
        /*08da*/ 	.byte	0x3f
	.zero		1


	//   ....[77]....
        /*08dc*/ 	.word	0x00012780
        /*08e0*/ 	.word	0x00000004
        /*08e4*/ 	.word	0x00028c40
        /*08e8*/ 	.short	0x010a
        /*08ea*/ 	.byte	0x3f
	.zero		1


	//   ....[78]....
        /*08ec*/ 	.word	0x000127d0
        /*08f0*/ 	.word	0x00000004
        /*08f4*/ 	.word	0x00028c60
        /*08f8*/ 	.short	0x010a
        /*08fa*/ 	.byte	0x3f
	.zero		1


	//   ....[79]....
        /*08fc*/ 	.word	0x00012820
        /*0900*/ 	.word	0x00000004
        /*0904*/ 	.word	0x00028c40
        /*0908*/ 	.short	0x010a
        /*090a*/ 	.byte	0x3f
	.zero		1


	//   ....[80]....
        /*090c*/ 	.word	0x00012870
        /*0910*/ 	.word	0x00000004
        /*0914*/ 	.word	0x00028c60
        /*0918*/ 	.short	0x010a
        /*091a*/ 	.byte	0x3f
	.zero		1


	//   ....[81]....
        /*091c*/ 	.word	0x00012960
        /*0920*/ 	.word	0x00000000
        /*0924*/ 	.word	0x00028c20
        /*0928*/ 	.short	0x010a
        /*092a*/ 	.byte	0x3f
	.zero		1


	//   ....[82]....
        /*092c*/ 	.word	0x00012b00
        /*0930*/ 	.word	0x00000006
        /*0934*/ 	.word	0x00000000
        /*0938*/ 	.short	0x010a
        /*093a*/ 	.byte	0x3f
	.zero		1


	//   ....[83]....
        /*093c*/ 	.word	0x00012b50
        /*0940*/ 	.word	0x00000003
        /*0944*/ 	.word	0x00000000
        /*0948*/ 	.short	0x010a
        /*094a*/ 	.byte	0x3f
	.zero		1


	//   ....[84]....
        /*094c*/ 	.word	0x00012ba0
        /*0950*/ 	.word	0x00000012
        /*0954*/ 	.word	0x00000000
        /*0958*/ 	.short	0x010a
        /*095a*/ 	.byte	0x3f
	.zero		1


	//----- nvinfo : EIATTR_NUM_MBARRIERS
	.align		4
.L_985:
        /*095c*/ 	.byte	0x03, 0x38
        /*095e*/ 	.short	0x0016


	//----- nvinfo : EIATTR_EXIT_INSTR_OFFSETS
	.align		4
        /*0960*/ 	.byte	0x04, 0x1c
        /*0962*/ 	.short	(.L_987 - .L_986)


	//   ....[0]....
.L_986:
        /*0964*/ 	.word	0x00000a10


	//   ....[1]....
        /*0968*/ 	.word	0x0000c880


	//   ....[2]....
        /*096c*/ 	.word	0x00011cf0


	//----- nvinfo : EIATTR_MAX_THREADS
	.align		4
.L_987:
        /*0970*/ 	.byte	0x04, 0x05
        /*0972*/ 	.short	(.L_989 - .L_988)
.L_988:
        /*0974*/ 	.word	0x00000180
        /*0978*/ 	.word	0x00000001
        /*097c*/ 	.word	0x00000001


	//----- nvinfo : EIATTR_CRS_STACK_SIZE
	.align		4
.L_989:
        /*0980*/ 	.byte	0x04, 0x1e
        /*0982*/ 	.short	(.L_991 - .L_990)
.L_990:
        /*0984*/ 	.word	0x00000000


	//----- nvinfo : EIATTR_CBANK_PARAM_SIZE
	.align		4
.L_991:
        /*0988*/ 	.byte	0x03, 0x19
        /*098a*/ 	.short	0x0af0


	//----- nvinfo : EIATTR_PARAM_CBANK
	.align		4
        /*098c*/ 	.byte	0x04, 0x0a
        /*098e*/ 	.short	(.L_993 - .L_992)
	.align		4
.L_992:
        /*0990*/ 	.word	index@(.nv.constant0._ZN7cutlass13device_kernelIN5flash11enable_sm90INS1_16FlashAttnFwdSm90INS1_25CollectiveMainloopFwdSm90ILi2EN4cute5tupleIJNS5_1CILi1EEES8_S8_EEENS6_IJNS7_ILi64EEESA_SA_EEELi512ENS_6half_tEfNS_4arch4Sm90ELb1ELb0ELb1ELb0ELb0ELb0ELb0ELb0ELb0ELb1ELb0ELb0EEENS1_21CollectiveEpilogueFwdINS6_IJSA_NS7_ILi512EEESA_EEES9_SC_SE_Li256ELb0ELb1ELb0ELb0EEENS1_30DynamicPersistentTileSchedulerILi256ELi128ELb0ELb1ELb1EEEEEEEEEvNT_6ParamsE)
        /*0994*/ 	.short	0x0210
        /*0996*/ 	.short	0x0af0


	//----- nvinfo : EIATTR_SW_WAR
	.align		4
.L_993:
        /*0998*/ 	.byte	0x04, 0x36
        /*099a*/ 	.short	(.L_995 - .L_994)
.L_994:
        /*099c*/ 	.word	0x00000008
.L_995:


//--------------------- .nv.info._ZN7cutlass13device_kernelIN5flash11enable_sm90INS1_16FlashAttnFwdSm90INS1_25CollectiveMainloopFwdSm90ILi2EN4cute5tupleIJNS5_1CILi1EEES8_S8_EEENS6_IJNS7_ILi64EEESA_SA_EEELi512ENS_6half_tEfNS_4arch4Sm90ELb1ELb0ELb1ELb0ELb0ELb0ELb1ELb0ELb0ELb1ELb0ELb0EEENS1_21CollectiveEpilogueFwdINS6_IJSA_NS7_ILi512EEESA_EEES9_SC_SE_Li256ELb0ELb1ELb0ELb0EEENS1_30DynamicPersistentTileSchedulerILi256ELi128ELb0ELb1ELb1EEEEEEEEEvNT_6ParamsE --------------------------
	.section	.nv.info._ZN7cutlass13device_kernelIN5flash11enable_sm90INS1_16FlashAttnFwdSm90INS1_25CollectiveMainloopFwdSm90ILi2EN4cute5tupleIJNS5_1CILi1EEES8_S8_EEENS6_IJNS7_ILi64EEESA_SA_EEELi512ENS_6half_tEfNS_4arch4Sm90ELb1ELb0ELb1ELb0ELb0ELb0ELb1ELb0ELb0ELb1ELb0ELb0EEENS1_21CollectiveEpilogueFwdINS6_IJSA_NS7_ILi512EEESA_EEES9_SC_SE_Li256ELb0ELb1ELb0ELb0EEENS1_30DynamicPersistentTileSchedulerILi256ELi128ELb0ELb1ELb1EEEEEEEEEvNT_6ParamsE,"",@"SHT_CUDA_INFO"
	.sectionflags	@""
	.align	4


	//----- nvinfo : EIATTR_CUDA_API_VERSION
	.align		4
        /*0000*/ 	.byte	0x04, 0x37
        /*0002*/ 	.short	(.L_997 - .L_996)
.L_996:
        /*0004*/ 	.word	0x00000082


	//----- nvinfo : EIATTR_KPARAM_INFO
	.align		4
.L_997:
        /*0008*/ 	.byte	0x04, 0x17
        /*000a*/ 	.short	(.L_999 - .L_998)
.L_998:
        /*000c*/ 	.word	0x00000000
        /*0010*/ 	.short	0x0000
        /*0012*/ 	.short	0x0070
        /*0014*/ 	.byte	0x00, 0xf0, 0x01, 0x2e


	//----- nvinfo : EIATTR_SPARSE_MMA_MASK
	.align		4
.L_999:
        /*0018*/ 	.byte	0x03, 0x50
        /*001a*/ 	.short	0x0000


	//----- nvinfo : EIATTR_MAXREG_COUNT
	.align		4
        /*001c*/ 	.byte	0x03, 0x1b
        /*001e*/ 	.short	0x00a8


	//----- nvinfo : EIATTR_NUM_BARRIERS
	.align		4
        /*0020*/ 	.byte	0x02, 0x4c
        /*0022*/ 	.byte	0x10
	.zero		1


	//----- nvinfo : EIATTR_EXTERNS
	.align		4
        /*0024*/ 	.byte	0x04, 0x0f
        /*0026*/ 	.short	(.L_1001 - .L_1000)


	//   ....[0]....
	.align		4
.L_1000:
        /*0028*/ 	.word	index@(__assertfail)


	//----- nvinfo : EIATTR_ANNOTATIONS
	.align		4
.L_1001:
        /*002c*/ 	.byte	0x04, 0x55
        /*002e*/ 	.short	(.L_1003 - .L_1002)


	//   ....[0]....
.L_1002:
        /* <DEDUP_REMOVED lines=33> */


	//----- nvinfo : EIATTR_MERCURY_ISA_VERSION
	.align		4
.L_1003:
        /*0230*/ 	.byte	0x03, 0x5f
        /*0232*/ 	.short	0x0101


	//----- nvinfo : EIATTR_INT_WARP_WIDE_INSTR_OFFSETS
	.align		4
        /*0234*/ 	.byte	0x04, 0x31
        /*0236*/ 	.short	(.L_1005 - .L_1004)


	//   ....[0]....
.L_1004:
        /*0238*/ 	.word	0x00000130


	//   ....[1]....
        /*023c*/ 	.word	0x00000170


	//   ....[2]....
        /*0240*/ 	.word	0x000001e0


	//   ....[3]....
        /*0244*/ 	.word	0x000001f0


	//   ....[4]....
        /*0248*/ 	.word	0x00010dc0


	//   ....[5]....
        /*024c*/ 	.word	0x00010e50


	//   ....[6]....
        /*0250*/ 	.word	0x000164a0


	//   ....[7]....
        /*0254*/ 	.word	0x00016530


	//----- nvinfo : EIATTR_COOP_GROUP_MASK_REGIDS
	.align		4
.L_1005:
        /*0258*/ 	.byte	0x04, 0x29
        /*025a*/ 	.short	(.L_1007 - .L_1006)


	//   ....[0]....
.L_1006:
        /*025c*/ 	.word	0xffffffff


	//   ....[1]....
        /*0260*/ 	.word	0xffffffff


	//   ....[2]....
        /*0264*/ 	.word	0xffffffff


	//   ....[3]....
        /*0268*/ 	.word	0xffffffff


	//   ....[4]....
        /*026c*/ 	.word	0xffffffff


	//   ....[5]....
        /*0270*/ 	.word	0xffffffff


	//   ....[6]....
        /*0274*/ 	.word	0xffffffff


	//   ....[7]....
        /*0278*/ 	.word	0xffffffff


	//   ....[8]....
        /*027c*/ 	.word	0xffffffff


	//   ....[9]....
        /*0280*/ 	.word	0xffffffff


	//   ....[10]....
        /*0284*/ 	.word	0xffffffff


	//   ....[11]....
        /*0288*/ 	.word	0xffffffff


	//   ....[12]....
        /*028c*/ 	.word	0xffffffff


	//   ....[13]....
        /*0290*/ 	.word	0xffffffff


	//   ....[14]....
        /*0294*/ 	.word	0xffffffff


	//   ....[15]....
        /*0298*/ 	.word	0xffffffff


	//   ....[16]....
        /*029c*/ 	.word	0xffffffff


	//   ....[17]....
        /*02a0*/ 	.word	0xffffffff


	//   ....[18]....
        /*02a4*/ 	.word	0xffffffff


	//   ....[19]....
        /*02a8*/ 	.word	0xffffffff


	//   ....[20]....
        /*02ac*/ 	.word	0xffffffff


	//   ....[21]....
        /*02b0*/ 	.word	0xffffffff


	//   ....[22]....
        /*02b4*/ 	.word	0xffffffff


	//   ....[23]....
        /*02b8*/ 	.word	0xffffffff


	//   ....[24]....
        /*02bc*/ 	.word	0xffffffff


	//   ....[25]....
        /*02c0*/ 	.word	0xffffffff


	//   ....[26]....
        /*02c4*/ 	.word	0xffffffff


	//   ....[27]....
        /*02c8*/ 	.word	0xffffffff


	//   ....[28]....
        /*02cc*/ 	.word	0xffffffff


	//   ....[29]....
        /*02d0*/ 	.word	0xffffffff


	//   ....[30]....
        /*02d4*/ 	.word	0xffffffff


	//   ....[31]....
        /*02d8*/ 	.word	0xffffffff


	//   ....[32]....
        /*02dc*/ 	.word	0xffffffff


	//   ....[33]....
        /*02e0*/ 	.word	0xffffffff


	//   ....[34]....
        /*02e4*/ 	.word	0xffffffff


	//   ....[35]....
        /*02e8*/ 	.word	0xffffffff


	//   ....[36]....
        /*02ec*/ 	.word	0xffffffff


	//   ....[37]....
        /*02f0*/ 	.word	0xffffffff


	//   ....[38]....
        /*02f4*/ 	.word	0xffffffff


	//   ....[39]....
        /*02f8*/ 	.word	0xffffffff


	//   ....[40]....
        /*02fc*/ 	.word	0xffffffff


	//   ....[41]....
        /*0300*/ 	.word	0xffffffff


	//   ....[42]....
        /*0304*/ 	.word	0xffffffff


	//   ....[43]....
        /*0308*/ 	.word	0xffffffff


	//   ....[44]....
        /*030c*/ 	.word	0xffffffff


	//   ....[45]....
        /*0310*/ 	.word	0xffffffff


	//   ....[46]....
        /*0314*/ 	.word	0xffffffff


	//   ....[47]....
        /*0318*/ 	.word	0xffffffff


	//   ....[48]....
        /*031c*/ 	.word	0xffffffff


	//   ....[49]....
        /*0320*/ 	.word	0xffffffff


	//   ....[50]....
        /*0324*/ 	.word	0xffffffff


	//   ....[51]....
        /*0328*/ 	.word	0xffffffff


	//   ....[52]....
        /*032c*/ 	.word	0xffffffff


	//   ....[53]....
        /*0330*/ 	.word	0xffffffff


	//   ....[54]....
        /*0334*/ 	.word	0xffffffff


	//   ....[55]....
        /*0338*/ 	.word	0xffffffff


	//   ....[56]....
        /*033c*/ 	.word	0xffffffff


	//   ....[57]....
        /*0340*/ 	.word	0xffffffff


	//   ....[58]....
        /*0344*/ 	.word	0xffffffff


	//   ....[59]....
        /*0348*/ 	.word	0xffffffff


	//   ....[60]....
        /*034c*/ 	.word	0xffffffff


	//   ....[61]....
        /*0350*/ 	.word	0xffffffff


	//   ....[62]....
        /*0354*/ 	.word	0xffffffff


	//   ....[63]....
        /*0358*/ 	.word	0xffffffff


	//   ....[64]....
        /*035c*/ 	.word	0xffffffff


	//   ....[65]....
        /*0360*/ 	.word	0xffffffff


	//   ....[66]....
        /*0364*/ 	.word	0xffffffff


	//   ....[67]....
        /*0368*/ 	.word	0xffffffff


	//   ....[68]....
        /*036c*/ 	.word	0x0500000f


	//   ....[69]....
        /*0370*/ 	.word	0x0500000f


	//   ....[70]....
        /*0374*/ 	.word	0x0500000f


	//   ....[71]....
        /*0378*/ 	.word	0x0500000f


	//   ....[72]....
        /*037c*/ 	.word	0x0500000f


	//   ....[73]....
        /*0380*/ 	.word	0x0500000f


	//   ....[74]....
        /*0384*/ 	.word	0x0500000f


	//   ....[75]....
        /*0388*/ 	.word	0x0500000f


	//   ....[76]....
        /*038c*/ 	.word	0x0500000f


	//   ....[77]....
        /*0390*/ 	.word	0x0500000f


	//   ....[78]....
        /*0394*/ 	.word	0x0500000f


	//   ....[79]....
        /*0398*/ 	.word	0x0500000f


	//   ....[80]....
        /*039c*/ 	.word	0x0500000f


	//   ....[81]....
        /*03a0*/ 	.word	0x0500000f


	//   ....[82]....
        /*03a4*/ 	.word	0x0500000f


	//   ....[83]....
        /*03a8*/ 	.word	0x0500000f


	//   ....[84]....
        /*03ac*/ 	.word	0x0500000f


	//   ....[85]....
        /*03b0*/ 	.word	0x0500000f


	//   ....[86]....
        /*03b4*/ 	.word	0x0500000f


	//----- nvinfo : EIATTR_COOP_GROUP_INSTR_OFFSETS
	.align		4
.L_1007:
        /*03b8*/ 	.byte	0x04, 0x28
        /*03ba*/ 	.short	(.L_1009 - .L_1008)


	//   ....[0]....
.L_1008:
        /*03bc*/ 	.word	0x00000070


	//   ....[1]....
        /*03c0*/ 	.word	0x00000140


	//   ....[2]....
        /*03c4*/ 	.word	0x00000190


	//   ....[3]....
        /*03c8*/ 	.word	0x000003a0


	//   ....[4]....
        /*03cc*/ 	.word	0x00000500


	//   ....[5]....
        /*03d0*/ 	.word	0x00000620


	//   ....[6]....
        /*03d4*/ 	.word	0x00000780


	//   ....[7]....
        /*03d8*/ 	.word	0x00001940


	//   ....[8]....
        /*03dc*/ 	.word	0x00003640


	//   ....[9]....
        /*03e0*/ 	.word	0x00004680


	//   ....[10]....
        /*03e4*/ 	.word	0x00005280


	//   ....[11]....
        /*03e8*/ 	.word	0x000052a0


	//   ....[12]....
        /*03ec*/ 	.word	0x000059f0


	//   ....[13]....
        /*03f0*/ 	.word	0x00005ac0


	//   ....[14]....
        /*03f4*/ 	.word	0x00005ef0


	//   ....[15]....
        /*03f8*/ 	.word	0x00005f90


	//   ....[16]....
        /*03fc*/ 	.word	0x00006840


	//   ....[17]....
        /*0400*/ 	.word	0x00007500


	//   ....[18]....
        /*0404*/ 	.word	0x000081f0


	//   ....[19]....
        /*0408*/ 	.word	0x000085d0


	//   ....[20]....
        /*040c*/ 	.word	0x000087c0


	//   ....[21]....
        /*0410*/ 	.word	0x00008900


	//   ....[22]....
        /*0414*/ 	.word	0x00008cb0


	//   ....[23]....
        /*0418*/ 	.word	0x00008d40


	//   ....[24]....
        /*041c*/ 	.word	0x00009ec0


	//   ....[25]....
        /*0420*/ 	.word	0x0000ab20


	//   ....[26]....
        /*0424*/ 	.word	0x0000bab0


	//   ....[27]....
        /*0428*/ 	.word	0x0000bb30


	//   ....[28]....
        /*042c*/ 	.word	0x0000be40


	//   ....[29]....
        /*0430*/ 	.word	0x0000c000


	//   ....[30]....
        /*0434*/ 	.word	0x0000cff0


	//   ....[31]....
        /*0438*/ 	.word	0x0000d030


	//   ....[32]....
        /*043c*/ 	.word	0x0000d060


	//   ....[33]....
        /*0440*/ 	.word	0x0000d0c0


	//   ....[34]....
        /*0444*/ 	.word	0x0000d0e0


	//   ....[35]....
        /*0448*/ 	.word	0x0000dc00


	//   ....[36]....
        /*044c*/ 	.word	0x0000ee20


	//   ....[37]....
        /*0450*/ 	.word	0x0000ee50


	//   ....[38]....
        /*0454*/ 	.word	0x0000ee80


	//   ....[39]....
        /*0458*/ 	.word	0x0000eea0


	//   ....[40]....
        /*045c*/ 	.word	0x0000f4e0


	//   ....[41]....
        /*0460*/ 	.word	0x0000f500


	//   ....[42]....
        /*0464*/ 	.word	0x0000f730


	//   ....[43]....
        /*0468*/ 	.word	0x0000f750


	//   ....[44]....
        /*046c*/ 	.word	0x000100d0


	//   ....[45]....
        /*0470*/ 	.word	0x000100f0


	//   ....[46]....
        /*0474*/ 	.word	0x00010330


	//   ....[47]....
        /*0478*/ 	.word	0x00010350


	//   ....[48]....
        /*047c*/ 	.word	0x00010630


	//   ....[49]....
        /*0480*/ 	.word	0x000113c0


	//   ....[50]....
        /*0484*/ 	.word	0x00011d10


	//   ....[51]....
        /*0488*/ 	.word	0x00011d40


	//   ....[52]....
        /*048c*/ 	.word	0x00011e50


	//   ....[53]....
        /*0490*/ 	.word	0x00011e60


	//   ....[54]....
        /*0494*/ 	.word	0x00011ee0


	//   ....[55]....
        /*0498*/ 	.word	0x00011ef0


	//   ....[56]....
        /*049c*/ 	.word	0x00011f00


	//   ....[57]....
        /*04a0*/ 	.word	0x00011f10


	//   ....[58]....
        /*04a4*/ 	.word	0x00012900


	//   ....[59]....
        /*04a8*/ 	.word	0x00012940


	//   ....[60]....
        /*04ac*/ 	.word	0x000129c0


	//   ....[61]....
        /*04b0*/ 	.word	0x00012a90


	//   ....[62]....
        /*04b4*/ 	.word	0x00012c60


	//   ....[63]....
        /*04b8*/ 	.word	0x00012c70


	//   ....[64]....
        /*04bc*/ 	.word	0x00012dc0


	//   ....[65]....
        /*04c0*/ 	.word	0x00012dd0


	//   ....[66]....
        /*04c4*/ 	.word	0x00016680


	//   ....[67]....
        /*04c8*/ 	.word	0x00016870


	//   ....[68]....
        /*04cc*/ 	.word	0x00016dd0


	//   ....[69]....
        /*04d0*/ 	.word	0x00016f30


	//   ....[70]....
        /*04d4*/ 	.word	0x00016fb0


	//   ....[71]....
        /*04d8*/ 	.word	0x00017070


	//   ....[72]....
        /*04dc*/ 	.word	0x00017160


	//   ....[73]....
        /*04e0*/ 	.word	0x000171c0


	//   ....[74]....
        /*04e4*/ 	.word	0x000172b0


	//   ....[75]....
        /*04e8*/ 	.word	0x00017310


	//   ....[76]....
        /*04ec*/ 	.word	0x000173b0


	//   ....[77]....
        /*04f0*/ 	.word	0x00017490


	//   ....[78]....
        /*04f4*/ 	.word	0x00017540


	//   ....[79]....
        /*04f8*/ 	.word	0x00017820


	//   ....[80]....
        /*04fc*/ 	.word	0x00017870


	//   ....[81]....
        /*0500*/ 	.word	0x000179d0


	//   ....[82]....
        /*0504*/ 	.word	0x00017b20


	//   ....[83]....
        /*0508*/ 	.word	0x00017cf0


	//   ....[84]....
        /*050c*/ 	.word	0x00017d40


	//   ....[85]....
        /*0510*/ 	.word	0x00018060


	//   ....[86]....
        /*0514*/ 	.word	0x00018180


	//----- nvinfo : EIATTR_REG_RECONFIG
	.align		4
.L_1009:
        /*0518*/ 	.byte	0x01, 0x54
	.zero		2


	//----- nvinfo : EIATTR_SYSCALL_OFFSETS
	.align		4
        /*051c*/ 	.byte	0x04, 0x46
        /*051e*/ 	.short	(.L_1011 - .L_1010)


	//   ....[0]....
.L_1010:
        /*0520*/ 	.word	0x000037f0


	//   ....[1]....
        /*0524*/ 	.word	0x00010fc0


	//   ....[2]....
        /*0528*/ 	.word	0x00011110


	//   ....[3]....
        /*052c*/ 	.word	0x00011200


	//   ....[4]....
        /*0530*/ 	.word	0x00011960


	//   ....[5]....
        /*0534*/ 	.word	0x00012260


	//----- nvinfo : EIATTR_MBARRIER_INSTR_OFFSETS
	.align		4
.L_1011:
        /*0538*/ 	.byte	0x04, 0x39
        /*053a*/ 	.short	(.L_1013 - .L_1012)


	//   ....[0]....
.L_1012:
        /*053c*/ 	.word	0x00000280
        /*0540*/ 	.word	0x000000ff
        /*0544*/ 	.word	0x00038800
        /*0548*/ 	.short	0x0100
        /*054a*/ 	.byte	0x08
	.zero		1


	//   ....[1]....
        /*054c*/ 	.word	0x00000290
        /*0550*/ 	.word	0x000000ff
        /*0554*/ 	.word	0x00038810
        /*0558*/ 	.short	0x0100
        /*055a*/ 	.byte	0x08
	.zero		1


	//   ....[2]....
        /*055c*/ 	.word	0x000002a0
        /*0560*/ 	.word	0x000000ff
        /*0564*/ 	.word	0x00038820
        /*0568*/ 	.short	0x0100
        /*056a*/ 	.byte	0x08
	.zero		1


	//   ....[3]....
        /*056c*/ 	.word	0x00000350
        /*0570*/ 	.word	0x000000ff
        /*0574*/ 	.word	0x00038830
        /*0578*/ 	.short	0x0100
        /*057a*/ 	.byte	0x06
	.zero		1


	//   ....[4]....
        /*057c*/ 	.word	0x00000360
        /*0580*/ 	.word	0x000000ff
        /*0584*/ 	.word	0x00038840
        /*0588*/ 	.short	0x0100
        /*058a*/ 	.byte	0x06
	.zero		1


	//   ....[5]....
        /*058c*/ 	.word	0x00000370
        /*0590*/ 	.word	0x000000ff
        /*0594*/ 	.word	0x00038838
        /*0598*/ 	.short	0x0100
        /*059a*/ 	.byte	0x06
	.zero		1


	//   ....[6]....
        /*059c*/ 	.word	0x00000380
        /*05a0*/ 	.word	0x000000ff
        /*05a4*/ 	.word	0x00038848
        /*05a8*/ 	.short	0x0100
        /*05aa*/ 	.byte	0x06
	.zero		1


	//   ....[7]....
        /*05ac*/ 	.word	0x000004b0
        /*05b0*/ 	.word	0x000000ff
        /*05b4*/ 	.word	0x00038850
        /*05b8*/ 	.short	0x0100
        /*05ba*/ 	.byte	0x08
	.zero		1


	//   ....[8]....
        /*05bc*/ 	.word	0x000004c0
        /*05c0*/ 	.word	0x000000ff
        /*05c4*/ 	.word	0x00038860
        /*05c8*/ 	.short	0x0100
        /*05ca*/ 	.byte	0x08
	.zero		1


	//   ....[9]....
        /*05cc*/ 	.word	0x000004d0
        /*05d0*/ 	.word	0x000000ff
        /*05d4*/ 	.word	0x00038858
        /*05d8*/ 	.short	0x0100
        /*05da*/ 	.byte	0x08
	.zero		1


	//   ....[10]....
        /*05dc*/ 	.word	0x000004e0
        /*05e0*/ 	.word	0x000000ff
        /*05e4*/ 	.word	0x00038868
        /*05e8*/ 	.short	0x0100
        /*05ea*/ 	.byte	0x08
	.zero		1


	//   ....[11]....
        /*05ec*/ 	.word	0x000005d0
        /*05f0*/ 	.word	0x000000ff
        /*05f4*/ 	.word	0x00038870
        /*05f8*/ 	.short	0x0100
        /*05fa*/ 	.byte	0x06
	.zero		1


	//   ....[12]....
        /*05fc*/ 	.word	0x000005e0
        /*0600*/ 	.word	0x000000ff
        /*0604*/ 	.word	0x00038880
        /*0608*/ 	.short	0x0100
        /*060a*/ 	.byte	0x06
	.zero		1


	//   ....[13]....
        /*060c*/ 	.word	0x000005f0
        /*0610*/ 	.word	0x000000ff
        /*0614*/ 	.word	0x00038878
        /*0618*/ 	.short	0x0100
        /*061a*/ 	.byte	0x06
	.zero		1


	//   ....[14]....
        /*061c*/ 	.word	0x00000600
        /*0620*/ 	.word	0x000000ff
        /*0624*/ 	.word	0x00038888
        /*0628*/ 	.short	0x0100
        /*062a*/ 	.byte	0x06
	.zero		1


	//   ....[15]....
        /*062c*/ 	.word	0x00000730
        /*0630*/ 	.word	0x000000ff
        /*0634*/ 	.word	0x00038890
        /*0638*/ 	.short	0x0100
        /*063a*/ 	.byte	0x08
	.zero		1


	//   ....[16]....
        /*063c*/ 	.word	0x00000740
        /*0640*/ 	.word	0x000000ff
        /*0644*/ 	.word	0x000388a0
        /*0648*/ 	.short	0x0100
        /*064a*/ 	.byte	0x08
	.zero		1


	//   ....[17]....
        /*064c*/ 	.word	0x00000750
        /*0650*/ 	.word	0x000000ff
        /*0654*/ 	.word	0x00038898
        /*0658*/ 	.short	0x0100
        /*065a*/ 	.byte	0x08
	.zero		1


	//   ....[18]....
        /*065c*/ 	.word	0x00000760
        /*0660*/ 	.word	0x000000ff
        /*0664*/ 	.word	0x000388a8
        /*0668*/ 	.short	0x0100
        /*066a*/ 	.byte	0x08
	.zero		1


	//   ....[19]....
        /*066c*/ 	.word	0x00000890
        /*0670*/ 	.word	0x000000ff
        /*0674*/ 	.word	0x000388b0
        /*0678*/ 	.short	0x0100
        /*067a*/ 	.byte	0x08
	.zero		1


	//   ....[20]....
        /*067c*/ 	.word	0x000008a0
        /*0680*/ 	.word	0x000000ff
        /*0684*/ 	.word	0x000388c0
        /*0688*/ 	.short	0x0100
        /*068a*/ 	.byte	0x08
	.zero		1


	//   ....[21]....
        /*068c*/ 	.word	0x000008b0
        /*0690*/ 	.word	0x000000ff
        /*0694*/ 	.word	0x000388b8
        /*0698*/ 	.short	0x0100
        /*069a*/ 	.byte	0x08
	.zero		1


	//   ....[22]....
        /*069c*/ 	.word	0x000008c0
        /*06a0*/ 	.word	0x000000ff
        /*06a4*/ 	.word	0x000388c8
        /*06a8*/ 	.short	0x0100
        /*06aa*/ 	.byte	0x08
	.zero		1


	//   ....[23]....
        /*06ac*/ 	.word	0x00001cf0
        /*06b0*/ 	.word	0x00000000
        /*06b4*/ 	.word	0x00000000
        /*06b8*/ 	.short	0x0101
        /*06ba*/ 	.byte	0x3f
	.zero		1


	//   ....[24]....
        /*06bc*/ 	.word	0x000027c0
        /*06c0*/ 	.word	0x00000000
        /*06c4*/ 	.word	0x00000000
        /*06c8*/ 	.short	0x0101
        /*06ca*/ 	.byte	0x3f
	.zero		1


	//   ....[25]....
        /*06cc*/ 	.word	0x00003870
        /*06d0*/ 	.word	0x00000011
        /*06d4*/ 	.word	0x00038800
        /*06d8*/ 	.short	0x010a
        /*06da*/ 	.byte	0x3f
	.zero		1


	//   ....[26]....
        /*06dc*/ 	.word	0x000038d0
        /*06e0*/ 	.word	0x00000005
        /*06e4*/ 	.word	0x00038830
        /*06e8*/ 	.short	0x010a
        /*06ea*/ 	.byte	0x3f
	.zero		1


	//   ....[27]....
        /*06ec*/ 	.word	0x00003940
        /*06f0*/ 	.word	0x00000005
        /*06f4*/ 	.word	0x00038830
        /*06f8*/ 	.short	0x010a
        /*06fa*/ 	.byte	0x3f
	.zero		1


	//   ....[28]....
        /*06fc*/ 	.word	0x00003bc0
        /*0700*/ 	.word	0x00000011
        /*0704*/ 	.word	0x00038810
        /*0708*/ 	.short	0x010a
        /*070a*/ 	.byte	0x3f
	.zero		1


	//   ....[29]....
        /*070c*/ 	.word	0x00003c00
        /*0710*/ 	.word	0x00000005
        /*0714*/ 	.word	0x00038850
        /*0718*/ 	.short	0x010a
        /*071a*/ 	.byte	0x3f
	.zero		1


	//   ....[30]....
        /*071c*/ 	.word	0x00003cd0
        /*0720*/ 	.word	0x00000005
        /*0724*/ 	.word	0x00038850
        /*0728*/ 	.short	0x010a
        /*072a*/ 	.byte	0x3f
	.zero		1


	//   ....[31]....
        /*072c*/ 	.word	0x000061e0
        /*0730*/ 	.word	0x00000018
        /*0734*/ 	.word	0x00000000
        /*0738*/ 	.short	0x0101
        /*073a*/ 	.byte	0x3f
	.zero		1


	//   ....[32]....
        /*073c*/ 	.word	0x00006860
        /*0740*/ 	.word	0x00000005
        /*0744*/ 	.word	0x00000000
        /*0748*/ 	.short	0x0101
        /*074a*/ 	.byte	0x3f
	.zero		1


	//   ....[33]....
        /*074c*/ 	.word	0x00006990
        /*0750*/ 	.word	0x00000009
        /*0754*/ 	.word	0x00038830
        /*0758*/ 	.short	0x010a
        /*075a*/ 	.byte	0x3f
	.zero		1


	//   ....[34]....
        /*075c*/ 	.word	0x000069e0
        /*0760*/ 	.word	0x00000009
        /*0764*/ 	.word	0x00038830
        /*0768*/ 	.short	0x010a
        /*076a*/ 	.byte	0x3f
	.zero		1


	//   ....[35]....
        /*076c*/ 	.word	0x00006b80
        /*0770*/ 	.word	0x00000009
        /*0774*/ 	.word	0x00038850
        /*0778*/ 	.short	0x010a
        /*077a*/ 	.byte	0x3f
	.zero		1


	//   ....[36]....
        /*077c*/ 	.word	0x00006bc0
        /*0780*/ 	.word	0x00000009
        /*0784*/ 	.word	0x00038850
        /*0788*/ 	.short	0x010a
        /*078a*/ 	.byte	0x3f
	.zero		1


	//   ....[37]....
        /*078c*/ 	.word	0x00008e00
        /*0790*/ 	.word	0x00000098
        /*0794*/ 	.word	0x00000000
        /*0798*/ 	.short	0x0101
        /*079a*/ 	.byte	0x3f
	.zero		1


	//   ....[38]....
        /*079c*/ 	.word	0x00009ee0
        /*07a0*/ 	.word	0x00000009
        /*07a4*/ 	.word	0x00000000
        /*07a8*/ 	.short	0x0101
        /*07aa*/ 	.byte	0x3f
	.zero		1


	//   ....[39]....
        /*07ac*/ 	.word	0x0000a000
        /*07b0*/ 	.word	0x00000009
        /*07b4*/ 	.word	0x00038830
        /*07b8*/ 	.short	0x010a
        /*07ba*/ 	.byte	0x3f
	.zero		1


	//   ....[40]....
        /*07bc*/ 	.word	0x0000a050
        /*07c0*/ 	.word	0x00000009
        /*07c4*/ 	.word	0x00038830
        /*07c8*/ 	.short	0x010a
        /*07ca*/ 	.byte	0x3f
	.zero		1


	//   ....[41]....
        /*07cc*/ 	.word	0x0000a1d0
        /*07d0*/ 	.word	0x00000009
        /*07d4*/ 	.word	0x00038850
        /*07d8*/ 	.short	0x010a
        /*07da*/ 	.byte	0x3f
	.zero		1


	//   ....[42]....
        /*07dc*/ 	.word	0x0000a210
        /*07e0*/ 	.word	0x00000009
        /*07e4*/ 	.word	0x00038850
        /*07e8*/ 	.short	0x010a
        /*07ea*/ 	.byte	0x3f
	.zero		1


	//   ....[43]....
        /*07ec*/ 	.word	0x0000c330
        /*07f0*/ 	.word	0x00000098
        /*07f4*/ 	.word	0x00000000
        /*07f8*/ 	.short	0x0101
        /*07fa*/ 	.byte	0x3f
	.zero		1


	//   ....[44]....
        /*07fc*/ 	.word	0x0000d010
        /*0800*/ 	.word	0x00000009
        /*0804*/ 	.word	0x00000000
        /*0808*/ 	.short	0x0101
        /*080a*/ 	.byte	0x3f
	.zero		1


	//   ....[45]....
        /*080c*/ 	.word	0x0000f4d0
        /*0810*/ 	.word	0x00000000
        /*0814*/ 	.word	0x00000000
        /*0818*/ 	.short	0x0101
        /*081a*/ 	.byte	0x3f
	.zero		1


	//   ....[46]....
        /*081c*/ 	.word	0x000115f0
        /*0820*/ 	.word	0x00000000
        /*0824*/ 	.word	0x00038840
        /*0828*/ 	.short	0x010a
        /*082a*/ 	.byte	0x3f
	.zero		1


	//   ....[47]....
        /*082c*/ 	.word	0x00012030
        /*0830*/ 	.word	0x00000011
        /*0834*/ 	.word	0x00038800
        /*0838*/ 	.short	0x0107
        /*083a*/ 	.byte	0x3f
	.zero		1


	//   ....[48]....
        /*083c*/ 	.word	0x000120d0
        /*0840*/ 	.word	0x00000011
        /*0844*/ 	.word	0x00038800
        /*0848*/ 	.short	0x0101
        /*084a*/ 	.byte	0x3f
	.zero		1


	//   ....[49]....
        /*084c*/ 	.word	0x00012ff0
        /*0850*/ 	.word	0x00000011
        /*0854*/ 	.word	0x00038810
        /*0858*/ 	.short	0x0107
        /*085a*/ 	.byte	0x3f
	.zero		1


	//   ....[50]....
        /*085c*/ 	.word	0x000130f0
        /*0860*/ 	.word	0x00000011
        /*0864*/ 	.word	0x00038810
        /*0868*/ 	.short	0x0101
        /*086a*/ 	.byte	0x3f
	.zero		1


	//   ....[51]....
        /*086c*/ 	.word	0x00013110
        /*0870*/ 	.word	0x00000011
        /*0874*/ 	.word	0x00038820
        /*0878*/ 	.short	0x010a
        /*087a*/ 	.byte	0x3f
	.zero		1


	//   ....[52]....
        /*087c*/ 	.word	0x000131e0
        /*0880*/ 	.word	0x00000000
        /*0884*/ 	.word	0x00038860
        /*0888*/ 	.short	0x010a
        /*088a*/ 	.byte	0x3f
	.zero		1


	//   ....[53]....
        /*088c*/ 	.word	0x00013db0
        /*0890*/ 	.word	0x00000003
        /*0894*/ 	.word	0x00038840
        /*0898*/ 	.short	0x010a
        /*089a*/ 	.byte	0x3f
	.zero		1


	//   ....[54]....
        /*089c*/ 	.word	0x00013fd0
        /*08a0*/ 	.word	0x00000003
        /*08a4*/ 	.word	0x00038860
        /*08a8*/ 	.short	0x010a
        /*08aa*/ 	.byte	0x3f
	.zero		1


	//   ....[55]....
        /*08ac*/ 	.word	0x00014b60
        /*08b0*/ 	.word	0x00000004
        /*08b4*/ 	.word	0x00038840
        /*08b8*/ 	.short	0x010a
        /*08ba*/ 	.byte	0x3f
	.zero		1


	//   ....[56]....
        /*08bc*/ 	.word	0x00014d80
        /*08c0*/ 	.word	0x00000004
        /*08c4*/ 	.word	0x00038860
        /*08c8*/ 	.short	0x010a
        /*08ca*/ 	.byte	0x3f
	.zero		1


	//   ....[57]....
        /*08cc*/ 	.word	0x000158b0
        /*08d0*/ 	.word	0x00000004
        /*08d4*/ 	.word	0x00038840
        /*08d8*/ 	.short	0x010a
        /*08da*/ 	.byte	0x3f
	.zero		1


	//   ....[58]....
        /*08dc*/ 	.word	0x00015ad0
        /*08e0*/ 	.word	0x00000004
        /*08e4*/ 	.word	0x00038860
        /*08e8*/ 	.short	0x010a
        /*08ea*/ 	.byte	0x3f
	.zero		1


	//   ....[59]....
        /*08ec*/ 	.word	0x000167f0
        /*08f0*/ 	.word	0x00000000
        /*08f4*/ 	.word	0x00038820
        /*08f8*/ 	.short	0x010a
        /*08fa*/ 	.byte	0x3f
	.zero		1


	//   ....[60]....
        /*08fc*/ 	.word	0x000169e0
        /*0900*/ 	.word	0x00000006
        /*0904*/ 	.word	0x00000000
        /*0908*/ 	.short	0x010a
        /*090a*/ 	.byte	0x3f
	.zero		1


	//   ....[61]....
        /*090c*/ 	.word	0x00016a10
        /*0910*/ 	.word	0x00000007
        /*0914*/ 	.word	0x00000000
        /*0918*/ 	.short	0x010a
        /*091a*/ 	.byte	0x3f
	.zero		1


	//   ....[62]....
        /*091c*/ 	.word	0x00016a70
        /*0920*/ 	.word	0x00000004
        /*0924*/ 	.word	0x00000000
        /*0928*/ 	.short	0x010a
        /*092a*/ 	.byte	0x3f
	.zero		1


	//   ....[63]....
        /*092c*/ 	.word	0x00016aa0
        /*0930*/ 	.word	0x00000003
        /*0934*/ 	.word	0x00000000
        /*0938*/ 	.short	0x010a
        /*093a*/ 	.byte	0x3f
	.zero		1


	//   ....[64]....
        /*093c*/ 	.word	0x00016b00
        /*0940*/ 	.word	0x00000011
        /*0944*/ 	.word	0x00038800
        /*0948*/ 	.short	0x010a
        /*094a*/ 	.byte	0x3f
	.zero		1


	//   ....[65]....
        /*094c*/ 	.word	0x00016b50
        /*0950*/ 	.word	0x00000005
        /*0954*/ 	.word	0x00038830
        /*0958*/ 	.short	0x010a
        /*095a*/ 	.byte	0x3f
	.zero		1


	//   ....[66]....
        /*095c*/ 	.word	0x00016ba0
        /*0960*/ 	.word	0x00000011
        /*0964*/ 	.word	0x00038810
        /*0968*/ 	.short	0x010a
        /*096a*/ 	.byte	0x3f
	.zero		1


	//   ....[67]....
        /*096c*/ 	.word	0x00016bf0
        /*0970*/ 	.word	0x00000005
        /*0974*/ 	.word	0x00038850
        /*0978*/ 	.short	0x010a
        /*097a*/ 	.byte	0x3f
	.zero		1


	//   ....[68]....
        /*097c*/ 	.word	0x00016c40
        /*0980*/ 	.word	0x00000009
        /*0984*/ 	.word	0x00038830
        /*0988*/ 	.short	0x010a
        /*098a*/ 	.byte	0x3f
	.zero		1


	//   ....[69]....
        /*098c*/ 	.word	0x00016c90
        /*0990*/ 	.word	0x00000009
        /*0994*/ 	.word	0x00038850
        /*0998*/ 	.short	0x010a
        /*099a*/ 	.byte	0x3f
	.zero		1


	//   ....[70]....
        /*099c*/ 	.word	0x00016ce0
        /*09a0*/ 	.word	0x00000009
        /*09a4*/ 	.word	0x00038830
        /*09a8*/ 	.short	0x010a
        /*09aa*/ 	.byte	0x3f
	.zero		1


	//   ....[71]....
        /*09ac*/ 	.word	0x00016d30
        /*09b0*/ 	.word	0x00000009
        /*09b4*/ 	.word	0x00038850
        /*09b8*/ 	.short	0x010a
        /*09ba*/ 	.byte	0x3f
	.zero		1


	//   ....[72]....
        /*09bc*/ 	.word	0x00016e80
        /*09c0*/ 	.word	0x00000000
        /*09c4*/ 	.word	0x00038840
        /*09c8*/ 	.short	0x010a
        /*09ca*/ 	.byte	0x3f
	.zero		1


	//   ....[73]....
        /*09cc*/ 	.word	0x00017d80
        /*09d0*/ 	.word	0x00000011
        /*09d4*/ 	.word	0x00038820
        /*09d8*/ 	.short	0x010a
        /*09da*/ 	.byte	0x3f
	.zero		1


	//   ....[74]....
        /*09dc*/ 	.word	0x00017dd0
        /*09e0*/ 	.word	0x00000000
        /*09e4*/ 	.word	0x00038860
        /*09e8*/ 	.short	0x010a
        /*09ea*/ 	.byte	0x3f
	.zero		1


	//   ....[75]....
        /*09ec*/ 	.word	0x00017e20
        /*09f0*/ 	.word	0x00000003
        /*09f4*/ 	.word	0x00038840
        /*09f8*/ 	.short	0x010a
        /*09fa*/ 	.byte	0x3f
	.zero		1


	//   ....[76]....
        /*09fc*/ 	.word	0x00017e70
        /*0a00*/ 	.word	0x00000003
        /*0a04*/ 	.word	0x00038860
        /*0a08*/ 	.short	0x010a
        /*0a0a*/ 	.byte	0x3f
	.zero		1


	//   ....[77]....
        /*0a0c*/ 	.word	0x00017ec0
        /*0a10*/ 	.word	0x00000004
        /*0a14*/ 	.word	0x00038840
        /*0a18*/ 	.short	0x010a
        /*0a1a*/ 	.byte	0x3f
	.zero		1


	//   ....[78]....
        /*0a1c*/ 	.word	0x00017f10
        /*0a20*/ 	.word	0x00000004
        /*0a24*/ 	.word	0x00038860
        /*0a28*/ 	.short	0x010a
        /*0a2a*/ 	.byte	0x3f
	.zero		1


	//   ....[79]....
        /*0a2c*/ 	.word	0x00017f60
        /*0a30*/ 	.word	0x00000004
        /*0a34*/ 	.word	0x00038840
        /*0a38*/ 	.short	0x010a
        /*0a3a*/ 	.byte	0x3f
	.zero		1


	//   ....[80]....
        /*0a3c*/ 	.word	0x00017fb0
        /*0a40*/ 	.word	0x00000004
        /*0a44*/ 	.word	0x00038860
        /*0a48*/ 	.short	0x010a
        /*0a4a*/ 	.byte	0x3f
	.zero		1


	//   ....[81]....
        /*0a4c*/ 	.word	0x000180a0
        /*0a50*/ 	.word	0x00000000
        /*0a54*/ 	.word	0x00038820
        /*0a58*/ 	.short	0x010a
        /*0a5a*/ 	.byte	0x3f
	.zero		1


	//   ....[82]....
        /*0a5c*/ 	.word	0x00018240
        /*0a60*/ 	.word	0x00000006
        /*0a64*/ 	.word	0x00000000
        /*0a68*/ 	.short	0x010a
        /*0a6a*/ 	.byte	0x3f
	.zero		1


	//   ....[83]....
        /*0a6c*/ 	.word	0x00018290
        /*0a70*/ 	.word	0x00000007
        /*0a74*/ 	.word	0x00000000
        /*0a78*/ 	.short	0x010a
        /*0a7a*/ 	.byte	0x3f
	.zero		1


	//   ....[84]....
        /*0a7c*/ 	.word	0x000182e0
        /*0a80*/ 	.word	0x00000004
        /*0a84*/ 	.word	0x00000000
        /*0a88*/ 	.short	0x010a
        /*0a8a*/ 	.byte	0x3f
	.zero		1


	//----- nvinfo : EIATTR_NUM_MBARRIERS
	.align		4
.L_1013:
        /*0a8c*/ 	.byte	0x03, 0x38
        /*0a8e*/ 	.short	0x0017


	//----- nvinfo : EIATTR_EXIT_INSTR_OFFSETS
	.align		4
        /*0a90*/ 	.byte	0x04, 0x1c
        /*0a92*/ 	.short	(.L_1015 - .L_1014)


	//   ....[0]....
.L_1014:
        /*0a94*/ 	.word	0x00000a30


	//   ....[1]....
        /*0a98*/ 	.word	0x000105b0


	//   ....[2]....
        /*0a9c*/ 	.word	0x00016af0


	//----- nvinfo : EIATTR_MAX_THREADS
	.align		4
.L_1015:
        /*0aa0*/ 	.byte	0x04, 0x05
        /*0aa2*/ 	.short	(.L_1017 - .L_1016)
.L_1016:
        /*0aa4*/ 	.word	0x00000180
        /*0aa8*/ 	.word	0x00000001
        /*0aac*/ 	.word	0x00000001


	//----- nvinfo : EIATTR_CRS_STACK_SIZE
	.align		4
.L_1017:
        /*0ab0*/ 	.byte	0x04, 0x1e
        /*0ab2*/ 	.short	(.L_1019 - .L_1018)
.L_1018:
        /*0ab4*/ 	.word	0x00000000


	//----- nvinfo : EIATTR_CBANK_PARAM_SIZE
	.align		4
.L_1019:
        /*0ab8*/ 	.byte	0x03, 0x19
        /*0aba*/ 	.short	0x0bf0


	//----- nvinfo : EIATTR_PARAM_CBANK
	.align		4
        /*0abc*/ 	.byte	0x04, 0x0a
        /*0abe*/ 	.short	(.L_1021 - .L_1020)
	.align		4
.L_1020:
        /*0ac0*/ 	.word	index@(.nv.constant0._ZN7cutlass13device_kernelIN5flash11enable_sm90INS1_16FlashAttnFwdSm90INS1_25CollectiveMainloopFwdSm90ILi2EN4cute5tupleIJNS5_1CILi1EEES8_S8_EEENS6_IJNS7_ILi64EEESA_SA_EEELi512ENS_6half_tEfNS_4arch4Sm90ELb1ELb0ELb1ELb0ELb0ELb0ELb1ELb0ELb0ELb1ELb0ELb0EEENS1_21CollectiveEpilogueFwdINS6_IJSA_NS7_ILi512EEESA_EEES9_SC_SE_Li256ELb0ELb1ELb0ELb0EEENS1_30DynamicPersistentTileSchedulerILi256ELi128ELb0ELb1ELb1EEEEEEEEEvNT_6ParamsE)
        /*0ac4*/ 	.short	0x0210
        /*0ac6*/ 	.short	0x0bf0


	//----- nvinfo : EIATTR_SW_WAR
	.align		4
.L_1021:
        /*0ac8*/ 	.byte	0x04, 0x36
        /*0aca*/ 	.short	(.L_1023 - .L_1022)
.L_1022:
        /*0acc*/ 	.word	0x00000008
.L_1023:


//--------------------- .nv.info._ZN7cutlass13device_kernelIN5flash11enable_sm90INS1_16FlashAttnFwdSm90INS1_25CollectiveMainloopFwdSm90ILi2EN4cute5tupleIJNS5_1CILi1EEES8_S8_EEENS6_IJNS7_ILi64EEESA_SA_EEELi512ENS_6half_tEfNS_4arch4Sm90ELb1ELb0ELb1ELb1ELb0ELb0ELb0ELb0ELb0ELb1ELb0ELb0EEENS1_21CollectiveEpilogueFwdINS6_IJSA_NS7_ILi512EEESA_EEES9_SC_SE_Li256ELb1ELb1ELb0ELb0EEENS1_36VarlenDynamicPersistentTileSchedulerILi64ELi64ELi256ELi128ELb0ELb1ELb1ELb1ELb1ELb1EEEEEEEEEvNT_6ParamsE --------------------------
	.section	.nv.info._ZN7cutlass13device_kernelIN5flash11enable_sm90INS1_16FlashAttnFwdSm90INS1_25CollectiveMainloopFwdSm90ILi2EN4cute5tupleIJNS5_1CILi1EEES8_S8_EEENS6_IJNS7_ILi64EEESA_SA_EEELi512ENS_6half_tEfNS_4arch4Sm90ELb1ELb0ELb1ELb1ELb0ELb0ELb0ELb0ELb0ELb1ELb0ELb0EEENS1_21CollectiveEpilogueFwdINS6_IJSA_NS7_ILi512EEESA_EEES9_SC_SE_Li256ELb1ELb1ELb0ELb0EEENS1_36VarlenDynamicPersistentTileSchedulerILi64ELi64ELi256ELi128ELb0ELb1ELb1ELb1ELb1ELb1EEEEEEEEEvNT_6ParamsE,"",@"SHT_CUDA_INFO"
	.sectionflags	@""
	.align	4


	//----- nvinfo : EIATTR_CUDA_API_VERSION
	.align		4
        /*0000*/ 	.byte	0x04, 0x37
        /*0002*/ 	.short	(.L_1025 - .L_1024)
.L_1024:
        /*0004*/ 	.word	0x00000082


	//----- nvinfo : EIATTR_KPARAM_INFO
	.align		4
.L_1025:
        /*0008*/ 	.byte	0x04, 0x17
        /*000a*/ 	.short	(.L_1027 - .L_1026)
.L_1026:
        /*000c*/ 	.word	0x00000000
        /*0010*/ 	.short	0x0000
        /*0012*/ 	.short	0x0070
        /*0014*/ 	.byte	0x00, 0xf0, 0x01, 0x2a


	//----- nvinfo : EIATTR_SPARSE_MMA_MASK
	.align		4
.L_1027:
        /*0018*/ 	.byte	0x03, 0x50
        /*001a*/ 	.short	0x0000


	//----- nvinfo : EIATTR_MAXREG_COUNT
	.align		4
        /*001c*/ 	.byte	0x03, 0x1b
        /*001e*/ 	.short	0x00a8


	//----- nvinfo : EIATTR_NUM_BARRIERS
	.align		4
        /*0020*/ 	.byte	0x02, 0x4c
        /*0022*/ 	.byte	0x10
	.zero		1


	//----- nvinfo : EIATTR_EXTERNS
	.align		4
        /*0024*/ 	.byte	0x04, 0x0f
        /*0026*/ 	.short	(.L_1029 - .L_1028)


	//   ....[0]....
	.align		4
.L_1028:
        /*0028*/ 	.word	index@(__assertfail)


	//----- nvinfo : EIATTR_ANNOTATIONS
	.align		4
.L_1029:
        /*002c*/ 	.byte	0x04, 0x55
        /*002e*/ 	.short	(.L_1031 - .L_1030)


	//   ....[0]....
.L_1030:
        /* <DEDUP_REMOVED lines=79> */


	//----- nvinfo : EIATTR_MERCURY_ISA_VERSION
	.align		4
.L_1031:
        /*0508*/ 	.byte	0x03, 0x5f
        /*050a*/ 	.short	0x0101


	//----- nvinfo : EIATTR_UNUSED_LOAD_BYTE_OFFSET
	.align		4
        /*050c*/ 	.byte	0x04, 0x44
        /*050e*/ 	.short	(.L_1033 - .L_1032)


	//   ....[0]....
.L_1032:
        /*0510*/ 	.word	0x00000a20
        /*0514*/ 	.word	0x0000fff0


	//   ....[1]....
        /*0518*/ 	.word	0x00009f30
        /*051c*/ 	.word	0x0000fff0


	//----- nvinfo : EIATTR_INT_WARP_WIDE_INSTR_OFFSETS
	.align		4
.L_1033:
        /*0520*/ 	.byte	0x04, 0x31
        /*0522*/ 	.short	(.L_1035 - .L_1034)


	//   ....[0]....
.L_1034:
        /*0524*/ 	.word	0x00000130


	//   ....[1]....
        /*0528*/ 	.word	0x00000170


	//   ....[2]....
        /*052c*/ 	.word	0x000001e0


	//   ....[3]....
        /*0530*/ 	.word	0x0000e1d0


	//   ....[4]....
        /*0534*/ 	.word	0x0000e260


	//   ....[5]....
        /*0538*/ 	.word	0x00012f10


	//   ....[6]....
        /*053c*/ 	.word	0x00012fa0


	//----- nvinfo : EIATTR_COOP_GROUP_MASK_REGIDS
	.align		4
.L_1035:
        /*0540*/ 	.byte	0x04, 0x29
        /*0542*/ 	.short	(.L_1037 - .L_1036)


	//   ....[0]....
.L_1036:
        /*0544*/ 	.word	0xffffffff


	//   ....[1]....
        /*0548*/ 	.word	0xffffffff


	//   ....[2]....
        /*054c*/ 	.word	0xffffffff


	//   ....[3]....
        /*0550*/ 	.word	0xffffffff


	//   ....[4]....
        /*0554*/ 	.word	0xffffffff


	//   ....[5]....
        /*0558*/ 	.word	0xffffffff


	//   ....[6]....
        /*055c*/ 	.word	0xffffffff


	//   ....[7]....
        /*0560*/ 	.word	0xffffffff


	//   ....[8]....
        /*0564*/ 	.word	0xffffffff


	//   ....[9]....
        /*0568*/ 	.word	0xffffffff


	//   ....[10]....
        /*056c*/ 	.word	0xffffffff


	//   ....[11]....
        /*0570*/ 	.word	0xffffffff


	//   ....[12]....
        /*0574*/ 	.word	0xffffffff


	//   ....[13]....
        /*0578*/ 	.word	0xffffffff


	//   ....[14]....
        /*057c*/ 	.word	0xffffffff


	//   ....[15]....
        /*0580*/ 	.word	0xffffffff


	//   ....[16]....
        /*0584*/ 	.word	0xffffffff


	//   ....[17]....
        /*0588*/ 	.word	0xffffffff


	//   ....[18]....
        /*058c*/ 	.word	0xffffffff


	//   ....[19]....
        /*0590*/ 	.word	0xffffffff


	//   ....[20]....
        /*0594*/ 	.word	0xffffffff


	//   ....[21]....
        /*0598*/ 	.word	0xffffffff


	//   ....[22]....
        /*059c*/ 	.word	0xffffffff


	//   ....[23]....
        /*05a0*/ 	.word	0xffffffff


	//   ....[24]....
        /*05a4*/ 	.word	0xffffffff


	//   ....[25]....
        /*05a8*/ 	.word	0xffffffff


	//   ....[26]....
        /*05ac*/ 	.word	0xffffffff


	//   ....[27]....
        /*05b0*/ 	.word	0xffffffff


	//   ....[28]....
        /*05b4*/ 	.word	0xffffffff


	//   ....[29]....
        /*05b8*/ 	.word	0xffffffff


	//   ....[30]....
        /*05bc*/ 	.word	0xffffffff


	//   ....[31]....
        /*05c0*/ 	.word	0xffffffff


	//   ....[32]....
        /*05c4*/ 	.word	0xffffffff


	//   ....[33]....
        /*05c8*/ 	.word	0xffffffff


	//   ....[34]....
        /*05cc*/ 	.word	0xffffffff


	//   ....[35]....
        /*05d0*/ 	.word	0xffffffff


	//   ....[36]....
        /*05d4*/ 	.word	0xffffffff


	//   ....[37]....
        /*05d8*/ 	.word	0xffffffff


	//   ....[38]....
        /*05dc*/ 	.word	0xffffffff


	//   ....[39]....
        /*05e0*/ 	.word	0xffffffff


	//   ....[40]....
        /*05e4*/ 	.word	0xffffffff


	//   ....[41]....
        /*05e8*/ 	.word	0xffffffff


	//   ....[42]....
        /*05ec*/ 	.word	0xffffffff


	//   ....[43]....
        /*05f0*/ 	.word	0xffffffff


	//   ....[44]....
        /*05f4*/ 	.word	0xffffffff


	//   ....[45]....
        /*05f8*/ 	.word	0xffffffff


	//   ....[46]....
        /*05fc*/ 	.word	0xffffffff


	//   ....[47]....
        /*0600*/ 	.word	0xffffffff


	//   ....[48]....
        /*0604*/ 	.word	0xffffffff


	//   ....[49]....
        /*0608*/ 	.word	0xffffffff


	//   ....[50]....
        /*060c*/ 	.word	0xffffffff


	//   ....[51]....
        /*0610*/ 	.word	0xffffffff


	//   ....[52]....
        /*0614*/ 	.word	0xffffffff


	//   ....[53]....
        /*0618*/ 	.word	0xffffffff


	//   ....[54]....
        /*061c*/ 	.word	0xffffffff


	//   ....[55]....
        /*0620*/ 	.word	0xffffffff


	//   ....[56]....
        /*0624*/ 	.word	0xffffffff


	//   ....[57]....
        /*0628*/ 	.word	0xffffffff


	//   ....[58]....
        /*062c*/ 	.word	0xffffffff


	//   ....[59]....
        /*0630*/ 	.word	0xffffffff


	//   ....[60]....
        /*0634*/ 	.word	0xffffffff


	//   ....[61]....
        /*0638*/ 	.word	0xffffffff


	//   ....[62]....
        /*063c*/ 	.word	0xffffffff


	//   ....[63]....
        /*0640*/ 	.word	0xffffffff


	//   ....[64]....
        /*0644*/ 	.word	0xffffffff


	//   ....[65]....
        /*0648*/ 	.word	0xffffffff


	//   ....[66]....
        /*064c*/ 	.word	0xffffffff


	//   ....[67]....
        /*0650*/ 	.word	0xffffffff


	//   ....[68]....
        /*0654*/ 	.word	0xffffffff


	//   ....[69]....
        /*0658*/ 	.word	0xffffffff


	//   ....[70]....
        /*065c*/ 	.word	0xffffffff


	//   ....[71]....
        /*0660*/ 	.word	0xffffffff


	//   ....[72]....
        /*0664*/ 	.word	0xffffffff


	//   ....[73]....
        /*0668*/ 	.word	0xffffffff


	//   ....[74]....
        /*066c*/ 	.word	0xffffffff


	//   ....[75]....
        /*0670*/ 	.word	0xffffffff


	//   ....[76]....
        /*0674*/ 	.word	0xffffffff


	//   ....[77]....
        /*0678*/ 	.word	0xffffffff


	//   ....[78]....
        /*067c*/ 	.word	0xffffffff


	//   ....[79]....
        /*0680*/ 	.word	0xffffffff


	//   ....[80]....
        /*0684*/ 	.word	0xffffffff


	//   ....[81]....
        /*0688*/ 	.word	0xffffffff


	//   ....[82]....
        /*068c*/ 	.word	0xffffffff


	//   ....[83]....
        /*0690*/ 	.word	0xffffffff


	//   ....[84]....
        /*0694*/ 	.word	0xffffffff


	//   ....[85]....
        /*0698*/ 	.word	0xffffffff


	//   ....[86]....
        /*069c*/ 	.word	0xffffffff


	//   ....[87]....
        /*06a0*/ 	.word	0xffffffff


	//   ....[88]....
        /*06a4*/ 	.word	0x0500000f


	//   ....[89]....
        /*06a8*/ 	.word	0x0500000f


	//   ....[90]....
        /*06ac*/ 	.word	0x0500000f


	//   ....[91]....
        /*06b0*/ 	.word	0x0500000f


	//   ....[92]....
        /*06b4*/ 	.word	0x0500000f


	//   ....[93]....
        /*06b8*/ 	.word	0x0500000f


	//   ....[94]....
        /*06bc*/ 	.word	0x0500000f


	//   ....[95]....
        /*06c0*/ 	.word	0x0500000f


	//   ....[96]....
        /*06c4*/ 	.word	0x0500000f


	//   ....[97]....
        /*06c8*/ 	.word	0x0500000f


	//   ....[98]....
        /*06cc*/ 	.word	0x0500000f


	//   ....[99]....
        /*06d0*/ 	.word	0x0500000f


	//   ....[100]....
        /*06d4*/ 	.word	0x0500000f


	//   ....[101]....
        /*06d8*/ 	.word	0x0500000f


	//   ....[102]....
        /*06dc*/ 	.word	0x0500000f


	//   ....[103]....
        /*06e0*/ 	.word	0x0500000f


	//   ....[104]....
        /*06e4*/ 	.word	0x0500000f


	//   ....[105]....
        /*06e8*/ 	.word	0x0500000f


	//   ....[106]....
        /*06ec*/ 	.word	0x0500000f


	//   ....[107]....
        /*06f0*/ 	.word	0x0500000f


	//   ....[108]....
        /*06f4*/ 	.word	0x0500000f


	//   ....[109]....
        /*06f8*/ 	.word	0x0500000f


	//   ....[110]....
        /*06fc*/ 	.word	0x0500000f


	//   ....[111]....
        /*0700*/ 	.word	0x0500000f


	//   ....[112]....
        /*0704*/ 	.word	0x0500000f


	//   ....[113]....
        /*0708*/ 	.word	0x0500000f


	//   ....[114]....
        /*070c*/ 	.word	0x0500000f


	//----- nvinfo : EIATTR_COOP_GROUP_INSTR_OFFSETS
	.align		4
.L_1037:
        /*0710*/ 	.byte	0x04, 0x28
        /*0712*/ 	.short	(.L_1039 - .L_1038)


	//   ....[0]....
.L_1038:
        /*0714*/ 	.word	0x00000060


	//   ....[1]....
        /*0718*/ 	.word	0x00000140


	//   ....[2]....
        /*071c*/ 	.word	0x00000190


	//   ....[3]....
        /*0720*/ 	.word	0x00000380


	//   ....[4]....
        /*0724*/ 	.word	0x000004e0


	//   ....[5]....
        /*0728*/ 	.word	0x00000600


	//   ....[6]....
        /*072c*/ 	.word	0x00000760


	//   ....[7]....
        /*0730*/ 	.word	0x00001ad0


	//   ....[8]....
        /*0734*/ 	.word	0x00003870


	//   ....[9]....
        /*0738*/ 	.word	0x00003e60


	//   ....[10]....
        /*073c*/ 	.word	0x00003e90


	//   ....[11]....
        /*0740*/ 	.word	0x000045f0


	//   ....[12]....
        /*0744*/ 	.word	0x00004690


	//   ....[13]....
        /*0748*/ 	.word	0x00004b00


	//   ....[14]....
        /*074c*/ 	.word	0x00004b70


	//   ....[15]....
        /*0750*/ 	.word	0x00005500


	//   ....[16]....
        /*0754*/ 	.word	0x000057e0


	//   ....[17]....
        /*0758*/ 	.word	0x000057f0


	//   ....[18]....
        /*075c*/ 	.word	0x00005f40


	//   ....[19]....
        /*0760*/ 	.word	0x00005fb0


	//   ....[20]....
        /*0764*/ 	.word	0x00006410


	//   ....[21]....
        /*0768*/ 	.word	0x000064b0


	//   ....[22]....
        /*076c*/ 	.word	0x00007710


	//   ....[23]....
        /*0770*/ 	.word	0x00007e30


	//   ....[24]....
        /*0774*/ 	.word	0x00007ea0


	//   ....[25]....
        /*0778*/ 	.word	0x00008190


	//   ....[26]....
        /*077c*/ 	.word	0x00008350


	//   ....[27]....
        /*0780*/ 	.word	0x000093f0


	//   ....[28]....
        /*0784*/ 	.word	0x00009430


	//   ....[29]....
        /*0788*/ 	.word	0x00009470


	//   ....[30]....
        /*078c*/ 	.word	0x000094e0


	//   ....[31]....
        /*0790*/ 	.word	0x00009510


	//   ....[32]....
        /*0794*/ 	.word	0x0000ae50


	//   ....[33]....
        /*0798*/ 	.word	0x0000b480


	//   ....[34]....
        /*079c*/ 	.word	0x0000b4b0


	//   ....[35]....
        /*07a0*/ 	.word	0x0000b4d0


	//   ....[36]....
        /*07a4*/ 	.word	0x0000b4f0


	//   ....[37]....
        /*07a8*/ 	.word	0x0000bb70


	//   ....[38]....
        /*07ac*/ 	.word	0x0000bb90


	//   ....[39]....
        /*07b0*/ 	.word	0x0000bdc0


	//   ....[40]....
        /*07b4*/ 	.word	0x0000bde0


	//   ....[41]....
        /*07b8*/ 	.word	0x0000c990


	//   ....[42]....
        /*07bc*/ 	.word	0x0000c9c0


	//   ....[43]....
        /*07c0*/ 	.word	0x0000cc00


	//   ....[44]....
        /*07c4*/ 	.word	0x0000cc20


	//   ....[45]....
        /*07c8*/ 	.word	0x0000ced0


	//   ....[46]....
        /*07cc*/ 	.word	0x0000d0a0


	//   ....[47]....
        /*07d0*/ 	.word	0x0000d0d0


	//   ....[48]....
        /*07d4*/ 	.word	0x0000d100


	//   ....[49]....
        /*07d8*/ 	.word	0x0000d130


	//   ....[50]....
        /*07dc*/ 	.word	0x0000d160


	//   ....[51]....
        /*07e0*/ 	.word	0x0000d190


	//   ....[52]....
        /*07e4*/ 	.word	0x0000d300


	//   ....[53]....
        /*07e8*/ 	.word	0x0000d330


	//   ....[54]....
        /*07ec*/ 	.word	0x0000d360


	//   ....[55]....
        /*07f0*/ 	.word	0x0000d390


	//   ....[56]....
        /*07f4*/ 	.word	0x0000d3c0


	//   ....[57]....
        /*07f8*/ 	.word	0x0000d3f0


	//   ....[58]....
        /*07fc*/ 	.word	0x0000d490


	//   ....[59]....
        /*0800*/ 	.word	0x0000d4f0


	//   ....[60]....
        /*0804*/ 	.word	0x0000d580


	//   ....[61]....
        /*0808*/ 	.word	0x0000e7d0


	//   ....[62]....
        /*080c*/ 	.word	0x0000f320


	//   ....[63]....
        /*0810*/ 	.word	0x0000f350


	//   ....[64]....
        /*0814*/ 	.word	0x0000f3f0


	//   ....[65]....
        /*0818*/ 	.word	0x0000f410


	//   ....[66]....
        /*081c*/ 	.word	0x0000f490


	//   ....[67]....
        /*0820*/ 	.word	0x0000f4b0


	//   ....[68]....
        /*0824*/ 	.word	0x0000f4c0


	//   ....[69]....
        /*0828*/ 	.word	0x0000f530


	//   ....[70]....
        /*082c*/ 	.word	0x000131a0


	//   ....[71]....
        /*0830*/ 	.word	0x000131d0


	//   ....[72]....
        /*0834*/ 	.word	0x00013210


	//   ....[73]....
        /*0838*/ 	.word	0x00013240


	//   ....[74]....
        /*083c*/ 	.word	0x00013270


	//   ....[75]....
        /*0840*/ 	.word	0x000132a0


	//   ....[76]....
        /*0844*/ 	.word	0x000132d0


	//   ....[77]....
        /*0848*/ 	.word	0x00013300


	//   ....[78]....
        /*084c*/ 	.word	0x00013480


	//   ....[79]....
        /*0850*/ 	.word	0x000134b0


	//   ....[80]....
        /*0854*/ 	.word	0x000134e0


	//   ....[81]....
        /*0858*/ 	.word	0x00013510


	//   ....[82]....
        /*085c*/ 	.word	0x00013540


	//   ....[83]....
        /*0860*/ 	.word	0x00013570


	//   ....[84]....
        /*0864*/ 	.word	0x00013630


	//   ....[85]....
        /*0868*/ 	.word	0x00013650


	//   ....[86]....
        /*086c*/ 	.word	0x000136c0


	//   ....[87]....
        /*0870*/ 	.word	0x00013d80


	//   ....[88]....
        /*0874*/ 	.word	0x000143e0


	//   ....[89]....
        /*0878*/ 	.word	0x00014560


	//   ....[90]....
        /*087c*/ 	.word	0x000145d0


	//   ....[91]....
        /*0880*/ 	.word	0x00014630


	//   ....[92]....
        /*0884*/ 	.word	0x00014720


	//   ....[93]....
        /*0888*/ 	.word	0x00014780


	//   ....[94]....
        /*088c*/ 	.word	0x00014880


	//   ....[95]....
        /*0890*/ 	.word	0x000148e0


	//   ....[96]....
        /*0894*/ 	.word	0x000149c0


	//   ....[97]....
        /*0898*/ 	.word	0x00014cf0


	//   ....[98]....
        /*089c*/ 	.word	0x00014d90


	//   ....[99]....
        /*08a0*/ 	.word	0x00014eb0


	//   ....[100]....
        /*08a4*/ 	.word	0x00014f20


	//   ....[101]....
        /*08a8*/ 	.word	0x00014f90


	//   ....[102]....
        /*08ac*/ 	.word	0x00015000


	//   ....[103]....
        /*08b0*/ 	.word	0x00015070


	//   ....[104]....
        /*08b4*/ 	.word	0x000150f0


	//   ....[105]....
        /*08b8*/ 	.word	0x00015180


	//   ....[106]....
        /*08bc*/ 	.word	0x00015210


	//   ....[107]....
        /*08c0*/ 	.word	0x00015280


	//   ....[108]....
        /*08c4*/ 	.word	0x000152f0


	//   ....[109]....
        /*08c8*/ 	.word	0x00015360


	//   ....[110]....
        /*08cc*/ 	.word	0x000153e0


	//   ....[111]....
        /*08d0*/ 	.word	0x00015450


	//   ....[112]....
        /*08d4*/ 	.word	0x000154f0


	//   ....[113]....
        /*08d8*/ 	.word	0x00015580


	//   ....[114]....
        /*08dc*/ 	.word	0x000156b0


	//----- nvinfo : EIATTR_REG_RECONFIG
	.align		4
.L_1039:
        /*08e0*/ 	.byte	0x01, 0x54
	.zero		2


	//----- nvinfo : EIATTR_SYSCALL_OFFSETS
	.align		4
        /*08e4*/ 	.byte	0x04, 0x46
        /*08e6*/ 	.short	(.L_1041 - .L_1040)


	//   ....[0]....
.L_1040:
        /*08e8*/ 	.word	0x00003a40


	//   ....[1]....
        /*08ec*/ 	.word	0x0000e3d0


	//   ....[2]....
        /*08f0*/ 	.word	0x0000e530


	//   ....[3]....
        /*08f4*/ 	.word	0x0000e630


	//   ....[4]....
        /*08f8*/ 	.word	0x0000ef60


	//----- nvinfo : EIATTR_MBARRIER_INSTR_OFFSETS
	.align		4
.L_1041:
        /*08fc*/ 	.byte	0x04, 0x39
        /*08fe*/ 	.short	(.L_1043 - .L_1042)


	//   ....[0]....
.L_1042:
        /*0900*/ 	.word	0x00000270
        /*0904*/ 	.word	0x000000ff
        /*0908*/ 	.word	0x00028c00
        /*090c*/ 	.short	0x0100
        /*090e*/ 	.byte	0x08
	.zero		1


	//   ....[1]....
        /*0910*/ 	.word	0x00000280
        /*0914*/ 	.word	0x000000ff
        /*0918*/ 	.word	0x00028c20
        /*091c*/ 	.short	0x0100
        /*091e*/ 	.byte	0x08
	.zero		1


	//   ....[2]....
        /*0920*/ 	.word	0x00000330
        /*0924*/ 	.word	0x000000ff
        /*0928*/ 	.word	0x00028c30
        /*092c*/ 	.short	0x0100
        /*092e*/ 	.byte	0x06
	.zero		1


	//   ....[3]....
        /*0930*/ 	.word	0x00000340
        /*0934*/ 	.word	0x000000ff
        /*0938*/ 	.word	0x00028c40
        /*093c*/ 	.short	0x0100
        /*093e*/ 	.byte	0x06
	.zero		1


	//   ....[4]....
        /*0940*/ 	.word	0x00000350
        /*0944*/ 	.word	0x000000ff
        /*0948*/ 	.word	0x00028c38
        /*094c*/ 	.short	0x0100
        /*094e*/ 	.byte	0x06
	.zero		1


	//   ....[5]....
        /*0950*/ 	.word	0x00000360
        /*0954*/ 	.word	0x000000ff
        /*0958*/ 	.word	0x00028c48
        /*095c*/ 	.short	0x0100
        /*095e*/ 	.byte	0x06
	.zero		1


	//   ....[6]....
        /*0960*/ 	.word	0x00000490
        /*0964*/ 	.word	0x000000ff
        /*0968*/ 	.word	0x00028c50
        /*096c*/ 	.short	0x0100
        /*096e*/ 	.byte	0x08
	.zero		1


	//   ....[7]....
        /*0970*/ 	.word	0x000004a0
        /*0974*/ 	.word	0x000000ff
        /*0978*/ 	.word	0x00028c60
        /*097c*/ 	.short	0x0100
        /*097e*/ 	.byte	0x08
	.zero		1


	//   ....[8]....
        /*0980*/ 	.word	0x000004b0
        /*0984*/ 	.word	0x000000ff
        /*0988*/ 	.word	0x00028c58
        /*098c*/ 	.short	0x0100
        /*098e*/ 	.byte	0x08
	.zero		1


	//   ....[9]....
        /*0990*/ 	.word	0x000004c0
        /*0994*/ 	.word	0x000000ff
        /*0998*/ 	.word	0x00028c68
        /*099c*/ 	.short	0x0100
        /*099e*/ 	.byte	0x08
	.zero		1


	//   ....[10]....
        /*09a0*/ 	.word	0x000005b0
        /*09a4*/ 	.word	0x000000ff
        /*09a8*/ 	.word	0x00028c70
        /*09ac*/ 	.short	0x0100
        /*09ae*/ 	.byte	0x06
	.zero		1


	//   ....[11]....
        /*09b0*/ 	.word	0x000005c0
        /*09b4*/ 	.word	0x000000ff
        /*09b8*/ 	.word	0x00028c80
        /*09bc*/ 	.short	0x0100
        /*09be*/ 	.byte	0x06
	.zero		1


	//   ....[12]....
        /*09c0*/ 	.word	0x000005d0
        /*09c4*/ 	.word	0x000000ff
        /*09c8*/ 	.word	0x00028c78
        /*09cc*/ 	.short	0x0100
        /*09ce*/ 	.byte	0x06
	.zero		1


	//   ....[13]....
        /*09d0*/ 	.word	0x000005e0
        /*09d4*/ 	.word	0x000000ff
        /*09d8*/ 	.word	0x00028c88
        /*09dc*/ 	.short	0x0100
        /*09de*/ 	.byte	0x06
	.zero		1


	//   ....[14]....
        /*09e0*/ 	.word	0x00000710
        /*09e4*/ 	.word	0x000000ff
        /*09e8*/ 	.word	0x00028c90
        /*09ec*/ 	.short	0x0100
        /*09ee*/ 	.byte	0x08
	.zero		1


	//   ....[15]....
        /*09f0*/ 	.word	0x00000720
        /*09f4*/ 	.word	0x000000ff
        /*09f8*/ 	.word	0x00028ca0
        /*09fc*/ 	.short	0x0100
        /*09fe*/ 	.byte	0x08
	.zero		1


	//   ....[16]....
        /*0a00*/ 	.word	0x00000730
        /*0a04*/ 	.word	0x000000ff
        /*0a08*/ 	.word	0x00028c98
        /*0a0c*/ 	.short	0x0100
        /*0a0e*/ 	.byte	0x08
	.zero		1


	//   ....[17]....
        /*0a10*/ 	.word	0x00000740
        /*0a14*/ 	.word	0x000000ff
        /*0a18*/ 	.word	0x00028ca8
        /*0a1c*/ 	.short	0x0100
        /*0a1e*/ 	.byte	0x08
	.zero		1


	//   ....[18]....
        /*0a20*/ 	.word	0x00000870
        /*0a24*/ 	.word	0x000000ff
        /*0a28*/ 	.word	0x00028cb0
        /*0a2c*/ 	.short	0x0100
        /*0a2e*/ 	.byte	0x08
	.zero		1


	//   ....[19]....
        /*0a30*/ 	.word	0x00000880
        /*0a34*/ 	.word	0x000000ff
        /*0a38*/ 	.word	0x00028cc0
        /*0a3c*/ 	.short	0x0100
        /*0a3e*/ 	.byte	0x08
	.zero		1


	//   ....[20]....
        /*0a40*/ 	.word	0x00000890
        /*0a44*/ 	.word	0x000000ff
        /*0a48*/ 	.word	0x00028cb8
        /*0a4c*/ 	.short	0x0100
        /*0a4e*/ 	.byte	0x08
	.zero		1


	//   ....[21]....
        /*0a50*/ 	.word	0x000008a0
        /*0a54*/ 	.word	0x000000ff
        /*0a58*/ 	.word	0x00028cc8
        /*0a5c*/ 	.short	0x0100
        /*0a5e*/ 	.byte	0x08
	.zero		1


	//   ....[22]....
        /*0a60*/ 	.word	0x00001be0
        /*0a64*/ 	.word	0x000000ff
        /*0a68*/ 	.word	0x00028c50
        /*0a6c*/ 	.short	0x010a
        /*0a6e*/ 	.byte	0x15
	.zero		1


	//   ....[23]....
        /*0a70*/ 	.word	0x00001ea0
        /*0a74*/ 	.word	0x00000000
        /*0a78*/ 	.word	0x00000000
        /*0a7c*/ 	.short	0x0101
        /*0a7e*/ 	.byte	0x3f
	.zero		1


	//   ....[24]....
        /*0a80*/ 	.word	0x000027f0
        /*0a84*/ 	.word	0x000000ff
        /*0a88*/ 	.word	0x00028c50
        /*0a8c*/ 	.short	0x010a
        /*0a8e*/ 	.byte	0x15
	.zero		1


	//   ....[25]....
        /*0a90*/ 	.word	0x00002830
        /*0a94*/ 	.word	0x000000ff
        /*0a98*/ 	.word	0x00028c50
        /*0a9c*/ 	.short	0x010a
        /*0a9e*/ 	.byte	0x15
	.zero		1


	//   ....[26]....
        /*0aa0*/ 	.word	0x00002a00
        /*0aa4*/ 	.word	0x00000000
        /*0aa8*/ 	.word	0x00000000
        /*0aac*/ 	.short	0x0101
        /*0aae*/ 	.byte	0x3f
	.zero		1


	//   ....[27]....
        /*0ab0*/ 	.word	0x00003ac0
        /*0ab4*/ 	.word	0x000000ff
        /*0ab8*/ 	.word	0x00028c00
        /*0abc*/ 	.short	0x010a
        /*0abe*/ 	.byte	0x2e
	.zero		1


	//   ....[28]....
        /*0ac0*/ 	.word	0x00003b40
        /*0ac4*/ 	.word	0x00000007
        /*0ac8*/ 	.word	0x00028c30
        /*0acc*/ 	.short	0x010a
        /*0ace*/ 	.byte	0x3f
	.zero		1


	//   ....[29]....
        /*0ad0*/ 	.word	0x00003b80
        /*0ad4*/ 	.word	0x00000007
        /*0ad8*/ 	.word	0x00028c30
        /*0adc*/ 	.short	0x010a
        /*0ade*/ 	.byte	0x3f
	.zero		1


	//   ....[30]....
        /*0ae0*/ 	.word	0x00004d80
        /*0ae4*/ 	.word	0x00000003
        /*0ae8*/ 	.word	0x00000000
        /*0aec*/ 	.short	0x0101
        /*0aee*/ 	.byte	0x3f
	.zero		1


	//   ....[31]....
        /*0af0*/ 	.word	0x000051c0
        /*0af4*/ 	.word	0x00000007
        /*0af8*/ 	.word	0x00028c50
        /*0afc*/ 	.short	0x010a
        /*0afe*/ 	.byte	0x3f
	.zero		1


	//   ....[32]....
        /*0b00*/ 	.word	0x00005200
        /*0b04*/ 	.word	0x00000007
        /*0b08*/ 	.word	0x00028c50
        /*0b0c*/ 	.short	0x010a
        /*0b0e*/ 	.byte	0x3f
	.zero		1


	//   ....[33]....
        /*0b10*/ 	.word	0x00005520
        /*0b14*/ 	.word	0x00000007
        /*0b18*/ 	.word	0x00000000
        /*0b1c*/ 	.short	0x0101
        /*0b1e*/ 	.byte	0x3f
	.zero		1


	//   ....[34]....
        /*0b20*/ 	.word	0x00005630
        /*0b24*/ 	.word	0x000000ff
        /*0b28*/ 	.word	0x00028c30
        /*0b2c*/ 	.short	0x010a
        /*0b2e*/ 	.byte	0x19
	.zero		1


	//   ....[35]....
        /*0b30*/ 	.word	0x00005670
        /*0b34*/ 	.word	0x000000ff
        /*0b38*/ 	.word	0x00028c30
        /*0b3c*/ 	.short	0x010a
        /*0b3e*/ 	.byte	0x19
	.zero		1


	//   ....[36]....
        /*0b40*/ 	.word	0x00006770
        /*0b44*/ 	.word	0x0000009f
        /*0b48*/ 	.word	0x00000000
        /*0b4c*/ 	.short	0x0101
        /*0b4e*/ 	.byte	0x3f
	.zero		1


	//   ....[37]....
        /*0b50*/ 	.word	0x00007450
        /*0b54*/ 	.word	0x000000ff
        /*0b58*/ 	.word	0x00028c50
        /*0b5c*/ 	.short	0x010a
        /*0b5e*/ 	.byte	0x19
	.zero		1


	//   ....[38]....
        /*0b60*/ 	.word	0x00007490
        /*0b64*/ 	.word	0x000000ff
        /*0b68*/ 	.word	0x00028c50
        /*0b6c*/ 	.short	0x010a
        /*0b6e*/ 	.byte	0x19
	.zero		1


	//   ....[39]....
        /*0b70*/ 	.word	0x00007730
        /*0b74*/ 	.word	0x000000b2
        /*0b78*/ 	.word	0x00000000
        /*0b7c*/ 	.short	0x0101
        /*0b7e*/ 	.byte	0x3f
	.zero		1


	//   ....[40]....
        /*0b80*/ 	.word	0x00007860
        /*0b84*/ 	.word	0x000000ff
        /*0b88*/ 	.word	0x00028c30
        /*0b8c*/ 	.short	0x010a
        /*0b8e*/ 	.byte	0x18
	.zero		1


	//   ....[41]....
        /*0b90*/ 	.word	0x000078a0
        /*0b94*/ 	.word	0x000000ff
        /*0b98*/ 	.word	0x00028c30
        /*0b9c*/ 	.short	0x010a
        /*0b9e*/ 	.byte	0x18
	.zero		1


	//   ....[42]....
        /*0ba0*/ 	.word	0x000086f0
        /*0ba4*/ 	.word	0x00000098
        /*0ba8*/ 	.word	0x00000000
        /*0bac*/ 	.short	0x0101
        /*0bae*/ 	.byte	0x3f
	.zero		1


	//   ....[43]....
        /*0bb0*/ 	.word	0x00009140
        /*0bb4*/ 	.word	0x000000ff
        /*0bb8*/ 	.word	0x00028c50
        /*0bbc*/ 	.short	0x010a
        /*0bbe*/ 	.byte	0x18
	.zero		1


	//   ....[44]....
        /*0bc0*/ 	.word	0x00009180
        /*0bc4*/ 	.word	0x000000ff
        /*0bc8*/ 	.word	0x00028c50
        /*0bcc*/ 	.short	0x010a
        /*0bce*/ 	.byte	0x18
	.zero		1


	//   ....[45]....
        /*0bd0*/ 	.word	0x00009410
        /*0bd4*/ 	.word	0x000000aa
        /*0bd8*/ 	.word	0x00000000
        /*0bdc*/ 	.short	0x0101
        /*0bde*/ 	.byte	0x3f
	.zero		1


	//   ....[46]....
        /*0be0*/ 	.word	0x0000bb80
        /*0be4*/ 	.word	0x000000ff
        /*0be8*/ 	.word	0x00000000
        /*0bec*/ 	.short	0x0101
        /*0bee*/ 	.byte	0x04
	.zero		1


	//   ....[47]....
        /*0bf0*/ 	.word	0x0000ea60
        /*0bf4*/ 	.word	0x00000000
        /*0bf8*/ 	.word	0x00028c40
        /*0bfc*/ 	.short	0x010a
        /*0bfe*/ 	.byte	0x3f
	.zero		1


	//   ....[48]....
        /*0c00*/ 	.word	0x0000f5e0
        /*0c04*/ 	.word	0x00000008
        /*0c08*/ 	.word	0x00028c00
        /*0c0c*/ 	.short	0x0107
        /*0c0e*/ 	.byte	0x3f
	.zero		1


	//   ....[49]....
        /*0c10*/ 	.word	0x0000f6e0
        /*0c14*/ 	.word	0x00000002
        /*0c18*/ 	.word	0x00028c00
        /*0c1c*/ 	.short	0x0101
        /*0c1e*/ 	.byte	0x3f
	.zero		1


	//   ....[50]....
        /*0c20*/ 	.word	0x0000f700
        /*0c24*/ 	.word	0x00000002
        /*0c28*/ 	.word	0x00028c20
        /*0c2c*/ 	.short	0x010a
        /*0c2e*/ 	.byte	0x3f
	.zero		1


	//   ....[51]....
        /*0c30*/ 	.word	0x0000f810
        /*0c34*/ 	.word	0x00000000
        /*0c38*/ 	.word	0x00028c60
        /*0c3c*/ 	.short	0x010a
        /*0c3e*/ 	.byte	0x3f
	.zero		1


	//   ....[52]....
        /*0c40*/ 	.word	0x000104f0
        /*0c44*/ 	.word	0x00000003
        /*0c48*/ 	.word	0x00028c40
        /*0c4c*/ 	.short	0x010a
        /*0c4e*/ 	.byte	0x3f
	.zero		1


	//   ....[53]....
        /*0c50*/ 	.word	0x00010750
        /*0c54*/ 	.word	0x00000003
        /*0c58*/ 	.word	0x00028c60
        /*0c5c*/ 	.short	0x010a
        /*0c5e*/ 	.byte	0x3f
	.zero		1


	//   ....[54]....
        /*0c60*/ 	.word	0x000113d0
        /*0c64*/ 	.word	0x00000004
        /*0c68*/ 	.word	0x00028c40
        /*0c6c*/ 	.short	0x010a
        /*0c6e*/ 	.byte	0x3f
	.zero		1


	//   ....[55]....
        /*0c70*/ 	.word	0x00011620
        /*0c74*/ 	.word	0x00000004
        /*0c78*/ 	.word	0x00028c60
        /*0c7c*/ 	.short	0x010a
        /*0c7e*/ 	.byte	0x3f
	.zero		1


	//   ....[56]....
        /*0c80*/ 	.word	0x00012230
        /*0c84*/ 	.word	0x00000004
        /*0c88*/ 	.word	0x00028c40
        /*0c8c*/ 	.short	0x010a
        /*0c8e*/ 	.byte	0x3f
	.zero		1


	//   ....[57]....
        /*0c90*/ 	.word	0x00012490
        /*0c94*/ 	.word	0x00000004
        /*0c98*/ 	.word	0x00028c60
        /*0c9c*/ 	.short	0x010a
        /*0c9e*/ 	.byte	0x3f
	.zero		1


	//   ....[58]....
        /*0ca0*/ 	.word	0x00013d00
        /*0ca4*/ 	.word	0x00000000
        /*0ca8*/ 	.word	0x00028c20
        /*0cac*/ 	.short	0x010a
        /*0cae*/ 	.byte	0x3f
	.zero		1


	//   ....[59]....
        /*0cb0*/ 	.word	0x00013ec0
        /*0cb4*/ 	.word	0x00000006
        /*0cb8*/ 	.word	0x00000000
        /*0cbc*/ 	.short	0x010a
        /*0cbe*/ 	.byte	0x3f
	.zero		1


	//   ....[60]....
        /*0cc0*/ 	.word	0x00013f30
        /*0cc4*/ 	.word	0x00000007
        /*0cc8*/ 	.word	0x00000000
        /*0ccc*/ 	.short	0x010a
        /*0cce*/ 	.byte	0x3f
	.zero		1


	//   ....[61]....
        /*0cd0*/ 	.word	0x00013fa0
        /*0cd4*/ 	.word	0x00000004
        /*0cd8*/ 	.word	0x00000000
        /*0cdc*/ 	.short	0x010a
        /*0cde*/ 	.byte	0x3f
	.zero		1


	//   ....[62]....
        /*0ce0*/ 	.word	0x00013fd0
        /*0ce4*/ 	.word	0x00000003
        /*0ce8*/ 	.word	0x00000000
        /*0cec*/ 	.short	0x010a
        /*0cee*/ 	.byte	0x3f
	.zero		1


	//   ....[63]....
        /*0cf0*/ 	.word	0x00014040
        /*0cf4*/ 	.word	0x00000003
        /*0cf8*/ 	.word	0x00028c50
        /*0cfc*/ 	.short	0x010a
        /*0cfe*/ 	.byte	0x3f
	.zero		1


	//   ....[64]....
        /*0d00*/ 	.word	0x000140a0
        /*0d04*/ 	.word	0x00000003
        /*0d08*/ 	.word	0x00028c50
        /*0d0c*/ 	.short	0x010a
        /*0d0e*/ 	.byte	0x3f
	.zero		1


	//   ....[65]....
        /*0d10*/ 	.word	0x00014100
        /*0d14*/ 	.word	0x00000003
        /*0d18*/ 	.word	0x00028c00
        /*0d1c*/ 	.short	0x010a
        /*0d1e*/ 	.byte	0x3f
	.zero		1


	//   ....[66]....
        /*0d20*/ 	.word	0x00014150
        /*0d24*/ 	.word	0x00000007
        /*0d28*/ 	.word	0x00028c30
        /*0d2c*/ 	.short	0x010a
        /*0d2e*/ 	.byte	0x3f
	.zero		1


	//   ....[67]....
        /*0d30*/ 	.word	0x000141a0
        /*0d34*/ 	.word	0x00000007
        /*0d38*/ 	.word	0x00028c50
        /*0d3c*/ 	.short	0x010a
        /*0d3e*/ 	.byte	0x3f
	.zero		1


	//   ....[68]....
        /*0d40*/ 	.word	0x00014200
        /*0d44*/ 	.word	0x00000006
        /*0d48*/ 	.word	0x00028c30
        /*0d4c*/ 	.short	0x010a
        /*0d4e*/ 	.byte	0x3f
	.zero		1


	//   ....[69]....
        /*0d50*/ 	.word	0x00014250
        /*0d54*/ 	.word	0x000000b2
        /*0d58*/ 	.word	0x00028c50
        /*0d5c*/ 	.short	0x010a
        /*0d5e*/ 	.byte	0x3f
	.zero		1


	//   ....[70]....
        /*0d60*/ 	.word	0x000142b0
        /*0d64*/ 	.word	0x00000006
        /*0d68*/ 	.word	0x00028c30
        /*0d6c*/ 	.short	0x010a
        /*0d6e*/ 	.byte	0x3f
	.zero		1


	//   ....[71]....
        /*0d70*/ 	.word	0x00014300
        /*0d74*/ 	.word	0x000000aa
        /*0d78*/ 	.word	0x00028c50
        /*0d7c*/ 	.short	0x010a
        /*0d7e*/ 	.byte	0x3f
	.zero		1


	//   ....[72]....
        /*0d80*/ 	.word	0x000144a0
        /*0d84*/ 	.word	0x00000000
        /*0d88*/ 	.word	0x00028c40
        /*0d8c*/ 	.short	0x010a
        /*0d8e*/ 	.byte	0x3f
	.zero		1


	//   ....[73]....
        /*0d90*/ 	.word	0x00014a10
        /*0d94*/ 	.word	0x00000002
        /*0d98*/ 	.word	0x00028c20
        /*0d9c*/ 	.short	0x010a
        /*0d9e*/ 	.byte	0x3f
	.zero		1


	//   ....[74]....
        /*0da0*/ 	.word	0x00014a60
        /*0da4*/ 	.word	0x00000000
        /*0da8*/ 	.word	0x00028c60
        /*0dac*/ 	.short	0x010a
        /*0dae*/ 	.byte	0x3f
	.zero		1


	//   ....[75]....
        /*0db0*/ 	.word	0x00014ab0
        /*0db4*/ 	.word	0x00000003
        /*0db8*/ 	.word	0x00028c40
        /*0dbc*/ 	.short	0x010a
        /*0dbe*/ 	.byte	0x3f
	.zero		1


	//   ....[76]....
        /*0dc0*/ 	.word	0x00014b00
        /*0dc4*/ 	.word	0x00000003
        /*0dc8*/ 	.word	0x00028c60
        /*0dcc*/ 	.short	0x010a
        /*0dce*/ 	.byte	0x3f
	.zero		1


	//   ....[77]....
        /*0dd0*/ 	.word	0x00014b50
        /*0dd4*/ 	.word	0x00000004
        /*0dd8*/ 	.word	0x00028c40
        /*0ddc*/ 	.short	0x010a
        /*0dde*/ 	.byte	0x3f
	.zero		1


	//   ....[78]....
        /*0de0*/ 	.word	0x00014ba0
        /*0de4*/ 	.word	0x00000004
        /*0de8*/ 	.word	0x00028c60
        /*0dec*/ 	.short	0x010a
        /*0dee*/ 	.byte	0x3f
	.zero		1


	//   ....[79]....
        /*0df0*/ 	.word	0x00014bf0
        /*0df4*/ 	.word	0x00000004
        /*0df8*/ 	.word	0x00028c40
        /*0dfc*/ 	.short	0x010a
        /*0dfe*/ 	.byte	0x3f
	.zero		1


	//   ....[80]....
        /*0e00*/ 	.word	0x00014c40
        /*0e04*/ 	.word	0x00000004
        /*0e08*/ 	.word	0x00028c60
        /*0e0c*/ 	.short	0x010a
        /*0e0e*/ 	.byte	0x3f
	.zero		1


	//   ....[81]....
        /*0e10*/ 	.word	0x000155d0
        /*0e14*/ 	.word	0x00000000
        /*0e18*/ 	.word	0x00028c20
        /*0e1c*/ 	.short	0x010a
        /*0e1e*/ 	.byte	0x3f
	.zero		1


	//   ....[82]....
        /*0e20*/ 	.word	0x00015770
        /*0e24*/ 	.word	0x00000006
        /*0e28*/ 	.word	0x00000000
        /*0e2c*/ 	.short	0x010a
        /*0e2e*/ 	.byte	0x3f
	.zero		1


	//   ....[83]....
        /*0e30*/ 	.word	0x000157c0
        /*0e34*/ 	.word	0x00000007
        /*0e38*/ 	.word	0x00000000
        /*0e3c*/ 	.short	0x010a
        /*0e3e*/ 	.byte	0x3f
	.zero		1


	//   ....[84]....
        /*0e40*/ 	.word	0x00015810
        /*0e44*/ 	.word	0x00000004
        /*0e48*/ 	.word	0x00000000
        /*0e4c*/ 	.short	0x010a
        /*0e4e*/ 	.byte	0x3f
	.zero		1


	//----- nvinfo : EIATTR_NUM_MBARRIERS
	.align		4
.L_1043:
        /*0e50*/ 	.byte	0x03, 0x38
        /*0e52*/ 	.short	0x0016


	//----- nvinfo : EIATTR_EXIT_INSTR_OFFSETS
	.align		4
        /*0e54*/ 	.byte	0x04, 0x1c
        /*0e56*/ 	.short	(.L_1045 - .L_1044)


	//   ....[0]....
.L_1044:
        /*0e58*/ 	.word	0x00000a50


	//   ....[1]....
        /*0e5c*/ 	.word	0x0000ce80


	//   ....[2]....
        /*0e60*/ 	.word	0x00014020


	//----- nvinfo : EIATTR_MAX_THREADS
	.align		4
.L_1045:
        /*0e64*/ 	.byte	0x04, 0x05
        /*0e66*/ 	.short	(.L_1047 - .L_1046)
.L_1046:
        /*0e68*/ 	.word	0x00000180
        /*0e6c*/ 	.word	0x00000001
        /*0e70*/ 	.word	0x00000001


	//----- nvinfo : EIATTR_CRS_STACK_SIZE
	.align		4
.L_1047:
        /*0e74*/ 	.byte	0x04, 0x1e
        /*0e76*/ 	.short	(.L_1049 - .L_1048)
.L_1048:
        /*0e78*/ 	.word	0x00000000


	//----- nvinfo : EIATTR_CBANK_PARAM_SIZE
	.align		4
.L_1049:
        /*0e7c*/ 	.byte	0x03, 0x19
        /*0e7e*/ 	.short	0x0af0


	//----- nvinfo : EIATTR_PARAM_CBANK
	.align		4
        /*0e80*/ 	.byte	0x04, 0x0a
        /*0e82*/ 	.short	(.L_1051 - .L_1050)
	.align		4
.L_1050:
        /*0e84*/ 	.word	index@(.nv.constant0._ZN7cutlass13device_kernelIN5flash11enable_sm90INS1_16FlashAttnFwdSm90INS1_25CollectiveMainloopFwdSm90ILi2EN4cute5tupleIJNS5_1CILi1EEES8_S8_EEENS6_IJNS7_ILi64EEESA_SA_EEELi512ENS_6half_tEfNS_4arch4Sm90ELb1ELb0ELb1ELb1ELb0ELb0ELb0ELb0ELb0ELb1ELb0ELb0EEENS1_21CollectiveEpilogueFwdINS6_IJSA_NS7_ILi512EEESA_EEES9_SC_SE_Li256ELb1ELb1ELb0ELb0EEENS1_36VarlenDynamicPersistentTileSchedulerILi64ELi64ELi256ELi128ELb0ELb1ELb1ELb1ELb1ELb1EEEEEEEEEvNT_6ParamsE)
        /*0e88*/ 	.short	0x0210
        /*0e8a*/ 	.short	0x0af0


	//----- nvinfo : EIATTR_SW_WAR
	.align		4
.L_1051:
        /*0e8c*/ 	.byte	0x04, 0x36
        /*0e8e*/ 	.short	(.L_1053 - .L_1052)
.L_1052:
        /*0e90*/ 	.word	0x00000008
.L_1053:


//--------------------- .nv.info._ZN7cutlass13device_kernelIN5flash11enable_sm90INS1_16FlashAttnFwdSm90INS1_25CollectiveMainloopFwdSm90ILi2EN4cute5tupleIJNS5_1CILi1EEES8_S8_EEENS6_IJNS7_ILi64EEESA_SA_EEELi512ENS_6half_tEfNS_4arch4Sm90ELb1ELb0ELb1ELb1ELb0ELb1ELb0ELb0ELb0ELb1ELb0ELb0EEENS1_21CollectiveEpilogueFwdINS6_IJSA_NS7_ILi512EEESA_EEES9_SC_SE_Li256ELb1ELb1ELb0ELb0EEENS1_36VarlenDynamicPersistentTileSchedulerILi64ELi64ELi256ELi128ELb0ELb1ELb1ELb1ELb1ELb1EEEEEEEEEvNT_6ParamsE --------------------------
	.section	.nv.info._ZN7cutlass13device_kernelIN5flash11enable_sm90INS1_16FlashAttnFwdSm90INS1_25CollectiveMainloopFwdSm90ILi2EN4cute5tupleIJNS5_1CILi1EEES8_S8_EEENS6_IJNS7_ILi64EEESA_SA_EEELi512ENS_6half_tEfNS_4arch4Sm90ELb1ELb0ELb1ELb1ELb0ELb1ELb0ELb0ELb0ELb1ELb0ELb0EEENS1_21CollectiveEpilogueFwdINS6_IJSA_NS7_ILi512EEESA_EEES9_SC_SE_Li256ELb1ELb1ELb0ELb0EEENS1_36VarlenDynamicPersistentTileSchedulerILi64ELi64ELi256ELi128ELb0ELb1ELb1ELb1ELb1ELb1EEEEEEEEEvNT_6ParamsE,"",@"SHT_CUDA_INFO"
	.sectionflags	@""
	.align	4


	//----- nvinfo : EIATTR_CUDA_API_VERSION
	.align		4
        /*0000*/ 	.byte	0x04, 0x37
        /*0002*/ 	.short	(.L_1055 - .L_1054)
.L_1054:
        /*0004*/ 	.word	0x00000082


	//----- nvinfo : EIATTR_KPARAM_INFO
	.align		4
.L_1055:
        /*0008*/ 	.byte	0x04, 0x17
        /*000a*/ 	.short	(.L_1057 - .L_1056)
.L_1056:
        /*000c*/ 	.word	0x00000000
        /*0010*/ 	.short	0x0000
        /*0012*/ 	.short	0x0070
        /*0014*/ 	.byte	0x00, 0xf0, 0x01, 0x2a


	//----- nvinfo : EIATTR_SPARSE_MMA_MASK
	.align		4
.L_1057:
        /*0018*/ 	.byte	0x03, 0x50
        /*001a*/ 	.short	0x0000


	//----- nvinfo : EIATTR_MAXREG_COUNT
	.align		4
        /*001c*/ 	.byte	0x03, 0x1b
        /*001e*/ 	.short	0x00a8


	//----- nvinfo : EIATTR_NUM_BARRIERS
	.align		4
        /*0020*/ 	.byte	0x02, 0x4c
        /*0022*/ 	.byte	0x10
	.zero		1


	//----- nvinfo : EIATTR_EXTERNS
	.align		4
        /*0024*/ 	.byte	0x04, 0x0f
        /*0026*/ 	.short	(.L_1059 - .L_1058)


	//   ....[0]....
	.align		4
.L_1058:
        /*0028*/ 	.word	index@(__assertfail)


	//----- nvinfo : EIATTR_ANNOTATIONS
	.align		4
.L_1059:
        /*002c*/ 	.byte	0x04, 0x55
        /*002e*/ 	.short	(.L_1061 - .L_1060)


	//   ....[0]....
.L_1060:
        /* <DEDUP_REMOVED lines=100> */


	//----- nvinfo : EIATTR_MERCURY_ISA_VERSION
	.align		4
.L_1061:
        /*0658*/ 	.byte	0x03, 0x5f
        /*065a*/ 	.short	0x0101


	//----- nvinfo : EIATTR_UNUSED_LOAD_BYTE_OFFSET
	.align		4
        /*065c*/ 	.byte	0x04, 0x44
        /*065e*/ 	.short	(.L_1063 - .L_1062)


	//   ....[0]....
.L_1062:
        /*0660*/ 	.word	0x00000a90
        /*0664*/ 	.word	0x0000fff0


	//   ....[1]....
        /*0668*/ 	.word	0x0000ff50
        /*066c*/ 	.word	0x0000fff0


	//----- nvinfo : EIATTR_INT_WARP_WIDE_INSTR_OFFSETS
	.align		4
.L_1063:
        /*0670*/ 	.byte	0x04, 0x31
        /*0672*/ 	.short	(.L_1065 - .L_1064)


	//   ....[0]....
.L_1064:
        /*0674*/ 	.word	0x00000190


	//   ....[1]....
        /*0678*/ 	.word	0x000001d0


	//   ....[2]....
        /*067c*/ 	.word	0x000002a0


	//   ....[3]....
        /*0680*/ 	.word	0x00015e90


	//   ....[4]....
        /*0684*/ 	.word	0x00015f20


	//   ....[5]....
        /*0688*/ 	.word	0x0001ac00


	//   ....[6]....
        /*068c*/ 	.word	0x0001ac90


	//----- nvinfo : EIATTR_COOP_GROUP_MASK_REGIDS
	.align		4
.L_1065:
        /*0690*/ 	.byte	0x04, 0x29
        /*0692*/ 	.short	(.L_1067 - .L_1066)


	//   ....[0]....
.L_1066:
        /*0694*/ 	.word	0xffffffff


	//   ....[1]....
        /*0698*/ 	.word	0xffffffff


	//   ....[2]....
        /*069c*/ 	.word	0xffffffff


	//   ....[3]....
        /*06a0*/ 	.word	0xffffffff


	//   ....[4]....
        /*06a4*/ 	.word	0xffffffff


	//   ....[5]....
        /*06a8*/ 	.word	0xffffffff


	//   ....[6]....
        /*06ac*/ 	.word	0xffffffff


	//   ....[7]....
        /*06b0*/ 	.word	0xffffffff


	//   ....[8]....
        /*06b4*/ 	.word	0xffffffff


	//   ....[9]....
        /*06b8*/ 	.word	0xffffffff


	//   ....[10]....
        /*06bc*/ 	.word	0xffffffff


	//   ....[11]....
        /*06c0*/ 	.word	0xffffffff


	//   ....[12]....
        /*06c4*/ 	.word	0xffffffff


	//   ....[13]....
        /*06c8*/ 	.word	0xffffffff


	//   ....[14]....
        /*06cc*/ 	.word	0xffffffff


	//   ....[15]....
        /*06d0*/ 	.word	0xffffffff


	//   ....[16]....
        /*06d4*/ 	.word	0xffffffff


	//   ....[17]....
        /*06d8*/ 	.word	0xffffffff


	//   ....[18]....
        /*06dc*/ 	.word	0xffffffff


	//   ....[19]....
        /*06e0*/ 	.word	0xffffffff


	//   ....[20]....
        /*06e4*/ 	.word	0xffffffff


	//   ....[21]....
        /*06e8*/ 	.word	0xffffffff


	//   ....[22]....
        /*06ec*/ 	.word	0xffffffff


	//   ....[23]....
        /*06f0*/ 	.word	0xffffffff


	//   ....[24]....
        /*06f4*/ 	.word	0xffffffff


	//   ....[25]....
        /*06f8*/ 	.word	0xffffffff


	//   ....[26]....
        /*06fc*/ 	.word	0xffffffff


	//   ....[27]....
        /*0700*/ 	.word	0xffffffff


	//   ....[28]....
        /*0704*/ 	.word	0xffffffff


	//   ....[29]....
        /*0708*/ 	.word	0xffffffff


	//   ....[30]....
        /*070c*/ 	.word	0xffffffff


	//   ....[31]....
        /*0710*/ 	.word	0xffffffff


	//   ....[32]....
        /*0714*/ 	.word	0xffffffff


	//   ....[33]....
        /*0718*/ 	.word	0xffffffff


	//   ....[34]....
        /*071c*/ 	.word	0xffffffff


	//   ....[35]....
        /*0720*/ 	.word	0xffffffff


	//   ....[36]....
        /*0724*/ 	.word	0xffffffff


	//   ....[37]....
        /*0728*/ 	.word	0xffffffff


	//   ....[38]....
        /*072c*/ 	.word	0xffffffff


	//   ....[39]....
        /*0730*/ 	.word	0xffffffff


	//   ....[40]....
        /*0734*/ 	.word	0xffffffff


	//   ....[41]....
        /*0738*/ 	.word	0xffffffff


	//   ....[42]....
        /*073c*/ 	.word	0xffffffff


	//   ....[43]....
        /*0740*/ 	.word	0xffffffff


	//   ....[44]....
        /*0744*/ 	.word	0xffffffff


	//   ....[45]....
        /*0748*/ 	.word	0xffffffff


	//   ....[46]....
        /*074c*/ 	.word	0xffffffff


	//   ....[47]....
        /*0750*/ 	.word	0xffffffff


	//   ....[48]....
        /*0754*/ 	.word	0xffffffff


	//   ....[49]....
        /*0758*/ 	.word	0xffffffff


	//   ....[50]....
        /*075c*/ 	.word	0xffffffff


	//   ....[51]....
        /*0760*/ 	.word	0xffffffff


	//   ....[52]....
        /*0764*/ 	.word	0xffffffff


	//   ....[53]....
        /*0768*/ 	.word	0xffffffff


	//   ....[54]....
        /*076c*/ 	.word	0xffffffff


	//   ....[55]....
        /*0770*/ 	.word	0xffffffff


	//   ....[56]....
        /*0774*/ 	.word	0xffffffff


	//   ....[57]....
        /*0778*/ 	.word	0xffffffff


	//   ....[58]....
        /*077c*/ 	.word	0xffffffff


	//   ....[59]....
        /*0780*/ 	.word	0xffffffff


	//   ....[60]....
        /*0784*/ 	.word	0xffffffff


	//   ....[61]....
        /*0788*/ 	.word	0xffffffff


	//   ....[62]....
        /*078c*/ 	.word	0xffffffff


	//   ....[63]....
        /*0790*/ 	.word	0xffffffff


	//   ....[64]....
        /*0794*/ 	.word	0xffffffff


	//   ....[65]....
        /*0798*/ 	.word	0xffffffff


	//   ....[66]....
        /*079c*/ 	.word	0xffffffff


	//   ....[67]....
        /*07a0*/ 	.word	0xffffffff


	//   ....[68]....
        /*07a4*/ 	.word	0xffffffff


	//   ....[69]....
        /*07a8*/ 	.word	0xffffffff


	//   ....[70]....
        /*07ac*/ 	.word	0xffffffff


	//   ....[71]....
        /*07b0*/ 	.word	0xffffffff


	//   ....[72]....
        /*07b4*/ 	.word	0xffffffff


	//   ....[73]....
        /*07b8*/ 	.word	0xffffffff


	//   ....[74]....
        /*07bc*/ 	.word	0xffffffff


	//   ....[75]....
        /*07c0*/ 	.word	0xffffffff


	//   ....[76]....
        /*07c4*/ 	.word	0xffffffff


	//   ....[77]....
        /*07c8*/ 	.word	0xffffffff


	//   ....[78]....
        /*07cc*/ 	.word	0xffffffff


	//   ....[79]....
        /*07d0*/ 	.word	0xffffffff


	//   ....[80]....
        /*07d4*/ 	.word	0xffffffff


	//   ....[81]....
        /*07d8*/ 	.word	0xffffffff


	//   ....[82]....
        /*07dc*/ 	.word	0xffffffff


	//   ....[83]....
        /*07e0*/ 	.word	0xffffffff


	//   ....[84]....
        /*07e4*/ 	.word	0xffffffff


	//   ....[85]....
        /*07e8*/ 	.word	0xffffffff


	//   ....[86]....
        /*07ec*/ 	.word	0xffffffff


	//   ....[87]....
        /*07f0*/ 	.word	0xffffffff


	//   ....[88]....
        /*07f4*/ 	.word	0xffffffff


	//   ....[89]....
        /*07f8*/ 	.word	0xffffffff


	//   ....[90]....
        /*07fc*/ 	.word	0xffffffff


	//   ....[91]....
        /*0800*/ 	.word	0xffffffff


	//   ....[92]....
        /*0804*/ 	.word	0xffffffff


	//   ....[93]....
        /*0808*/ 	.word	0xffffffff


	//   ....[94]....
        /*080c*/ 	.word	0xffffffff


	//   ....[95]....
        /*0810*/ 	.word	0xffffffff


	//   ....[96]....
        /*0814*/ 	.word	0xffffffff


	//   ....[97]....
        /*0818*/ 	.word	0xffffffff


	//   ....[98]....
        /*081c*/ 	.word	0xffffffff


	//   ....[99]....
        /*0820*/ 	.word	0xffffffff


	//   ....[100]....
        /*0824*/ 	.word	0xffffffff


	//   ....[101]....
        /*0828*/ 	.word	0xffffffff


	//   ....[102]....
        /*082c*/ 	.word	0xffffffff


	//   ....[103]....
        /*0830*/ 	.word	0xffffffff


	//   ....[104]....
        /*0834*/ 	.word	0xffffffff


	//   ....[105]....
        /*0838*/ 	.word	0x0500000f


	//   ....[106]....
        /*083c*/ 	.word	0x0500000f


	//   ....[107]....
        /*0840*/ 	.word	0x0500000f


	//   ....[108]....
        /*0844*/ 	.word	0x0500000f


	//   ....[109]....
        /*0848*/ 	.word	0x0500000f


	//   ....[110]....
        /*084c*/ 	.word	0x0500000f


	//   ....[111]....
        /*0850*/ 	.word	0x0500000f


	//   ....[112]....
        /*0854*/ 	.word	0x0500000f


	//   ....[113]....
        /*0858*/ 	.word	0x0500000f


	//   ....[114]....
        /*085c*/ 	.word	0x0500000f


	//   ....[115]....
        /*0860*/ 	.word	0x0500000f


	//   ....[116]....
        /*0864*/ 	.word	0x0500000f


	//   ....[117]....
        /*0868*/ 	.word	0x0500000f


	//   ....[118]....
        /*086c*/ 	.word	0x0500000f


	//   ....[119]....
        /*0870*/ 	.word	0x0500000f


	//   ....[120]....
        /*0874*/ 	.word	0x0500000f


	//   ....[121]....
        /*0878*/ 	.word	0x0500000f


	//   ....[122]....
        /*087c*/ 	.word	0x0500000f


	//   ....[123]....
        /*0880*/ 	.word	0x0500000f


	//   ....[124]....
        /*0884*/ 	.word	0x0500000f


	//   ....[125]....
        /*0888*/ 	.word	0x0500000f


	//   ....[126]....
        /*088c*/ 	.word	0x0500000f


	//   ....[127]....
        /*0890*/ 	.word	0x0500000f


	//   ....[128]....
        /*0894*/ 	.word	0x0500000f


	//   ....[129]....
        /*0898*/ 	.word	0x0500000f


	//   ....[130]....
        /*089c*/ 	.word	0x0500000f


	//   ....[131]....
        /*08a0*/ 	.word	0x0500000f


	//   ....[132]....
        /*08a4*/ 	.word	0x0500000f


	//   ....[133]....
        /*08a8*/ 	.word	0x0500000f


	//   ....[134]....
        /*08ac*/ 	.word	0x0500000f


	//   ....[135]....
        /*08b0*/ 	.word	0x0500000f


	//   ....[136]....
        /*08b4*/ 	.word	0x0500000f


	//   ....[137]....
        /*08b8*/ 	.word	0x0500000f


	//   ....[138]....
        /*08bc*/ 	.word	0x0500000f


	//   ....[139]....
        /*08c0*/ 	.word	0x0500000f


	//   ....[140]....
        /*08c4*/ 	.word	0x0500000f


	//   ....[141]....
        /*08c8*/ 	.word	0x0500000f


	//   ....[142]....
        /*08cc*/ 	.word	0x0500000f


	//   ....[143]....
        /*08d0*/ 	.word	0x0500000f


	//   ....[144]....
        /*08d4*/ 	.word	0x0500000f


	//   ....[145]....
        /*08d8*/ 	.word	0x0500000f


	//   ....[146]....
        /*08dc*/ 	.word	0x0500000f


	//   ....[147]....
        /*08e0*/ 	.word	0x0500000f


	//   ....[148]....
        /*08e4*/ 	.word	0x0500000f


	//----- nvinfo : EIATTR_COOP_GROUP_INSTR_OFFSETS
	.align		4
.L_1067:
        /*08e8*/ 	.byte	0x04, 0x28
        /*08ea*/ 	.short	(.L_1069 - .L_1068)


	//   ....[0]....
.L_1068:
        /*08ec*/ 	.word	0x00000060


	//   ....[1]....
        /*08f0*/ 	.word	0x000001a0


	//   ....[2]....
        /*08f4*/ 	.word	0x000001e0


	//   ....[3]....
        /*08f8*/ 	.word	0x000003d0


	//   ....[4]....
        /*08fc*/ 	.word	0x00000530


	//   ....[5]....
        /*0900*/ 	.word	0x00000650


	//   ....[6]....
        /*0904*/ 	.word	0x000007b0


	//   ....[7]....
        /*0908*/ 	.word	0x000047d0


	//   ....[8]....
        /*090c*/ 	.word	0x00006730


	//   ....[9]....
        /*0910*/ 	.word	0x00006e50


	//   ....[10]....
        /*0914*/ 	.word	0x00006e60


	//   ....[11]....
        /*0918*/ 	.word	0x00006e70


	//   ....[12]....
        /*091c*/ 	.word	0x00006e80


	//   ....[13]....
        /*0920*/ 	.word	0x00007190


	//   ....[14]....
        /*0924*/ 	.word	0x000071a0


	//   ....[15]....
        /*0928*/ 	.word	0x000071b0


	//   ....[16]....
        /*092c*/ 	.word	0x000071c0


	//   ....[17]....
        /*0930*/ 	.word	0x00008390


	//   ....[18]....
        /*0934*/ 	.word	0x000083a0


	//   ....[19]....
        /*0938*/ 	.word	0x000083b0


	//   ....[20]....
        /*093c*/ 	.word	0x000083c0


	//   ....[21]....
        /*0940*/ 	.word	0x00008630


	//   ....[22]....
        /*0944*/ 	.word	0x00008640


	//   ....[23]....
        /*0948*/ 	.word	0x00008650


	//   ....[24]....
        /*094c*/ 	.word	0x00008660


	//   ....[25]....
        /*0950*/ 	.word	0x00009a80


	//   ....[26]....
        /*0954*/ 	.word	0x00009c40


	//   ....[27]....
        /*0958*/ 	.word	0x0000a190


	//   ....[28]....
        /*095c*/ 	.word	0x0000a240


	//   ....[29]....
        /*0960*/ 	.word	0x0000a630


	//   ....[30]....
        /*0964*/ 	.word	0x0000a6f0


	//   ....[31]....
        /*0968*/ 	.word	0x0000b160


	//   ....[32]....
        /*096c*/ 	.word	0x0000b380


	//   ....[33]....
        /*0970*/ 	.word	0x0000b460


	//   ....[34]....
        /*0974*/ 	.word	0x0000bf80


	//   ....[35]....
        /*0978*/ 	.word	0x0000bff0


	//   ....[36]....
        /*097c*/ 	.word	0x0000c780


	//   ....[37]....
        /*0980*/ 	.word	0x0000c8a0


	//   ....[38]....
        /*0984*/ 	.word	0x0000d5c0


	//   ....[39]....
        /*0988*/ 	.word	0x0000dde0


	//   ....[40]....
        /*098c*/ 	.word	0x0000de40


	//   ....[41]....
        /*0990*/ 	.word	0x0000e6d0


	//   ....[42]....
        /*0994*/ 	.word	0x0000e730


	//   ....[43]....
        /*0998*/ 	.word	0x0000f410


	//   ....[44]....
        /*099c*/ 	.word	0x0000f460


	//   ....[45]....
        /*09a0*/ 	.word	0x0000f490


	//   ....[46]....
        /*09a4*/ 	.word	0x0000f500


	//   ....[47]....
        /*09a8*/ 	.word	0x0000f520


	//   ....[48]....
        /*09ac*/ 	.word	0x00010f00


	//   ....[49]....
        /*09b0*/ 	.word	0x000113f0


	//   ....[50]....
        /*09b4*/ 	.word	0x00011420


	//   ....[51]....
        /*09b8*/ 	.word	0x00011450


	//   ....[52]....
        /*09bc*/ 	.word	0x00011460


	//   ....[53]....
        /*09c0*/ 	.word	0x00011a70


	//   ....[54]....
        /*09c4*/ 	.word	0x00011ad0


	//   ....[55]....
        /*09c8*/ 	.word	0x00011d40


	//   ....[56]....
        /*09cc*/ 	.word	0x00011d60


	//   ....[57]....
        /*09d0*/ 	.word	0x000128b0


	//   ....[58]....
        /*09d4*/ 	.word	0x000128d0


	//   ....[59]....
        /*09d8*/ 	.word	0x00012b00


	//   ....[60]....
        /*09dc*/ 	.word	0x00012b20


	//   ....[61]....
        /*09e0*/ 	.word	0x00012dd0


	//   ....[62]....
        /*09e4*/ 	.word	0x00012fa0


	//   ....[63]....
        /*09e8*/ 	.word	0x00012fd0


	//   ....[64]....
        /*09ec*/ 	.word	0x00013000


	//   ....[65]....
        /*09f0*/ 	.word	0x00013030


	//   ....[66]....
        /*09f4*/ 	.word	0x00013060


	//   ....[67]....
        /*09f8*/ 	.word	0x00013090


	//   ....[68]....
        /*09fc*/ 	.word	0x00013200


	//   ....[69]....
        /*0a00*/ 	.word	0x00013230


	//   ....[70]....
        /*0a04*/ 	.word	0x00013260


	//   ....[71]....
        /*0a08*/ 	.word	0x00013290


	//   ....[72]....
        /*0a0c*/ 	.word	0x000132c0


	//   ....[73]....
        /*0a10*/ 	.word	0x000132f0


	//   ....[74]....
        /*0a14*/ 	.word	0x00013390


	//   ....[75]....
        /*0a18*/ 	.word	0x000133f0


	//   ....[76]....
        /*0a1c*/ 	.word	0x00013480


	//   ....[77]....
        /*0a20*/ 	.word	0x00014280


	//   ....[78]....
        /*0a24*/ 	.word	0x00016490


	//   ....[79]....
        /*0a28*/ 	.word	0x00017040


	//   ....[80]....
        /*0a2c*/ 	.word	0x00017050


	//   ....[81]....
        /*0a30*/ 	.word	0x00017070


	//   ....[82]....
        /*0a34*/ 	.word	0x00017110


	//   ....[83]....
        /*0a38*/ 	.word	0x00017140


	//   ....[84]....
        /*0a3c*/ 	.word	0x000171b0


	//   ....[85]....
        /*0a40*/ 	.word	0x000171c0


	//   ....[86]....
        /*0a44*/ 	.word	0x00017230


	//   ....[87]....
        /*0a48*/ 	.word	0x0001ae90


	//   ....[88]....
        /*0a4c*/ 	.word	0x0001aef0


	//   ....[89]....
        /*0a50*/ 	.word	0x0001af20


	//   ....[90]....
        /*0a54*/ 	.word	0x0001af50


	//   ....[91]....
        /*0a58*/ 	.word	0x0001af80


	//   ....[92]....
        /*0a5c*/ 	.word	0x0001afb0


	//   ....[93]....
        /*0a60*/ 	.word	0x0001afe0


	//   ....[94]....
        /*0a64*/ 	.word	0x0001aff0


	//   ....[95]....
        /*0a68*/ 	.word	0x0001b170


	//   ....[96]....
        /*0a6c*/ 	.word	0x0001b1a0


	//   ....[97]....
        /*0a70*/ 	.word	0x0001b1d0


	//   ....[98]....
        /*0a74*/ 	.word	0x0001b200


	//   ....[99]....
        /*0a78*/ 	.word	0x0001b230


	//   ....[100]....
        /*0a7c*/ 	.word	0x0001b260


	//   ....[101]....
        /*0a80*/ 	.word	0x0001b320


	//   ....[102]....
        /*0a84*/ 	.word	0x0001b340


	//   ....[103]....
        /*0a88*/ 	.word	0x0001b3b0


	//   ....[104]....
        /*0a8c*/ 	.word	0x0001ba80


	//   ....[105]....
        /*0a90*/ 	.word	0x0001bf60


	//   ....[106]....
        /*0a94*/ 	.word	0x0001bff0


	//   ....[107]....
        /*0a98*/ 	.word	0x0001c040


	//   ....[108]....
        /*0a9c*/ 	.word	0x0001c090


	//   ....[109]....
        /*0aa0*/ 	.word	0x0001c120


	//   ....[110]....
        /*0aa4*/ 	.word	0x0001c1b0


	//   ....[111]....
        /*0aa8*/ 	.word	0x0001c200


	//   ....[112]....
        /*0aac*/ 	.word	0x0001c250


	//   ....[113]....
        /*0ab0*/ 	.word	0x0001c330


	//   ....[114]....
        /*0ab4*/ 	.word	0x0001c3c0


	//   ....[115]....
        /*0ab8*/ 	.word	0x0001c410


	//   ....[116]....
        /*0abc*/ 	.word	0x0001c470


	//   ....[117]....
        /*0ac0*/ 	.word	0x0001c510


	//   ....[118]....
        /*0ac4*/ 	.word	0x0001c5a0


	//   ....[119]....
        /*0ac8*/ 	.word	0x0001c5f0


	//   ....[120]....
        /*0acc*/ 	.word	0x0001c640


	//   ....[121]....
        /*0ad0*/ 	.word	0x0001c950


	//   ....[122]....
        /*0ad4*/ 	.word	0x0001cc40


	//   ....[123]....
        /*0ad8*/ 	.word	0x0001cdf0


	//   ....[124]....
        /*0adc*/ 	.word	0x0001ce40


	//   ....[125]....
        /*0ae0*/ 	.word	0x0001cea0


	//   ....[126]....
        /*0ae4*/ 	.word	0x0001cf40


	//   ....[127]....
        /*0ae8*/ 	.word	0x0001cff0


	//   ....[128]....
        /*0aec*/ 	.word	0x0001d090


	//   ....[129]....
        /*0af0*/ 	.word	0x0001d150


	//   ....[130]....
        /*0af4*/ 	.word	0x0001d230


	//   ....[131]....
        /*0af8*/ 	.word	0x0001d560


	//   ....[132]....
        /*0afc*/ 	.word	0x0001d600


	//   ....[133]....
        /*0b00*/ 	.word	0x0001d720


	//   ....[134]....
        /*0b04*/ 	.word	0x0001d790


	//   ....[135]....
        /*0b08*/ 	.word	0x0001d810


	//   ....[136]....
        /*0b0c*/ 	.word	0x0001d890


	//   ....[137]....
        /*0b10*/ 	.word	0x0001d910


	//   ....[138]....
        /*0b14*/ 	.word	0x0001d9a0


	//   ....[139]....
        /*0b18*/ 	.word	0x0001da40


	//   ....[140]....
        /*0b1c*/ 	.word	0x0001dae0


	//   ....[141]....
        /*0b20*/ 	.word	0x0001db50


	//   ....[142]....
        /*0b24*/ 	.word	0x0001dbc0


	//   ....[143]....
        /*0b28*/ 	.word	0x0001dc30


	//   ....[144]....
        /*0b2c*/ 	.word	0x0001dcb0


	//   ....[145]....
        /*0b30*/ 	.word	0x0001dd30


	//   ....[146]....
        /*0b34*/ 	.word	0x0001ddd0


	//   ....[147]....
        /*0b38*/ 	.word	0x0001de60


	//   ....[148]....
        /*0b3c*/ 	.word	0x0001df90


	//----- nvinfo : EIATTR_REG_RECONFIG
	.align		4
.L_1069:
        /*0b40*/ 	.byte	0x01, 0x54
	.zero		2


	//----- nvinfo : EIATTR_SYSCALL_OFFSETS
	.align		4
        /*0b44*/ 	.byte	0x04, 0x46
        /*0b46*/ 	.short	(.L_1071 - .L_1070)


	//   ....[0]....
.L_1070:
        /*0b48*/ 	.word	0x00001a10


	//   ....[1]....
        /*0b4c*/ 	.word	0x00001b60


	//   ....[2]....
        /*0b50*/ 	.word	0x000068e0


	//   ....[3]....
        /*0b54*/ 	.word	0x00006c00


	//   ....[4]....
        /*0b58*/ 	.word	0x00016090


	//   ....[5]....
        /*0b5c*/ 	.word	0x000161f0


	//   ....[6]....
        /*0b60*/ 	.word	0x000162f0


	//   ....[7]....
        /*0b64*/ 	.word	0x00016c60


	//----- nvinfo : EIATTR_MBARRIER_INSTR_OFFSETS
	.align		4
.L_1071:
        /*0b68*/ 	.byte	0x04, 0x39
        /*0b6a*/ 	.short	(.L_1073 - .L_1072)


	//   ....[0]....
.L_1072:
        /*0b6c*/ 	.word	0x000002c0
        /*0b70*/ 	.word	0x000000ff
        /*0b74*/ 	.word	0x00028c00
        /*0b78*/ 	.short	0x0100
        /*0b7a*/ 	.byte	0x08
	.zero		1


	//   ....[1]....
        /*0b7c*/ 	.word	0x000002d0
        /*0b80*/ 	.word	0x000000ff
        /*0b84*/ 	.word	0x00028c20
        /*0b88*/ 	.short	0x0100
        /*0b8a*/ 	.byte	0x08
	.zero		1


	//   ....[2]....
        /*0b8c*/ 	.word	0x00000380
        /*0b90*/ 	.word	0x000000ff
        /*0b94*/ 	.word	0x00028c30
        /*0b98*/ 	.short	0x0100
        /*0b9a*/ 	.byte	0x06
	.zero		1


	//   ....[3]....
        /*0b9c*/ 	.word	0x00000390
        /*0ba0*/ 	.word	0x000000ff
        /*0ba4*/ 	.word	0x00028c40
        /*0ba8*/ 	.short	0x0100
        /*0baa*/ 	.byte	0x06
	.zero		1


	//   ....[4]....
        /*0bac*/ 	.word	0x000003a0
        /*0bb0*/ 	.word	0x000000ff
        /*0bb4*/ 	.word	0x00028c38
        /*0bb8*/ 	.short	0x0100
        /*0bba*/ 	.byte	0x06
	.zero		1


	//   ....[5]....
        /*0bbc*/ 	.word	0x000003b0
        /*0bc0*/ 	.word	0x000000ff
        /*0bc4*/ 	.word	0x00028c48
        /*0bc8*/ 	.short	0x0100
        /*0bca*/ 	.byte	0x06
	.zero		1


	//   ....[6]....
        /*0bcc*/ 	.word	0x000004e0
        /*0bd0*/ 	.word	0x000000ff
        /*0bd4*/ 	.word	0x00028c50
        /*0bd8*/ 	.short	0x0100
        /*0bda*/ 	.byte	0x08
	.zero		1


	//   ....[7]....
        /*0bdc*/ 	.word	0x000004f0
        /*0be0*/ 	.word	0x000000ff
        /*0be4*/ 	.word	0x00028c60
        /*0be8*/ 	.short	0x0100
        /*0bea*/ 	.byte	0x08
	.zero		1


	//   ....[8]....
        /*0bec*/ 	.word	0x00000500
        /*0bf0*/ 	.word	0x000000ff
        /*0bf4*/ 	.word	0x00028c58
        /*0bf8*/ 	.short	0x0100
        /*0bfa*/ 	.byte	0x08
	.zero		1


	//   ....[9]....
        /*0bfc*/ 	.word	0x00000510
        /*0c00*/ 	.word	0x000000ff
        /*0c04*/ 	.word	0x00028c68
        /*0c08*/ 	.short	0x0100
        /*0c0a*/ 	.byte	0x08
	.zero		1


	//   ....[10]....
        /*0c0c*/ 	.word	0x00000600
        /*0c10*/ 	.word	0x000000ff
        /*0c14*/ 	.word	0x00028c70
        /*0c18*/ 	.short	0x0100
        /*0c1a*/ 	.byte	0x06
	.zero		1


	//   ....[11]....
        /*0c1c*/ 	.word	0x00000610
        /*0c20*/ 	.word	0x000000ff
        /*0c24*/ 	.word	0x00028c80
        /*0c28*/ 	.short	0x0100
        /*0c2a*/ 	.byte	0x06
	.zero		1


	//   ....[12]....
        /*0c2c*/ 	.word	0x00000620
        /*0c30*/ 	.word	0x000000ff
        /*0c34*/ 	.word	0x00028c78
        /*0c38*/ 	.short	0x0100
        /*0c3a*/ 	.byte	0x06
	.zero		1


	//   ....[13]....
        /*0c3c*/ 	.word	0x00000630
        /*0c40*/ 	.word	0x000000ff
        /*0c44*/ 	.word	0x00028c88
        /*0c48*/ 	.short	0x0100
        /*0c4a*/ 	.byte	0x06
	.zero		1


	//   ....[14]....
        /*0c4c*/ 	.word	0x00000760
        /*0c50*/ 	.word	0x000000ff
        /*0c54*/ 	.word	0x00028c90
        /*0c58*/ 	.short	0x0100
        /*0c5a*/ 	.byte	0x08
	.zero		1


	//   ....[15]....
        /*0c5c*/ 	.word	0x00000770
        /*0c60*/ 	.word	0x000000ff
        /*0c64*/ 	.word	0x00028ca0
        /*0c68*/ 	.short	0x0100
        /*0c6a*/ 	.byte	0x08
	.zero		1


	//   ....[16]....
        /*0c6c*/ 	.word	0x00000780
        /*0c70*/ 	.word	0x000000ff
        /*0c74*/ 	.word	0x00028c98
        /*0c78*/ 	.short	0x0100
        /*0c7a*/ 	.byte	0x08
	.zero		1


	//   ....[17]....
        /*0c7c*/ 	.word	0x00000790
        /*0c80*/ 	.word	0x000000ff
        /*0c84*/ 	.word	0x00028ca8
        /*0c88*/ 	.short	0x0100
        /*0c8a*/ 	.byte	0x08
	.zero		1


	//   ....[18]....
        /*0c8c*/ 	.word	0x000008c0
        /*0c90*/ 	.word	0x000000ff
        /*0c94*/ 	.word	0x00028cb0
        /*0c98*/ 	.short	0x0100
        /*0c9a*/ 	.byte	0x08
	.zero		1


	//   ....[19]....
        /*0c9c*/ 	.word	0x000008d0
        /*0ca0*/ 	.word	0x000000ff
        /*0ca4*/ 	.word	0x00028cc0
        /*0ca8*/ 	.short	0x0100
        /*0caa*/ 	.byte	0x08
	.zero		1


	//   ....[20]....
        /*0cac*/ 	.word	0x000008e0
        /*0cb0*/ 	.word	0x000000ff
        /*0cb4*/ 	.word	0x00028cb8
        /*0cb8*/ 	.short	0x0100
        /*0cba*/ 	.byte	0x08
	.zero		1


	//   ....[21]....
        /*0cbc*/ 	.word	0x000008f0
        /*0cc0*/ 	.word	0x000000ff
        /*0cc4*/ 	.word	0x00028cc8
        /*0cc8*/ 	.short	0x0100
        /*0cca*/ 	.byte	0x08
	.zero		1


	//   ....[22]....
        /*0ccc*/ 	.word	0x00002720
        /*0cd0*/ 	.word	0x00000044
        /*0cd4*/ 	.word	0x00028c90
        /*0cd8*/ 	.short	0x010a
        /*0cda*/ 	.byte	0x3f
	.zero		1


	//   ....[23]....
        /*0cdc*/ 	.word	0x000030d0
        /*0ce0*/ 	.word	0x00000044
        /*0ce4*/ 	.word	0x00028c90
        /*0ce8*/ 	.short	0x010a
        /*0cea*/ 	.byte	0x3f
	.zero		1


	//   ....[24]....
        /*0cec*/ 	.word	0x00003940
        /*0cf0*/ 	.word	0x00000044
        /*0cf4*/ 	.word	0x00028c90
        /*0cf8*/ 	.short	0x010a
        /*0cfa*/ 	.byte	0x3f
	.zero		1


	//   ....[25]....
        /*0cfc*/ 	.word	0x00003b40
        /*0d00*/ 	.word	0x00000004
        /*0d04*/ 	.word	0x00000000
        /*0d08*/ 	.short	0x0101
        /*0d0a*/ 	.byte	0x3f
	.zero		1


	//   ....[26]....
        /*0d0c*/ 	.word	0x00003b80
        /*0d10*/ 	.word	0x00000044
        /*0d14*/ 	.word	0x00028cb0
        /*0d18*/ 	.short	0x010a
        /*0d1a*/ 	.byte	0x3f
	.zero		1


	//   ....[27]....
        /*0d1c*/ 	.word	0x000041e0
        /*0d20*/ 	.word	0x00000044
        /*0d24*/ 	.word	0x00000000
        /*0d28*/ 	.short	0x0101
        /*0d2a*/ 	.byte	0x3f
	.zero		1


	//   ....[28]....
        /*0d2c*/ 	.word	0x000048e0
        /*0d30*/ 	.word	0x00000014
        /*0d34*/ 	.word	0x00028c50
        /*0d38*/ 	.short	0x010a
        /*0d3a*/ 	.byte	0x3f
	.zero		1


	//   ....[29]....
        /*0d3c*/ 	.word	0x00004c90
        /*0d40*/ 	.word	0x00000000
        /*0d44*/ 	.word	0x00000000
        /*0d48*/ 	.short	0x0101
        /*0d4a*/ 	.byte	0x3f
	.zero		1


	//   ....[30]....
        /*0d4c*/ 	.word	0x000055c0
        /*0d50*/ 	.word	0x00000003
        /*0d54*/ 	.word	0x00028c50
        /*0d58*/ 	.short	0x010a
        /*0d5a*/ 	.byte	0x3f
	.zero		1


	//   ....[31]....
        /*0d5c*/ 	.word	0x00005610
        /*0d60*/ 	.word	0x00000003
        /*0d64*/ 	.word	0x00028c50
        /*0d68*/ 	.short	0x010a
        /*0d6a*/ 	.byte	0x3f
	.zero		1


	//   ....[32]....
        /*0d6c*/ 	.word	0x000058d0
        /*0d70*/ 	.word	0x00000003
        /*0d74*/ 	.word	0x00000000
        /*0d78*/ 	.short	0x0101
        /*0d7a*/ 	.byte	0x3f
	.zero		1


	//   ....[33]....
        /*0d7c*/ 	.word	0x00006970
        /*0d80*/ 	.word	0x00000002
        /*0d84*/ 	.word	0x00028c00
        /*0d88*/ 	.short	0x010a
        /*0d8a*/ 	.byte	0x3f
	.zero		1


	//   ....[34]....
        /*0d8c*/ 	.word	0x000069c0
        /*0d90*/ 	.word	0x00000002
        /*0d94*/ 	.word	0x00028c00
        /*0d98*/ 	.short	0x010a
        /*0d9a*/ 	.byte	0x3f
	.zero		1


	//   ....[35]....
        /*0d9c*/ 	.word	0x00007400
        /*0da0*/ 	.word	0x00000002
        /*0da4*/ 	.word	0x00028c00
        /*0da8*/ 	.short	0x010a
        /*0daa*/ 	.byte	0x3f
	.zero		1


	//   ....[36]....
        /*0dac*/ 	.word	0x00008810
        /*0db0*/ 	.word	0x00000002
        /*0db4*/ 	.word	0x00028c00
        /*0db8*/ 	.short	0x010a
        /*0dba*/ 	.byte	0x3f
	.zero		1


	//   ....[37]....
        /*0dbc*/ 	.word	0x000095f0
        /*0dc0*/ 	.word	0x00000015
        /*0dc4*/ 	.word	0x00028c30
        /*0dc8*/ 	.short	0x010a
        /*0dca*/ 	.byte	0x3f
	.zero		1


	//   ....[38]....
        /*0dcc*/ 	.word	0x00009690
        /*0dd0*/ 	.word	0x00000015
        /*0dd4*/ 	.word	0x00028c30
        /*0dd8*/ 	.short	0x010a
        /*0dda*/ 	.byte	0x3f
	.zero		1


	//   ....[39]....
        /*0ddc*/ 	.word	0x0000a9d0
        /*0de0*/ 	.word	0x00000000
        /*0de4*/ 	.word	0x00000000
        /*0de8*/ 	.short	0x0101
        /*0dea*/ 	.byte	0x3f
	.zero		1


	//   ....[40]....
        /*0dec*/ 	.word	0x0000ad70
        /*0df0*/ 	.word	0x00000015
        /*0df4*/ 	.word	0x00028c50
        /*0df8*/ 	.short	0x010a
        /*0dfa*/ 	.byte	0x3f
	.zero		1


	//   ....[41]....
        /*0dfc*/ 	.word	0x0000ae30
        /*0e00*/ 	.word	0x00000015
        /*0e04*/ 	.word	0x00028c50
        /*0e08*/ 	.short	0x010a
        /*0e0a*/ 	.byte	0x3f
	.zero		1


	//   ....[42]....
        /*0e0c*/ 	.word	0x0000b180
        /*0e10*/ 	.word	0x00000015
        /*0e14*/ 	.word	0x00000000
        /*0e18*/ 	.short	0x0101
        /*0e1a*/ 	.byte	0x3f
	.zero		1


	//   ....[43]....
        /*0e1c*/ 	.word	0x0000b2a0
        /*0e20*/ 	.word	0x000000d6
        /*0e24*/ 	.word	0x00028c30
        /*0e28*/ 	.short	0x010a
        /*0e2a*/ 	.byte	0x3f
	.zero		1


	//   ....[44]....
        /*0e2c*/ 	.word	0x0000b350
        /*0e30*/ 	.word	0x000000d6
        /*0e34*/ 	.word	0x00028c30
        /*0e38*/ 	.short	0x010a
        /*0e3a*/ 	.byte	0x3f
	.zero		1


	//   ....[45]....
        /*0e3c*/ 	.word	0x0000c2f0
        /*0e40*/ 	.word	0x0000000f
        /*0e44*/ 	.word	0x00000000
        /*0e48*/ 	.short	0x0101
        /*0e4a*/ 	.byte	0x3f
	.zero		1


	//   ....[46]....
        /*0e4c*/ 	.word	0x0000d290
        /*0e50*/ 	.word	0x000000d6
        /*0e54*/ 	.word	0x00028c50
        /*0e58*/ 	.short	0x010a
        /*0e5a*/ 	.byte	0x3f
	.zero		1


	//   ....[47]....
        /*0e5c*/ 	.word	0x0000d2e0
        /*0e60*/ 	.word	0x000000d6
        /*0e64*/ 	.word	0x00028c50
        /*0e68*/ 	.short	0x010a
        /*0e6a*/ 	.byte	0x3f
	.zero		1


	//   ....[48]....
        /*0e6c*/ 	.word	0x0000d5e0
        /*0e70*/ 	.word	0x000000d6
        /*0e74*/ 	.word	0x00000000
        /*0e78*/ 	.short	0x0101
        /*0e7a*/ 	.byte	0x3f
	.zero		1


	//   ....[49]....
        /*0e7c*/ 	.word	0x0000d710
        /*0e80*/ 	.word	0x00000015
        /*0e84*/ 	.word	0x00028c30
        /*0e88*/ 	.short	0x010a
        /*0e8a*/ 	.byte	0x3f
	.zero		1


	//   ....[50]....
        /*0e8c*/ 	.word	0x0000d780
        /*0e90*/ 	.word	0x00000015
        /*0e94*/ 	.word	0x00028c30
        /*0e98*/ 	.short	0x010a
        /*0e9a*/ 	.byte	0x3f
	.zero		1


	//   ....[51]....
        /*0e9c*/ 	.word	0x0000e1d0
        /*0ea0*/ 	.word	0x00000014
        /*0ea4*/ 	.word	0x00000000
        /*0ea8*/ 	.short	0x0101
        /*0eaa*/ 	.byte	0x3f
	.zero		1


	//   ....[52]....
        /*0eac*/ 	.word	0x0000f0e0
        /*0eb0*/ 	.word	0x00000015
        /*0eb4*/ 	.word	0x00028c50
        /*0eb8*/ 	.short	0x010a
        /*0eba*/ 	.byte	0x3f
	.zero		1


	//   ....[53]....
        /*0ebc*/ 	.word	0x0000f130
        /*0ec0*/ 	.word	0x00000015
        /*0ec4*/ 	.word	0x00028c50
        /*0ec8*/ 	.short	0x010a
        /*0eca*/ 	.byte	0x3f
	.zero		1


	//   ....[54]....
        /*0ecc*/ 	.word	0x0000f430
        /*0ed0*/ 	.word	0x00000015
        /*0ed4*/ 	.word	0x00000000
        /*0ed8*/ 	.short	0x0101
        /*0eda*/ 	.byte	0x3f
	.zero		1


	//   ....[55]....
        /*0edc*/ 	.word	0x00011a40
        /*0ee0*/ 	.word	0x00000000
        /*0ee4*/ 	.word	0x00000000
        /*0ee8*/ 	.short	0x0101
        /*0eea*/ 	.byte	0x3f
	.zero		1


	//   ....[56]....
        /*0eec*/ 	.word	0x00014370
        /*0ef0*/ 	.word	0x00000006
        /*0ef4*/ 	.word	0x00028c20
        /*0ef8*/ 	.short	0x010a
        /*0efa*/ 	.byte	0x3f
	.zero		1


	//   ....[57]....
        /*0efc*/ 	.word	0x00014450
        /*0f00*/ 	.word	0x00000005
        /*0f04*/ 	.word	0x00028ca0
        /*0f08*/ 	.short	0x010a
        /*0f0a*/ 	.byte	0x3f
	.zero		1


	//   ....[58]....
        /*0f0c*/ 	.word	0x000146a0
        /*0f10*/ 	.word	0x00000005
        /*0f14*/ 	.word	0x00028cc0
        /*0f18*/ 	.short	0x010a
        /*0f1a*/ 	.byte	0x3f
	.zero		1


	//   ....[59]....
        /*0f1c*/ 	.word	0x00015120
        /*0f20*/ 	.word	0x00000005
        /*0f24*/ 	.word	0x00028ca0
        /*0f28*/ 	.short	0x010a
        /*0f2a*/ 	.byte	0x3f
	.zero		1


	//   ....[60]....
        /*0f2c*/ 	.word	0x00015360
        /*0f30*/ 	.word	0x00000005
        /*0f34*/ 	.word	0x00028cc0
        /*0f38*/ 	.short	0x010a
        /*0f3a*/ 	.byte	0x3f
	.zero		1


	//   ....[61]....
        /*0f3c*/ 	.word	0x00016740
        /*0f40*/ 	.word	0x00000000
        /*0f44*/ 	.word	0x00028c40
        /*0f48*/ 	.short	0x010a
        /*0f4a*/ 	.byte	0x3f
	.zero		1


	//   ....[62]....
        /*0f4c*/ 	.word	0x000172e0
        /*0f50*/ 	.word	0x00000008
        /*0f54*/ 	.word	0x00028c00
        /*0f58*/ 	.short	0x0107
        /*0f5a*/ 	.byte	0x3f
	.zero		1


	//   ....[63]....
        /*0f5c*/ 	.word	0x000173e0
        /*0f60*/ 	.word	0x00000002
        /*0f64*/ 	.word	0x00028c00
        /*0f68*/ 	.short	0x0101
        /*0f6a*/ 	.byte	0x3f
	.zero		1


	//   ....[64]....
        /*0f6c*/ 	.word	0x00017400
        /*0f70*/ 	.word	0x00000002
        /*0f74*/ 	.word	0x00028c20
        /*0f78*/ 	.short	0x010a
        /*0f7a*/ 	.byte	0x3f
	.zero		1


	//   ....[65]....
        /*0f7c*/ 	.word	0x00017500
        /*0f80*/ 	.word	0x00000000
        /*0f84*/ 	.word	0x00028c60
        /*0f88*/ 	.short	0x010a
        /*0f8a*/ 	.byte	0x3f
	.zero		1


	//   ....[66]....
        /*0f8c*/ 	.word	0x000181e0
        /*0f90*/ 	.word	0x00000003
        /*0f94*/ 	.word	0x00028c40
        /*0f98*/ 	.short	0x010a
        /*0f9a*/ 	.byte	0x3f
	.zero		1


	//   ....[67]....
        /*0f9c*/ 	.word	0x00018440
        /*0fa0*/ 	.word	0x00000003
        /*0fa4*/ 	.word	0x00028c60
        /*0fa8*/ 	.short	0x010a
        /*0faa*/ 	.byte	0x3f
	.zero		1


	//   ....[68]....
        /*0fac*/ 	.word	0x000190c0
        /*0fb0*/ 	.word	0x00000004
        /*0fb4*/ 	.word	0x00028c40
        /*0fb8*/ 	.short	0x010a
        /*0fba*/ 	.byte	0x3f
	.zero		1


	//   ....[69]....
        /*0fbc*/ 	.word	0x00019310
        /*0fc0*/ 	.word	0x00000004
        /*0fc4*/ 	.word	0x00028c60
        /*0fc8*/ 	.short	0x010a
        /*0fca*/ 	.byte	0x3f
	.zero		1


	//   ....[70]....
        /*0fcc*/ 	.word	0x00019f20
        /*0fd0*/ 	.word	0x00000004
        /*0fd4*/ 	.word	0x00028c40
        /*0fd8*/ 	.short	0x010a
        /*0fda*/ 	.byte	0x3f
	.zero		1


	//   ....[71]....
        /*0fdc*/ 	.word	0x0001a180
        /*0fe0*/ 	.word	0x00000004
        /*0fe4*/ 	.word	0x00028c60
        /*0fe8*/ 	.short	0x010a
        /*0fea*/ 	.byte	0x3f
	.zero		1


	//   ....[72]....
        /*0fec*/ 	.word	0x0001ba00
        /*0ff0*/ 	.word	0x00000000
        /*0ff4*/ 	.word	0x00028c20
        /*0ff8*/ 	.short	0x010a
        /*0ffa*/ 	.byte	0x3f
	.zero		1


	//   ....[73]....
        /*0ffc*/ 	.word	0x0001bbb0
        /*1000*/ 	.word	0x00000006
        /*1004*/ 	.word	0x00000000
        /*1008*/ 	.short	0x010a
        /*100a*/ 	.byte	0x3f
	.zero		1


	//   ....[74]....
        /*100c*/ 	.word	0x0001bc20
        /*1010*/ 	.word	0x00000007
        /*1014*/ 	.word	0x00000000
        /*1018*/ 	.short	0x010a
        /*101a*/ 	.byte	0x3f
	.zero		1


	//   ....[75]....
        /*101c*/ 	.word	0x0001bc90
        /*1020*/ 	.word	0x00000004
        /*1024*/ 	.word	0x00000000
        /*1028*/ 	.short	0x010a
        /*102a*/ 	.byte	0x3f
	.zero		1


	//   ....[76]....
        /*102c*/ 	.word	0x0001bcc0
        /*1030*/ 	.word	0x00000003
        /*1034*/ 	.word	0x00000000
        /*1038*/ 	.short	0x010a
        /*103a*/ 	.byte	0x3f
	.zero		1


	//   ....[77]....
        /*103c*/ 	.word	0x0001bd20
        /*1040*/ 	.word	0x00000044
        /*1044*/ 	.word	0x00028c90
        /*1048*/ 	.short	0x010a
        /*104a*/ 	.byte	0x3f
	.zero		1


	//   ....[78]....
        /*104c*/ 	.word	0x0001bd70
        /*1050*/ 	.word	0x00000044
        /*1054*/ 	.word	0x00028c90
        /*1058*/ 	.short	0x010a
        /*105a*/ 	.byte	0x3f
	.zero		1


	//   ....[79]....
        /*105c*/ 	.word	0x0001bdc0
        /*1060*/ 	.word	0x00000044
        /*1064*/ 	.word	0x00028c90
        /*1068*/ 	.short	0x010a
        /*106a*/ 	.byte	0x3f
	.zero		1


	//   ....[80]....
        /*106c*/ 	.word	0x0001be10
        /*1070*/ 	.word	0x00000044
        /*1074*/ 	.word	0x00028cb0
        /*1078*/ 	.short	0x010a
        /*107a*/ 	.byte	0x3f
	.zero		1


	//   ....[81]....
        /*107c*/ 	.word	0x0001be60
        /*1080*/ 	.word	0x00000014
        /*1084*/ 	.word	0x00028c50
        /*1088*/ 	.short	0x010a
        /*108a*/ 	.byte	0x3f
	.zero		1


	//   ....[82]....
        /*108c*/ 	.word	0x0001beb0
        /*1090*/ 	.word	0x00000003
        /*1094*/ 	.word	0x00028c50
        /*1098*/ 	.short	0x010a
        /*109a*/ 	.byte	0x3f
	.zero		1


	//   ....[83]....
        /*109c*/ 	.word	0x0001c280
        /*10a0*/ 	.word	0x00000002
        /*10a4*/ 	.word	0x00028c00
        /*10a8*/ 	.short	0x010a
        /*10aa*/ 	.byte	0x3f
	.zero		1


	//   ....[84]....
        /*10ac*/ 	.word	0x0001c690
        /*10b0*/ 	.word	0x00000002
        /*10b4*/ 	.word	0x00028c00
        /*10b8*/ 	.short	0x010a
        /*10ba*/ 	.byte	0x3f
	.zero		1


	//   ....[85]....
        /*10bc*/ 	.word	0x0001c6e0
        /*10c0*/ 	.word	0x00000015
        /*10c4*/ 	.word	0x00028c30
        /*10c8*/ 	.short	0x010a
        /*10ca*/ 	.byte	0x3f
	.zero		1


	//   ....[86]....
        /*10cc*/ 	.word	0x0001c730
        /*10d0*/ 	.word	0x00000015
        /*10d4*/ 	.word	0x00028c50
        /*10d8*/ 	.short	0x010a
        /*10da*/ 	.byte	0x3f
	.zero		1


	//   ....[87]....
        /*10dc*/ 	.word	0x0001c780
        /*10e0*/ 	.word	0x000000d6
        /*10e4*/ 	.word	0x00028c30
        /*10e8*/ 	.short	0x010a
        /*10ea*/ 	.byte	0x3f
	.zero		1


	//   ....[88]....
        /*10ec*/ 	.word	0x0001c7d0
        /*10f0*/ 	.word	0x000000d6
        /*10f4*/ 	.word	0x00028c50
        /*10f8*/ 	.short	0x010a
        /*10fa*/ 	.byte	0x3f
	.zero		1


	//   ....[89]....
        /*10fc*/ 	.word	0x0001c820
        /*1100*/ 	.word	0x00000015
        /*1104*/ 	.word	0x00028c30
        /*1108*/ 	.short	0x010a
        /*110a*/ 	.byte	0x3f
	.zero		1


	//   ....[90]....
        /*110c*/ 	.word	0x0001c870
        /*1110*/ 	.word	0x00000015
        /*1114*/ 	.word	0x00028c50
        /*1118*/ 	.short	0x010a
        /*111a*/ 	.byte	0x3f
	.zero		1


	//   ....[91]....
        /*111c*/ 	.word	0x0001ca20
        /*1120*/ 	.word	0x00000005
        /*1124*/ 	.word	0x00028c20
        /*1128*/ 	.short	0x010a
        /*112a*/ 	.byte	0x3f
	.zero		1


	//   ....[92]....
        /*112c*/ 	.word	0x0001ca70
        /*1130*/ 	.word	0x00000005
        /*1134*/ 	.word	0x00028ca0
        /*1138*/ 	.short	0x010a
        /*113a*/ 	.byte	0x3f
	.zero		1


	//   ....[93]....
        /*113c*/ 	.word	0x0001cac0
        /*1140*/ 	.word	0x00000005
        /*1144*/ 	.word	0x00028cc0
        /*1148*/ 	.short	0x010a
        /*114a*/ 	.byte	0x3f
	.zero		1


	//   ....[94]....
        /*114c*/ 	.word	0x0001cb10
        /*1150*/ 	.word	0x00000005
        /*1154*/ 	.word	0x00028ca0
        /*1158*/ 	.short	0x010a
        /*115a*/ 	.byte	0x3f
	.zero		1


	//   ....[95]....
        /*115c*/ 	.word	0x0001cb60
        /*1160*/ 	.word	0x00000005
        /*1164*/ 	.word	0x00028cc0
        /*1168*/ 	.short	0x010a
        /*116a*/ 	.byte	0x3f
	.zero		1


	//   ....[96]....
        /*116c*/ 	.word	0x0001cd00
        /*1170*/ 	.word	0x00000000
        /*1174*/ 	.word	0x00028c40
        /*1178*/ 	.short	0x010a
        /*117a*/ 	.byte	0x3f
	.zero		1


	//   ....[97]....
        /*117c*/ 	.word	0x0001d280
        /*1180*/ 	.word	0x00000002
        /*1184*/ 	.word	0x00028c20
        /*1188*/ 	.short	0x010a
        /*118a*/ 	.byte	0x3f
	.zero		1


	//   ....[98]....
        /*118c*/ 	.word	0x0001d2d0
        /*1190*/ 	.word	0x00000000
        /*1194*/ 	.word	0x00028c60
        /*1198*/ 	.short	0x010a
        /*119a*/ 	.byte	0x3f
	.zero		1


	//   ....[99]....
        /*119c*/ 	.word	0x0001d320
        /*11a0*/ 	.word	0x00000003
        /*11a4*/ 	.word	0x00028c40
        /*11a8*/ 	.short	0x010a
        /*11aa*/ 	.byte	0x3f
	.zero		1


	//   ....[100]....
        /*11ac*/ 	.word	0x0001d370
        /*11b0*/ 	.word	0x00000003
        /*11b4*/ 	.word	0x00028c60
        /*11b8*/ 	.short	0x010a
        /*11ba*/ 	.byte	0x3f
	.zero		1


	//   ....[101]....
        /*11bc*/ 	.word	0x0001d3c0
        /*11c0*/ 	.word	0x00000004
        /*11c4*/ 	.word	0x00028c40
        /*11c8*/ 	.short	0x010a
        /*11ca*/ 	.byte	0x3f
	.zero		1


	//   ....[102]....
        /*11cc*/ 	.word	0x0001d410
        /*11d0*/ 	.word	0x00000004
        /*11d4*/ 	.word	0x00028c60
        /*11d8*/ 	.short	0x010a
        /*11da*/ 	.byte	0x3f
	.zero		1


	//   ....[103]....
        /*11dc*/ 	.word	0x0001d460
        /*11e0*/ 	.word	0x00000004
        /*11e4*/ 	.word	0x00028c40
        /*11e8*/ 	.short	0x010a
        /*11ea*/ 	.byte	0x3f
	.zero		1


	//   ....[104]....
        /*11ec*/ 	.word	0x0001d4b0
        /*11f0*/ 	.word	0x00000004
        /*11f4*/ 	.word	0x00028c60
        /*11f8*/ 	.short	0x010a
        /*11fa*/ 	.byte	0x3f
	.zero		1


	//   ....[105]....
        /*11fc*/ 	.word	0x0001deb0
        /*1200*/ 	.word	0x00000000
        /*1204*/ 	.word	0x00028c20
        /*1208*/ 	.short	0x010a
        /*120a*/ 	.byte	0x3f
	.zero		1


	//   ....[106]....
        /*120c*/ 	.word	0x0001e050
        /*1210*/ 	.word	0x00000006
        /*1214*/ 	.word	0x00000000
        /*1218*/ 	.short	0x010a
        /*121a*/ 	.byte	0x3f
	.zero		1


	//   ....[107]....
        /*121c*/ 	.word	0x0001e0a0
        /*1220*/ 	.word	0x00000007
        /*1224*/ 	.word	0x00000000
        /*1228*/ 	.short	0x010a
        /*122a*/ 	.byte	0x3f
	.zero		1


	//   ....[108]....
        /*122c*/ 	.word	0x0001e0f0
        /*1230*/ 	.word	0x00000004
        /*1234*/ 	.word	0x00000000
        /*1238*/ 	.short	0x010a
        /*123a*/ 	.byte	0x3f
	.zero		1


	//----- nvinfo : EIATTR_NUM_MBARRIERS
	.align		4
.L_1073:
        /*123c*/ 	.byte	0x03, 0x38
        /*123e*/ 	.short	0x0016


	//----- nvinfo : EIATTR_EXIT_INSTR_OFFSETS
	.align		4
        /*1240*/ 	.byte	0x04, 0x1c
        /*1242*/ 	.short	(.L_1075 - .L_1074)


	//   ....[0]....
.L_1074:
        /*1244*/ 	.word	0x0001bd10


	//----- nvinfo : EIATTR_MAX_THREADS
	.align		4
.L_1075:
        /*1248*/ 	.byte	0x04, 0x05
        /*124a*/ 	.short	(.L_1077 - .L_1076)
.L_1076:
        /*124c*/ 	.word	0x00000180
        /*1250*/ 	.word	0x00000001
        /*1254*/ 	.word	0x00000001


	//----- nvinfo : EIATTR_CRS_STACK_SIZE
	.align		4
.L_1077:
        /*1258*/ 	.byte	0x04, 0x1e
        /*125a*/ 	.short	(.L_1079 - .L_1078)
.L_1078:
        /*125c*/ 	.word	0x00000000


	//----- nvinfo : EIATTR_CBANK_PARAM_SIZE
	.align		4
.L_1079:
        /*1260*/ 	.byte	0x03, 0x19
        /*1262*/ 	.short	0x0af0


	//----- nvinfo : EIATTR_PARAM_CBANK
	.align		4
        /*1264*/ 	.byte	0x04, 0x0a
        /*1266*/ 	.short	(.L_1081 - .L_1080)
	.align		4
.L_1080:
        /*1268*/ 	.word	index@(.nv.constant0._ZN7cutlass13device_kernelIN5flash11enable_sm90INS1_16FlashAttnFwdSm90INS1_25CollectiveMainloopFwdSm90ILi2EN4cute5tupleIJNS5_1CILi1EEES8_S8_EEENS6_IJNS7_ILi64EEESA_SA_EEELi512ENS_6half_tEfNS_4arch4Sm90ELb1ELb0ELb1ELb1ELb0ELb1ELb0ELb0ELb0ELb1ELb0ELb0EEENS1_21CollectiveEpilogueFwdINS6_IJSA_NS7_ILi512EEESA_EEES9_SC_SE_Li256ELb1ELb1ELb0ELb0EEENS1_36VarlenDynamicPersistentTileSchedulerILi64ELi64ELi256ELi128ELb0ELb1ELb1ELb1ELb1ELb1EEEEEEEEEvNT_6ParamsE)
        /*126c*/ 	.short	0x0210
        /*126e*/ 	.short	0x0af0


	//----- nvinfo : EIATTR_SW_WAR
	.align		4
.L_1081:
        /*1270*/ 	.byte	0x04, 0x36
        /*1272*/ 	.short	(.L_1083 - .L_1082)
.L_1082:
        /*1274*/ 	.word	0x00000008
.L_1083:


//--------------------- .nv.info._ZN7cutlass13device_kernelIN5flash11enable_sm90INS1_16FlashAttnFwdSm90INS1_25CollectiveMainloopFwdSm90ILi2EN4cute5tupleIJNS5_1CILi1EEES8_S8_EEENS6_IJNS7_ILi64EEESA_SA_EEELi512ENS_6half_tEfNS_4arch4Sm90ELb1ELb0ELb1ELb1ELb0ELb0ELb1ELb0ELb0ELb1ELb0ELb0EEENS1_21CollectiveEpilogueFwdINS6_IJSA_NS7_ILi512EEESA_EEES9_SC_SE_Li256ELb1ELb1ELb0ELb0EEENS1_36VarlenDynamicPersistentTileSchedulerILi64ELi64ELi256ELi128ELb0ELb1ELb1ELb1ELb1ELb1EEEEEEEEEvNT_6ParamsE --------------------------
	.section	.nv.info._ZN7cutlass13device_kernelIN5flash11enable_sm90INS1_16FlashAttnFwdSm90INS1_25CollectiveMainloopFwdSm90ILi2EN4cute5tupleIJNS5_1CILi1EEES8_S8_EEENS6_IJNS7_ILi64EEESA_SA_EEELi512ENS_6half_tEfNS_4arch4Sm90ELb1ELb0ELb1ELb1ELb0ELb0ELb1ELb0ELb0ELb1ELb0ELb0EEENS1_21CollectiveEpilogueFwdINS6_IJSA_NS7_ILi512EEESA_EEES9_SC_SE_Li256ELb1ELb1ELb0ELb0EEENS1_36VarlenDynamicPersistentTileSchedulerILi64ELi64ELi256ELi128ELb0ELb1ELb1ELb1ELb1ELb1EEEEEEEEEvNT_6ParamsE,"",@"SHT_CUDA_INFO"
	.sectionflags	@""
	.align	4


	//----- nvinfo : EIATTR_CUDA_API_VERSION
	.align		4
        /*0000*/ 	.byte	0x04, 0x37
        /*0002*/ 	.short	(.L_1085 - .L_1084)
.L_1084:
        /*0004*/ 	.word	0x00000082


	//----- nvinfo : EIATTR_KPARAM_INFO
	.align		4
.L_1085:
        /*0008*/ 	.byte	0x04, 0x17
        /*000a*/ 	.short	(.L_1087 - .L_1086)
.L_1086:
        /*000c*/ 	.word	0x00000000
        /*0010*/ 	.short	0x0000
        /*0012*/ 	.short	0x0070
        /*0014*/ 	.byte	0x00, 0xf0, 0x01, 0x2e


	//----- nvinfo : EIATTR_SPARSE_MMA_MASK
	.align		4
.L_1087:
        /*0018*/ 	.byte	0x03, 0x50
        /*001a*/ 	.short	0x0000


	//----- nvinfo : EIATTR_MAXREG_COUNT
	.align		4
        /*001c*/ 	.byte	0x03, 0x1b
        /*001e*/ 	.short	0x00a8


	//----- nvinfo : EIATTR_NUM_BARRIERS
	.align		4
        /*0020*/ 	.byte	0x02, 0x4c
        /*0022*/ 	.byte	0x10
	.zero		1


	//----- nvinfo : EIATTR_EXTERNS
	.align		4
        /*0024*/ 	.byte	0x04, 0x0f
        /*0026*/ 	.short	(.L_1089 - .L_1088)


	//   ....[0]....
	.align		4
.L_1088:
        /*0028*/ 	.word	index@(__assertfail)


	//----- nvinfo : EIATTR_ANNOTATIONS
	.align		4
.L_1089:
        /*002c*/ 	.byte	0x04, 0x55
        /*002e*/ 	.short	(.L_1091 - .L_1090)


	//   ....[0]....
.L_1090:
        /* <DEDUP_REMOVED lines=100> */


	//----- nvinfo : EIATTR_MERCURY_ISA_VERSION
	.align		4
.L_1091:
        /*0658*/ 	.byte	0x03, 0x5f
        /*065a*/ 	.short	0x0101


	//----- nvinfo : EIATTR_UNUSED_LOAD_BYTE_OFFSET
	.align		4
        /*065c*/ 	.byte	0x04, 0x44
        /*065e*/ 	.short	(.L_1093 - .L_1092)


	//   ....[0]....
.L_1092:
        /*0660*/ 	.word	0x00000a50
        /*0664*/ 	.word	0x0000fff0


	//   ....[1]....
        /*0668*/ 	.word	0x0000db90
        /*066c*/ 	.word	0x0000fff0


	//----- nvinfo : EIATTR_INT_WARP_WIDE_INSTR_OFFSETS
	.align		4
.L_1093:
        /*0670*/ 	.byte	0x04, 0x31
        /*0672*/ 	.short	(.L_1095 - .L_1094)


	//   ....[0]....
.L_1094:
        /*0674*/ 	.word	0x00000130


	//   ....[1]....
        /*0678*/ 	.word	0x00000170


	//   ....[2]....
        /*067c*/ 	.word	0x000001e0


	//   ....[3]....
        /*0680*/ 	.word	0x000001f0


	//   ....[4]....
        /*0684*/ 	.word	0x00011ea0


	//   ....[5]....
        /*0688*/ 	.word	0x00011f00


	//   ....[6]....
        /*068c*/ 	.word	0x00017c90


	//   ....[7]....
        /*0690*/ 	.word	0x00017d20


	//----- nvinfo : EIATTR_COOP_GROUP_MASK_REGIDS
	.align		4
.L_1095:
        /*0694*/ 	.byte	0x04, 0x29
        /*0696*/ 	.short	(.L_1097 - .L_1096)


	//   ....[0]....
.L_1096:
        /*0698*/ 	.word	0xffffffff


	//   ....[1]....
        /*069c*/ 	.word	0xffffffff


	//   ....[2]....
        /*06a0*/ 	.word	0xffffffff


	//   ....[3]....
        /*06a4*/ 	.word	0xffffffff


	//   ....[4]....
        /*06a8*/ 	.word	0xffffffff


	//   ....[5]....
        /*06ac*/ 	.word	0xffffffff


	//   ....[6]....
        /*06b0*/ 	.word	0xffffffff


	//   ....[7]....
        /*06b4*/ 	.word	0xffffffff


	//   ....[8]....
        /*06b8*/ 	.word	0xffffffff


	//   ....[9]....
        /*06bc*/ 	.word	0xffffffff


	//   ....[10]....
        /*06c0*/ 	.word	0xffffffff


	//   ....[11]....
        /*06c4*/ 	.word	0xffffffff


	//   ....[12]....
        /*06c8*/ 	.word	0xffffffff


	//   ....[13]....
        /*06cc*/ 	.word	0xffffffff


	//   ....[14]....
        /*06d0*/ 	.word	0xffffffff


	//   ....[15]....
        /*06d4*/ 	.word	0xffffffff


	//   ....[16]....
        /*06d8*/ 	.word	0xffffffff


	//   ....[17]....
        /*06dc*/ 	.word	0xffffffff


	//   ....[18]....
        /*06e0*/ 	.word	0xffffffff


	//   ....[19]....
        /*06e4*/ 	.word	0xffffffff


	//   ....[20]....
        /*06e8*/ 	.word	0xffffffff


	//   ....[21]....
        /*06ec*/ 	.word	0xffffffff


	//   ....[22]....
        /*06f0*/ 	.word	0xffffffff


	//   ....[23]....
        /*06f4*/ 	.word	0xffffffff


	//   ....[24]....
        /*06f8*/ 	.word	0xffffffff


	//   ....[25]....
        /*06fc*/ 	.word	0xffffffff


	//   ....[26]....
        /*0700*/ 	.word	0xffffffff


	//   ....[27]....
        /*0704*/ 	.word	0xffffffff


	//   ....[28]....
        /*0708*/ 	.word	0xffffffff


	//   ....[29]....
        /*070c*/ 	.word	0xffffffff


	//   ....[30]....
        /*0710*/ 	.word	0xffffffff


	//   ....[31]....
        /*0714*/ 	.word	0xffffffff


	//   ....[32]....
        /*0718*/ 	.word	0xffffffff


	//   ....[33]....
        /*071c*/ 	.word	0xffffffff


	//   ....[34]....
        /*0720*/ 	.word	0xffffffff


	//   ....[35]....
        /*0724*/ 	.word	0xffffffff


	//   ....[36]....
        /*0728*/ 	.word	0xffffffff


	//   ....[37]....
        /*072c*/ 	.word	0xffffffff


	//   ....[38]....
        /*0730*/ 	.word	0xffffffff


	//   ....[39]....
        /*0734*/ 	.word	0xffffffff


	//   ....[40]....
        /*0738*/ 	.word	0xffffffff


	//   ....[41]....
        /*073c*/ 	.word	0xffffffff


	//   ....[42]....
        /*0740*/ 	.word	0xffffffff


	//   ....[43]....
        /*0744*/ 	.word	0xffffffff


	//   ....[44]....
        /*0748*/ 	.word	0xffffffff


	//   ....[45]....
        /*074c*/ 	.word	0xffffffff


	//   ....[46]....
        /*0750*/ 	.word	0xffffffff


	//   ....[47]....
        /*0754*/ 	.word	0xffffffff


	//   ....[48]....
        /*0758*/ 	.word	0xffffffff


	//   ....[49]....
        /*075c*/ 	.word	0xffffffff


	//   ....[50]....
        /*0760*/ 	.word	0xffffffff


	//   ....[51]....
        /*0764*/ 	.word	0xffffffff


	//   ....[52]....
        /*0768*/ 	.word	0xffffffff


	//   ....[53]....
        /*076c*/ 	.word	0xffffffff


	//   ....[54]....
        /*0770*/ 	.word	0xffffffff


	//   ....[55]....
        /*0774*/ 	.word	0xffffffff


	//   ....[56]....
        /*0778*/ 	.word	0xffffffff


	//   ....[57]....
        /*077c*/ 	.word	0xffffffff


	//   ....[58]....
        /*0780*/ 	.word	0xffffffff


	//   ....[59]....
        /*0784*/ 	.word	0xffffffff


	//   ....[60]....
        /*0788*/ 	.word	0xffffffff


	//   ....[61]....
        /*078c*/ 	.word	0xffffffff


	//   ....[62]....
        /*0790*/ 	.word	0xffffffff


	//   ....[63]....
        /*0794*/ 	.word	0xffffffff


	//   ....[64]....
        /*0798*/ 	.word	0xffffffff


	//   ....[65]....
        /*079c*/ 	.word	0xffffffff


	//   ....[66]....
        /*07a0*/ 	.word	0xffffffff


	//   ....[67]....
        /*07a4*/ 	.word	0xffffffff


	//   ....[68]....
        /*07a8*/ 	.word	0xffffffff


	//   ....[69]....
        /*07ac*/ 	.word	0xffffffff


	//   ....[70]....
        /*07b0*/ 	.word	0xffffffff


	//   ....[71]....
        /*07b4*/ 	.word	0xffffffff


	//   ....[72]....
        /*07b8*/ 	.word	0xffffffff


	//   ....[73]....
        /*07bc*/ 	.word	0xffffffff


	//   ....[74]....
        /*07c0*/ 	.word	0xffffffff


	//   ....[75]....
        /*07c4*/ 	.word	0xffffffff


	//   ....[76]....
        /*07c8*/ 	.word	0xffffffff


	//   ....[77]....
        /*07cc*/ 	.word	0xffffffff


	//   ....[78]....
        /*07d0*/ 	.word	0xffffffff


	//   ....[79]....
        /*07d4*/ 	.word	0xffffffff


	//   ....[80]....
        /*07d8*/ 	.word	0xffffffff


	//   ....[81]....
        /*07dc*/ 	.word	0xffffffff


	//   ....[82]....
        /*07e0*/ 	.word	0xffffffff


	//   ....[83]....
        /*07e4*/ 	.word	0xffffffff


	//   ....[84]....
        /*07e8*/ 	.word	0xffffffff


	//   ....[85]....
        /*07ec*/ 	.word	0xffffffff


	//   ....[86]....
        /*07f0*/ 	.word	0xffffffff


	//   ....[87]....
        /*07f4*/ 	.word	0xffffffff


	//   ....[88]....
        /*07f8*/ 	.word	0xffffffff


	//   ....[89]....
        /*07fc*/ 	.word	0xffffffff


	//   ....[90]....
        /*0800*/ 	.word	0xffffffff


	//   ....[91]....
        /*0804*/ 	.word	0xffffffff


	//   ....[92]....
        /*0808*/ 	.word	0xffffffff


	//   ....[93]....
        /*080c*/ 	.word	0xffffffff


	//   ....[94]....
        /*0810*/ 	.word	0xffffffff


	//   ....[95]....
        /*0814*/ 	.word	0xffffffff


	//   ....[96]....
        /*0818*/ 	.word	0xffffffff


	//   ....[97]....
        /*081c*/ 	.word	0xffffffff


	//   ....[98]....
        /*0820*/ 	.word	0xffffffff


	//   ....[99]....
        /*0824*/ 	.word	0x0500000f


	//   ....[100]....
        /*0828*/ 	.word	0x0500000f


	//   ....[101]....
        /*082c*/ 	.word	0x0500000f


	//   ....[102]....
        /*0830*/ 	.word	0x0500000f


	//   ....[103]....
        /*0834*/ 	.word	0x0500000f


	//   ....[104]....
        /*0838*/ 	.word	0x0500000f


	//   ....[105]....
        /*083c*/ 	.word	0x0500000f


	//   ....[106]....
        /*0840*/ 	.word	0x0500000f


	//   ....[107]....
        /*0844*/ 	.word	0x0500000f


	//   ....[108]....
        /*0848*/ 	.word	0x0500000f


	//   ....[109]....
        /*084c*/ 	.word	0x0500000f


	//   ....[110]....
        /*0850*/ 	.word	0x0500000f


	//   ....[111]....
        /*0854*/ 	.word	0x0500000f


	//   ....[112]....
        /*0858*/ 	.word	0x0500000f


	//   ....[113]....
        /*085c*/ 	.word	0x0500000f


	//   ....[114]....
        /*0860*/ 	.word	0x0500000f


	//   ....[115]....
        /*0864*/ 	.word	0x0500000f


	//   ....[116]....
        /*0868*/ 	.word	0x0500000f


	//   ....[117]....
        /*086c*/ 	.word	0x0500000f


	//   ....[118]....
        /*0870*/ 	.word	0x0500000f


	//   ....[119]....
        /*0874*/ 	.word	0x0500000f


	//   ....[120]....
        /*0878*/ 	.word	0x0500000f


	//   ....[121]....
        /*087c*/ 	.word	0x0500000f


	//   ....[122]....
        /*0880*/ 	.word	0x0500000f


	//   ....[123]....
        /*0884*/ 	.word	0x0500000f


	//   ....[124]....
        /*0888*/ 	.word	0x0500000f


	//   ....[125]....
        /*088c*/ 	.word	0x0500000f


	//   ....[126]....
        /*0890*/ 	.word	0x0500000f


	//   ....[127]....
        /*0894*/ 	.word	0x0500000f


	//   ....[128]....
        /*0898*/ 	.word	0x0500000f


	//   ....[129]....
        /*089c*/ 	.word	0x0500000f


	//   ....[130]....
        /*08a0*/ 	.word	0x0500000f


	//   ....[131]....
        /*08a4*/ 	.word	0x0500000f


	//   ....[132]....
        /*08a8*/ 	.word	0x0500000f


	//   ....[133]....
        /*08ac*/ 	.word	0x0500000f


	//----- nvinfo : EIATTR_COOP_GROUP_INSTR_OFFSETS
	.align		4
.L_1097:
        /*08b0*/ 	.byte	0x04, 0x28
        /*08b2*/ 	.short	(.L_1099 - .L_1098)


	//   ....[0]....
.L_1098:
        /*08b4*/ 	.word	0x00000070


	//   ....[1]....
        /*08b8*/ 	.word	0x00000140


	//   ....[2]....
        /*08bc*/ 	.word	0x00000190


	//   ....[3]....
        /*08c0*/ 	.word	0x000003a0


	//   ....[4]....
        /*08c4*/ 	.word	0x00000500


	//   ....[5]....
        /*08c8*/ 	.word	0x00000620


	//   ....[6]....
        /*08cc*/ 	.word	0x00000780


	//   ....[7]....
        /*08d0*/ 	.word	0x00001a90


	//   ....[8]....
        /*08d4*/ 	.word	0x00003780


	//   ....[9]....
        /*08d8*/ 	.word	0x00004770


	//   ....[10]....
        /*08dc*/ 	.word	0x00005360


	//   ....[11]....
        /*08e0*/ 	.word	0x000053a0


	//   ....[12]....
        /*08e4*/ 	.word	0x00005a80


	//   ....[13]....
        /*08e8*/ 	.word	0x00005b30


	//   ....[14]....
        /*08ec*/ 	.word	0x00005f90


	//   ....[15]....
        /*08f0*/ 	.word	0x00006010


	//   ....[16]....
        /*08f4*/ 	.word	0x000068f0


	//   ....[17]....
        /*08f8*/ 	.word	0x000075a0


	//   ....[18]....
        /*08fc*/ 	.word	0x00008270


	//   ....[19]....
        /*0900*/ 	.word	0x00008750


	//   ....[20]....
        /*0904*/ 	.word	0x000087f0


	//   ....[21]....
        /*0908*/ 	.word	0x00008940


	//   ....[22]....
        /*090c*/ 	.word	0x00008d40


	//   ....[23]....
        /*0910*/ 	.word	0x00008de0


	//   ....[24]....
        /*0914*/ 	.word	0x00009f40


	//   ....[25]....
        /*0918*/ 	.word	0x0000ab90


	//   ....[26]....
        /*091c*/ 	.word	0x0000bb20


	//   ....[27]....
        /*0920*/ 	.word	0x0000bba0


	//   ....[28]....
        /*0924*/ 	.word	0x0000bed0


	//   ....[29]....
        /*0928*/ 	.word	0x0000c090


	//   ....[30]....
        /*092c*/ 	.word	0x0000d060


	//   ....[31]....
        /*0930*/ 	.word	0x0000d0a0


	//   ....[32]....
        /*0934*/ 	.word	0x0000d0e0


	//   ....[33]....
        /*0938*/ 	.word	0x0000d150


	//   ....[34]....
        /*093c*/ 	.word	0x0000d190


	//   ....[35]....
        /*0940*/ 	.word	0x0000eaa0


	//   ....[36]....
        /*0944*/ 	.word	0x0000f0c0


	//   ....[37]....
        /*0948*/ 	.word	0x0000f0f0


	//   ....[38]....
        /*094c*/ 	.word	0x0000f110


	//   ....[39]....
        /*0950*/ 	.word	0x0000f130


	//   ....[40]....
        /*0954*/ 	.word	0x0000f7a0


	//   ....[41]....
        /*0958*/ 	.word	0x0000f7c0


	//   ....[42]....
        /*095c*/ 	.word	0x0000fa00


	//   ....[43]....
        /*0960*/ 	.word	0x0000fa20


	//   ....[44]....
        /*0964*/ 	.word	0x000105d0


	//   ....[45]....
        /*0968*/ 	.word	0x00010600


	//   ....[46]....
        /*096c*/ 	.word	0x00010840


	//   ....[47]....
        /*0970*/ 	.word	0x00010860


	//   ....[48]....
        /*0974*/ 	.word	0x00010b10


	//   ....[49]....
        /*0978*/ 	.word	0x00010cf0


	//   ....[50]....
        /*097c*/ 	.word	0x00010d20


	//   ....[51]....
        /*0980*/ 	.word	0x00010d50


	//   ....[52]....
        /*0984*/ 	.word	0x00010d80


	//   ....[53]....
        /*0988*/ 	.word	0x00010db0


	//   ....[54]....
        /*098c*/ 	.word	0x00010de0


	//   ....[55]....
        /*0990*/ 	.word	0x00010f50


	//   ....[56]....
        /*0994*/ 	.word	0x00010f80


	//   ....[57]....
        /*0998*/ 	.word	0x00010fb0


	//   ....[58]....
        /*099c*/ 	.word	0x00010fe0


	//   ....[59]....
        /*09a0*/ 	.word	0x00011010


	//   ....[60]....
        /*09a4*/ 	.word	0x00011040


	//   ....[61]....
        /*09a8*/ 	.word	0x000110e0


	//   ....[62]....
        /*09ac*/ 	.word	0x00011140


	//   ....[63]....
        /*09b0*/ 	.word	0x000111d0


	//   ....[64]....
        /*09b4*/ 	.word	0x000124a0


	//   ....[65]....
        /*09b8*/ 	.word	0x00013030


	//   ....[66]....
        /*09bc*/ 	.word	0x00013040


	//   ....[67]....
        /*09c0*/ 	.word	0x00013060


	//   ....[68]....
        /*09c4*/ 	.word	0x00013130


	//   ....[69]....
        /*09c8*/ 	.word	0x00013160


	//   ....[70]....
        /*09cc*/ 	.word	0x000131c0


	//   ....[71]....
        /*09d0*/ 	.word	0x000131d0


	//   ....[72]....
        /*09d4*/ 	.word	0x00013240


	//   ....[73]....
        /*09d8*/ 	.word	0x00013b90


	//   ....[74]....
        /*09dc*/ 	.word	0x00013ba0


	//   ....[75]....
        /*09e0*/ 	.word	0x00013cd0


	//   ....[76]....
        /*09e4*/ 	.word	0x00013d00


	//   ....[77]....
        /*09e8*/ 	.word	0x00013f80


	//   ....[78]....
        /*09ec*/ 	.word	0x00013fb0


	//   ....[79]....
        /*09f0*/ 	.word	0x00014120


	//   ....[80]....
        /*09f4*/ 	.word	0x00014130


	//   ....[81]....
        /*09f8*/ 	.word	0x00017f20


	//   ....[82]....
        /*09fc*/ 	.word	0x00017f50


	//   ....[83]....
        /*0a00*/ 	.word	0x00017f90


	//   ....[84]....
        /*0a04*/ 	.word	0x00017fc0


	//   ....[85]....
        /*0a08*/ 	.word	0x00017ff0


	//   ....[86]....
        /*0a0c*/ 	.word	0x00018020


	//   ....[87]....
        /*0a10*/ 	.word	0x00018050


	//   ....[88]....
        /*0a14*/ 	.word	0x00018080


	//   ....[89]....
        /*0a18*/ 	.word	0x00018200


	//   ....[90]....
        /*0a1c*/ 	.word	0x00018230


	//   ....[91]....
        /*0a20*/ 	.word	0x00018260


	//   ....[92]....
        /*0a24*/ 	.word	0x00018290


	//   ....[93]....
        /*0a28*/ 	.word	0x000182c0


	//   ....[94]....
        /*0a2c*/ 	.word	0x000182f0


	//   ....[95]....
        /*0a30*/ 	.word	0x000183b0


	//   ....[96]....
        /*0a34*/ 	.word	0x000183d0


	//   ....[97]....
        /*0a38*/ 	.word	0x00018440


	//   ....[98]....
        /*0a3c*/ 	.word	0x00018b10


	//   ....[99]....
        /*0a40*/ 	.word	0x000190d0


	//   ....[100]....
        /*0a44*/ 	.word	0x00019250


	//   ....[101]....
        /*0a48*/ 	.word	0x000192a0


	//   ....[102]....
        /*0a4c*/ 	.word	0x00019300


	//   ....[103]....
        /*0a50*/ 	.word	0x00019360


	//   ....[104]....
        /*0a54*/ 	.word	0x000194b0


	//   ....[105]....
        /*0a58*/ 	.word	0x00019550


	//   ....[106]....
        /*0a5c*/ 	.word	0x00019600


	//   ....[107]....
        /*0a60*/ 	.word	0x000196e0


	//   ....[108]....
        /*0a64*/ 	.word	0x000198b0


	//   ....[109]....
        /*0a68*/ 	.word	0x00019970


	//   ....[110]....
        /*0a6c*/ 	.word	0x00019c20


	//   ....[111]....
        /*0a70*/ 	.word	0x00019d40


	//   ....[112]....
        /*0a74*/ 	.word	0x00019f10


	//   ....[113]....
        /*0a78*/ 	.word	0x00019fe0


	//   ....[114]....
        /*0a7c*/ 	.word	0x0001a1e0


	//   ....[115]....
        /*0a80*/ 	.word	0x0001a270


	//   ....[116]....
        /*0a84*/ 	.word	0x0001a5a0


	//   ....[117]....
        /*0a88*/ 	.word	0x0001a640


	//   ....[118]....
        /*0a8c*/ 	.word	0x0001a760


	//   ....[119]....
        /*0a90*/ 	.word	0x0001a7e0


	//   ....[120]....
        /*0a94*/ 	.word	0x0001a860


	//   ....[121]....
        /*0a98*/ 	.word	0x0001a8e0


	//   ....[122]....
        /*0a9c*/ 	.word	0x0001a960


	//   ....[123]....
        /*0aa0*/ 	.word	0x0001a9f0


	//   ....[124]....
        /*0aa4*/ 	.word	0x0001aa90


	//   ....[125]....
        /*0aa8*/ 	.word	0x0001ab40


	//   ....[126]....
        /*0aac*/ 	.word	0x0001abc0


	//   ....[127]....
        /*0ab0*/ 	.word	0x0001ac40


	//   ....[128]....
        /*0ab4*/ 	.word	0x0001acc0


	//   ....[129]....
        /*0ab8*/ 	.word	0x0001ad50


	//   ....[130]....
        /*0abc*/ 	.word	0x0001add0


	//   ....[131]....
        /*0ac0*/ 	.word	0x0001ae70


	//   ....[132]....
        /*0ac4*/ 	.word	0x0001af00


	//   ....[133]....
        /*0ac8*/ 	.word	0x0001b030


	//----- nvinfo : EIATTR_REG_RECONFIG
	.align		4
.L_1099:
        /*0acc*/ 	.byte	0x01, 0x54
	.zero		2


	//----- nvinfo : EIATTR_SYSCALL_OFFSETS
	.align		4
        /*0ad0*/ 	.byte	0x04, 0x46
        /*0ad2*/ 	.short	(.L_1101 - .L_1100)


	//   ....[0]....
.L_1100:
        /*0ad4*/ 	.word	0x00003930


	//   ....[1]....
        /*0ad8*/ 	.word	0x000120a0


	//   ....[2]....
        /*0adc*/ 	.word	0x00012200


	//   ....[3]....
        /*0ae0*/ 	.word	0x00012300


	//   ....[4]....
        /*0ae4*/ 	.word	0x00012c10


	//   ....[5]....
        /*0ae8*/ 	.word	0x00013560


	//----- nvinfo : EIATTR_MBARRIER_INSTR_OFFSETS
	.align		4
.L_1101:
        /*0aec*/ 	.byte	0x04, 0x39
        /*0aee*/ 	.short	(.L_1103 - .L_1102)


	//   ....[0]....
.L_1102:
        /*0af0*/ 	.word	0x00000280
        /*0af4*/ 	.word	0x000000ff
        /*0af8*/ 	.word	0x00038800
        /*0afc*/ 	.short	0x0100
        /*0afe*/ 	.byte	0x08
	.zero		1


	//   ....[1]....
        /*0b00*/ 	.word	0x00000290
        /*0b04*/ 	.word	0x000000ff
        /*0b08*/ 	.word	0x00038810
        /*0b0c*/ 	.short	0x0100
        /*0b0e*/ 	.byte	0x08
	.zero		1


	//   ....[2]....
        /*0b10*/ 	.word	0x000002a0
        /*0b14*/ 	.word	0x000000ff
        /*0b18*/ 	.word	0x00038820
        /*0b1c*/ 	.short	0x0100
        /*0b1e*/ 	.byte	0x08
	.zero		1


	//   ....[3]....
        /*0b20*/ 	.word	0x00000350
        /*0b24*/ 	.word	0x000000ff
        /*0b28*/ 	.word	0x00038830
        /*0b2c*/ 	.short	0x0100
        /*0b2e*/ 	.byte	0x06
	.zero		1


	//   ....[4]....
        /*0b30*/ 	.word	0x00000360
        /*0b34*/ 	.word	0x000000ff
        /*0b38*/ 	.word	0x00038840
        /*0b3c*/ 	.short	0x0100
        /*0b3e*/ 	.byte	0x06
	.zero		1


	//   ....[5]....
        /*0b40*/ 	.word	0x00000370
        /*0b44*/ 	.word	0x000000ff
        /*0b48*/ 	.word	0x00038838
        /*0b4c*/ 	.short	0x0100
        /*0b4e*/ 	.byte	0x06
	.zero		1


	//   ....[6]....
        /*0b50*/ 	.word	0x00000380
        /*0b54*/ 	.word	0x000000ff
        /*0b58*/ 	.word	0x00038848
        /*0b5c*/ 	.short	0x0100
        /*0b5e*/ 	.byte	0x06
	.zero		1


	//   ....[7]....
        /*0b60*/ 	.word	0x000004b0
        /*0b64*/ 	.word	0x000000ff
        /*0b68*/ 	.word	0x00038850
        /*0b6c*/ 	.short	0x0100
        /*0b6e*/ 	.byte	0x08
	.zero		1


	//   ....[8]....
        /*0b70*/ 	.word	0x000004c0
        /*0b74*/ 	.word	0x000000ff
        /*0b78*/ 	.word	0x00038860
        /*0b7c*/ 	.short	0x0100
        /*0b7e*/ 	.byte	0x08
	.zero		1


	//   ....[9]....
        /*0b80*/ 	.word	0x000004d0
        /*0b84*/ 	.word	0x000000ff
        /*0b88*/ 	.word	0x00038858
        /*0b8c*/ 	.short	0x0100
        /*0b8e*/ 	.byte	0x08
	.zero		1


	//   ....[10]....
        /*0b90*/ 	.word	0x000004e0
        /*0b94*/ 	.word	0x000000ff
        /*0b98*/ 	.word	0x00038868
        /*0b9c*/ 	.short	0x0100
        /*0b9e*/ 	.byte	0x08
	.zero		1


	//   ....[11]....
        /*0ba0*/ 	.word	0x000005d0
        /*0ba4*/ 	.word	0x000000ff
        /*0ba8*/ 	.word	0x00038870
        /*0bac*/ 	.short	0x0100
        /*0bae*/ 	.byte	0x06
	.zero		1


	//   ....[12]....
        /*0bb0*/ 	.word	0x000005e0
        /*0bb4*/ 	.word	0x000000ff
        /*0bb8*/ 	.word	0x00038880
        /*0bbc*/ 	.short	0x0100
        /*0bbe*/ 	.byte	0x06
	.zero		1


	//   ....[13]....
        /*0bc0*/ 	.word	0x000005f0
        /*0bc4*/ 	.word	0x000000ff
        /*0bc8*/ 	.word	0x00038878
        /*0bcc*/ 	.short	0x0100
        /*0bce*/ 	.byte	0x06
	.zero		1


	//   ....[14]....
        /*0bd0*/ 	.word	0x00000600
        /*0bd4*/ 	.word	0x000000ff
        /*0bd8*/ 	.word	0x00038888
        /*0bdc*/ 	.short	0x0100
        /*0bde*/ 	.byte	0x06
	.zero		1


	//   ....[15]....
        /*0be0*/ 	.word	0x00000730
        /*0be4*/ 	.word	0x000000ff
        /*0be8*/ 	.word	0x00038890
        /*0bec*/ 	.short	0x0100
        /*0bee*/ 	.byte	0x08
	.zero		1


	//   ....[16]....
        /*0bf0*/ 	.word	0x00000740
        /*0bf4*/ 	.word	0x000000ff
        /*0bf8*/ 	.word	0x000388a0
        /*0bfc*/ 	.short	0x0100
        /*0bfe*/ 	.byte	0x08
	.zero		1


	//   ....[17]....
        /*0c00*/ 	.word	0x00000750
        /*0c04*/ 	.word	0x000000ff
        /*0c08*/ 	.word	0x00038898
        /*0c0c*/ 	.short	0x0100
        /*0c0e*/ 	.byte	0x08
	.zero		1


	//   ....[18]....
        /*0c10*/ 	.word	0x00000760
        /*0c14*/ 	.word	0x000000ff
        /*0c18*/ 	.word	0x000388a8
        /*0c1c*/ 	.short	0x0100
        /*0c1e*/ 	.byte	0x08
	.zero		1


	//   ....[19]....
        /*0c20*/ 	.word	0x00000890
        /*0c24*/ 	.word	0x000000ff
        /*0c28*/ 	.word	0x000388b0
        /*0c2c*/ 	.short	0x0100
        /*0c2e*/ 	.byte	0x08
	.zero		1


	//   ....[20]....
        /*0c30*/ 	.word	0x000008a0
        /*0c34*/ 	.word	0x000000ff
        /*0c38*/ 	.word	0x000388c0
        /*0c3c*/ 	.short	0x0100
        /*0c3e*/ 	.byte	0x08
	.zero		1


	//   ....[21]....
        /*0c40*/ 	.word	0x000008b0
        /*0c44*/ 	.word	0x000000ff
        /*0c48*/ 	.word	0x000388b8
        /*0c4c*/ 	.short	0x0100
        /*0c4e*/ 	.byte	0x08
	.zero		1


	//   ....[22]....
        /*0c50*/ 	.word	0x000008c0
        /*0c54*/ 	.word	0x000000ff
        /*0c58*/ 	.word	0x000388c8
        /*0c5c*/ 	.short	0x0100
        /*0c5e*/ 	.byte	0x08
	.zero		1


	//   ....[23]....
        /*0c60*/ 	.word	0x00001e40
        /*0c64*/ 	.word	0x00000000
        /*0c68*/ 	.word	0x00000000
        /*0c6c*/ 	.short	0x0101
        /*0c6e*/ 	.byte	0x3f
	.zero		1


	//   ....[24]....
        /*0c70*/ 	.word	0x00002910
        /*0c74*/ 	.word	0x00000000
        /*0c78*/ 	.word	0x00000000
        /*0c7c*/ 	.short	0x0101
        /*0c7e*/ 	.byte	0x3f
	.zero		1


	//   ....[25]....
        /*0c80*/ 	.word	0x000039b0
        /*0c84*/ 	.word	0x00000011
        /*0c88*/ 	.word	0x00038800
        /*0c8c*/ 	.short	0x010a
        /*0c8e*/ 	.byte	0x3f
	.zero		1


	//   ....[26]....
        /*0c90*/ 	.word	0x00003a10
        /*0c94*/ 	.word	0x00000005
        /*0c98*/ 	.word	0x00038830
        /*0c9c*/ 	.short	0x010a
        /*0c9e*/ 	.byte	0x3f
	.zero		1


	//   ....[27]....
        /*0ca0*/ 	.word	0x00003a80
        /*0ca4*/ 	.word	0x00000005
        /*0ca8*/ 	.word	0x00038830
        /*0cac*/ 	.short	0x010a
        /*0cae*/ 	.byte	0x3f
	.zero		1


	//   ....[28]....
        /*0cb0*/ 	.word	0x00003d00
        /*0cb4*/ 	.word	0x00000011
        /*0cb8*/ 	.word	0x00038810
        /*0cbc*/ 	.short	0x010a
        /*0cbe*/ 	.byte	0x3f
	.zero		1


	//   ....[29]....
        /*0cc0*/ 	.word	0x00003d40
        /*0cc4*/ 	.word	0x00000005
        /*0cc8*/ 	.word	0x00038850
        /*0ccc*/ 	.short	0x010a
        /*0cce*/ 	.byte	0x3f
	.zero		1


	//   ....[30]....
        /*0cd0*/ 	.word	0x00003e10
        /*0cd4*/ 	.word	0x00000005
        /*0cd8*/ 	.word	0x00038850
        /*0cdc*/ 	.short	0x010a
        /*0cde*/ 	.byte	0x3f
	.zero		1


	//   ....[31]....
        /*0ce0*/ 	.word	0x00006260
        /*0ce4*/ 	.word	0x00000018
        /*0ce8*/ 	.word	0x00000000
        /*0cec*/ 	.short	0x0101
        /*0cee*/ 	.byte	0x3f
	.zero		1


	//   ....[32]....
        /*0cf0*/ 	.word	0x00006910
        /*0cf4*/ 	.word	0x00000005
        /*0cf8*/ 	.word	0x00000000
        /*0cfc*/ 	.short	0x0101
        /*0cfe*/ 	.byte	0x3f
	.zero		1


	//   ....[33]....
        /*0d00*/ 	.word	0x00006a30
        /*0d04*/ 	.word	0x00000009
        /*0d08*/ 	.word	0x00038830
        /*0d0c*/ 	.short	0x010a
        /*0d0e*/ 	.byte	0x3f
	.zero		1


	//   ....[34]....
        /*0d10*/ 	.word	0x00006a80
        /*0d14*/ 	.word	0x00000009
        /*0d18*/ 	.word	0x00038830
        /*0d1c*/ 	.short	0x010a
        /*0d1e*/ 	.byte	0x3f
	.zero		1


	//   ....[35]....
        /*0d20*/ 	.word	0x00006c00
        /*0d24*/ 	.word	0x00000009
        /*0d28*/ 	.word	0x00038850
        /*0d2c*/ 	.short	0x010a
        /*0d2e*/ 	.byte	0x3f
	.zero		1


	//   ....[36]....
        /*0d30*/ 	.word	0x00006c40
        /*0d34*/ 	.word	0x00000009
        /*0d38*/ 	.word	0x00038850
        /*0d3c*/ 	.short	0x010a
        /*0d3e*/ 	.byte	0x3f
	.zero		1


	//   ....[37]....
        /*0d40*/ 	.word	0x00009140
        /*0d44*/ 	.word	0x00000099
        /*0d48*/ 	.word	0x00000000
        /*0d4c*/ 	.short	0x0101
        /*0d4e*/ 	.byte	0x3f
	.zero		1


	//   ....[38]....
        /*0d50*/ 	.word	0x00009f60
        /*0d54*/ 	.word	0x00000009
        /*0d58*/ 	.word	0x00000000
        /*0d5c*/ 	.short	0x0101
        /*0d5e*/ 	.byte	0x3f
	.zero		1


	//   ....[39]....
        /*0d60*/ 	.word	0x0000a080
        /*0d64*/ 	.word	0x00000009
        /*0d68*/ 	.word	0x00038830
        /*0d6c*/ 	.short	0x010a
        /*0d6e*/ 	.byte	0x3f
	.zero		1


	//   ....[40]....
        /*0d70*/ 	.word	0x0000a0d0
        /*0d74*/ 	.word	0x00000009
        /*0d78*/ 	.word	0x00038830
        /*0d7c*/ 	.short	0x010a
        /*0d7e*/ 	.byte	0x3f
	.zero		1


	//   ....[41]....
        /*0d80*/ 	.word	0x0000a250
        /*0d84*/ 	.word	0x00000009
        /*0d88*/ 	.word	0x00038850
        /*0d8c*/ 	.short	0x010a
        /*0d8e*/ 	.byte	0x3f
	.zero		1


	//   ....[42]....
        /*0d90*/ 	.word	0x0000a290
        /*0d94*/ 	.word	0x00000009
        /*0d98*/ 	.word	0x00038850
        /*0d9c*/ 	.short	0x010a
        /*0d9e*/ 	.byte	0x3f
	.zero		1


	//   ....[43]....
        /*0da0*/ 	.word	0x0000c3c0
        /*0da4*/ 	.word	0x00000098
        /*0da8*/ 	.word	0x00000000
        /*0dac*/ 	.short	0x0101
        /*0dae*/ 	.byte	0x3f
	.zero		1


	//   ....[44]....
        /*0db0*/ 	.word	0x0000d080
        /*0db4*/ 	.word	0x00000009
        /*0db8*/ 	.word	0x00000000
        /*0dbc*/ 	.short	0x0101
        /*0dbe*/ 	.byte	0x3f
	.zero		1


	//   ....[45]....
        /*0dc0*/ 	.word	0x0000f7d0
        /*0dc4*/ 	.word	0x00000000
        /*0dc8*/ 	.word	0x00000000
        /*0dcc*/ 	.short	0x0101
        /*0dce*/ 	.byte	0x3f
	.zero		1


	//   ....[46]....
        /*0dd0*/ 	.word	0x00012750
        /*0dd4*/ 	.word	0x00000000
        /*0dd8*/ 	.word	0x00038840
        /*0ddc*/ 	.short	0x010a
        /*0dde*/ 	.byte	0x3f
	.zero		1


	//   ....[47]....
        /*0de0*/ 	.word	0x00013300
        /*0de4*/ 	.word	0x00000008
        /*0de8*/ 	.word	0x00038800
        /*0dec*/ 	.short	0x0107
        /*0dee*/ 	.byte	0x3f
	.zero		1


	//   ....[48]....
        /*0df0*/ 	.word	0x000133b0
        /*0df4*/ 	.word	0x00000000
        /*0df8*/ 	.word	0x00038800
        /*0dfc*/ 	.short	0x0101
        /*0dfe*/ 	.byte	0x3f
	.zero		1


	//   ....[49]....
        /*0e00*/ 	.word	0x00014360
        /*0e04*/ 	.word	0x00000000
        /*0e08*/ 	.word	0x00038810
        /*0e0c*/ 	.short	0x0107
        /*0e0e*/ 	.byte	0x3f
	.zero		1


	//   ....[50]....
        /*0e10*/ 	.word	0x00014460
        /*0e14*/ 	.word	0x00000002
        /*0e18*/ 	.word	0x00038810
        /*0e1c*/ 	.short	0x0101
        /*0e1e*/ 	.byte	0x3f
	.zero		1


	//   ....[51]....
        /*0e20*/ 	.word	0x00014480
        /*0e24*/ 	.word	0x00000002
        /*0e28*/ 	.word	0x00038820
        /*0e2c*/ 	.short	0x010a
        /*0e2e*/ 	.byte	0x3f
	.zero		1


	//   ....[52]....
        /*0e30*/ 	.word	0x00014590
        /*0e34*/ 	.word	0x00000000
        /*0e38*/ 	.word	0x00038860
        /*0e3c*/ 	.short	0x010a
        /*0e3e*/ 	.byte	0x3f
	.zero		1


	//   ....[53]....
        /*0e40*/ 	.word	0x00015270
        /*0e44*/ 	.word	0x00000003
        /*0e48*/ 	.word	0x00038840
        /*0e4c*/ 	.short	0x010a
        /*0e4e*/ 	.byte	0x3f
	.zero		1


	//   ....[54]....
        /*0e50*/ 	.word	0x000154d0
        /*0e54*/ 	.word	0x00000003
        /*0e58*/ 	.word	0x00038860
        /*0e5c*/ 	.short	0x010a
        /*0e5e*/ 	.byte	0x3f
	.zero		1


	//   ....[55]....
        /*0e60*/ 	.word	0x00016150
        /*0e64*/ 	.word	0x00000004
        /*0e68*/ 	.word	0x00038840
        /*0e6c*/ 	.short	0x010a
        /*0e6e*/ 	.byte	0x3f
	.zero		1


	//   ....[56]....
        /*0e70*/ 	.word	0x000163a0
        /*0e74*/ 	.word	0x00000004
        /*0e78*/ 	.word	0x00038860
        /*0e7c*/ 	.short	0x010a
        /*0e7e*/ 	.byte	0x3f
	.zero		1


	//   ....[57]....
        /*0e80*/ 	.word	0x00016fb0
        /*0e84*/ 	.word	0x00000004
        /*0e88*/ 	.word	0x00038840
        /*0e8c*/ 	.short	0x010a
        /*0e8e*/ 	.byte	0x3f
	.zero		1


	//   ....[58]....
        /*0e90*/ 	.word	0x00017210
        /*0e94*/ 	.word	0x00000004
        /*0e98*/ 	.word	0x00038860
        /*0e9c*/ 	.short	0x010a
        /*0e9e*/ 	.byte	0x3f
	.zero		1


	//   ....[59]....
        /*0ea0*/ 	.word	0x00018a90
        /*0ea4*/ 	.word	0x00000000
        /*0ea8*/ 	.word	0x00038820
        /*0eac*/ 	.short	0x010a
        /*0eae*/ 	.byte	0x3f
	.zero		1


	//   ....[60]....
        /*0eb0*/ 	.word	0x00018c50
        /*0eb4*/ 	.word	0x00000006
        /*0eb8*/ 	.word	0x00000000
        /*0ebc*/ 	.short	0x010a
        /*0ebe*/ 	.byte	0x3f
	.zero		1


	//   ....[61]....
        /*0ec0*/ 	.word	0x00018cc0
        /*0ec4*/ 	.word	0x00000007
        /*0ec8*/ 	.word	0x00000000
        /*0ecc*/ 	.short	0x010a
        /*0ece*/ 	.byte	0x3f
	.zero		1


	//   ....[62]....
        /*0ed0*/ 	.word	0x00018d30
        /*0ed4*/ 	.word	0x00000004
        /*0ed8*/ 	.word	0x00000000
        /*0edc*/ 	.short	0x010a
        /*0ede*/ 	.byte	0x3f
	.zero		1


	//   ....[63]....
        /*0ee0*/ 	.word	0x00018d60
        /*0ee4*/ 	.word	0x00000003
        /*0ee8*/ 	.word	0x00000000
        /*0eec*/ 	.short	0x010a
        /*0eee*/ 	.byte	0x3f
	.zero		1


	//   ....[64]....
        /*0ef0*/ 	.word	0x00018dc0
        /*0ef4*/ 	.word	0x00000011
        /*0ef8*/ 	.word	0x00038800
        /*0efc*/ 	.short	0x010a
        /*0efe*/ 	.byte	0x3f
	.zero		1


	//   ....[65]....
        /*0f00*/ 	.word	0x00018e10
        /*0f04*/ 	.word	0x00000005
        /*0f08*/ 	.word	0x00038830
        /*0f0c*/ 	.short	0x010a
        /*0f0e*/ 	.byte	0x3f
	.zero		1


	//   ....[66]....
        /*0f10*/ 	.word	0x00018e60
        /*0f14*/ 	.word	0x00000011
        /*0f18*/ 	.word	0x00038810
        /*0f1c*/ 	.short	0x010a
        /*0f1e*/ 	.byte	0x3f
	.zero		1


	//   ....[67]....
        /*0f20*/ 	.word	0x00018eb0
        /*0f24*/ 	.word	0x00000005
        /*0f28*/ 	.word	0x00038850
        /*0f2c*/ 	.short	0x010a
        /*0f2e*/ 	.byte	0x3f
	.zero		1


	//   ....[68]....
        /*0f30*/ 	.word	0x00018f00
        /*0f34*/ 	.word	0x00000009
        /*0f38*/ 	.word	0x00038830
        /*0f3c*/ 	.short	0x010a
        /*0f3e*/ 	.byte	0x3f
	.zero		1


	//   ....[69]....
        /*0f40*/ 	.word	0x00018f50
        /*0f44*/ 	.word	0x00000009
        /*0f48*/ 	.word	0x00038850
        /*0f4c*/ 	.short	0x010a
        /*0f4e*/ 	.byte	0x3f
	.zero		1


	//   ....[70]....
        /*0f50*/ 	.word	0x00018fa0
        /*0f54*/ 	.word	0x00000009
        /*0f58*/ 	.word	0x00038830
        /*0f5c*/ 	.short	0x010a
        /*0f5e*/ 	.byte	0x3f
	.zero		1


	//   ....[71]....
        /*0f60*/ 	.word	0x00018ff0
        /*0f64*/ 	.word	0x00000009
        /*0f68*/ 	.word	0x00038850
        /*0f6c*/ 	.short	0x010a
        /*0f6e*/ 	.byte	0x3f
	.zero		1


	//   ....[72]....
        /*0f70*/ 	.word	0x00019190
        /*0f74*/ 	.word	0x00000000
        /*0f78*/ 	.word	0x00038840
        /*0f7c*/ 	.short	0x010a
        /*0f7e*/ 	.byte	0x3f
	.zero		1


	//   ....[73]....
        /*0f80*/ 	.word	0x0001a2c0
        /*0f84*/ 	.word	0x00000002
        /*0f88*/ 	.word	0x00038820
        /*0f8c*/ 	.short	0x010a
        /*0f8e*/ 	.byte	0x3f
	.zero		1


	//   ....[74]....
        /*0f90*/ 	.word	0x0001a310
        /*0f94*/ 	.word	0x00000000
        /*0f98*/ 	.word	0x00038860
        /*0f9c*/ 	.short	0x010a
        /*0f9e*/ 	.byte	0x3f
	.zero		1


	//   ....[75]....
        /*0fa0*/ 	.word	0x0001a360
        /*0fa4*/ 	.word	0x00000003
        /*0fa8*/ 	.word	0x00038840
        /*0fac*/ 	.short	0x010a
        /*0fae*/ 	.byte	0x3f
	.zero		1


	//   ....[76]....
        /*0fb0*/ 	.word	0x0001a3b0
        /*0fb4*/ 	.word	0x00000003
        /*0fb8*/ 	.word	0x00038860
        /*0fbc*/ 	.short	0x010a
        /*0fbe*/ 	.byte	0x3f
	.zero		1


	//   ....[77]....
        /*0fc0*/ 	.word	0x0001a400
        /*0fc4*/ 	.word	0x00000004
        /*0fc8*/ 	.word	0x00038840
        /*0fcc*/ 	.short	0x010a
        /*0fce*/ 	.byte	0x3f
	.zero		1


	//   ....[78]....
        /*0fd0*/ 	.word	0x0001a450
        /*0fd4*/ 	.word	0x00000004
        /*0fd8*/ 	.word	0x00038860
        /*0fdc*/ 	.short	0x010a
        /*0fde*/ 	.byte	0x3f
	.zero		1


	//   ....[79]....
        /*0fe0*/ 	.word	0x0001a4a0
        /*0fe4*/ 	.word	0x00000004
        /*0fe8*/ 	.word	0x00038840
        /*0fec*/ 	.short	0x010a
        /*0fee*/ 	.byte	0x3f
	.zero		1


	//   ....[80]....
        /*0ff0*/ 	.word	0x0001a4f0
        /*0ff4*/ 	.word	0x00000004
        /*0ff8*/ 	.word	0x00038860
        /*0ffc*/ 	.short	0x010a
        /*0ffe*/ 	.byte	0x3f
	.zero		1


	//   ....[81]....
        /*1000*/ 	.word	0x0001af50
        /*1004*/ 	.word	0x00000000
        /*1008*/ 	.word	0x00038820
        /*100c*/ 	.short	0x010a
        /*100e*/ 	.byte	0x3f
	.zero		1


	//   ....[82]....
        /*1010*/ 	.word	0x0001b0f0
        /*1014*/ 	.word	0x00000006
        /*1018*/ 	.word	0x00000000
        /*101c*/ 	.short	0x010a
        /*101e*/ 	.byte	0x3f
	.zero		1


	//   ....[83]....
        /*1020*/ 	.word	0x0001b140
        /*1024*/ 	.word	0x00000007
        /*1028*/ 	.word	0x00000000
        /*102c*/ 	.short	0x010a
        /*102e*/ 	.byte	0x3f
	.zero		1


	//   ....[84]....
        /*1030*/ 	.word	0x0001b190
        /*1034*/ 	.word	0x00000004
        /*1038*/ 	.word	0x00000000
        /*103c*/ 	.short	0x010a
        /*103e*/ 	.byte	0x3f
	.zero		1


	//----- nvinfo : EIATTR_NUM_MBARRIERS
	.align		4
.L_1103:
        /*1040*/ 	.byte	0x03, 0x38
        /*1042*/ 	.short	0x0017


	//----- nvinfo : EIATTR_EXIT_INSTR_OFFSETS
	.align		4
        /*1044*/ 	.byte	0x04, 0x1c
        /*1046*/ 	.short	(.L_1105 - .L_1104)


	//   ....[0]....
.L_1104:
        /*1048*/ 	.word	0x00000a80


	//   ....[1]....
        /*104c*/ 	.word	0x00010ab0


	//   ....[2]....
        /*1050*/ 	.word	0x00018db0


	//----- nvinfo : EIATTR_MAX_THREADS
	.align		4
.L_1105:
        /*1054*/ 	.byte	0x04, 0x05
        /*1056*/ 	.short	(.L_1107 - .L_1106)
.L_1106:
        /*1058*/ 	.word	0x00000180
        /*105c*/ 	.word	0x00000001
        /*1060*/ 	.word	0x00000001


	//----- nvinfo : EIATTR_CRS_STACK_SIZE
	.align		4
.L_1107:
        /*1064*/ 	.byte	0x04, 0x1e
        /*1066*/ 	.short	(.L_1109 - .L_1108)
.L_1108:
        /*1068*/ 	.word	0x00000000


	//----- nvinfo : EIATTR_CBANK_PARAM_SIZE
	.align		4
.L_1109:
        /*106c*/ 	.byte	0x03, 0x19
        /*106e*/ 	.short	0x0bf0


	//----- nvinfo : EIATTR_PARAM_CBANK
	.align		4
        /*1070*/ 	.byte	0x04, 0x0a
        /*1072*/ 	.short	(.L_1111 - .L_1110)
	.align		4
.L_1110:
        /*1074*/ 	.word	index@(.nv.constant0._ZN7cutlass13device_kernelIN5flash11enable_sm90INS1_16FlashAttnFwdSm90INS1_25CollectiveMainloopFwdSm90ILi2EN4cute5tupleIJNS5_1CILi1EEES8_S8_EEENS6_IJNS7_ILi64EEESA_SA_EEELi512ENS_6half_tEfNS_4arch4Sm90ELb1ELb0ELb1ELb1ELb0ELb0ELb1ELb0ELb0ELb1ELb0ELb0EEENS1_21CollectiveEpilogueFwdINS6_IJSA_NS7_ILi512EEESA_EEES9_SC_SE_Li256ELb1ELb1ELb0ELb0EEENS1_36VarlenDynamicPersistentTileSchedulerILi64ELi64ELi256ELi128ELb0ELb1ELb1ELb1ELb1ELb1EEEEEEEEEvNT_6ParamsE)
        /*1078*/ 	.short	0x0210
        /*107a*/ 	.short	0x0bf0


	//----- nvinfo : EIATTR_SW_WAR
	.align		4
.L_1111:
        /*107c*/ 	.byte	0x04, 0x36
        /*107e*/ 	.short	(.L_1113 - .L_1112)
.L_1112:
        /*1080*/ 	.word	0x00000008
.L_1113:


//--------------------- .nv.info._ZN7cutlass13device_kernelIN5flash11enable_sm90INS1_16FlashAttnFwdSm90INS1_25CollectiveMainloopFwdSm90ILi2EN4cute5tupleIJNS5_1CILi1EEES8_S8_EEENS6_IJNS7_ILi64EEESA_SA_EEELi512ENS_6half_tEfNS_4arch4Sm90ELb1ELb0ELb1ELb1ELb0ELb1ELb1ELb0ELb0ELb1ELb0ELb0EEENS1_21CollectiveEpilogueFwdINS6_IJSA_NS7_ILi512EEESA_EEES9_SC_SE_Li256ELb1ELb1ELb0ELb0EEENS1_36VarlenDynamicPersistentTileSchedulerILi64ELi64ELi256ELi128ELb0ELb1ELb1ELb1ELb1ELb1EEEEEEEEEvNT_6ParamsE --------------------------
	.section	.nv.info._ZN7cutlass13device_kernelIN5flash11enable_sm90INS1_16FlashAttnFwdSm90INS1_25CollectiveMainloopFwdSm90ILi2EN4cute5tupleIJNS5_1CILi1EEES8_S8_EEENS6_IJNS7_ILi64EEESA_SA_EEELi512ENS_6half_tEfNS_4arch4Sm90ELb1ELb0ELb1ELb1ELb0ELb1ELb1ELb0ELb0ELb1ELb0ELb0EEENS1_21CollectiveEpilogueFwdINS6_IJSA_NS7_ILi512EEESA_EEES9_SC_SE_Li256ELb1ELb1ELb0ELb0EEENS1_36VarlenDynamicPersistentTileSchedulerILi64ELi64ELi256ELi128ELb0ELb1ELb1ELb1ELb1ELb1EEEEEEEEEvNT_6ParamsE,"",@"SHT_CUDA_INFO"
	.sectionflags	@""
	.align	4


	//----- nvinfo : EIATTR_CUDA_API_VERSION
	.align		4
        /*0000*/ 	.byte	0x04, 0x37
        /*0002*/ 	.short	(.L_1115 - .L_1114)
.L_1114:
        /*0004*/ 	.word	0x00000082


	//----- nvinfo : EIATTR_KPARAM_INFO
	.align		4
.L_1115:
        /*0008*/ 	.byte	0x04, 0x17
        /*000a*/ 	.short	(.L_1117 - .L_1116)
.L_1116:
        /*000c*/ 	.word	0x00000000
        /*0010*/ 	.short	0x0000
        /*0012*/ 	.short	0x0070
        /*0014*/ 	.byte	0x00, 0xf0, 0x01, 0x2e


	//----- nvinfo : EIATTR_SPARSE_MMA_MASK
	.align		4
.L_1117:
        /*0018*/ 	.byte	0x03, 0x50
        /*001a*/ 	.short	0x0000


	//----- nvinfo : EIATTR_MAXREG_COUNT
	.align		4
        /*001c*/ 	.byte	0x03, 0x1b
        /*001e*/ 	.short	0x00a8


	//----- nvinfo : EIATTR_NUM_BARRIERS
	.align		4
        /*0020*/ 	.byte	0x02, 0x4c
        /*0022*/ 	.byte	0x10
	.zero		1


	//----- nvinfo : EIATTR_EXTERNS
	.align		4
        /*0024*/ 	.byte	0x04, 0x0f
        /*0026*/ 	.short	(.L_1119 - .L_1118)


	//   ....[0]....
	.align		4
.L_1118:
        /*0028*/ 	.word	index@(__assertfail)


	//----- nvinfo : EIATTR_ANNOTATIONS
	.align		4
.L_1119:
        /*002c*/ 	.byte	0x04, 0x55
        /*002e*/ 	.short	(.L_1121 - .L_1120)


	//   ....[0]....
.L_1120:
        /* <DEDUP_REMOVED lines=119> */


	//----- nvinfo : EIATTR_MERCURY_ISA_VERSION
	.align		4
.L_1121:
        /*0788*/ 	.byte	0x03, 0x5f
        /*078a*/ 	.short	0x0101


	//----- nvinfo : EIATTR_UNUSED_LOAD_BYTE_OFFSET
	.align		4
        /*078c*/ 	.byte	0x04, 0x44
        /*078e*/ 	.short	(.L_1123 - .L_1122)


	//   ....[0]....
.L_1122:
        /*0790*/ 	.word	0x00000ad0
        /*0794*/ 	.word	0x0000fff0


	//   ....[1]....
        /*0798*/ 	.word	0x00014710
        /*079c*/ 	.word	0x0000fff0


	//----- nvinfo : EIATTR_INT_WARP_WIDE_INSTR_OFFSETS
	.align		4
.L_1123:
        /*07a0*/ 	.byte	0x04, 0x31
        /*07a2*/ 	.short	(.L_1125 - .L_1124)


	//   ....[0]....
.L_1124:
        /*07a4*/ 	.word	0x00000190


	//   ....[1]....
        /*07a8*/ 	.word	0x000001d0


	//   ....[2]....
        /*07ac*/ 	.word	0x00000240


	//   ....[3]....
        /*07b0*/ 	.word	0x000002b0


	//   ....[4]....
        /*07b4*/ 	.word	0x0001a790


	//   ....[5]....
        /*07b8*/ 	.word	0x0001a7f0


	//   ....[6]....
        /*07bc*/ 	.word	0x00020590


	//   ....[7]....
        /*07c0*/ 	.word	0x000205f0


	//----- nvinfo : EIATTR_COOP_GROUP_MASK_REGIDS
	.align		4
.L_1125:
        /*07c4*/ 	.byte	0x04, 0x29
        /*07c6*/ 	.short	(.L_1127 - .L_1126)


	//   ....[0]....
.L_1126:
        /*07c8*/ 	.word	0xffffffff


	//   ....[1]....
        /*07cc*/ 	.word	0xffffffff


	//   ....[2]....
        /*07d0*/ 	.word	0xffffffff


	//   ....[3]....
        /*07d4*/ 	.word	0xffffffff


	//   ....[4]....
        /*07d8*/ 	.word	0xffffffff


	//   ....[5]....
        /*07dc*/ 	.word	0xffffffff


	//   ....[6]....
        /*07e0*/ 	.word	0xffffffff


	//   ....[7]....
        /*07e4*/ 	.word	0xffffffff


	//   ....[8]....
        /*07e8*/ 	.word	0xffffffff


	//   ....[9]....
        /*07ec*/ 	.word	0xffffffff


	//   ....[10]....
        /*07f0*/ 	.word	0xffffffff


	//   ....[11]....
        /*07f4*/ 	.word	0xffffffff


	//   ....[12]....
        /*07f8*/ 	.word	0xffffffff


	//   ....[13]....
        /*07fc*/ 	.word	0xffffffff


	//   ....[14]....
        /*0800*/ 	.word	0xffffffff


	//   ....[15]....
        /*0804*/ 	.word	0xffffffff


	//   ....[16]....
        /*0808*/ 	.word	0xffffffff


	//   ....[17]....
        /*080c*/ 	.word	0xffffffff


	//   ....[18]....
        /*0810*/ 	.word	0xffffffff


	//   ....[19]....
        /*0814*/ 	.word	0xffffffff


	//   ....[20]....
        /*0818*/ 	.word	0xffffffff


	//   ....[21]....
        /*081c*/ 	.word	0xffffffff


	//   ....[22]....
        /*0820*/ 	.word	0xffffffff


	//   ....[23]....
        /*0824*/ 	.word	0xffffffff


	//   ....[24]....
        /*0828*/ 	.word	0xffffffff


	//   ....[25]....
        /*082c*/ 	.word	0xffffffff


	//   ....[26]....
        /*0830*/ 	.word	0xffffffff


	//   ....[27]....
        /*0834*/ 	.word	0xffffffff


	//   ....[28]....
        /*0838*/ 	.word	0xffffffff


	//   ....[29]....
        /*083c*/ 	.word	0xffffffff


	//   ....[30]....
        /*0840*/ 	.word	0xffffffff


	//   ....[31]....
        /*0844*/ 	.word	0xffffffff


	//   ....[32]....
        /*0848*/ 	.word	0xffffffff


	//   ....[33]....
        /*084c*/ 	.word	0xffffffff


	//   ....[34]....
        /*0850*/ 	.word	0xffffffff


	//   ....[35]....
        /*0854*/ 	.word	0xffffffff


	//   ....[36]....
        /*0858*/ 	.word	0xffffffff


	//   ....[37]....
        /*085c*/ 	.word	0xffffffff


	//   ....[38]....
        /*0860*/ 	.word	0xffffffff


	//   ....[39]....
        /*0864*/ 	.word	0xffffffff


	//   ....[40]....
        /*0868*/ 	.word	0xffffffff


	//   ....[41]....
        /*086c*/ 	.word	0xffffffff


	//   ....[42]....
        /*0870*/ 	.word	0xffffffff


	//   ....[43]....
        /*0874*/ 	.word	0xffffffff


	//   ....[44]....
        /*0878*/ 	.word	0xffffffff


	//   ....[45]....
        /*087c*/ 	.word	0xffffffff


	//   ....[46]....
        /*0880*/ 	.word	0xffffffff


	//   ....[47]....
        /*0884*/ 	.word	0xffffffff


	//   ....[48]....
        /*0888*/ 	.word	0xffffffff


	//   ....[49]....
        /*088c*/ 	.word	0xffffffff


	//   ....[50]....
        /*0890*/ 	.word	0xffffffff


	//   ....[51]....
        /*0894*/ 	.word	0xffffffff


	//   ....[52]....
        /*0898*/ 	.word	0xffffffff


	//   ....[53]....
        /*089c*/ 	.word	0xffffffff


	//   ....[54]....
        /*08a0*/ 	.word	0xffffffff


	//   ....[55]....
        /*08a4*/ 	.word	0xffffffff


	//   ....[56]....
        /*08a8*/ 	.word	0xffffffff


	//   ....[57]....
        /*08ac*/ 	.word	0xffffffff


	//   ....[58]....
        /*08b0*/ 	.word	0xffffffff


	//   ....[59]....
        /*08b4*/ 	.word	0xffffffff


	//   ....[60]....
        /*08b8*/ 	.word	0xffffffff


	//   ....[61]....
        /*08bc*/ 	.word	0xffffffff


	//   ....[62]....
        /*08c0*/ 	.word	0xffffffff


	//   ....[63]....
        /*08c4*/ 	.word	0xffffffff


	//   ....[64]....
        /*08c8*/ 	.word	0xffffffff


	//   ....[65]....
        /*08cc*/ 	.word	0xffffffff


	//   ....[66]....
        /*08d0*/ 	.word	0xffffffff


	//   ....[67]....
        /*08d4*/ 	.word	0xffffffff


	//   ....[68]....
        /*08d8*/ 	.word	0xffffffff


	//   ....[69]....
        /*08dc*/ 	.word	0xffffffff


	//   ....[70]....
        /*08e0*/ 	.word	0xffffffff


	//   ....[71]....
        /*08e4*/ 	.word	0xffffffff


	//   ....[72]....
        /*08e8*/ 	.word	0xffffffff


	//   ....[73]....
        /*08ec*/ 	.word	0xffffffff


	//   ....[74]....
        /*08f0*/ 	.word	0xffffffff


	//   ....[75]....
        /*08f4*/ 	.word	0xffffffff


	//   ....[76]....
        /*08f8*/ 	.word	0xffffffff


	//   ....[77]....
        /*08fc*/ 	.word	0xffffffff


	//   ....[78]....
        /*0900*/ 	.word	0xffffffff


	//   ....[79]....
        /*0904*/ 	.word	0xffffffff


	//   ....[80]....
        /*0908*/ 	.word	0xffffffff


	//   ....[81]....
        /*090c*/ 	.word	0xffffffff


	//   ....[82]....
        /*0910*/ 	.word	0xffffffff


	//   ....[83]....
        /*0914*/ 	.word	0xffffffff


	//   ....[84]....
        /*0918*/ 	.word	0xffffffff


	//   ....[85]....
        /*091c*/ 	.word	0xffffffff


	//   ....[86]....
        /*0920*/ 	.word	0xffffffff


	//   ....[87]....
        /*0924*/ 	.word	0xffffffff


	//   ....[88]....
        /*0928*/ 	.word	0xffffffff


	//   ....[89]....
        /*092c*/ 	.word	0xffffffff


	//   ....[90]....
        /*0930*/ 	.word	0xffffffff


	//   ....[91]....
        /*0934*/ 	.word	0xffffffff


	//   ....[92]....
        /*0938*/ 	.word	0xffffffff


	//   ....[93]....
        /*093c*/ 	.word	0xffffffff


	//   ....[94]....
        /*0940*/ 	.word	0xffffffff


	//   ....[95]....
        /*0944*/ 	.word	0xffffffff


	//   ....[96]....
        /*0948*/ 	.word	0xffffffff


	//   ....[97]....
        /*094c*/ 	.word	0xffffffff


	//   ....[98]....
        /*0950*/ 	.word	0xffffffff


	//   ....[99]....
        /*0954*/ 	.word	0xffffffff


	//   ....[100]....
        /*0958*/ 	.word	0xffffffff


	//   ....[101]....
        /*095c*/ 	.word	0xffffffff


	//   ....[102]....
        /*0960*/ 	.word	0xffffffff


	//   ....[103]....
        /*0964*/ 	.word	0xffffffff


	//   ....[104]....
        /*0968*/ 	.word	0xffffffff


	//   ....[105]....
        /*096c*/ 	.word	0xffffffff


	//   ....[106]....
        /*0970*/ 	.word	0xffffffff


	//   ....[107]....
        /*0974*/ 	.word	0xffffffff


	//   ....[108]....
        /*0978*/ 	.word	0xffffffff


	//   ....[109]....
        /*097c*/ 	.word	0xffffffff


	//   ....[110]....
        /*0980*/ 	.word	0xffffffff


	//   ....[111]....
        /*0984*/ 	.word	0xffffffff


	//   ....[112]....
        /*0988*/ 	.word	0xffffffff


	//   ....[113]....
        /*098c*/ 	.word	0xffffffff


	//   ....[114]....
        /*0990*/ 	.word	0xffffffff


	//   ....[115]....
        /*0994*/ 	.word	0xffffffff


	//   ....[116]....
        /*0998*/ 	.word	0x0500000f


	//   ....[117]....
        /*099c*/ 	.word	0x0500000f


	//   ....[118]....
        /*09a0*/ 	.word	0x0500000f


	//   ....[119]....
        /*09a4*/ 	.word	0x0500000f


	//   ....[120]....
        /*09a8*/ 	.word	0x0500000f


	//   ....[121]....
        /*09ac*/ 	.word	0x0500000f


	//   ....[122]....
        /*09b0*/ 	.word	0x0500000f


	//   ....[123]....
        /*09b4*/ 	.word	0x0500000f


	//   ....[124]....
        /*09b8*/ 	.word	0x0500000f


	//   ....[125]....
        /*09bc*/ 	.word	0x0500000f


	//   ....[126]....
        /*09c0*/ 	.word	0x0500000f


	//   ....[127]....
        /*09c4*/ 	.word	0x0500000f


	//   ....[128]....
        /*09c8*/ 	.word	0x0500000f


	//   ....[129]....
        /*09cc*/ 	.word	0x0500000f


	//   ....[130]....
        /*09d0*/ 	.word	0x0500000f


	//   ....[131]....
        /*09d4*/ 	.word	0x0500000f


	//   ....[132]....
        /*09d8*/ 	.word	0x0500000f


	//   ....[133]....
        /*09dc*/ 	.word	0x0500000f


	//   ....[134]....
        /*09e0*/ 	.word	0x0500000f


	//   ....[135]....
        /*09e4*/ 	.word	0x0500000f


	//   ....[136]....
        /*09e8*/ 	.word	0x0500000f


	//   ....[137]....
        /*09ec*/ 	.word	0x0500000f


	//   ....[138]....
        /*09f0*/ 	.word	0x0500000f


	//   ....[139]....
        /*09f4*/ 	.word	0x0500000f


	//   ....[140]....
        /*09f8*/ 	.word	0x0500000f


	//   ....[141]....
        /*09fc*/ 	.word	0x0500000f


	//   ....[142]....
        /*0a00*/ 	.word	0x0500000f


	//   ....[143]....
        /*0a04*/ 	.word	0x0500000f


	//   ....[144]....
        /*0a08*/ 	.word	0x0500000f


	//   ....[145]....
        /*0a0c*/ 	.word	0x0500000f


	//   ....[146]....
        /*0a10*/ 	.word	0x0500000f


	//   ....[147]....
        /*0a14*/ 	.word	0x0500000f


	//   ....[148]....
        /*0a18*/ 	.word	0x0500000f


	//   ....[149]....
        /*0a1c*/ 	.word	0x0500000f


	//   ....[150]....
        /*0a20*/ 	.word	0x0500000f


	//   ....[151]....
        /*0a24*/ 	.word	0x0500000f


	//   ....[152]....
        /*0a28*/ 	.word	0x0500000f


	//   ....[153]....
        /*0a2c*/ 	.word	0x0500000f


	//   ....[154]....
        /*0a30*/ 	.word	0x0500000f


	//   ....[155]....
        /*0a34*/ 	.word	0x0500000f


	//   ....[156]....
        /*0a38*/ 	.word	0x0500000f


	//   ....[157]....
        /*0a3c*/ 	.word	0x0500000f


	//   ....[158]....
        /*0a40*/ 	.word	0x0500000f


	//   ....[159]....
        /*0a44*/ 	.word	0x0500000f


	//   ....[160]....
        /*0a48*/ 	.word	0x0500000f


	//   ....[161]....
        /*0a4c*/ 	.word	0x0500000f


	//   ....[162]....
        /*0a50*/ 	.word	0x0500000f


	//   ....[163]....
        /*0a54*/ 	.word	0x0500000f


	//   ....[164]....
        /*0a58*/ 	.word	0x0500000f


	//   ....[165]....
        /*0a5c*/ 	.word	0x0500000f


	//   ....[166]....
        /*0a60*/ 	.word	0x0500000f


	//   ....[167]....
        /*0a64*/ 	.word	0x0500000f


	//----- nvinfo : EIATTR_COOP_GROUP_INSTR_OFFSETS
	.align		4
.L_1127:
        /*0a68*/ 	.byte	0x04, 0x28
        /*0a6a*/ 	.short	(.L_1129 - .L_1128)


	//   ....[0]....
.L_1128:
        /*0a6c*/ 	.word	0x00000060


	//   ....[1]....
        /*0a70*/ 	.word	0x000001a0


	//   ....[2]....
        /*0a74*/ 	.word	0x000001e0


	//   ....[3]....
        /*0a78*/ 	.word	0x000003f0


	//   ....[4]....
        /*0a7c*/ 	.word	0x00000550


	//   ....[5]....
        /*0a80*/ 	.word	0x00000670


	//   ....[6]....
        /*0a84*/ 	.word	0x000007d0


	//   ....[7]....
        /*0a88*/ 	.word	0x00004820


	//   ....[8]....
        /*0a8c*/ 	.word	0x00006620


	//   ....[9]....
        /*0a90*/ 	.word	0x00006d40


	//   ....[10]....
        /*0a94*/ 	.word	0x00006d50


	//   ....[11]....
        /*0a98*/ 	.word	0x00006d60


	//   ....[12]....
        /*0a9c*/ 	.word	0x00006d70


	//   ....[13]....
        /*0aa0*/ 	.word	0x00007060


	//   ....[14]....
        /*0aa4*/ 	.word	0x00007070


	//   ....[15]....
        /*0aa8*/ 	.word	0x00007080


	//   ....[16]....
        /*0aac*/ 	.word	0x00007090


	//   ....[17]....
        /*0ab0*/ 	.word	0x00008270


	//   ....[18]....
        /*0ab4*/ 	.word	0x00008280


	//   ....[19]....
        /*0ab8*/ 	.word	0x00008290


	//   ....[20]....
        /*0abc*/ 	.word	0x000082a0


	//   ....[21]....
        /*0ac0*/ 	.word	0x000084f0


	//   ....[22]....
        /*0ac4*/ 	.word	0x00008500


	//   ....[23]....
        /*0ac8*/ 	.word	0x00008510


	//   ....[24]....
        /*0acc*/ 	.word	0x00008520


	//   ....[25]....
        /*0ad0*/ 	.word	0x00009c20


	//   ....[26]....
        /*0ad4*/ 	.word	0x0000b460


	//   ....[27]....
        /*0ad8*/ 	.word	0x0000b4c0


	//   ....[28]....
        /*0adc*/ 	.word	0x0000ba90


	//   ....[29]....
        /*0ae0*/ 	.word	0x0000bb80


	//   ....[30]....
        /*0ae4*/ 	.word	0x0000bf70


	//   ....[31]....
        /*0ae8*/ 	.word	0x0000c000


	//   ....[32]....
        /*0aec*/ 	.word	0x0000c940


	//   ....[33]....
        /*0af0*/ 	.word	0x0000d8c0


	//   ....[34]....
        /*0af4*/ 	.word	0x0000e6f0


	//   ....[35]....
        /*0af8*/ 	.word	0x0000e860


	//   ....[36]....
        /*0afc*/ 	.word	0x0000ee20


	//   ....[37]....
        /*0b00*/ 	.word	0x0000eec0


	//   ....[38]....
        /*0b04*/ 	.word	0x0000f310


	//   ....[39]....
        /*0b08*/ 	.word	0x0000f470


	//   ....[40]....
        /*0b0c*/ 	.word	0x000104f0


	//   ....[41]....
        /*0b10*/ 	.word	0x000114f0


	//   ....[42]....
        /*0b14*/ 	.word	0x00012750


	//   ....[43]....
        /*0b18*/ 	.word	0x000127f0


	//   ....[44]....
        /*0b1c*/ 	.word	0x000129c0


	//   ....[45]....
        /*0b20*/ 	.word	0x00012b50


	//   ....[46]....
        /*0b24*/ 	.word	0x00013bb0


	//   ....[47]....
        /*0b28*/ 	.word	0x00013c20


	//   ....[48]....
        /*0b2c*/ 	.word	0x00013c50


	//   ....[49]....
        /*0b30*/ 	.word	0x00013d00


	//   ....[50]....
        /*0b34*/ 	.word	0x00013d20


	//   ....[51]....
        /*0b38*/ 	.word	0x000156d0


	//   ....[52]....
        /*0b3c*/ 	.word	0x00015bb0


	//   ....[53]....
        /*0b40*/ 	.word	0x00015bf0


	//   ....[54]....
        /*0b44*/ 	.word	0x00015c10


	//   ....[55]....
        /*0b48*/ 	.word	0x00015c30


	//   ....[56]....
        /*0b4c*/ 	.word	0x00016240


	//   ....[57]....
        /*0b50*/ 	.word	0x000162a0


	//   ....[58]....
        /*0b54*/ 	.word	0x00016540


	//   ....[59]....
        /*0b58*/ 	.word	0x00016560


	//   ....[60]....
        /*0b5c*/ 	.word	0x000170e0


	//   ....[61]....
        /*0b60*/ 	.word	0x00017100


	//   ....[62]....
        /*0b64*/ 	.word	0x00017330


	//   ....[63]....
        /*0b68*/ 	.word	0x00017350


	//   ....[64]....
        /*0b6c*/ 	.word	0x00017600


	//   ....[65]....
        /*0b70*/ 	.word	0x000177e0


	//   ....[66]....
        /*0b74*/ 	.word	0x00017810


	//   ....[67]....
        /*0b78*/ 	.word	0x00017840


	//   ....[68]....
        /*0b7c*/ 	.word	0x00017870


	//   ....[69]....
        /*0b80*/ 	.word	0x000178a0


	//   ....[70]....
        /*0b84*/ 	.word	0x000178d0


	//   ....[71]....
        /*0b88*/ 	.word	0x00017a40


	//   ....[72]....
        /*0b8c*/ 	.word	0x00017a70


	//   ....[73]....
        /*0b90*/ 	.word	0x00017aa0


	//   ....[74]....
        /*0b94*/ 	.word	0x00017ad0


	//   ....[75]....
        /*0b98*/ 	.word	0x00017b00


	//   ....[76]....
        /*0b9c*/ 	.word	0x00017b30


	//   ....[77]....
        /*0ba0*/ 	.word	0x00017bd0


	//   ....[78]....
        /*0ba4*/ 	.word	0x00017c30


	//   ....[79]....
        /*0ba8*/ 	.word	0x00017cc0


	//   ....[80]....
        /*0bac*/ 	.word	0x00018b70


	//   ....[81]....
        /*0bb0*/ 	.word	0x0001ad90


	//   ....[82]....
        /*0bb4*/ 	.word	0x0001b920


	//   ....[83]....
        /*0bb8*/ 	.word	0x0001b930


	//   ....[84]....
        /*0bbc*/ 	.word	0x0001b950


	//   ....[85]....
        /*0bc0*/ 	.word	0x0001ba20


	//   ....[86]....
        /*0bc4*/ 	.word	0x0001ba50


	//   ....[87]....
        /*0bc8*/ 	.word	0x0001bab0


	//   ....[88]....
        /*0bcc*/ 	.word	0x0001bac0


	//   ....[89]....
        /*0bd0*/ 	.word	0x0001bb30


	//   ....[90]....
        /*0bd4*/ 	.word	0x0001c480


	//   ....[91]....
        /*0bd8*/ 	.word	0x0001c490


	//   ....[92]....
        /*0bdc*/ 	.word	0x0001c5d0


	//   ....[93]....
        /*0be0*/ 	.word	0x0001c5e0


	//   ....[94]....
        /*0be4*/ 	.word	0x0001c890


	//   ....[95]....
        /*0be8*/ 	.word	0x0001c8a0


	//   ....[96]....
        /*0bec*/ 	.word	0x0001ca10


	//   ....[97]....
        /*0bf0*/ 	.word	0x0001ca20


	//   ....[98]....
        /*0bf4*/ 	.word	0x00020820


	//   ....[99]....
        /*0bf8*/ 	.word	0x00020850


	//   ....[100]....
        /*0bfc*/ 	.word	0x00020890


	//   ....[101]....
        /*0c00*/ 	.word	0x000208c0


	//   ....[102]....
        /*0c04*/ 	.word	0x000208f0


	//   ....[103]....
        /*0c08*/ 	.word	0x00020920


	//   ....[104]....
        /*0c0c*/ 	.word	0x00020950


	//   ....[105]....
        /*0c10*/ 	.word	0x00020980


	//   ....[106]....
        /*0c14*/ 	.word	0x00020b00


	//   ....[107]....
        /*0c18*/ 	.word	0x00020b30


	//   ....[108]....
        /*0c1c*/ 	.word	0x00020b60


	//   ....[109]....
        /*0c20*/ 	.word	0x00020b90


	//   ....[110]....
        /*0c24*/ 	.word	0x00020bc0


	//   ....[111]....
        /*0c28*/ 	.word	0x00020bf0


	//   ....[112]....
        /*0c2c*/ 	.word	0x00020cb0


	//   ....[113]....
        /*0c30*/ 	.word	0x00020cd0


	//   ....[114]....
        /*0c34*/ 	.word	0x00020d40


	//   ....[115]....
        /*0c38*/ 	.word	0x00021410


	//   ....[116]....
        /*0c3c*/ 	.word	0x00021850


	//   ....[117]....
        /*0c40*/ 	.word	0x000218e0


	//   ....[118]....
        /*0c44*/ 	.word	0x00021930


	//   ....[119]....
        /*0c48*/ 	.word	0x00021980


	//   ....[120]....
        /*0c4c*/ 	.word	0x00021a10


	//   ....[121]....
        /*0c50*/ 	.word	0x00021aa0


	//   ....[122]....
        /*0c54*/ 	.word	0x00021af0


	//   ....[123]....
        /*0c58*/ 	.word	0x00021b40


	//   ....[124]....
        /*0c5c*/ 	.word	0x00021c20


	//   ....[125]....
        /*0c60*/ 	.word	0x00021cb0


	//   ....[126]....
        /*0c64*/ 	.word	0x00021d00


	//   ....[127]....
        /*0c68*/ 	.word	0x00021d60


	//   ....[128]....
        /*0c6c*/ 	.word	0x00021e00


	//   ....[129]....
        /*0c70*/ 	.word	0x00021e90


	//   ....[130]....
        /*0c74*/ 	.word	0x00021ee0


	//   ....[131]....
        /*0c78*/ 	.word	0x00021f30


	//   ....[132]....
        /*0c7c*/ 	.word	0x00022290


	//   ....[133]....
        /*0c80*/ 	.word	0x00022580


	//   ....[134]....
        /*0c84*/ 	.word	0x00022700


	//   ....[135]....
        /*0c88*/ 	.word	0x00022750


	//   ....[136]....
        /*0c8c*/ 	.word	0x000227b0


	//   ....[137]....
        /*0c90*/ 	.word	0x00022810


	//   ....[138]....
        /*0c94*/ 	.word	0x00022960


	//   ....[139]....
        /*0c98*/ 	.word	0x00022a00


	//   ....[140]....
        /*0c9c*/ 	.word	0x00022ab0


	//   ....[141]....
        /*0ca0*/ 	.word	0x00022b90


	//   ....[142]....
        /*0ca4*/ 	.word	0x00022d60


	//   ....[143]....
        /*0ca8*/ 	.word	0x00022e20


	//   ....[144]....
        /*0cac*/ 	.word	0x000230d0


	//   ....[145]....
        /*0cb0*/ 	.word	0x000231f0


	//   ....[146]....
        /*0cb4*/ 	.word	0x000233c0


	//   ....[147]....
        /*0cb8*/ 	.word	0x00023490


	//   ....[148]....
        /*0cbc*/ 	.word	0x00023690


	//   ....[149]....
        /*0cc0*/ 	.word	0x00023720


	//   ....[150]....
        /*0cc4*/ 	.word	0x00023a50


	//   ....[151]....
        /*0cc8*/ 	.word	0x00023af0


	//   ....[152]....
        /*0ccc*/ 	.word	0x00023c10


	//   ....[153]....
        /*0cd0*/ 	.word	0x00023c90


	//   ....[154]....
        /*0cd4*/ 	.word	0x00023d10


	//   ....[155]....
        /*0cd8*/ 	.word	0x00023d90


	//   ....[156]....
        /*0cdc*/ 	.word	0x00023e10


	//   ....[157]....
        /*0ce0*/ 	.word	0x00023ea0


	//   ....[158]....
        /*0ce4*/ 	.word	0x00023f40


	//   ....[159]....
        /*0ce8*/ 	.word	0x00023ff0


	//   ....[160]....
        /*0cec*/ 	.word	0x00024070


	//   ....[161]....
        /*0cf0*/ 	.word	0x000240f0


	//   ....[162]....
        /*0cf4*/ 	.word	0x00024170


	//   ....[163]....
        /*0cf8*/ 	.word	0x00024200


	//   ....[164]....
        /*0cfc*/ 	.word	0x00024280


	//   ....[165]....
        /*0d00*/ 	.word	0x00024320


	//   ....[166]....
        /*0d04*/ 	.word	0x000243b0


	//   ....[167]....
        /*0d08*/ 	.word	0x000244e0


	//----- nvinfo : EIATTR_REG_RECONFIG
	.align		4
.L_1129:
        /*0d0c*/ 	.byte	0x01, 0x54
	.zero		2


	//----- nvinfo : EIATTR_SYSCALL_OFFSETS
	.align		4
        /*0d10*/ 	.byte	0x04, 0x46
        /*0d12*/ 	.short	(.L_1131 - .L_1130)


	//   ....[0]....
.L_1130:
        /*0d14*/ 	.word	0x00001a70


	//   ....[1]....
        /*0d18*/ 	.word	0x00001bc0


	//   ....[2]....
        /*0d1c*/ 	.word	0x000067d0


	//   ....[3]....
        /*0d20*/ 	.word	0x00006af0


	//   ....[4]....
        /*0d24*/ 	.word	0x0001a990


	//   ....[5]....
        /*0d28*/ 	.word	0x0001aaf0


	//   ....[6]....
        /*0d2c*/ 	.word	0x0001abf0


	//   ....[7]....
        /*0d30*/ 	.word	0x0001b500


	//   ....[8]....
        /*0d34*/ 	.word	0x0001be50


	//----- nvinfo : EIATTR_MBARRIER_INSTR_OFFSETS
	.align		4
.L_1131:
        /*0d38*/ 	.byte	0x04, 0x39
        /*0d3a*/ 	.short	(.L_1133 - .L_1132)


	//   ....[0]....
.L_1132:
        /*0d3c*/ 	.word	0x000002d0
        /*0d40*/ 	.word	0x000000ff
        /*0d44*/ 	.word	0x00038800
        /*0d48*/ 	.short	0x0100
        /*0d4a*/ 	.byte	0x08
	.zero		1


	//   ....[1]....
        /*0d4c*/ 	.word	0x000002e0
        /*0d50*/ 	.word	0x000000ff
        /*0d54*/ 	.word	0x00038810
        /*0d58*/ 	.short	0x0100
        /*0d5a*/ 	.byte	0x08
	.zero		1


	//   ....[2]....
        /*0d5c*/ 	.word	0x000002f0
        /*0d60*/ 	.word	0x000000ff
        /*0d64*/ 	.word	0x00038820
        /*0d68*/ 	.short	0x0100
        /*0d6a*/ 	.byte	0x08
	.zero		1


	//   ....[3]....
        /*0d6c*/ 	.word	0x000003a0
        /*0d70*/ 	.word	0x000000ff
        /*0d74*/ 	.word	0x00038830
        /*0d78*/ 	.short	0x0100
        /*0d7a*/ 	.byte	0x06
	.zero		1


	//   ....[4]....
        /*0d7c*/ 	.word	0x000003b0
        /*0d80*/ 	.word	0x000000ff
        /*0d84*/ 	.word	0x00038840
        /*0d88*/ 	.short	0x0100
        /*0d8a*/ 	.byte	0x06
	.zero		1


	//   ....[5]....
        /*0d8c*/ 	.word	0x000003c0
        /*0d90*/ 	.word	0x000000ff
        /*0d94*/ 	.word	0x00038838
        /*0d98*/ 	.short	0x0100
        /*0d9a*/ 	.byte	0x06
	.zero		1


	//   ....[6]....
        /*0d9c*/ 	.word	0x000003d0
        /*0da0*/ 	.word	0x000000ff
        /*0da4*/ 	.word	0x00038848
        /*0da8*/ 	.short	0x0100
        /*0daa*/ 	.byte	0x06
	.zero		1


	//   ....[7]....
        /*0dac*/ 	.word	0x00000500
        /*0db0*/ 	.word	0x000000ff
        /*0db4*/ 	.word	0x00038850
        /*0db8*/ 	.short	0x0100
        /*0dba*/ 	.byte	0x08
	.zero		1


	//   ....[8]....
        /*0dbc*/ 	.word	0x00000510
        /*0dc0*/ 	.word	0x000000ff
        /*0dc4*/ 	.word	0x00038860
        /*0dc8*/ 	.short	0x0100
        /*0dca*/ 	.byte	0x08
	.zero		1


	//   ....[9]....
        /*0dcc*/ 	.word	0x00000520
        /*0dd0*/ 	.word	0x000000ff
        /*0dd4*/ 	.word	0x00038858
        /*0dd8*/ 	.short	0x0100
        /*0dda*/ 	.byte	0x08
	.zero		1


	//   ....[10]....
        /*0ddc*/ 	.word	0x00000530
        /*0de0*/ 	.word	0x000000ff
        /*0de4*/ 	.word	0x00038868
        /*0de8*/ 	.short	0x0100
        /*0dea*/ 	.byte	0x08
	.zero		1


	//   ....[11]....
        /*0dec*/ 	.word	0x00000620
        /*0df0*/ 	.word	0x000000ff
        /*0df4*/ 	.word	0x00038870
        /*0df8*/ 	.short	0x0100
        /*0dfa*/ 	.byte	0x06
	.zero		1


	//   ....[12]....
        /*0dfc*/ 	.word	0x00000630
        /*0e00*/ 	.word	0x000000ff
        /*0e04*/ 	.word	0x00038880
        /*0e08*/ 	.short	0x0100
        /*0e0a*/ 	.byte	0x06
	.zero		1


	//   ....[13]....
        /*0e0c*/ 	.word	0x00000640
        /*0e10*/ 	.word	0x000000ff
        /*0e14*/ 	.word	0x00038878
        /*0e18*/ 	.short	0x0100
        /*0e1a*/ 	.byte	0x06
	.zero		1


	//   ....[14]....
        /*0e1c*/ 	.word	0x00000650
        /*0e20*/ 	.word	0x000000ff
        /*0e24*/ 	.word	0x00038888
        /*0e28*/ 	.short	0x0100
        /*0e2a*/ 	.byte	0x06
	.zero		1


	//   ....[15]....
        /*0e2c*/ 	.word	0x00000780
        /*0e30*/ 	.word	0x000000ff
        /*0e34*/ 	.word	0x00038890
        /*0e38*/ 	.short	0x0100
        /*0e3a*/ 	.byte	0x08
	.zero		1


	//   ....[16]....
        /*0e3c*/ 	.word	0x00000790
        /*0e40*/ 	.word	0x000000ff
        /*0e44*/ 	.word	0x000388a0
        /*0e48*/ 	.short	0x0100
        /*0e4a*/ 	.byte	0x08
	.zero		1


	//   ....[17]....
        /*0e4c*/ 	.word	0x000007a0
        /*0e50*/ 	.word	0x000000ff
        /*0e54*/ 	.word	0x00038898
        /*0e58*/ 	.short	0x0100
        /*0e5a*/ 	.byte	0x08
	.zero		1


	//   ....[18]....
        /*0e5c*/ 	.word	0x000007b0
        /*0e60*/ 	.word	0x000000ff
        /*0e64*/ 	.word	0x000388a8
        /*0e68*/ 	.short	0x0100
        /*0e6a*/ 	.byte	0x08
	.zero		1


	//   ....[19]....
        /*0e6c*/ 	.word	0x000008e0
        /*0e70*/ 	.word	0x000000ff
        /*0e74*/ 	.word	0x000388b0
        /*0e78*/ 	.short	0x0100
        /*0e7a*/ 	.byte	0x08
	.zero		1


	//   ....[20]....
        /*0e7c*/ 	.word	0x000008f0
        /*0e80*/ 	.word	0x000000ff
        /*0e84*/ 	.word	0x000388c0
        /*0e88*/ 	.short	0x0100
        /*0e8a*/ 	.byte	0x08
	.zero		1


	//   ....[21]....
        /*0e8c*/ 	.word	0x00000900
        /*0e90*/ 	.word	0x000000ff
        /*0e94*/ 	.word	0x000388b8
        /*0e98*/ 	.short	0x0100
        /*0e9a*/ 	.byte	0x08
	.zero		1


	//   ....[22]....
        /*0e9c*/ 	.word	0x00000910
        /*0ea0*/ 	.word	0x000000ff
        /*0ea4*/ 	.word	0x000388c8
        /*0ea8*/ 	.short	0x0100
        /*0eaa*/ 	.byte	0x08
	.zero		1


	//   ....[23]....
        /*0eac*/ 	.word	0x00002780
        /*0eb0*/ 	.word	0x00000044
        /*0eb4*/ 	.word	0x00038890
        /*0eb8*/ 	.short	0x010a
        /*0eba*/ 	.byte	0x3f
	.zero		1


	//   ....[24]....
        /*0ebc*/ 	.word	0x00003130
        /*0ec0*/ 	.word	0x00000044
        /*0ec4*/ 	.word	0x00038890
        /*0ec8*/ 	.short	0x010a
        /*0eca*/ 	.byte	0x3f
	.zero		1


	//   ....[25]....
        /*0ecc*/ 	.word	0x000039a0
        /*0ed0*/ 	.word	0x00000044
        /*0ed4*/ 	.word	0x00038890
        /*0ed8*/ 	.short	0x010a
        /*0eda*/ 	.byte	0x3f
	.zero		1


	//   ....[26]....
        /*0edc*/ 	.word	0x00003ba0
        /*0ee0*/ 	.word	0x00000004
        /*0ee4*/ 	.word	0x00000000
        /*0ee8*/ 	.short	0x0101
        /*0eea*/ 	.byte	0x3f
	.zero		1


	//   ....[27]....
        /*0eec*/ 	.word	0x00003be0
        /*0ef0*/ 	.word	0x00000044
        /*0ef4*/ 	.word	0x000388b0
        /*0ef8*/ 	.short	0x010a
        /*0efa*/ 	.byte	0x3f
	.zero		1


	//   ....[28]....
        /*0efc*/ 	.word	0x00004240
        /*0f00*/ 	.word	0x00000044
        /*0f04*/ 	.word	0x00000000
        /*0f08*/ 	.short	0x0101
        /*0f0a*/ 	.byte	0x3f
	.zero		1


	//   ....[29]....
        /*0f0c*/ 	.word	0x00004c60
        /*0f10*/ 	.word	0x00000000
        /*0f14*/ 	.word	0x00000000
        /*0f18*/ 	.short	0x0101
        /*0f1a*/ 	.byte	0x3f
	.zero		1


	//   ....[30]....
        /*0f1c*/ 	.word	0x000057e0
        /*0f20*/ 	.word	0x00000003
        /*0f24*/ 	.word	0x00000000
        /*0f28*/ 	.short	0x0101
        /*0f2a*/ 	.byte	0x3f
	.zero		1


	//   ....[31]....
        /*0f2c*/ 	.word	0x00006860
        /*0f30*/ 	.word	0x00000002
        /*0f34*/ 	.word	0x00038800
        /*0f38*/ 	.short	0x010a
        /*0f3a*/ 	.byte	0x3f
	.zero		1


	//   ....[32]....
        /*0f3c*/ 	.word	0x000068b0
        /*0f40*/ 	.word	0x00000002
        /*0f44*/ 	.word	0x00038800
        /*0f48*/ 	.short	0x010a
        /*0f4a*/ 	.byte	0x3f
	.zero		1


	//   ....[33]....
        /*0f4c*/ 	.word	0x000072d0
        /*0f50*/ 	.word	0x00000002
        /*0f54*/ 	.word	0x00038800
        /*0f58*/ 	.short	0x010a
        /*0f5a*/ 	.byte	0x3f
	.zero		1


	//   ....[34]....
        /*0f5c*/ 	.word	0x000086d0
        /*0f60*/ 	.word	0x00000002
        /*0f64*/ 	.word	0x00038800
        /*0f68*/ 	.short	0x010a
        /*0f6a*/ 	.byte	0x3f
	.zero		1


	//   ....[35]....
        /*0f6c*/ 	.word	0x000094d0
        /*0f70*/ 	.word	0x0000000f
        /*0f74*/ 	.word	0x00038830
        /*0f78*/ 	.short	0x010a
        /*0f7a*/ 	.byte	0x3f
	.zero		1


	//   ....[36]....
        /*0f7c*/ 	.word	0x00009580
        /*0f80*/ 	.word	0x0000000f
        /*0f84*/ 	.word	0x00038830
        /*0f88*/ 	.short	0x010a
        /*0f8a*/ 	.byte	0x3f
	.zero		1


	//   ....[37]....
        /*0f8c*/ 	.word	0x00009890
        /*0f90*/ 	.word	0x00000002
        /*0f94*/ 	.word	0x00038810
        /*0f98*/ 	.short	0x010a
        /*0f9a*/ 	.byte	0x3f
	.zero		1


	//   ....[38]....
        /*0f9c*/ 	.word	0x000098e0
        /*0fa0*/ 	.word	0x0000000f
        /*0fa4*/ 	.word	0x00038850
        /*0fa8*/ 	.short	0x010a
        /*0faa*/ 	.byte	0x3f
	.zero		1


	//   ....[39]....
        /*0fac*/ 	.word	0x00009990
        /*0fb0*/ 	.word	0x0000000f
        /*0fb4*/ 	.word	0x00038850
        /*0fb8*/ 	.short	0x010a
        /*0fba*/ 	.byte	0x3f
	.zero		1


	//   ....[40]....
        /*0fbc*/ 	.word	0x0000c260
        /*0fc0*/ 	.word	0x00000014
        /*0fc4*/ 	.word	0x00000000
        /*0fc8*/ 	.short	0x0101
        /*0fca*/ 	.byte	0x3f
	.zero		1


	//   ....[41]....
        /*0fcc*/ 	.word	0x0000c960
        /*0fd0*/ 	.word	0x0000000f
        /*0fd4*/ 	.word	0x00000000
        /*0fd8*/ 	.short	0x0101
        /*0fda*/ 	.byte	0x3f
	.zero		1


	//   ....[42]....
        /*0fdc*/ 	.word	0x0000ca60
        /*0fe0*/ 	.word	0x00000015
        /*0fe4*/ 	.word	0x00038830
        /*0fe8*/ 	.short	0x010a
        /*0fea*/ 	.byte	0x3f
	.zero		1


	//   ....[43]....
        /*0fec*/ 	.word	0x0000cad0
        /*0ff0*/ 	.word	0x00000015
        /*0ff4*/ 	.word	0x00038830
        /*0ff8*/ 	.short	0x010a
        /*0ffa*/ 	.byte	0x3f
	.zero		1


	//   ....[44]....
        /*0ffc*/ 	.word	0x0000cd40
        /*1000*/ 	.word	0x00000015
        /*1004*/ 	.word	0x00038850
        /*1008*/ 	.short	0x010a
        /*100a*/ 	.byte	0x3f
	.zero		1


	//   ....[45]....
        /*100c*/ 	.word	0x0000cd90
        /*1010*/ 	.word	0x00000015
        /*1014*/ 	.word	0x00038850
        /*1018*/ 	.short	0x010a
        /*101a*/ 	.byte	0x3f
	.zero		1


	//   ....[46]....
        /*101c*/ 	.word	0x0000f8f0
        /*1020*/ 	.word	0x000000a7
        /*1024*/ 	.word	0x00000000
        /*1028*/ 	.short	0x0101
        /*102a*/ 	.byte	0x3f
	.zero		1


	//   ....[47]....
        /*102c*/ 	.word	0x00010510
        /*1030*/ 	.word	0x00000015
        /*1034*/ 	.word	0x00000000
        /*1038*/ 	.short	0x0101
        /*103a*/ 	.byte	0x3f
	.zero		1


	//   ....[48]....
        /*103c*/ 	.word	0x00010670
        /*1040*/ 	.word	0x00000015
        /*1044*/ 	.word	0x00038830
        /*1048*/ 	.short	0x010a
        /*104a*/ 	.byte	0x3f
	.zero		1


	//   ....[49]....
        /*104c*/ 	.word	0x000106e0
        /*1050*/ 	.word	0x00000015
        /*1054*/ 	.word	0x00038830
        /*1058*/ 	.short	0x010a
        /*105a*/ 	.byte	0x3f
	.zero		1


	//   ....[50]....
        /*105c*/ 	.word	0x00010950
        /*1060*/ 	.word	0x00000015
        /*1064*/ 	.word	0x00038850
        /*1068*/ 	.short	0x010a
        /*106a*/ 	.byte	0x3f
	.zero		1


	//   ....[51]....
        /*106c*/ 	.word	0x000109a0
        /*1070*/ 	.word	0x00000015
        /*1074*/ 	.word	0x00038850
        /*1078*/ 	.short	0x010a
        /*107a*/ 	.byte	0x3f
	.zero		1


	//   ....[52]....
        /*107c*/ 	.word	0x00012e90
        /*1080*/ 	.word	0x000000a2
        /*1084*/ 	.word	0x00000000
        /*1088*/ 	.short	0x0101
        /*108a*/ 	.byte	0x3f
	.zero		1


	//   ....[53]....
        /*108c*/ 	.word	0x00013bd0
        /*1090*/ 	.word	0x00000015
        /*1094*/ 	.word	0x00000000
        /*1098*/ 	.short	0x0101
        /*109a*/ 	.byte	0x3f
	.zero		1


	//   ....[54]....
        /*109c*/ 	.word	0x000162c0
        /*10a0*/ 	.word	0x00000000
        /*10a4*/ 	.word	0x00000000
        /*10a8*/ 	.short	0x0101
        /*10aa*/ 	.byte	0x3f
	.zero		1


	//   ....[55]....
        /*10ac*/ 	.word	0x00018c60
        /*10b0*/ 	.word	0x00000005
        /*10b4*/ 	.word	0x00038820
        /*10b8*/ 	.short	0x010a
        /*10ba*/ 	.byte	0x3f
	.zero		1


	//   ....[56]....
        /*10bc*/ 	.word	0x00018d50
        /*10c0*/ 	.word	0x00000004
        /*10c4*/ 	.word	0x000388a0
        /*10c8*/ 	.short	0x010a
        /*10ca*/ 	.byte	0x3f
	.zero		1


	//   ....[57]....
        /*10cc*/ 	.word	0x00018fa0
        /*10d0*/ 	.word	0x00000004
        /*10d4*/ 	.word	0x000388c0
        /*10d8*/ 	.short	0x010a
        /*10da*/ 	.byte	0x3f
	.zero		1


	//   ....[58]....
        /*10dc*/ 	.word	0x00019a20
        /*10e0*/ 	.word	0x00000004
        /*10e4*/ 	.word	0x000388a0
        /*10e8*/ 	.short	0x010a
        /*10ea*/ 	.byte	0x3f
	.zero		1


	//   ....[59]....
        /*10ec*/ 	.word	0x00019c60
        /*10f0*/ 	.word	0x00000004
        /*10f4*/ 	.word	0x000388c0
        /*10f8*/ 	.short	0x010a
        /*10fa*/ 	.byte	0x3f
	.zero		1


	//   ....[60]....
        /*10fc*/ 	.word	0x0001b040
        /*1100*/ 	.word	0x00000000
        /*1104*/ 	.word	0x00038840
        /*1108*/ 	.short	0x010a
        /*110a*/ 	.byte	0x3f
	.zero		1


	//   ....[61]....
        /*110c*/ 	.word	0x0001bbf0
        /*1110*/ 	.word	0x00000008
        /*1114*/ 	.word	0x00038800
        /*1118*/ 	.short	0x0107
        /*111a*/ 	.byte	0x3f
	.zero		1


	//   ....[62]....
        /*111c*/ 	.word	0x0001bca0
        /*1120*/ 	.word	0x00000000
        /*1124*/ 	.word	0x00038800
        /*1128*/ 	.short	0x0101
        /*112a*/ 	.byte	0x3f
	.zero		1


	//   ....[63]....
        /*112c*/ 	.word	0x0001cc50
        /*1130*/ 	.word	0x00000000
        /*1134*/ 	.word	0x00038810
        /*1138*/ 	.short	0x0107
        /*113a*/ 	.byte	0x3f
	.zero		1


	//   ....[64]....
        /*113c*/ 	.word	0x0001cd50
        /*1140*/ 	.word	0x00000002
        /*1144*/ 	.word	0x00038810
        /*1148*/ 	.short	0x0101
        /*114a*/ 	.byte	0x3f
	.zero		1


	//   ....[65]....
        /*114c*/ 	.word	0x0001cd70
        /*1150*/ 	.word	0x00000002
        /*1154*/ 	.word	0x00038820
        /*1158*/ 	.short	0x010a
        /*115a*/ 	.byte	0x3f
	.zero		1


	//   ....[66]....
        /*115c*/ 	.word	0x0001ce80
        /*1160*/ 	.word	0x00000000
        /*1164*/ 	.word	0x00038860
        /*1168*/ 	.short	0x010a
        /*116a*/ 	.byte	0x3f
	.zero		1


	//   ....[67]....
        /*116c*/ 	.word	0x0001db70
        /*1170*/ 	.word	0x00000000
        /*1174*/ 	.word	0x00038840
        /*1178*/ 	.short	0x010a
        /*117a*/ 	.byte	0x3f
	.zero		1


	//   ....[68]....
        /*117c*/ 	.word	0x0001ddd0
        /*1180*/ 	.word	0x00000000
        /*1184*/ 	.word	0x00038860
        /*1188*/ 	.short	0x010a
        /*118a*/ 	.byte	0x3f
	.zero		1


	//   ....[69]....
        /*118c*/ 	.word	0x0001ea50
        /*1190*/ 	.word	0x00000002
        /*1194*/ 	.word	0x00038840
        /*1198*/ 	.short	0x010a
        /*119a*/ 	.byte	0x3f
	.zero		1


	//   ....[70]....
        /*119c*/ 	.word	0x0001eca0
        /*11a0*/ 	.word	0x00000002
        /*11a4*/ 	.word	0x00038860
        /*11a8*/ 	.short	0x010a
        /*11aa*/ 	.byte	0x3f
	.zero		1


	//   ....[71]....
        /*11ac*/ 	.word	0x0001f8b0
        /*11b0*/ 	.word	0x00000002
        /*11b4*/ 	.word	0x00038840
        /*11b8*/ 	.short	0x010a
        /*11ba*/ 	.byte	0x3f
	.zero		1


	//   ....[72]....
        /*11bc*/ 	.word	0x0001fb10
        /*11c0*/ 	.word	0x00000002
        /*11c4*/ 	.word	0x00038860
        /*11c8*/ 	.short	0x010a
        /*11ca*/ 	.byte	0x3f
	.zero		1


	//   ....[73]....
        /*11cc*/ 	.word	0x00021390
        /*11d0*/ 	.word	0x00000000
        /*11d4*/ 	.word	0x00038820
        /*11d8*/ 	.short	0x010a
        /*11da*/ 	.byte	0x3f
	.zero		1


	//   ....[74]....
        /*11dc*/ 	.word	0x00021540
        /*11e0*/ 	.word	0x00000006
        /*11e4*/ 	.word	0x00000000
        /*11e8*/ 	.short	0x010a
        /*11ea*/ 	.byte	0x3f
	.zero		1


	//   ....[75]....
        /*11ec*/ 	.word	0x000215b0
        /*11f0*/ 	.word	0x00000007
        /*11f4*/ 	.word	0x00000000
        /*11f8*/ 	.short	0x010a
        /*11fa*/ 	.byte	0x3f
	.zero		1


	//   ....[76]....
        /*11fc*/ 	.word	0x00021620
        /*1200*/ 	.word	0x00000004
        /*1204*/ 	.word	0x00000000
        /*1208*/ 	.short	0x010a
        /*120a*/ 	.byte	0x3f
	.zero		1


	//   ....[77]....
        /*120c*/ 	.word	0x00021650
        /*1210*/ 	.word	0x00000003
        /*1214*/ 	.word	0x00000000
        /*1218*/ 	.short	0x010a
        /*121a*/ 	.byte	0x3f
	.zero		1


	//   ....[78]....
        /*121c*/ 	.word	0x000216b0
        /*1220*/ 	.word	0x00000044
        /*1224*/ 	.word	0x00038890
        /*1228*/ 	.short	0x010a
        /*122a*/ 	.byte	0x3f
	.zero		1


	//   ....[79]....
        /*122c*/ 	.word	0x00021700
        /*1230*/ 	.word	0x00000044
        /*1234*/ 	.word	0x00038890
        /*1238*/ 	.short	0x010a
        /*123a*/ 	.byte	0x3f
	.zero		1


	//   ....[80]....
        /*123c*/ 	.word	0x00021750
        /*1240*/ 	.word	0x00000044
        /*1244*/ 	.word	0x00038890
        /*1248*/ 	.short	0x010a
        /*124a*/ 	.byte	0x3f
	.zero		1


	//   ....[81]....
        /*124c*/ 	.word	0x000217a0
        /*1250*/ 	.word	0x00000044
        /*1254*/ 	.word	0x000388b0
        /*1258*/ 	.short	0x010a
        /*125a*/ 	.byte	0x3f
	.zero		1


	//   ....[82]....
        /*125c*/ 	.word	0x00021b70
        /*1260*/ 	.word	0x00000002
        /*1264*/ 	.word	0x00038800
        /*1268*/ 	.short	0x010a
        /*126a*/ 	.byte	0x3f
	.zero		1


	//   ....[83]....
        /*126c*/ 	.word	0x00021f80
        /*1270*/ 	.word	0x00000002
        /*1274*/ 	.word	0x00038800
        /*1278*/ 	.short	0x010a
        /*127a*/ 	.byte	0x3f
	.zero		1


	//   ....[84]....
        /*127c*/ 	.word	0x00021fd0
        /*1280*/ 	.word	0x0000000f
        /*1284*/ 	.word	0x00038830
        /*1288*/ 	.short	0x010a
        /*128a*/ 	.byte	0x3f
	.zero		1


	//   ....[85]....
        /*128c*/ 	.word	0x00022020
        /*1290*/ 	.word	0x00000002
        /*1294*/ 	.word	0x00038810
        /*1298*/ 	.short	0x010a
        /*129a*/ 	.byte	0x3f
	.zero		1


	//   ....[86]....
        /*129c*/ 	.word	0x00022070
        /*12a0*/ 	.word	0x0000000f
        /*12a4*/ 	.word	0x00038850
        /*12a8*/ 	.short	0x010a
        /*12aa*/ 	.byte	0x3f
	.zero		1


	//   ....[87]....
        /*12ac*/ 	.word	0x000220c0
        /*12b0*/ 	.word	0x00000015
        /*12b4*/ 	.word	0x00038830
        /*12b8*/ 	.short	0x010a
        /*12ba*/ 	.byte	0x3f
	.zero		1


	//   ....[88]....
        /*12bc*/ 	.word	0x00022110
        /*12c0*/ 	.word	0x00000015
        /*12c4*/ 	.word	0x00038850
        /*12c8*/ 	.short	0x010a
        /*12ca*/ 	.byte	0x3f
	.zero		1


	//   ....[89]....
        /*12cc*/ 	.word	0x00022160
        /*12d0*/ 	.word	0x00000015
        /*12d4*/ 	.word	0x00038830
        /*12d8*/ 	.short	0x010a
        /*12da*/ 	.byte	0x3f
	.zero		1


	//   ....[90]....
        /*12dc*/ 	.word	0x000221b0
        /*12e0*/ 	.word	0x00000015
        /*12e4*/ 	.word	0x00038850
        /*12e8*/ 	.short	0x010a
        /*12ea*/ 	.byte	0x3f
	.zero		1


	//   ....[91]....
        /*12ec*/ 	.word	0x00022360
        /*12f0*/ 	.word	0x00000004
        /*12f4*/ 	.word	0x00038820
        /*12f8*/ 	.short	0x010a
        /*12fa*/ 	.byte	0x3f
	.zero		1


	//   ....[92]....
        /*12fc*/ 	.word	0x000223b0
        /*1300*/ 	.word	0x00000004
        /*1304*/ 	.word	0x000388a0
        /*1308*/ 	.short	0x010a
        /*130a*/ 	.byte	0x3f
	.zero		1


	//   ....[93]....
        /*130c*/ 	.word	0x00022400
        /*1310*/ 	.word	0x00000004
        /*1314*/ 	.word	0x000388c0
        /*1318*/ 	.short	0x010a
        /*131a*/ 	.byte	0x3f
	.zero		1


	//   ....[94]....
        /*131c*/ 	.word	0x00022450
        /*1320*/ 	.word	0x00000004
        /*1324*/ 	.word	0x000388a0
        /*1328*/ 	.short	0x010a
        /*132a*/ 	.byte	0x3f
	.zero		1


	//   ....[95]....
        /*132c*/ 	.word	0x000224a0
        /*1330*/ 	.word	0x00000004
        /*1334*/ 	.word	0x000388c0
        /*1338*/ 	.short	0x010a
        /*133a*/ 	.byte	0x3f
	.zero		1


	//   ....[96]....
        /*133c*/ 	.word	0x00022640
        /*1340*/ 	.word	0x00000000
        /*1344*/ 	.word	0x00038840
        /*1348*/ 	.short	0x010a
        /*134a*/ 	.byte	0x3f
	.zero		1


	//   ....[97]....
        /*134c*/ 	.word	0x00023770
        /*1350*/ 	.word	0x00000002
        /*1354*/ 	.word	0x00038820
        /*1358*/ 	.short	0x010a
        /*135a*/ 	.byte	0x3f
	.zero		1


	//   ....[98]....
        /*135c*/ 	.word	0x000237c0
        /*1360*/ 	.word	0x00000000
        /*1364*/ 	.word	0x00038860
        /*1368*/ 	.short	0x010a
        /*136a*/ 	.byte	0x3f
	.zero		1


	//   ....[99]....
        /*136c*/ 	.word	0x00023810
        /*1370*/ 	.word	0x00000000
        /*1374*/ 	.word	0x00038840
        /*1378*/ 	.short	0x010a
        /*137a*/ 	.byte	0x3f
	.zero		1


	//   ....[100]....
        /*137c*/ 	.word	0x00023860
        /*1380*/ 	.word	0x00000000
        /*1384*/ 	.word	0x00038860
        /*1388*/ 	.short	0x010a
        /*138a*/ 	.byte	0x3f
	.zero		1


	//   ....[101]....
        /*138c*/ 	.word	0x000238b0
        /*1390*/ 	.word	0x00000002
        /*1394*/ 	.word	0x00038840
        /*1398*/ 	.short	0x010a
        /*139a*/ 	.byte	0x3f
	.zero		1


	//   ....[102]....
        /*139c*/ 	.word	0x00023900
        /*13a0*/ 	.word	0x00000002
        /*13a4*/ 	.word	0x00038860
        /*13a8*/ 	.short	0x010a
        /*13aa*/ 	.byte	0x3f
	.zero		1


	//   ....[103]....
        /*13ac*/ 	.word	0x00023950
        /*13b0*/ 	.word	0x00000002
        /*13b4*/ 	.word	0x00038840
        /*13b8*/ 	.short	0x010a
        /*13ba*/ 	.byte	0x3f
	.zero		1


	//   ....[104]....
        /*13bc*/ 	.word	0x000239a0
        /*13c0*/ 	.word	0x00000002
        /*13c4*/ 	.word	0x00038860
        /*13c8*/ 	.short	0x010a
        /*13ca*/ 	.byte	0x3f
	.zero		1


	//   ....[105]....
        /*13cc*/ 	.word	0x00024400
        /*13d0*/ 	.word	0x00000000
        /*13d4*/ 	.word	0x00038820
        /*13d8*/ 	.short	0x010a
        /*13da*/ 	.byte	0x3f
	.zero		1


	//   ....[106]....
        /*13dc*/ 	.word	0x000245a0
        /*13e0*/ 	.word	0x00000006
        /*13e4*/ 	.word	0x00000000
        /*13e8*/ 	.short	0x010a
        /*13ea*/ 	.byte	0x3f
	.zero		1


	//   ....[107]....
        /*13ec*/ 	.word	0x000245f0
        /*13f0*/ 	.word	0x00000007
        /*13f4*/ 	.word	0x00000000
        /*13f8*/ 	.short	0x010a
        /*13fa*/ 	.byte	0x3f
	.zero		1


	//   ....[108]....
        /*13fc*/ 	.word	0x00024640
        /*1400*/ 	.word	0x00000004
        /*1404*/ 	.word	0x00000000
        /*1408*/ 	.short	0x010a
        /*140a*/ 	.byte	0x3f
	.zero		1


	//----- nvinfo : EIATTR_NUM_MBARRIERS
	.align		4
.L_1133:
        /*140c*/ 	.byte	0x03, 0x38
        /*140e*/ 	.short	0x0017


	//----- nvinfo : EIATTR_EXIT_INSTR_OFFSETS
	.align		4
        /*1410*/ 	.byte	0x04, 0x1c
        /*1412*/ 	.short	(.L_1135 - .L_1134)


	//   ....[0]....
.L_1134:
        /*1414*/ 	.word	0x000216a0


	//----- nvinfo : EIATTR_MAX_THREADS
	.align		4
.L_1135:
        /*1418*/ 	.byte	0x04, 0x05
        /*141a*/ 	.short	(.L_1137 - .L_1136)
.L_1136:
        /*141c*/ 	.word	0x00000180
        /*1420*/ 	.word	0x00000001
        /*1424*/ 	.word	0x00000001


	//----- nvinfo : EIATTR_CRS_STACK_SIZE
	.align		4
.L_1137:
        /*1428*/ 	.byte	0x04, 0x1e
        /*142a*/ 	.short	(.L_1139 - .L_1138)
.L_1138:
        /*142c*/ 	.word	0x00000000


	//----- nvinfo : EIATTR_CBANK_PARAM_SIZE
	.align		4
.L_1139:
        /*1430*/ 	.byte	0x03, 0x19
        /*1432*/ 	.short	0x0bf0


	//----- nvinfo : EIATTR_PARAM_CBANK
	.align		4
        /*1434*/ 	.byte	0x04, 0x0a
        /*1436*/ 	.short	(.L_1141 - .L_1140)
	.align		4
.L_1140:
        /*1438*/ 	.word	index@(.nv.constant0._ZN7cutlass13device_kernelIN5flash11enable_sm90INS1_16FlashAttnFwdSm90INS1_25CollectiveMainloopFwdSm90ILi2EN4cute5tupleIJNS5_1CILi1EEES8_S8_EEENS6_IJNS7_ILi64EEESA_SA_EEELi512ENS_6half_tEfNS_4arch4Sm90ELb1ELb0ELb1ELb1ELb0ELb1ELb1ELb0ELb0ELb1ELb0ELb0EEENS1_21CollectiveEpilogueFwdINS6_IJSA_NS7_ILi512EEESA_EEES9_SC_SE_Li256ELb1ELb1ELb0ELb0EEENS1_36VarlenDynamicPersistentTileSchedulerILi64ELi64ELi256ELi128ELb0ELb1ELb1ELb1ELb1ELb1EEEEEEEEEvNT_6ParamsE)
        /*143c*/ 	.short	0x0210
        /*143e*/ 	.short	0x0bf0


	//----- nvinfo : EIATTR_SW_WAR
	.align		4
.L_1141:
        /*1440*/ 	.byte	0x04, 0x36
        /*1442*/ 	.short	(.L_1143 - .L_1142)
.L_1142:
        /*1444*/ 	.word	0x00000008
.L_1143:


//--------------------- .nv.info._ZN7cutlass13device_kernelIN5flash11enable_sm90INS1_16FlashAttnFwdSm90INS1_25CollectiveMainloopFwdSm90ILi2EN4cute5tupleIJNS5_1CILi1EEES8_S8_EEENS6_IJNS7_ILi128EEENS7_ILi96EEENS7_ILi64EEEEEELi256ENS_6half_tEfNS_4arch4Sm90ELb0ELb0ELb1ELb0ELb0ELb0ELb0ELb1ELb0ELb1ELb0ELb0EEENS1_21CollectiveEpilogueFwdINS6_IJSA_NS7_ILi256EEESB_EEES9_SE_SG_Li256ELb0ELb1ELb0ELb0EEENS1_29StaticPersistentTileSchedulerILb0EEEEEEEEEvNT_6ParamsE --------------------------
	.section	.nv.info._ZN7cutlass13device_kernelIN5flash11enable_sm90INS1_16FlashAttnFwdSm90INS1_25CollectiveMainloopFwdSm90ILi2EN4cute5tupleIJNS5_1CILi1EEES8_S8_EEENS6_IJNS7_ILi128EEENS7_ILi96EEENS7_ILi64EEEEEELi256ENS_6half_tEfNS_4arch4Sm90ELb0ELb0ELb1ELb0ELb0ELb0ELb0ELb1ELb0ELb1ELb0ELb0EEENS1_21CollectiveEpilogueFwdINS6_IJSA_NS7_ILi256EEESB_EEES9_SE_SG_Li256ELb0ELb1ELb0ELb0EEENS1_29StaticPersistentTileSchedulerILb0EEEEEEEEEvNT_6ParamsE,"",@"SHT_CUDA_INFO"
	.sectionflags	@""
	.align	4


	//----- nvinfo : EIATTR_CUDA_API_VERSION
	.align		4
        /*0000*/ 	.byte	0x04, 0x37
        /*0002*/ 	.short	(.L_1145 - .L_1144)
.L_1144:
        /*0004*/ 	.word	0x00000082


	//----- nvinfo : EIATTR_KPARAM_INFO
	.align		4
.L_1145:
        /*0008*/ 	.byte	0x04, 0x17
        /*000a*/ 	.short	(.L_1147 - .L_1146)
.L_1146:
        /*000c*/ 	.word	0x00000000
        /*0010*/ 	.short	0x0000
        /*0012*/ 	.short	0x0070
        /*0014*/ 	.byte	0x00, 0xf0, 0x01, 0x28


	//----- nvinfo : EIATTR_SPARSE_MMA_MASK
	.align		4
.L_1147:
        /*0018*/ 	.byte	0x03, 0x50
        /*001a*/ 	.short	0x0000


	//----- nvinfo : EIATTR_MAXREG_COUNT
	.align		4
        /*001c*/ 	.byte	0x03, 0x1b
        /*001e*/ 	.short	0x00a8


	//----- nvinfo : EIATTR_NUM_BARRIERS
	.align		4
        /*0020*/ 	.byte	0x02, 0x4c
        /*0022*/ 	.byte	0x10
	.zero		1


	//----- nvinfo : EIATTR_EXTERNS
	.align		4
        /*0024*/ 	.byte	0x04, 0x0f
        /*0026*/ 	.short	(.L_1149 - .L_1148)


	//   ....[0]....
	.align		4
.L_1148:
        /*0028*/ 	.word	index@(__assertfail)


	//----- nvinfo : EIATTR_ANNOTATIONS
	.align		4
.L_1149:
        /*002c*/ 	.byte	0x04, 0x55
        /*002e*/ 	.short	(.L_1151 - .L_1150)


	//   ....[0]....
.L_1150:
        /* <DEDUP_REMOVED lines=28> */


	//----- nvinfo : EIATTR_MERCURY_ISA_VERSION
	.align		4
.L_1151:
        /*01d8*/ 	.byte	0x03, 0x5f
        /*01da*/ 	.short	0x0101


	//----- nvinfo : EIATTR_INT_WARP_WIDE_INSTR_OFFSETS
	.align		4
        /*01dc*/ 	.byte	0x04, 0x31
        /*01de*/ 	.short	(.L_1153 - .L_1152)


	//   ....[0]....
.L_1152:
        /*01e0*/ 	.word	0x00000130


	//   ....[1]....
        /*01e4*/ 	.word	0x00000170


	//   ....[2]....
        /*01e8*/ 	.word	0x000001e0


	//----- nvinfo : EIATTR_COOP_GROUP_MASK_REGIDS
	.align		4
.L_1153:
        /*01ec*/ 	.byte	0x04, 0x29
        /*01ee*/ 	.short	(.L_1155 - .L_1154)


	//   ....[0]....
.L_1154:
        /*01f0*/ 	.word	0xffffffff


	//   ....[1]....
        /*01f4*/ 	.word	0xffffffff


	//   ....[2]....
        /*01f8*/ 	.word	0xffffffff


	//   ....[3]....
        /*01fc*/ 	.word	0xffffffff


	//   ....[4]....
        /*0200*/ 	.word	0xffffffff


	//   ....[5]....
        /*0204*/ 	.word	0xffffffff


	//   ....[6]....
        /*0208*/ 	.word	0xffffffff


	//   ....[7]....
        /*020c*/ 	.word	0xffffffff


	//   ....[8]....
        /*0210*/ 	.word	0xffffffff


	//   ....[9]....
        /*0214*/ 	.word	0xffffffff


	//   ....[10]....
        /*0218*/ 	.word	0xffffffff


	//   ....[11]....
        /*021c*/ 	.word	0xffffffff


	//   ....[12]....
        /*0220*/ 	.word	0xffffffff


	//   ....[13]....
        /*0224*/ 	.word	0xffffffff


	//   ....[14]....
        /*0228*/ 	.word	0xffffffff


	//   ....[15]....
        /*022c*/ 	.word	0xffffffff


	//   ....[16]....
        /*0230*/ 	.word	0xffffffff


	//   ....[17]....
        /*0234*/ 	.word	0xffffffff


	//   ....[18]....
        /*0238*/ 	.word	0xffffffff


	//   ....[19]....
        /*023c*/ 	.word	0xffffffff


	//   ....[20]....
        /*0240*/ 	.word	0xffffffff


	//   ....[21]....
        /*0244*/ 	.word	0xffffffff


	//   ....[22]....
        /*0248*/ 	.word	0xffffffff


	//   ....[23]....
        /*024c*/ 	.word	0xffffffff


	//   ....[24]....
        /*0250*/ 	.word	0xffffffff


	//   ....[25]....
        /*0254*/ 	.word	0xffffffff


	//   ....[26]....
        /*0258*/ 	.word	0xffffffff


	//   ....[27]....
        /*025c*/ 	.word	0xffffffff


	//   ....[28]....
        /*0260*/ 	.word	0xffffffff


	//   ....[29]....
        /*0264*/ 	.word	0xffffffff


	//   ....[30]....
        /*0268*/ 	.word	0xffffffff


	//   ....[31]....
        /*026c*/ 	.word	0xffffffff


	//   ....[32]....
        /*0270*/ 	.word	0xffffffff


	//   ....[33]....
        /*0274*/ 	.word	0xffffffff


	//   ....[34]....
        /*0278*/ 	.word	0xffffffff


	//   ....[35]....
        /*027c*/ 	.word	0xffffffff


	//   ....[36]....
        /*0280*/ 	.word	0xffffffff


	//   ....[37]....
        /*0284*/ 	.word	0xffffffff


	//   ....[38]....
        /*0288*/ 	.word	0xffffffff


	//   ....[39]....
        /*028c*/ 	.word	0xffffffff


	//   ....[40]....
        /*0290*/ 	.word	0xffffffff


	//   ....[41]....
        /*0294*/ 	.word	0xffffffff


	//   ....[42]....
        /*0298*/ 	.word	0xffffffff


	//   ....[43]....
        /*029c*/ 	.word	0xffffffff


	//   ....[44]....
        /*02a0*/ 	.word	0xffffffff


	//   ....[45]....
        /*02a4*/ 	.word	0xffffffff


	//   ....[46]....
        /*02a8*/ 	.word	0xffffffff


	//   ....[47]....
        /*02ac*/ 	.word	0xffffffff


	//   ....[48]....
        /*02b0*/ 	.word	0xffffffff


	//   ....[49]....
        /*02b4*/ 	.word	0xffffffff


	//   ....[50]....
        /*02b8*/ 	.word	0x0500000f


	//   ....[51]....
        /*02bc*/ 	.word	0x0500000f


	//   ....[52]....
        /*02c0*/ 	.word	0x0500000f


	//   ....[53]....
        /*02c4*/ 	.word	0x0500000f


	//   ....[54]....
        /*02c8*/ 	.word	0x0500000f


	//   ....[55]....
        /*02cc*/ 	.word	0x0500000f


	//   ....[56]....
        /*02d0*/ 	.word	0x0500000f


	//   ....[57]....
        /*02d4*/ 	.word	0x0500000f


	//   ....[58]....
        /*02d8*/ 	.word	0x0500000f


	//   ....[59]....
        /*02dc*/ 	.word	0x0500000f


	//   ....[60]....
        /*02e0*/ 	.word	0x0500000f


	//   ....[61]....
        /*02e4*/ 	.word	0x0500000f


	//   ....[62]....
        /*02e8*/ 	.word	0x0500000f


	//   ....[63]....
        /*02ec*/ 	.word	0x0500000f


	//   ....[64]....
        /*02f0*/ 	.word	0x0500000f


	//   ....[65]....
        /*02f4*/ 	.word	0x0500000f


	//   ....[66]....
        /*02f8*/ 	.word	0x0500000f


	//   ....[67]....
        /*02fc*/ 	.word	0x0500000f


	//----- nvinfo : EIATTR_COOP_GROUP_INSTR_OFFSETS
	.align		4
.L_1155:
        /*0300*/ 	.byte	0x04, 0x28
        /*0302*/ 	.short	(.L_1157 - .L_1156)


	//   ....[0]....
.L_1156:
        /*0304*/ 	.word	0x00000070


	//   ....[1]....
        /*0308*/ 	.word	0x00000140


	//   ....[2]....
        /*030c*/ 	.word	0x00000190


	//   ....[3]....
        /*0310*/ 	.word	0x000003c0


	//   ....[4]....
        /*0314*/ 	.word	0x00000520


	//   ....[5]....
        /*0318*/ 	.word	0x00000640


	//   ....[6]....
        /*031c*/ 	.word	0x000007a0


	//   ....[7]....
        /*0320*/ 	.word	0x00000db0


	//   ....[8]....
        /*0324*/ 	.word	0x00002090


	//   ....[9]....
        /*0328*/ 	.word	0x00002120


	//   ....[10]....
        /*032c*/ 	.word	0x00002530


	//   ....[11]....
        /*0330*/ 	.word	0x000025b0


	//   ....[12]....
        /*0334*/ 	.word	0x00003b40


	//   ....[13]....
        /*0338*/ 	.word	0x00003bb0


	//   ....[14]....
        /*033c*/ 	.word	0x00004010


	//   ....[15]....
        /*0340*/ 	.word	0x000041d0


	//   ....[16]....
        /*0344*/ 	.word	0x00005580


	//   ....[17]....
        /*0348*/ 	.word	0x000055b0


	//   ....[18]....
        /*034c*/ 	.word	0x00005660


	//   ....[19]....
        /*0350*/ 	.word	0x00005680


	//   ....[20]....
        /*0354*/ 	.word	0x000070b0


	//   ....[21]....
        /*0358*/ 	.word	0x000070e0


	//   ....[22]....
        /*035c*/ 	.word	0x00007270


	//   ....[23]....
        /*0360*/ 	.word	0x00007280


	//   ....[24]....
        /*0364*/ 	.word	0x000077a0


	//   ....[25]....
        /*0368*/ 	.word	0x000077c0


	//   ....[26]....
        /*036c*/ 	.word	0x00007900


	//   ....[27]....
        /*0370*/ 	.word	0x00007920


	//   ....[28]....
        /*0374*/ 	.word	0x00007a50


	//   ....[29]....
        /*0378*/ 	.word	0x00007a70


	//   ....[30]....
        /*037c*/ 	.word	0x00007bb0


	//   ....[31]....
        /*0380*/ 	.word	0x00007bf0


	//   ....[32]....
        /*0384*/ 	.word	0x00008620


	//   ....[33]....
        /*0388*/ 	.word	0x00008f90


	//   ....[34]....
        /*038c*/ 	.word	0x00008fa0


	//   ....[35]....
        /*0390*/ 	.word	0x00008fe0


	//   ....[36]....
        /*0394*/ 	.word	0x00009020


	//   ....[37]....
        /*0398*/ 	.word	0x00009120


	//   ....[38]....
        /*039c*/ 	.word	0x00009130


	//   ....[39]....
        /*03a0*/ 	.word	0x000091c0


	//   ....[40]....
        /*03a4*/ 	.word	0x000091d0


	//   ....[41]....
        /*03a8*/ 	.word	0x00009260


	//   ....[42]....
        /*03ac*/ 	.word	0x00009270


	//   ....[43]....
        /*03b0*/ 	.word	0x00009300


	//   ....[44]....
        /*03b4*/ 	.word	0x00009310


	//   ....[45]....
        /*03b8*/ 	.word	0x00009390


	//   ....[46]....
        /*03bc*/ 	.word	0x000093a0


	//   ....[47]....
        /*03c0*/ 	.word	0x000093b0


	//   ....[48]....
        /*03c4*/ 	.word	0x000093c0


	//   ....[49]....
        /*03c8*/ 	.word	0x0000bba0


	//   ....[50]....
        /*03cc*/ 	.word	0x0000c0a0


	//   ....[51]....
        /*03d0*/ 	.word	0x0000c210


	//   ....[52]....
        /*03d4*/ 	.word	0x0000c270


	//   ....[53]....
        /*03d8*/ 	.word	0x0000c340


	//   ....[54]....
        /*03dc*/ 	.word	0x0000c3e0


	//   ....[55]....
        /*03e0*/ 	.word	0x0000c480


	//   ....[56]....
        /*03e4*/ 	.word	0x0000c590


	//   ....[57]....
        /*03e8*/ 	.word	0x0000c5f0


	//   ....[58]....
        /*03ec*/ 	.word	0x0000c6f0


	//   ....[59]....
        /*03f0*/ 	.word	0x0000c750


	//   ....[60]....
        /*03f4*/ 	.word	0x0000c850


	//   ....[61]....
        /*03f8*/ 	.word	0x0000c8b0


	//   ....[62]....
        /*03fc*/ 	.word	0x0000c9b0


	//   ....[63]....
        /*0400*/ 	.word	0x0000ca10


	//   ....[64]....
        /*0404*/ 	.word	0x0000cb00


	//   ....[65]....
        /*0408*/ 	.word	0x0000cb60


	//   ....[66]....
        /*040c*/ 	.word	0x0000cc00


	//   ....[67]....
        /*0410*/ 	.word	0x0000cff0


	//----- nvinfo : EIATTR_REG_RECONFIG
	.align		4
.L_1157:
        /*0414*/ 	.byte	0x01, 0x54
	.zero		2


	//----- nvinfo : EIATTR_SYSCALL_OFFSETS
	.align		4
        /*0418*/ 	.byte	0x04, 0x46
        /*041a*/ 	.short	(.L_1159 - .L_1158)


	//   ....[0]....
.L_1158:
        /*041c*/ 	.word	0x00001110


	//   ....[1]....
        /*0420*/ 	.word	0x00008280


	//   ....[2]....
        /*0424*/ 	.word	0x000083c0


	//   ....[3]....
        /*0428*/ 	.word	0x000084b0


	//   ....[4]....
        /*042c*/ 	.word	0x00008bb0


	//----- nvinfo : EIATTR_MBARRIER_INSTR_OFFSETS
	.align		4
.L_1159:
        /*0430*/ 	.byte	0x04, 0x39
        /*0432*/ 	.short	(.L_1161 - .L_1160)


	//   ....[0]....
.L_1160:
        /*0434*/ 	.word	0x00000270
        /*0438*/ 	.word	0x000000ff
        /*043c*/ 	.word	0x00022800
        /*0440*/ 	.short	0x0100
        /*0442*/ 	.byte	0x08
	.zero		1


	//   ....[1]....
        /*0444*/ 	.word	0x00000280
        /*0448*/ 	.word	0x000000ff
        /*044c*/ 	.word	0x00022820
        /*0450*/ 	.short	0x0100
        /*0452*/ 	.byte	0x08
	.zero		1


	//   ....[2]....
        /*0454*/ 	.word	0x00000370
        /*0458*/ 	.word	0x000000ff
        /*045c*/ 	.word	0x00022830
        /*0460*/ 	.short	0x0100
        /*0462*/ 	.byte	0x08
	.zero		1


	//   ....[3]....
        /*0464*/ 	.word	0x00000380
        /*0468*/ 	.word	0x000000ff
        /*046c*/ 	.word	0x00022840
        /*0470*/ 	.short	0x0100
        /*0472*/ 	.byte	0x08
	.zero		1


	//   ....[4]....
        /*0474*/ 	.word	0x00000390
        /*0478*/ 	.word	0x000000ff
        /*047c*/ 	.word	0x00022838
        /*0480*/ 	.short	0x0100
        /*0482*/ 	.byte	0x08
	.zero		1


	//   ....[5]....
        /*0484*/ 	.word	0x000003a0
        /*0488*/ 	.word	0x000000ff
        /*048c*/ 	.word	0x00022848
        /*0490*/ 	.short	0x0100
        /*0492*/ 	.byte	0x08
	.zero		1


	//   ....[6]....
        /*0494*/ 	.word	0x000004d0
        /*0498*/ 	.word	0x000000ff
        /*049c*/ 	.word	0x00022850
        /*04a0*/ 	.short	0x0100
        /*04a2*/ 	.byte	0x08
	.zero		1


	//   ....[7]....
        /*04a4*/ 	.word	0x000004e0
        /*04a8*/ 	.word	0x000000ff
        /*04ac*/ 	.word	0x00022860
        /*04b0*/ 	.short	0x0100
        /*04b2*/ 	.byte	0x08
	.zero		1


	//   ....[8]....
        /*04b4*/ 	.word	0x000004f0
        /*04b8*/ 	.word	0x000000ff
        /*04bc*/ 	.word	0x00022858
        /*04c0*/ 	.short	0x0100
        /*04c2*/ 	.byte	0x08
	.zero		1


	//   ....[9]....
        /*04c4*/ 	.word	0x00000500
        /*04c8*/ 	.word	0x000000ff
        /*04cc*/ 	.word	0x00022868
        /*04d0*/ 	.short	0x0100
        /*04d2*/ 	.byte	0x08
	.zero		1


	//   ....[10]....
        /*04d4*/ 	.word	0x000005f0
        /*04d8*/ 	.word	0x000000ff
        /*04dc*/ 	.word	0x00022870
        /*04e0*/ 	.short	0x0100
        /*04e2*/ 	.byte	0x06
	.zero		1


	//   ....[11]....
        /*04e4*/ 	.word	0x00000600
        /*04e8*/ 	.word	0x000000ff
        /*04ec*/ 	.word	0x00022880
        /*04f0*/ 	.short	0x0100
        /*04f2*/ 	.byte	0x06
	.zero		1


	//   ....[12]....
        /*04f4*/ 	.word	0x00000610
        /*04f8*/ 	.word	0x000000ff
        /*04fc*/ 	.word	0x00022878
        /*0500*/ 	.short	0x0100
        /*0502*/ 	.byte	0x06
	.zero		1


	//   ....[13]....
        /*0504*/ 	.word	0x00000620
        /*0508*/ 	.word	0x000000ff
        /*050c*/ 	.word	0x00022888
        /*0510*/ 	.short	0x0100
        /*0512*/ 	.byte	0x06
	.zero		1


	//   ....[14]....
        /*0514*/ 	.word	0x00000750
        /*0518*/ 	.word	0x000000ff
        /*051c*/ 	.word	0x00022890
        /*0520*/ 	.short	0x0100
        /*0522*/ 	.byte	0x08
	.zero		1


	//   ....[15]....
        /*0524*/ 	.word	0x00000760
        /*0528*/ 	.word	0x000000ff
        /*052c*/ 	.word	0x000228a0
        /*0530*/ 	.short	0x0100
        /*0532*/ 	.byte	0x08
	.zero		1


	//   ....[16]....
        /*0534*/ 	.word	0x00000770
        /*0538*/ 	.word	0x000000ff
        /*053c*/ 	.word	0x00022898
        /*0540*/ 	.short	0x0100
        /*0542*/ 	.byte	0x08
	.zero		1


	//   ....[17]....
        /*0544*/ 	.word	0x00000780
        /*0548*/ 	.word	0x000000ff
        /*054c*/ 	.word	0x000228a8
        /*0550*/ 	.short	0x0100
        /*0552*/ 	.byte	0x08
	.zero		1


	//   ....[18]....
        /*0554*/ 	.word	0x000008b0
        /*0558*/ 	.word	0x000000ff
        /*055c*/ 	.word	0x000228b0
        /*0560*/ 	.short	0x0100
        /*0562*/ 	.byte	0x08
	.zero		1


	//   ....[19]....
        /*0564*/ 	.word	0x000008c0
        /*0568*/ 	.word	0x000000ff
        /*056c*/ 	.word	0x000228c0
        /*0570*/ 	.short	0x0100
        /*0572*/ 	.byte	0x08
	.zero		1


	//   ....[20]....
        /*0574*/ 	.word	0x000008d0
        /*0578*/ 	.word	0x000000ff
        /*057c*/ 	.word	0x000228b8
        /*0580*/ 	.short	0x0100
        /*0582*/ 	.byte	0x08
	.zero		1


	//   ....[21]....
        /*0584*/ 	.word	0x000008e0
        /*0588*/ 	.word	0x000000ff
        /*058c*/ 	.word	0x000228c8
        /*0590*/ 	.short	0x0100
        /*0592*/ 	.byte	0x08
	.zero		1


	//   ....[22]....
        /*0594*/ 	.word	0x00001160
        /*0598*/ 	.word	0x000000ff
        /*059c*/ 	.word	0x00022800
        /*05a0*/ 	.short	0x010a
        /*05a2*/ 	.byte	0x2d
	.zero		1


	//   ....[23]....
        /*05a4*/ 	.word	0x00001230
        /*05a8*/ 	.word	0x000000ff
        /*05ac*/ 	.word	0x00022830
        /*05b0*/ 	.short	0x010a
        /*05b2*/ 	.byte	0x15
	.zero		1


	//   ....[24]....
        /*05b4*/ 	.word	0x00001270
        /*05b8*/ 	.word	0x000000ff
        /*05bc*/ 	.word	0x00022830
        /*05c0*/ 	.short	0x010a
        /*05c2*/ 	.byte	0x15
	.zero		1


	//   ....[25]....
        /*05c4*/ 	.word	0x00002a10
        /*05c8*/ 	.word	0x00000003
        /*05cc*/ 	.word	0x00000000
        /*05d0*/ 	.short	0x0101
        /*05d2*/ 	.byte	0x3f
	.zero		1


	//   ....[26]....
        /*05d4*/ 	.word	0x00002e80
        /*05d8*/ 	.word	0x000000ff
        /*05dc*/ 	.word	0x00022850
        /*05e0*/ 	.short	0x010a
        /*05e2*/ 	.byte	0x15
	.zero		1


	//   ....[27]....
        /*05e4*/ 	.word	0x00002ec0
        /*05e8*/ 	.word	0x000000ff
        /*05ec*/ 	.word	0x00022850
        /*05f0*/ 	.short	0x010a
        /*05f2*/ 	.byte	0x15
	.zero		1


	//   ....[28]....
        /*05f4*/ 	.word	0x000031b0
        /*05f8*/ 	.word	0x00000009
        /*05fc*/ 	.word	0x00000000
        /*0600*/ 	.short	0x0101
        /*0602*/ 	.byte	0x3f
	.zero		1


	//   ....[29]....
        /*0604*/ 	.word	0x00003340
        /*0608*/ 	.word	0x000000ff
        /*060c*/ 	.word	0x00022830
        /*0610*/ 	.short	0x010a
        /*0612*/ 	.byte	0x17
	.zero		1


	//   ....[30]....
        /*0614*/ 	.word	0x00003390
        /*0618*/ 	.word	0x000000ff
        /*061c*/ 	.word	0x00022830
        /*0620*/ 	.short	0x010a
        /*0622*/ 	.byte	0x17
	.zero		1


	//   ....[31]....
        /*0624*/ 	.word	0x00004d90
        /*0628*/ 	.word	0x000000a1
        /*062c*/ 	.word	0x00000000
        /*0630*/ 	.short	0x0101
        /*0632*/ 	.byte	0x3f
	.zero		1


	//   ....[32]....
        /*0634*/ 	.word	0x00005230
        /*0638*/ 	.word	0x000000ff
        /*063c*/ 	.word	0x00022850
        /*0640*/ 	.short	0x010a
        /*0642*/ 	.byte	0x17
	.zero		1


	//   ....[33]....
        /*0644*/ 	.word	0x00005280
        /*0648*/ 	.word	0x000000ff
        /*064c*/ 	.word	0x00022850
        /*0650*/ 	.short	0x010a
        /*0652*/ 	.byte	0x17
	.zero		1


	//   ....[34]....
        /*0654*/ 	.word	0x00005560
        /*0658*/ 	.word	0x000000c3
        /*065c*/ 	.word	0x00000000
        /*0660*/ 	.short	0x0101
        /*0662*/ 	.byte	0x3f
	.zero		1


	//   ....[35]....
        /*0664*/ 	.word	0x00007780
        /*0668*/ 	.word	0x000000ce
        /*066c*/ 	.word	0x00000000
        /*0670*/ 	.short	0x0101
        /*0672*/ 	.byte	0x3f
	.zero		1


	//   ....[36]....
        /*0674*/ 	.word	0x00008850
        /*0678*/ 	.word	0x00000000
        /*067c*/ 	.word	0x00022840
        /*0680*/ 	.short	0x010a
        /*0682*/ 	.byte	0x3f
	.zero		1


	//   ....[37]....
        /*0684*/ 	.word	0x000094c0
        /*0688*/ 	.word	0x000000ff
        /*068c*/ 	.word	0x00022800
        /*0690*/ 	.short	0x0107
        /*0692*/ 	.byte	0x24
	.zero		1


	//   ....[38]....
        /*0694*/ 	.word	0x00009520
        /*0698*/ 	.word	0x000000ff
        /*069c*/ 	.word	0x00022800
        /*06a0*/ 	.short	0x0101
        /*06a2*/ 	.byte	0x24
	.zero		1


	//   ....[39]....
        /*06a4*/ 	.word	0x00009540
        /*06a8*/ 	.word	0x000000ff
        /*06ac*/ 	.word	0x00022820
        /*06b0*/ 	.short	0x010a
        /*06b2*/ 	.byte	0x24
	.zero		1


	//   ....[40]....
        /*06b4*/ 	.word	0x00009620
        /*06b8*/ 	.word	0x00000002
        /*06bc*/ 	.word	0x00022860
        /*06c0*/ 	.short	0x010a
        /*06c2*/ 	.byte	0x3f
	.zero		1


	//   ....[41]....
        /*06c4*/ 	.word	0x00009e40
        /*06c8*/ 	.word	0x00000003
        /*06cc*/ 	.word	0x00022840
        /*06d0*/ 	.short	0x010a
        /*06d2*/ 	.byte	0x3f
	.zero		1


	//   ....[42]....
        /*06d4*/ 	.word	0x0000a090
        /*06d8*/ 	.word	0x00000003
        /*06dc*/ 	.word	0x00022860
        /*06e0*/ 	.short	0x010a
        /*06e2*/ 	.byte	0x3f
	.zero		1


	//   ....[43]....
        /*06e4*/ 	.word	0x0000a8a0
        /*06e8*/ 	.word	0x00000004
        /*06ec*/ 	.word	0x00022840
        /*06f0*/ 	.short	0x010a
        /*06f2*/ 	.byte	0x3f
	.zero		1


	//   ....[44]....
        /*06f4*/ 	.word	0x0000aad0
        /*06f8*/ 	.word	0x00000004
        /*06fc*/ 	.word	0x00022860
        /*0700*/ 	.short	0x010a
        /*0702*/ 	.byte	0x3f
	.zero		1


	//   ....[45]....
        /*0704*/ 	.word	0x0000b230
        /*0708*/ 	.word	0x00000004
        /*070c*/ 	.word	0x00022840
        /*0710*/ 	.short	0x010a
        /*0712*/ 	.byte	0x3f
	.zero		1


	//   ....[46]....
        /*0714*/ 	.word	0x0000b480
        /*0718*/ 	.word	0x00000004
        /*071c*/ 	.word	0x00022860
        /*0720*/ 	.short	0x010a
        /*0722*/ 	.byte	0x3f
	.zero		1


	//   ....[47]....
        /*0724*/ 	.word	0x0000bb20
        /*0728*/ 	.word	0x00000000
        /*072c*/ 	.word	0x00022820
        /*0730*/ 	.short	0x010a
        /*0732*/ 	.byte	0x3f
	.zero		1


	//   ....[48]....
        /*0734*/ 	.word	0x0000bcf0
        /*0738*/ 	.word	0x00000006
        /*073c*/ 	.word	0x00000000
        /*0740*/ 	.short	0x010a
        /*0742*/ 	.byte	0x3f
	.zero		1


	//   ....[49]....
        /*0744*/ 	.word	0x0000bd40
        /*0748*/ 	.word	0x00000003
        /*074c*/ 	.word	0x00000000
        /*0750*/ 	.short	0x010a
        /*0752*/ 	.byte	0x3f
	.zero		1


	//   ....[50]....
        /*0754*/ 	.word	0x0000bda0
        /*0758*/ 	.word	0x00000012
        /*075c*/ 	.word	0x00000000
        /*0760*/ 	.short	0x010a
        /*0762*/ 	.byte	0x3f
	.zero		1


	//   ....[51]....
        /*0764*/ 	.word	0x0000bdd0
        /*0768*/ 	.word	0x00000003
        /*076c*/ 	.word	0x00000000
        /*0770*/ 	.short	0x010a
        /*0772*/ 	.byte	0x3f
	.zero		1


	//   ....[52]....
        /*0774*/ 	.word	0x0000be40
        /*0778*/ 	.word	0x00000003
        /*077c*/ 	.word	0x00022800
        /*0780*/ 	.short	0x010a
        /*0782*/ 	.byte	0x3f
	.zero		1


	//   ....[53]....
        /*0784*/ 	.word	0x0000bea0
        /*0788*/ 	.word	0x00000003
        /*078c*/ 	.word	0x00022830
        /*0790*/ 	.short	0x010a
        /*0792*/ 	.byte	0x3f
	.zero		1


	//   ....[54]....
        /*0794*/ 	.word	0x0000bef0
        /*0798*/ 	.word	0x00000009
        /*079c*/ 	.word	0x00022850
        /*07a0*/ 	.short	0x010a
        /*07a2*/ 	.byte	0x3f
	.zero		1


	//   ....[55]....
        /*07a4*/ 	.word	0x0000bf60
        /*07a8*/ 	.word	0x00000000
        /*07ac*/ 	.word	0x00022830
        /*07b0*/ 	.short	0x010a
        /*07b2*/ 	.byte	0x3f
	.zero		1


	//   ....[56]....
        /*07b4*/ 	.word	0x0000bfc0
        /*07b8*/ 	.word	0x000000c3
        /*07bc*/ 	.word	0x00022850
        /*07c0*/ 	.short	0x010a
        /*07c2*/ 	.byte	0x3f
	.zero		1


	//   ....[57]....
        /*07c4*/ 	.word	0x0000c160
        /*07c8*/ 	.word	0x00000000
        /*07cc*/ 	.word	0x00022840
        /*07d0*/ 	.short	0x010a
        /*07d2*/ 	.byte	0x3f
	.zero		1


	//   ....[58]....
        /*07d4*/ 	.word	0x0000cc90
        /*07d8*/ 	.word	0x00000003
        /*07dc*/ 	.word	0x00022820
        /*07e0*/ 	.short	0x010a
        /*07e2*/ 	.byte	0x3f
	.zero		1


	//   ....[59]....
        /*07e4*/ 	.word	0x0000cce0
        /*07e8*/ 	.word	0x00000002
        /*07ec*/ 	.word	0x00022860
        /*07f0*/ 	.short	0x010a
        /*07f2*/ 	.byte	0x3f
	.zero		1


	//   ....[60]....
        /*07f4*/ 	.word	0x0000cd30
        /*07f8*/ 	.word	0x00000003
        /*07fc*/ 	.word	0x00022840
        /*0800*/ 	.short	0x010a
        /*0802*/ 	.byte	0x3f
	.zero		1


	//   ....[61]....
        /*0804*/ 	.word	0x0000cd80
        /*0808*/ 	.word	0x00000003
        /*080c*/ 	.word	0x00022860
        /*0810*/ 	.short	0x010a
        /*0812*/ 	.byte	0x3f
	.zero		1


	//   ....[62]....
        /*0814*/ 	.word	0x0000cdd0
        /*0818*/ 	.word	0x00000004
        /*081c*/ 	.word	0x00022840
        /*0820*/ 	.short	0x010a
        /*0822*/ 	.byte	0x3f
	.zero		1


	//   ....[63]....
        /*0824*/ 	.word	0x0000ce20
        /*0828*/ 	.word	0x00000004
        /*082c*/ 	.word	0x00022860
        /*0830*/ 	.short	0x010a
        /*0832*/ 	.byte	0x3f
	.zero		1


	//   ....[64]....
        /*0834*/ 	.word	0x0000ce70
        /*0838*/ 	.word	0x00000004
        /*083c*/ 	.word	0x00022840
        /*0840*/ 	.short	0x010a
        /*0842*/ 	.byte	0x3f
	.zero		1


	//   ....[65]....
        /*0844*/ 	.word	0x0000cec0
        /*0848*/ 	.word	0x00000004
        /*084c*/ 	.word	0x00022860
        /*0850*/ 	.short	0x010a
        /*0852*/ 	.byte	0x3f
	.zero		1


	//   ....[66]....
        /*0854*/ 	.word	0x0000cf10
        /*0858*/ 	.word	0x00000000
        /*085c*/ 	.word	0x00022820
        /*0860*/ 	.short	0x010a
        /*0862*/ 	.byte	0x3f
	.zero		1


	//   ....[67]....
        /*0864*/ 	.word	0x0000d0b0
        /*0868*/ 	.word	0x00000006
        /*086c*/ 	.word	0x00000000
        /*0870*/ 	.short	0x010a
        /*0872*/ 	.byte	0x3f
	.zero		1


	//   ....[68]....
        /*0874*/ 	.word	0x0000d100
        /*0878*/ 	.word	0x00000003
        /*087c*/ 	.word	0x00000000
        /*0880*/ 	.short	0x010a
        /*0882*/ 	.byte	0x3f
	.zero		1


	//   ....[69]....
        /*0884*/ 	.word	0x0000d150
        /*0888*/ 	.word	0x00000012
        /*088c*/ 	.word	0x00000000
        /*0890*/ 	.short	0x010a
        /*0892*/ 	.byte	0x3f
	.zero		1


	//----- nvinfo : EIATTR_NUM_MBARRIERS
	.align		4
.L_1161:
        /*0894*/ 	.byte	0x03, 0x38
        /*0896*/ 	.short	0x0016


	//----- nvinfo : EIATTR_EXIT_INSTR_OFFSETS
	.align		4
        /*0898*/ 	.byte	0x04, 0x1c
        /*089a*/ 	.short	(.L_1163 - .L_1162)


	//   ....[0]....
.L_1162:
        /*089c*/ 	.word	0x00000a20


	//   ....[1]....
        /*08a0*/ 	.word	0x00007d50


	//   ....[2]....
        /*08a4*/ 	.word	0x0000be20


	//----- nvinfo : EIATTR_MAX_THREADS
	.align		4
.L_1163:
        /*08a8*/ 	.byte	0x04, 0x05
        /*08aa*/ 	.short	(.L_1165 - .L_1164)
.L_1164:
        /*08ac*/ 	.word	0x00000180
        /*08b0*/ 	.word	0x00000001
        /*08b4*/ 	.word	0x00000001


	//----- nvinfo : EIATTR_CRS_STACK_SIZE
	.align		4
.L_1165:
        /*08b8*/ 	.byte	0x04, 0x1e
        /*08ba*/ 	.short	(.L_1167 - .L_1166)
.L_1166:
        /*08bc*/ 	.word	0x00000000


	//----- nvinfo : EIATTR_CBANK_PARAM_SIZE
	.align		4
.L_1167:
        /*08c0*/ 	.byte	0x03, 0x19
        /*08c2*/ 	.short	0x0a70


	//----- nvinfo : EIATTR_PARAM_CBANK
	.align		4
        /*08c4*/ 	.byte	0x04, 0x0a
        /*08c6*/ 	.short	(.L_1169 - .L_1168)
	.align		4
.L_1168:
        /*08c8*/ 	.word	index@(.nv.constant0._ZN7cutlass13device_kernelIN5flash11enable_sm90INS1_16FlashAttnFwdSm90INS1_25CollectiveMainloopFwdSm90ILi2EN4cute5tupleIJNS5_1CILi1EEES8_S8_EEENS6_IJNS7_ILi128EEENS7_ILi96EEENS7_ILi64EEEEEELi256ENS_6half_tEfNS_4arch4Sm90ELb0ELb0ELb1ELb0ELb0ELb0ELb0ELb1ELb0ELb1ELb0ELb0EEENS1_21CollectiveEpilogueFwdINS6_IJSA_NS7_ILi256EEESB_EEES9_SE_SG_Li256ELb0ELb1ELb0ELb0EEENS1_29StaticPersistentTileSchedulerILb0EEEEEEEEEvNT_6ParamsE)
        /*08cc*/ 	.short	0x0210
        /*08ce*/ 	.short	0x0a70


	//----- nvinfo : EIATTR_SW_WAR
	.align		4
.L_1169:
        /*08d0*/ 	.byte	0x04, 0x36
        /*08d2*/ 	.short	(.L_1171 - .L_1170)
.L_1170:
        /*08d4*/ 	.word	0x00000008
.L_1171:


//--------------------- .nv.info._ZN7cutlass13device_kernelIN5flash11enable_sm90INS1_16FlashAttnFwdSm90INS1_25CollectiveMainloopFwdSm90ILi2EN4cute5tupleIJNS5_1CILi1EEES8_S8_EEENS6_IJNS7_ILi128EEENS7_ILi96EEENS7_ILi64EEEEEELi256ENS_6half_tEfNS_4arch4Sm90ELb0ELb0ELb1ELb0ELb0ELb0ELb1ELb1ELb0ELb1ELb0ELb0EEENS1_21CollectiveEpilogueFwdINS6_IJSA_NS7_ILi256EEESB_EEES9_SE_SG_Li256ELb0ELb1ELb0ELb0EEENS1_29StaticPersistentTileSchedulerILb0EEEEEEEEEvNT_6ParamsE --------------------------
	.section	.nv.info._ZN7cutlass13device_kernelIN5flash11enable_sm90INS1_16FlashAttnFwdSm90INS1_25CollectiveMainloopFwdSm90ILi2EN4cute5tupleIJNS5_1CILi1EEES8_S8_EEENS6_IJNS7_ILi128EEENS7_ILi96EEENS7_ILi64EEEEEELi256ENS_6half_tEfNS_4arch4Sm90ELb0ELb0ELb1ELb0ELb0ELb0ELb1ELb1ELb0ELb1ELb0ELb0EEENS1_21CollectiveEpilogueFwdINS6_IJSA_NS7_ILi256EEESB_EEES9_SE_SG_Li256ELb0ELb1ELb0ELb0EEENS1_29StaticPersistentTileSchedulerILb0EEEEEEEEEvNT_6ParamsE,"",@"SHT_CUDA_INFO"
	.sectionflags	@""
	.align	4


	//----- nvinfo : EIATTR_CUDA_API_VERSION
	.align		4
        /*0000*/ 	.byte	0x04, 0x37
        /*0002*/ 	.short	(.L_1173 - .L_1172)
.L_1172:
        /*0004*/ 	.word	0x00000082


	//----- nvinfo : EIATTR_KPARAM_INFO
	.align		4
.L_1173:
        /*0008*/ 	.byte	0x04, 0x17
        /*000a*/ 	.short	(.L_1175 - .L_1174)
.L_1174:
        /*000c*/ 	.word	0x00000000
        /*0010*/ 	.short	0x0000
        /*0012*/ 	.short	0x0070
        /*0014*/ 	.byte	0x00, 0xf0, 0x01, 0x2c


	//----- nvinfo : EIATTR_SPARSE_MMA_MASK
	.align		4
.L_1175:
        /*0018*/ 	.byte	0x03, 0x50
        /*001a*/ 	.short	0x0000


	//----- nvinfo : EIATTR_MAXREG_COUNT
	.align		4
        /*001c*/ 	.byte	0x03, 0x1b
        /*001e*/ 	.short	0x00a8


	//----- nvinfo : EIATTR_NUM_BARRIERS
	.align		4
        /*0020*/ 	.byte	0x02, 0x4c
        /*0022*/ 	.byte	0x10
	.zero		1


	//----- nvinfo : EIATTR_EXTERNS
	.align		4
        /*0024*/ 	.byte	0x04, 0x0f
        /*0026*/ 	.short	(.L_1177 - .L_1176)


	//   ....[0]....
	.align		4
.L_1176:
        /*0028*/ 	.word	index@(__assertfail)


	//----- nvinfo : EIATTR_ANNOTATIONS
	.align		4
.L_1177:
        /*002c*/ 	.byte	0x04, 0x55
        /*002e*/ 	.short	(.L_1179 - .L_1178)


	//   ....[0]....
.L_1178:
        /* <DEDUP_REMOVED lines=50> */


	//----- nvinfo : EIATTR_MERCURY_ISA_VERSION
	.align		4
.L_1179:
        /*0338*/ 	.byte	0x03, 0x5f
        /*033a*/ 	.short	0x0101


	//----- nvinfo : EIATTR_INT_WARP_WIDE_INSTR_OFFSETS
	.align		4
        /*033c*/ 	.byte	0x04, 0x31
        /*033e*/ 	.short	(.L_1181 - .L_1180)


	//   ....[0]....
.L_1180:
        /*0340*/ 	.word	0x00000130


	//   ....[1]....
        /*0344*/ 	.word	0x00000170


	//   ....[2]....
        /*0348*/ 	.word	0x000001e0


	//   ....[3]....
        /*034c*/ 	.word	0x000001f0


	//----- nvinfo : EIATTR_COOP_GROUP_MASK_REGIDS
	.align		4
.L_1181:
        /*0350*/ 	.byte	0x04, 0x29
        /*0352*/ 	.short	(.L_1183 - .L_1182)


	//   ....[0]....
.L_1182:
        /*0354*/ 	.word	0xffffffff


	//   ....[1]....
        /*0358*/ 	.word	0xffffffff


	//   ....[2]....
        /*035c*/ 	.word	0xffffffff


	//   ....[3]....
        /*0360*/ 	.word	0xffffffff


	//   ....[4]....
        /*0364*/ 	.word	0xffffffff


	//   ....[5]....
        /*0368*/ 	.word	0xffffffff


	//   ....[6]....
        /*036c*/ 	.word	0xffffffff


	//   ....[7]....
        /*0370*/ 	.word	0xffffffff


	//   ....[8]....
        /*0374*/ 	.word	0xffffffff


	//   ....[9]....
        /*0378*/ 	.word	0xffffffff


	//   ....[10]....
        /*037c*/ 	.word	0xffffffff


	//   ....[11]....
        /*0380*/ 	.word	0xffffffff


	//   ....[12]....
        /*0384*/ 	.word	0xffffffff


	//   ....[13]....
        /*0388*/ 	.word	0xffffffff


	//   ....[14]....
        /*038c*/ 	.word	0xffffffff


	//   ....[15]....
        /*0390*/ 	.word	0xffffffff


	//   ....[16]....
        /*0394*/ 	.word	0xffffffff


	//   ....[17]....
        /*0398*/ 	.word	0xffffffff


	//   ....[18]....
        /*039c*/ 	.word	0xffffffff


	//   ....[19]....
        /*03a0*/ 	.word	0xffffffff


	//   ....[20]....
        /*03a4*/ 	.word	0xffffffff


	//   ....[21]....
        /*03a8*/ 	.word	0xffffffff


	//   ....[22]....
        /*03ac*/ 	.word	0xffffffff


	//   ....[23]....
        /*03b0*/ 	.word	0xffffffff


	//   ....[24]....
        /*03b4*/ 	.word	0xffffffff


	//   ....[25]....
        /*03b8*/ 	.word	0xffffffff


	//   ....[26]....
        /*03bc*/ 	.word	0xffffffff


	//   ....[27]....
        /*03c0*/ 	.word	0xffffffff


	//   ....[28]....
        /*03c4*/ 	.word	0xffffffff


	//   ....[29]....
        /*03c8*/ 	.word	0xffffffff


	//   ....[30]....
        /*03cc*/ 	.word	0xffffffff


	//   ....[31]....
        /*03d0*/ 	.word	0xffffffff


	//   ....[32]....
        /*03d4*/ 	.word	0xffffffff


	//   ....[33]....
        /*03d8*/ 	.word	0xffffffff


	//   ....[34]....
        /*03dc*/ 	.word	0xffffffff


	//   ....[35]....
        /*03e0*/ 	.word	0xffffffff


	//   ....[36]....
        /*03e4*/ 	.word	0xffffffff


	//   ....[37]....
        /*03e8*/ 	.word	0xffffffff


	//   ....[38]....
        /*03ec*/ 	.word	0xffffffff


	//   ....[39]....
        /*03f0*/ 	.word	0xffffffff


	//   ....[40]....
        /*03f4*/ 	.word	0xffffffff


	//   ....[41]....
        /*03f8*/ 	.word	0xffffffff


	//   ....[42]....
        /*03fc*/ 	.word	0xffffffff


	//   ....[43]....
        /*0400*/ 	.word	0xffffffff


	//   ....[44]....
        /*0404*/ 	.word	0xffffffff


	//   ....[45]....
        /*0408*/ 	.word	0xffffffff


	//   ....[46]....
        /*040c*/ 	.word	0xffffffff


	//   ....[47]....
        /*0410*/ 	.word	0xffffffff


	//   ....[48]....
        /*0414*/ 	.word	0xffffffff


	//   ....[49]....
        /*0418*/ 	.word	0xffffffff


	//   ....[50]....
        /*041c*/ 	.word	0xffffffff


	//   ....[51]....
        /*0420*/ 	.word	0xffffffff


	//   ....[52]....
        /*0424*/ 	.word	0xffffffff


	//   ....[53]....
        /*0428*/ 	.word	0xffffffff


	//   ....[54]....
        /*042c*/ 	.word	0xffffffff


	//   ....[55]....
        /*0430*/ 	.word	0xffffffff


	//   ....[56]....
        /*0434*/ 	.word	0xffffffff


	//   ....[57]....
        /*0438*/ 	.word	0xffffffff


	//   ....[58]....
        /*043c*/ 	.word	0xffffffff


	//   ....[59]....
        /*0440*/ 	.word	0xffffffff


	//   ....[60]....
        /*0444*/ 	.word	0xffffffff


	//   ....[61]....
        /*0448*/ 	.word	0xffffffff


	//   ....[62]....
        /*044c*/ 	.word	0xffffffff


	//   ....[63]....
        /*0450*/ 	.word	0xffffffff


	//   ....[64]....
        /*0454*/ 	.word	0xffffffff


	//   ....[65]....
        /*0458*/ 	.word	0xffffffff


	//   ....[66]....
        /*045c*/ 	.word	0x0500000f


	//   ....[67]....
        /*0460*/ 	.word	0x0500000f


	//   ....[68]....
        /*0464*/ 	.word	0x0500000f


	//   ....[69]....
        /*0468*/ 	.word	0x0500000f


	//   ....[70]....
        /*046c*/ 	.word	0x0500000f


	//   ....[71]....
        /*0470*/ 	.word	0x0500000f


	//   ....[72]....
        /*0474*/ 	.word	0x0500000f


	//   ....[73]....
        /*0478*/ 	.word	0x0500000f


	//   ....[74]....
        /*047c*/ 	.word	0x0500000f


	//   ....[75]....
        /*0480*/ 	.word	0x0500000f


	//   ....[76]....
        /*0484*/ 	.word	0x0500000f


	//   ....[77]....
        /*0488*/ 	.word	0x0500000f


	//   ....[78]....
        /*048c*/ 	.word	0x0500000f


	//   ....[79]....
        /*0490*/ 	.word	0x0500000f


	//   ....[80]....
        /*0494*/ 	.word	0x0500000f


	//   ....[81]....
        /*0498*/ 	.word	0x0500000f


	//   ....[82]....
        /*049c*/ 	.word	0x0500000f


	//   ....[83]....
        /*04a0*/ 	.word	0x0500000f


	//   ....[84]....
        /*04a4*/ 	.word	0x0500000f


	//   ....[85]....
        /*04a8*/ 	.word	0x0500000f


	//   ....[86]....
        /*04ac*/ 	.word	0x0500000f


	//   ....[87]....
        /*04b0*/ 	.word	0x0500000f


	//   ....[88]....
        /*04b4*/ 	.word	0x0500000f


	//   ....[89]....
        /*04b8*/ 	.word	0x0500000f


	//   ....[90]....
        /*04bc*/ 	.word	0x0500000f


	//   ....[91]....
        /*04c0*/ 	.word	0x0500000f


	//   ....[92]....
        /*04c4*/ 	.word	0x0500000f


	//   ....[93]....
        /*04c8*/ 	.word	0x0500000f


	//   ....[94]....
        /*04cc*/ 	.word	0x0500000f


	//   ....[95]....
        /*04d0*/ 	.word	0x0500000f


	//   ....[96]....
        /*04d4*/ 	.word	0x0500000f


	//   ....[97]....
        /*04d8*/ 	.word	0x0500000f


	//   ....[98]....
        /*04dc*/ 	.word	0x0500000f


	//   ....[99]....
        /*04e0*/ 	.word	0x0500000f


	//----- nvinfo : EIATTR_COOP_GROUP_INSTR_OFFSETS
	.align		4
.L_1183:
        /*04e4*/ 	.byte	0x04, 0x28
        /*04e6*/ 	.short	(.L_1185 - .L_1184)


	//   ....[0]....
.L_1184:
        /*04e8*/ 	.word	0x00000070


	//   ....[1]....
        /*04ec*/ 	.word	0x00000140


	//   ....[2]....
        /*04f0*/ 	.word	0x00000190


	//   ....[3]....
        /*04f4*/ 	.word	0x000003e0


	//   ....[4]....
        /*04f8*/ 	.word	0x00000540


	//   ....[5]....
        /*04fc*/ 	.word	0x00000660


	//   ....[6]....
        /*0500*/ 	.word	0x000007c0


	//   ....[7]....
        /*0504*/ 	.word	0x00000dd0


	//   ....[8]....
        /*0508*/ 	.word	0x00002aa0


	//   ....[9]....
        /*050c*/ 	.word	0x00002b50


	//   ....[10]....
        /*0510*/ 	.word	0x00002b60


	//   ....[11]....
        /*0514*/ 	.word	0x00002bb0


	//   ....[12]....
        /*0518*/ 	.word	0x00004d00


	//   ....[13]....
        /*051c*/ 	.word	0x00004d50


	//   ....[14]....
        /*0520*/ 	.word	0x00004d70


	//   ....[15]....
        /*0524*/ 	.word	0x00004d90


	//   ....[16]....
        /*0528*/ 	.word	0x00006360


	//   ....[17]....
        /*052c*/ 	.word	0x00006390


	//   ....[18]....
        /*0530*/ 	.word	0x00006480


	//   ....[19]....
        /*0534*/ 	.word	0x000064a0


	//   ....[20]....
        /*0538*/ 	.word	0x00007e90


	//   ....[21]....
        /*053c*/ 	.word	0x00007ec0


	//   ....[22]....
        /*0540*/ 	.word	0x00008050


	//   ....[23]....
        /*0544*/ 	.word	0x00008060


	//   ....[24]....
        /*0548*/ 	.word	0x00008580


	//   ....[25]....
        /*054c*/ 	.word	0x000085a0


	//   ....[26]....
        /*0550*/ 	.word	0x000086e0


	//   ....[27]....
        /*0554*/ 	.word	0x00008700


	//   ....[28]....
        /*0558*/ 	.word	0x00008830


	//   ....[29]....
        /*055c*/ 	.word	0x00008850


	//   ....[30]....
        /*0560*/ 	.word	0x00008990


	//   ....[31]....
        /*0564*/ 	.word	0x000089d0


	//   ....[32]....
        /*0568*/ 	.word	0x00009490


	//   ....[33]....
        /*056c*/ 	.word	0x00009e80


	//   ....[34]....
        /*0570*/ 	.word	0x00009e90


	//   ....[35]....
        /*0574*/ 	.word	0x00009ed0


	//   ....[36]....
        /*0578*/ 	.word	0x00009f00


	//   ....[37]....
        /*057c*/ 	.word	0x0000a010


	//   ....[38]....
        /*0580*/ 	.word	0x0000a080


	//   ....[39]....
        /*0584*/ 	.word	0x0000a0b0


	//   ....[40]....
        /*0588*/ 	.word	0x0000a130


	//   ....[41]....
        /*058c*/ 	.word	0x0000a160


	//   ....[42]....
        /*0590*/ 	.word	0x0000a1e0


	//   ....[43]....
        /*0594*/ 	.word	0x0000a210


	//   ....[44]....
        /*0598*/ 	.word	0x0000a290


	//   ....[45]....
        /*059c*/ 	.word	0x0000a2c0


	//   ....[46]....
        /*05a0*/ 	.word	0x0000a320


	//   ....[47]....
        /*05a4*/ 	.word	0x0000a330


	//   ....[48]....
        /*05a8*/ 	.word	0x0000a3a0


	//   ....[49]....
        /*05ac*/ 	.word	0x0000aa10


	//   ....[50]....
        /*05b0*/ 	.word	0x0000aa20


	//   ....[51]....
        /*05b4*/ 	.word	0x0000aa60


	//   ....[52]....
        /*05b8*/ 	.word	0x0000ab10


	//   ....[53]....
        /*05bc*/ 	.word	0x0000aba0


	//   ....[54]....
        /*05c0*/ 	.word	0x0000abb0


	//   ....[55]....
        /*05c4*/ 	.word	0x0000ac40


	//   ....[56]....
        /*05c8*/ 	.word	0x0000ac50


	//   ....[57]....
        /*05cc*/ 	.word	0x0000ac80


	//   ....[58]....
        /*05d0*/ 	.word	0x0000ace0


	//   ....[59]....
        /*05d4*/ 	.word	0x0000ad10


	//   ....[60]....
        /*05d8*/ 	.word	0x0000ad60


	//   ....[61]....
        /*05dc*/ 	.word	0x0000ada0


	//   ....[62]....
        /*05e0*/ 	.word	0x0000adf0


	//   ....[63]....
        /*05e4*/ 	.word	0x0000ae30


	//   ....[64]....
        /*05e8*/ 	.word	0x0000ae80


	//   ....[65]....
        /*05ec*/ 	.word	0x0000d630


	//   ....[66]....
        /*05f0*/ 	.word	0x0000db90


	//   ....[67]....
        /*05f4*/ 	.word	0x0000dd10


	//   ....[68]....
        /*05f8*/ 	.word	0x0000dd70


	//   ....[69]....
        /*05fc*/ 	.word	0x0000de30


	//   ....[70]....
        /*0600*/ 	.word	0x0000dee0


	//   ....[71]....
        /*0604*/ 	.word	0x0000dfc0


	//   ....[72]....
        /*0608*/ 	.word	0x0000e060


	//   ....[73]....
        /*060c*/ 	.word	0x0000e160


	//   ....[74]....
        /*0610*/ 	.word	0x0000e260


	//   ....[75]....
        /*0614*/ 	.word	0x0000e2d0


	//   ....[76]....
        /*0618*/ 	.word	0x0000e370


	//   ....[77]....
        /*061c*/ 	.word	0x0000e440


	//   ....[78]....
        /*0620*/ 	.word	0x0000e4e0


	//   ....[79]....
        /*0624*/ 	.word	0x0000e5b0


	//   ....[80]....
        /*0628*/ 	.word	0x0000e650


	//   ....[81]....
        /*062c*/ 	.word	0x0000e700


	//   ....[82]....
        /*0630*/ 	.word	0x0000e7f0


	//   ....[83]....
        /*0634*/ 	.word	0x0000e890


	//   ....[84]....
        /*0638*/ 	.word	0x0000e950


	//   ....[85]....
        /*063c*/ 	.word	0x0000ebb0


	//   ....[86]....
        /*0640*/ 	.word	0x0000eca0


	//   ....[87]....
        /*0644*/ 	.word	0x0000ed60


	//   ....[88]....
        /*0648*/ 	.word	0x0000ee20


	//   ....[89]....
        /*064c*/ 	.word	0x0000eee0


	//   ....[90]....
        /*0650*/ 	.word	0x0000efa0


	//   ....[91]....
        /*0654*/ 	.word	0x0000f060


	//   ....[92]....
        /*0658*/ 	.word	0x0000f120


	//   ....[93]....
        /*065c*/ 	.word	0x0000f230


	//   ....[94]....
        /*0660*/ 	.word	0x0000f280


	//   ....[95]....
        /*0664*/ 	.word	0x0000f340


	//   ....[96]....
        /*0668*/ 	.word	0x0000f3f0


	//   ....[97]....
        /*066c*/ 	.word	0x0000f4b0


	//   ....[98]....
        /*0670*/ 	.word	0x0000f560


	//   ....[99]....
        /*0674*/ 	.word	0x0000f910


	//----- nvinfo : EIATTR_REG_RECONFIG
	.align		4
.L_1185:
        /*0678*/ 	.byte	0x01, 0x54
	.zero		2


	//----- nvinfo : EIATTR_SYSCALL_OFFSETS
	.align		4
        /*067c*/ 	.byte	0x04, 0x46
        /*067e*/ 	.short	(.L_1187 - .L_1186)


	//   ....[0]....
.L_1186:
        /*0680*/ 	.word	0x00001140


	//   ....[1]....
        /*0684*/ 	.word	0x000090b0


	//   ....[2]....
        /*0688*/ 	.word	0x000091f0


	//   ....[3]....
        /*068c*/ 	.word	0x000092e0


	//   ....[4]....
        /*0690*/ 	.word	0x00009a70


	//   ....[5]....
        /*0694*/ 	.word	0x0000a670


	//----- nvinfo : EIATTR_MBARRIER_INSTR_OFFSETS
	.align		4
.L_1187:
        /*0698*/ 	.byte	0x04, 0x39
        /*069a*/ 	.short	(.L_1189 - .L_1188)


	//   ....[0]....
.L_1188:
        /*069c*/ 	.word	0x00000280
        /*06a0*/ 	.word	0x000000ff
        /*06a4*/ 	.word	0x00032400
        /*06a8*/ 	.short	0x0100
        /*06aa*/ 	.byte	0x08
	.zero		1


	//   ....[1]....
        /*06ac*/ 	.word	0x00000290
        /*06b0*/ 	.word	0x000000ff
        /*06b4*/ 	.word	0x00032410
        /*06b8*/ 	.short	0x0100
        /*06ba*/ 	.byte	0x08
	.zero		1


	//   ....[2]....
        /*06bc*/ 	.word	0x000002a0
        /*06c0*/ 	.word	0x000000ff
        /*06c4*/ 	.word	0x00032420
        /*06c8*/ 	.short	0x0100
        /*06ca*/ 	.byte	0x08
	.zero		1


	//   ....[3]....
        /*06cc*/ 	.word	0x00000390
        /*06d0*/ 	.word	0x000000ff
        /*06d4*/ 	.word	0x00032430
        /*06d8*/ 	.short	0x0100
        /*06da*/ 	.byte	0x08
	.zero		1


	//   ....[4]....
        /*06dc*/ 	.word	0x000003a0
        /*06e0*/ 	.word	0x000000ff
        /*06e4*/ 	.word	0x00032440
        /*06e8*/ 	.short	0x0100
        /*06ea*/ 	.byte	0x08
	.zero		1


	//   ....[5]....
        /*06ec*/ 	.word	0x000003b0
        /*06f0*/ 	.word	0x000000ff
        /*06f4*/ 	.word	0x00032438
        /*06f8*/ 	.short	0x0100
        /*06fa*/ 	.byte	0x08
	.zero		1


	//   ....[6]....
        /*06fc*/ 	.word	0x000003c0
        /*0700*/ 	.word	0x000000ff
        /*0704*/ 	.word	0x00032448
        /*0708*/ 	.short	0x0100
        /*070a*/ 	.byte	0x08
	.zero		1


	//   ....[7]....
        /*070c*/ 	.word	0x000004f0
        /*0710*/ 	.word	0x000000ff
        /*0714*/ 	.word	0x00032450
        /*0718*/ 	.short	0x0100
        /*071a*/ 	.byte	0x08
	.zero		1


	//   ....[8]....
        /*071c*/ 	.word	0x00000500
        /*0720*/ 	.word	0x000000ff
        /*0724*/ 	.word	0x00032460
        /*0728*/ 	.short	0x0100
        /*072a*/ 	.byte	0x08
	.zero		1


	//   ....[9]....
        /*072c*/ 	.word	0x00000510
        /*0730*/ 	.word	0x000000ff
        /*0734*/ 	.word	0x00032458
        /*0738*/ 	.short	0x0100
        /*073a*/ 	.byte	0x08
	.zero		1


	//   ....[10]....
        /*073c*/ 	.word	0x00000520
        /*0740*/ 	.word	0x000000ff
        /*0744*/ 	.word	0x00032468
        /*0748*/ 	.short	0x0100
        /*074a*/ 	.byte	0x08
	.zero		1


	//   ....[11]....
        /*074c*/ 	.word	0x00000610
        /*0750*/ 	.word	0x000000ff
        /*0754*/ 	.word	0x00032470
        /*0758*/ 	.short	0x0100
        /*075a*/ 	.byte	0x06
	.zero		1


	//   ....[12]....
        /*075c*/ 	.word	0x00000620
        /*0760*/ 	.word	0x000000ff
        /*0764*/ 	.word	0x00032480
        /*0768*/ 	.short	0x0100
        /*076a*/ 	.byte	0x06
	.zero		1


	//   ....[13]....
        /*076c*/ 	.word	0x00000630
        /*0770*/ 	.word	0x000000ff
        /*0774*/ 	.word	0x00032478
        /*0778*/ 	.short	0x0100
        /*077a*/ 	.byte	0x06
	.zero		1


	//   ....[14]....
        /*077c*/ 	.word	0x00000640
        /*0780*/ 	.word	0x000000ff
        /*0784*/ 	.word	0x00032488
        /*0788*/ 	.short	0x0100
        /*078a*/ 	.byte	0x06
	.zero		1


	//   ....[15]....
        /*078c*/ 	.word	0x00000770
        /*0790*/ 	.word	0x000000ff
        /*0794*/ 	.word	0x00032490
        /*0798*/ 	.short	0x0100
        /*079a*/ 	.byte	0x08
	.zero		1


	//   ....[16]....
        /*079c*/ 	.word	0x00000780
        /*07a0*/ 	.word	0x000000ff
        /*07a4*/ 	.word	0x000324a0
        /*07a8*/ 	.short	0x0100
        /*07aa*/ 	.byte	0x08
	.zero		1


	//   ....[17]....
        /*07ac*/ 	.word	0x00000790
        /*07b0*/ 	.word	0x000000ff
        /*07b4*/ 	.word	0x00032498
        /*07b8*/ 	.short	0x0100
        /*07ba*/ 	.byte	0x08
	.zero		1


	//   ....[18]....
        /*07bc*/ 	.word	0x000007a0
        /*07c0*/ 	.word	0x000000ff
        /*07c4*/ 	.word	0x000324a8
        /*07c8*/ 	.short	0x0100
        /*07ca*/ 	.byte	0x08
	.zero		1


	//   ....[19]....
        /*07cc*/ 	.word	0x000008d0
        /*07d0*/ 	.word	0x000000ff
        /*07d4*/ 	.word	0x000324b0
        /*07d8*/ 	.short	0x0100
        /*07da*/ 	.byte	0x08
	.zero		1


	//   ....[20]....
        /*07dc*/ 	.word	0x000008e0
        /*07e0*/ 	.word	0x000000ff
        /*07e4*/ 	.word	0x000324c0
        /*07e8*/ 	.short	0x0100
        /*07ea*/ 	.byte	0x08
	.zero		1


	//   ....[21]....
        /*07ec*/ 	.word	0x000008f0
        /*07f0*/ 	.word	0x000000ff
        /*07f4*/ 	.word	0x000324b8
        /*07f8*/ 	.short	0x0100
        /*07fa*/ 	.byte	0x08
	.zero		1


	//   ....[22]....
        /*07fc*/ 	.word	0x00000900
        /*0800*/ 	.word	0x000000ff
        /*0804*/ 	.word	0x000324c8
        /*0808*/ 	.short	0x0100
        /*080a*/ 	.byte	0x08
	.zero		1


	//   ....[23]....
        /*080c*/ 	.word	0x00001190
        /*0810*/ 	.word	0x000000ff
        /*0814*/ 	.word	0x00032400
        /*0818*/ 	.short	0x010a
        /*081a*/ 	.byte	0x32
	.zero		1


	//   ....[24]....
        /*081c*/ 	.word	0x00001260
        /*0820*/ 	.word	0x000000ff
        /*0824*/ 	.word	0x00032430
        /*0828*/ 	.short	0x010a
        /*082a*/ 	.byte	0x1a
	.zero		1


	//   ....[25]....
        /*082c*/ 	.word	0x000012a0
        /*0830*/ 	.word	0x000000ff
        /*0834*/ 	.word	0x00032430
        /*0838*/ 	.short	0x010a
        /*083a*/ 	.byte	0x1a
	.zero		1


	//   ....[26]....
        /*083c*/ 	.word	0x00001500
        /*0840*/ 	.word	0x000000ff
        /*0844*/ 	.word	0x00032410
        /*0848*/ 	.short	0x010a
        /*084a*/ 	.byte	0x32
	.zero		1


	//   ....[27]....
        /*084c*/ 	.word	0x00001540
        /*0850*/ 	.word	0x000000ff
        /*0854*/ 	.word	0x00032450
        /*0858*/ 	.short	0x010a
        /*085a*/ 	.byte	0x1a
	.zero		1


	//   ....[28]....
        /*085c*/ 	.word	0x00001580
        /*0860*/ 	.word	0x000000ff
        /*0864*/ 	.word	0x00032450
        /*0868*/ 	.short	0x010a
        /*086a*/ 	.byte	0x1a
	.zero		1


	//   ....[29]....
        /*086c*/ 	.word	0x00002ef0
        /*0870*/ 	.word	0x00000018
        /*0874*/ 	.word	0x00000000
        /*0878*/ 	.short	0x0101
        /*087a*/ 	.byte	0x3f
	.zero		1


	//   ....[30]....
        /*087c*/ 	.word	0x00003900
        /*0880*/ 	.word	0x0000000c
        /*0884*/ 	.word	0x00000000
        /*0888*/ 	.short	0x0101
        /*088a*/ 	.byte	0x3f
	.zero		1


	//   ....[31]....
        /*088c*/ 	.word	0x00003a70
        /*0890*/ 	.word	0x000000ff
        /*0894*/ 	.word	0x00032430
        /*0898*/ 	.short	0x010a
        /*089a*/ 	.byte	0x1d
	.zero		1


	//   ....[32]....
        /*089c*/ 	.word	0x00003ab0
        /*08a0*/ 	.word	0x000000ff
        /*08a4*/ 	.word	0x00032430
        /*08a8*/ 	.short	0x010a
        /*08aa*/ 	.byte	0x1d
	.zero		1


	//   ....[33]....
        /*08ac*/ 	.word	0x00003c30
        /*08b0*/ 	.word	0x000000ff
        /*08b4*/ 	.word	0x00032450
        /*08b8*/ 	.short	0x010a
        /*08ba*/ 	.byte	0x1d
	.zero		1


	//   ....[34]....
        /*08bc*/ 	.word	0x00003c70
        /*08c0*/ 	.word	0x000000ff
        /*08c4*/ 	.word	0x00032450
        /*08c8*/ 	.short	0x010a
        /*08ca*/ 	.byte	0x1d
	.zero		1


	//   ....[35]....
        /*08cc*/ 	.word	0x00004f90
        /*08d0*/ 	.word	0x00000098
        /*08d4*/ 	.word	0x00000000
        /*08d8*/ 	.short	0x0101
        /*08da*/ 	.byte	0x3f
	.zero		1


	//   ....[36]....
        /*08dc*/ 	.word	0x00006340
        /*08e0*/ 	.word	0x000000c3
        /*08e4*/ 	.word	0x00000000
        /*08e8*/ 	.short	0x0101
        /*08ea*/ 	.byte	0x3f
	.zero		1


	//   ....[37]....
        /*08ec*/ 	.word	0x00008560
        /*08f0*/ 	.word	0x000000ce
        /*08f4*/ 	.word	0x00000000
        /*08f8*/ 	.short	0x0101
        /*08fa*/ 	.byte	0x3f
	.zero		1


	//   ....[38]....
        /*08fc*/ 	.word	0x000096c0
        /*0900*/ 	.word	0x00000000
        /*0904*/ 	.word	0x00032440
        /*0908*/ 	.short	0x010a
        /*090a*/ 	.byte	0x3f
	.zero		1


	//   ....[39]....
        /*090c*/ 	.word	0x0000a480
        /*0910*/ 	.word	0x000000ff
        /*0914*/ 	.word	0x00032400
        /*0918*/ 	.short	0x0107
        /*091a*/ 	.byte	0x25
	.zero		1


	//   ....[40]....
        /*091c*/ 	.word	0x0000a4f0
        /*0920*/ 	.word	0x000000ff
        /*0924*/ 	.word	0x00032400
        /*0928*/ 	.short	0x0101
        /*092a*/ 	.byte	0x25
	.zero		1


	//   ....[41]....
        /*092c*/ 	.word	0x0000af90
        /*0930*/ 	.word	0x000000ff
        /*0934*/ 	.word	0x00032410
        /*0938*/ 	.short	0x0107
        /*093a*/ 	.byte	0x25
	.zero		1


	//   ....[42]....
        /*093c*/ 	.word	0x0000aff0
        /*0940*/ 	.word	0x000000ff
        /*0944*/ 	.word	0x00032410
        /*0948*/ 	.short	0x0101
        /*094a*/ 	.byte	0x25
	.zero		1


	//   ....[43]....
        /*094c*/ 	.word	0x0000b010
        /*0950*/ 	.word	0x000000ff
        /*0954*/ 	.word	0x00032420
        /*0958*/ 	.short	0x010a
        /*095a*/ 	.byte	0x25
	.zero		1


	//   ....[44]....
        /*095c*/ 	.word	0x0000b0e0
        /*0960*/ 	.word	0x00000002
        /*0964*/ 	.word	0x00032460
        /*0968*/ 	.short	0x010a
        /*096a*/ 	.byte	0x3f
	.zero		1


	//   ....[45]....
        /*096c*/ 	.word	0x0000b8f0
        /*0970*/ 	.word	0x00000003
        /*0974*/ 	.word	0x00032440
        /*0978*/ 	.short	0x010a
        /*097a*/ 	.byte	0x3f
	.zero		1


	//   ....[46]....
        /*097c*/ 	.word	0x0000bb40
        /*0980*/ 	.word	0x00000003
        /*0984*/ 	.word	0x00032460
        /*0988*/ 	.short	0x010a
        /*098a*/ 	.byte	0x3f
	.zero		1


	//   ....[47]....
        /*098c*/ 	.word	0x0000c340
        /*0990*/ 	.word	0x00000004
        /*0994*/ 	.word	0x00032440
        /*0998*/ 	.short	0x010a
        /*099a*/ 	.byte	0x3f
	.zero		1


	//   ....[48]....
        /*099c*/ 	.word	0x0000c570
        /*09a0*/ 	.word	0x00000004
        /*09a4*/ 	.word	0x00032460
        /*09a8*/ 	.short	0x010a
        /*09aa*/ 	.byte	0x3f
	.zero		1


	//   ....[49]....
        /*09ac*/ 	.word	0x0000ccc0
        /*09b0*/ 	.word	0x00000004
        /*09b4*/ 	.word	0x00032440
        /*09b8*/ 	.short	0x010a
        /*09ba*/ 	.byte	0x3f
	.zero		1


	//   ....[50]....
        /*09bc*/ 	.word	0x0000cf10
        /*09c0*/ 	.word	0x00000004
        /*09c4*/ 	.word	0x00032460
        /*09c8*/ 	.short	0x010a
        /*09ca*/ 	.byte	0x3f
	.zero		1


	//   ....[51]....
        /*09cc*/ 	.word	0x0000d5b0
        /*09d0*/ 	.word	0x00000000
        /*09d4*/ 	.word	0x00032420
        /*09d8*/ 	.short	0x010a
        /*09da*/ 	.byte	0x3f
	.zero		1


	//   ....[52]....
        /*09dc*/ 	.word	0x0000d7a0
        /*09e0*/ 	.word	0x00000006
        /*09e4*/ 	.word	0x00000000
        /*09e8*/ 	.short	0x010a
        /*09ea*/ 	.byte	0x3f
	.zero		1


	//   ....[53]....
        /*09ec*/ 	.word	0x0000d7d0
        /*09f0*/ 	.word	0x00000007
        /*09f4*/ 	.word	0x00000000
        /*09f8*/ 	.short	0x010a
        /*09fa*/ 	.byte	0x3f
	.zero		1


	//   ....[54]....
        /*09fc*/ 	.word	0x0000d830
        /*0a00*/ 	.word	0x00000004
        /*0a04*/ 	.word	0x00000000
        /*0a08*/ 	.short	0x010a
        /*0a0a*/ 	.byte	0x3f
	.zero		1


	//   ....[55]....
        /*0a0c*/ 	.word	0x0000d860
        /*0a10*/ 	.word	0x00000003
        /*0a14*/ 	.word	0x00000000
        /*0a18*/ 	.short	0x010a
        /*0a1a*/ 	.byte	0x3f
	.zero		1


	//   ....[56]....
        /*0a1c*/ 	.word	0x0000d8d0
        /*0a20*/ 	.word	0x00000003
        /*0a24*/ 	.word	0x00032400
        /*0a28*/ 	.short	0x010a
        /*0a2a*/ 	.byte	0x3f
	.zero		1


	//   ....[57]....
        /*0a2c*/ 	.word	0x0000d930
        /*0a30*/ 	.word	0x00000004
        /*0a34*/ 	.word	0x00032430
        /*0a38*/ 	.short	0x010a
        /*0a3a*/ 	.byte	0x3f
	.zero		1


	//   ....[58]....
        /*0a3c*/ 	.word	0x0000d990
        /*0a40*/ 	.word	0x00000005
        /*0a44*/ 	.word	0x00032410
        /*0a48*/ 	.short	0x010a
        /*0a4a*/ 	.byte	0x3f
	.zero		1


	//   ....[59]....
        /*0a4c*/ 	.word	0x0000d9f0
        /*0a50*/ 	.word	0x00000000
        /*0a54*/ 	.word	0x00032450
        /*0a58*/ 	.short	0x010a
        /*0a5a*/ 	.byte	0x3f
	.zero		1


	//   ....[60]....
        /*0a5c*/ 	.word	0x0000da50
        /*0a60*/ 	.word	0x00000004
        /*0a64*/ 	.word	0x00032430
        /*0a68*/ 	.short	0x010a
        /*0a6a*/ 	.byte	0x3f
	.zero		1


	//   ....[61]....
        /*0a6c*/ 	.word	0x0000dab0
        /*0a70*/ 	.word	0x00000004
        /*0a74*/ 	.word	0x00032450
        /*0a78*/ 	.short	0x010a
        /*0a7a*/ 	.byte	0x3f
	.zero		1


	//   ....[62]....
        /*0a7c*/ 	.word	0x0000dc50
        /*0a80*/ 	.word	0x00000000
        /*0a84*/ 	.word	0x00032440
        /*0a88*/ 	.short	0x010a
        /*0a8a*/ 	.byte	0x3f
	.zero		1


	//   ....[63]....
        /*0a8c*/ 	.word	0x0000f5b0
        /*0a90*/ 	.word	0x00000003
        /*0a94*/ 	.word	0x00032420
        /*0a98*/ 	.short	0x010a
        /*0a9a*/ 	.byte	0x3f
	.zero		1


	//   ....[64]....
        /*0a9c*/ 	.word	0x0000f600
        /*0aa0*/ 	.word	0x00000002
        /*0aa4*/ 	.word	0x00032460
        /*0aa8*/ 	.short	0x010a
        /*0aaa*/ 	.byte	0x3f
	.zero		1


	//   ....[65]....
        /*0aac*/ 	.word	0x0000f650
        /*0ab0*/ 	.word	0x00000003
        /*0ab4*/ 	.word	0x00032440
        /*0ab8*/ 	.short	0x010a
        /*0aba*/ 	.byte	0x3f
	.zero		1


	//   ....[66]....
        /*0abc*/ 	.word	0x0000f6a0
        /*0ac0*/ 	.word	0x00000003
        /*0ac4*/ 	.word	0x00032460
        /*0ac8*/ 	.short	0x010a
        /*0aca*/ 	.byte	0x3f
	.zero		1


	//   ....[67]....
        /*0acc*/ 	.word	0x0000f6f0
        /*0ad0*/ 	.word	0x00000004
        /*0ad4*/ 	.word	0x00032440
        /*0ad8*/ 	.short	0x010a
        /*0ada*/ 	.byte	0x3f
	.zero		1


	//   ....[68]....
        /*0adc*/ 	.word	0x0000f740
        /*0ae0*/ 	.word	0x00000004
        /*0ae4*/ 	.word	0x00032460
        /*0ae8*/ 	.short	0x010a
        /*0aea*/ 	.byte	0x3f
	.zero		1


	//   ....[69]....
        /*0aec*/ 	.word	0x0000f790
        /*0af0*/ 	.word	0x00000004
        /*0af4*/ 	.word	0x00032440
        /*0af8*/ 	.short	0x010a
        /*0afa*/ 	.byte	0x3f
	.zero		1


	//   ....[70]....
        /*0afc*/ 	.word	0x0000f7e0
        /*0b00*/ 	.word	0x00000004
        /*0b04*/ 	.word	0x00032460
        /*0b08*/ 	.short	0x010a
        /*0b0a*/ 	.byte	0x3f
	.zero		1


	//   ....[71]....
        /*0b0c*/ 	.word	0x0000f830
        /*0b10*/ 	.word	0x00000000
        /*0b14*/ 	.word	0x00032420
        /*0b18*/ 	.short	0x010a
        /*0b1a*/ 	.byte	0x3f
	.zero		1


	//   ....[72]....
        /*0b1c*/ 	.word	0x0000f9d0
        /*0b20*/ 	.word	0x00000006
        /*0b24*/ 	.word	0x00000000
        /*0b28*/ 	.short	0x010a
        /*0b2a*/ 	.byte	0x3f
	.zero		1


	//   ....[73]....
        /*0b2c*/ 	.word	0x0000fa20
        /*0b30*/ 	.word	0x00000007
        /*0b34*/ 	.word	0x00000000
        /*0b38*/ 	.short	0x010a
        /*0b3a*/ 	.byte	0x3f
	.zero		1


	//   ....[74]....
        /*0b3c*/ 	.word	0x0000fa70
        /*0b40*/ 	.word	0x00000004
        /*0b44*/ 	.word	0x00000000
        /*0b48*/ 	.short	0x010a
        /*0b4a*/ 	.byte	0x3f
	.zero		1


	//----- nvinfo : EIATTR_NUM_MBARRIERS
	.align		4
.L_1189:
        /*0b4c*/ 	.byte	0x03, 0x38
        /*0b4e*/ 	.short	0x0017


	//----- nvinfo : EIATTR_EXIT_INSTR_OFFSETS
	.align		4
        /*0b50*/ 	.byte	0x04, 0x1c
        /*0b52*/ 	.short	(.L_1191 - .L_1190)


	//   ....[0]....
.L_1190:
        /*0b54*/ 	.word	0x00000a40


	//   ....[1]....
        /*0b58*/ 	.word	0x00008b30


	//   ....[2]....
        /*0b5c*/ 	.word	0x0000d8b0


	//----- nvinfo : EIATTR_MAX_THREADS
	.align		4
.L_1191:
        /*0b60*/ 	.byte	0x04, 0x05
        /*0b62*/ 	.short	(.L_1193 - .L_1192)
.L_1192:
        /*0b64*/ 	.word	0x00000180
        /*0b68*/ 	.word	0x00000001
        /*0b6c*/ 	.word	0x00000001


	//----- nvinfo : EIATTR_CRS_STACK_SIZE
	.align		4
.L_1193:
        /*0b70*/ 	.byte	0x04, 0x1e
        /*0b72*/ 	.short	(.L_1195 - .L_1194)
.L_1194:
        /*0b74*/ 	.word	0x00000000


	//----- nvinfo : EIATTR_CBANK_PARAM_SIZE
	.align		4
.L_1195:
        /*0b78*/ 	.byte	0x03, 0x19
        /*0b7a*/ 	.short	0x0b70


	//----- nvinfo : EIATTR_PARAM_CBANK
	.align		4
        /*0b7c*/ 	.byte	0x04, 0x0a
        /*0b7e*/ 	.short	(.L_1197 - .L_1196)
	.align		4
.L_1196:
        /*0b80*/ 	.word	index@(.nv.constant0._ZN7cutlass13device_kernelIN5flash11enable_sm90INS1_16FlashAttnFwdSm90INS1_25CollectiveMainloopFwdSm90ILi2EN4cute5tupleIJNS5_1CILi1EEES8_S8_EEENS6_IJNS7_ILi128EEENS7_ILi96EEENS7_ILi64EEEEEELi256ENS_6half_tEfNS_4arch4Sm90ELb0ELb0ELb1ELb0ELb0ELb0ELb1ELb1ELb0ELb1ELb0ELb0EEENS1_21CollectiveEpilogueFwdINS6_IJSA_NS7_ILi256EEESB_EEES9_SE_SG_Li256ELb0ELb1ELb0ELb0EEENS1_29StaticPersistentTileSchedulerILb0EEEEEEEEEvNT_6ParamsE)
        /*0b84*/ 	.short	0x0210
        /*0b86*/ 	.short	0x0b70


	//----- nvinfo : EIATTR_SW_WAR
	.align		4
.L_1197:
        /*0b88*/ 	.byte	0x04, 0x36
        /*0b8a*/ 	.short	(.L_1199 - .L_1198)
.L_1198:
        /*0b8c*/ 	.word	0x00000008
.L_1199:


//--------------------- .nv.info._ZN7cutlass13device_kernelIN5flash11enable_sm90INS1_16FlashAttnFwdSm90INS1_25CollectiveMainloopFwdSm90ILi2EN4cute5tupleIJNS5_1CILi1EEES8_S8_EEENS6_IJNS7_ILi128EEENS7_ILi96EEENS7_ILi64EEEEEELi256ENS_6half_tEfNS_4arch4Sm90ELb0ELb0ELb1ELb1ELb0ELb0ELb0ELb1ELb0ELb1ELb0ELb0EEENS1_21CollectiveEpilogueFwdINS6_IJSA_NS7_ILi256EEESB_EEES9_SE_SG_Li256ELb1ELb1ELb0ELb0EEENS1_36VarlenDynamicPersistentTileSchedulerILi128ELi96ELi256ELi128ELb0ELb1ELb1ELb0ELb1ELb1EEEEEEEEEvNT_6ParamsE --------------------------
	.section	.nv.info._ZN7cutlass13device_kernelIN5flash11enable_sm90INS1_16FlashAttnFwdSm90INS1_25CollectiveMainloopFwdSm90ILi2EN4cute5tupleIJNS5_1CILi1EEES8_S8_EEENS6_IJNS7_ILi128EEENS7_ILi96EEENS7_ILi64EEEEEELi256ENS_6half_tEfNS_4arch4Sm90ELb0ELb0ELb1ELb1ELb0ELb0ELb0ELb1ELb0ELb1ELb0ELb0EEENS1_21CollectiveEpilogueFwdINS6_IJSA_NS7_ILi256EEESB_EEES9_SE_SG_Li256ELb1ELb1ELb0ELb0EEENS1_36VarlenDynamicPersistentTileSchedulerILi128ELi96ELi256ELi128ELb0ELb1ELb1ELb0ELb1ELb1EEEEEEEEEvNT_6ParamsE,"",@"SHT_CUDA_INFO"
	.sectionflags	@""
	.align	4


	//----- nvinfo : EIATTR_CUDA_API_VERSION
	.align		4
        /*0000*/ 	.byte	0x04, 0x37
        /*0002*/ 	.short	(.L_1201 - .L_1200)
.L_1200:
        /*0004*/ 	.word	0x00000082


	//----- nvinfo : EIATTR_KPARAM_INFO
	.align		4
.L_1201:
        /*0008*/ 	.byte	0x04, 0x17
        /*000a*/ 	.short	(.L_1203 - .L_1202)
.L_1202:
        /*000c*/ 	.word	0x00000000
        /*0010*/ 	.short	0x0000
        /*0012*/ 	.short	0x0070
        /*0014*/ 	.byte	0x00, 0xf0, 0x01, 0x2a


	//----- nvinfo : EIATTR_SPARSE_MMA_MASK
	.align		4
.L_1203:
        /*0018*/ 	.byte	0x03, 0x50
        /*001a*/ 	.short	0x0000


	//----- nvinfo : EIATTR_MAXREG_COUNT
	.align		4
        /*001c*/ 	.byte	0x03, 0x1b
        /*001e*/ 	.short	0x00a8


	//----- nvinfo : EIATTR_NUM_BARRIERS
	.align		4
        /*0020*/ 	.byte	0x02, 0x4c
        /*0022*/ 	.byte	0x10
	.zero		1


	//----- nvinfo : EIATTR_EXTERNS
	.align		4
        /*0024*/ 	.byte	0x04, 0x0f
        /*0026*/ 	.short	(.L_1205 - .L_1204)


	//   ....[0]....
	.align		4
.L_1204:
        /*0028*/ 	.word	index@(__assertfail)


	//----- nvinfo : EIATTR_ANNOTATIONS
	.align		4
.L_1205:
        /*002c*/ 	.byte	0x04, 0x55
        /*002e*/ 	.short	(.L_1207 - .L_1206)


	//   ....[0]....
.L_1206:
        /* <DEDUP_REMOVED lines=73> */


	//----- nvinfo : EIATTR_MERCURY_ISA_VERSION
	.align		4
.L_1207:
        /*04b0*/ 	.byte	0x03, 0x5f
        /*04b2*/ 	.short	0x0101


	//----- nvinfo : EIATTR_UNUSED_LOAD_BYTE_OFFSET
	.align		4
        /*04b4*/ 	.byte	0x04, 0x44
        /*04b6*/ 	.short	(.L_1209 - .L_1208)


	//   ....[0]....
.L_1208:
        /*04b8*/ 	.word	0x00000a40
        /*04bc*/ 	.word	0x0000fff0


	//   ....[1]....
        /*04c0*/ 	.word	0x00006720
        /*04c4*/ 	.word	0x0000fff0


	//----- nvinfo : EIATTR_INT_WARP_WIDE_INSTR_OFFSETS
	.align		4
.L_1209:
        /*04c8*/ 	.byte	0x04, 0x31
        /*04ca*/ 	.short	(.L_1211 - .L_1210)


	//   ....[0]....
.L_1210:
        /*04cc*/ 	.word	0x00000130


	//   ....[1]....
        /*04d0*/ 	.word	0x00000170


	//   ....[2]....
        /*04d4*/ 	.word	0x000001e0


	//   ....[3]....
        /*04d8*/ 	.word	0x0000a540


	//   ....[4]....
        /*04dc*/ 	.word	0x0000a5d0


	//   ....[5]....
        /*04e0*/ 	.word	0x0000e4f0


	//   ....[6]....
        /*04e4*/ 	.word	0x0000e580


	//----- nvinfo : EIATTR_COOP_GROUP_MASK_REGIDS
	.align		4
.L_1211:
        /*04e8*/ 	.byte	0x04, 0x29
        /*04ea*/ 	.short	(.L_1213 - .L_1212)


	//   ....[0]....
.L_1212:
        /*04ec*/ 	.word	0xffffffff


	//   ....[1]....
        /*04f0*/ 	.word	0xffffffff


	//   ....[2]....
        /*04f4*/ 	.word	0xffffffff


	//   ....[3]....
        /*04f8*/ 	.word	0xffffffff


	//   ....[4]....
        /*04fc*/ 	.word	0xffffffff


	//   ....[5]....
        /*0500*/ 	.word	0xffffffff


	//   ....[6]....
        /*0504*/ 	.word	0xffffffff


	//   ....[7]....
        /*0508*/ 	.word	0xffffffff


	//   ....[8]....
        /*050c*/ 	.word	0xffffffff


	//   ....[9]....
        /*0510*/ 	.word	0xffffffff


	//   ....[10]....
        /*0514*/ 	.word	0xffffffff


	//   ....[11]....
        /*0518*/ 	.word	0xffffffff


	//   ....[12]....
        /*051c*/ 	.word	0xffffffff


	//   ....[13]....
        /*0520*/ 	.word	0xffffffff


	//   ....[14]....
        /*0524*/ 	.word	0xffffffff


	//   ....[15]....
        /*0528*/ 	.word	0xffffffff


	//   ....[16]....
        /*052c*/ 	.word	0xffffffff


	//   ....[17]....
        /*0530*/ 	.word	0xffffffff


	//   ....[18]....
        /*0534*/ 	.word	0xffffffff


	//   ....[19]....
        /*0538*/ 	.word	0xffffffff


	//   ....[20]....
        /*053c*/ 	.word	0xffffffff


	//   ....[21]....
        /*0540*/ 	.word	0xffffffff


	//   ....[22]....
        /*0544*/ 	.word	0xffffffff


	//   ....[23]....
        /*0548*/ 	.word	0xffffffff


	//   ....[24]....
        /*054c*/ 	.word	0xffffffff


	//   ....[25]....
        /*0550*/ 	.word	0xffffffff


	//   ....[26]....
        /*0554*/ 	.word	0xffffffff


	//   ....[27]....
        /*0558*/ 	.word	0xffffffff


	//   ....[28]....
        /*055c*/ 	.word	0xffffffff


	//   ....[29]....
        /*0560*/ 	.word	0xffffffff


	//   ....[30]....
        /*0564*/ 	.word	0xffffffff


	//   ....[31]....
        /*0568*/ 	.word	0xffffffff


	//   ....[32]....
        /*056c*/ 	.word	0xffffffff


	//   ....[33]....
        /*0570*/ 	.word	0xffffffff


	//   ....[34]....
        /*0574*/ 	.word	0xffffffff


	//   ....[35]....
        /*0578*/ 	.word	0xffffffff


	//   ....[36]....
        /*057c*/ 	.word	0xffffffff


	//   ....[37]....
        /*0580*/ 	.word	0xffffffff


	//   ....[38]....
        /*0584*/ 	.word	0xffffffff


	//   ....[39]....
        /*0588*/ 	.word	0xffffffff


	//   ....[40]....
        /*058c*/ 	.word	0xffffffff


	//   ....[41]....
        /*0590*/ 	.word	0xffffffff


	//   ....[42]....
        /*0594*/ 	.word	0xffffffff


	//   ....[43]....
        /*0598*/ 	.word	0xffffffff


	//   ....[44]....
        /*059c*/ 	.word	0xffffffff


	//   ....[45]....
        /*05a0*/ 	.word	0xffffffff


	//   ....[46]....
        /*05a4*/ 	.word	0xffffffff


	//   ....[47]....
        /*05a8*/ 	.word	0xffffffff


	//   ....[48]....
        /*05ac*/ 	.word	0xffffffff


	//   ....[49]....
        /*05b0*/ 	.word	0xffffffff


	//   ....[50]....
        /*05b4*/ 	.word	0xffffffff


	//   ....[51]....
        /*05b8*/ 	.word	0xffffffff


	//   ....[52]....
        /*05bc*/ 	.word	0xffffffff


	//   ....[53]....
        /*05c0*/ 	.word	0xffffffff


	//   ....[54]....
        /*05c4*/ 	.word	0xffffffff


	//   ....[55]....
        /*05c8*/ 	.word	0xffffffff


	//   ....[56]....
        /*05cc*/ 	.word	0xffffffff


	//   ....[57]....
        /*05d0*/ 	.word	0xffffffff


	//   ....[58]....
        /*05d4*/ 	.word	0xffffffff


	//   ....[59]....
        /*05d8*/ 	.word	0xffffffff


	//   ....[60]....
        /*05dc*/ 	.word	0xffffffff


	//   ....[61]....
        /*05e0*/ 	.word	0xffffffff


	//   ....[62]....
        /*05e4*/ 	.word	0xffffffff


	//   ....[63]....
        /*05e8*/ 	.word	0xffffffff


	//   ....[64]....
        /*05ec*/ 	.word	0xffffffff


	//   ....[65]....
        /*05f0*/ 	.word	0xffffffff


	//   ....[66]....
        /*05f4*/ 	.word	0xffffffff


	//   ....[67]....
        /*05f8*/ 	.word	0xffffffff


	//   ....[68]....
        /*05fc*/ 	.word	0xffffffff


	//   ....[69]....
        /*0600*/ 	.word	0xffffffff


	//   ....[70]....
        /*0604*/ 	.word	0xffffffff


	//   ....[71]....
        /*0608*/ 	.word	0xffffffff


	//   ....[72]....
        /*060c*/ 	.word	0xffffffff


	//   ....[73]....
        /*0610*/ 	.word	0xffffffff


	//   ....[74]....
        /*0614*/ 	.word	0xffffffff


	//   ....[75]....
        /*0618*/ 	.word	0xffffffff


	//   ....[76]....
        /*061c*/ 	.word	0xffffffff


	//   ....[77]....
        /*0620*/ 	.word	0xffffffff


	//   ....[78]....
        /*0624*/ 	.word	0xffffffff


	//   ....[79]....
        /*0628*/ 	.word	0xffffffff


	//   ....[80]....
        /*062c*/ 	.word	0xffffffff


	//   ....[81]....
        /*0630*/ 	.word	0xffffffff


	//   ....[82]....
        /*0634*/ 	.word	0xffffffff


	//   ....[83]....
        /*0638*/ 	.word	0xffffffff


	//   ....[84]....
        /*063c*/ 	.word	0xffffffff


	//   ....[85]....
        /*0640*/ 	.word	0xffffffff


	//   ....[86]....
        /*0644*/ 	.word	0xffffffff


	//   ....[87]....
        /*0648*/ 	.word	0xffffffff


	//   ....[88]....
        /*064c*/ 	.word	0xffffffff


	//   ....[89]....
        /*0650*/ 	.word	0xffffffff


	//   ....[90]....
        /*0654*/ 	.word	0xffffffff


	//   ....[91]....
        /*0658*/ 	.word	0x0500000f


	//   ....[92]....
        /*065c*/ 	.word	0x0500000f


	//   ....[93]....
        /*0660*/ 	.word	0x0500000f


	//   ....[94]....
        /*0664*/ 	.word	0x0500000f


	//   ....[95]....
        /*0668*/ 	.word	0x0500000f


	//   ....[96]....
        /*066c*/ 	.word	0x0500000f


	//   ....[97]....
        /*0670*/ 	.word	0x0500000f


	//   ....[98]....
        /*0674*/ 	.word	0x0500000f


	//   ....[99]....
        /*0678*/ 	.word	0x0500000f


	//   ....[100]....
        /*067c*/ 	.word	0x0500000f


	//   ....[101]....
        /*0680*/ 	.word	0x0500000f


	//   ....[102]....
        /*0684*/ 	.word	0x0500000f


	//   ....[103]....
        /*0688*/ 	.word	0x0500000f


	//   ....[104]....
        /*068c*/ 	.word	0x0500000f


	//   ....[105]....
        /*0690*/ 	.word	0x0500000f


	//   ....[106]....
        /*0694*/ 	.word	0x0500000f


	//   ....[107]....
        /*0698*/ 	.word	0x0500000f


	//   ....[108]....
        /*069c*/ 	.word	0x0500000f


	//   ....[109]....
        /*06a0*/ 	.word	0x0500000f


	//   ....[110]....
        /*06a4*/ 	.word	0x0500000f


	//   ....[111]....
        /*06a8*/ 	.word	0x0500000f


	//   ....[112]....
        /*06ac*/ 	.word	0x0500000f


	//   ....[113]....
        /*06b0*/ 	.word	0x0500000f


	//   ....[114]....
        /*06b4*/ 	.word	0x0500000f


	//   ....[115]....
        /*06b8*/ 	.word	0x0500000f


	//   ....[116]....
        /*06bc*/ 	.word	0x0500000f


	//   ....[117]....
        /*06c0*/ 	.word	0x0500000f


	//   ....[118]....
        /*06c4*/ 	.word	0x0500000f


	//   ....[119]....
        /*06c8*/ 	.word	0x0500000f


	//   ....[120]....
        /*06cc*/ 	.word	0x0500000f


	//   ....[121]....
        /*06d0*/ 	.word	0x0500000f


	//   ....[122]....
        /*06d4*/ 	.word	0x0500000f


	//   ....[123]....
        /*06d8*/ 	.word	0x0500000f


	//   ....[124]....
        /*06dc*/ 	.word	0x0500000f


	//   ....[125]....
        /*06e0*/ 	.word	0x0500000f


	//----- nvinfo : EIATTR_COOP_GROUP_INSTR_OFFSETS
	.align		4
.L_1213:
        /*06e4*/ 	.byte	0x04, 0x28
        /*06e6*/ 	.short	(.L_1215 - .L_1214)


	//   ....[0]....
.L_1214:
        /*06e8*/ 	.word	0x00000070


	//   ....[1]....
        /*06ec*/ 	.word	0x00000140


	//   ....[2]....
        /*06f0*/ 	.word	0x00000190


	//   ....[3]....
        /*06f4*/ 	.word	0x000003c0


	//   ....[4]....
        /*06f8*/ 	.word	0x00000520


	//   ....[5]....
        /*06fc*/ 	.word	0x00000640


	//   ....[6]....
        /*0700*/ 	.word	0x000007a0


	//   ....[7]....
        /*0704*/ 	.word	0x00001650


	//   ....[8]....
        /*0708*/ 	.word	0x00002810


	//   ....[9]....
        /*070c*/ 	.word	0x000028a0


	//   ....[10]....
        /*0710*/ 	.word	0x00002ce0


	//   ....[11]....
        /*0714*/ 	.word	0x00002d50


	//   ....[12]....
        /*0718*/ 	.word	0x00004270


	//   ....[13]....
        /*071c*/ 	.word	0x00004300


	//   ....[14]....
        /*0720*/ 	.word	0x00004770


	//   ....[15]....
        /*0724*/ 	.word	0x00004930


	//   ....[16]....
        /*0728*/ 	.word	0x00005ca0


	//   ....[17]....
        /*072c*/ 	.word	0x00005ce0


	//   ....[18]....
        /*0730*/ 	.word	0x00005d80


	//   ....[19]....
        /*0734*/ 	.word	0x00005de0


	//   ....[20]....
        /*0738*/ 	.word	0x000077e0


	//   ....[21]....
        /*073c*/ 	.word	0x00007820


	//   ....[22]....
        /*0740*/ 	.word	0x00007900


	//   ....[23]....
        /*0744*/ 	.word	0x00007930


	//   ....[24]....
        /*0748*/ 	.word	0x00008130


	//   ....[25]....
        /*074c*/ 	.word	0x00008160


	//   ....[26]....
        /*0750*/ 	.word	0x000082a0


	//   ....[27]....
        /*0754*/ 	.word	0x000082c0


	//   ....[28]....
        /*0758*/ 	.word	0x00008400


	//   ....[29]....
        /*075c*/ 	.word	0x00008420


	//   ....[30]....
        /*0760*/ 	.word	0x00008570


	//   ....[31]....
        /*0764*/ 	.word	0x00008590


	//   ....[32]....
        /*0768*/ 	.word	0x00008f00


	//   ....[33]....
        /*076c*/ 	.word	0x00008f30


	//   ....[34]....
        /*0770*/ 	.word	0x00009080


	//   ....[35]....
        /*0774*/ 	.word	0x000090a0


	//   ....[36]....
        /*0778*/ 	.word	0x000091e0


	//   ....[37]....
        /*077c*/ 	.word	0x00009200


	//   ....[38]....
        /*0780*/ 	.word	0x00009350


	//   ....[39]....
        /*0784*/ 	.word	0x00009370


	//   ....[40]....
        /*0788*/ 	.word	0x00009520


	//   ....[41]....
        /*078c*/ 	.word	0x00009700


	//   ....[42]....
        /*0790*/ 	.word	0x00009730


	//   ....[43]....
        /*0794*/ 	.word	0x00009760


	//   ....[44]....
        /*0798*/ 	.word	0x00009790


	//   ....[45]....
        /*079c*/ 	.word	0x000097c0


	//   ....[46]....
        /*07a0*/ 	.word	0x000097f0


	//   ....[47]....
        /*07a4*/ 	.word	0x00009960


	//   ....[48]....
        /*07a8*/ 	.word	0x00009990


	//   ....[49]....
        /*07ac*/ 	.word	0x000099c0


	//   ....[50]....
        /*07b0*/ 	.word	0x000099f0


	//   ....[51]....
        /*07b4*/ 	.word	0x00009a20


	//   ....[52]....
        /*07b8*/ 	.word	0x00009a50


	//   ....[53]....
        /*07bc*/ 	.word	0x00009af0


	//   ....[54]....
        /*07c0*/ 	.word	0x00009b20


	//   ....[55]....
        /*07c4*/ 	.word	0x00009bb0


	//   ....[56]....
        /*07c8*/ 	.word	0x0000ab50


	//   ....[57]....
        /*07cc*/ 	.word	0x0000b6c0


	//   ....[58]....
        /*07d0*/ 	.word	0x0000b6e0


	//   ....[59]....
        /*07d4*/ 	.word	0x0000b770


	//   ....[60]....
        /*07d8*/ 	.word	0x0000b780


	//   ....[61]....
        /*07dc*/ 	.word	0x0000b800


	//   ....[62]....
        /*07e0*/ 	.word	0x0000b810


	//   ....[63]....
        /*07e4*/ 	.word	0x0000b890


	//   ....[64]....
        /*07e8*/ 	.word	0x0000b8a0


	//   ....[65]....
        /*07ec*/ 	.word	0x0000b920


	//   ....[66]....
        /*07f0*/ 	.word	0x0000b930


	//   ....[67]....
        /*07f4*/ 	.word	0x0000b9b0


	//   ....[68]....
        /*07f8*/ 	.word	0x0000b9c0


	//   ....[69]....
        /*07fc*/ 	.word	0x0000ba40


	//   ....[70]....
        /*0800*/ 	.word	0x0000ba50


	//   ....[71]....
        /*0804*/ 	.word	0x0000ba60


	//   ....[72]....
        /*0808*/ 	.word	0x0000bab0


	//   ....[73]....
        /*080c*/ 	.word	0x0000e780


	//   ....[74]....
        /*0810*/ 	.word	0x0000e7b0


	//   ....[75]....
        /*0814*/ 	.word	0x0000e7f0


	//   ....[76]....
        /*0818*/ 	.word	0x0000e820


	//   ....[77]....
        /*081c*/ 	.word	0x0000e850


	//   ....[78]....
        /*0820*/ 	.word	0x0000e880


	//   ....[79]....
        /*0824*/ 	.word	0x0000e8b0


	//   ....[80]....
        /*0828*/ 	.word	0x0000e8e0


	//   ....[81]....
        /*082c*/ 	.word	0x0000ea60


	//   ....[82]....
        /*0830*/ 	.word	0x0000ea90


	//   ....[83]....
        /*0834*/ 	.word	0x0000eac0


	//   ....[84]....
        /*0838*/ 	.word	0x0000eaf0


	//   ....[85]....
        /*083c*/ 	.word	0x0000eb20


	//   ....[86]....
        /*0840*/ 	.word	0x0000eb50


	//   ....[87]....
        /*0844*/ 	.word	0x0000ec10


	//   ....[88]....
        /*0848*/ 	.word	0x0000ec30


	//   ....[89]....
        /*084c*/ 	.word	0x0000eca0


	//   ....[90]....
        /*0850*/ 	.word	0x0000f130


	//   ....[91]....
        /*0854*/ 	.word	0x0000f610


	//   ....[92]....
        /*0858*/ 	.word	0x0000f7c0


	//   ....[93]....
        /*085c*/ 	.word	0x0000f810


	//   ....[94]....
        /*0860*/ 	.word	0x0000f870


	//   ....[95]....
        /*0864*/ 	.word	0x0000f960


	//   ....[96]....
        /*0868*/ 	.word	0x0000f9c0


	//   ....[97]....
        /*086c*/ 	.word	0x0000fab0


	//   ....[98]....
        /*0870*/ 	.word	0x0000fb10


	//   ....[99]....
        /*0874*/ 	.word	0x0000fc00


	//   ....[100]....
        /*0878*/ 	.word	0x0000fc60


	//   ....[101]....
        /*087c*/ 	.word	0x0000fd50


	//   ....[102]....
        /*0880*/ 	.word	0x0000fdb0


	//   ....[103]....
        /*0884*/ 	.word	0x0000fea0


	//   ....[104]....
        /*0888*/ 	.word	0x0000ff00


	//   ....[105]....
        /*088c*/ 	.word	0x0000ffd0


	//   ....[106]....
        /*0890*/ 	.word	0x00010050


	//   ....[107]....
        /*0894*/ 	.word	0x00010120


	//   ....[108]....
        /*0898*/ 	.word	0x00010450


	//   ....[109]....
        /*089c*/ 	.word	0x000104f0


	//   ....[110]....
        /*08a0*/ 	.word	0x00010610


	//   ....[111]....
        /*08a4*/ 	.word	0x00010680


	//   ....[112]....
        /*08a8*/ 	.word	0x000106f0


	//   ....[113]....
        /*08ac*/ 	.word	0x00010760


	//   ....[114]....
        /*08b0*/ 	.word	0x000107d0


	//   ....[115]....
        /*08b4*/ 	.word	0x00010850


	//   ....[116]....
        /*08b8*/ 	.word	0x000108e0


	//   ....[117]....
        /*08bc*/ 	.word	0x00010980


	//   ....[118]....
        /*08c0*/ 	.word	0x000109f0


	//   ....[119]....
        /*08c4*/ 	.word	0x00010a60


	//   ....[120]....
        /*08c8*/ 	.word	0x00010ad0


	//   ....[121]....
        /*08cc*/ 	.word	0x00010b50


	//   ....[122]....
        /*08d0*/ 	.word	0x00010bc0


	//   ....[123]....
        /*08d4*/ 	.word	0x00010c60


	//   ....[124]....
        /*08d8*/ 	.word	0x00010cf0


	//   ....[125]....
        /*08dc*/ 	.word	0x00010e10


	//----- nvinfo : EIATTR_REG_RECONFIG
	.align		4
.L_1215:
        /*08e0*/ 	.byte	0x01, 0x54
	.zero		2


	//----- nvinfo : EIATTR_SYSCALL_OFFSETS
	.align		4
        /*08e4*/ 	.byte	0x04, 0x46
        /*08e6*/ 	.short	(.L_1217 - .L_1216)


	//   ....[0]....
.L_1216:
        /*08e8*/ 	.word	0x00001830


	//   ....[1]....
        /*08ec*/ 	.word	0x0000a740


	//   ....[2]....
        /*08f0*/ 	.word	0x0000a8a0


	//   ....[3]....
        /*08f4*/ 	.word	0x0000a9a0


	//   ....[4]....
        /*08f8*/ 	.word	0x0000b2d0


	//----- nvinfo : EIATTR_MBARRIER_INSTR_OFFSETS
	.align		4
.L_1217:
        /*08fc*/ 	.byte	0x04, 0x39
        /*08fe*/ 	.short	(.L_1219 - .L_1218)


	//   ....[0]....
.L_1218:
        /*0900*/ 	.word	0x00000270
        /*0904*/ 	.word	0x000000ff
        /*0908*/ 	.word	0x00022800
        /*090c*/ 	.short	0x0100
        /*090e*/ 	.byte	0x08
	.zero		1


	//   ....[1]....
        /*0910*/ 	.word	0x00000280
        /*0914*/ 	.word	0x000000ff
        /*0918*/ 	.word	0x00022820
        /*091c*/ 	.short	0x0100
        /*091e*/ 	.byte	0x08
	.zero		1


	//   ....[2]....
        /*0920*/ 	.word	0x00000370
        /*0924*/ 	.word	0x000000ff
        /*0928*/ 	.word	0x00022830
        /*092c*/ 	.short	0x0100
        /*092e*/ 	.byte	0x08
	.zero		1


	//   ....[3]....
        /*0930*/ 	.word	0x00000380
        /*0934*/ 	.word	0x000000ff
        /*0938*/ 	.word	0x00022840
        /*093c*/ 	.short	0x0100
        /*093e*/ 	.byte	0x08
	.zero		1


	//   ....[4]....
        /*0940*/ 	.word	0x00000390
        /*0944*/ 	.word	0x000000ff
        /*0948*/ 	.word	0x00022838
        /*094c*/ 	.short	0x0100
        /*094e*/ 	.byte	0x08
	.zero		1


	//   ....[5]....
        /*0950*/ 	.word	0x000003a0
        /*0954*/ 	.word	0x000000ff
        /*0958*/ 	.word	0x00022848
        /*095c*/ 	.short	0x0100
        /*095e*/ 	.byte	0x08
	.zero		1


	//   ....[6]....
        /*0960*/ 	.word	0x000004d0
        /*0964*/ 	.word	0x000000ff
        /*0968*/ 	.word	0x00022850
        /*096c*/ 	.short	0x0100
        /*096e*/ 	.byte	0x08
	.zero		1


	//   ....[7]....
        /*0970*/ 	.word	0x000004e0
        /*0974*/ 	.word	0x000000ff
        /*0978*/ 	.word	0x00022860
        /*097c*/ 	.short	0x0100
        /*097e*/ 	.byte	0x08
	.zero		1


	//   ....[8]....
        /*0980*/ 	.word	0x000004f0
        /*0984*/ 	.word	0x000000ff
        /*0988*/ 	.word	0x00022858
        /*098c*/ 	.short	0x0100
        /*098e*/ 	.byte	0x08
	.zero		1


	//   ....[9]....
        /*0990*/ 	.word	0x00000500
        /*0994*/ 	.word	0x000000ff
        /*0998*/ 	.word	0x00022868
        /*099c*/ 	.short	0x0100
        /*099e*/ 	.byte	0x08
	.zero		1


	//   ....[10]....
        /*09a0*/ 	.word	0x000005f0
        /*09a4*/ 	.word	0x000000ff
        /*09a8*/ 	.word	0x00022870
        /*09ac*/ 	.short	0x0100
        /*09ae*/ 	.byte	0x06
	.zero		1


	//   ....[11]....
        /*09b0*/ 	.word	0x00000600
        /*09b4*/ 	.word	0x000000ff
        /*09b8*/ 	.word	0x00022880
        /*09bc*/ 	.short	0x0100
        /*09be*/ 	.byte	0x06
	.zero		1


	//   ....[12]....
        /*09c0*/ 	.word	0x00000610
        /*09c4*/ 	.word	0x000000ff
        /*09c8*/ 	.word	0x00022878
        /*09cc*/ 	.short	0x0100
        /*09ce*/ 	.byte	0x06
	.zero		1


	//   ....[13]....
        /*09d0*/ 	.word	0x00000620
        /*09d4*/ 	.word	0x000000ff
        /*09d8*/ 	.word	0x00022888
        /*09dc*/ 	.short	0x0100
        /*09de*/ 	.byte	0x06
	.zero		1


	//   ....[14]....
        /*09e0*/ 	.word	0x00000750
        /*09e4*/ 	.word	0x000000ff
        /*09e8*/ 	.word	0x00022890
        /*09ec*/ 	.short	0x0100
        /*09ee*/ 	.byte	0x08
	.zero		1


	//   ....[15]....
        /*09f0*/ 	.word	0x00000760
        /*09f4*/ 	.word	0x000000ff
        /*09f8*/ 	.word	0x000228a0
        /*09fc*/ 	.short	0x0100
        /*09fe*/ 	.byte	0x08
	.zero		1


	//   ....[16]....
        /*0a00*/ 	.word	0x00000770
        /*0a04*/ 	.word	0x000000ff
        /*0a08*/ 	.word	0x00022898
        /*0a0c*/ 	.short	0x0100
        /*0a0e*/ 	.byte	0x08
	.zero		1


	//   ....[17]....
        /*0a10*/ 	.word	0x00000780
        /*0a14*/ 	.word	0x000000ff
        /*0a18*/ 	.word	0x000228a8
        /*0a1c*/ 	.short	0x0100
        /*0a1e*/ 	.byte	0x08
	.zero		1


	//   ....[18]....
        /*0a20*/ 	.word	0x000008b0
        /*0a24*/ 	.word	0x000000ff
        /*0a28*/ 	.word	0x000228b0
        /*0a2c*/ 	.short	0x0100
        /*0a2e*/ 	.byte	0x08
	.zero		1


	//   ....[19]....
        /*0a30*/ 	.word	0x000008c0
        /*0a34*/ 	.word	0x000000ff
        /*0a38*/ 	.word	0x000228c0
        /*0a3c*/ 	.short	0x0100
        /*0a3e*/ 	.byte	0x08
	.zero		1


	//   ....[20]....
        /*0a40*/ 	.word	0x000008d0
        /*0a44*/ 	.word	0x000000ff
        /*0a48*/ 	.word	0x000228b8
        /*0a4c*/ 	.short	0x0100
        /*0a4e*/ 	.byte	0x08
	.zero		1


	//   ....[21]....
        /*0a50*/ 	.word	0x000008e0
        /*0a54*/ 	.word	0x000000ff
        /*0a58*/ 	.word	0x000228c8
        /*0a5c*/ 	.short	0x0100
        /*0a5e*/ 	.byte	0x08
	.zero		1


	//   ....[22]....
        /*0a60*/ 	.word	0x000018e0
        /*0a64*/ 	.word	0x00000007
        /*0a68*/ 	.word	0x00022800
        /*0a6c*/ 	.short	0x010a
        /*0a6e*/ 	.byte	0x3f
	.zero		1


	//   ....[23]....
        /*0a70*/ 	.word	0x000019b0
        /*0a74*/ 	.word	0x00000005
        /*0a78*/ 	.word	0x00022830
        /*0a7c*/ 	.short	0x010a
        /*0a7e*/ 	.byte	0x3f
	.zero		1


	//   ....[24]....
        /*0a80*/ 	.word	0x000019f0
        /*0a84*/ 	.word	0x00000005
        /*0a88*/ 	.word	0x00022830
        /*0a8c*/ 	.short	0x010a
        /*0a8e*/ 	.byte	0x3f
	.zero		1


	//   ....[25]....
        /*0a90*/ 	.word	0x00003180
        /*0a94*/ 	.word	0x00000004
        /*0a98*/ 	.word	0x00000000
        /*0a9c*/ 	.short	0x0101
        /*0a9e*/ 	.byte	0x3f
	.zero		1


	//   ....[26]....
        /*0aa0*/ 	.word	0x000035e0
        /*0aa4*/ 	.word	0x00000005
        /*0aa8*/ 	.word	0x00022850
        /*0aac*/ 	.short	0x010a
        /*0aae*/ 	.byte	0x3f
	.zero		1


	//   ....[27]....
        /*0ab0*/ 	.word	0x00003620
        /*0ab4*/ 	.word	0x00000005
        /*0ab8*/ 	.word	0x00022850
        /*0abc*/ 	.short	0x010a
        /*0abe*/ 	.byte	0x3f
	.zero		1


	//   ....[28]....
        /*0ac0*/ 	.word	0x00003920
        /*0ac4*/ 	.word	0x00000005
        /*0ac8*/ 	.word	0x00000000
        /*0acc*/ 	.short	0x0101
        /*0ace*/ 	.byte	0x3f
	.zero		1


	//   ....[29]....
        /*0ad0*/ 	.word	0x00003a90
        /*0ad4*/ 	.word	0x000000ff
        /*0ad8*/ 	.word	0x00022830
        /*0adc*/ 	.short	0x010a
        /*0ade*/ 	.byte	0x17
	.zero		1


	//   ....[30]....
        /*0ae0*/ 	.word	0x00003ad0
        /*0ae4*/ 	.word	0x000000ff
        /*0ae8*/ 	.word	0x00022830
        /*0aec*/ 	.short	0x010a
        /*0aee*/ 	.byte	0x17
	.zero		1


	//   ....[31]....
        /*0af0*/ 	.word	0x00004c50
        /*0af4*/ 	.word	0x00000099
        /*0af8*/ 	.word	0x00000000
        /*0afc*/ 	.short	0x0101
        /*0afe*/ 	.byte	0x3f
	.zero		1


	//   ....[32]....
        /*0b00*/ 	.word	0x00005960
        /*0b04*/ 	.word	0x000000ff
        /*0b08*/ 	.word	0x00022850
        /*0b0c*/ 	.short	0x010a
        /*0b0e*/ 	.byte	0x17
	.zero		1


	//   ....[33]....
        /*0b10*/ 	.word	0x000059a0
        /*0b14*/ 	.word	0x000000ff
        /*0b18*/ 	.word	0x00022850
        /*0b1c*/ 	.short	0x010a
        /*0b1e*/ 	.byte	0x17
	.zero		1


	//   ....[34]....
        /*0b20*/ 	.word	0x00005c80
        /*0b24*/ 	.word	0x000000b6
        /*0b28*/ 	.word	0x00000000
        /*0b2c*/ 	.short	0x0101
        /*0b2e*/ 	.byte	0x3f
	.zero		1


	//   ....[35]....
        /*0b30*/ 	.word	0x00008150
        /*0b34*/ 	.word	0x00000000
        /*0b38*/ 	.word	0x00000000
        /*0b3c*/ 	.short	0x0101
        /*0b3e*/ 	.byte	0x3f
	.zero		1


	//   ....[36]....
        /*0b40*/ 	.word	0x0000add0
        /*0b44*/ 	.word	0x00000000
        /*0b48*/ 	.word	0x00022840
        /*0b4c*/ 	.short	0x010a
        /*0b4e*/ 	.byte	0x3f
	.zero		1


	//   ....[37]....
        /*0b50*/ 	.word	0x0000bb70
        /*0b54*/ 	.word	0x00000008
        /*0b58*/ 	.word	0x00022800
        /*0b5c*/ 	.short	0x0107
        /*0b5e*/ 	.byte	0x3f
	.zero		1


	//   ....[38]....
        /*0b60*/ 	.word	0x0000bc70
        /*0b64*/ 	.word	0x00000002
        /*0b68*/ 	.word	0x00022800
        /*0b6c*/ 	.short	0x0101
        /*0b6e*/ 	.byte	0x3f
	.zero		1


	//   ....[39]....
        /*0b70*/ 	.word	0x0000bc90
        /*0b74*/ 	.word	0x00000002
        /*0b78*/ 	.word	0x00022820
        /*0b7c*/ 	.short	0x010a
        /*0b7e*/ 	.byte	0x3f
	.zero		1


	//   ....[40]....
        /*0b80*/ 	.word	0x0000bda0
        /*0b84*/ 	.word	0x00000002
        /*0b88*/ 	.word	0x00022860
        /*0b8c*/ 	.short	0x010a
        /*0b8e*/ 	.byte	0x3f
	.zero		1


	//   ....[41]....
        /*0b90*/ 	.word	0x0000c6b0
        /*0b94*/ 	.word	0x00000003
        /*0b98*/ 	.word	0x00022840
        /*0b9c*/ 	.short	0x010a
        /*0b9e*/ 	.byte	0x3f
	.zero		1


	//   ....[42]....
        /*0ba0*/ 	.word	0x0000c910
        /*0ba4*/ 	.word	0x00000003
        /*0ba8*/ 	.word	0x00022860
        /*0bac*/ 	.short	0x010a
        /*0bae*/ 	.byte	0x3f
	.zero		1


	//   ....[43]....
        /*0bb0*/ 	.word	0x0000d1b0
        /*0bb4*/ 	.word	0x00000002
        /*0bb8*/ 	.word	0x00022840
        /*0bbc*/ 	.short	0x010a
        /*0bbe*/ 	.byte	0x3f
	.zero		1


	//   ....[44]....
        /*0bc0*/ 	.word	0x0000d400
        /*0bc4*/ 	.word	0x00000002
        /*0bc8*/ 	.word	0x00022860
        /*0bcc*/ 	.short	0x010a
        /*0bce*/ 	.byte	0x3f
	.zero		1


	//   ....[45]....
        /*0bd0*/ 	.word	0x0000dc10
        /*0bd4*/ 	.word	0x00000002
        /*0bd8*/ 	.word	0x00022840
        /*0bdc*/ 	.short	0x010a
        /*0bde*/ 	.byte	0x3f
	.zero		1


	//   ....[46]....
        /*0be0*/ 	.word	0x0000de70
        /*0be4*/ 	.word	0x00000002
        /*0be8*/ 	.word	0x00022860
        /*0bec*/ 	.short	0x010a
        /*0bee*/ 	.byte	0x3f
	.zero		1


	//   ....[47]....
        /*0bf0*/ 	.word	0x0000f0b0
        /*0bf4*/ 	.word	0x00000000
        /*0bf8*/ 	.word	0x00022820
        /*0bfc*/ 	.short	0x010a
        /*0bfe*/ 	.byte	0x3f
	.zero		1


	//   ....[48]....
        /*0c00*/ 	.word	0x0000f270
        /*0c04*/ 	.word	0x00000006
        /*0c08*/ 	.word	0x00000000
        /*0c0c*/ 	.short	0x010a
        /*0c0e*/ 	.byte	0x3f
	.zero		1


	//   ....[49]....
        /*0c10*/ 	.word	0x0000f2e0
        /*0c14*/ 	.word	0x00000007
        /*0c18*/ 	.word	0x00000000
        /*0c1c*/ 	.short	0x010a
        /*0c1e*/ 	.byte	0x3f
	.zero		1


	//   ....[50]....
        /*0c20*/ 	.word	0x0000f350
        /*0c24*/ 	.word	0x00000004
        /*0c28*/ 	.word	0x00000000
        /*0c2c*/ 	.short	0x010a
        /*0c2e*/ 	.byte	0x3f
	.zero		1


	//   ....[51]....
        /*0c30*/ 	.word	0x0000f380
        /*0c34*/ 	.word	0x00000003
        /*0c38*/ 	.word	0x00000000
        /*0c3c*/ 	.short	0x010a
        /*0c3e*/ 	.byte	0x3f
	.zero		1


	//   ....[52]....
        /*0c40*/ 	.word	0x0000f3e0
        /*0c44*/ 	.word	0x00000007
        /*0c48*/ 	.word	0x00022800
        /*0c4c*/ 	.short	0x010a
        /*0c4e*/ 	.byte	0x3f
	.zero		1


	//   ....[53]....
        /*0c50*/ 	.word	0x0000f430
        /*0c54*/ 	.word	0x00000005
        /*0c58*/ 	.word	0x00022830
        /*0c5c*/ 	.short	0x010a
        /*0c5e*/ 	.byte	0x3f
	.zero		1


	//   ....[54]....
        /*0c60*/ 	.word	0x0000f480
        /*0c64*/ 	.word	0x00000005
        /*0c68*/ 	.word	0x00022850
        /*0c6c*/ 	.short	0x010a
        /*0c6e*/ 	.byte	0x3f
	.zero		1


	//   ....[55]....
        /*0c70*/ 	.word	0x0000f4e0
        /*0c74*/ 	.word	0x00000000
        /*0c78*/ 	.word	0x00022830
        /*0c7c*/ 	.short	0x010a
        /*0c7e*/ 	.byte	0x3f
	.zero		1


	//   ....[56]....
        /*0c80*/ 	.word	0x0000f530
        /*0c84*/ 	.word	0x000000b6
        /*0c88*/ 	.word	0x00022850
        /*0c8c*/ 	.short	0x010a
        /*0c8e*/ 	.byte	0x3f
	.zero		1


	//   ....[57]....
        /*0c90*/ 	.word	0x0000f6d0
        /*0c94*/ 	.word	0x00000000
        /*0c98*/ 	.word	0x00022840
        /*0c9c*/ 	.short	0x010a
        /*0c9e*/ 	.byte	0x3f
	.zero		1


	//   ....[58]....
        /*0ca0*/ 	.word	0x00010170
        /*0ca4*/ 	.word	0x00000002
        /*0ca8*/ 	.word	0x00022820
        /*0cac*/ 	.short	0x010a
        /*0cae*/ 	.byte	0x3f
	.zero		1


	//   ....[59]....
        /*0cb0*/ 	.word	0x000101c0
        /*0cb4*/ 	.word	0x00000002
        /*0cb8*/ 	.word	0x00022860
        /*0cbc*/ 	.short	0x010a
        /*0cbe*/ 	.byte	0x3f
	.zero		1


	//   ....[60]....
        /*0cc0*/ 	.word	0x00010210
        /*0cc4*/ 	.word	0x00000003
        /*0cc8*/ 	.word	0x00022840
        /*0ccc*/ 	.short	0x010a
        /*0cce*/ 	.byte	0x3f
	.zero		1


	//   ....[61]....
        /*0cd0*/ 	.word	0x00010260
        /*0cd4*/ 	.word	0x00000003
        /*0cd8*/ 	.word	0x00022860
        /*0cdc*/ 	.short	0x010a
        /*0cde*/ 	.byte	0x3f
	.zero		1


	//   ....[62]....
        /*0ce0*/ 	.word	0x000102b0
        /*0ce4*/ 	.word	0x00000002
        /*0ce8*/ 	.word	0x00022840
        /*0cec*/ 	.short	0x010a
        /*0cee*/ 	.byte	0x3f
	.zero		1


	//   ....[63]....
        /*0cf0*/ 	.word	0x00010300
        /*0cf4*/ 	.word	0x00000002
        /*0cf8*/ 	.word	0x00022860
        /*0cfc*/ 	.short	0x010a
        /*0cfe*/ 	.byte	0x3f
	.zero		1


	//   ....[64]....
        /*0d00*/ 	.word	0x00010350
        /*0d04*/ 	.word	0x00000002
        /*0d08*/ 	.word	0x00022840
        /*0d0c*/ 	.short	0x010a
        /*0d0e*/ 	.byte	0x3f
	.zero		1


	//   ....[65]....
        /*0d10*/ 	.word	0x000103a0
        /*0d14*/ 	.word	0x00000002
        /*0d18*/ 	.word	0x00022860
        /*0d1c*/ 	.short	0x010a
        /*0d1e*/ 	.byte	0x3f
	.zero		1


	//   ....[66]....
        /*0d20*/ 	.word	0x00010d30
        /*0d24*/ 	.word	0x00000000
        /*0d28*/ 	.word	0x00022820
        /*0d2c*/ 	.short	0x010a
        /*0d2e*/ 	.byte	0x3f
	.zero		1


	//   ....[67]....
        /*0d30*/ 	.word	0x00010ed0
        /*0d34*/ 	.word	0x00000006
        /*0d38*/ 	.word	0x00000000
        /*0d3c*/ 	.short	0x010a
        /*0d3e*/ 	.byte	0x3f
	.zero		1


	//   ....[68]....
        /*0d40*/ 	.word	0x00010f20
        /*0d44*/ 	.word	0x00000007
        /*0d48*/ 	.word	0x00000000
        /*0d4c*/ 	.short	0x010a
        /*0d4e*/ 	.byte	0x3f
	.zero		1


	//   ....[69]....
        /*0d50*/ 	.word	0x00010f70
        /*0d54*/ 	.word	0x00000004
        /*0d58*/ 	.word	0x00000000
        /*0d5c*/ 	.short	0x010a
        /*0d5e*/ 	.byte	0x3f
	.zero		1


	//----- nvinfo : EIATTR_NUM_MBARRIERS
	.align		4
.L_1219:
        /*0d60*/ 	.byte	0x03, 0x38
        /*0d62*/ 	.short	0x0016


	//----- nvinfo : EIATTR_EXIT_INSTR_OFFSETS
	.align		4
        /*0d64*/ 	.byte	0x04, 0x1c
        /*0d66*/ 	.short	(.L_1221 - .L_1220)


	//   ....[0]....
.L_1220:
        /*0d68*/ 	.word	0x00000a80


	//   ....[1]....
        /*0d6c*/ 	.word	0x000094e0


	//   ....[2]....
        /*0d70*/ 	.word	0x0000f3d0


	//----- nvinfo : EIATTR_MAX_THREADS
	.align		4
.L_1221:
        /*0d74*/ 	.byte	0x04, 0x05
        /*0d76*/ 	.short	(.L_1223 - .L_1222)
.L_1222:
        /*0d78*/ 	.word	0x00000180
        /*0d7c*/ 	.word	0x00000001
        /*0d80*/ 	.word	0x00000001


	//----- nvinfo : EIATTR_CRS_STACK_SIZE
	.align		4
.L_1223:
        /*0d84*/ 	.byte	0x04, 0x1e
        /*0d86*/ 	.short	(.L_1225 - .L_1224)
.L_1224:
        /*0d88*/ 	.word	0x00000000


	//----- nvinfo : EIATTR_CBANK_PARAM_SIZE
	.align		4
.L_1225:
        /*0d8c*/ 	.byte	0x03, 0x19
        /*0d8e*/ 	.short	0x0af0


	//----- nvinfo : EIATTR_PARAM_CBANK
	.align		4
        /*0d90*/ 	.byte	0x04, 0x0a
        /*0d92*/ 	.short	(.L_1227 - .L_1226)
	.align		4
.L_1226:
        /*0d94*/ 	.word	index@(.nv.constant0._ZN7cutlass13device_kernelIN5flash11enable_sm90INS1_16FlashAttnFwdSm90INS1_25CollectiveMainloopFwdSm90ILi2EN4cute5tupleIJNS5_1CILi1EEES8_S8_EEENS6_IJNS7_ILi128EEENS7_ILi96EEENS7_ILi64EEEEEELi256ENS_6half_tEfNS_4arch4Sm90ELb0ELb0ELb1ELb1ELb0ELb0ELb0ELb1ELb0ELb1ELb0ELb0EEENS1_21CollectiveEpilogueFwdINS6_IJSA_NS7_ILi256EEESB_EEES9_SE_SG_Li256ELb1ELb1ELb0ELb0EEENS1_36VarlenDynamicPersistentTileSchedulerILi128ELi96ELi256ELi128ELb0ELb1ELb1ELb0ELb1ELb1EEEEEEEEEvNT_6ParamsE)
        /*0d98*/ 	.short	0x0210
        /*0d9a*/ 	.short	0x0af0


	//----- nvinfo : EIATTR_SW_WAR
	.align		4
.L_1227:
        /*0d9c*/ 	.byte	0x04, 0x36
        /*0d9e*/ 	.short	(.L_1229 - .L_1228)
.L_1228:
        /*0da0*/ 	.word	0x00000008
.L_1229:


//--------------------- .nv.info._ZN7cutlass13device_kernelIN5flash11enable_sm90INS1_16FlashAttnFwdSm90INS1_25CollectiveMainloopFwdSm90ILi2EN4cute5tupleIJNS5_1CILi1EEES8_S8_EEENS6_IJNS7_ILi128EEENS7_ILi96EEENS7_ILi64EEEEEELi256ENS_6half_tEfNS_4arch4Sm90ELb0ELb0ELb1ELb1ELb0ELb1ELb0ELb1ELb0ELb1ELb0ELb0EEENS1_21CollectiveEpilogueFwdINS6_IJSA_NS7_ILi256EEESB_EEES9_SE_SG_Li256ELb1ELb1ELb0ELb0EEENS1_36VarlenDynamicPersistentTileSchedulerILi128ELi96ELi256ELi128ELb0ELb1ELb1ELb0ELb1ELb1EEEEEEEEEvNT_6ParamsE --------------------------
	.section	.nv.info._ZN7cutlass13device_kernelIN5flash11enable_sm90INS1_16FlashAttnFwdSm90INS1_25CollectiveMainloopFwdSm90ILi2EN4cute5tupleIJNS5_1CILi1EEES8_S8_EEENS6_IJNS7_ILi128EEENS7_ILi96EEENS7_ILi64EEEEEELi256ENS_6half_tEfNS_4arch4Sm90ELb0ELb0ELb1ELb1ELb0ELb1ELb0ELb1ELb0ELb1ELb0ELb0EEENS1_21CollectiveEpilogueFwdINS6_IJSA_NS7_ILi256EEESB_EEES9_SE_SG_Li256ELb1ELb1ELb0ELb0EEENS1_36VarlenDynamicPersistentTileSchedulerILi128ELi96ELi256ELi128ELb0ELb1ELb1ELb0ELb1ELb1EEEEEEEEEvNT_6ParamsE,"",@"SHT_CUDA_INFO"
	.sectionflags	@""
	.align	4


	//----- nvinfo : EIATTR_CUDA_API_VERSION
	.align		4
        /*0000*/ 	.byte	0x04, 0x37
        /*0002*/ 	.short	(.L_1231 - .L_1230)
.L_1230:
        /*0004*/ 	.word	0x00000082


	//----- nvinfo : EIATTR_KPARAM_INFO
	.align		4
.L_1231:
        /*0008*/ 	.byte	0x04, 0x17
        /*000a*/ 	.short	(.L_1233 - .L_1232)
.L_1232:
        /*000c*/ 	.word	0x00000000
        /*0010*/ 	.short	0x0000
        /*0012*/ 	.short	0x0070
        /*0014*/ 	.byte	0x00, 0xf0, 0x01, 0x2a


	//----- nvinfo : EIATTR_SPARSE_MMA_MASK
	.align		4
.L_1233:
        /*0018*/ 	.byte	0x03, 0x50
        /*001a*/ 	.short	0x0000


	//----- nvinfo : EIATTR_MAXREG_COUNT
	.align		4
        /*001c*/ 	.byte	0x03, 0x1b
        /*001e*/ 	.short	0x00a8


	//----- nvinfo : EIATTR_NUM_BARRIERS
	.align		4
        /*0020*/ 	.byte	0x02, 0x4c
        /*0022*/ 	.byte	0x10
	.zero		1


	//----- nvinfo : EIATTR_EXTERNS
	.align		4
        /*0024*/ 	.byte	0x04, 0x0f
        /*0026*/ 	.short	(.L_1235 - .L_1234)


	//   ....[0]....
	.align		4
.L_1234:
        /*0028*/ 	.word	index@(__assertfail)


	//----- nvinfo : EIATTR_ANNOTATIONS
	.align		4
.L_1235:
        /*002c*/ 	.byte	0x04, 0x55
        /*002e*/ 	.short	(.L_1237 - .L_1236)


	//   ....[0]....
.L_1236:
        /* <DEDUP_REMOVED lines=91> */


	//----- nvinfo : EIATTR_MERCURY_ISA_VERSION
	.align		4
.L_1237:
        /*05d0*/ 	.byte	0x03, 0x5f
        /*05d2*/ 	.short	0x0101


	//----- nvinfo : EIATTR_UNUSED_LOAD_BYTE_OFFSET
	.align		4
        /*05d4*/ 	.byte	0x04, 0x44
        /*05d6*/ 	.short	(.L_1239 - .L_1238)


	//   ....[0]....
.L_1238:
        /*05d8*/ 	.word	0x00000ac0
        /*05dc*/ 	.word	0x0000fff0


	//   ....[1]....
        /*05e0*/ 	.word	0x0000d0a0
        /*05e4*/ 	.word	0x0000fff0


	//----- nvinfo : EIATTR_INT_WARP_WIDE_INSTR_OFFSETS
	.align		4
.L_1239:
        /*05e8*/ 	.byte	0x04, 0x31
        /*05ea*/ 	.short	(.L_1241 - .L_1240)


	//   ....[0]....
.L_1240:
        /*05ec*/ 	.word	0x00000180


	//   ....[1]....
        /*05f0*/ 	.word	0x00000220


	//   ....[2]....
        /*05f4*/ 	.word	0x00000290


	//   ....[3]....
        /*05f8*/ 	.word	0x00012460


	//   ....[4]....
        /*05fc*/ 	.word	0x000124f0


	//   ....[5]....
        /*0600*/ 	.word	0x00016490


	//   ....[6]....
        /*0604*/ 	.word	0x00016520


	//----- nvinfo : EIATTR_COOP_GROUP_MASK_REGIDS
	.align		4
.L_1241:
        /*0608*/ 	.byte	0x04, 0x29
        /*060a*/ 	.short	(.L_1243 - .L_1242)


	//   ....[0]....
.L_1242:
        /*060c*/ 	.word	0xffffffff


	//   ....[1]....
        /*0610*/ 	.word	0xffffffff


	//   ....[2]....
        /*0614*/ 	.word	0xffffffff


	//   ....[3]....
        /*0618*/ 	.word	0xffffffff


	//   ....[4]....
        /*061c*/ 	.word	0xffffffff


	//   ....[5]....
        /*0620*/ 	.word	0xffffffff


	//   ....[6]....
        /*0624*/ 	.word	0xffffffff


	//   ....[7]....
        /*0628*/ 	.word	0xffffffff


	//   ....[8]....
        /*062c*/ 	.word	0xffffffff


	//   ....[9]....
        /*0630*/ 	.word	0xffffffff


	//   ....[10]....
        /*0634*/ 	.word	0xffffffff


	//   ....[11]....
        /*0638*/ 	.word	0xffffffff


	//   ....[12]....
        /*063c*/ 	.word	0xffffffff


	//   ....[13]....
        /*0640*/ 	.word	0xffffffff


	//   ....[14]....
        /*0644*/ 	.word	0xffffffff


	//   ....[15]....
        /*0648*/ 	.word	0xffffffff


	//   ....[16]....
        /*064c*/ 	.word	0xffffffff


	//   ....[17]....
        /*0650*/ 	.word	0xffffffff


	//   ....[18]....
        /*0654*/ 	.word	0xffffffff


	//   ....[19]....
        /*0658*/ 	.word	0xffffffff


	//   ....[20]....
        /*065c*/ 	.word	0xffffffff


	//   ....[21]....
        /*0660*/ 	.word	0xffffffff


	//   ....[22]....
        /*0664*/ 	.word	0xffffffff


	//   ....[23]....
        /*0668*/ 	.word	0xffffffff


	//   ....[24]....
        /*066c*/ 	.word	0xffffffff


	//   ....[25]....
        /*0670*/ 	.word	0xffffffff


	//   ....[26]....
        /*0674*/ 	.word	0xffffffff


	//   ....[27]....
        /*0678*/ 	.word	0xffffffff


	//   ....[28]....
        /*067c*/ 	.word	0xffffffff


	//   ....[29]....
        /*0680*/ 	.word	0xffffffff


	//   ....[30]....
        /*0684*/ 	.word	0xffffffff


	//   ....[31]....
        /*0688*/ 	.word	0xffffffff


	//   ....[32]....
        /*068c*/ 	.word	0xffffffff


	//   ....[33]....
        /*0690*/ 	.word	0xffffffff


	//   ....[34]....
        /*0694*/ 	.word	0xffffffff


	//   ....[35]....
        /*0698*/ 	.word	0xffffffff


	//   ....[36]....
        /*069c*/ 	.word	0xffffffff


	//   ....[37]....
        /*06a0*/ 	.word	0xffffffff


	//   ....[38]....
        /*06a4*/ 	.word	0xffffffff


	//   ....[39]....
        /*06a8*/ 	.word	0xffffffff


	//   ....[40]....
        /*06ac*/ 	.word	0xffffffff


	//   ....[41]....
        /*06b0*/ 	.word	0xffffffff


	//   ....[42]....
        /*06b4*/ 	.word	0xffffffff


	//   ....[43]....
        /*06b8*/ 	.word	0xffffffff


	//   ....[44]....
        /*06bc*/ 	.word	0xffffffff


	//   ....[45]....
        /*06c0*/ 	.word	0xffffffff


	//   ....[46]....
        /*06c4*/ 	.word	0xffffffff


	//   ....[47]....
        /*06c8*/ 	.word	0xffffffff


	//   ....[48]....
        /*06cc*/ 	.word	0xffffffff


	//   ....[49]....
        /*06d0*/ 	.word	0xffffffff


	//   ....[50]....
        /*06d4*/ 	.word	0xffffffff


	//   ....[51]....
        /*06d8*/ 	.word	0xffffffff


	//   ....[52]....
        /*06dc*/ 	.word	0xffffffff


	//   ....[53]....
        /*06e0*/ 	.word	0xffffffff


	//   ....[54]....
        /*06e4*/ 	.word	0xffffffff


	//   ....[55]....
        /*06e8*/ 	.word	0xffffffff


	//   ....[56]....
        /*06ec*/ 	.word	0xffffffff


	//   ....[57]....
        /*06f0*/ 	.word	0xffffffff


	//   ....[58]....
        /*06f4*/ 	.word	0xffffffff


	//   ....[59]....
        /*06f8*/ 	.word	0xffffffff


	//   ....[60]....
        /*06fc*/ 	.word	0xffffffff


	//   ....[61]....
        /*0700*/ 	.word	0xffffffff


	//   ....[62]....
        /*0704*/ 	.word	0xffffffff


	//   ....[63]....
        /*0708*/ 	.word	0xffffffff


	//   ....[64]....
        /*070c*/ 	.word	0xffffffff


	//   ....[65]....
        /*0710*/ 	.word	0xffffffff


	//   ....[66]....
        /*0714*/ 	.word	0xffffffff


	//   ....[67]....
        /*0718*/ 	.word	0xffffffff


	//   ....[68]....
        /*071c*/ 	.word	0xffffffff


	//   ....[69]....
        /*0720*/ 	.word	0xffffffff


	//   ....[70]....
        /*0724*/ 	.word	0xffffffff


	//   ....[71]....
        /*0728*/ 	.word	0xffffffff


	//   ....[72]....
        /*072c*/ 	.word	0xffffffff


	//   ....[73]....
        /*0730*/ 	.word	0xffffffff


	//   ....[74]....
        /*0734*/ 	.word	0xffffffff


	//   ....[75]....
        /*0738*/ 	.word	0xffffffff


	//   ....[76]....
        /*073c*/ 	.word	0xffffffff


	//   ....[77]....
        /*0740*/ 	.word	0xffffffff


	//   ....[78]....
        /*0744*/ 	.word	0xffffffff


	//   ....[79]....
        /*0748*/ 	.word	0xffffffff


	//   ....[80]....
        /*074c*/ 	.word	0xffffffff


	//   ....[81]....
        /*0750*/ 	.word	0xffffffff


	//   ....[82]....
        /*0754*/ 	.word	0xffffffff


	//   ....[83]....
        /*0758*/ 	.word	0xffffffff


	//   ....[84]....
        /*075c*/ 	.word	0xffffffff


	//   ....[85]....
        /*0760*/ 	.word	0xffffffff


	//   ....[86]....
        /*0764*/ 	.word	0xffffffff


	//   ....[87]....
        /*0768*/ 	.word	0xffffffff


	//   ....[88]....
        /*076c*/ 	.word	0xffffffff


	//   ....[89]....
        /*0770*/ 	.word	0xffffffff


	//   ....[90]....
        /*0774*/ 	.word	0xffffffff


	//   ....[91]....
        /*0778*/ 	.word	0xffffffff


	//   ....[92]....
        /*077c*/ 	.word	0xffffffff


	//   ....[93]....
        /*0780*/ 	.word	0xffffffff


	//   ....[94]....
        /*0784*/ 	.word	0xffffffff


	//   ....[95]....
        /*0788*/ 	.word	0xffffffff


	//   ....[96]....
        /*078c*/ 	.word	0xffffffff


	//   ....[97]....
        /*0790*/ 	.word	0xffffffff


	//   ....[98]....
        /*0794*/ 	.word	0xffffffff


	//   ....[99]....
        /*0798*/ 	.word	0xffffffff


	//   ....[100]....
        /*079c*/ 	.word	0x0500000f


	//   ....[101]....
        /*07a0*/ 	.word	0x0500000f


	//   ....[102]....
        /*07a4*/ 	.word	0x0500000f


	//   ....[103]....
        /*07a8*/ 	.word	0x0500000f


	//   ....[104]....
        /*07ac*/ 	.word	0x0500000f


	//   ....[105]....
        /*07b0*/ 	.word	0x0500000f


	//   ....[106]....
        /*07b4*/ 	.word	0x0500000f


	//   ....[107]....
        /*07b8*/ 	.word	0x0500000f


	//   ....[108]....
        /*07bc*/ 	.word	0x0500000f


	//   ....[109]....
        /*07c0*/ 	.word	0x0500000f


	//   ....[110]....
        /*07c4*/ 	.word	0x0500000f


	//   ....[111]....
        /*07c8*/ 	.word	0x0500000f


	//   ....[112]....
        /*07cc*/ 	.word	0x0500000f


	//   ....[113]....
        /*07d0*/ 	.word	0x0500000f


	//   ....[114]....
        /*07d4*/ 	.word	0x0500000f


	//   ....[115]....
        /*07d8*/ 	.word	0x0500000f


	//   ....[116]....
        /*07dc*/ 	.word	0x0500000f


	//   ....[117]....
        /*07e0*/ 	.word	0x0500000f


	//   ....[118]....
        /*07e4*/ 	.word	0x0500000f


	//   ....[119]....
        /*07e8*/ 	.word	0x0500000f


	//   ....[120]....
        /*07ec*/ 	.word	0x0500000f


	//   ....[121]....
        /*07f0*/ 	.word	0x0500000f


	//   ....[122]....
        /*07f4*/ 	.word	0x0500000f


	//   ....[123]....
        /*07f8*/ 	.word	0x0500000f


	//   ....[124]....
        /*07fc*/ 	.word	0x0500000f


	//   ....[125]....
        /*0800*/ 	.word	0x0500000f


	//   ....[126]....
        /*0804*/ 	.word	0x0500000f


	//   ....[127]....
        /*0808*/ 	.word	0x0500000f


	//   ....[128]....
        /*080c*/ 	.word	0x0500000f


	//   ....[129]....
        /*0810*/ 	.word	0x0500000f


	//   ....[130]....
        /*0814*/ 	.word	0x0500000f


	//   ....[131]....
        /*0818*/ 	.word	0x0500000f


	//   ....[132]....
        /*081c*/ 	.word	0x0500000f


	//   ....[133]....
        /*0820*/ 	.word	0x0500000f


	//   ....[134]....
        /*0824*/ 	.word	0x0500000f


	//   ....[135]....
        /*0828*/ 	.word	0x0500000f


	//   ....[136]....
        /*082c*/ 	.word	0x0500000f


	//   ....[137]....
        /*0830*/ 	.word	0x0500000f


	//   ....[138]....
        /*0834*/ 	.word	0x0500000f


	//   ....[139]....
        /*0838*/ 	.word	0x0500000f


	//   ....[140]....
        /*083c*/ 	.word	0x0500000f


	//   ....[141]....
        /*0840*/ 	.word	0x0500000f


	//   ....[142]....
        /*0844*/ 	.word	0x0500000f


	//   ....[143]....
        /*0848*/ 	.word	0x0500000f


	//   ....[144]....
        /*084c*/ 	.word	0x0500000f


	//   ....[145]....
        /*0850*/ 	.word	0x0500000f


	//   ....[146]....
        /*0854*/ 	.word	0x0500000f


	//   ....[147]....
        /*0858*/ 	.word	0x0500000f


	//   ....[148]....
        /*085c*/ 	.word	0x0500000f


	//   ....[149]....
        /*0860*/ 	.word	0x0500000f


	//   ....[150]....
        /*0864*/ 	.word	0x0500000f


	//   ....[151]....
        /*0868*/ 	.word	0x0500000f


	//   ....[152]....
        /*086c*/ 	.word	0x0500000f


	//----- nvinfo : EIATTR_COOP_GROUP_INSTR_OFFSETS
	.align		4
.L_1243:
        /*0870*/ 	.byte	0x04, 0x28
        /*0872*/ 	.short	(.L_1245 - .L_1244)


	//   ....[0]....
.L_1244:
        /*0874*/ 	.word	0x00000060


	//   ....[1]....
        /*0878*/ 	.word	0x00000190


	//   ....[2]....
        /*087c*/ 	.word	0x00000240


	//   ....[3]....
        /*0880*/ 	.word	0x00000400


	//   ....[4]....
        /*0884*/ 	.word	0x00000560


	//   ....[5]....
        /*0888*/ 	.word	0x00000680


	//   ....[6]....
        /*088c*/ 	.word	0x000007e0


	//   ....[7]....
        /*0890*/ 	.word	0x00005a70


	//   ....[8]....
        /*0894*/ 	.word	0x00006010


	//   ....[9]....
        /*0898*/ 	.word	0x00006020


	//   ....[10]....
        /*089c*/ 	.word	0x00006030


	//   ....[11]....
        /*08a0*/ 	.word	0x00006040


	//   ....[12]....
        /*08a4*/ 	.word	0x00006ff0


	//   ....[13]....
        /*08a8*/ 	.word	0x00007000


	//   ....[14]....
        /*08ac*/ 	.word	0x00007010


	//   ....[15]....
        /*08b0*/ 	.word	0x00007020


	//   ....[16]....
        /*08b4*/ 	.word	0x00008f50


	//   ....[17]....
        /*08b8*/ 	.word	0x00008fb0


	//   ....[18]....
        /*08bc*/ 	.word	0x00009380


	//   ....[19]....
        /*08c0*/ 	.word	0x000093d0


	//   ....[20]....
        /*08c4*/ 	.word	0x0000aa00


	//   ....[21]....
        /*08c8*/ 	.word	0x0000aa70


	//   ....[22]....
        /*08cc*/ 	.word	0x0000b4b0


	//   ....[23]....
        /*08d0*/ 	.word	0x0000b510


	//   ....[24]....
        /*08d4*/ 	.word	0x0000c620


	//   ....[25]....
        /*08d8*/ 	.word	0x0000c660


	//   ....[26]....
        /*08dc*/ 	.word	0x0000c6e0


	//   ....[27]....
        /*08e0*/ 	.word	0x0000c710


	//   ....[28]....
        /*08e4*/ 	.word	0x0000e050


	//   ....[29]....
        /*08e8*/ 	.word	0x0000e090


	//   ....[30]....
        /*08ec*/ 	.word	0x0000e0d0


	//   ....[31]....
        /*08f0*/ 	.word	0x0000e110


	//   ....[32]....
        /*08f4*/ 	.word	0x0000e9b0


	//   ....[33]....
        /*08f8*/ 	.word	0x0000e9f0


	//   ....[34]....
        /*08fc*/ 	.word	0x0000eb60


	//   ....[35]....
        /*0900*/ 	.word	0x0000eb80


	//   ....[36]....
        /*0904*/ 	.word	0x0000ecc0


	//   ....[37]....
        /*0908*/ 	.word	0x0000ece0


	//   ....[38]....
        /*090c*/ 	.word	0x0000ee30


	//   ....[39]....
        /*0910*/ 	.word	0x0000ee50


	//   ....[40]....
        /*0914*/ 	.word	0x0000f6b0


	//   ....[41]....
        /*0918*/ 	.word	0x0000f6c0


	//   ....[42]....
        /*091c*/ 	.word	0x0000f8a0


	//   ....[43]....
        /*0920*/ 	.word	0x0000f8b0


	//   ....[44]....
        /*0924*/ 	.word	0x0000fa80


	//   ....[45]....
        /*0928*/ 	.word	0x0000fa90


	//   ....[46]....
        /*092c*/ 	.word	0x0000fc60


	//   ....[47]....
        /*0930*/ 	.word	0x0000fc70


	//   ....[48]....
        /*0934*/ 	.word	0x0000fe90


	//   ....[49]....
        /*0938*/ 	.word	0x00010080


	//   ....[50]....
        /*093c*/ 	.word	0x000100b0


	//   ....[51]....
        /*0940*/ 	.word	0x000100e0


	//   ....[52]....
        /*0944*/ 	.word	0x00010110


	//   ....[53]....
        /*0948*/ 	.word	0x00010140


	//   ....[54]....
        /*094c*/ 	.word	0x00010170


	//   ....[55]....
        /*0950*/ 	.word	0x000102e0


	//   ....[56]....
        /*0954*/ 	.word	0x00010310


	//   ....[57]....
        /*0958*/ 	.word	0x00010340


	//   ....[58]....
        /*095c*/ 	.word	0x00010370


	//   ....[59]....
        /*0960*/ 	.word	0x000103a0


	//   ....[60]....
        /*0964*/ 	.word	0x000103d0


	//   ....[61]....
        /*0968*/ 	.word	0x00010470


	//   ....[62]....
        /*096c*/ 	.word	0x000104a0


	//   ....[63]....
        /*0970*/ 	.word	0x00010530


	//   ....[64]....
        /*0974*/ 	.word	0x00011080


	//   ....[65]....
        /*0978*/ 	.word	0x00012a70


	//   ....[66]....
        /*097c*/ 	.word	0x00013630


	//   ....[67]....
        /*0980*/ 	.word	0x00013640


	//   ....[68]....
        /*0984*/ 	.word	0x000136e0


	//   ....[69]....
        /*0988*/ 	.word	0x000136f0


	//   ....[70]....
        /*098c*/ 	.word	0x00013770


	//   ....[71]....
        /*0990*/ 	.word	0x00013780


	//   ....[72]....
        /*0994*/ 	.word	0x00013800


	//   ....[73]....
        /*0998*/ 	.word	0x00013810


	//   ....[74]....
        /*099c*/ 	.word	0x00013890


	//   ....[75]....
        /*09a0*/ 	.word	0x000138a0


	//   ....[76]....
        /*09a4*/ 	.word	0x00013920


	//   ....[77]....
        /*09a8*/ 	.word	0x00013930


	//   ....[78]....
        /*09ac*/ 	.word	0x000139b0


	//   ....[79]....
        /*09b0*/ 	.word	0x000139c0


	//   ....[80]....
        /*09b4*/ 	.word	0x00013a10


	//   ....[81]....
        /*09b8*/ 	.word	0x00013a30


	//   ....[82]....
        /*09bc*/ 	.word	0x00016720


	//   ....[83]....
        /*09c0*/ 	.word	0x00016780


	//   ....[84]....
        /*09c4*/ 	.word	0x000167b0


	//   ....[85]....
        /*09c8*/ 	.word	0x000167e0


	//   ....[86]....
        /*09cc*/ 	.word	0x00016810


	//   ....[87]....
        /*09d0*/ 	.word	0x00016840


	//   ....[88]....
        /*09d4*/ 	.word	0x00016870


	//   ....[89]....
        /*09d8*/ 	.word	0x00016880


	//   ....[90]....
        /*09dc*/ 	.word	0x00016a00


	//   ....[91]....
        /*09e0*/ 	.word	0x00016a30


	//   ....[92]....
        /*09e4*/ 	.word	0x00016a60


	//   ....[93]....
        /*09e8*/ 	.word	0x00016a90


	//   ....[94]....
        /*09ec*/ 	.word	0x00016ac0


	//   ....[95]....
        /*09f0*/ 	.word	0x00016af0


	//   ....[96]....
        /*09f4*/ 	.word	0x00016bb0


	//   ....[97]....
        /*09f8*/ 	.word	0x00016bd0


	//   ....[98]....
        /*09fc*/ 	.word	0x00016c40


	//   ....[99]....
        /*0a00*/ 	.word	0x000170d0


	//   ....[100]....
        /*0a04*/ 	.word	0x00017510


	//   ....[101]....
        /*0a08*/ 	.word	0x000175b0


	//   ....[102]....
        /*0a0c*/ 	.word	0x00017640


	//   ....[103]....
        /*0a10*/ 	.word	0x00017690


	//   ....[104]....
        /*0a14*/ 	.word	0x000176e0


	//   ....[105]....
        /*0a18*/ 	.word	0x000177c0


	//   ....[106]....
        /*0a1c*/ 	.word	0x00017850


	//   ....[107]....
        /*0a20*/ 	.word	0x000178a0


	//   ....[108]....
        /*0a24*/ 	.word	0x000178f0


	//   ....[109]....
        /*0a28*/ 	.word	0x00017b00


	//   ....[110]....
        /*0a2c*/ 	.word	0x00017b50


	//   ....[111]....
        /*0a30*/ 	.word	0x00017be0


	//   ....[112]....
        /*0a34*/ 	.word	0x00017c70


	//   ....[113]....
        /*0a38*/ 	.word	0x00017d00


	//   ....[114]....
        /*0a3c*/ 	.word	0x00017d90


	//   ....[115]....
        /*0a40*/ 	.word	0x00017e20


	//   ....[116]....
        /*0a44*/ 	.word	0x00017eb0


	//   ....[117]....
        /*0a48*/ 	.word	0x00017f70


	//   ....[118]....
        /*0a4c*/ 	.word	0x00018260


	//   ....[119]....
        /*0a50*/ 	.word	0x00018440


	//   ....[120]....
        /*0a54*/ 	.word	0x00018490


	//   ....[121]....
        /*0a58*/ 	.word	0x000184f0


	//   ....[122]....
        /*0a5c*/ 	.word	0x000185e0


	//   ....[123]....
        /*0a60*/ 	.word	0x00018640


	//   ....[124]....
        /*0a64*/ 	.word	0x00018730


	//   ....[125]....
        /*0a68*/ 	.word	0x00018790


	//   ....[126]....
        /*0a6c*/ 	.word	0x00018880


	//   ....[127]....
        /*0a70*/ 	.word	0x000188e0


	//   ....[128]....
        /*0a74*/ 	.word	0x000189d0


	//   ....[129]....
        /*0a78*/ 	.word	0x00018a30


	//   ....[130]....
        /*0a7c*/ 	.word	0x00018b20


	//   ....[131]....
        /*0a80*/ 	.word	0x00018b80


	//   ....[132]....
        /*0a84*/ 	.word	0x00018c60


	//   ....[133]....
        /*0a88*/ 	.word	0x00018cc0


	//   ....[134]....
        /*0a8c*/ 	.word	0x00018d90


	//   ....[135]....
        /*0a90*/ 	.word	0x000190c0


	//   ....[136]....
        /*0a94*/ 	.word	0x00019160


	//   ....[137]....
        /*0a98*/ 	.word	0x00019280


	//   ....[138]....
        /*0a9c*/ 	.word	0x00019300


	//   ....[139]....
        /*0aa0*/ 	.word	0x00019380


	//   ....[140]....
        /*0aa4*/ 	.word	0x00019400


	//   ....[141]....
        /*0aa8*/ 	.word	0x00019480


	//   ....[142]....
        /*0aac*/ 	.word	0x00019510


	//   ....[143]....
        /*0ab0*/ 	.word	0x000195b0


	//   ....[144]....
        /*0ab4*/ 	.word	0x00019650


	//   ....[145]....
        /*0ab8*/ 	.word	0x000196d0


	//   ....[146]....
        /*0abc*/ 	.word	0x00019750


	//   ....[147]....
        /*0ac0*/ 	.word	0x000197d0


	//   ....[148]....
        /*0ac4*/ 	.word	0x00019860


	//   ....[149]....
        /*0ac8*/ 	.word	0x000198e0


	//   ....[150]....
        /*0acc*/ 	.word	0x00019980


	//   ....[151]....
        /*0ad0*/ 	.word	0x00019a10


	//   ....[152]....
        /*0ad4*/ 	.word	0x00019b40


	//----- nvinfo : EIATTR_REG_RECONFIG
	.align		4
.L_1245:
        /*0ad8*/ 	.byte	0x01, 0x54
	.zero		2


	//----- nvinfo : EIATTR_SYSCALL_OFFSETS
	.align		4
        /*0adc*/ 	.byte	0x04, 0x46
        /*0ade*/ 	.short	(.L_1247 - .L_1246)


	//   ....[0]....
.L_1246:
        /*0ae0*/ 	.word	0x000017c0


	//   ....[1]....
        /*0ae4*/ 	.word	0x00001910


	//   ....[2]....
        /*0ae8*/ 	.word	0x00005c10


	//   ....[3]....
        /*0aec*/ 	.word	0x00005f80


	//   ....[4]....
        /*0af0*/ 	.word	0x00012660


	//   ....[5]....
        /*0af4*/ 	.word	0x000127c0


	//   ....[6]....
        /*0af8*/ 	.word	0x000128c0


	//   ....[7]....
        /*0afc*/ 	.word	0x00013230


	//----- nvinfo : EIATTR_MBARRIER_INSTR_OFFSETS
	.align		4
.L_1247:
        /*0b00*/ 	.byte	0x04, 0x39
        /*0b02*/ 	.short	(.L_1249 - .L_1248)


	//   ....[0]....
.L_1248:
        /*0b04*/ 	.word	0x000002b0
        /*0b08*/ 	.word	0x000000ff
        /*0b0c*/ 	.word	0x00022800
        /*0b10*/ 	.short	0x0100
        /*0b12*/ 	.byte	0x08
	.zero		1


	//   ....[1]....
        /*0b14*/ 	.word	0x000002c0
        /*0b18*/ 	.word	0x000000ff
        /*0b1c*/ 	.word	0x00022820
        /*0b20*/ 	.short	0x0100
        /*0b22*/ 	.byte	0x08
	.zero		1


	//   ....[2]....
        /*0b24*/ 	.word	0x000003b0
        /*0b28*/ 	.word	0x000000ff
        /*0b2c*/ 	.word	0x00022830
        /*0b30*/ 	.short	0x0100
        /*0b32*/ 	.byte	0x08
	.zero		1


	//   ....[3]....
        /*0b34*/ 	.word	0x000003c0
        /*0b38*/ 	.word	0x000000ff
        /*0b3c*/ 	.word	0x00022840
        /*0b40*/ 	.short	0x0100
        /*0b42*/ 	.byte	0x08
	.zero		1


	//   ....[4]....
        /*0b44*/ 	.word	0x000003d0
        /*0b48*/ 	.word	0x000000ff
        /*0b4c*/ 	.word	0x00022838
        /*0b50*/ 	.short	0x0100
        /*0b52*/ 	.byte	0x08
	.zero		1


	//   ....[5]....
        /*0b54*/ 	.word	0x000003e0
        /*0b58*/ 	.word	0x000000ff
        /*0b5c*/ 	.word	0x00022848
        /*0b60*/ 	.short	0x0100
        /*0b62*/ 	.byte	0x08
	.zero		1


	//   ....[6]....
        /*0b64*/ 	.word	0x00000510
        /*0b68*/ 	.word	0x000000ff
        /*0b6c*/ 	.word	0x00022850
        /*0b70*/ 	.short	0x0100
        /*0b72*/ 	.byte	0x08
	.zero		1


	//   ....[7]....
        /*0b74*/ 	.word	0x00000520
        /*0b78*/ 	.word	0x000000ff
        /*0b7c*/ 	.word	0x00022860
        /*0b80*/ 	.short	0x0100
        /*0b82*/ 	.byte	0x08
	.zero		1


	//   ....[8]....
        /*0b84*/ 	.word	0x00000530
        /*0b88*/ 	.word	0x000000ff
        /*0b8c*/ 	.word	0x00022858
        /*0b90*/ 	.short	0x0100
        /*0b92*/ 	.byte	0x08
	.zero		1


	//   ....[9]....
        /*0b94*/ 	.word	0x00000540
        /*0b98*/ 	.word	0x000000ff
        /*0b9c*/ 	.word	0x00022868
        /*0ba0*/ 	.short	0x0100
        /*0ba2*/ 	.byte	0x08
	.zero		1


	//   ....[10]....
        /*0ba4*/ 	.word	0x00000630
        /*0ba8*/ 	.word	0x000000ff
        /*0bac*/ 	.word	0x00022870
        /*0bb0*/ 	.short	0x0100
        /*0bb2*/ 	.byte	0x06
	.zero		1


	//   ....[11]....
        /*0bb4*/ 	.word	0x00000640
        /*0bb8*/ 	.word	0x000000ff
        /*0bbc*/ 	.word	0x00022880
        /*0bc0*/ 	.short	0x0100
        /*0bc2*/ 	.byte	0x06
	.zero		1


	//   ....[12]....
        /*0bc4*/ 	.word	0x00000650
        /*0bc8*/ 	.word	0x000000ff
        /*0bcc*/ 	.word	0x00022878
        /*0bd0*/ 	.short	0x0100
        /*0bd2*/ 	.byte	0x06
	.zero		1


	//   ....[13]....
        /*0bd4*/ 	.word	0x00000660
        /*0bd8*/ 	.word	0x000000ff
        /*0bdc*/ 	.word	0x00022888
        /*0be0*/ 	.short	0x0100
        /*0be2*/ 	.byte	0x06
	.zero		1


	//   ....[14]....
        /*0be4*/ 	.word	0x00000790
        /*0be8*/ 	.word	0x000000ff
        /*0bec*/ 	.word	0x00022890
        /*0bf0*/ 	.short	0x0100
        /*0bf2*/ 	.byte	0x08
	.zero		1


	//   ....[15]....
        /*0bf4*/ 	.word	0x000007a0
        /*0bf8*/ 	.word	0x000000ff
        /*0bfc*/ 	.word	0x000228a0
        /*0c00*/ 	.short	0x0100
        /*0c02*/ 	.byte	0x08
	.zero		1


	//   ....[16]....
        /*0c04*/ 	.word	0x000007b0
        /*0c08*/ 	.word	0x000000ff
        /*0c0c*/ 	.word	0x00022898
        /*0c10*/ 	.short	0x0100
        /*0c12*/ 	.byte	0x08
	.zero		1


	//   ....[17]....
        /*0c14*/ 	.word	0x000007c0
        /*0c18*/ 	.word	0x000000ff
        /*0c1c*/ 	.word	0x000228a8
        /*0c20*/ 	.short	0x0100
        /*0c22*/ 	.byte	0x08
	.zero		1


	//   ....[18]....
        /*0c24*/ 	.word	0x000008f0
        /*0c28*/ 	.word	0x000000ff
        /*0c2c*/ 	.word	0x000228b0
        /*0c30*/ 	.short	0x0100
        /*0c32*/ 	.byte	0x08
	.zero		1


	//   ....[19]....
        /*0c34*/ 	.word	0x00000900
        /*0c38*/ 	.word	0x000000ff
        /*0c3c*/ 	.word	0x000228c0
        /*0c40*/ 	.short	0x0100
        /*0c42*/ 	.byte	0x08
	.zero		1


	//   ....[20]....
        /*0c44*/ 	.word	0x00000910
        /*0c48*/ 	.word	0x000000ff
        /*0c4c*/ 	.word	0x000228b8
        /*0c50*/ 	.short	0x0100
        /*0c52*/ 	.byte	0x08
	.zero		1


	//   ....[21]....
        /*0c54*/ 	.word	0x00000920
        /*0c58*/ 	.word	0x000000ff
        /*0c5c*/ 	.word	0x000228c8
        /*0c60*/ 	.short	0x0100
        /*0c62*/ 	.byte	0x08
	.zero		1


	//   ....[22]....
        /*0c64*/ 	.word	0x00002b30
        /*0c68*/ 	.word	0x00000061
        /*0c6c*/ 	.word	0x00022890
        /*0c70*/ 	.short	0x010a
        /*0c72*/ 	.byte	0x3f
	.zero		1


	//   ....[23]....
        /*0c74*/ 	.word	0x00003c80
        /*0c78*/ 	.word	0x00000061
        /*0c7c*/ 	.word	0x00022890
        /*0c80*/ 	.short	0x010a
        /*0c82*/ 	.byte	0x3f
	.zero		1


	//   ....[24]....
        /*0c84*/ 	.word	0x00004ca0
        /*0c88*/ 	.word	0x00000061
        /*0c8c*/ 	.word	0x00022890
        /*0c90*/ 	.short	0x010a
        /*0c92*/ 	.byte	0x3f
	.zero		1


	//   ....[25]....
        /*0c94*/ 	.word	0x00004eb0
        /*0c98*/ 	.word	0x0000001c
        /*0c9c*/ 	.word	0x00000000
        /*0ca0*/ 	.short	0x0101
        /*0ca2*/ 	.byte	0x3f
	.zero		1


	//   ....[26]....
        /*0ca4*/ 	.word	0x00004ef0
        /*0ca8*/ 	.word	0x00000061
        /*0cac*/ 	.word	0x000228b0
        /*0cb0*/ 	.short	0x010a
        /*0cb2*/ 	.byte	0x3f
	.zero		1


	//   ....[27]....
        /*0cb4*/ 	.word	0x00005540
        /*0cb8*/ 	.word	0x00000061
        /*0cbc*/ 	.word	0x00000000
        /*0cc0*/ 	.short	0x0101
        /*0cc2*/ 	.byte	0x3f
	.zero		1


	//   ....[28]....
        /*0cc4*/ 	.word	0x00005ca0
        /*0cc8*/ 	.word	0x00000012
        /*0ccc*/ 	.word	0x00022800
        /*0cd0*/ 	.short	0x010a
        /*0cd2*/ 	.byte	0x3f
	.zero		1


	//   ....[29]....
        /*0cd4*/ 	.word	0x00005cf0
        /*0cd8*/ 	.word	0x00000012
        /*0cdc*/ 	.word	0x00022800
        /*0ce0*/ 	.short	0x010a
        /*0ce2*/ 	.byte	0x3f
	.zero		1


	//   ....[30]....
        /*0ce4*/ 	.word	0x00006300
        /*0ce8*/ 	.word	0x00000012
        /*0cec*/ 	.word	0x00022800
        /*0cf0*/ 	.short	0x010a
        /*0cf2*/ 	.byte	0x3f
	.zero		1


	//   ....[31]....
        /*0cf4*/ 	.word	0x000071e0
        /*0cf8*/ 	.word	0x00000012
        /*0cfc*/ 	.word	0x00022800
        /*0d00*/ 	.short	0x010a
        /*0d02*/ 	.byte	0x3f
	.zero		1


	//   ....[32]....
        /*0d04*/ 	.word	0x00007fe0
        /*0d08*/ 	.word	0x0000000e
        /*0d0c*/ 	.word	0x00022830
        /*0d10*/ 	.short	0x010a
        /*0d12*/ 	.byte	0x3f
	.zero		1


	//   ....[33]....
        /*0d14*/ 	.word	0x00008080
        /*0d18*/ 	.word	0x0000000e
        /*0d1c*/ 	.word	0x00022830
        /*0d20*/ 	.short	0x010a
        /*0d22*/ 	.byte	0x3f
	.zero		1


	//   ....[34]....
        /*0d24*/ 	.word	0x000097c0
        /*0d28*/ 	.word	0x00000003
        /*0d2c*/ 	.word	0x00000000
        /*0d30*/ 	.short	0x0101
        /*0d32*/ 	.byte	0x3f
	.zero		1


	//   ....[35]....
        /*0d34*/ 	.word	0x00009d10
        /*0d38*/ 	.word	0x0000000e
        /*0d3c*/ 	.word	0x00022850
        /*0d40*/ 	.short	0x010a
        /*0d42*/ 	.byte	0x3f
	.zero		1


	//   ....[36]....
        /*0d44*/ 	.word	0x00009d60
        /*0d48*/ 	.word	0x0000000e
        /*0d4c*/ 	.word	0x00022850
        /*0d50*/ 	.short	0x010a
        /*0d52*/ 	.byte	0x3f
	.zero		1


	//   ....[37]....
        /*0d54*/ 	.word	0x0000a120
        /*0d58*/ 	.word	0x0000000e
        /*0d5c*/ 	.word	0x00000000
        /*0d60*/ 	.short	0x0101
        /*0d62*/ 	.byte	0x3f
	.zero		1


	//   ....[38]....
        /*0d64*/ 	.word	0x0000a230
        /*0d68*/ 	.word	0x0000000f
        /*0d6c*/ 	.word	0x00022830
        /*0d70*/ 	.short	0x010a
        /*0d72*/ 	.byte	0x3f
	.zero		1


	//   ....[39]....
        /*0d74*/ 	.word	0x0000a290
        /*0d78*/ 	.word	0x0000000f
        /*0d7c*/ 	.word	0x00022830
        /*0d80*/ 	.short	0x010a
        /*0d82*/ 	.byte	0x3f
	.zero		1


	//   ....[40]....
        /*0d84*/ 	.word	0x0000bb90
        /*0d88*/ 	.word	0x00000003
        /*0d8c*/ 	.word	0x00000000
        /*0d90*/ 	.short	0x0101
        /*0d92*/ 	.byte	0x3f
	.zero		1


	//   ....[41]....
        /*0d94*/ 	.word	0x0000c200
        /*0d98*/ 	.word	0x0000000f
        /*0d9c*/ 	.word	0x00022850
        /*0da0*/ 	.short	0x010a
        /*0da2*/ 	.byte	0x3f
	.zero		1


	//   ....[42]....
        /*0da4*/ 	.word	0x0000c250
        /*0da8*/ 	.word	0x0000000f
        /*0dac*/ 	.word	0x00022850
        /*0db0*/ 	.short	0x010a
        /*0db2*/ 	.byte	0x3f
	.zero		1


	//   ....[43]....
        /*0db4*/ 	.word	0x0000c5f0
        /*0db8*/ 	.word	0x0000000f
        /*0dbc*/ 	.word	0x00000000
        /*0dc0*/ 	.short	0x0101
        /*0dc2*/ 	.byte	0x3f
	.zero		1


	//   ....[44]....
        /*0dc4*/ 	.word	0x0000e9a0
        /*0dc8*/ 	.word	0x00000000
        /*0dcc*/ 	.word	0x00000000
        /*0dd0*/ 	.short	0x0101
        /*0dd2*/ 	.byte	0x3f
	.zero		1


	//   ....[45]....
        /*0dd4*/ 	.word	0x00011170
        /*0dd8*/ 	.word	0x00000006
        /*0ddc*/ 	.word	0x00022820
        /*0de0*/ 	.short	0x010a
        /*0de2*/ 	.byte	0x3f
	.zero		1


	//   ....[46]....
        /*0de4*/ 	.word	0x00011260
        /*0de8*/ 	.word	0x00000004
        /*0dec*/ 	.word	0x000228a0
        /*0df0*/ 	.short	0x010a
        /*0df2*/ 	.byte	0x3f
	.zero		1


	//   ....[47]....
        /*0df4*/ 	.word	0x000114b0
        /*0df8*/ 	.word	0x00000004
        /*0dfc*/ 	.word	0x000228c0
        /*0e00*/ 	.short	0x010a
        /*0e02*/ 	.byte	0x3f
	.zero		1


	//   ....[48]....
        /*0e04*/ 	.word	0x00011b70
        /*0e08*/ 	.word	0x00000005
        /*0e0c*/ 	.word	0x000228a0
        /*0e10*/ 	.short	0x010a
        /*0e12*/ 	.byte	0x3f
	.zero		1


	//   ....[49]....
        /*0e14*/ 	.word	0x00011db0
        /*0e18*/ 	.word	0x00000005
        /*0e1c*/ 	.word	0x000228c0
        /*0e20*/ 	.short	0x010a
        /*0e22*/ 	.byte	0x3f
	.zero		1


	//   ....[50]....
        /*0e24*/ 	.word	0x00012d10
        /*0e28*/ 	.word	0x00000000
        /*0e2c*/ 	.word	0x00022840
        /*0e30*/ 	.short	0x010a
        /*0e32*/ 	.byte	0x3f
	.zero		1


	//   ....[51]....
        /*0e34*/ 	.word	0x00013b10
        /*0e38*/ 	.word	0x00000009
        /*0e3c*/ 	.word	0x00022800
        /*0e40*/ 	.short	0x0107
        /*0e42*/ 	.byte	0x3f
	.zero		1


	//   ....[52]....
        /*0e44*/ 	.word	0x00013c10
        /*0e48*/ 	.word	0x00000002
        /*0e4c*/ 	.word	0x00022800
        /*0e50*/ 	.short	0x0101
        /*0e52*/ 	.byte	0x3f
	.zero		1


	//   ....[53]....
        /*0e54*/ 	.word	0x00013c30
        /*0e58*/ 	.word	0x00000002
        /*0e5c*/ 	.word	0x00022820
        /*0e60*/ 	.short	0x010a
        /*0e62*/ 	.byte	0x3f
	.zero		1


	//   ....[54]....
        /*0e64*/ 	.word	0x00013d40
        /*0e68*/ 	.word	0x00000002
        /*0e6c*/ 	.word	0x00022860
        /*0e70*/ 	.short	0x010a
        /*0e72*/ 	.byte	0x3f
	.zero		1


	//   ....[55]....
        /*0e74*/ 	.word	0x00014650
        /*0e78*/ 	.word	0x00000002
        /*0e7c*/ 	.word	0x00022840
        /*0e80*/ 	.short	0x010a
        /*0e82*/ 	.byte	0x3f
	.zero		1


	//   ....[56]....
        /*0e84*/ 	.word	0x000148b0
        /*0e88*/ 	.word	0x00000002
        /*0e8c*/ 	.word	0x00022860
        /*0e90*/ 	.short	0x010a
        /*0e92*/ 	.byte	0x3f
	.zero		1


	//   ....[57]....
        /*0e94*/ 	.word	0x00015150
        /*0e98*/ 	.word	0x00000003
        /*0e9c*/ 	.word	0x00022840
        /*0ea0*/ 	.short	0x010a
        /*0ea2*/ 	.byte	0x3f
	.zero		1


	//   ....[58]....
        /*0ea4*/ 	.word	0x000153a0
        /*0ea8*/ 	.word	0x00000003
        /*0eac*/ 	.word	0x00022860
        /*0eb0*/ 	.short	0x010a
        /*0eb2*/ 	.byte	0x3f
	.zero		1


	//   ....[59]....
        /*0eb4*/ 	.word	0x00015bb0
        /*0eb8*/ 	.word	0x00000003
        /*0ebc*/ 	.word	0x00022840
        /*0ec0*/ 	.short	0x010a
        /*0ec2*/ 	.byte	0x3f
	.zero		1


	//   ....[60]....
        /*0ec4*/ 	.word	0x00015e10
        /*0ec8*/ 	.word	0x00000003
        /*0ecc*/ 	.word	0x00022860
        /*0ed0*/ 	.short	0x010a
        /*0ed2*/ 	.byte	0x3f
	.zero		1


	//   ....[61]....
        /*0ed4*/ 	.word	0x00017050
        /*0ed8*/ 	.word	0x00000000
        /*0edc*/ 	.word	0x00022820
        /*0ee0*/ 	.short	0x010a
        /*0ee2*/ 	.byte	0x3f
	.zero		1


	//   ....[62]....
        /*0ee4*/ 	.word	0x00017200
        /*0ee8*/ 	.word	0x00000006
        /*0eec*/ 	.word	0x00000000
        /*0ef0*/ 	.short	0x010a
        /*0ef2*/ 	.byte	0x3f
	.zero		1


	//   ....[63]....
        /*0ef4*/ 	.word	0x00017270
        /*0ef8*/ 	.word	0x00000007
        /*0efc*/ 	.word	0x00000000
        /*0f00*/ 	.short	0x010a
        /*0f02*/ 	.byte	0x3f
	.zero		1


	//   ....[64]....
        /*0f04*/ 	.word	0x000172e0
        /*0f08*/ 	.word	0x00000004
        /*0f0c*/ 	.word	0x00000000
        /*0f10*/ 	.short	0x010a
        /*0f12*/ 	.byte	0x3f
	.zero		1


	//   ....[65]....
        /*0f14*/ 	.word	0x00017310
        /*0f18*/ 	.word	0x00000003
        /*0f1c*/ 	.word	0x00000000
        /*0f20*/ 	.short	0x010a
        /*0f22*/ 	.byte	0x3f
	.zero		1


	//   ....[66]....
        /*0f24*/ 	.word	0x00017370
        /*0f28*/ 	.word	0x00000061
        /*0f2c*/ 	.word	0x00022890
        /*0f30*/ 	.short	0x010a
        /*0f32*/ 	.byte	0x3f
	.zero		1


	//   ....[67]....
        /*0f34*/ 	.word	0x000173c0
        /*0f38*/ 	.word	0x00000061
        /*0f3c*/ 	.word	0x00022890
        /*0f40*/ 	.short	0x010a
        /*0f42*/ 	.byte	0x3f
	.zero		1


	//   ....[68]....
        /*0f44*/ 	.word	0x00017410
        /*0f48*/ 	.word	0x00000061
        /*0f4c*/ 	.word	0x00022890
        /*0f50*/ 	.short	0x010a
        /*0f52*/ 	.byte	0x3f
	.zero		1


	//   ....[69]....
        /*0f54*/ 	.word	0x00017460
        /*0f58*/ 	.word	0x00000061
        /*0f5c*/ 	.word	0x000228b0
        /*0f60*/ 	.short	0x010a
        /*0f62*/ 	.byte	0x3f
	.zero		1


	//   ....[70]....
        /*0f64*/ 	.word	0x00017710
        /*0f68*/ 	.word	0x00000012
        /*0f6c*/ 	.word	0x00022800
        /*0f70*/ 	.short	0x010a
        /*0f72*/ 	.byte	0x3f
	.zero		1


	//   ....[71]....
        /*0f74*/ 	.word	0x00017920
        /*0f78*/ 	.word	0x00000012
        /*0f7c*/ 	.word	0x00022800
        /*0f80*/ 	.short	0x010a
        /*0f82*/ 	.byte	0x3f
	.zero		1


	//   ....[72]....
        /*0f84*/ 	.word	0x00017970
        /*0f88*/ 	.word	0x0000000e
        /*0f8c*/ 	.word	0x00022830
        /*0f90*/ 	.short	0x010a
        /*0f92*/ 	.byte	0x3f
	.zero		1


	//   ....[73]....
        /*0f94*/ 	.word	0x000179c0
        /*0f98*/ 	.word	0x0000000e
        /*0f9c*/ 	.word	0x00022850
        /*0fa0*/ 	.short	0x010a
        /*0fa2*/ 	.byte	0x3f
	.zero		1


	//   ....[74]....
        /*0fa4*/ 	.word	0x00017a10
        /*0fa8*/ 	.word	0x0000000f
        /*0fac*/ 	.word	0x00022830
        /*0fb0*/ 	.short	0x010a
        /*0fb2*/ 	.byte	0x3f
	.zero		1


	//   ....[75]....
        /*0fb4*/ 	.word	0x00017a60
        /*0fb8*/ 	.word	0x0000000f
        /*0fbc*/ 	.word	0x00022850
        /*0fc0*/ 	.short	0x010a
        /*0fc2*/ 	.byte	0x3f
	.zero		1


	//   ....[76]....
        /*0fc4*/ 	.word	0x00018040
        /*0fc8*/ 	.word	0x00000005
        /*0fcc*/ 	.word	0x00022820
        /*0fd0*/ 	.short	0x010a
        /*0fd2*/ 	.byte	0x3f
	.zero		1


	//   ....[77]....
        /*0fd4*/ 	.word	0x00018090
        /*0fd8*/ 	.word	0x00000004
        /*0fdc*/ 	.word	0x000228a0
        /*0fe0*/ 	.short	0x010a
        /*0fe2*/ 	.byte	0x3f
	.zero		1


	//   ....[78]....
        /*0fe4*/ 	.word	0x000180e0
        /*0fe8*/ 	.word	0x00000004
        /*0fec*/ 	.word	0x000228c0
        /*0ff0*/ 	.short	0x010a
        /*0ff2*/ 	.byte	0x3f
	.zero		1


	//   ....[79]....
        /*0ff4*/ 	.word	0x00018130
        /*0ff8*/ 	.word	0x00000005
        /*0ffc*/ 	.word	0x000228a0
        /*1000*/ 	.short	0x010a
        /*1002*/ 	.byte	0x3f
	.zero		1


	//   ....[80]....
        /*1004*/ 	.word	0x00018180
        /*1008*/ 	.word	0x00000005
        /*100c*/ 	.word	0x000228c0
        /*1010*/ 	.short	0x010a
        /*1012*/ 	.byte	0x3f
	.zero		1


	//   ....[81]....
        /*1014*/ 	.word	0x00018320
        /*1018*/ 	.word	0x00000000
        /*101c*/ 	.word	0x00022840
        /*1020*/ 	.short	0x010a
        /*1022*/ 	.byte	0x3f
	.zero		1


	//   ....[82]....
        /*1024*/ 	.word	0x00018de0
        /*1028*/ 	.word	0x00000002
        /*102c*/ 	.word	0x00022820
        /*1030*/ 	.short	0x010a
        /*1032*/ 	.byte	0x3f
	.zero		1


	//   ....[83]....
        /*1034*/ 	.word	0x00018e30
        /*1038*/ 	.word	0x00000002
        /*103c*/ 	.word	0x00022860
        /*1040*/ 	.short	0x010a
        /*1042*/ 	.byte	0x3f
	.zero		1


	//   ....[84]....
        /*1044*/ 	.word	0x00018e80
        /*1048*/ 	.word	0x00000002
        /*104c*/ 	.word	0x00022840
        /*1050*/ 	.short	0x010a
        /*1052*/ 	.byte	0x3f
	.zero		1


	//   ....[85]....
        /*1054*/ 	.word	0x00018ed0
        /*1058*/ 	.word	0x00000002
        /*105c*/ 	.word	0x00022860
        /*1060*/ 	.short	0x010a
        /*1062*/ 	.byte	0x3f
	.zero		1


	//   ....[86]....
        /*1064*/ 	.word	0x00018f20
        /*1068*/ 	.word	0x00000003
        /*106c*/ 	.word	0x00022840
        /*1070*/ 	.short	0x010a
        /*1072*/ 	.byte	0x3f
	.zero		1


	//   ....[87]....
        /*1074*/ 	.word	0x00018f70
        /*1078*/ 	.word	0x00000003
        /*107c*/ 	.word	0x00022860
        /*1080*/ 	.short	0x010a
        /*1082*/ 	.byte	0x3f
	.zero		1


	//   ....[88]....
        /*1084*/ 	.word	0x00018fc0
        /*1088*/ 	.word	0x00000003
        /*108c*/ 	.word	0x00022840
        /*1090*/ 	.short	0x010a
        /*1092*/ 	.byte	0x3f
	.zero		1


	//   ....[89]....
        /*1094*/ 	.word	0x00019010
        /*1098*/ 	.word	0x00000003
        /*109c*/ 	.word	0x00022860
        /*10a0*/ 	.short	0x010a
        /*10a2*/ 	.byte	0x3f
	.zero		1


	//   ....[90]....
        /*10a4*/ 	.word	0x00019a60
        /*10a8*/ 	.word	0x00000000
        /*10ac*/ 	.word	0x00022820
        /*10b0*/ 	.short	0x010a
        /*10b2*/ 	.byte	0x3f
	.zero		1


	//   ....[91]....
        /*10b4*/ 	.word	0x00019c00
        /*10b8*/ 	.word	0x00000006
        /*10bc*/ 	.word	0x00000000
        /*10c0*/ 	.short	0x010a
        /*10c2*/ 	.byte	0x3f
	.zero		1


	//   ....[92]....
        /*10c4*/ 	.word	0x00019c50
        /*10c8*/ 	.word	0x00000007
        /*10cc*/ 	.word	0x00000000
        /*10d0*/ 	.short	0x010a
        /*10d2*/ 	.byte	0x3f
	.zero		1


	//   ....[93]....
        /*10d4*/ 	.word	0x00019ca0
        /*10d8*/ 	.word	0x00000004
        /*10dc*/ 	.word	0x00000000
        /*10e0*/ 	.short	0x010a
        /*10e2*/ 	.byte	0x3f
	.zero		1


	//----- nvinfo : EIATTR_NUM_MBARRIERS
	.align		4
.L_1249:
        /*10e4*/ 	.byte	0x03, 0x38
        /*10e6*/ 	.short	0x0016


	//----- nvinfo : EIATTR_EXIT_INSTR_OFFSETS
	.align		4
        /*10e8*/ 	.byte	0x04, 0x1c
        /*10ea*/ 	.short	(.L_1251 - .L_1250)


	//   ....[0]....
.L_1250:
        /*10ec*/ 	.word	0x00017360


	//----- nvinfo : EIATTR_MAX_THREADS
	.align		4
.L_1251:
        /*10f0*/ 	.byte	0x04, 0x05
        /*10f2*/ 	.short	(.L_1253 - .L_1252)
.L_1252:
        /*10f4*/ 	.word	0x00000180
        /*10f8*/ 	.word	0x00000001
        /*10fc*/ 	.word	0x00000001


	//----- nvinfo : EIATTR_CRS_STACK_SIZE
	.align		4
.L_1253:
        /*1100*/ 	.byte	0x04, 0x1e
        /*1102*/ 	.short	(.L_1255 - .L_1254)
.L_1254:
        /*1104*/ 	.word	0x00000000


	//----- nvinfo : EIATTR_CBANK_PARAM_SIZE
	.align		4
.L_1255:
        /*1108*/ 	.byte	0x03, 0x19
        /*110a*/ 	.short	0x0af0


	//----- nvinfo : EIATTR_PARAM_CBANK
	.align		4
        /*110c*/ 	.byte	0x04, 0x0a
        /*110e*/ 	.short	(.L_1257 - .L_1256)
	.align		4
.L_1256:
        /*1110*/ 	.word	index@(.nv.constant0._ZN7cutlass13device_kernelIN5flash11enable_sm90INS1_16FlashAttnFwdSm90INS1_25CollectiveMainloopFwdSm90ILi2EN4cute5tupleIJNS5_1CILi1EEES8_S8_EEENS6_IJNS7_ILi128EEENS7_ILi96EEENS7_ILi64EEEEEELi256ENS_6half_tEfNS_4arch4Sm90ELb0ELb0ELb1ELb1ELb0ELb1ELb0ELb1ELb0ELb1ELb0ELb0EEENS1_21CollectiveEpilogueFwdINS6_IJSA_NS7_ILi256EEESB_EEES9_SE_SG_Li256ELb1ELb1ELb0ELb0EEENS1_36VarlenDynamicPersistentTileSchedulerILi128ELi96ELi256ELi128ELb0ELb1ELb1ELb0ELb1ELb1EEEEEEEEEvNT_6ParamsE)
        /*1114*/ 	.short	0x0210
        /*1116*/ 	.short	0x0af0


	//----- nvinfo : EIATTR_SW_WAR
	.align		4
.L_1257:
        /*1118*/ 	.byte	0x04, 0x36
        /*111a*/ 	.short	(.L_1259 - .L_1258)
.L_1258:
        /*111c*/ 	.word	0x00000008
.L_1259:


//--------------------- .nv.info._ZN7cutlass13device_kernelIN5flash11enable_sm90INS1_16FlashAttnFwdSm90INS1_25CollectiveMainloopFwdSm90ILi2EN4cute5tupleIJNS5_1CILi1EEES8_S8_EEENS6_IJNS7_ILi128EEENS7_ILi96EEENS7_ILi64EEEEEELi256ENS_6half_tEfNS_4arch4Sm90ELb0ELb0ELb1ELb1ELb0ELb0ELb1ELb1ELb0ELb1ELb0ELb0EEENS1_21CollectiveEpilogueFwdINS6_IJSA_NS7_ILi256EEESB_EEES9_SE_SG_Li256ELb1ELb1ELb0ELb0EEENS1_36VarlenDynamicPersistentTileSchedulerILi128ELi96ELi256ELi128ELb0ELb1ELb1ELb0ELb1ELb1EEEEEEEEEvNT_6ParamsE --------------------------
	.section	.nv.info._ZN7cutlass13device_kernelIN5flash11enable_sm90INS1_16FlashAttnFwdSm90INS1_25CollectiveMainloopFwdSm90ILi2EN4cute5tupleIJNS5_1CILi1EEES8_S8_EEENS6_IJNS7_ILi128EEENS7_ILi96EEENS7_ILi64EEEEEELi256ENS_6half_tEfNS_4arch4Sm90ELb0ELb0ELb1ELb1ELb0ELb0ELb1ELb1ELb0ELb1ELb0ELb0EEENS1_21CollectiveEpilogueFwdINS6_IJSA_NS7_ILi256EEESB_EEES9_SE_SG_Li256ELb1ELb1ELb0ELb0EEENS1_36VarlenDynamicPersistentTileSchedulerILi128ELi96ELi256ELi128ELb0ELb1ELb1ELb0ELb1ELb1EEEEEEEEEvNT_6ParamsE,"",@"SHT_CUDA_INFO"
	.sectionflags	@""
	.align	4


	//----- nvinfo : EIATTR_CUDA_API_VERSION
	.align		4
        /*0000*/ 	.byte	0x04, 0x37
        /*0002*/ 	.short	(.L_1261 - .L_1260)
.L_1260:
        /*0004*/ 	.word	0x00000082


	//----- nvinfo : EIATTR_KPARAM_INFO
	.align		4
.L_1261:
        /*0008*/ 	.byte	0x04, 0x17
        /*000a*/ 	.short	(.L_1263 - .L_1262)
.L_1262:
        /*000c*/ 	.word	0x00000000
        /*0010*/ 	.short	0x0000
        /*0012*/ 	.short	0x0070
        /*0014*/ 	.byte	0x00, 0xf0, 0x01, 0x2e


	//----- nvinfo : EIATTR_SPARSE_MMA_MASK
	.align		4
.L_1263:
        /*0018*/ 	.byte	0x03, 0x50
        /*001a*/ 	.short	0x0000


	//----- nvinfo : EIATTR_MAXREG_COUNT
	.align		4
        /*001c*/ 	.byte	0x03, 0x1b
        /*001e*/ 	.short	0x00a8


	//----- nvinfo : EIATTR_NUM_BARRIERS
	.align		4
        /*0020*/ 	.byte	0x02, 0x4c
        /*0022*/ 	.byte	0x10
	.zero		1


	//----- nvinfo : EIATTR_EXTERNS
	.align		4
        /*0024*/ 	.byte	0x04, 0x0f
        /*0026*/ 	.short	(.L_1265 - .L_1264)


	//   ....[0]....
	.align		4
.L_1264:
        /*0028*/ 	.word	index@(__assertfail)


	//----- nvinfo : EIATTR_ANNOTATIONS
	.align		4
.L_1265:
        /*002c*/ 	.byte	0x04, 0x55
        /*002e*/ 	.short	(.L_1267 - .L_1266)


	//   ....[0]....
.L_1266:
        /* <DEDUP_REMOVED lines=99> */


	//----- nvinfo : EIATTR_MERCURY_ISA_VERSION
	.align		4
.L_1267:
        /*0650*/ 	.byte	0x03, 0x5f
        /*0652*/ 	.short	0x0101


	//----- nvinfo : EIATTR_UNUSED_LOAD_BYTE_OFFSET
	.align		4
        /*0654*/ 	.byte	0x04, 0x44
        /*0656*/ 	.short	(.L_1269 - .L_1268)


	//   ....[0]....
.L_1268:
        /*0658*/ 	.word	0x00000a80
        /*065c*/ 	.word	0x0000fff0


	//   ....[1]....
        /*0660*/ 	.word	0x00007660
        /*0664*/ 	.word	0x0000fff0


	//----- nvinfo : EIATTR_INT_WARP_WIDE_INSTR_OFFSETS
	.align		4
.L_1269:
        /*0668*/ 	.byte	0x04, 0x31
        /*066a*/ 	.short	(.L_1271 - .L_1270)


	//   ....[0]....
.L_1270:
        /*066c*/ 	.word	0x00000130


	//   ....[1]....
        /*0670*/ 	.word	0x00000170


	//   ....[2]....
        /*0674*/ 	.word	0x000001e0


	//   ....[3]....
        /*0678*/ 	.word	0x000001f0


	//   ....[4]....
        /*067c*/ 	.word	0x0000b5a0


	//   ....[5]....
        /*0680*/ 	.word	0x0000b630


	//   ....[6]....
        /*0684*/ 	.word	0x00010240


	//   ....[7]....
        /*0688*/ 	.word	0x000102d0


	//----- nvinfo : EIATTR_COOP_GROUP_MASK_REGIDS
	.align		4
.L_1271:
        /*068c*/ 	.byte	0x04, 0x29
        /*068e*/ 	.short	(.L_1273 - .L_1272)


	//   ....[0]....
.L_1272:
        /*0690*/ 	.word	0xffffffff


	//   ....[1]....
        /*0694*/ 	.word	0xffffffff


	//   ....[2]....
        /*0698*/ 	.word	0xffffffff


	//   ....[3]....
        /*069c*/ 	.word	0xffffffff


	//   ....[4]....
        /*06a0*/ 	.word	0xffffffff


	//   ....[5]....
        /*06a4*/ 	.word	0xffffffff


	//   ....[6]....
        /*06a8*/ 	.word	0xffffffff


	//   ....[7]....
        /*06ac*/ 	.word	0xffffffff


	//   ....[8]....
        /*06b0*/ 	.word	0xffffffff


	//   ....[9]....
        /*06b4*/ 	.word	0xffffffff


	//   ....[10]....
        /*06b8*/ 	.word	0xffffffff


	//   ....[11]....
        /*06bc*/ 	.word	0xffffffff


	//   ....[12]....
        /*06c0*/ 	.word	0xffffffff


	//   ....[13]....
        /*06c4*/ 	.word	0xffffffff


	//   ....[14]....
        /*06c8*/ 	.word	0xffffffff


	//   ....[15]....
        /*06cc*/ 	.word	0xffffffff


	//   ....[16]....
        /*06d0*/ 	.word	0xffffffff


	//   ....[17]....
        /*06d4*/ 	.word	0xffffffff


	//   ....[18]....
        /*06d8*/ 	.word	0xffffffff


	//   ....[19]....
        /*06dc*/ 	.word	0xffffffff


	//   ....[20]....
        /*06e0*/ 	.word	0xffffffff


	//   ....[21]....
        /*06e4*/ 	.word	0xffffffff


	//   ....[22]....
        /*06e8*/ 	.word	0xffffffff


	//   ....[23]....
        /*06ec*/ 	.word	0xffffffff


	//   ....[24]....
        /*06f0*/ 	.word	0xffffffff


	//   ....[25]....
        /*06f4*/ 	.word	0xffffffff


	//   ....[26]....
        /*06f8*/ 	.word	0xffffffff


	//   ....[27]....
        /*06fc*/ 	.word	0xffffffff


	//   ....[28]....
        /*0700*/ 	.word	0xffffffff


	//   ....[29]....
        /*0704*/ 	.word	0xffffffff


	//   ....[30]....
        /*0708*/ 	.word	0xffffffff


	//   ....[31]....
        /*070c*/ 	.word	0xffffffff


	//   ....[32]....
        /*0710*/ 	.word	0xffffffff


	//   ....[33]....
        /*0714*/ 	.word	0xffffffff


	//   ....[34]....
        /*0718*/ 	.word	0xffffffff


	//   ....[35]....
        /*071c*/ 	.word	0xffffffff


	//   ....[36]....
        /*0720*/ 	.word	0xffffffff


	//   ....[37]....
        /*0724*/ 	.word	0xffffffff


	//   ....[38]....
        /*0728*/ 	.word	0xffffffff


	//   ....[39]....
        /*072c*/ 	.word	0xffffffff


	//   ....[40]....
        /*0730*/ 	.word	0xffffffff


	//   ....[41]....
        /*0734*/ 	.word	0xffffffff


	//   ....[42]....
        /*0738*/ 	.word	0xffffffff


	//   ....[43]....
        /*073c*/ 	.word	0xffffffff


	//   ....[44]....
        /*0740*/ 	.word	0xffffffff


	//   ....[45]....
        /*0744*/ 	.word	0xffffffff


	//   ....[46]....
        /*0748*/ 	.word	0xffffffff


	//   ....[47]....
        /*074c*/ 	.word	0xffffffff


	//   ....[48]....
        /*0750*/ 	.word	0xffffffff


	//   ....[49]....
        /*0754*/ 	.word	0xffffffff


	//   ....[50]....
        /*0758*/ 	.word	0xffffffff


	//   ....[51]....
        /*075c*/ 	.word	0xffffffff


	//   ....[52]....
        /*0760*/ 	.word	0xffffffff


	//   ....[53]....
        /*0764*/ 	.word	0xffffffff


	//   ....[54]....
        /*0768*/ 	.word	0xffffffff


	//   ....[55]....
        /*076c*/ 	.word	0xffffffff


	//   ....[56]....
        /*0770*/ 	.word	0xffffffff


	//   ....[57]....
        /*0774*/ 	.word	0xffffffff


	//   ....[58]....
        /*0778*/ 	.word	0xffffffff


	//   ....[59]....
        /*077c*/ 	.word	0xffffffff


	//   ....[60]....
        /*0780*/ 	.word	0xffffffff


	//   ....[61]....
        /*0784*/ 	.word	0xffffffff


	//   ....[62]....
        /*0788*/ 	.word	0xffffffff


	//   ....[63]....
        /*078c*/ 	.word	0xffffffff


	//   ....[64]....
        /*0790*/ 	.word	0xffffffff


	//   ....[65]....
        /*0794*/ 	.word	0xffffffff


	//   ....[66]....
        /*0798*/ 	.word	0xffffffff


	//   ....[67]....
        /*079c*/ 	.word	0xffffffff


	//   ....[68]....
        /*07a0*/ 	.word	0xffffffff


	//   ....[69]....
        /*07a4*/ 	.word	0xffffffff


	//   ....[70]....
        /*07a8*/ 	.word	0xffffffff


	//   ....[71]....
        /*07ac*/ 	.word	0xffffffff


	//   ....[72]....
        /*07b0*/ 	.word	0xffffffff


	//   ....[73]....
        /*07b4*/ 	.word	0xffffffff


	//   ....[74]....
        /*07b8*/ 	.word	0xffffffff


	//   ....[75]....
        /*07bc*/ 	.word	0xffffffff


	//   ....[76]....
        /*07c0*/ 	.word	0xffffffff


	//   ....[77]....
        /*07c4*/ 	.word	0xffffffff


	//   ....[78]....
        /*07c8*/ 	.word	0xffffffff


	//   ....[79]....
        /*07cc*/ 	.word	0xffffffff


	//   ....[80]....
        /*07d0*/ 	.word	0xffffffff


	//   ....[81]....
        /*07d4*/ 	.word	0xffffffff


	//   ....[82]....
        /*07d8*/ 	.word	0xffffffff


	//   ....[83]....
        /*07dc*/ 	.word	0xffffffff


	//   ....[84]....
        /*07e0*/ 	.word	0xffffffff


	//   ....[85]....
        /*07e4*/ 	.word	0xffffffff


	//   ....[86]....
        /*07e8*/ 	.word	0xffffffff


	//   ....[87]....
        /*07ec*/ 	.word	0xffffffff


	//   ....[88]....
        /*07f0*/ 	.word	0xffffffff


	//   ....[89]....
        /*07f4*/ 	.word	0xffffffff


	//   ....[90]....
        /*07f8*/ 	.word	0xffffffff


	//   ....[91]....
        /*07fc*/ 	.word	0xffffffff


	//   ....[92]....
        /*0800*/ 	.word	0xffffffff


	//   ....[93]....
        /*0804*/ 	.word	0xffffffff


	//   ....[94]....
        /*0808*/ 	.word	0xffffffff


	//   ....[95]....
        /*080c*/ 	.word	0xffffffff


	//   ....[96]....
        /*0810*/ 	.word	0xffffffff


	//   ....[97]....
        /*0814*/ 	.word	0xffffffff


	//   ....[98]....
        /*0818*/ 	.word	0xffffffff


	//   ....[99]....
        /*081c*/ 	.word	0xffffffff


	//   ....[100]....
        /*0820*/ 	.word	0xffffffff


	//   ....[101]....
        /*0824*/ 	.word	0xffffffff


	//   ....[102]....
        /*0828*/ 	.word	0xffffffff


	//   ....[103]....
        /*082c*/ 	.word	0xffffffff


	//   ....[104]....
        /*0830*/ 	.word	0xffffffff


	//   ....[105]....
        /*0834*/ 	.word	0xffffffff


	//   ....[106]....
        /*0838*/ 	.word	0xffffffff


	//   ....[107]....
        /*083c*/ 	.word	0x0500000f


	//   ....[108]....
        /*0840*/ 	.word	0x0500000f


	//   ....[109]....
        /*0844*/ 	.word	0x0500000f


	//   ....[110]....
        /*0848*/ 	.word	0x0500000f


	//   ....[111]....
        /*084c*/ 	.word	0x0500000f


	//   ....[112]....
        /*0850*/ 	.word	0x0500000f


	//   ....[113]....
        /*0854*/ 	.word	0x0500000f


	//   ....[114]....
        /*0858*/ 	.word	0x0500000f


	//   ....[115]....
        /*085c*/ 	.word	0x0500000f


	//   ....[116]....
        /*0860*/ 	.word	0x0500000f


	//   ....[117]....
        /*0864*/ 	.word	0x0500000f


	//   ....[118]....
        /*0868*/ 	.word	0x0500000f


	//   ....[119]....
        /*086c*/ 	.word	0x0500000f


	//   ....[120]....
        /*0870*/ 	.word	0x0500000f


	//   ....[121]....
        /*0874*/ 	.word	0x0500000f


	//   ....[122]....
        /*0878*/ 	.word	0x0500000f


	//   ....[123]....
        /*087c*/ 	.word	0x0500000f


	//   ....[124]....
        /*0880*/ 	.word	0x0500000f


	//   ....[125]....
        /*0884*/ 	.word	0x0500000f


	//   ....[126]....
        /*0888*/ 	.word	0x0500000f


	//   ....[127]....
        /*088c*/ 	.word	0x0500000f


	//   ....[128]....
        /*0890*/ 	.word	0x0500000f


	//   ....[129]....
        /*0894*/ 	.word	0x0500000f


	//   ....[130]....
        /*0898*/ 	.word	0x0500000f


	//   ....[131]....
        /*089c*/ 	.word	0x0500000f


	//   ....[132]....
        /*08a0*/ 	.word	0x0500000f


	//   ....[133]....
        /*08a4*/ 	.word	0x0500000f


	//   ....[134]....
        /*08a8*/ 	.word	0x0500000f


	//   ....[135]....
        /*08ac*/ 	.word	0x0500000f


	//   ....[136]....
        /*08b0*/ 	.word	0x0500000f


	//   ....[137]....
        /*08b4*/ 	.word	0x0500000f


	//   ....[138]....
        /*08b8*/ 	.word	0x0500000f


	//   ....[139]....
        /*08bc*/ 	.word	0x0500000f


	//   ....[140]....
        /*08c0*/ 	.word	0x0500000f


	//   ....[141]....
        /*08c4*/ 	.word	0x0500000f


	//   ....[142]....
        /*08c8*/ 	.word	0x0500000f


	//   ....[143]....
        /*08cc*/ 	.word	0x0500000f


	//   ....[144]....
        /*08d0*/ 	.word	0x0500000f


	//   ....[145]....
        /*08d4*/ 	.word	0x0500000f


	//   ....[146]....
        /*08d8*/ 	.word	0x0500000f


	//   ....[147]....
        /*08dc*/ 	.word	0x0500000f


	//   ....[148]....
        /*08e0*/ 	.word	0x0500000f


	//   ....[149]....
        /*08e4*/ 	.word	0x0500000f


	//   ....[150]....
        /*08e8*/ 	.word	0x0500000f


	//   ....[151]....
        /*08ec*/ 	.word	0x0500000f


	//   ....[152]....
        /*08f0*/ 	.word	0x0500000f


	//   ....[153]....
        /*08f4*/ 	.word	0x0500000f


	//   ....[154]....
        /*08f8*/ 	.word	0x0500000f


	//   ....[155]....
        /*08fc*/ 	.word	0x0500000f


	//   ....[156]....
        /*0900*/ 	.word	0x0500000f


	//   ....[157]....
        /*0904*/ 	.word	0x0500000f


	//----- nvinfo : EIATTR_COOP_GROUP_INSTR_OFFSETS
	.align		4
.L_1273:
        /*0908*/ 	.byte	0x04, 0x28
        /*090a*/ 	.short	(.L_1275 - .L_1274)


	//   ....[0]....
.L_1274:
        /*090c*/ 	.word	0x00000070


	//   ....[1]....
        /*0910*/ 	.word	0x00000140


	//   ....[2]....
        /*0914*/ 	.word	0x00000190


	//   ....[3]....
        /*0918*/ 	.word	0x000003e0


	//   ....[4]....
        /*091c*/ 	.word	0x00000540


	//   ....[5]....
        /*0920*/ 	.word	0x00000660


	//   ....[6]....
        /*0924*/ 	.word	0x000007c0


	//   ....[7]....
        /*0928*/ 	.word	0x000016b0


	//   ....[8]....
        /*092c*/ 	.word	0x000034b0


	//   ....[9]....
        /*0930*/ 	.word	0x00003500


	//   ....[10]....
        /*0934*/ 	.word	0x00003520


	//   ....[11]....
        /*0938*/ 	.word	0x00003540


	//   ....[12]....
        /*093c*/ 	.word	0x00005500


	//   ....[13]....
        /*0940*/ 	.word	0x000055a0


	//   ....[14]....
        /*0944*/ 	.word	0x000055b0


	//   ....[15]....
        /*0948*/ 	.word	0x000055e0


	//   ....[16]....
        /*094c*/ 	.word	0x00006bc0


	//   ....[17]....
        /*0950*/ 	.word	0x00006c00


	//   ....[18]....
        /*0954*/ 	.word	0x00006cd0


	//   ....[19]....
        /*0958*/ 	.word	0x00006d00


	//   ....[20]....
        /*095c*/ 	.word	0x00008760


	//   ....[21]....
        /*0960*/ 	.word	0x00008790


	//   ....[22]....
        /*0964*/ 	.word	0x000087f0


	//   ....[23]....
        /*0968*/ 	.word	0x00008850


	//   ....[24]....
        /*096c*/ 	.word	0x000090c0


	//   ....[25]....
        /*0970*/ 	.word	0x000090e0


	//   ....[26]....
        /*0974*/ 	.word	0x00009230


	//   ....[27]....
        /*0978*/ 	.word	0x00009250


	//   ....[28]....
        /*097c*/ 	.word	0x00009390


	//   ....[29]....
        /*0980*/ 	.word	0x000093b0


	//   ....[30]....
        /*0984*/ 	.word	0x00009500


	//   ....[31]....
        /*0988*/ 	.word	0x00009520


	//   ....[32]....
        /*098c*/ 	.word	0x00009f00


	//   ....[33]....
        /*0990*/ 	.word	0x00009f30


	//   ....[34]....
        /*0994*/ 	.word	0x0000a080


	//   ....[35]....
        /*0998*/ 	.word	0x0000a0a0


	//   ....[36]....
        /*099c*/ 	.word	0x0000a1e0


	//   ....[37]....
        /*09a0*/ 	.word	0x0000a200


	//   ....[38]....
        /*09a4*/ 	.word	0x0000a350


	//   ....[39]....
        /*09a8*/ 	.word	0x0000a370


	//   ....[40]....
        /*09ac*/ 	.word	0x0000a530


	//   ....[41]....
        /*09b0*/ 	.word	0x0000a720


	//   ....[42]....
        /*09b4*/ 	.word	0x0000a750


	//   ....[43]....
        /*09b8*/ 	.word	0x0000a780


	//   ....[44]....
        /*09bc*/ 	.word	0x0000a7b0


	//   ....[45]....
        /*09c0*/ 	.word	0x0000a7e0


	//   ....[46]....
        /*09c4*/ 	.word	0x0000a810


	//   ....[47]....
        /*09c8*/ 	.word	0x0000a980


	//   ....[48]....
        /*09cc*/ 	.word	0x0000a9b0


	//   ....[49]....
        /*09d0*/ 	.word	0x0000a9e0


	//   ....[50]....
        /*09d4*/ 	.word	0x0000aa10


	//   ....[51]....
        /*09d8*/ 	.word	0x0000aa40


	//   ....[52]....
        /*09dc*/ 	.word	0x0000aa70


	//   ....[53]....
        /*09e0*/ 	.word	0x0000ab10


	//   ....[54]....
        /*09e4*/ 	.word	0x0000ab40


	//   ....[55]....
        /*09e8*/ 	.word	0x0000abd0


	//   ....[56]....
        /*09ec*/ 	.word	0x0000bbb0


	//   ....[57]....
        /*09f0*/ 	.word	0x0000c740


	//   ....[58]....
        /*09f4*/ 	.word	0x0000c760


	//   ....[59]....
        /*09f8*/ 	.word	0x0000c790


	//   ....[60]....
        /*09fc*/ 	.word	0x0000c7b0


	//   ....[61]....
        /*0a00*/ 	.word	0x0000c860


	//   ....[62]....
        /*0a04*/ 	.word	0x0000c8f0


	//   ....[63]....
        /*0a08*/ 	.word	0x0000c920


	//   ....[64]....
        /*0a0c*/ 	.word	0x0000c9a0


	//   ....[65]....
        /*0a10*/ 	.word	0x0000c9d0


	//   ....[66]....
        /*0a14*/ 	.word	0x0000ca50


	//   ....[67]....
        /*0a18*/ 	.word	0x0000ca80


	//   ....[68]....
        /*0a1c*/ 	.word	0x0000cb00


	//   ....[69]....
        /*0a20*/ 	.word	0x0000cb30


	//   ....[70]....
        /*0a24*/ 	.word	0x0000cb90


	//   ....[71]....
        /*0a28*/ 	.word	0x0000cba0


	//   ....[72]....
        /*0a2c*/ 	.word	0x0000cc10


	//   ....[73]....
        /*0a30*/ 	.word	0x0000d310


	//   ....[74]....
        /*0a34*/ 	.word	0x0000d370


	//   ....[75]....
        /*0a38*/ 	.word	0x0000d420


	//   ....[76]....
        /*0a3c*/ 	.word	0x0000d430


	//   ....[77]....
        /*0a40*/ 	.word	0x0000d4c0


	//   ....[78]....
        /*0a44*/ 	.word	0x0000d4d0


	//   ....[79]....
        /*0a48*/ 	.word	0x0000d560


	//   ....[80]....
        /*0a4c*/ 	.word	0x0000d570


	//   ....[81]....
        /*0a50*/ 	.word	0x0000d5e0


	//   ....[82]....
        /*0a54*/ 	.word	0x0000d5f0


	//   ....[83]....
        /*0a58*/ 	.word	0x0000d670


	//   ....[84]....
        /*0a5c*/ 	.word	0x0000d680


	//   ....[85]....
        /*0a60*/ 	.word	0x0000d700


	//   ....[86]....
        /*0a64*/ 	.word	0x0000d710


	//   ....[87]....
        /*0a68*/ 	.word	0x0000d790


	//   ....[88]....
        /*0a6c*/ 	.word	0x0000d7a0


	//   ....[89]....
        /*0a70*/ 	.word	0x000104d0


	//   ....[90]....
        /*0a74*/ 	.word	0x00010500


	//   ....[91]....
        /*0a78*/ 	.word	0x00010540


	//   ....[92]....
        /*0a7c*/ 	.word	0x00010570


	//   ....[93]....
        /*0a80*/ 	.word	0x000105a0


	//   ....[94]....
        /*0a84*/ 	.word	0x000105d0


	//   ....[95]....
        /*0a88*/ 	.word	0x00010600


	//   ....[96]....
        /*0a8c*/ 	.word	0x00010630


	//   ....[97]....
        /*0a90*/ 	.word	0x000107b0


	//   ....[98]....
        /*0a94*/ 	.word	0x000107e0


	//   ....[99]....
        /*0a98*/ 	.word	0x00010810


	//   ....[100]....
        /*0a9c*/ 	.word	0x00010840


	//   ....[101]....
        /*0aa0*/ 	.word	0x00010870


	//   ....[102]....
        /*0aa4*/ 	.word	0x000108a0


	//   ....[103]....
        /*0aa8*/ 	.word	0x00010960


	//   ....[104]....
        /*0aac*/ 	.word	0x00010980


	//   ....[105]....
        /*0ab0*/ 	.word	0x000109f0


	//   ....[106]....
        /*0ab4*/ 	.word	0x00010e80


	//   ....[107]....
        /*0ab8*/ 	.word	0x000113e0


	//   ....[108]....
        /*0abc*/ 	.word	0x00011560


	//   ....[109]....
        /*0ac0*/ 	.word	0x000115d0


	//   ....[110]....
        /*0ac4*/ 	.word	0x00011630


	//   ....[111]....
        /*0ac8*/ 	.word	0x00011690


	//   ....[112]....
        /*0acc*/ 	.word	0x00011760


	//   ....[113]....
        /*0ad0*/ 	.word	0x00011820


	//   ....[114]....
        /*0ad4*/ 	.word	0x00011930


	//   ....[115]....
        /*0ad8*/ 	.word	0x000119d0


	//   ....[116]....
        /*0adc*/ 	.word	0x00011aa0


	//   ....[117]....
        /*0ae0*/ 	.word	0x00011b40


	//   ....[118]....
        /*0ae4*/ 	.word	0x00011c10


	//   ....[119]....
        /*0ae8*/ 	.word	0x00011cb0


	//   ....[120]....
        /*0aec*/ 	.word	0x00011d80


	//   ....[121]....
        /*0af0*/ 	.word	0x00011e20


	//   ....[122]....
        /*0af4*/ 	.word	0x00011ed0


	//   ....[123]....
        /*0af8*/ 	.word	0x00011fb0


	//   ....[124]....
        /*0afc*/ 	.word	0x00012200


	//   ....[125]....
        /*0b00*/ 	.word	0x000122d0


	//   ....[126]....
        /*0b04*/ 	.word	0x000123b0


	//   ....[127]....
        /*0b08*/ 	.word	0x00012420


	//   ....[128]....
        /*0b0c*/ 	.word	0x00012530


	//   ....[129]....
        /*0b10*/ 	.word	0x000125f0


	//   ....[130]....
        /*0b14*/ 	.word	0x000126b0


	//   ....[131]....
        /*0b18*/ 	.word	0x00012770


	//   ....[132]....
        /*0b1c*/ 	.word	0x00012830


	//   ....[133]....
        /*0b20*/ 	.word	0x000128f0


	//   ....[134]....
        /*0b24*/ 	.word	0x000129b0


	//   ....[135]....
        /*0b28*/ 	.word	0x00012a60


	//   ....[136]....
        /*0b2c*/ 	.word	0x00012b60


	//   ....[137]....
        /*0b30*/ 	.word	0x00012bb0


	//   ....[138]....
        /*0b34*/ 	.word	0x00012c10


	//   ....[139]....
        /*0b38*/ 	.word	0x00012cf0


	//   ....[140]....
        /*0b3c*/ 	.word	0x00013020


	//   ....[141]....
        /*0b40*/ 	.word	0x000130c0


	//   ....[142]....
        /*0b44*/ 	.word	0x000131e0


	//   ....[143]....
        /*0b48*/ 	.word	0x00013260


	//   ....[144]....
        /*0b4c*/ 	.word	0x000132e0


	//   ....[145]....
        /*0b50*/ 	.word	0x00013360


	//   ....[146]....
        /*0b54*/ 	.word	0x000133e0


	//   ....[147]....
        /*0b58*/ 	.word	0x00013470


	//   ....[148]....
        /*0b5c*/ 	.word	0x00013510


	//   ....[149]....
        /*0b60*/ 	.word	0x000135c0


	//   ....[150]....
        /*0b64*/ 	.word	0x00013640


	//   ....[151]....
        /*0b68*/ 	.word	0x000136c0


	//   ....[152]....
        /*0b6c*/ 	.word	0x00013740


	//   ....[153]....
        /*0b70*/ 	.word	0x000137d0


	//   ....[154]....
        /*0b74*/ 	.word	0x00013850


	//   ....[155]....
        /*0b78*/ 	.word	0x000138f0


	//   ....[156]....
        /*0b7c*/ 	.word	0x00013980


	//   ....[157]....
        /*0b80*/ 	.word	0x00013ab0


	//----- nvinfo : EIATTR_REG_RECONFIG
	.align		4
.L_1275:
        /*0b84*/ 	.byte	0x01, 0x54
	.zero		2


	//----- nvinfo : EIATTR_SYSCALL_OFFSETS
	.align		4
        /*0b88*/ 	.byte	0x04, 0x46
        /*0b8a*/ 	.short	(.L_1277 - .L_1276)


	//   ....[0]....
.L_1276:
        /*0b8c*/ 	.word	0x00001820


	//   ....[1]....
        /*0b90*/ 	.word	0x0000b7a0


	//   ....[2]....
        /*0b94*/ 	.word	0x0000b900


	//   ....[3]....
        /*0b98*/ 	.word	0x0000ba00


	//   ....[4]....
        /*0b9c*/ 	.word	0x0000c310


	//   ....[5]....
        /*0ba0*/ 	.word	0x0000cf30


	//----- nvinfo : EIATTR_MBARRIER_INSTR_OFFSETS
	.align		4
.L_1277:
        /*0ba4*/ 	.byte	0x04, 0x39
        /*0ba6*/ 	.short	(.L_1279 - .L_1278)


	//   ....[0]....
.L_1278:
        /*0ba8*/ 	.word	0x00000280
        /*0bac*/ 	.word	0x000000ff
        /*0bb0*/ 	.word	0x00032400
        /*0bb4*/ 	.short	0x0100
        /*0bb6*/ 	.byte	0x08
	.zero		1


	//   ....[1]....
        /*0bb8*/ 	.word	0x00000290
        /*0bbc*/ 	.word	0x000000ff
        /*0bc0*/ 	.word	0x00032410
        /*0bc4*/ 	.short	0x0100
        /*0bc6*/ 	.byte	0x08
	.zero		1


	//   ....[2]....
        /*0bc8*/ 	.word	0x000002a0
        /*0bcc*/ 	.word	0x000000ff
        /*0bd0*/ 	.word	0x00032420
        /*0bd4*/ 	.short	0x0100
        /*0bd6*/ 	.byte	0x08
	.zero		1


	//   ....[3]....
        /*0bd8*/ 	.word	0x00000390
        /*0bdc*/ 	.word	0x000000ff
        /*0be0*/ 	.word	0x00032430
        /*0be4*/ 	.short	0x0100
        /*0be6*/ 	.byte	0x08
	.zero		1


	//   ....[4]....
        /*0be8*/ 	.word	0x000003a0
        /*0bec*/ 	.word	0x000000ff
        /*0bf0*/ 	.word	0x00032440
        /*0bf4*/ 	.short	0x0100
        /*0bf6*/ 	.byte	0x08
	.zero		1


	//   ....[5]....
        /*0bf8*/ 	.word	0x000003b0
        /*0bfc*/ 	.word	0x000000ff
        /*0c00*/ 	.word	0x00032438
        /*0c04*/ 	.short	0x0100
        /*0c06*/ 	.byte	0x08
	.zero		1


	//   ....[6]....
        /*0c08*/ 	.word	0x000003c0
        /*0c0c*/ 	.word	0x000000ff
        /*0c10*/ 	.word	0x00032448
        /*0c14*/ 	.short	0x0100
        /*0c16*/ 	.byte	0x08
	.zero		1


	//   ....[7]....
        /*0c18*/ 	.word	0x000004f0
        /*0c1c*/ 	.word	0x000000ff
        /*0c20*/ 	.word	0x00032450
        /*0c24*/ 	.short	0x0100
        /*0c26*/ 	.byte	0x08
	.zero		1


	//   ....[8]....
        /*0c28*/ 	.word	0x00000500
        /*0c2c*/ 	.word	0x000000ff
        /*0c30*/ 	.word	0x00032460
        /*0c34*/ 	.short	0x0100
        /*0c36*/ 	.byte	0x08
	.zero		1


	//   ....[9]....
        /*0c38*/ 	.word	0x00000510
        /*0c3c*/ 	.word	0x000000ff
        /*0c40*/ 	.word	0x00032458
        /*0c44*/ 	.short	0x0100
        /*0c46*/ 	.byte	0x08
	.zero		1


	//   ....[10]....
        /*0c48*/ 	.word	0x00000520
        /*0c4c*/ 	.word	0x000000ff
        /*0c50*/ 	.word	0x00032468
        /*0c54*/ 	.short	0x0100
        /*0c56*/ 	.byte	0x08
	.zero		1


	//   ....[11]....
        /*0c58*/ 	.word	0x00000610
        /*0c5c*/ 	.word	0x000000ff
        /*0c60*/ 	.word	0x00032470
        /*0c64*/ 	.short	0x0100
        /*0c66*/ 	.byte	0x06
	.zero		1


	//   ....[12]....
        /*0c68*/ 	.word	0x00000620
        /*0c6c*/ 	.word	0x000000ff
        /*0c70*/ 	.word	0x00032480
        /*0c74*/ 	.short	0x0100
        /*0c76*/ 	.byte	0x06
	.zero		1


	//   ....[13]....
        /*0c78*/ 	.word	0x00000630
        /*0c7c*/ 	.word	0x000000ff
        /*0c80*/ 	.word	0x00032478
        /*0c84*/ 	.short	0x0100
        /*0c86*/ 	.byte	0x06
	.zero		1


	//   ....[14]....
        /*0c88*/ 	.word	0x00000640
        /*0c8c*/ 	.word	0x000000ff
        /*0c90*/ 	.word	0x00032488
        /*0c94*/ 	.short	0x0100
        /*0c96*/ 	.byte	0x06
	.zero		1


	//   ....[15]....
        /*0c98*/ 	.word	0x00000770
        /*0c9c*/ 	.word	0x000000ff
        /*0ca0*/ 	.word	0x00032490
        /*0ca4*/ 	.short	0x0100
        /*0ca6*/ 	.byte	0x08
	.zero		1


	//   ....[16]....
        /*0ca8*/ 	.word	0x00000780
        /*0cac*/ 	.word	0x000000ff
        /*0cb0*/ 	.word	0x000324a0
        /*0cb4*/ 	.short	0x0100
        /*0cb6*/ 	.byte	0x08
	.zero		1


	//   ....[17]....
        /*0cb8*/ 	.word	0x00000790
        /*0cbc*/ 	.word	0x000000ff
        /*0cc0*/ 	.word	0x00032498
        /*0cc4*/ 	.short	0x0100
        /*0cc6*/ 	.byte	0x08
	.zero		1


	//   ....[18]....
        /*0cc8*/ 	.word	0x000007a0
        /*0ccc*/ 	.word	0x000000ff
        /*0cd0*/ 	.word	0x000324a8
        /*0cd4*/ 	.short	0x0100
        /*0cd6*/ 	.byte	0x08
	.zero		1


	//   ....[19]....
        /*0cd8*/ 	.word	0x000008d0
        /*0cdc*/ 	.word	0x000000ff
        /*0ce0*/ 	.word	0x000324b0
        /*0ce4*/ 	.short	0x0100
        /*0ce6*/ 	.byte	0x08
	.zero		1


	//   ....[20]....
        /*0ce8*/ 	.word	0x000008e0
        /*0cec*/ 	.word	0x000000ff
        /*0cf0*/ 	.word	0x000324c0
        /*0cf4*/ 	.short	0x0100
        /*0cf6*/ 	.byte	0x08
	.zero		1


	//   ....[21]....
        /*0cf8*/ 	.word	0x000008f0
        /*0cfc*/ 	.word	0x000000ff
        /*0d00*/ 	.word	0x000324b8
        /*0d04*/ 	.short	0x0100
        /*0d06*/ 	.byte	0x08
	.zero		1


	//   ....[22]....
        /*0d08*/ 	.word	0x00000900
        /*0d0c*/ 	.word	0x000000ff
        /*0d10*/ 	.word	0x000324c8
        /*0d14*/ 	.short	0x0100
        /*0d16*/ 	.byte	0x08
	.zero		1


	//   ....[23]....
        /*0d18*/ 	.word	0x000018e0
        /*0d1c*/ 	.word	0x00000004
        /*0d20*/ 	.word	0x00032400
        /*0d24*/ 	.short	0x010a
        /*0d26*/ 	.byte	0x3f
	.zero		1


	//   ....[24]....
        /*0d28*/ 	.word	0x000019c0
        /*0d2c*/ 	.word	0x00000000
        /*0d30*/ 	.word	0x00032430
        /*0d34*/ 	.short	0x010a
        /*0d36*/ 	.byte	0x3f
	.zero		1


	//   ....[25]....
        /*0d38*/ 	.word	0x00001a10
        /*0d3c*/ 	.word	0x00000000
        /*0d40*/ 	.word	0x00032430
        /*0d44*/ 	.short	0x010a
        /*0d46*/ 	.byte	0x3f
	.zero		1


	//   ....[26]....
        /*0d48*/ 	.word	0x00001d80
        /*0d4c*/ 	.word	0x00000004
        /*0d50*/ 	.word	0x00032410
        /*0d54*/ 	.short	0x010a
        /*0d56*/ 	.byte	0x3f
	.zero		1


	//   ....[27]....
        /*0d58*/ 	.word	0x00001dc0
        /*0d5c*/ 	.word	0x00000000
        /*0d60*/ 	.word	0x00032450
        /*0d64*/ 	.short	0x010a
        /*0d66*/ 	.byte	0x3f
	.zero		1


	//   ....[28]....
        /*0d68*/ 	.word	0x00001e00
        /*0d6c*/ 	.word	0x00000000
        /*0d70*/ 	.word	0x00032450
        /*0d74*/ 	.short	0x010a
        /*0d76*/ 	.byte	0x3f
	.zero		1


	//   ....[29]....
        /*0d78*/ 	.word	0x000037a0
        /*0d7c*/ 	.word	0x00000018
        /*0d80*/ 	.word	0x00000000
        /*0d84*/ 	.short	0x0101
        /*0d86*/ 	.byte	0x3f
	.zero		1


	//   ....[30]....
        /*0d88*/ 	.word	0x00004270
        /*0d8c*/ 	.word	0x00000000
        /*0d90*/ 	.word	0x00000000
        /*0d94*/ 	.short	0x0101
        /*0d96*/ 	.byte	0x3f
	.zero		1


	//   ....[31]....
        /*0d98*/ 	.word	0x000043d0
        /*0d9c*/ 	.word	0x000000ff
        /*0da0*/ 	.word	0x00032430
        /*0da4*/ 	.short	0x010a
        /*0da6*/ 	.byte	0x04
	.zero		1


	//   ....[32]....
        /*0da8*/ 	.word	0x00004410
        /*0dac*/ 	.word	0x000000ff
        /*0db0*/ 	.word	0x00032430
        /*0db4*/ 	.short	0x010a
        /*0db6*/ 	.byte	0x04
	.zero		1


	//   ....[33]....
        /*0db8*/ 	.word	0x00004620
        /*0dbc*/ 	.word	0x000000ff
        /*0dc0*/ 	.word	0x00032450
        /*0dc4*/ 	.short	0x010a
        /*0dc6*/ 	.byte	0x04
	.zero		1


	//   ....[34]....
        /*0dc8*/ 	.word	0x00004660
        /*0dcc*/ 	.word	0x000000ff
        /*0dd0*/ 	.word	0x00032450
        /*0dd4*/ 	.short	0x010a
        /*0dd6*/ 	.byte	0x04
	.zero		1


	//   ....[35]....
        /*0dd8*/ 	.word	0x00005880
        /*0ddc*/ 	.word	0x0000009c
        /*0de0*/ 	.word	0x00000000
        /*0de4*/ 	.short	0x0101
        /*0de6*/ 	.byte	0x3f
	.zero		1


	//   ....[36]....
        /*0de8*/ 	.word	0x00006a30
        /*0dec*/ 	.word	0x0000009b
        /*0df0*/ 	.word	0x00000000
        /*0df4*/ 	.short	0x0101
        /*0df6*/ 	.byte	0x3f
	.zero		1


	//   ....[37]....
        /*0df8*/ 	.word	0x000090b0
        /*0dfc*/ 	.word	0x00000097
        /*0e00*/ 	.word	0x00000000
        /*0e04*/ 	.short	0x0101
        /*0e06*/ 	.byte	0x3f
	.zero		1


	//   ....[38]....
        /*0e08*/ 	.word	0x0000be50
        /*0e0c*/ 	.word	0x00000000
        /*0e10*/ 	.word	0x00032440
        /*0e14*/ 	.short	0x010a
        /*0e16*/ 	.byte	0x3f
	.zero		1


	//   ....[39]....
        /*0e18*/ 	.word	0x0000ccd0
        /*0e1c*/ 	.word	0x00000008
        /*0e20*/ 	.word	0x00032400
        /*0e24*/ 	.short	0x0107
        /*0e26*/ 	.byte	0x3f
	.zero		1


	//   ....[40]....
        /*0e28*/ 	.word	0x0000cd70
        /*0e2c*/ 	.word	0x00000002
        /*0e30*/ 	.word	0x00032400
        /*0e34*/ 	.short	0x0101
        /*0e36*/ 	.byte	0x3f
	.zero		1


	//   ....[41]....
        /*0e38*/ 	.word	0x0000d8c0
        /*0e3c*/ 	.word	0x00000007
        /*0e40*/ 	.word	0x00032410
        /*0e44*/ 	.short	0x0107
        /*0e46*/ 	.byte	0x3f
	.zero		1


	//   ....[42]....
        /*0e48*/ 	.word	0x0000d9c0
        /*0e4c*/ 	.word	0x00000002
        /*0e50*/ 	.word	0x00032410
        /*0e54*/ 	.short	0x0101
        /*0e56*/ 	.byte	0x3f
	.zero		1


	//   ....[43]....
        /*0e58*/ 	.word	0x0000d9e0
        /*0e5c*/ 	.word	0x00000002
        /*0e60*/ 	.word	0x00032420
        /*0e64*/ 	.short	0x010a
        /*0e66*/ 	.byte	0x3f
	.zero		1


	//   ....[44]....
        /*0e68*/ 	.word	0x0000daf0
        /*0e6c*/ 	.word	0x00000002
        /*0e70*/ 	.word	0x00032460
        /*0e74*/ 	.short	0x010a
        /*0e76*/ 	.byte	0x3f
	.zero		1


	//   ....[45]....
        /*0e78*/ 	.word	0x0000e400
        /*0e7c*/ 	.word	0x00000003
        /*0e80*/ 	.word	0x00032440
        /*0e84*/ 	.short	0x010a
        /*0e86*/ 	.byte	0x3f
	.zero		1


	//   ....[46]....
        /*0e88*/ 	.word	0x0000e660
        /*0e8c*/ 	.word	0x00000003
        /*0e90*/ 	.word	0x00032460
        /*0e94*/ 	.short	0x010a
        /*0e96*/ 	.byte	0x3f
	.zero		1


	//   ....[47]....
        /*0e98*/ 	.word	0x0000ef00
        /*0e9c*/ 	.word	0x00000004
        /*0ea0*/ 	.word	0x00032440
        /*0ea4*/ 	.short	0x010a
        /*0ea6*/ 	.byte	0x3f
	.zero		1


	//   ....[48]....
        /*0ea8*/ 	.word	0x0000f150
        /*0eac*/ 	.word	0x00000004
        /*0eb0*/ 	.word	0x00032460
        /*0eb4*/ 	.short	0x010a
        /*0eb6*/ 	.byte	0x3f
	.zero		1


	//   ....[49]....
        /*0eb8*/ 	.word	0x0000f960
        /*0ebc*/ 	.word	0x00000004
        /*0ec0*/ 	.word	0x00032440
        /*0ec4*/ 	.short	0x010a
        /*0ec6*/ 	.byte	0x3f
	.zero		1


	//   ....[50]....
        /*0ec8*/ 	.word	0x0000fbc0
        /*0ecc*/ 	.word	0x00000004
        /*0ed0*/ 	.word	0x00032460
        /*0ed4*/ 	.short	0x010a
        /*0ed6*/ 	.byte	0x3f
	.zero		1


	//   ....[51]....
        /*0ed8*/ 	.word	0x00010e00
        /*0edc*/ 	.word	0x00000000
        /*0ee0*/ 	.word	0x00032420
        /*0ee4*/ 	.short	0x010a
        /*0ee6*/ 	.byte	0x3f
	.zero		1


	//   ....[52]....
        /*0ee8*/ 	.word	0x00010fe0
        /*0eec*/ 	.word	0x00000006
        /*0ef0*/ 	.word	0x00000000
        /*0ef4*/ 	.short	0x010a
        /*0ef6*/ 	.byte	0x3f
	.zero		1


	//   ....[53]....
        /*0ef8*/ 	.word	0x00011050
        /*0efc*/ 	.word	0x00000007
        /*0f00*/ 	.word	0x00000000
        /*0f04*/ 	.short	0x010a
        /*0f06*/ 	.byte	0x3f
	.zero		1


	//   ....[54]....
        /*0f08*/ 	.word	0x000110c0
        /*0f0c*/ 	.word	0x00000004
        /*0f10*/ 	.word	0x00000000
        /*0f14*/ 	.short	0x010a
        /*0f16*/ 	.byte	0x3f
	.zero		1


	//   ....[55]....
        /*0f18*/ 	.word	0x000110f0
        /*0f1c*/ 	.word	0x00000003
        /*0f20*/ 	.word	0x00000000
        /*0f24*/ 	.short	0x010a
        /*0f26*/ 	.byte	0x3f
	.zero		1


	//   ....[56]....
        /*0f28*/ 	.word	0x00011150
        /*0f2c*/ 	.word	0x00000004
        /*0f30*/ 	.word	0x00032400
        /*0f34*/ 	.short	0x010a
        /*0f36*/ 	.byte	0x3f
	.zero		1


	//   ....[57]....
        /*0f38*/ 	.word	0x000111a0
        /*0f3c*/ 	.word	0x00000000
        /*0f40*/ 	.word	0x00032430
        /*0f44*/ 	.short	0x010a
        /*0f46*/ 	.byte	0x3f
	.zero		1


	//   ....[58]....
        /*0f48*/ 	.word	0x000111f0
        /*0f4c*/ 	.word	0x00000004
        /*0f50*/ 	.word	0x00032410
        /*0f54*/ 	.short	0x010a
        /*0f56*/ 	.byte	0x3f
	.zero		1


	//   ....[59]....
        /*0f58*/ 	.word	0x00011240
        /*0f5c*/ 	.word	0x00000000
        /*0f60*/ 	.word	0x00032450
        /*0f64*/ 	.short	0x010a
        /*0f66*/ 	.byte	0x3f
	.zero		1


	//   ....[60]....
        /*0f68*/ 	.word	0x000112a0
        /*0f6c*/ 	.word	0x00000099
        /*0f70*/ 	.word	0x00032430
        /*0f74*/ 	.short	0x010a
        /*0f76*/ 	.byte	0x3f
	.zero		1


	//   ....[61]....
        /*0f78*/ 	.word	0x00011300
        /*0f7c*/ 	.word	0x000000d1
        /*0f80*/ 	.word	0x00032450
        /*0f84*/ 	.short	0x010a
        /*0f86*/ 	.byte	0x3f
	.zero		1


	//   ....[62]....
        /*0f88*/ 	.word	0x000114a0
        /*0f8c*/ 	.word	0x00000000
        /*0f90*/ 	.word	0x00032440
        /*0f94*/ 	.short	0x010a
        /*0f96*/ 	.byte	0x3f
	.zero		1


	//   ....[63]....
        /*0f98*/ 	.word	0x00012d40
        /*0f9c*/ 	.word	0x00000002
        /*0fa0*/ 	.word	0x00032420
        /*0fa4*/ 	.short	0x010a
        /*0fa6*/ 	.byte	0x3f
	.zero		1


	//   ....[64]....
        /*0fa8*/ 	.word	0x00012d90
        /*0fac*/ 	.word	0x00000002
        /*0fb0*/ 	.word	0x00032460
        /*0fb4*/ 	.short	0x010a
        /*0fb6*/ 	.byte	0x3f
	.zero		1


	//   ....[65]....
        /*0fb8*/ 	.word	0x00012de0
        /*0fbc*/ 	.word	0x00000003
        /*0fc0*/ 	.word	0x00032440
        /*0fc4*/ 	.short	0x010a
        /*0fc6*/ 	.byte	0x3f
	.zero		1


	//   ....[66]....
        /*0fc8*/ 	.word	0x00012e30
        /*0fcc*/ 	.word	0x00000003
        /*0fd0*/ 	.word	0x00032460
        /*0fd4*/ 	.short	0x010a
        /*0fd6*/ 	.byte	0x3f
	.zero		1


	//   ....[67]....
        /*0fd8*/ 	.word	0x00012e80
        /*0fdc*/ 	.word	0x00000004
        /*0fe0*/ 	.word	0x00032440
        /*0fe4*/ 	.short	0x010a
        /*0fe6*/ 	.byte	0x3f
	.zero		1


	//   ....[68]....
        /*0fe8*/ 	.word	0x00012ed0
        /*0fec*/ 	.word	0x00000004
        /*0ff0*/ 	.word	0x00032460
        /*0ff4*/ 	.short	0x010a
        /*0ff6*/ 	.byte	0x3f
	.zero		1


	//   ....[69]....
        /*0ff8*/ 	.word	0x00012f20
        /*0ffc*/ 	.word	0x00000004
        /*1000*/ 	.word	0x00032440
        /*1004*/ 	.short	0x010a
        /*1006*/ 	.byte	0x3f
	.zero		1


	//   ....[70]....
        /*1008*/ 	.word	0x00012f70
        /*100c*/ 	.word	0x00000004
        /*1010*/ 	.word	0x00032460
        /*1014*/ 	.short	0x010a
        /*1016*/ 	.byte	0x3f
	.zero		1


	//   ....[71]....
        /*1018*/ 	.word	0x000139d0
        /*101c*/ 	.word	0x00000000
        /*1020*/ 	.word	0x00032420
        /*1024*/ 	.short	0x010a
        /*1026*/ 	.byte	0x3f
	.zero		1


	//   ....[72]....
        /*1028*/ 	.word	0x00013b70
        /*102c*/ 	.word	0x00000006
        /*1030*/ 	.word	0x00000000
        /*1034*/ 	.short	0x010a
        /*1036*/ 	.byte	0x3f
	.zero		1


	//   ....[73]....
        /*1038*/ 	.word	0x00013bc0
        /*103c*/ 	.word	0x00000007
        /*1040*/ 	.word	0x00000000
        /*1044*/ 	.short	0x010a
        /*1046*/ 	.byte	0x3f
	.zero		1


	//   ....[74]....
        /*1048*/ 	.word	0x00013c10
        /*104c*/ 	.word	0x00000004
        /*1050*/ 	.word	0x00000000
        /*1054*/ 	.short	0x010a
        /*1056*/ 	.byte	0x3f
	.zero		1


	//----- nvinfo : EIATTR_NUM_MBARRIERS
	.align		4
.L_1279:
        /*1058*/ 	.byte	0x03, 0x38
        /*105a*/ 	.short	0x0017


	//----- nvinfo : EIATTR_EXIT_INSTR_OFFSETS
	.align		4
        /*105c*/ 	.byte	0x04, 0x1c
        /*105e*/ 	.short	(.L_1281 - .L_1280)


	//   ....[0]....
.L_1280:
        /*1060*/ 	.word	0x00000ac0


	//   ....[1]....
        /*1064*/ 	.word	0x0000a4e0


	//   ....[2]....
        /*1068*/ 	.word	0x00011140


	//----- nvinfo : EIATTR_MAX_THREADS
	.align		4
.L_1281:
        /*106c*/ 	.byte	0x04, 0x05
        /*106e*/ 	.short	(.L_1283 - .L_1282)
.L_1282:
        /*1070*/ 	.word	0x00000180
        /*1074*/ 	.word	0x00000001
        /*1078*/ 	.word	0x00000001


	//----- nvinfo : EIATTR_CRS_STACK_SIZE
	.align		4
.L_1283:
        /*107c*/ 	.byte	0x04, 0x1e
        /*107e*/ 	.short	(.L_1285 - .L_1284)
.L_1284:
        /*1080*/ 	.word	0x00000000


	//----- nvinfo : EIATTR_CBANK_PARAM_SIZE
	.align		4
.L_1285:
        /*1084*/ 	.byte	0x03, 0x19
        /*1086*/ 	.short	0x0bf0


	//----- nvinfo : EIATTR_PARAM_CBANK
	.align		4
        /*1088*/ 	.byte	0x04, 0x0a
        /*108a*/ 	.short	(.L_1287 - .L_1286)
	.align		4
.L_1286:
        /*108c*/ 	.word	index@(.nv.constant0._ZN7cutlass13device_kernelIN5flash11enable_sm90INS1_16FlashAttnFwdSm90INS1_25CollectiveMainloopFwdSm90ILi2EN4cute5tupleIJNS5_1CILi1EEES8_S8_EEENS6_IJNS7_ILi128EEENS7_ILi96EEENS7_ILi64EEEEEELi256ENS_6half_tEfNS_4arch4Sm90ELb0ELb0ELb1ELb1ELb0ELb0ELb1ELb1ELb0ELb1ELb0ELb0EEENS1_21CollectiveEpilogueFwdINS6_IJSA_NS7_ILi256EEESB_EEES9_SE_SG_Li256ELb1ELb1ELb0ELb0EEENS1_36VarlenDynamicPersistentTileSchedulerILi128ELi96ELi256ELi128ELb0ELb1ELb1ELb0ELb1ELb1EEEEEEEEEvNT_6ParamsE)
        /*1090*/ 	.short	0x0210
        /*1092*/ 	.short	0x0bf0


	//----- nvinfo : EIATTR_SW_WAR
	.align		4
.L_1287:
        /*1094*/ 	.byte	0x04, 0x36
        /*1096*/ 	.short	(.L_1289 - .L_1288)
.L_1288:
        /*1098*/ 	.word	0x00000008
.L_1289:


//--------------------- .nv.info._ZN7cutlass13device_kernelIN5flash11enable_sm90INS1_16FlashAttnFwdSm90INS1_25CollectiveMainloopFwdSm90ILi2EN4cute5tupleIJNS5_1CILi1EEES8_S8_EEENS6_IJNS7_ILi128EEENS7_ILi96EEENS7_ILi64EEEEEELi256ENS_6half_tEfNS_4arch4Sm90ELb0ELb0ELb1ELb1ELb0ELb1ELb1ELb1ELb0ELb1ELb0ELb0EEENS1_21CollectiveEpilogueFwdINS6_IJSA_NS7_ILi256EEESB_EEES9_SE_SG_Li256ELb1ELb1ELb0ELb0EEENS1_36VarlenDynamicPersistentTileSchedulerILi128ELi96ELi256ELi128ELb0ELb1ELb1ELb0ELb1ELb1EEEEEEEEEvNT_6ParamsE --------------------------
	.section	.nv.info._ZN7cutlass13device_kernelIN5flash11enable_sm90INS1_16FlashAttnFwdSm90INS1_25CollectiveMainloopFwdSm90ILi2EN4cute5tupleIJNS5_1CILi1EEES8_S8_EEENS6_IJNS7_ILi128EEENS7_ILi96EEENS7_ILi64EEEEEELi256ENS_6half_tEfNS_4arch4Sm90ELb0ELb0ELb1ELb1ELb0ELb1ELb1ELb1ELb0ELb1ELb0ELb0EEENS1_21CollectiveEpilogueFwdINS6_IJSA_NS7_ILi256EEESB_EEES9_SE_SG_Li256ELb1ELb1ELb0ELb0EEENS1_36VarlenDynamicPersistentTileSchedulerILi128ELi96ELi256ELi128ELb0ELb1ELb1ELb0ELb1ELb1EEEEEEEEEvNT_6ParamsE,"",@"SHT_CUDA_INFO"
	.sectionflags	@""
	.align	4


	//----- nvinfo : EIATTR_CUDA_API_VERSION
	.align		4
        /*0000*/ 	.byte	0x04, 0x37
        /*0002*/ 	.short	(.L_1291 - .L_1290)
.L_1290:
        /*0004*/ 	.word	0x00000082


	//----- nvinfo : EIATTR_KPARAM_INFO
	.align		4
.L_1291:
        /*0008*/ 	.byte	0x04, 0x17
        /*000a*/ 	.short	(.L_1293 - .L_1292)
.L_1292:
        /*000c*/ 	.word	0x00000000
        /*0010*/ 	.short	0x0000
        /*0012*/ 	.short	0x0070
        /*0014*/ 	.byte	0x00, 0xf0, 0x01, 0x2e


	//----- nvinfo : EIATTR_SPARSE_MMA_MASK
	.align		4
.L_1293:
        /*0018*/ 	.byte	0x03, 0x50
        /*001a*/ 	.short	0x0000


	//----- nvinfo : EIATTR_MAXREG_COUNT
	.align		4
        /*001c*/ 	.byte	0x03, 0x1b
        /*001e*/ 	.short	0x00a8


	//----- nvinfo : EIATTR_NUM_BARRIERS
	.align		4
        /*0020*/ 	.byte	0x02, 0x4c
        /*0022*/ 	.byte	0x10
	.zero		1


	//----- nvinfo : EIATTR_EXTERNS
	.align		4
        /*0024*/ 	.byte	0x04, 0x0f
        /*0026*/ 	.short	(.L_1295 - .L_1294)


	//   ....[0]....
	.align		4
.L_1294:
        /*0028*/ 	.word	index@(__assertfail)


	//----- nvinfo : EIATTR_ANNOTATIONS
	.align		4
.L_1295:
        /*002c*/ 	.byte	0x04, 0x55
        /*002e*/ 	.short	(.L_1297 - .L_1296)


	//   ....[0]....
.L_1296:
        /* <DEDUP_REMOVED lines=132> */


	//----- nvinfo : EIATTR_MERCURY_ISA_VERSION
	.align		4
.L_1297:
        /*0860*/ 	.byte	0x03, 0x5f
        /*0862*/ 	.short	0x0101


	//----- nvinfo : EIATTR_UNUSED_LOAD_BYTE_OFFSET
	.align		4
        /*0864*/ 	.byte	0x04, 0x44
        /*0866*/ 	.short	(.L_1299 - .L_1298)


	//   ....[0]....
.L_1298:
        /*0868*/ 	.word	0x00000ae0
        /*086c*/ 	.word	0x0000fff0


	//   ....[1]....
        /*0870*/ 	.word	0x0000e7d0
        /*0874*/ 	.word	0x0000fff0


	//----- nvinfo : EIATTR_INT_WARP_WIDE_INSTR_OFFSETS
	.align		4
.L_1299:
        /*0878*/ 	.byte	0x04, 0x31
        /*087a*/ 	.short	(.L_1301 - .L_1300)


	//   ....[0]....
.L_1300:
        /*087c*/ 	.word	0x00000180


	//   ....[1]....
        /*0880*/ 	.word	0x000001c0


	//   ....[2]....
        /*0884*/ 	.word	0x00000230


	//   ....[3]....
        /*0888*/ 	.word	0x000002a0


	//   ....[4]....
        /*088c*/ 	.word	0x00013c20


	//   ....[5]....
        /*0890*/ 	.word	0x00013c80


	//   ....[6]....
        /*0894*/ 	.word	0x000189d0


	//   ....[7]....
        /*0898*/ 	.word	0x00018a30


	//----- nvinfo : EIATTR_COOP_GROUP_MASK_REGIDS
	.align		4
.L_1301:
        /*089c*/ 	.byte	0x04, 0x29
        /*089e*/ 	.short	(.L_1303 - .L_1302)


	//   ....[0]....
.L_1302:
        /*08a0*/ 	.word	0xffffffff


	//   ....[1]....
        /*08a4*/ 	.word	0xffffffff


	//   ....[2]....
        /*08a8*/ 	.word	0xffffffff


	//   ....[3]....
        /*08ac*/ 	.word	0xffffffff


	//   ....[4]....
        /*08b0*/ 	.word	0xffffffff


	//   ....[5]....
        /*08b4*/ 	.word	0xffffffff


	//   ....[6]....
        /*08b8*/ 	.word	0xffffffff


	//   ....[7]....
        /*08bc*/ 	.word	0xffffffff


	//   ....[8]....
        /*08c0*/ 	.word	0xffffffff


	//   ....[9]....
        /*08c4*/ 	.word	0xffffffff


	//   ....[10]....
        /*08c8*/ 	.word	0xffffffff


	//   ....[11]....
        /*08cc*/ 	.word	0xffffffff


	//   ....[12]....
        /*08d0*/ 	.word	0xffffffff


	//   ....[13]....
        /*08d4*/ 	.word	0xffffffff


	//   ....[14]....
        /*08d8*/ 	.word	0xffffffff


	//   ....[15]....
        /*08dc*/ 	.word	0xffffffff


	//   ....[16]....
        /*08e0*/ 	.word	0xffffffff


	//   ....[17]....
        /*08e4*/ 	.word	0xffffffff


	//   ....[18]....
        /*08e8*/ 	.word	0xffffffff


	//   ....[19]....
        /*08ec*/ 	.word	0xffffffff


	//   ....[20]....
        /*08f0*/ 	.word	0xffffffff


	//   ....[21]....
        /*08f4*/ 	.word	0xffffffff


	//   ....[22]....
        /*08f8*/ 	.word	0xffffffff


	//   ....[23]....
        /*08fc*/ 	.word	0xffffffff


	//   ....[24]....
        /*0900*/ 	.word	0xffffffff


	//   ....[25]....
        /*0904*/ 	.word	0xffffffff


	//   ....[26]....
        /*0908*/ 	.word	0xffffffff


	//   ....[27]....
        /*090c*/ 	.word	0xffffffff


	//   ....[28]....
        /*0910*/ 	.word	0xffffffff


	//   ....[29]....
        /*0914*/ 	.word	0xffffffff


	//   ....[30]....
        /*0918*/ 	.word	0xffffffff


	//   ....[31]....
        /*091c*/ 	.word	0xffffffff


	//   ....[32]....
        /*0920*/ 	.word	0xffffffff


	//   ....[33]....
        /*0924*/ 	.word	0xffffffff


	//   ....[34]....
        /*0928*/ 	.word	0xffffffff


	//   ....[35]....
        /*092c*/ 	.word	0xffffffff


	//   ....[36]....
        /*0930*/ 	.word	0xffffffff


	//   ....[37]....
        /*0934*/ 	.word	0xffffffff


	//   ....[38]....
        /*0938*/ 	.word	0xffffffff


	//   ....[39]....
        /*093c*/ 	.word	0xffffffff


	//   ....[40]....
        /*0940*/ 	.word	0xffffffff


	//   ....[41]....
        /*0944*/ 	.word	0xffffffff


	//   ....[42]....
        /*0948*/ 	.word	0xffffffff


	//   ....[43]....
        /*094c*/ 	.word	0xffffffff


	//   ....[44]....
        /*0950*/ 	.word	0xffffffff


	//   ....[45]....
        /*0954*/ 	.word	0xffffffff


	//   ....[46]....
        /*0958*/ 	.word	0xffffffff


	//   ....[47]....
        /*095c*/ 	.word	0xffffffff


	//   ....[48]....
        /*0960*/ 	.word	0xffffffff


	//   ....[49]....
        /*0964*/ 	.word	0xffffffff


	//   ....[50]....
        /*0968*/ 	.word	0xffffffff


	//   ....[51]....
        /*096c*/ 	.word	0xffffffff


	//   ....[52]....
        /*0970*/ 	.word	0xffffffff


	//   ....[53]....
        /*0974*/ 	.word	0xffffffff


	//   ....[54]....
        /*0978*/ 	.word	0xffffffff


	//   ....[55]....
        /*097c*/ 	.word	0xffffffff


	//   ....[56]....
        /*0980*/ 	.word	0xffffffff


	//   ....[57]....
        /*0984*/ 	.word	0xffffffff


	//   ....[58]....
        /*0988*/ 	.word	0xffffffff


	//   ....[59]....
        /*098c*/ 	.word	0xffffffff


	//   ....[60]....
        /*0990*/ 	.word	0xffffffff


	//   ....[61]....
        /*0994*/ 	.word	0xffffffff


	//   ....[62]....
        /*0998*/ 	.word	0xffffffff


	//   ....[63]....
        /*099c*/ 	.word	0xffffffff


	//   ....[64]....
        /*09a0*/ 	.word	0xffffffff


	//   ....[65]....
        /*09a4*/ 	.word	0xffffffff


	//   ....[66]....
        /*09a8*/ 	.word	0xffffffff


	//   ....[67]....
        /*09ac*/ 	.word	0xffffffff


	//   ....[68]....
        /*09b0*/ 	.word	0xffffffff


	//   ....[69]....
        /*09b4*/ 	.word	0xffffffff


	//   ....[70]....
        /*09b8*/ 	.word	0xffffffff


	//   ....[71]....
        /*09bc*/ 	.word	0xffffffff


	//   ....[72]....
        /*09c0*/ 	.word	0xffffffff


	//   ....[73]....
        /*09c4*/ 	.word	0xffffffff


	//   ....[74]....
        /*09c8*/ 	.word	0xffffffff


	//   ....[75]....
        /*09cc*/ 	.word	0xffffffff


	//   ....[76]....
        /*09d0*/ 	.word	0xffffffff


	//   ....[77]....
        /*09d4*/ 	.word	0xffffffff


	//   ....[78]....
        /*09d8*/ 	.word	0xffffffff


	//   ....[79]....
        /*09dc*/ 	.word	0xffffffff


	//   ....[80]....
        /*09e0*/ 	.word	0xffffffff


	//   ....[81]....
        /*09e4*/ 	.word	0xffffffff


	//   ....[82]....
        /*09e8*/ 	.word	0xffffffff


	//   ....[83]....
        /*09ec*/ 	.word	0xffffffff


	//   ....[84]....
        /*09f0*/ 	.word	0xffffffff


	//   ....[85]....
        /*09f4*/ 	.word	0xffffffff


	//   ....[86]....
        /*09f8*/ 	.word	0xffffffff


	//   ....[87]....
        /*09fc*/ 	.word	0xffffffff


	//   ....[88]....
        /*0a00*/ 	.word	0xffffffff


	//   ....[89]....
        /*0a04*/ 	.word	0xffffffff


	//   ....[90]....
        /*0a08*/ 	.word	0xffffffff


	//   ....[91]....
        /*0a0c*/ 	.word	0xffffffff


	//   ....[92]....
        /*0a10*/ 	.word	0xffffffff


	//   ....[93]....
        /*0a14*/ 	.word	0xffffffff


	//   ....[94]....
        /*0a18*/ 	.word	0xffffffff


	//   ....[95]....
        /*0a1c*/ 	.word	0xffffffff


	//   ....[96]....
        /*0a20*/ 	.word	0xffffffff


	//   ....[97]....
        /*0a24*/ 	.word	0xffffffff


	//   ....[98]....
        /*0a28*/ 	.word	0xffffffff


	//   ....[99]....
        /*0a2c*/ 	.word	0xffffffff


	//   ....[100]....
        /*0a30*/ 	.word	0xffffffff


	//   ....[101]....
        /*0a34*/ 	.word	0xffffffff


	//   ....[102]....
        /*0a38*/ 	.word	0xffffffff


	//   ....[103]....
        /*0a3c*/ 	.word	0xffffffff


	//   ....[104]....
        /*0a40*/ 	.word	0xffffffff


	//   ....[105]....
        /*0a44*/ 	.word	0xffffffff


	//   ....[106]....
        /*0a48*/ 	.word	0xffffffff


	//   ....[107]....
        /*0a4c*/ 	.word	0xffffffff


	//   ....[108]....
        /*0a50*/ 	.word	0xffffffff


	//   ....[109]....
        /*0a54*/ 	.word	0xffffffff


	//   ....[110]....
        /*0a58*/ 	.word	0xffffffff


	//   ....[111]....
        /*0a5c*/ 	.word	0xffffffff


	//   ....[112]....
        /*0a60*/ 	.word	0xffffffff


	//   ....[113]....
        /*0a64*/ 	.word	0xffffffff


	//   ....[114]....
        /*0a68*/ 	.word	0xffffffff


	//   ....[115]....
        /*0a6c*/ 	.word	0xffffffff


	//   ....[116]....
        /*0a70*/ 	.word	0x0500000f


	//   ....[117]....
        /*0a74*/ 	.word	0x0500000f


	//   ....[118]....
        /*0a78*/ 	.word	0x0500000f


	//   ....[119]....
        /*0a7c*/ 	.word	0x0500000f


	//   ....[120]....
        /*0a80*/ 	.word	0x0500000f


	//   ....[121]....
        /*0a84*/ 	.word	0x0500000f


	//   ....[122]....
        /*0a88*/ 	.word	0x0500000f


	//   ....[123]....
        /*0a8c*/ 	.word	0x0500000f


	//   ....[124]....
        /*0a90*/ 	.word	0x0500000f


	//   ....[125]....
        /*0a94*/ 	.word	0x0500000f


	//   ....[126]....
        /*0a98*/ 	.word	0x0500000f


	//   ....[127]....
        /*0a9c*/ 	.word	0x0500000f


	//   ....[128]....
        /*0aa0*/ 	.word	0x0500000f


	//   ....[129]....
        /*0aa4*/ 	.word	0x0500000f


	//   ....[130]....
        /*0aa8*/ 	.word	0x0500000f


	//   ....[131]....
        /*0aac*/ 	.word	0x0500000f


	//   ....[132]....
        /*0ab0*/ 	.word	0x0500000f


	//   ....[133]....
        /*0ab4*/ 	.word	0x0500000f


	//   ....[134]....
        /*0ab8*/ 	.word	0x0500000f


	//   ....[135]....
        /*0abc*/ 	.word	0x0500000f


	//   ....[136]....
        /*0ac0*/ 	.word	0x0500000f


	//   ....[137]....
        /*0ac4*/ 	.word	0x0500000f


	//   ....[138]....
        /*0ac8*/ 	.word	0x0500000f


	//   ....[139]....
        /*0acc*/ 	.word	0x0500000f


	//   ....[140]....
        /*0ad0*/ 	.word	0x0500000f


	//   ....[141]....
        /*0ad4*/ 	.word	0x0500000f


	//   ....[142]....
        /*0ad8*/ 	.word	0x0500000f


	//   ....[143]....
        /*0adc*/ 	.word	0x0500000f


	//   ....[144]....
        /*0ae0*/ 	.word	0x0500000f


	//   ....[145]....
        /*0ae4*/ 	.word	0x0500000f


	//   ....[146]....
        /*0ae8*/ 	.word	0x0500000f


	//   ....[147]....
        /*0aec*/ 	.word	0x0500000f


	//   ....[148]....
        /*0af0*/ 	.word	0x0500000f


	//   ....[149]....
        /*0af4*/ 	.word	0x0500000f


	//   ....[150]....
        /*0af8*/ 	.word	0x0500000f


	//   ....[151]....
        /*0afc*/ 	.word	0x0500000f


	//   ....[152]....
        /*0b00*/ 	.word	0x0500000f


	//   ....[153]....
        /*0b04*/ 	.word	0x0500000f


	//   ....[154]....
        /*0b08*/ 	.word	0x0500000f


	//   ....[155]....
        /*0b0c*/ 	.word	0x0500000f


	//   ....[156]....
        /*0b10*/ 	.word	0x0500000f


	//   ....[157]....
        /*0b14*/ 	.word	0x0500000f


	//   ....[158]....
        /*0b18*/ 	.word	0x0500000f


	//   ....[159]....
        /*0b1c*/ 	.word	0x0500000f


	//   ....[160]....
        /*0b20*/ 	.word	0x0500000f


	//   ....[161]....
        /*0b24*/ 	.word	0x0500000f


	//   ....[162]....
        /*0b28*/ 	.word	0x0500000f


	//   ....[163]....
        /*0b2c*/ 	.word	0x0500000f


	//   ....[164]....
        /*0b30*/ 	.word	0x0500000f


	//   ....[165]....
        /*0b34*/ 	.word	0x0500000f


	//   ....[166]....
        /*0b38*/ 	.word	0x0500000f


	//   ....[167]....
        /*0b3c*/ 	.word	0x0500000f


	//   ....[168]....
        /*0b40*/ 	.word	0x0500000f


	//   ....[169]....
        /*0b44*/ 	.word	0x0500000f


	//   ....[170]....
        /*0b48*/ 	.word	0x0500000f


	//   ....[171]....
        /*0b4c*/ 	.word	0x0500000f


	//   ....[172]....
        /*0b50*/ 	.word	0x0500000f


	//   ....[173]....
        /*0b54*/ 	.word	0x0500000f


	//   ....[174]....
        /*0b58*/ 	.word	0x0500000f


	//   ....[175]....
        /*0b5c*/ 	.word	0x0500000f


	//   ....[176]....
        /*0b60*/ 	.word	0x0500000f


	//   ....[177]....
        /*0b64*/ 	.word	0x0500000f


	//   ....[178]....
        /*0b68*/ 	.word	0x0500000f


	//   ....[179]....
        /*0b6c*/ 	.word	0x0500000f


	//   ....[180]....
        /*0b70*/ 	.word	0x0500000f


	//   ....[181]....
        /*0b74*/ 	.word	0x0500000f


	//   ....[182]....
        /*0b78*/ 	.word	0x0500000f


	//   ....[183]....
        /*0b7c*/ 	.word	0x0500000f


	//   ....[184]....
        /*0b80*/ 	.word	0x0500000f


	//----- nvinfo : EIATTR_COOP_GROUP_INSTR_OFFSETS
	.align		4
.L_1303:
        /*0b84*/ 	.byte	0x04, 0x28
        /*0b86*/ 	.short	(.L_1305 - .L_1304)


	//   ....[0]....
.L_1304:
        /*0b88*/ 	.word	0x00000060


	//   ....[1]....
        /*0b8c*/ 	.word	0x00000190


	//   ....[2]....
        /*0b90*/ 	.word	0x00000250


	//   ....[3]....
        /*0b94*/ 	.word	0x00000420


	//   ....[4]....
        /*0b98*/ 	.word	0x00000580


	//   ....[5]....
        /*0b9c*/ 	.word	0x000006a0


	//   ....[6]....
        /*0ba0*/ 	.word	0x00000800


	//   ....[7]....
        /*0ba4*/ 	.word	0x00005b20


	//   ....[8]....
        /*0ba8*/ 	.word	0x00006090


	//   ....[9]....
        /*0bac*/ 	.word	0x000060a0


	//   ....[10]....
        /*0bb0*/ 	.word	0x000060b0


	//   ....[11]....
        /*0bb4*/ 	.word	0x000060c0


	//   ....[12]....
        /*0bb8*/ 	.word	0x00007070


	//   ....[13]....
        /*0bbc*/ 	.word	0x00007080


	//   ....[14]....
        /*0bc0*/ 	.word	0x00007090


	//   ....[15]....
        /*0bc4*/ 	.word	0x000070a0


	//   ....[16]....
        /*0bc8*/ 	.word	0x0000a000


	//   ....[17]....
        /*0bcc*/ 	.word	0x0000a070


	//   ....[18]....
        /*0bd0*/ 	.word	0x0000a090


	//   ....[19]....
        /*0bd4*/ 	.word	0x0000a0b0


	//   ....[20]....
        /*0bd8*/ 	.word	0x0000c1a0


	//   ....[21]....
        /*0bdc*/ 	.word	0x0000c1c0


	//   ....[22]....
        /*0be0*/ 	.word	0x0000c810


	//   ....[23]....
        /*0be4*/ 	.word	0x0000c8d0


	//   ....[24]....
        /*0be8*/ 	.word	0x0000dd50


	//   ....[25]....
        /*0bec*/ 	.word	0x0000ddc0


	//   ....[26]....
        /*0bf0*/ 	.word	0x0000de20


	//   ....[27]....
        /*0bf4*/ 	.word	0x0000de50


	//   ....[28]....
        /*0bf8*/ 	.word	0x0000f7a0


	//   ....[29]....
        /*0bfc*/ 	.word	0x0000f800


	//   ....[30]....
        /*0c00*/ 	.word	0x0000f830


	//   ....[31]....
        /*0c04*/ 	.word	0x0000f880


	//   ....[32]....
        /*0c08*/ 	.word	0x00010180


	//   ....[33]....
        /*0c0c*/ 	.word	0x000101a0


	//   ....[34]....
        /*0c10*/ 	.word	0x000102f0


	//   ....[35]....
        /*0c14*/ 	.word	0x00010310


	//   ....[36]....
        /*0c18*/ 	.word	0x00010450


	//   ....[37]....
        /*0c1c*/ 	.word	0x00010470


	//   ....[38]....
        /*0c20*/ 	.word	0x000105b0


	//   ....[39]....
        /*0c24*/ 	.word	0x000105c0


	//   ....[40]....
        /*0c28*/ 	.word	0x00010e20


	//   ....[41]....
        /*0c2c*/ 	.word	0x00010e30


	//   ....[42]....
        /*0c30*/ 	.word	0x00011010


	//   ....[43]....
        /*0c34*/ 	.word	0x00011020


	//   ....[44]....
        /*0c38*/ 	.word	0x000111f0


	//   ....[45]....
        /*0c3c*/ 	.word	0x00011200


	//   ....[46]....
        /*0c40*/ 	.word	0x000113d0


	//   ....[47]....
        /*0c44*/ 	.word	0x000113e0


	//   ....[48]....
        /*0c48*/ 	.word	0x00011600


	//   ....[49]....
        /*0c4c*/ 	.word	0x000117f0


	//   ....[50]....
        /*0c50*/ 	.word	0x00011820


	//   ....[51]....
        /*0c54*/ 	.word	0x00011850


	//   ....[52]....
        /*0c58*/ 	.word	0x00011880


	//   ....[53]....
        /*0c5c*/ 	.word	0x000118b0


	//   ....[54]....
        /*0c60*/ 	.word	0x000118e0


	//   ....[55]....
        /*0c64*/ 	.word	0x00011a50


	//   ....[56]....
        /*0c68*/ 	.word	0x00011a80


	//   ....[57]....
        /*0c6c*/ 	.word	0x00011ab0


	//   ....[58]....
        /*0c70*/ 	.word	0x00011ae0


	//   ....[59]....
        /*0c74*/ 	.word	0x00011b10


	//   ....[60]....
        /*0c78*/ 	.word	0x00011b40


	//   ....[61]....
        /*0c7c*/ 	.word	0x00011be0


	//   ....[62]....
        /*0c80*/ 	.word	0x00011c10


	//   ....[63]....
        /*0c84*/ 	.word	0x00011ca0


	//   ....[64]....
        /*0c88*/ 	.word	0x00012840


	//   ....[65]....
        /*0c8c*/ 	.word	0x00014230


	//   ....[66]....
        /*0c90*/ 	.word	0x00014dc0


	//   ....[67]....
        /*0c94*/ 	.word	0x00014de0


	//   ....[68]....
        /*0c98*/ 	.word	0x00014e10


	//   ....[69]....
        /*0c9c*/ 	.word	0x00014e30


	//   ....[70]....
        /*0ca0*/ 	.word	0x00014ee0


	//   ....[71]....
        /*0ca4*/ 	.word	0x00014f70


	//   ....[72]....
        /*0ca8*/ 	.word	0x00014fa0


	//   ....[73]....
        /*0cac*/ 	.word	0x00015020


	//   ....[74]....
        /*0cb0*/ 	.word	0x00015050


	//   ....[75]....
        /*0cb4*/ 	.word	0x000150d0


	//   ....[76]....
        /*0cb8*/ 	.word	0x00015100


	//   ....[77]....
        /*0cbc*/ 	.word	0x00015180


	//   ....[78]....
        /*0cc0*/ 	.word	0x000151b0


	//   ....[79]....
        /*0cc4*/ 	.word	0x00015210


	//   ....[80]....
        /*0cc8*/ 	.word	0x00015220


	//   ....[81]....
        /*0ccc*/ 	.word	0x00015290


	//   ....[82]....
        /*0cd0*/ 	.word	0x000159b0


	//   ....[83]....
        /*0cd4*/ 	.word	0x000159d0


	//   ....[84]....
        /*0cd8*/ 	.word	0x000159f0


	//   ....[85]....
        /*0cdc*/ 	.word	0x00015aa0


	//   ....[86]....
        /*0ce0*/ 	.word	0x00015b60


	//   ....[87]....
        /*0ce4*/ 	.word	0x00015b70


	//   ....[88]....
        /*0ce8*/ 	.word	0x00015c30


	//   ....[89]....
        /*0cec*/ 	.word	0x00015c40


	//   ....[90]....
        /*0cf0*/ 	.word	0x00015ce0


	//   ....[91]....
        /*0cf4*/ 	.word	0x00015cf0


	//   ....[92]....
        /*0cf8*/ 	.word	0x00015da0


	//   ....[93]....
        /*0cfc*/ 	.word	0x00015db0


	//   ....[94]....
        /*0d00*/ 	.word	0x00015e60


	//   ....[95]....
        /*0d04*/ 	.word	0x00015e70


	//   ....[96]....
        /*0d08*/ 	.word	0x00015ee0


	//   ....[97]....
        /*0d0c*/ 	.word	0x00015f30


	//   ....[98]....
        /*0d10*/ 	.word	0x00018c60


	//   ....[99]....
        /*0d14*/ 	.word	0x00018c90


	//   ....[100]....
        /*0d18*/ 	.word	0x00018cd0


	//   ....[101]....
        /*0d1c*/ 	.word	0x00018d00


	//   ....[102]....
        /*0d20*/ 	.word	0x00018d30


	//   ....[103]....
        /*0d24*/ 	.word	0x00018d60


	//   ....[104]....
        /*0d28*/ 	.word	0x00018d90


	//   ....[105]....
        /*0d2c*/ 	.word	0x00018dc0


	//   ....[106]....
        /*0d30*/ 	.word	0x00018f40


	//   ....[107]....
        /*0d34*/ 	.word	0x00018f70


	//   ....[108]....
        /*0d38*/ 	.word	0x00018fa0


	//   ....[109]....
        /*0d3c*/ 	.word	0x00018fd0


	//   ....[110]....
        /*0d40*/ 	.word	0x00019000


	//   ....[111]....
        /*0d44*/ 	.word	0x00019030


	//   ....[112]....
        /*0d48*/ 	.word	0x000190f0


	//   ....[113]....
        /*0d4c*/ 	.word	0x00019110


	//   ....[114]....
        /*0d50*/ 	.word	0x00019180


	//   ....[115]....
        /*0d54*/ 	.word	0x00019610


	//   ....[116]....
        /*0d58*/ 	.word	0x00019aa0


	//   ....[117]....
        /*0d5c*/ 	.word	0x00019b40


	//   ....[118]....
        /*0d60*/ 	.word	0x00019bd0


	//   ....[119]....
        /*0d64*/ 	.word	0x00019c20


	//   ....[120]....
        /*0d68*/ 	.word	0x00019c70


	//   ....[121]....
        /*0d6c*/ 	.word	0x00019d50


	//   ....[122]....
        /*0d70*/ 	.word	0x00019de0


	//   ....[123]....
        /*0d74*/ 	.word	0x00019e30


	//   ....[124]....
        /*0d78*/ 	.word	0x00019e80


	//   ....[125]....
        /*0d7c*/ 	.word	0x0001a0e0


	//   ....[126]....
        /*0d80*/ 	.word	0x0001a130


	//   ....[127]....
        /*0d84*/ 	.word	0x0001a1c0


	//   ....[128]....
        /*0d88*/ 	.word	0x0001a250


	//   ....[129]....
        /*0d8c*/ 	.word	0x0001a2e0


	//   ....[130]....
        /*0d90*/ 	.word	0x0001a370


	//   ....[131]....
        /*0d94*/ 	.word	0x0001a400


	//   ....[132]....
        /*0d98*/ 	.word	0x0001a490


	//   ....[133]....
        /*0d9c*/ 	.word	0x0001a550


	//   ....[134]....
        /*0da0*/ 	.word	0x0001a840


	//   ....[135]....
        /*0da4*/ 	.word	0x0001a9c0


	//   ....[136]....
        /*0da8*/ 	.word	0x0001aa30


	//   ....[137]....
        /*0dac*/ 	.word	0x0001aa90


	//   ....[138]....
        /*0db0*/ 	.word	0x0001aaf0


	//   ....[139]....
        /*0db4*/ 	.word	0x0001abc0


	//   ....[140]....
        /*0db8*/ 	.word	0x0001ac80


	//   ....[141]....
        /*0dbc*/ 	.word	0x0001ad90


	//   ....[142]....
        /*0dc0*/ 	.word	0x0001ae90


	//   ....[143]....
        /*0dc4*/ 	.word	0x0001af00


	//   ....[144]....
        /*0dc8*/ 	.word	0x0001afa0


	//   ....[145]....
        /*0dcc*/ 	.word	0x0001b070


	//   ....[146]....
        /*0dd0*/ 	.word	0x0001b170


	//   ....[147]....
        /*0dd4*/ 	.word	0x0001b1e0


	//   ....[148]....
        /*0dd8*/ 	.word	0x0001b280


	//   ....[149]....
        /*0ddc*/ 	.word	0x0001b330


	//   ....[150]....
        /*0de0*/ 	.word	0x0001b410


	//   ....[151]....
        /*0de4*/ 	.word	0x0001b660


	//   ....[152]....
        /*0de8*/ 	.word	0x0001b720


	//   ....[153]....
        /*0dec*/ 	.word	0x0001b800


	//   ....[154]....
        /*0df0*/ 	.word	0x0001b870


	//   ....[155]....
        /*0df4*/ 	.word	0x0001b980


	//   ....[156]....
        /*0df8*/ 	.word	0x0001ba70


	//   ....[157]....
        /*0dfc*/ 	.word	0x0001bb00


	//   ....[158]....
        /*0e00*/ 	.word	0x0001bbf0


	//   ....[159]....
        /*0e04*/ 	.word	0x0001bc80


	//   ....[160]....
        /*0e08*/ 	.word	0x0001bd70


	//   ....[161]....
        /*0e0c*/ 	.word	0x0001be00


	//   ....[162]....
        /*0e10*/ 	.word	0x0001bee0


	//   ....[163]....
        /*0e14*/ 	.word	0x0001c010


	//   ....[164]....
        /*0e18*/ 	.word	0x0001c060


	//   ....[165]....
        /*0e1c*/ 	.word	0x0001c0c0


	//   ....[166]....
        /*0e20*/ 	.word	0x0001c160


	//   ....[167]....
        /*0e24*/ 	.word	0x0001c500


	//   ....[168]....
        /*0e28*/ 	.word	0x0001c5a0


	//   ....[169]....
        /*0e2c*/ 	.word	0x0001c6c0


	//   ....[170]....
        /*0e30*/ 	.word	0x0001c740


	//   ....[171]....
        /*0e34*/ 	.word	0x0001c7c0


	//   ....[172]....
        /*0e38*/ 	.word	0x0001c840


	//   ....[173]....
        /*0e3c*/ 	.word	0x0001c8c0


	//   ....[174]....
        /*0e40*/ 	.word	0x0001c950


	//   ....[175]....
        /*0e44*/ 	.word	0x0001c9f0


	//   ....[176]....
        /*0e48*/ 	.word	0x0001caa0


	//   ....[177]....
        /*0e4c*/ 	.word	0x0001cb20


	//   ....[178]....
        /*0e50*/ 	.word	0x0001cba0


	//   ....[179]....
        /*0e54*/ 	.word	0x0001cc20


	//   ....[180]....
        /*0e58*/ 	.word	0x0001ccb0


	//   ....[181]....
        /*0e5c*/ 	.word	0x0001cd30


	//   ....[182]....
        /*0e60*/ 	.word	0x0001cdd0


	//   ....[183]....
        /*0e64*/ 	.word	0x0001ce60


	//   ....[184]....
        /*0e68*/ 	.word	0x0001cf90


	//----- nvinfo : EIATTR_REG_RECONFIG
	.align		4
.L_1305:
        /*0e6c*/ 	.byte	0x01, 0x54
	.zero		2


	//----- nvinfo : EIATTR_SYSCALL_OFFSETS
	.align		4
        /*0e70*/ 	.byte	0x04, 0x46
        /*0e72*/ 	.short	(.L_1307 - .L_1306)


	//   ....[0]....
.L_1306:
        /*0e74*/ 	.word	0x00001810


	//   ....[1]....
        /*0e78*/ 	.word	0x00001960


	//   ....[2]....
        /*0e7c*/ 	.word	0x00005c90


	//   ....[3]....
        /*0e80*/ 	.word	0x00006000


	//   ....[4]....
        /*0e84*/ 	.word	0x00013e20


	//   ....[5]....
        /*0e88*/ 	.word	0x00013f80


	//   ....[6]....
        /*0e8c*/ 	.word	0x00014080


	//   ....[7]....
        /*0e90*/ 	.word	0x00014990


	//   ....[8]....
        /*0e94*/ 	.word	0x000155b0


	//----- nvinfo : EIATTR_MBARRIER_INSTR_OFFSETS
	.align		4
.L_1307:
        /*0e98*/ 	.byte	0x04, 0x39
        /*0e9a*/ 	.short	(.L_1309 - .L_1308)


	//   ....[0]....
.L_1308:
        /*0e9c*/ 	.word	0x000002c0
        /*0ea0*/ 	.word	0x000000ff
        /*0ea4*/ 	.word	0x00032400
        /*0ea8*/ 	.short	0x0100
        /*0eaa*/ 	.byte	0x08
	.zero		1


	//   ....[1]....
        /*0eac*/ 	.word	0x000002d0
        /*0eb0*/ 	.word	0x000000ff
        /*0eb4*/ 	.word	0x00032410
        /*0eb8*/ 	.short	0x0100
        /*0eba*/ 	.byte	0x08
	.zero		1


	//   ....[2]....
        /*0ebc*/ 	.word	0x000002e0
        /*0ec0*/ 	.word	0x000000ff
        /*0ec4*/ 	.word	0x00032420
        /*0ec8*/ 	.short	0x0100
        /*0eca*/ 	.byte	0x08
	.zero		1


	//   ....[3]....
        /*0ecc*/ 	.word	0x000003d0
        /*0ed0*/ 	.word	0x000000ff
        /*0ed4*/ 	.word	0x00032430
        /*0ed8*/ 	.short	0x0100
        /*0eda*/ 	.byte	0x08
	.zero		1


	//   ....[4]....
        /*0edc*/ 	.word	0x000003e0
        /*0ee0*/ 	.word	0x000000ff
        /*0ee4*/ 	.word	0x00032440
        /*0ee8*/ 	.short	0x0100
        /*0eea*/ 	.byte	0x08
	.zero		1


	//   ....[5]....
        /*0eec*/ 	.word	0x000003f0
        /*0ef0*/ 	.word	0x000000ff
        /*0ef4*/ 	.word	0x00032438
        /*0ef8*/ 	.short	0x0100
        /*0efa*/ 	.byte	0x08
	.zero		1


	//   ....[6]....
        /*0efc*/ 	.word	0x00000400
        /*0f00*/ 	.word	0x000000ff
        /*0f04*/ 	.word	0x00032448
        /*0f08*/ 	.short	0x0100
        /*0f0a*/ 	.byte	0x08
	.zero		1


	//   ....[7]....
        /*0f0c*/ 	.word	0x00000530
        /*0f10*/ 	.word	0x000000ff
        /*0f14*/ 	.word	0x00032450
        /*0f18*/ 	.short	0x0100
        /*0f1a*/ 	.byte	0x08
	.zero		1


	//   ....[8]....
        /*0f1c*/ 	.word	0x00000540
        /*0f20*/ 	.word	0x000000ff
        /*0f24*/ 	.word	0x00032460
        /*0f28*/ 	.short	0x0100
        /*0f2a*/ 	.byte	0x08
	.zero		1


	//   ....[9]....
        /*0f2c*/ 	.word	0x00000550
        /*0f30*/ 	.word	0x000000ff
        /*0f34*/ 	.word	0x00032458
        /*0f38*/ 	.short	0x0100
        /*0f3a*/ 	.byte	0x08
	.zero		1


	//   ....[10]....
        /*0f3c*/ 	.word	0x00000560
        /*0f40*/ 	.word	0x000000ff
        /*0f44*/ 	.word	0x00032468
        /*0f48*/ 	.short	0x0100
        /*0f4a*/ 	.byte	0x08
	.zero		1


	//   ....[11]....
        /*0f4c*/ 	.word	0x00000650
        /*0f50*/ 	.word	0x000000ff
        /*0f54*/ 	.word	0x00032470
        /*0f58*/ 	.short	0x0100
        /*0f5a*/ 	.byte	0x06
	.zero		1


	//   ....[12]....
        /*0f5c*/ 	.word	0x00000660
        /*0f60*/ 	.word	0x000000ff
        /*0f64*/ 	.word	0x00032480
        /*0f68*/ 	.short	0x0100
        /*0f6a*/ 	.byte	0x06
	.zero		1


	//   ....[13]....
        /*0f6c*/ 	.word	0x00000670
        /*0f70*/ 	.word	0x000000ff
        /*0f74*/ 	.word	0x00032478
        /*0f78*/ 	.short	0x0100
        /*0f7a*/ 	.byte	0x06
	.zero		1


	//   ....[14]....
        /*0f7c*/ 	.word	0x00000680
        /*0f80*/ 	.word	0x000000ff
        /*0f84*/ 	.word	0x00032488
        /*0f88*/ 	.short	0x0100
        /*0f8a*/ 	.byte	0x06
	.zero		1


	//   ....[15]....
        /*0f8c*/ 	.word	0x000007b0
        /*0f90*/ 	.word	0x000000ff
        /*0f94*/ 	.word	0x00032490
        /*0f98*/ 	.short	0x0100
        /*0f9a*/ 	.byte	0x08
	.zero		1


	//   ....[16]....
        /*0f9c*/ 	.word	0x000007c0
        /*0fa0*/ 	.word	0x000000ff
        /*0fa4*/ 	.word	0x000324a0
        /*0fa8*/ 	.short	0x0100
        /*0faa*/ 	.byte	0x08
	.zero		1


	//   ....[17]....
        /*0fac*/ 	.word	0x000007d0
        /*0fb0*/ 	.word	0x000000ff
        /*0fb4*/ 	.word	0x00032498
        /*0fb8*/ 	.short	0x0100
        /*0fba*/ 	.byte	0x08
	.zero		1


	//   ....[18]....
        /*0fbc*/ 	.word	0x000007e0
        /*0fc0*/ 	.word	0x000000ff
        /*0fc4*/ 	.word	0x000324a8
        /*0fc8*/ 	.short	0x0100
        /*0fca*/ 	.byte	0x08
	.zero		1


	//   ....[19]....
        /*0fcc*/ 	.word	0x00000910
        /*0fd0*/ 	.word	0x000000ff
        /*0fd4*/ 	.word	0x000324b0
        /*0fd8*/ 	.short	0x0100
        /*0fda*/ 	.byte	0x08
	.zero		1


	//   ....[20]....
        /*0fdc*/ 	.word	0x00000920
        /*0fe0*/ 	.word	0x000000ff
        /*0fe4*/ 	.word	0x000324c0
        /*0fe8*/ 	.short	0x0100
        /*0fea*/ 	.byte	0x08
	.zero		1


	//   ....[21]....
        /*0fec*/ 	.word	0x00000930
        /*0ff0*/ 	.word	0x000000ff
        /*0ff4*/ 	.word	0x000324b8
        /*0ff8*/ 	.short	0x0100
        /*0ffa*/ 	.byte	0x08
	.zero		1


	//   ....[22]....
        /*0ffc*/ 	.word	0x00000940
        /*1000*/ 	.word	0x000000ff
        /*1004*/ 	.word	0x000324c8
        /*1008*/ 	.short	0x0100
        /*100a*/ 	.byte	0x08
	.zero		1


	//   ....[23]....
        /*100c*/ 	.word	0x00002b60
        /*1010*/ 	.word	0x0000005e
        /*1014*/ 	.word	0x00032490
        /*1018*/ 	.short	0x010a
        /*101a*/ 	.byte	0x3f
	.zero		1


	//   ....[24]....
        /*101c*/ 	.word	0x00003cb0
        /*1020*/ 	.word	0x0000005e
        /*1024*/ 	.word	0x00032490
        /*1028*/ 	.short	0x010a
        /*102a*/ 	.byte	0x3f
	.zero		1


	//   ....[25]....
        /*102c*/ 	.word	0x00004cb0
        /*1030*/ 	.word	0x0000005e
        /*1034*/ 	.word	0x00032490
        /*1038*/ 	.short	0x010a
        /*103a*/ 	.byte	0x3f
	.zero		1


	//   ....[26]....
        /*103c*/ 	.word	0x00004ec0
        /*1040*/ 	.word	0x00000028
        /*1044*/ 	.word	0x00000000
        /*1048*/ 	.short	0x0101
        /*104a*/ 	.byte	0x3f
	.zero		1


	//   ....[27]....
        /*104c*/ 	.word	0x00004f00
        /*1050*/ 	.word	0x0000005e
        /*1054*/ 	.word	0x000324b0
        /*1058*/ 	.short	0x010a
        /*105a*/ 	.byte	0x3f
	.zero		1


	//   ....[28]....
        /*105c*/ 	.word	0x00005560
        /*1060*/ 	.word	0x0000005e
        /*1064*/ 	.word	0x00000000
        /*1068*/ 	.short	0x0101
        /*106a*/ 	.byte	0x3f
	.zero		1


	//   ....[29]....
        /*106c*/ 	.word	0x00005d20
        /*1070*/ 	.word	0x00000012
        /*1074*/ 	.word	0x00032400
        /*1078*/ 	.short	0x010a
        /*107a*/ 	.byte	0x3f
	.zero		1


	//   ....[30]....
        /*107c*/ 	.word	0x00005d70
        /*1080*/ 	.word	0x00000012
        /*1084*/ 	.word	0x00032400
        /*1088*/ 	.short	0x010a
        /*108a*/ 	.byte	0x3f
	.zero		1


	//   ....[31]....
        /*108c*/ 	.word	0x00006380
        /*1090*/ 	.word	0x00000012
        /*1094*/ 	.word	0x00032400
        /*1098*/ 	.short	0x010a
        /*109a*/ 	.byte	0x3f
	.zero		1


	//   ....[32]....
        /*109c*/ 	.word	0x00007260
        /*10a0*/ 	.word	0x00000012
        /*10a4*/ 	.word	0x00032400
        /*10a8*/ 	.short	0x010a
        /*10aa*/ 	.byte	0x3f
	.zero		1


	//   ....[33]....
        /*10ac*/ 	.word	0x00008070
        /*10b0*/ 	.word	0x00000000
        /*10b4*/ 	.word	0x00032430
        /*10b8*/ 	.short	0x010a
        /*10ba*/ 	.byte	0x3f
	.zero		1


	//   ....[34]....
        /*10bc*/ 	.word	0x000080e0
        /*10c0*/ 	.word	0x00000000
        /*10c4*/ 	.word	0x00032430
        /*10c8*/ 	.short	0x010a
        /*10ca*/ 	.byte	0x3f
	.zero		1


	//   ....[35]....
        /*10cc*/ 	.word	0x000084d0
        /*10d0*/ 	.word	0x00000012
        /*10d4*/ 	.word	0x00032410
        /*10d8*/ 	.short	0x010a
        /*10da*/ 	.byte	0x3f
	.zero		1


	//   ....[36]....
        /*10dc*/ 	.word	0x00008520
        /*10e0*/ 	.word	0x00000000
        /*10e4*/ 	.word	0x00032450
        /*10e8*/ 	.short	0x010a
        /*10ea*/ 	.byte	0x3f
	.zero		1


	//   ....[37]....
        /*10ec*/ 	.word	0x000085a0
        /*10f0*/ 	.word	0x00000000
        /*10f4*/ 	.word	0x00032450
        /*10f8*/ 	.short	0x010a
        /*10fa*/ 	.byte	0x3f
	.zero		1


	//   ....[38]....
        /*10fc*/ 	.word	0x0000a300
        /*1100*/ 	.word	0x00000005
        /*1104*/ 	.word	0x00000000
        /*1108*/ 	.short	0x0101
        /*110a*/ 	.byte	0x3f
	.zero		1


	//   ....[39]....
        /*110c*/ 	.word	0x0000aec0
        /*1110*/ 	.word	0x00000000
        /*1114*/ 	.word	0x00000000
        /*1118*/ 	.short	0x0101
        /*111a*/ 	.byte	0x3f
	.zero		1


	//   ....[40]....
        /*111c*/ 	.word	0x0000afd0
        /*1120*/ 	.word	0x00000003
        /*1124*/ 	.word	0x00032430
        /*1128*/ 	.short	0x010a
        /*112a*/ 	.byte	0x3f
	.zero		1


	//   ....[41]....
        /*112c*/ 	.word	0x0000b030
        /*1130*/ 	.word	0x00000003
        /*1134*/ 	.word	0x00032430
        /*1138*/ 	.short	0x010a
        /*113a*/ 	.byte	0x3f
	.zero		1


	//   ....[42]....
        /*113c*/ 	.word	0x0000b2e0
        /*1140*/ 	.word	0x00000003
        /*1144*/ 	.word	0x00032450
        /*1148*/ 	.short	0x010a
        /*114a*/ 	.byte	0x3f
	.zero		1


	//   ....[43]....
        /*114c*/ 	.word	0x0000b330
        /*1150*/ 	.word	0x00000003
        /*1154*/ 	.word	0x00032450
        /*1158*/ 	.short	0x010a
        /*115a*/ 	.byte	0x3f
	.zero		1


	//   ....[44]....
        /*115c*/ 	.word	0x0000ce60
        /*1160*/ 	.word	0x0000009b
        /*1164*/ 	.word	0x00000000
        /*1168*/ 	.short	0x0101
        /*116a*/ 	.byte	0x3f
	.zero		1


	//   ....[45]....
        /*116c*/ 	.word	0x0000dd20
        /*1170*/ 	.word	0x00000003
        /*1174*/ 	.word	0x00000000
        /*1178*/ 	.short	0x0101
        /*117a*/ 	.byte	0x3f
	.zero		1


	//   ....[46]....
        /*117c*/ 	.word	0x00010170
        /*1180*/ 	.word	0x00000000
        /*1184*/ 	.word	0x00000000
        /*1188*/ 	.short	0x0101
        /*118a*/ 	.byte	0x3f
	.zero		1


	//   ....[47]....
        /*118c*/ 	.word	0x00012930
        /*1190*/ 	.word	0x00000005
        /*1194*/ 	.word	0x00032420
        /*1198*/ 	.short	0x010a
        /*119a*/ 	.byte	0x3f
	.zero		1


	//   ....[48]....
        /*119c*/ 	.word	0x00012a20
        /*11a0*/ 	.word	0x00000003
        /*11a4*/ 	.word	0x000324a0
        /*11a8*/ 	.short	0x010a
        /*11aa*/ 	.byte	0x3f
	.zero		1


	//   ....[49]....
        /*11ac*/ 	.word	0x00012c70
        /*11b0*/ 	.word	0x00000003
        /*11b4*/ 	.word	0x000324c0
        /*11b8*/ 	.short	0x010a
        /*11ba*/ 	.byte	0x3f
	.zero		1


	//   ....[50]....
        /*11bc*/ 	.word	0x00013330
        /*11c0*/ 	.word	0x00000004
        /*11c4*/ 	.word	0x000324a0
        /*11c8*/ 	.short	0x010a
        /*11ca*/ 	.byte	0x3f
	.zero		1


	//   ....[51]....
        /*11cc*/ 	.word	0x00013570
        /*11d0*/ 	.word	0x00000004
        /*11d4*/ 	.word	0x000324c0
        /*11d8*/ 	.short	0x010a
        /*11da*/ 	.byte	0x3f
	.zero		1


	//   ....[52]....
        /*11dc*/ 	.word	0x000144d0
        /*11e0*/ 	.word	0x00000000
        /*11e4*/ 	.word	0x00032440
        /*11e8*/ 	.short	0x010a
        /*11ea*/ 	.byte	0x3f
	.zero		1


	//   ....[53]....
        /*11ec*/ 	.word	0x00015350
        /*11f0*/ 	.word	0x00000008
        /*11f4*/ 	.word	0x00032400
        /*11f8*/ 	.short	0x0107
        /*11fa*/ 	.byte	0x3f
	.zero		1


	//   ....[54]....
        /*11fc*/ 	.word	0x000153f0
        /*1200*/ 	.word	0x00000002
        /*1204*/ 	.word	0x00032400
        /*1208*/ 	.short	0x0101
        /*120a*/ 	.byte	0x3f
	.zero		1


	//   ....[55]....
        /*120c*/ 	.word	0x00016050
        /*1210*/ 	.word	0x00000008
        /*1214*/ 	.word	0x00032410
        /*1218*/ 	.short	0x0107
        /*121a*/ 	.byte	0x3f
	.zero		1


	//   ....[56]....
        /*121c*/ 	.word	0x00016150
        /*1220*/ 	.word	0x00000002
        /*1224*/ 	.word	0x00032410
        /*1228*/ 	.short	0x0101
        /*122a*/ 	.byte	0x3f
	.zero		1


	//   ....[57]....
        /*122c*/ 	.word	0x00016170
        /*1230*/ 	.word	0x00000002
        /*1234*/ 	.word	0x00032420
        /*1238*/ 	.short	0x010a
        /*123a*/ 	.byte	0x3f
	.zero		1


	//   ....[58]....
        /*123c*/ 	.word	0x00016280
        /*1240*/ 	.word	0x00000002
        /*1244*/ 	.word	0x00032460
        /*1248*/ 	.short	0x010a
        /*124a*/ 	.byte	0x3f
	.zero		1


	//   ....[59]....
        /*124c*/ 	.word	0x00016b90
        /*1250*/ 	.word	0x00000002
        /*1254*/ 	.word	0x00032440
        /*1258*/ 	.short	0x010a
        /*125a*/ 	.byte	0x3f
	.zero		1


	//   ....[60]....
        /*125c*/ 	.word	0x00016df0
        /*1260*/ 	.word	0x00000002
        /*1264*/ 	.word	0x00032460
        /*1268*/ 	.short	0x010a
        /*126a*/ 	.byte	0x3f
	.zero		1


	//   ....[61]....
        /*126c*/ 	.word	0x00017690
        /*1270*/ 	.word	0x00000003
        /*1274*/ 	.word	0x00032440
        /*1278*/ 	.short	0x010a
        /*127a*/ 	.byte	0x3f
	.zero		1


	//   ....[62]....
        /*127c*/ 	.word	0x000178e0
        /*1280*/ 	.word	0x00000003
        /*1284*/ 	.word	0x00032460
        /*1288*/ 	.short	0x010a
        /*128a*/ 	.byte	0x3f
	.zero		1


	//   ....[63]....
        /*128c*/ 	.word	0x000180f0
        /*1290*/ 	.word	0x00000003
        /*1294*/ 	.word	0x00032440
        /*1298*/ 	.short	0x010a
        /*129a*/ 	.byte	0x3f
	.zero		1


	//   ....[64]....
        /*129c*/ 	.word	0x00018350
        /*12a0*/ 	.word	0x00000003
        /*12a4*/ 	.word	0x00032460
        /*12a8*/ 	.short	0x010a
        /*12aa*/ 	.byte	0x3f
	.zero		1


	//   ....[65]....
        /*12ac*/ 	.word	0x00019590
        /*12b0*/ 	.word	0x00000000
        /*12b4*/ 	.word	0x00032420
        /*12b8*/ 	.short	0x010a
        /*12ba*/ 	.byte	0x3f
	.zero		1


	//   ....[66]....
        /*12bc*/ 	.word	0x00019740
        /*12c0*/ 	.word	0x00000006
        /*12c4*/ 	.word	0x00000000
        /*12c8*/ 	.short	0x010a
        /*12ca*/ 	.byte	0x3f
	.zero		1


	//   ....[67]....
        /*12cc*/ 	.word	0x000197b0
        /*12d0*/ 	.word	0x00000007
        /*12d4*/ 	.word	0x00000000
        /*12d8*/ 	.short	0x010a
        /*12da*/ 	.byte	0x3f
	.zero		1


	//   ....[68]....
        /*12dc*/ 	.word	0x00019820
        /*12e0*/ 	.word	0x00000004
        /*12e4*/ 	.word	0x00000000
        /*12e8*/ 	.short	0x010a
        /*12ea*/ 	.byte	0x3f
	.zero		1


	//   ....[69]....
        /*12ec*/ 	.word	0x00019850
        /*12f0*/ 	.word	0x00000003
        /*12f4*/ 	.word	0x00000000
        /*12f8*/ 	.short	0x010a
        /*12fa*/ 	.byte	0x3f
	.zero		1


	//   ....[70]....
        /*12fc*/ 	.word	0x000198b0
        /*1300*/ 	.word	0x0000005e
        /*1304*/ 	.word	0x00032490
        /*1308*/ 	.short	0x010a
        /*130a*/ 	.byte	0x3f
	.zero		1


	//   ....[71]....
        /*130c*/ 	.word	0x00019900
        /*1310*/ 	.word	0x0000005e
        /*1314*/ 	.word	0x00032490
        /*1318*/ 	.short	0x010a
        /*131a*/ 	.byte	0x3f
	.zero		1


	//   ....[72]....
        /*131c*/ 	.word	0x00019950
        /*1320*/ 	.word	0x0000005e
        /*1324*/ 	.word	0x00032490
        /*1328*/ 	.short	0x010a
        /*132a*/ 	.byte	0x3f
	.zero		1


	//   ....[73]....
        /*132c*/ 	.word	0x000199a0
        /*1330*/ 	.word	0x0000005e
        /*1334*/ 	.word	0x000324b0
        /*1338*/ 	.short	0x010a
        /*133a*/ 	.byte	0x3f
	.zero		1


	//   ....[74]....
        /*133c*/ 	.word	0x00019ca0
        /*1340*/ 	.word	0x00000012
        /*1344*/ 	.word	0x00032400
        /*1348*/ 	.short	0x010a
        /*134a*/ 	.byte	0x3f
	.zero		1


	//   ....[75]....
        /*134c*/ 	.word	0x00019eb0
        /*1350*/ 	.word	0x00000012
        /*1354*/ 	.word	0x00032400
        /*1358*/ 	.short	0x010a
        /*135a*/ 	.byte	0x3f
	.zero		1


	//   ....[76]....
        /*135c*/ 	.word	0x00019f00
        /*1360*/ 	.word	0x00000000
        /*1364*/ 	.word	0x00032430
        /*1368*/ 	.short	0x010a
        /*136a*/ 	.byte	0x3f
	.zero		1


	//   ....[77]....
        /*136c*/ 	.word	0x00019f50
        /*1370*/ 	.word	0x00000012
        /*1374*/ 	.word	0x00032410
        /*1378*/ 	.short	0x010a
        /*137a*/ 	.byte	0x3f
	.zero		1


	//   ....[78]....
        /*137c*/ 	.word	0x00019fa0
        /*1380*/ 	.word	0x00000000
        /*1384*/ 	.word	0x00032450
        /*1388*/ 	.short	0x010a
        /*138a*/ 	.byte	0x3f
	.zero		1


	//   ....[79]....
        /*138c*/ 	.word	0x00019ff0
        /*1390*/ 	.word	0x00000003
        /*1394*/ 	.word	0x00032430
        /*1398*/ 	.short	0x010a
        /*139a*/ 	.byte	0x3f
	.zero		1


	//   ....[80]....
        /*139c*/ 	.word	0x0001a040
        /*13a0*/ 	.word	0x00000003
        /*13a4*/ 	.word	0x00032450
        /*13a8*/ 	.short	0x010a
        /*13aa*/ 	.byte	0x3f
	.zero		1


	//   ....[81]....
        /*13ac*/ 	.word	0x0001a620
        /*13b0*/ 	.word	0x00000004
        /*13b4*/ 	.word	0x00032420
        /*13b8*/ 	.short	0x010a
        /*13ba*/ 	.byte	0x3f
	.zero		1


	//   ....[82]....
        /*13bc*/ 	.word	0x0001a670
        /*13c0*/ 	.word	0x00000003
        /*13c4*/ 	.word	0x000324a0
        /*13c8*/ 	.short	0x010a
        /*13ca*/ 	.byte	0x3f
	.zero		1


	//   ....[83]....
        /*13cc*/ 	.word	0x0001a6c0
        /*13d0*/ 	.word	0x00000003
        /*13d4*/ 	.word	0x000324c0
        /*13d8*/ 	.short	0x010a
        /*13da*/ 	.byte	0x3f
	.zero		1


	//   ....[84]....
        /*13dc*/ 	.word	0x0001a710
        /*13e0*/ 	.word	0x00000004
        /*13e4*/ 	.word	0x000324a0
        /*13e8*/ 	.short	0x010a
        /*13ea*/ 	.byte	0x3f
	.zero		1


	//   ....[85]....
        /*13ec*/ 	.word	0x0001a760
        /*13f0*/ 	.word	0x00000004
        /*13f4*/ 	.word	0x000324c0
        /*13f8*/ 	.short	0x010a
        /*13fa*/ 	.byte	0x3f
	.zero		1


	//   ....[86]....
        /*13fc*/ 	.word	0x0001a900
        /*1400*/ 	.word	0x00000000
        /*1404*/ 	.word	0x00032440
        /*1408*/ 	.short	0x010a
        /*140a*/ 	.byte	0x3f
	.zero		1


	//   ....[87]....
        /*140c*/ 	.word	0x0001c220
        /*1410*/ 	.word	0x00000002
        /*1414*/ 	.word	0x00032420
        /*1418*/ 	.short	0x010a
        /*141a*/ 	.byte	0x3f
	.zero		1


	//   ....[88]....
        /*141c*/ 	.word	0x0001c270
        /*1420*/ 	.word	0x00000002
        /*1424*/ 	.word	0x00032460
        /*1428*/ 	.short	0x010a
        /*142a*/ 	.byte	0x3f
	.zero		1


	//   ....[89]....
        /*142c*/ 	.word	0x0001c2c0
        /*1430*/ 	.word	0x00000002
        /*1434*/ 	.word	0x00032440
        /*1438*/ 	.short	0x010a
        /*143a*/ 	.byte	0x3f
	.zero		1


	//   ....[90]....
        /*143c*/ 	.word	0x0001c310
        /*1440*/ 	.word	0x00000002
        /*1444*/ 	.word	0x00032460
        /*1448*/ 	.short	0x010a
        /*144a*/ 	.byte	0x3f
	.zero		1


	//   ....[91]....
        /*144c*/ 	.word	0x0001c360
        /*1450*/ 	.word	0x00000003
        /*1454*/ 	.word	0x00032440
        /*1458*/ 	.short	0x010a
        /*145a*/ 	.byte	0x3f
	.zero		1


	//   ....[92]....
        /*145c*/ 	.word	0x0001c3b0
        /*1460*/ 	.word	0x00000003
        /*1464*/ 	.word	0x00032460
        /*1468*/ 	.short	0x010a
        /*146a*/ 	.byte	0x3f
	.zero		1


	//   ....[93]....
        /*146c*/ 	.word	0x0001c400
        /*1470*/ 	.word	0x00000003
        /*1474*/ 	.word	0x00032440
        /*1478*/ 	.short	0x010a
        /*147a*/ 	.byte	0x3f
	.zero		1


	//   ....[94]....
        /*147c*/ 	.word	0x0001c450
        /*1480*/ 	.word	0x00000003
        /*1484*/ 	.word	0x00032460
        /*1488*/ 	.short	0x010a
        /*148a*/ 	.byte	0x3f
	.zero		1


	//   ....[95]....
        /*148c*/ 	.word	0x0001ceb0
        /*1490*/ 	.word	0x00000000
        /*1494*/ 	.word	0x00032420
        /*1498*/ 	.short	0x010a
        /*149a*/ 	.byte	0x3f
	.zero		1


	//   ....[96]....
        /*149c*/ 	.word	0x0001d050
        /*14a0*/ 	.word	0x00000006
        /*14a4*/ 	.word	0x00000000
        /*14a8*/ 	.short	0x010a
        /*14aa*/ 	.byte	0x3f
	.zero		1


	//   ....[97]....
        /*14ac*/ 	.word	0x0001d0a0
        /*14b0*/ 	.word	0x00000007
        /*14b4*/ 	.word	0x00000000
        /*14b8*/ 	.short	0x010a
        /*14ba*/ 	.byte	0x3f
	.zero		1


	//   ....[98]....
        /*14bc*/ 	.word	0x0001d0f0
        /*14c0*/ 	.word	0x00000004
        /*14c4*/ 	.word	0x00000000
        /*14c8*/ 	.short	0x010a
        /*14ca*/ 	.byte	0x3f
	.zero		1


	//----- nvinfo : EIATTR_NUM_MBARRIERS
	.align		4
.L_1309:
        /*14cc*/ 	.byte	0x03, 0x38
        /*14ce*/ 	.short	0x0017


	//----- nvinfo : EIATTR_EXIT_INSTR_OFFSETS
	.align		4
        /*14d0*/ 	.byte	0x04, 0x1c
        /*14d2*/ 	.short	(.L_1311 - .L_1310)


	//   ....[0]....
.L_1310:
        /*14d4*/ 	.word	0x000198a0


	//----- nvinfo : EIATTR_MAX_THREADS
	.align		4
.L_1311:
        /*14d8*/ 	.byte	0x04, 0x05
        /*14da*/ 	.short	(.L_1313 - .L_1312)
.L_1312:
        /*14dc*/ 	.word	0x00000180
        /*14e0*/ 	.word	0x00000001
        /*14e4*/ 	.word	0x00000001


	//----- nvinfo : EIATTR_CRS_STACK_SIZE
	.align		4
.L_1313:
        /*14e8*/ 	.byte	0x04, 0x1e
        /*14ea*/ 	.short	(.L_1315 - .L_1314)
.L_1314:
        /*14ec*/ 	.word	0x00000000


	//----- nvinfo : EIATTR_CBANK_PARAM_SIZE
	.align		4
.L_1315:
        /*14f0*/ 	.byte	0x03, 0x19
        /*14f2*/ 	.short	0x0bf0


	//----- nvinfo : EIATTR_PARAM_CBANK
	.align		4
        /*14f4*/ 	.byte	0x04, 0x0a
        /*14f6*/ 	.short	(.L_1317 - .L_1316)
	.align		4
.L_1316:
        /*14f8*/ 	.word	index@(.nv.constant0._ZN7cutlass13device_kernelIN5flash11enable_sm90INS1_16FlashAttnFwdSm90INS1_25CollectiveMainloopFwdSm90ILi2EN4cute5tupleIJNS5_1CILi1EEES8_S8_EEENS6_IJNS7_ILi128EEENS7_ILi96EEENS7_ILi64EEEEEELi256ENS_6half_tEfNS_4arch4Sm90ELb0ELb0ELb1ELb1ELb0ELb1ELb1ELb1ELb0ELb1ELb0ELb0EEENS1_21CollectiveEpilogueFwdINS6_IJSA_NS7_ILi256EEESB_EEES9_SE_SG_Li256ELb1ELb1ELb0ELb0EEENS1_36VarlenDynamicPersistentTileSchedulerILi128ELi96ELi256ELi128ELb0ELb1ELb1ELb0ELb1ELb1EEEEEEEEEvNT_6ParamsE)
        /*14fc*/ 	.short	0x0210
        /*14fe*/ 	.short	0x0bf0


	//----- nvinfo : EIATTR_SW_WAR
	.align		4
.L_1317:
        /*1500*/ 	.byte	0x04, 0x36
        /*1502*/ 	.short	(.L_1319 - .L_1318)
.L_1318:
        /*1504*/ 	.word	0x00000008
.L_1319:


//--------------------- .nv.info._ZN7cutlass13device_kernelIN5flash11enable_sm90INS1_16FlashAttnFwdSm90INS1_25CollectiveMainloopFwdSm90ILi2EN4cute5tupleIJNS5_1CILi1EEES8_S8_EEENS6_IJNS7_ILi128EEENS7_ILi96EEENS7_ILi64EEEEEELi256ENS_6half_tEfNS_4arch4Sm90ELb0ELb1ELb1ELb0ELb0ELb0ELb0ELb1ELb0ELb1ELb0ELb0EEENS1_21CollectiveEpilogueFwdINS6_IJSA_NS7_ILi256EEESB_EEES9_SE_SG_Li256ELb0ELb1ELb0ELb0EEENS1_30DynamicPersistentTileSchedulerILi256ELi128ELb0ELb1ELb1EEEEEEEEEvNT_6ParamsE --------------------------
	.section	.nv.info._ZN7cutlass13device_kernelIN5flash11enable_sm90INS1_16FlashAttnFwdSm90INS1_25CollectiveMainloopFwdSm90ILi2EN4cute5tupleIJNS5_1CILi1EEES8_S8_EEENS6_IJNS7_ILi128EEENS7_ILi96EEENS7_ILi64EEEEEELi256ENS_6half_tEfNS_4arch4Sm90ELb0ELb1ELb1ELb0ELb0ELb0ELb0ELb1ELb0ELb1ELb0ELb0EEENS1_21CollectiveEpilogueFwdINS6_IJSA_NS7_ILi256EEESB_EEES9_SE_SG_Li256ELb0ELb1ELb0ELb0EEENS1_30DynamicPersistentTileSchedulerILi256ELi128ELb0ELb1ELb1EEEEEEEEEvNT_6ParamsE,"",@"SHT_CUDA_INFO"
	.sectionflags	@""
	.align	4


	//----- nvinfo : EIATTR_CUDA_API_VERSION
	.align		4
        /*0000*/ 	.byte	0x04, 0x37
        /*0002*/ 	.short	(.L_1321 - .L_1320)
.L_1320:
        /*0004*/ 	.word	0x00000082


	//----- nvinfo : EIATTR_KPARAM_INFO
	.align		4
.L_1321:
        /*0008*/ 	.byte	0x04, 0x17
        /*000a*/ 	.short	(.L_1323 - .L_1322)
.L_1322:
        /*000c*/ 	.word	0x00000000
        /*0010*/ 	.short	0x0000
        /*0012*/ 	.short	0x0070
        /*0014*/ 	.byte	0x00, 0xf0, 0x01, 0x2a


	//----- nvinfo : EIATTR_SPARSE_MMA_MASK
	.align		4
.L_1323:
        /*0018*/ 	.byte	0x03, 0x50
        /*001a*/ 	.short	0x0000


	//----- nvinfo : EIATTR_MAXREG_COUNT
	.align		4
        /*001c*/ 	.byte	0x03, 0x1b
        /*001e*/ 	.short	0x00a8


	//----- nvinfo : EIATTR_NUM_BARRIERS
	.align		4
        /*0020*/ 	.byte	0x02, 0x4c
        /*0022*/ 	.byte	0x10
	.zero		1


	//----- nvinfo : EIATTR_EXTERNS
	.align		4
        /*0024*/ 	.byte	0x04, 0x0f
        /*0026*/ 	.short	(.L_1325 - .L_1324)


	//   ....[0]....
	.align		4
.L_1324:
        /*0028*/ 	.word	index@(__assertfail)


	//----- nvinfo : EIATTR_ANNOTATIONS
	.align		4
.L_1325:
        /*002c*/ 	.byte	0x04, 0x55
        /*002e*/ 	.short	(.L_1327 - .L_1326)


	//   ....[0]....
.L_1326:
        /* <DEDUP_REMOVED lines=20> */


	//----- nvinfo : EIATTR_MERCURY_ISA_VERSION
	.align		4
.L_1327:
        /*0160*/ 	.byte	0x03, 0x5f
        /*0162*/ 	.short	0x0101


	//----- nvinfo : EIATTR_INT_WARP_WIDE_INSTR_OFFSETS
	.align		4
        /*0164*/ 	.byte	0x04, 0x31
        /*0166*/ 	.short	(.L_1329 - .L_1328)


	//   ....[0]....
.L_1328:
        /*0168*/ 	.word	0x00000130


	//   ....[1]....
        /*016c*/ 	.word	0x00000170


	//   ....[2]....
        /*0170*/ 	.word	0x000001e0


	//   ....[3]....
        /*0174*/ 	.word	0x00011db0


	//   ....[4]....
        /*0178*/ 	.word	0x00011e40


	//   ....[5]....
        /*017c*/ 	.word	0x00015760


	//   ....[6]....
        /*0180*/ 	.word	0x000157f0


	//----- nvinfo : EIATTR_COOP_GROUP_MASK_REGIDS
	.align		4
.L_1329:
        /*0184*/ 	.byte	0x04, 0x29
        /*0186*/ 	.short	(.L_1331 - .L_1330)


	//   ....[0]....
.L_1330:
        /*0188*/ 	.word	0xffffffff


	//   ....[1]....
        /*018c*/ 	.word	0xffffffff


	//   ....[2]....
        /*0190*/ 	.word	0xffffffff


	//   ....[3]....
        /*0194*/ 	.word	0xffffffff


	//   ....[4]....
        /*0198*/ 	.word	0xffffffff


	//   ....[5]....
        /*019c*/ 	.word	0xffffffff


	//   ....[6]....
        /*01a0*/ 	.word	0xffffffff


	//   ....[7]....
        /*01a4*/ 	.word	0xffffffff


	//   ....[8]....
        /*01a8*/ 	.word	0xffffffff


	//   ....[9]....
        /*01ac*/ 	.word	0xffffffff


	//   ....[10]....
        /*01b0*/ 	.word	0xffffffff


	//   ....[11]....
        /*01b4*/ 	.word	0xffffffff


	//   ....[12]....
        /*01b8*/ 	.word	0xffffffff


	//   ....[13]....
        /*01bc*/ 	.word	0xffffffff


	//   ....[14]....
        /*01c0*/ 	.word	0xffffffff


	//   ....[15]....
        /*01c4*/ 	.word	0xffffffff


	//   ....[16]....
        /*01c8*/ 	.word	0xffffffff


	//   ....[17]....
        /*01cc*/ 	.word	0xffffffff


	//   ....[18]....
        /*01d0*/ 	.word	0xffffffff


	//   ....[19]....
        /*01d4*/ 	.word	0xffffffff


	//   ....[20]....
        /*01d8*/ 	.word	0xffffffff


	//   ....[21]....
        /*01dc*/ 	.word	0xffffffff


	//   ....[22]....
        /*01e0*/ 	.word	0xffffffff


	//   ....[23]....
        /*01e4*/ 	.word	0xffffffff


	//   ....[24]....
        /*01e8*/ 	.word	0xffffffff


	//   ....[25]....
        /*01ec*/ 	.word	0xffffffff


	//   ....[26]....
        /*01f0*/ 	.word	0xffffffff


	//   ....[27]....
        /*01f4*/ 	.word	0xffffffff


	//   ....[28]....
        /*01f8*/ 	.word	0xffffffff


	//   ....[29]....
        /*01fc*/ 	.word	0xffffffff


	//   ....[30]....
        /*0200*/ 	.word	0xffffffff


	//   ....[31]....
        /*0204*/ 	.word	0xffffffff


	//   ....[32]....
        /*0208*/ 	.word	0xffffffff


	//   ....[33]....
        /*020c*/ 	.word	0xffffffff


	//   ....[34]....
        /*0210*/ 	.word	0xffffffff


	//   ....[35]....
        /*0214*/ 	.word	0xffffffff


	//   ....[36]....
        /*0218*/ 	.word	0xffffffff


	//   ....[37]....
        /*021c*/ 	.word	0xffffffff


	//   ....[38]....
        /*0220*/ 	.word	0xffffffff


	//   ....[39]....
        /*0224*/ 	.word	0xffffffff


	//   ....[40]....
        /*0228*/ 	.word	0xffffffff


	//   ....[41]....
        /*022c*/ 	.word	0xffffffff


	//   ....[42]....
        /*0230*/ 	.word	0xffffffff


	//   ....[43]....
        /*0234*/ 	.word	0xffffffff


	//   ....[44]....
        /*0238*/ 	.word	0xffffffff


	//   ....[45]....
        /*023c*/ 	.word	0xffffffff


	//   ....[46]....
        /*0240*/ 	.word	0xffffffff


	//   ....[47]....
        /*0244*/ 	.word	0xffffffff


	//   ....[48]....
        /*0248*/ 	.word	0xffffffff


	//   ....[49]....
        /*024c*/ 	.word	0xffffffff


	//   ....[50]....
        /*0250*/ 	.word	0xffffffff


	//   ....[51]....
        /*0254*/ 	.word	0xffffffff


	//   ....[52]....
        /*0258*/ 	.word	0xffffffff


	//   ....[53]....
        /*025c*/ 	.word	0xffffffff


	//   ....[54]....
        /*0260*/ 	.word	0xffffffff


	//   ....[55]....
        /*0264*/ 	.word	0xffffffff


	//   ....[56]....
        /*0268*/ 	.word	0xffffffff


	//   ....[57]....
        /*026c*/ 	.word	0xffffffff


	//   ....[58]....
        /*0270*/ 	.word	0xffffffff


	//   ....[59]....
        /*0274*/ 	.word	0xffffffff


	//   ....[60]....
        /*0278*/ 	.word	0xffffffff


	//   ....[61]....
        /*027c*/ 	.word	0xffffffff


	//   ....[62]....
        /*0280*/ 	.word	0xffffffff


	//   ....[63]....
        /*0284*/ 	.word	0xffffffff


	//   ....[64]....
        /*0288*/ 	.word	0xffffffff


	//   ....[65]....
        /*028c*/ 	.word	0xffffffff


	//   ....[66]....
        /*0290*/ 	.word	0xffffffff


	//   ....[67]....
        /*0294*/ 	.word	0xffffffff


	//   ....[68]....
        /*0298*/ 	.word	0xffffffff


	//   ....[69]....
        /*029c*/ 	.word	0xffffffff


	//   ....[70]....
        /*02a0*/ 	.word	0xffffffff


	//   ....[71]....
        /*02a4*/ 	.word	0xffffffff


	//   ....[72]....
        /*02a8*/ 	.word	0xffffffff


	//   ....[73]....
        /*02ac*/ 	.word	0xffffffff


	//   ....[74]....
        /*02b0*/ 	.word	0x0500000f


	//   ....[75]....
        /*02b4*/ 	.word	0x0500000f


	//   ....[76]....
        /*02b8*/ 	.word	0x0500000f


	//   ....[77]....
        /*02bc*/ 	.word	0x0500000f


	//   ....[78]....
        /*02c0*/ 	.word	0x0500000f


	//   ....[79]....
        /*02c4*/ 	.word	0x0500000f


	//   ....[80]....
        /*02c8*/ 	.word	0x0500000f


	//   ....[81]....
        /*02cc*/ 	.word	0x0500000f


	//   ....[82]....
        /*02d0*/ 	.word	0x0500000f


	//   ....[83]....
        /*02d4*/ 	.word	0x0500000f


	//   ....[84]....
        /*02d8*/ 	.word	0x0500000f


	//   ....[85]....
        /*02dc*/ 	.word	0x0500000f


	//   ....[86]....
        /*02e0*/ 	.word	0x0500000f


	//   ....[87]....
        /*02e4*/ 	.word	0x0500000f


	//   ....[88]....
        /*02e8*/ 	.word	0x0500000f


	//   ....[89]....
        /*02ec*/ 	.word	0x0500000f


	//   ....[90]....
        /*02f0*/ 	.word	0x0500000f


	//   ....[91]....
        /*02f4*/ 	.word	0x0500000f


	//   ....[92]....
        /*02f8*/ 	.word	0x0500000f


	//----- nvinfo : EIATTR_COOP_GROUP_INSTR_OFFSETS
	.align		4
.L_1331:
        /*02fc*/ 	.byte	0x04, 0x28
        /*02fe*/ 	.short	(.L_1333 - .L_1332)


	//   ....[0]....
.L_1332:
        /*0300*/ 	.word	0x00000070


	//   ....[1]....
        /*0304*/ 	.word	0x00000140


	//   ....[2]....
        /*0308*/ 	.word	0x00000190


	//   ....[3]....
        /*030c*/ 	.word	0x000003c0


	//   ....[4]....
        /*0310*/ 	.word	0x00000520


	//   ....[5]....
        /*0314*/ 	.word	0x00000640


	//   ....[6]....
        /*0318*/ 	.word	0x000007a0


	//   ....[7]....
        /*031c*/ 	.word	0x00001a10


	//   ....[8]....
        /*0320*/ 	.word	0x000021c0


	//   ....[9]....
        /*0324*/ 	.word	0x00003100


	//   ....[10]....
        /*0328*/ 	.word	0x00003760


	//   ....[11]....
        /*032c*/ 	.word	0x00003870


	//   ....[12]....
        /*0330*/ 	.word	0x00003d90


	//   ....[13]....
        /*0334*/ 	.word	0x00003e20


	//   ....[14]....
        /*0338*/ 	.word	0x000051b0


	//   ....[15]....
        /*033c*/ 	.word	0x00005840


	//   ....[16]....
        /*0340*/ 	.word	0x00006610


	//   ....[17]....
        /*0344*/ 	.word	0x00006730


	//   ....[18]....
        /*0348*/ 	.word	0x00006fe0


	//   ....[19]....
        /*034c*/ 	.word	0x000071b0


	//   ....[20]....
        /*0350*/ 	.word	0x00008e60


	//   ....[21]....
        /*0354*/ 	.word	0x00008f10


	//   ....[22]....
        /*0358*/ 	.word	0x00009340


	//   ....[23]....
        /*035c*/ 	.word	0x00009490


	//   ....[24]....
        /*0360*/ 	.word	0x0000ad90


	//   ....[25]....
        /*0364*/ 	.word	0x0000b4d0


	//   ....[26]....
        /*0368*/ 	.word	0x0000c2a0


	//   ....[27]....
        /*036c*/ 	.word	0x0000c3c0


	//   ....[28]....
        /*0370*/ 	.word	0x0000cb60


	//   ....[29]....
        /*0374*/ 	.word	0x0000cd30


	//   ....[30]....
        /*0378*/ 	.word	0x0000df00


	//   ....[31]....
        /*037c*/ 	.word	0x0000df80


	//   ....[32]....
        /*0380*/ 	.word	0x0000dff0


	//   ....[33]....
        /*0384*/ 	.word	0x0000e040


	//   ....[34]....
        /*0388*/ 	.word	0x0000fac0


	//   ....[35]....
        /*038c*/ 	.word	0x0000fb40


	//   ....[36]....
        /*0390*/ 	.word	0x0000fb80


	//   ....[37]....
        /*0394*/ 	.word	0x0000fbb0


	//   ....[38]....
        /*0398*/ 	.word	0x00010130


	//   ....[39]....
        /*039c*/ 	.word	0x00010160


	//   ....[40]....
        /*03a0*/ 	.word	0x000102b0


	//   ....[41]....
        /*03a4*/ 	.word	0x000102d0


	//   ....[42]....
        /*03a8*/ 	.word	0x00010410


	//   ....[43]....
        /*03ac*/ 	.word	0x00010430


	//   ....[44]....
        /*03b0*/ 	.word	0x00010580


	//   ....[45]....
        /*03b4*/ 	.word	0x000105a0


	//   ....[46]....
        /*03b8*/ 	.word	0x00010cc0


	//   ....[47]....
        /*03bc*/ 	.word	0x00010ce0


	//   ....[48]....
        /*03c0*/ 	.word	0x00010e20


	//   ....[49]....
        /*03c4*/ 	.word	0x00010e40


	//   ....[50]....
        /*03c8*/ 	.word	0x00010f80


	//   ....[51]....
        /*03cc*/ 	.word	0x00010fa0


	//   ....[52]....
        /*03d0*/ 	.word	0x000110f0


	//   ....[53]....
        /*03d4*/ 	.word	0x00011110


	//   ....[54]....
        /*03d8*/ 	.word	0x00011310


	//   ....[55]....
        /*03dc*/ 	.word	0x000123b0


	//   ....[56]....
        /*03e0*/ 	.word	0x00012cf0


	//   ....[57]....
        /*03e4*/ 	.word	0x00012d00


	//   ....[58]....
        /*03e8*/ 	.word	0x00012d10


	//   ....[59]....
        /*03ec*/ 	.word	0x00012d50


	//   ....[60]....
        /*03f0*/ 	.word	0x00012db0


	//   ....[61]....
        /*03f4*/ 	.word	0x00012e50


	//   ....[62]....
        /*03f8*/ 	.word	0x00012e60


	//   ....[63]....
        /*03fc*/ 	.word	0x00012ed0


	//   ....[64]....
        /*0400*/ 	.word	0x00012ee0


	//   ....[65]....
        /*0404*/ 	.word	0x00012f50


	//   ....[66]....
        /*0408*/ 	.word	0x00012f60


	//   ....[67]....
        /*040c*/ 	.word	0x00012fd0


	//   ....[68]....
        /*0410*/ 	.word	0x00012fe0


	//   ....[69]....
        /*0414*/ 	.word	0x00013050


	//   ....[70]....
        /*0418*/ 	.word	0x00013060


	//   ....[71]....
        /*041c*/ 	.word	0x00013070


	//   ....[72]....
        /*0420*/ 	.word	0x00015940


	//   ....[73]....
        /*0424*/ 	.word	0x00015b30


	//   ....[74]....
        /*0428*/ 	.word	0x00016130


	//   ....[75]....
        /*042c*/ 	.word	0x000162b0


	//   ....[76]....
        /*0430*/ 	.word	0x00016310


	//   ....[77]....
        /*0434*/ 	.word	0x000163a0


	//   ....[78]....
        /*0438*/ 	.word	0x00016490


	//   ....[79]....
        /*043c*/ 	.word	0x00016510


	//   ....[80]....
        /*0440*/ 	.word	0x000165f0


	//   ....[81]....
        /*0444*/ 	.word	0x00016670


	//   ....[82]....
        /*0448*/ 	.word	0x00016750


	//   ....[83]....
        /*044c*/ 	.word	0x000167b0


	//   ....[84]....
        /*0450*/ 	.word	0x00016890


	//   ....[85]....
        /*0454*/ 	.word	0x000168f0


	//   ....[86]....
        /*0458*/ 	.word	0x000169d0


	//   ....[87]....
        /*045c*/ 	.word	0x00016a30


	//   ....[88]....
        /*0460*/ 	.word	0x00016b00


	//   ....[89]....
        /*0464*/ 	.word	0x00016b60


	//   ....[90]....
        /*0468*/ 	.word	0x00016c20


	//   ....[91]....
        /*046c*/ 	.word	0x00016f30


	//   ....[92]....
        /*0470*/ 	.word	0x00017050


	//----- nvinfo : EIATTR_REG_RECONFIG
	.align		4
.L_1333:
        /*0474*/ 	.byte	0x01, 0x54
	.zero		2


	//----- nvinfo : EIATTR_SYSCALL_OFFSETS
	.align		4
        /*0478*/ 	.byte	0x04, 0x46
        /*047a*/ 	.short	(.L_1335 - .L_1334)


	//   ....[0]....
.L_1334:
        /*047c*/ 	.word	0x00001bf0


	//   ....[1]....
        /*0480*/ 	.word	0x00011fb0


	//   ....[2]....
        /*0484*/ 	.word	0x00012100


	//   ....[3]....
        /*0488*/ 	.word	0x000121f0


	//   ....[4]....
        /*048c*/ 	.word	0x00012930


	//----- nvinfo : EIATTR_MBARRIER_INSTR_OFFSETS
	.align		4
.L_1335:
        /*0490*/ 	.byte	0x04, 0x39
        /*0492*/ 	.short	(.L_1337 - .L_1336)


	//   ....[0]....
.L_1336:
        /*0494*/ 	.word	0x00000270
        /*0498*/ 	.word	0x000000ff
        /*049c*/ 	.word	0x00022800
        /*04a0*/ 	.short	0x0100
        /*04a2*/ 	.byte	0x08
	.zero		1


	//   ....[1]....
        /*04a4*/ 	.word	0x00000280
        /*04a8*/ 	.word	0x000000ff
        /*04ac*/ 	.word	0x00022820
        /*04b0*/ 	.short	0x0100
        /*04b2*/ 	.byte	0x08
	.zero		1


	//   ....[2]....
        /*04b4*/ 	.word	0x00000370
        /*04b8*/ 	.word	0x000000ff
        /*04bc*/ 	.word	0x00022830
        /*04c0*/ 	.short	0x0100
        /*04c2*/ 	.byte	0x08
	.zero		1


	//   ....[3]....
        /*04c4*/ 	.word	0x00000380
        /*04c8*/ 	.word	0x000000ff
        /*04cc*/ 	.word	0x00022840
        /*04d0*/ 	.short	0x0100
        /*04d2*/ 	.byte	0x08
	.zero		1


	//   ....[4]....
        /*04d4*/ 	.word	0x00000390
        /*04d8*/ 	.word	0x000000ff
        /*04dc*/ 	.word	0x00022838
        /*04e0*/ 	.short	0x0100
        /*04e2*/ 	.byte	0x08
	.zero		1


	//   ....[5]....
        /*04e4*/ 	.word	0x000003a0
        /*04e8*/ 	.word	0x000000ff
        /*04ec*/ 	.word	0x00022848
        /*04f0*/ 	.short	0x0100
        /*04f2*/ 	.byte	0x08
	.zero		1


	//   ....[6]....
        /*04f4*/ 	.word	0x000004d0
        /*04f8*/ 	.word	0x000000ff
        /*04fc*/ 	.word	0x00022850
        /*0500*/ 	.short	0x0100
        /*0502*/ 	.byte	0x08
	.zero		1


	//   ....[7]....
        /*0504*/ 	.word	0x000004e0
        /*0508*/ 	.word	0x000000ff
        /*050c*/ 	.word	0x00022860
        /*0510*/ 	.short	0x0100
        /*0512*/ 	.byte	0x08
	.zero		1


	//   ....[8]....
        /*0514*/ 	.word	0x000004f0
        /*0518*/ 	.word	0x000000ff
        /*051c*/ 	.word	0x00022858
        /*0520*/ 	.short	0x0100
        /*0522*/ 	.byte	0x08
	.zero		1


	//   ....[9]....
        /*0524*/ 	.word	0x00000500
        /*0528*/ 	.word	0x000000ff
        /*052c*/ 	.word	0x00022868
        /*0530*/ 	.short	0x0100
        /*0532*/ 	.byte	0x08
	.zero		1


	//   ....[10]....
        /*0534*/ 	.word	0x000005f0
        /*0538*/ 	.word	0x000000ff
        /*053c*/ 	.word	0x00022870
        /*0540*/ 	.short	0x0100
        /*0542*/ 	.byte	0x06
	.zero		1


	//   ....[11]....
        /*0544*/ 	.word	0x00000600
        /*0548*/ 	.word	0x000000ff
        /*054c*/ 	.word	0x00022880
        /*0550*/ 	.short	0x0100
        /*0552*/ 	.byte	0x06
	.zero		1


	//   ....[12]....
        /*0554*/ 	.word	0x00000610
        /*0558*/ 	.word	0x000000ff
        /*055c*/ 	.word	0x00022878
        /*0560*/ 	.short	0x0100
        /*0562*/ 	.byte	0x06
	.zero		1


	//   ....[13]....
        /*0564*/ 	.word	0x00000620
        /*0568*/ 	.word	0x000000ff
        /*056c*/ 	.word	0x00022888
        /*0570*/ 	.short	0x0100
        /*0572*/ 	.byte	0x06
	.zero		1


	//   ....[14]....
        /*0574*/ 	.word	0x00000750
        /*0578*/ 	.word	0x000000ff
        /*057c*/ 	.word	0x00022890
        /*0580*/ 	.short	0x0100
        /*0582*/ 	.byte	0x08
	.zero		1


	//   ....[15]....
        /*0584*/ 	.word	0x00000760
        /*0588*/ 	.word	0x000000ff
        /*058c*/ 	.word	0x000228a0
        /*0590*/ 	.short	0x0100
        /*0592*/ 	.byte	0x08
	.zero		1


	//   ....[16]....
        /*0594*/ 	.word	0x00000770
        /*0598*/ 	.word	0x000000ff
        /*059c*/ 	.word	0x00022898
        /*05a0*/ 	.short	0x0100
        /*05a2*/ 	.byte	0x08
	.zero		1


	//   ....[17]....
        /*05a4*/ 	.word	0x00000780
        /*05a8*/ 	.word	0x000000ff
        /*05ac*/ 	.word	0x000228a8
        /*05b0*/ 	.short	0x0100
        /*05b2*/ 	.byte	0x08
	.zero		1


	//   ....[18]....
        /*05b4*/ 	.word	0x000008b0
        /*05b8*/ 	.word	0x000000ff
        /*05bc*/ 	.word	0x000228b0
        /*05c0*/ 	.short	0x0100
        /*05c2*/ 	.byte	0x08
	.zero		1


	//   ....[19]....
        /*05c4*/ 	.word	0x000008c0
        /*05c8*/ 	.word	0x000000ff
        /*05cc*/ 	.word	0x000228c0
        /*05d0*/ 	.short	0x0100
        /*05d2*/ 	.byte	0x08
	.zero		1


	//   ....[20]....
        /*05d4*/ 	.word	0x000008d0
        /*05d8*/ 	.word	0x000000ff
        /*05dc*/ 	.word	0x000228b8
        /*05e0*/ 	.short	0x0100
        /*05e2*/ 	.byte	0x08
	.zero		1


	//   ....[21]....
        /*05e4*/ 	.word	0x000008e0
        /*05e8*/ 	.word	0x000000ff
        /*05ec*/ 	.word	0x000228c8
        /*05f0*/ 	.short	0x0100
        /*05f2*/ 	.byte	0x08
	.zero		1


	//   ....[22]....
        /*05f4*/ 	.word	0x00001ca0
        /*05f8*/ 	.word	0x00000003
        /*05fc*/ 	.word	0x00022800
        /*0600*/ 	.short	0x010a
        /*0602*/ 	.byte	0x3f
	.zero		1


	//   ....[23]....
        /*0604*/ 	.word	0x00001d70
        /*0608*/ 	.word	0x000000ff
        /*060c*/ 	.word	0x00022830
        /*0610*/ 	.short	0x010a
        /*0612*/ 	.byte	0x17
	.zero		1


	//   ....[24]....
        /*0614*/ 	.word	0x00001db0
        /*0618*/ 	.word	0x000000ff
        /*061c*/ 	.word	0x00022830
        /*0620*/ 	.short	0x010a
        /*0622*/ 	.byte	0x17
	.zero		1


	//   ....[25]....
        /*0624*/ 	.word	0x00002480
        /*0628*/ 	.word	0x00000002
        /*062c*/ 	.word	0x00000000
        /*0630*/ 	.short	0x0101
        /*0632*/ 	.byte	0x3f
	.zero		1


	//   ....[26]....
        /*0634*/ 	.word	0x000046d0
        /*0638*/ 	.word	0x000000ff
        /*063c*/ 	.word	0x00022850
        /*0640*/ 	.short	0x010a
        /*0642*/ 	.byte	0x17
	.zero		1


	//   ....[27]....
        /*0644*/ 	.word	0x00004710
        /*0648*/ 	.word	0x000000ff
        /*064c*/ 	.word	0x00022850
        /*0650*/ 	.short	0x010a
        /*0652*/ 	.byte	0x17
	.zero		1


	//   ....[28]....
        /*0654*/ 	.word	0x00004aa0
        /*0658*/ 	.word	0x00000003
        /*065c*/ 	.word	0x00000000
        /*0660*/ 	.short	0x0101
        /*0662*/ 	.byte	0x3f
	.zero		1


	//   ....[29]....
        /*0664*/ 	.word	0x00004d80
        /*0668*/ 	.word	0x000000ff
        /*066c*/ 	.word	0x00022830
        /*0670*/ 	.short	0x010a
        /*0672*/ 	.byte	0x1c
	.zero		1


	//   ....[30]....
        /*0674*/ 	.word	0x00004dc0
        /*0678*/ 	.word	0x000000ff
        /*067c*/ 	.word	0x00022830
        /*0680*/ 	.short	0x010a
        /*0682*/ 	.byte	0x1c
	.zero		1


	//   ....[31]....
        /*0684*/ 	.word	0x00005340
        /*0688*/ 	.word	0x0000000a
        /*068c*/ 	.word	0x00000000
        /*0690*/ 	.short	0x0101
        /*0692*/ 	.byte	0x3f
	.zero		1


	//   ....[32]....
        /*0694*/ 	.word	0x00007f00
        /*0698*/ 	.word	0x000000ff
        /*069c*/ 	.word	0x00022850
        /*06a0*/ 	.short	0x010a
        /*06a2*/ 	.byte	0x1c
	.zero		1


	//   ....[33]....
        /*06a4*/ 	.word	0x00007f40
        /*06a8*/ 	.word	0x000000ff
        /*06ac*/ 	.word	0x00022850
        /*06b0*/ 	.short	0x010a
        /*06b2*/ 	.byte	0x1c
	.zero		1


	//   ....[34]....
        /*06b4*/ 	.word	0x00008240
        /*06b8*/ 	.word	0x000000b1
        /*06bc*/ 	.word	0x00000000
        /*06c0*/ 	.short	0x0101
        /*06c2*/ 	.byte	0x3f
	.zero		1


	//   ....[35]....
        /*06c4*/ 	.word	0x00008670
        /*06c8*/ 	.word	0x000000ff
        /*06cc*/ 	.word	0x00022830
        /*06d0*/ 	.short	0x010a
        /*06d2*/ 	.byte	0x1a
	.zero		1


	//   ....[36]....
        /*06d4*/ 	.word	0x000086b0
        /*06d8*/ 	.word	0x000000ff
        /*06dc*/ 	.word	0x00022830
        /*06e0*/ 	.short	0x010a
        /*06e2*/ 	.byte	0x1a
	.zero		1


	//   ....[37]....
        /*06e4*/ 	.word	0x00009770
        /*06e8*/ 	.word	0x00000099
        /*06ec*/ 	.word	0x00000000
        /*06f0*/ 	.short	0x0101
        /*06f2*/ 	.byte	0x3f
	.zero		1


	//   ....[38]....
        /*06f4*/ 	.word	0x0000a550
        /*06f8*/ 	.word	0x000000ff
        /*06fc*/ 	.word	0x00022850
        /*0700*/ 	.short	0x010a
        /*0702*/ 	.byte	0x1a
	.zero		1


	//   ....[39]....
        /*0704*/ 	.word	0x0000a590
        /*0708*/ 	.word	0x000000ff
        /*070c*/ 	.word	0x00022850
        /*0710*/ 	.short	0x010a
        /*0712*/ 	.byte	0x1a
	.zero		1


	//   ....[40]....
        /*0714*/ 	.word	0x0000a880
        /*0718*/ 	.word	0x000000b2
        /*071c*/ 	.word	0x00000000
        /*0720*/ 	.short	0x0101
        /*0722*/ 	.byte	0x3f
	.zero		1


	//   ....[41]....
        /*0724*/ 	.word	0x0000aa10
        /*0728*/ 	.word	0x000000ff
        /*072c*/ 	.word	0x00022830
        /*0730*/ 	.short	0x010a
        /*0732*/ 	.byte	0x1c
	.zero		1


	//   ....[42]....
        /*0734*/ 	.word	0x0000aa50
        /*0738*/ 	.word	0x000000ff
        /*073c*/ 	.word	0x00022830
        /*0740*/ 	.short	0x010a
        /*0742*/ 	.byte	0x1c
	.zero		1


	//   ....[43]....
        /*0744*/ 	.word	0x0000b030
        /*0748*/ 	.word	0x00000004
        /*074c*/ 	.word	0x00000000
        /*0750*/ 	.short	0x0101
        /*0752*/ 	.byte	0x3f
	.zero		1


	//   ....[44]....
        /*0754*/ 	.word	0x0000db90
        /*0758*/ 	.word	0x000000ff
        /*075c*/ 	.word	0x00022850
        /*0760*/ 	.short	0x010a
        /*0762*/ 	.byte	0x1c
	.zero		1


	//   ....[45]....
        /*0764*/ 	.word	0x0000dbd0
        /*0768*/ 	.word	0x000000ff
        /*076c*/ 	.word	0x00022850
        /*0770*/ 	.short	0x010a
        /*0772*/ 	.byte	0x1c
	.zero		1


	//   ....[46]....
        /*0774*/ 	.word	0x0000dec0
        /*0778*/ 	.word	0x000000b5
        /*077c*/ 	.word	0x00000000
        /*0780*/ 	.short	0x0101
        /*0782*/ 	.byte	0x3f
	.zero		1


	//   ....[47]....
        /*0784*/ 	.word	0x00010170
        /*0788*/ 	.word	0x000000cc
        /*078c*/ 	.word	0x00000000
        /*0790*/ 	.short	0x0101
        /*0792*/ 	.byte	0x3f
	.zero		1


	//   ....[48]....
        /*0794*/ 	.word	0x00012610
        /*0798*/ 	.word	0x00000003
        /*079c*/ 	.word	0x00022840
        /*07a0*/ 	.short	0x010a
        /*07a2*/ 	.byte	0x3f
	.zero		1


	//   ....[49]....
        /*07a4*/ 	.word	0x00013180
        /*07a8*/ 	.word	0x00000012
        /*07ac*/ 	.word	0x00022800
        /*07b0*/ 	.short	0x0107
        /*07b2*/ 	.byte	0x3f
	.zero		1


	//   ....[50]....
        /*07b4*/ 	.word	0x00013270
        /*07b8*/ 	.word	0x00000012
        /*07bc*/ 	.word	0x00022800
        /*07c0*/ 	.short	0x0101
        /*07c2*/ 	.byte	0x3f
	.zero		1


	//   ....[51]....
        /*07c4*/ 	.word	0x00013290
        /*07c8*/ 	.word	0x00000012
        /*07cc*/ 	.word	0x00022820
        /*07d0*/ 	.short	0x010a
        /*07d2*/ 	.byte	0x3f
	.zero		1


	//   ....[52]....
        /*07d4*/ 	.word	0x00013360
        /*07d8*/ 	.word	0x00000000
        /*07dc*/ 	.word	0x00022860
        /*07e0*/ 	.short	0x010a
        /*07e2*/ 	.byte	0x3f
	.zero		1


	//   ....[53]....
        /*07e4*/ 	.word	0x00013b80
        /*07e8*/ 	.word	0x00000004
        /*07ec*/ 	.word	0x00022840
        /*07f0*/ 	.short	0x010a
        /*07f2*/ 	.byte	0x3f
	.zero		1


	//   ....[54]....
        /*07f4*/ 	.word	0x00013da0
        /*07f8*/ 	.word	0x00000004
        /*07fc*/ 	.word	0x00022860
        /*0800*/ 	.short	0x010a
        /*0802*/ 	.byte	0x3f
	.zero		1


	//   ....[55]....
        /*0804*/ 	.word	0x00014590
        /*0808*/ 	.word	0x00000004
        /*080c*/ 	.word	0x00022840
        /*0810*/ 	.short	0x010a
        /*0812*/ 	.byte	0x3f
	.zero		1


	//   ....[56]....
        /*0814*/ 	.word	0x000147b0
        /*0818*/ 	.word	0x00000004
        /*081c*/ 	.word	0x00022860
        /*0820*/ 	.short	0x010a
        /*0822*/ 	.byte	0x3f
	.zero		1


	//   ....[57]....
        /*0824*/ 	.word	0x00014f30
        /*0828*/ 	.word	0x00000004
        /*082c*/ 	.word	0x00022840
        /*0830*/ 	.short	0x010a
        /*0832*/ 	.byte	0x3f
	.zero		1


	//   ....[58]....
        /*0834*/ 	.word	0x00015150
        /*0838*/ 	.word	0x00000004
        /*083c*/ 	.word	0x00022860
        /*0840*/ 	.short	0x010a
        /*0842*/ 	.byte	0x3f
	.zero		1


	//   ....[59]....
        /*0844*/ 	.word	0x00015ab0
        /*0848*/ 	.word	0x00000000
        /*084c*/ 	.word	0x00022820
        /*0850*/ 	.short	0x010a
        /*0852*/ 	.byte	0x3f
	.zero		1


	//   ....[60]....
        /*0854*/ 	.word	0x00015ca0
        /*0858*/ 	.word	0x00000006
        /*085c*/ 	.word	0x00000000
        /*0860*/ 	.short	0x010a
        /*0862*/ 	.byte	0x3f
	.zero		1


	//   ....[61]....
        /*0864*/ 	.word	0x00015cd0
        /*0868*/ 	.word	0x00000007
        /*086c*/ 	.word	0x00000000
        /*0870*/ 	.short	0x010a
        /*0872*/ 	.byte	0x3f
	.zero		1


	//   ....[62]....
        /*0874*/ 	.word	0x00015d30
        /*0878*/ 	.word	0x00000004
        /*087c*/ 	.word	0x00000000
        /*0880*/ 	.short	0x010a
        /*0882*/ 	.byte	0x3f
	.zero		1


	//   ....[63]....
        /*0884*/ 	.word	0x00015d60
        /*0888*/ 	.word	0x00000003
        /*088c*/ 	.word	0x00000000
        /*0890*/ 	.short	0x010a
        /*0892*/ 	.byte	0x3f
	.zero		1


	//   ....[64]....
        /*0894*/ 	.word	0x00015dc0
        /*0898*/ 	.word	0x00000003
        /*089c*/ 	.word	0x00022800
        /*08a0*/ 	.short	0x010a
        /*08a2*/ 	.byte	0x3f
	.zero		1


	//   ....[65]....
        /*08a4*/ 	.word	0x00015e20
        /*08a8*/ 	.word	0x00000005
        /*08ac*/ 	.word	0x00022830
        /*08b0*/ 	.short	0x010a
        /*08b2*/ 	.byte	0x3f
	.zero		1


	//   ....[66]....
        /*08b4*/ 	.word	0x00015e80
        /*08b8*/ 	.word	0x0000000b
        /*08bc*/ 	.word	0x00022850
        /*08c0*/ 	.short	0x010a
        /*08c2*/ 	.byte	0x3f
	.zero		1


	//   ....[67]....
        /*08c4*/ 	.word	0x00015ee0
        /*08c8*/ 	.word	0x00000007
        /*08cc*/ 	.word	0x00022830
        /*08d0*/ 	.short	0x010a
        /*08d2*/ 	.byte	0x3f
	.zero		1


	//   ....[68]....
        /*08d4*/ 	.word	0x00015f30
        /*08d8*/ 	.word	0x000000b1
        /*08dc*/ 	.word	0x00022850
        /*08e0*/ 	.short	0x010a
        /*08e2*/ 	.byte	0x3f
	.zero		1


	//   ....[69]....
        /*08e4*/ 	.word	0x00015f90
        /*08e8*/ 	.word	0x00000004
        /*08ec*/ 	.word	0x00022830
        /*08f0*/ 	.short	0x010a
        /*08f2*/ 	.byte	0x3f
	.zero		1


	//   ....[70]....
        /*08f4*/ 	.word	0x00015fe0
        /*08f8*/ 	.word	0x000000b2
        /*08fc*/ 	.word	0x00022850
        /*0900*/ 	.short	0x010a
        /*0902*/ 	.byte	0x3f
	.zero		1


	//   ....[71]....
        /*0904*/ 	.word	0x00016040
        /*0908*/ 	.word	0x00000005
        /*090c*/ 	.word	0x00022830
        /*0910*/ 	.short	0x010a
        /*0912*/ 	.byte	0x3f
	.zero		1


	//   ....[72]....
        /*0914*/ 	.word	0x00016090
        /*0918*/ 	.word	0x000000b5
        /*091c*/ 	.word	0x00022850
        /*0920*/ 	.short	0x010a
        /*0922*/ 	.byte	0x3f
	.zero		1


	//   ....[73]....
        /*0924*/ 	.word	0x000161e0
        /*0928*/ 	.word	0x00000003
        /*092c*/ 	.word	0x00022840
        /*0930*/ 	.short	0x010a
        /*0932*/ 	.byte	0x3f
	.zero		1


	//   ....[74]....
        /*0934*/ 	.word	0x00016c50
        /*0938*/ 	.word	0x00000012
        /*093c*/ 	.word	0x00022820
        /*0940*/ 	.short	0x010a
        /*0942*/ 	.byte	0x3f
	.zero		1


	//   ....[75]....
        /*0944*/ 	.word	0x00016ca0
        /*0948*/ 	.word	0x00000000
        /*094c*/ 	.word	0x00022860
        /*0950*/ 	.short	0x010a
        /*0952*/ 	.byte	0x3f
	.zero		1


	//   ....[76]....
        /*0954*/ 	.word	0x00016cf0
        /*0958*/ 	.word	0x00000004
        /*095c*/ 	.word	0x00022840
        /*0960*/ 	.short	0x010a
        /*0962*/ 	.byte	0x3f
	.zero		1


	//   ....[77]....
        /*0964*/ 	.word	0x00016d40
        /*0968*/ 	.word	0x00000004
        /*096c*/ 	.word	0x00022860
        /*0970*/ 	.short	0x010a
        /*0972*/ 	.byte	0x3f
	.zero		1


	//   ....[78]....
        /*0974*/ 	.word	0x00016d90
        /*0978*/ 	.word	0x00000004
        /*097c*/ 	.word	0x00022840
        /*0980*/ 	.short	0x010a
        /*0982*/ 	.byte	0x3f
	.zero		1


	//   ....[79]....
        /*0984*/ 	.word	0x00016de0
        /*0988*/ 	.word	0x00000004
        /*098c*/ 	.word	0x00022860
        /*0990*/ 	.short	0x010a
        /*0992*/ 	.byte	0x3f
	.zero		1


	//   ....[80]....
        /*0994*/ 	.word	0x00016e30
        /*0998*/ 	.word	0x00000004
        /*099c*/ 	.word	0x00022840
        /*09a0*/ 	.short	0x010a
        /*09a2*/ 	.byte	0x3f
	.zero		1


	//   ....[81]....
        /*09a4*/ 	.word	0x00016e80
        /*09a8*/ 	.word	0x00000004
        /*09ac*/ 	.word	0x00022860
        /*09b0*/ 	.short	0x010a
        /*09b2*/ 	.byte	0x3f
	.zero		1


	//   ....[82]....
        /*09b4*/ 	.word	0x00016f70
        /*09b8*/ 	.word	0x00000000
        /*09bc*/ 	.word	0x00022820
        /*09c0*/ 	.short	0x010a
        /*09c2*/ 	.byte	0x3f
	.zero		1


	//   ....[83]....
        /*09c4*/ 	.word	0x00017110
        /*09c8*/ 	.word	0x00000006
        /*09cc*/ 	.word	0x00000000
        /*09d0*/ 	.short	0x010a
        /*09d2*/ 	.byte	0x3f
	.zero		1


	//   ....[84]....
        /*09d4*/ 	.word	0x00017160
        /*09d8*/ 	.word	0x00000007
        /*09dc*/ 	.word	0x00000000
        /*09e0*/ 	.short	0x010a
        /*09e2*/ 	.byte	0x3f
	.zero		1


	//   ....[85]....
        /*09e4*/ 	.word	0x000171b0
        /*09e8*/ 	.word	0x00000004
        /*09ec*/ 	.word	0x00000000
        /*09f0*/ 	.short	0x010a
        /*09f2*/ 	.byte	0x3f
	.zero		1


	//----- nvinfo : EIATTR_NUM_MBARRIERS
	.align		4
.L_1337:
        /*09f4*/ 	.byte	0x03, 0x38
        /*09f6*/ 	.short	0x0016


	//----- nvinfo : EIATTR_EXIT_INSTR_OFFSETS
	.align		4
        /*09f8*/ 	.byte	0x04, 0x1c
        /*09fa*/ 	.short	(.L_1339 - .L_1338)


	//   ....[0]....
.L_1338:
        /*09fc*/ 	.word	0x00000a40


	//   ....[1]....
        /*0a00*/ 	.word	0x00011290


	//   ....[2]....
        /*0a04*/ 	.word	0x00015db0


	//----- nvinfo : EIATTR_MAX_THREADS
	.align		4
.L_1339:
        /*0a08*/ 	.byte	0x04, 0x05
        /*0a0a*/ 	.short	(.L_1341 - .L_1340)
.L_1340:
        /*0a0c*/ 	.word	0x00000180
        /*0a10*/ 	.word	0x00000001
        /*0a14*/ 	.word	0x00000001


	//----- nvinfo : EIATTR_CRS_STACK_SIZE
	.align		4
.L_1341:
        /*0a18*/ 	.byte	0x04, 0x1e
        /*0a1a*/ 	.short	(.L_1343 - .L_1342)
.L_1342:
        /*0a1c*/ 	.word	0x00000000


	//----- nvinfo : EIATTR_CBANK_PARAM_SIZE
	.align		4
.L_1343:
        /*0a20*/ 	.byte	0x03, 0x19
        /*0a22*/ 	.short	0x0af0


	//----- nvinfo : EIATTR_PARAM_CBANK
	.align		4
        /*0a24*/ 	.byte	0x04, 0x0a
        /*0a26*/ 	.short	(.L_1345 - .L_1344)
	.align		4
.L_1344:
        /*0a28*/ 	.word	index@(.nv.constant0._ZN7cutlass13device_kernelIN5flash11enable_sm90INS1_16FlashAttnFwdSm90INS1_25CollectiveMainloopFwdSm90ILi2EN4cute5tupleIJNS5_1CILi1EEES8_S8_EEENS6_IJNS7_ILi128EEENS7_ILi96EEENS7_ILi64EEEEEELi256ENS_6half_tEfNS_4arch4Sm90ELb0ELb1ELb1ELb0ELb0ELb0ELb0ELb1ELb0ELb1ELb0ELb0EEENS1_21CollectiveEpilogueFwdINS6_IJSA_NS7_ILi256EEESB_EEES9_SE_SG_Li256ELb0ELb1ELb0ELb0EEENS1_30DynamicPersistentTileSchedulerILi256ELi128ELb0ELb1ELb1EEEEEEEEEvNT_6ParamsE)
        /*0a2c*/ 	.short	0x0210
        /*0a2e*/ 	.short	0x0af0


	//----- nvinfo : EIATTR_SW_WAR
	.align		4
.L_1345:
        /*0a30*/ 	.byte	0x04, 0x36
        /*0a32*/ 	.short	(.L_1347 - .L_1346)
.L_1346:
        /*0a34*/ 	.word	0x00000008
.L_1347:


//--------------------- .nv.info._ZN7cutlass13device_kernelIN5flash11enable_sm90INS1_16FlashAttnFwdSm90INS1_25CollectiveMainloopFwdSm90ILi2EN4cute5tupleIJNS5_1CILi1EEES8_S8_EEENS6_IJNS7_ILi128EEENS7_ILi96EEENS7_ILi64EEEEEELi256ENS_6half_tEfNS_4arch4Sm90ELb0ELb1ELb1ELb0ELb0ELb0ELb1ELb1ELb0ELb1ELb0ELb0EEENS1_21CollectiveEpilogueFwdINS6_IJSA_NS7_ILi256EEESB_EEES9_SE_SG_Li256ELb0ELb1ELb0ELb0EEENS1_30DynamicPersistentTileSchedulerILi256ELi128ELb0ELb1ELb1EEEEEEEEEvNT_6ParamsE --------------------------
	.section	.nv.info._ZN7cutlass13device_kernelIN5flash11enable_sm90INS1_16FlashAttnFwdSm90INS1_25CollectiveMainloopFwdSm90ILi2EN4cute5tupleIJNS5_1CILi1EEES8_S8_EEENS6_IJNS7_ILi128EEENS7_ILi96EEENS7_ILi64EEEEEELi256ENS_6half_tEfNS_4arch4Sm90ELb0ELb1ELb1ELb0ELb0ELb0ELb1ELb1ELb0ELb1ELb0ELb0EEENS1_21CollectiveEpilogueFwdINS6_IJSA_NS7_ILi256EEESB_EEES9_SE_SG_Li256ELb0ELb1ELb0ELb0EEENS1_30DynamicPersistentTileSchedulerILi256ELi128ELb0ELb1ELb1EEEEEEEEEvNT_6ParamsE,"",@"SHT_CUDA_INFO"
	.sectionflags	@""
	.align	4


	//----- nvinfo : EIATTR_CUDA_API_VERSION
	.align		4
        /*0000*/ 	.byte	0x04, 0x37
        /*0002*/ 	.short	(.L_1349 - .L_1348)
.L_1348:
        /*0004*/ 	.word	0x00000082


	//----- nvinfo : EIATTR_KPARAM_INFO
	.align		4
.L_1349:
        /*0008*/ 	.byte	0x04, 0x17
        /*000a*/ 	.short	(.L_1351 - .L_1350)
.L_1350:
        /*000c*/ 	.word	0x00000000
        /*0010*/ 	.short	0x0000
        /*0012*/ 	.short	0x0070
        /*0014*/ 	.byte	0x00, 0xf0, 0x01, 0x2e


	//----- nvinfo : EIATTR_SPARSE_MMA_MASK
	.align		4
.L_1351:
        /*0018*/ 	.byte	0x03, 0x50
        /*001a*/ 	.short	0x0000


	//----- nvinfo : EIATTR_MAXREG_COUNT
	.align		4
        /*001c*/ 	.byte	0x03, 0x1b
        /*001e*/ 	.short	0x00a8


	//----- nvinfo : EIATTR_NUM_BARRIERS
	.align		4
        /*0020*/ 	.byte	0x02, 0x4c
        /*0022*/ 	.byte	0x10
	.zero		1


	//----- nvinfo : EIATTR_EXTERNS
	.align		4
        /*0024*/ 	.byte	0x04, 0x0f
        /*0026*/ 	.short	(.L_1353 - .L_1352)


	//   ....[0]....
	.align		4
.L_1352:
        /*0028*/ 	.word	index@(__assertfail)


	//----- nvinfo : EIATTR_ANNOTATIONS
	.align		4
.L_1353:
        /*002c*/ 	.byte	0x04, 0x55
        /*002e*/ 	.short	(.L_1355 - .L_1354)


	//   ....[0]....
.L_1354:
        /* <DEDUP_REMOVED lines=48> */


	//----- nvinfo : EIATTR_MERCURY_ISA_VERSION
	.align		4
.L_1355:
        /*0320*/ 	.byte	0x03, 0x5f
        /*0322*/ 	.short	0x0101


	//----- nvinfo : EIATTR_INT_WARP_WIDE_INSTR_OFFSETS
	.align		4
        /*0324*/ 	.byte	0x04, 0x31
        /*0326*/ 	.short	(.L_1357 - .L_1356)


	//   ....[0]....
.L_1356:
        /*0328*/ 	.word	0x00000170


	//   ....[1]....
        /*032c*/ 	.word	0x000001b0


	//   ....[2]....
        /*0330*/ 	.word	0x00000220


	//   ....[3]....
        /*0334*/ 	.word	0x00000230


	//   ....[4]....
        /*0338*/ 	.word	0x00023430


	//   ....[5]....
        /*033c*/ 	.word	0x000234c0


	//   ....[6]....
        /*0340*/ 	.word	0x00027ac0


	//   ....[7]....
        /*0344*/ 	.word	0x00027b50


	//----- nvinfo : EIATTR_COOP_GROUP_MASK_REGIDS
	.align		4
.L_1357:
        /*0348*/ 	.byte	0x04, 0x29
        /*034a*/ 	.short	(.L_1359 - .L_1358)


	//   ....[0]....
.L_1358:
        /*034c*/ 	.word	0xffffffff


	//   ....[1]....
        /*0350*/ 	.word	0xffffffff


	//   ....[2]....
        /*0354*/ 	.word	0xffffffff


	//   ....[3]....
        /*0358*/ 	.word	0xffffffff


	//   ....[4]....
        /*035c*/ 	.word	0xffffffff


	//   ....[5]....
        /*0360*/ 	.word	0xffffffff


	//   ....[6]....
        /*0364*/ 	.word	0xffffffff


	//   ....[7]....
        /*0368*/ 	.word	0xffffffff


	//   ....[8]....
        /*036c*/ 	.word	0xffffffff


	//   ....[9]....
        /*0370*/ 	.word	0xffffffff


	//   ....[10]....
        /*0374*/ 	.word	0xffffffff


	//   ....[11]....
        /*0378*/ 	.word	0xffffffff


	//   ....[12]....
        /*037c*/ 	.word	0xffffffff


	//   ....[13]....
        /*0380*/ 	.word	0xffffffff


	//   ....[14]....
        /*0384*/ 	.word	0xffffffff


	//   ....[15]....
        /*0388*/ 	.word	0xffffffff


	//   ....[16]....
        /*038c*/ 	.word	0xffffffff


	//   ....[17]....
        /*0390*/ 	.word	0xffffffff


	//   ....[18]....
        /*0394*/ 	.word	0xffffffff


	//   ....[19]....
        /*0398*/ 	.word	0xffffffff


	//   ....[20]....
        /*039c*/ 	.word	0xffffffff


	//   ....[21]....
        /*03a0*/ 	.word	0xffffffff


	//   ....[22]....
        /*03a4*/ 	.word	0xffffffff


	//   ....[23]....
        /*03a8*/ 	.word	0xffffffff


	//   ....[24]....
        /*03ac*/ 	.word	0xffffffff


	//   ....[25]....
        /*03b0*/ 	.word	0xffffffff


	//   ....[26]....
        /*03b4*/ 	.word	0xffffffff


	//   ....[27]....
        /*03b8*/ 	.word	0xffffffff


	//   ....[28]....
        /*03bc*/ 	.word	0xffffffff


	//   ....[29]....
        /*03c0*/ 	.word	0xffffffff


	//   ....[30]....
        /*03c4*/ 	.word	0xffffffff


	//   ....[31]....
        /*03c8*/ 	.word	0xffffffff


	//   ....[32]....
        /*03cc*/ 	.word	0xffffffff


	//   ....[33]....
        /*03d0*/ 	.word	0xffffffff


	//   ....[34]....
        /*03d4*/ 	.word	0xffffffff


	//   ....[35]....
        /*03d8*/ 	.word	0xffffffff


	//   ....[36]....
        /*03dc*/ 	.word	0xffffffff


	//   ....[37]....
        /*03e0*/ 	.word	0xffffffff


	//   ....[38]....
        /*03e4*/ 	.word	0xffffffff


	//   ....[39]....
        /*03e8*/ 	.word	0xffffffff


	//   ....[40]....
        /*03ec*/ 	.word	0xffffffff


	//   ....[41]....
        /*03f0*/ 	.word	0xffffffff


	//   ....[42]....
        /*03f4*/ 	.word	0xffffffff


	//   ....[43]....
        /*03f8*/ 	.word	0xffffffff


	//   ....[44]....
        /*03fc*/ 	.word	0xffffffff


	//   ....[45]....
        /*0400*/ 	.word	0xffffffff


	//   ....[46]....
        /*0404*/ 	.word	0xffffffff


	//   ....[47]....
        /*0408*/ 	.word	0xffffffff


	//   ....[48]....
        /*040c*/ 	.word	0xffffffff


	//   ....[49]....
        /*0410*/ 	.word	0xffffffff


	//   ....[50]....
        /*0414*/ 	.word	0xffffffff


	//   ....[51]....
        /*0418*/ 	.word	0xffffffff


	//   ....[52]....
        /*041c*/ 	.word	0xffffffff


	//   ....[53]....
        /*0420*/ 	.word	0xffffffff


	//   ....[54]....
        /*0424*/ 	.word	0xffffffff


	//   ....[55]....
        /*0428*/ 	.word	0xffffffff


	//   ....[56]....
        /*042c*/ 	.word	0xffffffff


	//   ....[57]....
        /*0430*/ 	.word	0xffffffff


	//   ....[58]....
        /*0434*/ 	.word	0xffffffff


	//   ....[59]....
        /*0438*/ 	.word	0xffffffff


	//   ....[60]....
        /*043c*/ 	.word	0xffffffff


	//   ....[61]....
        /*0440*/ 	.word	0xffffffff


	//   ....[62]....
        /*0444*/ 	.word	0xffffffff


	//   ....[63]....
        /*0448*/ 	.word	0xffffffff


	//   ....[64]....
        /*044c*/ 	.word	0xffffffff


	//   ....[65]....
        /*0450*/ 	.word	0xffffffff


	//   ....[66]....
        /*0454*/ 	.word	0xffffffff


	//   ....[67]....
        /*0458*/ 	.word	0xffffffff


	//   ....[68]....
        /*045c*/ 	.word	0xffffffff


	//   ....[69]....
        /*0460*/ 	.word	0xffffffff


	//   ....[70]....
        /*0464*/ 	.word	0xffffffff


	//   ....[71]....
        /*0468*/ 	.word	0xffffffff


	//   ....[72]....
        /*046c*/ 	.word	0xffffffff


	//   ....[73]....
        /*0470*/ 	.word	0xffffffff


	//   ....[74]....
        /*0474*/ 	.word	0xffffffff


	//   ....[75]....
        /*0478*/ 	.word	0xffffffff


	//   ....[76]....
        /*047c*/ 	.word	0xffffffff


	//   ....[77]....
        /*0480*/ 	.word	0xffffffff


	//   ....[78]....
        /*0484*/ 	.word	0xffffffff


	//   ....[79]....
        /*0488*/ 	.word	0xffffffff


	//   ....[80]....
        /*048c*/ 	.word	0xffffffff


	//   ....[81]....
        /*0490*/ 	.word	0xffffffff


	//   ....[82]....
        /*0494*/ 	.word	0xffffffff


	//   ....[83]....
        /*0498*/ 	.word	0xffffffff


	//   ....[84]....
        /*049c*/ 	.word	0x0500000f


	//   ....[85]....
        /*04a0*/ 	.word	0x0500000f


	//   ....[86]....
        /*04a4*/ 	.word	0x0500000f


	//   ....[87]....
        /*04a8*/ 	.word	0x0500000f


	//   ....[88]....
        /*04ac*/ 	.word	0x0500000f


	//   ....[89]....
        /*04b0*/ 	.word	0x0500000f


	//   ....[90]....
        /*04b4*/ 	.word	0x0500000f


	//   ....[91]....
        /*04b8*/ 	.word	0x0500000f


	//   ....[92]....
        /*04bc*/ 	.word	0x0500000f


	//   ....[93]....
        /*04c0*/ 	.word	0x0500000f


	//   ....[94]....
        /*04c4*/ 	.word	0x0500000f


	//   ....[95]....
        /*04c8*/ 	.word	0x0500000f


	//   ....[96]....
        /*04cc*/ 	.word	0x0500000f


	//   ....[97]....
        /*04d0*/ 	.word	0x0500000f


	//   ....[98]....
        /*04d4*/ 	.word	0x0500000f


	//   ....[99]....
        /*04d8*/ 	.word	0x0500000f


	//   ....[100]....
        /*04dc*/ 	.word	0x0500000f


	//   ....[101]....
        /*04e0*/ 	.word	0x0500000f


	//   ....[102]....
        /*04e4*/ 	.word	0x0500000f


	//   ....[103]....
        /*04e8*/ 	.word	0x0500000f


	//   ....[104]....
        /*04ec*/ 	.word	0x0500000f


	//   ....[105]....
        /*04f0*/ 	.word	0x0500000f


	//   ....[106]....
        /*04f4*/ 	.word	0x0500000f


	//   ....[107]....
        /*04f8*/ 	.word	0x0500000f


	//   ....[108]....
        /*04fc*/ 	.word	0x0500000f


	//   ....[109]....
        /*0500*/ 	.word	0x0500000f


	//   ....[110]....
        /*0504*/ 	.word	0x0500000f


	//   ....[111]....
        /*0508*/ 	.word	0x0500000f


	//   ....[112]....
        /*050c*/ 	.word	0x0500000f


	//   ....[113]....
        /*0510*/ 	.word	0x0500000f


	//   ....[114]....
        /*0514*/ 	.word	0x0500000f


	//   ....[115]....
        /*0518*/ 	.word	0x0500000f


	//   ....[116]....
        /*051c*/ 	.word	0x0500000f


	//   ....[117]....
        /*0520*/ 	.word	0x0500000f


	//   ....[118]....
        /*0524*/ 	.word	0x0500000f


	//   ....[119]....
        /*0528*/ 	.word	0xffffffff


	//   ....[120]....
        /*052c*/ 	.word	0xffffffff


	//   ....[121]....
        /*0530*/ 	.word	0xffffffff


	//   ....[122]....
        /*0534*/ 	.word	0xffffffff


	//   ....[123]....
        /*0538*/ 	.word	0xffffffff


	//   ....[124]....
        /*053c*/ 	.word	0xffffffff


	//----- nvinfo : EIATTR_COOP_GROUP_INSTR_OFFSETS
	.align		4
.L_1359:
        /*0540*/ 	.byte	0x04, 0x28
        /*0542*/ 	.short	(.L_1361 - .L_1360)


	//   ....[0]....
.L_1360:
        /*0544*/ 	.word	0x000000b0


	//   ....[1]....
        /*0548*/ 	.word	0x00000180


	//   ....[2]....
        /*054c*/ 	.word	0x000001d0


	//   ....[3]....
        /*0550*/ 	.word	0x00000420


	//   ....[4]....
        /*0554*/ 	.word	0x00000580


	//   ....[5]....
        /*0558*/ 	.word	0x000006a0


	//   ....[6]....
        /*055c*/ 	.word	0x00000800


	//   ....[7]....
        /*0560*/ 	.word	0x00001ed0


	//   ....[8]....
        /*0564*/ 	.word	0x000040e0


	//   ....[9]....
        /*0568*/ 	.word	0x00004930


	//   ....[10]....
        /*056c*/ 	.word	0x00006000


	//   ....[11]....
        /*0570*/ 	.word	0x00006080


	//   ....[12]....
        /*0574*/ 	.word	0x00006370


	//   ....[13]....
        /*0578*/ 	.word	0x00006390


	//   ....[14]....
        /*057c*/ 	.word	0x0000bb30


	//   ....[15]....
        /*0580*/ 	.word	0x0000be80


	//   ....[16]....
        /*0584*/ 	.word	0x0000bf20


	//   ....[17]....
        /*0588*/ 	.word	0x0000bf60


	//   ....[18]....
        /*058c*/ 	.word	0x00015180


	//   ....[19]....
        /*0590*/ 	.word	0x00016060


	//   ....[20]....
        /*0594*/ 	.word	0x00016f20


	//   ....[21]....
        /*0598*/ 	.word	0x00016fc0


	//   ....[22]....
        /*059c*/ 	.word	0x000171e0


	//   ....[23]....
        /*05a0*/ 	.word	0x00017290


	//   ....[24]....
        /*05a4*/ 	.word	0x0001efd0


	//   ....[25]....
        /*05a8*/ 	.word	0x0001eff0


	//   ....[26]....
        /*05ac*/ 	.word	0x0001f050


	//   ....[27]....
        /*05b0*/ 	.word	0x0001f090


	//   ....[28]....
        /*05b4*/ 	.word	0x00020dc0


	//   ....[29]....
        /*05b8*/ 	.word	0x00020dd0


	//   ....[30]....
        /*05bc*/ 	.word	0x00020ee0


	//   ....[31]....
        /*05c0*/ 	.word	0x00020f10


	//   ....[32]....
        /*05c4*/ 	.word	0x00021760


	//   ....[33]....
        /*05c8*/ 	.word	0x00021780


	//   ....[34]....
        /*05cc*/ 	.word	0x000218e0


	//   ....[35]....
        /*05d0*/ 	.word	0x00021900


	//   ....[36]....
        /*05d4*/ 	.word	0x00021a40


	//   ....[37]....
        /*05d8*/ 	.word	0x00021a60


	//   ....[38]....
        /*05dc*/ 	.word	0x00021bb0


	//   ....[39]....
        /*05e0*/ 	.word	0x00021bd0


	//   ....[40]....
        /*05e4*/ 	.word	0x000222e0


	//   ....[41]....
        /*05e8*/ 	.word	0x00022300


	//   ....[42]....
        /*05ec*/ 	.word	0x00022440


	//   ....[43]....
        /*05f0*/ 	.word	0x00022460


	//   ....[44]....
        /*05f4*/ 	.word	0x000225a0


	//   ....[45]....
        /*05f8*/ 	.word	0x000225c0


	//   ....[46]....
        /*05fc*/ 	.word	0x00022710


	//   ....[47]....
        /*0600*/ 	.word	0x00022730


	//   ....[48]....
        /*0604*/ 	.word	0x00022930


	//   ....[49]....
        /*0608*/ 	.word	0x00023a40


	//   ....[50]....
        /*060c*/ 	.word	0x000243b0


	//   ....[51]....
        /*0610*/ 	.word	0x000243e0


	//   ....[52]....
        /*0614*/ 	.word	0x00024410


	//   ....[53]....
        /*0618*/ 	.word	0x00024430


	//   ....[54]....
        /*061c*/ 	.word	0x00024500


	//   ....[55]....
        /*0620*/ 	.word	0x00024560


	//   ....[56]....
        /*0624*/ 	.word	0x00024570


	//   ....[57]....
        /*0628*/ 	.word	0x00024610


	//   ....[58]....
        /*062c*/ 	.word	0x00024640


	//   ....[59]....
        /*0630*/ 	.word	0x000246c0


	//   ....[60]....
        /*0634*/ 	.word	0x000246f0


	//   ....[61]....
        /*0638*/ 	.word	0x00024770


	//   ....[62]....
        /*063c*/ 	.word	0x000247a0


	//   ....[63]....
        /*0640*/ 	.word	0x000247c0


	//   ....[64]....
        /*0644*/ 	.word	0x00024810


	//   ....[65]....
        /*0648*/ 	.word	0x00024820


	//   ....[66]....
        /*064c*/ 	.word	0x00024f50


	//   ....[67]....
        /*0650*/ 	.word	0x00024f70


	//   ....[68]....
        /*0654*/ 	.word	0x00024fb0


	//   ....[69]....
        /*0658*/ 	.word	0x00025050


	//   ....[70]....
        /*065c*/ 	.word	0x000250e0


	//   ....[71]....
        /*0660*/ 	.word	0x000250f0


	//   ....[72]....
        /*0664*/ 	.word	0x00025180


	//   ....[73]....
        /*0668*/ 	.word	0x00025190


	//   ....[74]....
        /*066c*/ 	.word	0x00025200


	//   ....[75]....
        /*0670*/ 	.word	0x00025210


	//   ....[76]....
        /*0674*/ 	.word	0x00025290


	//   ....[77]....
        /*0678*/ 	.word	0x000252a0


	//   ....[78]....
        /*067c*/ 	.word	0x00025320


	//   ....[79]....
        /*0680*/ 	.word	0x00025330


	//   ....[80]....
        /*0684*/ 	.word	0x000253b0


	//   ....[81]....
        /*0688*/ 	.word	0x000253c0


	//   ....[82]....
        /*068c*/ 	.word	0x00027cb0


	//   ....[83]....
        /*0690*/ 	.word	0x00027ea0


	//   ....[84]....
        /*0694*/ 	.word	0x00028420


	//   ....[85]....
        /*0698*/ 	.word	0x00028580


	//   ....[86]....
        /*069c*/ 	.word	0x000285e0


	//   ....[87]....
        /*06a0*/ 	.word	0x00028670


	//   ....[88]....
        /*06a4*/ 	.word	0x00028710


	//   ....[89]....
        /*06a8*/ 	.word	0x000287e0


	//   ....[90]....
        /*06ac*/ 	.word	0x000288e0


	//   ....[91]....
        /*06b0*/ 	.word	0x00028940


	//   ....[92]....
        /*06b4*/ 	.word	0x000289e0


	//   ....[93]....
        /*06b8*/ 	.word	0x00028ab0


	//   ....[94]....
        /*06bc*/ 	.word	0x00028b50


	//   ....[95]....
        /*06c0*/ 	.word	0x00028c20


	//   ....[96]....
        /*06c4*/ 	.word	0x00028cc0


	//   ....[97]....
        /*06c8*/ 	.word	0x00028d90


	//   ....[98]....
        /*06cc*/ 	.word	0x00028e30


	//   ....[99]....
        /*06d0*/ 	.word	0x00028ee0


	//   ....[100]....
        /*06d4*/ 	.word	0x00028f80


	//   ....[101]....
        /*06d8*/ 	.word	0x00029060


	//   ....[102]....
        /*06dc*/ 	.word	0x00029120


	//   ....[103]....
        /*06e0*/ 	.word	0x00029350


	//   ....[104]....
        /*06e4*/ 	.word	0x000293d0


	//   ....[105]....
        /*06e8*/ 	.word	0x00029510


	//   ....[106]....
        /*06ec*/ 	.word	0x000295c0


	//   ....[107]....
        /*06f0*/ 	.word	0x00029690


	//   ....[108]....
        /*06f4*/ 	.word	0x00029740


	//   ....[109]....
        /*06f8*/ 	.word	0x00029810


	//   ....[110]....
        /*06fc*/ 	.word	0x000298c0


	//   ....[111]....
        /*0700*/ 	.word	0x000299c0


	//   ....[112]....
        /*0704*/ 	.word	0x00029a10


	//   ....[113]....
        /*0708*/ 	.word	0x00029af0


	//   ....[114]....
        /*070c*/ 	.word	0x00029ba0


	//   ....[115]....
        /*0710*/ 	.word	0x00029c70


	//   ....[116]....
        /*0714*/ 	.word	0x00029d20


	//   ....[117]....
        /*0718*/ 	.word	0x0002a040


	//   ....[118]....
        /*071c*/ 	.word	0x0002a160


	//   ....[119]....
        /*0720*/ 	.word	0x0002c8b0


	//   ....[120]....
        /*0724*/ 	.word	0x0002cf90


	//   ....[121]....
        /*0728*/ 	.word	0x0002e260


	//   ....[122]....
        /*072c*/ 	.word	0x0002e2b0


	//   ....[123]....
        /*0730*/ 	.word	0x0002e310


	//   ....[124]....
        /*0734*/ 	.word	0x0002e330


	//----- nvinfo : EIATTR_REG_RECONFIG
	.align		4
.L_1361:
        /*0738*/ 	.byte	0x01, 0x54
	.zero		2


	//----- nvinfo : EIATTR_SYSCALL_OFFSETS
	.align		4
        /*073c*/ 	.byte	0x04, 0x46
        /*073e*/ 	.short	(.L_1363 - .L_1362)


	//   ....[0]....
.L_1362:
        /*0740*/ 	.word	0x00002440


	//   ....[1]....
        /*0744*/ 	.word	0x00023630


	//   ....[2]....
        /*0748*/ 	.word	0x00023780


	//   ....[3]....
        /*074c*/ 	.word	0x00023870


	//   ....[4]....
        /*0750*/ 	.word	0x00024010


	//   ....[5]....
        /*0754*/ 	.word	0x00024b70


	//----- nvinfo : EIATTR_MBARRIER_INSTR_OFFSETS
	.align		4
.L_1363:
        /*0758*/ 	.byte	0x04, 0x39
        /*075a*/ 	.short	(.L_1365 - .L_1364)


	//   ....[0]....
.L_1364:
        /*075c*/ 	.word	0x000002c0
        /*0760*/ 	.word	0x000000ff
        /*0764*/ 	.word	0x00032400
        /*0768*/ 	.short	0x0100
        /*076a*/ 	.byte	0x08
	.zero		1


	//   ....[1]....
        /*076c*/ 	.word	0x000002d0
        /*0770*/ 	.word	0x000000ff
        /*0774*/ 	.word	0x00032410
        /*0778*/ 	.short	0x0100
        /*077a*/ 	.byte	0x08
	.zero		1


	//   ....[2]....
        /*077c*/ 	.word	0x000002e0
        /*0780*/ 	.word	0x000000ff
        /*0784*/ 	.word	0x00032420
        /*0788*/ 	.short	0x0100
        /*078a*/ 	.byte	0x08
	.zero		1


	//   ....[3]....
        /*078c*/ 	.word	0x000003d0
        /*0790*/ 	.word	0x000000ff
        /*0794*/ 	.word	0x00032430
        /*0798*/ 	.short	0x0100
        /*079a*/ 	.byte	0x08
	.zero		1


	//   ....[4]....
        /*079c*/ 	.word	0x000003e0
        /*07a0*/ 	.word	0x000000ff
        /*07a4*/ 	.word	0x00032440
        /*07a8*/ 	.short	0x0100
        /*07aa*/ 	.byte	0x08
	.zero		1


	//   ....[5]....
        /*07ac*/ 	.word	0x000003f0
        /*07b0*/ 	.word	0x000000ff
        /*07b4*/ 	.word	0x00032438
        /*07b8*/ 	.short	0x0100
        /*07ba*/ 	.byte	0x08
	.zero		1


	//   ....[6]....
        /*07bc*/ 	.word	0x00000400
        /*07c0*/ 	.word	0x000000ff
        /*07c4*/ 	.word	0x00032448
        /*07c8*/ 	.short	0x0100
        /*07ca*/ 	.byte	0x08
	.zero		1


	//   ....[7]....
        /*07cc*/ 	.word	0x00000530
        /*07d0*/ 	.word	0x000000ff
        /*07d4*/ 	.word	0x00032450
        /*07d8*/ 	.short	0x0100
        /*07da*/ 	.byte	0x08
	.zero		1


	//   ....[8]....
        /*07dc*/ 	.word	0x00000540
        /*07e0*/ 	.word	0x000000ff
        /*07e4*/ 	.word	0x00032460
        /*07e8*/ 	.short	0x0100
        /*07ea*/ 	.byte	0x08
	.zero		1


	//   ....[9]....
        /*07ec*/ 	.word	0x00000550
        /*07f0*/ 	.word	0x000000ff
        /*07f4*/ 	.word	0x00032458
        /*07f8*/ 	.short	0x0100
        /*07fa*/ 	.byte	0x08
	.zero		1


	//   ....[10]....
        /*07fc*/ 	.word	0x00000560
        /*0800*/ 	.word	0x000000ff
        /*0804*/ 	.word	0x00032468
        /*0808*/ 	.short	0x0100
        /*080a*/ 	.byte	0x08
	.zero		1


	//   ....[11]....
        /*080c*/ 	.word	0x00000650
        /*0810*/ 	.word	0x000000ff
        /*0814*/ 	.word	0x00032470
        /*0818*/ 	.short	0x0100
        /*081a*/ 	.byte	0x06
	.zero		1


	//   ....[12]....
        /*081c*/ 	.word	0x00000660
        /*0820*/ 	.word	0x000000ff
        /*0824*/ 	.word	0x00032480
        /*0828*/ 	.short	0x0100
        /*082a*/ 	.byte	0x06
	.zero		1


	//   ....[13]....
        /*082c*/ 	.word	0x00000670
        /*0830*/ 	.word	0x000000ff
        /*0834*/ 	.word	0x00032478
        /*0838*/ 	.short	0x0100
        /*083a*/ 	.byte	0x06
	.zero		1


	//   ....[14]....
        /*083c*/ 	.word	0x00000680
        /*0840*/ 	.word	0x000000ff
        /*0844*/ 	.word	0x00032488
        /*0848*/ 	.short	0x0100
        /*084a*/ 	.byte	0x06
	.zero		1


	//   ....[15]....
        /*084c*/ 	.word	0x000007b0
        /*0850*/ 	.word	0x000000ff
        /*0854*/ 	.word	0x00032490
        /*0858*/ 	.short	0x0100
        /*085a*/ 	.byte	0x08
	.zero		1


	//   ....[16]....
        /*085c*/ 	.word	0x000007c0
        /*0860*/ 	.word	0x000000ff
        /*0864*/ 	.word	0x000324a0
        /*0868*/ 	.short	0x0100
        /*086a*/ 	.byte	0x08
	.zero		1


	//   ....[17]....
        /*086c*/ 	.word	0x000007d0
        /*0870*/ 	.word	0x000000ff
        /*0874*/ 	.word	0x00032498
        /*0878*/ 	.short	0x0100
        /*087a*/ 	.byte	0x08
	.zero		1


	//   ....[18]....
        /*087c*/ 	.word	0x000007e0
        /*0880*/ 	.word	0x000000ff
        /*0884*/ 	.word	0x000324a8
        /*0888*/ 	.short	0x0100
        /*088a*/ 	.byte	0x08
	.zero		1


	//   ....[19]....
        /*088c*/ 	.word	0x00000910
        /*0890*/ 	.word	0x000000ff
        /*0894*/ 	.word	0x000324b0
        /*0898*/ 	.short	0x0100
        /*089a*/ 	.byte	0x08
	.zero		1


	//   ....[20]....
        /*089c*/ 	.word	0x00000920
        /*08a0*/ 	.word	0x000000ff
        /*08a4*/ 	.word	0x000324c0
        /*08a8*/ 	.short	0x0100
        /*08aa*/ 	.byte	0x08
	.zero		1


	//   ....[21]....
        /*08ac*/ 	.word	0x00000930
        /*08b0*/ 	.word	0x000000ff
        /*08b4*/ 	.word	0x000324b8
        /*08b8*/ 	.short	0x0100
        /*08ba*/ 	.byte	0x08
	.zero		1


	//   ....[22]....
        /*08bc*/ 	.word	0x00000940
        /*08c0*/ 	.word	0x000000ff
        /*08c4*/ 	.word	0x000324c8
        /*08c8*/ 	.short	0x0100
        /*08ca*/ 	.byte	0x08
	.zero		1


	//   ....[23]....
        /*08cc*/ 	.word	0x000026c0
        /*08d0*/ 	.word	0x000000ff
        /*08d4*/ 	.word	0x00032400
        /*08d8*/ 	.short	0x010a
        /*08da*/ 	.byte	0x2c
	.zero		1


	//   ....[24]....
        /*08dc*/ 	.word	0x00002af0
        /*08e0*/ 	.word	0x00000014
        /*08e4*/ 	.word	0x00000000
        /*08e8*/ 	.short	0x010a
        /*08ea*/ 	.byte	0x3f
	.zero		1


	//   ....[25]....
        /*08ec*/ 	.word	0x00002b50
        /*08f0*/ 	.word	0x00000014
        /*08f4*/ 	.word	0x00000000
        /*08f8*/ 	.short	0x010a
        /*08fa*/ 	.byte	0x3f
	.zero		1


	//   ....[26]....
        /*08fc*/ 	.word	0x00002f00
        /*0900*/ 	.word	0x000000ff
        /*0904*/ 	.word	0x00032410
        /*0908*/ 	.short	0x010a
        /*090a*/ 	.byte	0x2c
	.zero		1


	//   ....[27]....
        /*090c*/ 	.word	0x00003000
        /*0910*/ 	.word	0x00000008
        /*0914*/ 	.word	0x00000000
        /*0918*/ 	.short	0x010a
        /*091a*/ 	.byte	0x3f
	.zero		1


	//   ....[28]....
        /*091c*/ 	.word	0x00003060
        /*0920*/ 	.word	0x00000008
        /*0924*/ 	.word	0x00000000
        /*0928*/ 	.short	0x010a
        /*092a*/ 	.byte	0x3f
	.zero		1


	//   ....[29]....
        /*092c*/ 	.word	0x00003d50
        /*0930*/ 	.word	0x00000008
        /*0934*/ 	.word	0x00000000
        /*0938*/ 	.short	0x0101
        /*093a*/ 	.byte	0x3f
	.zero		1


	//   ....[30]....
        /*093c*/ 	.word	0x00009600
        /*0940*/ 	.word	0x00000015
        /*0944*/ 	.word	0x00000000
        /*0948*/ 	.short	0x0101
        /*094a*/ 	.byte	0x3f
	.zero		1


	//   ....[31]....
        /*094c*/ 	.word	0x00009d30
        /*0950*/ 	.word	0x00000003
        /*0954*/ 	.word	0x00000000
        /*0958*/ 	.short	0x010a
        /*095a*/ 	.byte	0x3f
	.zero		1


	//   ....[32]....
        /*095c*/ 	.word	0x00009e30
        /*0960*/ 	.word	0x00000000
        /*0964*/ 	.word	0x00000000
        /*0968*/ 	.short	0x010a
        /*096a*/ 	.byte	0x3f
	.zero		1


	//   ....[33]....
        /*096c*/ 	.word	0x0000a260
        /*0970*/ 	.word	0x00000003
        /*0974*/ 	.word	0x00000000
        /*0978*/ 	.short	0x010a
        /*097a*/ 	.byte	0x3f
	.zero		1


	//   ....[34]....
        /*097c*/ 	.word	0x0000a310
        /*0980*/ 	.word	0x00000004
        /*0984*/ 	.word	0x00000000
        /*0988*/ 	.short	0x010a
        /*098a*/ 	.byte	0x3f
	.zero		1


	//   ....[35]....
        /*098c*/ 	.word	0x0000afe0
        /*0990*/ 	.word	0x00000003
        /*0994*/ 	.word	0x00000000
        /*0998*/ 	.short	0x0101
        /*099a*/ 	.byte	0x3f
	.zero		1


	//   ....[36]....
        /*099c*/ 	.word	0x00013900
        /*09a0*/ 	.word	0x00000000
        /*09a4*/ 	.word	0x00000000
        /*09a8*/ 	.short	0x0101
        /*09aa*/ 	.byte	0x3f
	.zero		1


	//   ....[37]....
        /*09ac*/ 	.word	0x00013b00
        /*09b0*/ 	.word	0x00000005
        /*09b4*/ 	.word	0x00000000
        /*09b8*/ 	.short	0x010a
        /*09ba*/ 	.byte	0x3f
	.zero		1


	//   ....[38]....
        /*09bc*/ 	.word	0x00013c00
        /*09c0*/ 	.word	0x00000000
        /*09c4*/ 	.word	0x00000000
        /*09c8*/ 	.short	0x010a
        /*09ca*/ 	.byte	0x3f
	.zero		1


	//   ....[39]....
        /*09cc*/ 	.word	0x00014030
        /*09d0*/ 	.word	0x00000005
        /*09d4*/ 	.word	0x00000000
        /*09d8*/ 	.short	0x010a
        /*09da*/ 	.byte	0x3f
	.zero		1


	//   ....[40]....
        /*09dc*/ 	.word	0x000140e0
        /*09e0*/ 	.word	0x00000004
        /*09e4*/ 	.word	0x00000000
        /*09e8*/ 	.short	0x010a
        /*09ea*/ 	.byte	0x3f
	.zero		1


	//   ....[41]....
        /*09ec*/ 	.word	0x00014dc0
        /*09f0*/ 	.word	0x00000004
        /*09f4*/ 	.word	0x00000000
        /*09f8*/ 	.short	0x0101
        /*09fa*/ 	.byte	0x3f
	.zero		1


	//   ....[42]....
        /*09fc*/ 	.word	0x0001eb60
        /*0a00*/ 	.word	0x00000000
        /*0a04*/ 	.word	0x00000000
        /*0a08*/ 	.short	0x0101
        /*0a0a*/ 	.byte	0x3f
	.zero		1


	//   ....[43]....
        /*0a0c*/ 	.word	0x00021790
        /*0a10*/ 	.word	0x000000ff
        /*0a14*/ 	.word	0x00000000
        /*0a18*/ 	.short	0x0101
        /*0a1a*/ 	.byte	0x05
	.zero		1


	//   ....[44]....
        /*0a1c*/ 	.word	0x00023c80
        /*0a20*/ 	.word	0x00000000
        /*0a24*/ 	.word	0x00032440
        /*0a28*/ 	.short	0x010a
        /*0a2a*/ 	.byte	0x3f
	.zero		1


	//   ....[45]....
        /*0a2c*/ 	.word	0x00024940
        /*0a30*/ 	.word	0x00000011
        /*0a34*/ 	.word	0x00032400
        /*0a38*/ 	.short	0x0107
        /*0a3a*/ 	.byte	0x3f
	.zero		1


	//   ....[46]....
        /*0a3c*/ 	.word	0x000249e0
        /*0a40*/ 	.word	0x00000011
        /*0a44*/ 	.word	0x00032400
        /*0a48*/ 	.short	0x0101
        /*0a4a*/ 	.byte	0x3f
	.zero		1


	//   ....[47]....
        /*0a4c*/ 	.word	0x000254c0
        /*0a50*/ 	.word	0x00000011
        /*0a54*/ 	.word	0x00032410
        /*0a58*/ 	.short	0x0107
        /*0a5a*/ 	.byte	0x3f
	.zero		1


	//   ....[48]....
        /*0a5c*/ 	.word	0x000255c0
        /*0a60*/ 	.word	0x00000011
        /*0a64*/ 	.word	0x00032410
        /*0a68*/ 	.short	0x0101
        /*0a6a*/ 	.byte	0x3f
	.zero		1


	//   ....[49]....
        /*0a6c*/ 	.word	0x000255e0
        /*0a70*/ 	.word	0x00000011
        /*0a74*/ 	.word	0x00032420
        /*0a78*/ 	.short	0x010a
        /*0a7a*/ 	.byte	0x3f
	.zero		1


	//   ....[50]....
        /*0a7c*/ 	.word	0x000256c0
        /*0a80*/ 	.word	0x00000002
        /*0a84*/ 	.word	0x00032460
        /*0a88*/ 	.short	0x010a
        /*0a8a*/ 	.byte	0x3f
	.zero		1


	//   ....[51]....
        /*0a8c*/ 	.word	0x00025ee0
        /*0a90*/ 	.word	0x00000003
        /*0a94*/ 	.word	0x00032440
        /*0a98*/ 	.short	0x010a
        /*0a9a*/ 	.byte	0x3f
	.zero		1


	//   ....[52]....
        /*0a9c*/ 	.word	0x00026100
        /*0aa0*/ 	.word	0x00000003
        /*0aa4*/ 	.word	0x00032460
        /*0aa8*/ 	.short	0x010a
        /*0aaa*/ 	.byte	0x3f
	.zero		1


	//   ....[53]....
        /*0aac*/ 	.word	0x000268f0
        /*0ab0*/ 	.word	0x00000004
        /*0ab4*/ 	.word	0x00032440
        /*0ab8*/ 	.short	0x010a
        /*0aba*/ 	.byte	0x3f
	.zero		1


	//   ....[54]....
        /*0abc*/ 	.word	0x00026b10
        /*0ac0*/ 	.word	0x00000004
        /*0ac4*/ 	.word	0x00032460
        /*0ac8*/ 	.short	0x010a
        /*0aca*/ 	.byte	0x3f
	.zero		1


	//   ....[55]....
        /*0acc*/ 	.word	0x00027290
        /*0ad0*/ 	.word	0x00000004
        /*0ad4*/ 	.word	0x00032440
        /*0ad8*/ 	.short	0x010a
        /*0ada*/ 	.byte	0x3f
	.zero		1


	//   ....[56]....
        /*0adc*/ 	.word	0x000274b0
        /*0ae0*/ 	.word	0x00000004
        /*0ae4*/ 	.word	0x00032460
        /*0ae8*/ 	.short	0x010a
        /*0aea*/ 	.byte	0x3f
	.zero		1


	//   ....[57]....
        /*0aec*/ 	.word	0x00027e20
        /*0af0*/ 	.word	0x00000000
        /*0af4*/ 	.word	0x00032420
        /*0af8*/ 	.short	0x010a
        /*0afa*/ 	.byte	0x3f
	.zero		1


	//   ....[58]....
        /*0afc*/ 	.word	0x00027ff0
        /*0b00*/ 	.word	0x00000006
        /*0b04*/ 	.word	0x00000000
        /*0b08*/ 	.short	0x010a
        /*0b0a*/ 	.byte	0x3f
	.zero		1


	//   ....[59]....
        /*0b0c*/ 	.word	0x00028040
        /*0b10*/ 	.word	0x00000003
        /*0b14*/ 	.word	0x00000000
        /*0b18*/ 	.short	0x010a
        /*0b1a*/ 	.byte	0x3f
	.zero		1


	//   ....[60]....
        /*0b1c*/ 	.word	0x000280a0
        /*0b20*/ 	.word	0x00000012
        /*0b24*/ 	.word	0x00000000
        /*0b28*/ 	.short	0x010a
        /*0b2a*/ 	.byte	0x3f
	.zero		1


	//   ....[61]....
        /*0b2c*/ 	.word	0x000280d0
        /*0b30*/ 	.word	0x00000003
        /*0b34*/ 	.word	0x00000000
        /*0b38*/ 	.short	0x010a
        /*0b3a*/ 	.byte	0x3f
	.zero		1


	//   ....[62]....
        /*0b3c*/ 	.word	0x00028140
        /*0b40*/ 	.word	0x00000009
        /*0b44*/ 	.word	0x00032400
        /*0b48*/ 	.short	0x010a
        /*0b4a*/ 	.byte	0x3f
	.zero		1


	//   ....[63]....
        /*0b4c*/ 	.word	0x00028190
        /*0b50*/ 	.word	0x00000014
        /*0b54*/ 	.word	0x00000000
        /*0b58*/ 	.short	0x010a
        /*0b5a*/ 	.byte	0x3f
	.zero		1


	//   ....[64]....
        /*0b5c*/ 	.word	0x000281f0
        /*0b60*/ 	.word	0x00000009
        /*0b64*/ 	.word	0x00032410
        /*0b68*/ 	.short	0x010a
        /*0b6a*/ 	.byte	0x3f
	.zero		1


	//   ....[65]....
        /*0b6c*/ 	.word	0x00028240
        /*0b70*/ 	.word	0x00000008
        /*0b74*/ 	.word	0x00000000
        /*0b78*/ 	.short	0x010a
        /*0b7a*/ 	.byte	0x3f
	.zero		1


	//   ....[66]....
        /*0b7c*/ 	.word	0x00028290
        /*0b80*/ 	.word	0x00000000
        /*0b84*/ 	.word	0x00000000
        /*0b88*/ 	.short	0x010a
        /*0b8a*/ 	.byte	0x3f
	.zero		1


	//   ....[67]....
        /*0b8c*/ 	.word	0x000282e0
        /*0b90*/ 	.word	0x00000004
        /*0b94*/ 	.word	0x00000000
        /*0b98*/ 	.short	0x010a
        /*0b9a*/ 	.byte	0x3f
	.zero		1


	//   ....[68]....
        /*0b9c*/ 	.word	0x00028330
        /*0ba0*/ 	.word	0x00000000
        /*0ba4*/ 	.word	0x00000000
        /*0ba8*/ 	.short	0x010a
        /*0baa*/ 	.byte	0x3f
	.zero		1


	//   ....[69]....
        /*0bac*/ 	.word	0x00028380
        /*0bb0*/ 	.word	0x00000004
        /*0bb4*/ 	.word	0x00000000
        /*0bb8*/ 	.short	0x010a
        /*0bba*/ 	.byte	0x3f
	.zero		1


	//   ....[70]....
        /*0bbc*/ 	.word	0x000284d0
        /*0bc0*/ 	.word	0x00000000
        /*0bc4*/ 	.word	0x00032440
        /*0bc8*/ 	.short	0x010a
        /*0bca*/ 	.byte	0x3f
	.zero		1


	//   ....[71]....
        /*0bcc*/ 	.word	0x00029d60
        /*0bd0*/ 	.word	0x00000011
        /*0bd4*/ 	.word	0x00032420
        /*0bd8*/ 	.short	0x010a
        /*0bda*/ 	.byte	0x3f
	.zero		1


	//   ....[72]....
        /*0bdc*/ 	.word	0x00029db0
        /*0be0*/ 	.word	0x00000002
        /*0be4*/ 	.word	0x00032460
        /*0be8*/ 	.short	0x010a
        /*0bea*/ 	.byte	0x3f
	.zero		1


	//   ....[73]....
        /*0bec*/ 	.word	0x00029e00
        /*0bf0*/ 	.word	0x00000003
        /*0bf4*/ 	.word	0x00032440
        /*0bf8*/ 	.short	0x010a
        /*0bfa*/ 	.byte	0x3f
	.zero		1


	//   ....[74]....
        /*0bfc*/ 	.word	0x00029e50
        /*0c00*/ 	.word	0x00000003
        /*0c04*/ 	.word	0x00032460
        /*0c08*/ 	.short	0x010a
        /*0c0a*/ 	.byte	0x3f
	.zero		1


	//   ....[75]....
        /*0c0c*/ 	.word	0x00029ea0
        /*0c10*/ 	.word	0x00000004
        /*0c14*/ 	.word	0x00032440
        /*0c18*/ 	.short	0x010a
        /*0c1a*/ 	.byte	0x3f
	.zero		1


	//   ....[76]....
        /*0c1c*/ 	.word	0x00029ef0
        /*0c20*/ 	.word	0x00000004
        /*0c24*/ 	.word	0x00032460
        /*0c28*/ 	.short	0x010a
        /*0c2a*/ 	.byte	0x3f
	.zero		1


	//   ....[77]....
        /*0c2c*/ 	.word	0x00029f40
        /*0c30*/ 	.word	0x00000004
        /*0c34*/ 	.word	0x00032440
        /*0c38*/ 	.short	0x010a
        /*0c3a*/ 	.byte	0x3f
	.zero		1


	//   ....[78]....
        /*0c3c*/ 	.word	0x00029f90
        /*0c40*/ 	.word	0x00000004
        /*0c44*/ 	.word	0x00032460
        /*0c48*/ 	.short	0x010a
        /*0c4a*/ 	.byte	0x3f
	.zero		1


	//   ....[79]....
        /*0c4c*/ 	.word	0x0002a080
        /*0c50*/ 	.word	0x00000000
        /*0c54*/ 	.word	0x00032420
        /*0c58*/ 	.short	0x010a
        /*0c5a*/ 	.byte	0x3f
	.zero		1


	//   ....[80]....
        /*0c5c*/ 	.word	0x0002a220
        /*0c60*/ 	.word	0x00000006
        /*0c64*/ 	.word	0x00000000
        /*0c68*/ 	.short	0x010a
        /*0c6a*/ 	.byte	0x3f
	.zero		1


	//   ....[81]....
        /*0c6c*/ 	.word	0x0002a270
        /*0c70*/ 	.word	0x00000003
        /*0c74*/ 	.word	0x00000000
        /*0c78*/ 	.short	0x010a
        /*0c7a*/ 	.byte	0x3f
	.zero		1


	//   ....[82]....
        /*0c7c*/ 	.word	0x0002a2c0
        /*0c80*/ 	.word	0x00000012
        /*0c84*/ 	.word	0x00000000
        /*0c88*/ 	.short	0x010a
        /*0c8a*/ 	.byte	0x3f
	.zero		1


	//   ....[83]....
        /*0c8c*/ 	.word	0x0002a660
        /*0c90*/ 	.word	0x0000000c
        /*0c94*/ 	.word	0x00000000
        /*0c98*/ 	.short	0x010a
        /*0c9a*/ 	.byte	0x3f
	.zero		1


	//   ....[84]....
        /*0c9c*/ 	.word	0x0002a7a0
        /*0ca0*/ 	.word	0x00000002
        /*0ca4*/ 	.word	0x00000000
        /*0ca8*/ 	.short	0x010a
        /*0caa*/ 	.byte	0x3f
	.zero		1


	//   ....[85]....
        /*0cac*/ 	.word	0x0002ae00
        /*0cb0*/ 	.word	0x0000000b
        /*0cb4*/ 	.word	0x00000000
        /*0cb8*/ 	.short	0x010a
        /*0cba*/ 	.byte	0x3f
	.zero		1


	//   ....[86]....
        /*0cbc*/ 	.word	0x0002af40
        /*0cc0*/ 	.word	0x00000008
        /*0cc4*/ 	.word	0x00000000
        /*0cc8*/ 	.short	0x010a
        /*0cca*/ 	.byte	0x3f
	.zero		1


	//   ....[87]....
        /*0ccc*/ 	.word	0x0002c190
        /*0cd0*/ 	.word	0x00000002
        /*0cd4*/ 	.word	0x00000000
        /*0cd8*/ 	.short	0x0101
        /*0cda*/ 	.byte	0x3f
	.zero		1


	//   ....[88]....
        /*0cdc*/ 	.word	0x00045f70
        /*0ce0*/ 	.word	0x00000004
        /*0ce4*/ 	.word	0x00000000
        /*0ce8*/ 	.short	0x0101
        /*0cea*/ 	.byte	0x3f
	.zero		1


	//   ....[89]....
        /*0cec*/ 	.word	0x00045fb0
        /*0cf0*/ 	.word	0x00000002
        /*0cf4*/ 	.word	0x00000000
        /*0cf8*/ 	.short	0x010a
        /*0cfa*/ 	.byte	0x3f
	.zero		1


	//   ....[90]....
        /*0cfc*/ 	.word	0x00046000
        /*0d00*/ 	.word	0x00000008
        /*0d04*/ 	.word	0x00000000
        /*0d08*/ 	.short	0x010a
        /*0d0a*/ 	.byte	0x3f
	.zero		1


	//----- nvinfo : EIATTR_NUM_MBARRIERS
	.align		4
.L_1365:
        /*0d0c*/ 	.byte	0x03, 0x38
        /*0d0e*/ 	.short	0x0017


	//----- nvinfo : EIATTR_EXIT_INSTR_OFFSETS
	.align		4
        /*0d10*/ 	.byte	0x04, 0x1c
        /*0d12*/ 	.short	(.L_1367 - .L_1366)


	//   ....[0]....
.L_1366:
        /*0d14*/ 	.word	0x00000b30


	//   ....[1]....
        /*0d18*/ 	.word	0x000228b0


	//   ....[2]....
        /*0d1c*/ 	.word	0x00028120


	//----- nvinfo : EIATTR_MAX_THREADS
	.align		4
.L_1367:
        /*0d20*/ 	.byte	0x04, 0x05
        /*0d22*/ 	.short	(.L_1369 - .L_1368)
.L_1368:
        /*0d24*/ 	.word	0x00000180
        /*0d28*/ 	.word	0x00000001
        /*0d2c*/ 	.word	0x00000001


	//----- nvinfo : EIATTR_CRS_STACK_SIZE
	.align		4
.L_1369:
        /*0d30*/ 	.byte	0x04, 0x1e
        /*0d32*/ 	.short	(.L_1371 - .L_1370)
.L_1370:
        /*0d34*/ 	.word	0x00000000


	//----- nvinfo : EIATTR_CBANK_PARAM_SIZE
	.align		4
.L_1371:
        /*0d38*/ 	.byte	0x03, 0x19
        /*0d3a*/ 	.short	0x0bf0


	//----- nvinfo : EIATTR_PARAM_CBANK
	.align		4
        /*0d3c*/ 	.byte	0x04, 0x0a
        /*0d3e*/ 	.short	(.L_1373 - .L_1372)
	.align		4
.L_1372:
        /*0d40*/ 	.word	index@(.nv.constant0._ZN7cutlass13device_kernelIN5flash11enable_sm90INS1_16FlashAttnFwdSm90INS1_25CollectiveMainloopFwdSm90ILi2EN4cute5tupleIJNS5_1CILi1EEES8_S8_EEENS6_IJNS7_ILi128EEENS7_ILi96EEENS7_ILi64EEEEEELi256ENS_6half_tEfNS_4arch4Sm90ELb0ELb1ELb1ELb0ELb0ELb0ELb1ELb1ELb0ELb1ELb0ELb0EEENS1_21CollectiveEpilogueFwdINS6_IJSA_NS7_ILi256EEESB_EEES9_SE_SG_Li256ELb0ELb1ELb0ELb0EEENS1_30DynamicPersistentTileSchedulerILi256ELi128ELb0ELb1ELb1EEEEEEEEEvNT_6ParamsE)
        /*0d44*/ 	.short	0x0210
        /*0d46*/ 	.short	0x0bf0


	//----- nvinfo : EIATTR_SW_WAR
	.align		4
.L_1373:
        /*0d48*/ 	.byte	0x04, 0x36
        /*0d4a*/ 	.short	(.L_1375 - .L_1374)
.L_1374:
        /*0d4c*/ 	.word	0x00000008
.L_1375:


//--------------------- .nv.info._ZN7cutlass13device_kernelIN5flash11enable_sm90INS1_16FlashAttnFwdSm90INS1_25CollectiveMainloopFwdSm90ILi2EN4cute5tupleIJNS5_1CILi1EEES8_S8_EEENS6_IJNS7_ILi128EEENS7_ILi96EEENS7_ILi64EEEEEELi256ENS_6half_tEfNS_4arch4Sm90ELb0ELb1ELb1ELb1ELb0ELb0ELb0ELb1ELb0ELb1ELb0ELb0EEENS1_21CollectiveEpilogueFwdINS6_IJSA_NS7_ILi256EEESB_EEES9_SE_SG_Li256ELb1ELb1ELb0ELb0EEENS1_36VarlenDynamicPersistentTileSchedulerILi128ELi96ELi256ELi128ELb0ELb1ELb1ELb1ELb0ELb1EEEEEEEEEvNT_6ParamsE --------------------------
	.section	.nv.info._ZN7cutlass13device_kernelIN5flash11enable_sm90INS1_16FlashAttnFwdSm90INS1_25CollectiveMainloopFwdSm90ILi2EN4cute5tupleIJNS5_1CILi1EEES8_S8_EEENS6_IJNS7_ILi128EEENS7_ILi96EEENS7_ILi64EEEEEELi256ENS_6half_tEfNS_4arch4Sm90ELb0ELb1ELb1ELb1ELb0ELb0ELb0ELb1ELb0ELb1ELb0ELb0EEENS1_21CollectiveEpilogueFwdINS6_IJSA_NS7_ILi256EEESB_EEES9_SE_SG_Li256ELb1ELb1ELb0ELb0EEENS1_36VarlenDynamicPersistentTileSchedulerILi128ELi96ELi256ELi128ELb0ELb1ELb1ELb1ELb0ELb1EEEEEEEEEvNT_6ParamsE,"",@"SHT_CUDA_INFO"
	.sectionflags	@""
	.align	4


	//----- nvinfo : EIATTR_CUDA_API_VERSION
	.align		4
        /*0000*/ 	.byte	0x04, 0x37
        /*0002*/ 	.short	(.L_1377 - .L_1376)
.L_1376:
        /*0004*/ 	.word	0x00000082


	//----- nvinfo : EIATTR_KPARAM_INFO
	.align		4
.L_1377:
        /*0008*/ 	.byte	0x04, 0x17
        /*000a*/ 	.short	(.L_1379 - .L_1378)
.L_1378:
        /*000c*/ 	.word	0x00000000
        /*0010*/ 	.short	0x0000
        /*0012*/ 	.short	0x0070
        /*0014*/ 	.byte	0x00, 0xf0, 0x01, 0x2a


	//----- nvinfo : EIATTR_SPARSE_MMA_MASK
	.align		4
.L_1379:
        /*0018*/ 	.byte	0x03, 0x50
        /*001a*/ 	.short	0x0000


	//----- nvinfo : EIATTR_MAXREG_COUNT
	.align		4
        /*001c*/ 	.byte	0x03, 0x1b
        /*001e*/ 	.short	0x00a8


	//----- nvinfo : EIATTR_NUM_BARRIERS
	.align		4
        /*0020*/ 	.byte	0x02, 0x4c
        /*0022*/ 	.byte	0x10
	.zero		1


	//----- nvinfo : EIATTR_EXTERNS
	.align		4
        /*0024*/ 	.byte	0x04, 0x0f
        /*0026*/ 	.short	(.L_1381 - .L_1380)


	//   ....[0]....
	.align		4
.L_1380:
        /*0028*/ 	.word	index@(__assertfail)


	//----- nvinfo : EIATTR_ANNOTATIONS
	.align		4
.L_1381:
        /*002c*/ 	.byte	0x04, 0x55
        /*002e*/ 	.short	(.L_1383 - .L_1382)


	//   ....[0]....
.L_1382:
        /* <DEDUP_REMOVED lines=57> */


	//----- nvinfo : EIATTR_MERCURY_ISA_VERSION
	.align		4
.L_1383:
        /*03b0*/ 	.byte	0x03, 0x5f
        /*03b2*/ 	.short	0x0101


	//----- nvinfo : EIATTR_UNUSED_LOAD_BYTE_OFFSET
	.align		4
        /*03b4*/ 	.byte	0x04, 0x44
        /*03b6*/ 	.short	(.L_1385 - .L_1384)


	//   ....[0]....
.L_1384:
        /*03b8*/ 	.word	0x00000a40
        /*03bc*/ 	.word	0x0000fff0


	//   ....[1]....
        /*03c0*/ 	.word	0x0000e980
        /*03c4*/ 	.word	0x0000fff0


	//----- nvinfo : EIATTR_INT_WARP_WIDE_INSTR_OFFSETS
	.align		4
.L_1385:
        /*03c8*/ 	.byte	0x04, 0x31
        /*03ca*/ 	.short	(.L_1387 - .L_1386)


	//   ....[0]....
.L_1386:
        /*03cc*/ 	.word	0x00000130


	//   ....[1]....
        /*03d0*/ 	.word	0x00000170


	//   ....[2]....
        /*03d4*/ 	.word	0x000001e0


	//   ....[3]....
        /*03d8*/ 	.word	0x00012d10


	//   ....[4]....
        /*03dc*/ 	.word	0x00012da0


	//   ....[5]....
        /*03e0*/ 	.word	0x00016b10


	//   ....[6]....
        /*03e4*/ 	.word	0x00016ba0


	//----- nvinfo : EIATTR_COOP_GROUP_MASK_REGIDS
	.align		4
.L_1387:
        /*03e8*/ 	.byte	0x04, 0x29
        /*03ea*/ 	.short	(.L_1389 - .L_1388)


	//   ....[0]....
.L_1388:
        /*03ec*/ 	.word	0xffffffff


	//   ....[1]....
        /*03f0*/ 	.word	0xffffffff


	//   ....[2]....
        /*03f4*/ 	.word	0xffffffff


	//   ....[3]....
        /*03f8*/ 	.word	0xffffffff


	//   ....[4]....
        /*03fc*/ 	.word	0xffffffff


	//   ....[5]....
        /*0400*/ 	.word	0xffffffff


	//   ....[6]....
        /*0404*/ 	.word	0xffffffff


	//   ....[7]....
        /*0408*/ 	.word	0xffffffff


	//   ....[8]....
        /*040c*/ 	.word	0xffffffff


	//   ....[9]....
        /*0410*/ 	.word	0xffffffff


	//   ....[10]....
        /*0414*/ 	.word	0xffffffff


	//   ....[11]....
        /*0418*/ 	.word	0xffffffff


	//   ....[12]....
        /*041c*/ 	.word	0xffffffff


	//   ....[13]....
        /*0420*/ 	.word	0xffffffff


	//   ....[14]....
        /*0424*/ 	.word	0xffffffff


	//   ....[15]....
        /*0428*/ 	.word	0xffffffff


	//   ....[16]....
        /*042c*/ 	.word	0xffffffff


	//   ....[17]....
        /*0430*/ 	.word	0xffffffff


	//   ....[18]....
        /*0434*/ 	.word	0xffffffff


	//   ....[19]....
        /*0438*/ 	.word	0xffffffff


	//   ....[20]....
        /*043c*/ 	.word	0xffffffff


	//   ....[21]....
        /*0440*/ 	.word	0xffffffff


	//   ....[22]....
        /*0444*/ 	.word	0xffffffff


	//   ....[23]....
        /*0448*/ 	.word	0xffffffff


	//   ....[24]....
        /*044c*/ 	.word	0xffffffff


	//   ....[25]....
        /*0450*/ 	.word	0xffffffff


	//   ....[26]....
        /*0454*/ 	.word	0xffffffff


	//   ....[27]....
        /*0458*/ 	.word	0xffffffff


	//   ....[28]....
        /*045c*/ 	.word	0xffffffff


	//   ....[29]....
        /*0460*/ 	.word	0xffffffff


	//   ....[30]....
        /*0464*/ 	.word	0xffffffff


	//   ....[31]....
        /*0468*/ 	.word	0xffffffff


	//   ....[32]....
        /*046c*/ 	.word	0xffffffff


	//   ....[33]....
        /*0470*/ 	.word	0xffffffff


	//   ....[34]....
        /*0474*/ 	.word	0xffffffff


	//   ....[35]....
        /*0478*/ 	.word	0xffffffff


	//   ....[36]....
        /*047c*/ 	.word	0xffffffff


	//   ....[37]....
        /*0480*/ 	.word	0xffffffff


	//   ....[38]....
        /*0484*/ 	.word	0xffffffff


	//   ....[39]....
        /*0488*/ 	.word	0xffffffff


	//   ....[40]....
        /*048c*/ 	.word	0xffffffff


	//   ....[41]....
        /*0490*/ 	.word	0xffffffff


	//   ....[42]....
        /*0494*/ 	.word	0xffffffff


	//   ....[43]....
        /*0498*/ 	.word	0xffffffff


	//   ....[44]....
        /*049c*/ 	.word	0xffffffff


	//   ....[45]....
        /*04a0*/ 	.word	0xffffffff


	//   ....[46]....
        /*04a4*/ 	.word	0xffffffff


	//   ....[47]....
        /*04a8*/ 	.word	0xffffffff


	//   ....[48]....
        /*04ac*/ 	.word	0xffffffff


	//   ....[49]....
        /*04b0*/ 	.word	0xffffffff


	//   ....[50]....
        /*04b4*/ 	.word	0xffffffff


	//   ....[51]....
        /*04b8*/ 	.word	0xffffffff


	//   ....[52]....
        /*04bc*/ 	.word	0xffffffff


	//   ....[53]....
        /*04c0*/ 	.word	0xffffffff


	//   ....[54]....
        /*04c4*/ 	.word	0xffffffff


	//   ....[55]....
        /*04c8*/ 	.word	0xffffffff


	//   ....[56]....
        /*04cc*/ 	.word	0xffffffff


	//   ....[57]....
        /*04d0*/ 	.word	0xffffffff


	//   ....[58]....
        /*04d4*/ 	.word	0xffffffff


	//   ....[59]....
        /*04d8*/ 	.word	0xffffffff


	//   ....[60]....
        /*04dc*/ 	.word	0xffffffff


	//   ....[61]....
        /*04e0*/ 	.word	0xffffffff


	//   ....[62]....
        /*04e4*/ 	.word	0xffffffff


	//   ....[63]....
        /*04e8*/ 	.word	0xffffffff


	//   ....[64]....
        /*04ec*/ 	.word	0xffffffff


	//   ....[65]....
        /*04f0*/ 	.word	0xffffffff


	//   ....[66]....
        /*04f4*/ 	.word	0xffffffff


	//   ....[67]....
        /*04f8*/ 	.word	0xffffffff


	//   ....[68]....
        /*04fc*/ 	.word	0xffffffff


	//   ....[69]....
        /*0500*/ 	.word	0xffffffff


	//   ....[70]....
        /*0504*/ 	.word	0xffffffff


	//   ....[71]....
        /*0508*/ 	.word	0xffffffff


	//   ....[72]....
        /*050c*/ 	.word	0xffffffff


	//   ....[73]....
        /*0510*/ 	.word	0xffffffff


	//   ....[74]....
        /*0514*/ 	.word	0xffffffff


	//   ....[75]....
        /*0518*/ 	.word	0xffffffff


	//   ....[76]....
        /*051c*/ 	.word	0xffffffff


	//   ....[77]....
        /*0520*/ 	.word	0xffffffff


	//   ....[78]....
        /*0524*/ 	.word	0xffffffff


	//   ....[79]....
        /*0528*/ 	.word	0xffffffff


	//   ....[80]....
        /*052c*/ 	.word	0xffffffff


	//   ....[81]....
        /*0530*/ 	.word	0xffffffff


	//   ....[82]....
        /*0534*/ 	.word	0xffffffff


	//   ....[83]....
        /*0538*/ 	.word	0xffffffff


	//   ....[84]....
        /*053c*/ 	.word	0xffffffff


	//   ....[85]....
        /*0540*/ 	.word	0xffffffff


	//   ....[86]....
        /*0544*/ 	.word	0xffffffff


	//   ....[87]....
        /*0548*/ 	.word	0xffffffff


	//   ....[88]....
        /*054c*/ 	.word	0xffffffff


	//   ....[89]....
        /*0550*/ 	.word	0xffffffff


	//   ....[90]....
        /*0554*/ 	.word	0xffffffff


	//   ....[91]....
        /*0558*/ 	.word	0xffffffff


	//   ....[92]....
        /*055c*/ 	.word	0xffffffff


	//   ....[93]....
        /*0560*/ 	.word	0xffffffff


	//   ....[94]....
        /*0564*/ 	.word	0xffffffff


	//   ....[95]....
        /*0568*/ 	.word	0xffffffff


	//   ....[96]....
        /*056c*/ 	.word	0xffffffff


	//   ....[97]....
        /*0570*/ 	.word	0xffffffff


	//   ....[98]....
        /*0574*/ 	.word	0xffffffff


	//   ....[99]....
        /*0578*/ 	.word	0xffffffff


	//   ....[100]....
        /*057c*/ 	.word	0xffffffff


	//   ....[101]....
        /*0580*/ 	.word	0xffffffff


	//   ....[102]....
        /*0584*/ 	.word	0xffffffff


	//   ....[103]....
        /*0588*/ 	.word	0xffffffff


	//   ....[104]....
        /*058c*/ 	.word	0xffffffff


	//   ....[105]....
        /*0590*/ 	.word	0x0500000f


	//   ....[106]....
        /*0594*/ 	.word	0x0500000f


	//   ....[107]....
        /*0598*/ 	.word	0x0500000f


	//   ....[108]....
        /*059c*/ 	.word	0x0500000f


	//   ....[109]....
        /*05a0*/ 	.word	0x0500000f


	//   ....[110]....
        /*05a4*/ 	.word	0x0500000f


	//   ....[111]....
        /*05a8*/ 	.word	0x0500000f


	//   ....[112]....
        /*05ac*/ 	.word	0x0500000f


	//   ....[113]....
        /*05b0*/ 	.word	0x0500000f


	//   ....[114]....
        /*05b4*/ 	.word	0x0500000f


	//   ....[115]....
        /*05b8*/ 	.word	0x0500000f


	//   ....[116]....
        /*05bc*/ 	.word	0x0500000f


	//   ....[117]....
        /*05c0*/ 	.word	0x0500000f


	//   ....[118]....
        /*05c4*/ 	.word	0x0500000f


	//   ....[119]....
        /*05c8*/ 	.word	0x0500000f


	//   ....[120]....
        /*05cc*/ 	.word	0x0500000f


	//   ....[121]....
        /*05d0*/ 	.word	0x0500000f


	//   ....[122]....
        /*05d4*/ 	.word	0x0500000f


	//   ....[123]....
        /*05d8*/ 	.word	0x0500000f


	//   ....[124]....
        /*05dc*/ 	.word	0x0500000f


	//   ....[125]....
        /*05e0*/ 	.word	0x0500000f


	//   ....[126]....
        /*05e4*/ 	.word	0x0500000f


	//   ....[127]....
        /*05e8*/ 	.word	0x0500000f


	//   ....[128]....
        /*05ec*/ 	.word	0x0500000f


	//   ....[129]....
        /*05f0*/ 	.word	0x0500000f


	//   ....[130]....
        /*05f4*/ 	.word	0x0500000f


	//   ....[131]....
        /*05f8*/ 	.word	0x0500000f


	//   ....[132]....
        /*05fc*/ 	.word	0x0500000f


	//   ....[133]....
        /*0600*/ 	.word	0x0500000f


	//   ....[134]....
        /*0604*/ 	.word	0x0500000f


	//   ....[135]....
        /*0608*/ 	.word	0x0500000f


	//   ....[136]....
        /*060c*/ 	.word	0x0500000f


	//   ....[137]....
        /*0610*/ 	.word	0x0500000f


	//   ....[138]....
        /*0614*/ 	.word	0x0500000f


	//   ....[139]....
        /*0618*/ 	.word	0x0500000f


	//----- nvinfo : EIATTR_COOP_GROUP_INSTR_OFFSETS
	.align		4
.L_1389:
        /*061c*/ 	.byte	0x04, 0x28
        /*061e*/ 	.short	(.L_1391 - .L_1390)


	//   ....[0]....
.L_1390:
        /*0620*/ 	.word	0x00000070


	//   ....[1]....
        /*0624*/ 	.word	0x00000140


	//   ....[2]....
        /*0628*/ 	.word	0x00000190


	//   ....[3]....
        /*062c*/ 	.word	0x000003c0


	//   ....[4]....
        /*0630*/ 	.word	0x00000520


	//   ....[5]....
        /*0634*/ 	.word	0x00000640


	//   ....[6]....
        /*0638*/ 	.word	0x000007a0


	//   ....[7]....
        /*063c*/ 	.word	0x00001b50


	//   ....[8]....
        /*0640*/ 	.word	0x00002250


	//   ....[9]....
        /*0644*/ 	.word	0x00002b30


	//   ....[10]....
        /*0648*/ 	.word	0x00003890


	//   ....[11]....
        /*064c*/ 	.word	0x000039a0


	//   ....[12]....
        /*0650*/ 	.word	0x00003eb0


	//   ....[13]....
        /*0654*/ 	.word	0x00003f50


	//   ....[14]....
        /*0658*/ 	.word	0x00005270


	//   ....[15]....
        /*065c*/ 	.word	0x000059d0


	//   ....[16]....
        /*0660*/ 	.word	0x00006750


	//   ....[17]....
        /*0664*/ 	.word	0x00006870


	//   ....[18]....
        /*0668*/ 	.word	0x00006ed0


	//   ....[19]....
        /*066c*/ 	.word	0x00006f50


	//   ....[20]....
        /*0670*/ 	.word	0x00008fa0


	//   ....[21]....
        /*0674*/ 	.word	0x00009010


	//   ....[22]....
        /*0678*/ 	.word	0x000094a0


	//   ....[23]....
        /*067c*/ 	.word	0x00009660


	//   ....[24]....
        /*0680*/ 	.word	0x0000aec0


	//   ....[25]....
        /*0684*/ 	.word	0x0000b600


	//   ....[26]....
        /*0688*/ 	.word	0x0000c2a0


	//   ....[27]....
        /*068c*/ 	.word	0x0000c3c0


	//   ....[28]....
        /*0690*/ 	.word	0x0000cc30


	//   ....[29]....
        /*0694*/ 	.word	0x0000ce00


	//   ....[30]....
        /*0698*/ 	.word	0x0000df00


	//   ....[31]....
        /*069c*/ 	.word	0x0000df40


	//   ....[32]....
        /*06a0*/ 	.word	0x0000dfe0


	//   ....[33]....
        /*06a4*/ 	.word	0x0000e040


	//   ....[34]....
        /*06a8*/ 	.word	0x0000fa10


	//   ....[35]....
        /*06ac*/ 	.word	0x0000fa50


	//   ....[36]....
        /*06b0*/ 	.word	0x0000fa90


	//   ....[37]....
        /*06b4*/ 	.word	0x0000fac0


	//   ....[38]....
        /*06b8*/ 	.word	0x00010360


	//   ....[39]....
        /*06bc*/ 	.word	0x000103a0


	//   ....[40]....
        /*06c0*/ 	.word	0x000104e0


	//   ....[41]....
        /*06c4*/ 	.word	0x00010500


	//   ....[42]....
        /*06c8*/ 	.word	0x00010640


	//   ....[43]....
        /*06cc*/ 	.word	0x00010660


	//   ....[44]....
        /*06d0*/ 	.word	0x000107b0


	//   ....[45]....
        /*06d4*/ 	.word	0x000107d0


	//   ....[46]....
        /*06d8*/ 	.word	0x00011120


	//   ....[47]....
        /*06dc*/ 	.word	0x00011140


	//   ....[48]....
        /*06e0*/ 	.word	0x00011280


	//   ....[49]....
        /*06e4*/ 	.word	0x000112a0


	//   ....[50]....
        /*06e8*/ 	.word	0x000113e0


	//   ....[51]....
        /*06ec*/ 	.word	0x00011400


	//   ....[52]....
        /*06f0*/ 	.word	0x00011550


	//   ....[53]....
        /*06f4*/ 	.word	0x00011570


	//   ....[54]....
        /*06f8*/ 	.word	0x00011750


	//   ....[55]....
        /*06fc*/ 	.word	0x00011930


	//   ....[56]....
        /*0700*/ 	.word	0x00011960


	//   ....[57]....
        /*0704*/ 	.word	0x00011990


	//   ....[58]....
        /*0708*/ 	.word	0x000119c0


	//   ....[59]....
        /*070c*/ 	.word	0x000119f0


	//   ....[60]....
        /*0710*/ 	.word	0x00011a20


	//   ....[61]....
        /*0714*/ 	.word	0x00011b90


	//   ....[62]....
        /*0718*/ 	.word	0x00011bc0


	//   ....[63]....
        /*071c*/ 	.word	0x00011bf0


	//   ....[64]....
        /*0720*/ 	.word	0x00011c20


	//   ....[65]....
        /*0724*/ 	.word	0x00011c50


	//   ....[66]....
        /*0728*/ 	.word	0x00011c80


	//   ....[67]....
        /*072c*/ 	.word	0x00011d20


	//   ....[68]....
        /*0730*/ 	.word	0x00011d80


	//   ....[69]....
        /*0734*/ 	.word	0x00011e10


	//   ....[70]....
        /*0738*/ 	.word	0x000132d0


	//   ....[71]....
        /*073c*/ 	.word	0x00013df0


	//   ....[72]....
        /*0740*/ 	.word	0x00013e10


	//   ....[73]....
        /*0744*/ 	.word	0x00013ec0


	//   ....[74]....
        /*0748*/ 	.word	0x00013ed0


	//   ....[75]....
        /*074c*/ 	.word	0x00013f50


	//   ....[76]....
        /*0750*/ 	.word	0x00013f60


	//   ....[77]....
        /*0754*/ 	.word	0x00013fe0


	//   ....[78]....
        /*0758*/ 	.word	0x00013ff0


	//   ....[79]....
        /*075c*/ 	.word	0x00014070


	//   ....[80]....
        /*0760*/ 	.word	0x00014080


	//   ....[81]....
        /*0764*/ 	.word	0x00014100


	//   ....[82]....
        /*0768*/ 	.word	0x00014110


	//   ....[83]....
        /*076c*/ 	.word	0x00014190


	//   ....[84]....
        /*0770*/ 	.word	0x000141a0


	//   ....[85]....
        /*0774*/ 	.word	0x000141b0


	//   ....[86]....
        /*0778*/ 	.word	0x00014200


	//   ....[87]....
        /*077c*/ 	.word	0x00016da0


	//   ....[88]....
        /*0780*/ 	.word	0x00016e00


	//   ....[89]....
        /*0784*/ 	.word	0x00016e30


	//   ....[90]....
        /*0788*/ 	.word	0x00016e40


	//   ....[91]....
        /*078c*/ 	.word	0x00016e70


	//   ....[92]....
        /*0790*/ 	.word	0x00016ea0


	//   ....[93]....
        /*0794*/ 	.word	0x00016ed0


	//   ....[94]....
        /*0798*/ 	.word	0x00016f00


	//   ....[95]....
        /*079c*/ 	.word	0x00017080


	//   ....[96]....
        /*07a0*/ 	.word	0x000170b0


	//   ....[97]....
        /*07a4*/ 	.word	0x000170e0


	//   ....[98]....
        /*07a8*/ 	.word	0x00017110


	//   ....[99]....
        /*07ac*/ 	.word	0x00017140


	//   ....[100]....
        /*07b0*/ 	.word	0x00017170


	//   ....[101]....
        /*07b4*/ 	.word	0x00017230


	//   ....[102]....
        /*07b8*/ 	.word	0x00017250


	//   ....[103]....
        /*07bc*/ 	.word	0x000172c0


	//   ....[104]....
        /*07c0*/ 	.word	0x00017980


	//   ....[105]....
        /*07c4*/ 	.word	0x00017fc0


	//   ....[106]....
        /*07c8*/ 	.word	0x00018180


	//   ....[107]....
        /*07cc*/ 	.word	0x000181d0


	//   ....[108]....
        /*07d0*/ 	.word	0x00018230


	//   ....[109]....
        /*07d4*/ 	.word	0x00018320


	//   ....[110]....
        /*07d8*/ 	.word	0x00018380


	//   ....[111]....
        /*07dc*/ 	.word	0x00018470


	//   ....[112]....
        /*07e0*/ 	.word	0x000184d0


	//   ....[113]....
        /*07e4*/ 	.word	0x000185c0


	//   ....[114]....
        /*07e8*/ 	.word	0x00018620


	//   ....[115]....
        /*07ec*/ 	.word	0x00018710


	//   ....[116]....
        /*07f0*/ 	.word	0x00018770


	//   ....[117]....
        /*07f4*/ 	.word	0x00018860


	//   ....[118]....
        /*07f8*/ 	.word	0x000188c0


	//   ....[119]....
        /*07fc*/ 	.word	0x00018990


	//   ....[120]....
        /*0800*/ 	.word	0x00018a10


	//   ....[121]....
        /*0804*/ 	.word	0x00018ae0


	//   ....[122]....
        /*0808*/ 	.word	0x00018e10


	//   ....[123]....
        /*080c*/ 	.word	0x00018eb0


	//   ....[124]....
        /*0810*/ 	.word	0x00018fd0


	//   ....[125]....
        /*0814*/ 	.word	0x00019040


	//   ....[126]....
        /*0818*/ 	.word	0x000190b0


	//   ....[127]....
        /*081c*/ 	.word	0x00019120


	//   ....[128]....
        /*0820*/ 	.word	0x00019190


	//   ....[129]....
        /*0824*/ 	.word	0x00019210


	//   ....[130]....
        /*0828*/ 	.word	0x000192a0


	//   ....[131]....
        /*082c*/ 	.word	0x00019330


	//   ....[132]....
        /*0830*/ 	.word	0x000193a0


	//   ....[133]....
        /*0834*/ 	.word	0x00019410


	//   ....[134]....
        /*0838*/ 	.word	0x00019480


	//   ....[135]....
        /*083c*/ 	.word	0x00019500


	//   ....[136]....
        /*0840*/ 	.word	0x00019570


	//   ....[137]....
        /*0844*/ 	.word	0x00019610


	//   ....[138]....
        /*0848*/ 	.word	0x000196a0


	//   ....[139]....
        /*084c*/ 	.word	0x000197d0


	//----- nvinfo : EIATTR_REG_RECONFIG
	.align		4
.L_1391:
        /*0850*/ 	.byte	0x01, 0x54
	.zero		2


	//----- nvinfo : EIATTR_SYSCALL_OFFSETS
	.align		4
        /*0854*/ 	.byte	0x04, 0x46
        /*0856*/ 	.short	(.L_1393 - .L_1392)


	//   ....[0]....
.L_1392:
        /*0858*/ 	.word	0x00001d30


	//   ....[1]....
        /*085c*/ 	.word	0x00012f10


	//   ....[2]....
        /*0860*/ 	.word	0x00013060


	//   ....[3]....
        /*0864*/ 	.word	0x00013150


	//   ....[4]....
        /*0868*/ 	.word	0x000139c0


	//----- nvinfo : EIATTR_MBARRIER_INSTR_OFFSETS
	.align		4
.L_1393:
        /*086c*/ 	.byte	0x04, 0x39
        /*086e*/ 	.short	(.L_1395 - .L_1394)


	//   ....[0]....
.L_1394:
        /*0870*/ 	.word	0x00000270
        /*0874*/ 	.word	0x000000ff
        /*0878*/ 	.word	0x00022800
        /*087c*/ 	.short	0x0100
        /*087e*/ 	.byte	0x08
	.zero		1


	//   ....[1]....
        /*0880*/ 	.word	0x00000280
        /*0884*/ 	.word	0x000000ff
        /*0888*/ 	.word	0x00022820
        /*088c*/ 	.short	0x0100
        /*088e*/ 	.byte	0x08
	.zero		1


	//   ....[2]....
        /*0890*/ 	.word	0x00000370
        /*0894*/ 	.word	0x000000ff
        /*0898*/ 	.word	0x00022830
        /*089c*/ 	.short	0x0100
        /*089e*/ 	.byte	0x08
	.zero		1


	//   ....[3]....
        /*08a0*/ 	.word	0x00000380
        /*08a4*/ 	.word	0x000000ff
        /*08a8*/ 	.word	0x00022840
        /*08ac*/ 	.short	0x0100
        /*08ae*/ 	.byte	0x08
	.zero		1


	//   ....[4]....
        /*08b0*/ 	.word	0x00000390
        /*08b4*/ 	.word	0x000000ff
        /*08b8*/ 	.word	0x00022838
        /*08bc*/ 	.short	0x0100
        /*08be*/ 	.byte	0x08
	.zero		1


	//   ....[5]....
        /*08c0*/ 	.word	0x000003a0
        /*08c4*/ 	.word	0x000000ff
        /*08c8*/ 	.word	0x00022848
        /*08cc*/ 	.short	0x0100
        /*08ce*/ 	.byte	0x08
	.zero		1


	//   ....[6]....
        /*08d0*/ 	.word	0x000004d0
        /*08d4*/ 	.word	0x000000ff
        /*08d8*/ 	.word	0x00022850
        /*08dc*/ 	.short	0x0100
        /*08de*/ 	.byte	0x08
	.zero		1


	//   ....[7]....
        /*08e0*/ 	.word	0x000004e0
        /*08e4*/ 	.word	0x000000ff
        /*08e8*/ 	.word	0x00022860
        /*08ec*/ 	.short	0x0100
        /*08ee*/ 	.byte	0x08
	.zero		1


	//   ....[8]....
        /*08f0*/ 	.word	0x000004f0
        /*08f4*/ 	.word	0x000000ff
        /*08f8*/ 	.word	0x00022858
        /*08fc*/ 	.short	0x0100
        /*08fe*/ 	.byte	0x08
	.zero		1


	//   ....[9]....
        /*0900*/ 	.word	0x00000500
        /*0904*/ 	.word	0x000000ff
        /*0908*/ 	.word	0x00022868
        /*090c*/ 	.short	0x0100
        /*090e*/ 	.byte	0x08
	.zero		1


	//   ....[10]....
        /*0910*/ 	.word	0x000005f0
        /*0914*/ 	.word	0x000000ff
        /*0918*/ 	.word	0x00022870
        /*091c*/ 	.short	0x0100
        /*091e*/ 	.byte	0x06
	.zero		1


	//   ....[11]....
        /*0920*/ 	.word	0x00000600
        /*0924*/ 	.word	0x000000ff
        /*0928*/ 	.word	0x00022880
        /*092c*/ 	.short	0x0100
        /*092e*/ 	.byte	0x06
	.zero		1


	//   ....[12]....
        /*0930*/ 	.word	0x00000610
        /*0934*/ 	.word	0x000000ff
        /*0938*/ 	.word	0x00022878
        /*093c*/ 	.short	0x0100
        /*093e*/ 	.byte	0x06
	.zero		1


	//   ....[13]....
        /*0940*/ 	.word	0x00000620
        /*0944*/ 	.word	0x000000ff
        /*0948*/ 	.word	0x00022888
        /*094c*/ 	.short	0x0100
        /*094e*/ 	.byte	0x06
	.zero		1


	//   ....[14]....
        /*0950*/ 	.word	0x00000750
        /*0954*/ 	.word	0x000000ff
        /*0958*/ 	.word	0x00022890
        /*095c*/ 	.short	0x0100
        /*095e*/ 	.byte	0x08
	.zero		1


	//   ....[15]....
        /*0960*/ 	.word	0x00000760
        /*0964*/ 	.word	0x000000ff
        /*0968*/ 	.word	0x000228a0
        /*096c*/ 	.short	0x0100
        /*096e*/ 	.byte	0x08
	.zero		1


	//   ....[16]....
        /*0970*/ 	.word	0x00000770
        /*0974*/ 	.word	0x000000ff
        /*0978*/ 	.word	0x00022898
        /*097c*/ 	.short	0x0100
        /*097e*/ 	.byte	0x08
	.zero		1


	//   ....[17]....
        /*0980*/ 	.word	0x00000780
        /*0984*/ 	.word	0x000000ff
        /*0988*/ 	.word	0x000228a8
        /*098c*/ 	.short	0x0100
        /*098e*/ 	.byte	0x08
	.zero		1


	//   ....[18]....
        /*0990*/ 	.word	0x000008b0
        /*0994*/ 	.word	0x000000ff
        /*0998*/ 	.word	0x000228b0
        /*099c*/ 	.short	0x0100
        /*099e*/ 	.byte	0x08
	.zero		1


	//   ....[19]....
        /*09a0*/ 	.word	0x000008c0
        /*09a4*/ 	.word	0x000000ff
        /*09a8*/ 	.word	0x000228c0
        /*09ac*/ 	.short	0x0100
        /*09ae*/ 	.byte	0x08
	.zero		1


	//   ....[20]....
        /*09b0*/ 	.word	0x000008d0
        /*09b4*/ 	.word	0x000000ff
        /*09b8*/ 	.word	0x000228b8
        /*09bc*/ 	.short	0x0100
        /*09be*/ 	.byte	0x08
	.zero		1


	//   ....[21]....
        /*09c0*/ 	.word	0x000008e0
        /*09c4*/ 	.word	0x000000ff
        /*09c8*/ 	.word	0x000228c8
        /*09cc*/ 	.short	0x0100
        /*09ce*/ 	.byte	0x08
	.zero		1


	//   ....[22]....
        /*09d0*/ 	.word	0x00001de0
        /*09d4*/ 	.word	0x00000008
        /*09d8*/ 	.word	0x00022800
        /*09dc*/ 	.short	0x010a
        /*09de*/ 	.byte	0x3f
	.zero		1


	//   ....[23]....
        /*09e0*/ 	.word	0x00001eb0
        /*09e4*/ 	.word	0x00000003
        /*09e8*/ 	.word	0x00022830
        /*09ec*/ 	.short	0x010a
        /*09ee*/ 	.byte	0x3f
	.zero		1


	//   ....[24]....
        /*09f0*/ 	.word	0x00001ef0
        /*09f4*/ 	.word	0x00000003
        /*09f8*/ 	.word	0x00022830
        /*09fc*/ 	.short	0x010a
        /*09fe*/ 	.byte	0x3f
	.zero		1


	//   ....[25]....
        /*0a00*/ 	.word	0x00002600
        /*0a04*/ 	.word	0x00000002
        /*0a08*/ 	.word	0x00000000
        /*0a0c*/ 	.short	0x0101
        /*0a0e*/ 	.byte	0x3f
	.zero		1


	//   ....[26]....
        /*0a10*/ 	.word	0x00004810
        /*0a14*/ 	.word	0x00000003
        /*0a18*/ 	.word	0x00022850
        /*0a1c*/ 	.short	0x010a
        /*0a1e*/ 	.byte	0x3f
	.zero		1


	//   ....[27]....
        /*0a20*/ 	.word	0x00004850
        /*0a24*/ 	.word	0x00000003
        /*0a28*/ 	.word	0x00022850
        /*0a2c*/ 	.short	0x010a
        /*0a2e*/ 	.byte	0x3f
	.zero		1


	//   ....[28]....
        /*0a30*/ 	.word	0x00004bd0
        /*0a34*/ 	.word	0x00000003
        /*0a38*/ 	.word	0x00000000
        /*0a3c*/ 	.short	0x0101
        /*0a3e*/ 	.byte	0x3f
	.zero		1


	//   ....[29]....
        /*0a40*/ 	.word	0x00004eb0
        /*0a44*/ 	.word	0x000000ff
        /*0a48*/ 	.word	0x00022830
        /*0a4c*/ 	.short	0x010a
        /*0a4e*/ 	.byte	0x1c
	.zero		1


	//   ....[30]....
        /*0a50*/ 	.word	0x00004ef0
        /*0a54*/ 	.word	0x000000ff
        /*0a58*/ 	.word	0x00022830
        /*0a5c*/ 	.short	0x010a
        /*0a5e*/ 	.byte	0x1c
	.zero		1


	//   ....[31]....
        /*0a60*/ 	.word	0x00005460
        /*0a64*/ 	.word	0x0000000a
        /*0a68*/ 	.word	0x00000000
        /*0a6c*/ 	.short	0x0101
        /*0a6e*/ 	.byte	0x3f
	.zero		1


	//   ....[32]....
        /*0a70*/ 	.word	0x00008040
        /*0a74*/ 	.word	0x000000ff
        /*0a78*/ 	.word	0x00022850
        /*0a7c*/ 	.short	0x010a
        /*0a7e*/ 	.byte	0x1c
	.zero		1


	//   ....[33]....
        /*0a80*/ 	.word	0x00008080
        /*0a84*/ 	.word	0x000000ff
        /*0a88*/ 	.word	0x00022850
        /*0a8c*/ 	.short	0x010a
        /*0a8e*/ 	.byte	0x1c
	.zero		1


	//   ....[34]....
        /*0a90*/ 	.word	0x00008380
        /*0a94*/ 	.word	0x000000b1
        /*0a98*/ 	.word	0x00000000
        /*0a9c*/ 	.short	0x0101
        /*0a9e*/ 	.byte	0x3f
	.zero		1


	//   ....[35]....
        /*0aa0*/ 	.word	0x000087b0
        /*0aa4*/ 	.word	0x000000ff
        /*0aa8*/ 	.word	0x00022830
        /*0aac*/ 	.short	0x010a
        /*0aae*/ 	.byte	0x1a
	.zero		1


	//   ....[36]....
        /*0ab0*/ 	.word	0x000087f0
        /*0ab4*/ 	.word	0x000000ff
        /*0ab8*/ 	.word	0x00022830
        /*0abc*/ 	.short	0x010a
        /*0abe*/ 	.byte	0x1a
	.zero		1


	//   ....[37]....
        /*0ac0*/ 	.word	0x000099d0
        /*0ac4*/ 	.word	0x00000099
        /*0ac8*/ 	.word	0x00000000
        /*0acc*/ 	.short	0x0101
        /*0ace*/ 	.byte	0x3f
	.zero		1


	//   ....[38]....
        /*0ad0*/ 	.word	0x0000a690
        /*0ad4*/ 	.word	0x000000ff
        /*0ad8*/ 	.word	0x00022850
        /*0adc*/ 	.short	0x010a
        /*0ade*/ 	.byte	0x1a
	.zero		1


	//   ....[39]....
        /*0ae0*/ 	.word	0x0000a6d0
        /*0ae4*/ 	.word	0x000000ff
        /*0ae8*/ 	.word	0x00022850
        /*0aec*/ 	.short	0x010a
        /*0aee*/ 	.byte	0x1a
	.zero		1


	//   ....[40]....
        /*0af0*/ 	.word	0x0000a9c0
        /*0af4*/ 	.word	0x000000b2
        /*0af8*/ 	.word	0x00000000
        /*0afc*/ 	.short	0x0101
        /*0afe*/ 	.byte	0x3f
	.zero		1


	//   ....[41]....
        /*0b00*/ 	.word	0x0000ab40
        /*0b04*/ 	.word	0x000000ff
        /*0b08*/ 	.word	0x00022830
        /*0b0c*/ 	.short	0x010a
        /*0b0e*/ 	.byte	0x1b
	.zero		1


	//   ....[42]....
        /*0b10*/ 	.word	0x0000ab80
        /*0b14*/ 	.word	0x000000ff
        /*0b18*/ 	.word	0x00022830
        /*0b1c*/ 	.short	0x010a
        /*0b1e*/ 	.byte	0x1b
	.zero		1


	//   ....[43]....
        /*0b20*/ 	.word	0x0000b160
        /*0b24*/ 	.word	0x00000004
        /*0b28*/ 	.word	0x00000000
        /*0b2c*/ 	.short	0x0101
        /*0b2e*/ 	.byte	0x3f
	.zero		1


	//   ....[44]....
        /*0b30*/ 	.word	0x0000db90
        /*0b34*/ 	.word	0x000000ff
        /*0b38*/ 	.word	0x00022850
        /*0b3c*/ 	.short	0x010a
        /*0b3e*/ 	.byte	0x1b
	.zero		1


	//   ....[45]....
        /*0b40*/ 	.word	0x0000dbd0
        /*0b44*/ 	.word	0x000000ff
        /*0b48*/ 	.word	0x00022850
        /*0b4c*/ 	.short	0x010a
        /*0b4e*/ 	.byte	0x1b
	.zero		1


	//   ....[46]....
        /*0b50*/ 	.word	0x0000dec0
        /*0b54*/ 	.word	0x000000b1
        /*0b58*/ 	.word	0x00000000
        /*0b5c*/ 	.short	0x0101
        /*0b5e*/ 	.byte	0x3f
	.zero		1


	//   ....[47]....
        /*0b60*/ 	.word	0x00010390
        /*0b64*/ 	.word	0x00000097
        /*0b68*/ 	.word	0x00000000
        /*0b6c*/ 	.short	0x0101
        /*0b6e*/ 	.byte	0x3f
	.zero		1


	//   ....[48]....
        /*0b70*/ 	.word	0x00013560
        /*0b74*/ 	.word	0x00000000
        /*0b78*/ 	.word	0x00022840
        /*0b7c*/ 	.short	0x010a
        /*0b7e*/ 	.byte	0x3f
	.zero		1


	//   ....[49]....
        /*0b80*/ 	.word	0x000142c0
        /*0b84*/ 	.word	0x00000008
        /*0b88*/ 	.word	0x00022800
        /*0b8c*/ 	.short	0x0107
        /*0b8e*/ 	.byte	0x3f
	.zero		1


	//   ....[50]....
        /*0b90*/ 	.word	0x000143c0
        /*0b94*/ 	.word	0x00000002
        /*0b98*/ 	.word	0x00022800
        /*0b9c*/ 	.short	0x0101
        /*0b9e*/ 	.byte	0x3f
	.zero		1


	//   ....[51]....
        /*0ba0*/ 	.word	0x000143e0
        /*0ba4*/ 	.word	0x00000002
        /*0ba8*/ 	.word	0x00022820
        /*0bac*/ 	.short	0x010a
        /*0bae*/ 	.byte	0x3f
	.zero		1


	//   ....[52]....
        /*0bb0*/ 	.word	0x000144f0
        /*0bb4*/ 	.word	0x00000002
        /*0bb8*/ 	.word	0x00022860
        /*0bbc*/ 	.short	0x010a
        /*0bbe*/ 	.byte	0x3f
	.zero		1


	//   ....[53]....
        /*0bc0*/ 	.word	0x00014db0
        /*0bc4*/ 	.word	0x00000003
        /*0bc8*/ 	.word	0x00022840
        /*0bcc*/ 	.short	0x010a
        /*0bce*/ 	.byte	0x3f
	.zero		1


	//   ....[54]....
        /*0bd0*/ 	.word	0x00015000
        /*0bd4*/ 	.word	0x00000003
        /*0bd8*/ 	.word	0x00022860
        /*0bdc*/ 	.short	0x010a
        /*0bde*/ 	.byte	0x3f
	.zero		1


	//   ....[55]....
        /*0be0*/ 	.word	0x00015860
        /*0be4*/ 	.word	0x00000002
        /*0be8*/ 	.word	0x00022840
        /*0bec*/ 	.short	0x010a
        /*0bee*/ 	.byte	0x3f
	.zero		1


	//   ....[56]....
        /*0bf0*/ 	.word	0x00015aa0
        /*0bf4*/ 	.word	0x00000002
        /*0bf8*/ 	.word	0x00022860
        /*0bfc*/ 	.short	0x010a
        /*0bfe*/ 	.byte	0x3f
	.zero		1


	//   ....[57]....
        /*0c00*/ 	.word	0x00016270
        /*0c04*/ 	.word	0x00000003
        /*0c08*/ 	.word	0x00022840
        /*0c0c*/ 	.short	0x010a
        /*0c0e*/ 	.byte	0x3f
	.zero		1


	//   ....[58]....
        /*0c10*/ 	.word	0x000164c0
        /*0c14*/ 	.word	0x00000003
        /*0c18*/ 	.word	0x00022860
        /*0c1c*/ 	.short	0x010a
        /*0c1e*/ 	.byte	0x3f
	.zero		1


	//   ....[59]....
        /*0c20*/ 	.word	0x00017900
        /*0c24*/ 	.word	0x00000000
        /*0c28*/ 	.word	0x00022820
        /*0c2c*/ 	.short	0x010a
        /*0c2e*/ 	.byte	0x3f
	.zero		1


	//   ....[60]....
        /*0c30*/ 	.word	0x00017ac0
        /*0c34*/ 	.word	0x00000006
        /*0c38*/ 	.word	0x00000000
        /*0c3c*/ 	.short	0x010a
        /*0c3e*/ 	.byte	0x3f
	.zero		1


	//   ....[61]....
        /*0c40*/ 	.word	0x00017b30
        /*0c44*/ 	.word	0x00000007
        /*0c48*/ 	.word	0x00000000
        /*0c4c*/ 	.short	0x010a
        /*0c4e*/ 	.byte	0x3f
	.zero		1


	//   ....[62]....
        /*0c50*/ 	.word	0x00017ba0
        /*0c54*/ 	.word	0x00000004
        /*0c58*/ 	.word	0x00000000
        /*0c5c*/ 	.short	0x010a
        /*0c5e*/ 	.byte	0x3f
	.zero		1


	//   ....[63]....
        /*0c60*/ 	.word	0x00017bd0
        /*0c64*/ 	.word	0x00000003
        /*0c68*/ 	.word	0x00000000
        /*0c6c*/ 	.short	0x010a
        /*0c6e*/ 	.byte	0x3f
	.zero		1


	//   ....[64]....
        /*0c70*/ 	.word	0x00017c30
        /*0c74*/ 	.word	0x00000008
        /*0c78*/ 	.word	0x00022800
        /*0c7c*/ 	.short	0x010a
        /*0c7e*/ 	.byte	0x3f
	.zero		1


	//   ....[65]....
        /*0c80*/ 	.word	0x00017c80
        /*0c84*/ 	.word	0x00000003
        /*0c88*/ 	.word	0x00022830
        /*0c8c*/ 	.short	0x010a
        /*0c8e*/ 	.byte	0x3f
	.zero		1


	//   ....[66]....
        /*0c90*/ 	.word	0x00017cd0
        /*0c94*/ 	.word	0x00000003
        /*0c98*/ 	.word	0x00022850
        /*0c9c*/ 	.short	0x010a
        /*0c9e*/ 	.byte	0x3f
	.zero		1


	//   ....[67]....
        /*0ca0*/ 	.word	0x00017d30
        /*0ca4*/ 	.word	0x00000007
        /*0ca8*/ 	.word	0x00022830
        /*0cac*/ 	.short	0x010a
        /*0cae*/ 	.byte	0x3f
	.zero		1


	//   ....[68]....
        /*0cb0*/ 	.word	0x00017d80
        /*0cb4*/ 	.word	0x000000b1
        /*0cb8*/ 	.word	0x00022850
        /*0cbc*/ 	.short	0x010a
        /*0cbe*/ 	.byte	0x3f
	.zero		1


	//   ....[69]....
        /*0cc0*/ 	.word	0x00017de0
        /*0cc4*/ 	.word	0x00000004
        /*0cc8*/ 	.word	0x00022830
        /*0ccc*/ 	.short	0x010a
        /*0cce*/ 	.byte	0x3f
	.zero		1


	//   ....[70]....
        /*0cd0*/ 	.word	0x00017e30
        /*0cd4*/ 	.word	0x000000b2
        /*0cd8*/ 	.word	0x00022850
        /*0cdc*/ 	.short	0x010a
        /*0cde*/ 	.byte	0x3f
	.zero		1


	//   ....[71]....
        /*0ce0*/ 	.word	0x00017e90
        /*0ce4*/ 	.word	0x00000005
        /*0ce8*/ 	.word	0x00022830
        /*0cec*/ 	.short	0x010a
        /*0cee*/ 	.byte	0x3f
	.zero		1


	//   ....[72]....
        /*0cf0*/ 	.word	0x00017ee0
        /*0cf4*/ 	.word	0x000000b1
        /*0cf8*/ 	.word	0x00022850
        /*0cfc*/ 	.short	0x010a
        /*0cfe*/ 	.byte	0x3f
	.zero		1


	//   ....[73]....
        /*0d00*/ 	.word	0x00018080
        /*0d04*/ 	.word	0x00000000
        /*0d08*/ 	.word	0x00022840
        /*0d0c*/ 	.short	0x010a
        /*0d0e*/ 	.byte	0x3f
	.zero		1


	//   ....[74]....
        /*0d10*/ 	.word	0x00018b30
        /*0d14*/ 	.word	0x00000002
        /*0d18*/ 	.word	0x00022820
        /*0d1c*/ 	.short	0x010a
        /*0d1e*/ 	.byte	0x3f
	.zero		1


	//   ....[75]....
        /*0d20*/ 	.word	0x00018b80
        /*0d24*/ 	.word	0x00000002
        /*0d28*/ 	.word	0x00022860
        /*0d2c*/ 	.short	0x010a
        /*0d2e*/ 	.byte	0x3f
	.zero		1


	//   ....[76]....
        /*0d30*/ 	.word	0x00018bd0
        /*0d34*/ 	.word	0x00000003
        /*0d38*/ 	.word	0x00022840
        /*0d3c*/ 	.short	0x010a
        /*0d3e*/ 	.byte	0x3f
	.zero		1


	//   ....[77]....
        /*0d40*/ 	.word	0x00018c20
        /*0d44*/ 	.word	0x00000003
        /*0d48*/ 	.word	0x00022860
        /*0d4c*/ 	.short	0x010a
        /*0d4e*/ 	.byte	0x3f
	.zero		1


	//   ....[78]....
        /*0d50*/ 	.word	0x00018c70
        /*0d54*/ 	.word	0x00000002
        /*0d58*/ 	.word	0x00022840
        /*0d5c*/ 	.short	0x010a
        /*0d5e*/ 	.byte	0x3f
	.zero		1


	//   ....[79]....
        /*0d60*/ 	.word	0x00018cc0
        /*0d64*/ 	.word	0x00000002
        /*0d68*/ 	.word	0x00022860
        /*0d6c*/ 	.short	0x010a
        /*0d6e*/ 	.byte	0x3f
	.zero		1


	//   ....[80]....
        /*0d70*/ 	.word	0x00018d10
        /*0d74*/ 	.word	0x00000003
        /*0d78*/ 	.word	0x00022840
        /*0d7c*/ 	.short	0x010a
        /*0d7e*/ 	.byte	0x3f
	.zero		1


	//   ....[81]....
        /*0d80*/ 	.word	0x00018d60
        /*0d84*/ 	.word	0x00000003
        /*0d88*/ 	.word	0x00022860
        /*0d8c*/ 	.short	0x010a
        /*0d8e*/ 	.byte	0x3f
	.zero		1


	//   ....[82]....
        /*0d90*/ 	.word	0x000196f0
        /*0d94*/ 	.word	0x00000000
        /*0d98*/ 	.word	0x00022820
        /*0d9c*/ 	.short	0x010a
        /*0d9e*/ 	.byte	0x3f
	.zero		1


	//   ....[83]....
        /*0da0*/ 	.word	0x00019890
        /*0da4*/ 	.word	0x00000006
        /*0da8*/ 	.word	0x00000000
        /*0dac*/ 	.short	0x010a
        /*0dae*/ 	.byte	0x3f
	.zero		1


	//   ....[84]....
        /*0db0*/ 	.word	0x000198e0
        /*0db4*/ 	.word	0x00000007
        /*0db8*/ 	.word	0x00000000
        /*0dbc*/ 	.short	0x010a
        /*0dbe*/ 	.byte	0x3f
	.zero		1


	//   ....[85]....
        /*0dc0*/ 	.word	0x00019930
        /*0dc4*/ 	.word	0x00000004
        /*0dc8*/ 	.word	0x00000000
        /*0dcc*/ 	.short	0x010a
        /*0dce*/ 	.byte	0x3f
	.zero		1


	//----- nvinfo : EIATTR_NUM_MBARRIERS
	.align		4
.L_1395:
        /*0dd0*/ 	.byte	0x03, 0x38
        /*0dd2*/ 	.short	0x0016


	//----- nvinfo : EIATTR_EXIT_INSTR_OFFSETS
	.align		4
        /*0dd4*/ 	.byte	0x04, 0x1c
        /*0dd6*/ 	.short	(.L_1397 - .L_1396)


	//   ....[0]....
.L_1396:
        /*0dd8*/ 	.word	0x00000a80


	//   ....[1]....
        /*0ddc*/ 	.word	0x000116f0


	//   ....[2]....
        /*0de0*/ 	.word	0x00017c20


	//----- nvinfo : EIATTR_MAX_THREADS
	.align		4
.L_1397:
        /*0de4*/ 	.byte	0x04, 0x05
        /*0de6*/ 	.short	(.L_1399 - .L_1398)
.L_1398:
        /*0de8*/ 	.word	0x00000180
        /*0dec*/ 	.word	0x00000001
        /*0df0*/ 	.word	0x00000001


	//----- nvinfo : EIATTR_CRS_STACK_SIZE
	.align		4
.L_1399:
        /*0df4*/ 	.byte	0x04, 0x1e
        /*0df6*/ 	.short	(.L_1401 - .L_1400)
.L_1400:
        /*0df8*/ 	.word	0x00000000


	//----- nvinfo : EIATTR_CBANK_PARAM_SIZE
	.align		4
.L_1401:
        /*0dfc*/ 	.byte	0x03, 0x19
        /*0dfe*/ 	.short	0x0af0


	//----- nvinfo : EIATTR_PARAM_CBANK
	.align		4
        /*0e00*/ 	.byte	0x04, 0x0a
        /*0e02*/ 	.short	(.L_1403 - .L_1402)
	.align		4
.L_1402:
        /*0e04*/ 	.word	index@(.nv.constant0._ZN7cutlass13device_kernelIN5flash11enable_sm90INS1_16FlashAttnFwdSm90INS1_25CollectiveMainloopFwdSm90ILi2EN4cute5tupleIJNS5_1CILi1EEES8_S8_EEENS6_IJNS7_ILi128EEENS7_ILi96EEENS7_ILi64EEEEEELi256ENS_6half_tEfNS_4arch4Sm90ELb0ELb1ELb1ELb1ELb0ELb0ELb0ELb1ELb0ELb1ELb0ELb0EEENS1_21CollectiveEpilogueFwdINS6_IJSA_NS7_ILi256EEESB_EEES9_SE_SG_Li256ELb1ELb1ELb0ELb0EEENS1_36VarlenDynamicPersistentTileSchedulerILi128ELi96ELi256ELi128ELb0ELb1ELb1ELb1ELb0ELb1EEEEEEEEEvNT_6ParamsE)
        /*0e08*/ 	.short	0x0210
        /*0e0a*/ 	.short	0x0af0


	//----- nvinfo : EIATTR_SW_WAR
	.align		4
.L_1403:
        /*0e0c*/ 	.byte	0x04, 0x36
        /*0e0e*/ 	.short	(.L_1405 - .L_1404)
.L_1404:
        /*0e10*/ 	.word	0x00000008
.L_1405:


//--------------------- .nv.info._ZN7cutlass13device_kernelIN5flash11enable_sm90INS1_16FlashAttnFwdSm90INS1_25CollectiveMainloopFwdSm90ILi2EN4cute5tupleIJNS5_1CILi1EEES8_S8_EEENS6_IJNS7_ILi128EEENS7_ILi96EEENS7_ILi64EEEEEELi256ENS_6half_tEfNS_4arch4Sm90ELb0ELb1ELb1ELb1ELb0ELb1ELb0ELb1ELb0ELb1ELb0ELb0EEENS1_21CollectiveEpilogueFwdINS6_IJSA_NS7_ILi256EEESB_EEES9_SE_SG_Li256ELb1ELb1ELb0ELb0EEENS1_36VarlenDynamicPersistentTileSchedulerILi128ELi96ELi256ELi128ELb0ELb1ELb1ELb1ELb0ELb1EEEEEEEEEvNT_6ParamsE --------------------------
	.section	.nv.info._ZN7cutlass13device_kernelIN5flash11enable_sm90INS1_16FlashAttnFwdSm90INS1_25CollectiveMainloopFwdSm90ILi2EN4cute5tupleIJNS5_1CILi1EEES8_S8_EEENS6_IJNS7_ILi128EEENS7_ILi96EEENS7_ILi64EEEEEELi256ENS_6half_tEfNS_4arch4Sm90ELb0ELb1ELb1ELb1ELb0ELb1ELb0ELb1ELb0ELb1ELb0ELb0EEENS1_21CollectiveEpilogueFwdINS6_IJSA_NS7_ILi256EEESB_EEES9_SE_SG_Li256ELb1ELb1ELb0ELb0EEENS1_36VarlenDynamicPersistentTileSchedulerILi128ELi96ELi256ELi128ELb0ELb1ELb1ELb1ELb0ELb1EEEEEEEEEvNT_6ParamsE,"",@"SHT_CUDA_INFO"
	.sectionflags	@""
	.align	4


	//----- nvinfo : EIATTR_CUDA_API_VERSION
	.align		4
        /*0000*/ 	.byte	0x04, 0x37
        /*0002*/ 	.short	(.L_1407 - .L_1406)
.L_1406:
        /*0004*/ 	.word	0x00000082


	//----- nvinfo : EIATTR_KPARAM_INFO
	.align		4
.L_1407:
        /*0008*/ 	.byte	0x04, 0x17
        /*000a*/ 	.short	(.L_1409 - .L_1408)
.L_1408:
        /*000c*/ 	.word	0x00000000
        /*0010*/ 	.short	0x0000
        /*0012*/ 	.short	0x0070
        /*0014*/ 	.byte	0x00, 0xf0, 0x01, 0x2a


	//----- nvinfo : EIATTR_SPARSE_MMA_MASK
	.align		4
.L_1409:
        /*0018*/ 	.byte	0x03, 0x50
        /*001a*/ 	.short	0x0000


	//----- nvinfo : EIATTR_MAXREG_COUNT
	.align		4
        /*001c*/ 	.byte	0x03, 0x1b
        /*001e*/ 	.short	0x00a8


	//----- nvinfo : EIATTR_NUM_BARRIERS
	.align		4
        /*0020*/ 	.byte	0x02, 0x4c
        /*0022*/ 	.byte	0x10
	.zero		1


	//----- nvinfo : EIATTR_EXTERNS
	.align		4
        /*0024*/ 	.byte	0x04, 0x0f
        /*0026*/ 	.short	(.L_1411 - .L_1410)


	//   ....[0]....
	.align		4
.L_1410:
        /*0028*/ 	.word	index@(__assertfail)


	//----- nvinfo : EIATTR_ANNOTATIONS
	.align		4
.L_1411:
        /*002c*/ 	.byte	0x04, 0x55
        /*002e*/ 	.short	(.L_1413 - .L_1412)


	//   ....[0]....
.L_1412:
        /* <DEDUP_REMOVED lines=79> */


	//----- nvinfo : EIATTR_MERCURY_ISA_VERSION
	.align		4
.L_1413:
        /*0510*/ 	.byte	0x03, 0x5f
        /*0512*/ 	.short	0x0101


	//----- nvinfo : EIATTR_UNUSED_LOAD_BYTE_OFFSET
	.align		4
        /*0514*/ 	.byte	0x04, 0x44
        /*0516*/ 	.short	(.L_1415 - .L_1414)


	//   ....[0]....
.L_1414:
        /*0518*/ 	.word	0x00000ac0
        /*051c*/ 	.word	0x0000fff0


	//   ....[1]....
        /*0520*/ 	.word	0x00016490
        /*0524*/ 	.word	0x0000fff0


	//----- nvinfo : EIATTR_INT_WARP_WIDE_INSTR_OFFSETS
	.align		4
.L_1415:
        /*0528*/ 	.byte	0x04, 0x31
        /*052a*/ 	.short	(.L_1417 - .L_1416)


	//   ....[0]....
.L_1416:
        /*052c*/ 	.word	0x00000180


	//   ....[1]....
        /*0530*/ 	.word	0x00000220


	//   ....[2]....
        /*0534*/ 	.word	0x00000290


	//   ....[3]....
        /*0538*/ 	.word	0x0001c240


	//   ....[4]....
        /*053c*/ 	.word	0x0001c2d0


	//   ....[5]....
        /*0540*/ 	.word	0x00020040


	//   ....[6]....
        /*0544*/ 	.word	0x000200d0


	//----- nvinfo : EIATTR_COOP_GROUP_MASK_REGIDS
	.align		4
.L_1417:
        /*0548*/ 	.byte	0x04, 0x29
        /*054a*/ 	.short	(.L_1419 - .L_1418)


	//   ....[0]....
.L_1418:
        /*054c*/ 	.word	0xffffffff


	//   ....[1]....
        /*0550*/ 	.word	0xffffffff


	//   ....[2]....
        /*0554*/ 	.word	0xffffffff


	//   ....[3]....
        /*0558*/ 	.word	0xffffffff


	//   ....[4]....
        /*055c*/ 	.word	0xffffffff


	//   ....[5]....
        /*0560*/ 	.word	0xffffffff


	//   ....[6]....
        /*0564*/ 	.word	0xffffffff


	//   ....[7]....
        /*0568*/ 	.word	0xffffffff


	//   ....[8]....
        /*056c*/ 	.word	0xffffffff


	//   ....[9]....
        /*0570*/ 	.word	0xffffffff


	//   ....[10]....
        /*0574*/ 	.word	0xffffffff


	//   ....[11]....
        /*0578*/ 	.word	0xffffffff


	//   ....[12]....
        /*057c*/ 	.word	0xffffffff


	//   ....[13]....
        /*0580*/ 	.word	0xffffffff


	//   ....[14]....
        /*0584*/ 	.word	0xffffffff


	//   ....[15]....
        /*0588*/ 	.word	0xffffffff


	//   ....[16]....
        /*058c*/ 	.word	0xffffffff


	//   ....[17]....
        /*0590*/ 	.word	0xffffffff


	//   ....[18]....
        /*0594*/ 	.word	0xffffffff


	//   ....[19]....
        /*0598*/ 	.word	0xffffffff


	//   ....[20]....
        /*059c*/ 	.word	0xffffffff


	//   ....[21]....
        /*05a0*/ 	.word	0xffffffff


	//   ....[22]....
        /*05a4*/ 	.word	0xffffffff


	//   ....[23]....
        /*05a8*/ 	.word	0xffffffff


	//   ....[24]....
        /*05ac*/ 	.word	0xffffffff


	//   ....[25]....
        /*05b0*/ 	.word	0xffffffff


	//   ....[26]....
        /*05b4*/ 	.word	0xffffffff


	//   ....[27]....
        /*05b8*/ 	.word	0xffffffff


	//   ....[28]....
        /*05bc*/ 	.word	0xffffffff


	//   ....[29]....
        /*05c0*/ 	.word	0xffffffff


	//   ....[30]....
        /*05c4*/ 	.word	0xffffffff


	//   ....[31]....
        /*05c8*/ 	.word	0xffffffff


	//   ....[32]....
        /*05cc*/ 	.word	0xffffffff


	//   ....[33]....
        /*05d0*/ 	.word	0xffffffff


	//   ....[34]....
        /*05d4*/ 	.word	0xffffffff


	//   ....[35]....
        /*05d8*/ 	.word	0xffffffff


	//   ....[36]....
        /*05dc*/ 	.word	0xffffffff


	//   ....[37]....
        /*05e0*/ 	.word	0xffffffff


	//   ....[38]....
        /*05e4*/ 	.word	0xffffffff


	//   ....[39]....
        /*05e8*/ 	.word	0xffffffff


	//   ....[40]....
        /*05ec*/ 	.word	0xffffffff


	//   ....[41]....
        /*05f0*/ 	.word	0xffffffff


	//   ....[42]....
        /*05f4*/ 	.word	0xffffffff


	//   ....[43]....
        /*05f8*/ 	.word	0xffffffff


	//   ....[44]....
        /*05fc*/ 	.word	0xffffffff


	//   ....[45]....
        /*0600*/ 	.word	0xffffffff


	//   ....[46]....
        /*0604*/ 	.word	0xffffffff


	//   ....[47]....
        /*0608*/ 	.word	0xffffffff


	//   ....[48]....
        /*060c*/ 	.word	0xffffffff


	//   ....[49]....
        /*0610*/ 	.word	0xffffffff


	//   ....[50]....
        /*0614*/ 	.word	0xffffffff


	//   ....[51]....
        /*0618*/ 	.word	0xffffffff


	//   ....[52]....
        /*061c*/ 	.word	0xffffffff


	//   ....[53]....
        /*0620*/ 	.word	0xffffffff


	//   ....[54]....
        /*0624*/ 	.word	0xffffffff


	//   ....[55]....
        /*0628*/ 	.word	0xffffffff


	//   ....[56]....
        /*062c*/ 	.word	0xffffffff


	//   ....[57]....
        /*0630*/ 	.word	0xffffffff


	//   ....[58]....
        /*0634*/ 	.word	0xffffffff


	//   ....[59]....
        /*0638*/ 	.word	0xffffffff


	//   ....[60]....
        /*063c*/ 	.word	0xffffffff


	//   ....[61]....
        /*0640*/ 	.word	0xffffffff


	//   ....[62]....
        /*0644*/ 	.word	0xffffffff


	//   ....[63]....
        /*0648*/ 	.word	0xffffffff


	//   ....[64]....
        /*064c*/ 	.word	0xffffffff


	//   ....[65]....
        /*0650*/ 	.word	0xffffffff


	//   ....[66]....
        /*0654*/ 	.word	0xffffffff


	//   ....[67]....
        /*0658*/ 	.word	0xffffffff


	//   ....[68]....
        /*065c*/ 	.word	0xffffffff


	//   ....[69]....
        /*0660*/ 	.word	0xffffffff


	//   ....[70]....
        /*0664*/ 	.word	0xffffffff


	//   ....[71]....
        /*0668*/ 	.word	0xffffffff


	//   ....[72]....
        /*066c*/ 	.word	0xffffffff


	//   ....[73]....
        /*0670*/ 	.word	0xffffffff


	//   ....[74]....
        /*0674*/ 	.word	0xffffffff


	//   ....[75]....
        /*0678*/ 	.word	0xffffffff


	//   ....[76]....
        /*067c*/ 	.word	0xffffffff


	//   ....[77]....
        /*0680*/ 	.word	0xffffffff


	//   ....[78]....
        /*0684*/ 	.word	0xffffffff


	//   ....[79]....
        /*0688*/ 	.word	0xffffffff


	//   ....[80]....
        /*068c*/ 	.word	0xffffffff


	//   ....[81]....
        /*0690*/ 	.word	0xffffffff


	//   ....[82]....
        /*0694*/ 	.word	0xffffffff


	//   ....[83]....
        /*0698*/ 	.word	0xffffffff


	//   ....[84]....
        /*069c*/ 	.word	0xffffffff


	//   ....[85]....
        /*06a0*/ 	.word	0xffffffff


	//   ....[86]....
        /*06a4*/ 	.word	0xffffffff


	//   ....[87]....
        /*06a8*/ 	.word	0xffffffff


	//   ....[88]....
        /*06ac*/ 	.word	0xffffffff


	//   ....[89]....
        /*06b0*/ 	.word	0xffffffff


	//   ....[90]....
        /*06b4*/ 	.word	0xffffffff


	//   ....[91]....
        /*06b8*/ 	.word	0xffffffff


	//   ....[92]....
        /*06bc*/ 	.word	0xffffffff


	//   ....[93]....
        /*06c0*/ 	.word	0xffffffff


	//   ....[94]....
        /*06c4*/ 	.word	0xffffffff


	//   ....[95]....
        /*06c8*/ 	.word	0xffffffff


	//   ....[96]....
        /*06cc*/ 	.word	0xffffffff


	//   ....[97]....
        /*06d0*/ 	.word	0xffffffff


	//   ....[98]....
        /*06d4*/ 	.word	0xffffffff


	//   ....[99]....
        /*06d8*/ 	.word	0xffffffff


	//   ....[100]....
        /*06dc*/ 	.word	0xffffffff


	//   ....[101]....
        /*06e0*/ 	.word	0xffffffff


	//   ....[102]....
        /*06e4*/ 	.word	0xffffffff


	//   ....[103]....
        /*06e8*/ 	.word	0xffffffff


	//   ....[104]....
        /*06ec*/ 	.word	0xffffffff


	//   ....[105]....
        /*06f0*/ 	.word	0xffffffff


	//   ....[106]....
        /*06f4*/ 	.word	0xffffffff


	//   ....[107]....
        /*06f8*/ 	.word	0xffffffff


	//   ....[108]....
        /*06fc*/ 	.word	0xffffffff


	//   ....[109]....
        /*0700*/ 	.word	0xffffffff


	//   ....[110]....
        /*0704*/ 	.word	0xffffffff


	//   ....[111]....
        /*0708*/ 	.word	0xffffffff


	//   ....[112]....
        /*070c*/ 	.word	0xffffffff


	//   ....[113]....
        /*0710*/ 	.word	0xffffffff


	//   ....[114]....
        /*0714*/ 	.word	0xffffffff


	//   ....[115]....
        /*0718*/ 	.word	0xffffffff


	//   ....[116]....
        /*071c*/ 	.word	0xffffffff


	//   ....[117]....
        /*0720*/ 	.word	0xffffffff


	//   ....[118]....
        /*0724*/ 	.word	0xffffffff


	//   ....[119]....
        /*0728*/ 	.word	0xffffffff


	//   ....[120]....
        /*072c*/ 	.word	0xffffffff


	//   ....[121]....
        /*0730*/ 	.word	0xffffffff


	//   ....[122]....
        /*0734*/ 	.word	0x0500000f


	//   ....[123]....
        /*0738*/ 	.word	0x0500000f


	//   ....[124]....
        /*073c*/ 	.word	0x0500000f


	//   ....[125]....
        /*0740*/ 	.word	0x0500000f


	//   ....[126]....
        /*0744*/ 	.word	0x0500000f


	//   ....[127]....
        /*0748*/ 	.word	0x0500000f


	//   ....[128]....
        /*074c*/ 	.word	0x0500000f


	//   ....[129]....
        /*0750*/ 	.word	0x0500000f


	//   ....[130]....
        /*0754*/ 	.word	0x0500000f


	//   ....[131]....
        /*0758*/ 	.word	0x0500000f


	//   ....[132]....
        /*075c*/ 	.word	0x0500000f


	//   ....[133]....
        /*0760*/ 	.word	0x0500000f


	//   ....[134]....
        /*0764*/ 	.word	0x0500000f


	//   ....[135]....
        /*0768*/ 	.word	0x0500000f


	//   ....[136]....
        /*076c*/ 	.word	0x0500000f


	//   ....[137]....
        /*0770*/ 	.word	0x0500000f


	//   ....[138]....
        /*0774*/ 	.word	0x0500000f


	//   ....[139]....
        /*0778*/ 	.word	0x0500000f


	//   ....[140]....
        /*077c*/ 	.word	0x0500000f


	//   ....[141]....
        /*0780*/ 	.word	0x0500000f


	//   ....[142]....
        /*0784*/ 	.word	0x0500000f


	//   ....[143]....
        /*0788*/ 	.word	0x0500000f


	//   ....[144]....
        /*078c*/ 	.word	0x0500000f


	//   ....[145]....
        /*0790*/ 	.word	0x0500000f


	//   ....[146]....
        /*0794*/ 	.word	0x0500000f


	//   ....[147]....
        /*0798*/ 	.word	0x0500000f


	//   ....[148]....
        /*079c*/ 	.word	0x0500000f


	//   ....[149]....
        /*07a0*/ 	.word	0x0500000f


	//   ....[150]....
        /*07a4*/ 	.word	0x0500000f


	//   ....[151]....
        /*07a8*/ 	.word	0x0500000f


	//   ....[152]....
        /*07ac*/ 	.word	0x0500000f


	//   ....[153]....
        /*07b0*/ 	.word	0x0500000f


	//   ....[154]....
        /*07b4*/ 	.word	0x0500000f


	//   ....[155]....
        /*07b8*/ 	.word	0x0500000f


	//   ....[156]....
        /*07bc*/ 	.word	0x0500000f


	//   ....[157]....
        /*07c0*/ 	.word	0x0500000f


	//   ....[158]....
        /*07c4*/ 	.word	0x0500000f


	//   ....[159]....
        /*07c8*/ 	.word	0x0500000f


	//   ....[160]....
        /*07cc*/ 	.word	0x0500000f


	//   ....[161]....
        /*07d0*/ 	.word	0x0500000f


	//   ....[162]....
        /*07d4*/ 	.word	0x0500000f


	//   ....[163]....
        /*07d8*/ 	.word	0x0500000f


	//   ....[164]....
        /*07dc*/ 	.word	0x0500000f


	//   ....[165]....
        /*07e0*/ 	.word	0x0500000f


	//   ....[166]....
        /*07e4*/ 	.word	0x0500000f


	//   ....[167]....
        /*07e8*/ 	.word	0x0500000f


	//   ....[168]....
        /*07ec*/ 	.word	0x0500000f


	//   ....[169]....
        /*07f0*/ 	.word	0x0500000f


	//   ....[170]....
        /*07f4*/ 	.word	0x0500000f


	//   ....[171]....
        /*07f8*/ 	.word	0x0500000f


	//   ....[172]....
        /*07fc*/ 	.word	0x0500000f


	//   ....[173]....
        /*0800*/ 	.word	0x0500000f


	//   ....[174]....
        /*0804*/ 	.word	0x0500000f


	//   ....[175]....
        /*0808*/ 	.word	0x0500000f


	//   ....[176]....
        /*080c*/ 	.word	0x0500000f


	//   ....[177]....
        /*0810*/ 	.word	0x0500000f


	//   ....[178]....
        /*0814*/ 	.word	0x0500000f


	//   ....[179]....
        /*0818*/ 	.word	0x0500000f


	//   ....[180]....
        /*081c*/ 	.word	0x0500000f


	//   ....[181]....
        /*0820*/ 	.word	0x0500000f


	//   ....[182]....
        /*0824*/ 	.word	0x0500000f


	//----- nvinfo : EIATTR_COOP_GROUP_INSTR_OFFSETS
	.align		4
.L_1419:
        /*0828*/ 	.byte	0x04, 0x28
        /*082a*/ 	.short	(.L_1421 - .L_1420)


	//   ....[0]....
.L_1420:
        /*082c*/ 	.word	0x00000060


	//   ....[1]....
        /*0830*/ 	.word	0x00000190


	//   ....[2]....
        /*0834*/ 	.word	0x00000240


	//   ....[3]....
        /*0838*/ 	.word	0x00000400


	//   ....[4]....
        /*083c*/ 	.word	0x00000560


	//   ....[5]....
        /*0840*/ 	.word	0x00000680


	//   ....[6]....
        /*0844*/ 	.word	0x000007e0


	//   ....[7]....
        /*0848*/ 	.word	0x000062d0


	//   ....[8]....
        /*084c*/ 	.word	0x000069f0


	//   ....[9]....
        /*0850*/ 	.word	0x00006a00


	//   ....[10]....
        /*0854*/ 	.word	0x00006a10


	//   ....[11]....
        /*0858*/ 	.word	0x00006a20


	//   ....[12]....
        /*085c*/ 	.word	0x00006d10


	//   ....[13]....
        /*0860*/ 	.word	0x00006d20


	//   ....[14]....
        /*0864*/ 	.word	0x00006d30


	//   ....[15]....
        /*0868*/ 	.word	0x00006d40


	//   ....[16]....
        /*086c*/ 	.word	0x00007f30


	//   ....[17]....
        /*0870*/ 	.word	0x00007f50


	//   ....[18]....
        /*0874*/ 	.word	0x00007f60


	//   ....[19]....
        /*0878*/ 	.word	0x00007f70


	//   ....[20]....
        /*087c*/ 	.word	0x00008050


	//   ....[21]....
        /*0880*/ 	.word	0x00008060


	//   ....[22]....
        /*0884*/ 	.word	0x00008120


	//   ....[23]....
        /*0888*/ 	.word	0x00008150


	//   ....[24]....
        /*088c*/ 	.word	0x00009900


	//   ....[25]....
        /*0890*/ 	.word	0x0000a230


	//   ....[26]....
        /*0894*/ 	.word	0x0000aca0


	//   ....[27]....
        /*0898*/ 	.word	0x0000ad80


	//   ....[28]....
        /*089c*/ 	.word	0x0000b340


	//   ....[29]....
        /*08a0*/ 	.word	0x0000b3b0


	//   ....[30]....
        /*08a4*/ 	.word	0x0000c650


	//   ....[31]....
        /*08a8*/ 	.word	0x0000cf30


	//   ....[32]....
        /*08ac*/ 	.word	0x0000dd10


	//   ....[33]....
        /*08b0*/ 	.word	0x0000de70


	//   ....[34]....
        /*08b4*/ 	.word	0x0000e7a0


	//   ....[35]....
        /*08b8*/ 	.word	0x0000e970


	//   ....[36]....
        /*08bc*/ 	.word	0x00010630


	//   ....[37]....
        /*08c0*/ 	.word	0x00010690


	//   ....[38]....
        /*08c4*/ 	.word	0x000110e0


	//   ....[39]....
        /*08c8*/ 	.word	0x00011140


	//   ....[40]....
        /*08cc*/ 	.word	0x00012630


	//   ....[41]....
        /*08d0*/ 	.word	0x00012ee0


	//   ....[42]....
        /*08d4*/ 	.word	0x00013cc0


	//   ....[43]....
        /*08d8*/ 	.word	0x00013de0


	//   ....[44]....
        /*08dc*/ 	.word	0x00014740


	//   ....[45]....
        /*08e0*/ 	.word	0x00014910


	//   ....[46]....
        /*08e4*/ 	.word	0x00015a10


	//   ....[47]....
        /*08e8*/ 	.word	0x00015a70


	//   ....[48]....
        /*08ec*/ 	.word	0x00015ab0


	//   ....[49]....
        /*08f0*/ 	.word	0x00015ae0


	//   ....[50]....
        /*08f4*/ 	.word	0x00017470


	//   ....[51]....
        /*08f8*/ 	.word	0x000174b0


	//   ....[52]....
        /*08fc*/ 	.word	0x000174e0


	//   ....[53]....
        /*0900*/ 	.word	0x00017510


	//   ....[54]....
        /*0904*/ 	.word	0x00017e50


	//   ....[55]....
        /*0908*/ 	.word	0x00017e70


	//   ....[56]....
        /*090c*/ 	.word	0x00017fc0


	//   ....[57]....
        /*0910*/ 	.word	0x00017fe0


	//   ....[58]....
        /*0914*/ 	.word	0x00018120


	//   ....[59]....
        /*0918*/ 	.word	0x00018140


	//   ....[60]....
        /*091c*/ 	.word	0x00018280


	//   ....[61]....
        /*0920*/ 	.word	0x00018290


	//   ....[62]....
        /*0924*/ 	.word	0x00018af0


	//   ....[63]....
        /*0928*/ 	.word	0x00018b00


	//   ....[64]....
        /*092c*/ 	.word	0x00018ce0


	//   ....[65]....
        /*0930*/ 	.word	0x00018cf0


	//   ....[66]....
        /*0934*/ 	.word	0x00018ec0


	//   ....[67]....
        /*0938*/ 	.word	0x00018ed0


	//   ....[68]....
        /*093c*/ 	.word	0x000190a0


	//   ....[69]....
        /*0940*/ 	.word	0x000190b0


	//   ....[70]....
        /*0944*/ 	.word	0x000192e0


	//   ....[71]....
        /*0948*/ 	.word	0x000194b0


	//   ....[72]....
        /*094c*/ 	.word	0x000194e0


	//   ....[73]....
        /*0950*/ 	.word	0x00019510


	//   ....[74]....
        /*0954*/ 	.word	0x00019540


	//   ....[75]....
        /*0958*/ 	.word	0x00019570


	//   ....[76]....
        /*095c*/ 	.word	0x000195a0


	//   ....[77]....
        /*0960*/ 	.word	0x00019710


	//   ....[78]....
        /*0964*/ 	.word	0x00019740


	//   ....[79]....
        /*0968*/ 	.word	0x00019770


	//   ....[80]....
        /*096c*/ 	.word	0x000197a0


	//   ....[81]....
        /*0970*/ 	.word	0x000197d0


	//   ....[82]....
        /*0974*/ 	.word	0x00019800


	//   ....[83]....
        /*0978*/ 	.word	0x000198a0


	//   ....[84]....
        /*097c*/ 	.word	0x00019900


	//   ....[85]....
        /*0980*/ 	.word	0x00019990


	//   ....[86]....
        /*0984*/ 	.word	0x0001aa40


	//   ....[87]....
        /*0988*/ 	.word	0x0001c800


	//   ....[88]....
        /*098c*/ 	.word	0x0001d330


	//   ....[89]....
        /*0990*/ 	.word	0x0001d350


	//   ....[90]....
        /*0994*/ 	.word	0x0001d400


	//   ....[91]....
        /*0998*/ 	.word	0x0001d410


	//   ....[92]....
        /*099c*/ 	.word	0x0001d490


	//   ....[93]....
        /*09a0*/ 	.word	0x0001d4a0


	//   ....[94]....
        /*09a4*/ 	.word	0x0001d520


	//   ....[95]....
        /*09a8*/ 	.word	0x0001d530


	//   ....[96]....
        /*09ac*/ 	.word	0x0001d5b0


	//   ....[97]....
        /*09b0*/ 	.word	0x0001d5c0


	//   ....[98]....
        /*09b4*/ 	.word	0x0001d640


	//   ....[99]....
        /*09b8*/ 	.word	0x0001d650


	//   ....[100]....
        /*09bc*/ 	.word	0x0001d6d0


	//   ....[101]....
        /*09c0*/ 	.word	0x0001d6e0


	//   ....[102]....
        /*09c4*/ 	.word	0x0001d730


	//   ....[103]....
        /*09c8*/ 	.word	0x0001d750


	//   ....[104]....
        /*09cc*/ 	.word	0x000202d0


	//   ....[105]....
        /*09d0*/ 	.word	0x00020330


	//   ....[106]....
        /*09d4*/ 	.word	0x00020360


	//   ....[107]....
        /*09d8*/ 	.word	0x00020390


	//   ....[108]....
        /*09dc*/ 	.word	0x000203c0


	//   ....[109]....
        /*09e0*/ 	.word	0x000203f0


	//   ....[110]....
        /*09e4*/ 	.word	0x00020420


	//   ....[111]....
        /*09e8*/ 	.word	0x00020430


	//   ....[112]....
        /*09ec*/ 	.word	0x000205b0


	//   ....[113]....
        /*09f0*/ 	.word	0x000205e0


	//   ....[114]....
        /*09f4*/ 	.word	0x00020610


	//   ....[115]....
        /*09f8*/ 	.word	0x00020640


	//   ....[116]....
        /*09fc*/ 	.word	0x00020670


	//   ....[117]....
        /*0a00*/ 	.word	0x000206a0


	//   ....[118]....
        /*0a04*/ 	.word	0x00020760


	//   ....[119]....
        /*0a08*/ 	.word	0x00020780


	//   ....[120]....
        /*0a0c*/ 	.word	0x000207f0


	//   ....[121]....
        /*0a10*/ 	.word	0x00020ec0


	//   ....[122]....
        /*0a14*/ 	.word	0x00021350


	//   ....[123]....
        /*0a18*/ 	.word	0x000213f0


	//   ....[124]....
        /*0a1c*/ 	.word	0x00021480


	//   ....[125]....
        /*0a20*/ 	.word	0x000214d0


	//   ....[126]....
        /*0a24*/ 	.word	0x00021520


	//   ....[127]....
        /*0a28*/ 	.word	0x000215b0


	//   ....[128]....
        /*0a2c*/ 	.word	0x00021640


	//   ....[129]....
        /*0a30*/ 	.word	0x00021690


	//   ....[130]....
        /*0a34*/ 	.word	0x000216e0


	//   ....[131]....
        /*0a38*/ 	.word	0x000217d0


	//   ....[132]....
        /*0a3c*/ 	.word	0x00021880


	//   ....[133]....
        /*0a40*/ 	.word	0x00021900


	//   ....[134]....
        /*0a44*/ 	.word	0x00021980


	//   ....[135]....
        /*0a48*/ 	.word	0x00021a20


	//   ....[136]....
        /*0a4c*/ 	.word	0x00021ae0


	//   ....[137]....
        /*0a50*/ 	.word	0x00021b30


	//   ....[138]....
        /*0a54*/ 	.word	0x00021c40


	//   ....[139]....
        /*0a58*/ 	.word	0x00021ff0


	//   ....[140]....
        /*0a5c*/ 	.word	0x00022040


	//   ....[141]....
        /*0a60*/ 	.word	0x000220d0


	//   ....[142]....
        /*0a64*/ 	.word	0x00022160


	//   ....[143]....
        /*0a68*/ 	.word	0x000221f0


	//   ....[144]....
        /*0a6c*/ 	.word	0x00022280


	//   ....[145]....
        /*0a70*/ 	.word	0x00022310


	//   ....[146]....
        /*0a74*/ 	.word	0x000223a0


	//   ....[147]....
        /*0a78*/ 	.word	0x00022460


	//   ....[148]....
        /*0a7c*/ 	.word	0x00022750


	//   ....[149]....
        /*0a80*/ 	.word	0x00022910


	//   ....[150]....
        /*0a84*/ 	.word	0x00022960


	//   ....[151]....
        /*0a88*/ 	.word	0x000229c0


	//   ....[152]....
        /*0a8c*/ 	.word	0x00022ab0


	//   ....[153]....
        /*0a90*/ 	.word	0x00022b10


	//   ....[154]....
        /*0a94*/ 	.word	0x00022c00


	//   ....[155]....
        /*0a98*/ 	.word	0x00022c60


	//   ....[156]....
        /*0a9c*/ 	.word	0x00022d50


	//   ....[157]....
        /*0aa0*/ 	.word	0x00022db0


	//   ....[158]....
        /*0aa4*/ 	.word	0x00022ea0


	//   ....[159]....
        /*0aa8*/ 	.word	0x00022f00


	//   ....[160]....
        /*0aac*/ 	.word	0x00022ff0


	//   ....[161]....
        /*0ab0*/ 	.word	0x00023050


	//   ....[162]....
        /*0ab4*/ 	.word	0x00023120


	//   ....[163]....
        /*0ab8*/ 	.word	0x000231a0


	//   ....[164]....
        /*0abc*/ 	.word	0x00023270


	//   ....[165]....
        /*0ac0*/ 	.word	0x000235a0


	//   ....[166]....
        /*0ac4*/ 	.word	0x00023640


	//   ....[167]....
        /*0ac8*/ 	.word	0x00023760


	//   ....[168]....
        /*0acc*/ 	.word	0x000237d0


	//   ....[169]....
        /*0ad0*/ 	.word	0x00023850


	//   ....[170]....
        /*0ad4*/ 	.word	0x000238d0


	//   ....[171]....
        /*0ad8*/ 	.word	0x00023950


	//   ....[172]....
        /*0adc*/ 	.word	0x000239e0


	//   ....[173]....
        /*0ae0*/ 	.word	0x00023a80


	//   ....[174]....
        /*0ae4*/ 	.word	0x00023b20


	//   ....[175]....
        /*0ae8*/ 	.word	0x00023b90


	//   ....[176]....
        /*0aec*/ 	.word	0x00023c00


	//   ....[177]....
        /*0af0*/ 	.word	0x00023c70


	//   ....[178]....
        /*0af4*/ 	.word	0x00023cf0


	//   ....[179]....
        /*0af8*/ 	.word	0x00023d70


	//   ....[180]....
        /*0afc*/ 	.word	0x00023e10


	//   ....[181]....
        /*0b00*/ 	.word	0x00023ea0


	//   ....[182]....
        /*0b04*/ 	.word	0x00023fd0


	//----- nvinfo : EIATTR_REG_RECONFIG
	.align		4
.L_1421:
        /*0b08*/ 	.byte	0x01, 0x54
	.zero		2


	//----- nvinfo : EIATTR_SYSCALL_OFFSETS
	.align		4
        /*0b0c*/ 	.byte	0x04, 0x46
        /*0b0e*/ 	.short	(.L_1423 - .L_1422)


	//   ....[0]....
.L_1422:
        /*0b10*/ 	.word	0x00001b90


	//   ....[1]....
        /*0b14*/ 	.word	0x00001ce0


	//   ....[2]....
        /*0b18*/ 	.word	0x00006470


	//   ....[3]....
        /*0b1c*/ 	.word	0x00006780


	//   ....[4]....
        /*0b20*/ 	.word	0x0001c440


	//   ....[5]....
        /*0b24*/ 	.word	0x0001c590


	//   ....[6]....
        /*0b28*/ 	.word	0x0001c680


	//   ....[7]....
        /*0b2c*/ 	.word	0x0001cef0


	//----- nvinfo : EIATTR_MBARRIER_INSTR_OFFSETS
	.align		4
.L_1423:
        /*0b30*/ 	.byte	0x04, 0x39
        /*0b32*/ 	.short	(.L_1425 - .L_1424)


	//   ....[0]....
.L_1424:
        /*0b34*/ 	.word	0x000002b0
        /*0b38*/ 	.word	0x000000ff
        /*0b3c*/ 	.word	0x00022800
        /*0b40*/ 	.short	0x0100
        /*0b42*/ 	.byte	0x08
	.zero		1


	//   ....[1]....
        /*0b44*/ 	.word	0x000002c0
        /*0b48*/ 	.word	0x000000ff
        /*0b4c*/ 	.word	0x00022820
        /*0b50*/ 	.short	0x0100
        /*0b52*/ 	.byte	0x08
	.zero		1


	//   ....[2]....
        /*0b54*/ 	.word	0x000003b0
        /*0b58*/ 	.word	0x000000ff
        /*0b5c*/ 	.word	0x00022830
        /*0b60*/ 	.short	0x0100
        /*0b62*/ 	.byte	0x08
	.zero		1


	//   ....[3]....
        /*0b64*/ 	.word	0x000003c0
        /*0b68*/ 	.word	0x000000ff
        /*0b6c*/ 	.word	0x00022840
        /*0b70*/ 	.short	0x0100
        /*0b72*/ 	.byte	0x08
	.zero		1


	//   ....[4]....
        /*0b74*/ 	.word	0x000003d0
        /*0b78*/ 	.word	0x000000ff
        /*0b7c*/ 	.word	0x00022838
        /*0b80*/ 	.short	0x0100
        /*0b82*/ 	.byte	0x08
	.zero		1


	//   ....[5]....
        /*0b84*/ 	.word	0x000003e0
        /*0b88*/ 	.word	0x000000ff
        /*0b8c*/ 	.word	0x00022848
        /*0b90*/ 	.short	0x0100
        /*0b92*/ 	.byte	0x08
	.zero		1


	//   ....[6]....
        /*0b94*/ 	.word	0x00000510
        /*0b98*/ 	.word	0x000000ff
        /*0b9c*/ 	.word	0x00022850
        /*0ba0*/ 	.short	0x0100
        /*0ba2*/ 	.byte	0x08
	.zero		1


	//   ....[7]....
        /*0ba4*/ 	.word	0x00000520
        /*0ba8*/ 	.word	0x000000ff
        /*0bac*/ 	.word	0x00022860
        /*0bb0*/ 	.short	0x0100
        /*0bb2*/ 	.byte	0x08
	.zero		1


	//   ....[8]....
        /*0bb4*/ 	.word	0x00000530
        /*0bb8*/ 	.word	0x000000ff
        /*0bbc*/ 	.word	0x00022858
        /*0bc0*/ 	.short	0x0100
        /*0bc2*/ 	.byte	0x08
	.zero		1


	//   ....[9]....
        /*0bc4*/ 	.word	0x00000540
        /*0bc8*/ 	.word	0x000000ff
        /*0bcc*/ 	.word	0x00022868
        /*0bd0*/ 	.short	0x0100
        /*0bd2*/ 	.byte	0x08
	.zero		1


	//   ....[10]....
        /*0bd4*/ 	.word	0x00000630
        /*0bd8*/ 	.word	0x000000ff
        /*0bdc*/ 	.word	0x00022870
        /*0be0*/ 	.short	0x0100
        /*0be2*/ 	.byte	0x06
	.zero		1


	//   ....[11]....
        /*0be4*/ 	.word	0x00000640
        /*0be8*/ 	.word	0x000000ff
        /*0bec*/ 	.word	0x00022880
        /*0bf0*/ 	.short	0x0100
        /*0bf2*/ 	.byte	0x06
	.zero		1


	//   ....[12]....
        /*0bf4*/ 	.word	0x00000650
        /*0bf8*/ 	.word	0x000000ff
        /*0bfc*/ 	.word	0x00022878
        /*0c00*/ 	.short	0x0100
        /*0c02*/ 	.byte	0x06
	.zero		1


	//   ....[13]....
        /*0c04*/ 	.word	0x00000660
        /*0c08*/ 	.word	0x000000ff
        /*0c0c*/ 	.word	0x00022888
        /*0c10*/ 	.short	0x0100
        /*0c12*/ 	.byte	0x06
	.zero		1


	//   ....[14]....
        /*0c14*/ 	.word	0x00000790
        /*0c18*/ 	.word	0x000000ff
        /*0c1c*/ 	.word	0x00022890
        /*0c20*/ 	.short	0x0100
        /*0c22*/ 	.byte	0x08
	.zero		1


	//   ....[15]....
        /*0c24*/ 	.word	0x000007a0
        /*0c28*/ 	.word	0x000000ff
        /*0c2c*/ 	.word	0x000228a0
        /*0c30*/ 	.short	0x0100
        /*0c32*/ 	.byte	0x08
	.zero		1


	//   ....[16]....
        /*0c34*/ 	.word	0x000007b0
        /*0c38*/ 	.word	0x000000ff
        /*0c3c*/ 	.word	0x00022898
        /*0c40*/ 	.short	0x0100
        /*0c42*/ 	.byte	0x08
	.zero		1


	//   ....[17]....
        /*0c44*/ 	.word	0x000007c0
        /*0c48*/ 	.word	0x000000ff
        /*0c4c*/ 	.word	0x000228a8
        /*0c50*/ 	.short	0x0100
        /*0c52*/ 	.byte	0x08
	.zero		1


	//   ....[18]....
        /*0c54*/ 	.word	0x000008f0
        /*0c58*/ 	.word	0x000000ff
        /*0c5c*/ 	.word	0x000228b0
        /*0c60*/ 	.short	0x0100
        /*0c62*/ 	.byte	0x08
	.zero		1


	//   ....[19]....
        /*0c64*/ 	.word	0x00000900
        /*0c68*/ 	.word	0x000000ff
        /*0c6c*/ 	.word	0x000228c0
        /*0c70*/ 	.short	0x0100
        /*0c72*/ 	.byte	0x08
	.zero		1


	//   ....[20]....
        /*0c74*/ 	.word	0x00000910
        /*0c78*/ 	.word	0x000000ff
        /*0c7c*/ 	.word	0x000228b8
        /*0c80*/ 	.short	0x0100
        /*0c82*/ 	.byte	0x08
	.zero		1


	//   ....[21]....
        /*0c84*/ 	.word	0x00000920
        /*0c88*/ 	.word	0x000000ff
        /*0c8c*/ 	.word	0x000228c8
        /*0c90*/ 	.short	0x0100
        /*0c92*/ 	.byte	0x08
	.zero		1


	//   ....[22]....
        /*0c94*/ 	.word	0x00002f30
        /*0c98*/ 	.word	0x00000062
        /*0c9c*/ 	.word	0x00022890
        /*0ca0*/ 	.short	0x010a
        /*0ca2*/ 	.byte	0x3f
	.zero		1


	//   ....[23]....
        /*0ca4*/ 	.word	0x00004080
        /*0ca8*/ 	.word	0x00000062
        /*0cac*/ 	.word	0x00022890
        /*0cb0*/ 	.short	0x010a
        /*0cb2*/ 	.byte	0x3f
	.zero		1


	//   ....[24]....
        /*0cb4*/ 	.word	0x00005090
        /*0cb8*/ 	.word	0x00000062
        /*0cbc*/ 	.word	0x00022890
        /*0cc0*/ 	.short	0x010a
        /*0cc2*/ 	.byte	0x3f
	.zero		1


	//   ....[25]....
        /*0cc4*/ 	.word	0x000052a0
        /*0cc8*/ 	.word	0x00000020
        /*0ccc*/ 	.word	0x00000000
        /*0cd0*/ 	.short	0x0101
        /*0cd2*/ 	.byte	0x3f
	.zero		1


	//   ....[26]....
        /*0cd4*/ 	.word	0x000052e0
        /*0cd8*/ 	.word	0x00000062
        /*0cdc*/ 	.word	0x000228b0
        /*0ce0*/ 	.short	0x010a
        /*0ce2*/ 	.byte	0x3f
	.zero		1


	//   ....[27]....
        /*0ce4*/ 	.word	0x00005930
        /*0ce8*/ 	.word	0x00000062
        /*0cec*/ 	.word	0x00000000
        /*0cf0*/ 	.short	0x0101
        /*0cf2*/ 	.byte	0x3f
	.zero		1


	//   ....[28]....
        /*0cf4*/ 	.word	0x00006500
        /*0cf8*/ 	.word	0x00000010
        /*0cfc*/ 	.word	0x00022800
        /*0d00*/ 	.short	0x010a
        /*0d02*/ 	.byte	0x3f
	.zero		1


	//   ....[29]....
        /*0d04*/ 	.word	0x00006550
        /*0d08*/ 	.word	0x00000010
        /*0d0c*/ 	.word	0x00022800
        /*0d10*/ 	.short	0x010a
        /*0d12*/ 	.byte	0x3f
	.zero		1


	//   ....[30]....
        /*0d14*/ 	.word	0x00006f80
        /*0d18*/ 	.word	0x00000010
        /*0d1c*/ 	.word	0x00022800
        /*0d20*/ 	.short	0x010a
        /*0d22*/ 	.byte	0x3f
	.zero		1


	//   ....[31]....
        /*0d24*/ 	.word	0x00008380
        /*0d28*/ 	.word	0x00000010
        /*0d2c*/ 	.word	0x00022800
        /*0d30*/ 	.short	0x010a
        /*0d32*/ 	.byte	0x3f
	.zero		1


	//   ....[32]....
        /*0d34*/ 	.word	0x000091b0
        /*0d38*/ 	.word	0x00000006
        /*0d3c*/ 	.word	0x00022830
        /*0d40*/ 	.short	0x010a
        /*0d42*/ 	.byte	0x3f
	.zero		1


	//   ....[33]....
        /*0d44*/ 	.word	0x00009250
        /*0d48*/ 	.word	0x00000006
        /*0d4c*/ 	.word	0x00022830
        /*0d50*/ 	.short	0x010a
        /*0d52*/ 	.byte	0x3f
	.zero		1


	//   ....[34]....
        /*0d54*/ 	.word	0x00009aa0
        /*0d58*/ 	.word	0x0000000c
        /*0d5c*/ 	.word	0x00000000
        /*0d60*/ 	.short	0x0101
        /*0d62*/ 	.byte	0x3f
	.zero		1


	//   ....[35]....
        /*0d64*/ 	.word	0x0000bbf0
        /*0d68*/ 	.word	0x00000006
        /*0d6c*/ 	.word	0x00022850
        /*0d70*/ 	.short	0x010a
        /*0d72*/ 	.byte	0x3f
	.zero		1


	//   ....[36]....
        /*0d74*/ 	.word	0x0000bc40
        /*0d78*/ 	.word	0x00000006
        /*0d7c*/ 	.word	0x00022850
        /*0d80*/ 	.short	0x010a
        /*0d82*/ 	.byte	0x3f
	.zero		1


	//   ....[37]....
        /*0d84*/ 	.word	0x0000c010
        /*0d88*/ 	.word	0x00000006
        /*0d8c*/ 	.word	0x00000000
        /*0d90*/ 	.short	0x0101
        /*0d92*/ 	.byte	0x3f
	.zero		1


	//   ....[38]....
        /*0d94*/ 	.word	0x0000c350
        /*0d98*/ 	.word	0x000000d2
        /*0d9c*/ 	.word	0x00022830
        /*0da0*/ 	.short	0x010a
        /*0da2*/ 	.byte	0x3f
	.zero		1


	//   ....[39]....
        /*0da4*/ 	.word	0x0000c3b0
        /*0da8*/ 	.word	0x000000d2
        /*0dac*/ 	.word	0x00022830
        /*0db0*/ 	.short	0x010a
        /*0db2*/ 	.byte	0x3f
	.zero		1


	//   ....[40]....
        /*0db4*/ 	.word	0x0000c8b0
        /*0db8*/ 	.word	0x000000a4
        /*0dbc*/ 	.word	0x00000000
        /*0dc0*/ 	.short	0x0101
        /*0dc2*/ 	.byte	0x3f
	.zero		1


	//   ....[41]....
        /*0dc4*/ 	.word	0x0000f620
        /*0dc8*/ 	.word	0x000000d2
        /*0dcc*/ 	.word	0x00022850
        /*0dd0*/ 	.short	0x010a
        /*0dd2*/ 	.byte	0x3f
	.zero		1


	//   ....[42]....
        /*0dd4*/ 	.word	0x0000f670
        /*0dd8*/ 	.word	0x000000d2
        /*0ddc*/ 	.word	0x00022850
        /*0de0*/ 	.short	0x010a
        /*0de2*/ 	.byte	0x3f
	.zero		1


	//   ....[43]....
        /*0de4*/ 	.word	0x0000fa30
        /*0de8*/ 	.word	0x000000d2
        /*0dec*/ 	.word	0x00000000
        /*0df0*/ 	.short	0x0101
        /*0df2*/ 	.byte	0x3f
	.zero		1


	//   ....[44]....
        /*0df4*/ 	.word	0x0000fe40
        /*0df8*/ 	.word	0x00000006
        /*0dfc*/ 	.word	0x00022830
        /*0e00*/ 	.short	0x010a
        /*0e02*/ 	.byte	0x3f
	.zero		1


	//   ....[45]....
        /*0e04*/ 	.word	0x0000fea0
        /*0e08*/ 	.word	0x00000006
        /*0e0c*/ 	.word	0x00022830
        /*0e10*/ 	.short	0x010a
        /*0e12*/ 	.byte	0x3f
	.zero		1


	//   ....[46]....
        /*0e14*/ 	.word	0x000118a0
        /*0e18*/ 	.word	0x00000003
        /*0e1c*/ 	.word	0x00000000
        /*0e20*/ 	.short	0x0101
        /*0e22*/ 	.byte	0x3f
	.zero		1


	//   ....[47]....
        /*0e24*/ 	.word	0x00011e10
        /*0e28*/ 	.word	0x00000006
        /*0e2c*/ 	.word	0x00022850
        /*0e30*/ 	.short	0x010a
        /*0e32*/ 	.byte	0x3f
	.zero		1


	//   ....[48]....
        /*0e34*/ 	.word	0x00011e60
        /*0e38*/ 	.word	0x00000006
        /*0e3c*/ 	.word	0x00022850
        /*0e40*/ 	.short	0x010a
        /*0e42*/ 	.byte	0x3f
	.zero		1


	//   ....[49]....
        /*0e44*/ 	.word	0x00012200
        /*0e48*/ 	.word	0x00000006
        /*0e4c*/ 	.word	0x00000000
        /*0e50*/ 	.short	0x0101
        /*0e52*/ 	.byte	0x3f
	.zero		1


	//   ....[50]....
        /*0e54*/ 	.word	0x00012310
        /*0e58*/ 	.word	0x000000d2
        /*0e5c*/ 	.word	0x00022830
        /*0e60*/ 	.short	0x010a
        /*0e62*/ 	.byte	0x3f
	.zero		1


	//   ....[51]....
        /*0e64*/ 	.word	0x00012370
        /*0e68*/ 	.word	0x000000d2
        /*0e6c*/ 	.word	0x00022830
        /*0e70*/ 	.short	0x010a
        /*0e72*/ 	.byte	0x3f
	.zero		1


	//   ....[52]....
        /*0e74*/ 	.word	0x00012860
        /*0e78*/ 	.word	0x000000a2
        /*0e7c*/ 	.word	0x00000000
        /*0e80*/ 	.short	0x0101
        /*0e82*/ 	.byte	0x3f
	.zero		1


	//   ....[53]....
        /*0e84*/ 	.word	0x000155d0
        /*0e88*/ 	.word	0x000000d2
        /*0e8c*/ 	.word	0x00022850
        /*0e90*/ 	.short	0x010a
        /*0e92*/ 	.byte	0x3f
	.zero		1


	//   ....[54]....
        /*0e94*/ 	.word	0x00015620
        /*0e98*/ 	.word	0x000000d2
        /*0e9c*/ 	.word	0x00022850
        /*0ea0*/ 	.short	0x010a
        /*0ea2*/ 	.byte	0x3f
	.zero		1


	//   ....[55]....
        /*0ea4*/ 	.word	0x000159e0
        /*0ea8*/ 	.word	0x000000d2
        /*0eac*/ 	.word	0x00000000
        /*0eb0*/ 	.short	0x0101
        /*0eb2*/ 	.byte	0x3f
	.zero		1


	//   ....[56]....
        /*0eb4*/ 	.word	0x00017e40
        /*0eb8*/ 	.word	0x00000000
        /*0ebc*/ 	.word	0x00000000
        /*0ec0*/ 	.short	0x0101
        /*0ec2*/ 	.byte	0x3f
	.zero		1


	//   ....[57]....
        /*0ec4*/ 	.word	0x0001ab30
        /*0ec8*/ 	.word	0x00000007
        /*0ecc*/ 	.word	0x00022820
        /*0ed0*/ 	.short	0x010a
        /*0ed2*/ 	.byte	0x3f
	.zero		1


	//   ....[58]....
        /*0ed4*/ 	.word	0x0001ac10
        /*0ed8*/ 	.word	0x00000006
        /*0edc*/ 	.word	0x000228a0
        /*0ee0*/ 	.short	0x010a
        /*0ee2*/ 	.byte	0x3f
	.zero		1


	//   ....[59]....
        /*0ee4*/ 	.word	0x0001ae60
        /*0ee8*/ 	.word	0x00000006
        /*0eec*/ 	.word	0x000228c0
        /*0ef0*/ 	.short	0x010a
        /*0ef2*/ 	.byte	0x3f
	.zero		1


	//   ....[60]....
        /*0ef4*/ 	.word	0x0001b520
        /*0ef8*/ 	.word	0x00000005
        /*0efc*/ 	.word	0x000228a0
        /*0f00*/ 	.short	0x010a
        /*0f02*/ 	.byte	0x3f
	.zero		1


	//   ....[61]....
        /*0f04*/ 	.word	0x0001b760
        /*0f08*/ 	.word	0x00000005
        /*0f0c*/ 	.word	0x000228c0
        /*0f10*/ 	.short	0x010a
        /*0f12*/ 	.byte	0x3f
	.zero		1


	//   ....[62]....
        /*0f14*/ 	.word	0x0001ca90
        /*0f18*/ 	.word	0x00000000
        /*0f1c*/ 	.word	0x00022840
        /*0f20*/ 	.short	0x010a
        /*0f22*/ 	.byte	0x3f
	.zero		1


	//   ....[63]....
        /*0f24*/ 	.word	0x0001d800
        /*0f28*/ 	.word	0x00000008
        /*0f2c*/ 	.word	0x00022800
        /*0f30*/ 	.short	0x0107
        /*0f32*/ 	.byte	0x3f
	.zero		1


	//   ....[64]....
        /*0f34*/ 	.word	0x0001d900
        /*0f38*/ 	.word	0x00000002
        /*0f3c*/ 	.word	0x00022800
        /*0f40*/ 	.short	0x0101
        /*0f42*/ 	.byte	0x3f
	.zero		1


	//   ....[65]....
        /*0f44*/ 	.word	0x0001d920
        /*0f48*/ 	.word	0x00000002
        /*0f4c*/ 	.word	0x00022820
        /*0f50*/ 	.short	0x010a
        /*0f52*/ 	.byte	0x3f
	.zero		1


	//   ....[66]....
        /*0f54*/ 	.word	0x0001da20
        /*0f58*/ 	.word	0x00000002
        /*0f5c*/ 	.word	0x00022860
        /*0f60*/ 	.short	0x010a
        /*0f62*/ 	.byte	0x3f
	.zero		1


	//   ....[67]....
        /*0f64*/ 	.word	0x0001e2e0
        /*0f68*/ 	.word	0x00000002
        /*0f6c*/ 	.word	0x00022840
        /*0f70*/ 	.short	0x010a
        /*0f72*/ 	.byte	0x3f
	.zero		1


	//   ....[68]....
        /*0f74*/ 	.word	0x0001e530
        /*0f78*/ 	.word	0x00000002
        /*0f7c*/ 	.word	0x00022860
        /*0f80*/ 	.short	0x010a
        /*0f82*/ 	.byte	0x3f
	.zero		1


	//   ....[69]....
        /*0f84*/ 	.word	0x0001ed90
        /*0f88*/ 	.word	0x00000003
        /*0f8c*/ 	.word	0x00022840
        /*0f90*/ 	.short	0x010a
        /*0f92*/ 	.byte	0x3f
	.zero		1


	//   ....[70]....
        /*0f94*/ 	.word	0x0001efd0
        /*0f98*/ 	.word	0x00000003
        /*0f9c*/ 	.word	0x00022860
        /*0fa0*/ 	.short	0x010a
        /*0fa2*/ 	.byte	0x3f
	.zero		1


	//   ....[71]....
        /*0fa4*/ 	.word	0x0001f7a0
        /*0fa8*/ 	.word	0x00000003
        /*0fac*/ 	.word	0x00022840
        /*0fb0*/ 	.short	0x010a
        /*0fb2*/ 	.byte	0x3f
	.zero		1


	//   ....[72]....
        /*0fb4*/ 	.word	0x0001f9f0
        /*0fb8*/ 	.word	0x00000003
        /*0fbc*/ 	.word	0x00022860
        /*0fc0*/ 	.short	0x010a
        /*0fc2*/ 	.byte	0x3f
	.zero		1


	//   ....[73]....
        /*0fc4*/ 	.word	0x00020e40
        /*0fc8*/ 	.word	0x00000000
        /*0fcc*/ 	.word	0x00022820
        /*0fd0*/ 	.short	0x010a
        /*0fd2*/ 	.byte	0x3f
	.zero		1


	//   ....[74]....
        /*0fd4*/ 	.word	0x00020ff0
        /*0fd8*/ 	.word	0x00000006
        /*0fdc*/ 	.word	0x00000000
        /*0fe0*/ 	.short	0x010a
        /*0fe2*/ 	.byte	0x3f
	.zero		1


	//   ....[75]....
        /*0fe4*/ 	.word	0x00021060
        /*0fe8*/ 	.word	0x00000007
        /*0fec*/ 	.word	0x00000000
        /*0ff0*/ 	.short	0x010a
        /*0ff2*/ 	.byte	0x3f
	.zero		1


	//   ....[76]....
        /*0ff4*/ 	.word	0x000210d0
        /*0ff8*/ 	.word	0x00000004
        /*0ffc*/ 	.word	0x00000000
        /*1000*/ 	.short	0x010a
        /*1002*/ 	.byte	0x3f
	.zero		1


	//   ....[77]....
        /*1004*/ 	.word	0x00021100
        /*1008*/ 	.word	0x00000003
        /*100c*/ 	.word	0x00000000
        /*1010*/ 	.short	0x010a
        /*1012*/ 	.byte	0x3f
	.zero		1


	//   ....[78]....
        /*1014*/ 	.word	0x00021160
        /*1018*/ 	.word	0x00000062
        /*101c*/ 	.word	0x00022890
        /*1020*/ 	.short	0x010a
        /*1022*/ 	.byte	0x3f
	.zero		1


	//   ....[79]....
        /*1024*/ 	.word	0x000211b0
        /*1028*/ 	.word	0x00000062
        /*102c*/ 	.word	0x00022890
        /*1030*/ 	.short	0x010a
        /*1032*/ 	.byte	0x3f
	.zero		1


	//   ....[80]....
        /*1034*/ 	.word	0x00021200
        /*1038*/ 	.word	0x00000062
        /*103c*/ 	.word	0x00022890
        /*1040*/ 	.short	0x010a
        /*1042*/ 	.byte	0x3f
	.zero		1


	//   ....[81]....
        /*1044*/ 	.word	0x00021250
        /*1048*/ 	.word	0x00000062
        /*104c*/ 	.word	0x000228b0
        /*1050*/ 	.short	0x010a
        /*1052*/ 	.byte	0x3f
	.zero		1


	//   ....[82]....
        /*1054*/ 	.word	0x00021710
        /*1058*/ 	.word	0x00000010
        /*105c*/ 	.word	0x00022800
        /*1060*/ 	.short	0x010a
        /*1062*/ 	.byte	0x3f
	.zero		1


	//   ....[83]....
        /*1064*/ 	.word	0x00021cd0
        /*1068*/ 	.word	0x00000010
        /*106c*/ 	.word	0x00022800
        /*1070*/ 	.short	0x010a
        /*1072*/ 	.byte	0x3f
	.zero		1


	//   ....[84]....
        /*1074*/ 	.word	0x00021d20
        /*1078*/ 	.word	0x00000006
        /*107c*/ 	.word	0x00022830
        /*1080*/ 	.short	0x010a
        /*1082*/ 	.byte	0x3f
	.zero		1


	//   ....[85]....
        /*1084*/ 	.word	0x00021d70
        /*1088*/ 	.word	0x00000006
        /*108c*/ 	.word	0x00022850
        /*1090*/ 	.short	0x010a
        /*1092*/ 	.byte	0x3f
	.zero		1


	//   ....[86]....
        /*1094*/ 	.word	0x00021dc0
        /*1098*/ 	.word	0x000000d2
        /*109c*/ 	.word	0x00022830
        /*10a0*/ 	.short	0x010a
        /*10a2*/ 	.byte	0x3f
	.zero		1


	//   ....[87]....
        /*10a4*/ 	.word	0x00021e10
        /*10a8*/ 	.word	0x000000d2
        /*10ac*/ 	.word	0x00022850
        /*10b0*/ 	.short	0x010a
        /*10b2*/ 	.byte	0x3f
	.zero		1


	//   ....[88]....
        /*10b4*/ 	.word	0x00021e60
        /*10b8*/ 	.word	0x00000006
        /*10bc*/ 	.word	0x00022830
        /*10c0*/ 	.short	0x010a
        /*10c2*/ 	.byte	0x3f
	.zero		1


	//   ....[89]....
        /*10c4*/ 	.word	0x00021eb0
        /*10c8*/ 	.word	0x00000006
        /*10cc*/ 	.word	0x00022850
        /*10d0*/ 	.short	0x010a
        /*10d2*/ 	.byte	0x3f
	.zero		1


	//   ....[90]....
        /*10d4*/ 	.word	0x00021f00
        /*10d8*/ 	.word	0x000000d2
        /*10dc*/ 	.word	0x00022830
        /*10e0*/ 	.short	0x010a
        /*10e2*/ 	.byte	0x3f
	.zero		1


	//   ....[91]....
        /*10e4*/ 	.word	0x00021f50
        /*10e8*/ 	.word	0x000000d2
        /*10ec*/ 	.word	0x00022850
        /*10f0*/ 	.short	0x010a
        /*10f2*/ 	.byte	0x3f
	.zero		1


	//   ....[92]....
        /*10f4*/ 	.word	0x00022530
        /*10f8*/ 	.word	0x00000006
        /*10fc*/ 	.word	0x00022820
        /*1100*/ 	.short	0x010a
        /*1102*/ 	.byte	0x3f
	.zero		1


	//   ....[93]....
        /*1104*/ 	.word	0x00022580
        /*1108*/ 	.word	0x00000006
        /*110c*/ 	.word	0x000228a0
        /*1110*/ 	.short	0x010a
        /*1112*/ 	.byte	0x3f
	.zero		1


	//   ....[94]....
        /*1114*/ 	.word	0x000225d0
        /*1118*/ 	.word	0x00000006
        /*111c*/ 	.word	0x000228c0
        /*1120*/ 	.short	0x010a
        /*1122*/ 	.byte	0x3f
	.zero		1


	//   ....[95]....
        /*1124*/ 	.word	0x00022620
        /*1128*/ 	.word	0x00000005
        /*112c*/ 	.word	0x000228a0
        /*1130*/ 	.short	0x010a
        /*1132*/ 	.byte	0x3f
	.zero		1


	//   ....[96]....
        /*1134*/ 	.word	0x00022670
        /*1138*/ 	.word	0x00000005
        /*113c*/ 	.word	0x000228c0
        /*1140*/ 	.short	0x010a
        /*1142*/ 	.byte	0x3f
	.zero		1


	//   ....[97]....
        /*1144*/ 	.word	0x00022810
        /*1148*/ 	.word	0x00000000
        /*114c*/ 	.word	0x00022840
        /*1150*/ 	.short	0x010a
        /*1152*/ 	.byte	0x3f
	.zero		1


	//   ....[98]....
        /*1154*/ 	.word	0x000232c0
        /*1158*/ 	.word	0x00000002
        /*115c*/ 	.word	0x00022820
        /*1160*/ 	.short	0x010a
        /*1162*/ 	.byte	0x3f
	.zero		1


	//   ....[99]....
        /*1164*/ 	.word	0x00023310
        /*1168*/ 	.word	0x00000002
        /*116c*/ 	.word	0x00022860
        /*1170*/ 	.short	0x010a
        /*1172*/ 	.byte	0x3f
	.zero		1


	//   ....[100]....
        /*1174*/ 	.word	0x00023360
        /*1178*/ 	.word	0x00000002
        /*117c*/ 	.word	0x00022840
        /*1180*/ 	.short	0x010a
        /*1182*/ 	.byte	0x3f
	.zero		1


	//   ....[101]....
        /*1184*/ 	.word	0x000233b0
        /*1188*/ 	.word	0x00000002
        /*118c*/ 	.word	0x00022860
        /*1190*/ 	.short	0x010a
        /*1192*/ 	.byte	0x3f
	.zero		1


	//   ....[102]....
        /*1194*/ 	.word	0x00023400
        /*1198*/ 	.word	0x00000003
        /*119c*/ 	.word	0x00022840
        /*11a0*/ 	.short	0x010a
        /*11a2*/ 	.byte	0x3f
	.zero		1


	//   ....[103]....
        /*11a4*/ 	.word	0x00023450
        /*11a8*/ 	.word	0x00000003
        /*11ac*/ 	.word	0x00022860
        /*11b0*/ 	.short	0x010a
        /*11b2*/ 	.byte	0x3f
	.zero		1


	//   ....[104]....
        /*11b4*/ 	.word	0x000234a0
        /*11b8*/ 	.word	0x00000003
        /*11bc*/ 	.word	0x00022840
        /*11c0*/ 	.short	0x010a
        /*11c2*/ 	.byte	0x3f
	.zero		1


	//   ....[105]....
        /*11c4*/ 	.word	0x000234f0
        /*11c8*/ 	.word	0x00000003
        /*11cc*/ 	.word	0x00022860
        /*11d0*/ 	.short	0x010a
        /*11d2*/ 	.byte	0x3f
	.zero		1


	//   ....[106]....
        /*11d4*/ 	.word	0x00023ef0
        /*11d8*/ 	.word	0x00000000
        /*11dc*/ 	.word	0x00022820
        /*11e0*/ 	.short	0x010a
        /*11e2*/ 	.byte	0x3f
	.zero		1


	//   ....[107]....
        /*11e4*/ 	.word	0x00024090
        /*11e8*/ 	.word	0x00000006
        /*11ec*/ 	.word	0x00000000
        /*11f0*/ 	.short	0x010a
        /*11f2*/ 	.byte	0x3f
	.zero		1


	//   ....[108]....
        /*11f4*/ 	.word	0x000240e0
        /*11f8*/ 	.word	0x00000007
        /*11fc*/ 	.word	0x00000000
        /*1200*/ 	.short	0x010a
        /*1202*/ 	.byte	0x3f
	.zero		1


	//   ....[109]....
        /*1204*/ 	.word	0x00024130
        /*1208*/ 	.word	0x00000004
        /*120c*/ 	.word	0x00000000
        /*1210*/ 	.short	0x010a
        /*1212*/ 	.byte	0x3f
	.zero		1


	//----- nvinfo : EIATTR_NUM_MBARRIERS
	.align		4
.L_1425:
        /*1214*/ 	.byte	0x03, 0x38
        /*1216*/ 	.short	0x0016


	//----- nvinfo : EIATTR_EXIT_INSTR_OFFSETS
	.align		4
        /*1218*/ 	.byte	0x04, 0x1c
        /*121a*/ 	.short	(.L_1427 - .L_1426)


	//   ....[0]....
.L_1426:
        /*121c*/ 	.word	0x00021150


	//----- nvinfo : EIATTR_MAX_THREADS
	.align		4
.L_1427:
        /*1220*/ 	.byte	0x04, 0x05
        /*1222*/ 	.short	(.L_1429 - .L_1428)
.L_1428:
        /*1224*/ 	.word	0x00000180
        /*1228*/ 	.word	0x00000001
        /*122c*/ 	.word	0x00000001


	//----- nvinfo : EIATTR_CRS_STACK_SIZE
	.align		4
.L_1429:
        /*1230*/ 	.byte	0x04, 0x1e
        /*1232*/ 	.short	(.L_1431 - .L_1430)
.L_1430:
        /*1234*/ 	.word	0x00000000


	//----- nvinfo : EIATTR_CBANK_PARAM_SIZE
	.align		4
.L_1431:
        /*1238*/ 	.byte	0x03, 0x19
        /*123a*/ 	.short	0x0af0


	//----- nvinfo : EIATTR_PARAM_CBANK
	.align		4
        /*123c*/ 	.byte	0x04, 0x0a
        /*123e*/ 	.short	(.L_1433 - .L_1432)
	.align		4
.L_1432:
        /*1240*/ 	.word	index@(.nv.constant0._ZN7cutlass13device_kernelIN5flash11enable_sm90INS1_16FlashAttnFwdSm90INS1_25CollectiveMainloopFwdSm90ILi2EN4cute5tupleIJNS5_1CILi1EEES8_S8_EEENS6_IJNS7_ILi128EEENS7_ILi96EEENS7_ILi64EEEEEELi256ENS_6half_tEfNS_4arch4Sm90ELb0ELb1ELb1ELb1ELb0ELb1ELb0ELb1ELb0ELb1ELb0ELb0EEENS1_21CollectiveEpilogueFwdINS6_IJSA_NS7_ILi256EEESB_EEES9_SE_SG_Li256ELb1ELb1ELb0ELb0EEENS1_36VarlenDynamicPersistentTileSchedulerILi128ELi96ELi256ELi128ELb0ELb1ELb1ELb1ELb0ELb1EEEEEEEEEvNT_6ParamsE)
        /*1244*/ 	.short	0x0210
        /*1246*/ 	.short	0x0af0


	//----- nvinfo : EIATTR_SW_WAR
	.align		4
.L_1433:
        /*1248*/ 	.byte	0x04, 0x36
        /*124a*/ 	.short	(.L_1435 - .L_1434)
.L_1434:
        /*124c*/ 	.word	0x00000008
.L_1435:


//--------------------- .nv.info._ZN7cutlass13device_kernelIN5flash11enable_sm90INS1_16FlashAttnFwdSm90INS1_25CollectiveMainloopFwdSm90ILi2EN4cute5tupleIJNS5_1CILi1EEES8_S8_EEENS6_IJNS7_ILi128EEENS7_ILi96EEENS7_ILi64EEEEEELi256ENS_6half_tEfNS_4arch4Sm90ELb0ELb1ELb1ELb1ELb0ELb0ELb1ELb1ELb0ELb1ELb0ELb0EEENS1_21CollectiveEpilogueFwdINS6_IJSA_NS7_ILi256EEESB_EEES9_SE_SG_Li256ELb1ELb1ELb0ELb0EEENS1_36VarlenDynamicPersistentTileSchedulerILi128ELi96ELi256ELi128ELb0ELb1ELb1ELb1ELb0ELb1EEEEEEEEEvNT_6ParamsE --------------------------
	.section	.nv.info._ZN7cutlass13device_kernelIN5flash11enable_sm90INS1_16FlashAttnFwdSm90INS1_25CollectiveMainloopFwdSm90ILi2EN4cute5tupleIJNS5_1CILi1EEES8_S8_EEENS6_IJNS7_ILi128EEENS7_ILi96EEENS7_ILi64EEEEEELi256ENS_6half_tEfNS_4arch4Sm90ELb0ELb1ELb1ELb1ELb0ELb0ELb1ELb1ELb0ELb1ELb0ELb0EEENS1_21CollectiveEpilogueFwdINS6_IJSA_NS7_ILi256EEESB_EEES9_SE_SG_Li256ELb1ELb1ELb0ELb0EEENS1_36VarlenDynamicPersistentTileSchedulerILi128ELi96ELi256ELi128ELb0ELb1ELb1ELb1ELb0ELb1EEEEEEEEEvNT_6ParamsE,"",@"SHT_CUDA_INFO"
	.sectionflags	@""
	.align	4


	//----- nvinfo : EIATTR_CUDA_API_VERSION
	.align		4
        /*0000*/ 	.byte	0x04, 0x37
        /*0002*/ 	.short	(.L_1437 - .L_1436)
.L_1436:
        /*0004*/ 	.word	0x00000082


	//----- nvinfo : EIATTR_KPARAM_INFO
	.align		4
.L_1437:
        /*0008*/ 	.byte	0x04, 0x17
        /*000a*/ 	.short	(.L_1439 - .L_1438)
.L_1438:
        /*000c*/ 	.word	0x00000000
        /*0010*/ 	.short	0x0000
        /*0012*/ 	.short	0x0070
        /*0014*/ 	.byte	0x00, 0xf0, 0x01, 0x2e


	//----- nvinfo : EIATTR_SPARSE_MMA_MASK
	.align		4
.L_1439:
        /*0018*/ 	.byte	0x03, 0x50
        /*001a*/ 	.short	0x0000


	//----- nvinfo : EIATTR_MAXREG_COUNT
	.align		4
        /*001c*/ 	.byte	0x03, 0x1b
        /*001e*/ 	.short	0x00a8


	//----- nvinfo : EIATTR_NUM_BARRIERS
	.align		4
        /*0020*/ 	.byte	0x02, 0x4c
        /*0022*/ 	.byte	0x10
	.zero		1


	//----- nvinfo : EIATTR_EXTERNS
	.align		4
        /*0024*/ 	.byte	0x04, 0x0f
        /*0026*/ 	.short	(.L_1441 - .L_1440)


	//   ....[0]....
	.align		4
.L_1440:
        /*0028*/ 	.word	index@(__assertfail)


	//----- nvinfo : EIATTR_ANNOTATIONS
	.align		4
.L_1441:
        /*002c*/ 	.byte	0x04, 0x55
        /*002e*/ 	.short	(.L_1443 - .L_1442)


	//   ....[0]....
.L_1442:
        /* <DEDUP_REMOVED lines=87> */


	//----- nvinfo : EIATTR_MERCURY_ISA_VERSION
	.align		4
.L_1443:
        /*0590*/ 	.byte	0x03, 0x5f
        /*0592*/ 	.short	0x0101


	//----- nvinfo : EIATTR_UNUSED_LOAD_BYTE_OFFSET
	.align		4
        /*0594*/ 	.byte	0x04, 0x44
        /*0596*/ 	.short	(.L_1445 - .L_1444)


	//   ....[0]....
.L_1444:
        /*0598*/ 	.word	0x00000b40
        /*059c*/ 	.word	0x0000fff0


	//   ....[1]....
        /*05a0*/ 	.word	0x000201a0
        /*05a4*/ 	.word	0x0000fff0


	//----- nvinfo : EIATTR_INT_WARP_WIDE_INSTR_OFFSETS
	.align		4
.L_1445:
        /*05a8*/ 	.byte	0x04, 0x31
        /*05aa*/ 	.short	(.L_1447 - .L_1446)


	//   ....[0]....
.L_1446:
        /*05ac*/ 	.word	0x00000170


	//   ....[1]....
        /*05b0*/ 	.word	0x000001b0


	//   ....[2]....
        /*05b4*/ 	.word	0x00000220


	//   ....[3]....
        /*05b8*/ 	.word	0x00000230


	//   ....[4]....
        /*05bc*/ 	.word	0x000244b0


	//   ....[5]....
        /*05c0*/ 	.word	0x00024540


	//   ....[6]....
        /*05c4*/ 	.word	0x00028fd0


	//   ....[7]....
        /*05c8*/ 	.word	0x00029060


	//----- nvinfo : EIATTR_COOP_GROUP_MASK_REGIDS
	.align		4
.L_1447:
        /*05cc*/ 	.byte	0x04, 0x29
        /*05ce*/ 	.short	(.L_1449 - .L_1448)


	//   ....[0]....
.L_1448:
        /*05d0*/ 	.word	0xffffffff


	//   ....[1]....
        /*05d4*/ 	.word	0xffffffff


	//   ....[2]....
        /*05d8*/ 	.word	0xffffffff


	//   ....[3]....
        /*05dc*/ 	.word	0xffffffff


	//   ....[4]....
        /*05e0*/ 	.word	0xffffffff


	//   ....[5]....
        /*05e4*/ 	.word	0xffffffff


	//   ....[6]....
        /*05e8*/ 	.word	0xffffffff


	//   ....[7]....
        /*05ec*/ 	.word	0xffffffff


	//   ....[8]....
        /*05f0*/ 	.word	0xffffffff


	//   ....[9]....
        /*05f4*/ 	.word	0xffffffff


	//   ....[10]....
        /*05f8*/ 	.word	0xffffffff


	//   ....[11]....
        /*05fc*/ 	.word	0xffffffff


	//   ....[12]....
        /*0600*/ 	.word	0xffffffff


	//   ....[13]....
        /*0604*/ 	.word	0xffffffff


	//   ....[14]....
        /*0608*/ 	.word	0xffffffff


	//   ....[15]....
        /*060c*/ 	.word	0xffffffff


	//   ....[16]....
        /*0610*/ 	.word	0xffffffff


	//   ....[17]....
        /*0614*/ 	.word	0xffffffff


	//   ....[18]....
        /*0618*/ 	.word	0xffffffff


	//   ....[19]....
        /*061c*/ 	.word	0xffffffff


	//   ....[20]....
        /*0620*/ 	.word	0xffffffff


	//   ....[21]....
        /*0624*/ 	.word	0xffffffff


	//   ....[22]....
        /*0628*/ 	.word	0xffffffff


	//   ....[23]....
        /*062c*/ 	.word	0xffffffff


	//   ....[24]....
        /*0630*/ 	.word	0xffffffff


	//   ....[25]....
        /*0634*/ 	.word	0xffffffff


	//   ....[26]....
        /*0638*/ 	.word	0xffffffff


	//   ....[27]....
        /*063c*/ 	.word	0xffffffff


	//   ....[28]....
        /*0640*/ 	.word	0xffffffff


	//   ....[29]....
        /*0644*/ 	.word	0xffffffff


	//   ....[30]....
        /*0648*/ 	.word	0xffffffff


	//   ....[31]....
        /*064c*/ 	.word	0xffffffff


	//   ....[32]....
        /*0650*/ 	.word	0xffffffff


	//   ....[33]....
        /*0654*/ 	.word	0xffffffff


	//   ....[34]....
        /*0658*/ 	.word	0xffffffff


	//   ....[35]....
        /*065c*/ 	.word	0xffffffff


	//   ....[36]....
        /*0660*/ 	.word	0xffffffff


	//   ....[37]....
        /*0664*/ 	.word	0xffffffff


	//   ....[38]....
        /*0668*/ 	.word	0xffffffff


	//   ....[39]....
        /*066c*/ 	.word	0xffffffff


	//   ....[40]....
        /*0670*/ 	.word	0xffffffff


	//   ....[41]....
        /*0674*/ 	.word	0xffffffff


	//   ....[42]....
        /*0678*/ 	.word	0xffffffff


	//   ....[43]....
        /*067c*/ 	.word	0xffffffff


	//   ....[44]....
        /*0680*/ 	.word	0xffffffff


	//   ....[45]....
        /*0684*/ 	.word	0xffffffff


	//   ....[46]....
        /*0688*/ 	.word	0xffffffff


	//   ....[47]....
        /*068c*/ 	.word	0xffffffff


	//   ....[48]....
        /*0690*/ 	.word	0xffffffff


	//   ....[49]....
        /*0694*/ 	.word	0xffffffff


	//   ....[50]....
        /*0698*/ 	.word	0xffffffff


	//   ....[51]....
        /*069c*/ 	.word	0xffffffff


	//   ....[52]....
        /*06a0*/ 	.word	0xffffffff


	//   ....[53]....
        /*06a4*/ 	.word	0xffffffff


	//   ....[54]....
        /*06a8*/ 	.word	0xffffffff


	//   ....[55]....
        /*06ac*/ 	.word	0xffffffff


	//   ....[56]....
        /*06b0*/ 	.word	0xffffffff


	//   ....[57]....
        /*06b4*/ 	.word	0xffffffff


	//   ....[58]....
        /*06b8*/ 	.word	0xffffffff


	//   ....[59]....
        /*06bc*/ 	.word	0xffffffff


	//   ....[60]....
        /*06c0*/ 	.word	0xffffffff


	//   ....[61]....
        /*06c4*/ 	.word	0xffffffff


	//   ....[62]....
        /*06c8*/ 	.word	0xffffffff


	//   ....[63]....
        /*06cc*/ 	.word	0xffffffff


	//   ....[64]....
        /*06d0*/ 	.word	0xffffffff


	//   ....[65]....
        /*06d4*/ 	.word	0xffffffff


	//   ....[66]....
        /*06d8*/ 	.word	0xffffffff


	//   ....[67]....
        /*06dc*/ 	.word	0xffffffff


	//   ....[68]....
        /*06e0*/ 	.word	0xffffffff


	//   ....[69]....
        /*06e4*/ 	.word	0xffffffff


	//   ....[70]....
        /*06e8*/ 	.word	0xffffffff


	//   ....[71]....
        /*06ec*/ 	.word	0xffffffff


	//   ....[72]....
        /*06f0*/ 	.word	0xffffffff


	//   ....[73]....
        /*06f4*/ 	.word	0xffffffff


	//   ....[74]....
        /*06f8*/ 	.word	0xffffffff


	//   ....[75]....
        /*06fc*/ 	.word	0xffffffff


	//   ....[76]....
        /*0700*/ 	.word	0xffffffff


	//   ....[77]....
        /*0704*/ 	.word	0xffffffff


	//   ....[78]....
        /*0708*/ 	.word	0xffffffff


	//   ....[79]....
        /*070c*/ 	.word	0xffffffff


	//   ....[80]....
        /*0710*/ 	.word	0xffffffff


	//   ....[81]....
        /*0714*/ 	.word	0xffffffff


	//   ....[82]....
        /*0718*/ 	.word	0xffffffff


	//   ....[83]....
        /*071c*/ 	.word	0xffffffff


	//   ....[84]....
        /*0720*/ 	.word	0xffffffff


	//   ....[85]....
        /*0724*/ 	.word	0xffffffff


	//   ....[86]....
        /*0728*/ 	.word	0xffffffff


	//   ....[87]....
        /*072c*/ 	.word	0xffffffff


	//   ....[88]....
        /*0730*/ 	.word	0xffffffff


	//   ....[89]....
        /*0734*/ 	.word	0xffffffff


	//   ....[90]....
        /*0738*/ 	.word	0xffffffff


	//   ....[91]....
        /*073c*/ 	.word	0xffffffff


	//   ....[92]....
        /*0740*/ 	.word	0xffffffff


	//   ....[93]....
        /*0744*/ 	.word	0xffffffff


	//   ....[94]....
        /*0748*/ 	.word	0xffffffff


	//   ....[95]....
        /*074c*/ 	.word	0xffffffff


	//   ....[96]....
        /*0750*/ 	.word	0xffffffff


	//   ....[97]....
        /*0754*/ 	.word	0xffffffff


	//   ....[98]....
        /*0758*/ 	.word	0xffffffff


	//   ....[99]....
        /*075c*/ 	.word	0xffffffff


	//   ....[100]....
        /*0760*/ 	.word	0xffffffff


	//   ....[101]....
        /*0764*/ 	.word	0xffffffff


	//   ....[102]....
        /*0768*/ 	.word	0xffffffff


	//   ....[103]....
        /*076c*/ 	.word	0xffffffff


	//   ....[104]....
        /*0770*/ 	.word	0xffffffff


	//   ....[105]....
        /*0774*/ 	.word	0xffffffff


	//   ....[106]....
        /*0778*/ 	.word	0xffffffff


	//   ....[107]....
        /*077c*/ 	.word	0xffffffff


	//   ....[108]....
        /*0780*/ 	.word	0xffffffff


	//   ....[109]....
        /*0784*/ 	.word	0xffffffff


	//   ....[110]....
        /*0788*/ 	.word	0xffffffff


	//   ....[111]....
        /*078c*/ 	.word	0xffffffff


	//   ....[112]....
        /*0790*/ 	.word	0xffffffff


	//   ....[113]....
        /*0794*/ 	.word	0xffffffff


	//   ....[114]....
        /*0798*/ 	.word	0xffffffff


	//   ....[115]....
        /*079c*/ 	.word	0x0500000f


	//   ....[116]....
        /*07a0*/ 	.word	0x0500000f


	//   ....[117]....
        /*07a4*/ 	.word	0x0500000f


	//   ....[118]....
        /*07a8*/ 	.word	0x0500000f


	//   ....[119]....
        /*07ac*/ 	.word	0x0500000f


	//   ....[120]....
        /*07b0*/ 	.word	0x0500000f


	//   ....[121]....
        /*07b4*/ 	.word	0x0500000f


	//   ....[122]....
        /*07b8*/ 	.word	0x0500000f


	//   ....[123]....
        /*07bc*/ 	.word	0x0500000f


	//   ....[124]....
        /*07c0*/ 	.word	0x0500000f


	//   ....[125]....
        /*07c4*/ 	.word	0x0500000f


	//   ....[126]....
        /*07c8*/ 	.word	0x0500000f


	//   ....[127]....
        /*07cc*/ 	.word	0x0500000f


	//   ....[128]....
        /*07d0*/ 	.word	0x0500000f


	//   ....[129]....
        /*07d4*/ 	.word	0x0500000f


	//   ....[130]....
        /*07d8*/ 	.word	0x0500000f


	//   ....[131]....
        /*07dc*/ 	.word	0x0500000f


	//   ....[132]....
        /*07e0*/ 	.word	0x0500000f


	//   ....[133]....
        /*07e4*/ 	.word	0x0500000f


	//   ....[134]....
        /*07e8*/ 	.word	0x0500000f


	//   ....[135]....
        /*07ec*/ 	.word	0x0500000f


	//   ....[136]....
        /*07f0*/ 	.word	0x0500000f


	//   ....[137]....
        /*07f4*/ 	.word	0x0500000f


	//   ....[138]....
        /*07f8*/ 	.word	0x0500000f


	//   ....[139]....
        /*07fc*/ 	.word	0x0500000f


	//   ....[140]....
        /*0800*/ 	.word	0x0500000f


	//   ....[141]....
        /*0804*/ 	.word	0x0500000f


	//   ....[142]....
        /*0808*/ 	.word	0x0500000f


	//   ....[143]....
        /*080c*/ 	.word	0x0500000f


	//   ....[144]....
        /*0810*/ 	.word	0x0500000f


	//   ....[145]....
        /*0814*/ 	.word	0x0500000f


	//   ....[146]....
        /*0818*/ 	.word	0x0500000f


	//   ....[147]....
        /*081c*/ 	.word	0x0500000f


	//   ....[148]....
        /*0820*/ 	.word	0x0500000f


	//   ....[149]....
        /*0824*/ 	.word	0x0500000f


	//   ....[150]....
        /*0828*/ 	.word	0x0500000f


	//   ....[151]....
        /*082c*/ 	.word	0x0500000f


	//   ....[152]....
        /*0830*/ 	.word	0x0500000f


	//   ....[153]....
        /*0834*/ 	.word	0x0500000f


	//   ....[154]....
        /*0838*/ 	.word	0x0500000f


	//   ....[155]....
        /*083c*/ 	.word	0x0500000f


	//   ....[156]....
        /*0840*/ 	.word	0x0500000f


	//   ....[157]....
        /*0844*/ 	.word	0x0500000f


	//   ....[158]....
        /*0848*/ 	.word	0x0500000f


	//   ....[159]....
        /*084c*/ 	.word	0x0500000f


	//   ....[160]....
        /*0850*/ 	.word	0x0500000f


	//   ....[161]....
        /*0854*/ 	.word	0x0500000f


	//   ....[162]....
        /*0858*/ 	.word	0x0500000f


	//   ....[163]....
        /*085c*/ 	.word	0x0500000f


	//   ....[164]....
        /*0860*/ 	.word	0x0500000f


	//   ....[165]....
        /*0864*/ 	.word	0x0500000f


	//   ....[166]....
        /*0868*/ 	.word	0xffffffff


	//   ....[167]....
        /*086c*/ 	.word	0xffffffff


	//   ....[168]....
        /*0870*/ 	.word	0xffffffff


	//   ....[169]....
        /*0874*/ 	.word	0xffffffff


	//   ....[170]....
        /*0878*/ 	.word	0xffffffff


	//   ....[171]....
        /*087c*/ 	.word	0xffffffff


	//----- nvinfo : EIATTR_COOP_GROUP_INSTR_OFFSETS
	.align		4
.L_1449:
        /*0880*/ 	.byte	0x04, 0x28
        /*0882*/ 	.short	(.L_1451 - .L_1450)


	//   ....[0]....
.L_1450:
        /*0884*/ 	.word	0x000000b0


	//   ....[1]....
        /*0888*/ 	.word	0x00000180


	//   ....[2]....
        /*088c*/ 	.word	0x000001d0


	//   ....[3]....
        /*0890*/ 	.word	0x00000420


	//   ....[4]....
        /*0894*/ 	.word	0x00000580


	//   ....[5]....
        /*0898*/ 	.word	0x000006a0


	//   ....[6]....
        /*089c*/ 	.word	0x00000800


	//   ....[7]....
        /*08a0*/ 	.word	0x00002150


	//   ....[8]....
        /*08a4*/ 	.word	0x00004380


	//   ....[9]....
        /*08a8*/ 	.word	0x00004bb0


	//   ....[10]....
        /*08ac*/ 	.word	0x00006260


	//   ....[11]....
        /*08b0*/ 	.word	0x000062e0


	//   ....[12]....
        /*08b4*/ 	.word	0x00006640


	//   ....[13]....
        /*08b8*/ 	.word	0x00006660


	//   ....[14]....
        /*08bc*/ 	.word	0x0000bdc0


	//   ....[15]....
        /*08c0*/ 	.word	0x0000bfd0


	//   ....[16]....
        /*08c4*/ 	.word	0x0000c1e0


	//   ....[17]....
        /*08c8*/ 	.word	0x0000c200


	//   ....[18]....
        /*08cc*/ 	.word	0x000153f0


	//   ....[19]....
        /*08d0*/ 	.word	0x00015b90


	//   ....[20]....
        /*08d4*/ 	.word	0x00016fe0


	//   ....[21]....
        /*08d8*/ 	.word	0x000171c0


	//   ....[22]....
        /*08dc*/ 	.word	0x000172f0


	//   ....[23]....
        /*08e0*/ 	.word	0x00017310


	//   ....[24]....
        /*08e4*/ 	.word	0x0001f220


	//   ....[25]....
        /*08e8*/ 	.word	0x0001f240


	//   ....[26]....
        /*08ec*/ 	.word	0x0001f2a0


	//   ....[27]....
        /*08f0*/ 	.word	0x0001f2e0


	//   ....[28]....
        /*08f4*/ 	.word	0x000210f0


	//   ....[29]....
        /*08f8*/ 	.word	0x00021110


	//   ....[30]....
        /*08fc*/ 	.word	0x00021170


	//   ....[31]....
        /*0900*/ 	.word	0x00021190


	//   ....[32]....
        /*0904*/ 	.word	0x00021ae0


	//   ....[33]....
        /*0908*/ 	.word	0x00021b00


	//   ....[34]....
        /*090c*/ 	.word	0x00021c50


	//   ....[35]....
        /*0910*/ 	.word	0x00021c70


	//   ....[36]....
        /*0914*/ 	.word	0x00021db0


	//   ....[37]....
        /*0918*/ 	.word	0x00021dd0


	//   ....[38]....
        /*091c*/ 	.word	0x00021f20


	//   ....[39]....
        /*0920*/ 	.word	0x00021f40


	//   ....[40]....
        /*0924*/ 	.word	0x00022880


	//   ....[41]....
        /*0928*/ 	.word	0x000228a0


	//   ....[42]....
        /*092c*/ 	.word	0x000229e0


	//   ....[43]....
        /*0930*/ 	.word	0x00022a00


	//   ....[44]....
        /*0934*/ 	.word	0x00022b40


	//   ....[45]....
        /*0938*/ 	.word	0x00022b60


	//   ....[46]....
        /*093c*/ 	.word	0x00022cb0


	//   ....[47]....
        /*0940*/ 	.word	0x00022cd0


	//   ....[48]....
        /*0944*/ 	.word	0x00022eb0


	//   ....[49]....
        /*0948*/ 	.word	0x00023090


	//   ....[50]....
        /*094c*/ 	.word	0x000230c0


	//   ....[51]....
        /*0950*/ 	.word	0x000230f0


	//   ....[52]....
        /*0954*/ 	.word	0x00023120


	//   ....[53]....
        /*0958*/ 	.word	0x00023150


	//   ....[54]....
        /*095c*/ 	.word	0x00023180


	//   ....[55]....
        /*0960*/ 	.word	0x000232f0


	//   ....[56]....
        /*0964*/ 	.word	0x00023320


	//   ....[57]....
        /*0968*/ 	.word	0x00023350


	//   ....[58]....
        /*096c*/ 	.word	0x00023380


	//   ....[59]....
        /*0970*/ 	.word	0x000233b0


	//   ....[60]....
        /*0974*/ 	.word	0x000233e0


	//   ....[61]....
        /*0978*/ 	.word	0x00023480


	//   ....[62]....
        /*097c*/ 	.word	0x000234e0


	//   ....[63]....
        /*0980*/ 	.word	0x00023570


	//   ....[64]....
        /*0984*/ 	.word	0x00024a70


	//   ....[65]....
        /*0988*/ 	.word	0x000255d0


	//   ....[66]....
        /*098c*/ 	.word	0x000255f0


	//   ....[67]....
        /*0990*/ 	.word	0x00025610


	//   ....[68]....
        /*0994*/ 	.word	0x00025640


	//   ....[69]....
        /*0998*/ 	.word	0x00025710


	//   ....[70]....
        /*099c*/ 	.word	0x000257a0


	//   ....[71]....
        /*09a0*/ 	.word	0x000257d0


	//   ....[72]....
        /*09a4*/ 	.word	0x00025850


	//   ....[73]....
        /*09a8*/ 	.word	0x00025880


	//   ....[74]....
        /*09ac*/ 	.word	0x00025900


	//   ....[75]....
        /*09b0*/ 	.word	0x00025930


	//   ....[76]....
        /*09b4*/ 	.word	0x000259b0


	//   ....[77]....
        /*09b8*/ 	.word	0x000259e0


	//   ....[78]....
        /*09bc*/ 	.word	0x00025a00


	//   ....[79]....
        /*09c0*/ 	.word	0x00025a50


	//   ....[80]....
        /*09c4*/ 	.word	0x00025a60


	//   ....[81]....
        /*09c8*/ 	.word	0x000261f0


	//   ....[82]....
        /*09cc*/ 	.word	0x00026230


	//   ....[83]....
        /*09d0*/ 	.word	0x00026250


	//   ....[84]....
        /*09d4*/ 	.word	0x000262f0


	//   ....[85]....
        /*09d8*/ 	.word	0x00026380


	//   ....[86]....
        /*09dc*/ 	.word	0x00026390


	//   ....[87]....
        /*09e0*/ 	.word	0x00026420


	//   ....[88]....
        /*09e4*/ 	.word	0x00026430


	//   ....[89]....
        /*09e8*/ 	.word	0x000264a0


	//   ....[90]....
        /*09ec*/ 	.word	0x000264b0


	//   ....[91]....
        /*09f0*/ 	.word	0x00026530


	//   ....[92]....
        /*09f4*/ 	.word	0x00026540


	//   ....[93]....
        /*09f8*/ 	.word	0x000265c0


	//   ....[94]....
        /*09fc*/ 	.word	0x000265d0


	//   ....[95]....
        /*0a00*/ 	.word	0x000265e0


	//   ....[96]....
        /*0a04*/ 	.word	0x00026620


	//   ....[97]....
        /*0a08*/ 	.word	0x00029260


	//   ....[98]....
        /*0a0c*/ 	.word	0x000292c0


	//   ....[99]....
        /*0a10*/ 	.word	0x000292f0


	//   ....[100]....
        /*0a14*/ 	.word	0x00029300


	//   ....[101]....
        /*0a18*/ 	.word	0x00029330


	//   ....[102]....
        /*0a1c*/ 	.word	0x00029360


	//   ....[103]....
        /*0a20*/ 	.word	0x00029390


	//   ....[104]....
        /*0a24*/ 	.word	0x000293c0


	//   ....[105]....
        /*0a28*/ 	.word	0x00029540


	//   ....[106]....
        /*0a2c*/ 	.word	0x00029570


	//   ....[107]....
        /*0a30*/ 	.word	0x000295a0


	//   ....[108]....
        /*0a34*/ 	.word	0x000295d0


	//   ....[109]....
        /*0a38*/ 	.word	0x00029600


	//   ....[110]....
        /*0a3c*/ 	.word	0x00029630


	//   ....[111]....
        /*0a40*/ 	.word	0x000296f0


	//   ....[112]....
        /*0a44*/ 	.word	0x00029710


	//   ....[113]....
        /*0a48*/ 	.word	0x00029780


	//   ....[114]....
        /*0a4c*/ 	.word	0x00029e50


	//   ....[115]....
        /*0a50*/ 	.word	0x0002a430


	//   ....[116]....
        /*0a54*/ 	.word	0x0002a5c0


	//   ....[117]....
        /*0a58*/ 	.word	0x0002a620


	//   ....[118]....
        /*0a5c*/ 	.word	0x0002a680


	//   ....[119]....
        /*0a60*/ 	.word	0x0002a6e0


	//   ....[120]....
        /*0a64*/ 	.word	0x0002a780


	//   ....[121]....
        /*0a68*/ 	.word	0x0002a870


	//   ....[122]....
        /*0a6c*/ 	.word	0x0002a9a0


	//   ....[123]....
        /*0a70*/ 	.word	0x0002aa40


	//   ....[124]....
        /*0a74*/ 	.word	0x0002ab10


	//   ....[125]....
        /*0a78*/ 	.word	0x0002abb0


	//   ....[126]....
        /*0a7c*/ 	.word	0x0002ac80


	//   ....[127]....
        /*0a80*/ 	.word	0x0002ad20


	//   ....[128]....
        /*0a84*/ 	.word	0x0002adf0


	//   ....[129]....
        /*0a88*/ 	.word	0x0002ae90


	//   ....[130]....
        /*0a8c*/ 	.word	0x0002af40


	//   ....[131]....
        /*0a90*/ 	.word	0x0002afe0


	//   ....[132]....
        /*0a94*/ 	.word	0x0002b280


	//   ....[133]....
        /*0a98*/ 	.word	0x0002b330


	//   ....[134]....
        /*0a9c*/ 	.word	0x0002b430


	//   ....[135]....
        /*0aa0*/ 	.word	0x0002b520


	//   ....[136]....
        /*0aa4*/ 	.word	0x0002b5e0


	//   ....[137]....
        /*0aa8*/ 	.word	0x0002b6a0


	//   ....[138]....
        /*0aac*/ 	.word	0x0002b760


	//   ....[139]....
        /*0ab0*/ 	.word	0x0002b820


	//   ....[140]....
        /*0ab4*/ 	.word	0x0002b8e0


	//   ....[141]....
        /*0ab8*/ 	.word	0x0002b9a0


	//   ....[142]....
        /*0abc*/ 	.word	0x0002ba60


	//   ....[143]....
        /*0ac0*/ 	.word	0x0002bb10


	//   ....[144]....
        /*0ac4*/ 	.word	0x0002bc10


	//   ....[145]....
        /*0ac8*/ 	.word	0x0002bc60


	//   ....[146]....
        /*0acc*/ 	.word	0x0002bcc0


	//   ....[147]....
        /*0ad0*/ 	.word	0x0002bda0


	//   ....[148]....
        /*0ad4*/ 	.word	0x0002c0d0


	//   ....[149]....
        /*0ad8*/ 	.word	0x0002c170


	//   ....[150]....
        /*0adc*/ 	.word	0x0002c290


	//   ....[151]....
        /*0ae0*/ 	.word	0x0002c300


	//   ....[152]....
        /*0ae4*/ 	.word	0x0002c380


	//   ....[153]....
        /*0ae8*/ 	.word	0x0002c400


	//   ....[154]....
        /*0aec*/ 	.word	0x0002c480


	//   ....[155]....
        /*0af0*/ 	.word	0x0002c510


	//   ....[156]....
        /*0af4*/ 	.word	0x0002c5b0


	//   ....[157]....
        /*0af8*/ 	.word	0x0002c650


	//   ....[158]....
        /*0afc*/ 	.word	0x0002c6c0


	//   ....[159]....
        /*0b00*/ 	.word	0x0002c730


	//   ....[160]....
        /*0b04*/ 	.word	0x0002c7a0


	//   ....[161]....
        /*0b08*/ 	.word	0x0002c820


	//   ....[162]....
        /*0b0c*/ 	.word	0x0002c8a0


	//   ....[163]....
        /*0b10*/ 	.word	0x0002c940


	//   ....[164]....
        /*0b14*/ 	.word	0x0002c9d0


	//   ....[165]....
        /*0b18*/ 	.word	0x0002cb00


	//   ....[166]....
        /*0b1c*/ 	.word	0x0002f1b0


	//   ....[167]....
        /*0b20*/ 	.word	0x0002f930


	//   ....[168]....
        /*0b24*/ 	.word	0x00030c00


	//   ....[169]....
        /*0b28*/ 	.word	0x00030c50


	//   ....[170]....
        /*0b2c*/ 	.word	0x00030cb0


	//   ....[171]....
        /*0b30*/ 	.word	0x00030cd0


	//----- nvinfo : EIATTR_REG_RECONFIG
	.align		4
.L_1451:
        /*0b34*/ 	.byte	0x01, 0x54
	.zero		2


	//----- nvinfo : EIATTR_SYSCALL_OFFSETS
	.align		4
        /*0b38*/ 	.byte	0x04, 0x46
        /*0b3a*/ 	.short	(.L_1453 - .L_1452)


	//   ....[0]....
.L_1452:
        /*0b3c*/ 	.word	0x000026c0


	//   ....[1]....
        /*0b40*/ 	.word	0x000246b0


	//   ....[2]....
        /*0b44*/ 	.word	0x00024800


	//   ....[3]....
        /*0b48*/ 	.word	0x000248f0


	//   ....[4]....
        /*0b4c*/ 	.word	0x000251a0


	//   ....[5]....
        /*0b50*/ 	.word	0x00025df0


	//----- nvinfo : EIATTR_MBARRIER_INSTR_OFFSETS
	.align		4
.L_1453:
        /*0b54*/ 	.byte	0x04, 0x39
        /*0b56*/ 	.short	(.L_1455 - .L_1454)


	//   ....[0]....
.L_1454:
        /*0b58*/ 	.word	0x000002c0
        /*0b5c*/ 	.word	0x000000ff
        /*0b60*/ 	.word	0x00032400
        /*0b64*/ 	.short	0x0100
        /*0b66*/ 	.byte	0x08
	.zero		1


	//   ....[1]....
        /*0b68*/ 	.word	0x000002d0
        /*0b6c*/ 	.word	0x000000ff
        /*0b70*/ 	.word	0x00032410
        /*0b74*/ 	.short	0x0100
        /*0b76*/ 	.byte	0x08
	.zero		1


	//   ....[2]....
        /*0b78*/ 	.word	0x000002e0
        /*0b7c*/ 	.word	0x000000ff
        /*0b80*/ 	.word	0x00032420
        /*0b84*/ 	.short	0x0100
        /*0b86*/ 	.byte	0x08
	.zero		1


	//   ....[3]....
        /*0b88*/ 	.word	0x000003d0
        /*0b8c*/ 	.word	0x000000ff
        /*0b90*/ 	.word	0x00032430
        /*0b94*/ 	.short	0x0100
        /*0b96*/ 	.byte	0x08
	.zero		1


	//   ....[4]....
        /*0b98*/ 	.word	0x000003e0
        /*0b9c*/ 	.word	0x000000ff
        /*0ba0*/ 	.word	0x00032440
        /*0ba4*/ 	.short	0x0100
        /*0ba6*/ 	.byte	0x08
	.zero		1


	//   ....[5]....
        /*0ba8*/ 	.word	0x000003f0
        /*0bac*/ 	.word	0x000000ff
        /*0bb0*/ 	.word	0x00032438
        /*0bb4*/ 	.short	0x0100
        /*0bb6*/ 	.byte	0x08
	.zero		1


	//   ....[6]....
        /*0bb8*/ 	.word	0x00000400
        /*0bbc*/ 	.word	0x000000ff
        /*0bc0*/ 	.word	0x00032448
        /*0bc4*/ 	.short	0x0100
        /*0bc6*/ 	.byte	0x08
	.zero		1


	//   ....[7]....
        /*0bc8*/ 	.word	0x00000530
        /*0bcc*/ 	.word	0x000000ff
        /*0bd0*/ 	.word	0x00032450
        /*0bd4*/ 	.short	0x0100
        /*0bd6*/ 	.byte	0x08
	.zero		1


	//   ....[8]....
        /*0bd8*/ 	.word	0x00000540
        /*0bdc*/ 	.word	0x000000ff
        /*0be0*/ 	.word	0x00032460
        /*0be4*/ 	.short	0x0100
        /*0be6*/ 	.byte	0x08
	.zero		1


	//   ....[9]....
        /*0be8*/ 	.word	0x00000550
        /*0bec*/ 	.word	0x000000ff
        /*0bf0*/ 	.word	0x00032458
        /*0bf4*/ 	.short	0x0100
        /*0bf6*/ 	.byte	0x08
	.zero		1


	//   ....[10]....
        /*0bf8*/ 	.word	0x00000560
        /*0bfc*/ 	.word	0x000000ff
        /*0c00*/ 	.word	0x00032468
        /*0c04*/ 	.short	0x0100
        /*0c06*/ 	.byte	0x08
	.zero		1


	//   ....[11]....
        /*0c08*/ 	.word	0x00000650
        /*0c0c*/ 	.word	0x000000ff
        /*0c10*/ 	.word	0x00032470
        /*0c14*/ 	.short	0x0100
        /*0c16*/ 	.byte	0x06
	.zero		1


	//   ....[12]....
        /*0c18*/ 	.word	0x00000660
        /*0c1c*/ 	.word	0x000000ff
        /*0c20*/ 	.word	0x00032480
        /*0c24*/ 	.short	0x0100
        /*0c26*/ 	.byte	0x06
	.zero		1


	//   ....[13]....
        /*0c28*/ 	.word	0x00000670
        /*0c2c*/ 	.word	0x000000ff
        /*0c30*/ 	.word	0x00032478
        /*0c34*/ 	.short	0x0100
        /*0c36*/ 	.byte	0x06
	.zero		1


	//   ....[14]....
        /*0c38*/ 	.word	0x00000680
        /*0c3c*/ 	.word	0x000000ff
        /*0c40*/ 	.word	0x00032488
        /*0c44*/ 	.short	0x0100
        /*0c46*/ 	.byte	0x06
	.zero		1


	//   ....[15]....
        /*0c48*/ 	.word	0x000007b0
        /*0c4c*/ 	.word	0x000000ff
        /*0c50*/ 	.word	0x00032490
        /*0c54*/ 	.short	0x0100
        /*0c56*/ 	.byte	0x08
	.zero		1


	//   ....[16]....
        /*0c58*/ 	.word	0x000007c0
        /*0c5c*/ 	.word	0x000000ff
        /*0c60*/ 	.word	0x000324a0
        /*0c64*/ 	.short	0x0100
        /*0c66*/ 	.byte	0x08
	.zero		1


	//   ....[17]....
        /*0c68*/ 	.word	0x000007d0
        /*0c6c*/ 	.word	0x000000ff
        /*0c70*/ 	.word	0x00032498
        /*0c74*/ 	.short	0x0100
        /*0c76*/ 	.byte	0x08
	.zero		1


	//   ....[18]....
        /*0c78*/ 	.word	0x000007e0
        /*0c7c*/ 	.word	0x000000ff
        /*0c80*/ 	.word	0x000324a8
        /*0c84*/ 	.short	0x0100
        /*0c86*/ 	.byte	0x08
	.zero		1


	//   ....[19]....
        /*0c88*/ 	.word	0x00000910
        /*0c8c*/ 	.word	0x000000ff
        /*0c90*/ 	.word	0x000324b0
        /*0c94*/ 	.short	0x0100
        /*0c96*/ 	.byte	0x08
	.zero		1


	//   ....[20]....
        /*0c98*/ 	.word	0x00000920
        /*0c9c*/ 	.word	0x000000ff
        /*0ca0*/ 	.word	0x000324c0
        /*0ca4*/ 	.short	0x0100
        /*0ca6*/ 	.byte	0x08
	.zero		1


	//   ....[21]....
        /*0ca8*/ 	.word	0x00000930
        /*0cac*/ 	.word	0x000000ff
        /*0cb0*/ 	.word	0x000324b8
        /*0cb4*/ 	.short	0x0100
        /*0cb6*/ 	.byte	0x08
	.zero		1


	//   ....[22]....
        /*0cb8*/ 	.word	0x00000940
        /*0cbc*/ 	.word	0x000000ff
        /*0cc0*/ 	.word	0x000324c8
        /*0cc4*/ 	.short	0x0100
        /*0cc6*/ 	.byte	0x08
	.zero		1


	//   ....[23]....
        /*0cc8*/ 	.word	0x00002940
        /*0ccc*/ 	.word	0x000000ff
        /*0cd0*/ 	.word	0x00032400
        /*0cd4*/ 	.short	0x010a
        /*0cd6*/ 	.byte	0x2e
	.zero		1


	//   ....[24]....
        /*0cd8*/ 	.word	0x00002d70
        /*0cdc*/ 	.word	0x00000014
        /*0ce0*/ 	.word	0x00000000
        /*0ce4*/ 	.short	0x010a
        /*0ce6*/ 	.byte	0x3f
	.zero		1


	//   ....[25]....
        /*0ce8*/ 	.word	0x00002dd0
        /*0cec*/ 	.word	0x00000014
        /*0cf0*/ 	.word	0x00000000
        /*0cf4*/ 	.short	0x010a
        /*0cf6*/ 	.byte	0x3f
	.zero		1


	//   ....[26]....
        /*0cf8*/ 	.word	0x00003180
        /*0cfc*/ 	.word	0x000000ff
        /*0d00*/ 	.word	0x00032410
        /*0d04*/ 	.short	0x010a
        /*0d06*/ 	.byte	0x2e
	.zero		1


	//   ....[27]....
        /*0d08*/ 	.word	0x00003280
        /*0d0c*/ 	.word	0x00000008
        /*0d10*/ 	.word	0x00000000
        /*0d14*/ 	.short	0x010a
        /*0d16*/ 	.byte	0x3f
	.zero		1


	//   ....[28]....
        /*0d18*/ 	.word	0x000032e0
        /*0d1c*/ 	.word	0x00000008
        /*0d20*/ 	.word	0x00000000
        /*0d24*/ 	.short	0x010a
        /*0d26*/ 	.byte	0x3f
	.zero		1


	//   ....[29]....
        /*0d28*/ 	.word	0x00003fd0
        /*0d2c*/ 	.word	0x00000008
        /*0d30*/ 	.word	0x00000000
        /*0d34*/ 	.short	0x0101
        /*0d36*/ 	.byte	0x3f
	.zero		1


	//   ....[30]....
        /*0d38*/ 	.word	0x00009880
        /*0d3c*/ 	.word	0x0000000b
        /*0d40*/ 	.word	0x00000000
        /*0d44*/ 	.short	0x0101
        /*0d46*/ 	.byte	0x3f
	.zero		1


	//   ....[31]....
        /*0d48*/ 	.word	0x00009fb0
        /*0d4c*/ 	.word	0x00000003
        /*0d50*/ 	.word	0x00000000
        /*0d54*/ 	.short	0x010a
        /*0d56*/ 	.byte	0x3f
	.zero		1


	//   ....[32]....
        /*0d58*/ 	.word	0x0000a0b0
        /*0d5c*/ 	.word	0x00000000
        /*0d60*/ 	.word	0x00000000
        /*0d64*/ 	.short	0x010a
        /*0d66*/ 	.byte	0x3f
	.zero		1


	//   ....[33]....
        /*0d68*/ 	.word	0x0000a4e0
        /*0d6c*/ 	.word	0x00000003
        /*0d70*/ 	.word	0x00000000
        /*0d74*/ 	.short	0x010a
        /*0d76*/ 	.byte	0x3f
	.zero		1


	//   ....[34]....
        /*0d78*/ 	.word	0x0000a590
        /*0d7c*/ 	.word	0x00000004
        /*0d80*/ 	.word	0x00000000
        /*0d84*/ 	.short	0x010a
        /*0d86*/ 	.byte	0x3f
	.zero		1


	//   ....[35]....
        /*0d88*/ 	.word	0x0000b250
        /*0d8c*/ 	.word	0x00000003
        /*0d90*/ 	.word	0x00000000
        /*0d94*/ 	.short	0x0101
        /*0d96*/ 	.byte	0x3f
	.zero		1


	//   ....[36]....
        /*0d98*/ 	.word	0x00013b70
        /*0d9c*/ 	.word	0x00000000
        /*0da0*/ 	.word	0x00000000
        /*0da4*/ 	.short	0x0101
        /*0da6*/ 	.byte	0x3f
	.zero		1


	//   ....[37]....
        /*0da8*/ 	.word	0x00013d70
        /*0dac*/ 	.word	0x00000005
        /*0db0*/ 	.word	0x00000000
        /*0db4*/ 	.short	0x010a
        /*0db6*/ 	.byte	0x3f
	.zero		1


	//   ....[38]....
        /*0db8*/ 	.word	0x00013e70
        /*0dbc*/ 	.word	0x00000000
        /*0dc0*/ 	.word	0x00000000
        /*0dc4*/ 	.short	0x010a
        /*0dc6*/ 	.byte	0x3f
	.zero		1


	//   ....[39]....
        /*0dc8*/ 	.word	0x000142a0
        /*0dcc*/ 	.word	0x00000005
        /*0dd0*/ 	.word	0x00000000
        /*0dd4*/ 	.short	0x010a
        /*0dd6*/ 	.byte	0x3f
	.zero		1


	//   ....[40]....
        /*0dd8*/ 	.word	0x00014350
        /*0ddc*/ 	.word	0x00000004
        /*0de0*/ 	.word	0x00000000
        /*0de4*/ 	.short	0x010a
        /*0de6*/ 	.byte	0x3f
	.zero		1


	//   ....[41]....
        /*0de8*/ 	.word	0x00015010
        /*0dec*/ 	.word	0x00000004
        /*0df0*/ 	.word	0x00000000
        /*0df4*/ 	.short	0x0101
        /*0df6*/ 	.byte	0x3f
	.zero		1


	//   ....[42]....
        /*0df8*/ 	.word	0x0001edb0
        /*0dfc*/ 	.word	0x00000000
        /*0e00*/ 	.word	0x00000000
        /*0e04*/ 	.short	0x0101
        /*0e06*/ 	.byte	0x3f
	.zero		1


	//   ....[43]....
        /*0e08*/ 	.word	0x00021b10
        /*0e0c*/ 	.word	0x000000ff
        /*0e10*/ 	.word	0x00000000
        /*0e14*/ 	.short	0x0101
        /*0e16*/ 	.byte	0x04
	.zero		1


	//   ....[44]....
        /*0e18*/ 	.word	0x00024d00
        /*0e1c*/ 	.word	0x00000000
        /*0e20*/ 	.word	0x00032440
        /*0e24*/ 	.short	0x010a
        /*0e26*/ 	.byte	0x3f
	.zero		1


	//   ....[45]....
        /*0e28*/ 	.word	0x00025b90
        /*0e2c*/ 	.word	0x00000008
        /*0e30*/ 	.word	0x00032400
        /*0e34*/ 	.short	0x0107
        /*0e36*/ 	.byte	0x3f
	.zero		1


	//   ....[46]....
        /*0e38*/ 	.word	0x00025c30
        /*0e3c*/ 	.word	0x00000002
        /*0e40*/ 	.word	0x00032400
        /*0e44*/ 	.short	0x0101
        /*0e46*/ 	.byte	0x3f
	.zero		1


	//   ....[47]....
        /*0e48*/ 	.word	0x00026780
        /*0e4c*/ 	.word	0x00000008
        /*0e50*/ 	.word	0x00032410
        /*0e54*/ 	.short	0x0107
        /*0e56*/ 	.byte	0x3f
	.zero		1


	//   ....[48]....
        /*0e58*/ 	.word	0x00026880
        /*0e5c*/ 	.word	0x00000002
        /*0e60*/ 	.word	0x00032410
        /*0e64*/ 	.short	0x0101
        /*0e66*/ 	.byte	0x3f
	.zero		1


	//   ....[49]....
        /*0e68*/ 	.word	0x000268a0
        /*0e6c*/ 	.word	0x00000002
        /*0e70*/ 	.word	0x00032420
        /*0e74*/ 	.short	0x010a
        /*0e76*/ 	.byte	0x3f
	.zero		1


	//   ....[50]....
        /*0e78*/ 	.word	0x000269b0
        /*0e7c*/ 	.word	0x00000002
        /*0e80*/ 	.word	0x00032460
        /*0e84*/ 	.short	0x010a
        /*0e86*/ 	.byte	0x3f
	.zero		1


	//   ....[51]....
        /*0e88*/ 	.word	0x00027270
        /*0e8c*/ 	.word	0x00000003
        /*0e90*/ 	.word	0x00032440
        /*0e94*/ 	.short	0x010a
        /*0e96*/ 	.byte	0x3f
	.zero		1


	//   ....[52]....
        /*0e98*/ 	.word	0x000274c0
        /*0e9c*/ 	.word	0x00000003
        /*0ea0*/ 	.word	0x00032460
        /*0ea4*/ 	.short	0x010a
        /*0ea6*/ 	.byte	0x3f
	.zero		1


	//   ....[53]....
        /*0ea8*/ 	.word	0x00027d20
        /*0eac*/ 	.word	0x00000002
        /*0eb0*/ 	.word	0x00032440
        /*0eb4*/ 	.short	0x010a
        /*0eb6*/ 	.byte	0x3f
	.zero		1


	//   ....[54]....
        /*0eb8*/ 	.word	0x00027f60
        /*0ebc*/ 	.word	0x00000002
        /*0ec0*/ 	.word	0x00032460
        /*0ec4*/ 	.short	0x010a
        /*0ec6*/ 	.byte	0x3f
	.zero		1


	//   ....[55]....
        /*0ec8*/ 	.word	0x00028730
        /*0ecc*/ 	.word	0x00000003
        /*0ed0*/ 	.word	0x00032440
        /*0ed4*/ 	.short	0x010a
        /*0ed6*/ 	.byte	0x3f
	.zero		1


	//   ....[56]....
        /*0ed8*/ 	.word	0x00028980
        /*0edc*/ 	.word	0x00000003
        /*0ee0*/ 	.word	0x00032460
        /*0ee4*/ 	.short	0x010a
        /*0ee6*/ 	.byte	0x3f
	.zero		1


	//   ....[57]....
        /*0ee8*/ 	.word	0x00029dd0
        /*0eec*/ 	.word	0x00000000
        /*0ef0*/ 	.word	0x00032420
        /*0ef4*/ 	.short	0x010a
        /*0ef6*/ 	.byte	0x3f
	.zero		1


	//   ....[58]....
        /*0ef8*/ 	.word	0x00029f90
        /*0efc*/ 	.word	0x00000006
        /*0f00*/ 	.word	0x00000000
        /*0f04*/ 	.short	0x010a
        /*0f06*/ 	.byte	0x3f
	.zero		1


	//   ....[59]....
        /*0f08*/ 	.word	0x0002a000
        /*0f0c*/ 	.word	0x00000007
        /*0f10*/ 	.word	0x00000000
        /*0f14*/ 	.short	0x010a
        /*0f16*/ 	.byte	0x3f
	.zero		1


	//   ....[60]....
        /*0f18*/ 	.word	0x0002a070
        /*0f1c*/ 	.word	0x00000004
        /*0f20*/ 	.word	0x00000000
        /*0f24*/ 	.short	0x010a
        /*0f26*/ 	.byte	0x3f
	.zero		1


	//   ....[61]....
        /*0f28*/ 	.word	0x0002a0a0
        /*0f2c*/ 	.word	0x00000003
        /*0f30*/ 	.word	0x00000000
        /*0f34*/ 	.short	0x010a
        /*0f36*/ 	.byte	0x3f
	.zero		1


	//   ....[62]....
        /*0f38*/ 	.word	0x0002a110
        /*0f3c*/ 	.word	0x00000009
        /*0f40*/ 	.word	0x00032400
        /*0f44*/ 	.short	0x010a
        /*0f46*/ 	.byte	0x3f
	.zero		1


	//   ....[63]....
        /*0f48*/ 	.word	0x0002a160
        /*0f4c*/ 	.word	0x00000014
        /*0f50*/ 	.word	0x00000000
        /*0f54*/ 	.short	0x010a
        /*0f56*/ 	.byte	0x3f
	.zero		1


	//   ....[64]....
        /*0f58*/ 	.word	0x0002a1c0
        /*0f5c*/ 	.word	0x00000009
        /*0f60*/ 	.word	0x00032410
        /*0f64*/ 	.short	0x010a
        /*0f66*/ 	.byte	0x3f
	.zero		1


	//   ....[65]....
        /*0f68*/ 	.word	0x0002a210
        /*0f6c*/ 	.word	0x00000008
        /*0f70*/ 	.word	0x00000000
        /*0f74*/ 	.short	0x010a
        /*0f76*/ 	.byte	0x3f
	.zero		1


	//   ....[66]....
        /*0f78*/ 	.word	0x0002a260
        /*0f7c*/ 	.word	0x00000000
        /*0f80*/ 	.word	0x00000000
        /*0f84*/ 	.short	0x010a
        /*0f86*/ 	.byte	0x3f
	.zero		1


	//   ....[67]....
        /*0f88*/ 	.word	0x0002a2b0
        /*0f8c*/ 	.word	0x00000004
        /*0f90*/ 	.word	0x00000000
        /*0f94*/ 	.short	0x010a
        /*0f96*/ 	.byte	0x3f
	.zero		1


	//   ....[68]....
        /*0f98*/ 	.word	0x0002a300
        /*0f9c*/ 	.word	0x00000000
        /*0fa0*/ 	.word	0x00000000
        /*0fa4*/ 	.short	0x010a
        /*0fa6*/ 	.byte	0x3f
	.zero		1


	//   ....[69]....
        /*0fa8*/ 	.word	0x0002a350
        /*0fac*/ 	.word	0x00000004
        /*0fb0*/ 	.word	0x00000000
        /*0fb4*/ 	.short	0x010a
        /*0fb6*/ 	.byte	0x3f
	.zero		1


	//   ....[70]....
        /*0fb8*/ 	.word	0x0002a4f0
        /*0fbc*/ 	.word	0x00000000
        /*0fc0*/ 	.word	0x00032440
        /*0fc4*/ 	.short	0x010a
        /*0fc6*/ 	.byte	0x3f
	.zero		1


	//   ....[71]....
        /*0fc8*/ 	.word	0x0002bdf0
        /*0fcc*/ 	.word	0x00000002
        /*0fd0*/ 	.word	0x00032420
        /*0fd4*/ 	.short	0x010a
        /*0fd6*/ 	.byte	0x3f
	.zero		1


	//   ....[72]....
        /*0fd8*/ 	.word	0x0002be40
        /*0fdc*/ 	.word	0x00000002
        /*0fe0*/ 	.word	0x00032460
        /*0fe4*/ 	.short	0x010a
        /*0fe6*/ 	.byte	0x3f
	.zero		1


	//   ....[73]....
        /*0fe8*/ 	.word	0x0002be90
        /*0fec*/ 	.word	0x00000003
        /*0ff0*/ 	.word	0x00032440
        /*0ff4*/ 	.short	0x010a
        /*0ff6*/ 	.byte	0x3f
	.zero		1


	//   ....[74]....
        /*0ff8*/ 	.word	0x0002bee0
        /*0ffc*/ 	.word	0x00000003
        /*1000*/ 	.word	0x00032460
        /*1004*/ 	.short	0x010a
        /*1006*/ 	.byte	0x3f
	.zero		1


	//   ....[75]....
        /*1008*/ 	.word	0x0002bf30
        /*100c*/ 	.word	0x00000002
        /*1010*/ 	.word	0x00032440
        /*1014*/ 	.short	0x010a
        /*1016*/ 	.byte	0x3f
	.zero		1


	//   ....[76]....
        /*1018*/ 	.word	0x0002bf80
        /*101c*/ 	.word	0x00000002
        /*1020*/ 	.word	0x00032460
        /*1024*/ 	.short	0x010a
        /*1026*/ 	.byte	0x3f
	.zero		1


	//   ....[77]....
        /*1028*/ 	.word	0x0002bfd0
        /*102c*/ 	.word	0x00000003
        /*1030*/ 	.word	0x00032440
        /*1034*/ 	.short	0x010a
        /*1036*/ 	.byte	0x3f
	.zero		1


	//   ....[78]....
        /*1038*/ 	.word	0x0002c020
        /*103c*/ 	.word	0x00000003
        /*1040*/ 	.word	0x00032460
        /*1044*/ 	.short	0x010a
        /*1046*/ 	.byte	0x3f
	.zero		1


	//   ....[79]....
        /*1048*/ 	.word	0x0002ca20
        /*104c*/ 	.word	0x00000000
        /*1050*/ 	.word	0x00032420
        /*1054*/ 	.short	0x010a
        /*1056*/ 	.byte	0x3f
	.zero		1


	//   ....[80]....
        /*1058*/ 	.word	0x0002cbc0
        /*105c*/ 	.word	0x00000006
        /*1060*/ 	.word	0x00000000
        /*1064*/ 	.short	0x010a
        /*1066*/ 	.byte	0x3f
	.zero		1


	//   ....[81]....
        /*1068*/ 	.word	0x0002cc10
        /*106c*/ 	.word	0x00000007
        /*1070*/ 	.word	0x00000000
        /*1074*/ 	.short	0x010a
        /*1076*/ 	.byte	0x3f
	.zero		1


	//   ....[82]....
        /*1078*/ 	.word	0x0002cc60
        /*107c*/ 	.word	0x00000004
        /*1080*/ 	.word	0x00000000
        /*1084*/ 	.short	0x010a
        /*1086*/ 	.byte	0x3f
	.zero		1


	//   ....[83]....
        /*1088*/ 	.word	0x0002d000
        /*108c*/ 	.word	0x0000000c
        /*1090*/ 	.word	0x00000000
        /*1094*/ 	.short	0x010a
        /*1096*/ 	.byte	0x3f
	.zero		1


	//   ....[84]....
        /*1098*/ 	.word	0x0002d140
        /*109c*/ 	.word	0x00000002
        /*10a0*/ 	.word	0x00000000
        /*10a4*/ 	.short	0x010a
        /*10a6*/ 	.byte	0x3f
	.zero		1


	//   ....[85]....
        /*10a8*/ 	.word	0x0002d7a0
        /*10ac*/ 	.word	0x0000000b
        /*10b0*/ 	.word	0x00000000
        /*10b4*/ 	.short	0x010a
        /*10b6*/ 	.byte	0x3f
	.zero		1


	//   ....[86]....
        /*10b8*/ 	.word	0x0002d8e0
        /*10bc*/ 	.word	0x00000008
        /*10c0*/ 	.word	0x00000000
        /*10c4*/ 	.short	0x010a
        /*10c6*/ 	.byte	0x3f
	.zero		1


	//   ....[87]....
        /*10c8*/ 	.word	0x0002eb30
        /*10cc*/ 	.word	0x00000002
        /*10d0*/ 	.word	0x00000000
        /*10d4*/ 	.short	0x0101
        /*10d6*/ 	.byte	0x3f
	.zero		1


	//   ....[88]....
        /*10d8*/ 	.word	0x00048910
        /*10dc*/ 	.word	0x00000004
        /*10e0*/ 	.word	0x00000000
        /*10e4*/ 	.short	0x0101
        /*10e6*/ 	.byte	0x3f
	.zero		1


	//   ....[89]....
        /*10e8*/ 	.word	0x00048940
        /*10ec*/ 	.word	0x00000002
        /*10f0*/ 	.word	0x00000000
        /*10f4*/ 	.short	0x010a
        /*10f6*/ 	.byte	0x3f
	.zero		1


	//   ....[90]....
        /*10f8*/ 	.word	0x00048990
        /*10fc*/ 	.word	0x00000008
        /*1100*/ 	.word	0x00000000
        /*1104*/ 	.short	0x010a
        /*1106*/ 	.byte	0x3f
	.zero		1


	//----- nvinfo : EIATTR_NUM_MBARRIERS
	.align		4
.L_1455:
        /*1108*/ 	.byte	0x03, 0x38
        /*110a*/ 	.short	0x0017


	//----- nvinfo : EIATTR_EXIT_INSTR_OFFSETS
	.align		4
        /*110c*/ 	.byte	0x04, 0x1c
        /*110e*/ 	.short	(.L_1457 - .L_1456)


	//   ....[0]....
.L_1456:
        /*1110*/ 	.word	0x00000b70


	//   ....[1]....
        /*1114*/ 	.word	0x00022e50


	//   ....[2]....
        /*1118*/ 	.word	0x0002a0f0


	//----- nvinfo : EIATTR_MAX_THREADS
	.align		4
.L_1457:
        /*111c*/ 	.byte	0x04, 0x05
        /*111e*/ 	.short	(.L_1459 - .L_1458)
.L_1458:
        /*1120*/ 	.word	0x00000180
        /*1124*/ 	.word	0x00000001
        /*1128*/ 	.word	0x00000001


	//----- nvinfo : EIATTR_CRS_STACK_SIZE
	.align		4
.L_1459:
        /*112c*/ 	.byte	0x04, 0x1e
        /*112e*/ 	.short	(.L_1461 - .L_1460)
.L_1460:
        /*1130*/ 	.word	0x00000000


	//----- nvinfo : EIATTR_CBANK_PARAM_SIZE
	.align		4
.L_1461:
        /*1134*/ 	.byte	0x03, 0x19
        /*1136*/ 	.short	0x0bf0


	//----- nvinfo : EIATTR_PARAM_CBANK
	.align		4
        /*1138*/ 	.byte	0x04, 0x0a
        /*113a*/ 	.short	(.L_1463 - .L_1462)
	.align		4
.L_1462:
        /*113c*/ 	.word	index@(.nv.constant0._ZN7cutlass13device_kernelIN5flash11enable_sm90INS1_16FlashAttnFwdSm90INS1_25CollectiveMainloopFwdSm90ILi2EN4cute5tupleIJNS5_1CILi1EEES8_S8_EEENS6_IJNS7_ILi128EEENS7_ILi96EEENS7_ILi64EEEEEELi256ENS_6half_tEfNS_4arch4Sm90ELb0ELb1ELb1ELb1ELb0ELb0ELb1ELb1ELb0ELb1ELb0ELb0EEENS1_21CollectiveEpilogueFwdINS6_IJSA_NS7_ILi256EEESB_EEES9_SE_SG_Li256ELb1ELb1ELb0ELb0EEENS1_36VarlenDynamicPersistentTileSchedulerILi128ELi96ELi256ELi128ELb0ELb1ELb1ELb1ELb0ELb1EEEEEEEEEvNT_6ParamsE)
        /*1140*/ 	.short	0x0210
        /*1142*/ 	.short	0x0bf0


	//----- nvinfo : EIATTR_SW_WAR
	.align		4
.L_1463:
        /*1144*/ 	.byte	0x04, 0x36
        /*1146*/ 	.short	(.L_1465 - .L_1464)
.L_1464:
        /*1148*/ 	.word	0x00000008
.L_1465:


//--------------------- .nv.info._ZN7cutlass13device_kernelIN5flash11enable_sm90INS1_16FlashAttnFwdSm90INS1_25CollectiveMainloopFwdSm90ILi2EN4cute5tupleIJNS5_1CILi1EEES8_S8_EEENS6_IJNS7_ILi128EEENS7_ILi96EEENS7_ILi64EEEEEELi256ENS_6half_tEfNS_4arch4Sm90ELb0ELb1ELb1ELb1ELb0ELb1ELb1ELb1ELb0ELb1ELb0ELb0EEENS1_21CollectiveEpilogueFwdINS6_IJSA_NS7_ILi256EEESB_EEES9_SE_SG_Li256ELb1ELb1ELb0ELb0EEENS1_36VarlenDynamicPersistentTileSchedulerILi128ELi96ELi256ELi128ELb0ELb1ELb1ELb1ELb0ELb1EEEEEEEEEvNT_6ParamsE --------------------------
	.section	.nv.info._ZN7cutlass13device_kernelIN5flash11enable_sm90INS1_16FlashAttnFwdSm90INS1_25CollectiveMainloopFwdSm90ILi2EN4cute5tupleIJNS5_1CILi1EEES8_S8_EEENS6_IJNS7_ILi128EEENS7_ILi96EEENS7_ILi64EEEEEELi256ENS_6half_tEfNS_4arch4Sm90ELb0ELb1ELb1ELb1ELb0ELb1ELb1ELb1ELb0ELb1ELb0ELb0EEENS1_21CollectiveEpilogueFwdINS6_IJSA_NS7_ILi256EEESB_EEES9_SE_SG_Li256ELb1ELb1ELb0ELb0EEENS1_36VarlenDynamicPersistentTileSchedulerILi128ELi96ELi256ELi128ELb0ELb1ELb1ELb1ELb0ELb1EEEEEEEEEvNT_6ParamsE,"",@"SHT_CUDA_INFO"
	.sectionflags	@""
	.align	4


	//----- nvinfo : EIATTR_CUDA_API_VERSION
	.align		4
        /*0000*/ 	.byte	0x04, 0x37
        /*0002*/ 	.short	(.L_1467 - .L_1466)
.L_1466:
        /*0004*/ 	.word	0x00000082


	//----- nvinfo : EIATTR_KPARAM_INFO
	.align		4
.L_1467:
        /*0008*/ 	.byte	0x04, 0x17
        /*000a*/ 	.short	(.L_1469 - .L_1468)
.L_1468:
        /*000c*/ 	.word	0x00000000
        /*0010*/ 	.short	0x0000
        /*0012*/ 	.short	0x0070
        /*0014*/ 	.byte	0x00, 0xf0, 0x01, 0x2e


	//----- nvinfo : EIATTR_SPARSE_MMA_MASK
	.align		4
.L_1469:
        /*0018*/ 	.byte	0x03, 0x50
        /*001a*/ 	.short	0x0000


	//----- nvinfo : EIATTR_MAXREG_COUNT
	.align		4
        /*001c*/ 	.byte	0x03, 0x1b
        /*001e*/ 	.short	0x00a8


	//----- nvinfo : EIATTR_NUM_BARRIERS
	.align		4
        /*0020*/ 	.byte	0x02, 0x4c
        /*0022*/ 	.byte	0x10
	.zero		1


	//----- nvinfo : EIATTR_EXTERNS
	.align		4
        /*0024*/ 	.byte	0x04, 0x0f
        /*0026*/ 	.short	(.L_1471 - .L_1470)


	//   ....[0]....
	.align		4
.L_1470:
        /*0028*/ 	.word	index@(__assertfail)


	//----- nvinfo : EIATTR_ANNOTATIONS
	.align		4
.L_1471:
        /*002c*/ 	.byte	0x04, 0x55
        /*002e*/ 	.short	(.L_1473 - .L_1472)


	//   ....[0]....
.L_1472:
        /* <DEDUP_REMOVED lines=100> */


	//----- nvinfo : EIATTR_MERCURY_ISA_VERSION
	.align		4
.L_1473:
        /*0660*/ 	.byte	0x03, 0x5f
        /*0662*/ 	.short	0x0101


	//----- nvinfo : EIATTR_UNUSED_LOAD_BYTE_OFFSET
	.align		4
        /*0664*/ 	.byte	0x04, 0x44
        /*0666*/ 	.short	(.L_1475 - .L_1474)


	//   ....[0]....
.L_1474:
        /*0668*/ 	.word	0x00000be0
        /*066c*/ 	.word	0x0000fff0


	//   ....[1]....
        /*0670*/ 	.word	0x0002b9e0
        /*0674*/ 	.word	0x0000fff0


	//----- nvinfo : EIATTR_INT_WARP_WIDE_INSTR_OFFSETS
	.align		4
.L_1475:
        /*0678*/ 	.byte	0x04, 0x31
        /*067a*/ 	.short	(.L_1477 - .L_1476)


	//   ....[0]....
.L_1476:
        /*067c*/ 	.word	0x000001e0


	//   ....[1]....
        /*0680*/ 	.word	0x00000220


	//   ....[2]....
        /*0684*/ 	.word	0x00000290


	//   ....[3]....
        /*0688*/ 	.word	0x000002a0


	//   ....[4]....
        /*068c*/ 	.word	0x00031860


	//   ....[5]....
        /*0690*/ 	.word	0x000318f0


	//   ....[6]....
        /*0694*/ 	.word	0x000364b0


	//   ....[7]....
        /*0698*/ 	.word	0x00036540


	//----- nvinfo : EIATTR_COOP_GROUP_MASK_REGIDS
	.align		4
.L_1477:
        /*069c*/ 	.byte	0x04, 0x29
        /*069e*/ 	.short	(.L_1479 - .L_1478)


	//   ....[0]....
.L_1478:
        /*06a0*/ 	.word	0xffffffff


	//   ....[1]....
        /*06a4*/ 	.word	0xffffffff


	//   ....[2]....
        /*06a8*/ 	.word	0xffffffff


	//   ....[3]....
        /*06ac*/ 	.word	0xffffffff


	//   ....[4]....
        /*06b0*/ 	.word	0xffffffff


	//   ....[5]....
        /*06b4*/ 	.word	0xffffffff


	//   ....[6]....
        /*06b8*/ 	.word	0xffffffff


	//   ....[7]....
        /*06bc*/ 	.word	0xffffffff


	//   ....[8]....
        /*06c0*/ 	.word	0xffffffff


	//   ....[9]....
        /*06c4*/ 	.word	0xffffffff


	//   ....[10]....
        /*06c8*/ 	.word	0xffffffff


	//   ....[11]....
        /*06cc*/ 	.word	0xffffffff


	//   ....[12]....
        /*06d0*/ 	.word	0xffffffff


	//   ....[13]....
        /*06d4*/ 	.word	0xffffffff


	//   ....[14]....
        /*06d8*/ 	.word	0xffffffff


	//   ....[15]....
        /*06dc*/ 	.word	0xffffffff


	//   ....[16]....
        /*06e0*/ 	.word	0xffffffff


	//   ....[17]....
        /*06e4*/ 	.word	0xffffffff


	//   ....[18]....
        /*06e8*/ 	.word	0xffffffff


	//   ....[19]....
        /*06ec*/ 	.word	0xffffffff


	//   ....[20]....
        /*06f0*/ 	.word	0xffffffff


	//   ....[21]....
        /*06f4*/ 	.word	0xffffffff


	//   ....[22]....
        /*06f8*/ 	.word	0xffffffff


	//   ....[23]....
        /*06fc*/ 	.word	0xffffffff


	//   ....[24]....
        /*0700*/ 	.word	0xffffffff


	//   ....[25]....
        /*0704*/ 	.word	0xffffffff


	//   ....[26]....
        /*0708*/ 	.word	0xffffffff


	//   ....[27]....
        /*070c*/ 	.word	0xffffffff


	//   ....[28]....
        /*0710*/ 	.word	0xffffffff


	//   ....[29]....
        /*0714*/ 	.word	0xffffffff


	//   ....[30]....
        /*0718*/ 	.word	0xffffffff


	//   ....[31]....
        /*071c*/ 	.word	0xffffffff


	//   ....[32]....
        /*0720*/ 	.word	0xffffffff


	//   ....[33]....
        /*0724*/ 	.word	0xffffffff


	//   ....[34]....
        /*0728*/ 	.word	0xffffffff


	//   ....[35]....
        /*072c*/ 	.word	0xffffffff


	//   ....[36]....
        /*0730*/ 	.word	0xffffffff


	//   ....[37]....
        /*0734*/ 	.word	0xffffffff


	//   ....[38]....
        /*0738*/ 	.word	0xffffffff


	//   ....[39]....
        /*073c*/ 	.word	0xffffffff


	//   ....[40]....
        /*0740*/ 	.word	0xffffffff


	//   ....[41]....
        /*0744*/ 	.word	0xffffffff


	//   ....[42]....
        /*0748*/ 	.word	0xffffffff


	//   ....[43]....
        /*074c*/ 	.word	0xffffffff


	//   ....[44]....
        /*0750*/ 	.word	0xffffffff


	//   ....[45]....
        /*0754*/ 	.word	0xffffffff


	//   ....[46]....
        /*0758*/ 	.word	0xffffffff


	//   ....[47]....
        /*075c*/ 	.word	0xffffffff


	//   ....[48]....
        /*0760*/ 	.word	0xffffffff


	//   ....[49]....
        /*0764*/ 	.word	0xffffffff


	//   ....[50]....
        /*0768*/ 	.word	0xffffffff


	//   ....[51]....
        /*076c*/ 	.word	0xffffffff


	//   ....[52]....
        /*0770*/ 	.word	0xffffffff


	//   ....[53]....
        /*0774*/ 	.word	0xffffffff


	//   ....[54]....
        /*0778*/ 	.word	0xffffffff


	//   ....[55]....
        /*077c*/ 	.word	0xffffffff


	//   ....[56]....
        /*0780*/ 	.word	0xffffffff


	//   ....[57]....
        /*0784*/ 	.word	0xffffffff


	//   ....[58]....
        /*0788*/ 	.word	0xffffffff


	//   ....[59]....
        /*078c*/ 	.word	0xffffffff


	//   ....[60]....
        /*0790*/ 	.word	0xffffffff


	//   ....[61]....
        /*0794*/ 	.word	0xffffffff


	//   ....[62]....
        /*0798*/ 	.word	0xffffffff


	//   ....[63]....
        /*079c*/ 	.word	0xffffffff


	//   ....[64]....
        /*07a0*/ 	.word	0xffffffff


	//   ....[65]....
        /*07a4*/ 	.word	0xffffffff


	//   ....[66]....
        /*07a8*/ 	.word	0xffffffff


	//   ....[67]....
        /*07ac*/ 	.word	0xffffffff


	//   ....[68]....
        /*07b0*/ 	.word	0xffffffff


	//   ....[69]....
        /*07b4*/ 	.word	0xffffffff


	//   ....[70]....
        /*07b8*/ 	.word	0xffffffff


	//   ....[71]....
        /*07bc*/ 	.word	0xffffffff


	//   ....[72]....
        /*07c0*/ 	.word	0xffffffff


	//   ....[73]....
        /*07c4*/ 	.word	0xffffffff


	//   ....[74]....
        /*07c8*/ 	.word	0xffffffff


	//   ....[75]....
        /*07cc*/ 	.word	0xffffffff


	//   ....[76]....
        /*07d0*/ 	.word	0xffffffff


	//   ....[77]....
        /*07d4*/ 	.word	0xffffffff


	//   ....[78]....
        /*07d8*/ 	.word	0xffffffff


	//   ....[79]....
        /*07dc*/ 	.word	0xffffffff


	//   ....[80]....
        /*07e0*/ 	.word	0xffffffff


	//   ....[81]....
        /*07e4*/ 	.word	0xffffffff


	//   ....[82]....
        /*07e8*/ 	.word	0xffffffff


	//   ....[83]....
        /*07ec*/ 	.word	0xffffffff


	//   ....[84]....
        /*07f0*/ 	.word	0xffffffff


	//   ....[85]....
        /*07f4*/ 	.word	0xffffffff


	//   ....[86]....
        /*07f8*/ 	.word	0xffffffff


	//   ....[87]....
        /*07fc*/ 	.word	0xffffffff


	//   ....[88]....
        /*0800*/ 	.word	0xffffffff


	//   ....[89]....
        /*0804*/ 	.word	0xffffffff


	//   ....[90]....
        /*0808*/ 	.word	0xffffffff


	//   ....[91]....
        /*080c*/ 	.word	0xffffffff


	//   ....[92]....
        /*0810*/ 	.word	0xffffffff


	//   ....[93]....
        /*0814*/ 	.word	0xffffffff


	//   ....[94]....
        /*0818*/ 	.word	0xffffffff


	//   ....[95]....
        /*081c*/ 	.word	0xffffffff


	//   ....[96]....
        /*0820*/ 	.word	0xffffffff


	//   ....[97]....
        /*0824*/ 	.word	0xffffffff


	//   ....[98]....
        /*0828*/ 	.word	0xffffffff


	//   ....[99]....
        /*082c*/ 	.word	0xffffffff


	//   ....[100]....
        /*0830*/ 	.word	0xffffffff


	//   ....[101]....
        /*0834*/ 	.word	0xffffffff


	//   ....[102]....
        /*0838*/ 	.word	0xffffffff


	//   ....[103]....
        /*083c*/ 	.word	0xffffffff


	//   ....[104]....
        /*0840*/ 	.word	0xffffffff


	//   ....[105]....
        /*0844*/ 	.word	0xffffffff


	//   ....[106]....
        /*0848*/ 	.word	0xffffffff


	//   ....[107]....
        /*084c*/ 	.word	0xffffffff


	//   ....[108]....
        /*0850*/ 	.word	0xffffffff


	//   ....[109]....
        /*0854*/ 	.word	0xffffffff


	//   ....[110]....
        /*0858*/ 	.word	0xffffffff


	//   ....[111]....
        /*085c*/ 	.word	0xffffffff


	//   ....[112]....
        /*0860*/ 	.word	0xffffffff


	//   ....[113]....
        /*0864*/ 	.word	0xffffffff


	//   ....[114]....
        /*0868*/ 	.word	0xffffffff


	//   ....[115]....
        /*086c*/ 	.word	0xffffffff


	//   ....[116]....
        /*0870*/ 	.word	0xffffffff


	//   ....[117]....
        /*0874*/ 	.word	0xffffffff


	//   ....[118]....
        /*0878*/ 	.word	0xffffffff


	//   ....[119]....
        /*087c*/ 	.word	0xffffffff


	//   ....[120]....
        /*0880*/ 	.word	0xffffffff


	//   ....[121]....
        /*0884*/ 	.word	0xffffffff


	//   ....[122]....
        /*0888*/ 	.word	0xffffffff


	//   ....[123]....
        /*088c*/ 	.word	0xffffffff


	//   ....[124]....
        /*0890*/ 	.word	0xffffffff


	//   ....[125]....
        /*0894*/ 	.word	0xffffffff


	//   ....[126]....
        /*0898*/ 	.word	0xffffffff


	//   ....[127]....
        /*089c*/ 	.word	0xffffffff


	//   ....[128]....
        /*08a0*/ 	.word	0xffffffff


	//   ....[129]....
        /*08a4*/ 	.word	0xffffffff


	//   ....[130]....
        /*08a8*/ 	.word	0xffffffff


	//   ....[131]....
        /*08ac*/ 	.word	0xffffffff


	//   ....[132]....
        /*08b0*/ 	.word	0x0500000f


	//   ....[133]....
        /*08b4*/ 	.word	0x0500000f


	//   ....[134]....
        /*08b8*/ 	.word	0x0500000f


	//   ....[135]....
        /*08bc*/ 	.word	0x0500000f


	//   ....[136]....
        /*08c0*/ 	.word	0x0500000f


	//   ....[137]....
        /*08c4*/ 	.word	0x0500000f


	//   ....[138]....
        /*08c8*/ 	.word	0x0500000f


	//   ....[139]....
        /*08cc*/ 	.word	0x0500000f


	//   ....[140]....
        /*08d0*/ 	.word	0x0500000f


	//   ....[141]....
        /*08d4*/ 	.word	0x0500000f


	//   ....[142]....
        /*08d8*/ 	.word	0x0500000f


	//   ....[143]....
        /*08dc*/ 	.word	0x0500000f


	//   ....[144]....
        /*08e0*/ 	.word	0x0500000f


	//   ....[145]....
        /*08e4*/ 	.word	0x0500000f


	//   ....[146]....
        /*08e8*/ 	.word	0x0500000f


	//   ....[147]....
        /*08ec*/ 	.word	0x0500000f


	//   ....[148]....
        /*08f0*/ 	.word	0x0500000f


	//   ....[149]....
        /*08f4*/ 	.word	0x0500000f


	//   ....[150]....
        /*08f8*/ 	.word	0x0500000f


	//   ....[151]....
        /*08fc*/ 	.word	0x0500000f


	//   ....[152]....
        /*0900*/ 	.word	0x0500000f


	//   ....[153]....
        /*0904*/ 	.word	0x0500000f


	//   ....[154]....
        /*0908*/ 	.word	0x0500000f


	//   ....[155]....
        /*090c*/ 	.word	0x0500000f


	//   ....[156]....
        /*0910*/ 	.word	0x0500000f


	//   ....[157]....
        /*0914*/ 	.word	0x0500000f


	//   ....[158]....
        /*0918*/ 	.word	0x0500000f


	//   ....[159]....
        /*091c*/ 	.word	0x0500000f


	//   ....[160]....
        /*0920*/ 	.word	0x0500000f


	//   ....[161]....
        /*0924*/ 	.word	0x0500000f


	//   ....[162]....
        /*0928*/ 	.word	0x0500000f


	//   ....[163]....
        /*092c*/ 	.word	0x0500000f


	//   ....[164]....
        /*0930*/ 	.word	0x0500000f


	//   ....[165]....
        /*0934*/ 	.word	0x0500000f


	//   ....[166]....
        /*0938*/ 	.word	0x0500000f


	//   ....[167]....
        /*093c*/ 	.word	0x0500000f


	//   ....[168]....
        /*0940*/ 	.word	0x0500000f


	//   ....[169]....
        /*0944*/ 	.word	0x0500000f


	//   ....[170]....
        /*0948*/ 	.word	0x0500000f


	//   ....[171]....
        /*094c*/ 	.word	0x0500000f


	//   ....[172]....
        /*0950*/ 	.word	0x0500000f


	//   ....[173]....
        /*0954*/ 	.word	0x0500000f


	//   ....[174]....
        /*0958*/ 	.word	0x0500000f


	//   ....[175]....
        /*095c*/ 	.word	0x0500000f


	//   ....[176]....
        /*0960*/ 	.word	0x0500000f


	//   ....[177]....
        /*0964*/ 	.word	0x0500000f


	//   ....[178]....
        /*0968*/ 	.word	0x0500000f


	//   ....[179]....
        /*096c*/ 	.word	0x0500000f


	//   ....[180]....
        /*0970*/ 	.word	0x0500000f


	//   ....[181]....
        /*0974*/ 	.word	0x0500000f


	//   ....[182]....
        /*0978*/ 	.word	0x0500000f


	//   ....[183]....
        /*097c*/ 	.word	0x0500000f


	//   ....[184]....
        /*0980*/ 	.word	0x0500000f


	//   ....[185]....
        /*0984*/ 	.word	0x0500000f


	//   ....[186]....
        /*0988*/ 	.word	0x0500000f


	//   ....[187]....
        /*098c*/ 	.word	0x0500000f


	//   ....[188]....
        /*0990*/ 	.word	0x0500000f


	//   ....[189]....
        /*0994*/ 	.word	0x0500000f


	//   ....[190]....
        /*0998*/ 	.word	0x0500000f


	//   ....[191]....
        /*099c*/ 	.word	0x0500000f


	//   ....[192]....
        /*09a0*/ 	.word	0x0500000f


	//   ....[193]....
        /*09a4*/ 	.word	0x0500000f


	//   ....[194]....
        /*09a8*/ 	.word	0x0500000f


	//   ....[195]....
        /*09ac*/ 	.word	0x0500000f


	//   ....[196]....
        /*09b0*/ 	.word	0x0500000f


	//   ....[197]....
        /*09b4*/ 	.word	0x0500000f


	//   ....[198]....
        /*09b8*/ 	.word	0x0500000f


	//   ....[199]....
        /*09bc*/ 	.word	0x0500000f


	//   ....[200]....
        /*09c0*/ 	.word	0x0500000f


	//   ....[201]....
        /*09c4*/ 	.word	0x0500000f


	//   ....[202]....
        /*09c8*/ 	.word	0x0500000f


	//   ....[203]....
        /*09cc*/ 	.word	0x0500000f


	//   ....[204]....
        /*09d0*/ 	.word	0x0500000f


	//   ....[205]....
        /*09d4*/ 	.word	0x0500000f


	//   ....[206]....
        /*09d8*/ 	.word	0x0500000f


	//   ....[207]....
        /*09dc*/ 	.word	0x0500000f


	//   ....[208]....
        /*09e0*/ 	.word	0x0500000f


	//   ....[209]....
        /*09e4*/ 	.word	0xffffffff


	//   ....[210]....
        /*09e8*/ 	.word	0xffffffff


	//   ....[211]....
        /*09ec*/ 	.word	0xffffffff


	//   ....[212]....
        /*09f0*/ 	.word	0xffffffff


	//   ....[213]....
        /*09f4*/ 	.word	0xffffffff


	//   ....[214]....
        /*09f8*/ 	.word	0xffffffff


	//----- nvinfo : EIATTR_COOP_GROUP_INSTR_OFFSETS
	.align		4
.L_1479:
        /*09fc*/ 	.byte	0x04, 0x28
        /*09fe*/ 	.short	(.L_1481 - .L_1480)


	//   ....[0]....
.L_1480:
        /*0a00*/ 	.word	0x000000c0


	//   ....[1]....
        /*0a04*/ 	.word	0x000001f0


	//   ....[2]....
        /*0a08*/ 	.word	0x00000240


	//   ....[3]....
        /*0a0c*/ 	.word	0x00000490


	//   ....[4]....
        /*0a10*/ 	.word	0x000005f0


	//   ....[5]....
        /*0a14*/ 	.word	0x00000710


	//   ....[6]....
        /*0a18*/ 	.word	0x00000870


	//   ....[7]....
        /*0a1c*/ 	.word	0x000065c0


	//   ....[8]....
        /*0a20*/ 	.word	0x000072d0


	//   ....[9]....
        /*0a24*/ 	.word	0x000072e0


	//   ....[10]....
        /*0a28*/ 	.word	0x000072f0


	//   ....[11]....
        /*0a2c*/ 	.word	0x00007300


	//   ....[12]....
        /*0a30*/ 	.word	0x000075f0


	//   ....[13]....
        /*0a34*/ 	.word	0x00007600


	//   ....[14]....
        /*0a38*/ 	.word	0x00007610


	//   ....[15]....
        /*0a3c*/ 	.word	0x00007620


	//   ....[16]....
        /*0a40*/ 	.word	0x000087b0


	//   ....[17]....
        /*0a44*/ 	.word	0x000087d0


	//   ....[18]....
        /*0a48*/ 	.word	0x000087e0


	//   ....[19]....
        /*0a4c*/ 	.word	0x000087f0


	//   ....[20]....
        /*0a50*/ 	.word	0x000088e0


	//   ....[21]....
        /*0a54*/ 	.word	0x00008920


	//   ....[22]....
        /*0a58*/ 	.word	0x00008950


	//   ....[23]....
        /*0a5c*/ 	.word	0x00008980


	//   ....[24]....
        /*0a60*/ 	.word	0x0000b8b0


	//   ....[25]....
        /*0a64*/ 	.word	0x0000bed0


	//   ....[26]....
        /*0a68*/ 	.word	0x0000cf70


	//   ....[27]....
        /*0a6c*/ 	.word	0x0000d000


	//   ....[28]....
        /*0a70*/ 	.word	0x0000d0d0


	//   ....[29]....
        /*0a74*/ 	.word	0x0000d140


	//   ....[30]....
        /*0a78*/ 	.word	0x00016fd0


	//   ....[31]....
        /*0a7c*/ 	.word	0x00017150


	//   ....[32]....
        /*0a80*/ 	.word	0x00017270


	//   ....[33]....
        /*0a84*/ 	.word	0x00017290


	//   ....[34]....
        /*0a88*/ 	.word	0x00020b90


	//   ....[35]....
        /*0a8c*/ 	.word	0x00021210


	//   ....[36]....
        /*0a90*/ 	.word	0x00022150


	//   ....[37]....
        /*0a94*/ 	.word	0x00022210


	//   ....[38]....
        /*0a98*/ 	.word	0x000224b0


	//   ....[39]....
        /*0a9c*/ 	.word	0x000224e0


	//   ....[40]....
        /*0aa0*/ 	.word	0x0002aa40


	//   ....[41]....
        /*0aa4*/ 	.word	0x0002aa60


	//   ....[42]....
        /*0aa8*/ 	.word	0x0002aac0


	//   ....[43]....
        /*0aac*/ 	.word	0x0002ab00


	//   ....[44]....
        /*0ab0*/ 	.word	0x0002cb50


	//   ....[45]....
        /*0ab4*/ 	.word	0x0002cb80


	//   ....[46]....
        /*0ab8*/ 	.word	0x0002cbd0


	//   ....[47]....
        /*0abc*/ 	.word	0x0002cbf0


	//   ....[48]....
        /*0ac0*/ 	.word	0x0002d4d0


	//   ....[49]....
        /*0ac4*/ 	.word	0x0002d530


	//   ....[50]....
        /*0ac8*/ 	.word	0x0002d670


	//   ....[51]....
        /*0acc*/ 	.word	0x0002d690


	//   ....[52]....
        /*0ad0*/ 	.word	0x0002d7d0


	//   ....[53]....
        /*0ad4*/ 	.word	0x0002d7f0


	//   ....[54]....
        /*0ad8*/ 	.word	0x0002d940


	//   ....[55]....
        /*0adc*/ 	.word	0x0002d960


	//   ....[56]....
        /*0ae0*/ 	.word	0x0002e190


	//   ....[57]....
        /*0ae4*/ 	.word	0x0002e1a0


	//   ....[58]....
        /*0ae8*/ 	.word	0x0002e340


	//   ....[59]....
        /*0aec*/ 	.word	0x0002e350


	//   ....[60]....
        /*0af0*/ 	.word	0x0002e4e0


	//   ....[61]....
        /*0af4*/ 	.word	0x0002e4f0


	//   ....[62]....
        /*0af8*/ 	.word	0x0002e680


	//   ....[63]....
        /*0afc*/ 	.word	0x0002e690


	//   ....[64]....
        /*0b00*/ 	.word	0x0002e880


	//   ....[65]....
        /*0b04*/ 	.word	0x0002ea60


	//   ....[66]....
        /*0b08*/ 	.word	0x0002ea90


	//   ....[67]....
        /*0b0c*/ 	.word	0x0002eac0


	//   ....[68]....
        /*0b10*/ 	.word	0x0002eaf0


	//   ....[69]....
        /*0b14*/ 	.word	0x0002eb20


	//   ....[70]....
        /*0b18*/ 	.word	0x0002eb50


	//   ....[71]....
        /*0b1c*/ 	.word	0x0002ecc0


	//   ....[72]....
        /*0b20*/ 	.word	0x0002ecf0


	//   ....[73]....
        /*0b24*/ 	.word	0x0002ed20


	//   ....[74]....
        /*0b28*/ 	.word	0x0002ed50


	//   ....[75]....
        /*0b2c*/ 	.word	0x0002ed80


	//   ....[76]....
        /*0b30*/ 	.word	0x0002edb0


	//   ....[77]....
        /*0b34*/ 	.word	0x0002ee50


	//   ....[78]....
        /*0b38*/ 	.word	0x0002eeb0


	//   ....[79]....
        /*0b3c*/ 	.word	0x0002ef40


	//   ....[80]....
        /*0b40*/ 	.word	0x00030050


	//   ....[81]....
        /*0b44*/ 	.word	0x00031e20


	//   ....[82]....
        /*0b48*/ 	.word	0x00032980


	//   ....[83]....
        /*0b4c*/ 	.word	0x00032990


	//   ....[84]....
        /*0b50*/ 	.word	0x000329b0


	//   ....[85]....
        /*0b54*/ 	.word	0x000329d0


	//   ....[86]....
        /*0b58*/ 	.word	0x00032ac0


	//   ....[87]....
        /*0b5c*/ 	.word	0x00032b50


	//   ....[88]....
        /*0b60*/ 	.word	0x00032b80


	//   ....[89]....
        /*0b64*/ 	.word	0x00032c00


	//   ....[90]....
        /*0b68*/ 	.word	0x00032c30


	//   ....[91]....
        /*0b6c*/ 	.word	0x00032cb0


	//   ....[92]....
        /*0b70*/ 	.word	0x00032ce0


	//   ....[93]....
        /*0b74*/ 	.word	0x00032d60


	//   ....[94]....
        /*0b78*/ 	.word	0x00032d90


	//   ....[95]....
        /*0b7c*/ 	.word	0x00032df0


	//   ....[96]....
        /*0b80*/ 	.word	0x00032e00


	//   ....[97]....
        /*0b84*/ 	.word	0x00032e70


	//   ....[98]....
        /*0b88*/ 	.word	0x00033590


	//   ....[99]....
        /*0b8c*/ 	.word	0x000335e0


	//   ....[100]....
        /*0b90*/ 	.word	0x000336a0


	//   ....[101]....
        /*0b94*/ 	.word	0x000336b0


	//   ....[102]....
        /*0b98*/ 	.word	0x00033770


	//   ....[103]....
        /*0b9c*/ 	.word	0x00033780


	//   ....[104]....
        /*0ba0*/ 	.word	0x00033840


	//   ....[105]....
        /*0ba4*/ 	.word	0x00033850


	//   ....[106]....
        /*0ba8*/ 	.word	0x000338f0


	//   ....[107]....
        /*0bac*/ 	.word	0x00033900


	//   ....[108]....
        /*0bb0*/ 	.word	0x000339b0


	//   ....[109]....
        /*0bb4*/ 	.word	0x000339c0


	//   ....[110]....
        /*0bb8*/ 	.word	0x00033a70


	//   ....[111]....
        /*0bbc*/ 	.word	0x00033a80


	//   ....[112]....
        /*0bc0*/ 	.word	0x00033a90


	//   ....[113]....
        /*0bc4*/ 	.word	0x00033b00


	//   ....[114]....
        /*0bc8*/ 	.word	0x00036740


	//   ....[115]....
        /*0bcc*/ 	.word	0x000367a0


	//   ....[116]....
        /*0bd0*/ 	.word	0x000367d0


	//   ....[117]....
        /*0bd4*/ 	.word	0x000367e0


	//   ....[118]....
        /*0bd8*/ 	.word	0x00036810


	//   ....[119]....
        /*0bdc*/ 	.word	0x00036840


	//   ....[120]....
        /*0be0*/ 	.word	0x00036870


	//   ....[121]....
        /*0be4*/ 	.word	0x000368a0


	//   ....[122]....
        /*0be8*/ 	.word	0x00036a20


	//   ....[123]....
        /*0bec*/ 	.word	0x00036a50


	//   ....[124]....
        /*0bf0*/ 	.word	0x00036a80


	//   ....[125]....
        /*0bf4*/ 	.word	0x00036ab0


	//   ....[126]....
        /*0bf8*/ 	.word	0x00036ae0


	//   ....[127]....
        /*0bfc*/ 	.word	0x00036b10


	//   ....[128]....
        /*0c00*/ 	.word	0x00036bd0


	//   ....[129]....
        /*0c04*/ 	.word	0x00036bf0


	//   ....[130]....
        /*0c08*/ 	.word	0x00036c60


	//   ....[131]....
        /*0c0c*/ 	.word	0x00037330


	//   ....[132]....
        /*0c10*/ 	.word	0x00037770


	//   ....[133]....
        /*0c14*/ 	.word	0x00037810


	//   ....[134]....
        /*0c18*/ 	.word	0x000378a0


	//   ....[135]....
        /*0c1c*/ 	.word	0x000378f0


	//   ....[136]....
        /*0c20*/ 	.word	0x00037940


	//   ....[137]....
        /*0c24*/ 	.word	0x000379d0


	//   ....[138]....
        /*0c28*/ 	.word	0x00037a60


	//   ....[139]....
        /*0c2c*/ 	.word	0x00037ab0


	//   ....[140]....
        /*0c30*/ 	.word	0x00037b00


	//   ....[141]....
        /*0c34*/ 	.word	0x00037bf0


	//   ....[142]....
        /*0c38*/ 	.word	0x00037ca0


	//   ....[143]....
        /*0c3c*/ 	.word	0x00037d20


	//   ....[144]....
        /*0c40*/ 	.word	0x00037da0


	//   ....[145]....
        /*0c44*/ 	.word	0x00037e40


	//   ....[146]....
        /*0c48*/ 	.word	0x00037ed0


	//   ....[147]....
        /*0c4c*/ 	.word	0x00037f30


	//   ....[148]....
        /*0c50*/ 	.word	0x00037fc0


	//   ....[149]....
        /*0c54*/ 	.word	0x00038390


	//   ....[150]....
        /*0c58*/ 	.word	0x000383e0


	//   ....[151]....
        /*0c5c*/ 	.word	0x00038470


	//   ....[152]....
        /*0c60*/ 	.word	0x00038500


	//   ....[153]....
        /*0c64*/ 	.word	0x00038590


	//   ....[154]....
        /*0c68*/ 	.word	0x00038620


	//   ....[155]....
        /*0c6c*/ 	.word	0x000386b0


	//   ....[156]....
        /*0c70*/ 	.word	0x00038740


	//   ....[157]....
        /*0c74*/ 	.word	0x00038800


	//   ....[158]....
        /*0c78*/ 	.word	0x00038af0


	//   ....[159]....
        /*0c7c*/ 	.word	0x00038c80


	//   ....[160]....
        /*0c80*/ 	.word	0x00038ce0


	//   ....[161]....
        /*0c84*/ 	.word	0x00038d40


	//   ....[162]....
        /*0c88*/ 	.word	0x00038da0


	//   ....[163]....
        /*0c8c*/ 	.word	0x00038e40


	//   ....[164]....
        /*0c90*/ 	.word	0x00038f30


	//   ....[165]....
        /*0c94*/ 	.word	0x00039060


	//   ....[166]....
        /*0c98*/ 	.word	0x00039100


	//   ....[167]....
        /*0c9c*/ 	.word	0x000391d0


	//   ....[168]....
        /*0ca0*/ 	.word	0x00039270


	//   ....[169]....
        /*0ca4*/ 	.word	0x00039340


	//   ....[170]....
        /*0ca8*/ 	.word	0x000393e0


	//   ....[171]....
        /*0cac*/ 	.word	0x000394b0


	//   ....[172]....
        /*0cb0*/ 	.word	0x00039550


	//   ....[173]....
        /*0cb4*/ 	.word	0x00039600


	//   ....[174]....
        /*0cb8*/ 	.word	0x000396e0


	//   ....[175]....
        /*0cbc*/ 	.word	0x00039940


	//   ....[176]....
        /*0cc0*/ 	.word	0x000399f0


	//   ....[177]....
        /*0cc4*/ 	.word	0x00039af0


	//   ....[178]....
        /*0cc8*/ 	.word	0x00039be0


	//   ....[179]....
        /*0ccc*/ 	.word	0x00039c70


	//   ....[180]....
        /*0cd0*/ 	.word	0x00039d60


	//   ....[181]....
        /*0cd4*/ 	.word	0x00039df0


	//   ....[182]....
        /*0cd8*/ 	.word	0x00039ee0


	//   ....[183]....
        /*0cdc*/ 	.word	0x00039f70


	//   ....[184]....
        /*0ce0*/ 	.word	0x0003a060


	//   ....[185]....
        /*0ce4*/ 	.word	0x0003a0f0


	//   ....[186]....
        /*0ce8*/ 	.word	0x0003a1d0


	//   ....[187]....
        /*0cec*/ 	.word	0x0003a300


	//   ....[188]....
        /*0cf0*/ 	.word	0x0003a350


	//   ....[189]....
        /*0cf4*/ 	.word	0x0003a3b0


	//   ....[190]....
        /*0cf8*/ 	.word	0x0003a450


	//   ....[191]....
        /*0cfc*/ 	.word	0x0003a7f0


	//   ....[192]....
        /*0d00*/ 	.word	0x0003a890


	//   ....[193]....
        /*0d04*/ 	.word	0x0003a9b0


	//   ....[194]....
        /*0d08*/ 	.word	0x0003aa30


	//   ....[195]....
        /*0d0c*/ 	.word	0x0003aab0


	//   ....[196]....
        /*0d10*/ 	.word	0x0003ab30


	//   ....[197]....
        /*0d14*/ 	.word	0x0003abb0


	//   ....[198]....
        /*0d18*/ 	.word	0x0003ac40


	//   ....[199]....
        /*0d1c*/ 	.word	0x0003ace0


	//   ....[200]....
        /*0d20*/ 	.word	0x0003ad90


	//   ....[201]....
        /*0d24*/ 	.word	0x0003ae10


	//   ....[202]....
        /*0d28*/ 	.word	0x0003ae90


	//   ....[203]....
        /*0d2c*/ 	.word	0x0003af10


	//   ....[204]....
        /*0d30*/ 	.word	0x0003afa0


	//   ....[205]....
        /*0d34*/ 	.word	0x0003b020


	//   ....[206]....
        /*0d38*/ 	.word	0x0003b0c0


	//   ....[207]....
        /*0d3c*/ 	.word	0x0003b150


	//   ....[208]....
        /*0d40*/ 	.word	0x0003b280


	//   ....[209]....
        /*0d44*/ 	.word	0x0003cf10


	//   ....[210]....
        /*0d48*/ 	.word	0x0003d630


	//   ....[211]....
        /*0d4c*/ 	.word	0x0003e7f0


	//   ....[212]....
        /*0d50*/ 	.word	0x0003e810


	//   ....[213]....
        /*0d54*/ 	.word	0x0003e850


	//   ....[214]....
        /*0d58*/ 	.word	0x0003e870


	//----- nvinfo : EIATTR_REG_RECONFIG
	.align		4
.L_1481:
        /*0d5c*/ 	.byte	0x01, 0x54
	.zero		2


	//----- nvinfo : EIATTR_SYSCALL_OFFSETS
	.align		4
        /*0d60*/ 	.byte	0x04, 0x46
        /*0d62*/ 	.short	(.L_1483 - .L_1482)


	//   ....[0]....
.L_1482:
        /*0d64*/ 	.word	0x00001d20


	//   ....[1]....
        /*0d68*/ 	.word	0x00001e70


	//   ....[2]....
        /*0d6c*/ 	.word	0x00006aa0


	//   ....[3]....
        /*0d70*/ 	.word	0x00007070


	//   ....[4]....
        /*0d74*/ 	.word	0x00031a60


	//   ....[5]....
        /*0d78*/ 	.word	0x00031bb0


	//   ....[6]....
        /*0d7c*/ 	.word	0x00031ca0


	//   ....[7]....
        /*0d80*/ 	.word	0x00032550


	//   ....[8]....
        /*0d84*/ 	.word	0x000331a0


	//----- nvinfo : EIATTR_MBARRIER_INSTR_OFFSETS
	.align		4
.L_1483:
        /*0d88*/ 	.byte	0x04, 0x39
        /*0d8a*/ 	.short	(.L_1485 - .L_1484)


	//   ....[0]....
.L_1484:
        /*0d8c*/ 	.word	0x00000330
        /*0d90*/ 	.word	0x000000ff
        /*0d94*/ 	.word	0x00032400
        /*0d98*/ 	.short	0x0100
        /*0d9a*/ 	.byte	0x08
	.zero		1


	//   ....[1]....
        /*0d9c*/ 	.word	0x00000340
        /*0da0*/ 	.word	0x000000ff
        /*0da4*/ 	.word	0x00032410
        /*0da8*/ 	.short	0x0100
        /*0daa*/ 	.byte	0x08
	.zero		1


	//   ....[2]....
        /*0dac*/ 	.word	0x00000350
        /*0db0*/ 	.word	0x000000ff
        /*0db4*/ 	.word	0x00032420
        /*0db8*/ 	.short	0x0100
        /*0dba*/ 	.byte	0x08
	.zero		1


	//   ....[3]....
        /*0dbc*/ 	.word	0x00000440
        /*0dc0*/ 	.word	0x000000ff
        /*0dc4*/ 	.word	0x00032430
        /*0dc8*/ 	.short	0x0100
        /*0dca*/ 	.byte	0x08
	.zero		1


	//   ....[4]....
        /*0dcc*/ 	.word	0x00000450
        /*0dd0*/ 	.word	0x000000ff
        /*0dd4*/ 	.word	0x00032440
        /*0dd8*/ 	.short	0x0100
        /*0dda*/ 	.byte	0x08
	.zero		1


	//   ....[5]....
        /*0ddc*/ 	.word	0x00000460
        /*0de0*/ 	.word	0x000000ff
        /*0de4*/ 	.word	0x00032438
        /*0de8*/ 	.short	0x0100
        /*0dea*/ 	.byte	0x08
	.zero		1


	//   ....[6]....
        /*0dec*/ 	.word	0x00000470
        /*0df0*/ 	.word	0x000000ff
        /*0df4*/ 	.word	0x00032448
        /*0df8*/ 	.short	0x0100
        /*0dfa*/ 	.byte	0x08
	.zero		1


	//   ....[7]....
        /*0dfc*/ 	.word	0x000005a0
        /*0e00*/ 	.word	0x000000ff
        /*0e04*/ 	.word	0x00032450
        /*0e08*/ 	.short	0x0100
        /*0e0a*/ 	.byte	0x08
	.zero		1


	//   ....[8]....
        /*0e0c*/ 	.word	0x000005b0
        /*0e10*/ 	.word	0x000000ff
        /*0e14*/ 	.word	0x00032460
        /*0e18*/ 	.short	0x0100
        /*0e1a*/ 	.byte	0x08
	.zero		1


	//   ....[9]....
        /*0e1c*/ 	.word	0x000005c0
        /*0e20*/ 	.word	0x000000ff
        /*0e24*/ 	.word	0x00032458
        /*0e28*/ 	.short	0x0100
        /*0e2a*/ 	.byte	0x08
	.zero		1


	//   ....[10]....
        /*0e2c*/ 	.word	0x000005d0
        /*0e30*/ 	.word	0x000000ff
        /*0e34*/ 	.word	0x00032468
        /*0e38*/ 	.short	0x0100
        /*0e3a*/ 	.byte	0x08
	.zero		1


	//   ....[11]....
        /*0e3c*/ 	.word	0x000006c0
        /*0e40*/ 	.word	0x000000ff
        /*0e44*/ 	.word	0x00032470
        /*0e48*/ 	.short	0x0100
        /*0e4a*/ 	.byte	0x06
	.zero		1


	//   ....[12]....
        /*0e4c*/ 	.word	0x000006d0
        /*0e50*/ 	.word	0x000000ff
        /*0e54*/ 	.word	0x00032480
        /*0e58*/ 	.short	0x0100
        /*0e5a*/ 	.byte	0x06
	.zero		1


	//   ....[13]....
        /*0e5c*/ 	.word	0x000006e0
        /*0e60*/ 	.word	0x000000ff
        /*0e64*/ 	.word	0x00032478
        /*0e68*/ 	.short	0x0100
        /*0e6a*/ 	.byte	0x06
	.zero		1


	//   ....[14]....
        /*0e6c*/ 	.word	0x000006f0
        /*0e70*/ 	.word	0x000000ff
        /*0e74*/ 	.word	0x00032488
        /*0e78*/ 	.short	0x0100
        /*0e7a*/ 	.byte	0x06
	.zero		1


	//   ....[15]....
        /*0e7c*/ 	.word	0x00000820
        /*0e80*/ 	.word	0x000000ff
        /*0e84*/ 	.word	0x00032490
        /*0e88*/ 	.short	0x0100
        /*0e8a*/ 	.byte	0x08
	.zero		1


	//   ....[16]....
        /*0e8c*/ 	.word	0x00000830
        /*0e90*/ 	.word	0x000000ff
        /*0e94*/ 	.word	0x000324a0
        /*0e98*/ 	.short	0x0100
        /*0e9a*/ 	.byte	0x08
	.zero		1


	//   ....[17]....
        /*0e9c*/ 	.word	0x00000840
        /*0ea0*/ 	.word	0x000000ff
        /*0ea4*/ 	.word	0x00032498
        /*0ea8*/ 	.short	0x0100
        /*0eaa*/ 	.byte	0x08
	.zero		1


	//   ....[18]....
        /*0eac*/ 	.word	0x00000850
        /*0eb0*/ 	.word	0x000000ff
        /*0eb4*/ 	.word	0x000324a8
        /*0eb8*/ 	.short	0x0100
        /*0eba*/ 	.byte	0x08
	.zero		1


	//   ....[19]....
        /*0ebc*/ 	.word	0x00000980
        /*0ec0*/ 	.word	0x000000ff
        /*0ec4*/ 	.word	0x000324b0
        /*0ec8*/ 	.short	0x0100
        /*0eca*/ 	.byte	0x08
	.zero		1


	//   ....[20]....
        /*0ecc*/ 	.word	0x00000990
        /*0ed0*/ 	.word	0x000000ff
        /*0ed4*/ 	.word	0x000324c0
        /*0ed8*/ 	.short	0x0100
        /*0eda*/ 	.byte	0x08
	.zero		1


	//   ....[21]....
        /*0edc*/ 	.word	0x000009a0
        /*0ee0*/ 	.word	0x000000ff
        /*0ee4*/ 	.word	0x000324b8
        /*0ee8*/ 	.short	0x0100
        /*0eea*/ 	.byte	0x08
	.zero		1


	//   ....[22]....
        /*0eec*/ 	.word	0x000009b0
        /*0ef0*/ 	.word	0x000000ff
        /*0ef4*/ 	.word	0x000324c8
        /*0ef8*/ 	.short	0x0100
        /*0efa*/ 	.byte	0x08
	.zero		1


	//   ....[23]....
        /*0efc*/ 	.word	0x00003020
        /*0f00*/ 	.word	0x00000059
        /*0f04*/ 	.word	0x00032490
        /*0f08*/ 	.short	0x010a
        /*0f0a*/ 	.byte	0x3f
	.zero		1


	//   ....[24]....
        /*0f0c*/ 	.word	0x00004150
        /*0f10*/ 	.word	0x00000059
        /*0f14*/ 	.word	0x00032490
        /*0f18*/ 	.short	0x010a
        /*0f1a*/ 	.byte	0x3f
	.zero		1


	//   ....[25]....
        /*0f1c*/ 	.word	0x00005170
        /*0f20*/ 	.word	0x00000059
        /*0f24*/ 	.word	0x00032490
        /*0f28*/ 	.short	0x010a
        /*0f2a*/ 	.byte	0x3f
	.zero		1


	//   ....[26]....
        /*0f2c*/ 	.word	0x00005380
        /*0f30*/ 	.word	0x0000001c
        /*0f34*/ 	.word	0x00000000
        /*0f38*/ 	.short	0x0101
        /*0f3a*/ 	.byte	0x3f
	.zero		1


	//   ....[27]....
        /*0f3c*/ 	.word	0x000053c0
        /*0f40*/ 	.word	0x00000059
        /*0f44*/ 	.word	0x000324b0
        /*0f48*/ 	.short	0x010a
        /*0f4a*/ 	.byte	0x3f
	.zero		1


	//   ....[28]....
        /*0f4c*/ 	.word	0x00005a10
        /*0f50*/ 	.word	0x00000059
        /*0f54*/ 	.word	0x00000000
        /*0f58*/ 	.short	0x0101
        /*0f5a*/ 	.byte	0x3f
	.zero		1


	//   ....[29]....
        /*0f5c*/ 	.word	0x00006df0
        /*0f60*/ 	.word	0x00000090
        /*0f64*/ 	.word	0x00032400
        /*0f68*/ 	.short	0x010a
        /*0f6a*/ 	.byte	0x3f
	.zero		1


	//   ....[30]....
        /*0f6c*/ 	.word	0x00006e40
        /*0f70*/ 	.word	0x00000090
        /*0f74*/ 	.word	0x00032400
        /*0f78*/ 	.short	0x010a
        /*0f7a*/ 	.byte	0x3f
	.zero		1


	//   ....[31]....
        /*0f7c*/ 	.word	0x00007840
        /*0f80*/ 	.word	0x00000090
        /*0f84*/ 	.word	0x00032400
        /*0f88*/ 	.short	0x010a
        /*0f8a*/ 	.byte	0x3f
	.zero		1


	//   ....[32]....
        /*0f8c*/ 	.word	0x00008c30
        /*0f90*/ 	.word	0x00000090
        /*0f94*/ 	.word	0x00032400
        /*0f98*/ 	.short	0x010a
        /*0f9a*/ 	.byte	0x3f
	.zero		1


	//   ....[33]....
        /*0f9c*/ 	.word	0x0000a160
        /*0fa0*/ 	.word	0x00000005
        /*0fa4*/ 	.word	0x00000000
        /*0fa8*/ 	.short	0x010a
        /*0faa*/ 	.byte	0x3f
	.zero		1


	//   ....[34]....
        /*0fac*/ 	.word	0x0000a260
        /*0fb0*/ 	.word	0x00000002
        /*0fb4*/ 	.word	0x00000000
        /*0fb8*/ 	.short	0x010a
        /*0fba*/ 	.byte	0x3f
	.zero		1


	//   ....[35]....
        /*0fbc*/ 	.word	0x0000a690
        /*0fc0*/ 	.word	0x00000005
        /*0fc4*/ 	.word	0x00000000
        /*0fc8*/ 	.short	0x010a
        /*0fca*/ 	.byte	0x3f
	.zero		1


	//   ....[36]....
        /*0fcc*/ 	.word	0x0000a740
        /*0fd0*/ 	.word	0x00000004
        /*0fd4*/ 	.word	0x00000000
        /*0fd8*/ 	.short	0x010a
        /*0fda*/ 	.byte	0x3f
	.zero		1


	//   ....[37]....
        /*0fdc*/ 	.word	0x0000b420
        /*0fe0*/ 	.word	0x00000004
        /*0fe4*/ 	.word	0x00000000
        /*0fe8*/ 	.short	0x0101
        /*0fea*/ 	.byte	0x3f
	.zero		1


	//   ....[38]....
        /*0fec*/ 	.word	0x000150f0
        /*0ff0*/ 	.word	0x00000002
        /*0ff4*/ 	.word	0x00000000
        /*0ff8*/ 	.short	0x0101
        /*0ffa*/ 	.byte	0x3f
	.zero		1


	//   ....[39]....
        /*0ffc*/ 	.word	0x000155a0
        /*1000*/ 	.word	0x00000007
        /*1004*/ 	.word	0x00000000
        /*1008*/ 	.short	0x010a
        /*100a*/ 	.byte	0x3f
	.zero		1


	//   ....[40]....
        /*100c*/ 	.word	0x000156a0
        /*1010*/ 	.word	0x00000000
        /*1014*/ 	.word	0x00000000
        /*1018*/ 	.short	0x010a
        /*101a*/ 	.byte	0x3f
	.zero		1


	//   ....[41]....
        /*101c*/ 	.word	0x00015ad0
        /*1020*/ 	.word	0x00000007
        /*1024*/ 	.word	0x00000000
        /*1028*/ 	.short	0x010a
        /*102a*/ 	.byte	0x3f
	.zero		1


	//   ....[42]....
        /*102c*/ 	.word	0x00015b80
        /*1030*/ 	.word	0x00000006
        /*1034*/ 	.word	0x00000000
        /*1038*/ 	.short	0x010a
        /*103a*/ 	.byte	0x3f
	.zero		1


	//   ....[43]....
        /*103c*/ 	.word	0x00016860
        /*1040*/ 	.word	0x00000006
        /*1044*/ 	.word	0x00000000
        /*1048*/ 	.short	0x0101
        /*104a*/ 	.byte	0x3f
	.zero		1


	//   ....[44]....
        /*104c*/ 	.word	0x0001f280
        /*1050*/ 	.word	0x00000000
        /*1054*/ 	.word	0x00000000
        /*1058*/ 	.short	0x0101
        /*105a*/ 	.byte	0x3f
	.zero		1


	//   ....[45]....
        /*105c*/ 	.word	0x0001f490
        /*1060*/ 	.word	0x00000005
        /*1064*/ 	.word	0x00000000
        /*1068*/ 	.short	0x010a
        /*106a*/ 	.byte	0x3f
	.zero		1


	//   ....[46]....
        /*106c*/ 	.word	0x0001f590
        /*1070*/ 	.word	0x00000006
        /*1074*/ 	.word	0x00000000
        /*1078*/ 	.short	0x010a
        /*107a*/ 	.byte	0x3f
	.zero		1


	//   ....[47]....
        /*107c*/ 	.word	0x0001f9c0
        /*1080*/ 	.word	0x00000005
        /*1084*/ 	.word	0x00000000
        /*1088*/ 	.short	0x010a
        /*108a*/ 	.byte	0x3f
	.zero		1


	//   ....[48]....
        /*108c*/ 	.word	0x0001fa70
        /*1090*/ 	.word	0x00000006
        /*1094*/ 	.word	0x00000000
        /*1098*/ 	.short	0x010a
        /*109a*/ 	.byte	0x3f
	.zero		1


	//   ....[49]....
        /*109c*/ 	.word	0x00020760
        /*10a0*/ 	.word	0x00000005
        /*10a4*/ 	.word	0x00000000
        /*10a8*/ 	.short	0x0101
        /*10aa*/ 	.byte	0x3f
	.zero		1


	//   ....[50]....
        /*10ac*/ 	.word	0x0002a5d0
        /*10b0*/ 	.word	0x00000004
        /*10b4*/ 	.word	0x00000000
        /*10b8*/ 	.short	0x0101
        /*10ba*/ 	.byte	0x3f
	.zero		1


	//   ....[51]....
        /*10bc*/ 	.word	0x0002d510
        /*10c0*/ 	.word	0x00000000
        /*10c4*/ 	.word	0x00000000
        /*10c8*/ 	.short	0x0101
        /*10ca*/ 	.byte	0x3f
	.zero		1


	//   ....[52]....
        /*10cc*/ 	.word	0x00030140
        /*10d0*/ 	.word	0x00000006
        /*10d4*/ 	.word	0x00032420
        /*10d8*/ 	.short	0x010a
        /*10da*/ 	.byte	0x3f
	.zero		1


	//   ....[53]....
        /*10dc*/ 	.word	0x00030230
        /*10e0*/ 	.word	0x00000004
        /*10e4*/ 	.word	0x000324a0
        /*10e8*/ 	.short	0x010a
        /*10ea*/ 	.byte	0x3f
	.zero		1


	//   ....[54]....
        /*10ec*/ 	.word	0x00030480
        /*10f0*/ 	.word	0x00000004
        /*10f4*/ 	.word	0x000324c0
        /*10f8*/ 	.short	0x010a
        /*10fa*/ 	.byte	0x3f
	.zero		1


	//   ....[55]....
        /*10fc*/ 	.word	0x00030b40
        /*1100*/ 	.word	0x00000005
        /*1104*/ 	.word	0x000324a0
        /*1108*/ 	.short	0x010a
        /*110a*/ 	.byte	0x3f
	.zero		1


	//   ....[56]....
        /*110c*/ 	.word	0x00030d80
        /*1110*/ 	.word	0x00000005
        /*1114*/ 	.word	0x000324c0
        /*1118*/ 	.short	0x010a
        /*111a*/ 	.byte	0x3f
	.zero		1


	//   ....[57]....
        /*111c*/ 	.word	0x000320b0
        /*1120*/ 	.word	0x00000000
        /*1124*/ 	.word	0x00032440
        /*1128*/ 	.short	0x010a
        /*112a*/ 	.byte	0x3f
	.zero		1


	//   ....[58]....
        /*112c*/ 	.word	0x00032f40
        /*1130*/ 	.word	0x00000008
        /*1134*/ 	.word	0x00032400
        /*1138*/ 	.short	0x0107
        /*113a*/ 	.byte	0x3f
	.zero		1


	//   ....[59]....
        /*113c*/ 	.word	0x00032fe0
        /*1140*/ 	.word	0x00000002
        /*1144*/ 	.word	0x00032400
        /*1148*/ 	.short	0x0101
        /*114a*/ 	.byte	0x3f
	.zero		1


	//   ....[60]....
        /*114c*/ 	.word	0x00033c60
        /*1150*/ 	.word	0x00000008
        /*1154*/ 	.word	0x00032410
        /*1158*/ 	.short	0x0107
        /*115a*/ 	.byte	0x3f
	.zero		1


	//   ....[61]....
        /*115c*/ 	.word	0x00033d60
        /*1160*/ 	.word	0x00000002
        /*1164*/ 	.word	0x00032410
        /*1168*/ 	.short	0x0101
        /*116a*/ 	.byte	0x3f
	.zero		1


	//   ....[62]....
        /*116c*/ 	.word	0x00033d80
        /*1170*/ 	.word	0x00000002
        /*1174*/ 	.word	0x00032420
        /*1178*/ 	.short	0x010a
        /*117a*/ 	.byte	0x3f
	.zero		1


	//   ....[63]....
        /*117c*/ 	.word	0x00033e90
        /*1180*/ 	.word	0x00000002
        /*1184*/ 	.word	0x00032460
        /*1188*/ 	.short	0x010a
        /*118a*/ 	.byte	0x3f
	.zero		1


	//   ....[64]....
        /*118c*/ 	.word	0x00034750
        /*1190*/ 	.word	0x00000002
        /*1194*/ 	.word	0x00032440
        /*1198*/ 	.short	0x010a
        /*119a*/ 	.byte	0x3f
	.zero		1


	//   ....[65]....
        /*119c*/ 	.word	0x000349a0
        /*11a0*/ 	.word	0x00000002
        /*11a4*/ 	.word	0x00032460
        /*11a8*/ 	.short	0x010a
        /*11aa*/ 	.byte	0x3f
	.zero		1


	//   ....[66]....
        /*11ac*/ 	.word	0x00035200
        /*11b0*/ 	.word	0x00000003
        /*11b4*/ 	.word	0x00032440
        /*11b8*/ 	.short	0x010a
        /*11ba*/ 	.byte	0x3f
	.zero		1


	//   ....[67]....
        /*11bc*/ 	.word	0x00035440
        /*11c0*/ 	.word	0x00000003
        /*11c4*/ 	.word	0x00032460
        /*11c8*/ 	.short	0x010a
        /*11ca*/ 	.byte	0x3f
	.zero		1


	//   ....[68]....
        /*11cc*/ 	.word	0x00035c10
        /*11d0*/ 	.word	0x00000003
        /*11d4*/ 	.word	0x00032440
        /*11d8*/ 	.short	0x010a
        /*11da*/ 	.byte	0x3f
	.zero		1


	//   ....[69]....
        /*11dc*/ 	.word	0x00035e60
        /*11e0*/ 	.word	0x00000003
        /*11e4*/ 	.word	0x00032460
        /*11e8*/ 	.short	0x010a
        /*11ea*/ 	.byte	0x3f
	.zero		1


	//   ....[70]....
        /*11ec*/ 	.word	0x000372b0
        /*11f0*/ 	.word	0x00000000
        /*11f4*/ 	.word	0x00032420
        /*11f8*/ 	.short	0x010a
        /*11fa*/ 	.byte	0x3f
	.zero		1


	//   ....[71]....
        /*11fc*/ 	.word	0x00037460
        /*1200*/ 	.word	0x00000006
        /*1204*/ 	.word	0x00000000
        /*1208*/ 	.short	0x010a
        /*120a*/ 	.byte	0x3f
	.zero		1


	//   ....[72]....
        /*120c*/ 	.word	0x000374d0
        /*1210*/ 	.word	0x00000007
        /*1214*/ 	.word	0x00000000
        /*1218*/ 	.short	0x010a
        /*121a*/ 	.byte	0x3f
	.zero		1


	//   ....[73]....
        /*121c*/ 	.word	0x00037540
        /*1220*/ 	.word	0x00000004
        /*1224*/ 	.word	0x00000000
        /*1228*/ 	.short	0x010a
        /*122a*/ 	.byte	0x3f
	.zero		1


	//   ....[74]....
        /*122c*/ 	.word	0x00037570
        /*1230*/ 	.word	0x00000003
        /*1234*/ 	.word	0x00000000
        /*1238*/ 	.short	0x010a
        /*123a*/ 	.byte	0x3f
	.zero		1


	//   ....[75]....
        /*123c*/ 	.word	0x000375d0
        /*1240*/ 	.word	0x00000059
        /*1244*/ 	.word	0x00032490
        /*1248*/ 	.short	0x010a
        /*124a*/ 	.byte	0x3f
	.zero		1


	//   ....[76]....
        /*124c*/ 	.word	0x00037620
        /*1250*/ 	.word	0x00000059
        /*1254*/ 	.word	0x00032490
        /*1258*/ 	.short	0x010a
        /*125a*/ 	.byte	0x3f
	.zero		1


	//   ....[77]....
        /*125c*/ 	.word	0x00037670
        /*1260*/ 	.word	0x00000059
        /*1264*/ 	.word	0x00032490
        /*1268*/ 	.short	0x010a
        /*126a*/ 	.byte	0x3f
	.zero		1


	//   ....[78]....
        /*126c*/ 	.word	0x000376c0
        /*1270*/ 	.word	0x00000059
        /*1274*/ 	.word	0x000324b0
        /*1278*/ 	.short	0x010a
        /*127a*/ 	.byte	0x3f
	.zero		1


	//   ....[79]....
        /*127c*/ 	.word	0x00037b30
        /*1280*/ 	.word	0x00000090
        /*1284*/ 	.word	0x00032400
        /*1288*/ 	.short	0x010a
        /*128a*/ 	.byte	0x3f
	.zero		1


	//   ....[80]....
        /*128c*/ 	.word	0x00038110
        /*1290*/ 	.word	0x00000090
        /*1294*/ 	.word	0x00032400
        /*1298*/ 	.short	0x010a
        /*129a*/ 	.byte	0x3f
	.zero		1


	//   ....[81]....
        /*129c*/ 	.word	0x00038160
        /*12a0*/ 	.word	0x00000002
        /*12a4*/ 	.word	0x00000000
        /*12a8*/ 	.short	0x010a
        /*12aa*/ 	.byte	0x3f
	.zero		1


	//   ....[82]....
        /*12ac*/ 	.word	0x000381b0
        /*12b0*/ 	.word	0x00000004
        /*12b4*/ 	.word	0x00000000
        /*12b8*/ 	.short	0x010a
        /*12ba*/ 	.byte	0x3f
	.zero		1


	//   ....[83]....
        /*12bc*/ 	.word	0x00038200
        /*12c0*/ 	.word	0x00000000
        /*12c4*/ 	.word	0x00000000
        /*12c8*/ 	.short	0x010a
        /*12ca*/ 	.byte	0x3f
	.zero		1


	//   ....[84]....
        /*12cc*/ 	.word	0x00038250
        /*12d0*/ 	.word	0x00000006
        /*12d4*/ 	.word	0x00000000
        /*12d8*/ 	.short	0x010a
        /*12da*/ 	.byte	0x3f
	.zero		1


	//   ....[85]....
        /*12dc*/ 	.word	0x000382a0
        /*12e0*/ 	.word	0x00000006
        /*12e4*/ 	.word	0x00000000
        /*12e8*/ 	.short	0x010a
        /*12ea*/ 	.byte	0x3f
	.zero		1


	//   ....[86]....
        /*12ec*/ 	.word	0x000382f0
        /*12f0*/ 	.word	0x00000006
        /*12f4*/ 	.word	0x00000000
        /*12f8*/ 	.short	0x010a
        /*12fa*/ 	.byte	0x3f
	.zero		1


	//   ....[87]....
        /*12fc*/ 	.word	0x000388d0
        /*1300*/ 	.word	0x00000005
        /*1304*/ 	.word	0x00032420
        /*1308*/ 	.short	0x010a
        /*130a*/ 	.byte	0x3f
	.zero		1


	//   ....[88]....
        /*130c*/ 	.word	0x00038920
        /*1310*/ 	.word	0x00000004
        /*1314*/ 	.word	0x000324a0
        /*1318*/ 	.short	0x010a
        /*131a*/ 	.byte	0x3f
	.zero		1


	//   ....[89]....
        /*131c*/ 	.word	0x00038970
        /*1320*/ 	.word	0x00000004
        /*1324*/ 	.word	0x000324c0
        /*1328*/ 	.short	0x010a
        /*132a*/ 	.byte	0x3f
	.zero		1


	//   ....[90]....
        /*132c*/ 	.word	0x000389c0
        /*1330*/ 	.word	0x00000005
        /*1334*/ 	.word	0x000324a0
        /*1338*/ 	.short	0x010a
        /*133a*/ 	.byte	0x3f
	.zero		1


	//   ....[91]....
        /*133c*/ 	.word	0x00038a10
        /*1340*/ 	.word	0x00000005
        /*1344*/ 	.word	0x000324c0
        /*1348*/ 	.short	0x010a
        /*134a*/ 	.byte	0x3f
	.zero		1


	//   ....[92]....
        /*134c*/ 	.word	0x00038bb0
        /*1350*/ 	.word	0x00000000
        /*1354*/ 	.word	0x00032440
        /*1358*/ 	.short	0x010a
        /*135a*/ 	.byte	0x3f
	.zero		1


	//   ....[93]....
        /*135c*/ 	.word	0x0003a510
        /*1360*/ 	.word	0x00000002
        /*1364*/ 	.word	0x00032420
        /*1368*/ 	.short	0x010a
        /*136a*/ 	.byte	0x3f
	.zero		1


	//   ....[94]....
        /*136c*/ 	.word	0x0003a560
        /*1370*/ 	.word	0x00000002
        /*1374*/ 	.word	0x00032460
        /*1378*/ 	.short	0x010a
        /*137a*/ 	.byte	0x3f
	.zero		1


	//   ....[95]....
        /*137c*/ 	.word	0x0003a5b0
        /*1380*/ 	.word	0x00000002
        /*1384*/ 	.word	0x00032440
        /*1388*/ 	.short	0x010a
        /*138a*/ 	.byte	0x3f
	.zero		1


	//   ....[96]....
        /*138c*/ 	.word	0x0003a600
        /*1390*/ 	.word	0x00000002
        /*1394*/ 	.word	0x00032460
        /*1398*/ 	.short	0x010a
        /*139a*/ 	.byte	0x3f
	.zero		1


	//   ....[97]....
        /*139c*/ 	.word	0x0003a650
        /*13a0*/ 	.word	0x00000003
        /*13a4*/ 	.word	0x00032440
        /*13a8*/ 	.short	0x010a
        /*13aa*/ 	.byte	0x3f
	.zero		1


	//   ....[98]....
        /*13ac*/ 	.word	0x0003a6a0
        /*13b0*/ 	.word	0x00000003
        /*13b4*/ 	.word	0x00032460
        /*13b8*/ 	.short	0x010a
        /*13ba*/ 	.byte	0x3f
	.zero		1


	//   ....[99]....
        /*13bc*/ 	.word	0x0003a6f0
        /*13c0*/ 	.word	0x00000003
        /*13c4*/ 	.word	0x00032440
        /*13c8*/ 	.short	0x010a
        /*13ca*/ 	.byte	0x3f
	.zero		1


	//   ....[100]....
        /*13cc*/ 	.word	0x0003a740
        /*13d0*/ 	.word	0x00000003
        /*13d4*/ 	.word	0x00032460
        /*13d8*/ 	.short	0x010a
        /*13da*/ 	.byte	0x3f
	.zero		1


	//   ....[101]....
        /*13dc*/ 	.word	0x0003b1a0
        /*13e0*/ 	.word	0x00000000
        /*13e4*/ 	.word	0x00032420
        /*13e8*/ 	.short	0x010a
        /*13ea*/ 	.byte	0x3f
	.zero		1


	//   ....[102]....
        /*13ec*/ 	.word	0x0003b340
        /*13f0*/ 	.word	0x00000006
        /*13f4*/ 	.word	0x00000000
        /*13f8*/ 	.short	0x010a
        /*13fa*/ 	.byte	0x3f
	.zero		1


	//   ....[103]....
        /*13fc*/ 	.word	0x0003b390
        /*1400*/ 	.word	0x00000007
        /*1404*/ 	.word	0x00000000
        /*1408*/ 	.short	0x010a
        /*140a*/ 	.byte	0x3f
	.zero		1


	//   ....[104]....
        /*140c*/ 	.word	0x0003b3e0
        /*1410*/ 	.word	0x00000004
        /*1414*/ 	.word	0x00000000
        /*1418*/ 	.short	0x010a
        /*141a*/ 	.byte	0x3f
	.zero		1


	//   ....[105]....
        /*141c*/ 	.word	0x0003b580
        /*1420*/ 	.word	0x0000000a
        /*1424*/ 	.word	0x00000000
        /*1428*/ 	.short	0x010a
        /*142a*/ 	.byte	0x3f
	.zero		1


	//   ....[106]....
        /*142c*/ 	.word	0x0003b680
        /*1430*/ 	.word	0x00000008
        /*1434*/ 	.word	0x00000000
        /*1438*/ 	.short	0x010a
        /*143a*/ 	.byte	0x3f
	.zero		1


	//   ....[107]....
        /*143c*/ 	.word	0x0003baa0
        /*1440*/ 	.word	0x00000004
        /*1444*/ 	.word	0x00032410
        /*1448*/ 	.short	0x010a
        /*144a*/ 	.byte	0x3f
	.zero		1


	//   ....[108]....
        /*144c*/ 	.word	0x0003bbc0
        /*1450*/ 	.word	0x0000000a
        /*1454*/ 	.word	0x00000000
        /*1458*/ 	.short	0x010a
        /*145a*/ 	.byte	0x3f
	.zero		1


	//   ....[109]....
        /*145c*/ 	.word	0x0003bcc0
        /*1460*/ 	.word	0x00000008
        /*1464*/ 	.word	0x00000000
        /*1468*/ 	.short	0x010a
        /*146a*/ 	.byte	0x3f
	.zero		1


	//   ....[110]....
        /*146c*/ 	.word	0x0003ca50
        /*1470*/ 	.word	0x0000000a
        /*1474*/ 	.word	0x00000000
        /*1478*/ 	.short	0x0101
        /*147a*/ 	.byte	0x3f
	.zero		1


	//   ....[111]....
        /*147c*/ 	.word	0x00046fc0
        /*1480*/ 	.word	0x00000000
        /*1484*/ 	.word	0x00000000
        /*1488*/ 	.short	0x0101
        /*148a*/ 	.byte	0x3f
	.zero		1


	//   ....[112]....
        /*148c*/ 	.word	0x00046ff0
        /*1490*/ 	.word	0x00000008
        /*1494*/ 	.word	0x00000000
        /*1498*/ 	.short	0x010a
        /*149a*/ 	.byte	0x3f
	.zero		1


	//   ....[113]....
        /*149c*/ 	.word	0x00047040
        /*14a0*/ 	.word	0x00000004
        /*14a4*/ 	.word	0x00032410
        /*14a8*/ 	.short	0x010a
        /*14aa*/ 	.byte	0x3f
	.zero		1


	//   ....[114]....
        /*14ac*/ 	.word	0x00047090
        /*14b0*/ 	.word	0x00000008
        /*14b4*/ 	.word	0x00000000
        /*14b8*/ 	.short	0x010a
        /*14ba*/ 	.byte	0x3f
	.zero		1


	//----- nvinfo : EIATTR_NUM_MBARRIERS
	.align		4
.L_1485:
        /*14bc*/ 	.byte	0x03, 0x38
        /*14be*/ 	.short	0x0017


	//----- nvinfo : EIATTR_EXIT_INSTR_OFFSETS
	.align		4
        /*14c0*/ 	.byte	0x04, 0x1c
        /*14c2*/ 	.short	(.L_1487 - .L_1486)


	//   ....[0]....
.L_1486:
        /*14c4*/ 	.word	0x000375c0


	//----- nvinfo : EIATTR_MAX_THREADS
	.align		4
.L_1487:
        /*14c8*/ 	.byte	0x04, 0x05
        /*14ca*/ 	.short	(.L_1489 - .L_1488)
.L_1488:
        /*14cc*/ 	.word	0x00000180
        /*14d0*/ 	.word	0x00000001
        /*14d4*/ 	.word	0x00000001


	//----- nvinfo : EIATTR_CRS_STACK_SIZE
	.align		4
.L_1489:
        /*14d8*/ 	.byte	0x04, 0x1e
        /*14da*/ 	.short	(.L_1491 - .L_1490)
.L_1490:
        /*14dc*/ 	.word	0x00000000


	//----- nvinfo : EIATTR_CBANK_PARAM_SIZE
	.align		4
.L_1491:
        /*14e0*/ 	.byte	0x03, 0x19
        /*14e2*/ 	.short	0x0bf0


	//----- nvinfo : EIATTR_PARAM_CBANK
	.align		4
        /*14e4*/ 	.byte	0x04, 0x0a
        /*14e6*/ 	.short	(.L_1493 - .L_1492)
	.align		4
.L_1492:
        /*14e8*/ 	.word	index@(.nv.constant0._ZN7cutlass13device_kernelIN5flash11enable_sm90INS1_16FlashAttnFwdSm90INS1_25CollectiveMainloopFwdSm90ILi2EN4cute5tupleIJNS5_1CILi1EEES8_S8_EEENS6_IJNS7_ILi128EEENS7_ILi96EEENS7_ILi64EEEEEELi256ENS_6half_tEfNS_4arch4Sm90ELb0ELb1ELb1ELb1ELb0ELb1ELb1ELb1ELb0ELb1ELb0ELb0EEENS1_21CollectiveEpilogueFwdINS6_IJSA_NS7_ILi256EEESB_EEES9_SE_SG_Li256ELb1ELb1ELb0ELb0EEENS1_36VarlenDynamicPersistentTileSchedulerILi128ELi96ELi256ELi128ELb0ELb1ELb1ELb1ELb0ELb1EEEEEEEEEvNT_6ParamsE)
        /*14ec*/ 	.short	0x0210
        /*14ee*/ 	.short	0x0bf0


	//----- nvinfo : EIATTR_SW_WAR
	.align		4
.L_1493:
        /*14f0*/ 	.byte	0x04, 0x36
        /*14f2*/ 	.short	(.L_1495 - .L_1494)
.L_1494:
        /*14f4*/ 	.word	0x00000008
.L_1495:


//--------------------- .nv.info._ZN7cutlass13device_kernelIN5flash11enable_sm90INS1_16FlashAttnFwdSm90INS1_25CollectiveMainloopFwdSm90ILi2EN4cute5tupleIJNS5_1CILi1EEES8_S8_EEENS6_IJNS7_ILi128EEENS7_ILi96EEENS7_ILi64EEEEEELi256ENS_6half_tEfNS_4arch4Sm90ELb1ELb0ELb1ELb0ELb0ELb0ELb0ELb1ELb0ELb1ELb0ELb0EEENS1_21CollectiveEpilogueFwdINS6_IJSA_NS7_ILi256EEESB_EEES9_SE_SG_Li256ELb0ELb1ELb0ELb0EEENS1_30DynamicPersistentTileSchedulerILi256ELi128ELb0ELb1ELb1EEEEEEEEEvNT_6ParamsE --------------------------
	.section	.nv.info._ZN7cutlass13device_kernelIN5flash11enable_sm90INS1_16FlashAttnFwdSm90INS1_25CollectiveMainloopFwdSm90ILi2EN4cute5tupleIJNS5_1CILi1EEES8_S8_EEENS6_IJNS7_ILi128EEENS7_ILi96EEENS7_ILi64EEEEEELi256ENS_6half_tEfNS_4arch4Sm90ELb1ELb0ELb1ELb0ELb0ELb0ELb0ELb1ELb0ELb1ELb0ELb0EEENS1_21CollectiveEpilogueFwdINS6_IJSA_NS7_ILi256EEESB_EEES9_SE_SG_Li256ELb0ELb1ELb0ELb0EEENS1_30DynamicPersistentTileSchedulerILi256ELi128ELb0ELb1ELb1EEEEEEEEEvNT_6ParamsE,"",@"SHT_CUDA_INFO"
	.sectionflags	@""
	.align	4


	//----- nvinfo : EIATTR_CUDA_API_VERSION
	.align		4
        /*0000*/ 	.byte	0x04, 0x37
        /*0002*/ 	.short	(.L_1497 - .L_1496)
.L_1496:
        /*0004*/ 	.word	0x00000082


	//----- nvinfo : EIATTR_KPARAM_INFO
	.align		4
.L_1497:
        /*0008*/ 	.byte	0x04, 0x17
        /*000a*/ 	.short	(.L_1499 - .L_1498)
.L_1498:
        /*000c*/ 	.word	0x00000000
        /*0010*/ 	.short	0x0000
        /*0012*/ 	.short	0x0070
        /*0014*/ 	.byte	0x00, 0xf0, 0x01, 0x2a


	//----- nvinfo : EIATTR_SPARSE_MMA_MASK
	.align		4
.L_1499:
        /*0018*/ 	.byte	0x03, 0x50
        /*001a*/ 	.short	0x0000


	//----- nvinfo : EIATTR_MAXREG_COUNT
	.align		4
        /*001c*/ 	.byte	0x03, 0x1b
        /*001e*/ 	.short	0x00a8


	//----- nvinfo : EIATTR_NUM_BARRIERS
	.align		4
        /*0020*/ 	.byte	0x02, 0x4c
        /*0022*/ 	.byte	0x10
	.zero		1


	//----- nvinfo : EIATTR_EXTERNS
	.align		4
        /*0024*/ 	.byte	0x04, 0x0f
        /*0026*/ 	.short	(.L_1501 - .L_1500)


	//   ....[0]....
	.align		4
.L_1500:
        /*0028*/ 	.word	index@(__assertfail)


	//----- nvinfo : EIATTR_ANNOTATIONS
	.align		4
.L_1501:
        /*002c*/ 	.byte	0x04, 0x55
        /*002e*/ 	.short	(.L_1503 - .L_1502)


	//   ....[0]....
.L_1502:
        /* <DEDUP_REMOVED lines=24> */


	//----- nvinfo : EIATTR_MERCURY_ISA_VERSION
	.align		4
.L_1503:
        /*01a0*/ 	.byte	0x03, 0x5f
        /*01a2*/ 	.short	0x0101


	//----- nvinfo : EIATTR_INT_WARP_WIDE_INSTR_OFFSETS
	.align		4
        /*01a4*/ 	.byte	0x04, 0x31
        /*01a6*/ 	.short	(.L_1505 - .L_1504)


	//   ....[0]....
.L_1504:
        /*01a8*/ 	.word	0x00000130


	//   ....[1]....
        /*01ac*/ 	.word	0x00000170


	//   ....[2]....
        /*01b0*/ 	.word	0x000001e0


	//   ....[3]....
        /*01b4*/ 	.word	0x0000c610


	//   ....[4]....
        /*01b8*/ 	.word	0x0000c6a0


	//   ....[5]....
        /*01bc*/ 	.word	0x0000ffe0


	//   ....[6]....
        /*01c0*/ 	.word	0x00010070


	//----- nvinfo : EIATTR_COOP_GROUP_MASK_REGIDS
	.align		4
.L_1505:
        /*01c4*/ 	.byte	0x04, 0x29
        /*01c6*/ 	.short	(.L_1507 - .L_1506)


	//   ....[0]....
.L_1506:
        /*01c8*/ 	.word	0xffffffff


	//   ....[1]....
        /*01cc*/ 	.word	0xffffffff


	//   ....[2]....
        /*01d0*/ 	.word	0xffffffff


	//   ....[3]....
        /*01d4*/ 	.word	0xffffffff


	//   ....[4]....
        /*01d8*/ 	.word	0xffffffff


	//   ....[5]....
        /*01dc*/ 	.word	0xffffffff


	//   ....[6]....
        /*01e0*/ 	.word	0xffffffff


	//   ....[7]....
        /*01e4*/ 	.word	0xffffffff


	//   ....[8]....
        /*01e8*/ 	.word	0xffffffff


	//   ....[9]....
        /*01ec*/ 	.word	0xffffffff


	//   ....[10]....
        /*01f0*/ 	.word	0xffffffff


	//   ....[11]....
        /*01f4*/ 	.word	0xffffffff


	//   ....[12]....
        /*01f8*/ 	.word	0xffffffff


	//   ....[13]....
        /*01fc*/ 	.word	0xffffffff


	//   ....[14]....
        /*0200*/ 	.word	0xffffffff


	//   ....[15]....
        /*0204*/ 	.word	0xffffffff


	//   ....[16]....
        /*0208*/ 	.word	0xffffffff


	//   ....[17]....
        /*020c*/ 	.word	0xffffffff


	//   ....[18]....
        /*0210*/ 	.word	0xffffffff


	//   ....[19]....
        /*0214*/ 	.word	0xffffffff


	//   ....[20]....
        /*0218*/ 	.word	0xffffffff


	//   ....[21]....
        /*021c*/ 	.word	0xffffffff


	//   ....[22]....
        /*0220*/ 	.word	0xffffffff


	//   ....[23]....
        /*0224*/ 	.word	0xffffffff


	//   ....[24]....
        /*0228*/ 	.word	0xffffffff


	//   ....[25]....
        /*022c*/ 	.word	0xffffffff


	//   ....[26]....
        /*0230*/ 	.word	0xffffffff


	//   ....[27]....
        /*0234*/ 	.word	0xffffffff


	//   ....[28]....
        /*0238*/ 	.word	0xffffffff


	//   ....[29]....
        /*023c*/ 	.word	0xffffffff


	//   ....[30]....
        /*0240*/ 	.word	0xffffffff


	//   ....[31]....
        /*0244*/ 	.word	0xffffffff


	//   ....[32]....
        /*0248*/ 	.word	0xffffffff


	//   ....[33]....
        /*024c*/ 	.word	0xffffffff


	//   ....[34]....
        /*0250*/ 	.word	0xffffffff


	//   ....[35]....
        /*0254*/ 	.word	0xffffffff


	//   ....[36]....
        /*0258*/ 	.word	0xffffffff


	//   ....[37]....
        /*025c*/ 	.word	0xffffffff


	//   ....[38]....
        /*0260*/ 	.word	0xffffffff


	//   ....[39]....
        /*0264*/ 	.word	0xffffffff


	//   ....[40]....
        /*0268*/ 	.word	0xffffffff


	//   ....[41]....
        /*026c*/ 	.word	0xffffffff


	//   ....[42]....
        /*0270*/ 	.word	0xffffffff


	//   ....[43]....
        /*0274*/ 	.word	0xffffffff


	//   ....[44]....
        /*0278*/ 	.word	0xffffffff


	//   ....[45]....
        /*027c*/ 	.word	0xffffffff


	//   ....[46]....
        /*0280*/ 	.word	0xffffffff


	//   ....[47]....
        /*0284*/ 	.word	0xffffffff


	//   ....[48]....
        /*0288*/ 	.word	0xffffffff


	//   ....[49]....
        /*028c*/ 	.word	0xffffffff


	//   ....[50]....
        /*0290*/ 	.word	0xffffffff


	//   ....[51]....
        /*0294*/ 	.word	0xffffffff


	//   ....[52]....
        /*0298*/ 	.word	0xffffffff


	//   ....[53]....
        /*029c*/ 	.word	0xffffffff


	//   ....[54]....
        /*02a0*/ 	.word	0xffffffff


	//   ....[55]....
        /*02a4*/ 	.word	0xffffffff


	//   ....[56]....
        /*02a8*/ 	.word	0xffffffff


	//   ....[57]....
        /*02ac*/ 	.word	0xffffffff


	//   ....[58]....
        /*02b0*/ 	.word	0xffffffff


	//   ....[59]....
        /*02b4*/ 	.word	0xffffffff


	//   ....[60]....
        /*02b8*/ 	.word	0xffffffff


	//   ....[61]....
        /*02bc*/ 	.word	0xffffffff


	//   ....[62]....
        /*02c0*/ 	.word	0xffffffff


	//   ....[63]....
        /*02c4*/ 	.word	0xffffffff


	//   ....[64]....
        /*02c8*/ 	.word	0xffffffff


	//   ....[65]....
        /*02cc*/ 	.word	0xffffffff


	//   ....[66]....
        /*02d0*/ 	.word	0xffffffff


	//   ....[67]....
        /*02d4*/ 	.word	0xffffffff


	//   ....[68]....
        /*02d8*/ 	.word	0x0500000f


	//   ....[69]....
        /*02dc*/ 	.word	0x0500000f


	//   ....[70]....
        /*02e0*/ 	.word	0x0500000f


	//   ....[71]....
        /*02e4*/ 	.word	0x0500000f


	//   ....[72]....
        /*02e8*/ 	.word	0x0500000f


	//   ....[73]....
        /*02ec*/ 	.word	0x0500000f


	//   ....[74]....
        /*02f0*/ 	.word	0x0500000f


	//   ....[75]....
        /*02f4*/ 	.word	0x0500000f


	//   ....[76]....
        /*02f8*/ 	.word	0x0500000f


	//   ....[77]....
        /*02fc*/ 	.word	0x0500000f


	//   ....[78]....
        /*0300*/ 	.word	0x0500000f


	//   ....[79]....
        /*0304*/ 	.word	0x0500000f


	//   ....[80]....
        /*0308*/ 	.word	0x0500000f


	//   ....[81]....
        /*030c*/ 	.word	0x0500000f


	//   ....[82]....
        /*0310*/ 	.word	0x0500000f


	//   ....[83]....
        /*0314*/ 	.word	0x0500000f


	//   ....[84]....
        /*0318*/ 	.word	0x0500000f


	//   ....[85]....
        /*031c*/ 	.word	0x0500000f


	//   ....[86]....
        /*0320*/ 	.word	0x0500000f


	//----- nvinfo : EIATTR_COOP_GROUP_INSTR_OFFSETS
	.align		4
.L_1507:
        /*0324*/ 	.byte	0x04, 0x28
        /*0326*/ 	.short	(.L_1509 - .L_1508)


	//   ....[0]....
.L_1508:
        /*0328*/ 	.word	0x00000070


	//   ....[1]....
        /*032c*/ 	.word	0x00000140


	//   ....[2]....
        /*0330*/ 	.word	0x00000190


	//   ....[3]....
        /*0334*/ 	.word	0x000003c0


	//   ....[4]....
        /*0338*/ 	.word	0x00000520


	//   ....[5]....
        /*033c*/ 	.word	0x00000640


	//   ....[6]....
        /*0340*/ 	.word	0x000007a0


	//   ....[7]....
        /*0344*/ 	.word	0x000016b0


	//   ....[8]....
        /*0348*/ 	.word	0x00001ca0


	//   ....[9]....
        /*034c*/ 	.word	0x00001cb0


	//   ....[10]....
        /*0350*/ 	.word	0x000027e0


	//   ....[11]....
        /*0354*/ 	.word	0x00002840


	//   ....[12]....
        /*0358*/ 	.word	0x00002f60


	//   ....[13]....
        /*035c*/ 	.word	0x00002fb0


	//   ....[14]....
        /*0360*/ 	.word	0x00003f90


	//   ....[15]....
        /*0364*/ 	.word	0x00004890


	//   ....[16]....
        /*0368*/ 	.word	0x00004a20


	//   ....[17]....
        /*036c*/ 	.word	0x00004b10


	//   ....[18]....
        /*0370*/ 	.word	0x00005200


	//   ....[19]....
        /*0374*/ 	.word	0x00005260


	//   ....[20]....
        /*0378*/ 	.word	0x000070a0


	//   ....[21]....
        /*037c*/ 	.word	0x00007120


	//   ....[22]....
        /*0380*/ 	.word	0x000075b0


	//   ....[23]....
        /*0384*/ 	.word	0x00007770


	//   ....[24]....
        /*0388*/ 	.word	0x00008af0


	//   ....[25]....
        /*038c*/ 	.word	0x00008b70


	//   ....[26]....
        /*0390*/ 	.word	0x00008bd0


	//   ....[27]....
        /*0394*/ 	.word	0x00008c00


	//   ....[28]....
        /*0398*/ 	.word	0x0000a450


	//   ....[29]....
        /*039c*/ 	.word	0x0000a4e0


	//   ....[30]....
        /*03a0*/ 	.word	0x0000a510


	//   ....[31]....
        /*03a4*/ 	.word	0x0000a540


	//   ....[32]....
        /*03a8*/ 	.word	0x0000ad30


	//   ....[33]....
        /*03ac*/ 	.word	0x0000ad50


	//   ....[34]....
        /*03b0*/ 	.word	0x0000aea0


	//   ....[35]....
        /*03b4*/ 	.word	0x0000aec0


	//   ....[36]....
        /*03b8*/ 	.word	0x0000b000


	//   ....[37]....
        /*03bc*/ 	.word	0x0000b020


	//   ....[38]....
        /*03c0*/ 	.word	0x0000b170


	//   ....[39]....
        /*03c4*/ 	.word	0x0000b190


	//   ....[40]....
        /*03c8*/ 	.word	0x0000b890


	//   ....[41]....
        /*03cc*/ 	.word	0x0000b8c0


	//   ....[42]....
        /*03d0*/ 	.word	0x0000ba10


	//   ....[43]....
        /*03d4*/ 	.word	0x0000ba30


	//   ....[44]....
        /*03d8*/ 	.word	0x0000bb70


	//   ....[45]....
        /*03dc*/ 	.word	0x0000bb90


	//   ....[46]....
        /*03e0*/ 	.word	0x0000bce0


	//   ....[47]....
        /*03e4*/ 	.word	0x0000bd00


	//   ....[48]....
        /*03e8*/ 	.word	0x0000bee0


	//   ....[49]....
        /*03ec*/ 	.word	0x0000cc00


	//   ....[50]....
        /*03f0*/ 	.word	0x0000d570


	//   ....[51]....
        /*03f4*/ 	.word	0x0000d5b0


	//   ....[52]....
        /*03f8*/ 	.word	0x0000d5e0


	//   ....[53]....
        /*03fc*/ 	.word	0x0000d620


	//   ....[54]....
        /*0400*/ 	.word	0x0000d6c0


	//   ....[55]....
        /*0404*/ 	.word	0x0000d6d0


	//   ....[56]....
        /*0408*/ 	.word	0x0000d740


	//   ....[57]....
        /*040c*/ 	.word	0x0000d750


	//   ....[58]....
        /*0410*/ 	.word	0x0000d7c0


	//   ....[59]....
        /*0414*/ 	.word	0x0000d7d0


	//   ....[60]....
        /*0418*/ 	.word	0x0000d840


	//   ....[61]....
        /*041c*/ 	.word	0x0000d850


	//   ....[62]....
        /*0420*/ 	.word	0x0000d8c0


	//   ....[63]....
        /*0424*/ 	.word	0x0000d8d0


	//   ....[64]....
        /*0428*/ 	.word	0x0000d8e0


	//   ....[65]....
        /*042c*/ 	.word	0x0000d920


	//   ....[66]....
        /*0430*/ 	.word	0x000101d0


	//   ....[67]....
        /*0434*/ 	.word	0x000103c0


	//   ....[68]....
        /*0438*/ 	.word	0x000108f0


	//   ....[69]....
        /*043c*/ 	.word	0x00010a70


	//   ....[70]....
        /*0440*/ 	.word	0x00010ad0


	//   ....[71]....
        /*0444*/ 	.word	0x00010b60


	//   ....[72]....
        /*0448*/ 	.word	0x00010c60


	//   ....[73]....
        /*044c*/ 	.word	0x00010ce0


	//   ....[74]....
        /*0450*/ 	.word	0x00010db0


	//   ....[75]....
        /*0454*/ 	.word	0x00010e40


	//   ....[76]....
        /*0458*/ 	.word	0x00010f20


	//   ....[77]....
        /*045c*/ 	.word	0x00010f80


	//   ....[78]....
        /*0460*/ 	.word	0x00011060


	//   ....[79]....
        /*0464*/ 	.word	0x000110c0


	//   ....[80]....
        /*0468*/ 	.word	0x000111a0


	//   ....[81]....
        /*046c*/ 	.word	0x00011200


	//   ....[82]....
        /*0470*/ 	.word	0x000112d0


	//   ....[83]....
        /*0474*/ 	.word	0x00011330


	//   ....[84]....
        /*0478*/ 	.word	0x000113f0


	//   ....[85]....
        /*047c*/ 	.word	0x00011710


	//   ....[86]....
        /*0480*/ 	.word	0x00011830


	//----- nvinfo : EIATTR_REG_RECONFIG
	.align		4
.L_1509:
        /*0484*/ 	.byte	0x01, 0x54
	.zero		2


	//----- nvinfo : EIATTR_SYSCALL_OFFSETS
	.align		4
        /*0488*/ 	.byte	0x04, 0x46
        /*048a*/ 	.short	(.L_1511 - .L_1510)


	//   ....[0]....
.L_1510:
        /*048c*/ 	.word	0x00001890


	//   ....[1]....
        /*0490*/ 	.word	0x0000c810


	//   ....[2]....
        /*0494*/ 	.word	0x0000c960


	//   ....[3]....
        /*0498*/ 	.word	0x0000ca50


	//   ....[4]....
        /*049c*/ 	.word	0x0000d180


	//----- nvinfo : EIATTR_MBARRIER_INSTR_OFFSETS
	.align		4
.L_1511:
        /*04a0*/ 	.byte	0x04, 0x39
        /*04a2*/ 	.short	(.L_1513 - .L_1512)


	//   ....[0]....
.L_1512:
        /*04a4*/ 	.word	0x00000270
        /*04a8*/ 	.word	0x000000ff
        /*04ac*/ 	.word	0x00022800
        /*04b0*/ 	.short	0x0100
        /*04b2*/ 	.byte	0x08
	.zero		1


	//   ....[1]....
        /*04b4*/ 	.word	0x00000280
        /*04b8*/ 	.word	0x000000ff
        /*04bc*/ 	.word	0x00022820
        /*04c0*/ 	.short	0x0100
        /*04c2*/ 	.byte	0x08
	.zero		1


	//   ....[2]....
        /*04c4*/ 	.word	0x00000370
        /*04c8*/ 	.word	0x000000ff
        /*04cc*/ 	.word	0x00022830
        /*04d0*/ 	.short	0x0100
        /*04d2*/ 	.byte	0x08
	.zero		1


	//   ....[3]....
        /*04d4*/ 	.word	0x00000380
        /*04d8*/ 	.word	0x000000ff
        /*04dc*/ 	.word	0x00022840
        /*04e0*/ 	.short	0x0100
        /*04e2*/ 	.byte	0x08
	.zero		1


	//   ....[4]....
        /*04e4*/ 	.word	0x00000390
        /*04e8*/ 	.word	0x000000ff
        /*04ec*/ 	.word	0x00022838
        /*04f0*/ 	.short	0x0100
        /*04f2*/ 	.byte	0x08
	.zero		1


	//   ....[5]....
        /*04f4*/ 	.word	0x000003a0
        /*04f8*/ 	.word	0x000000ff
        /*04fc*/ 	.word	0x00022848
        /*0500*/ 	.short	0x0100
        /*0502*/ 	.byte	0x08
	.zero		1


	//   ....[6]....
        /*0504*/ 	.word	0x000004d0
        /*0508*/ 	.word	0x000000ff
        /*050c*/ 	.word	0x00022850
        /*0510*/ 	.short	0x0100
        /*0512*/ 	.byte	0x08
	.zero		1


	//   ....[7]....
        /*0514*/ 	.word	0x000004e0
        /*0518*/ 	.word	0x000000ff
        /*051c*/ 	.word	0x00022860
        /*0520*/ 	.short	0x0100
        /*0522*/ 	.byte	0x08
	.zero		1


	//   ....[8]....
        /*0524*/ 	.word	0x000004f0
        /*0528*/ 	.word	0x000000ff
        /*052c*/ 	.word	0x00022858
        /*0530*/ 	.short	0x0100
        /*0532*/ 	.byte	0x08
	.zero		1


	//   ....[9]....
        /*0534*/ 	.word	0x00000500
        /*0538*/ 	.word	0x000000ff
        /*053c*/ 	.word	0x00022868
        /*0540*/ 	.short	0x0100
        /*0542*/ 	.byte	0x08
	.zero		1


	//   ....[10]....
        /*0544*/ 	.word	0x000005f0
        /*0548*/ 	.word	0x000000ff
        /*054c*/ 	.word	0x00022870
        /*0550*/ 	.short	0x0100
        /*0552*/ 	.byte	0x06
	.zero		1


	//   ....[11]....
        /*0554*/ 	.word	0x00000600
        /*0558*/ 	.word	0x000000ff
        /*055c*/ 	.word	0x00022880
        /*0560*/ 	.short	0x0100
        /*0562*/ 	.byte	0x06
	.zero		1


	//   ....[12]....
        /*0564*/ 	.word	0x00000610
        /*0568*/ 	.word	0x000000ff
        /*056c*/ 	.word	0x00022878
        /*0570*/ 	.short	0x0100
        /*0572*/ 	.byte	0x06
	.zero		1


	//   ....[13]....
        /*0574*/ 	.word	0x00000620
        /*0578*/ 	.word	0x000000ff
        /*057c*/ 	.word	0x00022888
        /*0580*/ 	.short	0x0100
        /*0582*/ 	.byte	0x06
	.zero		1


	//   ....[14]....
        /*0584*/ 	.word	0x00000750
        /*0588*/ 	.word	0x000000ff
        /*058c*/ 	.word	0x00022890
        /*0590*/ 	.short	0x0100
        /*0592*/ 	.byte	0x08
	.zero		1


	//   ....[15]....
        /*0594*/ 	.word	0x00000760
        /*0598*/ 	.word	0x000000ff
        /*059c*/ 	.word	0x000228a0
        /*05a0*/ 	.short	0x0100
        /*05a2*/ 	.byte	0x08
	.zero		1


	//   ....[16]....
        /*05a4*/ 	.word	0x00000770
        /*05a8*/ 	.word	0x000000ff
        /*05ac*/ 	.word	0x00022898
        /*05b0*/ 	.short	0x0100
        /*05b2*/ 	.byte	0x08
	.zero		1


	//   ....[17]....
        /*05b4*/ 	.word	0x00000780
        /*05b8*/ 	.word	0x000000ff
        /*05bc*/ 	.word	0x000228a8
        /*05c0*/ 	.short	0x0100
        /*05c2*/ 	.byte	0x08
	.zero		1


	//   ....[18]....
        /*05c4*/ 	.word	0x000008b0
        /*05c8*/ 	.word	0x000000ff
        /*05cc*/ 	.word	0x000228b0
        /*05d0*/ 	.short	0x0100
        /*05d2*/ 	.byte	0x08
	.zero		1


	//   ....[19]....
        /*05d4*/ 	.word	0x000008c0
        /*05d8*/ 	.word	0x000000ff
        /*05dc*/ 	.word	0x000228c0
        /*05e0*/ 	.short	0x0100
        /*05e2*/ 	.byte	0x08
	.zero		1


	//   ....[20]....
        /*05e4*/ 	.word	0x000008d0
        /*05e8*/ 	.word	0x000000ff
        /*05ec*/ 	.word	0x000228b8
        /*05f0*/ 	.short	0x0100
        /*05f2*/ 	.byte	0x08
	.zero		1


	//   ....[21]....
        /*05f4*/ 	.word	0x000008e0
        /*05f8*/ 	.word	0x000000ff
        /*05fc*/ 	.word	0x000228c8
        /*0600*/ 	.short	0x0100
        /*0602*/ 	.byte	0x08
	.zero		1


	//   ....[22]....
        /*0604*/ 	.word	0x00001940
        /*0608*/ 	.word	0x00000007
        /*060c*/ 	.word	0x00022800
        /*0610*/ 	.short	0x010a
        /*0612*/ 	.byte	0x3f
	.zero		1


	//   ....[23]....
        /*0614*/ 	.word	0x00001a10
        /*0618*/ 	.word	0x00000006
        /*061c*/ 	.word	0x00022830
        /*0620*/ 	.short	0x010a
        /*0622*/ 	.byte	0x3f
	.zero		1


	//   ....[24]....
        /*0624*/ 	.word	0x00001a50
        /*0628*/ 	.word	0x00000006
        /*062c*/ 	.word	0x00022830
        /*0630*/ 	.short	0x010a
        /*0632*/ 	.byte	0x3f
	.zero		1


	//   ....[25]....
        /*0634*/ 	.word	0x00003420
        /*0638*/ 	.word	0x00000004
        /*063c*/ 	.word	0x00000000
        /*0640*/ 	.short	0x0101
        /*0642*/ 	.byte	0x3f
	.zero		1


	//   ....[26]....
        /*0644*/ 	.word	0x000038b0
        /*0648*/ 	.word	0x00000006
        /*064c*/ 	.word	0x00022850
        /*0650*/ 	.short	0x010a
        /*0652*/ 	.byte	0x3f
	.zero		1


	//   ....[27]....
        /*0654*/ 	.word	0x000038f0
        /*0658*/ 	.word	0x00000006
        /*065c*/ 	.word	0x00022850
        /*0660*/ 	.short	0x010a
        /*0662*/ 	.byte	0x3f
	.zero		1


	//   ....[28]....
        /*0664*/ 	.word	0x00003cc0
        /*0668*/ 	.word	0x00000006
        /*066c*/ 	.word	0x00000000
        /*0670*/ 	.short	0x0101
        /*0672*/ 	.byte	0x3f
	.zero		1


	//   ....[29]....
        /*0674*/ 	.word	0x00003e00
        /*0678*/ 	.word	0x000000ff
        /*067c*/ 	.word	0x00022830
        /*0680*/ 	.short	0x010a
        /*0682*/ 	.byte	0x1b
	.zero		1


	//   ....[30]....
        /*0684*/ 	.word	0x00003e40
        /*0688*/ 	.word	0x000000ff
        /*068c*/ 	.word	0x00022830
        /*0690*/ 	.short	0x010a
        /*0692*/ 	.byte	0x1b
	.zero		1


	//   ....[31]....
        /*0694*/ 	.word	0x00005890
        /*0698*/ 	.word	0x00000004
        /*069c*/ 	.word	0x00000000
        /*06a0*/ 	.short	0x0101
        /*06a2*/ 	.byte	0x3f
	.zero		1


	//   ....[32]....
        /*06a4*/ 	.word	0x00006420
        /*06a8*/ 	.word	0x000000ff
        /*06ac*/ 	.word	0x00022850
        /*06b0*/ 	.short	0x010a
        /*06b2*/ 	.byte	0x1b
	.zero		1


	//   ....[33]....
        /*06b4*/ 	.word	0x00006460
        /*06b8*/ 	.word	0x000000ff
        /*06bc*/ 	.word	0x00022850
        /*06c0*/ 	.short	0x010a
        /*06c2*/ 	.byte	0x1b
	.zero		1


	//   ....[34]....
        /*06c4*/ 	.word	0x00006770
        /*06c8*/ 	.word	0x000000c7
        /*06cc*/ 	.word	0x00000000
        /*06d0*/ 	.short	0x0101
        /*06d2*/ 	.byte	0x3f
	.zero		1


	//   ....[35]....
        /*06d4*/ 	.word	0x000068c0
        /*06d8*/ 	.word	0x000000ff
        /*06dc*/ 	.word	0x00022830
        /*06e0*/ 	.short	0x010a
        /*06e2*/ 	.byte	0x18
	.zero		1


	//   ....[36]....
        /*06e4*/ 	.word	0x00006900
        /*06e8*/ 	.word	0x000000ff
        /*06ec*/ 	.word	0x00022830
        /*06f0*/ 	.short	0x010a
        /*06f2*/ 	.byte	0x18
	.zero		1


	//   ....[37]....
        /*06f4*/ 	.word	0x00007c00
        /*06f8*/ 	.word	0x00000099
        /*06fc*/ 	.word	0x00000000
        /*0700*/ 	.short	0x0101
        /*0702*/ 	.byte	0x3f
	.zero		1


	//   ....[38]....
        /*0704*/ 	.word	0x00008790
        /*0708*/ 	.word	0x000000ff
        /*070c*/ 	.word	0x00022850
        /*0710*/ 	.short	0x010a
        /*0712*/ 	.byte	0x18
	.zero		1


	//   ....[39]....
        /*0714*/ 	.word	0x000087d0
        /*0718*/ 	.word	0x000000ff
        /*071c*/ 	.word	0x00022850
        /*0720*/ 	.short	0x010a
        /*0722*/ 	.byte	0x18
	.zero		1


	//   ....[40]....
        /*0724*/ 	.word	0x00008ad0
        /*0728*/ 	.word	0x000000b5
        /*072c*/ 	.word	0x00000000
        /*0730*/ 	.short	0x0101
        /*0732*/ 	.byte	0x3f
	.zero		1


	//   ....[41]....
        /*0734*/ 	.word	0x0000ad20
        /*0738*/ 	.word	0x000000cb
        /*073c*/ 	.word	0x00000000
        /*0740*/ 	.short	0x0101
        /*0742*/ 	.byte	0x3f
	.zero		1


	//   ....[42]....
        /*0744*/ 	.word	0x0000ce60
        /*0748*/ 	.word	0x00000003
        /*074c*/ 	.word	0x00022840
        /*0750*/ 	.short	0x010a
        /*0752*/ 	.byte	0x3f
	.zero		1


	//   ....[43]....
        /*0754*/ 	.word	0x0000da00
        /*0758*/ 	.word	0x00000011
        /*075c*/ 	.word	0x00022800
        /*0760*/ 	.short	0x0107
        /*0762*/ 	.byte	0x3f
	.zero		1


	//   ....[44]....
        /*0764*/ 	.word	0x0000daf0
        /*0768*/ 	.word	0x00000011
        /*076c*/ 	.word	0x00022800
        /*0770*/ 	.short	0x0101
        /*0772*/ 	.byte	0x3f
	.zero		1


	//   ....[45]....
        /*0774*/ 	.word	0x0000db10
        /*0778*/ 	.word	0x00000011
        /*077c*/ 	.word	0x00022820
        /*0780*/ 	.short	0x010a
        /*0782*/ 	.byte	0x3f
	.zero		1


	//   ....[46]....
        /*0784*/ 	.word	0x0000dbf0
        /*0788*/ 	.word	0x00000002
        /*078c*/ 	.word	0x00022860
        /*0790*/ 	.short	0x010a
        /*0792*/ 	.byte	0x3f
	.zero		1


	//   ....[47]....
        /*0794*/ 	.word	0x0000e410
        /*0798*/ 	.word	0x00000003
        /*079c*/ 	.word	0x00022840
        /*07a0*/ 	.short	0x010a
        /*07a2*/ 	.byte	0x3f
	.zero		1


	//   ....[48]....
        /*07a4*/ 	.word	0x0000e630
        /*07a8*/ 	.word	0x00000003
        /*07ac*/ 	.word	0x00022860
        /*07b0*/ 	.short	0x010a
        /*07b2*/ 	.byte	0x3f
	.zero		1


	//   ....[49]....
        /*07b4*/ 	.word	0x0000ee10
        /*07b8*/ 	.word	0x00000004
        /*07bc*/ 	.word	0x00022840
        /*07c0*/ 	.short	0x010a
        /*07c2*/ 	.byte	0x3f
	.zero		1


	//   ....[50]....
        /*07c4*/ 	.word	0x0000f030
        /*07c8*/ 	.word	0x00000004
        /*07cc*/ 	.word	0x00022860
        /*07d0*/ 	.short	0x010a
        /*07d2*/ 	.byte	0x3f
	.zero		1


	//   ....[51]....
        /*07d4*/ 	.word	0x0000f7b0
        /*07d8*/ 	.word	0x00000004
        /*07dc*/ 	.word	0x00022840
        /*07e0*/ 	.short	0x010a
        /*07e2*/ 	.byte	0x3f
	.zero		1


	//   ....[52]....
        /*07e4*/ 	.word	0x0000f9d0
        /*07e8*/ 	.word	0x00000004
        /*07ec*/ 	.word	0x00022860
        /*07f0*/ 	.short	0x010a
        /*07f2*/ 	.byte	0x3f
	.zero		1


	//   ....[53]....
        /*07f4*/ 	.word	0x00010340
        /*07f8*/ 	.word	0x00000000
        /*07fc*/ 	.word	0x00022820
        /*0800*/ 	.short	0x010a
        /*0802*/ 	.byte	0x3f
	.zero		1


	//   ....[54]....
        /*0804*/ 	.word	0x00010510
        /*0808*/ 	.word	0x00000006
        /*080c*/ 	.word	0x00000000
        /*0810*/ 	.short	0x010a
        /*0812*/ 	.byte	0x3f
	.zero		1


	//   ....[55]....
        /*0814*/ 	.word	0x00010560
        /*0818*/ 	.word	0x00000003
        /*081c*/ 	.word	0x00000000
        /*0820*/ 	.short	0x010a
        /*0822*/ 	.byte	0x3f
	.zero		1


	//   ....[56]....
        /*0824*/ 	.word	0x000105c0
        /*0828*/ 	.word	0x00000012
        /*082c*/ 	.word	0x00000000
        /*0830*/ 	.short	0x010a
        /*0832*/ 	.byte	0x3f
	.zero		1


	//   ....[57]....
        /*0834*/ 	.word	0x000105f0
        /*0838*/ 	.word	0x00000003
        /*083c*/ 	.word	0x00000000
        /*0840*/ 	.short	0x010a
        /*0842*/ 	.byte	0x3f
	.zero		1


	//   ....[58]....
        /*0844*/ 	.word	0x00010650
        /*0848*/ 	.word	0x00000007
        /*084c*/ 	.word	0x00022800
        /*0850*/ 	.short	0x010a
        /*0852*/ 	.byte	0x3f
	.zero		1


	//   ....[59]....
        /*0854*/ 	.word	0x000106a0
        /*0858*/ 	.word	0x00000006
        /*085c*/ 	.word	0x00022830
        /*0860*/ 	.short	0x010a
        /*0862*/ 	.byte	0x3f
	.zero		1


	//   ....[60]....
        /*0864*/ 	.word	0x000106f0
        /*0868*/ 	.word	0x00000006
        /*086c*/ 	.word	0x00022850
        /*0870*/ 	.short	0x010a
        /*0872*/ 	.byte	0x3f
	.zero		1


	//   ....[61]....
        /*0874*/ 	.word	0x00010750
        /*0878*/ 	.word	0x00000003
        /*087c*/ 	.word	0x00022830
        /*0880*/ 	.short	0x010a
        /*0882*/ 	.byte	0x3f
	.zero		1


	//   ....[62]....
        /*0884*/ 	.word	0x000107a0
        /*0888*/ 	.word	0x000000c7
        /*088c*/ 	.word	0x00022850
        /*0890*/ 	.short	0x010a
        /*0892*/ 	.byte	0x3f
	.zero		1


	//   ....[63]....
        /*0894*/ 	.word	0x00010800
        /*0898*/ 	.word	0x00000003
        /*089c*/ 	.word	0x00022830
        /*08a0*/ 	.short	0x010a
        /*08a2*/ 	.byte	0x3f
	.zero		1


	//   ....[64]....
        /*08a4*/ 	.word	0x00010850
        /*08a8*/ 	.word	0x000000b5
        /*08ac*/ 	.word	0x00022850
        /*08b0*/ 	.short	0x010a
        /*08b2*/ 	.byte	0x3f
	.zero		1


	//   ....[65]....
        /*08b4*/ 	.word	0x000109a0
        /*08b8*/ 	.word	0x00000003
        /*08bc*/ 	.word	0x00022840
        /*08c0*/ 	.short	0x010a
        /*08c2*/ 	.byte	0x3f
	.zero		1


	//   ....[66]....
        /*08c4*/ 	.word	0x00011430
        /*08c8*/ 	.word	0x00000011
        /*08cc*/ 	.word	0x00022820
        /*08d0*/ 	.short	0x010a
        /*08d2*/ 	.byte	0x3f
	.zero		1


	//   ....[67]....
        /*08d4*/ 	.word	0x00011480
        /*08d8*/ 	.word	0x00000002
        /*08dc*/ 	.word	0x00022860
        /*08e0*/ 	.short	0x010a
        /*08e2*/ 	.byte	0x3f
	.zero		1


	//   ....[68]....
        /*08e4*/ 	.word	0x000114d0
        /*08e8*/ 	.word	0x00000003
        /*08ec*/ 	.word	0x00022840
        /*08f0*/ 	.short	0x010a
        /*08f2*/ 	.byte	0x3f
	.zero		1


	//   ....[69]....
        /*08f4*/ 	.word	0x00011520
        /*08f8*/ 	.word	0x00000003
        /*08fc*/ 	.word	0x00022860
        /*0900*/ 	.short	0x010a
        /*0902*/ 	.byte	0x3f
	.zero		1


	//   ....[70]....
        /*0904*/ 	.word	0x00011570
        /*0908*/ 	.word	0x00000004
        /*090c*/ 	.word	0x00022840
        /*0910*/ 	.short	0x010a
        /*0912*/ 	.byte	0x3f
	.zero		1


	//   ....[71]....
        /*0914*/ 	.word	0x000115c0
        /*0918*/ 	.word	0x00000004
        /*091c*/ 	.word	0x00022860
        /*0920*/ 	.short	0x010a
        /*0922*/ 	.byte	0x3f
	.zero		1


	//   ....[72]....
        /*0924*/ 	.word	0x00011610
        /*0928*/ 	.word	0x00000004
        /*092c*/ 	.word	0x00022840
        /*0930*/ 	.short	0x010a
        /*0932*/ 	.byte	0x3f
	.zero		1


	//   ....[73]....
        /*0934*/ 	.word	0x00011660
        /*0938*/ 	.word	0x00000004
        /*093c*/ 	.word	0x00022860
        /*0940*/ 	.short	0x010a
        /*0942*/ 	.byte	0x3f
	.zero		1


	//   ....[74]....
        /*0944*/ 	.word	0x00011750
        /*0948*/ 	.word	0x00000000
        /*094c*/ 	.word	0x00022820
        /*0950*/ 	.short	0x010a
        /*0952*/ 	.byte	0x3f
	.zero		1


	//   ....[75]....
        /*0954*/ 	.word	0x000118f0
        /*0958*/ 	.word	0x00000006
        /*095c*/ 	.word	0x00000000
        /*0960*/ 	.short	0x010a
        /*0962*/ 	.byte	0x3f
	.zero		1


	//   ....[76]....
        /*0964*/ 	.word	0x00011940
        /*0968*/ 	.word	0x00000003
        /*096c*/ 	.word	0x00000000
        /*0970*/ 	.short	0x010a
        /*0972*/ 	.byte	0x3f
	.zero		1


	//   ....[77]....
        /*0974*/ 	.word	0x00011990
        /*0978*/ 	.word	0x00000012
        /*097c*/ 	.word	0x00000000
        /*0980*/ 	.short	0x010a
        /*0982*/ 	.byte	0x3f
	.zero		1


	//----- nvinfo : EIATTR_NUM_MBARRIERS
	.align		4
.L_1513:
        /*0984*/ 	.byte	0x03, 0x38
        /*0986*/ 	.short	0x0016


	//----- nvinfo : EIATTR_EXIT_INSTR_OFFSETS
	.align		4
        /*0988*/ 	.byte	0x04, 0x1c
        /*098a*/ 	.short	(.L_1515 - .L_1514)


	//   ....[0]....
.L_1514:
        /*098c*/ 	.word	0x00000a40


	//   ....[1]....
        /*0990*/ 	.word	0x0000be80


	//   ....[2]....
        /*0994*/ 	.word	0x00010640


	//----- nvinfo : EIATTR_MAX_THREADS
	.align		4
.L_1515:
        /*0998*/ 	.byte	0x04, 0x05
        /*099a*/ 	.short	(.L_1517 - .L_1516)
.L_1516:
        /*099c*/ 	.word	0x00000180
        /*09a0*/ 	.word	0x00000001
        /*09a4*/ 	.word	0x00000001


	//----- nvinfo : EIATTR_CRS_STACK_SIZE
	.align		4
.L_1517:
        /*09a8*/ 	.byte	0x04, 0x1e
        /*09aa*/ 	.short	(.L_1519 - .L_1518)
.L_1518:
        /*09ac*/ 	.word	0x00000000


	//----- nvinfo : EIATTR_CBANK_PARAM_SIZE
	.align		4
.L_1519:
        /*09b0*/ 	.byte	0x03, 0x19
        /*09b2*/ 	.short	0x0af0


	//----- nvinfo : EIATTR_PARAM_CBANK
	.align		4
        /*09b4*/ 	.byte	0x04, 0x0a
        /*09b6*/ 	.short	(.L_1521 - .L_1520)
	.align		4
.L_1520:
        /*09b8*/ 	.word	index@(.nv.constant0._ZN7cutlass13device_kernelIN5flash11enable_sm90INS1_16FlashAttnFwdSm90INS1_25CollectiveMainloopFwdSm90ILi2EN4cute5tupleIJNS5_1CILi1EEES8_S8_EEENS6_IJNS7_ILi128EEENS7_ILi96EEENS7_ILi64EEEEEELi256ENS_6half_tEfNS_4arch4Sm90ELb1ELb0ELb1ELb0ELb0ELb0ELb0ELb1ELb0ELb1ELb0ELb0EEENS1_21CollectiveEpilogueFwdINS6_IJSA_NS7_ILi256EEESB_EEES9_SE_SG_Li256ELb0ELb1ELb0ELb0EEENS1_30DynamicPersistentTileSchedulerILi256ELi128ELb0ELb1ELb1EEEEEEEEEvNT_6ParamsE)
        /*09bc*/ 	.short	0x0210
        /*09be*/ 	.short	0x0af0


	//----- nvinfo : EIATTR_SW_WAR
	.align		4
.L_1521:
        /*09c0*/ 	.byte	0x04, 0x36
        /*09c2*/ 	.short	(.L_1523 - .L_1522)
.L_1522:
        /*09c4*/ 	.word	0x00000008
.L_1523:


//--------------------- .nv.info._ZN7cutlass13device_kernelIN5flash11enable_sm90INS1_16FlashAttnFwdSm90INS1_25CollectiveMainloopFwdSm90ILi2EN4cute5tupleIJNS5_1CILi1EEES8_S8_EEENS6_IJNS7_ILi128EEENS7_ILi96EEENS7_ILi64EEEEEELi256ENS_6half_tEfNS_4arch4Sm90ELb1ELb0ELb1ELb0ELb0ELb0ELb1ELb1ELb0ELb1ELb0ELb0EEENS1_21CollectiveEpilogueFwdINS6_IJSA_NS7_ILi256EEESB_EEES9_SE_SG_Li256ELb0ELb1ELb0ELb0EEENS1_30DynamicPersistentTileSchedulerILi256ELi128ELb0ELb1ELb1EEEEEEEEEvNT_6ParamsE --------------------------
	.section	.nv.info._ZN7cutlass13device_kernelIN5flash11enable_sm90INS1_16FlashAttnFwdSm90INS1_25CollectiveMainloopFwdSm90ILi2EN4cute5tupleIJNS5_1CILi1EEES8_S8_EEENS6_IJNS7_ILi128EEENS7_ILi96EEENS7_ILi64EEEEEELi256ENS_6half_tEfNS_4arch4Sm90ELb1ELb0ELb1ELb0ELb0ELb0ELb1ELb1ELb0ELb1ELb0ELb0EEENS1_21CollectiveEpilogueFwdINS6_IJSA_NS7_ILi256EEESB_EEES9_SE_SG_Li256ELb0ELb1ELb0ELb0EEENS1_30DynamicPersistentTileSchedulerILi256ELi128ELb0ELb1ELb1EEEEEEEEEvNT_6ParamsE,"",@"SHT_CUDA_INFO"
	.sectionflags	@""
	.align	4


	//----- nvinfo : EIATTR_CUDA_API_VERSION
	.align		4
        /*0000*/ 	.byte	0x04, 0x37
        /*0002*/ 	.short	(.L_1525 - .L_1524)
.L_1524:
        /*0004*/ 	.word	0x00000082


	//----- nvinfo : EIATTR_KPARAM_INFO
	.align		4
.L_1525:
        /*0008*/ 	.byte	0x04, 0x17
        /*000a*/ 	.short	(.L_1527 - .L_1526)
.L_1526:
        /*000c*/ 	.word	0x00000000
        /*0010*/ 	.short	0x0000
        /*0012*/ 	.short	0x0070
        /*0014*/ 	.byte	0x00, 0xf0, 0x01, 0x2e


	//----- nvinfo : EIATTR_SPARSE_MMA_MASK
	.align		4
.L_1527:
        /*0018*/ 	.byte	0x03, 0x50
        /*001a*/ 	.short	0x0000


	//----- nvinfo : EIATTR_MAXREG_COUNT
	.align		4
        /*001c*/ 	.byte	0x03, 0x1b
        /*001e*/ 	.short	0x00a8


	//----- nvinfo : EIATTR_NUM_BARRIERS
	.align		4
        /*0020*/ 	.byte	0x02, 0x4c
        /*0022*/ 	.byte	0x10
	.zero		1


	//----- nvinfo : EIATTR_EXTERNS
	.align		4
        /*0024*/ 	.byte	0x04, 0x0f
        /*0026*/ 	.short	(.L_1529 - .L_1528)


	//   ....[0]....
	.align		4
.L_1528:
        /*0028*/ 	.word	index@(__assertfail)


	//----- nvinfo : EIATTR_ANNOTATIONS
	.align		4
.L_1529:
        /*002c*/ 	.byte	0x04, 0x55
        /*002e*/ 	.short	(.L_1531 - .L_1530)


	//   ....[0]....
.L_1530:
        /* <DEDUP_REMOVED lines=42> */


	//----- nvinfo : EIATTR_MERCURY_ISA_VERSION
	.align		4
.L_1531:
        /*02b8*/ 	.byte	0x03, 0x5f
        /*02ba*/ 	.short	0x0101


	//----- nvinfo : EIATTR_INT_WARP_WIDE_INSTR_OFFSETS
	.align		4
        /*02bc*/ 	.byte	0x04, 0x31
        /*02be*/ 	.short	(.L_1533 - .L_1532)


	//   ....[0]....
.L_1532:
        /*02c0*/ 	.word	0x00000130


	//   ....[1]....
        /*02c4*/ 	.word	0x00000170


	//   ....[2]....
        /*02c8*/ 	.word	0x000001e0


	//   ....[3]....
        /*02cc*/ 	.word	0x000001f0


	//   ....[4]....
        /*02d0*/ 	.word	0x0000dd10


	//   ....[5]....
        /*02d4*/ 	.word	0x0000ddb0


	//   ....[6]....
        /*02d8*/ 	.word	0x000123d0


	//   ....[7]....
        /*02dc*/ 	.word	0x00012470


	//----- nvinfo : EIATTR_COOP_GROUP_MASK_REGIDS
	.align		4
.L_1533:
        /*02e0*/ 	.byte	0x04, 0x29
        /*02e2*/ 	.short	(.L_1535 - .L_1534)


	//   ....[0]....
.L_1534:
        /*02e4*/ 	.word	0xffffffff


	//   ....[1]....
        /*02e8*/ 	.word	0xffffffff


	//   ....[2]....
        /*02ec*/ 	.word	0xffffffff


	//   ....[3]....
        /*02f0*/ 	.word	0xffffffff


	//   ....[4]....
        /*02f4*/ 	.word	0xffffffff


	//   ....[5]....
        /*02f8*/ 	.word	0xffffffff


	//   ....[6]....
        /*02fc*/ 	.word	0xffffffff


	//   ....[7]....
        /*0300*/ 	.word	0xffffffff


	//   ....[8]....
        /*0304*/ 	.word	0xffffffff


	//   ....[9]....
        /*0308*/ 	.word	0xffffffff


	//   ....[10]....
        /*030c*/ 	.word	0xffffffff


	//   ....[11]....
        /*0310*/ 	.word	0xffffffff


	//   ....[12]....
        /*0314*/ 	.word	0xffffffff


	//   ....[13]....
        /*0318*/ 	.word	0xffffffff


	//   ....[14]....
        /*031c*/ 	.word	0xffffffff


	//   ....[15]....
        /*0320*/ 	.word	0xffffffff


	//   ....[16]....
        /*0324*/ 	.word	0xffffffff


	//   ....[17]....
        /*0328*/ 	.word	0xffffffff


	//   ....[18]....
        /*032c*/ 	.word	0xffffffff


	//   ....[19]....
        /*0330*/ 	.word	0xffffffff


	//   ....[20]....
        /*0334*/ 	.word	0xffffffff


	//   ....[21]....
        /*0338*/ 	.word	0xffffffff


	//   ....[22]....
        /*033c*/ 	.word	0xffffffff


	//   ....[23]....
        /*0340*/ 	.word	0xffffffff


	//   ....[24]....
        /*0344*/ 	.word	0xffffffff


	//   ....[25]....
        /*0348*/ 	.word	0xffffffff


	//   ....[26]....
        /*034c*/ 	.word	0xffffffff


	//   ....[27]....
        /*0350*/ 	.word	0xffffffff


	//   ....[28]....
        /*0354*/ 	.word	0xffffffff


	//   ....[29]....
        /*0358*/ 	.word	0xffffffff


	//   ....[30]....
        /*035c*/ 	.word	0xffffffff


	//   ....[31]....
        /*0360*/ 	.word	0xffffffff


	//   ....[32]....
        /*0364*/ 	.word	0xffffffff


	//   ....[33]....
        /*0368*/ 	.word	0xffffffff


	//   ....[34]....
        /*036c*/ 	.word	0xffffffff


	//   ....[35]....
        /*0370*/ 	.word	0xffffffff


	//   ....[36]....
        /*0374*/ 	.word	0xffffffff


	//   ....[37]....
        /*0378*/ 	.word	0xffffffff


	//   ....[38]....
        /*037c*/ 	.word	0xffffffff


	//   ....[39]....
        /*0380*/ 	.word	0xffffffff


	//   ....[40]....
        /*0384*/ 	.word	0xffffffff


	//   ....[41]....
        /*0388*/ 	.word	0xffffffff


	//   ....[42]....
        /*038c*/ 	.word	0xffffffff


	//   ....[43]....
        /*0390*/ 	.word	0xffffffff


	//   ....[44]....
        /*0394*/ 	.word	0xffffffff


	//   ....[45]....
        /*0398*/ 	.word	0xffffffff


	//   ....[46]....
        /*039c*/ 	.word	0xffffffff


	//   ....[47]....
        /*03a0*/ 	.word	0xffffffff


	//   ....[48]....
        /*03a4*/ 	.word	0xffffffff


	//   ....[49]....
        /*03a8*/ 	.word	0xffffffff


	//   ....[50]....
        /*03ac*/ 	.word	0xffffffff


	//   ....[51]....
        /*03b0*/ 	.word	0xffffffff


	//   ....[52]....
        /*03b4*/ 	.word	0xffffffff


	//   ....[53]....
        /*03b8*/ 	.word	0xffffffff


	//   ....[54]....
        /*03bc*/ 	.word	0xffffffff


	//   ....[55]....
        /*03c0*/ 	.word	0xffffffff


	//   ....[56]....
        /*03c4*/ 	.word	0xffffffff


	//   ....[57]....
        /*03c8*/ 	.word	0xffffffff


	//   ....[58]....
        /*03cc*/ 	.word	0xffffffff


	//   ....[59]....
        /*03d0*/ 	.word	0xffffffff


	//   ....[60]....
        /*03d4*/ 	.word	0xffffffff


	//   ....[61]....
        /*03d8*/ 	.word	0xffffffff


	//   ....[62]....
        /*03dc*/ 	.word	0xffffffff


	//   ....[63]....
        /*03e0*/ 	.word	0xffffffff


	//   ....[64]....
        /*03e4*/ 	.word	0xffffffff


	//   ....[65]....
        /*03e8*/ 	.word	0xffffffff


	//   ....[66]....
        /*03ec*/ 	.word	0xffffffff


	//   ....[67]....
        /*03f0*/ 	.word	0xffffffff


	//   ....[68]....
        /*03f4*/ 	.word	0xffffffff


	//   ....[69]....
        /*03f8*/ 	.word	0xffffffff


	//   ....[70]....
        /*03fc*/ 	.word	0xffffffff


	//   ....[71]....
        /*0400*/ 	.word	0xffffffff


	//   ....[72]....
        /*0404*/ 	.word	0xffffffff


	//   ....[73]....
        /*0408*/ 	.word	0xffffffff


	//   ....[74]....
        /*040c*/ 	.word	0xffffffff


	//   ....[75]....
        /*0410*/ 	.word	0xffffffff


	//   ....[76]....
        /*0414*/ 	.word	0xffffffff


	//   ....[77]....
        /*0418*/ 	.word	0xffffffff


	//   ....[78]....
        /*041c*/ 	.word	0xffffffff


	//   ....[79]....
        /*0420*/ 	.word	0xffffffff


	//   ....[80]....
        /*0424*/ 	.word	0xffffffff


	//   ....[81]....
        /*0428*/ 	.word	0xffffffff


	//   ....[82]....
        /*042c*/ 	.word	0xffffffff


	//   ....[83]....
        /*0430*/ 	.word	0xffffffff


	//   ....[84]....
        /*0434*/ 	.word	0x0500000f


	//   ....[85]....
        /*0438*/ 	.word	0x0500000f


	//   ....[86]....
        /*043c*/ 	.word	0x0500000f


	//   ....[87]....
        /*0440*/ 	.word	0x0500000f


	//   ....[88]....
        /*0444*/ 	.word	0x0500000f


	//   ....[89]....
        /*0448*/ 	.word	0x0500000f


	//   ....[90]....
        /*044c*/ 	.word	0x0500000f


	//   ....[91]....
        /*0450*/ 	.word	0x0500000f


	//   ....[92]....
        /*0454*/ 	.word	0x0500000f


	//   ....[93]....
        /*0458*/ 	.word	0x0500000f


	//   ....[94]....
        /*045c*/ 	.word	0x0500000f


	//   ....[95]....
        /*0460*/ 	.word	0x0500000f


	//   ....[96]....
        /*0464*/ 	.word	0x0500000f


	//   ....[97]....
        /*0468*/ 	.word	0x0500000f


	//   ....[98]....
        /*046c*/ 	.word	0x0500000f


	//   ....[99]....
        /*0470*/ 	.word	0x0500000f


	//   ....[100]....
        /*0474*/ 	.word	0x0500000f


	//   ....[101]....
        /*0478*/ 	.word	0x0500000f


	//   ....[102]....
        /*047c*/ 	.word	0x0500000f


	//   ....[103]....
        /*0480*/ 	.word	0x0500000f


	//   ....[104]....
        /*0484*/ 	.word	0x0500000f


	//   ....[105]....
        /*0488*/ 	.word	0x0500000f


	//   ....[106]....
        /*048c*/ 	.word	0x0500000f


	//   ....[107]....
        /*0490*/ 	.word	0x0500000f


	//   ....[108]....
        /*0494*/ 	.word	0x0500000f


	//   ....[109]....
        /*0498*/ 	.word	0x0500000f


	//   ....[110]....
        /*049c*/ 	.word	0x0500000f


	//   ....[111]....
        /*04a0*/ 	.word	0x0500000f


	//   ....[112]....
        /*04a4*/ 	.word	0x0500000f


	//   ....[113]....
        /*04a8*/ 	.word	0x0500000f


	//   ....[114]....
        /*04ac*/ 	.word	0x0500000f


	//   ....[115]....
        /*04b0*/ 	.word	0x0500000f


	//   ....[116]....
        /*04b4*/ 	.word	0x0500000f


	//   ....[117]....
        /*04b8*/ 	.word	0x0500000f


	//   ....[118]....
        /*04bc*/ 	.word	0x0500000f


	//----- nvinfo : EIATTR_COOP_GROUP_INSTR_OFFSETS
	.align		4
.L_1535:
        /*04c0*/ 	.byte	0x04, 0x28
        /*04c2*/ 	.short	(.L_1537 - .L_1536)


	//   ....[0]....
.L_1536:
        /*04c4*/ 	.word	0x00000070


	//   ....[1]....
        /*04c8*/ 	.word	0x00000140


	//   ....[2]....
        /*04cc*/ 	.word	0x00000190


	//   ....[3]....
        /*04d0*/ 	.word	0x000003e0


	//   ....[4]....
        /*04d4*/ 	.word	0x00000540


	//   ....[5]....
        /*04d8*/ 	.word	0x00000660


	//   ....[6]....
        /*04dc*/ 	.word	0x000007c0


	//   ....[7]....
        /*04e0*/ 	.word	0x00001730


	//   ....[8]....
        /*04e4*/ 	.word	0x00002b10


	//   ....[9]....
        /*04e8*/ 	.word	0x00002b50


	//   ....[10]....
        /*04ec*/ 	.word	0x00003780


	//   ....[11]....
        /*04f0*/ 	.word	0x00003850


	//   ....[12]....
        /*04f4*/ 	.word	0x00003860


	//   ....[13]....
        /*04f8*/ 	.word	0x00003890


	//   ....[14]....
        /*04fc*/ 	.word	0x000051c0


	//   ....[15]....
        /*0500*/ 	.word	0x000052a0


	//   ....[16]....
        /*0504*/ 	.word	0x00006020


	//   ....[17]....
        /*0508*/ 	.word	0x000060a0


	//   ....[18]....
        /*050c*/ 	.word	0x000060c0


	//   ....[19]....
        /*0510*/ 	.word	0x000060e0


	//   ....[20]....
        /*0514*/ 	.word	0x000089e0


	//   ....[21]....
        /*0518*/ 	.word	0x00008a30


	//   ....[22]....
        /*051c*/ 	.word	0x00008a50


	//   ....[23]....
        /*0520*/ 	.word	0x00008a70


	//   ....[24]....
        /*0524*/ 	.word	0x0000a060


	//   ....[25]....
        /*0528*/ 	.word	0x0000a0a0


	//   ....[26]....
        /*052c*/ 	.word	0x0000a150


	//   ....[27]....
        /*0530*/ 	.word	0x0000a1b0


	//   ....[28]....
        /*0534*/ 	.word	0x0000bd30


	//   ....[29]....
        /*0538*/ 	.word	0x0000bd60


	//   ....[30]....
        /*053c*/ 	.word	0x0000bd90


	//   ....[31]....
        /*0540*/ 	.word	0x0000bdf0


	//   ....[32]....
        /*0544*/ 	.word	0x0000c2e0


	//   ....[33]....
        /*0548*/ 	.word	0x0000c310


	//   ....[34]....
        /*054c*/ 	.word	0x0000c470


	//   ....[35]....
        /*0550*/ 	.word	0x0000c490


	//   ....[36]....
        /*0554*/ 	.word	0x0000c5e0


	//   ....[37]....
        /*0558*/ 	.word	0x0000c600


	//   ....[38]....
        /*055c*/ 	.word	0x0000c760


	//   ....[39]....
        /*0560*/ 	.word	0x0000c780


	//   ....[40]....
        /*0564*/ 	.word	0x0000cf30


	//   ....[41]....
        /*0568*/ 	.word	0x0000cf50


	//   ....[42]....
        /*056c*/ 	.word	0x0000d0a0


	//   ....[43]....
        /*0570*/ 	.word	0x0000d0c0


	//   ....[44]....
        /*0574*/ 	.word	0x0000d210


	//   ....[45]....
        /*0578*/ 	.word	0x0000d230


	//   ....[46]....
        /*057c*/ 	.word	0x0000d390


	//   ....[47]....
        /*0580*/ 	.word	0x0000d3b0


	//   ....[48]....
        /*0584*/ 	.word	0x0000d5c0


	//   ....[49]....
        /*0588*/ 	.word	0x0000e330


	//   ....[50]....
        /*058c*/ 	.word	0x0000eca0


	//   ....[51]....
        /*0590*/ 	.word	0x0000ece0


	//   ....[52]....
        /*0594*/ 	.word	0x0000ed00


	//   ....[53]....
        /*0598*/ 	.word	0x0000ed30


	//   ....[54]....
        /*059c*/ 	.word	0x0000ee00


	//   ....[55]....
        /*05a0*/ 	.word	0x0000ee60


	//   ....[56]....
        /*05a4*/ 	.word	0x0000ee70


	//   ....[57]....
        /*05a8*/ 	.word	0x0000ef10


	//   ....[58]....
        /*05ac*/ 	.word	0x0000ef40


	//   ....[59]....
        /*05b0*/ 	.word	0x0000efc0


	//   ....[60]....
        /*05b4*/ 	.word	0x0000eff0


	//   ....[61]....
        /*05b8*/ 	.word	0x0000f070


	//   ....[62]....
        /*05bc*/ 	.word	0x0000f0a0


	//   ....[63]....
        /*05c0*/ 	.word	0x0000f0c0


	//   ....[64]....
        /*05c4*/ 	.word	0x0000f110


	//   ....[65]....
        /*05c8*/ 	.word	0x0000f120


	//   ....[66]....
        /*05cc*/ 	.word	0x0000f860


	//   ....[67]....
        /*05d0*/ 	.word	0x0000f880


	//   ....[68]....
        /*05d4*/ 	.word	0x0000f8c0


	//   ....[69]....
        /*05d8*/ 	.word	0x0000f970


	//   ....[70]....
        /*05dc*/ 	.word	0x0000fa00


	//   ....[71]....
        /*05e0*/ 	.word	0x0000fa10


	//   ....[72]....
        /*05e4*/ 	.word	0x0000faa0


	//   ....[73]....
        /*05e8*/ 	.word	0x0000fab0


	//   ....[74]....
        /*05ec*/ 	.word	0x0000fb20


	//   ....[75]....
        /*05f0*/ 	.word	0x0000fb30


	//   ....[76]....
        /*05f4*/ 	.word	0x0000fbb0


	//   ....[77]....
        /*05f8*/ 	.word	0x0000fbc0


	//   ....[78]....
        /*05fc*/ 	.word	0x0000fc40


	//   ....[79]....
        /*0600*/ 	.word	0x0000fc50


	//   ....[80]....
        /*0604*/ 	.word	0x0000fcd0


	//   ....[81]....
        /*0608*/ 	.word	0x0000fce0


	//   ....[82]....
        /*060c*/ 	.word	0x000125c0


	//   ....[83]....
        /*0610*/ 	.word	0x000127b0


	//   ....[84]....
        /*0614*/ 	.word	0x00012d70


	//   ....[85]....
        /*0618*/ 	.word	0x00012ed0


	//   ....[86]....
        /*061c*/ 	.word	0x00012f40


	//   ....[87]....
        /*0620*/ 	.word	0x00013070


	//   ....[88]....
        /*0624*/ 	.word	0x000130f0


	//   ....[89]....
        /*0628*/ 	.word	0x00013200


	//   ....[90]....
        /*062c*/ 	.word	0x00013260


	//   ....[91]....
        /*0630*/ 	.word	0x00013380


	//   ....[92]....
        /*0634*/ 	.word	0x000133e0


	//   ....[93]....
        /*0638*/ 	.word	0x00013500


	//   ....[94]....
        /*063c*/ 	.word	0x00013560


	//   ....[95]....
        /*0640*/ 	.word	0x00013680


	//   ....[96]....
        /*0644*/ 	.word	0x000136e0


	//   ....[97]....
        /*0648*/ 	.word	0x000137f0


	//   ....[98]....
        /*064c*/ 	.word	0x00013840


	//   ....[99]....
        /*0650*/ 	.word	0x00013940


	//   ....[100]....
        /*0654*/ 	.word	0x00013990


	//   ....[101]....
        /*0658*/ 	.word	0x00013a30


	//   ....[102]....
        /*065c*/ 	.word	0x00013af0


	//   ....[103]....
        /*0660*/ 	.word	0x00013e00


	//   ....[104]....
        /*0664*/ 	.word	0x00013e50


	//   ....[105]....
        /*0668*/ 	.word	0x00013f60


	//   ....[106]....
        /*066c*/ 	.word	0x00013fb0


	//   ....[107]....
        /*0670*/ 	.word	0x000140c0


	//   ....[108]....
        /*0674*/ 	.word	0x00014110


	//   ....[109]....
        /*0678*/ 	.word	0x00014220


	//   ....[110]....
        /*067c*/ 	.word	0x00014270


	//   ....[111]....
        /*0680*/ 	.word	0x00014390


	//   ....[112]....
        /*0684*/ 	.word	0x000143e0


	//   ....[113]....
        /*0688*/ 	.word	0x000144e0


	//   ....[114]....
        /*068c*/ 	.word	0x00014530


	//   ....[115]....
        /*0690*/ 	.word	0x00014630


	//   ....[116]....
        /*0694*/ 	.word	0x00014680


	//   ....[117]....
        /*0698*/ 	.word	0x000149a0


	//   ....[118]....
        /*069c*/ 	.word	0x00014ac0


	//----- nvinfo : EIATTR_REG_RECONFIG
	.align		4
.L_1537:
        /*06a0*/ 	.byte	0x01, 0x54
	.zero		2


	//----- nvinfo : EIATTR_SYSCALL_OFFSETS
	.align		4
        /*06a4*/ 	.byte	0x04, 0x46
        /*06a6*/ 	.short	(.L_1539 - .L_1538)


	//   ....[0]....
.L_1538:
        /*06a8*/ 	.word	0x00001990


	//   ....[1]....
        /*06ac*/ 	.word	0x0000df20


	//   ....[2]....
        /*06b0*/ 	.word	0x0000e070


	//   ....[3]....
        /*06b4*/ 	.word	0x0000e160


	//   ....[4]....
        /*06b8*/ 	.word	0x0000e8e0


	//   ....[5]....
        /*06bc*/ 	.word	0x0000f480


	//----- nvinfo : EIATTR_MBARRIER_INSTR_OFFSETS
	.align		4
.L_1539:
        /*06c0*/ 	.byte	0x04, 0x39
        /*06c2*/ 	.short	(.L_1541 - .L_1540)


	//   ....[0]....
.L_1540:
        /*06c4*/ 	.word	0x00000280
        /*06c8*/ 	.word	0x000000ff
        /*06cc*/ 	.word	0x00032400
        /*06d0*/ 	.short	0x0100
        /*06d2*/ 	.byte	0x08
	.zero		1


	//   ....[1]....
        /*06d4*/ 	.word	0x00000290
        /*06d8*/ 	.word	0x000000ff
        /*06dc*/ 	.word	0x00032410
        /*06e0*/ 	.short	0x0100
        /*06e2*/ 	.byte	0x08
	.zero		1


	//   ....[2]....
        /*06e4*/ 	.word	0x000002a0
        /*06e8*/ 	.word	0x000000ff
        /*06ec*/ 	.word	0x00032420
        /*06f0*/ 	.short	0x0100
        /*06f2*/ 	.byte	0x08
	.zero		1


	//   ....[3]....
        /*06f4*/ 	.word	0x00000390
        /*06f8*/ 	.word	0x000000ff
        /*06fc*/ 	.word	0x00032430
        /*0700*/ 	.short	0x0100
        /*0702*/ 	.byte	0x08
	.zero		1


	//   ....[4]....
        /*0704*/ 	.word	0x000003a0
        /*0708*/ 	.word	0x000000ff
        /*070c*/ 	.word	0x00032440
        /*0710*/ 	.short	0x0100
        /*0712*/ 	.byte	0x08
	.zero		1


	//   ....[5]....
        /*0714*/ 	.word	0x000003b0
        /*0718*/ 	.word	0x000000ff
        /*071c*/ 	.word	0x00032438
        /*0720*/ 	.short	0x0100
        /*0722*/ 	.byte	0x08
	.zero		1


	//   ....[6]....
        /*0724*/ 	.word	0x000003c0
        /*0728*/ 	.word	0x000000ff
        /*072c*/ 	.word	0x00032448
        /*0730*/ 	.short	0x0100
        /*0732*/ 	.byte	0x08
	.zero		1


	//   ....[7]....
        /*0734*/ 	.word	0x000004f0
        /*0738*/ 	.word	0x000000ff
        /*073c*/ 	.word	0x00032450
        /*0740*/ 	.short	0x0100
        /*0742*/ 	.byte	0x08
	.zero		1


	//   ....[8]....
        /*0744*/ 	.word	0x00000500
        /*0748*/ 	.word	0x000000ff
        /*074c*/ 	.word	0x00032460
        /*0750*/ 	.short	0x0100
        /*0752*/ 	.byte	0x08
	.zero		1


	//   ....[9]....
        /*0754*/ 	.word	0x00000510
        /*0758*/ 	.word	0x000000ff
        /*075c*/ 	.word	0x00032458
        /*0760*/ 	.short	0x0100
        /*0762*/ 	.byte	0x08
	.zero		1


	//   ....[10]....
        /*0764*/ 	.word	0x00000520
        /*0768*/ 	.word	0x000000ff
        /*076c*/ 	.word	0x00032468
        /*0770*/ 	.short	0x0100
        /*0772*/ 	.byte	0x08
	.zero		1


	//   ....[11]....
        /*0774*/ 	.word	0x00000610
        /*0778*/ 	.word	0x000000ff
        /*077c*/ 	.word	0x00032470
        /*0780*/ 	.short	0x0100
        /*0782*/ 	.byte	0x06
	.zero		1


	//   ....[12]....
        /*0784*/ 	.word	0x00000620
        /*0788*/ 	.word	0x000000ff
        /*078c*/ 	.word	0x00032480
        /*0790*/ 	.short	0x0100
        /*0792*/ 	.byte	0x06
	.zero		1


	//   ....[13]....
        /*0794*/ 	.word	0x00000630
        /*0798*/ 	.word	0x000000ff
        /*079c*/ 	.word	0x00032478
        /*07a0*/ 	.short	0x0100
        /*07a2*/ 	.byte	0x06
	.zero		1


	//   ....[14]....
        /*07a4*/ 	.word	0x00000640
        /*07a8*/ 	.word	0x000000ff
        /*07ac*/ 	.word	0x00032488
        /*07b0*/ 	.short	0x0100
        /*07b2*/ 	.byte	0x06
	.zero		1


	//   ....[15]....
        /*07b4*/ 	.word	0x00000770
        /*07b8*/ 	.word	0x000000ff
        /*07bc*/ 	.word	0x00032490
        /*07c0*/ 	.short	0x0100
        /*07c2*/ 	.byte	0x08
	.zero		1


	//   ....[16]....
        /*07c4*/ 	.word	0x00000780
        /*07c8*/ 	.word	0x000000ff
        /*07cc*/ 	.word	0x000324a0
        /*07d0*/ 	.short	0x0100
        /*07d2*/ 	.byte	0x08
	.zero		1


	//   ....[17]....
        /*07d4*/ 	.word	0x00000790
        /*07d8*/ 	.word	0x000000ff
        /*07dc*/ 	.word	0x00032498
        /*07e0*/ 	.short	0x0100
        /*07e2*/ 	.byte	0x08
	.zero		1


	//   ....[18]....
        /*07e4*/ 	.word	0x000007a0
        /*07e8*/ 	.word	0x000000ff
        /*07ec*/ 	.word	0x000324a8
        /*07f0*/ 	.short	0x0100
        /*07f2*/ 	.byte	0x08
	.zero		1


	//   ....[19]....
        /*07f4*/ 	.word	0x000008d0
        /*07f8*/ 	.word	0x000000ff
        /*07fc*/ 	.word	0x000324b0
        /*0800*/ 	.short	0x0100
        /*0802*/ 	.byte	0x08
	.zero		1


	//   ....[20]....
        /*0804*/ 	.word	0x000008e0
        /*0808*/ 	.word	0x000000ff
        /*080c*/ 	.word	0x000324c0
        /*0810*/ 	.short	0x0100
        /*0812*/ 	.byte	0x08
	.zero		1


	//   ....[21]....
        /*0814*/ 	.word	0x000008f0
        /*0818*/ 	.word	0x000000ff
        /*081c*/ 	.word	0x000324b8
        /*0820*/ 	.short	0x0100
        /*0822*/ 	.byte	0x08
	.zero		1


	//   ....[22]....
        /*0824*/ 	.word	0x00000900
        /*0828*/ 	.word	0x000000ff
        /*082c*/ 	.word	0x000324c8
        /*0830*/ 	.short	0x0100
        /*0832*/ 	.byte	0x08
	.zero		1


	//   ....[23]....
        /*0834*/ 	.word	0x00001a50
        /*0838*/ 	.word	0x00000005
        /*083c*/ 	.word	0x00032400
        /*0840*/ 	.short	0x010a
        /*0842*/ 	.byte	0x3f
	.zero		1


	//   ....[24]....
        /*0844*/ 	.word	0x00001b30
        /*0848*/ 	.word	0x00000000
        /*084c*/ 	.word	0x00032430
        /*0850*/ 	.short	0x010a
        /*0852*/ 	.byte	0x3f
	.zero		1


	//   ....[25]....
        /*0854*/ 	.word	0x00001b70
        /*0858*/ 	.word	0x00000000
        /*085c*/ 	.word	0x00032430
        /*0860*/ 	.short	0x010a
        /*0862*/ 	.byte	0x3f
	.zero		1


	//   ....[26]....
        /*0864*/ 	.word	0x00001e70
        /*0868*/ 	.word	0x00000005
        /*086c*/ 	.word	0x00032410
        /*0870*/ 	.short	0x010a
        /*0872*/ 	.byte	0x3f
	.zero		1


	//   ....[27]....
        /*0874*/ 	.word	0x00001eb0
        /*0878*/ 	.word	0x00000000
        /*087c*/ 	.word	0x00032450
        /*0880*/ 	.short	0x010a
        /*0882*/ 	.byte	0x3f
	.zero		1


	//   ....[28]....
        /*0884*/ 	.word	0x00001ef0
        /*0888*/ 	.word	0x00000000
        /*088c*/ 	.word	0x00032450
        /*0890*/ 	.short	0x010a
        /*0892*/ 	.byte	0x3f
	.zero		1


	//   ....[29]....
        /*0894*/ 	.word	0x00003b70
        /*0898*/ 	.word	0x00000018
        /*089c*/ 	.word	0x00000000
        /*08a0*/ 	.short	0x0101
        /*08a2*/ 	.byte	0x3f
	.zero		1


	//   ....[30]....
        /*08a4*/ 	.word	0x000045f0
        /*08a8*/ 	.word	0x00000000
        /*08ac*/ 	.word	0x00000000
        /*08b0*/ 	.short	0x0101
        /*08b2*/ 	.byte	0x3f
	.zero		1


	//   ....[31]....
        /*08b4*/ 	.word	0x000047a0
        /*08b8*/ 	.word	0x000000ff
        /*08bc*/ 	.word	0x00032430
        /*08c0*/ 	.short	0x010a
        /*08c2*/ 	.byte	0x04
	.zero		1


	//   ....[32]....
        /*08c4*/ 	.word	0x000047e0
        /*08c8*/ 	.word	0x000000ff
        /*08cc*/ 	.word	0x00032430
        /*08d0*/ 	.short	0x010a
        /*08d2*/ 	.byte	0x04
	.zero		1


	//   ....[33]....
        /*08d4*/ 	.word	0x000049f0
        /*08d8*/ 	.word	0x000000ff
        /*08dc*/ 	.word	0x00032450
        /*08e0*/ 	.short	0x010a
        /*08e2*/ 	.byte	0x04
	.zero		1


	//   ....[34]....
        /*08e4*/ 	.word	0x00004a30
        /*08e8*/ 	.word	0x000000ff
        /*08ec*/ 	.word	0x00032450
        /*08f0*/ 	.short	0x010a
        /*08f2*/ 	.byte	0x04
	.zero		1


	//   ....[35]....
        /*08f4*/ 	.word	0x000062f0
        /*08f8*/ 	.word	0x00000098
        /*08fc*/ 	.word	0x00000000
        /*0900*/ 	.short	0x0101
        /*0902*/ 	.byte	0x3f
	.zero		1


	//   ....[36]....
        /*0904*/ 	.word	0x00007700
        /*0908*/ 	.word	0x000000bb
        /*090c*/ 	.word	0x00000000
        /*0910*/ 	.short	0x0101
        /*0912*/ 	.byte	0x3f
	.zero		1


	//   ....[37]....
        /*0914*/ 	.word	0x00007840
        /*0918*/ 	.word	0x000000ff
        /*091c*/ 	.word	0x00032430
        /*0920*/ 	.short	0x010a
        /*0922*/ 	.byte	0x05
	.zero		1


	//   ....[38]....
        /*0924*/ 	.word	0x00007880
        /*0928*/ 	.word	0x000000ff
        /*092c*/ 	.word	0x00032430
        /*0930*/ 	.short	0x010a
        /*0932*/ 	.byte	0x05
	.zero		1


	//   ....[39]....
        /*0934*/ 	.word	0x00007a90
        /*0938*/ 	.word	0x000000ff
        /*093c*/ 	.word	0x00032450
        /*0940*/ 	.short	0x010a
        /*0942*/ 	.byte	0x05
	.zero		1


	//   ....[40]....
        /*0944*/ 	.word	0x00007ad0
        /*0948*/ 	.word	0x000000ff
        /*094c*/ 	.word	0x00032450
        /*0950*/ 	.short	0x010a
        /*0952*/ 	.byte	0x05
	.zero		1


	//   ....[41]....
        /*0954*/ 	.word	0x00008cb0
        /*0958*/ 	.word	0x00000098
        /*095c*/ 	.word	0x00000000
        /*0960*/ 	.short	0x0101
        /*0962*/ 	.byte	0x3f
	.zero		1


	//   ....[42]....
        /*0964*/ 	.word	0x0000a040
        /*0968*/ 	.word	0x000000d7
        /*096c*/ 	.word	0x00000000
        /*0970*/ 	.short	0x0101
        /*0972*/ 	.byte	0x3f
	.zero		1


	//   ....[43]....
        /*0974*/ 	.word	0x0000c320
        /*0978*/ 	.word	0x000000c2
        /*097c*/ 	.word	0x00000000
        /*0980*/ 	.short	0x0101
        /*0982*/ 	.byte	0x3f
	.zero		1


	//   ....[44]....
        /*0984*/ 	.word	0x0000e570
        /*0988*/ 	.word	0x00000000
        /*098c*/ 	.word	0x00032440
        /*0990*/ 	.short	0x010a
        /*0992*/ 	.byte	0x3f
	.zero		1


	//   ....[45]....
        /*0994*/ 	.word	0x0000f250
        /*0998*/ 	.word	0x00000011
        /*099c*/ 	.word	0x00032400
        /*09a0*/ 	.short	0x0107
        /*09a2*/ 	.byte	0x3f
	.zero		1


	//   ....[46]....
        /*09a4*/ 	.word	0x0000f2f0
        /*09a8*/ 	.word	0x00000011
        /*09ac*/ 	.word	0x00032400
        /*09b0*/ 	.short	0x0101
        /*09b2*/ 	.byte	0x3f
	.zero		1


	//   ....[47]....
        /*09b4*/ 	.word	0x0000fdf0
        /*09b8*/ 	.word	0x00000011
        /*09bc*/ 	.word	0x00032410
        /*09c0*/ 	.short	0x0107
        /*09c2*/ 	.byte	0x3f
	.zero		1


	//   ....[48]....
        /*09c4*/ 	.word	0x0000fef0
        /*09c8*/ 	.word	0x00000011
        /*09cc*/ 	.word	0x00032410
        /*09d0*/ 	.short	0x0101
        /*09d2*/ 	.byte	0x3f
	.zero		1


	//   ....[49]....
        /*09d4*/ 	.word	0x0000ff10
        /*09d8*/ 	.word	0x00000011
        /*09dc*/ 	.word	0x00032420
        /*09e0*/ 	.short	0x010a
        /*09e2*/ 	.byte	0x3f
	.zero		1


	//   ....[50]....
        /*09e4*/ 	.word	0x0000ffe0
        /*09e8*/ 	.word	0x00000002
        /*09ec*/ 	.word	0x00032460
        /*09f0*/ 	.short	0x010a
        /*09f2*/ 	.byte	0x3f
	.zero		1


	//   ....[51]....
        /*09f4*/ 	.word	0x00010800
        /*09f8*/ 	.word	0x00000003
        /*09fc*/ 	.word	0x00032440
        /*0a00*/ 	.short	0x010a
        /*0a02*/ 	.byte	0x3f
	.zero		1


	//   ....[52]....
        /*0a04*/ 	.word	0x00010a20
        /*0a08*/ 	.word	0x00000003
        /*0a0c*/ 	.word	0x00032460
        /*0a10*/ 	.short	0x010a
        /*0a12*/ 	.byte	0x3f
	.zero		1


	//   ....[53]....
        /*0a14*/ 	.word	0x00011200
        /*0a18*/ 	.word	0x00000004
        /*0a1c*/ 	.word	0x00032440
        /*0a20*/ 	.short	0x010a
        /*0a22*/ 	.byte	0x3f
	.zero		1


	//   ....[54]....
        /*0a24*/ 	.word	0x00011420
        /*0a28*/ 	.word	0x00000004
        /*0a2c*/ 	.word	0x00032460
        /*0a30*/ 	.short	0x010a
        /*0a32*/ 	.byte	0x3f
	.zero		1


	//   ....[55]....
        /*0a34*/ 	.word	0x00011ba0
        /*0a38*/ 	.word	0x00000004
        /*0a3c*/ 	.word	0x00032440
        /*0a40*/ 	.short	0x010a
        /*0a42*/ 	.byte	0x3f
	.zero		1


	//   ....[56]....
        /*0a44*/ 	.word	0x00011dc0
        /*0a48*/ 	.word	0x00000004
        /*0a4c*/ 	.word	0x00032460
        /*0a50*/ 	.short	0x010a
        /*0a52*/ 	.byte	0x3f
	.zero		1


	//   ....[57]....
        /*0a54*/ 	.word	0x00012730
        /*0a58*/ 	.word	0x00000000
        /*0a5c*/ 	.word	0x00032420
        /*0a60*/ 	.short	0x010a
        /*0a62*/ 	.byte	0x3f
	.zero		1


	//   ....[58]....
        /*0a64*/ 	.word	0x00012940
        /*0a68*/ 	.word	0x00000006
        /*0a6c*/ 	.word	0x00000000
        /*0a70*/ 	.short	0x010a
        /*0a72*/ 	.byte	0x3f
	.zero		1


	//   ....[59]....
        /*0a74*/ 	.word	0x00012970
        /*0a78*/ 	.word	0x00000007
        /*0a7c*/ 	.word	0x00000000
        /*0a80*/ 	.short	0x010a
        /*0a82*/ 	.byte	0x3f
	.zero		1


	//   ....[60]....
        /*0a84*/ 	.word	0x000129d0
        /*0a88*/ 	.word	0x00000004
        /*0a8c*/ 	.word	0x00000000
        /*0a90*/ 	.short	0x010a
        /*0a92*/ 	.byte	0x3f
	.zero		1


	//   ....[61]....
        /*0a94*/ 	.word	0x00012a00
        /*0a98*/ 	.word	0x00000003
        /*0a9c*/ 	.word	0x00000000
        /*0aa0*/ 	.short	0x010a
        /*0aa2*/ 	.byte	0x3f
	.zero		1


	//   ....[62]....
        /*0aa4*/ 	.word	0x00012a60
        /*0aa8*/ 	.word	0x00000005
        /*0aac*/ 	.word	0x00032400
        /*0ab0*/ 	.short	0x010a
        /*0ab2*/ 	.byte	0x3f
	.zero		1


	//   ....[63]....
        /*0ab4*/ 	.word	0x00012ab0
        /*0ab8*/ 	.word	0x00000000
        /*0abc*/ 	.word	0x00032430
        /*0ac0*/ 	.short	0x010a
        /*0ac2*/ 	.byte	0x3f
	.zero		1


	//   ....[64]....
        /*0ac4*/ 	.word	0x00012b00
        /*0ac8*/ 	.word	0x00000005
        /*0acc*/ 	.word	0x00032410
        /*0ad0*/ 	.short	0x010a
        /*0ad2*/ 	.byte	0x3f
	.zero		1


	//   ....[65]....
        /*0ad4*/ 	.word	0x00012b50
        /*0ad8*/ 	.word	0x00000000
        /*0adc*/ 	.word	0x00032450
        /*0ae0*/ 	.short	0x010a
        /*0ae2*/ 	.byte	0x3f
	.zero		1


	//   ....[66]....
        /*0ae4*/ 	.word	0x00012bb0
        /*0ae8*/ 	.word	0x00000015
        /*0aec*/ 	.word	0x00032430
        /*0af0*/ 	.short	0x010a
        /*0af2*/ 	.byte	0x3f
	.zero		1


	//   ....[67]....
        /*0af4*/ 	.word	0x00012c10
        /*0af8*/ 	.word	0x00000015
        /*0afc*/ 	.word	0x00032450
        /*0b00*/ 	.short	0x010a
        /*0b02*/ 	.byte	0x3f
	.zero		1


	//   ....[68]....
        /*0b04*/ 	.word	0x00012c70
        /*0b08*/ 	.word	0x00000015
        /*0b0c*/ 	.word	0x00032430
        /*0b10*/ 	.short	0x010a
        /*0b12*/ 	.byte	0x3f
	.zero		1


	//   ....[69]....
        /*0b14*/ 	.word	0x00012cd0
        /*0b18*/ 	.word	0x00000015
        /*0b1c*/ 	.word	0x00032450
        /*0b20*/ 	.short	0x010a
        /*0b22*/ 	.byte	0x3f
	.zero		1


	//   ....[70]....
        /*0b24*/ 	.word	0x00012e20
        /*0b28*/ 	.word	0x00000000
        /*0b2c*/ 	.word	0x00032440
        /*0b30*/ 	.short	0x010a
        /*0b32*/ 	.byte	0x3f
	.zero		1


	//   ....[71]....
        /*0b34*/ 	.word	0x000146c0
        /*0b38*/ 	.word	0x00000011
        /*0b3c*/ 	.word	0x00032420
        /*0b40*/ 	.short	0x010a
        /*0b42*/ 	.byte	0x3f
	.zero		1


	//   ....[72]....
        /*0b44*/ 	.word	0x00014710
        /*0b48*/ 	.word	0x00000002
        /*0b4c*/ 	.word	0x00032460
        /*0b50*/ 	.short	0x010a
        /*0b52*/ 	.byte	0x3f
	.zero		1


	//   ....[73]....
        /*0b54*/ 	.word	0x00014760
        /*0b58*/ 	.word	0x00000003
        /*0b5c*/ 	.word	0x00032440
        /*0b60*/ 	.short	0x010a
        /*0b62*/ 	.byte	0x3f
	.zero		1


	//   ....[74]....
        /*0b64*/ 	.word	0x000147b0
        /*0b68*/ 	.word	0x00000003
        /*0b6c*/ 	.word	0x00032460
        /*0b70*/ 	.short	0x010a
        /*0b72*/ 	.byte	0x3f
	.zero		1


	//   ....[75]....
        /*0b74*/ 	.word	0x00014800
        /*0b78*/ 	.word	0x00000004
        /*0b7c*/ 	.word	0x00032440
        /*0b80*/ 	.short	0x010a
        /*0b82*/ 	.byte	0x3f
	.zero		1


	//   ....[76]....
        /*0b84*/ 	.word	0x00014850
        /*0b88*/ 	.word	0x00000004
        /*0b8c*/ 	.word	0x00032460
        /*0b90*/ 	.short	0x010a
        /*0b92*/ 	.byte	0x3f
	.zero		1


	//   ....[77]....
        /*0b94*/ 	.word	0x000148a0
        /*0b98*/ 	.word	0x00000004
        /*0b9c*/ 	.word	0x00032440
        /*0ba0*/ 	.short	0x010a
        /*0ba2*/ 	.byte	0x3f
	.zero		1


	//   ....[78]....
        /*0ba4*/ 	.word	0x000148f0
        /*0ba8*/ 	.word	0x00000004
        /*0bac*/ 	.word	0x00032460
        /*0bb0*/ 	.short	0x010a
        /*0bb2*/ 	.byte	0x3f
	.zero		1


	//   ....[79]....
        /*0bb4*/ 	.word	0x000149e0
        /*0bb8*/ 	.word	0x00000000
        /*0bbc*/ 	.word	0x00032420
        /*0bc0*/ 	.short	0x010a
        /*0bc2*/ 	.byte	0x3f
	.zero		1


	//   ....[80]....
        /*0bc4*/ 	.word	0x00014b80
        /*0bc8*/ 	.word	0x00000006
        /*0bcc*/ 	.word	0x00000000
        /*0bd0*/ 	.short	0x010a
        /*0bd2*/ 	.byte	0x3f
	.zero		1


	//   ....[81]....
        /*0bd4*/ 	.word	0x00014bd0
        /*0bd8*/ 	.word	0x00000007
        /*0bdc*/ 	.word	0x00000000
        /*0be0*/ 	.short	0x010a
        /*0be2*/ 	.byte	0x3f
	.zero		1


	//   ....[82]....
        /*0be4*/ 	.word	0x00014c20
        /*0be8*/ 	.word	0x00000004
        /*0bec*/ 	.word	0x00000000
        /*0bf0*/ 	.short	0x010a
        /*0bf2*/ 	.byte	0x3f
	.zero		1


	//----- nvinfo : EIATTR_NUM_MBARRIERS
	.align		4
.L_1541:
        /*0bf4*/ 	.byte	0x03, 0x38
        /*0bf6*/ 	.short	0x0017


	//----- nvinfo : EIATTR_EXIT_INSTR_OFFSETS
	.align		4
        /*0bf8*/ 	.byte	0x04, 0x1c
        /*0bfa*/ 	.short	(.L_1543 - .L_1542)


	//   ....[0]....
.L_1542:
        /*0bfc*/ 	.word	0x00000a70


	//   ....[1]....
        /*0c00*/ 	.word	0x0000d540


	//   ....[2]....
        /*0c04*/ 	.word	0x00012a50


	//----- nvinfo : EIATTR_MAX_THREADS
	.align		4
.L_1543:
        /*0c08*/ 	.byte	0x04, 0x05
        /*0c0a*/ 	.short	(.L_1545 - .L_1544)
.L_1544:
        /*0c0c*/ 	.word	0x00000180
        /*0c10*/ 	.word	0x00000001
        /*0c14*/ 	.word	0x00000001


	//----- nvinfo : EIATTR_CRS_STACK_SIZE
	.align		4
.L_1545:
        /*0c18*/ 	.byte	0x04, 0x1e
        /*0c1a*/ 	.short	(.L_1547 - .L_1546)
.L_1546:
        /*0c1c*/ 	.word	0x00000000


	//----- nvinfo : EIATTR_CBANK_PARAM_SIZE
	.align		4
.L_1547:
        /*0c20*/ 	.byte	0x03, 0x19
        /*0c22*/ 	.short	0x0bf0


	//----- nvinfo : EIATTR_PARAM_CBANK
	.align		4
        /*0c24*/ 	.byte	0x04, 0x0a
        /*0c26*/ 	.short	(.L_1549 - .L_1548)
	.align		4
.L_1548:
        /*0c28*/ 	.word	index@(.nv.constant0._ZN7cutlass13device_kernelIN5flash11enable_sm90INS1_16FlashAttnFwdSm90INS1_25CollectiveMainloopFwdSm90ILi2EN4cute5tupleIJNS5_1CILi1EEES8_S8_EEENS6_IJNS7_ILi128EEENS7_ILi96EEENS7_ILi64EEEEEELi256ENS_6half_tEfNS_4arch4Sm90ELb1ELb0ELb1ELb0ELb0ELb0ELb1ELb1ELb0ELb1ELb0ELb0EEENS1_21CollectiveEpilogueFwdINS6_IJSA_NS7_ILi256EEESB_EEES9_SE_SG_Li256ELb0ELb1ELb0ELb0EEENS1_30DynamicPersistentTileSchedulerILi256ELi128ELb0ELb1ELb1EEEEEEEEEvNT_6ParamsE)
        /*0c2c*/ 	.short	0x0210
        /*0c2e*/ 	.short	0x0bf0


	//----- nvinfo : EIATTR_SW_WAR
	.align		4
.L_1549:
        /*0c30*/ 	.byte	0x04, 0x36
        /*0c32*/ 	.short	(.L_1551 - .L_1550)
.L_1550:
        /*0c34*/ 	.word	0x00000008
.L_1551:


//--------------------- .nv.info._ZN7cutlass13device_kernelIN5flash11enable_sm90INS1_16FlashAttnFwdSm90INS1_25CollectiveMainloopFwdSm90ILi2EN4cute5tupleIJNS5_1CILi1EEES8_S8_EEENS6_IJNS7_ILi128EEENS7_ILi96EEENS7_ILi64EEEEEELi256ENS_6half_tEfNS_4arch4Sm90ELb1ELb0ELb1ELb1ELb0ELb0ELb0ELb1ELb0ELb1ELb0ELb0EEENS1_21CollectiveEpilogueFwdINS6_IJSA_NS7_ILi256EEESB_EEES9_SE_SG_Li256ELb1ELb1ELb0ELb0EEENS1_36VarlenDynamicPersistentTileSchedulerILi128ELi96ELi256ELi128ELb0ELb1ELb1ELb1ELb1ELb1EEEEEEEEEvNT_6ParamsE --------------------------
	.section	.nv.info._ZN7cutlass13device_kernelIN5flash11enable_sm90INS1_16FlashAttnFwdSm90INS1_25CollectiveMainloopFwdSm90ILi2EN4cute5tupleIJNS5_1CILi1EEES8_S8_EEENS6_IJNS7_ILi128EEENS7_ILi96EEENS7_ILi64EEEEEELi256ENS_6half_tEfNS_4arch4Sm90ELb1ELb0ELb1ELb1ELb0ELb0ELb0ELb1ELb0ELb1ELb0ELb0EEENS1_21CollectiveEpilogueFwdINS6_IJSA_NS7_ILi256EEESB_EEES9_SE_SG_Li256ELb1ELb1ELb0ELb0EEENS1_36VarlenDynamicPersistentTileSchedulerILi128ELi96ELi256ELi128ELb0ELb1ELb1ELb1ELb1ELb1EEEEEEEEEvNT_6ParamsE,"",@"SHT_CUDA_INFO"
	.sectionflags	@""
	.align	4


	//----- nvinfo : EIATTR_CUDA_API_VERSION
	.align		4
        /*0000*/ 	.byte	0x04, 0x37
        /*0002*/ 	.short	(.L_1553 - .L_1552)
.L_1552:
        /*0004*/ 	.word	0x00000082


	//----- nvinfo : EIATTR_KPARAM_INFO
	.align		4
.L_1553:
        /*0008*/ 	.byte	0x04, 0x17
        /*000a*/ 	.short	(.L_1555 - .L_1554)
.L_1554:
        /*000c*/ 	.word	0x00000000
        /*0010*/ 	.short	0x0000
        /*0012*/ 	.short	0x0070
        /*0014*/ 	.byte	0x00, 0xf0, 0x01, 0x2a


	//----- nvinfo : EIATTR_SPARSE_MMA_MASK
	.align		4
.L_1555:
        /*0018*/ 	.byte	0x03, 0x50
        /*001a*/ 	.short	0x0000


	//----- nvinfo : EIATTR_MAXREG_COUNT
	.align		4
        /*001c*/ 	.byte	0x03, 0x1b
        /*001e*/ 	.short	0x00a8


	//----- nvinfo : EIATTR_NUM_BARRIERS
	.align		4
        /*0020*/ 	.byte	0x02, 0x4c
        /*0022*/ 	.byte	0x10
	.zero		1


	//----- nvinfo : EIATTR_EXTERNS
	.align		4
        /*0024*/ 	.byte	0x04, 0x0f
        /*0026*/ 	.short	(.L_1557 - .L_1556)


	//   ....[0]....
	.align		4
.L_1556:
        /*0028*/ 	.word	index@(__assertfail)


	//----- nvinfo : EIATTR_ANNOTATIONS
	.align		4
.L_1557:
        /*002c*/ 	.byte	0x04, 0x55
        /*002e*/ 	.short	(.L_1559 - .L_1558)


	//   ....[0]....
.L_1558:
        /* <DEDUP_REMOVED lines=71> */


	//----- nvinfo : EIATTR_MERCURY_ISA_VERSION
	.align		4
.L_1559:
        /*0490*/ 	.byte	0x03, 0x5f
        /*0492*/ 	.short	0x0101


	//----- nvinfo : EIATTR_UNUSED_LOAD_BYTE_OFFSET
	.align		4
        /*0494*/ 	.byte	0x04, 0x44
        /*0496*/ 	.short	(.L_1561 - .L_1560)


	//   ....[0]....
.L_1560:
        /*0498*/ 	.word	0x00000a40
        /*049c*/ 	.word	0x0000fff0


	//   ....[1]....
        /*04a0*/ 	.word	0x00009720
        /*04a4*/ 	.word	0x0000fff0


	//----- nvinfo : EIATTR_INT_WARP_WIDE_INSTR_OFFSETS
	.align		4
.L_1561:
        /*04a8*/ 	.byte	0x04, 0x31
        /*04aa*/ 	.short	(.L_1563 - .L_1562)


	//   ....[0]....
.L_1562:
        /*04ac*/ 	.word	0x00000130


	//   ....[1]....
        /*04b0*/ 	.word	0x00000170


	//   ....[2]....
        /*04b4*/ 	.word	0x000001e0


	//   ....[3]....
        /*04b8*/ 	.word	0x0000d7c0


	//   ....[4]....
        /*04bc*/ 	.word	0x0000d850


	//   ....[5]....
        /*04c0*/ 	.word	0x00011780


	//   ....[6]....
        /*04c4*/ 	.word	0x00011810


	//----- nvinfo : EIATTR_COOP_GROUP_MASK_REGIDS
	.align		4
.L_1563:
        /*04c8*/ 	.byte	0x04, 0x29
        /*04ca*/ 	.short	(.L_1565 - .L_1564)


	//   ....[0]....
.L_1564:
        /*04cc*/ 	.word	0xffffffff


	//   ....[1]....
        /*04d0*/ 	.word	0xffffffff


	//   ....[2]....
        /*04d4*/ 	.word	0xffffffff


	//   ....[3]....
        /*04d8*/ 	.word	0xffffffff


	//   ....[4]....
        /*04dc*/ 	.word	0xffffffff


	//   ....[5]....
        /*04e0*/ 	.word	0xffffffff


	//   ....[6]....
        /*04e4*/ 	.word	0xffffffff


	//   ....[7]....
        /*04e8*/ 	.word	0xffffffff


	//   ....[8]....
        /*04ec*/ 	.word	0xffffffff


	//   ....[9]....
        /*04f0*/ 	.word	0xffffffff


	//   ....[10]....
        /*04f4*/ 	.word	0xffffffff


	//   ....[11]....
        /*04f8*/ 	.word	0xffffffff


	//   ....[12]....
        /*04fc*/ 	.word	0xffffffff


	//   ....[13]....
        /*0500*/ 	.word	0xffffffff


	//   ....[14]....
        /*0504*/ 	.word	0xffffffff


	//   ....[15]....
        /*0508*/ 	.word	0xffffffff


	//   ....[16]....
        /*050c*/ 	.word	0xffffffff


	//   ....[17]....
        /*0510*/ 	.word	0xffffffff


	//   ....[18]....
        /*0514*/ 	.word	0xffffffff


	//   ....[19]....
        /*0518*/ 	.word	0xffffffff


	//   ....[20]....
        /*051c*/ 	.word	0xffffffff


	//   ....[21]....
        /*0520*/ 	.word	0xffffffff


	//   ....[22]....
        /*0524*/ 	.word	0xffffffff


	//   ....[23]....
        /*0528*/ 	.word	0xffffffff


	//   ....[24]....
        /*052c*/ 	.word	0xffffffff


	//   ....[25]....
        /*0530*/ 	.word	0xffffffff


	//   ....[26]....
        /*0534*/ 	.word	0xffffffff


	//   ....[27]....
        /*0538*/ 	.word	0xffffffff


	//   ....[28]....
        /*053c*/ 	.word	0xffffffff


	//   ....[29]....
        /*0540*/ 	.word	0xffffffff


	//   ....[30]....
        /*0544*/ 	.word	0xffffffff


	//   ....[31]....
        /*0548*/ 	.word	0xffffffff


	//   ....[32]....
        /*054c*/ 	.word	0xffffffff


	//   ....[33]....
        /*0550*/ 	.word	0xffffffff


	//   ....[34]....
        /*0554*/ 	.word	0xffffffff


	//   ....[35]....
        /*0558*/ 	.word	0xffffffff


	//   ....[36]....
        /*055c*/ 	.word	0xffffffff


	//   ....[37]....
        /*0560*/ 	.word	0xffffffff


	//   ....[38]....
        /*0564*/ 	.word	0xffffffff


	//   ....[39]....
        /*0568*/ 	.word	0xffffffff


	//   ....[40]....
        /*056c*/ 	.word	0xffffffff


	//   ....[41]....
        /*0570*/ 	.word	0xffffffff


	//   ....[42]....
        /*0574*/ 	.word	0xffffffff


	//   ....[43]....
        /*0578*/ 	.word	0xffffffff


	//   ....[44]....
        /*057c*/ 	.word	0xffffffff


	//   ....[45]....
        /*0580*/ 	.word	0xffffffff


	//   ....[46]....
        /*0584*/ 	.word	0xffffffff


	//   ....[47]....
        /*0588*/ 	.word	0xffffffff


	//   ....[48]....
        /*058c*/ 	.word	0xffffffff


	//   ....[49]....
        /*0590*/ 	.word	0xffffffff


	//   ....[50]....
        /*0594*/ 	.word	0xffffffff


	//   ....[51]....
        /*0598*/ 	.word	0xffffffff


	//   ....[52]....
        /*059c*/ 	.word	0xffffffff


	//   ....[53]....
        /*05a0*/ 	.word	0xffffffff


	//   ....[54]....
        /*05a4*/ 	.word	0xffffffff


	//   ....[55]....
        /*05a8*/ 	.word	0xffffffff


	//   ....[56]....
        /*05ac*/ 	.word	0xffffffff


	//   ....[57]....
        /*05b0*/ 	.word	0xffffffff


	//   ....[58]....
        /*05b4*/ 	.word	0xffffffff


	//   ....[59]....
        /*05b8*/ 	.word	0xffffffff


	//   ....[60]....
        /*05bc*/ 	.word	0xffffffff


	//   ....[61]....
        /*05c0*/ 	.word	0xffffffff


	//   ....[62]....
        /*05c4*/ 	.word	0xffffffff


	//   ....[63]....
        /*05c8*/ 	.word	0xffffffff


	//   ....[64]....
        /*05cc*/ 	.word	0xffffffff


	//   ....[65]....
        /*05d0*/ 	.word	0xffffffff


	//   ....[66]....
        /*05d4*/ 	.word	0xffffffff


	//   ....[67]....
        /*05d8*/ 	.word	0xffffffff


	//   ....[68]....
        /*05dc*/ 	.word	0xffffffff


	//   ....[69]....
        /*05e0*/ 	.word	0xffffffff


	//   ....[70]....
        /*05e4*/ 	.word	0xffffffff


	//   ....[71]....
        /*05e8*/ 	.word	0xffffffff


	//   ....[72]....
        /*05ec*/ 	.word	0xffffffff


	//   ....[73]....
        /*05f0*/ 	.word	0xffffffff


	//   ....[74]....
        /*05f4*/ 	.word	0xffffffff


	//   ....[75]....
        /*05f8*/ 	.word	0xffffffff


	//   ....[76]....
        /*05fc*/ 	.word	0xffffffff


	//   ....[77]....
        /*0600*/ 	.word	0xffffffff


	//   ....[78]....
        /*0604*/ 	.word	0xffffffff


	//   ....[79]....
        /*0608*/ 	.word	0xffffffff


	//   ....[80]....
        /*060c*/ 	.word	0xffffffff


	//   ....[81]....
        /*0610*/ 	.word	0xffffffff


	//   ....[82]....
        /*0614*/ 	.word	0xffffffff


	//   ....[83]....
        /*0618*/ 	.word	0xffffffff


	//   ....[84]....
        /*061c*/ 	.word	0xffffffff


	//   ....[85]....
        /*0620*/ 	.word	0xffffffff


	//   ....[86]....
        /*0624*/ 	.word	0xffffffff


	//   ....[87]....
        /*0628*/ 	.word	0xffffffff


	//   ....[88]....
        /*062c*/ 	.word	0xffffffff


	//   ....[89]....
        /*0630*/ 	.word	0xffffffff


	//   ....[90]....
        /*0634*/ 	.word	0xffffffff


	//   ....[91]....
        /*0638*/ 	.word	0xffffffff


	//   ....[92]....
        /*063c*/ 	.word	0xffffffff


	//   ....[93]....
        /*0640*/ 	.word	0xffffffff


	//   ....[94]....
        /*0644*/ 	.word	0xffffffff


	//   ....[95]....
        /*0648*/ 	.word	0xffffffff


	//   ....[96]....
        /*064c*/ 	.word	0xffffffff


	//   ....[97]....
        /*0650*/ 	.word	0xffffffff


	//   ....[98]....
        /*0654*/ 	.word	0xffffffff


	//   ....[99]....
        /*0658*/ 	.word	0x0500000f


	//   ....[100]....
        /*065c*/ 	.word	0x0500000f


	//   ....[101]....
        /*0660*/ 	.word	0x0500000f


	//   ....[102]....
        /*0664*/ 	.word	0x0500000f


	//   ....[103]....
        /*0668*/ 	.word	0x0500000f


	//   ....[104]....
        /*066c*/ 	.word	0x0500000f


	//   ....[105]....
        /*0670*/ 	.word	0x0500000f


	//   ....[106]....
        /*0674*/ 	.word	0x0500000f


	//   ....[107]....
        /*0678*/ 	.word	0x0500000f


	//   ....[108]....
        /*067c*/ 	.word	0x0500000f


	//   ....[109]....
        /*0680*/ 	.word	0x0500000f


	//   ....[110]....
        /*0684*/ 	.word	0x0500000f


	//   ....[111]....
        /*0688*/ 	.word	0x0500000f


	//   ....[112]....
        /*068c*/ 	.word	0x0500000f


	//   ....[113]....
        /*0690*/ 	.word	0x0500000f


	//   ....[114]....
        /*0694*/ 	.word	0x0500000f


	//   ....[115]....
        /*0698*/ 	.word	0x0500000f


	//   ....[116]....
        /*069c*/ 	.word	0x0500000f


	//   ....[117]....
        /*06a0*/ 	.word	0x0500000f


	//   ....[118]....
        /*06a4*/ 	.word	0x0500000f


	//   ....[119]....
        /*06a8*/ 	.word	0x0500000f


	//   ....[120]....
        /*06ac*/ 	.word	0x0500000f


	//   ....[121]....
        /*06b0*/ 	.word	0x0500000f


	//   ....[122]....
        /*06b4*/ 	.word	0x0500000f


	//   ....[123]....
        /*06b8*/ 	.word	0x0500000f


	//   ....[124]....
        /*06bc*/ 	.word	0x0500000f


	//   ....[125]....
        /*06c0*/ 	.word	0x0500000f


	//   ....[126]....
        /*06c4*/ 	.word	0x0500000f


	//   ....[127]....
        /*06c8*/ 	.word	0x0500000f


	//   ....[128]....
        /*06cc*/ 	.word	0x0500000f


	//   ....[129]....
        /*06d0*/ 	.word	0x0500000f


	//   ....[130]....
        /*06d4*/ 	.word	0x0500000f


	//   ....[131]....
        /*06d8*/ 	.word	0x0500000f


	//   ....[132]....
        /*06dc*/ 	.word	0x0500000f


	//   ....[133]....
        /*06e0*/ 	.word	0x0500000f


	//----- nvinfo : EIATTR_COOP_GROUP_INSTR_OFFSETS
	.align		4
.L_1565:
        /*06e4*/ 	.byte	0x04, 0x28
        /*06e6*/ 	.short	(.L_1567 - .L_1566)


	//   ....[0]....
.L_1566:
        /*06e8*/ 	.word	0x00000070


	//   ....[1]....
        /*06ec*/ 	.word	0x00000140


	//   ....[2]....
        /*06f0*/ 	.word	0x00000190


	//   ....[3]....
        /*06f4*/ 	.word	0x000003c0


	//   ....[4]....
        /*06f8*/ 	.word	0x00000520


	//   ....[5]....
        /*06fc*/ 	.word	0x00000640


	//   ....[6]....
        /*0700*/ 	.word	0x000007a0


	//   ....[7]....
        /*0704*/ 	.word	0x000018b0


	//   ....[8]....
        /*0708*/ 	.word	0x00001ec0


	//   ....[9]....
        /*070c*/ 	.word	0x00001ee0


	//   ....[10]....
        /*0710*/ 	.word	0x000029d0


	//   ....[11]....
        /*0714*/ 	.word	0x00002a20


	//   ....[12]....
        /*0718*/ 	.word	0x00003130


	//   ....[13]....
        /*071c*/ 	.word	0x00003190


	//   ....[14]....
        /*0720*/ 	.word	0x00004180


	//   ....[15]....
        /*0724*/ 	.word	0x00004b90


	//   ....[16]....
        /*0728*/ 	.word	0x00004be0


	//   ....[17]....
        /*072c*/ 	.word	0x00004bf0


	//   ....[18]....
        /*0730*/ 	.word	0x000053a0


	//   ....[19]....
        /*0734*/ 	.word	0x00005400


	//   ....[20]....
        /*0738*/ 	.word	0x00007250


	//   ....[21]....
        /*073c*/ 	.word	0x000072d0


	//   ....[22]....
        /*0740*/ 	.word	0x00007760


	//   ....[23]....
        /*0744*/ 	.word	0x00007920


	//   ....[24]....
        /*0748*/ 	.word	0x00008ca0


	//   ....[25]....
        /*074c*/ 	.word	0x00008d20


	//   ....[26]....
        /*0750*/ 	.word	0x00008d80


	//   ....[27]....
        /*0754*/ 	.word	0x00008db0


	//   ....[28]....
        /*0758*/ 	.word	0x0000a790


	//   ....[29]....
        /*075c*/ 	.word	0x0000a7c0


	//   ....[30]....
        /*0760*/ 	.word	0x0000a7f0


	//   ....[31]....
        /*0764*/ 	.word	0x0000a830


	//   ....[32]....
        /*0768*/ 	.word	0x0000b0f0


	//   ....[33]....
        /*076c*/ 	.word	0x0000b110


	//   ....[34]....
        /*0770*/ 	.word	0x0000b260


	//   ....[35]....
        /*0774*/ 	.word	0x0000b280


	//   ....[36]....
        /*0778*/ 	.word	0x0000b3c0


	//   ....[37]....
        /*077c*/ 	.word	0x0000b3e0


	//   ....[38]....
        /*0780*/ 	.word	0x0000b530


	//   ....[39]....
        /*0784*/ 	.word	0x0000b550


	//   ....[40]....
        /*0788*/ 	.word	0x0000be90


	//   ....[41]....
        /*078c*/ 	.word	0x0000bec0


	//   ....[42]....
        /*0790*/ 	.word	0x0000c010


	//   ....[43]....
        /*0794*/ 	.word	0x0000c030


	//   ....[44]....
        /*0798*/ 	.word	0x0000c170


	//   ....[45]....
        /*079c*/ 	.word	0x0000c190


	//   ....[46]....
        /*07a0*/ 	.word	0x0000c2e0


	//   ....[47]....
        /*07a4*/ 	.word	0x0000c300


	//   ....[48]....
        /*07a8*/ 	.word	0x0000c4c0


	//   ....[49]....
        /*07ac*/ 	.word	0x0000c690


	//   ....[50]....
        /*07b0*/ 	.word	0x0000c6c0


	//   ....[51]....
        /*07b4*/ 	.word	0x0000c6f0


	//   ....[52]....
        /*07b8*/ 	.word	0x0000c720


	//   ....[53]....
        /*07bc*/ 	.word	0x0000c750


	//   ....[54]....
        /*07c0*/ 	.word	0x0000c780


	//   ....[55]....
        /*07c4*/ 	.word	0x0000c8f0


	//   ....[56]....
        /*07c8*/ 	.word	0x0000c920


	//   ....[57]....
        /*07cc*/ 	.word	0x0000c950


	//   ....[58]....
        /*07d0*/ 	.word	0x0000c980


	//   ....[59]....
        /*07d4*/ 	.word	0x0000c9b0


	//   ....[60]....
        /*07d8*/ 	.word	0x0000c9e0


	//   ....[61]....
        /*07dc*/ 	.word	0x0000ca80


	//   ....[62]....
        /*07e0*/ 	.word	0x0000cae0


	//   ....[63]....
        /*07e4*/ 	.word	0x0000cb70


	//   ....[64]....
        /*07e8*/ 	.word	0x0000ddc0


	//   ....[65]....
        /*07ec*/ 	.word	0x0000e920


	//   ....[66]....
        /*07f0*/ 	.word	0x0000e940


	//   ....[67]....
        /*07f4*/ 	.word	0x0000e9e0


	//   ....[68]....
        /*07f8*/ 	.word	0x0000ea00


	//   ....[69]....
        /*07fc*/ 	.word	0x0000ea80


	//   ....[70]....
        /*0800*/ 	.word	0x0000eaa0


	//   ....[71]....
        /*0804*/ 	.word	0x0000eb20


	//   ....[72]....
        /*0808*/ 	.word	0x0000eb40


	//   ....[73]....
        /*080c*/ 	.word	0x0000ebc0


	//   ....[74]....
        /*0810*/ 	.word	0x0000ebe0


	//   ....[75]....
        /*0814*/ 	.word	0x0000ec60


	//   ....[76]....
        /*0818*/ 	.word	0x0000ec80


	//   ....[77]....
        /*081c*/ 	.word	0x0000ed00


	//   ....[78]....
        /*0820*/ 	.word	0x0000ed20


	//   ....[79]....
        /*0824*/ 	.word	0x0000ed30


	//   ....[80]....
        /*0828*/ 	.word	0x0000ed40


	//   ....[81]....
        /*082c*/ 	.word	0x00011a10


	//   ....[82]....
        /*0830*/ 	.word	0x00011a70


	//   ....[83]....
        /*0834*/ 	.word	0x00011aa0


	//   ....[84]....
        /*0838*/ 	.word	0x00011ab0


	//   ....[85]....
        /*083c*/ 	.word	0x00011ae0


	//   ....[86]....
        /*0840*/ 	.word	0x00011b10


	//   ....[87]....
        /*0844*/ 	.word	0x00011b40


	//   ....[88]....
        /*0848*/ 	.word	0x00011b70


	//   ....[89]....
        /*084c*/ 	.word	0x00011cf0


	//   ....[90]....
        /*0850*/ 	.word	0x00011d20


	//   ....[91]....
        /*0854*/ 	.word	0x00011d50


	//   ....[92]....
        /*0858*/ 	.word	0x00011d80


	//   ....[93]....
        /*085c*/ 	.word	0x00011db0


	//   ....[94]....
        /*0860*/ 	.word	0x00011de0


	//   ....[95]....
        /*0864*/ 	.word	0x00011ea0


	//   ....[96]....
        /*0868*/ 	.word	0x00011ec0


	//   ....[97]....
        /*086c*/ 	.word	0x00011f30


	//   ....[98]....
        /*0870*/ 	.word	0x000125f0


	//   ....[99]....
        /*0874*/ 	.word	0x00012b80


	//   ....[100]....
        /*0878*/ 	.word	0x00012d30


	//   ....[101]....
        /*087c*/ 	.word	0x00012d80


	//   ....[102]....
        /*0880*/ 	.word	0x00012de0


	//   ....[103]....
        /*0884*/ 	.word	0x00012ee0


	//   ....[104]....
        /*0888*/ 	.word	0x00012f40


	//   ....[105]....
        /*088c*/ 	.word	0x00013040


	//   ....[106]....
        /*0890*/ 	.word	0x000130a0


	//   ....[107]....
        /*0894*/ 	.word	0x000131a0


	//   ....[108]....
        /*0898*/ 	.word	0x00013200


	//   ....[109]....
        /*089c*/ 	.word	0x00013300


	//   ....[110]....
        /*08a0*/ 	.word	0x00013360


	//   ....[111]....
        /*08a4*/ 	.word	0x00013460


	//   ....[112]....
        /*08a8*/ 	.word	0x000134c0


	//   ....[113]....
        /*08ac*/ 	.word	0x000135b0


	//   ....[114]....
        /*08b0*/ 	.word	0x00013610


	//   ....[115]....
        /*08b4*/ 	.word	0x000136b0


	//   ....[116]....
        /*08b8*/ 	.word	0x00013a20


	//   ....[117]....
        /*08bc*/ 	.word	0x00013ac0


	//   ....[118]....
        /*08c0*/ 	.word	0x00013be0


	//   ....[119]....
        /*08c4*/ 	.word	0x00013c50


	//   ....[120]....
        /*08c8*/ 	.word	0x00013cc0


	//   ....[121]....
        /*08cc*/ 	.word	0x00013d30


	//   ....[122]....
        /*08d0*/ 	.word	0x00013da0


	//   ....[123]....
        /*08d4*/ 	.word	0x00013e20


	//   ....[124]....
        /*08d8*/ 	.word	0x00013eb0


	//   ....[125]....
        /*08dc*/ 	.word	0x00013f40


	//   ....[126]....
        /*08e0*/ 	.word	0x00013fb0


	//   ....[127]....
        /*08e4*/ 	.word	0x00014020


	//   ....[128]....
        /*08e8*/ 	.word	0x00014090


	//   ....[129]....
        /*08ec*/ 	.word	0x00014110


	//   ....[130]....
        /*08f0*/ 	.word	0x00014180


	//   ....[131]....
        /*08f4*/ 	.word	0x00014220


	//   ....[132]....
        /*08f8*/ 	.word	0x000142b0


	//   ....[133]....
        /*08fc*/ 	.word	0x000143e0


	//----- nvinfo : EIATTR_REG_RECONFIG
	.align		4
.L_1567:
        /*0900*/ 	.byte	0x01, 0x54
	.zero		2


	//----- nvinfo : EIATTR_SYSCALL_OFFSETS
	.align		4
        /*0904*/ 	.byte	0x04, 0x46
        /*0906*/ 	.short	(.L_1569 - .L_1568)


	//   ....[0]....
.L_1568:
        /*0908*/ 	.word	0x00001a90


	//   ....[1]....
        /*090c*/ 	.word	0x0000d9c0


	//   ....[2]....
        /*0910*/ 	.word	0x0000db20


	//   ....[3]....
        /*0914*/ 	.word	0x0000dc20


	//   ....[4]....
        /*0918*/ 	.word	0x0000e550


	//----- nvinfo : EIATTR_MBARRIER_INSTR_OFFSETS
	.align		4
.L_1569:
        /*091c*/ 	.byte	0x04, 0x39
        /*091e*/ 	.short	(.L_1571 - .L_1570)


	//   ....[0]....
.L_1570:
        /*0920*/ 	.word	0x00000270
        /*0924*/ 	.word	0x000000ff
        /*0928*/ 	.word	0x00022800
        /*092c*/ 	.short	0x0100
        /*092e*/ 	.byte	0x08
	.zero		1


	//   ....[1]....
        /*0930*/ 	.word	0x00000280
        /*0934*/ 	.word	0x000000ff
        /*0938*/ 	.word	0x00022820
        /*093c*/ 	.short	0x0100
        /*093e*/ 	.byte	0x08
	.zero		1


	//   ....[2]....
        /*0940*/ 	.word	0x00000370
        /*0944*/ 	.word	0x000000ff
        /*0948*/ 	.word	0x00022830
        /*094c*/ 	.short	0x0100
        /*094e*/ 	.byte	0x08
	.zero		1


	//   ....[3]....
        /*0950*/ 	.word	0x00000380
        /*0954*/ 	.word	0x000000ff
        /*0958*/ 	.word	0x00022840
        /*095c*/ 	.short	0x0100
        /*095e*/ 	.byte	0x08
	.zero		1


	//   ....[4]....
        /*0960*/ 	.word	0x00000390
        /*0964*/ 	.word	0x000000ff
        /*0968*/ 	.word	0x00022838
        /*096c*/ 	.short	0x0100
        /*096e*/ 	.byte	0x08
	.zero		1


	//   ....[5]....
        /*0970*/ 	.word	0x000003a0
        /*0974*/ 	.word	0x000000ff
        /*0978*/ 	.word	0x00022848
        /*097c*/ 	.short	0x0100
        /*097e*/ 	.byte	0x08
	.zero		1


	//   ....[6]....
        /*0980*/ 	.word	0x000004d0
        /*0984*/ 	.word	0x000000ff
        /*0988*/ 	.word	0x00022850
        /*098c*/ 	.short	0x0100
        /*098e*/ 	.byte	0x08
	.zero		1


	//   ....[7]....
        /*0990*/ 	.word	0x000004e0
        /*0994*/ 	.word	0x000000ff
        /*0998*/ 	.word	0x00022860
        /*099c*/ 	.short	0x0100
        /*099e*/ 	.byte	0x08
	.zero		1


	//   ....[8]....
        /*09a0*/ 	.word	0x000004f0
        /*09a4*/ 	.word	0x000000ff
        /*09a8*/ 	.word	0x00022858
        /*09ac*/ 	.short	0x0100
        /*09ae*/ 	.byte	0x08
	.zero		1


	//   ....[9]....
        /*09b0*/ 	.word	0x00000500
        /*09b4*/ 	.word	0x000000ff
        /*09b8*/ 	.word	0x00022868
        /*09bc*/ 	.short	0x0100
        /*09be*/ 	.byte	0x08
	.zero		1


	//   ....[10]....
        /*09c0*/ 	.word	0x000005f0
        /*09c4*/ 	.word	0x000000ff
        /*09c8*/ 	.word	0x00022870
        /*09cc*/ 	.short	0x0100
        /*09ce*/ 	.byte	0x06
	.zero		1


	//   ....[11]....
        /*09d0*/ 	.word	0x00000600
        /*09d4*/ 	.word	0x000000ff
        /*09d8*/ 	.word	0x00022880
        /*09dc*/ 	.short	0x0100
        /*09de*/ 	.byte	0x06
	.zero		1


	//   ....[12]....
        /*09e0*/ 	.word	0x00000610
        /*09e4*/ 	.word	0x000000ff
        /*09e8*/ 	.word	0x00022878
        /*09ec*/ 	.short	0x0100
        /*09ee*/ 	.byte	0x06
	.zero		1


	//   ....[13]....
        /*09f0*/ 	.word	0x00000620
        /*09f4*/ 	.word	0x000000ff
        /*09f8*/ 	.word	0x00022888
        /*09fc*/ 	.short	0x0100
        /*09fe*/ 	.byte	0x06
	.zero		1


	//   ....[14]....
        /*0a00*/ 	.word	0x00000750
        /*0a04*/ 	.word	0x000000ff
        /*0a08*/ 	.word	0x00022890
        /*0a0c*/ 	.short	0x0100
        /*0a0e*/ 	.byte	0x08
	.zero		1


	//   ....[15]....
        /*0a10*/ 	.word	0x00000760
        /*0a14*/ 	.word	0x000000ff
        /*0a18*/ 	.word	0x000228a0
        /*0a1c*/ 	.short	0x0100
        /*0a1e*/ 	.byte	0x08
	.zero		1


	//   ....[16]....
        /*0a20*/ 	.word	0x00000770
        /*0a24*/ 	.word	0x000000ff
        /*0a28*/ 	.word	0x00022898
        /*0a2c*/ 	.short	0x0100
        /*0a2e*/ 	.byte	0x08
	.zero		1


	//   ....[17]....
        /*0a30*/ 	.word	0x00000780
        /*0a34*/ 	.word	0x000000ff
        /*0a38*/ 	.word	0x000228a8
        /*0a3c*/ 	.short	0x0100
        /*0a3e*/ 	.byte	0x08
	.zero		1


	//   ....[18]....
        /*0a40*/ 	.word	0x000008b0
        /*0a44*/ 	.word	0x000000ff
        /*0a48*/ 	.word	0x000228b0
        /*0a4c*/ 	.short	0x0100
        /*0a4e*/ 	.byte	0x08
	.zero		1


	//   ....[19]....
        /*0a50*/ 	.word	0x000008c0
        /*0a54*/ 	.word	0x000000ff
        /*0a58*/ 	.word	0x000228c0
        /*0a5c*/ 	.short	0x0100
        /*0a5e*/ 	.byte	0x08
	.zero		1


	//   ....[20]....
        /*0a60*/ 	.word	0x000008d0
        /*0a64*/ 	.word	0x000000ff
        /*0a68*/ 	.word	0x000228b8
        /*0a6c*/ 	.short	0x0100
        /*0a6e*/ 	.byte	0x08
	.zero		1


	//   ....[21]....
        /*0a70*/ 	.word	0x000008e0
        /*0a74*/ 	.word	0x000000ff
        /*0a78*/ 	.word	0x000228c8
        /*0a7c*/ 	.short	0x0100
        /*0a7e*/ 	.byte	0x08
	.zero		1


	//   ....[22]....
        /*0a80*/ 	.word	0x00001b40
        /*0a84*/ 	.word	0x00000007
        /*0a88*/ 	.word	0x00022800
        /*0a8c*/ 	.short	0x010a
        /*0a8e*/ 	.byte	0x3f
	.zero		1


	//   ....[23]....
        /*0a90*/ 	.word	0x00001c10
        /*0a94*/ 	.word	0x00000006
        /*0a98*/ 	.word	0x00022830
        /*0a9c*/ 	.short	0x010a
        /*0a9e*/ 	.byte	0x3f
	.zero		1


	//   ....[24]....
        /*0aa0*/ 	.word	0x00001c50
        /*0aa4*/ 	.word	0x00000006
        /*0aa8*/ 	.word	0x00022830
        /*0aac*/ 	.short	0x010a
        /*0aae*/ 	.byte	0x3f
	.zero		1


	//   ....[25]....
        /*0ab0*/ 	.word	0x000035d0
        /*0ab4*/ 	.word	0x00000000
        /*0ab8*/ 	.word	0x00000000
        /*0abc*/ 	.short	0x0101
        /*0abe*/ 	.byte	0x3f
	.zero		1


	//   ....[26]....
        /*0ac0*/ 	.word	0x00003a80
        /*0ac4*/ 	.word	0x00000006
        /*0ac8*/ 	.word	0x00022850
        /*0acc*/ 	.short	0x010a
        /*0ace*/ 	.byte	0x3f
	.zero		1


	//   ....[27]....
        /*0ad0*/ 	.word	0x00003ac0
        /*0ad4*/ 	.word	0x00000006
        /*0ad8*/ 	.word	0x00022850
        /*0adc*/ 	.short	0x010a
        /*0ade*/ 	.byte	0x3f
	.zero		1


	//   ....[28]....
        /*0ae0*/ 	.word	0x00003e80
        /*0ae4*/ 	.word	0x00000006
        /*0ae8*/ 	.word	0x00000000
        /*0aec*/ 	.short	0x0101
        /*0aee*/ 	.byte	0x3f
	.zero		1


	//   ....[29]....
        /*0af0*/ 	.word	0x00003fb0
        /*0af4*/ 	.word	0x000000ff
        /*0af8*/ 	.word	0x00022830
        /*0afc*/ 	.short	0x010a
        /*0afe*/ 	.byte	0x1a
	.zero		1


	//   ....[30]....
        /*0b00*/ 	.word	0x00003ff0
        /*0b04*/ 	.word	0x000000ff
        /*0b08*/ 	.word	0x00022830
        /*0b0c*/ 	.short	0x010a
        /*0b0e*/ 	.byte	0x1a
	.zero		1


	//   ....[31]....
        /*0b10*/ 	.word	0x00005a60
        /*0b14*/ 	.word	0x00000000
        /*0b18*/ 	.word	0x00000000
        /*0b1c*/ 	.short	0x0101
        /*0b1e*/ 	.byte	0x3f
	.zero		1


	//   ....[32]....
        /*0b20*/ 	.word	0x000065d0
        /*0b24*/ 	.word	0x000000ff
        /*0b28*/ 	.word	0x00022850
        /*0b2c*/ 	.short	0x010a
        /*0b2e*/ 	.byte	0x1a
	.zero		1


	//   ....[33]....
        /*0b30*/ 	.word	0x00006610
        /*0b34*/ 	.word	0x000000ff
        /*0b38*/ 	.word	0x00022850
        /*0b3c*/ 	.short	0x010a
        /*0b3e*/ 	.byte	0x1a
	.zero		1


	//   ....[34]....
        /*0b40*/ 	.word	0x00006920
        /*0b44*/ 	.word	0x000000c7
        /*0b48*/ 	.word	0x00000000
        /*0b4c*/ 	.short	0x0101
        /*0b4e*/ 	.byte	0x3f
	.zero		1


	//   ....[35]....
        /*0b50*/ 	.word	0x00006a70
        /*0b54*/ 	.word	0x000000ff
        /*0b58*/ 	.word	0x00022830
        /*0b5c*/ 	.short	0x010a
        /*0b5e*/ 	.byte	0x19
	.zero		1


	//   ....[36]....
        /*0b60*/ 	.word	0x00006ab0
        /*0b64*/ 	.word	0x000000ff
        /*0b68*/ 	.word	0x00022830
        /*0b6c*/ 	.short	0x010a
        /*0b6e*/ 	.byte	0x19
	.zero		1


	//   ....[37]....
        /*0b70*/ 	.word	0x00007db0
        /*0b74*/ 	.word	0x00000099
        /*0b78*/ 	.word	0x00000000
        /*0b7c*/ 	.short	0x0101
        /*0b7e*/ 	.byte	0x3f
	.zero		1


	//   ....[38]....
        /*0b80*/ 	.word	0x00008940
        /*0b84*/ 	.word	0x000000ff
        /*0b88*/ 	.word	0x00022850
        /*0b8c*/ 	.short	0x010a
        /*0b8e*/ 	.byte	0x19
	.zero		1


	//   ....[39]....
        /*0b90*/ 	.word	0x00008980
        /*0b94*/ 	.word	0x000000ff
        /*0b98*/ 	.word	0x00022850
        /*0b9c*/ 	.short	0x010a
        /*0b9e*/ 	.byte	0x19
	.zero		1


	//   ....[40]....
        /*0ba0*/ 	.word	0x00008c80
        /*0ba4*/ 	.word	0x000000b5
        /*0ba8*/ 	.word	0x00000000
        /*0bac*/ 	.short	0x0101
        /*0bae*/ 	.byte	0x3f
	.zero		1


	//   ....[41]....
        /*0bb0*/ 	.word	0x0000b0e0
        /*0bb4*/ 	.word	0x00000097
        /*0bb8*/ 	.word	0x00000000
        /*0bbc*/ 	.short	0x0101
        /*0bbe*/ 	.byte	0x3f
	.zero		1


	//   ....[42]....
        /*0bc0*/ 	.word	0x0000e050
        /*0bc4*/ 	.word	0x00000000
        /*0bc8*/ 	.word	0x00022840
        /*0bcc*/ 	.short	0x010a
        /*0bce*/ 	.byte	0x3f
	.zero		1


	//   ....[43]....
        /*0bd0*/ 	.word	0x0000ee50
        /*0bd4*/ 	.word	0x00000008
        /*0bd8*/ 	.word	0x00022800
        /*0bdc*/ 	.short	0x0107
        /*0bde*/ 	.byte	0x3f
	.zero		1


	//   ....[44]....
        /*0be0*/ 	.word	0x0000ef50
        /*0be4*/ 	.word	0x00000002
        /*0be8*/ 	.word	0x00022800
        /*0bec*/ 	.short	0x0101
        /*0bee*/ 	.byte	0x3f
	.zero		1


	//   ....[45]....
        /*0bf0*/ 	.word	0x0000ef70
        /*0bf4*/ 	.word	0x00000002
        /*0bf8*/ 	.word	0x00022820
        /*0bfc*/ 	.short	0x010a
        /*0bfe*/ 	.byte	0x3f
	.zero		1


	//   ....[46]....
        /*0c00*/ 	.word	0x0000f080
        /*0c04*/ 	.word	0x00000002
        /*0c08*/ 	.word	0x00022860
        /*0c0c*/ 	.short	0x010a
        /*0c0e*/ 	.byte	0x3f
	.zero		1


	//   ....[47]....
        /*0c10*/ 	.word	0x0000f960
        /*0c14*/ 	.word	0x00000003
        /*0c18*/ 	.word	0x00022840
        /*0c1c*/ 	.short	0x010a
        /*0c1e*/ 	.byte	0x3f
	.zero		1


	//   ....[48]....
        /*0c20*/ 	.word	0x0000fbc0
        /*0c24*/ 	.word	0x00000003
        /*0c28*/ 	.word	0x00022860
        /*0c2c*/ 	.short	0x010a
        /*0c2e*/ 	.byte	0x3f
	.zero		1


	//   ....[49]....
        /*0c30*/ 	.word	0x00010440
        /*0c34*/ 	.word	0x00000004
        /*0c38*/ 	.word	0x00022840
        /*0c3c*/ 	.short	0x010a
        /*0c3e*/ 	.byte	0x3f
	.zero		1


	//   ....[50]....
        /*0c40*/ 	.word	0x00010690
        /*0c44*/ 	.word	0x00000004
        /*0c48*/ 	.word	0x00022860
        /*0c4c*/ 	.short	0x010a
        /*0c4e*/ 	.byte	0x3f
	.zero		1


	//   ....[51]....
        /*0c50*/ 	.word	0x00010ea0
        /*0c54*/ 	.word	0x00000004
        /*0c58*/ 	.word	0x00022840
        /*0c5c*/ 	.short	0x010a
        /*0c5e*/ 	.byte	0x3f
	.zero		1


	//   ....[52]....
        /*0c60*/ 	.word	0x00011100
        /*0c64*/ 	.word	0x00000004
        /*0c68*/ 	.word	0x00022860
        /*0c6c*/ 	.short	0x010a
        /*0c6e*/ 	.byte	0x3f
	.zero		1


	//   ....[53]....
        /*0c70*/ 	.word	0x00012570
        /*0c74*/ 	.word	0x00000000
        /*0c78*/ 	.word	0x00022820
        /*0c7c*/ 	.short	0x010a
        /*0c7e*/ 	.byte	0x3f
	.zero		1


	//   ....[54]....
        /*0c80*/ 	.word	0x00012730
        /*0c84*/ 	.word	0x00000006
        /*0c88*/ 	.word	0x00000000
        /*0c8c*/ 	.short	0x010a
        /*0c8e*/ 	.byte	0x3f
	.zero		1


	//   ....[55]....
        /*0c90*/ 	.word	0x000127a0
        /*0c94*/ 	.word	0x00000007
        /*0c98*/ 	.word	0x00000000
        /*0c9c*/ 	.short	0x010a
        /*0c9e*/ 	.byte	0x3f
	.zero		1


	//   ....[56]....
        /*0ca0*/ 	.word	0x00012810
        /*0ca4*/ 	.word	0x00000004
        /*0ca8*/ 	.word	0x00000000
        /*0cac*/ 	.short	0x010a
        /*0cae*/ 	.byte	0x3f
	.zero		1


	//   ....[57]....
        /*0cb0*/ 	.word	0x00012840
        /*0cb4*/ 	.word	0x00000003
        /*0cb8*/ 	.word	0x00000000
        /*0cbc*/ 	.short	0x010a
        /*0cbe*/ 	.byte	0x3f
	.zero		1


	//   ....[58]....
        /*0cc0*/ 	.word	0x000128a0
        /*0cc4*/ 	.word	0x00000007
        /*0cc8*/ 	.word	0x00022800
        /*0ccc*/ 	.short	0x010a
        /*0cce*/ 	.byte	0x3f
	.zero		1


	//   ....[59]....
        /*0cd0*/ 	.word	0x000128f0
        /*0cd4*/ 	.word	0x00000006
        /*0cd8*/ 	.word	0x00022830
        /*0cdc*/ 	.short	0x010a
        /*0cde*/ 	.byte	0x3f
	.zero		1


	//   ....[60]....
        /*0ce0*/ 	.word	0x00012940
        /*0ce4*/ 	.word	0x00000006
        /*0ce8*/ 	.word	0x00022850
        /*0cec*/ 	.short	0x010a
        /*0cee*/ 	.byte	0x3f
	.zero		1


	//   ....[61]....
        /*0cf0*/ 	.word	0x000129a0
        /*0cf4*/ 	.word	0x00000005
        /*0cf8*/ 	.word	0x00022830
        /*0cfc*/ 	.short	0x010a
        /*0cfe*/ 	.byte	0x3f
	.zero		1


	//   ....[62]....
        /*0d00*/ 	.word	0x000129f0
        /*0d04*/ 	.word	0x000000c7
        /*0d08*/ 	.word	0x00022850
        /*0d0c*/ 	.short	0x010a
        /*0d0e*/ 	.byte	0x3f
	.zero		1


	//   ....[63]....
        /*0d10*/ 	.word	0x00012a50
        /*0d14*/ 	.word	0x00000005
        /*0d18*/ 	.word	0x00022830
        /*0d1c*/ 	.short	0x010a
        /*0d1e*/ 	.byte	0x3f
	.zero		1


	//   ....[64]....
        /*0d20*/ 	.word	0x00012aa0
        /*0d24*/ 	.word	0x000000b5
        /*0d28*/ 	.word	0x00022850
        /*0d2c*/ 	.short	0x010a
        /*0d2e*/ 	.byte	0x3f
	.zero		1


	//   ....[65]....
        /*0d30*/ 	.word	0x00012c40
        /*0d34*/ 	.word	0x00000000
        /*0d38*/ 	.word	0x00022840
        /*0d3c*/ 	.short	0x010a
        /*0d3e*/ 	.byte	0x3f
	.zero		1


	//   ....[66]....
        /*0d40*/ 	.word	0x00013740
        /*0d44*/ 	.word	0x00000002
        /*0d48*/ 	.word	0x00022820
        /*0d4c*/ 	.short	0x010a
        /*0d4e*/ 	.byte	0x3f
	.zero		1


	//   ....[67]....
        /*0d50*/ 	.word	0x00013790
        /*0d54*/ 	.word	0x00000002
        /*0d58*/ 	.word	0x00022860
        /*0d5c*/ 	.short	0x010a
        /*0d5e*/ 	.byte	0x3f
	.zero		1


	//   ....[68]....
        /*0d60*/ 	.word	0x000137e0
        /*0d64*/ 	.word	0x00000003
        /*0d68*/ 	.word	0x00022840
        /*0d6c*/ 	.short	0x010a
        /*0d6e*/ 	.byte	0x3f
	.zero		1


	//   ....[69]....
        /*0d70*/ 	.word	0x00013830
        /*0d74*/ 	.word	0x00000003
        /*0d78*/ 	.word	0x00022860
        /*0d7c*/ 	.short	0x010a
        /*0d7e*/ 	.byte	0x3f
	.zero		1


	//   ....[70]....
        /*0d80*/ 	.word	0x00013880
        /*0d84*/ 	.word	0x00000004
        /*0d88*/ 	.word	0x00022840
        /*0d8c*/ 	.short	0x010a
        /*0d8e*/ 	.byte	0x3f
	.zero		1


	//   ....[71]....
        /*0d90*/ 	.word	0x000138d0
        /*0d94*/ 	.word	0x00000004
        /*0d98*/ 	.word	0x00022860
        /*0d9c*/ 	.short	0x010a
        /*0d9e*/ 	.byte	0x3f
	.zero		1


	//   ....[72]....
        /*0da0*/ 	.word	0x00013920
        /*0da4*/ 	.word	0x00000004
        /*0da8*/ 	.word	0x00022840
        /*0dac*/ 	.short	0x010a
        /*0dae*/ 	.byte	0x3f
	.zero		1


	//   ....[73]....
        /*0db0*/ 	.word	0x00013970
        /*0db4*/ 	.word	0x00000004
        /*0db8*/ 	.word	0x00022860
        /*0dbc*/ 	.short	0x010a
        /*0dbe*/ 	.byte	0x3f
	.zero		1


	//   ....[74]....
        /*0dc0*/ 	.word	0x00014300
        /*0dc4*/ 	.word	0x00000000
        /*0dc8*/ 	.word	0x00022820
        /*0dcc*/ 	.short	0x010a
        /*0dce*/ 	.byte	0x3f
	.zero		1


	//   ....[75]....
        /*0dd0*/ 	.word	0x000144a0
        /*0dd4*/ 	.word	0x00000006
        /*0dd8*/ 	.word	0x00000000
        /*0ddc*/ 	.short	0x010a
        /*0dde*/ 	.byte	0x3f
	.zero		1


	//   ....[76]....
        /*0de0*/ 	.word	0x000144f0
        /*0de4*/ 	.word	0x00000007
        /*0de8*/ 	.word	0x00000000
        /*0dec*/ 	.short	0x010a
        /*0dee*/ 	.byte	0x3f
	.zero		1


	//   ....[77]....
        /*0df0*/ 	.word	0x00014540
        /*0df4*/ 	.word	0x00000004
        /*0df8*/ 	.word	0x00000000
        /*0dfc*/ 	.short	0x010a
        /*0dfe*/ 	.byte	0x3f
	.zero		1


	//----- nvinfo : EIATTR_NUM_MBARRIERS
	.align		4
.L_1571:
        /*0e00*/ 	.byte	0x03, 0x38
        /*0e02*/ 	.short	0x0016


	//----- nvinfo : EIATTR_EXIT_INSTR_OFFSETS
	.align		4
        /*0e04*/ 	.byte	0x04, 0x1c
        /*0e06*/ 	.short	(.L_1573 - .L_1572)


	//   ....[0]....
.L_1572:
        /*0e08*/ 	.word	0x00000a80


	//   ....[1]....
        /*0e0c*/ 	.word	0x0000c470


	//   ....[2]....
        /*0e10*/ 	.word	0x00012890


	//----- nvinfo : EIATTR_MAX_THREADS
	.align		4
.L_1573:
        /*0e14*/ 	.byte	0x04, 0x05
        /*0e16*/ 	.short	(.L_1575 - .L_1574)
.L_1574:
        /*0e18*/ 	.word	0x00000180
        /*0e1c*/ 	.word	0x00000001
        /*0e20*/ 	.word	0x00000001


	//----- nvinfo : EIATTR_CRS_STACK_SIZE
	.align		4
.L_1575:
        /*0e24*/ 	.byte	0x04, 0x1e
        /*0e26*/ 	.short	(.L_1577 - .L_1576)
.L_1576:
        /*0e28*/ 	.word	0x00000000


	//----- nvinfo : EIATTR_CBANK_PARAM_SIZE
	.align		4
.L_1577:
        /*0e2c*/ 	.byte	0x03, 0x19
        /*0e2e*/ 	.short	0x0af0


	//----- nvinfo : EIATTR_PARAM_CBANK
	.align		4
        /*0e30*/ 	.byte	0x04, 0x0a
        /*0e32*/ 	.short	(.L_1579 - .L_1578)
	.align		4
.L_1578:
        /*0e34*/ 	.word	index@(.nv.constant0._ZN7cutlass13device_kernelIN5flash11enable_sm90INS1_16FlashAttnFwdSm90INS1_25CollectiveMainloopFwdSm90ILi2EN4cute5tupleIJNS5_1CILi1EEES8_S8_EEENS6_IJNS7_ILi128EEENS7_ILi96EEENS7_ILi64EEEEEELi256ENS_6half_tEfNS_4arch4Sm90ELb1ELb0ELb1ELb1ELb0ELb0ELb0ELb1ELb0ELb1ELb0ELb0EEENS1_21CollectiveEpilogueFwdINS6_IJSA_NS7_ILi256EEESB_EEES9_SE_SG_Li256ELb1ELb1ELb0ELb0EEENS1_36VarlenDynamicPersistentTileSchedulerILi128ELi96ELi256ELi128ELb0ELb1ELb1ELb1ELb1ELb1EEEEEEEEEvNT_6ParamsE)
        /*0e38*/ 	.short	0x0210
        /*0e3a*/ 	.short	0x0af0


	//----- nvinfo : EIATTR_SW_WAR
	.align		4
.L_1579:
        /*0e3c*/ 	.byte	0x04, 0x36
        /*0e3e*/ 	.short	(.L_1581 - .L_1580)
.L_1580:
        /*0e40*/ 	.word	0x00000008
.L_1581:


//--------------------- .nv.info._ZN7cutlass13device_kernelIN5flash11enable_sm90INS1_16FlashAttnFwdSm90INS1_25CollectiveMainloopFwdSm90ILi2EN4cute5tupleIJNS5_1CILi1EEES8_S8_EEENS6_IJNS7_ILi128EEENS7_ILi96EEENS7_ILi64EEEEEELi256ENS_6half_tEfNS_4arch4Sm90ELb1ELb0ELb1ELb1ELb0ELb1ELb0ELb1ELb0ELb1ELb0ELb0EEENS1_21CollectiveEpilogueFwdINS6_IJSA_NS7_ILi256EEESB_EEES9_SE_SG_Li256ELb1ELb1ELb0ELb0EEENS1_36VarlenDynamicPersistentTileSchedulerILi128ELi96ELi256ELi128ELb0ELb1ELb1ELb1ELb1ELb1EEEEEEEEEvNT_6ParamsE --------------------------
	.section	.nv.info._ZN7cutlass13device_kernelIN5flash11enable_sm90INS1_16FlashAttnFwdSm90INS1_25CollectiveMainloopFwdSm90ILi2EN4cute5tupleIJNS5_1CILi1EEES8_S8_EEENS6_IJNS7_ILi128EEENS7_ILi96EEENS7_ILi64EEEEEELi256ENS_6half_tEfNS_4arch4Sm90ELb1ELb0ELb1ELb1ELb0ELb1ELb0ELb1ELb0ELb1ELb0ELb0EEENS1_21CollectiveEpilogueFwdINS6_IJSA_NS7_ILi256EEESB_EEES9_SE_SG_Li256ELb1ELb1ELb0ELb0EEENS1_36VarlenDynamicPersistentTileSchedulerILi128ELi96ELi256ELi128ELb0ELb1ELb1ELb1ELb1ELb1EEEEEEEEEvNT_6ParamsE,"",@"SHT_CUDA_INFO"
	.sectionflags	@""
	.align	4


	//----- nvinfo : EIATTR_CUDA_API_VERSION
	.align		4
        /*0000*/ 	.byte	0x04, 0x37
        /*0002*/ 	.short	(.L_1583 - .L_1582)
.L_1582:
        /*0004*/ 	.word	0x00000082


	//----- nvinfo : EIATTR_KPARAM_INFO
	.align		4
.L_1583:
        /*0008*/ 	.byte	0x04, 0x17
        /*000a*/ 	.short	(.L_1585 - .L_1584)
.L_1584:
        /*000c*/ 	.word	0x00000000
        /*0010*/ 	.short	0x0000
        /*0012*/ 	.short	0x0070
        /*0014*/ 	.byte	0x00, 0xf0, 0x01, 0x2a


	//----- nvinfo : EIATTR_SPARSE_MMA_MASK
	.align		4
.L_1585:
        /*0018*/ 	.byte	0x03, 0x50
        /*001a*/ 	.short	0x0000


	//----- nvinfo : EIATTR_MAXREG_COUNT
	.align		4
        /*001c*/ 	.byte	0x03, 0x1b
        /*001e*/ 	.short	0x00a8


	//----- nvinfo : EIATTR_NUM_BARRIERS
	.align		4
        /*0020*/ 	.byte	0x02, 0x4c
        /*0022*/ 	.byte	0x10
	.zero		1


	//----- nvinfo : EIATTR_EXTERNS
	.align		4
        /*0024*/ 	.byte	0x04, 0x0f
        /*0026*/ 	.short	(.L_1587 - .L_1586)


	//   ....[0]....
	.align		4
.L_1586:
        /*0028*/ 	.word	index@(__assertfail)


	//----- nvinfo : EIATTR_ANNOTATIONS
	.align		4
.L_1587:
        /*002c*/ 	.byte	0x04, 0x55
        /*002e*/ 	.short	(.L_1589 - .L_1588)


	//   ....[0]....
.L_1588:
        /* <DEDUP_REMOVED lines=95> */


	//----- nvinfo : EIATTR_MERCURY_ISA_VERSION
	.align		4
.L_1589:
        /*0608*/ 	.byte	0x03, 0x5f
        /*060a*/ 	.short	0x0101


	//----- nvinfo : EIATTR_UNUSED_LOAD_BYTE_OFFSET
	.align		4
        /*060c*/ 	.byte	0x04, 0x44
        /*060e*/ 	.short	(.L_1591 - .L_1590)


	//   ....[0]....
.L_1590:
        /*0610*/ 	.word	0x00000ac0
        /*0614*/ 	.word	0x0000fff0


	//   ....[1]....
        /*0618*/ 	.word	0x00010ce0
        /*061c*/ 	.word	0x0000fff0


	//----- nvinfo : EIATTR_INT_WARP_WIDE_INSTR_OFFSETS
	.align		4
.L_1591:
        /*0620*/ 	.byte	0x04, 0x31
        /*0622*/ 	.short	(.L_1593 - .L_1592)


	//   ....[0]....
.L_1592:
        /*0624*/ 	.word	0x00000180


	//   ....[1]....
        /*0628*/ 	.word	0x00000220


	//   ....[2]....
        /*062c*/ 	.word	0x00000290


	//   ....[3]....
        /*0630*/ 	.word	0x000164c0


	//   ....[4]....
        /*0634*/ 	.word	0x00016550


	//   ....[5]....
        /*0638*/ 	.word	0x0001a4c0


	//   ....[6]....
        /*063c*/ 	.word	0x0001a550


	//----- nvinfo : EIATTR_COOP_GROUP_MASK_REGIDS
	.align		4
.L_1593:
        /*0640*/ 	.byte	0x04, 0x29
        /*0642*/ 	.short	(.L_1595 - .L_1594)


	//   ....[0]....
.L_1594:
        /*0644*/ 	.word	0xffffffff


	//   ....[1]....
        /*0648*/ 	.word	0xffffffff


	//   ....[2]....
        /*064c*/ 	.word	0xffffffff


	//   ....[3]....
        /*0650*/ 	.word	0xffffffff


	//   ....[4]....
        /*0654*/ 	.word	0xffffffff


	//   ....[5]....
        /*0658*/ 	.word	0xffffffff


	//   ....[6]....
        /*065c*/ 	.word	0xffffffff


	//   ....[7]....
        /*0660*/ 	.word	0xffffffff


	//   ....[8]....
        /*0664*/ 	.word	0xffffffff


	//   ....[9]....
        /*0668*/ 	.word	0xffffffff


	//   ....[10]....
        /*066c*/ 	.word	0xffffffff


	//   ....[11]....
        /*0670*/ 	.word	0xffffffff


	//   ....[12]....
        /*0674*/ 	.word	0xffffffff


	//   ....[13]....
        /*0678*/ 	.word	0xffffffff


	//   ....[14]....
        /*067c*/ 	.word	0xffffffff


	//   ....[15]....
        /*0680*/ 	.word	0xffffffff


	//   ....[16]....
        /*0684*/ 	.word	0xffffffff


	//   ....[17]....
        /*0688*/ 	.word	0xffffffff


	//   ....[18]....
        /*068c*/ 	.word	0xffffffff


	//   ....[19]....
        /*0690*/ 	.word	0xffffffff


	//   ....[20]....
        /*0694*/ 	.word	0xffffffff


	//   ....[21]....
        /*0698*/ 	.word	0xffffffff


	//   ....[22]....
        /*069c*/ 	.word	0xffffffff


	//   ....[23]....
        /*06a0*/ 	.word	0xffffffff


	//   ....[24]....
        /*06a4*/ 	.word	0xffffffff


	//   ....[25]....
        /*06a8*/ 	.word	0xffffffff


	//   ....[26]....
        /*06ac*/ 	.word	0xffffffff


	//   ....[27]....
        /*06b0*/ 	.word	0xffffffff


	//   ....[28]....
        /*06b4*/ 	.word	0xffffffff


	//   ....[29]....
        /*06b8*/ 	.word	0xffffffff


	//   ....[30]....
        /*06bc*/ 	.word	0xffffffff


	//   ....[31]....
        /*06c0*/ 	.word	0xffffffff


	//   ....[32]....
        /*06c4*/ 	.word	0xffffffff


	//   ....[33]....
        /*06c8*/ 	.word	0xffffffff


	//   ....[34]....
        /*06cc*/ 	.word	0xffffffff


	//   ....[35]....
        /*06d0*/ 	.word	0xffffffff


	//   ....[36]....
        /*06d4*/ 	.word	0xffffffff


	//   ....[37]....
        /*06d8*/ 	.word	0xffffffff


	//   ....[38]....
        /*06dc*/ 	.word	0xffffffff


	//   ....[39]....
        /*06e0*/ 	.word	0xffffffff


	//   ....[40]....
        /*06e4*/ 	.word	0xffffffff


	//   ....[41]....
        /*06e8*/ 	.word	0xffffffff


	//   ....[42]....
        /*06ec*/ 	.word	0xffffffff


	//   ....[43]....
        /*06f0*/ 	.word	0xffffffff


	//   ....[44]....
        /*06f4*/ 	.word	0xffffffff


	//   ....[45]....
        /*06f8*/ 	.word	0xffffffff


	//   ....[46]....
        /*06fc*/ 	.word	0xffffffff


	//   ....[47]....
        /*0700*/ 	.word	0xffffffff


	//   ....[48]....
        /*0704*/ 	.word	0xffffffff


	//   ....[49]....
        /*0708*/ 	.word	0xffffffff


	//   ....[50]....
        /*070c*/ 	.word	0xffffffff


	//   ....[51]....
        /*0710*/ 	.word	0xffffffff


	//   ....[52]....
        /*0714*/ 	.word	0xffffffff


	//   ....[53]....
        /*0718*/ 	.word	0xffffffff


	//   ....[54]....
        /*071c*/ 	.word	0xffffffff


	//   ....[55]....
        /*0720*/ 	.word	0xffffffff


	//   ....[56]....
        /*0724*/ 	.word	0xffffffff


	//   ....[57]....
        /*0728*/ 	.word	0xffffffff


	//   ....[58]....
        /*072c*/ 	.word	0xffffffff


	//   ....[59]....
        /*0730*/ 	.word	0xffffffff


	//   ....[60]....
        /*0734*/ 	.word	0xffffffff


	//   ....[61]....
        /*0738*/ 	.word	0xffffffff


	//   ....[62]....
        /*073c*/ 	.word	0xffffffff


	//   ....[63]....
        /*0740*/ 	.word	0xffffffff


	//   ....[64]....
        /*0744*/ 	.word	0xffffffff


	//   ....[65]....
        /*0748*/ 	.word	0xffffffff


	//   ....[66]....
        /*074c*/ 	.word	0xffffffff


	//   ....[67]....
        /*0750*/ 	.word	0xffffffff


	//   ....[68]....
        /*0754*/ 	.word	0xffffffff


	//   ....[69]....
        /*0758*/ 	.word	0xffffffff


	//   ....[70]....
        /*075c*/ 	.word	0xffffffff


	//   ....[71]....
        /*0760*/ 	.word	0xffffffff


	//   ....[72]....
        /*0764*/ 	.word	0xffffffff


	//   ....[73]....
        /*0768*/ 	.word	0xffffffff


	//   ....[74]....
        /*076c*/ 	.word	0xffffffff


	//   ....[75]....
        /*0770*/ 	.word	0xffffffff


	//   ....[76]....
        /*0774*/ 	.word	0xffffffff


	//   ....[77]....
        /*0778*/ 	.word	0xffffffff


	//   ....[78]....
        /*077c*/ 	.word	0xffffffff


	//   ....[79]....
        /*0780*/ 	.word	0xffffffff


	//   ....[80]....
        /*0784*/ 	.word	0xffffffff


	//   ....[81]....
        /*0788*/ 	.word	0xffffffff


	//   ....[82]....
        /*078c*/ 	.word	0xffffffff


	//   ....[83]....
        /*0790*/ 	.word	0xffffffff


	//   ....[84]....
        /*0794*/ 	.word	0xffffffff


	//   ....[85]....
        /*0798*/ 	.word	0xffffffff


	//   ....[86]....
        /*079c*/ 	.word	0xffffffff


	//   ....[87]....
        /*07a0*/ 	.word	0xffffffff


	//   ....[88]....
        /*07a4*/ 	.word	0xffffffff


	//   ....[89]....
        /*07a8*/ 	.word	0xffffffff


	//   ....[90]....
        /*07ac*/ 	.word	0xffffffff


	//   ....[91]....
        /*07b0*/ 	.word	0xffffffff


	//   ....[92]....
        /*07b4*/ 	.word	0xffffffff


	//   ....[93]....
        /*07b8*/ 	.word	0xffffffff


	//   ....[94]....
        /*07bc*/ 	.word	0xffffffff


	//   ....[95]....
        /*07c0*/ 	.word	0xffffffff


	//   ....[96]....
        /*07c4*/ 	.word	0xffffffff


	//   ....[97]....
        /*07c8*/ 	.word	0xffffffff


	//   ....[98]....
        /*07cc*/ 	.word	0xffffffff


	//   ....[99]....
        /*07d0*/ 	.word	0xffffffff


	//   ....[100]....
        /*07d4*/ 	.word	0xffffffff


	//   ....[101]....
        /*07d8*/ 	.word	0xffffffff


	//   ....[102]....
        /*07dc*/ 	.word	0xffffffff


	//   ....[103]....
        /*07e0*/ 	.word	0xffffffff


	//   ....[104]....
        /*07e4*/ 	.word	0xffffffff


	//   ....[105]....
        /*07e8*/ 	.word	0xffffffff


	//   ....[106]....
        /*07ec*/ 	.word	0xffffffff


	//   ....[107]....
        /*07f0*/ 	.word	0xffffffff


	//   ....[108]....
        /*07f4*/ 	.word	0xffffffff


	//   ....[109]....
        /*07f8*/ 	.word	0xffffffff


	//   ....[110]....
        /*07fc*/ 	.word	0xffffffff


	//   ....[111]....
        /*0800*/ 	.word	0xffffffff


	//   ....[112]....
        /*0804*/ 	.word	0xffffffff


	//   ....[113]....
        /*0808*/ 	.word	0xffffffff


	//   ....[114]....
        /*080c*/ 	.word	0xffffffff


	//   ....[115]....
        /*0810*/ 	.word	0xffffffff


	//   ....[116]....
        /*0814*/ 	.word	0x0500000f


	//   ....[117]....
        /*0818*/ 	.word	0x0500000f


	//   ....[118]....
        /*081c*/ 	.word	0x0500000f


	//   ....[119]....
        /*0820*/ 	.word	0x0500000f


	//   ....[120]....
        /*0824*/ 	.word	0x0500000f


	//   ....[121]....
        /*0828*/ 	.word	0x0500000f


	//   ....[122]....
        /*082c*/ 	.word	0x0500000f


	//   ....[123]....
        /*0830*/ 	.word	0x0500000f


	//   ....[124]....
        /*0834*/ 	.word	0x0500000f


	//   ....[125]....
        /*0838*/ 	.word	0x0500000f


	//   ....[126]....
        /*083c*/ 	.word	0x0500000f


	//   ....[127]....
        /*0840*/ 	.word	0x0500000f


	//   ....[128]....
        /*0844*/ 	.word	0x0500000f


	//   ....[129]....
        /*0848*/ 	.word	0x0500000f


	//   ....[130]....
        /*084c*/ 	.word	0x0500000f


	//   ....[131]....
        /*0850*/ 	.word	0x0500000f


	//   ....[132]....
        /*0854*/ 	.word	0x0500000f


	//   ....[133]....
        /*0858*/ 	.word	0x0500000f


	//   ....[134]....
        /*085c*/ 	.word	0x0500000f


	//   ....[135]....
        /*0860*/ 	.word	0x0500000f


	//   ....[136]....
        /*0864*/ 	.word	0x0500000f


	//   ....[137]....
        /*0868*/ 	.word	0x0500000f


	//   ....[138]....
        /*086c*/ 	.word	0x0500000f


	//   ....[139]....
        /*0870*/ 	.word	0x0500000f


	//   ....[140]....
        /*0874*/ 	.word	0x0500000f


	//   ....[141]....
        /*0878*/ 	.word	0x0500000f


	//   ....[142]....
        /*087c*/ 	.word	0x0500000f


	//   ....[143]....
        /*0880*/ 	.word	0x0500000f


	//   ....[144]....
        /*0884*/ 	.word	0x0500000f


	//   ....[145]....
        /*0888*/ 	.word	0x0500000f


	//   ....[146]....
        /*088c*/ 	.word	0x0500000f


	//   ....[147]....
        /*0890*/ 	.word	0x0500000f


	//   ....[148]....
        /*0894*/ 	.word	0x0500000f


	//   ....[149]....
        /*0898*/ 	.word	0x0500000f


	//   ....[150]....
        /*089c*/ 	.word	0x0500000f


	//   ....[151]....
        /*08a0*/ 	.word	0x0500000f


	//   ....[152]....
        /*08a4*/ 	.word	0x0500000f


	//   ....[153]....
        /*08a8*/ 	.word	0x0500000f


	//   ....[154]....
        /*08ac*/ 	.word	0x0500000f


	//   ....[155]....
        /*08b0*/ 	.word	0x0500000f


	//   ....[156]....
        /*08b4*/ 	.word	0x0500000f


	//   ....[157]....
        /*08b8*/ 	.word	0x0500000f


	//   ....[158]....
        /*08bc*/ 	.word	0x0500000f


	//   ....[159]....
        /*08c0*/ 	.word	0x0500000f


	//   ....[160]....
        /*08c4*/ 	.word	0x0500000f


	//   ....[161]....
        /*08c8*/ 	.word	0x0500000f


	//   ....[162]....
        /*08cc*/ 	.word	0x0500000f


	//   ....[163]....
        /*08d0*/ 	.word	0x0500000f


	//   ....[164]....
        /*08d4*/ 	.word	0x0500000f


	//   ....[165]....
        /*08d8*/ 	.word	0x0500000f


	//   ....[166]....
        /*08dc*/ 	.word	0x0500000f


	//   ....[167]....
        /*08e0*/ 	.word	0x0500000f


	//   ....[168]....
        /*08e4*/ 	.word	0x0500000f


	//   ....[169]....
        /*08e8*/ 	.word	0x0500000f


	//   ....[170]....
        /*08ec*/ 	.word	0x0500000f


	//   ....[171]....
        /*08f0*/ 	.word	0x0500000f


	//   ....[172]....
        /*08f4*/ 	.word	0x0500000f


	//   ....[173]....
        /*08f8*/ 	.word	0x0500000f


	//   ....[174]....
        /*08fc*/ 	.word	0x0500000f


	//   ....[175]....
        /*0900*/ 	.word	0x0500000f


	//   ....[176]....
        /*0904*/ 	.word	0x0500000f


	//----- nvinfo : EIATTR_COOP_GROUP_INSTR_OFFSETS
	.align		4
.L_1595:
        /*0908*/ 	.byte	0x04, 0x28
        /*090a*/ 	.short	(.L_1597 - .L_1596)


	//   ....[0]....
.L_1596:
        /*090c*/ 	.word	0x00000060


	//   ....[1]....
        /*0910*/ 	.word	0x00000190


	//   ....[2]....
        /*0914*/ 	.word	0x00000240


	//   ....[3]....
        /*0918*/ 	.word	0x00000400


	//   ....[4]....
        /*091c*/ 	.word	0x00000560


	//   ....[5]....
        /*0920*/ 	.word	0x00000680


	//   ....[6]....
        /*0924*/ 	.word	0x000007e0


	//   ....[7]....
        /*0928*/ 	.word	0x00005ca0


	//   ....[8]....
        /*092c*/ 	.word	0x000063a0


	//   ....[9]....
        /*0930*/ 	.word	0x000063b0


	//   ....[10]....
        /*0934*/ 	.word	0x000063c0


	//   ....[11]....
        /*0938*/ 	.word	0x000063d0


	//   ....[12]....
        /*093c*/ 	.word	0x000066e0


	//   ....[13]....
        /*0940*/ 	.word	0x000066f0


	//   ....[14]....
        /*0944*/ 	.word	0x00006700


	//   ....[15]....
        /*0948*/ 	.word	0x00006710


	//   ....[16]....
        /*094c*/ 	.word	0x000078f0


	//   ....[17]....
        /*0950*/ 	.word	0x00007910


	//   ....[18]....
        /*0954*/ 	.word	0x00007920


	//   ....[19]....
        /*0958*/ 	.word	0x00007930


	//   ....[20]....
        /*095c*/ 	.word	0x00007a10


	//   ....[21]....
        /*0960*/ 	.word	0x00007a20


	//   ....[22]....
        /*0964*/ 	.word	0x00007ad0


	//   ....[23]....
        /*0968*/ 	.word	0x00007b10


	//   ....[24]....
        /*096c*/ 	.word	0x00009280


	//   ....[25]....
        /*0970*/ 	.word	0x00009310


	//   ....[26]....
        /*0974*/ 	.word	0x00009a40


	//   ....[27]....
        /*0978*/ 	.word	0x00009af0


	//   ....[28]....
        /*097c*/ 	.word	0x0000a230


	//   ....[29]....
        /*0980*/ 	.word	0x0000a290


	//   ....[30]....
        /*0984*/ 	.word	0x0000b230


	//   ....[31]....
        /*0988*/ 	.word	0x0000b240


	//   ....[32]....
        /*098c*/ 	.word	0x0000bf70


	//   ....[33]....
        /*0990*/ 	.word	0x0000c010


	//   ....[34]....
        /*0994*/ 	.word	0x0000cb30


	//   ....[35]....
        /*0998*/ 	.word	0x0000cbc0


	//   ....[36]....
        /*099c*/ 	.word	0x0000e6d0


	//   ....[37]....
        /*09a0*/ 	.word	0x0000e730


	//   ....[38]....
        /*09a4*/ 	.word	0x0000f0f0


	//   ....[39]....
        /*09a8*/ 	.word	0x0000f150


	//   ....[40]....
        /*09ac*/ 	.word	0x00010260


	//   ....[41]....
        /*09b0*/ 	.word	0x000102d0


	//   ....[42]....
        /*09b4*/ 	.word	0x00010330


	//   ....[43]....
        /*09b8*/ 	.word	0x00010370


	//   ....[44]....
        /*09bc*/ 	.word	0x00011cf0


	//   ....[45]....
        /*09c0*/ 	.word	0x00011d20


	//   ....[46]....
        /*09c4*/ 	.word	0x00011d50


	//   ....[47]....
        /*09c8*/ 	.word	0x00011da0


	//   ....[48]....
        /*09cc*/ 	.word	0x000124a0


	//   ....[49]....
        /*09d0*/ 	.word	0x00012700


	//   ....[50]....
        /*09d4*/ 	.word	0x00012840


	//   ....[51]....
        /*09d8*/ 	.word	0x00012870


	//   ....[52]....
        /*09dc*/ 	.word	0x000129b0


	//   ....[53]....
        /*09e0*/ 	.word	0x000129d0


	//   ....[54]....
        /*09e4*/ 	.word	0x00012b20


	//   ....[55]....
        /*09e8*/ 	.word	0x00012b30


	//   ....[56]....
        /*09ec*/ 	.word	0x00013380


	//   ....[57]....
        /*09f0*/ 	.word	0x00013390


	//   ....[58]....
        /*09f4*/ 	.word	0x00013570


	//   ....[59]....
        /*09f8*/ 	.word	0x00013580


	//   ....[60]....
        /*09fc*/ 	.word	0x00013750


	//   ....[61]....
        /*0a00*/ 	.word	0x00013760


	//   ....[62]....
        /*0a04*/ 	.word	0x00013930


	//   ....[63]....
        /*0a08*/ 	.word	0x00013940


	//   ....[64]....
        /*0a0c*/ 	.word	0x00013b70


	//   ....[65]....
        /*0a10*/ 	.word	0x00013d40


	//   ....[66]....
        /*0a14*/ 	.word	0x00013d70


	//   ....[67]....
        /*0a18*/ 	.word	0x00013da0


	//   ....[68]....
        /*0a1c*/ 	.word	0x00013dd0


	//   ....[69]....
        /*0a20*/ 	.word	0x00013e00


	//   ....[70]....
        /*0a24*/ 	.word	0x00013e30


	//   ....[71]....
        /*0a28*/ 	.word	0x00013fa0


	//   ....[72]....
        /*0a2c*/ 	.word	0x00013fd0


	//   ....[73]....
        /*0a30*/ 	.word	0x00014000


	//   ....[74]....
        /*0a34*/ 	.word	0x00014030


	//   ....[75]....
        /*0a38*/ 	.word	0x00014060


	//   ....[76]....
        /*0a3c*/ 	.word	0x00014090


	//   ....[77]....
        /*0a40*/ 	.word	0x00014130


	//   ....[78]....
        /*0a44*/ 	.word	0x00014190


	//   ....[79]....
        /*0a48*/ 	.word	0x00014220


	//   ....[80]....
        /*0a4c*/ 	.word	0x00015030


	//   ....[81]....
        /*0a50*/ 	.word	0x00016ac0


	//   ....[82]....
        /*0a54*/ 	.word	0x00017670


	//   ....[83]....
        /*0a58*/ 	.word	0x00017680


	//   ....[84]....
        /*0a5c*/ 	.word	0x000176a0


	//   ....[85]....
        /*0a60*/ 	.word	0x00017740


	//   ....[86]....
        /*0a64*/ 	.word	0x00017770


	//   ....[87]....
        /*0a68*/ 	.word	0x000177e0


	//   ....[88]....
        /*0a6c*/ 	.word	0x00017810


	//   ....[89]....
        /*0a70*/ 	.word	0x00017880


	//   ....[90]....
        /*0a74*/ 	.word	0x000178b0


	//   ....[91]....
        /*0a78*/ 	.word	0x00017920


	//   ....[92]....
        /*0a7c*/ 	.word	0x00017950


	//   ....[93]....
        /*0a80*/ 	.word	0x000179c0


	//   ....[94]....
        /*0a84*/ 	.word	0x000179f0


	//   ....[95]....
        /*0a88*/ 	.word	0x00017a10


	//   ....[96]....
        /*0a8c*/ 	.word	0x00017a70


	//   ....[97]....
        /*0a90*/ 	.word	0x00017a80


	//   ....[98]....
        /*0a94*/ 	.word	0x0001a750


	//   ....[99]....
        /*0a98*/ 	.word	0x0001a7b0


	//   ....[100]....
        /*0a9c*/ 	.word	0x0001a7e0


	//   ....[101]....
        /*0aa0*/ 	.word	0x0001a7f0


	//   ....[102]....
        /*0aa4*/ 	.word	0x0001a820


	//   ....[103]....
        /*0aa8*/ 	.word	0x0001a850


	//   ....[104]....
        /*0aac*/ 	.word	0x0001a880


	//   ....[105]....
        /*0ab0*/ 	.word	0x0001a8b0


	//   ....[106]....
        /*0ab4*/ 	.word	0x0001aa30


	//   ....[107]....
        /*0ab8*/ 	.word	0x0001aa60


	//   ....[108]....
        /*0abc*/ 	.word	0x0001aa90


	//   ....[109]....
        /*0ac0*/ 	.word	0x0001aac0


	//   ....[110]....
        /*0ac4*/ 	.word	0x0001aaf0


	//   ....[111]....
        /*0ac8*/ 	.word	0x0001ab20


	//   ....[112]....
        /*0acc*/ 	.word	0x0001abe0


	//   ....[113]....
        /*0ad0*/ 	.word	0x0001ac00


	//   ....[114]....
        /*0ad4*/ 	.word	0x0001ac70


	//   ....[115]....
        /*0ad8*/ 	.word	0x0001b340


	//   ....[116]....
        /*0adc*/ 	.word	0x0001b7d0


	//   ....[117]....
        /*0ae0*/ 	.word	0x0001b870


	//   ....[118]....
        /*0ae4*/ 	.word	0x0001b900


	//   ....[119]....
        /*0ae8*/ 	.word	0x0001b950


	//   ....[120]....
        /*0aec*/ 	.word	0x0001b9a0


	//   ....[121]....
        /*0af0*/ 	.word	0x0001ba30


	//   ....[122]....
        /*0af4*/ 	.word	0x0001bac0


	//   ....[123]....
        /*0af8*/ 	.word	0x0001bb10


	//   ....[124]....
        /*0afc*/ 	.word	0x0001bb60


	//   ....[125]....
        /*0b00*/ 	.word	0x0001bc50


	//   ....[126]....
        /*0b04*/ 	.word	0x0001bd00


	//   ....[127]....
        /*0b08*/ 	.word	0x0001bd80


	//   ....[128]....
        /*0b0c*/ 	.word	0x0001be00


	//   ....[129]....
        /*0b10*/ 	.word	0x0001bea0


	//   ....[130]....
        /*0b14*/ 	.word	0x0001bf40


	//   ....[131]....
        /*0b18*/ 	.word	0x0001bfc0


	//   ....[132]....
        /*0b1c*/ 	.word	0x0001c0d0


	//   ....[133]....
        /*0b20*/ 	.word	0x0001c400


	//   ....[134]....
        /*0b24*/ 	.word	0x0001c450


	//   ....[135]....
        /*0b28*/ 	.word	0x0001c4e0


	//   ....[136]....
        /*0b2c*/ 	.word	0x0001c570


	//   ....[137]....
        /*0b30*/ 	.word	0x0001c600


	//   ....[138]....
        /*0b34*/ 	.word	0x0001c690


	//   ....[139]....
        /*0b38*/ 	.word	0x0001c720


	//   ....[140]....
        /*0b3c*/ 	.word	0x0001c7b0


	//   ....[141]....
        /*0b40*/ 	.word	0x0001c870


	//   ....[142]....
        /*0b44*/ 	.word	0x0001cb60


	//   ....[143]....
        /*0b48*/ 	.word	0x0001cd00


	//   ....[144]....
        /*0b4c*/ 	.word	0x0001cd50


	//   ....[145]....
        /*0b50*/ 	.word	0x0001cdb0


	//   ....[146]....
        /*0b54*/ 	.word	0x0001ce50


	//   ....[147]....
        /*0b58*/ 	.word	0x0001cf10


	//   ....[148]....
        /*0b5c*/ 	.word	0x0001cfa0


	//   ....[149]....
        /*0b60*/ 	.word	0x0001d070


	//   ....[150]....
        /*0b64*/ 	.word	0x0001d100


	//   ....[151]....
        /*0b68*/ 	.word	0x0001d1d0


	//   ....[152]....
        /*0b6c*/ 	.word	0x0001d260


	//   ....[153]....
        /*0b70*/ 	.word	0x0001d330


	//   ....[154]....
        /*0b74*/ 	.word	0x0001d3c0


	//   ....[155]....
        /*0b78*/ 	.word	0x0001d490


	//   ....[156]....
        /*0b7c*/ 	.word	0x0001d520


	//   ....[157]....
        /*0b80*/ 	.word	0x0001d5f0


	//   ....[158]....
        /*0b84*/ 	.word	0x0001d680


	//   ....[159]....
        /*0b88*/ 	.word	0x0001da00


	//   ....[160]....
        /*0b8c*/ 	.word	0x0001daa0


	//   ....[161]....
        /*0b90*/ 	.word	0x0001dbc0


	//   ....[162]....
        /*0b94*/ 	.word	0x0001dc30


	//   ....[163]....
        /*0b98*/ 	.word	0x0001dcb0


	//   ....[164]....
        /*0b9c*/ 	.word	0x0001dd30


	//   ....[165]....
        /*0ba0*/ 	.word	0x0001ddb0


	//   ....[166]....
        /*0ba4*/ 	.word	0x0001de40


	//   ....[167]....
        /*0ba8*/ 	.word	0x0001dee0


	//   ....[168]....
        /*0bac*/ 	.word	0x0001df80


	//   ....[169]....
        /*0bb0*/ 	.word	0x0001dff0


	//   ....[170]....
        /*0bb4*/ 	.word	0x0001e060


	//   ....[171]....
        /*0bb8*/ 	.word	0x0001e0d0


	//   ....[172]....
        /*0bbc*/ 	.word	0x0001e150


	//   ....[173]....
        /*0bc0*/ 	.word	0x0001e1d0


	//   ....[174]....
        /*0bc4*/ 	.word	0x0001e270


	//   ....[175]....
        /*0bc8*/ 	.word	0x0001e300


	//   ....[176]....
        /*0bcc*/ 	.word	0x0001e430


	//----- nvinfo : EIATTR_REG_RECONFIG
	.align		4
.L_1597:
        /*0bd0*/ 	.byte	0x01, 0x54
	.zero		2


	//----- nvinfo : EIATTR_SYSCALL_OFFSETS
	.align		4
        /*0bd4*/ 	.byte	0x04, 0x46
        /*0bd6*/ 	.short	(.L_1599 - .L_1598)


	//   ....[0]....
.L_1598:
        /*0bd8*/ 	.word	0x000018c0


	//   ....[1]....
        /*0bdc*/ 	.word	0x00001a10


	//   ....[2]....
        /*0be0*/ 	.word	0x00005e40


	//   ....[3]....
        /*0be4*/ 	.word	0x00006150


	//   ....[4]....
        /*0be8*/ 	.word	0x000166c0


	//   ....[5]....
        /*0bec*/ 	.word	0x00016820


	//   ....[6]....
        /*0bf0*/ 	.word	0x00016920


	//   ....[7]....
        /*0bf4*/ 	.word	0x00017290


	//----- nvinfo : EIATTR_MBARRIER_INSTR_OFFSETS
	.align		4
.L_1599:
        /*0bf8*/ 	.byte	0x04, 0x39
        /*0bfa*/ 	.short	(.L_1601 - .L_1600)


	//   ....[0]....
.L_1600:
        /*0bfc*/ 	.word	0x000002b0
        /*0c00*/ 	.word	0x000000ff
        /*0c04*/ 	.word	0x00022800
        /*0c08*/ 	.short	0x0100
        /*0c0a*/ 	.byte	0x08
	.zero		1


	//   ....[1]....
        /*0c0c*/ 	.word	0x000002c0
        /*0c10*/ 	.word	0x000000ff
        /*0c14*/ 	.word	0x00022820
        /*0c18*/ 	.short	0x0100
        /*0c1a*/ 	.byte	0x08
	.zero		1


	//   ....[2]....
        /*0c1c*/ 	.word	0x000003b0
        /*0c20*/ 	.word	0x000000ff
        /*0c24*/ 	.word	0x00022830
        /*0c28*/ 	.short	0x0100
        /*0c2a*/ 	.byte	0x08
	.zero		1


	//   ....[3]....
        /*0c2c*/ 	.word	0x000003c0
        /*0c30*/ 	.word	0x000000ff
        /*0c34*/ 	.word	0x00022840
        /*0c38*/ 	.short	0x0100
        /*0c3a*/ 	.byte	0x08
	.zero		1


	//   ....[4]....
        /*0c3c*/ 	.word	0x000003d0
        /*0c40*/ 	.word	0x000000ff
        /*0c44*/ 	.word	0x00022838
        /*0c48*/ 	.short	0x0100
        /*0c4a*/ 	.byte	0x08
	.zero		1


	//   ....[5]....
        /*0c4c*/ 	.word	0x000003e0
        /*0c50*/ 	.word	0x000000ff
        /*0c54*/ 	.word	0x00022848
        /*0c58*/ 	.short	0x0100
        /*0c5a*/ 	.byte	0x08
	.zero		1


	//   ....[6]....
        /*0c5c*/ 	.word	0x00000510
        /*0c60*/ 	.word	0x000000ff
        /*0c64*/ 	.word	0x00022850
        /*0c68*/ 	.short	0x0100
        /*0c6a*/ 	.byte	0x08
	.zero		1


	//   ....[7]....
        /*0c6c*/ 	.word	0x00000520
        /*0c70*/ 	.word	0x000000ff
        /*0c74*/ 	.word	0x00022860
        /*0c78*/ 	.short	0x0100
        /*0c7a*/ 	.byte	0x08
	.zero		1


	//   ....[8]....
        /*0c7c*/ 	.word	0x00000530
        /*0c80*/ 	.word	0x000000ff
        /*0c84*/ 	.word	0x00022858
        /*0c88*/ 	.short	0x0100
        /*0c8a*/ 	.byte	0x08
	.zero		1


	//   ....[9]....
        /*0c8c*/ 	.word	0x00000540
        /*0c90*/ 	.word	0x000000ff
        /*0c94*/ 	.word	0x00022868
        /*0c98*/ 	.short	0x0100
        /*0c9a*/ 	.byte	0x08
	.zero		1


	//   ....[10]....
        /*0c9c*/ 	.word	0x00000630
        /*0ca0*/ 	.word	0x000000ff
        /*0ca4*/ 	.word	0x00022870
        /*0ca8*/ 	.short	0x0100
        /*0caa*/ 	.byte	0x06
	.zero		1


	//   ....[11]....
        /*0cac*/ 	.word	0x00000640
        /*0cb0*/ 	.word	0x000000ff
        /*0cb4*/ 	.word	0x00022880
        /*0cb8*/ 	.short	0x0100
        /*0cba*/ 	.byte	0x06
	.zero		1


	//   ....[12]....
        /*0cbc*/ 	.word	0x00000650
        /*0cc0*/ 	.word	0x000000ff
        /*0cc4*/ 	.word	0x00022878
        /*0cc8*/ 	.short	0x0100
        /*0cca*/ 	.byte	0x06
	.zero		1


	//   ....[13]....
        /*0ccc*/ 	.word	0x00000660
        /*0cd0*/ 	.word	0x000000ff
        /*0cd4*/ 	.word	0x00022888
        /*0cd8*/ 	.short	0x0100
        /*0cda*/ 	.byte	0x06
	.zero		1


	//   ....[14]....
        /*0cdc*/ 	.word	0x00000790
        /*0ce0*/ 	.word	0x000000ff
        /*0ce4*/ 	.word	0x00022890
        /*0ce8*/ 	.short	0x0100
        /*0cea*/ 	.byte	0x08
	.zero		1


	//   ....[15]....
        /*0cec*/ 	.word	0x000007a0
        /*0cf0*/ 	.word	0x000000ff
        /*0cf4*/ 	.word	0x000228a0
        /*0cf8*/ 	.short	0x0100
        /*0cfa*/ 	.byte	0x08
	.zero		1


	//   ....[16]....
        /*0cfc*/ 	.word	0x000007b0
        /*0d00*/ 	.word	0x000000ff
        /*0d04*/ 	.word	0x00022898
        /*0d08*/ 	.short	0x0100
        /*0d0a*/ 	.byte	0x08
	.zero		1


	//   ....[17]....
        /*0d0c*/ 	.word	0x000007c0
        /*0d10*/ 	.word	0x000000ff
        /*0d14*/ 	.word	0x000228a8
        /*0d18*/ 	.short	0x0100
        /*0d1a*/ 	.byte	0x08
	.zero		1


	//   ....[18]....
        /*0d1c*/ 	.word	0x000008f0
        /*0d20*/ 	.word	0x000000ff
        /*0d24*/ 	.word	0x000228b0
        /*0d28*/ 	.short	0x0100
        /*0d2a*/ 	.byte	0x08
	.zero		1


	//   ....[19]....
        /*0d2c*/ 	.word	0x00000900
        /*0d30*/ 	.word	0x000000ff
        /*0d34*/ 	.word	0x000228c0
        /*0d38*/ 	.short	0x0100
        /*0d3a*/ 	.byte	0x08
	.zero		1


	//   ....[20]....
        /*0d3c*/ 	.word	0x00000910
        /*0d40*/ 	.word	0x000000ff
        /*0d44*/ 	.word	0x000228b8
        /*0d48*/ 	.short	0x0100
        /*0d4a*/ 	.byte	0x08
	.zero		1


	//   ....[21]....
        /*0d4c*/ 	.word	0x00000920
        /*0d50*/ 	.word	0x000000ff
        /*0d54*/ 	.word	0x000228c8
        /*0d58*/ 	.short	0x0100
        /*0d5a*/ 	.byte	0x08
	.zero		1


	//   ....[22]....
        /*0d5c*/ 	.word	0x00002c30
        /*0d60*/ 	.word	0x00000060
        /*0d64*/ 	.word	0x00022890
        /*0d68*/ 	.short	0x010a
        /*0d6a*/ 	.byte	0x3f
	.zero		1


	//   ....[23]....
        /*0d6c*/ 	.word	0x00003d80
        /*0d70*/ 	.word	0x00000060
        /*0d74*/ 	.word	0x00022890
        /*0d78*/ 	.short	0x010a
        /*0d7a*/ 	.byte	0x3f
	.zero		1


	//   ....[24]....
        /*0d7c*/ 	.word	0x00004db0
        /*0d80*/ 	.word	0x00000060
        /*0d84*/ 	.word	0x00022890
        /*0d88*/ 	.short	0x010a
        /*0d8a*/ 	.byte	0x3f
	.zero		1


	//   ....[25]....
        /*0d8c*/ 	.word	0x00004fc0
        /*0d90*/ 	.word	0x00000020
        /*0d94*/ 	.word	0x00000000
        /*0d98*/ 	.short	0x0101
        /*0d9a*/ 	.byte	0x3f
	.zero		1


	//   ....[26]....
        /*0d9c*/ 	.word	0x00005000
        /*0da0*/ 	.word	0x00000060
        /*0da4*/ 	.word	0x000228b0
        /*0da8*/ 	.short	0x010a
        /*0daa*/ 	.byte	0x3f
	.zero		1


	//   ....[27]....
        /*0dac*/ 	.word	0x00005650
        /*0db0*/ 	.word	0x00000060
        /*0db4*/ 	.word	0x00000000
        /*0db8*/ 	.short	0x0101
        /*0dba*/ 	.byte	0x3f
	.zero		1


	//   ....[28]....
        /*0dbc*/ 	.word	0x00005ed0
        /*0dc0*/ 	.word	0x00000012
        /*0dc4*/ 	.word	0x00022800
        /*0dc8*/ 	.short	0x010a
        /*0dca*/ 	.byte	0x3f
	.zero		1


	//   ....[29]....
        /*0dcc*/ 	.word	0x00005f20
        /*0dd0*/ 	.word	0x00000012
        /*0dd4*/ 	.word	0x00022800
        /*0dd8*/ 	.short	0x010a
        /*0dda*/ 	.byte	0x3f
	.zero		1


	//   ....[30]....
        /*0ddc*/ 	.word	0x00006950
        /*0de0*/ 	.word	0x00000012
        /*0de4*/ 	.word	0x00022800
        /*0de8*/ 	.short	0x010a
        /*0dea*/ 	.byte	0x3f
	.zero		1


	//   ....[31]....
        /*0dec*/ 	.word	0x00007d70
        /*0df0*/ 	.word	0x00000012
        /*0df4*/ 	.word	0x00022800
        /*0df8*/ 	.short	0x010a
        /*0dfa*/ 	.byte	0x3f
	.zero		1


	//   ....[32]....
        /*0dfc*/ 	.word	0x00008bc0
        /*0e00*/ 	.word	0x00000014
        /*0e04*/ 	.word	0x00022830
        /*0e08*/ 	.short	0x010a
        /*0e0a*/ 	.byte	0x3f
	.zero		1


	//   ....[33]....
        /*0e0c*/ 	.word	0x00008c60
        /*0e10*/ 	.word	0x00000014
        /*0e14*/ 	.word	0x00022830
        /*0e18*/ 	.short	0x010a
        /*0e1a*/ 	.byte	0x3f
	.zero		1


	//   ....[34]....
        /*0e1c*/ 	.word	0x0000a6d0
        /*0e20*/ 	.word	0x00000003
        /*0e24*/ 	.word	0x00000000
        /*0e28*/ 	.short	0x0101
        /*0e2a*/ 	.byte	0x3f
	.zero		1


	//   ....[35]....
        /*0e2c*/ 	.word	0x0000ab80
        /*0e30*/ 	.word	0x00000014
        /*0e34*/ 	.word	0x00022850
        /*0e38*/ 	.short	0x010a
        /*0e3a*/ 	.byte	0x3f
	.zero		1


	//   ....[36]....
        /*0e3c*/ 	.word	0x0000abd0
        /*0e40*/ 	.word	0x00000014
        /*0e44*/ 	.word	0x00022850
        /*0e48*/ 	.short	0x010a
        /*0e4a*/ 	.byte	0x3f
	.zero		1


	//   ....[37]....
        /*0e4c*/ 	.word	0x0000b030
        /*0e50*/ 	.word	0x00000014
        /*0e54*/ 	.word	0x00000000
        /*0e58*/ 	.short	0x0101
        /*0e5a*/ 	.byte	0x3f
	.zero		1


	//   ....[38]....
        /*0e5c*/ 	.word	0x0000b150
        /*0e60*/ 	.word	0x000000d3
        /*0e64*/ 	.word	0x00022830
        /*0e68*/ 	.short	0x010a
        /*0e6a*/ 	.byte	0x3f
	.zero		1


	//   ....[39]....
        /*0e6c*/ 	.word	0x0000b200
        /*0e70*/ 	.word	0x000000d3
        /*0e74*/ 	.word	0x00022830
        /*0e78*/ 	.short	0x010a
        /*0e7a*/ 	.byte	0x3f
	.zero		1


	//   ....[40]....
        /*0e7c*/ 	.word	0x0000ce90
        /*0e80*/ 	.word	0x0000009d
        /*0e84*/ 	.word	0x00000000
        /*0e88*/ 	.short	0x0101
        /*0e8a*/ 	.byte	0x3f
	.zero		1


	//   ....[41]....
        /*0e8c*/ 	.word	0x0000d940
        /*0e90*/ 	.word	0x000000d3
        /*0e94*/ 	.word	0x00022850
        /*0e98*/ 	.short	0x010a
        /*0e9a*/ 	.byte	0x3f
	.zero		1


	//   ....[42]....
        /*0e9c*/ 	.word	0x0000d990
        /*0ea0*/ 	.word	0x000000d3
        /*0ea4*/ 	.word	0x00022850
        /*0ea8*/ 	.short	0x010a
        /*0eaa*/ 	.byte	0x3f
	.zero		1


	//   ....[43]....
        /*0eac*/ 	.word	0x0000dd50
        /*0eb0*/ 	.word	0x000000d3
        /*0eb4*/ 	.word	0x00000000
        /*0eb8*/ 	.short	0x0101
        /*0eba*/ 	.byte	0x3f
	.zero		1


	//   ....[44]....
        /*0ebc*/ 	.word	0x0000de50
        /*0ec0*/ 	.word	0x00000014
        /*0ec4*/ 	.word	0x00022830
        /*0ec8*/ 	.short	0x010a
        /*0eca*/ 	.byte	0x3f
	.zero		1


	//   ....[45]....
        /*0ecc*/ 	.word	0x0000deb0
        /*0ed0*/ 	.word	0x00000014
        /*0ed4*/ 	.word	0x00022830
        /*0ed8*/ 	.short	0x010a
        /*0eda*/ 	.byte	0x3f
	.zero		1


	//   ....[46]....
        /*0edc*/ 	.word	0x0000f5a0
        /*0ee0*/ 	.word	0x00000003
        /*0ee4*/ 	.word	0x00000000
        /*0ee8*/ 	.short	0x0101
        /*0eea*/ 	.byte	0x3f
	.zero		1


	//   ....[47]....
        /*0eec*/ 	.word	0x0000fe20
        /*0ef0*/ 	.word	0x00000014
        /*0ef4*/ 	.word	0x00022850
        /*0ef8*/ 	.short	0x010a
        /*0efa*/ 	.byte	0x3f
	.zero		1


	//   ....[48]....
        /*0efc*/ 	.word	0x0000fe70
        /*0f00*/ 	.word	0x00000014
        /*0f04*/ 	.word	0x00022850
        /*0f08*/ 	.short	0x010a
        /*0f0a*/ 	.byte	0x3f
	.zero		1


	//   ....[49]....
        /*0f0c*/ 	.word	0x00010230
        /*0f10*/ 	.word	0x00000014
        /*0f14*/ 	.word	0x00000000
        /*0f18*/ 	.short	0x0101
        /*0f1a*/ 	.byte	0x3f
	.zero		1


	//   ....[50]....
        /*0f1c*/ 	.word	0x000126f0
        /*0f20*/ 	.word	0x00000000
        /*0f24*/ 	.word	0x00000000
        /*0f28*/ 	.short	0x0101
        /*0f2a*/ 	.byte	0x3f
	.zero		1


	//   ....[51]....
        /*0f2c*/ 	.word	0x00015120
        /*0f30*/ 	.word	0x00000006
        /*0f34*/ 	.word	0x00022820
        /*0f38*/ 	.short	0x010a
        /*0f3a*/ 	.byte	0x3f
	.zero		1


	//   ....[52]....
        /*0f3c*/ 	.word	0x00015200
        /*0f40*/ 	.word	0x00000004
        /*0f44*/ 	.word	0x000228a0
        /*0f48*/ 	.short	0x010a
        /*0f4a*/ 	.byte	0x3f
	.zero		1


	//   ....[53]....
        /*0f4c*/ 	.word	0x00015450
        /*0f50*/ 	.word	0x00000004
        /*0f54*/ 	.word	0x000228c0
        /*0f58*/ 	.short	0x010a
        /*0f5a*/ 	.byte	0x3f
	.zero		1


	//   ....[54]....
        /*0f5c*/ 	.word	0x00015b10
        /*0f60*/ 	.word	0x00000005
        /*0f64*/ 	.word	0x000228a0
        /*0f68*/ 	.short	0x010a
        /*0f6a*/ 	.byte	0x3f
	.zero		1


	//   ....[55]....
        /*0f6c*/ 	.word	0x00015d50
        /*0f70*/ 	.word	0x00000005
        /*0f74*/ 	.word	0x000228c0
        /*0f78*/ 	.short	0x010a
        /*0f7a*/ 	.byte	0x3f
	.zero		1


	//   ....[56]....
        /*0f7c*/ 	.word	0x00016d70
        /*0f80*/ 	.word	0x00000000
        /*0f84*/ 	.word	0x00022840
        /*0f88*/ 	.short	0x010a
        /*0f8a*/ 	.byte	0x3f
	.zero		1


	//   ....[57]....
        /*0f8c*/ 	.word	0x00017b90
        /*0f90*/ 	.word	0x00000008
        /*0f94*/ 	.word	0x00022800
        /*0f98*/ 	.short	0x0107
        /*0f9a*/ 	.byte	0x3f
	.zero		1


	//   ....[58]....
        /*0f9c*/ 	.word	0x00017c90
        /*0fa0*/ 	.word	0x00000002
        /*0fa4*/ 	.word	0x00022800
        /*0fa8*/ 	.short	0x0101
        /*0faa*/ 	.byte	0x3f
	.zero		1


	//   ....[59]....
        /*0fac*/ 	.word	0x00017cb0
        /*0fb0*/ 	.word	0x00000002
        /*0fb4*/ 	.word	0x00022820
        /*0fb8*/ 	.short	0x010a
        /*0fba*/ 	.byte	0x3f
	.zero		1


	//   ....[60]....
        /*0fbc*/ 	.word	0x00017db0
        /*0fc0*/ 	.word	0x00000002
        /*0fc4*/ 	.word	0x00022860
        /*0fc8*/ 	.short	0x010a
        /*0fca*/ 	.byte	0x3f
	.zero		1


	//   ....[61]....
        /*0fcc*/ 	.word	0x000186a0
        /*0fd0*/ 	.word	0x00000002
        /*0fd4*/ 	.word	0x00022840
        /*0fd8*/ 	.short	0x010a
        /*0fda*/ 	.byte	0x3f
	.zero		1


	//   ....[62]....
        /*0fdc*/ 	.word	0x00018900
        /*0fe0*/ 	.word	0x00000002
        /*0fe4*/ 	.word	0x00022860
        /*0fe8*/ 	.short	0x010a
        /*0fea*/ 	.byte	0x3f
	.zero		1


	//   ....[63]....
        /*0fec*/ 	.word	0x00019180
        /*0ff0*/ 	.word	0x00000003
        /*0ff4*/ 	.word	0x00022840
        /*0ff8*/ 	.short	0x010a
        /*0ffa*/ 	.byte	0x3f
	.zero		1


	//   ....[64]....
        /*0ffc*/ 	.word	0x000193d0
        /*1000*/ 	.word	0x00000003
        /*1004*/ 	.word	0x00022860
        /*1008*/ 	.short	0x010a
        /*100a*/ 	.byte	0x3f
	.zero		1


	//   ....[65]....
        /*100c*/ 	.word	0x00019be0
        /*1010*/ 	.word	0x00000003
        /*1014*/ 	.word	0x00022840
        /*1018*/ 	.short	0x010a
        /*101a*/ 	.byte	0x3f
	.zero		1


	//   ....[66]....
        /*101c*/ 	.word	0x00019e40
        /*1020*/ 	.word	0x00000003
        /*1024*/ 	.word	0x00022860
        /*1028*/ 	.short	0x010a
        /*102a*/ 	.byte	0x3f
	.zero		1


	//   ....[67]....
        /*102c*/ 	.word	0x0001b2c0
        /*1030*/ 	.word	0x00000000
        /*1034*/ 	.word	0x00022820
        /*1038*/ 	.short	0x010a
        /*103a*/ 	.byte	0x3f
	.zero		1


	//   ....[68]....
        /*103c*/ 	.word	0x0001b470
        /*1040*/ 	.word	0x00000006
        /*1044*/ 	.word	0x00000000
        /*1048*/ 	.short	0x010a
        /*104a*/ 	.byte	0x3f
	.zero		1


	//   ....[69]....
        /*104c*/ 	.word	0x0001b4e0
        /*1050*/ 	.word	0x00000007
        /*1054*/ 	.word	0x00000000
        /*1058*/ 	.short	0x010a
        /*105a*/ 	.byte	0x3f
	.zero		1


	//   ....[70]....
        /*105c*/ 	.word	0x0001b550
        /*1060*/ 	.word	0x00000004
        /*1064*/ 	.word	0x00000000
        /*1068*/ 	.short	0x010a
        /*106a*/ 	.byte	0x3f
	.zero		1


	//   ....[71]....
        /*106c*/ 	.word	0x0001b580
        /*1070*/ 	.word	0x00000003
        /*1074*/ 	.word	0x00000000
        /*1078*/ 	.short	0x010a
        /*107a*/ 	.byte	0x3f
	.zero		1


	//   ....[72]....
        /*107c*/ 	.word	0x0001b5e0
        /*1080*/ 	.word	0x00000060
        /*1084*/ 	.word	0x00022890
        /*1088*/ 	.short	0x010a
        /*108a*/ 	.byte	0x3f
	.zero		1


	//   ....[73]....
        /*108c*/ 	.word	0x0001b630
        /*1090*/ 	.word	0x00000060
        /*1094*/ 	.word	0x00022890
        /*1098*/ 	.short	0x010a
        /*109a*/ 	.byte	0x3f
	.zero		1


	//   ....[74]....
        /*109c*/ 	.word	0x0001b680
        /*10a0*/ 	.word	0x00000060
        /*10a4*/ 	.word	0x00022890
        /*10a8*/ 	.short	0x010a
        /*10aa*/ 	.byte	0x3f
	.zero		1


	//   ....[75]....
        /*10ac*/ 	.word	0x0001b6d0
        /*10b0*/ 	.word	0x00000060
        /*10b4*/ 	.word	0x000228b0
        /*10b8*/ 	.short	0x010a
        /*10ba*/ 	.byte	0x3f
	.zero		1


	//   ....[76]....
        /*10bc*/ 	.word	0x0001bb90
        /*10c0*/ 	.word	0x00000012
        /*10c4*/ 	.word	0x00022800
        /*10c8*/ 	.short	0x010a
        /*10ca*/ 	.byte	0x3f
	.zero		1


	//   ....[77]....
        /*10cc*/ 	.word	0x0001c180
        /*10d0*/ 	.word	0x00000012
        /*10d4*/ 	.word	0x00022800
        /*10d8*/ 	.short	0x010a
        /*10da*/ 	.byte	0x3f
	.zero		1


	//   ....[78]....
        /*10dc*/ 	.word	0x0001c1d0
        /*10e0*/ 	.word	0x00000014
        /*10e4*/ 	.word	0x00022830
        /*10e8*/ 	.short	0x010a
        /*10ea*/ 	.byte	0x3f
	.zero		1


	//   ....[79]....
        /*10ec*/ 	.word	0x0001c220
        /*10f0*/ 	.word	0x00000014
        /*10f4*/ 	.word	0x00022850
        /*10f8*/ 	.short	0x010a
        /*10fa*/ 	.byte	0x3f
	.zero		1


	//   ....[80]....
        /*10fc*/ 	.word	0x0001c270
        /*1100*/ 	.word	0x000000d3
        /*1104*/ 	.word	0x00022830
        /*1108*/ 	.short	0x010a
        /*110a*/ 	.byte	0x3f
	.zero		1


	//   ....[81]....
        /*110c*/ 	.word	0x0001c2c0
        /*1110*/ 	.word	0x000000d3
        /*1114*/ 	.word	0x00022850
        /*1118*/ 	.short	0x010a
        /*111a*/ 	.byte	0x3f
	.zero		1


	//   ....[82]....
        /*111c*/ 	.word	0x0001c310
        /*1120*/ 	.word	0x00000014
        /*1124*/ 	.word	0x00022830
        /*1128*/ 	.short	0x010a
        /*112a*/ 	.byte	0x3f
	.zero		1


	//   ....[83]....
        /*112c*/ 	.word	0x0001c360
        /*1130*/ 	.word	0x00000014
        /*1134*/ 	.word	0x00022850
        /*1138*/ 	.short	0x010a
        /*113a*/ 	.byte	0x3f
	.zero		1


	//   ....[84]....
        /*113c*/ 	.word	0x0001c940
        /*1140*/ 	.word	0x00000005
        /*1144*/ 	.word	0x00022820
        /*1148*/ 	.short	0x010a
        /*114a*/ 	.byte	0x3f
	.zero		1


	//   ....[85]....
        /*114c*/ 	.word	0x0001c990
        /*1150*/ 	.word	0x00000004
        /*1154*/ 	.word	0x000228a0
        /*1158*/ 	.short	0x010a
        /*115a*/ 	.byte	0x3f
	.zero		1


	//   ....[86]....
        /*115c*/ 	.word	0x0001c9e0
        /*1160*/ 	.word	0x00000004
        /*1164*/ 	.word	0x000228c0
        /*1168*/ 	.short	0x010a
        /*116a*/ 	.byte	0x3f
	.zero		1


	//   ....[87]....
        /*116c*/ 	.word	0x0001ca30
        /*1170*/ 	.word	0x00000005
        /*1174*/ 	.word	0x000228a0
        /*1178*/ 	.short	0x010a
        /*117a*/ 	.byte	0x3f
	.zero		1


	//   ....[88]....
        /*117c*/ 	.word	0x0001ca80
        /*1180*/ 	.word	0x00000005
        /*1184*/ 	.word	0x000228c0
        /*1188*/ 	.short	0x010a
        /*118a*/ 	.byte	0x3f
	.zero		1


	//   ....[89]....
        /*118c*/ 	.word	0x0001cc20
        /*1190*/ 	.word	0x00000000
        /*1194*/ 	.word	0x00022840
        /*1198*/ 	.short	0x010a
        /*119a*/ 	.byte	0x3f
	.zero		1


	//   ....[90]....
        /*119c*/ 	.word	0x0001d720
        /*11a0*/ 	.word	0x00000002
        /*11a4*/ 	.word	0x00022820
        /*11a8*/ 	.short	0x010a
        /*11aa*/ 	.byte	0x3f
	.zero		1


	//   ....[91]....
        /*11ac*/ 	.word	0x0001d770
        /*11b0*/ 	.word	0x00000002
        /*11b4*/ 	.word	0x00022860
        /*11b8*/ 	.short	0x010a
        /*11ba*/ 	.byte	0x3f
	.zero		1


	//   ....[92]....
        /*11bc*/ 	.word	0x0001d7c0
        /*11c0*/ 	.word	0x00000002
        /*11c4*/ 	.word	0x00022840
        /*11c8*/ 	.short	0x010a
        /*11ca*/ 	.byte	0x3f
	.zero		1


	//   ....[93]....
        /*11cc*/ 	.word	0x0001d810
        /*11d0*/ 	.word	0x00000002
        /*11d4*/ 	.word	0x00022860
        /*11d8*/ 	.short	0x010a
        /*11da*/ 	.byte	0x3f
	.zero		1


	//   ....[94]....
        /*11dc*/ 	.word	0x0001d860
        /*11e0*/ 	.word	0x00000003
        /*11e4*/ 	.word	0x00022840
        /*11e8*/ 	.short	0x010a
        /*11ea*/ 	.byte	0x3f
	.zero		1


	//   ....[95]....
        /*11ec*/ 	.word	0x0001d8b0
        /*11f0*/ 	.word	0x00000003
        /*11f4*/ 	.word	0x00022860
        /*11f8*/ 	.short	0x010a
        /*11fa*/ 	.byte	0x3f
	.zero		1


	//   ....[96]....
        /*11fc*/ 	.word	0x0001d900
        /*1200*/ 	.word	0x00000003
        /*1204*/ 	.word	0x00022840
        /*1208*/ 	.short	0x010a
        /*120a*/ 	.byte	0x3f
	.zero		1


	//   ....[97]....
        /*120c*/ 	.word	0x0001d950
        /*1210*/ 	.word	0x00000003
        /*1214*/ 	.word	0x00022860
        /*1218*/ 	.short	0x010a
        /*121a*/ 	.byte	0x3f
	.zero		1


	//   ....[98]....
        /*121c*/ 	.word	0x0001e350
        /*1220*/ 	.word	0x00000000
        /*1224*/ 	.word	0x00022820
        /*1228*/ 	.short	0x010a
        /*122a*/ 	.byte	0x3f
	.zero		1


	//   ....[99]....
        /*122c*/ 	.word	0x0001e4f0
        /*1230*/ 	.word	0x00000006
        /*1234*/ 	.word	0x00000000
        /*1238*/ 	.short	0x010a
        /*123a*/ 	.byte	0x3f
	.zero		1


	//   ....[100]....
        /*123c*/ 	.word	0x0001e540
        /*1240*/ 	.word	0x00000007
        /*1244*/ 	.word	0x00000000
        /*1248*/ 	.short	0x010a
        /*124a*/ 	.byte	0x3f
	.zero		1


	//   ....[101]....
        /*124c*/ 	.word	0x0001e590
        /*1250*/ 	.word	0x00000004
        /*1254*/ 	.word	0x00000000
        /*1258*/ 	.short	0x010a
        /*125a*/ 	.byte	0x3f
	.zero		1


	//----- nvinfo : EIATTR_NUM_MBARRIERS
	.align		4
.L_1601:
        /*125c*/ 	.byte	0x03, 0x38
        /*125e*/ 	.short	0x0016


	//----- nvinfo : EIATTR_EXIT_INSTR_OFFSETS
	.align		4
        /*1260*/ 	.byte	0x04, 0x1c
        /*1262*/ 	.short	(.L_1603 - .L_1602)


	//   ....[0]....
.L_1602:
        /*1264*/ 	.word	0x0001b5d0


	//----- nvinfo : EIATTR_MAX_THREADS
	.align		4
.L_1603:
        /*1268*/ 	.byte	0x04, 0x05
        /*126a*/ 	.short	(.L_1605 - .L_1604)
.L_1604:
        /*126c*/ 	.word	0x00000180
        /*1270*/ 	.word	0x00000001
        /*1274*/ 	.word	0x00000001


	//----- nvinfo : EIATTR_CRS_STACK_SIZE
	.align		4
.L_1605:
        /*1278*/ 	.byte	0x04, 0x1e
        /*127a*/ 	.short	(.L_1607 - .L_1606)
.L_1606:
        /*127c*/ 	.word	0x00000000


	//----- nvinfo : EIATTR_CBANK_PARAM_SIZE
	.align		4
.L_1607:
        /*1280*/ 	.byte	0x03, 0x19
        /*1282*/ 	.short	0x0af0


	//----- nvinfo : EIATTR_PARAM_CBANK
	.align		4
        /*1284*/ 	.byte	0x04, 0x0a
        /*1286*/ 	.short	(.L_1609 - .L_1608)
	.align		4
.L_1608:
        /*1288*/ 	.word	index@(.nv.constant0._ZN7cutlass13device_kernelIN5flash11enable_sm90INS1_16FlashAttnFwdSm90INS1_25CollectiveMainloopFwdSm90ILi2EN4cute5tupleIJNS5_1CILi1EEES8_S8_EEENS6_IJNS7_ILi128EEENS7_ILi96EEENS7_ILi64EEEEEELi256ENS_6half_tEfNS_4arch4Sm90ELb1ELb0ELb1ELb1ELb0ELb1ELb0ELb1ELb0ELb1ELb0ELb0EEENS1_21CollectiveEpilogueFwdINS6_IJSA_NS7_ILi256EEESB_EEES9_SE_SG_Li256ELb1ELb1ELb0ELb0EEENS1_36VarlenDynamicPersistentTileSchedulerILi128ELi96ELi256ELi128ELb0ELb1ELb1ELb1ELb1ELb1EEEEEEEEEvNT_6ParamsE)
        /*128c*/ 	.short	0x0210
        /*128e*/ 	.short	0x0af0


	//----- nvinfo : EIATTR_SW_WAR
	.align		4
.L_1609:
        /*1290*/ 	.byte	0x04, 0x36
        /*1292*/ 	.short	(.L_1611 - .L_1610)
.L_1610:
        /*1294*/ 	.word	0x00000008
.L_1611:


//--------------------- .nv.info._ZN7cutlass13device_kernelIN5flash11enable_sm90INS1_16FlashAttnFwdSm90INS1_25CollectiveMainloopFwdSm90ILi2EN4cute5tupleIJNS5_1CILi1EEES8_S8_EEENS6_IJNS7_ILi128EEENS7_ILi96EEENS7_ILi64EEEEEELi256ENS_6half_tEfNS_4arch4Sm90ELb1ELb0ELb1ELb1ELb0ELb0ELb1ELb1ELb0ELb1ELb0ELb0EEENS1_21CollectiveEpilogueFwdINS6_IJSA_NS7_ILi256EEESB_EEES9_SE_SG_Li256ELb1ELb1ELb0ELb0EEENS1_36VarlenDynamicPersistentTileSchedulerILi128ELi96ELi256ELi128ELb0ELb1ELb1ELb1ELb1ELb1EEEEEEEEEvNT_6ParamsE --------------------------
	.section	.nv.info._ZN7cutlass13device_kernelIN5flash11enable_sm90INS1_16FlashAttnFwdSm90INS1_25CollectiveMainloopFwdSm90ILi2EN4cute5tupleIJNS5_1CILi1EEES8_S8_EEENS6_IJNS7_ILi128EEENS7_ILi96EEENS7_ILi64EEEEEELi256ENS_6half_tEfNS_4arch4Sm90ELb1ELb0ELb1ELb1ELb0ELb0ELb1ELb1ELb0ELb1ELb0ELb0EEENS1_21CollectiveEpilogueFwdINS6_IJSA_NS7_ILi256EEESB_EEES9_SE_SG_Li256ELb1ELb1ELb0ELb0EEENS1_36VarlenDynamicPersistentTileSchedulerILi128ELi96ELi256ELi128ELb0ELb1ELb1ELb1ELb1ELb1EEEEEEEEEvNT_6ParamsE,"",@"SHT_CUDA_INFO"
	.sectionflags	@""
	.align	4


	//----- nvinfo : EIATTR_CUDA_API_VERSION
	.align		4
        /*0000*/ 	.byte	0x04, 0x37
        /*0002*/ 	.short	(.L_1613 - .L_1612)
.L_1612:
        /*0004*/ 	.word	0x00000082


	//----- nvinfo : EIATTR_KPARAM_INFO
	.align		4
.L_1613:
        /*0008*/ 	.byte	0x04, 0x17
        /*000a*/ 	.short	(.L_1615 - .L_1614)
.L_1614:
        /*000c*/ 	.word	0x00000000
        /*0010*/ 	.short	0x0000
        /*0012*/ 	.short	0x0070
        /*0014*/ 	.byte	0x00, 0xf0, 0x01, 0x2e


	//----- nvinfo : EIATTR_SPARSE_MMA_MASK
	.align		4
.L_1615:
        /*0018*/ 	.byte	0x03, 0x50
        /*001a*/ 	.short	0x0000


	//----- nvinfo : EIATTR_MAXREG_COUNT
	.align		4
        /*001c*/ 	.byte	0x03, 0x1b
        /*001e*/ 	.short	0x00a8


	//----- nvinfo : EIATTR_NUM_BARRIERS
	.align		4
        /*0020*/ 	.byte	0x02, 0x4c
        /*0022*/ 	.byte	0x10
	.zero		1


	//----- nvinfo : EIATTR_EXTERNS
	.align		4
        /*0024*/ 	.byte	0x04, 0x0f
        /*0026*/ 	.short	(.L_1617 - .L_1616)


	//   ....[0]....
	.align		4
.L_1616:
        /*0028*/ 	.word	index@(__assertfail)


	//----- nvinfo : EIATTR_ANNOTATIONS
	.align		4
.L_1617:
        /*002c*/ 	.byte	0x04, 0x55
        /*002e*/ 	.short	(.L_1619 - .L_1618)


	//   ....[0]....
.L_1618:
        /* <DEDUP_REMOVED lines=97> */


	//----- nvinfo : EIATTR_MERCURY_ISA_VERSION
	.align		4
.L_1619:
        /*0630*/ 	.byte	0x03, 0x5f
        /*0632*/ 	.short	0x0101


	//----- nvinfo : EIATTR_UNUSED_LOAD_BYTE_OFFSET
	.align		4
        /*0634*/ 	.byte	0x04, 0x44
        /*0636*/ 	.short	(.L_1621 - .L_1620)


	//   ....[0]....
.L_1620:
        /*0638*/ 	.word	0x00000a80
        /*063c*/ 	.word	0x0000fff0


	//   ....[1]....
        /*0640*/ 	.word	0x0000ac50
        /*0644*/ 	.word	0x0000fff0


	//----- nvinfo : EIATTR_INT_WARP_WIDE_INSTR_OFFSETS
	.align		4
.L_1621:
        /*0648*/ 	.byte	0x04, 0x31
        /*064a*/ 	.short	(.L_1623 - .L_1622)


	//   ....[0]....
.L_1622:
        /*064c*/ 	.word	0x00000130


	//   ....[1]....
        /*0650*/ 	.word	0x00000170


	//   ....[2]....
        /*0654*/ 	.word	0x000001e0


	//   ....[3]....
        /*0658*/ 	.word	0x000001f0


	//   ....[4]....
        /*065c*/ 	.word	0x0000ee20


	//   ....[5]....
        /*0660*/ 	.word	0x0000eeb0


	//   ....[6]....
        /*0664*/ 	.word	0x00013a60


	//   ....[7]....
        /*0668*/ 	.word	0x00013af0


	//----- nvinfo : EIATTR_COOP_GROUP_MASK_REGIDS
	.align		4
.L_1623:
        /*066c*/ 	.byte	0x04, 0x29
        /*066e*/ 	.short	(.L_1625 - .L_1624)


	//   ....[0]....
.L_1624:
        /*0670*/ 	.word	0xffffffff


	//   ....[1]....
        /*0674*/ 	.word	0xffffffff


	//   ....[2]....
        /*0678*/ 	.word	0xffffffff


	//   ....[3]....
        /*067c*/ 	.word	0xffffffff


	//   ....[4]....
        /*0680*/ 	.word	0xffffffff


	//   ....[5]....
        /*0684*/ 	.word	0xffffffff


	//   ....[6]....
        /*0688*/ 	.word	0xffffffff


	//   ....[7]....
        /*068c*/ 	.word	0xffffffff


	//   ....[8]....
        /*0690*/ 	.word	0xffffffff


	//   ....[9]....
        /*0694*/ 	.word	0xffffffff


	//   ....[10]....
        /*0698*/ 	.word	0xffffffff


	//   ....[11]....
        /*069c*/ 	.word	0xffffffff


	//   ....[12]....
        /*06a0*/ 	.word	0xffffffff


	//   ....[13]....
        /*06a4*/ 	.word	0xffffffff


	//   ....[14]....
        /*06a8*/ 	.word	0xffffffff


	//   ....[15]....
        /*06ac*/ 	.word	0xffffffff


	//   ....[16]....
        /*06b0*/ 	.word	0xffffffff


	//   ....[17]....
        /*06b4*/ 	.word	0xffffffff


	//   ....[18]....
        /*06b8*/ 	.word	0xffffffff


	//   ....[19]....
        /*06bc*/ 	.word	0xffffffff


	//   ....[20]....
        /*06c0*/ 	.word	0xffffffff


	//   ....[21]....
        /*06c4*/ 	.word	0xffffffff


	//   ....[22]....
        /*06c8*/ 	.word	0xffffffff


	//   ....[23]....
        /*06cc*/ 	.word	0xffffffff


	//   ....[24]....
        /*06d0*/ 	.word	0xffffffff


	//   ....[25]....
        /*06d4*/ 	.word	0xffffffff


	//   ....[26]....
        /*06d8*/ 	.word	0xffffffff


	//   ....[27]....
        /*06dc*/ 	.word	0xffffffff


	//   ....[28]....
        /*06e0*/ 	.word	0xffffffff


	//   ....[29]....
        /*06e4*/ 	.word	0xffffffff


	//   ....[30]....
        /*06e8*/ 	.word	0xffffffff


	//   ....[31]....
        /*06ec*/ 	.word	0xffffffff


	//   ....[32]....
        /*06f0*/ 	.word	0xffffffff


	//   ....[33]....
        /*06f4*/ 	.word	0xffffffff


	//   ....[34]....
        /*06f8*/ 	.word	0xffffffff


	//   ....[35]....
        /*06fc*/ 	.word	0xffffffff


	//   ....[36]....
        /*0700*/ 	.word	0xffffffff


	//   ....[37]....
        /*0704*/ 	.word	0xffffffff


	//   ....[38]....
        /*0708*/ 	.word	0xffffffff


	//   ....[39]....
        /*070c*/ 	.word	0xffffffff


	//   ....[40]....
        /*0710*/ 	.word	0xffffffff


	//   ....[41]....
        /*0714*/ 	.word	0xffffffff


	//   ....[42]....
        /*0718*/ 	.word	0xffffffff


	//   ....[43]....
        /*071c*/ 	.word	0xffffffff


	//   ....[44]....
        /*0720*/ 	.word	0xffffffff


	//   ....[45]....
        /*0724*/ 	.word	0xffffffff


	//   ....[46]....
        /*0728*/ 	.word	0xffffffff


	//   ....[47]....
        /*072c*/ 	.word	0xffffffff


	//   ....[48]....
        /*0730*/ 	.word	0xffffffff


	//   ....[49]....
        /*0734*/ 	.word	0xffffffff


	//   ....[50]....
        /*0738*/ 	.word	0xffffffff


	//   ....[51]....
        /*073c*/ 	.word	0xffffffff


	//   ....[52]....
        /*0740*/ 	.word	0xffffffff


	//   ....[53]....
        /*0744*/ 	.word	0xffffffff


	//   ....[54]....
        /*0748*/ 	.word	0xffffffff


	//   ....[55]....
        /*074c*/ 	.word	0xffffffff


	//   ....[56]....
        /*0750*/ 	.word	0xffffffff


	//   ....[57]....
        /*0754*/ 	.word	0xffffffff


	//   ....[58]....
        /*0758*/ 	.word	0xffffffff


	//   ....[59]....
        /*075c*/ 	.word	0xffffffff


	//   ....[60]....
        /*0760*/ 	.word	0xffffffff


	//   ....[61]....
        /*0764*/ 	.word	0xffffffff


	//   ....[62]....
        /*0768*/ 	.word	0xffffffff


	//   ....[63]....
        /*076c*/ 	.word	0xffffffff


	//   ....[64]....
        /*0770*/ 	.word	0xffffffff


	//   ....[65]....
        /*0774*/ 	.word	0xffffffff


	//   ....[66]....
        /*0778*/ 	.word	0xffffffff


	//   ....[67]....
        /*077c*/ 	.word	0xffffffff


	//   ....[68]....
        /*0780*/ 	.word	0xffffffff


	//   ....[69]....
        /*0784*/ 	.word	0xffffffff


	//   ....[70]....
        /*0788*/ 	.word	0xffffffff


	//   ....[71]....
        /*078c*/ 	.word	0xffffffff


	//   ....[72]....
        /*0790*/ 	.word	0xffffffff


	//   ....[73]....
        /*0794*/ 	.word	0xffffffff


	//   ....[74]....
        /*0798*/ 	.word	0xffffffff


	//   ....[75]....
        /*079c*/ 	.word	0xffffffff


	//   ....[76]....
        /*07a0*/ 	.word	0xffffffff


	//   ....[77]....
        /*07a4*/ 	.word	0xffffffff


	//   ....[78]....
        /*07a8*/ 	.word	0xffffffff


	//   ....[79]....
        /*07ac*/ 	.word	0xffffffff


	//   ....[80]....
        /*07b0*/ 	.word	0xffffffff


	//   ....[81]....
        /*07b4*/ 	.word	0xffffffff


	//   ....[82]....
        /*07b8*/ 	.word	0xffffffff


	//   ....[83]....
        /*07bc*/ 	.word	0xffffffff


	//   ....[84]....
        /*07c0*/ 	.word	0xffffffff


	//   ....[85]....
        /*07c4*/ 	.word	0xffffffff


	//   ....[86]....
        /*07c8*/ 	.word	0xffffffff


	//   ....[87]....
        /*07cc*/ 	.word	0xffffffff


	//   ....[88]....
        /*07d0*/ 	.word	0xffffffff


	//   ....[89]....
        /*07d4*/ 	.word	0xffffffff


	//   ....[90]....
        /*07d8*/ 	.word	0xffffffff


	//   ....[91]....
        /*07dc*/ 	.word	0xffffffff


	//   ....[92]....
        /*07e0*/ 	.word	0xffffffff


	//   ....[93]....
        /*07e4*/ 	.word	0xffffffff


	//   ....[94]....
        /*07e8*/ 	.word	0xffffffff


	//   ....[95]....
        /*07ec*/ 	.word	0xffffffff


	//   ....[96]....
        /*07f0*/ 	.word	0xffffffff


	//   ....[97]....
        /*07f4*/ 	.word	0xffffffff


	//   ....[98]....
        /*07f8*/ 	.word	0xffffffff


	//   ....[99]....
        /*07fc*/ 	.word	0xffffffff


	//   ....[100]....
        /*0800*/ 	.word	0xffffffff


	//   ....[101]....
        /*0804*/ 	.word	0xffffffff


	//   ....[102]....
        /*0808*/ 	.word	0xffffffff


	//   ....[103]....
        /*080c*/ 	.word	0xffffffff


	//   ....[104]....
        /*0810*/ 	.word	0xffffffff


	//   ....[105]....
        /*0814*/ 	.word	0xffffffff


	//   ....[106]....
        /*0818*/ 	.word	0xffffffff


	//   ....[107]....
        /*081c*/ 	.word	0xffffffff


	//   ....[108]....
        /*0820*/ 	.word	0xffffffff


	//   ....[109]....
        /*0824*/ 	.word	0xffffffff


	//   ....[110]....
        /*0828*/ 	.word	0xffffffff


	//   ....[111]....
        /*082c*/ 	.word	0xffffffff


	//   ....[112]....
        /*0830*/ 	.word	0xffffffff


	//   ....[113]....
        /*0834*/ 	.word	0xffffffff


	//   ....[114]....
        /*0838*/ 	.word	0xffffffff


	//   ....[115]....
        /*083c*/ 	.word	0x0500000f


	//   ....[116]....
        /*0840*/ 	.word	0x0500000f


	//   ....[117]....
        /*0844*/ 	.word	0x0500000f


	//   ....[118]....
        /*0848*/ 	.word	0x0500000f


	//   ....[119]....
        /*084c*/ 	.word	0x0500000f


	//   ....[120]....
        /*0850*/ 	.word	0x0500000f


	//   ....[121]....
        /*0854*/ 	.word	0x0500000f


	//   ....[122]....
        /*0858*/ 	.word	0x0500000f


	//   ....[123]....
        /*085c*/ 	.word	0x0500000f


	//   ....[124]....
        /*0860*/ 	.word	0x0500000f


	//   ....[125]....
        /*0864*/ 	.word	0x0500000f


	//   ....[126]....
        /*0868*/ 	.word	0x0500000f


	//   ....[127]....
        /*086c*/ 	.word	0x0500000f


	//   ....[128]....
        /*0870*/ 	.word	0x0500000f


	//   ....[129]....
        /*0874*/ 	.word	0x0500000f


	//   ....[130]....
        /*0878*/ 	.word	0x0500000f


	//   ....[131]....
        /*087c*/ 	.word	0x0500000f


	//   ....[132]....
        /*0880*/ 	.word	0x0500000f


	//   ....[133]....
        /*0884*/ 	.word	0x0500000f


	//   ....[134]....
        /*0888*/ 	.word	0x0500000f


	//   ....[135]....
        /*088c*/ 	.word	0x0500000f


	//   ....[136]....
        /*0890*/ 	.word	0x0500000f


	//   ....[137]....
        /*0894*/ 	.word	0x0500000f


	//   ....[138]....
        /*0898*/ 	.word	0x0500000f


	//   ....[139]....
        /*089c*/ 	.word	0x0500000f


	//   ....[140]....
        /*08a0*/ 	.word	0x0500000f


	//   ....[141]....
        /*08a4*/ 	.word	0x0500000f


	//   ....[142]....
        /*08a8*/ 	.word	0x0500000f


	//   ....[143]....
        /*08ac*/ 	.word	0x0500000f


	//   ....[144]....
        /*08b0*/ 	.word	0x0500000f


	//   ....[145]....
        /*08b4*/ 	.word	0x0500000f


	//   ....[146]....
        /*08b8*/ 	.word	0x0500000f


	//   ....[147]....
        /*08bc*/ 	.word	0x0500000f


	//   ....[148]....
        /*08c0*/ 	.word	0x0500000f


	//   ....[149]....
        /*08c4*/ 	.word	0x0500000f


	//   ....[150]....
        /*08c8*/ 	.word	0x0500000f


	//   ....[151]....
        /*08cc*/ 	.word	0x0500000f


	//   ....[152]....
        /*08d0*/ 	.word	0x0500000f


	//   ....[153]....
        /*08d4*/ 	.word	0x0500000f


	//   ....[154]....
        /*08d8*/ 	.word	0x0500000f


	//   ....[155]....
        /*08dc*/ 	.word	0x0500000f


	//   ....[156]....
        /*08e0*/ 	.word	0x0500000f


	//   ....[157]....
        /*08e4*/ 	.word	0x0500000f


	//   ....[158]....
        /*08e8*/ 	.word	0x0500000f


	//   ....[159]....
        /*08ec*/ 	.word	0x0500000f


	//   ....[160]....
        /*08f0*/ 	.word	0x0500000f


	//   ....[161]....
        /*08f4*/ 	.word	0x0500000f


	//   ....[162]....
        /*08f8*/ 	.word	0x0500000f


	//   ....[163]....
        /*08fc*/ 	.word	0x0500000f


	//   ....[164]....
        /*0900*/ 	.word	0x0500000f


	//   ....[165]....
        /*0904*/ 	.word	0x0500000f


	//----- nvinfo : EIATTR_COOP_GROUP_INSTR_OFFSETS
	.align		4
.L_1625:
        /*0908*/ 	.byte	0x04, 0x28
        /*090a*/ 	.short	(.L_1627 - .L_1626)


	//   ....[0]....
.L_1626:
        /*090c*/ 	.word	0x00000070


	//   ....[1]....
        /*0910*/ 	.word	0x00000140


	//   ....[2]....
        /*0914*/ 	.word	0x00000190


	//   ....[3]....
        /*0918*/ 	.word	0x000003e0


	//   ....[4]....
        /*091c*/ 	.word	0x00000540


	//   ....[5]....
        /*0920*/ 	.word	0x00000660


	//   ....[6]....
        /*0924*/ 	.word	0x000007c0


	//   ....[7]....
        /*0928*/ 	.word	0x00001920


	//   ....[8]....
        /*092c*/ 	.word	0x00002590


	//   ....[9]....
        /*0930*/ 	.word	0x000025d0


	//   ....[10]....
        /*0934*/ 	.word	0x000039a0


	//   ....[11]....
        /*0938*/ 	.word	0x000039e0


	//   ....[12]....
        /*093c*/ 	.word	0x00003a00


	//   ....[13]....
        /*0940*/ 	.word	0x00003a20


	//   ....[14]....
        /*0944*/ 	.word	0x000053f0


	//   ....[15]....
        /*0948*/ 	.word	0x00005430


	//   ....[16]....
        /*094c*/ 	.word	0x00006160


	//   ....[17]....
        /*0950*/ 	.word	0x00006210


	//   ....[18]....
        /*0954*/ 	.word	0x00006230


	//   ....[19]....
        /*0958*/ 	.word	0x00006250


	//   ....[20]....
        /*095c*/ 	.word	0x00008ab0


	//   ....[21]....
        /*0960*/ 	.word	0x00008b50


	//   ....[22]....
        /*0964*/ 	.word	0x00008bb0


	//   ....[23]....
        /*0968*/ 	.word	0x00008d50


	//   ....[24]....
        /*096c*/ 	.word	0x0000a1b0


	//   ....[25]....
        /*0970*/ 	.word	0x0000a1f0


	//   ....[26]....
        /*0974*/ 	.word	0x0000a2a0


	//   ....[27]....
        /*0978*/ 	.word	0x0000a300


	//   ....[28]....
        /*097c*/ 	.word	0x0000bd80


	//   ....[29]....
        /*0980*/ 	.word	0x0000bdb0


	//   ....[30]....
        /*0984*/ 	.word	0x0000bdf0


	//   ....[31]....
        /*0988*/ 	.word	0x0000be20


	//   ....[32]....
        /*098c*/ 	.word	0x0000c660


	//   ....[33]....
        /*0990*/ 	.word	0x0000c6a0


	//   ....[34]....
        /*0994*/ 	.word	0x0000c7e0


	//   ....[35]....
        /*0998*/ 	.word	0x0000c800


	//   ....[36]....
        /*099c*/ 	.word	0x0000c940


	//   ....[37]....
        /*09a0*/ 	.word	0x0000c960


	//   ....[38]....
        /*09a4*/ 	.word	0x0000cab0


	//   ....[39]....
        /*09a8*/ 	.word	0x0000cad0


	//   ....[40]....
        /*09ac*/ 	.word	0x0000d4a0


	//   ....[41]....
        /*09b0*/ 	.word	0x0000d4c0


	//   ....[42]....
        /*09b4*/ 	.word	0x0000d600


	//   ....[43]....
        /*09b8*/ 	.word	0x0000d620


	//   ....[44]....
        /*09bc*/ 	.word	0x0000d760


	//   ....[45]....
        /*09c0*/ 	.word	0x0000d780


	//   ....[46]....
        /*09c4*/ 	.word	0x0000d8d0


	//   ....[47]....
        /*09c8*/ 	.word	0x0000d8f0


	//   ....[48]....
        /*09cc*/ 	.word	0x0000dac0


	//   ....[49]....
        /*09d0*/ 	.word	0x0000dca0


	//   ....[50]....
        /*09d4*/ 	.word	0x0000dcd0


	//   ....[51]....
        /*09d8*/ 	.word	0x0000dd00


	//   ....[52]....
        /*09dc*/ 	.word	0x0000dd30


	//   ....[53]....
        /*09e0*/ 	.word	0x0000dd60


	//   ....[54]....
        /*09e4*/ 	.word	0x0000dd90


	//   ....[55]....
        /*09e8*/ 	.word	0x0000df00


	//   ....[56]....
        /*09ec*/ 	.word	0x0000df30


	//   ....[57]....
        /*09f0*/ 	.word	0x0000df60


	//   ....[58]....
        /*09f4*/ 	.word	0x0000df90


	//   ....[59]....
        /*09f8*/ 	.word	0x0000dfc0


	//   ....[60]....
        /*09fc*/ 	.word	0x0000dff0


	//   ....[61]....
        /*0a00*/ 	.word	0x0000e090


	//   ....[62]....
        /*0a04*/ 	.word	0x0000e0f0


	//   ....[63]....
        /*0a08*/ 	.word	0x0000e180


	//   ....[64]....
        /*0a0c*/ 	.word	0x0000f420


	//   ....[65]....
        /*0a10*/ 	.word	0x0000ffb0


	//   ....[66]....
        /*0a14*/ 	.word	0x0000ffd0


	//   ....[67]....
        /*0a18*/ 	.word	0x00010000


	//   ....[68]....
        /*0a1c*/ 	.word	0x00010020


	//   ....[69]....
        /*0a20*/ 	.word	0x000100d0


	//   ....[70]....
        /*0a24*/ 	.word	0x00010160


	//   ....[71]....
        /*0a28*/ 	.word	0x00010190


	//   ....[72]....
        /*0a2c*/ 	.word	0x00010210


	//   ....[73]....
        /*0a30*/ 	.word	0x00010240


	//   ....[74]....
        /*0a34*/ 	.word	0x000102c0


	//   ....[75]....
        /*0a38*/ 	.word	0x000102f0


	//   ....[76]....
        /*0a3c*/ 	.word	0x00010370


	//   ....[77]....
        /*0a40*/ 	.word	0x000103a0


	//   ....[78]....
        /*0a44*/ 	.word	0x000103c0


	//   ....[79]....
        /*0a48*/ 	.word	0x00010410


	//   ....[80]....
        /*0a4c*/ 	.word	0x00010420


	//   ....[81]....
        /*0a50*/ 	.word	0x00010b80


	//   ....[82]....
        /*0a54*/ 	.word	0x00010be0


	//   ....[83]....
        /*0a58*/ 	.word	0x00010c90


	//   ....[84]....
        /*0a5c*/ 	.word	0x00010ca0


	//   ....[85]....
        /*0a60*/ 	.word	0x00010d30


	//   ....[86]....
        /*0a64*/ 	.word	0x00010d40


	//   ....[87]....
        /*0a68*/ 	.word	0x00010dd0


	//   ....[88]....
        /*0a6c*/ 	.word	0x00010de0


	//   ....[89]....
        /*0a70*/ 	.word	0x00010e50


	//   ....[90]....
        /*0a74*/ 	.word	0x00010e60


	//   ....[91]....
        /*0a78*/ 	.word	0x00010ee0


	//   ....[92]....
        /*0a7c*/ 	.word	0x00010ef0


	//   ....[93]....
        /*0a80*/ 	.word	0x00010f70


	//   ....[94]....
        /*0a84*/ 	.word	0x00010f80


	//   ....[95]....
        /*0a88*/ 	.word	0x00011000


	//   ....[96]....
        /*0a8c*/ 	.word	0x00011010


	//   ....[97]....
        /*0a90*/ 	.word	0x00013cf0


	//   ....[98]....
        /*0a94*/ 	.word	0x00013d50


	//   ....[99]....
        /*0a98*/ 	.word	0x00013d80


	//   ....[100]....
        /*0a9c*/ 	.word	0x00013d90


	//   ....[101]....
        /*0aa0*/ 	.word	0x00013dc0


	//   ....[102]....
        /*0aa4*/ 	.word	0x00013df0


	//   ....[103]....
        /*0aa8*/ 	.word	0x00013e20


	//   ....[104]....
        /*0aac*/ 	.word	0x00013e50


	//   ....[105]....
        /*0ab0*/ 	.word	0x00013fd0


	//   ....[106]....
        /*0ab4*/ 	.word	0x00014000


	//   ....[107]....
        /*0ab8*/ 	.word	0x00014030


	//   ....[108]....
        /*0abc*/ 	.word	0x00014060


	//   ....[109]....
        /*0ac0*/ 	.word	0x00014090


	//   ....[110]....
        /*0ac4*/ 	.word	0x000140c0


	//   ....[111]....
        /*0ac8*/ 	.word	0x00014180


	//   ....[112]....
        /*0acc*/ 	.word	0x000141a0


	//   ....[113]....
        /*0ad0*/ 	.word	0x00014210


	//   ....[114]....
        /*0ad4*/ 	.word	0x000148e0


	//   ....[115]....
        /*0ad8*/ 	.word	0x00014f00


	//   ....[116]....
        /*0adc*/ 	.word	0x00015080


	//   ....[117]....
        /*0ae0*/ 	.word	0x000150f0


	//   ....[118]....
        /*0ae4*/ 	.word	0x00015150


	//   ....[119]....
        /*0ae8*/ 	.word	0x000151b0


	//   ....[120]....
        /*0aec*/ 	.word	0x00015280


	//   ....[121]....
        /*0af0*/ 	.word	0x00015340


	//   ....[122]....
        /*0af4*/ 	.word	0x00015450


	//   ....[123]....
        /*0af8*/ 	.word	0x000154f0


	//   ....[124]....
        /*0afc*/ 	.word	0x000155c0


	//   ....[125]....
        /*0b00*/ 	.word	0x00015660


	//   ....[126]....
        /*0b04*/ 	.word	0x00015730


	//   ....[127]....
        /*0b08*/ 	.word	0x000157d0


	//   ....[128]....
        /*0b0c*/ 	.word	0x000158a0


	//   ....[129]....
        /*0b10*/ 	.word	0x00015940


	//   ....[130]....
        /*0b14*/ 	.word	0x000159f0


	//   ....[131]....
        /*0b18*/ 	.word	0x00015a90


	//   ....[132]....
        /*0b1c*/ 	.word	0x00015d20


	//   ....[133]....
        /*0b20*/ 	.word	0x00015df0


	//   ....[134]....
        /*0b24*/ 	.word	0x00015ed0


	//   ....[135]....
        /*0b28*/ 	.word	0x00015f40


	//   ....[136]....
        /*0b2c*/ 	.word	0x00016050


	//   ....[137]....
        /*0b30*/ 	.word	0x00016110


	//   ....[138]....
        /*0b34*/ 	.word	0x000161d0


	//   ....[139]....
        /*0b38*/ 	.word	0x00016290


	//   ....[140]....
        /*0b3c*/ 	.word	0x00016350


	//   ....[141]....
        /*0b40*/ 	.word	0x00016410


	//   ....[142]....
        /*0b44*/ 	.word	0x000164d0


	//   ....[143]....
        /*0b48*/ 	.word	0x00016580


	//   ....[144]....
        /*0b4c*/ 	.word	0x00016680


	//   ....[145]....
        /*0b50*/ 	.word	0x000166d0


	//   ....[146]....
        /*0b54*/ 	.word	0x00016730


	//   ....[147]....
        /*0b58*/ 	.word	0x00016810


	//   ....[148]....
        /*0b5c*/ 	.word	0x00016b40


	//   ....[149]....
        /*0b60*/ 	.word	0x00016be0


	//   ....[150]....
        /*0b64*/ 	.word	0x00016d00


	//   ....[151]....
        /*0b68*/ 	.word	0x00016d80


	//   ....[152]....
        /*0b6c*/ 	.word	0x00016e00


	//   ....[153]....
        /*0b70*/ 	.word	0x00016e80


	//   ....[154]....
        /*0b74*/ 	.word	0x00016f00


	//   ....[155]....
        /*0b78*/ 	.word	0x00016f90


	//   ....[156]....
        /*0b7c*/ 	.word	0x00017030


	//   ....[157]....
        /*0b80*/ 	.word	0x000170d0


	//   ....[158]....
        /*0b84*/ 	.word	0x00017150


	//   ....[159]....
        /*0b88*/ 	.word	0x000171d0


	//   ....[160]....
        /*0b8c*/ 	.word	0x00017250


	//   ....[161]....
        /*0b90*/ 	.word	0x000172e0


	//   ....[162]....
        /*0b94*/ 	.word	0x00017360


	//   ....[163]....
        /*0b98*/ 	.word	0x00017400


	//   ....[164]....
        /*0b9c*/ 	.word	0x00017490


	//   ....[165]....
        /*0ba0*/ 	.word	0x000175c0


	//----- nvinfo : EIATTR_REG_RECONFIG
	.align		4
.L_1627:
        /*0ba4*/ 	.byte	0x01, 0x54
	.zero		2


	//----- nvinfo : EIATTR_SYSCALL_OFFSETS
	.align		4
        /*0ba8*/ 	.byte	0x04, 0x46
        /*0baa*/ 	.short	(.L_1629 - .L_1628)


	//   ....[0]....
.L_1628:
        /*0bac*/ 	.word	0x00001b80


	//   ....[1]....
        /*0bb0*/ 	.word	0x0000f020


	//   ....[2]....
        /*0bb4*/ 	.word	0x0000f180


	//   ....[3]....
        /*0bb8*/ 	.word	0x0000f280


	//   ....[4]....
        /*0bbc*/ 	.word	0x0000fb90


	//   ....[5]....
        /*0bc0*/ 	.word	0x000107a0


	//----- nvinfo : EIATTR_MBARRIER_INSTR_OFFSETS
	.align		4
.L_1629:
        /*0bc4*/ 	.byte	0x04, 0x39
        /*0bc6*/ 	.short	(.L_1631 - .L_1630)


	//   ....[0]....
.L_1630:
        /*0bc8*/ 	.word	0x00000280
        /*0bcc*/ 	.word	0x000000ff
        /*0bd0*/ 	.word	0x00032400
        /*0bd4*/ 	.short	0x0100
        /*0bd6*/ 	.byte	0x08
	.zero		1


	//   ....[1]....
        /*0bd8*/ 	.word	0x00000290
        /*0bdc*/ 	.word	0x000000ff
        /*0be0*/ 	.word	0x00032410
        /*0be4*/ 	.short	0x0100
        /*0be6*/ 	.byte	0x08
	.zero		1


	//   ....[2]....
        /*0be8*/ 	.word	0x000002a0
        /*0bec*/ 	.word	0x000000ff
        /*0bf0*/ 	.word	0x00032420
        /*0bf4*/ 	.short	0x0100
        /*0bf6*/ 	.byte	0x08
	.zero		1


	//   ....[3]....
        /*0bf8*/ 	.word	0x00000390
        /*0bfc*/ 	.word	0x000000ff
        /*0c00*/ 	.word	0x00032430
        /*0c04*/ 	.short	0x0100
        /*0c06*/ 	.byte	0x08
	.zero		1


	//   ....[4]....
        /*0c08*/ 	.word	0x000003a0
        /*0c0c*/ 	.word	0x000000ff
        /*0c10*/ 	.word	0x00032440
        /*0c14*/ 	.short	0x0100
        /*0c16*/ 	.byte	0x08
	.zero		1


	//   ....[5]....
        /*0c18*/ 	.word	0x000003b0
        /*0c1c*/ 	.word	0x000000ff
        /*0c20*/ 	.word	0x00032438
        /*0c24*/ 	.short	0x0100
        /*0c26*/ 	.byte	0x08
	.zero		1


	//   ....[6]....
        /*0c28*/ 	.word	0x000003c0
        /*0c2c*/ 	.word	0x000000ff
        /*0c30*/ 	.word	0x00032448
        /*0c34*/ 	.short	0x0100
        /*0c36*/ 	.byte	0x08
	.zero		1


	//   ....[7]....
        /*0c38*/ 	.word	0x000004f0
        /*0c3c*/ 	.word	0x000000ff
        /*0c40*/ 	.word	0x00032450
        /*0c44*/ 	.short	0x0100
        /*0c46*/ 	.byte	0x08
	.zero		1


	//   ....[8]....
        /*0c48*/ 	.word	0x00000500
        /*0c4c*/ 	.word	0x000000ff
        /*0c50*/ 	.word	0x00032460
        /*0c54*/ 	.short	0x0100
        /*0c56*/ 	.byte	0x08
	.zero		1


	//   ....[9]....
        /*0c58*/ 	.word	0x00000510
        /*0c5c*/ 	.word	0x000000ff
        /*0c60*/ 	.word	0x00032458
        /*0c64*/ 	.short	0x0100
        /*0c66*/ 	.byte	0x08
	.zero		1


	//   ....[10]....
        /*0c68*/ 	.word	0x00000520
        /*0c6c*/ 	.word	0x000000ff
        /*0c70*/ 	.word	0x00032468
        /*0c74*/ 	.short	0x0100
        /*0c76*/ 	.byte	0x08
	.zero		1


	//   ....[11]....
        /*0c78*/ 	.word	0x00000610
        /*0c7c*/ 	.word	0x000000ff
        /*0c80*/ 	.word	0x00032470
        /*0c84*/ 	.short	0x0100
        /*0c86*/ 	.byte	0x06
	.zero		1


	//   ....[12]....
        /*0c88*/ 	.word	0x00000620
        /*0c8c*/ 	.word	0x000000ff
        /*0c90*/ 	.word	0x00032480
        /*0c94*/ 	.short	0x0100
        /*0c96*/ 	.byte	0x06
	.zero		1


	//   ....[13]....
        /*0c98*/ 	.word	0x00000630
        /*0c9c*/ 	.word	0x000000ff
        /*0ca0*/ 	.word	0x00032478
        /*0ca4*/ 	.short	0x0100
        /*0ca6*/ 	.byte	0x06
	.zero		1


	//   ....[14]....
        /*0ca8*/ 	.word	0x00000640
        /*0cac*/ 	.word	0x000000ff
        /*0cb0*/ 	.word	0x00032488
        /*0cb4*/ 	.short	0x0100
        /*0cb6*/ 	.byte	0x06
	.zero		1


	//   ....[15]....
        /*0cb8*/ 	.word	0x00000770
        /*0cbc*/ 	.word	0x000000ff
        /*0cc0*/ 	.word	0x00032490
        /*0cc4*/ 	.short	0x0100
        /*0cc6*/ 	.byte	0x08
	.zero		1


	//   ....[16]....
        /*0cc8*/ 	.word	0x00000780
        /*0ccc*/ 	.word	0x000000ff
        /*0cd0*/ 	.word	0x000324a0
        /*0cd4*/ 	.short	0x0100
        /*0cd6*/ 	.byte	0x08
	.zero		1


	//   ....[17]....
        /*0cd8*/ 	.word	0x00000790
        /*0cdc*/ 	.word	0x000000ff
        /*0ce0*/ 	.word	0x00032498
        /*0ce4*/ 	.short	0x0100
        /*0ce6*/ 	.byte	0x08
	.zero		1


	//   ....[18]....
        /*0ce8*/ 	.word	0x000007a0
        /*0cec*/ 	.word	0x000000ff
        /*0cf0*/ 	.word	0x000324a8
        /*0cf4*/ 	.short	0x0100
        /*0cf6*/ 	.byte	0x08
	.zero		1


	//   ....[19]....
        /*0cf8*/ 	.word	0x000008d0
        /*0cfc*/ 	.word	0x000000ff
        /*0d00*/ 	.word	0x000324b0
        /*0d04*/ 	.short	0x0100
        /*0d06*/ 	.byte	0x08
	.zero		1


	//   ....[20]....
        /*0d08*/ 	.word	0x000008e0
        /*0d0c*/ 	.word	0x000000ff
        /*0d10*/ 	.word	0x000324c0
        /*0d14*/ 	.short	0x0100
        /*0d16*/ 	.byte	0x08
	.zero		1


	//   ....[21]....
        /*0d18*/ 	.word	0x000008f0
        /*0d1c*/ 	.word	0x000000ff
        /*0d20*/ 	.word	0x000324b8
        /*0d24*/ 	.short	0x0100
        /*0d26*/ 	.byte	0x08
	.zero		1


	//   ....[22]....
        /*0d28*/ 	.word	0x00000900
        /*0d2c*/ 	.word	0x000000ff
        /*0d30*/ 	.word	0x000324c8
        /*0d34*/ 	.short	0x0100
        /*0d36*/ 	.byte	0x08
	.zero		1


	//   ....[23]....
        /*0d38*/ 	.word	0x00001c40
        /*0d3c*/ 	.word	0x00000005
        /*0d40*/ 	.word	0x00032400
        /*0d44*/ 	.short	0x010a
        /*0d46*/ 	.byte	0x3f
	.zero		1


	//   ....[24]....
        /*0d48*/ 	.word	0x00001d20
        /*0d4c*/ 	.word	0x00000000
        /*0d50*/ 	.word	0x00032430
        /*0d54*/ 	.short	0x010a
        /*0d56*/ 	.byte	0x3f
	.zero		1


	//   ....[25]....
        /*0d58*/ 	.word	0x00001d60
        /*0d5c*/ 	.word	0x00000000
        /*0d60*/ 	.word	0x00032430
        /*0d64*/ 	.short	0x010a
        /*0d66*/ 	.byte	0x3f
	.zero		1


	//   ....[26]....
        /*0d68*/ 	.word	0x00002060
        /*0d6c*/ 	.word	0x00000005
        /*0d70*/ 	.word	0x00032410
        /*0d74*/ 	.short	0x010a
        /*0d76*/ 	.byte	0x3f
	.zero		1


	//   ....[27]....
        /*0d78*/ 	.word	0x000020a0
        /*0d7c*/ 	.word	0x00000000
        /*0d80*/ 	.word	0x00032450
        /*0d84*/ 	.short	0x010a
        /*0d86*/ 	.byte	0x3f
	.zero		1


	//   ....[28]....
        /*0d88*/ 	.word	0x000020e0
        /*0d8c*/ 	.word	0x00000000
        /*0d90*/ 	.word	0x00032450
        /*0d94*/ 	.short	0x010a
        /*0d96*/ 	.byte	0x3f
	.zero		1


	//   ....[29]....
        /*0d98*/ 	.word	0x00003c80
        /*0d9c*/ 	.word	0x00000018
        /*0da0*/ 	.word	0x00000000
        /*0da4*/ 	.short	0x0101
        /*0da6*/ 	.byte	0x3f
	.zero		1


	//   ....[30]....
        /*0da8*/ 	.word	0x00004820
        /*0dac*/ 	.word	0x00000000
        /*0db0*/ 	.word	0x00000000
        /*0db4*/ 	.short	0x0101
        /*0db6*/ 	.byte	0x3f
	.zero		1


	//   ....[31]....
        /*0db8*/ 	.word	0x00004940
        /*0dbc*/ 	.word	0x000000ff
        /*0dc0*/ 	.word	0x00032430
        /*0dc4*/ 	.short	0x010a
        /*0dc6*/ 	.byte	0x04
	.zero		1


	//   ....[32]....
        /*0dc8*/ 	.word	0x00004980
        /*0dcc*/ 	.word	0x000000ff
        /*0dd0*/ 	.word	0x00032430
        /*0dd4*/ 	.short	0x010a
        /*0dd6*/ 	.byte	0x04
	.zero		1


	//   ....[33]....
        /*0dd8*/ 	.word	0x00004b90
        /*0ddc*/ 	.word	0x000000ff
        /*0de0*/ 	.word	0x00032450
        /*0de4*/ 	.short	0x010a
        /*0de6*/ 	.byte	0x04
	.zero		1


	//   ....[34]....
        /*0de8*/ 	.word	0x00004bd0
        /*0dec*/ 	.word	0x000000ff
        /*0df0*/ 	.word	0x00032450
        /*0df4*/ 	.short	0x010a
        /*0df6*/ 	.byte	0x04
	.zero		1


	//   ....[35]....
        /*0df8*/ 	.word	0x00006480
        /*0dfc*/ 	.word	0x00000099
        /*0e00*/ 	.word	0x00000000
        /*0e04*/ 	.short	0x0101
        /*0e06*/ 	.byte	0x3f
	.zero		1


	//   ....[36]....
        /*0e08*/ 	.word	0x00007870
        /*0e0c*/ 	.word	0x000000bb
        /*0e10*/ 	.word	0x00000000
        /*0e14*/ 	.short	0x0101
        /*0e16*/ 	.byte	0x3f
	.zero		1


	//   ....[37]....
        /*0e18*/ 	.word	0x000079a0
        /*0e1c*/ 	.word	0x000000ff
        /*0e20*/ 	.word	0x00032430
        /*0e24*/ 	.short	0x010a
        /*0e26*/ 	.byte	0x04
	.zero		1


	//   ....[38]....
        /*0e28*/ 	.word	0x000079e0
        /*0e2c*/ 	.word	0x000000ff
        /*0e30*/ 	.word	0x00032430
        /*0e34*/ 	.short	0x010a
        /*0e36*/ 	.byte	0x04
	.zero		1


	//   ....[39]....
        /*0e38*/ 	.word	0x00007bf0
        /*0e3c*/ 	.word	0x000000ff
        /*0e40*/ 	.word	0x00032450
        /*0e44*/ 	.short	0x010a
        /*0e46*/ 	.byte	0x04
	.zero		1


	//   ....[40]....
        /*0e48*/ 	.word	0x00007c30
        /*0e4c*/ 	.word	0x000000ff
        /*0e50*/ 	.word	0x00032450
        /*0e54*/ 	.short	0x010a
        /*0e56*/ 	.byte	0x04
	.zero		1


	//   ....[41]....
        /*0e58*/ 	.word	0x00008fe0
        /*0e5c*/ 	.word	0x00000098
        /*0e60*/ 	.word	0x00000000
        /*0e64*/ 	.short	0x0101
        /*0e66*/ 	.byte	0x3f
	.zero		1


	//   ....[42]....
        /*0e68*/ 	.word	0x0000a190
        /*0e6c*/ 	.word	0x000000d6
        /*0e70*/ 	.word	0x00000000
        /*0e74*/ 	.short	0x0101
        /*0e76*/ 	.byte	0x3f
	.zero		1


	//   ....[43]....
        /*0e78*/ 	.word	0x0000c690
        /*0e7c*/ 	.word	0x00000097
        /*0e80*/ 	.word	0x00000000
        /*0e84*/ 	.short	0x0101
        /*0e86*/ 	.byte	0x3f
	.zero		1


	//   ....[44]....
        /*0e88*/ 	.word	0x0000f6d0
        /*0e8c*/ 	.word	0x00000000
        /*0e90*/ 	.word	0x00032440
        /*0e94*/ 	.short	0x010a
        /*0e96*/ 	.byte	0x3f
	.zero		1


	//   ....[45]....
        /*0e98*/ 	.word	0x00010540
        /*0e9c*/ 	.word	0x00000008
        /*0ea0*/ 	.word	0x00032400
        /*0ea4*/ 	.short	0x0107
        /*0ea6*/ 	.byte	0x3f
	.zero		1


	//   ....[46]....
        /*0ea8*/ 	.word	0x000105e0
        /*0eac*/ 	.word	0x00000002
        /*0eb0*/ 	.word	0x00032400
        /*0eb4*/ 	.short	0x0101
        /*0eb6*/ 	.byte	0x3f
	.zero		1


	//   ....[47]....
        /*0eb8*/ 	.word	0x00011130
        /*0ebc*/ 	.word	0x00000007
        /*0ec0*/ 	.word	0x00032410
        /*0ec4*/ 	.short	0x0107
        /*0ec6*/ 	.byte	0x3f
	.zero		1


	//   ....[48]....
        /*0ec8*/ 	.word	0x00011230
        /*0ecc*/ 	.word	0x00000002
        /*0ed0*/ 	.word	0x00032410
        /*0ed4*/ 	.short	0x0101
        /*0ed6*/ 	.byte	0x3f
	.zero		1


	//   ....[49]....
        /*0ed8*/ 	.word	0x00011250
        /*0edc*/ 	.word	0x00000002
        /*0ee0*/ 	.word	0x00032420
        /*0ee4*/ 	.short	0x010a
        /*0ee6*/ 	.byte	0x3f
	.zero		1


	//   ....[50]....
        /*0ee8*/ 	.word	0x00011360
        /*0eec*/ 	.word	0x00000002
        /*0ef0*/ 	.word	0x00032460
        /*0ef4*/ 	.short	0x010a
        /*0ef6*/ 	.byte	0x3f
	.zero		1


	//   ....[51]....
        /*0ef8*/ 	.word	0x00011c40
        /*0efc*/ 	.word	0x00000003
        /*0f00*/ 	.word	0x00032440
        /*0f04*/ 	.short	0x010a
        /*0f06*/ 	.byte	0x3f
	.zero		1


	//   ....[52]....
        /*0f08*/ 	.word	0x00011ea0
        /*0f0c*/ 	.word	0x00000003
        /*0f10*/ 	.word	0x00032460
        /*0f14*/ 	.short	0x010a
        /*0f16*/ 	.byte	0x3f
	.zero		1


	//   ....[53]....
        /*0f18*/ 	.word	0x00012720
        /*0f1c*/ 	.word	0x00000004
        /*0f20*/ 	.word	0x00032440
        /*0f24*/ 	.short	0x010a
        /*0f26*/ 	.byte	0x3f
	.zero		1


	//   ....[54]....
        /*0f28*/ 	.word	0x00012970
        /*0f2c*/ 	.word	0x00000004
        /*0f30*/ 	.word	0x00032460
        /*0f34*/ 	.short	0x010a
        /*0f36*/ 	.byte	0x3f
	.zero		1


	//   ....[55]....
        /*0f38*/ 	.word	0x00013180
        /*0f3c*/ 	.word	0x00000004
        /*0f40*/ 	.word	0x00032440
        /*0f44*/ 	.short	0x010a
        /*0f46*/ 	.byte	0x3f
	.zero		1


	//   ....[56]....
        /*0f48*/ 	.word	0x000133e0
        /*0f4c*/ 	.word	0x00000004
        /*0f50*/ 	.word	0x00032460
        /*0f54*/ 	.short	0x010a
        /*0f56*/ 	.byte	0x3f
	.zero		1


	//   ....[57]....
        /*0f58*/ 	.word	0x00014860
        /*0f5c*/ 	.word	0x00000000
        /*0f60*/ 	.word	0x00032420
        /*0f64*/ 	.short	0x010a
        /*0f66*/ 	.byte	0x3f
	.zero		1


	//   ....[58]....
        /*0f68*/ 	.word	0x00014a40
        /*0f6c*/ 	.word	0x00000006
        /*0f70*/ 	.word	0x00000000
        /*0f74*/ 	.short	0x010a
        /*0f76*/ 	.byte	0x3f
	.zero		1


	//   ....[59]....
        /*0f78*/ 	.word	0x00014ab0
        /*0f7c*/ 	.word	0x00000007
        /*0f80*/ 	.word	0x00000000
        /*0f84*/ 	.short	0x010a
        /*0f86*/ 	.byte	0x3f
	.zero		1


	//   ....[60]....
        /*0f88*/ 	.word	0x00014b20
        /*0f8c*/ 	.word	0x00000004
        /*0f90*/ 	.word	0x00000000
        /*0f94*/ 	.short	0x010a
        /*0f96*/ 	.byte	0x3f
	.zero		1


	//   ....[61]....
        /*0f98*/ 	.word	0x00014b50
        /*0f9c*/ 	.word	0x00000003
        /*0fa0*/ 	.word	0x00000000
        /*0fa4*/ 	.short	0x010a
        /*0fa6*/ 	.byte	0x3f
	.zero		1


	//   ....[62]....
        /*0fa8*/ 	.word	0x00014bb0
        /*0fac*/ 	.word	0x00000005
        /*0fb0*/ 	.word	0x00032400
        /*0fb4*/ 	.short	0x010a
        /*0fb6*/ 	.byte	0x3f
	.zero		1


	//   ....[63]....
        /*0fb8*/ 	.word	0x00014c00
        /*0fbc*/ 	.word	0x00000000
        /*0fc0*/ 	.word	0x00032430
        /*0fc4*/ 	.short	0x010a
        /*0fc6*/ 	.byte	0x3f
	.zero		1


	//   ....[64]....
        /*0fc8*/ 	.word	0x00014c50
        /*0fcc*/ 	.word	0x00000005
        /*0fd0*/ 	.word	0x00032410
        /*0fd4*/ 	.short	0x010a
        /*0fd6*/ 	.byte	0x3f
	.zero		1


	//   ....[65]....
        /*0fd8*/ 	.word	0x00014ca0
        /*0fdc*/ 	.word	0x00000000
        /*0fe0*/ 	.word	0x00032450
        /*0fe4*/ 	.short	0x010a
        /*0fe6*/ 	.byte	0x3f
	.zero		1


	//   ....[66]....
        /*0fe8*/ 	.word	0x00014d00
        /*0fec*/ 	.word	0x00000098
        /*0ff0*/ 	.word	0x00032430
        /*0ff4*/ 	.short	0x010a
        /*0ff6*/ 	.byte	0x3f
	.zero		1


	//   ....[67]....
        /*0ff8*/ 	.word	0x00014d60
        /*0ffc*/ 	.word	0x000000d4
        /*1000*/ 	.word	0x00032450
        /*1004*/ 	.short	0x010a
        /*1006*/ 	.byte	0x3f
	.zero		1


	//   ....[68]....
        /*1008*/ 	.word	0x00014dc0
        /*100c*/ 	.word	0x00000098
        /*1010*/ 	.word	0x00032430
        /*1014*/ 	.short	0x010a
        /*1016*/ 	.byte	0x3f
	.zero		1


	//   ....[69]....
        /*1018*/ 	.word	0x00014e20
        /*101c*/ 	.word	0x000000ca
        /*1020*/ 	.word	0x00032450
        /*1024*/ 	.short	0x010a
        /*1026*/ 	.byte	0x3f
	.zero		1


	//   ....[70]....
        /*1028*/ 	.word	0x00014fc0
        /*102c*/ 	.word	0x00000000
        /*1030*/ 	.word	0x00032440
        /*1034*/ 	.short	0x010a
        /*1036*/ 	.byte	0x3f
	.zero		1


	//   ....[71]....
        /*1038*/ 	.word	0x00016860
        /*103c*/ 	.word	0x00000002
        /*1040*/ 	.word	0x00032420
        /*1044*/ 	.short	0x010a
        /*1046*/ 	.byte	0x3f
	.zero		1


	//   ....[72]....
        /*1048*/ 	.word	0x000168b0
        /*104c*/ 	.word	0x00000002
        /*1050*/ 	.word	0x00032460
        /*1054*/ 	.short	0x010a
        /*1056*/ 	.byte	0x3f
	.zero		1


	//   ....[73]....
        /*1058*/ 	.word	0x00016900
        /*105c*/ 	.word	0x00000003
        /*1060*/ 	.word	0x00032440
        /*1064*/ 	.short	0x010a
        /*1066*/ 	.byte	0x3f
	.zero		1


	//   ....[74]....
        /*1068*/ 	.word	0x00016950
        /*106c*/ 	.word	0x00000003
        /*1070*/ 	.word	0x00032460
        /*1074*/ 	.short	0x010a
        /*1076*/ 	.byte	0x3f
	.zero		1


	//   ....[75]....
        /*1078*/ 	.word	0x000169a0
        /*107c*/ 	.word	0x00000004
        /*1080*/ 	.word	0x00032440
        /*1084*/ 	.short	0x010a
        /*1086*/ 	.byte	0x3f
	.zero		1


	//   ....[76]....
        /*1088*/ 	.word	0x000169f0
        /*108c*/ 	.word	0x00000004
        /*1090*/ 	.word	0x00032460
        /*1094*/ 	.short	0x010a
        /*1096*/ 	.byte	0x3f
	.zero		1


	//   ....[77]....
        /*1098*/ 	.word	0x00016a40
        /*109c*/ 	.word	0x00000004
        /*10a0*/ 	.word	0x00032440
        /*10a4*/ 	.short	0x010a
        /*10a6*/ 	.byte	0x3f
	.zero		1


	//   ....[78]....
        /*10a8*/ 	.word	0x00016a90
        /*10ac*/ 	.word	0x00000004
        /*10b0*/ 	.word	0x00032460
        /*10b4*/ 	.short	0x010a
        /*10b6*/ 	.byte	0x3f
	.zero		1


	//   ....[79]....
        /*10b8*/ 	.word	0x000174e0
        /*10bc*/ 	.word	0x00000000
        /*10c0*/ 	.word	0x00032420
        /*10c4*/ 	.short	0x010a
        /*10c6*/ 	.byte	0x3f
	.zero		1


	//   ....[80]....
        /*10c8*/ 	.word	0x00017680
        /*10cc*/ 	.word	0x00000006
        /*10d0*/ 	.word	0x00000000
        /*10d4*/ 	.short	0x010a
        /*10d6*/ 	.byte	0x3f
	.zero		1


	//   ....[81]....
        /*10d8*/ 	.word	0x000176d0
        /*10dc*/ 	.word	0x00000007
        /*10e0*/ 	.word	0x00000000
        /*10e4*/ 	.short	0x010a
        /*10e6*/ 	.byte	0x3f
	.zero		1


	//   ....[82]....
        /*10e8*/ 	.word	0x00017720
        /*10ec*/ 	.word	0x00000004
        /*10f0*/ 	.word	0x00000000
        /*10f4*/ 	.short	0x010a
        /*10f6*/ 	.byte	0x3f
	.zero		1


	//----- nvinfo : EIATTR_NUM_MBARRIERS
	.align		4
.L_1631:
        /*10f8*/ 	.byte	0x03, 0x38
        /*10fa*/ 	.short	0x0017


	//----- nvinfo : EIATTR_EXIT_INSTR_OFFSETS
	.align		4
        /*10fc*/ 	.byte	0x04, 0x1c
        /*10fe*/ 	.short	(.L_1633 - .L_1632)


	//   ....[0]....
.L_1632:
        /*1100*/ 	.word	0x00000ac0


	//   ....[1]....
        /*1104*/ 	.word	0x0000da60


	//   ....[2]....
        /*1108*/ 	.word	0x00014ba0


	//----- nvinfo : EIATTR_MAX_THREADS
	.align		4
.L_1633:
        /*110c*/ 	.byte	0x04, 0x05
        /*110e*/ 	.short	(.L_1635 - .L_1634)
.L_1634:
        /*1110*/ 	.word	0x00000180
        /*1114*/ 	.word	0x00000001
        /*1118*/ 	.word	0x00000001


	//----- nvinfo : EIATTR_CRS_STACK_SIZE
	.align		4
.L_1635:
        /*111c*/ 	.byte	0x04, 0x1e
        /*111e*/ 	.short	(.L_1637 - .L_1636)
.L_1636:
        /*1120*/ 	.word	0x00000000


	//----- nvinfo : EIATTR_CBANK_PARAM_SIZE
	.align		4
.L_1637:
        /*1124*/ 	.byte	0x03, 0x19
        /*1126*/ 	.short	0x0bf0


	//----- nvinfo : EIATTR_PARAM_CBANK
	.align		4
        /*1128*/ 	.byte	0x04, 0x0a
        /*112a*/ 	.short	(.L_1639 - .L_1638)
	.align		4
.L_1638:
        /*112c*/ 	.word	index@(.nv.constant0._ZN7cutlass13device_kernelIN5flash11enable_sm90INS1_16FlashAttnFwdSm90INS1_25CollectiveMainloopFwdSm90ILi2EN4cute5tupleIJNS5_1CILi1EEES8_S8_EEENS6_IJNS7_ILi128EEENS7_ILi96EEENS7_ILi64EEEEEELi256ENS_6half_tEfNS_4arch4Sm90ELb1ELb0ELb1ELb1ELb0ELb0ELb1ELb1ELb0ELb1ELb0ELb0EEENS1_21CollectiveEpilogueFwdINS6_IJSA_NS7_ILi256EEESB_EEES9_SE_SG_Li256ELb1ELb1ELb0ELb0EEENS1_36VarlenDynamicPersistentTileSchedulerILi128ELi96ELi256ELi128ELb0ELb1ELb1ELb1ELb1ELb1EEEEEEEEEvNT_6ParamsE)
        /*1130*/ 	.short	0x0210
        /*1132*/ 	.short	0x0bf0


	//----- nvinfo : EIATTR_SW_WAR
	.align		4
.L_1639:
        /*1134*/ 	.byte	0x04, 0x36
        /*1136*/ 	.short	(.L_1641 - .L_1640)
.L_1640:
        /*1138*/ 	.word	0x00000008
.L_1641:


//--------------------- .nv.info._ZN7cutlass13device_kernelIN5flash11enable_sm90INS1_16FlashAttnFwdSm90INS1_25CollectiveMainloopFwdSm90ILi2EN4cute5tupleIJNS5_1CILi1EEES8_S8_EEENS6_IJNS7_ILi128EEENS7_ILi96EEENS7_ILi64EEEEEELi256ENS_6half_tEfNS_4arch4Sm90ELb1ELb0ELb1ELb1ELb0ELb1ELb1ELb1ELb0ELb1ELb0ELb0EEENS1_21CollectiveEpilogueFwdINS6_IJSA_NS7_ILi256EEESB_EEES9_SE_SG_Li256ELb1ELb1ELb0ELb0EEENS1_36VarlenDynamicPersistentTileSchedulerILi128ELi96ELi256ELi128ELb0ELb1ELb1ELb1ELb1ELb1EEEEEEEEEvNT_6ParamsE --------------------------
	.section	.nv.info._ZN7cutlass13device_kernelIN5flash11enable_sm90INS1_16FlashAttnFwdSm90INS1_25CollectiveMainloopFwdSm90ILi2EN4cute5tupleIJNS5_1CILi1EEES8_S8_EEENS6_IJNS7_ILi128EEENS7_ILi96EEENS7_ILi64EEEEEELi256ENS_6half_tEfNS_4arch4Sm90ELb1ELb0ELb1ELb1ELb0ELb1ELb1ELb1ELb0ELb1ELb0ELb0EEENS1_21CollectiveEpilogueFwdINS6_IJSA_NS7_ILi256EEESB_EEES9_SE_SG_Li256ELb1ELb1ELb0ELb0EEENS1_36VarlenDynamicPersistentTileSchedulerILi128ELi96ELi256ELi128ELb0ELb1ELb1ELb1ELb1ELb1EEEEEEEEEvNT_6ParamsE,"",@"SHT_CUDA_INFO"
	.sectionflags	@""
	.align	4


	//----- nvinfo : EIATTR_CUDA_API_VERSION
	.align		4
        /*0000*/ 	.byte	0x04, 0x37
        /*0002*/ 	.short	(.L_1643 - .L_1642)
.L_1642:
        /*0004*/ 	.word	0x00000082


	//----- nvinfo : EIATTR_KPARAM_INFO
	.align		4
.L_1643:
        /*0008*/ 	.byte	0x04, 0x17
        /*000a*/ 	.short	(.L_1645 - .L_1644)
.L_1644:
        /*000c*/ 	.word	0x00000000
        /*0010*/ 	.short	0x0000
        /*0012*/ 	.short	0x0070
        /*0014*/ 	.byte	0x00, 0xf0, 0x01, 0x2e


	//----- nvinfo : EIATTR_SPARSE_MMA_MASK
	.align		4
.L_1645:
        /*0018*/ 	.byte	0x03, 0x50
        /*001a*/ 	.short	0x0000


	//----- nvinfo : EIATTR_MAXREG_COUNT
	.align		4
        /*001c*/ 	.byte	0x03, 0x1b
        /*001e*/ 	.short	0x00a8


	//----- nvinfo : EIATTR_NUM_BARRIERS
	.align		4
        /*0020*/ 	.byte	0x02, 0x4c
        /*0022*/ 	.byte	0x10
	.zero		1


	//----- nvinfo : EIATTR_EXTERNS
	.align		4
        /*0024*/ 	.byte	0x04, 0x0f
        /*0026*/ 	.short	(.L_1647 - .L_1646)


	//   ....[0]....
	.align		4
.L_1646:
        /*0028*/ 	.word	index@(__assertfail)


	//----- nvinfo : EIATTR_ANNOTATIONS
	.align		4
.L_1647:
        /*002c*/ 	.byte	0x04, 0x55
        /*002e*/ 	.short	(.L_1649 - .L_1648)


	//   ....[0]....
.L_1648:
        /* <DEDUP_REMOVED lines=181> */


	//----- nvinfo : EIATTR_MERCURY_ISA_VERSION
	.align		4
.L_1649:
        /*0b70*/ 	.byte	0x03, 0x5f
        /*0b72*/ 	.short	0x0101


	//----- nvinfo : EIATTR_UNUSED_LOAD_BYTE_OFFSET
	.align		4
        /*0b74*/ 	.byte	0x04, 0x44
        /*0b76*/ 	.short	(.L_1651 - .L_1650)


	//   ....[0]....
.L_1650:
        /*0b78*/ 	.word	0x00000af0
        /*0b7c*/ 	.word	0x0000fff0


	//   ....[1]....
        /*0b80*/ 	.word	0x00013220
        /*0b84*/ 	.word	0x0000fff0


	//----- nvinfo : EIATTR_INT_WARP_WIDE_INSTR_OFFSETS
	.align		4
.L_1651:
        /*0b88*/ 	.byte	0x04, 0x31
        /*0b8a*/ 	.short	(.L_1653 - .L_1652)


	//   ....[0]....
.L_1652:
        /*0b8c*/ 	.word	0x00000180


	//   ....[1]....
        /*0b90*/ 	.word	0x000001c0


	//   ....[2]....
        /*0b94*/ 	.word	0x00000230


	//   ....[3]....
        /*0b98*/ 	.word	0x000002a0


	//   ....[4]....
        /*0b9c*/ 	.word	0x00018d80


	//   ....[5]....
        /*0ba0*/ 	.word	0x00018e10


	//   ....[6]....
        /*0ba4*/ 	.word	0x0001dae0


	//   ....[7]....
        /*0ba8*/ 	.word	0x0001db70


	//----- nvinfo : EIATTR_COOP_GROUP_MASK_REGIDS
	.align		4
.L_1653:
        /*0bac*/ 	.byte	0x04, 0x29
        /*0bae*/ 	.short	(.L_1655 - .L_1654)


	//   ....[0]....
.L_1654:
        /*0bb0*/ 	.word	0xffffffff


	//   ....[1]....
        /*0bb4*/ 	.word	0xffffffff


	//   ....[2]....
        /*0bb8*/ 	.word	0xffffffff


	//   ....[3]....
        /*0bbc*/ 	.word	0xffffffff


	//   ....[4]....
        /*0bc0*/ 	.word	0xffffffff


	//   ....[5]....
        /*0bc4*/ 	.word	0xffffffff


	//   ....[6]....
        /*0bc8*/ 	.word	0xffffffff


	//   ....[7]....
        /*0bcc*/ 	.word	0xffffffff


	//   ....[8]....
        /*0bd0*/ 	.word	0xffffffff


	//   ....[9]....
        /*0bd4*/ 	.word	0xffffffff


	//   ....[10]....
        /*0bd8*/ 	.word	0xffffffff


	//   ....[11]....
        /*0bdc*/ 	.word	0xffffffff


	//   ....[12]....
        /*0be0*/ 	.word	0xffffffff


	//   ....[13]....
        /*0be4*/ 	.word	0xffffffff


	//   ....[14]....
        /*0be8*/ 	.word	0xffffffff


	//   ....[15]....
        /*0bec*/ 	.word	0xffffffff


	//   ....[16]....
        /*0bf0*/ 	.word	0xffffffff


	//   ....[17]....
        /*0bf4*/ 	.word	0xffffffff


	//   ....[18]....
        /*0bf8*/ 	.word	0xffffffff


	//   ....[19]....
        /*0bfc*/ 	.word	0xffffffff


	//   ....[20]....
        /*0c00*/ 	.word	0xffffffff


	//   ....[21]....
        /*0c04*/ 	.word	0xffffffff


	//   ....[22]....
        /*0c08*/ 	.word	0xffffffff


	//   ....[23]....
        /*0c0c*/ 	.word	0xffffffff


	//   ....[24]....
        /*0c10*/ 	.word	0xffffffff


	//   ....[25]....
        /*0c14*/ 	.word	0xffffffff


	//   ....[26]....
        /*0c18*/ 	.word	0xffffffff


	//   ....[27]....
        /*0c1c*/ 	.word	0xffffffff


	//   ....[28]....
        /*0c20*/ 	.word	0xffffffff


	//   ....[29]....
        /*0c24*/ 	.word	0xffffffff


	//   ....[30]....
        /*0c28*/ 	.word	0xffffffff


	//   ....[31]....
        /*0c2c*/ 	.word	0xffffffff


	//   ....[32]....
        /*0c30*/ 	.word	0xffffffff


	//   ....[33]....
        /*0c34*/ 	.word	0xffffffff


	//   ....[34]....
        /*0c38*/ 	.word	0xffffffff


	//   ....[35]....
        /*0c3c*/ 	.word	0xffffffff


	//   ....[36]....
        /*0c40*/ 	.word	0xffffffff


	//   ....[37]....
        /*0c44*/ 	.word	0xffffffff


	//   ....[38]....
        /*0c48*/ 	.word	0xffffffff


	//   ....[39]....
        /*0c4c*/ 	.word	0xffffffff


	//   ....[40]....
        /*0c50*/ 	.word	0xffffffff


	//   ....[41]....
        /*0c54*/ 	.word	0xffffffff


	//   ....[42]....
        /*0c58*/ 	.word	0xffffffff


	//   ....[43]....
        /*0c5c*/ 	.word	0xffffffff


	//   ....[44]....
        /*0c60*/ 	.word	0xffffffff


	//   ....[45]....
        /*0c64*/ 	.word	0xffffffff


	//   ....[46]....
        /*0c68*/ 	.word	0xffffffff


	//   ....[47]....
        /*0c6c*/ 	.word	0xffffffff


	//   ....[48]....
        /*0c70*/ 	.word	0xffffffff


	//   ....[49]....
        /*0c74*/ 	.word	0xffffffff


	//   ....[50]....
        /*0c78*/ 	.word	0xffffffff


	//   ....[51]....
        /*0c7c*/ 	.word	0xffffffff


	//   ....[52]....
        /*0c80*/ 	.word	0xffffffff


	//   ....[53]....
        /*0c84*/ 	.word	0xffffffff


	//   ....[54]....
        /*0c88*/ 	.word	0xffffffff


	//   ....[55]....
        /*0c8c*/ 	.word	0xffffffff


	//   ....[56]....
        /*0c90*/ 	.word	0xffffffff


	//   ....[57]....
        /*0c94*/ 	.word	0xffffffff


	//   ....[58]....
        /*0c98*/ 	.word	0xffffffff


	//   ....[59]....
        /*0c9c*/ 	.word	0xffffffff


	//   ....[60]....
        /*0ca0*/ 	.word	0xffffffff


	//   ....[61]....
        /*0ca4*/ 	.word	0xffffffff


	//   ....[62]....
        /*0ca8*/ 	.word	0xffffffff


	//   ....[63]....
        /*0cac*/ 	.word	0xffffffff


	//   ....[64]....
        /*0cb0*/ 	.word	0xffffffff


	//   ....[65]....
        /*0cb4*/ 	.word	0xffffffff


	//   ....[66]....
        /*0cb8*/ 	.word	0xffffffff


	//   ....[67]....
        /*0cbc*/ 	.word	0xffffffff


	//   ....[68]....
        /*0cc0*/ 	.word	0xffffffff


	//   ....[69]....
        /*0cc4*/ 	.word	0xffffffff


	//   ....[70]....
        /*0cc8*/ 	.word	0xffffffff


	//   ....[71]....
        /*0ccc*/ 	.word	0xffffffff


	//   ....[72]....
        /*0cd0*/ 	.word	0xffffffff


	//   ....[73]....
        /*0cd4*/ 	.word	0xffffffff


	//   ....[74]....
        /*0cd8*/ 	.word	0xffffffff


	//   ....[75]....
        /*0cdc*/ 	.word	0xffffffff


	//   ....[76]....
        /*0ce0*/ 	.word	0xffffffff


	//   ....[77]....
        /*0ce4*/ 	.word	0xffffffff


	//   ....[78]....
        /*0ce8*/ 	.word	0xffffffff


	//   ....[79]....
        /*0cec*/ 	.word	0xffffffff


	//   ....[80]....
        /*0cf0*/ 	.word	0xffffffff


	//   ....[81]....
        /*0cf4*/ 	.word	0xffffffff


	//   ....[82]....
        /*0cf8*/ 	.word	0xffffffff


	//   ....[83]....
        /*0cfc*/ 	.word	0xffffffff


	//   ....[84]....
        /*0d00*/ 	.word	0xffffffff


	//   ....[85]....
        /*0d04*/ 	.word	0xffffffff


	//   ....[86]....
        /*0d08*/ 	.word	0xffffffff


	//   ....[87]....
        /*0d0c*/ 	.word	0xffffffff


	//   ....[88]....
        /*0d10*/ 	.word	0xffffffff


	//   ....[89]....
        /*0d14*/ 	.word	0xffffffff


	//   ....[90]....
        /*0d18*/ 	.word	0xffffffff


	//   ....[91]....
        /*0d1c*/ 	.word	0xffffffff


	//   ....[92]....
        /*0d20*/ 	.word	0xffffffff


	//   ....[93]....
        /*0d24*/ 	.word	0xffffffff


	//   ....[94]....
        /*0d28*/ 	.word	0xffffffff


	//   ....[95]....
        /*0d2c*/ 	.word	0xffffffff


	//   ....[96]....
        /*0d30*/ 	.word	0xffffffff


	//   ....[97]....
        /*0d34*/ 	.word	0xffffffff


	//   ....[98]....
        /*0d38*/ 	.word	0xffffffff


	//   ....[99]....
        /*0d3c*/ 	.word	0xffffffff


	//   ....[100]....
        /*0d40*/ 	.word	0xffffffff


	//   ....[101]....
        /*0d44*/ 	.word	0xffffffff


	//   ....[102]....
        /*0d48*/ 	.word	0xffffffff


	//   ....[103]....
        /*0d4c*/ 	.word	0xffffffff


	//   ....[104]....
        /*0d50*/ 	.word	0xffffffff


	//   ....[105]....
        /*0d54*/ 	.word	0xffffffff


	//   ....[106]....
        /*0d58*/ 	.word	0xffffffff


	//   ....[107]....
        /*0d5c*/ 	.word	0xffffffff


	//   ....[108]....
        /*0d60*/ 	.word	0xffffffff


	//   ....[109]....
        /*0d64*/ 	.word	0xffffffff


	//   ....[110]....
        /*0d68*/ 	.word	0xffffffff


	//   ....[111]....
        /*0d6c*/ 	.word	0xffffffff


	//   ....[112]....
        /*0d70*/ 	.word	0xffffffff


	//   ....[113]....
        /*0d74*/ 	.word	0xffffffff


	//   ....[114]....
        /*0d78*/ 	.word	0xffffffff


	//   ....[115]....
        /*0d7c*/ 	.word	0xffffffff


	//   ....[116]....
        /*0d80*/ 	.word	0xffffffff


	//   ....[117]....
        /*0d84*/ 	.word	0xffffffff


	//   ....[118]....
        /*0d88*/ 	.word	0xffffffff


	//   ....[119]....
        /*0d8c*/ 	.word	0xffffffff


	//   ....[120]....
        /*0d90*/ 	.word	0xffffffff


	//   ....[121]....
        /*0d94*/ 	.word	0xffffffff


	//   ....[122]....
        /*0d98*/ 	.word	0xffffffff


	//   ....[123]....
        /*0d9c*/ 	.word	0xffffffff


	//   ....[124]....
        /*0da0*/ 	.word	0xffffffff


	//   ....[125]....
        /*0da4*/ 	.word	0xffffffff


	//   ....[126]....
        /*0da8*/ 	.word	0xffffffff


	//   ....[127]....
        /*0dac*/ 	.word	0xffffffff


	//   ....[128]....
        /*0db0*/ 	.word	0xffffffff


	//   ....[129]....
        /*0db4*/ 	.word	0xffffffff


	//   ....[130]....
        /*0db8*/ 	.word	0xffffffff


	//   ....[131]....
        /*0dbc*/ 	.word	0xffffffff


	//   ....[132]....
        /*0dc0*/ 	.word	0x0500000f


	//   ....[133]....
        /*0dc4*/ 	.word	0x0500000f


	//   ....[134]....
        /*0dc8*/ 	.word	0x0500000f


	//   ....[135]....
        /*0dcc*/ 	.word	0x0500000f


	//   ....[136]....
        /*0dd0*/ 	.word	0x0500000f


	//   ....[137]....
        /*0dd4*/ 	.word	0x0500000f


	//   ....[138]....
        /*0dd8*/ 	.word	0x0500000f


	//   ....[139]....
        /*0ddc*/ 	.word	0x0500000f


	//   ....[140]....
        /*0de0*/ 	.word	0x0500000f


	//   ....[141]....
        /*0de4*/ 	.word	0x0500000f


	//   ....[142]....
        /*0de8*/ 	.word	0x0500000f


	//   ....[143]....
        /*0dec*/ 	.word	0x0500000f


	//   ....[144]....
        /*0df0*/ 	.word	0x0500000f


	//   ....[145]....
        /*0df4*/ 	.word	0x0500000f


	//   ....[146]....
        /*0df8*/ 	.word	0x0500000f


	//   ....[147]....
        /*0dfc*/ 	.word	0x0500000f


	//   ....[148]....
        /*0e00*/ 	.word	0x0500000f


	//   ....[149]....
        /*0e04*/ 	.word	0x0500000f


	//   ....[150]....
        /*0e08*/ 	.word	0x0500000f


	//   ....[151]....
        /*0e0c*/ 	.word	0x0500000f


	//   ....[152]....
        /*0e10*/ 	.word	0x0500000f


	//   ....[153]....
        /*0e14*/ 	.word	0x0500000f


	//   ....[154]....
        /*0e18*/ 	.word	0x0500000f


	//   ....[155]....
        /*0e1c*/ 	.word	0x0500000f


	//   ....[156]....
        /*0e20*/ 	.word	0x0500000f


	//   ....[157]....
        /*0e24*/ 	.word	0x0500000f


	//   ....[158]....
        /*0e28*/ 	.word	0x0500000f


	//   ....[159]....
        /*0e2c*/ 	.word	0x0500000f


	//   ....[160]....
        /*0e30*/ 	.word	0x0500000f


	//   ....[161]....
        /*0e34*/ 	.word	0x0500000f


	//   ....[162]....
        /*0e38*/ 	.word	0x0500000f


	//   ....[163]....
        /*0e3c*/ 	.word	0x0500000f


	//   ....[164]....
        /*0e40*/ 	.word	0x0500000f


	//   ....[165]....
        /*0e44*/ 	.word	0x0500000f


	//   ....[166]....
        /*0e48*/ 	.word	0x0500000f


	//   ....[167]....
        /*0e4c*/ 	.word	0x0500000f


	//   ....[168]....
        /*0e50*/ 	.word	0x0500000f


	//   ....[169]....
        /*0e54*/ 	.word	0x0500000f


	//   ....[170]....
        /*0e58*/ 	.word	0x0500000f


	//   ....[171]....
        /*0e5c*/ 	.word	0x0500000f


	//   ....[172]....
        /*0e60*/ 	.word	0x0500000f


	//   ....[173]....
        /*0e64*/ 	.word	0x0500000f


	//   ....[174]....
        /*0e68*/ 	.word	0x0500000f


	//   ....[175]....
        /*0e6c*/ 	.word	0x0500000f


	//   ....[176]....
        /*0e70*/ 	.word	0x0500000f


	//   ....[177]....
        /*0e74*/ 	.word	0x0500000f


	//   ....[178]....
        /*0e78*/ 	.word	0x0500000f


	//   ....[179]....
        /*0e7c*/ 	.word	0x0500000f


	//   ....[180]....
        /*0e80*/ 	.word	0x0500000f


	//   ....[181]....
        /*0e84*/ 	.word	0x0500000f


	//   ....[182]....
        /*0e88*/ 	.word	0x0500000f


	//   ....[183]....
        /*0e8c*/ 	.word	0x0500000f


	//   ....[184]....
        /*0e90*/ 	.word	0x0500000f


	//   ....[185]....
        /*0e94*/ 	.word	0x0500000f


	//   ....[186]....
        /*0e98*/ 	.word	0x0500000f


	//   ....[187]....
        /*0e9c*/ 	.word	0x0500000f


	//   ....[188]....
        /*0ea0*/ 	.word	0x0500000f


	//   ....[189]....
        /*0ea4*/ 	.word	0x0500000f


	//   ....[190]....
        /*0ea8*/ 	.word	0x0500000f


	//   ....[191]....
        /*0eac*/ 	.word	0x0500000f


	//   ....[192]....
        /*0eb0*/ 	.word	0x0500000f


	//   ....[193]....
        /*0eb4*/ 	.word	0x0500000f


	//   ....[194]....
        /*0eb8*/ 	.word	0x0500000f


	//   ....[195]....
        /*0ebc*/ 	.word	0x0500000f


	//   ....[196]....
        /*0ec0*/ 	.word	0x0500000f


	//   ....[197]....
        /*0ec4*/ 	.word	0x0500000f


	//   ....[198]....
        /*0ec8*/ 	.word	0x0500000f


	//   ....[199]....
        /*0ecc*/ 	.word	0x0500000f


	//   ....[200]....
        /*0ed0*/ 	.word	0x0500000f


	//   ....[201]....
        /*0ed4*/ 	.word	0x0500000f


	//   ....[202]....
        /*0ed8*/ 	.word	0x0500000f


	//   ....[203]....
        /*0edc*/ 	.word	0x0500000f


	//   ....[204]....
        /*0ee0*/ 	.word	0x0500000f


	//   ....[205]....
        /*0ee4*/ 	.word	0x0500000f


	//   ....[206]....
        /*0ee8*/ 	.word	0x0500000f


	//   ....[207]....
        /*0eec*/ 	.word	0x0500000f


	//   ....[208]....
        /*0ef0*/ 	.word	0x0500000f


	//----- nvinfo : EIATTR_COOP_GROUP_INSTR_OFFSETS
	.align		4
.L_1655:
        /*0ef4*/ 	.byte	0x04, 0x28
        /*0ef6*/ 	.short	(.L_1657 - .L_1656)


	//   ....[0]....
.L_1656:
        /*0ef8*/ 	.word	0x00000060


	//   ....[1]....
        /*0efc*/ 	.word	0x00000190


	//   ....[2]....
        /*0f00*/ 	.word	0x00000250


	//   ....[3]....
        /*0f04*/ 	.word	0x00000420


	//   ....[4]....
        /*0f08*/ 	.word	0x00000580


	//   ....[5]....
        /*0f0c*/ 	.word	0x000006a0


	//   ....[6]....
        /*0f10*/ 	.word	0x00000800


	//   ....[7]....
        /*0f14*/ 	.word	0x00006030


	//   ....[8]....
        /*0f18*/ 	.word	0x00006800


	//   ....[9]....
        /*0f1c*/ 	.word	0x00006810


	//   ....[10]....
        /*0f20*/ 	.word	0x00006820


	//   ....[11]....
        /*0f24*/ 	.word	0x00006830


	//   ....[12]....
        /*0f28*/ 	.word	0x00006b60


	//   ....[13]....
        /*0f2c*/ 	.word	0x00006b70


	//   ....[14]....
        /*0f30*/ 	.word	0x00006b80


	//   ....[15]....
        /*0f34*/ 	.word	0x00006b90


	//   ....[16]....
        /*0f38*/ 	.word	0x00007e60


	//   ....[17]....
        /*0f3c*/ 	.word	0x00007e70


	//   ....[18]....
        /*0f40*/ 	.word	0x00007e80


	//   ....[19]....
        /*0f44*/ 	.word	0x00007e90


	//   ....[20]....
        /*0f48*/ 	.word	0x00007f80


	//   ....[21]....
        /*0f4c*/ 	.word	0x00007f90


	//   ....[22]....
        /*0f50*/ 	.word	0x00008020


	//   ....[23]....
        /*0f54*/ 	.word	0x000080b0


	//   ....[24]....
        /*0f58*/ 	.word	0x0000a420


	//   ....[25]....
        /*0f5c*/ 	.word	0x0000ac10


	//   ....[26]....
        /*0f60*/ 	.word	0x0000ac30


	//   ....[27]....
        /*0f64*/ 	.word	0x0000ad40


	//   ....[28]....
        /*0f68*/ 	.word	0x0000b410


	//   ....[29]....
        /*0f6c*/ 	.word	0x0000b430


	//   ....[30]....
        /*0f70*/ 	.word	0x0000d2c0


	//   ....[31]....
        /*0f74*/ 	.word	0x0000d420


	//   ....[32]....
        /*0f78*/ 	.word	0x0000dee0


	//   ....[33]....
        /*0f7c*/ 	.word	0x0000df00


	//   ....[34]....
        /*0f80*/ 	.word	0x0000e410


	//   ....[35]....
        /*0f84*/ 	.word	0x0000e430


	//   ....[36]....
        /*0f88*/ 	.word	0x00010bc0


	//   ....[37]....
        /*0f8c*/ 	.word	0x00010c30


	//   ....[38]....
        /*0f90*/ 	.word	0x000112d0


	//   ....[39]....
        /*0f94*/ 	.word	0x000112f0


	//   ....[40]....
        /*0f98*/ 	.word	0x00012790


	//   ....[41]....
        /*0f9c*/ 	.word	0x000127e0


	//   ....[42]....
        /*0fa0*/ 	.word	0x00012840


	//   ....[43]....
        /*0fa4*/ 	.word	0x00012860


	//   ....[44]....
        /*0fa8*/ 	.word	0x000143d0


	//   ....[45]....
        /*0fac*/ 	.word	0x00014410


	//   ....[46]....
        /*0fb0*/ 	.word	0x00014450


	//   ....[47]....
        /*0fb4*/ 	.word	0x00014490


	//   ....[48]....
        /*0fb8*/ 	.word	0x00014d20


	//   ....[49]....
        /*0fbc*/ 	.word	0x00014d70


	//   ....[50]....
        /*0fc0*/ 	.word	0x00014eb0


	//   ....[51]....
        /*0fc4*/ 	.word	0x00014ed0


	//   ....[52]....
        /*0fc8*/ 	.word	0x00015010


	//   ....[53]....
        /*0fcc*/ 	.word	0x00015030


	//   ....[54]....
        /*0fd0*/ 	.word	0x00015180


	//   ....[55]....
        /*0fd4*/ 	.word	0x000151a0


	//   ....[56]....
        /*0fd8*/ 	.word	0x00015ab0


	//   ....[57]....
        /*0fdc*/ 	.word	0x00015ac0


	//   ....[58]....
        /*0fe0*/ 	.word	0x00015ce0


	//   ....[59]....
        /*0fe4*/ 	.word	0x00015cf0


	//   ....[60]....
        /*0fe8*/ 	.word	0x00015f00


	//   ....[61]....
        /*0fec*/ 	.word	0x00015f10


	//   ....[62]....
        /*0ff0*/ 	.word	0x00016120


	//   ....[63]....
        /*0ff4*/ 	.word	0x00016130


	//   ....[64]....
        /*0ff8*/ 	.word	0x000163a0


	//   ....[65]....
        /*0ffc*/ 	.word	0x00016580


	//   ....[66]....
        /*1000*/ 	.word	0x000165b0


	//   ....[67]....
        /*1004*/ 	.word	0x000165e0


	//   ....[68]....
        /*1008*/ 	.word	0x00016610


	//   ....[69]....
        /*100c*/ 	.word	0x00016640


	//   ....[70]....
        /*1010*/ 	.word	0x00016670


	//   ....[71]....
        /*1014*/ 	.word	0x000167e0


	//   ....[72]....
        /*1018*/ 	.word	0x00016810


	//   ....[73]....
        /*101c*/ 	.word	0x00016840


	//   ....[74]....
        /*1020*/ 	.word	0x00016870


	//   ....[75]....
        /*1024*/ 	.word	0x000168a0


	//   ....[76]....
        /*1028*/ 	.word	0x000168d0


	//   ....[77]....
        /*102c*/ 	.word	0x00016970


	//   ....[78]....
        /*1030*/ 	.word	0x000169d0


	//   ....[79]....
        /*1034*/ 	.word	0x00016a60


	//   ....[80]....
        /*1038*/ 	.word	0x000178e0


	//   ....[81]....
        /*103c*/ 	.word	0x00019380


	//   ....[82]....
        /*1040*/ 	.word	0x00019f10


	//   ....[83]....
        /*1044*/ 	.word	0x00019f30


	//   ....[84]....
        /*1048*/ 	.word	0x00019f60


	//   ....[85]....
        /*104c*/ 	.word	0x00019f80


	//   ....[86]....
        /*1050*/ 	.word	0x0001a030


	//   ....[87]....
        /*1054*/ 	.word	0x0001a0c0


	//   ....[88]....
        /*1058*/ 	.word	0x0001a0f0


	//   ....[89]....
        /*105c*/ 	.word	0x0001a170


	//   ....[90]....
        /*1060*/ 	.word	0x0001a1a0


	//   ....[91]....
        /*1064*/ 	.word	0x0001a220


	//   ....[92]....
        /*1068*/ 	.word	0x0001a250


	//   ....[93]....
        /*106c*/ 	.word	0x0001a2d0


	//   ....[94]....
        /*1070*/ 	.word	0x0001a300


	//   ....[95]....
        /*1074*/ 	.word	0x0001a360


	//   ....[96]....
        /*1078*/ 	.word	0x0001a370


	//   ....[97]....
        /*107c*/ 	.word	0x0001a3e0


	//   ....[98]....
        /*1080*/ 	.word	0x0001ab00


	//   ....[99]....
        /*1084*/ 	.word	0x0001ab20


	//   ....[100]....
        /*1088*/ 	.word	0x0001ab40


	//   ....[101]....
        /*108c*/ 	.word	0x0001abf0


	//   ....[102]....
        /*1090*/ 	.word	0x0001acb0


	//   ....[103]....
        /*1094*/ 	.word	0x0001acc0


	//   ....[104]....
        /*1098*/ 	.word	0x0001ad80


	//   ....[105]....
        /*109c*/ 	.word	0x0001ad90


	//   ....[106]....
        /*10a0*/ 	.word	0x0001ae30


	//   ....[107]....
        /*10a4*/ 	.word	0x0001ae40


	//   ....[108]....
        /*10a8*/ 	.word	0x0001aef0


	//   ....[109]....
        /*10ac*/ 	.word	0x0001af00


	//   ....[110]....
        /*10b0*/ 	.word	0x0001afb0


	//   ....[111]....
        /*10b4*/ 	.word	0x0001afc0


	//   ....[112]....
        /*10b8*/ 	.word	0x0001b030


	//   ....[113]....
        /*10bc*/ 	.word	0x0001b080


	//   ....[114]....
        /*10c0*/ 	.word	0x0001dd70


	//   ....[115]....
        /*10c4*/ 	.word	0x0001dda0


	//   ....[116]....
        /*10c8*/ 	.word	0x0001dde0


	//   ....[117]....
        /*10cc*/ 	.word	0x0001de10


	//   ....[118]....
        /*10d0*/ 	.word	0x0001de40


	//   ....[119]....
        /*10d4*/ 	.word	0x0001de70


	//   ....[120]....
        /*10d8*/ 	.word	0x0001dea0


	//   ....[121]....
        /*10dc*/ 	.word	0x0001ded0


	//   ....[122]....
        /*10e0*/ 	.word	0x0001e050


	//   ....[123]....
        /*10e4*/ 	.word	0x0001e080


	//   ....[124]....
        /*10e8*/ 	.word	0x0001e0b0


	//   ....[125]....
        /*10ec*/ 	.word	0x0001e0e0


	//   ....[126]....
        /*10f0*/ 	.word	0x0001e110


	//   ....[127]....
        /*10f4*/ 	.word	0x0001e140


	//   ....[128]....
        /*10f8*/ 	.word	0x0001e200


	//   ....[129]....
        /*10fc*/ 	.word	0x0001e220


	//   ....[130]....
        /*1100*/ 	.word	0x0001e290


	//   ....[131]....
        /*1104*/ 	.word	0x0001e950


	//   ....[132]....
        /*1108*/ 	.word	0x0001ede0


	//   ....[133]....
        /*110c*/ 	.word	0x0001ee80


	//   ....[134]....
        /*1110*/ 	.word	0x0001ef10


	//   ....[135]....
        /*1114*/ 	.word	0x0001ef60


	//   ....[136]....
        /*1118*/ 	.word	0x0001efb0


	//   ....[137]....
        /*111c*/ 	.word	0x0001f040


	//   ....[138]....
        /*1120*/ 	.word	0x0001f0d0


	//   ....[139]....
        /*1124*/ 	.word	0x0001f120


	//   ....[140]....
        /*1128*/ 	.word	0x0001f170


	//   ....[141]....
        /*112c*/ 	.word	0x0001f260


	//   ....[142]....
        /*1130*/ 	.word	0x0001f310


	//   ....[143]....
        /*1134*/ 	.word	0x0001f360


	//   ....[144]....
        /*1138*/ 	.word	0x0001f3b0


	//   ....[145]....
        /*113c*/ 	.word	0x0001f4e0


	//   ....[146]....
        /*1140*/ 	.word	0x0001f5b0


	//   ....[147]....
        /*1144*/ 	.word	0x0001f700


	//   ....[148]....
        /*1148*/ 	.word	0x0001f750


	//   ....[149]....
        /*114c*/ 	.word	0x0001fa80


	//   ....[150]....
        /*1150*/ 	.word	0x0001fad0


	//   ....[151]....
        /*1154*/ 	.word	0x0001fb60


	//   ....[152]....
        /*1158*/ 	.word	0x0001fbf0


	//   ....[153]....
        /*115c*/ 	.word	0x0001fc80


	//   ....[154]....
        /*1160*/ 	.word	0x0001fd10


	//   ....[155]....
        /*1164*/ 	.word	0x0001fda0


	//   ....[156]....
        /*1168*/ 	.word	0x0001fe30


	//   ....[157]....
        /*116c*/ 	.word	0x0001fef0


	//   ....[158]....
        /*1170*/ 	.word	0x000201e0


	//   ....[159]....
        /*1174*/ 	.word	0x00020360


	//   ....[160]....
        /*1178*/ 	.word	0x000203d0


	//   ....[161]....
        /*117c*/ 	.word	0x00020430


	//   ....[162]....
        /*1180*/ 	.word	0x00020490


	//   ....[163]....
        /*1184*/ 	.word	0x00020560


	//   ....[164]....
        /*1188*/ 	.word	0x00020620


	//   ....[165]....
        /*118c*/ 	.word	0x00020730


	//   ....[166]....
        /*1190*/ 	.word	0x000207d0


	//   ....[167]....
        /*1194*/ 	.word	0x000208a0


	//   ....[168]....
        /*1198*/ 	.word	0x00020940


	//   ....[169]....
        /*119c*/ 	.word	0x00020a10


	//   ....[170]....
        /*11a0*/ 	.word	0x00020b10


	//   ....[171]....
        /*11a4*/ 	.word	0x00020b80


	//   ....[172]....
        /*11a8*/ 	.word	0x00020c20


	//   ....[173]....
        /*11ac*/ 	.word	0x00020cd0


	//   ....[174]....
        /*11b0*/ 	.word	0x00020db0


	//   ....[175]....
        /*11b4*/ 	.word	0x00021000


	//   ....[176]....
        /*11b8*/ 	.word	0x000210c0


	//   ....[177]....
        /*11bc*/ 	.word	0x000211a0


	//   ....[178]....
        /*11c0*/ 	.word	0x00021210


	//   ....[179]....
        /*11c4*/ 	.word	0x00021320


	//   ....[180]....
        /*11c8*/ 	.word	0x00021410


	//   ....[181]....
        /*11cc*/ 	.word	0x000214a0


	//   ....[182]....
        /*11d0*/ 	.word	0x00021590


	//   ....[183]....
        /*11d4*/ 	.word	0x00021620


	//   ....[184]....
        /*11d8*/ 	.word	0x00021710


	//   ....[185]....
        /*11dc*/ 	.word	0x000217a0


	//   ....[186]....
        /*11e0*/ 	.word	0x00021880


	//   ....[187]....
        /*11e4*/ 	.word	0x000219b0


	//   ....[188]....
        /*11e8*/ 	.word	0x00021a00


	//   ....[189]....
        /*11ec*/ 	.word	0x00021a60


	//   ....[190]....
        /*11f0*/ 	.word	0x00021b00


	//   ....[191]....
        /*11f4*/ 	.word	0x00021ea0


	//   ....[192]....
        /*11f8*/ 	.word	0x00021f40


	//   ....[193]....
        /*11fc*/ 	.word	0x00022060


	//   ....[194]....
        /*1200*/ 	.word	0x000220e0


	//   ....[195]....
        /*1204*/ 	.word	0x00022160


	//   ....[196]....
        /*1208*/ 	.word	0x000221e0


	//   ....[197]....
        /*120c*/ 	.word	0x00022260


	//   ....[198]....
        /*1210*/ 	.word	0x000222f0


	//   ....[199]....
        /*1214*/ 	.word	0x00022390


	//   ....[200]....
        /*1218*/ 	.word	0x00022440


	//   ....[201]....
        /*121c*/ 	.word	0x000224c0


	//   ....[202]....
        /*1220*/ 	.word	0x00022540


	//   ....[203]....
        /*1224*/ 	.word	0x000225c0


	//   ....[204]....
        /*1228*/ 	.word	0x00022650


	//   ....[205]....
        /*122c*/ 	.word	0x000226d0


	//   ....[206]....
        /*1230*/ 	.word	0x00022770


	//   ....[207]....
        /*1234*/ 	.word	0x00022800


	//   ....[208]....
        /*1238*/ 	.word	0x00022930


	//----- nvinfo : EIATTR_REG_RECONFIG
	.align		4
.L_1657:
        /*123c*/ 	.byte	0x01, 0x54
	.zero		2


	//----- nvinfo : EIATTR_SYSCALL_OFFSETS
	.align		4
        /*1240*/ 	.byte	0x04, 0x46
        /*1242*/ 	.short	(.L_1659 - .L_1658)


	//   ....[0]....
.L_1658:
        /*1244*/ 	.word	0x00001a50


	//   ....[1]....
        /*1248*/ 	.word	0x00001ba0


	//   ....[2]....
        /*124c*/ 	.word	0x00006220


	//   ....[3]....
        /*1250*/ 	.word	0x00006540


	//   ....[4]....
        /*1254*/ 	.word	0x00018f80


	//   ....[5]....
        /*1258*/ 	.word	0x000190e0


	//   ....[6]....
        /*125c*/ 	.word	0x000191e0


	//   ....[7]....
        /*1260*/ 	.word	0x00019af0


	//   ....[8]....
        /*1264*/ 	.word	0x0001a700


	//----- nvinfo : EIATTR_MBARRIER_INSTR_OFFSETS
	.align		4
.L_1659:
        /*1268*/ 	.byte	0x04, 0x39
        /*126a*/ 	.short	(.L_1661 - .L_1660)


	//   ....[0]....
.L_1660:
        /*126c*/ 	.word	0x000002c0
        /*1270*/ 	.word	0x000000ff
        /*1274*/ 	.word	0x00032400
        /*1278*/ 	.short	0x0100
        /*127a*/ 	.byte	0x08
	.zero		1


	//   ....[1]....
        /*127c*/ 	.word	0x000002d0
        /*1280*/ 	.word	0x000000ff
        /*1284*/ 	.word	0x00032410
        /*1288*/ 	.short	0x0100
        /*128a*/ 	.byte	0x08
	.zero		1


	//   ....[2]....
        /*128c*/ 	.word	0x000002e0
        /*1290*/ 	.word	0x000000ff
        /*1294*/ 	.word	0x00032420
        /*1298*/ 	.short	0x0100
        /*129a*/ 	.byte	0x08
	.zero		1


	//   ....[3]....
        /*129c*/ 	.word	0x000003d0
        /*12a0*/ 	.word	0x000000ff
        /*12a4*/ 	.word	0x00032430
        /*12a8*/ 	.short	0x0100
        /*12aa*/ 	.byte	0x08
	.zero		1


	//   ....[4]....
        /*12ac*/ 	.word	0x000003e0
        /*12b0*/ 	.word	0x000000ff
        /*12b4*/ 	.word	0x00032440
        /*12b8*/ 	.short	0x0100
        /*12ba*/ 	.byte	0x08
	.zero		1


	//   ....[5]....
        /*12bc*/ 	.word	0x000003f0
        /*12c0*/ 	.word	0x000000ff
        /*12c4*/ 	.word	0x00032438
        /*12c8*/ 	.short	0x0100
        /*12ca*/ 	.byte	0x08
	.zero		1


	//   ....[6]....
        /*12cc*/ 	.word	0x00000400
        /*12d0*/ 	.word	0x000000ff
        /*12d4*/ 	.word	0x00032448
        /*12d8*/ 	.short	0x0100
        /*12da*/ 	.byte	0x08
	.zero		1


	//   ....[7]....
        /*12dc*/ 	.word	0x00000530
        /*12e0*/ 	.word	0x000000ff
        /*12e4*/ 	.word	0x00032450
        /*12e8*/ 	.short	0x0100
        /*12ea*/ 	.byte	0x08
	.zero		1


	//   ....[8]....
        /*12ec*/ 	.word	0x00000540
        /*12f0*/ 	.word	0x000000ff
        /*12f4*/ 	.word	0x00032460
        /*12f8*/ 	.short	0x0100
        /*12fa*/ 	.byte	0x08
	.zero		1


	//   ....[9]....
        /*12fc*/ 	.word	0x00000550
        /*1300*/ 	.word	0x000000ff
        /*1304*/ 	.word	0x00032458
        /*1308*/ 	.short	0x0100
        /*130a*/ 	.byte	0x08
	.zero		1


	//   ....[10]....
        /*130c*/ 	.word	0x00000560
        /*1310*/ 	.word	0x000000ff
        /*1314*/ 	.word	0x00032468
        /*1318*/ 	.short	0x0100
        /*131a*/ 	.byte	0x08
	.zero		1


	//   ....[11]....
        /*131c*/ 	.word	0x00000650
        /*1320*/ 	.word	0x000000ff
        /*1324*/ 	.word	0x00032470
        /*1328*/ 	.short	0x0100
        /*132a*/ 	.byte	0x06
	.zero		1


	//   ....[12]....
        /*132c*/ 	.word	0x00000660
        /*1330*/ 	.word	0x000000ff
        /*1334*/ 	.word	0x00032480
        /*1338*/ 	.short	0x0100
        /*133a*/ 	.byte	0x06
	.zero		1


	//   ....[13]....
        /*133c*/ 	.word	0x00000670
        /*1340*/ 	.word	0x000000ff
        /*1344*/ 	.word	0x00032478
        /*1348*/ 	.short	0x0100
        /*134a*/ 	.byte	0x06
	.zero		1


	//   ....[14]....
        /*134c*/ 	.word	0x00000680
        /*1350*/ 	.word	0x000000ff
        /*1354*/ 	.word	0x00032488
        /*1358*/ 	.short	0x0100
        /*135a*/ 	.byte	0x06
	.zero		1


	//   ....[15]....
        /*135c*/ 	.word	0x000007b0
        /*1360*/ 	.word	0x000000ff
        /*1364*/ 	.word	0x00032490
        /*1368*/ 	.short	0x0100
        /*136a*/ 	.byte	0x08
	.zero		1


	//   ....[16]....
        /*136c*/ 	.word	0x000007c0
        /*1370*/ 	.word	0x000000ff
        /*1374*/ 	.word	0x000324a0
        /*1378*/ 	.short	0x0100
        /*137a*/ 	.byte	0x08
	.zero		1


	//   ....[17]....
        /*137c*/ 	.word	0x000007d0
        /*1380*/ 	.word	0x000000ff
        /*1384*/ 	.word	0x00032498
        /*1388*/ 	.short	0x0100
        /*138a*/ 	.byte	0x08
	.zero		1


	//   ....[18]....
        /*138c*/ 	.word	0x000007e0
        /*1390*/ 	.word	0x000000ff
        /*1394*/ 	.word	0x000324a8
        /*1398*/ 	.short	0x0100
        /*139a*/ 	.byte	0x08
	.zero		1


	//   ....[19]....
        /*139c*/ 	.word	0x00000910
        /*13a0*/ 	.word	0x000000ff
        /*13a4*/ 	.word	0x000324b0
        /*13a8*/ 	.short	0x0100
        /*13aa*/ 	.byte	0x08
	.zero		1


	//   ....[20]....
        /*13ac*/ 	.word	0x00000920
        /*13b0*/ 	.word	0x000000ff
        /*13b4*/ 	.word	0x000324c0
        /*13b8*/ 	.short	0x0100
        /*13ba*/ 	.byte	0x08
	.zero		1


	//   ....[21]....
        /*13bc*/ 	.word	0x00000930
        /*13c0*/ 	.word	0x000000ff
        /*13c4*/ 	.word	0x000324b8
        /*13c8*/ 	.short	0x0100
        /*13ca*/ 	.byte	0x08
	.zero		1


	//   ....[22]....
        /*13cc*/ 	.word	0x00000940
        /*13d0*/ 	.word	0x000000ff
        /*13d4*/ 	.word	0x000324c8
        /*13d8*/ 	.short	0x0100
        /*13da*/ 	.byte	0x08
	.zero		1


	//   ....[23]....
        /*13dc*/ 	.word	0x00002eb0
        /*13e0*/ 	.word	0x00000060
        /*13e4*/ 	.word	0x00032490
        /*13e8*/ 	.short	0x010a
        /*13ea*/ 	.byte	0x3f
	.zero		1


	//   ....[24]....
        /*13ec*/ 	.word	0x00004010
        /*13f0*/ 	.word	0x00000060
        /*13f4*/ 	.word	0x00032490
        /*13f8*/ 	.short	0x010a
        /*13fa*/ 	.byte	0x3f
	.zero		1


	//   ....[25]....
        /*13fc*/ 	.word	0x00005120
        /*1400*/ 	.word	0x00000060
        /*1404*/ 	.word	0x00032490
        /*1408*/ 	.short	0x010a
        /*140a*/ 	.byte	0x3f
	.zero		1


	//   ....[26]....
        /*140c*/ 	.word	0x00005340
        /*1410*/ 	.word	0x00000020
        /*1414*/ 	.word	0x00000000
        /*1418*/ 	.short	0x0101
        /*141a*/ 	.byte	0x3f
	.zero		1


	//   ....[27]....
        /*141c*/ 	.word	0x00005380
        /*1420*/ 	.word	0x00000060
        /*1424*/ 	.word	0x000324b0
        /*1428*/ 	.short	0x010a
        /*142a*/ 	.byte	0x3f
	.zero		1


	//   ....[28]....
        /*142c*/ 	.word	0x000059e0
        /*1430*/ 	.word	0x00000060
        /*1434*/ 	.word	0x00000000
        /*1438*/ 	.short	0x0101
        /*143a*/ 	.byte	0x3f
	.zero		1


	//   ....[29]....
        /*143c*/ 	.word	0x000062c0
        /*1440*/ 	.word	0x00000013
        /*1444*/ 	.word	0x00032400
        /*1448*/ 	.short	0x010a
        /*144a*/ 	.byte	0x3f
	.zero		1


	//   ....[30]....
        /*144c*/ 	.word	0x00006310
        /*1450*/ 	.word	0x00000013
        /*1454*/ 	.word	0x00032400
        /*1458*/ 	.short	0x010a
        /*145a*/ 	.byte	0x3f
	.zero		1


	//   ....[31]....
        /*145c*/ 	.word	0x00006e10
        /*1460*/ 	.word	0x00000013
        /*1464*/ 	.word	0x00032400
        /*1468*/ 	.short	0x010a
        /*146a*/ 	.byte	0x3f
	.zero		1


	//   ....[32]....
        /*146c*/ 	.word	0x00008300
        /*1470*/ 	.word	0x00000013
        /*1474*/ 	.word	0x00032400
        /*1478*/ 	.short	0x010a
        /*147a*/ 	.byte	0x3f
	.zero		1


	//   ....[33]....
        /*147c*/ 	.word	0x00009230
        /*1480*/ 	.word	0x000000b4
        /*1484*/ 	.word	0x00032430
        /*1488*/ 	.short	0x010a
        /*148a*/ 	.byte	0x3f
	.zero		1


	//   ....[34]....
        /*148c*/ 	.word	0x000092c0
        /*1490*/ 	.word	0x000000b4
        /*1494*/ 	.word	0x00032430
        /*1498*/ 	.short	0x010a
        /*149a*/ 	.byte	0x3f
	.zero		1


	//   ....[35]....
        /*149c*/ 	.word	0x000095f0
        /*14a0*/ 	.word	0x00000013
        /*14a4*/ 	.word	0x00032410
        /*14a8*/ 	.short	0x010a
        /*14aa*/ 	.byte	0x3f
	.zero		1


	//   ....[36]....
        /*14ac*/ 	.word	0x00009640
        /*14b0*/ 	.word	0x000000b4
        /*14b4*/ 	.word	0x00032450
        /*14b8*/ 	.short	0x010a
        /*14ba*/ 	.byte	0x3f
	.zero		1


	//   ....[37]....
        /*14bc*/ 	.word	0x000096c0
        /*14c0*/ 	.word	0x000000b4
        /*14c4*/ 	.word	0x00032450
        /*14c8*/ 	.short	0x010a
        /*14ca*/ 	.byte	0x3f
	.zero		1


	//   ....[38]....
        /*14cc*/ 	.word	0x0000b8a0
        /*14d0*/ 	.word	0x00000018
        /*14d4*/ 	.word	0x00000000
        /*14d8*/ 	.short	0x0101
        /*14da*/ 	.byte	0x3f
	.zero		1


	//   ....[39]....
        /*14dc*/ 	.word	0x0000c2c0
        /*14e0*/ 	.word	0x000000b4
        /*14e4*/ 	.word	0x00000000
        /*14e8*/ 	.short	0x0101
        /*14ea*/ 	.byte	0x3f
	.zero		1


	//   ....[40]....
        /*14ec*/ 	.word	0x0000c3a0
        /*14f0*/ 	.word	0x000000d2
        /*14f4*/ 	.word	0x00032430
        /*14f8*/ 	.short	0x010a
        /*14fa*/ 	.byte	0x3f
	.zero		1


	//   ....[41]....
        /*14fc*/ 	.word	0x0000c410
        /*1500*/ 	.word	0x000000d2
        /*1504*/ 	.word	0x00032430
        /*1508*/ 	.short	0x010a
        /*150a*/ 	.byte	0x3f
	.zero		1


	//   ....[42]....
        /*150c*/ 	.word	0x0000c6b0
        /*1510*/ 	.word	0x000000d2
        /*1514*/ 	.word	0x00032450
        /*1518*/ 	.short	0x010a
        /*151a*/ 	.byte	0x3f
	.zero		1


	//   ....[43]....
        /*151c*/ 	.word	0x0000c700
        /*1520*/ 	.word	0x000000d2
        /*1524*/ 	.word	0x00032450
        /*1528*/ 	.short	0x010a
        /*152a*/ 	.byte	0x3f
	.zero		1


	//   ....[44]....
        /*152c*/ 	.word	0x0000edc0
        /*1530*/ 	.word	0x0000009c
        /*1534*/ 	.word	0x00000000
        /*1538*/ 	.short	0x0101
        /*153a*/ 	.byte	0x3f
	.zero		1


	//   ....[45]....
        /*153c*/ 	.word	0x0000f8c0
        /*1540*/ 	.word	0x000000d2
        /*1544*/ 	.word	0x00000000
        /*1548*/ 	.short	0x0101
        /*154a*/ 	.byte	0x3f
	.zero		1


	//   ....[46]....
        /*154c*/ 	.word	0x0000f9c0
        /*1550*/ 	.word	0x000000d2
        /*1554*/ 	.word	0x00032430
        /*1558*/ 	.short	0x010a
        /*155a*/ 	.byte	0x3f
	.zero		1


	//   ....[47]....
        /*155c*/ 	.word	0x0000fa30
        /*1560*/ 	.word	0x000000d2
        /*1564*/ 	.word	0x00032430
        /*1568*/ 	.short	0x010a
        /*156a*/ 	.byte	0x3f
	.zero		1


	//   ....[48]....
        /*156c*/ 	.word	0x0000fcd0
        /*1570*/ 	.word	0x000000d2
        /*1574*/ 	.word	0x00032450
        /*1578*/ 	.short	0x010a
        /*157a*/ 	.byte	0x3f
	.zero		1


	//   ....[49]....
        /*157c*/ 	.word	0x0000fd20
        /*1580*/ 	.word	0x000000d2
        /*1584*/ 	.word	0x00032450
        /*1588*/ 	.short	0x010a
        /*158a*/ 	.byte	0x3f
	.zero		1


	//   ....[50]....
        /*158c*/ 	.word	0x00011e00
        /*1590*/ 	.word	0x00000003
        /*1594*/ 	.word	0x00000000
        /*1598*/ 	.short	0x0101
        /*159a*/ 	.byte	0x3f
	.zero		1


	//   ....[51]....
        /*159c*/ 	.word	0x00012750
        /*15a0*/ 	.word	0x000000d2
        /*15a4*/ 	.word	0x00000000
        /*15a8*/ 	.short	0x0101
        /*15aa*/ 	.byte	0x3f
	.zero		1


	//   ....[52]....
        /*15ac*/ 	.word	0x00014d30
        /*15b0*/ 	.word	0x00000000
        /*15b4*/ 	.word	0x00000000
        /*15b8*/ 	.short	0x0101
        /*15ba*/ 	.byte	0x3f
	.zero		1


	//   ....[53]....
        /*15bc*/ 	.word	0x000179d0
        /*15c0*/ 	.word	0x00000006
        /*15c4*/ 	.word	0x00032420
        /*15c8*/ 	.short	0x010a
        /*15ca*/ 	.byte	0x3f
	.zero		1


	//   ....[54]....
        /*15cc*/ 	.word	0x00017ac0
        /*15d0*/ 	.word	0x00000004
        /*15d4*/ 	.word	0x000324a0
        /*15d8*/ 	.short	0x010a
        /*15da*/ 	.byte	0x3f
	.zero		1


	//   ....[55]....
        /*15dc*/ 	.word	0x00017d10
        /*15e0*/ 	.word	0x00000004
        /*15e4*/ 	.word	0x000324c0
        /*15e8*/ 	.short	0x010a
        /*15ea*/ 	.byte	0x3f
	.zero		1


	//   ....[56]....
        /*15ec*/ 	.word	0x000183d0
        /*15f0*/ 	.word	0x00000005
        /*15f4*/ 	.word	0x000324a0
        /*15f8*/ 	.short	0x010a
        /*15fa*/ 	.byte	0x3f
	.zero		1


	//   ....[57]....
        /*15fc*/ 	.word	0x00018610
        /*1600*/ 	.word	0x00000005
        /*1604*/ 	.word	0x000324c0
        /*1608*/ 	.short	0x010a
        /*160a*/ 	.byte	0x3f
	.zero		1


	//   ....[58]....
        /*160c*/ 	.word	0x00019630
        /*1610*/ 	.word	0x00000000
        /*1614*/ 	.word	0x00032440
        /*1618*/ 	.short	0x010a
        /*161a*/ 	.byte	0x3f
	.zero		1


	//   ....[59]....
        /*161c*/ 	.word	0x0001a4a0
        /*1620*/ 	.word	0x00000008
        /*1624*/ 	.word	0x00032400
        /*1628*/ 	.short	0x0107
        /*162a*/ 	.byte	0x3f
	.zero		1


	//   ....[60]....
        /*162c*/ 	.word	0x0001a540
        /*1630*/ 	.word	0x00000002
        /*1634*/ 	.word	0x00032400
        /*1638*/ 	.short	0x0101
        /*163a*/ 	.byte	0x3f
	.zero		1


	//   ....[61]....
        /*163c*/ 	.word	0x0001b1a0
        /*1640*/ 	.word	0x00000008
        /*1644*/ 	.word	0x00032410
        /*1648*/ 	.short	0x0107
        /*164a*/ 	.byte	0x3f
	.zero		1


	//   ....[62]....
        /*164c*/ 	.word	0x0001b2a0
        /*1650*/ 	.word	0x00000002
        /*1654*/ 	.word	0x00032410
        /*1658*/ 	.short	0x0101
        /*165a*/ 	.byte	0x3f
	.zero		1


	//   ....[63]....
        /*165c*/ 	.word	0x0001b2c0
        /*1660*/ 	.word	0x00000002
        /*1664*/ 	.word	0x00032420
        /*1668*/ 	.short	0x010a
        /*166a*/ 	.byte	0x3f
	.zero		1


	//   ....[64]....
        /*166c*/ 	.word	0x0001b3d0
        /*1670*/ 	.word	0x00000002
        /*1674*/ 	.word	0x00032460
        /*1678*/ 	.short	0x010a
        /*167a*/ 	.byte	0x3f
	.zero		1


	//   ....[65]....
        /*167c*/ 	.word	0x0001bcc0
        /*1680*/ 	.word	0x00000002
        /*1684*/ 	.word	0x00032440
        /*1688*/ 	.short	0x010a
        /*168a*/ 	.byte	0x3f
	.zero		1


	//   ....[66]....
        /*168c*/ 	.word	0x0001bf20
        /*1690*/ 	.word	0x00000002
        /*1694*/ 	.word	0x00032460
        /*1698*/ 	.short	0x010a
        /*169a*/ 	.byte	0x3f
	.zero		1


	//   ....[67]....
        /*169c*/ 	.word	0x0001c7a0
        /*16a0*/ 	.word	0x00000003
        /*16a4*/ 	.word	0x00032440
        /*16a8*/ 	.short	0x010a
        /*16aa*/ 	.byte	0x3f
	.zero		1


	//   ....[68]....
        /*16ac*/ 	.word	0x0001c9f0
        /*16b0*/ 	.word	0x00000003
        /*16b4*/ 	.word	0x00032460
        /*16b8*/ 	.short	0x010a
        /*16ba*/ 	.byte	0x3f
	.zero		1


	//   ....[69]....
        /*16bc*/ 	.word	0x0001d200
        /*16c0*/ 	.word	0x00000003
        /*16c4*/ 	.word	0x00032440
        /*16c8*/ 	.short	0x010a
        /*16ca*/ 	.byte	0x3f
	.zero		1


	//   ....[70]....
        /*16cc*/ 	.word	0x0001d460
        /*16d0*/ 	.word	0x00000003
        /*16d4*/ 	.word	0x00032460
        /*16d8*/ 	.short	0x010a
        /*16da*/ 	.byte	0x3f
	.zero		1


	//   ....[71]....
        /*16dc*/ 	.word	0x0001e8d0
        /*16e0*/ 	.word	0x00000000
        /*16e4*/ 	.word	0x00032420
        /*16e8*/ 	.short	0x010a
        /*16ea*/ 	.byte	0x3f
	.zero		1


	//   ....[72]....
        /*16ec*/ 	.word	0x0001ea80
        /*16f0*/ 	.word	0x00000006
        /*16f4*/ 	.word	0x00000000
        /*16f8*/ 	.short	0x010a
        /*16fa*/ 	.byte	0x3f
	.zero		1


	//   ....[73]....
        /*16fc*/ 	.word	0x0001eaf0
        /*1700*/ 	.word	0x00000007
        /*1704*/ 	.word	0x00000000
        /*1708*/ 	.short	0x010a
        /*170a*/ 	.byte	0x3f
	.zero		1


	//   ....[74]....
        /*170c*/ 	.word	0x0001eb60
        /*1710*/ 	.word	0x00000004
        /*1714*/ 	.word	0x00000000
        /*1718*/ 	.short	0x010a
        /*171a*/ 	.byte	0x3f
	.zero		1


	//   ....[75]....
        /*171c*/ 	.word	0x0001eb90
        /*1720*/ 	.word	0x00000003
        /*1724*/ 	.word	0x00000000
        /*1728*/ 	.short	0x010a
        /*172a*/ 	.byte	0x3f
	.zero		1


	//   ....[76]....
        /*172c*/ 	.word	0x0001ebf0
        /*1730*/ 	.word	0x00000060
        /*1734*/ 	.word	0x00032490
        /*1738*/ 	.short	0x010a
        /*173a*/ 	.byte	0x3f
	.zero		1


	//   ....[77]....
        /*173c*/ 	.word	0x0001ec40
        /*1740*/ 	.word	0x00000060
        /*1744*/ 	.word	0x00032490
        /*1748*/ 	.short	0x010a
        /*174a*/ 	.byte	0x3f
	.zero		1


	//   ....[78]....
        /*174c*/ 	.word	0x0001ec90
        /*1750*/ 	.word	0x00000060
        /*1754*/ 	.word	0x00032490
        /*1758*/ 	.short	0x010a
        /*175a*/ 	.byte	0x3f
	.zero		1


	//   ....[79]....
        /*175c*/ 	.word	0x0001ece0
        /*1760*/ 	.word	0x00000060
        /*1764*/ 	.word	0x000324b0
        /*1768*/ 	.short	0x010a
        /*176a*/ 	.byte	0x3f
	.zero		1


	//   ....[80]....
        /*176c*/ 	.word	0x0001f1a0
        /*1770*/ 	.word	0x00000013
        /*1774*/ 	.word	0x00032400
        /*1778*/ 	.short	0x010a
        /*177a*/ 	.byte	0x3f
	.zero		1


	//   ....[81]....
        /*177c*/ 	.word	0x0001f7b0
        /*1780*/ 	.word	0x00000013
        /*1784*/ 	.word	0x00032400
        /*1788*/ 	.short	0x010a
        /*178a*/ 	.byte	0x3f
	.zero		1


	//   ....[82]....
        /*178c*/ 	.word	0x0001f800
        /*1790*/ 	.word	0x000000b4
        /*1794*/ 	.word	0x00032430
        /*1798*/ 	.short	0x010a
        /*179a*/ 	.byte	0x3f
	.zero		1


	//   ....[83]....
        /*179c*/ 	.word	0x0001f850
        /*17a0*/ 	.word	0x00000013
        /*17a4*/ 	.word	0x00032410
        /*17a8*/ 	.short	0x010a
        /*17aa*/ 	.byte	0x3f
	.zero		1


	//   ....[84]....
        /*17ac*/ 	.word	0x0001f8a0
        /*17b0*/ 	.word	0x000000b4
        /*17b4*/ 	.word	0x00032450
        /*17b8*/ 	.short	0x010a
        /*17ba*/ 	.byte	0x3f
	.zero		1


	//   ....[85]....
        /*17bc*/ 	.word	0x0001f8f0
        /*17c0*/ 	.word	0x000000d2
        /*17c4*/ 	.word	0x00032430
        /*17c8*/ 	.short	0x010a
        /*17ca*/ 	.byte	0x3f
	.zero		1


	//   ....[86]....
        /*17cc*/ 	.word	0x0001f940
        /*17d0*/ 	.word	0x000000d2
        /*17d4*/ 	.word	0x00032450
        /*17d8*/ 	.short	0x010a
        /*17da*/ 	.byte	0x3f
	.zero		1


	//   ....[87]....
        /*17dc*/ 	.word	0x0001f990
        /*17e0*/ 	.word	0x000000d2
        /*17e4*/ 	.word	0x00032430
        /*17e8*/ 	.short	0x010a
        /*17ea*/ 	.byte	0x3f
	.zero		1


	//   ....[88]....
        /*17ec*/ 	.word	0x0001f9e0
        /*17f0*/ 	.word	0x000000d2
        /*17f4*/ 	.word	0x00032450
        /*17f8*/ 	.short	0x010a
        /*17fa*/ 	.byte	0x3f
	.zero		1


	//   ....[89]....
        /*17fc*/ 	.word	0x0001ffc0
        /*1800*/ 	.word	0x00000005
        /*1804*/ 	.word	0x00032420
        /*1808*/ 	.short	0x010a
        /*180a*/ 	.byte	0x3f
	.zero		1


	//   ....[90]....
        /*180c*/ 	.word	0x00020010
        /*1810*/ 	.word	0x00000004
        /*1814*/ 	.word	0x000324a0
        /*1818*/ 	.short	0x010a
        /*181a*/ 	.byte	0x3f
	.zero		1


	//   ....[91]....
        /*181c*/ 	.word	0x00020060
        /*1820*/ 	.word	0x00000004
        /*1824*/ 	.word	0x000324c0
        /*1828*/ 	.short	0x010a
        /*182a*/ 	.byte	0x3f
	.zero		1


	//   ....[92]....
        /*182c*/ 	.word	0x000200b0
        /*1830*/ 	.word	0x00000005
        /*1834*/ 	.word	0x000324a0
        /*1838*/ 	.short	0x010a
        /*183a*/ 	.byte	0x3f
	.zero		1


	//   ....[93]....
        /*183c*/ 	.word	0x00020100
        /*1840*/ 	.word	0x00000005
        /*1844*/ 	.word	0x000324c0
        /*1848*/ 	.short	0x010a
        /*184a*/ 	.byte	0x3f
	.zero		1


	//   ....[94]....
        /*184c*/ 	.word	0x000202a0
        /*1850*/ 	.word	0x00000000
        /*1854*/ 	.word	0x00032440
        /*1858*/ 	.short	0x010a
        /*185a*/ 	.byte	0x3f
	.zero		1


	//   ....[95]....
        /*185c*/ 	.word	0x00021bc0
        /*1860*/ 	.word	0x00000002
        /*1864*/ 	.word	0x00032420
        /*1868*/ 	.short	0x010a
        /*186a*/ 	.byte	0x3f
	.zero		1


	//   ....[96]....
        /*186c*/ 	.word	0x00021c10
        /*1870*/ 	.word	0x00000002
        /*1874*/ 	.word	0x00032460
        /*1878*/ 	.short	0x010a
        /*187a*/ 	.byte	0x3f
	.zero		1


	//   ....[97]....
        /*187c*/ 	.word	0x00021c60
        /*1880*/ 	.word	0x00000002
        /*1884*/ 	.word	0x00032440
        /*1888*/ 	.short	0x010a
        /*188a*/ 	.byte	0x3f
	.zero		1


	//   ....[98]....
        /*188c*/ 	.word	0x00021cb0
        /*1890*/ 	.word	0x00000002
        /*1894*/ 	.word	0x00032460
        /*1898*/ 	.short	0x010a
        /*189a*/ 	.byte	0x3f
	.zero		1


	//   ....[99]....
        /*189c*/ 	.word	0x00021d00
        /*18a0*/ 	.word	0x00000003
        /*18a4*/ 	.word	0x00032440
        /*18a8*/ 	.short	0x010a
        /*18aa*/ 	.byte	0x3f
	.zero		1


	//   ....[100]....
        /*18ac*/ 	.word	0x00021d50
        /*18b0*/ 	.word	0x00000003
        /*18b4*/ 	.word	0x00032460
        /*18b8*/ 	.short	0x010a
        /*18ba*/ 	.byte	0x3f
	.zero		1


	//   ....[101]....
        /*18bc*/ 	.word	0x00021da0
        /*18c0*/ 	.word	0x00000003
        /*18c4*/ 	.word	0x00032440
        /*18c8*/ 	.short	0x010a
        /*18ca*/ 	.byte	0x3f
	.zero		1


	//   ....[102]....
        /*18cc*/ 	.word	0x00021df0
        /*18d0*/ 	.word	0x00000003
        /*18d4*/ 	.word	0x00032460
        /*18d8*/ 	.short	0x010a
        /*18da*/ 	.byte	0x3f
	.zero		1


	//   ....[103]....
        /*18dc*/ 	.word	0x00022850
        /*18e0*/ 	.word	0x00000000
        /*18e4*/ 	.word	0x00032420
        /*18e8*/ 	.short	0x010a
        /*18ea*/ 	.byte	0x3f
	.zero		1


	//   ....[104]....
        /*18ec*/ 	.word	0x000229f0
        /*18f0*/ 	.word	0x00000006
        /*18f4*/ 	.word	0x00000000
        /*18f8*/ 	.short	0x010a
        /*18fa*/ 	.byte	0x3f
	.zero		1


	//   ....[105]....
        /*18fc*/ 	.word	0x00022a40
        /*1900*/ 	.word	0x00000007
        /*1904*/ 	.word	0x00000000
        /*1908*/ 	.short	0x010a
        /*190a*/ 	.byte	0x3f
	.zero		1


	//   ....[106]....
        /*190c*/ 	.word	0x00022a90
        /*1910*/ 	.word	0x00000004
        /*1914*/ 	.word	0x00000000
        /*1918*/ 	.short	0x010a
        /*191a*/ 	.byte	0x3f
	.zero		1


	//----- nvinfo : EIATTR_NUM_MBARRIERS
	.align		4
.L_1661:
        /*191c*/ 	.byte	0x03, 0x38
        /*191e*/ 	.short	0x0017


	//----- nvinfo : EIATTR_EXIT_INSTR_OFFSETS
	.align		4
        /*1920*/ 	.byte	0x04, 0x1c
        /*1922*/ 	.short	(.L_1663 - .L_1662)


	//   ....[0]....
.L_1662:
        /*1924*/ 	.word	0x0001ebe0


	//----- nvinfo : EIATTR_MAX_THREADS
	.align		4
.L_1663:
        /*1928*/ 	.byte	0x04, 0x05
        /*192a*/ 	.short	(.L_1665 - .L_1664)
.L_1664:
        /*192c*/ 	.word	0x00000180
        /*1930*/ 	.word	0x00000001
        /*1934*/ 	.word	0x00000001


	//----- nvinfo : EIATTR_CRS_STACK_SIZE
	.align		4
.L_1665:
        /*1938*/ 	.byte	0x04, 0x1e
        /*193a*/ 	.short	(.L_1667 - .L_1666)
.L_1666:
        /*193c*/ 	.word	0x00000000


	//----- nvinfo : EIATTR_CBANK_PARAM_SIZE
	.align		4
.L_1667:
        /*1940*/ 	.byte	0x03, 0x19
        /*1942*/ 	.short	0x0bf0


	//----- nvinfo : EIATTR_PARAM_CBANK
	.align		4
        /*1944*/ 	.byte	0x04, 0x0a
        /*1946*/ 	.short	(.L_1669 - .L_1668)
	.align		4
.L_1668:
        /*1948*/ 	.word	index@(.nv.constant0._ZN7cutlass13device_kernelIN5flash11enable_sm90INS1_16FlashAttnFwdSm90INS1_25CollectiveMainloopFwdSm90ILi2EN4cute5tupleIJNS5_1CILi1EEES8_S8_EEENS6_IJNS7_ILi128EEENS7_ILi96EEENS7_ILi64EEEEEELi256ENS_6half_tEfNS_4arch4Sm90ELb1ELb0ELb1ELb1ELb0ELb1ELb1ELb1ELb0ELb1ELb0ELb0EEENS1_21CollectiveEpilogueFwdINS6_IJSA_NS7_ILi256EEESB_EEES9_SE_SG_Li256ELb1ELb1ELb0ELb0EEENS1_36VarlenDynamicPersistentTileSchedulerILi128ELi96ELi256ELi128ELb0ELb1ELb1ELb1ELb1ELb1EEEEEEEEEvNT_6ParamsE)
        /*194c*/ 	.short	0x0210
        /*194e*/ 	.short	0x0bf0


	//----- nvinfo : EIATTR_SW_WAR
	.align		4
.L_1669:
        /*1950*/ 	.byte	0x04, 0x36
        /*1952*/ 	.short	(.L_1671 - .L_1670)
.L_1670:
        /*1954*/ 	.word	0x00000008
.L_1671:


//--------------------- .nv.callgraph             --------------------------
	.section	.nv.callgraph,"",@"SHT_CUDA_CALLGRAPH"
	.align	4
	.sectionentsize	8
	.align		4
        /*0000*/ 	.word	0x00000000
	.align		4
        /*0004*/ 	.word	0xffffffff
	.align		4
        /*0008*/ 	.word	index@(_ZN7cutlass13device_kernelIN5flash11enable_sm90INS1_16FlashAttnFwdSm90INS1_25CollectiveMainloopFwdSm90ILi2EN4cute5tupleIJNS5_1CILi1EEES8_S8_EEENS6_IJNS7_ILi128EEESA_NS7_ILi192EEEEEELi128ENS_6half_tEfNS_4arch4Sm90ELb0ELb0ELb1ELb0ELb0ELb0ELb0ELb1ELb1ELb1ELb0ELb0EEENS1_21CollectiveEpilogueFwdINS6_IJSA_SA_SA_EEES9_SD_SF_Li256ELb0ELb1ELb0ELb0EEENS1_29StaticPersistentTileSchedulerILb0EEEEEEEEEvNT_6ParamsE)
	.align		4
        /*000c*/ 	.word	index@(__assertfail)
	.align		4
        /*0010*/ 	.word	index@(_ZN7cutlass13device_kernelIN5flash11enable_sm90INS1_16FlashAttnFwdSm90INS1_25CollectiveMainloopFwdSm90ILi2EN4cute5tupleIJNS5_1CILi2EEENS7_ILi1EEES9_EEENS6_IJNS7_ILi128EEESB_NS7_ILi192EEEEEELi128ENS_6half_tEfNS_4arch4Sm90ELb0ELb0ELb1ELb0ELb0ELb0ELb0ELb1ELb1ELb1ELb0ELb0EEENS1_21CollectiveEpilogueFwdINS6_IJSB_SB_SB_EEESA_SE_SG_Li256ELb0ELb1ELb0ELb0EEENS1_29StaticPersistentTileSchedulerILb0EEEEEEEEEvNT_6ParamsE)
	.align		4
        /*0014*/ 	.word	index@(__assertfail)
	.align		4
        /*0018*/ 	.word	index@(_ZN7cutlass13device_kernelIN5flash11enable_sm90INS1_16FlashAttnFwdSm90INS1_25CollectiveMainloopFwdSm90ILi2EN4cute5tupleIJNS5_1CILi1EEES8_S8_EEENS6_IJNS7_ILi128EEESA_NS7_ILi192EEEEEELi128ENS_6half_tEfNS_4arch4Sm90ELb0ELb0ELb1ELb1ELb0ELb0ELb0ELb1ELb1ELb1ELb0ELb0EEENS1_21CollectiveEpilogueFwdINS6_IJSA_SA_SA_EEES9_SD_SF_Li256ELb1ELb1ELb0ELb0EEENS1_36VarlenDynamicPersistentTileSchedulerILi128ELi128ELi256ELi128ELb0ELb1ELb1ELb0ELb1ELb1EEEEEEEEEvNT_6ParamsE)
	.align		4
        /*001c*/ 	.word	index@(__assertfail)
	.align		4
        /*0020*/ 	.word	index@(_ZN7cutlass13device_kernelIN5flash11enable_sm90INS1_16FlashAttnFwdSm90INS1_25CollectiveMainloopFwdSm90ILi2EN4cute5tupleIJNS5_1CILi1EEES8_S8_EEENS6_IJNS7_ILi128EEESA_NS7_ILi192EEEEEELi128ENS_6half_tEfNS_4arch4Sm90ELb0ELb0ELb1ELb1ELb0ELb1ELb0ELb1ELb1ELb1ELb0ELb0EEENS1_21CollectiveEpilogueFwdINS6_IJSA_SA_SA_EEES9_SD_SF_Li256ELb1ELb1ELb0ELb0EEENS1_36VarlenDynamicPersistentTileSchedulerILi128ELi128ELi256ELi128ELb0ELb1ELb1ELb0ELb1ELb1EEEEEEEEEvNT_6ParamsE)
	.align		4
        /*0024*/ 	.word	index@(__assertfail)
	.align		4
        /*0028*/ 	.word	index@(_ZN7cutlass13device_kernelIN5flash11enable_sm90INS1_16FlashAttnFwdSm90INS1_25CollectiveMainloopFwdSm90ILi2EN4cute5tupleIJNS5_1CILi1EEES8_S8_EEENS6_IJNS7_ILi128EEENS7_ILi96EEENS7_ILi192EEEEEELi128ENS_6half_tEfNS_4arch4Sm90ELb0ELb1ELb1ELb0ELb0ELb0ELb0ELb1ELb1ELb1ELb0ELb0EEENS1_21CollectiveEpilogueFwdINS6_IJSA_SA_SB_EEES9_SE_SG_Li256ELb0ELb1ELb0ELb0EEENS1_30DynamicPersistentTileSchedulerILi256ELi128ELb0ELb1ELb1EEEEEEEEEvNT_6ParamsE)
	.align		4
        /*002c*/ 	.word	index@(__assertfail)
	.align		4
        /*0030*/ 	.word	index@(_ZN7cutlass13device_kernelIN5flash11enable_sm90INS1_16FlashAttnFwdSm90INS1_25CollectiveMainloopFwdSm90ILi2EN4cute5tupleIJNS5_1CILi1EEES8_S8_EEENS6_IJNS7_ILi128EEENS7_ILi96EEENS7_ILi192EEEEEELi128ENS_6half_tEfNS_4arch4Sm90ELb0ELb1ELb1ELb1ELb0ELb0ELb0ELb1ELb1ELb1ELb0ELb0EEENS1_21CollectiveEpilogueFwdINS6_IJSA_SA_SB_EEES9_SE_SG_Li256ELb1ELb1ELb0ELb0EEENS1_36VarlenDynamicPersistentTileSchedulerILi128ELi96ELi256ELi128ELb0ELb1ELb1ELb1ELb0ELb1EEEEEEEEEvNT_6ParamsE)
	.align		4
        /*0034*/ 	.word	index@(__assertfail)
	.align		4
        /*0038*/ 	.word	index@(_ZN7cutlass13device_kernelIN5flash11enable_sm90INS1_16FlashAttnFwdSm90INS1_25CollectiveMainloopFwdSm90ILi2EN4cute5tupleIJNS5_1CILi1EEES8_S8_EEENS6_IJNS7_ILi128EEENS7_ILi96EEENS7_ILi192EEEEEELi128ENS_6half_tEfNS_4arch4Sm90ELb0ELb1ELb1ELb1ELb0ELb1ELb0ELb1ELb1ELb1ELb0ELb0EEENS1_21CollectiveEpilogueFwdINS6_IJSA_SA_SB_EEES9_SE_SG_Li256ELb1ELb1ELb0ELb0EEENS1_36VarlenDynamicPersistentTileSchedulerILi128ELi96ELi256ELi128ELb0ELb1ELb1ELb1ELb0ELb1EEEEEEEEEvNT_6ParamsE)
	.align		4
        /*003c*/ 	.word	index@(__assertfail)
	.align		4
        /*0040*/ 	.word	index@(_ZN7cutlass13device_kernelIN5flash11enable_sm90INS1_16FlashAttnFwdSm90INS1_25CollectiveMainloopFwdSm90ILi2EN4cute5tupleIJNS5_1CILi1EEES8_S8_EEENS6_IJNS7_ILi128EEESA_NS7_ILi192EEEEEELi128ENS_6half_tEfNS_4arch4Sm90ELb1ELb0ELb1ELb0ELb0ELb0ELb0ELb1ELb1ELb1ELb0ELb0EEENS1_21CollectiveEpilogueFwdINS6_IJSA_SA_SA_EEES9_SD_SF_Li256ELb0ELb1ELb0ELb0EEENS1_30DynamicPersistentTileSchedulerILi256ELi128ELb0ELb1ELb1EEEEEEEEEvNT_6ParamsE)
	.align		4
        /*0044*/ 	.word	index@(__assertfail)
	.align		4
        /*0048*/ 	.word	index@(_ZN7cutlass13device_kernelIN5flash11enable_sm90INS1_16FlashAttnFwdSm90INS1_25CollectiveMainloopFwdSm90ILi2EN4cute5tupleIJNS5_1CILi1EEES8_S8_EEENS6_IJNS7_ILi128EEESA_NS7_ILi192EEEEEELi128ENS_6half_tEfNS_4arch4Sm90ELb1ELb0ELb1ELb1ELb0ELb0ELb0ELb1ELb1ELb1ELb0ELb0EEENS1_21CollectiveEpilogueFwdINS6_IJSA_SA_SA_EEES9_SD_SF_Li256ELb1ELb1ELb0ELb0EEENS1_36VarlenDynamicPersistentTileSchedulerILi128ELi128ELi256ELi128ELb0ELb1ELb1ELb1ELb1ELb1EEEEEEEEEvNT_6ParamsE)
	.align		4
        /*004c*/ 	.word	index@(__assertfail)
	.align		4
        /*0050*/ 	.word	index@(_ZN7cutlass13device_kernelIN5flash11enable_sm90INS1_16FlashAttnFwdSm90INS1_25CollectiveMainloopFwdSm90ILi2EN4cute5tupleIJNS5_1CILi1EEES8_S8_EEENS6_IJNS7_ILi128EEESA_NS7_ILi192EEEEEELi128ENS_6half_tEfNS_4arch4Sm90ELb1ELb0ELb1ELb1ELb0ELb1ELb0ELb1ELb1ELb1ELb0ELb0EEENS1_21CollectiveEpilogueFwdINS6_IJSA_SA_SA_EEES9_SD_SF_Li256ELb1ELb1ELb0ELb0EEENS1_36VarlenDynamicPersistentTileSchedulerILi128ELi128ELi256ELi128ELb0ELb1ELb1ELb1ELb1ELb1EEEEEEEEEvNT_6ParamsE)
	.align		4
        /*0054*/ 	.word	index@(__assertfail)
	.align		4
        /*0058*/ 	.word	index@(_ZN7cutlass13device_kernelIN5flash11enable_sm90INS1_16FlashAttnFwdSm90INS1_25CollectiveMainloopFwdSm90ILi2EN4cute5tupleIJNS5_1CILi1EEES8_S8_EEENS6_IJNS7_ILi64EEESA_SA_EEELi512ENS_6half_tEfNS_4arch4Sm90ELb0ELb0ELb1ELb0ELb0ELb0ELb0ELb0ELb0ELb1ELb0ELb0EEENS1_21CollectiveEpilogueFwdINS6_IJSA_NS7_ILi512EEESA_EEES9_SC_SE_Li256ELb0ELb1ELb0ELb0EEENS1_29StaticPersistentTileSchedulerILb0EEEEEEEEEvNT_6ParamsE)
	.align		4
        /*005c*/ 	.word	index@(__assertfail)
	.align		4
        /*0060*/ 	.word	index@(_ZN7cutlass13device_kernelIN5flash11enable_sm90INS1_16FlashAttnFwdSm90INS1_25CollectiveMainloopFwdSm90ILi2EN4cute5tupleIJNS5_1CILi1EEES8_S8_EEENS6_IJNS7_ILi64EEESA_SA_EEELi512ENS_6half_tEfNS_4arch4Sm90ELb0ELb0ELb1ELb0ELb0ELb0ELb1ELb0ELb0ELb1ELb0ELb0EEENS1_21CollectiveEpilogueFwdINS6_IJSA_NS7_ILi512EEESA_EEES9_SC_SE_Li256ELb0ELb1ELb0ELb0EEENS1_29StaticPersistentTileSchedulerILb0EEEEEEEEEvNT_6ParamsE)
	.align		4
        /*0064*/ 	.word	index@(__assertfail)
	.align		4
        /*0068*/ 	.word	index@(_ZN7cutlass13device_kernelIN5flash11enable_sm90INS1_16FlashAttnFwdSm90INS1_25CollectiveMainloopFwdSm90ILi2EN4cute5tupleIJNS5_1CILi1EEES8_S8_EEENS6_IJNS7_ILi64EEESA_SA_EEELi512ENS_6half_tEfNS_4arch4Sm90ELb0ELb0ELb1ELb1ELb0ELb0ELb0ELb0ELb0ELb1ELb0ELb0EEENS1_21CollectiveEpilogueFwdINS6_IJSA_NS7_ILi512EEESA_EEES9_SC_SE_Li256ELb1ELb1ELb0ELb0EEENS1_36VarlenDynamicPersistentTileSchedulerILi64ELi64ELi256ELi128ELb0ELb1ELb1ELb0ELb1ELb1EEEEEEEEEvNT_6ParamsE)
	.align		4
        /*006c*/ 	.word	index@(__assertfail)
	.align		4
        /*0070*/ 	.word	index@(_ZN7cutlass13device_kernelIN5flash11enable_sm90INS1_16FlashAttnFwdSm90INS1_25CollectiveMainloopFwdSm90ILi2EN4cute5tupleIJNS5_1CILi1EEES8_S8_EEENS6_IJNS7_ILi64EEESA_SA_EEELi512ENS_6half_tEfNS_4arch4Sm90ELb0ELb0ELb1ELb1ELb0ELb1ELb0ELb0ELb0ELb1ELb0ELb0EEENS1_21CollectiveEpilogueFwdINS6_IJSA_NS7_ILi512EEESA_EEES9_SC_SE_Li256ELb1ELb1ELb0ELb0EEENS1_36VarlenDynamicPersistentTileSchedulerILi64ELi64ELi256ELi128ELb0ELb1ELb1ELb0ELb1ELb1EEEEEEEEEvNT_6ParamsE)
	.align		4
        /*0074*/ 	.word	index@(__assertfail)
	.align		4
        /*0078*/ 	.word	index@(_ZN7cutlass13device_kernelIN5flash11enable_sm90INS1_16FlashAttnFwdSm90INS1_25CollectiveMainloopFwdSm90ILi2EN4cute5tupleIJNS5_1CILi1EEES8_S8_EEENS6_IJNS7_ILi64EEESA_SA_EEELi512ENS_6half_tEfNS_4arch4Sm90ELb0ELb0ELb1ELb1ELb0ELb0ELb1ELb0ELb0ELb1ELb0ELb0EEENS1_21CollectiveEpilogueFwdINS6_IJSA_NS7_ILi512EEESA_EEES9_SC_SE_Li256ELb1ELb1ELb0ELb0EEENS1_36VarlenDynamicPersistentTileSchedulerILi64ELi64ELi256ELi128ELb0ELb1ELb1ELb0ELb1ELb1EEEEEEEEEvNT_6ParamsE)
	.align		4
        /*007c*/ 	.word	index@(__assertfail)
	.align		4
        /*0080*/ 	.word	index@(_ZN7cutlass13device_kernelIN5flash11enable_sm90INS1_16FlashAttnFwdSm90INS1_25CollectiveMainloopFwdSm90ILi2EN4cute5tupleIJNS5_1CILi1EEES8_S8_EEENS6_IJNS7_ILi64EEESA_SA_EEELi512ENS_6half_tEfNS_4arch4Sm90ELb0ELb0ELb1ELb1ELb0ELb1ELb1ELb0ELb0ELb1ELb0ELb0EEENS1_21CollectiveEpilogueFwdINS6_IJSA_NS7_ILi512EEESA_EEES9_SC_SE_Li256ELb1ELb1ELb0ELb0EEENS1_36VarlenDynamicPersistentTileSchedulerILi64ELi64ELi256ELi128ELb0ELb1ELb1ELb0ELb1ELb1EEEEEEEEEvNT_6ParamsE)
	.align		4
        /*0084*/ 	.word	index@(__assertfail)
	.align		4
        /*0088*/ 	.word	index@(_ZN7cutlass13device_kernelIN5flash11enable_sm90INS1_16FlashAttnFwdSm90INS1_25CollectiveMainloopFwdSm90ILi2EN4cute5tupleIJNS5_1CILi1EEES8_S8_EEENS6_IJNS7_ILi64EEESA_SA_EEELi512ENS_6half_tEfNS_4arch4Sm90ELb0ELb1ELb1ELb0ELb0ELb0ELb0ELb0ELb0ELb1ELb0ELb0EEENS1_21CollectiveEpilogueFwdINS6_IJSA_NS7_ILi512EEESA_EEES9_SC_SE_Li256ELb0ELb1ELb0ELb0EEENS1_30DynamicPersistentTileSchedulerILi256ELi128ELb0ELb1ELb1EEEEEEEEEvNT_6ParamsE)
	.align		4
        /*008c*/ 	.word	index@(__assertfail)
	.align		4
        /*0090*/ 	.word	index@(_ZN7cutlass13device_kernelIN5flash11enable_sm90INS1_16FlashAttnFwdSm90INS1_25CollectiveMainloopFwdSm90ILi2EN4cute5tupleIJNS5_1CILi1EEES8_S8_EEENS6_IJNS7_ILi64EEESA_SA_EEELi512ENS_6half_tEfNS_4arch4Sm90ELb0ELb1ELb1ELb0ELb0ELb0ELb1ELb0ELb0ELb1ELb0ELb0EEENS1_21CollectiveEpilogueFwdINS6_IJSA_NS7_ILi512EEESA_EEES9_SC_SE_Li256ELb0ELb1ELb0ELb0EEENS1_30DynamicPersistentTileSchedulerILi256ELi128ELb0ELb1ELb1EEEEEEEEEvNT_6ParamsE)
	.align		4
        /*0094*/ 	.word	index@(__assertfail)
	.align		4
        /*0098*/ 	.word	index@(_ZN7cutlass13device_kernelIN5flash11enable_sm90INS1_16FlashAttnFwdSm90INS1_25CollectiveMainloopFwdSm90ILi2EN4cute5tupleIJNS5_1CILi1EEES8_S8_EEENS6_IJNS7_ILi64EEESA_SA_EEELi512ENS_6half_tEfNS_4arch4Sm90ELb0ELb1ELb1ELb1ELb0ELb0ELb0ELb0ELb0ELb1ELb0ELb0EEENS1_21CollectiveEpilogueFwdINS6_IJSA_NS7_ILi512EEESA_EEES9_SC_SE_Li256ELb1ELb1ELb0ELb0EEENS1_36VarlenDynamicPersistentTileSchedulerILi64ELi64ELi256ELi128ELb0ELb1ELb1ELb1ELb0ELb1EEEEEEEEEvNT_6ParamsE)
	.align		4
        /*009c*/ 	.word	index@(__assertfail)
	.align		4
        /*00a0*/ 	.word	index@(_ZN7cutlass13device_kernelIN5flash11enable_sm90INS1_16FlashAttnFwdSm90INS1_25CollectiveMainloopFwdSm90ILi2EN4cute5tupleIJNS5_1CILi1EEES8_S8_EEENS6_IJNS7_ILi64EEESA_SA_EEELi512ENS_6half_tEfNS_4arch4Sm90ELb0ELb1ELb1ELb1ELb0ELb1ELb0ELb0ELb0ELb1ELb0ELb0EEENS1_21CollectiveEpilogueFwdINS6_IJSA_NS7_ILi512EEESA_EEES9_SC_SE_Li256ELb1ELb1ELb0ELb0EEENS1_36VarlenDynamicPersistentTileSchedulerILi64ELi64ELi256ELi128ELb0ELb1ELb1ELb1ELb0ELb1EEEEEEEEEvNT_6ParamsE)
	.align		4
        /*00a4*/ 	.word	index@(__assertfail)
	.align		4
        /*00a8*/ 	.word	index@(_ZN7cutlass13device_kernelIN5flash11enable_sm90INS1_16FlashAttnFwdSm90INS1_25CollectiveMainloopFwdSm90ILi2EN4cute5tupleIJNS5_1CILi1EEES8_S8_EEENS6_IJNS7_ILi64EEESA_SA_EEELi512ENS_6half_tEfNS_4arch4Sm90ELb0ELb1ELb1ELb1ELb0ELb0ELb1ELb0ELb0ELb1ELb0ELb0EEENS1_21CollectiveEpilogueFwdINS6_IJSA_NS7_ILi512EEESA_EEES9_SC_SE_Li256ELb1ELb1ELb0ELb0EEENS1_36VarlenDynamicPersistentTileSchedulerILi64ELi64ELi256ELi128ELb0ELb1ELb1ELb1ELb0ELb1EEEEEEEEEvNT_6ParamsE)
	.align		4
        /*00ac*/ 	.word	index@(__assertfail)
	.align		4
        /*00b0*/ 	.word	index@(_ZN7cutlass13device_kernelIN5flash11enable_sm90INS1_16FlashAttnFwdSm90INS1_25CollectiveMainloopFwdSm90ILi2EN4cute5tupleIJNS5_1CILi1EEES8_S8_EEENS6_IJNS7_ILi64EEESA_SA_EEELi512ENS_6half_tEfNS_4arch4Sm90ELb0ELb1ELb1ELb1ELb0ELb1ELb1ELb0ELb0ELb1ELb0ELb0EEENS1_21CollectiveEpilogueFwdINS6_IJSA_NS7_ILi512EEESA_EEES9_SC_SE_Li256ELb1ELb1ELb0ELb0EEENS1_36VarlenDynamicPersistentTileSchedulerILi64ELi64ELi256ELi128ELb0ELb1ELb1ELb1ELb0ELb1EEEEEEEEEvNT_6ParamsE)
	.align		4
        /*00b4*/ 	.word	index@(__assertfail)
	.align		4
        /*00b8*/ 	.word	index@(_ZN7cutlass13device_kernelIN5flash11enable_sm90INS1_16FlashAttnFwdSm90INS1_25CollectiveMainloopFwdSm90ILi2EN4cute5tupleIJNS5_1CILi1EEES8_S8_EEENS6_IJNS7_ILi64EEESA_SA_EEELi512ENS_6half_tEfNS_4arch4Sm90ELb1ELb0ELb1ELb0ELb0ELb0ELb0ELb0ELb0ELb1ELb0ELb0EEENS1_21CollectiveEpilogueFwdINS6_IJSA_NS7_ILi512EEESA_EEES9_SC_SE_Li256ELb0ELb1ELb0ELb0EEENS1_30DynamicPersistentTileSchedulerILi256ELi128ELb0ELb1ELb1EEEEEEEEEvNT_6ParamsE)
	.align		4
        /*00bc*/ 	.word	index@(__assertfail)
	.align		4
        /*00c0*/ 	.word	index@(_ZN7cutlass13device_kernelIN5flash11enable_sm90INS1_16FlashAttnFwdSm90INS1_25CollectiveMainloopFwdSm90ILi2EN4cute5tupleIJNS5_1CILi1EEES8_S8_EEENS6_IJNS7_ILi64EEESA_SA_EEELi512ENS_6half_tEfNS_4arch4Sm90ELb1ELb0ELb1ELb0ELb0ELb0ELb1ELb0ELb0ELb1ELb0ELb0EEENS1_21CollectiveEpilogueFwdINS6_IJSA_NS7_ILi512EEESA_EEES9_SC_SE_Li256ELb0ELb1ELb0ELb0EEENS1_30DynamicPersistentTileSchedulerILi256ELi128ELb0ELb1ELb1EEEEEEEEEvNT_6ParamsE)
	.align		4
        /*00c4*/ 	.word	index@(__assertfail)
	.align		4
        /*00c8*/ 	.word	index@(_ZN7cutlass13device_kernelIN5flash11enable_sm90INS1_16FlashAttnFwdSm90INS1_25CollectiveMainloopFwdSm90ILi2EN4cute5tupleIJNS5_1CILi1EEES8_S8_EEENS6_IJNS7_ILi64EEESA_SA_EEELi512ENS_6half_tEfNS_4arch4Sm90ELb1ELb0ELb1ELb1ELb0ELb0ELb0ELb0ELb0ELb1ELb0ELb0EEENS1_21CollectiveEpilogueFwdINS6_IJSA_NS7_ILi512EEESA_EEES9_SC_SE_Li256ELb1ELb1ELb0ELb0EEENS1_36VarlenDynamicPersistentTileSchedulerILi64ELi64ELi256ELi128ELb0ELb1ELb1ELb1ELb1ELb1EEEEEEEEEvNT_6ParamsE)
	.align		4
        /*00cc*/ 	.word	index@(__assertfail)
	.align		4
        /*00d0*/ 	.word	index@(_ZN7cutlass13device_kernelIN5flash11enable_sm90INS1_16FlashAttnFwdSm90INS1_25CollectiveMainloopFwdSm90ILi2EN4cute5tupleIJNS5_1CILi1EEES8_S8_EEENS6_IJNS7_ILi64EEESA_SA_EEELi512ENS_6half_tEfNS_4arch4Sm90ELb1ELb0ELb1ELb1ELb0ELb1ELb0ELb0ELb0ELb1ELb0ELb0EEENS1_21CollectiveEpilogueFwdINS6_IJSA_NS7_ILi512EEESA_EEES9_SC_SE_Li256ELb1ELb1ELb0ELb0EEENS1_36VarlenDynamicPersistentTileSchedulerILi64ELi64ELi256ELi128ELb0ELb1ELb1ELb1ELb1ELb1EEEEEEEEEvNT_6ParamsE)
	.align		4
        /*00d4*/ 	.word	index@(__assertfail)
	.align		4
        /*00d8*/ 	.word	index@(_ZN7cutlass13device_kernelIN5flash11enable_sm90INS1_16FlashAttnFwdSm90INS1_25CollectiveMainloopFwdSm90ILi2EN4cute5tupleIJNS5_1CILi1EEES8_S8_EEENS6_IJNS7_ILi64EEESA_SA_EEELi512ENS_6half_tEfNS_4arch4Sm90ELb1ELb0ELb1ELb1ELb0ELb0ELb1ELb0ELb0ELb1ELb0ELb0EEENS1_21CollectiveEpilogueFwdINS6_IJSA_NS7_ILi512EEESA_EEES9_SC_SE_Li256ELb1ELb1ELb0ELb0EEENS1_36VarlenDynamicPersistentTileSchedulerILi64ELi64ELi256ELi128ELb0ELb1ELb1ELb1ELb1ELb1EEEEEEEEEvNT_6ParamsE)
	.align		4
        /*00dc*/ 	.word	index@(__assertfail)
	.align		4
        /*00e0*/ 	.word	index@(_ZN7cutlass13device_kernelIN5flash11enable_sm90INS1_16FlashAttnFwdSm90INS1_25CollectiveMainloopFwdSm90ILi2EN4cute5tupleIJNS5_1CILi1EEES8_S8_EEENS6_IJNS7_ILi64EEESA_SA_EEELi512ENS_6half_tEfNS_4arch4Sm90ELb1ELb0ELb1ELb1ELb0ELb1ELb1ELb0ELb0ELb1ELb0ELb0EEENS1_21CollectiveEpilogueFwdINS6_IJSA_NS7_ILi512EEESA_EEES9_SC_SE_Li256ELb1ELb1ELb0ELb0EEENS1_36VarlenDynamicPersistentTileSchedulerILi64ELi64ELi256ELi128ELb0ELb1ELb1ELb1ELb1ELb1EEEEEEEEEvNT_6ParamsE)
	.align		4
        /*00e4*/ 	.word	index@(__assertfail)
	.align		4
        /*00e8*/ 	.word	index@(_ZN7cutlass13device_kernelIN5flash11enable_sm90INS1_16FlashAttnFwdSm90INS1_25CollectiveMainloopFwdSm90ILi2EN4cute5tupleIJNS5_1CILi1EEES8_S8_EEENS6_IJNS7_ILi128EEENS7_ILi96EEENS7_ILi64EEEEEELi256ENS_6half_tEfNS_4arch4Sm90ELb0ELb0ELb1ELb0ELb0ELb0ELb0ELb1ELb0ELb1ELb0ELb0EEENS1_21CollectiveEpilogueFwdINS6_IJSA_NS7_ILi256EEESB_EEES9_SE_SG_Li256ELb0ELb1ELb0ELb0EEENS1_29StaticPersistentTileSchedulerILb0EEEEEEEEEvNT_6ParamsE)
	.align		4
        /*00ec*/ 	.word	index@(__assertfail)
	.align		4
        /*00f0*/ 	.word	index@(_ZN7cutlass13device_kernelIN5flash11enable_sm90INS1_16FlashAttnFwdSm90INS1_25CollectiveMainloopFwdSm90ILi2EN4cute5tupleIJNS5_1CILi1EEES8_S8_EEENS6_IJNS7_ILi128EEENS7_ILi96EEENS7_ILi64EEEEEELi256ENS_6half_tEfNS_4arch4Sm90ELb0ELb0ELb1ELb0ELb0ELb0ELb1ELb1ELb0ELb1ELb0ELb0EEENS1_21CollectiveEpilogueFwdINS6_IJSA_NS7_ILi256EEESB_EEES9_SE_SG_Li256ELb0ELb1ELb0ELb0EEENS1_29StaticPersistentTileSchedulerILb0EEEEEEEEEvNT_6ParamsE)
	.align		4
        /*00f4*/ 	.word	index@(__assertfail)
	.align		4
        /*00f8*/ 	.word	index@(_ZN7cutlass13device_kernelIN5flash11enable_sm90INS1_16FlashAttnFwdSm90INS1_25CollectiveMainloopFwdSm90ILi2EN4cute5tupleIJNS5_1CILi1EEES8_S8_EEENS6_IJNS7_ILi128EEENS7_ILi96EEENS7_ILi64EEEEEELi256ENS_6half_tEfNS_4arch4Sm90ELb0ELb0ELb1ELb1ELb0ELb0ELb0ELb1ELb0ELb1ELb0ELb0EEENS1_21CollectiveEpilogueFwdINS6_IJSA_NS7_ILi256EEESB_EEES9_SE_SG_Li256ELb1ELb1ELb0ELb0EEENS1_36VarlenDynamicPersistentTileSchedulerILi128ELi96ELi256ELi128ELb0ELb1ELb1ELb0ELb1ELb1EEEEEEEEEvNT_6ParamsE)
	.align		4
        /*00fc*/ 	.word	index@(__assertfail)
	.align		4
        /*0100*/ 	.word	index@(_ZN7cutlass13device_kernelIN5flash11enable_sm90INS1_16FlashAttnFwdSm90INS1_25CollectiveMainloopFwdSm90ILi2EN4cute5tupleIJNS5_1CILi1EEES8_S8_EEENS6_IJNS7_ILi128EEENS7_ILi96EEENS7_ILi64EEEEEELi256ENS_6half_tEfNS_4arch4Sm90ELb0ELb0ELb1ELb1ELb0ELb1ELb0ELb1ELb0ELb1ELb0ELb0EEENS1_21CollectiveEpilogueFwdINS6_IJSA_NS7_ILi256EEESB_EEES9_SE_SG_Li256ELb1ELb1ELb0ELb0EEENS1_36VarlenDynamicPersistentTileSchedulerILi128ELi96ELi256ELi128ELb0ELb1ELb1ELb0ELb1ELb1EEEEEEEEEvNT_6ParamsE)
	.align		4
        /*0104*/ 	.word	index@(__assertfail)
	.align		4
        /*0108*/ 	.word	index@(_ZN7cutlass13device_kernelIN5flash11enable_sm90INS1_16FlashAttnFwdSm90INS1_25CollectiveMainloopFwdSm90ILi2EN4cute5tupleIJNS5_1CILi1EEES8_S8_EEENS6_IJNS7_ILi128EEENS7_ILi96EEENS7_ILi64EEEEEELi256ENS_6half_tEfNS_4arch4Sm90ELb0ELb0ELb1ELb1ELb0ELb0ELb1ELb1ELb0ELb1ELb0ELb0EEENS1_21CollectiveEpilogueFwdINS6_IJSA_NS7_ILi256EEESB_EEES9_SE_SG_Li256ELb1ELb1ELb0ELb0EEENS1_36VarlenDynamicPersistentTileSchedulerILi128ELi96ELi256ELi128ELb0ELb1ELb1ELb0ELb1ELb1EEEEEEEEEvNT_6ParamsE)
	.align		4
        /*010c*/ 	.word	index@(__assertfail)
	.align		4
        /*0110*/ 	.word	index@(_ZN7cutlass13device_kernelIN5flash11enable_sm90INS1_16FlashAttnFwdSm90INS1_25CollectiveMainloopFwdSm90ILi2EN4cute5tupleIJNS5_1CILi1EEES8_S8_EEENS6_IJNS7_ILi128EEENS7_ILi96EEENS7_ILi64EEEEEELi256ENS_6half_tEfNS_4arch4Sm90ELb0ELb0ELb1ELb1ELb0ELb1ELb1ELb1ELb0ELb1ELb0ELb0EEENS1_21CollectiveEpilogueFwdINS6_IJSA_NS7_ILi256EEESB_EEES9_SE_SG_Li256ELb1ELb1ELb0ELb0EEENS1_36VarlenDynamicPersistentTileSchedulerILi128ELi96ELi256ELi128ELb0ELb1ELb1ELb0ELb1ELb1EEEEEEEEEvNT_6ParamsE)
	.align		4
        /*0114*/ 	.word	index@(__assertfail)
	.align		4
        /*0118*/ 	.word	index@(_ZN7cutlass13device_kernelIN5flash11enable_sm90INS1_16FlashAttnFwdSm90INS1_25CollectiveMainloopFwdSm90ILi2EN4cute5tupleIJNS5_1CILi1EEES8_S8_EEENS6_IJNS7_ILi128EEENS7_ILi96EEENS7_ILi64EEEEEELi256ENS_6half_tEfNS_4arch4Sm90ELb0ELb1ELb1ELb0ELb0ELb0ELb0ELb1ELb0ELb1ELb0ELb0EEENS1_21CollectiveEpilogueFwdINS6_IJSA_NS7_ILi256EEESB_EEES9_SE_SG_Li256ELb0ELb1ELb0ELb0EEENS1_30DynamicPersistentTileSchedulerILi256ELi128ELb0ELb1ELb1EEEEEEEEEvNT_6ParamsE)
	.align		4
        /*011c*/ 	.word	index@(__assertfail)
	.align		4
        /*0120*/ 	.word	index@(_ZN7cutlass13device_kernelIN5flash11enable_sm90INS1_16FlashAttnFwdSm90INS1_25CollectiveMainloopFwdSm90ILi2EN4cute5tupleIJNS5_1CILi1EEES8_S8_EEENS6_IJNS7_ILi128EEENS7_ILi96EEENS7_ILi64EEEEEELi256ENS_6half_tEfNS_4arch4Sm90ELb0ELb1ELb1ELb0ELb0ELb0ELb1ELb1ELb0ELb1ELb0ELb0EEENS1_21CollectiveEpilogueFwdINS6_IJSA_NS7_ILi256EEESB_EEES9_SE_SG_Li256ELb0ELb1ELb0ELb0EEENS1_30DynamicPersistentTileSchedulerILi256ELi128ELb0ELb1ELb1EEEEEEEEEvNT_6ParamsE)
	.align		4
        /*0124*/ 	.word	index@(__assertfail)
	.align		4
        /*0128*/ 	.word	index@(_ZN7cutlass13device_kernelIN5flash11enable_sm90INS1_16FlashAttnFwdSm90INS1_25CollectiveMainloopFwdSm90ILi2EN4cute5tupleIJNS5_1CILi1EEES8_S8_EEENS6_IJNS7_ILi128EEENS7_ILi96EEENS7_ILi64EEEEEELi256ENS_6half_tEfNS_4arch4Sm90ELb0ELb1ELb1ELb1ELb0ELb0ELb0ELb1ELb0ELb1ELb0ELb0EEENS1_21CollectiveEpilogueFwdINS6_IJSA_NS7_ILi256EEESB_EEES9_SE_SG_Li256ELb1ELb1ELb0ELb0EEENS1_36VarlenDynamicPersistentTileSchedulerILi128ELi96ELi256ELi128ELb0ELb1ELb1ELb1ELb0ELb1EEEEEEEEEvNT_6ParamsE)
	.align		4
        /*012c*/ 	.word	index@(__assertfail)
	.align		4
        /*0130*/ 	.word	index@(_ZN7cutlass13device_kernelIN5flash11enable_sm90INS1_16FlashAttnFwdSm90INS1_25CollectiveMainloopFwdSm90ILi2EN4cute5tupleIJNS5_1CILi1EEES8_S8_EEENS6_IJNS7_ILi128EEENS7_ILi96EEENS7_ILi64EEEEEELi256ENS_6half_tEfNS_4arch4Sm90ELb0ELb1ELb1ELb1ELb0ELb1ELb0ELb1ELb0ELb1ELb0ELb0EEENS1_21CollectiveEpilogueFwdINS6_IJSA_NS7_ILi256EEESB_EEES9_SE_SG_Li256ELb1ELb1ELb0ELb0EEENS1_36VarlenDynamicPersistentTileSchedulerILi128ELi96ELi256ELi128ELb0ELb1ELb1ELb1ELb0ELb1EEEEEEEEEvNT_6ParamsE)
	.align		4
        /*0134*/ 	.word	index@(__assertfail)
	.align		4
        /*0138*/ 	.word	index@(_ZN7cutlass13device_kernelIN5flash11enable_sm90INS1_16FlashAttnFwdSm90INS1_25CollectiveMainloopFwdSm90ILi2EN4cute5tupleIJNS5_1CILi1EEES8_S8_EEENS6_IJNS7_ILi128EEENS7_ILi96EEENS7_ILi64EEEEEELi256ENS_6half_tEfNS_4arch4Sm90ELb0ELb1ELb1ELb1ELb0ELb0ELb1ELb1ELb0ELb1ELb0ELb0EEENS1_21CollectiveEpilogueFwdINS6_IJSA_NS7_ILi256EEESB_EEES9_SE_SG_Li256ELb1ELb1ELb0ELb0EEENS1_36VarlenDynamicPersistentTileSchedulerILi128ELi96ELi256ELi128ELb0ELb1ELb1ELb1ELb0ELb1EEEEEEEEEvNT_6ParamsE)
	.align		4
        /*013c*/ 	.word	index@(__assertfail)
	.align		4
        /*0140*/ 	.word	index@(_ZN7cutlass13device_kernelIN5flash11enable_sm90INS1_16FlashAttnFwdSm90INS1_25CollectiveMainloopFwdSm90ILi2EN4cute5tupleIJNS5_1CILi1EEES8_S8_EEENS6_IJNS7_ILi128EEENS7_ILi96EEENS7_ILi64EEEEEELi256ENS_6half_tEfNS_4arch4Sm90ELb0ELb1ELb1ELb1ELb0ELb1ELb1ELb1ELb0ELb1ELb0ELb0EEENS1_21CollectiveEpilogueFwdINS6_IJSA_NS7_ILi256EEESB_EEES9_SE_SG_Li256ELb1ELb1ELb0ELb0EEENS1_36VarlenDynamicPersistentTileSchedulerILi128ELi96ELi256ELi128ELb0ELb1ELb1ELb1ELb0ELb1EEEEEEEEEvNT_6ParamsE)
	.align		4
        /*0144*/ 	.word	index@(__assertfail)
	.align		4
        /*0148*/ 	.word	index@(_ZN7cutlass13device_kernelIN5flash11enable_sm90INS1_16FlashAttnFwdSm90INS1_25CollectiveMainloopFwdSm90ILi2EN4cute5tupleIJNS5_1CILi1EEES8_S8_EEENS6_IJNS7_ILi128EEENS7_ILi96EEENS7_ILi64EEEEEELi256ENS_6half_tEfNS_4arch4Sm90ELb1ELb0ELb1ELb0ELb0ELb0ELb0ELb1ELb0ELb1ELb0ELb0EEENS1_21CollectiveEpilogueFwdINS6_IJSA_NS7_ILi256EEESB_EEES9_SE_SG_Li256ELb0ELb1ELb0ELb0EEENS1_30DynamicPersistentTileSchedulerILi256ELi128ELb0ELb1ELb1EEEEEEEEEvNT_6ParamsE)
	.align		4
        /*014c*/ 	.word	index@(__assertfail)
	.align		4
        /*0150*/ 	.word	index@(_ZN7cutlass13device_kernelIN5flash11enable_sm90INS1_16FlashAttnFwdSm90INS1_25CollectiveMainloopFwdSm90ILi2EN4cute5tupleIJNS5_1CILi1EEES8_S8_EEENS6_IJNS7_ILi128EEENS7_ILi96EEENS7_ILi64EEEEEELi256ENS_6half_tEfNS_4arch4Sm90ELb1ELb0ELb1ELb0ELb0ELb0ELb1ELb1ELb0ELb1ELb0ELb0EEENS1_21CollectiveEpilogueFwdINS6_IJSA_NS7_ILi256EEESB_EEES9_SE_SG_Li256ELb0ELb1ELb0ELb0EEENS1_30DynamicPersistentTileSchedulerILi256ELi128ELb0ELb1ELb1EEEEEEEEEvNT_6ParamsE)
	.align		4
        /*0154*/ 	.word	index@(__assertfail)
	.align		4
        /*0158*/ 	.word	index@(_ZN7cutlass13device_kernelIN5flash11enable_sm90INS1_16FlashAttnFwdSm90INS1_25CollectiveMainloopFwdSm90ILi2EN4cute5tupleIJNS5_1CILi1EEES8_S8_EEENS6_IJNS7_ILi128EEENS7_ILi96EEENS7_ILi64EEEEEELi256ENS_6half_tEfNS_4arch4Sm90ELb1ELb0ELb1ELb1ELb0ELb0ELb0ELb1ELb0ELb1ELb0ELb0EEENS1_21CollectiveEpilogueFwdINS6_IJSA_NS7_ILi256EEESB_EEES9_SE_SG_Li256ELb1ELb1ELb0ELb0EEENS1_36VarlenDynamicPersistentTileSchedulerILi128ELi96ELi256ELi128ELb0ELb1ELb1ELb1ELb1ELb1EEEEEEEEEvNT_6ParamsE)
	.align		4
        /*015c*/ 	.word	index@(__assertfail)
	.align		4
        /*0160*/ 	.word	index@(_ZN7cutlass13device_kernelIN5flash11enable_sm90INS1_16FlashAttnFwdSm90INS1_25CollectiveMainloopFwdSm90ILi2EN4cute5tupleIJNS5_1CILi1EEES8_S8_EEENS6_IJNS7_ILi128EEENS7_ILi96EEENS7_ILi64EEEEEELi256ENS_6half_tEfNS_4arch4Sm90ELb1ELb0ELb1ELb1ELb0ELb1ELb0ELb1ELb0ELb1ELb0ELb0EEENS1_21CollectiveEpilogueFwdINS6_IJSA_NS7_ILi256EEESB_EEES9_SE_SG_Li256ELb1ELb1ELb0ELb0EEENS1_36VarlenDynamicPersistentTileSchedulerILi128ELi96ELi256ELi128ELb0ELb1ELb1ELb1ELb1ELb1EEEEEEEEEvNT_6ParamsE)
	.align		4
        /*0164*/ 	.word	index@(__assertfail)
	.align		4
        /*0168*/ 	.word	index@(_ZN7cutlass13device_kernelIN5flash11enable_sm90INS1_16FlashAttnFwdSm90INS1_25CollectiveMainloopFwdSm90ILi2EN4cute5tupleIJNS5_1CILi1EEES8_S8_EEENS6_IJNS7_ILi128EEENS7_ILi96EEENS7_ILi64EEEEEELi256ENS_6half_tEfNS_4arch4Sm90ELb1ELb0ELb1ELb1ELb0ELb0ELb1ELb1ELb0ELb1ELb0ELb0EEENS1_21CollectiveEpilogueFwdINS6_IJSA_NS7_ILi256EEESB_EEES9_SE_SG_Li256ELb1ELb1ELb0ELb0EEENS1_36VarlenDynamicPersistentTileSchedulerILi128ELi96ELi256ELi128ELb0ELb1ELb1ELb1ELb1ELb1EEEEEEEEEvNT_6ParamsE)
	.align		4
        /*016c*/ 	.word	index@(__assertfail)
	.align		4
        /*0170*/ 	.word	index@(_ZN7cutlass13device_kernelIN5flash11enable_sm90INS1_16FlashAttnFwdSm90INS1_25CollectiveMainloopFwdSm90ILi2EN4cute5tupleIJNS5_1CILi1EEES8_S8_EEENS6_IJNS7_ILi128EEENS7_ILi96EEENS7_ILi64EEEEEELi256ENS_6half_tEfNS_4arch4Sm90ELb1ELb0ELb1ELb1ELb0ELb1ELb1ELb1ELb0ELb1ELb0ELb0EEENS1_21CollectiveEpilogueFwdINS6_IJSA_NS7_ILi256EEESB_EEES9_SE_SG_Li256ELb1ELb1ELb0ELb0EEENS1_36VarlenDynamicPersistentTileSchedulerILi128ELi96ELi256ELi128ELb0ELb1ELb1ELb1ELb1ELb1EEEEEEEEEvNT_6ParamsE)
	.align		4
        /*0174*/ 	.word	index@(__assertfail)
	.align		4
        /*0178*/ 	.word	0x00000000
	.align		4
        /*017c*/ 	.word	0xfffffffe
	.align		4
        /*0180*/ 	.word	0x00000000
	.align		4
        /*0184*/ 	.word	0xfffffffd
	.align		4
        /*0188*/ 	.word	0x00000000
	.align		4
        /*018c*/ 	.word	0xfffffffc


//--------------------- .nv.constant4             --------------------------
	.section	.nv.constant4,"a",@progbits
	.align	8
	.align		8
.nv.constant4:
        /*0000*/ 	.dword	__assertfail
	.align		8
        /*0008*/ 	.dword	__unnamed_1
	.align		8
        /*0010*/ 	.dword	__unnamed_2
	.align		8
        /*0018*/ 	.dword	__unnamed_3
	.align		8
        /*0020*/ 	.dword	__unnamed_4
	.align		8
        /*0028*/ 	.dword	__unnamed_5
	.align		8
        /*0030*/ 	.dword	__unnamed_6
	.align		8
        /*0038*/ 	.dword	__unnamed_7
	.align		8
        /*0040*/ 	.dword	__unnamed_8
	.align		8
        /*0048*/ 	.dword	__unnamed_9
	.align		8
        /*0050*/ 	.dword	__unnamed_10
	.align		8
        /*0058*/ 	.dword	__unnamed_11
	.align		8
        /*0060*/ 	.dword	__unnamed_12
	.align		8
        /*0068*/ 	.dword	__unnamed_13
	.align		8
        /*0070*/ 	.dword	__unnamed_14
	.align		8
        /*0078*/ 	.dword	__unnamed_15
	.align		8
        /*0080*/ 	.dword	__unnamed_16
	.align		8
        /*0088*/ 	.dword	__unnamed_17
	.align		8
        /*0090*/ 	.dword	__unnamed_18
	.align		8
        /*0098*/ 	.dword	__unnamed_19
	.align		8
        /*00a0*/ 	.dword	__unnamed_20
	.align		8
        /*00a8*/ 	.dword	__unnamed_21
	.align		8
        /*00b0*/ 	.dword	__unnamed_22
	.align		8
        /*00b8*/ 	.dword	__unnamed_23
	.align		8
        /*00c0*/ 	.dword	_ZN83_INTERNAL_83ca92c2_47_flash_fwd_hdimdiff_fp16_softcap_packgqa_sm90_cu_c784774a_35344cuda3std3__45__cpo5beginE
	.align		8
        /*00c8*/ 	.dword	_ZN83_INTERNAL_83ca92c2_47_flash_fwd_hdimdiff_fp16_softcap_packgqa_sm90_cu_c784774a_35344cuda3std3__45__cpo3endE
	.align		8
        /*00d0*/ 	.dword	_ZN83_INTERNAL_83ca92c2_47_flash_fwd_hdimdiff_fp16_softcap_packgqa_sm90_cu_c784774a_35344cuda3std3__45__cpo6cbeginE
	.align		8
        /*00d8*/ 	.dword	_ZN83_INTERNAL_83ca92c2_47_flash_fwd_hdimdiff_fp16_softcap_packgqa_sm90_cu_c784774a_35344cuda3std3__45__cpo4cendE
	.align		8
        /*00e0*/ 	.dword	_ZN83_INTERNAL_83ca92c2_47_flash_fwd_hdimdiff_fp16_softcap_packgqa_sm90_cu_c784774a_35344cuda3std3__485_GLOBAL__N__83ca92c2_47_flash_fwd_hdimdiff_fp16_softcap_packgqa_sm90_cu_c784774a_35346ignoreE
	.align		8
        /*00e8*/ 	.dword	_ZN83_INTERNAL_83ca92c2_47_flash_fwd_hdimdiff_fp16_softcap_packgqa_sm90_cu_c784774a_35344cuda3std3__419piecewise_constructE
	.align		8
        /*00f0*/ 	.dword	_ZN83_INTERNAL_83ca92c2_47_flash_fwd_hdimdiff_fp16_softcap_packgqa_sm90_cu_c784774a_35344cuda3std3__48in_placeE
	.align		8
        /*00f8*/ 	.dword	_ZN83_INTERNAL_83ca92c2_47_flash_fwd_hdimdiff_fp16_softcap_packgqa_sm90_cu_c784774a_35344cuda3std6ranges3__45__cpo4swapE
	.align		8
        /*0100*/ 	.dword	_ZN83_INTERNAL_83ca92c2_47_flash_fwd_hdimdiff_fp16_softcap_packgqa_sm90_cu_c784774a_35344cuda3std6ranges3__45__cpo9iter_moveE
	.align		8
        /*0108*/ 	.dword	_ZN83_INTERNAL_83ca92c2_47_flash_fwd_hdimdiff_fp16_softcap_packgqa_sm90_cu_c784774a_35344cute7productE
	.align		8
        /*0110*/ 	.dword	_ZN83_INTERNAL_83ca92c2_47_flash_fwd_hdimdiff_fp16_softcap_packgqa_sm90_cu_c784774a_35344cute1_E
	.align		8
        /*0118*/ 	.dword	$str$23
	.align		8
        /*0120*/ 	.dword	$str$24


//--------------------- .text._ZN7cutlass13device_kernelIN5flash11enable_sm90INS1_16FlashAttnFwdSm90INS1_25CollectiveMainloopFwdSm90ILi2EN4cute5tupleIJNS5_1CILi1EEES8_S8_EEENS6_IJNS7_ILi128EEESA_NS7_ILi192EEEEEELi128ENS_6half_tEfNS_4arch4Sm90ELb0ELb0ELb1ELb0ELb0ELb0ELb0ELb1ELb1ELb1ELb0ELb0EEENS1_21CollectiveEpilogueFwdINS6_IJSA_SA_SA_EEES9_SD_SF_Li256ELb0ELb1ELb0ELb0EEENS1_29StaticPersistentTileSchedulerILb0EEEEEEEEEvNT_6ParamsE --------------------------
	.section	.text._ZN7cutlass13device_kernelIN5flash11enable_sm90INS1_16FlashAttnFwdSm90INS1_25CollectiveMainloopFwdSm90ILi2EN4cute5tupleIJNS5_1CILi1EEES8_S8_EEENS6_IJNS7_ILi128EEESA_NS7_ILi192EEEEEELi128ENS_6half_tEfNS_4arch4Sm90ELb0ELb0ELb1ELb0ELb0ELb0ELb0ELb1ELb1ELb1ELb0ELb0EEENS1_21CollectiveEpilogueFwdINS6_IJSA_SA_SA_EEES9_SD_SF_Li256ELb0ELb1ELb0ELb0EEENS1_29StaticPersistentTileSchedulerILb0EEEEEEEEEvNT_6ParamsE,"ax",@progbits
	.align	128
.text._ZN7cutlass13device_kernelIN5flash11enable_sm90INS1_16FlashAttnFwdSm90INS1_25CollectiveMainloopFwdSm90ILi2EN4cute5tupleIJNS5_1CILi1EEES8_S8_EEENS6_IJNS7_ILi128EEESA_NS7_ILi192EEEEEELi128ENS_6half_tEfNS_4arch4Sm90ELb0ELb0ELb1ELb0ELb0ELb0ELb0ELb1ELb1ELb1ELb0ELb0EEENS1_21CollectiveEpilogueFwdINS6_IJSA_SA_SA_EEES9_SD_SF_Li256ELb0ELb1ELb0ELb0EEENS1_29StaticPersistentTileSchedulerILb0EEEEEEEEEvNT_6ParamsE:
        .type           _ZN7cutlass13device_kernelIN5flash11enable_sm90INS1_16FlashAttnFwdSm90INS1_25CollectiveMainloopFwdSm90ILi2EN4cute5tupleIJNS5_1CILi1EEES8_S8_EEENS6_IJNS7_ILi128EEESA_NS7_ILi192EEEEEELi128ENS_6half_tEfNS_4arch4Sm90ELb0ELb0ELb1ELb0ELb0ELb0ELb0ELb1ELb1ELb1ELb0ELb0EEENS1_21CollectiveEpilogueFwdINS6_IJSA_SA_SA_EEES9_SD_SF_Li256ELb0ELb1ELb0ELb0EEENS1_29StaticPersistentTileSchedulerILb0EEEEEEEEEvNT_6ParamsE,@function
        .size           _ZN7cutlass13device_kernelIN5flash11enable_sm90INS1_16FlashAttnFwdSm90INS1_25CollectiveMainloopFwdSm90ILi2EN4cute5tupleIJNS5_1CILi1EEES8_S8_EEENS6_IJNS7_ILi128EEESA_NS7_ILi192EEEEEELi128ENS_6half_tEfNS_4arch4Sm90ELb0ELb0ELb1ELb0ELb0ELb0ELb0ELb1ELb1ELb1ELb0ELb0EEENS1_21CollectiveEpilogueFwdINS6_IJSA_SA_SA_EEES9_SD_SF_Li256ELb0ELb1ELb0ELb0EEENS1_29StaticPersistentTileSchedulerILb0EEEEEEEEEvNT_6ParamsE,(.L_x_15274 - _ZN7cutlass13device_kernelIN5flash11enable_sm90INS1_16FlashAttnFwdSm90INS1_25CollectiveMainloopFwdSm90ILi2EN4cute5tupleIJNS5_1CILi1EEES8_S8_EEENS6_IJNS7_ILi128EEESA_NS7_ILi192EEEEEELi128ENS_6half_tEfNS_4arch4Sm90ELb0ELb0ELb1ELb0ELb0ELb0ELb0ELb1ELb1ELb1ELb0ELb0EEENS1_21CollectiveEpilogueFwdINS6_IJSA_SA_SA_EEES9_SD_SF_Li256ELb0ELb1ELb0ELb0EEENS1_29StaticPersistentTileSchedulerILb0EEEEEEEEEvNT_6ParamsE)
        .other          _ZN7cutlass13device_kernelIN5flash11enable_sm90INS1_16FlashAttnFwdSm90INS1_25CollectiveMainloopFwdSm90ILi2EN4cute5tupleIJNS5_1CILi1EEES8_S8_EEENS6_IJNS7_ILi128EEESA_NS7_ILi192EEEEEELi128ENS_6half_tEfNS_4arch4Sm90ELb0ELb0ELb1ELb0ELb0ELb0ELb0ELb1ELb1ELb1ELb0ELb0EEENS1_21CollectiveEpilogueFwdINS6_IJSA_SA_SA_EEES9_SD_SF_Li256ELb0ELb1ELb0ELb0EEENS1_29StaticPersistentTileSchedulerILb0EEEEEEEEEvNT_6ParamsE,@"STO_CUDA_ENTRY STV_DEFAULT"
_ZN7cutlass13device_kernelIN5flash11enable_sm90INS1_16FlashAttnFwdSm90INS1_25CollectiveMainloopFwdSm90ILi2EN4cute5tupleIJNS5_1CILi1EEES8_S8_EEENS6_IJNS7_ILi128EEESA_NS7_ILi192EEEEEELi128ENS_6half_tEfNS_4arch4Sm90ELb0ELb0ELb1ELb0ELb0ELb0ELb0ELb1ELb1ELb1ELb0ELb0EEENS1_21CollectiveEpilogueFwdINS6_IJSA_SA_SA_EEES9_SD_SF_Li256ELb0ELb1ELb0ELb0EEENS1_29StaticPersistentTileSchedulerILb0EEEEEEEEEvNT_6ParamsE:
[----:B------:R-:W0:Y:S02]  /*0000*/  LDC R1, c[0x0][0x28] ;  /* 0x00000a00ff017b82 */ /* 0x000e240000000800 */
[----:B0-----:R-:W-:Y:S01]  /*0010*/  VIADD R1, R1, 0xffffffc8 ;  /* 0xffffffc801017836 */ /* 0x001fe20000000000 */
[----:B------:R-:W0:Y:S01]  /*0020*/  S2R R0, SR_TID.X ;  /* 0x0000000000007919 */ /* 0x000e220000002100 */
[----:B------:R-:W-:Y:S01]  /*0030*/  ELECT P0, URZ, PT ;  /* 0x00000000003f782f */ /* 0x000fe20003800000 */
[----:B------:R-:W-:Y:S01]  /*0040*/  BSSY B0, `(.L_x_0) ;  /* 0x000000d000007945 */ /* 0x000fe20003800000 */
[----:B0-----:R-:W-:-:S05]  /*0050*/  SHF.R.U32.HI R2, RZ, 0x5, R0 ;  /* 0x00000005ff027819 */ /* 0x001fca0000011600 */
[----:B------:R-:W0:Y:S02]  /*0060*/  SHFL.IDX PT, R3, R2, RZ, 0x1f ;  /* 0x00001fff02037589 */ /* 0x000e2400000e0000 */
[----:B0-----:R-:W-:-:S13]  /*0070*/  ISETP.EQ.AND P0, PT, R3, RZ, P0 ;  /* 0x000000ff0300720c */ /* 0x001fda0000702270 */
[----:B------:R-:W-:Y:S05]  /*0080*/  @!P0 BRA `(.L_x_1) ;  /* 0x0000000000208947 */ /* 0x000fea0003800000 */
[----:B------:R-:W-:Y:S02]  /*0090*/  ULDC.64 UR4, c[0x0][0x198] ;  /* 0x0000660000047ab9 */ /* 0x000fe40000000a00 */
[----:B------:R-:W-:Y:S02]  /*00a0*/  UIADD3 UR6, UP0, UR4, 0x370, URZ ;  /* 0x0000037004067890 */ /* 0x000fe4000ff1e03f */
[----:B------:R-:W-:Y:S02]  /*00b0*/  UIADD3 UR4, UP1, UR4, 0x470, URZ ;  /* 0x0000047004047890 */ /* 0x000fe4000ff3e03f */
[----:B------:R-:W-:Y:S02]  /*00c0*/  UIADD3.X UR7, URZ, UR5, URZ, UP0, !UPT ;  /* 0x000000053f077290 */ /* 0x000fe400087fe43f */
[----:B------:R-:W-:-:S07]  /*00d0*/  UIADD3.X UR5, URZ, UR5, URZ, UP1, !UPT ;  /* 0x000000053f057290 */ /* 0x000fce0008ffe43f */
[----:B------:R0:W-:Y:S02]  /*00e0*/  UTMACCTL.PF [UR6] ;  /* 0x00000000060079b9 */ /* 0x0001e40008040000 */
[----:B------:R0:W-:Y:S02]  /*00f0*/  UTMACCTL.PF [UR4] ;  /* 0x00000000040079b9 */ /* 0x0001e40008040000 */
[----:B0-----:R-:W-:Y:S01]  /*0100*/  NOP ;  /* 0x0000000000007918 */ /* 0x001fe20000000000 */
.L_x_1:
[----:B------:R-:W-:Y:S05]  /*0110*/  BSYNC B0 ;  /* 0x0000000000007941 */ /* 0x000fea0003800000 */
.L_x_0:
[----:B------:R-:W-:Y:S01]  /*0120*/  VOTEU.ANY UP0, P0 ;  /* 0x00000000003f7886 */ /* 0x000fe20000000100 */
[----:B------:R-:W0:Y:S01]  /*0130*/  SHFL.IDX PT, R3, R2, RZ, 0x1f ;  /* 0x00001fff02037589 */ /* 0x000e2200000e0000 */
[----:B------:R-:W-:Y:S01]  /*0140*/  UMOV UR4, 0x80 ;  /* 0x0000008000047882 */ /* 0x000fe20000000000 */
[----:B------:R-:W-:Y:S01]  /*0150*/  UMOV UR7, 0x100 ;  /* 0x0000010000077882 */ /* 0x000fe20000000000 */
[----:B------:R-:W-:Y:S01]  /*0160*/  VOTEU.ANY UP1, P0 ;  /* 0x00000000003f7886 */ /* 0x000fe20000020100 */
[----:B------:R-:W1:Y:S01]  /*0170*/  @UP0 S2UR UR8, SR_CgaCtaId ;  /* 0x00000000000809c3 */ /* 0x000e620000008800 */
[----:B------:R-:W-:Y:S01]  /*0180*/  @UP0 UMOV UR6, 0x400 ;  /* 0x0000040000060882 */ /* 0x000fe20000000000 */
[----:B------:R-:W-:-:S04]  /*0190*/  @UP0 UIADD3 UR4, -UR4, 0x100000, URZ ;  /* 0x0010000004040890 */ /* 0x000fc8000fffe13f */
[----:B------:R-:W-:Y:S02]  /*01a0*/  @UP0 USHF.L.U32 UR5, UR4, 0xb, URZ ;  /* 0x0000000b04050899 */ /* 0x000fe4000800063f */
[----:B------:R-:W-:Y:S01]  /*01b0*/  @UP0 USHF.L.U32 UR4, UR4, 0x1, URZ ;  /* 0x0000000104040899 */ /* 0x000fe2000800063f */
[----:B0-----:R-:W-:Y:S02]  /*01c0*/  ISETP.NE.AND P1, PT, R3, RZ, PT ;  /* 0x000000ff0300720c */ /* 0x001fe40003f25270 */
[----:B------:R-:W-:Y:S01]  /*01d0*/  SHF.R.U32.HI R3, RZ, 0x7, R0 ;  /* 0x00000007ff037819 */ /* 0x000fe20000011600 */
[----:B-1----:R-:W-:Y:S02]  /*01e0*/  @UP0 ULEA UR8, UR8, UR6, 0x18 ;  /* 0x0000000608080291 */ /* 0x002fe4000f8ec03f */
[----:B------:R-:W-:-:S04]  /*01f0*/  @UP0 UIADD3 UR6, -UR7, 0x100000, URZ ;  /* 0x0010000007060890 */ /* 0x000fc8000fffe13f */
[----:B------:R-:W-:Y:S02]  /*0200*/  @UP0 USHF.L.U32 UR7, UR6, 0xb, URZ ;  /* 0x0000000b06070899 */ /* 0x000fe4000800063f */
[----:B------:R-:W-:Y:S01]  /*0210*/  @UP0 USHF.L.U32 UR6, UR6, 0x1, URZ ;  /* 0x0000000106060899 */ /* 0x000fe2000800063f */
[----:B------:R-:W-:Y:S01]  /*0220*/  VOTEU.ANY UP0, P0 ;  /* 0x00000000003f7886 */ /* 0x000fe20000000100 */
[----:B------:R-:W0:Y:S04]  /*0230*/  SHFL.IDX PT, R3, R3, RZ, 0x1f ;  /* 0x00001fff03037589 */ /* 0x000e2800000e0000 */
[----:B------:R-:W1:Y:S02]  /*0240*/  FENCE.VIEW.ASYNC.S ;  /* 0x00000000000073c6 */ /* 0x000e640000000000 */
[----:B-1----:R1:W2:Y:S04]  /*0250*/  @UP0 SYNCS.EXCH.64 URZ, [UR8+0x34800], UR4 ;  /* 0x03480004083f05b2 */ /* 0x0022a80008000100 */
[----:B------:R1:W3:Y:S01]  /*0260*/  @UP1 SYNCS.EXCH.64 URZ, [UR8+0x34820], UR6 ;  /* 0x03482006083f15b2 */ /* 0x0002e20008000100 */
[----:B------:R-:W-:Y:S05]  /*0270*/  @P1 BRA `(.L_x_2) ;  /* 0x0000000000481947 */ /* 0x000fea0003800000 */
[----:B-1----:R-:W1:Y:S01]  /*0280*/  S2UR UR5, SR_CgaCtaId ;  /* 0x00000000000579c3 */ /* 0x002e620000008800 */
[----:B------:R-:W-:Y:S01]  /*0290*/  UMOV UR4, 0x400 ;  /* 0x0000040000047882 */ /* 0x000fe20000000000 */
[----:B------:R-:W-:Y:S01]  /*02a0*/  UMOV UR6, 0x1 ;  /* 0x0000000100067882 */ /* 0x000fe20000000000 */
[----:B------:R-:W-:Y:S01]  /*02b0*/  UMOV UR7, 0x2 ;  /* 0x0000000200077882 */ /* 0x000fe20000000000 */
[----:B------:R-:W-:Y:S01]  /*02c0*/  ELECT P0, URZ, PT ;  /* 0x00000000003f782f */ /* 0x000fe20003800000 */
[----:B-1----:R-:W-:Y:S02]  /*02d0*/  ULEA UR8, UR5, UR4, 0x18 ;  /* 0x0000000405087291 */ /* 0x002fe4000f8ec03f */
[----:B------:R-:W-:-:S04]  /*02e0*/  UIADD3 UR4, -UR6, 0x100000, URZ ;  /* 0x0010000006047890 */ /* 0x000fc8000fffe13f */
[----:B------:R-:W-:Y:S02]  /*02f0*/  USHF.L.U32 UR5, UR4, 0xb, URZ ;  /* 0x0000000b04057899 */ /* 0x000fe4000800063f */
[----:B------:R-:W-:Y:S02]  /*0300*/  USHF.L.U32 UR4, UR4, 0x1, URZ ;  /* 0x0000000104047899 */ /* 0x000fe4000800063f */
[----:B------:R-:W-:-:S04]  /*0310*/  UIADD3 UR6, -UR7, 0x100000, URZ ;  /* 0x0010000007067890 */ /* 0x000fc8000fffe13f */
[----:B------:R-:W-:Y:S02]  /*0320*/  USHF.L.U32 UR7, UR6, 0xb, URZ ;  /* 0x0000000b06077899 */ /* 0x000fe4000800063f */
[----:B------:R-:W-:Y:S01]  /*0330*/  USHF.L.U32 UR6, UR6, 0x1, URZ ;  /* 0x0000000106067899 */ /* 0x000fe2000800063f */
[----:B------:R-:W1:Y:S03]  /*0340*/  FENCE.VIEW.ASYNC.S ;  /* 0x00000000000073c6 */ /* 0x000e660000000000 */
[----:B-1----:R4:W1:Y:S08]  /*0350*/  SYNCS.EXCH.64 URZ, [UR8+0x34830], UR4 ;  /* 0x03483004083f75b2 */ /* 0x0028700008000100 */
[----:B------:R4:W0:Y:S01]  /*0360*/  SYNCS.EXCH.64 URZ, [UR8+0x34840], UR6 ;  /* 0x03484006083f75b2 */ /* 0x0008220008000100 */
[----:B------:R4:W0:Y:S01]  /*0370*/  SYNCS.EXCH.64 URZ, [UR8+0x34838], UR4 ;  /* 0x03483804083f75b2 */ /* 0x0008220008000100 */
[----:B------:R4:W0:Y:S02]  /*0380*/  SYNCS.EXCH.64 URZ, [UR8+0x34848], UR6 ;  /* 0x03484806083f75b2 */ /* 0x0008240008000100 */
[----:B----4-:R-:W-:Y:S01]  /*0390*/  NOP ;  /* 0x0000000000007918 */ /* 0x010fe20000000000 */
.L_x_2:
[----:B------:R-:W4:Y:S01]  /*03a0*/  SHFL.IDX PT, R4, R2, RZ, 0x1f ;  /* 0x00001fff02047589 */ /* 0x000f2200000e0000 */
[----:B------:R-:W-:Y:S01]  /*03b0*/  NOP ;  /* 0x0000000000007918 */ /* 0x000fe20000000000 */
[----:B----4-:R-:W-:-:S13]  /*03c0*/  ISETP.NE.AND P0, PT, R4, RZ, PT ;  /* 0x000000ff0400720c */ /* 0x010fda0003f05270 */
        /* <DEDUP_REMOVED lines=19> */
.L_x_3:
[----:B------:R-:W4:Y:S01]  /*0500*/  SHFL.IDX PT, R4, R2, RZ, 0x1f ;  /* 0x00001fff02047589 */ /* 0x000f2200000e0000 */
[----:B------:R-:W-:Y:S01]  /*0510*/  NOP ;  /* 0x0000000000007918 */ /* 0x000fe20000000000 */
[----:B----4-:R-:W-:-:S13]  /*0520*/  ISETP.NE.AND P0, PT, R4, RZ, PT ;  /* 0x000000ff0400720c */ /* 0x010fda0003f05270 */
[----:B------:R-:W-:Y:S05]  /*0530*/  @P0 BRA `(.L_x_4) ;  /* 0x0000000000380947 */ /* 0x000fea0003800000 */
[----:B-1----:R-:W1:Y:S01]  /*0540*/  S2UR UR5, SR_CgaCtaId ;  /* 0x00000000000579c3 */ /* 0x002e620000008800 */
[----:B------:R-:W-:Y:S01]  /*0550*/  UMOV UR4, 0x400 ;  /* 0x0000040000047882 */ /* 0x000fe20000000000 */
[----:B------:R-:W-:Y:S01]  /*0560*/  UMOV UR7, 0x1 ;  /* 0x0000000100077882 */ /* 0x000fe20000000000 */
[----:B------:R-:W-:Y:S01]  /*0570*/  ELECT P0, URZ, PT ;  /* 0x00000000003f782f */ /* 0x000fe20003800000 */
[----:B-1----:R-:W-:Y:S02]  /*0580*/  ULEA UR6, UR5, UR4, 0x18 ;  /* 0x0000000405067291 */ /* 0x002fe4000f8ec03f */
[----:B------:R-:W-:-:S04]  /*0590*/  UIADD3 UR4, -UR7, 0x100000, URZ ;  /* 0x0010000007047890 */ /* 0x000fc8000fffe13f */
[----:B------:R-:W-:Y:S02]  /*05a0*/  USHF.L.U32 UR5, UR4, 0xb, URZ ;  /* 0x0000000b04057899 */ /* 0x000fe4000800063f */
[----:B------:R-:W-:Y:S01]  /*05b0*/  USHF.L.U32 UR4, UR4, 0x1, URZ ;  /* 0x0000000104047899 */ /* 0x000fe2000800063f */
[----:B------:R-:W1:Y:S11]  /*05c0*/  FENCE.VIEW.ASYNC.S ;  /* 0x00000000000073c6 */ /* 0x000e760000000000 */
[----:B-1----:R4:W1:Y:S01]  /*05d0*/  SYNCS.EXCH.64 URZ, [UR6+0x34870], UR4 ;  /* 0x03487004063f75b2 */ /* 0x0028620008000100 */
[----:B------:R4:W0:Y:S01]  /*05e0*/  SYNCS.EXCH.64 URZ, [UR6+0x34880], UR4 ;  /* 0x03488004063f75b2 */ /* 0x0008220008000100 */
[----:B------:R4:W0:Y:S01]  /*05f0*/  SYNCS.EXCH.64 URZ, [UR6+0x34878], UR4 ;  /* 0x03487804063f75b2 */ /* 0x0008220008000100 */
[----:B------:R4:W0:Y:S02]  /*0600*/  SYNCS.EXCH.64 URZ, [UR6+0x34888], UR4 ;  /* 0x03488804063f75b2 */ /* 0x0008240008000100 */
[----:B----4-:R-:W-:Y:S01]  /*0610*/  NOP ;  /* 0x0000000000007918 */ /* 0x010fe20000000000 */
.L_x_4:
        /* <DEDUP_REMOVED lines=22> */
.L_x_5:
        /* <DEDUP_REMOVED lines=22> */
.L_x_6:
[----:B0-----:R-:W-:Y:S01]  /*08e0*/  ISETP.NE.AND P0, PT, R3, RZ, PT ;  /* 0x000000ff0300720c */ /* 0x001fe20003f05270 */
[----:B------:R-:W-:Y:S01]  /*08f0*/  IMAD.MOV.U32 R3, RZ, RZ, 0x1 ;  /* 0x00000001ff037424 */ /* 0x000fe200078e00ff */
[----:B------:R-:W-:Y:S01]  /*0900*/  NOP ;  /* 0x0000000000007918 */ /* 0x000fe20000000000 */
[----:B------:R-:W-:-:S03]  /*0910*/  ULDC.64 UR60, c[0x0][0x208] ;  /* 0x00008200003c7ab9 */ /* 0x000fc60000000a00 */
[----:B------:R-:W-:-:S05]  /*0920*/  SEL R3, R3, 0x2, !P0 ;  /* 0x0000000203037807 */ /* 0x000fca0004000000 */
[----:B------:R0:W-:Y:S01]  /*0930*/  STL [R1+0x34], R3 ;  /* 0x0000340301007387 */ /* 0x0001e20000100800 */
[----:B-123--:R-:W-:Y:S06]  /*0940*/  BAR.SYNC.DEFER_BLOCKING 0x0 ;  /* 0x0000000000007b1d */ /* 0x00efec0000010000 */
[----:B------:R-:W-:Y:S05]  /*0950*/  @!P0 BRA `(.L_x_7) ;  /* 0x0000008000448947 */ /* 0x000fea0003800000 */
.L_x_8:
[----:B------:R-:W-:-:S08]  /*0960*/  NOP ;  /* 0x0000000000007918 */ /* 0x000fd00000000000 */
[----:B------:R-:W1:Y:S02]  /*0970*/  USETMAXREG.TRY_ALLOC.CTAPOOL UP0, 0xf0 ;  /* 0x000000f0000079c8 */ /* 0x000e640008000600 */
[----:B-1----:R-:W-:-:S13]  /*0980*/  PLOP3.LUT P0, PT, PT, PT, UP0, 0x80, 0x0 ;  /* 0x000000000000781c */ /* 0x002fda0003f0f008 */
[----:B------:R-:W-:Y:S05]  /*0990*/  @!P0 BRA `(.L_x_8) ;  /* 0xfffffffc00f08947 */ /* 0x000fea000383ffff */
[----:B------:R-:W1:Y:S08]  /*09a0*/  S2UR UR39, SR_CTAID.X ;  /* 0x00000000002779c3 */ /* 0x000e700000002500 */
[----:B------:R-:W-:Y:S08]  /*09b0*/  BAR.ARV 0x8, 0x180 ;  /* 0x0206000000007b1d */ /* 0x000ff00000002000 */
[----:B------:R-:W1:Y:S02]  /*09c0*/  LDC R2, c[0x0][0xc34] ;  /* 0x00030d00ff027b82 */ /* 0x000e640000000800 */
[----:B-1----:R-:W-:-:S13]  /*09d0*/  ISETP.LE.AND P0, PT, R2, UR39, PT ;  /* 0x0000002702007c0c */ /* 0x002fda000bf03270 */
[----:B------:R-:W-:Y:S05]  /*09e0*/  @P0 EXIT ;  /* 0x000000000000094d */ /* 0x000fea0003800000 */
[----:B------:R-:W2:Y:S01]  /*09f0*/  LDL.LU R12, [R1+0x34] ;  /* 0x00003400010c7983 */ /* 0x000ea20000300800 */
[----:B------:R-:W-:Y:S01]  /*0a00*/  VIADD R0, R0, 0xffffff80 ;  /* 0xffffff8000007836 */ /* 0x000fe20000000000 */
[----:B------:R-:W-:Y:S01]  /*0a10*/  MOV R19, RZ ;  /* 0x000000ff00137202 */ /* 0x000fe20000000f00 */
[----:B------:R-:W-:Y:S01]  /*0a20*/  IMAD.MOV.U32 R189, RZ, RZ, -0x2 ;  /* 0xfffffffeffbd7424 */ /* 0x000fe200078e00ff */
[----:B------:R-:W-:Y:S01]  /*0a30*/  UMOV UR37, URZ ;  /* 0x0000003f00257c82 */ /* 0x000fe20008000000 */
[----:B------:R-:W-:Y:S01]  /*0a40*/  UMOV UR36, URZ ;  /* 0x0000003f00247c82 */ /* 0x000fe20008000000 */
[----:B0-----:R-:W-:-:S04]  /*0a50*/  SHF.R.S32.HI R3, RZ, 0x1f, R0 ;  /* 0x0000001fff037819 */ /* 0x001fc80000011400 */
[CC--:B------:R-:W-:Y:S02]  /*0a60*/  LEA.HI R2, R3.reuse, R0.reuse, RZ, 0x7 ;  /* 0x0000000003027211 */ /* 0x0c0fe400078f38ff */
[CC--:B------:R-:W-:Y:S02]  /*0a70*/  LEA.HI R4, R3.reuse, R0.reuse, RZ, 0x5 ;  /* 0x0000000003047211 */ /* 0x0c0fe400078f28ff */
[----:B------:R-:W-:Y:S02]  /*0a80*/  LOP3.LUT R23, R2, 0xffffff80, RZ, 0xc0, !PT ;  /* 0xffffff8002177812 */ /* 0x000fe400078ec0ff */
[CC--:B------:R-:W-:Y:S01]  /*0a90*/  LEA.HI R6, R3.reuse, R0.reuse, RZ, 0x4 ;  /* 0x0000000003067211 */ /* 0x0c0fe200078f20ff */
[----:B------:R-:W-:Y:S01]  /*0aa0*/  IMAD.SHL.U32 R4, R4, 0x20, RZ ;  /* 0x0000002004047824 */ /* 0x000fe200078e00ff */
[----:B------:R-:W-:Y:S01]  /*0ab0*/  LEA.HI R10, R3, R0, RZ, 0x2 ;  /* 0x00000000030a7211 */ /* 0x000fe200078f10ff */
[----:B------:R-:W-:Y:S01]  /*0ac0*/  IMAD.IADD R23, R0, 0x1, -R23 ;  /* 0x0000000100177824 */ /* 0x000fe200078e0a17 */
[----:B------:R-:W-:-:S02]  /*0ad0*/  LOP3.LUT R5, R6, 0x3fffff0, RZ, 0xc0, !PT ;  /* 0x03fffff006057812 */ /* 0x000fc400078ec0ff */
[----:B------:R-:W-:Y:S02]  /*0ae0*/  LOP3.LUT R8, R4, 0xfffffc00, RZ, 0xc0, !PT ;  /* 0xfffffc0004087812 */ /* 0x000fe400078ec0ff */
[----:B------:R-:W-:Y:S01]  /*0af0*/  SHF.R.S32.HI R4, RZ, 0x1f, R23 ;  /* 0x0000001fff047819 */ /* 0x000fe20000011417 */
[----:B------:R-:W-:Y:S01]  /*0b00*/  IMAD.IADD R7, R0, 0x1, -R5 ;  /* 0x0000000100077824 */ /* 0x000fe200078e0a05 */
[----:B------:R-:W-:Y:S02]  /*0b10*/  SHF.R.S32.HI R9, RZ, 0x4, R6 ;  /* 0x00000004ff097819 */ /* 0x000fe40000011406 */
[----:B------:R-:W-:Y:S02]  /*0b20*/  LEA.HI R5, R4, R23, RZ, 0x2 ;  /* 0x0000001704057211 */ /* 0x000fe400078f10ff */
[----:B------:R-:W-:Y:S02]  /*0b30*/  LEA.HI R6, R6, R9, RZ, 0x1 ;  /* 0x0000000906067211 */ /* 0x000fe400078f08ff */
[----:B------:R-:W-:-:S02]  /*0b40*/  LEA R7, R7, R8, 0x6 ;  /* 0x0000000807077211 */ /* 0x000fc400078e30ff */
[--C-:B------:R-:W-:Y:S02]  /*0b50*/  SHF.R.S32.HI R8, RZ, 0x2, R5.reuse ;  /* 0x00000002ff087819 */ /* 0x100fe40000011405 */
[----:B------:R-:W-:Y:S02]  /*0b60*/  SHF.R.S32.HI R11, RZ, 0x1f, R5 ;  /* 0x0000001fff0b7819 */ /* 0x000fe40000011405 */
[----:B------:R-:W-:Y:S02]  /*0b70*/  LEA.HI R22, R3, R0, RZ, 0x3 ;  /* 0x0000000003167211 */ /* 0x000fe400078f18ff */
[----:B------:R-:W-:Y:S02]  /*0b80*/  LOP3.LUT R6, R6, 0x1ffffffe, RZ, 0xc0, !PT ;  /* 0x1ffffffe06067812 */ /* 0x000fe400078ec0ff */
[----:B------:R-:W-:Y:S02]  /*0b90*/  LOP3.LUT R3, R10, 0xfffffffc, RZ, 0xc0, !PT ;  /* 0xfffffffc0a037812 */ /* 0x000fe400078ec0ff */
[----:B------:R-:W-:Y:S01]  /*0ba0*/  LEA.HI R11, R11, R8, RZ, 0x3 ;  /* 0x000000080b0b7211 */ /* 0x000fe200078f18ff */
[----:B------:R-:W-:Y:S01]  /*0bb0*/  IMAD.IADD R6, R9, 0x1, -R6 ;  /* 0x0000000109067824 */ /* 0x000fe200078e0a06 */
[----:B------:R-:W-:Y:S01]  /*0bc0*/  SHF.R.S32.HI R185, RZ, 0x7, R2 ;  /* 0x00000007ffb97819 */ /* 0x000fe20000011402 */
[----:B------:R-:W-:Y:S01]  /*0bd0*/  IMAD.IADD R3, R0, 0x1, -R3 ;  /* 0x0000000100037824 */ /* 0x000fe200078e0a03 */
[----:B------:R-:W-:Y:S01]  /*0be0*/  LOP3.LUT R13, R22, 0xfffffff8, RZ, 0xc0, !PT ;  /* 0xfffffff8160d7812 */ /* 0x000fe200078ec0ff */
[----:B------:R-:W-:Y:S01]  /*0bf0*/  IMAD R188, R6, 0x8, R7 ;  /* 0x0000000806bc7824 */ /* 0x000fe200078e0207 */
[----:B------:R-:W-:-:S02]  /*0c00*/  LOP3.LUT R11, R11, 0xfffffff8, RZ, 0xc0, !PT ;  /* 0xfffffff80b0b7812 */ /* 0x000fc400078ec0ff */
[----:B------:R-:W-:Y:S01]  /*0c10*/  LEA.HI R4, R4, R23, RZ, 0x5 ;  /* 0x0000001704047211 */ /* 0x000fe200078f28ff */
[----:B------:R-:W-:Y:S01]  /*0c20*/  IMAD.IADD R18, R0, 0x1, -R13 ;  /* 0x0000000100127824 */ /* 0x000fe200078e0a0d */
[----:B------:R-:W-:Y:S01]  /*0c30*/  LEA.HI R2, R2, R185, RZ, 0x1 ;  /* 0x000000b902027211 */ /* 0x000fe200078f08ff */
[----:B------:R-:W-:Y:S01]  /*0c40*/  IMAD.IADD R11, R8, 0x1, -R11 ;  /* 0x00000001080b7824 */ /* 0x000fe200078e0a0b */
[----:B------:R-:W-:Y:S01]  /*0c50*/  LEA.HI R6, R3, R3, RZ, 0x1 ;  /* 0x0000000303067211 */ /* 0x000fe200078f08ff */
[----:B------:R-:W-:Y:S01]  /*0c60*/  IMAD.SHL.U32 R16, R18, 0x8, RZ ;  /* 0x0000000812107824 */ /* 0x000fe200078e00ff */
[----:B------:R-:W-:Y:S02]  /*0c70*/  SHF.R.S32.HI R4, RZ, 0x5, R4 ;  /* 0x00000005ff047819 */ /* 0x000fe40000011404 */
[----:B------:R-:W-:Y:S01]  /*0c80*/  LOP3.LUT R2, R2, 0x3fffffe, RZ, 0xc0, !PT ;  /* 0x03fffffe02027812 */ /* 0x000fe200078ec0ff */
[----:B------:R-:W-:Y:S01]  /*0c90*/  VIADD R17, R16, 0x40 ;  /* 0x0000004010117836 */ /* 0x000fe20000000000 */
[----:B------:R-:W-:Y:S01]  /*0ca0*/  LOP3.LUT R0, R5, 0x7ffffffc, RZ, 0xc0, !PT ;  /* 0x7ffffffc05007812 */ /* 0x000fe200078ec0ff */
[----:B------:R-:W-:Y:S01]  /*0cb0*/  IMAD R11, R4, 0x10, R11 ;  /* 0x00000010040b7824 */ /* 0x000fe200078e020b */
[----:B------:R-:W-:Y:S01]  /*0cc0*/  LOP3.LUT R6, R6, 0x1ffffffe, RZ, 0xc0, !PT ;  /* 0x1ffffffe06067812 */ /* 0x000fe200078ec0ff */
[----:B------:R-:W-:Y:S01]  /*0cd0*/  IMAD.IADD R2, R185, 0x1, -R2 ;  /* 0x00000001b9027824 */ /* 0x000fe200078e0a02 */
[----:B------:R-:W-:-:S02]  /*0ce0*/  IADD3 R0, R23, -R0, RZ ;  /* 0x8000000017007210 */ /* 0x000fc40007ffe0ff */
[----:B------:R-:W-:Y:S01]  /*0cf0*/  SHF.R.S32.HI R22, RZ, 0x3, R22 ;  /* 0x00000003ff167819 */ /* 0x000fe20000011416 */
[----:B------:R-:W-:Y:S01]  /*0d00*/  IMAD.IADD R187, R3, 0x1, -R6 ;  /* 0x0000000103bb7824 */ /* 0x000fe200078e0a06 */
[----:B------:R-:W-:Y:S01]  /*0d10*/  SHF.R.S32.HI R190, RZ, 0x1f, R17 ;  /* 0x0000001fffbe7819 */ /* 0x000fe20000011411 */
[----:B------:R-:W-:Y:S02]  /*0d20*/  IMAD R186, R2, 0x40, R11 ;  /* 0x0000004002ba7824 */ /* 0x000fe400078e020b */
[----:B------:R-:W-:Y:S02]  /*0d30*/  IMAD R189, R0, R189, 0x80 ;  /* 0x0000008000bd7424 */ /* 0x000fe400078e02bd */
[----:B------:R-:W-:Y:S01]  /*0d40*/  IMAD R187, R187, 0x8, R186 ;  /* 0x00000008bbbb7824 */ /* 0x000fe200078e02ba */
[----:B--2---:R-:W-:-:S07]  /*0d50*/  LOP3.LUT R2, R12, 0x1, RZ, 0xfc, !PT ;  /* 0x000000010c027812 */ /* 0x004fce00078efcff */
.L_x_37:
[----:B0-----:R-:W0:Y:S01]  /*0d60*/  SHFL.IDX PT, R0, R185, RZ, 0x1f ;  /* 0x00001fffb9007589 */ /* 0x001e2200000e0000 */
[----:B-1----:R-:W1:Y:S01]  /*0d70*/  S2UR UR4, SR_CgaCtaId ;  /* 0x00000000000479c3 */ /* 0x002e620000008800 */
[----:B------:R-:W-:Y:S01]  /*0d80*/  ULDC.64 UR8, c[0x0][0x418] ;  /* 0x0001060000087ab9 */ /* 0x000fe20000000a00 */
[----:B------:R-:W-:Y:S01]  /*0d90*/  UMOV UR40, 0x400 ;  /* 0x0000040000287882 */ /* 0x000fe20000000000 */
[----:B------:R-:W-:Y:S01]  /*0da0*/  UISETP.NE.U32.AND UP0, UPT, UR8, URZ, UPT ;  /* 0x0000003f0800728c */ /* 0x000fe2000bf05070 */
[----:B------:R-:W-:Y:S01]  /*0db0*/  ULDC UR5, c[0x0][0xc38] ;  /* 0x00030e0000057ab9 */ /* 0x000fe20000000800 */
[----:B------:R-:W-:Y:S01]  /*0dc0*/  ULDC UR6, c[0x0][0x424] ;  /* 0x0001090000067ab9 */ /* 0x000fe20000000800 */
[----:B------:R-:W-:Y:S02]  /*0dd0*/  UISETP.NE.AND UP1, UPT, UR5, 0x1, UPT ;  /* 0x000000010500788c */ /* 0x000fe4000bf25270 */
[----:B---3-5:R-:W2:Y:S01]  /*0de0*/  LDC R88, c[0x0][0x2f0] ;  /* 0x0000bc00ff587b82 */ /* 0x028ea20000000800 */
[----:B------:R-:W-:Y:S01]  /*0df0*/  UISETP.NE.AND.EX UP0, UPT, UR9, URZ, UPT, UP0 ;  /* 0x0000003f0900728c */ /* 0x000fe2000bf05300 */
[----:B------:R-:W-:Y:S01]  /*0e00*/  ULDC UR5, c[0x0][0xc44] ;  /* 0x0003110000057ab9 */ /* 0x000fe20000000800 */
[----:B------:R-:W-:-:S02]  /*0e10*/  UMOV UR11, UR39 ;  /* 0x00000027000b7c82 */ /* 0x000fc40008000000 */
[----:B------:R-:W-:Y:S02]  /*0e20*/  USEL UR6, UR6, 0x1, UP0 ;  /* 0x0000000106067887 */ /* 0x000fe40008000000 */
[----:B------:R-:W-:Y:S02]  /*0e30*/  UISETP.NE.AND UP2, UPT, UR5, 0x1, UPT ;  /* 0x000000010500788c */ /* 0x000fe4000bf45270 */
[----:B------:R-:W-:Y:S01]  /*0e40*/  @UP1 ULDC UR10, c[0x0][0xc40] ;  /* 0x00031000000a1ab9 */ /* 0x000fe20000000800 */
[----:B0-----:R-:W-:Y:S01]  /*0e50*/  R2UR UR7, R0 ;  /* 0x00000000000772ca */ /* 0x001fe200000e0000 */
[----:B-1----:R-:W-:-:S03]  /*0e60*/  ULEA UR40, UR4, UR40, 0x18 ;  /* 0x0000002804287291 */ /* 0x002fc6000f8ec03f */
[----:B------:R-:W-:Y:S01]  /*0e70*/  @UP1 ULDC UR4, c[0x0][0xc3c] ;  /* 0x00030f0000041ab9 */ /* 0x000fe20000000800 */
[----:B------:R-:W-:Y:S02]  /*0e80*/  UIADD3 UR9, UR40, 0x10400, URZ ;  /* 0x0001040028097890 */ /* 0x000fe4000fffe03f */
[----:B------:R-:W-:Y:S02]  /*0e90*/  UIMAD.WIDE.U32 UR4, UR39, UR4, URZ ;  /* 0x00000004270472a5 */ /* 0x000fe4000f8e003f */
[----:B------:R-:W-:Y:S01]  /*0ea0*/  ULOP3.LUT UP0, URZ, UR9, 0x3ff, URZ, 0xc0, !UPT ;  /* 0x000003ff093f7892 */ /* 0x000fe2000f80c03f */
[----:B--2---:R-:W-:Y:S01]  /*0eb0*/  IMAD R88, R88, UR6, RZ ;  /* 0x0000000658587c24 */ /* 0x004fe2000f8e02ff */
[----:B------:R-:W-:Y:S02]  /*0ec0*/  @UP1 USHF.R.U32.HI UR11, URZ, UR10, UR5 ;  /* 0x0000000a3f0b1299 */ /* 0x000fe40008011605 */
[----:B------:R-:W-:Y:S01]  /*0ed0*/  ULEA.HI UR8, UR7, UR7, URZ, 0x1 ;  /* 0x0000000707087291 */ /* 0x000fe2000f8f083f */
[----:B------:R-:W-:Y:S01]  /*0ee0*/  VIADD R0, R88, 0x7f ;  /* 0x0000007f58007836 */ /* 0x000fe20000000000 */
[----:B------:R-:W-:-:S02]  /*0ef0*/  PLOP3.LUT P0, PT, PT, PT, UP0, 0x80, 0x0 ;  /* 0x000000000000781c */ /* 0x000fc40003f0f008 */
[----:B------:R-:W-:Y:S01]  /*0f00*/  ULOP3.LUT UR8, UR8, 0x1e, URZ, 0xc0, !UPT ;  /* 0x0000001e08087892 */ /* 0x000fe2000f8ec03f */
[----:B------:R-:W-:Y:S01]  /*0f10*/  IMAD.U32 R184, RZ, RZ, UR11 ;  /* 0x0000000bffb87e24 */ /* 0x000fe2000f8e00ff */
[----:B------:R-:W-:Y:S01]  /*0f20*/  SHF.R.S32.HI R3, RZ, 0x1f, R0 ;  /* 0x0000001fff037819 */ /* 0x000fe20000011400 */
[----:B------:R-:W-:Y:S01]  /*0f30*/  UMOV UR38, UR11 ;  /* 0x0000000b00267c82 */ /* 0x000fe20008000000 */
[----:B------:R-:W-:Y:S02]  /*0f40*/  UIADD3 UR8, UR7, -UR8, URZ ;  /* 0x8000000807087290 */ /* 0x000fe4000fffe03f */
[----:B------:R-:W-:Y:S01]  /*0f50*/  LEA.HI R3, R3, R0, RZ, 0x7 ;  /* 0x0000000003037211 */ /* 0x000fe200078f38ff */
[----:B------:R-:W-:Y:S01]  /*0f60*/  @UP2 ULDC.64 UR6, c[0x0][0xc48] ;  /* 0x0003120000062ab9 */ /* 0x000fe20000000a00 */
[----:B------:R-:W-:Y:S02]  /*0f70*/  ULEA UR8, UR8, UR9, 0xd ;  /* 0x0000000908087291 */ /* 0x000fe4000f8e683f */
[----:B------:R-:W-:Y:S01]  /*0f80*/  UIMAD.WIDE.U32 UR4, UR11, UR6, URZ ;  /* 0x000000060b0472a5 */ /* 0x000fe2000f8e003f */
[----:B------:R-:W-:Y:S01]  /*0f90*/  SHF.R.S32.HI R191, RZ, 0x7, R3 ;  /* 0x00000007ffbf7819 */ /* 0x000fe20000011403 */
[----:B------:R-:W-:-:S02]  /*0fa0*/  USHF.R.U32.HI UR8, URZ, 0x4, UR8 ;  /* 0x000000043f087899 */ /* 0x000fc40008011608 */
[----:B------:R-:W-:Y:S02]  /*0fb0*/  @UP2 USHF.R.U32.HI UR38, URZ, UR7, UR5 ;  /* 0x000000073f262299 */ /* 0x000fe40008011605 */
[----:B------:R-:W-:Y:S01]  /*0fc0*/  ULOP3.LUT UR41, UR8, 0x3fff, URZ, 0xc0, !UPT ;  /* 0x00003fff08297892 */ /* 0x000fe2000f8ec03f */
[----:B------:R-:W-:Y:S11]  /*0fd0*/  @!P0 BRA `(.L_x_9) ;  /* 0x0000000000408947 */ /* 0x000ff60003800000 */
[----:B------:R-:W-:Y:S01]  /*0fe0*/  MOV R0, 0x0 ;  /* 0x0000000000007802 */ /* 0x000fe20000000f00 */
[----:B------:R-:W-:Y:S01]  /*0ff0*/  ULDC.64 UR4, c[0x4][0x118] ;  /* 0x0100460000047ab9 */ /* 0x000fe20000000a00 */
[----:B------:R-:W-:Y:S01]  /*1000*/  ULDC.64 UR6, c[0x4][0x98] ;  /* 0x0100260000067ab9 */ /* 0x000fe20000000a00 */
[----:B------:R-:W-:Y:S01]  /*1010*/  IMAD.U32 R4, RZ, RZ, UR4 ;  /* 0x00000004ff047e24 */ /* 0x000fe2000f8e00ff */
[----:B------:R0:W1:Y:S01]  /*1020*/  LDC.64 R14, c[0x4][R0] ;  /* 0x01000000000e7b82 */ /* 0x0000620000000a00 */
[----:B------:R-:W-:Y:S01]  /*1030*/  IMAD.U32 R5, RZ, RZ, UR5 ;  /* 0x00000005ff057e24 */ /* 0x000fe2000f8e00ff */
[----:B------:R-:W-:Y:S01]  /*1040*/  ULDC.64 UR4, c[0x4][0x120] ;  /* 0x0100480000047ab9 */ /* 0x000fe20000000a00 */
[----:B------:R-:W-:Y:S01]  /*1050*/  IMAD.U32 R10, RZ, RZ, UR6 ;  /* 0x00000006ff0a7e24 */ /* 0x000fe2000f8e00ff */
[----:B------:R-:W-:Y:S01]  /*1060*/  MOV R7, UR5 ;  /* 0x0000000500077c02 */ /* 0x000fe20008000f00 */
[----:B------:R-:W-:Y:S02]  /*1070*/  IMAD.U32 R6, RZ, RZ, UR4 ;  /* 0x00000004ff067e24 */ /* 0x000fe4000f8e00ff */
[----:B------:R-:W-:-:S02]  /*1080*/  IMAD.U32 R11, RZ, RZ, UR7 ;  /* 0x00000007ff0b7e24 */ /* 0x000fc4000f8e00ff */
[----:B------:R-:W-:Y:S02]  /*1090*/  IMAD.MOV.U32 R8, RZ, RZ, 0x70 ;  /* 0x00000070ff087424 */ /* 0x000fe400078e00ff */
[----:B------:R-:W-:Y:S02]  /*10a0*/  IMAD.MOV.U32 R12, RZ, RZ, 0x1 ;  /* 0x00000001ff0c7424 */ /* 0x000fe400078e00ff */
[----:B0-----:R-:W-:-:S07]  /*10b0*/  IMAD.MOV.U32 R13, RZ, RZ, RZ ;  /* 0x000000ffff0d7224 */ /* 0x001fce00078e00ff */
[----:B------:R-:W-:-:S07]  /*10c0*/  LEPC R20, `(.L_x_9) ;  /* 0x000000001014794e */ /* 0x000fce0000000000 */
[----:B-1----:R-:W-:Y:S05]  /*10d0*/  CALL.ABS.NOINC R14 ;  /* 0x000000000e007343 */ /* 0x002fea0003c00000 */
.L_x_9:
[----:B------:R-:W-:Y:S02]  /*10e0*/  LOP3.LUT R0, R19, 0x1, RZ, 0xc0, !PT ;  /* 0x0000000113007812 */ /* 0x000fe400078ec0ff */
[----:B------:R-:W-:Y:S02]  /*10f0*/  ISETP.NE.AND P0, PT, R2, 0x3, PT ;  /* 0x000000030200780c */ /* 0x000fe40003f05270 */
[----:B------:R-:W-:-:S04]  /*1100*/  SHF.L.U32 R0, R0, 0x1f, RZ ;  /* 0x0000001f00007819 */ /* 0x000fc800000006ff */
[----:B------:R-:W0:Y:S02]  /*1110*/  SYNCS.PHASECHK.TRANS64.TRYWAIT P1, [UR40+0x34800], R0 ;  /* 0x03480000ff0075a7 */ /* 0x000e240008020168 */
[----:B0-----:R-:W-:Y:S05]  /*1120*/  @!P1 BRA `(.L_x_10) ;  /* 0x000000b800fc9947 */ /* 0x001fea0003800000 */
.L_x_127:
[----:B------:R-:W-:Y:S05]  /*1130*/  @!P0 BRA `(.L_x_11) ;  /* 0x0000000000048947 */ /* 0x000fea0003800000 */
[----:B------:R-:W-:Y:S01]  /*1140*/  BPT.TRAP 0x1 ;  /* 0x000000040000795c */ /* 0x000fe20000300000 */
.L_x_11:
[----:B0-----:R-:W-:Y:S01]  /*1150*/  IMAD.U32 R0, RZ, RZ, UR36 ;  /* 0x00000024ff007e24 */ /* 0x001fe2000f8e00ff */
[----:B------:R-:W-:-:S04]  /*1160*/  MOV R3, UR37 ;  /* 0x0000002500037c02 */ /* 0x000fc80008000f00 */
[----:B------:R-:W-:Y:S02]  /*1170*/  LEA R0, R0, UR40, 0x3 ;  /* 0x0000002800007c11 */ /* 0x000fe4000f8e18ff */
[----:B------:R-:W-:-:S04]  /*1180*/  SHF.L.U32 R3, R3, 0x1f, RZ ;  /* 0x0000001f03037819 */ /* 0x000fc800000006ff */
[----:B------:R0:W1:Y:S01]  /*1190*/  SYNCS.PHASECHK.TRANS64.TRYWAIT P2, [R0+URZ+0x34830], R3 ;  /* 0x03483003000075a7 */ /* 0x000062000804017f */
[----:B------:R-:W-:Y:S05]  /*11a0*/  @!P0 BRA `(.L_x_12) ;  /* 0x0000000000048947 */ /* 0x000fea0003800000 */
[----:B------:R-:W-:Y:S01]  /*11b0*/  BPT.TRAP 0x1 ;  /* 0x000000040000795c */ /* 0x000fe20000300000 */
.L_x_12:
[----:B------:R-:W2:Y:S01]  /*11c0*/  S2R R4, SR_TID.X ;  /* 0x0000000000047919 */ /* 0x000ea20000002100 */
[----:B------:R-:W-:Y:S01]  /*11d0*/  IMAD.MOV.U32 R151, RZ, RZ, RZ ;  /* 0x000000ffff977224 */ /* 0x000fe200078e00ff */
[----:B--2---:R-:W-:-:S04]  /*11e0*/  LOP3.LUT R4, R4, 0x7f, RZ, 0xc0, !PT ;  /* 0x0000007f04047812 */ /* 0x004fc800078ec0ff */
[----:B------:R-:W-:Y:S01]  /*11f0*/  ISETP.NE.AND P1, PT, R4, RZ, PT ;  /* 0x000000ff0400720c */ /* 0x000fe20003f25270 */
[----:B-1----:R-:W-:-:S12]  /*1200*/  @P2 BRA `(.L_x_13) ;  /* 0x0000000000082947 */ /* 0x002fd80003800000 */
[----:B------:R-:W1:Y:S02]  /*1210*/  SYNCS.PHASECHK.TRANS64.TRYWAIT P2, [R0+URZ+0x34830], R3 ;  /* 0x03483003000075a7 */ /* 0x000e64000804017f */
[----:B-1----:R-:W-:Y:S05]  /*1220*/  @!P2 BRA `(.L_x_14) ;  /* 0x000000b800d4a947 */ /* 0x002fea0003800000 */
.L_x_13:
[----:B------:R-:W-:Y:S05]  /*1230*/  WARPSYNC.ALL ;  /* 0x0000000000007948 */ /* 0x000fea0003800000 */
[----:B------:R-:W-:Y:S01]  /*1240*/  UIADD3 UR40, UR40, 0x1c400, URZ ;  /* 0x0001c40028287890 */ /* 0x000fe2000fffe03f */
[----:B------:R-:W-:Y:S01]  /*1250*/  WARPGROUP.ARRIVE ;  /* 0x00000000000079c5 */ /* 0x000fe20000000000 */
[----:B------:R-:W-:Y:S01]  /*1260*/  ULOP3.LUT UR5, UR41, 0x10000, URZ, 0xfc, !UPT ;  /* 0x0001000029057892 */ /* 0x000fe2000f8efc3f */
[----:B------:R-:W-:Y:S01]  /*1270*/  IMAD.IADD R12, R189, 0x1, R88 ;  /* 0x00000001bd0c7824 */ /* 0x000fe200078e0258 */
[----:B------:R-:W-:Y:S01]  /*1280*/  USHF.R.U32.HI UR40, URZ, 0x4, UR40 ;  /* 0x000000043f287899 */ /* 0x000fe20008011628 */
[----:B------:R-:W-:Y:S01]  /*1290*/  P2R R11, PR, RZ, 0x1 ;  /* 0x00000001ff0b7803 */ /* 0x000fe20000000000 */
[----:B------:R-:W-:Y:S01]  /*12a0*/  UMOV UR13, 0x40000040 ;  /* 0x40000040000d7882 */ /* 0x000fe20000000000 */
[----:B------:R-:W-:Y:S01]  /*12b0*/  UMOV UR15, 0x40000040 ;  /* 0x40000040000f7882 */ /* 0x000fe20000000000 */
[----:B------:R-:W-:Y:S01]  /*12c0*/  ULOP3.LUT UR10, UR40, 0x3fff, URZ, 0xc0, !UPT ;  /* 0x00003fff280a7892 */ /* 0x000fe2000f8ec03f */
[----:B------:R-:W-:Y:S01]  /*12d0*/  IMAD.U32 R5, RZ, RZ, UR13 ;  /* 0x0000000dff057e24 */ /* 0x000fe2000f8e00ff */
[----:B------:R-:W-:Y:S01]  /*12e0*/  UMOV UR12, UR5 ;  /* 0x00000005000c7c82 */ /* 0x000fe20008000000 */
[----:B------:R-:W-:Y:S01]  /*12f0*/  UIADD3 UR6, UR5, 0x2, URZ ;  /* 0x0000000205067890 */ /* 0x000fe2000fffe03f */
[----:B------:R-:W-:Y:S01]  /*1300*/  IMAD.U32 R4, RZ, RZ, UR12 ;  /* 0x0000000cff047e24 */ /* 0x000fe2000f8e00ff */
[----:B------:R-:W-:Y:S01]  /*1310*/  ULOP3.LUT UR10, UR10, 0x10000, URZ, 0xfc, !UPT ;  /* 0x000100000a0a7892 */ /* 0x000fe2000f8efc3f */
[----:B------:R-:W-:Y:S01]  /*1320*/  IMAD R12, R191, -0x80, R12 ;  /* 0xffffff80bf0c7824 */ /* 0x000fe200078e020c */
[----:B------:R-:W-:Y:S01]  /*1330*/  UIADD3 UR56, UR5, 0x4, URZ ;  /* 0x0000000405387890 */ /* 0x000fe2000fffe03f */
[----:B01----:R-:W-:Y:S01]  /*1340*/  @!P1 VIADD R0, R0, 0x34840 ;  /* 0x0003484000009836 */ /* 0x003fe20000000000 */
[----:B------:R-:W-:Y:S01]  /*1350*/  UIMAD UR4, UR36, 0xc00, UR10 ;  /* 0x00000c00240478a4 */ /* 0x000fe2000f8e020a */
[--C-:B------:R-:W-:Y:S01]  /*1360*/  IMAD.MOV.U32 R150, RZ, RZ, R151.reuse ;  /* 0x000000ffff967224 */ /* 0x100fe200078e0097 */
[----:B------:R-:W-:Y:S01]  /*1370*/  UMOV UR57, 0x40000040 ;  /* 0x4000004000397882 */ /* 0x000fe20000000000 */
[----:B------:R-:W-:Y:S01]  /*1380*/  UMOV UR59, 0x40000040 ;  /* 0x40000040003b7882 */ /* 0x000fe20000000000 */
[----:B------:R-:W-:Y:S01]  /*1390*/  UIADD3 UR7, UR4, 0x2, URZ ;  /* 0x0000000204077890 */ /* 0x000fe2000fffe03f */
[C---:B------:R-:W-:Y:S01]  /*13a0*/  ISETP.GT.AND P2, PT, R12.reuse, RZ, PT ;  /* 0x000000ff0c00720c */ /* 0x040fe20003f44270 */
[----:B------:R-:W-:Y:S01]  /*13b0*/  UIADD3 UR58, UR4, 0x4, URZ ;  /* 0x00000004043a7890 */ /* 0x000fe2000fffe03f */
[C---:B------:R-:W-:Y:S01]  /*13c0*/  ISETP.GT.AND P3, PT, R12.reuse, 0x1, PT ;  /* 0x000000010c00780c */ /* 0x040fe20003f64270 */
[----:B------:R-:W-:Y:S01]  /*13d0*/  UMOV UR14, UR4 ;  /* 0x00000004000e7c82 */ /* 0x000fe20008000000 */
[----:B------:R-:W-:Y:S01]  /*13e0*/  UIADD3 UR52, UR5, 0x6, URZ ;  /* 0x0000000605347890 */ /* 0x000fe2000fffe03f */
[----:B------:R-:W-:Y:S01]  /*13f0*/  HGMMA.64x128x16.F32 R24, gdesc[UR12], RZ, !UPT, gsb0 ;  /* 0x01e000000c1879f0 */ /* 0x000fe2000c0008ff */
[----:B------:R-:W-:Y:S01]  /*1400*/  UMOV UR12, UR6 ;  /* 0x00000006000c7c82 */ /* 0x000fe20008000000 */
[----:B------:R-:W-:Y:S01]  /*1410*/  UMOV UR13, 0x40000040 ;  /* 0x40000040000d7882 */ /* 0x000fe20000000000 */
[----:B------:R-:W-:Y:S01]  /*1420*/  UMOV UR14, UR7 ;  /* 0x00000007000e7c82 */ /* 0x000fe20008000000 */
[----:B------:R-:W-:Y:S01]  /*1430*/  UMOV UR15, 0x40000040 ;  /* 0x40000040000f7882 */ /* 0x000fe20000000000 */
[----:B------:R-:W-:Y:S01]  /*1440*/  UIADD3 UR54, UR4, 0x6, URZ ;  /* 0x0000000604367890 */ /* 0x000fe2000fffe03f */
[----:B------:R-:W-:Y:S01]  /*1450*/  IMAD.U32 R6, RZ, RZ, UR12 ;  /* 0x0000000cff067e24 */ /* 0x000fe2000f8e00ff */
[----:B------:R-:W-:Y:S01]  /*1460*/  UMOV UR53, 0x40000040 ;  /* 0x4000004000357882 */ /* 0x000fe20000000000 */
[----:B------:R-:W-:Y:S01]  /*1470*/  UMOV UR55, 0x40000040 ;  /* 0x4000004000377882 */ /* 0x000fe20000000000 */
[----:B------:R-:W-:Y:S01]  /*1480*/  IMAD.U32 R7, RZ, RZ, UR13 ;  /* 0x0000000dff077e24 */ /* 0x000fe2000f8e00ff */
[----:B------:R-:W-:Y:S01]  /*1490*/  UIADD3 UR16, UR5, 0x402, URZ ;  /* 0x0000040205107890 */ /* 0x000fe2000fffe03f */
[C---:B------:R-:W-:Y:S01]  /*14a0*/  ISETP.GT.AND P6, PT, R12.reuse, 0x8, PT ;  /* 0x000000080c00780c */ /* 0x040fe20003fc4270 */
[----:B------:R-:W-:Y:S01]  /*14b0*/  UIADD3 UR18, UR4, 0x402, URZ ;  /* 0x0000040204127890 */ /* 0x000fe2000fffe03f */
[C---:B------:R-:W-:Y:S01]  /*14c0*/  ISETP.GT.AND P5, PT, R12.reuse, 0x9, PT ;  /* 0x000000090c00780c */ /* 0x040fe20003fa4270 */
[----:B------:R-:W-:Y:S01]  /*14d0*/  UMOV UR17, 0x40000040 ;  /* 0x4000004000117882 */ /* 0x000fe20000000000 */
[----:B------:R-:W-:Y:S01]  /*14e0*/  UMOV UR19, 0x40000040 ;  /* 0x4000004000137882 */ /* 0x000fe20000000000 */
[----:B------:R-:W-:Y:S01]  /*14f0*/  UIADD3 UR20, UR5, 0x404, URZ ;  /* 0x0000040405147890 */ /* 0x000fe2000fffe03f */
[----:B------:R-:W-:Y:S01]  /*1500*/  ISETP.GT.AND P4, PT, R12, 0x10, PT ;  /* 0x000000100c00780c */ /* 0x000fe20003f84270 */
[----:B------:R-:W-:Y:S01]  /*1510*/  UIADD3 UR22, UR4, 0x404, URZ ;  /* 0x0000040404167890 */ /* 0x000fe2000fffe03f */
[----:B------:R-:W-:Y:S01]  /*1520*/  @!P1 PRMT R0, RZ, 0x654, R0 ;  /* 0x00000654ff009816 */ /* 0x000fe20000000000 */
[----:B------:R-:W-:Y:S01]  /*1530*/  UMOV UR21, 0x40000040 ;  /* 0x4000004000157882 */ /* 0x000fe20000000000 */
[----:B------:R-:W-:Y:S01]  /*1540*/  UMOV UR23, 0x40000040 ;  /* 0x4000004000177882 */ /* 0x000fe20000000000 */
[----:B------:R-:W-:Y:S01]  /*1550*/  UIADD3 UR24, UR5, 0x406, URZ ;  /* 0x0000040605187890 */ /* 0x000fe2000fffe03f */
[--C-:B------:R-:W-:Y:S01]  /*1560*/  IMAD.MOV.U32 R149, RZ, RZ, R151.reuse ;  /* 0x000000ffff957224 */ /* 0x100fe200078e0097 */
[----:B------:R-:W-:Y:S01]  /*1570*/  UIADD3 UR26, UR4, 0x406, URZ ;  /* 0x00000406041a7890 */ /* 0x000fe2000fffe03f */
[--C-:B------:R-:W-:Y:S01]  /*1580*/  IMAD.MOV.U32 R148, RZ, RZ, R151.reuse ;  /* 0x000000ffff947224 */ /* 0x100fe200078e0097 */
[----:B------:R-:W-:Y:S01]  /*1590*/  UMOV UR25, 0x40000040 ;  /* 0x4000004000197882 */ /* 0x000fe20000000000 */
[----:B------:R-:W-:Y:S01]  /*15a0*/  UMOV UR27, 0x40000040 ;  /* 0x40000040001b7882 */ /* 0x000fe20000000000 */
[----:B------:R-:W-:Y:S01]  /*15b0*/  UIADD3 UR28, UR5, 0x800, URZ ;  /* 0x00000800051c7890 */ /* 0x000fe2000fffe03f */
[-C--:B------:R-:W-:Y:S01]  /*15c0*/  MOV R147, R151.reuse ;  /* 0x0000009700937202 */ /* 0x080fe20000000f00 */
[----:B------:R-:W-:Y:S01]  /*15d0*/  UIADD3 UR30, UR4, 0x800, URZ ;  /* 0x00000800041e7890 */ /* 0x000fe2000fffe03f */
[--C-:B------:R-:W-:Y:S01]  /*15e0*/  IMAD.MOV.U32 R146, RZ, RZ, R151.reuse ;  /* 0x000000ffff927224 */ /* 0x100fe200078e0097 */
        /* <DEDUP_REMOVED lines=20> */
[--C-:B------:R-:W-:Y:S01]  /*1730*/  IMAD.MOV.U32 R139, RZ, RZ, R151.reuse ;  /* 0x000000ffff8b7224 */ /* 0x100fe200078e0097 */
[-C--:B------:R-:W-:Y:S01]  /*1740*/  MOV R135, R151.reuse ;  /* 0x0000009700877202 */ /* 0x080fe20000000f00 */
        /* <DEDUP_REMOVED lines=13> */
[----:B------:R-:W-:Y:S01]  /*1820*/  MOV R93, R151 ;  /* 0x00000097005d7202 */ /* 0x000fe20000000f00 */
[----:B------:R-:W-:-:S02]  /*1830*/  IMAD.MOV.U32 R115, RZ, RZ, R151 ;  /* 0x000000ffff737224 */ /* 0x000fc400078e0097 */
[--C-:B------:R-:W-:Y:S02]  /*1840*/  IMAD.MOV.U32 R113, RZ, RZ, R151.reuse ;  /* 0x000000ffff717224 */ /* 0x100fe400078e0097 */
[--C-:B------:R-:W-:Y:S02]  /*1850*/  IMAD.MOV.U32 R109, RZ, RZ, R151.reuse ;  /* 0x000000ffff6d7224 */ /* 0x100fe400078e0097 */
[--C-:B------:R-:W-:Y:S02]  /*1860*/  IMAD.MOV.U32 R107, RZ, RZ, R151.reuse ;  /* 0x000000ffff6b7224 */ /* 0x100fe400078e0097 */
[--C-:B------:R-:W-:Y:S02]  /*1870*/  IMAD.MOV.U32 R103, RZ, RZ, R151.reuse ;  /* 0x000000ffff677224 */ /* 0x100fe400078e0097 */
[--C-:B------:R-:W-:Y:S02]  /*1880*/  IMAD.MOV.U32 R101, RZ, RZ, R151.reuse ;  /* 0x000000ffff657224 */ /* 0x100fe400078e0097 */
[----:B------:R-:W-:-:S02]  /*1890*/  IMAD.MOV.U32 R97, RZ, RZ, R151 ;  /* 0x000000ffff617224 */ /* 0x000fc400078e0097 */
[--C-:B------:R-:W-:Y:S02]  /*18a0*/  IMAD.MOV.U32 R95, RZ, RZ, R151.reuse ;  /* 0x000000ffff5f7224 */ /* 0x100fe400078e0097 */
[--C-:B------:R-:W-:Y:S02]  /*18b0*/  IMAD.MOV.U32 R91, RZ, RZ, R151.reuse ;  /* 0x000000ffff5b7224 */ /* 0x100fe400078e0097 */
[----:B------:R-:W-:Y:S01]  /*18c0*/  IMAD.MOV.U32 R89, RZ, RZ, R151 ;  /* 0x000000ffff597224 */ /* 0x000fe200078e0097 */
[----:B------:R-:W-:Y:S02]  /*18d0*/  WARPGROUP.DEPBAR.LE gsb0, 0x0 ;  /* 0x00008000000079c5 */ /* 0x000fe40000010000 */
[----:B------:R-:W-:-:S06]  /*18e0*/  WARPGROUP.ARRIVE ;  /* 0x00000000000079c5 */ /* 0x000fcc0000000000 */
[----:B------:R-:W-:Y:S01]  /*18f0*/  HGMMA.64x128x16.F32 R24, gdesc[UR12], R24, gsb0 ;  /* 0x01e000000c1879f0 */ /* 0x000fe20008000818 */
[----:B------:R-:W-:Y:S02]  /*1900*/  UIADD3 UR12, UR5, 0x400, URZ ;  /* 0x00000400050c7890 */ /* 0x000fe4000fffe03f */
[----:B------:R-:W-:Y:S01]  /*1910*/  UIADD3 UR14, UR4, 0x400, URZ ;  /* 0x00000400040e7890 */ /* 0x000fe2000fffe03f */
[----:B------:R-:W-:Y:S01]  /*1920*/  UMOV UR13, 0x40000040 ;  /* 0x40000040000d7882 */ /* 0x000fe20000000000 */
[----:B------:R-:W-:Y:S01]  /*1930*/  UMOV UR15, 0x40000040 ;  /* 0x40000040000f7882 */ /* 0x000fe20000000000 */
[----:B------:R-:W-:Y:S01]  /*1940*/  ULDC UR4, c[0x0][0x9d8] ;  /* 0x0002760000047ab9 */ /* 0x000fe20000000800 */
[----:B------:R-:W-:Y:S01]  /*1950*/  ULDC UR5, c[0x0][0x988] ;  /* 0x0002620000057ab9 */ /* 0x000fe20000000800 */
[----:B------:R-:W-:Y:S02]  /*1960*/  WARPGROUP.DEPBAR.LE gsb0, 0x0 ;  /* 0x00008000000079c5 */ /* 0x000fe40000010000 */
[----:B------:R-:W-:-:S06]  /*1970*/  WARPGROUP.ARRIVE ;  /* 0x00000000000079c5 */ /* 0x000fcc0000000000 */
[----:B------:R-:W-:Y:S03]  /*1980*/  HGMMA.64x128x16.F32 R24, gdesc[UR56], R24, gsb0 ;  /* 0x01e00000381879f0 */ /* 0x000fe60008000818 */
[----:B------:R-:W-:Y:S02]  /*1990*/  WARPGROUP.DEPBAR.LE gsb0, 0x0 ;  /* 0x00008000000079c5 */ /* 0x000fe40000010000 */
[----:B------:R-:W-:-:S07]  /*19a0*/  WARPGROUP.ARRIVE ;  /* 0x00000000000079c5 */ /* 0x000fce0000000000 */
        /* <DEDUP_REMOVED lines=26> */
[----:B------:R-:W-:Y:S01]  /*1b50*/  FMUL.FTZ R24, R24, UR4 ;  /* 0x0000000418187c20 */ /* 0x000fe20008410000 */
[----:B------:R-:W-:Y:S01]  /*1b60*/  FMUL.FTZ R25, R25, UR4 ;  /* 0x0000000419197c20 */ /* 0x000fe20008410000 */
[----:B------:R-:W-:Y:S01]  /*1b70*/  FMUL.FTZ R28, R28, UR4 ;  /* 0x000000041c1c7c20 */ /* 0x000fe20008410000 */
[----:B------:R-:W-:Y:S01]  /*1b80*/  FMUL.FTZ R29, R29, UR4 ;  /* 0x000000041d1d7c20 */ /* 0x000fe20008410000 */
[----:B------:R-:W-:Y:S01]  /*1b90*/  FMUL.FTZ R32, R32, UR4 ;  /* 0x0000000420207c20 */ /* 0x000fe20008410000 */
[----:B------:R-:W-:Y:S01]  /*1ba0*/  FMUL.FTZ R26, R26, UR4 ;  /* 0x000000041a1a7c20 */ /* 0x000fe20008410000 */
[----:B------:R-:W0:Y:S01]  /*1bb0*/  MUFU.TANH R24, R24 ;  /* 0x0000001800187308 */ /* 0x000e220000002400 */
[----:B------:R-:W-:Y:S01]  /*1bc0*/  FMUL.FTZ R33, R33, UR4 ;  /* 0x0000000421217c20 */ /* 0x000fe20008410000 */
[----:B------:R-:W-:Y:S01]  /*1bd0*/  FMUL.FTZ R27, R27, UR4 ;  /* 0x000000041b1b7c20 */ /* 0x000fe20008410000 */
[----:B------:R-:W-:Y:S01]  /*1be0*/  FMUL.FTZ R36, R36, UR4 ;  /* 0x0000000424247c20 */ /* 0x000fe20008410000 */
[----:B------:R-:W-:Y:S01]  /*1bf0*/  FMUL.FTZ R30, R30, UR4 ;  /* 0x000000041e1e7c20 */ /* 0x000fe20008410000 */
[----:B------:R-:W-:Y:S01]  /*1c00*/  FMUL.FTZ R37, R37, UR4 ;  /* 0x0000000425257c20 */ /* 0x000fe20008410000 */
[----:B------:R-:W-:Y:S01]  /*1c10*/  FMUL.FTZ R31, R31, UR4 ;  /* 0x000000041f1f7c20 */ /* 0x000fe20008410000 */
[----:B------:R-:W-:Y:S01]  /*1c20*/  FMUL.FTZ R34, R34, UR4 ;  /* 0x0000000422227c20 */ /* 0x000fe20008410000 */
[----:B------:R-:W1:Y:S01]  /*1c30*/  MUFU.TANH R25, R25 ;  /* 0x0000001900197308 */ /* 0x000e620000002400 */
[----:B------:R-:W-:Y:S01]  /*1c40*/  FMUL.FTZ R40, R40, UR4 ;  /* 0x0000000428287c20 */ /* 0x000fe20008410000 */
[----:B------:R-:W-:Y:S01]  /*1c50*/  FMUL.FTZ R41, R41, UR4 ;  /* 0x0000000429297c20 */ /* 0x000fe20008410000 */
[----:B------:R-:W-:Y:S01]  /*1c60*/  FMUL.FTZ R35, R35, UR4 ;  /* 0x0000000423237c20 */ /* 0x000fe20008410000 */
[----:B------:R-:W-:Y:S01]  /*1c70*/  FMUL.FTZ R38, R38, UR4 ;  /* 0x0000000426267c20 */ /* 0x000fe20008410000 */
[----:B------:R-:W-:Y:S01]  /*1c80*/  FMUL.FTZ R44, R44, UR4 ;  /* 0x000000042c2c7c20 */ /* 0x000fe20008410000 */
[----:B------:R-:W-:Y:S01]  /*1c90*/  FMUL.FTZ R45, R45, UR4 ;  /* 0x000000042d2d7c20 */ /* 0x000fe20008410000 */
[----:B------:R-:W-:Y:S01]  /*1ca0*/  FMUL.FTZ R39, R39, UR4 ;  /* 0x0000000427277c20 */ /* 0x000fe20008410000 */
[----:B------:R-:W2:Y:S01]  /*1cb0*/  MUFU.TANH R28, R28 ;  /* 0x0000001c001c7308 */ /* 0x000ea20000002400 */
[----:B0-----:R-:W-:Y:S01]  /*1cc0*/  FSEL R14, R24, -INF , P2 ;  /* 0xff800000180e7808 */ /* 0x001fe20001000000 */
[----:B------:R-:W-:Y:S01]  /*1cd0*/  FMUL.FTZ R42, R42, UR4 ;  /* 0x000000042a2a7c20 */ /* 0x000fe20008410000 */
[----:B------:R-:W-:Y:S01]  /*1ce0*/  FMUL.FTZ R48, R48, UR4 ;  /* 0x0000000430307c20 */ /* 0x000fe20008410000 */
[----:B------:R-:W-:Y:S01]  /*1cf0*/  FMUL.FTZ R43, R43, UR4 ;  /* 0x000000042b2b7c20 */ /* 0x000fe20008410000 */
[----:B------:R-:W-:Y:S01]  /*1d00*/  FMUL.FTZ R49, R49, UR4 ;  /* 0x0000000431317c20 */ /* 0x000fe20008410000 */
[----:B------:R-:W-:Y:S01]  /*1d10*/  FMUL.FTZ R46, R46, UR4 ;  /* 0x000000042e2e7c20 */ /* 0x000fe20008410000 */
[----:B------:R-:W-:Y:S01]  /*1d20*/  FMUL.FTZ R52, R52, UR4 ;  /* 0x0000000434347c20 */ /* 0x000fe20008410000 */
[----:B------:R-:W0:Y:S01]  /*1d30*/  MUFU.TANH R29, R29 ;  /* 0x0000001d001d7308 */ /* 0x000e220000002400 */
[----:B-1----:R-:W-:Y:S01]  /*1d40*/  FSEL R25, R25, -INF , P3 ;  /* 0xff80000019197808 */ /* 0x002fe20001800000 */
[----:B------:R-:W-:Y:S01]  /*1d50*/  FMUL.FTZ R47, R47, UR4 ;  /* 0x000000042f2f7c20 */ /* 0x000fe20008410000 */
[----:B------:R-:W-:Y:S01]  /*1d60*/  FMUL.FTZ R53, R53, UR4 ;  /* 0x0000000435357c20 */ /* 0x000fe20008410000 */
[----:B------:R-:W-:Y:S01]  /*1d70*/  FMUL.FTZ R50, R50, UR4 ;  /* 0x0000000432327c20 */ /* 0x000fe20008410000 */
[----:B------:R-:W-:Y:S01]  /*1d80*/  FMNMX.FTZ R9, R14, R25, !PT ;  /* 0x000000190e097209 */ /* 0x000fe20007810000 */
[----:B------:R-:W-:Y:S01]  /*1d90*/  FMUL.FTZ R56, R56, UR4 ;  /* 0x0000000438387c20 */ /* 0x000fe20008410000 */
[----:B------:R-:W-:Y:S01]  /*1da0*/  FMUL.FTZ R51, R51, UR4 ;  /* 0x0000000433337c20 */ /* 0x000fe20008410000 */
[----:B------:R-:W1:Y:S01]  /*1db0*/  MUFU.TANH R8, R26 ;  /* 0x0000001a00087308 */ /* 0x000e620000002400 */
[----:B--2---:R-:W-:Y:S01]  /*1dc0*/  FSEL R90, R28, -INF , P6 ;  /* 0xff8000001c5a7808 */ /* 0x004fe20003000000 */
[----:B------:R-:W-:Y:S01]  /*1dd0*/  FMUL.FTZ R57, R57, UR4 ;  /* 0x0000000439397c20 */ /* 0x000fe20008410000 */
[----:B------:R-:W-:Y:S01]  /*1de0*/  FMUL.FTZ R54, R54, UR4 ;  /* 0x0000000436367c20 */ /* 0x000fe20008410000 */
[----:B------:R-:W-:Y:S01]  /*1df0*/  FMUL.FTZ R60, R60, UR4 ;  /* 0x000000043c3c7c20 */ /* 0x000fe20008410000 */
[----:B------:R-:W-:Y:S01]  /*1e00*/  FMNMX.FTZ R9, R90, R9, !PT ;  /* 0x000000095a097209 */ /* 0x000fe20007810000 */
[----:B------:R-:W-:Y:S01]  /*1e10*/  FMUL.FTZ R55, R55, UR4 ;  /* 0x0000000437377c20 */ /* 0x000fe20008410000 */
[----:B------:R-:W-:Y:S01]  /*1e20*/  FMUL.FTZ R61, R61, UR4 ;  /* 0x000000043d3d7c20 */ /* 0x000fe20008410000 */
[----:B------:R-:W2:Y:S01]  /*1e30*/  MUFU.TANH R32, R32 ;  /* 0x0000002000207308 */ /* 0x000ea20000002400 */
[----:B0-----:R-:W-:Y:S01]  /*1e40*/  FSEL R92, R29, -INF , P5 ;  /* 0xff8000001d5c7808 */ /* 0x001fe20002800000 */
[----:B------:R-:W-:Y:S01]  /*1e50*/  FMUL.FTZ R58, R58, UR4 ;  /* 0x000000043a3a7c20 */ /* 0x000fe20008410000 */
[----:B------:R-:W-:Y:S01]  /*1e60*/  FMUL.FTZ R64, R64, UR4 ;  /* 0x0000000440407c20 */ /* 0x000fe20008410000 */
[----:B------:R-:W-:Y:S01]  /*1e70*/  FMUL.FTZ R59, R59, UR4 ;  /* 0x000000043b3b7c20 */ /* 0x000fe20008410000 */
[----:B------:R-:W-:Y:S01]  /*1e80*/  FMNMX.FTZ R9, R92, R9, !PT ;  /* 0x000000095c097209 */ /* 0x000fe20007810000 */
[----:B------:R-:W-:Y:S01]  /*1e90*/  FMUL.FTZ R65, R65, UR4 ;  /* 0x0000000441417c20 */ /* 0x000fe20008410000 */
[----:B------:R-:W-:Y:S01]  /*1ea0*/  FMUL.FTZ R62, R62, UR4 ;  /* 0x000000043e3e7c20 */ /* 0x000fe20008410000 */
[----:B------:R-:W0:Y:S01]  /*1eb0*/  MUFU.TANH R3, R27 ;  /* 0x0000001b00037308 */ /* 0x000e220000002400 */
[----:B-1----:R-:W-:Y:S01]  /*1ec0*/  FSEL R8, R8, -INF , P2 ;  /* 0xff80000008087808 */ /* 0x002fe20001000000 */
[----:B------:R-:W-:Y:S01]  /*1ed0*/  FMUL.FTZ R68, R68, UR4 ;  /* 0x0000000444447c20 */ /* 0x000fe20008410000 */
[----:B------:R-:W-:Y:S01]  /*1ee0*/  ISETP.GT.AND P2, PT, R12, 0x11, PT ;  /* 0x000000110c00780c */ /* 0x000fe20003f44270 */
[----:B------:R-:W-:Y:S01]  /*1ef0*/  FMUL.FTZ R63, R63, UR4 ;  /* 0x000000043f3f7c20 */ /* 0x000fe20008410000 */
[----:B------:R-:W-:Y:S01]  /*1f00*/  FMUL.FTZ R69, R69, UR4 ;  /* 0x0000000445457c20 */ /* 0x000fe20008410000 */
        /* <DEDUP_REMOVED lines=13> */
[----:B------:R-:W-:Y:S01]  /*1fe0*/  ISETP.GT.AND P3, PT, R12, 0x18, PT ;  /* 0x000000180c00780c */ /* 0x000fe20003f64270 */
        /* <DEDUP_REMOVED lines=15> */
[----:B------:R-:W-:Y:S01]  /*20e0*/  ISETP.GT.AND P6, PT, R12, 0x19, PT ;  /* 0x000000190c00780c */ /* 0x000fe20003fc4270 */
[----:B------:R-:W-:Y:S01]  /*20f0*/  FMUL.FTZ R86, R86, UR4 ;  /* 0x0000000456567c20 */ /* 0x000fe20008410000 */
[----:B------:R-:W-:Y:S01]  /*2100*/  FMUL.FTZ R87, R87, UR4 ;  /* 0x0000000457577c20 */ /* 0x000fe20008410000 */
[----:B------:R2:W-:Y:S02]  /*2110*/  @!P1 SYNCS.ARRIVE.TRANS64.RED.A1T0 RZ, [R0+URZ], RZ ;  /* 0x000000ff00ff99a7 */ /* 0x0005e4000810043f */
[----:B------:R-:W3:Y:S01]  /*2120*/  MUFU.TANH R37, R37 ;  /* 0x0000002500257308 */ /* 0x000ee20000002400 */
[----:B0-----:R-:W-:-:S04]  /*2130*/  FSEL R98, R36, -INF , P3 ;  /* 0xff80000024627808 */ /* 0x001fc80001800000 */
[----:B------:R-:W-:-:S03]  /*2140*/  FMNMX.FTZ R9, R98, R9, !PT ;  /* 0x0000000962097209 */ /* 0x000fc60007810000 */
[----:B------:R-:W0:Y:S01]  /*2150*/  MUFU.TANH R34, R34 ;  /* 0x0000002200227308 */ /* 0x000e220000002400 */
[----:B-1----:R-:W-:Y:S02]  /*2160*/  FSEL R20, R20, -INF , P5 ;  /* 0xff80000014147808 */ /* 0x002fe40002800000 */
[----:B------:R-:W-:-:S05]  /*2170*/  ISETP.GT.AND P5, PT, R12, 0x20, PT ;  /* 0x000000200c00780c */ /* 0x000fca0003fa4270 */
[----:B------:R-:W1:Y:S01]  /*2180*/  MUFU.TANH R40, R40 ;  /* 0x0000002800287308 */ /* 0x000e620000002400 */
[----:B---3--:R-:W-:-:S04]  /*2190*/  FSEL R100, R37, -INF , P6 ;  /* 0xff80000025647808 */ /* 0x008fc80003000000 */
[----:B------:R-:W-:-:S03]  /*21a0*/  FMNMX.FTZ R9, R100, R9, !PT ;  /* 0x0000000964097209 */ /* 0x000fc60007810000 */
[----:B------:R-:W3:Y:S01]  /*21b0*/  MUFU.TANH R26, R35 ;  /* 0x00000023001a7308 */ /* 0x000ee20000002400 */
[----:B0-----:R-:W-:Y:S02]  /*21c0*/  FSEL R24, R34, -INF , P4 ;  /* 0xff80000022187808 */ /* 0x001fe40002000000 */
[----:B------:R-:W-:-:S05]  /*21d0*/  ISETP.GT.AND P4, PT, R12, 0x21, PT ;  /* 0x000000210c00780c */ /* 0x000fca0003f84270 */
[----:B------:R-:W0:Y:S01]  /*21e0*/  MUFU.TANH R41, R41 ;  /* 0x0000002900297308 */ /* 0x000e220000002400 */
[----:B-1----:R-:W-:-:S04]  /*21f0*/  FSEL R102, R40, -INF , P5 ;  /* 0xff80000028667808 */ /* 0x002fc80002800000 */
[----:B------:R-:W-:-:S03]  /*2200*/  FMNMX.FTZ R9, R102, R9, !PT ;  /* 0x0000000966097209 */ /* 0x000fc60007810000 */
[----:B------:R-:W1:Y:S01]  /*2210*/  MUFU.TANH R38, R38 ;  /* 0x0000002600267308 */ /* 0x000e620000002400 */
[----:B---3--:R-:W-:Y:S02]  /*2220*/  FSEL R26, R26, -INF , P2 ;  /* 0xff8000001a1a7808 */ /* 0x008fe40001000000 */
[----:B------:R-:W-:-:S05]  /*2230*/  ISETP.GT.AND P2, PT, R12, 0x28, PT ;  /* 0x000000280c00780c */ /* 0x000fca0003f44270 */
        /* <DEDUP_REMOVED lines=97> */
[----:B---3--:R-:W-:Y:S02]  /*2850*/  FSEL R60, R70, -INF , P6 ;  /* 0xff800000463c7808 */ /* 0x008fe40003000000 */
[----:B------:R-:W-:-:S05]  /*2860*/  ISETP.GT.AND P6, PT, R12, 0x69, PT ;  /* 0x000000690c00780c */ /* 0x000fca0003fc4270 */
[----:B------:R-:W3:Y:S01]  /*2870*/  MUFU.TANH R71, R71 ;  /* 0x0000004700477308 */ /* 0x000ee20000002400 */
[----:B0-----:R-:W-:-:S04]  /*2880*/  FSEL R70, R73, -INF , P3 ;  /* 0xff80000049467808 */ /* 0x001fc80001800000 */
[----:B------:R-:W-:-:S03]  /*2890*/  FMNMX.FTZ R9, R70, R9, !PT ;  /* 0x0000000946097209 */ /* 0x000fc60007810000 */
        /* <DEDUP_REMOVED lines=29> */
[----:B------:R-:W-:Y:S02]  /*2a70*/  FMNMX.FTZ R13, R138, R9, !PT ;  /* 0x000000098a0d7209 */ /* 0x000fe40007810000 */
[----:B------:R-:W-:Y:S01]  /*2a80*/  MOV R9, UR5 ;  /* 0x0000000500097c02 */ /* 0x000fe20008000f00 */
[----:B------:R-:W1:Y:S01]  /*2a90*/  MUFU.TANH R83, R83 ;  /* 0x0000005300537308 */ /* 0x000e620000002400 */
[----:B---3--:R-:W-:Y:S01]  /*2aa0*/  FSEL R74, R79, -INF , P6 ;  /* 0xff8000004f4a7808 */ /* 0x008fe20003000000 */
[----:B------:R-:W3:Y:S06]  /*2ab0*/  SHFL.BFLY PT, R12, R13, 0x2, 0x1f ;  /* 0x0c401f000d0c7f89 */ /* 0x000eec00000e0000 */
[----:B------:R-:W4:Y:S01]  /*2ac0*/  MUFU.TANH R86, R86 ;  /* 0x0000005600567308 */ /* 0x000f220000002400 */
[----:B0-----:R-:W-:-:S07]  /*2ad0*/  FSEL R82, R82, -INF , P5 ;  /* 0xff80000052527808 */ /* 0x001fce0002800000 */
[----:B------:R-:W0:Y:S01]  /*2ae0*/  MUFU.TANH R87, R87 ;  /* 0x0000005700577308 */ /* 0x000e220000002400 */
[----:B-1----:R-:W-:Y:S02]  /*2af0*/  FSEL R78, R83, -INF , P4 ;  /* 0xff800000534e7808 */ /* 0x002fe40002000000 */
[----:B----4-:R-:W-:Y:S02]  /*2b00*/  FSEL R86, R86, -INF , P3 ;  /* 0xff80000056567808 */ /* 0x010fe40001800000 */
[----:B---3--:R-:W-:-:S05]  /*2b10*/  FMNMX.FTZ R15, R13, R12, !PT ;  /* 0x0000000c0d0f7209 */ /* 0x008fca0007810000 */
[----:B------:R-:W1:Y:S02]  /*2b20*/  SHFL.BFLY PT, R12, R15, 0x1, 0x1f ;  /* 0x0c201f000f0c7f89 */ /* 0x000e6400000e0000 */
[----:B-1----:R-:W-:Y:S02]  /*2b30*/  FMNMX.FTZ R12, R15, R12, !PT ;  /* 0x0000000c0f0c7209 */ /* 0x002fe40007810000 */
[----:B------:R-:W-:Y:S02]  /*2b40*/  FMNMX.FTZ R15, R8, R3, !PT ;  /* 0x00000003080f7209 */ /* 0x000fe40007810000 */
[C---:B------:R-:W-:Y:S01]  /*2b50*/  FSETP.NEU.FTZ.AND P0, PT, R12.reuse, -INF , PT ;  /* 0xff8000000c00780b */ /* 0x040fe20003f1d000 */
[----:B------:R-:W-:Y:S01]  /*2b60*/  FMUL.FTZ R21, R12, R9 ;  /* 0x000000090c157220 */ /* 0x000fe20000410000 */
[----:B------:R-:W-:-:S04]  /*2b70*/  FMNMX.FTZ R15, R10, R15, !PT ;  /* 0x0000000f0a0f7209 */ /* 0x000fc80007810000 */
[----:B------:R-:W-:Y:S02]  /*2b80*/  FMNMX.FTZ R15, R20, R15, !PT ;  /* 0x0000000f140f7209 */ /* 0x000fe40007810000 */
[----:B------:R-:W-:Y:S02]  /*2b90*/  FSEL R41, R21, RZ, P0 ;  /* 0x000000ff15297208 */ /* 0x000fe40000000000 */
[----:B------:R-:W-:Y:S02]  /*2ba0*/  FMNMX.FTZ R15, R24, R15, !PT ;  /* 0x0000000f180f7209 */ /* 0x000fe40007810000 */
[----:B------:R-:W-:Y:S01]  /*2bb0*/  ISETP.NE.AND P0, PT, R11, RZ, PT ;  /* 0x000000ff0b00720c */ /* 0x000fe20003f05270 */
[--C-:B------:R-:W-:Y:S01]  /*2bc0*/  FFMA.FTZ R11, R25, R9, -R41.reuse ;  /* 0x00000009190b7223 */ /* 0x100fe20000010829 */
[----:B------:R-:W-:Y:S01]  /*2bd0*/  FMNMX.FTZ R21, R26, R15, !PT ;  /* 0x0000000f1a157209 */ /* 0x000fe20007810000 */
[-CC-:B------:R-:W-:Y:S01]  /*2be0*/  FFMA.FTZ R182, R90, R9.reuse, -R41.reuse ;  /* 0x000000095ab67223 */ /* 0x180fe20000010829 */
[----:B0-----:R-:W-:Y:S01]  /*2bf0*/  FSEL R90, R87, -INF , P2 ;  /* 0xff800000575a7808 */ /* 0x001fe20001000000 */
[--C-:B------:R-:W-:Y:S01]  /*2c00*/  FFMA.FTZ R180, R14, R9, -R41.reuse ;  /* 0x000000090eb47223 */ /* 0x100fe20000010829 */
[----:B------:R-:W-:Y:S01]  /*2c10*/  FMNMX.FTZ R21, R28, R21, !PT ;  /* 0x000000151c157209 */ /* 0x000fe20007810000 */
[----:B------:R-:W-:Y:S01]  /*2c20*/  MUFU.EX2 R11, R11 ;  /* 0x0000000b000b7308 */ /* 0x000fe20000000800 */
[-CC-:B------:R-:W-:Y:S01]  /*2c30*/  FFMA.FTZ R13, R92, R9.reuse, -R41.reuse ;  /* 0x000000095c0d7223 */ /* 0x180fe20000010829 */
[--C-:B------:R-:W-:Y:S01]  /*2c40*/  FFMA.FTZ R176, R94, R9, -R41.reuse ;  /* 0x000000095eb07223 */ /* 0x100fe20000010829 */
[----:B------:R-:W-:Y:S01]  /*2c50*/  FMNMX.FTZ R21, R30, R21, !PT ;  /* 0x000000151e157209 */ /* 0x000fe20007810000 */
[-CC-:B------:R-:W-:Y:S01]  /*2c60*/  FFMA.FTZ R96, R96, R9.reuse, -R41.reuse ;  /* 0x0000000960607223 */ /* 0x180fe20000010829 */
[-CC-:B------:R-:W-:Y:S01]  /*2c70*/  FFMA.FTZ R178, R98, R9.reuse, -R41.reuse ;  /* 0x0000000962b27223 */ /* 0x180fe20000010829 */
[--C-:B------:R-:W-:Y:S01]  /*2c80*/  FFMA.FTZ R100, R100, R9, -R41.reuse ;  /* 0x0000000964647223 */ /* 0x100fe20000010829 */
[----:B------:R-:W-:Y:S01]  /*2c90*/  FMNMX.FTZ R21, R32, R21, !PT ;  /* 0x0000001520157209 */ /* 0x000fe20007810000 */
[----:B------:R-:W0:Y:S01]  /*2ca0*/  MUFU.EX2 R180, R180 ;  /* 0x000000b400b47308 */ /* 0x000e220000000800 */
[-CC-:B------:R-:W-:Y:S01]  /*2cb0*/  FFMA.FTZ R172, R102, R9.reuse, -R41.reuse ;  /* 0x0000000966ac7223 */ /* 0x180fe20000010829 */
[--C-:B------:R-:W-:Y:S01]  /*2cc0*/  FFMA.FTZ R104, R104, R9, -R41.reuse ;  /* 0x0000000968687223 */ /* 0x100fe20000010829 */
[----:B------:R-:W-:Y:S01]  /*2cd0*/  FMNMX.FTZ R25, R34, R21, !PT ;  /* 0x0000001522197209 */ /* 0x000fe20007810000 */
[-CC-:B------:R-:W-:Y:S01]  /*2ce0*/  FFMA.FTZ R174, R106, R9.reuse, -R41.reuse ;  /* 0x000000096aae7223 */ /* 0x180fe20000010829 */
[-CC-:B------:R-:W-:Y:S01]  /*2cf0*/  FFMA.FTZ R108, R108, R9.reuse, -R41.reuse ;  /* 0x000000096c6c7223 */ /* 0x180fe20000010829 */
[--C-:B------:R-:W-:Y:S01]  /*2d00*/  FFMA.FTZ R168, R110, R9, -R41.reuse ;  /* 0x000000096ea87223 */ /* 0x100fe20000010829 */
[----:B------:R-:W-:Y:S01]  /*2d10*/  FMNMX.FTZ R25, R36, R25, !PT ;  /* 0x0000001924197209 */ /* 0x000fe20007810000 */
[----:B------:R-:W1:Y:S01]  /*2d20*/  MUFU.EX2 R182, R182 ;  /* 0x000000b600b67308 */ /* 0x000e620000000800 */
[-CC-:B------:R-:W-:Y:S01]  /*2d30*/  FFMA.FTZ R112, R112, R9.reuse, -R41.reuse ;  /* 0x0000000970707223 */ /* 0x180fe20000010829 */
[--C-:B------:R-:W-:Y:S01]  /*2d40*/  FFMA.FTZ R170, R114, R9, -R41.reuse ;  /* 0x0000000972aa7223 */ /* 0x100fe20000010829 */
[----:B------:R-:W-:Y:S01]  /*2d50*/  FMNMX.FTZ R25, R38, R25, !PT ;  /* 0x0000001926197209 */ /* 0x000fe20007810000 */
[-CC-:B------:R-:W-:Y:S01]  /*2d60*/  FFMA.FTZ R116, R116, R9.reuse, -R41.reuse ;  /* 0x0000000974747223 */ /* 0x180fe20000010829 */
[-CC-:B------:R-:W-:Y:S01]  /*2d70*/  FFMA.FTZ R152, R118, R9.reuse, -R41.reuse ;  /* 0x0000000976987223 */ /* 0x180fe20000010829 */
[--C-:B------:R-:W-:Y:S01]  /*2d80*/  FFMA.FTZ R120, R120, R9, -R41.reuse ;  /* 0x0000000978787223 */ /* 0x100fe20000010829 */
[----:B------:R-:W-:Y:S01]  /*2d90*/  FMNMX.FTZ R25, R40, R25, !PT ;  /* 0x0000001928197209 */ /* 0x000fe20007810000 */
[----:B------:R-:W3:Y:S01]  /*2da0*/  MUFU.EX2 R13, R13 ;  /* 0x0000000d000d7308 */ /* 0x000ee20000000800 */
[-CC-:B------:R-:W-:Y:S01]  /*2db0*/  FFMA.FTZ R154, R122, R9.reuse, -R41.reuse ;  /* 0x000000097a9a7223 */ /* 0x180fe20000010829 */
[--C-:B------:R-:W-:Y:S01]  /*2dc0*/  FFMA.FTZ R156, R126, R9, -R41.reuse ;  /* 0x000000097e9c7223 */ /* 0x100fe20000010829 */
[----:B------:R-:W-:Y:S01]  /*2dd0*/  FMNMX.FTZ R27, R42, R25, !PT ;  /* 0x000000192a1b7209 */ /* 0x000fe20007810000 */
[-CC-:B------:R-:W-:Y:S01]  /*2de0*/  FFMA.FTZ R37, R128, R9.reuse, -R41.reuse ;  /* 0x0000000980257223 */ /* 0x180fe20000010829 */
[-CC-:B------:R-:W-:Y:S01]  /*2df0*/  FFMA.FTZ R158, R130, R9.reuse, -R41.reuse ;  /* 0x00000009829e7223 */ /* 0x180fe20000010829 */
[--C-:B------:R-:W-:Y:S01]  /*2e00*/  FFMA.FTZ R132, R132, R9, -R41.reuse ;  /* 0x0000000984847223 */ /* 0x100fe20000010829 */
[----:B------:R-:W-:Y:S01]  /*2e10*/  FMNMX.FTZ R27, R44, R27, !PT ;  /* 0x0000001b2c1b7209 */ /* 0x000fe20007810000 */
[----:B------:R-:W4:Y:S01]  /*2e20*/  MUFU.EX2 R176, R176 ;  /* 0x000000b000b07308 */ /* 0x000f220000000800 */
[-CC-:B------:R-:W-:Y:S01]  /*2e30*/  FFMA.FTZ R72, R72, R9.reuse, -R41.reuse ;  /* 0x0000000948487223 */ /* 0x180fe20000010829 */
[--C-:B------:R-:W-:Y:S01]  /*2e40*/  FFMA.FTZ R70, R70, R9, -R41.reuse ;  /* 0x0000000946467223 */ /* 0x100fe20000010829 */
[----:B------:R-:W-:Y:S01]  /*2e50*/  FMNMX.FTZ R27, R46, R27, !PT ;  /* 0x0000001b2e1b7209 */ /* 0x000fe20007810000 */
[-CC-:B------:R-:W-:Y:S01]  /*2e60*/  FFMA.FTZ R76, R76, R9.reuse, -R41.reuse ;  /* 0x000000094c4c7223 */ /* 0x180fe20000010829 */
[-CC-:B------:R-:W-:Y:S01]  /*2e70*/  FFMA.FTZ R134, R134, R9.reuse, -R41.reuse ;  /* 0x0000000986867223 */ /* 0x180fe20000010829 */
[--C-:B------:R-:W-:Y:S01]  /*2e80*/  FFMA.FTZ R80, R80, R9, -R41.reuse ;  /* 0x0000000950507223 */ /* 0x100fe20000010829 */
[----:B------:R-:W-:Y:S01]  /*2e90*/  FMNMX.FTZ R27, R48, R27, !PT ;  /* 0x0000001b301b7209 */ /* 0x000fe20007810000 */
[----:B------:R-:W5:Y:S01]  /*2ea0*/  MUFU.EX2 R15, R96 ;  /* 0x00000060000f7308 */ /* 0x000f620000000800 */
[-CC-:B------:R-:W-:Y:S01]  /*2eb0*/  FFMA.FTZ R136, R136, R9.reuse, -R41.reuse ;  /* 0x0000000988887223 */ /* 0x180fe20000010829 */
[----:B------:R-:W-:Y:S01]  /*2ec0*/  FFMA.FTZ R84, R84, R9, -R41 ;  /* 0x0000000954547223 */ /* 0x000fe20000010829 */
[----:B------:R-:W-:Y:S01]  /*2ed0*/  FMNMX.FTZ R29, R50, R27, !PT ;  /* 0x0000001b321d7209 */ /* 0x000fe20007810000 */
[----:B------:R-:W-:-:S02]  /*2ee0*/  IMAD.MOV.U32 R130, RZ, RZ, R151 ;  /* 0x000000ffff827224 */ /* 0x000fc400078e0097 */
[--C-:B------:R-:W-:Y:S01]  /*2ef0*/  IMAD.MOV.U32 R128, RZ, RZ, R151.reuse ;  /* 0x000000ffff807224 */ /* 0x100fe200078e0097 */
[----:B------:R-:W-:Y:S01]  /*2f00*/  FMNMX.FTZ R29, R52, R29, !PT ;  /* 0x0000001d341d7209 */ /* 0x000fe20007810000 */
[----:B------:R-:W2:Y:S01]  /*2f10*/  MUFU.EX2 R178, R178 ;  /* 0x000000b200b27308 */ /* 0x000ea20000000800 */
[--C-:B------:R-:W-:Y:S02]  /*2f20*/  IMAD.MOV.U32 R126, RZ, RZ, R151.reuse ;  /* 0x000000ffff7e7224 */ /* 0x100fe400078e0097 */
[----:B------:R-:W-:Y:S01]  /*2f30*/  FMNMX.FTZ R29, R54, R29, !PT ;  /* 0x0000001d361d7209 */ /* 0x000fe20007810000 */
[--C-:B------:R-:W-:Y:S02]  /*2f40*/  IMAD.MOV.U32 R122, RZ, RZ, R151.reuse ;  /* 0x000000ffff7a7224 */ /* 0x100fe400078e0097 */
[--C-:B------:R-:W-:Y:S01]  /*2f50*/  IMAD.MOV.U32 R118, RZ, RZ, R151.reuse ;  /* 0x000000ffff767224 */ /* 0x100fe200078e0097 */
[----:B------:R-:W-:Y:S01]  /*2f60*/  FMNMX.FTZ R29, R56, R29, !PT ;  /* 0x0000001d381d7209 */ /* 0x000fe20007810000 */
[----:B------:R0:W-:Y:S01]  /*2f70*/  MUFU.EX2 R21, R100 ;  /* 0x0000006400157308 */ /* 0x0001e20000000800 */
[----:B------:R-:W-:-:S02]  /*2f80*/  IMAD.MOV.U32 R114, RZ, RZ, R151 ;  /* 0x000000ffff727224 */ /* 0x000fc400078e0097 */
[----:B------:R-:W-:Y:S01]  /*2f90*/  FMNMX.FTZ R31, R58, R29, !PT ;  /* 0x0000001d3a1f7209 */ /* 0x000fe20007810000 */
[--C-:B------:R-:W-:Y:S02]  /*2fa0*/  IMAD.MOV.U32 R110, RZ, RZ, R151.reuse ;  /* 0x000000ffff6e7224 */ /* 0x100fe400078e0097 */
[--C-:B------:R-:W-:Y:S01]  /*2fb0*/  IMAD.MOV.U32 R106, RZ, RZ, R151.reuse ;  /* 0x000000ffff6a7224 */ /* 0x100fe200078e0097 */
[----:B------:R-:W-:Y:S01]  /*2fc0*/  FMNMX.FTZ R31, R60, R31, !PT ;  /* 0x0000001f3c1f7209 */ /* 0x000fe20007810000 */
[----:B------:R-:W-:Y:S01]  /*2fd0*/  MUFU.EX2 R172, R172 ;  /* 0x000000ac00ac7308 */ /* 0x000fe20000000800 */
[--C-:B------:R-:W-:Y:S02]  /*2fe0*/  IMAD.MOV.U32 R102, RZ, RZ, R151.reuse ;  /* 0x000000ffff667224 */ /* 0x100fe400078e0097 */
[----:B------:R-:W-:Y:S01]  /*2ff0*/  FMNMX.FTZ R31, R62, R31, !PT ;  /* 0x0000001f3e1f7209 */ /* 0x000fe20007810000 */
[--C-:B0-----:R-:W-:Y:S02]  /*3000*/  IMAD.MOV.U32 R100, RZ, RZ, R151.reuse ;  /* 0x000000ffff647224 */ /* 0x101fe400078e0097 */
        /* <DEDUP_REMOVED lines=9> */
[----:B0-----:R-:W-:Y:S02]  /*30a0*/  IMAD.MOV.U32 R104, RZ, RZ, R151 ;  /* 0x000000ffff687224 */ /* 0x001fe400078e0097 */
[----:B------:R-:W-:-:S04]  /*30b0*/  FMNMX.FTZ R33, R74, R33, !PT ;  /* 0x000000214a217209 */ /* 0x000fc80007810000 */
[----:B------:R-:W-:Y:S01]  /*30c0*/  FMNMX.FTZ R33, R82, R33, !PT ;  /* 0x0000002152217209 */ /* 0x000fe20007810000 */
[----:B------:R0:W-:Y:S03]  /*30d0*/  MUFU.EX2 R27, R108 ;  /* 0x0000006c001b7308 */ /* 0x0001e60000000800 */
[----:B------:R-:W-:-:S04]  /*30e0*/  FMNMX.FTZ R35, R78, R33, !PT ;  /* 0x000000214e237209 */ /* 0x000fc80007810000 */
[----:B------:R-:W-:Y:S01]  /*30f0*/  FMNMX.FTZ R35, R86, R35, !PT ;  /* 0x0000002356237209 */ /* 0x000fe20007810000 */
[----:B------:R-:W-:Y:S01]  /*3100*/  MUFU.EX2 R168, R168 ;  /* 0x000000a800a87308 */ /* 0x000fe20000000800 */
[----:B0-----:R-:W-:Y:S02]  /*3110*/  IMAD.MOV.U32 R108, RZ, RZ, R151 ;  /* 0x000000ffff6c7224 */ /* 0x001fe400078e0097 */
[----:B------:R-:W-:Y:S01]  /*3120*/  FMNMX.FTZ R14, R90, R35, !PT ;  /* 0x000000235a0e7209 */ /* 0x000fe20007810000 */
[-CC-:B------:R-:W-:Y:S01]  /*3130*/  FFMA.FTZ R35, R124, R9.reuse, -R41.reuse ;  /* 0x000000097c237223 */ /* 0x180fe20000010829 */
[----:B------:R-:W-:Y:S01]  /*3140*/  FFMA.FTZ R41, R138, R9, -R41 ;  /* 0x000000098a297223 */ /* 0x000fe20000010829 */
[--C-:B------:R-:W-:Y:S02]  /*3150*/  IMAD.MOV.U32 R138, RZ, RZ, R151.reuse ;  /* 0x000000ffff8a7224 */ /* 0x100fe400078e0097 */
[----:B------:R-:W0:Y:S01]  /*3160*/  SHFL.BFLY PT, R39, R14, 0x2, 0x1f ;  /* 0x0c401f000e277f89 */ /* 0x000e2200000e0000 */
[----:B------:R1:W-:Y:S01]  /*3170*/  MUFU.EX2 R29, R112 ;  /* 0x00000070001d7308 */ /* 0x0003e20000000800 */
[----:B------:R-:W-:-:S07]  /*3180*/  IMAD.MOV.U32 R124, RZ, RZ, R151 ;  /* 0x000000ffff7c7224 */ /* 0x000fce00078e0097 */
[----:B------:R-:W-:Y:S01]  /*3190*/  MUFU.EX2 R170, R170 ;  /* 0x000000aa00aa7308 */ /* 0x000fe20000000800 */
[----:B-1----:R-:W-:-:S07]  /*31a0*/  IMAD.MOV.U32 R112, RZ, RZ, R151 ;  /* 0x000000ffff707224 */ /* 0x002fce00078e0097 */
[----:B------:R1:W-:Y:S01]  /*31b0*/  MUFU.EX2 R31, R116 ;  /* 0x00000074001f7308 */ /* 0x0003e20000000800 */
[----:B0-----:R-:W-:-:S07]  /*31c0*/  FMNMX.FTZ R39, R14, R39, !PT ;  /* 0x000000270e277209 */ /* 0x001fce0007810000 */
[----:B------:R-:W-:Y:S01]  /*31d0*/  MUFU.EX2 R152, R152 ;  /* 0x0000009800987308 */ /* 0x000fe20000000800 */
[--C-:B-1----:R-:W-:Y:S01]  /*31e0*/  IMAD.MOV.U32 R116, RZ, RZ, R151.reuse ;  /* 0x000000ffff747224 */ /* 0x102fe200078e0097 */
[----:B------:R-:W0:Y:S06]  /*31f0*/  SHFL.BFLY PT, R14, R39, 0x1, 0x1f ;  /* 0x0c201f00270e7f89 */ /* 0x000e2c00000e0000 */
[----:B------:R1:W-:Y:S08]  /*3200*/  MUFU.EX2 R33, R120 ;  /* 0x0000007800217308 */ /* 0x0003f00000000800 */
[----:B------:R-:W-:Y:S01]  /*3210*/  MUFU.EX2 R154, R154 ;  /* 0x0000009a009a7308 */ /* 0x000fe20000000800 */
[----:B-1----:R-:W-:-:S07]  /*3220*/  IMAD.MOV.U32 R120, RZ, RZ, R151 ;  /* 0x000000ffff787224 */ /* 0x002fce00078e0097 */
[----:B------:R-:W-:Y:S01]  /*3230*/  MUFU.EX2 R35, R35 ;  /* 0x0000002300237308 */ /* 0x000fe20000000800 */
[----:B0-----:R-:W-:-:S04]  /*3240*/  FMNMX.FTZ R14, R39, R14, !PT ;  /* 0x0000000e270e7209 */ /* 0x001fc80007810000 */
[C---:B------:R-:W-:Y:S01]  /*3250*/  FSETP.NEU.FTZ.AND P2, PT, R14.reuse, -INF , PT ;  /* 0xff8000000e00780b */ /* 0x040fe20003f5d000 */
[-C--:B------:R-:W-:Y:S02]  /*3260*/  FMUL.FTZ R49, R14, R9.reuse ;  /* 0x000000090e317220 */ /* 0x080fe40000410000 */
[----:B------:R-:W-:Y:S03]  /*3270*/  MUFU.EX2 R156, R156 ;  /* 0x0000009c009c7308 */ /* 0x000fe60000000800 */
[----:B------:R-:W-:Y:S02]  /*3280*/  FSEL R49, R49, RZ, P2 ;  /* 0x000000ff31317208 */ /* 0x000fe40001000000 */
[----:B------:R-:W-:Y:S01]  /*3290*/  ISETP.GE.AND P2, PT, R88, 0x81, PT ;  /* 0x000000815800780c */ /* 0x000fe20003f46270 */
[----:B------:R-:W-:Y:S02]  /*32a0*/  IMAD.MOV.U32 R88, RZ, RZ, R151 ;  /* 0x000000ffff587224 */ /* 0x000fe400078e0097 */
[----:B------:R-:W-:Y:S01]  /*32b0*/  MUFU.EX2 R37, R37 ;  /* 0x0000002500257308 */ /* 0x000fe20000000800 */
[-CC-:B------:R-:W-:Y:S01]  /*32c0*/  FFMA.FTZ R3, R3, R9.reuse, -R49.reuse ;  /* 0x0000000903037223 */ /* 0x180fe20000010831 */
[-CC-:B------:R-:W-:Y:S01]  /*32d0*/  FFMA.FTZ R8, R8, R9.reuse, -R49.reuse ;  /* 0x0000000908087223 */ /* 0x180fe20000010831 */
[-CC-:B------:R-:W-:Y:S01]  /*32e0*/  FFMA.FTZ R20, R20, R9.reuse, -R49.reuse ;  /* 0x0000000914147223 */ /* 0x180fe20000010831 */
[-CC-:B------:R-:W-:Y:S01]  /*32f0*/  FFMA.FTZ R10, R10, R9.reuse, -R49.reuse ;  /* 0x000000090a0a7223 */ /* 0x180fe20000010831 */
[-CC-:B------:R-:W-:Y:S01]  /*3300*/  FFMA.FTZ R24, R24, R9.reuse, -R49.reuse ;  /* 0x0000000918187223 */ /* 0x180fe20000010831 */
[-CC-:B------:R-:W-:Y:S01]  /*3310*/  FFMA.FTZ R26, R26, R9.reuse, -R49.reuse ;  /* 0x000000091a1a7223 */ /* 0x180fe20000010831 */
[-CC-:B------:R-:W-:Y:S01]  /*3320*/  FFMA.FTZ R28, R28, R9.reuse, -R49.reuse ;  /* 0x000000091c1c7223 */ /* 0x180fe20000010831 */
[----:B------:R0:W-:Y:S01]  /*3330*/  MUFU.EX2 R181, R3 ;  /* 0x0000000300b57308 */ /* 0x0001e20000000800 */
[-CC-:B------:R-:W-:Y:S01]  /*3340*/  FFMA.FTZ R30, R30, R9.reuse, -R49.reuse ;  /* 0x000000091e1e7223 */ /* 0x180fe20000010831 */
[-CC-:B------:R-:W-:Y:S01]  /*3350*/  FFMA.FTZ R32, R32, R9.reuse, -R49.reuse ;  /* 0x0000000920207223 */ /* 0x180fe20000010831 */
[-CC-:B------:R-:W-:Y:S01]  /*3360*/  FFMA.FTZ R34, R34, R9.reuse, -R49.reuse ;  /* 0x0000000922227223 */ /* 0x180fe20000010831 */
[-CC-:B------:R-:W-:Y:S01]  /*3370*/  FFMA.FTZ R36, R36, R9.reuse, -R49.reuse ;  /* 0x0000000924247223 */ /* 0x180fe20000010831 */
[-CC-:B------:R-:W-:Y:S01]  /*3380*/  FFMA.FTZ R38, R38, R9.reuse, -R49.reuse ;  /* 0x0000000926267223 */ /* 0x180fe20000010831 */
[-CC-:B------:R-:W-:Y:S01]  /*3390*/  FFMA.FTZ R40, R40, R9.reuse, -R49.reuse ;  /* 0x0000000928287223 */ /* 0x180fe20000010831 */
[-C--:B------:R-:W-:Y:S01]  /*33a0*/  FFMA.FTZ R42, R42, R9.reuse, -R49 ;  /* 0x000000092a2a7223 */ /* 0x080fe20000010831 */
[----:B------:R1:W-:Y:S01]  /*33b0*/  MUFU.EX2 R183, R20 ;  /* 0x0000001400b77308 */ /* 0x0003e20000000800 */
[----:B0-----:R-:W-:Y:S01]  /*33c0*/  FADD.FTZ R3, R180, R11 ;  /* 0x0000000bb4037221 */ /* 0x001fe20000010000 */
[-CC-:B------:R-:W-:Y:S01]  /*33d0*/  FFMA.FTZ R44, R44, R9.reuse, -R49.reuse ;  /* 0x000000092c2c7223 */ /* 0x180fe20000010831 */
[-CC-:B------:R-:W-:Y:S01]  /*33e0*/  FFMA.FTZ R46, R46, R9.reuse, -R49.reuse ;  /* 0x000000092e2e7223 */ /* 0x180fe20000010831 */
[-CC-:B------:R-:W-:Y:S01]  /*33f0*/  FFMA.FTZ R48, R48, R9.reuse, -R49.reuse ;  /* 0x0000000930307223 */ /* 0x180fe20000010831 */
[-CC-:B------:R-:W-:Y:S01]  /*3400*/  FFMA.FTZ R50, R50, R9.reuse, -R49.reuse ;  /* 0x0000000932327223 */ /* 0x180fe20000010831 */
[-CC-:B------:R-:W-:Y:S01]  /*3410*/  FFMA.FTZ R52, R52, R9.reuse, -R49.reuse ;  /* 0x0000000934347223 */ /* 0x180fe20000010831 */
[-C--:B------:R-:W-:Y:S01]  /*3420*/  FFMA.FTZ R54, R54, R9.reuse, -R49 ;  /* 0x0000000936367223 */ /* 0x080fe20000010831 */
[----:B------:R-:W0:Y:S01]  /*3430*/  MUFU.EX2 R8, R8 ;  /* 0x0000000800087308 */ /* 0x000e220000000800 */
[----:B-1----:R-:W-:Y:S01]  /*3440*/  FADD.FTZ R20, R182, R3 ;  /* 0x00000003b6147221 */ /* 0x002fe20000010000 */
[-CC-:B------:R-:W-:Y:S01]  /*3450*/  FFMA.FTZ R56, R56, R9.reuse, -R49.reuse ;  /* 0x0000000938387223 */ /* 0x180fe20000010831 */
[-CC-:B------:R-:W-:Y:S01]  /*3460*/  FFMA.FTZ R58, R58, R9.reuse, -R49.reuse ;  /* 0x000000093a3a7223 */ /* 0x180fe20000010831 */
[-CC-:B------:R-:W-:Y:S01]  /*3470*/  FFMA.FTZ R60, R60, R9.reuse, -R49.reuse ;  /* 0x000000093c3c7223 */ /* 0x180fe20000010831 */
[----:B---3--:R-:W-:Y:S01]  /*3480*/  FADD.FTZ R3, R13, R20 ;  /* 0x000000140d037221 */ /* 0x008fe20000010000 */
[----:B------:R-:W-:Y:S01]  /*3490*/  F2FP.F16.F32.PACK_AB R180, R11, R180 ;  /* 0x000000b40bb4723e */ /* 0x000fe200000000ff */
[-C--:B------:R-:W-:Y:S01]  /*34a0*/  FFMA.FTZ R62, R62, R9.reuse, -R49 ;  /* 0x000000093e3e7223 */ /* 0x080fe20000010831 */
[----:B------:R-:W1:Y:S01]  /*34b0*/  MUFU.EX2 R10, R10 ;  /* 0x0000000a000a7308 */ /* 0x000e620000000800 */
[----:B----4-:R-:W-:Y:S01]  /*34c0*/  FADD.FTZ R20, R176, R3 ;  /* 0x00000003b0147221 */ /* 0x010fe20000010000 */
[-CC-:B------:R-:W-:Y:S01]  /*34d0*/  FFMA.FTZ R64, R64, R9.reuse, -R49.reuse ;  /* 0x0000000940407223 */ /* 0x180fe20000010831 */
[-CC-:B------:R-:W-:Y:S01]  /*34e0*/  FFMA.FTZ R66, R66, R9.reuse, -R49.reuse ;  /* 0x0000000942427223 */ /* 0x180fe20000010831 */
[-CC-:B------:R-:W-:Y:S01]  /*34f0*/  FFMA.FTZ R68, R68, R9.reuse, -R49.reuse ;  /* 0x0000000944447223 */ /* 0x180fe20000010831 */
[----:B-----5:R-:W-:Y:S01]  /*3500*/  FADD.FTZ R3, R15, R20 ;  /* 0x000000140f037221 */ /* 0x020fe20000010000 */
[-CC-:B------:R-:W-:Y:S01]  /*3510*/  FFMA.FTZ R74, R74, R9.reuse, -R49.reuse ;  /* 0x000000094a4a7223 */ /* 0x180fe20000010831 */
[-C--:B------:R-:W-:Y:S01]  /*3520*/  FFMA.FTZ R82, R82, R9.reuse, -R49 ;  /* 0x0000000952527223 */ /* 0x080fe20000010831 */
[----:B------:R-:W3:Y:S01]  /*3530*/  MUFU.EX2 R24, R24 ;  /* 0x0000001800187308 */ /* 0x000ee20000000800 */
[----:B--2---:R-:W-:Y:S01]  /*3540*/  FADD.FTZ R20, R178, R3 ;  /* 0x00000003b2147221 */ /* 0x004fe20000010000 */
[----:B0-----:R-:W-:Y:S01]  /*3550*/  FADD.FTZ R3, R8, R181 ;  /* 0x000000b508037221 */ /* 0x001fe20000010000 */
[-CC-:B------:R-:W-:Y:S01]  /*3560*/  FFMA.FTZ R78, R78, R9.reuse, -R49.reuse ;  /* 0x000000094e4e7223 */ /* 0x180fe20000010831 */
[-CC-:B------:R-:W-:Y:S01]  /*3570*/  FFMA.FTZ R86, R86, R9.reuse, -R49.reuse ;  /* 0x0000000956567223 */ /* 0x180fe20000010831 */
[----:B------:R-:W-:Y:S01]  /*3580*/  FADD.FTZ R51, R21, R20 ;  /* 0x0000001415337221 */ /* 0x000fe20000010000 */
[----:B------:R-:W-:Y:S01]  /*3590*/  FFMA.FTZ R49, R90, R9, -R49 ;  /* 0x000000095a317223 */ /* 0x000fe20000010831 */
[----:B------:R-:W-:Y:S01]  /*35a0*/  F2FP.F16.F32.PACK_AB R181, R181, R8 ;  /* 0x00000008b5b5723e */ /* 0x000fe200000000ff */
[----:B------:R0:W2:Y:S01]  /*35b0*/  MUFU.EX2 R177, R26 ;  /* 0x0000001a00b17308 */ /* 0x0000a20000000800 */
[----:B-1----:R-:W-:Y:S01]  /*35c0*/  FADD.FTZ R20, R10, R3 ;  /* 0x000000030a147221 */ /* 0x002fe20000010000 */
[----:B------:R-:W-:Y:S01]  /*35d0*/  F2FP.F16.F32.PACK_AB R182, R13, R182 ;  /* 0x000000b60db6723e */ /* 0x000fe200000000ff */
[----:B------:R-:W-:Y:S01]  /*35e0*/  IMAD.MOV.U32 R8, RZ, RZ, 0x3f800000 ;  /* 0x3f800000ff087424 */ /* 0x000fe200078e00ff */
[----:B------:R-:W-:Y:S01]  /*35f0*/  F2FP.F16.F32.PACK_AB R176, R15, R176 ;  /* 0x000000b00fb0723e */ /* 0x000fe200000000ff */
[C---:B------:R-:W-:Y:S01]  /*3600*/  FADD.FTZ R3, R183.reuse, R20 ;  /* 0x00000014b7037221 */ /* 0x040fe20000010000 */
[----:B------:R-:W-:Y:S01]  /*3610*/  F2FP.F16.F32.PACK_AB R183, R183, R10 ;  /* 0x0000000ab7b7723e */ /* 0x000fe200000000ff */
[----:B------:R-:W-:Y:S01]  /*3620*/  IMAD.MOV.U32 R10, RZ, RZ, 0x3f800000 ;  /* 0x3f800000ff0a7424 */ /* 0x000fe200078e00ff */
[----:B------:R-:W1:Y:S01]  /*3630*/  MUFU.EX2 R28, R28 ;  /* 0x0000001c001c7308 */ /* 0x000e620000000800 */
[----:B0-----:R-:W-:Y:S01]  /*3640*/  FADD.FTZ R26, R172, R51 ;  /* 0x00000033ac1a7221 */ /* 0x001fe20000010000 */
[----:B---3--:R-:W-:Y:S01]  /*3650*/  FADD.FTZ R20, R24, R3 ;  /* 0x0000000318147221 */ /* 0x008fe20000010000 */
[----:B------:R-:W-:Y:S01]  /*3660*/  F2FP.F16.F32.PACK_AB R178, R21, R178 ;  /* 0x000000b215b2723e */ /* 0x000fe200000000ff */
[----:B------:R-:W-:-:S02]  /*3670*/  IMAD.MOV.U32 R90, RZ, RZ, R151 ;  /* 0x000000ffff5a7224 */ /* 0x000fc400078e0097 */
[C---:B------:R-:W-:Y:S01]  /*3680*/  FADD.FTZ R51, R25.reuse, R26 ;  /* 0x0000001a19337221 */ /* 0x040fe20000010000 */
[----:B------:R-:W-:Y:S01]  /*3690*/  F2FP.F16.F32.PACK_AB R172, R25, R172 ;  /* 0x000000ac19ac723e */ /* 0x000fe200000000ff */
[----:B------:R-:W0:Y:S02]  /*36a0*/  MUFU.EX2 R179, R30 ;  /* 0x0000001e00b37308 */ /* 0x000e240000000800 */
[----:B------:R-:W-:Y:S01]  /*36b0*/  FADD.FTZ R26, R174, R51 ;  /* 0x00000033ae1a7221 */ /* 0x000fe20000010000 */
[----:B--2---:R-:W-:Y:S01]  /*36c0*/  FADD.FTZ R3, R177, R20 ;  /* 0x00000014b1037221 */ /* 0x004fe20000010000 */
[C---:B------:R-:W-:Y:S02]  /*36d0*/  F2FP.F16.F32.PACK_AB R174, R27.reuse, R174 ;  /* 0x000000ae1bae723e */ /* 0x040fe400000000ff */
[----:B------:R-:W-:Y:S01]  /*36e0*/  FADD.FTZ R51, R27, R26 ;  /* 0x0000001a1b337221 */ /* 0x000fe20000010000 */
[----:B------:R-:W-:Y:S01]  /*36f0*/  F2FP.F16.F32.PACK_AB R177, R177, R24 ;  /* 0x00000018b1b1723e */ /* 0x000fe200000000ff */
[----:B------:R-:W2:Y:S01]  /*3700*/  MUFU.EX2 R32, R32 ;  /* 0x0000002000207308 */ /* 0x000ea20000000800 */
[----:B-1----:R-:W-:Y:S01]  /*3710*/  FADD.FTZ R20, R28, R3 ;  /* 0x000000031c147221 */ /* 0x002fe20000010000 */
[----:B------:R-:W-:Y:S01]  /*3720*/  FADD.FTZ R26, R168, R51 ;  /* 0x00000033a81a7221 */ /* 0x000fe20000010000 */
[----:B------:R-:W-:-:S03]  /*3730*/  F2FP.F16.F32.PACK_AB R168, R29, R168 ;  /* 0x000000a81da8723e */ /* 0x000fc600000000ff */
[----:B------:R-:W-:Y:S02]  /*3740*/  FADD.FTZ R51, R29, R26 ;  /* 0x0000001a1d337221 */ /* 0x000fe40000010000 */
[----:B------:R-:W1:Y:S01]  /*3750*/  MUFU.EX2 R173, R34 ;  /* 0x0000002200ad7308 */ /* 0x000e620000000800 */
[----:B0-----:R-:W-:Y:S01]  /*3760*/  FADD.FTZ R3, R179, R20 ;  /* 0x00000014b3037221 */ /* 0x001fe20000010000 */
[----:B------:R-:W-:Y:S01]  /*3770*/  FADD.FTZ R26, R170, R51 ;  /* 0x00000033aa1a7221 */ /* 0x000fe20000010000 */
[----:B------:R-:W-:Y:S02]  /*3780*/  F2FP.F16.F32.PACK_AB R170, R31, R170 ;  /* 0x000000aa1faa723e */ /* 0x000fe400000000ff */
[----:B------:R-:W-:Y:S01]  /*3790*/  F2FP.F16.F32.PACK_AB R179, R179, R28 ;  /* 0x0000001cb3b3723e */ /* 0x000fe200000000ff */
[----:B------:R-:W-:Y:S02]  /*37a0*/  FADD.FTZ R51, R31, R26 ;  /* 0x0000001a1f337221 */ /* 0x000fe40000010000 */
[----:B------:R-:W0:Y:S01]  /*37b0*/  MUFU.EX2 R36, R36 ;  /* 0x0000002400247308 */ /* 0x000e220000000800 */
[----:B--2---:R-:W-:-:S07]  /*37c0*/  FADD.FTZ R20, R32, R3 ;  /* 0x0000000320147221 */ /* 0x004fce0000010000 */
[----:B------:R-:W2:Y:S01]  /*37d0*/  MUFU.EX2 R175, R38 ;  /* 0x0000002600af7308 */ /* 0x000ea20000000800 */
[----:B-1----:R-:W-:Y:S01]  /*37e0*/  FADD.FTZ R3, R173, R20 ;  /* 0x00000014ad037221 */ /* 0x002fe20000010000 */
[----:B------:R-:W-:Y:S01]  /*37f0*/  FADD.FTZ R20, R152, R51 ;  /* 0x0000003398147221 */ /* 0x000fe20000010000 */
[----:B------:R-:W-:Y:S02]  /*3800*/  F2FP.F16.F32.PACK_AB R152, R33, R152 ;  /* 0x000000982198723e */ /* 0x000fe400000000ff */
[----:B------:R-:W-:Y:S01]  /*3810*/  F2FP.F16.F32.PACK_AB R173, R173, R32 ;  /* 0x00000020adad723e */ /* 0x000fe200000000ff */
[----:B------:R-:W-:Y:S02]  /*3820*/  FADD.FTZ R51, R33, R20 ;  /* 0x0000001421337221 */ /* 0x000fe40000010000 */
[----:B------:R-:W1:Y:S01]  /*3830*/  MUFU.EX2 R40, R40 ;  /* 0x0000002800287308 */ /* 0x000e620000000800 */
[----:B0-----:R-:W-:Y:S01]  /*3840*/  FADD.FTZ R0, R36, R3 ;  /* 0x0000000324007221 */ /* 0x001fe20000010000 */
[----:B------:R-:W-:Y:S01]  /*3850*/  FADD.FTZ R20, R154, R51 ;  /* 0x000000339a147221 */ /* 0x000fe20000010000 */
[----:B------:R-:W-:-:S03]  /*3860*/  F2FP.F16.F32.PACK_AB R154, R35, R154 ;  /* 0x0000009a239a723e */ /* 0x000fc600000000ff */
[----:B------:R-:W-:Y:S02]  /*3870*/  FADD.FTZ R51, R35, R20 ;  /* 0x0000001423337221 */ /* 0x000fe40000010000 */
[----:B------:R-:W0:Y:S01]  /*3880*/  MUFU.EX2 R169, R42 ;  /* 0x0000002a00a97308 */ /* 0x000e220000000800 */
[----:B--2---:R-:W-:Y:S01]  /*3890*/  FADD.FTZ R3, R175, R0 ;  /* 0x00000000af037221 */ /* 0x004fe20000010000 */
[----:B------:R-:W-:Y:S01]  /*38a0*/  FADD.FTZ R20, R156, R51 ;  /* 0x000000339c147221 */ /* 0x000fe20000010000 */
[----:B------:R-:W-:Y:S02]  /*38b0*/  F2FP.F16.F32.PACK_AB R156, R37, R156 ;  /* 0x0000009c259c723e */ /* 0x000fe400000000ff */
[----:B------:R-:W-:Y:S01]  /*38c0*/  F2FP.F16.F32.PACK_AB R175, R175, R36 ;  /* 0x00000024afaf723e */ /* 0x000fe200000000ff */
[----:B------:R-:W-:Y:S02]  /*38d0*/  FADD.FTZ R51, R37, R20 ;  /* 0x0000001425337221 */ /* 0x000fe40000010000 */
[----:B------:R-:W2:Y:S01]  /*38e0*/  MUFU.EX2 R44, R44 ;  /* 0x0000002c002c7308 */ /* 0x000ea20000000800 */
[----:B-1----:R-:W-:-:S07]  /*38f0*/  FADD.FTZ R0, R40, R3 ;  /* 0x0000000328007221 */ /* 0x002fce0000010000 */
[----:B------:R-:W1:Y:S01]  /*3900*/  MUFU.EX2 R171, R46 ;  /* 0x0000002e00ab7308 */ /* 0x000e620000000800 */
[C---:B0-----:R-:W-:Y:S01]  /*3910*/  FADD.FTZ R3, R169.reuse, R0 ;  /* 0x00000000a9037221 */ /* 0x041fe20000010000 */
[----:B------:R-:W-:-:S06]  /*3920*/  F2FP.F16.F32.PACK_AB R169, R169, R40 ;  /* 0x00000028a9a9723e */ /* 0x000fcc00000000ff */
[----:B------:R-:W0:Y:S01]  /*3930*/  MUFU.EX2 R48, R48 ;  /* 0x0000003000307308 */ /* 0x000e220000000800 */
[----:B--2---:R-:W-:-:S07]  /*3940*/  FADD.FTZ R0, R44, R3 ;  /* 0x000000032c007221 */ /* 0x004fce0000010000 */
[----:B------:R-:W2:Y:S01]  /*3950*/  MUFU.EX2 R158, R158 ;  /* 0x0000009e009e7308 */ /* 0x000ea20000000800 */
[C---:B-1----:R-:W-:Y:S01]  /*3960*/  FADD.FTZ R3, R171.reuse, R0 ;  /* 0x00000000ab037221 */ /* 0x042fe20000010000 */
[----:B------:R-:W-:-:S06]  /*3970*/  F2FP.F16.F32.PACK_AB R171, R171, R44 ;  /* 0x0000002cabab723e */ /* 0x000fcc00000000ff */
[----:B------:R-:W1:Y:S01]  /*3980*/  MUFU.EX2 R153, R50 ;  /* 0x0000003200997308 */ /* 0x000e620000000800 */
[----:B0-----:R-:W-:-:S07]  /*3990*/  FADD.FTZ R0, R48, R3 ;  /* 0x0000000330007221 */ /* 0x001fce0000010000 */
[----:B------:R0:W3:Y:S01]  /*39a0*/  MUFU.EX2 R43, R132 ;  /* 0x00000084002b7308 */ /* 0x0000e20000000800 */
[----:B--2---:R-:W-:-:S07]  /*39b0*/  FADD.FTZ R20, R158, R51 ;  /* 0x000000339e147221 */ /* 0x004fce0000010000 */
[----:B------:R-:W2:Y:S01]  /*39c0*/  MUFU.EX2 R52, R52 ;  /* 0x0000003400347308 */ /* 0x000ea20000000800 */
[C---:B-1----:R-:W-:Y:S01]  /*39d0*/  FADD.FTZ R3, R153.reuse, R0 ;  /* 0x0000000099037221 */ /* 0x042fe20000010000 */
[----:B------:R-:W-:Y:S01]  /*39e0*/  F2FP.F16.F32.PACK_AB R153, R153, R48 ;  /* 0x000000309999723e */ /* 0x000fe200000000ff */
[----:B0-----:R-:W-:-:S05]  /*39f0*/  IMAD.MOV.U32 R132, RZ, RZ, R151 ;  /* 0x000000ffff847224 */ /* 0x001fca00078e0097 */
[----:B------:R-:W0:Y:S01]  /*3a00*/  MUFU.EX2 R72, R72 ;  /* 0x0000004800487308 */ /* 0x000e220000000800 */
[C---:B---3--:R-:W-:Y:S01]  /*3a10*/  FADD.FTZ R11, R43.reuse, R20 ;  /* 0x000000142b0b7221 */ /* 0x048fe20000010000 */
[----:B------:R-:W-:-:S06]  /*3a20*/  F2FP.F16.F32.PACK_AB R158, R43, R158 ;  /* 0x0000009e2b9e723e */ /* 0x000fcc00000000ff */
[----:B------:R-:W1:Y:S01]  /*3a30*/  MUFU.EX2 R155, R54 ;  /* 0x00000036009b7308 */ /* 0x000e620000000800 */
[----:B--2---:R-:W-:-:S07]  /*3a40*/  FADD.FTZ R0, R52, R3 ;  /* 0x0000000334007221 */ /* 0x004fce0000010000 */
[----:B------:R-:W2:Y:S01]  /*3a50*/  MUFU.EX2 R45, R70 ;  /* 0x00000046002d7308 */ /* 0x000ea20000000800 */
[----:B0-----:R-:W-:-:S07]  /*3a60*/  FADD.FTZ R20, R72, R11 ;  /* 0x0000000b48147221 */ /* 0x001fce0000010000 */
[----:B------:R-:W0:Y:S01]  /*3a70*/  MUFU.EX2 R56, R56 ;  /* 0x0000003800387308 */ /* 0x000e220000000800 */
[C---:B-1----:R-:W-:Y:S01]  /*3a80*/  FADD.FTZ R3, R155.reuse, R0 ;  /* 0x000000009b037221 */ /* 0x042fe20000010000 */
[----:B------:R-:W-:-:S06]  /*3a90*/  F2FP.F16.F32.PACK_AB R155, R155, R52 ;  /* 0x000000349b9b723e */ /* 0x000fcc00000000ff */
[----:B------:R-:W1:Y:S01]  /*3aa0*/  MUFU.EX2 R76, R76 ;  /* 0x0000004c004c7308 */ /* 0x000e620000000800 */
[C---:B--2---:R-:W-:Y:S01]  /*3ab0*/  FADD.FTZ R11, R45.reuse, R20 ;  /* 0x000000142d0b7221 */ /* 0x044fe20000010000 */
[----:B------:R-:W-:-:S06]  /*3ac0*/  F2FP.F16.F32.PACK_AB R160, R45, R72 ;  /* 0x000000482da0723e */ /* 0x000fcc00000000ff */
[----:B------:R-:W2:Y:S01]  /*3ad0*/  MUFU.EX2 R157, R58 ;  /* 0x0000003a009d7308 */ /* 0x000ea20000000800 */
[----:B0-----:R-:W-:-:S07]  /*3ae0*/  FADD.FTZ R0, R56, R3 ;  /* 0x0000000338007221 */ /* 0x001fce0000010000 */
[----:B------:R0:W3:Y:S01]  /*3af0*/  MUFU.EX2 R47, R134 ;  /* 0x00000086002f7308 */ /* 0x0000e20000000800 */
[----:B-1----:R-:W-:-:S07]  /*3b00*/  FADD.FTZ R20, R76, R11 ;  /* 0x0000000b4c147221 */ /* 0x002fce0000010000 */
[----:B------:R-:W1:Y:S01]  /*3b10*/  MUFU.EX2 R60, R60 ;  /* 0x0000003c003c7308 */ /* 0x000e620000000800 */
[C---:B--2---:R-:W-:Y:S01]  /*3b20*/  FADD.FTZ R3, R157.reuse, R0 ;  /* 0x000000009d037221 */ /* 0x044fe20000010000 */
[----:B------:R-:W-:Y:S01]  /*3b30*/  F2FP.F16.F32.PACK_AB R157, R157, R56 ;  /* 0x000000389d9d723e */ /* 0x000fe200000000ff */
[----:B0-----:R-:W-:-:S05]  /*3b40*/  IMAD.MOV.U32 R134, RZ, RZ, R151 ;  /* 0x000000ffff867224 */ /* 0x001fca00078e0097 */
[----:B------:R-:W0:Y:S01]  /*3b50*/  MUFU.EX2 R80, R80 ;  /* 0x0000005000507308 */ /* 0x000e220000000800 */
[C---:B---3--:R-:W-:Y:S01]  /*3b60*/  FADD.FTZ R11, R47.reuse, R20 ;  /* 0x000000142f0b7221 */ /* 0x048fe20000010000 */
[----:B------:R-:W-:-:S06]  /*3b70*/  F2FP.F16.F32.PACK_AB R162, R47, R76 ;  /* 0x0000004c2fa2723e */ /* 0x000fcc00000000ff */
[----:B------:R-:W2:Y:S01]  /*3b80*/  MUFU.EX2 R159, R62 ;  /* 0x0000003e009f7308 */ /* 0x000ea20000000800 */
[----:B-1----:R-:W-:-:S07]  /*3b90*/  FADD.FTZ R0, R60, R3 ;  /* 0x000000033c007221 */ /* 0x002fce0000010000 */
[----:B------:R1:W3:Y:S01]  /*3ba0*/  MUFU.EX2 R39, R136 ;  /* 0x0000008800277308 */ /* 0x0002e20000000800 */
[----:B0-----:R-:W-:-:S07]  /*3bb0*/  FADD.FTZ R20, R80, R11 ;  /* 0x0000000b50147221 */ /* 0x001fce0000010000 */
[----:B------:R-:W0:Y:S01]  /*3bc0*/  MUFU.EX2 R64, R64 ;  /* 0x0000004000407308 */ /* 0x000e220000000800 */
[C---:B--2---:R-:W-:Y:S01]  /*3bd0*/  FADD.FTZ R3, R159.reuse, R0 ;  /* 0x000000009f037221 */ /* 0x044fe20000010000 */
[----:B------:R-:W-:Y:S01]  /*3be0*/  F2FP.F16.F32.PACK_AB R159, R159, R60 ;  /* 0x0000003c9f9f723e */ /* 0x000fe200000000ff */
[----:B-1----:R-:W-:-:S05]  /*3bf0*/  IMAD.MOV.U32 R136, RZ, RZ, R151 ;  /* 0x000000ffff887224 */ /* 0x002fca00078e0097 */
[----:B------:R-:W1:Y:S01]  /*3c00*/  MUFU.EX2 R84, R84 ;  /* 0x0000005400547308 */ /* 0x000e620000000800 */
[C---:B---3--:R-:W-:Y:S01]  /*3c10*/  FADD.FTZ R11, R39.reuse, R20 ;  /* 0x00000014270b7221 */ /* 0x048fe20000010000 */
[----:B------:R-:W-:-:S06]  /*3c20*/  F2FP.F16.F32.PACK_AB R164, R39, R80 ;  /* 0x0000005027a4723e */ /* 0x000fcc00000000ff */
[----:B------:R-:W2:Y:S01]  /*3c30*/  MUFU.EX2 R161, R66 ;  /* 0x0000004200a17308 */ /* 0x000ea20000000800 */
[----:B0-----:R-:W-:-:S07]  /*3c40*/  FADD.FTZ R0, R64, R3 ;  /* 0x0000000340007221 */ /* 0x001fce0000010000 */
[----:B------:R-:W0:Y:S01]  /*3c50*/  MUFU.EX2 R68, R68 ;  /* 0x0000004400447308 */ /* 0x000e220000000800 */
[----:B-1----:R-:W-:-:S07]  /*3c60*/  FADD.FTZ R20, R84, R11 ;  /* 0x0000000b54147221 */ /* 0x002fce0000010000 */
[----:B------:R-:W1:Y:S01]  /*3c70*/  MUFU.EX2 R163, R74 ;  /* 0x0000004a00a37308 */ /* 0x000e620000000800 */
[C---:B--2---:R-:W-:Y:S01]  /*3c80*/  FADD.FTZ R11, R161.reuse, R0 ;  /* 0x00000000a10b7221 */ /* 0x044fe20000010000 */
[----:B------:R-:W-:-:S06]  /*3c90*/  F2FP.F16.F32.PACK_AB R161, R161, R64 ;  /* 0x00000040a1a1723e */ /* 0x000fcc00000000ff */
[----:B------:R-:W2:Y:S01]  /*3ca0*/  MUFU.EX2 R82, R82 ;  /* 0x0000005200527308 */ /* 0x000ea20000000800 */
[----:B0-----:R-:W-:-:S07]  /*3cb0*/  FADD.FTZ R0, R68, R11 ;  /* 0x0000000b44007221 */ /* 0x001fce0000010000 */
[----:B------:R-:W0:Y:S01]  /*3cc0*/  MUFU.EX2 R165, R78 ;  /* 0x0000004e00a57308 */ /* 0x000e220000000800 */
[C---:B-1----:R-:W-:Y:S01]  /*3cd0*/  FADD.FTZ R11, R163.reuse, R0 ;  /* 0x00000000a30b7221 */ /* 0x042fe20000010000 */
[----:B------:R-:W-:-:S06]  /*3ce0*/  F2FP.F16.F32.PACK_AB R163, R163, R68 ;  /* 0x00000044a3a3723e */ /* 0x000fcc00000000ff */
[----:B------:R-:W1:Y:S01]  /*3cf0*/  MUFU.EX2 R86, R86 ;  /* 0x0000005600567308 */ /* 0x000e620000000800 */
[----:B--2---:R-:W-:-:S07]  /*3d00*/  FADD.FTZ R0, R82, R11 ;  /* 0x0000000b52007221 */ /* 0x004fce0000010000 */
[----:B------:R-:W2:Y:S01]  /*3d10*/  MUFU.EX2 R41, R41 ;  /* 0x0000002900297308 */ /* 0x000ea20000000800 */
[C---:B0-----:R-:W-:Y:S01]  /*3d20*/  FADD.FTZ R11, R165.reuse, R0 ;  /* 0x00000000a50b7221 */ /* 0x041fe20000010000 */
[----:B------:R-:W-:-:S06]  /*3d30*/  F2FP.F16.F32.PACK_AB R165, R165, R82 ;  /* 0x00000052a5a5723e */ /* 0x000fcc00000000ff */
[----:B------:R-:W0:Y:S01]  /*3d40*/  MUFU.EX2 R49, R49 ;  /* 0x0000003100317308 */ /* 0x000e220000000800 */
[----:B-1----:R-:W-:Y:S01]  /*3d50*/  FADD.FTZ R0, R86, R11 ;  /* 0x0000000b56007221 */ /* 0x002fe20000010000 */
[C---:B--2---:R-:W-:Y:S01]  /*3d60*/  FADD.FTZ R3, R41.reuse, R20 ;  /* 0x0000001429037221 */ /* 0x044fe20000010000 */
[----:B------:R-:W-:Y:S02]  /*3d70*/  F2FP.F16.F32.PACK_AB R166, R41, R84 ;  /* 0x0000005429a6723e */ /* 0x000fe400000000ff */
[C---:B0-----:R-:W-:Y:S01]  /*3d80*/  FADD.FTZ R0, R49.reuse, R0 ;  /* 0x0000000031007221 */ /* 0x041fe20000010000 */
[----:B------:R-:W-:Y:S01]  /*3d90*/  F2FP.F16.F32.PACK_AB R167, R49, R86 ;  /* 0x0000005631a7723e */ /* 0x000fe200000000ff */
[----:B------:R-:W-:Y:S06]  /*3da0*/  @!P2 BRA `(.L_x_15) ;  /* 0x0000002800e8a947 */ /* 0x000fec0003800000 */
[----:B------:R-:W-:Y:S01]  /*3db0*/  IADD3 R191, R191, -0x2, RZ ;  /* 0xfffffffebfbf7810 */ /* 0x000fe20007ffe0ff */
[----:B------:R-:W-:Y:S01]  /*3dc0*/  IMAD.MOV.U32 R11, RZ, RZ, R14 ;  /* 0x000000ffff0b7224 */ /* 0x000fe200078e000e */
[----:B------:R-:W-:Y:S01]  /*3dd0*/  CS2R R150, SRZ ;  /* 0x0000000000967805 */ /* 0x000fe2000001ff00 */
[----:B------:R-:W-:Y:S01]  /*3de0*/  IMAD.MOV.U32 R13, RZ, RZ, R12 ;  /* 0x000000ffff0d7224 */ /* 0x000fe200078e000c */
[----:B------:R-:W-:Y:S01]  /*3df0*/  CS2R R146, SRZ ;  /* 0x0000000000927805 */ /* 0x000fe2000001ff00 */
[----:B------:R-:W-:Y:S01]  /*3e00*/  IMAD.MOV.U32 R8, RZ, RZ, 0x3f800000 ;  /* 0x3f800000ff087424 */ /* 0x000fe200078e00ff */
[----:B------:R-:W-:Y:S02]  /*3e10*/  CS2R R142, SRZ ;  /* 0x00000000008e7805 */ /* 0x000fe4000001ff00 */
[----:B------:R-:W-:Y:S02]  /*3e20*/  CS2R R138, SRZ ;  /* 0x00000000008a7805 */ /* 0x000fe4000001ff00 */
[----:B------:R-:W-:-:S02]  /*3e30*/  CS2R R134, SRZ ;  /* 0x0000000000867805 */ /* 0x000fc4000001ff00 */
[----:B------:R-:W-:Y:S02]  /*3e40*/  CS2R R130, SRZ ;  /* 0x0000000000827805 */ /* 0x000fe4000001ff00 */
[----:B------:R-:W-:Y:S02]  /*3e50*/  CS2R R126, SRZ ;  /* 0x00000000007e7805 */ /* 0x000fe4000001ff00 */
[----:B------:R-:W-:Y:S02]  /*3e60*/  CS2R R122, SRZ ;  /* 0x00000000007a7805 */ /* 0x000fe4000001ff00 */
        /* <DEDUP_REMOVED lines=23> */
[----:B------:R-:W-:Y:S01]  /*3fe0*/  CS2R R88, SRZ ;  /* 0x0000000000587805 */ /* 0x000fe2000001ff00 */
[----:B------:R-:W-:Y:S01]  /*3ff0*/  UMOV UR4, UR37 ;  /* 0x0000002500047c82 */ /* 0x000fe20008000000 */
[----:B------:R-:W-:Y:S01]  /*4000*/  UMOV UR5, UR36 ;  /* 0x0000002400057c82 */ /* 0x000fe20008000000 */
[----:B------:R-:W-:-:S05]  /*4010*/  ULDC UR6, c[0x0][0x9d8] ;  /* 0x0002760000067ab9 */ /* 0x000fca0000000800 */
.L_x_24:
[----:B------:R-:W-:-:S04]  /*4020*/  UIADD3 UR7, UR5, 0x1, URZ ;  /* 0x0000000105077890 */ /* 0x000fc8000fffe03f */
[----:B------:R-:W-:-:S04]  /*4030*/  UISETP.NE.AND UP0, UPT, UR7, 0x2, UPT ;  /* 0x000000020700788c */ /* 0x000fc8000bf05270 */
[----:B------:R-:W-:Y:S02]  /*4040*/  USEL UR37, URZ, 0x1, UP0 ;  /* 0x000000013f257887 */ /* 0x000fe40008000000 */
[----:B------:R-:W-:Y:S02]  /*4050*/  USEL UR36, UR7, URZ, UP0 ;  /* 0x0000003f07247287 */ /* 0x000fe40008000000 */
[----:B------:R-:W-:Y:S01]  /*4060*/  ULOP3.LUT UR37, UR4, UR37, URZ, 0x3c, !UPT ;  /* 0x0000002504257292 */ /* 0x000fe2000f8e3c3f */
[----:B------:R-:W-:Y:S11]  /*4070*/  @!P0 BRA `(.L_x_16) ;  /* 0x0000000000048947 */ /* 0x000ff60003800000 */
[----:B------:R-:W-:Y:S01]  /*4080*/  BPT.TRAP 0x1 ;  /* 0x000000040000795c */ /* 0x000fe20000300000 */
.L_x_16:
[----:B------:R-:W0:Y:S01]  /*4090*/  S2UR UR8, SR_CgaCtaId ;  /* 0x00000000000879c3 */ /* 0x000e220000008800 */
[----:B------:R-:W-:Y:S01]  /*40a0*/  UMOV UR7, 0x400 ;  /* 0x0000040000077882 */ /* 0x000fe20000000000 */
[----:B------:R-:W-:-:S05]  /*40b0*/  IMAD.U32 R9, RZ, RZ, UR37 ;  /* 0x00000025ff097e24 */ /* 0x000fca000f8e00ff */
[----:B------:R-:W-:Y:S01]  /*40c0*/  SHF.L.U32 R9, R9, 0x1f, RZ ;  /* 0x0000001f09097819 */ /* 0x000fe200000006ff */
[----:B0-----:R-:W-:-:S04]  /*40d0*/  ULEA UR7, UR8, UR7, 0x18 ;  /* 0x0000000708077291 */ /* 0x001fc8000f8ec03f */
[----:B------:R-:W-:-:S09]  /*40e0*/  ULEA UR8, UR36, UR7, 0x3 ;  /* 0x0000000724087291 */ /* 0x000fd2000f8e183f */
[----:B------:R0:W1:Y:S01]  /*40f0*/  SYNCS.PHASECHK.TRANS64.TRYWAIT P2, [UR8+0x34830], R9 ;  /* 0x03483009ff0075a7 */ /* 0x0000620008040148 */
[----:B------:R-:W-:Y:S05]  /*4100*/  @!P0 BRA `(.L_x_17) ;  /* 0x0000000000048947 */ /* 0x000fea0003800000 */
[----:B------:R-:W-:Y:S01]  /*4110*/  BPT.TRAP 0x1 ;  /* 0x000000040000795c */ /* 0x000fe20000300000 */
.L_x_17:
[----:B-1----:R-:W-:Y:S05]  /*4120*/  @P2 BRA `(.L_x_18) ;  /* 0x0000000000082947 */ /* 0x002fea0003800000 */
[----:B------:R-:W1:Y:S02]  /*4130*/  SYNCS.PHASECHK.TRANS64.TRYWAIT P2, [UR8+0x34830], R9 ;  /* 0x03483009ff0075a7 */ /* 0x000e640008040148 */
[----:B-1----:R-:W-:Y:S05]  /*4140*/  @!P2 BRA `(.L_x_19) ;  /* 0x0000008c0020a947 */ /* 0x002fea0003800000 */
.L_x_18:
[----:B------:R-:W-:Y:S01]  /*4150*/  R2UR UR44, R4 ;  /* 0x00000000042c72ca */ /* 0x000fe200000e0000 */
[----:B------:R-:W-:Y:S01]  /*4160*/  UIMAD UR9, UR36, 0xc00, UR10 ;  /* 0x00000c00240978a4 */ /* 0x000fe2000f8e020a */
[----:B------:R-:W-:Y:S01]  /*4170*/  R2UR UR45, R5 ;  /* 0x00000000052d72ca */ /* 0x000fe200000e0000 */
[----:B------:R-:W-:Y:S01]  /*4180*/  WARPGROUP.ARRIVE ;  /* 0x00000000000079c5 */ /* 0x000fe20000000000 */
[----:B------:R-:W-:Y:S01]  /*4190*/  UMOV UR47, 0x40000040 ;  /* 0x40000040002f7882 */ /* 0x000fe20000000000 */
[----:B------:R-:W-:Y:S01]  /*41a0*/  UIADD3 UR14, UR9, 0x400, URZ ;  /* 0x00000400090e7890 */ /* 0x000fe2000fffe03f */
[-C--:B------:R-:W-:Y:S01]  /*41b0*/  FMUL.FTZ R88, R88, R10.reuse ;  /* 0x0000000a58587220 */ /* 0x080fe20000410000 */
[----:B------:R-:W-:Y:S01]  /*41c0*/  UMOV UR15, 0x40000040 ;  /* 0x40000040000f7882 */ /* 0x000fe20000000000 */
[----:B------:R-:W-:Y:S01]  /*41d0*/  UMOV UR46, UR9 ;  /* 0x00000009002e7c82 */ /* 0x000fe20008000000 */
[----:B------:R-:W-:Y:S01]  /*41e0*/  UIADD3 UR18, UR9, 0x402, URZ ;  /* 0x0000040209127890 */ /* 0x000fe2000fffe03f */
[-C--:B------:R-:W-:Y:S01]  /*41f0*/  FMUL.FTZ R89, R89, R10.reuse ;  /* 0x0000000a59597220 */ /* 0x080fe20000410000 */
[----:B------:R-:W-:Y:S01]  /*4200*/  UMOV UR19, 0x40000040 ;  /* 0x4000004000137882 */ /* 0x000fe20000000000 */
[----:B------:R-:W-:Y:S01]  /*4210*/  UIADD3 UR22, UR9, 0x404, URZ ;  /* 0x0000040409167890 */ /* 0x000fe2000fffe03f */
[-C--:B------:R-:W-:Y:S01]  /*4220*/  FMUL.FTZ R92, R92, R10.reuse ;  /* 0x0000000a5c5c7220 */ /* 0x080fe20000410000 */
[----:B------:R-:W-:Y:S01]  /*4230*/  UMOV UR23, 0x40000040 ;  /* 0x4000004000177882 */ /* 0x000fe20000000000 */
[----:B------:R-:W-:Y:S01]  /*4240*/  HGMMA.64x128x16.F32 R24, gdesc[UR44], RZ, !UPT, gsb0 ;  /* 0x01e000002c1879f0 */ /* 0x000fe2000c0008ff */
[----:B------:R-:W-:Y:S01]  /*4250*/  R2UR UR44, R6 ;  /* 0x00000000062c72ca */ /* 0x000fe200000e0000 */
[----:B------:R-:W-:Y:S01]  /*4260*/  UIADD3 UR46, UR9, 0x2, URZ ;  /* 0x00000002092e7890 */ /* 0x000fe2000fffe03f */
[----:B------:R-:W-:Y:S01]  /*4270*/  R2UR UR45, R7 ;  /* 0x00000000072d72ca */ /* 0x000fe200000e0000 */
[----:B------:R-:W-:Y:S01]  /*4280*/  UMOV UR47, 0x40000040 ;  /* 0x40000040002f7882 */ /* 0x000fe20000000000 */
[----:B------:R-:W-:Y:S01]  /*4290*/  UIADD3 UR26, UR9, 0x406, URZ ;  /* 0x00000406091a7890 */ /* 0x000fe2000fffe03f */
[-C--:B------:R-:W-:Y:S01]  /*42a0*/  FMUL.FTZ R93, R93, R10.reuse ;  /* 0x0000000a5d5d7220 */ /* 0x080fe20000410000 */
        /* <DEDUP_REMOVED lines=10> */
[-C--:B------:R-:W-:Y:S01]  /*4350*/  FMUL.FTZ R101, R101, R10.reuse ;  /* 0x0000000a65657220 */ /* 0x080fe20000410000 */
        /* <DEDUP_REMOVED lines=23> */
[----:B------:R-:W-:Y:S01]  /*44d0*/  FMUL.FTZ R149, R149, R10 ;  /* 0x0000000a95957220 */ /* 0x000fe20000410000 */
        /* <DEDUP_REMOVED lines=32> */
[----:B------:R-:W-:-:S02]  /*46e0*/  WARPGROUP.DEPBAR.LE gsb0, 0x0 ;  /* 0x00008000000079c5 */ /* 0x000fc40000010000 */
[----:B------:R-:W-:-:S06]  /*46f0*/  WARPGROUP.ARRIVE ;  /* 0x00000000000079c5 */ /* 0x000fcc0000000000 */
[----:B------:R-:W-:Y:S01]  /*4700*/  HGMMA.64x128x16.F32 R24, gdesc[UR44], R24, gsb0 ;  /* 0x01e000002c1879f0 */ /* 0x000fe20008000818 */
[----:B------:R-:W-:Y:S01]  /*4710*/  UIADD3 UR46, UR9, 0x4, URZ ;  /* 0x00000004092e7890 */ /* 0x000fe2000fffe03f */
[----:B------:R-:W-:Y:S01]  /*4720*/  UMOV UR44, UR56 ;  /* 0x00000038002c7c82 */ /* 0x000fe20008000000 */
[----:B------:R-:W-:Y:S01]  /*4730*/  UMOV UR45, UR57 ;  /* 0x00000039002d7c82 */ /* 0x000fe20008000000 */
[----:B------:R-:W-:Y:S01]  /*4740*/  UMOV UR47, 0x40000040 ;  /* 0x40000040002f7882 */ /* 0x000fe20000000000 */
[----:B------:R-:W-:Y:S02]  /*4750*/  WARPGROUP.DEPBAR.LE gsb0, 0x0 ;  /* 0x00008000000079c5 */ /* 0x000fe40000010000 */
        /* <DEDUP_REMOVED lines=38> */
[----:B------:R-:W-:Y:S05]  /*49c0*/  @!P0 BRA `(.L_x_20) ;  /* 0x0000000000048947 */ /* 0x000fea0003800000 */
[----:B------:R-:W-:Y:S01]  /*49d0*/  BPT.TRAP 0x1 ;  /* 0x000000040000795c */ /* 0x000fe20000300000 */
.L_x_20:
[----:B------:R-:W-:Y:S01]  /*49e0*/  ULEA UR9, UR5, UR7, 0x3 ;  /* 0x0000000705097291 */ /* 0x000fe2000f8e183f */
[----:B------:R-:W-:-:S05]  /*49f0*/  IMAD.U32 R8, RZ, RZ, UR4 ;  /* 0x00000004ff087e24 */ /* 0x000fca000f8e00ff */
[----:B------:R-:W-:-:S04]  /*4a00*/  SHF.L.U32 R8, R8, 0x1f, RZ ;  /* 0x0000001f08087819 */ /* 0x000fc800000006ff */
[----:B------:R2:W3:Y:S01]  /*4a10*/  SYNCS.PHASECHK.TRANS64.TRYWAIT P2, [UR9+0x34850], R8 ;  /* 0x03485008ff0075a7 */ /* 0x0004e20008040149 */
[----:B------:R-:W-:Y:S05]  /*4a20*/  @!P0 BRA `(.L_x_21) ;  /* 0x0000000000048947 */ /* 0x000fea0003800000 */
[----:B------:R-:W-:Y:S01]  /*4a30*/  BPT.TRAP 0x1 ;  /* 0x000000040000795c */ /* 0x000fe20000300000 */
.L_x_21:
[----:B---3--:R-:W-:Y:S05]  /*4a40*/  @P2 BRA `(.L_x_22) ;  /* 0x0000000000082947 */ /* 0x008fea0003800000 */
[----:B------:R-:W3:Y:S02]  /*4a50*/  SYNCS.PHASECHK.TRANS64.TRYWAIT P2, [UR9+0x34850], R8 ;  /* 0x03485008ff0075a7 */ /* 0x000ee40008040149 */
[----:B---3--:R-:W-:Y:S05]  /*4a60*/  @!P2 BRA `(.L_x_23) ;  /* 0x0000008000f0a947 */ /* 0x008fea0003800000 */
.L_x_22:
[----:B------:R-:W-:Y:S01]  /*4a70*/  UIADD3 UR7, UR7, 0x400, URZ ;  /* 0x0000040007077890 */ /* 0x000fe2000fffe03f */
[----:B------:R-:W-:Y:S01]  /*4a80*/  WARPGROUP.ARRIVE ;  /* 0x00000000000079c5 */ /* 0x000fe20000000000 */
[----:B------:R-:W-:Y:S01]  /*4a90*/  UMOV UR15, 0x40000040 ;  /* 0x40000040000f7882 */ /* 0x000fe20000000000 */
[----:B0-2---:R-:W-:Y:S01]  /*4aa0*/  FMUL.FTZ R8, R24, UR6 ;  /* 0x0000000618087c20 */ /* 0x005fe20008410000 */
[----:B------:R-:W-:Y:S01]  /*4ab0*/  USHF.R.U32.HI UR7, URZ, 0x4, UR7 ;  /* 0x000000043f077899 */ /* 0x000fe20008011607 */
[----:B------:R-:W-:Y:S01]  /*4ac0*/  FMUL.FTZ R14, R25, UR6 ;  /* 0x00000006190e7c20 */ /* 0x000fe20008410000 */
[----:B------:R-:W-:Y:S01]  /*4ad0*/  FMUL.FTZ R20, R26, UR6 ;  /* 0x000000061a147c20 */ /* 0x000fe20008410000 */
[----:B------:R-:W-:Y:S01]  /*4ae0*/  FMUL.FTZ R26, R28, UR6 ;  /* 0x000000061c1a7c20 */ /* 0x000fe20008410000 */
[----:B------:R-:W-:Y:S01]  /*4af0*/  ULOP3.LUT UR7, UR7, 0x3fff, URZ, 0xc0, !UPT ;  /* 0x00003fff07077892 */ /* 0x000fe2000f8ec03f */
[----:B------:R-:W1:Y:S01]  /*4b00*/  MUFU.TANH R8, R8 ;  /* 0x0000000800087308 */ /* 0x000e620000002400 */
[----:B------:R-:W-:Y:S01]  /*4b10*/  FMUL.FTZ R32, R32, UR6 ;  /* 0x0000000620207c20 */ /* 0x000fe20008410000 */
[----:B------:R-:W-:Y:S01]  /*4b20*/  FMUL.FTZ R194, R36, UR6 ;  /* 0x0000000624c27c20 */ /* 0x000fe20008410000 */
[----:B------:R-:W-:Y:S01]  /*4b30*/  ULOP3.LUT UR4, UR7, 0x4000000, URZ, 0xfc, !UPT ;  /* 0x0400000007047892 */ /* 0x000fe2000f8efc3f */
[----:B------:R-:W-:Y:S01]  /*4b40*/  FMUL.FTZ R196, R37, UR6 ;  /* 0x0000000625c47c20 */ /* 0x000fe20008410000 */
[----:B------:R-:W-:Y:S01]  /*4b50*/  FMUL.FTZ R198, R40, UR6 ;  /* 0x0000000628c67c20 */ /* 0x000fe20008410000 */
[----:B------:R-:W-:Y:S01]  /*4b60*/  FMUL.FTZ R200, R41, UR6 ;  /* 0x0000000629c87c20 */ /* 0x000fe20008410000 */
[----:B------:R-:W-:Y:S01]  /*4b70*/  ULEA UR4, UR5, UR4, 0xb ;  /* 0x0000000405047291 */ /* 0x000fe2000f8e583f */
[----:B------:R-:W0:Y:S01]  /*4b80*/  MUFU.TANH R14, R14 ;  /* 0x0000000e000e7308 */ /* 0x000e220000002400 */
[----:B------:R-:W-:Y:S01]  /*4b90*/  FMUL.FTZ R202, R44, UR6 ;  /* 0x000000062cca7c20 */ /* 0x000fe20008410000 */
[----:B------:R-:W-:Y:S01]  /*4ba0*/  FMUL.FTZ R204, R45, UR6 ;  /* 0x000000062dcc7c20 */ /* 0x000fe20008410000 */
[----:B------:R-:W-:Y:S01]  /*4bb0*/  FMUL.FTZ R206, R52, UR6 ;  /* 0x0000000634ce7c20 */ /* 0x000fe20008410000 */
[----:B------:R-:W-:Y:S01]  /*4bc0*/  FMUL.FTZ R208, R53, UR6 ;  /* 0x0000000635d07c20 */ /* 0x000fe20008410000 */
[----:B------:R-:W-:Y:S01]  /*4bd0*/  FMUL.FTZ R210, R56, UR6 ;  /* 0x0000000638d27c20 */ /* 0x000fe20008410000 */
[----:B------:R-:W-:Y:S01]  /*4be0*/  UMOV UR14, UR4 ;  /* 0x00000004000e7c82 */ /* 0x000fe20008000000 */
[----:B------:R-:W-:Y:S01]  /*4bf0*/  FMUL.FTZ R212, R57, UR6 ;  /* 0x0000000639d47c20 */ /* 0x000fe20008410000 */
[----:B------:R-:W-:Y:S01]  /*4c00*/  HGMMA.64x128x16.F32 R88, R180, gdesc[UR12].tnspB, R88, gsb0 ;  /* 0x41e0000cb4587df0 */ /* 0x000fe20008000858 */
[----:B------:R-:W-:Y:S01]  /*4c10*/  UIADD3 UR14, UR4, 0x80, URZ ;  /* 0x00000080040e7890 */ /* 0x000fe2000fffe03f */
[----:B------:R-:W2:Y:S01]  /*4c20*/  MUFU.TANH R26, R26 ;  /* 0x0000001a001a7308 */ /* 0x000ea20000002400 */
[----:B------:R-:W-:Y:S01]  /*4c30*/  UMOV UR15, 0x40000040 ;  /* 0x40000040000f7882 */ /* 0x000fe20000000000 */
[----:B-1----:R-:W-:Y:S01]  /*4c40*/  FMNMX.FTZ R9, R8, R13, !PT ;  /* 0x0000000d08097209 */ /* 0x002fe20007810000 */
[----:B------:R-:W-:Y:S01]  /*4c50*/  FMUL.FTZ R24, R27, UR6 ;  /* 0x000000061b187c20 */ /* 0x000fe20008410000 */
[----:B------:R-:W-:Y:S01]  /*4c60*/  FMUL.FTZ R214, R60, UR6 ;  /* 0x000000063cd67c20 */ /* 0x000fe20008410000 */
[----:B------:R-:W-:Y:S01]  /*4c70*/  FMUL.FTZ R28, R30, UR6 ;  /* 0x000000061e1c7c20 */ /* 0x000fe20008410000 */
[----:B------:R-:W-:Y:S01]  /*4c80*/  FMUL.FTZ R216, R61, UR6 ;  /* 0x000000063dd87c20 */ /* 0x000fe20008410000 */
[----:B0-----:R-:W-:Y:S01]  /*4c90*/  FMNMX.FTZ R9, R14, R9, !PT ;  /* 0x000000090e097209 */ /* 0x001fe20007810000 */
[----:B------:R-:W-:Y:S01]  /*4ca0*/  MUFU.TANH R32, R32 ;  /* 0x0000002000207308 */ /* 0x000fe20000002400 */
[----:B------:R-:W-:Y:S01]  /*4cb0*/  FMUL.FTZ R30, R31, UR6 ;  /* 0x000000061f1e7c20 */ /* 0x000fe20008410000 */
[----:B------:R-:W-:Y:S01]  /*4cc0*/  FMUL.FTZ R218, R64, UR6 ;  /* 0x0000000640da7c20 */ /* 0x000fe20008410000 */
[----:B------:R-:W-:Y:S01]  /*4cd0*/  FMUL.FTZ R34, R34, UR6 ;  /* 0x0000000622227c20 */ /* 0x000fe20008410000 */
[----:B------:R-:W-:Y:S01]  /*4ce0*/  FMUL.FTZ R192, R35, UR6 ;  /* 0x0000000623c07c20 */ /* 0x000fe20008410000 */
[----:B------:R-:W-:Y:S01]  /*4cf0*/  FMUL.FTZ R36, R38, UR6 ;  /* 0x0000000626247c20 */ /* 0x000fe20008410000 */
[----:B------:R-:W-:Y:S01]  /*4d00*/  FMUL.FTZ R220, R69, UR6 ;  /* 0x0000000645dc7c20 */ /* 0x000fe20008410000 */
[----:B------:R-:W-:Y:S01]  /*4d10*/  FMUL.FTZ R38, R39, UR6 ;  /* 0x0000000627267c20 */ /* 0x000fe20008410000 */
[----:B------:R-:W-:Y:S01]  /*4d20*/  MUFU.TANH R194, R194 ;  /* 0x000000c200c27308 */ /* 0x000fe20000002400 */
[----:B--2---:R-:W-:Y:S01]  /*4d30*/  FMNMX.FTZ R9, R26, R9, !PT ;  /* 0x000000091a097209 */ /* 0x004fe20007810000 */
[----:B------:R-:W-:Y:S01]  /*4d40*/  FMUL.FTZ R222, R72, UR6 ;  /* 0x0000000648de7c20 */ /* 0x000fe20008410000 */
[----:B------:R-:W-:Y:S01]  /*4d50*/  FMUL.FTZ R40, R42, UR6 ;  /* 0x000000062a287c20 */ /* 0x000fe20008410000 */
[----:B------:R-:W-:Y:S01]  /*4d60*/  FMUL.FTZ R224, R73, UR6 ;  /* 0x0000000649e07c20 */ /* 0x000fe20008410000 */
[----:B------:R-:W-:Y:S01]  /*4d70*/  FMUL.FTZ R42, R43, UR6 ;  /* 0x000000062b2a7c20 */ /* 0x000fe20008410000 */
[----:B------:R-:W-:Y:S01]  /*4d80*/  FMUL.FTZ R76, R76, UR6 ;  /* 0x000000064c4c7c20 */ /* 0x000fe20008410000 */
[----:B------:R-:W-:Y:S01]  /*4d90*/  FMUL.FTZ R44, R46, UR6 ;  /* 0x000000062e2c7c20 */ /* 0x000fe20008410000 */
        /* <DEDUP_REMOVED lines=23> */
[C---:B------:R-:W-:Y:S01]  /*4f10*/  ISETP.GT.AND P2, PT, R191.reuse, RZ, PT ;  /* 0x000000ffbf00720c */ /* 0x040fe20003f44270 */
[----:B------:R-:W-:Y:S01]  /*4f20*/  MUFU.TANH R202, R202 ;  /* 0x000000ca00ca7308 */ /* 0x000fe20000002400 */
[----:B------:R-:W-:Y:S01]  /*4f30*/  UMOV UR5, UR36 ;  /* 0x0000002400057c82 */ /* 0x000fe20008000000 */
[----:B------:R-:W-:-:S06]  /*4f40*/  VIADD R191, R191, 0xffffffff ;  /* 0xffffffffbfbf7836 */ /* 0x000fcc0000000000 */
[----:B------:R-:W-:Y:S08]  /*4f50*/  MUFU.TANH R204, R204 ;  /* 0x000000cc00cc7308 */ /* 0x000ff00000002400 */
[----:B------:R-:W-:Y:S08]  /*4f60*/  MUFU.TANH R206, R206 ;  /* 0x000000ce00ce7308 */ /* 0x000ff00000002400 */
[----:B------:R-:W-:Y:S08]  /*4f70*/  MUFU.TANH R208, R208 ;  /* 0x000000d000d07308 */ /* 0x000ff00000002400 */
[----:B------:R-:W-:Y:S08]  /*4f80*/  MUFU.TANH R210, R210 ;  /* 0x000000d200d27308 */ /* 0x000ff00000002400 */
[----:B------:R-:W0:Y:S08]  /*4f90*/  MUFU.TANH R20, R20 ;  /* 0x0000001400147308 */ /* 0x000e300000002400 */
[----:B------:R-:W-:Y:S08]  /*4fa0*/  MUFU.TANH R212, R212 ;  /* 0x000000d400d47308 */ /* 0x000ff00000002400 */
[----:B------:R-:W1:Y:S01]  /*4fb0*/  MUFU.TANH R24, R24 ;  /* 0x0000001800187308 */ /* 0x000e620000002400 */
[----:B0-----:R-:W-:-:S07]  /*4fc0*/  FMNMX.FTZ R25, R20, R11, !PT ;  /* 0x0000000b14197209 */ /* 0x001fce0007810000 */
[----:B------:R-:W-:Y:S08]  /*4fd0*/  MUFU.TANH R214, R214 ;  /* 0x000000d600d67308 */ /* 0x000ff00000002400 */
[----:B------:R-:W0:Y:S01]  /*4fe0*/  MUFU.TANH R28, R28 ;  /* 0x0000001c001c7308 */ /* 0x000e220000002400 */
[----:B-1----:R-:W-:-:S07]  /*4ff0*/  FMNMX.FTZ R25, R24, R25, !PT ;  /* 0x0000001918197209 */ /* 0x002fce0007810000 */
[----:B------:R-:W-:Y:S08]  /*5000*/  MUFU.TANH R216, R216 ;  /* 0x000000d800d87308 */ /* 0x000ff00000002400 */
[----:B------:R-:W1:Y:S01]  /*5010*/  MUFU.TANH R30, R30 ;  /* 0x0000001e001e7308 */ /* 0x000e620000002400 */
[----:B0-----:R-:W-:Y:S01]  /*5020*/  FMNMX.FTZ R25, R28, R25, !PT ;  /* 0x000000191c197209 */ /* 0x001fe20007810000 */
[----:B------:R-:W-:-:S02]  /*5030*/  WARPGROUP.DEPBAR.LE gsb0, 0x0 ;  /* 0x00008000000079c5 */ /* 0x000fc40000010000 */
[----:B------:R-:W-:Y:S01]  /*5040*/  WARPGROUP.ARRIVE ;  /* 0x00000000000079c5 */ /* 0x000fe20000000000 */
[----:B------:R-:W-:Y:S01]  /*5050*/  FMUL.FTZ R180, R29, UR6 ;  /* 0x000000061db47c20 */ /* 0x000fe20008410000 */
[----:B------:R-:W-:Y:S02]  /*5060*/  FMUL.FTZ R182, R33, UR6 ;  /* 0x0000000621b67c20 */ /* 0x000fe40008410000 */
[----:B------:R-:W-:Y:S02]  /*5070*/  MUFU.TANH R218, R218 ;  /* 0x000000da00da7308 */ /* 0x000fe40000002400 */
[----:B------:R-:W-:Y:S01]  /*5080*/  HGMMA.64x128x16.F32 R88, R176, gdesc[UR12].tnspB, R88, gsb0 ;  /* 0x41e0000cb0587df0 */ /* 0x000fe20008000858 */
[----:B------:R-:W-:Y:S01]  /*5090*/  UIADD3 UR14, UR4, 0x100, URZ ;  /* 0x00000100040e7890 */ /* 0x000fe2000fffe03f */
[----:B------:R-:W-:-:S04]  /*50a0*/  UMOV UR15, 0x40000040 ;  /* 0x40000040000f7882 */ /* 0x000fc80000000000 */
[----:B------:R-:W0:Y:S01]  /*50b0*/  MUFU.TANH R180, R180 ;  /* 0x000000b400b47308 */ /* 0x000e220000002400 */
[----:B-1----:R-:W-:-:S07]  /*50c0*/  FMNMX.FTZ R25, R30, R25, !PT ;  /* 0x000000191e197209 */ /* 0x002fce0007810000 */
[----:B------:R-:W1:Y:S08]  /*50d0*/  MUFU.TANH R182, R182 ;  /* 0x000000b600b67308 */ /* 0x000e700000002400 */
[----:B------:R-:W2:Y:S01]  /*50e0*/  MUFU.TANH R34, R34 ;  /* 0x0000002200227308 */ /* 0x000ea20000002400 */
[----:B0-----:R-:W-:-:S04]  /*50f0*/  FMNMX.FTZ R9, R180, R9, !PT ;  /* 0x00000009b4097209 */ /* 0x001fc80007810000 */
[----:B------:R-:W-:-:S03]  /*5100*/  FMNMX.FTZ R9, R32, R9, !PT ;  /* 0x0000000920097209 */ /* 0x000fc60007810000 */
[----:B------:R-:W0:Y:S01]  /*5110*/  MUFU.TANH R192, R192 ;  /* 0x000000c000c07308 */ /* 0x000e220000002400 */
[----:B-1----:R-:W-:-:S04]  /*5120*/  FMNMX.FTZ R9, R182, R9, !PT ;  /* 0x00000009b6097209 */ /* 0x002fc80007810000 */
[----:B------:R-:W-:-:S03]  /*5130*/  FMNMX.FTZ R9, R194, R9, !PT ;  /* 0x00000009c2097209 */ /* 0x000fc60007810000 */
[----:B------:R-:W1:Y:S01]  /*5140*/  MUFU.TANH R36, R36 ;  /* 0x0000002400247308 */ /* 0x000e620000002400 */
[----:B------:R-:W-:Y:S02]  /*5150*/  FMNMX.FTZ R9, R196, R9, !PT ;  /* 0x00000009c4097209 */ /* 0x000fe40007810000 */
[----:B--2---:R-:W-:Y:S02]  /*5160*/  FMNMX.FTZ R27, R34, R25, !PT ;  /* 0x00000019221b7209 */ /* 0x004fe40007810000 */
[----:B------:R-:W-:-:S03]  /*5170*/  FMNMX.FTZ R9, R198, R9, !PT ;  /* 0x00000009c6097209 */ /* 0x000fc60007810000 */
[----:B------:R-:W-:Y:S01]  /*5180*/  MUFU.TANH R220, R220 ;  /* 0x000000dc00dc7308 */ /* 0x000fe20000002400 */
[----:B------:R-:W-:Y:S02]  /*5190*/  FMNMX.FTZ R9, R200, R9, !PT ;  /* 0x00000009c8097209 */ /* 0x000fe40007810000 */
[----:B0-----:R-:W-:Y:S02]  /*51a0*/  FMNMX.FTZ R27, R192, R27, !PT ;  /* 0x0000001bc01b7209 */ /* 0x001fe40007810000 */
[----:B------:R-:W-:-:S03]  /*51b0*/  FMNMX.FTZ R9, R202, R9, !PT ;  /* 0x00000009ca097209 */ /* 0x000fc60007810000 */
[----:B------:R-:W0:Y:S01]  /*51c0*/  MUFU.TANH R38, R38 ;  /* 0x0000002600267308 */ /* 0x000e220000002400 */
[----:B------:R-:W-:Y:S02]  /*51d0*/  FMNMX.FTZ R9, R204, R9, !PT ;  /* 0x00000009cc097209 */ /* 0x000fe40007810000 */
[----:B-1----:R-:W-:-:S05]  /*51e0*/  FMNMX.FTZ R27, R36, R27, !PT ;  /* 0x0000001b241b7209 */ /* 0x002fca0007810000 */
        /* <DEDUP_REMOVED lines=8> */
[----:B0-----:R-:W-:-:S07]  /*5270*/  FMNMX.FTZ R29, R42, R29, !PT ;  /* 0x0000001d2a1d7209 */ /* 0x001fce0007810000 */
[----:B------:R-:W-:Y:S08]  /*5280*/  MUFU.TANH R226, R226 ;  /* 0x000000e200e27308 */ /* 0x000ff00000002400 */
[----:B------:R-:W0:Y:S01]  /*5290*/  MUFU.TANH R46, R46 ;  /* 0x0000002e002e7308 */ /* 0x000e220000002400 */
[----:B-1----:R-:W-:-:S07]  /*52a0*/  FMNMX.FTZ R29, R44, R29, !PT ;  /* 0x0000001d2c1d7209 */ /* 0x002fce0007810000 */
[----:B------:R-:W-:Y:S08]  /*52b0*/  MUFU.TANH R228, R228 ;  /* 0x000000e400e47308 */ /* 0x000ff00000002400 */
[----:B------:R-:W-:Y:S01]  /*52c0*/  MUFU.TANH R230, R230 ;  /* 0x000000e600e67308 */ /* 0x000fe20000002400 */
[----:B0-----:R-:W-:-:S07]  /*52d0*/  FMNMX.FTZ R29, R46, R29, !PT ;  /* 0x0000001d2e1d7209 */ /* 0x001fce0007810000 */
[----:B------:R-:W-:Y:S01]  /*52e0*/  MUFU.TANH R232, R232 ;  /* 0x000000e800e87308 */ /* 0x000fe20000002400 */
[----:B------:R-:W-:Y:S02]  /*52f0*/  WARPGROUP.DEPBAR.LE gsb0, 0x0 ;  /* 0x00008000000079c5 */ /* 0x000fe40000010000 */
[----:B------:R-:W-:Y:S01]  /*5300*/  WARPGROUP.ARRIVE ;  /* 0x00000000000079c5 */ /* 0x000fe20000000000 */
[----:B------:R-:W-:Y:S01]  /*5310*/  FMUL.FTZ R176, R48, UR6 ;  /* 0x0000000630b07c20 */ /* 0x000fe20008410000 */
[----:B------:R-:W-:Y:S01]  /*5320*/  FMUL.FTZ R178, R49, UR6 ;  /* 0x0000000631b27c20 */ /* 0x000fe20008410000 */
[----:B------:R-:W-:Y:S01]  /*5330*/  FMUL.FTZ R48, R50, UR6 ;  /* 0x0000000632307c20 */ /* 0x000fe20008410000 */
[----:B------:R-:W-:Y:S01]  /*5340*/  FMUL.FTZ R50, R51, UR6 ;  /* 0x0000000633327c20 */ /* 0x000fe20008410000 */
[----:B------:R-:W-:Y:S01]  /*5350*/  MUFU.TANH R52, R52 ;  /* 0x0000003400347308 */ /* 0x000fe20000002400 */
[----:B------:R-:W-:Y:S01]  /*5360*/  HGMMA.64x128x16.F32 R88, R172, gdesc[UR12].tnspB, R88, gsb0 ;  /* 0x41e0000cac587df0 */ /* 0x000fe20008000858 */
[----:B------:R-:W-:Y:S01]  /*5370*/  UIADD3 UR14, UR4, 0x180, URZ ;  /* 0x00000180040e7890 */ /* 0x000fe2000fffe03f */
[----:B------:R-:W-:-:S05]  /*5380*/  UMOV UR15, 0x40000040 ;  /* 0x40000040000f7882 */ /* 0x000fca0000000000 */
[----:B------:R-:W0:Y:S08]  /*5390*/  MUFU.TANH R176, R176 ;  /* 0x000000b000b07308 */ /* 0x000e300000002400 */
[----:B------:R-:W1:Y:S08]  /*53a0*/  MUFU.TANH R178, R178 ;  /* 0x000000b200b27308 */ /* 0x000e700000002400 */
[----:B------:R-:W2:Y:S01]  /*53b0*/  MUFU.TANH R48, R48 ;  /* 0x0000003000307308 */ /* 0x000ea20000002400 */
[----:B0-----:R-:W-:-:S07]  /*53c0*/  FMNMX.FTZ R9, R176, R9, !PT ;  /* 0x00000009b0097209 */ /* 0x001fce0007810000 */
[----:B------:R-:W0:Y:S01]  /*53d0*/  MUFU.TANH R50, R50 ;  /* 0x0000003200327308 */ /* 0x000e220000002400 */
[----:B-1----:R-:W-:-:S04]  /*53e0*/  FMNMX.FTZ R9, R178, R9, !PT ;  /* 0x00000009b2097209 */ /* 0x002fc80007810000 */
[----:B------:R-:W-:-:S03]  /*53f0*/  FMNMX.FTZ R9, R206, R9, !PT ;  /* 0x00000009ce097209 */ /* 0x000fc60007810000 */
[----:B------:R-:W-:Y:S01]  /*5400*/  MUFU.TANH R84, R84 ;  /* 0x0000005400547308 */ /* 0x000fe20000002400 */
[----:B------:R-:W-:Y:S02]  /*5410*/  FMNMX.FTZ R9, R208, R9, !PT ;  /* 0x00000009d0097209 */ /* 0x000fe40007810000 */
[----:B--2---:R-:W-:Y:S02]  /*5420*/  FMNMX.FTZ R31, R48, R29, !PT ;  /* 0x0000001d301f7209 */ /* 0x004fe40007810000 */
[----:B------:R-:W-:-:S03]  /*5430*/  FMNMX.FTZ R9, R210, R9, !PT ;  /* 0x00000009d2097209 */ /* 0x000fc60007810000 */
[----:B------:R-:W1:Y:S01]  /*5440*/  MUFU.TANH R54, R54 ;  /* 0x0000003600367308 */ /* 0x000e620000002400 */
[----:B------:R-:W-:Y:S02]  /*5450*/  FMNMX.FTZ R9, R212, R9, !PT ;  /* 0x00000009d4097209 */ /* 0x000fe40007810000 */
[----:B0-----:R-:W-:Y:S02]  /*5460*/  FMNMX.FTZ R31, R50, R31, !PT ;  /* 0x0000001f321f7209 */ /* 0x001fe40007810000 */
[----:B------:R-:W-:Y:S02]  /*5470*/  FMNMX.FTZ R9, R214, R9, !PT ;  /* 0x00000009d6097209 */ /* 0x000fe40007810000 */
[----:B------:R-:W-:Y:S01]  /*5480*/  FMNMX.FTZ R31, R52, R31, !PT ;  /* 0x0000001f341f7209 */ /* 0x000fe20007810000 */
[----:B------:R-:W0:Y:S01]  /*5490*/  MUFU.TANH R56, R56 ;  /* 0x0000003800387308 */ /* 0x000e220000002400 */
[----:B------:R-:W-:-:S04]  /*54a0*/  FMNMX.FTZ R9, R216, R9, !PT ;  /* 0x00000009d8097209 */ /* 0x000fc80007810000 */
[----:B------:R-:W-:-:S03]  /*54b0*/  FMNMX.FTZ R9, R218, R9, !PT ;  /* 0x00000009da097209 */ /* 0x000fc60007810000 */
[----:B------:R-:W2:Y:S01]  /*54c0*/  MUFU.TANH R58, R58 ;  /* 0x0000003a003a7308 */ /* 0x000ea20000002400 */
[----:B-1----:R-:W-:-:S07]  /*54d0*/  FMNMX.FTZ R31, R54, R31, !PT ;  /* 0x0000001f361f7209 */ /* 0x002fce0007810000 */
[----:B------:R-:W1:Y:S01]  /*54e0*/  MUFU.TANH R60, R60 ;  /* 0x0000003c003c7308 */ /* 0x000e620000002400 */
[----:B0-----:R-:W-:-:S07]  /*54f0*/  FMNMX.FTZ R35, R56, R31, !PT ;  /* 0x0000001f38237209 */ /* 0x001fce0007810000 */
[----:B------:R-:W0:Y:S01]  /*5500*/  MUFU.TANH R62, R62 ;  /* 0x0000003e003e7308 */ /* 0x000e220000002400 */
[----:B--2---:R-:W-:-:S07]  /*5510*/  FMNMX.FTZ R35, R58, R35, !PT ;  /* 0x000000233a237209 */ /* 0x004fce0007810000 */
[----:B------:R-:W2:Y:S01]  /*5520*/  MUFU.TANH R64, R64 ;  /* 0x0000004000407308 */ /* 0x000ea20000002400 */
[----:B-1----:R-:W-:-:S07]  /*5530*/  FMNMX.FTZ R35, R60, R35, !PT ;  /* 0x000000233c237209 */ /* 0x002fce0007810000 */
[----:B------:R-:W1:Y:S01]  /*5540*/  MUFU.TANH R66, R66 ;  /* 0x0000004200427308 */ /* 0x000e620000002400 */
[----:B0-----:R-:W-:-:S07]  /*5550*/  FMNMX.FTZ R35, R62, R35, !PT ;  /* 0x000000233e237209 */ /* 0x001fce0007810000 */
[----:B------:R-:W-:Y:S01]  /*5560*/  MUFU.TANH R72, R72 ;  /* 0x0000004800487308 */ /* 0x000fe20000002400 */
[----:B--2---:R-:W-:-:S07]  /*5570*/  FMNMX.FTZ R37, R64, R35, !PT ;  /* 0x0000002340257209 */ /* 0x004fce0007810000 */
[----:B------:R-:W-:Y:S01]  /*5580*/  MUFU.TANH R74, R74 ;  /* 0x0000004a004a7308 */ /* 0x000fe20000002400 */
[----:B-1----:R-:W-:-:S07]  /*5590*/  FMNMX.FTZ R37, R66, R37, !PT ;  /* 0x0000002542257209 */ /* 0x002fce0007810000 */
[----:B------:R-:W-:Y:S08]  /*55a0*/  MUFU.TANH R78, R78 ;  /* 0x0000004e004e7308 */ /* 0x000ff00000002400 */
[----:B------:R-:W-:Y:S08]  /*55b0*/  MUFU.TANH R80, R80 ;  /* 0x0000005000507308 */ /* 0x000ff00000002400 */
[----:B------:R-:W-:Y:S01]  /*55c0*/  MUFU.TANH R82, R82 ;  /* 0x0000005200527308 */ /* 0x000fe20000002400 */
[----:B------:R-:W-:-:S02]  /*55d0*/  WARPGROUP.DEPBAR.LE gsb0, 0x0 ;  /* 0x00008000000079c5 */ /* 0x000fc40000010000 */
        /* <DEDUP_REMOVED lines=15> */
[----:B------:R-:W-:-:S04]  /*56d0*/  FMNMX.FTZ R9, R220, R9, !PT ;  /* 0x00000009dc097209 */ /* 0x000fc80007810000 */
[----:B------:R-:W-:Y:S02]  /*56e0*/  FMNMX.FTZ R9, R222, R9, !PT ;  /* 0x00000009de097209 */ /* 0x000fe40007810000 */
[----:B--2---:R-:W-:Y:S02]  /*56f0*/  FMNMX.FTZ R37, R68, R37, !PT ;  /* 0x0000002544257209 */ /* 0x004fe40007810000 */
[----:B------:R-:W-:-:S04]  /*5700*/  FMNMX.FTZ R9, R224, R9, !PT ;  /* 0x00000009e0097209 */ /* 0x000fc80007810000 */
[----:B------:R-:W-:Y:S02]  /*5710*/  FMNMX.FTZ R9, R76, R9, !PT ;  /* 0x000000094c097209 */ /* 0x000fe40007810000 */
[----:B0-----:R-:W-:Y:S02]  /*5720*/  FMNMX.FTZ R37, R70, R37, !PT ;  /* 0x0000002546257209 */ /* 0x001fe40007810000 */
[----:B------:R-:W-:Y:S02]  /*5730*/  FMNMX.FTZ R9, R226, R9, !PT ;  /* 0x00000009e2097209 */ /* 0x000fe40007810000 */
[----:B------:R-:W-:Y:S02]  /*5740*/  FMNMX.FTZ R39, R72, R37, !PT ;  /* 0x0000002548277209 */ /* 0x000fe40007810000 */
[----:B------:R-:W-:Y:S02]  /*5750*/  FMNMX.FTZ R9, R228, R9, !PT ;  /* 0x00000009e4097209 */ /* 0x000fe40007810000 */
[----:B------:R-:W-:-:S02]  /*5760*/  FMNMX.FTZ R39, R74, R39, !PT ;  /* 0x000000274a277209 */ /* 0x000fc40007810000 */
[----:B------:R-:W-:Y:S02]  /*5770*/  FMNMX.FTZ R9, R230, R9, !PT ;  /* 0x00000009e6097209 */ /* 0x000fe40007810000 */
[----:B------:R-:W-:Y:S02]  /*5780*/  FMNMX.FTZ R39, R78, R39, !PT ;  /* 0x000000274e277209 */ /* 0x000fe40007810000 */
[----:B------:R-:W-:Y:S02]  /*5790*/  FMNMX.FTZ R9, R232, R9, !PT ;  /* 0x00000009e8097209 */ /* 0x000fe40007810000 */
[----:B------:R-:W-:Y:S02]  /*57a0*/  FMNMX.FTZ R39, R80, R39, !PT ;  /* 0x0000002750277209 */ /* 0x000fe40007810000 */
[----:B------:R-:W-:Y:S02]  /*57b0*/  FMNMX.FTZ R9, R84, R9, !PT ;  /* 0x0000000954097209 */ /* 0x000fe40007810000 */
[----:B------:R-:W-:-:S03]  /*57c0*/  FMNMX.FTZ R41, R82, R39, !PT ;  /* 0x0000002752297209 */ /* 0x000fc60007810000 */
[----:B------:R-:W0:Y:S02]  /*57d0*/  SHFL.BFLY PT, R10, R9, 0x2, 0x1f ;  /* 0x0c401f00090a7f89 */ /* 0x000e2400000e0000 */
[----:B0-----:R-:W-:Y:S02]  /*57e0*/  FMNMX.FTZ R10, R9, R10, !PT ;  /* 0x0000000a090a7209 */ /* 0x001fe40007810000 */
[----:B------:R-:W0:Y:S03]  /*57f0*/  LDC R9, c[0x0][0x988] ;  /* 0x00026200ff097b82 */ /* 0x000e260000000800 */
[----:B------:R-:W1:Y:S02]  /*5800*/  SHFL.BFLY PT, R15, R10, 0x1, 0x1f ;  /* 0x0c201f000a0f7f89 */ /* 0x000e6400000e0000 */
[----:B-1----:R-:W-:-:S05]  /*5810*/  FMNMX.FTZ R12, R10, R15, !PT ;  /* 0x0000000f0a0c7209 */ /* 0x002fca0007810000 */
[C---:B0-----:R-:W-:Y:S01]  /*5820*/  FMUL.FTZ R33, R12.reuse, R9 ;  /* 0x000000090c217220 */ /* 0x041fe20000410000 */
[----:B------:R-:W-:-:S03]  /*5830*/  FADD.FTZ R10, -R12, R13 ;  /* 0x0000000d0c0a7221 */ /* 0x000fc60000010100 */
[-CC-:B------:R-:W-:Y:S01]  /*5840*/  FFMA.FTZ R13, R8, R9.reuse, -R33.reuse ;  /* 0x00000009080d7223 */ /* 0x180fe20000010821 */
[-CC-:B------:R-:W-:Y:S01]  /*5850*/  FFMA.FTZ R234, R14, R9.reuse, -R33.reuse ;  /* 0x000000090eea7223 */ /* 0x180fe20000010821 */
[-C--:B------:R-:W-:Y:S01]  /*5860*/  FMUL.FTZ R10, R10, R9.reuse ;  /* 0x000000090a0a7220 */ /* 0x080fe20000410000 */
[-CC-:B------:R-:W-:Y:S01]  /*5870*/  FFMA.FTZ R194, R194, R9.reuse, -R33.reuse ;  /* 0x00000009c2c27223 */ /* 0x180fe20000010821 */
[-CC-:B------:R-:W-:Y:S01]  /*5880*/  FFMA.FTZ R198, R198, R9.reuse, -R33.reuse ;  /* 0x00000009c6c67223 */ /* 0x180fe20000010821 */
[-CC-:B------:R-:W-:Y:S01]  /*5890*/  FFMA.FTZ R202, R202, R9.reuse, -R33.reuse ;  /* 0x00000009caca7223 */ /* 0x180fe20000010821 */
[-CC-:B------:R-:W-:Y:S01]  /*58a0*/  FFMA.FTZ R206, R206, R9.reuse, -R33.reuse ;  /* 0x00000009cece7223 */ /* 0x180fe20000010821 */
[----:B------:R-:W-:Y:S02]  /*58b0*/  WARPGROUP.DEPBAR.LE gsb0, 0x0 ;  /* 0x00008000000079c5 */ /* 0x000fe40000010000 */
[----:B------:R-:W-:Y:S01]  /*58c0*/  WARPGROUP.ARRIVE ;  /* 0x00000000000079c5 */ /* 0x000fe20000000000 */
[----:B------:R-:W-:Y:S01]  /*58d0*/  FMUL.FTZ R168, R83, UR6 ;  /* 0x0000000653a87c20 */ /* 0x000fe20008410000 */
[----:B------:R-:W-:Y:S01]  /*58e0*/  FMUL.FTZ R170, R87, UR6 ;  /* 0x0000000657aa7c20 */ /* 0x000fe20008410000 */
[----:B------:R0:W-:Y:S01]  /*58f0*/  MUFU.EX2 R25, R194 ;  /* 0x000000c200197308 */ /* 0x0001e20000000800 */
[-CC-:B------:R-:W-:Y:S01]  /*5900*/  FFMA.FTZ R15, R26, R9.reuse, -R33.reuse ;  /* 0x000000091a0f7223 */ /* 0x180fe20000010821 */
[-CC-:B------:R-:W-:Y:S01]  /*5910*/  FFMA.FTZ R21, R32, R9.reuse, -R33.reuse ;  /* 0x0000000920157223 */ /* 0x180fe20000010821 */
[----:B------:R-:W-:Y:S01]  /*5920*/  HGMMA.64x128x16.F32 R88, R152, gdesc[UR12].tnspB, R88, gsb0 ;  /* 0x41e0000c98587df0 */ /* 0x000fe20008000858 */
[----:B------:R-:W-:Y:S01]  /*5930*/  UIADD3 UR14, UR4, 0x280, URZ ;  /* 0x00000280040e7890 */ /* 0x000fe2000fffe03f */
[-CC-:B------:R-:W-:Y:S01]  /*5940*/  FFMA.FTZ R26, R180, R9.reuse, -R33.reuse ;  /* 0x00000009b41a7223 */ /* 0x180fe20000010821 */
[----:B------:R-:W-:Y:S01]  /*5950*/  UMOV UR15, 0x40000040 ;  /* 0x40000040000f7882 */ /* 0x000fe20000000000 */
[-CC-:B------:R-:W-:Y:S01]  /*5960*/  FFMA.FTZ R32, R182, R9.reuse, -R33.reuse ;  /* 0x00000009b6207223 */ /* 0x180fe20000010821 */
[----:B------:R-:W1:Y:S01]  /*5970*/  MUFU.TANH R168, R168 ;  /* 0x000000a800a87308 */ /* 0x000e620000002400 */
[-CC-:B0-----:R-:W-:Y:S01]  /*5980*/  FFMA.FTZ R194, R204, R9.reuse, -R33.reuse ;  /* 0x00000009ccc27223 */ /* 0x181fe20000010821 */
[-CC-:B------:R-:W-:Y:S01]  /*5990*/  FFMA.FTZ R176, R176, R9.reuse, -R33.reuse ;  /* 0x00000009b0b07223 */ /* 0x180fe20000010821 */
[-CC-:B------:R-:W-:Y:S01]  /*59a0*/  FFMA.FTZ R210, R210, R9.reuse, -R33.reuse ;  /* 0x00000009d2d27223 */ /* 0x180fe20000010821 */
[-CC-:B------:R-:W-:Y:S01]  /*59b0*/  FFMA.FTZ R214, R214, R9.reuse, -R33.reuse ;  /* 0x00000009d6d67223 */ /* 0x180fe20000010821 */
[-CC-:B------:R-:W-:Y:S01]  /*59c0*/  FFMA.FTZ R43, R174, R9.reuse, -R33.reuse ;  /* 0x00000009ae2b7223 */ /* 0x180fe20000010821 */
[-CC-:B------:R-:W-:Y:S01]  /*59d0*/  FFMA.FTZ R45, R222, R9.reuse, -R33.reuse ;  /* 0x00000009de2d7223 */ /* 0x180fe20000010821 */
[-CC-:B------:R-:W-:Y:S01]  /*59e0*/  FFMA.FTZ R204, R224, R9.reuse, -R33.reuse ;  /* 0x00000009e0cc7223 */ /* 0x180fe20000010821 */
[----:B------:R-:W0:Y:S01]  /*59f0*/  MUFU.TANH R170, R170 ;  /* 0x000000aa00aa7308 */ /* 0x000e220000002400 */
[-CC-:B------:R-:W-:Y:S01]  /*5a00*/  FFMA.FTZ R49, R228, R9.reuse, -R33.reuse ;  /* 0x00000009e4317223 */ /* 0x180fe20000010821 */
[-CC-:B------:R-:W-:Y:S01]  /*5a10*/  FFMA.FTZ R51, R232, R9.reuse, -R33.reuse ;  /* 0x00000009e8337223 */ /* 0x180fe20000010821 */
[----:B------:R-:W-:-:S05]  /*5a20*/  FFMA.FTZ R84, R84, R9, -R33 ;  /* 0x0000000954547223 */ /* 0x000fca0000010821 */
[----:B------:R2:W-:Y:S01]  /*5a30*/  MUFU.EX2 R27, R198 ;  /* 0x000000c6001b7308 */ /* 0x0005e20000000800 */
[----:B-1----:R-:W-:-:S04]  /*5a40*/  FMNMX.FTZ R41, R168, R41, !PT ;  /* 0x00000029a8297209 */ /* 0x002fc80007810000 */
[----:B------:R-:W-:-:S03]  /*5a50*/  FMNMX.FTZ R41, R86, R41, !PT ;  /* 0x0000002956297209 */ /* 0x000fc60007810000 */
[----:B------:R1:W-:Y:S01]  /*5a60*/  MUFU.EX2 R29, R202 ;  /* 0x000000ca001d7308 */ /* 0x0003e20000000800 */
[----:B0-----:R-:W-:Y:S01]  /*5a70*/  FMNMX.FTZ R8, R170, R41, !PT ;  /* 0x00000029aa087209 */ /* 0x001fe20007810000 */
[-CC-:B--2---:R-:W-:Y:S01]  /*5a80*/  FFMA.FTZ R198, R208, R9.reuse, -R33.reuse ;  /* 0x00000009d0c67223 */ /* 0x184fe20000010821 */
[----:B------:R-:W-:-:S03]  /*5a90*/  FFMA.FTZ R41, R218, R9, -R33 ;  /* 0x00000009da297223 */ /* 0x000fc60000010821 */
[----:B------:R-:W0:Y:S02]  /*5aa0*/  SHFL.BFLY PT, R47, R8, 0x2, 0x1f ;  /* 0x0c401f00082f7f89 */ /* 0x000e2400000e0000 */
[----:B------:R2:W-:Y:S01]  /*5ab0*/  MUFU.EX2 R35, R206 ;  /* 0x000000ce00237308 */ /* 0x0005e20000000800 */
[----:B-1----:R-:W-:-:S07]  /*5ac0*/  FFMA.FTZ R202, R220, R9, -R33 ;  /* 0x00000009dcca7223 */ /* 0x002fce0000010821 */
[----:B------:R-:W-:Y:S01]  /*5ad0*/  MUFU.EX2 R10, R10 ;  /* 0x0000000a000a7308 */ /* 0x000fe20000000800 */
[----:B--2---:R-:W-:-:S07]  /*5ae0*/  FFMA.FTZ R206, R230, R9, -R33 ;  /* 0x00000009e6ce7223 */ /* 0x004fce0000010821 */
[----:B------:R-:W1:Y:S01]  /*5af0*/  MUFU.EX2 R13, R13 ;  /* 0x0000000d000d7308 */ /* 0x000e620000000800 */
[----:B0-----:R-:W-:Y:S01]  /*5b00*/  FMNMX.FTZ R53, R8, R47, !PT ;  /* 0x0000002f08357209 */ /* 0x001fe20007810000 */
[-CC-:B------:R-:W-:Y:S01]  /*5b10*/  FFMA.FTZ R47, R76, R9.reuse, -R33.reuse ;  /* 0x000000094c2f7223 */ /* 0x180fe20000010821 */
[----:B------:R-:W-:-:S05]  /*5b20*/  FFMA.FTZ R76, R226, R9, -R33 ;  /* 0x00000009e24c7223 */ /* 0x000fca0000010821 */
[----:B------:R-:W0:Y:S01]  /*5b30*/  MUFU.EX2 R234, R234 ;  /* 0x000000ea00ea7308 */ /* 0x000e220000000800 */
[----:B------:R-:W2:Y:S07]  /*5b40*/  SHFL.BFLY PT, R14, R53, 0x1, 0x1f ;  /* 0x0c201f00350e7f89 */ /* 0x000eae00000e0000 */
[----:B------:R-:W-:Y:S01]  /*5b50*/  MUFU.EX2 R15, R15 ;  /* 0x0000000f000f7308 */ /* 0x000fe20000000800 */
[----:B-1----:R-:W-:-:S07]  /*5b60*/  FFMA.FTZ R3, R10, R3, R13 ;  /* 0x000000030a037223 */ /* 0x002fce000001000d */
[----:B------:R-:W1:Y:S01]  /*5b70*/  MUFU.EX2 R26, R26 ;  /* 0x0000001a001a7308 */ /* 0x000e620000000800 */
[----:B0-----:R-:W-:-:S07]  /*5b80*/  F2FP.F16.F32.PACK_AB R180, R234, R13 ;  /* 0x0000000deab4723e */ /* 0x001fce00000000ff */
[----:B------:R-:W-:Y:S01]  /*5b90*/  MUFU.EX2 R21, R21 ;  /* 0x0000001500157308 */ /* 0x000fe20000000800 */
[----:B--2---:R-:W-:-:S05]  /*5ba0*/  FMNMX.FTZ R14, R53, R14, !PT ;  /* 0x0000000e350e7209 */ /* 0x004fca0007810000 */
[C---:B------:R-:W-:Y:S01]  /*5bb0*/  FADD.FTZ R8, -R14.reuse, R11 ;  /* 0x0000000b0e087221 */ /* 0x040fe20000010100 */
[----:B------:R-:W-:Y:S01]  /*5bc0*/  FMUL.FTZ R11, R14, R9 ;  /* 0x000000090e0b7220 */ /* 0x000fe20000410000 */
[----:B------:R-:W-:Y:S01]  /*5bd0*/  MUFU.EX2 R32, R32 ;  /* 0x0000002000207308 */ /* 0x000fe20000000800 */
[----:B-1----:R-:W-:Y:S01]  /*5be0*/  F2FP.F16.F32.PACK_AB R182, R26, R15 ;  /* 0x0000000f1ab6723e */ /* 0x002fe200000000ff */
[-C--:B------:R-:W-:Y:S01]  /*5bf0*/  FMUL.FTZ R8, R8, R9.reuse ;  /* 0x0000000908087220 */ /* 0x080fe20000410000 */
[-CC-:B------:R-:W-:Y:S01]  /*5c00*/  FFMA.FTZ R181, R20, R9.reuse, -R11.reuse ;  /* 0x0000000914b57223 */ /* 0x180fe2000001080b */
[-CC-:B------:R-:W-:Y:S01]  /*5c10*/  FFMA.FTZ R20, R24, R9.reuse, -R11.reuse ;  /* 0x0000000918147223 */ /* 0x180fe2000001080b */
[-CC-:B------:R-:W-:Y:S01]  /*5c20*/  FFMA.FTZ R183, R28, R9.reuse, -R11.reuse ;  /* 0x000000091cb77223 */ /* 0x180fe2000001080b */
[-CC-:B------:R-:W-:Y:S01]  /*5c30*/  FFMA.FTZ R177, R34, R9.reuse, -R11.reuse ;  /* 0x0000000922b17223 */ /* 0x180fe2000001080b */
[----:B------:R-:W-:Y:S01]  /*5c40*/  FFMA.FTZ R173, R40, R9, -R11 ;  /* 0x0000000928ad7223 */ /* 0x000fe2000001080b */
[----:B------:R-:W-:Y:S01]  /*5c50*/  MUFU.EX2 R8, R8 ;  /* 0x0000000800087308 */ /* 0x000fe20000000800 */
[----:B------:R-:W-:-:S02]  /*5c60*/  IMAD.U32 R40, RZ, RZ, UR9 ;  /* 0x00000009ff287e24 */ /* 0x000fc4000f8e00ff */
[-CC-:B------:R-:W-:Y:S01]  /*5c70*/  FFMA.FTZ R179, R36, R9.reuse, -R11.reuse ;  /* 0x0000000924b37223 */ /* 0x180fe2000001080b */
[-CC-:B------:R-:W-:Y:S01]  /*5c80*/  FFMA.FTZ R36, R42, R9.reuse, -R11.reuse ;  /* 0x000000092a247223 */ /* 0x180fe2000001080b */
[-CC-:B------:R-:W-:Y:S01]  /*5c90*/  FFMA.FTZ R34, R38, R9.reuse, -R11.reuse ;  /* 0x0000000926227223 */ /* 0x180fe2000001080b */
[----:B------:R-:W-:Y:S02]  /*5ca0*/  @!P1 VIADD R40, R40, 0x34860 ;  /* 0x0003486028289836 */ /* 0x000fe40000000000 */
[-CC-:B------:R-:W-:Y:S01]  /*5cb0*/  FFMA.FTZ R175, R44, R9.reuse, -R11.reuse ;  /* 0x000000092caf7223 */ /* 0x180fe2000001080b */
[-CC-:B------:R-:W-:Y:S01]  /*5cc0*/  FFMA.FTZ R169, R48, R9.reuse, -R11.reuse ;  /* 0x0000000930a97223 */ /* 0x180fe2000001080b */
[----:B------:R-:W-:Y:S01]  /*5cd0*/  MUFU.EX2 R181, R181 ;  /* 0x000000b500b57308 */ /* 0x000fe20000000800 */
[-CC-:B------:R-:W-:Y:S01]  /*5ce0*/  FFMA.FTZ R24, R50, R9.reuse, -R11.reuse ;  /* 0x0000000932187223 */ /* 0x180fe2000001080b */
[----:B------:R-:W-:Y:S01]  /*5cf0*/  @!P1 PRMT R42, RZ, 0x654, R40 ;  /* 0x00000654ff2a9816 */ /* 0x000fe20000000028 */
[-CC-:B------:R-:W-:Y:S01]  /*5d00*/  FFMA.FTZ R171, R52, R9.reuse, -R11.reuse ;  /* 0x0000000934ab7223 */ /* 0x180fe2000001080b */
[-CC-:B------:R-:W-:Y:S01]  /*5d10*/  FFMA.FTZ R28, R54, R9.reuse, -R11.reuse ;  /* 0x00000009361c7223 */ /* 0x180fe2000001080b */
[-CC-:B------:R-:W-:Y:S01]  /*5d20*/  FFMA.FTZ R38, R58, R9.reuse, -R11.reuse ;  /* 0x000000093a267223 */ /* 0x180fe2000001080b */
[-CC-:B------:R-:W-:Y:S01]  /*5d30*/  FFMA.FTZ R62, R62, R9.reuse, -R11.reuse ;  /* 0x000000093e3e7223 */ /* 0x180fe2000001080b */
[-CC-:B------:R-:W-:Y:S01]  /*5d40*/  FFMA.FTZ R64, R64, R9.reuse, -R11.reuse ;  /* 0x0000000940407223 */ /* 0x180fe2000001080b */
        /* <DEDUP_REMOVED lines=8> */
[----:B------:R-:W-:Y:S01]  /*5dd0*/  MUFU.EX2 R183, R183 ;  /* 0x000000b700b77308 */ /* 0x000fe20000000800 */
[-CC-:B------:R-:W-:Y:S01]  /*5de0*/  FFMA.FTZ R82, R82, R9.reuse, -R11.reuse ;  /* 0x0000000952527223 */ /* 0x180fe2000001080b */
[----:B------:R-:W-:-:S06]  /*5df0*/  FFMA.FTZ R86, R86, R9, -R11 ;  /* 0x0000000956567223 */ /* 0x000fcc000001080b */
[----:B------:R-:W-:Y:S01]  /*5e00*/  MUFU.EX2 R177, R177 ;  /* 0x000000b100b17308 */ /* 0x000fe20000000800 */
[----:B------:R-:W-:Y:S02]  /*5e10*/  WARPGROUP.DEPBAR.LE gsb0, 0x0 ;  /* 0x00008000000079c5 */ /* 0x000fe40000010000 */
[----:B------:R-:W-:Y:S01]  /*5e20*/  WARPGROUP.ARRIVE ;  /* 0x00000000000079c5 */ /* 0x000fe20000000000 */
[-CC-:B------:R-:W-:Y:S01]  /*5e30*/  FFMA.FTZ R152, R196, R9.reuse, -R33.reuse ;  /* 0x00000009c4987223 */ /* 0x180fe20000010821 */
[-CC-:B------:R-:W-:Y:S01]  /*5e40*/  FFMA.FTZ R154, R200, R9.reuse, -R33.reuse ;  /* 0x00000009c89a7223 */ /* 0x180fe20000010821 */
[-CC-:B------:R-:W-:Y:S01]  /*5e50*/  FFMA.FTZ R196, R178, R9.reuse, -R33.reuse ;  /* 0x00000009b2c47223 */ /* 0x180fe20000010821 */
[-C--:B------:R-:W-:Y:S01]  /*5e60*/  FFMA.FTZ R200, R172, R9.reuse, -R33 ;  /* 0x00000009acc87223 */ /* 0x080fe20000010821 */
[----:B------:R-:W-:Y:S01]  /*5e70*/  MUFU.EX2 R179, R179 ;  /* 0x000000b300b37308 */ /* 0x000fe20000000800 */
[----:B------:R-:W-:Y:S01]  /*5e80*/  HGMMA.64x128x16.F32 R88, R156, gdesc[UR12].tnspB, R88, gsb0 ;  /* 0x41e0000c9c587df0 */ /* 0x000fe20008000858 */
[----:B------:R-:W-:Y:S01]  /*5e90*/  UIADD3 UR14, UR4, 0x300, URZ ;  /* 0x00000300040e7890 */ /* 0x000fe2000fffe03f */
[-CC-:B------:R-:W-:Y:S01]  /*5ea0*/  FFMA.FTZ R153, R56, R9.reuse, -R11.reuse ;  /* 0x0000000938997223 */ /* 0x180fe2000001080b */
[----:B------:R-:W-:Y:S01]  /*5eb0*/  UMOV UR15, 0x40000040 ;  /* 0x40000040000f7882 */ /* 0x000fe20000000000 */
[----:B------:R-:W-:Y:S01]  /*5ec0*/  UIADD3 UR4, UR4, 0x380, URZ ;  /* 0x0000038004047890 */ /* 0x000fe2000fffe03f */
[----:B------:R-:W-:-:S02]  /*5ed0*/  FFMA.FTZ R155, R60, R9, -R11 ;  /* 0x000000093c9b7223 */ /* 0x000fc4000001080b */
[----:B------:R-:W-:Y:S08]  /*5ee0*/  MUFU.EX2 R34, R34 ;  /* 0x0000002200227308 */ /* 0x000ff00000000800 */
[----:B------:R-:W0:Y:S08]  /*5ef0*/  MUFU.EX2 R152, R152 ;  /* 0x0000009800987308 */ /* 0x000e300000000800 */
[----:B------:R-:W-:Y:S08]  /*5f00*/  MUFU.EX2 R173, R173 ;  /* 0x000000ad00ad7308 */ /* 0x000ff00000000800 */
[----:B------:R-:W-:Y:S01]  /*5f10*/  MUFU.EX2 R36, R36 ;  /* 0x0000002400247308 */ /* 0x000fe20000000800 */
[----:B0-----:R-:W-:-:S07]  /*5f20*/  F2FP.F16.F32.PACK_AB R178, R152, R25 ;  /* 0x0000001998b2723e */ /* 0x001fce00000000ff */
[----:B------:R-:W0:Y:S08]  /*5f30*/  MUFU.EX2 R154, R154 ;  /* 0x0000009a009a7308 */ /* 0x000e300000000800 */
[----:B------:R-:W-:Y:S08]  /*5f40*/  MUFU.EX2 R175, R175 ;  /* 0x000000af00af7308 */ /* 0x000ff00000000800 */
[----:B------:R-:W1:Y:S01]  /*5f50*/  MUFU.EX2 R194, R194 ;  /* 0x000000c200c27308 */ /* 0x000e620000000800 */
[----:B0-----:R-:W-:-:S07]  /*5f60*/  F2FP.F16.F32.PACK_AB R172, R154, R27 ;  /* 0x0000001b9aac723e */ /* 0x001fce00000000ff */
[----:B------:R-:W-:Y:S08]  /*5f70*/  MUFU.EX2 R169, R169 ;  /* 0x000000a900a97308 */ /* 0x000ff00000000800 */
[----:B------:R0:W-:Y:S01]  /*5f80*/  MUFU.EX2 R31, R176 ;  /* 0x000000b0001f7308 */ /* 0x0001e20000000800 */
[----:B-1----:R-:W-:-:S07]  /*5f90*/  F2FP.F16.F32.PACK_AB R174, R194, R29 ;  /* 0x0000001dc2ae723e */ /* 0x002fce00000000ff */
[----:B------:R-:W-:Y:S01]  /*5fa0*/  MUFU.EX2 R24, R24 ;  /* 0x0000001800187308 */ /* 0x000fe20000000800 */
[----:B0-----:R-:W-:-:S07]  /*5fb0*/  F2FP.F16.F32.PACK_AB R176, R32, R21 ;  /* 0x0000001520b0723e */ /* 0x001fce00000000ff */
[----:B------:R-:W-:Y:S08]  /*5fc0*/  MUFU.EX2 R196, R196 ;  /* 0x000000c400c47308 */ /* 0x000ff00000000800 */
[----:B------:R-:W-:Y:S08]  /*5fd0*/  MUFU.EX2 R171, R171 ;  /* 0x000000ab00ab7308 */ /* 0x000ff00000000800 */
[----:B------:R-:W-:Y:S08]  /*5fe0*/  MUFU.EX2 R28, R28 ;  /* 0x0000001c001c7308 */ /* 0x000ff00000000800 */
[----:B------:R-:W-:Y:S08]  /*5ff0*/  MUFU.EX2 R198, R198 ;  /* 0x000000c600c67308 */ /* 0x000ff00000000800 */
[----:B------:R-:W-:Y:S08]  /*6000*/  MUFU.EX2 R153, R153 ;  /* 0x0000009900997308 */ /* 0x000ff00000000800 */
[----:B------:R-:W-:Y:S08]  /*6010*/  MUFU.EX2 R37, R210 ;  /* 0x000000d200257308 */ /* 0x000ff00000000800 */
[----:B------:R-:W-:Y:S01]  /*6020*/  MUFU.EX2 R38, R38 ;  /* 0x0000002600267308 */ /* 0x000fe20000000800 */
[----:B------:R-:W-:-:S02]  /*6030*/  WARPGROUP.DEPBAR.LE gsb0, 0x0 ;  /* 0x00008000000079c5 */ /* 0x000fc40000010000 */
[----:B------:R-:W-:Y:S01]  /*6040*/  WARPGROUP.ARRIVE ;  /* 0x00000000000079c5 */ /* 0x000fe20000000000 */
[-CC-:B------:R-:W-:Y:S01]  /*6050*/  FFMA.FTZ R156, R212, R9.reuse, -R33.reuse ;  /* 0x00000009d49c7223 */ /* 0x180fe20000010821 */
[----:B------:R-:W-:Y:S01]  /*6060*/  FFMA.FTZ R158, R216, R9, -R33 ;  /* 0x00000009d89e7223 */ /* 0x000fe20000010821 */
[----:B------:R-:W-:Y:S02]  /*6070*/  MOV R33, UR8 ;  /* 0x0000000800217c02 */ /* 0x000fe40008000f00 */
[----:B------:R-:W-:Y:S01]  /*6080*/  MUFU.EX2 R155, R155 ;  /* 0x0000009b009b7308 */ /* 0x000fe20000000800 */
[----:B------:R-:W-:Y:S01]  /*6090*/  HGMMA.64x128x16.F32 R88, R160, gdesc[UR12].tnspB, R88, gsb0 ;  /* 0x41e0000ca0587df0 */ /* 0x000fe20008000858 */
[----:B------:R-:W-:Y:S01]  /*60a0*/  UMOV UR14, UR4 ;  /* 0x00000004000e7c82 */ /* 0x000fe20008000000 */
[----:B------:R-:W-:Y:S01]  /*60b0*/  UMOV UR15, 0x40000040 ;  /* 0x40000040000f7882 */ /* 0x000fe20000000000 */
[----:B------:R-:W-:Y:S01]  /*60c0*/  @!P1 VIADD R33, R33, 0x34840 ;  /* 0x0003484021219836 */ /* 0x000fe20000000000 */
[----:B------:R-:W-:-:S03]  /*60d0*/  UMOV UR4, UR37 ;  /* 0x0000002500047c82 */ /* 0x000fc60008000000 */
[----:B------:R-:W-:Y:S01]  /*60e0*/  MUFU.EX2 R156, R156 ;  /* 0x0000009c009c7308 */ /* 0x000fe20000000800 */
[----:B------:R-:W-:-:S07]  /*60f0*/  @!P1 PRMT R33, RZ, 0x654, R33 ;  /* 0x00000654ff219816 */ /* 0x000fce0000000021 */
[----:B------:R-:W-:Y:S08]  /*6100*/  MUFU.EX2 R39, R214 ;  /* 0x000000d600277308 */ /* 0x000ff00000000800 */
        /* <DEDUP_REMOVED lines=18> */
[-CC-:B------:R-:W-:Y:S01]  /*6230*/  FFMA.FTZ R162, R192, R9.reuse, -R11.reuse ;  /* 0x00000009c0a27223 */ /* 0x180fe2000001080b */
[----:B------:R-:W-:Y:S02]  /*6240*/  FFMA.FTZ R30, R46, R9, -R11 ;  /* 0x000000092e1e7223 */ /* 0x000fe4000001080b */
[----:B------:R-:W-:Y:S01]  /*6250*/  MUFU.EX2 R161, R72 ;  /* 0x0000004800a17308 */ /* 0x000fe20000000800 */
[----:B------:R-:W-:Y:S07]  /*6260*/  HGMMA.64x128x16.F32 R88, R164, gdesc[UR12].tnspB, R88, gsb0 ;  /* 0x41e0000ca4587df0 */ /* 0x000fee0008000858 */
[----:B------:R-:W-:Y:S08]  /*6270*/  MUFU.EX2 R160, R160 ;  /* 0x000000a000a07308 */ /* 0x000ff00000000800 */
[----:B------:R-:W-:Y:S08]  /*6280*/  MUFU.EX2 R162, R162 ;  /* 0x000000a200a27308 */ /* 0x000ff00000000800 */
[----:B------:R-:W-:Y:S08]  /*6290*/  MUFU.EX2 R30, R30 ;  /* 0x0000001e001e7308 */ /* 0x000ff00000000800 */
[----:B------:R-:W-:Y:S08]  /*62a0*/  MUFU.EX2 R163, R78 ;  /* 0x0000004e00a37308 */ /* 0x000ff00000000800 */
[----:B------:R-:W-:Y:S08]  /*62b0*/  MUFU.EX2 R76, R76 ;  /* 0x0000004c004c7308 */ /* 0x000ff00000000800 */
[----:B------:R-:W-:Y:S08]  /*62c0*/  MUFU.EX2 R49, R49 ;  /* 0x0000003100317308 */ /* 0x000ff00000000800 */
[----:B------:R-:W0:Y:S08]  /*62d0*/  MUFU.EX2 R206, R206 ;  /* 0x000000ce00ce7308 */ /* 0x000e300000000800 */
[----:B------:R-:W-:Y:S08]  /*62e0*/  MUFU.EX2 R51, R51 ;  /* 0x0000003300337308 */ /* 0x000ff00000000800 */
[----:B------:R-:W1:Y:S01]  /*62f0*/  MUFU.EX2 R84, R84 ;  /* 0x0000005400547308 */ /* 0x000e620000000800 */
[----:B------:R-:W-:-:S02]  /*6300*/  WARPGROUP.DEPBAR.LE gsb0, 0x0 ;  /* 0x00008000000079c5 */ /* 0x000fc40000010000 */
[----:B------:R2:W-:Y:S05]  /*6310*/  @!P1 SYNCS.ARRIVE.TRANS64.RED.A1T0 RZ, [R33+URZ], RZ ;  /* 0x000000ff21ff99a7 */ /* 0x0005ea000810043f */
[----:B------:R-:W3:Y:S01]  /*6320*/  MUFU.EX2 R165, R82 ;  /* 0x0000005200a57308 */ /* 0x000ee20000000800 */
[----:B0-----:R-:W-:Y:S02]  /*6330*/  F2FP.F16.F32.PACK_AB R164, R206, R49 ;  /* 0x00000031cea4723e */ /* 0x001fe400000000ff */
[----:B-1----:R-:W-:Y:S01]  /*6340*/  F2FP.F16.F32.PACK_AB R166, R84, R51 ;  /* 0x0000003354a6723e */ /* 0x002fe200000000ff */
[----:B--2---:R-:W-:Y:S01]  /*6350*/  FFMA.FTZ R33, R8, R0, R181 ;  /* 0x0000000008217223 */ /* 0x004fe200000100b5 */
[----:B------:R-:W-:Y:S01]  /*6360*/  FADD.FTZ R0, R234, R3 ;  /* 0x00000003ea007221 */ /* 0x000fe20000010000 */
[----:B------:R0:W-:Y:S01]  /*6370*/  @!P1 SYNCS.ARRIVE.TRANS64.RED.A1T0 RZ, [R42+URZ], RZ ;  /* 0x000000ff2aff99a7 */ /* 0x0001e2000810043f */
[C---:B------:R-:W-:Y:S01]  /*6380*/  F2FP.F16.F32.PACK_AB R181, R20.reuse, R181 ;  /* 0x000000b514b5723e */ /* 0x040fe200000000ff */
[----:B------:R-:W-:Y:S01]  /*6390*/  FADD.FTZ R40, R20, R33 ;  /* 0x0000002114287221 */ /* 0x000fe20000010000 */
[----:B------:R-:W-:Y:S01]  /*63a0*/  FADD.FTZ R3, R15, R0 ;  /* 0x000000000f037221 */ /* 0x000fe20000010000 */
[----:B------:R-:W-:Y:S02]  /*63b0*/  MUFU.EX2 R167, R86 ;  /* 0x0000005600a77308 */ /* 0x000fe40000000800 */
[----:B------:R-:W-:Y:S01]  /*63c0*/  FADD.FTZ R33, R183, R40 ;  /* 0x00000028b7217221 */ /* 0x000fe20000010000 */
[----:B------:R-:W-:Y:S01]  /*63d0*/  FADD.FTZ R0, R26, R3 ;  /* 0x000000031a007221 */ /* 0x000fe20000010000 */
[----:B------:R-:W-:-:S02]  /*63e0*/  F2FP.F16.F32.PACK_AB R183, R160, R183 ;  /* 0x000000b7a0b7723e */ /* 0x000fc400000000ff */
[----:B------:R-:W-:Y:S01]  /*63f0*/  FADD.FTZ R40, R160, R33 ;  /* 0x00000021a0287221 */ /* 0x000fe20000010000 */
[----:B------:R-:W-:Y:S01]  /*6400*/  FADD.FTZ R3, R21, R0 ;  /* 0x0000000015037221 */ /* 0x000fe20000010000 */
[----:B------:R-:W-:Y:S02]  /*6410*/  F2FP.F16.F32.PACK_AB R160, R204, R45 ;  /* 0x0000002dcca0723e */ /* 0x000fe400000000ff */
[----:B------:R-:W-:Y:S01]  /*6420*/  FADD.FTZ R33, R177, R40 ;  /* 0x00000028b1217221 */ /* 0x000fe20000010000 */
[----:B------:R-:W-:Y:S01]  /*6430*/  FADD.FTZ R0, R32, R3 ;  /* 0x0000000320007221 */ /* 0x000fe20000010000 */
[C---:B------:R-:W-:Y:S02]  /*6440*/  F2FP.F16.F32.PACK_AB R177, R162.reuse, R177 ;  /* 0x000000b1a2b1723e */ /* 0x040fe400000000ff */
        /* <DEDUP_REMOVED lines=8> */
[-CC-:B------:R-:W-:Y:S01]  /*64d0*/  FFMA.FTZ R0, R168, R9.reuse, -R11.reuse ;  /* 0x00000009a8007223 */ /* 0x180fe2000001080b */
[----:B------:R-:W-:Y:S01]  /*64e0*/  FFMA.FTZ R11, R170, R9, -R11 ;  /* 0x00000009aa0b7223 */ /* 0x000fe2000001080b */
[----:B------:R-:W-:Y:S01]  /*64f0*/  FADD.FTZ R33, R173, R40 ;  /* 0x00000028ad217221 */ /* 0x000fe20000010000 */
[----:B------:R-:W-:Y:S01]  /*6500*/  FADD.FTZ R40, R154, R3 ;  /* 0x000000039a287221 */ /* 0x000fe20000010000 */
[----:B------:R-:W-:-:S02]  /*6510*/  F2FP.F16.F32.PACK_AB R154, R158, R39 ;  /* 0x000000279e9a723e */ /* 0x000fc400000000ff */
[----:B0-----:R-:W-:Y:S01]  /*6520*/  FADD.FTZ R42, R36, R33 ;  /* 0x00000021242a7221 */ /* 0x001fe20000010000 */
[----:B------:R-:W-:Y:S01]  /*6530*/  FADD.FTZ R3, R29, R40 ;  /* 0x000000281d037221 */ /* 0x000fe20000010000 */
[----:B------:R-:W-:Y:S01]  /*6540*/  MUFU.EX2 R11, R11 ;  /* 0x0000000b000b7308 */ /* 0x000fe20000000800 */
[----:B------:R-:W-:Y:S01]  /*6550*/  F2FP.F16.F32.PACK_AB R179, R34, R179 ;  /* 0x000000b322b3723e */ /* 0x000fe200000000ff */
[----:B------:R-:W-:Y:S01]  /*6560*/  FADD.FTZ R33, R175, R42 ;  /* 0x0000002aaf217221 */ /* 0x000fe20000010000 */
[----:B------:R-:W-:Y:S01]  /*6570*/  FADD.FTZ R40, R194, R3 ;  /* 0x00000003c2287221 */ /* 0x000fe20000010000 */
[----:B------:R-:W-:Y:S02]  /*6580*/  F2FP.F16.F32.PACK_AB R173, R36, R173 ;  /* 0x000000ad24ad723e */ /* 0x000fe400000000ff */
[C---:B------:R-:W-:Y:S01]  /*6590*/  FADD.FTZ R42, R30.reuse, R33 ;  /* 0x000000211e2a7221 */ /* 0x040fe20000010000 */
[----:B------:R-:W-:Y:S01]  /*65a0*/  FADD.FTZ R3, R31, R40 ;  /* 0x000000281f037221 */ /* 0x000fe20000010000 */
[----:B------:R-:W-:-:S02]  /*65b0*/  F2FP.F16.F32.PACK_AB R175, R30, R175 ;  /* 0x000000af1eaf723e */ /* 0x000fc400000000ff */
[----:B------:R-:W-:Y:S01]  /*65c0*/  FADD.FTZ R13, R169, R42 ;  /* 0x0000002aa90d7221 */ /* 0x000fe20000010000 */
[C---:B------:R-:W-:Y:S01]  /*65d0*/  FADD.FTZ R20, R196.reuse, R3 ;  /* 0x00000003c4147221 */ /* 0x040fe20000010000 */
[----:B------:R-:W-:Y:S02]  /*65e0*/  F2FP.F16.F32.PACK_AB R168, R196, R31 ;  /* 0x0000001fc4a8723e */ /* 0x000fe400000000ff */
[C---:B------:R-:W-:Y:S01]  /*65f0*/  FADD.FTZ R26, R24.reuse, R13 ;  /* 0x0000000d181a7221 */ /* 0x040fe20000010000 */
[----:B------:R-:W-:Y:S01]  /*6600*/  FADD.FTZ R3, R35, R20 ;  /* 0x0000001423037221 */ /* 0x000fe20000010000 */
[----:B------:R-:W-:Y:S02]  /*6610*/  F2FP.F16.F32.PACK_AB R169, R24, R169 ;  /* 0x000000a918a9723e */ /* 0x000fe400000000ff */
[----:B------:R-:W-:Y:S01]  /*6620*/  FADD.FTZ R13, R171, R26 ;  /* 0x0000001aab0d7221 */ /* 0x000fe20000010000 */
[C---:B------:R-:W-:Y:S01]  /*6630*/  FADD.FTZ R20, R198.reuse, R3 ;  /* 0x00000003c6147221 */ /* 0x040fe20000010000 */
[----:B------:R-:W-:-:S02]  /*6640*/  F2FP.F16.F32.PACK_AB R170, R198, R35 ;  /* 0x00000023c6aa723e */ /* 0x000fc400000000ff */
[C---:B------:R-:W-:Y:S01]  /*6650*/  FADD.FTZ R26, R28.reuse, R13 ;  /* 0x0000000d1c1a7221 */ /* 0x040fe20000010000 */
[----:B------:R-:W-:Y:S01]  /*6660*/  FADD.FTZ R3, R37, R20 ;  /* 0x0000001425037221 */ /* 0x000fe20000010000 */
[----:B------:R-:W-:Y:S02]  /*6670*/  F2FP.F16.F32.PACK_AB R171, R28, R171 ;  /* 0x000000ab1cab723e */ /* 0x000fe400000000ff */
[----:B------:R-:W-:Y:S01]  /*6680*/  FADD.FTZ R13, R153, R26 ;  /* 0x0000001a990d7221 */ /* 0x000fe20000010000 */
[----:B------:R-:W-:Y:S01]  /*6690*/  FADD.FTZ R20, R156, R3 ;  /* 0x000000039c147221 */ /* 0x000fe20000010000 */
[C---:B------:R-:W-:Y:S02]  /*66a0*/  F2FP.F16.F32.PACK_AB R153, R38.reuse, R153 ;  /* 0x000000992699723e */ /* 0x040fe400000000ff */
[----:B------:R-:W-:Y:S01]  /*66b0*/  FADD.FTZ R26, R38, R13 ;  /* 0x0000000d261a7221 */ /* 0x000fe20000010000 */
[----:B------:R-:W-:Y:S01]  /*66c0*/  FADD.FTZ R3, R39, R20 ;  /* 0x0000001427037221 */ /* 0x000fe20000010000 */
[----:B------:R0:W1:Y:S01]  /*66d0*/  MUFU.EX2 R13, R0 ;  /* 0x00000000000d7308 */ /* 0x0000620000000800 */
[----:B------:R-:W-:Y:S01]  /*66e0*/  F2FP.F16.F32.PACK_AB R156, R200, R41 ;  /* 0x00000029c89c723e */ /* 0x000fe200000000ff */
        /* <DEDUP_REMOVED lines=10> */
[----:B------:R-:W-:-:S03]  /*6790*/  FADD.FTZ R3, R43, R20 ;  /* 0x000000142b037221 */ /* 0x000fc60000010000 */
        /* <DEDUP_REMOVED lines=11> */
[----:B0-----:R-:W-:Y:S01]  /*6850*/  FADD.FTZ R0, R76, R3 ;  /* 0x000000034c007221 */ /* 0x001fe20000010000 */
[C---:B------:R-:W-:Y:S02]  /*6860*/  F2FP.F16.F32.PACK_AB R163, R80.reuse, R163 ;  /* 0x000000a350a3723e */ /* 0x040fe400000000ff */
[----:B------:R-:W-:Y:S01]  /*6870*/  FADD.FTZ R26, R80, R26 ;  /* 0x0000001a501a7221 */ /* 0x000fe20000010000 */
[----:B------:R-:W-:-:S03]  /*6880*/  FADD.FTZ R3, R49, R0 ;  /* 0x0000000031037221 */ /* 0x000fc60000010000 */
[----:B---3--:R-:W-:Y:S01]  /*6890*/  FADD.FTZ R26, R165, R26 ;  /* 0x0000001aa51a7221 */ /* 0x008fe20000010000 */
[----:B------:R-:W-:Y:S01]  /*68a0*/  FADD.FTZ R0, R206, R3 ;  /* 0x00000003ce007221 */ /* 0x000fe20000010000 */
[C---:B-1----:R-:W-:Y:S02]  /*68b0*/  F2FP.F16.F32.PACK_AB R165, R13.reuse, R165 ;  /* 0x000000a50da5723e */ /* 0x042fe400000000ff */
[----:B------:R-:W-:Y:S01]  /*68c0*/  FADD.FTZ R26, R13, R26 ;  /* 0x0000001a0d1a7221 */ /* 0x000fe20000010000 */
[----:B------:R-:W-:Y:S01]  /*68d0*/  FADD.FTZ R3, R51, R0 ;  /* 0x0000000033037221 */ /* 0x000fe20000010000 */
[----:B------:R-:W-:Y:S02]  /*68e0*/  MOV R13, R12 ;  /* 0x0000000c000d7202 */ /* 0x000fe40000000f00 */
[----:B------:R-:W-:Y:S01]  /*68f0*/  FADD.FTZ R26, R167, R26 ;  /* 0x0000001aa71a7221 */ /* 0x000fe20000010000 */
[----:B------:R-:W-:Y:S01]  /*6900*/  F2FP.F16.F32.PACK_AB R167, R11, R167 ;  /* 0x000000a70ba7723e */ /* 0x000fe200000000ff */
[----:B------:R-:W-:-:S02]  /*6910*/  FADD.FTZ R3, R84, R3 ;  /* 0x0000000354037221 */ /* 0x000fc40000010000 */
[----:B------:R-:W-:Y:S01]  /*6920*/  FADD.FTZ R0, R11, R26 ;  /* 0x0000001a0b007221 */ /* 0x000fe20000010000 */
[----:B------:R-:W-:Y:S01]  /*6930*/  IMAD.MOV.U32 R11, RZ, RZ, R14 ;  /* 0x000000ffff0b7224 */ /* 0x000fe200078e000e */
[----:B------:R-:W-:Y:S06]  /*6940*/  @P2 BRA `(.L_x_24) ;  /* 0xffffffd400b42947 */ /* 0x000fec000383ffff */
.L_x_15:
[----:B------:R-:W-:Y:S06]  /*6950*/  BAR.ARV 0x8, 0x180 ;  /* 0x0206000000007b1d */ /* 0x000fec0000002000 */
        /* <DEDUP_REMOVED lines=64> */
[----:B------:R-:W-:Y:S06]  /*6d60*/  @!P0 BRA `(.L_x_25) ;  /* 0x0000000000048947 */ /* 0x000fec0003800000 */
[----:B------:R-:W-:Y:S01]  /*6d70*/  BPT.TRAP 0x1 ;  /* 0x000000040000795c */ /* 0x000fe20000300000 */
.L_x_25:
        /* <DEDUP_REMOVED lines=9> */
.L_x_26:
[----:B-1----:R-:W-:Y:S05]  /*6e10*/  @P2 BRA `(.L_x_27) ;  /* 0x0000000000082947 */ /* 0x002fea0003800000 */
[----:B------:R-:W1:Y:S02]  /*6e20*/  SYNCS.PHASECHK.TRANS64.TRYWAIT P0, [UR12+0x34850], R4 ;  /* 0x03485004ff0075a7 */ /* 0x000e64000800014c */
[----:B-1----:R-:W-:Y:S05]  /*6e30*/  @!P0 BRA `(.L_x_28) ;  /* 0x0000006000148947 */ /* 0x002fea0003800000 */
.L_x_27:
[----:B------:R-:W-:Y:S01]  /*6e40*/  UIADD3 UR5, UR4, 0x400, URZ ;  /* 0x0000040004057890 */ /* 0x000fe2000fffe03f */
[----:B------:R-:W-:Y:S01]  /*6e50*/  WARPGROUP.ARRIVE ;  /* 0x00000000000079c5 */ /* 0x000fe20000000000 */
[----:B------:R-:W-:Y:S01]  /*6e60*/  UMOV UR7, 0x40000040 ;  /* 0x4000004000077882 */ /* 0x000fe20000000000 */
[----:B01----:R-:W0:Y:S01]  /*6e70*/  SHFL.BFLY PT, R4, R3, 0x2, 0x1f ;  /* 0x0c401f0003047f89 */ /* 0x003e2200000e0000 */
[----:B------:R-:W-:Y:S01]  /*6e80*/  USHF.R.U32.HI UR5, URZ, 0x4, UR5 ;  /* 0x000000043f057899 */ /* 0x000fe20008011605 */
[----:B------:R-:W-:Y:S01]  /*6e90*/  IMAD.MOV.U32 R95, RZ, RZ, -0x800000 ;  /* 0xff800000ff5f7424 */ /* 0x000fe200078e00ff */
[----:B------:R-:W-:Y:S01]  /*6ea0*/  CS2R R98, SRZ ;  /* 0x0000000000627805 */ /* 0x000fe2000001ff00 */
[----:B------:R-:W1:Y:S01]  /*6eb0*/  SHFL.BFLY PT, R5, R0, 0x2, 0x1f ;  /* 0x0c401f0000057f89 */ /* 0x000e6200000e0000 */
[----:B------:R-:W-:Y:S01]  /*6ec0*/  ULOP3.LUT UR5, UR5, 0x3fff, URZ, 0xc0, !UPT ;  /* 0x00003fff05057892 */ /* 0x000fe2000f8ec03f */
[----:B------:R-:W-:Y:S01]  /*6ed0*/  MOV R94, 0xff800000 ;  /* 0xff800000005e7802 */ /* 0x000fe20000000f00 */
[----:B------:R-:W2:Y:S01]  /*6ee0*/  LDC R114, c[0x0][0xc38] ;  /* 0x00030e00ff727b82 */ /* 0x000ea20000000800 */
[----:B------:R-:W-:Y:S01]  /*6ef0*/  R2UR UR13, R184 ;  /* 0x00000000b80d72ca */ /* 0x000fe200000e0000 */
[----:B------:R-:W-:Y:S01]  /*6f00*/  ULOP3.LUT UR5, UR5, 0x4000000, URZ, 0xfc, !UPT ;  /* 0x0400000005057892 */ /* 0x000fe2000f8efc3f */
[----:B------:R-:W-:-:S03]  /*6f10*/  ULDC UR10, c[0x0][0xc44] ;  /* 0x00031100000a7ab9 */ /* 0x000fc60000000800 */
[----:B------:R-:W-:-:S07]  /*6f20*/  ULEA UR8, UR36, UR5, 0xb ;  /* 0x0000000524087291 */ /* 0x000fce000f8e583f */
[----:B------:R-:W-:Y:S01]  /*6f30*/  UMOV UR6, UR8 ;  /* 0x0000000800067c82 */ /* 0x000fe20008000000 */
[----:B------:R-:W3:Y:S02]  /*6f40*/  S2UR UR5, SR_SWINHI ;  /* 0x00000000000579c3 */ /* 0x000ee40000002f00 */
[----:B---3--:R-:W-:Y:S01]  /*6f50*/  HGMMA.64x128x16.F32 R24, R180, gdesc[UR4].tnspB, R24, gsb0 ;  /* 0x41e00004b4187df0 */ /* 0x008fe20008000818 */
[----:B------:R-:W-:Y:S01]  /*6f60*/  UIADD3 UR6, UR8, 0x80, URZ ;  /* 0x0000008008067890 */ /* 0x000fe2000fffe03f */
[----:B0-----:R-:W-:Y:S01]  /*6f70*/  FADD.FTZ R4, R4, R3 ;  /* 0x0000000304047221 */ /* 0x001fe20000010000 */
[----:B------:R-:W-:Y:S01]  /*6f80*/  UMOV UR7, 0x40000040 ;  /* 0x4000004000077882 */ /* 0x000fe20000000000 */
[----:B------:R-:W-:Y:S02]  /*6f90*/  IMAD R3, R22, 0x40, R16 ;  /* 0x0000004016037824 */ /* 0x000fe400078e0210 */
[----:B-1----:R-:W-:Y:S02]  /*6fa0*/  FADD.FTZ R6, R5, R0 ;  /* 0x0000000005067221 */ /* 0x002fe40000010000 */
[----:B------:R-:W0:Y:S04]  /*6fb0*/  SHFL.BFLY PT, R5, R4, 0x1, 0x1f ;  /* 0x0c201f0004057f89 */ /* 0x000e2800000e0000 */
[----:B------:R-:W1:Y:S01]  /*6fc0*/  SHFL.BFLY PT, R7, R6, 0x1, 0x1f ;  /* 0x0c201f0006077f89 */ /* 0x000e6200000e0000 */
[----:B0-----:R-:W-:Y:S01]  /*6fd0*/  FADD.FTZ R8, R4, R5 ;  /* 0x0000000504087221 */ /* 0x001fe20000010000 */
[----:B-1----:R-:W-:-:S04]  /*6fe0*/  FADD.FTZ R11, R6, R7 ;  /* 0x00000007060b7221 */ /* 0x002fc80000010000 */
[----:B------:R-:W-:Y:S02]  /*6ff0*/  FSETP.NE.FTZ.AND P0, PT, R8, RZ, PT ;  /* 0x000000ff0800720b */ /* 0x000fe40003f15000 */
[----:B------:R-:W-:-:S11]  /*7000*/  FSETP.NE.FTZ.AND P2, PT, R11, RZ, PT ;  /* 0x000000ff0b00720b */ /* 0x000fd60003f55000 */
[----:B------:R-:W0:Y:S02]  /*7010*/  @P0 MUFU.LG2 R0, R8 ;  /* 0x0000000800000308 */ /* 0x000e240000000c00 */
[----:B------:R-:W-:-:S06]  /*7020*/  @P2 FMUL.FTZ R6, R9, 0.69314718246459960938 ;  /* 0x3f31721809062820 */ /* 0x000fcc0000410000 */
[----:B------:R-:W1:Y:S08]  /*7030*/  @P2 MUFU.LG2 R7, R11 ;  /* 0x0000000b00072308 */ /* 0x000e700000000c00 */
[----:B------:R3:W4:Y:S01]  /*7040*/  @P0 MUFU.RCP R99, R8 ;  /* 0x0000000800630308 */ /* 0x0007220000001000 */
[----:B0-----:R-:W-:-:S07]  /*7050*/  @P0 FMUL.FTZ R0, R0, 0.69314718246459960938 ;  /* 0x3f31721800000820 */ /* 0x001fce0000410000 */
[----:B------:R0:W4:Y:S01]  /*7060*/  @P2 MUFU.RCP R98, R11 ;  /* 0x0000000b00622308 */ /* 0x0001220000001000 */
[----:B-1----:R-:W-:-:S04]  /*7070*/  @P2 FMUL.FTZ R7, R7, 0.69314718246459960938 ;  /* 0x3f31721807072820 */ /* 0x002fc80000410000 */
[----:B------:R-:W-:Y:S01]  /*7080*/  @P2 FFMA.FTZ R94, R6, R14, R7 ;  /* 0x0000000e065e2223 */ /* 0x000fe20000010007 */
[----:B------:R-:W-:Y:S02]  /*7090*/  WARPGROUP.DEPBAR.LE gsb0, 0x0 ;  /* 0x00008000000079c5 */ /* 0x000fe40000010000 */
[----:B------:R-:W-:-:S06]  /*70a0*/  WARPGROUP.ARRIVE ;  /* 0x00000000000079c5 */ /* 0x000fcc0000000000 */
[----:B------:R-:W-:Y:S01]  /*70b0*/  HGMMA.64x128x16.F32 R24, R176, gdesc[UR4].tnspB, R24, gsb0 ;  /* 0x41e00004b0187df0 */ /* 0x000fe20008000818 */
[----:B------:R-:W-:Y:S01]  /*70c0*/  UIADD3 UR6, UR8, 0x100, URZ ;  /* 0x0000010008067890 */ /* 0x000fe2000fffe03f */
[----:B------:R-:W-:Y:S01]  /*70d0*/  UMOV UR7, 0x40000040 ;  /* 0x4000004000077882 */ /* 0x000fe20000000000 */
[----:B------:R-:W-:Y:S02]  /*70e0*/  WARPGROUP.DEPBAR.LE gsb0, 0x0 ;  /* 0x00008000000079c5 */ /* 0x000fe40000010000 */
[----:B------:R-:W-:-:S07]  /*70f0*/  WARPGROUP.ARRIVE ;  /* 0x00000000000079c5 */ /* 0x000fce0000000000 */
        /* <DEDUP_REMOVED lines=18> */
[----:B------:R-:W-:Y:S01]  /*7220*/  UIADD3 UR8, UR8, 0x380, URZ ;  /* 0x0000038008087890 */ /* 0x000fe2000fffe03f */
[----:B------:R-:W-:Y:S02]  /*7230*/  WARPGROUP.DEPBAR.LE gsb0, 0x0 ;  /* 0x00008000000079c5 */ /* 0x000fe40000010000 */
[----:B------:R-:W-:-:S06]  /*7240*/  WARPGROUP.ARRIVE ;  /* 0x00000000000079c5 */ /* 0x000fcc0000000000 */
[----:B------:R-:W-:Y:S01]  /*7250*/  HGMMA.64x128x16.F32 R24, R160, gdesc[UR4].tnspB, R24, gsb0 ;  /* 0x41e00004a0187df0 */ /* 0x000fe20008000818 */
[----:B------:R-:W-:Y:S01]  /*7260*/  UMOV UR6, UR4 ;  /* 0x0000000400067c82 */ /* 0x000fe20008000000 */
[----:B------:R-:W-:Y:S01]  /*7270*/  UMOV UR7, UR5 ;  /* 0x0000000500077c82 */ /* 0x000fe20008000000 */
[----:B------:R-:W-:Y:S01]  /*7280*/  UIADD3 UR5, -UR38, URZ, URZ ;  /* 0x0000003f26057290 */ /* 0x000fe2000fffe13f */
[----:B------:R-:W-:Y:S01]  /*7290*/  IMAD.U32 R88, RZ, RZ, UR6 ;  /* 0x00000006ff587e24 */ /* 0x000fe2000f8e00ff */
[----:B------:R-:W-:Y:S01]  /*72a0*/  UMOV UR6, UR8 ;  /* 0x0000000800067c82 */ /* 0x000fe20008000000 */
[----:B------:R-:W-:Y:S01]  /*72b0*/  IMAD.U32 R89, RZ, RZ, UR7 ;  /* 0x00000007ff597e24 */ /* 0x000fe2000f8e00ff */
[----:B------:R-:W-:Y:S01]  /*72c0*/  UMOV UR7, 0x40000040 ;  /* 0x4000004000077882 */ /* 0x000fe20000000000 */
[----:B------:R-:W-:Y:S01]  /*72d0*/  UIMAD UR10, UR10, UR5, UR13 ;  /* 0x000000050a0a72a4 */ /* 0x000fe2000f8e020d */
[----:B------:R-:W-:Y:S01]  /*72e0*/  IMAD.WIDE R4, R188, 0x2, R88 ;  /* 0x00000002bc047825 */ /* 0x000fe200078e0258 */
[----:B------:R-:W-:-:S02]  /*72f0*/  ULDC.64 UR8, c[0x0][0xb90] ;  /* 0x0002e40000087ab9 */ /* 0x000fc40000000a00 */
[----:B------:R-:W-:Y:S01]  /*7300*/  USHF.R.S32.HI UR11, URZ, 0x1f, UR10 ;  /* 0x0000001f3f0b7899 */ /* 0x000fe2000801140a */
[----:B------:R-:W-:-:S04]  /*7310*/  IMAD.WIDE R88, R3, 0x2, R88 ;  /* 0x0000000203587825 */ /* 0x000fc800078e0258 */
[----:B------:R-:W-:Y:S01]  /*7320*/  @P0 FMUL.FTZ R3, R9, 0.69314718246459960938 ;  /* 0x3f31721809030820 */ /* 0x000fe20000410000 */
[C---:B------:R-:W-:Y:S01]  /*7330*/  IADD3 R97, P6, R4.reuse, 0x4060, RZ ;  /* 0x0000406004617810 */ /* 0x040fe20007fde0ff */
[----:B------:R-:W-:Y:S01]  /*7340*/  UIMAD UR5, UR11, UR8, URZ ;  /* 0x000000080b0572a4 */ /* 0x000fe2000f8e023f */
[C---:B------:R-:W-:Y:S01]  /*7350*/  LOP3.LUT R111, R4.reuse, 0x380, RZ, 0xc0, !PT ;  /* 0x00000380046f7812 */ /* 0x040fe200078ec0ff */
[----:B------:R-:W-:Y:S01]  /*7360*/  @P0 FFMA.FTZ R95, R3, R12, R0 ;  /* 0x0000000c035f0223 */ /* 0x000fe20000010000 */
[----:B------:R-:W-:Y:S01]  /*7370*/  IADD3 R3, P5, R4, 0x4040, RZ ;  /* 0x0000404004037810 */ /* 0x000fe20007fbe0ff */
[----:B------:R-:W-:Y:S01]  /*7380*/  UIMAD UR5, UR10, UR9, UR5 ;  /* 0x000000090a0572a4 */ /* 0x000fe2000f8e0205 */
[----:B------:R-:W-:Y:S02]  /*7390*/  LOP3.LUT R96, R97, 0x380, RZ, 0xc0, !PT ;  /* 0x0000038061607812 */ /* 0x000fe400078ec0ff */
[----:B------:R-:W-:Y:S01]  /*73a0*/  LOP3.LUT R0, R3, 0x380, RZ, 0xc0, !PT ;  /* 0x0000038003007812 */ /* 0x000fe200078ec0ff */
[----:B------:R-:W-:Y:S01]  /*73b0*/  IMAD.X R109, RZ, RZ, R5, P5 ;  /* 0x000000ffff6d7224 */ /* 0x000fe200028e0605 */
[----:B------:R-:W-:-:S02]  /*73c0*/  SHF.R.U64 R96, R96, 0x3, RZ ;  /* 0x0000000360607819 */ /* 0x000fc400000012ff */
[----:B------:R-:W-:Y:S02]  /*73d0*/  SHF.R.U64 R0, R0, 0x3, RZ ;  /* 0x0000000300007819 */ /* 0x000fe400000012ff */
[----:B------:R-:W-:Y:S02]  /*73e0*/  SHF.R.U64 R111, R111, 0x3, RZ ;  /* 0x000000036f6f7819 */ /* 0x000fe400000012ff */
[----:B------:R-:W-:Y:S02]  /*73f0*/  LOP3.LUT R108, R0, R3, RZ, 0x3c, !PT ;  /* 0x00000003006c7212 */ /* 0x000fe400078e3cff */
[----:B------:R-:W1:Y:S01]  /*7400*/  LDC R0, c[0x0][0xbe8] ;  /* 0x0002fa00ff007b82 */ /* 0x000e620000000800 */
[----:B------:R-:W-:Y:S02]  /*7410*/  IADD3 R9, P3, R4, 0x4000, RZ ;  /* 0x0000400004097810 */ /* 0x000fe40007f7e0ff */
[----:B------:R-:W-:Y:S01]  /*7420*/  LOP3.LUT R96, R96, R97, RZ, 0x3c, !PT ;  /* 0x0000006160607212 */ /* 0x000fe200078e3cff */
[--C-:B------:R-:W-:Y:S01]  /*7430*/  IMAD.X R97, RZ, RZ, R5.reuse, P6 ;  /* 0x000000ffff617224 */ /* 0x100fe200030e0605 */
[C---:B------:R-:W-:Y:S01]  /*7440*/  IADD3 R10, P4, R4.reuse, 0x4020, RZ ;  /* 0x00004020040a7810 */ /* 0x040fe20007f9e0ff */
[----:B------:R-:W-:Y:S01]  /*7450*/  IMAD.X R107, RZ, RZ, R5, P3 ;  /* 0x000000ffff6b7224 */ /* 0x000fe200018e0605 */
[----:B------:R-:W-:-:S02]  /*7460*/  IADD3 R6, P2, R4, 0x20, RZ ;  /* 0x0000002004067810 */ /* 0x000fc40007f5e0ff */
[C---:B------:R-:W-:Y:S01]  /*7470*/  IADD3 R7, P0, R4.reuse, 0x60, RZ ;  /* 0x0000006004077810 */ /* 0x040fe20007f1e0ff */
[--C-:B------:R-:W-:Y:S01]  /*7480*/  IMAD.X R105, RZ, RZ, R5.reuse, P4 ;  /* 0x000000ffff697224 */ /* 0x100fe200020e0605 */
[----:B---3--:R-:W-:Y:S01]  /*7490*/  IADD3 R8, P6, R4, 0x40, RZ ;  /* 0x0000004004087810 */ /* 0x008fe20007fde0ff */
[--C-:B------:R-:W-:Y:S01]  /*74a0*/  IMAD.X R103, RZ, RZ, R5.reuse, P2 ;  /* 0x000000ffff677224 */ /* 0x100fe200010e0605 */
[----:B------:R-:W-:Y:S01]  /*74b0*/  LOP3.LUT R110, R111, R4, RZ, 0x3c, !PT ;  /* 0x000000046f6e7212 */ /* 0x000fe200078e3cff */
[--C-:B------:R-:W-:Y:S01]  /*74c0*/  IMAD.MOV.U32 R111, RZ, RZ, R5.reuse ;  /* 0x000000ffff6f7224 */ /* 0x100fe200078e0005 */
[----:B------:R-:W-:Y:S01]  /*74d0*/  LOP3.LUT R4, R9, 0x380, RZ, 0xc0, !PT ;  /* 0x0000038009047812 */ /* 0x000fe200078ec0ff */
[----:B------:R-:W-:Y:S01]  /*74e0*/  IMAD.X R93, RZ, RZ, R5, P6 ;  /* 0x000000ffff5d7224 */ /* 0x000fe200030e0605 */
[----:B------:R-:W-:Y:S02]  /*74f0*/  IADD3.X R101, RZ, R5, RZ, P0, !PT ;  /* 0x00000005ff657210 */ /* 0x000fe400007fe4ff */
[----:B------:R-:W-:-:S02]  /*7500*/  LOP3.LUT R3, R6, 0x380, RZ, 0xc0, !PT ;  /* 0x0000038006037812 */ /* 0x000fc400078ec0ff */
[----:B------:R-:W-:Y:S02]  /*7510*/  SHF.R.U64 R4, R4, 0x3, RZ ;  /* 0x0000000304047819 */ /* 0x000fe400000012ff */
[----:B------:R-:W-:Y:S02]  /*7520*/  IADD3 R15, P0, R88, 0x2000, RZ ;  /* 0x00002000580f7810 */ /* 0x000fe40007f1e0ff */
[----:B-1----:R-:W-:Y:S02]  /*7530*/  ISETP.NE.AND P2, PT, R0, 0x1, PT ;  /* 0x000000010000780c */ /* 0x002fe40003f45270 */
[----:B------:R-:W-:Y:S02]  /*7540*/  SHF.R.U64 R3, R3, 0x3, RZ ;  /* 0x0000000303037819 */ /* 0x000fe400000012ff */
[----:B------:R-:W-:Y:S02]  /*7550*/  LOP3.LUT R106, R4, R9, RZ, 0x3c, !PT ;  /* 0x00000009046a7212 */ /* 0x000fe400078e3cff */
[----:B------:R-:W-:-:S02]  /*7560*/  LOP3.LUT R14, R15, 0x380, RZ, 0xc0, !PT ;  /* 0x000003800f0e7812 */ /* 0x000fc400078ec0ff */
[----:B------:R-:W-:Y:S02]  /*7570*/  LOP3.LUT R4, R7, 0x380, RZ, 0xc0, !PT ;  /* 0x0000038007047812 */ /* 0x000fe400078ec0ff */
[----:B------:R-:W-:Y:S02]  /*7580*/  LOP3.LUT R102, R3, R6, RZ, 0x3c, !PT ;  /* 0x0000000603667212 */ /* 0x000fe400078e3cff */
[----:B------:R-:W-:Y:S01]  /*7590*/  SHF.R.U64 R14, R14, 0x3, RZ ;  /* 0x000000030e0e7819 */ /* 0x000fe200000012ff */
[----:B------:R-:W1:Y:S01]  /*75a0*/  @P2 LDC R112, c[0x0][0xbec] ;  /* 0x0002fb00ff702b82 */ /* 0x000e620000000800 */
[----:B------:R-:W-:Y:S02]  /*75b0*/  LOP3.LUT R3, R8, 0x380, RZ, 0xc0, !PT ;  /* 0x0000038008037812 */ /* 0x000fe400078ec0ff */
[----:B------:R-:W-:Y:S02]  /*75c0*/  SHF.R.U64 R4, R4, 0x3, RZ ;  /* 0x0000000304047819 */ /* 0x000fe400000012ff */
[----:B------:R-:W-:Y:S01]  /*75d0*/  LOP3.LUT R14, R14, R15, RZ, 0x3c, !PT ;  /* 0x0000000f0e0e7212 */ /* 0x000fe200078e3cff */
[----:B------:R-:W-:Y:S01]  /*75e0*/  IMAD.X R15, RZ, RZ, R89, P0 ;  /* 0x000000ffff0f7224 */ /* 0x000fe200000e0659 */
[----:B------:R-:W-:-:S02]  /*75f0*/  SHF.R.U64 R3, R3, 0x3, RZ ;  /* 0x0000000303037819 */ /* 0x000fc400000012ff */
[----:B------:R-:W-:Y:S02]  /*7600*/  LOP3.LUT R100, R4, R7, RZ, 0x3c, !PT ;  /* 0x0000000704647212 */ /* 0x000fe400078e3cff */
[----:B------:R-:W-:Y:S02]  /*7610*/  IADD3 R4, P0, R88, 0x7000, RZ ;  /* 0x0000700058047810 */ /* 0x000fe40007f1e0ff */
[----:B------:R-:W-:Y:S02]  /*7620*/  LOP3.LUT R92, R3, R8, RZ, 0x3c, !PT ;  /* 0x00000008035c7212 */ /* 0x000fe400078e3cff */
[----:B------:R-:W-:Y:S02]  /*7630*/  LOP3.LUT R3, R4, 0x380, RZ, 0xc0, !PT ;  /* 0x0000038004037812 */ /* 0x000fe400078ec0ff */
[----:B------:R-:W-:Y:S02]  /*7640*/  MOV R110, R110 ;  /* 0x0000006e006e7202 */ /* 0x000fe40000000f00 */
[----:B------:R-:W3:Y:S01]  /*7650*/  @P2 LDC R111, c[0x0][0xbf0] ;  /* 0x0002fc00ff6f2b82 */ /* 0x000ee20000000800 */
[----:B------:R-:W-:-:S02]  /*7660*/  SHF.R.U64 R3, R3, 0x3, RZ ;  /* 0x0000000303037819 */ /* 0x000fc400000012ff */
[----:B------:R-:W-:Y:S02]  /*7670*/  LOP3.LUT R5, R10, 0x380, RZ, 0xc0, !PT ;  /* 0x000003800a057812 */ /* 0x000fe400078ec0ff */
[----:B------:R-:W-:Y:S01]  /*7680*/  LOP3.LUT R4, R3, R4, RZ, 0x3c, !PT ;  /* 0x0000000403047212 */ /* 0x000fe200078e3cff */
[----:B------:R-:W-:Y:S01]  /*7690*/  IMAD R3, RZ, RZ, -UR13 ;  /* 0x8000000dff037e24 */ /* 0x000fe2000f8e02ff */
[----:B------:R-:W-:Y:S02]  /*76a0*/  MOV R106, R106 ;  /* 0x0000006a006a7202 */ /* 0x000fe40000000f00 */
[----:B------:R-:W-:Y:S01]  /*76b0*/  SHF.R.U64 R5, R5, 0x3, RZ ;  /* 0x0000000305057819 */ /* 0x000fe200000012ff */
[----:B--2---:R-:W-:Y:S01]  /*76c0*/  IMAD R3, R114, R3, UR39 ;  /* 0x0000002772037e24 */ /* 0x004fe2000f8e0203 */
[----:B------:R-:W-:Y:S02]  /*76d0*/  MOV R107, R102 ;  /* 0x00000066006b7202 */ /* 0x000fe40000000f00 */
[----:B------:R-:W-:-:S02]  /*76e0*/  MOV R103, R92 ;  /* 0x0000005c00677202 */ /* 0x000fc40000000f00 */
[----:B------:R-:W2:Y:S01]  /*76f0*/  LDC.64 R92, c[0x0][0xb98] ;  /* 0x0002e600ff5c7b82 */ /* 0x000ea20000000a00 */
[----:B------:R-:W-:Y:S02]  /*7700*/  MOV R96, R96 ;  /* 0x0000006000607202 */ /* 0x000fe40000000f00 */
[----:B------:R-:W-:Y:S02]  /*7710*/  LOP3.LUT R104, R5, R10, RZ, 0x3c, !PT ;  /* 0x0000000a05687212 */ /* 0x000fe400078e3cff */
[----:B------:R-:W-:Y:S01]  /*7720*/  MOV R97, R108 ;  /* 0x0000006c00617202 */ /* 0x000fe20000000f00 */
[----:B------:R-:W-:Y:S01]  /*7730*/  IMAD.U32 R108, RZ, RZ, UR12 ;  /* 0x0000000cff6c7e24 */ /* 0x000fe2000f8e00ff */
[----:B------:R-:W-:Y:S01]  /*7740*/  MOV R104, R104 ;  /* 0x0000006800687202 */ /* 0x000fe20000000f00 */
[----:B------:R-:W-:Y:S01]  /*7750*/  IMAD R109, R3, 0x80, R187 ;  /* 0x00000080036d7824 */ /* 0x000fe200078e02bb */
[----:B------:R-:W-:Y:S01]  /*7760*/  MOV R100, R100 ;  /* 0x0000006400647202 */ /* 0x000fe20000000f00 */
[----:B------:R-:W-:Y:S01]  /*7770*/  @!P1 VIADD R105, R108, 0x34860 ;  /* 0x000348606c699836 */ /* 0x000fe20000000000 */
[C---:B------:R-:W-:Y:S01]  /*7780*/  IADD3 R21, P6, R88.reuse, 0x1000, RZ ;  /* 0x0000100058157810 */ /* 0x040fe20007fde0ff */
[----:B-1----:R-:W-:Y:S01]  /*7790*/  @P2 IMAD.HI.U32 R102, R109, R112, RZ ;  /* 0x000000706d662227 */ /* 0x002fe200078e00ff */
[----:B------:R-:W-:Y:S01]  /*77a0*/  USHF.R.S32.HI UR12, URZ, 0x1f, UR38 ;  /* 0x0000001f3f0c7899 */ /* 0x000fe20008011426 */
[----:B------:R-:W-:-:S02]  /*77b0*/  LOP3.LUT R5, R88, 0x380, RZ, 0xc0, !PT ;  /* 0x0000038058057812 */ /* 0x000fc400078ec0ff */
[----:B------:R-:W-:Y:S01]  /*77c0*/  @!P1 PRMT R105, RZ, 0x654, R105 ;  /* 0x00000654ff699816 */ /* 0x000fe20000000069 */
[----:B------:R-:W-:Y:S01]  /*77d0*/  IMAD.MOV.U32 R101, RZ, RZ, R109 ;  /* 0x000000ffff657224 */ /* 0x000fe200078e006d */
[----:B---3--:R-:W-:Y:S02]  /*77e0*/  @P2 SHF.R.U32.HI R101, RZ, R111, R102 ;  /* 0x0000006fff652219 */ /* 0x008fe40000011666 */
[----:B------:R-:W-:Y:S02]  /*77f0*/  LOP3.LUT R20, R21, 0x380, RZ, 0xc0, !PT ;  /* 0x0000038015147812 */ /* 0x000fe400078ec0ff */
[----:B------:R-:W-:Y:S02]  /*7800*/  SHF.R.U64 R5, R5, 0x3, RZ ;  /* 0x0000000305057819 */ /* 0x000fe400000012ff */
[----:B------:R-:W-:Y:S02]  /*7810*/  SHF.R.U64 R20, R20, 0x3, RZ ;  /* 0x0000000314147819 */ /* 0x000fe400000012ff */
[----:B------:R-:W-:-:S02]  /*7820*/  IADD3 R13, P3, R88, 0x3000, RZ ;  /* 0x00003000580d7810 */ /* 0x000fc40007f7e0ff */
[----:B------:R-:W-:Y:S02]  /*7830*/  LOP3.LUT R20, R20, R21, RZ, 0x3c, !PT ;  /* 0x0000001514147212 */ /* 0x000fe400078e3cff */
[----:B------:R-:W-:Y:S02]  /*7840*/  IADD3.X R21, RZ, R89, RZ, P6, !PT ;  /* 0x00000059ff157210 */ /* 0x000fe400037fe4ff */
[C---:B0-----:R-:W-:Y:S02]  /*7850*/  IADD3 R11, P4, R88.reuse, 0x4000, RZ ;  /* 0x00004000580b7810 */ /* 0x041fe40007f9e0ff */
[C---:B------:R-:W-:Y:S02]  /*7860*/  IADD3 R9, P5, R88.reuse, 0x5000, RZ ;  /* 0x0000500058097810 */ /* 0x040fe40007fbe0ff */
[----:B------:R-:W-:Y:S01]  /*7870*/  IADD3 R7, P6, R88, 0x6000, RZ ;  /* 0x0000600058077810 */ /* 0x000fe20007fde0ff */
[----:B------:R-:W-:Y:S02]  /*7880*/  WARPGROUP.DEPBAR.LE gsb0, 0x0 ;  /* 0x00008000000079c5 */ /* 0x000fe40000010000 */
[----:B------:R-:W-:Y:S01]  /*7890*/  WARPGROUP.ARRIVE ;  /* 0x00000000000079c5 */ /* 0x000fe20000000000 */
[----:B------:R-:W-:-:S02]  /*78a0*/  LOP3.LUT R88, R5, R88, RZ, 0x3c, !PT ;  /* 0x0000005805587212 */ /* 0x000fc400078e3cff */
[----:B------:R-:W-:Y:S02]  /*78b0*/  IADD3.X R5, RZ, R89, RZ, P0, !PT ;  /* 0x00000059ff057210 */ /* 0x000fe400007fe4ff */
[----:B------:R-:W-:Y:S01]  /*78c0*/  LOP3.LUT R12, R13, 0x380, RZ, 0xc0, !PT ;  /* 0x000003800d0c7812 */ /* 0x000fe200078ec0ff */
[----:B------:R-:W-:Y:S01]  /*78d0*/  HGMMA.64x128x16.F32 R24, R164, gdesc[UR4].tnspB, R24, gsb0 ;  /* 0x41e00004a4187df0 */ /* 0x000fe20008000818 */
[----:B------:R-:W-:Y:S01]  /*78e0*/  UIMAD.WIDE.U32 UR6, UR10, UR8, URZ ;  /* 0x000000080a0672a5 */ /* 0x000fe2000f8e003f */
[----:B------:R-:W-:Y:S02]  /*78f0*/  LOP3.LUT R6, R7, 0x380, RZ, 0xc0, !PT ;  /* 0x0000038007067812 */ /* 0x000fe400078ec0ff */
[----:B------:R-:W-:Y:S01]  /*7900*/  SHF.R.U64 R12, R12, 0x3, RZ ;  /* 0x000000030c0c7819 */ /* 0x000fe200000012ff */
[----:B------:R-:W-:Y:S01]  /*7910*/  ULDC.64 UR8, c[0x0][0xae8] ;  /* 0x0002ba0000087ab9 */ /* 0x000fe20000000a00 */
[----:B------:R-:W-:Y:S01]  /*7920*/  SHF.R.U64 R6, R6, 0x3, RZ ;  /* 0x0000000306067819 */ /* 0x000fe200000012ff */
[----:B------:R-:W-:Y:S01]  /*7930*/  IMAD.U32 R90, RZ, RZ, UR6 ;  /* 0x00000006ff5a7e24 */ /* 0x000fe2000f8e00ff */
[----:B------:R-:W-:-:S02]  /*7940*/  UIADD3 UR6, UR7, UR5, URZ ;  /* 0x0000000507067290 */ /* 0x000fc4000fffe03f */
[----:B------:R-:W-:Y:S01]  /*7950*/  IMAD.U32 R91, RZ, RZ, UR7 ;  /* 0x00000007ff5b7e24 */ /* 0x000fe2000f8e00ff */
[----:B------:R-:W-:Y:S01]  /*7960*/  LOP3.LUT R12, R12, R13, RZ, 0x3c, !PT ;  /* 0x0000000d0c0c7212 */ /* 0x000fe200078e3cff */
[----:B------:R-:W-:Y:S01]  /*7970*/  ULDC UR5, c[0x0][0xa88] ;  /* 0x0002a20000057ab9 */ /* 0x000fe20000000800 */
[----:B------:R-:W-:Y:S01]  /*7980*/  IMAD.X R13, RZ, RZ, R89, P3 ;  /* 0x000000ffff0d7224 */ /* 0x000fe200018e0659 */
[----:B------:R-:W-:Y:S01]  /*7990*/  LOP3.LUT R10, R11, 0x380, RZ, 0xc0, !PT ;  /* 0x000003800b0a7812 */ /* 0x000fe200078ec0ff */
[----:B------:R-:W-:Y:S01]  /*79a0*/  IMAD.U32 R91, RZ, RZ, UR6 ;  /* 0x00000006ff5b7e24 */ /* 0x000fe2000f8e00ff */
[----:B------:R-:W-:Y:S01]  /*79b0*/  ULDC.64 UR6, c[0x0][0xb88] ;  /* 0x0002e20000067ab9 */ /* 0x000fe20000000a00 */
[----:B------:R-:W-:Y:S01]  /*79c0*/  LOP3.LUT R8, R9, 0x380, RZ, 0xc0, !PT ;  /* 0x0000038009087812 */ /* 0x000fe200078ec0ff */
[----:B--2---:R-:W-:Y:S01]  /*79d0*/  IMAD.WIDE.U32 R90, R92, UR38, R90 ;  /* 0x000000265c5a7c25 */ /* 0x004fe2000f8e005a */
[----:B------:R-:W-:Y:S02]  /*79e0*/  LOP3.LUT R6, R6, R7, RZ, 0x3c, !PT ;  /* 0x0000000706067212 */ /* 0x000fe400078e3cff */
[----:B------:R-:W-:Y:S01]  /*79f0*/  SHF.R.U64 R10, R10, 0x3, RZ ;  /* 0x000000030a0a7819 */ /* 0x000fe200000012ff */
[----:B------:R-:W-:Y:S01]  /*7a00*/  IMAD.X R7, RZ, RZ, R89, P6 ;  /* 0x000000ffff077224 */ /* 0x000fe200030e0659 */
[----:B------:R-:W-:-:S02]  /*7a10*/  SHF.R.U64 R8, R8, 0x3, RZ ;  /* 0x0000000308087819 */ /* 0x000fc400000012ff */
[----:B------:R-:W-:Y:S01]  /*7a20*/  LOP3.LUT R10, R10, R11, RZ, 0x3c, !PT ;  /* 0x0000000b0a0a7212 */ /* 0x000fe200078e3cff */
[--C-:B------:R-:W-:Y:S01]  /*7a30*/  IMAD.X R11, RZ, RZ, R89.reuse, P4 ;  /* 0x000000ffff0b7224 */ /* 0x100fe200020e0659 */
[----:B------:R-:W-:Y:S01]  /*7a40*/  LOP3.LUT R8, R8, R9, RZ, 0x3c, !PT ;  /* 0x0000000908087212 */ /* 0x000fe200078e3cff */
[----:B------:R-:W-:Y:S01]  /*7a50*/  IMAD.X R9, RZ, RZ, R89, P5 ;  /* 0x000000ffff097224 */ /* 0x000fe200028e0659 */
[----:B------:R-:W-:Y:S02]  /*7a60*/  UIADD3 UR4, UR4, 0x34820, URZ ;  /* 0x0003482004047890 */ /* 0x000fe4000fffe03f */
[----:B------:R-:W-:Y:S01]  /*7a70*/  UIADD3 UR36, UR36, 0x1, URZ ;  /* 0x0000000124247890 */ /* 0x000fe2000fffe03f */
[----:B------:R-:W-:Y:S02]  /*7a80*/  WARPGROUP.DEPBAR.LE gsb0, 0x0 ;  /* 0x00008000000079c5 */ /* 0x000fe40000010000 */
[----:B------:R0:W-:Y:S01]  /*7a90*/  @!P1 SYNCS.ARRIVE.TRANS64.RED.A1T0 RZ, [R105+URZ], RZ ;  /* 0x000000ff69ff99a7 */ /* 0x0001e2000810043f */
[-C--:B----4-:R-:W-:Y:S01]  /*7aa0*/  FMUL.FTZ R25, R25, R99.reuse ;  /* 0x0000006319197220 */ /* 0x090fe20000410000 */
        /* <DEDUP_REMOVED lines=31> */
[----:B------:R-:W-:Y:S01]  /*7ca0*/  IADD3 R99, -R101, RZ, RZ ;  /* 0x000000ff65637210 */ /* 0x000fe20007ffe1ff */
[-C--:B------:R-:W-:Y:S01]  /*7cb0*/  FMUL.FTZ R27, R27, R98.reuse ;  /* 0x000000621b1b7220 */ /* 0x080fe20000410000 */
[----:B------:R-:W-:Y:S01]  /*7cc0*/  FMUL.FTZ R26, R26, R98 ;  /* 0x000000621a1a7220 */ /* 0x000fe20000410000 */
[----:B------:R-:W-:Y:S01]  /*7cd0*/  F2FP.F16.F32.PACK_AB R24, R25, R24 ;  /* 0x000000181918723e */ /* 0x000fe200000000ff */
[----:B------:R-:W-:-:S02]  /*7ce0*/  IMAD R36, R92, UR12, RZ ;  /* 0x0000000c5c247c24 */ /* 0x000fc4000f8e02ff */
[----:B------:R-:W-:Y:S01]  /*7cf0*/  FMUL.FTZ R31, R31, R98 ;  /* 0x000000621f1f7220 */ /* 0x000fe20000410000 */
[----:B------:R-:W-:Y:S01]  /*7d00*/  IMAD R99, R0, R99, R109 ;  /* 0x0000006300637224 */ /* 0x000fe200078e026d */
[----:B------:R-:W-:Y:S01]  /*7d10*/  F2FP.F16.F32.PACK_AB R25, R27, R26 ;  /* 0x0000001a1b19723e */ /* 0x000fe200000000ff */
[----:B------:R-:W-:Y:S01]  /*7d20*/  FMUL.FTZ R30, R30, R98 ;  /* 0x000000621e1e7220 */ /* 0x000fe20000410000 */
[----:B------:R-:W-:Y:S01]  /*7d30*/  F2FP.F16.F32.PACK_AB R26, R29, R28 ;  /* 0x0000001c1d1a723e */ /* 0x000fe200000000ff */
[----:B------:R-:W-:Y:S01]  /*7d40*/  IMAD R93, R93, UR38, R36 ;  /* 0x000000265d5d7c24 */ /* 0x000fe2000f8e0224 */
[----:B------:R-:W-:Y:S01]  /*7d50*/  F2FP.F16.F32.PACK_AB R28, R33, R32 ;  /* 0x00000020211c723e */ /* 0x000fe200000000ff */
[-C--:B------:R-:W-:Y:S01]  /*7d60*/  FMUL.FTZ R39, R39, R98.reuse ;  /* 0x0000006227277220 */ /* 0x080fe20000410000 */
[----:B------:R-:W-:Y:S01]  /*7d70*/  SHF.R.S32.HI R32, RZ, 0x1f, R99 ;  /* 0x0000001fff207819 */ /* 0x000fe20000011463 */
[-C--:B------:R-:W-:Y:S01]  /*7d80*/  FMUL.FTZ R38, R38, R98.reuse ;  /* 0x0000006226267220 */ /* 0x080fe20000410000 */
[----:B------:R-:W-:Y:S01]  /*7d90*/  SHF.R.S32.HI R33, RZ, 0x1f, R101 ;  /* 0x0000001fff217819 */ /* 0x000fe20000011465 */
[----:B------:R-:W-:Y:S01]  /*7da0*/  FMUL.FTZ R35, R35, R98 ;  /* 0x0000006223237220 */ /* 0x000fe20000410000 */
[----:B------:R-:W-:Y:S01]  /*7db0*/  IADD3 R36, P0, R101, R90, RZ ;  /* 0x0000005a65247210 */ /* 0x000fe20007f1e0ff */
[----:B------:R-:W-:Y:S01]  /*7dc0*/  IMAD R32, R32, UR6, RZ ;  /* 0x0000000620207c24 */ /* 0x000fe2000f8e02ff */
[----:B------:R-:W-:Y:S01]  /*7dd0*/  F2FP.F16.F32.PACK_AB R27, R31, R30 ;  /* 0x0000001e1f1b723e */ /* 0x000fe200000000ff */
[----:B------:R-:W-:Y:S01]  /*7de0*/  BAR.SYNC.DEFER_BLOCKING 0x1, 0x100 ;  /* 0x0044000000007b1d */ /* 0x000fe20000010000 */
[----:B------:R-:W-:Y:S01]  /*7df0*/  F2FP.F16.F32.PACK_AB R30, R37, R102 ;  /* 0x00000066251e723e */ /* 0x000fe200000000ff */
[-C--:B------:R-:W-:Y:S01]  /*7e00*/  FMUL.FTZ R34, R34, R98.reuse ;  /* 0x0000006222227220 */ /* 0x080fe20000410000 */
[----:B------:R-:W-:Y:S01]  /*7e10*/  IADD3.X R37, R33, R91, R93, P0, !PT ;  /* 0x0000005b21257210 */ /* 0x000fe200007fe45d */
[----:B------:R-:W-:Y:S01]  /*7e20*/  FMUL.FTZ R43, R43, R98 ;  /* 0x000000622b2b7220 */ /* 0x000fe20000410000 */
[----:B------:R-:W-:Y:S01]  /*7e30*/  F2FP.F16.F32.PACK_AB R31, R39, R38 ;  /* 0x00000026271f723e */ /* 0x000fe200000000ff */
[----:B------:R-:W-:Y:S01]  /*7e40*/  IMAD R39, R99, UR7, R32 ;  /* 0x0000000763277c24 */ /* 0x000fe2000f8e0220 */
[----:B------:R-:W-:Y:S01]  /*7e50*/  F2FP.F16.F32.PACK_AB R32, R41, R40 ;  /* 0x000000282920723e */ /* 0x000fe200000000ff */
[----:B------:R-:W-:-:S04]  /*7e60*/  IMAD.WIDE.U32 R36, R99, UR6, R36 ;  /* 0x0000000663247c25 */ /* 0x000fc8000f8e0024 */
[-C--:B------:R-:W-:Y:S01]  /*7e70*/  FMUL.FTZ R42, R42, R98.reuse ;  /* 0x000000622a2a7220 */ /* 0x080fe20000410000 */
[-C--:B------:R-:W-:Y:S01]  /*7e80*/  FMUL.FTZ R47, R47, R98.reuse ;  /* 0x000000622f2f7220 */ /* 0x080fe20000410000 */
[-C--:B------:R-:W-:Y:S01]  /*7e90*/  FMUL.FTZ R46, R46, R98.reuse ;  /* 0x000000622e2e7220 */ /* 0x080fe20000410000 */
[----:B------:R-:W-:Y:S01]  /*7ea0*/  IMAD R41, R3, 0x80, R186 ;  /* 0x0000008003297824 */ /* 0x000fe200078e02ba */
[----:B------:R-:W-:Y:S01]  /*7eb0*/  ULDC.64 UR6, c[0x0][0xb50] ;  /* 0x0002d40000067ab9 */ /* 0x000fe20000000a00 */
[----:B------:R-:W-:Y:S01]  /*7ec0*/  IMAD R92, R0, UR5, RZ ;  /* 0x00000005005c7c24 */ /* 0x000fe2000f8e02ff */
[----:B------:R-:W-:Y:S01]  /*7ed0*/  LOP3.LUT P0, RZ, R23, 0x3, RZ, 0xc0, !PT ;  /* 0x0000000317ff7812 */ /* 0x000fe2000780c0ff */
[-C--:B------:R-:W-:Y:S01]  /*7ee0*/  FMUL.FTZ R51, R51, R98.reuse ;  /* 0x0000006233337220 */ /* 0x080fe20000410000 */
[-C--:B------:R-:W-:Y:S01]  /*7ef0*/  FMUL.FTZ R50, R50, R98.reuse ;  /* 0x0000006232327220 */ /* 0x080fe20000410000 */
[-C--:B------:R-:W-:Y:S01]  /*7f00*/  FMUL.FTZ R55, R55, R98.reuse ;  /* 0x0000006237377220 */ /* 0x080fe20000410000 */
[----:B------:R-:W-:Y:S01]  /*7f10*/  FMUL.FTZ R54, R54, R98 ;  /* 0x0000006236367220 */ /* 0x000fe20000410000 */
[----:B------:R-:W-:Y:S01]  /*7f20*/  F2FP.F16.F32.PACK_AB R29, R35, R34 ;  /* 0x00000022231d723e */ /* 0x000fe200000000ff */
[-C--:B------:R-:W-:Y:S01]  /*7f30*/  FMUL.FTZ R59, R59, R98.reuse ;  /* 0x000000623b3b7220 */ /* 0x080fe20000410000 */
[-C--:B------:R-:W-:Y:S01]  /*7f40*/  FMUL.FTZ R58, R58, R98.reuse ;  /* 0x000000623a3a7220 */ /* 0x080fe20000410000 */
[-C--:B------:R-:W-:Y:S01]  /*7f50*/  FMUL.FTZ R63, R63, R98.reuse ;  /* 0x000000623f3f7220 */ /* 0x080fe20000410000 */
[----:B------:R1:W-:Y:S01]  /*7f60*/  STSM.16.M88.4 [R110], R24 ;  /* 0x000000186e007844 */ /* 0x0003e20000000200 */
[----:B------:R-:W-:Y:S01]  /*7f70*/  FMUL.FTZ R62, R62, R98 ;  /* 0x000000623e3e7220 */ /* 0x000fe20000410000 */
[----:B------:R-:W-:Y:S01]  /*7f80*/  F2FP.F16.F32.PACK_AB R33, R43, R42 ;  /* 0x0000002a2b21723e */ /* 0x000fe200000000ff */
[----:B------:R-:W-:Y:S01]  /*7f90*/  FMUL.FTZ R67, R67, R98 ;  /* 0x0000006243437220 */ /* 0x000fe20000410000 */
[----:B------:R-:W-:Y:S01]  /*7fa0*/  F2FP.F16.F32.PACK_AB R34, R45, R44 ;  /* 0x0000002c2d22723e */ /* 0x000fe200000000ff */
[----:B------:R-:W-:Y:S01]  /*7fb0*/  FMUL.FTZ R66, R66, R98 ;  /* 0x0000006242427220 */ /* 0x000fe20000410000 */
[----:B------:R-:W-:Y:S01]  /*7fc0*/  F2FP.F16.F32.PACK_AB R35, R47, R46 ;  /* 0x0000002e2f23723e */ /* 0x000fe200000000ff */
        /* <DEDUP_REMOVED lines=8> */
[C---:B------:R-:W-:Y:S01]  /*8050*/  ISETP.GE.OR P1, PT, R41.reuse, R92, P0 ;  /* 0x0000005c2900720c */ /* 0x040fe20000726670 */
[----:B-1----:R-:W-:-:S02]  /*8060*/  VIADD R25, R41, 0x8 ;  /* 0x0000000829197836 */ /* 0x002fc40000000000 */
[-C--:B------:R-:W-:Y:S01]  /*8070*/  FMUL.FTZ R87, R87, R98.reuse ;  /* 0x0000006257577220 */ /* 0x080fe20000410000 */
[----:B------:R-:W-:Y:S01]  /*8080*/  IMAD.IADD R27, R37, 0x1, R39 ;  /* 0x00000001251b7824 */ /* 0x000fe200078e0227 */
[----:B------:R-:W-:Y:S01]  /*8090*/  LEA R37, P3, R36, UR6, 0x2 ;  /* 0x0000000624257c11 */ /* 0x000fe2000f8610ff */
[----:B------:R-:W-:Y:S01]  /*80a0*/  FMUL.FTZ R86, R86, R98 ;  /* 0x0000006256567220 */ /* 0x000fe20000410000 */
[----:B------:R-:W-:Y:S01]  /*80b0*/  ISETP.GE.OR P0, PT, R25, R92, P0 ;  /* 0x0000005c1900720c */ /* 0x000fe20000706670 */
[----:B------:R1:W-:Y:S01]  /*80c0*/  STSM.16.M88.4 [R107], R28 ;  /* 0x0000001c6b007844 */ /* 0x0003e20000000200 */
[----:B------:R-:W-:Y:S02]  /*80d0*/  LEA.HI.X R36, R36, UR7, R27, 0x2, P3 ;  /* 0x0000000724247c11 */ /* 0x000fe400098f141b */
[----:B------:R-:W-:Y:S01]  /*80e0*/  F2FP.F16.F32.PACK_AB R24, R49, R48 ;  /* 0x000000303118723e */ /* 0x000fe200000000ff */
[----:B------:R2:W-:Y:S01]  /*80f0*/  STSM.16.M88.4 [R103], R32 ;  /* 0x0000002067007844 */ /* 0x0005e20000000200 */
[----:B------:R-:W-:-:S02]  /*8100*/  F2FP.F16.F32.PACK_AB R25, R51, R50 ;  /* 0x000000323319723e */ /* 0x000fc400000000ff */
[----:B------:R-:W-:Y:S02]  /*8110*/  F2FP.F16.F32.PACK_AB R26, R53, R52 ;  /* 0x00000034351a723e */ /* 0x000fe400000000ff */
[----:B------:R-:W-:Y:S01]  /*8120*/  F2FP.F16.F32.PACK_AB R27, R55, R54 ;  /* 0x00000036371b723e */ /* 0x000fe200000000ff */
[----:B------:R-:W-:Y:S01]  /*8130*/  SHFL.IDX PT, R52, R37, RZ, 0x1c1f ;  /* 0x001c1fff25347589 */ /* 0x000fe200000e0000 */
[----:B------:R-:W-:Y:S02]  /*8140*/  F2FP.F16.F32.PACK_AB R72, R73, R72 ;  /* 0x000000484948723e */ /* 0x000fe400000000ff */
[----:B------:R-:W-:Y:S01]  /*8150*/  F2FP.F16.F32.PACK_AB R73, R75, R74 ;  /* 0x0000004a4b49723e */ /* 0x000fe200000000ff */
[----:B------:R-:W-:Y:S01]  /*8160*/  STSM.16.M88.4 [R100], R24 ;  /* 0x0000001864007844 */ /* 0x000fe20000000200 */
[----:B------:R-:W-:Y:S02]  /*8170*/  F2FP.F16.F32.PACK_AB R80, R81, R80 ;  /* 0x000000505150723e */ /* 0x000fe400000000ff */
[----:B-1----:R-:W-:Y:S01]  /*8180*/  F2FP.F16.F32.PACK_AB R28, R57, R56 ;  /* 0x00000038391c723e */ /* 0x002fe200000000ff */
[----:B------:R-:W1:Y:S01]  /*8190*/  SHFL.IDX PT, R53, R36, RZ, 0x1c1f ;  /* 0x001c1fff24357589 */ /* 0x000e6200000e0000 */
[----:B------:R-:W-:Y:S01]  /*81a0*/  F2FP.F16.F32.PACK_AB R29, R59, R58 ;  /* 0x0000003a3b1d723e */ /* 0x000fe200000000ff */
[----:B------:R-:W3:Y:S01]  /*81b0*/  @P2 LDC R57, c[0x0][0xbec] ;  /* 0x0002fb00ff392b82 */ /* 0x000ee20000000800 */
[----:B------:R-:W-:Y:S01]  /*81c0*/  F2FP.F16.F32.PACK_AB R30, R61, R60 ;  /* 0x0000003c3d1e723e */ /* 0x000fe200000000ff */
[----:B------:R-:W-:Y:S01]  /*81d0*/  SHFL.IDX PT, R54, R37, 0x1, 0x1c1f ;  /* 0x003c1f0025367f89 */ /* 0x000fe200000e0000 */
[----:B------:R-:W-:-:S02]  /*81e0*/  F2FP.F16.F32.PACK_AB R31, R63, R62 ;  /* 0x0000003e3f1f723e */ /* 0x000fc400000000ff */
[----:B--2---:R-:W-:Y:S01]  /*81f0*/  F2FP.F16.F32.PACK_AB R32, R65, R64 ;  /* 0x000000404120723e */ /* 0x004fe200000000ff */
[----:B------:R-:W2:Y:S01]  /*8200*/  SHFL.IDX PT, R55, R36, 0x1, 0x1c1f ;  /* 0x003c1f0024377f89 */ /* 0x000ea200000e0000 */
[----:B------:R-:W-:Y:S01]  /*8210*/  F2FP.F16.F32.PACK_AB R33, R67, R66 ;  /* 0x000000424321723e */ /* 0x000fe200000000ff */
[----:B------:R-:W4:Y:S01]  /*8220*/  @P2 LDC R56, c[0x0][0xbf0] ;  /* 0x0002fc00ff382b82 */ /* 0x000f220000000800 */
[----:B------:R-:W-:Y:S01]  /*8230*/  F2FP.F16.F32.PACK_AB R34, R69, R68 ;  /* 0x000000444522723e */ /* 0x000fe200000000ff */
[----:B------:R0:W-:Y:S01]  /*8240*/  STSM.16.M88.4 [R106], R28 ;  /* 0x0000001c6a007844 */ /* 0x0001e20000000200 */
[----:B------:R-:W-:Y:S02]  /*8250*/  F2FP.F16.F32.PACK_AB R35, R71, R70 ;  /* 0x000000464723723e */ /* 0x000fe400000000ff */
[----:B------:R-:W-:Y:S02]  /*8260*/  F2FP.F16.F32.PACK_AB R74, R77, R76 ;  /* 0x0000004c4d4a723e */ /* 0x000fe400000000ff */
[----:B------:R-:W-:Y:S01]  /*8270*/  F2FP.F16.F32.PACK_AB R75, R79, R78 ;  /* 0x0000004e4f4b723e */ /* 0x000fe200000000ff */
[----:B------:R-:W-:Y:S01]  /*8280*/  STSM.16.M88.4 [R104], R32 ;  /* 0x0000002068007844 */ /* 0x000fe20000000200 */
[----:B------:R-:W-:-:S02]  /*8290*/  F2FP.F16.F32.PACK_AB R81, R83, R82 ;  /* 0x000000525351723e */ /* 0x000fc400000000ff */
[----:B------:R-:W-:Y:S01]  /*82a0*/  F2FP.F16.F32.PACK_AB R82, R85, R84 ;  /* 0x000000545552723e */ /* 0x000fe200000000ff */
[----:B------:R-:W-:Y:S01]  /*82b0*/  STSM.16.M88.4 [R97], R72 ;  /* 0x0000004861007844 */ /* 0x000fe20000000200 */
[----:B------:R-:W-:-:S05]  /*82c0*/  F2FP.F16.F32.PACK_AB R83, R87, R86 ;  /* 0x000000565753723e */ /* 0x000fca00000000ff */
[----:B------:R-:W-:Y:S01]  /*82d0*/  STSM.16.M88.4 [R96], R80 ;  /* 0x0000005060007844 */ /* 0x000fe20000000200 */
[----:B------:R-:W-:Y:S01]  /*82e0*/  BAR.SYNC.DEFER_BLOCKING 0x1, 0x100 ;  /* 0x0044000000007b1d */ /* 0x000fe20000010000 */
[----:B------:R-:W-:Y:S02]  /*82f0*/  UIMAD UR5, UR11, UR8, URZ ;  /* 0x000000080b0572a4 */ /* 0x000fe4000f8e023f */
[----:B------:R-:W-:Y:S02]  /*8300*/  UIMAD.WIDE.U32 UR6, UR10, UR8, URZ ;  /* 0x000000080a0672a5 */ /* 0x000fe4000f8e003f */
[----:B------:R-:W-:-:S03]  /*8310*/  UIMAD UR5, UR10, UR9, UR5 ;  /* 0x000000090a0572a4 */ /* 0x000fc6000f8e0205 */
[----:B------:R-:W-:Y:S01]  /*8320*/  ULDC.64 UR8, c[0x0][0xaf0] ;  /* 0x0002bc0000087ab9 */ /* 0x000fe20000000a00 */
[----:B-1----:R1:W-:Y:S04]  /*8330*/  @!P1 ST.E desc[UR60][R52.64], R95 ;  /* 0x0000005f34009985 */ /* 0x0023e8000c10193c */
[----:B--2---:R2:W-:Y:S04]  /*8340*/  @!P0 ST.E desc[UR60][R54.64], R94 ;  /* 0x0000005e36008985 */ /* 0x0045e8000c10193c */
[----:B0-----:R3:W5:Y:S01]  /*8350*/  LD.E.128 R28, desc[UR60][R4.64] ;  /* 0x0000003c041c7980 */ /* 0x001762000c101d00 */
[----:B-1----:R-:W-:Y:S01]  /*8360*/  IMAD R52, R18, 0x20, R22 ;  /* 0x0000002012347824 */ /* 0x002fe200078e0216 */
[----:B------:R-:W-:-:S02]  /*8370*/  UIADD3 UR7, UR7, UR5, URZ ;  /* 0x0000000507077290 */ /* 0x000fc4000fffe03f */
[----:B------:R0:W5:Y:S01]  /*8380*/  LD.E.128 R32, desc[UR60][R6.64] ;  /* 0x0000003c06207980 */ /* 0x000162000c101d00 */
[----:B--2---:R-:W1:Y:S01]  /*8390*/  LDC.64 R54, c[0x0][0xae0] ;  /* 0x0002b800ff367b82 */ /* 0x004e620000000a00 */
[----:B------:R-:W-:Y:S02]  /*83a0*/  IMAD R52, R3, 0x80, R52 ;  /* 0x0000008003347824 */ /* 0x000fe400078e0234 */
[----:B------:R-:W5:Y:S02]  /*83b0*/  LD.E.128 R88, desc[UR60][R88.64] ;  /* 0x0000003c58587980 */ /* 0x000f64000c101d00 */
[----:B---3--:R-:W-:Y:S01]  /*83c0*/  @P2 IMAD.HI.U32 R5, R52, R57, RZ ;  /* 0x0000003934052227 */ /* 0x008fe200078e00ff */
[----:B------:R-:W-:Y:S01]  /*83d0*/  MOV R4, R52 ;  /* 0x0000003400047202 */ /* 0x000fe20000000f00 */
[----:B------:R-:W-:Y:S01]  /*83e0*/  UIMAD UR5, UR12, UR8, URZ ;  /* 0x000000080c0572a4 */ /* 0x000fe2000f8e023f */
[----:B------:R-:W5:Y:S02]  /*83f0*/  LD.E.128 R40, desc[UR60][R20.64] ;  /* 0x0000003c14287980 */ /* 0x000f64000c101d00 */
[----:B----4-:R-:W-:Y:S01]  /*8400*/  @P2 SHF.R.U32.HI R4, RZ, R56, R5 ;  /* 0x00000038ff042219 */ /* 0x010fe20000011605 */
[----:B------:R-:W-:Y:S01]  /*8410*/  UIMAD UR5, UR38, UR9, UR5 ;  /* 0x00000009260572a4 */ /* 0x000fe2000f8e0205 */
[----:B------:R-:W5:Y:S01]  /*8420*/  LD.E.128 R36, desc[UR60][R14.64] ;  /* 0x0000003c0e247980 */ /* 0x000f62000c101d00 */
[----:B------:R-:W-:Y:S01]  /*8430*/  UIMAD.WIDE.U32 UR6, UR38, UR8, UR6 ;  /* 0x00000008260672a5 */ /* 0x000fe2000f8e0006 */
[--C-:B------:R-:W-:Y:S01]  /*8440*/  SHF.R.S32.HI R5, RZ, 0x1f, R4.reuse ;  /* 0x0000001fff057819 */ /* 0x100fe20000011404 */
[----:B0-----:R-:W-:Y:S01]  /*8450*/  IMAD.MOV R7, RZ, RZ, -R4 ;  /* 0x000000ffff077224 */ /* 0x001fe200078e0a04 */
[----:B------:R-:W5:Y:S01]  /*8460*/  LD.E.128 R24, desc[UR60][R12.64] ;  /* 0x0000003c0c187980 */ /* 0x000f62000c101d00 */
[----:B------:R-:W-:-:S02]  /*8470*/  UIADD3 UR7, UR7, UR5, URZ ;  /* 0x0000000507077290 */ /* 0x000fc4000fffe03f */
[----:B------:R-:W-:Y:S01]  /*8480*/  IMAD R7, R0, R7, R52 ;  /* 0x0000000700077224 */ /* 0x000fe200078e0234 */
[----:B------:R-:W5:Y:S01]  /*8490*/  LD.E.128 R44, desc[UR60][R10.64] ;  /* 0x0000003c0a2c7980 */ /* 0x000f62000c101d00 */
[----:B-1----:R-:W-:-:S03]  /*84a0*/  IMAD R5, R5, R54, RZ ;  /* 0x0000003605057224 */ /* 0x002fc600078e02ff */
[----:B------:R0:W5:Y:S01]  /*84b0*/  LD.E.128 R48, desc[UR60][R8.64] ;  /* 0x0000003c08307980 */ /* 0x000162000c101d00 */
[----:B------:R-:W-:Y:S01]  /*84c0*/  SHF.R.S32.HI R0, RZ, 0x1f, R7 ;  /* 0x0000001fff007819 */ /* 0x000fe20000011407 */
[----:B------:R-:W-:Y:S01]  /*84d0*/  @!PT LDS RZ, [RZ] ;  /* 0x00000000fffff984 */ /* 0x000fe20000000800 */
[----:B------:R-:W-:Y:S01]  /*84e0*/  @!PT LDS RZ, [RZ] ;  /* 0x00000000fffff984 */ /* 0x000fe20000000800 */
[----:B------:R-:W-:Y:S01]  /*84f0*/  @!PT LDS RZ, [RZ] ;  /* 0x00000000fffff984 */ /* 0x000fe20000000800 */
[----:B------:R-:W-:Y:S01]  /*8500*/  @!PT LDS RZ, [RZ] ;  /* 0x00000000fffff984 */ /* 0x000fe20000000800 */
[----:B------:R1:W-:Y:S06]  /*8510*/  MEMBAR.ALL.CTA ;  /* 0x0000000000007992 */ /* 0x0003ec0000008000 */
[----:B-1----:R-:W1:Y:S01]  /*8520*/  FENCE.VIEW.ASYNC.S ;  /* 0x00000000000073c6 */ /* 0x002e620000000000 */
[C---:B0-----:R-:W-:Y:S02]  /*8530*/  IMAD R9, R4.reuse, R55, R5 ;  /* 0x0000003704097224 */ /* 0x041fe400078e0205 */
[----:B------:R-:W-:Y:S01]  /*8540*/  IMAD.WIDE.U32 R4, R4, R54, UR6 ;  /* 0x0000000604047e25 */ /* 0x000fe2000f8e0036 */
[----:B------:R-:W-:-:S03]  /*8550*/  ULDC.64 UR6, c[0x0][0xad8] ;  /* 0x0002b60000067ab9 */ /* 0x000fc60000000a00 */
[----:B------:R-:W-:Y:S02]  /*8560*/  IMAD.IADD R5, R5, 0x1, R9 ;  /* 0x0000000105057824 */ /* 0x000fe400078e0209 */
[----:B------:R-:W-:Y:S02]  /*8570*/  IMAD R0, R0, UR6, RZ ;  /* 0x0000000600007c24 */ /* 0x000fe4000f8e02ff */
[----:B------:R-:W-:Y:S02]  /*8580*/  IMAD R11, R3, 0x80, R22 ;  /* 0x00000080030b7824 */ /* 0x000fe400078e0216 */
[C---:B------:R-:W-:Y:S02]  /*8590*/  IMAD R9, R7.reuse, UR7, R0 ;  /* 0x0000000707097c24 */ /* 0x040fe4000f8e0200 */
[----:B------:R-:W-:Y:S01]  /*85a0*/  IMAD.WIDE.U32 R4, R7, UR6, R4 ;  /* 0x0000000607047c25 */ /* 0x000fe2000f8e0004 */
[CC--:B------:R-:W-:Y:S01]  /*85b0*/  ISETP.GE.AND P1, PT, R11.reuse, R92.reuse, PT ;  /* 0x0000005c0b00720c */ /* 0x0c0fe20003f26270 */
[----:B------:R-:W-:Y:S01]  /*85c0*/  ULDC.64 UR6, c[0x0][0xa80] ;  /* 0x0002a00000067ab9 */ /* 0x000fe20000000a00 */
[----:B------:R-:W-:Y:S01]  /*85d0*/  UPRMT UR4, URZ, 0x654, UR4 ;  /* 0x000006543f047896 */ /* 0x000fe20008000004 */
[----:B------:R-:W-:Y:S01]  /*85e0*/  VIADD R3, R11, 0x20 ;  /* 0x000000200b037836 */ /* 0x000fe20000000000 */
[----:B------:R-:W-:Y:S01]  /*85f0*/  IADD3 R5, R5, R9, RZ ;  /* 0x0000000905057210 */ /* 0x000fe20007ffe0ff */
[----:B------:R-:W-:Y:S01]  /*8600*/  UISETP.NE.AND UP0, UPT, UR36, 0x2, UPT ;  /* 0x000000022400788c */ /* 0x000fe2000bf05270 */
[C---:B------:R-:W-:Y:S01]  /*8610*/  LEA R0, P2, R4.reuse, UR6, 0x1 ;  /* 0x0000000604007c11 */ /* 0x040fe2000f8408ff */
[----:B------:R-:W-:Y:S01]  /*8620*/  ULDC UR5, c[0x0][0xc] ;  /* 0x0000030000057ab9 */ /* 0x000fe20000000800 */
[-C--:B------:R-:W-:Y:S01]  /*8630*/  ISETP.GE.AND P3, PT, R3, R92.reuse, PT ;  /* 0x0000005c0300720c */ /* 0x080fe20003f66270 */
[----:B------:R-:W-:Y:S01]  /*8640*/  USEL UR6, URZ, 0x1, UP0 ;  /* 0x000000013f067887 */ /* 0x000fe20008000000 */
[----:B------:R-:W-:Y:S01]  /*8650*/  LEA.HI.X R10, R4, UR7, R5, 0x1, P2 ;  /* 0x00000007040a7c11 */ /* 0x000fe200090f0c05 */
[----:B------:R-:W-:Y:S01]  /*8660*/  VIADD R3, R11, 0x40 ;  /* 0x000000400b037836 */ /* 0x000fe20000000000 */
[----:B------:R-:W-:Y:S01]  /*8670*/  UIADD3 UR39, UR5, UR39, URZ ;  /* 0x0000002705277290 */ /* 0x000fe2000fffe03f */
[----:B-1----:R0:W1:Y:S01]  /*8680*/  SHFL.IDX PT, R8, R0, RZ, 0x181f ;  /* 0x00181fff00087589 */ /* 0x00206200000e0000 */
[----:B------:R-:W-:Y:S01]  /*8690*/  ULOP3.LUT UR37, UR37, UR6, URZ, 0x3c, !UPT ;  /* 0x0000000625257292 */ /* 0x000fe2000f8e3c3f */
[----:B------:R-:W-:Y:S01]  /*86a0*/  SYNCS.ARRIVE.TRANS64.RED.A1T0 RZ, [UR4], RZ ;  /* 0x000000ffffff79a7 */ /* 0x000fe20008100404 */
[----:B------:R-:W-:Y:S01]  /*86b0*/  USEL UR36, UR36, URZ, UP0 ;  /* 0x0000003f24247287 */ /* 0x000fe20008000000 */
[----:B------:R0:W2:Y:S01]  /*86c0*/  SHFL.IDX PT, R9, R10, RZ, 0x181f ;  /* 0x00181fff0a097589 */ /* 0x0000a200000e0000 */
[----:B------:R-:W-:Y:S01]  /*86d0*/  BSSY B0, `(.L_x_29) ;  /* 0x000000b000007945 */ /* 0x000fe20003800000 */
[----:B------:R-:W-:-:S03]  /*86e0*/  ISETP.GE.AND P0, PT, R3, R92, PT ;  /* 0x0000005c0300720c */ /* 0x000fc60003f06270 */
[----:B------:R-:W-:Y:S10]  /*86f0*/  @P1 BRA `(.L_x_30) ;  /* 0x0000000000201947 */ /* 0x000ff40003800000 */
[----:B------:R-:W-:Y:S02]  /*8700*/  ULDC UR4, c[0x0][0xac8] ;  /* 0x0002b20000047ab9 */ /* 0x000fe40000000800 */
[----:B------:R-:W-:Y:S02]  /*8710*/  ISETP.GE.AND P2, PT, R17, UR4, PT ;  /* 0x0000000411007c0c */ /* 0x000fe4000bf46270 */
[----:B------:R-:W-:-:S11]  /*8720*/  ISETP.GE.AND P1, PT, R16, UR4, PT ;  /* 0x0000000410007c0c */ /* 0x000fd6000bf26270 */
[C---:B-1----:R-:W-:Y:S02]  /*8730*/  @!P2 LEA R6, P4, R17.reuse, R8, 0x1 ;  /* 0x000000081106a211 */ /* 0x042fe400078808ff */
[----:B--2---:R-:W-:Y:S02]  /*8740*/  @!P1 IMAD.WIDE R4, R16, 0x2, R8 ;  /* 0x0000000210049825 */ /* 0x004fe400078e0208 */
[----:B------:R-:W-:-:S03]  /*8750*/  @!P2 LEA.HI.X R7, R17, R9, R190, 0x1, P4 ;  /* 0x000000091107a211 */ /* 0x000fc600020f0cbe */
[----:B-----5:R3:W-:Y:S04]  /*8760*/  @!P1 ST.E.128 desc[UR60][R4.64], R88 ;  /* 0x0000005804009985 */ /* 0x0207e8000c101d3c */
[----:B------:R3:W-:Y:S02]  /*8770*/  @!P2 ST.E.128 desc[UR60][R6.64], R44 ;  /* 0x0000002c0600a985 */ /* 0x0007e4000c101d3c */
.L_x_30:
[----:B------:R-:W-:Y:S05]  /*8780*/  BSYNC B0 ;  /* 0x0000000000007941 */ /* 0x000fea0003800000 */
.L_x_29:
[----:B--2---:R2:W4:Y:S01]  /*8790*/  SHFL.IDX PT, R9, R10, 0x1, 0x181f ;  /* 0x00381f000a097f89 */ /* 0x00452200000e0000 */
[----:B------:R-:W-:Y:S03]  /*87a0*/  BSSY B0, `(.L_x_31) ;  /* 0x000000b000007945 */ /* 0x000fe60003800000 */
[----:B-1----:R2:W1:Y:S01]  /*87b0*/  SHFL.IDX PT, R8, R0, 0x1, 0x181f ;  /* 0x00381f0000087f89 */ /* 0x00246200000e0000 */
[----:B------:R-:W-:Y:S05]  /*87c0*/  @P3 BRA `(.L_x_32) ;  /* 0x0000000000203947 */ /* 0x000fea0003800000 */
[----:B------:R-:W-:Y:S02]  /*87d0*/  ULDC UR4, c[0x0][0xac8] ;  /* 0x0002b20000047ab9 */ /* 0x000fe40000000800 */
[----:B------:R-:W-:Y:S02]  /*87e0*/  ISETP.GE.AND P3, PT, R17, UR4, PT ;  /* 0x0000000411007c0c */ /* 0x000fe4000bf66270 */
[----:B------:R-:W-:-:S11]  /*87f0*/  ISETP.GE.AND P2, PT, R16, UR4, PT ;  /* 0x0000000410007c0c */ /* 0x000fd6000bf46270 */
[C---:B-1-3--:R-:W-:Y:S02]  /*8800*/  @!P3 LEA R6, P1, R17.reuse, R8, 0x1 ;  /* 0x000000081106b211 */ /* 0x04afe400078208ff */
[----:B----4-:R-:W-:Y:S02]  /*8810*/  @!P2 IMAD.WIDE R4, R16, 0x2, R8 ;  /* 0x000000021004a825 */ /* 0x010fe400078e0208 */
[----:B------:R-:W-:-:S03]  /*8820*/  @!P3 LEA.HI.X R7, R17, R9, R190, 0x1, P1 ;  /* 0x000000091107b211 */ /* 0x000fc600008f0cbe */
[----:B-----5:R1:W-:Y:S04]  /*8830*/  @!P2 ST.E.128 desc[UR60][R4.64], R40 ;  /* 0x000000280400a985 */ /* 0x0203e8000c101d3c */
[----:B------:R1:W-:Y:S02]  /*8840*/  @!P3 ST.E.128 desc[UR60][R6.64], R48 ;  /* 0x000000300600b985 */ /* 0x0003e4000c101d3c */
.L_x_32:
[----:B------:R-:W-:Y:S05]  /*8850*/  BSYNC B0 ;  /* 0x0000000000007941 */ /* 0x000fea0003800000 */
.L_x_31:
[----:B----4-:R4:W0:Y:S01]  /*8860*/  SHFL.IDX PT, R9, R10, 0x2, 0x181f ;  /* 0x00581f000a097f89 */ /* 0x01082200000e0000 */
[----:B------:R-:W-:Y:S03]  /*8870*/  BSSY B0, `(.L_x_33) ;  /* 0x000000b000007945 */ /* 0x000fe60003800000 */
[----:B-1----:R4:W1:Y:S01]  /*8880*/  SHFL.IDX PT, R8, R0, 0x2, 0x181f ;  /* 0x00581f0000087f89 */ /* 0x00286200000e0000 */
[----:B------:R-:W-:Y:S05]  /*8890*/  @P0 BRA `(.L_x_34) ;  /* 0x0000000000200947 */ /* 0x000fea0003800000 */
[----:B------:R-:W-:Y:S02]  /*88a0*/  ULDC UR4, c[0x0][0xac8] ;  /* 0x0002b20000047ab9 */ /* 0x000fe40000000800 */
[----:B------:R-:W-:Y:S02]  /*88b0*/  ISETP.GE.AND P2, PT, R17, UR4, PT ;  /* 0x0000000411007c0c */ /* 0x000fe4000bf46270 */
[----:B------:R-:W-:-:S11]  /*88c0*/  ISETP.GE.AND P1, PT, R16, UR4, PT ;  /* 0x0000000410007c0c */ /* 0x000fd6000bf26270 */
[C---:B-1-3--:R-:W-:Y:S02]  /*88d0*/  @!P2 LEA R6, P0, R17.reuse, R8, 0x1 ;  /* 0x000000081106a211 */ /* 0x04afe400078008ff */
[----:B0-----:R-:W-:Y:S02]  /*88e0*/  @!P1 IMAD.WIDE R4, R16, 0x2, R8 ;  /* 0x0000000210049825 */ /* 0x001fe400078e0208 */
[----:B------:R-:W-:-:S03]  /*88f0*/  @!P2 LEA.HI.X R7, R17, R9, R190, 0x1, P0 ;  /* 0x000000091107a211 */ /* 0x000fc600000f0cbe */
[----:B-----5:R0:W-:Y:S04]  /*8900*/  @!P1 ST.E.128 desc[UR60][R4.64], R36 ;  /* 0x0000002404009985 */ /* 0x0201e8000c101d3c */
[----:B------:R0:W-:Y:S02]  /*8910*/  @!P2 ST.E.128 desc[UR60][R6.64], R32 ;  /* 0x000000200600a985 */ /* 0x0001e4000c101d3c */
.L_x_34:
[----:B------:R-:W-:Y:S05]  /*8920*/  BSYNC B0 ;  /* 0x0000000000007941 */ /* 0x000fea0003800000 */
.L_x_33:
[----:B------:R-:W-:Y:S01]  /*8930*/  VIADD R3, R11, 0x60 ;  /* 0x000000600b037836 */ /* 0x000fe20000000000 */
[----:B0-----:R0:W0:Y:S01]  /*8940*/  SHFL.IDX PT, R9, R10, 0x3, 0x181f ;  /* 0x00781f000a097f89 */ /* 0x00102200000e0000 */
[----:B------:R-:W-:Y:S01]  /*8950*/  BSSY B0, `(.L_x_35) ;  /* 0x000000d000007945 */ /* 0x000fe20003800000 */
[----:B------:R-:W-:Y:S02]  /*8960*/  VIADD R19, R19, 0x1 ;  /* 0x0000000113137836 */ /* 0x000fe40000000000 */
[----:B------:R-:W-:Y:S01]  /*8970*/  ISETP.GE.AND P0, PT, R3, R92, PT ;  /* 0x0000005c0300720c */ /* 0x000fe20003f06270 */
[----:B-1----:R1:W0:-:S12]  /*8980*/  SHFL.IDX PT, R8, R0, 0x3, 0x181f ;  /* 0x00781f0000087f89 */ /* 0x00221800000e0000 */
[----:B-1----:R-:W-:Y:S05]  /*8990*/  @P0 BRA `(.L_x_36) ;  /* 0x0000000000200947 */ /* 0x002fea0003800000 */
[----:B------:R-:W-:Y:S02]  /*89a0*/  ULDC UR4, c[0x0][0xac8] ;  /* 0x0002b20000047ab9 */ /* 0x000fe40000000800 */
[----:B------:R-:W-:Y:S02]  /*89b0*/  ISETP.GE.AND P2, PT, R17, UR4, PT ;  /* 0x0000000411007c0c */ /* 0x000fe4000bf46270 */
[----:B------:R-:W-:-:S11]  /*89c0*/  ISETP.GE.AND P1, PT, R16, UR4, PT ;  /* 0x0000000410007c0c */ /* 0x000fd6000bf26270 */
[C---:B0--3--:R-:W-:Y:S02]  /*89d0*/  @!P2 LEA R6, P0, R17.reuse, R8, 0x1 ;  /* 0x000000081106a211 */ /* 0x049fe400078008ff */
[----:B------:R-:W-:Y:S02]  /*89e0*/  @!P1 IMAD.WIDE R4, R16, 0x2, R8 ;  /* 0x0000000210049825 */ /* 0x000fe400078e0208 */
[----:B------:R-:W-:-:S03]  /*89f0*/  @!P2 LEA.HI.X R7, R17, R9, R190, 0x1, P0 ;  /* 0x000000091107a211 */ /* 0x000fc600000f0cbe */
[----:B-----5:R1:W-:Y:S04]  /*8a00*/  @!P1 ST.E.128 desc[UR60][R4.64], R24 ;  /* 0x0000001804009985 */ /* 0x0203e8000c101d3c */
[----:B------:R1:W-:Y:S02]  /*8a10*/  @!P2 ST.E.128 desc[UR60][R6.64], R28 ;  /* 0x0000001c0600a985 */ /* 0x0003e4000c101d3c */
.L_x_36:
[----:B------:R-:W-:Y:S05]  /*8a20*/  BSYNC B0 ;  /* 0x0000000000007941 */ /* 0x000fea0003800000 */
.L_x_35:
[----:B--2-4-:R-:W2:Y:S02]  /*8a30*/  LDC R0, c[0x0][0xc34] ;  /* 0x00030d00ff007b82 */ /* 0x014ea40000000800 */
[----:B--2---:R-:W-:-:S13]  /*8a40*/  ISETP.LE.AND P0, PT, R0, UR39, PT ;  /* 0x0000002700007c0c */ /* 0x004fda000bf03270 */
[----:B------:R-:W-:Y:S05]  /*8a50*/  @!P0 BRA `(.L_x_37) ;  /* 0xffffff8000c08947 */ /* 0x000fea000383ffff */
[----:B------:R-:W-:Y:S05]  /*8a60*/  EXIT ;  /* 0x000000000000794d */ /* 0x000fea0003800000 */
.L_x_7:
[----:B------:R-:W-:-:S08]  /*8a70*/  NOP ;  /* 0x0000000000007918 */ /* 0x000fd00000000000 */
[----:B0-----:R-:W0:-:S00]  /*8a80*/  USETMAXREG.DEALLOC.CTAPOOL 0x18 ;  /* 0x00000018000079c8 */ /* 0x001e0000080e0500 */
[----:B------:R-:W1:Y:S01]  /*8a90*/  S2UR UR5, SR_CTAID.X ;  /* 0x00000000000579c3 */ /* 0x000e620000002500 */
[----:B0-----:R-:W-:Y:S02]  /*8aa0*/  IMAD.MOV.U32 R2, RZ, RZ, 0x1 ;  /* 0x00000001ff027424 */ /* 0x001fe400078e00ff */
[----:B------:R-:W-:-:S05]  /*8ab0*/  IMAD.MOV.U32 R18, RZ, RZ, RZ ;  /* 0x000000ffff127224 */ /* 0x000fca00078e00ff */
[----:B------:R-:W1:Y:S02]  /*8ac0*/  LDC R3, c[0x0][0xc34] ;  /* 0x00030d00ff037b82 */ /* 0x000e640000000800 */
[----:B-1----:R-:W-:Y:S01]  /*8ad0*/  ISETP.LE.AND P0, PT, R3, UR5, PT ;  /* 0x0000000503007c0c */ /* 0x002fe2000bf03270 */
[----:B------:R-:W-:-:S05]  /*8ae0*/  IMAD.MOV.U32 R3, RZ, RZ, 0x1 ;  /* 0x00000001ff037424 */ /* 0x000fca00078e00ff */
[----:B------:R0:W-:Y:S07]  /*8af0*/  STL [R1], R3 ;  /* 0x0000000301007387 */ /* 0x0001ee0000100800 */
[----:B------:R-:W-:Y:S05]  /*8b00*/  @P0 BRA `(.L_x_38) ;  /* 0x0000003c00ac0947 */ /* 0x000fea0003800000 */
[----:B------:R-:W1:Y:S01]  /*8b10*/  S2UR UR4, SR_CgaCtaId ;  /* 0x00000000000479c3 */ /* 0x000e620000008800 */
[C---:B------:R-:W-:Y:S01]  /*8b20*/  SHF.L.U32 R2, R0.reuse, 0x3, RZ ;  /* 0x0000000300027819 */ /* 0x040fe200000006ff */
[----:B------:R-:W-:Y:S01]  /*8b30*/  UMOV UR36, 0x400 ;  /* 0x0000040000247882 */ /* 0x000fe20000000000 */
[----:B------:R-:W-:Y:S01]  /*8b40*/  LOP3.LUT R5, R0, 0x7f, RZ, 0xc0, !PT ;  /* 0x0000007f00057812 */ /* 0x000fe200078ec0ff */
[----:B------:R-:W-:Y:S01]  /*8b50*/  IMAD.MOV.U32 R18, RZ, RZ, RZ ;  /* 0x000000ffff127224 */ /* 0x000fe200078e00ff */
[C---:B0-----:R-:W-:Y:S01]  /*8b60*/  LOP3.LUT R3, R2.reuse, 0x1f8, RZ, 0xc0, !PT ;  /* 0x000001f802037812 */ /* 0x041fe200078ec0ff */
[----:B------:R-:W-:Y:S01]  /*8b70*/  ULDC.64 UR38, c[0x0][0x198] ;  /* 0x0000660000267ab9 */ /* 0x000fe20000000a00 */
[----:B------:R-:W-:Y:S01]  /*8b80*/  LOP3.LUT R2, R2, 0x38, RZ, 0xc0, !PT ;  /* 0x0000003802027812 */ /* 0x000fe200078ec0ff */
[----:B------:R-:W-:Y:S01]  /*8b90*/  ULDC UR37, c[0x0][0xc] ;  /* 0x0000030000257ab9 */ /* 0x000fe20000000800 */
[----:B------:R-:W-:Y:S01]  /*8ba0*/  LOP3.LUT R4, R3, 0x38, R0, 0x78, !PT ;  /* 0x0000003803047812 */ /* 0x000fe200078e7800 */
[----:B------:R-:W-:Y:S01]  /*8bb0*/  IMAD.SHL.U32 R3, R5, 0x8, RZ ;  /* 0x0000000805037824 */ /* 0x000fe200078e00ff */
[----:B------:R-:W-:-:S04]  /*8bc0*/  SHF.R.U32.HI R5, RZ, 0x3, R5 ;  /* 0x00000003ff057819 */ /* 0x000fc80000011605 */
[----:B------:R-:W-:Y:S01]  /*8bd0*/  LOP3.LUT R4, R4, 0x200, R3, 0xf8, !PT ;  /* 0x0000020004047812 */ /* 0x000fe200078ef803 */
[----:B------:R-:W-:-:S05]  /*8be0*/  IMAD.SHL.U32 R3, R0, 0x10, RZ ;  /* 0x0000001000037824 */ /* 0x000fca00078e00ff */
[----:B------:R-:W-:Y:S01]  /*8bf0*/  LOP3.LUT R0, R5, 0x70, R3, 0xf8, !PT ;  /* 0x0000007005007812 */ /* 0x000fe200078ef803 */
[----:B------:R-:W-:Y:S01]  /*8c00*/  IMAD.U32 R3, RZ, RZ, UR5 ;  /* 0x00000005ff037e24 */ /* 0x000fe2000f8e00ff */
[----:B-1----:R-:W-:Y:S01]  /*8c10*/  ULEA UR36, UR4, UR36, 0x18 ;  /* 0x0000002404247291 */ /* 0x002fe2000f8ec03f */
[----:B------:R-:W-:-:S05]  /*8c20*/  IMAD.MOV.U32 R0, RZ, RZ, 0x1 ;  /* 0x00000001ff007424 */ /* 0x000fca00078e00ff */
[----:B------:R-:W-:-:S05]  /*8c30*/  LEA R4, R4, UR36, 0x1 ;  /* 0x0000002404047c11 */ /* 0x000fca000f8e08ff */
[----:B------:R-:W-:Y:S04]  /*8c40*/  STL [R1+0x14], R4 ;  /* 0x0000140401007387 */ /* 0x000fe80000100800 */
[----:B------:R0:W-:Y:S04]  /*8c50*/  STL [R1+0x28], R3 ;  /* 0x0000280301007387 */ /* 0x0001e80000100800 */
[----:B------:R1:W-:Y:S04]  /*8c60*/  STL [R1], R0 ;  /* 0x0000000001007387 */ /* 0x0003e80000100800 */
[----:B------:R2:W-:Y:S01]  /*8c70*/  STL [R1+0x30], RZ ;  /* 0x000030ff01007387 */ /* 0x0005e20000100800 */
[----:B0-----:R-:W-:-:S02]  /*8c80*/  LOP3.LUT R3, R2, 0x40, RZ, 0xfc, !PT ;  /* 0x0000004002037812 */ /* 0x001fc400078efcff */
[----:B-1----:R-:W-:-:S07]  /*8c90*/  LOP3.LUT R0, R2, 0x80, RZ, 0xfc, !PT ;  /* 0x0000008002007812 */ /* 0x002fce00078efcff */
.L_x_114:
[----:B------:R-:W3:Y:S01]  /*8ca0*/  LDL R2, [R1+0x28] ;  /* 0x0000280001027983 */ /* 0x000ee20000100800 */
[----:B0-----:R-:W0:Y:S01]  /*8cb0*/  LDC R0, c[0x0][0xc38] ;  /* 0x00030e00ff007b82 */ /* 0x001e220000000800 */
[----:B------:R-:W-:Y:S05]  /*8cc0*/  YIELD ;  /* 0x0000000000007946 */ /* 0x000fea0003800000 */
[----:B------:R-:W-:Y:S02]  /*8cd0*/  ULDC.64 UR4, c[0x0][0x418] ;  /* 0x0001060000047ab9 */ /* 0x000fe40000000a00 */
[----:B-1----:R-:W1:Y:S01]  /*8ce0*/  LDC R16, c[0x0][0xc44] ;  /* 0x00031100ff107b82 */ /* 0x002e620000000800 */
[----:B------:R-:W-:-:S03]  /*8cf0*/  UISETP.NE.U32.AND UP0, UPT, UR4, URZ, UPT ;  /* 0x0000003f0400728c */ /* 0x000fc6000bf05070 */
[----:B------:R-:W-:Y:S01]  /*8d00*/  ULDC UR4, c[0x0][0x424] ;  /* 0x0001090000047ab9 */ /* 0x000fe20000000800 */
[----:B------:R-:W-:Y:S02]  /*8d10*/  UISETP.NE.AND.EX UP0, UPT, UR5, URZ, UPT, UP0 ;  /* 0x0000003f0500728c */ /* 0x000fe4000bf05300 */
[----:B------:R-:W-:Y:S02]  /*8d20*/  UIADD3 UR5, UR36, 0x1c400, URZ ;  /* 0x0001c40024057890 */ /* 0x000fe4000fffe03f */
[----:B------:R-:W-:Y:S02]  /*8d30*/  USEL UR4, UR4, 0x1, UP0 ;  /* 0x0000000104047887 */ /* 0x000fe40008000000 */
[----:B------:R-:W-:Y:S01]  /*8d40*/  ULOP3.LUT UP0, URZ, UR5, 0x3ff, URZ, 0xc0, !UPT ;  /* 0x000003ff053f7892 */ /* 0x000fe2000f80c03f */
[----:B0-----:R-:W-:-:S13]  /*8d50*/  ISETP.NE.AND P0, PT, R0, 0x1, PT ;  /* 0x000000010000780c */ /* 0x001fda0003f05270 */
[----:B------:R-:W3:Y:S08]  /*8d60*/  @P0 LDC R0, c[0x0][0xc3c] ;  /* 0x00030f00ff000b82 */ /* 0x000ef00000000800 */
[----:B------:R-:W0:Y:S01]  /*8d70*/  @P0 LDC R3, c[0x0][0xc40] ;  /* 0x00031000ff030b82 */ /* 0x000e220000000800 */
[----:B---3--:R-:W-:Y:S01]  /*8d80*/  @P0 IMAD.HI.U32 R0, R2, R0, RZ ;  /* 0x0000000002000227 */ /* 0x008fe200078e00ff */
[----:B------:R-:W-:-:S04]  /*8d90*/  MOV R4, R2 ;  /* 0x0000000200047202 */ /* 0x000fc80000000f00 */
[----:B0-----:R-:W-:Y:S02]  /*8da0*/  @P0 SHF.R.U32.HI R4, RZ, R3, R0 ;  /* 0x00000003ff040219 */ /* 0x001fe40000011600 */
[----:B-1----:R-:W-:Y:S01]  /*8db0*/  ISETP.NE.AND P0, PT, R16, 0x1, PT ;  /* 0x000000011000780c */ /* 0x002fe20003f05270 */
[----:B------:R-:W0:Y:S02]  /*8dc0*/  LDC R0, c[0x0][0x2f0] ;  /* 0x0000bc00ff007b82 */ /* 0x000e240000000800 */
[----:B------:R-:W-:Y:S01]  /*8dd0*/  IMAD.MOV.U32 R19, RZ, RZ, R4 ;  /* 0x000000ffff137224 */ /* 0x000fe200078e0004 */
[----:B------:R1:W-:Y:S09]  /*8de0*/  STL [R1+0x20], R4 ;  /* 0x0000200401007387 */ /* 0x0003f20000100800 */
[----:B------:R-:W3:Y:S02]  /*8df0*/  @P0 LDC.64 R2, c[0x0][0xc48] ;  /* 0x00031200ff020b82 */ /* 0x000ee40000000a00 */
[----:B---3--:R-:W-:-:S05]  /*8e00*/  @P0 IMAD.HI.U32 R2, R4, R2, RZ ;  /* 0x0000000204020227 */ /* 0x008fca00078e00ff */
[----:B------:R-:W-:Y:S01]  /*8e10*/  @P0 SHF.R.U32.HI R19, RZ, R3, R2 ;  /* 0x00000003ff130219 */ /* 0x000fe20000011602 */
[----:B0-----:R-:W-:Y:S01]  /*8e20*/  IMAD R2, R0, UR4, RZ ;  /* 0x0000000400027c24 */ /* 0x001fe2000f8e02ff */
[----:B------:R-:W-:-:S03]  /*8e30*/  PLOP3.LUT P0, PT, PT, PT, UP0, 0x80, 0x0 ;  /* 0x000000000000781c */ /* 0x000fc60003f0f008 */
[----:B------:R-:W-:Y:S01]  /*8e40*/  IMAD.MOV R3, RZ, RZ, -R19 ;  /* 0x000000ffff037224 */ /* 0x000fe200078e0a13 */
[----:B------:R1:W-:Y:S01]  /*8e50*/  STL [R1+0x18], R19 ;  /* 0x0000181301007387 */ /* 0x0003e20000100800 */
[----:B------:R-:W-:Y:S02]  /*8e60*/  VIADD R0, R2, 0x7f ;  /* 0x0000007f02007836 */ /* 0x000fe40000000000 */
[----:B------:R-:W-:Y:S01]  /*8e70*/  IMAD R16, R16, R3, R4 ;  /* 0x0000000310107224 */ /* 0x000fe200078e0204 */
[----:B------:R1:W-:Y:S02]  /*8e80*/  STL [R1+0x2c], R2 ;  /* 0x00002c0201007387 */ /* 0x0003e40000100800 */
[----:B------:R-:W-:-:S04]  /*8e90*/  SHF.R.S32.HI R3, RZ, 0x1f, R0 ;  /* 0x0000001fff037819 */ /* 0x000fc80000011400 */
[----:B------:R-:W-:-:S04]  /*8ea0*/  LEA.HI R3, R3, R0, RZ, 0x7 ;  /* 0x0000000003037211 */ /* 0x000fc800078f38ff */
[----:B------:R-:W-:-:S05]  /*8eb0*/  SHF.R.S32.HI R0, RZ, 0x7, R3 ;  /* 0x00000007ff007819 */ /* 0x000fca0000011403 */
[----:B------:R1:W-:Y:S01]  /*8ec0*/  STL [R1+0x24], R0 ;  /* 0x0000240001007387 */ /* 0x0003e20000100800 */
[----:B--2---:R-:W-:Y:S05]  /*8ed0*/  @!P0 BRA `(.L_x_39) ;  /* 0x0000000000408947 */ /* 0x004fea0003800000 */
[----:B-1----:R-:W-:Y:S01]  /*8ee0*/  MOV R2, 0x0 ;  /* 0x0000000000027802 */ /* 0x002fe20000000f00 */
[----:B------:R-:W-:Y:S01]  /*8ef0*/  ULDC.64 UR6, c[0x4][0x118] ;  /* 0x0100460000067ab9 */ /* 0x000fe20000000a00 */
[----:B------:R-:W-:Y:S01]  /*8f00*/  ULDC.64 UR8, c[0x4][0x120] ;  /* 0x0100480000087ab9 */ /* 0x000fe20000000a00 */
[----:B------:R-:W-:Y:S01]  /*8f10*/  ULDC.64 UR4, c[0x4][0x70] ;  /* 0x01001c0000047ab9 */ /* 0x000fe20000000a00 */
[----:B------:R-:W-:Y:S01]  /*8f20*/  IMAD.U32 R4, RZ, RZ, UR6 ;  /* 0x00000006ff047e24 */ /* 0x000fe2000f8e00ff */
[----:B------:R-:W-:Y:S01]  /*8f30*/  MOV R6, UR8 ;  /* 0x0000000800067c02 */ /* 0x000fe20008000f00 */
[----:B------:R-:W0:Y:S01]  /*8f40*/  LDC.64 R2, c[0x4][R2] ;  /* 0x0100000002027b82 */ /* 0x000e220000000a00 */
[----:B------:R-:W-:Y:S01]  /*8f50*/  IMAD.U32 R5, RZ, RZ, UR7 ;  /* 0x00000007ff057e24 */ /* 0x000fe2000f8e00ff */
[----:B------:R-:W-:Y:S01]  /*8f60*/  MOV R13, RZ ;  /* 0x000000ff000d7202 */ /* 0x000fe20000000f00 */
[----:B------:R-:W-:Y:S02]  /*8f70*/  IMAD.U32 R7, RZ, RZ, UR9 ;  /* 0x00000009ff077e24 */ /* 0x000fe4000f8e00ff */
[----:B------:R-:W-:-:S02]  /*8f80*/  IMAD.U32 R10, RZ, RZ, UR4 ;  /* 0x00000004ff0a7e24 */ /* 0x000fc4000f8e00ff */
[----:B------:R-:W-:Y:S02]  /*8f90*/  IMAD.U32 R11, RZ, RZ, UR5 ;  /* 0x00000005ff0b7e24 */ /* 0x000fe4000f8e00ff */
[----:B------:R-:W-:Y:S02]  /*8fa0*/  IMAD.MOV.U32 R8, RZ, RZ, 0x70 ;  /* 0x00000070ff087424 */ /* 0x000fe400078e00ff */
[----:B------:R-:W-:-:S07]  /*8fb0*/  IMAD.MOV.U32 R12, RZ, RZ, 0x1 ;  /* 0x00000001ff0c7424 */ /* 0x000fce00078e00ff */
[----:B------:R-:W-:-:S07]  /*8fc0*/  LEPC R20, `(.L_x_39) ;  /* 0x000000001014794e */ /* 0x000fce0000000000 */
[----:B0-2---:R-:W-:Y:S05]  /*8fd0*/  CALL.ABS.NOINC R2 ;  /* 0x0000000002007343 */ /* 0x005fea0003c00000 */
.L_x_39:
[----:B------:R-:W-:-:S04]  /*8fe0*/  UIADD3 UR4, UR36, 0x400, URZ ;  /* 0x0000040024047890 */ /* 0x000fc8000fffe03f */
[----:B------:R-:W-:-:S06]  /*8ff0*/  ULOP3.LUT UP0, URZ, UR4, 0x3ff, URZ, 0xc0, !UPT ;  /* 0x000003ff043f7892 */ /* 0x000fcc000f80c03f */
[----:B------:R-:W-:-:S13]  /*9000*/  PLOP3.LUT P0, PT, PT, PT, UP0, 0x80, 0x0 ;  /* 0x000000000000781c */ /* 0x000fda0003f0f008 */
[----:B------:R-:W-:Y:S05]  /*9010*/  @!P0 BRA `(.L_x_40) ;  /* 0x00000000007c8947 */ /* 0x000fea0003800000 */
[----:B------:R-:W-:Y:S01]  /*9020*/  MOV R17, 0x0 ;  /* 0x0000000000117802 */ /* 0x000fe20000000f00 */
[----:B------:R-:W-:Y:S01]  /*9030*/  ULDC.64 UR6, c[0x4][0x118] ;  /* 0x0100460000067ab9 */ /* 0x000fe20000000a00 */
[----:B------:R-:W-:Y:S01]  /*9040*/  ULDC.64 UR8, c[0x4][0x120] ;  /* 0x0100480000087ab9 */ /* 0x000fe20000000a00 */
[----:B------:R-:W-:Y:S01]  /*9050*/  ULDC.64 UR4, c[0x4][0x78] ;  /* 0x01001e0000047ab9 */ /* 0x000fe20000000a00 */
[----:B-1----:R0:W1:Y:S01]  /*9060*/  LDC.64 R2, c[0x4][R17] ;  /* 0x0100000011027b82 */ /* 0x0020620000000a00 */
[----:B------:R-:W-:Y:S01]  /*9070*/  IMAD.U32 R4, RZ, RZ, UR6 ;  /* 0x00000006ff047e24 */ /* 0x000fe2000f8e00ff */
[----:B------:R-:W-:Y:S01]  /*9080*/  MOV R11, UR5 ;  /* 0x00000005000b7c02 */ /* 0x000fe20008000f00 */
[----:B------:R-:W-:Y:S02]  /*9090*/  IMAD.U32 R5, RZ, RZ, UR7 ;  /* 0x00000007ff057e24 */ /* 0x000fe4000f8e00ff */
[----:B------:R-:W-:Y:S02]  /*90a0*/  IMAD.U32 R6, RZ, RZ, UR8 ;  /* 0x00000008ff067e24 */ /* 0x000fe4000f8e00ff */
[----:B------:R-:W-:-:S02]  /*90b0*/  IMAD.U32 R7, RZ, RZ, UR9 ;  /* 0x00000009ff077e24 */ /* 0x000fc4000f8e00ff */
[----:B------:R-:W-:Y:S02]  /*90c0*/  IMAD.U32 R10, RZ, RZ, UR4 ;  /* 0x00000004ff0a7e24 */ /* 0x000fe4000f8e00ff */
[----:B------:R-:W-:Y:S02]  /*90d0*/  IMAD.MOV.U32 R8, RZ, RZ, 0x70 ;  /* 0x00000070ff087424 */ /* 0x000fe400078e00ff */
[----:B------:R-:W-:Y:S02]  /*90e0*/  IMAD.MOV.U32 R12, RZ, RZ, 0x1 ;  /* 0x00000001ff0c7424 */ /* 0x000fe400078e00ff */
[----:B0-----:R-:W-:-:S07]  /*90f0*/  IMAD.MOV.U32 R13, RZ, RZ, RZ ;  /* 0x000000ffff0d7224 */ /* 0x001fce00078e00ff */
[----:B------:R-:W-:-:S07]  /*9100*/  LEPC R20, `(.L_x_41) ;  /* 0x000000001014794e */ /* 0x000fce0000000000 */
[----:B-12---:R-:W-:Y:S05]  /*9110*/  CALL.ABS.NOINC R2 ;  /* 0x0000000002007343 */ /* 0x006fea0003c00000 */
.L_x_41:
[----:B------:R0:W1:Y:S01]  /*9120*/  LDC.64 R2, c[0x4][R17] ;  /* 0x0100000011027b82 */ /* 0x0000620000000a00 */
[----:B------:R-:W-:Y:S01]  /*9130*/  ULDC.64 UR6, c[0x4][0x118] ;  /* 0x0100460000067ab9 */ /* 0x000fe20000000a00 */
[----:B------:R-:W-:Y:S01]  /*9140*/  ULDC.64 UR8, c[0x4][0x120] ;  /* 0x0100480000087ab9 */ /* 0x000fe20000000a00 */
[----:B------:R-:W-:Y:S01]  /*9150*/  ULDC.64 UR4, c[0x4][0x80] ;  /* 0x0100200000047ab9 */ /* 0x000fe20000000a00 */
[----:B------:R-:W-:Y:S01]  /*9160*/  IMAD.U32 R4, RZ, RZ, UR6 ;  /* 0x00000006ff047e24 */ /* 0x000fe2000f8e00ff */
[----:B------:R-:W-:Y:S01]  /*9170*/  MOV R6, UR8 ;  /* 0x0000000800067c02 */ /* 0x000fe20008000f00 */
[----:B------:R-:W-:Y:S01]  /*9180*/  IMAD.U32 R5, RZ, RZ, UR7 ;  /* 0x00000007ff057e24 */ /* 0x000fe2000f8e00ff */
[----:B------:R-:W-:Y:S01]  /*9190*/  MOV R13, RZ ;  /* 0x000000ff000d7202 */ /* 0x000fe20000000f00 */
[----:B------:R-:W-:Y:S02]  /*91a0*/  IMAD.U32 R7, RZ, RZ, UR9 ;  /* 0x00000009ff077e24 */ /* 0x000fe4000f8e00ff */
[----:B------:R-:W-:-:S02]  /*91b0*/  IMAD.U32 R10, RZ, RZ, UR4 ;  /* 0x00000004ff0a7e24 */ /* 0x000fc4000f8e00ff */
[----:B------:R-:W-:Y:S02]  /*91c0*/  IMAD.U32 R11, RZ, RZ, UR5 ;  /* 0x00000005ff0b7e24 */ /* 0x000fe4000f8e00ff */
[----:B------:R-:W-:Y:S02]  /*91d0*/  IMAD.MOV.U32 R8, RZ, RZ, 0x70 ;  /* 0x00000070ff087424 */ /* 0x000fe400078e00ff */
[----:B0-----:R-:W-:-:S07]  /*91e0*/  IMAD.MOV.U32 R12, RZ, RZ, 0x1 ;  /* 0x00000001ff0c7424 */ /* 0x001fce00078e00ff */
[----:B------:R-:W-:-:S07]  /*91f0*/  LEPC R20, `(.L_x_40) ;  /* 0x000000001014794e */ /* 0x000fce0000000000 */
[----:B-1----:R-:W-:Y:S05]  /*9200*/  CALL.ABS.NOINC R2 ;  /* 0x0000000002007343 */ /* 0x002fea0003c00000 */
.L_x_40:
[----:B------:R-:W-:Y:S01]  /*9210*/  ULDC.64 UR4, c[0x0][0x9f8] ;  /* 0x00027e0000047ab9 */ /* 0x000fe20000000a00 */
[----:B------:R-:W3:Y:S01]  /*9220*/  LDL R17, [R1+0x24] ;  /* 0x0000240001117983 */ /* 0x000ee20000100800 */
[----:B------:R-:W-:-:S04]  /*9230*/  ISETP.NE.U32.AND P0, PT, RZ, UR4, PT ;  /* 0x00000004ff007c0c */ /* 0x000fc8000bf05070 */
[----:B------:R-:W-:-:S13]  /*9240*/  ISETP.NE.AND.EX P0, PT, RZ, UR5, PT, P0 ;  /* 0x00000005ff007c0c */ /* 0x000fda000bf05300 */
[----:B-1----:R-:W0:Y:S02]  /*9250*/  @P0 LDC.64 R2, c[0x0][0x9f8] ;  /* 0x00027e00ff020b82 */ /* 0x002e240000000a00 */
[----:B0-----:R-:W-:-:S05]  /*9260*/  @P0 IMAD.WIDE R2, R19, 0x4, R2 ;  /* 0x0000000413020825 */ /* 0x001fca00078e0202 */
[----:B------:R0:W4:Y:S01]  /*9270*/  @P0 LDG.E R19, desc[UR60][R2.64] ;  /* 0x0000003c02130981 */ /* 0x000122000c1e1900 */
[----:B------:R-:W-:Y:S01]  /*9280*/  UMOV UR4, 0xffffffff ;  /* 0xffffffff00047882 */ /* 0x000fe20000000000 */
[----:B0-----:R-:W0:Y:S02]  /*9290*/  LDC.64 R2, c[0x0][0x418] ;  /* 0x00010600ff027b82 */ /* 0x001e240000000a00 */
[----:B0-----:R-:W-:-:S04]  /*92a0*/  ISETP.NE.U32.AND P0, PT, R2, RZ, PT ;  /* 0x000000ff0200720c */ /* 0x001fc80003f05070 */
[----:B------:R-:W-:-:S04]  /*92b0*/  ISETP.NE.AND.EX P1, PT, R3, RZ, PT, P0 ;  /* 0x000000ff0300720c */ /* 0x000fc80003f25300 */
[----:B------:R-:W-:Y:S01]  /*92c0*/  P2R R0, PR, RZ, 0x2 ;  /* 0x00000002ff007803 */ /* 0x000fe20000000000 */
[----:B---3--:R-:W-:-:S05]  /*92d0*/  VIADD R8, R17, 0xffffffff ;  /* 0xffffffff11087836 */ /* 0x008fca0000000000 */
[----:B------:R0:W-:Y:S04]  /*92e0*/  STL [R1+0x1c], R8 ;  /* 0x00001c0801007387 */ /* 0x0001e80000100800 */
[----:B------:R0:W-:Y:S01]  /*92f0*/  STL [R1+0x10], R0 ;  /* 0x0000100001007387 */ /* 0x0001e20000100800 */
[----:B----4-:R-:W-:Y:S02]  /*9300*/  SHF.R.S32.HI R7, RZ, 0x1f, R19 ;  /* 0x0000001fff077819 */ /* 0x010fe40000011413 */
[----:B------:R-:W-:-:S03]  /*9310*/  SEL R17, R19, RZ, !P1 ;  /* 0x000000ff13117207 */ /* 0x000fc60004800000 */
[----:B------:R0:W-:Y:S01]  /*9320*/  STL [R1+0x8], R7 ;  /* 0x0000080701007387 */ /* 0x0001e20000100800 */
[----:B------:R-:W-:Y:S05]  /*9330*/  BRA.DIV UR4, `(.L_x_42) ;  /* 0x0000003a04ec7947 */ /* 0x000fea000b800000 */
[----:B0-----:R-:W0:Y:S02]  /*9340*/  S2R R0, SR_TID.X ;  /* 0x0000000000007919 */ /* 0x001e240000002100 */
[----:B0-----:R-:W-:-:S04]  /*9350*/  SHF.R.U32.HI R0, RZ, 0x5, R0 ;  /* 0x00000005ff007819 */ /* 0x001fc80000011600 */
[----:B------:R-:W-:-:S05]  /*9360*/  LOP3.LUT R0, R0, 0x3, RZ, 0xc0, !PT ;  /* 0x0000000300007812 */ /* 0x000fca00078ec0ff */
[----:B------:R0:W1:Y:S02]  /*9370*/  SHFL.IDX PT, R14, R0, RZ, 0x1f ;  /* 0x00001fff000e7589 */ /* 0x00006400000e0000 */
.L_x_130:
[----:B------:R-:W-:Y:S02]  /*9380*/  PLOP3.LUT P2, PT, PT, PT, PT, 0x8, 0x0 ;  /* 0x000000000000781c */ /* 0x000fe40003f4e170 */
[----:B-1----:R-:W-:Y:S02]  /*9390*/  ISETP.NE.AND P0, PT, R14, RZ, PT ;  /* 0x000000ff0e00720c */ /* 0x002fe40003f05270 */
[----:B0-----:R-:W-:-:S05]  /*93a0*/  P2R R0, PR, RZ, 0x4 ;  /* 0x00000004ff007803 */ /* 0x001fca0000000000 */
[----:B------:R0:W-:Y:S06]  /*93b0*/  STL [R1+0xc], R0 ;  /* 0x00000c0001007387 */ /* 0x0001ec0000100800 */
[----:B------:R-:W-:Y:S05]  /*93c0*/  @P0 BRA `(.L_x_43) ;  /* 0x0000000400240947 */ /* 0x000fea0003800000 */
[----:B------:R-:W-:-:S03]  /*93d0*/  UMOV UR4, 0xffffffff ;  /* 0xffffffff00047882 */ /* 0x000fc60000000000 */
[----:B------:R-:W-:Y:S05]  /*93e0*/  BRA.DIV UR4, `(.L_x_44) ;  /* 0x0000003a04f47947 */ /* 0x000fea000b800000 */
[----:B------:R-:W-:-:S13]  /*93f0*/  ELECT P6, URZ, PT ;  /* 0x00000000003f782f */ /* 0x000fda00038c0000 */
.L_x_133:
[----:B------:R-:W-:Y:S05]  /*9400*/  @!P6 BRA `(.L_x_43) ;  /* 0x000000040014e947 */ /* 0x000fea0003800000 */
[----:B------:R1:W-:Y:S01]  /*9410*/  STL [R1+0x4], R8 ;  /* 0x0000040801007387 */ /* 0x0003e20000100800 */
[----:B------:R-:W-:Y:S01]  /*9420*/  IMAD.MOV.U32 R17, RZ, RZ, R19 ;  /* 0x000000ffff117224 */ /* 0x000fe200078e0013 */
[----:B------:R-:W-:Y:S06]  /*9430*/  @!P1 BRA `(.L_x_45) ;  /* 0x00000000004c9947 */ /* 0x000fec0003800000 */
[----:B------:R-:W3:Y:S01]  /*9440*/  LDC R6, c[0x0][0x43c] ;  /* 0x00010f00ff067b82 */ /* 0x000ee20000000800 */
[----:B0-----:R-:W-:Y:S01]  /*9450*/  IMAD.MOV.U32 R0, RZ, RZ, R8 ;  /* 0x000000ffff007224 */ /* 0x001fe200078e0008 */
[----:B------:R-:W-:Y:S01]  /*9460*/  ULDC.64 UR4, c[0x0][0x428] ;  /* 0x00010a0000047ab9 */ /* 0x000fe20000000a00 */
[----:B---3--:R-:W-:-:S13]  /*9470*/  ISETP.NE.AND P0, PT, R6, 0x1, PT ;  /* 0x000000010600780c */ /* 0x008fda0003f05270 */
[----:B------:R-:W0:Y:S02]  /*9480*/  @P0 LDC.64 R4, c[0x0][0x440] ;  /* 0x00011000ff040b82 */ /* 0x000e240000000a00 */
[----:B0-----:R-:W-:-:S05]  /*9490*/  @P0 IMAD.HI.U32 R4, R8, R4, RZ ;  /* 0x0000000408040227 */ /* 0x001fca00078e00ff */
[----:B------:R-:W-:-:S04]  /*94a0*/  @P0 SHF.R.U32.HI R0, RZ, R5, R4 ;  /* 0x00000005ff000219 */ /* 0x000fc80000011604 */
[--C-:B------:R-:W-:Y:S01]  /*94b0*/  SHF.R.S32.HI R5, RZ, 0x1f, R0.reuse ;  /* 0x0000001fff057819 */ /* 0x100fe20000011400 */
[----:B------:R-:W-:-:S04]  /*94c0*/  IMAD.MOV R4, RZ, RZ, -R0 ;  /* 0x000000ffff047224 */ /* 0x000fc800078e0a00 */
[----:B------:R-:W-:Y:S02]  /*94d0*/  IMAD R6, R6, R4, R8 ;  /* 0x0000000406067224 */ /* 0x000fe400078e0208 */
[----:B------:R-:W-:-:S03]  /*94e0*/  IMAD.MOV.U32 R4, RZ, RZ, R0 ;  /* 0x000000ffff047224 */ /* 0x000fc600078e0000 */
[----:B------:R0:W-:Y:S01]  /*94f0*/  STL [R1+0x4], R6 ;  /* 0x0000040601007387 */ /* 0x0001e20000100800 */
[----:B------:R-:W-:-:S03]  /*9500*/  IMAD.WIDE.U32 R4, R19, UR4, R4 ;  /* 0x0000000413047c25 */ /* 0x000fc6000f8e0004 */
[----:B------:R-:W-:Y:S01]  /*9510*/  LEA R2, P0, R4, R2, 0x2 ;  /* 0x0000000204027211 */ /* 0x000fe200078010ff */
[----:B0-----:R-:W-:-:S04]  /*9520*/  IMAD R6, R7, UR4, RZ ;  /* 0x0000000407067c24 */ /* 0x001fc8000f8e02ff */
[----:B------:R-:W-:-:S05]  /*9530*/  IMAD R0, R19, UR5, R6 ;  /* 0x0000000513007c24 */ /* 0x000fca000f8e0206 */
[----:B------:R-:W-:-:S04]  /*9540*/  IADD3 R0, R5, R0, RZ ;  /* 0x0000000005007210 */ /* 0x000fc80007ffe0ff */
[----:B------:R-:W-:-:S05]  /*9550*/  LEA.HI.X R3, R4, R3, R0, 0x2, P0 ;  /* 0x0000000304037211 */ /* 0x000fca00000f1400 */
[----:B------:R3:W5:Y:S02]  /*9560*/  LDG.E R17, desc[UR60][R2.64] ;  /* 0x0000003c02117981 */ /* 0x000764000c1e1900 */
.L_x_45:
[----:B---3--:R-:W3:Y:S01]  /*9570*/  LDL R2, [R1] ;  /* 0x0000000001027983 */ /* 0x008ee20000100800 */
[----:B0-----:R-:W-:Y:S02]  /*9580*/  LEA R0, R18, UR36, 0x3 ;  /* 0x0000002412007c11 */ /* 0x001fe4000f8e18ff */
[----:B---3--:R-:W-:-:S04]  /*9590*/  SHF.L.U32 R2, R2, 0x1f, RZ ;  /* 0x0000001f02027819 */ /* 0x008fc800000006ff */
[----:B------:R-:W0:Y:S02]  /*95a0*/  SYNCS.PHASECHK.TRANS64.TRYWAIT P0, [R0+URZ+0x34840], R2 ;  /* 0x03484002000075a7 */ /* 0x000e24000800017f */
[----:B0-----:R-:W-:Y:S05]  /*95b0*/  @!P0 BRA `(.L_x_46) ;  /* 0x0000003800a08947 */ /* 0x001fea0003800000 */
.L_x_134:
[----:B------:R-:W3:Y:S02]  /*95c0*/  S2R R3, SR_TID.X ;  /* 0x0000000000037919 */ /* 0x000ee40000002100 */
[----:B---3--:R-:W-:-:S04]  /*95d0*/  LOP3.LUT R3, R3, 0x7f, RZ, 0xc0, !PT ;  /* 0x0000007f03037812 */ /* 0x008fc800078ec0ff */
[----:B------:R-:W-:-:S13]  /*95e0*/  ISETP.NE.AND P0, PT, R3, RZ, PT ;  /* 0x000000ff0300720c */ /* 0x000fda0003f05270 */
[----:B------:R-:W-:Y:S05]  /*95f0*/  @P0 BRA `(.L_x_47) ;  /* 0x00000000001c0947 */ /* 0x000fea0003800000 */
[----:B------:R-:W3:Y:S01]  /*9600*/  S2R R3, SR_TID.X ;  /* 0x0000000000037919 */ /* 0x000ee20000002100 */
[----:B0-----:R-:W-:-:S04]  /*9610*/  IMAD.MOV.U32 R2, RZ, RZ, 0xc000 ;  /* 0x0000c000ff027424 */ /* 0x001fc800078e00ff */
[----:B------:R4:W-:Y:S01]  /*9620*/  SYNCS.ARRIVE.TRANS64 RZ, [R0+URZ+0x34830], R2 ;  /* 0x0348300200ff79a7 */ /* 0x0009e2000800003f */
[----:B---3--:R-:W-:-:S04]  /*9630*/  LOP3.LUT R3, R3, 0x1f, RZ, 0xc0, !PT ;  /* 0x0000001f03037812 */ /* 0x008fc800078ec0ff */
[----:B------:R-:W-:-:S13]  /*9640*/  ISETP.NE.AND P0, PT, R3, RZ, PT ;  /* 0x000000ff0300720c */ /* 0x000fda0003f05270 */
[----:B----4-:R-:W-:Y:S05]  /*9650*/  @!P0 BRA `(.L_x_47) ;  /* 0x0000000000048947 */ /* 0x010fea0003800000 */
[----:B------:R-:W-:Y:S01]  /*9660*/  BPT.TRAP 0x1 ;  /* 0x000000040000795c */ /* 0x000fe20000300000 */
.L_x_47:
[----:B0-----:R-:W3:Y:S01]  /*9670*/  LDL R2, [R1+0x4] ;  /* 0x0000040001027983 */ /* 0x001ee20000100800 */
[----:B------:R-:W-:Y:S01]  /*9680*/  R2UR UR8, R18 ;  /* 0x00000000120872ca */ /* 0x000fe200000e0000 */
[----:B------:R-:W-:Y:S01]  /*9690*/  UIADD3 UR4, UP0, UR38, 0x370, URZ ;  /* 0x0000037026047890 */ /* 0x000fe2000ff1e03f */
[----:B------:R-:W-:Y:S01]  /*96a0*/  R2UR UR9, R0 ;  /* 0x00000000000972ca */ /* 0x000fe200000e0000 */
[----:B------:R-:W-:Y:S01]  /*96b0*/  UMOV UR10, URZ ;  /* 0x0000003f000a7c82 */ /* 0x000fe20008000000 */
[----:B------:R-:W-:Y:S01]  /*96c0*/  R2UR UR12, R16 ;  /* 0x00000000100c72ca */ /* 0x000fe200000e0000 */
[----:B------:R-:W-:Y:S01]  /*96d0*/  UIADD3.X UR5, URZ, UR39, URZ, UP0, !UPT ;  /* 0x000000273f057290 */ /* 0x000fe200087fe43f */
[----:B-----5:R-:W-:Y:S01]  /*96e0*/  R2UR UR13, R17 ;  /* 0x00000000110d72ca */ /* 0x020fe200000e0000 */
[----:B------:R-:W-:Y:S01]  /*96f0*/  UMOV UR6, 0x0 ;  /* 0x0000000000067882 */ /* 0x000fe20000000000 */
[----:B------:R-:W-:Y:S01]  /*9700*/  PLOP3.LUT P0, PT, PT, PT, PT, 0x80, 0x0 ;  /* 0x000000000000781c */ /* 0x000fe20003f0f070 */
[----:B------:R-:W-:Y:S01]  /*9710*/  UMOV UR7, 0x14f00000 ;  /* 0x14f0000000077882 */ /* 0x000fe20000000000 */
[----:B------:R-:W-:-:S02]  /*9720*/  UMOV UR16, 0x40 ;  /* 0x0000004000107882 */ /* 0x000fc40000000000 */
[----:B------:R-:W-:Y:S01]  /*9730*/  P2R R0, PR, RZ, 0x1 ;  /* 0x00000001ff007803 */ /* 0x000fe20000000000 */
[----:B------:R-:W-:Y:S02]  /*9740*/  UIMAD UR8, UR8, 0xc000, UR36 ;  /* 0x0000c000080878a4 */ /* 0x000fe4000f8e0224 */
[----:B------:R-:W-:Y:S02]  /*9750*/  UIADD3 UR9, UR9, 0x34830, URZ ;  /* 0x0003483009097890 */ /* 0x000fe4000fffe03f */
[----:B------:R-:W-:Y:S01]  /*9760*/  UIADD3 UR14, UR8, 0x1c400, URZ ;  /* 0x0001c400080e7890 */ /* 0x000fe2000fffe03f */
[----:B------:R4:W-:Y:S01]  /*9770*/  STL [R1+0xc], R0 ;  /* 0x00000c0001007387 */ /* 0x0009e20000100800 */
[----:B------:R-:W-:Y:S02]  /*9780*/  UIADD3 UR15, UR8, 0x20400, URZ ;  /* 0x00020400080f7890 */ /* 0x000fe4000fffe03f */
[----:B------:R-:W-:-:S03]  /*9790*/  UIADD3 UR17, UR8, 0x24400, URZ ;  /* 0x0002440008117890 */ /* 0x000fc6000fffe03f */
[----:B------:R-:W-:Y:S01]  /*97a0*/  UMOV UR8, UR14 ;  /* 0x0000000e00087c82 */ /* 0x000fe20008000000 */
[----:B------:R-:W-:Y:S01]  /*97b0*/  UMOV UR14, 0x80 ;  /* 0x00000080000e7882 */ /* 0x000fe20000000000 */
[----:B---3--:R-:W-:-:S13]  /*97c0*/  R2UR UR11, R2 ;  /* 0x00000000020b72ca */ /* 0x008fda00000e0000 */
[----:B------:R-:W-:-:S09]  /*97d0*/  USHF.L.U32 UR11, UR11, 0x7, URZ ;  /* 0x000000070b0b7899 */ /* 0x000fd2000800063f */
[----:B------:R0:W-:Y:S02]  /*97e0*/  UTMALDG.4D [UR8], [UR4], desc[UR6] ;  /* 0x00000608040075b4 */ /* 0x0001e40008019000 */
[----:B0-----:R-:W-:Y:S01]  /*97f0*/  UMOV UR8, UR15 ;  /* 0x0000000f00087c82 */ /* 0x001fe20008000000 */
[----:B------:R-:W-:Y:S02]  /*9800*/  UMOV UR10, UR16 ;  /* 0x00000010000a7c82 */ /* 0x000fe40008000000 */
[----:B------:R0:W-:Y:S02]  /*9810*/  UTMALDG.4D [UR8], [UR4], desc[UR6] ;  /* 0x00000608040075b4 */ /* 0x0001e40008019000 */
[----:B0-----:R-:W-:Y:S01]  /*9820*/  UMOV UR8, UR17 ;  /* 0x0000001100087c82 */ /* 0x001fe20008000000 */
[----:B------:R-:W-:Y:S02]  /*9830*/  UMOV UR10, UR14 ;  /* 0x0000000e000a7c82 */ /* 0x000fe40008000000 */
[----:B------:R4:W-:Y:S02]  /*9840*/  UTMALDG.4D [UR8], [UR4], desc[UR6] ;  /* 0x00000608040075b4 */ /* 0x0009e40008019000 */
[----:B----4-:R-:W-:Y:S01]  /*9850*/  NOP ;  /* 0x0000000000007918 */ /* 0x010fe20000000000 */
.L_x_43:
[----:B------:R-:W-:Y:S05]  /*9860*/  WARPSYNC.ALL ;  /* 0x0000000000007948 */ /* 0x000fea0003800000 */
[----:B------:R-:W-:Y:S01]  /*9870*/  UIADD3 UR4, UR36, 0x10400, URZ ;  /* 0x0001040024047890 */ /* 0x000fe2000fffe03f */
[----:B------:R-:W-:Y:S03]  /*9880*/  BAR.SYNC.DEFER_BLOCKING 0x8, 0x180 ;  /* 0x0206000000007b1d */ /* 0x000fe60000010000 */
[----:B------:R-:W-:-:S06]  /*9890*/  ULOP3.LUT UP0, URZ, UR4, 0x3ff, URZ, 0xc0, !UPT ;  /* 0x000003ff043f7892 */ /* 0x000fcc000f80c03f */
[----:B------:R-:W-:-:S13]  /*98a0*/  PLOP3.LUT P0, PT, PT, PT, UP0, 0x80, 0x0 ;  /* 0x000000000000781c */ /* 0x000fda0003f0f008 */
[----:B------:R-:W-:Y:S05]  /*98b0*/  @!P0 BRA `(.L_x_48) ;  /* 0x0000000000408947 */ /* 0x000fea0003800000 */
[----:B------:R-:W-:Y:S01]  /*98c0*/  MOV R2, 0x0 ;  /* 0x0000000000027802 */ /* 0x000fe20000000f00 */
[----:B------:R-:W-:Y:S01]  /*98d0*/  ULDC.64 UR6, c[0x4][0x118] ;  /* 0x0100460000067ab9 */ /* 0x000fe20000000a00 */
[----:B------:R-:W-:Y:S01]  /*98e0*/  ULDC.64 UR8, c[0x4][0x120] ;  /* 0x0100480000087ab9 */ /* 0x000fe20000000a00 */
[----:B------:R-:W-:Y:S01]  /*98f0*/  ULDC.64 UR4, c[0x4][0x88] ;  /* 0x0100220000047ab9 */ /* 0x000fe20000000a00 */
[----:B------:R-:W-:Y:S01]  /*9900*/  IMAD.U32 R4, RZ, RZ, UR6 ;  /* 0x00000006ff047e24 */ /* 0x000fe2000f8e00ff */
[----:B------:R-:W-:Y:S01]  /*9910*/  MOV R10, UR4 ;  /* 0x00000004000a7c02 */ /* 0x000fe20008000f00 */
[----:B------:R-:W3:Y:S01]  /*9920*/  LDC.64 R2, c[0x4][R2] ;  /* 0x0100000002027b82 */ /* 0x000ee20000000a00 */
[----:B------:R-:W-:Y:S02]  /*9930*/  IMAD.U32 R5, RZ, RZ, UR7 ;  /* 0x00000007ff057e24 */ /* 0x000fe4000f8e00ff */
[----:B------:R-:W-:Y:S02]  /*9940*/  IMAD.U32 R6, RZ, RZ, UR8 ;  /* 0x00000008ff067e24 */ /* 0x000fe4000f8e00ff */
[----:B------:R-:W-:-:S02]  /*9950*/  IMAD.U32 R7, RZ, RZ, UR9 ;  /* 0x00000009ff077e24 */ /* 0x000fc4000f8e00ff */
[----:B------:R-:W-:Y:S02]  /*9960*/  IMAD.U32 R11, RZ, RZ, UR5 ;  /* 0x00000005ff0b7e24 */ /* 0x000fe4000f8e00ff */
[----:B-1----:R-:W-:Y:S02]  /*9970*/  IMAD.MOV.U32 R8, RZ, RZ, 0x70 ;  /* 0x00000070ff087424 */ /* 0x002fe400078e00ff */
[----:B------:R-:W-:Y:S02]  /*9980*/  IMAD.MOV.U32 R12, RZ, RZ, 0x1 ;  /* 0x00000001ff0c7424 */ /* 0x000fe400078e00ff */
[----:B------:R-:W-:-:S07]  /*9990*/  IMAD.MOV.U32 R13, RZ, RZ, RZ ;  /* 0x000000ffff0d7224 */ /* 0x000fce00078e00ff */
[----:B------:R-:W-:-:S07]  /*99a0*/  LEPC R20, `(.L_x_48) ;  /* 0x000000001014794e */ /* 0x000fce0000000000 */
[----:B0-23--:R-:W-:Y:S05]  /*99b0*/  CALL.ABS.NOINC R2 ;  /* 0x0000000002007343 */ /* 0x00dfea0003c00000 */
.L_x_48:
[----:B------:R-:W3:Y:S01]  /*99c0*/  LDL.LU R5, [R1+0x18] ;  /* 0x0000180001057983 */ /* 0x000ee20000300800 */
[----:B0-----:R-:W-:Y:S01]  /*99d0*/  SHF.R.S32.HI R0, RZ, 0x1f, R16 ;  /* 0x0000001fff007819 */ /* 0x001fe20000011410 */
[----:B------:R-:W-:Y:S01]  /*99e0*/  ULDC.64 UR4, c[0x0][0x2d8] ;  /* 0x0000b60000047ab9 */ /* 0x000fe20000000a00 */
[----:B-1----:R-:W0:Y:S01]  /*99f0*/  LDC R8, c[0x0][0x448] ;  /* 0x00011200ff087b82 */ /* 0x002e220000000800 */
[----:B------:R-:W4:Y:S01]  /*9a00*/  LDL.LU R7, [R1+0x20] ;  /* 0x0000200001077983 */ /* 0x000f220000300800 */
[----:B------:R-:W-:-:S03]  /*9a10*/  ULDC.64 UR6, c[0x0][0x280] ;  /* 0x0000a00000067ab9 */ /* 0x000fc60000000a00 */
[----:B------:R-:W2:Y:S01]  /*9a20*/  LDL R4, [R1+0x28] ;  /* 0x0000280001047983 */ /* 0x000ea20000100800 */
[----:B------:R-:W-:Y:S02]  /*9a30*/  IMAD R0, R0, UR4, RZ ;  /* 0x0000000400007c24 */ /* 0x000fe4000f8e02ff */
[C---:B------:R-:W-:Y:S01]  /*9a40*/  IMAD.WIDE.U32 R2, R16.reuse, UR4, RZ ;  /* 0x0000000410027c25 */ /* 0x040fe2000f8e00ff */
[----:B------:R-:W1:Y:S03]  /*9a50*/  S2R R11, SR_TID.X ;  /* 0x00000000000b7919 */ /* 0x000e660000002100 */
[----:B------:R-:W-:Y:S01]  /*9a60*/  IMAD R0, R16, UR5, R0 ;  /* 0x0000000510007c24 */ /* 0x000fe2000f8e0200 */
[----:B------:R-:W-:-:S03]  /*9a70*/  ULDC.64 UR4, c[0x0][0x2e0] ;  /* 0x0000b80000047ab9 */ /* 0x000fc60000000a00 */
[----:B------:R-:W-:Y:S01]  /*9a80*/  IMAD.IADD R3, R3, 0x1, R0 ;  /* 0x0000000103037824 */ /* 0x000fe200078e0200 */
[----:B0-----:R-:W-:-:S13]  /*9a90*/  ISETP.NE.AND P0, PT, R8, 0x1, PT ;  /* 0x000000010800780c */ /* 0x001fda0003f05270 */
[----:B------:R-:W0:Y:S01]  /*9aa0*/  @P0 LDC R6, c[0x0][0x44c] ;  /* 0x00011300ff060b82 */ /* 0x000e220000000800 */
[----:B-1----:R-:W-:-:S05]  /*9ab0*/  IMAD.SHL.U32 R11, R11, 0x8, RZ ;  /* 0x000000080b0b7824 */ /* 0x002fca00078e00ff */
[----:B------:R-:W-:-:S04]  /*9ac0*/  LOP3.LUT R11, R11, 0x38, RZ, 0xc0, !PT ;  /* 0x000000380b0b7812 */ /* 0x000fc800078ec0ff */
[----:B------:R-:W-:Y:S02]  /*9ad0*/  LOP3.LUT R10, R11, 0x40, RZ, 0xfc, !PT ;  /* 0x000000400b0a7812 */ /* 0x000fe400078efcff */
[----:B---3--:R-:W-:Y:S01]  /*9ae0*/  SHF.R.S32.HI R0, RZ, 0x1f, R5 ;  /* 0x0000001fff007819 */ /* 0x008fe20000011405 */
[----:B------:R-:W-:-:S04]  /*9af0*/  IMAD.WIDE.U32 R2, R5, UR4, R2 ;  /* 0x0000000405027c25 */ /* 0x000fc8000f8e0002 */
[----:B------:R-:W-:Y:S01]  /*9b00*/  IMAD R0, R0, UR4, RZ ;  /* 0x0000000400007c24 */ /* 0x000fe2000f8e02ff */
[----:B------:R-:W-:-:S03]  /*9b10*/  ULDC UR4, c[0x0][0xc38] ;  /* 0x00030e0000047ab9 */ /* 0x000fc60000000800 */
[----:B------:R-:W-:Y:S02]  /*9b20*/  IMAD R0, R5, UR5, R0 ;  /* 0x0000000505007c24 */ /* 0x000fe4000f8e0200 */
[----:B------:R-:W1:Y:S03]  /*9b30*/  S2R R5, SR_TID.X ;  /* 0x0000000000057919 */ /* 0x000e660000002100 */
[----:B------:R-:W-:Y:S01]  /*9b40*/  IADD3 R3, R3, R0, RZ ;  /* 0x0000000003037210 */ /* 0x000fe20007ffe0ff */
[----:B----4-:R-:W-:Y:S02]  /*9b50*/  IMAD.MOV R0, RZ, RZ, -R7 ;  /* 0x000000ffff007224 */ /* 0x010fe400078e0a07 */
[----:B------:R-:W3:Y:S02]  /*9b60*/  @P0 LDC R7, c[0x0][0x450] ;  /* 0x00011400ff070b82 */ /* 0x000ee40000000800 */
[----:B--2---:R-:W-:Y:S01]  /*9b70*/  IMAD R0, R0, UR4, R4 ;  /* 0x0000000400007c24 */ /* 0x004fe2000f8e0204 */
[----:B------:R-:W-:-:S03]  /*9b80*/  ULDC.64 UR4, c[0x0][0x2d0] ;  /* 0x0000b40000047ab9 */ /* 0x000fc60000000a00 */
[----:B------:R-:W-:Y:S01]  /*9b90*/  IMAD.SHL.U32 R4, R0, 0x80, RZ ;  /* 0x0000008000047824 */ /* 0x000fe200078e00ff */
[----:B-1----:R-:W-:-:S04]  /*9ba0*/  LOP3.LUT R5, R5, 0x7f, RZ, 0xc0, !PT ;  /* 0x0000007f05057812 */ /* 0x002fc800078ec0ff */
[----:B------:R-:W-:Y:S02]  /*9bb0*/  SHF.R.U32.HI R9, RZ, 0x3, R5 ;  /* 0x00000003ff097819 */ /* 0x000fe40000011605 */
[----:B------:R-:W1:Y:S02]  /*9bc0*/  S2R R5, SR_TID.X ;  /* 0x0000000000057919 */ /* 0x000e640000002100 */
[----:B-1----:R-:W-:-:S05]  /*9bd0*/  IMAD.SHL.U32 R5, R5, 0x10, RZ ;  /* 0x0000001005057824 */ /* 0x002fca00078e00ff */
[----:B------:R-:W-:Y:S02]  /*9be0*/  LOP3.LUT R5, R9, 0x70, R5, 0xf8, !PT ;  /* 0x0000007009057812 */ /* 0x000fe400078ef805 */
[----:B------:R-:W-:Y:S02]  /*9bf0*/  LOP3.LUT R9, R11, 0x80, RZ, 0xfc, !PT ;  /* 0x000000800b097812 */ /* 0x000fe400078efcff */
[----:B------:R-:W-:-:S05]  /*9c00*/  LOP3.LUT R0, R5, R4, RZ, 0xfc, !PT ;  /* 0x0000000405007212 */ /* 0x000fca00078efcff */
[----:B0-----:R-:W-:-:S04]  /*9c10*/  @P0 IMAD.HI.U32 R6, R0, R6, RZ ;  /* 0x0000000600060227 */ /* 0x001fc800078e00ff */
[----:B------:R-:W-:Y:S01]  /*9c20*/  IMAD.MOV.U32 R5, RZ, RZ, R0 ;  /* 0x000000ffff057224 */ /* 0x000fe200078e0000 */
[----:B---3--:R-:W-:-:S05]  /*9c30*/  @P0 SHF.R.U32.HI R5, RZ, R7, R6 ;  /* 0x00000007ff050219 */ /* 0x008fca0000011606 */
[----:B------:R-:W-:Y:S02]  /*9c40*/  IMAD.MOV R6, RZ, RZ, -R5 ;  /* 0x000000ffff067224 */ /* 0x000fe400078e0a05 */
[----:B------:R-:W-:-:S04]  /*9c50*/  IMAD.WIDE.U32 R2, R5, UR4, R2 ;  /* 0x0000000405027c25 */ /* 0x000fc8000f8e0002 */
[----:B------:R-:W-:Y:S01]  /*9c60*/  IMAD R0, R8, R6, R0 ;  /* 0x0000000608007224 */ /* 0x000fe200078e0200 */
[----:B------:R-:W-:-:S05]  /*9c70*/  SHF.R.S32.HI R6, RZ, 0x1f, R5 ;  /* 0x0000001fff067819 */ /* 0x000fca0000011405 */
[----:B------:R-:W-:-:S04]  /*9c80*/  IMAD R6, R6, UR4, RZ ;  /* 0x0000000406067c24 */ /* 0x000fc8000f8e02ff */
[----:B------:R-:W-:Y:S01]  /*9c90*/  IMAD R6, R5, UR5, R6 ;  /* 0x0000000505067c24 */ /* 0x000fe2000f8e0206 */
[----:B------:R-:W-:Y:S01]  /*9ca0*/  SHF.R.S32.HI R5, RZ, 0x1f, R0 ;  /* 0x0000001fff057819 */ /* 0x000fe20000011400 */
[----:B------:R-:W-:-:S03]  /*9cb0*/  ULDC.64 UR4, c[0x0][0x2c8] ;  /* 0x0000b20000047ab9 */ /* 0x000fc60000000a00 */
[----:B------:R-:W-:Y:S01]  /*9cc0*/  IADD3 R3, R3, R6, RZ ;  /* 0x0000000603037210 */ /* 0x000fe20007ffe0ff */
[----:B------:R-:W-:Y:S02]  /*9cd0*/  IMAD R5, R5, UR4, RZ ;  /* 0x0000000405057c24 */ /* 0x000fe4000f8e02ff */
[----:B------:R-:W-:Y:S01]  /*9ce0*/  IMAD.WIDE.U32 R2, R0, UR4, R2 ;  /* 0x0000000400027c25 */ /* 0x000fe2000f8e0002 */
[----:B------:R-:W-:Y:S02]  /*9cf0*/  ULDC UR4, c[0x0][0x2b8] ;  /* 0x0000ae0000047ab9 */ /* 0x000fe40000000800 */
[----:B------:R-:W-:Y:S01]  /*9d00*/  ISETP.GE.AND P1, PT, R10, UR4, PT ;  /* 0x000000040a007c0c */ /* 0x000fe2000bf26270 */
[----:B------:R-:W-:Y:S01]  /*9d10*/  IMAD R5, R0, UR5, R5 ;  /* 0x0000000500057c24 */ /* 0x000fe2000f8e0205 */
[----:B------:R0:W5:Y:S01]  /*9d20*/  LDL R10, [R1+0x14] ;  /* 0x00001400010a7983 */ /* 0x0001620000100800 */
[----:B------:R-:W-:Y:S02]  /*9d30*/  LEA R0, P3, R2, UR6, 0x1 ;  /* 0x0000000602007c11 */ /* 0x000fe4000f8608ff */
[----:B------:R-:W-:Y:S01]  /*9d40*/  IMAD.IADD R5, R3, 0x1, R5 ;  /* 0x0000000103057824 */ /* 0x000fe200078e0205 */
[----:B------:R-:W-:-:S02]  /*9d50*/  ISETP.GE.AND P0, PT, R11, UR4, PT ;  /* 0x000000040b007c0c */ /* 0x000fc4000bf06270 */
[----:B------:R-:W-:Y:S01]  /*9d60*/  ISETP.GE.AND P2, PT, R9, UR4, PT ;  /* 0x0000000409007c0c */ /* 0x000fe2000bf46270 */
[----:B------:R-:W-:Y:S01]  /*9d70*/  UMOV UR4, 0xffffffff ;  /* 0xffffffff00047882 */ /* 0x000fe20000000000 */
[----:B------:R-:W-:Y:S02]  /*9d80*/  LEA.HI.X R2, R2, UR7, R5, 0x1, P3 ;  /* 0x0000000702027c11 */ /* 0x000fe400098f0c05 */
[----:B0-----:R-:W-:Y:S09]  /*9d90*/  BRA.DIV UR4, `(.L_x_49) ;  /* 0x0000003204bc7947 */ /* 0x001ff2000b800000 */
[----:B------:R-:W0:Y:S01]  /*9da0*/  S2R R6, SR_TID.X ;  /* 0x0000000000067919 */ /* 0x000e220000002100 */
[----:B------:R-:W-:Y:S02]  /*9db0*/  ULDC UR4, c[0x0][0x288] ;  /* 0x0000a20000047ab9 */ /* 0x000fe40000000800 */
[----:B------:R-:W-:Y:S01]  /*9dc0*/  IMAD R3, R8, UR4, RZ ;  /* 0x0000000408037c24 */ /* 0x000fe2000f8e02ff */
[----:B------:R-:W1:Y:S01]  /*9dd0*/  S2R R11, SR_TID.X ;  /* 0x00000000000b7919 */ /* 0x000e620000002100 */
[----:B------:R-:W2:Y:S04]  /*9de0*/  SHFL.IDX PT, R7, R0, RZ, 0x181f ;  /* 0x00181fff00077589 */ /* 0x000ea800000e0000 */
[----:B------:R-:W-:Y:S01]  /*9df0*/  SHFL.IDX PT, R9, R2, 0x1, 0x181f ;  /* 0x00381f0002097f89 */ /* 0x000fe200000e0000 */
[----:B0-----:R-:W-:-:S04]  /*9e00*/  LOP3.LUT R6, R6, 0x7f, RZ, 0xc0, !PT ;  /* 0x0000007f06067812 */ /* 0x001fc800078ec0ff */
[----:B------:R-:W-:Y:S01]  /*9e10*/  SHF.R.U32.HI R6, RZ, 0x3, R6 ;  /* 0x00000003ff067819 */ /* 0x000fe20000011606 */
[----:B-1----:R-:W-:-:S04]  /*9e20*/  IMAD.SHL.U32 R11, R11, 0x8, RZ ;  /* 0x000000080b0b7824 */ /* 0x002fc800078e00ff */
[----:B------:R-:W-:Y:S01]  /*9e30*/  IMAD.IADD R4, R6, 0x1, R4 ;  /* 0x0000000106047824 */ /* 0x000fe200078e0204 */
[----:B------:R-:W-:Y:S01]  /*9e40*/  LOP3.LUT R11, R11, 0x38, RZ, 0xc0, !PT ;  /* 0x000000380b0b7812 */ /* 0x000fe200078ec0ff */
[----:B------:R-:W0:Y:S02]  /*9e50*/  SHFL.IDX PT, R6, R2, RZ, 0x181f ;  /* 0x00181fff02067589 */ /* 0x000e2400000e0000 */
[C---:B------:R-:W-:Y:S01]  /*9e60*/  VIADD R5, R4.reuse, 0x10 ;  /* 0x0000001004057836 */ /* 0x040fe20000000000 */
[----:B------:R-:W-:-:S04]  /*9e70*/  ISETP.GE.AND P4, PT, R4, R3, PT ;  /* 0x000000030400720c */ /* 0x000fc80003f86270 */
[----:B------:R-:W-:Y:S02]  /*9e80*/  ISETP.GE.AND P3, PT, R5, R3, PT ;  /* 0x000000030500720c */ /* 0x000fe40003f66270 */
[----:B------:R-:W1:Y:S07]  /*9e90*/  SHFL.IDX PT, R5, R0, 0x1, 0x181f ;  /* 0x00381f0000057f89 */ /* 0x000e6e00000e0000 */
[----:B--2---:R-:W-:-:S04]  /*9ea0*/  @!P4 LEA R7, P5, R11, R7, 0x1 ;  /* 0x000000070b07c211 */ /* 0x004fc800078a08ff */
[----:B0-----:R-:W-:-:S04]  /*9eb0*/  @!P4 IADD3.X R6, RZ, R6, RZ, P5, !PT ;  /* 0x00000006ff06c210 */ /* 0x001fc80002ffe4ff */
[----:B------:R-:W-:-:S04]  /*9ec0*/  @!P4 LOP3.LUT R7, R7, R6, RZ, 0x3c, !PT ;  /* 0x000000060707c212 */ /* 0x000fc800078e3cff */
[----:B------:R-:W-:Y:S02]  /*9ed0*/  @!P4 LOP3.LUT R6, R7, R6, RZ, 0x3c, !PT ;  /* 0x000000060706c212 */ /* 0x000fe400078e3cff */
[----:B-1----:R-:W-:Y:S02]  /*9ee0*/  @!P3 LEA R8, P5, R11, R5, 0x1 ;  /* 0x000000050b08b211 */ /* 0x002fe400078a08ff */
[----:B------:R-:W-:-:S03]  /*9ef0*/  @!P4 LOP3.LUT R7, R7, R6, RZ, 0x3c, !PT ;  /* 0x000000060707c212 */ /* 0x000fc600078e3cff */
[----:B------:R-:W-:Y:S02]  /*9f00*/  @!P3 IMAD.X R5, RZ, RZ, R9, P5 ;  /* 0x000000ffff05b224 */ /* 0x000fe400028e0609 */
[----:B-----5:R-:W-:Y:S04]  /*9f10*/  @!P4 LDGSTS.E.BYPASS.LTC128B.128 [R10+0x10400], desc[UR60][R6.64], !P0 ;  /* 0x10400000060acfae */ /* 0x020fe8000c101d7c */
[----:B------:R-:W-:Y:S04]  /*9f20*/  @!P4 LDGSTS.E.BYPASS.LTC128B.128 [R10+0x14400], desc[UR60][R6.64+0x80], !P1 ;  /* 0x14400080060acfae */ /* 0x000fe8000c901d7c */
[----:B------:R0:W-:Y:S02]  /*9f30*/  @!P4 LDGSTS.E.BYPASS.LTC128B.128 [R10+0x18400], desc[UR60][R6.64+0x100], !P2 ;  /* 0x18400100060acfae */ /* 0x0001e4000d101d7c */
[----:B0-----:R-:W-:-:S02]  /*9f40*/  @!P3 IMAD.MOV.U32 R6, RZ, RZ, R8 ;  /* 0x000000ffff06b224 */ /* 0x001fc400078e0008 */
[----:B------:R-:W-:Y:S01]  /*9f50*/  @!P3 IMAD.MOV.U32 R7, RZ, RZ, R5 ;  /* 0x000000ffff07b224 */ /* 0x000fe200078e0005 */
[----:B------:R-:W0:Y:S01]  /*9f60*/  SHFL.IDX PT, R8, R0, 0x2, 0x181f ;  /* 0x00581f0000087f89 */ /* 0x000e2200000e0000 */
[----:B------:R-:W-:-:S03]  /*9f70*/  VIADD R5, R4, 0x20 ;  /* 0x0000002004057836 */ /* 0x000fc60000000000 */
[----:B------:R-:W-:Y:S04]  /*9f80*/  @!P3 LDGSTS.E.BYPASS.LTC128B.128 [R10+0x10c00], desc[UR60][R6.64], !P0 ;  /* 0x10c00000060abfae */ /* 0x000fe8000c101d7c */
[----:B------:R-:W-:Y:S04]  /*9f90*/  @!P3 LDGSTS.E.BYPASS.LTC128B.128 [R10+0x14c00], desc[UR60][R6.64+0x80], !P1 ;  /* 0x14c00080060abfae */ /* 0x000fe8000c901d7c */
[----:B------:R1:W-:Y:S01]  /*9fa0*/  @!P3 LDGSTS.E.BYPASS.LTC128B.128 [R10+0x18c00], desc[UR60][R6.64+0x100], !P2 ;  /* 0x18c00100060abfae */ /* 0x0003e2000d101d7c */
[----:B------:R-:W-:-:S03]  /*9fb0*/  ISETP.GE.AND P3, PT, R5, R3, PT ;  /* 0x000000030500720c */ /* 0x000fc60003f66270 */
[----:B------:R-:W2:Y:S10]  /*9fc0*/  SHFL.IDX PT, R5, R2, 0x2, 0x181f ;  /* 0x00581f0002057f89 */ /* 0x000eb400000e0000 */
[----:B0-----:R-:W-:-:S04]  /*9fd0*/  @!P3 LEA R8, P4, R11, R8, 0x1 ;  /* 0x000000080b08b211 */ /* 0x001fc800078808ff */
[----:B-1----:R-:W-:Y:S01]  /*9fe0*/  @!P3 MOV R6, R8 ;  /* 0x000000080006b202 */ /* 0x002fe20000000f00 */
[----:B--2---:R-:W-:Y:S02]  /*9ff0*/  @!P3 IMAD.X R9, RZ, RZ, R5, P4 ;  /* 0x000000ffff09b224 */ /* 0x004fe400020e0605 */
[----:B------:R-:W-:Y:S02]  /*a000*/  VIADD R5, R4, 0x30 ;  /* 0x0000003004057836 */ /* 0x000fe40000000000 */
[----:B------:R-:W-:-:S05]  /*a010*/  @!P3 IMAD.MOV.U32 R7, RZ, RZ, R9 ;  /* 0x000000ffff07b224 */ /* 0x000fca00078e0009 */
[----:B------:R-:W-:Y:S04]  /*a020*/  @!P3 LDGSTS.E.BYPASS.LTC128B.128 [R10+0x11400], desc[UR60][R6.64], !P0 ;  /* 0x11400000060abfae */ /* 0x000fe8000c101d7c */
[----:B------:R-:W-:Y:S04]  /*a030*/  @!P3 LDGSTS.E.BYPASS.LTC128B.128 [R10+0x15400], desc[UR60][R6.64+0x80], !P1 ;  /* 0x15400080060abfae */ /* 0x000fe8000c901d7c */
[----:B------:R0:W-:Y:S01]  /*a040*/  @!P3 LDGSTS.E.BYPASS.LTC128B.128 [R10+0x19400], desc[UR60][R6.64+0x100], !P2 ;  /* 0x19400100060abfae */ /* 0x0001e2000d101d7c */
[----:B------:R-:W-:-:S03]  /*a050*/  ISETP.GE.AND P3, PT, R5, R3, PT ;  /* 0x000000030500720c */ /* 0x000fc60003f66270 */
[----:B------:R-:W-:Y:S04]  /*a060*/  SHFL.IDX PT, R5, R2, 0x3, 0x181f ;  /* 0x00781f0002057f89 */ /* 0x000fe800000e0000 */
[----:B0-----:R-:W0:Y:S06]  /*a070*/  SHFL.IDX PT, R6, R0, 0x3, 0x181f ;  /* 0x00781f0000067f89 */ /* 0x001e2c00000e0000 */
[----:B0-----:R-:W-:-:S05]  /*a080*/  @!P3 LEA R6, P4, R11, R6, 0x1 ;  /* 0x000000060b06b211 */ /* 0x001fca00078808ff */
[----:B------:R-:W-:-:S04]  /*a090*/  @!P3 IMAD.X R5, RZ, RZ, R5, P4 ;  /* 0x000000ffff05b224 */ /* 0x000fc800020e0605 */
[----:B------:R-:W-:Y:S02]  /*a0a0*/  @!P3 IMAD.MOV.U32 R7, RZ, RZ, R5 ;  /* 0x000000ffff07b224 */ /* 0x000fe400078e0005 */
[----:B------:R-:W-:-:S03]  /*a0b0*/  VIADD R5, R4, 0x40 ;  /* 0x0000004004057836 */ /* 0x000fc60000000000 */
[----:B------:R-:W-:Y:S04]  /*a0c0*/  @!P3 LDGSTS.E.BYPASS.LTC128B.128 [R10+0x11c00], desc[UR60][R6.64], !P0 ;  /* 0x11c00000060abfae */ /* 0x000fe8000c101d7c */
[----:B------:R-:W-:Y:S04]  /*a0d0*/  @!P3 LDGSTS.E.BYPASS.LTC128B.128 [R10+0x15c00], desc[UR60][R6.64+0x80], !P1 ;  /* 0x15c00080060abfae */ /* 0x000fe8000c901d7c */
[----:B------:R0:W-:Y:S01]  /*a0e0*/  @!P3 LDGSTS.E.BYPASS.LTC128B.128 [R10+0x19c00], desc[UR60][R6.64+0x100], !P2 ;  /* 0x19c00100060abfae */ /* 0x0001e2000d101d7c */
[----:B------:R-:W-:-:S03]  /*a0f0*/  ISETP.GE.AND P3, PT, R5, R3, PT ;  /* 0x000000030500720c */ /* 0x000fc60003f66270 */
[----:B------:R-:W-:Y:S04]  /*a100*/  SHFL.IDX PT, R5, R2, 0x4, 0x181f ;  /* 0x00981f0002057f89 */ /* 0x000fe800000e0000 */
[----:B0-----:R-:W0:Y:S06]  /*a110*/  SHFL.IDX PT, R6, R0, 0x4, 0x181f ;  /* 0x00981f0000067f89 */ /* 0x001e2c00000e0000 */
[----:B0-----:R-:W-:-:S04]  /*a120*/  @!P3 LEA R6, P4, R11, R6, 0x1 ;  /* 0x000000060b06b211 */ /* 0x001fc800078808ff */
[----:B------:R-:W-:-:S05]  /*a130*/  @!P3 IADD3.X R5, RZ, R5, RZ, P4, !PT ;  /* 0x00000005ff05b210 */ /* 0x000fca00027fe4ff */
        /* <DEDUP_REMOVED lines=12> */
[----:B------:R-:W-:Y:S02]  /*a200*/  @!P3 LDGSTS.E.BYPASS.LTC128B.128 [R10+0x12c00], desc[UR60][R6.64], !P0 ;  /* 0x12c00000060abfae */ /* 0x000fe4000c101d7c */
[----:B------:R-:W-:Y:S02]  /*a210*/  ISETP.GE.AND P4, PT, R5, R3, PT ;  /* 0x000000030500720c */ /* 0x000fe40003f86270 */
[----:B------:R-:W-:Y:S04]  /*a220*/  @!P3 LDGSTS.E.BYPASS.LTC128B.128 [R10+0x16c00], desc[UR60][R6.64+0x80], !P1 ;  /* 0x16c00080060abfae */ /* 0x000fe8000c901d7c */
[----:B------:R0:W-:Y:S04]  /*a230*/  @!P3 LDGSTS.E.BYPASS.LTC128B.128 [R10+0x1ac00], desc[UR60][R6.64+0x100], !P2 ;  /* 0x1ac00100060abfae */ /* 0x0001e8000d101d7c */
[----:B------:R-:W-:Y:S04]  /*a240*/  SHFL.IDX PT, R5, R2, 0x6, 0x181f ;  /* 0x00d81f0002057f89 */ /* 0x000fe800000e0000 */
[----:B0-----:R-:W0:Y:S04]  /*a250*/  SHFL.IDX PT, R6, R0, 0x6, 0x181f ;  /* 0x00d81f0000067f89 */ /* 0x001e2800000e0000 */
[----:B------:R-:W1:Y:S01]  /*a260*/  SHFL.IDX PT, R0, R0, 0x7, 0x181f ;  /* 0x00f81f0000007f89 */ /* 0x000e6200000e0000 */
[----:B0-----:R-:W-:-:S04]  /*a270*/  @!P4 LEA R6, P3, R11, R6, 0x1 ;  /* 0x000000060b06c211 */ /* 0x001fc800078608ff */
[----:B------:R-:W-:-:S05]  /*a280*/  @!P4 IADD3.X R5, RZ, R5, RZ, P3, !PT ;  /* 0x00000005ff05c210 */ /* 0x000fca0001ffe4ff */
[----:B------:R-:W-:Y:S02]  /*a290*/  @!P4 IMAD.MOV.U32 R7, RZ, RZ, R5 ;  /* 0x000000ffff07c224 */ /* 0x000fe400078e0005 */
[----:B------:R2:W3:Y:S04]  /*a2a0*/  SHFL.IDX PT, R5, R2, 0x7, 0x181f ;  /* 0x00f81f0002057f89 */ /* 0x0004e800000e0000 */
[----:B------:R2:W-:Y:S04]  /*a2b0*/  @!P4 LDGSTS.E.BYPASS.LTC128B.128 [R10+0x13400], desc[UR60][R6.64], !P0 ;  /* 0x13400000060acfae */ /* 0x0005e8000c101d7c */
[----:B------:R2:W-:Y:S04]  /*a2c0*/  @!P4 LDGSTS.E.BYPASS.LTC128B.128 [R10+0x17400], desc[UR60][R6.64+0x80], !P1 ;  /* 0x17400080060acfae */ /* 0x0005e8000c901d7c */
[----:B-1----:R2:W-:Y:S02]  /*a2d0*/  @!P4 LDGSTS.E.BYPASS.LTC128B.128 [R10+0x1b400], desc[UR60][R6.64+0x100], !P2 ;  /* 0x1b400100060acfae */ /* 0x0025e4000d101d7c */
.L_x_151:
[----:B------:R-:W-:Y:S01]  /*a2e0*/  VIADD R4, R4, 0x70 ;  /* 0x0000007004047836 */ /* 0x000fe20000000000 */
[----:B------:R-:W-:Y:S04]  /*a2f0*/  BSSY B0, `(.L_x_50) ;  /* 0x000000e000007945 */ /* 0x000fe80003800000 */
[----:B------:R-:W-:-:S13]  /*a300*/  ISETP.GE.AND P3, PT, R4, R3, PT ;  /* 0x000000030400720c */ /* 0x000fda0003f66270 */
[----:B------:R-:W-:Y:S05]  /*a310*/  @P3 BRA `(.L_x_51) ;  /* 0x00000000002c3947 */ /* 0x000fea0003800000 */
[----:B--2---:R-:W1:Y:S02]  /*a320*/  S2R R2, SR_TID.X ;  /* 0x0000000000027919 */ /* 0x004e640000002100 */
[----:B-1----:R-:W-:-:S05]  /*a330*/  IMAD.SHL.U32 R2, R2, 0x8, RZ ;  /* 0x0000000802027824 */ /* 0x002fca00078e00ff */
[----:B------:R-:W-:-:S04]  /*a340*/  LOP3.LUT R2, R2, 0x38, RZ, 0xc0, !PT ;  /* 0x0000003802027812 */ /* 0x000fc800078ec0ff */
[----:B------:R-:W-:-:S05]  /*a350*/  LEA R2, P3, R2, R0, 0x1 ;  /* 0x0000000002027211 */ /* 0x000fca00078608ff */
[----:B---3--:R-:W-:-:S05]  /*a360*/  IMAD.X R3, RZ, RZ, R5, P3 ;  /* 0x000000ffff037224 */ /* 0x008fca00018e0605 */
[----:B------:R-:W-:Y:S01]  /*a370*/  @!PT LDS RZ, [RZ] ;  /* 0x00000000fffff984 */ /* 0x000fe20000000800 */
[----:B------:R-:W-:Y:S01]  /*a380*/  @!PT LDS RZ, [RZ] ;  /* 0x00000000fffff984 */ /* 0x000fe20000000800 */
[----:B------:R-:W-:Y:S01]  /*a390*/  @!PT LDS RZ, [RZ] ;  /* 0x00000000fffff984 */ /* 0x000fe20000000800 */
[----:B------:R1:W-:Y:S04]  /*a3a0*/  LDGSTS.E.BYPASS.LTC128B.128 [R10+0x13c00], desc[UR60][R2.64], !P0 ;  /* 0x13c00000020a7fae */ /* 0x0003e8000c101d7c */
[----:B------:R1:W-:Y:S04]  /*a3b0*/  LDGSTS.E.BYPASS.LTC128B.128 [R10+0x17c00], desc[UR60][R2.64+0x80], !P1 ;  /* 0x17c00080020a7fae */ /* 0x0003e8000c901d7c */
[----:B------:R1:W-:Y:S02]  /*a3c0*/  LDGSTS.E.BYPASS.LTC128B.128 [R10+0x1bc00], desc[UR60][R2.64+0x100], !P2 ;  /* 0x1bc00100020a7fae */ /* 0x0003e4000d101d7c */
.L_x_51:
[----:B------:R-:W-:Y:S05]  /*a3d0*/  BSYNC B0 ;  /* 0x0000000000007941 */ /* 0x000fea0003800000 */
.L_x_50:
[----:B-12---:R-:W2:Y:S01]  /*a3e0*/  LDL R2, [R1+0x30] ;  /* 0x0000300001027983 */ /* 0x006ea20000100800 */
[----:B------:R-:W-:Y:S01]  /*a3f0*/  NOP ;  /* 0x0000000000007918 */ /* 0x000fe20000000000 */
[----:B------:R-:W-:Y:S02]  /*a400*/  SYNCS.ARRIVE.TRANS64.RED.A0T1 RZ, [UR36+0x34800], RZ ;  /* 0x034800ffffff79a7 */ /* 0x000fe40008200424 */
[----:B------:R-:W-:Y:S01]  /*a410*/  ARRIVES.LDGSTSBAR.64.TRANSCNT [UR36+0x34800] ;  /* 0x03480000ff0079b0 */ /* 0x000fe20008000aa4 */
[----:B--2---:R-:W-:-:S04]  /*a420*/  LOP3.LUT R0, R2, 0x1, RZ, 0xc, !PT ;  /* 0x0000000102007812 */ /* 0x004fc800078e0cff */
[----:B------:R-:W-:Y:S01]  /*a430*/  SHF.L.U32 R0, R0, 0x1f, RZ ;  /* 0x0000001f00007819 */ /* 0x000fe200000006ff */
[----:B------:R-:W-:Y:S01]  /*a440*/  NOP ;  /* 0x0000000000007918 */ /* 0x000fe20000000000 */
[----:B------:R-:W2:Y:S01]  /*a450*/  LDL.LU R2, [R1+0x2c] ;  /* 0x00002c0001027983 */ /* 0x000ea20000300800 */
[----:B------:R-:W-:Y:S01]  /*a460*/  SYNCS.ARRIVE.TRANS64.A1T0 RZ, [UR36+0x34800], RZ ;  /* 0x034800ffffff79a7 */ /* 0x000fe20008100024 */
[----:B------:R-:W-:Y:S01]  /*a470*/  BSSY B0, `(.L_x_52) ;  /* 0x0000005000007945 */ /* 0x000fe20003800000 */
[----:B------:R-:W-:Y:S01]  /*a480*/  IMAD.U32 R15, RZ, RZ, UR36 ;  /* 0x00000024ff0f7e24 */ /* 0x000fe2000f8e00ff */
[----:B------:R-:W1:Y:S01]  /*a490*/  SYNCS.PHASECHK.TRANS64.TRYWAIT P0, [UR36+0x34820], R0 ;  /* 0x03482000ff0075a7 */ /* 0x000e620008000164 */
[----:B--2---:R-:W-:Y:S01]  /*a4a0*/  ISETP.GE.AND P1, PT, R2, 0x81, PT ;  /* 0x000000810200780c */ /* 0x004fe20003f26270 */
[----:B-1----:R-:W-:-:S12]  /*a4b0*/  @!P0 BRA `(.L_x_53) ;  /* 0x0000003400e88947 */ /* 0x002fd80003800000 */
.L_x_152:
[----:B------:R-:W-:Y:S05]  /*a4c0*/  BSYNC B0 ;  /* 0x0000000000007941 */ /* 0x000fea0003800000 */
.L_x_52:
[----:B0-----:R-:W-:Y:S01]  /*a4d0*/  IADD3 R10, R15, 0x34800, RZ ;  /* 0x000348000f0a7810 */ /* 0x001fe20007ffe0ff */
[----:B------:R-:W-:Y:S06]  /*a4e0*/  @!P1 BRA `(.L_x_54) ;  /* 0x0000001c00fc9947 */ /* 0x000fec0003800000 */
[----:B------:R-:W2:Y:S01]  /*a4f0*/  LDL R2, [R1+0x24] ;  /* 0x0000240001027983 */ /* 0x000ea20000100800 */
[----:B-1----:R-:W-:Y:S02]  /*a500*/  IMAD.MOV.U32 R0, RZ, RZ, 0x1 ;  /* 0x00000001ff007424 */ /* 0x002fe400078e00ff */
[----:B--2---:R-:W-:-:S05]  /*a510*/  IMAD.MOV R9, RZ, RZ, -R2 ;  /* 0x000000ffff097224 */ /* 0x004fca00078e0a02 */
[----:B------:R-:W-:-:S05]  /*a520*/  VIADDMNMX R9, R9, R0, 0xffffffff, !PT ;  /* 0xffffffff09097446 */ /* 0x000fca0007800100 */
[----:B------:R-:W-:-:S05]  /*a530*/  IMAD.IADD R0, R2, 0x1, R9 ;  /* 0x0000000102007824 */ /* 0x000fca00078e0209 */
[----:B------:R-:W-:-:S04]  /*a540*/  LOP3.LUT R0, R0, 0x1, RZ, 0xc0, !PT ;  /* 0x0000000100007812 */ /* 0x000fc800078ec0ff */
[----:B------:R-:W-:Y:S01]  /*a550*/  ISETP.NE.U32.AND P0, PT, R0, 0x1, PT ;  /* 0x000000010000780c */ /* 0x000fe20003f05070 */
[----:B------:R-:W-:-:S12]  /*a560*/  VIADD R0, R2, 0xfffffffe ;  /* 0xfffffffe02007836 */ /* 0x000fd80000000000 */
[----:B------:R-:W-:Y:S05]  /*a570*/  @P0 BRA `(.L_x_55) ;  /* 0x0000000800a00947 */ /* 0x000fea0003800000 */
[----:B------:R-:W2:Y:S04]  /*a580*/  LDL R3, [R1+0xc] ;  /* 0x00000c0001037983 */ /* 0x000ea80000100800 */
[----:B------:R-:W4:Y:S01]  /*a590*/  LDL R2, [R1] ;  /* 0x0000000001027983 */ /* 0x000f220000100800 */
[----:B------:R-:W-:Y:S01]  /*a5a0*/  VIADD R4, R18, 0x1 ;  /* 0x0000000112047836 */ /* 0x000fe20000000000 */
[----:B------:R-:W-:Y:S04]  /*a5b0*/  BSSY B0, `(.L_x_56) ;  /* 0x00000a0000007945 */ /* 0x000fe80003800000 */
[----:B------:R-:W-:-:S04]  /*a5c0*/  ISETP.NE.AND P0, PT, R4, 0x2, PT ;  /* 0x000000020400780c */ /* 0x000fc80003f05270 */
[----:B------:R-:W-:Y:S02]  /*a5d0*/  SEL R8, RZ, 0x1, P0 ;  /* 0x00000001ff087807 */ /* 0x000fe40000000000 */
[----:B------:R-:W-:Y:S02]  /*a5e0*/  SEL R4, R4, RZ, P0 ;  /* 0x000000ff04047207 */ /* 0x000fe40000000000 */
[----:B--2---:R-:W-:Y:S02]  /*a5f0*/  ISETP.NE.AND P2, PT, R3, RZ, PT ;  /* 0x000000ff0300720c */ /* 0x004fe40003f45270 */
[----:B----4-:R-:W-:-:S11]  /*a600*/  LOP3.LUT R8, R2, R8, RZ, 0x3c, !PT ;  /* 0x0000000802087212 */ /* 0x010fd600078e3cff */
[----:B------:R-:W-:Y:S05]  /*a610*/  @!P2 BRA `(.L_x_57) ;  /* 0x000000080064a947 */ /* 0x000fea0003800000 */
[----:B------:R-:W2:Y:S01]  /*a620*/  LDL R2, [R1+0x10] ;  /* 0x0000100001027983 */ /* 0x000ea20000100800 */
[----:B------:R-:W-:Y:S02]  /*a630*/  MOV R6, R17 ;  /* 0x0000001100067202 */ /* 0x000fe40000000f00 */
[----:B--2---:R-:W-:-:S13]  /*a640*/  ISETP.NE.AND P2, PT, R2, RZ, PT ;  /* 0x000000ff0200720c */ /* 0x004fda0003f45270 */
[----:B------:R-:W-:Y:S05]  /*a650*/  @!P2 BRA `(.L_x_58) ;  /* 0x00000000004ca947 */ /* 0x000fea0003800000 */
[----:B------:R-:W2:Y:S01]  /*a660*/  LDL R7, [R1+0x8] ;  /* 0x0000080001077983 */ /* 0x000ea20000100800 */
[----:B------:R-:W0:Y:S01]  /*a670*/  LDC R6, c[0x0][0x43c] ;  /* 0x00010f00ff067b82 */ /* 0x000e220000000800 */
[----:B------:R-:W-:Y:S01]  /*a680*/  ULDC.64 UR4, c[0x0][0x428] ;  /* 0x00010a0000047ab9 */ /* 0x000fe20000000a00 */
[----:B0-----:R-:W-:-:S13]  /*a690*/  ISETP.NE.AND P0, PT, R6, 0x1, PT ;  /* 0x000000010600780c */ /* 0x001fda0003f05270 */
[----:B------:R-:W3:Y:S02]  /*a6a0*/  @P0 LDC.64 R2, c[0x0][0x440] ;  /* 0x00011000ff020b82 */ /* 0x000ee40000000a00 */
[----:B---3--:R-:W-:-:S04]  /*a6b0*/  @P0 IMAD.HI.U32 R5, R0, R2, RZ ;  /* 0x0000000200050227 */ /* 0x008fc800078e00ff */
[----:B------:R-:W-:Y:S01]  /*a6c0*/  IMAD.MOV.U32 R2, RZ, RZ, R0 ;  /* 0x000000ffff027224 */ /* 0x000fe200078e0000 */
[----:B------:R-:W-:-:S05]  /*a6d0*/  @P0 SHF.R.U32.HI R2, RZ, R3, R5 ;  /* 0x00000003ff020219 */ /* 0x000fca0000011605 */
[----:B------:R-:W-:-:S04]  /*a6e0*/  IMAD.MOV R3, RZ, RZ, -R2 ;  /* 0x000000ffff037224 */ /* 0x000fc800078e0a02 */
[----:B------:R-:W-:Y:S01]  /*a6f0*/  IMAD R0, R6, R3, R0 ;  /* 0x0000000306007224 */ /* 0x000fe200078e0200 */
[----:B------:R-:W-:-:S03]  /*a700*/  SHF.R.S32.HI R3, RZ, 0x1f, R2 ;  /* 0x0000001fff037819 */ /* 0x000fc60000011402 */
[----:B------:R-:W-:-:S04]  /*a710*/  IMAD.WIDE.U32 R2, R19, UR4, R2 ;  /* 0x0000000413027c25 */ /* 0x000fc8000f8e0002 */
[----:B--2---:R-:W-:-:S04]  /*a720*/  IMAD R5, R7, UR4, RZ ;  /* 0x0000000407057c24 */ /* 0x004fc8000f8e02ff */
[----:B------:R-:W-:Y:S01]  /*a730*/  IMAD R5, R19, UR5, R5 ;  /* 0x0000000513057c24 */ /* 0x000fe2000f8e0205 */
[----:B------:R-:W-:Y:S02]  /*a740*/  ULDC.64 UR4, c[0x0][0x418] ;  /* 0x0001060000047ab9 */ /* 0x000fe40000000a00 */
[----:B------:R-:W-:Y:S01]  /*a750*/  LEA R6, P0, R2, UR4, 0x2 ;  /* 0x0000000402067c11 */ /* 0x000fe2000f8010ff */
[----:B------:R-:W-:-:S05]  /*a760*/  IMAD.IADD R3, R5, 0x1, R3 ;  /* 0x0000000105037824 */ /* 0x000fca00078e0203 */
[----:B------:R-:W-:-:S05]  /*a770*/  LEA.HI.X R7, R2, UR5, R3, 0x2, P0 ;  /* 0x0000000502077c11 */ /* 0x000fca00080f1403 */
[----:B------:R0:W5:Y:S02]  /*a780*/  LDG.E R6, desc[UR60][R6.64] ;  /* 0x0000003c06067981 */ /* 0x000164000c1e1900 */
.L_x_58:
[----:B------:R-:W-:Y:S01]  /*a790*/  LEA R3, R4, UR36, 0x3 ;  /* 0x0000002404037c11 */ /* 0x000fe2000f8e18ff */
[----:B------:R-:W-:Y:S01]  /*a7a0*/  BSSY B1, `(.L_x_59) ;  /* 0x0000004000017945 */ /* 0x000fe20003800000 */
[----:B------:R-:W-:-:S04]  /*a7b0*/  SHF.L.U32 R2, R8, 0x1f, RZ ;  /* 0x0000001f08027819 */ /* 0x000fc800000006ff */
[----:B------:R-:W1:Y:S02]  /*a7c0*/  SYNCS.PHASECHK.TRANS64.TRYWAIT P0, [R3+URZ+0x34840], R2 ;  /* 0x03484002030075a7 */ /* 0x000e64000800017f */
[----:B-1----:R-:W-:Y:S05]  /*a7d0*/  @!P0 BRA `(.L_x_60) ;  /* 0x0000003400348947 */ /* 0x002fea0003800000 */
.L_x_153:
[----:B------:R-:W-:Y:S05]  /*a7e0*/  BSYNC B1 ;  /* 0x0000000000017941 */ /* 0x000fea0003800000 */
.L_x_59:
[----:B---3--:R-:W2:Y:S01]  /*a7f0*/  S2R R5, SR_TID.X ;  /* 0x0000000000057919 */ /* 0x008ea20000002100 */
[----:B------:R-:W-:Y:S01]  /*a800*/  BSSY B1, `(.L_x_61) ;  /* 0x000000b000017945 */ /* 0x000fe20003800000 */
[----:B--2---:R-:W-:-:S04]  /*a810*/  LOP3.LUT R5, R5, 0x7f, RZ, 0xc0, !PT ;  /* 0x0000007f05057812 */ /* 0x004fc800078ec0ff */
[----:B------:R-:W-:-:S13]  /*a820*/  ISETP.NE.AND P1, PT, R5, RZ, PT ;  /* 0x000000ff0500720c */ /* 0x000fda0003f25270 */
[----:B------:R-:W-:Y:S05]  /*a830*/  @P1 BRA `(.L_x_62) ;  /* 0x00000000001c1947 */ /* 0x000fea0003800000 */
[----:B------:R-:W2:Y:S01]  /*a840*/  S2R R5, SR_TID.X ;  /* 0x0000000000057919 */ /* 0x000ea20000002100 */
[----:B-1----:R-:W-:-:S04]  /*a850*/  IMAD.MOV.U32 R2, RZ, RZ, 0xc000 ;  /* 0x0000c000ff027424 */ /* 0x002fc800078e00ff */
[----:B------:R3:W-:Y:S01]  /*a860*/  SYNCS.ARRIVE.TRANS64 RZ, [R3+URZ+0x34830], R2 ;  /* 0x0348300203ff79a7 */ /* 0x0007e2000800003f */
[----:B--2---:R-:W-:-:S04]  /*a870*/  LOP3.LUT R5, R5, 0x1f, RZ, 0xc0, !PT ;  /* 0x0000001f05057812 */ /* 0x004fc800078ec0ff */
[----:B------:R-:W-:-:S13]  /*a880*/  ISETP.NE.AND P0, PT, R5, RZ, PT ;  /* 0x000000ff0500720c */ /* 0x000fda0003f05270 */
[----:B---3--:R-:W-:Y:S05]  /*a890*/  @!P0 BRA `(.L_x_62) ;  /* 0x0000000000048947 */ /* 0x008fea0003800000 */
[----:B------:R-:W-:Y:S01]  /*a8a0*/  BPT.TRAP 0x1 ;  /* 0x000000040000795c */ /* 0x000fe20000300000 */
.L_x_62:
[----:B------:R-:W-:Y:S05]  /*a8b0*/  BSYNC B1 ;  /* 0x0000000000017941 */ /* 0x000fea0003800000 */
.L_x_61:
[----:B------:R-:W-:Y:S01]  /*a8c0*/  IMAD.MOV.U32 R11, RZ, RZ, RZ ;  /* 0x000000ffff0b7224 */ /* 0x000fe200078e00ff */
[----:B------:R-:W-:Y:S01]  /*a8d0*/  UIADD3 UR4, UP0, UR38, 0x370, URZ ;  /* 0x0000037026047890 */ /* 0x000fe2000ff1e03f */
[----:B------:R-:W-:Y:S01]  /*a8e0*/  IMAD R5, R4, 0xc000, R15 ;  /* 0x0000c00004057824 */ /* 0x000fe200078e020f */
[----:B------:R-:W-:Y:S01]  /*a8f0*/  PLOP3.LUT P0, PT, PT, PT, PT, 0x80, 0x0 ;  /* 0x000000000000781c */ /* 0x000fe20003f0f070 */
[----:B-1----:R-:W-:Y:S01]  /*a900*/  IMAD.SHL.U32 R2, R0, 0x80, RZ ;  /* 0x0000008000027824 */ /* 0x002fe200078e00ff */
[----:B------:R-:W-:Y:S01]  /*a910*/  R2UR UR10, R11 ;  /* 0x000000000b0a72ca */ /* 0x000fe200000e0000 */
[----:B0-----:R-:W-:Y:S01]  /*a920*/  VIADD R7, R5, 0x1c400 ;  /* 0x0001c40005077836 */ /* 0x001fe20000000000 */
[----:B------:R-:W-:Y:S01]  /*a930*/  IADD3 R3, R3, 0x34830, RZ ;  /* 0x0003483003037810 */ /* 0x000fe20007ffe0ff */
[----:B------:R-:W-:Y:S01]  /*a940*/  UIADD3.X UR5, URZ, UR39, URZ, UP0, !UPT ;  /* 0x000000273f057290 */ /* 0x000fe200087fe43f */
[----:B------:R-:W-:Y:S01]  /*a950*/  UMOV UR6, 0x0 ;  /* 0x0000000000067882 */ /* 0x000fe20000000000 */
[----:B------:R-:W-:-:S10]  /*a960*/  UMOV UR7, 0x14f00000 ;  /* 0x14f0000000077882 */ /* 0x000fd40000000000 */
.L_x_63:
[----:B------:R-:W-:-:S13]  /*a970*/  @P0 ELECT P2, URZ, PT ;  /* 0x00000000003f082f */ /* 0x000fda0003840000 */
[----:B-----5:R-:W-:Y:S02]  /*a980*/  @P2 R2UR UR13, R6 ;  /* 0x00000000060d22ca */ /* 0x020fe400000e0000 */
[----:B------:R-:W-:Y:S02]  /*a990*/  @P2 R2UR UR12, R16 ;  /* 0x00000000100c22ca */ /* 0x000fe400000e0000 */
[----:B------:R-:W-:Y:S02]  /*a9a0*/  @P2 R2UR UR11, R2 ;  /* 0x00000000020b22ca */ /* 0x000fe400000e0000 */
[----:B------:R-:W-:Y:S02]  /*a9b0*/  @P2 R2UR UR9, R3 ;  /* 0x00000000030922ca */ /* 0x000fe400000e0000 */
[----:B------:R-:W-:Y:S02]  /*a9c0*/  @P2 R2UR UR8, R7 ;  /* 0x00000000070822ca */ /* 0x000fe400000e0000 */
[----:B------:R-:W-:-:S02]  /*a9d0*/  @P2 PLOP3.LUT P0, PT, P2, PT, PT, 0x8, 0x0 ;  /* 0x000000000000281c */ /* 0x000fc4000170e170 */
[----:B------:R-:W-:-:S09]  /*a9e0*/  PLOP3.LUT P2, PT, PT, PT, PT, 0x8, 0x0 ;  /* 0x000000000000781c */ /* 0x000fd20003f4e170 */
[----:B------:R0:W-:Y:S02]  /*a9f0*/  UTMALDG.4D [UR8], [UR4], desc[UR6] ;  /* 0x00000608040075b4 */ /* 0x0001e40008019000 */
[----:B0-----:R-:W-:Y:S05]  /*aa00*/  @P0 BRA.U.ANY `(.L_x_63) ;  /* 0xfffffffd00d80947 */ /* 0x001fea000393ffff */
[----:B------:R-:W-:Y:S01]  /*aa10*/  IMAD.MOV.U32 R14, RZ, RZ, 0x40 ;  /* 0x00000040ff0e7424 */ /* 0x000fe200078e00ff */
[----:B------:R-:W-:Y:S01]  /*aa20*/  PLOP3.LUT P0, PT, PT, PT, PT, 0x80, 0x0 ;  /* 0x000000000000781c */ /* 0x000fe20003f0f070 */
[----:B------:R-:W-:Y:S01]  /*aa30*/  VIADD R7, R5, 0x20400 ;  /* 0x0002040005077836 */ /* 0x000fe20000000000 */
[----:B------:R-:W-:Y:S01]  /*aa40*/  UMOV UR6, 0x0 ;  /* 0x0000000000067882 */ /* 0x000fe20000000000 */
[----:B------:R-:W-:Y:S01]  /*aa50*/  UMOV UR7, 0x14f00000 ;  /* 0x14f0000000077882 */ /* 0x000fe20000000000 */
[----:B------:R-:W-:-:S15]  /*aa60*/  R2UR UR10, R14 ;  /* 0x000000000e0a72ca */ /* 0x000fde00000e0000 */
.L_x_64:
[----:B------:R-:W-:-:S13]  /*aa70*/  @P0 ELECT P2, URZ, PT ;  /* 0x00000000003f082f */ /* 0x000fda0003840000 */
[----:B------:R-:W-:Y:S02]  /*aa80*/  @P2 R2UR UR13, R6 ;  /* 0x00000000060d22ca */ /* 0x000fe400000e0000 */
        /* <DEDUP_REMOVED lines=8> */
[----:B------:R-:W-:Y:S01]  /*ab10*/  PLOP3.LUT P0, PT, PT, PT, PT, 0x80, 0x0 ;  /* 0x000000000000781c */ /* 0x000fe20003f0f070 */
[----:B------:R-:W-:Y:S01]  /*ab20*/  VIADD R5, R5, 0x24400 ;  /* 0x0002440005057836 */ /* 0x000fe20000000000 */
[----:B------:R-:W-:Y:S01]  /*ab30*/  UMOV UR6, 0x0 ;  /* 0x0000000000067882 */ /* 0x000fe20000000000 */
[----:B------:R-:W-:Y:S01]  /*ab40*/  UMOV UR7, 0x14f00000 ;  /* 0x14f0000000077882 */ /* 0x000fe20000000000 */
[----:B------:R-:W-:-:S09]  /*ab50*/  UMOV UR10, 0x80 ;  /* 0x00000080000a7882 */ /* 0x000fd20000000000 */
.L_x_65:
        /* <DEDUP_REMOVED lines=10> */
[----:B------:R-:W2:Y:S01]  /*ac00*/  LDL.LU R7, [R1] ;  /* 0x0000000001077983 */ /* 0x000ea20000300800 */
[----:B------:R-:W-:Y:S01]  /*ac10*/  LEA R3, R18, R10, 0x3 ;  /* 0x0000000a12037211 */ /* 0x000fe200078e18ff */
[----:B------:R-:W-:Y:S01]  /*ac20*/  BSSY B1, `(.L_x_66) ;  /* 0x0000004000017945 */ /* 0x000fe20003800000 */
[----:B--2---:R-:W-:-:S04]  /*ac30*/  SHF.L.U32 R2, R7, 0x1f, RZ ;  /* 0x0000001f07027819 */ /* 0x004fc800000006ff */
[----:B------:R-:W0:Y:S02]  /*ac40*/  SYNCS.PHASECHK.TRANS64.TRYWAIT P0, [R3+URZ+0x60], R2 ;  /* 0x00006002030075a7 */ /* 0x000e24000800017f */
[----:B0-----:R-:W-:Y:S05]  /*ac50*/  @!P0 BRA `(.L_x_67) ;  /* 0x0000003000288947 */ /* 0x001fea0003800000 */
.L_x_154:
[----:B------:R-:W-:Y:S05]  /*ac60*/  BSYNC B1 ;  /* 0x0000000000017941 */ /* 0x000fea0003800000 */
.L_x_66:
[----:B------:R-:W-:Y:S01]  /*ac70*/  BSSY B1, `(.L_x_68) ;  /* 0x000000c000017945 */ /* 0x000fe20003800000 */
[----:B------:R-:W-:Y:S02]  /*ac80*/  IMAD.MOV.U32 R12, RZ, RZ, 0x0 ;  /* 0x00000000ff0c7424 */ /* 0x000fe400078e00ff */
[----:B------:R-:W-:Y:S01]  /*ac90*/  IMAD.MOV.U32 R13, RZ, RZ, 0x14f00000 ;  /* 0x14f00000ff0d7424 */ /* 0x000fe200078e00ff */
[----:B------:R-:W-:Y:S06]  /*aca0*/  @P1 BRA `(.L_x_69) ;  /* 0x0000000000201947 */ /* 0x000fec0003800000 */
[----:B------:R-:W1:Y:S01]  /*acb0*/  S2R R5, SR_TID.X ;  /* 0x0000000000057919 */ /* 0x000e620000002100 */
[----:B0-----:R-:W-:Y:S01]  /*acc0*/  LEA R2, R18, UR36, 0x3 ;  /* 0x0000002412027c11 */ /* 0x001fe2000f8e18ff */
[----:B------:R-:W-:-:S04]  /*acd0*/  IMAD.MOV.U32 R3, RZ, RZ, 0x8000 ;  /* 0x00008000ff037424 */ /* 0x000fc800078e00ff */
[----:B------:R2:W-:Y:S01]  /*ace0*/  SYNCS.ARRIVE.TRANS64 RZ, [R2+URZ+0x34850], R3 ;  /* 0x0348500302ff79a7 */ /* 0x0005e2000800003f */
[----:B-1----:R-:W-:-:S04]  /*acf0*/  LOP3.LUT R5, R5, 0x1f, RZ, 0xc0, !PT ;  /* 0x0000001f05057812 */ /* 0x002fc800078ec0ff */
[----:B------:R-:W-:-:S13]  /*ad00*/  ISETP.NE.AND P0, PT, R5, RZ, PT ;  /* 0x000000ff0500720c */ /* 0x000fda0003f05270 */
[----:B--2---:R-:W-:Y:S05]  /*ad10*/  @!P0 BRA `(.L_x_69) ;  /* 0x0000000000048947 */ /* 0x004fea0003800000 */
[----:B------:R-:W-:Y:S01]  /*ad20*/  BPT.TRAP 0x1 ;  /* 0x000000040000795c */ /* 0x000fe20000300000 */
.L_x_69:
[----:B------:R-:W-:Y:S05]  /*ad30*/  BSYNC B1 ;  /* 0x0000000000017941 */ /* 0x000fea0003800000 */
.L_x_68:
[----:B------:R-:W2:Y:S01]  /*ad40*/  LDL.LU R5, [R1+0x4] ;  /* 0x0000040001057983 */ /* 0x000ea20000300800 */
[----:B------:R-:W-:Y:S01]  /*ad50*/  R2UR UR10, R11 ;  /* 0x000000000b0a72ca */ /* 0x000fe200000e0000 */
[----:B------:R-:W-:Y:S01]  /*ad60*/  UIADD3 UR4, UP0, UR38, 0x470, URZ ;  /* 0x0000047026047890 */ /* 0x000fe2000ff1e03f */
[----:B------:R-:W-:Y:S02]  /*ad70*/  R2UR UR6, R12 ;  /* 0x000000000c0672ca */ /* 0x000fe400000e0000 */
[----:B------:R-:W-:Y:S01]  /*ad80*/  R2UR UR7, R13 ;  /* 0x000000000d0772ca */ /* 0x000fe200000e0000 */
[----:B------:R-:W-:Y:S01]  /*ad90*/  UIADD3.X UR5, URZ, UR39, URZ, UP0, !UPT ;  /* 0x000000273f057290 */ /* 0x000fe200087fe43f */
[C---:B0-----:R-:W-:Y:S02]  /*ada0*/  LEA R2, R18.reuse, UR36, 0x3 ;  /* 0x0000002412027c11 */ /* 0x041fe4000f8e18ff */
[----:B------:R-:W-:Y:S02]  /*adb0*/  LEA R3, R18, UR36, 0xf ;  /* 0x0000002412037c11 */ /* 0x000fe4000f8e78ff */
[----:B------:R-:W-:Y:S01]  /*adc0*/  PLOP3.LUT P0, PT, PT, PT, PT, 0x80, 0x0 ;  /* 0x000000000000781c */ /* 0x000fe20003f0f070 */
[----:B------:R-:W-:Y:S01]  /*add0*/  VIADD R2, R2, 0x34850 ;  /* 0x0003485002027836 */ /* 0x000fe20000000000 */
[----:B------:R-:W-:Y:S01]  /*ade0*/  IADD3 R7, R3, 0x400, RZ ;  /* 0x0000040003077810 */ /* 0x000fe20007ffe0ff */
[----:B--2---:R-:W-:-:S10]  /*adf0*/  IMAD.SHL.U32 R5, R5, 0x80, RZ ;  /* 0x0000008005057824 */ /* 0x004fd400078e00ff */
.L_x_70:
        /* <DEDUP_REMOVED lines=10> */
[----:B------:R-:W-:Y:S01]  /*aea0*/  R2UR UR10, R14 ;  /* 0x000000000e0a72ca */ /* 0x000fe200000e0000 */
[----:B------:R-:W-:Y:S01]  /*aeb0*/  VIADD R3, R3, 0x4400 ;  /* 0x0000440003037836 */ /* 0x000fe20000000000 */
[----:B------:R-:W-:Y:S02]  /*aec0*/  R2UR UR6, R12 ;  /* 0x000000000c0672ca */ /* 0x000fe400000e0000 */
[----:B------:R-:W-:Y:S02]  /*aed0*/  R2UR UR7, R13 ;  /* 0x000000000d0772ca */ /* 0x000fe400000e0000 */
[----:B------:R-:W-:-:S13]  /*aee0*/  PLOP3.LUT P0, PT, PT, PT, PT, 0x80, 0x0 ;  /* 0x000000000000781c */ /* 0x000fda0003f0f070 */
.L_x_71:
        /* <DEDUP_REMOVED lines=10> */
[----:B------:R0:W-:Y:S01]  /*af90*/  STL [R1+0x4], R0 ;  /* 0x0000040001007387 */ /* 0x0001e20000100800 */
[----:B------:R-:W-:-:S07]  /*afa0*/  IMAD.MOV.U32 R17, RZ, RZ, R6 ;  /* 0x000000ffff117224 */ /* 0x000fce00078e0006 */
.L_x_57:
[----:B------:R-:W-:Y:S05]  /*afb0*/  BSYNC B0 ;  /* 0x0000000000007941 */ /* 0x000fea0003800000 */
.L_x_56:
[----:B0-----:R-:W2:Y:S01]  /*afc0*/  LDL.LU R0, [R1+0x24] ;  /* 0x0000240001007983 */ /* 0x001ea20000300800 */
[----:B------:R-:W-:-:S03]  /*afd0*/  IMAD.MOV.U32 R18, RZ, RZ, R4 ;  /* 0x000000ffff127224 */ /* 0x000fc600078e0004 */
[----:B------:R0:W-:Y:S02]  /*afe0*/  STL [R1], R8 ;  /* 0x0000000801007387 */ /* 0x0001e40000100800 */
[----:B0-2---:R-:W-:-:S07]  /*aff0*/  VIADD R0, R0, 0xfffffffd ;  /* 0xfffffffd00007836 */ /* 0x005fce0000000000 */
.L_x_55:
[----:B------:R-:W2:Y:S01]  /*b000*/  LDL.LU R2, [R1+0x1c] ;  /* 0x00001c0001027983 */ /* 0x000ea20000300800 */
[----:B------:R-:W-:Y:S01]  /*b010*/  IMAD.MOV R9, RZ, RZ, -R9 ;  /* 0x000000ffff097224 */ /* 0x000fe200078e0a09 */
[----:B------:R-:W-:Y:S04]  /*b020*/  BSSY B0, `(.L_x_54) ;  /* 0x000014b000007945 */ /* 0x000fe80003800000 */
[----:B--2---:R-:W-:-:S13]  /*b030*/  ISETP.NE.AND P0, PT, R2, R9, PT ;  /* 0x000000090200720c */ /* 0x004fda0003f05270 */
[----:B------:R-:W-:Y:S05]  /*b040*/  @!P0 BRA `(.L_x_72) ;  /* 0x0000001400208947 */ /* 0x000fea0003800000 */
[----:B------:R-:W-:-:S07]  /*b050*/  MOV R4, R17 ;  /* 0x0000001100047202 */ /* 0x000fce0000000f00 */
.L_x_105:
[----:B--2---:R-:W2:Y:S04]  /*b060*/  LDL R3, [R1+0xc] ;  /* 0x00000c0001037983 */ /* 0x004ea80000100800 */
        /* <DEDUP_REMOVED lines=8> */
[----:B01----:R-:W-:Y:S05]  /*b0f0*/  @!P1 BRA `(.L_x_74) ;  /* 0x00000008005c9947 */ /* 0x003fea0003800000 */
[----:B------:R-:W2:Y:S01]  /*b100*/  LDL R2, [R1+0x10] ;  /* 0x0000100001027983 */ /* 0x000ea20000100800 */
[----:B------:R-:W-:Y:S01]  /*b110*/  IMAD.MOV.U32 R8, RZ, RZ, R0 ;  /* 0x000000ffff087224 */ /* 0x000fe200078e0000 */
[----:B--2---:R-:W-:-:S13]  /*b120*/  ISETP.NE.AND P1, PT, R2, RZ, PT ;  /* 0x000000ff0200720c */ /* 0x004fda0003f25270 */
[----:B------:R-:W-:Y:S05]  /*b130*/  @!P1 BRA `(.L_x_75) ;  /* 0x00000000004c9947 */ /* 0x000fea0003800000 */
[----:B---3--:R-:W2:Y:S01]  /*b140*/  LDL R5, [R1+0x8] ;  /* 0x0000080001057983 */ /* 0x008ea20000100800 */
[----:B------:R-:W0:Y:S01]  /*b150*/  LDC R8, c[0x0][0x43c] ;  /* 0x00010f00ff087b82 */ /* 0x000e220000000800 */
[----:B------:R-:W-:Y:S01]  /*b160*/  ULDC.64 UR4, c[0x0][0x428] ;  /* 0x00010a0000047ab9 */ /* 0x000fe20000000a00 */
[----:B0-----:R-:W-:-:S13]  /*b170*/  ISETP.NE.AND P0, PT, R8, 0x1, PT ;  /* 0x000000010800780c */ /* 0x001fda0003f05270 */
[----:B------:R-:W0:Y:S02]  /*b180*/  @P0 LDC.64 R2, c[0x0][0x440] ;  /* 0x00011000ff020b82 */ /* 0x000e240000000a00 */
[----:B0-----:R-:W-:-:S04]  /*b190*/  @P0 IMAD.HI.U32 R4, R0, R2, RZ ;  /* 0x0000000200040227 */ /* 0x001fc800078e00ff */
        /* <DEDUP_REMOVED lines=8> */
[----:B------:R-:W-:-:S03]  /*b220*/  ULDC.64 UR4, c[0x0][0x418] ;  /* 0x0001060000047ab9 */ /* 0x000fc60000000a00 */
[----:B------:R-:W-:Y:S01]  /*b230*/  IMAD.IADD R3, R4, 0x1, R3 ;  /* 0x0000000104037824 */ /* 0x000fe200078e0203 */
[----:B------:R-:W-:-:S04]  /*b240*/  LEA R4, P0, R2, UR4, 0x2 ;  /* 0x0000000402047c11 */ /* 0x000fc8000f8010ff */
[----:B------:R-:W-:-:S05]  /*b250*/  LEA.HI.X R5, R2, UR5, R3, 0x2, P0 ;  /* 0x0000000502057c11 */ /* 0x000fca00080f1403 */
[----:B------:R0:W5:Y:S04]  /*b260*/  LDG.E R4, desc[UR60][R4.64] ;  /* 0x0000003c04047981 */ /* 0x000168000c1e1900 */
.L_x_75:
[----:B------:R-:W-:Y:S01]  /*b270*/  LEA R3, R6, UR36, 0x3 ;  /* 0x0000002406037c11 */ /* 0x000fe2000f8e18ff */
[----:B------:R-:W-:Y:S01]  /*b280*/  BSSY B2, `(.L_x_76) ;  /* 0x0000004000027945 */ /* 0x000fe20003800000 */
[----:B------:R-:W-:-:S04]  /*b290*/  SHF.L.U32 R2, R7, 0x1f, RZ ;  /* 0x0000001f07027819 */ /* 0x000fc800000006ff */
[----:B------:R-:W1:Y:S02]  /*b2a0*/  SYNCS.PHASECHK.TRANS64.TRYWAIT P0, [R3+URZ+0x34840], R2 ;  /* 0x03484002030075a7 */ /* 0x000e64000800017f */
[----:B-1----:R-:W-:Y:S05]  /*b2b0*/  @!P0 BRA `(.L_x_77) ;  /* 0x0000002800a48947 */ /* 0x002fea0003800000 */
.L_x_155:
[----:B------:R-:W-:Y:S05]  /*b2c0*/  BSYNC B2 ;  /* 0x0000000000027941 */ /* 0x000fea0003800000 */
.L_x_76:
[----:B0--3--:R-:W0:Y:S01]  /*b2d0*/  S2R R5, SR_TID.X ;  /* 0x0000000000057919 */ /* 0x009e220000002100 */
[----:B------:R-:W-:Y:S01]  /*b2e0*/  BSSY B2, `(.L_x_78) ;  /* 0x000000b000027945 */ /* 0x000fe20003800000 */
[----:B0-----:R-:W-:-:S04]  /*b2f0*/  LOP3.LUT R5, R5, 0x7f, RZ, 0xc0, !PT ;  /* 0x0000007f05057812 */ /* 0x001fc800078ec0ff */
[----:B------:R-:W-:-:S13]  /*b300*/  ISETP.NE.AND P1, PT, R5, RZ, PT ;  /* 0x000000ff0500720c */ /* 0x000fda0003f25270 */
[----:B------:R-:W-:Y:S05]  /*b310*/  @P1 BRA `(.L_x_79) ;  /* 0x00000000001c1947 */ /* 0x000fea0003800000 */
[----:B------:R-:W0:Y:S01]  /*b320*/  S2R R5, SR_TID.X ;  /* 0x0000000000057919 */ /* 0x000e220000002100 */
[----:B-1----:R-:W-:-:S04]  /*b330*/  MOV R2, 0xc000 ;  /* 0x0000c00000027802 */ /* 0x002fc80000000f00 */
[----:B------:R2:W-:Y:S01]  /*b340*/  SYNCS.ARRIVE.TRANS64 RZ, [R3+URZ+0x34830], R2 ;  /* 0x0348300203ff79a7 */ /* 0x0005e2000800003f */
[----:B0-----:R-:W-:-:S04]  /*b350*/  LOP3.LUT R5, R5, 0x1f, RZ, 0xc0, !PT ;  /* 0x0000001f05057812 */ /* 0x001fc800078ec0ff */
[----:B------:R-:W-:-:S13]  /*b360*/  ISETP.NE.AND P0, PT, R5, RZ, PT ;  /* 0x000000ff0500720c */ /* 0x000fda0003f05270 */
[----:B--2---:R-:W-:Y:S05]  /*b370*/  @!P0 BRA `(.L_x_79) ;  /* 0x0000000000048947 */ /* 0x004fea0003800000 */
[----:B------:R-:W-:Y:S01]  /*b380*/  BPT.TRAP 0x1 ;  /* 0x000000040000795c */ /* 0x000fe20000300000 */
.L_x_79:
[----:B------:R-:W-:Y:S05]  /*b390*/  BSYNC B2 ;  /* 0x0000000000027941 */ /* 0x000fea0003800000 */
.L_x_78:
[----:B------:R-:W-:Y:S01]  /*b3a0*/  IMAD.MOV.U32 R11, RZ, RZ, RZ ;  /* 0x000000ffff0b7224 */ /* 0x000fe200078e00ff */
[----:B------:R-:W-:Y:S01]  /*b3b0*/  UIADD3 UR4, UP0, UR38, 0x370, URZ ;  /* 0x0000037026047890 */ /* 0x000fe2000ff1e03f */
[----:B------:R-:W-:Y:S01]  /*b3c0*/  IMAD R5, R6, 0xc000, R15 ;  /* 0x0000c00006057824 */ /* 0x000fe200078e020f */
[----:B------:R-:W-:Y:S01]  /*b3d0*/  PLOP3.LUT P0, PT, PT, PT, PT, 0x80, 0x0 ;  /* 0x000000000000781c */ /* 0x000fe20003f0f070 */
[----:B-1----:R-:W-:Y:S01]  /*b3e0*/  VIADD R3, R3, 0x34830 ;  /* 0x0003483003037836 */ /* 0x002fe20000000000 */
[----:B------:R-:W-:Y:S01]  /*b3f0*/  R2UR UR10, R11 ;  /* 0x000000000b0a72ca */ /* 0x000fe200000e0000 */
[----:B------:R-:W-:Y:S01]  /*b400*/  IMAD.SHL.U32 R2, R8, 0x80, RZ ;  /* 0x0000008008027824 */ /* 0x000fe200078e00ff */
[----:B------:R-:W-:Y:S01]  /*b410*/  UIADD3.X UR5, URZ, UR39, URZ, UP0, !UPT ;  /* 0x000000273f057290 */ /* 0x000fe200087fe43f */
[----:B------:R-:W-:Y:S01]  /*b420*/  VIADD R9, R5, 0x1c400 ;  /* 0x0001c40005097836 */ /* 0x000fe20000000000 */
[----:B------:R-:W-:Y:S01]  /*b430*/  UMOV UR6, 0x0 ;  /* 0x0000000000067882 */ /* 0x000fe20000000000 */
[----:B------:R-:W-:-:S10]  /*b440*/  UMOV UR7, 0x14f00000 ;  /* 0x14f0000000077882 */ /* 0x000fd40000000000 */
.L_x_80:
        /* <DEDUP_REMOVED lines=12> */
[----:B------:R-:W-:Y:S01]  /*b510*/  UMOV UR6, 0x0 ;  /* 0x0000000000067882 */ /* 0x000fe20000000000 */
[----:B------:R-:W-:Y:S01]  /*b520*/  IADD3 R9, R5, 0x20400, RZ ;  /* 0x0002040005097810 */ /* 0x000fe20007ffe0ff */
[----:B------:R-:W-:Y:S01]  /*b530*/  UMOV UR7, 0x14f00000 ;  /* 0x14f0000000077882 */ /* 0x000fe20000000000 */
[----:B------:R-:W-:-:S15]  /*b540*/  R2UR UR10, R14 ;  /* 0x000000000e0a72ca */ /* 0x000fde00000e0000 */
.L_x_81:
        /* <DEDUP_REMOVED lines=15> */
.L_x_82:
        /* <DEDUP_REMOVED lines=11> */
[----:B------:R-:W-:Y:S01]  /*b6f0*/  IMAD R2, R18, 0x8, R10 ;  /* 0x0000000812027824 */ /* 0x000fe200078e020a */
[----:B------:R-:W-:Y:S01]  /*b700*/  BSSY B2, `(.L_x_83) ;  /* 0x0000004000027945 */ /* 0x000fe20003800000 */
[----:B--2---:R-:W-:-:S04]  /*b710*/  SHF.L.U32 R3, R9, 0x1f, RZ ;  /* 0x0000001f09037819 */ /* 0x004fc800000006ff */
[----:B------:R-:W0:Y:S02]  /*b720*/  SYNCS.PHASECHK.TRANS64.TRYWAIT P0, [R2+URZ+0x60], R3 ;  /* 0x00006003020075a7 */ /* 0x000e24000800017f */
[----:B0-----:R-:W-:Y:S05]  /*b730*/  @!P0 BRA `(.L_x_84) ;  /* 0x0000002400988947 */ /* 0x001fea0003800000 */
.L_x_156:
[----:B------:R-:W-:Y:S05]  /*b740*/  BSYNC B2 ;  /* 0x0000000000027941 */ /* 0x000fea0003800000 */
.L_x_83:
[----:B------:R-:W-:Y:S01]  /*b750*/  BSSY B2, `(.L_x_85) ;  /* 0x000000b000027945 */ /* 0x000fe20003800000 */
[----:B------:R-:W-:Y:S02]  /*b760*/  IMAD.MOV.U32 R12, RZ, RZ, 0x0 ;  /* 0x00000000ff0c7424 */ /* 0x000fe400078e00ff */
[----:B------:R-:W-:Y:S01]  /*b770*/  IMAD.MOV.U32 R13, RZ, RZ, 0x14f00000 ;  /* 0x14f00000ff0d7424 */ /* 0x000fe200078e00ff */
[----:B------:R-:W-:Y:S06]  /*b780*/  @P1 BRA `(.L_x_86) ;  /* 0x00000000001c1947 */ /* 0x000fec0003800000 */
[----:B------:R-:W1:Y:S01]  /*b790*/  S2R R5, SR_TID.X ;  /* 0x0000000000057919 */ /* 0x000e620000002100 */
[----:B0-----:R-:W-:-:S04]  /*b7a0*/  IMAD.MOV.U32 R3, RZ, RZ, 0x8000 ;  /* 0x00008000ff037424 */ /* 0x001fc800078e00ff */
[----:B------:R2:W-:Y:S01]  /*b7b0*/  SYNCS.ARRIVE.TRANS64 RZ, [R2+URZ+0x50], R3 ;  /* 0x0000500302ff79a7 */ /* 0x0005e2000800003f */
[----:B-1----:R-:W-:-:S04]  /*b7c0*/  LOP3.LUT R5, R5, 0x1f, RZ, 0xc0, !PT ;  /* 0x0000001f05057812 */ /* 0x002fc800078ec0ff */
[----:B------:R-:W-:-:S13]  /*b7d0*/  ISETP.NE.AND P0, PT, R5, RZ, PT ;  /* 0x000000ff0500720c */ /* 0x000fda0003f05270 */
[----:B--2---:R-:W-:Y:S05]  /*b7e0*/  @!P0 BRA `(.L_x_86) ;  /* 0x0000000000048947 */ /* 0x004fea0003800000 */
[----:B------:R-:W-:Y:S01]  /*b7f0*/  BPT.TRAP 0x1 ;  /* 0x000000040000795c */ /* 0x000fe20000300000 */
.L_x_86:
[----:B------:R-:W-:Y:S05]  /*b800*/  BSYNC B2 ;  /* 0x0000000000027941 */ /* 0x000fea0003800000 */
.L_x_85:
[----:B0-----:R-:W2:Y:S01]  /*b810*/  LDL.LU R3, [R1+0x4] ;  /* 0x0000040001037983 */ /* 0x001ea20000300800 */
[----:B------:R-:W-:Y:S01]  /*b820*/  R2UR UR10, R11 ;  /* 0x000000000b0a72ca */ /* 0x000fe200000e0000 */
[----:B------:R-:W-:Y:S01]  /*b830*/  UIADD3 UR4, UP0, UR38, 0x470, URZ ;  /* 0x0000047026047890 */ /* 0x000fe2000ff1e03f */
[----:B------:R-:W-:Y:S01]  /*b840*/  R2UR UR6, R12 ;  /* 0x000000000c0672ca */ /* 0x000fe200000e0000 */
[----:B------:R-:W-:Y:S01]  /*b850*/  VIADD R2, R2, 0x50 ;  /* 0x0000005002027836 */ /* 0x000fe20000000000 */
[----:B------:R-:W-:Y:S01]  /*b860*/  R2UR UR7, R13 ;  /* 0x000000000d0772ca */ /* 0x000fe200000e0000 */
[----:B------:R-:W-:Y:S01]  /*b870*/  UIADD3.X UR5, URZ, UR39, URZ, UP0, !UPT ;  /* 0x000000273f057290 */ /* 0x000fe200087fe43f */
[----:B------:R-:W-:Y:S02]  /*b880*/  LEA R18, R18, UR36, 0xf ;  /* 0x0000002412127c11 */ /* 0x000fe4000f8e78ff */
[----:B------:R-:W-:-:S03]  /*b890*/  PLOP3.LUT P0, PT, PT, PT, PT, 0x80, 0x0 ;  /* 0x000000000000781c */ /* 0x000fc60003f0f070 */
[----:B------:R-:W-:Y:S01]  /*b8a0*/  VIADD R5, R18, 0x400 ;  /* 0x0000040012057836 */ /* 0x000fe20000000000 */
[----:B--2---:R-:W-:-:S09]  /*b8b0*/  SHF.L.U32 R3, R3, 0x7, RZ ;  /* 0x0000000703037819 */ /* 0x004fd200000006ff */
.L_x_87:
        /* <DEDUP_REMOVED lines=15> */
.L_x_88:
        /* <DEDUP_REMOVED lines=12> */
.L_x_74:
[----:B------:R-:W-:Y:S05]  /*ba70*/  BSYNC B1 ;  /* 0x0000000000017941 */ /* 0x000fea0003800000 */
.L_x_73:
[----:B------:R-:W2:Y:S01]  /*ba80*/  LDL R2, [R1+0xc] ;  /* 0x00000c0001027983 */ /* 0x000ea20000100800 */
[----:B------:R-:W-:Y:S01]  /*ba90*/  VIADD R18, R6, 0x1 ;  /* 0x0000000106127836 */ /* 0x000fe20000000000 */
[----:B------:R-:W-:Y:S04]  /*baa0*/  BSSY B1, `(.L_x_89) ;  /* 0x000009f000017945 */ /* 0x000fe80003800000 */
[----:B------:R-:W-:-:S04]  /*bab0*/  ISETP.NE.AND P0, PT, R18, 0x2, PT ;  /* 0x000000021200780c */ /* 0x000fc80003f05270 */
[----:B------:R-:W-:Y:S02]  /*bac0*/  SEL R18, R18, RZ, P0 ;  /* 0x000000ff12127207 */ /* 0x000fe40000000000 */
[----:B--2---:R-:W-:Y:S02]  /*bad0*/  ISETP.NE.AND P1, PT, R2, RZ, PT ;  /* 0x000000ff0200720c */ /* 0x004fe40003f25270 */
[----:B------:R-:W-:-:S04]  /*bae0*/  SEL R2, RZ, 0x1, P0 ;  /* 0x00000001ff027807 */ /* 0x000fc80000000000 */
[----:B------:R-:W-:-:S05]  /*baf0*/  LOP3.LUT R9, R7, R2, RZ, 0x3c, !PT ;  /* 0x0000000207097212 */ /* 0x000fca00078e3cff */
[----:B------:R1:W-:Y:S02]  /*bb00*/  STL [R1], R9 ;  /* 0x0000000901007387 */ /* 0x0003e40000100800 */
[----:B------:R-:W-:Y:S05]  /*bb10*/  @!P1 BRA `(.L_x_90) ;  /* 0x00000008005c9947 */ /* 0x000fea0003800000 */
[----:B------:R-:W2:Y:S01]  /*bb20*/  LDL R3, [R1+0x10] ;  /* 0x0000100001037983 */ /* 0x000ea20000100800 */
[----:B0-----:R-:W-:Y:S02]  /*bb30*/  IADD3 R8, R0, -0x1, RZ ;  /* 0xffffffff00087810 */ /* 0x001fe40007ffe0ff */
[----:B--2---:R-:W-:-:S13]  /*bb40*/  ISETP.NE.AND P1, PT, R3, RZ, PT ;  /* 0x000000ff0300720c */ /* 0x004fda0003f25270 */
[----:B------:R-:W-:Y:S05]  /*bb50*/  @!P1 BRA `(.L_x_91) ;  /* 0x00000000004c9947 */ /* 0x000fea0003800000 */
[----:B------:R-:W2:Y:S01]  /*bb60*/  LDL R11, [R1+0x8] ;  /* 0x00000800010b7983 */ /* 0x000ea20000100800 */
[----:B---3--:R-:W0:Y:S01]  /*bb70*/  LDC R5, c[0x0][0x43c] ;  /* 0x00010f00ff057b82 */ /* 0x008e220000000800 */
        /* <DEDUP_REMOVED lines=17> */
.L_x_91:
[----:B------:R-:W-:Y:S01]  /*bc90*/  LEA R2, R18, UR36, 0x3 ;  /* 0x0000002412027c11 */ /* 0x000fe2000f8e18ff */
[----:B------:R-:W-:Y:S01]  /*bca0*/  BSSY B2, `(.L_x_92) ;  /* 0x0000004000027945 */ /* 0x000fe20003800000 */
[----:B------:R-:W-:-:S04]  /*bcb0*/  SHF.L.U32 R3, R9, 0x1f, RZ ;  /* 0x0000001f09037819 */ /* 0x000fc800000006ff */
[----:B------:R-:W2:Y:S02]  /*bcc0*/  SYNCS.PHASECHK.TRANS64.TRYWAIT P0, [R2+URZ+0x34840], R3 ;  /* 0x03484003020075a7 */ /* 0x000ea4000800017f */
[----:B--2---:R-:W-:Y:S05]  /*bcd0*/  @!P0 BRA `(.L_x_93) ;  /* 0x0000002000448947 */ /* 0x004fea0003800000 */
.L_x_157:
[----:B------:R-:W-:Y:S05]  /*bce0*/  BSYNC B2 ;  /* 0x0000000000027941 */ /* 0x000fea0003800000 */
.L_x_92:
[----:B0--3--:R-:W0:Y:S01]  /*bcf0*/  S2R R5, SR_TID.X ;  /* 0x0000000000057919 */ /* 0x009e220000002100 */
[----:B------:R-:W-:Y:S01]  /*bd00*/  BSSY B2, `(.L_x_94) ;  /* 0x000000b000027945 */ /* 0x000fe20003800000 */
[----:B0-----:R-:W-:-:S04]  /*bd10*/  LOP3.LUT R5, R5, 0x7f, RZ, 0xc0, !PT ;  /* 0x0000007f05057812 */ /* 0x001fc800078ec0ff */
[----:B------:R-:W-:-:S13]  /*bd20*/  ISETP.NE.AND P1, PT, R5, RZ, PT ;  /* 0x000000ff0500720c */ /* 0x000fda0003f25270 */
[----:B------:R-:W-:Y:S05]  /*bd30*/  @P1 BRA `(.L_x_95) ;  /* 0x00000000001c1947 */ /* 0x000fea0003800000 */
[----:B------:R-:W0:Y:S01]  /*bd40*/  S2R R5, SR_TID.X ;  /* 0x0000000000057919 */ /* 0x000e220000002100 */
[----:B--2---:R-:W-:-:S04]  /*bd50*/  IMAD.MOV.U32 R3, RZ, RZ, 0xc000 ;  /* 0x0000c000ff037424 */ /* 0x004fc800078e00ff */
[----:B------:R3:W-:Y:S01]  /*bd60*/  SYNCS.ARRIVE.TRANS64 RZ, [R2+URZ+0x34830], R3 ;  /* 0x0348300302ff79a7 */ /* 0x0007e2000800003f */
[----:B0-----:R-:W-:-:S04]  /*bd70*/  LOP3.LUT R5, R5, 0x1f, RZ, 0xc0, !PT ;  /* 0x0000001f05057812 */ /* 0x001fc800078ec0ff */
[----:B------:R-:W-:-:S13]  /*bd80*/  ISETP.NE.AND P0, PT, R5, RZ, PT ;  /* 0x000000ff0500720c */ /* 0x000fda0003f05270 */
[----:B---3--:R-:W-:Y:S05]  /*bd90*/  @!P0 BRA `(.L_x_95) ;  /* 0x0000000000048947 */ /* 0x008fea0003800000 */
[----:B------:R-:W-:Y:S01]  /*bda0*/  BPT.TRAP 0x1 ;  /* 0x000000040000795c */ /* 0x000fe20000300000 */
.L_x_95:
[----:B------:R-:W-:Y:S05]  /*bdb0*/  BSYNC B2 ;  /* 0x0000000000027941 */ /* 0x000fea0003800000 */
.L_x_94:
[----:B------:R-:W-:Y:S01]  /*bdc0*/  IMAD.MOV.U32 R11, RZ, RZ, RZ ;  /* 0x000000ffff0b7224 */ /* 0x000fe200078e00ff */
[C---:B--2---:R-:W-:Y:S01]  /*bdd0*/  LEA R3, R18.reuse, R10, 0x3 ;  /* 0x0000000a12037211 */ /* 0x044fe200078e18ff */
[----:B------:R-:W-:Y:S01]  /*bde0*/  IMAD R5, R18, 0xc000, R15 ;  /* 0x0000c00012057824 */ /* 0x000fe200078e020f */
[----:B------:R-:W-:Y:S01]  /*bdf0*/  UIADD3 UR4, UP0, UR38, 0x370, URZ ;  /* 0x0000037026047890 */ /* 0x000fe2000ff1e03f */
[----:B------:R-:W-:Y:S01]  /*be00*/  PLOP3.LUT P0, PT, PT, PT, PT, 0x80, 0x0 ;  /* 0x000000000000781c */ /* 0x000fe20003f0f070 */
[----:B------:R-:W-:Y:S01]  /*be10*/  IMAD.SHL.U32 R2, R8, 0x80, RZ ;  /* 0x0000008008027824 */ /* 0x000fe200078e00ff */
[----:B------:R-:W-:Y:S01]  /*be20*/  R2UR UR10, R11 ;  /* 0x000000000b0a72ca */ /* 0x000fe200000e0000 */
[----:B------:R-:W-:Y:S01]  /*be30*/  VIADD R3, R3, 0x30 ;  /* 0x0000003003037836 */ /* 0x000fe20000000000 */
[----:B------:R-:W-:Y:S01]  /*be40*/  UIADD3.X UR5, URZ, UR39, URZ, UP0, !UPT ;  /* 0x000000273f057290 */ /* 0x000fe200087fe43f */
[----:B-1----:R-:W-:Y:S01]  /*be50*/  VIADD R9, R5, 0x1c400 ;  /* 0x0001c40005097836 */ /* 0x002fe20000000000 */
[----:B------:R-:W-:Y:S01]  /*be60*/  UMOV UR6, 0x0 ;  /* 0x0000000000067882 */ /* 0x000fe20000000000 */
[----:B------:R-:W-:-:S10]  /*be70*/  UMOV UR7, 0x14f00000 ;  /* 0x14f0000000077882 */ /* 0x000fd40000000000 */
.L_x_96:
        /* <DEDUP_REMOVED lines=16> */
.L_x_97:
        /* <DEDUP_REMOVED lines=11> */
[----:B------:R-:W-:Y:S01]  /*c030*/  UMOV UR6, 0x0 ;  /* 0x0000000000067882 */ /* 0x000fe20000000000 */
[----:B------:R-:W-:Y:S01]  /*c040*/  IADD3 R5, R5, 0x24400, RZ ;  /* 0x0002440005057810 */ /* 0x000fe20007ffe0ff */
[----:B------:R-:W-:Y:S01]  /*c050*/  UMOV UR7, 0x14f00000 ;  /* 0x14f0000000077882 */ /* 0x000fe20000000000 */
[----:B------:R-:W-:-:S09]  /*c060*/  UMOV UR10, 0x80 ;  /* 0x00000080000a7882 */ /* 0x000fd20000000000 */
.L_x_98:
        /* <DEDUP_REMOVED lines=10> */
[----:B------:R-:W-:Y:S01]  /*c110*/  SHF.L.U32 R7, R7, 0x1f, RZ ;  /* 0x0000001f07077819 */ /* 0x000fe200000006ff */
[----:B------:R-:W-:Y:S01]  /*c120*/  IMAD R2, R6, 0x8, R10 ;  /* 0x0000000806027824 */ /* 0x000fe200078e020a */
[----:B------:R-:W-:Y:S03]  /*c130*/  BSSY B2, `(.L_x_99) ;  /* 0x0000003000027945 */ /* 0x000fe60003800000 */
[----:B------:R-:W0:Y:S02]  /*c140*/  SYNCS.PHASECHK.TRANS64.TRYWAIT P0, [R2+URZ+0x60], R7 ;  /* 0x00006007020075a7 */ /* 0x000e24000800017f */
[----:B0-----:R-:W-:Y:S05]  /*c150*/  @!P0 BRA `(.L_x_100) ;  /* 0x0000001c00388947 */ /* 0x001fea0003800000 */
.L_x_158:
[----:B------:R-:W-:Y:S05]  /*c160*/  BSYNC B2 ;  /* 0x0000000000027941 */ /* 0x000fea0003800000 */
.L_x_99:
[----:B------:R-:W-:Y:S01]  /*c170*/  BSSY B2, `(.L_x_101) ;  /* 0x000000b000027945 */ /* 0x000fe20003800000 */
[----:B------:R-:W-:Y:S02]  /*c180*/  IMAD.MOV.U32 R12, RZ, RZ, 0x0 ;  /* 0x00000000ff0c7424 */ /* 0x000fe400078e00ff */
[----:B------:R-:W-:Y:S01]  /*c190*/  IMAD.MOV.U32 R13, RZ, RZ, 0x14f00000 ;  /* 0x14f00000ff0d7424 */ /* 0x000fe200078e00ff */
[----:B------:R-:W-:Y:S06]  /*c1a0*/  @P1 BRA `(.L_x_102) ;  /* 0x00000000001c1947 */ /* 0x000fec0003800000 */
[----:B------:R-:W1:Y:S01]  /*c1b0*/  S2R R5, SR_TID.X ;  /* 0x0000000000057919 */ /* 0x000e620000002100 */
[----:B------:R-:W-:-:S04]  /*c1c0*/  IMAD.MOV.U32 R3, RZ, RZ, 0x8000 ;  /* 0x00008000ff037424 */ /* 0x000fc800078e00ff */
[----:B------:R2:W-:Y:S01]  /*c1d0*/  SYNCS.ARRIVE.TRANS64 RZ, [R2+URZ+0x50], R3 ;  /* 0x0000500302ff79a7 */ /* 0x0005e2000800003f */
[----:B-1----:R-:W-:-:S04]  /*c1e0*/  LOP3.LUT R5, R5, 0x1f, RZ, 0xc0, !PT ;  /* 0x0000001f05057812 */ /* 0x002fc800078ec0ff */
[----:B------:R-:W-:-:S13]  /*c1f0*/  ISETP.NE.AND P0, PT, R5, RZ, PT ;  /* 0x000000ff0500720c */ /* 0x000fda0003f05270 */
[----:B--2---:R-:W-:Y:S05]  /*c200*/  @!P0 BRA `(.L_x_102) ;  /* 0x0000000000048947 */ /* 0x004fea0003800000 */
[----:B------:R-:W-:Y:S01]  /*c210*/  BPT.TRAP 0x1 ;  /* 0x000000040000795c */ /* 0x000fe20000300000 */
.L_x_102:
[----:B------:R-:W-:Y:S05]  /*c220*/  BSYNC B2 ;  /* 0x0000000000027941 */ /* 0x000fea0003800000 */
.L_x_101:
[----:B------:R-:W2:Y:S01]  /*c230*/  LDL.LU R3, [R1+0x4] ;  /* 0x0000040001037983 */ /* 0x000ea20000300800 */
[----:B------:R-:W-:Y:S01]  /*c240*/  R2UR UR10, R11 ;  /* 0x000000000b0a72ca */ /* 0x000fe200000e0000 */
[----:B------:R-:W-:Y:S01]  /*c250*/  UIADD3 UR4, UP0, UR38, 0x470, URZ ;  /* 0x0000047026047890 */ /* 0x000fe2000ff1e03f */
[----:B------:R-:W-:Y:S02]  /*c260*/  R2UR UR6, R12 ;  /* 0x000000000c0672ca */ /* 0x000fe400000e0000 */
[----:B------:R-:W-:Y:S01]  /*c270*/  R2UR UR7, R13 ;  /* 0x000000000d0772ca */ /* 0x000fe200000e0000 */
[----:B------:R-:W-:Y:S01]  /*c280*/  UIADD3.X UR5, URZ, UR39, URZ, UP0, !UPT ;  /* 0x000000273f057290 */ /* 0x000fe200087fe43f */
[----:B------:R-:W-:Y:S02]  /*c290*/  LEA R6, R6, UR36, 0xf ;  /* 0x0000002406067c11 */ /* 0x000fe4000f8e78ff */
[----:B------:R-:W-:Y:S02]  /*c2a0*/  PLOP3.LUT P0, PT, PT, PT, PT, 0x80, 0x0 ;  /* 0x000000000000781c */ /* 0x000fe40003f0f070 */
[----:B0-----:R-:W-:Y:S01]  /*c2b0*/  IADD3 R2, R2, 0x50, RZ ;  /* 0x0000005002027810 */ /* 0x001fe20007ffe0ff */
[----:B------:R-:W-:-:S02]  /*c2c0*/  VIADD R5, R6, 0x400 ;  /* 0x0000040006057836 */ /* 0x000fc40000000000 */
[----:B--2---:R-:W-:-:S08]  /*c2d0*/  IMAD.SHL.U32 R3, R3, 0x80, RZ ;  /* 0x0000008003037824 */ /* 0x004fd000078e00ff */
.L_x_103:
        /* <DEDUP_REMOVED lines=15> */
.L_x_104:
        /* <DEDUP_REMOVED lines=12> */
.L_x_90:
[----:B------:R-:W-:Y:S05]  /*c490*/  BSYNC B1 ;  /* 0x0000000000017941 */ /* 0x000fea0003800000 */
.L_x_89:
[C---:B------:R-:W-:Y:S01]  /*c4a0*/  ISETP.GT.AND P0, PT, R0.reuse, 0x1, PT ;  /* 0x000000010000780c */ /* 0x040fe20003f04270 */
[----:B------:R-:W-:-:S12]  /*c4b0*/  VIADD R0, R0, 0xfffffffe ;  /* 0xfffffffe00007836 */ /* 0x000fd80000000000 */
[----:B------:R-:W-:Y:S05]  /*c4c0*/  @P0 BRA `(.L_x_105) ;  /* 0xffffffe800e40947 */ /* 0x000fea000383ffff */
.L_x_72:
[----:B------:R-:W-:Y:S05]  /*c4d0*/  BSYNC B0 ;  /* 0x0000000000007941 */ /* 0x000fea0003800000 */
.L_x_54:
[----:B-1----:R-:W4:Y:S01]  /*c4e0*/  LDL.LU R0, [R1+0xc] ;  /* 0x00000c0001007983 */ /* 0x002f220000300800 */
[----:B------:R-:W-:Y:S01]  /*c4f0*/  BSSY B0, `(.L_x_106) ;  /* 0x000003b000007945 */ /* 0x000fe20003800000 */
[----:B----4-:R-:W-:-:S13]  /*c500*/  ISETP.NE.AND P0, PT, R0, RZ, PT ;  /* 0x000000ff0000720c */ /* 0x010fda0003f05270 */
[----:B------:R-:W-:Y:S05]  /*c510*/  @!P0 BRA `(.L_x_107) ;  /* 0x0000000000e08947 */ /* 0x000fea0003800000 */
[----:B------:R-:W4:Y:S01]  /*c520*/  LDL R0, [R1] ;  /* 0x0000000001007983 */ /* 0x000f220000100800 */
[----:B------:R-:W-:Y:S01]  /*c530*/  LEA R3, R18, UR36, 0x3 ;  /* 0x0000002412037c11 */ /* 0x000fe2000f8e18ff */
[----:B------:R-:W-:Y:S01]  /*c540*/  BSSY B1, `(.L_x_108) ;  /* 0x0000007000017945 */ /* 0x000fe20003800000 */
[----:B------:R-:W1:Y:S02]  /*c550*/  S2R R2, SR_TID.X ;  /* 0x0000000000027919 */ /* 0x000e640000002100 */
[----:B-1----:R-:W-:-:S04]  /*c560*/  LOP3.LUT R2, R2, 0x7f, RZ, 0xc0, !PT ;  /* 0x0000007f02027812 */ /* 0x002fc800078ec0ff */
[----:B------:R-:W-:Y:S02]  /*c570*/  ISETP.NE.AND P1, PT, R2, RZ, PT ;  /* 0x000000ff0200720c */ /* 0x000fe40003f25270 */
[----:B----4-:R-:W-:-:S04]  /*c580*/  SHF.L.U32 R0, R0, 0x1f, RZ ;  /* 0x0000001f00007819 */ /* 0x010fc800000006ff */
[----:B------:R-:W1:Y:S02]  /*c590*/  SYNCS.PHASECHK.TRANS64.TRYWAIT P0, [R3+URZ+0x34860], R0 ;  /* 0x03486000030075a7 */ /* 0x000e64000800017f */
[----:B-1----:R-:W-:Y:S05]  /*c5a0*/  @!P0 BRA `(.L_x_109) ;  /* 0x0000001800388947 */ /* 0x002fea0003800000 */
.L_x_159:
[----:B------:R-:W-:Y:S05]  /*c5b0*/  BSYNC B1 ;  /* 0x0000000000017941 */ /* 0x000fea0003800000 */
.L_x_108:
[----:B------:R-:W-:Y:S04]  /*c5c0*/  BSSY B1, `(.L_x_110) ;  /* 0x0000009000017945 */ /* 0x000fe80003800000 */
[----:B------:R-:W-:Y:S05]  /*c5d0*/  @P1 BRA `(.L_x_111) ;  /* 0x00000000001c1947 */ /* 0x000fea0003800000 */
[----:B------:R-:W4:Y:S01]  /*c5e0*/  S2R R2, SR_TID.X ;  /* 0x0000000000027919 */ /* 0x000f220000002100 */
[----:B-1----:R-:W-:-:S04]  /*c5f0*/  IMAD.MOV.U32 R0, RZ, RZ, 0x8000 ;  /* 0x00008000ff007424 */ /* 0x002fc800078e00ff */
[----:B------:R1:W-:Y:S01]  /*c600*/  SYNCS.ARRIVE.TRANS64 RZ, [R3+URZ+0x34850], R0 ;  /* 0x0348500003ff79a7 */ /* 0x0003e2000800003f */
[----:B----4-:R-:W-:-:S04]  /*c610*/  LOP3.LUT R2, R2, 0x1f, RZ, 0xc0, !PT ;  /* 0x0000001f02027812 */ /* 0x010fc800078ec0ff */
[----:B------:R-:W-:-:S13]  /*c620*/  ISETP.NE.AND P0, PT, R2, RZ, PT ;  /* 0x000000ff0200720c */ /* 0x000fda0003f05270 */
[----:B-1----:R-:W-:Y:S05]  /*c630*/  @!P0 BRA `(.L_x_111) ;  /* 0x0000000000048947 */ /* 0x002fea0003800000 */
[----:B------:R-:W-:Y:S01]  /*c640*/  BPT.TRAP 0x1 ;  /* 0x000000040000795c */ /* 0x000fe20000300000 */
.L_x_111:
[----:B------:R-:W-:Y:S05]  /*c650*/  BSYNC B1 ;  /* 0x0000000000017941 */ /* 0x000fea0003800000 */
.L_x_110:
[----:B------:R-:W4:Y:S01]  /*c660*/  LDL R4, [R1+0x4] ;  /* 0x0000040001047983 */ /* 0x000f220000100800 */
[----:B------:R-:W-:Y:S01]  /*c670*/  LEA R2, R18, UR36, 0xf ;  /* 0x0000002412027c11 */ /* 0x000fe2000f8e78ff */
[----:B------:R-:W-:Y:S01]  /*c680*/  UIADD3 UR4, UP0, UR38, 0x470, URZ ;  /* 0x0000047026047890 */ /* 0x000fe2000ff1e03f */
[----:B-1----:R-:W-:Y:S01]  /*c690*/  IADD3 R0, R3, 0x34850, RZ ;  /* 0x0003485003007810 */ /* 0x002fe20007ffe0ff */
[----:B------:R-:W-:Y:S01]  /*c6a0*/  UMOV UR6, 0x0 ;  /* 0x0000000000067882 */ /* 0x000fe20000000000 */
[----:B------:R-:W-:Y:S01]  /*c6b0*/  PLOP3.LUT P0, PT, PT, PT, PT, 0x80, 0x0 ;  /* 0x000000000000781c */ /* 0x000fe20003f0f070 */
[----:B------:R-:W-:Y:S01]  /*c6c0*/  UIADD3.X UR5, URZ, UR39, URZ, UP0, !UPT ;  /* 0x000000273f057290 */ /* 0x000fe200087fe43f */
[----:B------:R-:W-:Y:S01]  /*c6d0*/  UMOV UR7, 0x14f00000 ;  /* 0x14f0000000077882 */ /* 0x000fe20000000000 */
[----:B------:R-:W-:Y:S01]  /*c6e0*/  UMOV UR10, URZ ;  /* 0x0000003f000a7c82 */ /* 0x000fe20008000000 */
[----:B----4-:R-:W-:Y:S02]  /*c6f0*/  IMAD.SHL.U32 R3, R4, 0x80, RZ ;  /* 0x0000008004037824 */ /* 0x010fe400078e00ff */
[----:B------:R-:W-:-:S07]  /*c700*/  VIADD R4, R2, 0x400 ;  /* 0x0000040002047836 */ /* 0x000fce0000000000 */
.L_x_112:
        /* <DEDUP_REMOVED lines=9> */
[----:B-1----:R-:W-:Y:S05]  /*c7a0*/  @P0 BRA.U.ANY `(.L_x_112) ;  /* 0xfffffffd00d80947 */ /* 0x002fea000393ffff */
[----:B------:R-:W-:Y:S01]  /*c7b0*/  PLOP3.LUT P0, PT, PT, PT, PT, 0x80, 0x0 ;  /* 0x000000000000781c */ /* 0x000fe20003f0f070 */
[----:B------:R-:W-:Y:S01]  /*c7c0*/  VIADD R2, R2, 0x4400 ;  /* 0x0000440002027836 */ /* 0x000fe20000000000 */
[----:B------:R-:W-:Y:S01]  /*c7d0*/  UMOV UR6, 0x0 ;  /* 0x0000000000067882 */ /* 0x000fe20000000000 */
[----:B------:R-:W-:Y:S01]  /*c7e0*/  UMOV UR7, 0x14f00000 ;  /* 0x14f0000000077882 */ /* 0x000fe20000000000 */
[----:B------:R-:W-:-:S09]  /*c7f0*/  UMOV UR10, 0x40 ;  /* 0x00000040000a7882 */ /* 0x000fd20000000000 */
.L_x_113:
        /* <DEDUP_REMOVED lines=10> */
.L_x_107:
[----:B------:R-:W-:Y:S05]  /*c8a0*/  BSYNC B0 ;  /* 0x0000000000007941 */ /* 0x000fea0003800000 */
.L_x_106:
[----:B------:R-:W4:Y:S01]  /*c8b0*/  LDL.LU R6, [R1+0x28] ;  /* 0x0000280001067983 */ /* 0x000f220000300800 */
[----:B------:R-:W-:Y:S01]  /*c8c0*/  VIADD R18, R18, 0x1 ;  /* 0x0000000112127836 */ /* 0x000fe20000000000 */
[----:B------:R-:W-:Y:S02]  /*c8d0*/  ULDC UR4, c[0x0][0xc34] ;  /* 0x00030d0000047ab9 */ /* 0x000fe40000000800 */
[----:B---3--:R-:W3:Y:S04]  /*c8e0*/  LDL.LU R5, [R1] ;  /* 0x0000000001057983 */ /* 0x008ee80000300800 */
[----:B------:R-:W5:Y:S01]  /*c8f0*/  LDL.LU R4, [R1+0x30] ;  /* 0x0000300001047983 */ /* 0x000f620000300800 */
[----:B------:R-:W-:-:S04]  /*c900*/  ISETP.NE.AND P0, PT, R18, 0x2, PT ;  /* 0x000000021200780c */ /* 0x000fc80003f05270 */
[----:B------:R-:W-:Y:S02]  /*c910*/  SEL R0, RZ, 0x1, P0 ;  /* 0x00000001ff007807 */ /* 0x000fe40000000000 */
[----:B------:R-:W-:Y:S01]  /*c920*/  SEL R18, R18, RZ, P0 ;  /* 0x000000ff12127207 */ /* 0x000fe20000000000 */
[----:B----4-:R-:W-:Y:S01]  /*c930*/  VIADD R6, R6, UR37 ;  /* 0x0000002506067c36 */ /* 0x010fe20008000000 */
[----:B---3--:R-:W-:-:S04]  /*c940*/  LOP3.LUT R5, R5, R0, RZ, 0x3c, !PT ;  /* 0x0000000005057212 */ /* 0x008fc800078e3cff */
[----:B------:R1:W-:Y:S01]  /*c950*/  STL [R1+0x28], R6 ;  /* 0x0000280601007387 */ /* 0x0003e20000100800 */
[----:B------:R-:W-:Y:S02]  /*c960*/  ISETP.GE.AND P1, PT, R6, UR4, PT ;  /* 0x0000000406007c0c */ /* 0x000fe4000bf26270 */
[----:B-----5:R-:W-:-:S05]  /*c970*/  IADD3 R4, R4, 0x1, RZ ;  /* 0x0000000104047810 */ /* 0x020fca0007ffe0ff */
[----:B------:R1:W-:Y:S04]  /*c980*/  STL [R1+0x30], R4 ;  /* 0x0000300401007387 */ /* 0x0003e80000100800 */
[----:B------:R1:W-:Y:S02]  /*c990*/  STL [R1], R5 ;  /* 0x0000000501007387 */ /* 0x0003e40000100800 */
[----:B------:R-:W-:Y:S05]  /*c9a0*/  @!P1 BRA `(.L_x_114) ;  /* 0xffffffc000bc9947 */ /* 0x000fea000383ffff */
[----:B------:R-:W-:-:S07]  /*c9b0*/  LOP3.LUT R2, R4, 0x1, RZ, 0xc, !PT ;  /* 0x0000000104027812 */ /* 0x000fce00078e0cff */
.L_x_38:
[----:B0-----:R-:W0:Y:S01]  /*c9c0*/  S2R R3, SR_CgaCtaId ;  /* 0x0000000000037919 */ /* 0x001e220000008800 */
[----:B------:R-:W-:Y:S01]  /*c9d0*/  MOV R0, 0x400 ;  /* 0x0000040000007802 */ /* 0x000fe20000000f00 */
[----:B------:R-:W-:Y:S03]  /*c9e0*/  BSSY B0, `(.L_x_115) ;  /* 0x0000005000007945 */ /* 0x000fe60003800000 */
[----:B0-----:R-:W-:Y:S02]  /*c9f0*/  LEA R0, R3, R0, 0x18 ;  /* 0x0000000003007211 */ /* 0x001fe400078ec0ff */
[----:B------:R-:W-:-:S04]  /*ca00*/  SHF.L.U32 R3, R2, 0x1f, RZ ;  /* 0x0000001f02037819 */ /* 0x000fc800000006ff */
[----:B------:R-:W0:Y:S02]  /*ca10*/  SYNCS.PHASECHK.TRANS64.TRYWAIT P0, [R0+URZ+0x34820], R3 ;  /* 0x03482003000075a7 */ /* 0x000e24000800017f */
[----:B0-----:R-:W-:Y:S05]  /*ca20*/  @!P0 BRA `(.L_x_116) ;  /* 0x00000014002c8947 */ /* 0x001fea0003800000 */
.L_x_160:
[----:B------:R-:W-:Y:S05]  /*ca30*/  BSYNC B0 ;  /* 0x0000000000007941 */ /* 0x000fea0003800000 */
.L_x_115:
[----:B------:R-:W-:-:S03]  /*ca40*/  UMOV UR4, 0xffffffff ;  /* 0xffffffff00047882 */ /* 0x000fc60000000000 */
[----:B------:R-:W-:Y:S05]  /*ca50*/  BRA.DIV UR4, `(.L_x_117) ;  /* 0x0000001604347947 */ /* 0x000fea000b800000 */
[----:B------:R-:W3:Y:S02]  /*ca60*/  S2R R2, SR_TID.X ;  /* 0x0000000000027919 */ /* 0x000ee40000002100 */
[----:B---3--:R-:W-:-:S04]  /*ca70*/  SHF.R.U32.HI R2, RZ, 0x5, R2 ;  /* 0x00000005ff027819 */ /* 0x008fc80000011602 */
[----:B------:R-:W-:-:S05]  /*ca80*/  LOP3.LUT R2, R2, 0x3, RZ, 0xc0, !PT ;  /* 0x0000000302027812 */ /* 0x000fca00078ec0ff */
[----:B------:R3:W4:Y:S02]  /*ca90*/  SHFL.IDX PT, R14, R2, RZ, 0x1f ;  /* 0x00001fff020e7589 */ /* 0x00072400000e0000 */
.L_x_163:
[----:B----4-:R-:W-:Y:S01]  /*caa0*/  ISETP.NE.AND P0, PT, R14, RZ, PT ;  /* 0x000000ff0e00720c */ /* 0x010fe20003f05270 */
[----:B------:R-:W-:-:S12]  /*cab0*/  BSSY B0, `(.L_x_118) ;  /* 0x0000025000007945 */ /* 0x000fd80003800000 */
[----:B------:R-:W-:Y:S05]  /*cac0*/  @P0 BRA `(.L_x_119) ;  /* 0x00000000008c0947 */ /* 0x000fea0003800000 */
[----:B------:R-:W-:-:S03]  /*cad0*/  UMOV UR4, 0xffffffff ;  /* 0xffffffff00047882 */ /* 0x000fc60000000000 */
[----:B------:R-:W-:Y:S05]  /*cae0*/  BRA.DIV UR4, `(.L_x_120) ;  /* 0x0000001604447947 */ /* 0x000fea000b800000 */
[----:B------:R-:W-:-:S13]  /*caf0*/  ELECT P6, URZ, PT ;  /* 0x00000000003f782f */ /* 0x000fda00038c0000 */
.L_x_166:
[----:B------:R-:W-:Y:S05]  /*cb00*/  @!P6 BRA `(.L_x_119) ;  /* 0x00000000007ce947 */ /* 0x000fea0003800000 */
[----:B---3--:R-:W3:Y:S02]  /*cb10*/  LDL.LU R2, [R1+0x34] ;  /* 0x0000340001027983 */ /* 0x008ee40000300800 */
[----:B---3--:R-:W-:-:S04]  /*cb20*/  LOP3.LUT R2, R2, 0x2, RZ, 0xfc, !PT ;  /* 0x0000000202027812 */ /* 0x008fc800078efcff */
[----:B------:R-:W-:-:S13]  /*cb30*/  ISETP.NE.AND P2, PT, R2, 0x3, PT ;  /* 0x000000030200780c */ /* 0x000fda0003f45270 */
[----:B------:R-:W-:Y:S05]  /*cb40*/  @!P2 BRA `(.L_x_121) ;  /* 0x000000000004a947 */ /* 0x000fea0003800000 */
[----:B------:R-:W-:Y:S01]  /*cb50*/  BPT.TRAP 0x1 ;  /* 0x000000040000795c */ /* 0x000fe20000300000 */
.L_x_121:
[----:B------:R-:W3:Y:S01]  /*cb60*/  LDL.LU R7, [R1] ;  /* 0x0000000001077983 */ /* 0x000ee20000300800 */
[----:B0-----:R-:W-:Y:S02]  /*cb70*/  VIADD R3, R0, 0x34840 ;  /* 0x0003484000037836 */ /* 0x001fe40000000000 */
[C---:B------:R-:W-:Y:S02]  /*cb80*/  VIADD R2, R18.reuse, 0x1 ;  /* 0x0000000112027836 */ /* 0x040fe40000000000 */
[----:B-1----:R-:W-:-:S03]  /*cb90*/  IMAD R6, R18, 0x8, R3 ;  /* 0x0000000812067824 */ /* 0x002fc600078e0203 */
[----:B------:R-:W-:-:S04]  /*cba0*/  ISETP.NE.AND P1, PT, R2, 0x2, PT ;  /* 0x000000020200780c */ /* 0x000fc80003f25270 */
[----:B------:R-:W-:Y:S02]  /*cbb0*/  SEL R4, RZ, 0x1, P1 ;  /* 0x00000001ff047807 */ /* 0x000fe40000800000 */
[C---:B---3--:R-:W-:Y:S02]  /*cbc0*/  SHF.L.U32 R5, R7.reuse, 0x1f, RZ ;  /* 0x0000001f07057819 */ /* 0x048fe400000006ff */
[----:B------:R-:W-:Y:S02]  /*cbd0*/  LOP3.LUT R7, R7, R4, RZ, 0x3c, !PT ;  /* 0x0000000407077212 */ /* 0x000fe400078e3cff */
[----:B------:R-:W0:Y:S01]  /*cbe0*/  SYNCS.PHASECHK.TRANS64.TRYWAIT P0, [R6+URZ], R5 ;  /* 0x00000005060075a7 */ /* 0x000e22000800017f */
[----:B------:R-:W-:Y:S02]  /*cbf0*/  SEL R4, R2, RZ, P1 ;  /* 0x000000ff02047207 */ /* 0x000fe40000800000 */
[----:B------:R-:W-:-:S03]  /*cc00*/  SHF.L.U32 R2, R7, 0x1f, RZ ;  /* 0x0000001f07027819 */ /* 0x000fc600000006ff */
[----:B------:R-:W-:Y:S01]  /*cc10*/  IMAD R3, R4, 0x8, R3 ;  /* 0x0000000804037824 */ /* 0x000fe200078e0203 */
[----:B0-----:R-:W-:Y:S06]  /*cc20*/  @!P0 BRA `(.L_x_122) ;  /* 0x0000001400148947 */ /* 0x001fec0003800000 */
.L_x_167:
[----:B------:R-:W1:Y:S02]  /*cc30*/  SYNCS.PHASECHK.TRANS64.TRYWAIT P0, [R3+URZ], R2 ;  /* 0x00000002030075a7 */ /* 0x000e64000800017f */
[----:B-1----:R-:W-:Y:S05]  /*cc40*/  @!P0 BRA `(.L_x_123) ;  /* 0x0000001400208947 */ /* 0x002fea0003800000 */
.L_x_168:
[----:B------:R-:W-:Y:S05]  /*cc50*/  @!P2 BRA `(.L_x_124) ;  /* 0x000000000004a947 */ /* 0x000fea0003800000 */
[----:B------:R-:W-:Y:S01]  /*cc60*/  BPT.TRAP 0x1 ;  /* 0x000000040000795c */ /* 0x000fe20000300000 */
.L_x_124:
[----:B-1----:R-:W-:-:S05]  /*cc70*/  VIADD R3, R0, 0x34860 ;  /* 0x0003486000037836 */ /* 0x002fca0000000000 */
[----:B------:R-:W-:-:S04]  /*cc80*/  LEA R18, R18, R3, 0x3 ;  /* 0x0000000312127211 */ /* 0x000fc800078e18ff */
[----:B------:R-:W1:Y:S02]  /*cc90*/  SYNCS.PHASECHK.TRANS64.TRYWAIT P0, [R18+URZ], R5 ;  /* 0x00000005120075a7 */ /* 0x000e64000800017f */
[----:B-1----:R-:W-:Y:S05]  /*cca0*/  @!P0 BRA `(.L_x_125) ;  /* 0x00000014001c8947 */ /* 0x002fea0003800000 */
.L_x_169:
[----:B------:R-:W-:-:S07]  /*ccb0*/  IMAD R3, R4, 0x8, R3 ;  /* 0x0000000804037824 */ /* 0x000fce00078e0203 */
.L_x_126:
[----:B---3--:R3:W4:Y:S02]  /*ccc0*/  SYNCS.PHASECHK.TRANS64.TRYWAIT P0, [R3+URZ], R2 ;  /* 0x00000002030075a7 */ /* 0x008724000800017f */
[----:B----4-:R-:W-:Y:S05]  /*ccd0*/  @!P0 NANOSLEEP.SYNCS 0x989680 ;  /* 0x009896800000895d */ /* 0x010fea0003900000 */
[----:B------:R-:W4:Y:S02]  /*cce0*/  @!P0 SYNCS.PHASECHK.TRANS64 P0, [R3+URZ], R2 ;  /* 0x00000002030085a7 */ /* 0x000f24000800007f */
[----:B----4-:R-:W-:Y:S05]  /*ccf0*/  @!P0 BRA `(.L_x_126) ;  /* 0xfffffffc00f08947 */ /* 0x010fea000383ffff */
.L_x_119:
[----:B------:R-:W-:Y:S05]  /*cd00*/  BSYNC B0 ;  /* 0x0000000000007941 */ /* 0x000fea0003800000 */
.L_x_118:
[----:B------:R-:W-:Y:S05]  /*cd10*/  EXIT ;  /* 0x000000000000794d */ /* 0x000fea0003800000 */
.L_x_10:
[----:B0-----:R-:W-:-:S04]  /*cd20*/  IMAD.U32 R3, RZ, RZ, UR40 ;  /* 0x00000028ff037e24 */ /* 0x001fc8000f8e00ff */
[----:B------:R0:W1:Y:S03]  /*cd30*/  SYNCS.PHASECHK.TRANS64.TRYWAIT P1, [R3+URZ+0x34800], R0 ;  /* 0x03480000030075a7 */ /* 0x000066000802017f */
[----:B-1----:R-:W-:Y:S05]  /*cd40*/  @!P1 NANOSLEEP.SYNCS 0x989680 ;  /* 0x009896800000995d */ /* 0x002fea0003900000 */
[----:B------:R-:W1:Y:S02]  /*cd50*/  @!P1 SYNCS.PHASECHK.TRANS64 P1, [R3+URZ+0x34800], R0 ;  /* 0x03480000030095a7 */ /* 0x000e64000802007f */
[----:B-1----:R-:W-:Y:S05]  /*cd60*/  @!P1 BRA `(.L_x_10) ;  /* 0xfffffffc00ec9947 */ /* 0x002fea000383ffff */
[----:B------:R-:W-:Y:S05]  /*cd70*/  BRA `(.L_x_127) ;  /* 0xffffff4000ec7947 */ /* 0x000fea000383ffff */
.L_x_14:
[----:B-1----:R1:W2:Y:S02]  /*cd80*/  SYNCS.PHASECHK.TRANS64.TRYWAIT P2, [R0+URZ+0x34830], R3 ;  /* 0x03483003000075a7 */ /* 0x0022a4000804017f */
[----:B--2---:R-:W-:Y:S05]  /*cd90*/  @!P2 NANOSLEEP.SYNCS 0x989680 ;  /* 0x009896800000a95d */ /* 0x004fea0003900000 */
[----:B------:R-:W2:Y:S02]  /*cda0*/  @!P2 SYNCS.PHASECHK.TRANS64 P2, [R0+URZ+0x34830], R3 ;  /* 0x034830030000a5a7 */ /* 0x000ea4000804007f */
[----:B--2---:R-:W-:Y:S05]  /*cdb0*/  @!P2 BRA `(.L_x_14) ;  /* 0xfffffffc00f0a947 */ /* 0x004fea000383ffff */
[----:B------:R-:W-:Y:S05]  /*cdc0*/  BRA `(.L_x_13) ;  /* 0xffffff4400187947 */ /* 0x000fea000383ffff */
.L_x_19:
[----:B-1----:R-:W-:-:S04]  /*cdd0*/  IMAD.U32 R12, RZ, RZ, UR8 ;  /* 0x00000008ff0c7e24 */ /* 0x002fc8000f8e00ff */
[----:B------:R1:W2:Y:S03]  /*cde0*/  SYNCS.PHASECHK.TRANS64.TRYWAIT P2, [R12+URZ+0x34830], R9 ;  /* 0x034830090c0075a7 */ /* 0x0002a6000804017f */
[----:B--2---:R-:W-:Y:S05]  /*cdf0*/  @!P2 NANOSLEEP.SYNCS 0x989680 ;  /* 0x009896800000a95d */ /* 0x004fea0003900000 */
[----:B------:R-:W2:Y:S02]  /*ce00*/  @!P2 SYNCS.PHASECHK.TRANS64 P2, [R12+URZ+0x34830], R9 ;  /* 0x034830090c00a5a7 */ /* 0x000ea4000804007f */
[----:B--2---:R-:W-:Y:S05]  /*ce10*/  @!P2 BRA `(.L_x_19) ;  /* 0xfffffffc00eca947 */ /* 0x004fea000383ffff */
[----:B------:R-:W-:Y:S05]  /*ce20*/  BRA `(.L_x_18) ;  /* 0xffffff7000c87947 */ /* 0x000fea000383ffff */
.L_x_23:
[----:B01----:R-:W-:-:S04]  /*ce30*/  IMAD.U32 R9, RZ, RZ, UR9 ;  /* 0x00000009ff097e24 */ /* 0x003fc8000f8e00ff */
[----:B------:R0:W1:Y:S03]  /*ce40*/  SYNCS.PHASECHK.TRANS64.TRYWAIT P2, [R9+URZ+0x34850], R8 ;  /* 0x03485008090075a7 */ /* 0x000066000804017f */
[----:B-1----:R-:W-:Y:S05]  /*ce50*/  @!P2 NANOSLEEP.SYNCS 0x989680 ;  /* 0x009896800000a95d */ /* 0x002fea0003900000 */
[----:B------:R-:W1:Y:S02]  /*ce60*/  @!P2 SYNCS.PHASECHK.TRANS64 P2, [R9+URZ+0x34850], R8 ;  /* 0x034850080900a5a7 */ /* 0x000e64000804007f */
[----:B-1----:R-:W-:Y:S05]  /*ce70*/  @!P2 BRA `(.L_x_23) ;  /* 0xfffffffc00eca947 */ /* 0x002fea000383ffff */
[----:B------:R-:W-:Y:S05]  /*ce80*/  BRA `(.L_x_22) ;  /* 0xffffff7800f87947 */ /* 0x000fea000383ffff */
.L_x_28:
[----:B-1----:R-:W-:-:S04]  /*ce90*/  IMAD.U32 R5, RZ, RZ, UR12 ;  /* 0x0000000cff057e24 */ /* 0x002fc8000f8e00ff */
[----:B------:R1:W2:Y:S03]  /*cea0*/  SYNCS.PHASECHK.TRANS64.TRYWAIT P0, [R5+URZ+0x34850], R4 ;  /* 0x03485004050075a7 */ /* 0x0002a6000800017f */
[----:B--2---:R-:W-:Y:S05]  /*ceb0*/  @!P0 NANOSLEEP.SYNCS 0x989680 ;  /* 0x009896800000895d */ /* 0x004fea0003900000 */
[----:B------:R-:W2:Y:S02]  /*cec0*/  @!P0 SYNCS.PHASECHK.TRANS64 P0, [R5+URZ+0x34850], R4 ;  /* 0x03485004050085a7 */ /* 0x000ea4000800007f */
[----:B--2---:R-:W-:Y:S05]  /*ced0*/  @!P0 BRA `(.L_x_28) ;  /* 0xfffffffc00ec8947 */ /* 0x004fea000383ffff */
[----:B------:R-:W-:Y:S05]  /*cee0*/  BRA `(.L_x_27) ;  /* 0xffffff9c00d47947 */ /* 0x000fea000383ffff */
.L_x_42:
[----:B0-----:R-:W0:Y:S01]  /*cef0*/  S2R R0, SR_TID.X ;  /* 0x0000000000007919 */ /* 0x001e220000002100 */
[----:B------:R-:W-:Y:S01]  /*cf00*/  BSSY B0, `(.L_x_128) ;  /* 0x000000a000007945 */ /* 0x000fe20003800000 */
[----:B------:R-:W-:Y:S02]  /*cf10*/  IMAD.MOV.U32 R12, RZ, RZ, RZ ;  /* 0x000000ffff0c7224 */ /* 0x000fe400078e00ff */
[----:B------:R-:W-:Y:S02]  /*cf20*/  IMAD.MOV.U32 R11, RZ, RZ, 0x1f ;  /* 0x0000001fff0b7424 */ /* 0x000fe400078e00ff */
[----:B------:R-:W-:Y:S01]  /*cf30*/  IMAD.MOV.U32 R15, RZ, RZ, -0x1 ;  /* 0xffffffffff0f7424 */ /* 0x000fe200078e00ff */
[----:B0-----:R-:W-:-:S04]  /*cf40*/  SHF.R.U32.HI R0, RZ, 0x5, R0 ;  /* 0x00000005ff007819 */ /* 0x001fc80000011600 */
[----:B------:R-:W-:-:S04]  /*cf50*/  LOP3.LUT R0, R0, 0x3, RZ, 0xc0, !PT ;  /* 0x0000000300007812 */ /* 0x000fc800078ec0ff */
[----:B------:R-:W-:-:S07]  /*cf60*/  MOV R13, R0 ;  /* 0x00000000000d7202 */ /* 0x000fce0000000f00 */
[----:B--2---:R-:W-:Y:S05]  /*cf70*/  WARPSYNC.COLLECTIVE R15, `(.L_x_129) ;  /* 0x000000000f087348 */ /* 0x004fea0003c00000 */
[----:B------:R0:W1:Y:S02]  /*cf80*/  SHFL.IDX P6, R14, R13, R12, R11 ;  /* 0x0000000c0d0e7389 */ /* 0x00006400000c000b */
[----:B012---:R-:W-:Y:S01]  /*cf90*/  ENDCOLLECTIVE ;  /* 0x000000000000791b */ /* 0x007fe20003800000 */
.L_x_129:
[----:B------:R-:W-:Y:S05]  /*cfa0*/  BSYNC B0 ;  /* 0x0000000000007941 */ /* 0x000fea0003800000 */
.L_x_128:
[----:B------:R-:W-:Y:S05]  /*cfb0*/  BRA `(.L_x_130) ;  /* 0xffffffc000f07947 */ /* 0x000fea000383ffff */
.L_x_44:
[----:B------:R-:W-:Y:S01]  /*cfc0*/  BSSY B0, `(.L_x_131) ;  /* 0x0000006000007945 */ /* 0x000fe20003800000 */
[----:B------:R-:W-:-:S07]  /*cfd0*/  IMAD.MOV.U32 R15, RZ, RZ, -0x1 ;  /* 0xffffffffff0f7424 */ /* 0x000fce00078e00ff */
[----:B0-2---:R-:W-:Y:S05]  /*cfe0*/  WARPSYNC.COLLECTIVE R15, `(.L_x_132) ;  /* 0x000000000f0c7348 */ /* 0x005fea0003c00000 */
[----:B------:R-:W-:Y:S02]  /*cff0*/  ELECT P6, UR62, PT ;  /* 0x00000000003e782f */ /* 0x000fe400038c0000 */
[----:B------:R-:W-:Y:S01]  /*d000*/  MOV R14, UR62 ;  /* 0x0000003e000e7c02 */ /* 0x000fe20008000f00 */
[----:B0-2---:R-:W-:Y:S10]  /*d010*/  ENDCOLLECTIVE ;  /* 0x000000000000791b */ /* 0x005ff40003800000 */
.L_x_132:
[----:B------:R-:W-:Y:S05]  /*d020*/  BSYNC B0 ;  /* 0x0000000000007941 */ /* 0x000fea0003800000 */
.L_x_131:
[----:B------:R-:W-:Y:S05]  /*d030*/  BRA `(.L_x_133) ;  /* 0xffffffc000f07947 */ /* 0x000fea000383ffff */
.L_x_46:
[----:B0-----:R0:W3:Y:S02]  /*d040*/  SYNCS.PHASECHK.TRANS64.TRYWAIT P0, [R0+URZ+0x34840], R2 ;  /* 0x03484002000075a7 */ /* 0x0010e4000800017f */
[----:B---3--:R-:W-:Y:S05]  /*d050*/  @!P0 NANOSLEEP.SYNCS 0x989680 ;  /* 0x009896800000895d */ /* 0x008fea0003900000 */
[----:B------:R-:W3:Y:S02]  /*d060*/  @!P0 SYNCS.PHASECHK.TRANS64 P0, [R0+URZ+0x34840], R2 ;  /* 0x03484002000085a7 */ /* 0x000ee4000800007f */
[----:B---3--:R-:W-:Y:S05]  /*d070*/  @!P0 BRA `(.L_x_46) ;  /* 0xfffffffc00f08947 */ /* 0x008fea000383ffff */
[----:B------:R-:W-:Y:S05]  /*d080*/  BRA `(.L_x_134) ;  /* 0xffffffc4004c7947 */ /* 0x000fea000383ffff */
.L_x_49:
[----:B------:R-:W-:Y:S01]  /*d090*/  IMAD.MOV.U32 R13, RZ, RZ, R2 ;  /* 0x000000ffff0d7224 */ /* 0x000fe200078e0002 */
[----:B------:R-:W-:Y:S01]  /*d0a0*/  MOV R12, RZ ;  /* 0x000000ff000c7202 */ /* 0x000fe20000000f00 */
[----:B------:R-:W-:Y:S01]  /*d0b0*/  IMAD.MOV.U32 R11, RZ, RZ, 0x181f ;  /* 0x0000181fff0b7424 */ /* 0x000fe200078e00ff */
[----:B------:R-:W0:Y:S01]  /*d0c0*/  S2R R9, SR_TID.X ;  /* 0x0000000000097919 */ /* 0x000e220000002100 */
[----:B------:R-:W-:-:S07]  /*d0d0*/  IMAD.MOV.U32 R15, RZ, RZ, -0x1 ;  /* 0xffffffffff0f7424 */ /* 0x000fce00078e00ff */
[----:B0----5:R-:W-:Y:S05]  /*d0e0*/  WARPSYNC.COLLECTIVE R15, `(.L_x_135) ;  /* 0x000000000f087348 */ /* 0x021fea0003c00000 */
[----:B------:R1:W2:Y:S02]  /*d0f0*/  SHFL.IDX P6, R14, R13, R12, R11 ;  /* 0x0000000c0d0e7389 */ /* 0x0002a400000c000b */
[----:B012--5:R-:W-:Y:S01]  /*d100*/  ENDCOLLECTIVE ;  /* 0x000000000000791b */ /* 0x027fe20003800000 */
.L_x_135:
[----:B------:R-:W-:Y:S02]  /*d110*/  IMAD.MOV.U32 R13, RZ, RZ, R0 ;  /* 0x000000ffff0d7224 */ /* 0x000fe400078e0000 */
[----:B------:R-:W-:-:S07]  /*d120*/  IMAD.MOV.U32 R6, RZ, RZ, R14 ;  /* 0x000000ffff067224 */ /* 0x000fce00078e000e */
[----:B------:R-:W-:Y:S05]  /*d130*/  WARPSYNC.COLLECTIVE R15, `(.L_x_136) ;  /* 0x000000000f087348 */ /* 0x000fea0003c00000 */
[----:B------:R0:W1:Y:S02]  /*d140*/  SHFL.IDX P6, R14, R13, R12, R11 ;  /* 0x0000000c0d0e7389 */ /* 0x00006400000c000b */
[----:B01----:R-:W-:Y:S01]  /*d150*/  ENDCOLLECTIVE ;  /* 0x000000000000791b */ /* 0x003fe20003800000 */
.L_x_136:
[----:B------:R-:W-:Y:S01]  /*d160*/  ULDC UR4, c[0x0][0x288] ;  /* 0x0000a20000047ab9 */ /* 0x000fe20000000800 */
[----:B------:R-:W-:Y:S01]  /*d170*/  LOP3.LUT R9, R9, 0x7f, RZ, 0xc0, !PT ;  /* 0x0000007f09097812 */ /* 0x000fe200078ec0ff */
[----:B------:R-:W-:Y:S02]  /*d180*/  IMAD R3, R8, UR4, RZ ;  /* 0x0000000408037c24 */ /* 0x000fe4000f8e02ff */
[----:B------:R-:W0:Y:S01]  /*d190*/  S2R R8, SR_TID.X ;  /* 0x0000000000087919 */ /* 0x000e220000002100 */
[----:B------:R-:W-:-:S05]  /*d1a0*/  SHF.R.U32.HI R9, RZ, 0x3, R9 ;  /* 0x00000003ff097819 */ /* 0x000fca0000011609 */
[----:B------:R-:W-:Y:S02]  /*d1b0*/  IMAD.IADD R4, R9, 0x1, R4 ;  /* 0x0000000109047824 */ /* 0x000fe400078e0204 */
[----:B------:R-:W-:Y:S02]  /*d1c0*/  IMAD.MOV.U32 R13, RZ, RZ, R2 ;  /* 0x000000ffff0d7224 */ /* 0x000fe400078e0002 */
[----:B------:R-:W-:Y:S01]  /*d1d0*/  IMAD.MOV.U32 R12, RZ, RZ, 0x1 ;  /* 0x00000001ff0c7424 */ /* 0x000fe200078e00ff */
[C---:B------:R-:W-:Y:S01]  /*d1e0*/  ISETP.GE.AND P3, PT, R4.reuse, R3, PT ;  /* 0x000000030400720c */ /* 0x040fe20003f66270 */
[----:B------:R-:W-:Y:S02]  /*d1f0*/  VIADD R5, R4, 0x10 ;  /* 0x0000001004057836 */ /* 0x000fe40000000000 */
[----:B------:R-:W-:-:S10]  /*d200*/  IMAD.MOV.U32 R7, RZ, RZ, R14 ;  /* 0x000000ffff077224 */ /* 0x000fd400078e000e */
[----:B0-----:R-:W-:Y:S05]  /*d210*/  WARPSYNC.COLLECTIVE R15, `(.L_x_137) ;  /* 0x000000000f087348 */ /* 0x001fea0003c00000 */
[----:B------:R1:W2:Y:S02]  /*d220*/  SHFL.IDX P6, R14, R13, R12, R11 ;  /* 0x0000000c0d0e7389 */ /* 0x0002a400000c000b */
[----:B012---:R-:W-:Y:S01]  /*d230*/  ENDCOLLECTIVE ;  /* 0x000000000000791b */ /* 0x007fe20003800000 */
.L_x_137:
[----:B------:R-:W-:Y:S01]  /*d240*/  SHF.L.U32 R8, R8, 0x3, RZ ;  /* 0x0000000308087819 */ /* 0x000fe200000006ff */
[----:B------:R-:W-:-:S03]  /*d250*/  IMAD.MOV.U32 R13, RZ, RZ, R0 ;  /* 0x000000ffff0d7224 */ /* 0x000fc600078e0000 */
[----:B------:R-:W-:-:S04]  /*d260*/  LOP3.LUT R8, R8, 0x38, RZ, 0xc0, !PT ;  /* 0x0000003808087812 */ /* 0x000fc800078ec0ff */
[----:B------:R-:W-:-:S05]  /*d270*/  @!P3 LEA R7, P5, R8, R7, 0x1 ;  /* 0x000000070807b211 */ /* 0x000fca00078a08ff */
[----:B------:R-:W-:Y:S01]  /*d280*/  @!P3 IMAD.X R6, RZ, RZ, R6, P5 ;  /* 0x000000ffff06b224 */ /* 0x000fe200028e0606 */
[----:B------:R-:W-:-:S07]  /*d290*/  MOV R9, R14 ;  /* 0x0000000e00097202 */ /* 0x000fce0000000f00 */
[----:B------:R-:W-:Y:S05]  /*d2a0*/  WARPSYNC.COLLECTIVE R15, `(.L_x_138) ;  /* 0x000000000f087348 */ /* 0x000fea0003c00000 */
[----:B------:R0:W1:Y:S02]  /*d2b0*/  SHFL.IDX P6, R14, R13, R12, R11 ;  /* 0x0000000c0d0e7389 */ /* 0x00006400000c000b */
[----:B01----:R-:W-:Y:S01]  /*d2c0*/  ENDCOLLECTIVE ;  /* 0x000000000000791b */ /* 0x003fe20003800000 */
.L_x_138:
[----:B------:R-:W-:-:S04]  /*d2d0*/  @!P3 LOP3.LUT R7, R7, R6, RZ, 0x3c, !PT ;  /* 0x000000060707b212 */ /* 0x000fc800078e3cff */
[----:B------:R-:W-:-:S04]  /*d2e0*/  @!P3 LOP3.LUT R6, R7, R6, RZ, 0x3c, !PT ;  /* 0x000000060706b212 */ /* 0x000fc800078e3cff */
[----:B------:R-:W-:Y:S01]  /*d2f0*/  @!P3 LOP3.LUT R7, R7, R6, RZ, 0x3c, !PT ;  /* 0x000000060707b212 */ /* 0x000fe200078e3cff */
[----:B------:R-:W-:-:S04]  /*d300*/  IMAD.MOV.U32 R13, RZ, RZ, R2 ;  /* 0x000000ffff0d7224 */ /* 0x000fc800078e0002 */
[----:B------:R-:W-:Y:S01]  /*d310*/  @!PT LDS RZ, [RZ] ;  /* 0x00000000fffff984 */ /* 0x000fe20000000800 */
[----:B------:R-:W-:Y:S01]  /*d320*/  @!PT LDS RZ, [RZ] ;  /* 0x00000000fffff984 */ /* 0x000fe20000000800 */
[----:B------:R-:W-:Y:S01]  /*d330*/  @!PT LDS RZ, [RZ] ;  /* 0x00000000fffff984 */ /* 0x000fe20000000800 */
[----:B------:R0:W-:Y:S01]  /*d340*/  @!P3 LDGSTS.E.BYPASS.LTC128B.128 [R10+0x10400], desc[UR60][R6.64], !P0 ;  /* 0x10400000060abfae */ /* 0x0001e2000c101d7c */
[----:B------:R-:W-:-:S03]  /*d350*/  IMAD.MOV.U32 R12, RZ, RZ, 0x2 ;  /* 0x00000002ff0c7424 */ /* 0x000fc600078e00ff */
[----:B------:R0:W-:Y:S04]  /*d360*/  @!P3 LDGSTS.E.BYPASS.LTC128B.128 [R10+0x14400], desc[UR60][R6.64+0x80], !P1 ;  /* 0x14400080060abfae */ /* 0x0001e8000c901d7c */
[----:B------:R0:W-:Y:S01]  /*d370*/  @!P3 LDGSTS.E.BYPASS.LTC128B.128 [R10+0x18400], desc[UR60][R6.64+0x100], !P2 ;  /* 0x18400100060abfae */ /* 0x0001e2000d101d7c */
[----:B------:R-:W-:Y:S01]  /*d380*/  ISETP.GE.AND P3, PT, R5, R3, PT ;  /* 0x000000030500720c */ /* 0x000fe20003f66270 */
[----:B------:R-:W-:-:S12]  /*d390*/  IMAD.MOV.U32 R5, RZ, RZ, R14 ;  /* 0x000000ffff057224 */ /* 0x000fd800078e000e */
[----:B0-----:R-:W-:Y:S05]  /*d3a0*/  WARPSYNC.COLLECTIVE R15, `(.L_x_139) ;  /* 0x000000000f087348 */ /* 0x001fea0003c00000 */
[----:B------:R1:W2:Y:S02]  /*d3b0*/  SHFL.IDX P6, R14, R13, R12, R11 ;  /* 0x0000000c0d0e7389 */ /* 0x0002a400000c000b */
[----:B012---:R-:W-:Y:S01]  /*d3c0*/  ENDCOLLECTIVE ;  /* 0x000000000000791b */ /* 0x007fe20003800000 */
.L_x_139:
[----:B------:R-:W-:Y:S01]  /*d3d0*/  @!P3 LEA R8, P5, R8, R5, 0x1 ;  /* 0x000000050808b211 */ /* 0x000fe200078a08ff */
[----:B------:R-:W-:-:S04]  /*d3e0*/  IMAD.MOV.U32 R13, RZ, RZ, R0 ;  /* 0x000000ffff0d7224 */ /* 0x000fc800078e0000 */
[----:B------:R-:W-:Y:S02]  /*d3f0*/  @!P3 IMAD.X R5, RZ, RZ, R9, P5 ;  /* 0x000000ffff05b224 */ /* 0x000fe400028e0609 */
[----:B------:R-:W0:Y:S01]  /*d400*/  S2R R9, SR_TID.X ;  /* 0x0000000000097919 */ /* 0x000e220000002100 */
[----:B------:R-:W-:Y:S02]  /*d410*/  @!P3 IMAD.MOV.U32 R6, RZ, RZ, R8 ;  /* 0x000000ffff06b224 */ /* 0x000fe400078e0008 */
[----:B------:R-:W-:Y:S01]  /*d420*/  @!P3 IMAD.MOV.U32 R7, RZ, RZ, R5 ;  /* 0x000000ffff07b224 */ /* 0x000fe200078e0005 */
[----:B------:R-:W-:-:S04]  /*d430*/  IADD3 R5, R4, 0x20, RZ ;  /* 0x0000002004057810 */ /* 0x000fc80007ffe0ff */
[----:B------:R-:W-:Y:S01]  /*d440*/  @!PT LDS RZ, [RZ] ;  /* 0x00000000fffff984 */ /* 0x000fe20000000800 */
[----:B------:R-:W-:Y:S01]  /*d450*/  @!PT LDS RZ, [RZ] ;  /* 0x00000000fffff984 */ /* 0x000fe20000000800 */
[----:B------:R-:W-:Y:S01]  /*d460*/  @!PT LDS RZ, [RZ] ;  /* 0x00000000fffff984 */ /* 0x000fe20000000800 */
[----:B------:R1:W-:Y:S04]  /*d470*/  @!P3 LDGSTS.E.BYPASS.LTC128B.128 [R10+0x10c00], desc[UR60][R6.64], !P0 ;  /* 0x10c00000060abfae */ /* 0x0003e8000c101d7c */
[----:B------:R1:W-:Y:S04]  /*d480*/  @!P3 LDGSTS.E.BYPASS.LTC128B.128 [R10+0x14c00], desc[UR60][R6.64+0x80], !P1 ;  /* 0x14c00080060abfae */ /* 0x0003e8000c901d7c */
[----:B------:R1:W-:Y:S01]  /*d490*/  @!P3 LDGSTS.E.BYPASS.LTC128B.128 [R10+0x18c00], desc[UR60][R6.64+0x100], !P2 ;  /* 0x18c00100060abfae */ /* 0x0003e2000d101d7c */
[----:B------:R-:W-:Y:S01]  /*d4a0*/  ISETP.GE.AND P3, PT, R5, R3, PT ;  /* 0x000000030500720c */ /* 0x000fe20003f66270 */
[----:B------:R-:W-:-:S12]  /*d4b0*/  IMAD.MOV.U32 R5, RZ, RZ, R14 ;  /* 0x000000ffff057224 */ /* 0x000fd800078e000e */
[----:B01----:R-:W-:Y:S05]  /*d4c0*/  WARPSYNC.COLLECTIVE R15, `(.L_x_140) ;  /* 0x000000000f087348 */ /* 0x003fea0003c00000 */
[----:B------:R2:W3:Y:S02]  /*d4d0*/  SHFL.IDX P6, R14, R13, R12, R11 ;  /* 0x0000000c0d0e7389 */ /* 0x0004e400000c000b */
[----:B0123--:R-:W-:Y:S01]  /*d4e0*/  ENDCOLLECTIVE ;  /* 0x000000000000791b */ /* 0x00ffe20003800000 */
.L_x_140:
[----:B------:R-:W-:Y:S02]  /*d4f0*/  IMAD.SHL.U32 R9, R9, 0x8, RZ ;  /* 0x0000000809097824 */ /* 0x000fe400078e00ff */
[----:B------:R-:W-:Y:S01]  /*d500*/  IMAD.MOV.U32 R13, RZ, RZ, R2 ;  /* 0x000000ffff0d7224 */ /* 0x000fe200078e0002 */
[----:B------:R-:W-:Y:S02]  /*d510*/  MOV R12, 0x3 ;  /* 0x00000003000c7802 */ /* 0x000fe40000000f00 */
[----:B------:R-:W-:Y:S02]  /*d520*/  LOP3.LUT R9, R9, 0x38, RZ, 0xc0, !PT ;  /* 0x0000003809097812 */ /* 0x000fe400078ec0ff */
[----:B------:R-:W-:-:S07]  /*d530*/  MOV R8, R14 ;  /* 0x0000000e00087202 */ /* 0x000fce0000000f00 */
[----:B------:R-:W-:Y:S05]  /*d540*/  WARPSYNC.COLLECTIVE R15, `(.L_x_141) ;  /* 0x000000000f087348 */ /* 0x000fea0003c00000 */
[----:B------:R0:W1:Y:S02]  /*d550*/  SHFL.IDX P6, R14, R13, R12, R11 ;  /* 0x0000000c0d0e7389 */ /* 0x00006400000c000b */
[----:B01----:R-:W-:Y:S01]  /*d560*/  ENDCOLLECTIVE ;  /* 0x000000000000791b */ /* 0x003fe20003800000 */
.L_x_141:
[----:B------:R-:W-:-:S05]  /*d570*/  @!P3 LEA R8, P4, R9, R8, 0x1 ;  /* 0x000000080908b211 */ /* 0x000fca00078808ff */
[----:B------:R-:W-:Y:S02]  /*d580*/  @!P3 IMAD.X R9, RZ, RZ, R5, P4 ;  /* 0x000000ffff09b224 */ /* 0x000fe400020e0605 */
[----:B------:R-:W-:Y:S02]  /*d590*/  @!P3 IMAD.MOV.U32 R6, RZ, RZ, R8 ;  /* 0x000000ffff06b224 */ /* 0x000fe400078e0008 */
[----:B------:R-:W-:Y:S02]  /*d5a0*/  @!P3 IMAD.MOV.U32 R7, RZ, RZ, R9 ;  /* 0x000000ffff07b224 */ /* 0x000fe400078e0009 */
[----:B------:R-:W0:Y:S01]  /*d5b0*/  S2R R9, SR_TID.X ;  /* 0x0000000000097919 */ /* 0x000e220000002100 */
[C---:B------:R-:W-:Y:S02]  /*d5c0*/  VIADD R5, R4.reuse, 0x30 ;  /* 0x0000003004057836 */ /* 0x040fe40000000000 */
[----:B------:R-:W-:Y:S01]  /*d5d0*/  IMAD.MOV.U32 R13, RZ, RZ, R0 ;  /* 0x000000ffff0d7224 */ /* 0x000fe200078e0000 */
[----:B------:R-:W-:Y:S01]  /*d5e0*/  @!PT LDS RZ, [RZ] ;  /* 0x00000000fffff984 */ /* 0x000fe20000000800 */
[----:B------:R-:W-:Y:S01]  /*d5f0*/  @!PT LDS RZ, [RZ] ;  /* 0x00000000fffff984 */ /* 0x000fe20000000800 */
[----:B------:R-:W-:Y:S01]  /*d600*/  @!PT LDS RZ, [RZ] ;  /* 0x00000000fffff984 */ /* 0x000fe20000000800 */
[----:B------:R1:W-:Y:S01]  /*d610*/  @!P3 LDGSTS.E.BYPASS.LTC128B.128 [R10+0x11400], desc[UR60][R6.64], !P0 ;  /* 0x11400000060abfae */ /* 0x0003e2000c101d7c */
[----:B------:R-:W-:-:S03]  /*d620*/  VIADD R8, R4, 0x60 ;  /* 0x0000006004087836 */ /* 0x000fc60000000000 */
[----:B------:R1:W-:Y:S04]  /*d630*/  @!P3 LDGSTS.E.BYPASS.LTC128B.128 [R10+0x15400], desc[UR60][R6.64+0x80], !P1 ;  /* 0x15400080060abfae */ /* 0x0003e8000c901d7c */
[----:B------:R1:W-:Y:S01]  /*d640*/  @!P3 LDGSTS.E.BYPASS.LTC128B.128 [R10+0x19400], desc[UR60][R6.64+0x100], !P2 ;  /* 0x19400100060abfae */ /* 0x0003e2000d101d7c */
[----:B------:R-:W-:Y:S01]  /*d650*/  ISETP.GE.AND P3, PT, R5, R3, PT ;  /* 0x000000030500720c */ /* 0x000fe20003f66270 */
[----:B------:R-:W-:-:S12]  /*d660*/  IMAD.MOV.U32 R5, RZ, RZ, R14 ;  /* 0x000000ffff057224 */ /* 0x000fd800078e000e */
[----:B01----:R-:W-:Y:S05]  /*d670*/  WARPSYNC.COLLECTIVE R15, `(.L_x_142) ;  /* 0x000000000f087348 */ /* 0x003fea0003c00000 */
[----:B------:R2:W3:Y:S02]  /*d680*/  SHFL.IDX P6, R14, R13, R12, R11 ;  /* 0x0000000c0d0e7389 */ /* 0x0004e400000c000b */
[----:B0123--:R-:W-:Y:S01]  /*d690*/  ENDCOLLECTIVE ;  /* 0x000000000000791b */ /* 0x00ffe20003800000 */
.L_x_142:
[----:B------:R-:W-:Y:S02]  /*d6a0*/  IMAD.MOV.U32 R13, RZ, RZ, R2 ;  /* 0x000000ffff0d7224 */ /* 0x000fe400078e0002 */
[----:B------:R-:W-:Y:S02]  /*d6b0*/  IMAD.MOV.U32 R12, RZ, RZ, 0x4 ;  /* 0x00000004ff0c7424 */ /* 0x000fe400078e00ff */
[----:B------:R-:W-:-:S05]  /*d6c0*/  IMAD.SHL.U32 R9, R9, 0x8, RZ ;  /* 0x0000000809097824 */ /* 0x000fca00078e00ff */
[----:B------:R-:W-:Y:S01]  /*d6d0*/  LOP3.LUT R9, R9, 0x38, RZ, 0xc0, !PT ;  /* 0x0000003809097812 */ /* 0x000fe200078ec0ff */
[----:B------:R-:W-:-:S07]  /*d6e0*/  IMAD.MOV.U32 R6, RZ, RZ, R14 ;  /* 0x000000ffff067224 */ /* 0x000fce00078e000e */
[----:B------:R-:W-:Y:S05]  /*d6f0*/  WARPSYNC.COLLECTIVE R15, `(.L_x_143) ;  /* 0x000000000f087348 */ /* 0x000fea0003c00000 */
[----:B------:R0:W1:Y:S02]  /*d700*/  SHFL.IDX P6, R14, R13, R12, R11 ;  /* 0x0000000c0d0e7389 */ /* 0x00006400000c000b */
[----:B01----:R-:W-:Y:S01]  /*d710*/  ENDCOLLECTIVE ;  /* 0x000000000000791b */ /* 0x003fe20003800000 */
.L_x_143:
[----:B------:R-:W-:-:S05]  /*d720*/  @!P3 LEA R6, P4, R9, R6, 0x1 ;  /* 0x000000060906b211 */ /* 0x000fca00078808ff */
[----:B------:R-:W-:-:S05]  /*d730*/  @!P3 IMAD.X R5, RZ, RZ, R5, P4 ;  /* 0x000000ffff05b224 */ /* 0x000fca00020e0605 */
[----:B------:R-:W-:Y:S01]  /*d740*/  @!P3 MOV R7, R5 ;  /* 0x000000050007b202 */ /* 0x000fe20000000f00 */
[----:B------:R-:W-:Y:S02]  /*d750*/  VIADD R5, R4, 0x40 ;  /* 0x0000004004057836 */ /* 0x000fe40000000000 */
[----:B------:R-:W-:Y:S02]  /*d760*/  IMAD.MOV.U32 R13, RZ, RZ, R0 ;  /* 0x000000ffff0d7224 */ /* 0x000fe400078e0000 */
        /* <DEDUP_REMOVED lines=8> */
[----:B0-----:R-:W-:Y:S05]  /*d7f0*/  WARPSYNC.COLLECTIVE R15, `(.L_x_144) ;  /* 0x000000000f087348 */ /* 0x001fea0003c00000 */
[----:B------:R1:W2:Y:S02]  /*d800*/  SHFL.IDX P6, R14, R13, R12, R11 ;  /* 0x0000000c0d0e7389 */ /* 0x0002a400000c000b */
[----:B012---:R-:W-:Y:S01]  /*d810*/  ENDCOLLECTIVE ;  /* 0x000000000000791b */ /* 0x007fe20003800000 */
.L_x_144:
[----:B------:R-:W-:Y:S02]  /*d820*/  IMAD.MOV.U32 R13, RZ, RZ, R2 ;  /* 0x000000ffff0d7224 */ /* 0x000fe400078e0002 */
[----:B------:R-:W-:Y:S01]  /*d830*/  IMAD.MOV.U32 R12, RZ, RZ, 0x5 ;  /* 0x00000005ff0c7424 */ /* 0x000fe200078e00ff */
[----:B------:R-:W-:-:S07]  /*d840*/  MOV R6, R14 ;  /* 0x0000000e00067202 */ /* 0x000fce0000000f00 */
[----:B------:R-:W-:Y:S05]  /*d850*/  WARPSYNC.COLLECTIVE R15, `(.L_x_145) ;  /* 0x000000000f087348 */ /* 0x000fea0003c00000 */
[----:B------:R0:W1:Y:S02]  /*d860*/  SHFL.IDX P6, R14, R13, R12, R11 ;  /* 0x0000000c0d0e7389 */ /* 0x00006400000c000b */
[----:B01----:R-:W-:Y:S01]  /*d870*/  ENDCOLLECTIVE ;  /* 0x000000000000791b */ /* 0x003fe20003800000 */
.L_x_145:
[----:B------:R-:W-:-:S05]  /*d880*/  @!P3 LEA R6, P4, R9, R6, 0x1 ;  /* 0x000000060906b211 */ /* 0x000fca00078808ff */
[----:B------:R-:W-:-:S04]  /*d890*/  @!P3 IMAD.X R5, RZ, RZ, R5, P4 ;  /* 0x000000ffff05b224 */ /* 0x000fc800020e0605 */
[----:B------:R-:W-:Y:S02]  /*d8a0*/  @!P3 IMAD.MOV.U32 R7, RZ, RZ, R5 ;  /* 0x000000ffff07b224 */ /* 0x000fe400078e0005 */
[----:B------:R-:W-:Y:S02]  /*d8b0*/  VIADD R5, R4, 0x50 ;  /* 0x0000005004057836 */ /* 0x000fe40000000000 */
[----:B------:R-:W-:Y:S01]  /*d8c0*/  IMAD.MOV.U32 R13, RZ, RZ, R0 ;  /* 0x000000ffff0d7224 */ /* 0x000fe200078e0000 */
[----:B------:R-:W-:Y:S01]  /*d8d0*/  @!PT LDS RZ, [RZ] ;  /* 0x00000000fffff984 */ /* 0x000fe20000000800 */
[----:B------:R-:W-:Y:S01]  /*d8e0*/  @!PT LDS RZ, [RZ] ;  /* 0x00000000fffff984 */ /* 0x000fe20000000800 */
[----:B------:R-:W-:Y:S01]  /*d8f0*/  @!PT LDS RZ, [RZ] ;  /* 0x00000000fffff984 */ /* 0x000fe20000000800 */
[----:B------:R0:W-:Y:S04]  /*d900*/  @!P3 LDGSTS.E.BYPASS.LTC128B.128 [R10+0x12400], desc[UR60][R6.64], !P0 ;  /* 0x12400000060abfae */ /* 0x0001e8000c101d7c */
[----:B------:R0:W-:Y:S04]  /*d910*/  @!P3 LDGSTS.E.BYPASS.LTC128B.128 [R10+0x16400], desc[UR60][R6.64+0x80], !P1 ;  /* 0x16400080060abfae */ /* 0x0001e8000c901d7c */
[----:B------:R0:W-:Y:S01]  /*d920*/  @!P3 LDGSTS.E.BYPASS.LTC128B.128 [R10+0x1a400], desc[UR60][R6.64+0x100], !P2 ;  /* 0x1a400100060abfae */ /* 0x0001e2000d101d7c */
[----:B------:R-:W-:-:S02]  /*d930*/  ISETP.GE.AND P3, PT, R5, R3, PT ;  /* 0x000000030500720c */ /* 0x000fc40003f66270 */
[----:B------:R-:W-:-:S11]  /*d940*/  MOV R5, R14 ;  /* 0x0000000e00057202 */ /* 0x000fd60000000f00 */
[----:B0-----:R-:W-:Y:S05]  /*d950*/  WARPSYNC.COLLECTIVE R15, `(.L_x_146) ;  /* 0x000000000f087348 */ /* 0x001fea0003c00000 */
[----:B------:R1:W2:Y:S02]  /*d960*/  SHFL.IDX P6, R14, R13, R12, R11 ;  /* 0x0000000c0d0e7389 */ /* 0x0002a400000c000b */
[----:B012---:R-:W-:Y:S01]  /*d970*/  ENDCOLLECTIVE ;  /* 0x000000000000791b */ /* 0x007fe20003800000 */
.L_x_146:
[----:B------:R-:W-:Y:S01]  /*d980*/  IMAD.MOV.U32 R13, RZ, RZ, R2 ;  /* 0x000000ffff0d7224 */ /* 0x000fe200078e0002 */
[----:B------:R-:W-:Y:S01]  /*d990*/  MOV R12, 0x6 ;  /* 0x00000006000c7802 */ /* 0x000fe20000000f00 */
[----:B------:R-:W-:-:S07]  /*d9a0*/  IMAD.MOV.U32 R6, RZ, RZ, R14 ;  /* 0x000000ffff067224 */ /* 0x000fce00078e000e */
[----:B------:R-:W-:Y:S05]  /*d9b0*/  WARPSYNC.COLLECTIVE R15, `(.L_x_147) ;  /* 0x000000000f087348 */ /* 0x000fea0003c00000 */
[----:B------:R0:W1:Y:S02]  /*d9c0*/  SHFL.IDX P6, R14, R13, R12, R11 ;  /* 0x0000000c0d0e7389 */ /* 0x00006400000c000b */
[----:B01----:R-:W-:Y:S01]  /*d9d0*/  ENDCOLLECTIVE ;  /* 0x000000000000791b */ /* 0x003fe20003800000 */
.L_x_147:
[----:B------:R-:W-:-:S05]  /*d9e0*/  @!P3 LEA R6, P4, R9, R6, 0x1 ;  /* 0x000000060906b211 */ /* 0x000fca00078808ff */
[----:B------:R-:W-:Y:S01]  /*d9f0*/  @!P3 IMAD.X R5, RZ, RZ, R5, P4 ;  /* 0x000000ffff05b224 */ /* 0x000fe200020e0605 */
[----:B------:R-:W-:-:S03]  /*da00*/  ISETP.GE.AND P4, PT, R8, R3, PT ;  /* 0x000000030800720c */ /* 0x000fc60003f86270 */
[----:B------:R-:W-:Y:S02]  /*da10*/  @!P3 IMAD.MOV.U32 R7, RZ, RZ, R5 ;  /* 0x000000ffff07b224 */ /* 0x000fe400078e0005 */
[----:B------:R-:W-:-:S03]  /*da20*/  IMAD.MOV.U32 R13, RZ, RZ, R0 ;  /* 0x000000ffff0d7224 */ /* 0x000fc600078e0000 */
[----:B------:R-:W-:Y:S01]  /*da30*/  @!PT LDS RZ, [RZ] ;  /* 0x00000000fffff984 */ /* 0x000fe20000000800 */
[----:B------:R-:W-:Y:S01]  /*da40*/  @!PT LDS RZ, [RZ] ;  /* 0x00000000fffff984 */ /* 0x000fe20000000800 */
[----:B------:R-:W-:Y:S01]  /*da50*/  @!PT LDS RZ, [RZ] ;  /* 0x00000000fffff984 */ /* 0x000fe20000000800 */
[----:B------:R0:W-:Y:S04]  /*da60*/  @!P3 LDGSTS.E.BYPASS.LTC128B.128 [R10+0x12c00], desc[UR60][R6.64], !P0 ;  /* 0x12c00000060abfae */ /* 0x0001e8000c101d7c */
[----:B------:R0:W-:Y:S01]  /*da70*/  @!P3 LDGSTS.E.BYPASS.LTC128B.128 [R10+0x16c00], desc[UR60][R6.64+0x80], !P1 ;  /* 0x16c00080060abfae */ /* 0x0001e2000c901d7c */
[----:B------:R-:W-:-:S03]  /*da80*/  IMAD.MOV.U32 R5, RZ, RZ, R14 ;  /* 0x000000ffff057224 */ /* 0x000fc600078e000e */
[----:B------:R0:W-:Y:S04]  /*da90*/  @!P3 LDGSTS.E.BYPASS.LTC128B.128 [R10+0x1ac00], desc[UR60][R6.64+0x100], !P2 ;  /* 0x1ac00100060abfae */ /* 0x0001e8000d101d7c */
[----:B0-----:R-:W-:Y:S05]  /*daa0*/  WARPSYNC.COLLECTIVE R15, `(.L_x_148) ;  /* 0x000000000f087348 */ /* 0x001fea0003c00000 */
[----:B------:R1:W2:Y:S02]  /*dab0*/  SHFL.IDX P6, R14, R13, R12, R11 ;  /* 0x0000000c0d0e7389 */ /* 0x0002a400000c000b */
[----:B012---:R-:W-:Y:S01]  /*dac0*/  ENDCOLLECTIVE ;  /* 0x000000000000791b */ /* 0x007fe20003800000 */
.L_x_148:
[----:B------:R-:W-:Y:S02]  /*dad0*/  IMAD.MOV.U32 R13, RZ, RZ, R2 ;  /* 0x000000ffff0d7224 */ /* 0x000fe400078e0002 */
[----:B------:R-:W-:Y:S02]  /*dae0*/  IMAD.MOV.U32 R12, RZ, RZ, 0x7 ;  /* 0x00000007ff0c7424 */ /* 0x000fe400078e00ff */
[----:B------:R-:W-:-:S07]  /*daf0*/  IMAD.MOV.U32 R6, RZ, RZ, R14 ;  /* 0x000000ffff067224 */ /* 0x000fce00078e000e */
[----:B------:R-:W-:Y:S05]  /*db00*/  WARPSYNC.COLLECTIVE R15, `(.L_x_149) ;  /* 0x000000000f087348 */ /* 0x000fea0003c00000 */
[----:B------:R0:W1:Y:S02]  /*db10*/  SHFL.IDX P6, R14, R13, R12, R11 ;  /* 0x0000000c0d0e7389 */ /* 0x00006400000c000b */
[----:B01----:R-:W-:Y:S01]  /*db20*/  ENDCOLLECTIVE ;  /* 0x000000000000791b */ /* 0x003fe20003800000 */
.L_x_149:
[----:B------:R-:W-:-:S05]  /*db30*/  @!P4 LEA R6, P3, R9, R6, 0x1 ;  /* 0x000000060906c211 */ /* 0x000fca00078608ff */
[----:B------:R-:W-:-:S05]  /*db40*/  @!P4 IMAD.X R5, RZ, RZ, R5, P3 ;  /* 0x000000ffff05c224 */ /* 0x000fca00018e0605 */
[----:B------:R-:W-:Y:S01]  /*db50*/  @!P4 MOV R7, R5 ;  /* 0x000000050007c202 */ /* 0x000fe20000000f00 */
[----:B------:R-:W-:-:S04]  /*db60*/  IMAD.MOV.U32 R13, RZ, RZ, R0 ;  /* 0x000000ffff0d7224 */ /* 0x000fc800078e0000 */
[----:B------:R-:W-:Y:S01]  /*db70*/  @!PT LDS RZ, [RZ] ;  /* 0x00000000fffff984 */ /* 0x000fe20000000800 */
[----:B------:R-:W-:Y:S01]  /*db80*/  @!PT LDS RZ, [RZ] ;  /* 0x00000000fffff984 */ /* 0x000fe20000000800 */
[----:B------:R-:W-:Y:S01]  /*db90*/  @!PT LDS RZ, [RZ] ;  /* 0x00000000fffff984 */ /* 0x000fe20000000800 */
[----:B------:R0:W-:Y:S04]  /*dba0*/  @!P4 LDGSTS.E.BYPASS.LTC128B.128 [R10+0x13400], desc[UR60][R6.64], !P0 ;  /* 0x13400000060acfae */ /* 0x0001e8000c101d7c */
[----:B------:R0:W-:Y:S01]  /*dbb0*/  @!P4 LDGSTS.E.BYPASS.LTC128B.128 [R10+0x17400], desc[UR60][R6.64+0x80], !P1 ;  /* 0x17400080060acfae */ /* 0x0001e2000c901d7c */
[----:B------:R-:W-:-:S07]  /*dbc0*/  IMAD.MOV.U32 R5, RZ, RZ, R14 ;  /* 0x000000ffff057224 */ /* 0x000fce00078e000e */
[----:B0-----:R-:W-:Y:S05]  /*dbd0*/  WARPSYNC.COLLECTIVE R15, `(.L_x_150) ;  /* 0x000000000f087348 */ /* 0x001fea0003c00000 */
[----:B------:R1:W2:Y:S02]  /*dbe0*/  SHFL.IDX P6, R14, R13, R12, R11 ;  /* 0x0000000c0d0e7389 */ /* 0x0002a400000c000b */
[----:B012---:R-:W-:Y:S01]  /*dbf0*/  ENDCOLLECTIVE ;  /* 0x000000000000791b */ /* 0x007fe20003800000 */
.L_x_150:
[----:B------:R-:W-:Y:S01]  /*dc00*/  @!PT LDS RZ, [RZ] ;  /* 0x00000000fffff984 */ /* 0x000fe20000000800 */
[----:B------:R-:W-:Y:S01]  /*dc10*/  @!PT LDS RZ, [RZ] ;  /* 0x00000000fffff984 */ /* 0x000fe20000000800 */
[----:B------:R-:W-:Y:S01]  /*dc20*/  @!PT LDS RZ, [RZ] ;  /* 0x00000000fffff984 */ /* 0x000fe20000000800 */
[----:B------:R0:W-:Y:S01]  /*dc30*/  @!P4 LDGSTS.E.BYPASS.LTC128B.128 [R10+0x1b400], desc[UR60][R6.64+0x100], !P2 ;  /* 0x1b400100060acfae */ /* 0x0001e2000d101d7c */
[----:B------:R-:W-:Y:S01]  /*dc40*/  IMAD.MOV.U32 R0, RZ, RZ, R14 ;  /* 0x000000ffff007224 */ /* 0x000fe200078e000e */
[----:B------:R-:W-:Y:S06]  /*dc50*/  BRA `(.L_x_151) ;  /* 0xffffffc400a07947 */ /* 0x000fec000383ffff */
.L_x_53:
[----:B-1----:R1:W2:Y:S02]  /*dc60*/  SYNCS.PHASECHK.TRANS64.TRYWAIT P0, [R15+URZ+0x34820], R0 ;  /* 0x034820000f0075a7 */ /* 0x0022a4000800017f */
[----:B--2---:R-:W-:Y:S05]  /*dc70*/  @!P0 NANOSLEEP.SYNCS 0x989680 ;  /* 0x009896800000895d */ /* 0x004fea0003900000 */
[----:B------:R-:W2:Y:S02]  /*dc80*/  @!P0 SYNCS.PHASECHK.TRANS64 P0, [R15+URZ+0x34820], R0 ;  /* 0x034820000f0085a7 */ /* 0x000ea4000800007f */
[----:B--2---:R-:W-:Y:S05]  /*dc90*/  @!P0 BRA `(.L_x_53) ;  /* 0xfffffffc00f08947 */ /* 0x004fea000383ffff */
[----:B------:R-:W-:Y:S05]  /*dca0*/  BRA `(.L_x_152) ;  /* 0xffffffc800047947 */ /* 0x000fea000383ffff */
.L_x_60:
[----:B-1----:R1:W2:Y:S02]  /*dcb0*/  SYNCS.PHASECHK.TRANS64.TRYWAIT P0, [R3+URZ+0x34840], R2 ;  /* 0x03484002030075a7 */ /* 0x0022a4000800017f */
[----:B--2---:R-:W-:Y:S05]  /*dcc0*/  @!P0 NANOSLEEP.SYNCS 0x989680 ;  /* 0x009896800000895d */ /* 0x004fea0003900000 */
[----:B------:R-:W2:Y:S02]  /*dcd0*/  @!P0 SYNCS.PHASECHK.TRANS64 P0, [R3+URZ+0x34840], R2 ;  /* 0x03484002030085a7 */ /* 0x000ea4000800007f */
[----:B--2---:R-:W-:Y:S05]  /*dce0*/  @!P0 BRA `(.L_x_60) ;  /* 0xfffffffc00f08947 */ /* 0x004fea000383ffff */
[----:B------:R-:W-:Y:S05]  /*dcf0*/  BRA `(.L_x_153) ;  /* 0xffffffc800b87947 */ /* 0x000fea000383ffff */
.L_x_67:
[----:B0-----:R0:W1:Y:S02]  /*dd00*/  SYNCS.PHASECHK.TRANS64.TRYWAIT P0, [R3+URZ+0x60], R2 ;  /* 0x00006002030075a7 */ /* 0x001064000800017f */
[----:B-1----:R-:W-:Y:S05]  /*dd10*/  @!P0 NANOSLEEP.SYNCS 0x989680 ;  /* 0x009896800000895d */ /* 0x002fea0003900000 */
[----:B------:R-:W1:Y:S02]  /*dd20*/  @!P0 SYNCS.PHASECHK.TRANS64 P0, [R3+URZ+0x60], R2 ;  /* 0x00006002030085a7 */ /* 0x000e64000800007f */
[----:B-1----:R-:W-:Y:S05]  /*dd30*/  @!P0 BRA `(.L_x_67) ;  /* 0xfffffffc00f08947 */ /* 0x002fea000383ffff */
[----:B------:R-:W-:Y:S05]  /*dd40*/  BRA `(.L_x_154) ;  /* 0xffffffcc00c47947 */ /* 0x000fea000383ffff */
.L_x_77:
[----:B-1----:R1:W2:Y:S02]  /*dd50*/  SYNCS.PHASECHK.TRANS64.TRYWAIT P0, [R3+URZ+0x34840], R2 ;  /* 0x03484002030075a7 */ /* 0x0022a4000800017f */
[----:B--2---:R-:W-:Y:S05]  /*dd60*/  @!P0 NANOSLEEP.SYNCS 0x989680 ;  /* 0x009896800000895d */ /* 0x004fea0003900000 */
[----:B------:R-:W2:Y:S02]  /*dd70*/  @!P0 SYNCS.PHASECHK.TRANS64 P0, [R3+URZ+0x34840], R2 ;  /* 0x03484002030085a7 */ /* 0x000ea4000800007f */
[----:B--2---:R-:W-:Y:S05]  /*dd80*/  @!P0 BRA `(.L_x_77) ;  /* 0xfffffffc00f08947 */ /* 0x004fea000383ffff */
[----:B------:R-:W-:Y:S05]  /*dd90*/  BRA `(.L_x_155) ;  /* 0xffffffd400487947 */ /* 0x000fea000383ffff */
.L_x_84:
[----:B0-----:R0:W1:Y:S02]  /*dda0*/  SYNCS.PHASECHK.TRANS64.TRYWAIT P0, [R2+URZ+0x60], R3 ;  /* 0x00006003020075a7 */ /* 0x001064000800017f */
[----:B-1----:R-:W-:Y:S05]  /*ddb0*/  @!P0 NANOSLEEP.SYNCS 0x989680 ;  /* 0x009896800000895d */ /* 0x002fea0003900000 */
[----:B------:R-:W1:Y:S02]  /*ddc0*/  @!P0 SYNCS.PHASECHK.TRANS64 P0, [R2+URZ+0x60], R3 ;  /* 0x00006003020085a7 */ /* 0x000e64000800007f */
[----:B-1----:R-:W-:Y:S05]  /*ddd0*/  @!P0 BRA `(.L_x_84) ;  /* 0xfffffffc00f08947 */ /* 0x002fea000383ffff */
[----:B------:R-:W-:Y:S05]  /*dde0*/  BRA `(.L_x_156) ;  /* 0xffffffd800547947 */ /* 0x000fea000383ffff */
.L_x_93:
[----:B--2---:R2:W4:Y:S02]  /*ddf0*/  SYNCS.PHASECHK.TRANS64.TRYWAIT P0, [R2+URZ+0x34840], R3 ;  /* 0x03484003020075a7 */ /* 0x004524000800017f */
[----:B----4-:R-:W-:Y:S05]  /*de00*/  @!P0 NANOSLEEP.SYNCS 0x989680 ;  /* 0x009896800000895d */ /* 0x010fea0003900000 */
[----:B------:R-:W4:Y:S02]  /*de10*/  @!P0 SYNCS.PHASECHK.TRANS64 P0, [R2+URZ+0x34840], R3 ;  /* 0x03484003020085a7 */ /* 0x000f24000800007f */
[----:B----4-:R-:W-:Y:S05]  /*de20*/  @!P0 BRA `(.L_x_93) ;  /* 0xfffffffc00f08947 */ /* 0x010fea000383ffff */
[----:B------:R-:W-:Y:S05]  /*de30*/  BRA `(.L_x_157) ;  /* 0xffffffdc00a87947 */ /* 0x000fea000383ffff */
.L_x_100:
[----:B0-----:R0:W1:Y:S02]  /*de40*/  SYNCS.PHASECHK.TRANS64.TRYWAIT P0, [R2+URZ+0x60], R7 ;  /* 0x00006007020075a7 */ /* 0x001064000800017f */
[----:B-1----:R-:W-:Y:S05]  /*de50*/  @!P0 NANOSLEEP.SYNCS 0x989680 ;  /* 0x009896800000895d */ /* 0x002fea0003900000 */
[----:B------:R-:W1:Y:S02]  /*de60*/  @!P0 SYNCS.PHASECHK.TRANS64 P0, [R2+URZ+0x60], R7 ;  /* 0x00006007020085a7 */ /* 0x000e64000800007f */
[----:B-1----:R-:W-:Y:S05]  /*de70*/  @!P0 BRA `(.L_x_100) ;  /* 0xfffffffc00f08947 */ /* 0x002fea000383ffff */
[----:B------:R-:W-:Y:S05]  /*de80*/  BRA `(.L_x_158) ;  /* 0xffffffe000b47947 */ /* 0x000fea000383ffff */
.L_x_109:
[----:B-1----:R1:W4:Y:S02]  /*de90*/  SYNCS.PHASECHK.TRANS64.TRYWAIT P0, [R3+URZ+0x34860], R0 ;  /* 0x03486000030075a7 */ /* 0x002324000800017f */
[----:B----4-:R-:W-:Y:S05]  /*dea0*/  @!P0 NANOSLEEP.SYNCS 0x989680 ;  /* 0x009896800000895d */ /* 0x010fea0003900000 */
[----:B------:R-:W4:Y:S02]  /*deb0*/  @!P0 SYNCS.PHASECHK.TRANS64 P0, [R3+URZ+0x34860], R0 ;  /* 0x03486000030085a7 */ /* 0x000f24000800007f */
[----:B----4-:R-:W-:Y:S05]  /*dec0*/  @!P0 BRA `(.L_x_109) ;  /* 0xfffffffc00f08947 */ /* 0x010fea000383ffff */
[----:B------:R-:W-:Y:S05]  /*ded0*/  BRA `(.L_x_159) ;  /* 0xffffffe400b47947 */ /* 0x000fea000383ffff */
.L_x_116:
[----:B0-----:R0:W3:Y:S02]  /*dee0*/  SYNCS.PHASECHK.TRANS64.TRYWAIT P0, [R0+URZ+0x34820], R3 ;  /* 0x03482003000075a7 */ /* 0x0010e4000800017f */
[----:B---3--:R-:W-:Y:S05]  /*def0*/  @!P0 NANOSLEEP.SYNCS 0x989680 ;  /* 0x009896800000895d */ /* 0x008fea0003900000 */
[----:B------:R-:W3:Y:S02]  /*df00*/  @!P0 SYNCS.PHASECHK.TRANS64 P0, [R0+URZ+0x34820], R3 ;  /* 0x03482003000085a7 */ /* 0x000ee4000800007f */
[----:B---3--:R-:W-:Y:S05]  /*df10*/  @!P0 BRA `(.L_x_116) ;  /* 0xfffffffc00f08947 */ /* 0x008fea000383ffff */
[----:B------:R-:W-:Y:S05]  /*df20*/  BRA `(.L_x_160) ;  /* 0xffffffe800c07947 */ /* 0x000fea000383ffff */
.L_x_117:
[----:B------:R-:W3:Y:S01]  /*df30*/  S2R R2, SR_TID.X ;  /* 0x0000000000027919 */ /* 0x000ee20000002100 */
[----:B------:R-:W-:Y:S01]  /*df40*/  BSSY B0, `(.L_x_161) ;  /* 0x000000a000007945 */ /* 0x000fe20003800000 */
[----:B------:R-:W-:Y:S02]  /*df50*/  IMAD.MOV.U32 R12, RZ, RZ, RZ ;  /* 0x000000ffff0c7224 */ /* 0x000fe400078e00ff */
[----:B------:R-:W-:Y:S02]  /*df60*/  IMAD.MOV.U32 R11, RZ, RZ, 0x1f ;  /* 0x0000001fff0b7424 */ /* 0x000fe400078e00ff */
[----:B------:R-:W-:Y:S01]  /*df70*/  IMAD.MOV.U32 R15, RZ, RZ, -0x1 ;  /* 0xffffffffff0f7424 */ /* 0x000fe200078e00ff */
[----:B---3--:R-:W-:-:S04]  /*df80*/  SHF.R.U32.HI R2, RZ, 0x5, R2 ;  /* 0x00000005ff027819 */ /* 0x008fc80000011602 */
[----:B------:R-:W-:-:S04]  /*df90*/  LOP3.LUT R2, R2, 0x3, RZ, 0xc0, !PT ;  /* 0x0000000302027812 */ /* 0x000fc800078ec0ff */
[----:B------:R-:W-:-:S07]  /*dfa0*/  MOV R13, R2 ;  /* 0x00000002000d7202 */ /* 0x000fce0000000f00 */
[----:B012---:R-:W-:Y:S05]  /*dfb0*/  WARPSYNC.COLLECTIVE R15, `(.L_x_162) ;  /* 0x000000000f087348 */ /* 0x007fea0003c00000 */
[----:B------:R3:W4:Y:S02]  /*dfc0*/  SHFL.IDX P6, R14, R13, R12, R11 ;  /* 0x0000000c0d0e7389 */ /* 0x00072400000c000b */
[----:B01234-:R-:W-:Y:S01]  /*dfd0*/  ENDCOLLECTIVE ;  /* 0x000000000000791b */ /* 0x01ffe20003800000 */
.L_x_162:
[----:B------:R-:W-:Y:S05]  /*dfe0*/  BSYNC B0 ;  /* 0x0000000000007941 */ /* 0x000fea0003800000 */
.L_x_161:
[----:B------:R-:W-:Y:S05]  /*dff0*/  BRA `(.L_x_163) ;  /* 0xffffffe800a87947 */ /* 0x000fea000383ffff */
.L_x_120:
[----:B------:R-:W-:Y:S01]  /*e000*/  BSSY B1, `(.L_x_164) ;  /* 0x0000006000017945 */ /* 0x000fe20003800000 */
[----:B------:R-:W-:-:S07]  /*e010*/  IMAD.MOV.U32 R15, RZ, RZ, -0x1 ;  /* 0xffffffffff0f7424 */ /* 0x000fce00078e00ff */
[----:B0123--:R-:W-:Y:S05]  /*e020*/  WARPSYNC.COLLECTIVE R15, `(.L_x_165) ;  /* 0x000000000f0c7348 */ /* 0x00ffea0003c00000 */
[----:B------:R-:W-:Y:S02]  /*e030*/  ELECT P6, UR62, PT ;  /* 0x00000000003e782f */ /* 0x000fe400038c0000 */
[----:B------:R-:W-:Y:S01]  /*e040*/  MOV R14, UR62 ;  /* 0x0000003e000e7c02 */ /* 0x000fe20008000f00 */
[----:B0123--:R-:W-:Y:S10]  /*e050*/  ENDCOLLECTIVE ;  /* 0x000000000000791b */ /* 0x00fff40003800000 */
.L_x_165:
[----:B------:R-:W-:Y:S05]  /*e060*/  BSYNC B1 ;  /* 0x0000000000017941 */ /* 0x000fea0003800000 */
.L_x_164:
[----:B------:R-:W-:Y:S05]  /*e070*/  BRA `(.L_x_166) ;  /* 0xffffffe800a07947 */ /* 0x000fea000383ffff */
.L_x_122:
[----:B0-----:R0:W1:Y:S02]  /*e080*/  SYNCS.PHASECHK.TRANS64.TRYWAIT P0, [R6+URZ], R5 ;  /* 0x00000005060075a7 */ /* 0x001064000800017f */
[----:B-1----:R-:W-:Y:S05]  /*e090*/  @!P0 NANOSLEEP.SYNCS 0x989680 ;  /* 0x009896800000895d */ /* 0x002fea0003900000 */
[----:B------:R-:W1:Y:S02]  /*e0a0*/  @!P0 SYNCS.PHASECHK.TRANS64 P0, [R6+URZ], R5 ;  /* 0x00000005060085a7 */ /* 0x000e64000800007f */
[----:B-1----:R-:W-:Y:S05]  /*e0b0*/  @!P0 BRA `(.L_x_122) ;  /* 0xfffffffc00f08947 */ /* 0x002fea000383ffff */
[----:B------:R-:W-:Y:S05]  /*e0c0*/  BRA `(.L_x_167) ;  /* 0xffffffe800d87947 */ /* 0x000fea000383ffff */
.L_x_123:
[----:B-1----:R1:W3:Y:S02]  /*e0d0*/  SYNCS.PHASECHK.TRANS64.TRYWAIT P0, [R3+URZ], R2 ;  /* 0x00000002030075a7 */ /* 0x0022e4000800017f */
[----:B---3--:R-:W-:Y:S05]  /*e0e0*/  @!P0 NANOSLEEP.SYNCS 0x989680 ;  /* 0x009896800000895d */ /* 0x008fea0003900000 */
[----:B------:R-:W3:Y:S02]  /*e0f0*/  @!P0 SYNCS.PHASECHK.TRANS64 P0, [R3+URZ], R2 ;  /* 0x00000002030085a7 */ /* 0x000ee4000800007f */
[----:B---3--:R-:W-:Y:S05]  /*e100*/  @!P0 BRA `(.L_x_123) ;  /* 0xfffffffc00f08947 */ /* 0x008fea000383ffff */
[----:B------:R-:W-:Y:S05]  /*e110*/  BRA `(.L_x_168) ;  /* 0xffffffe800cc7947 */ /* 0x000fea000383ffff */
.L_x_125:
[----:B-1----:R1:W3:Y:S02]  /*e120*/  SYNCS.PHASECHK.TRANS64.TRYWAIT P0, [R18+URZ], R5 ;  /* 0x00000005120075a7 */ /* 0x0022e4000800017f */
[----:B---3--:R-:W-:Y:S05]  /*e130*/  @!P0 NANOSLEEP.SYNCS 0x989680 ;  /* 0x009896800000895d */ /* 0x008fea0003900000 */
[----:B------:R-:W3:Y:S02]  /*e140*/  @!P0 SYNCS.PHASECHK.TRANS64 P0, [R18+URZ], R5 ;  /* 0x00000005120085a7 */ /* 0x000ee4000800007f */
[----:B---3--:R-:W-:Y:S05]  /*e150*/  @!P0 BRA `(.L_x_125) ;  /* 0xfffffffc00f08947 */ /* 0x008fea000383ffff */
[----:B------:R-:W-:Y:S05]  /*e160*/  BRA `(.L_x_169) ;  /* 0xffffffe800d07947 */ /* 0x000fea000383ffff */
.L_x_170:
[----:B------:R-:W-:-:S00]  /*e170*/  BRA `(.L_x_170) ;  /* 0xfffffffc00fc7947 */ /* 0x000fc0000383ffff */
[----:B------:R-:W-:-:S00]  /*e180*/  NOP ;  /* 0x0000000000007918 */ /* 0x000fc00000000000 */
[----:B------:R-:W-:-:S00]  /*e190*/  NOP ;  /* 0x0000000000007918 */ /* 0x000fc00000000000 */
[----:B------:R-:W-:-:S00]  /*e1a0*/  NOP ;  /* 0x0000000000007918 */ /* 0x000fc00000000000 */
[----:B------:R-:W-:-:S00]  /*e1b0*/  NOP ;  /* 0x0000000000007918 */ /* 0x000fc00000000000 */
[----:B------:R-:W-:-:S00]  /*e1c0*/  NOP ;  /* 0x0000000000007918 */ /* 0x000fc00000000000 */
[----:B------:R-:W-:-:S00]  /*e1d0*/  NOP ;  /* 0x0000000000007918 */ /* 0x000fc00000000000 */
[----:B------:R-:W-:-:S00]  /*e1e0*/  NOP ;  /* 0x0000000000007918 */ /* 0x000fc00000000000 */
[----:B------:R-:W-:-:S00]  /*e1f0*/  NOP ;  /* 0x0000000000007918 */ /* 0x000fc00000000000 */
.L_x_15274:


//--------------------- .text._ZN7cutlass13device_kernelIN5flash11enable_sm90INS1_16FlashAttnFwdSm90INS1_25CollectiveMainloopFwdSm90ILi2EN4cute5tupleIJNS5_1CILi2EEENS7_ILi1EEES9_EEENS6_IJNS7_ILi128EEESB_NS7_ILi192EEEEEELi128ENS_6half_tEfNS_4arch4Sm90ELb0ELb0ELb1ELb0ELb0ELb0ELb0ELb1ELb1ELb1ELb0ELb0EEENS1_21CollectiveEpilogueFwdINS6_IJSB_SB_SB_EEESA_SE_SG_Li256ELb0ELb1ELb0ELb0EEENS1_29StaticPersistentTileSchedulerILb0EEEEEEEEEvNT_6ParamsE --------------------------
	.section	.text._ZN7cutlass13device_kernelIN5flash11enable_sm90INS1_16FlashAttnFwdSm90INS1_25CollectiveMainloopFwdSm90ILi2EN4cute5tupleIJNS5_1CILi2EEENS7_ILi1EEES9_EEENS6_IJNS7_ILi128EEESB_NS7_ILi192EEEEEELi128ENS_6half_tEfNS_4arch4Sm90ELb0ELb0ELb1ELb0ELb0ELb0ELb0ELb1ELb1ELb1ELb0ELb0EEENS1_21CollectiveEpilogueFwdINS6_IJSB_SB_SB_EEESA_SE_SG_Li256ELb0ELb1ELb0ELb0EEENS1_29StaticPersistentTileSchedulerILb0EEEEEEEEEvNT_6ParamsE,"ax",@progbits
	.align	128
.text._ZN7cutlass13device_kernelIN5flash11enable_sm90INS1_16FlashAttnFwdSm90INS1_25CollectiveMainloopFwdSm90ILi2EN4cute5tupleIJNS5_1CILi2EEENS7_ILi1EEES9_EEENS6_IJNS7_ILi128EEESB_NS7_ILi192EEEEEELi128ENS_6half_tEfNS_4arch4Sm90ELb0ELb0ELb1ELb0ELb0ELb0ELb0ELb1ELb1ELb1ELb0ELb0EEENS1_21CollectiveEpilogueFwdINS6_IJSB_SB_SB_EEESA_SE_SG_Li256ELb0ELb1ELb0ELb0EEENS1_29StaticPersistentTileSchedulerILb0EEEEEEEEEvNT_6ParamsE:
        .type           _ZN7cutlass13device_kernelIN5flash11enable_sm90INS1_16FlashAttnFwdSm90INS1_25CollectiveMainloopFwdSm90ILi2EN4cute5tupleIJNS5_1CILi2EEENS7_ILi1EEES9_EEENS6_IJNS7_ILi128EEESB_NS7_ILi192EEEEEELi128ENS_6half_tEfNS_4arch4Sm90ELb0ELb0ELb1ELb0ELb0ELb0ELb0ELb1ELb1ELb1ELb0ELb0EEENS1_21CollectiveEpilogueFwdINS6_IJSB_SB_SB_EEESA_SE_SG_Li256ELb0ELb1ELb0ELb0EEENS1_29StaticPersistentTileSchedulerILb0EEEEEEEEEvNT_6ParamsE,@function
        .size           _ZN7cutlass13device_kernelIN5flash11enable_sm90INS1_16FlashAttnFwdSm90INS1_25CollectiveMainloopFwdSm90ILi2EN4cute5tupleIJNS5_1CILi2EEENS7_ILi1EEES9_EEENS6_IJNS7_ILi128EEESB_NS7_ILi192EEEEEELi128ENS_6half_tEfNS_4arch4Sm90ELb0ELb0ELb1ELb0ELb0ELb0ELb0ELb1ELb1ELb1ELb0ELb0EEENS1_21CollectiveEpilogueFwdINS6_IJSB_SB_SB_EEESA_SE_SG_Li256ELb0ELb1ELb0ELb0EEENS1_29StaticPersistentTileSchedulerILb0EEEEEEEEEvNT_6ParamsE,(.L_x_15275 - _ZN7cutlass13device_kernelIN5flash11enable_sm90INS1_16FlashAttnFwdSm90INS1_25CollectiveMainloopFwdSm90ILi2EN4cute5tupleIJNS5_1CILi2EEENS7_ILi1EEES9_EEENS6_IJNS7_ILi128EEESB_NS7_ILi192EEEEEELi128ENS_6half_tEfNS_4arch4Sm90ELb0ELb0ELb1ELb0ELb0ELb0ELb0ELb1ELb1ELb1ELb0ELb0EEENS1_21CollectiveEpilogueFwdINS6_IJSB_SB_SB_EEESA_SE_SG_Li256ELb0ELb1ELb0ELb0EEENS1_29StaticPersistentTileSchedulerILb0EEEEEEEEEvNT_6ParamsE)
        .other          _ZN7cutlass13device_kernelIN5flash11enable_sm90INS1_16FlashAttnFwdSm90INS1_25CollectiveMainloopFwdSm90ILi2EN4cute5tupleIJNS5_1CILi2EEENS7_ILi1EEES9_EEENS6_IJNS7_ILi128EEESB_NS7_ILi192EEEEEELi128ENS_6half_tEfNS_4arch4Sm90ELb0ELb0ELb1ELb0ELb0ELb0ELb0ELb1ELb1ELb1ELb0ELb0EEENS1_21CollectiveEpilogueFwdINS6_IJSB_SB_SB_EEESA_SE_SG_Li256ELb0ELb1ELb0ELb0EEENS1_29StaticPersistentTileSchedulerILb0EEEEEEEEEvNT_6ParamsE,@"STO_CUDA_ENTRY STV_DEFAULT"
_ZN7cutlass13device_kernelIN5flash11enable_sm90INS1_16FlashAttnFwdSm90INS1_25CollectiveMainloopFwdSm90ILi2EN4cute5tupleIJNS5_1CILi2EEENS7_ILi1EEES9_EEENS6_IJNS7_ILi128EEESB_NS7_ILi192EEEEEELi128ENS_6half_tEfNS_4arch4Sm90ELb0ELb0ELb1ELb0ELb0ELb0ELb0ELb1ELb1ELb1ELb0ELb0EEENS1_21CollectiveEpilogueFwdINS6_IJSB_SB_SB_EEESA_SE_SG_Li256ELb0ELb1ELb0ELb0EEENS1_29StaticPersistentTileSchedulerILb0EEEEEEEEEvNT_6ParamsE:
[----:B------:R-:W0:Y:S02]  /*0000*/  LDC R1, c[0x0][0x28] ;  /* 0x00000a00ff017b82 */ /* 0x000e240000000800 */
[----:B0-----:R-:W-:Y:S01]  /*0010*/  VIADD R1, R1, 0xffffffc8 ;  /* 0xffffffc801017836 */ /* 0x001fe20000000000 */
[----:B------:R-:W0:Y:S01]  /*0020*/  S2R R0, SR_TID.X ;  /* 0x0000000000007919 */ /* 0x000e220000002100 */
[----:B------:R-:W-:Y:S01]  /*0030*/  ELECT P0, URZ, PT ;  /* 0x00000000003f782f */ /* 0x000fe20003800000 */
[----:B------:R-:W-:Y:S01]  /*0040*/  BSSY B0, `(.L_x_171) ;  /* 0x000000e000007945 */ /* 0x000fe20003800000 */
[----:B0-----:R-:W-:-:S05]  /*0050*/  SHF.R.U32.HI R3, RZ, 0x5, R0 ;  /* 0x00000005ff037819 */ /* 0x001fca0000011600 */
[----:B------:R-:W0:Y:S02]  /*0060*/  SHFL.IDX PT, R2, R3, RZ, 0x1f ;  /* 0x00001fff03027589 */ /* 0x000e2400000e0000 */
[----:B0-----:R-:W-:Y:S02]  /*0070*/  ISETP.EQ.AND P0, PT, R2, RZ, P0 ;  /* 0x000000ff0200720c */ /* 0x001fe40000702270 */
[----:B------:R-:W-:-:S11]  /*0080*/  SHF.R.U32.HI R2, RZ, 0x7, R0 ;  /* 0x00000007ff027819 */ /* 0x000fd60000011600 */
        /* <DEDUP_REMOVED lines=9> */
.L_x_172:
[----:B------:R-:W-:Y:S05]  /*0120*/  BSYNC B0 ;  /* 0x0000000000007941 */ /* 0x000fea0003800000 */
.L_x_171:
[----:B------:R-:W-:Y:S01]  /*0130*/  VOTEU.ANY UP0, P0 ;  /* 0x00000000003f7886 */ /* 0x000fe20000000100 */
[----:B------:R-:W0:Y:S01]  /*0140*/  SHFL.IDX PT, R2, R2, RZ, 0x1f ;  /* 0x00001fff02027589 */ /* 0x000e2200000e0000 */
[----:B------:R-:W-:Y:S01]  /*0150*/  UMOV UR4, 0x80 ;  /* 0x0000008000047882 */ /* 0x000fe20000000000 */
[----:B------:R-:W-:Y:S01]  /*0160*/  UMOV UR7, 0x200 ;  /* 0x0000020000077882 */ /* 0x000fe20000000000 */
[----:B------:R-:W-:Y:S01]  /*0170*/  VOTEU.ANY UP1, P0 ;  /* 0x00000000003f7886 */ /* 0x000fe20000020100 */
[----:B------:R-:W1:Y:S01]  /*0180*/  @UP0 S2UR UR8, SR_CgaCtaId ;  /* 0x00000000000809c3 */ /* 0x000e620000008800 */
[----:B------:R-:W2:Y:S01]  /*0190*/  SHFL.IDX PT, R4, R3, RZ, 0x1f ;  /* 0x00001fff03047589 */ /* 0x000ea200000e0000 */
[----:B------:R-:W-:Y:S01]  /*01a0*/  @UP0 UMOV UR6, 0x400 ;  /* 0x0000040000060882 */ /* 0x000fe20000000000 */
[----:B------:R-:W-:-:S04]  /*01b0*/  @UP0 UIADD3 UR4, -UR4, 0x100000, URZ ;  /* 0x0010000004040890 */ /* 0x000fc8000fffe13f */
[----:B------:R-:W-:Y:S02]  /*01c0*/  @UP0 USHF.L.U32 UR5, UR4, 0xb, URZ ;  /* 0x0000000b04050899 */ /* 0x000fe4000800063f */
[----:B------:R-:W-:Y:S01]  /*01d0*/  @UP0 USHF.L.U32 UR4, UR4, 0x1, URZ ;  /* 0x0000000104040899 */ /* 0x000fe2000800063f */
[----:B------:R-:W-:Y:S01]  /*01e0*/  VOTEU.ANY UP2, P0 ;  /* 0x00000000003f7886 */ /* 0x000fe20000040100 */
[----:B0-----:R-:W-:Y:S01]  /*01f0*/  R2UR UR9, R2 ;  /* 0x00000000020972ca */ /* 0x001fe200000e0000 */
[----:B-1----:R-:W-:Y:S01]  /*0200*/  @UP0 ULEA UR8, UR8, UR6, 0x18 ;  /* 0x0000000608080291 */ /* 0x002fe2000f8ec03f */
[----:B--2---:R-:W-:Y:S01]  /*0210*/  ISETP.NE.AND P1, PT, R4, RZ, PT ;  /* 0x000000ff0400720c */ /* 0x004fe20003f25270 */
[----:B------:R-:W-:-:S04]  /*0220*/  @UP0 UIADD3 UR6, -UR7, 0x100000, URZ ;  /* 0x0010000007060890 */ /* 0x000fc8000fffe13f */
[----:B------:R-:W-:Y:S02]  /*0230*/  @UP0 USHF.L.U32 UR7, UR6, 0xb, URZ ;  /* 0x0000000b06070899 */ /* 0x000fe4000800063f */
[----:B------:R-:W-:-:S04]  /*0240*/  @UP0 USHF.L.U32 UR6, UR6, 0x1, URZ ;  /* 0x0000000106060899 */ /* 0x000fc8000800063f */
[----:B------:R-:W-:Y:S01]  /*0250*/  UISETP.NE.AND UP0, UPT, UR9, URZ, UPT ;  /* 0x0000003f0900728c */ /* 0x000fe2000bf05270 */
[----:B------:R-:W0:Y:S02]  /*0260*/  FENCE.VIEW.ASYNC.S ;  /* 0x00000000000073c6 */ /* 0x000e240000000000 */
[----:B0-----:R0:W1:Y:S05]  /*0270*/  @UP1 SYNCS.EXCH.64 URZ, [UR8+0x34800], UR4 ;  /* 0x03480004083f15b2 */ /* 0x00106a0008000100 */
[----:B------:R0:W2:Y:S01]  /*0280*/  @UP2 SYNCS.EXCH.64 URZ, [UR8+0x34820], UR6 ;  /* 0x03482006083f25b2 */ /* 0x0000a20008000100 */
[----:B------:R-:W-:Y:S05]  /*0290*/  @P1 BRA `(.L_x_173) ;  /* 0x0000000000481947 */ /* 0x000fea0003800000 */
[----:B0-----:R-:W0:Y:S01]  /*02a0*/  S2UR UR5, SR_CgaCtaId ;  /* 0x00000000000579c3 */ /* 0x001e220000008800 */
[----:B------:R-:W-:Y:S01]  /*02b0*/  UMOV UR4, 0x400 ;  /* 0x0000040000047882 */ /* 0x000fe20000000000 */
[----:B------:R-:W-:Y:S01]  /*02c0*/  UMOV UR6, 0x1 ;  /* 0x0000000100067882 */ /* 0x000fe20000000000 */
[----:B------:R-:W-:Y:S01]  /*02d0*/  UMOV UR7, 0x4 ;  /* 0x0000000400077882 */ /* 0x000fe20000000000 */
[----:B------:R-:W-:Y:S01]  /*02e0*/  ELECT P0, URZ, PT ;  /* 0x00000000003f782f */ /* 0x000fe20003800000 */
[----:B0-----:R-:W-:Y:S02]  /*02f0*/  ULEA UR8, UR5, UR4, 0x18 ;  /* 0x0000000405087291 */ /* 0x001fe4000f8ec03f */
[----:B------:R-:W-:-:S04]  /*0300*/  UIADD3 UR4, -UR6, 0x100000, URZ ;  /* 0x0010000006047890 */ /* 0x000fc8000fffe13f */
[----:B------:R-:W-:Y:S02]  /*0310*/  USHF.L.U32 UR5, UR4, 0xb, URZ ;  /* 0x0000000b04057899 */ /* 0x000fe4000800063f */
[----:B------:R-:W-:Y:S02]  /*0320*/  USHF.L.U32 UR4, UR4, 0x1, URZ ;  /* 0x0000000104047899 */ /* 0x000fe4000800063f */
[----:B------:R-:W-:-:S04]  /*0330*/  UIADD3 UR6, -UR7, 0x100000, URZ ;  /* 0x0010000007067890 */ /* 0x000fc8000fffe13f */
[----:B------:R-:W-:Y:S02]  /*0340*/  USHF.L.U32 UR7, UR6, 0xb, URZ ;  /* 0x0000000b06077899 */ /* 0x000fe4000800063f */
[----:B------:R-:W-:Y:S01]  /*0350*/  USHF.L.U32 UR6, UR6, 0x1, URZ ;  /* 0x0000000106067899 */ /* 0x000fe2000800063f */
[----:B------:R-:W0:Y:S03]  /*0360*/  FENCE.VIEW.ASYNC.S ;  /* 0x00000000000073c6 */ /* 0x000e260000000000 */
[----:B0-----:R3:W4:Y:S08]  /*0370*/  SYNCS.EXCH.64 URZ, [UR8+0x34830], UR4 ;  /* 0x03483004083f75b2 */ /* 0x0017300008000100 */
[----:B------:R3:W0:Y:S01]  /*0380*/  SYNCS.EXCH.64 URZ, [UR8+0x34840], UR6 ;  /* 0x03484006083f75b2 */ /* 0x0006220008000100 */
[----:B------:R3:W0:Y:S01]  /*0390*/  SYNCS.EXCH.64 URZ, [UR8+0x34838], UR4 ;  /* 0x03483804083f75b2 */ /* 0x0006220008000100 */
[----:B------:R3:W0:Y:S02]  /*03a0*/  SYNCS.EXCH.64 URZ, [UR8+0x34848], UR6 ;  /* 0x03484806083f75b2 */ /* 0x0006240008000100 */
[----:B---3--:R-:W-:Y:S01]  /*03b0*/  NOP ;  /* 0x0000000000007918 */ /* 0x008fe20000000000 */
.L_x_173:
[----:B0-----:R-:W0:Y:S01]  /*03c0*/  S2UR UR4, SR_CTAID.Y ;  /* 0x00000000000479c3 */ /* 0x001e220000002600 */
[----:B------:R-:W3:Y:S01]  /*03d0*/  SHFL.IDX PT, R8, R3, RZ, 0x1f ;  /* 0x00001fff03087589 */ /* 0x000ee200000e0000 */
[----:B------:R-:W-:Y:S01]  /*03e0*/  ULDC UR5, c[0x0][0x154] ;  /* 0x0000550000057ab9 */ /* 0x000fe20000000800 */
[----:B------:R-:W-:Y:S01]  /*03f0*/  SHF.R.S32.HI R5, RZ, 0x1f, R0 ;  /* 0x0000001fff057819 */ /* 0x000fe20000011400 */
[----:B------:R-:W-:-:S03]  /*0400*/  NOP ;  /* 0x0000000000007918 */ /* 0x000fc60000000000 */
[----:B------:R-:W-:Y:S01]  /*0410*/  LEA.HI R5, R5, R0, RZ, 0x7 ;  /* 0x0000000005057211 */ /* 0x000fe200078f38ff */
[----:B------:R-:W5:Y:S08]  /*0420*/  S2UR UR6, SR_CTAID.X ;  /* 0x00000000000679c3 */ /* 0x000f700000002500 */
[----:B------:R-:W1:Y:S01]  /*0430*/  LDC R7, c[0x0][0x148] ;  /* 0x00005200ff077b82 */ /* 0x000e620000000800 */
[----:B0-----:R-:W-:-:S02]  /*0440*/  I2FP.F32.U32 R2, UR4 ;  /* 0x0000000400027c45 */ /* 0x001fc40008201000 */
[----:B---3--:R-:W-:-:S03]  /*0450*/  ISETP.NE.AND P0, PT, R8, RZ, PT ;  /* 0x000000ff0800720c */ /* 0x008fc60003f05270 */
[----:B------:R-:W-:Y:S01]  /*0460*/  FMUL R6, R2, UR5 ;  /* 0x0000000502067c20 */ /* 0x000fe20008400000 */
[----:B-----5:R-:W-:-:S05]  /*0470*/  I2FP.F32.U32 R2, UR6 ;  /* 0x0000000600027c45 */ /* 0x020fca0008201000 */
[----:B------:R-:W0:Y:S02]  /*0480*/  F2I.U32.TRUNC.NTZ R6, R6 ;  /* 0x0000000600067305 */ /* 0x000e24000020f000 */
[----:B0-----:R-:W-:-:S04]  /*0490*/  IMAD.MOV R10, RZ, RZ, -R6 ;  /* 0x000000ffff0a7224 */ /* 0x001fc800078e0a06 */
[----:B-1----:R-:W-:Y:S01]  /*04a0*/  IMAD R13, R7, R10, UR4 ;  /* 0x00000004070d7e24 */ /* 0x002fe2000f8e020a */
[----:B------:R-:W-:Y:S02]  /*04b0*/  ULDC UR4, c[0x0][0x150] ;  /* 0x0000540000047ab9 */ /* 0x000fe40000000800 */
[----:B------:R-:W-:Y:S01]  /*04c0*/  FMUL R10, R2, UR4 ;  /* 0x00000004020a7c20 */ /* 0x000fe20008400000 */
[----:B------:R-:W-:Y:S06]  /*04d0*/  @P0 BRA `(.L_x_174) ;  /* 0x0000000000480947 */ /* 0x000fec0003800000 */
[----:B------:R-:W0:Y:S01]  /*04e0*/  S2UR UR5, SR_CgaCtaId ;  /* 0x00000000000579c3 */ /* 0x000e220000008800 */
        /* <DEDUP_REMOVED lines=12> */
[----:B0-----:R0:W1:Y:S08]  /*05b0*/  SYNCS.EXCH.64 URZ, [UR8+0x34850], UR4 ;  /* 0x03485004083f75b2 */ /* 0x0010700008000100 */
[----:B------:R0:W3:Y:S01]  /*05c0*/  SYNCS.EXCH.64 URZ, [UR8+0x34860], UR6 ;  /* 0x03486006083f75b2 */ /* 0x0000e20008000100 */
[----:B------:R0:W0:Y:S01]  /*05d0*/  SYNCS.EXCH.64 URZ, [UR8+0x34858], UR4 ;  /* 0x03485804083f75b2 */ /* 0x0000220008000100 */
[----:B------:R0:W0:Y:S01]  /*05e0*/  SYNCS.EXCH.64 URZ, [UR8+0x34868], UR6 ;  /* 0x03486806083f75b2 */ /* 0x0000220008000100 */
[----:B------:R-:W-:Y:S01]  /*05f0*/  NOP ;  /* 0x0000000000007918 */ /* 0x000fe20000000000 */
.L_x_174:
[----:B------:R-:W5:Y:S01]  /*0600*/  SHFL.IDX PT, R9, R3, RZ, 0x1f ;  /* 0x00001fff03097589 */ /* 0x000f6200000e0000 */
[----:B------:R-:W-:Y:S01]  /*0610*/  LOP3.LUT R5, R5, 0xffffff80, RZ, 0xc0, !PT ;  /* 0xffffff8005057812 */ /* 0x000fe200078ec0ff */
[----:B------:R-:W0:Y:S01]  /*0620*/  LDC R12, c[0x0][0x144] ;  /* 0x00005100ff0c7b82 */ /* 0x000e220000000800 */
[----:B------:R-:W0:Y:S01]  /*0630*/  F2I.U32.TRUNC.NTZ R10, R10 ;  /* 0x0000000a000a7305 */ /* 0x000e22000020f000 */
[----:B------:R-:W-:Y:S01]  /*0640*/  SHF.R.S32.HI R11, RZ, 0x1f, R8 ;  /* 0x0000001fff0b7819 */ /* 0x000fe20000011408 */
[----:B------:R-:W-:Y:S01]  /*0650*/  NOP ;  /* 0x0000000000007918 */ /* 0x000fe20000000000 */
[----:B------:R-:W-:-:S05]  /*0660*/  IMAD.IADD R5, R0, 0x1, -R5 ;  /* 0x0000000100057824 */ /* 0x000fca00078e0a05 */
[----:B------:R-:W-:-:S04]  /*0670*/  SHF.R.S32.HI R2, RZ, 0x1f, R5 ;  /* 0x0000001fff027819 */ /* 0x000fc80000011405 */
[----:B------:R-:W-:-:S04]  /*0680*/  LEA.HI R2, R2, R5, RZ, 0x3 ;  /* 0x0000000502027211 */ /* 0x000fc800078f18ff */
[--C-:B------:R-:W-:Y:S02]  /*0690*/  SHF.R.S32.HI R6, RZ, 0x3, R2.reuse ;  /* 0x00000003ff067819 */ /* 0x100fe40000011402 */
[----:B------:R-:W-:Y:S02]  /*06a0*/  SHF.R.S32.HI R7, RZ, 0x1f, R2 ;  /* 0x0000001fff077819 */ /* 0x000fe40000011402 */
[----:B-----5:R-:W-:Y:S02]  /*06b0*/  ISETP.NE.AND P0, PT, R9, RZ, PT ;  /* 0x000000ff0900720c */ /* 0x020fe40003f05270 */
[----:B------:R-:W-:Y:S02]  /*06c0*/  LEA.HI R7, R7, R6, RZ, 0x2 ;  /* 0x0000000607077211 */ /* 0x000fe400078f10ff */
[----:B------:R-:W-:Y:S02]  /*06d0*/  SHF.R.S32.HI R9, RZ, 0x1f, R4 ;  /* 0x0000001fff097819 */ /* 0x000fe40000011404 */
[----:B------:R-:W-:-:S02]  /*06e0*/  LOP3.LUT R7, R7, 0xfffffffc, RZ, 0xc0, !PT ;  /* 0xfffffffc07077812 */ /* 0x000fc400078ec0ff */
[----:B------:R-:W-:-:S05]  /*06f0*/  LEA.HI R9, R9, R4, RZ, 0x2 ;  /* 0x0000000409097211 */ /* 0x000fca00078f10ff */
[----:B------:R-:W-:Y:S05]  /*0700*/  @P0 BRA `(.L_x_175) ;  /* 0x0000000000480947 */ /* 0x000fea0003800000 */
[----:B0-----:R-:W0:Y:S01]  /*0710*/  S2UR UR5, SR_CgaCtaId ;  /* 0x00000000000579c3 */ /* 0x001e220000008800 */
[----:B------:R-:W-:Y:S01]  /*0720*/  UMOV UR4, 0x400 ;  /* 0x0000040000047882 */ /* 0x000fe20000000000 */
[----:B------:R-:W-:Y:S01]  /*0730*/  UMOV UR6, 0x1 ;  /* 0x0000000100067882 */ /* 0x000fe20000000000 */
[----:B------:R-:W-:Y:S01]  /*0740*/  UMOV UR9, 0x2 ;  /* 0x0000000200097882 */ /* 0x000fe20000000000 */
[----:B------:R-:W-:-:S04]  /*0750*/  UIADD3 UR6, -UR6, 0x100000, URZ ;  /* 0x0010000006067890 */ /* 0x000fc8000fffe13f */
[----:B------:R-:W-:Y:S02]  /*0760*/  USHF.L.U32 UR7, UR6, 0xb, URZ ;  /* 0x0000000b06077899 */ /* 0x000fe4000800063f */
[----:B------:R-:W-:Y:S01]  /*0770*/  USHF.L.U32 UR6, UR6, 0x1, URZ ;  /* 0x0000000106067899 */ /* 0x000fe2000800063f */
[----:B------:R-:W-:Y:S01]  /*0780*/  ELECT P0, URZ, PT ;  /* 0x00000000003f782f */ /* 0x000fe20003800000 */
[----:B0-----:R-:W-:Y:S02]  /*0790*/  ULEA UR8, UR5, UR4, 0x18 ;  /* 0x0000000405087291 */ /* 0x001fe4000f8ec03f */
[----:B------:R-:W-:-:S04]  /*07a0*/  UIADD3 UR4, -UR9, 0x100000, URZ ;  /* 0x0010000009047890 */ /* 0x000fc8000fffe13f */
[----:B------:R-:W-:Y:S02]  /*07b0*/  USHF.L.U32 UR5, UR4, 0xb, URZ ;  /* 0x0000000b04057899 */ /* 0x000fe4000800063f */
[----:B------:R-:W-:Y:S01]  /*07c0*/  USHF.L.U32 UR4, UR4, 0x1, URZ ;  /* 0x0000000104047899 */ /* 0x000fe2000800063f */
[----:B------:R-:W0:Y:S03]  /*07d0*/  FENCE.VIEW.ASYNC.S ;  /* 0x00000000000073c6 */ /* 0x000e260000000000 */
[----:B0-----:R0:W0:Y:S08]  /*07e0*/  SYNCS.EXCH.64 URZ, [UR8+0x34870], UR6 ;  /* 0x03487006083f75b2 */ /* 0x0010300008000100 */
[----:B------:R0:W0:Y:S01]  /*07f0*/  SYNCS.EXCH.64 URZ, [UR8+0x34880], UR4 ;  /* 0x03488004083f75b2 */ /* 0x0000220008000100 */
[----:B------:R0:W0:Y:S01]  /*0800*/  SYNCS.EXCH.64 URZ, [UR8+0x34878], UR6 ;  /* 0x03487806083f75b2 */ /* 0x0000220008000100 */
[----:B------:R0:W0:Y:S01]  /*0810*/  SYNCS.EXCH.64 URZ, [UR8+0x34888], UR4 ;  /* 0x03488804083f75b2 */ /* 0x0000220008000100 */
[----:B------:R-:W-:Y:S01]  /*0820*/  NOP ;  /* 0x0000000000007918 */ /* 0x000fe20000000000 */
.L_x_175:
[----:B------:R-:W5:Y:S01]  /*0830*/  SHFL.IDX PT, R14, R3, RZ, 0x1f ;  /* 0x00001fff030e7589 */ /* 0x000f6200000e0000 */
[----:B0-----:R-:W0:Y:S01]  /*0840*/  S2UR UR4, SR_CTAID.X ;  /* 0x00000000000479c3 */ /* 0x001e220000002500 */
[----:B------:R-:W-:Y:S01]  /*0850*/  LOP3.LUT R9, R9, 0x3ffffffc, RZ, 0xc0, !PT ;  /* 0x3ffffffc09097812 */ /* 0x000fe200078ec0ff */
[----:B------:R-:W-:Y:S01]  /*0860*/  IMAD.IADD R7, R6, 0x1, -R7 ;  /* 0x0000000106077824 */ /* 0x000fe200078e0a07 */
[----:B------:R-:W-:Y:S01]  /*0870*/  LEA.HI R11, R11, R8, RZ, 0x2 ;  /* 0x000000080b0b7211 */ /* 0x000fe200078f10ff */
[----:B------:R-:W-:Y:S02]  /*0880*/  NOP ;  /* 0x0000000000007918 */ /* 0x000fe40000000000 */
[----:B------:R-:W-:Y:S01]  /*0890*/  IMAD.IADD R4, R4, 0x1, -R9 ;  /* 0x0000000104047824 */ /* 0x000fe200078e0a09 */
[----:B------:R-:W-:Y:S01]  /*08a0*/  LOP3.LUT R11, R11, 0x3ffffffc, RZ, 0xc0, !PT ;  /* 0x3ffffffc0b0b7812 */ /* 0x000fe200078ec0ff */
[----:B------:R-:W1:Y:S02]  /*08b0*/  LDC R6, c[0x0][0x140] ;  /* 0x00005000ff067b82 */ /* 0x000e640000000800 */
[----:B------:R-:W-:-:S02]  /*08c0*/  IMAD R4, R4, 0x4, R7 ;  /* 0x0000000404047824 */ /* 0x000fc400078e0207 */
[----:B------:R-:W-:Y:S02]  /*08d0*/  IMAD.IADD R8, R8, 0x1, -R11 ;  /* 0x0000000108087824 */ /* 0x000fe400078e0a0b */
[----:B------:R-:W-:Y:S01]  /*08e0*/  IMAD.MOV R11, RZ, RZ, -R10 ;  /* 0x000000ffff0b7224 */ /* 0x000fe200078e0a0a */
[----:B------:R-:W-:Y:S01]  /*08f0*/  LEA.HI R2, R4, R4, RZ, 0x1 ;  /* 0x0000000404027211 */ /* 0x000fe200078f08ff */
[----:B------:R-:W-:-:S03]  /*0900*/  IMAD R8, R8, 0x4, R7 ;  /* 0x0000000408087824 */ /* 0x000fc600078e0207 */
[----:B------:R-:W-:Y:S02]  /*0910*/  LOP3.LUT R9, R2, 0xfffffffe, RZ, 0xc0, !PT ;  /* 0xfffffffe02097812 */ /* 0x000fe400078ec0ff */
[----:B------:R-:W-:Y:S02]  /*0920*/  LEA.HI R2, R8, R8, RZ, 0x1 ;  /* 0x0000000808027211 */ /* 0x000fe400078f08ff */
[----:B-----5:R-:W-:Y:S01]  /*0930*/  ISETP.NE.AND P0, PT, R14, RZ, PT ;  /* 0x000000ff0e00720c */ /* 0x020fe20003f05270 */
[----:B0-----:R-:W-:Y:S01]  /*0940*/  IMAD R12, R12, R11, UR4 ;  /* 0x000000040c0c7e24 */ /* 0x001fe2000f8e020b */
[----:B------:R-:W-:Y:S01]  /*0950*/  LOP3.LUT R7, R2, 0xfffffffe, RZ, 0xc0, !PT ;  /* 0xfffffffe02077812 */ /* 0x000fe200078ec0ff */
[----:B------:R-:W-:-:S04]  /*0960*/  IMAD.IADD R9, R4, 0x1, -R9 ;  /* 0x0000000104097824 */ /* 0x000fc800078e0a09 */
[----:B------:R-:W-:Y:S01]  /*0970*/  IMAD.IADD R7, R8, 0x1, -R7 ;  /* 0x0000000108077824 */ /* 0x000fe200078e0a07 */
[----:B------:R-:W-:-:S05]  /*0980*/  ISETP.NE.AND P5, PT, R9, R12, PT ;  /* 0x0000000c0900720c */ /* 0x000fca0003fa5270 */
[----:B------:R-:W-:Y:S08]  /*0990*/  @P0 BRA `(.L_x_176) ;  /* 0x0000000000480947 */ /* 0x000ff00003800000 */
        /* <DEDUP_REMOVED lines=18> */
.L_x_176:
[----:B------:R-:W5:Y:S01]  /*0ac0*/  SHFL.IDX PT, R9, R3, RZ, 0x1f ;  /* 0x00001fff03097589 */ /* 0x000f6200000e0000 */
[----:B------:R-:W-:Y:S01]  /*0ad0*/  ISETP.NE.AND P2, PT, R7, R12, PT ;  /* 0x0000000c0700720c */ /* 0x000fe20003f45270 */
[----:B------:R-:W-:Y:S01]  /*0ae0*/  IMAD.SHL.U32 R7, R4, 0x4, RZ ;  /* 0x0000000404077824 */ /* 0x000fe200078e00ff */
[----:B------:R-:W-:Y:S01]  /*0af0*/  LOP3.LUT P0, RZ, R5, 0x7, RZ, 0xc0, !PT ;  /* 0x0000000705ff7812 */ /* 0x000fe2000780c0ff */
[----:B------:R-:W-:Y:S01]  /*0b00*/  IMAD.SHL.U32 R17, R8, 0x4, RZ ;  /* 0x0000000408117824 */ /* 0x000fe200078e00ff */
[----:B-1----:R-:W-:Y:S01]  /*0b10*/  ISETP.EQ.U32.AND P1, PT, R6, 0x1, PT ;  /* 0x000000010600780c */ /* 0x002fe20003f22070 */
[----:B------:R-:W-:Y:S01]  /*0b20*/  IMAD.MOV.U32 R16, RZ, RZ, 0x1 ;  /* 0x00000001ff107424 */ /* 0x000fe200078e00ff */
[----:B------:R-:W-:Y:S01]  /*0b30*/  LOP3.LUT R18, R4, 0xc, R7, 0x78, !PT ;  /* 0x0000000c04127812 */ /* 0x000fe200078e7807 */
[----:B------:R-:W-:Y:S01]  /*0b40*/  NOP ;  /* 0x0000000000007918 */ /* 0x000fe20000000000 */
[----:B------:R-:W-:Y:S02]  /*0b50*/  LOP3.LUT R17, R8, 0xc, R17, 0x78, !PT ;  /* 0x0000000c08117812 */ /* 0x000fe400078e7811 */
[----:B------:R-:W-:-:S02]  /*0b60*/  ISETP.LT.U32.AND P4, PT, R18, 0x2, !P0 ;  /* 0x000000021200780c */ /* 0x000fc40004781070 */
[----:B------:R-:W-:Y:S02]  /*0b70*/  @P5 LEA.HI R2, R18, R18, RZ, 0x1 ;  /* 0x0000001212025211 */ /* 0x000fe400078f08ff */
[----:B------:R-:W-:Y:S02]  /*0b80*/  SEL R5, RZ, 0x1, !P4 ;  /* 0x00000001ff057807 */ /* 0x000fe40006000000 */
[----:B------:R-:W-:Y:S02]  /*0b90*/  @P5 SHF.R.S32.HI R2, RZ, 0x1, R2 ;  /* 0x00000001ff025819 */ /* 0x000fe40000011402 */
[----:B------:R-:W-:Y:S02]  /*0ba0*/  @P2 LEA.HI R4, R17, R17, RZ, 0x1 ;  /* 0x0000001111042211 */ /* 0x000fe400078f08ff */
[----:B------:R-:W-:Y:S01]  /*0bb0*/  @P5 ISETP.NE.AND P6, PT, R2, R13, PT ;  /* 0x0000000d0200520c */ /* 0x000fe20003fc5270 */
[----:B------:R-:W-:Y:S01]  /*0bc0*/  IMAD.MOV.U32 R2, RZ, RZ, 0x1 ;  /* 0x00000001ff027424 */ /* 0x000fe200078e00ff */
[----:B------:R-:W-:-:S02]  /*0bd0*/  @P2 SHF.R.S32.HI R4, RZ, 0x1, R4 ;  /* 0x00000001ff042819 */ /* 0x000fc40000011404 */
[----:B-----5:R-:W-:Y:S02]  /*0be0*/  ISETP.NE.AND P4, PT, R9, RZ, PT ;  /* 0x000000ff0900720c */ /* 0x020fe40003f85270 */
[----:B------:R-:W-:Y:S02]  /*0bf0*/  @P5 SEL R16, RZ, 0x1, P6 ;  /* 0x00000001ff105807 */ /* 0x000fe40003000000 */
[----:B------:R-:W-:Y:S02]  /*0c00*/  @P2 ISETP.NE.AND P3, PT, R4, R13, PT ;  /* 0x0000000d0400220c */ /* 0x000fe40003f65270 */
[----:B------:R-:W-:Y:S02]  /*0c10*/  ISETP.LT.U32.AND P0, PT, R17, 0x2, !P0 ;  /* 0x000000021100780c */ /* 0x000fe40004701070 */
[----:B------:R-:W-:Y:S02]  /*0c20*/  LOP3.LUT R16, R16, R5, RZ, 0xc0, !PT ;  /* 0x0000000510107212 */ /* 0x000fe400078ec0ff */
[----:B------:R-:W-:-:S02]  /*0c30*/  SEL R5, RZ, 0x1, !P0 ;  /* 0x00000001ff057807 */ /* 0x000fc40004000000 */
[----:B------:R-:W-:Y:S01]  /*0c40*/  @P2 SEL R2, RZ, 0x1, P3 ;  /* 0x00000001ff022807 */ /* 0x000fe20001800000 */
[----:B------:R-:W-:Y:S06]  /*0c50*/  @P4 BRA `(.L_x_177) ;  /* 0x0000000000484947 */ /* 0x000fec0003800000 */
        /* <DEDUP_REMOVED lines=16> */
[----:B------:R1:W0:Y:S02]  /*0d60*/  SYNCS.EXCH.64 URZ, [UR8+0x348c8], UR6 ;  /* 0x0348c806083f75b2 */ /* 0x0002240008000100 */
[----:B-1----:R-:W-:Y:S01]  /*0d70*/  NOP ;  /* 0x0000000000007918 */ /* 0x002fe20000000000 */
.L_x_177:
[----:B------:R-:W-:Y:S01]  /*0d80*/  LOP3.LUT R2, R2, R5, RZ, 0xc0, !PT ;  /* 0x0000000502027212 */ /* 0x000fe200078ec0ff */
[----:B------:R-:W-:Y:S01]  /*0d90*/  NOP ;  /* 0x0000000000007918 */ /* 0x000fe20000000000 */
[----:B------:R-:W-:Y:S05]  /*0da0*/  @!P1 BRA `(.L_x_178) ;  /* 0x0000000000089947 */ /* 0x000fea0003800000 */
[----:B0-234-:R-:W-:Y:S01]  /*0db0*/  UCGABAR_ARV ;  /* 0x00000000000079c7 */ /* 0x01dfe20008000000 */
[----:B------:R-:W-:Y:S05]  /*0dc0*/  BRA `(.L_x_179) ;  /* 0x0000000000047947 */ /* 0x000fea0003800000 */
.L_x_178:
[----:B0-234-:R-:W-:Y:S01]  /*0dd0*/  NOP ;  /* 0x0000000000007918 */ /* 0x01dfe20000000000 */
.L_x_179:
[----:B------:R-:W-:Y:S05]  /*0de0*/  @!P1 BRA `(.L_x_180) ;  /* 0x00000000000c9947 */ /* 0x000fea0003800000 */
[----:B------:R-:W-:Y:S01]  /*0df0*/  UCGABAR_WAIT ;  /* 0x0000000000007dc7 */ /* 0x000fe20008000000 */
[----:B------:R-:W-:Y:S01]  /*0e00*/  CCTL.IVALL ;  /* 0x00000000ff00798f */ /* 0x000fe20002000000 */
[----:B------:R-:W-:Y:S05]  /*0e10*/  BRA `(.L_x_181) ;  /* 0x0000000000047947 */ /* 0x000fea0003800000 */
.L_x_180:
[----:B------:R-:W-:Y:S06]  /*0e20*/  BAR.SYNC.DEFER_BLOCKING 0x0 ;  /* 0x0000000000007b1d */ /* 0x000fec0000010000 */
.L_x_181:
[----:B------:R-:W-:Y:S01]  /*0e30*/  UMOV UR4, 0x1 ;  /* 0x0000000100047882 */ /* 0x000fe20000000000 */
[----:B------:R-:W-:Y:S01]  /*0e40*/  PLOP3.LUT P0, PT, PT, PT, UP0, 0x80, 0x0 ;  /* 0x000000000000781c */ /* 0x000fe20003f0f008 */
[----:B------:R-:W-:Y:S01]  /*0e50*/  USEL UR4, UR4, 0x2, !UP0 ;  /* 0x0000000204047887 */ /* 0x000fe2000c000000 */
[----:B------:R-:W-:-:S05]  /*0e60*/  ULDC.64 UR60, c[0x0][0x208] ;  /* 0x00008200003c7ab9 */ /* 0x000fca0000000a00 */
[----:B------:R-:W-:-:S05]  /*0e70*/  IMAD.U32 R4, RZ, RZ, UR4 ;  /* 0x00000004ff047e24 */ /* 0x000fca000f8e00ff */
[----:B------:R0:W-:Y:S01]  /*0e80*/  STL [R1+0x30], R4 ;  /* 0x0000300401007387 */ /* 0x0001e20000100800 */
[----:B------:R-:W-:Y:S05]  /*0e90*/  @!P0 BRA `(.L_x_182) ;  /* 0x0000007c00948947 */ /* 0x000fea0003800000 */
.L_x_183:
        /* <DEDUP_REMOVED lines=9> */
[----:B0-----:R-:W2:Y:S01]  /*0f30*/  LDL R4, [R1+0x30] ;  /* 0x0000300001047983 */ /* 0x001ea20000100800 */
[----:B------:R-:W-:Y:S01]  /*0f40*/  VIADD R0, R0, 0xffffff80 ;  /* 0xffffff8000007836 */ /* 0x000fe20000000000 */
[----:B------:R-:W-:Y:S01]  /*0f50*/  UMOV UR37, URZ ;  /* 0x0000003f00257c82 */ /* 0x000fe20008000000 */
[----:B------:R-:W-:Y:S01]  /*0f60*/  IMAD.MOV.U32 R192, RZ, RZ, -0x2 ;  /* 0xfffffffeffc07424 */ /* 0x000fe200078e00ff */
[----:B------:R-:W-:Y:S01]  /*0f70*/  UMOV UR36, URZ ;  /* 0x0000003f00247c82 */ /* 0x000fe20008000000 */
[----:B------:R-:W-:Y:S01]  /*0f80*/  IMAD.MOV.U32 R184, RZ, RZ, RZ ;  /* 0x000000ffffb87224 */ /* 0x000fe200078e00ff */
[----:B------:R-:W-:-:S04]  /*0f90*/  SHF.R.S32.HI R3, RZ, 0x1f, R0 ;  /* 0x0000001fff037819 */ /* 0x000fc80000011400 */
[CC--:B------:R-:W-:Y:S02]  /*0fa0*/  LEA.HI R5, R3.reuse, R0.reuse, RZ, 0x7 ;  /* 0x0000000003057211 */ /* 0x0c0fe400078f38ff */
[-C--:B------:R-:W-:Y:S02]  /*0fb0*/  LEA.HI R6, R3, R0.reuse, RZ, 0x4 ;  /* 0x0000000003067211 */ /* 0x080fe400078f20ff */
[----:B------:R-:W-:Y:S02]  /*0fc0*/  LOP3.LUT R7, R5, 0xffffff80, RZ, 0xc0, !PT ;  /* 0xffffff8005077812 */ /* 0x000fe400078ec0ff */
[----:B------:R-:W-:Y:S02]  /*0fd0*/  LOP3.LUT R9, R6, 0x3fffff0, RZ, 0xc0, !PT ;  /* 0x03fffff006097812 */ /* 0x000fe400078ec0ff */
[----:B------:R-:W-:Y:S01]  /*0fe0*/  SHF.R.S32.HI R11, RZ, 0x4, R6 ;  /* 0x00000004ff0b7819 */ /* 0x000fe20000011406 */
[C---:B------:R-:W-:Y:S01]  /*0ff0*/  IMAD.IADD R186, R0.reuse, 0x1, -R7 ;  /* 0x0000000100ba7824 */ /* 0x040fe200078e0a07 */
[CC--:B------:R-:W-:Y:S01]  /*1000*/  LEA.HI R10, R3.reuse, R0.reuse, RZ, 0x2 ;  /* 0x00000000030a7211 */ /* 0x0c0fe200078f10ff */
[----:B------:R-:W-:Y:S01]  /*1010*/  IMAD.IADD R9, R0, 0x1, -R9 ;  /* 0x0000000100097824 */ /* 0x000fe200078e0a09 */
[----:B------:R-:W-:-:S02]  /*1020*/  LEA.HI R185, R3, R0, RZ, 0x3 ;  /* 0x0000000003b97211 */ /* 0x000fc400078f18ff */
[----:B------:R-:W-:Y:S02]  /*1030*/  SHF.R.S32.HI R7, RZ, 0x1f, R186 ;  /* 0x0000001fff077819 */ /* 0x000fe400000114ba */
[----:B------:R-:W-:Y:S02]  /*1040*/  LEA.HI R6, R6, R11, RZ, 0x1 ;  /* 0x0000000b06067211 */ /* 0x000fe400078f08ff */
[----:B------:R-:W-:Y:S02]  /*1050*/  SHF.R.S32.HI R188, RZ, 0x7, R5 ;  /* 0x00000007ffbc7819 */ /* 0x000fe40000011405 */
[----:B------:R-:W-:Y:S02]  /*1060*/  LOP3.LUT R6, R6, 0x1ffffffe, RZ, 0xc0, !PT ;  /* 0x1ffffffe06067812 */ /* 0x000fe400078ec0ff */
[----:B------:R-:W-:Y:S02]  /*1070*/  LOP3.LUT R23, R185, 0xfffffff8, RZ, 0xc0, !PT ;  /* 0xfffffff8b9177812 */ /* 0x000fe400078ec0ff */
[----:B------:R-:W-:Y:S01]  /*1080*/  LEA.HI R5, R5, R188, RZ, 0x1 ;  /* 0x000000bc05057211 */ /* 0x000fe200078f08ff */
[----:B------:R-:W-:Y:S01]  /*1090*/  IMAD.IADD R6, R11, 0x1, -R6 ;  /* 0x000000010b067824 */ /* 0x000fe200078e0a06 */
[----:B------:R-:W-:Y:S01]  /*10a0*/  SHF.R.S32.HI R185, RZ, 0x3, R185 ;  /* 0x00000003ffb97819 */ /* 0x000fe200000114b9 */
[----:B------:R-:W-:Y:S01]  /*10b0*/  IMAD.IADD R23, R0, 0x1, -R23 ;  /* 0x0000000100177824 */ /* 0x000fe200078e0a17 */
[----:B------:R-:W-:-:S03]  /*10c0*/  LOP3.LUT R5, R5, 0x3fffffe, RZ, 0xc0, !PT ;  /* 0x03fffffe05057812 */ /* 0x000fc600078ec0ff */
[----:B------:R-:W-:Y:S02]  /*10d0*/  IMAD.SHL.U32 R19, R23, 0x8, RZ ;  /* 0x0000000817137824 */ /* 0x000fe400078e00ff */
[----:B------:R-:W-:Y:S02]  /*10e0*/  IMAD.IADD R5, R188, 0x1, -R5 ;  /* 0x00000001bc057824 */ /* 0x000fe400078e0a05 */
[----:B------:R-:W-:-:S05]  /*10f0*/  VIADD R22, R19, 0x40 ;  /* 0x0000004013167836 */ /* 0x000fca0000000000 */
[----:B------:R-:W-:Y:S02]  /*1100*/  SHF.R.S32.HI R194, RZ, 0x1f, R22 ;  /* 0x0000001fffc27819 */ /* 0x000fe40000011416 */
[----:B--2---:R-:W-:Y:S02]  /*1110*/  R2UR UR4, R4 ;  /* 0x00000000040472ca */ /* 0x004fe400000e0000 */
[----:B------:R-:W-:Y:S02]  /*1120*/  LEA.HI R4, R3, R0, RZ, 0x5 ;  /* 0x0000000003047211 */ /* 0x000fe400078f28ff */
[----:B------:R-:W-:-:S03]  /*1130*/  LOP3.LUT R3, R10, 0xfffffffc, RZ, 0xc0, !PT ;  /* 0xfffffffc0a037812 */ /* 0x000fc600078ec0ff */
[----:B------:R-:W-:Y:S02]  /*1140*/  IMAD.SHL.U32 R4, R4, 0x20, RZ ;  /* 0x0000002004047824 */ /* 0x000fe400078e00ff */
[----:B------:R-:W-:-:S03]  /*1150*/  IMAD.IADD R10, R0, 0x1, -R3 ;  /* 0x00000001000a7824 */ /* 0x000fc600078e0a03 */
[----:B------:R-:W-:Y:S01]  /*1160*/  LOP3.LUT R8, R4, 0xfffffc00, RZ, 0xc0, !PT ;  /* 0xfffffc0004087812 */ /* 0x000fe200078ec0ff */
[----:B------:R-:W-:Y:S01]  /*1170*/  ULOP3.LUT UR4, UR4, 0x1, URZ, 0xfc, !UPT ;  /* 0x0000000104047892 */ /* 0x000fe2000f8efc3f */
[CC--:B------:R-:W-:Y:S02]  /*1180*/  LEA.HI R4, R7.reuse, R186.reuse, RZ, 0x2 ;  /* 0x000000ba07047211 */ /* 0x0c0fe400078f10ff */
[----:B------:R-:W-:Y:S01]  /*1190*/  LEA.HI R7, R7, R186, RZ, 0x5 ;  /* 0x000000ba07077211 */ /* 0x000fe200078f28ff */
[----:B------:R-:W-:Y:S01]  /*11a0*/  IMAD R9, R9, 0x40, R8 ;  /* 0x0000004009097824 */ /* 0x000fe200078e0208 */
[--C-:B------:R-:W-:Y:S01]  /*11b0*/  SHF.R.S32.HI R8, RZ, 0x2, R4.reuse ;  /* 0x00000002ff087819 */ /* 0x100fe20000011404 */
[----:B------:R-:W-:Y:S01]  /*11c0*/  IMAD.U32 R193, RZ, RZ, UR4 ;  /* 0x00000004ffc17e24 */ /* 0x000fe2000f8e00ff */
[----:B------:R-:W-:Y:S01]  /*11d0*/  SHF.R.S32.HI R13, RZ, 0x1f, R4 ;  /* 0x0000001fff0d7819 */ /* 0x000fe20000011404 */
[----:B------:R-:W-:Y:S01]  /*11e0*/  IMAD R191, R6, 0x8, R9 ;  /* 0x0000000806bf7824 */ /* 0x000fe200078e0209 */
[----:B------:R-:W-:-:S02]  /*11f0*/  LEA.HI R0, R10, R10, RZ, 0x1 ;  /* 0x0000000a0a007211 */ /* 0x000fc400078f08ff */
[----:B------:R-:W-:Y:S02]  /*1200*/  LEA.HI R13, R13, R8, RZ, 0x3 ;  /* 0x000000080d0d7211 */ /* 0x000fe400078f18ff */
[----:B------:R-:W-:Y:S02]  /*1210*/  SHF.R.S32.HI R7, RZ, 0x5, R7 ;  /* 0x00000005ff077819 */ /* 0x000fe40000011407 */
[----:B------:R-:W-:Y:S02]  /*1220*/  LOP3.LUT R13, R13, 0xfffffff8, RZ, 0xc0, !PT ;  /* 0xfffffff80d0d7812 */ /* 0x000fe400078ec0ff */
[----:B------:R-:W-:Y:S02]  /*1230*/  LOP3.LUT R3, R4, 0x7ffffffc, RZ, 0xc0, !PT ;  /* 0x7ffffffc04037812 */ /* 0x000fe400078ec0ff */
[----:B------:R-:W-:Y:S01]  /*1240*/  LOP3.LUT R9, R0, 0x1ffffffe, RZ, 0xc0, !PT ;  /* 0x1ffffffe00097812 */ /* 0x000fe200078ec0ff */
[----:B------:R-:W-:Y:S02]  /*1250*/  IMAD.IADD R8, R8, 0x1, -R13 ;  /* 0x0000000108087824 */ /* 0x000fe400078e0a0d */
[----:B------:R-:W-:-:S02]  /*1260*/  IMAD.IADD R3, R186, 0x1, -R3 ;  /* 0x00000001ba037824 */ /* 0x000fc400078e0a03 */
[----:B------:R-:W-:Y:S02]  /*1270*/  IMAD R8, R7, 0x10, R8 ;  /* 0x0000001007087824 */ /* 0x000fe400078e0208 */
[----:B------:R-:W-:Y:S02]  /*1280*/  IMAD.IADD R190, R10, 0x1, -R9 ;  /* 0x000000010abe7824 */ /* 0x000fe400078e0a09 */
[----:B------:R-:W-:Y:S02]  /*1290*/  IMAD R189, R5, 0x40, R8 ;  /* 0x0000004005bd7824 */ /* 0x000fe400078e0208 */
[----:B------:R-:W-:Y:S02]  /*12a0*/  IMAD R192, R3, R192, 0x80 ;  /* 0x0000008003c07424 */ /* 0x000fe400078e02c0 */
[----:B------:R-:W-:-:S07]  /*12b0*/  IMAD R190, R190, 0x8, R189 ;  /* 0x00000008bebe7824 */ /* 0x000fce00078e02bd */
.L_x_216:
[----:B0-----:R-:W0:Y:S01]  /*12c0*/  SHFL.IDX PT, R0, R188, RZ, 0x1f ;  /* 0x00001fffbc007589 */ /* 0x001e2200000e0000 */
[----:B------:R-:W1:Y:S01]  /*12d0*/  S2UR UR4, SR_CgaCtaId ;  /* 0x00000000000479c3 */ /* 0x000e620000008800 */
[----:B------:R-:W-:Y:S01]  /*12e0*/  ULDC.64 UR8, c[0x0][0x418] ;  /* 0x0001060000087ab9 */ /* 0x000fe20000000a00 */
[----:B------:R-:W-:Y:S01]  /*12f0*/  UMOV UR40, 0x400 ;  /* 0x0000040000287882 */ /* 0x000fe20000000000 */
[----:B------:R-:W-:Y:S01]  /*1300*/  UISETP.NE.U32.AND UP0, UPT, UR8, URZ, UPT ;  /* 0x0000003f0800728c */ /* 0x000fe2000bf05070 */
[----:B------:R-:W-:Y:S01]  /*1310*/  ULDC UR5, c[0x0][0xc38] ;  /* 0x00030e0000057ab9 */ /* 0x000fe20000000800 */
[----:B------:R-:W-:Y:S01]  /*1320*/  ULDC UR6, c[0x0][0x424] ;  /* 0x0001090000067ab9 */ /* 0x000fe20000000800 */
[----:B------:R-:W-:Y:S02]  /*1330*/  UISETP.NE.AND UP1, UPT, UR5, 0x1, UPT ;  /* 0x000000010500788c */ /* 0x000fe4000bf25270 */
[----:B--2---:R-:W2:Y:S01]  /*1340*/  LDC R89, c[0x0][0x2f0] ;  /* 0x0000bc00ff597b82 */ /* 0x004ea20000000800 */
        /* <DEDUP_REMOVED lines=19> */
[----:B----4-:R-:W-:Y:S01]  /*1480*/  SHF.R.S32.HI R3, RZ, 0x1f, R0 ;  /* 0x0000001fff037819 */ /* 0x010fe20000011400 */
        /* <DEDUP_REMOVED lines=10> */
[----:B---3-5:R-:W-:Y:S11]  /*1530*/  @!P0 BRA `(.L_x_184) ;  /* 0x0000000000408947 */ /* 0x028ff60003800000 */
[----:B------:R-:W-:Y:S01]  /*1540*/  MOV R0, 0x0 ;  /* 0x0000000000007802 */ /* 0x000fe20000000f00 */
[----:B------:R-:W-:Y:S01]  /*1550*/  ULDC.64 UR4, c[0x4][0x118] ;  /* 0x0100460000047ab9 */ /* 0x000fe20000000a00 */
[----:B------:R-:W-:Y:S01]  /*1560*/  ULDC.64 UR6, c[0x4][0x98] ;  /* 0x0100260000067ab9 */ /* 0x000fe20000000a00 */
[----:B------:R-:W-:Y:S01]  /*1570*/  IMAD.U32 R4, RZ, RZ, UR4 ;  /* 0x00000004ff047e24 */ /* 0x000fe2000f8e00ff */
[----:B------:R0:W1:Y:S01]  /*1580*/  LDC.64 R14, c[0x4][R0] ;  /* 0x01000000000e7b82 */ /* 0x0000620000000a00 */
[----:B------:R-:W-:Y:S01]  /*1590*/  IMAD.U32 R5, RZ, RZ, UR5 ;  /* 0x00000005ff057e24 */ /* 0x000fe2000f8e00ff */
[----:B------:R-:W-:Y:S01]  /*15a0*/  ULDC.64 UR4, c[0x4][0x120] ;  /* 0x0100480000047ab9 */ /* 0x000fe20000000a00 */
        /* <DEDUP_REMOVED lines=8> */
[----:B-1----:R-:W-:Y:S05]  /*1630*/  CALL.ABS.NOINC R14 ;  /* 0x000000000e007343 */ /* 0x002fea0003c00000 */
.L_x_184:
[----:B------:R-:W-:Y:S02]  /*1640*/  LOP3.LUT R0, R184, 0x1, RZ, 0xc0, !PT ;  /* 0x00000001b8007812 */ /* 0x000fe400078ec0ff */
[----:B------:R-:W-:Y:S02]  /*1650*/  R2UR UR4, R193 ;  /* 0x00000000c10472ca */ /* 0x000fe400000e0000 */
[----:B------:R-:W-:-:S04]  /*1660*/  SHF.L.U32 R0, R0, 0x1f, RZ ;  /* 0x0000001f00007819 */ /* 0x000fc800000006ff */
[----:B------:R-:W0:Y:S07]  /*1670*/  SYNCS.PHASECHK.TRANS64.TRYWAIT P1, [UR40+0x34800], R0 ;  /* 0x03480000ff0075a7 */ /* 0x000e2e0008020168 */
[----:B------:R-:W-:-:S05]  /*1680*/  IMAD.U32 R3, RZ, RZ, UR4 ;  /* 0x00000004ff037e24 */ /* 0x000fca000f8e00ff */
[----:B------:R-:W-:Y:S01]  /*1690*/  ISETP.NE.AND P0, PT, R3, 0x3, PT ;  /* 0x000000030300780c */ /* 0x000fe20003f05270 */
[----:B0-----:R-:W-:-:S12]  /*16a0*/  @!P1 BRA `(.L_x_185) ;  /* 0x000000bc00c49947 */ /* 0x001fd80003800000 */
.L_x_314:
[----:B------:R-:W-:Y:S05]  /*16b0*/  @!P0 BRA `(.L_x_186) ;  /* 0x0000000000048947 */ /* 0x000fea0003800000 */
[----:B------:R-:W-:Y:S01]  /*16c0*/  BPT.TRAP 0x1 ;  /* 0x000000040000795c */ /* 0x000fe20000300000 */
.L_x_186:
[----:B0-----:R-:W-:Y:S02]  /*16d0*/  IMAD.U32 R0, RZ, RZ, UR36 ;  /* 0x00000024ff007e24 */ /* 0x001fe4000f8e00ff */
[----:B------:R-:W-:-:S03]  /*16e0*/  IMAD.U32 R3, RZ, RZ, UR37 ;  /* 0x00000025ff037e24 */ /* 0x000fc6000f8e00ff */
[----:B------:R-:W-:Y:S02]  /*16f0*/  LEA R0, R0, UR40, 0x3 ;  /* 0x0000002800007c11 */ /* 0x000fe4000f8e18ff */
[----:B------:R-:W-:-:S04]  /*1700*/  SHF.L.U32 R3, R3, 0x1f, RZ ;  /* 0x0000001f03037819 */ /* 0x000fc800000006ff */
[----:B------:R0:W1:Y:S01]  /*1710*/  SYNCS.PHASECHK.TRANS64.TRYWAIT P1, [R0+URZ+0x34830], R3 ;  /* 0x03483003000075a7 */ /* 0x000062000802017f */
[----:B------:R-:W-:Y:S05]  /*1720*/  @!P0 BRA `(.L_x_187) ;  /* 0x0000000000048947 */ /* 0x000fea0003800000 */
[----:B------:R-:W-:Y:S01]  /*1730*/  BPT.TRAP 0x1 ;  /* 0x000000040000795c */ /* 0x000fe20000300000 */
.L_x_187:
[----:B-1----:R-:W-:Y:S05]  /*1740*/  @P1 BRA `(.L_x_188) ;  /* 0x0000000000081947 */ /* 0x002fea0003800000 */
[----:B------:R-:W1:Y:S02]  /*1750*/  SYNCS.PHASECHK.TRANS64.TRYWAIT P1, [R0+URZ+0x34830], R3 ;  /* 0x03483003000075a7 */ /* 0x000e64000802017f */
[----:B-1----:R-:W-:Y:S05]  /*1760*/  @!P1 BRA `(.L_x_189) ;  /* 0x000000bc00ac9947 */ /* 0x002fea0003800000 */
.L_x_188:
[----:B------:R-:W-:Y:S05]  /*1770*/  WARPSYNC.ALL ;  /* 0x0000000000007948 */ /* 0x000fea0003800000 */
[----:B------:R-:W-:Y:S01]  /*1780*/  UIADD3 UR40, UR40, 0x1c400, URZ ;  /* 0x0001c40028287890 */ /* 0x000fe2000fffe03f */
[----:B------:R-:W-:Y:S01]  /*1790*/  WARPGROUP.ARRIVE ;  /* 0x00000000000079c5 */ /* 0x000fe20000000000 */
[----:B------:R-:W-:Y:S02]  /*17a0*/  ULOP3.LUT UR4, UR41, 0x10000, URZ, 0xfc, !UPT ;  /* 0x0001000029047892 */ /* 0x000fe4000f8efc3f */
[----:B------:R-:W-:Y:S01]  /*17b0*/  USHF.R.U32.HI UR40, URZ, 0x4, UR40 ;  /* 0x000000043f287899 */ /* 0x000fe20008011628 */
[----:B------:R-:W-:Y:S01]  /*17c0*/  UMOV UR13, 0x40000040 ;  /* 0x40000040000d7882 */ /* 0x000fe20000000000 */
[----:B------:R-:W-:-:S02]  /*17d0*/  UMOV UR15, 0x40000040 ;  /* 0x40000040000f7882 */ /* 0x000fc40000000000 */
[----:B------:R-:W-:Y:S01]  /*17e0*/  ULOP3.LUT UR10, UR40, 0x3fff, URZ, 0xc0, !UPT ;  /* 0x00003fff280a7892 */ /* 0x000fe2000f8ec03f */
[----:B------:R-:W-:Y:S01]  /*17f0*/  IMAD.U32 R5, RZ, RZ, UR13 ;  /* 0x0000000dff057e24 */ /* 0x000fe2000f8e00ff */
[----:B------:R-:W-:Y:S01]  /*1800*/  UMOV UR12, UR4 ;  /* 0x00000004000c7c82 */ /* 0x000fe20008000000 */
[----:B------:R-:W-:Y:S01]  /*1810*/  UIADD3 UR6, UR4, 0x2, URZ ;  /* 0x0000000204067890 */ /* 0x000fe2000fffe03f */
[----:B------:R-:W-:Y:S01]  /*1820*/  IMAD.U32 R4, RZ, RZ, UR12 ;  /* 0x0000000cff047e24 */ /* 0x000fe2000f8e00ff */
[----:B------:R-:W-:Y:S02]  /*1830*/  ULOP3.LUT UR10, UR10, 0x10000, URZ, 0xfc, !UPT ;  /* 0x000100000a0a7892 */ /* 0x000fe4000f8efc3f */
[----:B------:R-:W-:Y:S02]  /*1840*/  UIADD3 UR56, UR4, 0x4, URZ ;  /* 0x0000000404387890 */ /* 0x000fe4000fffe03f */
[----:B------:R-:W-:Y:S01]  /*1850*/  UIMAD UR5, UR36, 0xc00, UR10 ;  /* 0x00000c00240578a4 */ /* 0x000fe2000f8e020a */
[----:B------:R-:W-:Y:S01]  /*1860*/  UMOV UR57, 0x40000040 ;  /* 0x4000004000397882 */ /* 0x000fe20000000000 */
[----:B------:R-:W-:-:S02]  /*1870*/  UMOV UR59, 0x40000040 ;  /* 0x40000040003b7882 */ /* 0x000fc40000000000 */
[----:B------:R-:W-:Y:S02]  /*1880*/  UIADD3 UR7, UR5, 0x2, URZ ;  /* 0x0000000205077890 */ /* 0x000fe4000fffe03f */
[----:B------:R-:W-:Y:S02]  /*1890*/  UIADD3 UR58, UR5, 0x4, URZ ;  /* 0x00000004053a7890 */ /* 0x000fe4000fffe03f */
        /* <DEDUP_REMOVED lines=12> */
[----:B------:R-:W-:-:S02]  /*1960*/  UIADD3 UR16, UR4, 0x402, URZ ;  /* 0x0000040204107890 */ /* 0x000fc4000fffe03f */
[----:B------:R-:W-:Y:S01]  /*1970*/  UIADD3 UR18, UR5, 0x402, URZ ;  /* 0x0000040205127890 */ /* 0x000fe2000fffe03f */
[----:B------:R-:W-:Y:S01]  /*1980*/  UMOV UR17, 0x40000040 ;  /* 0x4000004000117882 */ /* 0x000fe20000000000 */
[----:B------:R-:W-:Y:S01]  /*1990*/  UMOV UR19, 0x40000040 ;  /* 0x4000004000137882 */ /* 0x000fe20000000000 */
[----:B------:R-:W-:Y:S02]  /*19a0*/  UIADD3 UR20, UR4, 0x404, URZ ;  /* 0x0000040404147890 */ /* 0x000fe4000fffe03f */
[----:B------:R-:W-:Y:S01]  /*19b0*/  UIADD3 UR22, UR5, 0x404, URZ ;  /* 0x0000040405167890 */ /* 0x000fe2000fffe03f */
[----:B------:R-:W-:Y:S01]  /*19c0*/  UMOV UR21, 0x40000040 ;  /* 0x4000004000157882 */ /* 0x000fe20000000000 */
[----:B------:R-:W-:Y:S01]  /*19d0*/  UMOV UR23, 0x40000040 ;  /* 0x4000004000177882 */ /* 0x000fe20000000000 */
[----:B------:R-:W-:Y:S02]  /*19e0*/  UIADD3 UR24, UR4, 0x406, URZ ;  /* 0x0000040604187890 */ /* 0x000fe4000fffe03f */
[----:B------:R-:W-:Y:S01]  /*19f0*/  UIADD3 UR26, UR5, 0x406, URZ ;  /* 0x00000406051a7890 */ /* 0x000fe2000fffe03f */
[----:B------:R-:W-:Y:S01]  /*1a00*/  UMOV UR25, 0x40000040 ;  /* 0x4000004000197882 */ /* 0x000fe20000000000 */
[----:B------:R-:W-:Y:S01]  /*1a10*/  UMOV UR27, 0x40000040 ;  /* 0x40000040001b7882 */ /* 0x000fe20000000000 */
        /* <DEDUP_REMOVED lines=16> */
[----:B------:R-:W-:Y:S02]  /*1b20*/  WARPGROUP.DEPBAR.LE gsb0, 0x0 ;  /* 0x00008000000079c5 */ /* 0x000fe40000010000 */
[----:B------:R-:W-:-:S06]  /*1b30*/  WARPGROUP.ARRIVE ;  /* 0x00000000000079c5 */ /* 0x000fcc0000000000 */
[----:B------:R-:W-:Y:S01]  /*1b40*/  HGMMA.64x128x16.F32 R24, gdesc[UR12], R24, gsb0 ;  /* 0x01e000000c1879f0 */ /* 0x000fe20008000818 */
[----:B------:R-:W-:Y:S02]  /*1b50*/  UIADD3 UR12, UR4, 0x400, URZ ;  /* 0x00000400040c7890 */ /* 0x000fe4000fffe03f */
[----:B------:R-:W-:Y:S01]  /*1b60*/  UIADD3 UR14, UR5, 0x400, URZ ;  /* 0x00000400050e7890 */ /* 0x000fe2000fffe03f */
[----:B------:R-:W-:Y:S01]  /*1b70*/  UMOV UR13, 0x40000040 ;  /* 0x40000040000d7882 */ /* 0x000fe20000000000 */
        /* <DEDUP_REMOVED lines=34> */
.L_x_190:
[----:B------:R-:W-:Y:S01]  /*1da0*/  ULDC UR4, c[0x0][0x9d8] ;  /* 0x0002760000047ab9 */ /* 0x000fe20000000800 */
[----:B------:R-:W-:Y:S02]  /*1db0*/  IMAD.IADD R12, R192, 0x1, R89 ;  /* 0x00000001c00c7824 */ /* 0x000fe400078e0259 */
[----:B------:R-:W-:Y:S01]  /*1dc0*/  FMUL.FTZ R24, R24, UR4 ;  /* 0x0000000418187c20 */ /* 0x000fe20008410000 */
[----:B------:R-:W-:Y:S01]  /*1dd0*/  FMUL.FTZ R25, R25, UR4 ;  /* 0x0000000419197c20 */ /* 0x000fe20008410000 */
[----:B------:R-:W-:Y:S01]  /*1de0*/  FMUL.FTZ R28, R28, UR4 ;  /* 0x000000041c1c7c20 */ /* 0x000fe20008410000 */
[----:B------:R-:W-:Y:S01]  /*1df0*/  FMUL.FTZ R29, R29, UR4 ;  /* 0x000000041d1d7c20 */ /* 0x000fe20008410000 */
[----:B------:R-:W-:Y:S01]  /*1e00*/  FMUL.FTZ R32, R32, UR4 ;  /* 0x0000000420207c20 */ /* 0x000fe20008410000 */
[----:B------:R-:W-:Y:S01]  /*1e10*/  IMAD R12, R195, -0x80, R12 ;  /* 0xffffff80c30c7824 */ /* 0x000fe200078e020c */
[----:B------:R-:W2:Y:S01]  /*1e20*/  MUFU.TANH R24, R24 ;  /* 0x0000001800187308 */ /* 0x000ea20000002400 */
[----:B------:R-:W-:Y:S01]  /*1e30*/  FMUL.FTZ R33, R33, UR4 ;  /* 0x0000000421217c20 */ /* 0x000fe20008410000 */
[----:B------:R-:W-:Y:S01]  /*1e40*/  FMUL.FTZ R26, R26, UR4 ;  /* 0x000000041a1a7c20 */ /* 0x000fe20008410000 */
[----:B------:R-:W-:Y:S01]  /*1e50*/  FMUL.FTZ R36, R36, UR4 ;  /* 0x0000000424247c20 */ /* 0x000fe20008410000 */
[C---:B------:R-:W-:Y:S01]  /*1e60*/  ISETP.GT.AND P2, PT, R12.reuse, RZ, PT ;  /* 0x000000ff0c00720c */ /* 0x040fe20003f44270 */
[----:B------:R-:W-:Y:S01]  /*1e70*/  FMUL.FTZ R27, R27, UR4 ;  /* 0x000000041b1b7c20 */ /* 0x000fe20008410000 */
[C---:B------:R-:W-:Y:S01]  /*1e80*/  ISETP.GT.AND P1, PT, R12.reuse, 0x1, PT ;  /* 0x000000010c00780c */ /* 0x040fe20003f24270 */
[----:B------:R-:W-:Y:S01]  /*1e90*/  FMUL.FTZ R37, R37, UR4 ;  /* 0x0000000425257c20 */ /* 0x000fe20008410000 */
[----:B------:R-:W3:Y:S01]  /*1ea0*/  MUFU.TANH R25, R25 ;  /* 0x0000001900197308 */ /* 0x000ee20000002400 */
[----:B------:R-:W-:Y:S01]  /*1eb0*/  ISETP.GT.AND P6, PT, R12, 0x8, PT ;  /* 0x000000080c00780c */ /* 0x000fe20003fc4270 */
[----:B------:R-:W-:Y:S01]  /*1ec0*/  FMUL.FTZ R30, R30, UR4 ;  /* 0x000000041e1e7c20 */ /* 0x000fe20008410000 */
[----:B------:R-:W-:Y:S01]  /*1ed0*/  ISETP.GT.AND P5, PT, R12, 0x9, PT ;  /* 0x000000090c00780c */ /* 0x000fe20003fa4270 */
[----:B------:R-:W-:Y:S01]  /*1ee0*/  FMUL.FTZ R40, R40, UR4 ;  /* 0x0000000428287c20 */ /* 0x000fe20008410000 */
[----:B------:R-:W-:Y:S01]  /*1ef0*/  FMUL.FTZ R31, R31, UR4 ;  /* 0x000000041f1f7c20 */ /* 0x000fe20008410000 */
[----:B------:R-:W-:Y:S01]  /*1f00*/  FMUL.FTZ R34, R34, UR4 ;  /* 0x0000000422227c20 */ /* 0x000fe20008410000 */
[----:B------:R-:W-:Y:S01]  /*1f10*/  ISETP.GT.AND P4, PT, R12, 0x10, PT ;  /* 0x000000100c00780c */ /* 0x000fe20003f84270 */
[----:B------:R-:W4:Y:S01]  /*1f20*/  MUFU.TANH R28, R28 ;  /* 0x0000001c001c7308 */ /* 0x000f220000002400 */
[----:B--2---:R-:W-:Y:S01]  /*1f30*/  FSEL R14, R24, -INF , P2 ;  /* 0xff800000180e7808 */ /* 0x004fe20001000000 */
[----:B------:R-:W-:Y:S01]  /*1f40*/  FMUL.FTZ R41, R41, UR4 ;  /* 0x0000000429297c20 */ /* 0x000fe20008410000 */
[----:B------:R-:W-:Y:S01]  /*1f50*/  ISETP.GT.AND P3, PT, R12, 0x11, PT ;  /* 0x000000110c00780c */ /* 0x000fe20003f64270 */
[----:B------:R-:W-:Y:S01]  /*1f60*/  FMUL.FTZ R44, R44, UR4 ;  /* 0x000000042c2c7c20 */ /* 0x000fe20008410000 */
[----:B------:R-:W-:Y:S01]  /*1f70*/  FMUL.FTZ R35, R35, UR4 ;  /* 0x0000000423237c20 */ /* 0x000fe20008410000 */
[----:B------:R-:W-:Y:S01]  /*1f80*/  FMUL.FTZ R38, R38, UR4 ;  /* 0x0000000426267c20 */ /* 0x000fe20008410000 */
[----:B------:R-:W-:Y:S01]  /*1f90*/  FMUL.FTZ R45, R45, UR4 ;  /* 0x000000042d2d7c20 */ /* 0x000fe20008410000 */
[----:B------:R-:W2:Y:S01]  /*1fa0*/  MUFU.TANH R29, R29 ;  /* 0x0000001d001d7308 */ /* 0x000ea20000002400 */
[----:B---3--:R-:W-:Y:S01]  /*1fb0*/  FSEL R25, R25, -INF , P1 ;  /* 0xff80000019197808 */ /* 0x008fe20000800000 */
[----:B------:R-:W-:Y:S01]  /*1fc0*/  FMUL.FTZ R48, R48, UR4 ;  /* 0x0000000430307c20 */ /* 0x000fe20008410000 */
[----:B------:R-:W-:Y:S01]  /*1fd0*/  FMUL.FTZ R39, R39, UR4 ;  /* 0x0000000427277c20 */ /* 0x000fe20008410000 */
[----:B------:R-:W-:Y:S01]  /*1fe0*/  FMUL.FTZ R42, R42, UR4 ;  /* 0x000000042a2a7c20 */ /* 0x000fe20008410000 */
[----:B------:R-:W-:Y:S01]  /*1ff0*/  FMNMX.FTZ R9, R14, R25, !PT ;  /* 0x000000190e097209 */ /* 0x000fe20007810000 */
[----:B------:R-:W-:Y:S01]  /*2000*/  FMUL.FTZ R49, R49, UR4 ;  /* 0x0000000431317c20 */ /* 0x000fe20008410000 */
[----:B------:R-:W-:Y:S01]  /*2010*/  FMUL.FTZ R43, R43, UR4 ;  /* 0x000000042b2b7c20 */ /* 0x000fe20008410000 */
[----:B------:R-:W3:Y:S01]  /*2020*/  MUFU.TANH R32, R32 ;  /* 0x0000002000207308 */ /* 0x000ee20000002400 */
[----:B----4-:R-:W-:Y:S01]  /*2030*/  FSEL R88, R28, -INF , P6 ;  /* 0xff8000001c587808 */ /* 0x010fe20003000000 */
[----:B------:R-:W-:Y:S01]  /*2040*/  FMUL.FTZ R52, R52, UR4 ;  /* 0x0000000434347c20 */ /* 0x000fe20008410000 */
[----:B------:R-:W-:Y:S01]  /*2050*/  FMUL.FTZ R46, R46, UR4 ;  /* 0x000000042e2e7c20 */ /* 0x000fe20008410000 */
[----:B------:R-:W-:Y:S01]  /*2060*/  FMUL.FTZ R53, R53, UR4 ;  /* 0x0000000435357c20 */ /* 0x000fe20008410000 */
[----:B------:R-:W-:Y:S01]  /*2070*/  FMNMX.FTZ R9, R88, R9, !PT ;  /* 0x0000000958097209 */ /* 0x000fe20007810000 */
[----:B------:R-:W-:Y:S01]  /*2080*/  FMUL.FTZ R47, R47, UR4 ;  /* 0x000000042f2f7c20 */ /* 0x000fe20008410000 */
[----:B------:R-:W-:Y:S01]  /*2090*/  FMUL.FTZ R56, R56, UR4 ;  /* 0x0000000438387c20 */ /* 0x000fe20008410000 */
[----:B------:R-:W4:Y:S01]  /*20a0*/  MUFU.TANH R8, R26 ;  /* 0x0000001a00087308 */ /* 0x000f220000002400 */
        /* <DEDUP_REMOVED lines=15> */
[----:B01----:R-:W0:Y:S01]  /*21a0*/  MUFU.TANH R3, R27 ;  /* 0x0000001b00037308 */ /* 0x003e220000002400 */
[----:B----4-:R-:W-:Y:S01]  /*21b0*/  FSEL R8, R8, -INF , P2 ;  /* 0xff80000008087808 */ /* 0x010fe20001000000 */
        /* <DEDUP_REMOVED lines=29> */
[----:B------:R-:W-:Y:S01]  /*2390*/  ULDC UR5, c[0x0][0x988] ;  /* 0x0002620000057ab9 */ /* 0x000fe20000000800 */
[----:B------:R-:W1:Y:S01]  /*23a0*/  MUFU.TANH R20, R31 ;  /* 0x0000001f00147308 */ /* 0x000e620000002400 */
[----:B--2---:R-:W-:Y:S01]  /*23b0*/  FSEL R10, R10, -INF , P6 ;  /* 0xff8000000a0a7808 */ /* 0x004fe20003000000 */
[----:B------:R-:W-:Y:S01]  /*23c0*/  FMUL.FTZ R78, R78, UR4 ;  /* 0x000000044e4e7c20 */ /* 0x000fe20008410000 */
[----:B------:R-:W-:Y:S01]  /*23d0*/  ISETP.GT.AND P6, PT, R12, 0x20, PT ;  /* 0x000000200c00780c */ /* 0x000fe20003fc4270 */
[----:B------:R-:W-:Y:S01]  /*23e0*/  FMUL.FTZ R79, R79, UR4 ;  /* 0x000000044f4f7c20 */ /* 0x000fe20008410000 */
[----:B------:R-:W-:Y:S01]  /*23f0*/  P2R R11, PR, RZ, 0x1 ;  /* 0x00000001ff0b7803 */ /* 0x000fe20000000000 */
[----:B------:R-:W-:Y:S01]  /*2400*/  FMUL.FTZ R82, R82, UR4 ;  /* 0x0000000452527c20 */ /* 0x000fe20008410000 */
[----:B------:R-:W-:Y:S01]  /*2410*/  FMUL.FTZ R83, R83, UR4 ;  /* 0x0000000453537c20 */ /* 0x000fe20008410000 */
[----:B------:R-:W2:Y:S01]  /*2420*/  MUFU.TANH R40, R40 ;  /* 0x0000002800287308 */ /* 0x000ea20000002400 */
[----:B0-----:R-:W-:Y:S01]  /*2430*/  FSEL R98, R37, -INF , P1 ;  /* 0xff80000025627808 */ /* 0x001fe20000800000 */
[----:B------:R-:W-:Y:S01]  /*2440*/  FMUL.FTZ R86, R86, UR4 ;  /* 0x0000000456567c20 */ /* 0x000fe20008410000 */
[----:B------:R-:W-:Y:S01]  /*2450*/  FMUL.FTZ R87, R87, UR4 ;  /* 0x0000000457577c20 */ /* 0x000fe20008410000 */
[----:B------:R-:W-:-:S02]  /*2460*/  CS2R R150, SRZ ;  /* 0x0000000000967805 */ /* 0x000fc4000001ff00 */
[----:B------:R-:W-:Y:S02]  /*2470*/  FMNMX.FTZ R9, R98, R9, !PT ;  /* 0x0000000962097209 */ /* 0x000fe40007810000 */
[----:B------:R-:W-:Y:S02]  /*2480*/  CS2R R148, SRZ ;  /* 0x0000000000947805 */ /* 0x000fe4000001ff00 */
[----:B------:R-:W-:Y:S01]  /*2490*/  CS2R R146, SRZ ;  /* 0x0000000000927805 */ /* 0x000fe2000001ff00 */
[----:B------:R-:W0:Y:S01]  /*24a0*/  MUFU.TANH R34, R34 ;  /* 0x0000002200227308 */ /* 0x000e220000002400 */
[----:B-1----:R-:W-:Y:S02]  /*24b0*/  FSEL R20, R20, -INF , P5 ;  /* 0xff80000014147808 */ /* 0x002fe40002800000 */
[----:B------:R-:W-:Y:S02]  /*24c0*/  CS2R R144, SRZ ;  /* 0x0000000000907805 */ /* 0x000fe4000001ff00 */
[----:B------:R-:W-:-:S02]  /*24d0*/  ISETP.GT.AND P5, PT, R12, 0x21, PT ;  /* 0x000000210c00780c */ /* 0x000fc40003fa4270 */
[----:B------:R-:W-:Y:S02]  /*24e0*/  CS2R R142, SRZ ;  /* 0x00000000008e7805 */ /* 0x000fe4000001ff00 */
[----:B------:R-:W-:Y:S02]  /*24f0*/  CS2R R140, SRZ ;  /* 0x00000000008c7805 */ /* 0x000fe4000001ff00 */
[----:B------:R-:W-:Y:S01]  /*2500*/  CS2R R138, SRZ ;  /* 0x00000000008a7805 */ /* 0x000fe2000001ff00 */
[----:B------:R-:W1:Y:S01]  /*2510*/  MUFU.TANH R41, R41 ;  /* 0x0000002900297308 */ /* 0x000e620000002400 */
[----:B--2---:R-:W-:-:S04]  /*2520*/  FSEL R100, R40, -INF , P6 ;  /* 0xff80000028647808 */ /* 0x004fc80003000000 */
[----:B------:R-:W-:-:S03]  /*2530*/  FMNMX.FTZ R9, R100, R9, !PT ;  /* 0x0000000964097209 */ /* 0x000fc60007810000 */
[----:B------:R-:W2:Y:S01]  /*2540*/  MUFU.TANH R26, R35 ;  /* 0x00000023001a7308 */ /* 0x000ea20000002400 */
[----:B0-----:R-:W-:Y:S02]  /*2550*/  FSEL R24, R34, -INF , P4 ;  /* 0xff80000022187808 */ /* 0x001fe40002000000 */
[----:B------:R-:W-:-:S05]  /*2560*/  ISETP.GT.AND P4, PT, R12, 0x28, PT ;  /* 0x000000280c00780c */ /* 0x000fca0003f84270 */
[----:B------:R-:W0:Y:S01]  /*2570*/  MUFU.TANH R44, R44 ;  /* 0x0000002c002c7308 */ /* 0x000e220000002400 */
[----:B-1----:R-:W-:-:S04]  /*2580*/  FSEL R102, R41, -INF , P5 ;  /* 0xff80000029667808 */ /* 0x002fc80002800000 */
[----:B------:R-:W-:-:S03]  /*2590*/  FMNMX.FTZ R9, R102, R9, !PT ;  /* 0x0000000966097209 */ /* 0x000fc60007810000 */
[----:B------:R-:W1:Y:S01]  /*25a0*/  MUFU.TANH R38, R38 ;  /* 0x0000002600267308 */ /* 0x000e620000002400 */
[----:B--2---:R-:W-:Y:S02]  /*25b0*/  FSEL R26, R26, -INF , P3 ;  /* 0xff8000001a1a7808 */ /* 0x004fe40001800000 */
[----:B------:R-:W-:-:S05]  /*25c0*/  ISETP.GT.AND P3, PT, R12, 0x29, PT ;  /* 0x000000290c00780c */ /* 0x000fca0003f64270 */
[----:B------:R-:W2:Y:S01]  /*25d0*/  MUFU.TANH R45, R45 ;  /* 0x0000002d002d7308 */ /* 0x000ea20000002400 */
[----:B0-----:R-:W-:-:S04]  /*25e0*/  FSEL R104, R44, -INF , P4 ;  /* 0xff8000002c687808 */ /* 0x001fc80002000000 */
[----:B------:R-:W-:-:S03]  /*25f0*/  FMNMX.FTZ R9, R104, R9, !PT ;  /* 0x0000000968097209 */ /* 0x000fc60007810000 */
[----:B------:R-:W0:Y:S01]  /*2600*/  MUFU.TANH R30, R39 ;  /* 0x00000027001e7308 */ /* 0x000e220000002400 */
[----:B-1----:R-:W-:Y:S02]  /*2610*/  FSEL R28, R38, -INF , P2 ;  /* 0xff800000261c7808 */ /* 0x002fe40001000000 */
[----:B------:R-:W-:-:S05]  /*2620*/  ISETP.GT.AND P2, PT, R12, 0x30, PT ;  /* 0x000000300c00780c */ /* 0x000fca0003f44270 */
        /* <DEDUP_REMOVED lines=118> */
[----:B--2---:R-:W-:-:S04]  /*2d90*/  FSEL R136, R85, -INF , P1 ;  /* 0xff80000055887808 */ /* 0x004fc80000800000 */
[----:B------:R-:W-:Y:S01]  /*2da0*/  FMNMX.FTZ R13, R136, R9, !PT ;  /* 0x00000009880d7209 */ /* 0x000fe20007810000 */
[----:B------:R-:W-:Y:S02]  /*2db0*/  IMAD.U32 R9, RZ, RZ, UR5 ;  /* 0x00000005ff097e24 */ /* 0x000fe4000f8e00ff */
[----:B------:R-:W2:Y:S01]  /*2dc0*/  MUFU.TANH R82, R82 ;  /* 0x0000005200527308 */ /* 0x000ea20000002400 */
[----:B0-----:R-:W-:Y:S01]  /*2dd0*/  FSEL R78, R78, -INF , P6 ;  /* 0xff8000004e4e7808 */ /* 0x001fe20003000000 */
[----:B------:R-:W0:Y:S06]  /*2de0*/  SHFL.BFLY PT, R12, R13, 0x2, 0x1f ;  /* 0x0c401f000d0c7f89 */ /* 0x000e2c00000e0000 */
[----:B------:R-:W3:Y:S01]  /*2df0*/  MUFU.TANH R83, R83 ;  /* 0x0000005300537308 */ /* 0x000ee20000002400 */
[----:B-1----:R-:W-:-:S07]  /*2e00*/  FSEL R70, R79, -INF , P5 ;  /* 0xff8000004f467808 */ /* 0x002fce0002800000 */
[----:B------:R-:W1:Y:S01]  /*2e10*/  MUFU.TANH R86, R86 ;  /* 0x0000005600567308 */ /* 0x000e620000002400 */
[----:B--2---:R-:W-:-:S07]  /*2e20*/  FSEL R82, R82, -INF , P4 ;  /* 0xff80000052527808 */ /* 0x004fce0002000000 */
[----:B------:R-:W2:Y:S01]  /*2e30*/  MUFU.TANH R87, R87 ;  /* 0x0000005700577308 */ /* 0x000ea20000002400 */
[----:B---3--:R-:W-:Y:S02]  /*2e40*/  FSEL R74, R83, -INF , P3 ;  /* 0xff800000534a7808 */ /* 0x008fe40001800000 */
[----:B0-----:R-:W-:-:S05]  /*2e50*/  FMNMX.FTZ R15, R13, R12, !PT ;  /* 0x0000000c0d0f7209 */ /* 0x001fca0007810000 */
[----:B------:R-:W0:Y:S01]  /*2e60*/  SHFL.BFLY PT, R12, R15, 0x1, 0x1f ;  /* 0x0c201f000f0c7f89 */ /* 0x000e2200000e0000 */
[----:B-1----:R-:W-:Y:S02]  /*2e70*/  FSEL R86, R86, -INF , P2 ;  /* 0xff80000056567808 */ /* 0x002fe40001000000 */
[----:B------:R-:W-:Y:S02]  /*2e80*/  ISETP.GE.AND P2, PT, R89, 0x81, PT ;  /* 0x000000815900780c */ /* 0x000fe40003f46270 */
[----:B0-----:R-:W-:Y:S02]  /*2e90*/  FMNMX.FTZ R12, R15, R12, !PT ;  /* 0x0000000c0f0c7209 */ /* 0x001fe40007810000 */
        /* <DEDUP_REMOVED lines=11> */
[----:B--2---:R-:W-:Y:S01]  /*2f50*/  FSEL R88, R87, -INF , P1 ;  /* 0xff80000057587808 */ /* 0x004fe20000800000 */
        /* <DEDUP_REMOVED lines=26> */
[----:B------:R-:W2:Y:S01]  /*3100*/  MUFU.EX2 R13, R13 ;  /* 0x0000000d000d7308 */ /* 0x000ea20000000800 */
        /* <DEDUP_REMOVED lines=15> */
[----:B------:R4:W5:Y:S01]  /*3200*/  MUFU.EX2 R15, R94 ;  /* 0x0000005e000f7308 */ /* 0x0009620000000800 */
[----:B------:R-:W-:Y:S01]  /*3210*/  FFMA.FTZ R84, R84, R9, -R45 ;  /* 0x0000000954547223 */ /* 0x000fe2000001082d */
[----:B------:R-:W-:-:S02]  /*3220*/  CS2R R128, SRZ ;  /* 0x0000000000807805 */ /* 0x000fc4000001ff00 */
[----:B------:R-:W-:Y:S02]  /*3230*/  FMNMX.FTZ R29, R50, R27, !PT ;  /* 0x0000001b321d7209 */ /* 0x000fe40007810000 */
[----:B------:R-:W-:Y:S02]  /*3240*/  CS2R R126, SRZ ;  /* 0x00000000007e7805 */ /* 0x000fe4000001ff00 */
[----:B------:R-:W-:Y:S02]  /*3250*/  CS2R R124, SRZ ;  /* 0x00000000007c7805 */ /* 0x000fe4000001ff00 */
[----:B------:R-:W-:Y:S02]  /*3260*/  CS2R R120, SRZ ;  /* 0x0000000000787805 */ /* 0x000fe4000001ff00 */
[----:B------:R-:W-:Y:S01]  /*3270*/  FMNMX.FTZ R29, R52, R29, !PT ;  /* 0x0000001d341d7209 */ /* 0x000fe20007810000 */
[----:B------:R-:W5:Y:S01]  /*3280*/  MUFU.EX2 R178, R178 ;  /* 0x000000b200b27308 */ /* 0x000f620000000800 */
[----:B------:R-:W-:-:S02]  /*3290*/  CS2R R116, SRZ ;  /* 0x0000000000747805 */ /* 0x000fc4000001ff00 */
[----:B------:R-:W-:Y:S02]  /*32a0*/  CS2R R112, SRZ ;  /* 0x0000000000707805 */ /* 0x000fe4000001ff00 */
[----:B------:R-:W-:Y:S02]  /*32b0*/  FMNMX.FTZ R29, R54, R29, !PT ;  /* 0x0000001d361d7209 */ /* 0x000fe40007810000 */
[----:B------:R-:W-:Y:S02]  /*32c0*/  CS2R R108, SRZ ;  /* 0x00000000006c7805 */ /* 0x000fe4000001ff00 */
[----:B------:R-:W-:Y:S02]  /*32d0*/  CS2R R104, SRZ ;  /* 0x0000000000687805 */ /* 0x000fe4000001ff00 */
[----:B------:R-:W-:Y:S02]  /*32e0*/  CS2R R100, SRZ ;  /* 0x0000000000647805 */ /* 0x000fe4000001ff00 */
[----:B------:R-:W-:Y:S01]  /*32f0*/  FMNMX.FTZ R29, R56, R29, !PT ;  /* 0x0000001d381d7209 */ /* 0x000fe20007810000 */
[----:B------:R0:W-:Y:S01]  /*3300*/  MUFU.EX2 R21, R98 ;  /* 0x0000006200157308 */ /* 0x0001e20000000800 */
[----:B------:R-:W-:-:S02]  /*3310*/  CS2R R96, SRZ ;  /* 0x0000000000607805 */ /* 0x000fc4000001ff00 */
[----:B----4-:R-:W-:Y:S02]  /*3320*/  CS2R R94, SRZ ;  /* 0x00000000005e7805 */ /* 0x010fe4000001ff00 */
[----:B------:R-:W-:Y:S02]  /*3330*/  FMNMX.FTZ R31, R58, R29, !PT ;  /* 0x0000001d3a1f7209 */ /* 0x000fe40007810000 */
[----:B------:R-:W-:Y:S02]  /*3340*/  CS2R R92, SRZ ;  /* 0x00000000005c7805 */ /* 0x000fe4000001ff00 */
[----:B------:R-:W-:Y:S02]  /*3350*/  CS2R R90, SRZ ;  /* 0x00000000005a7805 */ /* 0x000fe4000001ff00 */
[----:B------:R-:W-:Y:S01]  /*3360*/  FMNMX.FTZ R31, R60, R31, !PT ;  /* 0x0000001f3c1f7209 */ /* 0x000fe20007810000 */
[----:B------:R-:W-:Y:S01]  /*3370*/  MUFU.EX2 R172, R172 ;  /* 0x000000ac00ac7308 */ /* 0x000fe20000000800 */
[----:B0-----:R-:W-:-:S02]  /*3380*/  CS2R R98, SRZ ;  /* 0x0000000000627805 */ /* 0x001fc4000001ff00 */
[----:B------:R-:W-:-:S04]  /*3390*/  FMNMX.FTZ R31, R62, R31, !PT ;  /* 0x0000001f3e1f7209 */ /* 0x000fc80007810000 */
[----:B------:R-:W-:Y:S01]  /*33a0*/  FMNMX.FTZ R31, R64, R31, !PT ;  /* 0x0000001f401f7209 */ /* 0x000fe20007810000 */
[----:B------:R0:W-:Y:S03]  /*33b0*/  MUFU.EX2 R25, R102 ;  /* 0x0000006600197308 */ /* 0x0001e60000000800 */
[----:B------:R-:W-:-:S04]  /*33c0*/  FMNMX.FTZ R33, R66, R31, !PT ;  /* 0x0000001f42217209 */ /* 0x000fc80007810000 */
[----:B------:R-:W-:Y:S01]  /*33d0*/  FMNMX.FTZ R33, R78, R33, !PT ;  /* 0x000000214e217209 */ /* 0x000fe20007810000 */
[----:B------:R-:W-:Y:S01]  /*33e0*/  MUFU.EX2 R174, R174 ;  /* 0x000000ae00ae7308 */ /* 0x000fe20000000800 */
[----:B0-----:R-:W-:Y:S02]  /*33f0*/  CS2R R102, SRZ ;  /* 0x0000000000667805 */ /* 0x001fe4000001ff00 */
[----:B------:R-:W-:-:S04]  /*3400*/  FMNMX.FTZ R33, R70, R33, !PT ;  /* 0x0000002146217209 */ /* 0x000fc80007810000 */
[----:B------:R-:W-:Y:S01]  /*3410*/  FMNMX.FTZ R33, R82, R33, !PT ;  /* 0x0000002152217209 */ /* 0x000fe20007810000 */
[----:B------:R0:W-:Y:S03]  /*3420*/  MUFU.EX2 R27, R106 ;  /* 0x0000006a001b7308 */ /* 0x0001e60000000800 */
[----:B------:R-:W-:-:S04]  /*3430*/  FMNMX.FTZ R35, R74, R33, !PT ;  /* 0x000000214a237209 */ /* 0x000fc80007810000 */
[----:B------:R-:W-:Y:S01]  /*3440*/  FMNMX.FTZ R35, R86, R35, !PT ;  /* 0x0000002356237209 */ /* 0x000fe20007810000 */
[----:B------:R-:W-:Y:S01]  /*3450*/  MUFU.EX2 R168, R168 ;  /* 0x000000a800a87308 */ /* 0x000fe20000000800 */
[----:B0-----:R-:W-:Y:S02]  /*3460*/  CS2R R106, SRZ ;  /* 0x00000000006a7805 */ /* 0x001fe4000001ff00 */
[----:B------:R-:W-:Y:S01]  /*3470*/  FMNMX.FTZ R14, R88, R35, !PT ;  /* 0x00000023580e7209 */ /* 0x000fe20007810000 */
[----:B------:R-:W-:Y:S01]  /*3480*/  FFMA.FTZ R35, R122, R9, -R45 ;  /* 0x000000097a237223 */ /* 0x000fe2000001082d */
[----:B------:R-:W-:-:S03]  /*3490*/  CS2R R122, SRZ ;  /* 0x00000000007a7805 */ /* 0x000fc6000001ff00 */
[----:B------:R-:W0:Y:S01]  /*34a0*/  SHFL.BFLY PT, R41, R14, 0x2, 0x1f ;  /* 0x0c401f000e297f89 */ /* 0x000e2200000e0000 */
[----:B------:R4:W-:Y:S08]  /*34b0*/  MUFU.EX2 R29, R110 ;  /* 0x0000006e001d7308 */ /* 0x0009f00000000800 */
[----:B------:R-:W-:Y:S01]  /*34c0*/  MUFU.EX2 R170, R170 ;  /* 0x000000aa00aa7308 */ /* 0x000fe20000000800 */
[----:B----4-:R-:W-:-:S07]  /*34d0*/  CS2R R110, SRZ ;  /* 0x00000000006e7805 */ /* 0x010fce000001ff00 */
[----:B------:R4:W-:Y:S01]  /*34e0*/  MUFU.EX2 R31, R114 ;  /* 0x00000072001f7308 */ /* 0x0009e20000000800 */
[----:B0-----:R-:W-:-:S07]  /*34f0*/  FMNMX.FTZ R43, R14, R41, !PT ;  /* 0x000000290e2b7209 */ /* 0x001fce0007810000 */
[----:B------:R-:W-:Y:S01]  /*3500*/  MUFU.EX2 R152, R152 ;  /* 0x0000009800987308 */ /* 0x000fe20000000800 */
[-CC-:B------:R-:W-:Y:S01]  /*3510*/  FFMA.FTZ R41, R130, R9.reuse, -R45.reuse ;  /* 0x0000000982297223 */ /* 0x180fe2000001082d */
[----:B------:R-:W-:Y:S01]  /*3520*/  FFMA.FTZ R45, R136, R9, -R45 ;  /* 0x00000009882d7223 */ /* 0x000fe2000001082d */
[----:B------:R-:W-:Y:S01]  /*3530*/  CS2R R136, SRZ ;  /* 0x0000000000887805 */ /* 0x000fe2000001ff00 */
[----:B------:R-:W0:Y:S01]  /*3540*/  SHFL.BFLY PT, R14, R43, 0x1, 0x1f ;  /* 0x0c201f002b0e7f89 */ /* 0x000e2200000e0000 */
[----:B------:R-:W-:Y:S02]  /*3550*/  CS2R R130, SRZ ;  /* 0x0000000000827805 */ /* 0x000fe4000001ff00 */
[----:B----4-:R-:W-:Y:S01]  /*3560*/  CS2R R114, SRZ ;  /* 0x0000000000727805 */ /* 0x010fe2000001ff00 */
[----:B------:R4:W-:Y:S08]  /*3570*/  MUFU.EX2 R33, R118 ;  /* 0x0000007600217308 */ /* 0x0009f00000000800 */
[----:B------:R-:W-:Y:S01]  /*3580*/  MUFU.EX2 R154, R154 ;  /* 0x0000009a009a7308 */ /* 0x000fe20000000800 */
[----:B----4-:R-:W-:-:S07]  /*3590*/  CS2R R118, SRZ ;  /* 0x0000000000767805 */ /* 0x010fce000001ff00 */
[----:B------:R-:W-:Y:S01]  /*35a0*/  MUFU.EX2 R35, R35 ;  /* 0x0000002300237308 */ /* 0x000fe20000000800 */
[----:B0-----:R-:W-:-:S04]  /*35b0*/  FMNMX.FTZ R14, R43, R14, !PT ;  /* 0x0000000e2b0e7209 */ /* 0x001fc80007810000 */
[C---:B------:R-:W-:Y:S01]  /*35c0*/  FSETP.NEU.FTZ.AND P1, PT, R14.reuse, -INF , PT ;  /* 0xff8000000e00780b */ /* 0x040fe20003f3d000 */
[----:B------:R-:W-:Y:S02]  /*35d0*/  FMUL.FTZ R49, R14, R9 ;  /* 0x000000090e317220 */ /* 0x000fe40000410000 */
[----:B------:R-:W-:Y:S03]  /*35e0*/  MUFU.EX2 R156, R156 ;  /* 0x0000009c009c7308 */ /* 0x000fe60000000800 */
[----:B------:R-:W-:Y:S02]  /*35f0*/  FSEL R49, R49, RZ, P1 ;  /* 0x000000ff31317208 */ /* 0x000fe40000800000 */
[----:B------:R-:W-:-:S03]  /*3600*/  ISETP.NE.AND P1, PT, R16, RZ, PT ;  /* 0x000000ff1000720c */ /* 0x000fc60003f25270 */
        /* <DEDUP_REMOVED lines=29> */
[----:B--2---:R-:W-:Y:S01]  /*37e0*/  FADD.FTZ R3, R13, R20 ;  /* 0x000000140d037221 */ /* 0x004fe20000010000 */
[----:B------:R-:W-:Y:S01]  /*37f0*/  F2FP.F16.F32.PACK_AB R180, R11, R180 ;  /* 0x000000b40bb4723e */ /* 0x000fe200000000ff */
[-C--:B------:R-:W-:Y:S01]  /*3800*/  FFMA.FTZ R62, R62, R9.reuse, -R49 ;  /* 0x000000093e3e7223 */ /* 0x080fe20000010831 */
[----:B------:R-:W1:Y:S01]  /*3810*/  MUFU.EX2 R10, R10 ;  /* 0x0000000a000a7308 */ /* 0x000e620000000800 */
[----:B---3--:R-:W-:Y:S01]  /*3820*/  FADD.FTZ R20, R176, R3 ;  /* 0x00000003b0147221 */ /* 0x008fe20000010000 */
[-CC-:B------:R-:W-:Y:S01]  /*3830*/  FFMA.FTZ R64, R64, R9.reuse, -R49.reuse ;  /* 0x0000000940407223 */ /* 0x180fe20000010831 */
[-CC-:B------:R-:W-:Y:S01]  /*3840*/  FFMA.FTZ R66, R66, R9.reuse, -R49.reuse ;  /* 0x0000000942427223 */ /* 0x180fe20000010831 */
[-CC-:B------:R-:W-:Y:S01]  /*3850*/  FFMA.FTZ R78, R78, R9.reuse, -R49.reuse ;  /* 0x000000094e4e7223 */ /* 0x180fe20000010831 */
[----:B-----5:R-:W-:Y:S01]  /*3860*/  FADD.FTZ R3, R15, R20 ;  /* 0x000000140f037221 */ /* 0x020fe20000010000 */
[-CC-:B------:R-:W-:Y:S01]  /*3870*/  FFMA.FTZ R70, R70, R9.reuse, -R49.reuse ;  /* 0x0000000946467223 */ /* 0x180fe20000010831 */
[-C--:B------:R-:W-:Y:S01]  /*3880*/  FFMA.FTZ R82, R82, R9.reuse, -R49 ;  /* 0x0000000952527223 */ /* 0x080fe20000010831 */
[----:B------:R-:W2:Y:S01]  /*3890*/  MUFU.EX2 R24, R24 ;  /* 0x0000001800187308 */ /* 0x000ea20000000800 */
[----:B------:R-:W-:Y:S01]  /*38a0*/  FADD.FTZ R20, R178, R3 ;  /* 0x00000003b2147221 */ /* 0x000fe20000010000 */
[----:B0-----:R-:W-:Y:S01]  /*38b0*/  FADD.FTZ R3, R8, R181 ;  /* 0x000000b508037221 */ /* 0x001fe20000010000 */
[-CC-:B------:R-:W-:Y:S01]  /*38c0*/  FFMA.FTZ R74, R74, R9.reuse, -R49.reuse ;  /* 0x000000094a4a7223 */ /* 0x180fe20000010831 */
[-CC-:B------:R-:W-:Y:S01]  /*38d0*/  FFMA.FTZ R86, R86, R9.reuse, -R49.reuse ;  /* 0x0000000956567223 */ /* 0x180fe20000010831 */
[----:B------:R-:W-:Y:S01]  /*38e0*/  FADD.FTZ R51, R21, R20 ;  /* 0x0000001415337221 */ /* 0x000fe20000010000 */
[----:B------:R-:W-:Y:S01]  /*38f0*/  FFMA.FTZ R49, R88, R9, -R49 ;  /* 0x0000000958317223 */ /* 0x000fe20000010831 */
[----:B------:R-:W-:Y:S01]  /*3900*/  F2FP.F16.F32.PACK_AB R181, R181, R8 ;  /* 0x00000008b5b5723e */ /* 0x000fe200000000ff */
[----:B------:R0:W3:Y:S01]  /*3910*/  MUFU.EX2 R177, R26 ;  /* 0x0000001a00b17308 */ /* 0x0000e20000000800 */
        /* <DEDUP_REMOVED lines=9> */
[----:B--2---:R-:W-:Y:S01]  /*39b0*/  FADD.FTZ R20, R24, R3 ;  /* 0x0000000318147221 */ /* 0x004fe20000010000 */
[----:B------:R-:W-:-:S02]  /*39c0*/  F2FP.F16.F32.PACK_AB R178, R21, R178 ;  /* 0x000000b215b2723e */ /* 0x000fc400000000ff */
[----:B------:R-:W-:Y:S01]  /*39d0*/  CS2R R88, SRZ ;  /* 0x0000000000587805 */ /* 0x000fe2000001ff00 */
[C---:B------:R-:W-:Y:S01]  /*39e0*/  FADD.FTZ R51, R25.reuse, R26 ;  /* 0x0000001a19337221 */ /* 0x040fe20000010000 */
[----:B------:R-:W-:Y:S01]  /*39f0*/  F2FP.F16.F32.PACK_AB R172, R25, R172 ;  /* 0x000000ac19ac723e */ /* 0x000fe200000000ff */
[----:B------:R-:W0:Y:S02]  /*3a00*/  MUFU.EX2 R179, R30 ;  /* 0x0000001e00b37308 */ /* 0x000e240000000800 */
[----:B------:R-:W-:Y:S01]  /*3a10*/  FADD.FTZ R26, R174, R51 ;  /* 0x00000033ae1a7221 */ /* 0x000fe20000010000 */
[----:B---3--:R-:W-:Y:S01]  /*3a20*/  FADD.FTZ R3, R177, R20 ;  /* 0x00000014b1037221 */ /* 0x008fe20000010000 */
[C---:B------:R-:W-:Y:S02]  /*3a30*/  F2FP.F16.F32.PACK_AB R174, R27.reuse, R174 ;  /* 0x000000ae1bae723e */ /* 0x040fe400000000ff */
[----:B------:R-:W-:Y:S01]  /*3a40*/  FADD.FTZ R51, R27, R26 ;  /* 0x0000001a1b337221 */ /* 0x000fe20000010000 */
[----:B------:R-:W-:Y:S01]  /*3a50*/  F2FP.F16.F32.PACK_AB R177, R177, R24 ;  /* 0x00000018b1b1723e */ /* 0x000fe200000000ff */
[----:B------:R-:W2:Y:S01]  /*3a60*/  MUFU.EX2 R32, R32 ;  /* 0x0000002000207308 */ /* 0x000ea20000000800 */
[----:B-1----:R-:W-:Y:S01]  /*3a70*/  FADD.FTZ R20, R28, R3 ;  /* 0x000000031c147221 */ /* 0x002fe20000010000 */
[----:B------:R-:W-:-:S02]  /*3a80*/  @P1 VIADD R3, R0, 0x34840 ;  /* 0x0003484000031836 */ /* 0x000fc40000000000 */
[----:B------:R-:W-:Y:S01]  /*3a90*/  FADD.FTZ R26, R168, R51 ;  /* 0x00000033a81a7221 */ /* 0x000fe20000010000 */
[----:B------:R-:W-:-:S03]  /*3aa0*/  F2FP.F16.F32.PACK_AB R168, R29, R168 ;  /* 0x000000a81da8723e */ /* 0x000fc600000000ff */
[----:B------:R-:W-:Y:S01]  /*3ab0*/  FADD.FTZ R53, R29, R26 ;  /* 0x0000001a1d357221 */ /* 0x000fe20000010000 */
[----:B------:R-:W1:Y:S01]  /*3ac0*/  MUFU.EX2 R173, R34 ;  /* 0x0000002200ad7308 */ /* 0x000e620000000800 */
[----:B0-----:R-:W-:Y:S01]  /*3ad0*/  FADD.FTZ R51, R179, R20 ;  /* 0x00000014b3337221 */ /* 0x001fe20000010000 */
[----:B------:R-:W-:Y:S01]  /*3ae0*/  @P1 PRMT R3, R18, 0x654, R3 ;  /* 0x0000065412031816 */ /* 0x000fe20000000003 */
[----:B------:R-:W-:Y:S01]  /*3af0*/  FADD.FTZ R20, R170, R53 ;  /* 0x00000035aa147221 */ /* 0x000fe20000010000 */
[----:B------:R-:W-:Y:S02]  /*3b00*/  F2FP.F16.F32.PACK_AB R170, R31, R170 ;  /* 0x000000aa1faa723e */ /* 0x000fe400000000ff */
[----:B------:R1:W-:Y:S01]  /*3b10*/  @P1 SYNCS.ARRIVE.TRANS64.RED.A1T0 RZ, [R3+URZ], RZ ;  /* 0x000000ff03ff19a7 */ /* 0x0003e2000810043f */
[----:B------:R-:W-:Y:S01]  /*3b20*/  F2FP.F16.F32.PACK_AB R179, R179, R28 ;  /* 0x0000001cb3b3723e */ /* 0x000fe200000000ff */
[----:B------:R-:W0:Y:S01]  /*3b30*/  MUFU.EX2 R36, R36 ;  /* 0x0000002400247308 */ /* 0x000e220000000800 */
[----:B--2---:R-:W-:Y:S01]  /*3b40*/  FADD.FTZ R0, R32, R51 ;  /* 0x0000003320007221 */ /* 0x004fe20000010000 */
[----:B------:R-:W-:-:S04]  /*3b50*/  FADD.FTZ R51, R31, R20 ;  /* 0x000000141f337221 */ /* 0x000fc80000010000 */
[----:B------:R-:W-:Y:S01]  /*3b60*/  FADD.FTZ R20, R152, R51 ;  /* 0x0000003398147221 */ /* 0x000fe20000010000 */
[----:B------:R-:W-:Y:S01]  /*3b70*/  F2FP.F16.F32.PACK_AB R152, R33, R152 ;  /* 0x000000982198723e */ /* 0x000fe200000000ff */
[----:B------:R-:W2:Y:S01]  /*3b80*/  MUFU.EX2 R175, R38 ;  /* 0x0000002600af7308 */ /* 0x000ea20000000800 */
[----:B-1----:R-:W-:Y:S01]  /*3b90*/  FADD.FTZ R3, R173, R0 ;  /* 0x00000000ad037221 */ /* 0x002fe20000010000 */
[----:B------:R-:W-:Y:S01]  /*3ba0*/  FADD.FTZ R51, R33, R20 ;  /* 0x0000001421337221 */ /* 0x000fe20000010000 */
[----:B------:R-:W-:-:S03]  /*3bb0*/  F2FP.F16.F32.PACK_AB R173, R173, R32 ;  /* 0x00000020adad723e */ /* 0x000fc600000000ff */
[----:B------:R-:W-:Y:S01]  /*3bc0*/  FADD.FTZ R20, R154, R51 ;  /* 0x000000339a147221 */ /* 0x000fe20000010000 */
[C---:B------:R-:W-:Y:S01]  /*3bd0*/  F2FP.F16.F32.PACK_AB R154, R35.reuse, R154 ;  /* 0x0000009a239a723e */ /* 0x040fe200000000ff */
[----:B------:R-:W1:Y:S01]  /*3be0*/  MUFU.EX2 R40, R40 ;  /* 0x0000002800287308 */ /* 0x000e620000000800 */
[----:B0-----:R-:W-:Y:S01]  /*3bf0*/  FADD.FTZ R0, R36, R3 ;  /* 0x0000000324007221 */ /* 0x001fe20000010000 */
[----:B------:R-:W-:-:S04]  /*3c00*/  FADD.FTZ R51, R35, R20 ;  /* 0x0000001423337221 */ /* 0x000fc80000010000 */
[----:B------:R-:W-:Y:S01]  /*3c10*/  FADD.FTZ R20, R156, R51 ;  /* 0x000000339c147221 */ /* 0x000fe20000010000 */
[----:B------:R-:W-:Y:S01]  /*3c20*/  F2FP.F16.F32.PACK_AB R156, R37, R156 ;  /* 0x0000009c259c723e */ /* 0x000fe200000000ff */
[----:B------:R-:W0:Y:S01]  /*3c30*/  MUFU.EX2 R169, R42 ;  /* 0x0000002a00a97308 */ /* 0x000e220000000800 */
[----:B--2---:R-:W-:Y:S01]  /*3c40*/  FADD.FTZ R3, R175, R0 ;  /* 0x00000000af037221 */ /* 0x004fe20000010000 */
[----:B------:R-:W-:Y:S01]  /*3c50*/  FADD.FTZ R51, R37, R20 ;  /* 0x0000001425337221 */ /* 0x000fe20000010000 */
[----:B------:R-:W-:-:S05]  /*3c60*/  F2FP.F16.F32.PACK_AB R175, R175, R36 ;  /* 0x00000024afaf723e */ /* 0x000fca00000000ff */
        /* <DEDUP_REMOVED lines=12> */
[----:B------:R-:W0:Y:S01]  /*3d30*/  MUFU.EX2 R39, R39 ;  /* 0x0000002700277308 */ /* 0x000e220000000800 */
[----:B--2---:R-:W-:-:S07]  /*3d40*/  FADD.FTZ R20, R158, R51 ;  /* 0x000000339e147221 */ /* 0x004fce0000010000 */
[----:B------:R-:W2:Y:S01]  /*3d50*/  MUFU.EX2 R52, R52 ;  /* 0x0000003400347308 */ /* 0x000ea20000000800 */
[C---:B-1----:R-:W-:Y:S01]  /*3d60*/  FADD.FTZ R3, R153.reuse, R0 ;  /* 0x0000000099037221 */ /* 0x042fe20000010000 */
[----:B------:R-:W-:-:S06]  /*3d70*/  F2FP.F16.F32.PACK_AB R153, R153, R48 ;  /* 0x000000309999723e */ /* 0x000fcc00000000ff */
[----:B------:R-:W1:Y:S01]  /*3d80*/  MUFU.EX2 R160, R160 ;  /* 0x000000a000a07308 */ /* 0x000e620000000800 */
[C---:B0-----:R-:W-:Y:S01]  /*3d90*/  FADD.FTZ R11, R39.reuse, R20 ;  /* 0x00000014270b7221 */ /* 0x041fe20000010000 */
[----:B------:R-:W-:-:S06]  /*3da0*/  F2FP.F16.F32.PACK_AB R158, R39, R158 ;  /* 0x0000009e279e723e */ /* 0x000fcc00000000ff */
[----:B------:R-:W0:Y:S01]  /*3db0*/  MUFU.EX2 R155, R54 ;  /* 0x00000036009b7308 */ /* 0x000e220000000800 */
[----:B--2---:R-:W-:-:S07]  /*3dc0*/  FADD.FTZ R0, R52, R3 ;  /* 0x0000000334007221 */ /* 0x004fce0000010000 */
[----:B------:R-:W2:Y:S01]  /*3dd0*/  MUFU.EX2 R41, R41 ;  /* 0x0000002900297308 */ /* 0x000ea20000000800 */
[----:B-1----:R-:W-:-:S07]  /*3de0*/  FADD.FTZ R20, R160, R11 ;  /* 0x0000000ba0147221 */ /* 0x002fce0000010000 */
[----:B------:R-:W1:Y:S01]  /*3df0*/  MUFU.EX2 R56, R56 ;  /* 0x0000003800387308 */ /* 0x000e620000000800 */
[C---:B0-----:R-:W-:Y:S01]  /*3e00*/  FADD.FTZ R3, R155.reuse, R0 ;  /* 0x000000009b037221 */ /* 0x041fe20000010000 */
[----:B------:R-:W-:-:S06]  /*3e10*/  F2FP.F16.F32.PACK_AB R155, R155, R52 ;  /* 0x000000349b9b723e */ /* 0x000fcc00000000ff */
[----:B------:R-:W0:Y:S01]  /*3e20*/  MUFU.EX2 R76, R76 ;  /* 0x0000004c004c7308 */ /* 0x000e220000000800 */
[C---:B--2---:R-:W-:Y:S01]  /*3e30*/  FADD.FTZ R11, R41.reuse, R20 ;  /* 0x00000014290b7221 */ /* 0x044fe20000010000 */
[----:B------:R-:W-:-:S06]  /*3e40*/  F2FP.F16.F32.PACK_AB R160, R41, R160 ;  /* 0x000000a029a0723e */ /* 0x000fcc00000000ff */
[----:B------:R-:W2:Y:S01]  /*3e50*/  MUFU.EX2 R157, R58 ;  /* 0x0000003a009d7308 */ /* 0x000ea20000000800 */
[----:B-1----:R-:W-:-:S07]  /*3e60*/  FADD.FTZ R0, R56, R3 ;  /* 0x0000000338007221 */ /* 0x002fce0000010000 */
[----:B------:R1:W3:Y:S01]  /*3e70*/  MUFU.EX2 R47, R132 ;  /* 0x00000084002f7308 */ /* 0x0002e20000000800 */
[----:B0-----:R-:W-:-:S07]  /*3e80*/  FADD.FTZ R20, R76, R11 ;  /* 0x0000000b4c147221 */ /* 0x001fce0000010000 */
[----:B------:R-:W0:Y:S01]  /*3e90*/  MUFU.EX2 R60, R60 ;  /* 0x0000003c003c7308 */ /* 0x000e220000000800 */
[C---:B--2---:R-:W-:Y:S01]  /*3ea0*/  FADD.FTZ R3, R157.reuse, R0 ;  /* 0x000000009d037221 */ /* 0x044fe20000010000 */
[----:B------:R-:W-:Y:S02]  /*3eb0*/  F2FP.F16.F32.PACK_AB R157, R157, R56 ;  /* 0x000000389d9d723e */ /* 0x000fe400000000ff */
[----:B-1----:R-:W-:-:S04]  /*3ec0*/  CS2R R132, SRZ ;  /* 0x0000000000847805 */ /* 0x002fc8000001ff00 */
[----:B------:R-:W1:Y:S01]  /*3ed0*/  MUFU.EX2 R80, R80 ;  /* 0x0000005000507308 */ /* 0x000e620000000800 */
[C---:B---3--:R-:W-:Y:S01]  /*3ee0*/  FADD.FTZ R11, R47.reuse, R20 ;  /* 0x000000142f0b7221 */ /* 0x048fe20000010000 */
[----:B------:R-:W-:-:S06]  /*3ef0*/  F2FP.F16.F32.PACK_AB R162, R47, R76 ;  /* 0x0000004c2fa2723e */ /* 0x000fcc00000000ff */
[----:B------:R-:W2:Y:S01]  /*3f00*/  MUFU.EX2 R159, R62 ;  /* 0x0000003e009f7308 */ /* 0x000ea20000000800 */
[----:B0-----:R-:W-:-:S07]  /*3f10*/  FADD.FTZ R0, R60, R3 ;  /* 0x000000033c007221 */ /* 0x001fce0000010000 */
[----:B------:R0:W3:Y:S01]  /*3f20*/  MUFU.EX2 R43, R134 ;  /* 0x00000086002b7308 */ /* 0x0000e20000000800 */
[----:B-1----:R-:W-:-:S07]  /*3f30*/  FADD.FTZ R20, R80, R11 ;  /* 0x0000000b50147221 */ /* 0x002fce0000010000 */
[----:B------:R-:W1:Y:S01]  /*3f40*/  MUFU.EX2 R64, R64 ;  /* 0x0000004000407308 */ /* 0x000e620000000800 */
[C---:B--2---:R-:W-:Y:S01]  /*3f50*/  FADD.FTZ R3, R159.reuse, R0 ;  /* 0x000000009f037221 */ /* 0x044fe20000010000 */
[----:B------:R-:W-:Y:S02]  /*3f60*/  F2FP.F16.F32.PACK_AB R159, R159, R60 ;  /* 0x0000003c9f9f723e */ /* 0x000fe400000000ff */
[----:B0-----:R-:W-:-:S04]  /*3f70*/  CS2R R134, SRZ ;  /* 0x0000000000867805 */ /* 0x001fc8000001ff00 */
[----:B------:R-:W0:Y:S01]  /*3f80*/  MUFU.EX2 R84, R84 ;  /* 0x0000005400547308 */ /* 0x000e220000000800 */
[C---:B---3--:R-:W-:Y:S01]  /*3f90*/  FADD.FTZ R11, R43.reuse, R20 ;  /* 0x000000142b0b7221 */ /* 0x048fe20000010000 */
[----:B------:R-:W-:-:S06]  /*3fa0*/  F2FP.F16.F32.PACK_AB R164, R43, R80 ;  /* 0x000000502ba4723e */ /* 0x000fcc00000000ff */
[----:B------:R-:W2:Y:S01]  /*3fb0*/  MUFU.EX2 R161, R66 ;  /* 0x0000004200a17308 */ /* 0x000ea20000000800 */
[----:B-1----:R-:W-:-:S07]  /*3fc0*/  FADD.FTZ R0, R64, R3 ;  /* 0x0000000340007221 */ /* 0x002fce0000010000 */
[----:B------:R-:W1:Y:S01]  /*3fd0*/  MUFU.EX2 R78, R78 ;  /* 0x0000004e004e7308 */ /* 0x000e620000000800 */
[----:B0-----:R-:W-:-:S07]  /*3fe0*/  FADD.FTZ R20, R84, R11 ;  /* 0x0000000b54147221 */ /* 0x001fce0000010000 */
[----:B------:R-:W0:Y:S01]  /*3ff0*/  MUFU.EX2 R163, R70 ;  /* 0x0000004600a37308 */ /* 0x000e220000000800 */
[C---:B--2---:R-:W-:Y:S01]  /*4000*/  FADD.FTZ R11, R161.reuse, R0 ;  /* 0x00000000a10b7221 */ /* 0x044fe20000010000 */
[----:B------:R-:W-:-:S06]  /*4010*/  F2FP.F16.F32.PACK_AB R161, R161, R64 ;  /* 0x00000040a1a1723e */ /* 0x000fcc00000000ff */
        /* <DEDUP_REMOVED lines=11> */
[----:B0-----:R-:W-:Y:S01]  /*40d0*/  FADD.FTZ R0, R86, R11 ;  /* 0x0000000b56007221 */ /* 0x001fe20000010000 */
[C---:B--2---:R-:W-:Y:S01]  /*40e0*/  FADD.FTZ R3, R45.reuse, R20 ;  /* 0x000000142d037221 */ /* 0x044fe20000010000 */
[----:B------:R-:W-:Y:S02]  /*40f0*/  F2FP.F16.F32.PACK_AB R166, R45, R84 ;  /* 0x000000542da6723e */ /* 0x000fe400000000ff */
[C---:B-1----:R-:W-:Y:S01]  /*4100*/  FADD.FTZ R0, R49.reuse, R0 ;  /* 0x0000000031007221 */ /* 0x042fe20000010000 */
[----:B------:R-:W-:Y:S01]  /*4110*/  F2FP.F16.F32.PACK_AB R167, R49, R86 ;  /* 0x0000005631a7723e */ /* 0x000fe200000000ff */
[----:B------:R-:W-:Y:S06]  /*4120*/  @!P2 BRA `(.L_x_191) ;  /* 0x000000280080a947 */ /* 0x000fec0003800000 */
[----:B------:R-:W-:Y:S01]  /*4130*/  VIADD R195, R195, 0xfffffffe ;  /* 0xfffffffec3c37836 */ /* 0x000fe20000000000 */
[----:B------:R-:W-:Y:S01]  /*4140*/  UMOV UR4, UR37 ;  /* 0x0000002500047c82 */ /* 0x000fe20008000000 */
[----:B------:R-:W-:Y:S01]  /*4150*/  IMAD.MOV.U32 R13, RZ, RZ, R14 ;  /* 0x000000ffff0d7224 */ /* 0x000fe200078e000e */
[----:B------:R-:W-:Y:S01]  /*4160*/  UMOV UR5, UR36 ;  /* 0x0000002400057c82 */ /* 0x000fe20008000000 */
[----:B------:R-:W-:Y:S01]  /*4170*/  IMAD.MOV.U32 R11, RZ, RZ, R12 ;  /* 0x000000ffff0b7224 */ /* 0x000fe200078e000c */
[----:B------:R-:W-:Y:S01]  /*4180*/  ULDC UR6, c[0x0][0x9d8] ;  /* 0x0002760000067ab9 */ /* 0x000fe20000000800 */
[----:B------:R-:W-:Y:S02]  /*4190*/  IMAD.MOV.U32 R8, RZ, RZ, 0x3f800000 ;  /* 0x3f800000ff087424 */ /* 0x000fe400078e00ff */
[----:B------:R-:W-:-:S07]  /*41a0*/  IMAD.MOV.U32 R151, RZ, RZ, RZ ;  /* 0x000000ffff977224 */ /* 0x000fce00078e00ff */
.L_x_202:
[----:B------:R-:W-:-:S04]  /*41b0*/  UIADD3 UR7, UR5, 0x1, URZ ;  /* 0x0000000105077890 */ /* 0x000fc8000fffe03f */
[----:B------:R-:W-:-:S04]  /*41c0*/  UISETP.NE.AND UP0, UPT, UR7, 0x2, UPT ;  /* 0x000000020700788c */ /* 0x000fc8000bf05270 */
[----:B------:R-:W-:Y:S02]  /*41d0*/  USEL UR37, URZ, 0x1, UP0 ;  /* 0x000000013f257887 */ /* 0x000fe40008000000 */
[----:B------:R-:W-:Y:S02]  /*41e0*/  USEL UR36, UR7, URZ, UP0 ;  /* 0x0000003f07247287 */ /* 0x000fe40008000000 */
[----:B------:R-:W-:Y:S01]  /*41f0*/  ULOP3.LUT UR37, UR4, UR37, URZ, 0x3c, !UPT ;  /* 0x0000002504257292 */ /* 0x000fe2000f8e3c3f */
[----:B------:R-:W-:Y:S11]  /*4200*/  @!P0 BRA `(.L_x_192) ;  /* 0x0000000000048947 */ /* 0x000ff60003800000 */
[----:B------:R-:W-:Y:S01]  /*4210*/  BPT.TRAP 0x1 ;  /* 0x000000040000795c */ /* 0x000fe20000300000 */
.L_x_192:
        /* <DEDUP_REMOVED lines=9> */
.L_x_193:
[----:B-1----:R-:W-:Y:S05]  /*42b0*/  @P1 BRA `(.L_x_194) ;  /* 0x0000000000081947 */ /* 0x002fea0003800000 */
[----:B------:R-:W1:Y:S02]  /*42c0*/  SYNCS.PHASECHK.TRANS64.TRYWAIT P1, [UR8+0x34830], R9 ;  /* 0x03483009ff0075a7 */ /* 0x000e640008020148 */
[----:B-1----:R-:W-:Y:S05]  /*42d0*/  @!P1 BRA `(.L_x_195) ;  /* 0x0000009000e49947 */ /* 0x002fea0003800000 */
.L_x_194:
        /* <DEDUP_REMOVED lines=137> */
.L_x_196:
[----:B------:R-:W-:Y:S01]  /*4b70*/  ULEA UR9, UR5, UR7, 0x3 ;  /* 0x0000000705097291 */ /* 0x000fe2000f8e183f */
[----:B------:R-:W-:-:S05]  /*4b80*/  IMAD.U32 R8, RZ, RZ, UR4 ;  /* 0x00000004ff087e24 */ /* 0x000fca000f8e00ff */
[----:B------:R-:W-:-:S04]  /*4b90*/  SHF.L.U32 R8, R8, 0x1f, RZ ;  /* 0x0000001f08087819 */ /* 0x000fc800000006ff */
[----:B------:R2:W3:Y:S01]  /*4ba0*/  SYNCS.PHASECHK.TRANS64.TRYWAIT P1, [UR9+0x34850], R8 ;  /* 0x03485008ff0075a7 */ /* 0x0004e20008020149 */
[----:B------:R-:W-:Y:S05]  /*4bb0*/  @!P0 BRA `(.L_x_197) ;  /* 0x0000000000048947 */ /* 0x000fea0003800000 */
[----:B------:R-:W-:Y:S01]  /*4bc0*/  BPT.TRAP 0x1 ;  /* 0x000000040000795c */ /* 0x000fe20000300000 */
.L_x_197:
[----:B---3--:R-:W-:Y:S05]  /*4bd0*/  @P1 BRA `(.L_x_198) ;  /* 0x0000000000081947 */ /* 0x008fea0003800000 */
[----:B------:R-:W3:Y:S02]  /*4be0*/  SYNCS.PHASECHK.TRANS64.TRYWAIT P1, [UR9+0x34850], R8 ;  /* 0x03485008ff0075a7 */ /* 0x000ee40008020149 */
[----:B---3--:R-:W-:Y:S05]  /*4bf0*/  @!P1 BRA `(.L_x_199) ;  /* 0x0000008800b49947 */ /* 0x008fea0003800000 */
.L_x_198:
[----:B------:R-:W-:Y:S01]  /*4c00*/  UIADD3 UR7, UR7, 0x400, URZ ;  /* 0x0000040007077890 */ /* 0x000fe2000fffe03f */
[----:B------:R-:W-:Y:S01]  /*4c10*/  WARPGROUP.ARRIVE ;  /* 0x00000000000079c5 */ /* 0x000fe20000000000 */
[----:B------:R-:W-:Y:S02]  /*4c20*/  UMOV UR15, 0x40000040 ;  /* 0x40000040000f7882 */ /* 0x000fe40000000000 */
[----:B------:R-:W-:-:S04]  /*4c30*/  USHF.R.U32.HI UR7, URZ, 0x4, UR7 ;  /* 0x000000043f077899 */ /* 0x000fc80008011607 */
[----:B------:R-:W-:-:S04]  /*4c40*/  ULOP3.LUT UR7, UR7, 0x3fff, URZ, 0xc0, !UPT ;  /* 0x00003fff07077892 */ /* 0x000fc8000f8ec03f */
[----:B------:R-:W-:-:S04]  /*4c50*/  ULOP3.LUT UR4, UR7, 0x4000000, URZ, 0xfc, !UPT ;  /* 0x0400000007047892 */ /* 0x000fc8000f8efc3f */
[----:B------:R-:W-:-:S07]  /*4c60*/  ULEA UR4, UR5, UR4, 0xb ;  /* 0x0000000405047291 */ /* 0x000fce000f8e583f */
[----:B------:R-:W-:Y:S02]  /*4c70*/  UMOV UR14, UR4 ;  /* 0x00000004000e7c82 */ /* 0x000fe40008000000 */
        /* <DEDUP_REMOVED lines=35> */
[----:B------:R-:W-:Y:S03]  /*4eb0*/  HGMMA.64x128x16.F32 R88, R164, gdesc[UR12].tnspB, R88, gsb0 ;  /* 0x41e0000ca4587df0 */ /* 0x000fe60008000858 */
[----:B------:R-:W-:Y:S02]  /*4ec0*/  WARPGROUP.DEPBAR.LE gsb0, 0x0 ;  /* 0x00008000000079c5 */ /* 0x000fe40000010000 */
[----:B------:R-:W-:Y:S05]  /*4ed0*/  @!P0 BRA `(.L_x_200) ;  /* 0x0000000000048947 */ /* 0x000fea0003800000 */
[----:B------:R-:W-:Y:S01]  /*4ee0*/  BPT.TRAP 0x1 ;  /* 0x000000040000795c */ /* 0x000fe20000300000 */
.L_x_200:
        /* <DEDUP_REMOVED lines=14> */
[----:B------:R-:W3:Y:S01]  /*4fd0*/  MUFU.TANH R154, R154 ;  /* 0x0000009a009a7308 */ /* 0x000ee20000002400 */
[----:B------:R-:W-:Y:S01]  /*4fe0*/  FMUL.FTZ R166, R37, UR6 ;  /* 0x0000000625a67c20 */ /* 0x000fe20008410000 */
[----:B------:R-:W-:Y:S01]  /*4ff0*/  FMUL.FTZ R34, R38, UR6 ;  /* 0x0000000626227c20 */ /* 0x000fe20008410000 */
[----:B------:R-:W-:Y:S01]  /*5000*/  FMUL.FTZ R36, R39, UR6 ;  /* 0x0000000627247c20 */ /* 0x000fe20008410000 */
[----:B------:R-:W-:Y:S01]  /*5010*/  FMUL.FTZ R168, R40, UR6 ;  /* 0x0000000628a87c20 */ /* 0x000fe20008410000 */
[----:B------:R-:W-:Y:S01]  /*5020*/  FMUL.FTZ R170, R41, UR6 ;  /* 0x0000000629aa7c20 */ /* 0x000fe20008410000 */
[----:B------:R-:W-:Y:S01]  /*5030*/  FMUL.FTZ R38, R42, UR6 ;  /* 0x000000062a267c20 */ /* 0x000fe20008410000 */
[----:B------:R-:W-:Y:S01]  /*5040*/  FMUL.FTZ R40, R43, UR6 ;  /* 0x000000062b287c20 */ /* 0x000fe20008410000 */
[----:B------:R-:W4:Y:S01]  /*5050*/  MUFU.TANH R20, R20 ;  /* 0x0000001400147308 */ /* 0x000f220000002400 */
[----:B01----:R-:W-:Y:S01]  /*5060*/  FMNMX.FTZ R9, R152, R11, !PT ;  /* 0x0000000b98097209 */ /* 0x003fe20007810000 */
[----:B------:R-:W-:Y:S01]  /*5070*/  FMUL.FTZ R172, R44, UR6 ;  /* 0x000000062cac7c20 */ /* 0x000fe20008410000 */
[----:B------:R-:W-:Y:S01]  /*5080*/  FMUL.FTZ R174, R45, UR6 ;  /* 0x000000062dae7c20 */ /* 0x000fe20008410000 */
[----:B------:R-:W-:Y:S01]  /*5090*/  FMUL.FTZ R42, R46, UR6 ;  /* 0x000000062e2a7c20 */ /* 0x000fe20008410000 */
[----:B------:R-:W-:Y:S01]  /*50a0*/  FMUL.FTZ R44, R47, UR6 ;  /* 0x000000062f2c7c20 */ /* 0x000fe20008410000 */
[----:B------:R-:W-:Y:S01]  /*50b0*/  FMUL.FTZ R176, R48, UR6 ;  /* 0x0000000630b07c20 */ /* 0x000fe20008410000 */
[----:B------:R-:W-:Y:S01]  /*50c0*/  FMUL.FTZ R178, R49, UR6 ;  /* 0x0000000631b27c20 */ /* 0x000fe20008410000 */
[----:B------:R-:W0:Y:S01]  /*50d0*/  MUFU.TANH R24, R24 ;  /* 0x0000001800187308 */ /* 0x000e220000002400 */
[----:B---3--:R-:W-:Y:S01]  /*50e0*/  FMNMX.FTZ R9, R154, R9, !PT ;  /* 0x000000099a097209 */ /* 0x008fe20007810000 */
[----:B------:R-:W-:Y:S01]  /*50f0*/  FMUL.FTZ R46, R50, UR6 ;  /* 0x00000006322e7c20 */ /* 0x000fe20008410000 */
[----:B------:R-:W-:Y:S01]  /*5100*/  FMUL.FTZ R48, R51, UR6 ;  /* 0x0000000633307c20 */ /* 0x000fe20008410000 */
[----:B------:R-:W-:Y:S01]  /*5110*/  FMUL.FTZ R180, R52, UR6 ;  /* 0x0000000634b47c20 */ /* 0x000fe20008410000 */
[----:B------:R-:W-:Y:S01]  /*5120*/  FMUL.FTZ R182, R53, UR6 ;  /* 0x0000000635b67c20 */ /* 0x000fe20008410000 */
[----:B------:R-:W-:Y:S01]  /*5130*/  FMUL.FTZ R50, R54, UR6 ;  /* 0x0000000636327c20 */ /* 0x000fe20008410000 */
[----:B------:R-:W-:Y:S01]  /*5140*/  FMUL.FTZ R52, R55, UR6 ;  /* 0x0000000637347c20 */ /* 0x000fe20008410000 */
[----:B------:R-:W1:Y:S01]  /*5150*/  MUFU.TANH R156, R156 ;  /* 0x0000009c009c7308 */ /* 0x000e620000002400 */
[----:B----4-:R-:W-:Y:S01]  /*5160*/  FMNMX.FTZ R15, R20, R13, !PT ;  /* 0x0000000d140f7209 */ /* 0x010fe20007810000 */
[----:B------:R-:W-:Y:S01]  /*5170*/  FMUL.FTZ R196, R56, UR6 ;  /* 0x0000000638c47c20 */ /* 0x000fe20008410000 */
[----:B------:R-:W-:Y:S01]  /*5180*/  FMUL.FTZ R198, R57, UR6 ;  /* 0x0000000639c67c20 */ /* 0x000fe20008410000 */
[----:B------:R-:W-:Y:S01]  /*5190*/  FMUL.FTZ R54, R58, UR6 ;  /* 0x000000063a367c20 */ /* 0x000fe20008410000 */
[----:B------:R-:W-:Y:S01]  /*51a0*/  FMUL.FTZ R56, R59, UR6 ;  /* 0x000000063b387c20 */ /* 0x000fe20008410000 */
[----:B------:R-:W-:Y:S01]  /*51b0*/  FMUL.FTZ R200, R60, UR6 ;  /* 0x000000063cc87c20 */ /* 0x000fe20008410000 */
[----:B------:R-:W-:Y:S01]  /*51c0*/  FMUL.FTZ R202, R61, UR6 ;  /* 0x000000063dca7c20 */ /* 0x000fe20008410000 */
[----:B------:R-:W3:Y:S01]  /*51d0*/  MUFU.TANH R158, R158 ;  /* 0x0000009e009e7308 */ /* 0x000ee20000002400 */
[----:B0-----:R-:W-:Y:S01]  /*51e0*/  FMNMX.FTZ R15, R24, R15, !PT ;  /* 0x0000000f180f7209 */ /* 0x001fe20007810000 */
[----:B------:R-:W-:Y:S01]  /*51f0*/  FMUL.FTZ R58, R62, UR6 ;  /* 0x000000063e3a7c20 */ /* 0x000fe20008410000 */
[----:B------:R-:W-:Y:S01]  /*5200*/  FMUL.FTZ R60, R63, UR6 ;  /* 0x000000063f3c7c20 */ /* 0x000fe20008410000 */
[----:B------:R-:W-:Y:S01]  /*5210*/  FMUL.FTZ R204, R64, UR6 ;  /* 0x0000000640cc7c20 */ /* 0x000fe20008410000 */
[----:B------:R-:W-:Y:S01]  /*5220*/  FMUL.FTZ R206, R65, UR6 ;  /* 0x0000000641ce7c20 */ /* 0x000fe20008410000 */
[----:B------:R-:W-:Y:S01]  /*5230*/  FMUL.FTZ R62, R66, UR6 ;  /* 0x00000006423e7c20 */ /* 0x000fe20008410000 */
[----:B------:R-:W-:Y:S01]  /*5240*/  FMUL.FTZ R64, R67, UR6 ;  /* 0x0000000643407c20 */ /* 0x000fe20008410000 */
[----:B------:R-:W0:Y:S01]  /*5250*/  MUFU.TANH R26, R26 ;  /* 0x0000001a001a7308 */ /* 0x000e220000002400 */
[----:B-1----:R-:W-:Y:S01]  /*5260*/  FMNMX.FTZ R9, R156, R9, !PT ;  /* 0x000000099c097209 */ /* 0x002fe20007810000 */
[----:B------:R-:W-:Y:S01]  /*5270*/  FMUL.FTZ R208, R68, UR6 ;  /* 0x0000000644d07c20 */ /* 0x000fe20008410000 */
[----:B------:R-:W-:Y:S01]  /*5280*/  FMUL.FTZ R210, R69, UR6 ;  /* 0x0000000645d27c20 */ /* 0x000fe20008410000 */
[----:B------:R-:W-:Y:S01]  /*5290*/  FMUL.FTZ R66, R70, UR6 ;  /* 0x0000000646427c20 */ /* 0x000fe20008410000 */
[----:B------:R-:W-:Y:S01]  /*52a0*/  FMUL.FTZ R68, R71, UR6 ;  /* 0x0000000647447c20 */ /* 0x000fe20008410000 */
[----:B------:R-:W-:Y:S01]  /*52b0*/  FMUL.FTZ R212, R72, UR6 ;  /* 0x0000000648d47c20 */ /* 0x000fe20008410000 */
[----:B------:R-:W-:Y:S01]  /*52c0*/  FMUL.FTZ R214, R73, UR6 ;  /* 0x0000000649d67c20 */ /* 0x000fe20008410000 */
[----:B------:R-:W1:Y:S01]  /*52d0*/  MUFU.TANH R28, R28 ;  /* 0x0000001c001c7308 */ /* 0x000e620000002400 */
[----:B---3--:R-:W-:Y:S01]  /*52e0*/  FMNMX.FTZ R9, R158, R9, !PT ;  /* 0x000000099e097209 */ /* 0x008fe20007810000 */
        /* <DEDUP_REMOVED lines=18> */
[----:B------:R-:W-:-:S04]  /*5410*/  ISETP.NE.AND P1, PT, R16, RZ, PT ;  /* 0x000000ff1000720c */ /* 0x000fc80003f25270 */
[----:B------:R-:W1:Y:S01]  /*5420*/  MUFU.TANH R30, R30 ;  /* 0x0000001e001e7308 */ /* 0x000e620000002400 */
[----:B---3--:R-:W-:-:S07]  /*5430*/  FMNMX.FTZ R9, R160, R9, !PT ;  /* 0x00000009a0097209 */ /* 0x008fce0007810000 */
[----:B------:R-:W3:Y:S01]  /*5440*/  MUFU.TANH R32, R32 ;  /* 0x0000002000207308 */ /* 0x000ee20000002400 */
[----:B0-----:R-:W-:-:S07]  /*5450*/  FMNMX.FTZ R9, R162, R9, !PT ;  /* 0x00000009a2097209 */ /* 0x001fce0007810000 */
[----:B------:R-:W0:Y:S01]  /*5460*/  MUFU.TANH R164, R164 ;  /* 0x000000a400a47308 */ /* 0x000e220000002400 */
[----:B-1----:R-:W-:-:S07]  /*5470*/  FMNMX.FTZ R15, R30, R15, !PT ;  /* 0x0000000f1e0f7209 */ /* 0x002fce0007810000 */
        /* <DEDUP_REMOVED lines=96> */
[----:B------:R-:W2:Y:S01]  /*5a80*/  MUFU.TANH R226, R226 ;  /* 0x000000e200e27308 */ /* 0x000ea20000002400 */
[----:B---3--:R-:W-:-:S07]  /*5a90*/  FMNMX.FTZ R15, R80, R15, !PT ;  /* 0x0000000f500f7209 */ /* 0x008fce0007810000 */
[----:B------:R-:W1:Y:S01]  /*5aa0*/  MUFU.TANH R82, R82 ;  /* 0x0000005200527308 */ /* 0x000e620000002400 */
[----:B0-----:R-:W-:-:S07]  /*5ab0*/  FMNMX.FTZ R9, R224, R9, !PT ;  /* 0x00000009e0097209 */ /* 0x001fce0007810000 */
[----:B------:R-:W0:Y:S01]  /*5ac0*/  MUFU.TANH R84, R84 ;  /* 0x0000005400547308 */ /* 0x000e220000002400 */
[----:B--2---:R-:W-:-:S05]  /*5ad0*/  FMNMX.FTZ R8, R226, R9, !PT ;  /* 0x00000009e2087209 */ /* 0x004fca0007810000 */
[----:B------:R-:W2:Y:S01]  /*5ae0*/  SHFL.BFLY PT, R9, R8, 0x2, 0x1f ;  /* 0x0c401f0008097f89 */ /* 0x000ea200000e0000 */
[----:B-1----:R-:W-:-:S04]  /*5af0*/  FMNMX.FTZ R15, R82, R15, !PT ;  /* 0x0000000f520f7209 */ /* 0x002fc80007810000 */
[----:B0-----:R-:W-:-:S05]  /*5b00*/  FMNMX.FTZ R15, R84, R15, !PT ;  /* 0x0000000f540f7209 */ /* 0x001fca0007810000 */
[----:B------:R-:W0:Y:S01]  /*5b10*/  SHFL.BFLY PT, R10, R15, 0x2, 0x1f ;  /* 0x0c401f000f0a7f89 */ /* 0x000e2200000e0000 */
[----:B--2---:R-:W-:Y:S02]  /*5b20*/  FMNMX.FTZ R21, R8, R9, !PT ;  /* 0x0000000908157209 */ /* 0x004fe40007810000 */
[----:B------:R-:W1:Y:S03]  /*5b30*/  LDC R9, c[0x0][0x988] ;  /* 0x00026200ff097b82 */ /* 0x000e660000000800 */
[----:B------:R-:W2:Y:S01]  /*5b40*/  SHFL.BFLY PT, R12, R21, 0x1, 0x1f ;  /* 0x0c201f00150c7f89 */ /* 0x000ea200000e0000 */
[----:B0-----:R-:W-:-:S05]  /*5b50*/  FMNMX.FTZ R25, R15, R10, !PT ;  /* 0x0000000a0f197209 */ /* 0x001fca0007810000 */
[----:B------:R-:W0:Y:S01]  /*5b60*/  SHFL.BFLY PT, R14, R25, 0x1, 0x1f ;  /* 0x0c201f00190e7f89 */ /* 0x000e2200000e0000 */
[----:B--2---:R-:W-:-:S05]  /*5b70*/  FMNMX.FTZ R12, R21, R12, !PT ;  /* 0x0000000c150c7209 */ /* 0x004fca0007810000 */
[C---:B-1----:R-:W-:Y:S01]  /*5b80*/  FMUL.FTZ R49, R12.reuse, R9 ;  /* 0x000000090c317220 */ /* 0x042fe20000410000 */
[----:B------:R-:W-:-:S03]  /*5b90*/  FADD.FTZ R10, -R12, R11 ;  /* 0x0000000b0c0a7221 */ /* 0x000fc60000010100 */
[-CC-:B------:R-:W-:Y:S01]  /*5ba0*/  FFMA.FTZ R11, R152, R9.reuse, -R49.reuse ;  /* 0x00000009980b7223 */ /* 0x180fe20000010831 */
[-CC-:B------:R-:W-:Y:S01]  /*5bb0*/  FFMA.FTZ R86, R154, R9.reuse, -R49.reuse ;  /* 0x000000099a567223 */ /* 0x180fe20000010831 */
[-CC-:B------:R-:W-:Y:S01]  /*5bc0*/  FFMA.FTZ R152, R158, R9.reuse, -R49.reuse ;  /* 0x000000099e987223 */ /* 0x180fe20000010831 */
[-CC-:B------:R-:W-:Y:S01]  /*5bd0*/  FFMA.FTZ R15, R160, R9.reuse, -R49.reuse ;  /* 0x00000009a00f7223 */ /* 0x180fe20000010831 */
[-CC-:B------:R-:W-:Y:S01]  /*5be0*/  FFMA.FTZ R154, R162, R9.reuse, -R49.reuse ;  /* 0x00000009a29a7223 */ /* 0x180fe20000010831 */
[-CC-:B------:R-:W-:Y:S01]  /*5bf0*/  FFMA.FTZ R21, R164, R9.reuse, -R49.reuse ;  /* 0x00000009a4157223 */ /* 0x180fe20000010831 */
[-CC-:B------:R-:W-:Y:S01]  /*5c00*/  FFMA.FTZ R158, R170, R9.reuse, -R49.reuse ;  /* 0x00000009aa9e7223 */ /* 0x180fe20000010831 */
[----:B0-----:R-:W-:Y:S01]  /*5c10*/  FMNMX.FTZ R14, R25, R14, !PT ;  /* 0x0000000e190e7209 */ /* 0x001fe20007810000 */
[-CC-:B------:R-:W-:Y:S01]  /*5c20*/  FFMA.FTZ R25, R168, R9.reuse, -R49.reuse ;  /* 0x00000009a8197223 */ /* 0x180fe20000010831 */
[-CC-:B------:R-:W-:Y:S01]  /*5c30*/  FFMA.FTZ R33, R196, R9.reuse, -R49.reuse ;  /* 0x00000009c4217223 */ /* 0x180fe20000010831 */
[-CC-:B------:R-:W-:Y:S01]  /*5c40*/  FFMA.FTZ R160, R198, R9.reuse, -R49.reuse ;  /* 0x00000009c6a07223 */ /* 0x180fe20000010831 */
[-C--:B------:R-:W-:Y:S01]  /*5c50*/  FFMA.FTZ R35, R200, R9.reuse, -R49 ;  /* 0x00000009c8237223 */ /* 0x080fe20000010831 */
[----:B------:R-:W-:Y:S01]  /*5c60*/  FADD.FTZ R8, -R14, R13 ;  /* 0x0000000d0e087221 */ /* 0x000fe20000010100 */
[-CC-:B------:R-:W-:Y:S01]  /*5c70*/  FFMA.FTZ R13, R156, R9.reuse, -R49.reuse ;  /* 0x000000099c0d7223 */ /* 0x180fe20000010831 */
        /* <DEDUP_REMOVED lines=19> */
[-C--:B------:R-:W-:Y:S01]  /*5db0*/  FFMA.FTZ R202, R226, R9.reuse, -R49 ;  /* 0x00000009e2ca7223 */ /* 0x080fe20000010831 */
[-C--:B------:R-:W-:Y:S01]  /*5dc0*/  FMUL.FTZ R49, R14, R9.reuse ;  /* 0x000000090e317220 */ /* 0x080fe20000410000 */
[-C--:B------:R-:W-:Y:S01]  /*5dd0*/  FMUL.FTZ R10, R10, R9.reuse ;  /* 0x000000090a0a7220 */ /* 0x080fe20000410000 */
[-C--:B------:R-:W-:Y:S01]  /*5de0*/  FMUL.FTZ R8, R8, R9.reuse ;  /* 0x0000000908087220 */ /* 0x080fe20000410000 */
        /* <DEDUP_REMOVED lines=8> */
[----:B------:R-:W0:Y:S01]  /*5e70*/  MUFU.EX2 R10, R10 ;  /* 0x0000000a000a7308 */ /* 0x000e220000000800 */
        /* <DEDUP_REMOVED lines=14> */
[----:B------:R-:W-:Y:S01]  /*5f60*/  FFMA.FTZ R157, R62, R9, -R49 ;  /* 0x000000093e9d7223 */ /* 0x000fe20000010831 */
[----:B------:R-:W1:Y:S01]  /*5f70*/  MUFU.EX2 R181, R181 ;  /* 0x000000b500b57308 */ /* 0x000e620000000800 */
[----:B0-----:R-:W-:Y:S01]  /*5f80*/  FFMA.FTZ R3, R10, R3, R11 ;  /* 0x000000030a037223 */ /* 0x001fe2000001000b */
        /* <DEDUP_REMOVED lines=8> */
[----:B------:R-:W-:-:S06]  /*6010*/  FFMA.FTZ R82, R82, R9, -R49 ;  /* 0x0000000952527223 */ /* 0x000fcc0000010831 */
[----:B------:R-:W2:Y:S01]  /*6020*/  MUFU.EX2 R20, R20 ;  /* 0x0000001400147308 */ /* 0x000ea20000000800 */
[----:B-1----:R-:W-:-:S07]  /*6030*/  FFMA.FTZ R51, R8, R0, R181 ;  /* 0x0000000008337223 */ /* 0x002fce00000100b5 */
[----:B------:R-:W1:Y:S01]  /*6040*/  MUFU.EX2 R13, R13 ;  /* 0x0000000d000d7308 */ /* 0x000e620000000800 */
[----:B0-----:R-:W-:-:S07]  /*6050*/  FADD.FTZ R0, R86, R3 ;  /* 0x0000000356007221 */ /* 0x001fce0000010000 */
[----:B------:R-:W0:Y:S01]  /*6060*/  MUFU.EX2 R183, R183 ;  /* 0x000000b700b77308 */ /* 0x000e220000000800 */
[----:B--2---:R-:W-:-:S07]  /*6070*/  FADD.FTZ R42, R20, R51 ;  /* 0x00000033142a7221 */ /* 0x004fce0000010000 */
[----:B------:R-:W2:Y:S01]  /*6080*/  MUFU.EX2 R152, R152 ;  /* 0x0000009800987308 */ /* 0x000ea20000000800 */
[----:B-1----:R-:W-:-:S07]  /*6090*/  FADD.FTZ R3, R13, R0 ;  /* 0x000000000d037221 */ /* 0x002fce0000010000 */
        /* <DEDUP_REMOVED lines=9> */
[----:B--2---:R-:W-:Y:S01]  /*6130*/  FADD.FTZ R51, R177, R42 ;  /* 0x0000002ab1337221 */ /* 0x004fe20000010000 */
[----:B------:R-:W-:-:S06]  /*6140*/  FFMA.FTZ R42, R64, R9, -R49 ;  /* 0x00000009402a7223 */ /* 0x000fcc0000010831 */
        /* <DEDUP_REMOVED lines=15> */
[----:B0-----:R-:W-:Y:S01]  /*6240*/  FADD.FTZ R51, R173, R44 ;  /* 0x0000002cad337221 */ /* 0x001fe20000010000 */
[-CC-:B------:R-:W-:Y:S01]  /*6250*/  FFMA.FTZ R44, R68, R9.reuse, -R49.reuse ;  /* 0x00000009442c7223 */ /* 0x180fe20000010831 */
[----:B------:R-:W-:-:S05]  /*6260*/  FFMA.FTZ R49, R84, R9, -R49 ;  /* 0x0000000954317223 */ /* 0x000fca0000010831 */
        /* <DEDUP_REMOVED lines=57> */
[----:B-1----:R-:W-:Y:S01]  /*6600*/  FADD.FTZ R0, R166, R3 ;  /* 0x00000003a6007221 */ /* 0x002fe20000010000 */
[----:B------:R-:W-:-:S04]  /*6610*/  IMAD.U32 R3, RZ, RZ, UR8 ;  /* 0x00000008ff037e24 */ /* 0x000fc8000f8e00ff */
[----:B------:R-:W-:Y:S02]  /*6620*/  @P1 VIADD R3, R3, 0x34840 ;  /* 0x0003484003031836 */ /* 0x000fe40000000000 */
[----:B------:R-:W1:Y:S01]  /*6630*/  MUFU.EX2 R161, R161 ;  /* 0x000000a100a17308 */ /* 0x000e620000000800 */
[----:B0-----:R-:W-:Y:S02]  /*6640*/  FADD.FTZ R46, R44, R51 ;  /* 0x000000332c2e7221 */ /* 0x001fe40000010000 */
[----:B------:R-:W-:-:S04]  /*6650*/  @P1 PRMT R3, R18, 0x654, R3 ;  /* 0x0000065412031816 */ /* 0x000fc80000000003 */
[----:B------:R0:W-:Y:S01]  /*6660*/  @P1 SYNCS.ARRIVE.TRANS64.RED.A1T0 RZ, [R3+URZ], RZ ;  /* 0x000000ff03ff19a7 */ /* 0x0001e2000810043f */
[----:B------:R-:W3:Y:S01]  /*6670*/  MUFU.EX2 R196, R196 ;  /* 0x000000c400c47308 */ /* 0x000ee20000000800 */
[----:B--2---:R-:W-:-:S07]  /*6680*/  FADD.FTZ R51, R41, R0 ;  /* 0x0000000029337221 */ /* 0x004fce0000010000 */
[----:B------:R-:W2:Y:S01]  /*6690*/  MUFU.EX2 R72, R72 ;  /* 0x0000004800487308 */ /* 0x000ea20000000800 */
[----:B-1----:R-:W-:-:S07]  /*66a0*/  FADD.FTZ R46, R161, R46 ;  /* 0x0000002ea12e7221 */ /* 0x002fce0000010000 */
[----:B------:R-:W1:Y:S01]  /*66b0*/  MUFU.EX2 R43, R43 ;  /* 0x0000002b002b7308 */ /* 0x000e620000000800 */
[----:B---3--:R-:W-:-:S07]  /*66c0*/  FADD.FTZ R0, R196, R51 ;  /* 0x00000033c4007221 */ /* 0x008fce0000010000 */
[----:B------:R-:W3:Y:S01]  /*66d0*/  MUFU.EX2 R163, R74 ;  /* 0x0000004a00a37308 */ /* 0x000ee20000000800 */
[----:B--2---:R-:W-:-:S07]  /*66e0*/  FADD.FTZ R46, R72, R46 ;  /* 0x0000002e482e7221 */ /* 0x004fce0000010000 */
[----:B------:R-:W2:Y:S01]  /*66f0*/  MUFU.EX2 R198, R198 ;  /* 0x000000c600c67308 */ /* 0x000ea20000000800 */
[----:B-1----:R-:W-:-:S07]  /*6700*/  FADD.FTZ R51, R43, R0 ;  /* 0x000000002b337221 */ /* 0x002fce0000010000 */
[----:B------:R-:W1:Y:S01]  /*6710*/  MUFU.EX2 R76, R76 ;  /* 0x0000004c004c7308 */ /* 0x000e620000000800 */
[----:B---3--:R-:W-:-:S07]  /*6720*/  FADD.FTZ R46, R163, R46 ;  /* 0x0000002ea32e7221 */ /* 0x008fce0000010000 */
        /* <DEDUP_REMOVED lines=16> */
[----:B0-----:R-:W-:-:S03]  /*6830*/  FADD.FTZ R3, R202, R3 ;  /* 0x00000003ca037221 */ /* 0x001fc60000010000 */
[----:B--2---:R-:W-:Y:S01]  /*6840*/  FADD.FTZ R0, R49, R46 ;  /* 0x0000002e31007221 */ /* 0x004fe20000010000 */
[----:B------:R-:W-:Y:S06]  /*6850*/  @!P0 BRA `(.L_x_201) ;  /* 0x0000000000048947 */ /* 0x000fec0003800000 */
[----:B------:R-:W-:Y:S01]  /*6860*/  BPT.TRAP 0x1 ;  /* 0x000000040000795c */ /* 0x000fe20000300000 */
.L_x_201:
[----:B------:R-:W-:Y:S01]  /*6870*/  ISETP.NE.AND P1, PT, R2, RZ, PT ;  /* 0x000000ff0200720c */ /* 0x000fe20003f25270 */
[----:B------:R-:W-:Y:S01]  /*6880*/  IMAD.U32 R46, RZ, RZ, UR9 ;  /* 0x00000009ff2e7e24 */ /* 0x000fe2000f8e00ff */
[----:B------:R-:W-:Y:S01]  /*6890*/  UMOV UR4, UR37 ;  /* 0x0000002500047c82 */ /* 0x000fe20008000000 */
[----:B------:R-:W-:Y:S01]  /*68a0*/  UMOV UR5, UR36 ;  /* 0x0000002400057c82 */ /* 0x000fe20008000000 */
[----:B------:R-:W-:Y:S01]  /*68b0*/  F2FP.F16.F32.PACK_AB R182, R152, R13 ;  /* 0x0000000d98b6723e */ /* 0x000fe200000000ff */
[----:B------:R-:W-:Y:S01]  /*68c0*/  IMAD.MOV.U32 R13, RZ, RZ, R14 ;  /* 0x000000ffff0d7224 */ /* 0x000fe200078e000e */
[----:B------:R-:W-:Y:S02]  /*68d0*/  F2FP.F16.F32.PACK_AB R176, R154, R15 ;  /* 0x0000000f9ab0723e */ /* 0x000fe400000000ff */
[----:B------:R-:W-:Y:S02]  /*68e0*/  F2FP.F16.F32.PACK_AB R178, R156, R21 ;  /* 0x000000159cb2723e */ /* 0x000fe400000000ff */
[----:B------:R-:W-:-:S02]  /*68f0*/  F2FP.F16.F32.PACK_AB R172, R158, R25 ;  /* 0x000000199eac723e */ /* 0x000fc400000000ff */
[----:B------:R-:W-:Y:S01]  /*6900*/  F2FP.F16.F32.PACK_AB R180, R86, R11 ;  /* 0x0000000b56b4723e */ /* 0x000fe200000000ff */
[----:B------:R-:W-:Y:S01]  /*6910*/  @P1 VIADD R46, R46, 0x34860 ;  /* 0x000348602e2e1836 */ /* 0x000fe20000000000 */
[----:B------:R-:W-:Y:S01]  /*6920*/  F2FP.F16.F32.PACK_AB R152, R160, R33 ;  /* 0x00000021a098723e */ /* 0x000fe200000000ff */
[----:B------:R-:W-:Y:S01]  /*6930*/  IMAD.MOV.U32 R11, RZ, RZ, R12 ;  /* 0x000000ffff0b7224 */ /* 0x000fe200078e000c */
[----:B------:R-:W-:Y:S02]  /*6940*/  F2FP.F16.F32.PACK_AB R154, R162, R35 ;  /* 0x00000023a29a723e */ /* 0x000fe400000000ff */
[----:B------:R-:W-:Y:S02]  /*6950*/  @P1 PRMT R46, R17, 0x654, R46 ;  /* 0x00000654112e1816 */ /* 0x000fe4000000002e */
[----:B------:R-:W-:Y:S02]  /*6960*/  F2FP.F16.F32.PACK_AB R156, R164, R37 ;  /* 0x00000025a49c723e */ /* 0x000fe400000000ff */
[----:B------:R0:W-:Y:S01]  /*6970*/  @P1 SYNCS.ARRIVE.TRANS64.RED.A1T0 RZ, [R46+URZ], RZ ;  /* 0x000000ff2eff19a7 */ /* 0x0001e2000810043f */
[C---:B------:R-:W-:Y:S01]  /*6980*/  ISETP.GT.AND P1, PT, R195.reuse, RZ, PT ;  /* 0x000000ffc300720c */ /* 0x040fe20003f24270 */
[----:B------:R-:W-:Y:S01]  /*6990*/  VIADD R195, R195, 0xffffffff ;  /* 0xffffffffc3c37836 */ /* 0x000fe20000000000 */
[----:B------:R-:W-:-:S02]  /*69a0*/  F2FP.F16.F32.PACK_AB R158, R166, R39 ;  /* 0x00000027a69e723e */ /* 0x000fc400000000ff */
[----:B------:R-:W-:Y:S02]  /*69b0*/  F2FP.F16.F32.PACK_AB R181, R20, R181 ;  /* 0x000000b514b5723e */ /* 0x000fe400000000ff */
[----:B------:R-:W-:Y:S02]  /*69c0*/  F2FP.F16.F32.PACK_AB R183, R24, R183 ;  /* 0x000000b718b7723e */ /* 0x000fe400000000ff */
[----:B------:R-:W-:Y:S02]  /*69d0*/  F2FP.F16.F32.PACK_AB R177, R26, R177 ;  /* 0x000000b11ab1723e */ /* 0x000fe400000000ff */
[----:B------:R-:W-:Y:S02]  /*69e0*/  F2FP.F16.F32.PACK_AB R179, R28, R179 ;  /* 0x000000b31cb3723e */ /* 0x000fe400000000ff */
[----:B------:R-:W-:Y:S02]  /*69f0*/  F2FP.F16.F32.PACK_AB R173, R30, R173 ;  /* 0x000000ad1ead723e */ /* 0x000fe400000000ff */
        /* <DEDUP_REMOVED lines=17> */
[----:B------:R-:W-:Y:S01]  /*6b10*/  F2FP.F16.F32.PACK_AB R167, R49, R167 ;  /* 0x000000a731a7723e */ /* 0x000fe200000000ff */
[----:B0-----:R-:W-:Y:S06]  /*6b20*/  @P1 BRA `(.L_x_202) ;  /* 0xffffffd400a01947 */ /* 0x001fec000383ffff */
.L_x_191:
        /* <DEDUP_REMOVED lines=67> */
.L_x_203:
        /* <DEDUP_REMOVED lines=9> */
.L_x_204:
[----:B-1----:R-:W-:Y:S05]  /*6ff0*/  @P1 BRA `(.L_x_205) ;  /* 0x0000000000081947 */ /* 0x002fea0003800000 */
[----:B------:R-:W1:Y:S02]  /*7000*/  SYNCS.PHASECHK.TRANS64.TRYWAIT P1, [UR9+0x34850], R4 ;  /* 0x03485004ff0075a7 */ /* 0x000e640008020149 */
[----:B-1----:R-:W-:Y:S05]  /*7010*/  @!P1 BRA `(.L_x_206) ;  /* 0x0000006400c49947 */ /* 0x002fea0003800000 */
.L_x_205:
[----:B------:R-:W-:Y:S01]  /*7020*/  UIADD3 UR5, UR4, 0x400, URZ ;  /* 0x0000040004057890 */ /* 0x000fe2000fffe03f */
[----:B------:R-:W-:Y:S01]  /*7030*/  WARPGROUP.ARRIVE ;  /* 0x00000000000079c5 */ /* 0x000fe20000000000 */
[----:B------:R-:W-:Y:S01]  /*7040*/  UMOV UR7, 0x40000040 ;  /* 0x4000004000077882 */ /* 0x000fe20000000000 */
[----:B------:R-:W-:Y:S01]  /*7050*/  UMOV UR11, 0x40000040 ;  /* 0x40000040000b7882 */ /* 0x000fe20000000000 */
[----:B------:R-:W-:Y:S01]  /*7060*/  USHF.R.U32.HI UR5, URZ, 0x4, UR5 ;  /* 0x000000043f057899 */ /* 0x000fe20008011605 */
[----:B01----:R-:W0:Y:S01]  /*7070*/  SHFL.BFLY PT, R4, R3, 0x2, 0x1f ;  /* 0x0c401f0003047f89 */ /* 0x003e2200000e0000 */
[----:B------:R-:W-:Y:S02]  /*7080*/  IMAD.MOV.U32 R10, RZ, RZ, RZ ;  /* 0x000000ffff0a7224 */ /* 0x000fe400078e00ff */
[----:B------:R-:W-:Y:S01]  /*7090*/  ULOP3.LUT UR5, UR5, 0x3fff, URZ, 0xc0, !UPT ;  /* 0x00003fff05057892 */ /* 0x000fe2000f8ec03f */
[----:B------:R-:W1:Y:S03]  /*70a0*/  SHFL.BFLY PT, R5, R0, 0x2, 0x1f ;  /* 0x0c401f0000057f89 */ /* 0x000e6600000e0000 */
[----:B------:R-:W-:-:S04]  /*70b0*/  ULOP3.LUT UR5, UR5, 0x4000000, URZ, 0xfc, !UPT ;  /* 0x0400000005057892 */ /* 0x000fc8000f8efc3f */
[----:B------:R-:W-:-:S04]  /*70c0*/  ULEA UR6, UR36, UR5, 0xb ;  /* 0x0000000524067291 */ /* 0x000fc8000f8e583f */
[----:B------:R-:W-:-:S05]  /*70d0*/  UIADD3 UR8, UR6, 0x80, URZ ;  /* 0x0000008006087890 */ /* 0x000fca000fffe03f */
[----:B------:R-:W-:Y:S01]  /*70e0*/  HGMMA.64x128x16.F32 R24, R180, gdesc[UR4].tnspB, R24, gsb0 ;  /* 0x41e00004b4187df0 */ /* 0x000fe20008000818 */
[----:B------:R-:W-:Y:S01]  /*70f0*/  UMOV UR7, 0x40000040 ;  /* 0x4000004000077882 */ /* 0x000fe20000000000 */
[----:B------:R-:W-:Y:S01]  /*7100*/  UMOV UR10, UR8 ;  /* 0x00000008000a7c82 */ /* 0x000fe20008000000 */
[----:B------:R-:W-:Y:S01]  /*7110*/  UIADD3 UR8, UR6, 0x100, URZ ;  /* 0x0000010006087890 */ /* 0x000fe2000fffe03f */
[----:B0-----:R-:W-:Y:S01]  /*7120*/  FADD.FTZ R4, R4, R3 ;  /* 0x0000000304047221 */ /* 0x001fe20000010000 */
[----:B------:R-:W-:Y:S02]  /*7130*/  IMAD.MOV.U32 R3, RZ, RZ, -0x800000 ;  /* 0xff800000ff037424 */ /* 0x000fe400078e00ff */
[----:B-1----:R-:W-:Y:S01]  /*7140*/  FADD.FTZ R6, R5, R0 ;  /* 0x0000000005067221 */ /* 0x002fe20000010000 */
[----:B------:R-:W-:Y:S01]  /*7150*/  IMAD.MOV.U32 R0, RZ, RZ, -0x800000 ;  /* 0xff800000ff007424 */ /* 0x000fe200078e00ff */
[----:B------:R-:W0:Y:S04]  /*7160*/  SHFL.BFLY PT, R5, R4, 0x1, 0x1f ;  /* 0x0c201f0004057f89 */ /* 0x000e2800000e0000 */
[----:B------:R-:W1:Y:S01]  /*7170*/  SHFL.BFLY PT, R7, R6, 0x1, 0x1f ;  /* 0x0c201f0006077f89 */ /* 0x000e6200000e0000 */
[----:B0-----:R-:W-:Y:S01]  /*7180*/  FADD.FTZ R13, R4, R5 ;  /* 0x00000005040d7221 */ /* 0x001fe20000010000 */
[----:B------:R-:W-:-:S02]  /*7190*/  IMAD.MOV.U32 R5, RZ, RZ, RZ ;  /* 0x000000ffff057224 */ /* 0x000fc400078e00ff */
[----:B-1----:R-:W-:Y:S02]  /*71a0*/  FADD.FTZ R15, R6, R7 ;  /* 0x00000007060f7221 */ /* 0x002fe40000010000 */
[----:B------:R-:W-:-:S03]  /*71b0*/  FSETP.NE.FTZ.AND P1, PT, R13, RZ, PT ;  /* 0x000000ff0d00720b */ /* 0x000fc60003f35000 */
[----:B------:R-:W-:-:S10]  /*71c0*/  FSETP.NE.FTZ.AND P2, PT, R15, RZ, PT ;  /* 0x000000ff0f00720b */ /* 0x000fd40003f55000 */
[----:B------:R-:W0:Y:S01]  /*71d0*/  @P1 MUFU.LG2 R8, R13 ;  /* 0x0000000d00081308 */ /* 0x000e220000000c00 */
[C---:B------:R-:W-:Y:S02]  /*71e0*/  @P1 FMUL.FTZ R7, R9.reuse, 0.69314718246459960938 ;  /* 0x3f31721809071820 */ /* 0x040fe40000410000 */
[----:B------:R-:W-:-:S05]  /*71f0*/  @P2 FMUL.FTZ R4, R9, 0.69314718246459960938 ;  /* 0x3f31721809042820 */ /* 0x000fca0000410000 */
[----:B------:R-:W1:Y:S08]  /*7200*/  @P2 MUFU.LG2 R11, R15 ;  /* 0x0000000f000b2308 */ /* 0x000e700000000c00 */
[----:B------:R2:W3:Y:S01]  /*7210*/  @P1 MUFU.RCP R5, R13 ;  /* 0x0000000d00051308 */ /* 0x0004e20000001000 */
[----:B0-----:R-:W-:-:S04]  /*7220*/  @P1 FMUL.FTZ R8, R8, 0.69314718246459960938 ;  /* 0x3f31721808081820 */ /* 0x001fc80000410000 */
[----:B------:R-:W-:-:S03]  /*7230*/  @P1 FFMA.FTZ R3, R7, R12, R8 ;  /* 0x0000000c07031223 */ /* 0x000fc60000010008 */
[----:B------:R2:W0:Y:S01]  /*7240*/  @P2 MUFU.RCP R10, R15 ;  /* 0x0000000f000a2308 */ /* 0x0004220000001000 */
[----:B-1----:R-:W-:-:S04]  /*7250*/  @P2 FMUL.FTZ R11, R11, 0.69314718246459960938 ;  /* 0x3f3172180b0b2820 */ /* 0x002fc80000410000 */
[----:B------:R-:W-:Y:S01]  /*7260*/  @P2 FFMA.FTZ R0, R4, R14, R11 ;  /* 0x0000000e04002223 */ /* 0x000fe2000001000b */
[----:B------:R-:W-:Y:S02]  /*7270*/  WARPGROUP.DEPBAR.LE gsb0, 0x0 ;  /* 0x00008000000079c5 */ /* 0x000fe40000010000 */
[----:B------:R-:W-:-:S06]  /*7280*/  WARPGROUP.ARRIVE ;  /* 0x00000000000079c5 */ /* 0x000fcc0000000000 */
[----:B------:R-:W-:Y:S01]  /*7290*/  HGMMA.64x128x16.F32 R24, R176, gdesc[UR8].tnspB, R24, gsb0 ;  /* 0x41e00008b0187df0 */ /* 0x000fe20008000818 */
[----:B------:R-:W-:Y:S01]  /*72a0*/  UMOV UR10, UR8 ;  /* 0x00000008000a7c82 */ /* 0x000fe20008000000 */
[----:B------:R-:W-:Y:S01]  /*72b0*/  UMOV UR11, 0x40000040 ;  /* 0x40000040000b7882 */ /* 0x000fe20000000000 */
[----:B------:R-:W-:Y:S01]  /*72c0*/  UIADD3 UR8, UR6, 0x180, URZ ;  /* 0x0000018006087890 */ /* 0x000fe2000fffe03f */
        /* <DEDUP_REMOVED lines=17> */
[----:B------:R-:W-:Y:S02]  /*73e0*/  UIADD3 UR8, UR6, 0x300, URZ ;  /* 0x0000030006087890 */ /* 0x000fe4000fffe03f */
[----:B------:R-:W-:Y:S01]  /*73f0*/  UIADD3 UR6, UR6, 0x380, URZ ;  /* 0x0000038006067890 */ /* 0x000fe2000fffe03f */
[----:B------:R-:W-:Y:S02]  /*7400*/  WARPGROUP.DEPBAR.LE gsb0, 0x0 ;  /* 0x00008000000079c5 */ /* 0x000fe40000010000 */
[----:B------:R-:W-:-:S06]  /*7410*/  WARPGROUP.ARRIVE ;  /* 0x00000000000079c5 */ /* 0x000fcc0000000000 */
[----:B------:R-:W-:Y:S01]  /*7420*/  HGMMA.64x128x16.F32 R24, R156, gdesc[UR8].tnspB, R24, gsb0 ;  /* 0x41e000089c187df0 */ /* 0x000fe20008000818 */
[----:B------:R-:W-:Y:S01]  /*7430*/  UMOV UR10, UR8 ;  /* 0x00000008000a7c82 */ /* 0x000fe20008000000 */
[----:B------:R-:W-:Y:S01]  /*7440*/  UMOV UR11, 0x40000040 ;  /* 0x40000040000b7882 */ /* 0x000fe20000000000 */
[----:B------:R-:W-:Y:S02]  /*7450*/  WARPGROUP.DEPBAR.LE gsb0, 0x0 ;  /* 0x00008000000079c5 */ /* 0x000fe40000010000 */
[----:B------:R-:W-:-:S07]  /*7460*/  WARPGROUP.ARRIVE ;  /* 0x00000000000079c5 */ /* 0x000fce0000000000 */
[----:B------:R-:W-:Y:S03]  /*7470*/  HGMMA.64x128x16.F32 R24, R160, gdesc[UR8].tnspB, R24, gsb0 ;  /* 0x41e00008a0187df0 */ /* 0x000fe60008000818 */
[----:B------:R-:W-:Y:S02]  /*7480*/  WARPGROUP.DEPBAR.LE gsb0, 0x0 ;  /* 0x00008000000079c5 */ /* 0x000fe40000010000 */
[----:B------:R-:W-:-:S07]  /*7490*/  WARPGROUP.ARRIVE ;  /* 0x00000000000079c5 */ /* 0x000fce0000000000 */
[----:B------:R-:W-:Y:S03]  /*74a0*/  HGMMA.64x128x16.F32 R24, R164, gdesc[UR4].tnspB, R24, gsb0 ;  /* 0x41e00004a4187df0 */ /* 0x000fe60008000818 */
[----:B------:R-:W-:Y:S02]  /*74b0*/  WARPGROUP.DEPBAR.LE gsb0, 0x0 ;  /* 0x00008000000079c5 */ /* 0x000fe40000010000 */
[----:B0-23--:R-:W-:Y:S05]  /*74c0*/  @!P0 BRA `(.L_x_207) ;  /* 0x0000000000048947 */ /* 0x00dfea0003800000 */
[----:B------:R-:W-:Y:S01]  /*74d0*/  BPT.TRAP 0x1 ;  /* 0x000000040000795c */ /* 0x000fe20000300000 */
.L_x_207:
[----:B------:R-:W0:Y:S01]  /*74e0*/  S2UR UR5, SR_SWINHI ;  /* 0x00000000000579c3 */ /* 0x000e220000002f00 */
[----:B------:R-:W-:Y:S01]  /*74f0*/  ISETP.NE.AND P1, PT, R2, RZ, PT ;  /* 0x000000ff0200720c */ /* 0x000fe20003f25270 */
[----:B------:R-:W-:Y:S01]  /*7500*/  FMUL.FTZ R98, R46, R10 ;  /* 0x0000000a2e627220 */ /* 0x000fe20000410000 */
[----:B------:R-:W-:Y:S02]  /*7510*/  IMAD.U32 R6, RZ, RZ, UR9 ;  /* 0x00000009ff067e24 */ /* 0x000fe4000f8e00ff */
[-C--:B------:R-:W-:Y:S01]  /*7520*/  FMUL.FTZ R92, R37, R5.reuse ;  /* 0x00000005255c7220 */ /* 0x080fe20000410000 */
[-C--:B------:R-:W-:Y:S01]  /*7530*/  FMUL.FTZ R93, R36, R5.reuse ;  /* 0x00000005245d7220 */ /* 0x080fe20000410000 */
[-C--:B------:R-:W-:Y:S01]  /*7540*/  FMUL.FTZ R25, R25, R5.reuse ;  /* 0x0000000519197220 */ /* 0x080fe20000410000 */
[-C--:B------:R-:W-:Y:S01]  /*7550*/  FMUL.FTZ R20, R24, R5.reuse ;  /* 0x0000000518147220 */ /* 0x080fe20000410000 */
[----:B------:R-:W1:Y:S01]  /*7560*/  LDC R46, c[0x0][0xbe8] ;  /* 0x0002fa00ff2e7b82 */ /* 0x000e620000000800 */
[-C--:B------:R-:W-:Y:S01]  /*7570*/  FMUL.FTZ R29, R29, R5.reuse ;  /* 0x000000051d1d7220 */ /* 0x080fe20000410000 */
[-C--:B------:R-:W-:Y:S01]  /*7580*/  FMUL.FTZ R104, R28, R5.reuse ;  /* 0x000000051c687220 */ /* 0x080fe20000410000 */
[-C--:B------:R-:W-:Y:S01]  /*7590*/  FMUL.FTZ R94, R33, R5.reuse ;  /* 0x00000005215e7220 */ /* 0x080fe20000410000 */
[-C--:B------:R-:W-:Y:S01]  /*75a0*/  FMUL.FTZ R95, R32, R5.reuse ;  /* 0x00000005205f7220 */ /* 0x080fe20000410000 */
[----:B------:R-:W-:Y:S01]  /*75b0*/  FMUL.FTZ R88, R41, R5 ;  /* 0x0000000529587220 */ /* 0x000fe20000410000 */
[----:B------:R-:W-:-:S02]  /*75c0*/  @P1 VIADD R6, R6, 0x34860 ;  /* 0x0003486006061836 */ /* 0x000fc40000000000 */
        /* <DEDUP_REMOVED lines=9> */
[----:B------:R-:W-:Y:S01]  /*7660*/  UMOV UR6, UR4 ;  /* 0x0000000400067c82 */ /* 0x000fe20008000000 */
[----:B0-----:R-:W-:Y:S01]  /*7670*/  UMOV UR7, UR5 ;  /* 0x0000000500077c82 */ /* 0x001fe20008000000 */
[----:B------:R-:W-:Y:S01]  /*7680*/  FMUL.FTZ R61, R61, R5 ;  /* 0x000000053d3d7220 */ /* 0x000fe20000410000 */
[----:B------:R-:W-:-:S02]  /*7690*/  IMAD.U32 R36, RZ, RZ, UR6 ;  /* 0x00000006ff247e24 */ /* 0x000fc4000f8e00ff */
[-C--:B------:R-:W-:Y:S01]  /*76a0*/  FMUL.FTZ R60, R60, R5.reuse ;  /* 0x000000053c3c7220 */ /* 0x080fe20000410000 */
[----:B------:R-:W-:Y:S02]  /*76b0*/  IMAD.U32 R37, RZ, RZ, UR7 ;  /* 0x00000007ff257e24 */ /* 0x000fe4000f8e00ff */
        /* <DEDUP_REMOVED lines=12> */
[----:B------:R-:W-:Y:S01]  /*7780*/  IMAD.WIDE R4, R191, 0x2, R36 ;  /* 0x00000002bf047825 */ /* 0x000fe200078e0224 */
[----:B------:R-:W-:-:S03]  /*7790*/  @P1 PRMT R6, R17, 0x654, R6 ;  /* 0x0000065411061816 */ /* 0x000fc60000000006 */
[-C--:B------:R-:W-:Y:S01]  /*77a0*/  FMUL.FTZ R96, R43, R10.reuse ;  /* 0x0000000a2b607220 */ /* 0x080fe20000410000 */
[-C--:B------:R-:W-:Y:S01]  /*77b0*/  FMUL.FTZ R97, R42, R10.reuse ;  /* 0x0000000a2a617220 */ /* 0x080fe20000410000 */
[-C--:B------:R-:W-:Y:S01]  /*77c0*/  FMUL.FTZ R7, R31, R10.reuse ;  /* 0x0000000a1f077220 */ /* 0x080fe20000410000 */
[----:B------:R0:W-:Y:S01]  /*77d0*/  @P1 SYNCS.ARRIVE.TRANS64.RED.A1T0 RZ, [R6+URZ], RZ ;  /* 0x000000ff06ff19a7 */ /* 0x0001e2000810043f */
[----:B------:R-:W-:Y:S01]  /*77e0*/  IADD3 R103, P1, R4, 0x4040, RZ ;  /* 0x0000404004677810 */ /* 0x000fe20007f3e0ff */
[-C--:B------:R-:W-:Y:S01]  /*77f0*/  FMUL.FTZ R106, R30, R10.reuse ;  /* 0x0000000a1e6a7220 */ /* 0x080fe20000410000 */
[----:B------:R-:W-:Y:S01]  /*7800*/  IMAD R9, R185, 0x40, R19 ;  /* 0x00000040b9097824 */ /* 0x000fe200078e0213 */
[----:B------:R-:W-:Y:S01]  /*7810*/  R2UR UR12, R187 ;  /* 0x00000000bb0c72ca */ /* 0x000fe200000e0000 */
[----:B------:R-:W-:Y:S01]  /*7820*/  FMUL.FTZ R99, R35, R10 ;  /* 0x0000000a23637220 */ /* 0x000fe20000410000 */
[----:B------:R-:W-:Y:S01]  /*7830*/  IMAD.X R43, RZ, RZ, R5, P1 ;  /* 0x000000ffff2b7224 */ /* 0x000fe200008e0605 */
[----:B-1----:R-:W-:Y:S01]  /*7840*/  ISETP.NE.AND P1, PT, R46, 0x1, PT ;  /* 0x000000012e00780c */ /* 0x002fe20003f25270 */
[----:B------:R-:W-:Y:S01]  /*7850*/  IMAD.WIDE R36, R9, 0x2, R36 ;  /* 0x0000000209247825 */ /* 0x000fe200078e0224 */
[----:B0-----:R-:W-:-:S03]  /*7860*/  LOP3.LUT R6, R103, 0x380, RZ, 0xc0, !PT ;  /* 0x0000038067067812 */ /* 0x001fc600078ec0ff */
[-C--:B------:R-:W-:Y:S01]  /*7870*/  FMUL.FTZ R27, R27, R10.reuse ;  /* 0x0000000a1b1b7220 */ /* 0x080fe20000410000 */
[----:B------:R-:W-:Y:S01]  /*7880*/  IADD3 R45, P0, R4, 0x4060, RZ ;  /* 0x00004060042d7810 */ /* 0x000fe20007f1e0ff */
[-C--:B------:R-:W-:Y:S01]  /*7890*/  FMUL.FTZ R102, R26, R10.reuse ;  /* 0x0000000a1a667220 */ /* 0x080fe20000410000 */
[----:B------:R-:W-:Y:S01]  /*78a0*/  SHF.R.U64 R6, R6, 0x3, RZ ;  /* 0x0000000306067819 */ /* 0x000fe200000012ff */
[----:B------:R-:W-:Y:S01]  /*78b0*/  UIADD3 UR5, -UR38, URZ, URZ ;  /* 0x0000003f26057290 */ /* 0x000fe2000fffe13f */
[----:B------:R-:W-:Y:S01]  /*78c0*/  IADD3 R33, P3, R4, 0x4000, RZ ;  /* 0x0000400004217810 */ /* 0x000fe20007f7e0ff */
[----:B------:R-:W-:Y:S01]  /*78d0*/  FMUL.FTZ R108, R34, R10 ;  /* 0x0000000a226c7220 */ /* 0x000fe20000410000 */
[----:B------:R-:W-:Y:S01]  /*78e0*/  LOP3.LUT R42, R6, R103, RZ, 0x3c, !PT ;  /* 0x00000067062a7212 */ /* 0x000fe200078e3cff */
[----:B------:R-:W-:Y:S01]  /*78f0*/  IMAD R100, RZ, RZ, -UR12 ;  /* 0x8000000cff647e24 */ /* 0x000fe2000f8e02ff */
[----:B------:R-:W0:Y:S01]  /*7900*/  LDC R103, c[0x0][0xc38] ;  /* 0x00030e00ff677b82 */ /* 0x000e220000000800 */
[----:B------:R-:W-:Y:S01]  /*7910*/  F2FP.F16.F32.PACK_AB R7, R7, R106 ;  /* 0x0000006a0707723e */ /* 0x000fe200000000ff */
[-C--:B------:R-:W-:Y:S01]  /*7920*/  FMUL.FTZ R101, R39, R10.reuse ;  /* 0x0000000a27657220 */ /* 0x080fe20000410000 */
[----:B------:R-:W-:Y:S01]  /*7930*/  LOP3.LUT R9, R4, 0x380, RZ, 0xc0, !PT ;  /* 0x0000038004097812 */ /* 0x000fe200078ec0ff */
[-C--:B------:R-:W-:Y:S01]  /*7940*/  FMUL.FTZ R110, R38, R10.reuse ;  /* 0x0000000a266e7220 */ /* 0x080fe20000410000 */
[----:B------:R-:W-:Y:S01]  /*7950*/  IADD3 R13, P6, R4, 0x20, RZ ;  /* 0x00000020040d7810 */ /* 0x000fe20007fde0ff */
[-C--:B------:R-:W-:Y:S01]  /*7960*/  FMUL.FTZ R47, R47, R10.reuse ;  /* 0x0000000a2f2f7220 */ /* 0x080fe20000410000 */
[----:B------:R-:W-:Y:S01]  /*7970*/  LOP3.LUT R44, R45, 0x380, RZ, 0xc0, !PT ;  /* 0x000003802d2c7812 */ /* 0x000fe200078ec0ff */
[----:B------:R-:W1:Y:S01]  /*7980*/  @P1 LDC R106, c[0x0][0xbec] ;  /* 0x0002fb00ff6a1b82 */ /* 0x000e620000000800 */
[----:B------:R-:W-:Y:S01]  /*7990*/  LOP3.LUT R8, R33, 0x380, RZ, 0xc0, !PT ;  /* 0x0000038021087812 */ /* 0x000fe200078ec0ff */
[-C--:B------:R-:W-:Y:S01]  /*79a0*/  FMUL.FTZ R51, R51, R10.reuse ;  /* 0x0000000a33337220 */ /* 0x080fe20000410000 */
[----:B------:R-:W-:Y:S01]  /*79b0*/  SHF.R.U64 R9, R9, 0x3, RZ ;  /* 0x0000000309097819 */ /* 0x000fe200000012ff */
[-C--:B------:R-:W-:Y:S01]  /*79c0*/  FMUL.FTZ R50, R50, R10.reuse ;  /* 0x0000000a32327220 */ /* 0x080fe20000410000 */
[----:B------:R-:W-:Y:S01]  /*79d0*/  LOP3.LUT R6, R13, 0x380, RZ, 0xc0, !PT ;  /* 0x000003800d067812 */ /* 0x000fe200078ec0ff */
[-C--:B------:R-:W-:Y:S01]  /*79e0*/  FMUL.FTZ R55, R55, R10.reuse ;  /* 0x0000000a37377220 */ /* 0x080fe20000410000 */
[----:B------:R-:W-:Y:S01]  /*79f0*/  SHF.R.U64 R44, R44, 0x3, RZ ;  /* 0x000000032c2c7819 */ /* 0x000fe200000012ff */
[----:B------:R-:W2:Y:S01]  /*7a00*/  @P1 LDC R107, c[0x0][0xbf0] ;  /* 0x0002fc00ff6b1b82 */ /* 0x000ea20000000800 */
[----:B------:R-:W-:Y:S01]  /*7a10*/  IADD3 R35, P2, R4, 0x4020, RZ ;  /* 0x0000402004237810 */ /* 0x000fe20007f5e0ff */
[-C--:B------:R-:W-:Y:S01]  /*7a20*/  FMUL.FTZ R54, R54, R10.reuse ;  /* 0x0000000a36367220 */ /* 0x080fe20000410000 */
[C---:B------:R-:W-:Y:S01]  /*7a30*/  IADD3 R31, P4, R4.reuse, 0x60, RZ ;  /* 0x00000060041f7810 */ /* 0x040fe20007f9e0ff */
[-C--:B------:R-:W-:Y:S01]  /*7a40*/  FMUL.FTZ R59, R59, R10.reuse ;  /* 0x0000000a3b3b7220 */ /* 0x080fe20000410000 */
[----:B------:R-:W-:Y:S01]  /*7a50*/  IADD3 R21, P5, R4, 0x40, RZ ;  /* 0x0000004004157810 */ /* 0x000fe20007fbe0ff */
[-C--:B------:R-:W-:Y:S01]  /*7a60*/  FMUL.FTZ R58, R58, R10.reuse ;  /* 0x0000000a3a3a7220 */ /* 0x080fe20000410000 */
[----:B------:R-:W-:Y:S01]  /*7a70*/  SHF.R.U64 R8, R8, 0x3, RZ ;  /* 0x0000000308087819 */ /* 0x000fe200000012ff */
[----:B------:R-:W-:Y:S01]  /*7a80*/  FMUL.FTZ R63, R63, R10 ;  /* 0x0000000a3f3f7220 */ /* 0x000fe20000410000 */
[----:B------:R-:W-:Y:S01]  /*7a90*/  LOP3.LUT R4, R9, R4, RZ, 0x3c, !PT ;  /* 0x0000000409047212 */ /* 0x000fe200078e3cff */
[-C--:B------:R-:W-:Y:S01]  /*7aa0*/  FMUL.FTZ R62, R62, R10.reuse ;  /* 0x0000000a3e3e7220 */ /* 0x080fe20000410000 */
[----:B------:R-:W-:Y:S01]  /*7ab0*/  SHF.R.U64 R6, R6, 0x3, RZ ;  /* 0x0000000306067819 */ /* 0x000fe200000012ff */
        /* <DEDUP_REMOVED lines=12> */
[----:B------:R-:W-:Y:S01]  /*7b80*/  ULDC UR10, c[0x0][0xc44] ;  /* 0x00031100000a7ab9 */ /* 0x000fe20000000800 */
[----:B------:R-:W-:Y:S01]  /*7b90*/  LOP3.LUT R44, R44, R45, RZ, 0x3c, !PT ;  /* 0x0000002d2c2c7212 */ /* 0x000fe200078e3cff */
[--C-:B------:R-:W-:Y:S01]  /*7ba0*/  IMAD.X R45, RZ, RZ, R5.reuse, P0 ;  /* 0x000000ffff2d7224 */ /* 0x100fe200000e0605 */
[----:B------:R-:W-:Y:S01]  /*7bb0*/  LOP3.LUT R10, R35, 0x380, RZ, 0xc0, !PT ;  /* 0x00000380230a7812 */ /* 0x000fe200078ec0ff */
[--C-:B------:R-:W-:Y:S01]  /*7bc0*/  IMAD.X R41, RZ, RZ, R5.reuse, P2 ;  /* 0x000000ffff297224 */ /* 0x100fe200010e0605 */
[----:B------:R-:W-:Y:S01]  /*7bd0*/  LOP3.LUT R38, R8, R33, RZ, 0x3c, !PT ;  /* 0x0000002108267212 */ /* 0x000fe200078e3cff */
[--C-:B------:R-:W-:Y:S01]  /*7be0*/  IMAD.X R39, RZ, RZ, R5.reuse, P3 ;  /* 0x000000ffff277224 */ /* 0x100fe200018e0605 */
[----:B------:R-:W-:Y:S01]  /*7bf0*/  UIMAD UR10, UR10, UR5, UR12 ;  /* 0x000000050a0a72a4 */ /* 0x000fe2000f8e020c */
[--C-:B------:R-:W-:Y:S01]  /*7c00*/  IMAD.X R15, RZ, RZ, R5.reuse, P6 ;  /* 0x000000ffff0f7224 */ /* 0x100fe200030e0605 */
[----:B------:R-:W-:Y:S01]  /*7c10*/  LOP3.LUT R14, R6, R13, RZ, 0x3c, !PT ;  /* 0x0000000d060e7212 */ /* 0x000fe200078e3cff */
[--C-:B------:R-:W-:Y:S01]  /*7c20*/  IMAD.X R11, RZ, RZ, R5.reuse, P4 ;  /* 0x000000ffff0b7224 */ /* 0x100fe200020e0605 */
[----:B------:R-:W-:Y:S01]  /*7c30*/  LOP3.LUT R8, R31, 0x380, RZ, 0xc0, !PT ;  /* 0x000003801f087812 */ /* 0x000fe200078ec0ff */
[----:B------:R-:W-:Y:S01]  /*7c40*/  IMAD.X R9, RZ, RZ, R5, P5 ;  /* 0x000000ffff097224 */ /* 0x000fe200028e0605 */
[----:B------:R-:W-:Y:S01]  /*7c50*/  MOV R109, R4 ;  /* 0x00000004006d7202 */ /* 0x000fe20000000f00 */
[----:B0-----:R-:W-:Y:S01]  /*7c60*/  IMAD R100, R103, R100, UR39 ;  /* 0x0000002767647e24 */ /* 0x001fe2000f8e0264 */
[----:B------:R-:W-:Y:S01]  /*7c70*/  LOP3.LUT R6, R21, 0x380, RZ, 0xc0, !PT ;  /* 0x0000038015067812 */ /* 0x000fe200078ec0ff */
[----:B------:R-:W-:Y:S01]  /*7c80*/  USHF.R.S32.HI UR11, URZ, 0x1f, UR10 ;  /* 0x0000001f3f0b7899 */ /* 0x000fe2000801140a */
[----:B------:R-:W-:Y:S01]  /*7c90*/  F2FP.F16.F32.PACK_AB R5, R27, R102 ;  /* 0x000000661b05723e */ /* 0x000fe200000000ff */
[----:B------:R-:W-:Y:S01]  /*7ca0*/  ULDC.64 UR8, c[0x0][0xb90] ;  /* 0x0002e40000087ab9 */ /* 0x000fe20000000a00 */
[----:B------:R-:W0:Y:S01]  /*7cb0*/  LDC.64 R102, c[0x0][0xb98] ;  /* 0x0002e600ff667b82 */ /* 0x000e220000000a00 */
[----:B------:R-:W-:Y:S01]  /*7cc0*/  SHF.R.U64 R10, R10, 0x3, RZ ;  /* 0x000000030a0a7819 */ /* 0x000fe200000012ff */
[----:B------:R-:W-:Y:S01]  /*7cd0*/  UIMAD UR5, UR11, UR8, URZ ;  /* 0x000000080b0572a4 */ /* 0x000fe2000f8e023f */
[----:B------:R-:W-:Y:S01]  /*7ce0*/  SHF.R.U64 R8, R8, 0x3, RZ ;  /* 0x0000000308087819 */ /* 0x000fe200000012ff */
[----:B------:R-:W-:Y:S01]  /*7cf0*/  IMAD R111, R100, 0x80, R190 ;  /* 0x00000080646f7824 */ /* 0x000fe200078e02be */
[----:B------:R-:W-:Y:S01]  /*7d00*/  SHF.R.U64 R6, R6, 0x3, RZ ;  /* 0x0000000306067819 */ /* 0x000fe200000012ff */
[----:B------:R-:W-:Y:S01]  /*7d10*/  UIMAD.WIDE.U32 UR6, UR10, UR8, URZ ;  /* 0x000000080a0672a5 */ /* 0x000fe2000f8e003f */
[----:B------:R-:W-:Y:S01]  /*7d20*/  LOP3.LUT R40, R10, R35, RZ, 0x3c, !PT ;  /* 0x000000230a287212 */ /* 0x000fe200078e3cff */
[----:B------:R-:W-:Y:S01]  /*7d30*/  UIMAD UR5, UR10, UR9, UR5 ;  /* 0x000000090a0572a4 */ /* 0x000fe2000f8e0205 */
[----:B------:R-:W-:Y:S01]  /*7d40*/  LOP3.LUT R10, R8, R31, RZ, 0x3c, !PT ;  /* 0x0000001f080a7212 */ /* 0x000fe200078e3cff */
[----:B------:R-:W-:Y:S01]  /*7d50*/  USHF.R.S32.HI UR12, URZ, 0x1f, UR38 ;  /* 0x0000001f3f0c7899 */ /* 0x000fe20008011426 */
[----:B------:R-:W-:Y:S01]  /*7d60*/  LOP3.LUT R8, R6, R21, RZ, 0x3c, !PT ;  /* 0x0000001506087212 */ /* 0x000fe200078e3cff */
[----:B------:R-:W-:Y:S01]  /*7d70*/  UIADD3 UR5, UR7, UR5, URZ ;  /* 0x0000000507057290 */ /* 0x000fe2000fffe03f */
[----:B------:R-:W-:Y:S01]  /*7d80*/  F2FP.F16.F32.PACK_AB R6, R29, R104 ;  /* 0x000000681d06723e */ /* 0x000fe200000000ff */
[----:B------:R-:W-:Y:S01]  /*7d90*/  IMAD.U32 R13, RZ, RZ, UR7 ;  /* 0x00000007ff0d7e24 */ /* 0x000fe2000f8e00ff */
[----:B------:R-:W-:Y:S01]  /*7da0*/  MOV R104, R44 ;  /* 0x0000002c00687202 */ /* 0x000fe20000000f00 */
[----:B-1----:R-:W-:Y:S01]  /*7db0*/  @P1 IMAD.HI.U32 R44, R111, R106, RZ ;  /* 0x0000006a6f2c1227 */ /* 0x002fe200078e00ff */
[----:B------:R-:W-:Y:S01]  /*7dc0*/  IADD3 R21, P6, R36, 0x1000, RZ ;  /* 0x0000100024157810 */ /* 0x000fe20007fde0ff */
[----:B------:R-:W-:Y:S01]  /*7dd0*/  ULDC.64 UR8, c[0x0][0xae8] ;  /* 0x0002ba0000087ab9 */ /* 0x000fe20000000a00 */
[----:B------:R-:W-:Y:S01]  /*7de0*/  F2FP.F16.F32.PACK_AB R4, R25, R20 ;  /* 0x000000141904723e */ /* 0x000fe200000000ff */
[----:B------:R-:W-:Y:S01]  /*7df0*/  BAR.SYNC.DEFER_BLOCKING 0x1, 0x100 ;  /* 0x0044000000007b1d */ /* 0x000fe20000010000 */
[----:B------:R-:W-:Y:S01]  /*7e00*/  LOP3.LUT R34, R21, 0x380, RZ, 0xc0, !PT ;  /* 0x0000038015227812 */ /* 0x000fe200078ec0ff */
[----:B------:R-:W-:Y:S01]  /*7e10*/  IMAD.MOV.U32 R45, RZ, RZ, R111 ;  /* 0x000000ffff2d7224 */ /* 0x000fe200078e006f */
[----:B--2---:R-:W-:Y:S01]  /*7e20*/  @P1 SHF.R.U32.HI R45, RZ, R107, R44 ;  /* 0x0000006bff2d1219 */ /* 0x004fe2000001162c */
[----:B------:R-:W-:Y:S01]  /*7e30*/  IMAD.U32 R12, RZ, RZ, UR6 ;  /* 0x00000006ff0c7e24 */ /* 0x000fe2000f8e00ff */
[----:B------:R-:W-:Y:S01]  /*7e40*/  SHF.R.U64 R34, R34, 0x3, RZ ;  /* 0x0000000322227819 */ /* 0x000fe200000012ff */
[----:B------:R-:W-:Y:S01]  /*7e50*/  IMAD.U32 R13, RZ, RZ, UR5 ;  /* 0x00000005ff0d7e24 */ /* 0x000fe2000f8e00ff */
[----:B------:R-:W-:Y:S01]  /*7e60*/  MOV R107, R38 ;  /* 0x00000026006b7202 */ /* 0x000fe20000000f00 */
[----:B------:R-:W-:Y:S01]  /*7e70*/  IMAD.MOV R39, RZ, RZ, -R45 ;  /* 0x000000ffff277224 */ /* 0x000fe200078e0a2d */
[----:B------:R-:W-:Y:S01]  /*7e80*/  LOP3.LUT R34, R34, R21, RZ, 0x3c, !PT ;  /* 0x0000001522227212 */ /* 0x000fe200078e3cff */
[----:B0-----:R-:W-:Y:S01]  /*7e90*/  IMAD.WIDE.U32 R12, R102, UR38, R12 ;  /* 0x00000026660c7c25 */ /* 0x001fe2000f8e000c */
[C---:B------:R-:W-:Y:S01]  /*7ea0*/  IADD3 R21, P0, R36.reuse, 0x6000, RZ ;  /* 0x0000600024157810 */ /* 0x040fe20007f1e0ff */
[----:B------:R-:W-:Y:S01]  /*7eb0*/  ULDC.64 UR6, c[0x0][0xb88] ;  /* 0x0002e20000067ab9 */ /* 0x000fe20000000a00 */
[C---:B------:R-:W-:Y:S01]  /*7ec0*/  IADD3 R33, P5, R36.reuse, 0x2000, RZ ;  /* 0x0000200024217810 */ /* 0x040fe20007fbe0ff */
[----:B------:R-:W-:Y:S01]  /*7ed0*/  ULDC UR5, c[0x0][0xa88] ;  /* 0x0002a20000057ab9 */ /* 0x000fe20000000800 */
[----:B------:R-:W-:Y:S01]  /*7ee0*/  IADD3 R35, P4, R36, 0x3000, RZ ;  /* 0x0000300024237810 */ /* 0x000fe20007f9e0ff */
[----:B------:R-:W-:Y:S01]  /*7ef0*/  IMAD.X R25, RZ, RZ, R37, P0 ;  /* 0x000000ffff197224 */ /* 0x000fe200000e0625 */
[----:B------:R-:W-:-:S02]  /*7f00*/  LOP3.LUT R32, R33, 0x380, RZ, 0xc0, !PT ;  /* 0x0000038021207812 */ /* 0x000fc400078ec0ff */
[----:B------:R-:W-:Y:S02]  /*7f10*/  LOP3.LUT R30, R35, 0x380, RZ, 0xc0, !PT ;  /* 0x00000380231e7812 */ /* 0x000fe400078ec0ff */
[----:B------:R-:W-:Y:S02]  /*7f20*/  IADD3 R12, P0, R45, R12, RZ ;  /* 0x0000000c2d0c7210 */ /* 0x000fe40007f1e0ff */
[----:B------:R-:W-:Y:S01]  /*7f30*/  SHF.R.U64 R32, R32, 0x3, RZ ;  /* 0x0000000320207819 */ /* 0x000fe200000012ff */
[----:B------:R0:W-:Y:S01]  /*7f40*/  STSM.16.M88.4 [R109], R4 ;  /* 0x000000046d007844 */ /* 0x0001e20000000200 */
[----:B------:R-:W-:Y:S02]  /*7f50*/  SHF.R.U64 R30, R30, 0x3, RZ ;  /* 0x000000031e1e7819 */ /* 0x000fe400000012ff */
[----:B------:R-:W-:Y:S02]  /*7f60*/  LOP3.LUT R32, R32, R33, RZ, 0x3c, !PT ;  /* 0x0000002120207212 */ /* 0x000fe400078e3cff */
[----:B------:R-:W-:Y:S01]  /*7f70*/  LOP3.LUT R30, R30, R35, RZ, 0x3c, !PT ;  /* 0x000000231e1e7212 */ /* 0x000fe200078e3cff */
[----:B------:R-:W-:Y:S01]  /*7f80*/  IMAD.X R35, RZ, RZ, R37, P6 ;  /* 0x000000ffff237224 */ /* 0x000fe200030e0625 */
[----:B------:R-:W-:-:S02]  /*7f90*/  MOV R15, R14 ;  /* 0x0000000e000f7202 */ /* 0x000fc40000000f00 */
[----:B------:R-:W-:Y:S02]  /*7fa0*/  IADD3 R33, P3, R36, 0x4000, RZ ;  /* 0x0000400024217810 */ /* 0x000fe40007f7e0ff */
[----:B------:R-:W-:Y:S01]  /*7fb0*/  MOV R106, R40 ;  /* 0x00000028006a7202 */ /* 0x000fe20000000f00 */
[----:B------:R-:W-:Y:S01]  /*7fc0*/  IMAD R40, R100, 0x80, R189 ;  /* 0x0000008064287824 */ /* 0x000fe200078e02bd */
[C---:B------:R-:W-:Y:S01]  /*7fd0*/  IADD3 R105, P6, R36.reuse, 0x7000, RZ ;  /* 0x0000700024697810 */ /* 0x040fe20007fde0ff */
[----:B------:R-:W-:Y:S01]  /*7fe0*/  IMAD.X R29, RZ, RZ, R37, P3 ;  /* 0x000000ffff1d7224 */ /* 0x000fe200018e0625 */
[----:B------:R-:W-:Y:S01]  /*7ff0*/  IADD3 R31, P2, R36, 0x5000, RZ ;  /* 0x00005000241f7810 */ /* 0x000fe20007f5e0ff */
[----:B0-----:R-:W-:Y:S01]  /*8000*/  IMAD R4, R102, UR12, RZ ;  /* 0x0000000c66047c24 */ /* 0x001fe2000f8e02ff */
[----:B------:R-:W-:Y:S01]  /*8010*/  MOV R109, R10 ;  /* 0x0000000a006d7202 */ /* 0x000fe20000000f00 */
[----:B------:R-:W-:Y:S01]  /*8020*/  IMAD R11, R46, R39, R111 ;  /* 0x000000272e0b7224 */ /* 0x000fe200078e026f */
[----:B------:R-:W-:Y:S01]  /*8030*/  SHF.R.S32.HI R39, RZ, 0x1f, R45 ;  /* 0x0000001fff277819 */ /* 0x000fe2000001142d */
[----:B------:R-:W-:Y:S01]  /*8040*/  IMAD R103, R103, UR38, R4 ;  /* 0x0000002667677c24 */ /* 0x000fe2000f8e0204 */
[----:B------:R-:W-:Y:S01]  /*8050*/  F2FP.F16.F32.PACK_AB R4, R94, R95 ;  /* 0x0000005f5e04723e */ /* 0x000fe200000000ff */
[----:B------:R-:W-:Y:S01]  /*8060*/  IMAD.X R27, RZ, RZ, R37, P2 ;  /* 0x000000ffff1b7224 */ /* 0x000fe200010e0625 */
[----:B------:R-:W-:-:S02]  /*8070*/  SHF.R.S32.HI R10, RZ, 0x1f, R11 ;  /* 0x0000001fff0a7819 */ /* 0x000fc4000001140b */
[----:B------:R-:W-:Y:S02]  /*8080*/  IADD3.X R13, R39, R13, R103, P0, !PT ;  /* 0x0000000d270d7210 */ /* 0x000fe400007fe467 */
[----:B------:R-:W-:Y:S01]  /*8090*/  F2FP.F16.F32.PACK_AB R5, R99, R108 ;  /* 0x0000006c6305723e */ /* 0x000fe200000000ff */
[----:B------:R-:W-:Y:S01]  /*80a0*/  IMAD R10, R10, UR6, RZ ;  /* 0x000000060a0a7c24 */ /* 0x000fe2000f8e02ff */
[----:B------:R-:W-:Y:S01]  /*80b0*/  F2FP.F16.F32.PACK_AB R6, R92, R93 ;  /* 0x0000005d5c06723e */ /* 0x000fe200000000ff */
[----:B------:R-:W-:Y:S01]  /*80c0*/  IMAD.WIDE.U32 R12, R11, UR6, R12 ;  /* 0x000000060b0c7c25 */ /* 0x000fe2000f8e000c */
[----:B------:R-:W-:Y:S02]  /*80d0*/  F2FP.F16.F32.PACK_AB R7, R101, R110 ;  /* 0x0000006e6507723e */ /* 0x000fe400000000ff */
[----:B------:R-:W-:Y:S01]  /*80e0*/  LOP3.LUT R20, R105, 0x380, RZ, 0xc0, !PT ;  /* 0x0000038069147812 */ /* 0x000fe200078ec0ff */
[----:B------:R-:W-:Y:S01]  /*80f0*/  IMAD R39, R11, UR7, R10 ;  /* 0x000000070b277c24 */ /* 0x000fe2000f8e020a */
[----:B------:R-:W-:Y:S01]  /*8100*/  F2FP.F16.F32.PACK_AB R11, R47, R98 ;  /* 0x000000622f0b723e */ /* 0x000fe200000000ff */
[----:B------:R0:W-:Y:S01]  /*8110*/  STSM.16.M88.4 [R15], R4 ;  /* 0x000000040f007844 */ /* 0x0001e20000000200 */
[----:B------:R-:W-:Y:S01]  /*8120*/  ULDC.64 UR6, c[0x0][0xb50] ;  /* 0x0002d40000067ab9 */ /* 0x000fe20000000a00 */
[----:B------:R-:W-:Y:S01]  /*8130*/  IMAD R47, R46, UR5, RZ ;  /* 0x000000052e2f7c24 */ /* 0x000fe2000f8e02ff */
[----:B------:R-:W-:-:S02]  /*8140*/  MOV R14, R8 ;  /* 0x00000008000e7202 */ /* 0x000fc40000000f00 */
[----:B------:R-:W-:Y:S02]  /*8150*/  LOP3.LUT P0, RZ, R186, 0x3, RZ, 0xc0, !PT ;  /* 0x00000003baff7812 */ /* 0x000fe4000780c0ff */
[----:B------:R-:W-:Y:S02]  /*8160*/  F2FP.F16.F32.PACK_AB R8, R88, R91 ;  /* 0x0000005b5808723e */ /* 0x000fe400000000ff */
[----:B------:R-:W-:Y:S02]  /*8170*/  F2FP.F16.F32.PACK_AB R9, R96, R97 ;  /* 0x000000616009723e */ /* 0x000fe400000000ff */
[----:B------:R-:W-:Y:S02]  /*8180*/  F2FP.F16.F32.PACK_AB R10, R89, R90 ;  /* 0x0000005a590a723e */ /* 0x000fe400000000ff */
[----:B------:R-:W-:Y:S02]  /*8190*/  LEA R38, P3, R12, UR6, 0x2 ;  /* 0x000000060c267c11 */ /* 0x000fe4000f8610ff */
[----:B------:R-:W-:Y:S01]  /*81a0*/  SHF.R.U64 R20, R20, 0x3, RZ ;  /* 0x0000000314147819 */ /* 0x000fe200000012ff */
[C---:B0-----:R-:W-:Y:S01]  /*81b0*/  VIADD R4, R40.reuse, 0x8 ;  /* 0x0000000828047836 */ /* 0x041fe20000000000 */
[----:B------:R-:W-:Y:S01]  /*81c0*/  ISETP.GE.OR P2, PT, R40, R47, P0 ;  /* 0x0000002f2800720c */ /* 0x000fe20000746670 */
[----:B------:R-:W-:Y:S01]  /*81d0*/  IMAD.IADD R5, R13, 0x1, R39 ;  /* 0x000000010d057824 */ /* 0x000fe200078e0227 */
[----:B------:R0:W-:Y:S01]  /*81e0*/  STSM.16.M88.4 [R14], R8 ;  /* 0x000000080e007844 */ /* 0x0001e20000000200 */
[----:B------:R-:W-:-:S02]  /*81f0*/  F2FP.F16.F32.PACK_AB R6, R53, R52 ;  /* 0x000000343506723e */ /* 0x000fc400000000ff */
[----:B------:R-:W-:Y:S01]  /*8200*/  ISETP.GE.OR P0, PT, R4, R47, P0 ;  /* 0x0000002f0400720c */ /* 0x000fe20000706670 */
[----:B------:R-:W-:Y:S01]  /*8210*/  SHFL.IDX PT, R44, R38, RZ, 0x1c1f ;  /* 0x001c1fff262c7589 */ /* 0x000fe200000e0000 */
[----:B------:R-:W-:Y:S02]  /*8220*/  LEA.HI.X R39, R12, UR7, R5, 0x2, P3 ;  /* 0x000000070c277c11 */ /* 0x000fe400098f1405 */
[----:B------:R-:W-:Y:S01]  /*8230*/  F2FP.F16.F32.PACK_AB R4, R49, R48 ;  /* 0x000000303104723e */ /* 0x000fe200000000ff */
[----:B------:R-:W-:Y:S01]  /*8240*/  SHFL.IDX PT, R88, R38, 0x1, 0x1c1f ;  /* 0x003c1f0026587f89 */ /* 0x000fe200000e0000 */
[----:B------:R-:W-:Y:S02]  /*8250*/  F2FP.F16.F32.PACK_AB R5, R51, R50 ;  /* 0x000000323305723e */ /* 0x000fe400000000ff */
[----:B------:R-:W-:Y:S01]  /*8260*/  F2FP.F16.F32.PACK_AB R7, R55, R54 ;  /* 0x000000363707723e */ /* 0x000fe200000000ff */
[----:B------:R-:W1:Y:S01]  /*8270*/  SHFL.IDX PT, R45, R39, RZ, 0x1c1f ;  /* 0x001c1fff272d7589 */ /* 0x000e6200000e0000 */
[----:B------:R-:W-:-:S02]  /*8280*/  F2FP.F16.F32.PACK_AB R12, R57, R56 ;  /* 0x00000038390c723e */ /* 0x000fc400000000ff */
[----:B------:R-:W-:Y:S01]  /*8290*/  F2FP.F16.F32.PACK_AB R13, R59, R58 ;  /* 0x0000003a3b0d723e */ /* 0x000fe200000000ff */
[----:B------:R-:W-:Y:S01]  /*82a0*/  STSM.16.M88.4 [R109], R4 ;  /* 0x000000046d007844 */ /* 0x000fe20000000200 */
[----:B0-----:R-:W-:Y:S02]  /*82b0*/  F2FP.F16.F32.PACK_AB R14, R61, R60 ;  /* 0x0000003c3d0e723e */ /* 0x001fe400000000ff */
[----:B------:R-:W-:Y:S01]  /*82c0*/  F2FP.F16.F32.PACK_AB R15, R63, R62 ;  /* 0x0000003e3f0f723e */ /* 0x000fe200000000ff */
[----:B------:R-:W0:Y:S01]  /*82d0*/  SHFL.IDX PT, R89, R39, 0x1, 0x1c1f ;  /* 0x003c1f0027597f89 */ /* 0x000e2200000e0000 */
[----:B------:R-:W-:Y:S01]  /*82e0*/  F2FP.F16.F32.PACK_AB R72, R73, R72 ;  /* 0x000000484948723e */ /* 0x000fe200000000ff */
[----:B------:R-:W2:Y:S01]  /*82f0*/  @P1 LDC R61, c[0x0][0xbec] ;  /* 0x0002fb00ff3d1b82 */ /* 0x000ea20000000800 */
[----:B------:R-:W-:Y:S01]  /*8300*/  LOP3.LUT R20, R20, R105, RZ, 0x3c, !PT ;  /* 0x0000006914147212 */ /* 0x000fe200078e3cff */
[----:B------:R-:W-:Y:S01]  /*8310*/  STSM.16.M88.4 [R107], R12 ;  /* 0x0000000c6b007844 */ /* 0x000fe20000000200 */
[----:B------:R-:W-:-:S02]  /*8320*/  F2FP.F16.F32.PACK_AB R8, R65, R64 ;  /* 0x000000404108723e */ /* 0x000fc400000000ff */
[----:B------:R-:W-:Y:S02]  /*8330*/  F2FP.F16.F32.PACK_AB R9, R67, R66 ;  /* 0x000000424309723e */ /* 0x000fe400000000ff */
[----:B------:R-:W-:Y:S02]  /*8340*/  F2FP.F16.F32.PACK_AB R10, R69, R68 ;  /* 0x00000044450a723e */ /* 0x000fe400000000ff */
[----:B------:R-:W-:Y:S02]  /*8350*/  F2FP.F16.F32.PACK_AB R11, R71, R70 ;  /* 0x00000046470b723e */ /* 0x000fe400000000ff */
[----:B------:R-:W-:Y:S02]  /*8360*/  F2FP.F16.F32.PACK_AB R73, R75, R74 ;  /* 0x0000004a4b49723e */ /* 0x000fe400000000ff */
[----:B------:R-:W-:Y:S01]  /*8370*/  F2FP.F16.F32.PACK_AB R80, R81, R80 ;  /* 0x000000505150723e */ /* 0x000fe200000000ff */
[----:B------:R-:W-:Y:S01]  /*8380*/  STSM.16.M88.4 [R106], R8 ;  /* 0x000000086a007844 */ /* 0x000fe20000000200 */
[----:B------:R-:W-:-:S02]  /*8390*/  MOV R105, R42 ;  /* 0x0000002a00697202 */ /* 0x000fc40000000f00 */
[----:B------:R-:W-:Y:S02]  /*83a0*/  F2FP.F16.F32.PACK_AB R74, R77, R76 ;  /* 0x0000004c4d4a723e */ /* 0x000fe400000000ff */
[----:B------:R-:W-:Y:S02]  /*83b0*/  F2FP.F16.F32.PACK_AB R75, R79, R78 ;  /* 0x0000004e4f4b723e */ /* 0x000fe400000000ff */
[----:B------:R-:W-:Y:S02]  /*83c0*/  F2FP.F16.F32.PACK_AB R81, R83, R82 ;  /* 0x000000525351723e */ /* 0x000fe400000000ff */
[----:B------:R-:W-:Y:S01]  /*83d0*/  F2FP.F16.F32.PACK_AB R82, R85, R84 ;  /* 0x000000545552723e */ /* 0x000fe200000000ff */
[----:B------:R-:W-:Y:S01]  /*83e0*/  STSM.16.M88.4 [R105], R72 ;  /* 0x0000004869007844 */ /* 0x000fe20000000200 */
[----:B------:R-:W-:Y:S02]  /*83f0*/  F2FP.F16.F32.PACK_AB R83, R87, R86 ;  /* 0x000000565753723e */ /* 0x000fe400000000ff */
[----:B------:R-:W-:-:S02]  /*8400*/  LOP3.LUT R28, R33, 0x380, RZ, 0xc0, !PT ;  /* 0x00000380211c7812 */ /* 0x000fc400078ec0ff */
[----:B------:R-:W-:Y:S01]  /*8410*/  LOP3.LUT R24, R21, 0x380, RZ, 0xc0, !PT ;  /* 0x0000038015187812 */ /* 0x000fe200078ec0ff */
[----:B------:R-:W-:Y:S01]  /*8420*/  STSM.16.M88.4 [R104], R80 ;  /* 0x0000005068007844 */ /* 0x000fe20000000200 */
[----:B------:R-:W-:Y:S01]  /*8430*/  SHF.R.U64 R28, R28, 0x3, RZ ;  /* 0x000000031c1c7819 */ /* 0x000fe200000012ff */
[----:B------:R-:W-:Y:S01]  /*8440*/  UIMAD UR5, UR11, UR8, URZ ;  /* 0x000000080b0572a4 */ /* 0x000fe2000f8e023f */
[----:B------:R-:W-:Y:S01]  /*8450*/  LOP3.LUT R26, R31, 0x380, RZ, 0xc0, !PT ;  /* 0x000003801f1a7812 */ /* 0x000fe200078ec0ff */
[----:B------:R-:W-:Y:S01]  /*8460*/  BAR.SYNC.DEFER_BLOCKING 0x1, 0x100 ;  /* 0x0044000000007b1d */ /* 0x000fe20000010000 */
[----:B------:R-:W-:Y:S02]  /*8470*/  LOP3.LUT R28, R28, R33, RZ, 0x3c, !PT ;  /* 0x000000211c1c7212 */ /* 0x000fe400078e3cff */
[----:B------:R-:W-:Y:S01]  /*8480*/  SHF.R.U64 R24, R24, 0x3, RZ ;  /* 0x0000000318187819 */ /* 0x000fe200000012ff */
[----:B------:R-:W-:Y:S01]  /*8490*/  UIMAD.WIDE.U32 UR6, UR10, UR8, URZ ;  /* 0x000000080a0672a5 */ /* 0x000fe2000f8e003f */
[----:B------:R-:W-:Y:S01]  /*84a0*/  SHF.R.U64 R26, R26, 0x3, RZ ;  /* 0x000000031a1a7819 */ /* 0x000fe200000012ff */
[----:B------:R-:W-:Y:S01]  /*84b0*/  UIMAD UR5, UR10, UR9, UR5 ;  /* 0x000000090a0572a4 */ /* 0x000fe2000f8e0205 */
[----:B------:R-:W-:Y:S01]  /*84c0*/  LOP3.LUT R24, R24, R21, RZ, 0x3c, !PT ;  /* 0x0000001518187212 */ /* 0x000fe200078e3cff */
[--C-:B------:R-:W-:Y:S01]  /*84d0*/  IMAD.X R33, RZ, RZ, R37.reuse, P5 ;  /* 0x000000ffff217224 */ /* 0x100fe200028e0625 */
[----:B------:R-:W-:Y:S01]  /*84e0*/  LOP3.LUT R21, R36, 0x380, RZ, 0xc0, !PT ;  /* 0x0000038024157812 */ /* 0x000fe200078ec0ff */
[----:B------:R-:W-:Y:S01]  /*84f0*/  ULDC.64 UR8, c[0x0][0xaf0] ;  /* 0x0002bc0000087ab9 */ /* 0x000fe20000000a00 */
[----:B-1----:R1:W-:Y:S01]  /*8500*/  @!P2 ST.E desc[UR60][R44.64], R3 ;  /* 0x000000032c00a985 */ /* 0x0023e2000c10193c */
[----:B------:R-:W-:Y:S01]  /*8510*/  UIADD3 UR7, UR7, UR5, URZ ;  /* 0x0000000507077290 */ /* 0x000fe2000fffe03f */
[----:B------:R-:W-:Y:S01]  /*8520*/  LOP3.LUT R26, R26, R31, RZ, 0x3c, !PT ;  /* 0x0000001f1a1a7212 */ /* 0x000fe200078e3cff */
[----:B------:R-:W-:Y:S01]  /*8530*/  UIADD3 UR4, UR4, 0x34820, URZ ;  /* 0x0003482004047890 */ /* 0x000fe2000fffe03f */
[----:B0-----:R0:W-:Y:S01]  /*8540*/  @!P0 ST.E desc[UR60][R88.64], R0 ;  /* 0x0000000058008985 */ /* 0x0011e2000c10193c */
[----:B------:R-:W-:Y:S01]  /*8550*/  SHF.R.U64 R21, R21, 0x3, RZ ;  /* 0x0000000315157819 */ /* 0x000fe200000012ff */
[----:B------:R-:W-:Y:S01]  /*8560*/  UIADD3 UR36, UR36, 0x1, URZ ;  /* 0x0000000124247890 */ /* 0x000fe2000fffe03f */
[----:B------:R-:W-:Y:S01]  /*8570*/  IMAD.X R31, RZ, RZ, R37, P4 ;  /* 0x000000ffff1f7224 */ /* 0x000fe200020e0625 */
[----:B------:R3:W5:Y:S01]  /*8580*/  LD.E.128 R48, desc[UR60][R34.64] ;  /* 0x0000003c22307980 */ /* 0x000762000c101d00 */
[----:B------:R-:W-:Y:S01]  /*8590*/  ULDC.64 UR10, c[0x0][0xa80] ;  /* 0x0002a000000a7ab9 */ /* 0x000fe20000000a00 */
[----:B-1----:R-:W1:Y:S01]  /*85a0*/  @P1 LDC R44, c[0x0][0xbf0] ;  /* 0x0002fc00ff2c1b82 */ /* 0x002e620000000800 */
[----:B------:R-:W-:Y:S01]  /*85b0*/  IMAD R3, R23, 0x20, R185 ;  /* 0x0000002017037824 */ /* 0x000fe200078e02b9 */
[----:B------:R4:W5:Y:S01]  /*85c0*/  LD.E.128 R56, desc[UR60][R28.64] ;  /* 0x0000003c1c387980 */ /* 0x000962000c101d00 */
[----:B------:R-:W-:Y:S01]  /*85d0*/  UIMAD UR5, UR12, UR8, URZ ;  /* 0x000000080c0572a4 */ /* 0x000fe2000f8e023f */
[----:B------:R-:W-:Y:S01]  /*85e0*/  LOP3.LUT R36, R21, R36, RZ, 0x3c, !PT ;  /* 0x0000002415247212 */ /* 0x000fe200078e3cff */
[----:B------:R-:W-:Y:S01]  /*85f0*/  UIMAD.WIDE.U32 UR6, UR38, UR8, UR6 ;  /* 0x00000008260672a5 */ /* 0x000fe2000f8e0006 */
[----:B------:R1:W5:Y:S02]  /*8600*/  LD.E.128 R52, desc[UR60][R26.64] ;  /* 0x0000003c1a347980 */ /* 0x000364000c101d00 */
[----:B---3--:R-:W3:Y:S02]  /*8610*/  LDC.64 R34, c[0x0][0xae0] ;  /* 0x0002b800ff227b82 */ /* 0x008ee40000000a00 */
[----:B------:R3:W5:Y:S01]  /*8620*/  LD.E.128 R12, desc[UR60][R24.64] ;  /* 0x0000003c180c7980 */ /* 0x000762000c101d00 */
[----:B----4-:R-:W-:Y:S01]  /*8630*/  IMAD R28, R100, 0x80, R3 ;  /* 0x00000080641c7824 */ /* 0x010fe200078e0203 */
[----:B------:R-:W-:Y:S01]  /*8640*/  UIMAD UR5, UR38, UR9, UR5 ;  /* 0x00000009260572a4 */ /* 0x000fe2000f8e0205 */
[----:B------:R-:W-:Y:S01]  /*8650*/  IMAD.X R21, RZ, RZ, R37, P6 ;  /* 0x000000ffff157224 */ /* 0x000fe200030e0625 */
[----:B------:R-:W5:Y:S01]  /*8660*/  LD.E.128 R40, desc[UR60][R32.64] ;  /* 0x0000003c20287980 */ /* 0x000f62000c101d00 */
[----:B--2---:R-:W-:-:S03]  /*8670*/  @P1 IMAD.HI.U32 R3, R28, R61, RZ ;  /* 0x0000003d1c031227 */ /* 0x004fc600078e00ff */
[----:B------:R-:W5:Y:S01]  /*8680*/  LD.E.128 R4, desc[UR60][R30.64] ;  /* 0x0000003c1e047980 */ /* 0x000f62000c101d00 */
[----:B0-----:R-:W-:Y:S01]  /*8690*/  IMAD.MOV.U32 R0, RZ, RZ, R28 ;  /* 0x000000ffff007224 */ /* 0x001fe200078e001c */
[----:B------:R-:W-:Y:S02]  /*86a0*/  UIADD3 UR7, UR7, UR5, URZ ;  /* 0x0000000507077290 */ /* 0x000fe4000fffe03f */
[----:B------:R-:W5:Y:S01]  /*86b0*/  LD.E.128 R36, desc[UR60][R36.64] ;  /* 0x0000003c24247980 */ /* 0x000f62000c101d00 */
[----:B-1----:R-:W-:Y:S01]  /*86c0*/  @P1 SHF.R.U32.HI R0, RZ, R44, R3 ;  /* 0x0000002cff001219 */ /* 0x002fe20000011603 */
[----:B------:R-:W-:Y:S02]  /*86d0*/  ULDC.64 UR8, c[0x0][0xad8] ;  /* 0x0002b60000087ab9 */ /* 0x000fe40000000a00 */
[----:B------:R0:W5:Y:S01]  /*86e0*/  LD.E.128 R8, desc[UR60][R20.64] ;  /* 0x0000003c14087980 */ /* 0x000162000c101d00 */
[--C-:B------:R-:W-:Y:S01]  /*86f0*/  SHF.R.S32.HI R3, RZ, 0x1f, R0.reuse ;  /* 0x0000001fff037819 */ /* 0x100fe20000011400 */
[----:B------:R-:W-:Y:S01]  /*8700*/  IMAD.MOV R27, RZ, RZ, -R0 ;  /* 0x000000ffff1b7224 */ /* 0x000fe200078e0a00 */
[----:B------:R-:W-:Y:S01]  /*8710*/  @!PT LDS RZ, [RZ] ;  /* 0x00000000fffff984 */ /* 0x000fe20000000800 */
[----:B------:R-:W-:Y:S01]  /*8720*/  @!PT LDS RZ, [RZ] ;  /* 0x00000000fffff984 */ /* 0x000fe20000000800 */
[----:B------:R-:W-:Y:S01]  /*8730*/  @!PT LDS RZ, [RZ] ;  /* 0x00000000fffff984 */ /* 0x000fe20000000800 */
[----:B------:R-:W-:Y:S01]  /*8740*/  @!PT LDS RZ, [RZ] ;  /* 0x00000000fffff984 */ /* 0x000fe20000000800 */
[----:B------:R1:W-:Y:S06]  /*8750*/  MEMBAR.ALL.CTA ;  /* 0x0000000000007992 */ /* 0x0003ec0000008000 */
[----:B-1----:R-:W1:Y:S01]  /*8760*/  FENCE.VIEW.ASYNC.S ;  /* 0x00000000000073c6 */ /* 0x002e620000000000 */
[----:B---3--:R-:W-:-:S04]  /*8770*/  IMAD R3, R3, R34, RZ ;  /* 0x0000002203037224 */ /* 0x008fc800078e02ff */
[----:B------:R-:W-:Y:S02]  /*8780*/  IMAD R25, R0, R35, R3 ;  /* 0x0000002300197224 */ /* 0x000fe400078e0203 */
[----:B------:R-:W-:Y:S02]  /*8790*/  IMAD R3, R46, R27, R28 ;  /* 0x0000001b2e037224 */ /* 0x000fe400078e021c */
[----:B0-----:R-:W-:-:S03]  /*87a0*/  IMAD.WIDE.U32 R20, R0, R34, UR6 ;  /* 0x0000000600147e25 */ /* 0x001fc6000f8e0022 */
[----:B------:R-:W-:Y:S01]  /*87b0*/  SHF.R.S32.HI R0, RZ, 0x1f, R3 ;  /* 0x0000001fff007819 */ /* 0x000fe20000011403 */
[----:B------:R-:W-:Y:S02]  /*87c0*/  IMAD.IADD R21, R21, 0x1, R25 ;  /* 0x0000000115157824 */ /* 0x000fe400078e0219 */
[----:B------:R-:W-:Y:S02]  /*87d0*/  IMAD R100, R100, 0x80, R185 ;  /* 0x0000008064647824 */ /* 0x000fe400078e02b9 */
[----:B------:R-:W-:Y:S01]  /*87e0*/  IMAD R0, R0, UR8, RZ ;  /* 0x0000000800007c24 */ /* 0x000fe2000f8e02ff */
[----:B------:R-:W-:Y:S01]  /*87f0*/  ULDC UR5, c[0x0][0xc] ;  /* 0x0000030000057ab9 */ /* 0x000fe20000000800 */
[----:B------:R-:W-:Y:S01]  /*8800*/  IMAD.WIDE.U32 R20, R3, UR8, R20 ;  /* 0x0000000803147c25 */ /* 0x000fe2000f8e0014 */
[----:B------:R-:W-:-:S03]  /*8810*/  ISETP.GE.AND P1, PT, R100, R47, PT ;  /* 0x0000002f6400720c */ /* 0x000fc60003f26270 */
[----:B------:R-:W-:Y:S01]  /*8820*/  IMAD R25, R3, UR9, R0 ;  /* 0x0000000903197c24 */ /* 0x000fe2000f8e0200 */
[----:B------:R-:W-:Y:S01]  /*8830*/  UMOV UR6, 0x1 ;  /* 0x0000000100067882 */ /* 0x000fe20000000000 */
[----:B------:R-:W-:Y:S01]  /*8840*/  UIADD3 UR39, UR5, UR39, URZ ;  /* 0x0000002705277290 */ /* 0x000fe2000fffe03f */
[----:B------:R-:W-:Y:S01]  /*8850*/  LEA R28, P0, R20, UR10, 0x1 ;  /* 0x0000000a141c7c11 */ /* 0x000fe2000f8008ff */
[----:B------:R-:W-:Y:S01]  /*8860*/  UPRMT UR5, URZ, 0x654, UR4 ;  /* 0x000006543f057896 */ /* 0x000fe20008000004 */
[----:B------:R-:W-:Y:S01]  /*8870*/  IMAD.IADD R3, R21, 0x1, R25 ;  /* 0x0000000115037824 */ /* 0x000fe200078e0219 */
[----:B------:R-:W-:Y:S01]  /*8880*/  UPRMT UR4, UR6, 0x654, UR4 ;  /* 0x0000065406047896 */ /* 0x000fe20008000004 */
[----:B------:R-:W-:Y:S01]  /*8890*/  VIADD R0, R100, 0x20 ;  /* 0x0000002064007836 */ /* 0x000fe20000000000 */
[----:B------:R-:W-:Y:S02]  /*88a0*/  UISETP.NE.AND UP0, UPT, UR36, 0x2, UPT ;  /* 0x000000022400788c */ /* 0x000fe4000bf05270 */
[----:B------:R-:W-:-:S02]  /*88b0*/  LEA.HI.X R3, R20, UR11, R3, 0x1, P0 ;  /* 0x0000000b14037c11 */ /* 0x000fc400080f0c03 */
[----:B------:R-:W-:Y:S01]  /*88c0*/  USEL UR6, URZ, 0x1, UP0 ;  /* 0x000000013f067887 */ /* 0x000fe20008000000 */
[-C--:B------:R-:W-:Y:S01]  /*88d0*/  ISETP.GE.AND P3, PT, R0, R47.reuse, PT ;  /* 0x0000002f0000720c */ /* 0x080fe20003f66270 */
[----:B------:R-:W-:Y:S01]  /*88e0*/  VIADD R0, R100, 0x40 ;  /* 0x0000004064007836 */ /* 0x000fe20000000000 */
[----:B-1----:R-:W-:Y:S01]  /*88f0*/  SYNCS.ARRIVE.TRANS64.RED.A1T0 RZ, [UR5], RZ ;  /* 0x000000ffffff79a7 */ /* 0x002fe20008100405 */
[----:B------:R-:W-:Y:S01]  /*8900*/  USEL UR36, UR36, URZ, UP0 ;  /* 0x0000003f24247287 */ /* 0x000fe20008000000 */
[----:B------:R0:W1:Y:S01]  /*8910*/  SHFL.IDX PT, R26, R28, RZ, 0x181f ;  /* 0x00181fff1c1a7589 */ /* 0x00006200000e0000 */
[----:B------:R-:W-:Y:S01]  /*8920*/  ULOP3.LUT UR37, UR37, UR6, URZ, 0x3c, !UPT ;  /* 0x0000000625257292 */ /* 0x000fe2000f8e3c3f */
[----:B------:R-:W-:Y:S02]  /*8930*/  BSSY B0, `(.L_x_208) ;  /* 0x000000d000007945 */ /* 0x000fe40003800000 */
[----:B------:R0:W2:Y:S01]  /*8940*/  SHFL.IDX PT, R27, R3, RZ, 0x181f ;  /* 0x00181fff031b7589 */ /* 0x0000a200000e0000 */
[----:B------:R-:W-:Y:S01]  /*8950*/  SYNCS.ARRIVE.TRANS64.RED.A1T0 RZ, [UR4], RZ ;  /* 0x000000ffffff79a7 */ /* 0x000fe20008100404 */
[----:B------:R-:W-:Y:S01]  /*8960*/  ISETP.GE.AND P0, PT, R0, R47, PT ;  /* 0x0000002f0000720c */ /* 0x000fe20003f06270 */
[----:B------:R-:W-:-:S12]  /*8970*/  @P1 BRA `(.L_x_209) ;  /* 0x0000000000201947 */ /* 0x000fd80003800000 */
        /* <DEDUP_REMOVED lines=8> */
.L_x_209:
[----:B------:R-:W-:Y:S05]  /*8a00*/  BSYNC B0 ;  /* 0x0000000000007941 */ /* 0x000fea0003800000 */
.L_x_208:
        /* <DEDUP_REMOVED lines=12> */
.L_x_211:
[----:B------:R-:W-:Y:S05]  /*8ad0*/  BSYNC B0 ;  /* 0x0000000000007941 */ /* 0x000fea0003800000 */
.L_x_210:
        /* <DEDUP_REMOVED lines=12> */
.L_x_213:
[----:B------:R-:W-:Y:S05]  /*8ba0*/  BSYNC B0 ;  /* 0x0000000000007941 */ /* 0x000fea0003800000 */
.L_x_212:
[----:B------:R-:W-:Y:S01]  /*8bb0*/  VIADD R0, R100, 0x60 ;  /* 0x0000006064007836 */ /* 0x000fe20000000000 */
[----:B0--3--:R0:W3:Y:S01]  /*8bc0*/  SHFL.IDX PT, R21, R3, 0x3, 0x181f ;  /* 0x00781f0003157f89 */ /* 0x0090e200000e0000 */
[----:B------:R-:W-:Y:S01]  /*8bd0*/  BSSY B0, `(.L_x_214) ;  /* 0x000000d000007945 */ /* 0x000fe20003800000 */
[----:B------:R-:W-:Y:S02]  /*8be0*/  VIADD R184, R184, 0x1 ;  /* 0x00000001b8b87836 */ /* 0x000fe40000000000 */
[----:B------:R-:W-:Y:S01]  /*8bf0*/  ISETP.GE.AND P0, PT, R0, R47, PT ;  /* 0x0000002f0000720c */ /* 0x000fe20003f06270 */
[----:B------:R0:W0:-:S12]  /*8c00*/  SHFL.IDX PT, R20, R28, 0x3, 0x181f ;  /* 0x00781f001c147f89 */ /* 0x00001800000e0000 */
[----:B------:R-:W-:Y:S05]  /*8c10*/  @P0 BRA `(.L_x_215) ;  /* 0x0000000000200947 */ /* 0x000fea0003800000 */
[----:B------:R-:W-:Y:S02]  /*8c20*/  ULDC UR4, c[0x0][0xac8] ;  /* 0x0002b20000047ab9 */ /* 0x000fe40000000800 */
[----:B------:R-:W-:Y:S02]  /*8c30*/  ISETP.GE.AND P2, PT, R22, UR4, PT ;  /* 0x0000000416007c0c */ /* 0x000fe4000bf46270 */
[----:B------:R-:W-:-:S11]  /*8c40*/  ISETP.GE.AND P1, PT, R19, UR4, PT ;  /* 0x0000000413007c0c */ /* 0x000fd6000bf26270 */
[C---:B0----5:R-:W-:Y:S02]  /*8c50*/  @!P2 LEA R14, P0, R22.reuse, R20, 0x1 ;  /* 0x00000014160ea211 */ /* 0x061fe400078008ff */
[----:B---3--:R-:W-:Y:S02]  /*8c60*/  @!P1 IMAD.WIDE R12, R19, 0x2, R20 ;  /* 0x00000002130c9825 */ /* 0x008fe400078e0214 */
[----:B------:R-:W-:-:S03]  /*8c70*/  @!P2 LEA.HI.X R15, R22, R21, R194, 0x1, P0 ;  /* 0x00000015160fa211 */ /* 0x000fc600000f0cc2 */
[----:B------:R0:W-:Y:S04]  /*8c80*/  @!P1 ST.E.128 desc[UR60][R12.64], R4 ;  /* 0x000000040c009985 */ /* 0x0001e8000c101d3c */
[----:B------:R0:W-:Y:S02]  /*8c90*/  @!P2 ST.E.128 desc[UR60][R14.64], R8 ;  /* 0x000000080e00a985 */ /* 0x0001e4000c101d3c */
.L_x_215:
[----:B------:R-:W-:Y:S05]  /*8ca0*/  BSYNC B0 ;  /* 0x0000000000007941 */ /* 0x000fea0003800000 */
.L_x_214:
[----:B------:R-:W1:Y:S02]  /*8cb0*/  LDC R0, c[0x0][0xc34] ;  /* 0x00030d00ff007b82 */ /* 0x000e640000000800 */
[----:B-1----:R-:W-:-:S13]  /*8cc0*/  ISETP.LE.AND P0, PT, R0, UR39, PT ;  /* 0x0000002700007c0c */ /* 0x002fda000bf03270 */
[----:B------:R-:W-:Y:S05]  /*8cd0*/  @!P0 BRA `(.L_x_216) ;  /* 0xffffff8400788947 */ /* 0x000fea000383ffff */
[----:B------:R-:W-:Y:S05]  /*8ce0*/  EXIT ;  /* 0x000000000000794d */ /* 0x000fea0003800000 */
.L_x_182:
[----:B------:R-:W-:-:S08]  /*8cf0*/  NOP ;  /* 0x0000000000007918 */ /* 0x000fd00000000000 */
[----:B0-----:R-:W0:-:S00]  /*8d00*/  USETMAXREG.DEALLOC.CTAPOOL 0x18 ;  /* 0x00000018000079c8 */ /* 0x001e0000080e0500 */
[----:B------:R-:W1:Y:S01]  /*8d10*/  S2UR UR4, SR_CTAID.X ;  /* 0x00000000000479c3 */ /* 0x000e620000002500 */
[----:B0-----:R-:W-:Y:S02]  /*8d20*/  IMAD.MOV.U32 R3, RZ, RZ, 0x1 ;  /* 0x00000001ff037424 */ /* 0x001fe400078e00ff */
[----:B------:R-:W-:-:S03]  /*8d30*/  IMAD.MOV.U32 R19, RZ, RZ, RZ ;  /* 0x000000ffff137224 */ /* 0x000fc600078e00ff */
[----:B------:R0:W-:Y:S02]  /*8d40*/  STL [R1], R3 ;  /* 0x0000000301007387 */ /* 0x0001e40000100800 */
[----:B------:R-:W1:Y:S02]  /*8d50*/  LDC R2, c[0x0][0xc34] ;  /* 0x00030d00ff027b82 */ /* 0x000e640000000800 */
[----:B-1----:R-:W-:Y:S01]  /*8d60*/  ISETP.LE.AND P0, PT, R2, UR4, PT ;  /* 0x0000000402007c0c */ /* 0x002fe2000bf03270 */
[----:B------:R-:W-:-:S12]  /*8d70*/  IMAD.MOV.U32 R2, RZ, RZ, 0x1 ;  /* 0x00000001ff027424 */ /* 0x000fd800078e00ff */
[----:B0-----:R-:W-:Y:S05]  /*8d80*/  @P0 BRA `(.L_x_217) ;  /* 0x00000044002c0947 */ /* 0x001fea0003800000 */
[----:B------:R-:W2:Y:S01]  /*8d90*/  LDL R4, [R1+0x30] ;  /* 0x0000300001047983 */ /* 0x000ea20000100800 */
[----:B------:R-:W0:Y:S01]  /*8da0*/  S2UR UR4, SR_CgaCtaId ;  /* 0x00000000000479c3 */ /* 0x000e220000008800 */
[C---:B------:R-:W-:Y:S01]  /*8db0*/  IMAD.SHL.U32 R2, R0.reuse, 0x8, RZ ;  /* 0x0000000800027824 */ /* 0x040fe200078e00ff */
[C---:B------:R-:W-:Y:S01]  /*8dc0*/  LOP3.LUT R5, R0.reuse, 0x7f, RZ, 0xc0, !PT ;  /* 0x0000007f00057812 */ /* 0x040fe200078ec0ff */
[----:B------:R-:W-:Y:S01]  /*8dd0*/  UMOV UR36, 0x400 ;  /* 0x0000040000247882 */ /* 0x000fe20000000000 */
[----:B------:R-:W-:Y:S01]  /*8de0*/  LOP3.LUT P0, RZ, R0, 0x1f, RZ, 0xc0, !PT ;  /* 0x0000001f00ff7812 */ /* 0x000fe2000780c0ff */
[----:B------:R-:W-:Y:S01]  /*8df0*/  IMAD.MOV.U32 R19, RZ, RZ, RZ ;  /* 0x000000ffff137224 */ /* 0x000fe200078e00ff */
[----:B------:R-:W-:Y:S01]  /*8e00*/  LOP3.LUT R3, R2, 0x1f8, RZ, 0xc0, !PT ;  /* 0x000001f802037812 */ /* 0x000fe200078ec0ff */
[----:B------:R-:W-:Y:S01]  /*8e10*/  ULDC.64 UR38, c[0x0][0x198] ;  /* 0x0000660000267ab9 */ /* 0x000fe20000000a00 */
[C---:B------:R-:W-:Y:S01]  /*8e20*/  ISETP.NE.AND P1, PT, R5.reuse, RZ, PT ;  /* 0x000000ff0500720c */ /* 0x040fe20003f25270 */
[----:B------:R-:W-:Y:S01]  /*8e30*/  ULDC UR40, c[0x0][0xc] ;  /* 0x0000030000287ab9 */ /* 0x000fe20000000800 */
[----:B------:R-:W-:-:S02]  /*8e40*/  ISETP.NE.OR P0, PT, R5, RZ, !P0 ;  /* 0x000000ff0500720c */ /* 0x000fc40004705670 */
[----:B------:R-:W-:Y:S02]  /*8e50*/  LOP3.LUT R18, R18, 0xfffffffe, RZ, 0xc0, !PT ;  /* 0xfffffffe12127812 */ /* 0x000fe400078ec0ff */
[----:B------:R-:W-:-:S07]  /*8e60*/  LOP3.LUT R2, R2, 0x38, RZ, 0xc0, !PT ;  /* 0x0000003802027812 */ /* 0x000fce00078ec0ff */
[----:B------:R-:W-:Y:S01]  /*8e70*/  @P1 LOP3.LUT R18, R18, 0x1, RZ, 0xfc, !PT ;  /* 0x0000000112121812 */ /* 0x000fe200078efcff */
[----:B0-----:R-:W-:-:S03]  /*8e80*/  ULEA UR36, UR4, UR36, 0x18 ;  /* 0x0000002404247291 */ /* 0x001fc6000f8ec03f */
[----:B------:R-:W-:-:S04]  /*8e90*/  LOP3.LUT R18, R18, 0xfffffffd, RZ, 0xc0, !PT ;  /* 0xfffffffd12127812 */ /* 0x000fc800078ec0ff */
[----:B------:R-:W-:Y:S02]  /*8ea0*/  @P0 LOP3.LUT R18, R18, 0x2, RZ, 0xfc, !PT ;  /* 0x0000000212120812 */ /* 0x000fe400078efcff */
[----:B--2---:R-:W-:Y:S02]  /*8eb0*/  R2UR UR5, R4 ;  /* 0x00000000040572ca */ /* 0x004fe400000e0000 */
[----:B------:R-:W-:Y:S01]  /*8ec0*/  LOP3.LUT R4, R3, 0x38, R0, 0x78, !PT ;  /* 0x0000003803047812 */ /* 0x000fe200078e7800 */
[----:B------:R-:W-:Y:S02]  /*8ed0*/  IMAD.SHL.U32 R3, R5, 0x8, RZ ;  /* 0x0000000805037824 */ /* 0x000fe400078e00ff */
[----:B------:R-:W-:-:S03]  /*8ee0*/  IMAD.SHL.U32 R0, R0, 0x10, RZ ;  /* 0x0000001000007824 */ /* 0x000fc600078e00ff */
[----:B------:R-:W-:Y:S02]  /*8ef0*/  LOP3.LUT R3, R4, 0x200, R3, 0xf8, !PT ;  /* 0x0000020004037812 */ /* 0x000fe400078ef803 */
[----:B------:R-:W-:-:S03]  /*8f00*/  SHF.R.U32.HI R4, RZ, 0x3, R5 ;  /* 0x00000003ff047819 */ /* 0x000fc60000011605 */
[----:B------:R-:W-:Y:S01]  /*8f10*/  ULOP3.LUT UR37, UR5, 0x2, URZ, 0xfc, !UPT ;  /* 0x0000000205257892 */ /* 0x000fe2000f8efc3f */
[----:B------:R-:W0:Y:S01]  /*8f20*/  S2UR UR5, SR_CTAID.X ;  /* 0x00000000000579c3 */ /* 0x000e220000002500 */
[----:B------:R-:W-:Y:S02]  /*8f30*/  LOP3.LUT R4, R4, 0x70, R0, 0xf8, !PT ;  /* 0x0000007004047812 */ /* 0x000fe400078ef800 */
[----:B------:R-:W-:-:S05]  /*8f40*/  LEA R0, R3, UR36, 0x1 ;  /* 0x0000002403007c11 */ /* 0x000fca000f8e08ff */
[----:B------:R1:W-:Y:S02]  /*8f50*/  STL [R1+0x10], R0 ;  /* 0x0000100001007387 */ /* 0x0003e40000100800 */
[----:B-1----:R-:W-:Y:S02]  /*8f60*/  IMAD.MOV.U32 R0, RZ, RZ, 0x1 ;  /* 0x00000001ff007424 */ /* 0x002fe400078e00ff */
[----:B0-----:R-:W-:-:S05]  /*8f70*/  IMAD.U32 R3, RZ, RZ, UR5 ;  /* 0x00000005ff037e24 */ /* 0x001fca000f8e00ff */
[----:B------:R0:W-:Y:S04]  /*8f80*/  STL [R1+0x24], R3 ;  /* 0x0000240301007387 */ /* 0x0001e80000100800 */
[----:B------:R-:W-:Y:S04]  /*8f90*/  STL [R1+0x2c], RZ ;  /* 0x00002cff01007387 */ /* 0x000fe80000100800 */
[----:B------:R1:W-:Y:S01]  /*8fa0*/  STL [R1], R0 ;  /* 0x0000000001007387 */ /* 0x0003e20000100800 */
[C---:B0-----:R-:W-:Y:S02]  /*8fb0*/  LOP3.LUT R3, R2.reuse, 0x40, RZ, 0xfc, !PT ;  /* 0x0000004002037812 */ /* 0x041fe400078efcff */
[----:B-1----:R-:W-:-:S07]  /*8fc0*/  LOP3.LUT R0, R2, 0x80, RZ, 0xfc, !PT ;  /* 0x0000008002007812 */ /* 0x002fce00078efcff */
.L_x_301:
[----:B0-----:R-:W2:Y:S01]  /*8fd0*/  LDL R4, [R1+0x24] ;  /* 0x0000240001047983 */ /* 0x001ea20000100800 */
[----:B------:R-:W0:Y:S01]  /*8fe0*/  LDC R0, c[0x0][0xc38] ;  /* 0x00030e00ff007b82 */ /* 0x000e220000000800 */
[----:B------:R-:W-:Y:S05]  /*8ff0*/  YIELD ;  /* 0x0000000000007946 */ /* 0x000fea0003800000 */
[----:B------:R-:W-:Y:S02]  /*9000*/  ULDC.64 UR4, c[0x0][0x418] ;  /* 0x0001060000047ab9 */ /* 0x000fe40000000a00 */
[----:B------:R-:W1:Y:S01]  /*9010*/  LDC R16, c[0x0][0xc44] ;  /* 0x00031100ff107b82 */ /* 0x000e620000000800 */
[----:B------:R-:W-:-:S03]  /*9020*/  UISETP.NE.U32.AND UP0, UPT, UR4, URZ, UPT ;  /* 0x0000003f0400728c */ /* 0x000fc6000bf05070 */
[----:B------:R-:W-:Y:S01]  /*9030*/  ULDC UR4, c[0x0][0x424] ;  /* 0x0001090000047ab9 */ /* 0x000fe20000000800 */
[----:B------:R-:W-:Y:S02]  /*9040*/  UISETP.NE.AND.EX UP0, UPT, UR5, URZ, UPT, UP0 ;  /* 0x0000003f0500728c */ /* 0x000fe4000bf05300 */
[----:B------:R-:W-:Y:S02]  /*9050*/  UIADD3 UR5, UR36, 0x1c400, URZ ;  /* 0x0001c40024057890 */ /* 0x000fe4000fffe03f */
[----:B------:R-:W-:Y:S02]  /*9060*/  USEL UR4, UR4, 0x1, UP0 ;  /* 0x0000000104047887 */ /* 0x000fe40008000000 */
[----:B------:R-:W-:Y:S01]  /*9070*/  ULOP3.LUT UP0, URZ, UR5, 0x3ff, URZ, 0xc0, !UPT ;  /* 0x000003ff053f7892 */ /* 0x000fe2000f80c03f */
[----:B0-----:R-:W-:Y:S02]  /*9080*/  ISETP.NE.AND P0, PT, R0, 0x1, PT ;  /* 0x000000010000780c */ /* 0x001fe40003f05270 */
[----:B-1----:R-:W-:-:S11]  /*9090*/  ISETP.NE.AND P1, PT, R16, 0x1, PT ;  /* 0x000000011000780c */ /* 0x002fd60003f25270 */
[----:B------:R-:W2:Y:S08]  /*90a0*/  @P0 LDC R5, c[0x0][0xc3c] ;  /* 0x00030f00ff050b82 */ /* 0x000eb00000000800 */
[----:B------:R-:W0:Y:S08]  /*90b0*/  @P0 LDC R0, c[0x0][0xc40] ;  /* 0x00031000ff000b82 */ /* 0x000e300000000800 */
[----:B------:R-:W1:Y:S01]  /*90c0*/  @P1 LDC.64 R2, c[0x0][0xc48] ;  /* 0x00031200ff021b82 */ /* 0x000e620000000a00 */
[----:B--2---:R-:W-:-:S05]  /*90d0*/  @P0 IMAD.HI.U32 R5, R4, R5, RZ ;  /* 0x0000000504050227 */ /* 0x004fca00078e00ff */
[----:B0-----:R-:W-:Y:S02]  /*90e0*/  @P0 SHF.R.U32.HI R4, RZ, R0, R5 ;  /* 0x00000000ff040219 */ /* 0x001fe40000011605 */
[----:B------:R-:W0:Y:S01]  /*90f0*/  LDC R0, c[0x0][0x2f0] ;  /* 0x0000bc00ff007b82 */ /* 0x000e220000000800 */
[----:B------:R-:W-:Y:S02]  /*9100*/  PLOP3.LUT P0, PT, PT, PT, UP0, 0x80, 0x0 ;  /* 0x000000000000781c */ /* 0x000fe40003f0f008 */
[----:B-1----:R-:W-:Y:S01]  /*9110*/  @P1 IMAD.HI.U32 R2, R4, R2, RZ ;  /* 0x0000000204021227 */ /* 0x002fe200078e00ff */
[----:B------:R-:W-:Y:S03]  /*9120*/  STL [R1+0x1c], R4 ;  /* 0x00001c0401007387 */ /* 0x000fe60000100800 */
[----:B------:R-:W-:Y:S01]  /*9130*/  IMAD.MOV.U32 R6, RZ, RZ, R4 ;  /* 0x000000ffff067224 */ /* 0x000fe200078e0004 */
[----:B------:R-:W-:-:S05]  /*9140*/  @P1 SHF.R.U32.HI R6, RZ, R3, R2 ;  /* 0x00000003ff061219 */ /* 0x000fca0000011602 */
[----:B------:R-:W-:Y:S01]  /*9150*/  STL [R1+0x14], R6 ;  /* 0x0000140601007387 */ /* 0x000fe20000100800 */
[----:B------:R-:W-:-:S04]  /*9160*/  IMAD.MOV R3, RZ, RZ, -R6 ;  /* 0x000000ffff037224 */ /* 0x000fc800078e0a06 */
[----:B------:R-:W-:Y:S02]  /*9170*/  IMAD R16, R16, R3, R4 ;  /* 0x0000000310107224 */ /* 0x000fe400078e0204 */
[----:B0-----:R-:W-:-:S05]  /*9180*/  IMAD R0, R0, UR4, RZ ;  /* 0x0000000400007c24 */ /* 0x001fca000f8e02ff */
[----:B------:R0:W-:Y:S02]  /*9190*/  STL [R1+0x28], R0 ;  /* 0x0000280001007387 */ /* 0x0001e40000100800 */
[----:B0-----:R-:W-:-:S05]  /*91a0*/  VIADD R0, R0, 0x7f ;  /* 0x0000007f00007836 */ /* 0x001fca0000000000 */
[----:B------:R-:W-:-:S04]  /*91b0*/  SHF.R.S32.HI R3, RZ, 0x1f, R0 ;  /* 0x0000001fff037819 */ /* 0x000fc80000011400 */
[----:B------:R-:W-:-:S04]  /*91c0*/  LEA.HI R3, R3, R0, RZ, 0x7 ;  /* 0x0000000003037211 */ /* 0x000fc800078f38ff */
[----:B------:R-:W-:-:S05]  /*91d0*/  SHF.R.S32.HI R0, RZ, 0x7, R3 ;  /* 0x00000007ff007819 */ /* 0x000fca0000011403 */
[----:B------:R0:W-:Y:S01]  /*91e0*/  STL [R1+0x20], R0 ;  /* 0x0000200001007387 */ /* 0x0001e20000100800 */
[----:B------:R-:W-:Y:S05]  /*91f0*/  @!P0 BRA `(.L_x_218) ;  /* 0x0000000000408947 */ /* 0x000fea0003800000 */
[----:B------:R-:W-:Y:S01]  /*9200*/  MOV R2, 0x0 ;  /* 0x0000000000027802 */ /* 0x000fe20000000f00 */
[----:B------:R-:W-:Y:S01]  /*9210*/  ULDC.64 UR6, c[0x4][0x118] ;  /* 0x0100460000067ab9 */ /* 0x000fe20000000a00 */
[----:B------:R-:W-:Y:S01]  /*9220*/  ULDC.64 UR8, c[0x4][0x120] ;  /* 0x0100480000087ab9 */ /* 0x000fe20000000a00 */
[----:B------:R-:W-:Y:S01]  /*9230*/  ULDC.64 UR4, c[0x4][0x70] ;  /* 0x01001c0000047ab9 */ /* 0x000fe20000000a00 */
[----:B------:R-:W-:Y:S02]  /*9240*/  IMAD.U32 R4, RZ, RZ, UR6 ;  /* 0x00000006ff047e24 */ /* 0x000fe4000f8e00ff */
[----:B------:R-:W1:Y:S01]  /*9250*/  LDC.64 R2, c[0x4][R2] ;  /* 0x0100000002027b82 */ /* 0x000e620000000a00 */
[----:B------:R-:W-:Y:S02]  /*9260*/  IMAD.U32 R5, RZ, RZ, UR7 ;  /* 0x00000007ff057e24 */ /* 0x000fe4000f8e00ff */
[----:B------:R-:W-:Y:S02]  /*9270*/  IMAD.U32 R6, RZ, RZ, UR8 ;  /* 0x00000008ff067e24 */ /* 0x000fe4000f8e00ff */
[----:B------:R-:W-:-:S02]  /*9280*/  IMAD.U32 R7, RZ, RZ, UR9 ;  /* 0x00000009ff077e24 */ /* 0x000fc4000f8e00ff */
[----:B------:R-:W-:Y:S02]  /*9290*/  IMAD.U32 R10, RZ, RZ, UR4 ;  /* 0x00000004ff0a7e24 */ /* 0x000fe4000f8e00ff */
[----:B------:R-:W-:Y:S02]  /*92a0*/  IMAD.U32 R11, RZ, RZ, UR5 ;  /* 0x00000005ff0b7e24 */ /* 0x000fe4000f8e00ff */
[----:B------:R-:W-:Y:S02]  /*92b0*/  IMAD.MOV.U32 R8, RZ, RZ, 0x70 ;  /* 0x00000070ff087424 */ /* 0x000fe400078e00ff */
[----:B------:R-:W-:Y:S02]  /*92c0*/  IMAD.MOV.U32 R12, RZ, RZ, 0x1 ;  /* 0x00000001ff0c7424 */ /* 0x000fe400078e00ff */
[----:B------:R-:W-:-:S07]  /*92d0*/  IMAD.MOV.U32 R13, RZ, RZ, RZ ;  /* 0x000000ffff0d7224 */ /* 0x000fce00078e00ff */
[----:B------:R-:W-:-:S07]  /*92e0*/  LEPC R20, `(.L_x_218) ;  /* 0x000000001014794e */ /* 0x000fce0000000000 */
[----:B01----:R-:W-:Y:S05]  /*92f0*/  CALL.ABS.NOINC R2 ;  /* 0x0000000002007343 */ /* 0x003fea0003c00000 */
.L_x_218:
        /* <DEDUP_REMOVED lines=8> */
[----:B------:R1:W2:Y:S01]  /*9380*/  LDC.64 R2, c[0x4][R17] ;  /* 0x0100000011027b82 */ /* 0x0002a20000000a00 */
[----:B------:R-:W-:Y:S02]  /*9390*/  IMAD.U32 R4, RZ, RZ, UR6 ;  /* 0x00000006ff047e24 */ /* 0x000fe4000f8e00ff */
[----:B------:R-:W-:Y:S02]  /*93a0*/  IMAD.U32 R5, RZ, RZ, UR7 ;  /* 0x00000007ff057e24 */ /* 0x000fe4000f8e00ff */
[----:B------:R-:W-:Y:S02]  /*93b0*/  IMAD.U32 R6, RZ, RZ, UR8 ;  /* 0x00000008ff067e24 */ /* 0x000fe4000f8e00ff */
[----:B------:R-:W-:-:S02]  /*93c0*/  IMAD.U32 R7, RZ, RZ, UR9 ;  /* 0x00000009ff077e24 */ /* 0x000fc4000f8e00ff */
[----:B------:R-:W-:Y:S02]  /*93d0*/  IMAD.U32 R10, RZ, RZ, UR4 ;  /* 0x00000004ff0a7e24 */ /* 0x000fe4000f8e00ff */
[----:B------:R-:W-:Y:S02]  /*93e0*/  IMAD.U32 R11, RZ, RZ, UR5 ;  /* 0x00000005ff0b7e24 */ /* 0x000fe4000f8e00ff */
[----:B------:R-:W-:Y:S02]  /*93f0*/  IMAD.MOV.U32 R8, RZ, RZ, 0x70 ;  /* 0x00000070ff087424 */ /* 0x000fe400078e00ff */
[----:B------:R-:W-:Y:S02]  /*9400*/  IMAD.MOV.U32 R12, RZ, RZ, 0x1 ;  /* 0x00000001ff0c7424 */ /* 0x000fe400078e00ff */
[----:B-1----:R-:W-:-:S07]  /*9410*/  IMAD.MOV.U32 R13, RZ, RZ, RZ ;  /* 0x000000ffff0d7224 */ /* 0x002fce00078e00ff */
[----:B------:R-:W-:-:S07]  /*9420*/  LEPC R20, `(.L_x_220) ;  /* 0x000000001014794e */ /* 0x000fce0000000000 */
[----:B0-2---:R-:W-:Y:S05]  /*9430*/  CALL.ABS.NOINC R2 ;  /* 0x0000000002007343 */ /* 0x005fea0003c00000 */
.L_x_220:
[----:B------:R0:W1:Y:S01]  /*9440*/  LDC.64 R2, c[0x4][R17] ;  /* 0x0100000011027b82 */ /* 0x0000620000000a00 */
[----:B------:R-:W-:Y:S01]  /*9450*/  ULDC.64 UR6, c[0x4][0x118] ;  /* 0x0100460000067ab9 */ /* 0x000fe20000000a00 */
[----:B------:R-:W-:Y:S01]  /*9460*/  ULDC.64 UR8, c[0x4][0x120] ;  /* 0x0100480000087ab9 */ /* 0x000fe20000000a00 */
[----:B------:R-:W-:Y:S01]  /*9470*/  ULDC.64 UR4, c[0x4][0x80] ;  /* 0x0100200000047ab9 */ /* 0x000fe20000000a00 */
        /* <DEDUP_REMOVED lines=8> */
[----:B0-----:R-:W-:-:S07]  /*9500*/  IMAD.MOV.U32 R13, RZ, RZ, RZ ;  /* 0x000000ffff0d7224 */ /* 0x001fce00078e00ff */
[----:B------:R-:W-:-:S07]  /*9510*/  LEPC R20, `(.L_x_219) ;  /* 0x000000001014794e */ /* 0x000fce0000000000 */
[----:B-1----:R-:W-:Y:S05]  /*9520*/  CALL.ABS.NOINC R2 ;  /* 0x0000000002007343 */ /* 0x002fea0003c00000 */
.L_x_219:
[----:B------:R-:W2:Y:S01]  /*9530*/  LDL R2, [R1+0x20] ;  /* 0x0000200001027983 */ /* 0x000ea20000100800 */
[----:B------:R-:W-:-:S03]  /*9540*/  ULDC.64 UR4, c[0x0][0x9f8] ;  /* 0x00027e0000047ab9 */ /* 0x000fc60000000a00 */
[----:B0-----:R-:W3:Y:S01]  /*9550*/  LDL R0, [R1+0x14] ;  /* 0x0000140001007983 */ /* 0x001ee20000100800 */
[----:B------:R-:W-:-:S04]  /*9560*/  ISETP.NE.U32.AND P0, PT, RZ, UR4, PT ;  /* 0x00000004ff007c0c */ /* 0x000fc8000bf05070 */
[----:B------:R-:W-:Y:S01]  /*9570*/  ISETP.NE.AND.EX P0, PT, RZ, UR5, PT, P0 ;  /* 0x00000005ff007c0c */ /* 0x000fe2000bf05300 */
[----:B--2---:R-:W-:-:S12]  /*9580*/  IMAD.MOV.U32 R17, RZ, RZ, R2 ;  /* 0x000000ffff117224 */ /* 0x004fd800078e0002 */
[----:B------:R-:W3:Y:S02]  /*9590*/  @P0 LDC.64 R2, c[0x0][0x9f8] ;  /* 0x00027e00ff020b82 */ /* 0x000ee40000000a00 */
[----:B---3--:R-:W-:-:S05]  /*95a0*/  @P0 IMAD.WIDE R2, R0, 0x4, R2 ;  /* 0x0000000400020825 */ /* 0x008fca00078e0202 */
[----:B------:R0:W2:Y:S01]  /*95b0*/  @P0 LDG.E R0, desc[UR60][R2.64] ;  /* 0x0000003c02000981 */ /* 0x0000a2000c1e1900 */
[----:B------:R-:W-:Y:S01]  /*95c0*/  VIADD R9, R17, 0xffffffff ;  /* 0xffffffff11097836 */ /* 0x000fe20000000000 */
[----:B------:R-:W-:Y:S01]  /*95d0*/  UMOV UR4, 0xffffffff ;  /* 0xffffffff00047882 */ /* 0x000fe20000000000 */
[----:B------:R-:W-:-:S03]  /*95e0*/  LOP3.LUT R18, R18, 0xfffffffb, RZ, 0xc0, !PT ;  /* 0xfffffffb12127812 */ /* 0x000fc600078ec0ff */
[----:B------:R1:W-:Y:S01]  /*95f0*/  STL [R1+0x18], R9 ;  /* 0x0000180901007387 */ /* 0x0003e20000100800 */
[----:B0-----:R-:W0:Y:S02]  /*9600*/  LDC.64 R2, c[0x0][0x418] ;  /* 0x00010600ff027b82 */ /* 0x001e240000000a00 */
[----:B0-----:R-:W-:-:S04]  /*9610*/  ISETP.NE.U32.AND P0, PT, R2, RZ, PT ;  /* 0x000000ff0200720c */ /* 0x001fc80003f05070 */
[----:B------:R-:W-:-:S13]  /*9620*/  ISETP.NE.AND.EX P1, PT, R3, RZ, PT, P0 ;  /* 0x000000ff0300720c */ /* 0x000fda0003f25300 */
[----:B------:R-:W-:Y:S02]  /*9630*/  @P1 LOP3.LUT R18, R18, 0x4, RZ, 0xfc, !PT ;  /* 0x0000000412121812 */ /* 0x000fe400078efcff */
[----:B--2---:R-:W-:Y:S01]  /*9640*/  SHF.R.S32.HI R8, RZ, 0x1f, R0 ;  /* 0x0000001fff087819 */ /* 0x004fe20000011400 */
[----:B------:R1:W-:Y:S01]  /*9650*/  STL [R1+0x8], R0 ;  /* 0x0000080001007387 */ /* 0x0003e20000100800 */
[----:B------:R-:W-:-:S03]  /*9660*/  SEL R17, R0, RZ, !P1 ;  /* 0x000000ff00117207 */ /* 0x000fc60004800000 */
[----:B------:R1:W-:Y:S01]  /*9670*/  STL [R1+0xc], R8 ;  /* 0x00000c0801007387 */ /* 0x0003e20000100800 */
[----:B------:R-:W-:Y:S05]  /*9680*/  BRA.DIV UR4, `(.L_x_221) ;  /* 0x0000004204407947 */ /* 0x000fea000b800000 */
[----:B------:R-:W0:Y:S02]  /*9690*/  S2R R4, SR_TID.X ;  /* 0x0000000000047919 */ /* 0x000e240000002100 */
[----:B0-----:R-:W-:-:S04]  /*96a0*/  SHF.R.U32.HI R4, RZ, 0x5, R4 ;  /* 0x00000005ff047819 */ /* 0x001fc80000011604 */
[----:B------:R-:W-:-:S05]  /*96b0*/  LOP3.LUT R4, R4, 0x3, RZ, 0xc0, !PT ;  /* 0x0000000304047812 */ /* 0x000fca00078ec0ff */
[----:B------:R0:W2:Y:S02]  /*96c0*/  SHFL.IDX PT, R14, R4, RZ, 0x1f ;  /* 0x00001fff040e7589 */ /* 0x0000a400000e0000 */
.L_x_317:
[----:B--2---:R-:W-:Y:S02]  /*96d0*/  ISETP.NE.AND P0, PT, R14, RZ, PT ;  /* 0x000000ff0e00720c */ /* 0x004fe40003f05270 */
[----:B------:R-:W-:Y:S02]  /*96e0*/  PLOP3.LUT P2, PT, PT, PT, PT, 0x8, 0x0 ;  /* 0x000000000000781c */ /* 0x000fe40003f4e170 */
[----:B------:R-:W-:-:S11]  /*96f0*/  LOP3.LUT R18, R18, 0xfffffff7, RZ, 0xc0, !PT ;  /* 0xfffffff712127812 */ /* 0x000fd600078ec0ff */
[----:B------:R-:W-:Y:S01]  /*9700*/  @P2 LOP3.LUT R18, R18, 0x8, RZ, 0xfc, !PT ;  /* 0x0000000812122812 */ /* 0x000fe200078efcff */
[----:B------:R-:W-:Y:S06]  /*9710*/  @P0 BRA `(.L_x_222) ;  /* 0x00000004004c0947 */ /* 0x000fec0003800000 */
[----:B------:R-:W-:-:S03]  /*9720*/  UMOV UR4, 0xffffffff ;  /* 0xffffffff00047882 */ /* 0x000fc60000000000 */
[----:B------:R-:W-:Y:S05]  /*9730*/  BRA.DIV UR4, `(.L_x_223) ;  /* 0x0000004204487947 */ /* 0x000fea000b800000 */
[----:B------:R-:W-:-:S13]  /*9740*/  ELECT P6, URZ, PT ;  /* 0x00000000003f782f */ /* 0x000fda00038c0000 */
.L_x_320:
[----:B------:R-:W-:Y:S05]  /*9750*/  @!P6 BRA `(.L_x_222) ;  /* 0x00000004003ce947 */ /* 0x000fea0003800000 */
[----:B------:R2:W-:Y:S01]  /*9760*/  STL [R1+0x4], R9 ;  /* 0x0000040901007387 */ /* 0x0005e20000100800 */
[----:B------:R-:W-:Y:S05]  /*9770*/  @!P1 BRA `(.L_x_224) ;  /* 0x0000000000489947 */ /* 0x000fea0003800000 */
[----:B------:R-:W3:Y:S01]  /*9780*/  LDC R7, c[0x0][0x43c] ;  /* 0x00010f00ff077b82 */ /* 0x000ee20000000800 */
[----:B------:R-:W-:Y:S01]  /*9790*/  ULDC.64 UR4, c[0x0][0x428] ;  /* 0x00010a0000047ab9 */ /* 0x000fe20000000a00 */
[----:B---3--:R-:W-:-:S13]  /*97a0*/  ISETP.NE.AND P0, PT, R7, 0x1, PT ;  /* 0x000000010700780c */ /* 0x008fda0003f05270 */
[----:B0-----:R-:W0:Y:S02]  /*97b0*/  @P0 LDC.64 R4, c[0x0][0x440] ;  /* 0x00011000ff040b82 */ /* 0x001e240000000a00 */
[----:B0-----:R-:W-:-:S04]  /*97c0*/  @P0 IMAD.HI.U32 R6, R9, R4, RZ ;  /* 0x0000000409060227 */ /* 0x001fc800078e00ff */
[----:B------:R-:W-:Y:S01]  /*97d0*/  IMAD.MOV.U32 R4, RZ, RZ, R9 ;  /* 0x000000ffff047224 */ /* 0x000fe200078e0009 */
[----:B------:R-:W-:-:S05]  /*97e0*/  @P0 SHF.R.U32.HI R4, RZ, R5, R6 ;  /* 0x00000005ff040219 */ /* 0x000fca0000011606 */
[----:B------:R-:W-:-:S04]  /*97f0*/  IMAD.MOV R5, RZ, RZ, -R4 ;  /* 0x000000ffff057224 */ /* 0x000fc800078e0a04 */
[----:B------:R-:W-:Y:S01]  /*9800*/  IMAD R6, R7, R5, R9 ;  /* 0x0000000507067224 */ /* 0x000fe200078e0209 */
[----:B------:R-:W-:-:S04]  /*9810*/  SHF.R.S32.HI R5, RZ, 0x1f, R4 ;  /* 0x0000001fff057819 */ /* 0x000fc80000011404 */
[----:B------:R0:W-:Y:S01]  /*9820*/  STL [R1+0x4], R6 ;  /* 0x0000040601007387 */ /* 0x0001e20000100800 */
[----:B------:R-:W-:-:S03]  /*9830*/  IMAD.WIDE.U32 R4, R0, UR4, R4 ;  /* 0x0000000400047c25 */ /* 0x000fc6000f8e0004 */
[----:B------:R-:W-:Y:S01]  /*9840*/  LEA R2, P0, R4, R2, 0x2 ;  /* 0x0000000204027211 */ /* 0x000fe200078010ff */
[----:B0-----:R-:W-:-:S04]  /*9850*/  IMAD R6, R8, UR4, RZ ;  /* 0x0000000408067c24 */ /* 0x001fc8000f8e02ff */
[----:B-1----:R-:W-:-:S04]  /*9860*/  IMAD R0, R0, UR5, R6 ;  /* 0x0000000500007c24 */ /* 0x002fc8000f8e0206 */
[----:B------:R-:W-:-:S05]  /*9870*/  IMAD.IADD R0, R5, 0x1, R0 ;  /* 0x0000000105007824 */ /* 0x000fca00078e0200 */
[----:B------:R-:W-:-:S05]  /*9880*/  LEA.HI.X R3, R4, R3, R0, 0x2, P0 ;  /* 0x0000000304037211 */ /* 0x000fca00000f1400 */
[----:B------:R3:W5:Y:S02]  /*9890*/  LDG.E R0, desc[UR60][R2.64] ;  /* 0x0000003c02007981 */ /* 0x000764000c1e1900 */
.L_x_224:
[----:B---3--:R-:W3:Y:S01]  /*98a0*/  LDL R3, [R1] ;  /* 0x0000000001037983 */ /* 0x008ee20000100800 */
[----:B------:R-:W-:Y:S02]  /*98b0*/  LEA R2, R19, UR36, 0x3 ;  /* 0x0000002413027c11 */ /* 0x000fe4000f8e18ff */
[----:B---3--:R-:W-:-:S04]  /*98c0*/  SHF.L.U32 R3, R3, 0x1f, RZ ;  /* 0x0000001f03037819 */ /* 0x008fc800000006ff */
[----:B------:R-:W3:Y:S02]  /*98d0*/  SYNCS.PHASECHK.TRANS64.TRYWAIT P0, [R2+URZ+0x34840], R3 ;  /* 0x03484003020075a7 */ /* 0x000ee4000800017f */
[----:B---3--:R-:W-:Y:S05]  /*98e0*/  @!P0 BRA `(.L_x_225) ;  /* 0x0000003c00fc8947 */ /* 0x008fea0003800000 */
.L_x_321:
[----:B0-----:R-:W0:Y:S01]  /*98f0*/  S2R R4, SR_TID.X ;  /* 0x0000000000047919 */ /* 0x001e220000002100 */
[----:B------:R-:W-:-:S04]  /*9900*/  UPRMT UR4, UR37, 0x9910, URZ ;  /* 0x0000991025047896 */ /* 0x000fc8000800003f */
[----:B------:R-:W-:Y:S01]  /*9910*/  UISETP.NE.AND UP0, UPT, UR4, 0x2, UPT ;  /* 0x000000020400788c */ /* 0x000fe2000bf05270 */
[----:B0-----:R-:W-:-:S04]  /*9920*/  LOP3.LUT R4, R4, 0x7f, RZ, 0xc0, !PT ;  /* 0x0000007f04047812 */ /* 0x001fc800078ec0ff */
[----:B------:R-:W-:-:S13]  /*9930*/  ISETP.NE.AND P0, PT, R4, RZ, PT ;  /* 0x000000ff0400720c */ /* 0x000fda0003f05270 */
[----:B---3--:R-:W-:-:S04]  /*9940*/  @!P0 IMAD.MOV.U32 R3, RZ, RZ, 0xc000 ;  /* 0x0000c000ff038424 */ /* 0x008fc800078e00ff */
[----:B------:R0:W-:Y:S01]  /*9950*/  @!P0 SYNCS.ARRIVE.TRANS64 RZ, [R2+URZ+0x34830], R3 ;  /* 0x0348300302ff89a7 */ /* 0x0001e2000800003f */
[----:B------:R-:W-:-:S13]  /*9960*/  PLOP3.LUT P0, PT, PT, PT, UP0, 0x80, 0x0 ;  /* 0x000000000000781c */ /* 0x000fda0003f0f008 */
[----:B0-----:R-:W-:Y:S05]  /*9970*/  @P0 BRA `(.L_x_226) ;  /* 0x0000000000040947 */ /* 0x001fea0003800000 */
[----:B------:R-:W-:Y:S01]  /*9980*/  BPT.TRAP 0x1 ;  /* 0x000000040000795c */ /* 0x000fe20000300000 */
.L_x_226:
[----:B------:R-:W-:-:S13]  /*9990*/  LOP3.LUT P0, RZ, R18, 0x2, RZ, 0xc0, !PT ;  /* 0x0000000212ff7812 */ /* 0x000fda000780c0ff */
[----:B------:R-:W-:Y:S05]  /*99a0*/  @P0 BRA `(.L_x_227) ;  /* 0x0000000000040947 */ /* 0x000fea0003800000 */
[----:B------:R-:W-:Y:S01]  /*99b0*/  BPT.TRAP 0x1 ;  /* 0x000000040000795c */ /* 0x000fe20000300000 */
.L_x_227:
[----:B------:R-:W3:Y:S01]  /*99c0*/  LDL R4, [R1+0x4] ;  /* 0x0000040001047983 */ /* 0x000ee20000100800 */
[----:B------:R-:W-:Y:S01]  /*99d0*/  R2UR UR14, R2 ;  /* 0x00000000020e72ca */ /* 0x000fe200000e0000 */
[----:B------:R-:W-:Y:S01]  /*99e0*/  UIADD3 UR4, UP0, UR38, 0x370, URZ ;  /* 0x0000037026047890 */ /* 0x000fe2000ff1e03f */
[----:B------:R-:W-:Y:S01]  /*99f0*/  R2UR UR12, R16 ;  /* 0x00000000100c72ca */ /* 0x000fe200000e0000 */
[----:B------:R-:W0:Y:S01]  /*9a00*/  S2R R5, SR_CgaCtaId ;  /* 0x0000000000057919 */ /* 0x000e220000008800 */
[----:B-----5:R-:W-:Y:S01]  /*9a10*/  R2UR UR13, R0 ;  /* 0x00000000000d72ca */ /* 0x020fe200000e0000 */
[----:B------:R-:W-:Y:S01]  /*9a20*/  UMOV UR10, URZ ;  /* 0x0000003f000a7c82 */ /* 0x000fe20008000000 */
[----:B------:R-:W-:Y:S01]  /*9a30*/  UMOV UR18, 0x30000 ;  /* 0x0003000000127882 */ /* 0x000fe20000000000 */
[----:B------:R-:W4:Y:S01]  /*9a40*/  S2R R3, SR_CgaCtaId ;  /* 0x0000000000037919 */ /* 0x000f220000008800 */
[----:B------:R-:W-:Y:S01]  /*9a50*/  UMOV UR6, 0x0 ;  /* 0x0000000000067882 */ /* 0x000fe20000000000 */
[----:B------:R-:W-:Y:S01]  /*9a60*/  UMOV UR7, 0x14f00000 ;  /* 0x14f0000000077882 */ /* 0x000fe20000000000 */
[----:B------:R-:W-:Y:S01]  /*9a70*/  UMOV UR16, 0x40 ;  /* 0x0000004000107882 */ /* 0x000fe20000000000 */
[----:B------:R-:W-:Y:S01]  /*9a80*/  PLOP3.LUT P0, PT, PT, PT, PT, 0x80, 0x0 ;  /* 0x000000000000781c */ /* 0x000fe20003f0f070 */
[----:B------:R-:W-:Y:S01]  /*9a90*/  IMAD.MOV.U32 R17, RZ, RZ, R0 ;  /* 0x000000ffff117224 */ /* 0x000fe200078e0000 */
[----:B------:R-:W-:-:S11]  /*9aa0*/  LOP3.LUT R18, R18, 0xfffffff7, RZ, 0xc0, !PT ;  /* 0xfffffff712127812 */ /* 0x000fd600078ec0ff */
[----:B------:R-:W-:Y:S01]  /*9ab0*/  @P0 LOP3.LUT R18, R18, 0x8, RZ, 0xfc, !PT ;  /* 0x0000000812120812 */ /* 0x000fe200078efcff */
[----:B0-----:R-:W-:Y:S02]  /*9ac0*/  IMAD.SHL.U32 R5, R5, 0x1000, RZ ;  /* 0x0000100005057824 */ /* 0x001fe400078e00ff */
[----:B----4-:R-:W-:-:S03]  /*9ad0*/  IMAD.SHL.U32 R3, R3, 0x40, RZ ;  /* 0x0000004003037824 */ /* 0x010fc600078e00ff */
[----:B------:R-:W-:Y:S02]  /*9ae0*/  LOP3.LUT R5, R5, 0x1000, RZ, 0xc0, !PT ;  /* 0x0000100005057812 */ /* 0x000fe400078ec0ff */
[----:B------:R-:W-:-:S03]  /*9af0*/  LOP3.LUT R3, R3, 0x40, RZ, 0xc0, !PT ;  /* 0x0000004003037812 */ /* 0x000fc600078ec0ff */
[----:B------:R-:W-:Y:S01]  /*9b00*/  IMAD R2, R19, 0x6000, R5 ;  /* 0x0000600013027824 */ /* 0x000fe200078e0205 */
[----:B------:R-:W-:-:S04]  /*9b10*/  R2UR UR9, R3 ;  /* 0x00000000030972ca */ /* 0x000fc800000e0000 */
[----:B------:R-:W-:-:S13]  /*9b20*/  R2UR UR5, R2 ;  /* 0x00000000020572ca */ /* 0x000fda00000e0000 */
[----:B------:R-:W-:Y:S02]  /*9b30*/  ULEA UR8, UR5, UR36, 0x1 ;  /* 0x0000002405087291 */ /* 0x000fe4000f8e083f */
[----:B------:R-:W-:Y:S02]  /*9b40*/  UIADD3.X UR5, URZ, UR39, URZ, UP0, !UPT ;  /* 0x000000273f057290 */ /* 0x000fe400087fe43f */
[----:B------:R-:W-:Y:S02]  /*9b50*/  UIADD3 UR15, UR8, 0x20400, URZ ;  /* 0x00020400080f7890 */ /* 0x000fe4000fffe03f */
[----:B------:R-:W-:Y:S01]  /*9b60*/  UIADD3 UR17, UR8, 0x24400, URZ ;  /* 0x0002440008117890 */ /* 0x000fe2000fffe03f */
[----:B---3--:R-:W-:-:S13]  /*9b70*/  R2UR UR11, R4 ;  /* 0x00000000040b72ca */ /* 0x008fda00000e0000 */
[----:B------:R-:W-:Y:S02]  /*9b80*/  ULEA UR11, UR11, UR9, 0x7 ;  /* 0x000000090b0b7291 */ /* 0x000fe4000f8e383f */
[----:B------:R-:W-:Y:S02]  /*9b90*/  UIADD3 UR9, UR14, 0x34830, URZ ;  /* 0x000348300e097890 */ /* 0x000fe4000fffe03f */
[----:B------:R-:W-:-:S07]  /*9ba0*/  UIADD3 UR14, UR8, 0x1c400, URZ ;  /* 0x0001c400080e7890 */ /* 0x000fce000fffe03f */
[----:B------:R-:W-:Y:S01]  /*9bb0*/  UMOV UR8, UR14 ;  /* 0x0000000e00087c82 */ /* 0x000fe20008000000 */
[----:B------:R-:W-:Y:S01]  /*9bc0*/  UMOV UR14, 0x80 ;  /* 0x00000080000e7882 */ /* 0x000fe20000000000 */
[----:B------:R0:W-:Y:S02]  /*9bd0*/  UTMALDG.4D.MULTICAST [UR8], [UR4], UR18, desc[UR6] ;  /* 0x00000608040073b4 */ /* 0x0001e40008019812 */
[----:B0-----:R-:W-:Y:S01]  /*9be0*/  UMOV UR8, UR15 ;  /* 0x0000000f00087c82 */ /* 0x001fe20008000000 */
[----:B------:R-:W-:Y:S02]  /*9bf0*/  UMOV UR10, UR16 ;  /* 0x00000010000a7c82 */ /* 0x000fe40008000000 */
[----:B------:R0:W-:Y:S02]  /*9c00*/  UTMALDG.4D.MULTICAST [UR8], [UR4], UR18, desc[UR6] ;  /* 0x00000608040073b4 */ /* 0x0001e40008019812 */
[----:B0-----:R-:W-:Y:S01]  /*9c10*/  UMOV UR8, UR17 ;  /* 0x0000001100087c82 */ /* 0x001fe20008000000 */
[----:B------:R-:W-:-:S02]  /*9c20*/  UMOV UR10, UR14 ;  /* 0x0000000e000a7c82 */ /* 0x000fc40008000000 */
[----:B------:R3:W-:Y:S02]  /*9c30*/  UTMALDG.4D.MULTICAST [UR8], [UR4], UR18, desc[UR6] ;  /* 0x00000608040073b4 */ /* 0x0007e40008019812 */
[----:B---3--:R-:W-:Y:S01]  /*9c40*/  NOP ;  /* 0x0000000000007918 */ /* 0x008fe20000000000 */
.L_x_222:
        /* <DEDUP_REMOVED lines=10> */
[----:B0-----:R-:W-:Y:S02]  /*9cf0*/  IMAD.U32 R4, RZ, RZ, UR6 ;  /* 0x00000006ff047e24 */ /* 0x001fe4000f8e00ff */
[----:B------:R-:W0:Y:S01]  /*9d00*/  LDC.64 R2, c[0x4][R2] ;  /* 0x0100000002027b82 */ /* 0x000e220000000a00 */
[----:B------:R-:W-:Y:S02]  /*9d10*/  IMAD.U32 R5, RZ, RZ, UR7 ;  /* 0x00000007ff057e24 */ /* 0x000fe4000f8e00ff */
[----:B------:R-:W-:Y:S02]  /*9d20*/  IMAD.U32 R6, RZ, RZ, UR8 ;  /* 0x00000008ff067e24 */ /* 0x000fe4000f8e00ff */
[----:B------:R-:W-:-:S02]  /*9d30*/  IMAD.U32 R7, RZ, RZ, UR9 ;  /* 0x00000009ff077e24 */ /* 0x000fc4000f8e00ff */
[----:B------:R-:W-:Y:S02]  /*9d40*/  IMAD.U32 R10, RZ, RZ, UR4 ;  /* 0x00000004ff0a7e24 */ /* 0x000fe4000f8e00ff */
[----:B------:R-:W-:Y:S02]  /*9d50*/  IMAD.U32 R11, RZ, RZ, UR5 ;  /* 0x00000005ff0b7e24 */ /* 0x000fe4000f8e00ff */
[----:B-1----:R-:W-:Y:S02]  /*9d60*/  IMAD.MOV.U32 R8, RZ, RZ, 0x70 ;  /* 0x00000070ff087424 */ /* 0x002fe400078e00ff */
[----:B------:R-:W-:Y:S02]  /*9d70*/  IMAD.MOV.U32 R12, RZ, RZ, 0x1 ;  /* 0x00000001ff0c7424 */ /* 0x000fe400078e00ff */
[----:B------:R-:W-:-:S07]  /*9d80*/  IMAD.MOV.U32 R13, RZ, RZ, RZ ;  /* 0x000000ffff0d7224 */ /* 0x000fce00078e00ff */
[----:B------:R-:W-:-:S07]  /*9d90*/  LEPC R20, `(.L_x_228) ;  /* 0x000000001014794e */ /* 0x000fce0000000000 */
[----:B0-2---:R-:W-:Y:S05]  /*9da0*/  CALL.ABS.NOINC R2 ;  /* 0x0000000002007343 */ /* 0x005fea0003c00000 */
.L_x_228:
[----:B------:R-:W3:Y:S01]  /*9db0*/  LDL.LU R5, [R1+0x14] ;  /* 0x0000140001057983 */ /* 0x000ee20000300800 */
[----:B-1----:R-:W-:Y:S01]  /*9dc0*/  SHF.R.S32.HI R0, RZ, 0x1f, R16 ;  /* 0x0000001fff007819 */ /* 0x002fe20000011410 */
[----:B------:R-:W-:Y:S01]  /*9dd0*/  ULDC.64 UR4, c[0x0][0x2d8] ;  /* 0x0000b60000047ab9 */ /* 0x000fe20000000a00 */
[----:B------:R-:W1:Y:S01]  /*9de0*/  LDC R8, c[0x0][0x448] ;  /* 0x00011200ff087b82 */ /* 0x000e620000000800 */
[----:B------:R-:W4:Y:S04]  /*9df0*/  LDL.LU R7, [R1+0x1c] ;  /* 0x00001c0001077983 */ /* 0x000f280000300800 */
[----:B0-----:R-:W2:Y:S01]  /*9e00*/  LDL R4, [R1+0x24] ;  /* 0x0000240001047983 */ /* 0x001ea20000100800 */
[----:B------:R-:W-:Y:S02]  /*9e10*/  IMAD R0, R0, UR4, RZ ;  /* 0x0000000400007c24 */ /* 0x000fe4000f8e02ff */
[C---:B------:R-:W-:Y:S01]  /*9e20*/  IMAD.WIDE.U32 R2, R16.reuse, UR4, RZ ;  /* 0x0000000410027c25 */ /* 0x040fe2000f8e00ff */
[----:B------:R-:W0:Y:S03]  /*9e30*/  S2R R10, SR_TID.X ;  /* 0x00000000000a7919 */ /* 0x000e260000002100 */
[----:B------:R-:W-:Y:S01]  /*9e40*/  IMAD R0, R16, UR5, R0 ;  /* 0x0000000510007c24 */ /* 0x000fe2000f8e0200 */
[----:B------:R-:W-:-:S03]  /*9e50*/  ULDC.64 UR4, c[0x0][0x2e0] ;  /* 0x0000b80000047ab9 */ /* 0x000fc60000000a00 */
[----:B------:R-:W-:Y:S01]  /*9e60*/  IMAD.IADD R3, R3, 0x1, R0 ;  /* 0x0000000103037824 */ /* 0x000fe200078e0200 */
[----:B-1----:R-:W-:-:S13]  /*9e70*/  ISETP.NE.AND P0, PT, R8, 0x1, PT ;  /* 0x000000010800780c */ /* 0x002fda0003f05270 */
[----:B------:R-:W1:Y:S01]  /*9e80*/  @P0 LDC R6, c[0x0][0x44c] ;  /* 0x00011300ff060b82 */ /* 0x000e620000000800 */
[----:B0-----:R-:W-:-:S05]  /*9e90*/  IMAD.SHL.U32 R10, R10, 0x8, RZ ;  /* 0x000000080a0a7824 */ /* 0x001fca00078e00ff */
[----:B------:R-:W-:Y:S02]  /*9ea0*/  LOP3.LUT R10, R10, 0x38, RZ, 0xc0, !PT ;  /* 0x000000380a0a7812 */ /* 0x000fe400078ec0ff */
[----:B---3--:R-:W-:Y:S01]  /*9eb0*/  SHF.R.S32.HI R0, RZ, 0x1f, R5 ;  /* 0x0000001fff007819 */ /* 0x008fe20000011405 */
[----:B------:R-:W-:-:S04]  /*9ec0*/  IMAD.WIDE.U32 R2, R5, UR4, R2 ;  /* 0x0000000405027c25 */ /* 0x000fc8000f8e0002 */
[----:B------:R-:W-:Y:S01]  /*9ed0*/  IMAD R0, R0, UR4, RZ ;  /* 0x0000000400007c24 */ /* 0x000fe2000f8e02ff */
[----:B------:R-:W-:-:S03]  /*9ee0*/  ULDC UR4, c[0x0][0xc38] ;  /* 0x00030e0000047ab9 */ /* 0x000fc60000000800 */
[----:B------:R-:W-:Y:S02]  /*9ef0*/  IMAD R0, R5, UR5, R0 ;  /* 0x0000000505007c24 */ /* 0x000fe4000f8e0200 */
[----:B------:R-:W0:Y:S02]  /*9f00*/  S2R R5, SR_TID.X ;  /* 0x0000000000057919 */ /* 0x000e240000002100 */
[----:B------:R-:W-:Y:S02]  /*9f10*/  IMAD.IADD R3, R3, 0x1, R0 ;  /* 0x0000000103037824 */ /* 0x000fe400078e0200 */
[----:B----4-:R-:W-:Y:S02]  /*9f20*/  IMAD.MOV R0, RZ, RZ, -R7 ;  /* 0x000000ffff007224 */ /* 0x010fe400078e0a07 */
[----:B------:R-:W3:Y:S02]  /*9f30*/  @P0 LDC R7, c[0x0][0x450] ;  /* 0x00011400ff070b82 */ /* 0x000ee40000000800 */
[----:B--2---:R-:W-:Y:S01]  /*9f40*/  IMAD R0, R0, UR4, R4 ;  /* 0x0000000400007c24 */ /* 0x004fe2000f8e0204 */
[----:B------:R-:W-:-:S03]  /*9f50*/  ULDC.64 UR4, c[0x0][0x2d0] ;  /* 0x0000b40000047ab9 */ /* 0x000fc60000000a00 */
[----:B------:R-:W-:Y:S01]  /*9f60*/  IMAD.SHL.U32 R4, R0, 0x80, RZ ;  /* 0x0000008000047824 */ /* 0x000fe200078e00ff */
[----:B0-----:R-:W-:-:S04]  /*9f70*/  LOP3.LUT R5, R5, 0x7f, RZ, 0xc0, !PT ;  /* 0x0000007f05057812 */ /* 0x001fc800078ec0ff */
[----:B------:R-:W-:Y:S02]  /*9f80*/  SHF.R.U32.HI R9, RZ, 0x3, R5 ;  /* 0x00000003ff097819 */ /* 0x000fe40000011605 */
[----:B------:R-:W0:Y:S02]  /*9f90*/  S2R R5, SR_TID.X ;  /* 0x0000000000057919 */ /* 0x000e240000002100 */
[----:B0-----:R-:W-:-:S05]  /*9fa0*/  IMAD.SHL.U32 R5, R5, 0x10, RZ ;  /* 0x0000001005057824 */ /* 0x001fca00078e00ff */
[----:B------:R-:W-:Y:S02]  /*9fb0*/  LOP3.LUT R5, R9, 0x70, R5, 0xf8, !PT ;  /* 0x0000007009057812 */ /* 0x000fe400078ef805 */
[----:B------:R-:W0:Y:S02]  /*9fc0*/  S2R R9, SR_TID.X ;  /* 0x0000000000097919 */ /* 0x000e240000002100 */
[----:B------:R-:W-:-:S05]  /*9fd0*/  LOP3.LUT R0, R5, R4, RZ, 0xfc, !PT ;  /* 0x0000000405007212 */ /* 0x000fca00078efcff */
[----:B-1----:R-:W-:-:S04]  /*9fe0*/  @P0 IMAD.HI.U32 R6, R0, R6, RZ ;  /* 0x0000000600060227 */ /* 0x002fc800078e00ff */
[----:B------:R-:W-:Y:S01]  /*9ff0*/  IMAD.MOV.U32 R5, RZ, RZ, R0 ;  /* 0x000000ffff057224 */ /* 0x000fe200078e0000 */
[----:B---3--:R-:W-:-:S05]  /*a000*/  @P0 SHF.R.U32.HI R5, RZ, R7, R6 ;  /* 0x00000007ff050219 */ /* 0x008fca0000011606 */
[----:B------:R-:W-:Y:S02]  /*a010*/  IMAD.MOV R6, RZ, RZ, -R5 ;  /* 0x000000ffff067224 */ /* 0x000fe400078e0a05 */
[----:B------:R-:W-:-:S04]  /*a020*/  IMAD.WIDE.U32 R2, R5, UR4, R2 ;  /* 0x0000000405027c25 */ /* 0x000fc8000f8e0002 */
[----:B------:R-:W-:Y:S01]  /*a030*/  IMAD R0, R8, R6, R0 ;  /* 0x0000000608007224 */ /* 0x000fe200078e0200 */
[----:B------:R-:W-:-:S05]  /*a040*/  SHF.R.S32.HI R6, RZ, 0x1f, R5 ;  /* 0x0000001fff067819 */ /* 0x000fca0000011405 */
[----:B------:R-:W-:Y:S02]  /*a050*/  IMAD R6, R6, UR4, RZ ;  /* 0x0000000406067c24 */ /* 0x000fe4000f8e02ff */
[----:B0-----:R-:W-:Y:S02]  /*a060*/  IMAD.SHL.U32 R9, R9, 0x8, RZ ;  /* 0x0000000809097824 */ /* 0x001fe400078e00ff */
[----:B------:R-:W-:Y:S01]  /*a070*/  IMAD R6, R5, UR5, R6 ;  /* 0x0000000505067c24 */ /* 0x000fe2000f8e0206 */
[----:B------:R-:W-:Y:S01]  /*a080*/  SHF.R.S32.HI R5, RZ, 0x1f, R0 ;  /* 0x0000001fff057819 */ /* 0x000fe20000011400 */
[----:B------:R-:W-:Y:S01]  /*a090*/  ULDC.64 UR4, c[0x0][0x2c8] ;  /* 0x0000b20000047ab9 */ /* 0x000fe20000000a00 */
[----:B------:R-:W-:Y:S01]  /*a0a0*/  LOP3.LUT R9, R9, 0x38, RZ, 0xc0, !PT ;  /* 0x0000003809097812 */ /* 0x000fe200078ec0ff */
[----:B------:R-:W-:Y:S02]  /*a0b0*/  IMAD.IADD R3, R3, 0x1, R6 ;  /* 0x0000000103037824 */ /* 0x000fe400078e0206 */
[----:B------:R-:W-:Y:S01]  /*a0c0*/  IMAD R5, R5, UR4, RZ ;  /* 0x0000000405057c24 */ /* 0x000fe2000f8e02ff */
[C---:B------:R-:W-:Y:S01]  /*a0d0*/  LOP3.LUT R11, R9.reuse, 0x40, RZ, 0xfc, !PT ;  /* 0x00000040090b7812 */ /* 0x040fe200078efcff */
[----:B------:R-:W-:Y:S01]  /*a0e0*/  IMAD.WIDE.U32 R2, R0, UR4, R2 ;  /* 0x0000000400027c25 */ /* 0x000fe2000f8e0002 */
[----:B------:R-:W-:-:S03]  /*a0f0*/  LOP3.LUT R9, R9, 0x80, RZ, 0xfc, !PT ;  /* 0x0000008009097812 */ /* 0x000fc600078efcff */
[----:B------:R-:W-:Y:S01]  /*a100*/  IMAD R5, R0, UR5, R5 ;  /* 0x0000000500057c24 */ /* 0x000fe2000f8e0205 */
[----:B------:R-:W-:Y:S02]  /*a110*/  ULDC.64 UR4, c[0x0][0x280] ;  /* 0x0000a00000047ab9 */ /* 0x000fe40000000a00 */
[----:B------:R-:W-:Y:S01]  /*a120*/  LEA R0, P0, R2, UR4, 0x1 ;  /* 0x0000000402007c11 */ /* 0x000fe2000f8008ff */
[----:B------:R-:W-:Y:S01]  /*a130*/  ULDC UR4, c[0x0][0x2b8] ;  /* 0x0000ae0000047ab9 */ /* 0x000fe20000000800 */
[----:B------:R-:W-:Y:S01]  /*a140*/  IMAD.IADD R3, R3, 0x1, R5 ;  /* 0x0000000103037824 */ /* 0x000fe200078e0205 */
[----:B------:R-:W-:Y:S02]  /*a150*/  ISETP.GE.AND P1, PT, R9, UR4, PT ;  /* 0x0000000409007c0c */ /* 0x000fe4000bf26270 */
[----:B------:R0:W5:Y:S01]  /*a160*/  LDL R9, [R1+0x10] ;  /* 0x0000100001097983 */ /* 0x0001620000100800 */
[----:B------:R-:W-:Y:S02]  /*a170*/  ISETP.GE.AND P3, PT, R10, UR4, PT ;  /* 0x000000040a007c0c */ /* 0x000fe4000bf66270 */
[----:B------:R-:W-:-:S02]  /*a180*/  LEA.HI.X R2, R2, UR5, R3, 0x1, P0 ;  /* 0x0000000502027c11 */ /* 0x000fc400080f0c03 */
[----:B------:R-:W-:Y:S01]  /*a190*/  ISETP.GE.AND P0, PT, R11, UR4, PT ;  /* 0x000000040b007c0c */ /* 0x000fe2000bf06270 */
[----:B------:R-:W-:-:S03]  /*a1a0*/  UMOV UR4, 0xffffffff ;  /* 0xffffffff00047882 */ /* 0x000fc60000000000 */
[----:B0-----:R-:W-:Y:S09]  /*a1b0*/  BRA.DIV UR4, `(.L_x_229) ;  /* 0x0000003604dc7947 */ /* 0x001ff2000b800000 */
[----:B------:R-:W0:Y:S01]  /*a1c0*/  S2R R6, SR_TID.X ;  /* 0x0000000000067919 */ /* 0x000e220000002100 */
[----:B------:R-:W-:Y:S02]  /*a1d0*/  ULDC UR4, c[0x0][0x288] ;  /* 0x0000a20000047ab9 */ /* 0x000fe40000000800 */
[----:B------:R-:W-:Y:S01]  /*a1e0*/  IMAD R3, R8, UR4, RZ ;  /* 0x0000000408037c24 */ /* 0x000fe2000f8e02ff */
[----:B------:R-:W1:Y:S01]  /*a1f0*/  SHFL.IDX PT, R7, R0, RZ, 0x181f ;  /* 0x00181fff00077589 */ /* 0x000e6200000e0000 */
[----:B0-----:R-:W-:-:S04]  /*a200*/  LOP3.LUT R6, R6, 0x7f, RZ, 0xc0, !PT ;  /* 0x0000007f06067812 */ /* 0x001fc800078ec0ff */
[----:B------:R-:W-:Y:S02]  /*a210*/  SHF.R.U32.HI R11, RZ, 0x3, R6 ;  /* 0x00000003ff0b7819 */ /* 0x000fe40000011606 */
[----:B------:R-:W0:Y:S03]  /*a220*/  SHFL.IDX PT, R6, R2, RZ, 0x181f ;  /* 0x00181fff02067589 */ /* 0x000e2600000e0000 */
[----:B------:R-:W-:-:S04]  /*a230*/  IMAD.IADD R4, R11, 0x1, R4 ;  /* 0x000000010b047824 */ /* 0x000fc800078e0204 */
[C---:B------:R-:W-:Y:S01]  /*a240*/  VIADD R5, R4.reuse, 0x10 ;  /* 0x0000001004057836 */ /* 0x040fe20000000000 */
[----:B------:R-:W-:-:S13]  /*a250*/  ISETP.GE.AND P2, PT, R4, R3, PT ;  /* 0x000000030400720c */ /* 0x000fda0003f46270 */
[----:B-1----:R-:W-:-:S05]  /*a260*/  @!P2 LEA R7, P4, R10, R7, 0x1 ;  /* 0x000000070a07a211 */ /* 0x002fca00078808ff */
[----:B0-----:R-:W-:-:S05]  /*a270*/  @!P2 IMAD.X R6, RZ, RZ, R6, P4 ;  /* 0x000000ffff06a224 */ /* 0x001fca00020e0606 */
[----:B------:R-:W-:-:S04]  /*a280*/  @!P2 LOP3.LUT R7, R7, R6, RZ, 0x3c, !PT ;  /* 0x000000060707a212 */ /* 0x000fc800078e3cff */
[----:B------:R-:W-:-:S04]  /*a290*/  @!P2 LOP3.LUT R6, R7, R6, RZ, 0x3c, !PT ;  /* 0x000000060706a212 */ /* 0x000fc800078e3cff */
[----:B------:R-:W-:-:S05]  /*a2a0*/  @!P2 LOP3.LUT R7, R7, R6, RZ, 0x3c, !PT ;  /* 0x000000060707a212 */ /* 0x000fca00078e3cff */
[----:B------:R-:W-:Y:S01]  /*a2b0*/  @!PT LDS RZ, [RZ] ;  /* 0x00000000fffff984 */ /* 0x000fe20000000800 */
[----:B-----5:R-:W-:Y:S04]  /*a2c0*/  @!P2 LDGSTS.E.BYPASS.LTC128B.128 [R9+0x10400], desc[UR60][R6.64], !P3 ;  /* 0x104000000609afae */ /* 0x020fe8000d901d7c */
[----:B------:R-:W-:Y:S04]  /*a2d0*/  @!P2 LDGSTS.E.BYPASS.LTC128B.128 [R9+0x14400], desc[UR60][R6.64+0x80], !P0 ;  /* 0x144000800609afae */ /* 0x000fe8000c101d7c */
[----:B------:R0:W-:Y:S01]  /*a2e0*/  @!P2 LDGSTS.E.BYPASS.LTC128B.128 [R9+0x18400], desc[UR60][R6.64+0x100], !P1 ;  /* 0x184001000609afae */ /* 0x0001e2000c901d7c */
[----:B------:R-:W-:Y:S01]  /*a2f0*/  ISETP.GE.AND P2, PT, R5, R3, PT ;  /* 0x000000030500720c */ /* 0x000fe20003f46270 */
[----:B------:R-:W-:-:S02]  /*a300*/  VIADD R5, R4, 0x20 ;  /* 0x0000002004057836 */ /* 0x000fc40000000000 */
[----:B0-----:R-:W0:Y:S04]  /*a310*/  SHFL.IDX PT, R7, R0, 0x1, 0x181f ;  /* 0x00381f0000077f89 */ /* 0x001e2800000e0000 */
[----:B------:R-:W1:Y:S06]  /*a320*/  SHFL.IDX PT, R6, R2, 0x1, 0x181f ;  /* 0x00381f0002067f89 */ /* 0x000e6c00000e0000 */
[----:B0-----:R-:W-:-:S05]  /*a330*/  @!P2 LEA R7, P4, R10, R7, 0x1 ;  /* 0x000000070a07a211 */ /* 0x001fca00078808ff */
[----:B-1----:R-:W-:-:S05]  /*a340*/  @!P2 IMAD.X R6, RZ, RZ, R6, P4 ;  /* 0x000000ffff06a224 */ /* 0x002fca00020e0606 */
[----:B------:R-:W-:-:S04]  /*a350*/  @!P2 LOP3.LUT R7, R7, R6, RZ, 0x3c, !PT ;  /* 0x000000060707a212 */ /* 0x000fc800078e3cff */
[----:B------:R-:W-:-:S04]  /*a360*/  @!P2 LOP3.LUT R6, R7, R6, RZ, 0x3c, !PT ;  /* 0x000000060706a212 */ /* 0x000fc800078e3cff */
[----:B------:R-:W-:-:S05]  /*a370*/  @!P2 LOP3.LUT R7, R7, R6, RZ, 0x3c, !PT ;  /* 0x000000060707a212 */ /* 0x000fca00078e3cff */
[----:B------:R-:W-:Y:S04]  /*a380*/  @!P2 LDGSTS.E.BYPASS.LTC128B.128 [R9+0x10c00], desc[UR60][R6.64], !P3 ;  /* 0x10c000000609afae */ /* 0x000fe8000d901d7c */
        /* <DEDUP_REMOVED lines=50> */
[----:B------:R-:W-:-:S03]  /*a6b0*/  ISETP.GE.AND P2, PT, R5, R3, PT ;  /* 0x000000030500720c */ /* 0x000fc60003f46270 */
[----:B------:R-:W-:Y:S04]  /*a6c0*/  SHFL.IDX PT, R5, R2, 0x7, 0x181f ;  /* 0x00f81f0002057f89 */ /* 0x000fe800000e0000 */
[----:B0-----:R-:W0:Y:S04]  /*a6d0*/  SHFL.IDX PT, R7, R0, 0x6, 0x181f ;  /* 0x00d81f0000077f89 */ /* 0x001e2800000e0000 */
[----:B------:R-:W1:Y:S04]  /*a6e0*/  SHFL.IDX PT, R6, R2, 0x6, 0x181f ;  /* 0x00d81f0002067f89 */ /* 0x000e6800000e0000 */
[----:B------:R-:W2:Y:S01]  /*a6f0*/  SHFL.IDX PT, R0, R0, 0x7, 0x181f ;  /* 0x00f81f0000007f89 */ /* 0x000ea200000e0000 */
[----:B0-----:R-:W-:-:S05]  /*a700*/  @!P2 LEA R7, P4, R10, R7, 0x1 ;  /* 0x000000070a07a211 */ /* 0x001fca00078808ff */
[----:B-1----:R-:W-:-:S05]  /*a710*/  @!P2 IMAD.X R6, RZ, RZ, R6, P4 ;  /* 0x000000ffff06a224 */ /* 0x002fca00020e0606 */
[----:B------:R-:W-:-:S04]  /*a720*/  @!P2 LOP3.LUT R7, R7, R6, RZ, 0x3c, !PT ;  /* 0x000000060707a212 */ /* 0x000fc800078e3cff */
[----:B------:R-:W-:-:S04]  /*a730*/  @!P2 LOP3.LUT R6, R7, R6, RZ, 0x3c, !PT ;  /* 0x000000060706a212 */ /* 0x000fc800078e3cff */
[----:B------:R-:W-:-:S05]  /*a740*/  @!P2 LOP3.LUT R7, R7, R6, RZ, 0x3c, !PT ;  /* 0x000000060707a212 */ /* 0x000fca00078e3cff */
[----:B------:R1:W-:Y:S04]  /*a750*/  @!P2 LDGSTS.E.BYPASS.LTC128B.128 [R9+0x13400], desc[UR60][R6.64], !P3 ;  /* 0x134000000609afae */ /* 0x0003e8000d901d7c */
[----:B------:R1:W-:Y:S04]  /*a760*/  @!P2 LDGSTS.E.BYPASS.LTC128B.128 [R9+0x17400], desc[UR60][R6.64+0x80], !P0 ;  /* 0x174000800609afae */ /* 0x0003e8000c101d7c */
[----:B--2---:R1:W-:Y:S02]  /*a770*/  @!P2 LDGSTS.E.BYPASS.LTC128B.128 [R9+0x1b400], desc[UR60][R6.64+0x100], !P1 ;  /* 0x1b4001000609afae */ /* 0x0043e4000c901d7c */
.L_x_338:
[----:B------:R-:W-:Y:S01]  /*a780*/  VIADD R4, R4, 0x70 ;  /* 0x0000007004047836 */ /* 0x000fe20000000000 */
[----:B------:R-:W-:Y:S04]  /*a790*/  BSSY B0, `(.L_x_230) ;  /* 0x000000b000007945 */ /* 0x000fe80003800000 */
[----:B------:R-:W-:-:S13]  /*a7a0*/  ISETP.GE.AND P2, PT, R4, R3, PT ;  /* 0x000000030400720c */ /* 0x000fda0003f46270 */
[----:B------:R-:W-:Y:S05]  /*a7b0*/  @P2 BRA `(.L_x_231) ;  /* 0x0000000000202947 */ /* 0x000fea0003800000 */
[----:B------:R-:W-:-:S05]  /*a7c0*/  LEA R2, P2, R10, R0, 0x1 ;  /* 0x000000000a027211 */ /* 0x000fca00078408ff */
[----:B------:R-:W-:-:S05]  /*a7d0*/  IMAD.X R3, RZ, RZ, R5, P2 ;  /* 0x000000ffff037224 */ /* 0x000fca00010e0605 */
[----:B------:R-:W-:Y:S01]  /*a7e0*/  @!PT LDS RZ, [RZ] ;  /* 0x00000000fffff984 */ /* 0x000fe20000000800 */
[----:B------:R-:W-:Y:S01]  /*a7f0*/  @!PT LDS RZ, [RZ] ;  /* 0x00000000fffff984 */ /* 0x000fe20000000800 */
[----:B------:R-:W-:Y:S01]  /*a800*/  @!PT LDS RZ, [RZ] ;  /* 0x00000000fffff984 */ /* 0x000fe20000000800 */
[----:B------:R2:W-:Y:S04]  /*a810*/  LDGSTS.E.BYPASS.LTC128B.128 [R9+0x13c00], desc[UR60][R2.64], !P3 ;  /* 0x13c0000002097fae */ /* 0x0005e8000d901d7c */
[----:B------:R2:W-:Y:S04]  /*a820*/  LDGSTS.E.BYPASS.LTC128B.128 [R9+0x17c00], desc[UR60][R2.64+0x80], !P0 ;  /* 0x17c0008002097fae */ /* 0x0005e8000c101d7c */
[----:B------:R2:W-:Y:S02]  /*a830*/  LDGSTS.E.BYPASS.LTC128B.128 [R9+0x1bc00], desc[UR60][R2.64+0x100], !P1 ;  /* 0x1bc0010002097fae */ /* 0x0005e4000c901d7c */
.L_x_231:
[----:B------:R-:W-:Y:S05]  /*a840*/  BSYNC B0 ;  /* 0x0000000000007941 */ /* 0x000fea0003800000 */
.L_x_230:
[----:B--2---:R-:W2:Y:S01]  /*a850*/  LDL R2, [R1+0x2c] ;  /* 0x00002c0001027983 */ /* 0x004ea20000100800 */
        /* <DEDUP_REMOVED lines=9> */
[----:B------:R-:W3:Y:S01]  /*a8f0*/  SYNCS.PHASECHK.TRANS64.TRYWAIT P0, [UR36+0x34820], R0 ;  /* 0x03482000ff0075a7 */ /* 0x000ee20008000164 */
[----:B--2---:R-:W-:Y:S02]  /*a900*/  ISETP.GE.AND P1, PT, R2, 0x81, PT ;  /* 0x000000810200780c */ /* 0x004fe40003f26270 */
[----:B---3--:R-:W-:Y:S11]  /*a910*/  @!P0 BRA `(.L_x_233) ;  /* 0x0000003800f08947 */ /* 0x008ff60003800000 */
.L_x_339:
[----:B------:R-:W-:Y:S05]  /*a920*/  BSYNC B0 ;  /* 0x0000000000007941 */ /* 0x000fea0003800000 */
.L_x_232:
[----:B------:R-:W-:Y:S05]  /*a930*/  @!P1 BRA `(.L_x_234) ;  /* 0x0000002000e09947 */ /* 0x000fea0003800000 */
[----:B------:R-:W0:Y:S01]  /*a940*/  LDL R2, [R1+0x20] ;  /* 0x0000200001027983 */ /* 0x000e220000100800 */
[----:B--2---:R-:W-:Y:S02]  /*a950*/  IMAD.MOV.U32 R0, RZ, RZ, 0x1 ;  /* 0x00000001ff007424 */ /* 0x004fe400078e00ff */
[----:B01----:R-:W-:-:S05]  /*a960*/  IMAD.MOV R9, RZ, RZ, -R2 ;  /* 0x000000ffff097224 */ /* 0x003fca00078e0a02 */
[----:B------:R-:W-:-:S05]  /*a970*/  VIADDMNMX R9, R9, R0, 0xffffffff, !PT ;  /* 0xffffffff09097446 */ /* 0x000fca0007800100 */
[----:B------:R-:W-:-:S05]  /*a980*/  IMAD.IADD R0, R2, 0x1, R9 ;  /* 0x0000000102007824 */ /* 0x000fca00078e0209 */
[----:B------:R-:W-:-:S04]  /*a990*/  LOP3.LUT R0, R0, 0x1, RZ, 0xc0, !PT ;  /* 0x0000000100007812 */ /* 0x000fc800078ec0ff */
[----:B------:R-:W-:Y:S01]  /*a9a0*/  ISETP.NE.U32.AND P0, PT, R0, 0x1, PT ;  /* 0x000000010000780c */ /* 0x000fe20003f05070 */
[----:B------:R-:W-:-:S12]  /*a9b0*/  VIADD R0, R2, 0xfffffffe ;  /* 0xfffffffe02007836 */ /* 0x000fd80000000000 */
[----:B------:R-:W-:Y:S05]  /*a9c0*/  @P0 BRA `(.L_x_235) ;  /* 0x0000000800e80947 */ /* 0x000fea0003800000 */
[----:B------:R-:W2:Y:S01]  /*a9d0*/  LDL R2, [R1] ;  /* 0x0000000001027983 */ /* 0x000ea20000100800 */
[----:B------:R-:W-:Y:S01]  /*a9e0*/  LOP3.LUT P2, RZ, R18, 0x8, RZ, 0xc0, !PT ;  /* 0x0000000812ff7812 */ /* 0x000fe2000784c0ff */
[----:B------:R-:W-:Y:S01]  /*a9f0*/  VIADD R4, R19, 0x1 ;  /* 0x0000000113047836 */ /* 0x000fe20000000000 */
[----:B------:R-:W-:Y:S04]  /*aa00*/  BSSY B0, `(.L_x_236) ;  /* 0x00000b2000007945 */ /* 0x000fe80003800000 */
[----:B------:R-:W-:-:S04]  /*aa10*/  ISETP.NE.AND P0, PT, R4, 0x2, PT ;  /* 0x000000020400780c */ /* 0x000fc80003f05270 */
[----:B------:R-:W-:Y:S02]  /*aa20*/  SEL R8, RZ, 0x1, P0 ;  /* 0x00000001ff087807 */ /* 0x000fe40000000000 */
[----:B------:R-:W-:Y:S02]  /*aa30*/  SEL R4, R4, RZ, P0 ;  /* 0x000000ff04047207 */ /* 0x000fe40000000000 */
[----:B--2---:R-:W-:Y:S01]  /*aa40*/  LOP3.LUT R8, R2, R8, RZ, 0x3c, !PT ;  /* 0x0000000802087212 */ /* 0x004fe200078e3cff */
[----:B------:R-:W-:Y:S06]  /*aa50*/  @!P2 BRA `(.L_x_237) ;  /* 0x0000000800b0a947 */ /* 0x000fec0003800000 */
[----:B------:R-:W-:Y:S01]  /*aa60*/  LOP3.LUT P2, RZ, R18, 0x4, RZ, 0xc0, !PT ;  /* 0x0000000412ff7812 */ /* 0x000fe2000784c0ff */
[----:B------:R-:W-:-:S12]  /*aa70*/  IMAD.MOV.U32 R6, RZ, RZ, R17 ;  /* 0x000000ffff067224 */ /* 0x000fd800078e0011 */
[----:B------:R-:W-:Y:S05]  /*aa80*/  @!P2 BRA `(.L_x_238) ;  /* 0x000000000050a947 */ /* 0x000fea0003800000 */
[----:B------:R-:W2:Y:S01]  /*aa90*/  LDL R10, [R1+0xc] ;  /* 0x00000c00010a7983 */ /* 0x000ea20000100800 */
[----:B------:R-:W0:Y:S01]  /*aaa0*/  LDC R6, c[0x0][0x43c] ;  /* 0x00010f00ff067b82 */ /* 0x000e220000000800 */
[----:B------:R-:W-:Y:S02]  /*aab0*/  ULDC.64 UR4, c[0x0][0x428] ;  /* 0x00010a0000047ab9 */ /* 0x000fe40000000a00 */
[----:B------:R-:W3:Y:S01]  /*aac0*/  LDL R7, [R1+0x8] ;  /* 0x0000080001077983 */ /* 0x000ee20000100800 */
[----:B0-----:R-:W-:-:S13]  /*aad0*/  ISETP.NE.AND P0, PT, R6, 0x1, PT ;  /* 0x000000010600780c */ /* 0x001fda0003f05270 */
[----:B------:R-:W0:Y:S02]  /*aae0*/  @P0 LDC.64 R2, c[0x0][0x440] ;  /* 0x00011000ff020b82 */ /* 0x000e240000000a00 */
[----:B0-----:R-:W-:-:S04]  /*aaf0*/  @P0 IMAD.HI.U32 R5, R0, R2, RZ ;  /* 0x0000000200050227 */ /* 0x001fc800078e00ff */
[----:B------:R-:W-:Y:S01]  /*ab00*/  IMAD.MOV.U32 R2, RZ, RZ, R0 ;  /* 0x000000ffff027224 */ /* 0x000fe200078e0000 */
[----:B------:R-:W-:-:S05]  /*ab10*/  @P0 SHF.R.U32.HI R2, RZ, R3, R5 ;  /* 0x00000003ff020219 */ /* 0x000fca0000011605 */
[----:B------:R-:W-:-:S04]  /*ab20*/  IMAD.MOV R3, RZ, RZ, -R2 ;  /* 0x000000ffff037224 */ /* 0x000fc800078e0a02 */
[----:B------:R-:W-:Y:S01]  /*ab30*/  IMAD R0, R6, R3, R0 ;  /* 0x0000000306007224 */ /* 0x000fe200078e0200 */
[----:B------:R-:W-:Y:S01]  /*ab40*/  SHF.R.S32.HI R3, RZ, 0x1f, R2 ;  /* 0x0000001fff037819 */ /* 0x000fe20000011402 */
[----:B--2---:R-:W-:-:S04]  /*ab50*/  IMAD R5, R10, UR4, RZ ;  /* 0x000000040a057c24 */ /* 0x004fc8000f8e02ff */
[C---:B---3--:R-:W-:Y:S02]  /*ab60*/  IMAD R5, R7.reuse, UR5, R5 ;  /* 0x0000000507057c24 */ /* 0x048fe4000f8e0205 */
[----:B------:R-:W-:Y:S01]  /*ab70*/  IMAD.WIDE.U32 R2, R7, UR4, R2 ;  /* 0x0000000407027c25 */ /* 0x000fe2000f8e0002 */
[----:B------:R-:W-:-:S03]  /*ab80*/  ULDC.64 UR4, c[0x0][0x418] ;  /* 0x0001060000047ab9 */ /* 0x000fc60000000a00 */
[----:B------:R-:W-:Y:S01]  /*ab90*/  IMAD.IADD R3, R5, 0x1, R3 ;  /* 0x0000000105037824 */ /* 0x000fe200078e0203 */
[----:B------:R-:W-:-:S04]  /*aba0*/  LEA R6, P0, R2, UR4, 0x2 ;  /* 0x0000000402067c11 */ /* 0x000fc8000f8010ff */
[----:B------:R-:W-:-:S05]  /*abb0*/  LEA.HI.X R7, R2, UR5, R3, 0x2, P0 ;  /* 0x0000000502077c11 */ /* 0x000fca00080f1403 */
[----:B------:R0:W5:Y:S04]  /*abc0*/  LDG.E R6, desc[UR60][R6.64] ;  /* 0x0000003c06067981 */ /* 0x000168000c1e1900 */
.L_x_238:
[----:B------:R-:W-:Y:S01]  /*abd0*/  LEA R3, R4, UR36, 0x3 ;  /* 0x0000002404037c11 */ /* 0x000fe2000f8e18ff */
[----:B------:R-:W-:Y:S01]  /*abe0*/  BSSY B1, `(.L_x_239) ;  /* 0x0000004000017945 */ /* 0x000fe20003800000 */
[----:B------:R-:W-:-:S04]  /*abf0*/  SHF.L.U32 R2, R8, 0x1f, RZ ;  /* 0x0000001f08027819 */ /* 0x000fc800000006ff */
[----:B------:R-:W1:Y:S02]  /*ac00*/  SYNCS.PHASECHK.TRANS64.TRYWAIT P0, [R3+URZ+0x34840], R2 ;  /* 0x03484002030075a7 */ /* 0x000e64000800017f */
[----:B-1----:R-:W-:Y:S05]  /*ac10*/  @!P0 BRA `(.L_x_240) ;  /* 0x0000003800488947 */ /* 0x002fea0003800000 */
.L_x_340:
[----:B------:R-:W-:Y:S05]  /*ac20*/  BSYNC B1 ;  /* 0x0000000000017941 */ /* 0x000fea0003800000 */
.L_x_239:
[----:B------:R-:W2:Y:S01]  /*ac30*/  S2R R5, SR_TID.X ;  /* 0x0000000000057919 */ /* 0x000ea20000002100 */
[----:B------:R-:W-:Y:S01]  /*ac40*/  UPRMT UR4, UR37, 0x9910, URZ ;  /* 0x0000991025047896 */ /* 0x000fe2000800003f */
[----:B--2---:R-:W-:-:S04]  /*ac50*/  LOP3.LUT R5, R5, 0x7f, RZ, 0xc0, !PT ;  /* 0x0000007f05057812 */ /* 0x004fc800078ec0ff */
[----:B------:R-:W-:-:S13]  /*ac60*/  ISETP.NE.AND P0, PT, R5, RZ, PT ;  /* 0x000000ff0500720c */ /* 0x000fda0003f05270 */
[----:B-1----:R-:W-:-:S04]  /*ac70*/  @!P0 IMAD.MOV.U32 R2, RZ, RZ, 0xc000 ;  /* 0x0000c000ff028424 */ /* 0x002fc800078e00ff */
[----:B------:R1:W-:Y:S02]  /*ac80*/  @!P0 SYNCS.ARRIVE.TRANS64 RZ, [R3+URZ+0x34830], R2 ;  /* 0x0348300203ff89a7 */ /* 0x0003e4000800003f */
[----:B-1----:R-:W-:-:S05]  /*ac90*/  IMAD.U32 R2, RZ, RZ, UR4 ;  /* 0x00000004ff027e24 */ /* 0x002fca000f8e00ff */
[----:B------:R-:W-:-:S13]  /*aca0*/  ISETP.NE.AND P1, PT, R2, 0x2, PT ;  /* 0x000000020200780c */ /* 0x000fda0003f25270 */
[----:B------:R-:W-:Y:S05]  /*acb0*/  @P1 BRA `(.L_x_241) ;  /* 0x0000000000041947 */ /* 0x000fea0003800000 */
[----:B------:R-:W-:Y:S01]  /*acc0*/  BPT.TRAP 0x1 ;  /* 0x000000040000795c */ /* 0x000fe20000300000 */
.L_x_241:
[----:B------:R-:W-:Y:S01]  /*acd0*/  LOP3.LUT P0, RZ, R18, 0x2, RZ, 0xc0, !PT ;  /* 0x0000000212ff7812 */ /* 0x000fe2000780c0ff */
[----:B------:R-:W-:-:S12]  /*ace0*/  BSSY B1, `(.L_x_242) ;  /* 0x0000003000017945 */ /* 0x000fd80003800000 */
[----:B------:R-:W-:Y:S05]  /*acf0*/  @P0 BRA `(.L_x_243) ;  /* 0x0000000000040947 */ /* 0x000fea0003800000 */
[----:B------:R-:W-:Y:S01]  /*ad00*/  BPT.TRAP 0x1 ;  /* 0x000000040000795c */ /* 0x000fe20000300000 */
.L_x_243:
[----:B------:R-:W-:Y:S05]  /*ad10*/  BSYNC B1 ;  /* 0x0000000000017941 */ /* 0x000fea0003800000 */
.L_x_242:
[----:B------:R-:W1:Y:S01]  /*ad20*/  S2R R2, SR_CgaCtaId ;  /* 0x0000000000027919 */ /* 0x000e620000008800 */
[----:B------:R-:W-:Y:S01]  /*ad30*/  IMAD.MOV.U32 R10, RZ, RZ, RZ ;  /* 0x000000ffff0a7224 */ /* 0x000fe200078e00ff */
[----:B------:R-:W-:Y:S01]  /*ad40*/  UIADD3 UR4, UP0, UR38, 0x370, URZ ;  /* 0x0000037026047890 */ /* 0x000fe2000ff1e03f */
[----:B------:R-:W-:Y:S01]  /*ad50*/  PLOP3.LUT P0, PT, PT, PT, PT, 0x80, 0x0 ;  /* 0x000000000000781c */ /* 0x000fe20003f0f070 */
[----:B------:R-:W-:Y:S01]  /*ad60*/  VIADD R3, R3, 0x34830 ;  /* 0x0003483003037836 */ /* 0x000fe20000000000 */
[----:B------:R-:W-:Y:S01]  /*ad70*/  UMOV UR6, 0x30000 ;  /* 0x0003000000067882 */ /* 0x000fe20000000000 */
[----:B------:R-:W-:Y:S01]  /*ad80*/  R2UR UR10, R10 ;  /* 0x000000000a0a72ca */ /* 0x000fe200000e0000 */
[----:B------:R-:W-:Y:S01]  /*ad90*/  UIADD3.X UR5, URZ, UR39, URZ, UP0, !UPT ;  /* 0x000000273f057290 */ /* 0x000fe200087fe43f */
[----:B------:R-:W-:Y:S01]  /*ada0*/  UMOV UR14, 0x0 ;  /* 0x00000000000e7882 */ /* 0x000fe20000000000 */
[----:B------:R-:W-:Y:S01]  /*adb0*/  UMOV UR15, 0x14f00000 ;  /* 0x14f00000000f7882 */ /* 0x000fe20000000000 */
[----:B-1----:R-:W-:-:S05]  /*adc0*/  IMAD.SHL.U32 R2, R2, 0x1000, RZ ;  /* 0x0000100002027824 */ /* 0x002fca00078e00ff */
[----:B------:R-:W-:-:S05]  /*add0*/  LOP3.LUT R2, R2, 0x1000, RZ, 0xc0, !PT ;  /* 0x0000100002027812 */ /* 0x000fca00078ec0ff */
[----:B------:R-:W-:Y:S02]  /*ade0*/  IMAD R5, R4, 0x6000, R2 ;  /* 0x0000600004057824 */ /* 0x000fe400078e0202 */
[----:B------:R-:W1:Y:S03]  /*adf0*/  S2R R2, SR_CgaCtaId ;  /* 0x0000000000027919 */ /* 0x000e660000008800 */
[----:B------:R-:W-:-:S05]  /*ae00*/  LEA R5, R5, UR36, 0x1 ;  /* 0x0000002405057c11 */ /* 0x000fca000f8e08ff */
[----:B0-----:R-:W-:Y:S02]  /*ae10*/  VIADD R7, R5, 0x1c400 ;  /* 0x0001c40005077836 */ /* 0x001fe40000000000 */
[----:B-1----:R-:W-:-:S05]  /*ae20*/  IMAD.SHL.U32 R2, R2, 0x40, RZ ;  /* 0x0000004002027824 */ /* 0x002fca00078e00ff */
[----:B------:R-:W-:-:S05]  /*ae30*/  LOP3.LUT R2, R2, 0x40, RZ, 0xc0, !PT ;  /* 0x0000004002027812 */ /* 0x000fca00078ec0ff */
[----:B------:R-:W-:-:S07]  /*ae40*/  IMAD R2, R0, 0x80, R2 ;  /* 0x0000008000027824 */ /* 0x000fce00078e0202 */
.L_x_244:
        /* <DEDUP_REMOVED lines=8> */
[----:B------:R0:W-:Y:S02]  /*aed0*/  UTMALDG.4D.MULTICAST [UR8], [UR4], UR6, desc[UR14] ;  /* 0x00000e08040073b4 */ /* 0x0001e40008019806 */
[----:B0-----:R-:W-:Y:S05]  /*aee0*/  @P0 BRA.U.ANY `(.L_x_244) ;  /* 0xfffffffd00d80947 */ /* 0x001fea000393ffff */
[----:B------:R-:W-:Y:S01]  /*aef0*/  IMAD.MOV.U32 R11, RZ, RZ, 0x40 ;  /* 0x00000040ff0b7424 */ /* 0x000fe200078e00ff */
[----:B------:R-:W-:Y:S01]  /*af00*/  PLOP3.LUT P0, PT, PT, PT, PT, 0x80, 0x0 ;  /* 0x000000000000781c */ /* 0x000fe20003f0f070 */
[----:B------:R-:W-:Y:S01]  /*af10*/  VIADD R7, R5, 0x20400 ;  /* 0x0002040005077836 */ /* 0x000fe20000000000 */
[----:B------:R-:W-:Y:S01]  /*af20*/  UMOV UR6, 0x30000 ;  /* 0x0003000000067882 */ /* 0x000fe20000000000 */
[----:B------:R-:W-:Y:S01]  /*af30*/  UMOV UR14, 0x0 ;  /* 0x00000000000e7882 */ /* 0x000fe20000000000 */
[----:B------:R-:W-:Y:S01]  /*af40*/  R2UR UR10, R11 ;  /* 0x000000000b0a72ca */ /* 0x000fe200000e0000 */
[----:B------:R-:W-:-:S14]  /*af50*/  UMOV UR15, 0x14f00000 ;  /* 0x14f00000000f7882 */ /* 0x000fdc0000000000 */
.L_x_245:
        /* <DEDUP_REMOVED lines=10> */
[----:B------:R-:W-:Y:S01]  /*b000*/  PLOP3.LUT P0, PT, PT, PT, PT, 0x80, 0x0 ;  /* 0x000000000000781c */ /* 0x000fe20003f0f070 */
[----:B------:R-:W-:Y:S01]  /*b010*/  VIADD R5, R5, 0x24400 ;  /* 0x0002440005057836 */ /* 0x000fe20000000000 */
[----:B------:R-:W-:Y:S01]  /*b020*/  UMOV UR6, 0x30000 ;  /* 0x0003000000067882 */ /* 0x000fe20000000000 */
[----:B------:R-:W-:Y:S01]  /*b030*/  UMOV UR14, 0x0 ;  /* 0x00000000000e7882 */ /* 0x000fe20000000000 */
[----:B------:R-:W-:Y:S01]  /*b040*/  UMOV UR15, 0x14f00000 ;  /* 0x14f00000000f7882 */ /* 0x000fe20000000000 */
[----:B------:R-:W-:-:S08]  /*b050*/  UMOV UR10, 0x80 ;  /* 0x00000080000a7882 */ /* 0x000fd00000000000 */
.L_x_246:
        /* <DEDUP_REMOVED lines=10> */
[----:B------:R-:W2:Y:S01]  /*b100*/  LDL.LU R7, [R1] ;  /* 0x0000000001077983 */ /* 0x000ea20000300800 */
[----:B------:R-:W-:Y:S01]  /*b110*/  LEA R2, R19, UR36, 0x3 ;  /* 0x0000002413027c11 */ /* 0x000fe2000f8e18ff */
[----:B------:R-:W-:Y:S01]  /*b120*/  BSSY B1, `(.L_x_247) ;  /* 0x0000004000017945 */ /* 0x000fe20003800000 */
[----:B--2---:R-:W-:-:S04]  /*b130*/  SHF.L.U32 R3, R7, 0x1f, RZ ;  /* 0x0000001f07037819 */ /* 0x004fc800000006ff */
[----:B------:R-:W0:Y:S02]  /*b140*/  SYNCS.PHASECHK.TRANS64.TRYWAIT P0, [R2+URZ+0x34860], R3 ;  /* 0x03486003020075a7 */ /* 0x000e24000800017f */
[----:B0-----:R-:W-:Y:S05]  /*b150*/  @!P0 BRA `(.L_x_248) ;  /* 0x00000034000c8947 */ /* 0x001fea0003800000 */
.L_x_341:
[----:B------:R-:W-:Y:S05]  /*b160*/  BSYNC B1 ;  /* 0x0000000000017941 */ /* 0x000fea0003800000 */
.L_x_247:
[----:B------:R-:W1:Y:S02]  /*b170*/  S2R R5, SR_TID.X ;  /* 0x0000000000057919 */ /* 0x000e640000002100 */
[----:B-1----:R-:W-:-:S04]  /*b180*/  LOP3.LUT R5, R5, 0x7f, RZ, 0xc0, !PT ;  /* 0x0000007f05057812 */ /* 0x002fc800078ec0ff */
[----:B------:R-:W-:-:S13]  /*b190*/  ISETP.NE.AND P0, PT, R5, RZ, PT ;  /* 0x000000ff0500720c */ /* 0x000fda0003f05270 */
[----:B0-----:R-:W-:-:S04]  /*b1a0*/  @!P0 IMAD.MOV.U32 R3, RZ, RZ, 0x8000 ;  /* 0x00008000ff038424 */ /* 0x001fc800078e00ff */
[----:B------:R0:W-:Y:S01]  /*b1b0*/  @!P0 SYNCS.ARRIVE.TRANS64 RZ, [R2+URZ+0x34850], R3 ;  /* 0x0348500302ff89a7 */ /* 0x0001e2000800003f */
[----:B------:R-:W-:Y:S05]  /*b1c0*/  @P1 BRA `(.L_x_249) ;  /* 0x0000000000041947 */ /* 0x000fea0003800000 */
[----:B------:R-:W-:Y:S01]  /*b1d0*/  BPT.TRAP 0x1 ;  /* 0x000000040000795c */ /* 0x000fe20000300000 */
.L_x_249:
[----:B------:R-:W-:Y:S01]  /*b1e0*/  LOP3.LUT P0, RZ, R18, 0x2, RZ, 0xc0, !PT ;  /* 0x0000000212ff7812 */ /* 0x000fe2000780c0ff */
[----:B------:R-:W-:-:S12]  /*b1f0*/  BSSY B1, `(.L_x_250) ;  /* 0x0000003000017945 */ /* 0x000fd80003800000 */
[----:B------:R-:W-:Y:S05]  /*b200*/  @P0 BRA `(.L_x_251) ;  /* 0x0000000000040947 */ /* 0x000fea0003800000 */
[----:B------:R-:W-:Y:S01]  /*b210*/  BPT.TRAP 0x1 ;  /* 0x000000040000795c */ /* 0x000fe20000300000 */
.L_x_251:
[----:B------:R-:W-:Y:S05]  /*b220*/  BSYNC B1 ;  /* 0x0000000000017941 */ /* 0x000fea0003800000 */
.L_x_250:
[----:B------:R-:W2:Y:S01]  /*b230*/  LDL.LU R5, [R1+0x4] ;  /* 0x0000040001057983 */ /* 0x000ea20000300800 */
[----:B0-----:R-:W0:Y:S01]  /*b240*/  S2R R3, SR_CgaCtaId ;  /* 0x0000000000037919 */ /* 0x001e220000008800 */
[----:B------:R-:W1:Y:S01]  /*b250*/  S2R R7, SR_CgaCtaId ;  /* 0x0000000000077919 */ /* 0x000e620000008800 */
[----:B------:R-:W-:Y:S01]  /*b260*/  R2UR UR10, R10 ;  /* 0x000000000a0a72ca */ /* 0x000fe200000e0000 */
[----:B------:R-:W-:Y:S01]  /*b270*/  UIADD3 UR4, UP0, UR38, 0x470, URZ ;  /* 0x0000047026047890 */ /* 0x000fe2000ff1e03f */
[----:B------:R-:W-:Y:S01]  /*b280*/  PLOP3.LUT P0, PT, PT, PT, PT, 0x80, 0x0 ;  /* 0x000000000000781c */ /* 0x000fe20003f0f070 */
[----:B------:R-:W-:Y:S01]  /*b290*/  VIADD R2, R2, 0x34850 ;  /* 0x0003485002027836 */ /* 0x000fe20000000000 */
[----:B------:R-:W-:Y:S01]  /*b2a0*/  UMOV UR6, 0x30000 ;  /* 0x0003000000067882 */ /* 0x000fe20000000000 */
[----:B0-----:R-:W-:-:S05]  /*b2b0*/  IMAD.SHL.U32 R3, R3, 0x1000, RZ ;  /* 0x0000100003037824 */ /* 0x001fca00078e00ff */
[----:B------:R-:W-:Y:S01]  /*b2c0*/  LOP3.LUT R3, R3, 0x1000, RZ, 0xc0, !PT ;  /* 0x0000100003037812 */ /* 0x000fe200078ec0ff */
[----:B-1----:R-:W-:-:S04]  /*b2d0*/  IMAD.SHL.U32 R7, R7, 0x40, RZ ;  /* 0x0000004007077824 */ /* 0x002fc800078e00ff */
[----:B------:R-:W-:Y:S01]  /*b2e0*/  IMAD R3, R19, 0x4000, R3 ;  /* 0x0000400013037824 */ /* 0x000fe200078e0203 */
[----:B------:R-:W-:-:S04]  /*b2f0*/  LOP3.LUT R7, R7, 0x40, RZ, 0xc0, !PT ;  /* 0x0000004007077812 */ /* 0x000fc800078ec0ff */
[----:B------:R-:W-:Y:S01]  /*b300*/  LEA R3, R3, UR36, 0x1 ;  /* 0x0000002403037c11 */ /* 0x000fe2000f8e08ff */
[----:B------:R-:W-:Y:S01]  /*b310*/  UIADD3.X UR5, URZ, UR39, URZ, UP0, !UPT ;  /* 0x000000273f057290 */ /* 0x000fe200087fe43f */
[----:B------:R-:W-:Y:S01]  /*b320*/  UMOV UR14, 0x0 ;  /* 0x00000000000e7882 */ /* 0x000fe20000000000 */
[----:B------:R-:W-:Y:S01]  /*b330*/  UMOV UR15, 0x14f00000 ;  /* 0x14f00000000f7882 */ /* 0x000fe20000000000 */
[----:B--2---:R-:W-:Y:S02]  /*b340*/  IMAD R5, R5, 0x80, R7 ;  /* 0x0000008005057824 */ /* 0x004fe400078e0207 */
[----:B------:R-:W-:-:S07]  /*b350*/  VIADD R7, R3, 0x400 ;  /* 0x0000040003077836 */ /* 0x000fce0000000000 */
.L_x_252:
        /* <DEDUP_REMOVED lines=10> */
[----:B------:R-:W-:Y:S01]  /*b400*/  R2UR UR10, R11 ;  /* 0x000000000b0a72ca */ /* 0x000fe200000e0000 */
[----:B------:R-:W-:Y:S01]  /*b410*/  VIADD R3, R3, 0x4400 ;  /* 0x0000440003037836 */ /* 0x000fe20000000000 */
[----:B------:R-:W-:Y:S01]  /*b420*/  PLOP3.LUT P0, PT, PT, PT, PT, 0x80, 0x0 ;  /* 0x000000000000781c */ /* 0x000fe20003f0f070 */
[----:B------:R-:W-:Y:S01]  /*b430*/  UMOV UR6, 0x30000 ;  /* 0x0003000000067882 */ /* 0x000fe20000000000 */
[----:B------:R-:W-:Y:S01]  /*b440*/  UMOV UR14, 0x0 ;  /* 0x00000000000e7882 */ /* 0x000fe20000000000 */
[----:B------:R-:W-:-:S10]  /*b450*/  UMOV UR15, 0x14f00000 ;  /* 0x14f00000000f7882 */ /* 0x000fd40000000000 */
.L_x_253:
        /* <DEDUP_REMOVED lines=10> */
[----:B------:R0:W-:Y:S01]  /*b500*/  STL [R1+0x4], R0 ;  /* 0x0000040001007387 */ /* 0x0001e20000100800 */
[----:B------:R-:W-:-:S07]  /*b510*/  IMAD.MOV.U32 R17, RZ, RZ, R6 ;  /* 0x000000ffff117224 */ /* 0x000fce00078e0006 */
.L_x_237:
[----:B------:R-:W-:Y:S05]  /*b520*/  BSYNC B0 ;  /* 0x0000000000007941 */ /* 0x000fea0003800000 */
.L_x_236:
[----:B0-----:R-:W2:Y:S01]  /*b530*/  LDL.LU R0, [R1+0x20] ;  /* 0x0000200001007983 */ /* 0x001ea20000300800 */
[----:B------:R-:W-:-:S03]  /*b540*/  IMAD.MOV.U32 R19, RZ, RZ, R4 ;  /* 0x000000ffff137224 */ /* 0x000fc600078e0004 */
[----:B------:R0:W-:Y:S02]  /*b550*/  STL [R1], R8 ;  /* 0x0000000801007387 */ /* 0x0001e40000100800 */
[----:B0-2---:R-:W-:-:S07]  /*b560*/  VIADD R0, R0, 0xfffffffd ;  /* 0xfffffffd00007836 */ /* 0x005fce0000000000 */
.L_x_235:
[----:B------:R-:W2:Y:S01]  /*b570*/  LDL.LU R2, [R1+0x18] ;  /* 0x0000180001027983 */ /* 0x000ea20000300800 */
[----:B------:R-:W-:Y:S01]  /*b580*/  IMAD.MOV R9, RZ, RZ, -R9 ;  /* 0x000000ffff097224 */ /* 0x000fe200078e0a09 */
[----:B------:R-:W-:Y:S04]  /*b590*/  BSSY B0, `(.L_x_234) ;  /* 0x0000172000007945 */ /* 0x000fe80003800000 */
[----:B--2---:R-:W-:-:S13]  /*b5a0*/  ISETP.NE.AND P0, PT, R2, R9, PT ;  /* 0x000000090200720c */ /* 0x004fda0003f05270 */
[----:B------:R-:W-:Y:S05]  /*b5b0*/  @!P0 BRA `(.L_x_254) ;  /* 0x0000001400bc8947 */ /* 0x000fea0003800000 */
[----:B------:R-:W-:-:S07]  /*b5c0*/  IMAD.MOV.U32 R6, RZ, RZ, R17 ;  /* 0x000000ffff067224 */ /* 0x000fce00078e0011 */
.L_x_291:
[----:B--2---:R-:W2:Y:S01]  /*b5d0*/  LDL R2, [R1] ;  /* 0x0000000001027983 */ /* 0x004ea20000100800 */
[----:B------:R-:W-:Y:S01]  /*b5e0*/  LOP3.LUT P1, RZ, R18, 0x8, RZ, 0xc0, !PT ;  /* 0x0000000812ff7812 */ /* 0x000fe2000782c0ff */
[----:B------:R-:W-:Y:S01]  /*b5f0*/  VIADD R4, R19, 0x1 ;  /* 0x0000000113047836 */ /* 0x000fe20000000000 */
[----:B------:R-:W-:Y:S04]  /*b600*/  BSSY B1, `(.L_x_255) ;  /* 0x00000b2000017945 */ /* 0x000fe80003800000 */
[----:B------:R-:W-:-:S04]  /*b610*/  ISETP.NE.AND P0, PT, R4, 0x2, PT ;  /* 0x000000020400780c */ /* 0x000fc80003f05270 */
[----:B------:R-:W-:Y:S02]  /*b620*/  SEL R5, RZ, 0x1, P0 ;  /* 0x00000001ff057807 */ /* 0x000fe40000000000 */
[----:B------:R-:W-:Y:S02]  /*b630*/  SEL R4, R4, RZ, P0 ;  /* 0x000000ff04047207 */ /* 0x000fe40000000000 */
[----:B--2---:R-:W-:Y:S01]  /*b640*/  LOP3.LUT R5, R2, R5, RZ, 0x3c, !PT ;  /* 0x0000000502057212 */ /* 0x004fe200078e3cff */
[----:B01----:R-:W-:Y:S06]  /*b650*/  @!P1 BRA `(.L_x_256) ;  /* 0x0000000800b09947 */ /* 0x003fec0003800000 */
        /* <DEDUP_REMOVED lines=23> */
.L_x_257:
[----:B------:R-:W-:Y:S01]  /*b7d0*/  LEA R3, R4, UR36, 0x3 ;  /* 0x0000002404037c11 */ /* 0x000fe2000f8e18ff */
[----:B------:R-:W-:Y:S01]  /*b7e0*/  BSSY B2, `(.L_x_258) ;  /* 0x0000004000027945 */ /* 0x000fe20003800000 */
[----:B------:R-:W-:-:S04]  /*b7f0*/  SHF.L.U32 R2, R5, 0x1f, RZ ;  /* 0x0000001f05027819 */ /* 0x000fc800000006ff */
[----:B------:R-:W1:Y:S02]  /*b800*/  SYNCS.PHASECHK.TRANS64.TRYWAIT P0, [R3+URZ+0x34840], R2 ;  /* 0x03484002030075a7 */ /* 0x000e64000800017f */
[----:B-1----:R-:W-:Y:S05]  /*b810*/  @!P0 BRA `(.L_x_259) ;  /* 0x0000002c00708947 */ /* 0x002fea0003800000 */
.L_x_342:
[----:B------:R-:W-:Y:S05]  /*b820*/  BSYNC B2 ;  /* 0x0000000000027941 */ /* 0x000fea0003800000 */
.L_x_258:
[----:B0-----:R-:W0:Y:S01]  /*b830*/  S2R R7, SR_TID.X ;  /* 0x0000000000077919 */ /* 0x001e220000002100 */
[----:B------:R-:W-:Y:S01]  /*b840*/  UPRMT UR4, UR37, 0x9910, URZ ;  /* 0x0000991025047896 */ /* 0x000fe2000800003f */
[----:B0-----:R-:W-:-:S04]  /*b850*/  LOP3.LUT R7, R7, 0x7f, RZ, 0xc0, !PT ;  /* 0x0000007f07077812 */ /* 0x001fc800078ec0ff */
[----:B------:R-:W-:-:S13]  /*b860*/  ISETP.NE.AND P0, PT, R7, RZ, PT ;  /* 0x000000ff0700720c */ /* 0x000fda0003f05270 */
[----:B-1----:R-:W-:-:S04]  /*b870*/  @!P0 IMAD.MOV.U32 R2, RZ, RZ, 0xc000 ;  /* 0x0000c000ff028424 */ /* 0x002fc800078e00ff */
[----:B------:R0:W-:Y:S02]  /*b880*/  @!P0 SYNCS.ARRIVE.TRANS64 RZ, [R3+URZ+0x34830], R2 ;  /* 0x0348300203ff89a7 */ /* 0x0001e4000800003f */
[----:B0-----:R-:W-:-:S05]  /*b890*/  IMAD.U32 R2, RZ, RZ, UR4 ;  /* 0x00000004ff027e24 */ /* 0x001fca000f8e00ff */
[----:B------:R-:W-:-:S13]  /*b8a0*/  ISETP.NE.AND P1, PT, R2, 0x2, PT ;  /* 0x000000020200780c */ /* 0x000fda0003f25270 */
[----:B------:R-:W-:Y:S05]  /*b8b0*/  @P1 BRA `(.L_x_260) ;  /* 0x0000000000041947 */ /* 0x000fea0003800000 */
[----:B------:R-:W-:Y:S01]  /*b8c0*/  BPT.TRAP 0x1 ;  /* 0x000000040000795c */ /* 0x000fe20000300000 */
.L_x_260:
[----:B------:R-:W-:Y:S01]  /*b8d0*/  LOP3.LUT P0, RZ, R18, 0x2, RZ, 0xc0, !PT ;  /* 0x0000000212ff7812 */ /* 0x000fe2000780c0ff */
[----:B------:R-:W-:-:S12]  /*b8e0*/  BSSY B2, `(.L_x_261) ;  /* 0x0000003000027945 */ /* 0x000fd80003800000 */
[----:B------:R-:W-:Y:S05]  /*b8f0*/  @P0 BRA `(.L_x_262) ;  /* 0x0000000000040947 */ /* 0x000fea0003800000 */
[----:B------:R-:W-:Y:S01]  /*b900*/  BPT.TRAP 0x1 ;  /* 0x000000040000795c */ /* 0x000fe20000300000 */
.L_x_262:
[----:B------:R-:W-:Y:S05]  /*b910*/  BSYNC B2 ;  /* 0x0000000000027941 */ /* 0x000fea0003800000 */
.L_x_261:
[----:B------:R-:W0:Y:S01]  /*b920*/  S2R R2, SR_CgaCtaId ;  /* 0x0000000000027919 */ /* 0x000e220000008800 */
        /* <DEDUP_REMOVED lines=9> */
[----:B0-----:R-:W-:-:S05]  /*b9c0*/  IMAD.SHL.U32 R2, R2, 0x1000, RZ ;  /* 0x0000100002027824 */ /* 0x001fca00078e00ff */
[----:B------:R-:W-:-:S05]  /*b9d0*/  LOP3.LUT R2, R2, 0x1000, RZ, 0xc0, !PT ;  /* 0x0000100002027812 */ /* 0x000fca00078ec0ff */
[----:B------:R-:W-:Y:S02]  /*b9e0*/  IMAD R7, R4, 0x6000, R2 ;  /* 0x0000600004077824 */ /* 0x000fe400078e0202 */
[----:B------:R-:W0:Y:S03]  /*b9f0*/  S2R R2, SR_CgaCtaId ;  /* 0x0000000000027919 */ /* 0x000e260000008800 */
[----:B------:R-:W-:-:S05]  /*ba00*/  LEA R7, R7, UR36, 0x1 ;  /* 0x0000002407077c11 */ /* 0x000fca000f8e08ff */
[----:B------:R-:W-:Y:S02]  /*ba10*/  VIADD R9, R7, 0x1c400 ;  /* 0x0001c40007097836 */ /* 0x000fe40000000000 */
[----:B0-----:R-:W-:-:S05]  /*ba20*/  IMAD.SHL.U32 R2, R2, 0x40, RZ ;  /* 0x0000004002027824 */ /* 0x001fca00078e00ff */
[----:B------:R-:W-:-:S05]  /*ba30*/  LOP3.LUT R2, R2, 0x40, RZ, 0xc0, !PT ;  /* 0x0000004002027812 */ /* 0x000fca00078ec0ff */
[----:B------:R-:W-:-:S07]  /*ba40*/  IMAD R2, R8, 0x80, R2 ;  /* 0x0000008008027824 */ /* 0x000fce00078e0202 */
.L_x_263:
        /* <DEDUP_REMOVED lines=17> */
.L_x_264:
        /* <DEDUP_REMOVED lines=16> */
.L_x_265:
        /* <DEDUP_REMOVED lines=16> */
.L_x_343:
[----:B------:R-:W-:Y:S05]  /*bd60*/  BSYNC B2 ;  /* 0x0000000000027941 */ /* 0x000fea0003800000 */
.L_x_266:
[----:B------:R-:W1:Y:S02]  /*bd70*/  S2R R7, SR_TID.X ;  /* 0x0000000000077919 */ /* 0x000e640000002100 */
[----:B-1----:R-:W-:-:S04]  /*bd80*/  LOP3.LUT R7, R7, 0x7f, RZ, 0xc0, !PT ;  /* 0x0000007f07077812 */ /* 0x002fc800078ec0ff */
[----:B------:R-:W-:-:S13]  /*bd90*/  ISETP.NE.AND P0, PT, R7, RZ, PT ;  /* 0x000000ff0700720c */ /* 0x000fda0003f05270 */
[----:B0-----:R-:W-:-:S04]  /*bda0*/  @!P0 IMAD.MOV.U32 R3, RZ, RZ, 0x8000 ;  /* 0x00008000ff038424 */ /* 0x001fc800078e00ff */
[----:B------:R0:W-:Y:S01]  /*bdb0*/  @!P0 SYNCS.ARRIVE.TRANS64 RZ, [R2+URZ+0x34850], R3 ;  /* 0x0348500302ff89a7 */ /* 0x0001e2000800003f */
[----:B------:R-:W-:Y:S05]  /*bdc0*/  @P1 BRA `(.L_x_268) ;  /* 0x0000000000041947 */ /* 0x000fea0003800000 */
[----:B------:R-:W-:Y:S01]  /*bdd0*/  BPT.TRAP 0x1 ;  /* 0x000000040000795c */ /* 0x000fe20000300000 */
.L_x_268:
[----:B------:R-:W-:Y:S01]  /*bde0*/  LOP3.LUT P0, RZ, R18, 0x2, RZ, 0xc0, !PT ;  /* 0x0000000212ff7812 */ /* 0x000fe2000780c0ff */
[----:B------:R-:W-:-:S12]  /*bdf0*/  BSSY B2, `(.L_x_269) ;  /* 0x0000003000027945 */ /* 0x000fd80003800000 */
[----:B------:R-:W-:Y:S05]  /*be00*/  @P0 BRA `(.L_x_270) ;  /* 0x0000000000040947 */ /* 0x000fea0003800000 */
[----:B------:R-:W-:Y:S01]  /*be10*/  BPT.TRAP 0x1 ;  /* 0x000000040000795c */ /* 0x000fe20000300000 */
.L_x_270:
[----:B------:R-:W-:Y:S05]  /*be20*/  BSYNC B2 ;  /* 0x0000000000027941 */ /* 0x000fea0003800000 */
.L_x_269:
        /* <DEDUP_REMOVED lines=19> */
.L_x_271:
        /* <DEDUP_REMOVED lines=16> */
.L_x_272:
        /* <DEDUP_REMOVED lines=12> */
.L_x_256:
[----:B------:R-:W-:Y:S05]  /*c120*/  BSYNC B1 ;  /* 0x0000000000017941 */ /* 0x000fea0003800000 */
.L_x_255:
[----:B------:R-:W-:Y:S01]  /*c130*/  VIADD R19, R4, 0x1 ;  /* 0x0000000104137836 */ /* 0x000fe20000000000 */
[----:B------:R-:W-:Y:S01]  /*c140*/  LOP3.LUT P1, RZ, R18, 0x8, RZ, 0xc0, !PT ;  /* 0x0000000812ff7812 */ /* 0x000fe2000782c0ff */
[----:B------:R-:W-:Y:S03]  /*c150*/  BSSY B1, `(.L_x_273) ;  /* 0x00000b2000017945 */ /* 0x000fe60003800000 */
[----:B------:R-:W-:-:S04]  /*c160*/  ISETP.NE.AND P0, PT, R19, 0x2, PT ;  /* 0x000000021300780c */ /* 0x000fc80003f05270 */
[----:B------:R-:W-:Y:S02]  /*c170*/  SEL R2, RZ, 0x1, P0 ;  /* 0x00000001ff027807 */ /* 0x000fe40000000000 */
[----:B------:R-:W-:Y:S02]  /*c180*/  SEL R19, R19, RZ, P0 ;  /* 0x000000ff13137207 */ /* 0x000fe40000000000 */
[----:B------:R-:W-:-:S05]  /*c190*/  LOP3.LUT R9, R5, R2, RZ, 0x3c, !PT ;  /* 0x0000000205097212 */ /* 0x000fca00078e3cff */
[----:B------:R1:W-:Y:S01]  /*c1a0*/  STL [R1], R9 ;  /* 0x0000000901007387 */ /* 0x0003e20000100800 */
[----:B------:R-:W-:Y:S05]  /*c1b0*/  @!P1 BRA `(.L_x_274) ;  /* 0x0000000800ac9947 */ /* 0x000fea0003800000 */
[----:B------:R-:W-:Y:S01]  /*c1c0*/  LOP3.LUT P1, RZ, R18, 0x4, RZ, 0xc0, !PT ;  /* 0x0000000412ff7812 */ /* 0x000fe2000782c0ff */
[----:B0-----:R-:W-:-:S12]  /*c1d0*/  VIADD R8, R0, 0xffffffff ;  /* 0xffffffff00087836 */ /* 0x001fd80000000000 */
        /* <DEDUP_REMOVED lines=21> */
.L_x_275:
[----:B------:R-:W-:Y:S01]  /*c330*/  LEA R3, R19, UR36, 0x3 ;  /* 0x0000002413037c11 */ /* 0x000fe2000f8e18ff */
[----:B------:R-:W-:Y:S01]  /*c340*/  BSSY B2, `(.L_x_276) ;  /* 0x0000004000027945 */ /* 0x000fe20003800000 */
[----:B------:R-:W-:-:S04]  /*c350*/  SHF.L.U32 R2, R9, 0x1f, RZ ;  /* 0x0000001f09027819 */ /* 0x000fc800000006ff */
[----:B------:R-:W2:Y:S02]  /*c360*/  SYNCS.PHASECHK.TRANS64.TRYWAIT P0, [R3+URZ+0x34840], R2 ;  /* 0x03484002030075a7 */ /* 0x000ea4000800017f */
[----:B--2---:R-:W-:Y:S05]  /*c370*/  @!P0 BRA `(.L_x_277) ;  /* 0x0000002000c08947 */ /* 0x004fea0003800000 */
.L_x_344:
[----:B------:R-:W-:Y:S05]  /*c380*/  BSYNC B2 ;  /* 0x0000000000027941 */ /* 0x000fea0003800000 */
.L_x_276:
[----:B0-----:R-:W0:Y:S01]  /*c390*/  S2R R7, SR_TID.X ;  /* 0x0000000000077919 */ /* 0x001e220000002100 */
[----:B------:R-:W-:Y:S01]  /*c3a0*/  UPRMT UR4, UR37, 0x9910, URZ ;  /* 0x0000991025047896 */ /* 0x000fe2000800003f */
[----:B0-----:R-:W-:-:S04]  /*c3b0*/  LOP3.LUT R7, R7, 0x7f, RZ, 0xc0, !PT ;  /* 0x0000007f07077812 */ /* 0x001fc800078ec0ff */
[----:B------:R-:W-:-:S13]  /*c3c0*/  ISETP.NE.AND P0, PT, R7, RZ, PT ;  /* 0x000000ff0700720c */ /* 0x000fda0003f05270 */
[----:B--2---:R-:W-:-:S04]  /*c3d0*/  @!P0 IMAD.MOV.U32 R2, RZ, RZ, 0xc000 ;  /* 0x0000c000ff028424 */ /* 0x004fc800078e00ff */
[----:B------:R0:W-:Y:S02]  /*c3e0*/  @!P0 SYNCS.ARRIVE.TRANS64 RZ, [R3+URZ+0x34830], R2 ;  /* 0x0348300203ff89a7 */ /* 0x0001e4000800003f */
[----:B0-----:R-:W-:-:S05]  /*c3f0*/  IMAD.U32 R2, RZ, RZ, UR4 ;  /* 0x00000004ff027e24 */ /* 0x001fca000f8e00ff */
[----:B------:R-:W-:-:S13]  /*c400*/  ISETP.NE.AND P1, PT, R2, 0x2, PT ;  /* 0x000000020200780c */ /* 0x000fda0003f25270 */
[----:B------:R-:W-:Y:S05]  /*c410*/  @P1 BRA `(.L_x_278) ;  /* 0x0000000000041947 */ /* 0x000fea0003800000 */
[----:B------:R-:W-:Y:S01]  /*c420*/  BPT.TRAP 0x1 ;  /* 0x000000040000795c */ /* 0x000fe20000300000 */
.L_x_278:
[----:B------:R-:W-:Y:S01]  /*c430*/  LOP3.LUT P0, RZ, R18, 0x2, RZ, 0xc0, !PT ;  /* 0x0000000212ff7812 */ /* 0x000fe2000780c0ff */
[----:B------:R-:W-:-:S12]  /*c440*/  BSSY B2, `(.L_x_279) ;  /* 0x0000003000027945 */ /* 0x000fd80003800000 */
[----:B------:R-:W-:Y:S05]  /*c450*/  @P0 BRA `(.L_x_280) ;  /* 0x0000000000040947 */ /* 0x000fea0003800000 */
[----:B------:R-:W-:Y:S01]  /*c460*/  BPT.TRAP 0x1 ;  /* 0x000000040000795c */ /* 0x000fe20000300000 */
.L_x_280:
[----:B------:R-:W-:Y:S05]  /*c470*/  BSYNC B2 ;  /* 0x0000000000027941 */ /* 0x000fea0003800000 */
.L_x_279:
        /* <DEDUP_REMOVED lines=15> */
[----:B-1----:R-:W-:Y:S02]  /*c570*/  VIADD R9, R7, 0x1c400 ;  /* 0x0001c40007097836 */ /* 0x002fe40000000000 */
[----:B0-----:R-:W-:-:S05]  /*c580*/  IMAD.SHL.U32 R2, R2, 0x40, RZ ;  /* 0x0000004002027824 */ /* 0x001fca00078e00ff */
[----:B------:R-:W-:-:S05]  /*c590*/  LOP3.LUT R2, R2, 0x40, RZ, 0xc0, !PT ;  /* 0x0000004002027812 */ /* 0x000fca00078ec0ff */
[----:B------:R-:W-:-:S07]  /*c5a0*/  IMAD R2, R8, 0x80, R2 ;  /* 0x0000008008027824 */ /* 0x000fce00078e0202 */
.L_x_281:
        /* <DEDUP_REMOVED lines=17> */
.L_x_282:
        /* <DEDUP_REMOVED lines=16> */
.L_x_283:
        /* <DEDUP_REMOVED lines=10> */
[----:B------:R-:W-:Y:S01]  /*c860*/  SHF.L.U32 R5, R5, 0x1f, RZ ;  /* 0x0000001f05057819 */ /* 0x000fe200000006ff */
[----:B------:R-:W-:Y:S01]  /*c870*/  BSSY B2, `(.L_x_284) ;  /* 0x0000004000027945 */ /* 0x000fe20003800000 */
[----:B------:R-:W-:-:S04]  /*c880*/  LEA R2, R4, UR36, 0x3 ;  /* 0x0000002404027c11 */ /* 0x000fc8000f8e18ff */
[----:B------:R-:W0:Y:S02]  /*c890*/  SYNCS.PHASECHK.TRANS64.TRYWAIT P0, [R2+URZ+0x34860], R5 ;  /* 0x03486005020075a7 */ /* 0x000e24000800017f */
[----:B0-----:R-:W-:Y:S05]  /*c8a0*/  @!P0 BRA `(.L_x_285) ;  /* 0x0000001c00888947 */ /* 0x001fea0003800000 */
.L_x_345:
[----:B------:R-:W-:Y:S05]  /*c8b0*/  BSYNC B2 ;  /* 0x0000000000027941 */ /* 0x000fea0003800000 */
.L_x_284:
[----:B------:R-:W1:Y:S02]  /*c8c0*/  S2R R3, SR_TID.X ;  /* 0x0000000000037919 */ /* 0x000e640000002100 */
[----:B-1----:R-:W-:-:S04]  /*c8d0*/  LOP3.LUT R3, R3, 0x7f, RZ, 0xc0, !PT ;  /* 0x0000007f03037812 */ /* 0x002fc800078ec0ff */
[----:B------:R-:W-:-:S13]  /*c8e0*/  ISETP.NE.AND P0, PT, R3, RZ, PT ;  /* 0x000000ff0300720c */ /* 0x000fda0003f05270 */
[----:B------:R-:W-:-:S04]  /*c8f0*/  @!P0 IMAD.MOV.U32 R3, RZ, RZ, 0x8000 ;  /* 0x00008000ff038424 */ /* 0x000fc800078e00ff */
[----:B------:R1:W-:Y:S01]  /*c900*/  @!P0 SYNCS.ARRIVE.TRANS64 RZ, [R2+URZ+0x34850], R3 ;  /* 0x0348500302ff89a7 */ /* 0x0003e2000800003f */
[----:B------:R-:W-:Y:S05]  /*c910*/  @P1 BRA `(.L_x_286) ;  /* 0x0000000000041947 */ /* 0x000fea0003800000 */
[----:B------:R-:W-:Y:S01]  /*c920*/  BPT.TRAP 0x1 ;  /* 0x000000040000795c */ /* 0x000fe20000300000 */
.L_x_286:
[----:B------:R-:W-:Y:S01]  /*c930*/  LOP3.LUT P0, RZ, R18, 0x2, RZ, 0xc0, !PT ;  /* 0x0000000212ff7812 */ /* 0x000fe2000780c0ff */
[----:B------:R-:W-:-:S12]  /*c940*/  BSSY B2, `(.L_x_287) ;  /* 0x0000003000027945 */ /* 0x000fd80003800000 */
[----:B------:R-:W-:Y:S05]  /*c950*/  @P0 BRA `(.L_x_288) ;  /* 0x0000000000040947 */ /* 0x000fea0003800000 */
[----:B------:R-:W-:Y:S01]  /*c960*/  BPT.TRAP 0x1 ;  /* 0x000000040000795c */ /* 0x000fe20000300000 */
.L_x_288:
[----:B------:R-:W-:Y:S05]  /*c970*/  BSYNC B2 ;  /* 0x0000000000027941 */ /* 0x000fea0003800000 */
.L_x_287:
[----:B0-----:R-:W2:Y:S01]  /*c980*/  LDL.LU R5, [R1+0x4] ;  /* 0x0000040001057983 */ /* 0x001ea20000300800 */
[----:B-1----:R-:W0:Y:S01]  /*c990*/  S2R R3, SR_CgaCtaId ;  /* 0x0000000000037919 */ /* 0x002e220000008800 */
        /* <DEDUP_REMOVED lines=17> */
.L_x_289:
        /* <DEDUP_REMOVED lines=16> */
.L_x_290:
        /* <DEDUP_REMOVED lines=12> */
.L_x_274:
[----:B------:R-:W-:Y:S05]  /*cc70*/  BSYNC B1 ;  /* 0x0000000000017941 */ /* 0x000fea0003800000 */
.L_x_273:
[C---:B------:R-:W-:Y:S01]  /*cc80*/  ISETP.GT.AND P0, PT, R0.reuse, 0x1, PT ;  /* 0x000000010000780c */ /* 0x040fe20003f04270 */
[----:B------:R-:W-:-:S12]  /*cc90*/  VIADD R0, R0, 0xfffffffe ;  /* 0xfffffffe00007836 */ /* 0x000fd80000000000 */
[----:B------:R-:W-:Y:S05]  /*cca0*/  @P0 BRA `(.L_x_291) ;  /* 0xffffffe800480947 */ /* 0x000fea000383ffff */
.L_x_254:
[----:B------:R-:W-:Y:S05]  /*ccb0*/  BSYNC B0 ;  /* 0x0000000000007941 */ /* 0x000fea0003800000 */
.L_x_234:
[----:B------:R-:W-:Y:S01]  /*ccc0*/  LOP3.LUT P0, RZ, R18, 0x8, RZ, 0xc0, !PT ;  /* 0x0000000812ff7812 */ /* 0x000fe2000780c0ff */
[----:B------:R-:W-:-:S12]  /*ccd0*/  BSSY B0, `(.L_x_292) ;  /* 0x0000045000007945 */ /* 0x000fd80003800000 */
[----:B------:R-:W-:Y:S05]  /*cce0*/  @!P0 BRA `(.L_x_293) ;  /* 0x00000004000c8947 */ /* 0x000fea0003800000 */
[----:B------:R-:W3:Y:S01]  /*ccf0*/  LDL R2, [R1] ;  /* 0x0000000001027983 */ /* 0x000ee20000100800 */
[----:B--2---:R-:W-:Y:S01]  /*cd00*/  LEA R0, R19, UR36, 0x3 ;  /* 0x0000002413007c11 */ /* 0x004fe2000f8e18ff */
[----:B------:R-:W-:Y:S01]  /*cd10*/  BSSY B1, `(.L_x_294) ;  /* 0x0000004000017945 */ /* 0x000fe20003800000 */
[----:B---3--:R-:W-:-:S04]  /*cd20*/  SHF.L.U32 R3, R2, 0x1f, RZ ;  /* 0x0000001f02037819 */ /* 0x008fc800000006ff */
[----:B------:R-:W2:Y:S02]  /*cd30*/  SYNCS.PHASECHK.TRANS64.TRYWAIT P0, [R0+URZ+0x34860], R3 ;  /* 0x03486003000075a7 */ /* 0x000ea4000800017f */
[----:B--2---:R-:W-:Y:S05]  /*cd40*/  @!P0 BRA `(.L_x_295) ;  /* 0x0000001800748947 */ /* 0x004fea0003800000 */
.L_x_346:
[----:B------:R-:W-:Y:S05]  /*cd50*/  BSYNC B1 ;  /* 0x0000000000017941 */ /* 0x000fea0003800000 */
.L_x_294:
[----:B------:R-:W3:Y:S01]  /*cd60*/  S2R R2, SR_TID.X ;  /* 0x0000000000027919 */ /* 0x000ee20000002100 */
[----:B------:R-:W-:-:S04]  /*cd70*/  UPRMT UR4, UR37, 0x9910, URZ ;  /* 0x0000991025047896 */ /* 0x000fc8000800003f */
[----:B------:R-:W-:Y:S01]  /*cd80*/  UISETP.NE.AND UP0, UPT, UR4, 0x2, UPT ;  /* 0x000000020400788c */ /* 0x000fe2000bf05270 */
[----:B---3--:R-:W-:-:S04]  /*cd90*/  LOP3.LUT R2, R2, 0x7f, RZ, 0xc0, !PT ;  /* 0x0000007f02027812 */ /* 0x008fc800078ec0ff */
[----:B------:R-:W-:-:S13]  /*cda0*/  ISETP.NE.AND P0, PT, R2, RZ, PT ;  /* 0x000000ff0200720c */ /* 0x000fda0003f05270 */
[----:B--2---:R-:W-:-:S04]  /*cdb0*/  @!P0 IMAD.MOV.U32 R3, RZ, RZ, 0x8000 ;  /* 0x00008000ff038424 */ /* 0x004fc800078e00ff */
[----:B------:R2:W-:Y:S01]  /*cdc0*/  @!P0 SYNCS.ARRIVE.TRANS64 RZ, [R0+URZ+0x34850], R3 ;  /* 0x0348500300ff89a7 */ /* 0x0005e2000800003f */
[----:B------:R-:W-:-:S13]  /*cdd0*/  PLOP3.LUT P0, PT, PT, PT, UP0, 0x80, 0x0 ;  /* 0x000000000000781c */ /* 0x000fda0003f0f008 */
[----:B--2---:R-:W-:Y:S05]  /*cde0*/  @P0 BRA `(.L_x_296) ;  /* 0x0000000000040947 */ /* 0x004fea0003800000 */
[----:B------:R-:W-:Y:S01]  /*cdf0*/  BPT.TRAP 0x1 ;  /* 0x000000040000795c */ /* 0x000fe20000300000 */
.L_x_296:
[----:B------:R-:W-:Y:S01]  /*ce00*/  LOP3.LUT P0, RZ, R18, 0x2, RZ, 0xc0, !PT ;  /* 0x0000000212ff7812 */ /* 0x000fe2000780c0ff */
[----:B------:R-:W-:-:S12]  /*ce10*/  BSSY B1, `(.L_x_297) ;  /* 0x0000003000017945 */ /* 0x000fd80003800000 */
[----:B------:R-:W-:Y:S05]  /*ce20*/  @P0 BRA `(.L_x_298) ;  /* 0x0000000000040947 */ /* 0x000fea0003800000 */
[----:B------:R-:W-:Y:S01]  /*ce30*/  BPT.TRAP 0x1 ;  /* 0x000000040000795c */ /* 0x000fe20000300000 */
.L_x_298:
[----:B------:R-:W-:Y:S05]  /*ce40*/  BSYNC B1 ;  /* 0x0000000000017941 */ /* 0x000fea0003800000 */
.L_x_297:
[----:B------:R-:W2:Y:S01]  /*ce50*/  LDL R2, [R1+0x4] ;  /* 0x0000040001027983 */ /* 0x000ea20000100800 */
[----:B------:R-:W3:Y:S01]  /*ce60*/  S2R R3, SR_CgaCtaId ;  /* 0x0000000000037919 */ /* 0x000ee20000008800 */
[----:B------:R-:W4:Y:S01]  /*ce70*/  S2R R4, SR_CgaCtaId ;  /* 0x0000000000047919 */ /* 0x000f220000008800 */
[----:B------:R-:W-:Y:S01]  /*ce80*/  UIADD3 UR4, UP0, UR38, 0x470, URZ ;  /* 0x0000047026047890 */ /* 0x000fe2000ff1e03f */
[----:B------:R-:W-:Y:S01]  /*ce90*/  PLOP3.LUT P0, PT, PT, PT, PT, 0x80, 0x0 ;  /* 0x000000000000781c */ /* 0x000fe20003f0f070 */
[----:B------:R-:W-:Y:S01]  /*cea0*/  VIADD R0, R0, 0x34850 ;  /* 0x0003485000007836 */ /* 0x000fe20000000000 */
[----:B------:R-:W-:Y:S01]  /*ceb0*/  UMOV UR6, 0x30000 ;  /* 0x0003000000067882 */ /* 0x000fe20000000000 */
[----:B------:R-:W-:Y:S01]  /*cec0*/  UIADD3.X UR5, URZ, UR39, URZ, UP0, !UPT ;  /* 0x000000273f057290 */ /* 0x000fe200087fe43f */
[----:B---3--:R-:W-:Y:S02]  /*ced0*/  IMAD.SHL.U32 R3, R3, 0x1000, RZ ;  /* 0x0000100003037824 */ /* 0x008fe400078e00ff */
[----:B----4-:R-:W-:-:S03]  /*cee0*/  IMAD.SHL.U32 R4, R4, 0x40, RZ ;  /* 0x0000004004047824 */ /* 0x010fc600078e00ff */
[----:B------:R-:W-:Y:S02]  /*cef0*/  LOP3.LUT R3, R3, 0x1000, RZ, 0xc0, !PT ;  /* 0x0000100003037812 */ /* 0x000fe400078ec0ff */
[----:B------:R-:W-:-:S03]  /*cf00*/  LOP3.LUT R4, R4, 0x40, RZ, 0xc0, !PT ;  /* 0x0000004004047812 */ /* 0x000fc600078ec0ff */
[----:B------:R-:W-:-:S05]  /*cf10*/  IMAD R3, R19, 0x4000, R3 ;  /* 0x0000400013037824 */ /* 0x000fca00078e0203 */
[----:B------:R-:W-:Y:S01]  /*cf20*/  LEA R3, R3, UR36, 0x1 ;  /* 0x0000002403037c11 */ /* 0x000fe2000f8e08ff */
[----:B------:R-:W-:Y:S01]  /*cf30*/  UMOV UR14, 0x0 ;  /* 0x00000000000e7882 */ /* 0x000fe20000000000 */
[----:B------:R-:W-:Y:S01]  /*cf40*/  UMOV UR15, 0x14f00000 ;  /* 0x14f00000000f7882 */ /* 0x000fe20000000000 */
[----:B------:R-:W-:Y:S01]  /*cf50*/  UMOV UR10, URZ ;  /* 0x0000003f000a7c82 */ /* 0x000fe20008000000 */
[----:B--2---:R-:W-:Y:S02]  /*cf60*/  IMAD R2, R2, 0x80, R4 ;  /* 0x0000008002027824 */ /* 0x004fe400078e0204 */
[----:B------:R-:W-:-:S07]  /*cf70*/  VIADD R4, R3, 0x400 ;  /* 0x0000040003047836 */ /* 0x000fce0000000000 */
.L_x_299:
        /* <DEDUP_REMOVED lines=9> */
[----:B--2---:R-:W-:Y:S05]  /*d010*/  @P0 BRA.U.ANY `(.L_x_299) ;  /* 0xfffffffd00d80947 */ /* 0x004fea000393ffff */
[----:B------:R-:W-:Y:S01]  /*d020*/  PLOP3.LUT P0, PT, PT, PT, PT, 0x80, 0x0 ;  /* 0x000000000000781c */ /* 0x000fe20003f0f070 */
[----:B------:R-:W-:Y:S01]  /*d030*/  VIADD R3, R3, 0x4400 ;  /* 0x0000440003037836 */ /* 0x000fe20000000000 */
[----:B------:R-:W-:Y:S01]  /*d040*/  UMOV UR6, 0x30000 ;  /* 0x0003000000067882 */ /* 0x000fe20000000000 */
[----:B------:R-:W-:Y:S01]  /*d050*/  UMOV UR14, 0x0 ;  /* 0x00000000000e7882 */ /* 0x000fe20000000000 */
[----:B------:R-:W-:Y:S01]  /*d060*/  UMOV UR15, 0x14f00000 ;  /* 0x14f00000000f7882 */ /* 0x000fe20000000000 */
[----:B------:R-:W-:-:S08]  /*d070*/  UMOV UR10, 0x40 ;  /* 0x00000040000a7882 */ /* 0x000fd00000000000 */
.L_x_300:
        /* <DEDUP_REMOVED lines=9> */
[----:B---3--:R-:W-:Y:S05]  /*d110*/  @P0 BRA.U.ANY `(.L_x_300) ;  /* 0xfffffffd00d80947 */ /* 0x008fea000393ffff */
.L_x_293:
[----:B------:R-:W-:Y:S05]  /*d120*/  BSYNC B0 ;  /* 0x0000000000007941 */ /* 0x000fea0003800000 */
.L_x_292:
[----:B01----:R-:W3:Y:S01]  /*d130*/  LDL.LU R6, [R1+0x24] ;  /* 0x0000240001067983 */ /* 0x003ee20000300800 */
[----:B------:R-:W-:Y:S01]  /*d140*/  VIADD R19, R19, 0x1 ;  /* 0x0000000113137836 */ /* 0x000fe20000000000 */
[----:B------:R-:W-:Y:S02]  /*d150*/  ULDC UR4, c[0x0][0xc34] ;  /* 0x00030d0000047ab9 */ /* 0x000fe40000000800 */
[----:B------:R-:W4:Y:S04]  /*d160*/  LDL.LU R5, [R1] ;  /* 0x0000000001057983 */ /* 0x000f280000300800 */
[----:B------:R-:W5:Y:S01]  /*d170*/  LDL.LU R4, [R1+0x2c] ;  /* 0x00002c0001047983 */ /* 0x000f620000300800 */
[----:B------:R-:W-:-:S04]  /*d180*/  ISETP.NE.AND P0, PT, R19, 0x2, PT ;  /* 0x000000021300780c */ /* 0x000fc80003f05270 */
[----:B--2---:R-:W-:Y:S02]  /*d190*/  SEL R0, RZ, 0x1, P0 ;  /* 0x00000001ff007807 */ /* 0x004fe40000000000 */
[----:B------:R-:W-:Y:S01]  /*d1a0*/  SEL R19, R19, RZ, P0 ;  /* 0x000000ff13137207 */ /* 0x000fe20000000000 */
[----:B---3--:R-:W-:Y:S01]  /*d1b0*/  VIADD R6, R6, UR40 ;  /* 0x0000002806067c36 */ /* 0x008fe20008000000 */
[----:B----4-:R-:W-:-:S04]  /*d1c0*/  LOP3.LUT R5, R5, R0, RZ, 0x3c, !PT ;  /* 0x0000000005057212 */ /* 0x010fc800078e3cff */
[----:B------:R0:W-:Y:S01]  /*d1d0*/  STL [R1+0x24], R6 ;  /* 0x0000240601007387 */ /* 0x0001e20000100800 */
[----:B------:R-:W-:Y:S01]  /*d1e0*/  ISETP.GE.AND P1, PT, R6, UR4, PT ;  /* 0x0000000406007c0c */ /* 0x000fe2000bf26270 */
[----:B-----5:R-:W-:-:S05]  /*d1f0*/  VIADD R4, R4, 0x1 ;  /* 0x0000000104047836 */ /* 0x020fca0000000000 */
[----:B------:R0:W-:Y:S04]  /*d200*/  STL [R1+0x2c], R4 ;  /* 0x00002c0401007387 */ /* 0x0001e80000100800 */
[----:B------:R0:W-:Y:S03]  /*d210*/  STL [R1], R5 ;  /* 0x0000000501007387 */ /* 0x0001e60000100800 */
[----:B------:R-:W-:Y:S05]  /*d220*/  @!P1 BRA `(.L_x_301) ;  /* 0xffffffbc00689947 */ /* 0x000fea000383ffff */
[----:B------:R-:W-:-:S07]  /*d230*/  LOP3.LUT R2, R4, 0x1, RZ, 0xc, !PT ;  /* 0x0000000104027812 */ /* 0x000fce00078e0cff */
.L_x_217:
[----:B------:R-:W1:Y:S01]  /*d240*/  S2R R3, SR_CgaCtaId ;  /* 0x0000000000037919 */ /* 0x000e620000008800 */
[----:B------:R-:W-:Y:S01]  /*d250*/  MOV R0, 0x400 ;  /* 0x0000040000007802 */ /* 0x000fe20000000f00 */
[----:B------:R-:W-:Y:S03]  /*d260*/  BSSY B0, `(.L_x_302) ;  /* 0x0000005000007945 */ /* 0x000fe60003800000 */
[----:B-1----:R-:W-:Y:S02]  /*d270*/  LEA R0, R3, R0, 0x18 ;  /* 0x0000000003007211 */ /* 0x002fe400078ec0ff */
[----:B------:R-:W-:-:S04]  /*d280*/  SHF.L.U32 R3, R2, 0x1f, RZ ;  /* 0x0000001f02037819 */ /* 0x000fc800000006ff */
[----:B------:R-:W1:Y:S02]  /*d290*/  SYNCS.PHASECHK.TRANS64.TRYWAIT P0, [R0+URZ+0x34820], R3 ;  /* 0x03482003000075a7 */ /* 0x000e64000800017f */
[----:B-1----:R-:W-:Y:S05]  /*d2a0*/  @!P0 BRA `(.L_x_303) ;  /* 0x0000001400308947 */ /* 0x002fea0003800000 */
.L_x_347:
[----:B------:R-:W-:Y:S05]  /*d2b0*/  BSYNC B0 ;  /* 0x0000000000007941 */ /* 0x000fea0003800000 */
.L_x_302:
[----:B------:R-:W-:-:S03]  /*d2c0*/  UMOV UR4, 0xffffffff ;  /* 0xffffffff00047882 */ /* 0x000fc60000000000 */
[----:B------:R-:W-:Y:S05]  /*d2d0*/  BRA.DIV UR4, `(.L_x_304) ;  /* 0x0000001604387947 */ /* 0x000fea000b800000 */
[----:B------:R-:W2:Y:S02]  /*d2e0*/  S2R R2, SR_TID.X ;  /* 0x0000000000027919 */ /* 0x000ea40000002100 */
[----:B--2---:R-:W-:-:S04]  /*d2f0*/  SHF.R.U32.HI R2, RZ, 0x5, R2 ;  /* 0x00000005ff027819 */ /* 0x004fc80000011602 */
[----:B------:R-:W-:-:S05]  /*d300*/  LOP3.LUT R2, R2, 0x3, RZ, 0xc0, !PT ;  /* 0x0000000302027812 */ /* 0x000fca00078ec0ff */
[----:B------:R2:W3:Y:S02]  /*d310*/  SHFL.IDX PT, R14, R2, RZ, 0x1f ;  /* 0x00001fff020e7589 */ /* 0x0004e400000e0000 */
.L_x_350:
[----:B---3--:R-:W-:Y:S01]  /*d320*/  ISETP.NE.AND P0, PT, R14, RZ, PT ;  /* 0x000000ff0e00720c */ /* 0x008fe20003f05270 */
[----:B------:R-:W-:-:S12]  /*d330*/  BSSY B0, `(.L_x_305) ;  /* 0x0000027000007945 */ /* 0x000fd80003800000 */
[----:B------:R-:W-:Y:S05]  /*d340*/  @P0 BRA `(.L_x_306) ;  /* 0x0000000000940947 */ /* 0x000fea0003800000 */
[----:B------:R-:W-:-:S03]  /*d350*/  UMOV UR4, 0xffffffff ;  /* 0xffffffff00047882 */ /* 0x000fc60000000000 */
[----:B------:R-:W-:Y:S05]  /*d360*/  BRA.DIV UR4, `(.L_x_307) ;  /* 0x0000001604487947 */ /* 0x000fea000b800000 */
[----:B------:R-:W-:-:S13]  /*d370*/  ELECT P6, URZ, PT ;  /* 0x00000000003f782f */ /* 0x000fda00038c0000 */
.L_x_353:
[----:B------:R-:W-:Y:S05]  /*d380*/  @!P6 BRA `(.L_x_306) ;  /* 0x000000000084e947 */ /* 0x000fea0003800000 */
[----:B--2---:R-:W2:Y:S02]  /*d390*/  LDL R2, [R1+0x30] ;  /* 0x0000300001027983 */ /* 0x004ea40000100800 */
[----:B--2---:R-:W-:-:S13]  /*d3a0*/  R2UR UR4, R2 ;  /* 0x00000000020472ca */ /* 0x004fda00000e0000 */
[----:B------:R-:W-:-:S06]  /*d3b0*/  ULOP3.LUT UR4, UR4, 0x2, URZ, 0xfc, !UPT ;  /* 0x0000000204047892 */ /* 0x000fcc000f8efc3f */
[----:B------:R-:W-:-:S05]  /*d3c0*/  IMAD.U32 R2, RZ, RZ, UR4 ;  /* 0x00000004ff027e24 */ /* 0x000fca000f8e00ff */
[----:B------:R-:W-:-:S13]  /*d3d0*/  ISETP.NE.AND P2, PT, R2, 0x3, PT ;  /* 0x000000030200780c */ /* 0x000fda0003f45270 */
[----:B------:R-:W-:Y:S05]  /*d3e0*/  @!P2 BRA `(.L_x_308) ;  /* 0x000000000004a947 */ /* 0x000fea0003800000 */
[----:B------:R-:W-:Y:S01]  /*d3f0*/  BPT.TRAP 0x1 ;  /* 0x000000040000795c */ /* 0x000fe20000300000 */
.L_x_308:
[----:B------:R-:W2:Y:S01]  /*d400*/  LDL.LU R7, [R1] ;  /* 0x0000000001077983 */ /* 0x000ea20000300800 */
[----:B------:R-:W-:Y:S02]  /*d410*/  VIADD R2, R0, 0x34840 ;  /* 0x0003484000027836 */ /* 0x000fe40000000000 */
[C---:B-1----:R-:W-:Y:S02]  /*d420*/  VIADD R3, R19.reuse, 0x1 ;  /* 0x0000000113037836 */ /* 0x042fe40000000000 */
[----:B0-----:R-:W-:-:S03]  /*d430*/  IMAD R6, R19, 0x8, R2 ;  /* 0x0000000813067824 */ /* 0x001fc600078e0202 */
[----:B------:R-:W-:-:S04]  /*d440*/  ISETP.NE.AND P1, PT, R3, 0x2, PT ;  /* 0x000000020300780c */ /* 0x000fc80003f25270 */
[----:B------:R-:W-:Y:S02]  /*d450*/  SEL R4, RZ, 0x1, P1 ;  /* 0x00000001ff047807 */ /* 0x000fe40000800000 */
[----:B------:R-:W-:Y:S02]  /*d460*/  SEL R3, R3, RZ, P1 ;  /* 0x000000ff03037207 */ /* 0x000fe40000800000 */
[C---:B--2---:R-:W-:Y:S02]  /*d470*/  SHF.L.U32 R5, R7.reuse, 0x1f, RZ ;  /* 0x0000001f07057819 */ /* 0x044fe400000006ff */
[----:B------:R-:W-:Y:S01]  /*d480*/  LOP3.LUT R4, R7, R4, RZ, 0x3c, !PT ;  /* 0x0000000407047212 */ /* 0x000fe200078e3cff */
[----:B------:R-:W-:Y:S01]  /*d490*/  IMAD R7, R3, 0x8, R2 ;  /* 0x0000000803077824 */ /* 0x000fe200078e0202 */
[----:B------:R-:W0:Y:S02]  /*d4a0*/  SYNCS.PHASECHK.TRANS64.TRYWAIT P0, [R6+URZ], R5 ;  /* 0x00000005060075a7 */ /* 0x000e24000800017f */
[----:B------:R-:W-:Y:S01]  /*d4b0*/  SHF.L.U32 R2, R4, 0x1f, RZ ;  /* 0x0000001f04027819 */ /* 0x000fe200000006ff */
[----:B0-----:R-:W-:Y:S06]  /*d4c0*/  @!P0 BRA `(.L_x_309) ;  /* 0x0000001400108947 */ /* 0x001fec0003800000 */
.L_x_354:
[----:B------:R-:W1:Y:S02]  /*d4d0*/  SYNCS.PHASECHK.TRANS64.TRYWAIT P0, [R7+URZ], R2 ;  /* 0x00000002070075a7 */ /* 0x000e64000800017f */
[----:B-1----:R-:W-:Y:S05]  /*d4e0*/  @!P0 BRA `(.L_x_310) ;  /* 0x00000014001c8947 */ /* 0x002fea0003800000 */
.L_x_355:
[----:B------:R-:W-:Y:S05]  /*d4f0*/  @!P2 BRA `(.L_x_311) ;  /* 0x000000000004a947 */ /* 0x000fea0003800000 */
[----:B------:R-:W-:Y:S01]  /*d500*/  BPT.TRAP 0x1 ;  /* 0x000000040000795c */ /* 0x000fe20000300000 */
.L_x_311:
[----:B------:R-:W-:-:S04]  /*d510*/  VIADD R0, R0, 0x34860 ;  /* 0x0003486000007836 */ /* 0x000fc80000000000 */
[----:B------:R-:W-:-:S04]  /*d520*/  IMAD R4, R19, 0x8, R0 ;  /* 0x0000000813047824 */ /* 0x000fc800078e0200 */
[----:B------:R-:W2:Y:S02]  /*d530*/  SYNCS.PHASECHK.TRANS64.TRYWAIT P0, [R4+URZ], R5 ;  /* 0x00000005040075a7 */ /* 0x000ea4000800017f */
[----:B--2---:R-:W-:Y:S05]  /*d540*/  @!P0 BRA `(.L_x_312) ;  /* 0x0000001400188947 */ /* 0x004fea0003800000 */
.L_x_356:
[----:B------:R-:W-:-:S07]  /*d550*/  IMAD R3, R3, 0x8, R0 ;  /* 0x0000000803037824 */ /* 0x000fce00078e0200 */
.L_x_313:
[----:B---3--:R3:W4:Y:S02]  /*d560*/  SYNCS.PHASECHK.TRANS64.TRYWAIT P0, [R3+URZ], R2 ;  /* 0x00000002030075a7 */ /* 0x008724000800017f */
[----:B----4-:R-:W-:Y:S05]  /*d570*/  @!P0 NANOSLEEP.SYNCS 0x989680 ;  /* 0x009896800000895d */ /* 0x010fea0003900000 */
[----:B------:R-:W4:Y:S02]  /*d580*/  @!P0 SYNCS.PHASECHK.TRANS64 P0, [R3+URZ], R2 ;  /* 0x00000002030085a7 */ /* 0x000f24000800007f */
[----:B----4-:R-:W-:Y:S05]  /*d590*/  @!P0 BRA `(.L_x_313) ;  /* 0xfffffffc00f08947 */ /* 0x010fea000383ffff */
.L_x_306:
[----:B------:R-:W-:Y:S05]  /*d5a0*/  BSYNC B0 ;  /* 0x0000000000007941 */ /* 0x000fea0003800000 */
.L_x_305:
[----:B------:R-:W-:Y:S05]  /*d5b0*/  EXIT ;  /* 0x000000000000794d */ /* 0x000fea0003800000 */
.L_x_185:
[----:B0-----:R-:W-:-:S04]  /*d5c0*/  IMAD.U32 R3, RZ, RZ, UR40 ;  /* 0x00000028ff037e24 */ /* 0x001fc8000f8e00ff */
[----:B------:R0:W1:Y:S03]  /*d5d0*/  SYNCS.PHASECHK.TRANS64.TRYWAIT P1, [R3+URZ+0x34800], R0 ;  /* 0x03480000030075a7 */ /* 0x000066000802017f */
[----:B-1----:R-:W-:Y:S05]  /*d5e0*/  @!P1 NANOSLEEP.SYNCS 0x989680 ;  /* 0x009896800000995d */ /* 0x002fea0003900000 */
[----:B------:R-:W1:Y:S02]  /*d5f0*/  @!P1 SYNCS.PHASECHK.TRANS64 P1, [R3+URZ+0x34800], R0 ;  /* 0x03480000030095a7 */ /* 0x000e64000802007f */
[----:B-1----:R-:W-:Y:S05]  /*d600*/  @!P1 BRA `(.L_x_185) ;  /* 0xfffffffc00ec9947 */ /* 0x002fea000383ffff */
[----:B------:R-:W-:Y:S05]  /*d610*/  BRA `(.L_x_314) ;  /* 0xffffff4000247947 */ /* 0x000fea000383ffff */
.L_x_189:
[----:B-1----:R1:W2:Y:S02]  /*d620*/  SYNCS.PHASECHK.TRANS64.TRYWAIT P1, [R0+URZ+0x34830], R3 ;  /* 0x03483003000075a7 */ /* 0x0022a4000802017f */
[----:B--2---:R-:W-:Y:S05]  /*d630*/  @!P1 NANOSLEEP.SYNCS 0x989680 ;  /* 0x009896800000995d */ /* 0x004fea0003900000 */
[----:B------:R-:W2:Y:S02]  /*d640*/  @!P1 SYNCS.PHASECHK.TRANS64 P1, [R0+URZ+0x34830], R3 ;  /* 0x03483003000095a7 */ /* 0x000ea4000802007f */
[----:B--2---:R-:W-:Y:S05]  /*d650*/  @!P1 BRA `(.L_x_189) ;  /* 0xfffffffc00f09947 */ /* 0x004fea000383ffff */
[----:B------:R-:W-:Y:S05]  /*d660*/  BRA `(.L_x_188) ;  /* 0xffffff4000407947 */ /* 0x000fea000383ffff */
.L_x_195:
[----:B-1----:R-:W-:-:S04]  /*d670*/  IMAD.U32 R12, RZ, RZ, UR8 ;  /* 0x00000008ff0c7e24 */ /* 0x002fc8000f8e00ff */
[----:B------:R1:W2:Y:S03]  /*d680*/  SYNCS.PHASECHK.TRANS64.TRYWAIT P1, [R12+URZ+0x34830], R9 ;  /* 0x034830090c0075a7 */ /* 0x0002a6000802017f */
[----:B--2---:R-:W-:Y:S05]  /*d690*/  @!P1 NANOSLEEP.SYNCS 0x989680 ;  /* 0x009896800000995d */ /* 0x004fea0003900000 */
[----:B------:R-:W2:Y:S02]  /*d6a0*/  @!P1 SYNCS.PHASECHK.TRANS64 P1, [R12+URZ+0x34830], R9 ;  /* 0x034830090c0095a7 */ /* 0x000ea4000802007f */
[----:B--2---:R-:W-:Y:S05]  /*d6b0*/  @!P1 BRA `(.L_x_195) ;  /* 0xfffffffc00ec9947 */ /* 0x004fea000383ffff */
[----:B------:R-:W-:Y:S05]  /*d6c0*/  BRA `(.L_x_194) ;  /* 0xffffff6c00047947 */ /* 0x000fea000383ffff */
.L_x_199:
[----:B01----:R-:W-:-:S04]  /*d6d0*/  IMAD.U32 R9, RZ, RZ, UR9 ;  /* 0x00000009ff097e24 */ /* 0x003fc8000f8e00ff */
[----:B------:R0:W1:Y:S03]  /*d6e0*/  SYNCS.PHASECHK.TRANS64.TRYWAIT P1, [R9+URZ+0x34850], R8 ;  /* 0x03485008090075a7 */ /* 0x000066000802017f */
[----:B-1----:R-:W-:Y:S05]  /*d6f0*/  @!P1 NANOSLEEP.SYNCS 0x989680 ;  /* 0x009896800000995d */ /* 0x002fea0003900000 */
[----:B------:R-:W1:Y:S02]  /*d700*/  @!P1 SYNCS.PHASECHK.TRANS64 P1, [R9+URZ+0x34850], R8 ;  /* 0x03485008090095a7 */ /* 0x000e64000802007f */
[----:B-1----:R-:W-:Y:S05]  /*d710*/  @!P1 BRA `(.L_x_199) ;  /* 0xfffffffc00ec9947 */ /* 0x002fea000383ffff */
[----:B------:R-:W-:Y:S05]  /*d720*/  BRA `(.L_x_198) ;  /* 0xffffff7400347947 */ /* 0x000fea000383ffff */
.L_x_206:
[----:B-1----:R-:W-:-:S04]  /*d730*/  IMAD.U32 R5, RZ, RZ, UR9 ;  /* 0x00000009ff057e24 */ /* 0x002fc8000f8e00ff */
[----:B------:R1:W2:Y:S03]  /*d740*/  SYNCS.PHASECHK.TRANS64.TRYWAIT P1, [R5+URZ+0x34850], R4 ;  /* 0x03485004050075a7 */ /* 0x0002a6000802017f */
[----:B--2---:R-:W-:Y:S05]  /*d750*/  @!P1 NANOSLEEP.SYNCS 0x989680 ;  /* 0x009896800000995d */ /* 0x004fea0003900000 */
[----:B------:R-:W2:Y:S02]  /*d760*/  @!P1 SYNCS.PHASECHK.TRANS64 P1, [R5+URZ+0x34850], R4 ;  /* 0x03485004050095a7 */ /* 0x000ea4000802007f */
[----:B--2---:R-:W-:Y:S05]  /*d770*/  @!P1 BRA `(.L_x_206) ;  /* 0xfffffffc00ec9947 */ /* 0x004fea000383ffff */
[----:B------:R-:W-:Y:S05]  /*d780*/  BRA `(.L_x_205) ;  /* 0xffffff9800247947 */ /* 0x000fea000383ffff */
.L_x_221:
[----:B------:R-:W0:Y:S01]  /*d790*/  S2R R6, SR_TID.X ;  /* 0x0000000000067919 */ /* 0x000e220000002100 */
[----:B------:R-:W-:Y:S01]  /*d7a0*/  BSSY B0, `(.L_x_315) ;  /* 0x000000a000007945 */ /* 0x000fe20003800000 */
[----:B------:R-:W-:Y:S02]  /*d7b0*/  IMAD.MOV.U32 R12, RZ, RZ, RZ ;  /* 0x000000ffff0c7224 */ /* 0x000fe400078e00ff */
[----:B------:R-:W-:Y:S02]  /*d7c0*/  IMAD.MOV.U32 R11, RZ, RZ, 0x1f ;  /* 0x0000001fff0b7424 */ /* 0x000fe400078e00ff */
[----:B------:R-:W-:Y:S01]  /*d7d0*/  IMAD.MOV.U32 R15, RZ, RZ, -0x1 ;  /* 0xffffffffff0f7424 */ /* 0x000fe200078e00ff */
[----:B0-----:R-:W-:-:S04]  /*d7e0*/  SHF.R.U32.HI R6, RZ, 0x5, R6 ;  /* 0x00000005ff067819 */ /* 0x001fc80000011606 */
[----:B------:R-:W-:-:S05]  /*d7f0*/  LOP3.LUT R6, R6, 0x3, RZ, 0xc0, !PT ;  /* 0x0000000306067812 */ /* 0x000fca00078ec0ff */
[----:B------:R-:W-:-:S07]  /*d800*/  IMAD.MOV.U32 R13, RZ, RZ, R6 ;  /* 0x000000ffff0d7224 */ /* 0x000fce00078e0006 */
[----:B-1----:R-:W-:Y:S05]  /*d810*/  WARPSYNC.COLLECTIVE R15, `(.L_x_316) ;  /* 0x000000000f087348 */ /* 0x002fea0003c00000 */
[----:B------:R0:W2:Y:S02]  /*d820*/  SHFL.IDX P6, R14, R13, R12, R11 ;  /* 0x0000000c0d0e7389 */ /* 0x0000a400000c000b */
[----:B012---:R-:W-:Y:S01]  /*d830*/  ENDCOLLECTIVE ;  /* 0x000000000000791b */ /* 0x007fe20003800000 */
.L_x_316:
[----:B------:R-:W-:Y:S05]  /*d840*/  BSYNC B0 ;  /* 0x0000000000007941 */ /* 0x000fea0003800000 */
.L_x_315:
[----:B------:R-:W-:Y:S05]  /*d850*/  BRA `(.L_x_317) ;  /* 0xffffffbc009c7947 */ /* 0x000fea000383ffff */
.L_x_223:
[----:B------:R-:W-:Y:S01]  /*d860*/  BSSY B0, `(.L_x_318) ;  /* 0x0000006000007945 */ /* 0x000fe20003800000 */
[----:B------:R-:W-:-:S07]  /*d870*/  IMAD.MOV.U32 R15, RZ, RZ, -0x1 ;  /* 0xffffffffff0f7424 */ /* 0x000fce00078e00ff */
[----:B01----:R-:W-:Y:S05]  /*d880*/  WARPSYNC.COLLECTIVE R15, `(.L_x_319) ;  /* 0x000000000f0c7348 */ /* 0x003fea0003c00000 */
[----:B------:R-:W-:Y:S02]  /*d890*/  ELECT P6, UR62, PT ;  /* 0x00000000003e782f */ /* 0x000fe400038c0000 */
[----:B------:R-:W-:Y:S01]  /*d8a0*/  MOV R14, UR62 ;  /* 0x0000003e000e7c02 */ /* 0x000fe20008000f00 */
[----:B01----:R-:W-:Y:S10]  /*d8b0*/  ENDCOLLECTIVE ;  /* 0x000000000000791b */ /* 0x003ff40003800000 */
.L_x_319:
[----:B------:R-:W-:Y:S05]  /*d8c0*/  BSYNC B0 ;  /* 0x0000000000007941 */ /* 0x000fea0003800000 */
.L_x_318:
[----:B------:R-:W-:Y:S05]  /*d8d0*/  BRA `(.L_x_320) ;  /* 0xffffffbc009c7947 */ /* 0x000fea000383ffff */
.L_x_225:
[----:B---3--:R3:W4:Y:S02]  /*d8e0*/  SYNCS.PHASECHK.TRANS64.TRYWAIT P0, [R2+URZ+0x34840], R3 ;  /* 0x03484003020075a7 */ /* 0x008724000800017f */
[----:B----4-:R-:W-:Y:S05]  /*d8f0*/  @!P0 NANOSLEEP.SYNCS 0x989680 ;  /* 0x009896800000895d */ /* 0x010fea0003900000 */
[----:B------:R-:W4:Y:S02]  /*d900*/  @!P0 SYNCS.PHASECHK.TRANS64 P0, [R2+URZ+0x34840], R3 ;  /* 0x03484003020085a7 */ /* 0x000f24000800007f */
[----:B----4-:R-:W-:Y:S05]  /*d910*/  @!P0 BRA `(.L_x_225) ;  /* 0xfffffffc00f08947 */ /* 0x010fea000383ffff */
[----:B------:R-:W-:Y:S05]  /*d920*/  BRA `(.L_x_321) ;  /* 0xffffffbc00f07947 */ /* 0x000fea000383ffff */
.L_x_229:
[----:B------:R-:W-:Y:S01]  /*d930*/  IMAD.MOV.U32 R13, RZ, RZ, R2 ;  /* 0x000000ffff0d7224 */ /* 0x000fe200078e0002 */
[----:B------:R-:W0:Y:S01]  /*d940*/  S2R R7, SR_TID.X ;  /* 0x0000000000077919 */ /* 0x000e220000002100 */
[----:B------:R-:W-:Y:S02]  /*d950*/  IMAD.MOV.U32 R12, RZ, RZ, RZ ;  /* 0x000000ffff0c7224 */ /* 0x000fe400078e00ff */
[----:B------:R-:W-:Y:S02]  /*d960*/  IMAD.MOV.U32 R11, RZ, RZ, 0x181f ;  /* 0x0000181fff0b7424 */ /* 0x000fe400078e00ff */
[----:B------:R-:W-:-:S07]  /*d970*/  IMAD.MOV.U32 R15, RZ, RZ, -0x1 ;  /* 0xffffffffff0f7424 */ /* 0x000fce00078e00ff */
[----:B0----5:R-:W-:Y:S05]  /*d980*/  WARPSYNC.COLLECTIVE R15, `(.L_x_322) ;  /* 0x000000000f087348 */ /* 0x021fea0003c00000 */
[----:B------:R1:W2:Y:S02]  /*d990*/  SHFL.IDX P6, R14, R13, R12, R11 ;  /* 0x0000000c0d0e7389 */ /* 0x0002a400000c000b */
[----:B012--5:R-:W-:Y:S01]  /*d9a0*/  ENDCOLLECTIVE ;  /* 0x000000000000791b */ /* 0x027fe20003800000 */
.L_x_322:
[----:B------:R-:W-:Y:S01]  /*d9b0*/  IMAD.MOV.U32 R13, RZ, RZ, R0 ;  /* 0x000000ffff0d7224 */ /* 0x000fe200078e0000 */
[----:B------:R-:W-:Y:S01]  /*d9c0*/  LOP3.LUT R7, R7, 0x7f, RZ, 0xc0, !PT ;  /* 0x0000007f07077812 */ /* 0x000fe200078ec0ff */
[----:B------:R-:W-:-:S07]  /*d9d0*/  IMAD.MOV.U32 R6, RZ, RZ, R14 ;  /* 0x000000ffff067224 */ /* 0x000fce00078e000e */
[----:B------:R-:W-:Y:S05]  /*d9e0*/  WARPSYNC.COLLECTIVE R15, `(.L_x_323) ;  /* 0x000000000f087348 */ /* 0x000fea0003c00000 */
[----:B------:R0:W1:Y:S02]  /*d9f0*/  SHFL.IDX P6, R14, R13, R12, R11 ;  /* 0x0000000c0d0e7389 */ /* 0x00006400000c000b */
[----:B01----:R-:W-:Y:S01]  /*da00*/  ENDCOLLECTIVE ;  /* 0x000000000000791b */ /* 0x003fe20003800000 */
.L_x_323:
[----:B------:R-:W-:Y:S01]  /*da10*/  SHF.R.U32.HI R5, RZ, 0x3, R7 ;  /* 0x00000003ff057819 */ /* 0x000fe20000011607 */
[----:B------:R-:W-:Y:S02]  /*da20*/  ULDC UR4, c[0x0][0x288] ;  /* 0x0000a20000047ab9 */ /* 0x000fe40000000800 */
[----:B------:R-:W-:Y:S02]  /*da30*/  IMAD R3, R8, UR4, RZ ;  /* 0x0000000408037c24 */ /* 0x000fe4000f8e02ff */
[----:B------:R-:W-:-:S04]  /*da40*/  IMAD.IADD R4, R5, 0x1, R4 ;  /* 0x0000000105047824 */ /* 0x000fc800078e0204 */
[C---:B------:R-:W-:Y:S01]  /*da50*/  VIADD R5, R4.reuse, 0x10 ;  /* 0x0000001004057836 */ /* 0x040fe20000000000 */
[----:B------:R-:W-:Y:S01]  /*da60*/  ISETP.GE.AND P2, PT, R4, R3, PT ;  /* 0x000000030400720c */ /* 0x000fe20003f46270 */
[----:B------:R-:W-:Y:S02]  /*da70*/  IMAD.MOV.U32 R13, RZ, RZ, R2 ;  /* 0x000000ffff0d7224 */ /* 0x000fe400078e0002 */
[----:B------:R-:W-:Y:S02]  /*da80*/  IMAD.MOV.U32 R12, RZ, RZ, 0x1 ;  /* 0x00000001ff0c7424 */ /* 0x000fe400078e00ff */
[----:B------:R-:W-:-:S08]  /*da90*/  IMAD.MOV.U32 R7, RZ, RZ, R14 ;  /* 0x000000ffff077224 */ /* 0x000fd000078e000e */
[----:B------:R-:W-:Y:S05]  /*daa0*/  WARPSYNC.COLLECTIVE R15, `(.L_x_324) ;  /* 0x000000000f087348 */ /* 0x000fea0003c00000 */
[----:B------:R0:W1:Y:S02]  /*dab0*/  SHFL.IDX P6, R14, R13, R12, R11 ;  /* 0x0000000c0d0e7389 */ /* 0x00006400000c000b */
[----:B01----:R-:W-:Y:S01]  /*dac0*/  ENDCOLLECTIVE ;  /* 0x000000000000791b */ /* 0x003fe20003800000 */
.L_x_324:
[----:B------:R-:W-:-:S05]  /*dad0*/  @!P2 LEA R7, P4, R10, R7, 0x1 ;  /* 0x000000070a07a211 */ /* 0x000fca00078808ff */
[----:B------:R-:W-:-:S05]  /*dae0*/  @!P2 IMAD.X R6, RZ, RZ, R6, P4 ;  /* 0x000000ffff06a224 */ /* 0x000fca00020e0606 */
[----:B------:R-:W-:Y:S01]  /*daf0*/  @!P2 LOP3.LUT R7, R7, R6, RZ, 0x3c, !PT ;  /* 0x000000060707a212 */ /* 0x000fe200078e3cff */
[----:B------:R-:W-:-:S03]  /*db00*/  IMAD.MOV.U32 R13, RZ, RZ, R0 ;  /* 0x000000ffff0d7224 */ /* 0x000fc600078e0000 */
[----:B------:R-:W-:-:S04]  /*db10*/  @!P2 LOP3.LUT R6, R7, R6, RZ, 0x3c, !PT ;  /* 0x000000060706a212 */ /* 0x000fc800078e3cff */
[----:B------:R-:W-:-:S05]  /*db20*/  @!P2 LOP3.LUT R7, R7, R6, RZ, 0x3c, !PT ;  /* 0x000000060707a212 */ /* 0x000fca00078e3cff */
[----:B------:R-:W-:Y:S01]  /*db30*/  @!PT LDS RZ, [RZ] ;  /* 0x00000000fffff984 */ /* 0x000fe20000000800 */
[----:B------:R-:W-:Y:S01]  /*db40*/  @!PT LDS RZ, [RZ] ;  /* 0x00000000fffff984 */ /* 0x000fe20000000800 */
[----:B------:R-:W-:Y:S01]  /*db50*/  @!PT LDS RZ, [RZ] ;  /* 0x00000000fffff984 */ /* 0x000fe20000000800 */
[----:B------:R-:W-:Y:S04]  /*db60*/  @!P2 LDGSTS.E.BYPASS.LTC128B.128 [R9+0x10400], desc[UR60][R6.64], !P3 ;  /* 0x104000000609afae */ /* 0x000fe8000d901d7c */
[----:B------:R-:W-:Y:S04]  /*db70*/  @!P2 LDGSTS.E.BYPASS.LTC128B.128 [R9+0x14400], desc[UR60][R6.64+0x80], !P0 ;  /* 0x144000800609afae */ /* 0x000fe8000c101d7c */
[----:B------:R0:W-:Y:S01]  /*db80*/  @!P2 LDGSTS.E.BYPASS.LTC128B.128 [R9+0x18400], desc[UR60][R6.64+0x100], !P1 ;  /* 0x184001000609afae */ /* 0x0001e2000c901d7c */
[----:B------:R-:W-:Y:S01]  /*db90*/  ISETP.GE.AND P2, PT, R5, R3, PT ;  /* 0x000000030500720c */ /* 0x000fe20003f46270 */
[----:B------:R-:W-:-:S02]  /*dba0*/  VIADD R5, R4, 0x20 ;  /* 0x0000002004057836 */ /* 0x000fc40000000000 */
[----:B0-----:R-:W-:-:S10]  /*dbb0*/  IMAD.MOV.U32 R6, RZ, RZ, R14 ;  /* 0x000000ffff067224 */ /* 0x001fd400078e000e */
[----:B------:R-:W-:Y:S05]  /*dbc0*/  WARPSYNC.COLLECTIVE R15, `(.L_x_325) ;  /* 0x000000000f087348 */ /* 0x000fea0003c00000 */
[----:B------:R0:W1:Y:S02]  /*dbd0*/  SHFL.IDX P6, R14, R13, R12, R11 ;  /* 0x0000000c0d0e7389 */ /* 0x00006400000c000b */
[----:B01----:R-:W-:Y:S01]  /*dbe0*/  ENDCOLLECTIVE ;  /* 0x000000000000791b */ /* 0x003fe20003800000 */
.L_x_325:
[----:B------:R-:W-:Y:S02]  /*dbf0*/  IMAD.MOV.U32 R13, RZ, RZ, R2 ;  /* 0x000000ffff0d7224 */ /* 0x000fe400078e0002 */
[----:B------:R-:W-:Y:S02]  /*dc00*/  IMAD.MOV.U32 R12, RZ, RZ, 0x2 ;  /* 0x00000002ff0c7424 */ /* 0x000fe400078e00ff */
[----:B------:R-:W-:-:S07]  /*dc10*/  IMAD.MOV.U32 R7, RZ, RZ, R14 ;  /* 0x000000ffff077224 */ /* 0x000fce00078e000e */
[----:B------:R-:W-:Y:S05]  /*dc20*/  WARPSYNC.COLLECTIVE R15, `(.L_x_326) ;  /* 0x000000000f087348 */ /* 0x000fea0003c00000 */
[----:B------:R0:W1:Y:S02]  /*dc30*/  SHFL.IDX P6, R14, R13, R12, R11 ;  /* 0x0000000c0d0e7389 */ /* 0x00006400000c000b */
[----:B01----:R-:W-:Y:S01]  /*dc40*/  ENDCOLLECTIVE ;  /* 0x000000000000791b */ /* 0x003fe20003800000 */
.L_x_326:
        /* <DEDUP_REMOVED lines=18> */
.L_x_327:
[----:B------:R-:W-:Y:S02]  /*dd70*/  IMAD.MOV.U32 R13, RZ, RZ, R2 ;  /* 0x000000ffff0d7224 */ /* 0x000fe400078e0002 */
[----:B------:R-:W-:Y:S02]  /*dd80*/  IMAD.MOV.U32 R12, RZ, RZ, 0x3 ;  /* 0x00000003ff0c7424 */ /* 0x000fe400078e00ff */
[----:B------:R-:W-:-:S07]  /*dd90*/  IMAD.MOV.U32 R7, RZ, RZ, R14 ;  /* 0x000000ffff077224 */ /* 0x000fce00078e000e */
[----:B------:R-:W-:Y:S05]  /*dda0*/  WARPSYNC.COLLECTIVE R15, `(.L_x_328) ;  /* 0x000000000f087348 */ /* 0x000fea0003c00000 */
[----:B------:R0:W1:Y:S02]  /*ddb0*/  SHFL.IDX P6, R14, R13, R12, R11 ;  /* 0x0000000c0d0e7389 */ /* 0x00006400000c000b */
[----:B01----:R-:W-:Y:S01]  /*ddc0*/  ENDCOLLECTIVE ;  /* 0x000000000000791b */ /* 0x003fe20003800000 */
.L_x_328:
        /* <DEDUP_REMOVED lines=18> */
.L_x_329:
[----:B------:R-:W-:Y:S02]  /*def0*/  IMAD.MOV.U32 R13, RZ, RZ, R2 ;  /* 0x000000ffff0d7224 */ /* 0x000fe400078e0002 */
[----:B------:R-:W-:Y:S02]  /*df00*/  IMAD.MOV.U32 R12, RZ, RZ, 0x4 ;  /* 0x00000004ff0c7424 */ /* 0x000fe400078e00ff */
[----:B------:R-:W-:-:S07]  /*df10*/  IMAD.MOV.U32 R7, RZ, RZ, R14 ;  /* 0x000000ffff077224 */ /* 0x000fce00078e000e */
[----:B------:R-:W-:Y:S05]  /*df20*/  WARPSYNC.COLLECTIVE R15, `(.L_x_330) ;  /* 0x000000000f087348 */ /* 0x000fea0003c00000 */
[----:B------:R0:W1:Y:S02]  /*df30*/  SHFL.IDX P6, R14, R13, R12, R11 ;  /* 0x0000000c0d0e7389 */ /* 0x00006400000c000b */
[----:B01----:R-:W-:Y:S01]  /*df40*/  ENDCOLLECTIVE ;  /* 0x000000000000791b */ /* 0x003fe20003800000 */
.L_x_330:
        /* <DEDUP_REMOVED lines=18> */
.L_x_331:
[----:B------:R-:W-:Y:S02]  /*e070*/  IMAD.MOV.U32 R13, RZ, RZ, R2 ;  /* 0x000000ffff0d7224 */ /* 0x000fe400078e0002 */
[----:B------:R-:W-:Y:S02]  /*e080*/  IMAD.MOV.U32 R12, RZ, RZ, 0x5 ;  /* 0x00000005ff0c7424 */ /* 0x000fe400078e00ff */
[----:B------:R-:W-:-:S07]  /*e090*/  IMAD.MOV.U32 R7, RZ, RZ, R14 ;  /* 0x000000ffff077224 */ /* 0x000fce00078e000e */
[----:B------:R-:W-:Y:S05]  /*e0a0*/  WARPSYNC.COLLECTIVE R15, `(.L_x_332) ;  /* 0x000000000f087348 */ /* 0x000fea0003c00000 */
[----:B------:R0:W1:Y:S02]  /*e0b0*/  SHFL.IDX P6, R14, R13, R12, R11 ;  /* 0x0000000c0d0e7389 */ /* 0x00006400000c000b */
[----:B01----:R-:W-:Y:S01]  /*e0c0*/  ENDCOLLECTIVE ;  /* 0x000000000000791b */ /* 0x003fe20003800000 */
.L_x_332:
        /* <DEDUP_REMOVED lines=18> */
.L_x_333:
[----:B------:R-:W-:Y:S02]  /*e1f0*/  IMAD.MOV.U32 R13, RZ, RZ, R2 ;  /* 0x000000ffff0d7224 */ /* 0x000fe400078e0002 */
[----:B------:R-:W-:Y:S02]  /*e200*/  IMAD.MOV.U32 R12, RZ, RZ, 0x6 ;  /* 0x00000006ff0c7424 */ /* 0x000fe400078e00ff */
[----:B------:R-:W-:-:S07]  /*e210*/  IMAD.MOV.U32 R7, RZ, RZ, R14 ;  /* 0x000000ffff077224 */ /* 0x000fce00078e000e */
[----:B------:R-:W-:Y:S05]  /*e220*/  WARPSYNC.COLLECTIVE R15, `(.L_x_334) ;  /* 0x000000000f087348 */ /* 0x000fea0003c00000 */
[----:B------:R0:W1:Y:S02]  /*e230*/  SHFL.IDX P6, R14, R13, R12, R11 ;  /* 0x0000000c0d0e7389 */ /* 0x00006400000c000b */
[----:B01----:R-:W-:Y:S01]  /*e240*/  ENDCOLLECTIVE ;  /* 0x000000000000791b */ /* 0x003fe20003800000 */
.L_x_334:
        /* <DEDUP_REMOVED lines=13> */
[----:B0-----:R-:W-:-:S12]  /*e320*/  IMAD.MOV.U32 R6, RZ, RZ, R14 ;  /* 0x000000ffff067224 */ /* 0x001fd800078e000e */
[----:B------:R-:W-:Y:S05]  /*e330*/  WARPSYNC.COLLECTIVE R15, `(.L_x_335) ;  /* 0x000000000f087348 */ /* 0x000fea0003c00000 */
[----:B------:R0:W1:Y:S02]  /*e340*/  SHFL.IDX P6, R14, R13, R12, R11 ;  /* 0x0000000c0d0e7389 */ /* 0x00006400000c000b */
[----:B01----:R-:W-:Y:S01]  /*e350*/  ENDCOLLECTIVE ;  /* 0x000000000000791b */ /* 0x003fe20003800000 */
.L_x_335:
[----:B------:R-:W-:Y:S02]  /*e360*/  IMAD.MOV.U32 R13, RZ, RZ, R2 ;  /* 0x000000ffff0d7224 */ /* 0x000fe400078e0002 */
[----:B------:R-:W-:Y:S02]  /*e370*/  IMAD.MOV.U32 R12, RZ, RZ, 0x7 ;  /* 0x00000007ff0c7424 */ /* 0x000fe400078e00ff */
[----:B------:R-:W-:-:S07]  /*e380*/  IMAD.MOV.U32 R7, RZ, RZ, R14 ;  /* 0x000000ffff077224 */ /* 0x000fce00078e000e */
[----:B------:R-:W-:Y:S05]  /*e390*/  WARPSYNC.COLLECTIVE R15, `(.L_x_336) ;  /* 0x000000000f087348 */ /* 0x000fea0003c00000 */
[----:B------:R0:W1:Y:S02]  /*e3a0*/  SHFL.IDX P6, R14, R13, R12, R11 ;  /* 0x0000000c0d0e7389 */ /* 0x00006400000c000b */
[----:B01----:R-:W-:Y:S01]  /*e3b0*/  ENDCOLLECTIVE ;  /* 0x000000000000791b */ /* 0x003fe20003800000 */
.L_x_336:
[----:B------:R-:W-:-:S05]  /*e3c0*/  @!P2 LEA R7, P4, R10, R7, 0x1 ;  /* 0x000000070a07a211 */ /* 0x000fca00078808ff */
[----:B------:R-:W-:-:S05]  /*e3d0*/  @!P2 IMAD.X R6, RZ, RZ, R6, P4 ;  /* 0x000000ffff06a224 */ /* 0x000fca00020e0606 */
[----:B------:R-:W-:Y:S01]  /*e3e0*/  @!P2 LOP3.LUT R7, R7, R6, RZ, 0x3c, !PT ;  /* 0x000000060707a212 */ /* 0x000fe200078e3cff */
[----:B------:R-:W-:-:S03]  /*e3f0*/  IMAD.MOV.U32 R13, RZ, RZ, R0 ;  /* 0x000000ffff0d7224 */ /* 0x000fc600078e0000 */
[----:B------:R-:W-:-:S04]  /*e400*/  @!P2 LOP3.LUT R6, R7, R6, RZ, 0x3c, !PT ;  /* 0x000000060706a212 */ /* 0x000fc800078e3cff */
[----:B------:R-:W-:Y:S01]  /*e410*/  @!P2 LOP3.LUT R7, R7, R6, RZ, 0x3c, !PT ;  /* 0x000000060707a212 */ /* 0x000fe200078e3cff */
[----:B------:R-:W-:-:S07]  /*e420*/  IMAD.MOV.U32 R5, RZ, RZ, R14 ;  /* 0x000000ffff057224 */ /* 0x000fce00078e000e */
[----:B------:R-:W-:Y:S05]  /*e430*/  WARPSYNC.COLLECTIVE R15, `(.L_x_337) ;  /* 0x000000000f087348 */ /* 0x000fea0003c00000 */
[----:B------:R0:W1:Y:S02]  /*e440*/  SHFL.IDX P6, R14, R13, R12, R11 ;  /* 0x0000000c0d0e7389 */ /* 0x00006400000c000b */
[----:B01----:R-:W-:Y:S01]  /*e450*/  ENDCOLLECTIVE ;  /* 0x000000000000791b */ /* 0x003fe20003800000 */
.L_x_337:
[----:B------:R-:W-:Y:S01]  /*e460*/  @!PT LDS RZ, [RZ] ;  /* 0x00000000fffff984 */ /* 0x000fe20000000800 */
[----:B------:R-:W-:Y:S01]  /*e470*/  @!PT LDS RZ, [RZ] ;  /* 0x00000000fffff984 */ /* 0x000fe20000000800 */
[----:B------:R-:W-:Y:S01]  /*e480*/  @!PT LDS RZ, [RZ] ;  /* 0x00000000fffff984 */ /* 0x000fe20000000800 */
[----:B------:R0:W-:Y:S04]  /*e490*/  @!P2 LDGSTS.E.BYPASS.LTC128B.128 [R9+0x13400], desc[UR60][R6.64], !P3 ;  /* 0x134000000609afae */ /* 0x0001e8000d901d7c */
[----:B------:R0:W-:Y:S04]  /*e4a0*/  @!P2 LDGSTS.E.BYPASS.LTC128B.128 [R9+0x17400], desc[UR60][R6.64+0x80], !P0 ;  /* 0x174000800609afae */ /* 0x0001e8000c101d7c */
[----:B------:R0:W-:Y:S01]  /*e4b0*/  @!P2 LDGSTS.E.BYPASS.LTC128B.128 [R9+0x1b400], desc[UR60][R6.64+0x100], !P1 ;  /* 0x1b4001000609afae */ /* 0x0001e2000c901d7c */
[----:B------:R-:W-:Y:S01]  /*e4c0*/  IMAD.MOV.U32 R0, RZ, RZ, R14 ;  /* 0x000000ffff007224 */ /* 0x000fe200078e000e */
[----:B------:R-:W-:Y:S06]  /*e4d0*/  BRA `(.L_x_338) ;  /* 0xffffffc000a87947 */ /* 0x000fec000383ffff */
.L_x_233:
[----:B--2---:R-:W-:-:S04]  /*e4e0*/  IMAD.U32 R3, RZ, RZ, UR36 ;  /* 0x00000024ff037e24 */ /* 0x004fc8000f8e00ff */
[----:B------:R2:W3:Y:S03]  /*e4f0*/  SYNCS.PHASECHK.TRANS64.TRYWAIT P0, [R3+URZ+0x34820], R0 ;  /* 0x03482000030075a7 */ /* 0x0004e6000800017f */
[----:B---3--:R-:W-:Y:S05]  /*e500*/  @!P0 NANOSLEEP.SYNCS 0x989680 ;  /* 0x009896800000895d */ /* 0x008fea0003900000 */
[----:B------:R-:W3:Y:S02]  /*e510*/  @!P0 SYNCS.PHASECHK.TRANS64 P0, [R3+URZ+0x34820], R0 ;  /* 0x03482000030085a7 */ /* 0x000ee4000800007f */
[----:B---3--:R-:W-:Y:S05]  /*e520*/  @!P0 BRA `(.L_x_233) ;  /* 0xfffffffc00ec8947 */ /* 0x008fea000383ffff */
[----:B------:R-:W-:Y:S05]  /*e530*/  BRA `(.L_x_339) ;  /* 0xffffffc000f87947 */ /* 0x000fea000383ffff */
.L_x_240:
[----:B-1----:R1:W2:Y:S02]  /*e540*/  SYNCS.PHASECHK.TRANS64.TRYWAIT P0, [R3+URZ+0x34840], R2 ;  /* 0x03484002030075a7 */ /* 0x0022a4000800017f */
[----:B--2---:R-:W-:Y:S05]  /*e550*/  @!P0 NANOSLEEP.SYNCS 0x989680 ;  /* 0x009896800000895d */ /* 0x004fea0003900000 */
[----:B------:R-:W2:Y:S02]  /*e560*/  @!P0 SYNCS.PHASECHK.TRANS64 P0, [R3+URZ+0x34840], R2 ;  /* 0x03484002030085a7 */ /* 0x000ea4000800007f */
[----:B--2---:R-:W-:Y:S05]  /*e570*/  @!P0 BRA `(.L_x_240) ;  /* 0xfffffffc00f08947 */ /* 0x004fea000383ffff */
[----:B------:R-:W-:Y:S05]  /*e580*/  BRA `(.L_x_340) ;  /* 0xffffffc400a47947 */ /* 0x000fea000383ffff */
.L_x_248:
[----:B0-----:R0:W1:Y:S02]  /*e590*/  SYNCS.PHASECHK.TRANS64.TRYWAIT P0, [R2+URZ+0x34860], R3 ;  /* 0x03486003020075a7 */ /* 0x001064000800017f */
[----:B-1----:R-:W-:Y:S05]  /*e5a0*/  @!P0 NANOSLEEP.SYNCS 0x989680 ;  /* 0x009896800000895d */ /* 0x002fea0003900000 */
[----:B------:R-:W1:Y:S02]  /*e5b0*/  @!P0 SYNCS.PHASECHK.TRANS64 P0, [R2+URZ+0x34860], R3 ;  /* 0x03486003020085a7 */ /* 0x000e64000800007f */
[----:B-1----:R-:W-:Y:S05]  /*e5c0*/  @!P0 BRA `(.L_x_248) ;  /* 0xfffffffc00f08947 */ /* 0x002fea000383ffff */
[----:B------:R-:W-:Y:S05]  /*e5d0*/  BRA `(.L_x_341) ;  /* 0xffffffc800e07947 */ /* 0x000fea000383ffff */
.L_x_259:
[----:B-1----:R1:W2:Y:S02]  /*e5e0*/  SYNCS.PHASECHK.TRANS64.TRYWAIT P0, [R3+URZ+0x34840], R2 ;  /* 0x03484002030075a7 */ /* 0x0022a4000800017f */
[----:B--2---:R-:W-:Y:S05]  /*e5f0*/  @!P0 NANOSLEEP.SYNCS 0x989680 ;  /* 0x009896800000895d */ /* 0x004fea0003900000 */
[----:B------:R-:W2:Y:S02]  /*e600*/  @!P0 SYNCS.PHASECHK.TRANS64 P0, [R3+URZ+0x34840], R2 ;  /* 0x03484002030085a7 */ /* 0x000ea4000800007f */
[----:B--2---:R-:W-:Y:S05]  /*e610*/  @!P0 BRA `(.L_x_259) ;  /* 0xfffffffc00f08947 */ /* 0x004fea000383ffff */
[----:B------:R-:W-:Y:S05]  /*e620*/  BRA `(.L_x_342) ;  /* 0xffffffd0007c7947 */ /* 0x000fea000383ffff */
.L_x_267:
[----:B0-----:R0:W1:Y:S02]  /*e630*/  SYNCS.PHASECHK.TRANS64.TRYWAIT P0, [R2+URZ+0x34860], R3 ;  /* 0x03486003020075a7 */ /* 0x001064000800017f */
[----:B-1----:R-:W-:Y:S05]  /*e640*/  @!P0 NANOSLEEP.SYNCS 0x989680 ;  /* 0x009896800000895d */ /* 0x002fea0003900000 */
[----:B------:R-:W1:Y:S02]  /*e650*/  @!P0 SYNCS.PHASECHK.TRANS64 P0, [R2+URZ+0x34860], R3 ;  /* 0x03486003020085a7 */ /* 0x000e64000800007f */
[----:B-1----:R-:W-:Y:S05]  /*e660*/  @!P0 BRA `(.L_x_267) ;  /* 0xfffffffc00f08947 */ /* 0x002fea000383ffff */
[----:B------:R-:W-:Y:S05]  /*e670*/  BRA `(.L_x_343) ;  /* 0xffffffd400b87947 */ /* 0x000fea000383ffff */
.L_x_277:
[----:B--2---:R2:W3:Y:S02]  /*e680*/  SYNCS.PHASECHK.TRANS64.TRYWAIT P0, [R3+URZ+0x34840], R2 ;  /* 0x03484002030075a7 */ /* 0x0044e4000800017f */
[----:B---3--:R-:W-:Y:S05]  /*e690*/  @!P0 NANOSLEEP.SYNCS 0x989680 ;  /* 0x009896800000895d */ /* 0x008fea0003900000 */
[----:B------:R-:W3:Y:S02]  /*e6a0*/  @!P0 SYNCS.PHASECHK.TRANS64 P0, [R3+URZ+0x34840], R2 ;  /* 0x03484002030085a7 */ /* 0x000ee4000800007f */
[----:B---3--:R-:W-:Y:S05]  /*e6b0*/  @!P0 BRA `(.L_x_277) ;  /* 0xfffffffc00f08947 */ /* 0x008fea000383ffff */
[----:B------:R-:W-:Y:S05]  /*e6c0*/  BRA `(.L_x_344) ;  /* 0xffffffdc002c7947 */ /* 0x000fea000383ffff */
.L_x_285:
[----:B0-----:R0:W1:Y:S02]  /*e6d0*/  SYNCS.PHASECHK.TRANS64.TRYWAIT P0, [R2+URZ+0x34860], R5 ;  /* 0x03486005020075a7 */ /* 0x001064000800017f */
[----:B-1----:R-:W-:Y:S05]  /*e6e0*/  @!P0 NANOSLEEP.SYNCS 0x989680 ;  /* 0x009896800000895d */ /* 0x002fea0003900000 */
[----:B------:R-:W1:Y:S02]  /*e6f0*/  @!P0 SYNCS.PHASECHK.TRANS64 P0, [R2+URZ+0x34860], R5 ;  /* 0x03486005020085a7 */ /* 0x000e64000800007f */
[----:B-1----:R-:W-:Y:S05]  /*e700*/  @!P0 BRA `(.L_x_285) ;  /* 0xfffffffc00f08947 */ /* 0x002fea000383ffff */
[----:B------:R-:W-:Y:S05]  /*e710*/  BRA `(.L_x_345) ;  /* 0xffffffe000647947 */ /* 0x000fea000383ffff */
.L_x_295:
[----:B--2---:R2:W3:Y:S02]  /*e720*/  SYNCS.PHASECHK.TRANS64.TRYWAIT P0, [R0+URZ+0x34860], R3 ;  /* 0x03486003000075a7 */ /* 0x0044e4000800017f */
[----:B---3--:R-:W-:Y:S05]  /*e730*/  @!P0 NANOSLEEP.SYNCS 0x989680 ;  /* 0x009896800000895d */ /* 0x008fea0003900000 */
[----:B------:R-:W3:Y:S02]  /*e740*/  @!P0 SYNCS.PHASECHK.TRANS64 P0, [R0+URZ+0x34860], R3 ;  /* 0x03486003000085a7 */ /* 0x000ee4000800007f */
[----:B---3--:R-:W-:Y:S05]  /*e750*/  @!P0 BRA `(.L_x_295) ;  /* 0xfffffffc00f08947 */ /* 0x008fea000383ffff */
[----:B------:R-:W-:Y:S05]  /*e760*/  BRA `(.L_x_346) ;  /* 0xffffffe400787947 */ /* 0x000fea000383ffff */
.L_x_303:
[----:B-1----:R1:W2:Y:S02]  /*e770*/  SYNCS.PHASECHK.TRANS64.TRYWAIT P0, [R0+URZ+0x34820], R3 ;  /* 0x03482003000075a7 */ /* 0x0022a4000800017f */
[----:B--2---:R-:W-:Y:S05]  /*e780*/  @!P0 NANOSLEEP.SYNCS 0x989680 ;  /* 0x009896800000895d */ /* 0x004fea0003900000 */
[----:B------:R-:W2:Y:S02]  /*e790*/  @!P0 SYNCS.PHASECHK.TRANS64 P0, [R0+URZ+0x34820], R3 ;  /* 0x03482003000085a7 */ /* 0x000ea4000800007f */
[----:B--2---:R-:W-:Y:S05]  /*e7a0*/  @!P0 BRA `(.L_x_303) ;  /* 0xfffffffc00f08947 */ /* 0x004fea000383ffff */
[----:B------:R-:W-:Y:S05]  /*e7b0*/  BRA `(.L_x_347) ;  /* 0xffffffe800bc7947 */ /* 0x000fea000383ffff */
.L_x_304:
[----:B------:R-:W2:Y:S01]  /*e7c0*/  S2R R2, SR_TID.X ;  /* 0x0000000000027919 */ /* 0x000ea20000002100 */
[----:B------:R-:W-:Y:S01]  /*e7d0*/  BSSY B0, `(.L_x_348) ;  /* 0x000000a000007945 */ /* 0x000fe20003800000 */
[----:B------:R-:W-:Y:S02]  /*e7e0*/  IMAD.MOV.U32 R12, RZ, RZ, RZ ;  /* 0x000000ffff0c7224 */ /* 0x000fe400078e00ff */
[----:B------:R-:W-:Y:S02]  /*e7f0*/  IMAD.MOV.U32 R11, RZ, RZ, 0x1f ;  /* 0x0000001fff0b7424 */ /* 0x000fe400078e00ff */
[----:B------:R-:W-:Y:S01]  /*e800*/  IMAD.MOV.U32 R15, RZ, RZ, -0x1 ;  /* 0xffffffffff0f7424 */ /* 0x000fe200078e00ff */
[----:B--2---:R-:W-:-:S04]  /*e810*/  SHF.R.U32.HI R2, RZ, 0x5, R2 ;  /* 0x00000005ff027819 */ /* 0x004fc80000011602 */
[----:B------:R-:W-:-:S05]  /*e820*/  LOP3.LUT R2, R2, 0x3, RZ, 0xc0, !PT ;  /* 0x0000000302027812 */ /* 0x000fca00078ec0ff */
[----:B------:R-:W-:-:S07]  /*e830*/  IMAD.MOV.U32 R13, RZ, RZ, R2 ;  /* 0x000000ffff0d7224 */ /* 0x000fce00078e0002 */
[----:B01----:R-:W-:Y:S05]  /*e840*/  WARPSYNC.COLLECTIVE R15, `(.L_x_349) ;  /* 0x000000000f087348 */ /* 0x003fea0003c00000 */
[----:B------:R2:W3:Y:S02]  /*e850*/  SHFL.IDX P6, R14, R13, R12, R11 ;  /* 0x0000000c0d0e7389 */ /* 0x0004e400000c000b */
[----:B0123--:R-:W-:Y:S01]  /*e860*/  ENDCOLLECTIVE ;  /* 0x000000000000791b */ /* 0x00ffe20003800000 */
.L_x_349:
[----:B------:R-:W-:Y:S05]  /*e870*/  BSYNC B0 ;  /* 0x0000000000007941 */ /* 0x000fea0003800000 */
.L_x_348:
[----:B------:R-:W-:Y:S05]  /*e880*/  BRA `(.L_x_350) ;  /* 0xffffffe800a47947 */ /* 0x000fea000383ffff */
.L_x_307:
[----:B------:R-:W-:Y:S01]  /*e890*/  BSSY B1, `(.L_x_351) ;  /* 0x0000006000017945 */ /* 0x000fe20003800000 */
[----:B------:R-:W-:-:S07]  /*e8a0*/  IMAD.MOV.U32 R15, RZ, RZ, -0x1 ;  /* 0xffffffffff0f7424 */ /* 0x000fce00078e00ff */
[----:B012---:R-:W-:Y:S05]  /*e8b0*/  WARPSYNC.COLLECTIVE R15, `(.L_x_352) ;  /* 0x000000000f0c7348 */ /* 0x007fea0003c00000 */
[----:B------:R-:W-:Y:S02]  /*e8c0*/  ELECT P6, UR62, PT ;  /* 0x00000000003e782f */ /* 0x000fe400038c0000 */
[----:B------:R-:W-:Y:S01]  /*e8d0*/  MOV R14, UR62 ;  /* 0x0000003e000e7c02 */ /* 0x000fe20008000f00 */
[----:B012---:R-:W-:Y:S10]  /*e8e0*/  ENDCOLLECTIVE ;  /* 0x000000000000791b */ /* 0x007ff40003800000 */
.L_x_352:
[----:B------:R-:W-:Y:S05]  /*e8f0*/  BSYNC B1 ;  /* 0x0000000000017941 */ /* 0x000fea0003800000 */
.L_x_351:
[----:B------:R-:W-:Y:S05]  /*e900*/  BRA `(.L_x_353) ;  /* 0xffffffe8009c7947 */ /* 0x000fea000383ffff */
.L_x_309:
[----:B0-----:R0:W1:Y:S02]  /*e910*/  SYNCS.PHASECHK.TRANS64.TRYWAIT P0, [R6+URZ], R5 ;  /* 0x00000005060075a7 */ /* 0x001064000800017f */
[----:B-1----:R-:W-:Y:S05]  /*e920*/  @!P0 NANOSLEEP.SYNCS 0x989680 ;  /* 0x009896800000895d */ /* 0x002fea0003900000 */
[----:B------:R-:W1:Y:S02]  /*e930*/  @!P0 SYNCS.PHASECHK.TRANS64 P0, [R6+URZ], R5 ;  /* 0x00000005060085a7 */ /* 0x000e64000800007f */
[----:B-1----:R-:W-:Y:S05]  /*e940*/  @!P0 BRA `(.L_x_309) ;  /* 0xfffffffc00f08947 */ /* 0x002fea000383ffff */
[----:B------:R-:W-:Y:S05]  /*e950*/  BRA `(.L_x_354) ;  /* 0xffffffe800dc7947 */ /* 0x000fea000383ffff */
.L_x_310:
[----:B-1----:R1:W2:Y:S02]  /*e960*/  SYNCS.PHASECHK.TRANS64.TRYWAIT P0, [R7+URZ], R2 ;  /* 0x00000002070075a7 */ /* 0x0022a4000800017f */
[----:B--2---:R-:W-:Y:S05]  /*e970*/  @!P0 NANOSLEEP.SYNCS 0x989680 ;  /* 0x009896800000895d */ /* 0x004fea0003900000 */
[----:B------:R-:W2:Y:S02]  /*e980*/  @!P0 SYNCS.PHASECHK.TRANS64 P0, [R7+URZ], R2 ;  /* 0x00000002070085a7 */ /* 0x000ea4000800007f */
[----:B--2---:R-:W-:Y:S05]  /*e990*/  @!P0 BRA `(.L_x_310) ;  /* 0xfffffffc00f08947 */ /* 0x004fea000383ffff */
[----:B------:R-:W-:Y:S05]  /*e9a0*/  BRA `(.L_x_355) ;  /* 0xffffffe800d07947 */ /* 0x000fea000383ffff */
.L_x_312:
[----:B--2---:R2:W3:Y:S02]  /*e9b0*/  SYNCS.PHASECHK.TRANS64.TRYWAIT P0, [R4+URZ], R5 ;  /* 0x00000005040075a7 */ /* 0x0044e4000800017f */
[----:B---3--:R-:W-:Y:S05]  /*e9c0*/  @!P0 NANOSLEEP.SYNCS 0x989680 ;  /* 0x009896800000895d */ /* 0x008fea0003900000 */
[----:B------:R-:W3:Y:S02]  /*e9d0*/  @!P0 SYNCS.PHASECHK.TRANS64 P0, [R4+URZ], R5 ;  /* 0x00000005040085a7 */ /* 0x000ee4000800007f */
[----:B---3--:R-:W-:Y:S05]  /*e9e0*/  @!P0 BRA `(.L_x_312) ;  /* 0xfffffffc00f08947 */ /* 0x008fea000383ffff */
[----:B------:R-:W-:Y:S05]  /*e9f0*/  BRA `(.L_x_356) ;  /* 0xffffffe800d47947 */ /* 0x000fea000383ffff */
.L_x_357:
        /* <DEDUP_REMOVED lines=16> */
.L_x_15275:


//--------------------- .text._ZN7cutlass13device_kernelIN5flash11enable_sm90INS1_16FlashAttnFwdSm90INS1_25CollectiveMainloopFwdSm90ILi2EN4cute5tupleIJNS5_1CILi1EEES8_S8_EEENS6_IJNS7_ILi128EEESA_NS7_ILi192EEEEEELi128ENS_6half_tEfNS_4arch4Sm90ELb0ELb0ELb1ELb1ELb0ELb0ELb0ELb1ELb1ELb1ELb0ELb0EEENS1_21CollectiveEpilogueFwdINS6_IJSA_SA_SA_EEES9_SD_SF_Li256ELb1ELb1ELb0ELb0EEENS1_36VarlenDynamicPersistentTileSchedulerILi128ELi128ELi256ELi128ELb0ELb1ELb1ELb0ELb1ELb1EEEEEEEEEvNT_6ParamsE --------------------------
	.section	.text._ZN7cutlass13device_kernelIN5flash11enable_sm90INS1_16FlashAttnFwdSm90INS1_25CollectiveMainloopFwdSm90ILi2EN4cute5tupleIJNS5_1CILi1EEES8_S8_EEENS6_IJNS7_ILi128EEESA_NS7_ILi192EEEEEELi128ENS_6half_tEfNS_4arch4Sm90ELb0ELb0ELb1ELb1ELb0ELb0ELb0ELb1ELb1ELb1ELb0ELb0EEENS1_21CollectiveEpilogueFwdINS6_IJSA_SA_SA_EEES9_SD_SF_Li256ELb1ELb1ELb0ELb0EEENS1_36VarlenDynamicPersistentTileSchedulerILi128ELi128ELi256ELi128ELb0ELb1ELb1ELb0ELb1ELb1EEEEEEEEEvNT_6ParamsE,"ax",@progbits
	.align	128
.text._ZN7cutlass13device_kernelIN5flash11enable_sm90INS1_16FlashAttnFwdSm90INS1_25CollectiveMainloopFwdSm90ILi2EN4cute5tupleIJNS5_1CILi1EEES8_S8_EEENS6_IJNS7_ILi128EEESA_NS7_ILi192EEEEEELi128ENS_6half_tEfNS_4arch4Sm90ELb0ELb0ELb1ELb1ELb0ELb0ELb0ELb1ELb1ELb1ELb0ELb0EEENS1_21CollectiveEpilogueFwdINS6_IJSA_SA_SA_EEES9_SD_SF_Li256ELb1ELb1ELb0ELb0EEENS1_36VarlenDynamicPersistentTileSchedulerILi128ELi128ELi256ELi128ELb0ELb1ELb1ELb0ELb1ELb1EEEEEEEEEvNT_6ParamsE:
        .type           _ZN7cutlass13device_kernelIN5flash11enable_sm90INS1_16FlashAttnFwdSm90INS1_25CollectiveMainloopFwdSm90ILi2EN4cute5tupleIJNS5_1CILi1EEES8_S8_EEENS6_IJNS7_ILi128EEESA_NS7_ILi192EEEEEELi128ENS_6half_tEfNS_4arch4Sm90ELb0ELb0ELb1ELb1ELb0ELb0ELb0ELb1ELb1ELb1ELb0ELb0EEENS1_21CollectiveEpilogueFwdINS6_IJSA_SA_SA_EEES9_SD_SF_Li256ELb1ELb1ELb0ELb0EEENS1_36VarlenDynamicPersistentTileSchedulerILi128ELi128ELi256ELi128ELb0ELb1ELb1ELb0ELb1ELb1EEEEEEEEEvNT_6ParamsE,@function
        .size           _ZN7cutlass13device_kernelIN5flash11enable_sm90INS1_16FlashAttnFwdSm90INS1_25CollectiveMainloopFwdSm90ILi2EN4cute5tupleIJNS5_1CILi1EEES8_S8_EEENS6_IJNS7_ILi128EEESA_NS7_ILi192EEEEEELi128ENS_6half_tEfNS_4arch4Sm90ELb0ELb0ELb1ELb1ELb0ELb0ELb0ELb1ELb1ELb1ELb0ELb0EEENS1_21CollectiveEpilogueFwdINS6_IJSA_SA_SA_EEES9_SD_SF_Li256ELb1ELb1ELb0ELb0EEENS1_36VarlenDynamicPersistentTileSchedulerILi128ELi128ELi256ELi128ELb0ELb1ELb1ELb0ELb1ELb1EEEEEEEEEvNT_6ParamsE,(.L_x_15276 - _ZN7cutlass13device_kernelIN5flash11enable_sm90INS1_16FlashAttnFwdSm90INS1_25CollectiveMainloopFwdSm90ILi2EN4cute5tupleIJNS5_1CILi1EEES8_S8_EEENS6_IJNS7_ILi128EEESA_NS7_ILi192EEEEEELi128ENS_6half_tEfNS_4arch4Sm90ELb0ELb0ELb1ELb1ELb0ELb0ELb0ELb1ELb1ELb1ELb0ELb0EEENS1_21CollectiveEpilogueFwdINS6_IJSA_SA_SA_EEES9_SD_SF_Li256ELb1ELb1ELb0ELb0EEENS1_36VarlenDynamicPersistentTileSchedulerILi128ELi128ELi256ELi128ELb0ELb1ELb1ELb0ELb1ELb1EEEEEEEEEvNT_6ParamsE)
        .other          _ZN7cutlass13device_kernelIN5flash11enable_sm90INS1_16FlashAttnFwdSm90INS1_25CollectiveMainloopFwdSm90ILi2EN4cute5tupleIJNS5_1CILi1EEES8_S8_EEENS6_IJNS7_ILi128EEESA_NS7_ILi192EEEEEELi128ENS_6half_tEfNS_4arch4Sm90ELb0ELb0ELb1ELb1ELb0ELb0ELb0ELb1ELb1ELb1ELb0ELb0EEENS1_21CollectiveEpilogueFwdINS6_IJSA_SA_SA_EEES9_SD_SF_Li256ELb1ELb1ELb0ELb0EEENS1_36VarlenDynamicPersistentTileSchedulerILi128ELi128ELi256ELi128ELb0ELb1ELb1ELb0ELb1ELb1EEEEEEEEEvNT_6ParamsE,@"STO_CUDA_ENTRY STV_DEFAULT"
_ZN7cutlass13device_kernelIN5flash11enable_sm90INS1_16FlashAttnFwdSm90INS1_25CollectiveMainloopFwdSm90ILi2EN4cute5tupleIJNS5_1CILi1EEES8_S8_EEENS6_IJNS7_ILi128EEESA_NS7_ILi192EEEEEELi128ENS_6half_tEfNS_4arch4Sm90ELb0ELb0ELb1ELb1ELb0ELb0ELb0ELb1ELb1ELb1ELb0ELb0EEENS1_21CollectiveEpilogueFwdINS6_IJSA_SA_SA_EEES9_SD_SF_Li256ELb1ELb1ELb0ELb0EEENS1_36VarlenDynamicPersistentTileSchedulerILi128ELi128ELi256ELi128ELb0ELb1ELb1ELb0ELb1ELb1EEEEEEEEEvNT_6ParamsE:
        /* <DEDUP_REMOVED lines=18> */
.L_x_359:
[----:B------:R-:W-:Y:S05]  /*0120*/  BSYNC B0 ;  /* 0x0000000000007941 */ /* 0x000fea0003800000 */
.L_x_358:
        /* <DEDUP_REMOVED lines=41> */
.L_x_360:
[----:B------:R-:W3:Y:S01]  /*03c0*/  SHFL.IDX PT, R2, R0, RZ, 0x1f ;  /* 0x00001fff00027589 */ /* 0x000ee200000e0000 */
[----:B------:R-:W-:Y:S01]  /*03d0*/  NOP ;  /* 0x0000000000007918 */ /* 0x000fe20000000000 */
[----:B---3--:R-:W-:-:S13]  /*03e0*/  ISETP.NE.AND P0, PT, R2, RZ, PT ;  /* 0x000000ff0200720c */ /* 0x008fda0003f05270 */
        /* <DEDUP_REMOVED lines=18> */
[----:B---3--:R-:W-:Y:S01]  /*0510*/  NOP ;  /* 0x0000000000007918 */ /* 0x008fe20000000000 */
.L_x_361:
[----:B------:R-:W3:Y:S01]  /*0520*/  SHFL.IDX PT, R2, R0, RZ, 0x1f ;  /* 0x00001fff00027589 */ /* 0x000ee200000e0000 */
[----:B------:R-:W-:Y:S01]  /*0530*/  NOP ;  /* 0x0000000000007918 */ /* 0x000fe20000000000 */
[----:B---3--:R-:W-:-:S13]  /*0540*/  ISETP.NE.AND P0, PT, R2, RZ, PT ;  /* 0x000000ff0200720c */ /* 0x008fda0003f05270 */
[----:B------:R-:W-:Y:S05]  /*0550*/  @P0 BRA `(.L_x_362) ;  /* 0x0000000000380947 */ /* 0x000fea0003800000 */
[----:B0-----:R-:W0:Y:S01]  /*0560*/  S2UR UR5, SR_CgaCtaId ;  /* 0x00000000000579c3 */ /* 0x001e220000008800 */
[----:B------:R-:W-:Y:S01]  /*0570*/  UMOV UR4, 0x400 ;  /* 0x0000040000047882 */ /* 0x000fe20000000000 */
[----:B------:R-:W-:Y:S01]  /*0580*/  UMOV UR7, 0x1 ;  /* 0x0000000100077882 */ /* 0x000fe20000000000 */
[----:B------:R-:W-:Y:S01]  /*0590*/  ELECT P0, URZ, PT ;  /* 0x00000000003f782f */ /* 0x000fe20003800000 */
[----:B0-----:R-:W-:Y:S02]  /*05a0*/  ULEA UR6, UR5, UR4, 0x18 ;  /* 0x0000000405067291 */ /* 0x001fe4000f8ec03f */
[----:B------:R-:W-:-:S04]  /*05b0*/  UIADD3 UR4, -UR7, 0x100000, URZ ;  /* 0x0010000007047890 */ /* 0x000fc8000fffe13f */
[----:B------:R-:W-:Y:S02]  /*05c0*/  USHF.L.U32 UR5, UR4, 0xb, URZ ;  /* 0x0000000b04057899 */ /* 0x000fe4000800063f */
[----:B------:R-:W-:Y:S01]  /*05d0*/  USHF.L.U32 UR4, UR4, 0x1, URZ ;  /* 0x0000000104047899 */ /* 0x000fe2000800063f */
[----:B------:R-:W0:Y:S11]  /*05e0*/  FENCE.VIEW.ASYNC.S ;  /* 0x00000000000073c6 */ /* 0x000e360000000000 */
[----:B0-----:R3:W0:Y:S01]  /*05f0*/  SYNCS.EXCH.64 URZ, [UR6+0x34870], UR4 ;  /* 0x03487004063f75b2 */ /* 0x0016220008000100 */
[----:B------:R3:W0:Y:S01]  /*0600*/  SYNCS.EXCH.64 URZ, [UR6+0x34880], UR4 ;  /* 0x03488004063f75b2 */ /* 0x0006220008000100 */
[----:B------:R3:W0:Y:S01]  /*0610*/  SYNCS.EXCH.64 URZ, [UR6+0x34878], UR4 ;  /* 0x03487804063f75b2 */ /* 0x0006220008000100 */
[----:B------:R3:W0:Y:S02]  /*0620*/  SYNCS.EXCH.64 URZ, [UR6+0x34888], UR4 ;  /* 0x03488804063f75b2 */ /* 0x0006240008000100 */
[----:B---3--:R-:W-:Y:S01]  /*0630*/  NOP ;  /* 0x0000000000007918 */ /* 0x008fe20000000000 */
.L_x_362:
        /* <DEDUP_REMOVED lines=22> */
.L_x_363:
        /* <DEDUP_REMOVED lines=22> */
.L_x_364:
[----:B0-----:R-:W-:Y:S01]  /*0900*/  UMOV UR4, 0x1 ;  /* 0x0000000100047882 */ /* 0x001fe20000000000 */
[----:B------:R-:W-:Y:S01]  /*0910*/  PLOP3.LUT P0, PT, PT, PT, UP0, 0x80, 0x0 ;  /* 0x000000000000781c */ /* 0x000fe20003f0f008 */
[----:B------:R-:W-:Y:S01]  /*0920*/  USEL UR4, UR4, 0x2, !UP0 ;  /* 0x0000000204047887 */ /* 0x000fe2000c000000 */
[----:B------:R-:W-:-:S05]  /*0930*/  NOP ;  /* 0x0000000000007918 */ /* 0x000fca0000000000 */
[----:B------:R-:W-:-:S05]  /*0940*/  IMAD.U32 R2, RZ, RZ, UR4 ;  /* 0x00000004ff027e24 */ /* 0x000fca000f8e00ff */
[----:B------:R0:W-:Y:S01]  /*0950*/  STL [R1+0x5c], R2 ;  /* 0x00005c0201007387 */ /* 0x0001e20000100800 */
[----:B-12-4-:R-:W-:Y:S06]  /*0960*/  BAR.SYNC.DEFER_BLOCKING 0x0 ;  /* 0x0000000000007b1d */ /* 0x016fec0000010000 */
[----:B------:R-:W-:Y:S05]  /*0970*/  @!P0 BRA `(.L_x_365) ;  /* 0x0000009400d88947 */ /* 0x000fea0003800000 */
.L_x_366:
[----:B------:R-:W-:-:S08]  /*0980*/  NOP ;  /* 0x0000000000007918 */ /* 0x000fd00000000000 */
[----:B------:R-:W1:Y:S02]  /*0990*/  USETMAXREG.TRY_ALLOC.CTAPOOL UP0, 0xf0 ;  /* 0x000000f0000079c8 */ /* 0x000e640008000600 */
[----:B-1----:R-:W-:-:S13]  /*09a0*/  PLOP3.LUT P0, PT, PT, PT, UP0, 0x80, 0x0 ;  /* 0x000000000000781c */ /* 0x002fda0003f0f008 */
[----:B------:R-:W-:Y:S05]  /*09b0*/  @!P0 BRA `(.L_x_366) ;  /* 0xfffffffc00f08947 */ /* 0x000fea000383ffff */
[----:B------:R-:W1:Y:S08]  /*09c0*/  S2UR UR5, SR_CgaCtaId ;  /* 0x00000000000579c3 */ /* 0x000e700000008800 */
[----:B------:R-:W-:Y:S06]  /*09d0*/  BAR.ARV 0x8, 0x180 ;  /* 0x0206000000007b1d */ /* 0x000fec0000002000 */
[----:B------:R-:W-:-:S02]  /*09e0*/  UMOV UR4, 0x400 ;  /* 0x0000040000047882 */ /* 0x000fc40000000000 */
[----:B------:R-:W-:Y:S01]  /*09f0*/  BAR.SYNC.DEFER_BLOCKING 0x5, 0x180 ;  /* 0x0146000000007b1d */ /* 0x000fe20000010000 */
[----:B-1----:R-:W-:-:S09]  /*0a00*/  ULEA UR4, UR5, UR4, 0x18 ;  /* 0x0000000405047291 */ /* 0x002fd2000f8ec03f */
[----:B------:R-:W1:Y:S01]  /*0a10*/  LDS.128 R44, [UR4+0x348d0] ;  /* 0x0348d004ff2c7984 */ /* 0x000e620008000c00 */
[----:B------:R-:W-:Y:S01]  /*0a20*/  ULDC UR4, c[0x0][0xc3c] ;  /* 0x00030f0000047ab9 */ /* 0x000fe20000000800 */
[----:B------:R-:W-:Y:S06]  /*0a30*/  BAR.ARV 0x4, 0x180 ;  /* 0x0106000000007b1d */ /* 0x000fec0000002000 */
[----:B-1----:R-:W-:-:S13]  /*0a40*/  ISETP.GE.AND P0, PT, R47, UR4, PT ;  /* 0x000000042f007c0c */ /* 0x002fda000bf06270 */
[----:B------:R-:W-:Y:S05]  /*0a50*/  @P0 EXIT ;  /* 0x000000000000094d */ /* 0x000fea0003800000 */
[----:B0-----:R-:W2:Y:S01]  /*0a60*/  LDL R2, [R1+0x5c] ;  /* 0x00005c0001027983 */ /* 0x001ea20000100800 */
[----:B------:R-:W-:Y:S01]  /*0a70*/  R2UR UR6, R45 ;  /* 0x000000002d0672ca */ /* 0x000fe200000e0000 */
[----:B------:R-:W-:Y:S01]  /*0a80*/  IMAD.MOV.U32 R16, RZ, RZ, RZ ;  /* 0x000000ffff107224 */ /* 0x000fe200078e00ff */
[----:B------:R-:W-:Y:S01]  /*0a90*/  R2UR UR5, R46 ;  /* 0x000000002e0572ca */ /* 0x000fe200000e0000 */
[----:B------:R-:W0:Y:S01]  /*0aa0*/  S2R R0, SR_TID.X ;  /* 0x0000000000007919 */ /* 0x000e220000002100 */
[----:B------:R-:W-:Y:S01]  /*0ab0*/  MOV R186, RZ ;  /* 0x000000ff00ba7202 */ /* 0x000fe20000000f00 */
[----:B0-----:R-:W-:-:S05]  /*0ac0*/  VIADD R196, R0, 0xffffff80 ;  /* 0xffffff8000c47836 */ /* 0x001fca0000000000 */
[----:B------:R-:W-:-:S04]  /*0ad0*/  SHF.R.S32.HI R3, RZ, 0x1f, R196 ;  /* 0x0000001fff037819 */ /* 0x000fc800000114c4 */
[CC--:B------:R-:W-:Y:S02]  /*0ae0*/  LEA.HI R5, R3.reuse, R196.reuse, RZ, 0x7 ;  /* 0x000000c403057211 */ /* 0x0c0fe400078f38ff */
[----:B------:R-:W-:Y:S02]  /*0af0*/  LEA.HI R0, R3, R196, RZ, 0x4 ;  /* 0x000000c403007211 */ /* 0x000fe400078f20ff */
[----:B------:R-:W-:Y:S02]  /*0b00*/  LOP3.LUT R187, R5, 0xffffff80, RZ, 0xc0, !PT ;  /* 0xffffff8005bb7812 */ /* 0x000fe400078ec0ff */
[----:B------:R-:W-:Y:S02]  /*0b10*/  SHF.R.S32.HI R9, RZ, 0x4, R0 ;  /* 0x00000004ff097819 */ /* 0x000fe40000011400 */
[----:B------:R-:W-:Y:S01]  /*0b20*/  LOP3.LUT R7, R0, 0x3fffff0, RZ, 0xc0, !PT ;  /* 0x03fffff000077812 */ /* 0x000fe200078ec0ff */
[----:B------:R-:W-:Y:S01]  /*0b30*/  IMAD.IADD R187, R196, 0x1, -R187 ;  /* 0x00000001c4bb7824 */ /* 0x000fe200078e0abb */
[----:B------:R-:W-:-:S02]  /*0b40*/  LEA.HI R0, R0, R9, RZ, 0x1 ;  /* 0x0000000900007211 */ /* 0x000fc400078f08ff */
[----:B------:R-:W-:Y:S01]  /*0b50*/  SHF.R.S32.HI R188, RZ, 0x7, R5 ;  /* 0x00000007ffbc7819 */ /* 0x000fe20000011405 */
[----:B------:R-:W-:Y:S01]  /*0b60*/  IMAD.IADD R7, R196, 0x1, -R7 ;  /* 0x00000001c4077824 */ /* 0x000fe200078e0a07 */
[----:B------:R-:W-:Y:S02]  /*0b70*/  SHF.R.S32.HI R4, RZ, 0x1f, R187 ;  /* 0x0000001fff047819 */ /* 0x000fe400000114bb */
[----:B------:R-:W-:Y:S02]  /*0b80*/  LOP3.LUT R0, R0, 0x1ffffffe, RZ, 0xc0, !PT ;  /* 0x1ffffffe00007812 */ /* 0x000fe400078ec0ff */
[CC--:B------:R-:W-:Y:S02]  /*0b90*/  LEA.HI R6, R4.reuse, R187.reuse, RZ, 0x2 ;  /* 0x000000bb04067211 */ /* 0x0c0fe400078f10ff */
[----:B------:R-:W-:Y:S01]  /*0ba0*/  LEA.HI R4, R4, R187, RZ, 0x5 ;  /* 0x000000bb04047211 */ /* 0x000fe200078f28ff */
[----:B------:R-:W-:Y:S01]  /*0bb0*/  IMAD.IADD R0, R9, 0x1, -R0 ;  /* 0x0000000109007824 */ /* 0x000fe200078e0a00 */
[--C-:B------:R-:W-:Y:S01]  /*0bc0*/  SHF.R.S32.HI R8, RZ, 0x2, R6.reuse ;  /* 0x00000002ff087819 */ /* 0x100fe20000011406 */
[----:B------:R-:W-:Y:S01]  /*0bd0*/  IMAD.MOV.U32 R9, RZ, RZ, -0x2 ;  /* 0xfffffffeff097424 */ /* 0x000fe200078e00ff */
[----:B------:R-:W-:-:S02]  /*0be0*/  SHF.R.S32.HI R11, RZ, 0x1f, R6 ;  /* 0x0000001fff0b7819 */ /* 0x000fc40000011406 */
[----:B------:R-:W-:Y:S02]  /*0bf0*/  LEA.HI R5, R5, R188, RZ, 0x1 ;  /* 0x000000bc05057211 */ /* 0x000fe400078f08ff */
[----:B------:R-:W-:Y:S02]  /*0c00*/  LEA.HI R11, R11, R8, RZ, 0x3 ;  /* 0x000000080b0b7211 */ /* 0x000fe400078f18ff */
[----:B------:R-:W-:Y:S02]  /*0c10*/  SHF.R.S32.HI R4, RZ, 0x5, R4 ;  /* 0x00000005ff047819 */ /* 0x000fe40000011404 */
[----:B------:R-:W-:Y:S02]  /*0c20*/  LOP3.LUT R11, R11, 0xfffffff8, RZ, 0xc0, !PT ;  /* 0xfffffff80b0b7812 */ /* 0x000fe400078ec0ff */
[----:B------:R-:W-:Y:S02]  /*0c30*/  LOP3.LUT R5, R5, 0x3fffffe, RZ, 0xc0, !PT ;  /* 0x03fffffe05057812 */ /* 0x000fe400078ec0ff */
[----:B------:R-:W-:-:S02]  /*0c40*/  IADD3 R11, R8, -R11, RZ ;  /* 0x8000000b080b7210 */ /* 0x000fc40007ffe0ff */
[----:B------:R-:W-:Y:S01]  /*0c50*/  LOP3.LUT R6, R6, 0x7ffffffc, RZ, 0xc0, !PT ;  /* 0x7ffffffc06067812 */ /* 0x000fe200078ec0ff */
[----:B------:R-:W-:Y:S02]  /*0c60*/  IMAD.IADD R5, R188, 0x1, -R5 ;  /* 0x00000001bc057824 */ /* 0x000fe400078e0a05 */
[----:B------:R-:W-:Y:S02]  /*0c70*/  IMAD R4, R4, 0x10, R11 ;  /* 0x0000001004047824 */ /* 0x000fe400078e020b */
[----:B------:R-:W-:Y:S02]  /*0c80*/  IMAD.IADD R6, R187, 0x1, -R6 ;  /* 0x00000001bb067824 */ /* 0x000fe400078e0a06 */
[----:B------:R-:W-:Y:S02]  /*0c90*/  IMAD R189, R5, 0x40, R4 ;  /* 0x0000004005bd7824 */ /* 0x000fe400078e0204 */
[----:B------:R-:W-:Y:S01]  /*0ca0*/  IMAD R190, R6, R9, 0x80 ;  /* 0x0000008006be7424 */ /* 0x000fe200078e0209 */
[----:B--2---:R-:W-:-:S02]  /*0cb0*/  R2UR UR4, R2 ;  /* 0x00000000020472ca */ /* 0x004fc400000e0000 */
[----:B------:R-:W-:-:S05]  /*0cc0*/  LEA.HI R2, R3, R196, RZ, 0x5 ;  /* 0x000000c403027211 */ /* 0x000fca00078f28ff */
[----:B------:R-:W-:-:S05]  /*0cd0*/  IMAD.SHL.U32 R2, R2, 0x20, RZ ;  /* 0x0000002002027824 */ /* 0x000fca00078e00ff */
[----:B------:R-:W-:Y:S01]  /*0ce0*/  LOP3.LUT R2, R2, 0xfffffc00, RZ, 0xc0, !PT ;  /* 0xfffffc0002027812 */ /* 0x000fe200078ec0ff */
[----:B------:R-:W-:-:S04]  /*0cf0*/  ULOP3.LUT UR4, UR4, 0x1, URZ, 0xfc, !UPT ;  /* 0x0000000104047892 */ /* 0x000fc8000f8efc3f */
[----:B------:R-:W-:Y:S01]  /*0d00*/  IMAD R7, R7, 0x40, R2 ;  /* 0x0000004007077824 */ /* 0x000fe200078e0202 */
[CC--:B------:R-:W-:Y:S01]  /*0d10*/  LEA.HI R2, R3.reuse, R196.reuse, RZ, 0x2 ;  /* 0x000000c403027211 */ /* 0x0c0fe200078f10ff */
[----:B------:R-:W-:Y:S01]  /*0d20*/  IMAD.U32 R193, RZ, RZ, UR4 ;  /* 0x00000004ffc17e24 */ /* 0x000fe2000f8e00ff */
[----:B------:R-:W-:Y:S01]  /*0d30*/  LEA.HI R3, R3, R196, RZ, 0x3 ;  /* 0x000000c403037211 */ /* 0x000fe200078f18ff */
[----:B------:R-:W-:Y:S01]  /*0d40*/  IMAD R192, R0, 0x8, R7 ;  /* 0x0000000800c07824 */ /* 0x000fe200078e0207 */
[----:B------:R-:W-:Y:S01]  /*0d50*/  LOP3.LUT R7, R2, 0xfffffffc, RZ, 0xc0, !PT ;  /* 0xfffffffc02077812 */ /* 0x000fe200078ec0ff */
[----:B------:R-:W-:Y:S01]  /*0d60*/  IMAD.MOV.U32 R2, RZ, RZ, RZ ;  /* 0x000000ffff027224 */ /* 0x000fe200078e00ff */
[----:B------:R-:W-:Y:S02]  /*0d70*/  LOP3.LUT R19, R3, 0xfffffff8, RZ, 0xc0, !PT ;  /* 0xfffffff803137812 */ /* 0x000fe400078ec0ff */
[----:B------:R-:W-:Y:S01]  /*0d80*/  SHF.R.S32.HI R184, RZ, 0x3, R3 ;  /* 0x00000003ffb87819 */ /* 0x000fe20000011403 */
[----:B------:R-:W-:-:S02]  /*0d90*/  IMAD.IADD R7, R196, 0x1, -R7 ;  /* 0x00000001c4077824 */ /* 0x000fc400078e0a07 */
[----:B------:R-:W-:-:S03]  /*0da0*/  IMAD.IADD R19, R196, 0x1, -R19 ;  /* 0x00000001c4137824 */ /* 0x000fc600078e0a13 */
[----:B------:R-:W-:Y:S01]  /*0db0*/  LEA.HI R0, R7, R7, RZ, 0x1 ;  /* 0x0000000707007211 */ /* 0x000fe200078f08ff */
[----:B------:R-:W-:-:S03]  /*0dc0*/  IMAD.SHL.U32 R17, R19, 0x8, RZ ;  /* 0x0000000813117824 */ /* 0x000fc600078e00ff */
[----:B------:R-:W-:Y:S01]  /*0dd0*/  LOP3.LUT R0, R0, 0x1ffffffe, RZ, 0xc0, !PT ;  /* 0x1ffffffe00007812 */ /* 0x000fe200078ec0ff */
[----:B------:R-:W-:Y:S01]  /*0de0*/  VIADD R18, R17, 0x40 ;  /* 0x0000004011127836 */ /* 0x000fe20000000000 */
[----:B------:R-:W-:-:S03]  /*0df0*/  SHF.R.S32.HI R195, RZ, 0x1f, R17 ;  /* 0x0000001fffc37819 */ /* 0x000fc60000011411 */
[----:B------:R-:W-:Y:S01]  /*0e00*/  IMAD.IADD R0, R7, 0x1, -R0 ;  /* 0x0000000107007824 */ /* 0x000fe200078e0a00 */
[----:B------:R-:W-:-:S03]  /*0e10*/  SHF.R.S32.HI R194, RZ, 0x1f, R18 ;  /* 0x0000001fffc27819 */ /* 0x000fc60000011412 */
[----:B------:R-:W-:-:S07]  /*0e20*/  IMAD R191, R0, 0x8, R189 ;  /* 0x0000000800bf7824 */ /* 0x000fce00078e02bd */
.L_x_409:
[----:B0-2-4-:R-:W0:Y:S01]  /*0e30*/  LDC.64 R4, c[0x0][0xc88] ;  /* 0x00032200ff047b82 */ /* 0x015e220000000a00 */
[----:B------:R-:W-:Y:S01]  /*0e40*/  ULDC.64 UR12, c[0x0][0x208] ;  /* 0x00008200000c7ab9 */ /* 0x000fe20000000a00 */
[----:B------:R-:W-:Y:S01]  /*0e50*/  ULDC.64 UR8, c[0x0][0xa28] ;  /* 0x00028a0000087ab9 */ /* 0x000fe20000000a00 */
[----:B------:R-:W-:Y:S01]  /*0e60*/  ULDC.64 UR10, c[0x0][0xa20] ;  /* 0x00028800000a7ab9 */ /* 0x000fe20000000a00 */
[----:B0-----:R-:W-:-:S06]  /*0e70*/  IMAD.WIDE R4, R47, 0x4, R4 ;  /* 0x000000042f047825 */ /* 0x001fcc00078e0204 */
[----:B------:R-:W2:Y:S01]  /*0e80*/  LDG.E R4, desc[UR12][R4.64] ;  /* 0x0000000c04047981 */ /* 0x000ea2000c1e1900 */
[----:B------:R-:W-:Y:S02]  /*0e90*/  UISETP.NE.U32.AND UP0, UPT, UR8, URZ, UPT ;  /* 0x0000003f0800728c */ /* 0x000fe4000bf05070 */
[----:B------:R-:W-:Y:S02]  /*0ea0*/  UISETP.NE.U32.AND UP1, UPT, UR10, URZ, UPT ;  /* 0x0000003f0a00728c */ /* 0x000fe4000bf25070 */
[----:B------:R-:W-:Y:S02]  /*0eb0*/  UISETP.NE.AND.EX UP0, UPT, UR9, URZ, UPT, UP0 ;  /* 0x0000003f0900728c */ /* 0x000fe4000bf05300 */
[----:B------:R-:W-:-:S04]  /*0ec0*/  UISETP.NE.AND.EX UP1, UPT, UR11, URZ, UPT, UP1 ;  /* 0x0000003f0b00728c */ /* 0x000fc8000bf25310 */
[----:B------:R-:W-:Y:S02]  /*0ed0*/  PLOP3.LUT P0, PT, PT, PT, UP0, 0x80, 0x0 ;  /* 0x000000000000781c */ /* 0x000fe40003f0f008 */
[----:B------:R-:W-:Y:S02]  /*0ee0*/  PLOP3.LUT P1, PT, PT, PT, UP1, 0x80, 0x0 ;  /* 0x000000000000781c */ /* 0x000fe40003f2f018 */
[----:B--2---:R-:W-:-:S13]  /*0ef0*/  R2UR UR61, R4 ;  /* 0x00000000043d72ca */ /* 0x004fda00000e0000 */
[----:B------:R-:W-:Y:S02]  /*0f00*/  USHF.R.S32.HI UR4, URZ, 0x1f, UR61 ;  /* 0x0000001f3f047899 */ /* 0x000fe4000801143d */
[----:B------:R-:W-:Y:S02]  /*0f10*/  @UP0 ULEA UR8, UP2, UR61, UR8, 0x2 ;  /* 0x000000083d080291 */ /* 0x000fe4000f84103f */
[----:B------:R-:W-:Y:S02]  /*0f20*/  @UP1 ULEA UR10, UP3, UR61, UR10, 0x2 ;  /* 0x0000000a3d0a1291 */ /* 0x000fe4000f86103f */
[----:B------:R-:W-:Y:S02]  /*0f30*/  @UP0 ULEA.HI.X UR9, UR61, UR9, UR4, 0x2, UP2 ;  /* 0x000000093d090291 */ /* 0x000fe400090f1404 */
[----:B------:R-:W-:Y:S01]  /*0f40*/  IMAD.U32 R185, RZ, RZ, UR4 ;  /* 0x00000004ffb97e24 */ /* 0x000fe2000f8e00ff */
[----:B------:R-:W-:Y:S01]  /*0f50*/  @UP1 ULEA.HI.X UR11, UR61, UR11, UR4, 0x2, UP3 ;  /* 0x0000000b3d0b1291 */ /* 0x000fe200098f1404 */
[----:B------:R-:W-:-:S02]  /*0f60*/  IMAD.U32 R4, RZ, RZ, UR8 ;  /* 0x00000008ff047e24 */ /* 0x000fc4000f8e00ff */
[----:B------:R-:W-:Y:S01]  /*0f70*/  IMAD.U32 R6, RZ, RZ, UR10 ;  /* 0x0000000aff067e24 */ /* 0x000fe2000f8e00ff */
[----:B------:R-:W-:Y:S01]  /*0f80*/  ULDC UR4, c[0x0][0x424] ;  /* 0x0001090000047ab9 */ /* 0x000fe20000000800 */
[----:B------:R-:W-:Y:S01]  /*0f90*/  IMAD.U32 R5, RZ, RZ, UR9 ;  /* 0x00000009ff057e24 */ /* 0x000fe2000f8e00ff */
[----:B------:R-:W-:Y:S01]  /*0fa0*/  MOV R7, UR11 ;  /* 0x0000000b00077c02 */ /* 0x000fe20008000f00 */
[----:B------:R-:W-:-:S03]  /*0fb0*/  ULDC.64 UR8, c[0x0][0x418] ;  /* 0x0001060000087ab9 */ /* 0x000fc60000000a00 */
[----:B------:R-:W2:Y:S04]  /*0fc0*/  @P0 LDG.E R4, desc[UR12][R4.64] ;  /* 0x0000000c04040981 */ /* 0x000ea8000c1e1900 */
[----:B---3--:R-:W3:Y:S01]  /*0fd0*/  @P1 LDG.E R6, desc[UR12][R6.64] ;  /* 0x0000000c06061981 */ /* 0x008ee2000c1e1900 */
[----:B------:R-:W-:Y:S01]  /*0fe0*/  UISETP.NE.U32.AND UP0, UPT, UR8, URZ, UPT ;  /* 0x0000003f0800728c */ /* 0x000fe2000bf05070 */
[----:B------:R-:W-:Y:S01]  /*0ff0*/  IMAD.U32 R23, RZ, RZ, UR6 ;  /* 0x00000006ff177e24 */ /* 0x000fe2000f8e00ff */
[----:B------:R-:W-:Y:S01]  /*1000*/  ULDC UR6, c[0x0][0x2f0] ;  /* 0x0000bc0000067ab9 */ /* 0x000fe20000000800 */
[----:B------:R-:W-:Y:S01]  /*1010*/  UMOV UR44, URZ ;  /* 0x0000003f002c7c82 */ /* 0x000fe20008000000 */
[----:B------:R-:W-:Y:S01]  /*1020*/  UISETP.NE.AND.EX UP0, UPT, UR9, URZ, UPT, UP0 ;  /* 0x0000003f0900728c */ /* 0x000fe2000bf05300 */
[----:B------:R-:W-:Y:S01]  /*1030*/  IMAD.MOV.U32 R0, RZ, RZ, RZ ;  /* 0x000000ffff007224 */ /* 0x000fe200078e00ff */
[----:B------:R-:W-:Y:S01]  /*1040*/  CS2R R86, SRZ ;  /* 0x0000000000567805 */ /* 0x000fe2000001ff00 */
[----:B------:R-:W-:Y:S01]  /*1050*/  IMAD.MOV.U32 R3, RZ, RZ, RZ ;  /* 0x000000ffff037224 */ /* 0x000fe200078e00ff */
[----:B------:R-:W-:Y:S01]  /*1060*/  USEL UR4, UR4, 0x1, UP0 ;  /* 0x0000000104047887 */ /* 0x000fe20008000000 */
[----:B------:R-:W-:-:S02]  /*1070*/  CS2R R84, SRZ ;  /* 0x0000000000547805 */ /* 0x000fc4000001ff00 */
[----:B------:R-:W-:Y:S02]  /*1080*/  CS2R R82, SRZ ;  /* 0x0000000000527805 */ /* 0x000fe4000001ff00 */
[----:B------:R-:W-:Y:S01]  /*1090*/  CS2R R80, SRZ ;  /* 0x0000000000507805 */ /* 0x000fe2000001ff00 */
[----:B------:R-:W-:Y:S01]  /*10a0*/  UIMAD UR4, UR4, UR6, URZ ;  /* 0x00000006040472a4 */ /* 0x000fe2000f8e023f */
        /* <DEDUP_REMOVED lines=15> */
[----:B------:R-:W-:Y:S01]  /*11a0*/  CS2R R48, SRZ ;  /* 0x0000000000307805 */ /* 0x000fe2000001ff00 */
[----:B------:R-:W-:Y:S01]  /*11b0*/  IMAD.MOV.U32 R29, RZ, RZ, RZ ;  /* 0x000000ffff1d7224 */ /* 0x000fe200078e00ff */
[----:B------:R-:W-:-:S02]  /*11c0*/  CS2R R32, SRZ ;  /* 0x0000000000207805 */ /* 0x000fc4000001ff00 */
[----:B------:R-:W-:Y:S02]  /*11d0*/  CS2R R36, SRZ ;  /* 0x0000000000247805 */ /* 0x000fe4000001ff00 */
[----:B------:R-:W-:Y:S02]  /*11e0*/  CS2R R42, SRZ ;  /* 0x00000000002a7805 */ /* 0x000fe4000001ff00 */
[----:B------:R-:W-:Y:S02]  /*11f0*/  CS2R R40, SRZ ;  /* 0x0000000000287805 */ /* 0x000fe4000001ff00 */
[----:B------:R-:W-:Y:S01]  /*1200*/  CS2R R38, SRZ ;  /* 0x0000000000267805 */ /* 0x000fe2000001ff00 */
[----:B------:R-:W-:Y:S01]  /*1210*/  IMAD.U32 R22, RZ, RZ, UR5 ;  /* 0x00000005ff167e24 */ /* 0x000fe2000f8e00ff */
[----:B--2---:R-:W-:Y:S02]  /*1220*/  @P0 R2UR UR44, R4 ;  /* 0x00000000042c02ca */ /* 0x004fe400000e0000 */
[----:B------:R-:W-:-:S02]  /*1230*/  PLOP3.LUT P0, PT, PT, PT, PT, 0x80, 0x0 ;  /* 0x000000000000781c */ /* 0x000fc40003f0f070 */
[----:B---3--:R-:W-:Y:S01]  /*1240*/  @P1 R2UR UR4, R6 ;  /* 0x00000000060412ca */ /* 0x008fe200000e0000 */
[----:B-1----:R-:W-:-:S14]  /*1250*/  @P1 BRA `(.L_x_367) ;  /* 0x0000000000381947 */ /* 0x002fdc0003800000 */
[----:B------:R-:W-:Y:S02]  /*1260*/  ULDC.64 UR6, c[0x0][0xa08] ;  /* 0x0002820000067ab9 */ /* 0x000fe40000000a00 */
[----:B------:R-:W-:-:S04]  /*1270*/  ISETP.NE.U32.AND P1, PT, RZ, UR6, PT ;  /* 0x00000006ff007c0c */ /* 0x000fc8000bf25070 */
[----:B------:R-:W-:-:S13]  /*1280*/  ISETP.NE.AND.EX P1, PT, RZ, UR7, PT, P1 ;  /* 0x00000007ff007c0c */ /* 0x000fda000bf25310 */
[----:B------:R-:W-:Y:S05]  /*1290*/  @!P1 BRA `(.L_x_367) ;  /* 0x0000000000289947 */ /* 0x000fea0003800000 */
[----:B------:R-:W-:Y:S01]  /*12a0*/  ULDC.64 UR4, c[0x0][0xa08] ;  /* 0x0002820000047ab9 */ /* 0x000fe20000000a00 */
[----:B------:R-:W-:Y:S01]  /*12b0*/  ULDC.64 UR6, c[0x0][0x208] ;  /* 0x0000820000067ab9 */ /* 0x000fe20000000a00 */
[----:B------:R-:W-:-:S06]  /*12c0*/  UIMAD.WIDE UR4, UR61, 0x4, UR4 ;  /* 0x000000043d0478a5 */ /* 0x000fcc000f8e0204 */
[----:B------:R-:W-:Y:S02]  /*12d0*/  IMAD.U32 R4, RZ, RZ, UR4 ;  /* 0x00000004ff047e24 */ /* 0x000fe4000f8e00ff */
[----:B------:R-:W-:-:S05]  /*12e0*/  IMAD.U32 R5, RZ, RZ, UR5 ;  /* 0x00000005ff057e24 */ /* 0x000fca000f8e00ff */
[----:B------:R-:W2:Y:S04]  /*12f0*/  LDG.E R7, desc[UR6][R4.64] ;  /* 0x0000000604077981 */ /* 0x000ea8000c1e1900 */
[----:B------:R-:W3:Y:S01]  /*1300*/  LDG.E R6, desc[UR6][R4.64+0x4] ;  /* 0x0000040604067981 */ /* 0x000ee2000c1e1900 */
[----:B--2---:R-:W-:Y:S02]  /*1310*/  R2UR UR4, R7 ;  /* 0x00000000070472ca */ /* 0x004fe400000e0000 */
[----:B---3--:R-:W-:-:S13]  /*1320*/  R2UR UR5, R6 ;  /* 0x00000000060572ca */ /* 0x008fda00000e0000 */
[----:B------:R-:W-:-:S12]  /*1330*/  UIADD3 UR4, -UR4, UR5, URZ ;  /* 0x0000000504047290 */ /* 0x000fd8000fffe13f */
.L_x_367:
[----:B------:R-:W-:Y:S01]  /*1340*/  UIADD3 UR44, -UR44, UR4, URZ ;  /* 0x000000042c2c7290 */ /* 0x000fe2000fffe13f */
[----:B------:R-:W-:Y:S02]  /*1350*/  CS2R R88, SRZ ;  /* 0x0000000000587805 */ /* 0x000fe4000001ff00 */
[----:B------:R-:W-:Y:S02]  /*1360*/  CS2R R34, SRZ ;  /* 0x0000000000227805 */ /* 0x000fe4000001ff00 */
[----:B------:R-:W-:Y:S01]  /*1370*/  CS2R R90, SRZ ;  /* 0x00000000005a7805 */ /* 0x000fe2000001ff00 */
[----:B------:R-:W-:Y:S01]  /*1380*/  UISETP.GE.AND UP0, UPT, UR44, 0x1, UPT ;  /* 0x000000012c00788c */ /* 0x000fe2000bf06270 */
[----:B------:R-:W-:Y:S01]  /*1390*/  CS2R R6, SRZ ;  /* 0x0000000000067805 */ /* 0x000fe2000001ff00 */
[----:B------:R-:W-:Y:S01]  /*13a0*/  UIADD3 UR4, UR44, 0x7f, URZ ;  /* 0x0000007f2c047890 */ /* 0x000fe2000fffe03f */
[----:B------:R-:W-:Y:S01]  /*13b0*/  IMAD.MOV.U32 R8, RZ, RZ, RZ ;  /* 0x000000ffff087224 */ /* 0x000fe200078e00ff */
[----:B------:R-:W-:Y:S01]  /*13c0*/  MOV R93, RZ ;  /* 0x000000ff005d7202 */ /* 0x000fe20000000f00 */
[----:B------:R-:W-:Y:S01]  /*13d0*/  IMAD.MOV.U32 R10, RZ, RZ, RZ ;  /* 0x000000ffff0a7224 */ /* 0x000fe200078e00ff */
[----:B------:R-:W-:Y:S01]  /*13e0*/  PLOP3.LUT P1, PT, PT, PT, UP0, 0x80, 0x0 ;  /* 0x000000000000781c */ /* 0x000fe20003f2f008 */
[----:B------:R-:W-:Y:S01]  /*13f0*/  USHF.R.S32.HI UR5, URZ, 0x1f, UR4 ;  /* 0x0000001f3f057899 */ /* 0x000fe20008011404 */
[----:B------:R-:W-:-:S02]  /*1400*/  IMAD.MOV.U32 R24, RZ, RZ, RZ ;  /* 0x000000ffff187224 */ /* 0x000fc400078e00ff */
[----:B------:R-:W-:Y:S01]  /*1410*/  IMAD.MOV.U32 R95, RZ, RZ, RZ ;  /* 0x000000ffff5f7224 */ /* 0x000fe200078e00ff */
[----:B------:R-:W-:-:S08]  /*1420*/  ULEA.HI UR5, UR5, UR4, URZ, 0x7 ;  /* 0x0000000405057291 */ /* 0x000fd0000f8f383f */
[----:B------:R-:W-:Y:S05]  /*1430*/  @!P1 BRA `(.L_x_368) ;  /* 0x0000006800549947 */ /* 0x000fea0003800000 */
[----:B------:R-:W0:Y:S01]  /*1440*/  SHFL.IDX PT, R0, R188, RZ, 0x1f ;  /* 0x00001fffbc007589 */ /* 0x000e2200000e0000 */
[----:B------:R-:W1:Y:S01]  /*1450*/  S2UR UR8, SR_CgaCtaId ;  /* 0x00000000000879c3 */ /* 0x000e620000008800 */
[----:B------:R-:W-:Y:S01]  /*1460*/  UMOV UR7, 0x400 ;  /* 0x0000040000077882 */ /* 0x000fe20000000000 */
[----:B------:R-:W-:Y:S01]  /*1470*/  USHF.R.S32.HI UR45, URZ, 0x7, UR5 ;  /* 0x000000073f2d7899 */ /* 0x000fe20008011405 */
[----:B0-----:R-:W-:Y:S01]  /*1480*/  R2UR UR4, R0 ;  /* 0x00000000000472ca */ /* 0x001fe200000e0000 */
[----:B-1----:R-:W-:-:S04]  /*1490*/  ULEA UR7, UR8, UR7, 0x18 ;  /* 0x0000000708077291 */ /* 0x002fc8000f8ec03f */
[----:B------:R-:W-:-:S04]  /*14a0*/  UIADD3 UR7, UR7, 0x10400, URZ ;  /* 0x0001040007077890 */ /* 0x000fc8000fffe03f */
[----:B------:R-:W-:-:S04]  /*14b0*/  ULOP3.LUT UP0, URZ, UR7, 0x3ff, URZ, 0xc0, !UPT ;  /* 0x000003ff073f7892 */ /* 0x000fc8000f80c03f */
[----:B------:R-:W-:Y:S02]  /*14c0*/  ULEA.HI UR6, UR4, UR4, URZ, 0x1 ;  /* 0x0000000404067291 */ /* 0x000fe4000f8f083f */
[----:B------:R-:W-:Y:S02]  /*14d0*/  PLOP3.LUT P0, PT, PT, PT, UP0, 0x80, 0x0 ;  /* 0x000000000000781c */ /* 0x000fe40003f0f008 */
[----:B------:R-:W-:-:S04]  /*14e0*/  ULOP3.LUT UR6, UR6, 0x1e, URZ, 0xc0, !UPT ;  /* 0x0000001e06067892 */ /* 0x000fc8000f8ec03f */
[----:B------:R-:W-:-:S04]  /*14f0*/  UIADD3 UR6, UR4, -UR6, URZ ;  /* 0x8000000604067290 */ /* 0x000fc8000fffe03f */
[----:B------:R-:W-:-:S04]  /*1500*/  ULEA UR6, UR6, UR7, 0xd ;  /* 0x0000000706067291 */ /* 0x000fc8000f8e683f */
[----:B------:R-:W-:-:S04]  /*1510*/  USHF.R.U32.HI UR6, URZ, 0x4, UR6 ;  /* 0x000000043f067899 */ /* 0x000fc80008011606 */
        /* <DEDUP_REMOVED lines=10> */
[----:B------:R-:W-:Y:S01]  /*15c0*/  MOV R12, 0x1 ;  /* 0x00000001000c7802 */ /* 0x000fe20000000f00 */
[----:B------:R-:W-:Y:S02]  /*15d0*/  IMAD.U32 R6, RZ, RZ, UR4 ;  /* 0x00000004ff067e24 */ /* 0x000fe4000f8e00ff */
[----:B------:R-:W-:-:S02]  /*15e0*/  IMAD.U32 R7, RZ, RZ, UR5 ;  /* 0x00000005ff077e24 */ /* 0x000fc4000f8e00ff */
[----:B------:R-:W-:Y:S02]  /*15f0*/  IMAD.U32 R11, RZ, RZ, UR7 ;  /* 0x00000007ff0b7e24 */ /* 0x000fe4000f8e00ff */
[----:B------:R-:W-:Y:S02]  /*1600*/  IMAD.MOV.U32 R8, RZ, RZ, 0x70 ;  /* 0x00000070ff087424 */ /* 0x000fe400078e00ff */
[----:B0-----:R-:W-:-:S07]  /*1610*/  IMAD.MOV.U32 R13, RZ, RZ, RZ ;  /* 0x000000ffff0d7224 */ /* 0x001fce00078e00ff */
[----:B------:R-:W-:-:S07]  /*1620*/  LEPC R20, `(.L_x_369) ;  /* 0x000000001014794e */ /* 0x000fce0000000000 */
[----:B-1----:R-:W-:Y:S05]  /*1630*/  CALL.ABS.NOINC R14 ;  /* 0x000000000e007343 */ /* 0x002fea0003c00000 */
.L_x_369:
[----:B------:R-:W0:Y:S01]  /*1640*/  S2UR UR5, SR_CgaCtaId ;  /* 0x00000000000579c3 */ /* 0x000e220000008800 */
[----:B------:R-:W-:Y:S01]  /*1650*/  LEA.HI R0, R186, R186, RZ, 0x1 ;  /* 0x000000baba007211 */ /* 0x000fe200078f08ff */
[----:B------:R-:W-:Y:S01]  /*1660*/  UMOV UR4, 0x400 ;  /* 0x0000040000047882 */ /* 0x000fe20000000000 */
[----:B------:R-:W-:Y:S01]  /*1670*/  R2UR UR6, R193 ;  /* 0x00000000c10672ca */ /* 0x000fe200000e0000 */
[----:B------:R-:W-:Y:S01]  /*1680*/  BSSY B0, `(.L_x_370) ;  /* 0x000000a000007945 */ /* 0x000fe20003800000 */
[----:B------:R-:W-:-:S05]  /*1690*/  LOP3.LUT R3, R0, 0xfffffffe, RZ, 0xc0, !PT ;  /* 0xfffffffe00037812 */ /* 0x000fca00078ec0ff */
[----:B------:R-:W-:-:S05]  /*16a0*/  IMAD.IADD R3, R186, 0x1, -R3 ;  /* 0x00000001ba037824 */ /* 0x000fca00078e0a03 */
[----:B------:R-:W-:Y:S01]  /*16b0*/  SHF.L.U32 R3, R3, 0x1f, RZ ;  /* 0x0000001f03037819 */ /* 0x000fe200000006ff */
[----:B------:R-:W-:-:S05]  /*16c0*/  IMAD.U32 R4, RZ, RZ, UR6 ;  /* 0x00000006ff047e24 */ /* 0x000fca000f8e00ff */
[----:B------:R-:W-:Y:S01]  /*16d0*/  ISETP.NE.AND P0, PT, R4, 0x3, PT ;  /* 0x000000030400780c */ /* 0x000fe20003f05270 */
[----:B0-----:R-:W-:-:S06]  /*16e0*/  ULEA UR4, UR5, UR4, 0x18 ;  /* 0x0000000405047291 */ /* 0x001fcc000f8ec03f */
[----:B------:R-:W-:-:S04]  /*16f0*/  IMAD.U32 R0, RZ, RZ, UR4 ;  /* 0x00000004ff007e24 */ /* 0x000fc8000f8e00ff */
[----:B------:R-:W0:Y:S02]  /*1700*/  SYNCS.PHASECHK.TRANS64.TRYWAIT P1, [R0+URZ+0x34800], R3 ;  /* 0x03480003000075a7 */ /* 0x000e24000802017f */
[----:B0-----:R-:W-:Y:S05]  /*1710*/  @!P1 BRA `(.L_x_371) ;  /* 0x000000e800f09947 */ /* 0x001fea0003800000 */
.L_x_534:
[----:B------:R-:W-:Y:S05]  /*1720*/  BSYNC B0 ;  /* 0x0000000000007941 */ /* 0x000fea0003800000 */
.L_x_370:
[----:B------:R-:W-:Y:S05]  /*1730*/  @!P0 BRA `(.L_x_372) ;  /* 0x0000000000048947 */ /* 0x000fea0003800000 */
[----:B------:R-:W-:Y:S01]  /*1740*/  BPT.TRAP 0x1 ;  /* 0x000000040000795c */ /* 0x000fe20000300000 */
.L_x_372:
[----:B0-----:R-:W-:Y:S01]  /*1750*/  IMAD R3, R2, 0x8, R0 ;  /* 0x0000000802037824 */ /* 0x001fe200078e0200 */
[----:B------:R-:W-:-:S04]  /*1760*/  SHF.L.U32 R4, R16, 0x1f, RZ ;  /* 0x0000001f10047819 */ /* 0x000fc800000006ff */
[----:B------:R0:W1:Y:S01]  /*1770*/  SYNCS.PHASECHK.TRANS64.TRYWAIT P2, [R3+URZ+0x34830], R4 ;  /* 0x03483004030075a7 */ /* 0x000062000804017f */
[----:B------:R-:W-:Y:S05]  /*1780*/  @!P0 BRA `(.L_x_373) ;  /* 0x0000000000048947 */ /* 0x000fea0003800000 */
[----:B------:R-:W-:Y:S01]  /*1790*/  BPT.TRAP 0x1 ;  /* 0x000000040000795c */ /* 0x000fe20000300000 */
.L_x_373:
[----:B------:R-:W2:Y:S01]  /*17a0*/  S2R R5, SR_TID.X ;  /* 0x0000000000057919 */ /* 0x000ea20000002100 */
[----:B------:R-:W-:Y:S01]  /*17b0*/  IMAD.MOV.U32 R151, RZ, RZ, RZ ;  /* 0x000000ffff977224 */ /* 0x000fe200078e00ff */
[----:B--2---:R-:W-:Y:S01]  /*17c0*/  LOP3.LUT P1, RZ, R5, 0x7f, RZ, 0xc0, !PT ;  /* 0x0000007f05ff7812 */ /* 0x004fe2000782c0ff */
[----:B-1----:R-:W-:-:S12]  /*17d0*/  @P2 BRA `(.L_x_374) ;  /* 0x0000000000082947 */ /* 0x002fd80003800000 */
[----:B------:R-:W1:Y:S02]  /*17e0*/  SYNCS.PHASECHK.TRANS64.TRYWAIT P2, [R3+URZ+0x34830], R4 ;  /* 0x03483004030075a7 */ /* 0x000e64000804017f */
[----:B-1----:R-:W-:Y:S05]  /*17f0*/  @!P2 BRA `(.L_x_375) ;  /* 0x000000e800cca947 */ /* 0x002fea0003800000 */
.L_x_374:
[----:B------:R-:W-:Y:S05]  /*1800*/  WARPSYNC.ALL ;  /* 0x0000000000007948 */ /* 0x000fea0003800000 */
[----:B------:R-:W-:Y:S01]  /*1810*/  R2UR UR4, R0 ;  /* 0x00000000000472ca */ /* 0x000fe200000e0000 */
[----:B------:R-:W-:Y:S01]  /*1820*/  ULOP3.LUT UR56, UR56, 0x10000, URZ, 0xfc, !UPT ;  /* 0x0001000038387892 */ /* 0x000fe2000f8efc3f */
[----:B------:R-:W-:Y:S01]  /*1830*/  R2UR UR58, R2 ;  /* 0x00000000023a72ca */ /* 0x000fe200000e0000 */
[----:B------:R-:W-:Y:S01]  /*1840*/  WARPGROUP.ARRIVE ;  /* 0x00000000000079c5 */ /* 0x000fe20000000000 */
[----:B------:R-:W-:Y:S01]  /*1850*/  UMOV UR57, 0x40000040 ;  /* 0x4000004000397882 */ /* 0x000fe20000000000 */
[----:B------:R-:W-:Y:S01]  /*1860*/  UMOV UR59, 0x40000040 ;  /* 0x40000040003b7882 */ /* 0x000fe20000000000 */
[----:B------:R-:W-:Y:S01]  /*1870*/  UIADD3 UR52, UR56, 0x2, URZ ;  /* 0x0000000238347890 */ /* 0x000fe2000fffe03f */
[----:B------:R-:W-:Y:S01]  /*1880*/  VIADD R6, R190, UR44 ;  /* 0x0000002cbe067c36 */ /* 0x000fe20008000000 */
[----:B------:R-:W-:Y:S01]  /*1890*/  UMOV UR53, 0x40000040 ;  /* 0x4000004000357882 */ /* 0x000fe20000000000 */
[----:B------:R-:W-:Y:S01]  /*18a0*/  UMOV UR55, 0x40000040 ;  /* 0x4000004000377882 */ /* 0x000fe20000000000 */
[----:B------:R-:W-:Y:S01]  /*18b0*/  UIADD3 UR8, UR56, 0x4, URZ ;  /* 0x0000000438087890 */ /* 0x000fe2000fffe03f */
[----:B------:R-:W-:Y:S01]  /*18c0*/  IMAD.U32 R9, RZ, RZ, UR45 ;  /* 0x0000002dff097e24 */ /* 0x000fe2000f8e00ff */
[----:B------:R-:W-:Y:S01]  /*18d0*/  UMOV UR9, 0x40000040 ;  /* 0x4000004000097882 */ /* 0x000fe20000000000 */
[----:B------:R-:W-:Y:S01]  /*18e0*/  UIADD3 UR4, UR4, 0x1c400, URZ ;  /* 0x0001c40004047890 */ /* 0x000fe2000fffe03f */
[----:B------:R-:W-:Y:S01]  /*18f0*/  P2R R8, PR, RZ, 0x1 ;  /* 0x00000001ff087803 */ /* 0x000fe20000000000 */
[----:B------:R-:W-:Y:S01]  /*1900*/  UMOV UR11, 0x40000040 ;  /* 0x40000040000b7882 */ /* 0x000fe20000000000 */
[----:B------:R-:W-:Y:S01]  /*1910*/  UIADD3 UR12, UR56, 0x6, URZ ;  /* 0x00000006380c7890 */ /* 0x000fe2000fffe03f */
[----:B------:R-:W-:Y:S01]  /*1920*/  IMAD R6, R9, -0x80, R6 ;  /* 0xffffff8009067824 */ /* 0x000fe200078e0206 */
[----:B------:R-:W-:Y:S01]  /*1930*/  USHF.R.U32.HI UR4, URZ, 0x4, UR4 ;  /* 0x000000043f047899 */ /* 0x000fe20008011604 */
[----:B01----:R-:W-:Y:S01]  /*1940*/  @!P1 IADD3 R3, R3, 0x34840, RZ ;  /* 0x0003484003039810 */ /* 0x003fe20007ffe0ff */
[----:B------:R-:W-:Y:S01]  /*1950*/  UMOV UR13, 0x40000040 ;  /* 0x40000040000d7882 */ /* 0x000fe20000000000 */
[----:B------:R-:W-:Y:S01]  /*1960*/  UMOV UR15, 0x40000040 ;  /* 0x40000040000f7882 */ /* 0x000fe20000000000 */
[----:B------:R-:W-:Y:S01]  /*1970*/  ULOP3.LUT UR4, UR4, 0x3fff, URZ, 0xc0, !UPT ;  /* 0x00003fff04047892 */ /* 0x000fe2000f8ec03f */
[C---:B------:R-:W-:Y:S01]  /*1980*/  ISETP.GT.AND P2, PT, R6.reuse, RZ, PT ;  /* 0x000000ff0600720c */ /* 0x040fe20003f44270 */
[----:B------:R-:W-:Y:S01]  /*1990*/  UIADD3 UR16, UR56, 0x400, URZ ;  /* 0x0000040038107890 */ /* 0x000fe2000fffe03f */
[C---:B------:R-:W-:Y:S01]  /*19a0*/  ISETP.GT.AND P3, PT, R6.reuse, 0x1, PT ;  /* 0x000000010600780c */ /* 0x040fe20003f64270 */
[----:B------:R-:W-:Y:S01]  /*19b0*/  ULOP3.LUT UR60, UR4, 0x10000, URZ, 0xfc, !UPT ;  /* 0x00010000043c7892 */ /* 0x000fe2000f8efc3f */
[C---:B------:R-:W-:Y:S01]  /*19c0*/  ISETP.GT.AND P6, PT, R6.reuse, 0x8, PT ;  /* 0x000000080600780c */ /* 0x040fe20003fc4270 */
[----:B------:R-:W-:Y:S01]  /*19d0*/  UMOV UR17, 0x40000040 ;  /* 0x4000004000117882 */ /* 0x000fe20000000000 */
[----:B------:R-:W-:Y:S01]  /*19e0*/  UMOV UR19, 0x40000040 ;  /* 0x4000004000137882 */ /* 0x000fe20000000000 */
[----:B------:R-:W-:Y:S01]  /*19f0*/  UIMAD UR58, UR58, 0xc00, UR60 ;  /* 0x00000c003a3a78a4 */ /* 0x000fe2000f8e023c */
[C---:B------:R-:W-:Y:S01]  /*1a00*/  ISETP.GT.AND P5, PT, R6.reuse, 0x9, PT ;  /* 0x000000090600780c */ /* 0x040fe20003fa4270 */
[----:B------:R-:W-:Y:S01]  /*1a10*/  UIADD3 UR20, UR56, 0x402, URZ ;  /* 0x0000040238147890 */ /* 0x000fe2000fffe03f */
[----:B------:R-:W-:Y:S01]  /*1a20*/  ISETP.GT.AND P4, PT, R6, 0x10, PT ;  /* 0x000000100600780c */ /* 0x000fe20003f84270 */
[----:B------:R-:W-:Y:S01]  /*1a30*/  UIADD3 UR54, UR58, 0x2, URZ ;  /* 0x000000023a367890 */ /* 0x000fe2000fffe03f */
[----:B------:R-:W-:Y:S01]  /*1a40*/  @!P1 PRMT R3, RZ, 0x654, R3 ;  /* 0x00000654ff039816 */ /* 0x000fe20000000003 */
[----:B------:R-:W-:Y:S01]  /*1a50*/  UIADD3 UR10, UR58, 0x4, URZ ;  /* 0x000000043a0a7890 */ /* 0x000fe2000fffe03f */
[----:B------:R-:W-:Y:S01]  /*1a60*/  IMAD.MOV.U32 R150, RZ, RZ, R151 ;  /* 0x000000ffff967224 */ /* 0x000fe200078e0097 */
[----:B------:R-:W-:-:S02]  /*1a70*/  UIADD3 UR14, UR58, 0x6, URZ ;  /* 0x000000063a0e7890 */ /* 0x000fc4000fffe03f */
[----:B------:R-:W-:Y:S01]  /*1a80*/  HGMMA.64x128x16.F32 R24, gdesc[UR56], RZ, !UPT, gsb0 ;  /* 0x01e00000381879f0 */ /* 0x000fe2000c0008ff */
        /* <DEDUP_REMOVED lines=42> */
[----:B------:R-:W-:Y:S01]  /*1d30*/  ULDC UR4, c[0x0][0x9d8] ;  /* 0x0002760000047ab9 */ /* 0x000fe20000000800 */
[----:B------:R-:W-:Y:S01]  /*1d40*/  ULDC UR5, c[0x0][0x988] ;  /* 0x0002620000057ab9 */ /* 0x000fe20000000800 */
[----:B------:R-:W-:Y:S01]  /*1d50*/  UISETP.GE.AND UP0, UPT, UR44, 0x81, UPT ;  /* 0x000000812c00788c */ /* 0x000fe2000bf06270 */
        /* <DEDUP_REMOVED lines=17> */
[----:B------:R-:W-:Y:S01]  /*1e70*/  IMAD.MOV.U32 R88, RZ, RZ, R151 ;  /* 0x000000ffff587224 */ /* 0x000fe200078e0097 */
        /* <DEDUP_REMOVED lines=270> */
[----:B------:R-:W-:Y:S01]  /*2f60*/  ISETP.GT.AND P2, PT, R6, 0x79, PT ;  /* 0x000000790600780c */ /* 0x000fe20003f44270 */
[----:B------:R-:W-:-:S04]  /*2f70*/  IMAD.U32 R6, RZ, RZ, UR5 ;  /* 0x00000005ff067e24 */ /* 0x000fc8000f8e00ff */
[----:B------:R-:W3:Y:S01]  /*2f80*/  MUFU.TANH R82, R82 ;  /* 0x0000005200527308 */ /* 0x000ee20000002400 */
[----:B0-----:R-:W-:-:S04]  /*2f90*/  FSEL R145, R84, -INF , P3 ;  /* 0xff80000054917808 */ /* 0x001fc80001800000 */
[----:B------:R-:W-:-:S03]  /*2fa0*/  FMNMX.FTZ R12, R145, R12, !PT ;  /* 0x0000000c910c7209 */ /* 0x000fc60007810000 */
[----:B------:R-:W0:Y:S01]  /*2fb0*/  MUFU.TANH R83, R83 ;  /* 0x0000005300537308 */ /* 0x000e220000002400 */
[----:B-1----:R-:W-:-:S04]  /*2fc0*/  FSEL R147, R85, -INF , P2 ;  /* 0xff80000055937808 */ /* 0x002fc80001000000 */
[----:B------:R-:W-:-:S03]  /*2fd0*/  FMNMX.FTZ R12, R147, R12, !PT ;  /* 0x0000000c930c7209 */ /* 0x000fc60007810000 */
[----:B------:R-:W1:Y:S02]  /*2fe0*/  MUFU.TANH R86, R86 ;  /* 0x0000005600567308 */ /* 0x000e640000002400 */
[----:B------:R-:W4:Y:S06]  /*2ff0*/  SHFL.BFLY PT, R9, R12, 0x2, 0x1f ;  /* 0x0c401f000c097f89 */ /* 0x000f2c00000e0000 */
[----:B------:R-:W-:Y:S01]  /*3000*/  MUFU.TANH R87, R87 ;  /* 0x0000005700577308 */ /* 0x000fe20000002400 */
[----:B----4-:R-:W-:-:S05]  /*3010*/  FMNMX.FTZ R14, R12, R9, !PT ;  /* 0x000000090c0e7209 */ /* 0x010fca0007810000 */
[----:B------:R-:W4:Y:S02]  /*3020*/  SHFL.BFLY PT, R9, R14, 0x1, 0x1f ;  /* 0x0c201f000e097f89 */ /* 0x000f2400000e0000 */
[----:B----4-:R-:W-:-:S04]  /*3030*/  FMNMX.FTZ R9, R14, R9, !PT ;  /* 0x000000090e097209 */ /* 0x010fc80007810000 */
[C---:B------:R-:W-:Y:S01]  /*3040*/  FSETP.NEU.FTZ.AND P0, PT, R9.reuse, -INF , PT ;  /* 0xff8000000900780b */ /* 0x040fe20003f1d000 */
[----:B------:R-:W-:-:S05]  /*3050*/  FMUL.FTZ R20, R9, R6 ;  /* 0x0000000609147220 */ /* 0x000fca0000410000 */
[----:B------:R-:W-:Y:S02]  /*3060*/  FSEL R20, R20, RZ, P0 ;  /* 0x000000ff14147208 */ /* 0x000fe40000000000 */
[----:B------:R-:W-:Y:S02]  /*3070*/  ISETP.NE.AND P0, PT, R8, RZ, PT ;  /* 0x000000ff0800720c */ /* 0x000fe40003f05270 */
[----:B------:R-:W4:Y:S01]  /*3080*/  MUFU.TANH R8, R79 ;  /* 0x0000004f00087308 */ /* 0x000f220000002400 */
[--C-:B------:R-:W-:Y:S01]  /*3090*/  FFMA.FTZ R67, R10, R6, -R20.reuse ;  /* 0x000000060a437223 */ /* 0x100fe20000010814 */
[----:B------:R-:W-:Y:S01]  /*30a0*/  FMNMX.FTZ R10, R5, R4, !PT ;  /* 0x00000004050a7209 */ /* 0x000fe20007810000 */
[-CC-:B------:R-:W-:Y:S01]  /*30b0*/  FFMA.FTZ R69, R91, R6.reuse, -R20.reuse ;  /* 0x000000065b457223 */ /* 0x180fe20000010814 */
[-CC-:B------:R-:W-:Y:S01]  /*30c0*/  FFMA.FTZ R176, R93, R6.reuse, -R20.reuse ;  /* 0x000000065db07223 */ /* 0x180fe20000010814 */
[----:B---3--:R-:W-:Y:S01]  /*30d0*/  FSEL R93, R82, -INF , P5 ;  /* 0xff800000525d7808 */ /* 0x008fe20002800000 */
[--C-:B------:R-:W-:Y:S01]  /*30e0*/  FFMA.FTZ R71, R95, R6, -R20.reuse ;  /* 0x000000065f477223 */ /* 0x100fe20000010814 */
[----:B------:R-:W-:Y:S01]  /*30f0*/  FMNMX.FTZ R10, R7, R10, !PT ;  /* 0x0000000a070a7209 */ /* 0x000fe20007810000 */
[-CC-:B------:R-:W-:Y:S01]  /*3100*/  FFMA.FTZ R178, R97, R6.reuse, -R20.reuse ;  /* 0x0000000661b27223 */ /* 0x180fe20000010814 */
[----:B0-----:R-:W-:Y:S01]  /*3110*/  FSEL R95, R83, -INF , P4 ;  /* 0xff800000535f7808 */ /* 0x001fe20002000000 */
[--C-:B------:R-:W-:Y:S01]  /*3120*/  FFMA.FTZ R73, R99, R6, -R20.reuse ;  /* 0x0000000663497223 */ /* 0x100fe20000010814 */
[----:B------:R-:W-:Y:S01]  /*3130*/  FMNMX.FTZ R10, R13, R10, !PT ;  /* 0x0000000a0d0a7209 */ /* 0x000fe20007810000 */
[-CC-:B------:R-:W-:Y:S01]  /*3140*/  FFMA.FTZ R180, R11, R6.reuse, -R20.reuse ;  /* 0x000000060bb47223 */ /* 0x180fe20000010814 */
[----:B-1----:R-:W-:Y:S01]  /*3150*/  FSEL R97, R86, -INF , P3 ;  /* 0xff80000056617808 */ /* 0x002fe20001800000 */
[--C-:B------:R-:W-:Y:S01]  /*3160*/  FFMA.FTZ R182, R89, R6, -R20.reuse ;  /* 0x0000000659b67223 */ /* 0x100fe20000010814 */
[----:B------:R-:W-:Y:S01]  /*3170*/  FMNMX.FTZ R10, R15, R10, !PT ;  /* 0x0000000a0f0a7209 */ /* 0x000fe20007810000 */
[----:B------:R-:W-:Y:S01]  /*3180*/  MUFU.EX2 R67, R67 ;  /* 0x0000004300437308 */ /* 0x000fe20000000800 */
[----:B----4-:R-:W-:Y:S01]  /*3190*/  FSEL R91, R8, -INF , P6 ;  /* 0xff800000085b7808 */ /* 0x010fe20003000000 */
[--C-:B------:R-:W-:Y:S01]  /*31a0*/  FFMA.FTZ R172, R101, R6, -R20.reuse ;  /* 0x0000000665ac7223 */ /* 0x100fe20000010814 */
[----:B------:R-:W-:Y:S01]  /*31b0*/  FMNMX.FTZ R10, R21, R10, !PT ;  /* 0x0000000a150a7209 */ /* 0x000fe20007810000 */
[-CC-:B------:R-:W-:Y:S01]  /*31c0*/  FFMA.FTZ R75, R103, R6.reuse, -R20.reuse ;  /* 0x00000006674b7223 */ /* 0x180fe20000010814 */
[----:B------:R-:W-:Y:S01]  /*31d0*/  FSEL R99, R87, -INF , P2 ;  /* 0xff80000057637808 */ /* 0x000fe20001000000 */
        /* <DEDUP_REMOVED lines=35> */
[----:B------:R-:W-:Y:S01]  /*3410*/  FFMA.FTZ R20, R147, R6, -R20 ;  /* 0x0000000693147223 */ /* 0x000fe20000010814 */
[--C-:B------:R-:W-:Y:S01]  /*3420*/  IMAD.MOV.U32 R147, RZ, RZ, R151.reuse ;  /* 0x000000ffff937224 */ /* 0x100fe200078e0097 */
[----:B------:R-:W-:Y:S01]  /*3430*/  FMNMX.FTZ R10, R43, R10, !PT ;  /* 0x0000000a2b0a7209 */ /* 0x000fe20007810000 */
[--C-:B------:R-:W-:Y:S01]  /*3440*/  IMAD.MOV.U32 R131, RZ, RZ, R151.reuse ;  /* 0x000000ffff837224 */ /* 0x100fe200078e0097 */
[-C--:B------:R-:W-:Y:S01]  /*3450*/  MOV R133, R151.reuse ;  /* 0x0000009700857202 */ /* 0x080fe20000000f00 */
[--C-:B------:R-:W-:Y:S01]  /*3460*/  IMAD.MOV.U32 R129, RZ, RZ, R151.reuse ;  /* 0x000000ffff817224 */ /* 0x100fe200078e0097 */
[----:B------:R-:W-:Y:S01]  /*3470*/  FMNMX.FTZ R10, R45, R10, !PT ;  /* 0x0000000a2d0a7209 */ /* 0x000fe20007810000 */
[----:B------:R-:W2:Y:S01]  /*3480*/  MUFU.EX2 R178, R178 ;  /* 0x000000b200b27308 */ /* 0x000ea20000000800 */
[--C-:B------:R-:W-:Y:S01]  /*3490*/  IMAD.MOV.U32 R127, RZ, RZ, R151.reuse ;  /* 0x000000ffff7f7224 */ /* 0x100fe200078e0097 */
[-C--:B------:R-:W-:Y:S01]  /*34a0*/  MOV R123, R151.reuse ;  /* 0x00000097007b7202 */ /* 0x080fe20000000f00 */
[--C-:B------:R-:W-:Y:S01]  /*34b0*/  IMAD.MOV.U32 R125, RZ, RZ, R151.reuse ;  /* 0x000000ffff7d7224 */ /* 0x100fe200078e0097 */
[----:B------:R-:W-:Y:S01]  /*34c0*/  FMNMX.FTZ R10, R47, R10, !PT ;  /* 0x0000000a2f0a7209 */ /* 0x000fe20007810000 */
[--C-:B------:R-:W-:Y:S01]  /*34d0*/  IMAD.MOV.U32 R121, RZ, RZ, R151.reuse ;  /* 0x000000ffff797224 */ /* 0x100fe200078e0097 */
[-C--:B------:R-:W-:Y:S01]  /*34e0*/  MOV R113, R151.reuse ;  /* 0x0000009700717202 */ /* 0x080fe20000000f00 */
[--C-:B------:R-:W-:Y:S01]  /*34f0*/  IMAD.MOV.U32 R119, RZ, RZ, R151.reuse ;  /* 0x000000ffff777224 */ /* 0x100fe200078e0097 */
[----:B------:R-:W-:Y:S01]  /*3500*/  FMNMX.FTZ R10, R49, R10, !PT ;  /* 0x0000000a310a7209 */ /* 0x000fe20007810000 */
[----:B------:R-:W-:Y:S01]  /*3510*/  MUFU.EX2 R73, R73 ;  /* 0x0000004900497308 */ /* 0x000fe20000000800 */
[--C-:B------:R-:W-:Y:S01]  /*3520*/  IMAD.MOV.U32 R117, RZ, RZ, R151.reuse ;  /* 0x000000ffff757224 */ /* 0x100fe200078e0097 */
[----:B------:R-:W-:Y:S01]  /*3530*/  MOV R103, R151 ;  /* 0x0000009700677202 */ /* 0x000fe20000000f00 */
[--C-:B------:R-:W-:Y:S01]  /*3540*/  IMAD.MOV.U32 R115, RZ, RZ, R151.reuse ;  /* 0x000000ffff737224 */ /* 0x100fe200078e0097 */
[----:B------:R-:W-:Y:S01]  /*3550*/  FMNMX.FTZ R10, R51, R10, !PT ;  /* 0x0000000a330a7209 */ /* 0x000fe20007810000 */
[----:B------:R-:W-:-:S02]  /*3560*/  IMAD.MOV.U32 R111, RZ, RZ, R151 ;  /* 0x000000ffff6f7224 */ /* 0x000fc400078e0097 */
[--C-:B------:R-:W-:Y:S01]  /*3570*/  IMAD.MOV.U32 R109, RZ, RZ, R151.reuse ;  /* 0x000000ffff6d7224 */ /* 0x100fe200078e0097 */
[----:B------:R-:W-:Y:S01]  /*3580*/  FMNMX.FTZ R10, R53, R10, !PT ;  /* 0x0000000a350a7209 */ /* 0x000fe20007810000 */
[----:B------:R-:W-:Y:S01]  /*3590*/  MUFU.EX2 R172, R172 ;  /* 0x000000ac00ac7308 */ /* 0x000fe20000000800 */
[--C-:B------:R-:W-:Y:S02]  /*35a0*/  IMAD.MOV.U32 R107, RZ, RZ, R151.reuse ;  /* 0x000000ffff6b7224 */ /* 0x100fe400078e0097 */
[----:B------:R-:W-:Y:S01]  /*35b0*/  FMNMX.FTZ R10, R55, R10, !PT ;  /* 0x0000000a370a7209 */ /* 0x000fe20007810000 */
[--C-:B------:R-:W-:Y:S02]  /*35c0*/  IMAD.MOV.U32 R105, RZ, RZ, R151.reuse ;  /* 0x000000ffff697224 */ /* 0x100fe400078e0097 */
[----:B------:R-:W-:Y:S01]  /*35d0*/  IMAD.MOV.U32 R101, RZ, RZ, R151 ;  /* 0x000000ffff657224 */ /* 0x000fe200078e0097 */
[----:B------:R-:W-:Y:S01]  /*35e0*/  FMNMX.FTZ R10, R57, R10, !PT ;  /* 0x0000000a390a7209 */ /* 0x000fe20007810000 */
[----:B------:R-:W-:Y:S03]  /*35f0*/  MUFU.EX2 R75, R75 ;  /* 0x0000004b004b7308 */ /* 0x000fe60000000800 */
[----:B------:R-:W-:-:S04]  /*3600*/  FMNMX.FTZ R10, R59, R10, !PT ;  /* 0x0000000a3b0a7209 */ /* 0x000fc80007810000 */
        /* <DEDUP_REMOVED lines=11> */
[----:B------:R-:W-:-:S05]  /*36c0*/  FMNMX.FTZ R10, R99, R10, !PT ;  /* 0x0000000a630a7209 */ /* 0x000fca0007810000 */
[----:B------:R-:W0:Y:S01]  /*36d0*/  SHFL.BFLY PT, R11, R10, 0x2, 0x1f ;  /* 0x0c401f000a0b7f89 */ /* 0x000e2200000e0000 */
[----:B------:R-:W-:Y:S08]  /*36e0*/  MUFU.EX2 R170, R170 ;  /* 0x000000aa00aa7308 */ /* 0x000ff00000000800 */
[----:B------:R-:W-:Y:S08]  /*36f0*/  MUFU.EX2 R81, R81 ;  /* 0x0000005100517308 */ /* 0x000ff00000000800 */
[----:B------:R-:W-:Y:S01]  /*3700*/  MUFU.EX2 R152, R152 ;  /* 0x0000009800987308 */ /* 0x000fe20000000800 */
[----:B0-----:R-:W-:-:S07]  /*3710*/  FMNMX.FTZ R8, R10, R11, !PT ;  /* 0x0000000b0a087209 */ /* 0x001fce0007810000 */
[----:B------:R-:W-:Y:S01]  /*3720*/  MUFU.EX2 R83, R83 ;  /* 0x0000005300537308 */ /* 0x000fe20000000800 */
[----:B------:R-:W0:Y:S07]  /*3730*/  SHFL.BFLY PT, R11, R8, 0x1, 0x1f ;  /* 0x0c201f00080b7f89 */ /* 0x000e2e00000e0000 */
[----:B------:R-:W-:Y:S08]  /*3740*/  MUFU.EX2 R154, R154 ;  /* 0x0000009a009a7308 */ /* 0x000ff00000000800 */
[----:B------:R-:W-:Y:S08]  /*3750*/  MUFU.EX2 R85, R85 ;  /* 0x0000005500557308 */ /* 0x000ff00000000800 */
[----:B------:R-:W-:Y:S01]  /*3760*/  MUFU.EX2 R156, R156 ;  /* 0x0000009c009c7308 */ /* 0x000fe20000000800 */
[----:B0-----:R-:W-:-:S04]  /*3770*/  FMNMX.FTZ R11, R8, R11, !PT ;  /* 0x0000000b080b7209 */ /* 0x001fc80007810000 */
[C---:B------:R-:W-:Y:S01]  /*3780*/  FSETP.NEU.FTZ.AND P2, PT, R11.reuse, -INF , PT ;  /* 0xff8000000b00780b */ /* 0x040fe20003f5d000 */
[----:B------:R-:W-:Y:S02]  /*3790*/  FMUL.FTZ R8, R11, R6 ;  /* 0x000000060b087220 */ /* 0x000fe40000410000 */
[----:B------:R-:W-:Y:S03]  /*37a0*/  MUFU.EX2 R87, R87 ;  /* 0x0000005700577308 */ /* 0x000fe60000000800 */
[----:B------:R-:W-:Y:S02]  /*37b0*/  FSEL R8, R8, RZ, P2 ;  /* 0x000000ff08087208 */ /* 0x000fe40001000000 */
[----:B------:R-:W-:-:S03]  /*37c0*/  PLOP3.LUT P2, PT, PT, PT, UP0, 0x80, 0x0 ;  /* 0x000000000000781c */ /* 0x000fc60003f4f008 */
        /* <DEDUP_REMOVED lines=17> */
[----:B0-----:R-:W-:Y:S01]  /*38e0*/  FADD.FTZ R13, R180, R67 ;  /* 0x00000043b40d7221 */ /* 0x001fe20000010000 */
[-CC-:B------:R-:W-:Y:S01]  /*38f0*/  FFMA.FTZ R41, R41, R6.reuse, -R8.reuse ;  /* 0x0000000629297223 */ /* 0x180fe20000010808 */
[-CC-:B------:R-:W-:Y:S01]  /*3900*/  FFMA.FTZ R43, R43, R6.reuse, -R8.reuse ;  /* 0x000000062b2b7223 */ /* 0x180fe20000010808 */
[-CC-:B------:R-:W-:Y:S01]  /*3910*/  FFMA.FTZ R45, R45, R6.reuse, -R8.reuse ;  /* 0x000000062d2d7223 */ /* 0x180fe20000010808 */
[-CC-:B------:R-:W-:Y:S01]  /*3920*/  FFMA.FTZ R47, R47, R6.reuse, -R8.reuse ;  /* 0x000000062f2f7223 */ /* 0x180fe20000010808 */
[-CC-:B------:R-:W-:Y:S01]  /*3930*/  FFMA.FTZ R49, R49, R6.reuse, -R8.reuse ;  /* 0x0000000631317223 */ /* 0x180fe20000010808 */
[-CC-:B------:R-:W-:Y:S01]  /*3940*/  FFMA.FTZ R51, R51, R6.reuse, -R8.reuse ;  /* 0x0000000633337223 */ /* 0x180fe20000010808 */
[----:B------:R-:W0:Y:S01]  /*3950*/  MUFU.EX2 R5, R5 ;  /* 0x0000000500057308 */ /* 0x000e220000000800 */
[----:B-1----:R-:W-:Y:S01]  /*3960*/  FADD.FTZ R4, R182, R13 ;  /* 0x0000000db6047221 */ /* 0x002fe20000010000 */
[-CC-:B------:R-:W-:Y:S01]  /*3970*/  FFMA.FTZ R53, R53, R6.reuse, -R8.reuse ;  /* 0x0000000635357223 */ /* 0x180fe20000010808 */
[-CC-:B------:R-:W-:Y:S01]  /*3980*/  FFMA.FTZ R55, R55, R6.reuse, -R8.reuse ;  /* 0x0000000637377223 */ /* 0x180fe20000010808 */
[-C--:B------:R-:W-:Y:S01]  /*3990*/  FFMA.FTZ R57, R57, R6.reuse, -R8 ;  /* 0x0000000639397223 */ /* 0x080fe20000010808 */
[----:B---3--:R-:W-:Y:S01]  /*39a0*/  FADD.FTZ R13, R69, R4 ;  /* 0x00000004450d7221 */ /* 0x008fe20000010000 */
[-CC-:B------:R-:W-:Y:S01]  /*39b0*/  FFMA.FTZ R59, R59, R6.reuse, -R8.reuse ;  /* 0x000000063b3b7223 */ /* 0x180fe20000010808 */
[-CC-:B------:R-:W-:Y:S01]  /*39c0*/  FFMA.FTZ R61, R61, R6.reuse, -R8.reuse ;  /* 0x000000063d3d7223 */ /* 0x180fe20000010808 */
[----:B------:R-:W1:Y:S01]  /*39d0*/  MUFU.EX2 R7, R7 ;  /* 0x0000000700077308 */ /* 0x000e620000000800 */
[----:B----4-:R-:W-:Y:S01]  /*39e0*/  FADD.FTZ R4, R176, R13 ;  /* 0x0000000db0047221 */ /* 0x010fe20000010000 */
[-CC-:B------:R-:W-:Y:S01]  /*39f0*/  FFMA.FTZ R63, R63, R6.reuse, -R8.reuse ;  /* 0x000000063f3f7223 */ /* 0x180fe20000010808 */
[-CC-:B------:R-:W-:Y:S01]  /*3a00*/  FFMA.FTZ R65, R65, R6.reuse, -R8.reuse ;  /* 0x0000000641417223 */ /* 0x180fe20000010808 */
[-C--:B------:R-:W-:Y:S01]  /*3a10*/  FFMA.FTZ R91, R91, R6.reuse, -R8 ;  /* 0x000000065b5b7223 */ /* 0x080fe20000010808 */
[----:B-----5:R-:W-:Y:S01]  /*3a20*/  FADD.FTZ R13, R71, R4 ;  /* 0x00000004470d7221 */ /* 0x020fe20000010000 */
[-CC-:B------:R-:W-:Y:S01]  /*3a30*/  FFMA.FTZ R93, R93, R6.reuse, -R8.reuse ;  /* 0x000000065d5d7223 */ /* 0x180fe20000010808 */
[-C--:B------:R-:W-:Y:S01]  /*3a40*/  FFMA.FTZ R95, R95, R6.reuse, -R8 ;  /* 0x000000065f5f7223 */ /* 0x080fe20000010808 */
[----:B------:R-:W3:Y:S01]  /*3a50*/  MUFU.EX2 R15, R15 ;  /* 0x0000000f000f7308 */ /* 0x000ee20000000800 */
[----:B--2---:R-:W-:Y:S01]  /*3a60*/  FADD.FTZ R36, R178, R13 ;  /* 0x0000000db2247221 */ /* 0x004fe20000010000 */
[----:B0-----:R-:W-:Y:S01]  /*3a70*/  FADD.FTZ R4, R5, R10 ;  /* 0x0000000a05047221 */ /* 0x001fe20000010000 */
[-CC-:B------:R-:W-:Y:S01]  /*3a80*/  FFMA.FTZ R97, R97, R6.reuse, -R8.reuse ;  /* 0x0000000661617223 */ /* 0x180fe20000010808 */
[----:B------:R-:W-:Y:S01]  /*3a90*/  FFMA.FTZ R99, R99, R6, -R8 ;  /* 0x0000000663637223 */ /* 0x000fe20000010808 */
[----:B------:R-:W-:Y:S01]  /*3aa0*/  F2FP.F16.F32.PACK_AB R181, R10, R5 ;  /* 0x000000050ab5723e */ /* 0x000fe200000000ff */
[----:B------:R-:W-:Y:S01]  /*3ab0*/  IMAD.MOV.U32 R5, RZ, RZ, 0x3f800000 ;  /* 0x3f800000ff057424 */ /* 0x000fe200078e00ff */
[----:B------:R-:W-:Y:S01]  /*3ac0*/  F2FP.F16.F32.PACK_AB R180, R67, R180 ;  /* 0x000000b443b4723e */ /* 0x000fe200000000ff */
[----:B------:R0:W2:Y:S01]  /*3ad0*/  MUFU.EX2 R14, R21 ;  /* 0x00000015000e7308 */ /* 0x0000a20000000800 */
[----:B-1----:R-:W-:Y:S01]  /*3ae0*/  FADD.FTZ R13, R7, R4 ;  /* 0x00000004070d7221 */ /* 0x002fe20000010000 */
[C---:B------:R-:W-:Y:S01]  /*3af0*/  F2FP.F16.F32.PACK_AB R183, R12.reuse, R7 ;  /* 0x000000070cb7723e */ /* 0x040fe200000000ff */
[----:B------:R-:W-:Y:S01]  /*3b00*/  IMAD.MOV.U32 R7, RZ, RZ, 0x3f800000 ;  /* 0x3f800000ff077424 */ /* 0x000fe200078e00ff */
[----:B------:R-:W-:Y:S01]  /*3b10*/  F2FP.F16.F32.PACK_AB R182, R69, R182 ;  /* 0x000000b645b6723e */ /* 0x000fe200000000ff */
[----:B------:R-:W-:Y:S01]  /*3b20*/  FADD.FTZ R4, R12, R13 ;  /* 0x0000000d0c047221 */ /* 0x000fe20000010000 */
[----:B------:R-:W-:-:S02]  /*3b30*/  F2FP.F16.F32.PACK_AB R176, R71, R176 ;  /* 0x000000b047b0723e */ /* 0x000fc400000000ff */
[----:B------:R-:W1:Y:S01]  /*3b40*/  MUFU.EX2 R25, R25 ;  /* 0x0000001900197308 */ /* 0x000e620000000800 */
[----:B0-----:R-:W-:Y:S01]  /*3b50*/  FADD.FTZ R21, R73, R36 ;  /* 0x0000002449157221 */ /* 0x001fe20000010000 */
[----:B---3--:R-:W-:Y:S01]  /*3b60*/  FADD.FTZ R13, R15, R4 ;  /* 0x000000040f0d7221 */ /* 0x008fe20000010000 */
[----:B------:R-:W-:Y:S02]  /*3b70*/  F2FP.F16.F32.PACK_AB R178, R73, R178 ;  /* 0x000000b249b2723e */ /* 0x000fe400000000ff */
[----:B------:R-:W-:Y:S01]  /*3b80*/  FADD.FTZ R38, R172, R21 ;  /* 0x00000015ac267221 */ /* 0x000fe20000010000 */
[C---:B------:R-:W-:Y:S02]  /*3b90*/  F2FP.F16.F32.PACK_AB R172, R75.reuse, R172 ;  /* 0x000000ac4bac723e */ /* 0x040fe400000000ff */
[----:B------:R-:W0:Y:S01]  /*3ba0*/  MUFU.EX2 R24, R27 ;  /* 0x0000001b00187308 */ /* 0x000e220000000800 */
[----:B------:R-:W-:Y:S01]  /*3bb0*/  FADD.FTZ R21, R75, R38 ;  /* 0x000000264b157221 */ /* 0x000fe20000010000 */
[C---:B--2---:R-:W-:Y:S01]  /*3bc0*/  FADD.FTZ R4, R14.reuse, R13 ;  /* 0x0000000d0e047221 */ /* 0x044fe20000010000 */
[----:B------:R-:W-:-:S02]  /*3bd0*/  F2FP.F16.F32.PACK_AB R177, R14, R15 ;  /* 0x0000000f0eb1723e */ /* 0x000fc400000000ff */
[----:B------:R-:W-:Y:S01]  /*3be0*/  FADD.FTZ R38, R174, R21 ;  /* 0x00000015ae267221 */ /* 0x000fe20000010000 */
[C---:B------:R-:W-:Y:S02]  /*3bf0*/  F2FP.F16.F32.PACK_AB R174, R77.reuse, R174 ;  /* 0x000000ae4dae723e */ /* 0x040fe400000000ff */
[----:B------:R-:W2:Y:S01]  /*3c00*/  MUFU.EX2 R29, R29 ;  /* 0x0000001d001d7308 */ /* 0x000ea20000000800 */
[----:B------:R-:W-:Y:S01]  /*3c10*/  FADD.FTZ R21, R77, R38 ;  /* 0x000000264d157221 */ /* 0x000fe20000010000 */
[----:B-1----:R-:W-:-:S03]  /*3c20*/  FADD.FTZ R13, R25, R4 ;  /* 0x00000004190d7221 */ /* 0x002fc60000010000 */
[----:B------:R-:W-:Y:S01]  /*3c30*/  FADD.FTZ R40, R168, R21 ;  /* 0x00000015a8287221 */ /* 0x000fe20000010000 */
[C---:B------:R-:W-:Y:S02]  /*3c40*/  F2FP.F16.F32.PACK_AB R168, R79.reuse, R168 ;  /* 0x000000a84fa8723e */ /* 0x040fe400000000ff */
[----:B------:R-:W1:Y:S01]  /*3c50*/  MUFU.EX2 R26, R31 ;  /* 0x0000001f001a7308 */ /* 0x000e620000000800 */
[C---:B0-----:R-:W-:Y:S01]  /*3c60*/  FADD.FTZ R4, R24.reuse, R13 ;  /* 0x0000000d18047221 */ /* 0x041fe20000010000 */
[----:B------:R-:W-:Y:S01]  /*3c70*/  FADD.FTZ R21, R79, R40 ;  /* 0x000000284f157221 */ /* 0x000fe20000010000 */
[----:B------:R-:W-:-:S03]  /*3c80*/  F2FP.F16.F32.PACK_AB R179, R24, R25 ;  /* 0x0000001918b3723e */ /* 0x000fc600000000ff */
[----:B------:R-:W-:Y:S01]  /*3c90*/  FADD.FTZ R40, R170, R21 ;  /* 0x00000015aa287221 */ /* 0x000fe20000010000 */
[----:B------:R-:W-:Y:S01]  /*3ca0*/  F2FP.F16.F32.PACK_AB R170, R81, R170 ;  /* 0x000000aa51aa723e */ /* 0x000fe200000000ff */
[----:B------:R-:W0:Y:S01]  /*3cb0*/  MUFU.EX2 R33, R33 ;  /* 0x0000002100217308 */ /* 0x000e220000000800 */
[----:B--2---:R-:W-:-:S07]  /*3cc0*/  FADD.FTZ R13, R29, R4 ;  /* 0x000000041d0d7221 */ /* 0x004fce0000010000 */
[----:B------:R-:W2:Y:S01]  /*3cd0*/  MUFU.EX2 R28, R35 ;  /* 0x00000023001c7308 */ /* 0x000ea20000000800 */
[C---:B-1----:R-:W-:Y:S01]  /*3ce0*/  FADD.FTZ R4, R26.reuse, R13 ;  /* 0x0000000d1a047221 */ /* 0x042fe20000010000 */
[----:B------:R-:W-:Y:S01]  /*3cf0*/  FADD.FTZ R13, R81, R40 ;  /* 0x00000028510d7221 */ /* 0x000fe20000010000 */
[----:B------:R-:W-:-:S03]  /*3d00*/  F2FP.F16.F32.PACK_AB R173, R26, R29 ;  /* 0x0000001d1aad723e */ /* 0x000fc600000000ff */
[----:B------:R-:W-:Y:S01]  /*3d10*/  FADD.FTZ R42, R152, R13 ;  /* 0x0000000d982a7221 */ /* 0x000fe20000010000 */
[----:B------:R-:W-:Y:S01]  /*3d20*/  F2FP.F16.F32.PACK_AB R152, R83, R152 ;  /* 0x000000985398723e */ /* 0x000fe200000000ff */
[----:B------:R-:W1:Y:S01]  /*3d30*/  MUFU.EX2 R37, R37 ;  /* 0x0000002500257308 */ /* 0x000e620000000800 */
[----:B0-----:R-:W-:Y:S01]  /*3d40*/  FADD.FTZ R3, R33, R4 ;  /* 0x0000000421037221 */ /* 0x001fe20000010000 */
[----:B------:R-:W-:-:S04]  /*3d50*/  FADD.FTZ R13, R83, R42 ;  /* 0x0000002a530d7221 */ /* 0x000fc80000010000 */
[----:B------:R-:W-:Y:S01]  /*3d60*/  FADD.FTZ R42, R154, R13 ;  /* 0x0000000d9a2a7221 */ /* 0x000fe20000010000 */
[C---:B------:R-:W-:Y:S01]  /*3d70*/  F2FP.F16.F32.PACK_AB R154, R85.reuse, R154 ;  /* 0x0000009a559a723e */ /* 0x040fe200000000ff */
[----:B------:R-:W0:Y:S01]  /*3d80*/  MUFU.EX2 R30, R39 ;  /* 0x00000027001e7308 */ /* 0x000e220000000800 */
[C---:B--2---:R-:W-:Y:S01]  /*3d90*/  FADD.FTZ R4, R28.reuse, R3 ;  /* 0x000000031c047221 */ /* 0x044fe20000010000 */
[----:B------:R-:W-:Y:S01]  /*3da0*/  FADD.FTZ R13, R85, R42 ;  /* 0x0000002a550d7221 */ /* 0x000fe20000010000 */
[----:B------:R-:W-:-:S03]  /*3db0*/  F2FP.F16.F32.PACK_AB R175, R28, R33 ;  /* 0x000000211caf723e */ /* 0x000fc600000000ff */
[----:B------:R-:W-:Y:S01]  /*3dc0*/  FADD.FTZ R42, R156, R13 ;  /* 0x0000000d9c2a7221 */ /* 0x000fe20000010000 */
[----:B------:R-:W-:Y:S01]  /*3dd0*/  F2FP.F16.F32.PACK_AB R156, R87, R156 ;  /* 0x0000009c579c723e */ /* 0x000fe200000000ff */
[----:B------:R-:W2:Y:S01]  /*3de0*/  MUFU.EX2 R41, R41 ;  /* 0x0000002900297308 */ /* 0x000ea20000000800 */
[----:B-1----:R-:W-:Y:S01]  /*3df0*/  FADD.FTZ R3, R37, R4 ;  /* 0x0000000425037221 */ /* 0x002fe20000010000 */
[----:B------:R-:W-:-:S04]  /*3e00*/  FADD.FTZ R13, R87, R42 ;  /* 0x0000002a570d7221 */ /* 0x000fc80000010000 */
[----:B------:R-:W-:Y:S02]  /*3e10*/  FADD.FTZ R42, R158, R13 ;  /* 0x0000000d9e2a7221 */ /* 0x000fe40000010000 */
        /* <DEDUP_REMOVED lines=11> */
[C---:B--2---:R-:W-:Y:S01]  /*3ed0*/  FADD.FTZ R4, R34.reuse, R3 ;  /* 0x0000000322047221 */ /* 0x044fe20000010000 */
[----:B------:R-:W-:-:S06]  /*3ee0*/  F2FP.F16.F32.PACK_AB R153, R34, R45 ;  /* 0x0000002d2299723e */ /* 0x000fcc00000000ff */
[----:B------:R-:W2:Y:S01]  /*3ef0*/  MUFU.EX2 R160, R160 ;  /* 0x000000a000a07308 */ /* 0x000ea20000000800 */
[C---:B-1----:R-:W-:Y:S01]  /*3f00*/  FADD.FTZ R13, R89.reuse, R42 ;  /* 0x0000002a590d7221 */ /* 0x042fe20000010000 */
[----:B------:R-:W-:Y:S01]  /*3f10*/  F2FP.F16.F32.PACK_AB R158, R89, R158 ;  /* 0x0000009e599e723e */ /* 0x000fe200000000ff */
[----:B------:R-:W-:-:S05]  /*3f20*/  IMAD.MOV.U32 R89, RZ, RZ, R151 ;  /* 0x000000ffff597224 */ /* 0x000fca00078e0097 */
        /* <DEDUP_REMOVED lines=9> */
[----:B------:R-:W-:Y:S01]  /*3fc0*/  F2FP.F16.F32.PACK_AB R160, R135, R160 ;  /* 0x000000a087a0723e */ /* 0x000fe200000000ff */
[----:B------:R-:W-:-:S05]  /*3fd0*/  IMAD.MOV.U32 R135, RZ, RZ, R151 ;  /* 0x000000ffff877224 */ /* 0x000fca00078e0097 */
[----:B------:R-:W0:Y:S01]  /*3fe0*/  MUFU.EX2 R38, R55 ;  /* 0x0000003700267308 */ /* 0x000e220000000800 */
[----:B--2---:R-:W-:-:S07]  /*3ff0*/  FADD.FTZ R3, R53, R4 ;  /* 0x0000000435037221 */ /* 0x004fce0000010000 */
[----:B------:R2:W3:Y:S01]  /*4000*/  MUFU.EX2 R162, R139 ;  /* 0x0000008b00a27308 */ /* 0x0004e20000000800 */
[----:B-1----:R-:W-:-:S07]  /*4010*/  FADD.FTZ R13, R137, R44 ;  /* 0x0000002c890d7221 */ /* 0x002fce0000010000 */
[----:B------:R-:W1:Y:S01]  /*4020*/  MUFU.EX2 R57, R57 ;  /* 0x0000003900397308 */ /* 0x000e620000000800 */
[C---:B0-----:R-:W-:Y:S01]  /*4030*/  FADD.FTZ R4, R38.reuse, R3 ;  /* 0x0000000326047221 */ /* 0x041fe20000010000 */
[----:B------:R-:W-:Y:S01]  /*4040*/  F2FP.F16.F32.PACK_AB R157, R38, R53 ;  /* 0x00000035269d723e */ /* 0x000fe200000000ff */
[----:B--2---:R-:W-:-:S05]  /*4050*/  IMAD.MOV.U32 R139, RZ, RZ, R151 ;  /* 0x000000ffff8b7224 */ /* 0x004fca00078e0097 */
[----:B------:R-:W0:Y:S01]  /*4060*/  MUFU.EX2 R141, R141 ;  /* 0x0000008d008d7308 */ /* 0x000e220000000800 */
[C---:B---3--:R-:W-:Y:S01]  /*4070*/  FADD.FTZ R44, R162.reuse, R13 ;  /* 0x0000000da22c7221 */ /* 0x048fe20000010000 */
[----:B------:R-:W-:Y:S01]  /*4080*/  F2FP.F16.F32.PACK_AB R162, R162, R137 ;  /* 0x00000089a2a2723e */ /* 0x000fe200000000ff */
[----:B------:R-:W-:-:S05]  /*4090*/  IMAD.MOV.U32 R137, RZ, RZ, R151 ;  /* 0x000000ffff897224 */ /* 0x000fca00078e0097 */
[----:B------:R-:W2:Y:S01]  /*40a0*/  MUFU.EX2 R40, R59 ;  /* 0x0000003b00287308 */ /* 0x000ea20000000800 */
[----:B-1----:R-:W-:-:S07]  /*40b0*/  FADD.FTZ R3, R57, R4 ;  /* 0x0000000439037221 */ /* 0x002fce0000010000 */
[----:B------:R1:W3:Y:S01]  /*40c0*/  MUFU.EX2 R164, R143 ;  /* 0x0000008f00a47308 */ /* 0x0002e20000000800 */
[----:B0-----:R-:W-:-:S07]  /*40d0*/  FADD.FTZ R13, R141, R44 ;  /* 0x0000002c8d0d7221 */ /* 0x001fce0000010000 */
[----:B------:R-:W0:Y:S01]  /*40e0*/  MUFU.EX2 R61, R61 ;  /* 0x0000003d003d7308 */ /* 0x000e220000000800 */
[C---:B--2---:R-:W-:Y:S01]  /*40f0*/  FADD.FTZ R4, R40.reuse, R3 ;  /* 0x0000000328047221 */ /* 0x044fe20000010000 */
[----:B------:R-:W-:Y:S02]  /*4100*/  F2FP.F16.F32.PACK_AB R159, R40, R57 ;  /* 0x00000039289f723e */ /* 0x000fe400000000ff */
[----:B-1----:R-:W-:-:S04]  /*4110*/  MOV R143, R151 ;  /* 0x00000097008f7202 */ /* 0x002fc80000000f00 */
[----:B------:R-:W1:Y:S01]  /*4120*/  MUFU.EX2 R145, R145 ;  /* 0x0000009100917308 */ /* 0x000e620000000800 */
[C---:B---3--:R-:W-:Y:S01]  /*4130*/  FADD.FTZ R46, R164.reuse, R13 ;  /* 0x0000000da42e7221 */ /* 0x048fe20000010000 */
[----:B------:R-:W-:Y:S01]  /*4140*/  F2FP.F16.F32.PACK_AB R164, R164, R141 ;  /* 0x0000008da4a4723e */ /* 0x000fe200000000ff */
[----:B------:R-:W-:-:S05]  /*4150*/  IMAD.MOV.U32 R141, RZ, RZ, R151 ;  /* 0x000000ffff8d7224 */ /* 0x000fca00078e0097 */
[----:B------:R-:W2:Y:S01]  /*4160*/  MUFU.EX2 R8, R63 ;  /* 0x0000003f00087308 */ /* 0x000ea20000000800 */
[----:B0-----:R-:W-:-:S07]  /*4170*/  FADD.FTZ R3, R61, R4 ;  /* 0x000000043d037221 */ /* 0x001fce0000010000 */
[----:B------:R-:W0:Y:S01]  /*4180*/  MUFU.EX2 R65, R65 ;  /* 0x0000004100417308 */ /* 0x000e220000000800 */
[----:B-1----:R-:W-:-:S07]  /*4190*/  FADD.FTZ R13, R145, R46 ;  /* 0x0000002e910d7221 */ /* 0x002fce0000010000 */
[----:B------:R1:W3:Y:S01]  /*41a0*/  MUFU.EX2 R42, R91 ;  /* 0x0000005b002a7308 */ /* 0x0002e20000000800 */
[C---:B--2---:R-:W-:Y:S01]  /*41b0*/  FADD.FTZ R46, R8.reuse, R3 ;  /* 0x00000003082e7221 */ /* 0x044fe20000010000 */
[----:B------:R-:W-:-:S06]  /*41c0*/  F2FP.F16.F32.PACK_AB R161, R8, R61 ;  /* 0x0000003d08a1723e */ /* 0x000fcc00000000ff */
[----:B------:R-:W2:Y:S01]  /*41d0*/  MUFU.EX2 R93, R93 ;  /* 0x0000005d005d7308 */ /* 0x000ea20000000800 */
[----:B0-----:R-:W-:Y:S01]  /*41e0*/  FADD.FTZ R3, R65, R46 ;  /* 0x0000002e41037221 */ /* 0x001fe20000010000 */
[----:B-1----:R-:W-:-:S06]  /*41f0*/  IMAD.MOV.U32 R91, RZ, RZ, R151 ;  /* 0x000000ffff5b7224 */ /* 0x002fcc00078e0097 */
[----:B------:R0:W1:Y:S01]  /*4200*/  MUFU.EX2 R44, R95 ;  /* 0x0000005f002c7308 */ /* 0x0000620000000800 */
[C---:B---3--:R-:W-:Y:S01]  /*4210*/  FADD.FTZ R12, R42.reuse, R3 ;  /* 0x000000032a0c7221 */ /* 0x048fe20000010000 */
[----:B------:R-:W-:-:S06]  /*4220*/  F2FP.F16.F32.PACK_AB R163, R42, R65 ;  /* 0x000000412aa3723e */ /* 0x000fcc00000000ff */
[----:B------:R-:W3:Y:S01]  /*4230*/  MUFU.EX2 R97, R97 ;  /* 0x0000006100617308 */ /* 0x000ee20000000800 */
[----:B--2---:R-:W-:Y:S01]  /*4240*/  FADD.FTZ R3, R93, R12 ;  /* 0x0000000c5d037221 */ /* 0x004fe20000010000 */
[----:B0-----:R-:W-:-:S06]  /*4250*/  IMAD.MOV.U32 R95, RZ, RZ, R151 ;  /* 0x000000ffff5f7224 */ /* 0x001fcc00078e0097 */
[----:B------:R-:W0:Y:S01]  /*4260*/  MUFU.EX2 R20, R20 ;  /* 0x0000001400147308 */ /* 0x000e220000000800 */
[C---:B-1----:R-:W-:Y:S01]  /*4270*/  FADD.FTZ R12, R44.reuse, R3 ;  /* 0x000000032c0c7221 */ /* 0x042fe20000010000 */
[----:B------:R-:W-:Y:S02]  /*4280*/  F2FP.F16.F32.PACK_AB R165, R44, R93 ;  /* 0x0000005d2ca5723e */ /* 0x000fe400000000ff */
[----:B------:R-:W-:-:S04]  /*4290*/  MOV R93, R151 ;  /* 0x00000097005d7202 */ /* 0x000fc80000000f00 */
[----:B------:R1:W2:Y:S01]  /*42a0*/  MUFU.EX2 R10, R99 ;  /* 0x00000063000a7308 */ /* 0x0002a20000000800 */
[----:B---3--:R-:W-:Y:S01]  /*42b0*/  FADD.FTZ R3, R97, R12 ;  /* 0x0000000c61037221 */ /* 0x008fe20000010000 */
[C---:B0-----:R-:W-:Y:S01]  /*42c0*/  F2FP.F16.F32.PACK_AB R166, R20.reuse, R145 ;  /* 0x0000009114a6723e */ /* 0x041fe200000000ff */
[----:B------:R-:W-:Y:S01]  /*42d0*/  FADD.FTZ R4, R20, R13 ;  /* 0x0000000d14047221 */ /* 0x000fe20000010000 */
[--C-:B------:R-:W-:Y:S02]  /*42e0*/  IMAD.MOV.U32 R145, RZ, RZ, R151.reuse ;  /* 0x000000ffff917224 */ /* 0x100fe400078e0097 */
[----:B-1----:R-:W-:Y:S01]  /*42f0*/  IMAD.MOV.U32 R99, RZ, RZ, R151 ;  /* 0x000000ffff637224 */ /* 0x002fe200078e0097 */
[C---:B--2---:R-:W-:Y:S01]  /*4300*/  F2FP.F16.F32.PACK_AB R167, R10.reuse, R97 ;  /* 0x000000610aa7723e */ /* 0x044fe200000000ff */
[----:B------:R-:W-:Y:S01]  /*4310*/  FADD.FTZ R3, R10, R3 ;  /* 0x000000030a037221 */ /* 0x000fe20000010000 */
[----:B------:R-:W-:Y:S01]  /*4320*/  IMAD.MOV.U32 R97, RZ, RZ, R151 ;  /* 0x000000ffff617224 */ /* 0x000fe200078e0097 */
[----:B------:R-:W-:Y:S06]  /*4330*/  @!P2 BRA `(.L_x_376) ;  /* 0x0000002800eca947 */ /* 0x000fec0003800000 */
[----:B------:R-:W-:Y:S01]  /*4340*/  R2UR UR4, R2 ;  /* 0x00000000020472ca */ /* 0x000fe200000e0000 */
[----:B------:R-:W-:Y:S01]  /*4350*/  IMAD.MOV.U32 R8, RZ, RZ, R11 ;  /* 0x000000ffff087224 */ /* 0x000fe200078e000b */
[----:B------:R-:W-:Y:S01]  /*4360*/  CS2R R150, SRZ ;  /* 0x0000000000967805 */ /* 0x000fe2000001ff00 */
[----:B------:R-:W-:Y:S01]  /*4370*/  IMAD.MOV.U32 R12, RZ, RZ, R9 ;  /* 0x000000ffff0c7224 */ /* 0x000fe200078e0009 */
[----:B------:R-:W-:Y:S01]  /*4380*/  CS2R R146, SRZ ;  /* 0x0000000000927805 */ /* 0x000fe2000001ff00 */
[----:B------:R-:W-:Y:S01]  /*4390*/  IMAD.MOV.U32 R10, RZ, RZ, R16 ;  /* 0x000000ffff0a7224 */ /* 0x000fe200078e0010 */
[----:B------:R-:W-:Y:S01]  /*43a0*/  CS2R R142, SRZ ;  /* 0x00000000008e7805 */ /* 0x000fe2000001ff00 */
[----:B------:R-:W-:Y:S01]  /*43b0*/  IMAD.MOV.U32 R5, RZ, RZ, 0x3f800000 ;  /* 0x3f800000ff057424 */ /* 0x000fe200078e00ff */
        /* <DEDUP_REMOVED lines=29> */
[----:B------:R-:W-:Y:S01]  /*4590*/  UIADD3 UR5, UR45, -0x2, URZ ;  /* 0xfffffffe2d057890 */ /* 0x000fe2000fffe03f */
[----:B------:R-:W-:-:S11]  /*45a0*/  ULDC UR6, c[0x0][0x9d8] ;  /* 0x0002760000067ab9 */ /* 0x000fd60000000800 */
.L_x_385:
[----:B------:R-:W-:-:S04]  /*45b0*/  UIADD3 UR7, UR4, 0x1, URZ ;  /* 0x0000000104077890 */ /* 0x000fc8000fffe03f */
[----:B------:R-:W-:-:S04]  /*45c0*/  UISETP.NE.AND UP0, UPT, UR7, 0x2, UPT ;  /* 0x000000020700788c */ /* 0x000fc8000bf05270 */
[----:B------:R-:W-:Y:S02]  /*45d0*/  USEL UR10, URZ, 0x1, UP0 ;  /* 0x000000013f0a7887 */ /* 0x000fe40008000000 */
[----:B------:R-:W-:-:S04]  /*45e0*/  USEL UR7, UR7, URZ, UP0 ;  /* 0x0000003f07077287 */ /* 0x000fc80008000000 */
[----:B------:R-:W-:Y:S02]  /*45f0*/  LOP3.LUT R16, R10, UR10, RZ, 0x3c, !PT ;  /* 0x0000000a0a107c12 */ /* 0x000fe4000f8e3cff */
[----:B------:R-:W-:Y:S01]  /*4600*/  MOV R2, UR7 ;  /* 0x0000000700027c02 */ /* 0x000fe20008000f00 */
[----:B------:R-:W-:Y:S06]  /*4610*/  @!P0 BRA `(.L_x_377) ;  /* 0x0000000000048947 */ /* 0x000fec0003800000 */
[----:B------:R-:W-:Y:S01]  /*4620*/  BPT.TRAP 0x1 ;  /* 0x000000040000795c */ /* 0x000fe20000300000 */
.L_x_377:
[----:B------:R-:W0:Y:S01]  /*4630*/  S2UR UR11, SR_CgaCtaId ;  /* 0x00000000000b79c3 */ /* 0x000e220000008800 */
[----:B------:R-:W-:Y:S01]  /*4640*/  UMOV UR10, 0x400 ;  /* 0x00000400000a7882 */ /* 0x000fe20000000000 */
[----:B------:R-:W-:Y:S01]  /*4650*/  SHF.L.U32 R6, R16, 0x1f, RZ ;  /* 0x0000001f10067819 */ /* 0x000fe200000006ff */
[----:B0-----:R-:W-:-:S06]  /*4660*/  ULEA UR10, UR11, UR10, 0x18 ;  /* 0x0000000a0b0a7291 */ /* 0x001fcc000f8ec03f */
[----:B------:R-:W-:-:S05]  /*4670*/  IMAD.U32 R0, RZ, RZ, UR10 ;  /* 0x0000000aff007e24 */ /* 0x000fca000f8e00ff */
[----:B------:R-:W-:-:S13]  /*4680*/  R2UR UR10, R0 ;  /* 0x00000000000a72ca */ /* 0x000fda00000e0000 */
[----:B------:R-:W-:-:S09]  /*4690*/  ULEA UR7, UR7, UR10, 0x3 ;  /* 0x0000000a07077291 */ /* 0x000fd2000f8e183f */
[----:B------:R0:W1:Y:S01]  /*46a0*/  SYNCS.PHASECHK.TRANS64.TRYWAIT P2, [UR7+0x34830], R6 ;  /* 0x03483006ff0075a7 */ /* 0x0000620008040147 */
[----:B------:R-:W-:Y:S05]  /*46b0*/  @!P0 BRA `(.L_x_378) ;  /* 0x0000000000048947 */ /* 0x000fea0003800000 */
[----:B------:R-:W-:Y:S01]  /*46c0*/  BPT.TRAP 0x1 ;  /* 0x000000040000795c */ /* 0x000fe20000300000 */
.L_x_378:
[----:B-1----:R-:W-:Y:S05]  /*46d0*/  @P2 BRA `(.L_x_379) ;  /* 0x0000000000082947 */ /* 0x002fea0003800000 */
[----:B------:R-:W1:Y:S02]  /*46e0*/  SYNCS.PHASECHK.TRANS64.TRYWAIT P2, [UR7+0x34830], R6 ;  /* 0x03483006ff0075a7 */ /* 0x000e640008040147 */
[----:B-1----:R-:W-:Y:S05]  /*46f0*/  @!P2 BRA `(.L_x_380) ;  /* 0x000000bc0020a947 */ /* 0x002fea0003800000 */
.L_x_379:
[----:B------:R-:W-:Y:S01]  /*4700*/  R2UR UR10, R2 ;  /* 0x00000000020a72ca */ /* 0x000fe200000e0000 */
[----:B------:R-:W-:Y:S01]  /*4710*/  WARPGROUP.ARRIVE ;  /* 0x00000000000079c5 */ /* 0x000fe20000000000 */
[----:B------:R-:W-:Y:S01]  /*4720*/  UMOV UR44, UR56 ;  /* 0x00000038002c7c82 */ /* 0x000fe20008000000 */
[----:B------:R-:W-:Y:S01]  /*4730*/  UMOV UR45, UR57 ;  /* 0x00000039002d7c82 */ /* 0x000fe20008000000 */
[----:B------:R-:W-:Y:S01]  /*4740*/  UMOV UR47, 0x40000040 ;  /* 0x40000040002f7882 */ /* 0x000fe20000000000 */
        /* <DEDUP_REMOVED lines=8> */
[----:B------:R-:W-:Y:S01]  /*47d0*/  UIMAD UR10, UR10, 0xc00, UR60 ;  /* 0x00000c000a0a78a4 */ /* 0x000fe2000f8e023c */
[-C--:B------:R-:W-:Y:S01]  /*47e0*/  FMUL.FTZ R88, R88, R7.reuse ;  /* 0x0000000758587220 */ /* 0x080fe20000410000 */
[-C--:B------:R-:W-:Y:S01]  /*47f0*/  FMUL.FTZ R89, R89, R7.reuse ;  /* 0x0000000759597220 */ /* 0x080fe20000410000 */
[-C--:B------:R-:W-:Y:S01]  /*4800*/  FMUL.FTZ R92, R92, R7.reuse ;  /* 0x000000075c5c7220 */ /* 0x080fe20000410000 */
[----:B------:R-:W-:Y:S01]  /*4810*/  UIADD3 UR14, UR10, 0x6, URZ ;  /* 0x000000060a0e7890 */ /* 0x000fe2000fffe03f */
[-C--:B------:R-:W-:Y:S01]  /*4820*/  FMUL.FTZ R93, R93, R7.reuse ;  /* 0x000000075d5d7220 */ /* 0x080fe20000410000 */
[----:B------:R-:W-:Y:S01]  /*4830*/  UIADD3 UR18, UR10, 0x400, URZ ;  /* 0x000004000a127890 */ /* 0x000fe2000fffe03f */
[-C--:B------:R-:W-:Y:S01]  /*4840*/  FMUL.FTZ R96, R96, R7.reuse ;  /* 0x0000000760607220 */ /* 0x080fe20000410000 */
[----:B------:R-:W-:Y:S01]  /*4850*/  UMOV UR46, UR10 ;  /* 0x0000000a002e7c82 */ /* 0x000fe20008000000 */
[----:B------:R-:W-:Y:S01]  /*4860*/  UIADD3 UR22, UR10, 0x402, URZ ;  /* 0x000004020a167890 */ /* 0x000fe2000fffe03f */
[----:B------:R-:W-:Y:S01]  /*4870*/  HGMMA.64x128x16.F32 R24, gdesc[UR44], RZ, !UPT, gsb0 ;  /* 0x01e000002c1879f0 */ /* 0x000fe2000c0008ff */
[----:B------:R-:W-:Y:S01]  /*4880*/  UIADD3 UR46, UR10, 0x2, URZ ;  /* 0x000000020a2e7890 */ /* 0x000fe2000fffe03f */
[-C--:B------:R-:W-:Y:S01]  /*4890*/  FMUL.FTZ R97, R97, R7.reuse ;  /* 0x0000000761617220 */ /* 0x080fe20000410000 */
[----:B------:R-:W-:Y:S01]  /*48a0*/  UMOV UR44, UR52 ;  /* 0x00000034002c7c82 */ /* 0x000fe20008000000 */
[----:B------:R-:W-:Y:S01]  /*48b0*/  UMOV UR45, UR53 ;  /* 0x00000035002d7c82 */ /* 0x000fe20008000000 */
[----:B------:R-:W-:Y:S01]  /*48c0*/  UMOV UR47, 0x40000040 ;  /* 0x40000040002f7882 */ /* 0x000fe20000000000 */
[----:B------:R-:W-:Y:S01]  /*48d0*/  UIADD3 UR26, UR10, 0x404, URZ ;  /* 0x000004040a1a7890 */ /* 0x000fe2000fffe03f */
[-C--:B------:R-:W-:Y:S01]  /*48e0*/  FMUL.FTZ R100, R100, R7.reuse ;  /* 0x0000000764647220 */ /* 0x080fe20000410000 */
        /* <DEDUP_REMOVED lines=105> */
.L_x_381:
[----:B------:R-:W-:Y:S01]  /*4f80*/  IMAD.U32 R7, RZ, RZ, UR4 ;  /* 0x00000004ff077e24 */ /* 0x000fe2000f8e00ff */
[----:B------:R-:W-:-:S03]  /*4f90*/  SHF.L.U32 R5, R10, 0x1f, RZ ;  /* 0x0000001f0a057819 */ /* 0x000fc600000006ff */
[----:B------:R-:W-:-:S04]  /*4fa0*/  IMAD R10, R7, 0x8, R0 ;  /* 0x00000008070a7824 */ /* 0x000fc800078e0200 */
[----:B------:R2:W3:Y:S01]  /*4fb0*/  SYNCS.PHASECHK.TRANS64.TRYWAIT P2, [R10+URZ+0x34850], R5 ;  /* 0x034850050a0075a7 */ /* 0x0004e2000804017f */
[----:B------:R-:W-:Y:S05]  /*4fc0*/  @!P0 BRA `(.L_x_382) ;  /* 0x0000000000048947 */ /* 0x000fea0003800000 */
[----:B------:R-:W-:Y:S01]  /*4fd0*/  BPT.TRAP 0x1 ;  /* 0x000000040000795c */ /* 0x000fe20000300000 */
.L_x_382:
[----:B---3--:R-:W-:Y:S05]  /*4fe0*/  @P2 BRA `(.L_x_383) ;  /* 0x0000000000082947 */ /* 0x008fea0003800000 */
[----:B------:R-:W3:Y:S02]  /*4ff0*/  SYNCS.PHASECHK.TRANS64.TRYWAIT P2, [R10+URZ+0x34850], R5 ;  /* 0x034850050a0075a7 */ /* 0x000ee4000804017f */
[----:B---3--:R-:W-:Y:S05]  /*5000*/  @!P2 BRA `(.L_x_384) ;  /* 0x000000b000f4a947 */ /* 0x008fea0003800000 */
.L_x_383:
[----:B------:R-:W-:Y:S01]  /*5010*/  R2UR UR10, R0 ;  /* 0x00000000000a72ca */ /* 0x000fe200000e0000 */
[----:B------:R-:W-:Y:S01]  /*5020*/  WARPGROUP.ARRIVE ;  /* 0x00000000000079c5 */ /* 0x000fe20000000000 */
[----:B------:R-:W-:Y:S01]  /*5030*/  UMOV UR11, 0x40000040 ;  /* 0x40000040000b7882 */ /* 0x000fe20000000000 */
[----:B--23--:R-:W-:Y:S01]  /*5040*/  FMUL.FTZ R5, R24, UR6 ;  /* 0x0000000618057c20 */ /* 0x00cfe20008410000 */
        /* <DEDUP_REMOVED lines=9> */
[----:B------:R-:W-:Y:S01]  /*50e0*/  UIADD3 UR10, UR10, 0x400, URZ ;  /* 0x000004000a0a7890 */ /* 0x000fe2000fffe03f */
[----:B------:R-:W-:Y:S01]  /*50f0*/  FMUL.FTZ R45, R45, UR6 ;  /* 0x000000062d2d7c20 */ /* 0x000fe20008410000 */
[----:B------:R-:W-:Y:S01]  /*5100*/  FMUL.FTZ R205, R49, UR6 ;  /* 0x0000000631cd7c20 */ /* 0x000fe20008410000 */
[----:B------:R-:W-:Y:S01]  /*5110*/  FMUL.FTZ R207, R52, UR6 ;  /* 0x0000000634cf7c20 */ /* 0x000fe20008410000 */
[----:B------:R-:W-:Y:S01]  /*5120*/  USHF.R.U32.HI UR10, URZ, 0x4, UR10 ;  /* 0x000000043f0a7899 */ /* 0x000fe2000801160a */
[----:B------:R-:W2:Y:S01]  /*5130*/  MUFU.TANH R11, R11 ;  /* 0x0000000b000b7308 */ /* 0x000ea20000002400 */
[----:B------:R-:W-:Y:S01]  /*5140*/  FMUL.FTZ R209, R53, UR6 ;  /* 0x0000000635d17c20 */ /* 0x000fe20008410000 */
[----:B------:R-:W-:Y:S01]  /*5150*/  FMUL.FTZ R211, R56, UR6 ;  /* 0x0000000638d37c20 */ /* 0x000fe20008410000 */
[----:B------:R-:W-:Y:S01]  /*5160*/  ULOP3.LUT UR10, UR10, 0x3fff, URZ, 0xc0, !UPT ;  /* 0x00003fff0a0a7892 */ /* 0x000fe2000f8ec03f */
[----:B------:R-:W-:Y:S01]  /*5170*/  FMUL.FTZ R213, R57, UR6 ;  /* 0x0000000639d57c20 */ /* 0x000fe20008410000 */
[----:B------:R-:W-:Y:S01]  /*5180*/  FMUL.FTZ R215, R60, UR6 ;  /* 0x000000063cd77c20 */ /* 0x000fe20008410000 */
[----:B------:R-:W-:Y:S01]  /*5190*/  FMUL.FTZ R217, R61, UR6 ;  /* 0x000000063dd97c20 */ /* 0x000fe20008410000 */
[----:B------:R-:W-:Y:S01]  /*51a0*/  ULOP3.LUT UR10, UR10, 0x4000000, URZ, 0xfc, !UPT ;  /* 0x040000000a0a7892 */ /* 0x000fe2000f8efc3f */
[----:B------:R-:W3:Y:S01]  /*51b0*/  MUFU.TANH R21, R21 ;  /* 0x0000001500157308 */ /* 0x000ee20000002400 */
[----:B01----:R-:W-:Y:S01]  /*51c0*/  FMNMX.FTZ R6, R5, R12, !PT ;  /* 0x0000000c05067209 */ /* 0x003fe20007810000 */
[----:B------:R-:W-:Y:S01]  /*51d0*/  FMUL.FTZ R219, R64, UR6 ;  /* 0x0000000640db7c20 */ /* 0x000fe20008410000 */
[----:B------:R-:W-:Y:S01]  /*51e0*/  ULEA UR4, UR4, UR10, 0xb ;  /* 0x0000000a04047291 */ /* 0x000fe2000f8e583f */
[----:B------:R-:W-:Y:S01]  /*51f0*/  FMUL.FTZ R221, R69, UR6 ;  /* 0x0000000645dd7c20 */ /* 0x000fe20008410000 */
[----:B------:R-:W-:Y:S01]  /*5200*/  FMUL.FTZ R223, R72, UR6 ;  /* 0x0000000648df7c20 */ /* 0x000fe20008410000 */
[----:B------:R-:W-:Y:S01]  /*5210*/  FMUL.FTZ R225, R73, UR6 ;  /* 0x0000000649e17c20 */ /* 0x000fe20008410000 */
[----:B------:R-:W-:Y:S01]  /*5220*/  FMUL.FTZ R227, R76, UR6 ;  /* 0x000000064ce37c20 */ /* 0x000fe20008410000 */
[----:B------:R-:W0:Y:S01]  /*5230*/  MUFU.TANH R29, R29 ;  /* 0x0000001d001d7308 */ /* 0x000e220000002400 */
[----:B--2---:R-:W-:Y:S01]  /*5240*/  FMNMX.FTZ R6, R11, R6, !PT ;  /* 0x000000060b067209 */ /* 0x004fe20007810000 */
[----:B------:R-:W-:Y:S01]  /*5250*/  UMOV UR10, UR4 ;  /* 0x00000004000a7c82 */ /* 0x000fe20008000000 */
[----:B------:R-:W-:Y:S01]  /*5260*/  FMUL.FTZ R229, R77, UR6 ;  /* 0x000000064de57c20 */ /* 0x000fe20008410000 */
[----:B------:R-:W-:Y:S01]  /*5270*/  HGMMA.64x128x16.F32 R88, R180, gdesc[UR8].tnspB, R88, gsb0 ;  /* 0x41e00008b4587df0 */ /* 0x000fe20008000858 */
[----:B------:R-:W-:Y:S01]  /*5280*/  UIADD3 UR10, UR4, 0x80, URZ ;  /* 0x00000080040a7890 */ /* 0x000fe2000fffe03f */
[----:B------:R-:W-:Y:S01]  /*5290*/  FMUL.FTZ R231, R80, UR6 ;  /* 0x0000000650e77c20 */ /* 0x000fe20008410000 */
[----:B------:R-:W-:Y:S01]  /*52a0*/  UMOV UR11, 0x40000040 ;  /* 0x40000040000b7882 */ /* 0x000fe20000000000 */
[----:B------:R-:W-:Y:S01]  /*52b0*/  MUFU.TANH R33, R33 ;  /* 0x0000002100217308 */ /* 0x000fe20000002400 */
[----:B---3--:R-:W-:Y:S01]  /*52c0*/  FMNMX.FTZ R6, R21, R6, !PT ;  /* 0x0000000615067209 */ /* 0x008fe20007810000 */
[----:B------:R-:W-:Y:S01]  /*52d0*/  FMUL.FTZ R233, R81, UR6 ;  /* 0x0000000651e97c20 */ /* 0x000fe20008410000 */
[----:B------:R-:W-:Y:S01]  /*52e0*/  FMUL.FTZ R235, R84, UR6 ;  /* 0x0000000654eb7c20 */ /* 0x000fe20008410000 */
[----:B------:R-:W-:Y:S01]  /*52f0*/  FMUL.FTZ R85, R85, UR6 ;  /* 0x0000000655557c20 */ /* 0x000fe20008410000 */
[----:B------:R-:W-:Y:S01]  /*5300*/  FMUL.FTZ R13, R26, UR6 ;  /* 0x000000061a0d7c20 */ /* 0x000fe20008410000 */
[----:B------:R-:W-:Y:S01]  /*5310*/  FMUL.FTZ R15, R27, UR6 ;  /* 0x000000061b0f7c20 */ /* 0x000fe20008410000 */
[----:B------:R-:W-:Y:S01]  /*5320*/  FMUL.FTZ R25, R30, UR6 ;  /* 0x000000061e197c20 */ /* 0x000fe20008410000 */
[----:B------:R-:W-:Y:S01]  /*5330*/  MUFU.TANH R197, R197 ;  /* 0x000000c500c57308 */ /* 0x000fe20000002400 */
[----:B0-----:R-:W-:Y:S01]  /*5340*/  FMNMX.FTZ R6, R29, R6, !PT ;  /* 0x000000061d067209 */ /* 0x001fe20007810000 */
        /* <DEDUP_REMOVED lines=29> */
[----:B------:R-:W-:Y:S01]  /*5520*/  ISETP.LT.AND P2, PT, RZ, UR5, PT ;  /* 0x00000005ff007c0c */ /* 0x000fe2000bf41270 */
[----:B------:R-:W-:Y:S01]  /*5530*/  MUFU.TANH R45, R45 ;  /* 0x0000002d002d7308 */ /* 0x000fe20000002400 */
[----:B------:R-:W-:-:S07]  /*5540*/  UIADD3 UR5, UR5, -0x1, URZ ;  /* 0xffffffff05057890 */ /* 0x000fce000fffe03f */
[----:B------:R-:W-:Y:S08]  /*5550*/  MUFU.TANH R205, R205 ;  /* 0x000000cd00cd7308 */ /* 0x000ff00000002400 */
        /* <DEDUP_REMOVED lines=10> */
[----:B------:R-:W-:Y:S01]  /*5600*/  MUFU.TANH R227, R227 ;  /* 0x000000e300e37308 */ /* 0x000fe20000002400 */
[----:B------:R-:W-:-:S02]  /*5610*/  WARPGROUP.DEPBAR.LE gsb0, 0x0 ;  /* 0x00008000000079c5 */ /* 0x000fc40000010000 */
[----:B------:R-:W-:Y:S01]  /*5620*/  WARPGROUP.ARRIVE ;  /* 0x00000000000079c5 */ /* 0x000fe20000000000 */
[----:B------:R-:W-:Y:S01]  /*5630*/  FMUL.FTZ R181, R32, UR6 ;  /* 0x0000000620b57c20 */ /* 0x000fe20008410000 */
[----:B------:R-:W-:-:S03]  /*5640*/  FMUL.FTZ R183, R36, UR6 ;  /* 0x0000000624b77c20 */ /* 0x000fc60008410000 */
[----:B------:R-:W-:Y:S01]  /*5650*/  MUFU.TANH R229, R229 ;  /* 0x000000e500e57308 */ /* 0x000fe20000002400 */
[----:B------:R-:W-:Y:S01]  /*5660*/  HGMMA.64x128x16.F32 R88, R176, gdesc[UR8].tnspB, R88, gsb0 ;  /* 0x41e00008b0587df0 */ /* 0x000fe20008000858 */
[----:B------:R-:W-:Y:S01]  /*5670*/  UIADD3 UR10, UR4, 0x100, URZ ;  /* 0x00000100040a7890 */ /* 0x000fe2000fffe03f */
[----:B------:R-:W-:-:S05]  /*5680*/  UMOV UR11, 0x40000040 ;  /* 0x40000040000b7882 */ /* 0x000fca0000000000 */
[----:B------:R-:W0:Y:S08]  /*5690*/  MUFU.TANH R181, R181 ;  /* 0x000000b500b57308 */ /* 0x000e300000002400 */
[----:B------:R-:W1:Y:S08]  /*56a0*/  MUFU.TANH R183, R183 ;  /* 0x000000b700b77308 */ /* 0x000e700000002400 */
[----:B------:R-:W-:Y:S01]  /*56b0*/  MUFU.TANH R231, R231 ;  /* 0x000000e700e77308 */ /* 0x000fe20000002400 */
[----:B0-----:R-:W-:-:S04]  /*56c0*/  FMNMX.FTZ R6, R181, R6, !PT ;  /* 0x00000006b5067209 */ /* 0x001fc80007810000 */
[----:B------:R-:W-:-:S03]  /*56d0*/  FMNMX.FTZ R6, R33, R6, !PT ;  /* 0x0000000621067209 */ /* 0x000fc60007810000 */
[----:B------:R-:W-:Y:S01]  /*56e0*/  MUFU.TANH R233, R233 ;  /* 0x000000e900e97308 */ /* 0x000fe20000002400 */
[----:B-1----:R-:W-:-:S04]  /*56f0*/  FMNMX.FTZ R6, R183, R6, !PT ;  /* 0x00000006b7067209 */ /* 0x002fc80007810000 */
[----:B------:R-:W-:-:S03]  /*5700*/  FMNMX.FTZ R6, R197, R6, !PT ;  /* 0x00000006c5067209 */ /* 0x000fc60007810000 */
[----:B------:R-:W-:Y:S01]  /*5710*/  MUFU.TANH R235, R235 ;  /* 0x000000eb00eb7308 */ /* 0x000fe20000002400 */
[----:B------:R-:W-:-:S04]  /*5720*/  FMNMX.FTZ R6, R199, R6, !PT ;  /* 0x00000006c7067209 */ /* 0x000fc80007810000 */
[----:B------:R-:W-:-:S03]  /*5730*/  FMNMX.FTZ R6, R201, R6, !PT ;  /* 0x00000006c9067209 */ /* 0x000fc60007810000 */
[----:B------:R-:W-:Y:S01]  /*5740*/  MUFU.TANH R85, R85 ;  /* 0x0000005500557308 */ /* 0x000fe20000002400 */
[----:B------:R-:W-:-:S04]  /*5750*/  FMNMX.FTZ R6, R203, R6, !PT ;  /* 0x00000006cb067209 */ /* 0x000fc80007810000 */
[----:B------:R-:W-:-:S03]  /*5760*/  FMNMX.FTZ R6, R45, R6, !PT ;  /* 0x000000062d067209 */ /* 0x000fc60007810000 */
        /* <DEDUP_REMOVED lines=20> */
[----:B------:R-:W-:Y:S08]  /*58b0*/  MUFU.TANH R177, R177 ;  /* 0x000000b100b17308 */ /* 0x000ff00000002400 */
[----:B------:R-:W-:Y:S01]  /*58c0*/  MUFU.TANH R51, R51 ;  /* 0x0000003300337308 */ /* 0x000fe20000002400 */
[----:B0-----:R-:W-:-:S04]  /*58d0*/  FMNMX.FTZ R6, R179, R6, !PT ;  /* 0x00000006b3067209 */ /* 0x001fc80007810000 */
[----:B------:R-:W-:-:S03]  /*58e0*/  FMNMX.FTZ R6, R205, R6, !PT ;  /* 0x00000006cd067209 */ /* 0x000fc60007810000 */
[----:B------:R-:W-:Y:S01]  /*58f0*/  MUFU.TANH R53, R53 ;  /* 0x0000003500357308 */ /* 0x000fe20000002400 */
[----:B------:R-:W-:-:S04]  /*5900*/  FMNMX.FTZ R6, R207, R6, !PT ;  /* 0x00000006cf067209 */ /* 0x000fc80007810000 */
        /* <DEDUP_REMOVED lines=8> */
[----:B------:R-:W-:-:S07]  /*5990*/  FMNMX.FTZ R6, R219, R6, !PT ;  /* 0x00000006db067209 */ /* 0x000fce0007810000 */
        /* <DEDUP_REMOVED lines=14> */
[----:B------:R-:W-:Y:S01]  /*5a80*/  FMUL.FTZ R175, R68, UR6 ;  /* 0x0000000644af7c20 */ /* 0x000fe20008410000 */
[----:B------:R-:W-:Y:S02]  /*5a90*/  FMUL.FTZ R65, R66, UR6 ;  /* 0x0000000642417c20 */ /* 0x000fe40008410000 */
        /* <DEDUP_REMOVED lines=8> */
[----:B-1----:R-:W-:-:S04]  /*5b20*/  FMNMX.FTZ R6, R175, R6, !PT ;  /* 0x00000006af067209 */ /* 0x002fc80007810000 */
[----:B------:R-:W-:-:S04]  /*5b30*/  FMNMX.FTZ R6, R221, R6, !PT ;  /* 0x00000006dd067209 */ /* 0x000fc80007810000 */
[----:B------:R-:W-:-:S04]  /*5b40*/  FMNMX.FTZ R6, R223, R6, !PT ;  /* 0x00000006df067209 */ /* 0x000fc80007810000 */
[----:B------:R-:W-:-:S04]  /*5b50*/  FMNMX.FTZ R6, R225, R6, !PT ;  /* 0x00000006e1067209 */ /* 0x000fc80007810000 */
[----:B------:R-:W-:-:S04]  /*5b60*/  FMNMX.FTZ R6, R227, R6, !PT ;  /* 0x00000006e3067209 */ /* 0x000fc80007810000 */
[----:B------:R-:W-:-:S04]  /*5b70*/  FMNMX.FTZ R6, R229, R6, !PT ;  /* 0x00000006e5067209 */ /* 0x000fc80007810000 */
[----:B------:R-:W-:-:S04]  /*5b80*/  FMNMX.FTZ R6, R231, R6, !PT ;  /* 0x00000006e7067209 */ /* 0x000fc80007810000 */
[----:B------:R-:W-:-:S04]  /*5b90*/  FMNMX.FTZ R6, R233, R6, !PT ;  /* 0x00000006e9067209 */ /* 0x000fc80007810000 */
[----:B------:R-:W-:-:S04]  /*5ba0*/  FMNMX.FTZ R6, R235, R6, !PT ;  /* 0x00000006eb067209 */ /* 0x000fc80007810000 */
[----:B------:R-:W-:-:S05]  /*5bb0*/  FMNMX.FTZ R6, R85, R6, !PT ;  /* 0x0000000655067209 */ /* 0x000fca0007810000 */
[----:B------:R-:W0:Y:S02]  /*5bc0*/  SHFL.BFLY PT, R7, R6, 0x2, 0x1f ;  /* 0x0c401f0006077f89 */ /* 0x000e2400000e0000 */
[----:B0-----:R-:W-:Y:S02]  /*5bd0*/  FMNMX.FTZ R7, R6, R7, !PT ;  /* 0x0000000706077209 */ /* 0x001fe40007810000 */
[----:B------:R-:W0:Y:S03]  /*5be0*/  LDC R6, c[0x0][0x988] ;  /* 0x00026200ff067b82 */ /* 0x000e260000000800 */
[----:B------:R-:W1:Y:S02]  /*5bf0*/  SHFL.BFLY PT, R14, R7, 0x1, 0x1f ;  /* 0x0c201f00070e7f89 */ /* 0x000e6400000e0000 */
[----:B-1----:R-:W-:Y:S02]  /*5c00*/  FMNMX.FTZ R9, R7, R14, !PT ;  /* 0x0000000e07097209 */ /* 0x002fe40007810000 */
[----:B------:R-:W-:-:S03]  /*5c10*/  FMNMX.FTZ R14, R13, R8, !PT ;  /* 0x000000080d0e7209 */ /* 0x000fc60007810000 */
[----:B------:R-:W-:Y:S01]  /*5c20*/  FADD.FTZ R7, -R9, R12 ;  /* 0x0000000c09077221 */ /* 0x000fe20000010100 */
[----:B------:R-:W-:Y:S01]  /*5c30*/  FMNMX.FTZ R14, R15, R14, !PT ;  /* 0x0000000e0f0e7209 */ /* 0x000fe20007810000 */
[-C--:B0-----:R-:W-:Y:S02]  /*5c40*/  FMUL.FTZ R12, R9, R6.reuse ;  /* 0x00000006090c7220 */ /* 0x081fe40000410000 */
[----:B------:R-:W-:Y:S01]  /*5c50*/  FMUL.FTZ R7, R7, R6 ;  /* 0x0000000607077220 */ /* 0x000fe20000410000 */
[----:B------:R-:W-:Y:S01]  /*5c60*/  FMNMX.FTZ R14, R25, R14, !PT ;  /* 0x0000000e190e7209 */ /* 0x000fe20007810000 */
[-CC-:B------:R-:W-:Y:S01]  /*5c70*/  FFMA.FTZ R180, R5, R6.reuse, -R12.reuse ;  /* 0x0000000605b47223 */ /* 0x180fe2000001080c */
[-CC-:B------:R-:W-:Y:S01]  /*5c80*/  FFMA.FTZ R182, R21, R6.reuse, -R12.reuse ;  /* 0x0000000615b67223 */ /* 0x180fe2000001080c */
[--C-:B------:R-:W-:Y:S01]  /*5c90*/  FFMA.FTZ R21, R29, R6, -R12.reuse ;  /* 0x000000061d157223 */ /* 0x100fe2000001080c */
[----:B------:R-:W-:Y:S01]  /*5ca0*/  FMNMX.FTZ R14, R27, R14, !PT ;  /* 0x0000000e1b0e7209 */ /* 0x000fe20007810000 */
[----:B------:R-:W-:Y:S01]  /*5cb0*/  FFMA.FTZ R29, R33, R6, -R12 ;  /* 0x00000006211d7223 */ /* 0x000fe2000001080c */
[----:B------:R-:W-:-:S02]  /*5cc0*/  WARPGROUP.DEPBAR.LE gsb0, 0x0 ;  /* 0x00008000000079c5 */ /* 0x000fc40000010000 */
[----:B------:R-:W-:Y:S01]  /*5cd0*/  WARPGROUP.ARRIVE ;  /* 0x00000000000079c5 */ /* 0x000fe20000000000 */
[----:B------:R-:W-:Y:S01]  /*5ce0*/  FMNMX.FTZ R14, R31, R14, !PT ;  /* 0x0000000e1f0e7209 */ /* 0x000fe20007810000 */
[----:B------:R-:W-:Y:S01]  /*5cf0*/  FMUL.FTZ R169, R86, UR6 ;  /* 0x0000000656a97c20 */ /* 0x000fe20008410000 */
[-CC-:B------:R-:W-:Y:S01]  /*5d00*/  FFMA.FTZ R171, R11, R6.reuse, -R12.reuse ;  /* 0x000000060bab7223 */ /* 0x180fe2000001080c */
[--C-:B------:R-:W-:Y:S01]  /*5d10*/  FFMA.FTZ R33, R197, R6, -R12.reuse ;  /* 0x00000006c5217223 */ /* 0x100fe2000001080c */
[----:B------:R-:W-:Y:S01]  /*5d20*/  FMNMX.FTZ R14, R35, R14, !PT ;  /* 0x0000000e230e7209 */ /* 0x000fe20007810000 */
[----:B------:R-:W-:Y:S01]  /*5d30*/  HGMMA.64x128x16.F32 R88, R152, gdesc[UR8].tnspB, R88, gsb0 ;  /* 0x41e0000898587df0 */ /* 0x000fe20008000858 */
[----:B------:R-:W-:Y:S01]  /*5d40*/  UIADD3 UR10, UR4, 0x280, URZ ;  /* 0x00000280040a7890 */ /* 0x000fe2000fffe03f */
[----:B------:R-:W-:Y:S01]  /*5d50*/  MUFU.TANH R169, R169 ;  /* 0x000000a900a97308 */ /* 0x000fe20000002400 */
[----:B------:R-:W-:Y:S01]  /*5d60*/  UMOV UR11, 0x40000040 ;  /* 0x40000040000b7882 */ /* 0x000fe20000000000 */
[----:B------:R-:W-:Y:S01]  /*5d70*/  FMNMX.FTZ R14, R37, R14, !PT ;  /* 0x0000000e250e7209 */ /* 0x000fe20007810000 */
[-CC-:B------:R-:W-:Y:S01]  /*5d80*/  FFMA.FTZ R172, R199, R6.reuse, -R12.reuse ;  /* 0x00000006c7ac7223 */ /* 0x180fe2000001080c */
[-CC-:B------:R-:W-:Y:S01]  /*5d90*/  FFMA.FTZ R174, R203, R6.reuse, -R12.reuse ;  /* 0x00000006cbae7223 */ /* 0x180fe2000001080c */
[--C-:B------:R-:W-:Y:S01]  /*5da0*/  FFMA.FTZ R170, R207, R6, -R12.reuse ;  /* 0x00000006cfaa7223 */ /* 0x100fe2000001080c */
        /* <DEDUP_REMOVED lines=14> */
[----:B------:R-:W-:Y:S01]  /*5e90*/  FFMA.FTZ R85, R85, R6, -R12 ;  /* 0x0000000655557223 */ /* 0x000fe2000001080c */
[----:B------:R-:W-:Y:S01]  /*5ea0*/  MUFU.EX2 R7, R7 ;  /* 0x0000000700077308 */ /* 0x000fe20000000800 */
[----:B------:R-:W-:-:S04]  /*5eb0*/  FMNMX.FTZ R14, R47, R14, !PT ;  /* 0x0000000e2f0e7209 */ /* 0x000fc80007810000 */
[----:B------:R-:W-:-:S03]  /*5ec0*/  FMNMX.FTZ R14, R49, R14, !PT ;  /* 0x0000000e310e7209 */ /* 0x000fc60007810000 */
[----:B------:R-:W0:Y:S01]  /*5ed0*/  MUFU.EX2 R180, R180 ;  /* 0x000000b400b47308 */ /* 0x000e220000000800 */
[----:B------:R-:W-:-:S04]  /*5ee0*/  FMNMX.FTZ R14, R51, R14, !PT ;  /* 0x0000000e330e7209 */ /* 0x000fc80007810000 */
[----:B------:R-:W-:-:S03]  /*5ef0*/  FMNMX.FTZ R14, R53, R14, !PT ;  /* 0x0000000e350e7209 */ /* 0x000fc60007810000 */
[----:B------:R-:W1:Y:S01]  /*5f00*/  MUFU.EX2 R171, R171 ;  /* 0x000000ab00ab7308 */ /* 0x000e620000000800 */
[----:B------:R-:W-:-:S04]  /*5f10*/  FMNMX.FTZ R14, R55, R14, !PT ;  /* 0x0000000e370e7209 */ /* 0x000fc80007810000 */
[----:B------:R-:W-:-:S03]  /*5f20*/  FMNMX.FTZ R14, R57, R14, !PT ;  /* 0x0000000e390e7209 */ /* 0x000fc60007810000 */
[----:B------:R-:W-:Y:S01]  /*5f30*/  MUFU.EX2 R182, R182 ;  /* 0x000000b600b67308 */ /* 0x000fe20000000800 */
[----:B------:R-:W-:Y:S01]  /*5f40*/  FMNMX.FTZ R14, R59, R14, !PT ;  /* 0x0000000e3b0e7209 */ /* 0x000fe20007810000 */
[----:B0-----:R-:W-:-:S03]  /*5f50*/  FFMA.FTZ R4, R7, R4, R180 ;  /* 0x0000000407047223 */ /* 0x001fc600000100b4 */
[----:B------:R-:W-:-:S03]  /*5f60*/  FMNMX.FTZ R14, R61, R14, !PT ;  /* 0x0000000e3d0e7209 */ /* 0x000fc60007810000 */
[----:B------:R-:W-:Y:S01]  /*5f70*/  MUFU.EX2 R21, R21 ;  /* 0x0000001500157308 */ /* 0x000fe20000000800 */
[----:B------:R-:W-:Y:S02]  /*5f80*/  FMNMX.FTZ R14, R63, R14, !PT ;  /* 0x0000000e3f0e7209 */ /* 0x000fe40007810000 */
[----:B-1----:R-:W-:Y:S02]  /*5f90*/  F2FP.F16.F32.PACK_AB R180, R171, R180 ;  /* 0x000000b4abb4723e */ /* 0x002fe400000000ff */
[----:B------:R-:W-:-:S03]  /*5fa0*/  FMNMX.FTZ R14, R65, R14, !PT ;  /* 0x0000000e410e7209 */ /* 0x000fc60007810000 */
[----:B------:R-:W-:Y:S01]  /*5fb0*/  MUFU.EX2 R176, R176 ;  /* 0x000000b000b07308 */ /* 0x000fe20000000800 */
[----:B------:R-:W-:-:S04]  /*5fc0*/  FMNMX.FTZ R14, R67, R14, !PT ;  /* 0x0000000e430e7209 */ /* 0x000fc80007810000 */
        /* <DEDUP_REMOVED lines=14> */
[----:B------:R-:W-:Y:S01]  /*60b0*/  FMNMX.FTZ R5, R87, R14, !PT ;  /* 0x0000000e57057209 */ /* 0x000fe20007810000 */
[----:B------:R-:W-:-:S04]  /*60c0*/  FFMA.FTZ R14, R223, R6, -R12 ;  /* 0x00000006df0e7223 */ /* 0x000fc8000001080c */
[----:B------:R-:W0:Y:S02]  /*60d0*/  SHFL.BFLY PT, R20, R5, 0x2, 0x1f ;  /* 0x0c401f0005147f89 */ /* 0x000e2400000e0000 */
[----:B------:R-:W-:Y:S08]  /*60e0*/  MUFU.EX2 R45, R45 ;  /* 0x0000002d002d7308 */ /* 0x000ff00000000800 */
[----:B------:R-:W-:Y:S08]  /*60f0*/  MUFU.EX2 R168, R168 ;  /* 0x000000a800a87308 */ /* 0x000ff00000000800 */
[----:B------:R-:W-:Y:S01]  /*6100*/  MUFU.EX2 R170, R170 ;  /* 0x000000aa00aa7308 */ /* 0x000fe20000000800 */
[----:B0-----:R-:W-:Y:S01]  /*6110*/  FMNMX.FTZ R28, R5, R20, !PT ;  /* 0x00000014051c7209 */ /* 0x001fe20007810000 */
[----:B------:R-:W-:-:S06]  /*6120*/  FFMA.FTZ R20, R227, R6, -R12 ;  /* 0x00000006e3147223 */ /* 0x000fcc000001080c */
[----:B------:R-:W-:Y:S01]  /*6130*/  MUFU.EX2 R197, R197 ;  /* 0x000000c500c57308 */ /* 0x000fe20000000800 */
[----:B------:R-:W0:Y:S01]  /*6140*/  SHFL.BFLY PT, R11, R28, 0x1, 0x1f ;  /* 0x0c201f001c0b7f89 */ /* 0x000e2200000e0000 */
[----:B------:R-:W-:Y:S02]  /*6150*/  WARPGROUP.DEPBAR.LE gsb0, 0x0 ;  /* 0x00008000000079c5 */ /* 0x000fe40000010000 */
[----:B------:R-:W-:Y:S01]  /*6160*/  WARPGROUP.ARRIVE ;  /* 0x00000000000079c5 */ /* 0x000fe20000000000 */
[-CC-:B------:R-:W-:Y:S01]  /*6170*/  FFMA.FTZ R153, R201, R6.reuse, -R12.reuse ;  /* 0x00000006c9997223 */ /* 0x180fe2000001080c */
[-CC-:B------:R-:W-:Y:S01]  /*6180*/  FFMA.FTZ R155, R205, R6.reuse, -R12.reuse ;  /* 0x00000006cd9b7223 */ /* 0x180fe2000001080c */
[-CC-:B------:R-:W-:Y:S01]  /*6190*/  FFMA.FTZ R152, R211, R6.reuse, -R12.reuse ;  /* 0x00000006d3987223 */ /* 0x180fe2000001080c */
[-CC-:B------:R-:W-:Y:S01]  /*61a0*/  FFMA.FTZ R154, R215, R6.reuse, -R12.reuse ;  /* 0x00000006d79a7223 */ /* 0x180fe2000001080c */
[-CC-:B------:R-:W-:Y:S01]  /*61b0*/  FFMA.FTZ R201, R221, R6.reuse, -R12.reuse ;  /* 0x00000006ddc97223 */ /* 0x180fe2000001080c */
[----:B------:R-:W-:Y:S01]  /*61c0*/  HGMMA.64x128x16.F32 R88, R156, gdesc[UR8].tnspB, R88, gsb0 ;  /* 0x41e000089c587df0 */ /* 0x000fe20008000858 */
[----:B------:R-:W-:Y:S01]  /*61d0*/  UIADD3 UR10, UR4, 0x300, URZ ;  /* 0x00000300040a7890 */ /* 0x000fe2000fffe03f */
[----:B------:R-:W-:Y:S01]  /*61e0*/  FFMA.FTZ R205, R229, R6, -R12 ;  /* 0x00000006e5cd7223 */ /* 0x000fe2000001080c */
[----:B------:R-:W-:Y:S01]  /*61f0*/  UMOV UR11, 0x40000040 ;  /* 0x40000040000b7882 */ /* 0x000fe20000000000 */
[----:B------:R-:W-:Y:S01]  /*6200*/  UIADD3 UR4, UR4, 0x380, URZ ;  /* 0x0000038004047890 */ /* 0x000fe2000fffe03f */
[----:B------:R-:W-:Y:S01]  /*6210*/  MUFU.EX2 R153, R153 ;  /* 0x0000009900997308 */ /* 0x000fe20000000800 */
[----:B0-----:R-:W-:-:S07]  /*6220*/  FMNMX.FTZ R11, R28, R11, !PT ;  /* 0x0000000b1c0b7209 */ /* 0x001fce0007810000 */
[----:B------:R-:W-:Y:S01]  /*6230*/  MUFU.EX2 R155, R155 ;  /* 0x0000009b009b7308 */ /* 0x000fe20000000800 */
[----:B------:R-:W-:-:S04]  /*6240*/  FADD.FTZ R5, -R11, R8 ;  /* 0x000000080b057221 */ /* 0x000fc80000010100 */
[----:B------:R-:W-:-:S03]  /*6250*/  FMUL.FTZ R5, R5, R6 ;  /* 0x0000000605057220 */ /* 0x000fc60000410000 */
        /* <DEDUP_REMOVED lines=17> */
[-CC-:B------:R-:W-:Y:S01]  /*6370*/  FFMA.FTZ R156, R219, R6.reuse, -R12.reuse ;  /* 0x00000006db9c7223 */ /* 0x180fe2000001080c */
[-C--:B------:R-:W-:Y:S01]  /*6380*/  FFMA.FTZ R158, R175, R6.reuse, -R12 ;  /* 0x00000006af9e7223 */ /* 0x080fe2000001080c */
[-C--:B------:R-:W-:Y:S01]  /*6390*/  FMUL.FTZ R12, R11, R6.reuse ;  /* 0x000000060b0c7220 */ /* 0x080fe20000410000 */
[----:B------:R-:W-:Y:S01]  /*63a0*/  HGMMA.64x128x16.F32 R88, R160, gdesc[UR8].tnspB, R88, gsb0 ;  /* 0x41e00008a0587df0 */ /* 0x000fe20008000858 */
[----:B------:R-:W-:Y:S01]  /*63b0*/  UMOV UR10, UR4 ;  /* 0x00000004000a7c82 */ /* 0x000fe20008000000 */
[----:B------:R-:W-:Y:S01]  /*63c0*/  UMOV UR11, 0x40000040 ;  /* 0x40000040000b7882 */ /* 0x000fe20000000000 */
[-CC-:B------:R-:W-:Y:S01]  /*63d0*/  FFMA.FTZ R8, R13, R6.reuse, -R12.reuse ;  /* 0x000000060d087223 */ /* 0x180fe2000001080c */
[-CC-:B------:R-:W-:Y:S01]  /*63e0*/  FFMA.FTZ R181, R15, R6.reuse, -R12.reuse ;  /* 0x000000060fb57223 */ /* 0x180fe2000001080c */
[-CC-:B------:R-:W-:Y:S01]  /*63f0*/  FFMA.FTZ R183, R25, R6.reuse, -R12.reuse ;  /* 0x0000000619b77223 */ /* 0x180fe2000001080c */
[-CC-:B------:R-:W-:Y:S01]  /*6400*/  FFMA.FTZ R13, R31, R6.reuse, -R12.reuse ;  /* 0x000000061f0d7223 */ /* 0x180fe2000001080c */
[-CC-:B------:R-:W-:Y:S01]  /*6410*/  FFMA.FTZ R28, R27, R6.reuse, -R12.reuse ;  /* 0x000000061b1c7223 */ /* 0x180fe2000001080c */
[----:B------:R-:W-:Y:S01]  /*6420*/  IMAD.U32 R31, RZ, RZ, UR7 ;  /* 0x00000007ff1f7e24 */ /* 0x000fe2000f8e00ff */
[----:B------:R-:W0:Y:S01]  /*6430*/  MUFU.EX2 R8, R8 ;  /* 0x0000000800087308 */ /* 0x000e220000000800 */
[----:B------:R-:W-:Y:S01]  /*6440*/  FFMA.FTZ R30, R35, R6, -R12 ;  /* 0x00000006231e7223 */ /* 0x000fe2000001080c */
[----:B------:R-:W-:-:S02]  /*6450*/  @!P1 VIADD R35, R10, 0x34860 ;  /* 0x000348600a239836 */ /* 0x000fc40000000000 */
[-CC-:B------:R-:W-:Y:S01]  /*6460*/  FFMA.FTZ R179, R37, R6.reuse, -R12.reuse ;  /* 0x0000000625b37223 */ /* 0x180fe2000001080c */
[----:B------:R-:W-:Y:S02]  /*6470*/  @!P1 VIADD R31, R31, 0x34840 ;  /* 0x000348401f1f9836 */ /* 0x000fe40000000000 */
[-CC-:B------:R-:W-:Y:S01]  /*6480*/  FFMA.FTZ R32, R39, R6.reuse, -R12.reuse ;  /* 0x0000000627207223 */ /* 0x180fe2000001080c */
[-CC-:B------:R-:W-:Y:S01]  /*6490*/  FFMA.FTZ R173, R41, R6.reuse, -R12.reuse ;  /* 0x0000000629ad7223 */ /* 0x180fe2000001080c */
[----:B------:R-:W-:Y:S01]  /*64a0*/  @!P1 PRMT R35, RZ, 0x654, R35 ;  /* 0x00000654ff239816 */ /* 0x000fe20000000023 */
[----:B------:R-:W1:Y:S01]  /*64b0*/  MUFU.EX2 R181, R181 ;  /* 0x000000b500b57308 */ /* 0x000e620000000800 */
[----:B------:R-:W-:Y:S01]  /*64c0*/  @!P1 PRMT R31, RZ, 0x654, R31 ;  /* 0x00000654ff1f9816 */ /* 0x000fe2000000001f */
[-CC-:B------:R-:W-:Y:S01]  /*64d0*/  FFMA.FTZ R34, R43, R6.reuse, -R12.reuse ;  /* 0x000000062b227223 */ /* 0x180fe2000001080c */
[-CC-:B------:R-:W-:Y:S01]  /*64e0*/  FFMA.FTZ R175, R177, R6.reuse, -R12.reuse ;  /* 0x00000006b1af7223 */ /* 0x180fe2000001080c */
[-CC-:B------:R-:W-:Y:S01]  /*64f0*/  FFMA.FTZ R36, R47, R6.reuse, -R12.reuse ;  /* 0x000000062f247223 */ /* 0x180fe2000001080c */
[-CC-:B------:R-:W-:Y:S01]  /*6500*/  FFMA.FTZ R15, R49, R6.reuse, -R12.reuse ;  /* 0x00000006310f7223 */ /* 0x180fe2000001080c */
[-CC-:B------:R-:W-:Y:S01]  /*6510*/  FFMA.FTZ R38, R51, R6.reuse, -R12.reuse ;  /* 0x0000000633267223 */ /* 0x180fe2000001080c */
[-C--:B------:R-:W-:Y:S01]  /*6520*/  FFMA.FTZ R25, R53, R6.reuse, -R12 ;  /* 0x0000000635197223 */ /* 0x080fe2000001080c */
[----:B------:R-:W-:Y:S01]  /*6530*/  MUFU.EX2 R183, R183 ;  /* 0x000000b700b77308 */ /* 0x000fe20000000800 */
[----:B0-----:R-:W-:Y:S01]  /*6540*/  FFMA.FTZ R10, R5, R3, R8 ;  /* 0x00000003050a7223 */ /* 0x001fe20000010008 */
[-CC-:B------:R-:W-:Y:S01]  /*6550*/  FFMA.FTZ R40, R55, R6.reuse, -R12.reuse ;  /* 0x0000000637287223 */ /* 0x180fe2000001080c */
[-CC-:B------:R-:W-:Y:S01]  /*6560*/  FFMA.FTZ R27, R57, R6.reuse, -R12.reuse ;  /* 0x00000006391b7223 */ /* 0x180fe2000001080c */
[-CC-:B------:R-:W-:Y:S01]  /*6570*/  FFMA.FTZ R42, R59, R6.reuse, -R12.reuse ;  /* 0x000000063b2a7223 */ /* 0x180fe2000001080c */
[-CC-:B------:R-:W-:Y:S01]  /*6580*/  FFMA.FTZ R61, R61, R6.reuse, -R12.reuse ;  /* 0x000000063d3d7223 */ /* 0x180fe2000001080c */
[-CC-:B------:R-:W-:Y:S01]  /*6590*/  FFMA.FTZ R65, R65, R6.reuse, -R12.reuse ;  /* 0x0000000641417223 */ /* 0x180fe2000001080c */
[----:B------:R-:W-:Y:S01]  /*65a0*/  FFMA.FTZ R67, R67, R6, -R12 ;  /* 0x0000000643437223 */ /* 0x000fe2000001080c */
[----:B------:R-:W-:Y:S01]  /*65b0*/  MUFU.EX2 R28, R28 ;  /* 0x0000001c001c7308 */ /* 0x000fe20000000800 */
[C---:B-1----:R-:W-:Y:S01]  /*65c0*/  FADD.FTZ R10, R181.reuse, R10 ;  /* 0x0000000ab50a7221 */ /* 0x042fe20000010000 */
[----:B------:R-:W-:Y:S01]  /*65d0*/  F2FP.F16.F32.PACK_AB R181, R181, R8 ;  /* 0x00000008b5b5723e */ /* 0x000fe200000000ff */
        /* <DEDUP_REMOVED lines=8> */
[----:B------:R-:W-:Y:S01]  /*6660*/  FFMA.FTZ R83, R83, R6, -R12 ;  /* 0x0000000653537223 */ /* 0x000fe2000001080c */
[----:B------:R-:W-:-:S04]  /*6670*/  R2UR UR4, R2 ;  /* 0x00000000020472ca */ /* 0x000fc800000e0000 */
[----:B------:R-:W0:Y:S08]  /*6680*/  MUFU.EX2 R30, R30 ;  /* 0x0000001e001e7308 */ /* 0x000e300000000800 */
[----:B------:R-:W-:Y:S08]  /*6690*/  MUFU.EX2 R179, R179 ;  /* 0x000000b300b37308 */ /* 0x000ff00000000800 */
        /* <DEDUP_REMOVED lines=8> */
[----:B------:R-:W-:Y:S08]  /*6720*/  MUFU.EX2 R25, R25 ;  /* 0x0000001900197308 */ /* 0x000ff00000000800 */
[----:B------:R-:W0:Y:S08]  /*6730*/  MUFU.EX2 R40, R40 ;  /* 0x0000002800287308 */ /* 0x000e300000000800 */
[----:B------:R-:W-:Y:S01]  /*6740*/  MUFU.EX2 R27, R27 ;  /* 0x0000001b001b7308 */ /* 0x000fe20000000800 */
[----:B------:R-:W-:-:S02]  /*6750*/  WARPGROUP.DEPBAR.LE gsb0, 0x0 ;  /* 0x00008000000079c5 */ /* 0x000fc40000010000 */
[----:B------:R-:W-:-:S05]  /*6760*/  WARPGROUP.ARRIVE ;  /* 0x00000000000079c5 */ /* 0x000fca0000000000 */
[----:B------:R-:W-:Y:S01]  /*6770*/  MUFU.EX2 R42, R42 ;  /* 0x0000002a002a7308 */ /* 0x000fe20000000800 */
[----:B------:R-:W-:Y:S02]  /*6780*/  F2FP.F16.F32.PACK_AB R160, R203, R14 ;  /* 0x0000000ecba0723e */ /* 0x000fe400000000ff */
[----:B------:R-:W-:Y:S01]  /*6790*/  F2FP.F16.F32.PACK_AB R162, R205, R20 ;  /* 0x00000014cda2723e */ /* 0x000fe200000000ff */
[----:B------:R-:W-:Y:S04]  /*67a0*/  HGMMA.64x128x16.F32 R88, R164, gdesc[UR8].tnspB, R88, gsb0 ;  /* 0x41e00008a4587df0 */ /* 0x000fe80008000858 */
        /* <DEDUP_REMOVED lines=13> */
[----:B------:R1:W-:Y:S01]  /*6880*/  @!P1 SYNCS.ARRIVE.TRANS64.RED.A1T0 RZ, [R31+URZ], RZ ;  /* 0x000000ff1fff99a7 */ /* 0x0003e2000810043f */
[----:B------:R-:W-:Y:S02]  /*6890*/  F2FP.F16.F32.PACK_AB R164, R207, R24 ;  /* 0x00000018cfa4723e */ /* 0x000fe400000000ff */
[----:B------:R-:W-:Y:S01]  /*68a0*/  F2FP.F16.F32.PACK_AB R166, R85, R26 ;  /* 0x0000001a55a6723e */ /* 0x000fe200000000ff */
[----:B-1----:R-:W-:Y:S01]  /*68b0*/  FADD.FTZ R31, R171, R4 ;  /* 0x00000004ab1f7221 */ /* 0x002fe20000010000 */
[----:B------:R1:W-:Y:S01]  /*68c0*/  @!P1 SYNCS.ARRIVE.TRANS64.RED.A1T0 RZ, [R35+URZ], RZ ;  /* 0x000000ff23ff99a7 */ /* 0x0003e2000810043f */
[----:B------:R-:W-:Y:S01]  /*68d0*/  FFMA.FTZ R4, R63, R6, -R12 ;  /* 0x000000063f047223 */ /* 0x000fe2000001080c */
[----:B0-----:R-:W-:Y:S01]  /*68e0*/  F2FP.F16.F32.PACK_AB R171, R40, R25 ;  /* 0x0000001928ab723e */ /* 0x001fe200000000ff */
[----:B------:R-:W-:Y:S01]  /*68f0*/  FADD.FTZ R44, R182, R31 ;  /* 0x0000001fb62c7221 */ /* 0x000fe20000010000 */
[----:B------:R-:W-:Y:S01]  /*6900*/  FADD.FTZ R31, R183, R10 ;  /* 0x0000000ab71f7221 */ /* 0x000fe20000010000 */
[----:B------:R-:W-:-:S02]  /*6910*/  F2FP.F16.F32.PACK_AB R182, R21, R182 ;  /* 0x000000b615b6723e */ /* 0x000fc400000000ff */
[----:B------:R-:W0:Y:S01]  /*6920*/  MUFU.EX2 R4, R4 ;  /* 0x0000000400047308 */ /* 0x000e220000000800 */
[----:B-1----:R-:W-:Y:S01]  /*6930*/  FADD.FTZ R35, R21, R44 ;  /* 0x0000002c15237221 */ /* 0x002fe20000010000 */
[C---:B------:R-:W-:Y:S01]  /*6940*/  FADD.FTZ R10, R28.reuse, R31 ;  /* 0x0000001f1c0a7221 */ /* 0x040fe20000010000 */
[----:B------:R-:W-:Y:S02]  /*6950*/  F2FP.F16.F32.PACK_AB R183, R28, R183 ;  /* 0x000000b71cb7723e */ /* 0x000fe400000000ff */
[----:B------:R-:W-:Y:S01]  /*6960*/  FADD.FTZ R44, R176, R35 ;  /* 0x00000023b02c7221 */ /* 0x000fe20000010000 */
[----:B------:R-:W-:Y:S01]  /*6970*/  FADD.FTZ R31, R13, R10 ;  /* 0x0000000a0d1f7221 */ /* 0x000fe20000010000 */
[C---:B------:R-:W-:Y:S02]  /*6980*/  F2FP.F16.F32.PACK_AB R176, R29.reuse, R176 ;  /* 0x000000b01db0723e */ /* 0x040fe400000000ff */
[----:B------:R-:W-:Y:S01]  /*6990*/  FADD.FTZ R35, R29, R44 ;  /* 0x0000002c1d237221 */ /* 0x000fe20000010000 */
[----:B------:R-:W-:-:S02]  /*69a0*/  FADD.FTZ R10, R30, R31 ;  /* 0x0000001f1e0a7221 */ /* 0x000fc40000010000 */
[----:B------:R-:W-:Y:S01]  /*69b0*/  MUFU.EX2 R30, R77 ;  /* 0x0000004d001e7308 */ /* 0x000fe20000000800 */
[----:B------:R-:W-:Y:S01]  /*69c0*/  FADD.FTZ R44, R178, R35 ;  /* 0x00000023b22c7221 */ /* 0x000fe20000010000 */
[----:B------:R-:W-:Y:S01]  /*69d0*/  FADD.FTZ R31, R179, R10 ;  /* 0x0000000ab31f7221 */ /* 0x000fe20000010000 */
[C---:B------:R-:W-:Y:S02]  /*69e0*/  F2FP.F16.F32.PACK_AB R178, R33.reuse, R178 ;  /* 0x000000b221b2723e */ /* 0x040fe400000000ff */
[----:B------:R-:W-:Y:S01]  /*69f0*/  FADD.FTZ R35, R33, R44 ;  /* 0x0000002c21237221 */ /* 0x000fe20000010000 */
[C---:B------:R-:W-:Y:S01]  /*6a00*/  FADD.FTZ R10, R32.reuse, R31 ;  /* 0x0000001f200a7221 */ /* 0x040fe20000010000 */
[----:B------:R-:W-:Y:S02]  /*6a10*/  F2FP.F16.F32.PACK_AB R179, R32, R179 ;  /* 0x000000b320b3723e */ /* 0x000fe400000000ff */
[----:B------:R-:W-:Y:S01]  /*6a20*/  FADD.FTZ R44, R172, R35 ;  /* 0x00000023ac2c7221 */ /* 0x000fe20000010000 */
[----:B------:R-:W-:Y:S01]  /*6a30*/  FADD.FTZ R31, R173, R10 ;  /* 0x0000000aad1f7221 */ /* 0x000fe20000010000 */
[-C--:B------:R-:W-:Y:S01]  /*6a40*/  FFMA.FTZ R10, R169, R6.reuse, -R12 ;  /* 0x00000006a90a7223 */ /* 0x080fe2000001080c */
[----:B------:R-:W-:Y:S01]  /*6a50*/  F2FP.F16.F32.PACK_AB R169, R38, R15 ;  /* 0x0000000f26a9723e */ /* 0x000fe200000000ff */
[----:B------:R-:W-:Y:S01]  /*6a60*/  FADD.FTZ R35, R153, R44 ;  /* 0x0000002c99237221 */ /* 0x000fe20000010000 */
[----:B------:R-:W-:Y:S01]  /*6a70*/  FADD.FTZ R44, R34, R31 ;  /* 0x0000001f222c7221 */ /* 0x000fe20000010000 */
[----:B------:R-:W-:Y:S01]  /*6a80*/  FFMA.FTZ R12, R87, R6, -R12 ;  /* 0x00000006570c7223 */ /* 0x000fe2000001080c */
[----:B------:R-:W-:Y:S01]  /*6a90*/  F2FP.F16.F32.PACK_AB R172, R153, R172 ;  /* 0x000000ac99ac723e */ /* 0x000fe200000000ff */
[----:B------:R-:W-:Y:S01]  /*6aa0*/  FADD.FTZ R46, R174, R35 ;  /* 0x00000023ae2e7221 */ /* 0x000fe20000010000 */
[----:B------:R-:W-:Y:S01]  /*6ab0*/  FADD.FTZ R31, R175, R44 ;  /* 0x0000002caf1f7221 */ /* 0x000fe20000010000 */
[----:B------:R-:W-:Y:S01]  /*6ac0*/  MUFU.EX2 R10, R10 ;  /* 0x0000000a000a7308 */ /* 0x000fe20000000800 */
[----:B------:R-:W-:Y:S01]  /*6ad0*/  F2FP.F16.F32.PACK_AB R173, R34, R173 ;  /* 0x000000ad22ad723e */ /* 0x000fe200000000ff */
[C---:B------:R-:W-:Y:S01]  /*6ae0*/  FADD.FTZ R35, R45.reuse, R46 ;  /* 0x0000002e2d237221 */ /* 0x040fe20000010000 */
[----:B------:R-:W-:Y:S01]  /*6af0*/  FADD.FTZ R44, R36, R31 ;  /* 0x0000001f242c7221 */ /* 0x000fe20000010000 */
[----:B------:R-:W-:-:S02]  /*6b00*/  F2FP.F16.F32.PACK_AB R174, R45, R174 ;  /* 0x000000ae2dae723e */ /* 0x000fc400000000ff */
[----:B------:R-:W-:Y:S01]  /*6b10*/  FADD.FTZ R46, R168, R35 ;  /* 0x00000023a82e7221 */ /* 0x000fe20000010000 */
[----:B------:R-:W-:Y:S01]  /*6b20*/  FADD.FTZ R21, R15, R44 ;  /* 0x0000002c0f157221 */ /* 0x000fe20000010000 */
[C---:B------:R-:W-:Y:S01]  /*6b30*/  F2FP.F16.F32.PACK_AB R168, R155.reuse, R168 ;  /* 0x000000a89ba8723e */ /* 0x040fe200000000ff */
[----:B------:R-:W1:Y:S01]  /*6b40*/  MUFU.EX2 R12, R12 ;  /* 0x0000000c000c7308 */ /* 0x000e620000000800 */
[----:B------:R-:W-:Y:S01]  /*6b50*/  FADD.FTZ R29, R155, R46 ;  /* 0x0000002e9b1d7221 */ /* 0x000fe20000010000 */
[----:B------:R-:W-:Y:S01]  /*6b60*/  FADD.FTZ R8, R38, R21 ;  /* 0x0000001526087221 */ /* 0x000fe20000010000 */
[----:B0-----:R-:W-:Y:S02]  /*6b70*/  F2FP.F16.F32.PACK_AB R155, R4, R3 ;  /* 0x00000003049b723e */ /* 0x001fe400000000ff */
[----:B------:R-:W-:Y:S01]  /*6b80*/  FADD.FTZ R44, R170, R29 ;  /* 0x0000001daa2c7221 */ /* 0x000fe20000010000 */
[----:B------:R-:W-:Y:S01]  /*6b90*/  FADD.FTZ R13, R25, R8 ;  /* 0x00000008190d7221 */ /* 0x000fe20000010000 */
[----:B------:R-:W-:Y:S01]  /*6ba0*/  F2FP.F16.F32.PACK_AB R175, R36, R175 ;  /* 0x000000af24af723e */ /* 0x000fe200000000ff */
[----:B------:R-:W0:Y:S01]  /*6bb0*/  MUFU.EX2 R46, R73 ;  /* 0x00000049002e7308 */ /* 0x000e220000000800 */
[C---:B------:R-:W-:Y:S01]  /*6bc0*/  FADD.FTZ R21, R197.reuse, R44 ;  /* 0x0000002cc5157221 */ /* 0x040fe20000010000 */
[----:B------:R-:W-:Y:S01]  /*6bd0*/  FADD.FTZ R8, R40, R13 ;  /* 0x0000000d28087221 */ /* 0x000fe20000010000 */
[----:B------:R-:W-:-:S02]  /*6be0*/  F2FP.F16.F32.PACK_AB R170, R197, R170 ;  /* 0x000000aac5aa723e */ /* 0x000fc400000000ff */
[----:B------:R-:W-:Y:S01]  /*6bf0*/  FADD.FTZ R28, R152, R21 ;  /* 0x00000015981c7221 */ /* 0x000fe20000010000 */
[----:B------:R-:W-:Y:S01]  /*6c00*/  FADD.FTZ R13, R27, R8 ;  /* 0x000000081b0d7221 */ /* 0x000fe20000010000 */
[C---:B------:R-:W-:Y:S02]  /*6c10*/  F2FP.F16.F32.PACK_AB R152, R157.reuse, R152 ;  /* 0x000000989d98723e */ /* 0x040fe400000000ff */
[----:B------:R-:W-:Y:S01]  /*6c20*/  FADD.FTZ R21, R157, R28 ;  /* 0x0000001c9d157221 */ /* 0x000fe20000010000 */
[----:B------:R-:W-:Y:S01]  /*6c30*/  FADD.FTZ R8, R42, R13 ;  /* 0x0000000d2a087221 */ /* 0x000fe20000010000 */
[----:B-1----:R-:W-:Y:S02]  /*6c40*/  F2FP.F16.F32.PACK_AB R167, R12, R10 ;  /* 0x0000000a0ca7723e */ /* 0x002fe400000000ff */
[----:B------:R-:W-:Y:S01]  /*6c50*/  FADD.FTZ R28, R154, R21 ;  /* 0x000000159a1c7221 */ /* 0x000fe20000010000 */
[----:B------:R-:W-:Y:S01]  /*6c60*/  FADD.FTZ R13, R3, R8 ;  /* 0x00000008030d7221 */ /* 0x000fe20000010000 */
[----:B------:R-:W-:-:S02]  /*6c70*/  F2FP.F16.F32.PACK_AB R154, R159, R154 ;  /* 0x0000009a9f9a723e */ /* 0x000fc400000000ff */
[----:B------:R-:W-:Y:S01]  /*6c80*/  FADD.FTZ R21, R159, R28 ;  /* 0x0000001c9f157221 */ /* 0x000fe20000010000 */
[----:B------:R-:W-:Y:S01]  /*6c90*/  FADD.FTZ R13, R4, R13 ;  /* 0x0000000d040d7221 */ /* 0x000fe20000010000 */
[----:B------:R-:W1:Y:S01]  /*6ca0*/  MUFU.EX2 R28, R81 ;  /* 0x00000051001c7308 */ /* 0x000e620000000800 */
[----:B------:R-:W-:Y:S01]  /*6cb0*/  F2FP.F16.F32.PACK_AB R153, R42, R27 ;  /* 0x0000001b2a99723e */ /* 0x000fe200000000ff */
[----:B------:R-:W-:Y:S01]  /*6cc0*/  FADD.FTZ R8, R156, R21 ;  /* 0x000000159c087221 */ /* 0x000fe20000010000 */
[----:B------:R-:W-:Y:S01]  /*6cd0*/  FADD.FTZ R13, R48, R13 ;  /* 0x0000000d300d7221 */ /* 0x000fe20000010000 */
[C---:B------:R-:W-:Y:S02]  /*6ce0*/  F2FP.F16.F32.PACK_AB R156, R199.reuse, R156 ;  /* 0x0000009cc79c723e */ /* 0x040fe400000000ff */
[----:B------:R-:W-:Y:S01]  /*6cf0*/  FADD.FTZ R15, R199, R8 ;  /* 0x00000008c70f7221 */ /* 0x000fe20000010000 */
[C---:B------:R-:W-:Y:S01]  /*6d00*/  FADD.FTZ R13, R67.reuse, R13 ;  /* 0x0000000d430d7221 */ /* 0x040fe20000010000 */
[----:B------:R-:W-:-:S02]  /*6d10*/  F2FP.F16.F32.PACK_AB R157, R67, R48 ;  /* 0x00000030439d723e */ /* 0x000fc400000000ff */
[----:B------:R-:W-:Y:S01]  /*6d20*/  FADD.FTZ R8, R158, R15 ;  /* 0x0000000f9e087221 */ /* 0x000fe20000010000 */
[----:B------:R-:W-:Y:S01]  /*6d30*/  FADD.FTZ R13, R50, R13 ;  /* 0x0000000d320d7221 */ /* 0x000fe20000010000 */
[C---:B------:R-:W-:Y:S02]  /*6d40*/  F2FP.F16.F32.PACK_AB R158, R201.reuse, R158 ;  /* 0x0000009ec99e723e */ /* 0x040fe400000000ff */
[----:B------:R-:W-:Y:S01]  /*6d50*/  FADD.FTZ R15, R201, R8 ;  /* 0x00000008c90f7221 */ /* 0x000fe20000010000 */
[C---:B------:R-:W-:Y:S01]  /*6d60*/  FADD.FTZ R13, R71.reuse, R13 ;  /* 0x0000000d470d7221 */ /* 0x040fe20000010000 */
[----:B------:R-:W-:Y:S02]  /*6d70*/  F2FP.F16.F32.PACK_AB R159, R71, R50 ;  /* 0x00000032479f723e */ /* 0x000fe400000000ff */
[----:B------:R-:W-:Y:S01]  /*6d80*/  FADD.FTZ R8, R14, R15 ;  /* 0x0000000f0e087221 */ /* 0x000fe20000010000 */
[----:B0-----:R-:W-:Y:S01]  /*6d90*/  FADD.FTZ R13, R46, R13 ;  /* 0x0000000d2e0d7221 */ /* 0x001fe20000010000 */
[----:B------:R-:W-:-:S02]  /*6da0*/  F2FP.F16.F32.PACK_AB R161, R75, R46 ;  /* 0x0000002e4ba1723e */ /* 0x000fc400000000ff */
[----:B------:R-:W-:Y:S01]  /*6db0*/  FADD.FTZ R3, R203, R8 ;  /* 0x00000008cb037221 */ /* 0x000fe20000010000 */
[----:B------:R-:W-:Y:S01]  /*6dc0*/  FADD.FTZ R13, R75, R13 ;  /* 0x0000000d4b0d7221 */ /* 0x000fe20000010000 */
[----:B------:R-:W-:Y:S01]  /*6dd0*/  F2FP.F16.F32.PACK_AB R163, R79, R30 ;  /* 0x0000001e4fa3723e */ /* 0x000fe200000000ff */
[----:B------:R-:W-:Y:S02]  /*6de0*/  IMAD.MOV.U32 R8, RZ, RZ, R11 ;  /* 0x000000ffff087224 */ /* 0x000fe400078e000b */
[----:B------:R-:W-:Y:S01]  /*6df0*/  FADD.FTZ R4, R20, R3 ;  /* 0x0000000314047221 */ /* 0x000fe20000010000 */
[----:B------:R-:W-:Y:S01]  /*6e00*/  FADD.FTZ R13, R30, R13 ;  /* 0x0000000d1e0d7221 */ /* 0x000fe20000010000 */
[----:B-1----:R-:W-:Y:S02]  /*6e10*/  F2FP.F16.F32.PACK_AB R165, R83, R28 ;  /* 0x0000001c53a5723e */ /* 0x002fe400000000ff */
[----:B------:R-:W-:Y:S01]  /*6e20*/  FADD.FTZ R3, R205, R4 ;  /* 0x00000004cd037221 */ /* 0x000fe20000010000 */
[----:B------:R-:W-:-:S03]  /*6e30*/  FADD.FTZ R13, R79, R13 ;  /* 0x0000000d4f0d7221 */ /* 0x000fc60000010000 */
[----:B------:R-:W-:Y:S01]  /*6e40*/  FADD.FTZ R4, R24, R3 ;  /* 0x0000000318047221 */ /* 0x000fe20000010000 */
[----:B------:R-:W-:-:S03]  /*6e50*/  FADD.FTZ R13, R28, R13 ;  /* 0x0000000d1c0d7221 */ /* 0x000fc60000010000 */
[----:B------:R-:W-:Y:S01]  /*6e60*/  FADD.FTZ R3, R207, R4 ;  /* 0x00000004cf037221 */ /* 0x000fe20000010000 */
[----:B------:R-:W-:-:S03]  /*6e70*/  FADD.FTZ R13, R83, R13 ;  /* 0x0000000d530d7221 */ /* 0x000fc60000010000 */
[----:B------:R-:W-:Y:S01]  /*6e80*/  FADD.FTZ R4, R26, R3 ;  /* 0x000000031a047221 */ /* 0x000fe20000010000 */
[----:B------:R-:W-:Y:S01]  /*6e90*/  FADD.FTZ R13, R10, R13 ;  /* 0x0000000d0a0d7221 */ /* 0x000fe20000010000 */
[----:B------:R-:W-:Y:S02]  /*6ea0*/  IMAD.MOV.U32 R10, RZ, RZ, R16 ;  /* 0x000000ffff0a7224 */ /* 0x000fe400078e0010 */
[----:B------:R-:W-:Y:S01]  /*6eb0*/  FADD.FTZ R4, R85, R4 ;  /* 0x0000000455047221 */ /* 0x000fe20000010000 */
[----:B------:R-:W-:Y:S01]  /*6ec0*/  FADD.FTZ R3, R12, R13 ;  /* 0x0000000d0c037221 */ /* 0x000fe20000010000 */
[----:B------:R-:W-:Y:S01]  /*6ed0*/  IMAD.MOV.U32 R12, RZ, RZ, R9 ;  /* 0x000000ffff0c7224 */ /* 0x000fe200078e0009 */
[----:B------:R-:W-:Y:S06]  /*6ee0*/  @P2 BRA `(.L_x_385) ;  /* 0xffffffd400b02947 */ /* 0x000fec000383ffff */
.L_x_376:
        /* <DEDUP_REMOVED lines=67> */
.L_x_386:
[----:B------:R-:W-:Y:S02]  /*7320*/  LEA R14, R2, R0, 0x3 ;  /* 0x00000000020e7211 */ /* 0x000fe400078e18ff */
[----:B------:R-:W-:-:S04]  /*7330*/  SHF.L.U32 R5, R16, 0x1f, RZ ;  /* 0x0000001f10057819 */ /* 0x000fc800000006ff */
[----:B------:R0:W1:Y:S01]  /*7340*/  SYNCS.PHASECHK.TRANS64.TRYWAIT P2, [R14+URZ+0x34850], R5 ;  /* 0x034850050e0075a7 */ /* 0x000062000804017f */
[----:B------:R-:W-:Y:S05]  /*7350*/  @!P0 BRA `(.L_x_387) ;  /* 0x0000000000048947 */ /* 0x000fea0003800000 */
[----:B------:R-:W-:Y:S01]  /*7360*/  BPT.TRAP 0x1 ;  /* 0x000000040000795c */ /* 0x000fe20000300000 */
.L_x_387:
[----:B-1----:R-:W-:Y:S05]  /*7370*/  @P2 BRA `(.L_x_388) ;  /* 0x0000000000082947 */ /* 0x002fea0003800000 */
[----:B------:R-:W1:Y:S02]  /*7380*/  SYNCS.PHASECHK.TRANS64.TRYWAIT P0, [R14+URZ+0x34850], R5 ;  /* 0x034850050e0075a7 */ /* 0x000e64000800017f */
[----:B-1----:R-:W-:Y:S05]  /*7390*/  @!P0 BRA `(.L_x_389) ;  /* 0x0000009000248947 */ /* 0x002fea0003800000 */
.L_x_388:
[----:B------:R-:W-:Y:S05]  /*73a0*/  WARPSYNC.ALL ;  /* 0x0000000000007948 */ /* 0x000fea0003800000 */
[----:B------:R-:W-:Y:S01]  /*73b0*/  VIADD R0, R0, 0x400 ;  /* 0x0000040000007836 */ /* 0x000fe20000000000 */
[----:B------:R-:W-:Y:S01]  /*73c0*/  WARPGROUP.ARRIVE ;  /* 0x00000000000079c5 */ /* 0x000fe20000000000 */
[----:B------:R-:W-:Y:S01]  /*73d0*/  IMAD.MOV.U32 R21, RZ, RZ, 0x40000040 ;  /* 0x40000040ff157424 */ /* 0x000fe200078e00ff */
[----:B01----:R-:W0:Y:S01]  /*73e0*/  SHFL.BFLY PT, R5, R4, 0x2, 0x1f ;  /* 0x0c401f0004057f89 */ /* 0x003e2200000e0000 */
[----:B------:R-:W-:Y:S01]  /*73f0*/  VIADD R186, R186, 0x1 ;  /* 0x00000001baba7836 */ /* 0x000fe20000000000 */
[----:B------:R-:W-:-:S04]  /*7400*/  SHF.R.U32.HI R0, RZ, 0x4, R0 ;  /* 0x00000004ff007819 */ /* 0x000fc80000011600 */
[----:B------:R-:W-:-:S04]  /*7410*/  LOP3.LUT R0, R0, 0x3fff, RZ, 0xc0, !PT ;  /* 0x00003fff00007812 */ /* 0x000fc800078ec0ff */
[----:B------:R-:W-:Y:S02]  /*7420*/  LOP3.LUT R13, R0, 0x4000000, RZ, 0xfc, !PT ;  /* 0x04000000000d7812 */ /* 0x000fe400078efcff */
[----:B------:R-:W1:Y:S03]  /*7430*/  SHFL.BFLY PT, R0, R3, 0x2, 0x1f ;  /* 0x0c401f0003007f89 */ /* 0x000e6600000e0000 */
[----:B------:R-:W-:Y:S02]  /*7440*/  IMAD R12, R2, 0x800, R13 ;  /* 0x00000800020c7824 */ /* 0x000fe400078e020d */
[----:B------:R-:W-:Y:S02]  /*7450*/  IMAD.MOV.U32 R13, RZ, RZ, 0x40000040 ;  /* 0x40000040ff0d7424 */ /* 0x000fe400078e00ff */
[C---:B------:R-:W-:Y:S01]  /*7460*/  VIADD R20, R12.reuse, 0x80 ;  /* 0x000000800c147836 */ /* 0x040fe20000000000 */
[----:B------:R-:W-:-:S02]  /*7470*/  R2UR UR6, R12 ;  /* 0x000000000c0672ca */ /* 0x000fc400000e0000 */
[----:B------:R-:W-:Y:S01]  /*7480*/  R2UR UR7, R13 ;  /* 0x000000000d0772ca */ /* 0x000fe200000e0000 */
[----:B------:R-:W-:Y:S02]  /*7490*/  IMAD.MOV.U32 R13, RZ, RZ, 0x40000040 ;  /* 0x40000040ff0d7424 */ /* 0x000fe400078e00ff */
[----:B0-----:R-:W-:-:S10]  /*74a0*/  FADD.FTZ R5, R5, R4 ;  /* 0x0000000405057221 */ /* 0x001fd40000010000 */
[----:B------:R-:W-:Y:S01]  /*74b0*/  HGMMA.64x128x16.F32 R24, R180, gdesc[UR4].tnspB, R24, gsb0 ;  /* 0x41e00004b4187df0 */ /* 0x000fe20008000818 */
[----:B------:R-:W-:Y:S01]  /*74c0*/  R2UR UR6, R20 ;  /* 0x00000000140672ca */ /* 0x000fe200000e0000 */
[----:B------:R-:W-:Y:S01]  /*74d0*/  VIADD R20, R12, 0x100 ;  /* 0x000001000c147836 */ /* 0x000fe20000000000 */
[----:B------:R-:W-:Y:S01]  /*74e0*/  R2UR UR7, R21 ;  /* 0x00000000150772ca */ /* 0x000fe200000e0000 */
[----:B------:R-:W-:Y:S02]  /*74f0*/  IMAD.MOV.U32 R21, RZ, RZ, 0x40000040 ;  /* 0x40000040ff157424 */ /* 0x000fe400078e00ff */
[----:B-1----:R-:W-:Y:S02]  /*7500*/  FADD.FTZ R7, R0, R3 ;  /* 0x0000000300077221 */ /* 0x002fe40000010000 */
[----:B------:R-:W0:Y:S04]  /*7510*/  SHFL.BFLY PT, R0, R5, 0x1, 0x1f ;  /* 0x0c201f0005007f89 */ /* 0x000e2800000e0000 */
[----:B------:R-:W1:Y:S01]  /*7520*/  SHFL.BFLY PT, R8, R7, 0x1, 0x1f ;  /* 0x0c201f0007087f89 */ /* 0x000e6200000e0000 */
[----:B0-----:R-:W-:Y:S01]  /*7530*/  FADD.FTZ R15, R5, R0 ;  /* 0x00000000050f7221 */ /* 0x001fe20000010000 */
[----:B------:R-:W-:-:S04]  /*7540*/  IMAD.MOV.U32 R0, RZ, RZ, -0x800000 ;  /* 0xff800000ff007424 */ /* 0x000fc800078e00ff */
[----:B------:R-:W-:-:S13]  /*7550*/  FSETP.NE.FTZ.AND P0, PT, R15, RZ, PT ;  /* 0x000000ff0f00720b */ /* 0x000fda0003f15000 */
[----:B------:R-:W-:Y:S01]  /*7560*/  @P0 FMUL.FTZ R4, R6, 0.69314718246459960938 ;  /* 0x3f31721806040820 */ /* 0x000fe20000410000 */
[----:B------:R-:W-:Y:S02]  /*7570*/  WARPGROUP.DEPBAR.LE gsb0, 0x0 ;  /* 0x00008000000079c5 */ /* 0x000fe40000010000 */
[----:B------:R-:W-:-:S06]  /*7580*/  WARPGROUP.ARRIVE ;  /* 0x00000000000079c5 */ /* 0x000fcc0000000000 */
[----:B------:R-:W-:Y:S01]  /*7590*/  HGMMA.64x128x16.F32 R24, R176, gdesc[UR4].tnspB, R24, gsb0 ;  /* 0x41e00004b0187df0 */ /* 0x000fe20008000818 */
[----:B------:R-:W-:Y:S01]  /*75a0*/  R2UR UR6, R20 ;  /* 0x00000000140672ca */ /* 0x000fe200000e0000 */
[----:B------:R-:W-:Y:S01]  /*75b0*/  VIADD R20, R12, 0x180 ;  /* 0x000001800c147836 */ /* 0x000fe20000000000 */
[----:B------:R-:W-:Y:S01]  /*75c0*/  R2UR UR7, R21 ;  /* 0x00000000150772ca */ /* 0x000fe200000e0000 */
[----:B------:R-:W-:Y:S01]  /*75d0*/  IMAD.MOV.U32 R21, RZ, RZ, 0x40000040 ;  /* 0x40000040ff157424 */ /* 0x000fe200078e00ff */
[----:B------:R-:W-:Y:S02]  /*75e0*/  WARPGROUP.DEPBAR.LE gsb0, 0x0 ;  /* 0x00008000000079c5 */ /* 0x000fe40000010000 */
[----:B------:R-:W-:-:S09]  /*75f0*/  WARPGROUP.ARRIVE ;  /* 0x00000000000079c5 */ /* 0x000fd20000000000 */
[----:B------:R-:W-:Y:S01]  /*7600*/  HGMMA.64x128x16.F32 R24, R172, gdesc[UR4].tnspB, R24, gsb0 ;  /* 0x41e00004ac187df0 */ /* 0x000fe20008000818 */
[----:B------:R-:W-:Y:S02]  /*7610*/  R2UR UR6, R20 ;  /* 0x00000000140672ca */ /* 0x000fe400000e0000 */
[----:B------:R-:W-:Y:S01]  /*7620*/  R2UR UR7, R21 ;  /* 0x00000000150772ca */ /* 0x000fe200000e0000 */
[----:B------:R-:W-:Y:S01]  /*7630*/  IMAD.MOV.U32 R21, RZ, RZ, 0x40000040 ;  /* 0x40000040ff157424 */ /* 0x000fe200078e00ff */
[----:B------:R-:W-:Y:S01]  /*7640*/  IADD3 R20, R12, 0x200, RZ ;  /* 0x000002000c147810 */ /* 0x000fe20007ffe0ff */
[----:B------:R-:W-:Y:S02]  /*7650*/  WARPGROUP.DEPBAR.LE gsb0, 0x0 ;  /* 0x00008000000079c5 */ /* 0x000fe40000010000 */
[----:B------:R-:W-:-:S08]  /*7660*/  WARPGROUP.ARRIVE ;  /* 0x00000000000079c5 */ /* 0x000fd00000000000 */
        /* <DEDUP_REMOVED lines=8> */
[----:B------:R-:W-:Y:S01]  /*76f0*/  R2UR UR6, R20 ;  /* 0x00000000140672ca */ /* 0x000fe200000e0000 */
[C---:B------:R-:W-:Y:S01]  /*7700*/  VIADD R20, R12.reuse, 0x300 ;  /* 0x000003000c147836 */ /* 0x040fe20000000000 */
[----:B------:R-:W-:Y:S01]  /*7710*/  R2UR UR7, R21 ;  /* 0x00000000150772ca */ /* 0x000fe200000e0000 */
[----:B------:R-:W-:Y:S02]  /*7720*/  IMAD.MOV.U32 R21, RZ, RZ, 0x40000040 ;  /* 0x40000040ff157424 */ /* 0x000fe400078e00ff */
[----:B------:R-:W-:Y:S01]  /*7730*/  VIADD R12, R12, 0x380 ;  /* 0x000003800c0c7836 */ /* 0x000fe20000000000 */
[----:B------:R-:W-:Y:S02]  /*7740*/  WARPGROUP.DEPBAR.LE gsb0, 0x0 ;  /* 0x00008000000079c5 */ /* 0x000fe40000010000 */
[----:B------:R-:W-:-:S07]  /*7750*/  WARPGROUP.ARRIVE ;  /* 0x00000000000079c5 */ /* 0x000fce0000000000 */
[----:B------:R-:W-:Y:S01]  /*7760*/  HGMMA.64x128x16.F32 R24, R156, gdesc[UR4].tnspB, R24, gsb0 ;  /* 0x41e000049c187df0 */ /* 0x000fe20008000818 */
[----:B------:R-:W-:Y:S01]  /*7770*/  R2UR UR6, R20 ;  /* 0x00000000140672ca */ /* 0x000fe200000e0000 */
[----:B-1----:R-:W-:Y:S01]  /*7780*/  FADD.FTZ R20, R7, R8 ;  /* 0x0000000807147221 */ /* 0x002fe20000010000 */
[----:B------:R-:W-:Y:S01]  /*7790*/  R2UR UR7, R21 ;  /* 0x00000000150772ca */ /* 0x000fe200000e0000 */
[----:B------:R-:W0:Y:S01]  /*77a0*/  @P0 MUFU.LG2 R8, R15 ;  /* 0x0000000f00080308 */ /* 0x000e220000000c00 */
[----:B------:R-:W-:Y:S02]  /*77b0*/  @!P1 IADD3 R7, R14, 0x34860, RZ ;  /* 0x000348600e079810 */ /* 0x000fe40007ffe0ff */
[----:B------:R-:W-:Y:S02]  /*77c0*/  FSETP.NE.FTZ.AND P3, PT, R20, RZ, PT ;  /* 0x000000ff1400720b */ /* 0x000fe40003f75000 */
[----:B------:R-:W-:-:S11]  /*77d0*/  @!P1 PRMT R7, RZ, 0x654, R7 ;  /* 0x00000654ff079816 */ /* 0x000fd60000000007 */
[----:B------:R-:W1:Y:S01]  /*77e0*/  @P3 MUFU.LG2 R10, R20 ;  /* 0x00000014000a3308 */ /* 0x000e620000000c00 */
[----:B------:R-:W-:Y:S01]  /*77f0*/  @P3 FMUL.FTZ R21, R6, 0.69314718246459960938 ;  /* 0x3f31721806153820 */ /* 0x000fe20000410000 */
[----:B0-----:R-:W-:Y:S01]  /*7800*/  @P0 FMUL.FTZ R5, R8, 0.69314718246459960938 ;  /* 0x3f31721808050820 */ /* 0x001fe20000410000 */
[----:B-1----:R-:W-:-:S04]  /*7810*/  @P3 FMUL.FTZ R10, R10, 0.69314718246459960938 ;  /* 0x3f3172180a0a3820 */ /* 0x002fc80000410000 */
[----:B------:R-:W-:Y:S01]  /*7820*/  @P3 FFMA.FTZ R0, R21, R11, R10 ;  /* 0x0000000b15003223 */ /* 0x000fe2000001000a */
[----:B------:R-:W-:Y:S02]  /*7830*/  WARPGROUP.DEPBAR.LE gsb0, 0x0 ;  /* 0x00008000000079c5 */ /* 0x000fe40000010000 */
[----:B------:R-:W-:-:S06]  /*7840*/  WARPGROUP.ARRIVE ;  /* 0x00000000000079c5 */ /* 0x000fcc0000000000 */
[----:B------:R-:W-:Y:S01]  /*7850*/  HGMMA.64x128x16.F32 R24, R160, gdesc[UR4].tnspB, R24, gsb0 ;  /* 0x41e00004a0187df0 */ /* 0x000fe20008000818 */
[----:B------:R-:W-:Y:S01]  /*7860*/  R2UR UR6, R12 ;  /* 0x000000000c0672ca */ /* 0x000fe200000e0000 */
[----:B------:R-:W-:Y:S01]  /*7870*/  IMAD.MOV.U32 R12, RZ, RZ, RZ ;  /* 0x000000ffff0c7224 */ /* 0x000fe200078e00ff */
[----:B------:R-:W-:Y:S01]  /*7880*/  R2UR UR7, R13 ;  /* 0x000000000d0772ca */ /* 0x000fe200000e0000 */
[----:B------:R-:W-:Y:S02]  /*7890*/  VIADD R13, R2, 0x1 ;  /* 0x00000001020d7836 */ /* 0x000fe40000000000 */
[----:B------:R-:W-:Y:S02]  /*78a0*/  IMAD.MOV.U32 R2, RZ, RZ, RZ ;  /* 0x000000ffff027224 */ /* 0x000fe400078e00ff */
[----:B------:R-:W-:Y:S01]  /*78b0*/  @P3 MUFU.RCP R12, R20 ;  /* 0x00000014000c3308 */ /* 0x000fe20000001000 */
[----:B------:R-:W-:-:S04]  /*78c0*/  ISETP.NE.AND P2, PT, R13, 0x2, PT ;  /* 0x000000020d00780c */ /* 0x000fc80003f45270 */
[----:B------:R-:W-:-:S03]  /*78d0*/  SEL R3, RZ, 0x1, P2 ;  /* 0x00000001ff037807 */ /* 0x000fc60001000000 */
[----:B------:R-:W0:Y:S01]  /*78e0*/  @P0 MUFU.RCP R2, R15 ;  /* 0x0000000f00020308 */ /* 0x000e220000001000 */
[----:B------:R-:W-:Y:S01]  /*78f0*/  LOP3.LUT R16, R16, R3, RZ, 0x3c, !PT ;  /* 0x0000000310107212 */ /* 0x000fe200078e3cff */
[----:B------:R-:W-:Y:S02]  /*7900*/  IMAD.MOV.U32 R3, RZ, RZ, -0x800000 ;  /* 0xff800000ff037424 */ /* 0x000fe400078e00ff */
[----:B------:R-:W-:Y:S01]  /*7910*/  @P0 FFMA.FTZ R3, R4, R9, R5 ;  /* 0x0000000904030223 */ /* 0x000fe20000010005 */
[----:B------:R-:W-:Y:S01]  /*7920*/  PLOP3.LUT P0, PT, PT, PT, PT, 0x8, 0x0 ;  /* 0x000000000000781c */ /* 0x000fe20003f0e170 */
[----:B------:R-:W-:Y:S02]  /*7930*/  WARPGROUP.DEPBAR.LE gsb0, 0x0 ;  /* 0x00008000000079c5 */ /* 0x000fe40000010000 */
[----:B------:R-:W-:-:S06]  /*7940*/  WARPGROUP.ARRIVE ;  /* 0x00000000000079c5 */ /* 0x000fcc0000000000 */
[----:B------:R-:W-:Y:S03]  /*7950*/  HGMMA.64x128x16.F32 R24, R164, gdesc[UR4].tnspB, R24, gsb0 ;  /* 0x41e00004a4187df0 */ /* 0x000fe60008000818 */
[----:B------:R-:W-:Y:S02]  /*7960*/  WARPGROUP.DEPBAR.LE gsb0, 0x0 ;  /* 0x00008000000079c5 */ /* 0x000fe40000010000 */
[-C--:B0-----:R-:W-:Y:S01]  /*7970*/  FMUL.FTZ R95, R24, R2.reuse ;  /* 0x00000002185f7220 */ /* 0x081fe20000410000 */
[-C--:B------:R-:W-:Y:S01]  /*7980*/  FMUL.FTZ R89, R33, R2.reuse ;  /* 0x0000000221597220 */ /* 0x080fe20000410000 */
[-C--:B------:R-:W-:Y:S01]  /*7990*/  FMUL.FTZ R88, R36, R2.reuse ;  /* 0x0000000224587220 */ /* 0x080fe20000410000 */
[----:B------:R0:W-:Y:S01]  /*79a0*/  @!P1 SYNCS.ARRIVE.TRANS64.RED.A1T0 RZ, [R7+URZ], RZ ;  /* 0x000000ff07ff99a7 */ /* 0x0001e2000810043f */
        /* <DEDUP_REMOVED lines=32> */
[-C--:B0-----:R-:W-:Y:S01]  /*7bb0*/  FMUL.FTZ R7, R31, R12.reuse ;  /* 0x0000000c1f077220 */ /* 0x081fe20000410000 */
        /* <DEDUP_REMOVED lines=28> */
[----:B------:R-:W-:-:S07]  /*7d80*/  SEL R2, R13, RZ, P2 ;  /* 0x000000ff0d027207 */ /* 0x000fce0001000000 */
.L_x_368:
[----:B------:R-:W0:Y:S01]  /*7d90*/  S2R R5, SR_CgaCtaId ;  /* 0x0000000000057919 */ /* 0x000e220000008800 */
[----:B------:R-:W-:Y:S01]  /*7da0*/  MOV R28, 0x400 ;  /* 0x00000400001c7802 */ /* 0x000fe20000000f00 */
[----:B------:R-:W-:Y:S01]  /*7db0*/  BSSY B0, `(.L_x_390) ;  /* 0x000022e000007945 */ /* 0x000fe20003800000 */
[----:B------:R-:W-:Y:S02]  /*7dc0*/  BAR.SYNC.DEFER_BLOCKING 0x5, 0x180 ;  /* 0x0146000000007b1d */ /* 0x000fe40000010000 */
[----:B0-----:R-:W-:-:S05]  /*7dd0*/  LEA R28, R5, R28, 0x18 ;  /* 0x0000001c051c7211 */ /* 0x001fca00078ec0ff */
[----:B------:R-:W0:Y:S02]  /*7de0*/  LDS.128 R44, [R28+0x348d0] ;  /* 0x0348d0001c2c7984 */ /* 0x000e240000000c00 */
[----:B0-----:R-:W-:Y:S02]  /*7df0*/  R2UR UR6, R45 ;  /* 0x000000002d0672ca */ /* 0x001fe400000e0000 */
[----:B------:R-:W-:Y:S01]  /*7e00*/  R2UR UR5, R46 ;  /* 0x000000002e0572ca */ /* 0x000fe200000e0000 */
[----:B------:R-:W-:Y:S06]  /*7e10*/  BAR.ARV 0x4, 0x180 ;  /* 0x0106000000007b1d */ /* 0x000fec0000002000 */
[----:B------:R-:W-:Y:S08]  /*7e20*/  @P0 BRA `(.L_x_391) ;  /* 0x0000001400700947 */ /* 0x000ff00003800000 */
[----:B------:R-:W0:Y:S01]  /*7e30*/  S2R R5, SR_SWINHI ;  /* 0x0000000000057919 */ /* 0x000e220000002f00 */
[----:B------:R-:W-:Y:S01]  /*7e40*/  F2FP.F16.F32.PACK_AB R7, R7, R8 ;  /* 0x000000080707723e */ /* 0x000fe200000000ff */
[----:B------:R-:W-:Y:S01]  /*7e50*/  ULDC.64 UR8, c[0x0][0xc00] ;  /* 0x0003000000087ab9 */ /* 0x000fe20000000a00 */
[----:B------:R-:W-:Y:S01]  /*7e60*/  F2FP.F16.F32.PACK_AB R6, R6, R91 ;  /* 0x0000005b0606723e */ /* 0x000fe200000000ff */
[----:B------:R-:W-:Y:S01]  /*7e70*/  UISETP.NE.U32.AND UP0, UPT, UR8, URZ, UPT ;  /* 0x0000003f0800728c */ /* 0x000fe2000bf05070 */
[----:B------:R-:W-:Y:S01]  /*7e80*/  F2FP.F16.F32.PACK_AB R64, R65, R64 ;  /* 0x000000404140723e */ /* 0x000fe200000000ff */
[----:B------:R-:W-:Y:S01]  /*7e90*/  ULDC.64 UR10, c[0x0][0x208] ;  /* 0x00008200000a7ab9 */ /* 0x000fe20000000a00 */
[----:B------:R-:W-:Y:S01]  /*7ea0*/  F2FP.F16.F32.PACK_AB R65, R67, R66 ;  /* 0x000000424341723e */ /* 0x000fe200000000ff */
[----:B------:R-:W-:Y:S01]  /*7eb0*/  UISETP.NE.AND.EX UP0, UPT, UR9, URZ, UPT, UP0 ;  /* 0x0000003f0900728c */ /* 0x000fe2000bf05300 */
[----:B------:R-:W-:Y:S02]  /*7ec0*/  F2FP.F16.F32.PACK_AB R72, R73, R72 ;  /* 0x000000484948723e */ /* 0x000fe400000000ff */
[----:B------:R-:W-:Y:S01]  /*7ed0*/  F2FP.F16.F32.PACK_AB R66, R69, R68 ;  /* 0x000000444542723e */ /* 0x000fe200000000ff */
[----:B------:R-:W-:Y:S01]  /*7ee0*/  ULDC.64 UR8, c[0x0][0xc00] ;  /* 0x0003000000087ab9 */ /* 0x000fe20000000a00 */
[----:B------:R-:W-:Y:S01]  /*7ef0*/  F2FP.F16.F32.PACK_AB R67, R71, R70 ;  /* 0x000000464743723e */ /* 0x000fe200000000ff */
[----:B------:R-:W-:Y:S01]  /*7f00*/  UIMAD.WIDE UR8, UR61, 0x4, UR8 ;  /* 0x000000043d0878a5 */ /* 0x000fe2000f8e0208 */
[----:B------:R-:W-:-:S02]  /*7f10*/  F2FP.F16.F32.PACK_AB R73, R75, R74 ;  /* 0x0000004a4b49723e */ /* 0x000fc400000000ff */
[----:B------:R-:W-:Y:S02]  /*7f20*/  F2FP.F16.F32.PACK_AB R80, R81, R80 ;  /* 0x000000505150723e */ /* 0x000fe400000000ff */
[----:B------:R-:W-:Y:S02]  /*7f30*/  F2FP.F16.F32.PACK_AB R74, R77, R76 ;  /* 0x0000004c4d4a723e */ /* 0x000fe400000000ff */
[----:B------:R-:W-:Y:S02]  /*7f40*/  F2FP.F16.F32.PACK_AB R75, R79, R78 ;  /* 0x0000004e4f4b723e */ /* 0x000fe400000000ff */
[----:B------:R-:W-:Y:S02]  /*7f50*/  F2FP.F16.F32.PACK_AB R81, R83, R82 ;  /* 0x000000525351723e */ /* 0x000fe400000000ff */
[----:B------:R-:W-:Y:S02]  /*7f60*/  F2FP.F16.F32.PACK_AB R82, R85, R84 ;  /* 0x000000545552723e */ /* 0x000fe400000000ff */
[----:B------:R-:W-:-:S02]  /*7f70*/  F2FP.F16.F32.PACK_AB R83, R87, R86 ;  /* 0x000000565753723e */ /* 0x000fc400000000ff */
[----:B------:R-:W-:Y:S02]  /*7f80*/  R2UR UR4, R185 ;  /* 0x00000000b90472ca */ /* 0x000fe400000e0000 */
[----:B------:R-:W-:Y:S02]  /*7f90*/  R2UR UR12, R23 ;  /* 0x00000000170c72ca */ /* 0x000fe400000e0000 */
[----:B------:R-:W-:Y:S02]  /*7fa0*/  MOV R20, R28 ;  /* 0x0000001c00147202 */ /* 0x000fe40000000f00 */
[----:B0-----:R-:W-:-:S03]  /*7fb0*/  MOV R21, R5 ;  /* 0x0000000500157202 */ /* 0x001fc60000000f00 */
[----:B------:R-:W-:-:S03]  /*7fc0*/  IMAD.WIDE R4, R192, 0x2, R20 ;  /* 0x00000002c0047825 */ /* 0x000fc600078e0214 */
[C---:B------:R-:W-:Y:S02]  /*7fd0*/  LOP3.LUT R9, R4.reuse, 0x380, RZ, 0xc0, !PT ;  /* 0x0000038004097812 */ /* 0x040fe400078ec0ff */
[C---:B------:R-:W-:Y:S02]  /*7fe0*/  IADD3 R97, P5, R4.reuse, 0x40, RZ ;  /* 0x0000004004617810 */ /* 0x040fe40007fbe0ff */
[C---:B------:R-:W-:Y:S02]  /*7ff0*/  IADD3 R99, P4, R4.reuse, 0x60, RZ ;  /* 0x0000006004637810 */ /* 0x040fe40007f9e0ff */
[----:B------:R-:W-:Y:S01]  /*8000*/  SHF.R.U64 R9, R9, 0x3, RZ ;  /* 0x0000000309097819 */ /* 0x000fe200000012ff */
[--C-:B------:R-:W-:Y:S01]  /*8010*/  IMAD.X R27, RZ, RZ, R5.reuse, P5 ;  /* 0x000000ffff1b7224 */ /* 0x100fe200028e0605 */
[C---:B------:R-:W-:Y:S01]  /*8020*/  IADD3 R45, P6, R4.reuse, 0x20, RZ ;  /* 0x00000020042d7810 */ /* 0x040fe20007fde0ff */
[----:B------:R-:W-:Y:S01]  /*8030*/  IMAD.X R15, RZ, RZ, R5, P4 ;  /* 0x000000ffff0f7224 */ /* 0x000fe200020e0605 */
[----:B------:R-:W-:-:S02]  /*8040*/  IADD3 R101, P3, R4, 0x4000, RZ ;  /* 0x0000400004657810 */ /* 0x000fc40007f7e0ff */
[C---:B------:R-:W-:Y:S01]  /*8050*/  IADD3 R103, P2, R4.reuse, 0x4020, RZ ;  /* 0x0000402004677810 */ /* 0x040fe20007f5e0ff */
[--C-:B------:R-:W-:Y:S01]  /*8060*/  IMAD.X R31, RZ, RZ, R5.reuse, P6 ;  /* 0x000000ffff1f7224 */ /* 0x100fe200030e0605 */
[C---:B------:R-:W-:Y:S01]  /*8070*/  IADD3 R105, P1, R4.reuse, 0x4040, RZ ;  /* 0x0000404004697810 */ /* 0x040fe20007f3e0ff */
[--C-:B------:R-:W-:Y:S01]  /*8080*/  IMAD.X R13, RZ, RZ, R5.reuse, P3 ;  /* 0x000000ffff0d7224 */ /* 0x100fe200018e0605 */
[----:B------:R-:W-:Y:S01]  /*8090*/  BAR.SYNC.DEFER_BLOCKING 0x1, 0x100 ;  /* 0x0044000000007b1d */ /* 0x000fe20000010000 */
[----:B------:R-:W-:Y:S01]  /*80a0*/  IADD3 R107, P0, R4, 0x4060, RZ ;  /* 0x00004060046b7810 */ /* 0x000fe20007f1e0ff */
[--C-:B------:R-:W-:Y:S01]  /*80b0*/  IMAD.X R11, RZ, RZ, R5.reuse, P2 ;  /* 0x000000ffff0b7224 */ /* 0x100fe200010e0605 */
[----:B------:R-:W-:Y:S02]  /*80c0*/  LOP3.LUT R14, R97, 0x380, RZ, 0xc0, !PT ;  /* 0x00000380610e7812 */ /* 0x000fe400078ec0ff */
[----:B------:R-:W-:Y:S01]  /*80d0*/  LOP3.LUT R4, R9, R4, RZ, 0x3c, !PT ;  /* 0x0000000409047212 */ /* 0x000fe200078e3cff */
[----:B------:R-:W-:Y:S01]  /*80e0*/  IMAD.X R25, RZ, RZ, R5, P0 ;  /* 0x000000ffff197224 */ /* 0x000fe200000e0605 */
[----:B------:R-:W-:-:S02]  /*80f0*/  LOP3.LUT R44, R99, 0x380, RZ, 0xc0, !PT ;  /* 0x00000380632c7812 */ /* 0x000fc400078ec0ff */
[----:B------:R-:W-:Y:S02]  /*8100*/  SHF.R.U64 R14, R14, 0x3, RZ ;  /* 0x000000030e0e7819 */ /* 0x000fe400000012ff */
[-C--:B------:R-:W-:Y:S02]  /*8110*/  IADD3.X R9, RZ, R5.reuse, RZ, P1, !PT ;  /* 0x00000005ff097210 */ /* 0x080fe40000ffe4ff */
[----:B------:R-:W-:Y:S02]  /*8120*/  SHF.R.U64 R44, R44, 0x3, RZ ;  /* 0x000000032c2c7819 */ /* 0x000fe400000012ff */
[----:B------:R-:W-:Y:S02]  /*8130*/  MOV R92, R4 ;  /* 0x00000004005c7202 */ /* 0x000fe40000000f00 */
[----:B------:R-:W-:Y:S02]  /*8140*/  LOP3.LUT R12, R45, 0x380, RZ, 0xc0, !PT ;  /* 0x000003802d0c7812 */ /* 0x000fe400078ec0ff */
[----:B------:R-:W-:-:S02]  /*8150*/  F2FP.F16.F32.PACK_AB R4, R24, R95 ;  /* 0x0000005f1804723e */ /* 0x000fc400000000ff */
[----:B------:R-:W-:Y:S02]  /*8160*/  F2FP.F16.F32.PACK_AB R5, R10, R93 ;  /* 0x0000005d0a05723e */ /* 0x000fe400000000ff */
[----:B------:R-:W-:Y:S02]  /*8170*/  LOP3.LUT R10, R103, 0x380, RZ, 0xc0, !PT ;  /* 0x00000380670a7812 */ /* 0x000fe400078ec0ff */
[----:B------:R-:W-:Y:S01]  /*8180*/  LOP3.LUT R24, R105, 0x380, RZ, 0xc0, !PT ;  /* 0x0000038069187812 */ /* 0x000fe200078ec0ff */
[----:B------:R0:W-:Y:S01]  /*8190*/  STSM.16.M88.4 [R92], R4 ;  /* 0x000000045c007844 */ /* 0x0001e20000000200 */
[----:B------:R-:W-:Y:S02]  /*81a0*/  LOP3.LUT R26, R14, R97, RZ, 0x3c, !PT ;  /* 0x000000610e1a7212 */ /* 0x000fe400078e3cff */
[----:B------:R-:W-:Y:S02]  /*81b0*/  LOP3.LUT R46, R101, 0x380, RZ, 0xc0, !PT ;  /* 0x00000380652e7812 */ /* 0x000fe400078ec0ff */
[----:B------:R-:W-:-:S02]  /*81c0*/  LOP3.LUT R14, R44, R99, RZ, 0x3c, !PT ;  /* 0x000000632c0e7212 */ /* 0x000fc400078e3cff */
[----:B------:R-:W-:Y:S02]  /*81d0*/  SHF.R.U64 R12, R12, 0x3, RZ ;  /* 0x000000030c0c7819 */ /* 0x000fe400000012ff */
[----:B------:R-:W-:Y:S02]  /*81e0*/  LOP3.LUT R44, R107, 0x380, RZ, 0xc0, !PT ;  /* 0x000003806b2c7812 */ /* 0x000fe400078ec0ff */
[----:B------:R-:W-:Y:S02]  /*81f0*/  SHF.R.U64 R10, R10, 0x3, RZ ;  /* 0x000000030a0a7819 */ /* 0x000fe400000012ff */
[----:B------:R-:W-:Y:S02]  /*8200*/  SHF.R.U64 R24, R24, 0x3, RZ ;  /* 0x0000000318187819 */ /* 0x000fe400000012ff */
[----:B------:R-:W-:Y:S02]  /*8210*/  SHF.R.U64 R46, R46, 0x3, RZ ;  /* 0x000000032e2e7819 */ /* 0x000fe400000012ff */
[----:B------:R-:W-:-:S02]  /*8220*/  LOP3.LUT R30, R12, R45, RZ, 0x3c, !PT ;  /* 0x0000002d0c1e7212 */ /* 0x000fc400078e3cff */
[----:B------:R-:W-:Y:S02]  /*8230*/  SHF.R.U64 R44, R44, 0x3, RZ ;  /* 0x000000032c2c7819 */ /* 0x000fe400000012ff */
[----:B------:R-:W-:Y:S02]  /*8240*/  LOP3.LUT R10, R10, R103, RZ, 0x3c, !PT ;  /* 0x000000670a0a7212 */ /* 0x000fe400078e3cff */
[----:B------:R-:W-:Y:S02]  /*8250*/  LOP3.LUT R8, R24, R105, RZ, 0x3c, !PT ;  /* 0x0000006918087212 */ /* 0x000fe400078e3cff */
[----:B------:R-:W-:Y:S02]  /*8260*/  LOP3.LUT R12, R46, R101, RZ, 0x3c, !PT ;  /* 0x000000652e0c7212 */ /* 0x000fe400078e3cff */
[----:B------:R-:W-:Y:S02]  /*8270*/  LOP3.LUT R24, R44, R107, RZ, 0x3c, !PT ;  /* 0x0000006b2c187212 */ /* 0x000fe400078e3cff */
[----:B------:R-:W-:-:S02]  /*8280*/  MOV R91, R30 ;  /* 0x0000001e005b7202 */ /* 0x000fc40000000f00 */
[----:B------:R-:W-:Y:S02]  /*8290*/  MOV R31, R10 ;  /* 0x0000000a001f7202 */ /* 0x000fe40000000f00 */
[----:B------:R-:W-:Y:S02]  /*82a0*/  MOV R30, R8 ;  /* 0x00000008001e7202 */ /* 0x000fe40000000f00 */
[----:B------:R-:W-:Y:S02]  /*82b0*/  F2FP.F16.F32.PACK_AB R8, R89, R90 ;  /* 0x0000005a5908723e */ /* 0x000fe400000000ff */
[----:B------:R-:W-:Y:S02]  /*82c0*/  F2FP.F16.F32.PACK_AB R9, R35, R34 ;  /* 0x000000222309723e */ /* 0x000fe400000000ff */
[----:B------:R-:W-:Y:S02]  /*82d0*/  F2FP.F16.F32.PACK_AB R10, R37, R88 ;  /* 0x00000058250a723e */ /* 0x000fe400000000ff */
[----:B------:R-:W-:-:S02]  /*82e0*/  F2FP.F16.F32.PACK_AB R11, R39, R38 ;  /* 0x00000026270b723e */ /* 0x000fc400000000ff */
[----:B------:R-:W-:Y:S02]  /*82f0*/  MOV R46, R26 ;  /* 0x0000001a002e7202 */ /* 0x000fe40000000f00 */
[----:B------:R-:W-:Y:S01]  /*8300*/  MOV R45, R14 ;  /* 0x0000000e002d7202 */ /* 0x000fe20000000f00 */
[----:B------:R-:W-:Y:S01]  /*8310*/  STSM.16.M88.4 [R91], R8 ;  /* 0x000000085b007844 */ /* 0x000fe20000000200 */
[----:B------:R-:W-:Y:S02]  /*8320*/  MOV R44, R12 ;  /* 0x0000000c002c7202 */ /* 0x000fe40000000f00 */
[----:B0-----:R-:W-:Y:S02]  /*8330*/  F2FP.F16.F32.PACK_AB R4, R41, R40 ;  /* 0x000000282904723e */ /* 0x001fe400000000ff */
[----:B------:R-:W-:Y:S02]  /*8340*/  F2FP.F16.F32.PACK_AB R5, R43, R42 ;  /* 0x0000002a2b05723e */ /* 0x000fe400000000ff */
[----:B------:R-:W-:-:S02]  /*8350*/  F2FP.F16.F32.PACK_AB R6, R33, R36 ;  /* 0x000000242106723e */ /* 0x000fc400000000ff */
[----:B------:R-:W-:Y:S02]  /*8360*/  F2FP.F16.F32.PACK_AB R7, R29, R32 ;  /* 0x000000201d07723e */ /* 0x000fe400000000ff */
[----:B------:R-:W-:Y:S02]  /*8370*/  F2FP.F16.F32.PACK_AB R12, R49, R48 ;  /* 0x00000030310c723e */ /* 0x000fe400000000ff */
[----:B------:R-:W-:Y:S01]  /*8380*/  F2FP.F16.F32.PACK_AB R13, R51, R50 ;  /* 0x00000032330d723e */ /* 0x000fe200000000ff */
[----:B------:R0:W-:Y:S01]  /*8390*/  STSM.16.M88.4 [R46], R4 ;  /* 0x000000042e007844 */ /* 0x0001e20000000200 */
[----:B------:R-:W-:Y:S02]  /*83a0*/  F2FP.F16.F32.PACK_AB R14, R53, R52 ;  /* 0x00000034350e723e */ /* 0x000fe400000000ff */
[----:B------:R-:W-:Y:S02]  /*83b0*/  F2FP.F16.F32.PACK_AB R15, R55, R54 ;  /* 0x00000036370f723e */ /* 0x000fe400000000ff */
[----:B------:R-:W-:-:S02]  /*83c0*/  MOV R29, R24 ;  /* 0x00000018001d7202 */ /* 0x000fc40000000f00 */
[----:B------:R-:W-:Y:S01]  /*83d0*/  F2FP.F16.F32.PACK_AB R24, R57, R56 ;  /* 0x000000383918723e */ /* 0x000fe200000000ff */
[----:B------:R1:W-:Y:S01]  /*83e0*/  STSM.16.M88.4 [R45], R12 ;  /* 0x0000000c2d007844 */ /* 0x0003e20000000200 */
[----:B------:R-:W-:Y:S02]  /*83f0*/  F2FP.F16.F32.PACK_AB R25, R59, R58 ;  /* 0x0000003a3b19723e */ /* 0x000fe400000000ff */
[----:B------:R-:W-:Y:S02]  /*8400*/  F2FP.F16.F32.PACK_AB R26, R61, R60 ;  /* 0x0000003c3d1a723e */ /* 0x000fe400000000ff */
[----:B------:R-:W-:Y:S02]  /*8410*/  F2FP.F16.F32.PACK_AB R27, R63, R62 ;  /* 0x0000003e3f1b723e */ /* 0x000fe400000000ff */
[----:B------:R-:W-:Y:S01]  /*8420*/  PLOP3.LUT P0, PT, PT, PT, UP0, 0x80, 0x0 ;  /* 0x000000000000781c */ /* 0x000fe20003f0f008 */
[----:B0-----:R-:W-:Y:S01]  /*8430*/  IMAD.U32 R4, RZ, RZ, UR8 ;  /* 0x00000008ff047e24 */ /* 0x001fe2000f8e00ff */
[----:B------:R-:W0:Y:S01]  /*8440*/  LDC R46, c[0x0][0xbe8] ;  /* 0x0002fa00ff2e7b82 */ /* 0x000e220000000800 */
[----:B------:R2:W-:Y:S01]  /*8450*/  STSM.16.M88.4 [R44], R24 ;  /* 0x000000182c007844 */ /* 0x0005e20000000200 */
[----:B------:R-:W-:Y:S01]  /*8460*/  IMAD.U32 R5, RZ, RZ, UR9 ;  /* 0x00000009ff057e24 */ /* 0x000fe2000f8e00ff */
[----:B------:R-:W-:-:S02]  /*8470*/  ULDC.64 UR8, c[0x0][0xc08] ;  /* 0x0003020000087ab9 */ /* 0x000fc40000000a00 */
[----:B------:R2:W-:Y:S04]  /*8480*/  STSM.16.M88.4 [R31], R64 ;  /* 0x000000401f007844 */ /* 0x0005e80000000200 */
[----:B------:R2:W-:Y:S04]  /*8490*/  STSM.16.M88.4 [R30], R72 ;  /* 0x000000481e007844 */ /* 0x0005e80000000200 */
[----:B------:R2:W-:Y:S01]  /*84a0*/  STSM.16.M88.4 [R29], R80 ;  /* 0x000000501d007844 */ /* 0x0005e20000000200 */
[----:B------:R-:W-:Y:S06]  /*84b0*/  BAR.SYNC.DEFER_BLOCKING 0x1, 0x100 ;  /* 0x0044000000007b1d */ /* 0x000fec0000010000 */
[----:B------:R-:W3:Y:S01]  /*84c0*/  @P0 LDG.E R6, desc[UR10][R4.64] ;  /* 0x0000000a04060981 */ /* 0x000ee2000c1e1900 */
[----:B0-----:R-:W-:Y:S01]  /*84d0*/  ISETP.NE.AND P1, PT, R46, 0x1, PT ;  /* 0x000000012e00780c */ /* 0x001fe20003f25270 */
[----:B------:R-:W-:Y:S01]  /*84e0*/  UISETP.NE.U32.AND UP1, UPT, UR8, URZ, UPT ;  /* 0x0000003f0800728c */ /* 0x000fe2000bf25070 */
[----:B-1----:R-:W-:Y:S01]  /*84f0*/  IMAD.U32 R12, RZ, RZ, UR12 ;  /* 0x0000000cff0c7e24 */ /* 0x002fe2000f8e00ff */
[----:B------:R-:W-:-:S02]  /*8500*/  ULDC UR7, c[0x0][0xa88] ;  /* 0x0002a20000077ab9 */ /* 0x000fc40000000800 */
[----:B------:R-:W-:Y:S01]  /*8510*/  UISETP.NE.AND.EX UP1, UPT, UR9, URZ, UPT, UP1 ;  /* 0x0000003f0900728c */ /* 0x000fe2000bf25310 */
[----:B------:R-:W-:-:S05]  /*8520*/  IMAD.U32 R7, RZ, RZ, UR7 ;  /* 0x00000007ff077e24 */ /* 0x000fca000f8e00ff */
[----:B------:R-:W-:Y:S02]  /*8530*/  PLOP3.LUT P2, PT, PT, PT, UP1, 0x80, 0x0 ;  /* 0x000000000000781c */ /* 0x000fe40003f4f018 */
[----:B------:R-:W0:Y:S03]  /*8540*/  @P1 LDC R8, c[0x0][0xbec] ;  /* 0x0002fb00ff081b82 */ /* 0x000e260000000800 */
[----:B------:R-:W-:-:S04]  /*8550*/  @UP1 ULEA UR8, UP2, UR61, UR8, 0x2 ;  /* 0x000000083d081291 */ /* 0x000fc8000f84103f */
[----:B------:R-:W-:Y:S01]  /*8560*/  @UP1 ULEA.HI.X UR9, UR61, UR9, UR4, 0x2, UP2 ;  /* 0x000000093d091291 */ /* 0x000fe200090f1404 */
[----:B------:R-:W1:Y:S01]  /*8570*/  @P1 LDC R10, c[0x0][0xbf0] ;  /* 0x0002fc00ff0a1b82 */ /* 0x000e620000000800 */
[----:B------:R-:W-:Y:S01]  /*8580*/  IMAD.U32 R14, RZ, RZ, UR8 ;  /* 0x00000008ff0e7e24 */ /* 0x000fe2000f8e00ff */
[----:B------:R-:W-:-:S03]  /*8590*/  UMOV UR4, URZ ;  /* 0x0000003f00047c82 */ /* 0x000fc60008000000 */
[----:B------:R-:W-:-:S05]  /*85a0*/  IMAD.U32 R15, RZ, RZ, UR9 ;  /* 0x00000009ff0f7e24 */ /* 0x000fca000f8e00ff */
[----:B------:R2:W5:Y:S01]  /*85b0*/  @P2 LDG.E R7, desc[UR10][R14.64] ;  /* 0x0000000a0e072981 */ /* 0x000562000c1e1900 */
[----:B---3--:R-:W-:Y:S01]  /*85c0*/  @P0 R2UR UR4, R6 ;  /* 0x00000000060402ca */ /* 0x008fe200000e0000 */
[----:B012---:R-:W-:-:S14]  /*85d0*/  @P2 BRA `(.L_x_392) ;  /* 0x0000000000142947 */ /* 0x007fdc0003800000 */
[----:B------:R-:W-:Y:S05]  /*85e0*/  @!P0 BRA `(.L_x_392) ;  /* 0x0000000000108947 */ /* 0x000fea0003800000 */
[----:B------:R-:W-:Y:S02]  /*85f0*/  ULDC.64 UR8, c[0x0][0x208] ;  /* 0x0000820000087ab9 */ /* 0x000fe40000000a00 */
[----:B------:R-:W2:Y:S04]  /*8600*/  LDG.E R6, desc[UR8][R4.64] ;  /* 0x0000000804067981 */ /* 0x000ea8000c1e1900 */
[----:B-----5:R-:W2:Y:S02]  /*8610*/  LDG.E R7, desc[UR8][R4.64+0x4] ;  /* 0x0000040804077981 */ /* 0x020ea4000c1e1900 */
[----:B--2---:R-:W-:-:S07]  /*8620*/  IMAD.IADD R7, R7, 0x1, -R6 ;  /* 0x0000000107077824 */ /* 0x004fce00078e0a06 */
.L_x_392:
[----:B------:R-:W-:Y:S01]  /*8630*/  R2UR UR17, R22 ;  /* 0x00000000161172ca */ /* 0x000fe200000e0000 */
[----:B------:R-:W-:Y:S01]  /*8640*/  ULDC.64 UR12, c[0x0][0xb90] ;  /* 0x0002e400000c7ab9 */ /* 0x000fe20000000a00 */
[----:B------:R-:W-:Y:S01]  /*8650*/  R2UR UR15, R185 ;  /* 0x00000000b90f72ca */ /* 0x000fe200000e0000 */
[----:B------:R-:W-:Y:S01]  /*8660*/  USHF.R.S32.HI UR11, URZ, 0x1f, UR4 ;  /* 0x0000001f3f0b7899 */ /* 0x000fe20008011404 */
[----:B------:R-:W-:Y:S01]  /*8670*/  IMAD R11, R12, 0x80, R191 ;  /* 0x000000800c0b7824 */ /* 0x000fe200078e02bf */
[----:B------:R-:W-:Y:S01]  /*8680*/  UMOV UR10, UR4 ;  /* 0x00000004000a7c82 */ /* 0x000fe20008000000 */
[----:B------:R-:W-:Y:S01]  /*8690*/  USEL UR61, UR61, URZ, !UP0 ;  /* 0x0000003f3d3d7287 */ /* 0x000fe2000c000000 */
[----:B------:R-:W-:Y:S01]  /*86a0*/  R2UR UR16, R23 ;  /* 0x00000000171072ca */ /* 0x000fe200000e0000 */
[----:B------:R-:W-:Y:S01]  /*86b0*/  @P1 IMAD.HI.U32 R5, R11, R8, RZ ;  /* 0x000000080b051227 */ /* 0x000fe200078e00ff */
[----:B------:R-:W-:Y:S01]  /*86c0*/  MOV R4, R11 ;  /* 0x0000000b00047202 */ /* 0x000fe20000000f00 */
[----:B------:R-:W0:Y:S01]  /*86d0*/  @P1 LDC R29, c[0x0][0xbec] ;  /* 0x0002fb00ff1d1b82 */ /* 0x000e220000000800 */
[----:B------:R-:W-:Y:S01]  /*86e0*/  ULDC.64 UR18, c[0x0][0x208] ;  /* 0x0000820000127ab9 */ /* 0x000fe20000000a00 */
[----:B-----5:R-:W-:Y:S01]  /*86f0*/  IMAD R49, R7, R46, RZ ;  /* 0x0000002e07317224 */ /* 0x020fe200078e02ff */
[----:B------:R-:W-:Y:S01]  /*8700*/  USHF.R.S32.HI UR14, URZ, 0x1f, UR17 ;  /* 0x0000001f3f0e7899 */ /* 0x000fe20008011411 */
[----:B------:R-:W-:Y:S01]  /*8710*/  @P1 SHF.R.U32.HI R4, RZ, R10, R5 ;  /* 0x0000000aff041219 */ /* 0x000fe20000011605 */
[----:B------:R-:W-:Y:S01]  /*8720*/  UIMAD.WIDE.U32 UR8, UR17, UR12, UR10 ;  /* 0x0000000c110872a5 */ /* 0x000fe2000f8e000a */
[----:B------:R-:W-:Y:S01]  /*8730*/  IMAD R5, R184, 0x40, R17 ;  /* 0x00000040b8057824 */ /* 0x000fe200078e0211 */
[----:B------:R-:W-:-:S02]  /*8740*/  UIMAD UR7, UR14, UR12, URZ ;  /* 0x0000000c0e0772a4 */ /* 0x000fc4000f8e023f */
[----:B------:R-:W-:Y:S01]  /*8750*/  USEL UR15, UR15, URZ, !UP0 ;  /* 0x0000003f0f0f7287 */ /* 0x000fe2000c000000 */
[----:B------:R-:W-:Y:S01]  /*8760*/  IMAD.MOV R9, RZ, RZ, -R4 ;  /* 0x000000ffff097224 */ /* 0x000fe200078e0a04 */
[----:B------:R-:W-:Y:S01]  /*8770*/  UIMAD UR7, UR17, UR13, UR7 ;  /* 0x0000000d110772a4 */ /* 0x000fe2000f8e0207 */
[----:B------:R-:W-:Y:S01]  /*8780*/  IMAD.WIDE R20, R5, 0x2, R20 ;  /* 0x0000000205147825 */ /* 0x000fe200078e0214 */
[----:B------:R-:W-:Y:S01]  /*8790*/  SHF.R.S32.HI R5, RZ, 0x1f, R4 ;  /* 0x0000001fff057819 */ /* 0x000fe20000011404 */
[----:B------:R-:W-:Y:S01]  /*87a0*/  ULDC.64 UR12, c[0x0][0xb98] ;  /* 0x0002e600000c7ab9 */ /* 0x000fe20000000a00 */
[----:B------:R-:W-:Y:S01]  /*87b0*/  UIADD3 UR9, UR9, UR7, URZ ;  /* 0x0000000709097290 */ /* 0x000fe2000fffe03f */
[----:B------:R-:W-:Y:S01]  /*87c0*/  IMAD R9, R46, R9, R11 ;  /* 0x000000092e097224 */ /* 0x000fe200078e020b */
[----:B------:R-:W-:Y:S01]  /*87d0*/  UIMAD UR7, UR15, UR12, URZ ;  /* 0x0000000c0f0772a4 */ /* 0x000fe2000f8e023f */
[C---:B------:R-:W-:Y:S01]  /*87e0*/  IADD3 R13, P3, R20.reuse, 0x2000, RZ ;  /* 0x00002000140d7810 */ /* 0x040fe20007f7e0ff */
[----:B------:R-:W-:Y:S01]  /*87f0*/  UIMAD.WIDE.U32 UR8, UR61, UR12, UR8 ;  /* 0x0000000c3d0872a5 */ /* 0x000fe2000f8e0008 */
[----:B------:R-:W-:Y:S01]  /*8800*/  IADD3 R15, P0, R20, 0x1000, RZ ;  /* 0x00001000140f7810 */ /* 0x000fe20007f1e0ff */
[----:B------:R-:W-:Y:S01]  /*8810*/  UIMAD UR7, UR61, UR13, UR7 ;  /* 0x0000000d3d0772a4 */ /* 0x000fe2000f8e0207 */
[----:B------:R-:W-:Y:S01]  /*8820*/  LOP3.LUT R8, R13, 0x380, RZ, 0xc0, !PT ;  /* 0x000003800d087812 */ /* 0x000fe200078ec0ff */
[----:B------:R-:W-:Y:S01]  /*8830*/  IMAD.U32 R22, RZ, RZ, UR16 ;  /* 0x00000010ff167e24 */ /* 0x000fe2000f8e00ff */
[----:B------:R-:W-:Y:S01]  /*8840*/  ULDC.64 UR12, c[0x0][0xaa0] ;  /* 0x0002a800000c7ab9 */ /* 0x000fe20000000a00 */
[----:B------:R-:W-:-:S02]  /*8850*/  IADD3 R4, P2, R4, UR8, RZ ;  /* 0x0000000804047c10 */ /* 0x000fc4000ff5e0ff */
[----:B------:R-:W-:Y:S01]  /*8860*/  IMAD.U32 R6, RZ, RZ, UR7 ;  /* 0x00000007ff067e24 */ /* 0x000fe2000f8e00ff */
[----:B------:R-:W-:Y:S01]  /*8870*/  SHF.R.U64 R8, R8, 0x3, RZ ;  /* 0x0000000308087819 */ /* 0x000fe200000012ff */
[----:B------:R-:W-:Y:S01]  /*8880*/  IMAD R22, R22, 0x80, R189 ;  /* 0x0000008016167824 */ /* 0x000fe200078e02bd */
[----:B------:R-:W-:Y:S02]  /*8890*/  IADD3 R41, P6, R20, 0x4000, RZ ;  /* 0x0000400014297810 */ /* 0x000fe40007fde0ff */
[----:B------:R-:W-:Y:S01]  /*88a0*/  IADD3.X R5, R5, UR9, R6, P2, !PT ;  /* 0x0000000905057c10 */ /* 0x000fe200097fe406 */
[----:B------:R-:W-:Y:S01]  /*88b0*/  ULDC.64 UR8, c[0x0][0xb88] ;  /* 0x0002e20000087ab9 */ /* 0x000fe20000000a00 */
[----:B------:R-:W-:Y:S02]  /*88c0*/  SHF.R.S32.HI R6, RZ, 0x1f, R9 ;  /* 0x0000001fff067819 */ /* 0x000fe40000011409 */
[----:B------:R-:W-:Y:S01]  /*88d0*/  LOP3.LUT R8, R8, R13, RZ, 0x3c, !PT ;  /* 0x0000000d08087212 */ /* 0x000fe200078e3cff */
[----:B------:R-:W-:Y:S01]  /*88e0*/  IMAD.WIDE.U32 R4, R9, UR8, R4 ;  /* 0x0000000809047c25 */ /* 0x000fe2000f8e0004 */
[C---:B------:R-:W-:Y:S01]  /*88f0*/  IADD3 R11, P2, R20.reuse, 0x3000, RZ ;  /* 0x00003000140b7810 */ /* 0x040fe20007f5e0ff */
[----:B------:R-:W-:Y:S01]  /*8900*/  UIMAD UR7, UR11, UR12, URZ ;  /* 0x0000000c0b0772a4 */ /* 0x000fe2000f8e023f */
[----:B------:R-:W-:Y:S01]  /*8910*/  IADD3 R37, P5, R20, 0x5000, RZ ;  /* 0x0000500014257810 */ /* 0x000fe20007fbe0ff */
[----:B------:R-:W-:Y:S01]  /*8920*/  IMAD R10, R6, UR8, RZ ;  /* 0x00000008060a7c24 */ /* 0x000fe2000f8e02ff */
[----:B------:R-:W-:Y:S01]  /*8930*/  IADD3.X R7, RZ, R21, RZ, P2, !PT ;  /* 0x00000015ff077210 */ /* 0x000fe200017fe4ff */
[----:B------:R-:W-:Y:S01]  /*8940*/  UIMAD UR7, UR4, UR13, UR7 ;  /* 0x0000000d040772a4 */ /* 0x000fe2000f8e0207 */
[----:B------:R-:W-:Y:S01]  /*8950*/  LOP3.LUT R6, R11, 0x380, RZ, 0xc0, !PT ;  /* 0x000003800b067812 */ /* 0x000fe200078ec0ff */
[----:B------:R-:W-:Y:S01]  /*8960*/  IMAD R13, R9, UR9, R10 ;  /* 0x00000009090d7c24 */ /* 0x000fe2000f8e020a */
[----:B------:R-:W-:Y:S01]  /*8970*/  ULDC.64 UR8, c[0x0][0xb50] ;  /* 0x0002d40000087ab9 */ /* 0x000fe20000000a00 */
[----:B------:R-:W-:Y:S01]  /*8980*/  ULDC.64 UR10, c[0x0][0xae8] ;  /* 0x0002ba00000a7ab9 */ /* 0x000fe20000000a00 */
[----:B------:R-:W-:Y:S01]  /*8990*/  LEA R10, P4, R4, UR8, 0x2 ;  /* 0x00000008040a7c11 */ /* 0x000fe2000f8810ff */
[----:B------:R-:W-:Y:S01]  /*89a0*/  IMAD.IADD R5, R5, 0x1, R13 ;  /* 0x0000000105057824 */ /* 0x000fe200078e020d */
[----:B------:R-:W-:Y:S01]  /*89b0*/  SHF.R.U64 R6, R6, 0x3, RZ ;  /* 0x0000000306067819 */ /* 0x000fe200000012ff */
[----:B------:R-:W-:Y:S01]  /*89c0*/  IMAD.X R13, RZ, RZ, R21, P0 ;  /* 0x000000ffff0d7224 */ /* 0x000fe200000e0615 */
[----:B------:R-:W-:Y:S01]  /*89d0*/  LOP3.LUT P0, RZ, R187, 0x3, RZ, 0xc0, !PT ;  /* 0x00000003bbff7812 */ /* 0x000fe2000780c0ff */
[----:B------:R-:W-:Y:S01]  /*89e0*/  SHFL.IDX PT, R30, R10, RZ, 0x1c1f ;  /* 0x001c1fff0a1e7589 */ /* 0x000fe200000e0000 */
[----:B------:R-:W-:Y:S01]  /*89f0*/  LEA.HI.X R14, R4, UR9, R5, 0x2, P4 ;  /* 0x00000009040e7c11 */ /* 0x000fe2000a0f1405 */
[C---:B------:R-:W-:Y:S01]  /*8a00*/  VIADD R4, R22.reuse, 0x8 ;  /* 0x0000000816047836 */ /* 0x040fe20000000000 */
[-C--:B------:R-:W-:Y:S01]  /*8a10*/  ISETP.GE.OR P2, PT, R22, R49.reuse, P0 ;  /* 0x000000311600720c */ /* 0x080fe20000746670 */
[----:B------:R-:W-:Y:S01]  /*8a20*/  SHFL.IDX PT, R44, R10, 0x1, 0x1c1f ;  /* 0x003c1f000a2c7f89 */ /* 0x000fe200000e0000 */
[----:B------:R-:W-:Y:S01]  /*8a30*/  UIMAD.WIDE.U32 UR8, UR4, UR12, URZ ;  /* 0x0000000c040872a5 */ /* 0x000fe2000f8e003f */
[----:B------:R-:W-:Y:S01]  /*8a40*/  IADD3 R33, P4, R20, 0x6000, RZ ;  /* 0x0000600014217810 */ /* 0x000fe20007f9e0ff */
[----:B------:R-:W-:Y:S01]  /*8a50*/  IMAD.X R9, RZ, RZ, R21, P3 ;  /* 0x000000ffff097224 */ /* 0x000fe200018e0615 */
[----:B------:R-:W1:Y:S01]  /*8a60*/  SHFL.IDX PT, R31, R14, RZ, 0x1c1f ;  /* 0x001c1fff0e1f7589 */ /* 0x000e6200000e0000 */
[----:B------:R-:W-:-:S02]  /*8a70*/  ISETP.GE.OR P0, PT, R4, R49, P0 ;  /* 0x000000310400720c */ /* 0x000fc40000706670 */
[----:B------:R-:W-:Y:S01]  /*8a80*/  LOP3.LUT R6, R6, R11, RZ, 0x3c, !PT ;  /* 0x0000000b06067212 */ /* 0x000fe200078e3cff */
[----:B------:R-:W2:Y:S01]  /*8a90*/  SHFL.IDX PT, R45, R14, 0x1, 0x1c1f ;  /* 0x003c1f000e2d7f89 */ /* 0x000ea200000e0000 */
[----:B------:R-:W-:Y:S01]  /*8aa0*/  UIADD3 UR9, UR9, UR7, URZ ;  /* 0x0000000709097290 */ /* 0x000fe2000fffe03f */
[C---:B------:R-:W-:Y:S01]  /*8ab0*/  IADD3 R5, P3, R20.reuse, 0x7000, RZ ;  /* 0x0000700014057810 */ /* 0x040fe20007f7e0ff */
[----:B------:R-:W-:Y:S01]  /*8ac0*/  UIMAD UR4, UR14, UR10, URZ ;  /* 0x0000000a0e0472a4 */ /* 0x000fe2000f8e023f */
[----:B------:R-:W-:Y:S02]  /*8ad0*/  LOP3.LUT R40, R41, 0x380, RZ, 0xc0, !PT ;  /* 0x0000038029287812 */ /* 0x000fe400078ec0ff */
[----:B------:R-:W-:Y:S02]  /*8ae0*/  LOP3.LUT R36, R37, 0x380, RZ, 0xc0, !PT ;  /* 0x0000038025247812 */ /* 0x000fe400078ec0ff */
[----:B------:R-:W-:Y:S02]  /*8af0*/  LOP3.LUT R32, R33, 0x380, RZ, 0xc0, !PT ;  /* 0x0000038021207812 */ /* 0x000fe400078ec0ff */
[----:B------:R-:W-:Y:S01]  /*8b00*/  LOP3.LUT R12, R15, 0x380, RZ, 0xc0, !PT ;  /* 0x000003800f0c7812 */ /* 0x000fe200078ec0ff */
[----:B-1----:R1:W-:Y:S01]  /*8b10*/  @!P2 ST.E desc[UR18][R30.64], R3 ;  /* 0x000000031e00a985 */ /* 0x0023e2000c101912 */
[----:B------:R-:W-:Y:S01]  /*8b20*/  UIMAD UR4, UR17, UR11, UR4 ;  /* 0x0000000b110472a4 */ /* 0x000fe2000f8e0204 */
[----:B------:R-:W-:Y:S01]  /*8b30*/  LOP3.LUT R11, R20, 0x380, RZ, 0xc0, !PT ;  /* 0x00000380140b7812 */ /* 0x000fe200078ec0ff */
[----:B------:R-:W-:Y:S01]  /*8b40*/  UIMAD.WIDE.U32 UR8, UR17, UR10, UR8 ;  /* 0x0000000a110872a5 */ /* 0x000fe2000f8e0008 */
[----:B--2---:R2:W-:Y:S01]  /*8b50*/  @!P0 ST.E desc[UR18][R44.64], R0 ;  /* 0x000000002c008985 */ /* 0x0045e2000c101912 */
[----:B------:R-:W-:Y:S01]  /*8b60*/  LOP3.LUT R4, R5, 0x380, RZ, 0xc0, !PT ;  /* 0x0000038005047812 */ /* 0x000fe200078ec0ff */
[----:B------:R-:W-:Y:S01]  /*8b70*/  ULDC.64 UR10, c[0x0][0xaf0] ;  /* 0x0002bc00000a7ab9 */ /* 0x000fe20000000a00 */
[----:B------:R-:W-:Y:S01]  /*8b80*/  SHF.R.U64 R40, R40, 0x3, RZ ;  /* 0x0000000328287819 */ /* 0x000fe200000012ff */
[----:B------:R-:W-:Y:S01]  /*8b90*/  IMAD.X R25, RZ, RZ, R21, P3 ;  /* 0x000000ffff197224 */ /* 0x000fe200018e0615 */
[----:B------:R-:W-:-:S02]  /*8ba0*/  SHF.R.U64 R36, R36, 0x3, RZ ;  /* 0x0000000324247819 */ /* 0x000fc400000012ff */
[----:B------:R-:W-:Y:S01]  /*8bb0*/  SHF.R.U64 R32, R32, 0x3, RZ ;  /* 0x0000000320207819 */ /* 0x000fe200000012ff */
[----:B-1----:R-:W1:Y:S01]  /*8bc0*/  @P1 LDC R31, c[0x0][0xbf0] ;  /* 0x0002fc00ff1f1b82 */ /* 0x002e620000000800 */
[----:B------:R-:W-:Y:S01]  /*8bd0*/  IMAD.U32 R3, RZ, RZ, UR16 ;  /* 0x00000010ff037e24 */ /* 0x000fe2000f8e00ff */
[----:B------:R-:W-:Y:S01]  /*8be0*/  UIADD3 UR9, UR9, UR4, URZ ;  /* 0x0000000409097290 */ /* 0x000fe2000fffe03f */
[----:B------:R-:W-:Y:S01]  /*8bf0*/  SHF.R.U64 R12, R12, 0x3, RZ ;  /* 0x000000030c0c7819 */ /* 0x000fe200000012ff */
[----:B--2---:R-:W-:Y:S01]  /*8c00*/  IMAD R0, R19, 0x20, R184 ;  /* 0x0000002013007824 */ /* 0x004fe200078e02b8 */
[----:B------:R-:W-:Y:S01]  /*8c10*/  UIMAD UR4, UR15, UR10, URZ ;  /* 0x0000000a0f0472a4 */ /* 0x000fe2000f8e023f */
[----:B------:R-:W-:Y:S02]  /*8c20*/  SHF.R.U64 R11, R11, 0x3, RZ ;  /* 0x000000030b0b7819 */ /* 0x000fe400000012ff */
[----:B------:R-:W-:Y:S01]  /*8c30*/  IMAD R44, R3, 0x80, R0 ;  /* 0x00000080032c7824 */ /* 0x000fe200078e0200 */
[----:B------:R-:W-:Y:S01]  /*8c40*/  UIMAD.WIDE.U32 UR8, UR61, UR10, UR8 ;  /* 0x0000000a3d0872a5 */ /* 0x000fe2000f8e0008 */
[----:B------:R-:W-:-:S02]  /*8c50*/  SHF.R.U64 R4, R4, 0x3, RZ ;  /* 0x0000000304047819 */ /* 0x000fc400000012ff */
[----:B0-----:R-:W-:Y:S01]  /*8c60*/  @P1 IMAD.HI.U32 R0, R44, R29, RZ ;  /* 0x0000001d2c001227 */ /* 0x001fe200078e00ff */
[----:B------:R-:W-:Y:S01]  /*8c70*/  UIMAD UR4, UR61, UR11, UR4 ;  /* 0x0000000b3d0472a4 */ /* 0x000fe2000f8e0204 */
[----:B------:R-:W-:Y:S02]  /*8c80*/  LOP3.LUT R40, R40, R41, RZ, 0x3c, !PT ;  /* 0x0000002928287212 */ /* 0x000fe400078e3cff */
[----:B------:R-:W-:Y:S01]  /*8c90*/  IMAD.MOV.U32 R3, RZ, RZ, R44 ;  /* 0x000000ffff037224 */ /* 0x000fe200078e002c */
[----:B------:R-:W-:Y:S01]  /*8ca0*/  LOP3.LUT R36, R36, R37, RZ, 0x3c, !PT ;  /* 0x0000002524247212 */ /* 0x000fe200078e3cff */
[----:B------:R-:W-:Y:S01]  /*8cb0*/  UIADD3 UR4, UR9, UR4, URZ ;  /* 0x0000000409047290 */ /* 0x000fe2000fffe03f */
[----:B------:R-:W-:Y:S01]  /*8cc0*/  LOP3.LUT R32, R32, R33, RZ, 0x3c, !PT ;  /* 0x0000002120207212 */ /* 0x000fe200078e3cff */
[--C-:B------:R-:W-:Y:S01]  /*8cd0*/  IMAD.X R41, RZ, RZ, R21.reuse, P6 ;  /* 0x000000ffff297224 */ /* 0x100fe200030e0615 */
[----:B------:R-:W-:Y:S01]  /*8ce0*/  LOP3.LUT R12, R12, R15, RZ, 0x3c, !PT ;  /* 0x0000000f0c0c7212 */ /* 0x000fe200078e3cff */
[--C-:B------:R-:W-:Y:S01]  /*8cf0*/  IMAD.X R37, RZ, RZ, R21.reuse, P5 ;  /* 0x000000ffff257224 */ /* 0x100fe200028e0615 */
[----:B------:R-:W-:Y:S01]  /*8d00*/  LOP3.LUT R20, R11, R20, RZ, 0x3c, !PT ;  /* 0x000000140b147212 */ /* 0x000fe200078e3cff */
[----:B------:R-:W-:Y:S01]  /*8d10*/  IMAD.X R33, RZ, RZ, R21, P4 ;  /* 0x000000ffff217224 */ /* 0x000fe200020e0615 */
[----:B-1----:R-:W-:Y:S01]  /*8d20*/  @P1 SHF.R.U32.HI R3, RZ, R31, R0 ;  /* 0x0000001fff031219 */ /* 0x002fe20000011600 */
[----:B------:R-:W-:Y:S01]  /*8d30*/  IMAD.U32 R30, RZ, RZ, UR8 ;  /* 0x00000008ff1e7e24 */ /* 0x000fe2000f8e00ff */
[----:B------:R-:W-:Y:S01]  /*8d40*/  LOP3.LUT R24, R4, R5, RZ, 0x3c, !PT ;  /* 0x0000000504187212 */ /* 0x000fe200078e3cff */
[----:B------:R-:W5:Y:S01]  /*8d50*/  LD.E.128 R12, desc[UR18][R12.64] ;  /* 0x000000120c0c7980 */ /* 0x000f62000c101d00 */
[--C-:B------:R-:W-:Y:S01]  /*8d60*/  SHF.R.S32.HI R0, RZ, 0x1f, R3.reuse ;  /* 0x0000001fff007819 */ /* 0x100fe20000011403 */
[----:B------:R-:W-:Y:S01]  /*8d70*/  IMAD.MOV R29, RZ, RZ, -R3 ;  /* 0x000000ffff1d7224 */ /* 0x000fe200078e0a03 */
[----:B------:R-:W-:Y:S01]  /*8d80*/  MOV R31, UR9 ;  /* 0x00000009001f7c02 */ /* 0x000fe20008000f00 */
[----:B------:R-:W-:Y:S01]  /*8d90*/  ULDC.64 UR8, c[0x0][0xae0] ;  /* 0x0002b80000087ab9 */ /* 0x000fe20000000a00 */
[----:B------:R-:W5:Y:S01]  /*8da0*/  LD.E.128 R20, desc[UR18][R20.64] ;  /* 0x0000001214147980 */ /* 0x000f62000c101d00 */
[----:B------:R-:W-:-:S02]  /*8db0*/  IMAD R0, R0, UR8, RZ ;  /* 0x0000000800007c24 */ /* 0x000fc4000f8e02ff */
[----:B------:R-:W-:Y:S01]  /*8dc0*/  IMAD R29, R46, R29, R44 ;  /* 0x0000001d2e1d7224 */ /* 0x000fe200078e022c */
[----:B------:R-:W5:Y:S01]  /*8dd0*/  LD.E.128 R8, desc[UR18][R8.64] ;  /* 0x0000001208087980 */ /* 0x000f62000c101d00 */
[----:B------:R-:W-:Y:S02]  /*8de0*/  IMAD.U32 R31, RZ, RZ, UR4 ;  /* 0x00000004ff1f7e24 */ /* 0x000fe4000f8e00ff */
[----:B------:R-:W-:Y:S01]  /*8df0*/  IMAD R45, R3, UR9, R0 ;  /* 0x00000009032d7c24 */ /* 0x000fe2000f8e0200 */
[----:B------:R-:W5:Y:S01]  /*8e00*/  LD.E.128 R4, desc[UR18][R6.64] ;  /* 0x0000001206047980 */ /* 0x000f62000c101d00 */
[----:B------:R-:W-:-:S03]  /*8e10*/  SHF.R.S32.HI R0, RZ, 0x1f, R29 ;  /* 0x0000001fff007819 */ /* 0x000fc6000001141d */
[----:B------:R-:W5:Y:S01]  /*8e20*/  LD.E.128 R40, desc[UR18][R40.64] ;  /* 0x0000001228287980 */ /* 0x000f62000c101d00 */
[----:B------:R-:W-:Y:S01]  /*8e30*/  IMAD.WIDE.U32 R30, R3, UR8, R30 ;  /* 0x00000008031e7c25 */ /* 0x000fe2000f8e001e */
[----:B------:R-:W-:Y:S02]  /*8e40*/  ULDC.64 UR8, c[0x0][0xad8] ;  /* 0x0002b60000087ab9 */ /* 0x000fe40000000a00 */
[----:B------:R-:W5:Y:S04]  /*8e50*/  LD.E.128 R36, desc[UR18][R36.64] ;  /* 0x0000001224247980 */ /* 0x000f68000c101d00 */
[----:B------:R-:W5:Y:S04]  /*8e60*/  LD.E.128 R32, desc[UR18][R32.64] ;  /* 0x0000001220207980 */ /* 0x000f68000c101d00 */
[----:B------:R-:W5:Y:S01]  /*8e70*/  LD.E.128 R24, desc[UR18][R24.64] ;  /* 0x0000001218187980 */ /* 0x000f62000c101d00 */
[----:B------:R-:W-:Y:S01]  /*8e80*/  IMAD.U32 R51, RZ, RZ, UR16 ;  /* 0x00000010ff337e24 */ /* 0x000fe2000f8e00ff */
[----:B------:R-:W-:Y:S01]  /*8e90*/  @!PT LDS RZ, [RZ] ;  /* 0x00000000fffff984 */ /* 0x000fe20000000800 */
[----:B------:R-:W-:Y:S01]  /*8ea0*/  @!PT LDS RZ, [RZ] ;  /* 0x00000000fffff984 */ /* 0x000fe20000000800 */
[----:B------:R-:W-:Y:S01]  /*8eb0*/  @!PT LDS RZ, [RZ] ;  /* 0x00000000fffff984 */ /* 0x000fe20000000800 */
[----:B------:R-:W-:Y:S01]  /*8ec0*/  @!PT LDS RZ, [RZ] ;  /* 0x00000000fffff984 */ /* 0x000fe20000000800 */
[----:B------:R0:W-:Y:S06]  /*8ed0*/  MEMBAR.ALL.CTA ;  /* 0x0000000000007992 */ /* 0x0001ec0000008000 */
[----:B0-----:R-:W0:Y:S01]  /*8ee0*/  FENCE.VIEW.ASYNC.S ;  /* 0x00000000000073c6 */ /* 0x001e220000000000 */
[----:B------:R-:W-:-:S02]  /*8ef0*/  IMAD.IADD R31, R31, 0x1, R45 ;  /* 0x000000011f1f7824 */ /* 0x000fc400078e022d */
[----:B------:R-:W-:Y:S02]  /*8f00*/  IMAD R44, R0, UR8, RZ ;  /* 0x00000008002c7c24 */ /* 0x000fe4000f8e02ff */
[----:B------:R-:W-:Y:S02]  /*8f10*/  IMAD R46, R51, 0x80, R184 ;  /* 0x00000080332e7824 */ /* 0x000fe400078e02b8 */
[C---:B------:R-:W-:Y:S02]  /*8f20*/  IMAD R3, R29.reuse, UR9, R44 ;  /* 0x000000091d037c24 */ /* 0x040fe4000f8e022c */
[----:B------:R-:W-:Y:S01]  /*8f30*/  IMAD.WIDE.U32 R30, R29, UR8, R30 ;  /* 0x000000081d1e7c25 */ /* 0x000fe2000f8e001e */
[C---:B------:R-:W-:Y:S01]  /*8f40*/  ISETP.GE.AND P2, PT, R46.reuse, R49, PT ;  /* 0x000000312e00720c */ /* 0x040fe20003f46270 */
[----:B------:R-:W-:Y:S02]  /*8f50*/  ULDC.64 UR8, c[0x0][0xa80] ;  /* 0x0002a00000087ab9 */ /* 0x000fe40000000a00 */
[----:B------:R-:W-:Y:S01]  /*8f60*/  VIADD R0, R46, 0x20 ;  /* 0x000000202e007836 */ /* 0x000fe20000000000 */
[----:B------:R-:W-:Y:S01]  /*8f70*/  LEA R44, P3, R30, UR8, 0x1 ;  /* 0x000000081e2c7c11 */ /* 0x000fe2000f8608ff */
[----:B------:R-:W-:-:S02]  /*8f80*/  IMAD.IADD R3, R31, 0x1, R3 ;  /* 0x000000011f037824 */ /* 0x000fc400078e0203 */
[----:B------:R-:W-:Y:S01]  /*8f90*/  VIADD R28, R28, 0x34820 ;  /* 0x000348201c1c7836 */ /* 0x000fe20000000000 */
[-C--:B------:R-:W-:Y:S01]  /*8fa0*/  ISETP.GE.AND P0, PT, R0, R49.reuse, PT ;  /* 0x000000310000720c */ /* 0x080fe20003f06270 */
[----:B------:R-:W-:Y:S01]  /*8fb0*/  VIADD R0, R46, 0x40 ;  /* 0x000000402e007836 */ /* 0x000fe20000000000 */
[----:B------:R-:W-:Y:S02]  /*8fc0*/  LEA.HI.X R3, R30, UR9, R3, 0x1, P3 ;  /* 0x000000091e037c11 */ /* 0x000fe400098f0c03 */
[----:B------:R-:W-:Y:S01]  /*8fd0*/  PRMT R28, RZ, 0x654, R28 ;  /* 0x00000654ff1c7816 */ /* 0x000fe2000000001c */
[----:B0-----:R0:W1:Y:S01]  /*8fe0*/  SHFL.IDX PT, R30, R44, RZ, 0x181f ;  /* 0x00181fff2c1e7589 */ /* 0x00106200000e0000 */
[----:B------:R-:W-:Y:S01]  /*8ff0*/  ISETP.GE.AND P1, PT, R0, R49, PT ;  /* 0x000000310000720c */ /* 0x000fe20003f26270 */
[----:B------:R-:W-:Y:S01]  /*9000*/  BSSY B1, `(.L_x_393) ;  /* 0x000000e000017945 */ /* 0x000fe20003800000 */
[----:B------:R0:W-:Y:S01]  /*9010*/  SYNCS.ARRIVE.TRANS64.RED.A1T0 RZ, [R28+URZ], RZ ;  /* 0x000000ff1cff79a7 */ /* 0x0001e2000810043f */
[----:B------:R0:W2:Y:S02]  /*9020*/  SHFL.IDX PT, R0, R3, RZ, 0x181f ;  /* 0x00181fff03007589 */ /* 0x0000a400000e0000 */
[----:B------:R-:W-:Y:S08]  /*9030*/  @P2 BRA `(.L_x_394) ;  /* 0x0000000000282947 */ /* 0x000ff00003800000 */
[----:B------:R-:W-:Y:S01]  /*9040*/  ULDC UR4, c[0x0][0xac8] ;  /* 0x0002b20000047ab9 */ /* 0x000fe20000000800 */
[----:B------:R-:W-:Y:S01]  /*9050*/  ULDC.64 UR8, c[0x0][0x208] ;  /* 0x0000820000087ab9 */ /* 0x000fe20000000a00 */
[----:B------:R-:W-:Y:S02]  /*9060*/  ISETP.GE.AND P2, PT, R17, UR4, PT ;  /* 0x0000000411007c0c */ /* 0x000fe4000bf46270 */
[----:B------:R-:W-:-:S11]  /*9070*/  ISETP.GE.AND P3, PT, R18, UR4, PT ;  /* 0x0000000412007c0c */ /* 0x000fd6000bf66270 */
[CC--:B01----:R-:W-:Y:S02]  /*9080*/  @!P2 LEA R28, P4, R17.reuse, R30.reuse, 0x1 ;  /* 0x0000001e111ca211 */ /* 0x0c3fe400078808ff */
[C---:B------:R-:W-:Y:S02]  /*9090*/  @!P3 LEA R30, P5, R18.reuse, R30, 0x1 ;  /* 0x0000001e121eb211 */ /* 0x040fe400078a08ff */
[-C--:B--2---:R-:W-:Y:S02]  /*90a0*/  @!P2 LEA.HI.X R29, R17, R0.reuse, R195, 0x1, P4 ;  /* 0x00000000111da211 */ /* 0x084fe400020f0cc3 */
[----:B------:R-:W-:-:S03]  /*90b0*/  @!P3 LEA.HI.X R31, R18, R0, R194, 0x1, P5 ;  /* 0x00000000121fb211 */ /* 0x000fc600028f0cc2 */
[----:B-----5:R3:W-:Y:S04]  /*90c0*/  @!P2 ST.E.128 desc[UR8][R28.64], R20 ;  /* 0x000000141c00a985 */ /* 0x0207e8000c101d08 */
[----:B------:R3:W-:Y:S02]  /*90d0*/  @!P3 ST.E.128 desc[UR8][R30.64], R40 ;  /* 0x000000281e00b985 */ /* 0x0007e4000c101d08 */
.L_x_394:
[----:B------:R-:W-:Y:S05]  /*90e0*/  BSYNC B1 ;  /* 0x0000000000017941 */ /* 0x000fea0003800000 */
.L_x_393:
[----:B--2---:R2:W4:Y:S01]  /*90f0*/  SHFL.IDX PT, R0, R3, 0x1, 0x181f ;  /* 0x00381f0003007f89 */ /* 0x00452200000e0000 */
[----:B------:R-:W-:Y:S03]  /*9100*/  BSSY B1, `(.L_x_395) ;  /* 0x000000d000017945 */ /* 0x000fe60003800000 */
[----:B---3-5:R2:W3:Y:S01]  /*9110*/  SHFL.IDX PT, R22, R44, 0x1, 0x181f ;  /* 0x00381f002c167f89 */ /* 0x0284e200000e0000 */
[----:B------:R-:W-:Y:S05]  /*9120*/  @P0 BRA `(.L_x_396) ;  /* 0x0000000000280947 */ /* 0x000fea0003800000 */
[----:B------:R-:W-:Y:S01]  /*9130*/  ULDC UR4, c[0x0][0xac8] ;  /* 0x0002b20000047ab9 */ /* 0x000fe20000000800 */
[----:B------:R-:W-:Y:S01]  /*9140*/  ULDC.64 UR8, c[0x0][0x208] ;  /* 0x0000820000087ab9 */ /* 0x000fe20000000a00 */
[----:B------:R-:W-:Y:S02]  /*9150*/  ISETP.GE.AND P3, PT, R17, UR4, PT ;  /* 0x0000000411007c0c */ /* 0x000fe4000bf66270 */
[----:B------:R-:W-:-:S11]  /*9160*/  ISETP.GE.AND P4, PT, R18, UR4, PT ;  /* 0x0000000412007c0c */ /* 0x000fd6000bf86270 */
[CC--:B---3--:R-:W-:Y:S02]  /*9170*/  @!P3 LEA R20, P0, R17.reuse, R22.reuse, 0x1 ;  /* 0x000000161114b211 */ /* 0x0c8fe400078008ff */
[C---:B------:R-:W-:Y:S02]  /*9180*/  @!P4 LEA R22, P2, R18.reuse, R22, 0x1 ;  /* 0x000000161216c211 */ /* 0x040fe400078408ff */
[-C--:B----4-:R-:W-:Y:S02]  /*9190*/  @!P3 LEA.HI.X R21, R17, R0.reuse, R195, 0x1, P0 ;  /* 0x000000001115b211 */ /* 0x090fe400000f0cc3 */
[----:B------:R-:W-:-:S03]  /*91a0*/  @!P4 LEA.HI.X R23, R18, R0, R194, 0x1, P2 ;  /* 0x000000001217c211 */ /* 0x000fc600010f0cc2 */
[----:B------:R3:W-:Y:S04]  /*91b0*/  @!P3 ST.E.128 desc[UR8][R20.64], R12 ;  /* 0x0000000c1400b985 */ /* 0x0007e8000c101d08 */
[----:B------:R3:W-:Y:S02]  /*91c0*/  @!P4 ST.E.128 desc[UR8][R22.64], R36 ;  /* 0x000000241600c985 */ /* 0x0007e4000c101d08 */
.L_x_396:
[----:B------:R-:W-:Y:S05]  /*91d0*/  BSYNC B1 ;  /* 0x0000000000017941 */ /* 0x000fea0003800000 */
.L_x_395:
[----:B----4-:R4:W0:Y:S01]  /*91e0*/  SHFL.IDX PT, R0, R3, 0x2, 0x181f ;  /* 0x00581f0003007f89 */ /* 0x01082200000e0000 */
[----:B------:R-:W-:Y:S03]  /*91f0*/  BSSY B1, `(.L_x_397) ;  /* 0x000000d000017945 */ /* 0x000fe60003800000 */
[----:B---3--:R4:W3:Y:S01]  /*9200*/  SHFL.IDX PT, R14, R44, 0x2, 0x181f ;  /* 0x00581f002c0e7f89 */ /* 0x0088e200000e0000 */
[----:B------:R-:W-:Y:S05]  /*9210*/  @P1 BRA `(.L_x_398) ;  /* 0x0000000000281947 */ /* 0x000fea0003800000 */
[----:B------:R-:W-:Y:S01]  /*9220*/  ULDC UR4, c[0x0][0xac8] ;  /* 0x0002b20000047ab9 */ /* 0x000fe20000000800 */
[----:B------:R-:W-:Y:S01]  /*9230*/  ULDC.64 UR8, c[0x0][0x208] ;  /* 0x0000820000087ab9 */ /* 0x000fe20000000a00 */
[----:B------:R-:W-:Y:S02]  /*9240*/  ISETP.GE.AND P2, PT, R17, UR4, PT ;  /* 0x0000000411007c0c */ /* 0x000fe4000bf46270 */
[----:B------:R-:W-:-:S11]  /*9250*/  ISETP.GE.AND P3, PT, R18, UR4, PT ;  /* 0x0000000412007c0c */ /* 0x000fd6000bf66270 */
[CC--:B---3--:R-:W-:Y:S02]  /*9260*/  @!P2 LEA R12, P0, R17.reuse, R14.reuse, 0x1 ;  /* 0x0000000e110ca211 */ /* 0x0c8fe400078008ff */
[C---:B------:R-:W-:Y:S02]  /*9270*/  @!P3 LEA R14, P1, R18.reuse, R14, 0x1 ;  /* 0x0000000e120eb211 */ /* 0x040fe400078208ff */
[-C--:B0-----:R-:W-:Y:S02]  /*9280*/  @!P2 LEA.HI.X R13, R17, R0.reuse, R195, 0x1, P0 ;  /* 0x00000000110da211 */ /* 0x081fe400000f0cc3 */
[----:B------:R-:W-:-:S03]  /*9290*/  @!P3 LEA.HI.X R15, R18, R0, R194, 0x1, P1 ;  /* 0x00000000120fb211 */ /* 0x000fc600008f0cc2 */
[----:B------:R0:W-:Y:S04]  /*92a0*/  @!P2 ST.E.128 desc[UR8][R12.64], R8 ;  /* 0x000000080c00a985 */ /* 0x0001e8000c101d08 */
[----:B------:R0:W-:Y:S02]  /*92b0*/  @!P3 ST.E.128 desc[UR8][R14.64], R32 ;  /* 0x000000200e00b985 */ /* 0x0001e4000c101d08 */
.L_x_398:
[----:B------:R-:W-:Y:S05]  /*92c0*/  BSYNC B1 ;  /* 0x0000000000017941 */ /* 0x000fea0003800000 */
.L_x_397:
[----:B0-----:R-:W-:Y:S01]  /*92d0*/  IADD3 R0, R46, 0x60, RZ ;  /* 0x000000602e007810 */ /* 0x001fe20007ffe0ff */
[----:B--2-4-:R-:W0:Y:S03]  /*92e0*/  SHFL.IDX PT, R3, R3, 0x3, 0x181f ;  /* 0x00781f0003037f89 */ /* 0x014e2600000e0000 */
[----:B------:R-:W-:Y:S01]  /*92f0*/  ISETP.GE.AND P0, PT, R0, R49, PT ;  /* 0x000000310000720c */ /* 0x000fe20003f06270 */
[----:B------:R-:W2:-:S12]  /*9300*/  SHFL.IDX PT, R44, R44, 0x3, 0x181f ;  /* 0x00781f002c2c7f89 */ /* 0x000e9800000e0000 */
[----:B------:R-:W-:Y:S05]  /*9310*/  @P0 BRA `(.L_x_399) ;  /* 0x0000000c005c0947 */ /* 0x000fea0003800000 */
[----:B------:R-:W-:Y:S01]  /*9320*/  ULDC UR4, c[0x0][0xac8] ;  /* 0x0002b20000047ab9 */ /* 0x000fe20000000800 */
[----:B------:R-:W-:Y:S01]  /*9330*/  ULDC.64 UR8, c[0x0][0x208] ;  /* 0x0000820000087ab9 */ /* 0x000fe20000000a00 */
[----:B------:R-:W-:-:S13]  /*9340*/  ISETP.GE.AND P1, PT, R17, UR4, PT ;  /* 0x0000000411007c0c */ /* 0x000fda000bf26270 */
[----:B--2---:R-:W-:-:S04]  /*9350*/  @!P1 LEA R8, P0, R17, R44, 0x1 ;  /* 0x0000002c11089211 */ /* 0x004fc800078008ff */
[----:B0-----:R-:W-:Y:S02]  /*9360*/  @!P1 LEA.HI.X R9, R17, R3, R195, 0x1, P0 ;  /* 0x0000000311099211 */ /* 0x001fe400000f0cc3 */
[----:B------:R-:W-:-:S03]  /*9370*/  ISETP.GE.AND P0, PT, R18, UR4, PT ;  /* 0x0000000412007c0c */ /* 0x000fc6000bf06270 */
[----:B------:R4:W-:Y:S10]  /*9380*/  @!P1 ST.E.128 desc[UR8][R8.64], R4 ;  /* 0x0000000408009985 */ /* 0x0009f4000c101d08 */
[----:B------:R-:W-:Y:S05]  /*9390*/  @P0 BRA `(.L_x_399) ;  /* 0x0000000c003c0947 */ /* 0x000fea0003800000 */
[----:B----4-:R-:W-:Y:S01]  /*93a0*/  LEA R4, P0, R18, R44, 0x1 ;  /* 0x0000002c12047211 */ /* 0x010fe200078008ff */
[----:B------:R-:W-:-:S03]  /*93b0*/  ULDC.64 UR8, c[0x0][0x208] ;  /* 0x0000820000087ab9 */ /* 0x000fc60000000a00 */
[----:B------:R-:W-:-:S05]  /*93c0*/  LEA.HI.X R5, R18, R3, R194, 0x1, P0 ;  /* 0x0000000312057211 */ /* 0x000fca00000f0cc2 */
[----:B------:R0:W-:Y:S01]  /*93d0*/  ST.E.128 desc[UR8][R4.64], R24 ;  /* 0x0000001804007985 */ /* 0x0001e2000c101d08 */
[----:B------:R-:W-:Y:S05]  /*93e0*/  BRA `(.L_x_399) ;  /* 0x0000000c00287947 */ /* 0x000fea0003800000 */
.L_x_391:
[----:B------:R-:W-:Y:S01]  /*93f0*/  R2UR UR4, R185 ;  /* 0x00000000b90472ca */ /* 0x000fe200000e0000 */
[----:B------:R-:W-:Y:S01]  /*9400*/  ULDC.64 UR10, c[0x0][0xc00] ;  /* 0x00030000000a7ab9 */ /* 0x000fe20000000a00 */
[----:B------:R-:W-:Y:S01]  /*9410*/  USHF.L.U32 UR8, UR61, 0x2, URZ ;  /* 0x000000023d087899 */ /* 0x000fe2000800063f */
[----:B------:R-:W0:Y:S01]  /*9420*/  LDC R11, c[0x0][0xbe8] ;  /* 0x0002fa00ff0b7b82 */ /* 0x000e220000000800 */
[----:B------:R-:W-:Y:S01]  /*9430*/  UISETP.NE.U32.AND UP0, UPT, UR10, URZ, UPT ;  /* 0x0000003f0a00728c */ /* 0x000fe2000bf05070 */
[----:B------:R-:W-:Y:S01]  /*9440*/  R2UR UR12, R22 ;  /* 0x00000000160c72ca */ /* 0x000fe200000e0000 */
[----:B------:R-:W-:Y:S02]  /*9450*/  ULDC.64 UR14, c[0x0][0x208] ;  /* 0x00008200000e7ab9 */ /* 0x000fe40000000a00 */
[----:B------:R-:W-:-:S05]  /*9460*/  UISETP.NE.AND.EX UP0, UPT, UR11, URZ, UPT, UP0 ;  /* 0x0000003f0b00728c */ /* 0x000fca000bf05300 */
[----:B------:R-:W-:Y:S01]  /*9470*/  USHF.L.U64.HI UR9, UR61, 0x2, UR4 ;  /* 0x000000023d097899 */ /* 0x000fe20008010204 */
[----:B------:R-:W-:Y:S01]  /*9480*/  PLOP3.LUT P2, PT, PT, PT, UP0, 0x80, 0x0 ;  /* 0x000000000000781c */ /* 0x000fe20003f4f008 */
[----:B------:R-:W-:-:S04]  /*9490*/  UIADD3 UR4, UP1, UR8, UR10, URZ ;  /* 0x0000000a08047290 */ /* 0x000fc8000ff3e03f */
[----:B------:R-:W-:Y:S02]  /*94a0*/  UIADD3.X UR7, UR9, UR11, URZ, UP1, !UPT ;  /* 0x0000000b09077290 */ /* 0x000fe40008ffe43f */
[----:B------:R-:W-:Y:S01]  /*94b0*/  IMAD.U32 R4, RZ, RZ, UR4 ;  /* 0x00000004ff047e24 */ /* 0x000fe2000f8e00ff */
[----:B------:R-:W-:-:S03]  /*94c0*/  ULDC.64 UR10, c[0x0][0xc08] ;  /* 0x00030200000a7ab9 */ /* 0x000fc60000000a00 */
[----:B------:R-:W-:-:S05]  /*94d0*/  IMAD.U32 R5, RZ, RZ, UR7 ;  /* 0x00000007ff057e24 */ /* 0x000fca000f8e00ff */
[----:B------:R-:W2:Y:S01]  /*94e0*/  @P2 LDG.E R3, desc[UR14][R4.64] ;  /* 0x0000000e04032981 */ /* 0x000ea2000c1e1900 */
[----:B------:R-:W-:Y:S01]  /*94f0*/  UISETP.NE.U32.AND UP1, UPT, UR10, URZ, UPT ;  /* 0x0000003f0a00728c */ /* 0x000fe2000bf25070 */
[----:B0-----:R-:W-:Y:S01]  /*9500*/  ISETP.NE.AND P0, PT, R11, 0x1, PT ;  /* 0x000000010b00780c */ /* 0x001fe20003f05270 */
[----:B------:R-:W-:Y:S02]  /*9510*/  ULDC UR4, c[0x0][0xa88] ;  /* 0x0002a20000047ab9 */ /* 0x000fe40000000800 */
[----:B------:R-:W-:Y:S01]  /*9520*/  UISETP.NE.AND.EX UP1, UPT, UR11, URZ, UPT, UP1 ;  /* 0x0000003f0b00728c */ /* 0x000fe2000bf25310 */
[----:B------:R-:W-:Y:S01]  /*9530*/  IMAD.U32 R0, RZ, RZ, UR4 ;  /* 0x00000004ff007e24 */ /* 0x000fe2000f8e00ff */
[----:B------:R-:W-:-:S04]  /*9540*/  UMOV UR4, URZ ;  /* 0x0000003f00047c82 */ /* 0x000fc80008000000 */
[----:B------:R-:W-:-:S04]  /*9550*/  PLOP3.LUT P3, PT, PT, PT, UP1, 0x80, 0x0 ;  /* 0x000000000000781c */ /* 0x000fc80003f6f018 */
[----:B------:R-:W0:Y:S01]  /*9560*/  @P0 LDC R9, c[0x0][0xbec] ;  /* 0x0002fb00ff090b82 */ /* 0x000e220000000800 */
[----:B------:R-:W-:-:S04]  /*9570*/  @UP1 UIADD3 UR8, UP2, UR8, UR10, URZ ;  /* 0x0000000a08081290 */ /* 0x000fc8000ff5e03f */
[----:B------:R-:W-:Y:S02]  /*9580*/  @UP1 UIADD3.X UR9, UR9, UR11, URZ, UP2, !UPT ;  /* 0x0000000b09091290 */ /* 0x000fe400097fe43f */
[----:B------:R-:W-:-:S04]  /*9590*/  IMAD.U32 R6, RZ, RZ, UR8 ;  /* 0x00000008ff067e24 */ /* 0x000fc8000f8e00ff */
[----:B------:R-:W-:Y:S01]  /*95a0*/  IMAD.U32 R7, RZ, RZ, UR9 ;  /* 0x00000009ff077e24 */ /* 0x000fe2000f8e00ff */
[----:B------:R-:W-:Y:S01]  /*95b0*/  USHF.R.S32.HI UR11, URZ, 0x1f, UR12 ;  /* 0x0000001f3f0b7899 */ /* 0x000fe2000801140c */
[----:B------:R-:W-:-:S03]  /*95c0*/  ISETP.GE.AND P1, PT, R196, 0x80, PT ;  /* 0x00000080c400780c */ /* 0x000fc60003f26270 */
[----:B------:R1:W5:Y:S01]  /*95d0*/  @P3 LDG.E R0, desc[UR14][R6.64] ;  /* 0x0000000e06003981 */ /* 0x000362000c1e1900 */
[----:B--2---:R-:W-:-:S13]  /*95e0*/  @P2 R2UR UR4, R3 ;  /* 0x00000000030422ca */ /* 0x004fda00000e0000 */
[----:B------:R-:W-:Y:S01]  /*95f0*/  USHF.R.S32.HI UR10, URZ, 0x1f, UR4 ;  /* 0x0000001f3f0a7899 */ /* 0x000fe20008011404 */
[----:B01----:R-:W-:Y:S11]  /*9600*/  @P3 BRA `(.L_x_400) ;  /* 0x0000000000143947 */ /* 0x003ff60003800000 */
[----:B------:R-:W-:Y:S05]  /*9610*/  @!P2 BRA `(.L_x_400) ;  /* 0x000000000010a947 */ /* 0x000fea0003800000 */
[----:B------:R-:W-:Y:S02]  /*9620*/  ULDC.64 UR8, c[0x0][0x208] ;  /* 0x0000820000087ab9 */ /* 0x000fe40000000a00 */
[----:B------:R-:W2:Y:S04]  /*9630*/  LDG.E R3, desc[UR8][R4.64] ;  /* 0x0000000804037981 */ /* 0x000ea8000c1e1900 */
[----:B-----5:R-:W2:Y:S02]  /*9640*/  LDG.E R0, desc[UR8][R4.64+0x4] ;  /* 0x0000040804007981 */ /* 0x020ea4000c1e1900 */
[----:B--2---:R-:W-:-:S07]  /*9650*/  IMAD.IADD R0, R0, 0x1, -R3 ;  /* 0x0000000100007824 */ /* 0x004fce00078e0a03 */
.L_x_400:
[----:B------:R-:W-:Y:S01]  /*9660*/  R2UR UR7, R185 ;  /* 0x00000000b90772ca */ /* 0x000fe200000e0000 */
[----:B------:R-:W-:Y:S01]  /*9670*/  USEL UR61, UR61, URZ, !UP0 ;  /* 0x0000003f3d3d7287 */ /* 0x000fe2000c000000 */
[----:B------:R-:W-:Y:S11]  /*9680*/  BSSY B1, `(.L_x_401) ;  /* 0x0000030000017945 */ /* 0x000ff60003800000 */
[----:B------:R-:W-:Y:S01]  /*9690*/  USEL UR12, UR7, URZ, !UP0 ;  /* 0x0000003f070c7287 */ /* 0x000fe2000c000000 */
[----:B------:R-:W-:Y:S11]  /*96a0*/  @P1 BRA `(.L_x_402) ;  /* 0x0000000000b41947 */ /* 0x000ff60003800000 */
[----:B------:R-:W0:Y:S01]  /*96b0*/  S2R R4, SR_TID.X ;  /* 0x0000000000047919 */ /* 0x000e220000002100 */
[----:B------:R-:W1:Y:S01]  /*96c0*/  LDC R6, c[0x0][0xbe8] ;  /* 0x0002fa00ff067b82 */ /* 0x000e620000000800 */
[----:B------:R-:W-:-:S13]  /*96d0*/  R2UR UR7, R23 ;  /* 0x00000000170772ca */ /* 0x000fda00000e0000 */
[----:B------:R-:W-:-:S04]  /*96e0*/  IMAD.U32 R3, RZ, RZ, UR7 ;  /* 0x00000007ff037e24 */ /* 0x000fc8000f8e00ff */
[----:B0-----:R-:W-:Y:S02]  /*96f0*/  IMAD R3, R3, 0x80, R4 ;  /* 0x0000008003037824 */ /* 0x001fe400078e0204 */
[----:B-1---5:R-:W-:Y:S02]  /*9700*/  IMAD R4, R0, R6, RZ ;  /* 0x0000000600047224 */ /* 0x022fe400078e02ff */
[----:B------:R-:W-:-:S05]  /*9710*/  VIADD R5, R3, 0xffffff80 ;  /* 0xffffff8003057836 */ /* 0x000fca0000000000 */
[----:B------:R-:W-:-:S13]  /*9720*/  ISETP.GE.AND P1, PT, R5, R4, PT ;  /* 0x000000040500720c */ /* 0x000fda0003f26270 */
[----:B------:R-:W-:Y:S05]  /*9730*/  @P1 BRA `(.L_x_402) ;  /* 0x0000000000901947 */ /* 0x000fea0003800000 */
[----:B------:R-:W-:Y:S01]  /*9740*/  ISETP.NE.AND P1, PT, R6, 0x1, PT ;  /* 0x000000010600780c */ /* 0x000fe20003f25270 */
[----:B------:R-:W-:Y:S01]  /*9750*/  ULDC.64 UR14, c[0x0][0xb90] ;  /* 0x0002e400000e7ab9 */ /* 0x000fe20000000a00 */
[----:B------:R-:W-:Y:S01]  /*9760*/  R2UR UR13, R22 ;  /* 0x00000000160d72ca */ /* 0x000fe200000e0000 */
[----:B------:R-:W-:Y:S01]  /*9770*/  UIMAD UR7, UR11, UR14, URZ ;  /* 0x0000000e0b0772a4 */ /* 0x000fe2000f8e023f */
[----:B------:R-:W-:Y:S01]  /*9780*/  UMOV UR8, UR4 ;  /* 0x0000000400087c82 */ /* 0x000fe20008000000 */
[----:B------:R-:W-:Y:S01]  /*9790*/  UMOV UR9, UR10 ;  /* 0x0000000a00097c82 */ /* 0x000fe20008000000 */
[----:B------:R-:W-:-:S07]  /*97a0*/  ULDC.64 UR16, c[0x0][0x208] ;  /* 0x0000820000107ab9 */ /* 0x000fce0000000a00 */
[----:B------:R-:W0:Y:S02]  /*97b0*/  @P1 LDC R4, c[0x0][0xbec] ;  /* 0x0002fb00ff041b82 */ /* 0x000e240000000800 */
[----:B------:R-:W-:Y:S02]  /*97c0*/  UIMAD.WIDE.U32 UR8, UR13, UR14, UR8 ;  /* 0x0000000e0d0872a5 */ /* 0x000fe4000f8e0008 */
[----:B------:R-:W-:-:S03]  /*97d0*/  UIMAD UR7, UR13, UR15, UR7 ;  /* 0x0000000f0d0772a4 */ /* 0x000fc6000f8e0207 */
[----:B------:R-:W-:Y:S01]  /*97e0*/  ULDC.64 UR14, c[0x0][0xb98] ;  /* 0x0002e600000e7ab9 */ /* 0x000fe20000000a00 */
[----:B------:R-:W1:Y:S01]  /*97f0*/  @P1 LDC R8, c[0x0][0xbf0] ;  /* 0x0002fc00ff081b82 */ /* 0x000e620000000800 */
[----:B------:R-:W-:Y:S02]  /*9800*/  UIADD3 UR9, UR9, UR7, URZ ;  /* 0x0000000709097290 */ /* 0x000fe4000fffe03f */
[----:B------:R-:W-:Y:S02]  /*9810*/  UIMAD UR7, UR12, UR14, URZ ;  /* 0x0000000e0c0772a4 */ /* 0x000fe4000f8e023f */
[----:B------:R-:W-:Y:S02]  /*9820*/  UIMAD.WIDE.U32 UR8, UR61, UR14, UR8 ;  /* 0x0000000e3d0872a5 */ /* 0x000fe4000f8e0008 */
[----:B------:R-:W-:-:S03]  /*9830*/  UIMAD UR7, UR61, UR15, UR7 ;  /* 0x0000000f3d0772a4 */ /* 0x000fc6000f8e0207 */
[----:B------:R-:W-:Y:S01]  /*9840*/  ULDC.64 UR14, c[0x0][0xb88] ;  /* 0x0002e200000e7ab9 */ /* 0x000fe20000000a00 */
[----:B0-----:R-:W-:Y:S01]  /*9850*/  @P1 IMAD.HI.U32 R3, R5, R4, RZ ;  /* 0x0000000405031227 */ /* 0x001fe200078e00ff */
[----:B------:R-:W-:-:S04]  /*9860*/  MOV R4, R5 ;  /* 0x0000000500047202 */ /* 0x000fc80000000f00 */
[----:B-1----:R-:W-:Y:S01]  /*9870*/  @P1 SHF.R.U32.HI R4, RZ, R8, R3 ;  /* 0x00000008ff041219 */ /* 0x002fe20000011603 */
[----:B------:R-:W-:-:S04]  /*9880*/  IMAD.U32 R8, RZ, RZ, UR7 ;  /* 0x00000007ff087e24 */ /* 0x000fc8000f8e00ff */
[----:B------:R-:W-:-:S04]  /*9890*/  IMAD.MOV R3, RZ, RZ, -R4 ;  /* 0x000000ffff037224 */ /* 0x000fc800078e0a04 */
[----:B------:R-:W-:Y:S01]  /*98a0*/  IMAD R3, R6, R3, R5 ;  /* 0x0000000306037224 */ /* 0x000fe200078e0205 */
[----:B------:R-:W-:Y:S02]  /*98b0*/  SHF.R.S32.HI R5, RZ, 0x1f, R4 ;  /* 0x0000001fff057819 */ /* 0x000fe40000011404 */
[----:B------:R-:W-:Y:S02]  /*98c0*/  IADD3 R4, P1, R4, UR8, RZ ;  /* 0x0000000804047c10 */ /* 0x000fe4000ff3e0ff */
[----:B------:R-:W-:Y:S02]  /*98d0*/  SHF.R.S32.HI R6, RZ, 0x1f, R3 ;  /* 0x0000001fff067819 */ /* 0x000fe40000011403 */
[----:B------:R-:W-:Y:S01]  /*98e0*/  IADD3.X R5, R5, UR9, R8, P1, !PT ;  /* 0x0000000905057c10 */ /* 0x000fe20008ffe408 */
[----:B------:R-:W-:Y:S02]  /*98f0*/  ULDC.64 UR8, c[0x0][0xb50] ;  /* 0x0002d40000087ab9 */ /* 0x000fe40000000a00 */
[----:B------:R-:W-:-:S02]  /*9900*/  IMAD R6, R6, UR14, RZ ;  /* 0x0000000e06067c24 */ /* 0x000fc4000f8e02ff */
[----:B------:R-:W-:-:S04]  /*9910*/  IMAD.WIDE.U32 R4, R3, UR14, R4 ;  /* 0x0000000e03047c25 */ /* 0x000fc8000f8e0004 */
[----:B------:R-:W-:Y:S01]  /*9920*/  IMAD R7, R3, UR15, R6 ;  /* 0x0000000f03077c24 */ /* 0x000fe2000f8e0206 */
[----:B------:R-:W-:-:S03]  /*9930*/  LEA R6, P1, R4, UR8, 0x2 ;  /* 0x0000000804067c11 */ /* 0x000fc6000f8210ff */
[----:B------:R-:W-:-:S05]  /*9940*/  IMAD.IADD R3, R5, 0x1, R7 ;  /* 0x0000000105037824 */ /* 0x000fca00078e0207 */
[----:B------:R-:W-:Y:S01]  /*9950*/  LEA.HI.X R7, R4, UR9, R3, 0x2, P1 ;  /* 0x0000000904077c11 */ /* 0x000fe200088f1403 */
[----:B------:R-:W-:-:S05]  /*9960*/  IMAD.MOV.U32 R3, RZ, RZ, -0x800000 ;  /* 0xff800000ff037424 */ /* 0x000fca00078e00ff */
[----:B------:R0:W-:Y:S02]  /*9970*/  STG.E desc[UR16][R6.64], R3 ;  /* 0x0000000306007986 */ /* 0x0001e4000c101910 */
.L_x_402:
[----:B------:R-:W-:Y:S05]  /*9980*/  BSYNC B1 ;  /* 0x0000000000017941 */ /* 0x000fea0003800000 */
.L_x_401:
[----:B------:R-:W-:Y:S01]  /*9990*/  R2UR UR13, R23 ;  /* 0x00000000170d72ca */ /* 0x000fe200000e0000 */
[----:B------:R-:W1:Y:S01]  /*99a0*/  @P0 LDC R5, c[0x0][0xbf0] ;  /* 0x0002fc00ff050b82 */ /* 0x000e620000000800 */
[----:B------:R-:W-:Y:S01]  /*99b0*/  ULDC.64 UR14, c[0x0][0xaa0] ;  /* 0x0002a800000e7ab9 */ /* 0x000fe20000000a00 */
[----:B------:R-:W-:Y:S01]  /*99c0*/  R2UR UR16, R22 ;  /* 0x00000000161072ca */ /* 0x000fe200000e0000 */
[----:B------:R-:W-:Y:S01]  /*99d0*/  UIMAD UR7, UR10, UR14, URZ ;  /* 0x0000000e0a0772a4 */ /* 0x000fe2000f8e023f */
[----:B0-----:R-:W-:Y:S01]  /*99e0*/  IMAD R3, R19, 0x20, R184 ;  /* 0x0000002013037824 */ /* 0x001fe200078e02b8 */
[----:B------:R-:W-:Y:S01]  /*99f0*/  UIMAD.WIDE.U32 UR8, UR4, UR14, URZ ;  /* 0x0000000e040872a5 */ /* 0x000fe2000f8e003f */
[----:B------:R-:W-:Y:S01]  /*9a00*/  BSSY B1, `(.L_x_403) ;  /* 0x000003b000017945 */ /* 0x000fe20003800000 */
[----:B------:R-:W-:-:S03]  /*9a10*/  UIMAD UR7, UR4, UR15, UR7 ;  /* 0x0000000f040772a4 */ /* 0x000fc6000f8e0207 */
[----:B------:R-:W-:Y:S01]  /*9a20*/  ULDC.64 UR14, c[0x0][0xae8] ;  /* 0x0002ba00000e7ab9 */ /* 0x000fe20000000a00 */
[----:B------:R-:W-:Y:S01]  /*9a30*/  UIADD3 UR9, UR9, UR7, URZ ;  /* 0x0000000709097290 */ /* 0x000fe2000fffe03f */
[----:B------:R-:W-:Y:S01]  /*9a40*/  IMAD.U32 R8, RZ, RZ, UR13 ;  /* 0x0000000dff087e24 */ /* 0x000fe2000f8e00ff */
[----:B------:R-:W-:Y:S01]  /*9a50*/  UIMAD UR4, UR11, UR14, URZ ;  /* 0x0000000e0b0472a4 */ /* 0x000fe2000f8e023f */
[----:B------:R-:W-:Y:S01]  /*9a60*/  IMAD.U32 R13, RZ, RZ, UR13 ;  /* 0x0000000dff0d7e24 */ /* 0x000fe2000f8e00ff */
[----:B------:R-:W-:Y:S01]  /*9a70*/  UIMAD.WIDE.U32 UR8, UR16, UR14, UR8 ;  /* 0x0000000e100872a5 */ /* 0x000fe2000f8e0008 */
[----:B------:R-:W-:Y:S01]  /*9a80*/  IMAD R8, R8, 0x80, R3 ;  /* 0x0000008008087824 */ /* 0x000fe200078e0203 */
[----:B------:R-:W-:Y:S01]  /*9a90*/  UIMAD UR4, UR16, UR15, UR4 ;  /* 0x0000000f100472a4 */ /* 0x000fe2000f8e0204 */
[----:B------:R-:W-:Y:S02]  /*9aa0*/  ULDC.64 UR10, c[0x0][0xaf0] ;  /* 0x0002bc00000a7ab9 */ /* 0x000fe40000000a00 */
[----:B------:R-:W-:Y:S01]  /*9ab0*/  @P0 IMAD.HI.U32 R4, R8, R9, RZ ;  /* 0x0000000908040227 */ /* 0x000fe200078e00ff */
[----:B------:R-:W-:-:S02]  /*9ac0*/  UIADD3 UR9, UR9, UR4, URZ ;  /* 0x0000000409097290 */ /* 0x000fc4000fffe03f */
[----:B------:R-:W-:Y:S01]  /*9ad0*/  UIMAD UR4, UR12, UR10, URZ ;  /* 0x0000000a0c0472a4 */ /* 0x000fe2000f8e023f */
[----:B------:R-:W-:Y:S01]  /*9ae0*/  IMAD.MOV.U32 R3, RZ, RZ, R8 ;  /* 0x000000ffff037224 */ /* 0x000fe200078e0008 */
[----:B-1----:R-:W-:Y:S01]  /*9af0*/  @P0 SHF.R.U32.HI R3, RZ, R5, R4 ;  /* 0x00000005ff030219 */ /* 0x002fe20000011604 */
[----:B------:R-:W-:Y:S02]  /*9b00*/  UIMAD.WIDE.U32 UR8, UR61, UR10, UR8 ;  /* 0x0000000a3d0872a5 */ /* 0x000fe4000f8e0008 */
[----:B------:R-:W-:Y:S01]  /*9b10*/  UIMAD UR4, UR61, UR11, UR4 ;  /* 0x0000000b3d0472a4 */ /* 0x000fe2000f8e0204 */
[--C-:B------:R-:W-:Y:S01]  /*9b20*/  SHF.R.S32.HI R4, RZ, 0x1f, R3.reuse ;  /* 0x0000001fff047819 */ /* 0x100fe20000011403 */
[----:B------:R-:W-:Y:S01]  /*9b30*/  IMAD.MOV R7, RZ, RZ, -R3 ;  /* 0x000000ffff077224 */ /* 0x000fe200078e0a03 */
[----:B------:R-:W-:Y:S01]  /*9b40*/  ULDC.64 UR10, c[0x0][0xae0] ;  /* 0x0002b800000a7ab9 */ /* 0x000fe20000000a00 */
[----:B------:R-:W-:Y:S02]  /*9b50*/  UIADD3 UR4, UR9, UR4, URZ ;  /* 0x0000000409047290 */ /* 0x000fe4000fffe03f */
[----:B------:R-:W-:-:S02]  /*9b60*/  IMAD.U32 R5, RZ, RZ, UR9 ;  /* 0x00000009ff057e24 */ /* 0x000fc4000f8e00ff */
[----:B------:R-:W-:Y:S01]  /*9b70*/  IMAD R6, R4, UR10, RZ ;  /* 0x0000000a04067c24 */ /* 0x000fe2000f8e02ff */
[----:B------:R-:W-:Y:S01]  /*9b80*/  MOV R4, UR8 ;  /* 0x0000000800047c02 */ /* 0x000fe20008000f00 */
[----:B------:R-:W-:Y:S01]  /*9b90*/  IMAD R7, R11, R7, R8 ;  /* 0x000000070b077224 */ /* 0x000fe200078e0208 */
[----:B------:R-:W-:Y:S01]  /*9ba0*/  ULDC.64 UR8, c[0x0][0xad8] ;  /* 0x0002b60000087ab9 */ /* 0x000fe20000000a00 */
[----:B------:R-:W-:Y:S02]  /*9bb0*/  IMAD.U32 R5, RZ, RZ, UR4 ;  /* 0x00000004ff057e24 */ /* 0x000fe4000f8e00ff */
[C---:B------:R-:W-:Y:S02]  /*9bc0*/  IMAD R9, R3.reuse, UR11, R6 ;  /* 0x0000000b03097c24 */ /* 0x040fe4000f8e0206 */
[----:B------:R-:W-:Y:S01]  /*9bd0*/  IMAD.WIDE.U32 R4, R3, UR10, R4 ;  /* 0x0000000a03047c25 */ /* 0x000fe2000f8e0004 */
[----:B------:R-:W-:-:S03]  /*9be0*/  SHF.R.S32.HI R3, RZ, 0x1f, R7 ;  /* 0x0000001fff037819 */ /* 0x000fc60000011407 */
[----:B------:R-:W-:Y:S02]  /*9bf0*/  IMAD.IADD R5, R5, 0x1, R9 ;  /* 0x0000000105057824 */ /* 0x000fe400078e0209 */
[----:B------:R-:W-:Y:S02]  /*9c00*/  IMAD R6, R3, UR8, RZ ;  /* 0x0000000803067c24 */ /* 0x000fe4000f8e02ff */
[----:B------:R-:W-:Y:S02]  /*9c10*/  IMAD R8, R13, 0x80, R184 ;  /* 0x000000800d087824 */ /* 0x000fe400078e02b8 */
[----:B-----5:R-:W-:Y:S02]  /*9c20*/  IMAD R11, R0, R11, RZ ;  /* 0x0000000b000b7224 */ /* 0x020fe400078e02ff */
[C---:B------:R-:W-:Y:S02]  /*9c30*/  IMAD R3, R7.reuse, UR9, R6 ;  /* 0x0000000907037c24 */ /* 0x040fe4000f8e0206 */
[----:B------:R-:W-:Y:S01]  /*9c40*/  IMAD.WIDE.U32 R4, R7, UR8, R4 ;  /* 0x0000000807047c25 */ /* 0x000fe2000f8e0004 */
[----:B------:R-:W-:Y:S01]  /*9c50*/  ISETP.GE.AND P2, PT, R8, R11, PT ;  /* 0x0000000b0800720c */ /* 0x000fe20003f46270 */
[----:B------:R-:W-:-:S02]  /*9c60*/  ULDC.64 UR8, c[0x0][0xa80] ;  /* 0x0002a00000087ab9 */ /* 0x000fc40000000a00 */
[----:B------:R-:W-:Y:S01]  /*9c70*/  VIADD R0, R8, 0x20 ;  /* 0x0000002008007836 */ /* 0x000fe20000000000 */
[----:B------:R-:W-:Y:S01]  /*9c80*/  LEA R6, P3, R4, UR8, 0x1 ;  /* 0x0000000804067c11 */ /* 0x000fe2000f8608ff */
[----:B------:R-:W-:-:S03]  /*9c90*/  IMAD.IADD R3, R5, 0x1, R3 ;  /* 0x0000000105037824 */ /* 0x000fc600078e0203 */
[-C--:B------:R-:W-:Y:S01]  /*9ca0*/  ISETP.GE.AND P1, PT, R0, R11.reuse, PT ;  /* 0x0000000b0000720c */ /* 0x080fe20003f26270 */
[----:B------:R-:W-:Y:S01]  /*9cb0*/  VIADD R0, R8, 0x40 ;  /* 0x0000004008007836 */ /* 0x000fe20000000000 */
[----:B------:R-:W-:Y:S02]  /*9cc0*/  LEA.HI.X R3, R4, UR9, R3, 0x1, P3 ;  /* 0x0000000904037c11 */ /* 0x000fe400098f0c03 */
[----:B------:R0:W1:Y:S02]  /*9cd0*/  SHFL.IDX PT, R4, R6, RZ, 0x181f ;  /* 0x00181fff06047589 */ /* 0x00006400000e0000 */
[----:B------:R-:W-:Y:S02]  /*9ce0*/  ISETP.GE.AND P0, PT, R0, R11, PT ;  /* 0x0000000b0000720c */ /* 0x000fe40003f06270 */
[----:B------:R0:W2:Y:S01]  /*9cf0*/  SHFL.IDX PT, R0, R3, RZ, 0x181f ;  /* 0x00181fff03007589 */ /* 0x0000a200000e0000 */
[----:B------:R-:W-:Y:S10]  /*9d00*/  @P2 BRA `(.L_x_404) ;  /* 0x0000000000282947 */ /* 0x000ff40003800000 */
[----:B------:R-:W-:Y:S01]  /*9d10*/  ULDC UR4, c[0x0][0xac8] ;  /* 0x0002b20000047ab9 */ /* 0x000fe20000000800 */
[----:B------:R-:W-:Y:S01]  /*9d20*/  ULDC.64 UR8, c[0x0][0x208] ;  /* 0x0000820000087ab9 */ /* 0x000fe20000000a00 */
[----:B------:R-:W-:Y:S02]  /*9d30*/  ISETP.GE.AND P4, PT, R17, UR4, PT ;  /* 0x0000000411007c0c */ /* 0x000fe4000bf86270 */
[----:B------:R-:W-:-:S11]  /*9d40*/  ISETP.GE.AND P5, PT, R18, UR4, PT ;  /* 0x0000000412007c0c */ /* 0x000fd6000bfa6270 */
[CC--:B-1----:R-:W-:Y:S02]  /*9d50*/  @!P4 LEA R12, P2, R17.reuse, R4.reuse, 0x1 ;  /* 0x00000004110cc211 */ /* 0x0c2fe400078408ff */
[C---:B------:R-:W-:Y:S02]  /*9d60*/  @!P5 LEA R4, P3, R18.reuse, R4, 0x1 ;  /* 0x000000041204d211 */ /* 0x040fe400078608ff */
[-C--:B--2---:R-:W-:Y:S02]  /*9d70*/  @!P4 LEA.HI.X R13, R17, R0.reuse, R195, 0x1, P2 ;  /* 0x00000000110dc211 */ /* 0x084fe400010f0cc3 */
[----:B------:R-:W-:-:S03]  /*9d80*/  @!P5 LEA.HI.X R5, R18, R0, R194, 0x1, P3 ;  /* 0x000000001205d211 */ /* 0x000fc600018f0cc2 */
[----:B------:R3:W-:Y:S04]  /*9d90*/  @!P4 ST.E.128 desc[UR8][R12.64], RZ ;  /* 0x000000ff0c00c985 */ /* 0x0007e8000c101d08 */
[----:B------:R3:W-:Y:S02]  /*9da0*/  @!P5 ST.E.128 desc[UR8][R4.64], RZ ;  /* 0x000000ff0400d985 */ /* 0x0007e4000c101d08 */
.L_x_404:
[----:B------:R-:W-:Y:S05]  /*9db0*/  BSYNC B1 ;  /* 0x0000000000017941 */ /* 0x000fea0003800000 */
.L_x_403:
[----:B--2---:R2:W4:Y:S01]  /*9dc0*/  SHFL.IDX PT, R0, R3, 0x1, 0x181f ;  /* 0x00381f0003007f89 */ /* 0x00452200000e0000 */
[----:B------:R-:W-:Y:S03]  /*9dd0*/  BSSY B1, `(.L_x_405) ;  /* 0x000000d000017945 */ /* 0x000fe60003800000 */
[----:B-1-3--:R2:W1:Y:S01]  /*9de0*/  SHFL.IDX PT, R4, R6, 0x1, 0x181f ;  /* 0x00381f0006047f89 */ /* 0x00a46200000e0000 */
[----:B------:R-:W-:Y:S05]  /*9df0*/  @P1 BRA `(.L_x_406) ;  /* 0x0000000000281947 */ /* 0x000fea0003800000 */
[----:B------:R-:W-:Y:S01]  /*9e00*/  ULDC UR4, c[0x0][0xac8] ;  /* 0x0002b20000047ab9 */ /* 0x000fe20000000800 */
[----:B------:R-:W-:Y:S01]  /*9e10*/  ULDC.64 UR8, c[0x0][0x208] ;  /* 0x0000820000087ab9 */ /* 0x000fe20000000a00 */
[----:B------:R-:W-:Y:S02]  /*9e20*/  ISETP.GE.AND P3, PT, R17, UR4, PT ;  /* 0x0000000411007c0c */ /* 0x000fe4000bf66270 */
[----:B------:R-:W-:-:S11]  /*9e30*/  ISETP.GE.AND P4, PT, R18, UR4, PT ;  /* 0x0000000412007c0c */ /* 0x000fd6000bf86270 */
[CC--:B-1----:R-:W-:Y:S02]  /*9e40*/  @!P3 LEA R12, P1, R17.reuse, R4.reuse, 0x1 ;  /* 0x00000004110cb211 */ /* 0x0c2fe400078208ff */
[C---:B------:R-:W-:Y:S02]  /*9e50*/  @!P4 LEA R4, P2, R18.reuse, R4, 0x1 ;  /* 0x000000041204c211 */ /* 0x040fe400078408ff */
[-C--:B----4-:R-:W-:Y:S02]  /*9e60*/  @!P3 LEA.HI.X R13, R17, R0.reuse, R195, 0x1, P1 ;  /* 0x00000000110db211 */ /* 0x090fe400008f0cc3 */
[----:B------:R-:W-:-:S03]  /*9e70*/  @!P4 LEA.HI.X R5, R18, R0, R194, 0x1, P2 ;  /* 0x000000001205c211 */ /* 0x000fc600010f0cc2 */
[----:B------:R3:W-:Y:S04]  /*9e80*/  @!P3 ST.E.128 desc[UR8][R12.64], RZ ;  /* 0x000000ff0c00b985 */ /* 0x0007e8000c101d08 */
[----:B------:R3:W-:Y:S02]  /*9e90*/  @!P4 ST.E.128 desc[UR8][R4.64], RZ ;  /* 0x000000ff0400c985 */ /* 0x0007e4000c101d08 */
.L_x_406:
[----:B------:R-:W-:Y:S05]  /*9ea0*/  BSYNC B1 ;  /* 0x0000000000017941 */ /* 0x000fea0003800000 */
.L_x_405:
[----:B----4-:R4:W0:Y:S01]  /*9eb0*/  SHFL.IDX PT, R0, R3, 0x2, 0x181f ;  /* 0x00581f0003007f89 */ /* 0x01082200000e0000 */
        /* <DEDUP_REMOVED lines=9> */
[-C--:B0-----:R-:W-:Y:S02]  /*9f50*/  @!P2 LEA.HI.X R13, R17, R0.reuse, R195, 0x1, P0 ;  /* 0x00000000110da211 */ /* 0x081fe400000f0cc3 */
[----:B------:R-:W-:-:S03]  /*9f60*/  @!P3 LEA.HI.X R5, R18, R0, R194, 0x1, P1 ;  /* 0x000000001205b211 */ /* 0x000fc600008f0cc2 */
[----:B------:R3:W-:Y:S04]  /*9f70*/  @!P2 ST.E.128 desc[UR8][R12.64], RZ ;  /* 0x000000ff0c00a985 */ /* 0x0007e8000c101d08 */
[----:B------:R3:W-:Y:S02]  /*9f80*/  @!P3 ST.E.128 desc[UR8][R4.64], RZ ;  /* 0x000000ff0400b985 */ /* 0x0007e4000c101d08 */
.L_x_408:
[----:B------:R-:W-:Y:S05]  /*9f90*/  BSYNC B1 ;  /* 0x0000000000017941 */ /* 0x000fea0003800000 */
.L_x_407:
[----:B0-----:R-:W-:Y:S01]  /*9fa0*/  VIADD R0, R8, 0x60 ;  /* 0x0000006008007836 */ /* 0x001fe20000000000 */
[----:B--2-4-:R-:W0:Y:S04]  /*9fb0*/  SHFL.IDX PT, R3, R3, 0x3, 0x181f ;  /* 0x00781f0003037f89 */ /* 0x014e2800000e0000 */
[----:B------:R-:W-:Y:S01]  /*9fc0*/  ISETP.GE.AND P0, PT, R0, R11, PT ;  /* 0x0000000b0000720c */ /* 0x000fe20003f06270 */
[----:B-1-3--:R1:W2:-:S12]  /*9fd0*/  SHFL.IDX PT, R4, R6, 0x3, 0x181f ;  /* 0x00781f0006047f89 */ /* 0x00a29800000e0000 */
[----:B-1----:R-:W-:Y:S05]  /*9fe0*/  @P0 BRA `(.L_x_399) ;  /* 0x0000000000280947 */ /* 0x002fea0003800000 */
[----:B------:R-:W-:Y:S01]  /*9ff0*/  ULDC UR4, c[0x0][0xac8] ;  /* 0x0002b20000047ab9 */ /* 0x000fe20000000800 */
[----:B------:R-:W-:Y:S01]  /*a000*/  ULDC.64 UR8, c[0x0][0x208] ;  /* 0x0000820000087ab9 */ /* 0x000fe20000000a00 */
[----:B------:R-:W-:Y:S02]  /*a010*/  ISETP.GE.AND P2, PT, R17, UR4, PT ;  /* 0x0000000411007c0c */ /* 0x000fe4000bf46270 */
[----:B------:R-:W-:-:S11]  /*a020*/  ISETP.GE.AND P3, PT, R18, UR4, PT ;  /* 0x0000000412007c0c */ /* 0x000fd6000bf66270 */
[CC--:B--2---:R-:W-:Y:S02]  /*a030*/  @!P2 LEA R6, P0, R17.reuse, R4.reuse, 0x1 ;  /* 0x000000041106a211 */ /* 0x0c4fe400078008ff */
[C---:B------:R-:W-:Y:S02]  /*a040*/  @!P3 LEA R4, P1, R18.reuse, R4, 0x1 ;  /* 0x000000041204b211 */ /* 0x040fe400078208ff */
[-C--:B0-----:R-:W-:Y:S02]  /*a050*/  @!P2 LEA.HI.X R7, R17, R3.reuse, R195, 0x1, P0 ;  /* 0x000000031107a211 */ /* 0x081fe400000f0cc3 */
[----:B------:R-:W-:-:S03]  /*a060*/  @!P3 LEA.HI.X R5, R18, R3, R194, 0x1, P1 ;  /* 0x000000031205b211 */ /* 0x000fc600008f0cc2 */
[----:B------:R0:W-:Y:S04]  /*a070*/  @!P2 ST.E.128 desc[UR8][R6.64], RZ ;  /* 0x000000ff0600a985 */ /* 0x0001e8000c101d08 */
[----:B------:R0:W-:Y:S02]  /*a080*/  @!P3 ST.E.128 desc[UR8][R4.64], RZ ;  /* 0x000000ff0400b985 */ /* 0x0001e4000c101d08 */
.L_x_399:
[----:B------:R-:W-:Y:S05]  /*a090*/  BSYNC B0 ;  /* 0x0000000000007941 */ /* 0x000fea0003800000 */
.L_x_390:
[----:B------:R-:W-:Y:S02]  /*a0a0*/  ULDC UR4, c[0x0][0xc3c] ;  /* 0x00030f0000047ab9 */ /* 0x000fe40000000800 */
[----:B------:R-:W-:-:S13]  /*a0b0*/  ISETP.GE.AND P0, PT, R47, UR4, PT ;  /* 0x000000042f007c0c */ /* 0x000fda000bf06270 */
[----:B------:R-:W-:Y:S05]  /*a0c0*/  @!P0 BRA `(.L_x_409) ;  /* 0xffffff6c00588947 */ /* 0x000fea000383ffff */
[----:B------:R-:W-:Y:S05]  /*a0d0*/  EXIT ;  /* 0x000000000000794d */ /* 0x000fea0003800000 */
.L_x_365:
[----:B------:R-:W-:-:S08]  /*a0e0*/  NOP ;  /* 0x0000000000007918 */ /* 0x000fd00000000000 */
[----:B0-----:R-:W0:-:S00]  /*a0f0*/  USETMAXREG.DEALLOC.CTAPOOL 0x18 ;  /* 0x00000018000079c8 */ /* 0x001e0000080e0500 */
[----:B0-----:R-:W-:-:S06]  /*a100*/  LOP3.LUT R0, R0, 0x3, RZ, 0xc0, !PT ;  /* 0x0000000300007812 */ /* 0x001fcc00078ec0ff */
[----:B------:R-:W0:Y:S02]  /*a110*/  SHFL.IDX PT, R0, R0, RZ, 0x1f ;  /* 0x00001fff00007589 */ /* 0x000e2400000e0000 */
[----:B0-----:R-:W-:Y:S02]  /*a120*/  ISETP.NE.AND P0, PT, R0, RZ, PT ;  /* 0x000000ff0000720c */ /* 0x001fe40003f05270 */
[----:B------:R-:W-:Y:S02]  /*a130*/  MOV R0, RZ ;  /* 0x000000ff00007202 */ /* 0x000fe40000000f00 */
[----:B------:R-:W-:-:S05]  /*a140*/  P2R R2, PR, RZ, 0x1 ;  /* 0x00000001ff027803 */ /* 0x000fca0000000000 */
[----:B------:R0:W-:Y:S04]  /*a150*/  STL [R1+0x58], R2 ;  /* 0x0000580201007387 */ /* 0x0001e80000100800 */
[----:B------:R-:W-:Y:S05]  /*a160*/  @!P0 BRA `(.L_x_410) ;  /* 0x00000000001c8947 */ /* 0x000fea0003800000 */
[----:B------:R-:W1:Y:S08]  /*a170*/  S2UR UR5, SR_CgaCtaId ;  /* 0x00000000000579c3 */ /* 0x000e700000008800 */
[----:B------:R-:W-:Y:S06]  /*a180*/  BAR.SYNC.DEFER_BLOCKING 0x5, 0x180 ;  /* 0x0146000000007b1d */ /* 0x000fec0000010000 */
[----:B------:R-:W-:-:S02]  /*a190*/  UMOV UR4, 0x400 ;  /* 0x0000040000047882 */ /* 0x000fc40000000000 */
[----:B-1----:R-:W-:-:S09]  /*a1a0*/  ULEA UR4, UR5, UR4, 0x18 ;  /* 0x0000000405047291 */ /* 0x002fd2000f8ec03f */
[----:B------:R-:W1:Y:S01]  /*a1b0*/  LDS.128 R16, [UR4+0x348d0] ;  /* 0x0348d004ff107984 */ /* 0x000e620008000c00 */
[----:B------:R-:W-:Y:S06]  /*a1c0*/  BAR.ARV 0x4, 0x180 ;  /* 0x0106000000007b1d */ /* 0x000fec0000002000 */
[----:B------:R-:W-:Y:S05]  /*a1d0*/  BRA `(.L_x_411) ;  /* 0x0000000800047947 */ /* 0x000fea0003800000 */
.L_x_410:
[----:B0-----:R-:W0:Y:S01]  /*a1e0*/  S2R R2, SR_TID.X ;  /* 0x0000000000027919 */ /* 0x001e220000002100 */
[----:B------:R-:W-:Y:S01]  /*a1f0*/  ULDC UR4, c[0x0][0xc3c] ;  /* 0x00030f0000047ab9 */ /* 0x000fe20000000800 */
[----:B------:R-:W-:Y:S01]  /*a200*/  ULDC.64 UR6, c[0x0][0x208] ;  /* 0x0000820000067ab9 */ /* 0x000fe20000000a00 */
[----:B------:R-:W-:Y:S01]  /*a210*/  ULDC UR5, c[0x0][0xc38] ;  /* 0x00030e0000057ab9 */ /* 0x000fe20000000800 */
[----:B0-----:R-:W-:-:S04]  /*a220*/  LOP3.LUT R5, R2, 0x1f, RZ, 0xc0, !PT ;  /* 0x0000001f02057812 */ /* 0x001fc800078ec0ff */
[----:B------:R-:W-:-:S04]  /*a230*/  ISETP.NE.AND P0, PT, R5, 0x1f, PT ;  /* 0x0000001f0500780c */ /* 0x000fc80003f05270 */
[----:B------:R-:W-:-:S13]  /*a240*/  ISETP.GE.OR P1, PT, R5, UR4, !P0 ;  /* 0x0000000405007c0c */ /* 0x000fda000c726670 */
[----:B------:R-:W0:Y:S02]  /*a250*/  @!P1 LDC.64 R2, c[0x0][0xc80] ;  /* 0x00032000ff029b82 */ /* 0x000e240000000a00 */
[----:B0-----:R-:W-:-:S05]  /*a260*/  @!P1 IMAD.WIDE.U32 R2, R5, 0x4, R2 ;  /* 0x0000000405029825 */ /* 0x001fca00078e0002 */
[----:B------:R-:W2:Y:S01]  /*a270*/  @!P1 LDG.E R0, desc[UR6][R2.64] ;  /* 0x0000000602009981 */ /* 0x000ea2000c1e1900 */
[C---:B------:R-:W-:Y:S01]  /*a280*/  ISETP.NE.AND P1, PT, R5.reuse, RZ, PT ;  /* 0x000000ff0500720c */ /* 0x040fe20003f25270 */
[----:B------:R-:W0:Y:S01]  /*a290*/  S2UR UR6, SR_CTAID.X ;  /* 0x00000000000679c3 */ /* 0x000e220000002500 */
[C---:B------:R-:W-:Y:S01]  /*a2a0*/  ISETP.GE.U32.AND P2, PT, R5.reuse, 0x2, PT ;  /* 0x000000020500780c */ /* 0x040fe20003f46070 */
[----:B------:R-:W-:Y:S01]  /*a2b0*/  UMOV UR4, URZ ;  /* 0x0000003f00047c82 */ /* 0x000fe20008000000 */
[C---:B------:R-:W-:Y:S01]  /*a2c0*/  ISETP.GE.U32.AND P3, PT, R5.reuse, 0x4, PT ;  /* 0x000000040500780c */ /* 0x040fe20003f66070 */
[----:B------:R-:W-:Y:S01]  /*a2d0*/  IMAD.MOV.U32 R16, RZ, RZ, RZ ;  /* 0x000000ffff107224 */ /* 0x000fe200078e00ff */
[C---:B------:R-:W-:Y:S02]  /*a2e0*/  ISETP.GE.U32.AND P4, PT, R5.reuse, 0x8, PT ;  /* 0x000000080500780c */ /* 0x040fe40003f86070 */
[----:B------:R-:W-:Y:S01]  /*a2f0*/  ISETP.GE.U32.AND P5, PT, R5, 0x10, PT ;  /* 0x000000100500780c */ /* 0x000fe20003fa6070 */
[----:B--2---:R-:W1:Y:S02]  /*a300*/  SHFL.UP PT, R4, R0, 0x1, RZ ;  /* 0x0420000000047989 */ /* 0x004e6400000e00ff */
[----:B-1----:R-:W-:-:S05]  /*a310*/  SEL R7, R4, RZ, P1 ;  /* 0x000000ff04077207 */ /* 0x002fca0000800000 */
[----:B------:R-:W-:-:S05]  /*a320*/  IMAD.IADD R7, R0, 0x1, R7 ;  /* 0x0000000100077824 */ /* 0x000fca00078e0207 */
[----:B------:R-:W1:Y:S02]  /*a330*/  SHFL.UP PT, R4, R7, 0x2, RZ ;  /* 0x0440000007047989 */ /* 0x000e6400000e00ff */
        /* <DEDUP_REMOVED lines=11> */
[----:B------:R-:W1:Y:S02]  /*a3f0*/  SHFL.IDX PT, R4, R2, 0x1f, 0x1f ;  /* 0x03e01f0002047f89 */ /* 0x000e6400000e0000 */
[----:B-1----:R-:W-:-:S04]  /*a400*/  IMAD R4, R4, UR5, RZ ;  /* 0x0000000504047c24 */ /* 0x002fc8000f8e02ff */
[----:B------:R-:W-:Y:S01]  /*a410*/  IMAD.MOV.U32 R7, RZ, RZ, R4 ;  /* 0x000000ffff077224 */ /* 0x000fe200078e0004 */
[----:B0-----:R-:W-:-:S13]  /*a420*/  ISETP.GT.AND P6, PT, R4, UR6, PT ;  /* 0x0000000604007c0c */ /* 0x001fda000bfc4270 */
[----:B------:R-:W-:Y:S05]  /*a430*/  @P6 BRA `(.L_x_412) ;  /* 0x0000000000a46947 */ /* 0x000fea0003800000 */
[----:B------:R-:W0:Y:S01]  /*a440*/  LDC R6, c[0x0][0xc3c] ;  /* 0x00030f00ff067b82 */ /* 0x000e220000000800 */
[----:B------:R-:W-:Y:S01]  /*a450*/  IMAD.MOV.U32 R4, RZ, RZ, R7 ;  /* 0x000000ffff047224 */ /* 0x000fe200078e0007 */
[----:B------:R-:W-:Y:S01]  /*a460*/  UMOV UR4, URZ ;  /* 0x0000003f00047c82 */ /* 0x000fe20008000000 */
[----:B------:R-:W-:Y:S01]  /*a470*/  ULDC UR7, c[0x0][0xc3c] ;  /* 0x00030f0000077ab9 */ /* 0x000fe20000000800 */
[----:B------:R-:W-:-:S05]  /*a480*/  ULDC UR5, c[0x0][0xc38] ;  /* 0x00030e0000057ab9 */ /* 0x000fca0000000800 */
.L_x_416:
[----:B------:R-:W-:Y:S01]  /*a490*/  UIADD3 UR4, UR4, 0x1f, URZ ;  /* 0x0000001f04047890 */ /* 0x000fe2000fffe03f */
[----:B------:R-:W-:-:S05]  /*a4a0*/  IMAD.U32 R19, RZ, RZ, UR7 ;  /* 0x00000007ff137e24 */ /* 0x000fca000f8e00ff */
[----:B0-----:R-:W-:-:S13]  /*a4b0*/  ISETP.LE.AND P6, PT, R6, UR4, PT ;  /* 0x0000000406007c0c */ /* 0x001fda000bfc3270 */
[----:B------:R-:W-:Y:S05]  /*a4c0*/  @P6 BRA `(.L_x_413) ;  /* 0x0000000400246947 */ /* 0x000fea0003800000 */
[----:B------:R-:W-:Y:S01]  /*a4d0*/  IADD3 R7, R5, UR4, RZ ;  /* 0x0000000405077c10 */ /* 0x000fe2000fffe0ff */
[----:B------:R-:W-:Y:S01]  /*a4e0*/  BSSY B0, `(.L_x_414) ;  /* 0x0000008000007945 */ /* 0x000fe20003800000 */
[----:B------:R-:W-:Y:S02]  /*a4f0*/  IMAD.MOV.U32 R0, RZ, RZ, RZ ;  /* 0x000000ffff007224 */ /* 0x000fe400078e00ff */
[----:B------:R-:W-:-:S13]  /*a500*/  ISETP.GE.OR P6, PT, R7, R6, !P0 ;  /* 0x000000060700720c */ /* 0x000fda00047c6670 */
[----:B------:R-:W-:Y:S05]  /*a510*/  @P6 BRA `(.L_x_415) ;  /* 0x0000000000106947 */ /* 0x000fea0003800000 */
[----:B------:R-:W0:Y:S01]  /*a520*/  LDC.64 R2, c[0x0][0xc80] ;  /* 0x00032000ff027b82 */ /* 0x000e220000000a00 */
[----:B------:R-:W-:Y:S01]  /*a530*/  ULDC.64 UR8, c[0x0][0x208] ;  /* 0x0000820000087ab9 */ /* 0x000fe20000000a00 */
[----:B0-----:R-:W-:-:S05]  /*a540*/  IMAD.WIDE R2, R7, 0x4, R2 ;  /* 0x0000000407027825 */ /* 0x001fca00078e0202 */
[----:B------:R0:W5:Y:S02]  /*a550*/  LDG.E R0, desc[UR8][R2.64] ;  /* 0x0000000802007981 */ /* 0x000164000c1e1900 */
.L_x_415:
[----:B------:R-:W-:Y:S05]  /*a560*/  BSYNC B0 ;  /* 0x0000000000007941 */ /* 0x000fea0003800000 */
.L_x_414:
[----:B0----5:R-:W0:Y:S02]  /*a570*/  SHFL.UP PT, R2, R0, 0x1, RZ ;  /* 0x0420000000027989 */ /* 0x021e2400000e00ff */
[----:B0-----:R-:W-:-:S05]  /*a580*/  SEL R3, R2, RZ, P1 ;  /* 0x000000ff02037207 */ /* 0x001fca0000800000 */
[----:B------:R-:W-:-:S05]  /*a590*/  IMAD.IADD R3, R0, 0x1, R3 ;  /* 0x0000000100037824 */ /* 0x000fca00078e0203 */
[----:B------:R-:W0:Y:S02]  /*a5a0*/  SHFL.UP PT, R2, R3, 0x2, RZ ;  /* 0x0440000003027989 */ /* 0x000e2400000e00ff */
        /* <DEDUP_REMOVED lines=11> */
[----:B------:R-:W0:Y:S02]  /*a660*/  SHFL.IDX PT, R3, R9, 0x1f, 0x1f ;  /* 0x03e01f0009037f89 */ /* 0x000e2400000e0000 */
[----:B0-----:R-:W-:-:S04]  /*a670*/  IMAD R3, R3, UR5, RZ ;  /* 0x0000000503037c24 */ /* 0x001fc8000f8e02ff */
[----:B------:R-:W-:-:S05]  /*a680*/  IMAD.IADD R4, R3, 0x1, R4 ;  /* 0x0000000103047824 */ /* 0x000fca00078e0204 */
[----:B------:R-:W-:-:S13]  /*a690*/  ISETP.GT.AND P6, PT, R4, UR6, PT ;  /* 0x0000000604007c0c */ /* 0x000fda000bfc4270 */
[----:B------:R-:W-:Y:S05]  /*a6a0*/  @!P6 BRA `(.L_x_416) ;  /* 0xfffffffc0078e947 */ /* 0x000fea000383ffff */
[----:B------:R-:W-:Y:S02]  /*a6b0*/  IMAD.MOV.U32 R2, RZ, RZ, R9 ;  /* 0x000000ffff027224 */ /* 0x000fe400078e0009 */
[----:B------:R-:W-:-:S07]  /*a6c0*/  IMAD.MOV.U32 R7, RZ, RZ, R3 ;  /* 0x000000ffff077224 */ /* 0x000fce00078e0003 */
.L_x_412:
[----:B------:R-:W-:-:S05]  /*a6d0*/  IADD3 R7, -R7, R4, RZ ;  /* 0x0000000407077210 */ /* 0x000fca0007ffe1ff */
[----:B------:R-:W-:-:S05]  /*a6e0*/  IMAD R3, R2, UR5, R7 ;  /* 0x0000000502037c24 */ /* 0x000fca000f8e0207 */
[----:B------:R-:W-:-:S13]  /*a6f0*/  ISETP.GT.AND P0, PT, R3, UR6, PT ;  /* 0x0000000603007c0c */ /* 0x000fda000bf04270 */
[----:B------:R-:W-:-:S04]  /*a700*/  VOTE.ANY R6, PT, !P0 ;  /* 0x0000000000067806 */ /* 0x000fc800040e0100 */
[----:B------:R-:W0:Y:S01]  /*a710*/  POPC R19, R6 ;  /* 0x0000000600137309 */ /* 0x000e220000000000 */
[----:B------:R-:W-:Y:S01]  /*a720*/  ISETP.NE.AND P0, PT, R6, RZ, PT ;  /* 0x000000ff0600720c */ /* 0x000fe20003f05270 */
[----:B0-----:R-:W0:Y:S02]  /*a730*/  SHFL.IDX PT, R0, R0, R19, 0x1f ;  /* 0x00001f1300007589 */ /* 0x001e2400000e0000 */
[----:B0-----:R-:W-:-:S04]  /*a740*/  IABS R4, R0 ;  /* 0x0000000000047213 */ /* 0x001fc80000000000 */
[----:B------:R-:W0:Y:S08]  /*a750*/  I2F.RP R8, R4 ;  /* 0x0000000400087306 */ /* 0x000e300000209400 */
[----:B0-----:R-:W0:Y:S02]  /*a760*/  MUFU.RCP R8, R8 ;  /* 0x0000000800087308 */ /* 0x001e240000001000 */
[----:B0-----:R-:W-:-:S06]  /*a770*/  VIADD R3, R8, 0xffffffe ;  /* 0x0ffffffe08037836 */ /* 0x001fcc0000000000 */
[----:B------:R-:W0:Y:S02]  /*a780*/  F2I.FTZ.U32.TRUNC.NTZ R3, R3 ;  /* 0x0000000300037305 */ /* 0x000e24000021f000 */
[----:B0-----:R-:W-:Y:S01]  /*a790*/  IMAD.MOV R11, RZ, RZ, -R3 ;  /* 0x000000ffff0b7224 */ /* 0x001fe200078e0a03 */
[----:B------:R-:W-:Y:S06]  /*a7a0*/  @!P0 BRA `(.L_x_417) ;  /* 0x0000000000088947 */ /* 0x000fec0003800000 */
[----:B------:R-:W-:-:S05]  /*a7b0*/  VIADD R9, R19, 0xffffffff ;  /* 0xffffffff13097836 */ /* 0x000fca0000000000 */
[----:B------:R0:W1:Y:S02]  /*a7c0*/  SHFL.IDX PT, R16, R2, R9, 0x1f ;  /* 0x00001f0902107589 */ /* 0x00006400000e0000 */
.L_x_417:
[----:B-1----:R-:W-:Y:S01]  /*a7d0*/  IMAD R16, R16, UR5, R7 ;  /* 0x0000000510107c24 */ /* 0x002fe2000f8e0207 */
[----:B------:R-:W-:Y:S01]  /*a7e0*/  IABS R6, R0 ;  /* 0x0000000000067213 */ /* 0x000fe20000000000 */
[----:B------:R-:W-:Y:S02]  /*a7f0*/  IMAD R7, R11, R4, RZ ;  /* 0x000000040b077224 */ /* 0x000fe400078e02ff */
[----:B0-----:R-:W-:Y:S01]  /*a800*/  IMAD.MOV.U32 R2, RZ, RZ, RZ ;  /* 0x000000ffff027224 */ /* 0x001fe200078e00ff */
[----:B------:R-:W-:Y:S01]  /*a810*/  IADD3 R17, -R16, UR6, RZ ;  /* 0x0000000610117c10 */ /* 0x000fe2000fffe1ff */
[----:B------:R-:W-:Y:S02]  /*a820*/  IMAD.MOV R6, RZ, RZ, -R6 ;  /* 0x000000ffff067224 */ /* 0x000fe400078e0a06 */
[----:B------:R-:W-:Y:S01]  /*a830*/  IMAD.HI.U32 R2, R3, R7, R2 ;  /* 0x0000000703027227 */ /* 0x000fe200078e0002 */
[----:B------:R-:W-:-:S03]  /*a840*/  IABS R3, R17 ;  /* 0x0000001100037213 */ /* 0x000fc60000000000 */
[----:B------:R-:W-:Y:S02]  /*a850*/  VIADD R19, R19, UR4 ;  /* 0x0000000413137c36 */ /* 0x000fe40008000000 */
[----:B------:R-:W-:-:S04]  /*a860*/  IMAD.HI.U32 R2, R2, R3, RZ ;  /* 0x0000000302027227 */ /* 0x000fc800078e00ff */
[----:B------:R-:W-:-:S05]  /*a870*/  IMAD R3, R2, R6, R3 ;  /* 0x0000000602037224 */ /* 0x000fca00078e0203 */
[----:B------:R-:W-:-:S13]  /*a880*/  ISETP.GT.U32.AND P1, PT, R4, R3, PT ;  /* 0x000000030400720c */ /* 0x000fda0003f24070 */
[----:B------:R-:W-:Y:S02]  /*a890*/  @!P1 IMAD.IADD R3, R3, 0x1, -R4 ;  /* 0x0000000103039824 */ /* 0x000fe400078e0a04 */
[----:B------:R-:W-:Y:S01]  /*a8a0*/  @!P1 VIADD R2, R2, 0x1 ;  /* 0x0000000102029836 */ /* 0x000fe20000000000 */
[----:B------:R-:W-:Y:S02]  /*a8b0*/  ISETP.NE.AND P1, PT, R0, RZ, PT ;  /* 0x000000ff0000720c */ /* 0x000fe40003f25270 */
[----:B------:R-:W-:Y:S02]  /*a8c0*/  ISETP.GE.U32.AND P0, PT, R3, R4, PT ;  /* 0x000000040300720c */ /* 0x000fe40003f06070 */
[----:B------:R-:W-:-:S04]  /*a8d0*/  LOP3.LUT R3, R17, R0, RZ, 0x3c, !PT ;  /* 0x0000000011037212 */ /* 0x000fc800078e3cff */
[----:B------:R-:W-:-:S07]  /*a8e0*/  ISETP.GE.AND P2, PT, R3, RZ, PT ;  /* 0x000000ff0300720c */ /* 0x000fce0003f46270 */
[----:B------:R-:W-:-:S06]  /*a8f0*/  @P0 VIADD R2, R2, 0x1 ;  /* 0x0000000102020836 */ /* 0x000fcc0000000000 */
[----:B------:R-:W-:Y:S01]  /*a900*/  @!P2 IMAD.MOV R2, RZ, RZ, -R2 ;  /* 0x000000ffff02a224 */ /* 0x000fe200078e0a02 */
[----:B------:R-:W-:-:S04]  /*a910*/  @!P1 LOP3.LUT R2, RZ, R0, RZ, 0x33, !PT ;  /* 0x00000000ff029212 */ /* 0x000fc800078e33ff */
[----:B------:R-:W-:Y:S01]  /*a920*/  IADD3 R3, -R2, RZ, RZ ;  /* 0x000000ff02037210 */ /* 0x000fe20007ffe1ff */
[----:B------:R-:W-:-:S04]  /*a930*/  IMAD.MOV.U32 R18, RZ, RZ, R2 ;  /* 0x000000ffff127224 */ /* 0x000fc800078e0002 */
[----:B------:R-:W-:Y:S01]  /*a940*/  IMAD R17, R0, R3, R17 ;  /* 0x0000000300117224 */ /* 0x000fe200078e0211 */
[----:B------:R-:W-:Y:S06]  /*a950*/  BRA `(.L_x_418) ;  /* 0x00000000000c7947 */ /* 0x000fec0003800000 */
.L_x_413:
[----:B------:R-:W-:Y:S02]  /*a960*/  IMAD.MOV.U32 R17, RZ, RZ, RZ ;  /* 0x000000ffff117224 */ /* 0x000fe400078e00ff */
[----:B------:R-:W-:Y:S02]  /*a970*/  IMAD.U32 R16, RZ, RZ, UR6 ;  /* 0x00000006ff107e24 */ /* 0x000fe4000f8e00ff */
[----:B------:R-:W-:-:S07]  /*a980*/  IMAD.MOV.U32 R18, RZ, RZ, RZ ;  /* 0x000000ffff127224 */ /* 0x000fce00078e00ff */
.L_x_418:
[----:B------:R-:W-:-:S13]  /*a990*/  ISETP.NE.AND P0, PT, R5, RZ, PT ;  /* 0x000000ff0500720c */ /* 0x000fda0003f05270 */
[----:B------:R-:W0:Y:S01]  /*a9a0*/  @!P0 S2R R3, SR_CgaCtaId ;  /* 0x0000000000038919 */ /* 0x000e220000008800 */
[----:B------:R-:W-:-:S04]  /*a9b0*/  @!P0 MOV R0, 0x400 ;  /* 0x0000040000008802 */ /* 0x000fc80000000f00 */
[----:B0-----:R-:W-:-:S05]  /*a9c0*/  @!P0 LEA R0, R3, R0, 0x18 ;  /* 0x0000000003008211 */ /* 0x001fca00078ec0ff */
[----:B------:R0:W-:Y:S01]  /*a9d0*/  @!P0 STS.128 [R0+0x348d0], R16 ;  /* 0x0348d01000008388 */ /* 0x0001e20000000c00 */
[----:B------:R-:W-:Y:S06]  /*a9e0*/  BAR.ARV 0x5, 0x180 ;  /* 0x0146000000007b1d */ /* 0x000fec0000002000 */
.L_x_411:
[----:B0-----:R-:W-:Y:S01]  /*a9f0*/  IMAD.MOV.U32 R0, RZ, RZ, 0x1 ;  /* 0x00000001ff007424 */ /* 0x001fe200078e00ff */
[----:B------:R0:W-:Y:S01]  /*aa00*/  STL [R1+0x50], RZ ;  /* 0x000050ff01007387 */ /* 0x0001e20000100800 */
[----:B------:R-:W-:Y:S02]  /*aa10*/  ULDC UR4, c[0x0][0xc3c] ;  /* 0x00030f0000047ab9 */ /* 0x000fe40000000800 */
[----:B-1----:R-:W-:Y:S01]  /*aa20*/  ISETP.GE.AND P0, PT, R19, UR4, PT ;  /* 0x0000000413007c0c */ /* 0x002fe2000bf06270 */
[----:B------:R0:W-:Y:S04]  /*aa30*/  STL [R1+0x10], R0 ;  /* 0x0000100001007387 */ /* 0x0001e80000100800 */
[----:B------:R0:W-:Y:S08]  /*aa40*/  STL [R1+0x8], RZ ;  /* 0x000008ff01007387 */ /* 0x0001f00000100800 */
[----:B0-----:R-:W-:Y:S05]  /*aa50*/  @P0 BRA `(.L_x_419) ;  /* 0x0000005400240947 */ /* 0x001fea0003800000 */
[----:B------:R-:W0:Y:S01]  /*aa60*/  S2R R5, SR_TID.X ;  /* 0x0000000000057919 */ /* 0x000e220000002100 */
[----:B------:R-:W1:Y:S01]  /*aa70*/  S2UR UR5, SR_CgaCtaId ;  /* 0x00000000000579c3 */ /* 0x000e620000008800 */
[----:B------:R-:W-:Y:S01]  /*aa80*/  UMOV UR4, 0x400 ;  /* 0x0000040000047882 */ /* 0x000fe20000000000 */
[----:B------:R-:W-:Y:S01]  /*aa90*/  BSSY B8, `(.L_x_419) ;  /* 0x0000545000087945 */ /* 0x000fe20003800000 */
[----:B------:R-:W-:Y:S01]  /*aaa0*/  ULDC UR38, c[0x0][0xc] ;  /* 0x0000030000267ab9 */ /* 0x000fe20000000800 */
[----:B------:R-:W-:Y:S01]  /*aab0*/  ULDC.64 UR36, c[0x0][0x198] ;  /* 0x0000660000247ab9 */ /* 0x000fe20000000a00 */
[----:B-1----:R-:W-:Y:S01]  /*aac0*/  ULEA UR4, UR5, UR4, 0x18 ;  /* 0x0000000405047291 */ /* 0x002fe2000f8ec03f */
[C---:B0-----:R-:W-:Y:S01]  /*aad0*/  IMAD.SHL.U32 R0, R5.reuse, 0x8, RZ ;  /* 0x0000000805007824 */ /* 0x041fe200078e00ff */
[----:B------:R-:W-:-:S04]  /*aae0*/  LOP3.LUT R4, R5, 0x7f, RZ, 0xc0, !PT ;  /* 0x0000007f05047812 */ /* 0x000fc800078ec0ff */
[C---:B------:R-:W-:Y:S02]  /*aaf0*/  LOP3.LUT R2, R0.reuse, 0x1f8, RZ, 0xc0, !PT ;  /* 0x000001f800027812 */ /* 0x040fe400078ec0ff */
[----:B------:R-:W-:Y:S02]  /*ab00*/  LOP3.LUT R0, R0, 0x38, RZ, 0xc0, !PT ;  /* 0x0000003800007812 */ /* 0x000fe400078ec0ff */
[----:B------:R-:W-:Y:S01]  /*ab10*/  LOP3.LUT R3, R2, 0x38, R5, 0x78, !PT ;  /* 0x0000003802037812 */ /* 0x000fe200078e7805 */
[----:B------:R-:W-:-:S05]  /*ab20*/  IMAD.SHL.U32 R2, R4, 0x8, RZ ;  /* 0x0000000804027824 */ /* 0x000fca00078e00ff */
[----:B------:R-:W-:Y:S01]  /*ab30*/  LOP3.LUT R3, R3, 0x200, R2, 0xf8, !PT ;  /* 0x0000020003037812 */ /* 0x000fe200078ef802 */
[----:B------:R-:W-:Y:S01]  /*ab40*/  IMAD.SHL.U32 R2, R5, 0x10, RZ ;  /* 0x0000001005027824 */ /* 0x000fe200078e00ff */
[----:B------:R-:W-:Y:S02]  /*ab50*/  SHF.R.U32.HI R5, RZ, 0x3, R4 ;  /* 0x00000003ff057819 */ /* 0x000fe40000011604 */
[----:B------:R-:W-:Y:S02]  /*ab60*/  MOV R4, UR4 ;  /* 0x0000000400047c02 */ /* 0x000fe40008000f00 */
[----:B------:R-:W-:Y:S01]  /*ab70*/  LOP3.LUT R2, R5, 0x70, R2, 0xf8, !PT ;  /* 0x0000007005027812 */ /* 0x000fe200078ef802 */
[----:B------:R-:W-:Y:S02]  /*ab80*/  IMAD.MOV.U32 R2, RZ, RZ, 0x1 ;  /* 0x00000001ff027424 */ /* 0x000fe400078e00ff */
[----:B------:R-:W-:Y:S01]  /*ab90*/  IMAD R3, R3, 0x2, R4 ;  /* 0x0000000203037824 */ /* 0x000fe200078e0204 */
[----:B------:R-:W-:Y:S04]  /*aba0*/  STL [R1+0x4], R4 ;  /* 0x0000040401007387 */ /* 0x000fe80000100800 */
[----:B------:R-:W-:Y:S04]  /*abb0*/  STL [R1+0x24], R3 ;  /* 0x0000240301007387 */ /* 0x000fe80000100800 */
[----:B------:R-:W-:Y:S04]  /*abc0*/  STL [R1+0x8], RZ ;  /* 0x000008ff01007387 */ /* 0x000fe80000100800 */
[----:B------:R0:W-:Y:S04]  /*abd0*/  STL [R1+0x10], R2 ;  /* 0x0000100201007387 */ /* 0x0001e80000100800 */
[----:B------:R1:W-:Y:S01]  /*abe0*/  STL [R1+0x50], RZ ;  /* 0x000050ff01007387 */ /* 0x0003e20000100800 */
[----:B0-----:R-:W-:-:S02]  /*abf0*/  LOP3.LUT R2, R0, 0x40, RZ, 0xfc, !PT ;  /* 0x0000004000027812 */ /* 0x001fc400078efcff */
[----:B-1----:R-:W-:-:S07]  /*ac00*/  LOP3.LUT R0, R0, 0x80, RZ, 0xfc, !PT ;  /* 0x0000008000007812 */ /* 0x002fce00078efcff */
.L_x_521:
[----:B0--3--:R-:W0:Y:S01]  /*ac10*/  LDC.64 R2, c[0x0][0xc88] ;  /* 0x00032200ff027b82 */ /* 0x009e220000000a00 */
[----:B------:R-:W-:Y:S01]  /*ac20*/  ULDC.64 UR4, c[0x0][0x208] ;  /* 0x0000820000047ab9 */ /* 0x000fe20000000a00 */
[----:B0-----:R-:W-:-:S05]  /*ac30*/  IMAD.WIDE R2, R19, 0x4, R2 ;  /* 0x0000000413027825 */ /* 0x001fca00078e0202 */
[----:B------:R-:W2:Y:S01]  /*ac40*/  LDG.E R11, desc[UR4][R2.64] ;  /* 0x00000004020b7981 */ /* 0x000ea2000c1e1900 */
[----:B------:R-:W-:Y:S05]  /*ac50*/  YIELD ;  /* 0x0000000000007946 */ /* 0x000fea0003800000 */
[----:B------:R-:W-:Y:S01]  /*ac60*/  ULDC.64 UR4, c[0x0][0xa28] ;  /* 0x00028a0000047ab9 */ /* 0x000fe20000000a00 */
[----:B------:R-:W-:Y:S01]  /*ac70*/  IMAD.MOV.U32 R0, RZ, RZ, RZ ;  /* 0x000000ffff007224 */ /* 0x000fe200078e00ff */
[----:B------:R-:W-:Y:S01]  /*ac80*/  ISETP.NE.U32.AND P0, PT, RZ, UR4, PT ;  /* 0x00000004ff007c0c */ /* 0x000fe2000bf05070 */
[----:B------:R-:W-:Y:S01]  /*ac90*/  ULDC.64 UR10, c[0x0][0x208] ;  /* 0x00008200000a7ab9 */ /* 0x000fe20000000a00 */
[----:B------:R-:W-:Y:S01]  /*aca0*/  IMAD.MOV.U32 R6, RZ, RZ, RZ ;  /* 0x000000ffff067224 */ /* 0x000fe200078e00ff */
[----:B------:R-:W-:Y:S01]  /*acb0*/  ULDC.64 UR6, c[0x0][0xa18] ;  /* 0x0002860000067ab9 */ /* 0x000fe20000000a00 */
[----:B------:R-:W-:Y:S01]  /*acc0*/  ISETP.NE.AND.EX P0, PT, RZ, UR5, PT, P0 ;  /* 0x00000005ff007c0c */ /* 0x000fe2000bf05300 */
[----:B------:R-:W-:Y:S01]  /*acd0*/  ULDC.64 UR8, c[0x0][0xa08] ;  /* 0x0002820000087ab9 */ /* 0x000fe20000000a00 */
[----:B--2---:R-:W-:Y:S01]  /*ace0*/  SHF.R.S32.HI R4, RZ, 0x1f, R11 ;  /* 0x0000001fff047819 */ /* 0x004fe2000001140b */
[----:B------:R-:W-:-:S10]  /*acf0*/  IMAD.SHL.U32 R10, R11, 0x4, RZ ;  /* 0x000000040b0a7824 */ /* 0x000fd400078e00ff */
[C---:B------:R-:W-:Y:S01]  /*ad00*/  @P0 LEA R2, P1, R11.reuse, UR4, 0x2 ;  /* 0x000000040b020c11 */ /* 0x040fe2000f8210ff */
[----:B------:R-:W-:Y:S03]  /*ad10*/  STL [R1+0x28], R11 ;  /* 0x0000280b01007387 */ /* 0x000fe60000100800 */
[C-C-:B------:R-:W-:Y:S01]  /*ad20*/  @P0 LEA.HI.X R3, R11.reuse, UR5, R4.reuse, 0x2, P1 ;  /* 0x000000050b030c11 */ /* 0x140fe200088f1404 */
[----:B------:R-:W-:Y:S01]  /*ad30*/  ULDC.64 UR4, c[0x0][0xa00] ;  /* 0x0002800000047ab9 */ /* 0x000fe20000000a00 */
[----:B------:R-:W-:Y:S01]  /*ad40*/  SHF.L.U64.HI R9, R11, 0x2, R4 ;  /* 0x000000020b097819 */ /* 0x000fe20000010204 */
[----:B------:R0:W-:Y:S01]  /*ad50*/  STL [R1+0x38], R4 ;  /* 0x0000380401007387 */ /* 0x0001e20000100800 */
[----:B------:R-:W-:-:S03]  /*ad60*/  ISETP.NE.U32.AND P1, PT, RZ, UR4, PT ;  /* 0x00000004ff007c0c */ /* 0x000fc6000bf25070 */
[----:B-1---5:R1:W5:Y:S01]  /*ad70*/  @P0 LDG.E R0, desc[UR10][R2.64] ;  /* 0x0000000a02000981 */ /* 0x022362000c1e1900 */
[----:B------:R-:W-:Y:S01]  /*ad80*/  ISETP.NE.AND.EX P1, PT, RZ, UR5, PT, P1 ;  /* 0x00000005ff007c0c */ /* 0x000fe2000bf25310 */
[----:B----4-:R-:W-:Y:S01]  /*ad90*/  IMAD.MOV.U32 R8, RZ, RZ, RZ ;  /* 0x000000ffff087224 */ /* 0x010fe200078e00ff */
[----:B------:R-:W-:Y:S01]  /*ada0*/  ISETP.NE.U32.AND P2, PT, RZ, UR6, PT ;  /* 0x00000006ff007c0c */ /* 0x000fe2000bf45070 */
[----:B------:R-:W-:Y:S01]  /*adb0*/  STL [R1], R10 ;  /* 0x0000000a01007387 */ /* 0x000fe20000100800 */
[----:B------:R-:W-:Y:S02]  /*adc0*/  ISETP.NE.U32.AND P0, PT, RZ, UR8, PT ;  /* 0x00000008ff007c0c */ /* 0x000fe4000bf05070 */
[----:B------:R-:W-:Y:S01]  /*add0*/  ISETP.NE.AND.EX P2, PT, RZ, UR7, PT, P2 ;  /* 0x00000007ff007c0c */ /* 0x000fe2000bf45320 */
[----:B------:R-:W-:Y:S01]  /*ade0*/  STL [R1+0x1c], R9 ;  /* 0x00001c0901007387 */ /* 0x000fe20000100800 */
[----:B------:R-:W-:Y:S02]  /*adf0*/  ISETP.NE.AND.EX P0, PT, RZ, UR9, PT, P0 ;  /* 0x00000009ff007c0c */ /* 0x000fe4000bf05300 */
[----:B-1----:R-:W-:-:S02]  /*ae00*/  IADD3 R2, P3, R10, UR4, RZ ;  /* 0x000000040a027c10 */ /* 0x002fc4000ff7e0ff */
[----:B0-----:R-:W-:Y:S02]  /*ae10*/  IADD3 R4, P4, R10, UR8, RZ ;  /* 0x000000080a047c10 */ /* 0x001fe4000ff9e0ff */
[C---:B------:R-:W-:Y:S01]  /*ae20*/  IADD3.X R3, R9.reuse, UR5, RZ, P3, !PT ;  /* 0x0000000509037c10 */ /* 0x040fe20009ffe4ff */
[----:B------:R-:W-:Y:S01]  /*ae30*/  ULDC UR4, c[0x0][0x288] ;  /* 0x0000a20000047ab9 */ /* 0x000fe20000000800 */
[----:B------:R-:W-:-:S03]  /*ae40*/  IADD3.X R5, R9, UR9, RZ, P4, !PT ;  /* 0x0000000909057c10 */ /* 0x000fc6000a7fe4ff */
[----:B------:R-:W2:Y:S01]  /*ae50*/  @P1 LDG.E R6, desc[UR10][R2.64] ;  /* 0x0000000a02061981 */ /* 0x000ea2000c1e1900 */
[----:B------:R-:W-:Y:S01]  /*ae60*/  IMAD.U32 R12, RZ, RZ, UR4 ;  /* 0x00000004ff0c7e24 */ /* 0x000fe2000f8e00ff */
[----:B------:R-:W-:Y:S02]  /*ae70*/  ULDC.64 UR4, c[0x0][0x418] ;  /* 0x0001060000047ab9 */ /* 0x000fe40000000a00 */
[----:B------:R-:W5:Y:S04]  /*ae80*/  @P0 LDG.E R8, desc[UR10][R4.64] ;  /* 0x0000000a04080981 */ /* 0x000f68000c1e1900 */
[----:B--2---:R0:W-:Y:S02]  /*ae90*/  STL [R1+0x34], R6 ;  /* 0x0000340601007387 */ /* 0x0041e40000100800 */
[----:B0-----:R-:W-:-:S04]  /*aea0*/  @P2 IADD3 R6, P3, R10, UR6, RZ ;  /* 0x000000060a062c10 */ /* 0x001fc8000ff7e0ff */
[----:B------:R-:W-:-:S05]  /*aeb0*/  @P2 IADD3.X R7, R9, UR7, RZ, P3, !PT ;  /* 0x0000000709072c10 */ /* 0x000fca0009ffe4ff */
[----:B------:R0:W2:Y:S01]  /*aec0*/  @P2 LDG.E R12, desc[UR10][R6.64] ;  /* 0x0000000a060c2981 */ /* 0x0000a2000c1e1900 */
[----:B------:R-:W-:-:S03]  /*aed0*/  UISETP.NE.U32.AND UP0, UPT, UR4, URZ, UPT ;  /* 0x0000003f0400728c */ /* 0x000fc6000bf05070 */
[----:B------:R-:W-:Y:S01]  /*aee0*/  ULDC UR4, c[0x0][0x424] ;  /* 0x0001090000047ab9 */ /* 0x000fe20000000800 */
[----:B------:R-:W-:-:S03]  /*aef0*/  UISETP.NE.AND.EX UP0, UPT, UR5, URZ, UPT, UP0 ;  /* 0x0000003f0500728c */ /* 0x000fc6000bf05300 */
[----:B------:R-:W-:Y:S01]  /*af00*/  ULDC UR5, c[0x0][0x2f0] ;  /* 0x0000bc0000057ab9 */ /* 0x000fe20000000800 */
[----:B------:R-:W-:-:S04]  /*af10*/  USEL UR4, UR4, 0x1, UP0 ;  /* 0x0000000104047887 */ /* 0x000fc80008000000 */
[----:B------:R-:W-:-:S06]  /*af20*/  UIMAD UR4, UR4, UR5, URZ ;  /* 0x00000005040472a4 */ /* 0x000fcc000f8e023f */
[----:B0-----:R-:W-:Y:S01]  /*af30*/  IMAD.U32 R6, RZ, RZ, UR4 ;  /* 0x00000004ff067e24 */ /* 0x001fe2000f8e00ff */
[----:B--2---:R0:W-:Y:S01]  /*af40*/  STL [R1+0x40], R12 ;  /* 0x0000400c01007387 */ /* 0x0041e20000100800 */
[----:B------:R-:W-:Y:S05]  /*af50*/  @P2 BRA `(.L_x_420) ;  /* 0x0000000000182947 */ /* 0x000fea0003800000 */
[----:B------:R-:W-:Y:S05]  /*af60*/  @!P1 BRA `(.L_x_420) ;  /* 0x0000000000149947 */ /* 0x000fea0003800000 */
[----:B------:R-:W-:Y:S02]  /*af70*/  ULDC.64 UR4, c[0x0][0x208] ;  /* 0x0000820000047ab9 */ /* 0x000fe40000000a00 */
[----:B------:R-:W2:Y:S04]  /*af80*/  LDG.E R7, desc[UR4][R2.64] ;  /* 0x0000000402077981 */ /* 0x000ea8000c1e1900 */
[----:B------:R-:W2:Y:S02]  /*af90*/  LDG.E R2, desc[UR4][R2.64+0x4] ;  /* 0x0000040402027981 */ /* 0x000ea4000c1e1900 */
[----:B--2---:R-:W-:-:S05]  /*afa0*/  IMAD.IADD R2, R2, 0x1, -R7 ;  /* 0x0000000102027824 */ /* 0x004fca00078e0a07 */
[----:B------:R1:W-:Y:S02]  /*afb0*/  STL [R1+0x40], R2 ;  /* 0x0000400201007387 */ /* 0x0003e40000100800 */
.L_x_420:
[----:B-1----:R-:W-:Y:S01]  /*afc0*/  IMAD.MOV.U32 R2, RZ, RZ, R11 ;  /* 0x000000ffff027224 */ /* 0x002fe200078e000b */
[----:B-----5:R-:W-:Y:S01]  /*afd0*/  IADD3 R3, R8, R0, RZ ;  /* 0x0000000008037210 */ /* 0x020fe20007ffe0ff */
[----:B------:R-:W-:Y:S02]  /*afe0*/  ULDC.64 UR4, c[0x0][0xa20] ;  /* 0x0002880000047ab9 */ /* 0x000fe40000000a00 */
[----:B------:R-:W-:Y:S01]  /*aff0*/  ISETP.NE.U32.AND P1, PT, RZ, UR4, PT ;  /* 0x00000004ff007c0c */ /* 0x000fe2000bf25070 */
[----:B------:R1:W-:Y:S03]  /*b000*/  STL [R1+0xc], R2 ;  /* 0x00000c0201007387 */ /* 0x0003e60000100800 */
[----:B------:R-:W-:Y:S01]  /*b010*/  ISETP.NE.AND.EX P1, PT, RZ, UR5, PT, P1 ;  /* 0x00000005ff007c0c */ /* 0x000fe2000bf25310 */
[----:B------:R1:W-:-:S12]  /*b020*/  STL [R1+0x18], R3 ;  /* 0x0000180301007387 */ /* 0x0003d80000100800 */
[----:B-1----:R-:W-:Y:S05]  /*b030*/  @!P1 BRA `(.L_x_421) ;  /* 0x0000000000149947 */ /* 0x002fea0003800000 */
[----:B------:R-:W-:Y:S01]  /*b040*/  IADD3 R6, P0, R10, UR4, RZ ;  /* 0x000000040a067c10 */ /* 0x000fe2000ff1e0ff */
[----:B------:R-:W-:-:S03]  /*b050*/  ULDC.64 UR6, c[0x0][0x208] ;  /* 0x0000820000067ab9 */ /* 0x000fc60000000a00 */
[----:B------:R-:W-:-:S05]  /*b060*/  IADD3.X R7, R9, UR5, RZ, P0, !PT ;  /* 0x0000000509077c10 */ /* 0x000fca00087fe4ff */
[----:B------:R1:W5:Y:S01]  /*b070*/  LDG.E R6, desc[UR6][R6.64] ;  /* 0x0000000606067981 */ /* 0x000362000c1e1900 */
[----:B------:R-:W-:Y:S05]  /*b080*/  BRA `(.L_x_422) ;  /* 0x0000000000147947 */ /* 0x000fea0003800000 */
.L_x_421:
[----:B------:R-:W-:Y:S05]  /*b090*/  @!P0 BRA `(.L_x_422) ;  /* 0x0000000000108947 */ /* 0x000fea0003800000 */
[----:B------:R-:W-:Y:S02]  /*b0a0*/  ULDC.64 UR4, c[0x0][0x208] ;  /* 0x0000820000047ab9 */ /* 0x000fe40000000a00 */
[----:B------:R-:W2:Y:S04]  /*b0b0*/  LDG.E R6, desc[UR4][R4.64] ;  /* 0x0000000404067981 */ /* 0x000ea8000c1e1900 */
[----:B------:R-:W2:Y:S02]  /*b0c0*/  LDG.E R4, desc[UR4][R4.64+0x4] ;  /* 0x0000040404047981 */ /* 0x000ea4000c1e1900 */
[----:B--2---:R-:W-:-:S07]  /*b0d0*/  IMAD.IADD R6, R4, 0x1, -R6 ;  /* 0x0000000104067824 */ /* 0x004fce00078e0a06 */
.L_x_422:
[----:B-----5:R-:W-:Y:S01]  /*b0e0*/  IMAD.IADD R3, R6, 0x1, -R0 ;  /* 0x0000000106037824 */ /* 0x020fe200078e0a00 */
[----:B------:R-:W-:Y:S03]  /*b0f0*/  BSSY B7, `(.L_x_423) ;  /* 0x000043a000077945 */ /* 0x000fe60003800000 */
[C---:B------:R-:W-:Y:S01]  /*b100*/  VIADD R0, R3.reuse, 0x7f ;  /* 0x0000007f03007836 */ /* 0x040fe20000000000 */
[----:B------:R2:W-:Y:S01]  /*b110*/  STL [R1+0x3c], R3 ;  /* 0x00003c0301007387 */ /* 0x0005e20000100800 */
[----:B------:R-:W-:-:S03]  /*b120*/  ISETP.GT.AND P0, PT, R3, RZ, PT ;  /* 0x000000ff0300720c */ /* 0x000fc60003f04270 */
[----:B------:R-:W-:-:S04]  /*b130*/  SHF.R.S32.HI R2, RZ, 0x1f, R0 ;  /* 0x0000001fff027819 */ /* 0x000fc80000011400 */
[----:B------:R-:W-:-:S04]  /*b140*/  LEA.HI R2, R2, R0, RZ, 0x7 ;  /* 0x0000000002027211 */ /* 0x000fc800078f38ff */
[----:B------:R-:W-:-:S05]  /*b150*/  SHF.R.S32.HI R0, RZ, 0x7, R2 ;  /* 0x00000007ff007819 */ /* 0x000fca0000011402 */
[----:B------:R2:W-:Y:S01]  /*b160*/  STL [R1+0x30], R0 ;  /* 0x0000300001007387 */ /* 0x0005e20000100800 */
[----:B------:R-:W-:Y:S05]  /*b170*/  @P0 BRA `(.L_x_424) ;  /* 0x0000000000480947 */ /* 0x000fea0003800000 */
[----:B--2---:R-:W2:Y:S02]  /*b180*/  S2R R3, SR_TID.X ;  /* 0x0000000000037919 */ /* 0x004ea40000002100 */
[----:B--2---:R-:W-:-:S04]  /*b190*/  LOP3.LUT R3, R3, 0x7f, RZ, 0xc0, !PT ;  /* 0x0000007f03037812 */ /* 0x004fc800078ec0ff */
[----:B------:R-:W-:-:S13]  /*b1a0*/  ISETP.NE.AND P0, PT, R3, RZ, PT ;  /* 0x000000ff0300720c */ /* 0x000fda0003f05270 */
[----:B------:R-:W-:Y:S05]  /*b1b0*/  @P0 BRA `(.L_x_425) ;  /* 0x0000004000b40947 */ /* 0x000fea0003800000 */
[----:B------:R-:W2:Y:S01]  /*b1c0*/  S2R R3, SR_LANEID ;  /* 0x0000000000037919 */ /* 0x000ea20000000000 */
[----:B------:R-:W-:Y:S01]  /*b1d0*/  VOTEU.ANY UR4, UPT, PT ;  /* 0x0000000000047886 */ /* 0x000fe200038e0100 */
[----:B------:R-:W-:Y:S01]  /*b1e0*/  ULDC.64 UR6, c[0x0][0x208] ;  /* 0x0000820000067ab9 */ /* 0x000fe20000000a00 */
[----:B------:R-:W2:Y:S08]  /*b1f0*/  FLO.U32 R0, UR4 ;  /* 0x0000000400007d00 */ /* 0x000eb000080e0000 */
[----:B------:R-:W3:Y:S01]  /*b200*/  POPC R5, UR4 ;  /* 0x0000000400057d09 */ /* 0x000ee20008000000 */
[----:B--2---:R-:W-:-:S02]  /*b210*/  ISETP.EQ.U32.AND P0, PT, R0, R3, PT ;  /* 0x000000030000720c */ /* 0x004fc40003f02070 */
[----:B------:R-:W3:Y:S11]  /*b220*/  LDC.64 R2, c[0x0][0xc60] ;  /* 0x00031800ff027b82 */ /* 0x000ef60000000a00 */
[----:B---3--:R-:W2:Y:S01]  /*b230*/  @P0 ATOMG.E.ADD.STRONG.GPU PT, R3, desc[UR6][R2.64], R5 ;  /* 0x00000005020309a8 */ /* 0x008ea200081ee1c6 */
[----:B------:R-:W3:Y:S02]  /*b240*/  S2R R4, SR_LTMASK ;  /* 0x0000000000047919 */ /* 0x000ee40000003900 */
[----:B---3--:R-:W-:-:S04]  /*b250*/  LOP3.LUT R4, R4, UR4, RZ, 0xc0, !PT ;  /* 0x0000000404047c12 */ /* 0x008fc8000f8ec0ff */
[----:B-1----:R-:W1:Y:S01]  /*b260*/  POPC R7, R4 ;  /* 0x0000000400077309 */ /* 0x002e620000000000 */
[----:B--2---:R-:W1:Y:S02]  /*b270*/  SHFL.IDX PT, R0, R3, R0, 0x1f ;  /* 0x00001f0003007589 */ /* 0x004e6400000e0000 */
[----:B-1----:R-:W-:Y:S01]  /*b280*/  IADD3 R16, R0, UR38, R7 ;  /* 0x0000002600107c10 */ /* 0x002fe2000fffe007 */
[----:B------:R-:W-:Y:S06]  /*b290*/  BRA `(.L_x_425) ;  /* 0x00000040007c7947 */ /* 0x000fec0003800000 */
.L_x_424:
[----:B--2---:R-:W2:Y:S01]  /*b2a0*/  LDL R0, [R1+0x4] ;  /* 0x0000040001007983 */ /* 0x004ea20000100800 */
[----:B------:R-:W-:Y:S01]  /*b2b0*/  BSSY B6, `(.L_x_426) ;  /* 0x0000014000067945 */ /* 0x000fe20003800000 */
[----:B--2---:R-:W-:-:S05]  /*b2c0*/  VIADD R0, R0, 0x1c400 ;  /* 0x0001c40000007836 */ /* 0x004fca0000000000 */
[----:B------:R-:W-:-:S13]  /*b2d0*/  LOP3.LUT P0, RZ, R0, 0x3ff, RZ, 0xc0, !PT ;  /* 0x000003ff00ff7812 */ /* 0x000fda000780c0ff */
[----:B------:R-:W-:Y:S05]  /*b2e0*/  @!P0 BRA `(.L_x_427) ;  /* 0x0000000000408947 */ /* 0x000fea0003800000 */
[----:B------:R-:W-:Y:S01]  /*b2f0*/  MOV R2, 0x0 ;  /* 0x0000000000027802 */ /* 0x000fe20000000f00 */
[----:B------:R-:W-:Y:S01]  /*b300*/  ULDC.64 UR6, c[0x4][0x118] ;  /* 0x0100460000067ab9 */ /* 0x000fe20000000a00 */
[----:B------:R-:W-:Y:S01]  /*b310*/  ULDC.64 UR8, c[0x4][0x120] ;  /* 0x0100480000087ab9 */ /* 0x000fe20000000a00 */
[----:B------:R-:W-:Y:S01]  /*b320*/  ULDC.64 UR4, c[0x4][0x70] ;  /* 0x01001c0000047ab9 */ /* 0x000fe20000000a00 */
[----:B------:R-:W-:Y:S01]  /*b330*/  IMAD.U32 R4, RZ, RZ, UR6 ;  /* 0x00000006ff047e24 */ /* 0x000fe2000f8e00ff */
[----:B------:R-:W-:Y:S01]  /*b340*/  MOV R10, UR4 ;  /* 0x00000004000a7c02 */ /* 0x000fe20008000f00 */
[----:B------:R-:W2:Y:S01]  /*b350*/  LDC.64 R2, c[0x4][R2] ;  /* 0x0100000002027b82 */ /* 0x000ea20000000a00 */
[----:B------:R-:W-:Y:S02]  /*b360*/  IMAD.U32 R5, RZ, RZ, UR7 ;  /* 0x00000007ff057e24 */ /* 0x000fe4000f8e00ff */
[----:B------:R-:W-:Y:S02]  /*b370*/  IMAD.U32 R6, RZ, RZ, UR8 ;  /* 0x00000008ff067e24 */ /* 0x000fe4000f8e00ff */
[----:B-1----:R-:W-:-:S02]  /*b380*/  IMAD.U32 R7, RZ, RZ, UR9 ;  /* 0x00000009ff077e24 */ /* 0x002fc4000f8e00ff */
[----:B------:R-:W-:Y:S02]  /*b390*/  IMAD.U32 R11, RZ, RZ, UR5 ;  /* 0x00000005ff0b7e24 */ /* 0x000fe4000f8e00ff */
[----:B------:R-:W-:Y:S02]  /*b3a0*/  IMAD.MOV.U32 R8, RZ, RZ, 0x70 ;  /* 0x00000070ff087424 */ /* 0x000fe400078e00ff */
[----:B0-----:R-:W-:Y:S02]  /*b3b0*/  IMAD.MOV.U32 R12, RZ, RZ, 0x1 ;  /* 0x00000001ff0c7424 */ /* 0x001fe400078e00ff */
[----:B------:R-:W-:-:S07]  /*b3c0*/  IMAD.MOV.U32 R13, RZ, RZ, RZ ;  /* 0x000000ffff0d7224 */ /* 0x000fce00078e00ff */
[----:B------:R-:W-:-:S07]  /*b3d0*/  LEPC R20, `(.L_x_427) ;  /* 0x000000001014794e */ /* 0x000fce0000000000 */
[----:B--2---:R-:W-:Y:S05]  /*b3e0*/  CALL.ABS.NOINC R2 ;  /* 0x0000000002007343 */ /* 0x004fea0003c00000 */
.L_x_427:
[----:B------:R-:W-:Y:S05]  /*b3f0*/  BSYNC B6 ;  /* 0x0000000000067941 */ /* 0x000fea0003800000 */
.L_x_426:
[----:B------:R-:W2:Y:S01]  /*b400*/  LDL R2, [R1+0x4] ;  /* 0x0000040001027983 */ /* 0x000ea20000100800 */
        /* <DEDUP_REMOVED lines=8> */
[----:B------:R2:W3:Y:S01]  /*b490*/  LDC.64 R2, c[0x4][R0] ;  /* 0x0100000000027b82 */ /* 0x0004e20000000a00 */
[----:B------:R-:W-:Y:S01]  /*b4a0*/  IMAD.U32 R4, RZ, RZ, UR6 ;  /* 0x00000006ff047e24 */ /* 0x000fe2000f8e00ff */
[----:B------:R-:W-:Y:S01]  /*b4b0*/  MOV R10, UR4 ;  /* 0x00000004000a7c02 */ /* 0x000fe20008000f00 */
[----:B------:R-:W-:Y:S02]  /*b4c0*/  IMAD.U32 R5, RZ, RZ, UR7 ;  /* 0x00000007ff057e24 */ /* 0x000fe4000f8e00ff */
[----:B------:R-:W-:Y:S02]  /*b4d0*/  IMAD.U32 R6, RZ, RZ, UR8 ;  /* 0x00000008ff067e24 */ /* 0x000fe4000f8e00ff */
[----:B-1----:R-:W-:-:S02]  /*b4e0*/  IMAD.U32 R7, RZ, RZ, UR9 ;  /* 0x00000009ff077e24 */ /* 0x002fc4000f8e00ff */
[----:B------:R-:W-:Y:S02]  /*b4f0*/  IMAD.U32 R11, RZ, RZ, UR5 ;  /* 0x00000005ff0b7e24 */ /* 0x000fe4000f8e00ff */
[----:B------:R-:W-:Y:S02]  /*b500*/  IMAD.MOV.U32 R8, RZ, RZ, 0x70 ;  /* 0x00000070ff087424 */ /* 0x000fe400078e00ff */
[----:B0-----:R-:W-:Y:S02]  /*b510*/  IMAD.MOV.U32 R12, RZ, RZ, 0x1 ;  /* 0x00000001ff0c7424 */ /* 0x001fe400078e00ff */
[----:B--2---:R-:W-:-:S07]  /*b520*/  IMAD.MOV.U32 R13, RZ, RZ, RZ ;  /* 0x000000ffff0d7224 */ /* 0x004fce00078e00ff */
[----:B------:R-:W-:-:S07]  /*b530*/  LEPC R20, `(.L_x_430) ;  /* 0x000000001014794e */ /* 0x000fce0000000000 */
[----:B---3--:R-:W-:Y:S05]  /*b540*/  CALL.ABS.NOINC R2 ;  /* 0x0000000002007343 */ /* 0x008fea0003c00000 */
.L_x_430:
[----:B------:R-:W-:Y:S01]  /*b550*/  MOV R2, 0x0 ;  /* 0x0000000000027802 */ /* 0x000fe20000000f00 */
[----:B------:R-:W-:Y:S01]  /*b560*/  ULDC.64 UR6, c[0x4][0x118] ;  /* 0x0100460000067ab9 */ /* 0x000fe20000000a00 */
[----:B------:R-:W-:Y:S01]  /*b570*/  ULDC.64 UR8, c[0x4][0x120] ;  /* 0x0100480000087ab9 */ /* 0x000fe20000000a00 */
[----:B------:R-:W-:Y:S01]  /*b580*/  ULDC.64 UR4, c[0x4][0x80] ;  /* 0x0100200000047ab9 */ /* 0x000fe20000000a00 */
[----:B------:R-:W-:Y:S01]  /*b590*/  IMAD.U32 R4, RZ, RZ, UR6 ;  /* 0x00000006ff047e24 */ /* 0x000fe2000f8e00ff */
[----:B------:R-:W-:Y:S01]  /*b5a0*/  MOV R11, UR5 ;  /* 0x00000005000b7c02 */ /* 0x000fe20008000f00 */
[----:B------:R-:W0:Y:S01]  /*b5b0*/  LDC.64 R2, c[0x4][R2] ;  /* 0x0100000002027b82 */ /* 0x000e220000000a00 */
[----:B------:R-:W-:Y:S02]  /*b5c0*/  IMAD.U32 R5, RZ, RZ, UR7 ;  /* 0x00000007ff057e24 */ /* 0x000fe4000f8e00ff */
[----:B------:R-:W-:Y:S02]  /*b5d0*/  IMAD.U32 R6, RZ, RZ, UR8 ;  /* 0x00000008ff067e24 */ /* 0x000fe4000f8e00ff */
[----:B------:R-:W-:-:S02]  /*b5e0*/  IMAD.U32 R7, RZ, RZ, UR9 ;  /* 0x00000009ff077e24 */ /* 0x000fc4000f8e00ff */
[----:B------:R-:W-:Y:S02]  /*b5f0*/  IMAD.U32 R10, RZ, RZ, UR4 ;  /* 0x00000004ff0a7e24 */ /* 0x000fe4000f8e00ff */
[----:B------:R-:W-:Y:S02]  /*b600*/  IMAD.MOV.U32 R8, RZ, RZ, 0x70 ;  /* 0x00000070ff087424 */ /* 0x000fe400078e00ff */
[----:B------:R-:W-:Y:S02]  /*b610*/  IMAD.MOV.U32 R12, RZ, RZ, 0x1 ;  /* 0x00000001ff0c7424 */ /* 0x000fe400078e00ff */
[----:B------:R-:W-:-:S07]  /*b620*/  IMAD.MOV.U32 R13, RZ, RZ, RZ ;  /* 0x000000ffff0d7224 */ /* 0x000fce00078e00ff */
[----:B------:R-:W-:-:S07]  /*b630*/  LEPC R20, `(.L_x_429) ;  /* 0x000000001014794e */ /* 0x000fce0000000000 */
[----:B0-----:R-:W-:Y:S05]  /*b640*/  CALL.ABS.NOINC R2 ;  /* 0x0000000002007343 */ /* 0x001fea0003c00000 */
.L_x_429:
[----:B------:R-:W-:Y:S05]  /*b650*/  BSYNC B6 ;  /* 0x0000000000067941 */ /* 0x000fea0003800000 */
.L_x_428:
[----:B------:R-:W2:Y:S01]  /*b660*/  LDL.LU R2, [R1] ;  /* 0x0000000001027983 */ /* 0x000ea20000300800 */
[----:B------:R-:W-:-:S03]  /*b670*/  ULDC.64 UR4, c[0x0][0x9f8] ;  /* 0x00027e0000047ab9 */ /* 0x000fc60000000a00 */
[----:B------:R-:W3:Y:S04]  /*b680*/  LDL.LU R4, [R1+0x1c] ;  /* 0x00001c0001047983 */ /* 0x000ee80000300800 */
[----:B-1----:R-:W4:Y:S01]  /*b690*/  LDL R7, [R1+0xc] ;  /* 0x00000c0001077983 */ /* 0x002f220000100800 */
[----:B------:R-:W-:Y:S01]  /*b6a0*/  ISETP.NE.U32.AND P0, PT, RZ, UR4, PT ;  /* 0x00000004ff007c0c */ /* 0x000fe2000bf05070 */
[----:B------:R-:W-:Y:S02]  /*b6b0*/  ULDC.64 UR6, c[0x0][0x208] ;  /* 0x0000820000067ab9 */ /* 0x000fe40000000a00 */
[----:B------:R-:W5:Y:S01]  /*b6c0*/  LDL R0, [R1+0x30] ;  /* 0x0000300001007983 */ /* 0x000f620000100800 */
[----:B------:R-:W-:-:S13]  /*b6d0*/  ISETP.NE.AND.EX P0, PT, RZ, UR5, PT, P0 ;  /* 0x00000005ff007c0c */ /* 0x000fda000bf05300 */
[----:B--2---:R-:W-:-:S04]  /*b6e0*/  @P0 IADD3 R2, P1, R2, UR4, RZ ;  /* 0x0000000402020c10 */ /* 0x004fc8000ff3e0ff */
[----:B---3--:R-:W-:Y:S01]  /*b6f0*/  @P0 IADD3.X R3, R4, UR5, RZ, P1, !PT ;  /* 0x0000000504030c10 */ /* 0x008fe20008ffe4ff */
[----:B------:R-:W-:-:S04]  /*b700*/  ULDC.64 UR4, c[0x0][0xa08] ;  /* 0x0002820000047ab9 */ /* 0x000fc80000000a00 */
[----:B----4-:R1:W2:Y:S01]  /*b710*/  @P0 LDG.E R7, desc[UR6][R2.64] ;  /* 0x0000000602070981 */ /* 0x0102a2000c1e1900 */
[----:B-----5:R-:W-:Y:S01]  /*b720*/  VIADD R9, R0, 0xffffffff ;  /* 0xffffffff00097836 */ /* 0x020fe20000000000 */
[----:B-1----:R-:W1:Y:S01]  /*b730*/  LDC.64 R2, c[0x0][0x418] ;  /* 0x00010600ff027b82 */ /* 0x002e620000000a00 */
[----:B--2---:R-:W-:Y:S01]  /*b740*/  SHF.R.S32.HI R8, RZ, 0x1f, R7 ;  /* 0x0000001fff087819 */ /* 0x004fe20000011407 */
[----:B------:R2:W-:Y:S04]  /*b750*/  @P0 STL [R1+0xc], R7 ;  /* 0x00000c0701000387 */ /* 0x0005e80000100800 */
[----:B------:R2:W-:Y:S04]  /*b760*/  STL [R1+0x2c], R9 ;  /* 0x00002c0901007387 */ /* 0x0005e80000100800 */
[----:B------:R2:W-:Y:S01]  /*b770*/  STL [R1+0x1c], R8 ;  /* 0x00001c0801007387 */ /* 0x0005e20000100800 */
[----:B-1----:R-:W-:Y:S01]  /*b780*/  LOP3.LUT P0, RZ, R2, UR4, RZ, 0xfc, !PT ;  /* 0x0000000402ff7c12 */ /* 0x002fe2000f80fcff */
[----:B------:R-:W-:-:S03]  /*b790*/  UMOV UR4, 0xffffffff ;  /* 0xffffffff00047882 */ /* 0x000fc60000000000 */
[----:B------:R-:W-:-:S04]  /*b7a0*/  LOP3.LUT P0, RZ, R3, UR5, RZ, 0xfc, P0 ;  /* 0x0000000503ff7c12 */ /* 0x000fc8000800fcff */
[----:B------:R-:W-:Y:S01]  /*b7b0*/  SEL R0, R7, RZ, !P0 ;  /* 0x000000ff07007207 */ /* 0x000fe20004000000 */
[----:B--2---:R-:W-:Y:S08]  /*b7c0*/  BRA.DIV UR4, `(.L_x_431) ;  /* 0x0000004e042c7947 */ /* 0x004ff0000b800000 */
[----:B------:R-:W1:Y:S02]  /*b7d0*/  S2R R4, SR_TID.X ;  /* 0x0000000000047919 */ /* 0x000e640000002100 */
[----:B-1----:R-:W-:-:S04]  /*b7e0*/  SHF.R.U32.HI R4, RZ, 0x5, R4 ;  /* 0x00000005ff047819 */ /* 0x002fc80000011604 */
[----:B------:R-:W-:-:S05]  /*b7f0*/  LOP3.LUT R4, R4, 0x3, RZ, 0xc0, !PT ;  /* 0x0000000304047812 */ /* 0x000fca00078ec0ff */
[----:B------:R1:W2:Y:S02]  /*b800*/  SHFL.IDX PT, R14, R4, RZ, 0x1f ;  /* 0x00001fff040e7589 */ /* 0x0002a400000e0000 */
.L_x_537:
[----:B------:R-:W-:Y:S01]  /*b810*/  PLOP3.LUT P1, PT, PT, PT, PT, 0x8, 0x0 ;  /* 0x000000000000781c */ /* 0x000fe20003f2e170 */
[----:B------:R3:W-:Y:S01]  /*b820*/  STL [R1], R0 ;  /* 0x0000000001007387 */ /* 0x0007e20000100800 */
[----:B--2---:R-:W-:Y:S02]  /*b830*/  ISETP.NE.AND P0, PT, R14, RZ, PT ;  /* 0x000000ff0e00720c */ /* 0x004fe40003f05270 */
[----:B---3--:R-:W-:-:S05]  /*b840*/  P2R R0, PR, RZ, 0x2 ;  /* 0x00000002ff007803 */ /* 0x008fca0000000000 */
[----:B------:R2:W-:Y:S06]  /*b850*/  STL [R1+0x20], R0 ;  /* 0x0000200001007387 */ /* 0x0005ec0000100800 */
[----:B------:R-:W-:Y:S05]  /*b860*/  @P0 BRA `(.L_x_432) ;  /* 0x00000004004c0947 */ /* 0x000fea0003800000 */
[----:B------:R-:W-:-:S03]  /*b870*/  UMOV UR4, 0xffffffff ;  /* 0xffffffff00047882 */ /* 0x000fc60000000000 */
[----:B------:R-:W-:Y:S05]  /*b880*/  BRA.DIV UR4, `(.L_x_433) ;  /* 0x0000004e04307947 */ /* 0x000fea000b800000 */
[----:B------:R-:W-:-:S13]  /*b890*/  ELECT P6, URZ, PT ;  /* 0x00000000003f782f */ /* 0x000fda00038c0000 */
.L_x_540:
[----:B------:R-:W-:Y:S05]  /*b8a0*/  @!P6 BRA `(.L_x_432) ;  /* 0x00000004003ce947 */ /* 0x000fea0003800000 */
[----:B------:R3:W-:Y:S01]  /*b8b0*/  STL [R1+0x14], R9 ;  /* 0x0000140901007387 */ /* 0x0007e20000100800 */
[----:B------:R-:W-:-:S04]  /*b8c0*/  ISETP.NE.U32.AND P0, PT, R2, RZ, PT ;  /* 0x000000ff0200720c */ /* 0x000fc80003f05070 */
[----:B------:R-:W-:-:S13]  /*b8d0*/  ISETP.NE.AND.EX P0, PT, R3, RZ, PT, P0 ;  /* 0x000000ff0300720c */ /* 0x000fda0003f05300 */
[----:B---3--:R-:W-:Y:S05]  /*b8e0*/  @!P0 BRA `(.L_x_434) ;  /* 0x0000000000548947 */ /* 0x008fea0003800000 */
[----:B------:R-:W3:Y:S01]  /*b8f0*/  LDC R6, c[0x0][0x43c] ;  /* 0x00010f00ff067b82 */ /* 0x000ee20000000800 */
[----:B--2---:R-:W-:Y:S01]  /*b900*/  IMAD.MOV.U32 R0, RZ, RZ, R9 ;  /* 0x000000ffff007224 */ /* 0x004fe200078e0009 */
[----:B------:R-:W-:Y:S01]  /*b910*/  ULDC.64 UR4, c[0x0][0x428] ;  /* 0x00010a0000047ab9 */ /* 0x000fe20000000a00 */
[----:B------:R-:W-:Y:S01]  /*b920*/  ULDC.64 UR6, c[0x0][0x208] ;  /* 0x0000820000067ab9 */ /* 0x000fe20000000a00 */
[----:B---3--:R-:W-:-:S13]  /*b930*/  ISETP.NE.AND P0, PT, R6, 0x1, PT ;  /* 0x000000010600780c */ /* 0x008fda0003f05270 */
[----:B-1----:R-:W1:Y:S02]  /*b940*/  @P0 LDC.64 R4, c[0x0][0x440] ;  /* 0x00011000ff040b82 */ /* 0x002e640000000a00 */
[----:B-1----:R-:W-:-:S05]  /*b950*/  @P0 IMAD.HI.U32 R4, R9, R4, RZ ;  /* 0x0000000409040227 */ /* 0x002fca00078e00ff */
        /* <DEDUP_REMOVED lines=8> */
[----:B-1----:R-:W-:-:S04]  /*b9e0*/  IMAD R6, R8, UR4, RZ ;  /* 0x0000000408067c24 */ /* 0x002fc8000f8e02ff */
[----:B------:R-:W-:-:S04]  /*b9f0*/  IMAD R0, R7, UR5, R6 ;  /* 0x0000000507007c24 */ /* 0x000fc8000f8e0206 */
[----:B------:R-:W-:-:S05]  /*ba00*/  IMAD.IADD R0, R5, 0x1, R0 ;  /* 0x0000000105007824 */ /* 0x000fca00078e0200 */
[----:B------:R-:W-:-:S05]  /*ba10*/  LEA.HI.X R3, R4, R3, R0, 0x2, P0 ;  /* 0x0000000304037211 */ /* 0x000fca00000f1400 */
[----:B------:R-:W2:Y:S04]  /*ba20*/  LDG.E R0, desc[UR6][R2.64] ;  /* 0x0000000602007981 */ /* 0x000ea8000c1e1900 */
[----:B--2---:R3:W-:Y:S02]  /*ba30*/  STL [R1], R0 ;  /* 0x0000000001007387 */ /* 0x0047e40000100800 */
.L_x_434:
[----:B------:R-:W4:Y:S04]  /*ba40*/  LDL R7, [R1+0x4] ;  /* 0x0000040001077983 */ /* 0x000f280000100800 */
[----:B--23--:R-:W4:Y:S04]  /*ba50*/  LDL R0, [R1+0x8] ;  /* 0x0000080001007983 */ /* 0x00cf280000100800 */
[----:B------:R-:W2:Y:S01]  /*ba60*/  LDL R2, [R1+0x10] ;  /* 0x0000100001027983 */ /* 0x000ea20000100800 */
[----:B----4-:R-:W-:Y:S01]  /*ba70*/  IMAD R0, R0, 0x8, R7 ;  /* 0x0000000800007824 */ /* 0x010fe200078e0207 */
[----:B--2---:R-:W-:-:S04]  /*ba80*/  SHF.L.U32 R2, R2, 0x1f, RZ ;  /* 0x0000001f02027819 */ /* 0x004fc800000006ff */
[----:B------:R-:W2:Y:S02]  /*ba90*/  SYNCS.PHASECHK.TRANS64.TRYWAIT P0, [R0+URZ+0x34840], R2 ;  /* 0x03484002000075a7 */ /* 0x000ea4000800017f */
[----:B--2---:R-:W-:Y:S05]  /*baa0*/  @!P0 BRA `(.L_x_435) ;  /* 0x0000004800c88947 */ /* 0x004fea0003800000 */
.L_x_541:
[----:B------:R-:W3:Y:S02]  /*bab0*/  S2R R3, SR_TID.X ;  /* 0x0000000000037919 */ /* 0x000ee40000002100 */
[----:B---3--:R-:W-:-:S04]  /*bac0*/  LOP3.LUT R3, R3, 0x7f, RZ, 0xc0, !PT ;  /* 0x0000007f03037812 */ /* 0x008fc800078ec0ff */
[----:B------:R-:W-:-:S13]  /*bad0*/  ISETP.NE.AND P0, PT, R3, RZ, PT ;  /* 0x000000ff0300720c */ /* 0x000fda0003f05270 */
[----:B------:R-:W-:Y:S05]  /*bae0*/  @P0 BRA `(.L_x_436) ;  /* 0x00000000001c0947 */ /* 0x000fea0003800000 */
[----:B------:R-:W3:Y:S01]  /*baf0*/  S2R R3, SR_TID.X ;  /* 0x0000000000037919 */ /* 0x000ee20000002100 */
[----:B--2---:R-:W-:-:S04]  /*bb00*/  MOV R2, 0xc000 ;  /* 0x0000c00000027802 */ /* 0x004fc80000000f00 */
[----:B------:R4:W-:Y:S01]  /*bb10*/  SYNCS.ARRIVE.TRANS64 RZ, [R0+URZ+0x34830], R2 ;  /* 0x0348300200ff79a7 */ /* 0x0009e2000800003f */
[----:B---3--:R-:W-:-:S04]  /*bb20*/  LOP3.LUT R3, R3, 0x1f, RZ, 0xc0, !PT ;  /* 0x0000001f03037812 */ /* 0x008fc800078ec0ff */
[----:B------:R-:W-:-:S13]  /*bb30*/  ISETP.NE.AND P0, PT, R3, RZ, PT ;  /* 0x000000ff0300720c */ /* 0x000fda0003f05270 */
[----:B----4-:R-:W-:Y:S05]  /*bb40*/  @!P0 BRA `(.L_x_436) ;  /* 0x0000000000048947 */ /* 0x010fea0003800000 */
[----:B------:R-:W-:Y:S01]  /*bb50*/  BPT.TRAP 0x1 ;  /* 0x000000040000795c */ /* 0x000fe20000300000 */
.L_x_436:
[----:B------:R-:W3:Y:S04]  /*bb60*/  LDL R6, [R1+0x4] ;  /* 0x0000040001067983 */ /* 0x000ee80000100800 */
[----:B------:R-:W3:Y:S04]  /*bb70*/  LDL R5, [R1+0x8] ;  /* 0x0000080001057983 */ /* 0x000ee80000100800 */
[----:B-1----:R-:W4:Y:S04]  /*bb80*/  LDL R4, [R1+0x14] ;  /* 0x0000140001047983 */ /* 0x002f280000100800 */
[----:B------:R-:W5:Y:S04]  /*bb90*/  LDL R3, [R1+0x18] ;  /* 0x0000180001037983 */ /* 0x000f680000100800 */
[----:B--2---:R-:W2:Y:S01]  /*bba0*/  LDL R2, [R1] ;  /* 0x0000000001027983 */ /* 0x004ea20000100800 */
[----:B------:R-:W-:Y:S01]  /*bbb0*/  R2UR UR9, R0 ;  /* 0x00000000000972ca */ /* 0x000fe200000e0000 */
[----:B------:R-:W-:Y:S01]  /*bbc0*/  UIADD3 UR4, UP0, UR36, 0x370, URZ ;  /* 0x0000037024047890 */ /* 0x000fe2000ff1e03f */
[----:B------:R-:W-:Y:S01]  /*bbd0*/  R2UR UR12, R18 ;  /* 0x00000000120c72ca */ /* 0x000fe200000e0000 */
[----:B------:R-:W-:Y:S01]  /*bbe0*/  UMOV UR10, URZ ;  /* 0x0000003f000a7c82 */ /* 0x000fe20008000000 */
[----:B------:R-:W-:Y:S01]  /*bbf0*/  PLOP3.LUT P0, PT, PT, PT, PT, 0x80, 0x0 ;  /* 0x000000000000781c */ /* 0x000fe20003f0f070 */
[----:B------:R-:W-:Y:S01]  /*bc00*/  UMOV UR6, 0x0 ;  /* 0x0000000000067882 */ /* 0x000fe20000000000 */
[----:B------:R-:W-:Y:S01]  /*bc10*/  UMOV UR7, 0x14f00000 ;  /* 0x14f0000000077882 */ /* 0x000fe20000000000 */
[----:B------:R-:W-:-:S06]  /*bc20*/  UMOV UR16, 0x40 ;  /* 0x0000004000107882 */ /* 0x000fcc0000000000 */
[----:B------:R-:W-:Y:S01]  /*bc30*/  UIADD3 UR9, UR9, 0x34830, URZ ;  /* 0x0003483009097890 */ /* 0x000fe2000fffe03f */
[----:B---3--:R-:W-:Y:S01]  /*bc40*/  IMAD R0, R5, 0xc000, R6 ;  /* 0x0000c00005007824 */ /* 0x008fe200078e0206 */
[----:B----4-:R-:W-:-:S04]  /*bc50*/  R2UR UR11, R4 ;  /* 0x00000000040b72ca */ /* 0x010fc800000e0000 */
[----:B------:R-:W-:Y:S02]  /*bc60*/  R2UR UR8, R0 ;  /* 0x00000000000872ca */ /* 0x000fe400000e0000 */
[----:B-----5:R-:W-:Y:S02]  /*bc70*/  R2UR UR5, R3 ;  /* 0x00000000030572ca */ /* 0x020fe400000e0000 */
[----:B------:R-:W-:Y:S02]  /*bc80*/  P2R R0, PR, RZ, 0x1 ;  /* 0x00000001ff007803 */ /* 0x000fe40000000000 */
[----:B--2---:R-:W-:-:S03]  /*bc90*/  R2UR UR13, R2 ;  /* 0x00000000020d72ca */ /* 0x004fc600000e0000 */
[----:B------:R3:W-:Y:S04]  /*bca0*/  STL [R1+0x20], R0 ;  /* 0x0000200001007387 */ /* 0x0007e80000100800 */
[----:B------:R-:W-:Y:S02]  /*bcb0*/  UIADD3 UR14, UR8, 0x1c400, URZ ;  /* 0x0001c400080e7890 */ /* 0x000fe4000fffe03f */
[----:B------:R-:W-:Y:S02]  /*bcc0*/  ULEA UR11, UR11, UR5, 0x7 ;  /* 0x000000050b0b7291 */ /* 0x000fe4000f8e383f */
[----:B------:R-:W-:Y:S02]  /*bcd0*/  UIADD3.X UR5, URZ, UR37, URZ, UP0, !UPT ;  /* 0x000000253f057290 */ /* 0x000fe400087fe43f */
[----:B------:R-:W-:-:S02]  /*bce0*/  UIADD3 UR15, UR8, 0x20400, URZ ;  /* 0x00020400080f7890 */ /* 0x000fc4000fffe03f */
[----:B------:R-:W-:-:S03]  /*bcf0*/  UIADD3 UR17, UR8, 0x24400, URZ ;  /* 0x0002440008117890 */ /* 0x000fc6000fffe03f */
[----:B------:R-:W-:Y:S01]  /*bd00*/  UMOV UR8, UR14 ;  /* 0x0000000e00087c82 */ /* 0x000fe20008000000 */
[----:B------:R-:W-:Y:S01]  /*bd10*/  UMOV UR14, 0x80 ;  /* 0x00000080000e7882 */ /* 0x000fe20000000000 */
[----:B------:R1:W-:Y:S02]  /*bd20*/  UTMALDG.4D [UR8], [UR4], desc[UR6] ;  /* 0x00000608040075b4 */ /* 0x0003e40008019000 */
[----:B-1----:R-:W-:Y:S01]  /*bd30*/  UMOV UR8, UR15 ;  /* 0x0000000f00087c82 */ /* 0x002fe20008000000 */
[----:B------:R-:W-:Y:S02]  /*bd40*/  UMOV UR10, UR16 ;  /* 0x00000010000a7c82 */ /* 0x000fe40008000000 */
[----:B------:R1:W-:Y:S02]  /*bd50*/  UTMALDG.4D [UR8], [UR4], desc[UR6] ;  /* 0x00000608040075b4 */ /* 0x0003e40008019000 */
[----:B-1----:R-:W-:Y:S01]  /*bd60*/  UMOV UR8, UR17 ;  /* 0x0000001100087c82 */ /* 0x002fe20008000000 */
[----:B------:R-:W-:-:S02]  /*bd70*/  UMOV UR10, UR14 ;  /* 0x0000000e000a7c82 */ /* 0x000fc40008000000 */
[----:B------:R3:W-:Y:S02]  /*bd80*/  UTMALDG.4D [UR8], [UR4], desc[UR6] ;  /* 0x00000608040075b4 */ /* 0x0007e40008019000 */
[----:B---3--:R-:W-:Y:S01]  /*bd90*/  NOP ;  /* 0x0000000000007918 */ /* 0x008fe20000000000 */
.L_x_432:
[----:B------:R-:W3:Y:S04]  /*bda0*/  LDL R2, [R1+0x4] ;  /* 0x0000040001027983 */ /* 0x000ee80000100800 */
[----:B------:R-:W2:Y:S04]  /*bdb0*/  LDL.LU R3, [R1+0x34] ;  /* 0x0000340001037983 */ /* 0x000ea80000300800 */
[----:B------:R-:W4:Y:S04]  /*bdc0*/  LDL.LU R5, [R1+0x28] ;  /* 0x0000280001057983 */ /* 0x000f280000300800 */
[----:B-1----:R-:W5:Y:S01]  /*bdd0*/  LDL.LU R4, [R1+0x38] ;  /* 0x0000380001047983 */ /* 0x002f620000300800 */
[----:B------:R-:W-:Y:S05]  /*bde0*/  WARPSYNC.ALL ;  /* 0x0000000000007948 */ /* 0x000fea0003800000 */
[----:B------:R-:W-:Y:S01]  /*bdf0*/  ULDC.64 UR4, c[0x0][0x298] ;  /* 0x0000a60000047ab9 */ /* 0x000fe20000000a00 */
[----:B------:R-:W-:Y:S01]  /*be00*/  ULDC.64 UR6, c[0x0][0xa00] ;  /* 0x0002800000067ab9 */ /* 0x000fe20000000a00 */
[----:B------:R-:W-:Y:S01]  /*be10*/  BSSY B6, `(.L_x_437) ;  /* 0x0000024000067945 */ /* 0x000fe20003800000 */
[----:B------:R-:W-:Y:S01]  /*be20*/  BAR.SYNC.DEFER_BLOCKING 0x8, 0x180 ;  /* 0x0206000000007b1d */ /* 0x000fe20000010000 */
[----:B------:R-:W-:-:S04]  /*be30*/  ISETP.NE.U32.AND P0, PT, RZ, UR6, PT ;  /* 0x00000006ff007c0c */ /* 0x000fc8000bf05070 */
[----:B------:R-:W-:Y:S01]  /*be40*/  ISETP.NE.AND.EX P0, PT, RZ, UR7, PT, P0 ;  /* 0x00000007ff007c0c */ /* 0x000fe2000bf05300 */
[----:B---3--:R-:W-:Y:S01]  /*be50*/  VIADD R2, R2, 0x10400 ;  /* 0x0001040002027836 */ /* 0x008fe20000000000 */
[----:B--2---:R-:W-:-:S04]  /*be60*/  SHF.R.S32.HI R0, RZ, 0x1f, R3 ;  /* 0x0000001fff007819 */ /* 0x004fc80000011403 */
[----:B------:R-:W-:Y:S02]  /*be70*/  LOP3.LUT P1, RZ, R2, 0x3ff, RZ, 0xc0, !PT ;  /* 0x000003ff02ff7812 */ /* 0x000fe4000782c0ff */
[----:B----4-:R-:W-:Y:S01]  /*be80*/  SEL R5, R5, RZ, !P0 ;  /* 0x000000ff05057207 */ /* 0x010fe20004000000 */
[----:B------:R-:W-:Y:S01]  /*be90*/  IMAD R0, R0, UR4, RZ ;  /* 0x0000000400007c24 */ /* 0x000fe2000f8e02ff */
[----:B-----5:R-:W-:-:S03]  /*bea0*/  SEL R4, R4, RZ, !P0 ;  /* 0x000000ff04047207 */ /* 0x020fc60004000000 */
[C---:B------:R-:W-:Y:S02]  /*beb0*/  IMAD R0, R3.reuse, UR5, R0 ;  /* 0x0000000503007c24 */ /* 0x040fe4000f8e0200 */
[----:B------:R-:W-:-:S05]  /*bec0*/  IMAD.WIDE.U32 R2, R3, UR4, RZ ;  /* 0x0000000403027c25 */ /* 0x000fca000f8e00ff */
[----:B------:R1:W-:Y:S04]  /*bed0*/  STL.64 [R1+0x48], R2 ;  /* 0x0000480201007387 */ /* 0x0003e80000100a00 */
[----:B------:R2:W-:Y:S04]  /*bee0*/  STL [R1+0x28], R5 ;  /* 0x0000280501007387 */ /* 0x0005e80000100800 */
[----:B------:R2:W-:Y:S01]  /*bef0*/  STL [R1+0x54], R4 ;  /* 0x0000540401007387 */ /* 0x0005e20000100800 */
[----:B-1----:R-:W-:Y:S01]  /*bf00*/  IMAD.IADD R2, R3, 0x1, R0 ;  /* 0x0000000103027824 */ /* 0x002fe200078e0200 */
[----:B------:R-:W-:-:S05]  /*bf10*/  SHF.R.S32.HI R0, RZ, 0x1f, R18 ;  /* 0x0000001fff007819 */ /* 0x000fca0000011412 */
[----:B------:R2:W-:Y:S04]  /*bf20*/  STL [R1+0x38], R0 ;  /* 0x0000380001007387 */ /* 0x0005e80000100800 */
[----:B------:R2:W-:Y:S01]  /*bf30*/  STL [R1+0x34], R2 ;  /* 0x0000340201007387 */ /* 0x0005e20000100800 */
[----:B------:R-:W-:Y:S05]  /*bf40*/  @!P1 BRA `(.L_x_438) ;  /* 0x0000000000409947 */ /* 0x000fea0003800000 */
[----:B--2---:R-:W-:Y:S01]  /*bf50*/  MOV R2, 0x0 ;  /* 0x0000000000027802 */ /* 0x004fe20000000f00 */
[----:B------:R-:W-:Y:S01]  /*bf60*/  ULDC.64 UR6, c[0x4][0x118] ;  /* 0x0100460000067ab9 */ /* 0x000fe20000000a00 */
[----:B------:R-:W-:Y:S01]  /*bf70*/  ULDC.64 UR8, c[0x4][0x120] ;  /* 0x0100480000087ab9 */ /* 0x000fe20000000a00 */
[----:B------:R-:W-:Y:S01]  /*bf80*/  ULDC.64 UR4, c[0x4][0x88] ;  /* 0x0100220000047ab9 */ /* 0x000fe20000000a00 */
[----:B------:R-:W-:Y:S01]  /*bf90*/  IMAD.U32 R4, RZ, RZ, UR6 ;  /* 0x00000006ff047e24 */ /* 0x000fe2000f8e00ff */
[----:B0-----:R-:W-:Y:S01]  /*bfa0*/  MOV R12, 0x1 ;  /* 0x00000001000c7802 */ /* 0x001fe20000000f00 */
[----:B------:R-:W0:Y:S01]  /*bfb0*/  LDC.64 R2, c[0x4][R2] ;  /* 0x0100000002027b82 */ /* 0x000e220000000a00 */
[----:B------:R-:W-:Y:S02]  /*bfc0*/  IMAD.U32 R5, RZ, RZ, UR7 ;  /* 0x00000007ff057e24 */ /* 0x000fe4000f8e00ff */
[----:B------:R-:W-:Y:S02]  /*bfd0*/  IMAD.U32 R6, RZ, RZ, UR8 ;  /* 0x00000008ff067e24 */ /* 0x000fe4000f8e00ff */
[----:B------:R-:W-:-:S02]  /*bfe0*/  IMAD.U32 R7, RZ, RZ, UR9 ;  /* 0x00000009ff077e24 */ /* 0x000fc4000f8e00ff */
[----:B------:R-:W-:Y:S02]  /*bff0*/  IMAD.U32 R10, RZ, RZ, UR4 ;  /* 0x00000004ff0a7e24 */ /* 0x000fe4000f8e00ff */
[----:B------:R-:W-:Y:S02]  /*c000*/  IMAD.U32 R11, RZ, RZ, UR5 ;  /* 0x00000005ff0b7e24 */ /* 0x000fe4000f8e00ff */
[----:B------:R-:W-:Y:S02]  /*c010*/  IMAD.MOV.U32 R8, RZ, RZ, 0x70 ;  /* 0x00000070ff087424 */ /* 0x000fe400078e00ff */
[----:B------:R-:W-:-:S07]  /*c020*/  IMAD.MOV.U32 R13, RZ, RZ, RZ ;  /* 0x000000ffff0d7224 */ /* 0x000fce00078e00ff */
[----:B------:R-:W-:-:S07]  /*c030*/  LEPC R20, `(.L_x_438) ;  /* 0x000000001014794e */ /* 0x000fce0000000000 */
[----:B0-----:R-:W-:Y:S05]  /*c040*/  CALL.ABS.NOINC R2 ;  /* 0x0000000002007343 */ /* 0x001fea0003c00000 */
.L_x_438:
[----:B------:R-:W-:Y:S05]  /*c050*/  BSYNC B6 ;  /* 0x0000000000067941 */ /* 0x000fea0003800000 */
.L_x_437:
[----:B--2---:R-:W2:Y:S01]  /*c060*/  LDL.LU R4, [R1+0x34] ;  /* 0x0000340001047983 */ /* 0x004ea20000300800 */
[----:B------:R-:W1:Y:S01]  /*c070*/  LDC R7, c[0x0][0x448] ;  /* 0x00011200ff077b82 */ /* 0x000e620000000800 */
[----:B------:R-:W-:Y:S01]  /*c080*/  ULDC.64 UR4, c[0x0][0x2d8] ;  /* 0x0000b60000047ab9 */ /* 0x000fe20000000a00 */
[----:B------:R-:W-:Y:S01]  /*c090*/  IMAD.SHL.U32 R17, R17, 0x80, RZ ;  /* 0x0000008011117824 */ /* 0x000fe200078e00ff */
[----:B------:R-:W2:Y:S01]  /*c0a0*/  LDL.LU.64 R2, [R1+0x48] ;  /* 0x0000480001027983 */ /* 0x000ea20000300a00 */
[----:B------:R-:W-:-:S03]  /*c0b0*/  ULDC.64 UR6, c[0x0][0x280] ;  /* 0x0000a00000067ab9 */ /* 0x000fc60000000a00 */
[----:B------:R-:W3:Y:S04]  /*c0c0*/  LDL.LU R0, [R1+0x38] ;  /* 0x0000380001007983 */ /* 0x000ee80000300800 */
[----:B------:R-:W4:Y:S04]  /*c0d0*/  LDL.LU R6, [R1+0x54] ;  /* 0x0000540001067983 */ /* 0x000f280000300800 */
[----:B------:R-:W4:Y:S01]  /*c0e0*/  LDL.LU R5, [R1+0x28] ;  /* 0x0000280001057983 */ /* 0x000f220000300800 */
[----:B------:R-:W0:Y:S01]  /*c0f0*/  S2R R8, SR_TID.X ;  /* 0x0000000000087919 */ /* 0x000e220000002100 */
[----:B-1----:R-:W-:-:S02]  /*c100*/  ISETP.NE.AND P0, PT, R7, 0x1, PT ;  /* 0x000000010700780c */ /* 0x002fc40003f05270 */
[----:B0-----:R-:W-:-:S04]  /*c110*/  SHF.L.U32 R10, R8, 0x3, RZ ;  /* 0x00000003080a7819 */ /* 0x001fc800000006ff */
[----:B------:R-:W-:-:S04]  /*c120*/  LOP3.LUT R10, R10, 0x38, RZ, 0xc0, !PT ;  /* 0x000000380a0a7812 */ /* 0x000fc800078ec0ff */
[C---:B------:R-:W-:Y:S02]  /*c130*/  LOP3.LUT R9, R10.reuse, 0x40, RZ, 0xfc, !PT ;  /* 0x000000400a097812 */ /* 0x040fe400078efcff */
[----:B------:R-:W-:Y:S01]  /*c140*/  LOP3.LUT R8, R10, 0x80, RZ, 0xfc, !PT ;  /* 0x000000800a087812 */ /* 0x000fe200078efcff */
[----:B--2---:R-:W-:Y:S02]  /*c150*/  IMAD.MOV.U32 R3, RZ, RZ, R4 ;  /* 0x000000ffff037224 */ /* 0x004fe400078e0004 */
[----:B------:R-:W0:Y:S01]  /*c160*/  S2R R4, SR_TID.X ;  /* 0x0000000000047919 */ /* 0x000e220000002100 */
[----:B---3--:R-:W-:Y:S02]  /*c170*/  IMAD R0, R0, UR4, RZ ;  /* 0x0000000400007c24 */ /* 0x008fe4000f8e02ff */
[----:B------:R-:W-:-:S04]  /*c180*/  IMAD.WIDE.U32 R2, R18, UR4, R2 ;  /* 0x0000000412027c25 */ /* 0x000fc8000f8e0002 */
[----:B------:R-:W-:Y:S01]  /*c190*/  IMAD R0, R18, UR5, R0 ;  /* 0x0000000512007c24 */ /* 0x000fe2000f8e0200 */
[----:B------:R-:W-:-:S03]  /*c1a0*/  ULDC.64 UR4, c[0x0][0x2e0] ;  /* 0x0000b80000047ab9 */ /* 0x000fc60000000a00 */
[----:B------:R-:W-:Y:S02]  /*c1b0*/  IMAD.IADD R3, R3, 0x1, R0 ;  /* 0x0000000103037824 */ /* 0x000fe400078e0200 */
[----:B----4-:R-:W-:Y:S02]  /*c1c0*/  IMAD R0, R6, UR4, RZ ;  /* 0x0000000406007c24 */ /* 0x010fe4000f8e02ff */
[C---:B------:R-:W-:Y:S01]  /*c1d0*/  IMAD.WIDE.U32 R2, R5.reuse, UR4, R2 ;  /* 0x0000000405027c25 */ /* 0x040fe2000f8e0002 */
[----:B------:R-:W1:Y:S03]  /*c1e0*/  @P0 LDC R6, c[0x0][0x450] ;  /* 0x00011400ff060b82 */ /* 0x000e660000000800 */
[----:B------:R-:W-:Y:S01]  /*c1f0*/  IMAD R0, R5, UR5, R0 ;  /* 0x0000000505007c24 */ /* 0x000fe2000f8e0200 */
[----:B------:R-:W-:-:S03]  /*c200*/  ULDC.64 UR4, c[0x0][0x2d0] ;  /* 0x0000b40000047ab9 */ /* 0x000fc60000000a00 */
[----:B------:R-:W-:Y:S01]  /*c210*/  IMAD.IADD R3, R3, 0x1, R0 ;  /* 0x0000000103037824 */ /* 0x000fe200078e0200 */
[C---:B0-----:R-:W-:Y:S01]  /*c220*/  LOP3.LUT R5, R4.reuse, 0x7f, RZ, 0xc0, !PT ;  /* 0x0000007f04057812 */ /* 0x041fe200078ec0ff */
[----:B------:R-:W-:-:S03]  /*c230*/  IMAD.SHL.U32 R4, R4, 0x10, RZ ;  /* 0x0000001004047824 */ /* 0x000fc600078e00ff */
[----:B------:R-:W-:-:S04]  /*c240*/  SHF.R.U32.HI R5, RZ, 0x3, R5 ;  /* 0x00000003ff057819 */ /* 0x000fc80000011605 */
[----:B------:R-:W-:Y:S02]  /*c250*/  LOP3.LUT R4, R5, 0x70, R4, 0xf8, !PT ;  /* 0x0000007005047812 */ /* 0x000fe400078ef804 */
[----:B------:R-:W0:Y:S02]  /*c260*/  @P0 LDC R5, c[0x0][0x44c] ;  /* 0x00011300ff050b82 */ /* 0x000e240000000800 */
[----:B------:R-:W-:-:S05]  /*c270*/  LOP3.LUT R0, R4, R17, RZ, 0xfc, !PT ;  /* 0x0000001104007212 */ /* 0x000fca00078efcff */
[----:B------:R-:W-:Y:S02]  /*c280*/  IMAD.MOV.U32 R4, RZ, RZ, R0 ;  /* 0x000000ffff047224 */ /* 0x000fe400078e0000 */
[----:B0-----:R-:W-:-:S05]  /*c290*/  @P0 IMAD.HI.U32 R5, R0, R5, RZ ;  /* 0x0000000500050227 */ /* 0x001fca00078e00ff */
[----:B-1----:R-:W-:-:S05]  /*c2a0*/  @P0 SHF.R.U32.HI R4, RZ, R6, R5 ;  /* 0x00000006ff040219 */ /* 0x002fca0000011605 */
[----:B------:R-:W-:Y:S02]  /*c2b0*/  IMAD.MOV R5, RZ, RZ, -R4 ;  /* 0x000000ffff057224 */ /* 0x000fe400078e0a04 */
[----:B------:R-:W-:-:S04]  /*c2c0*/  IMAD.WIDE.U32 R2, R4, UR4, R2 ;  /* 0x0000000404027c25 */ /* 0x000fc8000f8e0002 */
[----:B------:R-:W-:Y:S01]  /*c2d0*/  IMAD R0, R7, R5, R0 ;  /* 0x0000000507007224 */ /* 0x000fe200078e0200 */
[----:B------:R-:W-:-:S05]  /*c2e0*/  SHF.R.S32.HI R5, RZ, 0x1f, R4 ;  /* 0x0000001fff057819 */ /* 0x000fca0000011404 */
[----:B------:R-:W-:-:S04]  /*c2f0*/  IMAD R5, R5, UR4, RZ ;  /* 0x0000000405057c24 */ /* 0x000fc8000f8e02ff */
[----:B------:R-:W-:Y:S01]  /*c300*/  IMAD R4, R4, UR5, R5 ;  /* 0x0000000504047c24 */ /* 0x000fe2000f8e0205 */
[----:B------:R-:W-:-:S03]  /*c310*/  ULDC.64 UR4, c[0x0][0x2c8] ;  /* 0x0000b20000047ab9 */ /* 0x000fc60000000a00 */
[----:B------:R-:W-:Y:S01]  /*c320*/  IMAD.IADD R3, R3, 0x1, R4 ;  /* 0x0000000103037824 */ /* 0x000fe200078e0204 */
[----:B------:R-:W-:Y:S01]  /*c330*/  SHF.R.S32.HI R4, RZ, 0x1f, R0 ;  /* 0x0000001fff047819 */ /* 0x000fe20000011400 */
[----:B------:R-:W-:-:S04]  /*c340*/  IMAD.WIDE.U32 R2, R0, UR4, R2 ;  /* 0x0000000400027c25 */ /* 0x000fc8000f8e0002 */
[----:B------:R-:W-:Y:S01]  /*c350*/  IMAD R4, R4, UR4, RZ ;  /* 0x0000000404047c24 */ /* 0x000fe2000f8e02ff */
[----:B------:R-:W-:Y:S02]  /*c360*/  ULDC UR4, c[0x0][0x2b8] ;  /* 0x0000ae0000047ab9 */ /* 0x000fe40000000800 */
[----:B------:R-:W-:Y:S01]  /*c370*/  ISETP.GE.AND P2, PT, R10, UR4, PT ;  /* 0x000000040a007c0c */ /* 0x000fe2000bf46270 */
[----:B------:R-:W-:Y:S01]  /*c380*/  IMAD R0, R0, UR5, R4 ;  /* 0x0000000500007c24 */ /* 0x000fe2000f8e0204 */
[----:B------:R0:W5:Y:S01]  /*c390*/  LDL R10, [R1+0x24] ;  /* 0x00002400010a7983 */ /* 0x0001620000100800 */
[----:B------:R-:W-:Y:S02]  /*c3a0*/  LEA R4, P3, R2, UR6, 0x1 ;  /* 0x0000000602047c11 */ /* 0x000fe4000f8608ff */
[----:B------:R-:W-:Y:S01]  /*c3b0*/  IMAD.IADD R0, R3, 0x1, R0 ;  /* 0x0000000103007824 */ /* 0x000fe200078e0200 */
[----:B------:R-:W-:Y:S02]  /*c3c0*/  ISETP.GE.AND P1, PT, R9, UR4, PT ;  /* 0x0000000409007c0c */ /* 0x000fe4000bf26270 */
[----:B------:R-:W-:Y:S01]  /*c3d0*/  ISETP.GE.AND P0, PT, R8, UR4, PT ;  /* 0x0000000408007c0c */ /* 0x000fe2000bf06270 */
[----:B------:R-:W-:Y:S01]  /*c3e0*/  UMOV UR4, 0xffffffff ;  /* 0xffffffff00047882 */ /* 0x000fe20000000000 */
[----:B------:R-:W-:-:S02]  /*c3f0*/  LEA.HI.X R0, R2, UR7, R0, 0x1, P3 ;  /* 0x0000000702007c11 */ /* 0x000fc400098f0c00 */
[----:B0-----:R-:W-:Y:S09]  /*c400*/  BRA.DIV UR4, `(.L_x_439) ;  /* 0x0000004204847947 */ /* 0x001ff2000b800000 */
[----:B------:R-:W0:Y:S02]  /*c410*/  S2R R5, SR_TID.X ;  /* 0x0000000000057919 */ /* 0x000e240000002100 */
[----:B0-----:R-:W-:-:S04]  /*c420*/  LOP3.LUT R5, R5, 0x7f, RZ, 0xc0, !PT ;  /* 0x0000007f05057812 */ /* 0x001fc800078ec0ff */
[----:B------:R-:W-:Y:S02]  /*c430*/  SHF.R.U32.HI R6, RZ, 0x3, R5 ;  /* 0x00000003ff067819 */ /* 0x000fe40000011605 */
[----:B------:R-:W2:Y:S01]  /*c440*/  LDL.LU R5, [R1+0x40] ;  /* 0x0000400001057983 */ /* 0x000ea20000300800 */
[----:B------:R-:W-:Y:S02]  /*c450*/  ULDC.64 UR4, c[0x0][0x208] ;  /* 0x0000820000047ab9 */ /* 0x000fe40000000a00 */
[----:B------:R-:W-:Y:S01]  /*c460*/  IMAD.IADD R2, R6, 0x1, R17 ;  /* 0x0000000106027824 */ /* 0x000fe200078e0211 */
[----:B------:R-:W-:Y:S01]  /*c470*/  SHFL.IDX PT, R9, R0, 0x1, 0x181f ;  /* 0x00381f0000097f89 */ /* 0x000fe200000e0000 */
[----:B------:R-:W0:Y:S02]  /*c480*/  S2R R6, SR_TID.X ;  /* 0x0000000000067919 */ /* 0x000e240000002100 */
[----:B0-----:R-:W-:Y:S02]  /*c490*/  IMAD.SHL.U32 R11, R6, 0x8, RZ ;  /* 0x00000008060b7824 */ /* 0x001fe400078e00ff */
[----:B------:R-:W-:Y:S03]  /*c4a0*/  SHFL.IDX PT, R6, R0, RZ, 0x181f ;  /* 0x00181fff00067589 */ /* 0x000fe600000e0000 */
[----:B------:R-:W-:Y:S01]  /*c4b0*/  LOP3.LUT R11, R11, 0x38, RZ, 0xc0, !PT ;  /* 0x000000380b0b7812 */ /* 0x000fe200078ec0ff */
[----:B--2---:R-:W-:-:S02]  /*c4c0*/  IMAD R3, R5, R7, RZ ;  /* 0x0000000705037224 */ /* 0x004fc400078e02ff */
[----:B------:R-:W0:Y:S01]  /*c4d0*/  SHFL.IDX PT, R7, R4, RZ, 0x181f ;  /* 0x00181fff04077589 */ /* 0x000e2200000e0000 */
[C---:B------:R-:W-:Y:S02]  /*c4e0*/  VIADD R5, R2.reuse, 0x10 ;  /* 0x0000001002057836 */ /* 0x040fe40000000000 */
[----:B------:R-:W-:-:S03]  /*c4f0*/  ISETP.GE.AND P4, PT, R2, R3, PT ;  /* 0x000000030200720c */ /* 0x000fc60003f86270 */
[----:B------:R-:W-:Y:S02]  /*c500*/  ISETP.GE.AND P3, PT, R5, R3, PT ;  /* 0x000000030500720c */ /* 0x000fe40003f66270 */
[----:B------:R-:W1:Y:S08]  /*c510*/  SHFL.IDX PT, R5, R4, 0x1, 0x181f ;  /* 0x00381f0004057f89 */ /* 0x000e7000000e0000 */
[----:B0-----:R-:W-:-:S05]  /*c520*/  @!P4 LEA R7, P5, R11, R7, 0x1 ;  /* 0x000000070b07c211 */ /* 0x001fca00078a08ff */
[----:B------:R-:W-:Y:S01]  /*c530*/  @!P4 IMAD.X R6, RZ, RZ, R6, P5 ;  /* 0x000000ffff06c224 */ /* 0x000fe200028e0606 */
[----:B-1----:R-:W-:-:S04]  /*c540*/  @!P3 LEA R8, P5, R11, R5, 0x1 ;  /* 0x000000050b08b211 */ /* 0x002fc800078a08ff */
[----:B------:R-:W-:Y:S01]  /*c550*/  @!P4 LOP3.LUT R7, R7, R6, RZ, 0x3c, !PT ;  /* 0x000000060707c212 */ /* 0x000fe200078e3cff */
[----:B------:R-:W-:-:S03]  /*c560*/  @!P3 IMAD.X R5, RZ, RZ, R9, P5 ;  /* 0x000000ffff05b224 */ /* 0x000fc600028e0609 */
[----:B------:R-:W-:-:S04]  /*c570*/  @!P4 LOP3.LUT R6, R7, R6, RZ, 0x3c, !PT ;  /* 0x000000060706c212 */ /* 0x000fc800078e3cff */
[----:B------:R-:W-:-:S05]  /*c580*/  @!P4 LOP3.LUT R7, R7, R6, RZ, 0x3c, !PT ;  /* 0x000000060707c212 */ /* 0x000fca00078e3cff */
[----:B-----5:R-:W-:Y:S04]  /*c590*/  @!P4 LDGSTS.E.BYPASS.LTC128B.128 [R10+0x10400], desc[UR4][R6.64], !P2 ;  /* 0x10400000060acfae */ /* 0x020fe8000d101d44 */
[----:B------:R-:W-:Y:S04]  /*c5a0*/  @!P4 LDGSTS.E.BYPASS.LTC128B.128 [R10+0x14400], desc[UR4][R6.64+0x80], !P1 ;  /* 0x14400080060acfae */ /* 0x000fe8000c901d44 */
[----:B------:R0:W-:Y:S02]  /*c5b0*/  @!P4 LDGSTS.E.BYPASS.LTC128B.128 [R10+0x18400], desc[UR4][R6.64+0x100], !P0 ;  /* 0x18400100060acfae */ /* 0x0001e4000c101d44 */
[----:B0-----:R-:W-:-:S02]  /*c5c0*/  @!P3 IMAD.MOV.U32 R6, RZ, RZ, R8 ;  /* 0x000000ffff06b224 */ /* 0x001fc400078e0008 */
[----:B------:R-:W-:Y:S01]  /*c5d0*/  @!P3 IMAD.MOV.U32 R7, RZ, RZ, R5 ;  /* 0x000000ffff07b224 */ /* 0x000fe200078e0005 */
[----:B------:R-:W-:Y:S01]  /*c5e0*/  SHFL.IDX PT, R8, R0, 0x2, 0x181f ;  /* 0x00581f0000087f89 */ /* 0x000fe200000e0000 */
[----:B------:R-:W-:-:S03]  /*c5f0*/  VIADD R5, R2, 0x20 ;  /* 0x0000002002057836 */ /* 0x000fc60000000000 */
[----:B------:R-:W-:Y:S04]  /*c600*/  @!P3 LDGSTS.E.BYPASS.LTC128B.128 [R10+0x10c00], desc[UR4][R6.64], !P2 ;  /* 0x10c00000060abfae */ /* 0x000fe8000d101d44 */
[----:B------:R-:W-:Y:S04]  /*c610*/  @!P3 LDGSTS.E.BYPASS.LTC128B.128 [R10+0x14c00], desc[UR4][R6.64+0x80], !P1 ;  /* 0x14c00080060abfae */ /* 0x000fe8000c901d44 */
[----:B------:R0:W-:Y:S01]  /*c620*/  @!P3 LDGSTS.E.BYPASS.LTC128B.128 [R10+0x18c00], desc[UR4][R6.64+0x100], !P0 ;  /* 0x18c00100060abfae */ /* 0x0001e2000c101d44 */
[----:B------:R-:W-:-:S03]  /*c630*/  ISETP.GE.AND P3, PT, R5, R3, PT ;  /* 0x000000030500720c */ /* 0x000fc60003f66270 */
[----:B------:R-:W1:Y:S10]  /*c640*/  SHFL.IDX PT, R5, R4, 0x2, 0x181f ;  /* 0x00581f0004057f89 */ /* 0x000e7400000e0000 */
[----:B-1----:R-:W-:-:S04]  /*c650*/  @!P3 LEA R5, P4, R11, R5, 0x1 ;  /* 0x000000050b05b211 */ /* 0x002fc800078808ff */
[----:B0-----:R-:W-:-:S05]  /*c660*/  @!P3 IADD3.X R6, RZ, R8, RZ, P4, !PT ;  /* 0x00000008ff06b210 */ /* 0x001fca00027fe4ff */
[----:B------:R-:W-:Y:S02]  /*c670*/  @!P3 IMAD.MOV.U32 R7, RZ, RZ, R6 ;  /* 0x000000ffff07b224 */ /* 0x000fe400078e0006 */
[----:B------:R-:W-:Y:S02]  /*c680*/  @!P3 IMAD.MOV.U32 R6, RZ, RZ, R5 ;  /* 0x000000ffff06b224 */ /* 0x000fe400078e0005 */
[----:B------:R-:W-:-:S03]  /*c690*/  VIADD R5, R2, 0x30 ;  /* 0x0000003002057836 */ /* 0x000fc60000000000 */
[----:B------:R-:W-:Y:S04]  /*c6a0*/  @!P3 LDGSTS.E.BYPASS.LTC128B.128 [R10+0x11400], desc[UR4][R6.64], !P2 ;  /* 0x11400000060abfae */ /* 0x000fe8000d101d44 */
[----:B------:R-:W-:Y:S04]  /*c6b0*/  @!P3 LDGSTS.E.BYPASS.LTC128B.128 [R10+0x15400], desc[UR4][R6.64+0x80], !P1 ;  /* 0x15400080060abfae */ /* 0x000fe8000c901d44 */
[----:B------:R0:W-:Y:S01]  /*c6c0*/  @!P3 LDGSTS.E.BYPASS.LTC128B.128 [R10+0x19400], desc[UR4][R6.64+0x100], !P0 ;  /* 0x19400100060abfae */ /* 0x0001e2000c101d44 */
[----:B------:R-:W-:-:S03]  /*c6d0*/  ISETP.GE.AND P3, PT, R5, R3, PT ;  /* 0x000000030500720c */ /* 0x000fc60003f66270 */
[----:B------:R-:W1:Y:S04]  /*c6e0*/  SHFL.IDX PT, R5, R4, 0x3, 0x181f ;  /* 0x00781f0004057f89 */ /* 0x000e6800000e0000 */
[----:B0-----:R-:W0:Y:S06]  /*c6f0*/  SHFL.IDX PT, R6, R0, 0x3, 0x181f ;  /* 0x00781f0000067f89 */ /* 0x001e2c00000e0000 */
[----:B-1----:R-:W-:-:S05]  /*c700*/  @!P3 LEA R5, P4, R11, R5, 0x1 ;  /* 0x000000050b05b211 */ /* 0x002fca00078808ff */
[----:B0-----:R-:W-:-:S04]  /*c710*/  @!P3 IMAD.X R6, RZ, RZ, R6, P4 ;  /* 0x000000ffff06b224 */ /* 0x001fc800020e0606 */
        /* <DEDUP_REMOVED lines=11> */
[----:B------:R-:W-:Y:S01]  /*c7d0*/  @!P3 IMAD.MOV.U32 R7, RZ, RZ, R6 ;  /* 0x000000ffff07b224 */ /* 0x000fe200078e0006 */
[----:B------:R-:W-:Y:S01]  /*c7e0*/  @!P3 MOV R6, R5 ;  /* 0x000000050006b202 */ /* 0x000fe20000000f00 */
[----:B------:R-:W-:-:S04]  /*c7f0*/  VIADD R5, R2, 0x50 ;  /* 0x0000005002057836 */ /* 0x000fc80000000000 */
        /* <DEDUP_REMOVED lines=11> */
[----:B------:R-:W-:Y:S02]  /*c8b0*/  @!P3 LDGSTS.E.BYPASS.LTC128B.128 [R10+0x12c00], desc[UR4][R6.64], !P2 ;  /* 0x12c00000060abfae */ /* 0x000fe4000d101d44 */
[----:B------:R-:W-:Y:S02]  /*c8c0*/  ISETP.GE.AND P4, PT, R5, R3, PT ;  /* 0x000000030500720c */ /* 0x000fe40003f86270 */
[----:B------:R-:W0:Y:S04]  /*c8d0*/  SHFL.IDX PT, R5, R4, 0x6, 0x181f ;  /* 0x00d81f0004057f89 */ /* 0x000e2800000e0000 */
[----:B------:R-:W-:Y:S04]  /*c8e0*/  @!P3 LDGSTS.E.BYPASS.LTC128B.128 [R10+0x16c00], desc[UR4][R6.64+0x80], !P1 ;  /* 0x16c00080060abfae */ /* 0x000fe8000c901d44 */
[----:B------:R1:W-:Y:S04]  /*c8f0*/  @!P3 LDGSTS.E.BYPASS.LTC128B.128 [R10+0x1ac00], desc[UR4][R6.64+0x100], !P0 ;  /* 0x1ac00100060abfae */ /* 0x0003e8000c101d44 */
[----:B------:R-:W-:Y:S04]  /*c900*/  SHFL.IDX PT, R4, R4, 0x7, 0x181f ;  /* 0x00f81f0004047f89 */ /* 0x000fe800000e0000 */
[----:B-1----:R-:W1:Y:S01]  /*c910*/  SHFL.IDX PT, R6, R0, 0x6, 0x181f ;  /* 0x00d81f0000067f89 */ /* 0x002e6200000e0000 */
[----:B0-----:R-:W-:-:S03]  /*c920*/  @!P4 LEA R5, P3, R11, R5, 0x1 ;  /* 0x000000050b05c211 */ /* 0x001fc600078608ff */
[----:B------:R-:W0:Y:S02]  /*c930*/  SHFL.IDX PT, R0, R0, 0x7, 0x181f ;  /* 0x00f81f0000007f89 */ /* 0x000e2400000e0000 */
[----:B-1----:R-:W-:-:S04]  /*c940*/  @!P4 IMAD.X R6, RZ, RZ, R6, P3 ;  /* 0x000000ffff06c224 */ /* 0x002fc800018e0606 */
[----:B------:R-:W-:Y:S02]  /*c950*/  @!P4 IMAD.MOV.U32 R7, RZ, RZ, R6 ;  /* 0x000000ffff07c224 */ /* 0x000fe400078e0006 */
[----:B------:R-:W-:-:S05]  /*c960*/  @!P4 IMAD.MOV.U32 R6, RZ, RZ, R5 ;  /* 0x000000ffff06c224 */ /* 0x000fca00078e0005 */
[----:B------:R1:W-:Y:S04]  /*c970*/  @!P4 LDGSTS.E.BYPASS.LTC128B.128 [R10+0x13400], desc[UR4][R6.64], !P2 ;  /* 0x13400000060acfae */ /* 0x0003e8000d101d44 */
[----:B------:R1:W-:Y:S04]  /*c980*/  @!P4 LDGSTS.E.BYPASS.LTC128B.128 [R10+0x17400], desc[UR4][R6.64+0x80], !P1 ;  /* 0x17400080060acfae */ /* 0x0003e8000c901d44 */
[----:B0-----:R1:W-:Y:S02]  /*c990*/  @!P4 LDGSTS.E.BYPASS.LTC128B.128 [R10+0x1b400], desc[UR4][R6.64+0x100], !P0 ;  /* 0x1b400100060acfae */ /* 0x0013e4000c101d44 */
.L_x_558:
[----:B------:R-:W-:Y:S01]  /*c9a0*/  VIADD R2, R2, 0x70 ;  /* 0x0000007002027836 */ /* 0x000fe20000000000 */
[----:B------:R-:W-:Y:S04]  /*c9b0*/  BSSY B0, `(.L_x_440) ;  /* 0x000000f000007945 */ /* 0x000fe80003800000 */
[----:B------:R-:W-:-:S13]  /*c9c0*/  ISETP.GE.AND P3, PT, R2, R3, PT ;  /* 0x000000030200720c */ /* 0x000fda0003f66270 */
[----:B------:R-:W-:Y:S05]  /*c9d0*/  @P3 BRA `(.L_x_441) ;  /* 0x0000000000303947 */ /* 0x000fea0003800000 */
[----:B------:R-:W0:Y:S01]  /*c9e0*/  S2R R5, SR_TID.X ;  /* 0x0000000000057919 */ /* 0x000e220000002100 */
[----:B------:R-:W-:Y:S01]  /*c9f0*/  ULDC.64 UR4, c[0x0][0x208] ;  /* 0x0000820000047ab9 */ /* 0x000fe20000000a00 */
[----:B0-----:R-:W-:-:S04]  /*ca00*/  SHF.L.U32 R5, R5, 0x3, RZ ;  /* 0x0000000305057819 */ /* 0x001fc800000006ff */
[----:B------:R-:W-:-:S04]  /*ca10*/  LOP3.LUT R5, R5, 0x38, RZ, 0xc0, !PT ;  /* 0x0000003805057812 */ /* 0x000fc800078ec0ff */
        /* <DEDUP_REMOVED lines=8> */
.L_x_441:
[----:B------:R-:W-:Y:S05]  /*caa0*/  BSYNC B0 ;  /* 0x0000000000007941 */ /* 0x000fea0003800000 */
.L_x_440:
[----:B01----:R-:W2:Y:S01]  /*cab0*/  LDL R10, [R1+0x4] ;  /* 0x00000400010a7983 */ /* 0x003ea20000100800 */
[----:B------:R-:W-:Y:S01]  /*cac0*/  PLOP3.LUT P0, PT, PT, PT, PT, 0x80, 0x0 ;  /* 0x000000000000781c */ /* 0x000fe20003f0f070 */
[----:B------:R-:W-:Y:S01]  /*cad0*/  NOP ;  /* 0x0000000000007918 */ /* 0x000fe20000000000 */
[----:B--2---:R-:W-:-:S11]  /*cae0*/  VIADD R6, R10, 0x34800 ;  /* 0x000348000a067836 */ /* 0x004fd60000000000 */
.L_x_442:
[----:B------:R-:W2:Y:S01]  /*caf0*/  LDL R2, [R1+0x4] ;  /* 0x0000040001027983 */ /* 0x000ea20000100800 */
[----:B------:R-:W-:Y:S02]  /*cb00*/  PLOP3.LUT P1, PT, P1, P0, PT, 0xa2, 0x0 ;  /* 0x000000000000781c */ /* 0x000fe40000f21472 */
[----:B--2---:R-:W-:-:S08]  /*cb10*/  @P0 R2UR P1, UR4, R2 ;  /* 0x00000000020402ca */ /* 0x004fd00000020000 */
[----:B------:R-:W-:-:S05]  /*cb20*/  @P0 PLOP3.LUT P0, PT, P1, PT, PT, 0x80, 0x0 ;  /* 0x000000000000081c */ /* 0x000fca0000f0f070 */
[----:B------:R-:W-:Y:S01]  /*cb30*/  @!P1 SYNCS.ARRIVE.TRANS64.RED.A0T1 RZ, [UR4+0x34800], RZ ;  /* 0x034800ffffff99a7 */ /* 0x000fe20008200404 */
[----:B------:R-:W-:Y:S07]  /*cb40*/  @!P1 ARRIVES.LDGSTSBAR.64.TRANSCNT [UR4+0x34800] ;  /* 0x03480000ff0099b0 */ /* 0x000fee0008000a84 */
[----:B------:R-:W-:Y:S05]  /*cb50*/  @P0 BRA.U.ANY `(.L_x_442) ;  /* 0xfffffffd00e40947 */ /* 0x000fea000393ffff */
[----:B------:R-:W2:Y:S02]  /*cb60*/  LDL.LU R3, [R1+0x50] ;  /* 0x0000500001037983 */ /* 0x000ea40000300800 */
[----:B--2---:R-:W-:-:S05]  /*cb70*/  VIADD R3, R3, 0x1 ;  /* 0x0000000103037836 */ /* 0x004fca0000000000 */
[----:B------:R0:W-:Y:S01]  /*cb80*/  STL [R1+0x50], R3 ;  /* 0x0000500301007387 */ /* 0x0001e20000100800 */
[----:B------:R-:W-:-:S04]  /*cb90*/  LEA.HI R0, R3, R3, RZ, 0x1 ;  /* 0x0000000303007211 */ /* 0x000fc800078f08ff */
[----:B------:R-:W-:-:S05]  /*cba0*/  LOP3.LUT R0, R0, 0xfffffffe, RZ, 0xc0, !PT ;  /* 0xfffffffe00007812 */ /* 0x000fca00078ec0ff */
[----:B------:R-:W-:-:S05]  /*cbb0*/  IMAD.IADD R0, R3, 0x1, -R0 ;  /* 0x0000000103007824 */ /* 0x000fca00078e0a00 */
[----:B------:R-:W-:Y:S01]  /*cbc0*/  SHF.L.U32 R0, R0, 0x1f, RZ ;  /* 0x0000001f00007819 */ /* 0x000fe200000006ff */
[----:B------:R-:W-:Y:S01]  /*cbd0*/  NOP ;  /* 0x0000000000007918 */ /* 0x000fe20000000000 */
[----:B------:R0:W-:Y:S01]  /*cbe0*/  SYNCS.ARRIVE.TRANS64.A1T0 RZ, [R2+URZ+0x34800], RZ ;  /* 0x034800ff02ff79a7 */ /* 0x0001e2000810003f */
[----:B------:R-:W-:Y:S01]  /*cbf0*/  BSSY B0, `(.L_x_443) ;  /* 0x0000003000007945 */ /* 0x000fe20003800000 */
[----:B------:R-:W1:Y:S03]  /*cc00*/  SYNCS.PHASECHK.TRANS64.TRYWAIT P0, [R2+URZ+0x34820], R0 ;  /* 0x03482000020075a7 */ /* 0x000e66000800017f */
[----:B01----:R-:W-:Y:S05]  /*cc10*/  @!P0 BRA `(.L_x_444) ;  /* 0x00000044007c8947 */ /* 0x003fea0003800000 */
.L_x_559:
[----:B------:R-:W-:Y:S05]  /*cc20*/  BSYNC B0 ;  /* 0x0000000000007941 */ /* 0x000fea0003800000 */
.L_x_443:
[----:B0-----:R-:W2:Y:S01]  /*cc30*/  LDL.LU R2, [R1+0x3c] ;  /* 0x00003c0001027983 */ /* 0x001ea20000300800 */
[----:B------:R-:W-:Y:S01]  /*cc40*/  BSSY B0, `(.L_x_445) ;  /* 0x0000226000007945 */ /* 0x000fe20003800000 */
[----:B--2---:R-:W-:-:S13]  /*cc50*/  ISETP.GE.AND P0, PT, R2, 0x81, PT ;  /* 0x000000810200780c */ /* 0x004fda0003f06270 */
[----:B------:R-:W-:Y:S05]  /*cc60*/  @!P0 BRA `(.L_x_446) ;  /* 0x00000020008c8947 */ /* 0x000fea0003800000 */
[----:B------:R-:W2:Y:S01]  /*cc70*/  LDL R2, [R1+0x30] ;  /* 0x0000300001027983 */ /* 0x000ea20000100800 */
[----:B------:R-:W-:Y:S01]  /*cc80*/  IMAD.MOV.U32 R0, RZ, RZ, 0x1 ;  /* 0x00000001ff007424 */ /* 0x000fe200078e00ff */
[----:B------:R-:W-:Y:S01]  /*cc90*/  BSSY B2, `(.L_x_447) ;  /* 0x00000bc000027945 */ /* 0x000fe20003800000 */
        /* <DEDUP_REMOVED lines=8> */
[----:B------:R-:W3:Y:S04]  /*cd20*/  LDL R3, [R1+0x8] ;  /* 0x0000080001037983 */ /* 0x000ee80000100800 */
[----:B------:R-:W4:Y:S01]  /*cd30*/  LDL R2, [R1+0x10] ;  /* 0x0000100001027983 */ /* 0x000f220000100800 */
[----:B------:R-:W-:Y:S01]  /*cd40*/  BSSY B1, `(.L_x_449) ;  /* 0x00000ac000017945 */ /* 0x000fe20003800000 */
[----:B--2---:R-:W-:-:S02]  /*cd50*/  ISETP.NE.AND P1, PT, R4, RZ, PT ;  /* 0x000000ff0400720c */ /* 0x004fc40003f25270 */
[----:B---3--:R-:W-:-:S04]  /*cd60*/  IADD3 R8, R3, 0x1, RZ ;  /* 0x0000000103087810 */ /* 0x008fc80007ffe0ff */
[----:B------:R-:W-:-:S04]  /*cd70*/  ISETP.NE.AND P0, PT, R8, 0x2, PT ;  /* 0x000000020800780c */ /* 0x000fc80003f05270 */
[----:B------:R-:W-:Y:S02]  /*cd80*/  SEL R10, RZ, 0x1, P0 ;  /* 0x00000001ff0a7807 */ /* 0x000fe40000000000 */
[----:B------:R-:W-:Y:S02]  /*cd90*/  SEL R8, R8, RZ, P0 ;  /* 0x000000ff08087207 */ /* 0x000fe40000000000 */
[----:B----4-:R-:W-:Y:S01]  /*cda0*/  LOP3.LUT R10, R2, R10, RZ, 0x3c, !PT ;  /* 0x0000000a020a7212 */ /* 0x010fe200078e3cff */
[----:B------:R-:W-:Y:S06]  /*cdb0*/  @!P1 BRA `(.L_x_450) ;  /* 0x0000000800909947 */ /* 0x000fec0003800000 */
[----:B------:R0:W5:Y:S01]  /*cdc0*/  LDL R4, [R1] ;  /* 0x0000000001047983 */ /* 0x0001620000100800 */
[----:B------:R-:W-:Y:S02]  /*cdd0*/  ULDC.64 UR4, c[0x0][0x418] ;  /* 0x0001060000047ab9 */ /* 0x000fe40000000a00 */
[----:B------:R-:W-:-:S04]  /*cde0*/  ISETP.NE.U32.AND P0, PT, RZ, UR4, PT ;  /* 0x00000004ff007c0c */ /* 0x000fc8000bf05070 */
[----:B------:R-:W-:-:S13]  /*cdf0*/  ISETP.NE.AND.EX P0, PT, RZ, UR5, PT, P0 ;  /* 0x00000005ff007c0c */ /* 0x000fda000bf05300 */
[----:B0-----:R-:W-:Y:S05]  /*ce00*/  @!P0 BRA `(.L_x_451) ;  /* 0x0000000000508947 */ /* 0x001fea0003800000 */
[----:B------:R-:W2:Y:S01]  /*ce10*/  LDL R11, [R1+0x1c] ;  /* 0x00001c00010b7983 */ /* 0x000ea20000100800 */
[----:B------:R-:W0:Y:S01]  /*ce20*/  LDC R5, c[0x0][0x43c] ;  /* 0x00010f00ff057b82 */ /* 0x000e220000000800 */
[----:B------:R-:W-:Y:S02]  /*ce30*/  ULDC.64 UR6, c[0x0][0x428] ;  /* 0x00010a0000067ab9 */ /* 0x000fe40000000a00 */
[----:B------:R-:W3:Y:S01]  /*ce40*/  LDL R7, [R1+0xc] ;  /* 0x00000c0001077983 */ /* 0x000ee20000100800 */
[----:B------:R-:W-:Y:S01]  /*ce50*/  ULDC.64 UR8, c[0x0][0x208] ;  /* 0x0000820000087ab9 */ /* 0x000fe20000000a00 */
[----:B0-----:R-:W-:-:S13]  /*ce60*/  ISETP.NE.AND P0, PT, R5, 0x1, PT ;  /* 0x000000010500780c */ /* 0x001fda0003f05270 */
[----:B------:R-:W0:Y:S02]  /*ce70*/  @P0 LDC.64 R2, c[0x0][0x440] ;  /* 0x00011000ff020b82 */ /* 0x000e240000000a00 */
[----:B0----5:R-:W-:-:S04]  /*ce80*/  @P0 IMAD.HI.U32 R4, R0, R2, RZ ;  /* 0x0000000200040227 */ /* 0x021fc800078e00ff */
[----:B------:R-:W-:Y:S01]  /*ce90*/  IMAD.MOV.U32 R2, RZ, RZ, R0 ;  /* 0x000000ffff027224 */ /* 0x000fe200078e0000 */
[----:B------:R-:W-:-:S05]  /*cea0*/  @P0 SHF.R.U32.HI R2, RZ, R3, R4 ;  /* 0x00000003ff020219 */ /* 0x000fca0000011604 */
[----:B------:R-:W-:-:S04]  /*ceb0*/  IMAD.MOV R3, RZ, RZ, -R2 ;  /* 0x000000ffff037224 */ /* 0x000fc800078e0a02 */
[----:B------:R-:W-:Y:S01]  /*cec0*/  IMAD R0, R5, R3, R0 ;  /* 0x0000000305007224 */ /* 0x000fe200078e0200 */
[----:B------:R-:W-:Y:S01]  /*ced0*/  SHF.R.S32.HI R3, RZ, 0x1f, R2 ;  /* 0x0000001fff037819 */ /* 0x000fe20000011402 */
[----:B--2---:R-:W-:-:S04]  /*cee0*/  IMAD R4, R11, UR6, RZ ;  /* 0x000000060b047c24 */ /* 0x004fc8000f8e02ff */
[C---:B---3--:R-:W-:Y:S02]  /*cef0*/  IMAD R4, R7.reuse, UR7, R4 ;  /* 0x0000000707047c24 */ /* 0x048fe4000f8e0204 */
[----:B------:R-:W-:-:S04]  /*cf00*/  IMAD.WIDE.U32 R2, R7, UR6, R2 ;  /* 0x0000000607027c25 */ /* 0x000fc8000f8e0002 */
[----:B------:R-:W-:Y:S01]  /*cf10*/  IMAD.IADD R3, R4, 0x1, R3 ;  /* 0x0000000104037824 */ /* 0x000fe200078e0203 */
[----:B------:R-:W-:-:S04]  /*cf20*/  LEA R4, P0, R2, UR4, 0x2 ;  /* 0x0000000402047c11 */ /* 0x000fc8000f8010ff */
[----:B------:R-:W-:-:S05]  /*cf30*/  LEA.HI.X R5, R2, UR5, R3, 0x2, P0 ;  /* 0x0000000502057c11 */ /* 0x000fca00080f1403 */
[----:B------:R0:W5:Y:S04]  /*cf40*/  LDG.E R4, desc[UR8][R4.64] ;  /* 0x0000000804047981 */ /* 0x000168000c1e1900 */
.L_x_451:
[----:B------:R-:W2:Y:S01]  /*cf50*/  LDL R2, [R1+0x4] ;  /* 0x0000040001027983 */ /* 0x000ea20000100800 */
[----:B------:R-:W-:Y:S01]  /*cf60*/  BSSY B3, `(.L_x_452) ;  /* 0x0000005000037945 */ /* 0x000fe20003800000 */
[----:B--2---:R-:W-:Y:S01]  /*cf70*/  IMAD R3, R8, 0x8, R2 ;  /* 0x0000000808037824 */ /* 0x004fe200078e0202 */
[----:B------:R-:W-:-:S04]  /*cf80*/  SHF.L.U32 R2, R10, 0x1f, RZ ;  /* 0x0000001f0a027819 */ /* 0x000fc800000006ff */
[----:B------:R-:W1:Y:S02]  /*cf90*/  SYNCS.PHASECHK.TRANS64.TRYWAIT P0, [R3+URZ+0x34840], R2 ;  /* 0x03484002030075a7 */ /* 0x000e64000800017f */
[----:B-1----:R-:W-:Y:S05]  /*cfa0*/  @!P0 BRA `(.L_x_453) ;  /* 0x0000004000b08947 */ /* 0x002fea0003800000 */
.L_x_560:
[----:B------:R-:W-:Y:S05]  /*cfb0*/  BSYNC B3 ;  /* 0x0000000000037941 */ /* 0x000fea0003800000 */
.L_x_452:
[----:B0-----:R-:W0:Y:S01]  /*cfc0*/  S2R R5, SR_TID.X ;  /* 0x0000000000057919 */ /* 0x001e220000002100 */
[----:B------:R-:W-:Y:S01]  /*cfd0*/  BSSY B3, `(.L_x_454) ;  /* 0x000000b000037945 */ /* 0x000fe20003800000 */
[----:B0-----:R-:W-:-:S04]  /*cfe0*/  LOP3.LUT R5, R5, 0x7f, RZ, 0xc0, !PT ;  /* 0x0000007f05057812 */ /* 0x001fc800078ec0ff */
[----:B------:R-:W-:-:S13]  /*cff0*/  ISETP.NE.AND P1, PT, R5, RZ, PT ;  /* 0x000000ff0500720c */ /* 0x000fda0003f25270 */
[----:B------:R-:W-:Y:S05]  /*d000*/  @P1 BRA `(.L_x_455) ;  /* 0x00000000001c1947 */ /* 0x000fea0003800000 */
[----:B------:R-:W0:Y:S01]  /*d010*/  S2R R5, SR_TID.X ;  /* 0x0000000000057919 */ /* 0x000e220000002100 */
[----:B-1----:R-:W-:-:S04]  /*d020*/  IMAD.MOV.U32 R2, RZ, RZ, 0xc000 ;  /* 0x0000c000ff027424 */ /* 0x002fc800078e00ff */
[----:B------:R2:W-:Y:S01]  /*d030*/  SYNCS.ARRIVE.TRANS64 RZ, [R3+URZ+0x34830], R2 ;  /* 0x0348300203ff79a7 */ /* 0x0005e2000800003f */
[----:B0-----:R-:W-:-:S04]  /*d040*/  LOP3.LUT R5, R5, 0x1f, RZ, 0xc0, !PT ;  /* 0x0000001f05057812 */ /* 0x001fc800078ec0ff */
[----:B------:R-:W-:-:S13]  /*d050*/  ISETP.NE.AND P0, PT, R5, RZ, PT ;  /* 0x000000ff0500720c */ /* 0x000fda0003f05270 */
[----:B--2---:R-:W-:Y:S05]  /*d060*/  @!P0 BRA `(.L_x_455) ;  /* 0x0000000000048947 */ /* 0x004fea0003800000 */
[----:B------:R-:W-:Y:S01]  /*d070*/  BPT.TRAP 0x1 ;  /* 0x000000040000795c */ /* 0x000fe20000300000 */
.L_x_455:
[----:B------:R-:W-:Y:S05]  /*d080*/  BSYNC B3 ;  /* 0x0000000000037941 */ /* 0x000fea0003800000 */
.L_x_454:
[----:B------:R-:W2:Y:S04]  /*d090*/  LDL R5, [R1+0x4] ;  /* 0x0000040001057983 */ /* 0x000ea80000100800 */
[----:B-1----:R-:W3:Y:S01]  /*d0a0*/  LDL R2, [R1+0x18] ;  /* 0x0000180001027983 */ /* 0x002ee20000100800 */
        /* <DEDUP_REMOVED lines=8> */
[----:B--2---:R-:W-:-:S02]  /*d130*/  IMAD R7, R8, 0xc000, R5 ;  /* 0x0000c00008077824 */ /* 0x004fc400078e0205 */
[----:B---3--:R-:W-:-:S03]  /*d140*/  IMAD R2, R0, 0x80, R2 ;  /* 0x0000008000027824 */ /* 0x008fc600078e0202 */
[----:B------:R-:W-:-:S07]  /*d150*/  IADD3 R5, R7, 0x1c400, RZ ;  /* 0x0001c40007057810 */ /* 0x000fce0007ffe0ff */
.L_x_456:
        /* <DEDUP_REMOVED lines=16> */
.L_x_457:
        /* <DEDUP_REMOVED lines=15> */
.L_x_458:
        /* <DEDUP_REMOVED lines=10> */
[----:B------:R-:W2:Y:S04]  /*d3f0*/  LDL.LU R12, [R1+0x10] ;  /* 0x00001000010c7983 */ /* 0x000ea80000300800 */
[----:B------:R-:W3:Y:S01]  /*d400*/  LDL R7, [R1+0x8] ;  /* 0x0000080001077983 */ /* 0x000ee20000100800 */
[----:B------:R-:W-:Y:S01]  /*d410*/  BSSY B3, `(.L_x_459) ;  /* 0x0000005000037945 */ /* 0x000fe20003800000 */
[----:B--2---:R-:W-:Y:S01]  /*d420*/  SHF.L.U32 R2, R12, 0x1f, RZ ;  /* 0x0000001f0c027819 */ /* 0x004fe200000006ff */
[----:B---3--:R-:W-:-:S04]  /*d430*/  IMAD R3, R7, 0x8, R6 ;  /* 0x0000000807037824 */ /* 0x008fc800078e0206 */
[----:B------:R-:W0:Y:S02]  /*d440*/  SYNCS.PHASECHK.TRANS64.TRYWAIT P0, [R3+URZ+0x60], R2 ;  /* 0x00006002030075a7 */ /* 0x000e24000800017f */
[----:B0-----:R-:W-:Y:S05]  /*d450*/  @!P0 BRA `(.L_x_460) ;  /* 0x0000003c00988947 */ /* 0x001fea0003800000 */
.L_x_561:
[----:B------:R-:W-:Y:S05]  /*d460*/  BSYNC B3 ;  /* 0x0000000000037941 */ /* 0x000fea0003800000 */
.L_x_459:
[----:B------:R1:W5:Y:S04]  /*d470*/  LDL R17, [R1+0x4] ;  /* 0x0000040001117983 */ /* 0x0003680000100800 */
[----:B------:R1:W5:Y:S01]  /*d480*/  LDL R15, [R1+0x8] ;  /* 0x00000800010f7983 */ /* 0x0003620000100800 */
[----:B------:R-:W-:Y:S01]  /*d490*/  BSSY B3, `(.L_x_461) ;  /* 0x000000c000037945 */ /* 0x000fe20003800000 */
[----:B------:R-:W-:Y:S02]  /*d4a0*/  IMAD.MOV.U32 R12, RZ, RZ, 0x0 ;  /* 0x00000000ff0c7424 */ /* 0x000fe400078e00ff */
[----:B------:R-:W-:Y:S01]  /*d4b0*/  IMAD.MOV.U32 R13, RZ, RZ, 0x14f00000 ;  /* 0x14f00000ff0d7424 */ /* 0x000fe200078e00ff */
[----:B------:R-:W-:Y:S06]  /*d4c0*/  @P1 BRA `(.L_x_462) ;  /* 0x0000000000201947 */ /* 0x000fec0003800000 */
[----:B------:R-:W2:Y:S01]  /*d4d0*/  S2R R5, SR_TID.X ;  /* 0x0000000000057919 */ /* 0x000ea20000002100 */
[----:B0----5:R-:W-:Y:S02]  /*d4e0*/  IMAD R2, R15, 0x8, R17 ;  /* 0x000000080f027824 */ /* 0x021fe400078e0211 */
[----:B------:R-:W-:-:S04]  /*d4f0*/  IMAD.MOV.U32 R3, RZ, RZ, 0x8000 ;  /* 0x00008000ff037424 */ /* 0x000fc800078e00ff */
[----:B------:R3:W-:Y:S01]  /*d500*/  SYNCS.ARRIVE.TRANS64 RZ, [R2+URZ+0x34850], R3 ;  /* 0x0348500302ff79a7 */ /* 0x0007e2000800003f */
[----:B--2---:R-:W-:-:S04]  /*d510*/  LOP3.LUT R5, R5, 0x1f, RZ, 0xc0, !PT ;  /* 0x0000001f05057812 */ /* 0x004fc800078ec0ff */
[----:B------:R-:W-:-:S13]  /*d520*/  ISETP.NE.AND P0, PT, R5, RZ, PT ;  /* 0x000000ff0500720c */ /* 0x000fda0003f05270 */
[----:B---3--:R-:W-:Y:S05]  /*d530*/  @!P0 BRA `(.L_x_462) ;  /* 0x0000000000048947 */ /* 0x008fea0003800000 */
[----:B------:R-:W-:Y:S01]  /*d540*/  BPT.TRAP 0x1 ;  /* 0x000000040000795c */ /* 0x000fe20000300000 */
.L_x_462:
[----:B------:R-:W-:Y:S05]  /*d550*/  BSYNC B3 ;  /* 0x0000000000037941 */ /* 0x000fea0003800000 */
.L_x_461:
[----:B------:R-:W2:Y:S04]  /*d560*/  LDL R7, [R1+0x18] ;  /* 0x0000180001077983 */ /* 0x000ea80000100800 */
[----:B0-----:R-:W2:Y:S01]  /*d570*/  LDL.LU R3, [R1+0x14] ;  /* 0x0000140001037983 */ /* 0x001ea20000300800 */
[----:B------:R-:W-:Y:S01]  /*d580*/  R2UR UR10, R11 ;  /* 0x000000000b0a72ca */ /* 0x000fe200000e0000 */
[----:B-----5:R-:W-:Y:S01]  /*d590*/  IMAD R2, R15, 0x8000, R17 ;  /* 0x000080000f027824 */ /* 0x020fe200078e0211 */
[----:B------:R-:W-:Y:S01]  /*d5a0*/  R2UR UR6, R12 ;  /* 0x000000000c0672ca */ /* 0x000fe200000e0000 */
[----:B------:R-:W-:Y:S01]  /*d5b0*/  UIADD3 UR4, UP0, UR36, 0x470, URZ ;  /* 0x0000047024047890 */ /* 0x000fe2000ff1e03f */
[----:B------:R-:W-:Y:S02]  /*d5c0*/  R2UR UR7, R13 ;  /* 0x000000000d0772ca */ /* 0x000fe400000e0000 */
[----:B------:R-:W-:Y:S01]  /*d5d0*/  LEA R5, R15, R17, 0x3 ;  /* 0x000000110f057211 */ /* 0x000fe200078e18ff */
[----:B------:R-:W-:Y:S01]  /*d5e0*/  UIADD3.X UR5, URZ, UR37, URZ, UP0, !UPT ;  /* 0x000000253f057290 */ /* 0x000fe200087fe43f */
[----:B------:R-:W-:-:S03]  /*d5f0*/  PLOP3.LUT P0, PT, PT, PT, PT, 0x80, 0x0 ;  /* 0x000000000000781c */ /* 0x000fc60003f0f070 */
[----:B------:R-:W-:Y:S02]  /*d600*/  VIADD R5, R5, 0x34850 ;  /* 0x0003485005057836 */ /* 0x000fe40000000000 */
[----:B--2---:R-:W-:Y:S02]  /*d610*/  IMAD R3, R3, 0x80, R7 ;  /* 0x0000008003037824 */ /* 0x004fe400078e0207 */
[----:B------:R-:W-:-:S07]  /*d620*/  VIADD R7, R2, 0x400 ;  /* 0x0000040002077836 */ /* 0x000fce0000000000 */
.L_x_463:
[----:B------:R-:W2:Y:S01]  /*d630*/  LDL R11, [R1] ;  /* 0x00000000010b7983 */ /* 0x000ea20000100800 */
[----:B------:R-:W-:-:S13]  /*d640*/  @P0 ELECT P1, URZ, PT ;  /* 0x00000000003f082f */ /* 0x000fda0003820000 */
[----:B------:R-:W-:Y:S02]  /*d650*/  @P1 R2UR UR12, R18 ;  /* 0x00000000120c12ca */ /* 0x000fe400000e0000 */
[----:B------:R-:W-:Y:S02]  /*d660*/  @P1 R2UR UR11, R3 ;  /* 0x00000000030b12ca */ /* 0x000fe400000e0000 */
[----:B------:R-:W-:Y:S02]  /*d670*/  @P1 R2UR UR9, R5 ;  /* 0x00000000050912ca */ /* 0x000fe400000e0000 */
[----:B------:R-:W-:Y:S02]  /*d680*/  @P1 R2UR UR8, R7 ;  /* 0x00000000070812ca */ /* 0x000fe400000e0000 */
[----:B------:R-:W-:Y:S02]  /*d690*/  @P1 PLOP3.LUT P0, PT, P1, PT, PT, 0x8, 0x0 ;  /* 0x000000000000181c */ /* 0x000fe40000f0e170 */
[----:B--2---:R-:W-:-:S02]  /*d6a0*/  @P1 R2UR UR13, R11 ;  /* 0x000000000b0d12ca */ /* 0x004fc400000e0000 */
[----:B------:R-:W-:-:S11]  /*d6b0*/  PLOP3.LUT P1, PT, PT, PT, PT, 0x8, 0x0 ;  /* 0x000000000000781c */ /* 0x000fd60003f2e170 */
[----:B------:R0:W-:Y:S02]  /*d6c0*/  UTMALDG.4D [UR8], [UR4], desc[UR6] ;  /* 0x00000608040075b4 */ /* 0x0001e40008019000 */
[----:B0-----:R-:W-:Y:S05]  /*d6d0*/  @P0 BRA.U.ANY `(.L_x_463) ;  /* 0xfffffffd00d40947 */ /* 0x001fea000393ffff */
[----:B------:R-:W-:Y:S01]  /*d6e0*/  R2UR UR10, R14 ;  /* 0x000000000e0a72ca */ /* 0x000fe200000e0000 */
[----:B------:R-:W-:Y:S01]  /*d6f0*/  VIADD R2, R2, 0x4400 ;  /* 0x0000440002027836 */ /* 0x000fe20000000000 */
[----:B------:R-:W-:Y:S02]  /*d700*/  R2UR UR6, R12 ;  /* 0x000000000c0672ca */ /* 0x000fe400000e0000 */
[----:B------:R-:W-:Y:S02]  /*d710*/  R2UR UR7, R13 ;  /* 0x000000000d0772ca */ /* 0x000fe400000e0000 */
[----:B------:R-:W-:-:S13]  /*d720*/  PLOP3.LUT P0, PT, PT, PT, PT, 0x80, 0x0 ;  /* 0x000000000000781c */ /* 0x000fda0003f0f070 */
.L_x_464:
        /* <DEDUP_REMOVED lines=11> */
[----:B------:R0:W-:Y:S04]  /*d7e0*/  STL [R1], R4 ;  /* 0x0000000401007387 */ /* 0x0001e80000100800 */
[----:B------:R0:W-:Y:S02]  /*d7f0*/  STL [R1+0x14], R0 ;  /* 0x0000140001007387 */ /* 0x0001e40000100800 */
.L_x_450:
[----:B------:R-:W-:Y:S05]  /*d800*/  BSYNC B1 ;  /* 0x0000000000017941 */ /* 0x000fea0003800000 */
.L_x_449:
[----:B0-----:R-:W2:Y:S04]  /*d810*/  LDL.LU R0, [R1+0x30] ;  /* 0x0000300001007983 */ /* 0x001ea80000300800 */
[----:B------:R0:W-:Y:S04]  /*d820*/  STL [R1+0x8], R8 ;  /* 0x0000080801007387 */ /* 0x0001e80000100800 */
[----:B------:R0:W-:Y:S02]  /*d830*/  STL [R1+0x10], R10 ;  /* 0x0000100a01007387 */ /* 0x0001e40000100800 */
[----:B0-2---:R-:W-:-:S07]  /*d840*/  VIADD R0, R0, 0xfffffffd ;  /* 0xfffffffd00007836 */ /* 0x005fce0000000000 */
.L_x_448:
[----:B------:R-:W-:Y:S05]  /*d850*/  BSYNC B2 ;  /* 0x0000000000027941 */ /* 0x000fea0003800000 */
.L_x_447:
[----:B------:R-:W2:Y:S01]  /*d860*/  LDL.LU R2, [R1+0x2c] ;  /* 0x00002c0001027983 */ /* 0x000ea20000300800 */
[----:B------:R-:W-:-:S05]  /*d870*/  IMAD.MOV R9, RZ, RZ, -R9 ;  /* 0x000000ffff097224 */ /* 0x000fca00078e0a09 */
[----:B--2---:R-:W-:-:S13]  /*d880*/  ISETP.NE.AND P0, PT, R2, R9, PT ;  /* 0x000000090200720c */ /* 0x004fda0003f05270 */
[----:B------:R-:W-:Y:S05]  /*d890*/  @!P0 BRA `(.L_x_446) ;  /* 0x0000001400808947 */ /* 0x000fea0003800000 */
[----:B------:R0:W5:Y:S02]  /*d8a0*/  LDL R8, [R1] ;  /* 0x0000000001087983 */ /* 0x0001640000100800 */
.L_x_497:
[----:B--2---:R-:W2:Y:S04]  /*d8b0*/  LDL R4, [R1+0x20] ;  /* 0x0000200001047983 */ /* 0x004ea80000100800 */
[----:B---3--:R-:W3:Y:S04]  /*d8c0*/  LDL R3, [R1+0x8] ;  /* 0x0000080001037983 */ /* 0x008ee80000100800 */
[----:B----4-:R-:W4:Y:S01]  /*d8d0*/  LDL R2, [R1+0x10] ;  /* 0x0000100001027983 */ /* 0x010f220000100800 */
[----:B------:R-:W-:Y:S05]  /*d8e0*/  YIELD ;  /* 0x0000000000007946 */ /* 0x000fea0003800000 */
[----:B------:R-:W-:Y:S01]  /*d8f0*/  BSSY B1, `(.L_x_465) ;  /* 0x00000aa000017945 */ /* 0x000fe20003800000 */
[----:B--2---:R-:W-:Y:S01]  /*d900*/  ISETP.NE.AND P1, PT, R4, RZ, PT ;  /* 0x000000ff0400720c */ /* 0x004fe20003f25270 */
[----:B---3--:R-:W-:-:S05]  /*d910*/  VIADD R4, R3, 0x1 ;  /* 0x0000000103047836 */ /* 0x008fca0000000000 */
[----:B------:R-:W-:-:S04]  /*d920*/  ISETP.NE.AND P0, PT, R4, 0x2, PT ;  /* 0x000000020400780c */ /* 0x000fc80003f05270 */
[----:B------:R-:W-:Y:S02]  /*d930*/  SEL R5, RZ, 0x1, P0 ;  /* 0x00000001ff057807 */ /* 0x000fe40000000000 */
[----:B------:R-:W-:Y:S02]  /*d940*/  SEL R4, R4, RZ, P0 ;  /* 0x000000ff04047207 */ /* 0x000fe40000000000 */
[----:B----4-:R-:W-:Y:S01]  /*d950*/  LOP3.LUT R5, R2, R5, RZ, 0x3c, !PT ;  /* 0x0000000502057212 */ /* 0x010fe200078e3cff */
[----:B------:R-:W-:Y:S06]  /*d960*/  @!P1 BRA `(.L_x_466) ;  /* 0x0000000800889947 */ /* 0x000fec0003800000 */
[----:B------:R-:W-:Y:S01]  /*d970*/  ULDC.64 UR4, c[0x0][0x418] ;  /* 0x0001060000047ab9 */ /* 0x000fe20000000a00 */
[----:B------:R-:W-:Y:S02]  /*d980*/  MOV R7, R0 ;  /* 0x0000000000077202 */ /* 0x000fe40000000f00 */
[----:B------:R-:W-:-:S04]  /*d990*/  ISETP.NE.U32.AND P0, PT, RZ, UR4, PT ;  /* 0x00000004ff007c0c */ /* 0x000fc8000bf05070 */
[----:B------:R-:W-:-:S13]  /*d9a0*/  ISETP.NE.AND.EX P0, PT, RZ, UR5, PT, P0 ;  /* 0x00000005ff007c0c */ /* 0x000fda000bf05300 */
[----:B------:R-:W-:Y:S05]  /*d9b0*/  @!P0 BRA `(.L_x_467) ;  /* 0x0000000000508947 */ /* 0x000fea0003800000 */
[----:B------:R-:W2:Y:S01]  /*d9c0*/  LDL R10, [R1+0x1c] ;  /* 0x00001c00010a7983 */ /* 0x000ea20000100800 */
[----:B-----5:R-:W3:Y:S01]  /*d9d0*/  LDC R8, c[0x0][0x43c] ;  /* 0x00010f00ff087b82 */ /* 0x020ee20000000800 */
[----:B------:R-:W-:Y:S02]  /*d9e0*/  ULDC.64 UR6, c[0x0][0x428] ;  /* 0x00010a0000067ab9 */ /* 0x000fe40000000a00 */
[----:B------:R-:W4:Y:S01]  /*d9f0*/  LDL R9, [R1+0xc] ;  /* 0x00000c0001097983 */ /* 0x000f220000100800 */
[----:B------:R-:W-:Y:S01]  /*da00*/  ULDC.64 UR8, c[0x0][0x208] ;  /* 0x0000820000087ab9 */ /* 0x000fe20000000a00 */
[----:B---3--:R-:W-:-:S13]  /*da10*/  ISETP.NE.AND P0, PT, R8, 0x1, PT ;  /* 0x000000010800780c */ /* 0x008fda0003f05270 */
[----:B------:R-:W3:Y:S02]  /*da20*/  @P0 LDC.64 R2, c[0x0][0x440] ;  /* 0x00011000ff020b82 */ /* 0x000ee40000000a00 */
[----:B---3--:R-:W-:-:S04]  /*da30*/  @P0 IMAD.HI.U32 R7, R0, R2, RZ ;  /* 0x0000000200070227 */ /* 0x008fc800078e00ff */
[----:B------:R-:W-:Y:S01]  /*da40*/  IMAD.MOV.U32 R2, RZ, RZ, R0 ;  /* 0x000000ffff027224 */ /* 0x000fe200078e0000 */
[----:B------:R-:W-:-:S04]  /*da50*/  @P0 SHF.R.U32.HI R2, RZ, R3, R7 ;  /* 0x00000003ff020219 */ /* 0x000fc80000011607 */
[--C-:B------:R-:W-:Y:S01]  /*da60*/  SHF.R.S32.HI R3, RZ, 0x1f, R2.reuse ;  /* 0x0000001fff037819 */ /* 0x100fe20000011402 */
[----:B------:R-:W-:-:S04]  /*da70*/  IMAD.MOV R7, RZ, RZ, -R2 ;  /* 0x000000ffff077224 */ /* 0x000fc800078e0a02 */
[----:B------:R-:W-:Y:S02]  /*da80*/  IMAD R7, R8, R7, R0 ;  /* 0x0000000708077224 */ /* 0x000fe400078e0200 */
[----:B--2---:R-:W-:-:S04]  /*da90*/  IMAD R8, R10, UR6, RZ ;  /* 0x000000060a087c24 */ /* 0x004fc8000f8e02ff */
[C---:B----4-:R-:W-:Y:S02]  /*daa0*/  IMAD R8, R9.reuse, UR7, R8 ;  /* 0x0000000709087c24 */ /* 0x050fe4000f8e0208 */
[----:B------:R-:W-:-:S04]  /*dab0*/  IMAD.WIDE.U32 R2, R9, UR6, R2 ;  /* 0x0000000609027c25 */ /* 0x000fc8000f8e0002 */
[----:B------:R-:W-:Y:S01]  /*dac0*/  IMAD.IADD R3, R8, 0x1, R3 ;  /* 0x0000000108037824 */ /* 0x000fe200078e0203 */
[----:B------:R-:W-:-:S04]  /*dad0*/  LEA R8, P0, R2, UR4, 0x2 ;  /* 0x0000000402087c11 */ /* 0x000fc8000f8010ff */
[----:B------:R-:W-:-:S05]  /*dae0*/  LEA.HI.X R9, R2, UR5, R3, 0x2, P0 ;  /* 0x0000000502097c11 */ /* 0x000fca00080f1403 */
[----:B------:R2:W5:Y:S04]  /*daf0*/  LDG.E R8, desc[UR8][R8.64] ;  /* 0x0000000808087981 */ /* 0x000568000c1e1900 */
.L_x_467:
[----:B------:R-:W3:Y:S01]  /*db00*/  LDL R2, [R1+0x4] ;  /* 0x0000040001027983 */ /* 0x000ee20000100800 */
[----:B------:R-:W-:Y:S01]  /*db10*/  BSSY B2, `(.L_x_468) ;  /* 0x0000005000027945 */ /* 0x000fe20003800000 */
[----:B---3--:R-:W-:Y:S01]  /*db20*/  IMAD R3, R4, 0x8, R2 ;  /* 0x0000000804037824 */ /* 0x008fe200078e0202 */
[----:B------:R-:W-:-:S04]  /*db30*/  SHF.L.U32 R2, R5, 0x1f, RZ ;  /* 0x0000001f05027819 */ /* 0x000fc800000006ff */
[----:B------:R-:W3:Y:S02]  /*db40*/  SYNCS.PHASECHK.TRANS64.TRYWAIT P0, [R3+URZ+0x34840], R2 ;  /* 0x03484002030075a7 */ /* 0x000ee4000800017f */
[----:B---3--:R-:W-:Y:S05]  /*db50*/  @!P0 BRA `(.L_x_469) ;  /* 0x0000003400ec8947 */ /* 0x008fea0003800000 */
.L_x_562:
[----:B------:R-:W-:Y:S05]  /*db60*/  BSYNC B2 ;  /* 0x0000000000027941 */ /* 0x000fea0003800000 */
.L_x_468:
[----:B--2---:R-:W2:Y:S01]  /*db70*/  S2R R9, SR_TID.X ;  /* 0x0000000000097919 */ /* 0x004ea20000002100 */
[----:B------:R-:W-:Y:S01]  /*db80*/  BSSY B2, `(.L_x_470) ;  /* 0x000000b000027945 */ /* 0x000fe20003800000 */
[----:B--2---:R-:W-:-:S04]  /*db90*/  LOP3.LUT R9, R9, 0x7f, RZ, 0xc0, !PT ;  /* 0x0000007f09097812 */ /* 0x004fc800078ec0ff */
[----:B------:R-:W-:-:S13]  /*dba0*/  ISETP.NE.AND P1, PT, R9, RZ, PT ;  /* 0x000000ff0900720c */ /* 0x000fda0003f25270 */
[----:B------:R-:W-:Y:S05]  /*dbb0*/  @P1 BRA `(.L_x_471) ;  /* 0x00000000001c1947 */ /* 0x000fea0003800000 */
[----:B------:R-:W2:Y:S01]  /*dbc0*/  S2R R9, SR_TID.X ;  /* 0x0000000000097919 */ /* 0x000ea20000002100 */
[----:B---3--:R-:W-:-:S04]  /*dbd0*/  IMAD.MOV.U32 R2, RZ, RZ, 0xc000 ;  /* 0x0000c000ff027424 */ /* 0x008fc800078e00ff */
[----:B------:R4:W-:Y:S01]  /*dbe0*/  SYNCS.ARRIVE.TRANS64 RZ, [R3+URZ+0x34830], R2 ;  /* 0x0348300203ff79a7 */ /* 0x0009e2000800003f */
[----:B--2---:R-:W-:-:S04]  /*dbf0*/  LOP3.LUT R9, R9, 0x1f, RZ, 0xc0, !PT ;  /* 0x0000001f09097812 */ /* 0x004fc800078ec0ff */
[----:B------:R-:W-:-:S13]  /*dc00*/  ISETP.NE.AND P0, PT, R9, RZ, PT ;  /* 0x000000ff0900720c */ /* 0x000fda0003f05270 */
[----:B----4-:R-:W-:Y:S05]  /*dc10*/  @!P0 BRA `(.L_x_471) ;  /* 0x0000000000048947 */ /* 0x010fea0003800000 */
[----:B------:R-:W-:Y:S01]  /*dc20*/  BPT.TRAP 0x1 ;  /* 0x000000040000795c */ /* 0x000fe20000300000 */
.L_x_471:
[----:B------:R-:W-:Y:S05]  /*dc30*/  BSYNC B2 ;  /* 0x0000000000027941 */ /* 0x000fea0003800000 */
.L_x_470:
[----:B------:R-:W2:Y:S04]  /*dc40*/  LDL R9, [R1+0x4] ;  /* 0x0000040001097983 */ /* 0x000ea80000100800 */
[----:B---3--:R-:W3:Y:S01]  /*dc50*/  LDL R2, [R1+0x18] ;  /* 0x0000180001027983 */ /* 0x008ee20000100800 */
        /* <DEDUP_REMOVED lines=11> */
.L_x_472:
        /* <DEDUP_REMOVED lines=9> */
[----:B--2---:R-:W-:Y:S05]  /*dda0*/  @P0 BRA.U.ANY `(.L_x_472) ;  /* 0xfffffffd00d80947 */ /* 0x004fea000393ffff */
[----:B------:R-:W-:Y:S01]  /*ddb0*/  IMAD.MOV.U32 R14, RZ, RZ, 0x40 ;  /* 0x00000040ff0e7424 */ /* 0x000fe200078e00ff */
[----:B------:R-:W-:Y:S01]  /*ddc0*/  PLOP3.LUT P0, PT, PT, PT, PT, 0x80, 0x0 ;  /* 0x000000000000781c */ /* 0x000fe20003f0f070 */
[----:B------:R-:W-:Y:S01]  /*ddd0*/  VIADD R10, R9, 0x20400 ;  /* 0x00020400090a7836 */ /* 0x000fe20000000000 */
[----:B------:R-:W-:Y:S01]  /*dde0*/  UMOV UR6, 0x0 ;  /* 0x0000000000067882 */ /* 0x000fe20000000000 */
[----:B------:R-:W-:Y:S01]  /*ddf0*/  UMOV UR7, 0x14f00000 ;  /* 0x14f0000000077882 */ /* 0x000fe20000000000 */
[----:B------:R-:W-:-:S15]  /*de00*/  R2UR UR10, R14 ;  /* 0x000000000e0a72ca */ /* 0x000fde00000e0000 */
.L_x_473:
        /* <DEDUP_REMOVED lines=10> */
[----:B------:R-:W-:Y:S01]  /*deb0*/  PLOP3.LUT P0, PT, PT, PT, PT, 0x80, 0x0 ;  /* 0x000000000000781c */ /* 0x000fe20003f0f070 */
[----:B------:R-:W-:Y:S01]  /*dec0*/  VIADD R9, R9, 0x24400 ;  /* 0x0002440009097836 */ /* 0x000fe20000000000 */
[----:B------:R-:W-:Y:S01]  /*ded0*/  UMOV UR6, 0x0 ;  /* 0x0000000000067882 */ /* 0x000fe20000000000 */
[----:B------:R-:W-:Y:S01]  /*dee0*/  UMOV UR7, 0x14f00000 ;  /* 0x14f0000000077882 */ /* 0x000fe20000000000 */
[----:B------:R-:W-:-:S09]  /*def0*/  UMOV UR10, 0x80 ;  /* 0x00000080000a7882 */ /* 0x000fd20000000000 */
.L_x_474:
        /* <DEDUP_REMOVED lines=10> */
[----:B------:R-:W2:Y:S04]  /*dfa0*/  LDL.LU R12, [R1+0x10] ;  /* 0x00001000010c7983 */ /* 0x000ea80000300800 */
[----:B------:R-:W3:Y:S01]  /*dfb0*/  LDL R10, [R1+0x8] ;  /* 0x00000800010a7983 */ /* 0x000ee20000100800 */
[----:B------:R-:W-:Y:S01]  /*dfc0*/  BSSY B2, `(.L_x_475) ;  /* 0x0000005000027945 */ /* 0x000fe20003800000 */
[----:B--2---:R-:W-:Y:S01]  /*dfd0*/  SHF.L.U32 R3, R12, 0x1f, RZ ;  /* 0x0000001f0c037819 */ /* 0x004fe200000006ff */
[----:B---3--:R-:W-:-:S04]  /*dfe0*/  IMAD R2, R10, 0x8, R6 ;  /* 0x000000080a027824 */ /* 0x008fc800078e0206 */
[----:B------:R-:W2:Y:S02]  /*dff0*/  SYNCS.PHASECHK.TRANS64.TRYWAIT P0, [R2+URZ+0x60], R3 ;  /* 0x00006003020075a7 */ /* 0x000ea4000800017f */
[----:B--2---:R-:W-:Y:S05]  /*e000*/  @!P0 BRA `(.L_x_476) ;  /* 0x0000003000d48947 */ /* 0x004fea0003800000 */
.L_x_563:
[----:B------:R-:W-:Y:S05]  /*e010*/  BSYNC B2 ;  /* 0x0000000000027941 */ /* 0x000fea0003800000 */
.L_x_475:
[----:B------:R-:W-:Y:S01]  /*e020*/  BSSY B2, `(.L_x_477) ;  /* 0x000000b000027945 */ /* 0x000fe20003800000 */
[----:B------:R-:W-:Y:S02]  /*e030*/  IMAD.MOV.U32 R12, RZ, RZ, 0x0 ;  /* 0x00000000ff0c7424 */ /* 0x000fe400078e00ff */
[----:B------:R-:W-:Y:S01]  /*e040*/  IMAD.MOV.U32 R13, RZ, RZ, 0x14f00000 ;  /* 0x14f00000ff0d7424 */ /* 0x000fe200078e00ff */
[----:B------:R-:W-:Y:S06]  /*e050*/  @P1 BRA `(.L_x_478) ;  /* 0x00000000001c1947 */ /* 0x000fec0003800000 */
[----:B------:R-:W3:Y:S01]  /*e060*/  S2R R9, SR_TID.X ;  /* 0x0000000000097919 */ /* 0x000ee20000002100 */
[----:B--2---:R-:W-:-:S04]  /*e070*/  IMAD.MOV.U32 R3, RZ, RZ, 0x8000 ;  /* 0x00008000ff037424 */ /* 0x004fc800078e00ff */
[----:B------:R4:W-:Y:S01]  /*e080*/  SYNCS.ARRIVE.TRANS64 RZ, [R2+URZ+0x50], R3 ;  /* 0x0000500302ff79a7 */ /* 0x0009e2000800003f */
[----:B---3--:R-:W-:-:S04]  /*e090*/  LOP3.LUT R9, R9, 0x1f, RZ, 0xc0, !PT ;  /* 0x0000001f09097812 */ /* 0x008fc800078ec0ff */
[----:B------:R-:W-:-:S13]  /*e0a0*/  ISETP.NE.AND P0, PT, R9, RZ, PT ;  /* 0x000000ff0900720c */ /* 0x000fda0003f05270 */
[----:B----4-:R-:W-:Y:S05]  /*e0b0*/  @!P0 BRA `(.L_x_478) ;  /* 0x0000000000048947 */ /* 0x010fea0003800000 */
[----:B------:R-:W-:Y:S01]  /*e0c0*/  BPT.TRAP 0x1 ;  /* 0x000000040000795c */ /* 0x000fe20000300000 */
.L_x_478:
[----:B------:R-:W-:Y:S05]  /*e0d0*/  BSYNC B2 ;  /* 0x0000000000027941 */ /* 0x000fea0003800000 */
.L_x_477:
[----:B------:R-:W3:Y:S04]  /*e0e0*/  LDL R15, [R1+0x4] ;  /* 0x00000400010f7983 */ /* 0x000ee80000100800 */
[----:B--2---:R-:W3:Y:S04]  /*e0f0*/  LDL.LU R3, [R1+0x8] ;  /* 0x0000080001037983 */ /* 0x004ee80000300800 */
[----:B------:R-:W2:Y:S04]  /*e100*/  LDL R10, [R1+0x18] ;  /* 0x00001800010a7983 */ /* 0x000ea80000100800 */
[----:B------:R-:W2:Y:S01]  /*e110*/  LDL.LU R9, [R1+0x14] ;  /* 0x0000140001097983 */ /* 0x000ea20000300800 */
[----:B------:R-:W-:Y:S01]  /*e120*/  R2UR UR10, R11 ;  /* 0x000000000b0a72ca */ /* 0x000fe200000e0000 */
[----:B------:R-:W-:Y:S01]  /*e130*/  UIADD3 UR4, UP0, UR36, 0x470, URZ ;  /* 0x0000047024047890 */ /* 0x000fe2000ff1e03f */
[----:B------:R-:W-:Y:S01]  /*e140*/  R2UR UR6, R12 ;  /* 0x000000000c0672ca */ /* 0x000fe200000e0000 */
[----:B------:R-:W-:Y:S01]  /*e150*/  VIADD R2, R2, 0x50 ;  /* 0x0000005002027836 */ /* 0x000fe20000000000 */
[----:B------:R-:W-:Y:S01]  /*e160*/  R2UR UR7, R13 ;  /* 0x000000000d0772ca */ /* 0x000fe200000e0000 */
[----:B------:R-:W-:Y:S01]  /*e170*/  UIADD3.X UR5, URZ, UR37, URZ, UP0, !UPT ;  /* 0x000000253f057290 */ /* 0x000fe200087fe43f */
[----:B------:R-:W-:Y:S01]  /*e180*/  PLOP3.LUT P0, PT, PT, PT, PT, 0x80, 0x0 ;  /* 0x000000000000781c */ /* 0x000fe20003f0f070 */
[----:B---3--:R-:W-:Y:S01]  /*e190*/  IMAD R3, R3, 0x8000, R15 ;  /* 0x0000800003037824 */ /* 0x008fe200078e020f */
[----:B--2---:R-:W-:-:S03]  /*e1a0*/  LEA R9, R9, R10, 0x7 ;  /* 0x0000000a09097211 */ /* 0x004fc600078e38ff */
[----:B------:R-:W-:-:S08]  /*e1b0*/  VIADD R10, R3, 0x400 ;  /* 0x00000400030a7836 */ /* 0x000fd00000000000 */
.L_x_479:
        /* <DEDUP_REMOVED lines=10> */
[----:B--2---:R-:W-:Y:S05]  /*e260*/  @P0 BRA.U.ANY `(.L_x_479) ;  /* 0xfffffffd00d40947 */ /* 0x004fea000393ffff */
[----:B------:R-:W-:Y:S01]  /*e270*/  R2UR UR10, R14 ;  /* 0x000000000e0a72ca */ /* 0x000fe200000e0000 */
[----:B------:R-:W-:Y:S01]  /*e280*/  VIADD R3, R3, 0x4400 ;  /* 0x0000440003037836 */ /* 0x000fe20000000000 */
[----:B------:R-:W-:Y:S02]  /*e290*/  R2UR UR6, R12 ;  /* 0x000000000c0672ca */ /* 0x000fe400000e0000 */
[----:B------:R-:W-:Y:S02]  /*e2a0*/  R2UR UR7, R13 ;  /* 0x000000000d0772ca */ /* 0x000fe400000e0000 */
[----:B------:R-:W-:-:S13]  /*e2b0*/  PLOP3.LUT P0, PT, PT, PT, PT, 0x80, 0x0 ;  /* 0x000000000000781c */ /* 0x000fda0003f0f070 */
.L_x_480:
        /* <DEDUP_REMOVED lines=11> */
[----:B------:R2:W-:Y:S04]  /*e370*/  STL [R1+0x14], R7 ;  /* 0x0000140701007387 */ /* 0x0005e80000100800 */
[----:B------:R2:W-:Y:S02]  /*e380*/  STL [R1], R8 ;  /* 0x0000000801007387 */ /* 0x0005e40000100800 */
.L_x_466:
[----:B------:R-:W-:Y:S05]  /*e390*/  BSYNC B1 ;  /* 0x0000000000017941 */ /* 0x000fea0003800000 */
.L_x_465:
[----:B------:R-:W3:Y:S01]  /*e3a0*/  LDL R2, [R1+0x20] ;  /* 0x0000200001027983 */ /* 0x000ee20000100800 */
[----:B------:R-:W-:Y:S01]  /*e3b0*/  VIADD R3, R4, 0x1 ;  /* 0x0000000104037836 */ /* 0x000fe20000000000 */
[----:B------:R-:W-:Y:S04]  /*e3c0*/  BSSY B1, `(.L_x_481) ;  /* 0x00000aa000017945 */ /* 0x000fe80003800000 */
[----:B------:R-:W-:-:S04]  /*e3d0*/  ISETP.NE.AND P0, PT, R3, 0x2, PT ;  /* 0x000000020300780c */ /* 0x000fc80003f05270 */
[----:B------:R-:W-:Y:S02]  /*e3e0*/  SEL R11, R3, RZ, P0 ;  /* 0x000000ff030b7207 */ /* 0x000fe40000000000 */
[----:B---3--:R-:W-:Y:S02]  /*e3f0*/  ISETP.NE.AND P1, PT, R2, RZ, PT ;  /* 0x000000ff0200720c */ /* 0x008fe40003f25270 */
[----:B------:R-:W-:-:S04]  /*e400*/  SEL R2, RZ, 0x1, P0 ;  /* 0x00000001ff027807 */ /* 0x000fc80000000000 */
[----:B------:R-:W-:-:S05]  /*e410*/  LOP3.LUT R10, R5, R2, RZ, 0x3c, !PT ;  /* 0x00000002050a7212 */ /* 0x000fca00078e3cff */
[----:B------:R3:W-:Y:S04]  /*e420*/  STL [R1+0x10], R10 ;  /* 0x0000100a01007387 */ /* 0x0007e80000100800 */
[----:B------:R3:W-:Y:S01]  /*e430*/  STL [R1+0x8], R11 ;  /* 0x0000080b01007387 */ /* 0x0007e20000100800 */
[----:B------:R-:W-:Y:S05]  /*e440*/  @!P1 BRA `(.L_x_482) ;  /* 0x0000000800849947 */ /* 0x000fea0003800000 */
[----:B------:R-:W-:Y:S01]  /*e450*/  ULDC.64 UR4, c[0x0][0x418] ;  /* 0x0001060000047ab9 */ /* 0x000fe20000000a00 */
[----:B--2---:R-:W-:Y:S01]  /*e460*/  VIADD R7, R0, 0xffffffff ;  /* 0xffffffff00077836 */ /* 0x004fe20000000000 */
[----:B------:R-:W-:-:S04]  /*e470*/  ISETP.NE.U32.AND P0, PT, RZ, UR4, PT ;  /* 0x00000004ff007c0c */ /* 0x000fc8000bf05070 */
[----:B------:R-:W-:-:S13]  /*e480*/  ISETP.NE.AND.EX P0, PT, RZ, UR5, PT, P0 ;  /* 0x00000005ff007c0c */ /* 0x000fda000bf05300 */
[----:B------:R-:W-:Y:S05]  /*e490*/  @!P0 BRA `(.L_x_483) ;  /* 0x0000000000508947 */ /* 0x000fea0003800000 */
[----:B------:R-:W2:Y:S01]  /*e4a0*/  LDL R13, [R1+0x1c] ;  /* 0x00001c00010d7983 */ /* 0x000ea20000100800 */
[----:B------:R-:W4:Y:S01]  /*e4b0*/  LDC R9, c[0x0][0x43c] ;  /* 0x00010f00ff097b82 */ /* 0x000f220000000800 */
[----:B------:R-:W-:Y:S02]  /*e4c0*/  ULDC.64 UR6, c[0x0][0x428] ;  /* 0x00010a0000067ab9 */ /* 0x000fe40000000a00 */
[----:B------:R-:W3:Y:S01]  /*e4d0*/  LDL R12, [R1+0xc] ;  /* 0x00000c00010c7983 */ /* 0x000ee20000100800 */
[----:B------:R-:W-:Y:S01]  /*e4e0*/  ULDC.64 UR8, c[0x0][0x208] ;  /* 0x0000820000087ab9 */ /* 0x000fe20000000a00 */
[----:B----4-:R-:W-:-:S13]  /*e4f0*/  ISETP.NE.AND P0, PT, R9, 0x1, PT ;  /* 0x000000010900780c */ /* 0x010fda0003f05270 */
[----:B------:R-:W4:Y:S02]  /*e500*/  @P0 LDC.64 R2, c[0x0][0x440] ;  /* 0x00011000ff020b82 */ /* 0x000f240000000a00 */
[----:B----45:R-:W-:-:S04]  /*e510*/  @P0 IMAD.HI.U32 R8, R7, R2, RZ ;  /* 0x0000000207080227 */ /* 0x030fc800078e00ff */
        /* <DEDUP_REMOVED lines=12> */
.L_x_483:
[----:B------:R-:W4:Y:S01]  /*e5e0*/  LDL R2, [R1+0x4] ;  /* 0x0000040001027983 */ /* 0x000f220000100800 */
[----:B------:R-:W-:Y:S01]  /*e5f0*/  SHF.L.U32 R3, R10, 0x1f, RZ ;  /* 0x0000001f0a037819 */ /* 0x000fe200000006ff */
[----:B------:R-:W-:Y:S01]  /*e600*/  BSSY B2, `(.L_x_484) ;  /* 0x0000004000027945 */ /* 0x000fe20003800000 */
[----:B----4-:R-:W-:-:S04]  /*e610*/  LEA R2, R11, R2, 0x3 ;  /* 0x000000020b027211 */ /* 0x010fc800078e18ff */
[----:B------:R-:W4:Y:S02]  /*e620*/  SYNCS.PHASECHK.TRANS64.TRYWAIT P0, [R2+URZ+0x34840], R3 ;  /* 0x03484003020075a7 */ /* 0x000f24000800017f */
[----:B----4-:R-:W-:Y:S05]  /*e630*/  @!P0 BRA `(.L_x_485) ;  /* 0x0000002c005c8947 */ /* 0x010fea0003800000 */
.L_x_564:
[----:B------:R-:W-:Y:S05]  /*e640*/  BSYNC B2 ;  /* 0x0000000000027941 */ /* 0x000fea0003800000 */
.L_x_484:
[----:B--2---:R-:W2:Y:S01]  /*e650*/  S2R R9, SR_TID.X ;  /* 0x0000000000097919 */ /* 0x004ea20000002100 */
[----:B------:R-:W-:Y:S01]  /*e660*/  BSSY B2, `(.L_x_486) ;  /* 0x000000b000027945 */ /* 0x000fe20003800000 */
[----:B--2---:R-:W-:-:S04]  /*e670*/  LOP3.LUT R9, R9, 0x7f, RZ, 0xc0, !PT ;  /* 0x0000007f09097812 */ /* 0x004fc800078ec0ff */
[----:B------:R-:W-:-:S13]  /*e680*/  ISETP.NE.AND P1, PT, R9, RZ, PT ;  /* 0x000000ff0900720c */ /* 0x000fda0003f25270 */
[----:B------:R-:W-:Y:S05]  /*e690*/  @P1 BRA `(.L_x_487) ;  /* 0x00000000001c1947 */ /* 0x000fea0003800000 */
[----:B------:R-:W2:Y:S01]  /*e6a0*/  S2R R9, SR_TID.X ;  /* 0x0000000000097919 */ /* 0x000ea20000002100 */
[----:B----4-:R-:W-:-:S04]  /*e6b0*/  IMAD.MOV.U32 R3, RZ, RZ, 0xc000 ;  /* 0x0000c000ff037424 */ /* 0x010fc800078e00ff */
[----:B------:R4:W-:Y:S01]  /*e6c0*/  SYNCS.ARRIVE.TRANS64 RZ, [R2+URZ+0x34830], R3 ;  /* 0x0348300302ff79a7 */ /* 0x0009e2000800003f */
[----:B--2---:R-:W-:-:S04]  /*e6d0*/  LOP3.LUT R9, R9, 0x1f, RZ, 0xc0, !PT ;  /* 0x0000001f09097812 */ /* 0x004fc800078ec0ff */
[----:B------:R-:W-:-:S13]  /*e6e0*/  ISETP.NE.AND P0, PT, R9, RZ, PT ;  /* 0x000000ff0900720c */ /* 0x000fda0003f05270 */
[----:B----4-:R-:W-:Y:S05]  /*e6f0*/  @!P0 BRA `(.L_x_487) ;  /* 0x0000000000048947 */ /* 0x010fea0003800000 */
[----:B------:R-:W-:Y:S01]  /*e700*/  BPT.TRAP 0x1 ;  /* 0x000000040000795c */ /* 0x000fe20000300000 */
.L_x_487:
[----:B------:R-:W-:Y:S05]  /*e710*/  BSYNC B2 ;  /* 0x0000000000027941 */ /* 0x000fea0003800000 */
.L_x_486:
[----:B------:R-:W2:Y:S04]  /*e720*/  LDL R9, [R1+0x8] ;  /* 0x0000080001097983 */ /* 0x000ea80000100800 */
[----:B---3--:R-:W3:Y:S04]  /*e730*/  LDL R10, [R1+0x4] ;  /* 0x00000400010a7983 */ /* 0x008ee80000100800 */
[----:B----4-:R-:W4:Y:S01]  /*e740*/  LDL R2, [R1+0x18] ;  /* 0x0000180001027983 */ /* 0x010f220000100800 */
[----:B------:R-:W-:-:S05]  /*e750*/  IMAD.MOV.U32 R12, RZ, RZ, RZ ;  /* 0x000000ffff0c7224 */ /* 0x000fca00078e00ff */
[----:B------:R-:W-:Y:S01]  /*e760*/  R2UR UR10, R12 ;  /* 0x000000000c0a72ca */ /* 0x000fe200000e0000 */
[----:B------:R-:W-:Y:S01]  /*e770*/  UIADD3 UR4, UP0, UR36, 0x370, URZ ;  /* 0x0000037024047890 */ /* 0x000fe2000ff1e03f */
[----:B------:R-:W-:Y:S01]  /*e780*/  PLOP3.LUT P0, PT, PT, PT, PT, 0x80, 0x0 ;  /* 0x000000000000781c */ /* 0x000fe20003f0f070 */
[----:B------:R-:W-:Y:S01]  /*e790*/  UMOV UR6, 0x0 ;  /* 0x0000000000067882 */ /* 0x000fe20000000000 */
[----:B------:R-:W-:Y:S01]  /*e7a0*/  UMOV UR7, 0x14f00000 ;  /* 0x14f0000000077882 */ /* 0x000fe20000000000 */
[----:B------:R-:W-:Y:S01]  /*e7b0*/  UIADD3.X UR5, URZ, UR37, URZ, UP0, !UPT ;  /* 0x000000253f057290 */ /* 0x000fe200087fe43f */
[C---:B--2---:R-:W-:Y:S02]  /*e7c0*/  IMAD R3, R9.reuse, 0x8, R6 ;  /* 0x0000000809037824 */ /* 0x044fe400078e0206 */
[----:B---3--:R-:W-:Y:S02]  /*e7d0*/  IMAD R9, R9, 0xc000, R10 ;  /* 0x0000c00009097824 */ /* 0x008fe400078e020a */
[----:B------:R-:W-:-:S02]  /*e7e0*/  VIADD R3, R3, 0x30 ;  /* 0x0000003003037836 */ /* 0x000fc40000000000 */
[----:B----4-:R-:W-:Y:S02]  /*e7f0*/  IMAD R2, R7, 0x80, R2 ;  /* 0x0000008007027824 */ /* 0x010fe400078e0202 */
[----:B------:R-:W-:-:S07]  /*e800*/  VIADD R10, R9, 0x1c400 ;  /* 0x0001c400090a7836 */ /* 0x000fce0000000000 */
.L_x_488:
        /* <DEDUP_REMOVED lines=16> */
.L_x_489:
        /* <DEDUP_REMOVED lines=11> */
[----:B------:R-:W-:Y:S01]  /*e9c0*/  UMOV UR6, 0x0 ;  /* 0x0000000000067882 */ /* 0x000fe20000000000 */
[----:B------:R-:W-:Y:S01]  /*e9d0*/  IADD3 R9, R9, 0x24400, RZ ;  /* 0x0002440009097810 */ /* 0x000fe20007ffe0ff */
[----:B------:R-:W-:Y:S01]  /*e9e0*/  UMOV UR7, 0x14f00000 ;  /* 0x14f0000000077882 */ /* 0x000fe20000000000 */
[----:B------:R-:W-:-:S09]  /*e9f0*/  UMOV UR10, 0x80 ;  /* 0x00000080000a7882 */ /* 0x000fd20000000000 */
.L_x_490:
        /* <DEDUP_REMOVED lines=10> */
[----:B------:R-:W-:Y:S01]  /*eaa0*/  SHF.L.U32 R5, R5, 0x1f, RZ ;  /* 0x0000001f05057819 */ /* 0x000fe200000006ff */
[----:B------:R-:W-:Y:S01]  /*eab0*/  IMAD R2, R4, 0x8, R6 ;  /* 0x0000000804027824 */ /* 0x000fe200078e0206 */
[----:B------:R-:W-:Y:S03]  /*eac0*/  BSSY B2, `(.L_x_491) ;  /* 0x0000003000027945 */ /* 0x000fe60003800000 */
[----:B------:R-:W2:Y:S02]  /*ead0*/  SYNCS.PHASECHK.TRANS64.TRYWAIT P0, [R2+URZ+0x60], R5 ;  /* 0x00006005020075a7 */ /* 0x000ea4000800017f */
[----:B--2---:R-:W-:Y:S05]  /*eae0*/  @!P0 BRA `(.L_x_492) ;  /* 0x0000002800448947 */ /* 0x004fea0003800000 */
.L_x_565:
[----:B------:R-:W-:Y:S05]  /*eaf0*/  BSYNC B2 ;  /* 0x0000000000027941 */ /* 0x000fea0003800000 */
.L_x_491:
[----:B------:R-:W-:Y:S01]  /*eb00*/  BSSY B2, `(.L_x_493) ;  /* 0x000000b000027945 */ /* 0x000fe20003800000 */
[----:B------:R-:W-:Y:S02]  /*eb10*/  IMAD.MOV.U32 R10, RZ, RZ, 0x0 ;  /* 0x00000000ff0a7424 */ /* 0x000fe400078e00ff */
[----:B------:R-:W-:Y:S01]  /*eb20*/  IMAD.MOV.U32 R11, RZ, RZ, 0x14f00000 ;  /* 0x14f00000ff0b7424 */ /* 0x000fe200078e00ff */
[----:B------:R-:W-:Y:S06]  /*eb30*/  @P1 BRA `(.L_x_494) ;  /* 0x00000000001c1947 */ /* 0x000fec0003800000 */
[----:B------:R-:W3:Y:S02]  /*eb40*/  S2R R3, SR_TID.X ;  /* 0x0000000000037919 */ /* 0x000ee40000002100 */
[----:B---3--:R-:W-:Y:S01]  /*eb50*/  LOP3.LUT R9, R3, 0x1f, RZ, 0xc0, !PT ;  /* 0x0000001f03097812 */ /* 0x008fe200078ec0ff */
[----:B------:R-:W-:-:S03]  /*eb60*/  IMAD.MOV.U32 R3, RZ, RZ, 0x8000 ;  /* 0x00008000ff037424 */ /* 0x000fc600078e00ff */
[----:B------:R-:W-:Y:S01]  /*eb70*/  ISETP.NE.AND P0, PT, R9, RZ, PT ;  /* 0x000000ff0900720c */ /* 0x000fe20003f05270 */
[----:B------:R3:W-:-:S12]  /*eb80*/  SYNCS.ARRIVE.TRANS64 RZ, [R2+URZ+0x50], R3 ;  /* 0x0000500302ff79a7 */ /* 0x0007d8000800003f */
[----:B---3--:R-:W-:Y:S05]  /*eb90*/  @!P0 BRA `(.L_x_494) ;  /* 0x0000000000048947 */ /* 0x008fea0003800000 */
[----:B------:R-:W-:Y:S01]  /*eba0*/  BPT.TRAP 0x1 ;  /* 0x000000040000795c */ /* 0x000fe20000300000 */
.L_x_494:
[----:B------:R-:W-:Y:S05]  /*ebb0*/  BSYNC B2 ;  /* 0x0000000000027941 */ /* 0x000fea0003800000 */
.L_x_493:
[----:B------:R-:W3:Y:S04]  /*ebc0*/  LDL R9, [R1+0x4] ;  /* 0x0000040001097983 */ /* 0x000ee80000100800 */
[----:B--2---:R-:W2:Y:S04]  /*ebd0*/  LDL R5, [R1+0x18] ;  /* 0x0000180001057983 */ /* 0x004ea80000100800 */
        /* <DEDUP_REMOVED lines=8> */
[----:B---3--:R-:W-:-:S02]  /*ec60*/  IMAD R4, R4, 0x8000, R9 ;  /* 0x0000800004047824 */ /* 0x008fc400078e0209 */
[----:B--2---:R-:W-:Y:S02]  /*ec70*/  IMAD R3, R3, 0x80, R5 ;  /* 0x0000008003037824 */ /* 0x004fe400078e0205 */
[----:B------:R-:W-:-:S08]  /*ec80*/  VIADD R5, R4, 0x400 ;  /* 0x0000040004057836 */ /* 0x000fd00000000000 */
.L_x_495:
        /* <DEDUP_REMOVED lines=11> */
[----:B------:R-:W-:Y:S02]  /*ed40*/  R2UR UR10, R13 ;  /* 0x000000000d0a72ca */ /* 0x000fe400000e0000 */
[----:B------:R-:W-:Y:S02]  /*ed50*/  R2UR UR6, R10 ;  /* 0x000000000a0672ca */ /* 0x000fe400000e0000 */
[----:B------:R-:W-:Y:S02]  /*ed60*/  R2UR UR7, R11 ;  /* 0x000000000b0772ca */ /* 0x000fe400000e0000 */
[----:B------:R-:W-:Y:S02]  /*ed70*/  PLOP3.LUT P0, PT, PT, PT, PT, 0x80, 0x0 ;  /* 0x000000000000781c */ /* 0x000fe40003f0f070 */
[----:B------:R-:W-:-:S11]  /*ed80*/  IADD3 R4, R4, 0x4400, RZ ;  /* 0x0000440004047810 */ /* 0x000fd60007ffe0ff */
.L_x_496:
        /* <DEDUP_REMOVED lines=13> */
.L_x_482:
[----:B------:R-:W-:Y:S05]  /*ee60*/  BSYNC B1 ;  /* 0x0000000000017941 */ /* 0x000fea0003800000 */
.L_x_481:
[C---:B------:R-:W-:Y:S01]  /*ee70*/  ISETP.GT.AND P0, PT, R0.reuse, 0x1, PT ;  /* 0x000000010000780c */ /* 0x040fe20003f04270 */
[----:B------:R-:W-:-:S12]  /*ee80*/  VIADD R0, R0, 0xfffffffe ;  /* 0xfffffffe00007836 */ /* 0x000fd80000000000 */
[----:B------:R-:W-:Y:S05]  /*ee90*/  @P0 BRA `(.L_x_497) ;  /* 0xffffffe800840947 */ /* 0x000fea000383ffff */
.L_x_446:
[----:B------:R-:W-:Y:S05]  /*eea0*/  BSYNC B0 ;  /* 0x0000000000007941 */ /* 0x000fea0003800000 */
.L_x_445:
[----:B------:R-:W0:Y:S01]  /*eeb0*/  S2R R2, SR_TID.X ;  /* 0x0000000000027919 */ /* 0x000e220000002100 */
[----:B------:R-:W-:Y:S01]  /*eec0*/  BSSY B0, `(.L_x_498) ;  /* 0x0000011000007945 */ /* 0x000fe20003800000 */
[----:B0-----:R-:W-:-:S04]  /*eed0*/  LOP3.LUT R3, R2, 0x7f, RZ, 0xc0, !PT ;  /* 0x0000007f02037812 */ /* 0x001fc800078ec0ff */
[----:B------:R-:W-:-:S13]  /*eee0*/  ISETP.NE.AND P0, PT, R3, RZ, PT ;  /* 0x000000ff0300720c */ /* 0x000fda0003f05270 */
[----:B------:R-:W-:Y:S05]  /*eef0*/  @P0 BRA `(.L_x_499) ;  /* 0x0000000000340947 */ /* 0x000fea0003800000 */
[----:B------:R-:W0:Y:S01]  /*ef00*/  S2R R2, SR_LANEID ;  /* 0x0000000000027919 */ /* 0x000e220000000000 */
[----:B------:R-:W-:Y:S01]  /*ef10*/  VOTEU.ANY UR4, UPT, PT ;  /* 0x0000000000047886 */ /* 0x000fe200038e0100 */
[----:B------:R-:W1:Y:S01]  /*ef20*/  LDC.64 R4, c[0x0][0xc60] ;  /* 0x00031800ff047b82 */ /* 0x000e620000000a00 */
[----:B------:R-:W0:Y:S01]  /*ef30*/  FLO.U32 R0, UR4 ;  /* 0x0000000400007d00 */ /* 0x000e2200080e0000 */
[----:B------:R-:W-:Y:S01]  /*ef40*/  ULDC.64 UR6, c[0x0][0x208] ;  /* 0x0000820000067ab9 */ /* 0x000fe20000000a00 */
[----:B0-----:R-:W-:-:S06]  /*ef50*/  ISETP.EQ.U32.AND P0, PT, R0, R2, PT ;  /* 0x000000020000720c */ /* 0x001fcc0003f02070 */
[----:B------:R-:W1:Y:S07]  /*ef60*/  POPC R2, UR4 ;  /* 0x0000000400027d09 */ /* 0x000e6e0008000000 */
[----:B-1----:R-:W2:Y:S04]  /*ef70*/  @P0 ATOMG.E.ADD.STRONG.GPU PT, R2, desc[UR6][R4.64], R2 ;  /* 0x00000002040209a8 */ /* 0x002ea800081ee1c6 */
[----:B--2---:R0:W1:Y:S02]  /*ef80*/  SHFL.IDX PT, R2, R2, R0, 0x1f ;  /* 0x00001f0002027589 */ /* 0x00406400000e0000 */
[----:B0-----:R-:W0:Y:S02]  /*ef90*/  S2R R0, SR_LTMASK ;  /* 0x0000000000007919 */ /* 0x001e240000003900 */
[----:B0-----:R-:W-:-:S06]  /*efa0*/  LOP3.LUT R0, R0, UR4, RZ, 0xc0, !PT ;  /* 0x0000000400007c12 */ /* 0x001fcc000f8ec0ff */
[----:B------:R-:W1:Y:S02]  /*efb0*/  POPC R0, R0 ;  /* 0x0000000000007309 */ /* 0x000e640000000000 */
[----:B-1----:R-:W-:-:S07]  /*efc0*/  IADD3 R16, R2, UR38, R0 ;  /* 0x0000002602107c10 */ /* 0x002fce000fffe000 */
.L_x_499:
[----:B------:R-:W-:Y:S05]  /*efd0*/  BSYNC B0 ;  /* 0x0000000000007941 */ /* 0x000fea0003800000 */
.L_x_498:
[----:B------:R-:W2:Y:S01]  /*efe0*/  LDL.LU R0, [R1+0x20] ;  /* 0x0000200001007983 */ /* 0x000ea20000300800 */
[----:B------:R-:W-:Y:S01]  /*eff0*/  BSSY B0, `(.L_x_500) ;  /* 0x0000040000007945 */ /* 0x000fe20003800000 */
[----:B--2---:R-:W-:-:S13]  /*f000*/  ISETP.NE.AND P0, PT, R0, RZ, PT ;  /* 0x000000ff0000720c */ /* 0x004fda0003f05270 */
[----:B------:R-:W-:Y:S05]  /*f010*/  @!P0 BRA `(.L_x_501) ;  /* 0x0000000000f48947 */ /* 0x000fea0003800000 */
[----:B------:R-:W2:Y:S04]  /*f020*/  LDL R4, [R1+0x4] ;  /* 0x0000040001047983 */ /* 0x000ea80000100800 */
[----:B------:R-:W2:Y:S04]  /*f030*/  LDL R0, [R1+0x8] ;  /* 0x0000080001007983 */ /* 0x000ea80000100800 */
[----:B------:R-:W3:Y:S01]  /*f040*/  LDL R2, [R1+0x10] ;  /* 0x0000100001027983 */ /* 0x000ee20000100800 */
[----:B------:R-:W-:Y:S01]  /*f050*/  BSSY B1, `(.L_x_502) ;  /* 0x0000006000017945 */ /* 0x000fe20003800000 */
[----:B------:R-:W-:Y:S01]  /*f060*/  ISETP.NE.AND P1, PT, R3, RZ, PT ;  /* 0x000000ff0300720c */ /* 0x000fe20003f25270 */
[----:B--2---:R-:W-:Y:S01]  /*f070*/  IMAD R0, R0, 0x8, R4 ;  /* 0x0000000800007824 */ /* 0x004fe200078e0204 */
[----:B---3--:R-:W-:-:S04]  /*f080*/  SHF.L.U32 R2, R2, 0x1f, RZ ;  /* 0x0000001f02027819 */ /* 0x008fc800000006ff */
[----:B------:R-:W0:Y:S02]  /*f090*/  SYNCS.PHASECHK.TRANS64.TRYWAIT P0, [R0+URZ+0x34860], R2 ;  /* 0x03486002000075a7 */ /* 0x000e24000800017f */
[----:B0-----:R-:W-:Y:S05]  /*f0a0*/  @!P0 BRA `(.L_x_503) ;  /* 0x0000002000e88947 */ /* 0x001fea0003800000 */
.L_x_566:
[----:B------:R-:W-:Y:S05]  /*f0b0*/  BSYNC B1 ;  /* 0x0000000000017941 */ /* 0x000fea0003800000 */
.L_x_502:
[----:B------:R-:W-:Y:S04]  /*f0c0*/  BSSY B1, `(.L_x_504) ;  /* 0x0000009000017945 */ /* 0x000fe80003800000 */
[----:B------:R-:W-:Y:S05]  /*f0d0*/  @P1 BRA `(.L_x_505) ;  /* 0x00000000001c1947 */ /* 0x000fea0003800000 */
[----:B------:R-:W2:Y:S01]  /*f0e0*/  S2R R3, SR_TID.X ;  /* 0x0000000000037919 */ /* 0x000ea20000002100 */
[----:B0-----:R-:W-:-:S04]  /*f0f0*/  IMAD.MOV.U32 R2, RZ, RZ, 0x8000 ;  /* 0x00008000ff027424 */ /* 0x001fc800078e00ff */
[----:B------:R3:W-:Y:S01]  /*f100*/  SYNCS.ARRIVE.TRANS64 RZ, [R0+URZ+0x34850], R2 ;  /* 0x0348500200ff79a7 */ /* 0x0007e2000800003f */
[----:B--2---:R-:W-:-:S04]  /*f110*/  LOP3.LUT R3, R3, 0x1f, RZ, 0xc0, !PT ;  /* 0x0000001f03037812 */ /* 0x004fc800078ec0ff */
[----:B------:R-:W-:-:S13]  /*f120*/  ISETP.NE.AND P0, PT, R3, RZ, PT ;  /* 0x000000ff0300720c */ /* 0x000fda0003f05270 */
[----:B---3--:R-:W-:Y:S05]  /*f130*/  @!P0 BRA `(.L_x_505) ;  /* 0x0000000000048947 */ /* 0x008fea0003800000 */
[----:B------:R-:W-:Y:S01]  /*f140*/  BPT.TRAP 0x1 ;  /* 0x000000040000795c */ /* 0x000fe20000300000 */
.L_x_505:
[----:B------:R-:W-:Y:S05]  /*f150*/  BSYNC B1 ;  /* 0x0000000000017941 */ /* 0x000fea0003800000 */
.L_x_504:
[----:B------:R-:W2:Y:S04]  /*f160*/  LDL.LU R5, [R1+0x18] ;  /* 0x0000180001057983 */ /* 0x000ea80000300800 */
[----:B------:R-:W3:Y:S04]  /*f170*/  LDL R4, [R1+0x4] ;  /* 0x0000040001047983 */ /* 0x000ee80000100800 */
[----:B0-----:R-:W3:Y:S04]  /*f180*/  LDL R2, [R1+0x8] ;  /* 0x0000080001027983 */ /* 0x001ee80000100800 */
[----:B------:R-:W2:Y:S01]  /*f190*/  LDL R3, [R1+0x14] ;  /* 0x0000140001037983 */ /* 0x000ea20000100800 */
[----:B------:R-:W-:Y:S01]  /*f1a0*/  UIADD3 UR4, UP0, UR36, 0x470, URZ ;  /* 0x0000047024047890 */ /* 0x000fe2000ff1e03f */
[----:B------:R-:W-:Y:S01]  /*f1b0*/  PLOP3.LUT P0, PT, PT, PT, PT, 0x80, 0x0 ;  /* 0x000000000000781c */ /* 0x000fe20003f0f070 */
[----:B------:R-:W-:Y:S01]  /*f1c0*/  VIADD R0, R0, 0x34850 ;  /* 0x0003485000007836 */ /* 0x000fe20000000000 */
[----:B------:R-:W-:Y:S01]  /*f1d0*/  UMOV UR6, 0x0 ;  /* 0x0000000000067882 */ /* 0x000fe20000000000 */
[----:B------:R-:W-:Y:S01]  /*f1e0*/  UIADD3.X UR5, URZ, UR37, URZ, UP0, !UPT ;  /* 0x000000253f057290 */ /* 0x000fe200087fe43f */
[----:B------:R-:W-:Y:S01]  /*f1f0*/  UMOV UR7, 0x14f00000 ;  /* 0x14f0000000077882 */ /* 0x000fe20000000000 */
[----:B------:R-:W-:Y:S01]  /*f200*/  UMOV UR10, URZ ;  /* 0x0000003f000a7c82 */ /* 0x000fe20008000000 */
[----:B---3--:R-:W-:-:S02]  /*f210*/  IMAD R2, R2, 0x8000, R4 ;  /* 0x0000800002027824 */ /* 0x008fc400078e0204 */
[----:B--2---:R-:W-:Y:S02]  /*f220*/  IMAD R3, R3, 0x80, R5 ;  /* 0x0000008003037824 */ /* 0x004fe400078e0205 */
[----:B------:R-:W-:-:S07]  /*f230*/  VIADD R4, R2, 0x400 ;  /* 0x0000040002047836 */ /* 0x000fce0000000000 */
.L_x_506:
        /* <DEDUP_REMOVED lines=11> */
[----:B------:R-:W-:Y:S01]  /*f2f0*/  PLOP3.LUT P0, PT, PT, PT, PT, 0x80, 0x0 ;  /* 0x000000000000781c */ /* 0x000fe20003f0f070 */
[----:B------:R-:W-:Y:S01]  /*f300*/  VIADD R2, R2, 0x4400 ;  /* 0x0000440002027836 */ /* 0x000fe20000000000 */
[----:B------:R-:W-:Y:S01]  /*f310*/  UMOV UR6, 0x0 ;  /* 0x0000000000067882 */ /* 0x000fe20000000000 */
[----:B------:R-:W-:Y:S01]  /*f320*/  UMOV UR7, 0x14f00000 ;  /* 0x14f0000000077882 */ /* 0x000fe20000000000 */
[----:B------:R-:W-:-:S09]  /*f330*/  UMOV UR10, 0x40 ;  /* 0x00000040000a7882 */ /* 0x000fd20000000000 */
.L_x_507:
        /* <DEDUP_REMOVED lines=11> */
.L_x_501:
[----:B------:R-:W-:Y:S05]  /*f3f0*/  BSYNC B0 ;  /* 0x0000000000007941 */ /* 0x000fea0003800000 */
.L_x_500:
[----:B------:R-:W2:Y:S04]  /*f400*/  LDL.LU R5, [R1+0x8] ;  /* 0x0000080001057983 */ /* 0x000ea80000300800 */
[----:B------:R-:W3:Y:S01]  /*f410*/  LDL.LU R4, [R1+0x10] ;  /* 0x0000100001047983 */ /* 0x000ee20000300800 */
[----:B--2---:R-:W-:-:S04]  /*f420*/  IADD3 R0, R5, 0x1, RZ ;  /* 0x0000000105007810 */ /* 0x004fc80007ffe0ff */
[----:B------:R-:W-:-:S04]  /*f430*/  ISETP.NE.AND P0, PT, R0, 0x2, PT ;  /* 0x000000020000780c */ /* 0x000fc80003f05270 */
[----:B------:R-:W-:Y:S02]  /*f440*/  SEL R2, RZ, 0x1, P0 ;  /* 0x00000001ff027807 */ /* 0x000fe40000000000 */
[----:B------:R-:W-:Y:S02]  /*f450*/  SEL R0, R0, RZ, P0 ;  /* 0x000000ff00007207 */ /* 0x000fe40000000000 */
[----:B---3--:R-:W-:-:S03]  /*f460*/  LOP3.LUT R4, R4, R2, RZ, 0x3c, !PT ;  /* 0x0000000204047212 */ /* 0x008fc600078e3cff */
[----:B------:R0:W-:Y:S04]  /*f470*/  STL [R1+0x8], R0 ;  /* 0x0000080001007387 */ /* 0x0001e80000100800 */
[----:B------:R0:W-:Y:S02]  /*f480*/  STL [R1+0x10], R4 ;  /* 0x0000100401007387 */ /* 0x0001e40000100800 */
.L_x_425:
[----:B------:R-:W-:Y:S05]  /*f490*/  BSYNC B7 ;  /* 0x0000000000077941 */ /* 0x000fea0003800000 */
.L_x_423:
[----:B0-----:R-:W2:Y:S02]  /*f4a0*/  LDL R0, [R1+0x58] ;  /* 0x0000580001007983 */ /* 0x001ea40000100800 */
[----:B--2---:R-:W-:-:S13]  /*f4b0*/  ISETP.NE.AND P0, PT, R0, RZ, PT ;  /* 0x000000ff0000720c */ /* 0x004fda0003f05270 */
[----:B------:R-:W-:Y:S05]  /*f4c0*/  @!P0 BRA `(.L_x_508) ;  /* 0x0000000000288947 */ /* 0x000fea0003800000 */
[----:B------:R-:W-:Y:S05]  /*f4d0*/  WARPSYNC.ALL ;  /* 0x0000000000007948 */ /* 0x000fea0003800000 */
[----:B------:R-:W0:Y:S08]  /*f4e0*/  S2UR UR5, SR_CgaCtaId ;  /* 0x00000000000579c3 */ /* 0x000e300000008800 */
[----:B------:R-:W-:Y:S06]  /*f4f0*/  BAR.SYNC.DEFER_BLOCKING 0x5, 0x180 ;  /* 0x0146000000007b1d */ /* 0x000fec0000010000 */
[----:B------:R-:W-:-:S02]  /*f500*/  UMOV UR4, 0x400 ;  /* 0x0000040000047882 */ /* 0x000fc40000000000 */
[----:B0-----:R-:W-:-:S06]  /*f510*/  ULEA UR4, UR5, UR4, 0x18 ;  /* 0x0000000405047291 */ /* 0x001fcc000f8ec03f */
[----:B------:R-:W-:-:S05]  /*f520*/  IMAD.U32 R0, RZ, RZ, UR4 ;  /* 0x00000004ff007e24 */ /* 0x000fca000f8e00ff */
[----:B------:R0:W2:Y:S04]  /*f530*/  LDS.128 R16, [R0+0x348d0] ;  /* 0x0348d00000107984 */ /* 0x0000a80000000c00 */
[----:B------:R0:W-:Y:S01]  /*f540*/  STL [R1+0x4], R0 ;  /* 0x0000040001007387 */ /* 0x0001e20000100800 */
[----:B------:R-:W-:Y:S06]  /*f550*/  BAR.ARV 0x4, 0x180 ;  /* 0x0106000000007b1d */ /* 0x000fec0000002000 */
[----:B------:R-:W-:Y:S05]  /*f560*/  BRA `(.L_x_509) ;  /* 0x0000000800507947 */ /* 0x000fea0003800000 */
.L_x_508:
[----:B------:R-:W1:Y:S01]  /*f570*/  S2R R0, SR_TID.X ;  /* 0x0000000000007919 */ /* 0x000e620000002100 */
[----:B------:R-:W-:Y:S01]  /*f580*/  UMOV UR4, 0xffffffff ;  /* 0xffffffff00047882 */ /* 0x000fe20000000000 */
[----:B-1--4-:R-:W-:-:S04]  /*f590*/  LOP3.LUT R7, R0, 0x1f, RZ, 0xc0, !PT ;  /* 0x0000001f00077812 */ /* 0x012fc800078ec0ff */
[----:B------:R-:W-:Y:S01]  /*f5a0*/  ISETP.NE.AND P0, PT, R7, 0x1f, PT ;  /* 0x0000001f0700780c */ /* 0x000fe20003f05270 */
[----:B------:R-:W-:-:S12]  /*f5b0*/  BRA.DIV UR4, `(.L_x_510) ;  /* 0x0000001e04b87947 */ /* 0x000fd8000b800000 */
[----:B------:R-:W-:Y:S01]  /*f5c0*/  IMAD.IADD R5, R19, 0x1, R7 ;  /* 0x0000000113057824 */ /* 0x000fe200078e0207 */
[----:B------:R-:W-:Y:S01]  /*f5d0*/  ULDC UR4, c[0x0][0xc3c] ;  /* 0x00030f0000047ab9 */ /* 0x000fe20000000800 */
[----:B------:R-:W-:-:S03]  /*f5e0*/  ULDC.64 UR6, c[0x0][0x208] ;  /* 0x0000820000067ab9 */ /* 0x000fc60000000a00 */
[----:B------:R-:W-:-:S13]  /*f5f0*/  ISETP.GE.OR P1, PT, R5, UR4, !P0 ;  /* 0x0000000405007c0c */ /* 0x000fda000c726670 */
[----:B------:R-:W0:Y:S02]  /*f600*/  @!P1 LDC.64 R2, c[0x0][0xc80] ;  /* 0x00032000ff029b82 */ /* 0x000e240000000a00 */
[----:B0-----:R-:W-:-:S06]  /*f610*/  @!P1 IMAD.WIDE R2, R5, 0x4, R2 ;  /* 0x0000000405029825 */ /* 0x001fcc00078e0202 */
[----:B------:R0:W2:Y:S01]  /*f620*/  @!P1 LDG.E R3, desc[UR6][R2.64] ;  /* 0x0000000602039981 */ /* 0x0000a2000c1e1900 */
[C---:B------:R-:W-:Y:S02]  /*f630*/  ISETP.GE.U32.AND P2, PT, R7.reuse, 0x2, PT ;  /* 0x000000020700780c */ /* 0x040fe40003f46070 */
[C---:B------:R-:W-:Y:S01]  /*f640*/  ISETP.GE.U32.AND P3, PT, R7.reuse, 0x4, PT ;  /* 0x000000040700780c */ /* 0x040fe20003f66070 */
[----:B------:R-:W-:Y:S01]  /*f650*/  SHFL.IDX PT, R4, R16, 0x1, 0x1f ;  /* 0x00201f0010047f89 */ /* 0x000fe200000e0000 */
[C---:B------:R-:W-:Y:S02]  /*f660*/  ISETP.GE.U32.AND P4, PT, R7.reuse, 0x8, PT ;  /* 0x000000080700780c */ /* 0x040fe40003f86070 */
[C---:B------:R-:W-:Y:S01]  /*f670*/  ISETP.GE.U32.AND P5, PT, R7.reuse, 0x10, PT ;  /* 0x000000100700780c */ /* 0x040fe20003fa6070 */
[----:B0-----:R-:W-:Y:S02]  /*f680*/  IMAD.MOV.U32 R2, RZ, RZ, RZ ;  /* 0x000000ffff027224 */ /* 0x001fe400078e00ff */
[----:B--2---:R-:W-:Y:S01]  /*f690*/  @!P1 IMAD.MOV.U32 R2, RZ, RZ, R3 ;  /* 0x000000ffff029224 */ /* 0x004fe200078e0003 */
[----:B------:R-:W-:-:S04]  /*f6a0*/  ISETP.NE.AND P1, PT, R7, RZ, PT ;  /* 0x000000ff0700720c */ /* 0x000fc80003f25270 */
        /* <DEDUP_REMOVED lines=13> */
[----:B0-----:R-:W-:-:S04]  /*f780*/  SEL R0, R5, RZ, P5 ;  /* 0x000000ff05007207 */ /* 0x001fc80002800000 */
[----:B------:R-:W-:Y:S02]  /*f790*/  IADD3 R3, R3, R0, RZ ;  /* 0x0000000003037210 */ /* 0x000fe40007ffe0ff */
[----:B------:R0:W1:Y:S04]  /*f7a0*/  SHFL.IDX PT, R0, R16, RZ, 0x1f ;  /* 0x00001fff10007589 */ /* 0x00006800000e0000 */
[----:B------:R0:W2:Y:S02]  /*f7b0*/  SHFL.IDX PT, R6, R3, 0x1f, 0x1f ;  /* 0x03e01f0003067f89 */ /* 0x0000a400000e0000 */
.L_x_576:
[----:B------:R-:W-:Y:S02]  /*f7c0*/  ULDC UR4, c[0x0][0xc38] ;  /* 0x00030e0000047ab9 */ /* 0x000fe40000000800 */
[----:B0-----:R-:W-:-:S04]  /*f7d0*/  IMAD.U32 R16, RZ, RZ, UR4 ;  /* 0x00000004ff107e24 */ /* 0x001fc8000f8e00ff */
[----:B--2---:R-:W-:-:S04]  /*f7e0*/  IMAD R6, R6, R16, RZ ;  /* 0x0000001006067224 */ /* 0x004fc800078e02ff */
[----:B------:R-:W-:-:S05]  /*f7f0*/  IMAD.IADD R4, R4, 0x1, R6 ;  /* 0x0000000104047824 */ /* 0x000fca00078e0206 */
[----:B-1----:R-:W-:-:S13]  /*f800*/  ISETP.GT.AND P6, PT, R4, R0, PT ;  /* 0x000000000400720c */ /* 0x002fda0003fc4270 */
[----:B------:R-:W-:Y:S05]  /*f810*/  @P6 BRA `(.L_x_511) ;  /* 0x0000000000a06947 */ /* 0x000fea0003800000 */
.L_x_516:
[----:B0-----:R-:W0:Y:S01]  /*f820*/  LDC R2, c[0x0][0xc3c] ;  /* 0x00030f00ff027b82 */ /* 0x001e220000000800 */
[----:B------:R-:W-:-:S05]  /*f830*/  VIADD R19, R19, 0x1f ;  /* 0x0000001f13137836 */ /* 0x000fca0000000000 */
[----:B0-----:R-:W-:-:S13]  /*f840*/  ISETP.GE.AND P6, PT, R19, R2, PT ;  /* 0x000000021300720c */ /* 0x001fda0003fc6270 */
[----:B------:R-:W-:Y:S05]  /*f850*/  @P6 BRA `(.L_x_512) ;  /* 0x0000000400486947 */ /* 0x000fea0003800000 */
[----:B------:R-:W0:Y:S01]  /*f860*/  S2R R3, SR_TID.X ;  /* 0x0000000000037919 */ /* 0x000e220000002100 */
[----:B------:R-:W-:Y:S01]  /*f870*/  BSSY B0, `(.L_x_513) ;  /* 0x000000a000007945 */ /* 0x000fe20003800000 */
[----:B0-----:R-:W-:-:S05]  /*f880*/  LOP3.LUT R3, R3, 0x1f, RZ, 0xc0, !PT ;  /* 0x0000001f03037812 */ /* 0x001fca00078ec0ff */
[----:B------:R-:W-:-:S05]  /*f890*/  IMAD.IADD R5, R19, 0x1, R3 ;  /* 0x0000000113057824 */ /* 0x000fca00078e0203 */
[----:B------:R-:W-:Y:S01]  /*f8a0*/  ISETP.GE.OR P6, PT, R5, R2, !P0 ;  /* 0x000000020500720c */ /* 0x000fe200047c6670 */
[----:B------:R-:W-:-:S12]  /*f8b0*/  IMAD.MOV.U32 R2, RZ, RZ, RZ ;  /* 0x000000ffff027224 */ /* 0x000fd800078e00ff */
[----:B------:R-:W-:Y:S05]  /*f8c0*/  @P6 BRA `(.L_x_514) ;  /* 0x0000000000106947 */ /* 0x000fea0003800000 */
[----:B------:R-:W0:Y:S01]  /*f8d0*/  LDC.64 R2, c[0x0][0xc80] ;  /* 0x00032000ff027b82 */ /* 0x000e220000000a00 */
[----:B------:R-:W-:Y:S01]  /*f8e0*/  ULDC.64 UR4, c[0x0][0x208] ;  /* 0x0000820000047ab9 */ /* 0x000fe20000000a00 */
[----:B0-----:R-:W-:-:S06]  /*f8f0*/  IMAD.WIDE R2, R5, 0x4, R2 ;  /* 0x0000000405027825 */ /* 0x001fcc00078e0202 */
[----:B------:R0:W5:Y:S02]  /*f900*/  LDG.E R2, desc[UR4][R2.64] ;  /* 0x0000000402027981 */ /* 0x000164000c1e1900 */
.L_x_514:
[----:B------:R-:W-:Y:S05]  /*f910*/  BSYNC B0 ;  /* 0x0000000000007941 */ /* 0x000fea0003800000 */
.L_x_513:
[----:B------:R-:W-:-:S03]  /*f920*/  UMOV UR4, 0xffffffff ;  /* 0xffffffff00047882 */ /* 0x000fc60000000000 */
[----:B------:R-:W-:Y:S05]  /*f930*/  BRA.DIV UR4, `(.L_x_515) ;  /* 0x0000002204187947 */ /* 0x000fea000b800000 */
[----:B-----5:R-:W0:Y:S02]  /*f940*/  SHFL.UP PT, R14, R2, 0x1, RZ ;  /* 0x04200000020e7989 */ /* 0x020e2400000e00ff */
        /* <DEDUP_REMOVED lines=10> */
[----:B------:R-:W-:-:S05]  /*f9f0*/  IADD3 R3, R3, R5, RZ ;  /* 0x0000000503037210 */ /* 0x000fca0007ffe0ff */
[----:B------:R-:W0:Y:S02]  /*fa00*/  SHFL.UP PT, R5, R3, 0x10, RZ ;  /* 0x0600000003057989 */ /* 0x000e2400000e00ff */
[----:B0-----:R-:W-:-:S05]  /*fa10*/  SEL R5, R5, RZ, P5 ;  /* 0x000000ff05057207 */ /* 0x001fca0002800000 */
[----:B------:R-:W-:-:S05]  /*fa20*/  IMAD.IADD R3, R3, 0x1, R5 ;  /* 0x0000000103037824 */ /* 0x000fca00078e0205 */
[----:B------:R0:W1:Y:S02]  /*fa30*/  SHFL.IDX PT, R6, R3, 0x1f, 0x1f ;  /* 0x03e01f0003067f89 */ /* 0x00006400000e0000 */
.L_x_584:
[----:B------:R-:W-:Y:S02]  /*fa40*/  ULDC UR4, c[0x0][0xc38] ;  /* 0x00030e0000047ab9 */ /* 0x000fe40000000800 */
[----:B------:R-:W-:-:S04]  /*fa50*/  IMAD.U32 R16, RZ, RZ, UR4 ;  /* 0x00000004ff107e24 */ /* 0x000fc8000f8e00ff */
[----:B-1----:R-:W-:-:S04]  /*fa60*/  IMAD R6, R6, R16, RZ ;  /* 0x0000001006067224 */ /* 0x002fc800078e02ff */
[----:B------:R-:W-:-:S05]  /*fa70*/  IMAD.IADD R4, R6, 0x1, R4 ;  /* 0x0000000106047824 */ /* 0x000fca00078e0204 */
[----:B------:R-:W-:-:S13]  /*fa80*/  ISETP.GT.AND P6, PT, R4, R0, PT ;  /* 0x000000000400720c */ /* 0x000fda0003fc4270 */
[----:B------:R-:W-:Y:S05]  /*fa90*/  @!P6 BRA `(.L_x_516) ;  /* 0xfffffffc0060e947 */ /* 0x000fea000383ffff */
.L_x_511:
[----:B------:R-:W-:Y:S01]  /*faa0*/  IMAD.IADD R6, R4, 0x1, -R6 ;  /* 0x0000000104067824 */ /* 0x000fe200078e0a06 */
[----:B------:R-:W-:-:S03]  /*fab0*/  UMOV UR4, 0xffffffff ;  /* 0xffffffff00047882 */ /* 0x000fc60000000000 */
[----:B------:R-:W-:-:S05]  /*fac0*/  IMAD R4, R3, R16, R6 ;  /* 0x0000001003047224 */ /* 0x000fca00078e0206 */
[----:B------:R-:W-:Y:S01]  /*fad0*/  ISETP.GT.AND P6, PT, R4, R0, PT ;  /* 0x000000000400720c */ /* 0x000fe20003fc4270 */
[----:B------:R-:W-:-:S12]  /*fae0*/  BRA.DIV UR4, `(.L_x_517) ;  /* 0x0000002204807947 */ /* 0x000fd8000b800000 */
[----:B------:R-:W-:-:S04]  /*faf0*/  VOTE.ANY R5, PT, !P6 ;  /* 0x0000000000057806 */ /* 0x000fc800070e0100 */
[----:B------:R-:W1:Y:S02]  /*fb00*/  POPC R4, R5 ;  /* 0x0000000500047309 */ /* 0x000e640000000000 */
[----:B-1----:R1:W2:Y:S02]  /*fb10*/  SHFL.IDX PT, R17, R2, R4, 0x1f ;  /* 0x00001f0402117589 */ /* 0x0022a400000e0000 */
.L_x_588:
[----:B------:R-:W-:Y:S01]  /*fb20*/  ISETP.NE.AND P0, PT, R5, RZ, PT ;  /* 0x000000ff0500720c */ /* 0x000fe20003f05270 */
[----:B-1----:R-:W-:-:S12]  /*fb30*/  IMAD.MOV.U32 R2, RZ, RZ, RZ ;  /* 0x000000ffff027224 */ /* 0x002fd800078e00ff */
[----:B------:R-:W-:Y:S05]  /*fb40*/  @!P0 BRA `(.L_x_518) ;  /* 0x0000000000108947 */ /* 0x000fea0003800000 */
[----:B------:R-:W-:Y:S01]  /*fb50*/  UMOV UR4, 0xffffffff ;  /* 0xffffffff00047882 */ /* 0x000fe20000000000 */
[----:B------:R-:W-:Y:S02]  /*fb60*/  VIADD R12, R4, 0xffffffff ;  /* 0xffffffff040c7836 */ /* 0x000fe40000000000 */
[----:B------:R-:W-:Y:S05]  /*fb70*/  BRA.DIV UR4, `(.L_x_519) ;  /* 0x0000002204a47947 */ /* 0x000fea000b800000 */
[----:B------:R1:W3:Y:S02]  /*fb80*/  SHFL.IDX PT, R2, R3, R12, 0x1f ;  /* 0x00001f0c03027589 */ /* 0x0002e400000e0000 */
.L_x_518:
[----:B--2---:R-:W-:Y:S01]  /*fb90*/  IABS R5, R17 ;  /* 0x0000001100057213 */ /* 0x004fe20000000000 */
[----:B---3--:R-:W-:Y:S02]  /*fba0*/  IMAD R16, R2, R16, R6 ;  /* 0x0000001002107224 */ /* 0x008fe400078e0206 */
[----:B------:R-:W-:Y:S01]  /*fbb0*/  IMAD.IADD R19, R4, 0x1, R19 ;  /* 0x0000000104137824 */ /* 0x000fe200078e0213 */
[----:B------:R-:W2:Y:S01]  /*fbc0*/  I2F.RP R2, R5 ;  /* 0x0000000500027306 */ /* 0x000ea20000209400 */
[----:B------:R-:W-:-:S07]  /*fbd0*/  IMAD.IADD R0, R0, 0x1, -R16 ;  /* 0x0000000100007824 */ /* 0x000fce00078e0a10 */
[----:B--2---:R-:W2:Y:S02]  /*fbe0*/  MUFU.RCP R2, R2 ;  /* 0x0000000200027308 */ /* 0x004ea40000001000 */
[----:B--2---:R-:W-:-:S06]  /*fbf0*/  VIADD R2, R2, 0xffffffe ;  /* 0x0ffffffe02027836 */ /* 0x004fcc0000000000 */
[----:B01----:R-:W0:Y:S02]  /*fc00*/  F2I.FTZ.U32.TRUNC.NTZ R3, R2 ;  /* 0x0000000200037305 */ /* 0x003e24000021f000 */
[----:B0-----:R-:W-:-:S04]  /*fc10*/  IMAD.MOV R2, RZ, RZ, -R3 ;  /* 0x000000ffff027224 */ /* 0x001fc800078e0a03 */
[----:B------:R-:W-:Y:S01]  /*fc20*/  IMAD R6, R2, R5, RZ ;  /* 0x0000000502067224 */ /* 0x000fe200078e02ff */
[----:B------:R-:W-:-:S05]  /*fc30*/  MOV R2, RZ ;  /* 0x000000ff00027202 */ /* 0x000fca0000000f00 */
[----:B------:R-:W-:Y:S01]  /*fc40*/  IMAD.HI.U32 R2, R3, R6, R2 ;  /* 0x0000000603027227 */ /* 0x000fe200078e0002 */
[----:B------:R-:W-:Y:S02]  /*fc50*/  IABS R6, R17 ;  /* 0x0000001100067213 */ /* 0x000fe40000000000 */
[----:B------:R-:W-:-:S03]  /*fc60*/  IABS R3, R0 ;  /* 0x0000000000037213 */ /* 0x000fc60000000000 */
[----:B------:R-:W-:Y:S02]  /*fc70*/  IMAD.MOV R6, RZ, RZ, -R6 ;  /* 0x000000ffff067224 */ /* 0x000fe400078e0a06 */
        /* <DEDUP_REMOVED lines=12> */
[----:B------:R-:W-:Y:S01]  /*fd40*/  MOV R18, R2 ;  /* 0x0000000200127202 */ /* 0x000fe20000000f00 */
[----:B------:R-:W-:-:S04]  /*fd50*/  IMAD.MOV R3, RZ, RZ, -R2 ;  /* 0x000000ffff037224 */ /* 0x000fc800078e0a02 */
[----:B------:R-:W-:Y:S01]  /*fd60*/  IMAD R17, R17, R3, R0 ;  /* 0x0000000311117224 */ /* 0x000fe200078e0200 */
[----:B------:R-:W-:Y:S06]  /*fd70*/  BRA `(.L_x_520) ;  /* 0x00000000001c7947 */ /* 0x000fec0003800000 */
.L_x_512:
[----:B------:R-:W-:Y:S01]  /*fd80*/  UMOV UR4, URZ ;  /* 0x0000003f00047c82 */ /* 0x000fe20008000000 */
[----:B------:R-:W-:Y:S01]  /*fd90*/  UMOV UR5, URZ ;  /* 0x0000003f00057c82 */ /* 0x000fe20008000000 */
[----:B------:R-:W-:Y:S01]  /*fda0*/  ULDC UR6, c[0x0][0xc3c] ;  /* 0x00030f0000067ab9 */ /* 0x000fe20000000800 */
[----:B------:R-:W-:Y:S02]  /*fdb0*/  IMAD.MOV.U32 R16, RZ, RZ, R0 ;  /* 0x000000ffff107224 */ /* 0x000fe400078e0000 */
[----:B------:R-:W-:Y:S02]  /*fdc0*/  IMAD.U32 R17, RZ, RZ, UR4 ;  /* 0x00000004ff117e24 */ /* 0x000fe4000f8e00ff */
[----:B------:R-:W-:Y:S02]  /*fdd0*/  IMAD.U32 R18, RZ, RZ, UR5 ;  /* 0x00000005ff127e24 */ /* 0x000fe4000f8e00ff */
[----:B------:R-:W-:-:S07]  /*fde0*/  IMAD.U32 R19, RZ, RZ, UR6 ;  /* 0x00000006ff137e24 */ /* 0x000fce000f8e00ff */
.L_x_520:
[----:B------:R3:W2:Y:S01]  /*fdf0*/  LDL R3, [R1+0x4] ;  /* 0x0000040001037983 */ /* 0x0006a20000100800 */
[----:B------:R-:W0:Y:S01]  /*fe00*/  S2R R0, SR_TID.X ;  /* 0x0000000000007919 */ /* 0x000e220000002100 */
[----:B------:R-:W-:Y:S05]  /*fe10*/  WARPSYNC.ALL ;  /* 0x0000000000007948 */ /* 0x000fea0003800000 */
[----:B0-----:R-:W-:Y:S01]  /*fe20*/  LOP3.LUT R0, R0, 0x1f, RZ, 0xc0, !PT ;  /* 0x0000001f00007812 */ /* 0x001fe200078ec0ff */
[----:B------:R-:W-:Y:S03]  /*fe30*/  BAR.SYNC.DEFER_BLOCKING 0x4, 0x180 ;  /* 0x0106000000007b1d */ /* 0x000fe60000010000 */
[----:B------:R-:W-:-:S13]  /*fe40*/  ISETP.NE.AND P0, PT, R0, RZ, PT ;  /* 0x000000ff0000720c */ /* 0x000fda0003f05270 */
[----:B------:R-:W2:Y:S01]  /*fe50*/  @!P0 S2R R0, SR_CgaCtaId ;  /* 0x0000000000008919 */ /* 0x000ea20000008800 */
[----:B------:R-:W-:-:S04]  /*fe60*/  @!P0 MOV R2, 0x400 ;  /* 0x0000040000028802 */ /* 0x000fc80000000f00 */
[----:B--2---:R-:W-:-:S05]  /*fe70*/  @!P0 LEA R3, R0, R2, 0x18 ;  /* 0x0000000200038211 */ /* 0x004fca00078ec0ff */
[----:B------:R3:W-:Y:S04]  /*fe80*/  @!P0 STS.128 [R3+0x348d0], R16 ;  /* 0x0348d01003008388 */ /* 0x0007e80000000c00 */
[----:B------:R3:W-:Y:S01]  /*fe90*/  @!P0 STL [R1+0x4], R3 ;  /* 0x0000040301008387 */ /* 0x0007e20000100800 */
[----:B------:R-:W-:Y:S06]  /*fea0*/  BAR.ARV 0x5, 0x180 ;  /* 0x0146000000007b1d */ /* 0x000fec0000002000 */
.L_x_509:
[----:B------:R-:W-:Y:S02]  /*feb0*/  ULDC UR4, c[0x0][0xc3c] ;  /* 0x00030f0000047ab9 */ /* 0x000fe40000000800 */
[----:B--2---:R-:W-:-:S13]  /*fec0*/  ISETP.GE.AND P0, PT, R19, UR4, PT ;  /* 0x0000000413007c0c */ /* 0x004fda000bf06270 */
[----:B------:R-:W-:Y:S05]  /*fed0*/  @!P0 BRA `(.L_x_521) ;  /* 0xffffffac004c8947 */ /* 0x000fea000383ffff */
[----:B------:R-:W-:Y:S05]  /*fee0*/  BSYNC B8 ;  /* 0x0000000000087941 */ /* 0x000fea0003800000 */
.L_x_419:
[----:B0-----:R-:W2:Y:S01]  /*fef0*/  LDL.LU R0, [R1+0x50] ;  /* 0x0000500001007983 */ /* 0x001ea20000300800 */
[----:B------:R-:W-:Y:S01]  /*ff00*/  BSSY B0, `(.L_x_522) ;  /* 0x000000b000007945 */ /* 0x000fe20003800000 */
[----:B------:R-:W0:Y:S01]  /*ff10*/  S2R R5, SR_CgaCtaId ;  /* 0x0000000000057919 */ /* 0x000e220000008800 */
[----:B--2---:R-:W-:-:S05]  /*ff20*/  VIADD R0, R0, 0x1 ;  /* 0x0000000100007836 */ /* 0x004fca0000000000 */
[----:B------:R-:W-:-:S04]  /*ff30*/  LEA.HI R2, R0, R0, RZ, 0x1 ;  /* 0x0000000000027211 */ /* 0x000fc800078f08ff */
[----:B---3--:R-:W-:-:S05]  /*ff40*/  LOP3.LUT R3, R2, 0xfffffffe, RZ, 0xc0, !PT ;  /* 0xfffffffe02037812 */ /* 0x008fca00078ec0ff */
[----:B------:R-:W-:Y:S01]  /*ff50*/  IMAD.IADD R3, R0, 0x1, -R3 ;  /* 0x0000000100037824 */ /* 0x000fe200078e0a03 */
[----:B------:R-:W-:-:S04]  /*ff60*/  MOV R0, 0x400 ;  /* 0x0000040000007802 */ /* 0x000fc80000000f00 */
[----:B0-----:R-:W-:Y:S02]  /*ff70*/  LEA R0, R5, R0, 0x18 ;  /* 0x0000000005007211 */ /* 0x001fe400078ec0ff */
[----:B------:R-:W-:-:S04]  /*ff80*/  SHF.L.U32 R3, R3, 0x1f, RZ ;  /* 0x0000001f03037819 */ /* 0x000fc800000006ff */
[----:B------:R-:W0:Y:S02]  /*ff90*/  SYNCS.PHASECHK.TRANS64.TRYWAIT P0, [R0+URZ+0x34820], R3 ;  /* 0x03482003000075a7 */ /* 0x000e24000800017f */
[----:B0-----:R-:W-:Y:S05]  /*ffa0*/  @!P0 BRA `(.L_x_523) ;  /* 0x0000001c00c08947 */ /* 0x001fea0003800000 */
.L_x_591:
[----:B------:R-:W-:Y:S05]  /*ffb0*/  BSYNC B0 ;  /* 0x0000000000007941 */ /* 0x000fea0003800000 */
.L_x_522:
[----:B------:R-:W-:-:S03]  /*ffc0*/  UMOV UR4, 0xffffffff ;  /* 0xffffffff00047882 */ /* 0x000fc60000000000 */
[----:B------:R-:W-:Y:S05]  /*ffd0*/  BRA.DIV UR4, `(.L_x_524) ;  /* 0x0000001e04c87947 */ /* 0x000fea000b800000 */
[----:B------:R-:W2:Y:S02]  /*ffe0*/  S2R R2, SR_TID.X ;  /* 0x0000000000027919 */ /* 0x000ea40000002100 */
[----:B--2---:R-:W-:-:S04]  /*fff0*/  SHF.R.U32.HI R2, RZ, 0x5, R2 ;  /* 0x00000005ff027819 */ /* 0x004fc80000011602 */
[----:B------:R-:W-:-:S05]  /*10000*/  LOP3.LUT R2, R2, 0x3, RZ, 0xc0, !PT ;  /* 0x0000000302027812 */ /* 0x000fca00078ec0ff */
[----:B------:R2:W3:Y:S02]  /*10010*/  SHFL.IDX PT, R14, R2, RZ, 0x1f ;  /* 0x00001fff020e7589 */ /* 0x0004e400000e0000 */
.L_x_594:
[----:B---3--:R-:W-:Y:S01]  /*10020*/  ISETP.NE.AND P0, PT, R14, RZ, PT ;  /* 0x000000ff0e00720c */ /* 0x008fe20003f05270 */
[----:B------:R-:W-:-:S12]  /*10030*/  BSSY B0, `(.L_x_525) ;  /* 0x0000029000007945 */ /* 0x000fd80003800000 */
[----:B------:R-:W-:Y:S05]  /*10040*/  @P0 BRA `(.L_x_526) ;  /* 0x00000000009c0947 */ /* 0x000fea0003800000 */
[----:B------:R-:W-:-:S03]  /*10050*/  UMOV UR4, 0xffffffff ;  /* 0xffffffff00047882 */ /* 0x000fc60000000000 */
[----:B------:R-:W-:Y:S05]  /*10060*/  BRA.DIV UR4, `(.L_x_527) ;  /* 0x0000001e04d87947 */ /* 0x000fea000b800000 */
[----:B------:R-:W-:-:S13]  /*10070*/  ELECT P6, URZ, PT ;  /* 0x00000000003f782f */ /* 0x000fda00038c0000 */
.L_x_597:
        /* <DEDUP_REMOVED lines=8> */
.L_x_528:
[----:B0-----:R-:W2:Y:S04]  /*10100*/  LDL R3, [R1+0x8] ;  /* 0x0000080001037983 */ /* 0x001ea80000100800 */
[----:B-1--4-:R-:W3:Y:S01]  /*10110*/  LDL.LU R7, [R1+0x10] ;  /* 0x0000100001077983 */ /* 0x012ee20000300800 */
[----:B------:R-:W-:-:S05]  /*10120*/  VIADD R2, R0, 0x34840 ;  /* 0x0003484000027836 */ /* 0x000fca0000000000 */
[C---:B--2---:R-:W-:Y:S01]  /*10130*/  LEA R6, R3.reuse, R2, 0x3 ;  /* 0x0000000203067211 */ /* 0x044fe200078e18ff */
[----:B------:R-:W-:Y:S01]  /*10140*/  VIADD R3, R3, 0x1 ;  /* 0x0000000103037836 */ /* 0x000fe20000000000 */
[----:B---3--:R-:W-:-:S04]  /*10150*/  SHF.L.U32 R5, R7, 0x1f, RZ ;  /* 0x0000001f07057819 */ /* 0x008fc800000006ff */
[C---:B------:R-:W-:Y:S01]  /*10160*/  ISETP.NE.AND P1, PT, R3.reuse, 0x2, PT ;  /* 0x000000020300780c */ /* 0x040fe20003f25270 */
[----:B------:R-:W0:Y:S03]  /*10170*/  SYNCS.PHASECHK.TRANS64.TRYWAIT P0, [R6+URZ], R5 ;  /* 0x00000005060075a7 */ /* 0x000e26000800017f */
[----:B------:R-:W-:Y:S02]  /*10180*/  SEL R4, RZ, 0x1, P1 ;  /* 0x00000001ff047807 */ /* 0x000fe40000800000 */
[----:B------:R-:W-:Y:S02]  /*10190*/  SEL R3, R3, RZ, P1 ;  /* 0x000000ff03037207 */ /* 0x000fe40000800000 */
[----:B------:R-:W-:-:S03]  /*101a0*/  LOP3.LUT R4, R7, R4, RZ, 0x3c, !PT ;  /* 0x0000000407047212 */ /* 0x000fc600078e3cff */
[----:B------:R-:W-:Y:S01]  /*101b0*/  IMAD R7, R3, 0x8, R2 ;  /* 0x0000000803077824 */ /* 0x000fe200078e0202 */
[----:B------:R-:W-:Y:S01]  /*101c0*/  SHF.L.U32 R2, R4, 0x1f, RZ ;  /* 0x0000001f04027819 */ /* 0x000fe200000006ff */
[----:B0-----:R-:W-:Y:S06]  /*101d0*/  @!P0 BRA `(.L_x_529) ;  /* 0x0000001c009c8947 */ /* 0x001fec0003800000 */
.L_x_598:
[----:B------:R-:W1:Y:S02]  /*101e0*/  SYNCS.PHASECHK.TRANS64.TRYWAIT P0, [R7+URZ], R2 ;  /* 0x00000002070075a7 */ /* 0x000e64000800017f */
[----:B-1----:R-:W-:Y:S05]  /*101f0*/  @!P0 BRA `(.L_x_530) ;  /* 0x0000001c00a88947 */ /* 0x002fea0003800000 */
.L_x_599:
[----:B------:R-:W-:Y:S05]  /*10200*/  @!P2 BRA `(.L_x_531) ;  /* 0x000000000004a947 */ /* 0x000fea0003800000 */
[----:B------:R-:W-:Y:S01]  /*10210*/  BPT.TRAP 0x1 ;  /* 0x000000040000795c */ /* 0x000fe20000300000 */
.L_x_531:
[----:B------:R-:W2:Y:S01]  /*10220*/  LDL.LU R4, [R1+0x8] ;  /* 0x0000080001047983 */ /* 0x000ea20000300800 */
[----:B------:R-:W-:-:S04]  /*10230*/  VIADD R0, R0, 0x34860 ;  /* 0x0003486000007836 */ /* 0x000fc80000000000 */
[----:B--2---:R-:W-:-:S04]  /*10240*/  IMAD R4, R4, 0x8, R0 ;  /* 0x0000000804047824 */ /* 0x004fc800078e0200 */
[----:B------:R-:W2:Y:S02]  /*10250*/  SYNCS.PHASECHK.TRANS64.TRYWAIT P0, [R4+URZ], R5 ;  /* 0x00000005040075a7 */ /* 0x000ea4000800017f */
[----:B--2---:R-:W-:Y:S05]  /*10260*/  @!P0 BRA `(.L_x_532) ;  /* 0x0000001c00a08947 */ /* 0x004fea0003800000 */
.L_x_600:
[----:B------:R-:W-:-:S07]  /*10270*/  IMAD R3, R3, 0x8, R0 ;  /* 0x0000000803037824 */ /* 0x000fce00078e0200 */
.L_x_533:
[----:B---3--:R3:W4:Y:S02]  /*10280*/  SYNCS.PHASECHK.TRANS64.TRYWAIT P0, [R3+URZ], R2 ;  /* 0x00000002030075a7 */ /* 0x008724000800017f */
[----:B----4-:R-:W-:Y:S05]  /*10290*/  @!P0 NANOSLEEP.SYNCS 0x989680 ;  /* 0x009896800000895d */ /* 0x010fea0003900000 */
[----:B------:R-:W4:Y:S02]  /*102a0*/  @!P0 SYNCS.PHASECHK.TRANS64 P0, [R3+URZ], R2 ;  /* 0x00000002030085a7 */ /* 0x000f24000800007f */
[----:B----4-:R-:W-:Y:S05]  /*102b0*/  @!P0 BRA `(.L_x_533) ;  /* 0xfffffffc00f08947 */ /* 0x010fea000383ffff */
.L_x_526:
[----:B------:R-:W-:Y:S05]  /*102c0*/  BSYNC B0 ;  /* 0x0000000000007941 */ /* 0x000fea0003800000 */
.L_x_525:
[----:B------:R-:W-:Y:S05]  /*102d0*/  EXIT ;  /* 0x000000000000794d */ /* 0x000fea0003800000 */
.L_x_371:
[----:B0-----:R0:W1:Y:S02]  /*102e0*/  SYNCS.PHASECHK.TRANS64.TRYWAIT P1, [R0+URZ+0x34800], R3 ;  /* 0x03480003000075a7 */ /* 0x001064000802017f */
[----:B-1----:R-:W-:Y:S05]  /*102f0*/  @!P1 NANOSLEEP.SYNCS 0x989680 ;  /* 0x009896800000995d */ /* 0x002fea0003900000 */
[----:B------:R-:W1:Y:S02]  /*10300*/  @!P1 SYNCS.PHASECHK.TRANS64 P1, [R0+URZ+0x34800], R3 ;  /* 0x03480003000095a7 */ /* 0x000e64000802007f */
[----:B-1----:R-:W-:Y:S05]  /*10310*/  @!P1 BRA `(.L_x_371) ;  /* 0xfffffffc00f09947 */ /* 0x002fea000383ffff */
[----:B------:R-:W-:Y:S05]  /*10320*/  BRA `(.L_x_534) ;  /* 0xffffff1000fc7947 */ /* 0x000fea000383ffff */
.L_x_375:
[----:B-1----:R1:W2:Y:S02]  /*10330*/  SYNCS.PHASECHK.TRANS64.TRYWAIT P2, [R3+URZ+0x34830], R4 ;  /* 0x03483004030075a7 */ /* 0x0022a4000804017f */
[----:B--2---:R-:W-:Y:S05]  /*10340*/  @!P2 NANOSLEEP.SYNCS 0x989680 ;  /* 0x009896800000a95d */ /* 0x004fea0003900000 */
[----:B------:R-:W2:Y:S02]  /*10350*/  @!P2 SYNCS.PHASECHK.TRANS64 P2, [R3+URZ+0x34830], R4 ;  /* 0x034830040300a5a7 */ /* 0x000ea4000804007f */
[----:B--2---:R-:W-:Y:S05]  /*10360*/  @!P2 BRA `(.L_x_375) ;  /* 0xfffffffc00f0a947 */ /* 0x004fea000383ffff */
[----:B------:R-:W-:Y:S05]  /*10370*/  BRA `(.L_x_374) ;  /* 0xffffff1400207947 */ /* 0x000fea000383ffff */
.L_x_380:
[----:B-1----:R-:W-:-:S04]  /*10380*/  IMAD.U32 R9, RZ, RZ, UR7 ;  /* 0x00000007ff097e24 */ /* 0x002fc8000f8e00ff */
[----:B------:R1:W2:Y:S03]  /*10390*/  SYNCS.PHASECHK.TRANS64.TRYWAIT P2, [R9+URZ+0x34830], R6 ;  /* 0x03483006090075a7 */ /* 0x0002a6000804017f */
[----:B--2---:R-:W-:Y:S05]  /*103a0*/  @!P2 NANOSLEEP.SYNCS 0x989680 ;  /* 0x009896800000a95d */ /* 0x004fea0003900000 */
[----:B------:R-:W2:Y:S02]  /*103b0*/  @!P2 SYNCS.PHASECHK.TRANS64 P2, [R9+URZ+0x34830], R6 ;  /* 0x034830060900a5a7 */ /* 0x000ea4000804007f */
[----:B--2---:R-:W-:Y:S05]  /*103c0*/  @!P2 BRA `(.L_x_380) ;  /* 0xfffffffc00eca947 */ /* 0x004fea000383ffff */
[----:B------:R-:W-:Y:S05]  /*103d0*/  BRA `(.L_x_379) ;  /* 0xffffff4000c87947 */ /* 0x000fea000383ffff */
.L_x_384:
[----:B---3--:R3:W4:Y:S02]  /*103e0*/  SYNCS.PHASECHK.TRANS64.TRYWAIT P2, [R10+URZ+0x34850], R5 ;  /* 0x034850050a0075a7 */ /* 0x008724000804017f */
[----:B----4-:R-:W-:Y:S05]  /*103f0*/  @!P2 NANOSLEEP.SYNCS 0x989680 ;  /* 0x009896800000a95d */ /* 0x010fea0003900000 */
[----:B------:R-:W4:Y:S02]  /*10400*/  @!P2 SYNCS.PHASECHK.TRANS64 P2, [R10+URZ+0x34850], R5 ;  /* 0x034850050a00a5a7 */ /* 0x000f24000804007f */
[----:B----4-:R-:W-:Y:S05]  /*10410*/  @!P2 BRA `(.L_x_384) ;  /* 0xfffffffc00f0a947 */ /* 0x010fea000383ffff */
[----:B------:R-:W-:Y:S05]  /*10420*/  BRA `(.L_x_383) ;  /* 0xffffff4800f87947 */ /* 0x000fea000383ffff */
.L_x_389:
[----:B-1----:R1:W2:Y:S02]  /*10430*/  SYNCS.PHASECHK.TRANS64.TRYWAIT P0, [R14+URZ+0x34850], R5 ;  /* 0x034850050e0075a7 */ /* 0x0022a4000800017f */
[----:B--2---:R-:W-:Y:S05]  /*10440*/  @!P0 NANOSLEEP.SYNCS 0x989680 ;  /* 0x009896800000895d */ /* 0x004fea0003900000 */
[----:B------:R-:W2:Y:S02]  /*10450*/  @!P0 SYNCS.PHASECHK.TRANS64 P0, [R14+URZ+0x34850], R5 ;  /* 0x034850050e0085a7 */ /* 0x000ea4000800007f */
[----:B--2---:R-:W-:Y:S05]  /*10460*/  @!P0 BRA `(.L_x_389) ;  /* 0xfffffffc00f08947 */ /* 0x004fea000383ffff */
[----:B------:R-:W-:Y:S05]  /*10470*/  BRA `(.L_x_388) ;  /* 0xffffff6c00c87947 */ /* 0x000fea000383ffff */
.L_x_431:
[----:B------:R-:W1:Y:S01]  /*10480*/  S2R R4, SR_TID.X ;  /* 0x0000000000047919 */ /* 0x000e620000002100 */
[----:B------:R-:W-:Y:S01]  /*10490*/  BSSY B0, `(.L_x_535) ;  /* 0x000000a000007945 */ /* 0x000fe20003800000 */
[----:B0-----:R-:W-:Y:S01]  /*104a0*/  IMAD.MOV.U32 R12, RZ, RZ, RZ ;  /* 0x000000ffff0c7224 */ /* 0x001fe200078e00ff */
[----:B------:R-:W-:Y:S01]  /*104b0*/  MOV R11, 0x1f ;  /* 0x0000001f000b7802 */ /* 0x000fe20000000f00 */
[----:B------:R-:W-:Y:S01]  /*104c0*/  IMAD.MOV.U32 R15, RZ, RZ, -0x1 ;  /* 0xffffffffff0f7424 */ /* 0x000fe200078e00ff */
[----:B-1----:R-:W-:-:S04]  /*104d0*/  SHF.R.U32.HI R4, RZ, 0x5, R4 ;  /* 0x00000005ff047819 */ /* 0x002fc80000011604 */
[----:B------:R-:W-:-:S05]  /*104e0*/  LOP3.LUT R4, R4, 0x3, RZ, 0xc0, !PT ;  /* 0x0000000304047812 */ /* 0x000fca00078ec0ff */
[----:B------:R-:W-:-:S07]  /*104f0*/  IMAD.MOV.U32 R13, RZ, RZ, R4 ;  /* 0x000000ffff0d7224 */ /* 0x000fce00078e0004 */
[----:B------:R-:W-:Y:S05]  /*10500*/  WARPSYNC.COLLECTIVE R15, `(.L_x_536) ;  /* 0x000000000f087348 */ /* 0x000fea0003c00000 */
[----:B------:R0:W1:Y:S02]  /*10510*/  SHFL.IDX P6, R14, R13, R12, R11 ;  /* 0x0000000c0d0e7389 */ /* 0x00006400000c000b */
[----:B01----:R-:W-:Y:S01]  /*10520*/  ENDCOLLECTIVE ;  /* 0x000000000000791b */ /* 0x003fe20003800000 */
.L_x_536:
[----:B------:R-:W-:Y:S05]  /*10530*/  BSYNC B0 ;  /* 0x0000000000007941 */ /* 0x000fea0003800000 */
.L_x_535:
[----:B------:R-:W-:Y:S05]  /*10540*/  BRA `(.L_x_537) ;  /* 0xffffffb000b07947 */ /* 0x000fea000383ffff */
.L_x_433:
[----:B------:R-:W-:Y:S01]  /*10550*/  BSSY B0, `(.L_x_538) ;  /* 0x0000006000007945 */ /* 0x000fe20003800000 */
[----:B------:R-:W-:-:S07]  /*10560*/  IMAD.MOV.U32 R15, RZ, RZ, -0x1 ;  /* 0xffffffffff0f7424 */ /* 0x000fce00078e00ff */
[----:B012---:R-:W-:Y:S05]  /*10570*/  WARPSYNC.COLLECTIVE R15, `(.L_x_539) ;  /* 0x000000000f0c7348 */ /* 0x007fea0003c00000 */
[----:B------:R-:W-:Y:S02]  /*10580*/  ELECT P6, UR62, PT ;  /* 0x00000000003e782f */ /* 0x000fe400038c0000 */
[----:B------:R-:W-:Y:S01]  /*10590*/  MOV R14, UR62 ;  /* 0x0000003e000e7c02 */ /* 0x000fe20008000f00 */
[----:B012---:R-:W-:Y:S10]  /*105a0*/  ENDCOLLECTIVE ;  /* 0x000000000000791b */ /* 0x007ff40003800000 */
.L_x_539:
[----:B------:R-:W-:Y:S05]  /*105b0*/  BSYNC B0 ;  /* 0x0000000000007941 */ /* 0x000fea0003800000 */
.L_x_538:
[----:B------:R-:W-:Y:S05]  /*105c0*/  BRA `(.L_x_540) ;  /* 0xffffffb000b47947 */ /* 0x000fea000383ffff */
.L_x_435:
[----:B--2---:R2:W3:Y:S02]  /*105d0*/  SYNCS.PHASECHK.TRANS64.TRYWAIT P0, [R0+URZ+0x34840], R2 ;  /* 0x03484002000075a7 */ /* 0x0044e4000800017f */
[----:B---3--:R-:W-:Y:S05]  /*105e0*/  @!P0 NANOSLEEP.SYNCS 0x989680 ;  /* 0x009896800000895d */ /* 0x008fea0003900000 */
[----:B------:R-:W3:Y:S02]  /*105f0*/  @!P0 SYNCS.PHASECHK.TRANS64 P0, [R0+URZ+0x34840], R2 ;  /* 0x03484002000085a7 */ /* 0x000ee4000800007f */
[----:B---3--:R-:W-:Y:S05]  /*10600*/  @!P0 BRA `(.L_x_435) ;  /* 0xfffffffc00f08947 */ /* 0x008fea000383ffff */
[----:B------:R-:W-:Y:S05]  /*10610*/  BRA `(.L_x_541) ;  /* 0xffffffb400247947 */ /* 0x000fea000383ffff */
.L_x_439:
[----:B------:R0:W5:Y:S01]  /*10620*/  LDL.LU R8, [R1+0x40] ;  /* 0x0000400001087983 */ /* 0x0001620000300800 */
[----:B------:R-:W-:Y:S02]  /*10630*/  IMAD.MOV.U32 R13, RZ, RZ, R0 ;  /* 0x000000ffff0d7224 */ /* 0x000fe400078e0000 */
[----:B------:R-:W-:Y:S01]  /*10640*/  IMAD.MOV.U32 R12, RZ, RZ, RZ ;  /* 0x000000ffff0c7224 */ /* 0x000fe200078e00ff */
[----:B------:R-:W1:Y:S01]  /*10650*/  S2R R5, SR_TID.X ;  /* 0x0000000000057919 */ /* 0x000e620000002100 */
[----:B------:R-:W-:Y:S02]  /*10660*/  IMAD.MOV.U32 R11, RZ, RZ, 0x181f ;  /* 0x0000181fff0b7424 */ /* 0x000fe400078e00ff */
[----:B------:R-:W-:-:S07]  /*10670*/  IMAD.MOV.U32 R15, RZ, RZ, -0x1 ;  /* 0xffffffffff0f7424 */ /* 0x000fce00078e00ff */
[----:B01---5:R-:W-:Y:S05]  /*10680*/  WARPSYNC.COLLECTIVE R15, `(.L_x_542) ;  /* 0x000000000f087348 */ /* 0x023fea0003c00000 */
[----:B------:R2:W3:Y:S02]  /*10690*/  SHFL.IDX P6, R14, R13, R12, R11 ;  /* 0x0000000c0d0e7389 */ /* 0x0004e400000c000b */
[----:B0123-5:R-:W-:Y:S01]  /*106a0*/  ENDCOLLECTIVE ;  /* 0x000000000000791b */ /* 0x02ffe20003800000 */
.L_x_542:
[----:B------:R-:W-:Y:S02]  /*106b0*/  IMAD.MOV.U32 R13, RZ, RZ, R4 ;  /* 0x000000ffff0d7224 */ /* 0x000fe400078e0004 */
[----:B------:R-:W-:-:S07]  /*106c0*/  IMAD.MOV.U32 R6, RZ, RZ, R14 ;  /* 0x000000ffff067224 */ /* 0x000fce00078e000e */
[----:B------:R-:W-:Y:S05]  /*106d0*/  WARPSYNC.COLLECTIVE R15, `(.L_x_543) ;  /* 0x000000000f087348 */ /* 0x000fea0003c00000 */
[----:B------:R0:W1:Y:S02]  /*106e0*/  SHFL.IDX P6, R14, R13, R12, R11 ;  /* 0x0000000c0d0e7389 */ /* 0x00006400000c000b */
[----:B01----:R-:W-:Y:S01]  /*106f0*/  ENDCOLLECTIVE ;  /* 0x000000000000791b */ /* 0x003fe20003800000 */
.L_x_543:
[----:B------:R-:W-:Y:S01]  /*10700*/  ULDC.64 UR4, c[0x0][0x208] ;  /* 0x0000820000047ab9 */ /* 0x000fe20000000a00 */
[----:B------:R-:W-:Y:S02]  /*10710*/  IMAD.MOV.U32 R13, RZ, RZ, R0 ;  /* 0x000000ffff0d7224 */ /* 0x000fe400078e0000 */
[----:B------:R-:W-:Y:S02]  /*10720*/  IMAD.MOV.U32 R12, RZ, RZ, 0x1 ;  /* 0x00000001ff0c7424 */ /* 0x000fe400078e00ff */
[----:B------:R-:W-:Y:S01]  /*10730*/  IMAD R3, R8, R7, RZ ;  /* 0x0000000708037224 */ /* 0x000fe200078e02ff */
[----:B------:R-:W-:Y:S01]  /*10740*/  MOV R7, R14 ;  /* 0x0000000e00077202 */ /* 0x000fe20000000f00 */
[----:B------:R-:W0:Y:S02]  /*10750*/  S2R R8, SR_TID.X ;  /* 0x0000000000087919 */ /* 0x000e240000002100 */
[----:B0-----:R-:W-:-:S04]  /*10760*/  LOP3.LUT R8, R8, 0x7f, RZ, 0xc0, !PT ;  /* 0x0000007f08087812 */ /* 0x001fc800078ec0ff */
[----:B------:R-:W-:-:S05]  /*10770*/  SHF.R.U32.HI R8, RZ, 0x3, R8 ;  /* 0x00000003ff087819 */ /* 0x000fca0000011608 */
[----:B------:R-:W-:Y:S02]  /*10780*/  IMAD.IADD R2, R8, 0x1, R17 ;  /* 0x0000000108027824 */ /* 0x000fe400078e0211 */
[----:B------:R-:W-:Y:S02]  /*10790*/  IMAD.SHL.U32 R17, R5, 0x8, RZ ;  /* 0x0000000805117824 */ /* 0x000fe400078e00ff */
[C---:B------:R-:W-:Y:S01]  /*107a0*/  VIADD R5, R2.reuse, 0x10 ;  /* 0x0000001002057836 */ /* 0x040fe20000000000 */
[----:B------:R-:W-:Y:S02]  /*107b0*/  ISETP.GE.AND P3, PT, R2, R3, PT ;  /* 0x000000030200720c */ /* 0x000fe40003f66270 */
[----:B------:R-:W-:-:S11]  /*107c0*/  LOP3.LUT R17, R17, 0x38, RZ, 0xc0, !PT ;  /* 0x0000003811117812 */ /* 0x000fd600078ec0ff */
[----:B------:R-:W-:-:S05]  /*107d0*/  @!P3 LEA R7, P5, R17, R7, 0x1 ;  /* 0x000000071107b211 */ /* 0x000fca00078a08ff */
[----:B------:R-:W-:-:S05]  /*107e0*/  @!P3 IMAD.X R6, RZ, RZ, R6, P5 ;  /* 0x000000ffff06b224 */ /* 0x000fca00028e0606 */
[----:B------:R-:W-:-:S04]  /*107f0*/  @!P3 LOP3.LUT R7, R7, R6, RZ, 0x3c, !PT ;  /* 0x000000060707b212 */ /* 0x000fc800078e3cff */
[----:B------:R-:W-:-:S04]  /*10800*/  @!P3 LOP3.LUT R6, R7, R6, RZ, 0x3c, !PT ;  /* 0x000000060706b212 */ /* 0x000fc800078e3cff */
[----:B------:R-:W-:-:S05]  /*10810*/  @!P3 LOP3.LUT R7, R7, R6, RZ, 0x3c, !PT ;  /* 0x000000060707b212 */ /* 0x000fca00078e3cff */
[----:B------:R-:W-:Y:S01]  /*10820*/  @!PT LDS RZ, [RZ] ;  /* 0x00000000fffff984 */ /* 0x000fe20000000800 */
[----:B------:R-:W-:Y:S01]  /*10830*/  @!PT LDS RZ, [RZ] ;  /* 0x00000000fffff984 */ /* 0x000fe20000000800 */
[----:B------:R-:W-:Y:S01]  /*10840*/  @!PT LDS RZ, [RZ] ;  /* 0x00000000fffff984 */ /* 0x000fe20000000800 */
[----:B------:R0:W-:Y:S04]  /*10850*/  @!P3 LDGSTS.E.BYPASS.LTC128B.128 [R10+0x10400], desc[UR4][R6.64], !P2 ;  /* 0x10400000060abfae */ /* 0x0001e8000d101d44 */
[----:B------:R0:W-:Y:S04]  /*10860*/  @!P3 LDGSTS.E.BYPASS.LTC128B.128 [R10+0x14400], desc[UR4][R6.64+0x80], !P1 ;  /* 0x14400080060abfae */ /* 0x0001e8000c901d44 */
[----:B------:R0:W-:Y:S01]  /*10870*/  @!P3 LDGSTS.E.BYPASS.LTC128B.128 [R10+0x18400], desc[UR4][R6.64+0x100], !P0 ;  /* 0x18400100060abfae */ /* 0x0001e2000c101d44 */
[----:B------:R-:W-:-:S13]  /*10880*/  ISETP.GE.AND P3, PT, R5, R3, PT ;  /* 0x000000030500720c */ /* 0x000fda0003f66270 */
[----:B0-----:R-:W-:Y:S05]  /*10890*/  WARPSYNC.COLLECTIVE R15, `(.L_x_544) ;  /* 0x000000000f087348 */ /* 0x001fea0003c00000 */
[----:B------:R1:W2:Y:S02]  /*108a0*/  SHFL.IDX P6, R14, R13, R12, R11 ;  /* 0x0000000c0d0e7389 */ /* 0x0002a400000c000b */
[----:B012---:R-:W-:Y:S01]  /*108b0*/  ENDCOLLECTIVE ;  /* 0x000000000000791b */ /* 0x007fe20003800000 */
.L_x_544:
[----:B------:R-:W-:Y:S02]  /*108c0*/  IMAD.MOV.U32 R13, RZ, RZ, R4 ;  /* 0x000000ffff0d7224 */ /* 0x000fe400078e0004 */
[----:B------:R-:W-:-:S07]  /*108d0*/  IMAD.MOV.U32 R9, RZ, RZ, R14 ;  /* 0x000000ffff097224 */ /* 0x000fce00078e000e */
[----:B------:R-:W-:Y:S05]  /*108e0*/  WARPSYNC.COLLECTIVE R15, `(.L_x_545) ;  /* 0x000000000f087348 */ /* 0x000fea0003c00000 */
[----:B------:R0:W1:Y:S02]  /*108f0*/  SHFL.IDX P6, R14, R13, R12, R11 ;  /* 0x0000000c0d0e7389 */ /* 0x00006400000c000b */
[----:B01----:R-:W-:Y:S01]  /*10900*/  ENDCOLLECTIVE ;  /* 0x000000000000791b */ /* 0x003fe20003800000 */
.L_x_545:
[----:B------:R-:W-:Y:S01]  /*10910*/  ULDC.64 UR4, c[0x0][0x208] ;  /* 0x0000820000047ab9 */ /* 0x000fe20000000a00 */
[----:B------:R-:W-:Y:S02]  /*10920*/  IMAD.MOV.U32 R13, RZ, RZ, R0 ;  /* 0x000000ffff0d7224 */ /* 0x000fe400078e0000 */
[----:B------:R-:W-:Y:S01]  /*10930*/  IMAD.MOV.U32 R12, RZ, RZ, 0x2 ;  /* 0x00000002ff0c7424 */ /* 0x000fe200078e00ff */
[----:B------:R-:W-:-:S04]  /*10940*/  MOV R5, R14 ;  /* 0x0000000e00057202 */ /* 0x000fc80000000f00 */
[----:B------:R-:W-:-:S05]  /*10950*/  @!P3 LEA R8, P5, R17, R5, 0x1 ;  /* 0x000000051108b211 */ /* 0x000fca00078a08ff */
[----:B------:R-:W-:Y:S02]  /*10960*/  @!P3 IMAD.X R5, RZ, RZ, R9, P5 ;  /* 0x000000ffff05b224 */ /* 0x000fe400028e0609 */
[----:B------:R-:W-:Y:S02]  /*10970*/  @!P3 IMAD.MOV.U32 R6, RZ, RZ, R8 ;  /* 0x000000ffff06b224 */ /* 0x000fe400078e0008 */
[----:B------:R-:W-:Y:S02]  /*10980*/  @!P3 IMAD.MOV.U32 R7, RZ, RZ, R5 ;  /* 0x000000ffff07b224 */ /* 0x000fe400078e0005 */
[----:B------:R-:W-:-:S03]  /*10990*/  VIADD R5, R2, 0x20 ;  /* 0x0000002002057836 */ /* 0x000fc60000000000 */
        /* <DEDUP_REMOVED lines=10> */
.L_x_546:
[----:B------:R-:W-:Y:S02]  /*10a40*/  IMAD.MOV.U32 R13, RZ, RZ, R4 ;  /* 0x000000ffff0d7224 */ /* 0x000fe400078e0004 */
[----:B------:R-:W-:-:S07]  /*10a50*/  IMAD.MOV.U32 R8, RZ, RZ, R14 ;  /* 0x000000ffff087224 */ /* 0x000fce00078e000e */
[----:B------:R-:W-:Y:S05]  /*10a60*/  WARPSYNC.COLLECTIVE R15, `(.L_x_547) ;  /* 0x000000000f087348 */ /* 0x000fea0003c00000 */
[----:B------:R0:W1:Y:S02]  /*10a70*/  SHFL.IDX P6, R14, R13, R12, R11 ;  /* 0x0000000c0d0e7389 */ /* 0x00006400000c000b */
[----:B01----:R-:W-:Y:S01]  /*10a80*/  ENDCOLLECTIVE ;  /* 0x000000000000791b */ /* 0x003fe20003800000 */
.L_x_547:
[----:B------:R-:W-:Y:S01]  /*10a90*/  ULDC.64 UR4, c[0x0][0x208] ;  /* 0x0000820000047ab9 */ /* 0x000fe20000000a00 */
[----:B------:R-:W-:Y:S02]  /*10aa0*/  IMAD.MOV.U32 R13, RZ, RZ, R0 ;  /* 0x000000ffff0d7224 */ /* 0x000fe400078e0000 */
[----:B------:R-:W-:Y:S01]  /*10ab0*/  IMAD.MOV.U32 R12, RZ, RZ, 0x3 ;  /* 0x00000003ff0c7424 */ /* 0x000fe200078e00ff */
[----:B------:R-:W-:-:S04]  /*10ac0*/  MOV R5, R14 ;  /* 0x0000000e00057202 */ /* 0x000fc80000000f00 */
[----:B------:R-:W-:-:S05]  /*10ad0*/  @!P3 LEA R5, P4, R17, R5, 0x1 ;  /* 0x000000051105b211 */ /* 0x000fca00078808ff */
[----:B------:R-:W-:Y:S01]  /*10ae0*/  @!P3 IMAD.X R6, RZ, RZ, R8, P4 ;  /* 0x000000ffff06b224 */ /* 0x000fe200020e0608 */
[----:B------:R-:W-:-:S03]  /*10af0*/  IADD3 R8, R2, 0x60, RZ ;  /* 0x0000006002087810 */ /* 0x000fc60007ffe0ff */
        /* <DEDUP_REMOVED lines=13> */
.L_x_548:
[----:B------:R-:W-:Y:S02]  /*10bd0*/  IMAD.MOV.U32 R13, RZ, RZ, R4 ;  /* 0x000000ffff0d7224 */ /* 0x000fe400078e0004 */
[----:B------:R-:W-:-:S07]  /*10be0*/  IMAD.MOV.U32 R6, RZ, RZ, R14 ;  /* 0x000000ffff067224 */ /* 0x000fce00078e000e */
[----:B------:R-:W-:Y:S05]  /*10bf0*/  WARPSYNC.COLLECTIVE R15, `(.L_x_549) ;  /* 0x000000000f087348 */ /* 0x000fea0003c00000 */
[----:B------:R0:W1:Y:S02]  /*10c00*/  SHFL.IDX P6, R14, R13, R12, R11 ;  /* 0x0000000c0d0e7389 */ /* 0x00006400000c000b */
[----:B01----:R-:W-:Y:S01]  /*10c10*/  ENDCOLLECTIVE ;  /* 0x000000000000791b */ /* 0x003fe20003800000 */
.L_x_549:
[----:B------:R-:W-:Y:S01]  /*10c20*/  ULDC.64 UR4, c[0x0][0x208] ;  /* 0x0000820000047ab9 */ /* 0x000fe20000000a00 */
[----:B------:R-:W-:Y:S02]  /*10c30*/  IMAD.MOV.U32 R13, RZ, RZ, R0 ;  /* 0x000000ffff0d7224 */ /* 0x000fe400078e0000 */
[----:B------:R-:W-:Y:S01]  /*10c40*/  IMAD.MOV.U32 R12, RZ, RZ, 0x4 ;  /* 0x00000004ff0c7424 */ /* 0x000fe200078e00ff */
[----:B------:R-:W-:-:S04]  /*10c50*/  MOV R5, R14 ;  /* 0x0000000e00057202 */ /* 0x000fc80000000f00 */
[----:B------:R-:W-:-:S05]  /*10c60*/  @!P3 LEA R5, P4, R17, R5, 0x1 ;  /* 0x000000051105b211 */ /* 0x000fca00078808ff */
[----:B------:R-:W-:-:S04]  /*10c70*/  @!P3 IMAD.X R6, RZ, RZ, R6, P4 ;  /* 0x000000ffff06b224 */ /* 0x000fc800020e0606 */
        /* <DEDUP_REMOVED lines=13> */
.L_x_550:
[----:B------:R-:W-:Y:S02]  /*10d50*/  IMAD.MOV.U32 R13, RZ, RZ, R4 ;  /* 0x000000ffff0d7224 */ /* 0x000fe400078e0004 */
[----:B------:R-:W-:-:S07]  /*10d60*/  IMAD.MOV.U32 R6, RZ, RZ, R14 ;  /* 0x000000ffff067224 */ /* 0x000fce00078e000e */
[----:B------:R-:W-:Y:S05]  /*10d70*/  WARPSYNC.COLLECTIVE R15, `(.L_x_551) ;  /* 0x000000000f087348 */ /* 0x000fea0003c00000 */
[----:B------:R0:W1:Y:S02]  /*10d80*/  SHFL.IDX P6, R14, R13, R12, R11 ;  /* 0x0000000c0d0e7389 */ /* 0x00006400000c000b */
[----:B01----:R-:W-:Y:S01]  /*10d90*/  ENDCOLLECTIVE ;  /* 0x000000000000791b */ /* 0x003fe20003800000 */
.L_x_551:
        /* <DEDUP_REMOVED lines=19> */
.L_x_552:
[----:B------:R-:W-:Y:S02]  /*10ed0*/  IMAD.MOV.U32 R13, RZ, RZ, R4 ;  /* 0x000000ffff0d7224 */ /* 0x000fe400078e0004 */
[----:B------:R-:W-:-:S07]  /*10ee0*/  IMAD.MOV.U32 R6, RZ, RZ, R14 ;  /* 0x000000ffff067224 */ /* 0x000fce00078e000e */
[----:B------:R-:W-:Y:S05]  /*10ef0*/  WARPSYNC.COLLECTIVE R15, `(.L_x_553) ;  /* 0x000000000f087348 */ /* 0x000fea0003c00000 */
[----:B------:R0:W1:Y:S02]  /*10f00*/  SHFL.IDX P6, R14, R13, R12, R11 ;  /* 0x0000000c0d0e7389 */ /* 0x00006400000c000b */
[----:B01----:R-:W-:Y:S01]  /*10f10*/  ENDCOLLECTIVE ;  /* 0x000000000000791b */ /* 0x003fe20003800000 */
.L_x_553:
[----:B------:R-:W-:Y:S01]  /*10f20*/  ULDC.64 UR4, c[0x0][0x208] ;  /* 0x0000820000047ab9 */ /* 0x000fe20000000a00 */
[----:B------:R-:W-:Y:S02]  /*10f30*/  IMAD.MOV.U32 R13, RZ, RZ, R0 ;  /* 0x000000ffff0d7224 */ /* 0x000fe400078e0000 */
[----:B------:R-:W-:Y:S01]  /*10f40*/  IMAD.MOV.U32 R12, RZ, RZ, 0x6 ;  /* 0x00000006ff0c7424 */ /* 0x000fe200078e00ff */
[----:B------:R-:W-:-:S04]  /*10f50*/  MOV R5, R14 ;  /* 0x0000000e00057202 */ /* 0x000fc80000000f00 */
[----:B------:R-:W-:-:S05]  /*10f60*/  @!P3 LEA R5, P4, R17, R5, 0x1 ;  /* 0x000000051105b211 */ /* 0x000fca00078808ff */
[----:B------:R-:W-:Y:S01]  /*10f70*/  @!P3 IMAD.X R6, RZ, RZ, R6, P4 ;  /* 0x000000ffff06b224 */ /* 0x000fe200020e0606 */
[----:B------:R-:W-:-:S03]  /*10f80*/  ISETP.GE.AND P4, PT, R8, R3, PT ;  /* 0x000000030800720c */ /* 0x000fc60003f86270 */
[----:B------:R-:W-:Y:S02]  /*10f90*/  @!P3 IMAD.MOV.U32 R7, RZ, RZ, R6 ;  /* 0x000000ffff07b224 */ /* 0x000fe400078e0006 */
[----:B------:R-:W-:-:S05]  /*10fa0*/  @!P3 IMAD.MOV.U32 R6, RZ, RZ, R5 ;  /* 0x000000ffff06b224 */ /* 0x000fca00078e0005 */
[----:B------:R-:W-:Y:S01]  /*10fb0*/  @!PT LDS RZ, [RZ] ;  /* 0x00000000fffff984 */ /* 0x000fe20000000800 */
[----:B------:R-:W-:Y:S01]  /*10fc0*/  @!PT LDS RZ, [RZ] ;  /* 0x00000000fffff984 */ /* 0x000fe20000000800 */
[----:B------:R-:W-:Y:S01]  /*10fd0*/  @!PT LDS RZ, [RZ] ;  /* 0x00000000fffff984 */ /* 0x000fe20000000800 */
[----:B------:R0:W-:Y:S04]  /*10fe0*/  @!P3 LDGSTS.E.BYPASS.LTC128B.128 [R10+0x12c00], desc[UR4][R6.64], !P2 ;  /* 0x12c00000060abfae */ /* 0x0001e8000d101d44 */
[----:B------:R0:W-:Y:S04]  /*10ff0*/  @!P3 LDGSTS.E.BYPASS.LTC128B.128 [R10+0x16c00], desc[UR4][R6.64+0x80], !P1 ;  /* 0x16c00080060abfae */ /* 0x0001e8000c901d44 */
[----:B------:R0:W-:Y:S02]  /*11000*/  @!P3 LDGSTS.E.BYPASS.LTC128B.128 [R10+0x1ac00], desc[UR4][R6.64+0x100], !P0 ;  /* 0x1ac00100060abfae */ /* 0x0001e4000c101d44 */
[----:B0-----:R-:W-:Y:S05]  /*11010*/  WARPSYNC.COLLECTIVE R15, `(.L_x_554) ;  /* 0x000000000f087348 */ /* 0x001fea0003c00000 */
[----:B------:R1:W2:Y:S02]  /*11020*/  SHFL.IDX P6, R14, R13, R12, R11 ;  /* 0x0000000c0d0e7389 */ /* 0x0002a400000c000b */
[----:B012---:R-:W-:Y:S01]  /*11030*/  ENDCOLLECTIVE ;  /* 0x000000000000791b */ /* 0x007fe20003800000 */
.L_x_554:
[----:B------:R-:W-:Y:S02]  /*11040*/  IMAD.MOV.U32 R13, RZ, RZ, R4 ;  /* 0x000000ffff0d7224 */ /* 0x000fe400078e0004 */
[----:B------:R-:W-:-:S07]  /*11050*/  IMAD.MOV.U32 R6, RZ, RZ, R14 ;  /* 0x000000ffff067224 */ /* 0x000fce00078e000e */
[----:B------:R-:W-:Y:S05]  /*11060*/  WARPSYNC.COLLECTIVE R15, `(.L_x_555) ;  /* 0x000000000f087348 */ /* 0x000fea0003c00000 */
[----:B------:R0:W1:Y:S02]  /*11070*/  SHFL.IDX P6, R14, R13, R12, R11 ;  /* 0x0000000c0d0e7389 */ /* 0x00006400000c000b */
[----:B01----:R-:W-:Y:S01]  /*11080*/  ENDCOLLECTIVE ;  /* 0x000000000000791b */ /* 0x003fe20003800000 */
.L_x_555:
[----:B------:R-:W-:Y:S01]  /*11090*/  ULDC.64 UR4, c[0x0][0x208] ;  /* 0x0000820000047ab9 */ /* 0x000fe20000000a00 */
[----:B------:R-:W-:Y:S02]  /*110a0*/  IMAD.MOV.U32 R13, RZ, RZ, R0 ;  /* 0x000000ffff0d7224 */ /* 0x000fe400078e0000 */
[----:B------:R-:W-:Y:S02]  /*110b0*/  IMAD.MOV.U32 R12, RZ, RZ, 0x7 ;  /* 0x00000007ff0c7424 */ /* 0x000fe400078e00ff */
[----:B------:R-:W-:-:S05]  /*110c0*/  IMAD.MOV.U32 R5, RZ, RZ, R14 ;  /* 0x000000ffff057224 */ /* 0x000fca00078e000e */
[----:B------:R-:W-:-:S05]  /*110d0*/  @!P4 LEA R5, P3, R17, R5, 0x1 ;  /* 0x000000051105c211 */ /* 0x000fca00078608ff */
[----:B------:R-:W-:-:S04]  /*110e0*/  @!P4 IMAD.X R6, RZ, RZ, R6, P3 ;  /* 0x000000ffff06c224 */ /* 0x000fc800018e0606 */
        /* <DEDUP_REMOVED lines=11> */
.L_x_556:
[----:B------:R-:W-:Y:S02]  /*111a0*/  IMAD.MOV.U32 R13, RZ, RZ, R4 ;  /* 0x000000ffff0d7224 */ /* 0x000fe400078e0004 */
[----:B------:R-:W-:-:S07]  /*111b0*/  IMAD.MOV.U32 R0, RZ, RZ, R14 ;  /* 0x000000ffff007224 */ /* 0x000fce00078e000e */
[----:B------:R-:W-:Y:S05]  /*111c0*/  WARPSYNC.COLLECTIVE R15, `(.L_x_557) ;  /* 0x000000000f087348 */ /* 0x000fea0003c00000 */
[----:B------:R0:W1:Y:S02]  /*111d0*/  SHFL.IDX P6, R14, R13, R12, R11 ;  /* 0x0000000c0d0e7389 */ /* 0x00006400000c000b */
[----:B01----:R-:W-:Y:S01]  /*111e0*/  ENDCOLLECTIVE ;  /* 0x000000000000791b */ /* 0x003fe20003800000 */
.L_x_557:
[----:B------:R-:W-:Y:S01]  /*111f0*/  IMAD.MOV.U32 R4, RZ, RZ, R14 ;  /* 0x000000ffff047224 */ /* 0x000fe200078e000e */
[----:B------:R-:W-:Y:S06]  /*11200*/  BRA `(.L_x_558) ;  /* 0xffffffb400e47947 */ /* 0x000fec000383ffff */
.L_x_444:
[----:B0-----:R-:W2:Y:S02]  /*11210*/  LDL R2, [R1+0x4] ;  /* 0x0000040001027983 */ /* 0x001ea40000100800 */
[----:B--2---:R0:W1:Y:S02]  /*11220*/  SYNCS.PHASECHK.TRANS64.TRYWAIT P0, [R2+URZ+0x34820], R0 ;  /* 0x03482000020075a7 */ /* 0x004064000800017f */
[----:B-1----:R-:W-:Y:S05]  /*11230*/  @!P0 NANOSLEEP.SYNCS 0x989680 ;  /* 0x009896800000895d */ /* 0x002fea0003900000 */
[----:B------:R-:W1:Y:S02]  /*11240*/  @!P0 SYNCS.PHASECHK.TRANS64 P0, [R2+URZ+0x34820], R0 ;  /* 0x03482000020085a7 */ /* 0x000e64000800007f */
[----:B-1----:R-:W-:Y:S05]  /*11250*/  @!P0 BRA `(.L_x_444) ;  /* 0xfffffffc00ec8947 */ /* 0x002fea000383ffff */
[----:B------:R-:W-:Y:S05]  /*11260*/  BRA `(.L_x_559) ;  /* 0xffffffb8006c7947 */ /* 0x000fea000383ffff */
.L_x_453:
[----:B-1----:R1:W2:Y:S02]  /*11270*/  SYNCS.PHASECHK.TRANS64.TRYWAIT P0, [R3+URZ+0x34840], R2 ;  /* 0x03484002030075a7 */ /* 0x0022a4000800017f */
[----:B--2---:R-:W-:Y:S05]  /*11280*/  @!P0 NANOSLEEP.SYNCS 0x989680 ;  /* 0x009896800000895d */ /* 0x004fea0003900000 */
[----:B------:R-:W2:Y:S02]  /*11290*/  @!P0 SYNCS.PHASECHK.TRANS64 P0, [R3+URZ+0x34840], R2 ;  /* 0x03484002030085a7 */ /* 0x000ea4000800007f */
[----:B--2---:R-:W-:Y:S05]  /*112a0*/  @!P0 BRA `(.L_x_453) ;  /* 0xfffffffc00f08947 */ /* 0x004fea000383ffff */
[----:B------:R-:W-:Y:S05]  /*112b0*/  BRA `(.L_x_560) ;  /* 0xffffffbc003c7947 */ /* 0x000fea000383ffff */
.L_x_460:
[----:B0-----:R0:W1:Y:S02]  /*112c0*/  SYNCS.PHASECHK.TRANS64.TRYWAIT P0, [R3+URZ+0x60], R2 ;  /* 0x00006002030075a7 */ /* 0x001064000800017f */
[----:B-1----:R-:W-:Y:S05]  /*112d0*/  @!P0 NANOSLEEP.SYNCS 0x989680 ;  /* 0x009896800000895d */ /* 0x002fea0003900000 */
[----:B------:R-:W1:Y:S02]  /*112e0*/  @!P0 SYNCS.PHASECHK.TRANS64 P0, [R3+URZ+0x60], R2 ;  /* 0x00006002030085a7 */ /* 0x000e64000800007f */
[----:B-1----:R-:W-:Y:S05]  /*112f0*/  @!P0 BRA `(.L_x_460) ;  /* 0xfffffffc00f08947 */ /* 0x002fea000383ffff */
[----:B------:R-:W-:Y:S05]  /*11300*/  BRA `(.L_x_561) ;  /* 0xffffffc000547947 */ /* 0x000fea000383ffff */
.L_x_469:
[----:B---3--:R3:W4:Y:S02]  /*11310*/  SYNCS.PHASECHK.TRANS64.TRYWAIT P0, [R3+URZ+0x34840], R2 ;  /* 0x03484002030075a7 */ /* 0x008724000800017f */
[----:B----4-:R-:W-:Y:S05]  /*11320*/  @!P0 NANOSLEEP.SYNCS 0x989680 ;  /* 0x009896800000895d */ /* 0x010fea0003900000 */
[----:B------:R-:W4:Y:S02]  /*11330*/  @!P0 SYNCS.PHASECHK.TRANS64 P0, [R3+URZ+0x34840], R2 ;  /* 0x03484002030085a7 */ /* 0x000f24000800007f */
[----:B----4-:R-:W-:Y:S05]  /*11340*/  @!P0 BRA `(.L_x_469) ;  /* 0xfffffffc00f08947 */ /* 0x010fea000383ffff */
[----:B------:R-:W-:Y:S05]  /*11350*/  BRA `(.L_x_562) ;  /* 0xffffffc800007947 */ /* 0x000fea000383ffff */
.L_x_476:
[----:B--2---:R2:W3:Y:S02]  /*11360*/  SYNCS.PHASECHK.TRANS64.TRYWAIT P0, [R2+URZ+0x60], R3 ;  /* 0x00006003020075a7 */ /* 0x0044e4000800017f */
[----:B---3--:R-:W-:Y:S05]  /*11370*/  @!P0 NANOSLEEP.SYNCS 0x989680 ;  /* 0x009896800000895d */ /* 0x008fea0003900000 */
[----:B------:R-:W3:Y:S02]  /*11380*/  @!P0 SYNCS.PHASECHK.TRANS64 P0, [R2+URZ+0x60], R3 ;  /* 0x00006003020085a7 */ /* 0x000ee4000800007f */
[----:B---3--:R-:W-:Y:S05]  /*11390*/  @!P0 BRA `(.L_x_476) ;  /* 0xfffffffc00f08947 */ /* 0x008fea000383ffff */
[----:B------:R-:W-:Y:S05]  /*113a0*/  BRA `(.L_x_563) ;  /* 0xffffffcc00187947 */ /* 0x000fea000383ffff */
.L_x_485:
[----:B----4-:R4:W0:Y:S02]  /*113b0*/  SYNCS.PHASECHK.TRANS64.TRYWAIT P0, [R2+URZ+0x34840], R3 ;  /* 0x03484003020075a7 */ /* 0x010824000800017f */
[----:B0-----:R-:W-:Y:S05]  /*113c0*/  @!P0 NANOSLEEP.SYNCS 0x989680 ;  /* 0x009896800000895d */ /* 0x001fea0003900000 */
[----:B------:R-:W0:Y:S02]  /*113d0*/  @!P0 SYNCS.PHASECHK.TRANS64 P0, [R2+URZ+0x34840], R3 ;  /* 0x03484003020085a7 */ /* 0x000e24000800007f */
[----:B0-----:R-:W-:Y:S05]  /*113e0*/  @!P0 BRA `(.L_x_485) ;  /* 0xfffffffc00f08947 */ /* 0x001fea000383ffff */
[----:B------:R-:W-:Y:S05]  /*113f0*/  BRA `(.L_x_564) ;  /* 0xffffffd000907947 */ /* 0x000fea000383ffff */
.L_x_492:
[----:B--2---:R2:W3:Y:S02]  /*11400*/  SYNCS.PHASECHK.TRANS64.TRYWAIT P0, [R2+URZ+0x60], R5 ;  /* 0x00006005020075a7 */ /* 0x0044e4000800017f */
[----:B---3--:R-:W-:Y:S05]  /*11410*/  @!P0 NANOSLEEP.SYNCS 0x989680 ;  /* 0x009896800000895d */ /* 0x008fea0003900000 */
[----:B------:R-:W3:Y:S02]  /*11420*/  @!P0 SYNCS.PHASECHK.TRANS64 P0, [R2+URZ+0x60], R5 ;  /* 0x00006005020085a7 */ /* 0x000ee4000800007f */
[----:B---3--:R-:W-:Y:S05]  /*11430*/  @!P0 BRA `(.L_x_492) ;  /* 0xfffffffc00f08947 */ /* 0x008fea000383ffff */
[----:B------:R-:W-:Y:S05]  /*11440*/  BRA `(.L_x_565) ;  /* 0xffffffd400a87947 */ /* 0x000fea000383ffff */
.L_x_503:
[----:B0-----:R0:W2:Y:S02]  /*11450*/  SYNCS.PHASECHK.TRANS64.TRYWAIT P0, [R0+URZ+0x34860], R2 ;  /* 0x03486002000075a7 */ /* 0x0010a4000800017f */
[----:B--2---:R-:W-:Y:S05]  /*11460*/  @!P0 NANOSLEEP.SYNCS 0x989680 ;  /* 0x009896800000895d */ /* 0x004fea0003900000 */
[----:B------:R-:W2:Y:S02]  /*11470*/  @!P0 SYNCS.PHASECHK.TRANS64 P0, [R0+URZ+0x34860], R2 ;  /* 0x03486002000085a7 */ /* 0x000ea4000800007f */
[----:B--2---:R-:W-:Y:S05]  /*11480*/  @!P0 BRA `(.L_x_503) ;  /* 0xfffffffc00f08947 */ /* 0x004fea000383ffff */
[----:B------:R-:W-:Y:S05]  /*11490*/  BRA `(.L_x_566) ;  /* 0xffffffdc00047947 */ /* 0x000fea000383ffff */
.L_x_510:
[----:B------:R-:W-:Y:S01]  /*114a0*/  BSSY B0, `(.L_x_567) ;  /* 0x0000008000007945 */ /* 0x000fe20003800000 */
[----:B------:R-:W-:Y:S01]  /*114b0*/  MOV R13, R16 ;  /* 0x00000010000d7202 */ /* 0x000fe20000000f00 */
[----:B------:R-:W-:Y:S02]  /*114c0*/  IMAD.MOV.U32 R12, RZ, RZ, RZ ;  /* 0x000000ffff0c7224 */ /* 0x000fe400078e00ff */
[----:B------:R-:W-:Y:S02]  /*114d0*/  IMAD.MOV.U32 R11, RZ, RZ, 0x1f ;  /* 0x0000001fff0b7424 */ /* 0x000fe400078e00ff */
[----:B------:R-:W-:-:S07]  /*114e0*/  IMAD.MOV.U32 R15, RZ, RZ, -0x1 ;  /* 0xffffffffff0f7424 */ /* 0x000fce00078e00ff */
[----:B-----5:R-:W-:Y:S05]  /*114f0*/  WARPSYNC.COLLECTIVE R15, `(.L_x_568) ;  /* 0x000000000f087348 */ /* 0x020fea0003c00000 */
[----:B------:R0:W1:Y:S02]  /*11500*/  SHFL.IDX P6, R14, R13, R12, R11 ;  /* 0x0000000c0d0e7389 */ /* 0x00006400000c000b */
[----:B01---5:R-:W-:Y:S01]  /*11510*/  ENDCOLLECTIVE ;  /* 0x000000000000791b */ /* 0x023fe20003800000 */
.L_x_568:
[----:B------:R-:W-:Y:S05]  /*11520*/  BSYNC B0 ;  /* 0x0000000000007941 */ /* 0x000fea0003800000 */
.L_x_567:
[----:B------:R-:W-:Y:S02]  /*11530*/  IMAD.MOV.U32 R13, RZ, RZ, R16 ;  /* 0x000000ffff0d7224 */ /* 0x000fe400078e0010 */
[----:B------:R-:W-:Y:S02]  /*11540*/  IMAD.MOV.U32 R12, RZ, RZ, 0x1 ;  /* 0x00000001ff0c7424 */ /* 0x000fe400078e00ff */
[----:B------:R-:W-:Y:S02]  /*11550*/  IMAD.MOV.U32 R11, RZ, RZ, 0x1f ;  /* 0x0000001fff0b7424 */ /* 0x000fe400078e00ff */
[----:B------:R-:W-:Y:S02]  /*11560*/  IMAD.MOV.U32 R15, RZ, RZ, -0x1 ;  /* 0xffffffffff0f7424 */ /* 0x000fe400078e00ff */
[----:B------:R-:W-:Y:S02]  /*11570*/  IMAD.IADD R5, R19, 0x1, R7 ;  /* 0x0000000113057824 */ /* 0x000fe400078e0207 */
[----:B------:R-:W-:-:S07]  /*11580*/  IMAD.MOV.U32 R0, RZ, RZ, R14 ;  /* 0x000000ffff007224 */ /* 0x000fce00078e000e */
[----:B------:R-:W-:Y:S05]  /*11590*/  WARPSYNC.COLLECTIVE R15, `(.L_x_569) ;  /* 0x000000000f087348 */ /* 0x000fea0003c00000 */
[----:B------:R0:W1:Y:S02]  /*115a0*/  SHFL.IDX P6, R14, R13, R12, R11 ;  /* 0x0000000c0d0e7389 */ /* 0x00006400000c000b */
[----:B01----:R-:W-:Y:S01]  /*115b0*/  ENDCOLLECTIVE ;  /* 0x000000000000791b */ /* 0x003fe20003800000 */
.L_x_569:
[----:B------:R-:W-:Y:S01]  /*115c0*/  ULDC UR4, c[0x0][0xc3c] ;  /* 0x00030f0000047ab9 */ /* 0x000fe20000000800 */
[----:B------:R-:W-:Y:S01]  /*115d0*/  ULDC.64 UR6, c[0x0][0x208] ;  /* 0x0000820000067ab9 */ /* 0x000fe20000000a00 */
[----:B------:R-:W-:-:S13]  /*115e0*/  ISETP.GE.OR P1, PT, R5, UR4, !P0 ;  /* 0x0000000405007c0c */ /* 0x000fda000c726670 */
[----:B------:R-:W0:Y:S01]  /*115f0*/  @!P1 LDC.64 R2, c[0x0][0xc80] ;  /* 0x00032000ff029b82 */ /* 0x000e220000000a00 */
[----:B------:R-:W-:Y:S01]  /*11600*/  IMAD.MOV.U32 R11, RZ, RZ, RZ ;  /* 0x000000ffff0b7224 */ /* 0x000fe200078e00ff */
[----:B------:R-:W-:Y:S01]  /*11610*/  MOV R4, R14 ;  /* 0x0000000e00047202 */ /* 0x000fe20000000f00 */
[----:B0-----:R-:W-:-:S06]  /*11620*/  @!P1 IMAD.WIDE R2, R5, 0x4, R2 ;  /* 0x0000000405029825 */ /* 0x001fcc00078e0202 */
[----:B------:R0:W2:Y:S01]  /*11630*/  @!P1 LDG.E R3, desc[UR6][R2.64] ;  /* 0x0000000602039981 */ /* 0x0000a2000c1e1900 */
[C---:B------:R-:W-:Y:S02]  /*11640*/  ISETP.GE.U32.AND P2, PT, R7.reuse, 0x2, PT ;  /* 0x000000020700780c */ /* 0x040fe40003f46070 */
[C---:B------:R-:W-:Y:S02]  /*11650*/  ISETP.GE.U32.AND P3, PT, R7.reuse, 0x4, PT ;  /* 0x000000040700780c */ /* 0x040fe40003f66070 */
[C---:B------:R-:W-:Y:S02]  /*11660*/  ISETP.GE.U32.AND P4, PT, R7.reuse, 0x8, PT ;  /* 0x000000080700780c */ /* 0x040fe40003f86070 */
[C---:B------:R-:W-:Y:S01]  /*11670*/  ISETP.GE.U32.AND P5, PT, R7.reuse, 0x10, PT ;  /* 0x000000100700780c */ /* 0x040fe20003fa6070 */
[----:B0-----:R-:W-:Y:S02]  /*11680*/  IMAD.MOV.U32 R2, RZ, RZ, RZ ;  /* 0x000000ffff027224 */ /* 0x001fe400078e00ff */
[----:B--2---:R-:W-:Y:S01]  /*11690*/  @!P1 IMAD.MOV.U32 R2, RZ, RZ, R3 ;  /* 0x000000ffff029224 */ /* 0x004fe200078e0003 */
[----:B------:R-:W-:-:S03]  /*116a0*/  ISETP.NE.AND P1, PT, R7, RZ, PT ;  /* 0x000000ff0700720c */ /* 0x000fc60003f25270 */
[----:B------:R-:W-:-:S10]  /*116b0*/  IMAD.MOV.U32 R13, RZ, RZ, R2 ;  /* 0x000000ffff0d7224 */ /* 0x000fd400078e0002 */
[----:B------:R-:W-:Y:S05]  /*116c0*/  WARPSYNC.COLLECTIVE R15, `(.L_x_570) ;  /* 0x000000000f087348 */ /* 0x000fea0003c00000 */
[----:B------:R0:W1:Y:S02]  /*116d0*/  SHFL.UP P6, R14, R13, R12, R11 ;  /* 0x0400000c0d0e7389 */ /* 0x00006400000c000b */
[----:B01----:R-:W-:Y:S01]  /*116e0*/  ENDCOLLECTIVE ;  /* 0x000000000000791b */ /* 0x003fe20003800000 */
.L_x_570:
[----:B------:R-:W-:Y:S01]  /*116f0*/  MOV R12, 0x2 ;  /* 0x00000002000c7802 */ /* 0x000fe20000000f00 */
[----:B------:R-:W-:-:S05]  /*11700*/  IMAD.MOV.U32 R3, RZ, RZ, R14 ;  /* 0x000000ffff037224 */ /* 0x000fca00078e000e */
[----:B------:R-:W-:-:S05]  /*11710*/  SEL R5, R3, RZ, P1 ;  /* 0x000000ff03057207 */ /* 0x000fca0000800000 */
[----:B------:R-:W-:-:S04]  /*11720*/  IMAD.IADD R3, R2, 0x1, R5 ;  /* 0x0000000102037824 */ /* 0x000fc800078e0205 */
[----:B------:R-:W-:-:S07]  /*11730*/  IMAD.MOV.U32 R13, RZ, RZ, R3 ;  /* 0x000000ffff0d7224 */ /* 0x000fce00078e0003 */
[----:B------:R-:W-:Y:S05]  /*11740*/  WARPSYNC.COLLECTIVE R15, `(.L_x_571) ;  /* 0x000000000f087348 */ /* 0x000fea0003c00000 */
[----:B------:R0:W1:Y:S02]  /*11750*/  SHFL.UP P6, R14, R13, R12, R11 ;  /* 0x0400000c0d0e7389 */ /* 0x00006400000c000b */
[----:B01----:R-:W-:Y:S01]  /*11760*/  ENDCOLLECTIVE ;  /* 0x000000000000791b */ /* 0x003fe20003800000 */
.L_x_571:
[----:B------:R-:W-:Y:S02]  /*11770*/  IMAD.MOV.U32 R12, RZ, RZ, 0x4 ;  /* 0x00000004ff0c7424 */ /* 0x000fe400078e00ff */
[----:B------:R-:W-:-:S05]  /*11780*/  IMAD.MOV.U32 R5, RZ, RZ, R14 ;  /* 0x000000ffff057224 */ /* 0x000fca00078e000e */
[----:B------:R-:W-:-:S05]  /*11790*/  SEL R5, R5, RZ, P2 ;  /* 0x000000ff05057207 */ /* 0x000fca0001000000 */
[----:B------:R-:W-:-:S04]  /*117a0*/  IMAD.IADD R3, R3, 0x1, R5 ;  /* 0x0000000103037824 */ /* 0x000fc800078e0205 */
[----:B------:R-:W-:-:S07]  /*117b0*/  IMAD.MOV.U32 R13, RZ, RZ, R3 ;  /* 0x000000ffff0d7224 */ /* 0x000fce00078e0003 */
[----:B------:R-:W-:Y:S05]  /*117c0*/  WARPSYNC.COLLECTIVE R15, `(.L_x_572) ;  /* 0x000000000f087348 */ /* 0x000fea0003c00000 */
[----:B------:R0:W1:Y:S02]  /*117d0*/  SHFL.UP P6, R14, R13, R12, R11 ;  /* 0x0400000c0d0e7389 */ /* 0x00006400000c000b */
[----:B01----:R-:W-:Y:S01]  /*117e0*/  ENDCOLLECTIVE ;  /* 0x000000000000791b */ /* 0x003fe20003800000 */
.L_x_572:
        /* <DEDUP_REMOVED lines=8> */
.L_x_573:
[----:B------:R-:W-:Y:S01]  /*11870*/  IMAD.MOV.U32 R12, RZ, RZ, 0x10 ;  /* 0x00000010ff0c7424 */ /* 0x000fe200078e00ff */
[----:B------:R-:W-:-:S04]  /*11880*/  MOV R5, R14 ;  /* 0x0000000e00057202 */ /* 0x000fc80000000f00 */
[----:B------:R-:W-:-:S05]  /*11890*/  SEL R5, R5, RZ, P4 ;  /* 0x000000ff05057207 */ /* 0x000fca0002000000 */
[----:B------:R-:W-:-:S04]  /*118a0*/  IMAD.IADD R3, R3, 0x1, R5 ;  /* 0x0000000103037824 */ /* 0x000fc800078e0205 */
[----:B------:R-:W-:-:S07]  /*118b0*/  IMAD.MOV.U32 R13, RZ, RZ, R3 ;  /* 0x000000ffff0d7224 */ /* 0x000fce00078e0003 */
[----:B------:R-:W-:Y:S05]  /*118c0*/  WARPSYNC.COLLECTIVE R15, `(.L_x_574) ;  /* 0x000000000f087348 */ /* 0x000fea0003c00000 */
[----:B------:R0:W1:Y:S02]  /*118d0*/  SHFL.UP P6, R14, R13, R12, R11 ;  /* 0x0400000c0d0e7389 */ /* 0x00006400000c000b */
[----:B01----:R-:W-:Y:S01]  /*118e0*/  ENDCOLLECTIVE ;  /* 0x000000000000791b */ /* 0x003fe20003800000 */
.L_x_574:
[----:B------:R-:W-:Y:S02]  /*118f0*/  IMAD.MOV.U32 R12, RZ, RZ, 0x1f ;  /* 0x0000001fff0c7424 */ /* 0x000fe400078e00ff */
[----:B------:R-:W-:Y:S02]  /*11900*/  IMAD.MOV.U32 R11, RZ, RZ, 0x1f ;  /* 0x0000001fff0b7424 */ /* 0x000fe400078e00ff */
[----:B------:R-:W-:-:S05]  /*11910*/  IMAD.MOV.U32 R5, RZ, RZ, R14 ;  /* 0x000000ffff057224 */ /* 0x000fca00078e000e */
[----:B------:R-:W-:-:S05]  /*11920*/  SEL R5, R5, RZ, P5 ;  /* 0x000000ff05057207 */ /* 0x000fca0002800000 */
[----:B------:R-:W-:-:S04]  /*11930*/  IMAD.IADD R3, R3, 0x1, R5 ;  /* 0x0000000103037824 */ /* 0x000fc800078e0205 */
[----:B------:R-:W-:-:S07]  /*11940*/  IMAD.MOV.U32 R13, RZ, RZ, R3 ;  /* 0x000000ffff0d7224 */ /* 0x000fce00078e0003 */
[----:B------:R-:W-:Y:S05]  /*11950*/  WARPSYNC.COLLECTIVE R15, `(.L_x_575) ;  /* 0x000000000f087348 */ /* 0x000fea0003c00000 */
[----:B------:R0:W1:Y:S02]  /*11960*/  SHFL.IDX P6, R14, R13, R12, R11 ;  /* 0x0000000c0d0e7389 */ /* 0x00006400000c000b */
[----:B01----:R-:W-:Y:S01]  /*11970*/  ENDCOLLECTIVE ;  /* 0x000000000000791b */ /* 0x003fe20003800000 */
.L_x_575:
[----:B------:R-:W-:Y:S01]  /*11980*/  MOV R6, R14 ;  /* 0x0000000e00067202 */ /* 0x000fe20000000f00 */
[----:B------:R-:W-:Y:S06]  /*11990*/  BRA `(.L_x_576) ;  /* 0xffffffdc00887947 */ /* 0x000fec000383ffff */
.L_x_515:
[----:B------:R-:W-:Y:S01]  /*119a0*/  BSSY B0, `(.L_x_577) ;  /* 0x0000008000007945 */ /* 0x000fe20003800000 */
[----:B-----5:R-:W-:Y:S02]  /*119b0*/  IMAD.MOV.U32 R13, RZ, RZ, R2 ;  /* 0x000000ffff0d7224 */ /* 0x020fe400078e0002 */
[----:B------:R-:W-:Y:S02]  /*119c0*/  IMAD.MOV.U32 R12, RZ, RZ, 0x1 ;  /* 0x00000001ff0c7424 */ /* 0x000fe400078e00ff */
[----:B------:R-:W-:Y:S02]  /*119d0*/  IMAD.MOV.U32 R11, RZ, RZ, RZ ;  /* 0x000000ffff0b7224 */ /* 0x000fe400078e00ff */
[----:B------:R-:W-:-:S07]  /*119e0*/  IMAD.MOV.U32 R15, RZ, RZ, -0x1 ;  /* 0xffffffffff0f7424 */ /* 0x000fce00078e00ff */
[----:B0-----:R-:W-:Y:S05]  /*119f0*/  WARPSYNC.COLLECTIVE R15, `(.L_x_578) ;  /* 0x000000000f087348 */ /* 0x001fea0003c00000 */
[----:B------:R1:W2:Y:S02]  /*11a00*/  SHFL.UP P6, R14, R13, R12, R11 ;  /* 0x0400000c0d0e7389 */ /* 0x0002a400000c000b */
[----:B012---:R-:W-:Y:S01]  /*11a10*/  ENDCOLLECTIVE ;  /* 0x000000000000791b */ /* 0x007fe20003800000 */
.L_x_578:
[----:B------:R-:W-:Y:S05]  /*11a20*/  BSYNC B0 ;  /* 0x0000000000007941 */ /* 0x000fea0003800000 */
.L_x_577:
[----:B------:R-:W-:Y:S01]  /*11a30*/  SEL R3, R14, RZ, P1 ;  /* 0x000000ff0e037207 */ /* 0x000fe20000800000 */
[----:B------:R-:W-:Y:S01]  /*11a40*/  IMAD.MOV.U32 R12, RZ, RZ, 0x2 ;  /* 0x00000002ff0c7424 */ /* 0x000fe200078e00ff */
[----:B------:R-:W-:Y:S01]  /*11a50*/  MOV R15, 0xffffffff ;  /* 0xffffffff000f7802 */ /* 0x000fe20000000f00 */
[----:B------:R-:W-:Y:S02]  /*11a60*/  IMAD.MOV.U32 R11, RZ, RZ, RZ ;  /* 0x000000ffff0b7224 */ /* 0x000fe400078e00ff */
[----:B------:R-:W-:-:S04]  /*11a70*/  IMAD.IADD R3, R2, 0x1, R3 ;  /* 0x0000000102037824 */ /* 0x000fc800078e0203 */
[----:B------:R-:W-:-:S07]  /*11a80*/  IMAD.MOV.U32 R13, RZ, RZ, R3 ;  /* 0x000000ffff0d7224 */ /* 0x000fce00078e0003 */
[----:B------:R-:W-:Y:S05]  /*11a90*/  WARPSYNC.COLLECTIVE R15, `(.L_x_579) ;  /* 0x000000000f087348 */ /* 0x000fea0003c00000 */
[----:B------:R0:W1:Y:S02]  /*11aa0*/  SHFL.UP P6, R14, R13, R12, R11 ;  /* 0x0400000c0d0e7389 */ /* 0x00006400000c000b */
[----:B01----:R-:W-:Y:S01]  /*11ab0*/  ENDCOLLECTIVE ;  /* 0x000000000000791b */ /* 0x003fe20003800000 */
.L_x_579:
        /* <DEDUP_REMOVED lines=8> */
.L_x_580:
        /* <DEDUP_REMOVED lines=8> */
.L_x_581:
        /* <DEDUP_REMOVED lines=8> */
.L_x_582:
        /* <DEDUP_REMOVED lines=9> */
.L_x_583:
[----:B------:R-:W-:Y:S01]  /*11cd0*/  MOV R6, R14 ;  /* 0x0000000e00067202 */ /* 0x000fe20000000f00 */
[----:B------:R-:W-:Y:S06]  /*11ce0*/  BRA `(.L_x_584) ;  /* 0xffffffdc00547947 */ /* 0x000fec000383ffff */
.L_x_517:
[----:B------:R-:W-:Y:S01]  /*11cf0*/  BSSY B0, `(.L_x_585) ;  /* 0x0000006000007945 */ /* 0x000fe20003800000 */
[----:B------:R-:W-:Y:S01]  /*11d00*/  PLOP3.LUT P6, PT, P6, PT, PT, 0x8, 0x0 ;  /* 0x000000000000781c */ /* 0x000fe200037ce170 */
[----:B------:R-:W-:-:S12]  /*11d10*/  IMAD.MOV.U32 R15, RZ, RZ, -0x1 ;  /* 0xffffffffff0f7424 */ /* 0x000fd800078e00ff */
[----:B0----5:R-:W-:Y:S05]  /*11d20*/  WARPSYNC.COLLECTIVE R15, `(.L_x_586) ;  /* 0x000000000f087348 */ /* 0x021fea0003c00000 */
[----:B------:R-:W-:Y:S01]  /*11d30*/  VOTE.ANY R14, PT, P6 ;  /* 0x00000000000e7806 */ /* 0x000fe200030e0100 */
[----:B0----5:R-:W-:Y:S06]  /*11d40*/  ENDCOLLECTIVE ;  /* 0x000000000000791b */ /* 0x021fec0003800000 */
.L_x_586:
[----:B------:R-:W-:Y:S05]  /*11d50*/  BSYNC B0 ;  /* 0x0000000000007941 */ /* 0x000fea0003800000 */
.L_x_585:
[----:B------:R-:W-:Y:S02]  /*11d60*/  IMAD.MOV.U32 R5, RZ, RZ, R14 ;  /* 0x000000ffff057224 */ /* 0x000fe400078e000e */
[----:B------:R-:W-:Y:S02]  /*11d70*/  IMAD.MOV.U32 R13, RZ, RZ, R2 ;  /* 0x000000ffff0d7224 */ /* 0x000fe400078e0002 */
[----:B------:R-:W0:Y:S01]  /*11d80*/  POPC R4, R5 ;  /* 0x0000000500047309 */ /* 0x000e220000000000 */
[----:B------:R-:W-:Y:S02]  /*11d90*/  IMAD.MOV.U32 R11, RZ, RZ, 0x1f ;  /* 0x0000001fff0b7424 */ /* 0x000fe400078e00ff */
[----:B------:R-:W-:Y:S02]  /*11da0*/  IMAD.MOV.U32 R15, RZ, RZ, -0x1 ;  /* 0xffffffffff0f7424 */ /* 0x000fe400078e00ff */
[----:B0-----:R-:W-:-:S07]  /*11db0*/  IMAD.MOV.U32 R12, RZ, RZ, R4 ;  /* 0x000000ffff0c7224 */ /* 0x001fce00078e0004 */
[----:B------:R-:W-:Y:S05]  /*11dc0*/  WARPSYNC.COLLECTIVE R15, `(.L_x_587) ;  /* 0x000000000f087348 */ /* 0x000fea0003c00000 */
[----:B------:R0:W1:Y:S02]  /*11dd0*/  SHFL.IDX P6, R14, R13, R12, R11 ;  /* 0x0000000c0d0e7389 */ /* 0x00006400000c000b */
[----:B01----:R-:W-:Y:S01]  /*11de0*/  ENDCOLLECTIVE ;  /* 0x000000000000791b */ /* 0x003fe20003800000 */
.L_x_587:
[----:B------:R-:W-:Y:S01]  /*11df0*/  IMAD.MOV.U32 R17, RZ, RZ, R14 ;  /* 0x000000ffff117224 */ /* 0x000fe200078e000e */
[----:B------:R-:W-:Y:S06]  /*11e00*/  BRA `(.L_x_588) ;  /* 0xffffffdc00447947 */ /* 0x000fec000383ffff */
.L_x_519:
[----:B------:R-:W-:Y:S01]  /*11e10*/  BSSY B0, `(.L_x_589) ;  /* 0x0000007000007945 */ /* 0x000fe20003800000 */
[----:B------:R-:W-:Y:S01]  /*11e20*/  IMAD.MOV.U32 R13, RZ, RZ, R3 ;  /* 0x000000ffff0d7224 */ /* 0x000fe200078e0003 */
[----:B------:R-:W-:Y:S01]  /*11e30*/  MOV R11, 0x1f ;  /* 0x0000001f000b7802 */ /* 0x000fe20000000f00 */
[----:B------:R-:W-:-:S07]  /*11e40*/  IMAD.MOV.U32 R15, RZ, RZ, -0x1 ;  /* 0xffffffffff0f7424 */ /* 0x000fce00078e00ff */
[----:B0-2--5:R-:W-:Y:S05]  /*11e50*/  WARPSYNC.COLLECTIVE R15, `(.L_x_590) ;  /* 0x000000000f087348 */ /* 0x025fea0003c00000 */
[----:B------:R1:W3:Y:S02]  /*11e60*/  SHFL.IDX P6, R14, R13, R12, R11 ;  /* 0x0000000c0d0e7389 */ /* 0x0002e400000c000b */
[----:B0123-5:R-:W-:Y:S01]  /*11e70*/  ENDCOLLECTIVE ;  /* 0x000000000000791b */ /* 0x02ffe20003800000 */
.L_x_590:
[----:B------:R-:W-:Y:S05]  /*11e80*/  BSYNC B0 ;  /* 0x0000000000007941 */ /* 0x000fea0003800000 */
.L_x_589:
[----:B------:R-:W-:Y:S01]  /*11e90*/  IMAD.MOV.U32 R2, RZ, RZ, R14 ;  /* 0x000000ffff027224 */ /* 0x000fe200078e000e */
[----:B------:R-:W-:Y:S06]  /*11ea0*/  BRA `(.L_x_518) ;  /* 0xffffffdc00387947 */ /* 0x000fec000383ffff */
.L_x_523:
[----:B0-----:R0:W2:Y:S02]  /*11eb0*/  SYNCS.PHASECHK.TRANS64.TRYWAIT P0, [R0+URZ+0x34820], R3 ;  /* 0x03482003000075a7 */ /* 0x0010a4000800017f */
[----:B--2---:R-:W-:Y:S05]  /*11ec0*/  @!P0 NANOSLEEP.SYNCS 0x989680 ;  /* 0x009896800000895d */ /* 0x004fea0003900000 */
[----:B------:R-:W2:Y:S02]  /*11ed0*/  @!P0 SYNCS.PHASECHK.TRANS64 P0, [R0+URZ+0x34820], R3 ;  /* 0x03482003000085a7 */ /* 0x000ea4000800007f */
[----:B--2---:R-:W-:Y:S05]  /*11ee0*/  @!P0 BRA `(.L_x_523) ;  /* 0xfffffffc00f08947 */ /* 0x004fea000383ffff */
[----:B------:R-:W-:Y:S05]  /*11ef0*/  BRA `(.L_x_591) ;  /* 0xffffffe0002c7947 */ /* 0x000fea000383ffff */
.L_x_524:
        /* <DEDUP_REMOVED lines=8> */
[----:B01--45:R-:W-:Y:S05]  /*11f80*/  WARPSYNC.COLLECTIVE R15, `(.L_x_593) ;  /* 0x000000000f087348 */ /* 0x033fea0003c00000 */
[----:B------:R2:W3:Y:S02]  /*11f90*/  SHFL.IDX P6, R14, R13, R12, R11 ;  /* 0x0000000c0d0e7389 */ /* 0x0004e400000c000b */
[----:B012345:R-:W-:Y:S01]  /*11fa0*/  ENDCOLLECTIVE ;  /* 0x000000000000791b */ /* 0x03ffe20003800000 */
.L_x_593:
[----:B------:R-:W-:Y:S05]  /*11fb0*/  BSYNC B0 ;  /* 0x0000000000007941 */ /* 0x000fea0003800000 */
.L_x_592:
[----:B------:R-:W-:Y:S05]  /*11fc0*/  BRA `(.L_x_594) ;  /* 0xffffffe000147947 */ /* 0x000fea000383ffff */
.L_x_527:
[----:B------:R-:W-:Y:S01]  /*11fd0*/  BSSY B1, `(.L_x_595) ;  /* 0x0000006000017945 */ /* 0x000fe20003800000 */
[----:B------:R-:W-:-:S07]  /*11fe0*/  IMAD.MOV.U32 R15, RZ, RZ, -0x1 ;  /* 0xffffffffff0f7424 */ /* 0x000fce00078e00ff */
[----:B012-45:R-:W-:Y:S05]  /*11ff0*/  WARPSYNC.COLLECTIVE R15, `(.L_x_596) ;  /* 0x000000000f0c7348 */ /* 0x037fea0003c00000 */
[----:B------:R-:W-:Y:S02]  /*12000*/  ELECT P6, UR62, PT ;  /* 0x00000000003e782f */ /* 0x000fe400038c0000 */
[----:B------:R-:W-:Y:S01]  /*12010*/  MOV R14, UR62 ;  /* 0x0000003e000e7c02 */ /* 0x000fe20008000f00 */
[----:B012-45:R-:W-:Y:S10]  /*12020*/  ENDCOLLECTIVE ;  /* 0x000000000000791b */ /* 0x037ff40003800000 */
.L_x_596:
[----:B------:R-:W-:Y:S05]  /*12030*/  BSYNC B1 ;  /* 0x0000000000017941 */ /* 0x000fea0003800000 */
.L_x_595:
[----:B------:R-:W-:Y:S05]  /*12040*/  BRA `(.L_x_597) ;  /* 0xffffffe0000c7947 */ /* 0x000fea000383ffff */
.L_x_529:
[----:B0-----:R0:W1:Y:S02]  /*12050*/  SYNCS.PHASECHK.TRANS64.TRYWAIT P0, [R6+URZ], R5 ;  /* 0x00000005060075a7 */ /* 0x001064000800017f */
[----:B-1----:R-:W-:Y:S05]  /*12060*/  @!P0 NANOSLEEP.SYNCS 0x989680 ;  /* 0x009896800000895d */ /* 0x002fea0003900000 */
[----:B------:R-:W1:Y:S02]  /*12070*/  @!P0 SYNCS.PHASECHK.TRANS64 P0, [R6+URZ], R5 ;  /* 0x00000005060085a7 */ /* 0x000e64000800007f */
[----:B-1----:R-:W-:Y:S05]  /*12080*/  @!P0 BRA `(.L_x_529) ;  /* 0xfffffffc00f08947 */ /* 0x002fea000383ffff */
[----:B------:R-:W-:Y:S05]  /*12090*/  BRA `(.L_x_598) ;  /* 0xffffffe000507947 */ /* 0x000fea000383ffff */
.L_x_530:
[----:B-1----:R1:W2:Y:S02]  /*120a0*/  SYNCS.PHASECHK.TRANS64.TRYWAIT P0, [R7+URZ], R2 ;  /* 0x00000002070075a7 */ /* 0x0022a4000800017f */
[----:B--2---:R-:W-:Y:S05]  /*120b0*/  @!P0 NANOSLEEP.SYNCS 0x989680 ;  /* 0x009896800000895d */ /* 0x004fea0003900000 */
[----:B------:R-:W2:Y:S02]  /*120c0*/  @!P0 SYNCS.PHASECHK.TRANS64 P0, [R7+URZ], R2 ;  /* 0x00000002070085a7 */ /* 0x000ea4000800007f */
[----:B--2---:R-:W-:Y:S05]  /*120d0*/  @!P0 BRA `(.L_x_530) ;  /* 0xfffffffc00f08947 */ /* 0x004fea000383ffff */
[----:B------:R-:W-:Y:S05]  /*120e0*/  BRA `(.L_x_599) ;  /* 0xffffffe000447947 */ /* 0x000fea000383ffff */
.L_x_532:
[----:B--2---:R2:W3:Y:S02]  /*120f0*/  SYNCS.PHASECHK.TRANS64.TRYWAIT P0, [R4+URZ], R5 ;  /* 0x00000005040075a7 */ /* 0x0044e4000800017f */
[----:B---3--:R-:W-:Y:S05]  /*12100*/  @!P0 NANOSLEEP.SYNCS 0x989680 ;  /* 0x009896800000895d */ /* 0x008fea0003900000 */
[----:B------:R-:W3:Y:S02]  /*12110*/  @!P0 SYNCS.PHASECHK.TRANS64 P0, [R4+URZ], R5 ;  /* 0x00000005040085a7 */ /* 0x000ee4000800007f */
[----:B---3--:R-:W-:Y:S05]  /*12120*/  @!P0 BRA `(.L_x_532) ;  /* 0xfffffffc00f08947 */ /* 0x008fea000383ffff */
[----:B------:R-:W-:Y:S05]  /*12130*/  BRA `(.L_x_600) ;  /* 0xffffffe0004c7947 */ /* 0x000fea000383ffff */
.L_x_601:
        /* <DEDUP_REMOVED lines=12> */
.L_x_15276:


//--------------------- .text._ZN7cutlass13device_kernelIN5flash11enable_sm90INS1_16FlashAttnFwdSm90INS1_25CollectiveMainloopFwdSm90ILi2EN4cute5tupleIJNS5_1CILi1EEES8_S8_EEENS6_IJNS7_ILi128EEESA_NS7_ILi192EEEEEELi128ENS_6half_tEfNS_4arch4Sm90ELb0ELb0ELb1ELb1ELb0ELb1ELb0ELb1ELb1ELb1ELb0ELb0EEENS1_21CollectiveEpilogueFwdINS6_IJSA_SA_SA_EEES9_SD_SF_Li256ELb1ELb1ELb0ELb0EEENS1_36VarlenDynamicPersistentTileSchedulerILi128ELi128ELi256ELi128ELb0ELb1ELb1ELb0ELb1ELb1EEEEEEEEEvNT_6ParamsE --------------------------
	.section	.text._ZN7cutlass13device_kernelIN5flash11enable_sm90INS1_16FlashAttnFwdSm90INS1_25CollectiveMainloopFwdSm90ILi2EN4cute5tupleIJNS5_1CILi1EEES8_S8_EEENS6_IJNS7_ILi128EEESA_NS7_ILi192EEEEEELi128ENS_6half_tEfNS_4arch4Sm90ELb0ELb0ELb1ELb1ELb0ELb1ELb0ELb1ELb1ELb1ELb0ELb0EEENS1_21CollectiveEpilogueFwdINS6_IJSA_SA_SA_EEES9_SD_SF_Li256ELb1ELb1ELb0ELb0EEENS1_36VarlenDynamicPersistentTileSchedulerILi128ELi128ELi256ELi128ELb0ELb1ELb1ELb0ELb1ELb1EEEEEEEEEvNT_6ParamsE,"ax",@progbits
	.align	128
.text._ZN7cutlass13device_kernelIN5flash11enable_sm90INS1_16FlashAttnFwdSm90INS1_25CollectiveMainloopFwdSm90ILi2EN4cute5tupleIJNS5_1CILi1EEES8_S8_EEENS6_IJNS7_ILi128EEESA_NS7_ILi192EEEEEELi128ENS_6half_tEfNS_4arch4Sm90ELb0ELb0ELb1ELb1ELb0ELb1ELb0ELb1ELb1ELb1ELb0ELb0EEENS1_21CollectiveEpilogueFwdINS6_IJSA_SA_SA_EEES9_SD_SF_Li256ELb1ELb1ELb0ELb0EEENS1_36VarlenDynamicPersistentTileSchedulerILi128ELi128ELi256ELi128ELb0ELb1ELb1ELb0ELb1ELb1EEEEEEEEEvNT_6ParamsE:
        .type           _ZN7cutlass13device_kernelIN5flash11enable_sm90INS1_16FlashAttnFwdSm90INS1_25CollectiveMainloopFwdSm90ILi2EN4cute5tupleIJNS5_1CILi1EEES8_S8_EEENS6_IJNS7_ILi128EEESA_NS7_ILi192EEEEEELi128ENS_6half_tEfNS_4arch4Sm90ELb0ELb0ELb1ELb1ELb0ELb1ELb0ELb1ELb1ELb1ELb0ELb0EEENS1_21CollectiveEpilogueFwdINS6_IJSA_SA_SA_EEES9_SD_SF_Li256ELb1ELb1ELb0ELb0EEENS1_36VarlenDynamicPersistentTileSchedulerILi128ELi128ELi256ELi128ELb0ELb1ELb1ELb0ELb1ELb1EEEEEEEEEvNT_6ParamsE,@function
        .size           _ZN7cutlass13device_kernelIN5flash11enable_sm90INS1_16FlashAttnFwdSm90INS1_25CollectiveMainloopFwdSm90ILi2EN4cute5tupleIJNS5_1CILi1EEES8_S8_EEENS6_IJNS7_ILi128EEESA_NS7_ILi192EEEEEELi128ENS_6half_tEfNS_4arch4Sm90ELb0ELb0ELb1ELb1ELb0ELb1ELb0ELb1ELb1ELb1ELb0ELb0EEENS1_21CollectiveEpilogueFwdINS6_IJSA_SA_SA_EEES9_SD_SF_Li256ELb1ELb1ELb0ELb0EEENS1_36VarlenDynamicPersistentTileSchedulerILi128ELi128ELi256ELi128ELb0ELb1ELb1ELb0ELb1ELb1EEEEEEEEEvNT_6ParamsE,(.L_x_15277 - _ZN7cutlass13device_kernelIN5flash11enable_sm90INS1_16FlashAttnFwdSm90INS1_25CollectiveMainloopFwdSm90ILi2EN4cute5tupleIJNS5_1CILi1EEES8_S8_EEENS6_IJNS7_ILi128EEESA_NS7_ILi192EEEEEELi128ENS_6half_tEfNS_4arch4Sm90ELb0ELb0ELb1ELb1ELb0ELb1ELb0ELb1ELb1ELb1ELb0ELb0EEENS1_21CollectiveEpilogueFwdINS6_IJSA_SA_SA_EEES9_SD_SF_Li256ELb1ELb1ELb0ELb0EEENS1_36VarlenDynamicPersistentTileSchedulerILi128ELi128ELi256ELi128ELb0ELb1ELb1ELb0ELb1ELb1EEEEEEEEEvNT_6ParamsE)
        .other          _ZN7cutlass13device_kernelIN5flash11enable_sm90INS1_16FlashAttnFwdSm90INS1_25CollectiveMainloopFwdSm90ILi2EN4cute5tupleIJNS5_1CILi1EEES8_S8_EEENS6_IJNS7_ILi128EEESA_NS7_ILi192EEEEEELi128ENS_6half_tEfNS_4arch4Sm90ELb0ELb0ELb1ELb1ELb0ELb1ELb0ELb1ELb1ELb1ELb0ELb0EEENS1_21CollectiveEpilogueFwdINS6_IJSA_SA_SA_EEES9_SD_SF_Li256ELb1ELb1ELb0ELb0EEENS1_36VarlenDynamicPersistentTileSchedulerILi128ELi128ELi256ELi128ELb0ELb1ELb1ELb0ELb1ELb1EEEEEEEEEvNT_6ParamsE,@"STO_CUDA_ENTRY STV_DEFAULT"
_ZN7cutlass13device_kernelIN5flash11enable_sm90INS1_16FlashAttnFwdSm90INS1_25CollectiveMainloopFwdSm90ILi2EN4cute5tupleIJNS5_1CILi1EEES8_S8_EEENS6_IJNS7_ILi128EEESA_NS7_ILi192EEEEEELi128ENS_6half_tEfNS_4arch4Sm90ELb0ELb0ELb1ELb1ELb0ELb1ELb0ELb1ELb1ELb1ELb0ELb0EEENS1_21CollectiveEpilogueFwdINS6_IJSA_SA_SA_EEES9_SD_SF_Li256ELb1ELb1ELb0ELb0EEENS1_36VarlenDynamicPersistentTileSchedulerILi128ELi128ELi256ELi128ELb0ELb1ELb1ELb0ELb1ELb1EEEEEEEEEvNT_6ParamsE:
[----:B------:R-:W0:Y:S02]  /*0000*/  LDC R1, c[0x0][0x28] ;  /* 0x00000a00ff017b82 */ /* 0x000e240000000800 */
[----:B0-----:R-:W-:Y:S01]  /*0010*/  VIADD R1, R1, 0xffffff70 ;  /* 0xffffff7001017836 */ /* 0x001fe20000000000 */
[----:B------:R-:W0:Y:S01]  /*0020*/  S2R R0, SR_TID.X ;  /* 0x0000000000007919 */ /* 0x000e220000002100 */
[----:B------:R-:W-:Y:S01]  /*0030*/  ELECT P0, URZ, PT ;  /* 0x00000000003f782f */ /* 0x000fe20003800000 */
[----:B------:R-:W-:Y:S01]  /*0040*/  BSSY B0, `(.L_x_602) ;  /* 0x0000014000007945 */ /* 0x000fe20003800000 */
[--C-:B0-----:R-:W-:Y:S02]  /*0050*/  SHF.R.U32.HI R2, RZ, 0x5, R0.reuse ;  /* 0x00000005ff027819 */ /* 0x101fe40000011600 */
[----:B------:R-:W-:-:S03]  /*0060*/  SHF.R.U32.HI R4, RZ, 0x7, R0 ;  /* 0x00000007ff047819 */ /* 0x000fc60000011600 */
[----:B------:R-:W0:Y:S02]  /*0070*/  SHFL.IDX PT, R3, R2, RZ, 0x1f ;  /* 0x00001fff02037589 */ /* 0x000e2400000e0000 */
[----:B0-----:R-:W-:-:S13]  /*0080*/  ISETP.EQ.AND P0, PT, R3, RZ, P0 ;  /* 0x000000ff0300720c */ /* 0x001fda0000702270 */
[----:B------:R-:W-:Y:S05]  /*0090*/  @!P0 BRA `(.L_x_603) ;  /* 0x0000000000388947 */ /* 0x000fea0003800000 */
[----:B------:R-:W-:Y:S02]  /*00a0*/  ULDC.64 UR4, c[0x0][0x198] ;  /* 0x0000660000047ab9 */ /* 0x000fe40000000a00 */
[----:B------:R-:W-:Y:S02]  /*00b0*/  UIADD3 UR6, UP0, UR4, 0x370, URZ ;  /* 0x0000037004067890 */ /* 0x000fe4000ff1e03f */
[----:B------:R-:W-:Y:S02]  /*00c0*/  UIADD3 UR8, UP1, UR4, 0x470, URZ ;  /* 0x0000047004087890 */ /* 0x000fe4000ff3e03f */
[----:B------:R-:W-:Y:S02]  /*00d0*/  UIADD3 UR10, UP2, UR4, 0x570, URZ ;  /* 0x00000570040a7890 */ /* 0x000fe4000ff5e03f */
[----:B------:R-:W-:Y:S02]  /*00e0*/  UIADD3 UR4, UP3, UR4, 0x670, URZ ;  /* 0x0000067004047890 */ /* 0x000fe4000ff7e03f */
[----:B------:R-:W-:-:S02]  /*00f0*/  UIADD3.X UR7, URZ, UR5, URZ, UP0, !UPT ;  /* 0x000000053f077290 */ /* 0x000fc400087fe43f */
[----:B------:R-:W-:Y:S02]  /*0100*/  UIADD3.X UR9, URZ, UR5, URZ, UP1, !UPT ;  /* 0x000000053f097290 */ /* 0x000fe40008ffe43f */
[----:B------:R-:W-:Y:S02]  /*0110*/  UIADD3.X UR11, URZ, UR5, URZ, UP2, !UPT ;  /* 0x000000053f0b7290 */ /* 0x000fe400097fe43f */
[----:B------:R-:W-:-:S03]  /*0120*/  UIADD3.X UR5, URZ, UR5, URZ, UP3, !UPT ;  /* 0x000000053f057290 */ /* 0x000fc60009ffe43f */
[----:B------:R0:W-:Y:S02]  /*0130*/  UTMACCTL.PF [UR6] ;  /* 0x00000000060079b9 */ /* 0x0001e40008040000 */
[----:B------:R0:W-:Y:S02]  /*0140*/  UTMACCTL.PF [UR8] ;  /* 0x00000000080079b9 */ /* 0x0001e40008040000 */
[----:B------:R0:W-:Y:S02]  /*0150*/  UTMACCTL.PF [UR10] ;  /* 0x000000000a0079b9 */ /* 0x0001e40008040000 */
[----:B------:R0:W-:Y:S02]  /*0160*/  UTMACCTL.PF [UR4] ;  /* 0x00000000040079b9 */ /* 0x0001e40008040000 */
[----:B0-----:R-:W-:Y:S01]  /*0170*/  NOP ;  /* 0x0000000000007918 */ /* 0x001fe20000000000 */
.L_x_603:
[----:B------:R-:W-:Y:S05]  /*0180*/  BSYNC B0 ;  /* 0x0000000000007941 */ /* 0x000fea0003800000 */
.L_x_602:
        /* <DEDUP_REMOVED lines=41> */
.L_x_604:
        /* <DEDUP_REMOVED lines=22> */
.L_x_605:
        /* <DEDUP_REMOVED lines=18> */
.L_x_606:
        /* <DEDUP_REMOVED lines=22> */
.L_x_607:
        /* <DEDUP_REMOVED lines=22> */
.L_x_608:
[----:B0-----:R-:W-:Y:S01]  /*0960*/  UMOV UR4, 0x1 ;  /* 0x0000000100047882 */ /* 0x001fe20000000000 */
[----:B------:R-:W-:Y:S01]  /*0970*/  PLOP3.LUT P0, PT, PT, PT, UP0, 0x80, 0x0 ;  /* 0x000000000000781c */ /* 0x000fe20003f0f008 */
[----:B------:R-:W-:Y:S01]  /*0980*/  USEL UR4, UR4, 0x2, !UP0 ;  /* 0x0000000204047887 */ /* 0x000fe2000c000000 */
[----:B------:R-:W-:Y:S01]  /*0990*/  NOP ;  /* 0x0000000000007918 */ /* 0x000fe20000000000 */
[----:B------:R-:W-:Y:S01]  /*09a0*/  ULDC.64 UR42, c[0x0][0x208] ;  /* 0x00008200002a7ab9 */ /* 0x000fe20000000a00 */
[----:B------:R-:W-:Y:S03]  /*09b0*/  BSSY B9, `(.L_x_609) ;  /* 0x0001fcf000097945 */ /* 0x000fe60003800000 */
[----:B------:R-:W-:-:S05]  /*09c0*/  IMAD.U32 R3, RZ, RZ, UR4 ;  /* 0x00000004ff037e24 */ /* 0x000fca000f8e00ff */
[----:B------:R0:W-:Y:S01]  /*09d0*/  STL [R1+0x60], R3 ;  /* 0x0000600301007387 */ /* 0x0001e20000100800 */
[----:B-12-4-:R-:W-:Y:S06]  /*09e0*/  BAR.SYNC.DEFER_BLOCKING 0x0 ;  /* 0x0000000000007b1d */ /* 0x016fec0000010000 */
[----:B------:R-:W-:Y:S05]  /*09f0*/  @!P0 BRA `(.L_x_610) ;  /* 0x0000018400248947 */ /* 0x000fea0003800000 */
.L_x_611:
        /* <DEDUP_REMOVED lines=8> */
[----:B-1----:R-:W-:-:S06]  /*0a80*/  ULEA UR4, UR5, UR4, 0x18 ;  /* 0x0000000405047291 */ /* 0x002fcc000f8ec03f */
[----:B------:R-:W-:Y:S01]  /*0a90*/  MOV R2, UR4 ;  /* 0x0000000400027c02 */ /* 0x000fe20008000f00 */
[----:B------:R-:W-:-:S04]  /*0aa0*/  ULDC UR4, c[0x0][0xc3c] ;  /* 0x00030f0000047ab9 */ /* 0x000fc80000000800 */
[----:B------:R-:W1:Y:S01]  /*0ab0*/  LDS.128 R124, [R2+0x348d0] ;  /* 0x0348d000027c7984 */ /* 0x000e620000000c00 */
[----:B------:R-:W-:Y:S06]  /*0ac0*/  BAR.ARV 0x4, 0x180 ;  /* 0x0106000000007b1d */ /* 0x000fec0000002000 */
[----:B-1----:R-:W-:-:S13]  /*0ad0*/  ISETP.GE.AND P0, PT, R127, UR4, PT ;  /* 0x000000047f007c0c */ /* 0x002fda000bf06270 */
[----:B------:R-:W-:Y:S05]  /*0ae0*/  @P0 BRA `(.L_x_612) ;  /* 0x000001f800ec0947 */ /* 0x000fea0003800000 */
[----:B0-----:R-:W2:Y:S01]  /*0af0*/  LDL R3, [R1+0x60] ;  /* 0x0000600001037983 */ /* 0x001ea20000100800 */
[----:B------:R-:W-:Y:S01]  /*0b00*/  VIADD R11, R0, 0xffffff80 ;  /* 0xffffff80000b7836 */ /* 0x000fe20000000000 */
[----:B------:R-:W-:Y:S01]  /*0b10*/  R2UR UR61, R2 ;  /* 0x00000000023d72ca */ /* 0x000fe200000e0000 */
[----:B------:R-:W-:Y:S01]  /*0b20*/  IMAD.MOV.U32 R14, RZ, RZ, -0x2 ;  /* 0xfffffffeff0e7424 */ /* 0x000fe200078e00ff */
[----:B------:R-:W-:Y:S01]  /*0b30*/  MOV R204, RZ ;  /* 0x000000ff00cc7202 */ /* 0x000fe20000000f00 */
[----:B------:R-:W-:Y:S01]  /*0b40*/  IMAD.MOV.U32 R16, RZ, RZ, RZ ;  /* 0x000000ffff107224 */ /* 0x000fe200078e00ff */
[----:B------:R-:W-:Y:S01]  /*0b50*/  SHF.R.S32.HI R0, RZ, 0x1f, R11 ;  /* 0x0000001fff007819 */ /* 0x000fe2000001140b */
[----:B------:R-:W-:Y:S01]  /*0b60*/  IMAD.MOV.U32 R184, RZ, RZ, RZ ;  /* 0x000000ffffb87224 */ /* 0x000fe200078e00ff */
[----:B------:R-:W-:Y:S01]  /*0b70*/  MOV R196, RZ ;  /* 0x000000ff00c47202 */ /* 0x000fe20000000f00 */
[----:B------:R-:W-:Y:S01]  /*0b80*/  IMAD.MOV.U32 R194, RZ, RZ, RZ ;  /* 0x000000ffffc27224 */ /* 0x000fe200078e00ff */
[----:B------:R-:W-:-:S02]  /*0b90*/  LEA.HI R4, R0, R11, RZ, 0x7 ;  /* 0x0000000b00047211 */ /* 0x000fc400078f38ff */
[-C--:B------:R-:W-:Y:S02]  /*0ba0*/  LEA.HI R8, R0, R11.reuse, RZ, 0x2 ;  /* 0x0000000b00087211 */ /* 0x080fe400078f10ff */
[----:B------:R-:W-:Y:S01]  /*0bb0*/  LOP3.LUT R214, R4, 0xffffff80, RZ, 0xc0, !PT ;  /* 0xffffff8004d67812 */ /* 0x000fe200078ec0ff */
[----:B------:R-:W-:Y:S01]  /*0bc0*/  UIADD3 UR61, UR61, 0x10400, URZ ;  /* 0x000104003d3d7890 */ /* 0x000fe2000fffe03f */
[----:B------:R-:W-:Y:S02]  /*0bd0*/  LOP3.LUT R209, R8, 0xfffffffc, RZ, 0xc0, !PT ;  /* 0xfffffffc08d17812 */ /* 0x000fe400078ec0ff */
[----:B------:R-:W-:Y:S01]  /*0be0*/  LEA.HI R192, R0, R11, RZ, 0x5 ;  /* 0x0000000b00c07211 */ /* 0x000fe200078f28ff */
[C---:B------:R-:W-:Y:S01]  /*0bf0*/  IMAD.IADD R214, R11.reuse, 0x1, -R214 ;  /* 0x000000010bd67824 */ /* 0x040fe200078e0ad6 */
[----:B------:R-:W-:Y:S01]  /*0c00*/  SHF.R.S32.HI R17, RZ, 0x2, R8 ;  /* 0x00000002ff117819 */ /* 0x000fe20000011408 */
[----:B------:R-:W-:Y:S01]  /*0c10*/  IMAD.IADD R209, R11, 0x1, -R209 ;  /* 0x000000010bd17824 */ /* 0x000fe200078e0ad1 */
[----:B------:R-:W-:-:S02]  /*0c20*/  SHF.R.S32.HI R192, RZ, 0x5, R192 ;  /* 0x00000005ffc07819 */ /* 0x000fc400000114c0 */
[----:B------:R-:W-:Y:S01]  /*0c30*/  SHF.R.S32.HI R7, RZ, 0x1f, R214 ;  /* 0x0000001fff077819 */ /* 0x000fe200000114d6 */
[----:B------:R-:W-:Y:S01]  /*0c40*/  VIADD R205, R17, 0x40 ;  /* 0x0000004011cd7836 */ /* 0x000fe20000000000 */
[----:B------:R-:W-:Y:S02]  /*0c50*/  SHF.L.U32 R22, R209, 0x2, RZ ;  /* 0x00000002d1167819 */ /* 0x000fe400000006ff */
[----:B------:R-:W-:Y:S01]  /*0c60*/  SHF.R.S32.HI R8, RZ, 0x1f, R8 ;  /* 0x0000001fff087819 */ /* 0x000fe20000011408 */
[----:B------:R-:W-:Y:S01]  /*0c70*/  IMAD.SHL.U32 R185, R205, 0x40, RZ ;  /* 0x00000040cdb97824 */ /* 0x000fe200078e00ff */
[C---:B------:R-:W-:Y:S01]  /*0c80*/  IADD3 R186, R22.reuse, 0x20, RZ ;  /* 0x0000002016ba7810 */ /* 0x040fe20007ffe0ff */
[----:B------:R-:W-:Y:S01]  /*0c90*/  VIADD R188, R22, 0x40 ;  /* 0x0000004016bc7836 */ /* 0x000fe20000000000 */
[----:B------:R-:W-:Y:S01]  /*0ca0*/  LEA.HI R8, R8, R17, RZ, 0x3 ;  /* 0x0000001108087211 */ /* 0x000fe200078f18ff */
[C---:B------:R-:W-:Y:S01]  /*0cb0*/  VIADD R187, R22.reuse, 0x10 ;  /* 0x0000001016bb7836 */ /* 0x040fe20000000000 */
[----:B------:R-:W-:Y:S01]  /*0cc0*/  SHF.R.S32.HI R231, RZ, 0x7, R4 ;  /* 0x00000007ffe77819 */ /* 0x000fe20000011404 */
[----:B------:R-:W-:Y:S01]  /*0cd0*/  IMAD.IADD R10, R22, 0x1, R186 ;  /* 0x00000001160a7824 */ /* 0x000fe200078e02ba */
[----:B------:R-:W-:Y:S01]  /*0ce0*/  LOP3.LUT R8, R8, 0xfffffff8, RZ, 0xc0, !PT ;  /* 0xfffffff808087812 */ /* 0x000fe200078ec0ff */
[----:B------:R-:W-:Y:S01]  /*0cf0*/  VIADD R190, R22, 0x50 ;  /* 0x0000005016be7836 */ /* 0x000fe20000000000 */
[----:B------:R-:W-:Y:S01]  /*0d00*/  LOP3.LUT R185, R185, 0x1c0, RZ, 0xc0, !PT ;  /* 0x000001c0b9b97812 */ /* 0x000fe200078ec0ff */
[----:B------:R-:W-:Y:S01]  /*0d10*/  IMAD.SHL.U32 R216, R187, 0x2, RZ ;  /* 0x00000002bbd87824 */ /* 0x000fe200078e00ff */
[----:B------:R-:W-:Y:S01]  /*0d20*/  IADD3 R213, R17, -R8, RZ ;  /* 0x8000000811d57210 */ /* 0x000fe20007ffe0ff */
[----:B------:R-:W-:Y:S01]  /*0d30*/  IMAD.SHL.U32 R218, R186, 0x2, RZ ;  /* 0x00000002bada7824 */ /* 0x000fe200078e00ff */
[----:B------:R-:W-:Y:S01]  /*0d40*/  LEA.HI R4, R4, R231, RZ, 0x1 ;  /* 0x000000e704047211 */ /* 0x000fe200078f08ff */
[----:B------:R-:W-:Y:S01]  /*0d50*/  IMAD.SHL.U32 R222, R188, 0x2, RZ ;  /* 0x00000002bcde7824 */ /* 0x000fe200078e00ff */
[----:B------:R-:W-:Y:S01]  /*0d60*/  SHF.R.U32.HI R230, RZ, 0x3, R185 ;  /* 0x00000003ffe67819 */ /* 0x000fe200000116b9 */
[----:B------:R-:W-:Y:S01]  /*0d70*/  IMAD.SHL.U32 R191, R213, 0x40, RZ ;  /* 0x00000040d5bf7824 */ /* 0x000fe200078e00ff */
[----:B------:R-:W-:Y:S01]  /*0d80*/  LOP3.LUT R4, R4, 0x3fffffe, RZ, 0xc0, !PT ;  /* 0x03fffffe04047812 */ /* 0x000fe200078ec0ff */
[----:B------:R-:W-:Y:S01]  /*0d90*/  IMAD.SHL.U32 R224, R190, 0x2, RZ ;  /* 0x00000002bee07824 */ /* 0x000fe200078e00ff */
[----:B------:R-:W-:-:S02]  /*0da0*/  SHF.L.U32 R18, R209, 0x3, RZ ;  /* 0x00000003d1127819 */ /* 0x000fc400000006ff */
[----:B------:R-:W-:Y:S02]  /*0db0*/  LOP3.LUT R191, R191, 0x1c0, RZ, 0xc0, !PT ;  /* 0x000001c0bfbf7812 */ /* 0x000fe400078ec0ff */
[----:B------:R-:W-:Y:S02]  /*0dc0*/  IADD3 R4, R231, -R4, RZ ;  /* 0x80000004e7047210 */ /* 0x000fe40007ffe0ff */
[----:B------:R-:W-:Y:S02]  /*0dd0*/  SHF.R.U32.HI R193, RZ, 0x3, R191 ;  /* 0x00000003ffc17819 */ /* 0x000fe400000116bf */
[----:B------:R-:W-:Y:S02]  /*0de0*/  IADD3 R189, R22, 0x30, RZ ;  /* 0x0000003016bd7810 */ /* 0x000fe40007ffe0ff */
[----:B------:R-:W-:Y:S02]  /*0df0*/  SHF.R.S32.HI R217, RZ, 0x1f, R186 ;  /* 0x0000001fffd97819 */ /* 0x000fe400000114ba */
[----:B------:R-:W-:-:S02]  /*0e00*/  SHF.R.S32.HI R20, RZ, 0x1f, R189 ;  /* 0x0000001fff147819 */ /* 0x000fc400000114bd */
[----:B------:R-:W-:Y:S02]  /*0e10*/  SHF.R.S32.HI R221, RZ, 0x1f, R188 ;  /* 0x0000001fffdd7819 */ /* 0x000fe400000114bc */
[----:B------:R-:W-:Y:S02]  /*0e20*/  SHF.R.S32.HI R223, RZ, 0x1f, R190 ;  /* 0x0000001fffdf7819 */ /* 0x000fe400000114be */
[C---:B------:R-:W-:Y:S02]  /*0e30*/  SHF.L.U32 R220, R189.reuse, 0x1, RZ ;  /* 0x00000001bddc7819 */ /* 0x040fe400000006ff */
[----:B------:R-:W-:Y:S02]  /*0e40*/  SHF.L.U64.HI R217, R186, 0x1, R217 ;  /* 0x00000001bad97819 */ /* 0x000fe400000102d9 */
[----:B------:R-:W-:Y:S02]  /*0e50*/  SHF.L.U64.HI R219, R189, 0x1, R20 ;  /* 0x00000001bddb7819 */ /* 0x000fe40000010214 */
[----:B------:R-:W-:-:S02]  /*0e60*/  SHF.L.U64.HI R221, R188, 0x1, R221 ;  /* 0x00000001bcdd7819 */ /* 0x000fc400000102dd */
[----:B------:R-:W-:Y:S02]  /*0e70*/  SHF.L.U64.HI R223, R190, 0x1, R223 ;  /* 0x00000001bedf7819 */ /* 0x000fe400000102df */
[----:B--2---:R-:W-:Y:S02]  /*0e80*/  R2UR UR4, R3 ;  /* 0x00000000030472ca */ /* 0x004fe400000e0000 */
[CC--:B------:R-:W-:Y:S02]  /*0e90*/  LEA.HI R3, R0.reuse, R11.reuse, RZ, 0x4 ;  /* 0x0000000b00037211 */ /* 0x0c0fe400078f20ff */
[----:B------:R-:W-:Y:S02]  /*0ea0*/  LEA.HI R0, R0, R11, RZ, 0x3 ;  /* 0x0000000b00007211 */ /* 0x000fe400078f18ff */
[----:B------:R-:W-:Y:S02]  /*0eb0*/  SHF.R.S32.HI R6, RZ, 0x4, R3 ;  /* 0x00000004ff067819 */ /* 0x000fe40000011403 */
[----:B------:R-:W-:-:S02]  /*0ec0*/  LOP3.LUT R199, R0, 0xfffffff8, RZ, 0xc0, !PT ;  /* 0xfffffff800c77812 */ /* 0x000fc400078ec0ff */
[C---:B------:R-:W-:Y:S02]  /*0ed0*/  LEA.HI R5, R3.reuse, R6, RZ, 0x1 ;  /* 0x0000000603057211 */ /* 0x040fe400078f08ff */
[----:B------:R-:W-:Y:S01]  /*0ee0*/  LOP3.LUT R3, R3, 0x3fffff0, RZ, 0xc0, !PT ;  /* 0x03fffff003037812 */ /* 0x000fe200078ec0ff */
[----:B------:R-:W-:Y:S01]  /*0ef0*/  IMAD.IADD R199, R11, 0x1, -R199 ;  /* 0x000000010bc77824 */ /* 0x000fe200078e0ac7 */
[----:B------:R-:W-:Y:S01]  /*0f00*/  LOP3.LUT R5, R5, 0x1ffffffe, RZ, 0xc0, !PT ;  /* 0x1ffffffe05057812 */ /* 0x000fe200078ec0ff */
[----:B------:R-:W-:Y:S01]  /*0f10*/  ULOP3.LUT UR37, UR4, 0x1, URZ, 0xfc, !UPT ;  /* 0x0000000104257892 */ /* 0x000fe2000f8efc3f */
[----:B------:R-:W-:Y:S01]  /*0f20*/  SHF.R.S32.HI R207, RZ, 0x3, R0 ;  /* 0x00000003ffcf7819 */ /* 0x000fe20000011400 */
[----:B------:R-:W-:Y:S01]  /*0f30*/  IMAD.IADD R3, R11, 0x1, -R3 ;  /* 0x000000010b037824 */ /* 0x000fe200078e0a03 */
[----:B------:R-:W-:Y:S01]  /*0f40*/  IADD3 R5, R6, -R5, RZ ;  /* 0x8000000506057210 */ /* 0x000fe20007ffe0ff */
[----:B------:R-:W-:Y:S01]  /*0f50*/  IMAD.SHL.U32 R197, R199, 0x8, RZ ;  /* 0x00000008c7c57824 */ /* 0x000fe200078e00ff */
[CC--:B------:R-:W-:Y:S01]  /*0f60*/  LEA.HI R6, R7.reuse, R214.reuse, RZ, 0x2 ;  /* 0x000000d607067211 */ /* 0x0c0fe200078f10ff */
[----:B------:R-:W-:Y:S01]  /*0f70*/  IMAD R12, R192, 0x10, R3 ;  /* 0x00000010c00c7824 */ /* 0x000fe200078e0203 */
[----:B------:R-:W-:Y:S01]  /*0f80*/  LEA.HI R7, R7, R214, RZ, 0x5 ;  /* 0x000000d607077211 */ /* 0x000fe200078f28ff */
[----:B------:R-:W-:Y:S01]  /*0f90*/  VIADD R198, R197, 0x40 ;  /* 0x00000040c5c67836 */ /* 0x000fe20000000000 */
[----:B------:R-:W-:-:S02]  /*0fa0*/  LOP3.LUT R9, R6, 0x7ffffffc, RZ, 0xc0, !PT ;  /* 0x7ffffffc06097812 */ /* 0x000fc400078ec0ff */
[--C-:B------:R-:W-:Y:S02]  /*0fb0*/  SHF.R.S32.HI R3, RZ, 0x2, R6.reuse ;  /* 0x00000002ff037819 */ /* 0x100fe40000011406 */
[----:B------:R-:W-:Y:S01]  /*0fc0*/  SHF.R.S32.HI R6, RZ, 0x1f, R6 ;  /* 0x0000001fff067819 */ /* 0x000fe20000011406 */
[----:B------:R-:W-:Y:S01]  /*0fd0*/  IMAD.IADD R9, R214, 0x1, -R9 ;  /* 0x00000001d6097824 */ /* 0x000fe200078e0a09 */
[----:B------:R-:W-:Y:S01]  /*0fe0*/  LEA R235, R12, R5, 0x3 ;  /* 0x000000050ceb7211 */ /* 0x000fe200078e18ff */
[----:B------:R-:W-:Y:S01]  /*0ff0*/  IMAD.IADD R5, R22, 0x1, R188 ;  /* 0x0000000116057824 */ /* 0x000fe200078e02bc */
[----:B------:R-:W-:Y:S01]  /*1000*/  LEA.HI R6, R6, R3, RZ, 0x3 ;  /* 0x0000000306067211 */ /* 0x000fe200078f18ff */
[----:B------:R-:W-:Y:S01]  /*1010*/  IMAD R233, R9, R14, 0x80 ;  /* 0x0000008009e97424 */ /* 0x000fe200078e020e */
[----:B------:R-:W-:Y:S02]  /*1020*/  SHF.R.S32.HI R9, RZ, 0x1f, R10 ;  /* 0x0000001fff097819 */ /* 0x000fe4000001140a */
[----:B------:R-:W-:-:S02]  /*1030*/  LOP3.LUT R6, R6, 0xfffffff8, RZ, 0xc0, !PT ;  /* 0xfffffff806067812 */ /* 0x000fc400078ec0ff */
[----:B------:R-:W-:Y:S02]  /*1040*/  SHF.R.S32.HI R7, RZ, 0x5, R7 ;  /* 0x00000005ff077819 */ /* 0x000fe40000011407 */
[----:B------:R-:W-:Y:S02]  /*1050*/  IADD3 R6, R3, -R6, RZ ;  /* 0x8000000603067210 */ /* 0x000fe40007ffe0ff */
[CC--:B------:R-:W-:Y:S02]  /*1060*/  LEA.HI R12, R9.reuse, R10.reuse, RZ, 0x3 ;  /* 0x0000000a090c7211 */ /* 0x0c0fe400078f18ff */
[----:B------:R-:W-:Y:S01]  /*1070*/  LEA.HI R9, R9, R10, RZ, 0x6 ;  /* 0x0000000a09097211 */ /* 0x000fe200078f30ff */
[----:B------:R-:W-:Y:S01]  /*1080*/  IMAD R7, R7, 0x10, R6 ;  /* 0x0000001007077824 */ /* 0x000fe200078e0206 */
[----:B------:R-:W-:Y:S02]  /*1090*/  SHF.R.S32.HI R10, RZ, 0x1f, R5 ;  /* 0x0000001fff0a7819 */ /* 0x000fe40000011405 */
[----:B------:R-:W-:Y:S01]  /*10a0*/  SHF.R.S32.HI R6, RZ, 0x1f, R205 ;  /* 0x0000001fff067819 */ /* 0x000fe200000114cd */
[----:B------:R-:W-:Y:S01]  /*10b0*/  IMAD R232, R4, 0x40, R7 ;  /* 0x0000004004e87824 */ /* 0x000fe200078e0207 */
[----:B------:R-:W-:-:S02]  /*10c0*/  LEA.HI R212, R10, R5, RZ, 0x3 ;  /* 0x000000050ad47211 */ /* 0x000fc400078f18ff */
[----:B------:R-:W-:Y:S02]  /*10d0*/  LEA.HI R6, R6, R205, RZ, 0x3 ;  /* 0x000000cd06067211 */ /* 0x000fe400078f18ff */
[----:B------:R-:W-:Y:S02]  /*10e0*/  LEA.HI R5, R10, R5, RZ, 0x6 ;  /* 0x000000050a057211 */ /* 0x000fe400078f30ff */
[----:B------:R-:W-:Y:S01]  /*10f0*/  LOP3.LUT R3, R185, 0x38, R12, 0xf8, !PT ;  /* 0x00000038b9037812 */ /* 0x000fe200078ef80c */
[----:B------:R-:W-:Y:S01]  /*1100*/  IMAD.SHL.U32 R6, R6, 0x40, RZ ;  /* 0x0000004006067824 */ /* 0x000fe200078e00ff */
[----:B------:R-:W-:Y:S01]  /*1110*/  SHF.L.U32 R9, R9, 0x7, RZ ;  /* 0x0000000709097819 */ /* 0x000fe200000006ff */
[----:B------:R-:W-:Y:S01]  /*1120*/  IMAD.SHL.U32 R5, R5, 0x80, RZ ;  /* 0x0000008005057824 */ /* 0x000fe200078e00ff */
[----:B------:R-:W-:Y:S02]  /*1130*/  LOP3.LUT R8, R3, R230, RZ, 0x3c, !PT ;  /* 0x000000e603087212 */ /* 0x000fe400078e3cff */
[----:B------:R-:W-:-:S02]  /*1140*/  LOP3.LUT R195, R6, 0xfffffe00, RZ, 0xc0, !PT ;  /* 0xfffffe0006c37812 */ /* 0x000fc400078ec0ff */
[----:B------:R-:W-:Y:S02]  /*1150*/  LOP3.LUT R6, R191, 0x38, R212, 0xf8, !PT ;  /* 0x00000038bf067812 */ /* 0x000fe400078ef8d4 */
[----:B------:R-:W-:Y:S02]  /*1160*/  LOP3.LUT R5, R5, 0xffffe000, RZ, 0xc0, !PT ;  /* 0xffffe00005057812 */ /* 0x000fe400078ec0ff */
[----:B------:R-:W-:Y:S02]  /*1170*/  LOP3.LUT R6, R6, R193, RZ, 0x3c, !PT ;  /* 0x000000c106067212 */ /* 0x000fe400078e3cff */
[----:B------:R-:W-:Y:S02]  /*1180*/  LEA R3, R192, R5, 0x9 ;  /* 0x00000005c0037211 */ /* 0x000fe400078e48ff */
[----:B------:R-:W-:Y:S02]  /*1190*/  LOP3.LUT R4, R191, 0x38, R12, 0xf8, !PT ;  /* 0x00000038bf047812 */ /* 0x000fe400078ef80c */
[----:B------:R-:W-:Y:S01]  /*11a0*/  LOP3.LUT R9, R9, 0xffffe000, RZ, 0xc0, !PT ;  /* 0xffffe00009097812 */ /* 0x000fe200078ec0ff */
[----:B------:R-:W-:Y:S01]  /*11b0*/  IMAD.IADD R6, R3, 0x1, R6 ;  /* 0x0000000103067824 */ /* 0x000fe200078e0206 */
[----:B------:R-:W-:-:S02]  /*11c0*/  LEA.HI R3, R209, R209, RZ, 0x1 ;  /* 0x000000d1d1037211 */ /* 0x000fc400078f08ff */
[----:B------:R-:W-:Y:S02]  /*11d0*/  LOP3.LUT R7, R185, 0x38, R212, 0xf8, !PT ;  /* 0x00000038b9077812 */ /* 0x000fe400078ef8d4 */
[----:B------:R-:W-:Y:S02]  /*11e0*/  LOP3.LUT R0, R3, 0x1ffffffe, RZ, 0xc0, !PT ;  /* 0x1ffffffe03007812 */ /* 0x000fe400078ec0ff */
[----:B------:R-:W-:Y:S02]  /*11f0*/  LOP3.LUT R4, R4, R193, RZ, 0x3c, !PT ;  /* 0x000000c104047212 */ /* 0x000fe400078e3cff */
[----:B------:R-:W-:Y:S01]  /*1200*/  IADD3 R8, R8, R9, R195 ;  /* 0x0000000908087210 */ /* 0x000fe20007ffe0c3 */
[----:B------:R-:W-:Y:S01]  /*1210*/  IMAD R9, R192, 0x200, R9 ;  /* 0x00000200c0097824 */ /* 0x000fe200078e0209 */
[----:B------:R-:W-:Y:S02]  /*1220*/  IADD3 R3, R209, -R0, RZ ;  /* 0x80000000d1037210 */ /* 0x000fe40007ffe0ff */
[----:B------:R-:W-:Y:S01]  /*1230*/  LOP3.LUT R10, R7, R230, RZ, 0x3c, !PT ;  /* 0x000000e6070a7212 */ /* 0x000fe200078e3cff */
[----:B------:R-:W-:Y:S01]  /*1240*/  IMAD.IADD R4, R9, 0x1, R4 ;  /* 0x0000000109047824 */ /* 0x000fe200078e0204 */
[----:B------:R-:W-:Y:S01]  /*1250*/  LOP3.LUT R0, R185, 0x38, R18, 0xf8, !PT ;  /* 0x00000038b9007812 */ /* 0x000fe200078ef812 */
[----:B------:R-:W-:Y:S01]  /*1260*/  IMAD R234, R3, 0x8, R232 ;  /* 0x0000000803ea7824 */ /* 0x000fe200078e02e8 */
[----:B------:R-:W-:-:S02]  /*1270*/  IADD3 R10, R10, R5, R195 ;  /* 0x000000050a0a7210 */ /* 0x000fc40007ffe0c3 */
[----:B------:R-:W-:Y:S02]  /*1280*/  SHF.R.S32.HI R14, RZ, 0x1f, R187 ;  /* 0x0000001fff0e7819 */ /* 0x000fe400000114bb */
[----:B------:R-:W-:Y:S02]  /*1290*/  LOP3.LUT R0, R195, R0, R230, 0xf6, !PT ;  /* 0x00000000c3007212 */ /* 0x000fe400078ef6e6 */
[----:B------:R-:W-:Y:S02]  /*12a0*/  SHF.R.S32.HI R237, RZ, 0x1f, R197 ;  /* 0x0000001fffed7819 */ /* 0x000fe400000114c5 */
[----:B------:R-:W-:Y:S02]  /*12b0*/  SHF.R.S32.HI R236, RZ, 0x1f, R198 ;  /* 0x0000001fffec7819 */ /* 0x000fe400000114c6 */
[----:B------:R-:W-:Y:S02]  /*12c0*/  SHF.L.U32 R235, R235, 0x3, RZ ;  /* 0x00000003ebeb7819 */ /* 0x000fe400000006ff */
[----:B------:R-:W-:-:S02]  /*12d0*/  SHF.L.U64.HI R215, R187, 0x1, R14 ;  /* 0x00000001bbd77819 */ /* 0x000fc4000001020e */
[----:B------:R-:W-:Y:S02]  /*12e0*/  SHF.R.S32.HI R211, RZ, 0x3, R12 ;  /* 0x00000003ffd37819 */ /* 0x000fe4000001140c */
[----:B------:R-:W-:Y:S02]  /*12f0*/  SHF.R.S32.HI R212, RZ, 0x3, R212 ;  /* 0x00000003ffd47819 */ /* 0x000fe400000114d4 */
[----:B------:R-:W-:Y:S02]  /*1300*/  LEA R228, R0, UR61, 0x1 ;  /* 0x0000003d00e47c11 */ /* 0x000fe4000f8e08ff */
[----:B------:R-:W-:Y:S02]  /*1310*/  LEA R226, R8, UR61, 0x1 ;  /* 0x0000003d08e27c11 */ /* 0x000fe4000f8e08ff */
[----:B------:R-:W-:Y:S02]  /*1320*/  LEA R225, R10, UR61, 0x1 ;  /* 0x0000003d0ae17c11 */ /* 0x000fe4000f8e08ff */
[----:B------:R-:W-:-:S02]  /*1330*/  LEA R229, R4, UR61, 0x1 ;  /* 0x0000003d04e57c11 */ /* 0x000fc4000f8e08ff */
[----:B------:R-:W-:-:S07]  /*1340*/  LEA R227, R6, UR61, 0x1 ;  /* 0x0000003d06e37c11 */ /* 0x000fce000f8e08ff */
.L_x_817:
[----:B0--34-:R-:W0:Y:S01]  /*1350*/  LDC.64 R4, c[0x0][0xc88] ;  /* 0x00032200ff047b82 */ /* 0x019e220000000a00 */
[----:B------:R-:W-:Y:S01]  /*1360*/  ULDC.64 UR4, c[0x0][0xa28] ;  /* 0x00028a0000047ab9 */ /* 0x000fe20000000a00 */
[----:B------:R-:W-:Y:S01]  /*1370*/  ULDC.64 UR8, c[0x0][0xa18] ;  /* 0x0002860000087ab9 */ /* 0x000fe20000000a00 */
[----:B------:R-:W-:Y:S01]  /*1380*/  ULDC.64 UR6, c[0x0][0xa08] ;  /* 0x0002820000067ab9 */ /* 0x000fe20000000a00 */
[----:B0-----:R-:W-:-:S05]  /*1390*/  IMAD.WIDE R4, R127, 0x4, R4 ;  /* 0x000000047f047825 */ /* 0x001fca00078e0204 */
[----:B--2---:R-:W2:Y:S01]  /*13a0*/  LDG.E R203, desc[UR42][R4.64] ;  /* 0x0000002a04cb7981 */ /* 0x004ea2000c1e1900 */
[----:B------:R-:W-:Y:S01]  /*13b0*/  ISETP.NE.U32.AND P2, PT, RZ, UR4, PT ;  /* 0x00000004ff007c0c */ /* 0x000fe2000bf45070 */
[----:B------:R-:W-:Y:S01]  /*13c0*/  IMAD.MOV.U32 R29, RZ, RZ, RZ ;  /* 0x000000ffff1d7224 */ /* 0x000fe200078e00ff */
[----:B------:R-:W-:Y:S02]  /*13d0*/  ISETP.NE.U32.AND P1, PT, RZ, UR8, PT ;  /* 0x00000008ff007c0c */ /* 0x000fe4000bf25070 */
[----:B------:R-:W-:Y:S02]  /*13e0*/  ISETP.NE.AND.EX P2, PT, RZ, UR5, PT, P2 ;  /* 0x00000005ff007c0c */ /* 0x000fe4000bf45320 */
[----:B------:R-:W-:Y:S02]  /*13f0*/  ISETP.NE.AND.EX P1, PT, RZ, UR9, PT, P1 ;  /* 0x00000009ff007c0c */ /* 0x000fe4000bf25310 */
[----:B------:R-:W-:Y:S02]  /*1400*/  ISETP.NE.U32.AND P0, PT, RZ, UR6, PT ;  /* 0x00000006ff007c0c */ /* 0x000fe4000bf05070 */
[----:B------:R-:W-:-:S02]  /*1410*/  MOV R3, RZ ;  /* 0x000000ff00037202 */ /* 0x000fc40000000f00 */
[----:B------:R-:W-:Y:S02]  /*1420*/  ISETP.NE.AND.EX P0, PT, RZ, UR7, PT, P0 ;  /* 0x00000007ff007c0c */ /* 0x000fe4000bf05300 */
[----:B--2---:R-:W-:Y:S01]  /*1430*/  SHF.R.S32.HI R208, RZ, 0x1f, R203 ;  /* 0x0000001fffd07819 */ /* 0x004fe200000114cb */
[C---:B------:R-:W-:Y:S02]  /*1440*/  IMAD.SHL.U32 R201, R203.reuse, 0x4, RZ ;  /* 0x00000004cbc97824 */ /* 0x040fe400078e00ff */
[C---:B------:R-:W-:Y:S02]  /*1450*/  @P2 LEA R4, P3, R203.reuse, UR4, 0x2 ;  /* 0x00000004cb042c11 */ /* 0x040fe4000f8610ff */
[C-C-:B------:R-:W-:Y:S02]  /*1460*/  SHF.L.U64.HI R202, R203.reuse, 0x2, R208.reuse ;  /* 0x00000002cbca7819 */ /* 0x140fe400000102d0 */
[----:B------:R-:W-:Y:S01]  /*1470*/  @P2 LEA.HI.X R5, R203, UR5, R208, 0x2, P3 ;  /* 0x00000005cb052c11 */ /* 0x000fe200098f14d0 */
[----:B------:R-:W-:Y:S01]  /*1480*/  ULDC UR4, c[0x0][0x288] ;  /* 0x0000a20000047ab9 */ /* 0x000fe20000000800 */
[----:B------:R-:W-:-:S03]  /*1490*/  IADD3 R8, P4, R201, UR6, RZ ;  /* 0x00000006c9087c10 */ /* 0x000fc6000ff9e0ff */
[----:B------:R0:W5:Y:S01]  /*14a0*/  @P2 LDG.E R3, desc[UR42][R4.64] ;  /* 0x0000002a04032981 */ /* 0x000162000c1e1900 */
[----:B------:R-:W-:Y:S01]  /*14b0*/  @P1 IADD3 R6, P2, R201, UR8, RZ ;  /* 0x00000008c9061c10 */ /* 0x000fe2000ff5e0ff */
[----:B------:R-:W-:Y:S01]  /*14c0*/  IMAD.U32 R149, RZ, RZ, UR4 ;  /* 0x00000004ff957e24 */ /* 0x000fe2000f8e00ff */
[C---:B------:R-:W-:Y:S01]  /*14d0*/  IADD3.X R9, R202.reuse, UR7, RZ, P4, !PT ;  /* 0x00000007ca097c10 */ /* 0x040fe2000a7fe4ff */
[----:B------:R-:W-:Y:S01]  /*14e0*/  ULDC.64 UR4, c[0x0][0x418] ;  /* 0x0001060000047ab9 */ /* 0x000fe20000000a00 */
[----:B------:R-:W-:-:S03]  /*14f0*/  @P1 IADD3.X R7, R202, UR9, RZ, P2, !PT ;  /* 0x00000009ca071c10 */ /* 0x000fc600097fe4ff */
[----:B------:R0:W5:Y:S01]  /*1500*/  @P0 LDG.E R29, desc[UR42][R8.64] ;  /* 0x0000002a081d0981 */ /* 0x000162000c1e1900 */
[----:B------:R-:W-:Y:S01]  /*1510*/  UISETP.NE.U32.AND UP0, UPT, UR4, URZ, UPT ;  /* 0x0000003f0400728c */ /* 0x000fe2000bf05070 */
[----:B------:R-:W-:Y:S02]  /*1520*/  ULDC.64 UR8, c[0x0][0xa20] ;  /* 0x0002880000087ab9 */ /* 0x000fe40000000a00 */
[----:B------:R0:W5:Y:S01]  /*1530*/  @P1 LDG.E R149, desc[UR42][R6.64] ;  /* 0x0000002a06951981 */ /* 0x000162000c1e1900 */
[----:B------:R-:W-:Y:S01]  /*1540*/  UISETP.NE.AND.EX UP0, UPT, UR5, URZ, UPT, UP0 ;  /* 0x0000003f0500728c */ /* 0x000fe2000bf05300 */
[----:B------:R-:W-:Y:S01]  /*1550*/  ULDC UR4, c[0x0][0x424] ;  /* 0x0001090000047ab9 */ /* 0x000fe20000000800 */
[----:B------:R-:W-:Y:S02]  /*1560*/  ISETP.NE.U32.AND P2, PT, RZ, UR8, PT ;  /* 0x00000008ff007c0c */ /* 0x000fe4000bf45070 */
[----:B------:R-:W-:Y:S01]  /*1570*/  USEL UR4, UR4, 0x1, UP0 ;  /* 0x0000000104047887 */ /* 0x000fe20008000000 */
[----:B------:R-:W-:Y:S01]  /*1580*/  ULDC UR5, c[0x0][0x2f0] ;  /* 0x0000bc0000057ab9 */ /* 0x000fe20000000800 */
[----:B------:R-:W-:-:S02]  /*1590*/  ISETP.NE.AND.EX P2, PT, RZ, UR9, PT, P2 ;  /* 0x00000009ff007c0c */ /* 0x000fc4000bf45320 */
[----:B------:R-:W-:-:S03]  /*15a0*/  UIMAD UR4, UR4, UR5, URZ ;  /* 0x00000005040472a4 */ /* 0x000fc6000f8e023f */
[----:B------:R-:W-:Y:S01]  /*15b0*/  ULDC UR5, c[0x0][0x348] ;  /* 0x0000d20000057ab9 */ /* 0x000fe20000000800 */
[----:B------:R-:W-:Y:S01]  /*15c0*/  MOV R206, R125 ;  /* 0x0000007d00ce7202 */ /* 0x000fe20000000f00 */
[----:B------:R-:W-:Y:S02]  /*15d0*/  IMAD.MOV.U32 R200, RZ, RZ, R126 ;  /* 0x000000ffffc87224 */ /* 0x000fe400078e007e */
[----:B------:R-:W-:Y:S01]  /*15e0*/  IMAD.MOV.U32 R27, RZ, RZ, R203 ;  /* 0x000000ffff1b7224 */ /* 0x000fe200078e00cb */
[----:B0-----:R-:W-:Y:S06]  /*15f0*/  @P1 BRA `(.L_x_613) ;  /* 0x0000000000241947 */ /* 0x001fec0003800000 */
[----:B------:R-:W-:Y:S02]  /*1600*/  ULDC.64 UR6, c[0x0][0xa00] ;  /* 0x0002800000067ab9 */ /* 0x000fe40000000a00 */
[----:B------:R-:W-:-:S04]  /*1610*/  ISETP.NE.U32.AND P1, PT, RZ, UR6, PT ;  /* 0x00000006ff007c0c */ /* 0x000fc8000bf25070 */
[----:B------:R-:W-:-:S13]  /*1620*/  ISETP.NE.AND.EX P1, PT, RZ, UR7, PT, P1 ;  /* 0x00000007ff007c0c */ /* 0x000fda000bf25310 */
[----:B------:R-:W-:Y:S05]  /*1630*/  @!P1 BRA `(.L_x_613) ;  /* 0x0000000000149947 */ /* 0x000fea0003800000 */
[----:B------:R-:W0:Y:S02]  /*1640*/  LDC.64 R4, c[0x0][0xa00] ;  /* 0x00028000ff047b82 */ /* 0x000e240000000a00 */
[----:B0-----:R-:W-:-:S05]  /*1650*/  IMAD.WIDE R4, R27, 0x4, R4 ;  /* 0x000000041b047825 */ /* 0x001fca00078e0204 */
[----:B-----5:R-:W2:Y:S04]  /*1660*/  LDG.E R149, desc[UR42][R4.64] ;  /* 0x0000002a04957981 */ /* 0x020ea8000c1e1900 */
[----:B------:R-:W2:Y:S02]  /*1670*/  LDG.E R0, desc[UR42][R4.64+0x4] ;  /* 0x0000042a04007981 */ /* 0x000ea4000c1e1900 */
[----:B--2---:R-:W-:-:S07]  /*1680*/  IADD3 R149, -R149, R0, RZ ;  /* 0x0000000095957210 */ /* 0x004fce0007ffe1ff */
.L_x_613:
[----:B------:R-:W-:Y:S02]  /*1690*/  IMAD.U32 R25, RZ, RZ, UR5 ;  /* 0x00000005ff197e24 */ /* 0x000fe4000f8e00ff */
[----:B------:R-:W-:Y:S01]  /*16a0*/  IMAD.U32 R26, RZ, RZ, UR4 ;  /* 0x00000004ff1a7e24 */ /* 0x000fe2000f8e00ff */
[----:B------:R-:W-:Y:S06]  /*16b0*/  @!P2 BRA `(.L_x_614) ;  /* 0x000000000010a947 */ /* 0x000fec0003800000 */
[----:B------:R-:W-:-:S04]  /*16c0*/  IADD3 R4, P0, R201, UR8, RZ ;  /* 0x00000008c9047c10 */ /* 0x000fc8000ff1e0ff */
[----:B------:R-:W-:-:S05]  /*16d0*/  IADD3.X R5, R202, UR9, RZ, P0, !PT ;  /* 0x00000009ca057c10 */ /* 0x000fca00087fe4ff */
[----:B------:R0:W5:Y:S01]  /*16e0*/  LDG.E R26, desc[UR42][R4.64] ;  /* 0x0000002a041a7981 */ /* 0x000162000c1e1900 */
[----:B------:R-:W-:Y:S05]  /*16f0*/  BRA `(.L_x_615) ;  /* 0x0000000000107947 */ /* 0x000fea0003800000 */
.L_x_614:
[----:B------:R-:W-:Y:S05]  /*1700*/  @!P0 BRA `(.L_x_615) ;  /* 0x00000000000c8947 */ /* 0x000fea0003800000 */
[----:B------:R-:W2:Y:S04]  /*1710*/  LDG.E R5, desc[UR42][R8.64] ;  /* 0x0000002a08057981 */ /* 0x000ea8000c1e1900 */
[----:B------:R-:W2:Y:S02]  /*1720*/  LDG.E R26, desc[UR42][R8.64+0x4] ;  /* 0x0000042a081a7981 */ /* 0x000ea4000c1e1900 */
[----:B--2---:R-:W-:-:S07]  /*1730*/  IADD3 R26, -R5, R26, RZ ;  /* 0x0000001a051a7210 */ /* 0x004fce0007ffe1ff */
.L_x_615:
[----:B------:R-:W-:Y:S02]  /*1740*/  ULDC.64 UR4, c[0x0][0xa10] ;  /* 0x0002840000047ab9 */ /* 0x000fe40000000a00 */
[----:B------:R-:W-:-:S04]  /*1750*/  ISETP.NE.U32.AND P0, PT, RZ, UR4, PT ;  /* 0x00000004ff007c0c */ /* 0x000fc8000bf05070 */
[----:B------:R-:W-:Y:S01]  /*1760*/  ISETP.NE.AND.EX P0, PT, RZ, UR5, PT, P0 ;  /* 0x00000005ff007c0c */ /* 0x000fe2000bf05300 */
[----:B------:R-:W-:-:S12]  /*1770*/  ULDC.64 UR4, c[0x0][0xa30] ;  /* 0x00028c0000047ab9 */ /* 0x000fd80000000a00 */
[----:B0-----:R-:W0:Y:S02]  /*1780*/  @P0 LDC.64 R4, c[0x0][0xa10] ;  /* 0x00028400ff040b82 */ /* 0x001e240000000a00 */
[----:B0-----:R-:W-:-:S05]  /*1790*/  @P0 IMAD.WIDE R4, R27, 0x4, R4 ;  /* 0x000000041b040825 */ /* 0x001fca00078e0204 */
[----:B------:R-:W2:Y:S04]  /*17a0*/  @P0 LDG.E R0, desc[UR42][R4.64] ;  /* 0x0000002a04000981 */ /* 0x000ea8000c1e1900 */
[----:B------:R-:W2:Y:S01]  /*17b0*/  @P0 LDG.E R9, desc[UR42][R4.64+0x4] ;  /* 0x0000042a04090981 */ /* 0x000ea2000c1e1900 */
[----:B------:R-:W-:Y:S01]  /*17c0*/  ISETP.NE.U32.AND P1, PT, RZ, UR4, PT ;  /* 0x00000004ff007c0c */ /* 0x000fe2000bf25070 */
[----:B-----5:R-:W-:-:S03]  /*17d0*/  IMAD.MOV.U32 R144, RZ, RZ, R26 ;  /* 0x000000ffff907224 */ /* 0x020fc600078e001a */
[----:B------:R-:W-:-:S13]  /*17e0*/  ISETP.NE.AND.EX P1, PT, RZ, UR5, PT, P1 ;  /* 0x00000005ff007c0c */ /* 0x000fda000bf25310 */
[----:B------:R-:W-:-:S04]  /*17f0*/  @P1 IADD3 R6, P2, R201, UR4, RZ ;  /* 0x00000004c9061c10 */ /* 0x000fc8000ff5e0ff */
[----:B------:R-:W-:-:S05]  /*1800*/  @P1 IADD3.X R7, R202, UR5, RZ, P2, !PT ;  /* 0x00000005ca071c10 */ /* 0x000fca00097fe4ff */
[----:B------:R0:W5:Y:S01]  /*1810*/  @P1 LDG.E R144, desc[UR42][R6.64] ;  /* 0x0000002a06901981 */ /* 0x000162000c1e1900 */
[----:B------:R-:W-:Y:S01]  /*1820*/  IMAD.IADD R8, R26, 0x1, -R3 ;  /* 0x000000011a087824 */ /* 0x000fe200078e0a03 */
[----:B------:R-:W-:-:S04]  /*1830*/  PLOP3.LUT P2, PT, PT, PT, PT, 0x80, 0x0 ;  /* 0x000000000000781c */ /* 0x000fc80003f4f070 */
[----:B------:R-:W-:-:S04]  /*1840*/  IADD3 R123, -R8, RZ, RZ ;  /* 0x000000ff087b7210 */ /* 0x000fc80007ffe1ff */
[----:B------:R-:W-:Y:S02]  /*1850*/  VIMNMX R123, RZ, R123, !PT ;  /* 0x0000007bff7b7248 */ /* 0x000fe40007fe0100 */
[----:B--2---:R-:W-:-:S05]  /*1860*/  @P0 IADD3 R25, -R0, R9, RZ ;  /* 0x0000000900190210 */ /* 0x004fca0007ffe1ff */
[----:B------:R-:W-:-:S04]  /*1870*/  IMAD.IADD R150, R8, 0x1, R25 ;  /* 0x0000000108967824 */ /* 0x000fc800078e0219 */
[----:B------:R-:W-:-:S05]  /*1880*/  VIADD R0, R150, 0x7f ;  /* 0x0000007f96007836 */ /* 0x000fca0000000000 */
[----:B------:R-:W-:-:S04]  /*1890*/  SHF.R.S32.HI R3, RZ, 0x1f, R0 ;  /* 0x0000001fff037819 */ /* 0x000fc80000011400 */
[----:B------:R-:W-:-:S04]  /*18a0*/  LEA.HI R3, R3, R0, RZ, 0x7 ;  /* 0x0000000003037211 */ /* 0x000fc800078f38ff */
[----:B------:R-:W-:Y:S02]  /*18b0*/  LOP3.LUT R0, R3, 0xffffff80, RZ, 0xc0, !PT ;  /* 0xffffff8003007812 */ /* 0x000fe400078ec0ff */
[----:B------:R-:W-:Y:S02]  /*18c0*/  SHF.R.S32.HI R210, RZ, 0x7, R3 ;  /* 0x00000007ffd27819 */ /* 0x000fe40000011403 */
[----:B------:R-:W-:-:S04]  /*18d0*/  VIADDMNMX R0, R0, -R8, R25, PT ;  /* 0x8000000800007246 */ /* 0x000fc80003800119 */
[----:B------:R-:W-:Y:S02]  /*18e0*/  ISETP.GT.AND P0, PT, R0, R123, PT ;  /* 0x0000007b0000720c */ /* 0x000fe40003f04270 */
[----:B------:R-:W-:-:S05]  /*18f0*/  SHF.R.U32.HI R123, RZ, 0x7, R123 ;  /* 0x00000007ff7b7819 */ /* 0x000fca000001167b */
[----:B------:R-:W-:-:S06]  /*1900*/  IMAD.MOV.U32 R24, RZ, RZ, R123 ;  /* 0x000000ffff187224 */ /* 0x000fcc00078e007b */
[----:B------:R-:W-:-:S05]  /*1910*/  @P0 VIADD R0, R0, 0x7f ;  /* 0x0000007f00000836 */ /* 0x000fca0000000000 */
[----:B------:R-:W-:-:S04]  /*1920*/  @P0 SHF.R.S32.HI R5, RZ, 0x1f, R0 ;  /* 0x0000001fff050819 */ /* 0x000fc80000011400 */
[----:B------:R-:W-:-:S04]  /*1930*/  @P0 LEA.HI R5, R5, R0, RZ, 0x7 ;  /* 0x0000000005050211 */ /* 0x000fc800078f38ff */
[----:B------:R-:W-:-:S04]  /*1940*/  @P0 SHF.R.S32.HI R24, RZ, 0x7, R5 ;  /* 0x00000007ff180819 */ /* 0x000fc80000011405 */
[----:B------:R-:W-:-:S13]  /*1950*/  ISETP.GT.AND P0, PT, R24, R123, PT ;  /* 0x0000007b1800720c */ /* 0x000fda0003f04270 */
[----:B0-----:R-:W-:Y:S05]  /*1960*/  @!P0 BRA `(.L_x_616) ;  /* 0x00000088004c8947 */ /* 0x001fea0003800000 */
[----:B------:R-:W-:Y:S01]  /*1970*/  IADD3 R116, R2, 0x1c400, RZ ;  /* 0x0001c40002747810 */ /* 0x000fe20007ffe0ff */
[----:B------:R-:W-:Y:S03]  /*1980*/  BSSY B6, `(.L_x_617) ;  /* 0x0000013000067945 */ /* 0x000fe60003800000 */
[----:B------:R-:W-:-:S13]  /*1990*/  LOP3.LUT P0, RZ, R116, 0x3ff, RZ, 0xc0, !PT ;  /* 0x000003ff74ff7812 */ /* 0x000fda000780c0ff */
[----:B------:R-:W-:Y:S05]  /*19a0*/  @!P0 BRA `(.L_x_618) ;  /* 0x0000000000408947 */ /* 0x000fea0003800000 */
        /* <DEDUP_REMOVED lines=9> */
[----:B------:R-:W-:Y:S01]  /*1a40*/  IMAD.U32 R7, RZ, RZ, UR5 ;  /* 0x00000005ff077e24 */ /* 0x000fe2000f8e00ff */
[----:B------:R-:W-:Y:S01]  /*1a50*/  MOV R11, UR7 ;  /* 0x00000007000b7c02 */ /* 0x000fe20008000f00 */
[----:B------:R-:W-:Y:S01]  /*1a60*/  IMAD.MOV.U32 R8, RZ, RZ, 0x70 ;  /* 0x00000070ff087424 */ /* 0x000fe200078e00ff */
[----:B------:R-:W-:Y:S01]  /*1a70*/  MOV R13, RZ ;  /* 0x000000ff000d7202 */ /* 0x000fe20000000f00 */
[----:B0-----:R-:W-:-:S07]  /*1a80*/  IMAD.MOV.U32 R12, RZ, RZ, 0x1 ;  /* 0x00000001ff0c7424 */ /* 0x001fce00078e00ff */
[----:B------:R-:W-:-:S07]  /*1a90*/  LEPC R20, `(.L_x_618) ;  /* 0x000000001014794e */ /* 0x000fce0000000000 */
[----:B-1---5:R-:W-:Y:S05]  /*1aa0*/  CALL.ABS.NOINC R14 ;  /* 0x000000000e007343 */ /* 0x022fea0003c00000 */
.L_x_618:
[----:B------:R-:W-:Y:S05]  /*1ab0*/  BSYNC B6 ;  /* 0x0000000000067941 */ /* 0x000fea0003800000 */
.L_x_617:
[----:B------:R-:W-:Y:S01]  /*1ac0*/  VIADD R115, R2, 0x400 ;  /* 0x0000040002737836 */ /* 0x000fe20000000000 */
[----:B------:R-:W-:Y:S04]  /*1ad0*/  BSSY B6, `(.L_x_619) ;  /* 0x0000013000067945 */ /* 0x000fe80003800000 */
[----:B------:R-:W-:-:S13]  /*1ae0*/  LOP3.LUT P0, RZ, R115, 0x3ff, RZ, 0xc0, !PT ;  /* 0x000003ff73ff7812 */ /* 0x000fda000780c0ff */
[----:B------:R-:W-:Y:S05]  /*1af0*/  @!P0 BRA `(.L_x_620) ;  /* 0x0000000000408947 */ /* 0x000fea0003800000 */
[----:B------:R-:W-:Y:S01]  /*1b00*/  MOV R0, 0x0 ;  /* 0x0000000000007802 */ /* 0x000fe20000000f00 */
[----:B------:R-:W-:Y:S01]  /*1b10*/  ULDC.64 UR4, c[0x4][0x118] ;  /* 0x0100460000047ab9 */ /* 0x000fe20000000a00 */
[----:B------:R-:W-:Y:S01]  /*1b20*/  ULDC.64 UR6, c[0x4][0x120] ;  /* 0x0100480000067ab9 */ /* 0x000fe20000000a00 */
[----:B------:R-:W-:Y:S01]  /*1b30*/  IMAD.U32 R4, RZ, RZ, UR4 ;  /* 0x00000004ff047e24 */ /* 0x000fe2000f8e00ff */
[----:B------:R0:W1:Y:S01]  /*1b40*/  LDC.64 R14, c[0x4][R0] ;  /* 0x01000000000e7b82 */ /* 0x0000620000000a00 */
[----:B------:R-:W-:Y:S01]  /*1b50*/  MOV R5, UR5 ;  /* 0x0000000500057c02 */ /* 0x000fe20008000f00 */
[----:B------:R-:W-:Y:S01]  /*1b60*/  ULDC.64 UR4, c[0x4][0x80] ;  /* 0x0100200000047ab9 */ /* 0x000fe20000000a00 */
[----:B------:R-:W-:Y:S01]  /*1b70*/  IMAD.U32 R6, RZ, RZ, UR6 ;  /* 0x00000006ff067e24 */ /* 0x000fe2000f8e00ff */
[----:B------:R-:W-:Y:S01]  /*1b80*/  MOV R10, UR4 ;  /* 0x00000004000a7c02 */ /* 0x000fe20008000f00 */
[----:B------:R-:W-:Y:S01]  /*1b90*/  IMAD.U32 R7, RZ, RZ, UR7 ;  /* 0x00000007ff077e24 */ /* 0x000fe2000f8e00ff */
[----:B------:R-:W-:Y:S01]  /*1ba0*/  MOV R12, 0x1 ;  /* 0x00000001000c7802 */ /* 0x000fe20000000f00 */
[----:B------:R-:W-:-:S02]  /*1bb0*/  IMAD.U32 R11, RZ, RZ, UR5 ;  /* 0x00000005ff0b7e24 */ /* 0x000fc4000f8e00ff */
[----:B------:R-:W-:Y:S02]  /*1bc0*/  IMAD.MOV.U32 R8, RZ, RZ, 0x70 ;  /* 0x00000070ff087424 */ /* 0x000fe400078e00ff */
[----:B0-----:R-:W-:-:S07]  /*1bd0*/  IMAD.MOV.U32 R13, RZ, RZ, RZ ;  /* 0x000000ffff0d7224 */ /* 0x001fce00078e00ff */
[----:B------:R-:W-:-:S07]  /*1be0*/  LEPC R20, `(.L_x_620) ;  /* 0x000000001014794e */ /* 0x000fce0000000000 */
[----:B-1---5:R-:W-:Y:S05]  /*1bf0*/  CALL.ABS.NOINC R14 ;  /* 0x000000000e007343 */ /* 0x022fea0003c00000 */
.L_x_620:
[----:B------:R-:W-:Y:S05]  /*1c00*/  BSYNC B6 ;  /* 0x0000000000067941 */ /* 0x000fea0003800000 */
.L_x_619:
[----:B------:R-:W-:Y:S01]  /*1c10*/  ULDC.64 UR4, c[0x0][0x9f8] ;  /* 0x00027e0000047ab9 */ /* 0x000fe20000000a00 */
[----:B------:R-:W2:Y:S01]  /*1c20*/  LDL.LU R20, [R1+0x8] ;  /* 0x0000080001147983 */ /* 0x000ea20000300800 */
[----:B------:R-:W-:Y:S01]  /*1c30*/  ISETP.NE.U32.AND P0, PT, RZ, UR4, PT ;  /* 0x00000004ff007c0c */ /* 0x000fe2000bf05070 */
[----:B------:R-:W0:Y:S01]  /*1c40*/  LDC.64 R134, c[0x0][0x300] ;  /* 0x0000c000ff867b82 */ /* 0x000e220000000a00 */
[----:B------:R-:W-:Y:S01]  /*1c50*/  SHF.R.S32.HI R8, RZ, 0x1f, R126 ;  /* 0x0000001fff087819 */ /* 0x000fe2000001147e */
[----:B------:R-:W-:Y:S01]  /*1c60*/  ULDC.64 UR6, c[0x0][0x330] ;  /* 0x0000cc0000067ab9 */ /* 0x000fe20000000a00 */
[----:B------:R-:W-:Y:S01]  /*1c70*/  ISETP.NE.AND.EX P0, PT, RZ, UR5, PT, P0 ;  /* 0x00000005ff007c0c */ /* 0x000fe2000bf05300 */
[C---:B------:R-:W-:Y:S01]  /*1c80*/  VIADD R101, R18.reuse, 0x20 ;  /* 0x0000002012657836 */ /* 0x040fe20000000000 */
[C---:B------:R-:W-:Y:S02]  /*1c90*/  IADD3 R0, R18.reuse, 0x80, RZ ;  /* 0x0000008012007810 */ /* 0x040fe40007ffe0ff */
[----:B------:R-:W-:Y:S01]  /*1ca0*/  SHF.R.S32.HI R19, RZ, 0x1f, R18 ;  /* 0x0000001fff137819 */ /* 0x000fe20000011412 */
[----:B------:R-:W-:Y:S01]  /*1cb0*/  IMAD.IADD R118, R29, 0x1, R26 ;  /* 0x000000011d767824 */ /* 0x000fe200078e021a */
[C---:B------:R-:W-:Y:S01]  /*1cc0*/  IADD3 R100, R18.reuse, 0x40, RZ ;  /* 0x0000004012647810 */ /* 0x040fe20007ffe0ff */
[----:B------:R-:W-:Y:S01]  /*1cd0*/  VIADD R99, R18, 0x60 ;  /* 0x0000006012637836 */ /* 0x000fe20000000000 */
[----:B------:R-:W1:Y:S05]  /*1ce0*/  LDC.64 R36, c[0x0][0x408] ;  /* 0x00010200ff247b82 */ /* 0x000e6a0000000a00 */
[----:B------:R-:W-:Y:S01]  /*1cf0*/  @P0 IADD3 R4, P1, R201, UR4, RZ ;  /* 0x00000004c9040c10 */ /* 0x000fe2000ff3e0ff */
[----:B------:R-:W-:-:S02]  /*1d00*/  ULDC UR4, c[0x0][0x2f4] ;  /* 0x0000bd0000047ab9 */ /* 0x000fc40000000800 */
[----:B------:R-:W3:Y:S01]  /*1d10*/  LDC R21, c[0x0][0x3f4] ;  /* 0x0000fd00ff157b82 */ /* 0x000ee20000000800 */
[----:B------:R-:W-:-:S05]  /*1d20*/  @P0 IADD3.X R5, R202, UR5, RZ, P1, !PT ;  /* 0x00000005ca050c10 */ /* 0x000fca0008ffe4ff */
[----:B------:R4:W2:Y:S01]  /*1d30*/  @P0 LDG.E R27, desc[UR42][R4.64] ;  /* 0x0000002a041b0981 */ /* 0x0008a2000c1e1900 */
[----:B------:R-:W-:Y:S01]  /*1d40*/  ISETP.GE.AND P3, PT, R0, UR4, PT ;  /* 0x0000000400007c0c */ /* 0x000fe2000bf66270 */
[----:B------:R-:W-:Y:S01]  /*1d50*/  IMAD R3, R8, UR6, RZ ;  /* 0x0000000608037c24 */ /* 0x000fe2000f8e02ff */
[----:B------:R-:W-:Y:S01]  /*1d60*/  ISETP.GE.AND P1, PT, R101, UR4, PT ;  /* 0x0000000465007c0c */ /* 0x000fe2000bf26270 */
[C---:B------:R-:W-:Y:S01]  /*1d70*/  VIADD R0, R18.reuse, 0xa0 ;  /* 0x000000a012007836 */ /* 0x040fe20000000000 */
[----:B------:R-:W-:Y:S01]  /*1d80*/  ISETP.GE.AND P0, PT, R18, UR4, PT ;  /* 0x0000000412007c0c */ /* 0x000fe2000bf06270 */
[C---:B------:R-:W-:Y:S01]  /*1d90*/  IMAD R3, R126.reuse, UR7, R3 ;  /* 0x000000077e037c24 */ /* 0x040fe2000f8e0203 */
[----:B------:R-:W-:Y:S01]  /*1da0*/  SEL R14, RZ, 0x10, P3 ;  /* 0x00000010ff0e7807 */ /* 0x000fe20001800000 */
[----:B------:R-:W-:Y:S01]  /*1db0*/  IMAD.WIDE.U32 R104, R126, UR6, R18 ;  /* 0x000000067e687c25 */ /* 0x000fe2000f8e0012 */
[----:B------:R-:W-:Y:S01]  /*1dc0*/  ISETP.GE.AND P2, PT, R0, UR4, PT ;  /* 0x0000000400007c0c */ /* 0x000fe2000bf46270 */
[----:B------:R-:W-:Y:S01]  /*1dd0*/  ULDC.64 UR6, c[0x0][0xa08] ;  /* 0x0002820000067ab9 */ /* 0x000fe20000000a00 */
[----:B----4-:R-:W-:Y:S01]  /*1de0*/  SEL R4, RZ, 0xffffffff, P1 ;  /* 0xffffffffff047807 */ /* 0x010fe20000800000 */
[----:B------:R-:W-:Y:S01]  /*1df0*/  IMAD.IADD R105, R105, 0x1, R3 ;  /* 0x0000000169697824 */ /* 0x000fe200078e0203 */
[----:B------:R-:W-:Y:S01]  /*1e00*/  SHF.R.S32.HI R0, RZ, 0x1f, R118 ;  /* 0x0000001fff007819 */ /* 0x000fe20000011476 */
[----:B-1----:R-:W-:Y:S01]  /*1e10*/  IMAD.WIDE.U32 R108, R17, R36, R18 ;  /* 0x00000024116c7225 */ /* 0x002fe200078e0012 */
[----:B------:R-:W-:-:S02]  /*1e20*/  SEL R3, RZ, 0x1, P0 ;  /* 0x00000001ff037807 */ /* 0x000fc40000000000 */
[----:B------:R-:W-:Y:S01]  /*1e30*/  SHF.L.U32 R4, R4, 0x1, RZ ;  /* 0x0000000104047819 */ /* 0x000fe200000006ff */
[-C--:B0-----:R-:W-:Y:S01]  /*1e40*/  IMAD R9, R0, R134.reuse, RZ ;  /* 0x0000008600097224 */ /* 0x081fe200078e02ff */
[----:B------:R-:W-:Y:S01]  /*1e50*/  ISETP.GE.AND P0, PT, R100, UR4, PT ;  /* 0x0000000464007c0c */ /* 0x000fe2000bf06270 */
[----:B------:R-:W-:Y:S01]  /*1e60*/  IMAD.MOV.U32 R124, RZ, RZ, 0x20 ;  /* 0x00000020ff7c7424 */ /* 0x000fe200078e00ff */
[----:B------:R-:W-:Y:S01]  /*1e70*/  ISETP.GE.AND P1, PT, R99, UR4, PT ;  /* 0x0000000463007c0c */ /* 0x000fe2000bf26270 */
[----:B------:R-:W-:Y:S01]  /*1e80*/  IMAD R9, R118, R135, R9 ;  /* 0x0000008776097224 */ /* 0x000fe200078e0209 */
[----:B------:R-:W-:Y:S01]  /*1e90*/  LOP3.LUT R3, R4, 0x2, R3, 0xe2, !PT ;  /* 0x0000000204037812 */ /* 0x000fe200078ee203 */
[----:B------:R-:W-:Y:S01]  /*1ea0*/  IMAD.WIDE.U32 R4, R118, R134, RZ ;  /* 0x0000008676047225 */ /* 0x000fe200078e00ff */
[----:B------:R-:W-:Y:S01]  /*1eb0*/  SEL R6, RZ, 0x4, P0 ;  /* 0x00000004ff067807 */ /* 0x000fe20000000000 */
[----:B------:R-:W-:Y:S01]  /*1ec0*/  ULDC.64 UR4, c[0x0][0x308] ;  /* 0x0000c20000047ab9 */ /* 0x000fe20000000a00 */
[----:B------:R-:W-:Y:S01]  /*1ed0*/  SEL R7, RZ, 0x8, P1 ;  /* 0x00000008ff077807 */ /* 0x000fe20000800000 */
[----:B------:R-:W-:Y:S01]  /*1ee0*/  IMAD.IADD R5, R5, 0x1, R9 ;  /* 0x0000000105057824 */ /* 0x000fe200078e0209 */
[----:B------:R-:W-:Y:S01]  /*1ef0*/  ISETP.NE.U32.AND P0, PT, RZ, UR6, PT ;  /* 0x00000006ff007c0c */ /* 0x000fe2000bf05070 */
[----:B---3--:R-:W-:Y:S01]  /*1f00*/  IMAD.SHL.U32 R122, R21, 0x2, RZ ;  /* 0x00000002157a7824 */ /* 0x008fe200078e00ff */
[----:B------:R-:W-:Y:S01]  /*1f10*/  LOP3.LUT R3, R7, R3, R6, 0xfe, !PT ;  /* 0x0000000307037212 */ /* 0x000fe200078efe06 */
[----:B------:R-:W-:Y:S01]  /*1f20*/  IMAD R7, R8, UR4, RZ ;  /* 0x0000000408077c24 */ /* 0x000fe2000f8e02ff */
[----:B------:R-:W-:Y:S01]  /*1f30*/  ISETP.NE.AND.EX P0, PT, RZ, UR7, PT, P0 ;  /* 0x00000007ff007c0c */ /* 0x000fe2000bf05300 */
[----:B------:R-:W-:Y:S01]  /*1f40*/  IMAD.SHL.U32 R39, R134, 0x80, RZ ;  /* 0x0000008086277824 */ /* 0x000fe200078e00ff */
[----:B------:R-:W-:Y:S01]  /*1f50*/  LOP3.LUT R14, R3, R14, RZ, 0xfc, !PT ;  /* 0x0000000e030e7212 */ /* 0x000fe200078efcff */
[C---:B------:R-:W-:Y:S01]  /*1f60*/  IMAD R9, R126.reuse, UR5, R7 ;  /* 0x000000057e097c24 */ /* 0x040fe2000f8e0207 */
[----:B------:R-:W-:Y:S01]  /*1f70*/  SHF.R.S32.HI R145, RZ, 0x1f, R17 ;  /* 0x0000001fff917819 */ /* 0x000fe20000011411 */
[----:B------:R-:W-:Y:S01]  /*1f80*/  IMAD.WIDE.U32 R6, R126, UR4, R4 ;  /* 0x000000047e067c25 */ /* 0x000fe2000f8e0004 */
[----:B------:R-:W-:Y:S01]  /*1f90*/  ULDC.64 UR4, c[0x0][0x310] ;  /* 0x0000c40000047ab9 */ /* 0x000fe20000000a00 */
[----:B------:R-:W0:Y:S01]  /*1fa0*/  LDC.64 R4, c[0x0][0x3f8] ;  /* 0x0000fe00ff047b82 */ /* 0x000e220000000a00 */
[--C-:B------:R-:W-:Y:S01]  /*1fb0*/  SHF.R.S32.HI R23, RZ, 0x1f, R22.reuse ;  /* 0x0000001fff177819 */ /* 0x100fe20000011416 */
[----:B------:R-:W-:Y:S01]  /*1fc0*/  IMAD.IADD R7, R7, 0x1, R9 ;  /* 0x0000000107077824 */ /* 0x000fe200078e0209 */
[-C--:B------:R-:W-:Y:S01]  /*1fd0*/  ISETP.GE.AND P4, PT, R100, R21.reuse, PT ;  /* 0x000000156400720c */ /* 0x080fe20003f86270 */
[-C--:B------:R-:W-:Y:S01]  /*1fe0*/  IMAD R10, R145, R36.reuse, RZ ;  /* 0x00000024910a7224 */ /* 0x080fe200078e02ff */
[----:B------:R-:W-:Y:S01]  /*1ff0*/  ISETP.GE.AND P1, PT, R101, R21, PT ;  /* 0x000000156500720c */ /* 0x000fe20003f26270 */
[----:B------:R-:W-:Y:S01]  /*2000*/  IMAD.WIDE.U32 R106, R17, R36, R22 ;  /* 0x00000024116a7225 */ /* 0x000fe200078e0016 */
[----:B------:R-:W-:-:S02]  /*2010*/  LOP3.LUT P3, RZ, R213, 0x4, RZ, 0xc0, !PT ;  /* 0x00000004d5ff7812 */ /* 0x000fc4000786c0ff */
[----:B------:R-:W-:Y:S01]  /*2020*/  SHF.L.U64.HI R130, R134, 0x7, R135 ;  /* 0x0000000786827819 */ /* 0x000fe20000010287 */
[----:B------:R-:W-:Y:S01]  /*2030*/  IMAD R9, R17, R37, R10 ;  /* 0x0000002511097224 */ /* 0x000fe200078e020a */
[----:B------:R-:W-:Y:S02]  /*2040*/  SEL R124, R124, 0xffffffe0, !P3 ;  /* 0xffffffe07c7c7807 */ /* 0x000fe40005800000 */
[----:B------:R-:W-:Y:S01]  /*2050*/  SHF.L.U32 R136, R134, 0x6, RZ ;  /* 0x0000000686887819 */ /* 0x000fe200000006ff */
[----:B------:R-:W-:Y:S01]  /*2060*/  IMAD.IADD R109, R9, 0x1, R109 ;  /* 0x00000001096d7824 */ /* 0x000fe200078e026d */
[----:B------:R-:W-:Y:S02]  /*2070*/  IADD3 R107, R107, R9, RZ ;  /* 0x000000096b6b7210 */ /* 0x000fe40007ffe0ff */
[----:B------:R-:W-:Y:S01]  /*2080*/  SEL R9, R21, RZ, P4 ;  /* 0x000000ff15097207 */ /* 0x000fe20002000000 */
[----:B-----5:R-:W-:Y:S01]  /*2090*/  IMAD.WIDE.U32 R108, R144, R36, R108 ;  /* 0x00000024906c7225 */ /* 0x020fe200078e006c */
[----:B------:R-:W-:-:S02]  /*20a0*/  SHF.L.U64.HI R38, R36, 0x6, R37 ;  /* 0x0000000624267819 */ /* 0x000fc40000010225 */
[----:B------:R-:W-:Y:S01]  /*20b0*/  SHF.R.S32.HI R146, RZ, 0x1f, R205 ;  /* 0x0000001fff927819 */ /* 0x000fe200000114cd */
[----:B------:R-:W-:Y:S02]  /*20c0*/  IMAD.IADD R9, R100, 0x1, R9 ;  /* 0x0000000164097824 */ /* 0x000fe400078e0209 */
[CC--:B0-----:R-:W-:Y:S01]  /*20d0*/  IMAD.WIDE.U32 R110, R17.reuse, R4.reuse, R22 ;  /* 0x00000004116e7225 */ /* 0x0c1fe200078e0016 */
[C-C-:B------:R-:W-:Y:S02]  /*20e0*/  SHF.L.U64.HI R131, R4.reuse, 0x7, R5.reuse ;  /* 0x0000000704837819 */ /* 0x140fe40000010205 */
[C---:B------:R-:W-:Y:S01]  /*20f0*/  SHF.L.U64.HI R35, R4.reuse, 0x6, R5 ;  /* 0x0000000604237819 */ /* 0x040fe20000010205 */
[----:B------:R-:W-:Y:S01]  /*2100*/  IMAD.WIDE.U32 R112, R17, R4, R18 ;  /* 0x0000000411707225 */ /* 0x000fe200078e0012 */
[----:B------:R-:W-:-:S03]  /*2110*/  SHF.L.U32 R34, R4, 0x7, RZ ;  /* 0x0000000704227819 */ /* 0x000fc600000006ff */
[----:B------:R-:W-:Y:S02]  /*2120*/  IMAD.SHL.U32 R33, R4, 0x40, RZ ;  /* 0x0000004004217824 */ /* 0x000fe400078e00ff */
[----:B------:R-:W-:Y:S01]  /*2130*/  IMAD.WIDE.U32 R106, R144, R36, R106 ;  /* 0x00000024906a7225 */ /* 0x000fe200078e006a */
[----:B--2---:R-:W-:-:S04]  /*2140*/  LOP3.LUT R20, R20, 0xfffffffe, RZ, 0xc0, !PT ;  /* 0xfffffffe14147812 */ /* 0x004fc800078ec0ff */
[----:B------:R-:W-:Y:S02]  /*2150*/  @P4 LOP3.LUT R20, R20, 0x1, RZ, 0xfc, !PT ;  /* 0x0000000114144812 */ /* 0x000fe400078efcff */
[----:B------:R-:W-:-:S03]  /*2160*/  IADD3 R118, P4, R17, R118, RZ ;  /* 0x0000007611767210 */ /* 0x000fc60007f9e0ff */
[----:B------:R0:W-:Y:S01]  /*2170*/  STL [R1+0x8], R20 ;  /* 0x0000081401007387 */ /* 0x0001e20000100800 */
[----:B------:R-:W-:Y:S02]  /*2180*/  IADD3.X R119, R0, R145, RZ, P4, !PT ;  /* 0x0000009100777210 */ /* 0x000fe400027fe4ff */
[----:B0-----:R-:W-:-:S04]  /*2190*/  SHF.R.S32.HI R20, RZ, 0x1f, R9 ;  /* 0x0000001fff147819 */ /* 0x001fc80000011409 */
[----:B------:R-:W-:Y:S02]  /*21a0*/  LEA.HI R40, R20, R9, RZ, 0x3 ;  /* 0x0000000914287211 */ /* 0x000fe400078f18ff */
[----:B------:R-:W-:Y:S02]  /*21b0*/  SHF.R.S32.HI R3, RZ, 0x1f, R27 ;  /* 0x0000001fff037819 */ /* 0x000fe4000001141b */
[--C-:B------:R-:W-:Y:S02]  /*21c0*/  LOP3.LUT R26, R191, 0x38, R40.reuse, 0xf8, !PT ;  /* 0x00000038bf1a7812 */ /* 0x100fe400078ef828 */
[----:B------:R-:W-:Y:S02]  /*21d0*/  SEL R8, R3, RZ, !P0 ;  /* 0x000000ff03087207 */ /* 0x000fe40004000000 */
[----:B------:R-:W-:Y:S02]  /*21e0*/  SEL R3, R27, RZ, !P0 ;  /* 0x000000ff1b037207 */ /* 0x000fe40004000000 */
[----:B------:R-:W0:Y:S01]  /*21f0*/  S2R R27, SR_TID.X ;  /* 0x00000000001b7919 */ /* 0x000e220000002100 */
[----:B------:R-:W-:Y:S01]  /*2200*/  IMAD R12, R8, UR4, RZ ;  /* 0x00000004080c7c24 */ /* 0x000fe2000f8e02ff */
[----:B------:R-:W-:Y:S01]  /*2210*/  LOP3.LUT R15, R185, 0x38, R40, 0xf8, !PT ;  /* 0x00000038b90f7812 */ /* 0x000fe200078ef828 */
[----:B------:R-:W-:-:S03]  /*2220*/  IMAD.WIDE.U32 R102, R3, UR4, R6 ;  /* 0x0000000403667c25 */ /* 0x000fc6000f8e0006 */
[----:B------:R-:W-:Y:S01]  /*2230*/  LOP3.LUT R138, R15, R230, RZ, 0x3c, !PT ;  /* 0x000000e60f8a7212 */ /* 0x000fe200078e3cff */
[----:B------:R-:W-:Y:S01]  /*2240*/  IMAD R97, R3, UR5, R12 ;  /* 0x0000000503617c24 */ /* 0x000fe2000f8e020c */
[----:B------:R-:W-:Y:S01]  /*2250*/  ULDC.64 UR4, c[0x0][0x338] ;  /* 0x0000ce0000047ab9 */ /* 0x000fe20000000a00 */
[-C--:B------:R-:W-:Y:S01]  /*2260*/  IMAD R12, R145, R134.reuse, RZ ;  /* 0x00000086910c7224 */ /* 0x080fe200078e02ff */
[----:B------:R-:W-:Y:S01]  /*2270*/  LOP3.LUT R15, R40, 0xfffffff8, RZ, 0xc0, !PT ;  /* 0xfffffff8280f7812 */ /* 0x000fe200078ec0ff */
[----:B------:R-:W-:-:S04]  /*2280*/  IMAD.WIDE.U32 R6, R17, R134, R18 ;  /* 0x0000008611067225 */ /* 0x000fc800078e0012 */
[----:B------:R-:W-:Y:S01]  /*2290*/  IMAD R12, R17, R135, R12 ;  /* 0x00000087110c7224 */ /* 0x000fe200078e020c */
[----:B------:R-:W-:Y:S01]  /*22a0*/  IADD3 R98, P0, R102, R6, RZ ;  /* 0x0000000666627210 */ /* 0x000fe20007f1e0ff */
[----:B------:R-:W-:Y:S01]  /*22b0*/  IMAD.IADD R97, R103, 0x1, R97 ;  /* 0x0000000167617824 */ /* 0x000fe200078e0261 */
[----:B------:R-:W-:Y:S01]  /*22c0*/  SHF.L.U64.HI R135, R134, 0x6, R135 ;  /* 0x0000000686877819 */ /* 0x000fe20000010287 */
[----:B------:R-:W-:Y:S01]  /*22d0*/  IMAD R8, R8, UR4, RZ ;  /* 0x0000000408087c24 */ /* 0x000fe2000f8e02ff */
[----:B------:R-:W-:Y:S01]  /*22e0*/  SHF.L.U64.HI R134, R36, 0x7, R37 ;  /* 0x0000000724867819 */ /* 0x000fe20000010225 */
[----:B------:R-:W-:Y:S01]  /*22f0*/  IMAD.WIDE.U32 R104, R3, UR4, R104 ;  /* 0x0000000403687c25 */ /* 0x000fe2000f8e0068 */
[----:B------:R-:W-:Y:S02]  /*2300*/  IADD3.X R96, R97, R7, R12, P0, !PT ;  /* 0x0000000761607210 */ /* 0x000fe400007fe40c */
[----:B------:R-:W-:Y:S01]  /*2310*/  ISETP.GE.AND P0, PT, R18, R21, PT ;  /* 0x000000151200720c */ /* 0x000fe20003f06270 */
[----:B------:R-:W-:-:S02]  /*2320*/  IMAD R41, R3, UR5, R8 ;  /* 0x0000000503297c24 */ /* 0x000fc4000f8e0208 */
[----:B------:R-:W-:Y:S01]  /*2330*/  IMAD R6, R145, R4, RZ ;  /* 0x0000000491067224 */ /* 0x000fe200078e02ff */
[----:B------:R-:W-:-:S03]  /*2340*/  SEL R3, R21, RZ, P0 ;  /* 0x000000ff15037207 */ /* 0x000fc60000000000 */
[----:B------:R-:W-:Y:S01]  /*2350*/  IMAD R7, R17, R5, R6 ;  /* 0x0000000511077224 */ /* 0x000fe200078e0206 */
[----:B------:R-:W-:Y:S01]  /*2360*/  SEL R6, R21, RZ, P1 ;  /* 0x000000ff15067207 */ /* 0x000fe20000800000 */
[----:B------:R-:W-:Y:S01]  /*2370*/  IMAD.IADD R3, R18, 0x1, R3 ;  /* 0x0000000112037824 */ /* 0x000fe200078e0203 */
[----:B0-----:R-:W-:Y:S01]  /*2380*/  SHF.R.U32.HI R27, RZ, 0x7, R27 ;  /* 0x00000007ff1b7819 */ /* 0x001fe2000001161b */
[----:B------:R-:W-:Y:S01]  /*2390*/  IMAD.IADD R113, R7, 0x1, R113 ;  /* 0x0000000107717824 */ /* 0x000fe200078e0271 */
[----:B------:R-:W-:Y:S02]  /*23a0*/  IADD3 R111, R111, R7, RZ ;  /* 0x000000076f6f7210 */ /* 0x000fe40007ffe0ff */
[----:B------:R-:W-:Y:S01]  /*23b0*/  IADD3 R7, R101, R6, RZ ;  /* 0x0000000665077210 */ /* 0x000fe20007ffe0ff */
[CC--:B------:R-:W-:Y:S01]  /*23c0*/  IMAD.WIDE.U32 R112, R144.reuse, R4.reuse, R112 ;  /* 0x0000000490707225 */ /* 0x0c0fe200078e0070 */
[----:B------:R-:W-:Y:S02]  /*23d0*/  SHF.R.S32.HI R6, RZ, 0x1f, R3 ;  /* 0x0000001fff067819 */ /* 0x000fe40000011403 */
[----:B------:R-:W-:Y:S01]  /*23e0*/  SHF.R.S32.HI R10, RZ, 0x1f, R7 ;  /* 0x0000001fff0a7819 */ /* 0x000fe20000011407 */
[----:B------:R-:W-:Y:S01]  /*23f0*/  IMAD.WIDE.U32 R110, R144, R4, R110 ;  /* 0x00000004906e7225 */ /* 0x000fe200078e006e */
[----:B------:R-:W-:-:S02]  /*2400*/  LEA.HI R8, R6, R3, RZ, 0x3 ;  /* 0x0000000306087211 */ /* 0x000fc400078f18ff */
[----:B------:R-:W-:Y:S02]  /*2410*/  LEA.HI R3, R6, R3, RZ, 0x6 ;  /* 0x0000000306037211 */ /* 0x000fe400078f30ff */
[----:B------:R-:W-:Y:S02]  /*2420*/  LEA.HI R6, R20, R9, RZ, 0x6 ;  /* 0x0000000914067211 */ /* 0x000fe400078f30ff */
[--C-:B------:R-:W-:Y:S01]  /*2430*/  LOP3.LUT R9, R185, 0x38, R8.reuse, 0xf8, !PT ;  /* 0x00000038b9097812 */ /* 0x100fe200078ef808 */
[----:B------:R-:W-:Y:S01]  /*2440*/  IMAD.SHL.U32 R3, R3, 0x80, RZ ;  /* 0x0000008003037824 */ /* 0x000fe200078e00ff */
[----:B------:R-:W-:Y:S01]  /*2450*/  LEA.HI R12, R10, R7, RZ, 0x3 ;  /* 0x000000070a0c7211 */ /* 0x000fe200078f18ff */
[----:B------:R-:W-:Y:S01]  /*2460*/  IMAD.SHL.U32 R11, R6, 0x80, RZ ;  /* 0x00000080060b7824 */ /* 0x000fe200078e00ff */
[----:B------:R-:W-:Y:S02]  /*2470*/  LOP3.LUT R6, R191, 0x38, R8, 0xf8, !PT ;  /* 0x00000038bf067812 */ /* 0x000fe400078ef808 */
[----:B------:R-:W-:-:S02]  /*2480*/  LOP3.LUT R3, R3, 0xffffe000, RZ, 0xc0, !PT ;  /* 0xffffe00003037812 */ /* 0x000fc400078ec0ff */
[----:B------:R-:W-:Y:S02]  /*2490*/  LOP3.LUT R20, R9, R230, RZ, 0x3c, !PT ;  /* 0x000000e609147212 */ /* 0x000fe400078e3cff */
[----:B------:R-:W-:Y:S01]  /*24a0*/  LEA.HI R7, R10, R7, RZ, 0x6 ;  /* 0x000000070a077211 */ /* 0x000fe200078f30ff */
[----:B------:R-:W-:Y:S01]  /*24b0*/  IMAD R143, R192, 0x200, R3 ;  /* 0x00000200c08f7824 */ /* 0x000fe200078e0203 */
[----:B------:R-:W-:Y:S02]  /*24c0*/  LOP3.LUT R6, R6, R193, RZ, 0x3c, !PT ;  /* 0x000000c106067212 */ /* 0x000fe400078e3cff */
[----:B------:R-:W-:Y:S02]  /*24d0*/  IADD3 R141, R20, R3, R195 ;  /* 0x00000003148d7210 */ /* 0x000fe40007ffe0c3 */
[----:B------:R-:W-:Y:S01]  /*24e0*/  LOP3.LUT R10, R191, 0x38, R12, 0xf8, !PT ;  /* 0x00000038bf0a7812 */ /* 0x000fe200078ef80c */
[----:B------:R-:W-:Y:S01]  /*24f0*/  IMAD.IADD R143, R143, 0x1, R6 ;  /* 0x000000018f8f7824 */ /* 0x000fe200078e0206 */
[----:B------:R-:W-:-:S02]  /*2500*/  SHF.R.S32.HI R3, RZ, 0x1f, R144 ;  /* 0x0000001fff037819 */ /* 0x000fc40000011490 */
[----:B------:R-:W-:Y:S02]  /*2510*/  SHF.L.U32 R7, R7, 0x7, RZ ;  /* 0x0000000707077819 */ /* 0x000fe400000006ff */
[----:B------:R-:W-:Y:S01]  /*2520*/  LOP3.LUT R13, R185, 0x38, R12, 0xf8, !PT ;  /* 0x00000038b90d7812 */ /* 0x000fe200078ef80c */
[C---:B------:R-:W-:Y:S01]  /*2530*/  IMAD R6, R3.reuse, R36, RZ ;  /* 0x0000002403067224 */ /* 0x040fe200078e02ff */
[----:B------:R-:W-:Y:S01]  /*2540*/  LOP3.LUT R9, R10, R193, RZ, 0x3c, !PT ;  /* 0x000000c10a097212 */ /* 0x000fe200078e3cff */
[----:B------:R-:W-:Y:S01]  /*2550*/  IMAD R3, R3, R4, RZ ;  /* 0x0000000403037224 */ /* 0x000fe200078e02ff */
[----:B------:R-:W-:Y:S02]  /*2560*/  LOP3.LUT R7, R7, 0xffffe000, RZ, 0xc0, !PT ;  /* 0xffffe00007077812 */ /* 0x000fe400078ec0ff */
[----:B------:R-:W-:Y:S02]  /*2570*/  LOP3.LUT R10, R13, R230, RZ, 0x3c, !PT ;  /* 0x000000e60d0a7212 */ /* 0x000fe400078e3cff */
[----:B------:R-:W-:-:S02]  /*2580*/  LOP3.LUT R4, R191, 0x18, R18, 0xf8, !PT ;  /* 0x00000018bf047812 */ /* 0x000fc400078ef812 */
[-C--:B------:R-:W-:Y:S02]  /*2590*/  IADD3 R139, R10, R7.reuse, R195 ;  /* 0x000000070a8b7210 */ /* 0x080fe40007ffe0c3 */
[----:B------:R-:W-:Y:S01]  /*25a0*/  LEA R142, R192, R7, 0x9 ;  /* 0x00000007c08e7211 */ /* 0x000fe200078e48ff */
[----:B------:R-:W-:Y:S01]  /*25b0*/  IMAD R7, R144, R5, R3 ;  /* 0x0000000590077224 */ /* 0x000fe200078e0203 */
[----:B------:R-:W-:Y:S02]  /*25c0*/  LOP3.LUT R3, R4, R193, RZ, 0x3c, !PT ;  /* 0x000000c104037212 */ /* 0x000fe400078e3cff */
[----:B------:R-:W-:Y:S01]  /*25d0*/  LOP3.LUT R11, R11, 0xffffe000, RZ, 0xc0, !PT ;  /* 0xffffe0000b0b7812 */ /* 0x000fe200078ec0ff */
[----:B------:R-:W-:Y:S01]  /*25e0*/  IMAD.IADD R29, R111, 0x1, R7 ;  /* 0x000000016f1d7824 */ /* 0x000fe200078e0207 */
[----:B------:R-:W-:Y:S01]  /*25f0*/  IADD3 R142, R142, R9, RZ ;  /* 0x000000098e8e7210 */ /* 0x000fe20007ffe0ff */
[----:B------:R-:W-:Y:S01]  /*2600*/  IMAD R32, R192, 0x200, R3 ;  /* 0x00000200c0207824 */ /* 0x000fe200078e0203 */
[----:B------:R-:W-:Y:S01]  /*2610*/  SEL R3, RZ, 0x20, P2 ;  /* 0x00000020ff037807 */ /* 0x000fe20001000000 */
[----:B------:R-:W-:Y:S01]  /*2620*/  IMAD R9, R144, R37, R6 ;  /* 0x0000002590097224 */ /* 0x000fe200078e0206 */
[----:B------:R-:W-:Y:S01]  /*2630*/  LOP3.LUT R13, R26, R193, RZ, 0x3c, !PT ;  /* 0x000000c11a0d7212 */ /* 0x000fe200078e3cff */
[----:B------:R-:W-:Y:S01]  /*2640*/  IMAD R140, R192, 0x200, R11 ;  /* 0x00000200c08c7824 */ /* 0x000fe200078e020b */
[----:B------:R-:W-:Y:S01]  /*2650*/  IADD3 R151, R27, 0x8, RZ ;  /* 0x000000081b977810 */ /* 0x000fe20007ffe0ff */
[----:B------:R-:W-:Y:S01]  /*2660*/  IMAD.SHL.U32 R37, R36, 0x80, RZ ;  /* 0x0000008024257824 */ /* 0x000fe200078e00ff */
[----:B------:R-:W-:Y:S01]  /*2670*/  LOP3.LUT R27, R8, 0xfffffff8, RZ, 0xc0, !PT ;  /* 0xfffffff8081b7812 */ /* 0x000fe200078ec0ff */
[----:B------:R-:W-:Y:S01]  /*2680*/  IMAD.IADD R140, R140, 0x1, R13 ;  /* 0x000000018c8c7824 */ /* 0x000fe200078e020d */
[----:B------:R-:W-:Y:S01]  /*2690*/  LOP3.LUT R21, R12, 0xfffffff8, RZ, 0xc0, !PT ;  /* 0xfffffff80c157812 */ /* 0x000fe200078ec0ff */
[----:B------:R-:W-:Y:S01]  /*26a0*/  IMAD.IADD R31, R107, 0x1, R9 ;  /* 0x000000016b1f7824 */ /* 0x000fe200078e0209 */
[----:B------:R-:W-:Y:S01]  /*26b0*/  LOP3.LUT R3, R14, R3, RZ, 0xfc, !PT ;  /* 0x000000030e037212 */ /* 0x000fe200078efcff */
[----:B------:R-:W-:Y:S01]  /*26c0*/  IMAD.IADD R28, R7, 0x1, R113 ;  /* 0x00000001071c7824 */ /* 0x000fe200078e0271 */
[----:B------:R-:W-:Y:S01]  /*26d0*/  IADD3 R138, R138, R11, R195 ;  /* 0x0000000b8a8a7210 */ /* 0x000fe20007ffe0c3 */
[----:B------:R-:W-:Y:S01]  /*26e0*/  IMAD.SHL.U32 R36, R36, 0x40, RZ ;  /* 0x0000004024247824 */ /* 0x000fe200078e00ff */
[----:B------:R-:W-:Y:S01]  /*26f0*/  IADD3 R30, R9, R109, RZ ;  /* 0x0000006d091e7210 */ /* 0x000fe20007ffe0ff */
[----:B------:R-:W-:Y:S01]  /*2700*/  IMAD.IADD R137, R124, 0x1, R32 ;  /* 0x000000017c897824 */ /* 0x000fe200078e0220 */
[----:B------:R-:W-:-:S02]  /*2710*/  SHF.R.S32.HI R114, RZ, 0x3, R8 ;  /* 0x00000003ff727819 */ /* 0x000fc40000011408 */
[----:B------:R-:W-:Y:S02]  /*2720*/  SHF.R.S32.HI R26, RZ, 0x3, R12 ;  /* 0x00000003ff1a7819 */ /* 0x000fe4000001140c */
[----:B------:R-:W-:Y:S02]  /*2730*/  SHF.R.S32.HI R20, RZ, 0x3, R40 ;  /* 0x00000003ff147819 */ /* 0x000fe40000011428 */
[----:B------:R-:W-:Y:S02]  /*2740*/  LOP3.LUT R14, R14, 0x1, RZ, 0xc0, !PT ;  /* 0x000000010e0e7812 */ /* 0x000fe400078ec0ff */
[----:B------:R-:W-:Y:S02]  /*2750*/  SHF.R.S32.HI R13, RZ, 0x1f, R27 ;  /* 0x0000001fff0d7819 */ /* 0x000fe4000001141b */
[----:B------:R-:W-:Y:S02]  /*2760*/  SHF.R.S32.HI R12, RZ, 0x1f, R21 ;  /* 0x0000001fff0c7819 */ /* 0x000fe40000011415 */
[----:B------:R-:W-:-:S02]  /*2770*/  SHF.R.S32.HI R11, RZ, 0x1f, R15 ;  /* 0x0000001fff0b7819 */ /* 0x000fc4000001140f */
[C---:B------:R-:W-:Y:S02]  /*2780*/  LOP3.LUT R10, R3.reuse, 0x2, RZ, 0xc0, !PT ;  /* 0x00000002030a7812 */ /* 0x040fe400078ec0ff */
[C---:B------:R-:W-:Y:S02]  /*2790*/  LOP3.LUT R9, R3.reuse, 0x4, RZ, 0xc0, !PT ;  /* 0x0000000403097812 */ /* 0x040fe400078ec0ff */
[C---:B------:R-:W-:Y:S02]  /*27a0*/  LOP3.LUT R8, R3.reuse, 0x8, RZ, 0xc0, !PT ;  /* 0x0000000803087812 */ /* 0x040fe400078ec0ff */
[C---:B------:R-:W-:Y:S02]  /*27b0*/  LOP3.LUT R7, R3.reuse, 0x10, RZ, 0xc0, !PT ;  /* 0x0000001003077812 */ /* 0x040fe400078ec0ff */
[----:B------:R-:W-:Y:S02]  /*27c0*/  LOP3.LUT R6, R3, 0x20, RZ, 0xc0, !PT ;  /* 0x0000002003067812 */ /* 0x000fe400078ec0ff */
[----:B------:R-:W-:-:S07]  /*27d0*/  IADD3 R5, R105, R41, RZ ;  /* 0x0000002969057210 */ /* 0x000fce0007ffe0ff */
.L_x_720:
[----:B0-2---:R-:W2:Y:S01]  /*27e0*/  LDL.LU R42, [R1+0x8] ;  /* 0x00000800012a7983 */ /* 0x005ea20000300800 */
[----:B------:R-:W-:Y:S01]  /*27f0*/  VIADD R40, R24, 0xffffffff ;  /* 0xffffffff18287836 */ /* 0x000fe20000000000 */
[----:B------:R-:W0:Y:S01]  /*2800*/  LDC.64 R120, c[0x0][0x2e8] ;  /* 0x0000ba00ff787b82 */ /* 0x000e220000000a00 */
[----:B------:R-:W-:Y:S01]  /*2810*/  IMAD R51, R16, 0x6000, R32 ;  /* 0x0000600010337824 */ /* 0x000fe200078e0220 */
[----:B------:R-:W-:Y:S05]  /*2820*/  YIELD ;  /* 0x0000000000007946 */ /* 0x000fea0003800000 */
[----:B------:R-:W-:Y:S01]  /*2830*/  SHF.R.S32.HI R41, RZ, 0x1f, R40 ;  /* 0x0000001fff297819 */ /* 0x000fe20000011428 */
[-C--:B------:R-:W-:Y:S01]  /*2840*/  IMAD R0, R130, R40.reuse, RZ ;  /* 0x0000002882007224 */ /* 0x080fe200078e02ff */
[----:B------:R-:W1:Y:S01]  /*2850*/  LDC R117, c[0x0][0x3f4] ;  /* 0x0000fd00ff757b82 */ /* 0x000e620000000800 */
[----:B------:R-:W-:Y:S01]  /*2860*/  IMAD.WIDE.U32 R126, R39, R40, RZ ;  /* 0x00000028277e7225 */ /* 0x000fe200078e00ff */
[----:B------:R-:W-:Y:S03]  /*2870*/  BSSY B0, `(.L_x_621) ;  /* 0x0000740000007945 */ /* 0x000fe60003800000 */
[----:B------:R-:W-:Y:S01]  /*2880*/  IMAD R3, R41, R39, R0 ;  /* 0x0000002729037224 */ /* 0x000fe200078e0200 */
[CC--:B------:R-:W-:Y:S01]  /*2890*/  IADD3 R0, P3, P4, R98.reuse, R126.reuse, R136 ;  /* 0x0000007e62007210 */ /* 0x0c0fe20007c7e088 */
[----:B------:R-:W-:Y:S01]  /*28a0*/  IMAD R51, R51, 0x2, R116 ;  /* 0x0000000233337824 */ /* 0x000fe200078e0274 */
[----:B------:R-:W-:Y:S01]  /*28b0*/  IADD3 R4, P5, R98, R126, RZ ;  /* 0x0000007e62047210 */ /* 0x000fe20007fbe0ff */
[----:B------:R-:W-:-:S05]  /*28c0*/  IMAD.IADD R92, R127, 0x1, R3 ;  /* 0x000000017f5c7824 */ /* 0x000fca00078e0203 */
[----:B------:R-:W-:Y:S02]  /*28d0*/  IADD3.X R3, R96, R92, R135, P3, P4 ;  /* 0x0000005c60037210 */ /* 0x000fe40001fe8487 */
[----:B------:R-:W-:Y:S02]  /*28e0*/  ISETP.GT.AND P3, PT, R40, R123, PT ;  /* 0x0000007b2800720c */ /* 0x000fe40003f64270 */
[----:B0-----:R-:W-:Y:S02]  /*28f0*/  LEA R52, P2, R4, R120, 0x1 ;  /* 0x0000007804347211 */ /* 0x001fe400078408ff */
[----:B------:R-:W-:Y:S02]  /*2900*/  IADD3.X R24, R92, R96, RZ, P5, !PT ;  /* 0x000000605c187210 */ /* 0x000fe40002ffe4ff */
[----:B------:R-:W-:Y:S02]  /*2910*/  LEA R48, P5, R0, R120, 0x1 ;  /* 0x0000007800307211 */ /* 0x000fe400078a08ff */
[----:B------:R-:W-:-:S02]  /*2920*/  LEA.HI.X R53, R4, R121, R24, 0x1, P2 ;  /* 0x0000007904357211 */ /* 0x000fc400010f0c18 */
[----:B-1----:R-:W-:Y:S02]  /*2930*/  ISETP.GE.AND P2, PT, R117, 0x1, PT ;  /* 0x000000017500780c */ /* 0x002fe40003f46270 */
[----:B------:R-:W-:Y:S01]  /*2940*/  LEA.HI.X R49, R0, R121, R3, 0x1, P5 ;  /* 0x0000007900317211 */ /* 0x000fe200028f0c03 */
[----:B------:R-:W-:Y:S01]  /*2950*/  IMAD R3, R16, 0x6000, R137 ;  /* 0x0000600010037824 */ /* 0x000fe200078e0289 */
[----:B------:R-:W-:-:S03]  /*2960*/  MOV R24, R40 ;  /* 0x0000002800187202 */ /* 0x000fc60000000f00 */
[----:B------:R-:W-:Y:S01]  /*2970*/  IMAD R50, R3, 0x2, R116 ;  /* 0x0000000203327824 */ /* 0x000fe200078e0274 */
[----:B--2---:R-:W-:-:S04]  /*2980*/  LOP3.LUT R42, R42, 0xfffffffd, RZ, 0xc0, !PT ;  /* 0xfffffffd2a2a7812 */ /* 0x004fc800078ec0ff */
[----:B------:R-:W-:-:S05]  /*2990*/  @P3 LOP3.LUT R42, R42, 0x2, RZ, 0xfc, !PT ;  /* 0x000000022a2a3812 */ /* 0x000fca00078efcff */
[----:B------:R0:W-:Y:S01]  /*29a0*/  STL [R1+0x8], R42 ;  /* 0x0000082a01007387 */ /* 0x0001e20000100800 */
[----:B------:R-:W-:Y:S05]  /*29b0*/  @!P2 BRA `(.L_x_622) ;  /* 0x0000006c00d4a947 */ /* 0x000fea0003800000 */
[----:B------:R-:W-:Y:S01]  /*29c0*/  ULDC.U8 UR4, c[0x0][0x410] ;  /* 0x0001040000047ab9 */ /* 0x000fe20000000000 */
[-C--:B------:R-:W-:Y:S01]  /*29d0*/  IMAD R3, R131, R40.reuse, RZ ;  /* 0x0000002883037224 */ /* 0x080fe200078e02ff */
[----:B------:R-:W-:Y:S01]  /*29e0*/  ISETP.NE.AND P2, PT, RZ, UR4, PT ;  /* 0x00000004ff007c0c */ /* 0x000fe2000bf45270 */
[----:B------:R-:W-:Y:S02]  /*29f0*/  IMAD R0, R134, R40, RZ ;  /* 0x0000002886007224 */ /* 0x000fe400078e02ff */
[----:B------:R-:W-:Y:S02]  /*2a00*/  IMAD R3, R41, R34, R3 ;  /* 0x0000002229037224 */ /* 0x000fe400078e0203 */
[----:B------:R-:W-:Y:S02]  /*2a10*/  IMAD R4, R24, -0x80, R25 ;  /* 0xffffff8018047824 */ /* 0x000fe400078e0219 */
[----:B------:R-:W-:-:S03]  /*2a20*/  IMAD.WIDE.U32 R90, R34, R40, RZ ;  /* 0x00000028225a7225 */ /* 0x000fc600078e00ff */
[----:B------:R-:W-:Y:S01]  /*2a30*/  VIMNMX R4, R4, 0x80, PT ;  /* 0x0000008004047848 */ /* 0x000fe20003fe0100 */
[----:B------:R-:W-:Y:S02]  /*2a40*/  IMAD R41, R41, R37, R0 ;  /* 0x0000002529297224 */ /* 0x000fe400078e0200 */
[----:B------:R-:W-:-:S04]  /*2a50*/  IMAD.WIDE.U32 R88, R37, R40, RZ ;  /* 0x0000002825587225 */ /* 0x000fc800078e00ff */
[----:B------:R-:W-:Y:S02]  /*2a60*/  IMAD.IADD R0, R91, 0x1, R3 ;  /* 0x000000015b007824 */ /* 0x000fe400078e0203 */
[----:B------:R-:W-:Y:S01]  /*2a70*/  IMAD.IADD R3, R89, 0x1, R41 ;  /* 0x0000000159037824 */ /* 0x000fe200078e0229 */
[----:B------:R-:W-:Y:S06]  /*2a80*/  @!P2 BRA `(.L_x_623) ;  /* 0x0000003000cca947 */ /* 0x000fec0003800000 */
[----:B------:R-:W-:Y:S01]  /*2a90*/  ISETP.GE.AND P3, PT, R17, R4, PT ;  /* 0x000000041100720c */ /* 0x000fe20003f66270 */
[----:B------:R-:W-:Y:S01]  /*2aa0*/  BSSY B1, `(.L_x_624) ;  /* 0x0000037000017945 */ /* 0x000fe20003800000 */
        /* <DEDUP_REMOVED lines=12> */
[----:B------:R-:W-:Y:S01]  /*2b70*/  CS2R R128, SRZ ;  /* 0x0000000000807805 */ /* 0x000fe2000001ff00 */
[----:B------:R-:W-:Y:S06]  /*2b80*/  @P3 BRA `(.L_x_625) ;  /* 0x0000000000a03947 */ /* 0x000fec0003800000 */
[----:B------:R-:W-:Y:S01]  /*2b90*/  IADD3 R41, P4, R110, R90, RZ ;  /* 0x0000005a6e297210 */ /* 0x000fe20007f9e0ff */
[----:B------:R-:W-:Y:S01]  /*2ba0*/  ULDC.64 UR4, c[0x0][0x3e8] ;  /* 0x0000fa0000047ab9 */ /* 0x000fe20000000a00 */
[----:B------:R-:W-:Y:S01]  /*2bb0*/  IADD3 R43, P2, R106, R88, RZ ;  /* 0x000000586a2b7210 */ /* 0x000fe20007f5e0ff */
[----:B------:R-:W-:Y:S01]  /*2bc0*/  ULDC.64 UR6, c[0x0][0x400] ;  /* 0x0001000000067ab9 */ /* 0x000fe20000000a00 */
[----:B0-----:R-:W-:Y:S02]  /*2bd0*/  IADD3.X R42, R0, R29, RZ, P4, !PT ;  /* 0x0000001d002a7210 */ /* 0x001fe400027fe4ff */
[----:B------:R-:W-:Y:S02]  /*2be0*/  CS2R R126, SRZ ;  /* 0x00000000007e7805 */ /* 0x000fe4000001ff00 */
[----:B------:R-:W-:Y:S01]  /*2bf0*/  LEA R40, P4, R41, UR4, 0x1 ;  /* 0x0000000429287c11 */ /* 0x000fe2000f8808ff */
[----:B------:R-:W-:Y:S01]  /*2c00*/  IMAD.X R46, R3, 0x1, R31, P2 ;  /* 0x00000001032e7824 */ /* 0x000fe200010e061f */
[----:B------:R-:W-:-:S02]  /*2c10*/  ISETP.GE.AND P2, PT, R22, R117, PT ;  /* 0x000000751600720c */ /* 0x000fc40003f46270 */
[----:B------:R-:W-:Y:S02]  /*2c20*/  CS2R R94, SRZ ;  /* 0x00000000005e7805 */ /* 0x000fe4000001ff00 */
[----:B------:R-:W-:Y:S02]  /*2c30*/  LEA.HI.X R41, R41, UR5, R42, 0x1, P4 ;  /* 0x0000000529297c11 */ /* 0x000fe4000a0f0c2a */
[----:B------:R-:W-:Y:S02]  /*2c40*/  CS2R R128, SRZ ;  /* 0x0000000000807805 */ /* 0x000fe4000001ff00 */
[C---:B------:R-:W-:Y:S02]  /*2c50*/  LEA R42, P4, R43.reuse, UR6, 0x1 ;  /* 0x000000062b2a7c11 */ /* 0x040fe4000f8808ff */
[----:B------:R-:W-:Y:S02]  /*2c60*/  CS2R R120, SRZ ;  /* 0x0000000000787805 */ /* 0x000fe4000001ff00 */
[----:B------:R-:W-:-:S02]  /*2c70*/  LEA.HI.X R43, R43, UR7, R46, 0x1, P4 ;  /* 0x000000072b2b7c11 */ /* 0x000fc4000a0f0c2e */
[-C--:B------:R-:W-:Y:S01]  /*2c80*/  ISETP.GE.AND P4, PT, R187, R117.reuse, PT ;  /* 0x00000075bb00720c */ /* 0x080fe20003f86270 */
[----:B------:R1:W5:Y:S04]  /*2c90*/  @!P2 LDG.E.64 R126, desc[UR42][R40.64] ;  /* 0x0000002a287ea981 */ /* 0x000368000c1e1b00 */
[----:B------:R1:W5:Y:S01]  /*2ca0*/  @!P2 LDG.E.64 R128, desc[UR42][R42.64] ;  /* 0x0000002a2a80a981 */ /* 0x000362000c1e1b00 */
[----:B------:R-:W-:-:S07]  /*2cb0*/  ISETP.GE.AND P2, PT, R186, R117, PT ;  /* 0x00000075ba00720c */ /* 0x000fce0003f46270 */
[----:B------:R1:W5:Y:S04]  /*2cc0*/  @!P4 LDG.E.64 R94, desc[UR42][R40.64+0x20] ;  /* 0x0000202a285ec981 */ /* 0x000368000c1e1b00 */
[----:B------:R1:W5:Y:S01]  /*2cd0*/  @!P4 LDG.E.64 R120, desc[UR42][R42.64+0x20] ;  /* 0x0000202a2a78c981 */ /* 0x000362000c1e1b00 */
[----:B------:R-:W-:Y:S02]  /*2ce0*/  ISETP.GE.AND P4, PT, R189, R117, PT ;  /* 0x00000075bd00720c */ /* 0x000fe40003f86270 */
[----:B------:R-:W-:Y:S02]  /*2cf0*/  CS2R R86, SRZ ;  /* 0x0000000000567805 */ /* 0x000fe4000001ff00 */
[----:B------:R-:W-:Y:S02]  /*2d00*/  CS2R R92, SRZ ;  /* 0x00000000005c7805 */ /* 0x000fe4000001ff00 */
[----:B------:R-:W-:-:S02]  /*2d10*/  CS2R R82, SRZ ;  /* 0x0000000000527805 */ /* 0x000fc4000001ff00 */
[----:B------:R-:W-:Y:S01]  /*2d20*/  CS2R R84, SRZ ;  /* 0x0000000000547805 */ /* 0x000fe2000001ff00 */
[----:B------:R1:W5:Y:S04]  /*2d30*/  @!P2 LDG.E.64 R86, desc[UR42][R40.64+0x40] ;  /* 0x0000402a2856a981 */ /* 0x000368000c1e1b00 */
[----:B------:R1:W5:Y:S01]  /*2d40*/  @!P2 LDG.E.64 R92, desc[UR42][R42.64+0x40] ;  /* 0x0000402a2a5ca981 */ /* 0x000362000c1e1b00 */
[----:B------:R-:W-:-:S03]  /*2d50*/  ISETP.GE.AND P2, PT, R188, R117, PT ;  /* 0x00000075bc00720c */ /* 0x000fc60003f46270 */
        /* <DEDUP_REMOVED lines=8> */
[----:B------:R1:W5:Y:S04]  /*2de0*/  @!P2 LDG.E.64 R80, desc[UR42][R42.64+0x80] ;  /* 0x0000802a2a50a981 */ /* 0x000368000c1e1b00 */
[----:B------:R1:W5:Y:S04]  /*2df0*/  @!P4 LDG.E.64 R74, desc[UR42][R40.64+0xa0] ;  /* 0x0000a02a284ac981 */ /* 0x000368000c1e1b00 */
[----:B------:R1:W5:Y:S02]  /*2e00*/  @!P4 LDG.E.64 R76, desc[UR42][R42.64+0xa0] ;  /* 0x0000a02a2a4cc981 */ /* 0x000364000c1e1b00 */
.L_x_625:
[----:B------:R-:W-:Y:S05]  /*2e10*/  BSYNC B1 ;  /* 0x0000000000017941 */ /* 0x000fea0003800000 */
.L_x_624:
        /* <DEDUP_REMOVED lines=11> */
[----:B------:R-:W-:Y:S01]  /*2ed0*/  CS2R R68, SRZ ;  /* 0x0000000000447805 */ /* 0x000fe2000001ff00 */
[----:B-----5:R-:W-:Y:S01]  /*2ee0*/  IMAD.MOV.U32 R132, RZ, RZ, R74 ;  /* 0x000000ffff847224 */ /* 0x020fe200078e004a */
[----:B------:R-:W-:-:S02]  /*2ef0*/  MOV R133, R75 ;  /* 0x0000004b00857202 */ /* 0x000fc40000000f00 */
[----:B------:R-:W-:Y:S01]  /*2f00*/  CS2R R72, SRZ ;  /* 0x0000000000487805 */ /* 0x000fe2000001ff00 */
[----:B------:R-:W-:Y:S06]  /*2f10*/  @P4 BRA `(.L_x_627) ;  /* 0x0000000000a04947 */ /* 0x000fec0003800000 */
[----:B------:R-:W-:Y:S01]  /*2f20*/  IADD3 R90, P2, P5, R110, R90, R33 ;  /* 0x0000005a6e5a7210 */ /* 0x000fe20007d5e021 */
[----:B------:R-:W-:Y:S01]  /*2f30*/  ULDC.64 UR4, c[0x0][0x3e8] ;  /* 0x0000fa0000047ab9 */ /* 0x000fe20000000a00 */
[----:B------:R-:W-:Y:S01]  /*2f40*/  ULDC.64 UR6, c[0x0][0x400] ;  /* 0x0001000000067ab9 */ /* 0x000fe20000000a00 */
[----:B------:R-:W-:Y:S02]  /*2f50*/  CS2R R70, SRZ ;  /* 0x0000000000467805 */ /* 0x000fe4000001ff00 */
[----:B-1----:R-:W-:Y:S02]  /*2f60*/  IADD3.X R41, R29, R0, R35, P2, P5 ;  /* 0x000000001d297210 */ /* 0x002fe400017ea423 */
[----:B------:R-:W-:Y:S02]  /*2f70*/  CS2R R72, SRZ ;  /* 0x0000000000487805 */ /* 0x000fe4000001ff00 */
[----:B------:R-:W-:-:S04]  /*2f80*/  IADD3 R88, P2, P5, R106, R88, R36 ;  /* 0x000000586a587210 */ /* 0x000fc80007d5e024 */
[----:B------:R-:W-:Y:S02]  /*2f90*/  IADD3.X R3, R31, R3, R38, P2, P5 ;  /* 0x000000031f037210 */ /* 0x000fe400017ea426 */
[----:B------:R-:W-:-:S04]  /*2fa0*/  LEA R40, P2, R90, UR4, 0x1 ;  /* 0x000000045a287c11 */ /* 0x000fc8000f8408ff */
[----:B------:R-:W-:Y:S02]  /*2fb0*/  LEA.HI.X R41, R90, UR5, R41, 0x1, P2 ;  /* 0x000000055a297c11 */ /* 0x000fe400090f0c29 */
[----:B0-----:R-:W-:-:S04]  /*2fc0*/  LEA R42, P2, R88, UR6, 0x1 ;  /* 0x00000006582a7c11 */ /* 0x001fc8000f8408ff */
[----:B------:R-:W-:Y:S02]  /*2fd0*/  LEA.HI.X R43, R88, UR7, R3, 0x1, P2 ;  /* 0x00000007582b7c11 */ /* 0x000fe400090f0c03 */
[----:B------:R-:W-:Y:S02]  /*2fe0*/  ISETP.GE.AND P2, PT, R22, R117, PT ;  /* 0x000000751600720c */ /* 0x000fe40003f46270 */
[----:B------:R-:W-:Y:S02]  /*2ff0*/  CS2R R66, SRZ ;  /* 0x0000000000427805 */ /* 0x000fe4000001ff00 */
[----:B------:R-:W-:-:S09]  /*3000*/  CS2R R68, SRZ ;  /* 0x0000000000447805 */ /* 0x000fd2000001ff00 */
[----:B------:R2:W5:Y:S04]  /*3010*/  @!P2 LDG.E.64 R70, desc[UR42][R40.64] ;  /* 0x0000002a2846a981 */ /* 0x000568000c1e1b00 */
[----:B------:R2:W5:Y:S01]  /*3020*/  @!P2 LDG.E.64 R72, desc[UR42][R42.64] ;  /* 0x0000002a2a48a981 */ /* 0x000562000c1e1b00 */
        /* <DEDUP_REMOVED lines=20> */
[----:B------:R-:W-:-:S13]  /*3170*/  ISETP.GE.AND P2, PT, R190, R117, PT ;  /* 0x00000075be00720c */ /* 0x000fda0003f46270 */
[----:B------:R2:W5:Y:S04]  /*3180*/  @!P2 LDG.E.64 R44, desc[UR42][R40.64+0xa0] ;  /* 0x0000a02a282ca981 */ /* 0x000568000c1e1b00 */
[----:B------:R2:W5:Y:S02]  /*3190*/  @!P2 LDG.E.64 R46, desc[UR42][R42.64+0xa0] ;  /* 0x0000a02a2a2ea981 */ /* 0x000564000c1e1b00 */
.L_x_627:
[----:B------:R-:W-:Y:S05]  /*31a0*/  BSYNC B1 ;  /* 0x0000000000017941 */ /* 0x000fea0003800000 */
.L_x_626:
[----:B------:R-:W-:Y:S01]  /*31b0*/  IMAD.MOV.U32 R0, RZ, RZ, R78 ;  /* 0x000000ffff007224 */ /* 0x000fe200078e004e */
[----:B-12---:R-:W-:Y:S01]  /*31c0*/  MOV R40, R82 ;  /* 0x0000005200287202 */ /* 0x006fe20000000f00 */
[----:B------:R-:W-:Y:S01]  /*31d0*/  IMAD.MOV.U32 R3, RZ, RZ, R79 ;  /* 0x000000ffff037224 */ /* 0x000fe200078e004f */
[----:B------:R-:W-:Y:S01]  /*31e0*/  PRMT R158, R133, 0x5410, R132 ;  /* 0x00005410859e7816 */ /* 0x000fe20000000084 */
[----:B------:R-:W-:Y:S01]  /*31f0*/  IMAD.MOV.U32 R41, RZ, RZ, R94 ;  /* 0x000000ffff297224 */ /* 0x000fe200078e005e */
[----:B------:R-:W-:Y:S01]  /*3200*/  PRMT R164, R164, 0x5410, R40 ;  /* 0x00005410a4a47816 */ /* 0x000fe20000000028 */
[----:B------:R-:W-:Y:S01]  /*3210*/  UISETP.NE.AND UP0, UPT, UR37, 0x3, UPT ;  /* 0x000000032500788c */ /* 0x000fe2000bf05270 */
[----:B------:R-:W-:Y:S01]  /*3220*/  PRMT R161, R0, 0x5410, R3 ;  /* 0x0000541000a17816 */ /* 0x000fe20000000003 */
[----:B------:R-:W-:Y:S01]  /*3230*/  IMAD.MOV.U32 R3, RZ, RZ, R86 ;  /* 0x000000ffff037224 */ /* 0x000fe200078e0056 */
[----:B------:R-:W-:Y:S01]  /*3240*/  MOV R40, R87 ;  /* 0x0000005700287202 */ /* 0x000fe20000000f00 */
[----:B------:R-:W-:Y:S01]  /*3250*/  IMAD.MOV.U32 R0, RZ, RZ, R83 ;  /* 0x000000ffff007224 */ /* 0x000fe200078e0053 */
[----:B------:R-:W-:Y:S01]  /*3260*/  PRMT R166, R41, 0x7610, R166 ;  /* 0x0000761029a67816 */ /* 0x000fe200000000a6 */
[----:B------:R-:W-:Y:S01]  /*3270*/  IMAD.MOV.U32 R41, RZ, RZ, R76 ;  /* 0x000000ffff297224 */ /* 0x000fe200078e004c */
[----:B------:R-:W-:Y:S01]  /*3280*/  PRMT R165, R3, 0x5410, R40 ;  /* 0x0000541003a57816 */ /* 0x000fe20000000028 */
[----:B------:R-:W-:Y:S01]  /*3290*/  IMAD.MOV.U32 R40, RZ, RZ, R127 ;  /* 0x000000ffff287224 */ /* 0x000fe200078e007f */
[----:B------:R-:W-:Y:S01]  /*32a0*/  PRMT R164, R0, 0x7610, R164 ;  /* 0x0000761000a47816 */ /* 0x000fe200000000a4 */
[----:B------:R-:W-:Y:S01]  /*32b0*/  IMAD.MOV.U32 R0, RZ, RZ, R95 ;  /* 0x000000ffff007224 */ /* 0x000fe200078e005f */
[----:B------:R-:W-:-:S02]  /*32c0*/  MOV R3, R126 ;  /* 0x0000007e00037202 */ /* 0x000fc40000000f00 */
[----:B------:R-:W-:Y:S01]  /*32d0*/  PRMT R167, R40, 0x7610, R167 ;  /* 0x0000761028a77816 */ /* 0x000fe200000000a7 */
[----:B------:R-:W-:Y:S01]  /*32e0*/  IMAD.MOV.U32 R40, RZ, RZ, R81 ;  /* 0x000000ffff287224 */ /* 0x000fe200078e0051 */
[----:B------:R-:W-:Y:S01]  /*32f0*/  PRMT R155, R3, 0x7610, R155 ;  /* 0x00007610039b7816 */ /* 0x000fe2000000009b */
[----:B------:R-:W-:Y:S01]  /*3300*/  IMAD.MOV.U32 R3, RZ, RZ, R80 ;  /* 0x000000ffff037224 */ /* 0x000fe200078e0050 */
[----:B------:R-:W-:Y:S02]  /*3310*/  PRMT R166, R166, 0x5410, R0 ;  /* 0x00005410a6a67816 */ /* 0x000fe40000000000 */
[----:B------:R-:W-:Y:S02]  /*3320*/  PRMT R159, R41, 0x7610, R159 ;  /* 0x00007610299f7816 */ /* 0x000fe4000000009f */
[----:B------:R-:W-:Y:S02]  /*3330*/  MOV R0, R77 ;  /* 0x0000004d00007202 */ /* 0x000fe40000000f00 */
[----:B------:R-:W-:-:S02]  /*3340*/  MOV R41, R84 ;  /* 0x0000005400297202 */ /* 0x000fc40000000f00 */
[----:B------:R-:W-:Y:S01]  /*3350*/  PRMT R159, R159, 0x5410, R0 ;  /* 0x000054109f9f7816 */ /* 0x000fe20000000000 */
[----:B------:R-:W-:Y:S01]  /*3360*/  IMAD.MOV.U32 R0, RZ, RZ, R85 ;  /* 0x000000ffff007224 */ /* 0x000fe200078e0055 */
[----:B------:R-:W-:Y:S01]  /*3370*/  PRMT R162, R3, 0x5410, R40 ;  /* 0x0000541003a27816 */ /* 0x000fe20000000028 */
[----:B------:R-:W-:Y:S01]  /*3380*/  IMAD.MOV.U32 R3, RZ, RZ, R92 ;  /* 0x000000ffff037224 */ /* 0x000fe200078e005c */
[----:B------:R-:W-:Y:S01]  /*3390*/  PRMT R167, R167, 0x5410, R41 ;  /* 0x00005410a7a77816 */ /* 0x000fe20000000029 */
[----:B------:R-:W-:Y:S01]  /*33a0*/  IMAD.MOV.U32 R41, RZ, RZ, R120 ;  /* 0x000000ffff297224 */ /* 0x000fe200078e0078 */
[----:B------:R-:W-:Y:S02]  /*33b0*/  MOV R40, R93 ;  /* 0x0000005d00287202 */ /* 0x000fe40000000f00 */
[----:B------:R-:W-:Y:S01]  /*33c0*/  PRMT R168, R0, 0x5410, R3 ;  /* 0x0000541000a87816 */ /* 0x000fe20000000003 */
[----:B------:R-:W-:Y:S01]  /*33d0*/  IMAD.MOV.U32 R3, RZ, RZ, R129 ;  /* 0x000000ffff037224 */ /* 0x000fe200078e0081 */
[----:B------:R-:W-:Y:S01]  /*33e0*/  PRMT R169, R40, 0x5410, R41 ;  /* 0x0000541028a97816 */ /* 0x000fe20000000029 */
[----:B------:R-:W-:Y:S01]  /*33f0*/  IMAD.MOV.U32 R41, RZ, RZ, R121 ;  /* 0x000000ffff297224 */ /* 0x000fe200078e0079 */
[----:B------:R-:W-:Y:S01]  /*3400*/  MOV R40, R128 ;  /* 0x0000008000287202 */ /* 0x000fe20000000f00 */
[----:B-----5:R-:W-:Y:S01]  /*3410*/  IMAD.MOV.U32 R0, RZ, RZ, R44 ;  /* 0x000000ffff007224 */ /* 0x020fe200078e002c */
[----:B------:R-:W-:-:S02]  /*3420*/  PLOP3.LUT P2, PT, PT, PT, UP0, 0x80, 0x0 ;  /* 0x000000000000781c */ /* 0x000fc40003f4f008 */
[----:B------:R-:W-:Y:S01]  /*3430*/  PRMT R170, R41, 0x5410, R3 ;  /* 0x0000541029aa7816 */ /* 0x000fe20000000003 */
[----:B------:R-:W-:Y:S01]  /*3440*/  IMAD.MOV.U32 R3, RZ, RZ, R55 ;  /* 0x000000ffff037224 */ /* 0x000fe200078e0037 */
[----:B------:R-:W-:Y:S01]  /*3450*/  PRMT R155, R155, 0x5410, R40 ;  /* 0x000054109b9b7816 */ /* 0x000fe20000000028 */
[----:B------:R-:W-:Y:S01]  /*3460*/  IMAD.MOV.U32 R40, RZ, RZ, R54 ;  /* 0x000000ffff287224 */ /* 0x000fe200078e0036 */
[----:B------:R-:W-:Y:S02]  /*3470*/  PRMT R88, R88, 0x5410, R0 ;  /* 0x0000541058587816 */ /* 0x000fe40000000000 */
[----:B------:R-:W-:Y:S02]  /*3480*/  MOV R0, R58 ;  /* 0x0000003a00007202 */ /* 0x000fe40000000f00 */
[----:B------:R-:W-:Y:S01]  /*3490*/  PRMT R90, R3, 0x5410, R40 ;  /* 0x00005410035a7816 */ /* 0x000fe20000000028 */
[----:B------:R-:W-:Y:S01]  /*34a0*/  IMAD.MOV.U32 R40, RZ, RZ, R62 ;  /* 0x000000ffff287224 */ /* 0x000fe200078e003e */
[----:B------:R-:W-:Y:S01]  /*34b0*/  PRMT R132, R132, 0x5410, R0 ;  /* 0x0000541084847816 */ /* 0x000fe20000000000 */
[----:B------:R-:W-:Y:S01]  /*34c0*/  IMAD.MOV.U32 R0, RZ, RZ, R66 ;  /* 0x000000ffff007224 */ /* 0x000fe200078e0042 */
[----:B------:R-:W-:-:S02]  /*34d0*/  MOV R3, R63 ;  /* 0x0000003f00037202 */ /* 0x000fc40000000f00 */
[----:B------:R-:W-:Y:S02]  /*34e0*/  MOV R41, R45 ;  /* 0x0000002d00297202 */ /* 0x000fe40000000f00 */
        /* <DEDUP_REMOVED lines=11> */
[----:B------:R-:W-:Y:S01]  /*35a0*/  PRMT R89, R0, 0x7610, R89 ;  /* 0x0000761000597816 */ /* 0x000fe20000000059 */
[----:B------:R-:W-:Y:S01]  /*35b0*/  IMAD.MOV.U32 R3, RZ, RZ, R57 ;  /* 0x000000ffff037224 */ /* 0x000fe200078e0039 */
[----:B------:R-:W-:-:S02]  /*35c0*/  MOV R0, R60 ;  /* 0x0000003c00007202 */ /* 0x000fc40000000f00 */
[----:B------:R-:W-:Y:S02]  /*35d0*/  PRMT R156, R156, 0x5410, R41 ;  /* 0x000054109c9c7816 */ /* 0x000fe40000000029 */
[----:B------:R-:W-:Y:S01]  /*35e0*/  PRMT R91, R40, 0x5410, R3 ;  /* 0x00005410285b7816 */ /* 0x000fe20000000003 */
[----:B------:R-:W-:Y:S01]  /*35f0*/  IMAD.MOV.U32 R3, RZ, RZ, R64 ;  /* 0x000000ffff037224 */ /* 0x000fe200078e0040 */
[----:B------:R-:W-:Y:S01]  /*3600*/  PRMT R133, R0, 0x7610, R133 ;  /* 0x0000761000857816 */ /* 0x000fe20000000085 */
[----:B------:R-:W-:Y:S01]  /*3610*/  IMAD.MOV.U32 R40, RZ, RZ, R61 ;  /* 0x000000ffff287224 */ /* 0x000fe200078e003d */
[----:B------:R-:W-:Y:S02]  /*3620*/  MOV R41, R47 ;  /* 0x0000002f00297202 */ /* 0x000fe40000000f00 */
[----:B------:R-:W-:Y:S02]  /*3630*/  MOV R0, R65 ;  /* 0x0000004100007202 */ /* 0x000fe40000000f00 */
[----:B------:R-:W-:Y:S01]  /*3640*/  PRMT R89, R89, 0x5410, R41 ;  /* 0x0000541059597816 */ /* 0x000fe20000000029 */
[----:B------:R-:W-:Y:S01]  /*3650*/  IMAD.MOV.U32 R41, RZ, RZ, R73 ;  /* 0x000000ffff297224 */ /* 0x000fe200078e0049 */
[----:B------:R-:W-:Y:S01]  /*3660*/  PRMT R152, R3, 0x5410, R0 ;  /* 0x0000541003987816 */ /* 0x000fe20000000000 */
[----:B------:R-:W-:Y:S01]  /*3670*/  IMAD.MOV.U32 R0, RZ, RZ, R68 ;  /* 0x000000ffff007224 */ /* 0x000fe200078e0044 */
[----:B------:R-:W-:Y:S01]  /*3680*/  PRMT R133, R133, 0x5410, R40 ;  /* 0x0000541085857816 */ /* 0x000fe20000000028 */
[----:B------:R-:W-:Y:S01]  /*3690*/  IMAD.MOV.U32 R3, RZ, RZ, R69 ;  /* 0x000000ffff037224 */ /* 0x000fe200078e0045 */
[----:B------:R-:W-:-:S04]  /*36a0*/  MOV R40, R72 ;  /* 0x0000004800287202 */ /* 0x000fc80000000f00 */
[----:B------:R-:W-:Y:S02]  /*36b0*/  PRMT R160, R0, 0x5410, R3 ;  /* 0x0000541000a07816 */ /* 0x000fe40000000003 */
[----:B------:R-:W-:Y:S01]  /*36c0*/  PRMT R163, R40, 0x5410, R41 ;  /* 0x0000541028a37816 */ /* 0x000fe20000000029 */
[----:B------:R-:W-:Y:S06]  /*36d0*/  @!P2 BRA `(.L_x_628) ;  /* 0x000000000004a947 */ /* 0x000fec0003800000 */
[----:B------:R-:W-:Y:S01]  /*36e0*/  BPT.TRAP 0x1 ;  /* 0x000000040000795c */ /* 0x000fe20000300000 */
.L_x_628:
[----:B------:R-:W-:Y:S01]  /*36f0*/  IMAD R3, R16, 0x8, R2 ;  /* 0x0000000810037824 */ /* 0x000fe200078e0202 */
[----:B------:R-:W-:Y:S01]  /*3700*/  SHF.L.U32 R0, R184, 0x1f, RZ ;  /* 0x0000001fb8007819 */ /* 0x000fe200000006ff */
[----:B------:R-:W-:Y:S03]  /*3710*/  BSSY B1, `(.L_x_629) ;  /* 0x0000003000017945 */ /* 0x000fe60003800000 */
[----:B------:R-:W1:Y:S02]  /*3720*/  SYNCS.PHASECHK.TRANS64.TRYWAIT P5, [R3+URZ+0x34890], R0 ;  /* 0x03489000030075a7 */ /* 0x000e6400080a017f */
[----:B-1----:R-:W-:Y:S05]  /*3730*/  @!P5 BRA `(.L_x_630) ;  /* 0x000001cc00e0d947 */ /* 0x002fea0003800000 */
.L_x_982:
[----:B------:R-:W-:Y:S05]  /*3740*/  BSYNC B1 ;  /* 0x0000000000017941 */ /* 0x000fea0003800000 */
.L_x_629:
[----:B------:R-:W-:Y:S04]  /*3750*/  BSSY B1, `(.L_x_631) ;  /* 0x0000133000017945 */ /* 0x000fe80003800000 */
[----:B------:R-:W-:Y:S05]  /*3760*/  @P3 BRA `(.L_x_632) ;  /* 0x0000001000c43947 */ /* 0x000fea0003800000 */
[----:B------:R-:W-:Y:S01]  /*3770*/  ISETP.NE.AND P3, PT, R14, RZ, PT ;  /* 0x000000ff0e00720c */ /* 0x000fe20003f65270 */
[----:B------:R-:W-:-:S12]  /*3780*/  BSSY B2, `(.L_x_633) ;  /* 0x0000034000027945 */ /* 0x000fd80003800000 */
[----:B------:R-:W-:Y:S05]  /*3790*/  @!P3 BRA `(.L_x_634) ;  /* 0x0000000000c8b947 */ /* 0x000fea0003800000 */
[----:B0-----:R0:W2:Y:S01]  /*37a0*/  LDS.128 R40, [R51] ;  /* 0x0000000033287984 */ /* 0x0010a20000000c00 */
[----:B------:R-:W-:Y:S01]  /*37b0*/  ISETP.GE.AND P3, PT, R22, R117, PT ;  /* 0x000000751600720c */ /* 0x000fe20003f66270 */
[----:B------:R-:W-:-:S12]  /*37c0*/  BSSY B3, `(.L_x_635) ;  /* 0x000002e000037945 */ /* 0x000fd80003800000 */
[----:B0-----:R-:W-:Y:S05]  /*37d0*/  @P3 BRA `(.L_x_636) ;  /* 0x0000000000b03947 */ /* 0x001fea0003800000 */
[----:B------:R-:W-:Y:S02]  /*37e0*/  SHF.R.U64 R148, R128, 0x10, R129 ;  /* 0x0000001080947819 */ /* 0x000fe40000001281 */
[----:B--2---:R-:W-:Y:S02]  /*37f0*/  MOV R128, R41 ;  /* 0x0000002900807202 */ /* 0x004fe40000000f00 */
[----:B------:R-:W-:Y:S01]  /*3800*/  SHF.R.U64 R126, R126, 0x10, R127 ;  /* 0x000000107e7e7819 */ /* 0x000fe2000000127f */
[----:B------:R-:W-:Y:S01]  /*3810*/  HADD2.F32 R148, -RZ, R148.H0_H0 ;  /* 0x20000094ff947230 */ /* 0x000fe20000004100 */
[----:B------:R-:W-:Y:S01]  /*3820*/  SHF.R.U32.HI R129, RZ, 0x10, R129 ;  /* 0x00000010ff817819 */ /* 0x000fe20000011681 */
[--C-:B------:R-:W-:Y:S02]  /*3830*/  HADD2.F32 R41, -RZ, R128.reuse.H1_H1 ;  /* 0x30000080ff297230 */ /* 0x100fe40000004100 */
[----:B------:R-:W-:Y:S02]  /*3840*/  HADD2.F32 R153, -RZ, R128.H0_H0 ;  /* 0x20000080ff997230 */ /* 0x000fe40000004100 */
[----:B------:R-:W-:-:S02]  /*3850*/  HADD2.F32 R126, -RZ, R126.H0_H0 ;  /* 0x2000007eff7e7230 */ /* 0x000fc40000004100 */
[-C--:B------:R-:W-:Y:S01]  /*3860*/  FMUL.FTZ R128, R41, R148.reuse ;  /* 0x0000009429807220 */ /* 0x080fe20000410000 */
[----:B------:R-:W-:-:S03]  /*3870*/  FMUL.FTZ R148, R153, R148 ;  /* 0x0000009499947220 */ /* 0x000fc60000410000 */
[-C--:B------:R-:W-:Y:S01]  /*3880*/  FFMA.FTZ R128, R153, R126.reuse, -R128 ;  /* 0x0000007e99807223 */ /* 0x080fe20000010880 */
[----:B------:R-:W-:Y:S02]  /*3890*/  HADD2.F32 R153, -RZ, R155.H1_H1 ;  /* 0x3000009bff997230 */ /* 0x000fe40000004100 */
[----:B------:R-:W-:Y:S01]  /*38a0*/  FFMA.FTZ R41, R41, R126, R148 ;  /* 0x0000007e29297223 */ /* 0x000fe20000010094 */
[----:B------:R-:W-:Y:S01]  /*38b0*/  IMAD.MOV.U32 R148, RZ, RZ, R43 ;  /* 0x000000ffff947224 */ /* 0x000fe200078e002b */
[----:B------:R-:W-:Y:S01]  /*38c0*/  SHF.R.U32.HI R126, RZ, 0x10, R127 ;  /* 0x00000010ff7e7819 */ /* 0x000fe2000001167f */
[----:B------:R-:W-:Y:S02]  /*38d0*/  IMAD.MOV.U32 R127, RZ, RZ, R40 ;  /* 0x000000ffff7f7224 */ /* 0x000fe400078e0028 */
[----:B------:R-:W-:Y:S01]  /*38e0*/  HADD2.F32 R40, -RZ, R129.H0_H0 ;  /* 0x20000081ff287230 */ /* 0x000fe20000004100 */
[----:B------:R-:W-:Y:S01]  /*38f0*/  F2FP.F16.F32.PACK_AB R41, R41, R128 ;  /* 0x000000802929723e */ /* 0x000fe200000000ff */
[----:B------:R-:W-:-:S02]  /*3900*/  HADD2.F32 R43, -RZ, R148.H1_H1 ;  /* 0x30000094ff2b7230 */ /* 0x000fc40000004100 */
[----:B------:R-:W-:Y:S02]  /*3910*/  HADD2.F32 R129, -RZ, R148.H0_H0 ;  /* 0x20000094ff817230 */ /* 0x000fe40000004100 */
[----:B------:R-:W-:Y:S02]  /*3920*/  HADD2.F32 R126, -RZ, R126.H0_H0 ;  /* 0x2000007eff7e7230 */ /* 0x000fe40000004100 */
[-C--:B------:R-:W-:Y:S01]  /*3930*/  FMUL.FTZ R148, R43, R40.reuse ;  /* 0x000000282b947220 */ /* 0x080fe20000410000 */
[----:B------:R-:W-:-:S03]  /*3940*/  FMUL.FTZ R154, R129, R40 ;  /* 0x00000028819a7220 */ /* 0x000fc60000410000 */
[-C--:B------:R-:W-:Y:S01]  /*3950*/  FFMA.FTZ R40, R129, R126.reuse, -R148 ;  /* 0x0000007e81287223 */ /* 0x080fe20000010894 */
[--C-:B------:R-:W-:Y:S02]  /*3960*/  HADD2.F32 R148, -RZ, R127.reuse.H0_H0 ;  /* 0x2000007fff947230 */ /* 0x100fe40000004100 */
[----:B------:R-:W-:Y:S01]  /*3970*/  FFMA.FTZ R43, R43, R126, R154 ;  /* 0x0000007e2b2b7223 */ /* 0x000fe2000001009a */
[----:B------:R-:W-:Y:S01]  /*3980*/  MOV R126, R42 ;  /* 0x0000002a007e7202 */ /* 0x000fe20000000f00 */
[----:B------:R-:W-:Y:S02]  /*3990*/  HADD2.F32 R42, -RZ, R127.H1_H1 ;  /* 0x3000007fff2a7230 */ /* 0x000fe40000004100 */
[----:B------:R-:W-:Y:S01]  /*39a0*/  HADD2.F32 R129, -RZ, R155.H0_H0 ;  /* 0x2000009bff817230 */ /* 0x000fe20000004100 */
[----:B------:R-:W-:Y:S01]  /*39b0*/  F2FP.F16.F32.PACK_AB R43, R43, R40 ;  /* 0x000000282b2b723e */ /* 0x000fe200000000ff */
[----:B------:R-:W-:Y:S02]  /*39c0*/  HADD2.F32 R155, -RZ, R170.H1_H1 ;  /* 0x300000aaff9b7230 */ /* 0x000fe40000004100 */
[-C--:B------:R-:W-:Y:S01]  /*39d0*/  FMUL.FTZ R127, R42, R153.reuse ;  /* 0x000000992a7f7220 */ /* 0x080fe20000410000 */
[----:B------:R-:W-:-:S03]  /*39e0*/  FMUL.FTZ R153, R148, R153 ;  /* 0x0000009994997220 */ /* 0x000fc60000410000 */
[-C--:B------:R-:W-:Y:S01]  /*39f0*/  FFMA.FTZ R127, R148, R129.reuse, -R127 ;  /* 0x00000081947f7223 */ /* 0x080fe2000001087f */
[--C-:B------:R-:W-:Y:S02]  /*3a00*/  HADD2.F32 R148, -RZ, R126.reuse.H0_H0 ;  /* 0x2000007eff947230 */ /* 0x100fe40000004100 */
[----:B------:R-:W-:Y:S01]  /*3a10*/  FFMA.FTZ R42, R42, R129, R153 ;  /* 0x000000812a2a7223 */ /* 0x000fe20000010099 */
[----:B------:R-:W-:Y:S02]  /*3a20*/  HADD2.F32 R126, -RZ, R126.H1_H1 ;  /* 0x3000007eff7e7230 */ /* 0x000fe40000004100 */
[----:B------:R-:W-:Y:S02]  /*3a30*/  HADD2.F32 R129, -RZ, R167.H0_H0 ;  /* 0x200000a7ff817230 */ /* 0x000fe40000004100 */
[----:B------:R-:W-:Y:S01]  /*3a40*/  F2FP.F16.F32.PACK_AB R40, R42, R127 ;  /* 0x0000007f2a28723e */ /* 0x000fe200000000ff */
[-C--:B------:R-:W-:Y:S01]  /*3a50*/  FMUL.FTZ R153, R126, R155.reuse ;  /* 0x0000009b7e997220 */ /* 0x080fe20000410000 */
[----:B------:R-:W-:-:S03]  /*3a60*/  FMUL.FTZ R155, R148, R155 ;  /* 0x0000009b949b7220 */ /* 0x000fc60000410000 */
[-C--:B------:R-:W-:Y:S01]  /*3a70*/  FFMA.FTZ R153, R148, R129.reuse, -R153 ;  /* 0x0000008194997223 */ /* 0x080fe20000010899 */
[----:B------:R-:W-:-:S05]  /*3a80*/  FFMA.FTZ R126, R126, R129, R155 ;  /* 0x000000817e7e7223 */ /* 0x000fca000001009b */
[----:B------:R-:W-:-:S07]  /*3a90*/  F2FP.F16.F32.PACK_AB R42, R126, R153 ;  /* 0x000000997e2a723e */ /* 0x000fce00000000ff */
.L_x_636:
[----:B------:R-:W-:Y:S05]  /*3aa0*/  BSYNC B3 ;  /* 0x0000000000037941 */ /* 0x000fea0003800000 */
.L_x_635:
[----:B--2---:R2:W-:Y:S02]  /*3ab0*/  STG.E.128 desc[UR42][R52.64], R40 ;  /* 0x0000002834007986 */ /* 0x0045e4000c101d2a */
.L_x_634:
[----:B------:R-:W-:Y:S05]  /*3ac0*/  BSYNC B2 ;  /* 0x0000000000027941 */ /* 0x000fea0003800000 */
.L_x_633:
[----:B------:R-:W-:Y:S01]  /*3ad0*/  ISETP.NE.AND P3, PT, R10, RZ, PT ;  /* 0x000000ff0a00720c */ /* 0x000fe20003f65270 */
[----:B------:R-:W-:-:S12]  /*3ae0*/  BSSY B2, `(.L_x_637) ;  /* 0x0000030000027945 */ /* 0x000fd80003800000 */
[----:B------:R-:W-:Y:S05]  /*3af0*/  @!P3 BRA `(.L_x_638) ;  /* 0x0000000000b8b947 */ /* 0x000fea0003800000 */
[----:B0-2---:R0:W2:Y:S01]  /*3b00*/  LDS.128 R40, [R50] ;  /* 0x0000000032287984 */ /* 0x0050a20000000c00 */
[----:B------:R-:W-:Y:S01]  /*3b10*/  ISETP.GE.AND P3, PT, R187, R117, PT ;  /* 0x00000075bb00720c */ /* 0x000fe20003f66270 */
[----:B------:R-:W-:-:S12]  /*3b20*/  BSSY B3, `(.L_x_639) ;  /* 0x000002a000037945 */ /* 0x000fd80003800000 */
[----:B0-----:R-:W-:Y:S05]  /*3b30*/  @P3 BRA `(.L_x_640) ;  /* 0x0000000000a03947 */ /* 0x001fea0003800000 */
[----:B------:R-:W-:Y:S01]  /*3b40*/  SHF.R.U64 R120, R120, 0x10, R121 ;  /* 0x0000001078787819 */ /* 0x000fe20000001279 */
[----:B--2---:R-:W-:Y:S01]  /*3b50*/  HADD2.F32 R128, -RZ, R41.H0_H0 ;  /* 0x20000029ff807230 */ /* 0x004fe20000004100 */
[----:B------:R-:W-:Y:S01]  /*3b60*/  SHF.R.U64 R94, R94, 0x10, R95 ;  /* 0x000000105e5e7819 */ /* 0x000fe2000000125f */
[----:B------:R-:W-:Y:S01]  /*3b70*/  HADD2.F32 R126, -RZ, R43.H1_H1 ;  /* 0x3000002bff7e7230 */ /* 0x000fe20000004100 */
[----:B------:R-:W-:Y:S01]  /*3b80*/  SHF.R.U32.HI R121, RZ, 0x10, R121 ;  /* 0x00000010ff797819 */ /* 0x000fe20000011679 */
[----:B------:R-:W-:Y:S01]  /*3b90*/  HADD2.F32 R127, -RZ, R120.H0_H0 ;  /* 0x20000078ff7f7230 */ /* 0x000fe20000004100 */
[----:B------:R-:W-:Y:S01]  /*3ba0*/  SHF.R.U32.HI R95, RZ, 0x10, R95 ;  /* 0x00000010ff5f7819 */ /* 0x000fe2000001165f */
[----:B------:R-:W-:Y:S02]  /*3bb0*/  HADD2.F32 R120, -RZ, R41.H1_H1 ;  /* 0x30000029ff787230 */ /* 0x000fe40000004100 */
[----:B------:R-:W-:Y:S02]  /*3bc0*/  HADD2.F32 R129, -RZ, R94.H0_H0 ;  /* 0x2000005eff817230 */ /* 0x000fe40000004100 */
[----:B------:R-:W-:-:S02]  /*3bd0*/  HADD2.F32 R121, -RZ, R121.H0_H0 ;  /* 0x20000079ff797230 */ /* 0x000fc40000004100 */
[-C--:B------:R-:W-:Y:S01]  /*3be0*/  FMUL.FTZ R41, R120, R127.reuse ;  /* 0x0000007f78297220 */ /* 0x080fe20000410000 */
[C---:B------:R-:W-:Y:S01]  /*3bf0*/  FMUL.FTZ R127, R128.reuse, R127 ;  /* 0x0000007f807f7220 */ /* 0x040fe20000410000 */
[----:B------:R-:W-:Y:S02]  /*3c00*/  HADD2.F32 R153, -RZ, R95.H0_H0 ;  /* 0x2000005fff997230 */ /* 0x000fe40000004100 */
[----:B------:R-:W-:Y:S01]  /*3c10*/  FFMA.FTZ R41, R128, R129, -R41 ;  /* 0x0000008180297223 */ /* 0x000fe20000010829 */
[----:B------:R-:W-:Y:S02]  /*3c20*/  HADD2.F32 R128, -RZ, R43.H0_H0 ;  /* 0x2000002bff807230 */ /* 0x000fe40000004100 */
[----:B------:R-:W-:Y:S01]  /*3c30*/  FMUL.FTZ R43, R126, R121 ;  /* 0x000000797e2b7220 */ /* 0x000fe20000410000 */
[----:B------:R-:W-:Y:S01]  /*3c40*/  FFMA.FTZ R94, R120, R129, R127 ;  /* 0x00000081785e7223 */ /* 0x000fe2000001007f */
[----:B------:R-:W-:Y:S02]  /*3c50*/  HADD2.F32 R95, -RZ, R169.H1_H1 ;  /* 0x300000a9ff5f7230 */ /* 0x000fe40000004100 */
[----:B------:R-:W-:Y:S01]  /*3c60*/  FMUL.FTZ R121, R128, R121 ;  /* 0x0000007980797220 */ /* 0x000fe20000410000 */
[----:B------:R-:W-:-:S02]  /*3c70*/  HADD2.F32 R120, -RZ, R40.H1_H1 ;  /* 0x30000028ff787230 */ /* 0x000fc40000004100 */
[-C--:B------:R-:W-:Y:S01]  /*3c80*/  FFMA.FTZ R43, R128, R153.reuse, -R43 ;  /* 0x00000099802b7223 */ /* 0x080fe2000001082b */
[----:B------:R-:W-:Y:S02]  /*3c90*/  HADD2.F32 R128, -RZ, R40.H0_H0 ;  /* 0x20000028ff807230 */ /* 0x000fe40000004100 */
[----:B------:R-:W-:Y:S01]  /*3ca0*/  FFMA.FTZ R126, R126, R153, R121 ;  /* 0x000000997e7e7223 */ /* 0x000fe20000010079 */
[----:B------:R-:W-:Y:S02]  /*3cb0*/  HADD2.F32 R121, -RZ, R166.H0_H0 ;  /* 0x200000a6ff797230 */ /* 0x000fe40000004100 */
[-C--:B------:R-:W-:Y:S01]  /*3cc0*/  FMUL.FTZ R129, R120, R95.reuse ;  /* 0x0000005f78817220 */ /* 0x080fe20000410000 */
[----:B------:R-:W-:Y:S02]  /*3cd0*/  HADD2.F32 R40, -RZ, R170.H0_H0 ;  /* 0x200000aaff287230 */ /* 0x000fe40000004100 */
[----:B------:R-:W-:Y:S01]  /*3ce0*/  FMUL.FTZ R95, R128, R95 ;  /* 0x0000005f805f7220 */ /* 0x000fe20000410000 */
[----:B------:R-:W-:-:S02]  /*3cf0*/  HADD2.F32 R127, -RZ, R42.H1_H1 ;  /* 0x3000002aff7f7230 */ /* 0x000fc40000004100 */
[-C--:B------:R-:W-:Y:S01]  /*3d00*/  FFMA.FTZ R129, R128, R121.reuse, -R129 ;  /* 0x0000007980817223 */ /* 0x080fe20000010881 */
[----:B------:R-:W-:Y:S02]  /*3d10*/  HADD2.F32 R153, -RZ, R42.H0_H0 ;  /* 0x2000002aff997230 */ /* 0x000fe40000004100 */
[----:B------:R-:W-:Y:S01]  /*3d20*/  FFMA.FTZ R120, R120, R121, R95 ;  /* 0x0000007978787223 */ /* 0x000fe2000001005f */
[----:B------:R-:W-:Y:S02]  /*3d30*/  HADD2.F32 R128, -RZ, R166.H1_H1 ;  /* 0x300000a6ff807230 */ /* 0x000fe40000004100 */
[-C--:B------:R-:W-:Y:S01]  /*3d40*/  FMUL.FTZ R42, R127, R40.reuse ;  /* 0x000000287f2a7220 */ /* 0x080fe20000410000 */
[----:B------:R-:W-:Y:S01]  /*3d50*/  F2FP.F16.F32.PACK_AB R41, R94, R41 ;  /* 0x000000295e29723e */ /* 0x000fe200000000ff */
[C---:B------:R-:W-:Y:S01]  /*3d60*/  FMUL.FTZ R40, R153.reuse, R40 ;  /* 0x0000002899287220 */ /* 0x040fe20000410000 */
[----:B------:R-:W-:Y:S01]  /*3d70*/  F2FP.F16.F32.PACK_AB R43, R126, R43 ;  /* 0x0000002b7e2b723e */ /* 0x000fe200000000ff */
[----:B------:R-:W-:-:S02]  /*3d80*/  FFMA.FTZ R42, R153, R128, -R42 ;  /* 0x00000080992a7223 */ /* 0x000fc4000001082a */
[----:B------:R-:W-:Y:S01]  /*3d90*/  FFMA.FTZ R127, R127, R128, R40 ;  /* 0x000000807f7f7223 */ /* 0x000fe20000010028 */
[----:B------:R-:W-:-:S04]  /*3da0*/  F2FP.F16.F32.PACK_AB R40, R120, R129 ;  /* 0x000000817828723e */ /* 0x000fc800000000ff */
[----:B------:R-:W-:-:S07]  /*3db0*/  F2FP.F16.F32.PACK_AB R42, R127, R42 ;  /* 0x0000002a7f2a723e */ /* 0x000fce00000000ff */
.L_x_640:
[----:B------:R-:W-:Y:S05]  /*3dc0*/  BSYNC B3 ;  /* 0x0000000000037941 */ /* 0x000fea0003800000 */
.L_x_639:
[----:B--2---:R3:W-:Y:S02]  /*3dd0*/  STG.E.128 desc[UR42][R52.64+0x40], R40 ;  /* 0x0000402834007986 */ /* 0x0047e4000c101d2a */
.L_x_638:
[----:B------:R-:W-:Y:S05]  /*3de0*/  BSYNC B2 ;  /* 0x0000000000027941 */ /* 0x000fea0003800000 */
.L_x_637:
[----:B------:R-:W-:Y:S01]  /*3df0*/  ISETP.NE.AND P3, PT, R9, RZ, PT ;  /* 0x000000ff0900720c */ /* 0x000fe20003f65270 */
[----:B------:R-:W-:-:S12]  /*3e00*/  BSSY B2, `(.L_x_641) ;  /* 0x0000031000027945 */ /* 0x000fd80003800000 */
[----:B------:R-:W-:Y:S05]  /*3e10*/  @!P3 BRA `(.L_x_642) ;  /* 0x0000000000bcb947 */ /* 0x000fea0003800000 */
[----:B0-23--:R0:W2:Y:S01]  /*3e20*/  LDS.128 R40, [R51+0x4000] ;  /* 0x0040000033287984 */ /* 0x00d0a20000000c00 */
[----:B------:R-:W-:Y:S01]  /*3e30*/  ISETP.GE.AND P3, PT, R186, R117, PT ;  /* 0x00000075ba00720c */ /* 0x000fe20003f66270 */
[----:B------:R-:W-:-:S12]  /*3e40*/  BSSY B3, `(.L_x_643) ;  /* 0x000002b000037945 */ /* 0x000fd80003800000 */
[----:B0-----:R-:W-:Y:S05]  /*3e50*/  @P3 BRA `(.L_x_644) ;  /* 0x0000000000a43947 */ /* 0x001fea0003800000 */
[----:B------:R-:W-:Y:S01]  /*3e60*/  SHF.R.U64 R94, R86, 0x10, R87 ;  /* 0x00000010565e7819 */ /* 0x000fe20000001257 */
[----:B--2---:R-:W-:Y:S01]  /*3e70*/  HADD2.F32 R120, -RZ, R43.H0_H0 ;  /* 0x2000002bff787230 */ /* 0x004fe20000004100 */
[----:B------:R-:W-:Y:S01]  /*3e80*/  SHF.R.U32.HI R95, RZ, 0x10, R93 ;  /* 0x00000010ff5f7819 */ /* 0x000fe2000001165d */
[----:B------:R-:W-:Y:S01]  /*3e90*/  HADD2.F32 R127, -RZ, R165.H1_H1 ;  /* 0x300000a5ff7f7230 */ /* 0x000fe20000004100 */
[----:B------:R-:W-:Y:S01]  /*3ea0*/  SHF.R.U32.HI R86, RZ, 0x10, R87 ;  /* 0x00000010ff567819 */ /* 0x000fe20000011657 */
[----:B------:R-:W-:Y:S01]  /*3eb0*/  HADD2.F32 R94, -RZ, R94.H0_H0 ;  /* 0x2000005eff5e7230 */ /* 0x000fe20000004100 */
[----:B------:R-:W-:Y:S01]  /*3ec0*/  SHF.R.U64 R87, R92, 0x10, R93 ;  /* 0x000000105c577819 */ /* 0x000fe2000000125d */
[----:B------:R-:W-:Y:S02]  /*3ed0*/  HADD2.F32 R95, -RZ, R95.H0_H0 ;  /* 0x2000005fff5f7230 */ /* 0x000fe40000004100 */
[----:B------:R-:W-:Y:S02]  /*3ee0*/  HADD2.F32 R92, -RZ, R43.H1_H1 ;  /* 0x3000002bff5c7230 */ /* 0x000fe40000004100 */
[----:B------:R-:W-:-:S02]  /*3ef0*/  HADD2.F32 R126, -RZ, R87.H0_H0 ;  /* 0x20000057ff7e7230 */ /* 0x000fc40000004100 */
[--C-:B------:R-:W-:Y:S02]  /*3f00*/  HADD2.F32 R87, -RZ, R41.reuse.H1_H1 ;  /* 0x30000029ff577230 */ /* 0x100fe40000004100 */
[-C--:B------:R-:W-:Y:S01]  /*3f10*/  FMUL.FTZ R43, R92, R95.reuse ;  /* 0x0000005f5c2b7220 */ /* 0x080fe20000410000 */
[----:B------:R-:W-:Y:S02]  /*3f20*/  HADD2.F32 R41, -RZ, R41.H0_H0 ;  /* 0x20000029ff297230 */ /* 0x000fe40000004100 */
[C---:B------:R-:W-:Y:S01]  /*3f30*/  FMUL.FTZ R95, R120.reuse, R95 ;  /* 0x0000005f785f7220 */ /* 0x040fe20000410000 */
[----:B------:R-:W-:Y:S02]  /*3f40*/  HADD2.F32 R93, -RZ, R86.H0_H0 ;  /* 0x20000056ff5d7230 */ /* 0x000fe40000004100 */
[-C--:B------:R-:W-:Y:S01]  /*3f50*/  FMUL.FTZ R86, R87, R126.reuse ;  /* 0x0000007e57567220 */ /* 0x080fe20000410000 */
[----:B------:R-:W-:Y:S02]  /*3f60*/  FMUL.FTZ R126, R41, R126 ;  /* 0x0000007e297e7220 */ /* 0x000fe40000410000 */
[-C--:B------:R-:W-:Y:S01]  /*3f70*/  FFMA.FTZ R43, R120, R93.reuse, -R43 ;  /* 0x0000005d782b7223 */ /* 0x080fe2000001082b */
[----:B------:R-:W-:Y:S01]  /*3f80*/  FFMA.FTZ R92, R92, R93, R95 ;  /* 0x0000005d5c5c7223 */ /* 0x000fe2000001005f */
[----:B------:R-:W-:-:S02]  /*3f90*/  HADD2.F32 R93, -RZ, R168.H1_H1 ;  /* 0x300000a8ff5d7230 */ /* 0x000fc40000004100 */
[-C--:B------:R-:W-:Y:S01]  /*3fa0*/  FFMA.FTZ R41, R41, R94.reuse, -R86 ;  /* 0x0000005e29297223 */ /* 0x080fe20000010856 */
[--C-:B------:R-:W-:Y:S02]  /*3fb0*/  HADD2.F32 R95, -RZ, R40.reuse.H1_H1 ;  /* 0x30000028ff5f7230 */ /* 0x100fe40000004100 */
[----:B------:R-:W-:Y:S01]  /*3fc0*/  FFMA.FTZ R86, R87, R94, R126 ;  /* 0x0000005e57567223 */ /* 0x000fe2000001007e */
[----:B------:R-:W-:Y:S01]  /*3fd0*/  HADD2.F32 R120, -RZ, R40.H0_H0 ;  /* 0x20000028ff787230 */ /* 0x000fe20000004100 */
[----:B------:R-:W-:Y:S01]  /*3fe0*/  F2FP.F16.F32.PACK_AB R43, R92, R43 ;  /* 0x0000002b5c2b723e */ /* 0x000fe200000000ff */
[----:B------:R-:W-:Y:S02]  /*3ff0*/  HADD2.F32 R87, -RZ, R169.H0_H0 ;  /* 0x200000a9ff577230 */ /* 0x000fe40000004100 */
[-C--:B------:R-:W-:Y:S01]  /*4000*/  FMUL.FTZ R121, R95, R93.reuse ;  /* 0x0000005d5f797220 */ /* 0x080fe20000410000 */
[--C-:B------:R-:W-:Y:S02]  /*4010*/  HADD2.F32 R40, -RZ, R42.reuse.H1_H1 ;  /* 0x3000002aff287230 */ /* 0x100fe40000004100 */
[----:B------:R-:W-:Y:S01]  /*4020*/  FMUL.FTZ R126, R120, R93 ;  /* 0x0000005d787e7220 */ /* 0x000fe20000410000 */
[----:B------:R-:W-:Y:S01]  /*4030*/  HADD2.F32 R94, -RZ, R165.H0_H0 ;  /* 0x200000a5ff5e7230 */ /* 0x000fe20000004100 */
[----:B------:R-:W-:Y:S01]  /*4040*/  F2FP.F16.F32.PACK_AB R41, R86, R41 ;  /* 0x000000295629723e */ /* 0x000fe200000000ff */
[----:B------:R-:W-:-:S02]  /*4050*/  HADD2.F32 R42, -RZ, R42.H0_H0 ;  /* 0x2000002aff2a7230 */ /* 0x000fc40000004100 */
[-C--:B------:R-:W-:Y:S01]  /*4060*/  FMUL.FTZ R93, R40, R87.reuse ;  /* 0x00000057285d7220 */ /* 0x080fe20000410000 */
[-C--:B------:R-:W-:Y:S01]  /*4070*/  FFMA.FTZ R121, R120, R94.reuse, -R121 ;  /* 0x0000005e78797223 */ /* 0x080fe20000010879 */
[----:B------:R-:W-:Y:S01]  /*4080*/  FFMA.FTZ R126, R95, R94, R126 ;  /* 0x0000005e5f7e7223 */ /* 0x000fe2000001007e */
[C---:B------:R-:W-:Y:S01]  /*4090*/  FMUL.FTZ R87, R42.reuse, R87 ;  /* 0x000000572a577220 */ /* 0x040fe20000410000 */
[----:B------:R-:W-:-:S03]  /*40a0*/  FFMA.FTZ R93, R42, R127, -R93 ;  /* 0x0000007f2a5d7223 */ /* 0x000fc6000001085d */
[----:B------:R-:W-:Y:S01]  /*40b0*/  FFMA.FTZ R40, R40, R127, R87 ;  /* 0x0000007f28287223 */ /* 0x000fe20000010057 */
[----:B------:R-:W-:-:S04]  /*40c0*/  F2FP.F16.F32.PACK_AB R126, R126, R121 ;  /* 0x000000797e7e723e */ /* 0x000fc800000000ff */
[----:B------:R-:W-:Y:S01]  /*40d0*/  F2FP.F16.F32.PACK_AB R42, R40, R93 ;  /* 0x0000005d282a723e */ /* 0x000fe200000000ff */
[----:B------:R-:W-:-:S07]  /*40e0*/  IMAD.MOV.U32 R40, RZ, RZ, R126 ;  /* 0x000000ffff287224 */ /* 0x000fce00078e007e */
.L_x_644:
[----:B------:R-:W-:Y:S05]  /*40f0*/  BSYNC B3 ;  /* 0x0000000000037941 */ /* 0x000fea0003800000 */
.L_x_643:
[----:B--2---:R4:W-:Y:S02]  /*4100*/  STG.E.128 desc[UR42][R52.64+0x80], R40 ;  /* 0x0000802834007986 */ /* 0x0049e4000c101d2a */
.L_x_642:
[----:B------:R-:W-:Y:S05]  /*4110*/  BSYNC B2 ;  /* 0x0000000000027941 */ /* 0x000fea0003800000 */
.L_x_641:
[----:B------:R-:W-:Y:S01]  /*4120*/  ISETP.NE.AND P3, PT, R8, RZ, PT ;  /* 0x000000ff0800720c */ /* 0x000fe20003f65270 */
[----:B------:R-:W-:-:S12]  /*4130*/  BSSY B2, `(.L_x_645) ;  /* 0x0000031000027945 */ /* 0x000fd80003800000 */
[----:B------:R-:W-:Y:S05]  /*4140*/  @!P3 BRA `(.L_x_646) ;  /* 0x0000000000bcb947 */ /* 0x000fea0003800000 */
[----:B0-234-:R0:W2:Y:S01]  /*4150*/  LDS.128 R40, [R50+0x4000] ;  /* 0x0040000032287984 */ /* 0x01d0a20000000c00 */
[----:B------:R-:W-:Y:S01]  /*4160*/  ISETP.GE.AND P3, PT, R189, R117, PT ;  /* 0x00000075bd00720c */ /* 0x000fe20003f66270 */
[----:B------:R-:W-:-:S12]  /*4170*/  BSSY B3, `(.L_x_647) ;  /* 0x000002b000037945 */ /* 0x000fd80003800000 */
[----:B0-----:R-:W-:Y:S05]  /*4180*/  @P3 BRA `(.L_x_648) ;  /* 0x0000000000a43947 */ /* 0x001fea0003800000 */
[----:B------:R-:W-:Y:S01]  /*4190*/  SHF.R.U64 R86, R82, 0x10, R83 ;  /* 0x0000001052567819 */ /* 0x000fe20000001253 */
[----:B--2---:R-:W-:Y:S01]  /*41a0*/  HADD2.F32 R92, -RZ, R43.H0_H0 ;  /* 0x2000002bff5c7230 */ /* 0x004fe20000004100 */
[----:B------:R-:W-:Y:S01]  /*41b0*/  SHF.R.U32.HI R87, RZ, 0x10, R85 ;  /* 0x00000010ff577819 */ /* 0x000fe20000011655 */
[----:B------:R-:W-:Y:S01]  /*41c0*/  HADD2.F32 R95, -RZ, R164.H0_H0 ;  /* 0x200000a4ff5f7230 */ /* 0x000fe20000004100 */
        /* <DEDUP_REMOVED lines=23> */
[----:B------:R-:W-:Y:S02]  /*4340*/  HADD2.F32 R40, -RZ, R42.H1_H1 ;  /* 0x3000002aff287230 */ /* 0x000fe40000004100 */
[----:B------:R-:W-:Y:S01]  /*4350*/  FMUL.FTZ R94, R92, R85 ;  /* 0x000000555c5e7220 */ /* 0x000fe20000410000 */
[----:B------:R-:W-:Y:S01]  /*4360*/  HADD2.F32 R86, -RZ, R164.H1_H1 ;  /* 0x300000a4ff567230 */ /* 0x000fe20000004100 */
        /* <DEDUP_REMOVED lines=11> */
.L_x_648:
[----:B------:R-:W-:Y:S05]  /*4420*/  BSYNC B3 ;  /* 0x0000000000037941 */ /* 0x000fea0003800000 */
.L_x_647:
[----:B--2---:R0:W-:Y:S02]  /*4430*/  STG.E.128 desc[UR42][R52.64+0xc0], R40 ;  /* 0x0000c02834007986 */ /* 0x0041e4000c101d2a */
.L_x_646:
[----:B------:R-:W-:Y:S05]  /*4440*/  BSYNC B2 ;  /* 0x0000000000027941 */ /* 0x000fea0003800000 */
.L_x_645:
[----:B------:R-:W-:Y:S01]  /*4450*/  ISETP.NE.AND P3, PT, R7, RZ, PT ;  /* 0x000000ff0700720c */ /* 0x000fe20003f65270 */
[----:B------:R-:W-:-:S12]  /*4460*/  BSSY B2, `(.L_x_649) ;  /* 0x0000030000027945 */ /* 0x000fd80003800000 */
[----:B------:R-:W-:Y:S05]  /*4470*/  @!P3 BRA `(.L_x_650) ;  /* 0x0000000000b8b947 */ /* 0x000fea0003800000 */
[----:B0-234-:R0:W2:Y:S01]  /*4480*/  LDS.128 R40, [R51+0x8000] ;  /* 0x0080000033287984 */ /* 0x01d0a20000000c00 */
[----:B------:R-:W-:Y:S01]  /*4490*/  ISETP.GE.AND P3, PT, R188, R117, PT ;  /* 0x00000075bc00720c */ /* 0x000fe20003f66270 */
[----:B------:R-:W-:-:S12]  /*44a0*/  BSSY B3, `(.L_x_651) ;  /* 0x000002a000037945 */ /* 0x000fd80003800000 */
[----:B0-----:R-:W-:Y:S05]  /*44b0*/  @P3 BRA `(.L_x_652) ;  /* 0x0000000000a03947 */ /* 0x001fea0003800000 */
[--C-:B------:R-:W-:Y:S01]  /*44c0*/  SHF.R.U64 R80, R80, 0x10, R81.reuse ;  /* 0x0000001050507819 */ /* 0x100fe20000001251 */
[----:B--2---:R-:W-:Y:S01]  /*44d0*/  HADD2.F32 R82, -RZ, R43.H1_H1 ;  /* 0x3000002bff527230 */ /* 0x004fe20000004100 */
[----:B------:R-:W-:Y:S01]  /*44e0*/  SHF.R.U32.HI R81, RZ, 0x10, R81 ;  /* 0x00000010ff517819 */ /* 0x000fe20000011651 */
[----:B------:R-:W-:Y:S01]  /*44f0*/  HADD2.F32 R83, -RZ, R41.H1_H1 ;  /* 0x30000029ff537230 */ /* 0x000fe20000004100 */
[--C-:B------:R-:W-:Y:S01]  /*4500*/  SHF.R.U64 R78, R78, 0x10, R79.reuse ;  /* 0x000000104e4e7819 */ /* 0x100fe2000000124f */
[----:B------:R-:W-:Y:S01]  /*4510*/  HADD2.F32 R80, -RZ, R80.H0_H0 ;  /* 0x20000050ff507230 */ /* 0x000fe20000004100 */
[----:B------:R-:W-:Y:S01]  /*4520*/  SHF.R.U32.HI R79, RZ, 0x10, R79 ;  /* 0x00000010ff4f7819 */ /* 0x000fe2000001164f */
[----:B------:R-:W-:Y:S02]  /*4530*/  HADD2.F32 R81, -RZ, R81.H0_H0 ;  /* 0x20000051ff517230 */ /* 0x000fe40000004100 */
[----:B------:R-:W-:Y:S02]  /*4540*/  HADD2.F32 R84, -RZ, R43.H0_H0 ;  /* 0x2000002bff547230 */ /* 0x000fe40000004100 */
[----:B------:R-:W-:Y:S01]  /*4550*/  FMUL.FTZ R86, R83, R80 ;  /* 0x0000005053567220 */ /* 0x000fe20000410000 */
[----:B------:R-:W-:-:S02]  /*4560*/  HADD2.F32 R41, -RZ, R41.H0_H0 ;  /* 0x20000029ff297230 */ /* 0x000fc40000004100 */
[-C--:B------:R-:W-:Y:S01]  /*4570*/  FMUL.FTZ R43, R82, R81.reuse ;  /* 0x00000051522b7220 */ /* 0x080fe20000410000 */
[----:B------:R-:W-:Y:S02]  /*4580*/  HADD2.F32 R79, -RZ, R79.H0_H0 ;  /* 0x2000004fff4f7230 */ /* 0x000fe40000004100 */
[C---:B------:R-:W-:Y:S01]  /*4590*/  FMUL.FTZ R81, R84.reuse, R81 ;  /* 0x0000005154517220 */ /* 0x040fe20000410000 */
[----:B------:R-:W-:Y:S02]  /*45a0*/  HADD2.F32 R78, -RZ, R78.H0_H0 ;  /* 0x2000004eff4e7230 */ /* 0x000fe40000004100 */
[C---:B------:R-:W-:Y:S01]  /*45b0*/  FMUL.FTZ R80, R41.reuse, R80 ;  /* 0x0000005029507220 */ /* 0x040fe20000410000 */
[----:B------:R-:W-:Y:S02]  /*45c0*/  HADD2.F32 R85, -RZ, R42.H0_H0 ;  /* 0x2000002aff557230 */ /* 0x000fe40000004100 */
[-C--:B------:R-:W-:Y:S01]  /*45d0*/  FFMA.FTZ R43, R84, R79.reuse, -R43 ;  /* 0x0000004f542b7223 */ /* 0x080fe2000001082b */
[----:B------:R-:W-:Y:S01]  /*45e0*/  FFMA.FTZ R82, R82, R79, R81 ;  /* 0x0000004f52527223 */ /* 0x000fe20000010051 */
[-C--:B------:R-:W-:Y:S01]  /*45f0*/  FFMA.FTZ R86, R41, R78.reuse, -R86 ;  /* 0x0000004e29567223 */ /* 0x080fe20000010856 */
[----:B------:R-:W-:Y:S01]  /*4600*/  FFMA.FTZ R83, R83, R78, R80 ;  /* 0x0000004e53537223 */ /* 0x000fe20000010050 */
[----:B------:R-:W-:-:S02]  /*4610*/  HADD2.F32 R79, -RZ, R40.H1_H1 ;  /* 0x30000028ff4f7230 */ /* 0x000fc40000004100 */
[----:B------:R-:W-:Y:S01]  /*4620*/  HADD2.F32 R78, -RZ, R162.H0_H0 ;  /* 0x200000a2ff4e7230 */ /* 0x000fe20000004100 */
[----:B------:R-:W-:Y:S01]  /*4630*/  F2FP.F16.F32.PACK_AB R43, R82, R43 ;  /* 0x0000002b522b723e */ /* 0x000fe200000000ff */
[----:B------:R-:W-:Y:S02]  /*4640*/  HADD2.F32 R40, -RZ, R40.H0_H0 ;  /* 0x20000028ff287230 */ /* 0x000fe40000004100 */
[----:B------:R-:W-:Y:S02]  /*4650*/  HADD2.F32 R162, -RZ, R162.H1_H1 ;  /* 0x300000a2ffa27230 */ /* 0x000fe40000004100 */
[-C--:B------:R-:W-:Y:S01]  /*4660*/  FMUL.FTZ R87, R79, R78.reuse ;  /* 0x0000004e4f577220 */ /* 0x080fe20000410000 */
[----:B------:R-:W-:Y:S02]  /*4670*/  HADD2.F32 R81, -RZ, R42.H1_H1 ;  /* 0x3000002aff517230 */ /* 0x000fe40000004100 */
[----:B------:R-:W-:Y:S01]  /*4680*/  FMUL.FTZ R80, R40, R78 ;  /* 0x0000004e28507220 */ /* 0x000fe20000410000 */
[----:B------:R-:W-:-:S02]  /*4690*/  HADD2.F32 R41, -RZ, R161.H0_H0 ;  /* 0x200000a1ff297230 */ /* 0x000fc40000004100 */
[----:B------:R-:W-:Y:S02]  /*46a0*/  HADD2.F32 R42, -RZ, R161.H1_H1 ;  /* 0x300000a1ff2a7230 */ /* 0x000fe40000004100 */
[-C--:B------:R-:W-:Y:S01]  /*46b0*/  FMUL.FTZ R78, R81, R162.reuse ;  /* 0x000000a2514e7220 */ /* 0x080fe20000410000 */
[----:B------:R-:W-:Y:S01]  /*46c0*/  FMUL.FTZ R162, R85, R162 ;  /* 0x000000a255a27220 */ /* 0x000fe20000410000 */
[-C--:B------:R-:W-:Y:S01]  /*46d0*/  FFMA.FTZ R87, R40, R41.reuse, -R87 ;  /* 0x0000002928577223 */ /* 0x080fe20000010857 */
[----:B------:R-:W-:Y:S01]  /*46e0*/  FFMA.FTZ R80, R79, R41, R80 ;  /* 0x000000294f507223 */ /* 0x000fe20000010050 */
[-C--:B------:R-:W-:Y:S01]  /*46f0*/  FFMA.FTZ R78, R85, R42.reuse, -R78 ;  /* 0x0000002a554e7223 */ /* 0x080fe2000001084e */
[----:B------:R-:W-:Y:S01]  /*4700*/  FFMA.FTZ R81, R81, R42, R162 ;  /* 0x0000002a51517223 */ /* 0x000fe200000100a2 */
[----:B------:R-:W-:Y:S02]  /*4710*/  F2FP.F16.F32.PACK_AB R41, R83, R86 ;  /* 0x000000565329723e */ /* 0x000fe400000000ff */
[----:B------:R-:W-:-:S02]  /*4720*/  F2FP.F16.F32.PACK_AB R40, R80, R87 ;  /* 0x000000575028723e */ /* 0x000fc400000000ff */
[----:B------:R-:W-:-:S07]  /*4730*/  F2FP.F16.F32.PACK_AB R42, R81, R78 ;  /* 0x0000004e512a723e */ /* 0x000fce00000000ff */
.L_x_652:
[----:B------:R-:W-:Y:S05]  /*4740*/  BSYNC B3 ;  /* 0x0000000000037941 */ /* 0x000fea0003800000 */
.L_x_651:
[----:B--2---:R0:W-:Y:S02]  /*4750*/  STG.E.128 desc[UR42][R52.64+0x100], R40 ;  /* 0x0001002834007986 */ /* 0x0041e4000c101d2a */
.L_x_650:
[----:B------:R-:W-:Y:S05]  /*4760*/  BSYNC B2 ;  /* 0x0000000000027941 */ /* 0x000fea0003800000 */
.L_x_649:
[----:B------:R-:W-:-:S13]  /*4770*/  ISETP.NE.AND P3, PT, R6, RZ, PT ;  /* 0x000000ff0600720c */ /* 0x000fda0003f65270 */
[----:B------:R-:W-:Y:S05]  /*4780*/  @!P3 BRA `(.L_x_632) ;  /* 0x0000000000bcb947 */ /* 0x000fea0003800000 */
[----:B0-234-:R0:W2:Y:S01]  /*4790*/  LDS.128 R40, [R50+0x8000] ;  /* 0x0080000032287984 */ /* 0x01d0a20000000c00 */
[----:B------:R-:W-:Y:S01]  /*47a0*/  ISETP.GE.AND P3, PT, R190, R117, PT ;  /* 0x00000075be00720c */ /* 0x000fe20003f66270 */
[----:B------:R-:W-:-:S12]  /*47b0*/  BSSY B2, `(.L_x_653) ;  /* 0x000002b000027945 */ /* 0x000fd80003800000 */
[----:B0-----:R-:W-:Y:S05]  /*47c0*/  @P3 BRA `(.L_x_654) ;  /* 0x0000000000a43947 */ /* 0x001fea0003800000 */
[----:B------:R-:W-:Y:S02]  /*47d0*/  SHF.R.U64 R78, R74, 0x10, R75 ;  /* 0x000000104a4e7819 */ /* 0x000fe4000000124b */
[----:B------:R-:W-:Y:S01]  /*47e0*/  SHF.R.U64 R79, R76, 0x10, R77 ;  /* 0x000000104c4f7819 */ /* 0x000fe2000000124d */
[----:B--2---:R-:W-:Y:S01]  /*47f0*/  HADD2.F32 R76, -RZ, R41.H0_H0 ;  /* 0x20000029ff4c7230 */ /* 0x004fe20000004100 */
[----:B------:R-:W-:Y:S02]  /*4800*/  SHF.R.U32.HI R74, RZ, 0x10, R75 ;  /* 0x00000010ff4a7819 */ /* 0x000fe4000001164b */
[----:B------:R-:W-:Y:S01]  /*4810*/  SHF.R.U32.HI R82, RZ, 0x10, R77 ;  /* 0x00000010ff527819 */ /* 0x000fe2000001164d */
[----:B------:R-:W-:Y:S01]  /*4820*/  HADD2.F32 R79, -RZ, R79.H0_H0 ;  /* 0x2000004fff4f7230 */ /* 0x000fe20000004100 */
[----:B------:R-:W-:Y:S01]  /*4830*/  MOV R75, R43 ;  /* 0x0000002b004b7202 */ /* 0x000fe20000000f00 */
[----:B------:R-:W-:Y:S02]  /*4840*/  HADD2.F32 R43, -RZ, R78.H0_H0 ;  /* 0x2000004eff2b7230 */ /* 0x000fe40000004100 */
[----:B------:R-:W-:-:S02]  /*4850*/  HADD2.F32 R78, -RZ, R41.H1_H1 ;  /* 0x30000029ff4e7230 */ /* 0x000fc40000004100 */
[----:B------:R-:W-:Y:S02]  /*4860*/  HADD2.F32 R82, -RZ, R82.H0_H0 ;  /* 0x20000052ff527230 */ /* 0x000fe40000004100 */
[--C-:B------:R-:W-:Y:S02]  /*4870*/  HADD2.F32 R77, -RZ, R75.reuse.H1_H1 ;  /* 0x3000004bff4d7230 */ /* 0x100fe40000004100 */
[-C--:B------:R-:W-:Y:S01]  /*4880*/  FMUL.FTZ R41, R78, R79.reuse ;  /* 0x0000004f4e297220 */ /* 0x080fe20000410000 */
[----:B------:R-:W-:Y:S02]  /*4890*/  HADD2.F32 R75, -RZ, R75.H0_H0 ;  /* 0x2000004bff4b7230 */ /* 0x000fe40000004100 */
[C---:B------:R-:W-:Y:S01]  /*48a0*/  FMUL.FTZ R79, R76.reuse, R79 ;  /* 0x0000004f4c4f7220 */ /* 0x040fe20000410000 */
[----:B------:R-:W-:Y:S02]  /*48b0*/  HADD2.F32 R80, -RZ, R74.H0_H0 ;  /* 0x2000004aff507230 */ /* 0x000fe40000004100 */
[-C--:B------:R-:W-:Y:S01]  /*48c0*/  FMUL.FTZ R84, R77, R82.reuse ;  /* 0x000000524d547220 */ /* 0x080fe20000410000 */
[-C--:B------:R-:W-:Y:S01]  /*48d0*/  FFMA.FTZ R41, R76, R43.reuse, -R41 ;  /* 0x0000002b4c297223 */ /* 0x080fe20000010829 */
[C---:B------:R-:W-:Y:S01]  /*48e0*/  FMUL.FTZ R82, R75.reuse, R82 ;  /* 0x000000524b527220 */ /* 0x040fe20000410000 */
[----:B------:R-:W-:Y:S01]  /*48f0*/  FFMA.FTZ R74, R78, R43, R79 ;  /* 0x0000002b4e4a7223 */ /* 0x000fe2000001004f */
[----:B------:R-:W-:Y:S01]  /*4900*/  FFMA.FTZ R43, R75, R80, -R84 ;  /* 0x000000504b2b7223 */ /* 0x000fe20000010854 */
[----:B------:R-:W-:-:S02]  /*4910*/  HADD2.F32 R75, -RZ, R40.H1_H1 ;  /* 0x30000028ff4b7230 */ /* 0x000fc40000004100 */
[----:B------:R-:W-:Y:S01]  /*4920*/  FFMA.FTZ R76, R77, R80, R82 ;  /* 0x000000504d4c7223 */ /* 0x000fe20000010052 */
[--C-:B------:R-:W-:Y:S01]  /*4930*/  HADD2.F32 R79, -RZ, R159.reuse.H0_H0 ;  /* 0x2000009fff4f7230 */ /* 0x100fe20000004100 */
[----:B------:R-:W-:Y:S01]  /*4940*/  F2FP.F16.F32.PACK_AB R41, R74, R41 ;  /* 0x000000294a29723e */ /* 0x000fe200000000ff */
[----:B------:R-:W-:Y:S02]  /*4950*/  HADD2.F32 R40, -RZ, R40.H0_H0 ;  /* 0x20000028ff287230 */ /* 0x000fe40000004100 */
[--C-:B------:R-:W-:Y:S02]  /*4960*/  HADD2.F32 R77, -RZ, R42.reuse.H1_H1 ;  /* 0x3000002aff4d7230 */ /* 0x100fe40000004100 */
[-C--:B------:R-:W-:Y:S01]  /*4970*/  FMUL.FTZ R81, R75, R79.reuse ;  /* 0x0000004f4b517220 */ /* 0x080fe20000410000 */
[----:B------:R-:W-:Y:S02]  /*4980*/  HADD2.F32 R159, -RZ, R159.H1_H1 ;  /* 0x3000009fff9f7230 */ /* 0x000fe40000004100 */
[----:B------:R-:W-:Y:S01]  /*4990*/  FMUL.FTZ R80, R40, R79 ;  /* 0x0000004f28507220 */ /* 0x000fe20000410000 */
[----:B------:R-:W-:Y:S01]  /*49a0*/  HADD2.F32 R42, -RZ, R42.H0_H0 ;  /* 0x2000002aff2a7230 */ /* 0x000fe20000004100 */
[----:B------:R-:W-:Y:S01]  /*49b0*/  F2FP.F16.F32.PACK_AB R43, R76, R43 ;  /* 0x0000002b4c2b723e */ /* 0x000fe200000000ff */
[----:B------:R-:W-:-:S02]  /*49c0*/  HADD2.F32 R78, -RZ, R158.H1_H1 ;  /* 0x3000009eff4e7230 */ /* 0x000fc40000004100 */
[-C--:B------:R-:W-:Y:S01]  /*49d0*/  FMUL.FTZ R79, R77, R159.reuse ;  /* 0x0000009f4d4f7220 */ /* 0x080fe20000410000 */
[----:B------:R-:W-:Y:S02]  /*49e0*/  HADD2.F32 R158, -RZ, R158.H0_H0 ;  /* 0x2000009eff9e7230 */ /* 0x000fe40000004100 */
[----:B------:R-:W-:Y:S01]  /*49f0*/  FMUL.FTZ R82, R42, R159 ;  /* 0x0000009f2a527220 */ /* 0x000fe20000410000 */
[-C--:B------:R-:W-:Y:S01]  /*4a00*/  FFMA.FTZ R81, R40, R78.reuse, -R81 ;  /* 0x0000004e28517223 */ /* 0x080fe20000010851 */
[----:B------:R-:W-:Y:S01]  /*4a10*/  FFMA.FTZ R80, R75, R78, R80 ;  /* 0x0000004e4b507223 */ /* 0x000fe20000010050 */
[-C--:B------:R-:W-:Y:S01]  /*4a20*/  FFMA.FTZ R79, R42, R158.reuse, -R79 ;  /* 0x0000009e2a4f7223 */ /* 0x080fe2000001084f */
[----:B------:R-:W-:-:S03]  /*4a30*/  FFMA.FTZ R82, R77, R158, R82 ;  /* 0x0000009e4d527223 */ /* 0x000fc60000010052 */
[----:B------:R-:W-:Y:S02]  /*4a40*/  F2FP.F16.F32.PACK_AB R40, R80, R81 ;  /* 0x000000515028723e */ /* 0x000fe400000000ff */
[----:B------:R-:W-:-:S07]  /*4a50*/  F2FP.F16.F32.PACK_AB R42, R82, R79 ;  /* 0x0000004f522a723e */ /* 0x000fce00000000ff */
.L_x_654:
[----:B------:R-:W-:Y:S05]  /*4a60*/  BSYNC B2 ;  /* 0x0000000000027941 */ /* 0x000fea0003800000 */
.L_x_653:
[----:B--2---:R0:W-:Y:S02]  /*4a70*/  STG.E.128 desc[UR42][R52.64+0x140], R40 ;  /* 0x0001402834007986 */ /* 0x0041e4000c101d2a */
.L_x_632:
[----:B------:R-:W-:Y:S05]  /*4a80*/  BSYNC B1 ;  /* 0x0000000000017941 */ /* 0x000fea0003800000 */
.L_x_631:
[----:B------:R-:W-:Y:S05]  /*4a90*/  @P4 BRA `(.L_x_655) ;  /* 0x0000005000744947 */ /* 0x000fea0003800000 */
        /* <DEDUP_REMOVED lines=8> */
[----:B--2---:R-:W-:Y:S01]  /*4b20*/  IMAD.MOV.U32 R53, RZ, RZ, R43 ;  /* 0x000000ffff357224 */ /* 0x004fe200078e002b */
[----:B------:R-:W-:Y:S01]  /*4b30*/  SHF.R.U32.HI R75, RZ, 0x10, R71 ;  /* 0x00000010ff4b7819 */ /* 0x000fe20000011647 */
[----:B------:R-:W-:Y:S01]  /*4b40*/  IMAD.MOV.U32 R52, RZ, RZ, R40 ;  /* 0x000000ffff347224 */ /* 0x000fe200078e0028 */
[--C-:B------:R-:W-:Y:S01]  /*4b50*/  SHF.R.U64 R71, R72, 0x10, R73.reuse ;  /* 0x0000001048477819 */ /* 0x100fe20000001249 */
[--C-:B------:R-:W-:Y:S01]  /*4b60*/  HADD2.F32 R43, -RZ, R41.reuse.H1_H1 ;  /* 0x30000029ff2b7230 */ /* 0x100fe20000004100 */
[----:B------:R-:W-:Y:S01]  /*4b70*/  SHF.R.U32.HI R74, RZ, 0x10, R73 ;  /* 0x00000010ff4a7819 */ /* 0x000fe20000011649 */
[----:B------:R-:W-:Y:S02]  /*4b80*/  HADD2.F32 R40, -RZ, R41.H0_H0 ;  /* 0x20000029ff287230 */ /* 0x000fe40000004100 */
[----:B------:R-:W-:Y:S02]  /*4b90*/  HADD2.F32 R71, -RZ, R71.H0_H0 ;  /* 0x20000047ff477230 */ /* 0x000fe40000004100 */
[----:B------:R-:W-:-:S02]  /*4ba0*/  HADD2.F32 R74, -RZ, R74.H0_H0 ;  /* 0x2000004aff4a7230 */ /* 0x000fc40000004100 */
[--C-:B------:R-:W-:Y:S02]  /*4bb0*/  HADD2.F32 R41, -RZ, R53.reuse.H1_H1 ;  /* 0x30000035ff297230 */ /* 0x100fe40000004100 */
[-C--:B------:R-:W-:Y:S01]  /*4bc0*/  FMUL.FTZ R73, R43, R71.reuse ;  /* 0x000000472b497220 */ /* 0x080fe20000410000 */
[----:B------:R-:W-:Y:S02]  /*4bd0*/  HADD2.F32 R53, -RZ, R53.H0_H0 ;  /* 0x20000035ff357230 */ /* 0x000fe40000004100 */
[C---:B------:R-:W-:Y:S01]  /*4be0*/  FMUL.FTZ R76, R40.reuse, R71 ;  /* 0x00000047284c7220 */ /* 0x040fe20000410000 */
[----:B------:R-:W-:Y:S02]  /*4bf0*/  HADD2.F32 R70, -RZ, R70.H0_H0 ;  /* 0x20000046ff467230 */ /* 0x000fe40000004100 */
[-C--:B------:R-:W-:Y:S01]  /*4c00*/  FMUL.FTZ R78, R41, R74.reuse ;  /* 0x0000004a294e7220 */ /* 0x080fe20000410000 */
[----:B------:R-:W-:Y:S02]  /*4c10*/  HADD2.F32 R72, -RZ, R75.H0_H0 ;  /* 0x2000004bff487230 */ /* 0x000fe40000004100 */
[----:B------:R-:W-:Y:S01]  /*4c20*/  FMUL.FTZ R74, R53, R74 ;  /* 0x0000004a354a7220 */ /* 0x000fe20000410000 */
[-C--:B------:R-:W-:Y:S01]  /*4c30*/  FFMA.FTZ R40, R40, R70.reuse, -R73 ;  /* 0x0000004628287223 */ /* 0x080fe20000010849 */
[----:B------:R-:W-:-:S02]  /*4c40*/  FFMA.FTZ R73, R43, R70, R76 ;  /* 0x000000462b497223 */ /* 0x000fc4000001004c */
[-C--:B------:R-:W-:Y:S01]  /*4c50*/  FFMA.FTZ R77, R41, R72.reuse, R74 ;  /* 0x00000048294d7223 */ /* 0x080fe2000001004a */
[--C-:B------:R-:W-:Y:S02]  /*4c60*/  HADD2.F32 R70, -RZ, R163.reuse.H0_H0 ;  /* 0x200000a3ff467230 */ /* 0x100fe40000004100 */
[----:B------:R-:W-:Y:S01]  /*4c70*/  FFMA.FTZ R78, R53, R72, -R78 ;  /* 0x00000048354e7223 */ /* 0x000fe2000001084e */
[----:B------:R-:W-:Y:S02]  /*4c80*/  HADD2.F32 R41, -RZ, R52.H1_H1 ;  /* 0x30000034ff297230 */ /* 0x000fe40000004100 */
[----:B------:R-:W-:Y:S02]  /*4c90*/  HADD2.F32 R43, -RZ, R42.H1_H1 ;  /* 0x3000002aff2b7230 */ /* 0x000fe40000004100 */
[----:B------:R-:W-:Y:S02]  /*4ca0*/  HADD2.F32 R163, -RZ, R163.H1_H1 ;  /* 0x300000a3ffa37230 */ /* 0x000fe40000004100 */
[----:B------:R-:W-:Y:S01]  /*4cb0*/  FMUL.FTZ R71, R41, R70 ;  /* 0x0000004629477220 */ /* 0x000fe20000410000 */
[----:B------:R-:W-:-:S02]  /*4cc0*/  HADD2.F32 R52, -RZ, R52.H0_H0 ;  /* 0x20000034ff347230 */ /* 0x000fc40000004100 */
[----:B------:R-:W-:Y:S02]  /*4cd0*/  HADD2.F32 R42, -RZ, R42.H0_H0 ;  /* 0x2000002aff2a7230 */ /* 0x000fe40000004100 */
[-C--:B------:R-:W-:Y:S01]  /*4ce0*/  FMUL.FTZ R75, R43, R163.reuse ;  /* 0x000000a32b4b7220 */ /* 0x080fe20000410000 */
[--C-:B------:R-:W-:Y:S02]  /*4cf0*/  HADD2.F32 R53, -RZ, R157.reuse.H0_H0 ;  /* 0x2000009dff357230 */ /* 0x100fe40000004100 */
[----:B------:R-:W-:Y:S01]  /*4d00*/  FMUL.FTZ R70, R52, R70 ;  /* 0x0000004634467220 */ /* 0x000fe20000410000 */
[----:B------:R-:W-:Y:S02]  /*4d10*/  HADD2.F32 R157, -RZ, R157.H1_H1 ;  /* 0x3000009dff9d7230 */ /* 0x000fe40000004100 */
[----:B------:R-:W-:Y:S01]  /*4d20*/  FMUL.FTZ R72, R42, R163 ;  /* 0x000000a32a487220 */ /* 0x000fe20000410000 */
[-C--:B------:R-:W-:Y:S01]  /*4d30*/  FFMA.FTZ R71, R52, R53.reuse, -R71 ;  /* 0x0000003534477223 */ /* 0x080fe20000010847 */
[----:B------:R-:W-:Y:S01]  /*4d40*/  FFMA.FTZ R70, R41, R53, R70 ;  /* 0x0000003529467223 */ /* 0x000fe20000010046 */
[-C--:B------:R-:W-:Y:S01]  /*4d50*/  FFMA.FTZ R75, R42, R157.reuse, -R75 ;  /* 0x0000009d2a4b7223 */ /* 0x080fe2000001084b */
[----:B------:R-:W-:Y:S01]  /*4d60*/  FFMA.FTZ R72, R43, R157, R72 ;  /* 0x0000009d2b487223 */ /* 0x000fe20000010048 */
[----:B------:R-:W-:-:S02]  /*4d70*/  F2FP.F16.F32.PACK_AB R41, R73, R40 ;  /* 0x000000284929723e */ /* 0x000fc400000000ff */
[----:B------:R-:W-:Y:S02]  /*4d80*/  F2FP.F16.F32.PACK_AB R43, R77, R78 ;  /* 0x0000004e4d2b723e */ /* 0x000fe400000000ff */
[----:B------:R-:W-:Y:S02]  /*4d90*/  F2FP.F16.F32.PACK_AB R40, R70, R71 ;  /* 0x000000474628723e */ /* 0x000fe400000000ff */
[----:B------:R-:W-:-:S07]  /*4da0*/  F2FP.F16.F32.PACK_AB R42, R72, R75 ;  /* 0x0000004b482a723e */ /* 0x000fce00000000ff */
.L_x_659:
[----:B------:R-:W-:Y:S05]  /*4db0*/  BSYNC B2 ;  /* 0x0000000000027941 */ /* 0x000fea0003800000 */
.L_x_658:
[----:B--2---:R0:W-:Y:S02]  /*4dc0*/  STG.E.128 desc[UR42][R48.64], R40 ;  /* 0x0000002830007986 */ /* 0x0041e4000c101d2a */
.L_x_657:
[----:B------:R-:W-:Y:S05]  /*4dd0*/  BSYNC B1 ;  /* 0x0000000000017941 */ /* 0x000fea0003800000 */
.L_x_656:
        /* <DEDUP_REMOVED lines=8> */
[--C-:B--2---:R-:W-:Y:S01]  /*4e60*/  HADD2.F32 R53, -RZ, R43.reuse.H1_H1 ;  /* 0x3000002bff357230 */ /* 0x104fe20000004100 */
[----:B------:R-:W-:Y:S01]  /*4e70*/  SHF.R.U32.HI R71, RZ, 0x10, R67 ;  /* 0x00000010ff477819 */ /* 0x000fe20000011643 */
[----:B------:R-:W-:Y:S01]  /*4e80*/  HADD2.F32 R43, -RZ, R43.H0_H0 ;  /* 0x2000002bff2b7230 */ /* 0x000fe20000004100 */
[--C-:B------:R-:W-:Y:S01]  /*4e90*/  SHF.R.U64 R67, R68, 0x10, R69.reuse ;  /* 0x0000001044437819 */ /* 0x100fe20000001245 */
[----:B------:R-:W-:Y:S01]  /*4ea0*/  HADD2.F32 R66, -RZ, R66.H0_H0 ;  /* 0x20000042ff427230 */ /* 0x000fe20000004100 */
[----:B------:R-:W-:Y:S01]  /*4eb0*/  MOV R52, R42 ;  /* 0x0000002a00347202 */ /* 0x000fe20000000f00 */
[----:B------:R-:W-:Y:S01]  /*4ec0*/  HADD2.F32 R42, -RZ, R41.H1_H1 ;  /* 0x30000029ff2a7230 */ /* 0x000fe20000004100 */
[----:B------:R-:W-:Y:S01]  /*4ed0*/  SHF.R.U32.HI R70, RZ, 0x10, R69 ;  /* 0x00000010ff467819 */ /* 0x000fe20000011645 */
[----:B------:R-:W-:Y:S02]  /*4ee0*/  HADD2.F32 R67, -RZ, R67.H0_H0 ;  /* 0x20000043ff437230 */ /* 0x000fe40000004100 */
[----:B------:R-:W-:-:S02]  /*4ef0*/  HADD2.F32 R41, -RZ, R41.H0_H0 ;  /* 0x20000029ff297230 */ /* 0x000fc40000004100 */
[----:B------:R-:W-:Y:S02]  /*4f00*/  HADD2.F32 R70, -RZ, R70.H0_H0 ;  /* 0x20000046ff467230 */ /* 0x000fe40000004100 */
[CC--:B------:R-:W-:Y:S01]  /*4f10*/  FMUL.FTZ R72, R42.reuse, R67.reuse ;  /* 0x000000432a487220 */ /* 0x0c0fe20000410000 */
[----:B------:R-:W-:Y:S02]  /*4f20*/  HADD2.F32 R68, -RZ, R71.H0_H0 ;  /* 0x20000047ff447230 */ /* 0x000fe40000004100 */
[----:B------:R-:W-:Y:S01]  /*4f30*/  FMUL.FTZ R67, R41, R67 ;  /* 0x0000004329437220 */ /* 0x000fe20000410000 */
[----:B------:R-:W-:Y:S01]  /*4f40*/  FMUL.FTZ R74, R53, R70 ;  /* 0x00000046354a7220 */ /* 0x000fe20000410000 */
[-C--:B------:R-:W-:Y:S02]  /*4f50*/  FFMA.FTZ R72, R41, R66.reuse, -R72 ;  /* 0x0000004229487223 */ /* 0x080fe40000010848 */
[----:B------:R-:W-:Y:S01]  /*4f60*/  FFMA.FTZ R71, R42, R66, R67 ;  /* 0x000000422a477223 */ /* 0x000fe20000010043 */
[----:B------:R-:W-:Y:S01]  /*4f70*/  FMUL.FTZ R70, R43, R70 ;  /* 0x000000462b467220 */ /* 0x000fe20000410000 */
[----:B------:R-:W-:-:S02]  /*4f80*/  HADD2.F32 R66, -RZ, R160.H0_H0 ;  /* 0x200000a0ff427230 */ /* 0x000fc40000004100 */
[-C--:B------:R-:W-:Y:S01]  /*4f90*/  FFMA.FTZ R74, R43, R68.reuse, -R74 ;  /* 0x000000442b4a7223 */ /* 0x080fe2000001084a */
[----:B------:R-:W-:Y:S02]  /*4fa0*/  HADD2.F32 R67, -RZ, R160.H1_H1 ;  /* 0x300000a0ff437230 */ /* 0x000fe40000004100 */
[----:B------:R-:W-:Y:S01]  /*4fb0*/  FFMA.FTZ R75, R53, R68, R70 ;  /* 0x00000044354b7223 */ /* 0x000fe20000010046 */
[----:B------:R-:W-:Y:S02]  /*4fc0*/  HADD2.F32 R41, -RZ, R40.H1_H1 ;  /* 0x30000028ff297230 */ /* 0x000fe40000004100 */
[----:B------:R-:W-:Y:S02]  /*4fd0*/  HADD2.F32 R42, -RZ, R52.H1_H1 ;  /* 0x30000034ff2a7230 */ /* 0x000fe40000004100 */
[----:B------:R-:W-:Y:S02]  /*4fe0*/  HADD2.F32 R40, -RZ, R40.H0_H0 ;  /* 0x20000028ff287230 */ /* 0x000fe40000004100 */
[----:B------:R-:W-:Y:S01]  /*4ff0*/  FMUL.FTZ R69, R41, R66 ;  /* 0x0000004229457220 */ /* 0x000fe20000410000 */
[----:B------:R-:W-:-:S02]  /*5000*/  HADD2.F32 R52, -RZ, R52.H0_H0 ;  /* 0x20000034ff347230 */ /* 0x000fc40000004100 */
        /* <DEDUP_REMOVED lines=13> */
.L_x_663:
[----:B------:R-:W-:Y:S05]  /*50e0*/  BSYNC B2 ;  /* 0x0000000000027941 */ /* 0x000fea0003800000 */
.L_x_662:
[----:B--2---:R0:W-:Y:S02]  /*50f0*/  STG.E.128 desc[UR42][R48.64+0x40], R40 ;  /* 0x0000402830007986 */ /* 0x0041e4000c101d2a */
.L_x_661:
[----:B------:R-:W-:Y:S05]  /*5100*/  BSYNC B1 ;  /* 0x0000000000017941 */ /* 0x000fea0003800000 */
.L_x_660:
        /* <DEDUP_REMOVED lines=8> */
[----:B--2---:R-:W-:Y:S01]  /*5190*/  IMAD.MOV.U32 R52, RZ, RZ, R42 ;  /* 0x000000ffff347224 */ /* 0x004fe200078e002a */
[----:B------:R-:W-:Y:S01]  /*51a0*/  SHF.R.U32.HI R67, RZ, 0x10, R63 ;  /* 0x00000010ff437819 */ /* 0x000fe2000001163f */
[----:B------:R-:W-:Y:S01]  /*51b0*/  HADD2.F32 R42, -RZ, R41.H1_H1 ;  /* 0x30000029ff2a7230 */ /* 0x000fe20000004100 */
[--C-:B------:R-:W-:Y:S01]  /*51c0*/  SHF.R.U64 R63, R64, 0x10, R65.reuse ;  /* 0x00000010403f7819 */ /* 0x100fe20000001241 */
[--C-:B------:R-:W-:Y:S01]  /*51d0*/  HADD2.F32 R53, -RZ, R43.reuse.H1_H1 ;  /* 0x3000002bff357230 */ /* 0x100fe20000004100 */
[----:B------:R-:W-:Y:S01]  /*51e0*/  SHF.R.U32.HI R66, RZ, 0x10, R65 ;  /* 0x00000010ff427819 */ /* 0x000fe20000011641 */
[----:B------:R-:W-:Y:S02]  /*51f0*/  HADD2.F32 R43, -RZ, R43.H0_H0 ;  /* 0x2000002bff2b7230 */ /* 0x000fe40000004100 */
[----:B------:R-:W-:Y:S02]  /*5200*/  HADD2.F32 R63, -RZ, R63.H0_H0 ;  /* 0x2000003fff3f7230 */ /* 0x000fe40000004100 */
[----:B------:R-:W-:-:S02]  /*5210*/  HADD2.F32 R66, -RZ, R66.H0_H0 ;  /* 0x20000042ff427230 */ /* 0x000fc40000004100 */
[----:B------:R-:W-:Y:S02]  /*5220*/  HADD2.F32 R41, -RZ, R41.H0_H0 ;  /* 0x20000029ff297230 */ /* 0x000fe40000004100 */
[-C--:B------:R-:W-:Y:S01]  /*5230*/  FMUL.FTZ R68, R42, R63.reuse ;  /* 0x0000003f2a447220 */ /* 0x080fe20000410000 */
[----:B------:R-:W-:Y:S02]  /*5240*/  HADD2.F32 R62, -RZ, R62.H0_H0 ;  /* 0x2000003eff3e7230 */ /* 0x000fe40000004100 */
[-C--:B------:R-:W-:Y:S01]  /*5250*/  FMUL.FTZ R70, R53, R66.reuse ;  /* 0x0000004235467220 */ /* 0x080fe20000410000 */
[----:B------:R-:W-:Y:S02]  /*5260*/  HADD2.F32 R64, -RZ, R67.H0_H0 ;  /* 0x20000043ff407230 */ /* 0x000fe40000004100 */
[----:B------:R-:W-:Y:S01]  /*5270*/  FMUL.FTZ R66, R43, R66 ;  /* 0x000000422b427220 */ /* 0x000fe20000410000 */
[C---:B------:R-:W-:Y:S01]  /*5280*/  FMUL.FTZ R63, R41.reuse, R63 ;  /* 0x0000003f293f7220 */ /* 0x040fe20000410000 */
[----:B------:R-:W-:Y:S01]  /*5290*/  FFMA.FTZ R68, R41, R62, -R68 ;  /* 0x0000003e29447223 */ /* 0x000fe20000010844 */
[----:B------:R-:W-:-:S02]  /*52a0*/  HADD2.F32 R41, -RZ, R40.H1_H1 ;  /* 0x30000028ff297230 */ /* 0x000fc40000004100 */
[----:B------:R-:W-:Y:S01]  /*52b0*/  FFMA.FTZ R69, R53, R64, R66 ;  /* 0x0000004035457223 */ /* 0x000fe20000010042 */
[----:B------:R-:W-:Y:S01]  /*52c0*/  FFMA.FTZ R67, R42, R62, R63 ;  /* 0x0000003e2a437223 */ /* 0x000fe2000001003f */
[----:B------:R-:W-:Y:S02]  /*52d0*/  HADD2.F32 R53, -RZ, R152.H0_H0 ;  /* 0x20000098ff357230 */ /* 0x000fe40000004100 */
[----:B------:R-:W-:Y:S01]  /*52e0*/  FFMA.FTZ R70, R43, R64, -R70 ;  /* 0x000000402b467223 */ /* 0x000fe20000010846 */
[----:B------:R-:W-:Y:S02]  /*52f0*/  HADD2.F32 R40, -RZ, R40.H0_H0 ;  /* 0x20000028ff287230 */ /* 0x000fe40000004100 */
[----:B------:R-:W-:Y:S02]  /*5300*/  HADD2.F32 R63, -RZ, R152.H1_H1 ;  /* 0x30000098ff3f7230 */ /* 0x000fe40000004100 */
[----:B------:R-:W-:Y:S01]  /*5310*/  FMUL.FTZ R65, R41, R53 ;  /* 0x0000003529417220 */ /* 0x000fe20000410000 */
[----:B------:R-:W-:-:S02]  /*5320*/  HADD2.F32 R42, -RZ, R52.H1_H1 ;  /* 0x30000034ff2a7230 */ /* 0x000fc40000004100 */
[----:B------:R-:W-:Y:S01]  /*5330*/  FMUL.FTZ R62, R40, R53 ;  /* 0x00000035283e7220 */ /* 0x000fe20000410000 */
[----:B------:R-:W-:Y:S02]  /*5340*/  HADD2.F32 R52, -RZ, R52.H0_H0 ;  /* 0x20000034ff347230 */ /* 0x000fe40000004100 */
[--C-:B------:R-:W-:Y:S02]  /*5350*/  HADD2.F32 R43, -RZ, R147.reuse.H0_H0 ;  /* 0x20000093ff2b7230 */ /* 0x100fe40000004100 */
[-C--:B------:R-:W-:Y:S01]  /*5360*/  FMUL.FTZ R53, R42, R63.reuse ;  /* 0x0000003f2a357220 */ /* 0x080fe20000410000 */
        /* <DEDUP_REMOVED lines=10> */
.L_x_667:
[----:B------:R-:W-:Y:S05]  /*5410*/  BSYNC B2 ;  /* 0x0000000000027941 */ /* 0x000fea0003800000 */
.L_x_666:
[----:B--2---:R0:W-:Y:S02]  /*5420*/  STG.E.128 desc[UR42][R48.64+0x80], R40 ;  /* 0x0000802830007986 */ /* 0x0041e4000c101d2a */
.L_x_665:
[----:B------:R-:W-:Y:S05]  /*5430*/  BSYNC B1 ;  /* 0x0000000000017941 */ /* 0x000fea0003800000 */
.L_x_664:
        /* <DEDUP_REMOVED lines=10> */
[--C-:B------:R-:W-:Y:S01]  /*54e0*/  HADD2.F32 R42, -RZ, R41.reuse.H1_H1 ;  /* 0x30000029ff2a7230 */ /* 0x100fe20000004100 */
[--C-:B------:R-:W-:Y:S01]  /*54f0*/  SHF.R.U64 R59, R60, 0x10, R61.reuse ;  /* 0x000000103c3b7819 */ /* 0x100fe2000000123d */
[----:B------:R-:W-:Y:S01]  /*5500*/  HADD2.F32 R41, -RZ, R41.H0_H0 ;  /* 0x20000029ff297230 */ /* 0x000fe20000004100 */
[----:B------:R-:W-:Y:S01]  /*5510*/  SHF.R.U32.HI R62, RZ, 0x10, R61 ;  /* 0x00000010ff3e7819 */ /* 0x000fe2000001163d */
[----:B------:R-:W-:Y:S02]  /*5520*/  HADD2.F32 R58, -RZ, R58.H0_H0 ;  /* 0x2000003aff3a7230 */ /* 0x000fe40000004100 */
[----:B------:R-:W-:Y:S02]  /*5530*/  HADD2.F32 R59, -RZ, R59.H0_H0 ;  /* 0x2000003bff3b7230 */ /* 0x000fe40000004100 */
[----:B------:R-:W-:-:S02]  /*5540*/  HADD2.F32 R62, -RZ, R62.H0_H0 ;  /* 0x2000003eff3e7230 */ /* 0x000fc40000004100 */
[--C-:B------:R-:W-:Y:S02]  /*5550*/  HADD2.F32 R53, -RZ, R43.reuse.H1_H1 ;  /* 0x3000002bff357230 */ /* 0x100fe40000004100 */
[CC--:B------:R-:W-:Y:S01]  /*5560*/  FMUL.FTZ R64, R42.reuse, R59.reuse ;  /* 0x0000003b2a407220 */ /* 0x0c0fe20000410000 */
[C---:B------:R-:W-:Y:S01]  /*5570*/  FMUL.FTZ R59, R41.reuse, R59 ;  /* 0x0000003b293b7220 */ /* 0x040fe20000410000 */
[----:B------:R-:W-:Y:S02]  /*5580*/  HADD2.F32 R43, -RZ, R43.H0_H0 ;  /* 0x2000002bff2b7230 */ /* 0x000fe40000004100 */
[-C--:B------:R-:W-:Y:S01]  /*5590*/  FFMA.FTZ R64, R41, R58.reuse, -R64 ;  /* 0x0000003a29407223 */ /* 0x080fe20000010840 */
[----:B------:R-:W-:Y:S01]  /*55a0*/  FFMA.FTZ R61, R42, R58, R59 ;  /* 0x0000003a2a3d7223 */ /* 0x000fe2000001003b */
[----:B------:R-:W-:Y:S02]  /*55b0*/  HADD2.F32 R60, -RZ, R63.H0_H0 ;  /* 0x2000003fff3c7230 */ /* 0x000fe40000004100 */
[----:B------:R-:W-:Y:S01]  /*55c0*/  FMUL.FTZ R66, R53, R62 ;  /* 0x0000003e35427220 */ /* 0x000fe20000410000 */
[----:B------:R-:W-:-:S02]  /*55d0*/  HADD2.F32 R58, -RZ, R133.H0_H0 ;  /* 0x20000085ff3a7230 */ /* 0x000fc40000004100 */
[C---:B------:R-:W-:Y:S01]  /*55e0*/  FMUL.FTZ R62, R43.reuse, R62 ;  /* 0x0000003e2b3e7220 */ /* 0x040fe20000410000 */
[----:B------:R-:W-:Y:S02]  /*55f0*/  HADD2.F32 R133, -RZ, R133.H1_H1 ;  /* 0x30000085ff857230 */ /* 0x000fe40000004100 */
[-C--:B------:R-:W-:Y:S01]  /*5600*/  FFMA.FTZ R66, R43, R60.reuse, -R66 ;  /* 0x0000003c2b427223 */ /* 0x080fe20000010842 */
[----:B------:R-:W-:Y:S02]  /*5610*/  HADD2.F32 R41, -RZ, R40.H1_H1 ;  /* 0x30000028ff297230 */ /* 0x000fe40000004100 */
[----:B------:R-:W-:Y:S01]  /*5620*/  FFMA.FTZ R65, R53, R60, R62 ;  /* 0x0000003c35417223 */ /* 0x000fe2000001003e */
[----:B------:R-:W-:Y:S02]  /*5630*/  HADD2.F32 R42, -RZ, R52.H1_H1 ;  /* 0x30000034ff2a7230 */ /* 0x000fe40000004100 */
[----:B------:R-:W-:Y:S02]  /*5640*/  HADD2.F32 R40, -RZ, R40.H0_H0 ;  /* 0x20000028ff287230 */ /* 0x000fe40000004100 */
[----:B------:R-:W-:Y:S01]  /*5650*/  FMUL.FTZ R59, R41, R58 ;  /* 0x0000003a293b7220 */ /* 0x000fe20000410000 */
[----:B------:R-:W-:-:S02]  /*5660*/  HADD2.F32 R52, -RZ, R52.H0_H0 ;  /* 0x20000034ff347230 */ /* 0x000fc40000004100 */
[-C--:B------:R-:W-:Y:S01]  /*5670*/  FMUL.FTZ R63, R42, R133.reuse ;  /* 0x000000852a3f7220 */ /* 0x080fe20000410000 */
[--C-:B------:R-:W-:Y:S02]  /*5680*/  HADD2.F32 R43, -RZ, R132.reuse.H1_H1 ;  /* 0x30000084ff2b7230 */ /* 0x100fe40000004100 */
[----:B------:R-:W-:Y:S01]  /*5690*/  FMUL.FTZ R58, R40, R58 ;  /* 0x0000003a283a7220 */ /* 0x000fe20000410000 */
[----:B------:R-:W-:Y:S02]  /*56a0*/  HADD2.F32 R53, -RZ, R132.H0_H0 ;  /* 0x20000084ff357230 */ /* 0x000fe40000004100 */
        /* <DEDUP_REMOVED lines=9> */
.L_x_671:
[----:B------:R-:W-:Y:S05]  /*5740*/  BSYNC B2 ;  /* 0x0000000000027941 */ /* 0x000fea0003800000 */
.L_x_670:
[----:B--2---:R0:W-:Y:S02]  /*5750*/  STG.E.128 desc[UR42][R48.64+0xc0], R40 ;  /* 0x0000c02830007986 */ /* 0x0041e4000c101d2a */
.L_x_669:
[----:B------:R-:W-:Y:S05]  /*5760*/  BSYNC B1 ;  /* 0x0000000000017941 */ /* 0x000fea0003800000 */
.L_x_668:
        /* <DEDUP_REMOVED lines=13> */
[----:B------:R-:W-:Y:S01]  /*5840*/  SHF.R.U32.HI R56, RZ, 0x10, R57 ;  /* 0x00000010ff387819 */ /* 0x000fe20000011639 */
[----:B------:R-:W-:Y:S01]  /*5850*/  HADD2.F32 R54, -RZ, R54.H0_H0 ;  /* 0x20000036ff367230 */ /* 0x000fe20000004100 */
[----:B------:R-:W-:Y:S01]  /*5860*/  MOV R51, R42 ;  /* 0x0000002a00337202 */ /* 0x000fe20000000f00 */
[----:B------:R-:W-:Y:S02]  /*5870*/  HADD2.F32 R55, -RZ, R55.H0_H0 ;  /* 0x20000037ff377230 */ /* 0x000fe40000004100 */
[----:B------:R-:W-:-:S02]  /*5880*/  HADD2.F32 R56, -RZ, R56.H0_H0 ;  /* 0x20000038ff387230 */ /* 0x000fc40000004100 */
[--C-:B------:R-:W-:Y:S02]  /*5890*/  HADD2.F32 R42, -RZ, R41.reuse.H1_H1 ;  /* 0x30000029ff2a7230 */ /* 0x100fe40000004100 */
[----:B------:R-:W-:Y:S02]  /*58a0*/  HADD2.F32 R41, -RZ, R41.H0_H0 ;  /* 0x20000029ff297230 */ /* 0x000fe40000004100 */
[-C--:B------:R-:W-:Y:S01]  /*58b0*/  FMUL.FTZ R57, R43, R56.reuse ;  /* 0x000000382b397220 */ /* 0x080fe20000410000 */
[----:B------:R-:W-:Y:S01]  /*58c0*/  FMUL.FTZ R60, R52, R56 ;  /* 0x00000038343c7220 */ /* 0x000fe20000410000 */
[-C--:B------:R-:W-:Y:S01]  /*58d0*/  FMUL.FTZ R58, R42, R55.reuse ;  /* 0x000000372a3a7220 */ /* 0x080fe20000410000 */
[C---:B------:R-:W-:Y:S01]  /*58e0*/  FMUL.FTZ R55, R41.reuse, R55 ;  /* 0x0000003729377220 */ /* 0x040fe20000410000 */
[----:B------:R-:W-:Y:S02]  /*58f0*/  FFMA.FTZ R57, R52, R54, R57 ;  /* 0x0000003634397223 */ /* 0x000fe40000010039 */
[----:B------:R-:W-:Y:S01]  /*5900*/  FFMA.FTZ R58, R41, R53, -R58 ;  /* 0x00000035293a7223 */ /* 0x000fe2000001083a */
[----:B------:R-:W-:-:S02]  /*5910*/  HADD2.F32 R52, -RZ, R91.H0_H0 ;  /* 0x2000005bff347230 */ /* 0x000fc40000004100 */
[----:B------:R-:W-:Y:S01]  /*5920*/  FFMA.FTZ R55, R42, R53, R55 ;  /* 0x000000352a377223 */ /* 0x000fe20000010037 */
[----:B------:R-:W-:Y:S02]  /*5930*/  HADD2.F32 R91, -RZ, R91.H1_H1 ;  /* 0x3000005bff5b7230 */ /* 0x000fe40000004100 */
[----:B------:R-:W-:Y:S01]  /*5940*/  FFMA.FTZ R60, R43, R54, -R60 ;  /* 0x000000362b3c7223 */ /* 0x000fe2000001083c */
[--C-:B------:R-:W-:Y:S02]  /*5950*/  HADD2.F32 R41, -RZ, R40.reuse.H1_H1 ;  /* 0x30000028ff297230 */ /* 0x100fe40000004100 */
[--C-:B------:R-:W-:Y:S02]  /*5960*/  HADD2.F32 R42, -RZ, R51.reuse.H1_H1 ;  /* 0x30000033ff2a7230 */ /* 0x100fe40000004100 */
[----:B------:R-:W-:Y:S02]  /*5970*/  HADD2.F32 R40, -RZ, R40.H0_H0 ;  /* 0x20000028ff287230 */ /* 0x000fe40000004100 */
[----:B------:R-:W-:Y:S01]  /*5980*/  FMUL.FTZ R53, R41, R52 ;  /* 0x0000003429357220 */ /* 0x000fe20000410000 */
[----:B------:R-:W-:-:S02]  /*5990*/  HADD2.F32 R51, -RZ, R51.H0_H0 ;  /* 0x20000033ff337230 */ /* 0x000fc40000004100 */
[-C--:B------:R-:W-:Y:S01]  /*59a0*/  FMUL.FTZ R54, R42, R91.reuse ;  /* 0x0000005b2a367220 */ /* 0x080fe20000410000 */
[--C-:B------:R-:W-:Y:S02]  /*59b0*/  HADD2.F32 R43, -RZ, R90.reuse.H1_H1 ;  /* 0x3000005aff2b7230 */ /* 0x100fe40000004100 */
[C---:B------:R-:W-:Y:S01]  /*59c0*/  FMUL.FTZ R52, R40.reuse, R52 ;  /* 0x0000003428347220 */ /* 0x040fe20000410000 */
        /* <DEDUP_REMOVED lines=10> */
.L_x_675:
[----:B------:R-:W-:Y:S05]  /*5a70*/  BSYNC B2 ;  /* 0x0000000000027941 */ /* 0x000fea0003800000 */
.L_x_674:
[----:B--2---:R0:W-:Y:S02]  /*5a80*/  STG.E.128 desc[UR42][R48.64+0x100], R40 ;  /* 0x0001002830007986 */ /* 0x0041e4000c101d2a */
.L_x_673:
[----:B------:R-:W-:Y:S05]  /*5a90*/  BSYNC B1 ;  /* 0x0000000000017941 */ /* 0x000fea0003800000 */
.L_x_672:
[----:B------:R-:W-:-:S13]  /*5aa0*/  ISETP.NE.AND P3, PT, R6, RZ, PT ;  /* 0x000000ff0600720c */ /* 0x000fda0003f65270 */
        /* <DEDUP_REMOVED lines=46> */
.L_x_677:
[----:B------:R-:W-:Y:S05]  /*5d90*/  BSYNC B1 ;  /* 0x0000000000017941 */ /* 0x000fea0003800000 */
.L_x_676:
[----:B--2---:R0:W-:Y:S01]  /*5da0*/  STG.E.128 desc[UR42][R48.64+0x140], R40 ;  /* 0x0001402830007986 */ /* 0x0041e2000c101d2a */
[----:B------:R-:W-:Y:S05]  /*5db0*/  BRA `(.L_x_655) ;  /* 0x0000003c00ac7947 */ /* 0x000fea0003800000 */
.L_x_623:
[----:B------:R-:W-:Y:S01]  /*5dc0*/  ISETP.GE.AND P4, PT, R17, R4, PT ;  /* 0x000000041100720c */ /* 0x000fe20003f86270 */
[----:B------:R-:W-:Y:S01]  /*5dd0*/  BSSY B1, `(.L_x_678) ;  /* 0x000002e000017945 */ /* 0x000fe20003800000 */
[----:B------:R-:W-:Y:S02]  /*5de0*/  CS2R R66, SRZ ;  /* 0x0000000000427805 */ /* 0x000fe4000001ff00 */
[----:B0-----:R-:W-:Y:S02]  /*5df0*/  CS2R R42, SRZ ;  /* 0x00000000002a7805 */ /* 0x001fe4000001ff00 */
        /* <DEDUP_REMOVED lines=14> */
[----:B------:R-:W-:Y:S02]  /*5ee0*/  IADD3 R40, P3, R108, R88, RZ ;  /* 0x000000586c287210 */ /* 0x000fe40007f7e0ff */
[----:B------:R-:W-:Y:S02]  /*5ef0*/  CS2R R50, SRZ ;  /* 0x0000000000327805 */ /* 0x000fe4000001ff00 */
[----:B------:R-:W-:Y:S01]  /*5f00*/  CS2R R48, SRZ ;  /* 0x0000000000307805 */ /* 0x000fe2000001ff00 */
[----:B------:R-:W-:Y:S01]  /*5f10*/  IMAD.X R42, R0, 0x1, R28, P2 ;  /* 0x00000001002a7824 */ /* 0x000fe200010e061c */
[----:B------:R-:W-:Y:S02]  /*5f20*/  LEA R64, P2, R41, UR4, 0x1 ;  /* 0x0000000429407c11 */ /* 0x000fe4000f8408ff */
[----:B------:R-:W-:-:S02]  /*5f30*/  CS2R R62, SRZ ;  /* 0x00000000003e7805 */ /* 0x000fc4000001ff00 */
[----:B------:R-:W-:Y:S02]  /*5f40*/  CS2R R60, SRZ ;  /* 0x00000000003c7805 */ /* 0x000fe4000001ff00 */
[----:B------:R-:W-:Y:S01]  /*5f50*/  LEA.HI.X R65, R41, UR5, R42, 0x1, P2 ;  /* 0x0000000529417c11 */ /* 0x000fe200090f0c2a */
[----:B------:R-:W-:Y:S01]  /*5f60*/  ULDC.64 UR4, c[0x0][0x400] ;  /* 0x0001000000047ab9 */ /* 0x000fe20000000a00 */
[----:B------:R-:W-:Y:S02]  /*5f70*/  ISETP.GE.AND P2, PT, R18, R117, PT ;  /* 0x000000751200720c */ /* 0x000fe40003f46270 */
[----:B------:R-:W-:Y:S02]  /*5f80*/  IADD3.X R41, R3, R30, RZ, P3, !PT ;  /* 0x0000001e03297210 */ /* 0x000fe40001ffe4ff */
[----:B------:R-:W-:-:S04]  /*5f90*/  LEA R68, P3, R40, UR4, 0x1 ;  /* 0x0000000428447c11 */ /* 0x000fc8000f8608ff */
[----:B------:R-:W-:Y:S02]  /*5fa0*/  LEA.HI.X R69, R40, UR5, R41, 0x1, P3 ;  /* 0x0000000528457c11 */ /* 0x000fe400098f0c29 */
[----:B------:R-:W-:-:S03]  /*5fb0*/  ISETP.GE.AND P3, PT, R101, R117, PT ;  /* 0x000000756500720c */ /* 0x000fc60003f66270 */
[----:B------:R0:W5:Y:S04]  /*5fc0*/  @!P2 LDG.E.128 R48, desc[UR42][R64.64] ;  /* 0x0000002a4030a981 */ /* 0x000168000c1e1d00 */
[----:B------:R0:W5:Y:S01]  /*5fd0*/  @!P2 LDG.E.128 R60, desc[UR42][R68.64] ;  /* 0x0000002a443ca981 */ /* 0x000162000c1e1d00 */
[----:B------:R-:W-:Y:S02]  /*5fe0*/  ISETP.GE.AND P2, PT, R100, R117, PT ;  /* 0x000000756400720c */ /* 0x000fe40003f46270 */
        /* <DEDUP_REMOVED lines=8> */
[----:B------:R0:W5:Y:S04]  /*6070*/  @!P3 LDG.E.128 R44, desc[UR42][R64.64+0x40] ;  /* 0x0000402a402cb981 */ /* 0x000168000c1e1d00 */
[----:B------:R0:W5:Y:S04]  /*6080*/  @!P2 LDG.E.128 R40, desc[UR42][R64.64+0x80] ;  /* 0x0000802a4028a981 */ /* 0x000168000c1e1d00 */
[----:B------:R0:W5:Y:S04]  /*6090*/  @!P3 LDG.E.128 R56, desc[UR42][R68.64+0x40] ;  /* 0x0000402a4438b981 */ /* 0x000168000c1e1d00 */
[----:B------:R0:W5:Y:S02]  /*60a0*/  @!P2 LDG.E.128 R52, desc[UR42][R68.64+0x80] ;  /* 0x0000802a4434a981 */ /* 0x000164000c1e1d00 */
.L_x_679:
[----:B------:R-:W-:Y:S05]  /*60b0*/  BSYNC B1 ;  /* 0x0000000000017941 */ /* 0x000fea0003800000 */
.L_x_678:
[----:B------:R-:W-:Y:S01]  /*60c0*/  ISETP.GE.AND P3, PT, R205, R4, PT ;  /* 0x00000004cd00720c */ /* 0x000fe20003f66270 */
[----:B------:R-:W-:Y:S01]  /*60d0*/  BSSY B1, `(.L_x_680) ;  /* 0x000002e000017945 */ /* 0x000fe20003800000 */
[----:B0-----:R-:W-:Y:S02]  /*60e0*/  CS2R R64, SRZ ;  /* 0x0000000000407805 */ /* 0x001fe4000001ff00 */
        /* <DEDUP_REMOVED lines=10> */
[----:B------:R-:W-:Y:S01]  /*6190*/  CS2R R84, SRZ ;  /* 0x0000000000547805 */ /* 0x000fe2000001ff00 */
[----:B------:R-:W-:Y:S01]  /*61a0*/  IMAD.MOV.U32 R94, RZ, RZ, R43 ;  /* 0x000000ffff5e7224 */ /* 0x000fe200078e002b */
[----:B------:R-:W-:Y:S06]  /*61b0*/  @P3 BRA `(.L_x_681) ;  /* 0x00000000007c3947 */ /* 0x000fec0003800000 */
[----:B------:R-:W-:Y:S01]  /*61c0*/  IADD3 R90, P2, P5, R112, R90, R33 ;  /* 0x0000005a705a7210 */ /* 0x000fe20007d5e021 */
[----:B------:R-:W-:Y:S01]  /*61d0*/  ULDC.64 UR4, c[0x0][0x3e8] ;  /* 0x0000fa0000047ab9 */ /* 0x000fe20000000a00 */
[----:B------:R-:W-:Y:S01]  /*61e0*/  ULDC.64 UR6, c[0x0][0x400] ;  /* 0x0001000000067ab9 */ /* 0x000fe20000000a00 */
[----:B------:R-:W-:Y:S02]  /*61f0*/  CS2R R74, SRZ ;  /* 0x00000000004a7805 */ /* 0x000fe4000001ff00 */
[----:B------:R-:W-:Y:S02]  /*6200*/  IADD3.X R65, R28, R0, R35, P2, P5 ;  /* 0x000000001c417210 */ /* 0x000fe400017ea423 */
[----:B------:R-:W-:Y:S02]  /*6210*/  CS2R R72, SRZ ;  /* 0x0000000000487805 */ /* 0x000fe4000001ff00 */
[----:B------:R-:W-:Y:S02]  /*6220*/  IADD3 R0, P2, P5, R108, R88, R36 ;  /* 0x000000586c007210 */ /* 0x000fe40007d5e024 */
[----:B------:R-:W-:-:S02]  /*6230*/  CS2R R86, SRZ ;  /* 0x0000000000567805 */ /* 0x000fc4000001ff00 */
[----:B------:R-:W-:Y:S02]  /*6240*/  CS2R R84, SRZ ;  /* 0x0000000000547805 */ /* 0x000fe4000001ff00 */
[----:B------:R-:W-:Y:S02]  /*6250*/  IADD3.X R3, R30, R3, R38, P2, P5 ;  /* 0x000000031e037210 */ /* 0x000fe400017ea426 */
[----:B------:R-:W-:-:S04]  /*6260*/  LEA R88, P2, R90, UR4, 0x1 ;  /* 0x000000045a587c11 */ /* 0x000fc8000f8408ff */
[----:B------:R-:W-:Y:S02]  /*6270*/  LEA.HI.X R89, R90, UR5, R65, 0x1, P2 ;  /* 0x000000055a597c11 */ /* 0x000fe400090f0c41 */
[----:B------:R-:W-:-:S04]  /*6280*/  LEA R90, P2, R0, UR6, 0x1 ;  /* 0x00000006005a7c11 */ /* 0x000fc8000f8408ff */
[----:B------:R-:W-:Y:S02]  /*6290*/  LEA.HI.X R91, R0, UR7, R3, 0x1, P2 ;  /* 0x00000007005b7c11 */ /* 0x000fe400090f0c03 */
[----:B------:R-:W-:Y:S02]  /*62a0*/  ISETP.GE.AND P2, PT, R18, R117, PT ;  /* 0x000000751200720c */ /* 0x000fe40003f46270 */
[----:B------:R-:W-:Y:S02]  /*62b0*/  CS2R R70, SRZ ;  /* 0x0000000000467805 */ /* 0x000fe4000001ff00 */
[----:B------:R-:W-:Y:S02]  /*62c0*/  CS2R R68, SRZ ;  /* 0x0000000000447805 */ /* 0x000fe4000001ff00 */
[----:B------:R-:W-:Y:S02]  /*62d0*/  CS2R R82, SRZ ;  /* 0x0000000000527805 */ /* 0x000fe4000001ff00 */
[----:B------:R-:W-:-:S05]  /*62e0*/  CS2R R80, SRZ ;  /* 0x0000000000507805 */ /* 0x000fca000001ff00 */
[----:B------:R0:W5:Y:S04]  /*62f0*/  @!P2 LDG.E.128 R72, desc[UR42][R88.64] ;  /* 0x0000002a5848a981 */ /* 0x000168000c1e1d00 */
[----:B------:R0:W5:Y:S01]  /*6300*/  @!P2 LDG.E.128 R84, desc[UR42][R90.64] ;  /* 0x0000002a5a54a981 */ /* 0x000162000c1e1d00 */
[----:B------:R-:W-:Y:S02]  /*6310*/  ISETP.GE.AND P2, PT, R101, R117, PT ;  /* 0x000000756500720c */ /* 0x000fe40003f46270 */
[----:B------:R-:W-:Y:S02]  /*6320*/  CS2R R66, SRZ ;  /* 0x0000000000427805 */ /* 0x000fe4000001ff00 */
[----:B------:R-:W-:Y:S02]  /*6330*/  CS2R R64, SRZ ;  /* 0x0000000000407805 */ /* 0x000fe4000001ff00 */
[----:B------:R-:W-:-:S02]  /*6340*/  CS2R R78, SRZ ;  /* 0x00000000004e7805 */ /* 0x000fc4000001ff00 */
[----:B------:R-:W-:-:S05]  /*6350*/  CS2R R76, SRZ ;  /* 0x00000000004c7805 */ /* 0x000fca000001ff00 */
[----:B------:R0:W5:Y:S04]  /*6360*/  @!P2 LDG.E.128 R68, desc[UR42][R88.64+0x40] ;  /* 0x0000402a5844a981 */ /* 0x000168000c1e1d00 */
[----:B------:R0:W5:Y:S01]  /*6370*/  @!P2 LDG.E.128 R80, desc[UR42][R90.64+0x40] ;  /* 0x0000402a5a50a981 */ /* 0x000162000c1e1d00 */
[----:B------:R-:W-:-:S13]  /*6380*/  ISETP.GE.AND P2, PT, R100, R117, PT ;  /* 0x000000756400720c */ /* 0x000fda0003f46270 */
[----:B------:R0:W5:Y:S04]  /*6390*/  @!P2 LDG.E.128 R64, desc[UR42][R88.64+0x80] ;  /* 0x0000802a5840a981 */ /* 0x000168000c1e1d00 */
[----:B------:R0:W5:Y:S02]  /*63a0*/  @!P2 LDG.E.128 R76, desc[UR42][R90.64+0x80] ;  /* 0x0000802a5a4ca981 */ /* 0x000164000c1e1d00 */
.L_x_681:
[----:B------:R-:W-:Y:S05]  /*63b0*/  BSYNC B1 ;  /* 0x0000000000017941 */ /* 0x000fea0003800000 */
.L_x_680:
[----:B------:R-:W-:Y:S01]  /*63c0*/  IMAD.MOV.U32 R3, RZ, RZ, R41 ;  /* 0x000000ffff037224 */ /* 0x000fe200078e0029 */
[----:B------:R-:W-:Y:S01]  /*63d0*/  MOV R0, R40 ;  /* 0x0000002800007202 */ /* 0x000fe20000000f00 */
[----:B0-----:R-:W-:Y:S01]  /*63e0*/  IMAD.MOV.U32 R88, RZ, RZ, R46 ;  /* 0x000000ffff587224 */ /* 0x001fe200078e002e */
[----:B------:R-:W-:Y:S01]  /*63f0*/  MOV R89, R50 ;  /* 0x0000003200597202 */ /* 0x000fe20000000f00 */
[----:B------:R-:W-:Y:S01]  /*6400*/  UISETP.NE.AND UP0, UPT, UR37, 0x3, UPT ;  /* 0x000000032500788c */ /* 0x000fe2000bf05270 */
        /* <DEDUP_REMOVED lines=19> */
[----:B------:R-:W-:Y:S02]  /*6540*/  PRMT R173, R173, 0x5410, R0 ;  /* 0x00005410adad7816 */ /* 0x000fe40000000000 */
[----:B------:R-:W-:Y:S01]  /*6550*/  PRMT R174, R3, 0x5410, R88 ;  /* 0x0000541003ae7816 */ /* 0x000fe20000000058 */
[----:B------:R-:W-:Y:S01]  /*6560*/  IMAD.MOV.U32 R3, RZ, RZ, R56 ;  /* 0x000000ffff037224 */ /* 0x000fe200078e0038 */
[----:B------:R-:W-:Y:S01]  /*6570*/  PRMT R175, R175, 0x5410, R89 ;  /* 0x00005410afaf7816 */ /* 0x000fe20000000059 */
[----:B------:R-:W-:Y:S01]  /*6580*/  IMAD.MOV.U32 R88, RZ, RZ, R57 ;  /* 0x000000ffff587224 */ /* 0x000fe200078e0039 */
[----:B------:R-:W-:-:S02]  /*6590*/  MOV R0, R59 ;  /* 0x0000003b00007202 */ /* 0x000fc40000000f00 */
[----:B------:R-:W-:Y:S02]  /*65a0*/  MOV R89, R62 ;  /* 0x0000003e00597202 */ /* 0x000fe40000000f00 */
[----:B------:R-:W-:Y:S01]  /*65b0*/  PRMT R177, R177, 0x5410, R0 ;  /* 0x00005410b1b17816 */ /* 0x000fe20000000000 */
[----:B-----5:R-:W-:Y:S01]  /*65c0*/  IMAD.MOV.U32 R0, RZ, RZ, R66 ;  /* 0x000000ffff007224 */ /* 0x020fe200078e0042 */
[----:B------:R-:W-:Y:S02]  /*65d0*/  PRMT R176, R176, 0x5410, R3 ;  /* 0x00005410b0b07816 */ /* 0x000fe40000000003 */
        /* <DEDUP_REMOVED lines=14> */
[----:B------:R-:W-:Y:S01]  /*66c0*/  MOV R0, R74 ;  /* 0x0000004a00007202 */ /* 0x000fe20000000f00 */
[----:B------:R-:W-:Y:S01]  /*66d0*/  IMAD.MOV.U32 R3, RZ, RZ, R69 ;  /* 0x000000ffff037224 */ /* 0x000fe200078e0045 */
        /* <DEDUP_REMOVED lines=14> */
[----:B------:R-:W-:-:S02]  /*67c0*/  PLOP3.LUT P2, PT, PT, PT, UP0, 0x80, 0x0 ;  /* 0x000000000000781c */ /* 0x000fc40003f4f008 */
        /* <DEDUP_REMOVED lines=11> */
[----:B------:R-:W-:-:S02]  /*6880*/  PRMT R154, R154, 0x5410, R89 ;  /* 0x000054109a9a7816 */ /* 0x000fc40000000059 */
[----:B------:R-:W-:Y:S02]  /*6890*/  MOV R89, R86 ;  /* 0x0000005600597202 */ /* 0x000fe40000000f00 */
[----:B------:R-:W-:Y:S02]  /*68a0*/  MOV R0, R85 ;  /* 0x0000005500007202 */ /* 0x000fe40000000f00 */
[----:B------:R-:W-:Y:S02]  /*68b0*/  PRMT R171, R93, 0x5410, R94 ;  /* 0x000054105dab7816 */ /* 0x000fe4000000005e */
[----:B------:R-:W-:Y:S02]  /*68c0*/  PRMT R169, R89, 0x5410, R88 ;  /* 0x0000541059a97816 */ /* 0x000fe40000000058 */
[----:B------:R-:W-:Y:S01]  /*68d0*/  PRMT R170, R3, 0x5410, R0 ;  /* 0x0000541003aa7816 */ /* 0x000fe20000000000 */
[----:B------:R-:W-:Y:S06]  /*68e0*/  @!P2 BRA `(.L_x_682) ;  /* 0x000000000004a947 */ /* 0x000fec0003800000 */
[----:B------:R-:W-:Y:S01]  /*68f0*/  BPT.TRAP 0x1 ;  /* 0x000000040000795c */ /* 0x000fe20000300000 */
.L_x_682:
[----:B------:R-:W-:Y:S01]  /*6900*/  IMAD R3, R16, 0x8, R2 ;  /* 0x0000000810037824 */ /* 0x000fe200078e0202 */
[----:B------:R-:W-:Y:S01]  /*6910*/  SHF.L.U32 R0, R184, 0x1f, RZ ;  /* 0x0000001fb8007819 */ /* 0x000fe200000006ff */
[----:B------:R-:W0:Y:S01]  /*6920*/  LDC R147, c[0x0][0x2f4] ;  /* 0x0000bd00ff937b82 */ /* 0x000e220000000800 */
[----:B------:R-:W-:Y:S01]  /*6930*/  BSSY B1, `(.L_x_683) ;  /* 0x0000005000017945 */ /* 0x000fe20003800000 */
[----:B------:R-:W-:Y:S01]  /*6940*/  IMAD.MOV.U32 R127, RZ, RZ, R92 ;  /* 0x000000ffff7f7224 */ /* 0x000fe200078e005c */
[----:B------:R-:W1:Y:S05]  /*6950*/  SYNCS.PHASECHK.TRANS64.TRYWAIT P5, [R3+URZ+0x34890], R0 ;  /* 0x03489000030075a7 */ /* 0x000e6a00080a017f */
[----:B------:R-:W2:Y:S01]  /*6960*/  LDC.64 R128, c[0x0][0x300] ;  /* 0x0000c000ff807b82 */ /* 0x000ea20000000a00 */
[----:B-1----:R-:W-:Y:S05]  /*6970*/  @!P5 BRA `(.L_x_684) ;  /* 0x0000019c0064d947 */ /* 0x002fea0003800000 */
.L_x_983:
[----:B------:R-:W-:Y:S05]  /*6980*/  BSYNC B1 ;  /* 0x0000000000017941 */ /* 0x000fea0003800000 */
.L_x_683:
[----:B------:R-:W-:Y:S01]  /*6990*/  BSSY B1, `(.L_x_685) ;  /* 0x0000182000017945 */ /* 0x000fe20003800000 */
[----:B0-----:R-:W-:-:S03]  /*69a0*/  IADD3 R148, -R122, R147, RZ ;  /* 0x000000937a947210 */ /* 0x001fc60007ffe1ff */
[----:B------:R-:W-:Y:S05]  /*69b0*/  @P4 BRA `(.L_x_686) ;  /* 0x0000001400fc4947 */ /* 0x000fea0003800000 */
[----:B------:R-:W-:Y:S01]  /*69c0*/  ISETP.NE.AND P4, PT, R14, RZ, PT ;  /* 0x000000ff0e00720c */ /* 0x000fe20003f85270 */
[-C--:B--2---:R-:W-:Y:S01]  /*69d0*/  IMAD R156, R145, R128.reuse, RZ ;  /* 0x00000080919c7224 */ /* 0x084fe200078e02ff */
[----:B------:R-:W-:Y:S01]  /*69e0*/  BSSY B2, `(.L_x_687) ;  /* 0x0000082000027945 */ /* 0x000fe20003800000 */
[----:B------:R-:W-:-:S04]  /*69f0*/  IMAD.WIDE.U32 R132, R17, R128, R126 ;  /* 0x0000008011847225 */ /* 0x000fc800078e007e */
[----:B------:R-:W-:-:S04]  /*6a00*/  IMAD R156, R17, R129, R156 ;  /* 0x00000081119c7224 */ /* 0x000fc800078e029c */
[----:B------:R-:W-:Y:S02]  /*6a10*/  IMAD.IADD R156, R156, 0x1, R133 ;  /* 0x000000019c9c7824 */ /* 0x000fe400078e0285 */
[----:B------:R-:W-:Y:S05]  /*6a20*/  @!P4 BRA `(.L_x_688) ;  /* 0x0000000400f4c947 */ /* 0x000fea0003800000 */
[----:B------:R-:W-:Y:S01]  /*6a30*/  SEL R88, R122, R148, !P0 ;  /* 0x000000947a587207 */ /* 0x000fe20004000000 */
[----:B------:R-:W-:Y:S01]  /*6a40*/  BSSY B3, `(.L_x_689) ;  /* 0x000006f000037945 */ /* 0x000fe20003800000 */
[----:B------:R-:W-:Y:S02]  /*6a50*/  ISETP.GE.AND P4, PT, R18, R117, PT ;  /* 0x000000751200720c */ /* 0x000fe40003f86270 */
[----:B------:R-:W-:-:S04]  /*6a60*/  SHF.R.S32.HI R89, RZ, 0x1f, R88 ;  /* 0x0000001fff597819 */ /* 0x000fc80000011458 */
[----:B------:R-:W-:-:S04]  /*6a70*/  LEA.HI R89, R89, R88, RZ, 0x4 ;  /* 0x0000005859597211 */ /* 0x000fc800078f20ff */
[----:B------:R-:W-:-:S04]  /*6a80*/  LEA.HI.SX32 R160, R89, R114, 0x1c ;  /* 0x0000007259a07211 */ /* 0x000fc800078fe2ff */
[----:B------:R-:W-:-:S04]  /*6a90*/  SHF.R.S32.HI R88, RZ, 0x1f, R160 ;  /* 0x0000001fff587819 */ /* 0x000fc800000114a0 */
[----:B------:R-:W-:Y:S02]  /*6aa0*/  LEA.HI R88, R88, R160, RZ, 0x3 ;  /* 0x000000a058587211 */ /* 0x000fe400078f18ff */
[----:B------:R-:W-:-:S03]  /*6ab0*/  SHF.L.U32 R160, R160, 0x3, RZ ;  /* 0x00000003a0a07819 */ /* 0x000fc600000006ff */
[----:B------:R-:W-:Y:S01]  /*6ac0*/  IMAD.SHL.U32 R88, R88, 0x400, RZ ;  /* 0x0000040058587824 */ /* 0x000fe200078e00ff */
[----:B------:R-:W-:-:S04]  /*6ad0*/  LOP3.LUT R89, R191, 0x38, R160, 0xf8, !PT ;  /* 0x00000038bf597812 */ /* 0x000fc800078ef8a0 */
[----:B------:R-:W-:Y:S02]  /*6ae0*/  LOP3.LUT R88, R88, 0x7fffe000, RZ, 0xc0, !PT ;  /* 0x7fffe00058587812 */ /* 0x000fe400078ec0ff */
[----:B------:R-:W-:-:S03]  /*6af0*/  LOP3.LUT R89, R89, R193, RZ, 0x3c, !PT ;  /* 0x000000c159597212 */ /* 0x000fc600078e3cff */
[----:B------:R-:W-:-:S04]  /*6b00*/  IMAD R88, R192, 0x200, R88 ;  /* 0x00000200c0587824 */ /* 0x000fc800078e0258 */
[----:B------:R-:W-:-:S04]  /*6b10*/  IMAD.IADD R88, R88, 0x1, R89 ;  /* 0x0000000158587824 */ /* 0x000fc800078e0259 */
[C---:B------:R-:W-:Y:S02]  /*6b20*/  IMAD R92, R16.reuse, 0x6000, R88 ;  /* 0x00006000105c7824 */ /* 0x040fe400078e0258 */
[----:B------:R-:W-:Y:S02]  /*6b30*/  IMAD R88, R16, 0x6000, R143 ;  /* 0x0000600010587824 */ /* 0x000fe400078e028f */
[----:B------:R-:W-:-:S03]  /*6b40*/  IMAD R92, R92, 0x2, R2 ;  /* 0x000000025c5c7824 */ /* 0x000fc600078e0202 */
[----:B------:R-:W-:-:S03]  /*6b50*/  LEA R88, R88, R2, 0x1 ;  /* 0x0000000258587211 */ /* 0x000fc600078e08ff */
[----:B------:R-:W0:Y:S04]  /*6b60*/  LDS.128 R92, [R92+0x1c400] ;  /* 0x01c400005c5c7984 */ /* 0x000e280000000c00 */
[----:B------:R-:W2:Y:S01]  /*6b70*/  LDS.128 R88, [R88+0x1c400] ;  /* 0x01c4000058587984 */ /* 0x000ea20000000c00 */
[----:B------:R-:W-:Y:S05]  /*6b80*/  @P4 BRA `(.L_x_690) ;  /* 0x0000000400684947 */ /* 0x000fea0003800000 */
[----:B0-----:R-:W-:Y:S01]  /*6b90*/  IMAD.MOV.U32 R163, RZ, RZ, R93 ;  /* 0x000000ffffa37224 */ /* 0x001fe200078e005d */
[----:B--2---:R-:W-:Y:S01]  /*6ba0*/  MOV R162, R89 ;  /* 0x0000005900a27202 */ /* 0x004fe20000000f00 */
[----:B------:R-:W-:Y:S01]  /*6bb0*/  HADD2.F32 R161, -RZ, R161.H0_H0 ;  /* 0x200000a1ffa17230 */ /* 0x000fe20000004100 */
[--C-:B------:R-:W-:Y:S01]  /*6bc0*/  SHF.R.U64 R48, R48, 0x10, R49.reuse ;  /* 0x0000001030307819 */ /* 0x100fe20000001231 */
[----:B------:R-:W-:Y:S01]  /*6bd0*/  HADD2.F32 R164, -RZ, R164.H0_H0 ;  /* 0x200000a4ffa47230 */ /* 0x000fe20000004100 */
[----:B------:R-:W-:Y:S01]  /*6be0*/  SHF.R.U32.HI R49, RZ, 0x10, R49 ;  /* 0x00000010ff317819 */ /* 0x000fe20000011631 */
[----:B------:R-:W-:Y:S01]  /*6bf0*/  HADD2.F32 R89, -RZ, R163.H0_H0 ;  /* 0x200000a3ff597230 */ /* 0x000fe20000004100 */
[----:B------:R-:W-:Y:S01]  /*6c00*/  SHF.R.U64 R50, R50, 0x10, R51 ;  /* 0x0000001032327819 */ /* 0x000fe20000001233 */
[----:B------:R-:W-:Y:S02]  /*6c10*/  HADD2.F32 R165, -RZ, R162.H0_H0 ;  /* 0x200000a2ffa57230 */ /* 0x000fe40000004100 */
[----:B------:R-:W-:-:S02]  /*6c20*/  HADD2.F32 R49, -RZ, R49.H0_H0 ;  /* 0x20000031ff317230 */ /* 0x000fc40000004100 */
[-C--:B------:R-:W-:Y:S01]  /*6c30*/  FMUL.FTZ R93, R89, R161.reuse ;  /* 0x000000a1595d7220 */ /* 0x080fe20000410000 */
[----:B------:R-:W-:Y:S02]  /*6c40*/  HADD2.F32 R50, -RZ, R50.H0_H0 ;  /* 0x20000032ff327230 */ /* 0x000fe40000004100 */
[C---:B------:R-:W-:Y:S01]  /*6c50*/  FMUL.FTZ R161, R165.reuse, R161 ;  /* 0x000000a1a5a17220 */ /* 0x040fe20000410000 */
[----:B------:R-:W-:-:S03]  /*6c60*/  FFMA.FTZ R93, R165, R164, -R93 ;  /* 0x000000a4a55d7223 */ /* 0x000fc6000001085d */
[----:B------:R-:W-:Y:S01]  /*6c70*/  FFMA.FTZ R89, R89, R164, R161 ;  /* 0x000000a459597223 */ /* 0x000fe200000100a1 */
[--C-:B------:R-:W-:Y:S02]  /*6c80*/  SHF.R.U32.HI R164, RZ, 0x10, R61.reuse ;  /* 0x00000010ffa47819 */ /* 0x100fe4000001163d */
[----:B------:R-:W-:Y:S01]  /*6c90*/  SHF.R.U64 R161, R60, 0x10, R61 ;  /* 0x000000103ca17819 */ /* 0x000fe2000000123d */
[----:B------:R-:W-:Y:S02]  /*6ca0*/  HADD2.F32 R60, -RZ, R163.H1_H1 ;  /* 0x300000a3ff3c7230 */ /* 0x000fe40000004100 */
[----:B------:R-:W-:Y:S02]  /*6cb0*/  HADD2.F32 R164, -RZ, R164.H0_H0 ;  /* 0x200000a4ffa47230 */ /* 0x000fe40000004100 */
[----:B------:R-:W-:Y:S02]  /*6cc0*/  HADD2.F32 R61, -RZ, R162.H1_H1 ;  /* 0x300000a2ff3d7230 */ /* 0x000fe40000004100 */
[----:B------:R-:W-:-:S02]  /*6cd0*/  HADD2.F32 R161, -RZ, R161.H0_H0 ;  /* 0x200000a1ffa17230 */ /* 0x000fc40000004100 */
[-C--:B------:R-:W-:Y:S01]  /*6ce0*/  FMUL.FTZ R162, R60, R164.reuse ;  /* 0x000000a43ca27220 */ /* 0x080fe20000410000 */
[----:B------:R-:W-:-:S03]  /*6cf0*/  FMUL.FTZ R164, R61, R164 ;  /* 0x000000a43da47220 */ /* 0x000fc60000410000 */
[-C--:B------:R-:W-:Y:S01]  /*6d00*/  FFMA.FTZ R61, R61, R49.reuse, -R162 ;  /* 0x000000313d3d7223 */ /* 0x080fe200000108a2 */
[----:B------:R-:W-:Y:S02]  /*6d10*/  HADD2.F32 R162, -RZ, R179.H0_H0 ;  /* 0x200000b3ffa27230 */ /* 0x000fe40000004100 */
[----:B------:R-:W-:Y:S01]  /*6d20*/  FFMA.FTZ R49, R60, R49, R164 ;  /* 0x000000313c317223 */ /* 0x000fe200000100a4 */
[----:B------:R-:W-:Y:S02]  /*6d30*/  IMAD.MOV.U32 R60, RZ, RZ, R91 ;  /* 0x000000ffff3c7224 */ /* 0x000fe400078e005b */
[----:B------:R-:W-:Y:S01]  /*6d40*/  HADD2.F32 R164, -RZ, R181.H0_H0 ;  /* 0x200000b5ffa47230 */ /* 0x000fe20000004100 */
[----:B------:R-:W-:Y:S01]  /*6d50*/  F2FP.F16.F32.PACK_AB R61, R61, R93 ;  /* 0x0000005d3d3d723e */ /* 0x000fe200000000ff */
[----:B------:R-:W-:Y:S01]  /*6d60*/  HADD2.F32 R91, -RZ, R95.H0_H0 ;  /* 0x2000005fff5b7230 */ /* 0x000fe20000004100 */
[----:B------:R-:W-:Y:S01]  /*6d70*/  F2FP.F16.F32.PACK_AB R49, R49, R89 ;  /* 0x000000593131723e */ /* 0x000fe200000000ff */
[--C-:B------:R-:W-:Y:S01]  /*6d80*/  HADD2.F32 R163, -RZ, R60.reuse.H0_H0 ;  /* 0x2000003cffa37230 */ /* 0x100fe20000004100 */
[----:B------:R-:W-:Y:S01]  /*6d90*/  MOV R89, R61 ;  /* 0x0000003d00597202 */ /* 0x000fe20000000f00 */
[----:B------:R-:W-:-:S02]  /*6da0*/  HADD2.F32 R60, -RZ, R60.H1_H1 ;  /* 0x3000003cff3c7230 */ /* 0x000fc40000004100 */
[----:B------:R-:W-:Y:S01]  /*6db0*/  FMUL.FTZ R165, R91, R164 ;  /* 0x000000a45ba57220 */ /* 0x000fe20000410000 */
[----:B------:R-:W-:-:S03]  /*6dc0*/  IMAD.MOV.U32 R93, RZ, RZ, R49 ;  /* 0x000000ffff5d7224 */ /* 0x000fc600078e0031 */
[C---:B------:R-:W-:Y:S01]  /*6dd0*/  FFMA.FTZ R165, R163.reuse, R162, -R165 ;  /* 0x000000a2a3a57223 */ /* 0x040fe200000108a5 */
[----:B------:R-:W-:Y:S01]  /*6de0*/  FMUL.FTZ R163, R163, R164 ;  /* 0x000000a4a3a37220 */ /* 0x000fe20000410000 */
[----:B------:R-:W-:-:S03]  /*6df0*/  HADD2.F32 R164, -RZ, R181.H1_H1 ;  /* 0x300000b5ffa47230 */ /* 0x000fc60000004100 */
[----:B------:R-:W-:Y:S01]  /*6e00*/  FFMA.FTZ R163, R91, R162, R163 ;  /* 0x000000a25ba37223 */ /* 0x000fe200000100a3 */
[----:B------:R-:W-:Y:S02]  /*6e10*/  SHF.R.U32.HI R91, RZ, 0x10, R51 ;  /* 0x00000010ff5b7819 */ /* 0x000fe40000011633 */
[--C-:B------:R-:W-:Y:S01]  /*6e20*/  SHF.R.U64 R51, R62, 0x10, R63.reuse ;  /* 0x000000103e337819 */ /* 0x100fe2000000123f */
[----:B------:R-:W-:Y:S01]  /*6e30*/  HADD2.F32 R62, -RZ, R95.H1_H1 ;  /* 0x3000005fff3e7230 */ /* 0x000fe20000004100 */
[----:B------:R-:W-:Y:S01]  /*6e40*/  SHF.R.U32.HI R63, RZ, 0x10, R63 ;  /* 0x00000010ff3f7819 */ /* 0x000fe2000001163f */
[----:B------:R-:W-:Y:S02]  /*6e50*/  HADD2.F32 R95, -RZ, R91.H0_H0 ;  /* 0x2000005bff5f7230 */ /* 0x000fe40000004100 */
[----:B------:R-:W-:Y:S02]  /*6e60*/  HADD2.F32 R51, -RZ, R51.H0_H0 ;  /* 0x20000033ff337230 */ /* 0x000fe40000004100 */
[----:B------:R-:W-:-:S05]  /*6e70*/  HADD2.F32 R63, -RZ, R63.H0_H0 ;  /* 0x2000003fff3f7230 */ /* 0x000fca0000004100 */
[----:B------:R-:W-:-:S04]  /*6e80*/  FMUL.FTZ R91, R62, R63 ;  /* 0x0000003f3e5b7220 */ /* 0x000fc80000410000 */
[C---:B------:R-:W-:Y:S01]  /*6e90*/  FFMA.FTZ R91, R60.reuse, R95, -R91 ;  /* 0x0000005f3c5b7223 */ /* 0x040fe2000001085b */
[----:B------:R-:W-:Y:S01]  /*6ea0*/  FMUL.FTZ R60, R60, R63 ;  /* 0x0000003f3c3c7220 */ /* 0x000fe20000410000 */
[----:B------:R-:W-:-:S03]  /*6eb0*/  HADD2.F32 R63, -RZ, R179.H1_H1 ;  /* 0x300000b3ff3f7230 */ /* 0x000fc60000004100 */
[----:B------:R-:W-:Y:S01]  /*6ec0*/  FFMA.FTZ R60, R62, R95, R60 ;  /* 0x0000005f3e3c7223 */ /* 0x000fe2000001003c */
[----:B------:R-:W-:Y:S01]  /*6ed0*/  HADD2.F32 R62, -RZ, R92.H0_H0 ;  /* 0x2000005cff3e7230 */ /* 0x000fe20000004100 */
[----:B------:R-:W-:Y:S01]  /*6ee0*/  F2FP.F16.F32.PACK_AB R91, R91, R165 ;  /* 0x000000a55b5b723e */ /* 0x000fe200000000ff */
[--C-:B------:R-:W-:Y:S02]  /*6ef0*/  HADD2.F32 R95, -RZ, R88.reuse.H0_H0 ;  /* 0x20000058ff5f7230 */ /* 0x100fe40000004100 */
[----:B------:R-:W-:Y:S02]  /*6f00*/  HADD2.F32 R88, -RZ, R88.H1_H1 ;  /* 0x30000058ff587230 */ /* 0x000fe40000004100 */
[-C--:B------:R-:W-:Y:S01]  /*6f10*/  FMUL.FTZ R162, R62, R164.reuse ;  /* 0x000000a43ea27220 */ /* 0x080fe20000410000 */
[----:B------:R-:W-:Y:S01]  /*6f20*/  F2FP.F16.F32.PACK_AB R60, R60, R163 ;  /* 0x000000a33c3c723e */ /* 0x000fe200000000ff */
[C---:B------:R-:W-:Y:S02]  /*6f30*/  FMUL.FTZ R164, R95.reuse, R164 ;  /* 0x000000a45fa47220 */ /* 0x040fe40000410000 */
[----:B------:R-:W-:-:S02]  /*6f40*/  FFMA.FTZ R162, R95, R63, -R162 ;  /* 0x0000003f5fa27223 */ /* 0x000fc400000108a2 */
[----:B------:R-:W-:Y:S01]  /*6f50*/  FFMA.FTZ R164, R62, R63, R164 ;  /* 0x0000003f3ea47223 */ /* 0x000fe200000100a4 */
[----:B------:R-:W-:Y:S02]  /*6f60*/  HADD2.F32 R62, -RZ, R92.H1_H1 ;  /* 0x3000005cff3e7230 */ /* 0x000fe40000004100 */
[----:B------:R-:W-:Y:S02]  /*6f70*/  HADD2.F32 R63, -RZ, R48.H0_H0 ;  /* 0x20000030ff3f7230 */ /* 0x000fe40000004100 */
[--C-:B------:R-:W-:Y:S02]  /*6f80*/  HADD2.F32 R92, -RZ, R90.reuse.H0_H0 ;  /* 0x2000005aff5c7230 */ /* 0x100fe40000004100 */
[-C--:B------:R-:W-:Y:S01]  /*6f90*/  FMUL.FTZ R48, R62, R161.reuse ;  /* 0x000000a13e307220 */ /* 0x080fe20000410000 */
[C---:B------:R-:W-:Y:S01]  /*6fa0*/  FMUL.FTZ R161, R88.reuse, R161 ;  /* 0x000000a158a17220 */ /* 0x040fe20000410000 */
[----:B------:R-:W-:Y:S02]  /*6fb0*/  HADD2.F32 R90, -RZ, R90.H1_H1 ;  /* 0x3000005aff5a7230 */ /* 0x000fe40000004100 */
[-C--:B------:R-:W-:Y:S01]  /*6fc0*/  FFMA.FTZ R48, R88, R63.reuse, -R48 ;  /* 0x0000003f58307223 */ /* 0x080fe20000010830 */
[----:B------:R-:W-:Y:S01]  /*6fd0*/  FFMA.FTZ R62, R62, R63, R161 ;  /* 0x0000003f3e3e7223 */ /* 0x000fe200000100a1 */
[----:B------:R-:W-:-:S02]  /*6fe0*/  HADD2.F32 R161, -RZ, R180.H1_H1 ;  /* 0x300000b4ffa17230 */ /* 0x000fc40000004100 */
[----:B------:R-:W-:Y:S01]  /*6ff0*/  HADD2.F32 R63, -RZ, R94.H0_H0 ;  /* 0x2000005eff3f7230 */ /* 0x000fe20000004100 */
[----:B------:R-:W-:Y:S01]  /*7000*/  F2FP.F16.F32.PACK_AB R48, R48, R162 ;  /* 0x000000a23030723e */ /* 0x000fe200000000ff */
[----:B------:R-:W-:Y:S01]  /*7010*/  HADD2.F32 R88, -RZ, R178.H1_H1 ;  /* 0x300000b2ff587230 */ /* 0x000fe20000004100 */
[----:B------:R-:W-:Y:S01]  /*7020*/  F2FP.F16.F32.PACK_AB R62, R62, R164 ;  /* 0x000000a43e3e723e */ /* 0x000fe200000000ff */
[----:B------:R-:W-:Y:S02]  /*7030*/  HADD2.F32 R94, -RZ, R94.H1_H1 ;  /* 0x3000005eff5e7230 */ /* 0x000fe40000004100 */
[-C--:B------:R-:W-:Y:S01]  /*7040*/  FMUL.FTZ R95, R63, R161.reuse ;  /* 0x000000a13f5f7220 */ /* 0x080fe20000410000 */
[----:B------:R-:W-:-:S03]  /*7050*/  FMUL.FTZ R161, R92, R161 ;  /* 0x000000a15ca17220 */ /* 0x000fc60000410000 */
[-C--:B------:R-:W-:Y:S01]  /*7060*/  FFMA.FTZ R95, R92, R88.reuse, -R95 ;  /* 0x000000585c5f7223 */ /* 0x080fe2000001085f */
[----:B------:R-:W-:Y:S01]  /*7070*/  FFMA.FTZ R161, R63, R88, R161 ;  /* 0x000000583fa17223 */ /* 0x000fe200000100a1 */
[-C--:B------:R-:W-:Y:S01]  /*7080*/  FMUL.FTZ R63, R94, R51.reuse ;  /* 0x000000335e3f7220 */ /* 0x080fe20000410000 */
[C---:B------:R-:W-:Y:S01]  /*7090*/  FMUL.FTZ R51, R90.reuse, R51 ;  /* 0x000000335a337220 */ /* 0x040fe20000410000 */
[----:B------:R-:W-:Y:S02]  /*70a0*/  IMAD.MOV.U32 R88, RZ, RZ, R48 ;  /* 0x000000ffff587224 */ /* 0x000fe400078e0030 */
[-C--:B------:R-:W-:Y:S01]  /*70b0*/  FFMA.FTZ R63, R90, R50.reuse, -R63 ;  /* 0x000000325a3f7223 */ /* 0x080fe2000001083f */
[----:B------:R-:W-:Y:S01]  /*70c0*/  FFMA.FTZ R51, R94, R50, R51 ;  /* 0x000000325e337223 */ /* 0x000fe20000010033 */
[----:B------:R-:W-:-:S03]  /*70d0*/  IMAD.MOV.U32 R92, RZ, RZ, R62 ;  /* 0x000000ffff5c7224 */ /* 0x000fc600078e003e */
[----:B------:R-:W-:Y:S01]  /*70e0*/  F2FP.F16.F32.PACK_AB R63, R63, R95 ;  /* 0x0000005f3f3f723e */ /* 0x000fe200000000ff */
[----:B------:R-:W-:Y:S01]  /*70f0*/  IMAD.MOV.U32 R95, RZ, RZ, R60 ;  /* 0x000000ffff5f7224 */ /* 0x000fe200078e003c */
[----:B------:R-:W-:Y:S02]  /*7100*/  F2FP.F16.F32.PACK_AB R51, R51, R161 ;  /* 0x000000a13333723e */ /* 0x000fe400000000ff */
[----:B------:R-:W-:-:S03]  /*7110*/  MOV R90, R63 ;  /* 0x0000003f005a7202 */ /* 0x000fc60000000f00 */
[----:B------:R-:W-:-:S07]  /*7120*/  IMAD.MOV.U32 R94, RZ, RZ, R51 ;  /* 0x000000ffff5e7224 */ /* 0x000fce00078e0033 */
.L_x_690:
[----:B------:R-:W-:Y:S05]  /*7130*/  BSYNC B3 ;  /* 0x0000000000037941 */ /* 0x000fea0003800000 */
.L_x_689:
[----:B------:R-:W-:-:S13]  /*7140*/  ISETP.GE.AND P4, PT, R160, R147, PT ;  /* 0x00000093a000720c */ /* 0x000fda0003f86270 */
[--C-:B------:R-:W-:Y:S02]  /*7150*/  @!P4 SHF.R.S32.HI R51, RZ, 0x1f, R160.reuse ;  /* 0x0000001fff33c819 */ /* 0x100fe400000114a0 */
[----:B------:R-:W-:-:S04]  /*7160*/  @!P4 IADD3 R160, P5, P6, R102, R132, R160 ;  /* 0x0000008466a0c210 */ /* 0x000fc80007ebe0a0 */
[----:B------:R-:W-:Y:S02]  /*7170*/  @!P4 IADD3.X R51, R97, R156, R51, P5, P6 ;  /* 0x0000009c6133c210 */ /* 0x000fe40002fec433 */
[----:B------:R-:W-:-:S04]  /*7180*/  IADD3 R49, P5, P6, R102, R132, R27 ;  /* 0x0000008466317210 */ /* 0x000fc80007ebe01b */
[----:B------:R-:W-:Y:S02]  /*7190*/  IADD3.X R50, R97, R156, R13, P5, P6 ;  /* 0x0000009c61327210 */ /* 0x000fe40002fec40d */
[----:B------:R-:W-:-:S04]  /*71a0*/  LEA R48, P5, R49, R120, 0x1 ;  /* 0x0000007831307211 */ /* 0x000fc800078a08ff */
[----:B------:R-:W-:Y:S02]  /*71b0*/  LEA.HI.X R49, R49, R121, R50, 0x1, P5 ;  /* 0x0000007931317211 */ /* 0x000fe400028f0c32 */
[----:B------:R-:W-:-:S03]  /*71c0*/  @!P4 LEA R50, P5, R160, R120, 0x1 ;  /* 0x00000078a032c211 */ /* 0x000fc600078a08ff */
[----:B--2---:R2:W-:Y:S01]  /*71d0*/  STG.E.128 desc[UR42][R48.64], R88 ;  /* 0x0000005830007986 */ /* 0x0045e2000c101d2a */
[----:B------:R-:W-:-:S05]  /*71e0*/  @!P4 LEA.HI.X R51, R160, R121, R51, 0x1, P5 ;  /* 0x00000079a033c211 */ /* 0x000fca00028f0c33 */
[----:B0-----:R2:W-:Y:S04]  /*71f0*/  @!P4 STG.E.128 desc[UR42][R50.64], R92 ;  /* 0x0000005c3200c986 */ /* 0x0015e8000c101d2a */
.L_x_688:
[----:B------:R-:W-:Y:S05]  /*7200*/  BSYNC B2 ;  /* 0x0000000000027941 */ /* 0x000fea0003800000 */
.L_x_687:
[----:B------:R-:W-:Y:S01]  /*7210*/  ISETP.NE.AND P4, PT, R10, RZ, PT ;  /* 0x000000ff0a00720c */ /* 0x000fe20003f85270 */
[----:B------:R-:W-:-:S12]  /*7220*/  BSSY B2, `(.L_x_691) ;  /* 0x0000080000027945 */ /* 0x000fd80003800000 */
[----:B------:R-:W-:Y:S05]  /*7230*/  @!P4 BRA `(.L_x_692) ;  /* 0x0000000400f8c947 */ /* 0x000fea0003800000 */
[----:B--2---:R-:W-:Y:S01]  /*7240*/  SEL R48, R122, R148, !P1 ;  /* 0x000000947a307207 */ /* 0x004fe20004800000 */
[----:B------:R-:W-:Y:S01]  /*7250*/  BSSY B3, `(.L_x_693) ;  /* 0x000007a000037945 */ /* 0x000fe20003800000 */
[----:B------:R-:W-:Y:S02]  /*7260*/  IADD3 R60, P4, P5, R102, R132, R21 ;  /* 0x00000084663c7210 */ /* 0x000fe40007d9e015 */
[----:B------:R-:W-:Y:S02]  /*7270*/  SHF.R.S32.HI R49, RZ, 0x1f, R48 ;  /* 0x0000001fff317819 */ /* 0x000fe40000011430 */
[----:B------:R-:W-:Y:S02]  /*7280*/  IADD3.X R61, R97, R156, R12, P4, P5 ;  /* 0x0000009c613d7210 */ /* 0x000fe400027ea40c */
[----:B------:R-:W-:-:S04]  /*7290*/  LEA.HI R48, R49, R48, RZ, 0x4 ;  /* 0x0000003031307211 */ /* 0x000fc800078f20ff */
[----:B------:R-:W-:-:S04]  /*72a0*/  LEA.HI.SX32 R48, R48, R26, 0x1c ;  /* 0x0000001a30307211 */ /* 0x000fc800078fe2ff */
[----:B------:R-:W-:-:S04]  /*72b0*/  SHF.L.U32 R49, R48, 0x3, RZ ;  /* 0x0000000330317819 */ /* 0x000fc800000006ff */
[----:B------:R-:W-:-:S13]  /*72c0*/  ISETP.GE.AND P4, PT, R49, R147, PT ;  /* 0x000000933100720c */ /* 0x000fda0003f86270 */
[--C-:B------:R-:W-:Y:S02]  /*72d0*/  @!P4 SHF.R.S32.HI R51, RZ, 0x1f, R49.reuse ;  /* 0x0000001fff33c819 */ /* 0x100fe40000011431 */
[--C-:B------:R-:W-:Y:S02]  /*72e0*/  @!P4 IADD3 R50, P5, P6, R102, R132, R49.reuse ;  /* 0x000000846632c210 */ /* 0x100fe40007ebe031 */
[----:B------:R-:W-:Y:S02]  /*72f0*/  LOP3.LUT R49, R191, 0x38, R49, 0xf8, !PT ;  /* 0x00000038bf317812 */ /* 0x000fe400078ef831 */
[----:B------:R-:W-:Y:S02]  /*7300*/  @!P4 IADD3.X R51, R97, R156, R51, P5, P6 ;  /* 0x0000009c6133c210 */ /* 0x000fe40002fec433 */
[----:B------:R-:W-:Y:S02]  /*7310*/  LEA R88, P5, R60, R120, 0x1 ;  /* 0x000000783c587211 */ /* 0x000fe400078a08ff */
[----:B------:R-:W-:-:S02]  /*7320*/  LOP3.LUT R49, R49, R193, RZ, 0x3c, !PT ;  /* 0x000000c131317212 */ /* 0x000fc400078e3cff */
[----:B------:R-:W-:Y:S02]  /*7330*/  LEA.HI.X R89, R60, R121, R61, 0x1, P5 ;  /* 0x000000793c597211 */ /* 0x000fe400028f0c3d */
[----:B------:R-:W-:-:S04]  /*7340*/  @!P4 LEA R90, P5, R50, R120, 0x1 ;  /* 0x00000078325ac211 */ /* 0x000fc800078a08ff */
[----:B------:R-:W-:Y:S02]  /*7350*/  @!P4 LEA.HI.X R91, R50, R121, R51, 0x1, P5 ;  /* 0x00000079325bc211 */ /* 0x000fe400028f0c33 */
[----:B------:R-:W-:Y:S02]  /*7360*/  SHF.R.S32.HI R50, RZ, 0x1f, R48 ;  /* 0x0000001fff327819 */ /* 0x000fe40000011430 */
[----:B------:R-:W-:Y:S02]  /*7370*/  ISETP.GE.AND P5, PT, R101, R117, PT ;  /* 0x000000756500720c */ /* 0x000fe40003fa6270 */
[----:B------:R-:W-:-:S05]  /*7380*/  LEA.HI R48, R50, R48, RZ, 0x3 ;  /* 0x0000003032307211 */ /* 0x000fca00078f18ff */
[----:B------:R-:W-:-:S05]  /*7390*/  IMAD.SHL.U32 R48, R48, 0x400, RZ ;  /* 0x0000040030307824 */ /* 0x000fca00078e00ff */
[----:B------:R-:W-:-:S05]  /*73a0*/  LOP3.LUT R48, R48, 0x7fffe000, RZ, 0xc0, !PT ;  /* 0x7fffe00030307812 */ /* 0x000fca00078ec0ff */
[----:B------:R-:W-:-:S05]  /*73b0*/  IMAD R48, R192, 0x200, R48 ;  /* 0x00000200c0307824 */ /* 0x000fca00078e0230 */
[----:B------:R-:W-:Y:S01]  /*73c0*/  IADD3 R49, R48, R49, RZ ;  /* 0x0000003130317210 */ /* 0x000fe20007ffe0ff */
[----:B------:R-:W-:-:S04]  /*73d0*/  IMAD R48, R16, 0x6000, R142 ;  /* 0x0000600010307824 */ /* 0x000fc800078e028e */
[----:B------:R-:W-:Y:S02]  /*73e0*/  IMAD R60, R16, 0x6000, R49 ;  /* 0x00006000103c7824 */ /* 0x000fe400078e0231 */
[--C-:B------:R-:W-:Y:S02]  /*73f0*/  IMAD R48, R48, 0x2, R2.reuse ;  /* 0x0000000230307824 */ /* 0x100fe400078e0202 */
[----:B------:R-:W-:-:S04]  /*7400*/  IMAD R60, R60, 0x2, R2 ;  /* 0x000000023c3c7824 */ /* 0x000fc800078e0202 */
[----:B------:R-:W0:Y:S04]  /*7410*/  LDS.128 R48, [R48+0x1c400] ;  /* 0x01c4000030307984 */ /* 0x000e280000000c00 */
[----:B------:R-:W2:Y:S01]  /*7420*/  LDS.128 R60, [R60+0x1c400] ;  /* 0x01c400003c3c7984 */ /* 0x000ea20000000c00 */
[----:B------:R-:W-:Y:S05]  /*7430*/  @P5 BRA `(.L_x_694) ;  /* 0x00000004006c5947 */ /* 0x000fea0003800000 */
[----:B--2---:R-:W-:Y:S01]  /*7440*/  MOV R94, R61 ;  /* 0x0000003d005e7202 */ /* 0x004fe20000000f00 */
[----:B0-----:R-:W-:Y:S01]  /*7450*/  IMAD.MOV.U32 R61, RZ, RZ, R49 ;  /* 0x000000ffff3d7224 */ /* 0x001fe200078e0031 */
[----:B------:R-:W-:Y:S01]  /*7460*/  SHF.R.U64 R56, R56, 0x10, R57 ;  /* 0x0000001038387819 */ /* 0x000fe20000001239 */
[----:B------:R-:W-:Y:S01]  /*7470*/  HADD2.F32 R95, -RZ, R180.H0_H0 ;  /* 0x200000b4ff5f7230 */ /* 0x000fe20000004100 */
[----:B------:R-:W-:Y:S01]  /*7480*/  SHF.R.U64 R44, R44, 0x10, R45 ;  /* 0x000000102c2c7819 */ /* 0x000fe2000000122d */
[----:B------:R-:W-:Y:S01]  /*7490*/  HADD2.F32 R92, -RZ, R94.H0_H0 ;  /* 0x2000005eff5c7230 */ /* 0x000fe20000004100 */
[----:B------:R-:W-:Y:S01]  /*74a0*/  SHF.R.U64 R58, R58, 0x10, R59 ;  /* 0x000000103a3a7819 */ /* 0x000fe2000000123b */
[--C-:B------:R-:W-:Y:S01]  /*74b0*/  HADD2.F32 R93, -RZ, R61.reuse.H0_H0 ;  /* 0x2000003dff5d7230 */ /* 0x100fe20000004100 */
[----:B------:R-:W-:Y:S01]  /*74c0*/  SHF.R.U64 R46, R46, 0x10, R47 ;  /* 0x000000102e2e7819 */ /* 0x000fe2000000122f */
[----:B------:R-:W-:Y:S02]  /*74d0*/  HADD2.F32 R49, -RZ, R178.H0_H0 ;  /* 0x200000b2ff317230 */ /* 0x000fe40000004100 */
[----:B------:R-:W-:Y:S01]  /*74e0*/  FMUL.FTZ R160, R92, R95 ;  /* 0x0000005f5ca07220 */ /* 0x000fe20000410000 */
[----:B------:R-:W-:-:S02]  /*74f0*/  HADD2.F32 R61, -RZ, R61.H1_H1 ;  /* 0x3000003dff3d7230 */ /* 0x000fc40000004100 */
[C---:B------:R-:W-:Y:S01]  /*7500*/  FMUL.FTZ R95, R93.reuse, R95 ;  /* 0x0000005f5d5f7220 */ /* 0x040fe20000410000 */
[----:B------:R-:W-:Y:S02]  /*7510*/  HADD2.F32 R161, -RZ, R177.H1_H1 ;  /* 0x300000b1ffa17230 */ /* 0x000fe40000004100 */
[-C--:B------:R-:W-:Y:S01]  /*7520*/  FFMA.FTZ R93, R93, R49.reuse, -R160 ;  /* 0x000000315d5d7223 */ /* 0x080fe200000108a0 */
[----:B------:R-:W-:Y:S02]  /*7530*/  HADD2.F32 R56, -RZ, R56.H0_H0 ;  /* 0x20000038ff387230 */ /* 0x000fe40000004100 */
[----:B------:R-:W-:Y:S01]  /*7540*/  FFMA.FTZ R92, R92, R49, R95 ;  /* 0x000000315c5c7223 */ /* 0x000fe2000001005f */
[----:B------:R-:W-:Y:S01]  /*7550*/  SHF.R.U32.HI R95, RZ, 0x10, R57 ;  /* 0x00000010ff5f7819 */ /* 0x000fe20000011639 */
[----:B------:R-:W-:Y:S01]  /*7560*/  HADD2.F32 R49, -RZ, R94.H1_H1 ;  /* 0x3000005eff317230 */ /* 0x000fe20000004100 */
[----:B------:R-:W-:Y:S01]  /*7570*/  SHF.R.U32.HI R94, RZ, 0x10, R45 ;  /* 0x00000010ff5e7819 */ /* 0x000fe2000001162d */
[----:B------:R-:W-:-:S02]  /*7580*/  HADD2.F32 R163, -RZ, R176.H1_H1 ;  /* 0x300000b0ffa37230 */ /* 0x000fc40000004100 */
[----:B------:R-:W-:Y:S02]  /*7590*/  HADD2.F32 R95, -RZ, R95.H0_H0 ;  /* 0x2000005fff5f7230 */ /* 0x000fe40000004100 */
[----:B------:R-:W-:Y:S02]  /*75a0*/  HADD2.F32 R94, -RZ, R94.H0_H0 ;  /* 0x2000005eff5e7230 */ /* 0x000fe40000004100 */
[----:B------:R-:W-:Y:S02]  /*75b0*/  HADD2.F32 R44, -RZ, R44.H0_H0 ;  /* 0x2000002cff2c7230 */ /* 0x000fe40000004100 */
[-C--:B------:R-:W-:Y:S01]  /*75c0*/  FMUL.FTZ R160, R49, R95.reuse ;  /* 0x0000005f31a07220 */ /* 0x080fe20000410000 */
[C---:B------:R-:W-:Y:S01]  /*75d0*/  FMUL.FTZ R95, R61.reuse, R95 ;  /* 0x0000005f3d5f7220 */ /* 0x040fe20000410000 */
[----:B------:R-:W-:Y:S02]  /*75e0*/  HADD2.F32 R57, -RZ, R176.H0_H0 ;  /* 0x200000b0ff397230 */ /* 0x000fe40000004100 */
[-C--:B------:R-:W-:Y:S01]  /*75f0*/  FFMA.FTZ R61, R61, R94.reuse, -R160 ;  /* 0x0000005e3d3d7223 */ /* 0x080fe200000108a0 */
[----:B------:R-:W-:Y:S01]  /*7600*/  FFMA.FTZ R49, R49, R94, R95 ;  /* 0x0000005e31317223 */ /* 0x000fe2000001005f */
[----:B------:R-:W-:-:S02]  /*7610*/  IMAD.MOV.U32 R94, RZ, RZ, R63 ;  /* 0x000000ffff5e7224 */ /* 0x000fc400078e003f */
[----:B------:R-:W-:Y:S01]  /*7620*/  HADD2.F32 R63, -RZ, R51.H0_H0 ;  /* 0x20000033ff3f7230 */ /* 0x000fe20000004100 */
[----:B------:R-:W-:Y:S01]  /*7630*/  F2FP.F16.F32.PACK_AB R61, R61, R93 ;  /* 0x0000005d3d3d723e */ /* 0x000fe200000000ff */
[----:B------:R-:W-:Y:S01]  /*7640*/  HADD2.F32 R160, -RZ, R177.H0_H0 ;  /* 0x200000b1ffa07230 */ /* 0x000fe20000004100 */
[----:B------:R-:W-:Y:S01]  /*7650*/  F2FP.F16.F32.PACK_AB R92, R49, R92 ;  /* 0x0000005c315c723e */ /* 0x000fe200000000ff */
[--C-:B------:R-:W-:Y:S02]  /*7660*/  HADD2.F32 R95, -RZ, R94.reuse.H0_H0 ;  /* 0x2000005eff5f7230 */ /* 0x100fe40000004100 */
[----:B------:R-:W-:Y:S02]  /*7670*/  HADD2.F32 R94, -RZ, R94.H1_H1 ;  /* 0x3000005eff5e7230 */ /* 0x000fe40000004100 */
[----:B------:R-:W-:Y:S02]  /*7680*/  HADD2.F32 R51, -RZ, R51.H1_H1 ;  /* 0x30000033ff337230 */ /* 0x000fe40000004100 */
[-C--:B------:R-:W-:Y:S01]  /*7690*/  FMUL.FTZ R162, R95, R161.reuse ;  /* 0x000000a15fa27220 */ /* 0x080fe20000410000 */
[----:B------:R-:W-:Y:S01]  /*76a0*/  FMUL.FTZ R161, R63, R161 ;  /* 0x000000a13fa17220 */ /* 0x000fe20000410000 */
[----:B------:R-:W-:-:S02]  /*76b0*/  HADD2.F32 R58, -RZ, R58.H0_H0 ;  /* 0x2000003aff3a7230 */ /* 0x000fc40000004100 */
[-C--:B------:R-:W-:Y:S01]  /*76c0*/  FFMA.FTZ R63, R63, R160.reuse, -R162 ;  /* 0x000000a03f3f7223 */ /* 0x080fe200000108a2 */
[----:B------:R-:W-:Y:S01]  /*76d0*/  FFMA.FTZ R161, R95, R160, R161 ;  /* 0x000000a05fa17223 */ /* 0x000fe200000100a1 */
[----:B------:R-:W-:Y:S01]  /*76e0*/  SHF.R.U32.HI R95, RZ, 0x10, R59 ;  /* 0x00000010ff5f7819 */ /* 0x000fe2000001163b */
[----:B------:R-:W-:Y:S01]  /*76f0*/  HADD2.F32 R59, -RZ, R175.H1_H1 ;  /* 0x300000afff3b7230 */ /* 0x000fe20000004100 */
[----:B------:R-:W-:Y:S01]  /*7700*/  SHF.R.U32.HI R160, RZ, 0x10, R47 ;  /* 0x00000010ffa07819 */ /* 0x000fe2000001162f */
[----:B------:R-:W-:Y:S02]  /*7710*/  HADD2.F32 R46, -RZ, R46.H0_H0 ;  /* 0x2000002eff2e7230 */ /* 0x000fe40000004100 */
[----:B------:R-:W-:Y:S02]  /*7720*/  HADD2.F32 R95, -RZ, R95.H0_H0 ;  /* 0x2000005fff5f7230 */ /* 0x000fe40000004100 */
[----:B------:R-:W-:Y:S02]  /*7730*/  HADD2.F32 R160, -RZ, R160.H0_H0 ;  /* 0x200000a0ffa07230 */ /* 0x000fe40000004100 */
[----:B------:R-:W-:-:S02]  /*7740*/  IMAD.MOV.U32 R49, RZ, RZ, R61 ;  /* 0x000000ffff317224 */ /* 0x000fc400078e003d */
[CC--:B------:R-:W-:Y:S01]  /*7750*/  FMUL.FTZ R162, R94.reuse, R95.reuse ;  /* 0x0000005f5ea27220 */ /* 0x0c0fe20000410000 */
[C---:B------:R-:W-:Y:S01]  /*7760*/  FMUL.FTZ R95, R51.reuse, R95 ;  /* 0x0000005f335f7220 */ /* 0x040fe20000410000 */
[----:B------:R-:W-:Y:S02]  /*7770*/  MOV R61, R92 ;  /* 0x0000005c003d7202 */ /* 0x000fe40000000f00 */
[-C--:B------:R-:W-:Y:S01]  /*7780*/  FFMA.FTZ R162, R51, R160.reuse, -R162 ;  /* 0x000000a033a27223 */ /* 0x080fe200000108a2 */
[----:B------:R-:W-:Y:S01]  /*7790*/  FFMA.FTZ R95, R94, R160, R95 ;  /* 0x000000a05e5f7223 */ /* 0x000fe2000001005f */
[----:B------:R-:W-:Y:S02]  /*77a0*/  HADD2.F32 R51, -RZ, R60.H0_H0 ;  /* 0x2000003cff337230 */ /* 0x000fe40000004100 */
[----:B------:R-:W-:Y:S01]  /*77b0*/  HADD2.F32 R94, -RZ, R48.H0_H0 ;  /* 0x20000030ff5e7230 */ /* 0x000fe20000004100 */
[----:B------:R-:W-:Y:S01]  /*77c0*/  F2FP.F16.F32.PACK_AB R63, R162, R63 ;  /* 0x0000003fa23f723e */ /* 0x000fe200000000ff */
[----:B------:R-:W-:-:S02]  /*77d0*/  HADD2.F32 R60, -RZ, R60.H1_H1 ;  /* 0x3000003cff3c7230 */ /* 0x000fc40000004100 */
[-C--:B------:R-:W-:Y:S01]  /*77e0*/  FMUL.FTZ R160, R51, R163.reuse ;  /* 0x000000a333a07220 */ /* 0x080fe20000410000 */
[----:B------:R-:W-:Y:S02]  /*77f0*/  HADD2.F32 R48, -RZ, R48.H1_H1 ;  /* 0x30000030ff307230 */ /* 0x000fe40000004100 */
[----:B------:R-:W-:Y:S01]  /*7800*/  FMUL.FTZ R163, R94, R163 ;  /* 0x000000a35ea37220 */ /* 0x000fe20000410000 */
[----:B------:R-:W-:Y:S01]  /*7810*/  F2FP.F16.F32.PACK_AB R95, R95, R161 ;  /* 0x000000a15f5f723e */ /* 0x000fe200000000ff */
[-C--:B------:R-:W-:Y:S01]  /*7820*/  FMUL.FTZ R45, R60, R56.reuse ;  /* 0x000000383c2d7220 */ /* 0x080fe20000410000 */
[-C--:B------:R-:W-:Y:S01]  /*7830*/  FFMA.FTZ R160, R94, R57.reuse, -R160 ;  /* 0x000000395ea07223 */ /* 0x080fe200000108a0 */
[C---:B------:R-:W-:Y:S01]  /*7840*/  FMUL.FTZ R56, R48.reuse, R56 ;  /* 0x0000003830387220 */ /* 0x040fe20000410000 */
[----:B------:R-:W-:Y:S01]  /*7850*/  FFMA.FTZ R163, R51, R57, R163 ;  /* 0x0000003933a37223 */ /* 0x000fe200000100a3 */
[----:B------:R-:W-:Y:S01]  /*7860*/  FFMA.FTZ R45, R48, R44, -R45 ;  /* 0x0000002c302d7223 */ /* 0x000fe2000001082d */
[----:B------:R-:W-:-:S02]  /*7870*/  HADD2.F32 R51, -RZ, R50.H0_H0 ;  /* 0x20000032ff337230 */ /* 0x000fc40000004100 */
[----:B------:R-:W-:Y:S01]  /*7880*/  FFMA.FTZ R56, R60, R44, R56 ;  /* 0x0000002c3c387223 */ /* 0x000fe20000010038 */
[--C-:B------:R-:W-:Y:S02]  /*7890*/  HADD2.F32 R44, -RZ, R62.reuse.H0_H0 ;  /* 0x2000003eff2c7230 */ /* 0x100fe40000004100 */
[----:B------:R-:W-:Y:S01]  /*78a0*/  HADD2.F32 R48, -RZ, R175.H0_H0 ;  /* 0x200000afff307230 */ /* 0x000fe20000004100 */
[----:B------:R-:W-:Y:S01]  /*78b0*/  F2FP.F16.F32.PACK_AB R45, R45, R160 ;  /* 0x000000a02d2d723e */ /* 0x000fe200000000ff */
[----:B------:R-:W-:Y:S02]  /*78c0*/  HADD2.F32 R62, -RZ, R62.H1_H1 ;  /* 0x3000003eff3e7230 */ /* 0x000fe40000004100 */
[-C--:B------:R-:W-:Y:S01]  /*78d0*/  FMUL.FTZ R57, R44, R59.reuse ;  /* 0x0000003b2c397220 */ /* 0x080fe20000410000 */
[C---:B------:R-:W-:Y:S01]  /*78e0*/  FMUL.FTZ R59, R51.reuse, R59 ;  /* 0x0000003b333b7220 */ /* 0x040fe20000410000 */
[----:B------:R-:W-:Y:S01]  /*78f0*/  HADD2.F32 R50, -RZ, R50.H1_H1 ;  /* 0x30000032ff327230 */ /* 0x000fe20000004100 */
[----:B------:R-:W-:Y:S01]  /*7900*/  F2FP.F16.F32.PACK_AB R56, R56, R163 ;  /* 0x000000a33838723e */ /* 0x000fe200000000ff */
[-C--:B------:R-:W-:Y:S01]  /*7910*/  FFMA.FTZ R57, R51, R48.reuse, -R57 ;  /* 0x0000003033397223 */ /* 0x080fe20000010839 */
[----:B------:R-:W-:Y:S01]  /*7920*/  FFMA.FTZ R59, R44, R48, R59 ;  /* 0x000000302c3b7223 */ /* 0x000fe2000001003b */
[-C--:B------:R-:W-:Y:S01]  /*7930*/  FMUL.FTZ R44, R62, R58.reuse ;  /* 0x0000003a3e2c7220 */ /* 0x080fe20000410000 */
[C---:B------:R-:W-:Y:S01]  /*7940*/  FMUL.FTZ R58, R50.reuse, R58 ;  /* 0x0000003a323a7220 */ /* 0x040fe20000410000 */
[----:B------:R-:W-:Y:S01]  /*7950*/  IMAD.MOV.U32 R51, RZ, RZ, R63 ;  /* 0x000000ffff337224 */ /* 0x000fe200078e003f */
[----:B------:R-:W-:Y:S01]  /*7960*/  MOV R48, R45 ;  /* 0x0000002d00307202 */ /* 0x000fe20000000f00 */
[-C--:B------:R-:W-:Y:S01]  /*7970*/  FFMA.FTZ R44, R50, R46.reuse, -R44 ;  /* 0x0000002e322c7223 */ /* 0x080fe2000001082c */
[----:B------:R-:W-:Y:S01]  /*7980*/  FFMA.FTZ R58, R62, R46, R58 ;  /* 0x0000002e3e3a7223 */ /* 0x000fe2000001003a */
[----:B------:R-:W-:-:S02]  /*7990*/  IMAD.MOV.U32 R60, RZ, RZ, R56 ;  /* 0x000000ffff3c7224 */ /* 0x000fc400078e0038 */
[----:B------:R-:W-:Y:S01]  /*79a0*/  IMAD.MOV.U32 R63, RZ, RZ, R95 ;  /* 0x000000ffff3f7224 */ /* 0x000fe200078e005f */
[----:B------:R-:W-:Y:S02]  /*79b0*/  F2FP.F16.F32.PACK_AB R44, R44, R57 ;  /* 0x000000392c2c723e */ /* 0x000fe400000000ff */
[----:B------:R-:W-:-:S03]  /*79c0*/  F2FP.F16.F32.PACK_AB R58, R58, R59 ;  /* 0x0000003b3a3a723e */ /* 0x000fc600000000ff */
[----:B------:R-:W-:Y:S01]  /*79d0*/  IMAD.MOV.U32 R50, RZ, RZ, R44 ;  /* 0x000000ffff327224 */ /* 0x000fe200078e002c */
[----:B------:R-:W-:-:S07]  /*79e0*/  MOV R62, R58 ;  /* 0x0000003a003e7202 */ /* 0x000fce0000000f00 */
.L_x_694:
[----:B------:R-:W-:Y:S05]  /*79f0*/  BSYNC B3 ;  /* 0x0000000000037941 */ /* 0x000fea0003800000 */
.L_x_693:
[----:B0-----:R0:W-:Y:S04]  /*7a00*/  STG.E.128 desc[UR42][R88.64], R48 ;  /* 0x0000003058007986 */ /* 0x0011e8000c101d2a */
[----:B--2---:R0:W-:Y:S02]  /*7a10*/  @!P4 STG.E.128 desc[UR42][R90.64], R60 ;  /* 0x0000003c5a00c986 */ /* 0x0041e4000c101d2a */
.L_x_692:
[----:B------:R-:W-:Y:S05]  /*7a20*/  BSYNC B2 ;  /* 0x0000000000027941 */ /* 0x000fea0003800000 */
.L_x_691:
[----:B------:R-:W-:-:S13]  /*7a30*/  ISETP.NE.AND P4, PT, R9, RZ, PT ;  /* 0x000000ff0900720c */ /* 0x000fda0003f85270 */
[----:B------:R-:W-:Y:S05]  /*7a40*/  @!P4 BRA `(.L_x_686) ;  /* 0x0000000400d8c947 */ /* 0x000fea0003800000 */
[----:B------:R-:W3:Y:S01]  /*7a50*/  LDL R44, [R1+0x8] ;  /* 0x00000800012c7983 */ /* 0x000ee20000100800 */
[----:B------:R-:W-:Y:S01]  /*7a60*/  IADD3 R47, P4, P5, R102, R132, R15 ;  /* 0x00000084662f7210 */ /* 0x000fe20007d9e00f */
[----:B------:R-:W-:Y:S03]  /*7a70*/  BSSY B2, `(.L_x_695) ;  /* 0x0000071000027945 */ /* 0x000fe60003800000 */
[----:B------:R-:W-:Y:S02]  /*7a80*/  IADD3.X R46, R97, R156, R11, P4, P5 ;  /* 0x0000009c612e7210 */ /* 0x000fe400027ea40b */
[----:B---3--:R-:W-:-:S04]  /*7a90*/  LOP3.LUT P6, RZ, R44, 0x1, RZ, 0xc0, !PT ;  /* 0x000000012cff7812 */ /* 0x008fc800078cc0ff */
[----:B------:R-:W-:-:S04]  /*7aa0*/  SEL R44, R122, R148, !P6 ;  /* 0x000000947a2c7207 */ /* 0x000fc80007000000 */
[----:B------:R-:W-:-:S04]  /*7ab0*/  SHF.R.S32.HI R45, RZ, 0x1f, R44 ;  /* 0x0000001fff2d7819 */ /* 0x000fc8000001142c */
[----:B------:R-:W-:-:S04]  /*7ac0*/  LEA.HI R45, R45, R44, RZ, 0x4 ;  /* 0x0000002c2d2d7211 */ /* 0x000fc800078f20ff */
[----:B------:R-:W-:-:S05]  /*7ad0*/  LEA.HI.SX32 R45, R45, R20, 0x1c ;  /* 0x000000142d2d7211 */ /* 0x000fca00078fe2ff */
[----:B------:R-:W-:-:S05]  /*7ae0*/  IMAD.SHL.U32 R44, R45, 0x8, RZ ;  /* 0x000000082d2c7824 */ /* 0x000fca00078e00ff */
[----:B------:R-:W-:-:S13]  /*7af0*/  ISETP.GE.AND P4, PT, R44, R147, PT ;  /* 0x000000932c00720c */ /* 0x000fda0003f86270 */
[--C-:B0-2---:R-:W-:Y:S02]  /*7b00*/  @!P4 SHF.R.S32.HI R48, RZ, 0x1f, R44.reuse ;  /* 0x0000001fff30c819 */ /* 0x105fe4000001142c */
[--C-:B------:R-:W-:Y:S02]  /*7b10*/  @!P4 IADD3 R132, P5, P6, R102, R132, R44.reuse ;  /* 0x000000846684c210 */ /* 0x100fe40007ebe02c */
[----:B------:R-:W-:Y:S02]  /*7b20*/  LOP3.LUT R44, R191, 0x38, R44, 0xf8, !PT ;  /* 0x00000038bf2c7812 */ /* 0x000fe400078ef82c */
[----:B------:R-:W-:Y:S02]  /*7b30*/  @!P4 IADD3.X R156, R97, R156, R48, P5, P6 ;  /* 0x0000009c619cc210 */ /* 0x000fe40002fec430 */
[----:B------:R-:W-:Y:S02]  /*7b40*/  LEA R56, P5, R47, R120, 0x1 ;  /* 0x000000782f387211 */ /* 0x000fe400078a08ff */
[----:B------:R-:W-:-:S02]  /*7b50*/  LOP3.LUT R44, R44, R193, RZ, 0x3c, !PT ;  /* 0x000000c12c2c7212 */ /* 0x000fc400078e3cff */
[----:B------:R-:W-:Y:S02]  /*7b60*/  LEA.HI.X R57, R47, R121, R46, 0x1, P5 ;  /* 0x000000792f397211 */ /* 0x000fe400028f0c2e */
[----:B------:R-:W-:Y:S02]  /*7b70*/  SHF.R.S32.HI R46, RZ, 0x1f, R45 ;  /* 0x0000001fff2e7819 */ /* 0x000fe4000001142d */
[----:B------:R-:W-:Y:S02]  /*7b80*/  @!P4 LEA R58, P5, R132, R120, 0x1 ;  /* 0x00000078843ac211 */ /* 0x000fe400078a08ff */
[----:B------:R-:W-:Y:S02]  /*7b90*/  LEA.HI R45, R46, R45, RZ, 0x3 ;  /* 0x0000002d2e2d7211 */ /* 0x000fe400078f18ff */
[----:B------:R-:W-:Y:S02]  /*7ba0*/  @!P4 LEA.HI.X R59, R132, R121, R156, 0x1, P5 ;  /* 0x00000079843bc211 */ /* 0x000fe400028f0c9c */
[----:B------:R-:W-:-:S02]  /*7bb0*/  SHF.L.U32 R45, R45, 0xa, RZ ;  /* 0x0000000a2d2d7819 */ /* 0x000fc400000006ff */
[----:B------:R-:W-:Y:S02]  /*7bc0*/  ISETP.GE.AND P5, PT, R100, R117, PT ;  /* 0x000000756400720c */ /* 0x000fe40003fa6270 */
[----:B------:R-:W-:-:S05]  /*7bd0*/  LOP3.LUT R45, R45, 0x7fffe000, RZ, 0xc0, !PT ;  /* 0x7fffe0002d2d7812 */ /* 0x000fca00078ec0ff */
[----:B------:R-:W-:-:S04]  /*7be0*/  IMAD R45, R192, 0x200, R45 ;  /* 0x00000200c02d7824 */ /* 0x000fc800078e022d */
[----:B------:R-:W-:Y:S02]  /*7bf0*/  IMAD.IADD R45, R45, 0x1, R44 ;  /* 0x000000012d2d7824 */ /* 0x000fe400078e022c */
[C---:B------:R-:W-:Y:S02]  /*7c00*/  IMAD R44, R16.reuse, 0x6000, R140 ;  /* 0x00006000102c7824 */ /* 0x040fe400078e028c */
[----:B------:R-:W-:-:S03]  /*7c10*/  IMAD R48, R16, 0x6000, R45 ;  /* 0x0000600010307824 */ /* 0x000fc600078e022d */
[----:B------:R-:W-:Y:S01]  /*7c20*/  LEA R44, R44, R2, 0x1 ;  /* 0x000000022c2c7211 */ /* 0x000fe200078e08ff */
[----:B------:R-:W-:-:S05]  /*7c30*/  IMAD R48, R48, 0x2, R2 ;  /* 0x0000000230307824 */ /* 0x000fca00078e0202 */
[----:B------:R-:W0:Y:S04]  /*7c40*/  LDS.128 R44, [R44+0x1c400] ;  /* 0x01c400002c2c7984 */ /* 0x000e280000000c00 */
[----:B------:R-:W2:Y:S01]  /*7c50*/  LDS.128 R48, [R48+0x1c400] ;  /* 0x01c4000030307984 */ /* 0x000ea20000000c00 */
[----:B------:R-:W-:Y:S05]  /*7c60*/  @P5 BRA `(.L_x_696) ;  /* 0x0000000400445947 */ /* 0x000fea0003800000 */
[--C-:B------:R-:W-:Y:S01]  /*7c70*/  SHF.R.U64 R40, R40, 0x10, R41.reuse ;  /* 0x0000001028287819 */ /* 0x100fe20000001229 */
[--C-:B--2---:R-:W-:Y:S01]  /*7c80*/  HADD2.F32 R62, -RZ, R49.reuse.H0_H0 ;  /* 0x20000031ff3e7230 */ /* 0x104fe20000004100 */
[----:B------:R-:W-:Y:S01]  /*7c90*/  SHF.R.U32.HI R60, RZ, 0x10, R41 ;  /* 0x00000010ff3c7819 */ /* 0x000fe20000011629 */
[----:B------:R-:W-:Y:S01]  /*7ca0*/  HADD2.F32 R63, -RZ, R49.H1_H1 ;  /* 0x30000031ff3f7230 */ /* 0x000fe20000004100 */
[--C-:B------:R-:W-:Y:S01]  /*7cb0*/  SHF.R.U64 R41, R52, 0x10, R53.reuse ;  /* 0x0000001034297819 */ /* 0x100fe20000001235 */
[----:B------:R-:W-:Y:S01]  /*7cc0*/  HADD2.F32 R61, -RZ, R174.H1_H1 ;  /* 0x300000aeff3d7230 */ /* 0x000fe20000004100 */
[----:B------:R-:W-:Y:S01]  /*7cd0*/  SHF.R.U32.HI R52, RZ, 0x10, R53 ;  /* 0x00000010ff347819 */ /* 0x000fe20000011635 */
[----:B0-----:R-:W-:Y:S01]  /*7ce0*/  HADD2.F32 R49, -RZ, R45.H0_H0 ;  /* 0x2000002dff317230 */ /* 0x001fe20000004100 */
[--C-:B------:R-:W-:Y:S01]  /*7cf0*/  SHF.R.U64 R53, R54, 0x10, R55.reuse ;  /* 0x0000001036357819 */ /* 0x100fe20000001237 */
[----:B------:R-:W-:Y:S01]  /*7d00*/  HADD2.F32 R88, -RZ, R60.H0_H0 ;  /* 0x2000003cff587230 */ /* 0x000fe20000004100 */
[----:B------:R-:W-:Y:S01]  /*7d10*/  SHF.R.U32.HI R54, RZ, 0x10, R55 ;  /* 0x00000010ff367819 */ /* 0x000fe20000011637 */
[----:B------:R-:W-:-:S02]  /*7d20*/  HADD2.F32 R55, -RZ, R172.H1_H1 ;  /* 0x300000acff377230 */ /* 0x000fc40000004100 */
[-C--:B------:R-:W-:Y:S01]  /*7d30*/  FMUL.FTZ R60, R62, R61.reuse ;  /* 0x0000003d3e3c7220 */ /* 0x080fe20000410000 */
[----:B------:R-:W-:Y:S02]  /*7d40*/  HADD2.F32 R52, -RZ, R52.H0_H0 ;  /* 0x20000034ff347230 */ /* 0x000fe40000004100 */
[C---:B------:R-:W-:Y:S01]  /*7d50*/  FMUL.FTZ R89, R49.reuse, R61 ;  /* 0x0000003d31597220 */ /* 0x040fe20000410000 */
[----:B------:R-:W-:Y:S01]  /*7d60*/  HADD2.F32 R45, -RZ, R45.H1_H1 ;  /* 0x3000002dff2d7230 */ /* 0x000fe20000004100 */
[----:B------:R-:W-:Y:S01]  /*7d70*/  SHF.R.U64 R42, R42, 0x10, R43 ;  /* 0x000000102a2a7819 */ /* 0x000fe2000000122b */
[-C--:B------:R-:W-:Y:S01]  /*7d80*/  FFMA.FTZ R60, R49, R55.reuse, -R60 ;  /* 0x00000037313c7223 */ /* 0x080fe2000001083c */
[-C--:B------:R-:W-:Y:S01]  /*7d90*/  FMUL.FTZ R61, R63, R52.reuse ;  /* 0x000000343f3d7220 */ /* 0x080fe20000410000 */
[----:B------:R-:W-:Y:S01]  /*7da0*/  FFMA.FTZ R89, R62, R55, R89 ;  /* 0x000000373e597223 */ /* 0x000fe20000010059 */
[----:B------:R-:W-:Y:S01]  /*7db0*/  SHF.R.U32.HI R43, RZ, 0x10, R43 ;  /* 0x00000010ff2b7819 */ /* 0x000fe2000001162b */
[----:B------:R-:W-:Y:S01]  /*7dc0*/  FMUL.FTZ R52, R45, R52 ;  /* 0x000000342d347220 */ /* 0x000fe20000410000 */
[----:B------:R-:W-:-:S02]  /*7dd0*/  HADD2.F32 R55, -RZ, R51.H0_H0 ;  /* 0x20000033ff377230 */ /* 0x000fc40000004100 */
[-C--:B------:R-:W-:Y:S01]  /*7de0*/  FFMA.FTZ R61, R45, R88.reuse, -R61 ;  /* 0x000000582d3d7223 */ /* 0x080fe2000001083d */
[----:B------:R-:W-:Y:S02]  /*7df0*/  HADD2.F32 R62, -RZ, R51.H1_H1 ;  /* 0x30000033ff3e7230 */ /* 0x000fe40000004100 */
[----:B------:R-:W-:Y:S01]  /*7e00*/  FFMA.FTZ R52, R63, R88, R52 ;  /* 0x000000583f347223 */ /* 0x000fe20000010034 */
[----:B------:R-:W-:Y:S02]  /*7e10*/  HADD2.F32 R49, -RZ, R173.H1_H1 ;  /* 0x300000adff317230 */ /* 0x000fe40000004100 */
[----:B------:R-:W-:Y:S02]  /*7e20*/  HADD2.F32 R51, -RZ, R47.H0_H0 ;  /* 0x2000002fff337230 */ /* 0x000fe40000004100 */
[----:B------:R-:W-:Y:S02]  /*7e30*/  HADD2.F32 R54, -RZ, R54.H0_H0 ;  /* 0x20000036ff367230 */ /* 0x000fe40000004100 */
[----:B------:R-:W-:-:S02]  /*7e40*/  HADD2.F32 R63, -RZ, R43.H0_H0 ;  /* 0x2000002bff3f7230 */ /* 0x000fc40000004100 */
[-C--:B------:R-:W-:Y:S01]  /*7e50*/  FMUL.FTZ R43, R55, R49.reuse ;  /* 0x00000031372b7220 */ /* 0x080fe20000410000 */
[----:B------:R-:W-:Y:S02]  /*7e60*/  HADD2.F32 R47, -RZ, R47.H1_H1 ;  /* 0x3000002fff2f7230 */ /* 0x000fe40000004100 */
[----:B------:R-:W-:Y:S01]  /*7e70*/  FMUL.FTZ R88, R51, R49 ;  /* 0x0000003133587220 */ /* 0x000fe20000410000 */
[-C--:B------:R-:W-:Y:S01]  /*7e80*/  FMUL.FTZ R49, R62, R54.reuse ;  /* 0x000000363e317220 */ /* 0x080fe20000410000 */
[----:B------:R-:W-:Y:S02]  /*7e90*/  HADD2.F32 R45, -RZ, R171.H1_H1 ;  /* 0x300000abff2d7230 */ /* 0x000fe40000004100 */
[C---:B------:R-:W-:Y:S01]  /*7ea0*/  FMUL.FTZ R54, R47.reuse, R54 ;  /* 0x000000362f367220 */ /* 0x040fe20000410000 */
[----:B------:R-:W-:Y:S01]  /*7eb0*/  FFMA.FTZ R49, R47, R63, -R49 ;  /* 0x0000003f2f317223 */ /* 0x000fe20000010831 */
[----:B------:R-:W-:Y:S02]  /*7ec0*/  HADD2.F32 R174, -RZ, R174.H0_H0 ;  /* 0x200000aeffae7230 */ /* 0x000fe40000004100 */
[----:B------:R-:W-:Y:S01]  /*7ed0*/  FFMA.FTZ R43, R51, R45, -R43 ;  /* 0x0000002d332b7223 */ /* 0x000fe2000001082b */
[----:B------:R-:W-:-:S02]  /*7ee0*/  HADD2.F32 R47, -RZ, R48.H0_H0 ;  /* 0x20000030ff2f7230 */ /* 0x000fc40000004100 */
[----:B------:R-:W-:Y:S01]  /*7ef0*/  FFMA.FTZ R88, R55, R45, R88 ;  /* 0x0000002d37587223 */ /* 0x000fe20000010058 */
[----:B------:R-:W-:Y:S02]  /*7f00*/  HADD2.F32 R41, -RZ, R41.H0_H0 ;  /* 0x20000029ff297230 */ /* 0x000fe40000004100 */
[----:B------:R-:W-:Y:S01]  /*7f10*/  FFMA.FTZ R54, R62, R63, R54 ;  /* 0x0000003f3e367223 */ /* 0x000fe20000010036 */
[----:B------:R-:W-:Y:S02]  /*7f20*/  HADD2.F32 R48, -RZ, R48.H1_H1 ;  /* 0x30000030ff307230 */ /* 0x000fe40000004100 */
[----:B------:R-:W-:Y:S02]  /*7f30*/  HADD2.F32 R172, -RZ, R172.H0_H0 ;  /* 0x200000acffac7230 */ /* 0x000fe40000004100 */
[----:B------:R-:W-:Y:S02]  /*7f40*/  HADD2.F32 R45, -RZ, R44.H0_H0 ;  /* 0x2000002cff2d7230 */ /* 0x000fe40000004100 */
[----:B------:R-:W-:Y:S01]  /*7f50*/  FMUL.FTZ R55, R48, R41 ;  /* 0x0000002930377220 */ /* 0x000fe20000410000 */
[----:B------:R-:W-:-:S02]  /*7f60*/  HADD2.F32 R51, -RZ, R40.H0_H0 ;  /* 0x20000028ff337230 */ /* 0x000fc40000004100 */
[-C--:B------:R-:W-:Y:S01]  /*7f70*/  FMUL.FTZ R40, R47, R174.reuse ;  /* 0x000000ae2f287220 */ /* 0x080fe20000410000 */
[----:B------:R-:W-:Y:S02]  /*7f80*/  HADD2.F32 R44, -RZ, R44.H1_H1 ;  /* 0x3000002cff2c7230 */ /* 0x000fe40000004100 */
[C---:B------:R-:W-:Y:S01]  /*7f90*/  FMUL.FTZ R174, R45.reuse, R174 ;  /* 0x000000ae2dae7220 */ /* 0x040fe20000410000 */
[----:B------:R-:W-:Y:S02]  /*7fa0*/  HADD2.F32 R173, -RZ, R173.H0_H0 ;  /* 0x200000adffad7230 */ /* 0x000fe40000004100 */
[----:B------:R-:W-:Y:S01]  /*7fb0*/  FFMA.FTZ R40, R45, R172, -R40 ;  /* 0x000000ac2d287223 */ /* 0x000fe20000010828 */
[----:B------:R-:W-:Y:S02]  /*7fc0*/  HADD2.F32 R45, -RZ, R50.H0_H0 ;  /* 0x20000032ff2d7230 */ /* 0x000fe40000004100 */
[C---:B------:R-:W-:Y:S01]  /*7fd0*/  FMUL.FTZ R41, R44.reuse, R41 ;  /* 0x000000292c297220 */ /* 0x040fe20000410000 */
[----:B------:R-:W-:Y:S01]  /*7fe0*/  FFMA.FTZ R55, R44, R51, -R55 ;  /* 0x000000332c377223 */ /* 0x000fe20000010837 */
[----:B------:R-:W-:-:S02]  /*7ff0*/  HADD2.F32 R53, -RZ, R53.H0_H0 ;  /* 0x20000035ff357230 */ /* 0x000fc40000004100 */
[----:B------:R-:W-:Y:S01]  /*8000*/  FFMA.FTZ R174, R47, R172, R174 ;  /* 0x000000ac2fae7223 */ /* 0x000fe200000100ae */
[----:B------:R-:W-:Y:S02]  /*8010*/  HADD2.F32 R44, -RZ, R46.H0_H0 ;  /* 0x2000002eff2c7230 */ /* 0x000fe40000004100 */
[----:B------:R-:W-:Y:S01]  /*8020*/  FFMA.FTZ R41, R48, R51, R41 ;  /* 0x0000003330297223 */ /* 0x000fe20000010029 */
[----:B------:R-:W-:Y:S01]  /*8030*/  HADD2.F32 R50, -RZ, R50.H1_H1 ;  /* 0x30000032ff327230 */ /* 0x000fe20000004100 */
[----:B------:R-:W-:Y:S01]  /*8040*/  F2FP.F16.F32.PACK_AB R51, R54, R88 ;  /* 0x000000583633723e */ /* 0x000fe200000000ff */
[----:B------:R-:W-:Y:S02]  /*8050*/  HADD2.F32 R46, -RZ, R46.H1_H1 ;  /* 0x3000002eff2e7230 */ /* 0x000fe40000004100 */
[----:B------:R-:W-:Y:S02]  /*8060*/  HADD2.F32 R171, -RZ, R171.H0_H0 ;  /* 0x200000abffab7230 */ /* 0x000fe40000004100 */
[----:B------:R-:W-:Y:S01]  /*8070*/  FMUL.FTZ R48, R50, R53 ;  /* 0x0000003532307220 */ /* 0x000fe20000410000 */
[----:B------:R-:W-:-:S02]  /*8080*/  HADD2.F32 R47, -RZ, R42.H0_H0 ;  /* 0x2000002aff2f7230 */ /* 0x000fc40000004100 */
[-C--:B------:R-:W-:Y:S01]  /*8090*/  FMUL.FTZ R42, R45, R173.reuse ;  /* 0x000000ad2d2a7220 */ /* 0x080fe20000410000 */
[----:B------:R-:W-:Y:S01]  /*80a0*/  FMUL.FTZ R173, R44, R173 ;  /* 0x000000ad2cad7220 */ /* 0x000fe20000410000 */
[----:B------:R-:W-:Y:S01]  /*80b0*/  FMUL.FTZ R53, R46, R53 ;  /* 0x000000352e357220 */ /* 0x000fe20000410000 */
[----:B------:R-:W-:Y:S01]  /*80c0*/  F2FP.F16.F32.PACK_AB R174, R41, R174 ;  /* 0x000000ae29ae723e */ /* 0x000fe200000000ff */
[----:B------:R-:W-:Y:S01]  /*80d0*/  FFMA.FTZ R42, R44, R171, -R42 ;  /* 0x000000ab2c2a7223 */ /* 0x000fe2000001082a */
[----:B------:R-:W-:Y:S01]  /*80e0*/  FFMA.FTZ R48, R46, R47, -R48 ;  /* 0x0000002f2e307223 */ /* 0x000fe20000010830 */
[----:B------:R-:W-:Y:S01]  /*80f0*/  FFMA.FTZ R173, R45, R171, R173 ;  /* 0x000000ab2dad7223 */ /* 0x000fe200000100ad */
[----:B------:R-:W-:Y:S01]  /*8100*/  FFMA.FTZ R50, R50, R47, R53 ;  /* 0x0000002f32327223 */ /* 0x000fe20000010035 */
[----:B------:R-:W-:Y:S02]  /*8110*/  F2FP.F16.F32.PACK_AB R47, R49, R43 ;  /* 0x0000002b312f723e */ /* 0x000fe400000000ff */
[----:B------:R-:W-:Y:S01]  /*8120*/  F2FP.F16.F32.PACK_AB R46, R48, R42 ;  /* 0x0000002a302e723e */ /* 0x000fe200000000ff */
[----:B------:R-:W-:Y:S01]  /*8130*/  IMAD.MOV.U32 R48, RZ, RZ, R174 ;  /* 0x000000ffff307224 */ /* 0x000fe200078e00ae */
[----:B------:R-:W-:-:S02]  /*8140*/  F2FP.F16.F32.PACK_AB R45, R61, R60 ;  /* 0x0000003c3d2d723e */ /* 0x000fc400000000ff */
[----:B------:R-:W-:Y:S02]  /*8150*/  F2FP.F16.F32.PACK_AB R49, R52, R89 ;  /* 0x000000593431723e */ /* 0x000fe400000000ff */
[----:B------:R-:W-:Y:S02]  /*8160*/  F2FP.F16.F32.PACK_AB R44, R55, R40 ;  /* 0x00000028372c723e */ /* 0x000fe400000000ff */
[----:B------:R-:W-:-:S07]  /*8170*/  F2FP.F16.F32.PACK_AB R50, R50, R173 ;  /* 0x000000ad3232723e */ /* 0x000fce00000000ff */
.L_x_696:
[----:B------:R-:W-:Y:S05]  /*8180*/  BSYNC B2 ;  /* 0x0000000000027941 */ /* 0x000fea0003800000 */
.L_x_695:
[----:B0-----:R3:W-:Y:S04]  /*8190*/  STG.E.128 desc[UR42][R56.64], R44 ;  /* 0x0000002c38007986 */ /* 0x0017e8000c101d2a */
[----:B--2---:R3:W-:Y:S02]  /*81a0*/  @!P4 STG.E.128 desc[UR42][R58.64], R48 ;  /* 0x000000303a00c986 */ /* 0x0047e4000c101d2a */
.L_x_686:
[----:B------:R-:W-:Y:S05]  /*81b0*/  BSYNC B1 ;  /* 0x0000000000017941 */ /* 0x000fea0003800000 */
.L_x_685:
[-C--:B--2---:R-:W-:Y:S02]  /*81c0*/  IMAD R40, R146, R128.reuse, RZ ;  /* 0x0000008092287224 */ /* 0x084fe400078e02ff */
[----:B------:R-:W-:-:S04]  /*81d0*/  IMAD.WIDE.U32 R126, R205, R128, R126 ;  /* 0x00000080cd7e7225 */ /* 0x000fc800078e007e */
[----:B------:R-:W-:Y:S01]  /*81e0*/  IMAD R129, R205, R129, R40 ;  /* 0x00000081cd817224 */ /* 0x000fe200078e0228 */
[----:B------:R-:W-:Y:S06]  /*81f0*/  @P3 BRA `(.L_x_655) ;  /* 0x00000018009c3947 */ /* 0x000fec0003800000 */
[----:B------:R-:W-:Y:S01]  /*8200*/  ISETP.NE.AND P3, PT, R14, RZ, PT ;  /* 0x000000ff0e00720c */ /* 0x000fe20003f65270 */
[----:B------:R-:W-:Y:S01]  /*8210*/  BSSY B1, `(.L_x_697) ;  /* 0x0000076000017945 */ /* 0x000fe20003800000 */
[----:B------:R-:W-:-:S11]  /*8220*/  IADD3 R52, R127, R129, RZ ;  /* 0x000000817f347210 */ /* 0x000fd60007ffe0ff */
[----:B------:R-:W-:Y:S05]  /*8230*/  @!P3 BRA `(.L_x_698) ;  /* 0x0000000400ccb947 */ /* 0x000fea0003800000 */
[----:B------:R-:W-:Y:S01]  /*8240*/  SEL R40, R122, R148, !P0 ;  /* 0x000000947a287207 */ /* 0x000fe20004000000 */
[----:B------:R-:W-:Y:S01]  /*8250*/  BSSY B2, `(.L_x_699) ;  /* 0x000006f000027945 */ /* 0x000fe20003800000 */
[----:B---3--:R-:W-:Y:S02]  /*8260*/  IADD3 R44, P3, P4, R102, R126, R27 ;  /* 0x0000007e662c7210 */ /* 0x008fe40007c7e01b */
[----:B------:R-:W-:Y:S02]  /*8270*/  SHF.R.S32.HI R41, RZ, 0x1f, R40 ;  /* 0x0000001fff297819 */ /* 0x000fe40000011428 */
[----:B------:R-:W-:Y:S02]  /*8280*/  IADD3.X R46, R97, R52, R13, P3, P4 ;  /* 0x00000034612e7210 */ /* 0x000fe40001fe840d */
[----:B------:R-:W-:-:S04]  /*8290*/  LEA.HI R41, R41, R40, RZ, 0x4 ;  /* 0x0000002829297211 */ /* 0x000fc800078f20ff */
[----:B------:R-:W-:-:S04]  /*82a0*/  LEA.HI.SX32 R41, R41, R114, 0x1c ;  /* 0x0000007229297211 */ /* 0x000fc800078fe2ff */
[----:B0-----:R-:W-:Y:S01]  /*82b0*/  SHF.R.S32.HI R48, RZ, 0x1f, R41 ;  /* 0x0000001fff307819 */ /* 0x001fe20000011429 */
[----:B------:R-:W-:-:S03]  /*82c0*/  IMAD.SHL.U32 R40, R41, 0x8, RZ ;  /* 0x0000000829287824 */ /* 0x000fc600078e00ff */
[----:B------:R-:W-:Y:S02]  /*82d0*/  LEA.HI R48, R48, R41, RZ, 0x3 ;  /* 0x0000002930307211 */ /* 0x000fe400078f18ff */
[----:B------:R-:W-:Y:S02]  /*82e0*/  ISETP.GE.AND P3, PT, R40, R147, PT ;  /* 0x000000932800720c */ /* 0x000fe40003f66270 */
[----:B------:R-:W-:Y:S01]  /*82f0*/  LOP3.LUT R41, R185, 0x38, R40, 0xf8, !PT ;  /* 0x00000038b9297812 */ /* 0x000fe200078ef828 */
[----:B------:R-:W-:-:S05]  /*8300*/  IMAD.SHL.U32 R48, R48, 0x400, RZ ;  /* 0x0000040030307824 */ /* 0x000fca00078e00ff */
[----:B------:R-:W-:-:S05]  /*8310*/  LOP3.LUT R43, R48, 0x7fffe000, RZ, 0xc0, !PT ;  /* 0x7fffe000302b7812 */ /* 0x000fca00078ec0ff */
[--C-:B------:R-:W-:Y:S02]  /*8320*/  @!P3 SHF.R.S32.HI R45, RZ, 0x1f, R40.reuse ;  /* 0x0000001fff2db819 */ /* 0x100fe40000011428 */
[----:B------:R-:W-:Y:S02]  /*8330*/  @!P3 IADD3 R42, P4, P5, R102, R126, R40 ;  /* 0x0000007e662ab210 */ /* 0x000fe40007d9e028 */
[----:B------:R-:W-:Y:S01]  /*8340*/  LOP3.LUT R40, R41, R230, RZ, 0x3c, !PT ;  /* 0x000000e629287212 */ /* 0x000fe200078e3cff */
[----:B------:R-:W-:Y:S01]  /*8350*/  IMAD R41, R16, 0x6000, R141 ;  /* 0x0000600010297824 */ /* 0x000fe200078e028d */
[----:B------:R-:W-:Y:S02]  /*8360*/  @!P3 IADD3.X R45, R97, R52, R45, P4, P5 ;  /* 0x00000034612db210 */ /* 0x000fe400027ea42d */
[----:B------:R-:W-:Y:S02]  /*8370*/  IADD3 R43, R40, R43, R195 ;  /* 0x0000002b282b7210 */ /* 0x000fe40007ffe0c3 */
[----:B------:R-:W-:-:S02]  /*8380*/  LEA R48, P4, R44, R120, 0x1 ;  /* 0x000000782c307211 */ /* 0x000fc400078808ff */
[----:B------:R-:W-:Y:S01]  /*8390*/  LEA R41, R41, R2, 0x1 ;  /* 0x0000000229297211 */ /* 0x000fe200078e08ff */
[----:B------:R-:W-:Y:S01]  /*83a0*/  IMAD R43, R16, 0x6000, R43 ;  /* 0x00006000102b7824 */ /* 0x000fe200078e022b */
[----:B------:R-:W-:Y:S02]  /*83b0*/  LEA.HI.X R49, R44, R121, R46, 0x1, P4 ;  /* 0x000000792c317211 */ /* 0x000fe400020f0c2e */
[----:B------:R-:W-:Y:S01]  /*83c0*/  @!P3 LEA R50, P4, R42, R120, 0x1 ;  /* 0x000000782a32b211 */ /* 0x000fe200078808ff */
[----:B------:R-:W-:-:S03]  /*83d0*/  IMAD R44, R43, 0x2, R2 ;  /* 0x000000022b2c7824 */ /* 0x000fc600078e0202 */
[----:B------:R-:W-:Y:S02]  /*83e0*/  @!P3 LEA.HI.X R51, R42, R121, R45, 0x1, P4 ;  /* 0x000000792a33b211 */ /* 0x000fe400020f0c2d */
[----:B------:R-:W0:Y:S01]  /*83f0*/  LDS.128 R40, [R41+0x1c400] ;  /* 0x01c4000029287984 */ /* 0x000e220000000c00 */
[----:B------:R-:W-:-:S03]  /*8400*/  ISETP.GE.AND P4, PT, R18, R117, PT ;  /* 0x000000751200720c */ /* 0x000fc60003f86270 */
[----:B------:R-:W2:Y:S10]  /*8410*/  LDS.128 R44, [R44+0x1c400] ;  /* 0x01c400002c2c7984 */ /* 0x000eb40000000c00 */
[----:B------:R-:W-:Y:S05]  /*8420*/  @P4 BRA `(.L_x_700) ;  /* 0x0000000400444947 */ /* 0x000fea0003800000 */
[----:B--2---:R-:W-:Y:S01]  /*8430*/  IMAD.MOV.U32 R60, RZ, RZ, R45 ;  /* 0x000000ffff3c7224 */ /* 0x004fe200078e002d */
[--C-:B------:R-:W-:Y:S01]  /*8440*/  SHF.R.U64 R54, R84, 0x10, R85.reuse ;  /* 0x0000001054367819 */ /* 0x100fe20000001255 */
[----:B------:R-:W-:Y:S01]  /*8450*/  HADD2.F32 R59, -RZ, R170.H1_H1 ;  /* 0x300000aaff3b7230 */ /* 0x000fe20000004100 */
[----:B------:R-:W-:Y:S01]  /*8460*/  SHF.R.U32.HI R84, RZ, 0x10, R85 ;  /* 0x00000010ff547819 */ /* 0x000fe20000011655 */
[--C-:B0-----:R-:W-:Y:S01]  /*8470*/  HADD2.F32 R62, -RZ, R41.reuse.H0_H0 ;  /* 0x20000029ff3e7230 */ /* 0x101fe20000004100 */
[--C-:B------:R-:W-:Y:S01]  /*8480*/  SHF.R.U64 R53, R72, 0x10, R73.reuse ;  /* 0x0000001048357819 */ /* 0x100fe20000001249 */
[--C-:B------:R-:W-:Y:S01]  /*8490*/  HADD2.F32 R58, -RZ, R60.reuse.H0_H0 ;  /* 0x2000003cff3a7230 */ /* 0x100fe20000004100 */
[----:B------:R-:W-:Y:S01]  /*84a0*/  SHF.R.U32.HI R72, RZ, 0x10, R73 ;  /* 0x00000010ff487819 */ /* 0x000fe20000011649 */
[----:B------:R-:W-:Y:S01]  /*84b0*/  HADD2.F32 R60, -RZ, R60.H1_H1 ;  /* 0x3000003cff3c7230 */ /* 0x000fe20000004100 */
[----:B------:R-:W-:Y:S01]  /*84c0*/  SHF.R.U64 R56, R86, 0x10, R87 ;  /* 0x0000001056387819 */ /* 0x000fe20000001257 */
[----:B------:R-:W-:Y:S01]  /*84d0*/  HADD2.F32 R84, -RZ, R84.H0_H0 ;  /* 0x20000054ff547230 */ /* 0x000fe20000004100 */
[----:B------:R-:W-:Y:S01]  /*84e0*/  SHF.R.U64 R55, R74, 0x10, R75 ;  /* 0x000000104a377819 */ /* 0x000fe2000000124b */
[----:B------:R-:W-:-:S02]  /*84f0*/  HADD2.F32 R57, -RZ, R41.H1_H1 ;  /* 0x30000029ff397230 */ /* 0x000fc40000004100 */
[-C--:B------:R-:W-:Y:S01]  /*8500*/  FMUL.FTZ R41, R58, R59.reuse ;  /* 0x0000003b3a297220 */ /* 0x080fe20000410000 */
[----:B------:R-:W-:Y:S02]  /*8510*/  HADD2.F32 R45, -RZ, R168.H1_H1 ;  /* 0x300000a8ff2d7230 */ /* 0x000fe40000004100 */
[----:B------:R-:W-:Y:S01]  /*8520*/  FMUL.FTZ R59, R62, R59 ;  /* 0x0000003b3e3b7220 */ /* 0x000fe20000410000 */
[----:B------:R-:W-:Y:S02]  /*8530*/  HADD2.F32 R72, -RZ, R72.H0_H0 ;  /* 0x20000048ff487230 */ /* 0x000fe40000004100 */
[-C--:B------:R-:W-:Y:S01]  /*8540*/  FMUL.FTZ R88, R60, R84.reuse ;  /* 0x000000543c587220 */ /* 0x080fe20000410000 */
[C---:B------:R-:W-:Y:S01]  /*8550*/  FMUL.FTZ R61, R57.reuse, R84 ;  /* 0x00000054393d7220 */ /* 0x040fe20000410000 */
[-C--:B------:R-:W-:Y:S01]  /*8560*/  FFMA.FTZ R41, R62, R45.reuse, -R41 ;  /* 0x0000002d3e297223 */ /* 0x080fe20000010829 */
[----:B------:R-:W-:Y:S01]  /*8570*/  SHF.R.U32.HI R86, RZ, 0x10, R87 ;  /* 0x00000010ff567819 */ /* 0x000fe20000011657 */
[----:B------:R-:W-:Y:S01]  /*8580*/  FFMA.FTZ R45, R58, R45, R59 ;  /* 0x0000002d3a2d7223 */ /* 0x000fe2000001003b */
[----:B------:R-:W-:Y:S01]  /*8590*/  SHF.R.U32.HI R74, RZ, 0x10, R75 ;  /* 0x00000010ff4a7819 */ /* 0x000fe2000001164b */
[-C--:B------:R-:W-:Y:S01]  /*85a0*/  FFMA.FTZ R58, R57, R72.reuse, -R88 ;  /* 0x00000048393a7223 */ /* 0x080fe20000010858 */
[----:B------:R-:W-:Y:S01]  /*85b0*/  FFMA.FTZ R60, R60, R72, R61 ;  /* 0x000000483c3c7223 */ /* 0x000fe2000001003d */
[----:B------:R-:W-:-:S02]  /*85c0*/  HADD2.F32 R88, -RZ, R169.H1_H1 ;  /* 0x300000a9ff587230 */ /* 0x000fc40000004100 */
[--C-:B------:R-:W-:Y:S01]  /*85d0*/  HADD2.F32 R57, -RZ, R47.reuse.H0_H0 ;  /* 0x2000002fff397230 */ /* 0x100fe20000004100 */
[----:B------:R-:W-:Y:S01]  /*85e0*/  F2FP.F16.F32.PACK_AB R41, R58, R41 ;  /* 0x000000293a29723e */ /* 0x000fe200000000ff */
[----:B------:R-:W-:Y:S01]  /*85f0*/  HADD2.F32 R72, -RZ, R47.H1_H1 ;  /* 0x3000002fff487230 */ /* 0x000fe20000004100 */
[----:B------:R-:W-:Y:S01]  /*8600*/  F2FP.F16.F32.PACK_AB R45, R60, R45 ;  /* 0x0000002d3c2d723e */ /* 0x000fe200000000ff */
[----:B------:R-:W-:Y:S02]  /*8610*/  HADD2.F32 R47, -RZ, R43.H0_H0 ;  /* 0x2000002bff2f7230 */ /* 0x000fe40000004100 */
[----:B------:R-:W-:Y:S02]  /*8620*/  HADD2.F32 R61, -RZ, R86.H0_H0 ;  /* 0x20000056ff3d7230 */ /* 0x000fe40000004100 */
[----:B------:R-:W-:Y:S02]  /*8630*/  HADD2.F32 R84, -RZ, R167.H1_H1 ;  /* 0x300000a7ff547230 */ /* 0x000fe40000004100 */
[----:B------:R-:W-:-:S02]  /*8640*/  HADD2.F32 R62, -RZ, R43.H1_H1 ;  /* 0x3000002bff3e7230 */ /* 0x000fc40000004100 */
[-C--:B------:R-:W-:Y:S01]  /*8650*/  FMUL.FTZ R63, R72, R61.reuse ;  /* 0x0000003d483f7220 */ /* 0x080fe20000410000 */
[----:B------:R-:W-:Y:S02]  /*8660*/  HADD2.F32 R59, -RZ, R74.H0_H0 ;  /* 0x2000004aff3b7230 */ /* 0x000fe40000004100 */
[-C--:B------:R-:W-:Y:S01]  /*8670*/  FMUL.FTZ R74, R57, R88.reuse ;  /* 0x00000058394a7220 */ /* 0x080fe20000410000 */
[C---:B------:R-:W-:Y:S01]  /*8680*/  FMUL.FTZ R88, R47.reuse, R88 ;  /* 0x000000582f587220 */ /* 0x040fe20000410000 */
[----:B------:R-:W-:Y:S01]  /*8690*/  FMUL.FTZ R61, R62, R61 ;  /* 0x0000003d3e3d7220 */ /* 0x000fe20000410000 */
[----:B------:R-:W-:Y:S02]  /*86a0*/  HADD2.F32 R170, -RZ, R170.H0_H0 ;  /* 0x200000aaffaa7230 */ /* 0x000fe40000004100 */
[-C--:B------:R-:W-:Y:S01]  /*86b0*/  FFMA.FTZ R43, R47, R84.reuse, -R74 ;  /* 0x000000542f2b7223 */ /* 0x080fe2000001084a */
[----:B------:R-:W-:Y:S01]  /*86c0*/  FFMA.FTZ R47, R57, R84, R88 ;  /* 0x00000054392f7223 */ /* 0x000fe20000010058 */
[----:B------:R-:W-:-:S02]  /*86d0*/  HADD2.F32 R84, -RZ, R54.H0_H0 ;  /* 0x20000036ff547230 */ /* 0x000fc40000004100 */
[-C--:B------:R-:W-:Y:S01]  /*86e0*/  FFMA.FTZ R62, R62, R59.reuse, -R63 ;  /* 0x0000003b3e3e7223 */ /* 0x080fe2000001083f */
[----:B------:R-:W-:Y:S02]  /*86f0*/  HADD2.F32 R54, -RZ, R40.H0_H0 ;  /* 0x20000028ff367230 */ /* 0x000fe40000004100 */
[----:B------:R-:W-:Y:S01]  /*8700*/  FFMA.FTZ R72, R72, R59, R61 ;  /* 0x0000003b48487223 */ /* 0x000fe2000001003d */
[----:B------:R-:W-:Y:S02]  /*8710*/  HADD2.F32 R59, -RZ, R44.H0_H0 ;  /* 0x2000002cff3b7230 */ /* 0x000fe40000004100 */
[----:B------:R-:W-:Y:S01]  /*8720*/  HADD2.F32 R168, -RZ, R168.H0_H0 ;  /* 0x200000a8ffa87230 */ /* 0x000fe20000004100 */
[----:B------:R-:W-:Y:S01]  /*8730*/  F2FP.F16.F32.PACK_AB R43, R62, R43 ;  /* 0x0000002b3e2b723e */ /* 0x000fe200000000ff */
[----:B------:R-:W-:Y:S02]  /*8740*/  HADD2.F32 R61, -RZ, R44.H1_H1 ;  /* 0x3000002cff3d7230 */ /* 0x000fe40000004100 */
[----:B------:R-:W-:Y:S01]  /*8750*/  FMUL.FTZ R44, R54, R170 ;  /* 0x000000aa362c7220 */ /* 0x000fe20000410000 */
[----:B------:R-:W-:-:S02]  /*8760*/  HADD2.F32 R74, -RZ, R53.H0_H0 ;  /* 0x20000035ff4a7230 */ /* 0x000fc40000004100 */
[C---:B------:R-:W-:Y:S01]  /*8770*/  FMUL.FTZ R53, R59.reuse, R170 ;  /* 0x000000aa3b357220 */ /* 0x040fe20000410000 */
[----:B------:R-:W-:Y:S02]  /*8780*/  HADD2.F32 R57, -RZ, R40.H1_H1 ;  /* 0x30000028ff397230 */ /* 0x000fe40000004100 */
[----:B------:R-:W-:Y:S01]  /*8790*/  FFMA.FTZ R44, R59, R168, R44 ;  /* 0x000000a83b2c7223 */ /* 0x000fe2000001002c */
[----:B------:R-:W-:Y:S02]  /*87a0*/  HADD2.F32 R59, -RZ, R56.H0_H0 ;  /* 0x20000038ff3b7230 */ /* 0x000fe40000004100 */
[----:B------:R-:W-:Y:S01]  /*87b0*/  FMUL.FTZ R86, R61, R84 ;  /* 0x000000543d567220 */ /* 0x000fe20000410000 */
[----:B------:R-:W-:Y:S01]  /*87c0*/  FFMA.FTZ R40, R54, R168, -R53 ;  /* 0x000000a836287223 */ /* 0x000fe20000010835 */
[----:B------:R-:W-:Y:S02]  /*87d0*/  HADD2.F32 R56, -RZ, R46.H0_H0 ;  /* 0x2000002eff387230 */ /* 0x000fe40000004100 */
[----:B------:R-:W-:Y:S01]  /*87e0*/  FMUL.FTZ R84, R57, R84 ;  /* 0x0000005439547220 */ /* 0x000fe20000410000 */
[----:B------:R-:W-:-:S02]  /*87f0*/  HADD2.F32 R169, -RZ, R169.H0_H0 ;  /* 0x200000a9ffa97230 */ /* 0x000fc40000004100 */
[-C--:B------:R-:W-:Y:S01]  /*8800*/  FFMA.FTZ R53, R57, R74.reuse, -R86 ;  /* 0x0000004a39357223 */ /* 0x080fe20000010856 */
[----:B------:R-:W-:Y:S02]  /*8810*/  HADD2.F32 R54, -RZ, R42.H0_H0 ;  /* 0x2000002aff367230 */ /* 0x000fe40000004100 */
[----:B------:R-:W-:Y:S01]  /*8820*/  FFMA.FTZ R57, R61, R74, R84 ;  /* 0x0000004a3d397223 */ /* 0x000fe20000010054 */
[----:B------:R-:W-:Y:S02]  /*8830*/  HADD2.F32 R46, -RZ, R46.H1_H1 ;  /* 0x3000002eff2e7230 */ /* 0x000fe40000004100 */
[-C--:B------:R-:W-:Y:S01]  /*8840*/  FMUL.FTZ R61, R56, R169.reuse ;  /* 0x000000a9383d7220 */ /* 0x080fe20000410000 */
[----:B------:R-:W-:Y:S02]  /*8850*/  HADD2.F32 R42, -RZ, R42.H1_H1 ;  /* 0x3000002aff2a7230 */ /* 0x000fe40000004100 */
[----:B------:R-:W-:Y:S01]  /*8860*/  FMUL.FTZ R169, R54, R169 ;  /* 0x000000a936a97220 */ /* 0x000fe20000410000 */
[----:B------:R-:W-:-:S02]  /*8870*/  HADD2.F32 R167, -RZ, R167.H0_H0 ;  /* 0x200000a7ffa77230 */ /* 0x000fc40000004100 */
[-C--:B------:R-:W-:Y:S01]  /*8880*/  FMUL.FTZ R63, R46, R59.reuse ;  /* 0x0000003b2e3f7220 */ /* 0x080fe20000410000 */
[----:B------:R-:W-:Y:S02]  /*8890*/  HADD2.F32 R55, -RZ, R55.H0_H0 ;  /* 0x20000037ff377230 */ /* 0x000fe40000004100 */
[----:B------:R-:W-:Y:S01]  /*88a0*/  FMUL.FTZ R59, R42, R59 ;  /* 0x0000003b2a3b7220 */ /* 0x000fe20000410000 */
[----:B------:R-:W-:Y:S01]  /*88b0*/  F2FP.F16.F32.PACK_AB R47, R72, R47 ;  /* 0x0000002f482f723e */ /* 0x000fe200000000ff */
[-C--:B------:R-:W-:Y:S01]  /*88c0*/  FFMA.FTZ R61, R54, R167.reuse, -R61 ;  /* 0x000000a7363d7223 */ /* 0x080fe2000001083d */
[----:B------:R-:W-:Y:S01]  /*88d0*/  FFMA.FTZ R169, R56, R167, R169 ;  /* 0x000000a738a97223 */ /* 0x000fe200000100a9 */
[-C--:B------:R-:W-:Y:S01]  /*88e0*/  FFMA.FTZ R42, R42, R55.reuse, -R63 ;  /* 0x000000372a2a7223 */ /* 0x080fe2000001083f */
[----:B------:R-:W-:Y:S01]  /*88f0*/  FFMA.FTZ R46, R46, R55, R59 ;  /* 0x000000372e2e7223 */ /* 0x000fe2000001003b */
[----:B------:R-:W-:Y:S02]  /*8900*/  F2FP.F16.F32.PACK_AB R40, R53, R40 ;  /* 0x000000283528723e */ /* 0x000fe400000000ff */
[----:B------:R-:W-:-:S02]  /*8910*/  F2FP.F16.F32.PACK_AB R44, R57, R44 ;  /* 0x0000002c392c723e */ /* 0x000fc400000000ff */
[----:B------:R-:W-:Y:S02]  /*8920*/  F2FP.F16.F32.PACK_AB R42, R42, R61 ;  /* 0x0000003d2a2a723e */ /* 0x000fe400000000ff */
[----:B------:R-:W-:-:S07]  /*8930*/  F2FP.F16.F32.PACK_AB R46, R46, R169 ;  /* 0x000000a92e2e723e */ /* 0x000fce00000000ff */
.L_x_700:
[----:B------:R-:W-:Y:S05]  /*8940*/  BSYNC B2 ;  /* 0x0000000000027941 */ /* 0x000fea0003800000 */
.L_x_699:
[----:B0-----:R4:W-:Y:S04]  /*8950*/  STG.E.128 desc[UR42][R48.64], R40 ;  /* 0x0000002830007986 */ /* 0x0019e8000c101d2a */
[----:B--2---:R4:W-:Y:S02]  /*8960*/  @!P3 STG.E.128 desc[UR42][R50.64], R44 ;  /* 0x0000002c3200b986 */ /* 0x0049e4000c101d2a */
.L_x_698:
[----:B------:R-:W-:Y:S05]  /*8970*/  BSYNC B1 ;  /* 0x0000000000017941 */ /* 0x000fea0003800000 */
.L_x_697:
[----:B------:R-:W-:Y:S01]  /*8980*/  ISETP.NE.AND P3, PT, R10, RZ, PT ;  /* 0x000000ff0a00720c */ /* 0x000fe20003f65270 */
[----:B------:R-:W-:-:S12]  /*8990*/  BSSY B1, `(.L_x_701) ;  /* 0x0000078000017945 */ /* 0x000fd80003800000 */
[----:B------:R-:W-:Y:S05]  /*89a0*/  @!P3 BRA `(.L_x_702) ;  /* 0x0000000400d8b947 */ /* 0x000fea0003800000 */
[----:B----4-:R-:W-:Y:S01]  /*89b0*/  SEL R40, R122, R148, !P1 ;  /* 0x000000947a287207 */ /* 0x010fe20004800000 */
[----:B------:R-:W-:Y:S01]  /*89c0*/  BSSY B2, `(.L_x_703) ;  /* 0x0000072000027945 */ /* 0x000fe20003800000 */
[----:B---3--:R-:W-:Y:S02]  /*89d0*/  IADD3 R44, P3, P4, R102, R126, R21 ;  /* 0x0000007e662c7210 */ /* 0x008fe40007c7e015 */
[----:B------:R-:W-:Y:S02]  /*89e0*/  SHF.R.S32.HI R41, RZ, 0x1f, R40 ;  /* 0x0000001fff297819 */ /* 0x000fe40000011428 */
[----:B------:R-:W-:Y:S02]  /*89f0*/  IADD3.X R46, R97, R52, R12, P3, P4 ;  /* 0x00000034612e7210 */ /* 0x000fe40001fe840c */
[----:B------:R-:W-:-:S04]  /*8a00*/  LEA.HI R41, R41, R40, RZ, 0x4 ;  /* 0x0000002829297211 */ /* 0x000fc800078f20ff */
[----:B------:R-:W-:-:S04]  /*8a10*/  LEA.HI.SX32 R41, R41, R26, 0x1c ;  /* 0x0000001a29297211 */ /* 0x000fc800078fe2ff */
[----:B------:R-:W-:Y:S02]  /*8a20*/  SHF.L.U32 R40, R41, 0x3, RZ ;  /* 0x0000000329287819 */ /* 0x000fe400000006ff */
[----:B0-----:R-:W-:Y:S02]  /*8a30*/  SHF.R.S32.HI R48, RZ, 0x1f, R41 ;  /* 0x0000001fff307819 */ /* 0x001fe40000011429 */
[----:B------:R-:W-:Y:S02]  /*8a40*/  ISETP.GE.AND P3, PT, R40, R147, PT ;  /* 0x000000932800720c */ /* 0x000fe40003f66270 */
[----:B------:R-:W-:Y:S02]  /*8a50*/  LEA.HI R48, R48, R41, RZ, 0x3 ;  /* 0x0000002930307211 */ /* 0x000fe400078f18ff */
[----:B------:R-:W-:-:S03]  /*8a60*/  LOP3.LUT R41, R185, 0x38, R40, 0xf8, !PT ;  /* 0x00000038b9297812 */ /* 0x000fc600078ef828 */
[----:B------:R-:W-:-:S05]  /*8a70*/  IMAD.SHL.U32 R48, R48, 0x400, RZ ;  /* 0x0000040030307824 */ /* 0x000fca00078e00ff */
[----:B------:R-:W-:Y:S02]  /*8a80*/  LOP3.LUT R43, R48, 0x7fffe000, RZ, 0xc0, !PT ;  /* 0x7fffe000302b7812 */ /* 0x000fe400078ec0ff */
[--C-:B------:R-:W-:Y:S02]  /*8a90*/  @!P3 SHF.R.S32.HI R45, RZ, 0x1f, R40.reuse ;  /* 0x0000001fff2db819 */ /* 0x100fe40000011428 */
[----:B------:R-:W-:Y:S02]  /*8aa0*/  @!P3 IADD3 R42, P4, P5, R102, R126, R40 ;  /* 0x0000007e662ab210 */ /* 0x000fe40007d9e028 */
[----:B------:R-:W-:Y:S01]  /*8ab0*/  LOP3.LUT R40, R41, R230, RZ, 0x3c, !PT ;  /* 0x000000e629287212 */ /* 0x000fe200078e3cff */
[----:B------:R-:W-:Y:S01]  /*8ac0*/  IMAD R41, R16, 0x6000, R139 ;  /* 0x0000600010297824 */ /* 0x000fe200078e028b */
[----:B------:R-:W-:Y:S02]  /*8ad0*/  @!P3 IADD3.X R45, R97, R52, R45, P4, P5 ;  /* 0x00000034612db210 */ /* 0x000fe400027ea42d */
[----:B------:R-:W-:Y:S01]  /*8ae0*/  IADD3 R43, R40, R43, R195 ;  /* 0x0000002b282b7210 */ /* 0x000fe20007ffe0c3 */
[----:B------:R-:W-:Y:S01]  /*8af0*/  IMAD R41, R41, 0x2, R2 ;  /* 0x0000000229297824 */ /* 0x000fe200078e0202 */
[----:B------:R-:W-:-:S03]  /*8b00*/  LEA R48, P4, R44, R120, 0x1 ;  /* 0x000000782c307211 */ /* 0x000fc600078808ff */
[----:B------:R-:W-:Y:S01]  /*8b10*/  IMAD R43, R16, 0x6000, R43 ;  /* 0x00006000102b7824 */ /* 0x000fe200078e022b */
[-C--:B------:R-:W-:Y:S02]  /*8b20*/  LEA.HI.X R49, R44, R121.reuse, R46, 0x1, P4 ;  /* 0x000000792c317211 */ /* 0x080fe400020f0c2e */
[C---:B------:R-:W-:Y:S02]  /*8b30*/  @!P3 LEA R50, P4, R42.reuse, R120, 0x1 ;  /* 0x000000782a32b211 */ /* 0x040fe400078808ff */
[----:B------:R-:W-:Y:S02]  /*8b40*/  LEA R44, R43, R2, 0x1 ;  /* 0x000000022b2c7211 */ /* 0x000fe400078e08ff */
[----:B------:R-:W-:Y:S02]  /*8b50*/  @!P3 LEA.HI.X R51, R42, R121, R45, 0x1, P4 ;  /* 0x000000792a33b211 */ /* 0x000fe400020f0c2d */
[----:B------:R-:W0:Y:S01]  /*8b60*/  LDS.128 R40, [R41+0x1c400] ;  /* 0x01c4000029287984 */ /* 0x000e220000000c00 */
[----:B------:R-:W-:-:S03]  /*8b70*/  ISETP.GE.AND P4, PT, R101, R117, PT ;  /* 0x000000756500720c */ /* 0x000fc60003f86270 */
[----:B------:R-:W2:Y:S10]  /*8b80*/  LDS.128 R44, [R44+0x1c400] ;  /* 0x01c400002c2c7984 */ /* 0x000eb40000000c00 */
[----:B------:R-:W-:Y:S05]  /*8b90*/  @P4 BRA `(.L_x_704) ;  /* 0x0000000400504947 */ /* 0x000fea0003800000 */
[----:B--2---:R-:W-:Y:S01]  /*8ba0*/  IMAD.MOV.U32 R57, RZ, RZ, R45 ;  /* 0x000000ffff397224 */ /* 0x004fe200078e002d */
[----:B------:R-:W-:Y:S01]  /*8bb0*/  SHF.R.U32.HI R63, RZ, 0x10, R81 ;  /* 0x00000010ff3f7819 */ /* 0x000fe20000011651 */
[----:B0-----:R-:W-:Y:S01]  /*8bc0*/  IMAD.MOV.U32 R45, RZ, RZ, R43 ;  /* 0x000000ffff2d7224 */ /* 0x001fe200078e002b */
[----:B------:R-:W-:Y:S01]  /*8bd0*/  MOV R59, R47 ;  /* 0x0000002f003b7202 */ /* 0x000fe20000000f00 */
[----:B------:R-:W-:Y:S01]  /*8be0*/  HADD2.F32 R62, -RZ, R166.H1_H1 ;  /* 0x300000a6ff3e7230 */ /* 0x000fe20000004100 */
[--C-:B------:R-:W-:Y:S01]  /*8bf0*/  SHF.R.U32.HI R61, RZ, 0x10, R69.reuse ;  /* 0x00000010ff3d7819 */ /* 0x100fe20000011645 */
[----:B------:R-:W-:Y:S01]  /*8c00*/  HADD2.F32 R47, -RZ, R57.H0_H0 ;  /* 0x20000039ff2f7230 */ /* 0x000fe20000004100 */
[----:B------:R-:W-:Y:S01]  /*8c10*/  SHF.R.U64 R53, R68, 0x10, R69 ;  /* 0x0000001044357819 */ /* 0x000fe20000001245 */
[----:B------:R-:W-:Y:S01]  /*8c20*/  HADD2.F32 R43, -RZ, R41.H0_H0 ;  /* 0x20000029ff2b7230 */ /* 0x000fe20000004100 */
[----:B------:R-:W-:Y:S01]  /*8c30*/  SHF.R.U64 R56, R82, 0x10, R83 ;  /* 0x0000001052387819 */ /* 0x000fe20000001253 */
[----:B------:R-:W-:-:S02]  /*8c40*/  HADD2.F32 R63, -RZ, R63.H0_H0 ;  /* 0x2000003fff3f7230 */ /* 0x000fc40000004100 */
[-C--:B------:R-:W-:Y:S01]  /*8c50*/  FMUL.FTZ R68, R47, R62.reuse ;  /* 0x0000003e2f447220 */ /* 0x080fe20000410000 */
[----:B------:R-:W-:Y:S02]  /*8c60*/  HADD2.F32 R58, -RZ, R41.H1_H1 ;  /* 0x30000029ff3a7230 */ /* 0x000fe40000004100 */
[C---:B------:R-:W-:Y:S01]  /*8c70*/  FMUL.FTZ R62, R43.reuse, R62 ;  /* 0x0000003e2b3e7220 */ /* 0x040fe20000410000 */
[----:B------:R-:W-:Y:S01]  /*8c80*/  HADD2.F32 R60, -RZ, R158.H1_H1 ;  /* 0x3000009eff3c7230 */ /* 0x000fe20000004100 */
[----:B------:R-:W-:Y:S01]  /*8c90*/  SHF.R.U32.HI R82, RZ, 0x10, R83 ;  /* 0x00000010ff527819 */ /* 0x000fe20000011653 */
[----:B------:R-:W-:Y:S02]  /*8ca0*/  HADD2.F32 R57, -RZ, R57.H1_H1 ;  /* 0x30000039ff397230 */ /* 0x000fe40000004100 */
[-C--:B------:R-:W-:Y:S01]  /*8cb0*/  FMUL.FTZ R72, R58, R63.reuse ;  /* 0x0000003f3a487220 */ /* 0x080fe20000410000 */
[----:B------:R-:W-:Y:S02]  /*8cc0*/  HADD2.F32 R61, -RZ, R61.H0_H0 ;  /* 0x2000003dff3d7230 */ /* 0x000fe40000004100 */
[-C--:B------:R-:W-:Y:S01]  /*8cd0*/  FFMA.FTZ R41, R43, R60.reuse, -R68 ;  /* 0x0000003c2b297223 */ /* 0x080fe20000010844 */
[----:B------:R-:W-:Y:S01]  /*8ce0*/  FFMA.FTZ R43, R47, R60, R62 ;  /* 0x0000003c2f2b7223 */ /* 0x000fe2000001003e */
[C---:B------:R-:W-:Y:S01]  /*8cf0*/  FMUL.FTZ R69, R57.reuse, R63 ;  /* 0x0000003f39457220 */ /* 0x040fe20000410000 */
[--C-:B------:R-:W-:Y:S01]  /*8d00*/  SHF.R.U64 R54, R70, 0x10, R71.reuse ;  /* 0x0000001046367819 */ /* 0x100fe20000001247 */
[----:B------:R-:W-:Y:S01]  /*8d10*/  FFMA.FTZ R60, R57, R61, R72 ;  /* 0x0000003d393c7223 */ /* 0x000fe20000010048 */
[----:B------:R-:W-:Y:S01]  /*8d20*/  HADD2.F32 R72, -RZ, R159.H1_H1 ;  /* 0x3000009fff487230 */ /* 0x000fe20000004100 */
[----:B------:R-:W-:Y:S01]  /*8d30*/  SHF.R.U32.HI R70, RZ, 0x10, R71 ;  /* 0x00000010ff467819 */ /* 0x000fe20000011647 */
[----:B------:R-:W-:-:S02]  /*8d40*/  HADD2.F32 R57, -RZ, R59.H0_H0 ;  /* 0x2000003bff397230 */ /* 0x000fc40000004100 */
[----:B------:R-:W-:Y:S01]  /*8d50*/  FFMA.FTZ R58, R58, R61, -R69 ;  /* 0x0000003d3a3a7223 */ /* 0x000fe20000010845 */
[----:B------:R-:W-:Y:S01]  /*8d60*/  HADD2.F32 R59, -RZ, R59.H1_H1 ;  /* 0x3000003bff3b7230 */ /* 0x000fe20000004100 */
[----:B------:R-:W-:Y:S01]  /*8d70*/  SHF.R.U64 R55, R80, 0x10, R81 ;  /* 0x0000001050377819 */ /* 0x000fe20000001251 */
[--C-:B------:R-:W-:Y:S02]  /*8d80*/  HADD2.F32 R47, -RZ, R45.reuse.H0_H0 ;  /* 0x2000002dff2f7230 */ /* 0x100fe40000004100 */
[-C--:B------:R-:W-:Y:S01]  /*8d90*/  FMUL.FTZ R74, R57, R72.reuse ;  /* 0x00000048394a7220 */ /* 0x080fe20000410000 */
[----:B------:R-:W-:Y:S01]  /*8da0*/  HADD2.F32 R82, -RZ, R82.H0_H0 ;  /* 0x20000052ff527230 */ /* 0x000fe20000004100 */
[----:B------:R-:W-:Y:S01]  /*8db0*/  F2FP.F16.F32.PACK_AB R41, R58, R41 ;  /* 0x000000293a29723e */ /* 0x000fe200000000ff */
[----:B------:R-:W-:Y:S02]  /*8dc0*/  HADD2.F32 R62, -RZ, R45.H1_H1 ;  /* 0x3000002dff3e7230 */ /* 0x000fe40000004100 */
[----:B------:R-:W-:Y:S01]  /*8dd0*/  FMUL.FTZ R72, R47, R72 ;  /* 0x000000482f487220 */ /* 0x000fe20000410000 */
[----:B------:R-:W-:-:S02]  /*8de0*/  HADD2.F32 R68, -RZ, R157.H1_H1 ;  /* 0x3000009dff447230 */ /* 0x000fc40000004100 */
[-C--:B------:R-:W-:Y:S01]  /*8df0*/  FMUL.FTZ R61, R59, R82.reuse ;  /* 0x000000523b3d7220 */ /* 0x080fe20000410000 */
[----:B------:R-:W-:Y:S02]  /*8e00*/  HADD2.F32 R70, -RZ, R70.H0_H0 ;  /* 0x20000046ff467230 */ /* 0x000fe40000004100 */
[C---:B------:R-:W-:Y:S01]  /*8e10*/  FMUL.FTZ R82, R62.reuse, R82 ;  /* 0x000000523e527220 */ /* 0x040fe20000410000 */
[----:B------:R-:W-:Y:S02]  /*8e20*/  HADD2.F32 R166, -RZ, R166.H0_H0 ;  /* 0x200000a6ffa67230 */ /* 0x000fe40000004100 */
[-C--:B------:R-:W-:Y:S01]  /*8e30*/  FFMA.FTZ R45, R47, R68.reuse, -R74 ;  /* 0x000000442f2d7223 */ /* 0x080fe2000001084a */
[----:B------:R-:W-:Y:S01]  /*8e40*/  FFMA.FTZ R47, R57, R68, R72 ;  /* 0x00000044392f7223 */ /* 0x000fe20000010048 */
[-C--:B------:R-:W-:Y:S01]  /*8e50*/  FFMA.FTZ R68, R59, R70.reuse, R82 ;  /* 0x000000463b447223 */ /* 0x080fe20000010052 */
[----:B------:R-:W-:Y:S02]  /*8e60*/  HADD2.F32 R59, -RZ, R55.H0_H0 ;  /* 0x20000037ff3b7230 */ /* 0x000fe40000004100 */
[----:B------:R-:W-:Y:S01]  /*8e70*/  FFMA.FTZ R62, R62, R70, -R61 ;  /* 0x000000463e3e7223 */ /* 0x000fe2000001083d */
[----:B------:R-:W-:-:S02]  /*8e80*/  HADD2.F32 R57, -RZ, R44.H0_H0 ;  /* 0x2000002cff397230 */ /* 0x000fc40000004100 */
[----:B------:R-:W-:Y:S01]  /*8e90*/  HADD2.F32 R55, -RZ, R40.H0_H0 ;  /* 0x20000028ff377230 */ /* 0x000fe20000004100 */
[----:B------:R-:W-:Y:S01]  /*8ea0*/  F2FP.F16.F32.PACK_AB R47, R68, R47 ;  /* 0x0000002f442f723e */ /* 0x000fe200000000ff */
[----:B------:R-:W-:Y:S02]  /*8eb0*/  HADD2.F32 R44, -RZ, R44.H1_H1 ;  /* 0x3000002cff2c7230 */ /* 0x000fe40000004100 */
[-C--:B------:R-:W-:Y:S01]  /*8ec0*/  FMUL.FTZ R70, R57, R166.reuse ;  /* 0x000000a639467220 */ /* 0x080fe20000410000 */
[----:B------:R-:W-:Y:S02]  /*8ed0*/  HADD2.F32 R40, -RZ, R40.H1_H1 ;  /* 0x30000028ff287230 */ /* 0x000fe40000004100 */
[----:B------:R-:W-:Y:S01]  /*8ee0*/  FMUL.FTZ R166, R55, R166 ;  /* 0x000000a637a67220 */ /* 0x000fe20000410000 */
[----:B------:R-:W-:Y:S02]  /*8ef0*/  HADD2.F32 R53, -RZ, R53.H0_H0 ;  /* 0x20000035ff357230 */ /* 0x000fe40000004100 */
[----:B------:R-:W-:Y:S01]  /*8f00*/  FMUL.FTZ R61, R44, R59 ;  /* 0x0000003b2c3d7220 */ /* 0x000fe20000410000 */
[----:B------:R-:W-:-:S02]  /*8f10*/  HADD2.F32 R158, -RZ, R158.H0_H0 ;  /* 0x2000009eff9e7230 */ /* 0x000fc40000004100 */
[C---:B------:R-:W-:Y:S01]  /*8f20*/  FMUL.FTZ R59, R40.reuse, R59 ;  /* 0x0000003b283b7220 */ /* 0x040fe20000410000 */
[----:B------:R-:W-:Y:S02]  /*8f30*/  HADD2.F32 R159, -RZ, R159.H0_H0 ;  /* 0x2000009fff9f7230 */ /* 0x000fe40000004100 */
[-C--:B------:R-:W-:Y:S01]  /*8f40*/  FFMA.FTZ R61, R40, R53.reuse, -R61 ;  /* 0x00000035283d7223 */ /* 0x080fe2000001083d */
[----:B------:R-:W-:Y:S02]  /*8f50*/  HADD2.F32 R40, -RZ, R42.H0_H0 ;  /* 0x2000002aff287230 */ /* 0x000fe40000004100 */
[----:B------:R-:W-:Y:S01]  /*8f60*/  FFMA.FTZ R59, R44, R53, R59 ;  /* 0x000000352c3b7223 */ /* 0x000fe2000001003b */
[-C--:B------:R-:W-:Y:S01]  /*8f70*/  FFMA.FTZ R70, R55, R158.reuse, -R70 ;  /* 0x0000009e37467223 */ /* 0x080fe20000010846 */
[----:B------:R-:W-:Y:S02]  /*8f80*/  HADD2.F32 R44, -RZ, R46.H0_H0 ;  /* 0x2000002eff2c7230 */ /* 0x000fe40000004100 */
[----:B------:R-:W-:Y:S01]  /*8f90*/  FFMA.FTZ R166, R57, R158, R166 ;  /* 0x0000009e39a67223 */ /* 0x000fe200000100a6 */
[----:B------:R-:W-:Y:S01]  /*8fa0*/  HADD2.F32 R55, -RZ, R56.H0_H0 ;  /* 0x20000038ff377230 */ /* 0x000fe20000004100 */
[----:B------:R-:W-:Y:S01]  /*8fb0*/  F2FP.F16.F32.PACK_AB R62, R62, R45 ;  /* 0x0000002d3e3e723e */ /* 0x000fe200000000ff */
[----:B------:R-:W-:-:S02]  /*8fc0*/  HADD2.F32 R46, -RZ, R46.H1_H1 ;  /* 0x3000002eff2e7230 */ /* 0x000fc40000004100 */
[-C--:B------:R-:W-:Y:S01]  /*8fd0*/  FMUL.FTZ R57, R44, R159.reuse ;  /* 0x0000009f2c397220 */ /* 0x080fe20000410000 */
[----:B------:R-:W-:Y:S02]  /*8fe0*/  HADD2.F32 R42, -RZ, R42.H1_H1 ;  /* 0x3000002aff2a7230 */ /* 0x000fe40000004100 */
[----:B------:R-:W-:Y:S01]  /*8ff0*/  FMUL.FTZ R159, R40, R159 ;  /* 0x0000009f289f7220 */ /* 0x000fe20000410000 */
[----:B------:R-:W-:Y:S02]  /*9000*/  HADD2.F32 R157, -RZ, R157.H0_H0 ;  /* 0x2000009dff9d7230 */ /* 0x000fe40000004100 */
        /* <DEDUP_REMOVED lines=8> */
[----:B------:R-:W-:Y:S01]  /*9090*/  F2FP.F16.F32.PACK_AB R40, R61, R70 ;  /* 0x000000463d28723e */ /* 0x000fe200000000ff */
[----:B------:R-:W-:Y:S01]  /*90a0*/  IMAD.MOV.U32 R43, RZ, RZ, R62 ;  /* 0x000000ffff2b7224 */ /* 0x000fe200078e003e */
[----:B------:R-:W-:-:S02]  /*90b0*/  F2FP.F16.F32.PACK_AB R44, R59, R166 ;  /* 0x000000a63b2c723e */ /* 0x000fc400000000ff */
[----:B------:R-:W-:Y:S02]  /*90c0*/  F2FP.F16.F32.PACK_AB R42, R42, R57 ;  /* 0x000000392a2a723e */ /* 0x000fe400000000ff */
[----:B------:R-:W-:-:S07]  /*90d0*/  F2FP.F16.F32.PACK_AB R46, R46, R159 ;  /* 0x0000009f2e2e723e */ /* 0x000fce00000000ff */
.L_x_704:
[----:B------:R-:W-:Y:S05]  /*90e0*/  BSYNC B2 ;  /* 0x0000000000027941 */ /* 0x000fea0003800000 */
.L_x_703:
[----:B0-----:R0:W-:Y:S04]  /*90f0*/  STG.E.128 desc[UR42][R48.64], R40 ;  /* 0x0000002830007986 */ /* 0x0011e8000c101d2a */
[----:B--2---:R0:W-:Y:S02]  /*9100*/  @!P3 STG.E.128 desc[UR42][R50.64], R44 ;  /* 0x0000002c3200b986 */ /* 0x0041e4000c101d2a */
.L_x_702:
[----:B------:R-:W-:Y:S05]  /*9110*/  BSYNC B1 ;  /* 0x0000000000017941 */ /* 0x000fea0003800000 */
.L_x_701:
[----:B------:R-:W-:-:S13]  /*9120*/  ISETP.NE.AND P3, PT, R9, RZ, PT ;  /* 0x000000ff0900720c */ /* 0x000fda0003f65270 */
[----:B------:R-:W-:Y:S05]  /*9130*/  @!P3 BRA `(.L_x_655) ;  /* 0x0000000800ccb947 */ /* 0x000fea0003800000 */
[----:B0---4-:R-:W2:Y:S01]  /*9140*/  LDL R40, [R1+0x8] ;  /* 0x0000080001287983 */ /* 0x011ea20000100800 */
[----:B------:R-:W-:Y:S01]  /*9150*/  BSSY B1, `(.L_x_705) ;  /* 0x0000071000017945 */ /* 0x000fe20003800000 */
[----:B--2---:R-:W-:-:S04]  /*9160*/  LOP3.LUT P4, RZ, R40, 0x1, RZ, 0xc0, !PT ;  /* 0x0000000128ff7812 */ /* 0x004fc8000788c0ff */
[----:B------:R-:W-:Y:S02]  /*9170*/  SEL R148, R122, R148, !P4 ;  /* 0x000000947a947207 */ /* 0x000fe40006000000 */
[----:B---3--:R-:W-:Y:S02]  /*9180*/  IADD3 R49, P3, P4, R102, R126, R15 ;  /* 0x0000007e66317210 */ /* 0x008fe40007c7e00f */
[----:B------:R-:W-:Y:S02]  /*9190*/  SHF.R.S32.HI R41, RZ, 0x1f, R148 ;  /* 0x0000001fff297819 */ /* 0x000fe40000011494 */
[----:B------:R-:W-:Y:S02]  /*91a0*/  IADD3.X R54, R97, R52, R11, P3, P4 ;  /* 0x0000003461367210 */ /* 0x000fe40001fe840b */
[----:B------:R-:W-:Y:S02]  /*91b0*/  LEA.HI R41, R41, R148, RZ, 0x4 ;  /* 0x0000009429297211 */ /* 0x000fe400078f20ff */
[----:B------:R-:W-:-:S02]  /*91c0*/  ISETP.GE.AND P4, PT, R100, R117, PT ;  /* 0x000000756400720c */ /* 0x000fc40003f86270 */
[----:B------:R-:W-:Y:S02]  /*91d0*/  LEA.HI.SX32 R41, R41, R20, 0x1c ;  /* 0x0000001429297211 */ /* 0x000fe400078fe2ff */
[----:B------:R-:W-:Y:S02]  /*91e0*/  LEA R48, P3, R49, R120, 0x1 ;  /* 0x0000007831307211 */ /* 0x000fe400078608ff */
[----:B------:R-:W-:Y:S01]  /*91f0*/  SHF.R.S32.HI R40, RZ, 0x1f, R41 ;  /* 0x0000001fff287819 */ /* 0x000fe20000011429 */
[----:B------:R-:W-:Y:S01]  /*9200*/  IMAD.SHL.U32 R50, R41, 0x8, RZ ;  /* 0x0000000829327824 */ /* 0x000fe200078e00ff */
[----:B------:R-:W-:Y:S02]  /*9210*/  LEA.HI.X R49, R49, R121, R54, 0x1, P3 ;  /* 0x0000007931317211 */ /* 0x000fe400018f0c36 */
[----:B------:R-:W-:Y:S02]  /*9220*/  LEA.HI R40, R40, R41, RZ, 0x3 ;  /* 0x0000002928287211 */ /* 0x000fe400078f18ff */
[----:B------:R-:W-:-:S02]  /*9230*/  LOP3.LUT R41, R185, 0x38, R50, 0xf8, !PT ;  /* 0x00000038b9297812 */ /* 0x000fc400078ef832 */
[----:B------:R-:W-:Y:S02]  /*9240*/  SHF.L.U32 R42, R40, 0xa, RZ ;  /* 0x0000000a282a7819 */ /* 0x000fe400000006ff */
[----:B------:R-:W-:Y:S01]  /*9250*/  LOP3.LUT R40, R41, R230, RZ, 0x3c, !PT ;  /* 0x000000e629287212 */ /* 0x000fe200078e3cff */
[----:B------:R-:W-:Y:S01]  /*9260*/  IMAD R41, R16, 0x6000, R138 ;  /* 0x0000600010297824 */ /* 0x000fe200078e028a */
[----:B------:R-:W-:-:S03]  /*9270*/  LOP3.LUT R42, R42, 0x7fffe000, RZ, 0xc0, !PT ;  /* 0x7fffe0002a2a7812 */ /* 0x000fc600078ec0ff */
[----:B------:R-:W-:Y:S01]  /*9280*/  IMAD R41, R41, 0x2, R2 ;  /* 0x0000000229297824 */ /* 0x000fe200078e0202 */
[----:B------:R-:W-:-:S05]  /*9290*/  IADD3 R43, R40, R42, R195 ;  /* 0x0000002a282b7210 */ /* 0x000fca0007ffe0c3 */
[----:B------:R-:W-:-:S04]  /*92a0*/  IMAD R43, R16, 0x6000, R43 ;  /* 0x00006000102b7824 */ /* 0x000fc800078e022b */
[----:B------:R-:W-:Y:S02]  /*92b0*/  IMAD R44, R43, 0x2, R2 ;  /* 0x000000022b2c7824 */ /* 0x000fe400078e0202 */
[----:B------:R-:W0:Y:S04]  /*92c0*/  LDS.128 R40, [R41+0x1c400] ;  /* 0x01c4000029287984 */ /* 0x000e280000000c00 */
[----:B------:R-:W2:Y:S01]  /*92d0*/  LDS.128 R44, [R44+0x1c400] ;  /* 0x01c400002c2c7984 */ /* 0x000ea20000000c00 */
[----:B------:R-:W-:Y:S05]  /*92e0*/  @P4 BRA `(.L_x_706) ;  /* 0x00000004005c4947 */ /* 0x000fea0003800000 */
[----:B0-----:R-:W-:Y:S01]  /*92f0*/  MOV R56, R40 ;  /* 0x0000002800387202 */ /* 0x001fe20000000f00 */
[----:B--2---:R-:W-:Y:S01]  /*9300*/  IMAD.MOV.U32 R40, RZ, RZ, R45 ;  /* 0x000000ffff287224 */ /* 0x004fe200078e002d */
[----:B------:R-:W-:Y:S01]  /*9310*/  SHF.R.U32.HI R62, RZ, 0x10, R77 ;  /* 0x00000010ff3e7819 */ /* 0x000fe2000001164d */
[----:B------:R-:W-:Y:S01]  /*9320*/  IMAD.MOV.U32 R57, RZ, RZ, R44 ;  /* 0x000000ffff397224 */ /* 0x000fe200078e002c */
[----:B------:R-:W-:Y:S01]  /*9330*/  SHF.R.U32.HI R60, RZ, 0x10, R65 ;  /* 0x00000010ff3c7819 */ /* 0x000fe20000011641 */
[----:B------:R-:W-:Y:S01]  /*9340*/  IMAD.MOV.U32 R58, RZ, RZ, R47 ;  /* 0x000000ffff3a7224 */ /* 0x000fe200078e002f */
[----:B------:R-:W-:Y:S01]  /*9350*/  MOV R45, R43 ;  /* 0x0000002b002d7202 */ /* 0x000fe20000000f00 */
[----:B------:R-:W-:Y:S01]  /*9360*/  HADD2.F32 R61, -RZ, R155.H1_H1 ;  /* 0x3000009bff3d7230 */ /* 0x000fe20000004100 */
[----:B------:R-:W-:Y:S01]  /*9370*/  SHF.R.U64 R54, R64, 0x10, R65 ;  /* 0x0000001040367819 */ /* 0x000fe20000001241 */
[--C-:B------:R-:W-:Y:S01]  /*9380*/  HADD2.F32 R44, -RZ, R40.reuse.H0_H0 ;  /* 0x20000028ff2c7230 */ /* 0x100fe20000004100 */
[----:B------:R-:W-:Y:S01]  /*9390*/  SHF.R.U32.HI R63, RZ, 0x10, R79 ;  /* 0x00000010ff3f7819 */ /* 0x000fe2000001164f */
[----:B------:R-:W-:Y:S01]  /*93a0*/  HADD2.F32 R47, -RZ, R40.H1_H1 ;  /* 0x30000028ff2f7230 */ /* 0x000fe20000004100 */
[--C-:B------:R-:W-:Y:S01]  /*93b0*/  SHF.R.U64 R51, R66, 0x10, R67.reuse ;  /* 0x0000001042337819 */ /* 0x100fe20000001243 */
[--C-:B------:R-:W-:Y:S01]  /*93c0*/  HADD2.F32 R40, -RZ, R41.reuse.H0_H0 ;  /* 0x20000029ff287230 */ /* 0x100fe20000004100 */
[----:B------:R-:W-:Y:S01]  /*93d0*/  SHF.R.U32.HI R66, RZ, 0x10, R67 ;  /* 0x00000010ff427819 */ /* 0x000fe20000011643 */
[----:B------:R-:W-:Y:S01]  /*93e0*/  HADD2.F32 R62, -RZ, R62.H0_H0 ;  /* 0x2000003eff3e7230 */ /* 0x000fe20000004100 */
[----:B------:R-:W-:Y:S01]  /*93f0*/  SHF.R.U64 R55, R76, 0x10, R77 ;  /* 0x000000104c377819 */ /* 0x000fe2000000124d */
[----:B------:R-:W-:-:S02]  /*9400*/  HADD2.F32 R43, -RZ, R41.H1_H1 ;  /* 0x30000029ff2b7230 */ /* 0x000fc40000004100 */
[-C--:B------:R-:W-:Y:S01]  /*9410*/  FMUL.FTZ R41, R44, R61.reuse ;  /* 0x0000003d2c297220 */ /* 0x080fe20000410000 */
[----:B------:R-:W-:Y:S02]  /*9420*/  HADD2.F32 R59, -RZ, R153.H1_H1 ;  /* 0x30000099ff3b7230 */ /* 0x000fe40000004100 */
[C---:B------:R-:W-:Y:S01]  /*9430*/  FMUL.FTZ R61, R40.reuse, R61 ;  /* 0x0000003d283d7220 */ /* 0x040fe20000410000 */
[----:B------:R-:W-:Y:S02]  /*9440*/  HADD2.F32 R60, -RZ, R60.H0_H0 ;  /* 0x2000003cff3c7230 */ /* 0x000fe40000004100 */
[-C--:B------:R-:W-:Y:S01]  /*9450*/  FMUL.FTZ R64, R47, R62.reuse ;  /* 0x0000003e2f407220 */ /* 0x080fe20000410000 */
[----:B------:R-:W-:Y:S01]  /*9460*/  FMUL.FTZ R62, R43, R62 ;  /* 0x0000003e2b3e7220 */ /* 0x000fe20000410000 */
[-C--:B------:R-:W-:Y:S01]  /*9470*/  FFMA.FTZ R40, R40, R59.reuse, -R41 ;  /* 0x0000003b28287223 */ /* 0x080fe20000010829 */
[----:B------:R-:W-:Y:S01]  /*9480*/  FFMA.FTZ R41, R44, R59, R61 ;  /* 0x0000003b2c297223 */ /* 0x000fe2000001003d */
[----:B------:R-:W-:-:S02]  /*9490*/  HADD2.F32 R59, -RZ, R58.H0_H0 ;  /* 0x2000003aff3b7230 */ /* 0x000fc40000004100 */
[-C--:B------:R-:W-:Y:S01]  /*94a0*/  FFMA.FTZ R44, R47, R60.reuse, R62 ;  /* 0x0000003c2f2c7223 */ /* 0x080fe2000001003e */
[----:B------:R-:W-:Y:S02]  /*94b0*/  HADD2.F32 R62, -RZ, R154.H1_H1 ;  /* 0x3000009aff3e7230 */ /* 0x000fe40000004100 */
[----:B------:R-:W-:Y:S01]  /*94c0*/  FFMA.FTZ R43, R43, R60, -R64 ;  /* 0x0000003c2b2b7223 */ /* 0x000fe20000010840 */
[----:B------:R-:W-:Y:S01]  /*94d0*/  HADD2.F32 R47, -RZ, R45.H0_H0 ;  /* 0x2000002dff2f7230 */ /* 0x000fe20000004100 */
[----:B------:R-:W-:Y:S01]  /*94e0*/  SHF.R.U64 R53, R78, 0x10, R79 ;  /* 0x000000104e357819 */ /* 0x000fe2000000124f */
[----:B------:R-:W-:Y:S02]  /*94f0*/  HADD2.F32 R58, -RZ, R58.H1_H1 ;  /* 0x3000003aff3a7230 */ /* 0x000fe40000004100 */
[-C--:B------:R-:W-:Y:S01]  /*9500*/  FMUL.FTZ R64, R59, R62.reuse ;  /* 0x0000003e3b407220 */ /* 0x080fe20000410000 */
[----:B------:R-:W-:Y:S02]  /*9510*/  HADD2.F32 R63, -RZ, R63.H0_H0 ;  /* 0x2000003fff3f7230 */ /* 0x000fe40000004100 */
[----:B------:R-:W-:Y:S01]  /*9520*/  FMUL.FTZ R62, R47, R62 ;  /* 0x0000003e2f3e7220 */ /* 0x000fe20000410000 */
[----:B------:R-:W-:Y:S01]  /*9530*/  HADD2.F32 R45, -RZ, R45.H1_H1 ;  /* 0x3000002dff2d7230 */ /* 0x000fe20000004100 */
[----:B------:R-:W-:Y:S01]  /*9540*/  F2FP.F16.F32.PACK_AB R43, R43, R40 ;  /* 0x000000282b2b723e */ /* 0x000fe200000000ff */
[----:B------:R-:W-:-:S02]  /*9550*/  HADD2.F32 R60, -RZ, R152.H1_H1 ;  /* 0x30000098ff3c7230 */ /* 0x000fc40000004100 */
[----:B------:R-:W-:Y:S02]  /*9560*/  HADD2.F32 R61, -RZ, R66.H0_H0 ;  /* 0x20000042ff3d7230 */ /* 0x000fe40000004100 */
[CC--:B------:R-:W-:Y:S01]  /*9570*/  FMUL.FTZ R66, R58.reuse, R63.reuse ;  /* 0x0000003f3a427220 */ /* 0x0c0fe20000410000 */
[----:B------:R-:W-:Y:S01]  /*9580*/  FMUL.FTZ R67, R45, R63 ;  /* 0x0000003f2d437220 */ /* 0x000fe20000410000 */
[-C--:B------:R-:W-:Y:S01]  /*9590*/  FFMA.FTZ R63, R47, R60.reuse, -R64 ;  /* 0x0000003c2f3f7223 */ /* 0x080fe20000010840 */
[----:B------:R-:W-:Y:S01]  /*95a0*/  FFMA.FTZ R65, R59, R60, R62 ;  /* 0x0000003c3b417223 */ /* 0x000fe2000001003e */
[-C--:B------:R-:W-:Y:S01]  /*95b0*/  FFMA.FTZ R66, R45, R61.reuse, -R66 ;  /* 0x0000003d2d427223 */ /* 0x080fe20000010842 */
[----:B------:R-:W-:Y:S02]  /*95c0*/  HADD2.F32 R60, -RZ, R155.H0_H0 ;  /* 0x2000009bff3c7230 */ /* 0x000fe40000004100 */
[----:B------:R-:W-:Y:S01]  /*95d0*/  FFMA.FTZ R68, R58, R61, R67 ;  /* 0x0000003d3a447223 */ /* 0x000fe20000010043 */
[----:B------:R-:W-:-:S02]  /*95e0*/  HADD2.F32 R47, -RZ, R57.H0_H0 ;  /* 0x20000039ff2f7230 */ /* 0x000fc40000004100 */
[--C-:B------:R-:W-:Y:S01]  /*95f0*/  HADD2.F32 R45, -RZ, R56.reuse.H0_H0 ;  /* 0x20000038ff2d7230 */ /* 0x100fe20000004100 */
[----:B------:R-:W-:Y:S01]  /*9600*/  F2FP.F16.F32.PACK_AB R63, R66, R63 ;  /* 0x0000003f423f723e */ /* 0x000fe200000000ff */
[----:B------:R-:W-:Y:S02]  /*9610*/  HADD2.F32 R58, -RZ, R153.H0_H0 ;  /* 0x20000099ff3a7230 */ /* 0x000fe40000004100 */
[-C--:B------:R-:W-:Y:S01]  /*9620*/  FMUL.FTZ R62, R47, R60.reuse ;  /* 0x0000003c2f3e7220 */ /* 0x080fe20000410000 */
[----:B------:R-:W-:Y:S02]  /*9630*/  HADD2.F32 R55, -RZ, R55.H0_H0 ;  /* 0x20000037ff377230 */ /* 0x000fe40000004100 */
[C---:B------:R-:W-:Y:S01]  /*9640*/  FMUL.FTZ R60, R45.reuse, R60 ;  /* 0x0000003c2d3c7220 */ /* 0x040fe20000410000 */
[----:B------:R-:W-:Y:S02]  /*9650*/  HADD2.F32 R57, -RZ, R57.H1_H1 ;  /* 0x30000039ff397230 */ /* 0x000fe40000004100 */
[----:B------:R-:W-:Y:S01]  /*9660*/  FFMA.FTZ R62, R45, R58, -R62 ;  /* 0x0000003a2d3e7223 */ /* 0x000fe2000001083e */
[----:B------:R-:W-:-:S02]  /*9670*/  HADD2.F32 R56, -RZ, R56.H1_H1 ;  /* 0x30000038ff387230 */ /* 0x000fc40000004100 */
[----:B------:R-:W-:Y:S01]  /*9680*/  FFMA.FTZ R60, R47, R58, R60 ;  /* 0x0000003a2f3c7223 */ /* 0x000fe2000001003c */
[----:B------:R-:W-:Y:S02]  /*9690*/  HADD2.F32 R54, -RZ, R54.H0_H0 ;  /* 0x20000036ff367230 */ /* 0x000fe40000004100 */
[-C--:B------:R-:W-:Y:S01]  /*96a0*/  FMUL.FTZ R59, R57, R55.reuse ;  /* 0x00000037393b7220 */ /* 0x080fe20000410000 */
[----:B------:R-:W-:Y:S02]  /*96b0*/  HADD2.F32 R47, -RZ, R46.H0_H0 ;  /* 0x2000002eff2f7230 */ /* 0x000fe40000004100 */
[C---:B------:R-:W-:Y:S01]  /*96c0*/  FMUL.FTZ R64, R56.reuse, R55 ;  /* 0x0000003738407220 */ /* 0x040fe20000410000 */
[----:B------:R-:W-:Y:S02]  /*96d0*/  HADD2.F32 R154, -RZ, R154.H0_H0 ;  /* 0x2000009aff9a7230 */ /* 0x000fe40000004100 */
[----:B------:R-:W-:Y:S01]  /*96e0*/  FFMA.FTZ R59, R56, R54, -R59 ;  /* 0x00000036383b7223 */ /* 0x000fe2000001083b */
[----:B------:R-:W-:-:S02]  /*96f0*/  HADD2.F32 R53, -RZ, R53.H0_H0 ;  /* 0x20000035ff357230 */ /* 0x000fc40000004100 */
[----:B------:R-:W-:Y:S01]  /*9700*/  FFMA.FTZ R57, R57, R54, R64 ;  /* 0x0000003639397223 */ /* 0x000fe20000010040 */
[----:B------:R-:W-:Y:S02]  /*9710*/  HADD2.F32 R45, -RZ, R42.H0_H0 ;  /* 0x2000002aff2d7230 */ /* 0x000fe40000004100 */
[----:B------:R-:W-:Y:S01]  /*9720*/  FMUL.FTZ R54, R47, R154 ;  /* 0x0000009a2f367220 */ /* 0x000fe20000410000 */
[----:B------:R-:W-:Y:S01]  /*9730*/  HADD2.F32 R46, -RZ, R46.H1_H1 ;  /* 0x3000002eff2e7230 */ /* 0x000fe20000004100 */
[----:B------:R-:W-:Y:S01]  /*9740*/  F2FP.F16.F32.PACK_AB R40, R59, R62 ;  /* 0x0000003e3b28723e */ /* 0x000fe200000000ff */
[----:B------:R-:W-:Y:S02]  /*9750*/  HADD2.F32 R42, -RZ, R42.H1_H1 ;  /* 0x3000002aff2a7230 */ /* 0x000fe40000004100 */
[----:B------:R-:W-:Y:S01]  /*9760*/  FMUL.FTZ R154, R45, R154 ;  /* 0x0000009a2d9a7220 */ /* 0x000fe20000410000 */
[----:B------:R-:W-:Y:S02]  /*9770*/  HADD2.F32 R152, -RZ, R152.H0_H0 ;  /* 0x20000098ff987230 */ /* 0x000fe40000004100 */
[----:B------:R-:W-:Y:S01]  /*9780*/  FMUL.FTZ R55, R46, R53 ;  /* 0x000000352e377220 */ /* 0x000fe20000410000 */
[----:B------:R-:W-:-:S02]  /*9790*/  HADD2.F32 R51, -RZ, R51.H0_H0 ;  /* 0x20000033ff337230 */ /* 0x000fc40000004100 */
[C---:B------:R-:W-:Y:S01]  /*97a0*/  FMUL.FTZ R53, R42.reuse, R53 ;  /* 0x000000352a357220 */ /* 0x040fe20000410000 */
[-C--:B------:R-:W-:Y:S01]  /*97b0*/  FFMA.FTZ R54, R45, R152.reuse, -R54 ;  /* 0x000000982d367223 */ /* 0x080fe20000010836 */
[----:B------:R-:W-:Y:S01]  /*97c0*/  FFMA.FTZ R154, R47, R152, R154 ;  /* 0x000000982f9a7223 */ /* 0x000fe2000001009a */
[-C--:B------:R-:W-:Y:S01]  /*97d0*/  FFMA.FTZ R55, R42, R51.reuse, -R55 ;  /* 0x000000332a377223 */ /* 0x080fe20000010837 */
[----:B------:R-:W-:Y:S01]  /*97e0*/  FFMA.FTZ R53, R46, R51, R53 ;  /* 0x000000332e357223 */ /* 0x000fe20000010035 */
[----:B------:R-:W-:Y:S01]  /*97f0*/  F2FP.F16.F32.PACK_AB R45, R44, R41 ;  /* 0x000000292c2d723e */ /* 0x000fe200000000ff */
[----:B------:R-:W-:Y:S01]  /*9800*/  IMAD.MOV.U32 R41, RZ, RZ, R43 ;  /* 0x000000ffff297224 */ /* 0x000fe200078e002b */
[----:B------:R-:W-:Y:S02]  /*9810*/  F2FP.F16.F32.PACK_AB R47, R68, R65 ;  /* 0x00000041442f723e */ /* 0x000fe400000000ff */
[----:B------:R-:W-:Y:S02]  /*9820*/  F2FP.F16.F32.PACK_AB R44, R57, R60 ;  /* 0x0000003c392c723e */ /* 0x000fe400000000ff */
[----:B------:R-:W-:-:S02]  /*9830*/  F2FP.F16.F32.PACK_AB R42, R55, R54 ;  /* 0x00000036372a723e */ /* 0x000fc400000000ff */
[----:B------:R-:W-:Y:S02]  /*9840*/  F2FP.F16.F32.PACK_AB R46, R53, R154 ;  /* 0x0000009a352e723e */ /* 0x000fe400000000ff */
[----:B------:R-:W-:-:S07]  /*9850*/  MOV R43, R63 ;  /* 0x0000003f002b7202 */ /* 0x000fce0000000f00 */
.L_x_706:
[----:B------:R-:W-:Y:S05]  /*9860*/  BSYNC B1 ;  /* 0x0000000000017941 */ /* 0x000fea0003800000 */
.L_x_705:
[----:B0-----:R0:W-:Y:S01]  /*9870*/  STG.E.128 desc[UR42][R48.64], R40 ;  /* 0x0000002830007986 */ /* 0x0011e2000c101d2a */
[----:B------:R-:W-:-:S13]  /*9880*/  ISETP.GE.AND P3, PT, R50, R147, PT ;  /* 0x000000933200720c */ /* 0x000fda0003f66270 */
[----:B------:R-:W-:Y:S05]  /*9890*/  @P3 BRA `(.L_x_655) ;  /* 0x0000000000f43947 */ /* 0x000fea0003800000 */
[--C-:B------:R-:W-:Y:S02]  /*98a0*/  IADD3 R126, P3, P4, R102, R126, R50.reuse ;  /* 0x0000007e667e7210 */ /* 0x100fe40007c7e032 */
[----:B------:R-:W-:-:S04]  /*98b0*/  SHF.R.S32.HI R50, RZ, 0x1f, R50 ;  /* 0x0000001fff327819 */ /* 0x000fc80000011432 */
[----:B------:R-:W-:Y:S02]  /*98c0*/  IADD3.X R52, R97, R52, R50, P3, P4 ;  /* 0x0000003461347210 */ /* 0x000fe40001fe8432 */
[----:B------:R-:W-:-:S04]  /*98d0*/  LEA R120, P3, R126, R120, 0x1 ;  /* 0x000000787e787211 */ /* 0x000fc800078608ff */
[----:B------:R-:W-:-:S05]  /*98e0*/  LEA.HI.X R121, R126, R121, R52, 0x1, P3 ;  /* 0x000000797e797211 */ /* 0x000fca00018f0c34 */
[----:B--2---:R2:W-:Y:S01]  /*98f0*/  STG.E.128 desc[UR42][R120.64], R44 ;  /* 0x0000002c78007986 */ /* 0x0045e2000c101d2a */
[----:B------:R-:W-:Y:S05]  /*9900*/  BRA `(.L_x_655) ;  /* 0x0000000000d87947 */ /* 0x000fea0003800000 */
.L_x_622:
[----:B------:R-:W-:-:S06]  /*9910*/  UISETP.NE.AND UP0, UPT, UR37, 0x3, UPT ;  /* 0x000000032500788c */ /* 0x000fcc000bf05270 */
[----:B------:R-:W-:-:S13]  /*9920*/  PLOP3.LUT P2, PT, PT, PT, UP0, 0x80, 0x0 ;  /* 0x000000000000781c */ /* 0x000fda0003f4f008 */
[----:B------:R-:W-:Y:S05]  /*9930*/  @!P2 BRA `(.L_x_707) ;  /* 0x000000000004a947 */ /* 0x000fea0003800000 */
[----:B------:R-:W-:Y:S01]  /*9940*/  BPT.TRAP 0x1 ;  /* 0x000000040000795c */ /* 0x000fe20000300000 */
.L_x_707:
[----:B------:R-:W-:Y:S01]  /*9950*/  IMAD R3, R16, 0x8, R2 ;  /* 0x0000000810037824 */ /* 0x000fe200078e0202 */
[----:B------:R-:W-:Y:S01]  /*9960*/  SHF.L.U32 R0, R184, 0x1f, RZ ;  /* 0x0000001fb8007819 */ /* 0x000fe200000006ff */
[----:B------:R-:W-:Y:S01]  /*9970*/  IMAD R4, R24, -0x80, R25 ;  /* 0xffffff8018047824 */ /* 0x000fe200078e0219 */
[----:B------:R-:W-:Y:S02]  /*9980*/  BSSY B1, `(.L_x_708) ;  /* 0x0000005000017945 */ /* 0x000fe40003800000 */
[----:B------:R-:W1:Y:S02]  /*9990*/  SYNCS.PHASECHK.TRANS64.TRYWAIT P4, [R3+URZ+0x34890], R0 ;  /* 0x03489000030075a7 */ /* 0x000e64000808017f */
[----:B------:R-:W-:-:S04]  /*99a0*/  VIMNMX R4, R4, 0x80, PT ;  /* 0x0000008004047848 */ /* 0x000fc80003fe0100 */
[----:B------:R-:W-:Y:S01]  /*99b0*/  ISETP.GE.AND P3, PT, R17, R4, PT ;  /* 0x000000041100720c */ /* 0x000fe20003f66270 */
[----:B-1----:R-:W-:-:S12]  /*99c0*/  @!P4 BRA `(.L_x_709) ;  /* 0x0000016c0064c947 */ /* 0x002fd80003800000 */
.L_x_984:
[----:B------:R-:W-:Y:S05]  /*99d0*/  BSYNC B1 ;  /* 0x0000000000017941 */ /* 0x000fea0003800000 */
.L_x_708:
[----:B------:R-:W-:Y:S04]  /*99e0*/  BSSY B1, `(.L_x_710) ;  /* 0x0000014000017945 */ /* 0x000fe80003800000 */
[----:B------:R-:W-:Y:S05]  /*99f0*/  @P3 BRA `(.L_x_711) ;  /* 0x0000000000483947 */ /* 0x000fea0003800000 */
[----:B------:R-:W-:Y:S02]  /*9a00*/  ISETP.NE.AND P4, PT, R14, RZ, PT ;  /* 0x000000ff0e00720c */ /* 0x000fe40003f85270 */
[----:B------:R-:W-:-:S11]  /*9a10*/  ISETP.NE.AND P3, PT, R10, RZ, PT ;  /* 0x000000ff0a00720c */ /* 0x000fd60003f65270 */
[----:B0-----:R-:W0:Y:S04]  /*9a20*/  @P4 LDS.128 R40, [R51] ;  /* 0x0000000033284984 */ /* 0x001e280000000c00 */
[----:B------:R-:W2:Y:S04]  /*9a30*/  @P3 LDS.128 R44, [R50] ;  /* 0x00000000322c3984 */ /* 0x000ea80000000c00 */
[----:B0-----:R-:W-:Y:S01]  /*9a40*/  @P4 STG.E.128 desc[UR42][R52.64], R40 ;  /* 0x0000002834004986 */ /* 0x001fe2000c101d2a */
[----:B------:R-:W-:-:S03]  /*9a50*/  ISETP.NE.AND P4, PT, R9, RZ, PT ;  /* 0x000000ff0900720c */ /* 0x000fc60003f85270 */
[----:B--2---:R-:W-:Y:S01]  /*9a60*/  @P3 STG.E.128 desc[UR42][R52.64+0x40], R44 ;  /* 0x0000402c34003986 */ /* 0x004fe2000c101d2a */
[----:B------:R-:W-:-:S09]  /*9a70*/  ISETP.NE.AND P3, PT, R8, RZ, PT ;  /* 0x000000ff0800720c */ /* 0x000fd20003f65270 */
[----:B------:R-:W0:Y:S04]  /*9a80*/  @P4 LDS.128 R40, [R51+0x4000] ;  /* 0x0040000033284984 */ /* 0x000e280000000c00 */
[----:B------:R-:W2:Y:S04]  /*9a90*/  @P3 LDS.128 R44, [R50+0x4000] ;  /* 0x00400000322c3984 */ /* 0x000ea80000000c00 */
[----:B0-----:R-:W-:Y:S01]  /*9aa0*/  @P4 STG.E.128 desc[UR42][R52.64+0x80], R40 ;  /* 0x0000802834004986 */ /* 0x001fe2000c101d2a */
[----:B------:R-:W-:-:S03]  /*9ab0*/  ISETP.NE.AND P4, PT, R6, RZ, PT ;  /* 0x000000ff0600720c */ /* 0x000fc60003f85270 */
[----:B--2---:R-:W-:Y:S01]  /*9ac0*/  @P3 STG.E.128 desc[UR42][R52.64+0xc0], R44 ;  /* 0x0000c02c34003986 */ /* 0x004fe2000c101d2a */
[----:B------:R-:W-:-:S09]  /*9ad0*/  ISETP.NE.AND P3, PT, R7, RZ, PT ;  /* 0x000000ff0700720c */ /* 0x000fd20003f65270 */
[----:B------:R-:W0:Y:S04]  /*9ae0*/  @P4 LDS.128 R44, [R50+0x8000] ;  /* 0x00800000322c4984 */ /* 0x000e280000000c00 */
[----:B------:R-:W2:Y:S04]  /*9af0*/  @P3 LDS.128 R40, [R51+0x8000] ;  /* 0x0080000033283984 */ /* 0x000ea80000000c00 */
[----:B0-----:R3:W-:Y:S04]  /*9b00*/  @P4 STG.E.128 desc[UR42][R52.64+0x140], R44 ;  /* 0x0001402c34004986 */ /* 0x0017e8000c101d2a */
[----:B--2---:R3:W-:Y:S02]  /*9b10*/  @P3 STG.E.128 desc[UR42][R52.64+0x100], R40 ;  /* 0x0001002834003986 */ /* 0x0047e4000c101d2a */
.L_x_711:
[----:B------:R-:W-:Y:S05]  /*9b20*/  BSYNC B1 ;  /* 0x0000000000017941 */ /* 0x000fea0003800000 */
.L_x_710:
[----:B------:R-:W-:-:S13]  /*9b30*/  ISETP.GE.AND P3, PT, R205, R4, PT ;  /* 0x00000004cd00720c */ /* 0x000fda0003f66270 */
[----:B------:R-:W-:Y:S05]  /*9b40*/  @P3 BRA `(.L_x_655) ;  /* 0x0000000000483947 */ /* 0x000fea0003800000 */
[----:B------:R-:W-:Y:S02]  /*9b50*/  ISETP.NE.AND P4, PT, R14, RZ, PT ;  /* 0x000000ff0e00720c */ /* 0x000fe40003f85270 */
[----:B------:R-:W-:-:S11]  /*9b60*/  ISETP.NE.AND P3, PT, R9, RZ, PT ;  /* 0x000000ff0900720c */ /* 0x000fd60003f65270 */
[----:B0--3--:R-:W0:Y:S04]  /*9b70*/  @P4 LDS.128 R40, [R51+0x2000] ;  /* 0x0020000033284984 */ /* 0x009e280000000c00 */
[----:B------:R-:W2:Y:S04]  /*9b80*/  @P3 LDS.128 R44, [R51+0x6000] ;  /* 0x00600000332c3984 */ /* 0x000ea80000000c00 */
        /* <DEDUP_REMOVED lines=14> */
.L_x_655:
[----:B------:R-:W-:Y:S05]  /*9c70*/  BSYNC B0 ;  /* 0x0000000000007941 */ /* 0x000fea0003800000 */
.L_x_621:
[----:B0-234-:R-:W0:Y:S01]  /*9c80*/  S2R R40, SR_TID.X ;  /* 0x0000000000287919 */ /* 0x01de220000002100 */
[----:B------:R-:W-:Y:S01]  /*9c90*/  @!PT LDS RZ, [RZ] ;  /* 0x00000000fffff984 */ /* 0x000fe20000000800 */
[----:B------:R-:W-:Y:S01]  /*9ca0*/  @!PT LDS RZ, [RZ] ;  /* 0x00000000fffff984 */ /* 0x000fe20000000800 */
[----:B------:R-:W-:Y:S01]  /*9cb0*/  @!PT LDS RZ, [RZ] ;  /* 0x00000000fffff984 */ /* 0x000fe20000000800 */
[----:B------:R-:W-:Y:S01]  /*9cc0*/  @!PT LDS RZ, [RZ] ;  /* 0x00000000fffff984 */ /* 0x000fe20000000800 */
[----:B------:R2:W-:Y:S06]  /*9cd0*/  MEMBAR.ALL.CTA ;  /* 0x0000000000007992 */ /* 0x0005ec0000008000 */
[----:B--2---:R-:W2:Y:S01]  /*9ce0*/  FENCE.VIEW.ASYNC.S ;  /* 0x00000000000073c6 */ /* 0x004ea20000000000 */
[----:B------:R-:W-:Y:S05]  /*9cf0*/  WARPSYNC.ALL ;  /* 0x0000000000007948 */ /* 0x000fea0003800000 */
[----:B------:R-:W-:Y:S01]  /*9d00*/  BSSY B0, `(.L_x_712) ;  /* 0x0000009000007945 */ /* 0x000fe20003800000 */
[----:B0-----:R-:W-:Y:S01]  /*9d10*/  LOP3.LUT R40, R40, 0x7f, RZ, 0xc0, !PT ;  /* 0x0000007f28287812 */ /* 0x001fe200078ec0ff */
[----:B--2---:R0:W-:Y:S03]  /*9d20*/  BAR.SYNC.DEFER_BLOCKING R151, 0x80 ;  /* 0x000200970000751d */ /* 0x0041e60000010000 */
[----:B------:R-:W-:-:S13]  /*9d30*/  ISETP.NE.AND P3, PT, R40, RZ, PT ;  /* 0x000000ff2800720c */ /* 0x000fda0003f65270 */
[----:B------:R-:W-:-:S05]  /*9d40*/  @!P3 VIADD R40, R3, 0x348a0 ;  /* 0x000348a00328b836 */ /* 0x000fca0000000000 */
[----:B------:R-:W-:-:S04]  /*9d50*/  @!P3 PRMT R40, RZ, 0x654, R40 ;  /* 0x00000654ff28b816 */ /* 0x000fc80000000028 */
[----:B------:R0:W-:Y:S01]  /*9d60*/  @!P3 SYNCS.ARRIVE.TRANS64.RED.A1T0 RZ, [R40+URZ], RZ ;  /* 0x000000ff28ffb9a7 */ /* 0x0001e2000810043f */
[----:B------:R-:W-:Y:S05]  /*9d70*/  @!P2 BRA `(.L_x_713) ;  /* 0x000000000004a947 */ /* 0x000fea0003800000 */
[----:B------:R-:W-:Y:S01]  /*9d80*/  BPT.TRAP 0x1 ;  /* 0x000000040000795c */ /* 0x000fe20000300000 */
.L_x_713:
[----:B------:R-:W-:Y:S05]  /*9d90*/  BSYNC B0 ;  /* 0x0000000000007941 */ /* 0x000fea0003800000 */
.L_x_712:
[----:B------:R-:W2:Y:S01]  /*9da0*/  SYNCS.PHASECHK.TRANS64.TRYWAIT P4, [R3+URZ+0x348b0], R0 ;  /* 0x0348b000030075a7 */ /* 0x000ea2000808017f */
[----:B0-----:R-:W-:Y:S01]  /*9db0*/  LEA R40, R16, R32, 0xe ;  /* 0x0000002010287211 */ /* 0x001fe200078e70ff */
[----:B------:R-:W-:Y:S01]  /*9dc0*/  ULDC UR60, c[0x0][0x320] ;  /* 0x0000c800003c7ab9 */ /* 0x000fe20000000800 */
[----:B------:R-:W-:Y:S01]  /*9dd0*/  ULDC.64 UR40, c[0x0][0x328] ;  /* 0x0000ca0000287ab9 */ /* 0x000fe20000000a00 */
[----:B------:R-:W-:Y:S01]  /*9de0*/  ULDC.64 UR38, c[0x0][0x318] ;  /* 0x0000c60000267ab9 */ /* 0x000fe20000000a00 */
[----:B------:R-:W-:Y:S01]  /*9df0*/  BSSY B0, `(.L_x_714) ;  /* 0x0000004000007945 */ /* 0x000fe20003800000 */
[----:B------:R-:W-:Y:S01]  /*9e00*/  ISETP.GE.AND P2, PT, R17, R4, PT ;  /* 0x000000041100720c */ /* 0x000fe20003f46270 */
[----:B------:R-:W-:Y:S02]  /*9e10*/  IMAD.IADD R42, R124, 0x1, R40 ;  /* 0x000000017c2a7824 */ /* 0x000fe400078e0228 */
[----:B--2---:R-:W-:Y:S10]  /*9e20*/  @!P4 BRA `(.L_x_715) ;  /* 0x000001680060c947 */ /* 0x004ff40003800000 */
.L_x_985:
[----:B------:R-:W-:Y:S05]  /*9e30*/  BSYNC B0 ;  /* 0x0000000000007941 */ /* 0x000fea0003800000 */
.L_x_714:
[----:B------:R-:W-:Y:S01]  /*9e40*/  BSSY B0, `(.L_x_716) ;  /* 0x0000019000007945 */ /* 0x000fe20003800000 */
[----:B01----:R-:W-:Y:S01]  /*9e50*/  IMAD R0, R40, 0x2, R115 ;  /* 0x0000000228007824 */ /* 0x003fe200078e0273 */
[----:B------:R-:W-:Y:S01]  /*9e60*/  LEA R52, R42, R115, 0x1 ;  /* 0x000000732a347211 */ /* 0x000fe200078e08ff */
[----:B------:R-:W-:Y:S01]  /*9e70*/  IMAD.WIDE R48, R24, 0x80, R118 ;  /* 0x0000008018307825 */ /* 0x000fe200078e0276 */
[----:B------:R-:W-:Y:S06]  /*9e80*/  @P2 BRA `(.L_x_717) ;  /* 0x0000000000502947 */ /* 0x000fec0003800000 */
[----:B------:R-:W-:Y:S01]  /*9e90*/  IMAD R43, R49, UR40, RZ ;  /* 0x00000028312b7c24 */ /* 0x000fe2000f8e02ff */
[----:B------:R-:W-:Y:S01]  /*9ea0*/  ISETP.GE.AND P4, PT, R18, UR60, PT ;  /* 0x0000003c12007c0c */ /* 0x000fe2000bf86270 */
[----:B------:R-:W-:Y:S02]  /*9eb0*/  IMAD.MOV.U32 R40, RZ, RZ, R104 ;  /* 0x000000ffff287224 */ /* 0x000fe400078e0068 */
[----:B------:R-:W-:Y:S02]  /*9ec0*/  IMAD.MOV.U32 R41, RZ, RZ, R5 ;  /* 0x000000ffff297224 */ /* 0x000fe400078e0005 */
[C---:B------:R-:W-:Y:S02]  /*9ed0*/  IMAD R43, R48.reuse, UR41, R43 ;  /* 0x00000029302b7c24 */ /* 0x040fe4000f8e022b */
[----:B------:R-:W-:-:S05]  /*9ee0*/  IMAD.WIDE.U32 R40, R48, UR40, R40 ;  /* 0x0000002830287c25 */ /* 0x000fca000f8e0028 */
[----:B------:R-:W-:Y:S02]  /*9ef0*/  IADD3 R41, R41, R43, RZ ;  /* 0x0000002b29297210 */ /* 0x000fe40007ffe0ff */
[----:B------:R-:W-:-:S04]  /*9f00*/  LEA R50, P2, R40, UR38, 0x1 ;  /* 0x0000002628327c11 */ /* 0x000fc8000f8408ff */
[----:B------:R-:W-:Y:S02]  /*9f10*/  LEA.HI.X R51, R40, UR39, R41, 0x1, P2 ;  /* 0x0000002728337c11 */ /* 0x000fe400090f0c29 */
[----:B------:R-:W-:Y:S01]  /*9f20*/  ISETP.GE.AND P2, PT, R101, UR60, PT ;  /* 0x0000003c65007c0c */ /* 0x000fe2000bf46270 */
[----:B------:R-:W0:-:S12]  /*9f30*/  @!P4 LDS.128 R40, [R0] ;  /* 0x000000000028c984 */ /* 0x000e180000000c00 */
[----:B------:R-:W1:Y:S04]  /*9f40*/  @!P2 LDS.128 R44, [R52] ;  /* 0x00000000342ca984 */ /* 0x000e680000000c00 */
[----:B0-----:R-:W-:Y:S01]  /*9f50*/  @!P4 STG.E.128 desc[UR42][R50.64], R40 ;  /* 0x000000283200c986 */ /* 0x001fe2000c101d2a */
[----:B------:R-:W-:-:S03]  /*9f60*/  ISETP.GE.AND P4, PT, R100, UR60, PT ;  /* 0x0000003c64007c0c */ /* 0x000fc6000bf86270 */
[----:B-1----:R-:W-:Y:S01]  /*9f70*/  @!P2 STG.E.128 desc[UR42][R50.64+0x40], R44 ;  /* 0x0000402c3200a986 */ /* 0x002fe2000c101d2a */
[----:B------:R-:W-:-:S09]  /*9f80*/  ISETP.GE.AND P2, PT, R99, UR60, PT ;  /* 0x0000003c63007c0c */ /* 0x000fd2000bf46270 */
[----:B------:R-:W0:Y:S04]  /*9f90*/  @!P4 LDS.128 R40, [R0+0x4000] ;  /* 0x004000000028c984 */ /* 0x000e280000000c00 */
[----:B------:R-:W1:Y:S04]  /*9fa0*/  @!P2 LDS.128 R44, [R52+0x4000] ;  /* 0x00400000342ca984 */ /* 0x000e680000000c00 */
[----:B0-----:R0:W-:Y:S04]  /*9fb0*/  @!P4 STG.E.128 desc[UR42][R50.64+0x80], R40 ;  /* 0x000080283200c986 */ /* 0x0011e8000c101d2a */
[----:B-1----:R0:W-:Y:S02]  /*9fc0*/  @!P2 STG.E.128 desc[UR42][R50.64+0xc0], R44 ;  /* 0x0000c02c3200a986 */ /* 0x0021e4000c101d2a */
.L_x_717:
[----:B------:R-:W-:Y:S05]  /*9fd0*/  BSYNC B0 ;  /* 0x0000000000007941 */ /* 0x000fea0003800000 */
.L_x_716:
[----:B------:R-:W-:Y:S01]  /*9fe0*/  ISETP.GE.AND P2, PT, R205, R4, PT ;  /* 0x00000004cd00720c */ /* 0x000fe20003f46270 */
[----:B------:R-:W-:-:S12]  /*9ff0*/  BSSY B0, `(.L_x_718) ;  /* 0x0000017000007945 */ /* 0x000fd80003800000 */
[----:B------:R-:W-:Y:S05]  /*a000*/  @P2 BRA `(.L_x_719) ;  /* 0x0000000000542947 */ /* 0x000fea0003800000 */
[----:B0-----:R-:W-:Y:S01]  /*a010*/  IADD3 R43, P2, R48, 0x40, RZ ;  /* 0x00000040302b7810 */ /* 0x001fe20007f5e0ff */
[----:B------:R-:W-:Y:S01]  /*a020*/  IMAD.MOV.U32 R4, RZ, RZ, R104 ;  /* 0x000000ffff047224 */ /* 0x000fe200078e0068 */
[----:B------:R-:W-:-:S03]  /*a030*/  ISETP.GE.AND P4, PT, R18, UR60, PT ;  /* 0x0000003c12007c0c */ /* 0x000fc6000bf86270 */
[----:B------:R-:W-:Y:S02]  /*a040*/  IMAD.X R48, RZ, RZ, R49, P2 ;  /* 0x000000ffff307224 */ /* 0x000fe400010e0631 */
[----:B------:R-:W-:-:S04]  /*a050*/  IMAD.WIDE.U32 R40, R43, UR40, R4 ;  /* 0x000000282b287c25 */ /* 0x000fc8000f8e0004 */
[----:B------:R-:W-:-:S04]  /*a060*/  IMAD R48, R48, UR40, RZ ;  /* 0x0000002830307c24 */ /* 0x000fc8000f8e02ff */
[----:B------:R-:W-:Y:S01]  /*a070*/  IMAD R43, R43, UR41, R48 ;  /* 0x000000292b2b7c24 */ /* 0x000fe2000f8e0230 */
[----:B------:R-:W-:-:S04]  /*a080*/  LEA R48, P2, R40, UR38, 0x1 ;  /* 0x0000002628307c11 */ /* 0x000fc8000f8408ff */
[----:B------:R-:W-:-:S04]  /*a090*/  IADD3 R41, R41, R43, RZ ;  /* 0x0000002b29297210 */ /* 0x000fc80007ffe0ff */
[----:B------:R-:W-:Y:S02]  /*a0a0*/  LEA.HI.X R49, R40, UR39, R41, 0x1, P2 ;  /* 0x0000002728317c11 */ /* 0x000fe400090f0c29 */
[----:B------:R-:W-:Y:S01]  /*a0b0*/  ISETP.GE.AND P2, PT, R100, UR60, PT ;  /* 0x0000003c64007c0c */ /* 0x000fe2000bf46270 */
[----:B------:R-:W0:-:S12]  /*a0c0*/  @!P4 LDS.128 R40, [R0+0x2000] ;  /* 0x002000000028c984 */ /* 0x000e180000000c00 */
[----:B------:R-:W1:Y:S04]  /*a0d0*/  @!P2 LDS.128 R44, [R0+0x6000] ;  /* 0x00600000002ca984 */ /* 0x000e680000000c00 */
        /* <DEDUP_REMOVED lines=8> */
.L_x_719:
[----:B------:R-:W-:Y:S05]  /*a160*/  BSYNC B0 ;  /* 0x0000000000007941 */ /* 0x000fea0003800000 */
.L_x_718:
[----:B------:R-:W3:Y:S01]  /*a170*/  LDL R0, [R1+0x8] ;  /* 0x0000080001007983 */ /* 0x000ee20000100800 */
[----:B------:R-:W-:Y:S01]  /*a180*/  @!P3 VIADD R3, R3, 0x348c0 ;  /* 0x000348c00303b836 */ /* 0x000fe20000000000 */
[----:B------:R-:W-:Y:S01]  /*a190*/  PLOP3.LUT P2, PT, PT, PT, PT, 0x8, 0x0 ;  /* 0x000000000000781c */ /* 0x000fe20003f4e170 */
[----:B------:R-:W-:Y:S01]  /*a1a0*/  VIADD R16, R16, 0x1 ;  /* 0x0000000110107836 */ /* 0x000fe20000000000 */
[----:B------:R-:W-:Y:S01]  /*a1b0*/  @!PT LDS RZ, [RZ] ;  /* 0x00000000fffff984 */ /* 0x000fe20000000800 */
[----:B------:R-:W-:Y:S01]  /*a1c0*/  @!PT LDS RZ, [RZ] ;  /* 0x00000000fffff984 */ /* 0x000fe20000000800 */
[----:B------:R-:W-:Y:S01]  /*a1d0*/  @!PT LDS RZ, [RZ] ;  /* 0x00000000fffff984 */ /* 0x000fe20000000800 */
[----:B------:R-:W-:Y:S01]  /*a1e0*/  @!PT LDS RZ, [RZ] ;  /* 0x00000000fffff984 */ /* 0x000fe20000000800 */
[----:B------:R1:W-:Y:S06]  /*a1f0*/  MEMBAR.ALL.CTA ;  /* 0x0000000000007992 */ /* 0x0003ec0000008000 */
[----:B-1----:R-:W1:Y:S01]  /*a200*/  FENCE.VIEW.ASYNC.S ;  /* 0x00000000000073c6 */ /* 0x002e620000000000 */
[----:B------:R-:W-:Y:S01]  /*a210*/  @!P3 PRMT R3, RZ, 0x654, R3 ;  /* 0x00000654ff03b816 */ /* 0x000fe20000000003 */
[----:B-1----:R1:W-:Y:S06]  /*a220*/  BAR.SYNC.DEFER_BLOCKING R151, 0x80 ;  /* 0x000200970000751d */ /* 0x0023ec0000010000 */
[----:B------:R4:W-:Y:S01]  /*a230*/  @!P3 SYNCS.ARRIVE.TRANS64.RED.A1T0 RZ, [R3+URZ], RZ ;  /* 0x000000ff03ffb9a7 */ /* 0x0009e2000810043f */
[----:B------:R-:W-:-:S04]  /*a240*/  ISETP.NE.AND P3, PT, R16, 0x2, PT ;  /* 0x000000021000780c */ /* 0x000fc80003f65270 */
[----:B------:R-:W-:Y:S02]  /*a250*/  SEL R16, R16, RZ, P3 ;  /* 0x000000ff10107207 */ /* 0x000fe40001800000 */
[----:B----4-:R-:W-:-:S04]  /*a260*/  SEL R3, RZ, 0x1, P3 ;  /* 0x00000001ff037807 */ /* 0x010fc80001800000 */
[----:B------:R-:W-:Y:S02]  /*a270*/  LOP3.LUT R184, R184, R3, RZ, 0x3c, !PT ;  /* 0x00000003b8b87212 */ /* 0x000fe400078e3cff */
[----:B---3--:R-:W-:-:S13]  /*a280*/  LOP3.LUT P4, RZ, R0, 0x2, RZ, 0xc0, !PT ;  /* 0x0000000200ff7812 */ /* 0x008fda000788c0ff */
[----:B-1----:R-:W-:Y:S05]  /*a290*/  @P4 BRA `(.L_x_720) ;  /* 0xffffff8400504947 */ /* 0x002fea000383ffff */
.L_x_616:
[----:B------:R-:W-:Y:S01]  /*a2a0*/  BSSY B0, `(.L_x_721) ;  /* 0x000002a000007945 */ /* 0x000fe20003800000 */
[----:B------:R-:W-:Y:S01]  /*a2b0*/  ISETP.GE.AND P1, PT, R150, 0x1, PT ;  /* 0x000000019600780c */ /* 0x000fe20003f26270 */
[----:B------:R-:W-:Y:S01]  /*a2c0*/  IMAD.MOV.U32 R0, RZ, RZ, RZ ;  /* 0x000000ffff007224 */ /* 0x000fe200078e00ff */
[----:B------:R-:W-:Y:S02]  /*a2d0*/  PLOP3.LUT P0, PT, PT, PT, PT, 0x80, 0x0 ;  /* 0x000000000000781c */ /* 0x000fe40003f0f070 */
[----:B------:R-:W-:Y:S02]  /*a2e0*/  CS2R R86, SRZ ;  /* 0x0000000000567805 */ /* 0x000fe4000001ff00 */
[----:B------:R-:W-:Y:S02]  /*a2f0*/  MOV R3, RZ ;  /* 0x000000ff00037202 */ /* 0x000fe40000000f00 */
        /* <DEDUP_REMOVED lines=18> */
[----:B0-----:R-:W-:Y:S02]  /*a420*/  CS2R R50, SRZ ;  /* 0x0000000000327805 */ /* 0x001fe4000001ff00 */
[----:B--2---:R-:W-:-:S02]  /*a430*/  CS2R R48, SRZ ;  /* 0x0000000000307805 */ /* 0x004fc4000001ff00 */
[----:B------:R-:W-:Y:S02]  /*a440*/  CS2R R46, SRZ ;  /* 0x00000000002e7805 */ /* 0x000fe4000001ff00 */
[----:B------:R-:W-:Y:S02]  /*a450*/  CS2R R44, SRZ ;  /* 0x00000000002c7805 */ /* 0x000fe4000001ff00 */
[----:B------:R-:W-:Y:S02]  /*a460*/  CS2R R42, SRZ ;  /* 0x00000000002a7805 */ /* 0x000fe4000001ff00 */
[----:B------:R-:W-:Y:S02]  /*a470*/  CS2R R40, SRZ ;  /* 0x0000000000287805 */ /* 0x000fe4000001ff00 */
[----:B------:R-:W-:Y:S01]  /*a480*/  CS2R R36, SRZ ;  /* 0x0000000000247805 */ /* 0x000fe2000001ff00 */
[----:B------:R-:W-:Y:S01]  /*a490*/  IMAD.MOV.U32 R91, RZ, RZ, RZ ;  /* 0x000000ffff5b7224 */ /* 0x000fe200078e00ff */
[----:B------:R-:W-:-:S02]  /*a4a0*/  MOV R88, RZ ;  /* 0x000000ff00587202 */ /* 0x000fc40000000f00 */
[----:B------:R-:W-:Y:S01]  /*a4b0*/  CS2R R32, SRZ ;  /* 0x0000000000207805 */ /* 0x000fe2000001ff00 */
[----:B------:R-:W-:Y:S01]  /*a4c0*/  IMAD.MOV.U32 R26, RZ, RZ, RZ ;  /* 0x000000ffff1a7224 */ /* 0x000fe200078e00ff */
[----:B------:R-:W-:Y:S01]  /*a4d0*/  CS2R R10, SRZ ;  /* 0x00000000000a7805 */ /* 0x000fe2000001ff00 */
[----:B------:R-:W-:Y:S01]  /*a4e0*/  IMAD.MOV.U32 R93, RZ, RZ, RZ ;  /* 0x000000ffff5d7224 */ /* 0x000fe200078e00ff */
[----:B------:R-:W-:Y:S01]  /*a4f0*/  MOV R28, RZ ;  /* 0x000000ff001c7202 */ /* 0x000fe20000000f00 */
[----:B------:R-:W-:Y:S01]  /*a500*/  IMAD.MOV.U32 R95, RZ, RZ, RZ ;  /* 0x000000ffff5f7224 */ /* 0x000fe200078e00ff */
[----:B------:R-:W-:Y:S06]  /*a510*/  @P2 BRA `(.L_x_722) ;  /* 0x0000000000082947 */ /* 0x000fec0003800000 */
[----:B------:R-:W0:Y:S02]  /*a520*/  FENCE.VIEW.ASYNC.G ;  /* 0x00000000000073c6 */ /* 0x000e240000000100 */
[----:B0-----:R-:W-:Y:S06]  /*a530*/  BAR.ARV 0xc, 0x180 ;  /* 0x0306000000007b1d */ /* 0x001fec0000002000 */
.L_x_722:
[----:B------:R-:W-:Y:S05]  /*a540*/  BSYNC B0 ;  /* 0x0000000000007941 */ /* 0x000fea0003800000 */
.L_x_721:
[----:B------:R-:W-:Y:S01]  /*a550*/  IMAD.MOV.U32 R89, RZ, RZ, RZ ;  /* 0x000000ffff597224 */ /* 0x000fe200078e00ff */
[----:B------:R-:W-:Y:S01]  /*a560*/  MOV R24, RZ ;  /* 0x000000ff00187202 */ /* 0x000fe20000000f00 */
[----:B------:R-:W-:Y:S06]  /*a570*/  @!P1 BRA `(.L_x_723) ;  /* 0x000000c800589947 */ /* 0x000fec0003800000 */
[----:B------:R-:W0:Y:S02]  /*a580*/  SHFL.IDX PT, R0, R231, RZ, 0x1f ;  /* 0x00001fffe7007589 */ /* 0x000e2400000e0000 */
[----:B0-----:R-:W-:-:S04]  /*a590*/  LEA.HI R3, R0, R0, RZ, 0x1 ;  /* 0x0000000000037211 */ /* 0x001fc800078f08ff */
[----:B------:R-:W-:-:S05]  /*a5a0*/  LOP3.LUT R3, R3, 0x1e, RZ, 0xc0, !PT ;  /* 0x0000001e03037812 */ /* 0x000fca00078ec0ff */
[----:B------:R-:W-:Y:S02]  /*a5b0*/  IMAD.IADD R3, R0, 0x1, -R3 ;  /* 0x0000000100037824 */ /* 0x000fe400078e0a03 */
[----:B------:R-:W-:-:S03]  /*a5c0*/  IMAD.U32 R0, RZ, RZ, UR61 ;  /* 0x0000003dff007e24 */ /* 0x000fc6000f8e00ff */
[----:B------:R-:W-:Y:S02]  /*a5d0*/  LEA R3, R3, UR61, 0xd ;  /* 0x0000003d03037c11 */ /* 0x000fe4000f8e68ff */
[----:B------:R-:W-:Y:S02]  /*a5e0*/  LOP3.LUT P0, RZ, R0, 0x3ff, RZ, 0xc0, !PT ;  /* 0x000003ff00ff7812 */ /* 0x000fe4000780c0ff */
[----:B------:R-:W-:Y:S02]  /*a5f0*/  SHF.R.U32.HI R3, RZ, 0x4, R3 ;  /* 0x00000004ff037819 */ /* 0x000fe40000011603 */
[----:B------:R-:W-:Y:S02]  /*a600*/  P2R R24, PR, RZ, 0x1 ;  /* 0x00000001ff187803 */ /* 0x000fe40000000000 */
[----:B------:R-:W-:-:S07]  /*a610*/  LOP3.LUT R36, R3, 0x3fff, RZ, 0xc0, !PT ;  /* 0x00003fff03247812 */ /* 0x000fce00078ec0ff */
[----:B------:R-:W-:Y:S05]  /*a620*/  @!P0 BRA `(.L_x_724) ;  /* 0x0000000000408947 */ /* 0x000fea0003800000 */
[----:B------:R-:W-:Y:S01]  /*a630*/  MOV R0, 0x0 ;  /* 0x0000000000007802 */ /* 0x000fe20000000f00 */
[----:B------:R-:W-:Y:S01]  /*a640*/  ULDC.64 UR4, c[0x4][0x118] ;  /* 0x0100460000047ab9 */ /* 0x000fe20000000a00 */
[----:B------:R-:W-:Y:S01]  /*a650*/  ULDC.64 UR6, c[0x4][0x120] ;  /* 0x0100480000067ab9 */ /* 0x000fe20000000a00 */
[----:B------:R-:W-:Y:S01]  /*a660*/  MOV R4, UR4 ;  /* 0x0000000400047c02 */ /* 0x000fe20008000f00 */
[----:B------:R0:W1:Y:S01]  /*a670*/  LDC.64 R14, c[0x4][R0] ;  /* 0x01000000000e7b82 */ /* 0x0000620000000a00 */
[----:B------:R-:W-:Y:S01]  /*a680*/  IMAD.U32 R5, RZ, RZ, UR5 ;  /* 0x00000005ff057e24 */ /* 0x000fe2000f8e00ff */
        /* <DEDUP_REMOVED lines=10> */
.L_x_724:
[----:B------:R-:W-:Y:S02]  /*a730*/  ULDC UR4, c[0x0][0x3f4] ;  /* 0x0000fd0000047ab9 */ /* 0x000fe40000000800 */
[----:B------:R-:W-:-:S13]  /*a740*/  ISETP.LT.AND P0, PT, RZ, UR4, PT ;  /* 0x00000004ff007c0c */ /* 0x000fda000bf01270 */
[----:B------:R-:W-:Y:S05]  /*a750*/  @P0 BRA `(.L_x_725) ;  /* 0x00000000003c0947 */ /* 0x000fea0003800000 */
[----:B------:R-:W-:-:S04]  /*a760*/  LEA.HI R0, R204, R204, RZ, 0x1 ;  /* 0x000000cccc007211 */ /* 0x000fc800078f08ff */
[----:B------:R-:W-:-:S04]  /*a770*/  LOP3.LUT R3, R0, 0xfffffffe, RZ, 0xc0, !PT ;  /* 0xfffffffe00037812 */ /* 0x000fc800078ec0ff */
[----:B------:R-:W-:-:S04]  /*a780*/  IADD3 R3, R204, -R3, RZ ;  /* 0x80000003cc037210 */ /* 0x000fc80007ffe0ff */
[----:B------:R-:W-:-:S04]  /*a790*/  SHF.L.U32 R3, R3, 0x1f, RZ ;  /* 0x0000001f03037819 */ /* 0x000fc800000006ff */
[----:B------:R0:W1:Y:S03]  /*a7a0*/  SYNCS.PHASECHK.TRANS64.TRYWAIT P0, [R2+URZ+0x34800], R3 ;  /* 0x03480003020075a7 */ /* 0x000066000800017f */
[----:B-1----:R-:W-:Y:S05]  /*a7b0*/  @!P0 NANOSLEEP.SYNCS 0x989680 ;  /* 0x009896800000895d */ /* 0x002fea0003900000 */
[----:B------:R-:W1:Y:S01]  /*a7c0*/  @!P0 SYNCS.PHASECHK.TRANS64 P0, [R2+URZ+0x34800], R3 ;  /* 0x03480003020085a7 */ /* 0x000e62000800007f */
[----:B------:R-:W-:Y:S04]  /*a7d0*/  BSSY B0, `(.L_x_726) ;  /* 0x0000006000007945 */ /* 0x000fe80003800000 */
[----:B-1----:R-:W-:Y:S05]  /*a7e0*/  @P0 BRA `(.L_x_727) ;  /* 0x0000000000100947 */ /* 0x002fea0003800000 */
.L_x_728:
[----:B-1----:R1:W2:Y:S02]  /*a7f0*/  SYNCS.PHASECHK.TRANS64.TRYWAIT P0, [R2+URZ+0x34800], R3 ;  /* 0x03480003020075a7 */ /* 0x0022a4000800017f */
[----:B--2---:R-:W-:Y:S05]  /*a800*/  @!P0 NANOSLEEP.SYNCS 0x989680 ;  /* 0x009896800000895d */ /* 0x004fea0003900000 */
[----:B------:R-:W2:Y:S02]  /*a810*/  @!P0 SYNCS.PHASECHK.TRANS64 P0, [R2+URZ+0x34800], R3 ;  /* 0x03480003020085a7 */ /* 0x000ea4000800007f */
[----:B--2---:R-:W-:Y:S05]  /*a820*/  @!P0 BRA `(.L_x_728) ;  /* 0xfffffffc00f08947 */ /* 0x004fea000383ffff */
.L_x_727:
[----:B------:R-:W-:Y:S05]  /*a830*/  BSYNC B0 ;  /* 0x0000000000007941 */ /* 0x000fea0003800000 */
.L_x_726:
[----:B------:R-:W-:Y:S05]  /*a840*/  BRA `(.L_x_729) ;  /* 0x0000005800487947 */ /* 0x000fea0003800000 */
.L_x_725:
[----:B-----5:R-:W-:Y:S01]  /*a850*/  SHF.R.S32.HI R0, RZ, 0x1f, R144 ;  /* 0x0000001fff007819 */ /* 0x020fe20000011490 */
[----:B------:R-:W-:Y:S01]  /*a860*/  ULDC.64 UR4, c[0x0][0x3f8] ;  /* 0x0000fe0000047ab9 */ /* 0x000fe20000000a00 */
[----:B------:R-:W-:Y:S01]  /*a870*/  ULDC.64 UR6, c[0x0][0x408] ;  /* 0x0001020000067ab9 */ /* 0x000fe20000000a00 */
[----:B------:R-:W-:Y:S01]  /*a880*/  ISETP.NE.AND P2, PT, R24, RZ, PT ;  /* 0x000000ff1800720c */ /* 0x000fe20003f45270 */
[----:B------:R-:W-:-:S04]  /*a890*/  IMAD.WIDE.U32 R4, R144, UR4, RZ ;  /* 0x0000000490047c25 */ /* 0x000fc8000f8e00ff */
[C---:B------:R-:W-:Y:S02]  /*a8a0*/  IMAD R3, R0.reuse, UR4, RZ ;  /* 0x0000000400037c24 */ /* 0x040fe4000f8e02ff */
[----:B------:R-:W-:Y:S02]  /*a8b0*/  IMAD R9, R0, UR6, RZ ;  /* 0x0000000600097c24 */ /* 0x000fe4000f8e02ff */
[C---:B------:R-:W-:Y:S01]  /*a8c0*/  IMAD R3, R144.reuse, UR5, R3 ;  /* 0x0000000590037c24 */ /* 0x040fe2000f8e0203 */
[----:B------:R-:W-:Y:S01]  /*a8d0*/  ULDC.64 UR4, c[0x0][0x3e8] ;  /* 0x0000fa0000047ab9 */ /* 0x000fe20000000a00 */
[----:B------:R-:W-:Y:S01]  /*a8e0*/  IMAD.WIDE.U32 R6, R144, UR6, RZ ;  /* 0x0000000690067c25 */ /* 0x000fe2000f8e00ff */
[----:B------:R-:W-:-:S03]  /*a8f0*/  LEA R24, P0, R4, UR4, 0x1 ;  /* 0x0000000404187c11 */ /* 0x000fc6000f8008ff */
[----:B------:R-:W-:Y:S01]  /*a900*/  IMAD R9, R144, UR7, R9 ;  /* 0x0000000790097c24 */ /* 0x000fe2000f8e0209 */
[----:B------:R-:W-:Y:S01]  /*a910*/  ULDC.64 UR6, c[0x0][0x400] ;  /* 0x0001000000067ab9 */ /* 0x000fe20000000a00 */
[----:B------:R-:W-:Y:S01]  /*a920*/  IMAD.IADD R25, R3, 0x1, R5 ;  /* 0x0000000103197824 */ /* 0x000fe200078e0205 */
[----:B------:R-:W-:Y:S01]  /*a930*/  LEA R26, P1, R6, UR6, 0x1 ;  /* 0x00000006061a7c11 */ /* 0x000fe2000f8208ff */
[----:B------:R-:W-:-:S03]  /*a940*/  IMAD.IADD R27, R9, 0x1, R7 ;  /* 0x00000001091b7824 */ /* 0x000fc600078e0207 */
[----:B------:R-:W-:Y:S02]  /*a950*/  LEA.HI.X R25, R4, UR5, R25, 0x1, P0 ;  /* 0x0000000504197c11 */ /* 0x000fe400080f0c19 */
[----:B------:R-:W-:Y:S01]  /*a960*/  LEA.HI.X R27, R6, UR7, R27, 0x1, P1 ;  /* 0x00000007061b7c11 */ /* 0x000fe200088f0c1b */
[----:B------:R-:W-:Y:S06]  /*a970*/  @!P2 BRA `(.L_x_730) ;  /* 0x000000000040a947 */ /* 0x000fec0003800000 */
        /* <DEDUP_REMOVED lines=15> */
[----:B-1----:R-:W-:Y:S05]  /*aa70*/  CALL.ABS.NOINC R14 ;  /* 0x000000000e007343 */ /* 0x002fea0003c00000 */
.L_x_730:
[----:B------:R-:W-:Y:S01]  /*aa80*/  ULDC.U8 UR4, c[0x0][0x410] ;  /* 0x0001040000047ab9 */ /* 0x000fe20000000000 */
[----:B------:R-:W-:Y:S01]  /*aa90*/  BSSY B0, `(.L_x_731) ;  /* 0x0000565000007945 */ /* 0x000fe20003800000 */
[----:B------:R-:W-:Y:S02]  /*aaa0*/  ISETP.NE.AND P0, PT, RZ, UR4, PT ;  /* 0x00000004ff007c0c */ /* 0x000fe4000bf05270 */
[----:B------:R-:W-:-:S11]  /*aab0*/  LEA R6, R125, R17, 0x7 ;  /* 0x000000117d067211 */ /* 0x000fd600078e38ff */
[----:B------:R-:W-:Y:S05]  /*aac0*/  @!P0 BRA `(.L_x_732) ;  /* 0x0000002800a08947 */ /* 0x000fea0003800000 */
[----:B------:R-:W-:-:S03]  /*aad0*/  UMOV UR4, 0xffffffff ;  /* 0xffffffff00047882 */ /* 0x000fc60000000000 */
[----:B------:R-:W-:Y:S05]  /*aae0*/  BRA.DIV UR4, `(.L_x_733) ;  /* 0x0000015e04447947 */ /* 0x000fea000b800000 */
[----:B------:R0:W1:Y:S04]  /*aaf0*/  SHFL.IDX PT, R0, R25, RZ, 0x1c1f ;  /* 0x001c1fff19007589 */ /* 0x00006800000e0000 */
[----:B------:R0:W2:Y:S04]  /*ab00*/  SHFL.IDX PT, R3, R24, RZ, 0x1c1f ;  /* 0x001c1fff18037589 */ /* 0x0000a800000e0000 */
[----:B------:R0:W3:Y:S04]  /*ab10*/  SHFL.IDX PT, R4, R27, RZ, 0x1c1f ;  /* 0x001c1fff1b047589 */ /* 0x0000e800000e0000 */
[----:B------:R0:W4:Y:S02]  /*ab20*/  SHFL.IDX PT, R5, R26, RZ, 0x1c1f ;  /* 0x001c1fff1a057589 */ /* 0x00012400000e0000 */
.L_x_991:
[----:B------:R-:W-:Y:S01]  /*ab30*/  ULDC UR4, c[0x0][0x448] ;  /* 0x0001120000047ab9 */ /* 0x000fe20000000800 */
[----:B------:R-:W-:Y:S01]  /*ab40*/  LOP3.LUT R8, R191, 0x18, R18, 0xf8, !PT ;  /* 0x00000018bf087812 */ /* 0x000fe200078ef812 */
[----:B------:R-:W-:Y:S01]  /*ab50*/  IMAD R52, R149, UR4, RZ ;  /* 0x0000000495347c24 */ /* 0x000fe2000f8e02ff */
[----:B------:R-:W-:Y:S01]  /*ab60*/  BSSY B1, `(.L_x_734) ;  /* 0x000004f000017945 */ /* 0x000fe20003800000 */
[----:B------:R-:W-:Y:S02]  /*ab70*/  LOP3.LUT P0, RZ, R213, 0x4, RZ, 0xc0, !PT ;  /* 0x00000004d5ff7812 */ /* 0x000fe4000780c0ff */
[----:B------:R-:W-:Y:S02]  /*ab80*/  CS2R R14, SRZ ;  /* 0x00000000000e7805 */ /* 0x000fe4000001ff00 */
[----:B------:R-:W-:Y:S02]  /*ab90*/  LOP3.LUT R9, R8, R193, RZ, 0x3c, !PT ;  /* 0x000000c108097212 */ /* 0x000fe400078e3cff */
[----:B------:R-:W-:-:S02]  /*aba0*/  CS2R R10, SRZ ;  /* 0x00000000000a7805 */ /* 0x000fc4000001ff00 */
[----:B------:R-:W-:Y:S01]  /*abb0*/  ISETP.GE.AND P1, PT, R6, R52, PT ;  /* 0x000000340600720c */ /* 0x000fe20003f26270 */
[----:B------:R-:W-:Y:S01]  /*abc0*/  IMAD R52, R125, -0x80, R52 ;  /* 0xffffff807d347824 */ /* 0x000fe200078e0234 */
[----:B------:R-:W-:Y:S01]  /*abd0*/  CS2R R6, SRZ ;  /* 0x0000000000067805 */ /* 0x000fe2000001ff00 */
[----:B------:R-:W-:Y:S01]  /*abe0*/  IMAD R9, R192, 0x200, R9 ;  /* 0x00000200c0097824 */ /* 0x000fe200078e0209 */
[----:B------:R-:W-:Y:S02]  /*abf0*/  CS2R R20, SRZ ;  /* 0x0000000000147805 */ /* 0x000fe4000001ff00 */
[----:B0-----:R-:W-:Y:S02]  /*ac00*/  CS2R R24, SRZ ;  /* 0x0000000000187805 */ /* 0x001fe4000001ff00 */
[----:B------:R-:W-:Y:S01]  /*ac10*/  CS2R R12, SRZ ;  /* 0x00000000000c7805 */ /* 0x000fe2000001ff00 */
[----:B------:R-:W-:Y:S01]  /*ac20*/  IMAD R9, R9, 0x2, R2 ;  /* 0x0000000209097824 */ /* 0x000fe200078e0202 */
[----:B------:R-:W-:-:S02]  /*ac30*/  CS2R R30, SRZ ;  /* 0x00000000001e7805 */ /* 0x000fc4000001ff00 */
[----:B------:R-:W-:Y:S02]  /*ac40*/  CS2R R32, SRZ ;  /* 0x0000000000207805 */ /* 0x000fe4000001ff00 */
[----:B------:R-:W-:Y:S02]  /*ac50*/  CS2R R34, SRZ ;  /* 0x0000000000227805 */ /* 0x000fe4000001ff00 */
[----:B------:R-:W-:Y:S02]  /*ac60*/  CS2R R38, SRZ ;  /* 0x0000000000267805 */ /* 0x000fe4000001ff00 */
[----:B------:R-:W-:Y:S02]  /*ac70*/  CS2R R28, SRZ ;  /* 0x00000000001c7805 */ /* 0x000fe4000001ff00 */
[C---:B------:R-:W-:Y:S01]  /*ac80*/  IADD3 R37, R9.reuse, 0x10400, RZ ;  /* 0x0001040009257810 */ /* 0x040fe20007ffe0ff */
[----:B------:R-:W-:Y:S01]  /*ac90*/  VIADD R8, R9, 0x10440 ;  /* 0x0001044009087836 */ /* 0x000fe20000000000 */
[----:B------:R-:W-:Y:S01]  /*aca0*/  CS2R R26, SRZ ;  /* 0x00000000001a7805 */ /* 0x000fe2000001ff00 */
[----:B------:R-:W-:Y:S06]  /*acb0*/  @P1 BRA `(.L_x_735) ;  /* 0x0000000000e41947 */ /* 0x000fec0003800000 */
[----:B------:R-:W-:Y:S01]  /*acc0*/  ULDC UR4, c[0x0][0x3f4] ;  /* 0x0000fd0000047ab9 */ /* 0x000fe20000000800 */
[----:B------:R-:W-:Y:S02]  /*acd0*/  CS2R R30, SRZ ;  /* 0x00000000001e7805 */ /* 0x000fe4000001ff00 */
[----:B------:R-:W-:Y:S02]  /*ace0*/  ISETP.GE.AND P2, PT, R22, UR4, PT ;  /* 0x0000000416007c0c */ /* 0x000fe4000bf46270 */
[----:B------:R-:W-:Y:S02]  /*acf0*/  CS2R R6, SRZ ;  /* 0x0000000000067805 */ /* 0x000fe4000001ff00 */
[----:B------:R-:W-:Y:S02]  /*ad00*/  ISETP.GE.AND P3, PT, R187, UR4, PT ;  /* 0x00000004bb007c0c */ /* 0x000fe4000bf66270 */
[----:B------:R-:W-:Y:S02]  /*ad10*/  CS2R R32, SRZ ;  /* 0x0000000000207805 */ /* 0x000fe4000001ff00 */
[----:B------:R-:W-:-:S05]  /*ad20*/  ISETP.GE.AND P4, PT, R186, UR4, PT ;  /* 0x00000004ba007c0c */ /* 0x000fca000bf86270 */
[----:B-1----:R-:W-:Y:S01]  /*ad30*/  @!P2 MOV R11, R0 ;  /* 0x00000000000ba202 */ /* 0x002fe20000000f00 */
[----:B--2---:R-:W-:-:S03]  /*ad40*/  @!P2 IMAD.MOV.U32 R10, RZ, RZ, R3 ;  /* 0x000000ffff0aa224 */ /* 0x004fc600078e0003 */
[----:B------:R-:W-:Y:S01]  /*ad50*/  @!P3 IADD3 R20, P1, R3, R216, RZ ;  /* 0x000000d80314b210 */ /* 0x000fe20007f3e0ff */
[----:B----4-:R-:W-:Y:S02]  /*ad60*/  @!P2 IMAD.MOV.U32 R12, RZ, RZ, R5 ;  /* 0x000000ffff0ca224 */ /* 0x010fe400078e0005 */
[----:B---3--:R-:W-:Y:S01]  /*ad70*/  @!P2 IMAD.MOV.U32 R13, RZ, RZ, R4 ;  /* 0x000000ffff0da224 */ /* 0x008fe200078e0004 */
[----:B------:R-:W-:Y:S01]  /*ad80*/  @!P3 IADD3.X R21, R0, R215, RZ, P1, !PT ;  /* 0x000000d70015b210 */ /* 0x000fe20000ffe4ff */
[----:B------:R-:W-:-:S04]  /*ad90*/  @!P2 IMAD.WIDE R10, R22, 0x2, R10 ;  /* 0x00000002160aa825 */ /* 0x000fc800078e020a */
[----:B------:R-:W-:Y:S01]  /*ada0*/  @!P2 IMAD.WIDE R12, R22, 0x2, R12 ;  /* 0x00000002160ca825 */ /* 0x000fe200078e020c */
[----:B------:R0:W5:Y:S01]  /*adb0*/  @!P2 LD.E.64 R30, desc[UR42][R10.64] ;  /* 0x0000002a0a1ea980 */ /* 0x000162000c101b00 */
[----:B------:R-:W-:-:S03]  /*adc0*/  @!P3 IADD3 R24, P1, R5, R216, RZ ;  /* 0x000000d80518b210 */ /* 0x000fc60007f3e0ff */
[----:B------:R-:W5:Y:S01]  /*add0*/  @!P2 LD.E.64 R6, desc[UR42][R12.64] ;  /* 0x0000002a0c06a980 */ /* 0x000f62000c101b00 */
[----:B------:R-:W-:Y:S02]  /*ade0*/  ISETP.GE.AND P2, PT, R189, UR4, PT ;  /* 0x00000004bd007c0c */ /* 0x000fe4000bf46270 */
[-C--:B------:R-:W-:Y:S02]  /*adf0*/  @!P4 IADD3 R26, P5, R3, R218.reuse, RZ ;  /* 0x000000da031ac210 */ /* 0x080fe40007fbe0ff */
[----:B------:R-:W-:Y:S02]  /*ae00*/  CS2R R14, SRZ ;  /* 0x00000000000e7805 */ /* 0x000fe4000001ff00 */
[----:B------:R-:W-:Y:S01]  /*ae10*/  @!P4 IADD3 R40, P6, R5, R218, RZ ;  /* 0x000000da0528c210 */ /* 0x000fe20007fde0ff */
[----:B------:R-:W-:Y:S01]  /*ae20*/  @!P3 IMAD.X R25, R4, 0x1, R215, P1 ;  /* 0x000000010419b824 */ /* 0x000fe200008e06d7 */
[----:B------:R-:W-:Y:S02]  /*ae30*/  CS2R R34, SRZ ;  /* 0x0000000000227805 */ /* 0x000fe4000001ff00 */
[----:B0-----:R-:W-:Y:S01]  /*ae40*/  CS2R R10, SRZ ;  /* 0x00000000000a7805 */ /* 0x001fe2000001ff00 */
[----:B------:R-:W-:Y:S01]  /*ae50*/  @!P4 IMAD.X R27, R0, 0x1, R217, P5 ;  /* 0x00000001001bc824 */ /* 0x000fe200028e06d9 */
[----:B------:R-:W-:Y:S01]  /*ae60*/  @!P4 IADD3.X R41, R4, R217, RZ, P6, !PT ;  /* 0x000000d90429c210 */ /* 0x000fe200037fe4ff */
[----:B------:R0:W5:Y:S01]  /*ae70*/  @!P3 LD.E.64 R32, desc[UR42][R20.64] ;  /* 0x0000002a1420b980 */ /* 0x000162000c101b00 */
[----:B------:R-:W-:-:S03]  /*ae80*/  ISETP.GE.AND P1, PT, R188, UR4, PT ;  /* 0x00000004bc007c0c */ /* 0x000fc6000bf26270 */
[----:B------:R1:W5:Y:S01]  /*ae90*/  @!P3 LD.E.64 R14, desc[UR42][R24.64] ;  /* 0x0000002a180eb980 */ /* 0x000362000c101b00 */
[----:B------:R-:W-:Y:S02]  /*aea0*/  ISETP.GE.AND P3, PT, R190, UR4, PT ;  /* 0x00000004be007c0c */ /* 0x000fe4000bf66270 */
[-C--:B------:R-:W-:Y:S01]  /*aeb0*/  @!P2 IADD3 R44, P5, R5, R220.reuse, RZ ;  /* 0x000000dc052ca210 */ /* 0x080fe20007fbe0ff */
[----:B------:R2:W5:Y:S04]  /*aec0*/  @!P4 LD.E.64 R34, desc[UR42][R26.64] ;  /* 0x0000002a1a22c980 */ /* 0x000568000c101b00 */
[----:B------:R3:W5:Y:S01]  /*aed0*/  @!P4 LD.E.64 R10, desc[UR42][R40.64] ;  /* 0x0000002a280ac980 */ /* 0x000762000c101b00 */
[----:B------:R-:W-:Y:S02]  /*aee0*/  @!P2 IADD3 R42, P4, R3, R220, RZ ;  /* 0x000000dc032aa210 */ /* 0x000fe40007f9e0ff */
[----:B------:R-:W-:-:S02]  /*aef0*/  CS2R R38, SRZ ;  /* 0x0000000000267805 */ /* 0x000fc4000001ff00 */
[----:B0-----:R-:W-:Y:S01]  /*af00*/  CS2R R20, SRZ ;  /* 0x0000000000147805 */ /* 0x001fe2000001ff00 */
[--C-:B------:R-:W-:Y:S01]  /*af10*/  @!P2 IMAD.X R45, R4, 0x1, R219.reuse, P5 ;  /* 0x00000001042da824 */ /* 0x100fe200028e06db */
[C---:B------:R-:W-:Y:S01]  /*af20*/  @!P1 IADD3 R46, P6, R3.reuse, R222, RZ ;  /* 0x000000de032e9210 */ /* 0x040fe20007fde0ff */
[----:B------:R-:W-:Y:S01]  /*af30*/  @!P2 IMAD.X R43, R0, 0x1, R219, P4 ;  /* 0x00000001002ba824 */ /* 0x000fe200020e06db */
[-C--:B------:R-:W-:Y:S02]  /*af40*/  @!P3 IADD3 R48, P4, R3, R224.reuse, RZ ;  /* 0x000000e00330b210 */ /* 0x080fe40007f9e0ff */
[----:B------:R-:W-:Y:S01]  /*af50*/  CS2R R28, SRZ ;  /* 0x00000000001c7805 */ /* 0x000fe2000001ff00 */
[----:B------:R0:W5:Y:S01]  /*af60*/  @!P2 LD.E.64 R20, desc[UR42][R44.64] ;  /* 0x0000002a2c14a980 */ /* 0x000162000c101b00 */
[----:B------:R-:W-:Y:S02]  /*af70*/  @!P3 IADD3 R50, P5, R5, R224, RZ ;  /* 0x000000e00532b210 */ /* 0x000fe40007fbe0ff */
[----:B-1----:R-:W-:-:S02]  /*af80*/  CS2R R24, SRZ ;  /* 0x0000000000187805 */ /* 0x002fc4000001ff00 */
[----:B--2---:R-:W-:Y:S01]  /*af90*/  CS2R R26, SRZ ;  /* 0x00000000001a7805 */ /* 0x004fe2000001ff00 */
[----:B------:R0:W5:Y:S01]  /*afa0*/  @!P2 LD.E.64 R38, desc[UR42][R42.64] ;  /* 0x0000002a2a26a980 */ /* 0x000162000c101b00 */
[----:B---3--:R-:W-:Y:S02]  /*afb0*/  @!P1 IADD3 R40, P2, R5, R222, RZ ;  /* 0x000000de05289210 */ /* 0x008fe40007f5e0ff */
[----:B------:R-:W-:Y:S02]  /*afc0*/  CS2R R12, SRZ ;  /* 0x00000000000c7805 */ /* 0x000fe4000001ff00 */
[C---:B------:R-:W-:Y:S01]  /*afd0*/  @!P1 IADD3.X R47, R0.reuse, R221, RZ, P6, !PT ;  /* 0x000000dd002f9210 */ /* 0x040fe200037fe4ff */
[----:B------:R-:W-:Y:S01]  /*afe0*/  @!P3 IMAD.X R49, R0, 0x1, R223, P4 ;  /* 0x000000010031b824 */ /* 0x000fe200020e06df */
[C---:B------:R-:W-:Y:S01]  /*aff0*/  @!P3 IADD3.X R51, R4.reuse, R223, RZ, P5, !PT ;  /* 0x000000df0433b210 */ /* 0x040fe20002ffe4ff */
[----:B------:R-:W-:Y:S02]  /*b000*/  @!P1 IMAD.X R41, R4, 0x1, R221, P2 ;  /* 0x0000000104299824 */ /* 0x000fe400010e06dd */
[----:B------:R0:W5:Y:S04]  /*b010*/  @!P1 LD.E.64 R28, desc[UR42][R46.64] ;  /* 0x0000002a2e1c9980 */ /* 0x000168000c101b00 */
[----:B------:R0:W5:Y:S04]  /*b020*/  @!P1 LD.E.64 R24, desc[UR42][R40.64] ;  /* 0x0000002a28189980 */ /* 0x000168000c101b00 */
[----:B------:R0:W5:Y:S04]  /*b030*/  @!P3 LD.E.64 R26, desc[UR42][R48.64] ;  /* 0x0000002a301ab980 */ /* 0x000168000c101b00 */
[----:B------:R0:W5:Y:S02]  /*b040*/  @!P3 LD.E.64 R12, desc[UR42][R50.64] ;  /* 0x0000002a320cb980 */ /* 0x000164000c101b00 */
.L_x_735:
[----:B------:R-:W-:Y:S05]  /*b050*/  BSYNC B1 ;  /* 0x0000000000017941 */ /* 0x000fea0003800000 */
.L_x_734:
[----:B-1---5:R-:W-:Y:S01]  /*b060*/  IMAD.MOV.U32 R0, RZ, RZ, R30 ;  /* 0x000000ffff007224 */ /* 0x022fe200078e001e */
[----:B--2---:R-:W-:Y:S01]  /*b070*/  MOV R3, R31 ;  /* 0x0000001f00037202 */ /* 0x004fe20000000f00 */
[--C-:B0-----:R-:W-:Y:S01]  /*b080*/  IMAD.MOV.U32 R42, RZ, RZ, R35.reuse ;  /* 0x000000ffff2a7224 */ /* 0x101fe200078e0023 */
[--C-:B------:R-:W-:Y:S01]  /*b090*/  SHF.R.U64 R49, R34, 0x10, R35.reuse ;  /* 0x0000001022317819 */ /* 0x100fe20000001223 */
[----:B------:R-:W-:Y:S01]  /*b0a0*/  @P0 VIADD R8, R37, 0xffffffc0 ;  /* 0xffffffc025080836 */ /* 0x000fe20000000000 */
[----:B------:R-:W-:Y:S01]  /*b0b0*/  SHF.R.U32.HI R50, RZ, 0x10, R35 ;  /* 0x00000010ff327819 */ /* 0x000fe20000011623 */
[----:B----4-:R-:W-:Y:S01]  /*b0c0*/  IMAD.MOV.U32 R5, RZ, RZ, R33 ;  /* 0x000000ffff057224 */ /* 0x010fe200078e0021 */
[----:B------:R-:W-:Y:S01]  /*b0d0*/  PRMT R35, R0, 0x5410, R3 ;  /* 0x0000541000237816 */ /* 0x000fe20000000003 */
[----:B------:R-:W-:Y:S01]  /*b0e0*/  IMAD.MOV.U32 R44, RZ, RZ, R29 ;  /* 0x000000ffff2c7224 */ /* 0x000fe200078e001d */
[----:B------:R-:W-:Y:S01]  /*b0f0*/  LEA.HI R0, R204, R204, RZ, 0x1 ;  /* 0x000000cccc007211 */ /* 0x000fe200078f08ff */
[----:B------:R-:W-:Y:S01]  /*b100*/  IMAD.MOV.U32 R46, RZ, RZ, R27 ;  /* 0x000000ffff2e7224 */ /* 0x000fe200078e001b */
[----:B------:R-:W-:Y:S01]  /*b110*/  SHF.R.U64 R37, R30, 0x10, R31 ;  /* 0x000000101e257819 */ /* 0x000fe2000000121f */
[----:B------:R-:W-:Y:S01]  /*b120*/  IMAD.MOV.U32 R41, RZ, RZ, R13 ;  /* 0x000000ffff297224 */ /* 0x000fe200078e000d */
[----:B------:R-:W-:Y:S01]  /*b130*/  LOP3.LUT R3, R0, 0xfffffffe, RZ, 0xc0, !PT ;  /* 0xfffffffe00037812 */ /* 0x000fe200078ec0ff */
[----:B------:R-:W-:Y:S01]  /*b140*/  BSSY B1, `(.L_x_736) ;  /* 0x0000043000017945 */ /* 0x000fe20003800000 */
[----:B------:R-:W-:Y:S01]  /*b150*/  SHF.R.U32.HI R47, RZ, 0x10, R31 ;  /* 0x00000010ff2f7819 */ /* 0x000fe2000001161f */
[----:B------:R-:W-:Y:S01]  /*b160*/  IMAD.MOV.U32 R31, RZ, RZ, R32 ;  /* 0x000000ffff1f7224 */ /* 0x000fe200078e0020 */
[----:B------:R-:W-:Y:S01]  /*b170*/  MOV R30, R34 ;  /* 0x00000022001e7202 */ /* 0x000fe20000000f00 */
[----:B------:R-:W-:Y:S01]  /*b180*/  IMAD.IADD R3, R204, 0x1, -R3 ;  /* 0x00000001cc037824 */ /* 0x000fe200078e0a03 */
[----:B------:R-:W-:Y:S01]  /*b190*/  MOV R45, R26 ;  /* 0x0000001a002d7202 */ /* 0x000fe20000000f00 */
[----:B------:R-:W-:Y:S01]  /*b1a0*/  IMAD.MOV.U32 R34, RZ, RZ, R38 ;  /* 0x000000ffff227224 */ /* 0x000fe200078e0026 */
[----:B------:R-:W-:-:S02]  /*b1b0*/  PRMT R31, R31, 0x5410, R5 ;  /* 0x000054101f1f7816 */ /* 0x000fc40000000005 */
[----:B------:R-:W-:Y:S02]  /*b1c0*/  SHF.L.U32 R5, R3, 0x1f, RZ ;  /* 0x0000001f03057819 */ /* 0x000fe400000006ff */
[----:B------:R-:W-:Y:S01]  /*b1d0*/  SHF.R.U64 R51, R38, 0x10, R39 ;  /* 0x0000001026337819 */ /* 0x000fe20000001227 */
[----:B------:R-:W-:Y:S01]  /*b1e0*/  IMAD.MOV.U32 R38, RZ, RZ, R6 ;  /* 0x000000ffff267224 */ /* 0x000fe200078e0006 */
[----:B------:R-:W0:Y:S01]  /*b1f0*/  SYNCS.PHASECHK.TRANS64.TRYWAIT P0, [R2+URZ+0x34800], R5 ;  /* 0x03480005020075a7 */ /* 0x000e22000800017f */
[--C-:B------:R-:W-:Y:S02]  /*b200*/  SHF.R.U64 R26, R26, 0x10, R27.reuse ;  /* 0x000000101a1a7819 */ /* 0x100fe4000000121b */
[----:B------:R-:W-:Y:S02]  /*b210*/  SHF.R.U32.HI R56, RZ, 0x10, R27 ;  /* 0x00000010ff387819 */ /* 0x000fe4000001161b */
[--C-:B------:R-:W-:Y:S02]  /*b220*/  SHF.R.U64 R32, R32, 0x10, R33.reuse ;  /* 0x0000001020207819 */ /* 0x100fe40000001221 */
[----:B------:R-:W-:Y:S01]  /*b230*/  SHF.R.U32.HI R48, RZ, 0x10, R33 ;  /* 0x00000010ff307819 */ /* 0x000fe20000011621 */
[----:B------:R-:W-:Y:S01]  /*b240*/  IMAD.MOV.U32 R33, RZ, RZ, R14 ;  /* 0x000000ffff217224 */ /* 0x000fe200078e000e */
[----:B------:R-:W-:-:S02]  /*b250*/  SHF.R.U64 R54, R28, 0x10, R29 ;  /* 0x000000101c367819 */ /* 0x000fc4000000121d */
[----:B------:R-:W-:Y:S02]  /*b260*/  SHF.R.U32.HI R55, RZ, 0x10, R29 ;  /* 0x00000010ff377819 */ /* 0x000fe4000001161d */
[----:B------:R-:W-:Y:S01]  /*b270*/  SHF.R.U64 R57, R6, 0x10, R7 ;  /* 0x0000001006397819 */ /* 0x000fe20000001207 */
[----:B------:R-:W-:Y:S01]  /*b280*/  IMAD.MOV.U32 R6, RZ, RZ, R15 ;  /* 0x000000ffff067224 */ /* 0x000fe200078e000f */
[----:B------:R-:W-:Y:S02]  /*b290*/  MOV R43, R39 ;  /* 0x00000027002b7202 */ /* 0x000fe40000000f00 */
[----:B------:R-:W-:Y:S01]  /*b2a0*/  SHF.R.U32.HI R53, RZ, 0x10, R39 ;  /* 0x00000010ff357819 */ /* 0x000fe20000011627 */
[----:B------:R-:W-:Y:S01]  /*b2b0*/  IMAD.MOV.U32 R39, RZ, RZ, R28 ;  /* 0x000000ffff277224 */ /* 0x000fe200078e001c */
[----:B---3--:R-:W-:Y:S02]  /*b2c0*/  MOV R4, R7 ;  /* 0x0000000700047202 */ /* 0x008fe40000000f00 */
[----:B------:R-:W-:Y:S01]  /*b2d0*/  SHF.R.U32.HI R58, RZ, 0x10, R7 ;  /* 0x00000010ff3a7819 */ /* 0x000fe20000011607 */
[----:B------:R-:W-:Y:S01]  /*b2e0*/  IMAD.MOV.U32 R7, RZ, RZ, R11 ;  /* 0x000000ffff077224 */ /* 0x000fe200078e000b */
[--C-:B------:R-:W-:Y:S01]  /*b2f0*/  SHF.R.U64 R59, R14, 0x10, R15.reuse ;  /* 0x000000100e3b7819 */ /* 0x100fe2000000120f */
[----:B------:R-:W-:Y:S01]  /*b300*/  IMAD.MOV.U32 R14, RZ, RZ, R24 ;  /* 0x000000ffff0e7224 */ /* 0x000fe200078e0018 */
[----:B------:R-:W-:Y:S01]  /*b310*/  SHF.R.U32.HI R60, RZ, 0x10, R15 ;  /* 0x00000010ff3c7819 */ /* 0x000fe2000001160f */
[----:B------:R-:W-:Y:S01]  /*b320*/  IMAD.MOV.U32 R15, RZ, RZ, R25 ;  /* 0x000000ffff0f7224 */ /* 0x000fe200078e0019 */
[----:B------:R-:W-:-:S02]  /*b330*/  MOV R29, R10 ;  /* 0x0000000a001d7202 */ /* 0x000fc40000000f00 */
[--C-:B------:R-:W-:Y:S01]  /*b340*/  SHF.R.U64 R61, R10, 0x10, R11.reuse ;  /* 0x000000100a3d7819 */ /* 0x100fe2000000120b */
[----:B------:R-:W-:Y:S01]  /*b350*/  IMAD.MOV.U32 R10, RZ, RZ, R20 ;  /* 0x000000ffff0a7224 */ /* 0x000fe200078e0014 */
[----:B------:R-:W-:Y:S02]  /*b360*/  SHF.R.U32.HI R62, RZ, 0x10, R11 ;  /* 0x00000010ff3e7819 */ /* 0x000fe4000001160b */
[----:B------:R-:W-:Y:S02]  /*b370*/  MOV R11, R21 ;  /* 0x00000015000b7202 */ /* 0x000fe40000000f00 */
[----:B------:R-:W-:Y:S02]  /*b380*/  PRMT R3, R26, 0x5410, R56 ;  /* 0x000054101a037816 */ /* 0x000fe40000000038 */
[--C-:B------:R-:W-:Y:S02]  /*b390*/  SHF.R.U64 R63, R20, 0x10, R21.reuse ;  /* 0x00000010143f7819 */ /* 0x100fe40000001215 */
[----:B------:R-:W-:-:S02]  /*b3a0*/  SHF.R.U32.HI R64, RZ, 0x10, R21 ;  /* 0x00000010ff407819 */ /* 0x000fc40000011615 */
[--C-:B------:R-:W-:Y:S02]  /*b3b0*/  SHF.R.U64 R65, R24, 0x10, R25.reuse ;  /* 0x0000001018417819 */ /* 0x100fe40000001219 */
[----:B------:R-:W-:Y:S02]  /*b3c0*/  SHF.R.U32.HI R66, RZ, 0x10, R25 ;  /* 0x00000010ff427819 */ /* 0x000fe40000011619 */
[----:B------:R-:W-:Y:S02]  /*b3d0*/  MOV R40, R12 ;  /* 0x0000000c00287202 */ /* 0x000fe40000000f00 */
[----:B------:R-:W-:Y:S02]  /*b3e0*/  VIMNMX R26, R52, 0x80, PT ;  /* 0x00000080341a7848 */ /* 0x000fe40003fe0100 */
[--C-:B------:R-:W-:Y:S02]  /*b3f0*/  SHF.R.U64 R67, R12, 0x10, R13.reuse ;  /* 0x000000100c437819 */ /* 0x100fe4000000120d */
[----:B------:R-:W-:-:S02]  /*b400*/  SHF.R.U32.HI R68, RZ, 0x10, R13 ;  /* 0x00000010ff447819 */ /* 0x000fc4000001160d */
[----:B------:R-:W-:Y:S02]  /*b410*/  PRMT R27, R30, 0x5410, R42 ;  /* 0x000054101e1b7816 */ /* 0x000fe4000000002a */
[----:B------:R-:W-:Y:S02]  /*b420*/  PRMT R20, R34, 0x5410, R43 ;  /* 0x0000541022147816 */ /* 0x000fe4000000002b */
[----:B------:R-:W-:Y:S02]  /*b430*/  PRMT R12, R39, 0x5410, R44 ;  /* 0x00005410270c7816 */ /* 0x000fe4000000002c */
[----:B------:R-:W-:Y:S02]  /*b440*/  PRMT R24, R10, 0x5410, R11 ;  /* 0x000054100a187816 */ /* 0x000fe4000000000b */
[----:B------:R-:W-:Y:S02]  /*b450*/  PRMT R14, R14, 0x5410, R15 ;  /* 0x000054100e0e7816 */ /* 0x000fe4000000000f */
[----:B------:R-:W-:-:S02]  /*b460*/  PRMT R37, R37, 0x5410, R47 ;  /* 0x0000541025257816 */ /* 0x000fc4000000002f */
        /* <DEDUP_REMOVED lines=12> */
[----:B------:R-:W-:Y:S02]  /*b530*/  ISETP.GE.AND P1, PT, R17, R26, PT ;  /* 0x0000001a1100720c */ /* 0x000fe40003f26270 */
[----:B------:R-:W-:Y:S02]  /*b540*/  PRMT R15, R65, 0x5410, R66 ;  /* 0x00005410410f7816 */ /* 0x000fe40000000042 */
[----:B------:R-:W-:Y:S01]  /*b550*/  PRMT R10, R40, 0x5410, R41 ;  /* 0x00005410280a7816 */ /* 0x000fe20000000029 */
[----:B0-----:R-:W-:Y:S08]  /*b560*/  @!P0 BRA `(.L_x_737) ;  /* 0x0000015400188947 */ /* 0x001ff00003800000 */
.L_x_992:
[----:B------:R-:W-:Y:S05]  /*b570*/  BSYNC B1 ;  /* 0x0000000000017941 */ /* 0x000fea0003800000 */
.L_x_736:
[----:B------:R-:W-:Y:S01]  /*b580*/  BSSY B1, `(.L_x_738) ;  /* 0x00000fe000017945 */ /* 0x000fe20003800000 */
[----:B------:R-:W-:-:S03]  /*b590*/  PRMT R11, R67, 0x5410, R68 ;  /* 0x00005410430b7816 */ /* 0x000fc60000000044 */
[----:B------:R-:W-:Y:S05]  /*b5a0*/  @P1 BRA `(.L_x_739) ;  /* 0x0000000c00ec1947 */ /* 0x000fea0003800000 */
[----:B0-----:R-:W0:Y:S01]  /*b5b0*/  LDC R5, c[0x0][0x3f4] ;  /* 0x0000fd00ff057b82 */ /* 0x001e220000000800 */
[----:B------:R-:W-:Y:S01]  /*b5c0*/  BSSY B2, `(.L_x_740) ;  /* 0x000002e000027945 */ /* 0x000fe20003800000 */
[-C--:B0-----:R-:W-:Y:S02]  /*b5d0*/  ISETP.GE.AND P0, PT, R22, R5.reuse, PT ;  /* 0x000000051600720c */ /* 0x081fe40003f06270 */
[-C--:B------:R-:W-:Y:S02]  /*b5e0*/  ISETP.GE.AND P1, PT, R187, R5.reuse, PT ;  /* 0x00000005bb00720c */ /* 0x080fe40003f26270 */
[-C--:B------:R-:W-:Y:S02]  /*b5f0*/  ISETP.GE.AND P2, PT, R186, R5.reuse, PT ;  /* 0x00000005ba00720c */ /* 0x080fe40003f46270 */
[-C--:B------:R-:W-:Y:S02]  /*b600*/  ISETP.GE.AND P3, PT, R189, R5.reuse, PT ;  /* 0x00000005bd00720c */ /* 0x080fe40003f66270 */
[----:B------:R-:W-:-:S02]  /*b610*/  ISETP.GE.AND P4, PT, R188, R5, PT ;  /* 0x00000005bc00720c */ /* 0x000fc40003f86270 */
[----:B------:R-:W-:-:S03]  /*b620*/  ISETP.GE.AND P5, PT, R190, R5, PT ;  /* 0x00000005be00720c */ /* 0x000fc60003fa6270 */
[----:B------:R-:W-:Y:S10]  /*b630*/  @P0 BRA `(.L_x_741) ;  /* 0x0000000000980947 */ /* 0x000ff40003800000 */
[----:B------:R-:W0:Y:S01]  /*b640*/  LDS.128 R4, [R9+0x10400] ;  /* 0x0104000009047984 */ /* 0x000e220000000c00 */
[----:B------:R-:W-:Y:S02]  /*b650*/  HADD2.F32 R47, -RZ, R38.H0_H0 ;  /* 0x20000026ff2f7230 */ /* 0x000fe40000004100 */
[----:B------:R-:W-:Y:S02]  /*b660*/  HADD2.F32 R45, -RZ, R35.H0_H0 ;  /* 0x20000023ff2d7230 */ /* 0x000fe40000004100 */
[----:B------:R-:W-:Y:S02]  /*b670*/  HADD2.F32 R44, -RZ, R37.H0_H0 ;  /* 0x20000025ff2c7230 */ /* 0x000fe40000004100 */
[----:B------:R-:W-:Y:S02]  /*b680*/  HADD2.F32 R46, -RZ, R39.H0_H0 ;  /* 0x20000027ff2e7230 */ /* 0x000fe40000004100 */
[--C-:B0-----:R-:W-:Y:S02]  /*b690*/  HADD2.F32 R40, -RZ, R4.reuse.H0_H0 ;  /* 0x20000004ff287230 */ /* 0x101fe40000004100 */
[----:B------:R-:W-:-:S02]  /*b6a0*/  HADD2.F32 R4, -RZ, R4.H1_H1 ;  /* 0x30000004ff047230 */ /* 0x000fc40000004100 */
[--C-:B------:R-:W-:Y:S02]  /*b6b0*/  HADD2.F32 R41, -RZ, R5.reuse.H0_H0 ;  /* 0x20000005ff297230 */ /* 0x100fe40000004100 */
[----:B------:R-:W-:Y:S02]  /*b6c0*/  HADD2.F32 R5, -RZ, R5.H1_H1 ;  /* 0x30000005ff057230 */ /* 0x000fe40000004100 */
[C---:B------:R-:W-:Y:S01]  /*b6d0*/  FMUL.FTZ R49, R4.reuse, R47 ;  /* 0x0000002f04317220 */ /* 0x040fe20000410000 */
[-C--:B------:R-:W-:Y:S01]  /*b6e0*/  FMUL.FTZ R4, R4, R45.reuse ;  /* 0x0000002d04047220 */ /* 0x080fe20000410000 */
[--C-:B------:R-:W-:Y:S02]  /*b6f0*/  HADD2.F32 R42, -RZ, R6.reuse.H0_H0 ;  /* 0x20000006ff2a7230 */ /* 0x100fe40000004100 */
[----:B------:R-:W-:Y:S02]  /*b700*/  HADD2.F32 R43, -RZ, R7.H0_H0 ;  /* 0x20000007ff2b7230 */ /* 0x000fe40000004100 */
[C---:B------:R-:W-:Y:S01]  /*b710*/  FMUL.FTZ R50, R5.reuse, R46 ;  /* 0x0000002e05327220 */ /* 0x040fe20000410000 */
[C---:B------:R-:W-:Y:S01]  /*b720*/  FFMA.FTZ R49, R40.reuse, R45, -R49 ;  /* 0x0000002d28317223 */ /* 0x040fe20000010831 */
[----:B------:R-:W-:Y:S01]  /*b730*/  FFMA.FTZ R48, R40, R47, R4 ;  /* 0x0000002f28307223 */ /* 0x000fe20000010004 */
[----:B------:R-:W-:Y:S01]  /*b740*/  FMUL.FTZ R52, R5, R44 ;  /* 0x0000002c05347220 */ /* 0x000fe20000410000 */
[----:B------:R-:W-:-:S02]  /*b750*/  HADD2.F32 R6, -RZ, R6.H1_H1 ;  /* 0x30000006ff067230 */ /* 0x000fc40000004100 */
[C---:B------:R-:W-:Y:S01]  /*b760*/  FFMA.FTZ R50, R41.reuse, R44, -R50 ;  /* 0x0000002c29327223 */ /* 0x040fe20000010832 */
[----:B------:R-:W-:Y:S02]  /*b770*/  HADD2.F32 R7, -RZ, R7.H1_H1 ;  /* 0x30000007ff077230 */ /* 0x000fe40000004100 */
[----:B------:R-:W-:Y:S01]  /*b780*/  FFMA.FTZ R41, R41, R46, R52 ;  /* 0x0000002e29297223 */ /* 0x000fe20000010034 */
[----:B------:R-:W-:Y:S02]  /*b790*/  HADD2.F32 R45, -RZ, R38.H1_H1 ;  /* 0x30000026ff2d7230 */ /* 0x000fe40000004100 */
[----:B------:R-:W-:Y:S02]  /*b7a0*/  HADD2.F32 R5, -RZ, R35.H1_H1 ;  /* 0x30000023ff057230 */ /* 0x000fe40000004100 */
[----:B------:R-:W-:Y:S02]  /*b7b0*/  HADD2.F32 R40, -RZ, R39.H1_H1 ;  /* 0x30000027ff287230 */ /* 0x000fe40000004100 */
[----:B------:R-:W-:Y:S01]  /*b7c0*/  FMUL.FTZ R47, R6, R45 ;  /* 0x0000002d062f7220 */ /* 0x000fe20000410000 */
[----:B------:R-:W-:-:S02]  /*b7d0*/  HADD2.F32 R4, -RZ, R37.H1_H1 ;  /* 0x30000025ff047230 */ /* 0x000fc40000004100 */
[-C--:B------:R-:W-:Y:S01]  /*b7e0*/  FMUL.FTZ R44, R6, R5.reuse ;  /* 0x00000005062c7220 */ /* 0x080fe20000410000 */
[C---:B------:R-:W-:Y:S01]  /*b7f0*/  FMUL.FTZ R46, R7.reuse, R40 ;  /* 0x00000028072e7220 */ /* 0x040fe20000410000 */
[C---:B------:R-:W-:Y:S01]  /*b800*/  FFMA.FTZ R6, R42.reuse, R5, -R47 ;  /* 0x000000052a067223 */ /* 0x040fe2000001082f */
[-C--:B------:R-:W-:Y:S01]  /*b810*/  FMUL.FTZ R51, R7, R4.reuse ;  /* 0x0000000407337220 */ /* 0x080fe20000410000 */
[----:B------:R-:W-:Y:S01]  /*b820*/  FFMA.FTZ R45, R42, R45, R44 ;  /* 0x0000002d2a2d7223 */ /* 0x000fe2000001002c */
[C---:B------:R-:W-:Y:S01]  /*b830*/  FFMA.FTZ R7, R43.reuse, R4, -R46 ;  /* 0x000000042b077223 */ /* 0x040fe2000001082e */
[----:B------:R-:W-:Y:S01]  /*b840*/  F2FP.F16.F32.PACK_AB R4, R48, R49 ;  /* 0x000000313004723e */ /* 0x000fe200000000ff */
[----:B------:R-:W-:Y:S01]  /*b850*/  FFMA.FTZ R40, R43, R40, R51 ;  /* 0x000000282b287223 */ /* 0x000fe20000010033 */
[----:B------:R-:W-:Y:S02]  /*b860*/  F2FP.F16.F32.PACK_AB R5, R41, R50 ;  /* 0x000000322905723e */ /* 0x000fe400000000ff */
[----:B------:R-:W-:-:S02]  /*b870*/  F2FP.F16.F32.PACK_AB R6, R45, R6 ;  /* 0x000000062d06723e */ /* 0x000fc400000000ff */
[----:B------:R-:W-:-:S05]  /*b880*/  F2FP.F16.F32.PACK_AB R7, R40, R7 ;  /* 0x000000072807723e */ /* 0x000fca00000000ff */
[----:B------:R0:W-:Y:S02]  /*b890*/  STS.128 [R9+0x10400], R4 ;  /* 0x0104000409007388 */ /* 0x0001e40000000c00 */
.L_x_741:
[----:B------:R-:W-:Y:S05]  /*b8a0*/  BSYNC B2 ;  /* 0x0000000000027941 */ /* 0x000fea0003800000 */
.L_x_740:
[----:B------:R-:W-:Y:S04]  /*b8b0*/  BSSY B2, `(.L_x_742) ;  /* 0x0000028000027945 */ /* 0x000fe80003800000 */
[----:B------:R-:W-:Y:S05]  /*b8c0*/  @P1 BRA `(.L_x_743) ;  /* 0x0000000000981947 */ /* 0x000fea0003800000 */
[----:B0-----:R-:W0:Y:S01]  /*b8d0*/  LDS.128 R4, [R8] ;  /* 0x0000000008047984 */ /* 0x001e220000000c00 */
        /* <DEDUP_REMOVED lines=36> */
[----:B------:R1:W-:Y:S02]  /*bb20*/  STS.128 [R8], R4 ;  /* 0x0000000408007388 */ /* 0x0003e40000000c00 */
.L_x_743:
[----:B------:R-:W-:Y:S05]  /*bb30*/  BSYNC B2 ;  /* 0x0000000000027941 */ /* 0x000fea0003800000 */
.L_x_742:
[----:B------:R-:W-:Y:S04]  /*bb40*/  BSSY B2, `(.L_x_744) ;  /* 0x0000028000027945 */ /* 0x000fe80003800000 */
[----:B------:R-:W-:Y:S05]  /*bb50*/  @P2 BRA `(.L_x_745) ;  /* 0x0000000000982947 */ /* 0x000fea0003800000 */
[----:B01----:R-:W0:Y:S01]  /*bb60*/  LDS.128 R4, [R9+0x14400] ;  /* 0x0144000009047984 */ /* 0x003e220000000c00 */
        /* <DEDUP_REMOVED lines=37> */
.L_x_745:
[----:B------:R-:W-:Y:S05]  /*bdc0*/  BSYNC B2 ;  /* 0x0000000000027941 */ /* 0x000fea0003800000 */
.L_x_744:
[----:B------:R-:W-:Y:S04]  /*bdd0*/  BSSY B2, `(.L_x_746) ;  /* 0x0000028000027945 */ /* 0x000fe80003800000 */
[----:B------:R-:W-:Y:S05]  /*bde0*/  @P3 BRA `(.L_x_747) ;  /* 0x0000000000983947 */ /* 0x000fea0003800000 */
[----:B012---:R-:W0:Y:S01]  /*bdf0*/  LDS.128 R4, [R8+0x4000] ;  /* 0x0040000008047984 */ /* 0x007e220000000c00 */
        /* <DEDUP_REMOVED lines=37> */
.L_x_747:
[----:B------:R-:W-:Y:S05]  /*c050*/  BSYNC B2 ;  /* 0x0000000000027941 */ /* 0x000fea0003800000 */
.L_x_746:
[----:B------:R-:W-:Y:S04]  /*c060*/  BSSY B2, `(.L_x_748) ;  /* 0x0000028000027945 */ /* 0x000fe80003800000 */
[----:B------:R-:W-:Y:S05]  /*c070*/  @P4 BRA `(.L_x_749) ;  /* 0x0000000000984947 */ /* 0x000fea0003800000 */
[----:B0123--:R-:W0:Y:S01]  /*c080*/  LDS.128 R4, [R9+0x18400] ;  /* 0x0184000009047984 */ /* 0x00fe220000000c00 */
        /* <DEDUP_REMOVED lines=37> */
.L_x_749:
[----:B------:R-:W-:Y:S05]  /*c2e0*/  BSYNC B2 ;  /* 0x0000000000027941 */ /* 0x000fea0003800000 */
.L_x_748:
[----:B------:R-:W-:Y:S05]  /*c2f0*/  @P5 BRA `(.L_x_739) ;  /* 0x0000000000985947 */ /* 0x000fea0003800000 */
[----:B01234-:R-:W0:Y:S01]  /*c300*/  LDS.128 R4, [R8+0x8000] ;  /* 0x0080000008047984 */ /* 0x01fe220000000c00 */
        /* <DEDUP_REMOVED lines=37> */
.L_x_739:
[----:B------:R-:W-:Y:S05]  /*c560*/  BSYNC B1 ;  /* 0x0000000000017941 */ /* 0x000fea0003800000 */
.L_x_738:
[----:B------:R-:W-:-:S13]  /*c570*/  ISETP.GE.AND P0, PT, R205, R26, PT ;  /* 0x0000001acd00720c */ /* 0x000fda0003f06270 */
[----:B------:R-:W-:Y:S05]  /*c580*/  @P0 BRA `(.L_x_750) ;  /* 0x0000003800d40947 */ /* 0x000fea0003800000 */
[----:B01234-:R-:W0:Y:S01]  /*c590*/  LDC R5, c[0x0][0x3f4] ;  /* 0x0000fd00ff057b82 */ /* 0x01fe220000000800 */
        /* <DEDUP_REMOVED lines=9> */
[--C-:B------:R-:W-:Y:S02]  /*c630*/  HADD2.F32 R48, -RZ, R38.reuse.H0_H0 ;  /* 0x20000026ff307230 */ /* 0x100fe40000004100 */
[----:B------:R-:W-:Y:S02]  /*c640*/  HADD2.F32 R50, -RZ, R39.H0_H0 ;  /* 0x20000027ff327230 */ /* 0x000fe40000004100 */
[----:B------:R-:W-:Y:S02]  /*c650*/  HADD2.F32 R44, -RZ, R35.H0_H0 ;  /* 0x20000023ff2c7230 */ /* 0x000fe40000004100 */
[----:B------:R-:W-:Y:S02]  /*c660*/  HADD2.F32 R46, -RZ, R37.H0_H0 ;  /* 0x20000025ff2e7230 */ /* 0x000fe40000004100 */
[----:B------:R-:W-:Y:S02]  /*c670*/  HADD2.F32 R49, -RZ, R38.H1_H1 ;  /* 0x30000026ff317230 */ /* 0x000fe40000004100 */
[----:B0-----:R-:W-:-:S02]  /*c680*/  HADD2.F32 R26, -RZ, R4.H0_H0 ;  /* 0x20000004ff1a7230 */ /* 0x001fc40000004100 */
[----:B------:R-:W-:Y:S02]  /*c690*/  HADD2.F32 R4, -RZ, R4.H1_H1 ;  /* 0x30000004ff047230 */ /* 0x000fe40000004100 */
[--C-:B------:R-:W-:Y:S02]  /*c6a0*/  HADD2.F32 R40, -RZ, R5.reuse.H0_H0 ;  /* 0x20000005ff287230 */ /* 0x100fe40000004100 */
[----:B------:R-:W-:Y:S02]  /*c6b0*/  HADD2.F32 R5, -RZ, R5.H1_H1 ;  /* 0x30000005ff057230 */ /* 0x000fe40000004100 */
[-C--:B------:R-:W-:Y:S01]  /*c6c0*/  FMUL.FTZ R43, R48, R4.reuse ;  /* 0x00000004302b7220 */ /* 0x080fe20000410000 */
[----:B------:R-:W-:Y:S01]  /*c6d0*/  FMUL.FTZ R45, R44, R4 ;  /* 0x000000042c2d7220 */ /* 0x000fe20000410000 */
[----:B------:R-:W-:Y:S02]  /*c6e0*/  HADD2.F32 R41, -RZ, R6.H0_H0 ;  /* 0x20000006ff297230 */ /* 0x000fe40000004100 */
[-C--:B------:R-:W-:Y:S01]  /*c6f0*/  FMUL.FTZ R47, R50, R5.reuse ;  /* 0x00000005322f7220 */ /* 0x080fe20000410000 */
[----:B------:R-:W-:Y:S01]  /*c700*/  FFMA.FTZ R4, R44, R26, -R43 ;  /* 0x0000001a2c047223 */ /* 0x000fe2000001082b */
[----:B------:R-:W-:Y:S01]  /*c710*/  FMUL.FTZ R43, R46, R5 ;  /* 0x000000052e2b7220 */ /* 0x000fe20000410000 */
[----:B------:R-:W-:-:S02]  /*c720*/  HADD2.F32 R42, -RZ, R7.H0_H0 ;  /* 0x20000007ff2a7230 */ /* 0x000fc40000004100 */
[----:B------:R-:W-:Y:S01]  /*c730*/  FFMA.FTZ R5, R46, R40, -R47 ;  /* 0x000000282e057223 */ /* 0x000fe2000001082f */
[----:B------:R-:W-:Y:S02]  /*c740*/  HADD2.F32 R6, -RZ, R6.H1_H1 ;  /* 0x30000006ff067230 */ /* 0x000fe40000004100 */
[----:B------:R-:W-:Y:S01]  /*c750*/  FFMA.FTZ R45, R48, R26, R45 ;  /* 0x0000001a302d7223 */ /* 0x000fe2000001002d */
[----:B------:R-:W-:Y:S02]  /*c760*/  HADD2.F32 R7, -RZ, R7.H1_H1 ;  /* 0x30000007ff077230 */ /* 0x000fe40000004100 */
[----:B------:R-:W-:Y:S01]  /*c770*/  FFMA.FTZ R40, R50, R40, R43 ;  /* 0x0000002832287223 */ /* 0x000fe2000001002b */
[----:B------:R-:W-:Y:S02]  /*c780*/  HADD2.F32 R46, -RZ, R39.H1_H1 ;  /* 0x30000027ff2e7230 */ /* 0x000fe40000004100 */
[----:B------:R-:W-:Y:S01]  /*c790*/  FMUL.FTZ R26, R49, R6 ;  /* 0x00000006311a7220 */ /* 0x000fe20000410000 */
[----:B------:R-:W-:Y:S01]  /*c7a0*/  HADD2.F32 R47, -RZ, R35.H1_H1 ;  /* 0x30000023ff2f7230 */ /* 0x000fe20000004100 */
[----:B------:R-:W-:Y:S01]  /*c7b0*/  F2FP.F16.F32.PACK_AB R4, R45, R4 ;  /* 0x000000042d04723e */ /* 0x000fe200000000ff */
[----:B------:R-:W-:-:S02]  /*c7c0*/  HADD2.F32 R44, -RZ, R37.H1_H1 ;  /* 0x30000025ff2c7230 */ /* 0x000fc40000004100 */
[----:B------:R-:W-:Y:S01]  /*c7d0*/  FMUL.FTZ R35, R46, R7 ;  /* 0x000000072e237220 */ /* 0x000fe20000410000 */
[----:B------:R-:W-:Y:S01]  /*c7e0*/  F2FP.F16.F32.PACK_AB R5, R40, R5 ;  /* 0x000000052805723e */ /* 0x000fe200000000ff */
[C---:B------:R-:W-:Y:S01]  /*c7f0*/  FMUL.FTZ R38, R47.reuse, R6 ;  /* 0x000000062f267220 */ /* 0x040fe20000410000 */
[----:B------:R-:W-:Y:S01]  /*c800*/  FFMA.FTZ R6, R47, R41, -R26 ;  /* 0x000000292f067223 */ /* 0x000fe2000001081a */
[C---:B------:R-:W-:Y:S01]  /*c810*/  FMUL.FTZ R37, R44.reuse, R7 ;  /* 0x000000072c257220 */ /* 0x040fe20000410000 */
[-C--:B------:R-:W-:Y:S01]  /*c820*/  FFMA.FTZ R7, R44, R42.reuse, -R35 ;  /* 0x0000002a2c077223 */ /* 0x080fe20000010823 */
[----:B------:R-:W-:Y:S02]  /*c830*/  FFMA.FTZ R41, R49, R41, R38 ;  /* 0x0000002931297223 */ /* 0x000fe40000010026 */
[----:B------:R-:W-:-:S03]  /*c840*/  FFMA.FTZ R42, R46, R42, R37 ;  /* 0x0000002a2e2a7223 */ /* 0x000fc60000010025 */
[----:B------:R-:W-:Y:S02]  /*c850*/  F2FP.F16.F32.PACK_AB R6, R41, R6 ;  /* 0x000000062906723e */ /* 0x000fe400000000ff */
[----:B------:R-:W-:-:S05]  /*c860*/  F2FP.F16.F32.PACK_AB R7, R42, R7 ;  /* 0x000000072a07723e */ /* 0x000fca00000000ff */
[----:B------:R0:W-:Y:S02]  /*c870*/  STS.128 [R9+0x12400], R4 ;  /* 0x0124000409007388 */ /* 0x0001e40000000c00 */
.L_x_752:
[----:B------:R-:W-:Y:S05]  /*c880*/  BSYNC B1 ;  /* 0x0000000000017941 */ /* 0x000fea0003800000 */
.L_x_751:
[----:B------:R-:W-:Y:S04]  /*c890*/  BSSY B1, `(.L_x_753) ;  /* 0x0000028000017945 */ /* 0x000fe80003800000 */
[----:B------:R-:W-:Y:S05]  /*c8a0*/  @P1 BRA `(.L_x_754) ;  /* 0x0000000000981947 */ /* 0x000fea0003800000 */
[----:B0-----:R-:W0:Y:S01]  /*c8b0*/  LDS.128 R4, [R8+0x2000] ;  /* 0x0020000008047984 */ /* 0x001e220000000c00 */
        /* <DEDUP_REMOVED lines=8> */
[-C--:B------:R-:W-:Y:S01]  /*c940*/  FMUL.FTZ R39, R44, R4.reuse ;  /* 0x000000042c277220 */ /* 0x080fe20000410000 */
[C---:B------:R-:W-:Y:S01]  /*c950*/  FMUL.FTZ R41, R42.reuse, R4 ;  /* 0x000000042a297220 */ /* 0x040fe20000410000 */
[----:B------:R-:W-:Y:S02]  /*c960*/  HADD2.F32 R37, -RZ, R6.H0_H0 ;  /* 0x20000006ff257230 */ /* 0x000fe40000004100 */
[-C--:B------:R-:W-:Y:S01]  /*c970*/  FMUL.FTZ R40, R45, R5.reuse ;  /* 0x000000052d287220 */ /* 0x080fe20000410000 */
[-C--:B------:R-:W-:Y:S01]  /*c980*/  FFMA.FTZ R4, R42, R26.reuse, -R39 ;  /* 0x0000001a2a047223 */ /* 0x080fe20000010827 */
[----:B------:R-:W-:Y:S01]  /*c990*/  FFMA.FTZ R41, R44, R26, R41 ;  /* 0x0000001a2c297223 */ /* 0x000fe20000010029 */
[----:B------:R-:W-:Y:S01]  /*c9a0*/  FMUL.FTZ R26, R43, R5 ;  /* 0x000000052b1a7220 */ /* 0x000fe20000410000 */
[----:B------:R-:W-:-:S02]  /*c9b0*/  HADD2.F32 R38, -RZ, R7.H0_H0 ;  /* 0x20000007ff267230 */ /* 0x000fc40000004100 */
[-C--:B------:R-:W-:Y:S01]  /*c9c0*/  FFMA.FTZ R5, R43, R35.reuse, -R40 ;  /* 0x000000232b057223 */ /* 0x080fe20000010828 */
[----:B------:R-:W-:Y:S02]  /*c9d0*/  HADD2.F32 R6, -RZ, R6.H1_H1 ;  /* 0x30000006ff067230 */ /* 0x000fe40000004100 */
[----:B------:R-:W-:Y:S01]  /*c9e0*/  FFMA.FTZ R26, R45, R35, R26 ;  /* 0x000000232d1a7223 */ /* 0x000fe2000001001a */
[----:B------:R-:W-:Y:S01]  /*c9f0*/  HADD2.F32 R7, -RZ, R7.H1_H1 ;  /* 0x30000007ff077230 */ /* 0x000fe20000004100 */
[----:B------:R-:W-:Y:S01]  /*ca00*/  F2FP.F16.F32.PACK_AB R4, R41, R4 ;  /* 0x000000042904723e */ /* 0x000fe200000000ff */
[----:B------:R-:W-:Y:S02]  /*ca10*/  HADD2.F32 R43, -RZ, R33.H1_H1 ;  /* 0x30000021ff2b7230 */ /* 0x000fe40000004100 */
[----:B------:R-:W-:Y:S01]  /*ca20*/  HADD2.F32 R42, -RZ, R34.H1_H1 ;  /* 0x30000022ff2a7230 */ /* 0x000fe20000004100 */
[----:B------:R-:W-:Y:S01]  /*ca30*/  F2FP.F16.F32.PACK_AB R5, R26, R5 ;  /* 0x000000051a05723e */ /* 0x000fe200000000ff */
[----:B------:R-:W-:-:S02]  /*ca40*/  HADD2.F32 R39, -RZ, R31.H1_H1 ;  /* 0x3000001fff277230 */ /* 0x000fc40000004100 */
[----:B------:R-:W-:Y:S02]  /*ca50*/  HADD2.F32 R40, -RZ, R32.H1_H1 ;  /* 0x30000020ff287230 */ /* 0x000fe40000004100 */
[-C--:B------:R-:W-:Y:S01]  /*ca60*/  FMUL.FTZ R32, R43, R6.reuse ;  /* 0x000000062b207220 */ /* 0x080fe20000410000 */
[-C--:B------:R-:W-:Y:S01]  /*ca70*/  FMUL.FTZ R31, R42, R7.reuse ;  /* 0x000000072a1f7220 */ /* 0x080fe20000410000 */
[C---:B------:R-:W-:Y:S01]  /*ca80*/  FMUL.FTZ R34, R39.reuse, R6 ;  /* 0x0000000627227220 */ /* 0x040fe20000410000 */
[C---:B------:R-:W-:Y:S01]  /*ca90*/  FMUL.FTZ R33, R40.reuse, R7 ;  /* 0x0000000728217220 */ /* 0x040fe20000410000 */
[-C--:B------:R-:W-:Y:S01]  /*caa0*/  FFMA.FTZ R6, R39, R37.reuse, -R32 ;  /* 0x0000002527067223 */ /* 0x080fe20000010820 */
[-C--:B------:R-:W-:Y:S01]  /*cab0*/  FFMA.FTZ R7, R40, R38.reuse, -R31 ;  /* 0x0000002628077223 */ /* 0x080fe2000001081f */
[----:B------:R-:W-:Y:S01]  /*cac0*/  FFMA.FTZ R37, R43, R37, R34 ;  /* 0x000000252b257223 */ /* 0x000fe20000010022 */
[----:B------:R-:W-:-:S04]  /*cad0*/  FFMA.FTZ R38, R42, R38, R33 ;  /* 0x000000262a267223 */ /* 0x000fc80000010021 */
[----:B------:R-:W-:Y:S02]  /*cae0*/  F2FP.F16.F32.PACK_AB R6, R37, R6 ;  /* 0x000000062506723e */ /* 0x000fe400000000ff */
[----:B------:R-:W-:-:S05]  /*caf0*/  F2FP.F16.F32.PACK_AB R7, R38, R7 ;  /* 0x000000072607723e */ /* 0x000fca00000000ff */
[----:B------:R1:W-:Y:S02]  /*cb00*/  STS.128 [R8+0x2000], R4 ;  /* 0x0020000408007388 */ /* 0x0003e40000000c00 */
.L_x_754:
[----:B------:R-:W-:Y:S05]  /*cb10*/  BSYNC B1 ;  /* 0x0000000000017941 */ /* 0x000fea0003800000 */
.L_x_753:
        /* <DEDUP_REMOVED lines=28> */
[-C--:B------:R-:W-:Y:S01]  /*cce0*/  FMUL.FTZ R27, R38, R6.reuse ;  /* 0x00000006261b7220 */ /* 0x080fe20000410000 */
[----:B------:R-:W-:Y:S02]  /*ccf0*/  HADD2.F32 R35, -RZ, R28.H1_H1 ;  /* 0x3000001cff237230 */ /* 0x000fe40000004100 */
[C---:B------:R-:W-:Y:S01]  /*cd00*/  FMUL.FTZ R29, R34.reuse, R6 ;  /* 0x00000006221d7220 */ /* 0x040fe20000410000 */
[-C--:B------:R-:W-:Y:S01]  /*cd10*/  FMUL.FTZ R28, R39, R7.reuse ;  /* 0x00000007271c7220 */ /* 0x080fe20000410000 */
[-C--:B------:R-:W-:Y:S01]  /*cd20*/  FFMA.FTZ R6, R34, R32.reuse, -R27 ;  /* 0x0000002022067223 */ /* 0x080fe2000001081b */
[C---:B------:R-:W-:Y:S01]  /*cd30*/  FMUL.FTZ R30, R35.reuse, R7 ;  /* 0x00000007231e7220 */ /* 0x040fe20000410000 */
[----:B------:R-:W-:Y:S01]  /*cd40*/  FFMA.FTZ R29, R38, R32, R29 ;  /* 0x00000020261d7223 */ /* 0x000fe2000001001d */
[-C--:B------:R-:W-:Y:S02]  /*cd50*/  FFMA.FTZ R7, R35, R33.reuse, -R28 ;  /* 0x0000002123077223 */ /* 0x080fe4000001081c */
[----:B------:R-:W-:-:S02]  /*cd60*/  FFMA.FTZ R30, R39, R33, R30 ;  /* 0x00000021271e7223 */ /* 0x000fc4000001001e */
[----:B------:R-:W-:-:S03]  /*cd70*/  F2FP.F16.F32.PACK_AB R6, R29, R6 ;  /* 0x000000061d06723e */ /* 0x000fc600000000ff */
[----:B------:R-:W-:-:S05]  /*cd80*/  F2FP.F16.F32.PACK_AB R7, R30, R7 ;  /* 0x000000071e07723e */ /* 0x000fca00000000ff */
[----:B------:R2:W-:Y:S02]  /*cd90*/  STS.128 [R9+0x16400], R4 ;  /* 0x0164000409007388 */ /* 0x0005e40000000c00 */
.L_x_756:
[----:B------:R-:W-:Y:S05]  /*cda0*/  BSYNC B1 ;  /* 0x0000000000017941 */ /* 0x000fea0003800000 */
.L_x_755:
        /* <DEDUP_REMOVED lines=30> */
[C---:B------:R-:W-:Y:S01]  /*cf90*/  FMUL.FTZ R25, R30.reuse, R6 ;  /* 0x000000061e197220 */ /* 0x040fe20000410000 */
[-C--:B------:R-:W-:Y:S01]  /*cfa0*/  FMUL.FTZ R20, R35, R7.reuse ;  /* 0x0000000723147220 */ /* 0x080fe20000410000 */
[C---:B------:R-:W-:Y:S01]  /*cfb0*/  FMUL.FTZ R24, R31.reuse, R7 ;  /* 0x000000071f187220 */ /* 0x040fe20000410000 */
[-C--:B------:R-:W-:Y:S01]  /*cfc0*/  FFMA.FTZ R6, R30, R28.reuse, -R21 ;  /* 0x0000001c1e067223 */ /* 0x080fe20000010815 */
[----:B------:R-:W-:Y:S01]  /*cfd0*/  FFMA.FTZ R25, R32, R28, R25 ;  /* 0x0000001c20197223 */ /* 0x000fe20000010019 */
[-C--:B------:R-:W-:Y:S01]  /*cfe0*/  FFMA.FTZ R7, R31, R29.reuse, -R20 ;  /* 0x0000001d1f077223 */ /* 0x080fe20000010814 */
[----:B------:R-:W-:-:S03]  /*cff0*/  FFMA.FTZ R24, R35, R29, R24 ;  /* 0x0000001d23187223 */ /* 0x000fc60000010018 */
[----:B------:R-:W-:Y:S02]  /*d000*/  F2FP.F16.F32.PACK_AB R6, R25, R6 ;  /* 0x000000061906723e */ /* 0x000fe400000000ff */
[----:B------:R-:W-:-:S05]  /*d010*/  F2FP.F16.F32.PACK_AB R7, R24, R7 ;  /* 0x000000071807723e */ /* 0x000fca00000000ff */
[----:B------:R3:W-:Y:S02]  /*d020*/  STS.128 [R8+0x6000], R4 ;  /* 0x0060000408007388 */ /* 0x0007e40000000c00 */
.L_x_758:
[----:B------:R-:W-:Y:S05]  /*d030*/  BSYNC B1 ;  /* 0x0000000000017941 */ /* 0x000fea0003800000 */
.L_x_757:
        /* <DEDUP_REMOVED lines=40> */
.L_x_760:
[----:B------:R-:W-:Y:S05]  /*d2c0*/  BSYNC B1 ;  /* 0x0000000000017941 */ /* 0x000fea0003800000 */
.L_x_759:
        /* <DEDUP_REMOVED lines=13> */
[----:B------:R-:W-:Y:S01]  /*d3a0*/  FMUL.FTZ R15, R28, R5 ;  /* 0x000000051c0f7220 */ /* 0x000fe20000410000 */
[----:B------:R-:W-:Y:S01]  /*d3b0*/  FFMA.FTZ R4, R21, R9, -R20 ;  /* 0x0000000915047223 */ /* 0x000fe20000010814 */
[----:B------:R-:W-:-:S02]  /*d3c0*/  HADD2.F32 R14, -RZ, R7.H0_H0 ;  /* 0x20000007ff0e7230 */ /* 0x000fc40000004100 */
[----:B------:R-:W-:Y:S01]  /*d3d0*/  FFMA.FTZ R9, R25, R9, R24 ;  /* 0x0000000919097223 */ /* 0x000fe20000010018 */
[C---:B------:R-:W-:Y:S01]  /*d3e0*/  FMUL.FTZ R21, R26.reuse, R5 ;  /* 0x000000051a157220 */ /* 0x040fe20000410000 */
[----:B------:R-:W-:Y:S02]  /*d3f0*/  HADD2.F32 R6, -RZ, R6.H1_H1 ;  /* 0x30000006ff067230 */ /* 0x000fe40000004100 */
[-C--:B------:R-:W-:Y:S01]  /*d400*/  FFMA.FTZ R5, R26, R12.reuse, -R15 ;  /* 0x0000000c1a057223 */ /* 0x080fe2000001080f */
[----:B------:R-:W-:Y:S02]  /*d410*/  HADD2.F32 R7, -RZ, R7.H1_H1 ;  /* 0x30000007ff077230 */ /* 0x000fe40000004100 */
[----:B------:R-:W-:Y:S01]  /*d420*/  FFMA.FTZ R12, R28, R12, R21 ;  /* 0x0000000c1c0c7223 */ /* 0x000fe20000010015 */
[----:B------:R-:W-:Y:S01]  /*d430*/  HADD2.F32 R25, -RZ, R10.H1_H1 ;  /* 0x3000000aff197230 */ /* 0x000fe20000004100 */
[----:B------:R-:W-:Y:S01]  /*d440*/  F2FP.F16.F32.PACK_AB R4, R9, R4 ;  /* 0x000000040904723e */ /* 0x000fe200000000ff */
[----:B------:R-:W-:-:S02]  /*d450*/  HADD2.F32 R20, -RZ, R11.H1_H1 ;  /* 0x3000000bff147230 */ /* 0x000fc40000004100 */
[----:B------:R-:W-:Y:S02]  /*d460*/  HADD2.F32 R15, -RZ, R0.H1_H1 ;  /* 0x30000000ff0f7230 */ /* 0x000fe40000004100 */
[-C--:B------:R-:W-:Y:S01]  /*d470*/  FMUL.FTZ R0, R25, R6.reuse ;  /* 0x0000000619007220 */ /* 0x080fe20000410000 */
[----:B------:R-:W-:Y:S02]  /*d480*/  HADD2.F32 R10, -RZ, R3.H1_H1 ;  /* 0x30000003ff0a7230 */ /* 0x000fe40000004100 */
[----:B------:R-:W-:Y:S01]  /*d490*/  FMUL.FTZ R3, R20, R7 ;  /* 0x0000000714037220 */ /* 0x000fe20000410000 */
[----:B------:R-:W-:Y:S01]  /*d4a0*/  F2FP.F16.F32.PACK_AB R5, R12, R5 ;  /* 0x000000050c05723e */ /* 0x000fe200000000ff */
[C---:B------:R-:W-:Y:S01]  /*d4b0*/  FMUL.FTZ R6, R15.reuse, R6 ;  /* 0x000000060f067220 */ /* 0x040fe20000410000 */
[----:B------:R-:W-:Y:S01]  /*d4c0*/  FFMA.FTZ R0, R15, R13, -R0 ;  /* 0x0000000d0f007223 */ /* 0x000fe20000010800 */
[C---:B------:R-:W-:Y:S01]  /*d4d0*/  FMUL.FTZ R7, R10.reuse, R7 ;  /* 0x000000070a077220 */ /* 0x040fe20000410000 */
[----:B------:R-:W-:Y:S01]  /*d4e0*/  FFMA.FTZ R3, R10, R14, -R3 ;  /* 0x0000000e0a037223 */ /* 0x000fe20000010803 */
[----:B------:R-:W-:-:S02]  /*d4f0*/  FFMA.FTZ R13, R25, R13, R6 ;  /* 0x0000000d190d7223 */ /* 0x000fc40000010006 */
[----:B------:R-:W-:-:S03]  /*d500*/  FFMA.FTZ R14, R20, R14, R7 ;  /* 0x0000000e140e7223 */ /* 0x000fc60000010007 */
[----:B------:R-:W-:Y:S02]  /*d510*/  F2FP.F16.F32.PACK_AB R6, R13, R0 ;  /* 0x000000000d06723e */ /* 0x000fe400000000ff */
[----:B------:R-:W-:-:S05]  /*d520*/  F2FP.F16.F32.PACK_AB R7, R14, R3 ;  /* 0x000000030e07723e */ /* 0x000fca00000000ff */
[----:B------:R0:W-:Y:S01]  /*d530*/  STS.128 [R8+0xa000], R4 ;  /* 0x00a0000408007388 */ /* 0x0001e20000000c00 */
[----:B------:R-:W-:Y:S05]  /*d540*/  BRA `(.L_x_750) ;  /* 0x0000002800e47947 */ /* 0x000fea0003800000 */
.L_x_732:
[----:B------:R-:W-:-:S03]  /*d550*/  UMOV UR4, 0xffffffff ;  /* 0xffffffff00047882 */ /* 0x000fc60000000000 */
[----:B------:R-:W-:Y:S05]  /*d560*/  BRA.DIV UR4, `(.L_x_761) ;  /* 0x00000136042c7947 */ /* 0x000fea000b800000 */
[----:B------:R-:W0:Y:S04]  /*d570*/  SHFL.IDX PT, R3, R25, RZ, 0x1c1f ;  /* 0x001c1fff19037589 */ /* 0x000e2800000e0000 */
[----:B------:R-:W1:Y:S04]  /*d580*/  SHFL.IDX PT, R0, R24, RZ, 0x1c1f ;  /* 0x001c1fff18007589 */ /* 0x000e6800000e0000 */
[----:B------:R2:W3:Y:S04]  /*d590*/  SHFL.IDX PT, R5, R27, RZ, 0x1c1f ;  /* 0x001c1fff1b057589 */ /* 0x0004e800000e0000 */
[----:B------:R2:W4:Y:S01]  /*d5a0*/  SHFL.IDX PT, R14, R26, RZ, 0x1c1f ;  /* 0x001c1fff1a0e7589 */ /* 0x00052200000e0000 */
[----:B0-----:R-:W-:Y:S01]  /*d5b0*/  IMAD.MOV.U32 R43, RZ, RZ, R3 ;  /* 0x000000ffff2b7224 */ /* 0x001fe200078e0003 */
[----:B-12---:R-:W-:-:S07]  /*d5c0*/  MOV R42, R0 ;  /* 0x00000000002a7202 */ /* 0x006fce0000000f00 */
.L_x_998:
[----:B------:R-:W-:Y:S01]  /*d5d0*/  ULDC UR4, c[0x0][0x448] ;  /* 0x0001120000047ab9 */ /* 0x000fe20000000800 */
[----:B------:R-:W-:Y:S01]  /*d5e0*/  BSSY B1, `(.L_x_762) ;  /* 0x0000033000017945 */ /* 0x000fe20003800000 */
[----:B------:R-:W-:Y:S01]  /*d5f0*/  IMAD R46, R149, UR4, RZ ;  /* 0x00000004952e7c24 */ /* 0x000fe2000f8e02ff */
[----:B---3--:R-:W-:Y:S01]  /*d600*/  MOV R21, R5 ;  /* 0x0000000500157202 */ /* 0x008fe20000000f00 */
[----:B----4-:R-:W-:Y:S01]  /*d610*/  IMAD.MOV.U32 R20, RZ, RZ, R14 ;  /* 0x000000ffff147224 */ /* 0x010fe200078e000e */
[----:B------:R-:W-:Y:S02]  /*d620*/  CS2R R4, SRZ ;  /* 0x0000000000047805 */ /* 0x000fe4000001ff00 */
[----:B------:R-:W-:Y:S02]  /*d630*/  CS2R R8, SRZ ;  /* 0x0000000000087805 */ /* 0x000fe4000001ff00 */
[----:B------:R-:W-:Y:S01]  /*d640*/  ISETP.GE.AND P0, PT, R6, R46, PT ;  /* 0x0000002e0600720c */ /* 0x000fe20003f06270 */
[----:B------:R-:W-:Y:S01]  /*d650*/  IMAD R46, R125, -0x80, R46 ;  /* 0xffffff807d2e7824 */ /* 0x000fe200078e022e */
        /* <DEDUP_REMOVED lines=10> */
[----:B------:R-:W-:Y:S06]  /*d700*/  @P0 BRA `(.L_x_763) ;  /* 0x0000000000800947 */ /* 0x000fec0003800000 */
[C---:B------:R-:W-:Y:S01]  /*d710*/  VIADD R0, R18.reuse, 0x20 ;  /* 0x0000002012007836 */ /* 0x040fe20000000000 */
[----:B------:R-:W-:Y:S01]  /*d720*/  ULDC UR4, c[0x0][0x3f4] ;  /* 0x0000fd0000047ab9 */ /* 0x000fe20000000800 */
[C---:B------:R-:W-:Y:S01]  /*d730*/  VIADD R3, R18.reuse, 0x40 ;  /* 0x0000004012037836 */ /* 0x040fe20000000000 */
[----:B------:R-:W-:Y:S02]  /*d740*/  ISETP.GE.AND P0, PT, R18, UR4, PT ;  /* 0x0000000412007c0c */ /* 0x000fe4000bf06270 */
[----:B------:R-:W-:Y:S02]  /*d750*/  CS2R R24, SRZ ;  /* 0x0000000000187805 */ /* 0x000fe4000001ff00 */
[----:B------:R-:W-:Y:S02]  /*d760*/  ISETP.GE.AND P1, PT, R0, UR4, PT ;  /* 0x0000000400007c0c */ /* 0x000fe4000bf26270 */
[----:B------:R-:W-:Y:S02]  /*d770*/  CS2R R26, SRZ ;  /* 0x00000000001a7805 */ /* 0x000fe4000001ff00 */
[----:B------:R-:W-:-:S02]  /*d780*/  ISETP.GE.AND P2, PT, R3, UR4, PT ;  /* 0x0000000403007c0c */ /* 0x000fc4000bf46270 */
[----:B------:R-:W-:Y:S02]  /*d790*/  CS2R R4, SRZ ;  /* 0x0000000000047805 */ /* 0x000fe4000001ff00 */
[----:B------:R-:W-:Y:S02]  /*d7a0*/  CS2R R6, SRZ ;  /* 0x0000000000067805 */ /* 0x000fe4000001ff00 */
[----:B------:R-:W-:Y:S01]  /*d7b0*/  CS2R R28, SRZ ;  /* 0x00000000001c7805 */ /* 0x000fe2000001ff00 */
[----:B------:R-:W-:Y:S02]  /*d7c0*/  @!P0 IMAD.WIDE R12, R18, 0x2, R42 ;  /* 0x00000002120c8825 */ /* 0x000fe400078e022a */
[----:B------:R-:W-:-:S04]  /*d7d0*/  @!P1 SHF.L.U32 R41, R211, 0x3, RZ ;  /* 0x00000003d3299819 */ /* 0x000fc800000006ff */
[----:B------:R-:W-:Y:S01]  /*d7e0*/  @!P2 IMAD.SHL.U32 R45, R212, 0x8, RZ ;  /* 0x00000008d42da824 */ /* 0x000fe200078e00ff */
[----:B------:R0:W5:Y:S01]  /*d7f0*/  @!P0 LD.E.128 R24, desc[UR42][R12.64] ;  /* 0x0000002a0c188980 */ /* 0x000162000c101d00 */
[----:B------:R-:W-:Y:S01]  /*d800*/  CS2R R30, SRZ ;  /* 0x00000000001e7805 */ /* 0x000fe2000001ff00 */
[--C-:B------:R-:W-:Y:S01]  /*d810*/  @!P1 IMAD.WIDE R38, R41, 0x2, R42.reuse ;  /* 0x0000000229269825 */ /* 0x100fe200078e022a */
[----:B------:R-:W-:Y:S02]  /*d820*/  CS2R R8, SRZ ;  /* 0x0000000000087805 */ /* 0x000fe4000001ff00 */
[----:B------:R-:W-:Y:S02]  /*d830*/  CS2R R10, SRZ ;  /* 0x00000000000a7805 */ /* 0x000fe4000001ff00 */
[----:B------:R-:W-:Y:S01]  /*d840*/  CS2R R32, SRZ ;  /* 0x0000000000207805 */ /* 0x000fe2000001ff00 */
[----:B------:R-:W-:Y:S01]  /*d850*/  @!P2 IMAD.WIDE R42, R45, 0x2, R42 ;  /* 0x000000022d2aa825 */ /* 0x000fe200078e022a */
[----:B------:R-:W-:-:S02]  /*d860*/  CS2R R34, SRZ ;  /* 0x0000000000227805 */ /* 0x000fc4000001ff00 */
[----:B------:R-:W-:Y:S01]  /*d870*/  CS2R R14, SRZ ;  /* 0x00000000000e7805 */ /* 0x000fe2000001ff00 */
[----:B------:R1:W5:Y:S01]  /*d880*/  @!P1 LD.E.128 R28, desc[UR42][R38.64] ;  /* 0x0000002a261c9980 */ /* 0x000362000c101d00 */
[--C-:B------:R-:W-:Y:S01]  /*d890*/  @!P1 IMAD.WIDE R40, R41, 0x2, R20.reuse ;  /* 0x0000000229289825 */ /* 0x100fe200078e0214 */
[----:B0-----:R-:W-:Y:S02]  /*d8a0*/  CS2R R12, SRZ ;  /* 0x00000000000c7805 */ /* 0x001fe4000001ff00 */
[----:B------:R1:W5:Y:S01]  /*d8b0*/  @!P2 LD.E.128 R32, desc[UR42][R42.64] ;  /* 0x0000002a2a20a980 */ /* 0x000362000c101d00 */
[----:B------:R-:W-:-:S03]  /*d8c0*/  @!P2 IMAD.WIDE R44, R45, 0x2, R20 ;  /* 0x000000022d2ca825 */ /* 0x000fc600078e0214 */
[----:B------:R1:W5:Y:S01]  /*d8d0*/  @!P1 LD.E.128 R8, desc[UR42][R40.64] ;  /* 0x0000002a28089980 */ /* 0x000362000c101d00 */
[----:B------:R-:W-:-:S03]  /*d8e0*/  @!P0 IMAD.WIDE R20, R18, 0x2, R20 ;  /* 0x0000000212148825 */ /* 0x000fc600078e0214 */
[----:B------:R1:W5:Y:S04]  /*d8f0*/  @!P2 LD.E.128 R12, desc[UR42][R44.64] ;  /* 0x0000002a2c0ca980 */ /* 0x000368000c101d00 */
[----:B------:R1:W5:Y:S02]  /*d900*/  @!P0 LD.E.128 R4, desc[UR42][R20.64] ;  /* 0x0000002a14048980 */ /* 0x000364000c101d00 */
.L_x_763:
[----:B------:R-:W-:Y:S05]  /*d910*/  BSYNC B1 ;  /* 0x0000000000017941 */ /* 0x000fea0003800000 */
.L_x_762:
[----:B-----5:R-:W-:Y:S01]  /*d920*/  IMAD.MOV.U32 R0, RZ, RZ, R24 ;  /* 0x000000ffff007224 */ /* 0x020fe200078e0018 */
[----:B------:R-:W-:Y:S01]  /*d930*/  MOV R3, R25 ;  /* 0x0000001900037202 */ /* 0x000fe20000000f00 */
[----:B------:R-:W-:Y:S01]  /*d940*/  IMAD.MOV.U32 R37, RZ, RZ, R26 ;  /* 0x000000ffff257224 */ /* 0x000fe200078e001a */
[--C-:B------:R-:W-:Y:S01]  /*d950*/  SHF.R.U64 R26, R26, 0x10, R27.reuse ;  /* 0x000000101a1a7819 */ /* 0x100fe2000000121b */
[--C-:B-1----:R-:W-:Y:S01]  /*d960*/  IMAD.MOV.U32 R21, RZ, RZ, R27.reuse ;  /* 0x000000ffff157224 */ /* 0x102fe200078e001b */
[----:B------:R-:W-:Y:S01]  /*d970*/  SHF.R.U32.HI R43, RZ, 0x10, R27 ;  /* 0x00000010ff2b7819 */ /* 0x000fe2000001161b */
[----:B------:R-:W-:Y:S01]  /*d980*/  IMAD.MOV.U32 R27, RZ, RZ, R30 ;  /* 0x000000ffff1b7224 */ /* 0x000fe200078e001e */
[----:B------:R-:W-:Y:S01]  /*d990*/  SHF.R.U64 R47, R30, 0x10, R31 ;  /* 0x000000101e2f7819 */ /* 0x000fe2000000121f */
[----:B------:R-:W-:Y:S01]  /*d9a0*/  IMAD.MOV.U32 R30, RZ, RZ, R32 ;  /* 0x000000ffff1e7224 */ /* 0x000fe200078e0020 */
[--C-:B------:R-:W-:Y:S01]  /*d9b0*/  SHF.R.U64 R49, R32, 0x10, R33.reuse ;  /* 0x0000001020317819 */ /* 0x100fe20000001221 */
[----:B------:R-:W-:Y:S01]  /*d9c0*/  IMAD.MOV.U32 R39, RZ, RZ, R4 ;  /* 0x000000ffff277224 */ /* 0x000fe200078e0004 */
[----:B------:R-:W-:Y:S01]  /*d9d0*/  MOV R32, R34 ;  /* 0x0000002200207202 */ /* 0x000fe20000000f00 */
[----:B------:R-:W-:Y:S01]  /*d9e0*/  IMAD.MOV.U32 R40, RZ, RZ, R33 ;  /* 0x000000ffff287224 */ /* 0x000fe200078e0021 */
[----:B------:R-:W-:Y:S01]  /*d9f0*/  SHF.R.U64 R51, R34, 0x10, R35 ;  /* 0x0000001022337819 */ /* 0x000fe20000001223 */
[----:B------:R-:W-:Y:S01]  /*da00*/  IMAD.MOV.U32 R41, RZ, RZ, R6 ;  /* 0x000000ffff297224 */ /* 0x000fe200078e0006 */
[----:B------:R-:W-:Y:S01]  /*da10*/  PRMT R34, R0, 0x5410, R3 ;  /* 0x0000541000227816 */ /* 0x000fe20000000003 */
[----:B------:R-:W-:Y:S01]  /*da20*/  BSSY B1, `(.L_x_764) ;  /* 0x0000040000017945 */ /* 0x000fe20003800000 */
[----:B------:R-:W-:-:S02]  /*da30*/  LEA.HI R0, R204, R204, RZ, 0x1 ;  /* 0x000000cccc007211 */ /* 0x000fc400078f08ff */
[----:B------:R-:W-:Y:S02]  /*da40*/  MOV R20, R5 ;  /* 0x0000000500147202 */ /* 0x000fe40000000f00 */
[----:B------:R-:W-:Y:S02]  /*da50*/  LOP3.LUT R3, R0, 0xfffffffe, RZ, 0xc0, !PT ;  /* 0xfffffffe00037812 */ /* 0x000fe400078ec0ff */
[----:B------:R-:W-:Y:S01]  /*da60*/  SHF.R.U64 R53, R4, 0x10, R5 ;  /* 0x0000001004357819 */ /* 0x000fe20000001205 */
[----:B------:R-:W-:Y:S01]  /*da70*/  IMAD.MOV.U32 R4, RZ, RZ, R7 ;  /* 0x000000ffff047224 */ /* 0x000fe200078e0007 */
[----:B------:R-:W-:Y:S01]  /*da80*/  SHF.R.U32.HI R54, RZ, 0x10, R5 ;  /* 0x00000010ff367819 */ /* 0x000fe20000011605 */
[----:B------:R-:W-:Y:S01]  /*da90*/  IMAD.IADD R3, R204, 0x1, -R3 ;  /* 0x00000001cc037824 */ /* 0x000fe200078e0a03 */
[----:B------:R-:W-:Y:S01]  /*daa0*/  SHF.R.U64 R38, R24, 0x10, R25 ;  /* 0x0000001018267819 */ /* 0x000fe20000001219 */
[----:B------:R-:W-:Y:S01]  /*dab0*/  IMAD.MOV.U32 R24, RZ, RZ, R29 ;  /* 0x000000ffff187224 */ /* 0x000fe200078e001d */
[----:B------:R-:W-:-:S02]  /*dac0*/  SHF.R.U32.HI R42, RZ, 0x10, R25 ;  /* 0x00000010ff2a7819 */ /* 0x000fc40000011619 */
[----:B------:R-:W-:Y:S02]  /*dad0*/  SHF.L.U32 R5, R3, 0x1f, RZ ;  /* 0x0000001f03057819 */ /* 0x000fe400000006ff */
[----:B------:R-:W-:Y:S02]  /*dae0*/  MOV R25, R28 ;  /* 0x0000001c00197202 */ /* 0x000fe40000000f00 */
[----:B------:R-:W0:Y:S01]  /*daf0*/  SYNCS.PHASECHK.TRANS64.TRYWAIT P0, [R2+URZ+0x34800], R5 ;  /* 0x03480005020075a7 */ /* 0x000e22000800017f */
[--C-:B------:R-:W-:Y:S02]  /*db00*/  SHF.R.U64 R44, R28, 0x10, R29.reuse ;  /* 0x000000101c2c7819 */ /* 0x100fe4000000121d */
[----:B------:R-:W-:Y:S02]  /*db10*/  SHF.R.U32.HI R45, RZ, 0x10, R29 ;  /* 0x00000010ff2d7819 */ /* 0x000fe4000001161d */
[----:B------:R-:W-:Y:S01]  /*db20*/  SHF.R.U32.HI R50, RZ, 0x10, R33 ;  /* 0x00000010ff327819 */ /* 0x000fe20000011621 */
[----:B------:R-:W-:Y:S01]  /*db30*/  IMAD.MOV.U32 R33, RZ, RZ, R35 ;  /* 0x000000ffff217224 */ /* 0x000fe200078e0023 */
[----:B------:R-:W-:Y:S01]  /*db40*/  SHF.R.U64 R55, R6, 0x10, R7 ;  /* 0x0000001006377819 */ /* 0x000fe20000001207 */
[----:B------:R-:W-:Y:S01]  /*db50*/  IMAD.MOV.U32 R6, RZ, RZ, R9 ;  /* 0x000000ffff067224 */ /* 0x000fe200078e0009 */
[----:B------:R-:W-:-:S02]  /*db60*/  SHF.R.U32.HI R56, RZ, 0x10, R7 ;  /* 0x00000010ff387819 */ /* 0x000fc40000011607 */
[----:B------:R-:W-:Y:S02]  /*db70*/  MOV R28, R31 ;  /* 0x0000001f001c7202 */ /* 0x000fe40000000f00 */
[----:B------:R-:W-:Y:S01]  /*db80*/  SHF.R.U32.HI R48, RZ, 0x10, R31 ;  /* 0x00000010ff307819 */ /* 0x000fe2000001161f */
[----:B------:R-:W-:Y:S01]  /*db90*/  IMAD.MOV.U32 R31, RZ, RZ, R10 ;  /* 0x000000ffff1f7224 */ /* 0x000fe200078e000a */
[----:B------:R-:W-:Y:S02]  /*dba0*/  MOV R29, R8 ;  /* 0x00000008001d7202 */ /* 0x000fe40000000f00 */
[--C-:B------:R-:W-:Y:S01]  /*dbb0*/  SHF.R.U64 R57, R8, 0x10, R9.reuse ;  /* 0x0000001008397819 */ /* 0x100fe20000001209 */
[----:B------:R-:W-:Y:S01]  /*dbc0*/  IMAD.MOV.U32 R8, RZ, RZ, R12 ;  /* 0x000000ffff087224 */ /* 0x000fe200078e000c */
[----:B------:R-:W-:Y:S01]  /*dbd0*/  SHF.R.U32.HI R58, RZ, 0x10, R9 ;  /* 0x00000010ff3a7819 */ /* 0x000fe20000011609 */
[----:B------:R-:W-:Y:S01]  /*dbe0*/  IMAD.MOV.U32 R9, RZ, RZ, R13 ;  /* 0x000000ffff097224 */ /* 0x000fe200078e000d */
[----:B------:R-:W-:-:S02]  /*dbf0*/  MOV R7, R11 ;  /* 0x0000000b00077202 */ /* 0x000fc40000000f00 */
[--C-:B------:R-:W-:Y:S02]  /*dc00*/  SHF.R.U64 R59, R10, 0x10, R11.reuse ;  /* 0x000000100a3b7819 */ /* 0x100fe4000000120b */
[----:B------:R-:W-:Y:S01]  /*dc10*/  SHF.R.U32.HI R60, RZ, 0x10, R11 ;  /* 0x00000010ff3c7819 */ /* 0x000fe2000001160b */
[----:B------:R-:W-:Y:S01]  /*dc20*/  IMAD.MOV.U32 R11, RZ, RZ, R15 ;  /* 0x000000ffff0b7224 */ /* 0x000fe200078e000f */
[----:B------:R-:W-:Y:S02]  /*dc30*/  PRMT R25, R25, 0x5410, R24 ;  /* 0x0000541019197816 */ /* 0x000fe40000000018 */
[----:B------:R-:W-:Y:S02]  /*dc40*/  SHF.R.U32.HI R52, RZ, 0x10, R35 ;  /* 0x00000010ff347819 */ /* 0x000fe40000011623 */
[--C-:B------:R-:W-:Y:S02]  /*dc50*/  SHF.R.U64 R61, R12, 0x10, R13.reuse ;  /* 0x000000100c3d7819 */ /* 0x100fe4000000120d */
[----:B------:R-:W-:-:S02]  /*dc60*/  SHF.R.U32.HI R62, RZ, 0x10, R13 ;  /* 0x00000010ff3e7819 */ /* 0x000fc4000001160d */
[----:B------:R-:W-:Y:S02]  /*dc70*/  MOV R10, R14 ;  /* 0x0000000e000a7202 */ /* 0x000fe40000000f00 */
[----:B------:R-:W-:Y:S02]  /*dc80*/  VIMNMX R24, R46, 0x80, PT ;  /* 0x000000802e187848 */ /* 0x000fe40003fe0100 */
[----:B------:R-:W-:Y:S02]  /*dc90*/  PRMT R35, R38, 0x5410, R42 ;  /* 0x0000541026237816 */ /* 0x000fe4000000002a */
[--C-:B------:R-:W-:Y:S02]  /*dca0*/  SHF.R.U64 R63, R14, 0x10, R15.reuse ;  /* 0x000000100e3f7819 */ /* 0x100fe4000000120f */
[----:B------:R-:W-:Y:S02]  /*dcb0*/  SHF.R.U32.HI R64, RZ, 0x10, R15 ;  /* 0x00000010ff407819 */ /* 0x000fe4000001160f */
        /* <DEDUP_REMOVED lines=17> */
[----:B------:R-:W-:Y:S02]  /*ddd0*/  ISETP.GE.AND P1, PT, R17, R24, PT ;  /* 0x000000181100720c */ /* 0x000fe40003f26270 */
[----:B------:R-:W-:-:S02]  /*dde0*/  PRMT R14, R8, 0x5410, R9 ;  /* 0x00005410080e7816 */ /* 0x000fc40000000009 */
[----:B------:R-:W-:Y:S02]  /*ddf0*/  PRMT R15, R61, 0x5410, R62 ;  /* 0x000054103d0f7816 */ /* 0x000fe4000000003e */
[----:B------:R-:W-:Y:S01]  /*de00*/  PRMT R20, R10, 0x5410, R11 ;  /* 0x000054100a147816 */ /* 0x000fe2000000000b */
[----:B0-----:R-:W-:Y:S06]  /*de10*/  @!P0 BRA `(.L_x_765) ;  /* 0x0000012c00788947 */ /* 0x001fec0003800000 */
.L_x_999:
[----:B------:R-:W-:Y:S05]  /*de20*/  BSYNC B1 ;  /* 0x0000000000017941 */ /* 0x000fea0003800000 */
.L_x_764:
[----:B------:R-:W-:Y:S01]  /*de30*/  BSSY B1, `(.L_x_766) ;  /* 0x0000119000017945 */ /* 0x000fe20003800000 */
[----:B------:R-:W-:-:S03]  /*de40*/  PRMT R21, R63, 0x5410, R64 ;  /* 0x000054103f157816 */ /* 0x000fc60000000040 */
[----:B------:R-:W-:Y:S05]  /*de50*/  @P1 BRA `(.L_x_767) ;  /* 0x0000001000581947 */ /* 0x000fea0003800000 */
[----:B------:R-:W1:Y:S01]  /*de60*/  LDC R33, c[0x0][0x3f4] ;  /* 0x0000fd00ff217b82 */ /* 0x000e620000000800 */
[C---:B------:R-:W-:Y:S01]  /*de70*/  VIADD R6, R18.reuse, 0x40 ;  /* 0x0000004012067836 */ /* 0x040fe20000000000 */
[C---:B------:R-:W-:Y:S01]  /*de80*/  IADD3 R4, R18.reuse, 0x20, RZ ;  /* 0x0000002012047810 */ /* 0x040fe20007ffe0ff */
[----:B------:R-:W-:Y:S01]  /*de90*/  BSSY B2, `(.L_x_768) ;  /* 0x0000060000027945 */ /* 0x000fe20003800000 */
[-C--:B-1----:R-:W-:Y:S02]  /*dea0*/  ISETP.GE.AND P0, PT, R18, R33.reuse, PT ;  /* 0x000000211200720c */ /* 0x082fe40003f06270 */
[-C--:B------:R-:W-:Y:S02]  /*deb0*/  ISETP.GE.AND P1, PT, R4, R33.reuse, PT ;  /* 0x000000210400720c */ /* 0x080fe40003f26270 */
[----:B------:R-:W-:-:S09]  /*dec0*/  ISETP.GE.AND P2, PT, R6, R33, PT ;  /* 0x000000210600720c */ /* 0x000fd20003f46270 */
[----:B------:R-:W-:Y:S05]  /*ded0*/  @P0 BRA `(.L_x_769) ;  /* 0x00000004006c0947 */ /* 0x000fea0003800000 */
[----:B------:R-:W-:Y:S01]  /*dee0*/  LEA.HI R6, R33, R209, RZ, 0x1d ;  /* 0x000000d121067211 */ /* 0x000fe200078fe8ff */
[----:B------:R-:W-:Y:S01]  /*def0*/  HADD2.F32 R52, -RZ, R34.H0_H0 ;  /* 0x20000022ff347230 */ /* 0x000fe20000004100 */
[----:B------:R-:W-:Y:S01]  /*df00*/  LOP3.LUT R4, R191, 0x38, R18, 0xf8, !PT ;  /* 0x00000038bf047812 */ /* 0x000fe200078ef812 */
[--C-:B------:R-:W-:Y:S01]  /*df10*/  HADD2.F32 R54, -RZ, R39.reuse.H0_H0 ;  /* 0x20000027ff367230 */ /* 0x100fe20000004100 */
[----:B0-----:R-:W-:Y:S01]  /*df20*/  SHF.R.S32.HI R5, RZ, 0x1f, R6 ;  /* 0x0000001fff057819 */ /* 0x001fe20000011406 */
[----:B------:R-:W-:Y:S02]  /*df30*/  HADD2.F32 R51, -RZ, R40.H0_H0 ;  /* 0x20000028ff337230 */ /* 0x000fe40000004100 */
[----:B------:R-:W-:Y:S01]  /*df40*/  HADD2.F32 R53, -RZ, R39.H1_H1 ;  /* 0x30000027ff357230 */ /* 0x000fe20000004100 */
[----:B------:R-:W-:Y:S01]  /*df50*/  LEA.HI R7, R5, R6, RZ, 0x3 ;  /* 0x0000000605077211 */ /* 0x000fe200078f18ff */
[----:B------:R-:W-:Y:S01]  /*df60*/  IMAD.SHL.U32 R6, R6, 0x8, RZ ;  /* 0x0000000806067824 */ /* 0x000fe200078e00ff */
[----:B------:R-:W-:-:S02]  /*df70*/  LOP3.LUT R5, R4, R193, RZ, 0x3c, !PT ;  /* 0x000000c104057212 */ /* 0x000fc400078e3cff */
[----:B------:R-:W-:Y:S02]  /*df80*/  SHF.L.U32 R7, R7, 0xa, RZ ;  /* 0x0000000a07077819 */ /* 0x000fe400000006ff */
[----:B------:R-:W-:Y:S01]  /*df90*/  LOP3.LUT R6, R191, 0x38, R6, 0xf8, !PT ;  /* 0x00000038bf067812 */ /* 0x000fe200078ef806 */
[----:B------:R-:W-:Y:S01]  /*dfa0*/  IMAD R5, R192, 0x200, R5 ;  /* 0x00000200c0057824 */ /* 0x000fe200078e0205 */
[----:B------:R-:W-:Y:S02]  /*dfb0*/  LOP3.LUT R7, R7, 0x7fffe000, RZ, 0xc0, !PT ;  /* 0x7fffe00007077812 */ /* 0x000fe400078ec0ff */
[----:B------:R-:W-:Y:S01]  /*dfc0*/  LOP3.LUT R9, R6, R193, RZ, 0x3c, !PT ;  /* 0x000000c106097212 */ /* 0x000fe200078e3cff */
[----:B------:R-:W-:Y:S01]  /*dfd0*/  IMAD R59, R5, 0x2, R2 ;  /* 0x00000002053b7824 */ /* 0x000fe200078e0202 */
[----:B------:R-:W-:-:S04]  /*dfe0*/  LEA R8, R192, R7, 0x9 ;  /* 0x00000007c0087211 */ /* 0x000fc800078e48ff */
[----:B------:R-:W0:Y:S01]  /*dff0*/  LDS.128 R4, [R59+0x10400] ;  /* 0x010400003b047984 */ /* 0x000e220000000c00 */
[----:B------:R-:W-:-:S04]  /*e000*/  IMAD.IADD R9, R8, 0x1, R9 ;  /* 0x0000000108097824 */ /* 0x000fc800078e0209 */
[----:B------:R-:W-:-:S05]  /*e010*/  IMAD R61, R9, 0x2, R2 ;  /* 0x00000002093d7824 */ /* 0x000fca00078e0202 */
[----:B------:R-:W1:Y:S01]  /*e020*/  LDS.128 R8, [R61+0x10400] ;  /* 0x010400003d087984 */ /* 0x000e620000000c00 */
[--C-:B0-----:R-:W-:Y:S02]  /*e030*/  HADD2.F32 R43, -RZ, R4.reuse.H0_H0 ;  /* 0x20000004ff2b7230 */ /* 0x101fe40000004100 */
[----:B------:R-:W-:Y:S02]  /*e040*/  HADD2.F32 R4, -RZ, R4.H1_H1 ;  /* 0x30000004ff047230 */ /* 0x000fe40000004100 */
[--C-:B------:R-:W-:Y:S02]  /*e050*/  HADD2.F32 R44, -RZ, R5.reuse.H0_H0 ;  /* 0x20000005ff2c7230 */ /* 0x100fe40000004100 */
[----:B------:R-:W-:Y:S02]  /*e060*/  HADD2.F32 R5, -RZ, R5.H1_H1 ;  /* 0x30000005ff057230 */ /* 0x000fe40000004100 */
[----:B------:R-:W-:Y:S02]  /*e070*/  HADD2.F32 R45, -RZ, R6.H0_H0 ;  /* 0x20000006ff2d7230 */ /* 0x000fe40000004100 */
[----:B-1----:R-:W-:-:S02]  /*e080*/  HADD2.F32 R47, -RZ, R8.H0_H0 ;  /* 0x20000008ff2f7230 */ /* 0x002fc40000004100 */
[----:B------:R-:W-:Y:S02]  /*e090*/  HADD2.F32 R8, -RZ, R8.H1_H1 ;  /* 0x30000008ff087230 */ /* 0x000fe40000004100 */
[----:B------:R-:W-:Y:S02]  /*e0a0*/  HADD2.F32 R48, -RZ, R9.H0_H0 ;  /* 0x20000009ff307230 */ /* 0x000fe40000004100 */
[C---:B------:R-:W-:Y:S01]  /*e0b0*/  FMUL.FTZ R56, R47.reuse, R54 ;  /* 0x000000362f387220 */ /* 0x040fe20000410000 */
[-C--:B------:R-:W-:Y:S01]  /*e0c0*/  FMUL.FTZ R58, R47, R52.reuse ;  /* 0x000000342f3a7220 */ /* 0x080fe20000410000 */
[----:B------:R-:W-:Y:S02]  /*e0d0*/  HADD2.F32 R47, -RZ, R35.H0_H0 ;  /* 0x20000023ff2f7230 */ /* 0x000fe40000004100 */
[----:B------:R-:W-:Y:S01]  /*e0e0*/  FMUL.FTZ R55, R8, R51 ;  /* 0x0000003308377220 */ /* 0x000fe20000410000 */
[C---:B------:R-:W-:Y:S01]  /*e0f0*/  FFMA.FTZ R56, R43.reuse, R52, -R56 ;  /* 0x000000342b387223 */ /* 0x040fe20000010838 */
[----:B------:R-:W-:Y:S01]  /*e100*/  FFMA.FTZ R58, R43, R54, R58 ;  /* 0x000000362b3a7223 */ /* 0x000fe2000001003a */
[----:B------:R-:W-:-:S02]  /*e110*/  HADD2.F32 R43, -RZ, R34.H1_H1 ;  /* 0x30000022ff2b7230 */ /* 0x000fc40000004100 */
[-C--:B------:R-:W-:Y:S01]  /*e120*/  FMUL.FTZ R57, R8, R47.reuse ;  /* 0x0000002f08397220 */ /* 0x080fe20000410000 */
[----:B------:R-:W-:Y:S01]  /*e130*/  FFMA.FTZ R55, R4, R47, -R55 ;  /* 0x0000002f04377223 */ /* 0x000fe20000010837 */
[C---:B------:R-:W-:Y:S01]  /*e140*/  FMUL.FTZ R47, R48.reuse, R53 ;  /* 0x00000035302f7220 */ /* 0x040fe20000410000 */
[----:B------:R-:W-:Y:S02]  /*e150*/  HADD2.F32 R9, -RZ, R9.H1_H1 ;  /* 0x30000009ff097230 */ /* 0x000fe40000004100 */
[----:B------:R-:W-:Y:S01]  /*e160*/  FMUL.FTZ R48, R48, R43 ;  /* 0x0000002b30307220 */ /* 0x000fe20000410000 */
[----:B------:R-:W-:Y:S02]  /*e170*/  HADD2.F32 R52, -RZ, R40.H1_H1 ;  /* 0x30000028ff347230 */ /* 0x000fe40000004100 */
[----:B------:R-:W-:Y:S01]  /*e180*/  FFMA.FTZ R57, R4, R51, R57 ;  /* 0x0000003304397223 */ /* 0x000fe20000010039 */
[----:B------:R-:W-:Y:S02]  /*e190*/  HADD2.F32 R4, -RZ, R35.H1_H1 ;  /* 0x30000023ff047230 */ /* 0x000fe40000004100 */
[C---:B------:R-:W-:Y:S01]  /*e1a0*/  FFMA.FTZ R47, R44.reuse, R43, -R47 ;  /* 0x0000002b2c2f7223 */ /* 0x040fe2000001082f */
[----:B------:R-:W-:Y:S01]  /*e1b0*/  FFMA.FTZ R48, R44, R53, R48 ;  /* 0x000000352c307223 */ /* 0x000fe20000010030 */
[----:B------:R-:W-:-:S02]  /*e1c0*/  HADD2.F32 R49, -RZ, R10.H0_H0 ;  /* 0x2000000aff317230 */ /* 0x000fc40000004100 */
[C---:B------:R-:W-:Y:S01]  /*e1d0*/  FMUL.FTZ R54, R9.reuse, R52 ;  /* 0x0000003409367220 */ /* 0x040fe20000410000 */
[----:B------:R-:W-:Y:S02]  /*e1e0*/  HADD2.F32 R8, -RZ, R37.H0_H0 ;  /* 0x20000025ff087230 */ /* 0x000fe40000004100 */
[-C--:B------:R-:W-:Y:S01]  /*e1f0*/  FMUL.FTZ R60, R9, R4.reuse ;  /* 0x00000004093c7220 */ /* 0x080fe20000410000 */
[----:B------:R-:W-:Y:S02]  /*e200*/  HADD2.F32 R44, -RZ, R41.H0_H0 ;  /* 0x20000029ff2c7230 */ /* 0x000fe40000004100 */
[----:B------:R-:W-:Y:S01]  /*e210*/  FFMA.FTZ R54, R5, R4, -R54 ;  /* 0x0000000405367223 */ /* 0x000fe20000010836 */
[----:B------:R-:W-:Y:S02]  /*e220*/  HADD2.F32 R10, -RZ, R10.H1_H1 ;  /* 0x3000000aff0a7230 */ /* 0x000fe40000004100 */
[----:B------:R-:W-:Y:S01]  /*e230*/  FMUL.FTZ R53, R49, R8 ;  /* 0x0000000831357220 */ /* 0x000fe20000410000 */
[----:B------:R-:W-:-:S02]  /*e240*/  HADD2.F32 R43, -RZ, R42.H0_H0 ;  /* 0x2000002aff2b7230 */ /* 0x000fc40000004100 */
[----:B------:R-:W-:Y:S01]  /*e250*/  FMUL.FTZ R4, R49, R44 ;  /* 0x0000002c31047220 */ /* 0x000fe20000410000 */
[----:B------:R-:W-:Y:S02]  /*e260*/  HADD2.F32 R9, -RZ, R38.H0_H0 ;  /* 0x20000026ff097230 */ /* 0x000fe40000004100 */
[----:B------:R-:W-:Y:S01]  /*e270*/  FFMA.FTZ R49, R5, R52, R60 ;  /* 0x0000003405317223 */ /* 0x000fe2000001003c */
[----:B------:R-:W-:Y:S02]  /*e280*/  HADD2.F32 R6, -RZ, R6.H1_H1 ;  /* 0x30000006ff067230 */ /* 0x000fe40000004100 */
[C---:B------:R-:W-:Y:S01]  /*e290*/  FMUL.FTZ R5, R10.reuse, R43 ;  /* 0x0000002b0a057220 */ /* 0x040fe20000410000 */
[C---:B------:R-:W-:Y:S01]  /*e2a0*/  FFMA.FTZ R51, R45.reuse, R8, -R4 ;  /* 0x000000082d337223 */ /* 0x040fe20000010804 */
[----:B------:R-:W-:Y:S01]  /*e2b0*/  FFMA.FTZ R53, R45, R44, R53 ;  /* 0x0000002c2d357223 */ /* 0x000fe20000010035 */
[-C--:B------:R-:W-:Y:S01]  /*e2c0*/  FMUL.FTZ R45, R10, R9.reuse ;  /* 0x000000090a2d7220 */ /* 0x080fe20000410000 */
[----:B------:R-:W-:Y:S01]  /*e2d0*/  FFMA.FTZ R10, R6, R9, -R5 ;  /* 0x00000009060a7223 */ /* 0x000fe20000010805 */
[----:B------:R-:W-:-:S02]  /*e2e0*/  HADD2.F32 R50, -RZ, R11.H0_H0 ;  /* 0x2000000bff327230 */ /* 0x000fc40000004100 */
[----:B------:R-:W-:Y:S02]  /*e2f0*/  HADD2.F32 R9, -RZ, R41.H1_H1 ;  /* 0x30000029ff097230 */ /* 0x000fe40000004100 */
[----:B------:R-:W-:Y:S01]  /*e300*/  FFMA.FTZ R44, R6, R43, R45 ;  /* 0x0000002b062c7223 */ /* 0x000fe2000001002d */
[----:B------:R-:W-:Y:S02]  /*e310*/  HADD2.F32 R5, -RZ, R37.H1_H1 ;  /* 0x30000025ff057230 */ /* 0x000fe40000004100 */
[----:B------:R-:W-:Y:S02]  /*e320*/  HADD2.F32 R11, -RZ, R11.H1_H1 ;  /* 0x3000000bff0b7230 */ /* 0x000fe40000004100 */
[C---:B------:R-:W-:Y:S01]  /*e330*/  FMUL.FTZ R43, R50.reuse, R9 ;  /* 0x00000009322b7220 */ /* 0x040fe20000410000 */
[----:B------:R-:W-:Y:S02]  /*e340*/  HADD2.F32 R8, -RZ, R42.H1_H1 ;  /* 0x3000002aff087230 */ /* 0x000fe40000004100 */
[----:B------:R-:W-:Y:S01]  /*e350*/  FMUL.FTZ R50, R50, R5 ;  /* 0x0000000532327220 */ /* 0x000fe20000410000 */
[----:B------:R-:W-:-:S02]  /*e360*/  HADD2.F32 R4, -RZ, R38.H1_H1 ;  /* 0x30000026ff047230 */ /* 0x000fc40000004100 */
[--C-:B------:R-:W-:Y:S02]  /*e370*/  HADD2.F32 R46, -RZ, R7.reuse.H0_H0 ;  /* 0x20000007ff2e7230 */ /* 0x100fe40000004100 */
[C---:B------:R-:W-:Y:S01]  /*e380*/  FMUL.FTZ R6, R11.reuse, R8 ;  /* 0x000000080b067220 */ /* 0x040fe20000410000 */
[----:B------:R-:W-:Y:S02]  /*e390*/  HADD2.F32 R7, -RZ, R7.H1_H1 ;  /* 0x30000007ff077230 */ /* 0x000fe40000004100 */
[-C--:B------:R-:W-:Y:S01]  /*e3a0*/  FMUL.FTZ R45, R11, R4.reuse ;  /* 0x000000040b2d7220 */ /* 0x080fe20000410000 */
[C---:B------:R-:W-:Y:S01]  /*e3b0*/  FFMA.FTZ R43, R46.reuse, R5, -R43 ;  /* 0x000000052e2b7223 */ /* 0x040fe2000001082b */
[----:B------:R-:W-:Y:S01]  /*e3c0*/  FFMA.FTZ R11, R46, R9, R50 ;  /* 0x000000092e0b7223 */ /* 0x000fe20000010032 */
[C---:B------:R-:W-:Y:S01]  /*e3d0*/  FFMA.FTZ R46, R7.reuse, R4, -R6 ;  /* 0x00000004072e7223 */ /* 0x040fe20000010806 */
[----:B------:R-:W-:Y:S01]  /*e3e0*/  FFMA.FTZ R50, R7, R8, R45 ;  /* 0x0000000807327223 */ /* 0x000fe2000001002d */
[----:B------:R-:W-:-:S02]  /*e3f0*/  F2FP.F16.F32.PACK_AB R4, R55, R56 ;  /* 0x000000383704723e */ /* 0x000fc400000000ff */
[----:B------:R-:W-:Y:S02]  /*e400*/  F2FP.F16.F32.PACK_AB R5, R54, R47 ;  /* 0x0000002f3605723e */ /* 0x000fe400000000ff */
[----:B------:R-:W-:Y:S02]  /*e410*/  F2FP.F16.F32.PACK_AB R6, R10, R51 ;  /* 0x000000330a06723e */ /* 0x000fe400000000ff */
[----:B------:R-:W-:Y:S02]  /*e420*/  F2FP.F16.F32.PACK_AB R7, R46, R43 ;  /* 0x0000002b2e07723e */ /* 0x000fe400000000ff */
[----:B------:R-:W-:Y:S02]  /*e430*/  F2FP.F16.F32.PACK_AB R8, R57, R58 ;  /* 0x0000003a3908723e */ /* 0x000fe400000000ff */
[----:B------:R-:W-:Y:S01]  /*e440*/  F2FP.F16.F32.PACK_AB R9, R49, R48 ;  /* 0x000000303109723e */ /* 0x000fe200000000ff */
[----:B------:R1:W-:Y:S01]  /*e450*/  STS.128 [R59+0x10400], R4 ;  /* 0x010400043b007388 */ /* 0x0003e20000000c00 */
[----:B------:R-:W-:-:S02]  /*e460*/  F2FP.F16.F32.PACK_AB R10, R44, R53 ;  /* 0x000000352c0a723e */ /* 0x000fc400000000ff */
[----:B------:R-:W-:-:S05]  /*e470*/  F2FP.F16.F32.PACK_AB R11, R50, R11 ;  /* 0x0000000b320b723e */ /* 0x000fca00000000ff */
[----:B------:R1:W-:Y:S02]  /*e480*/  STS.128 [R61+0x10400], R8 ;  /* 0x010400083d007388 */ /* 0x0003e40000000c00 */
.L_x_769:
[----:B------:R-:W-:Y:S05]  /*e490*/  BSYNC B2 ;  /* 0x0000000000027941 */ /* 0x000fea0003800000 */
.L_x_768:
[----:B------:R-:W-:Y:S04]  /*e4a0*/  BSSY B2, `(.L_x_770) ;  /* 0x0000059000027945 */ /* 0x000fe80003800000 */
[----:B------:R-:W-:Y:S05]  /*e4b0*/  @P1 BRA `(.L_x_771) ;  /* 0x00000004005c1947 */ /* 0x000fea0003800000 */
[----:B-1----:R-:W-:Y:S01]  /*e4c0*/  LEA.HI R4, R33, R211, RZ, 0x1d ;  /* 0x000000d321047211 */ /* 0x002fe200078fe8ff */
[----:B------:R-:W-:Y:S02]  /*e4d0*/  HADD2.F32 R55, -RZ, R29.H0_H0 ;  /* 0x2000001dff377230 */ /* 0x000fe40000004100 */
[----:B------:R-:W-:Y:S01]  /*e4e0*/  HADD2.F32 R53, -RZ, R25.H0_H0 ;  /* 0x20000019ff357230 */ /* 0x000fe20000004100 */
[----:B0-----:R-:W-:Y:S01]  /*e4f0*/  SHF.R.S32.HI R5, RZ, 0x1f, R4 ;  /* 0x0000001fff057819 */ /* 0x001fe20000011404 */
[----:B------:R-:W-:-:S03]  /*e500*/  HADD2.F32 R57, -RZ, R30.H0_H0 ;  /* 0x2000001eff397230 */ /* 0x000fc60000004100 */
[----:B------:R-:W-:Y:S02]  /*e510*/  LEA.HI R5, R5, R4, RZ, 0x3 ;  /* 0x0000000405057211 */ /* 0x000fe400078f18ff */
[----:B------:R-:W-:-:S03]  /*e520*/  SHF.L.U32 R4, R4, 0x3, RZ ;  /* 0x0000000304047819 */ /* 0x000fc600000006ff */
[----:B------:R-:W-:Y:S01]  /*e530*/  IMAD.SHL.U32 R5, R5, 0x400, RZ ;  /* 0x0000040005057824 */ /* 0x000fe200078e00ff */
[----:B------:R-:W-:-:S04]  /*e540*/  LOP3.LUT R4, R191, 0x38, R4, 0xf8, !PT ;  /* 0x00000038bf047812 */ /* 0x000fc800078ef804 */
[----:B------:R-:W-:Y:S02]  /*e550*/  LOP3.LUT R5, R5, 0x7fffe000, RZ, 0xc0, !PT ;  /* 0x7fffe00005057812 */ /* 0x000fe400078ec0ff */
[----:B------:R-:W-:-:S03]  /*e560*/  LOP3.LUT R9, R4, R193, RZ, 0x3c, !PT ;  /* 0x000000c104097212 */ /* 0x000fc600078e3cff */
[----:B------:R-:W-:Y:S02]  /*e570*/  IMAD R8, R192, 0x200, R5 ;  /* 0x00000200c0087824 */ /* 0x000fe400078e0205 */
[----:B------:R-:W0:Y:S03]  /*e580*/  LDS.128 R4, [R229] ;  /* 0x00000000e5047984 */ /* 0x000e260000000c00 */
[----:B------:R-:W-:-:S05]  /*e590*/  IADD3 R9, R8, R9, RZ ;  /* 0x0000000908097210 */ /* 0x000fca0007ffe0ff */
[----:B------:R-:W-:-:S05]  /*e5a0*/  IMAD R43, R9, 0x2, R2 ;  /* 0x00000002092b7824 */ /* 0x000fca00078e0202 */
[----:B------:R-:W1:Y:S01]  /*e5b0*/  LDS.128 R8, [R43+0x10400] ;  /* 0x010400002b087984 */ /* 0x000e620000000c00 */
[--C-:B0-----:R-:W-:Y:S02]  /*e5c0*/  HADD2.F32 R44, -RZ, R4.reuse.H0_H0 ;  /* 0x20000004ff2c7230 */ /* 0x101fe40000004100 */
[----:B------:R-:W-:Y:S02]  /*e5d0*/  HADD2.F32 R4, -RZ, R4.H1_H1 ;  /* 0x30000004ff047230 */ /* 0x000fe40000004100 */
[--C-:B------:R-:W-:Y:S02]  /*e5e0*/  HADD2.F32 R45, -RZ, R5.reuse.H0_H0 ;  /* 0x20000005ff2d7230 */ /* 0x100fe40000004100 */
[----:B------:R-:W-:Y:S02]  /*e5f0*/  HADD2.F32 R5, -RZ, R5.H1_H1 ;  /* 0x30000005ff057230 */ /* 0x000fe40000004100 */
[--C-:B------:R-:W-:Y:S02]  /*e600*/  HADD2.F32 R46, -RZ, R6.reuse.H0_H0 ;  /* 0x20000006ff2e7230 */ /* 0x100fe40000004100 */
[----:B------:R-:W-:-:S02]  /*e610*/  HADD2.F32 R6, -RZ, R6.H1_H1 ;  /* 0x30000006ff067230 */ /* 0x000fc40000004100 */
[----:B------:R-:W-:Y:S02]  /*e620*/  HADD2.F32 R47, -RZ, R7.H0_H0 ;  /* 0x20000007ff2f7230 */ /* 0x000fe40000004100 */
[--C-:B-1----:R-:W-:Y:S02]  /*e630*/  HADD2.F32 R48, -RZ, R8.reuse.H0_H0 ;  /* 0x20000008ff307230 */ /* 0x102fe40000004100 */
[----:B------:R-:W-:Y:S02]  /*e640*/  HADD2.F32 R8, -RZ, R8.H1_H1 ;  /* 0x30000008ff087230 */ /* 0x000fe40000004100 */
[----:B------:R-:W-:Y:S02]  /*e650*/  HADD2.F32 R49, -RZ, R9.H0_H0 ;  /* 0x20000009ff317230 */ /* 0x000fe40000004100 */
[C---:B------:R-:W-:Y:S01]  /*e660*/  FMUL.FTZ R59, R48.reuse, R55 ;  /* 0x00000037303b7220 */ /* 0x040fe20000410000 */
[----:B------:R-:W-:Y:S01]  /*e670*/  FMUL.FTZ R61, R48, R53 ;  /* 0x00000035303d7220 */ /* 0x000fe20000410000 */
[----:B------:R-:W-:-:S02]  /*e680*/  HADD2.F32 R48, -RZ, R29.H1_H1 ;  /* 0x3000001dff307230 */ /* 0x000fc40000004100 */
[----:B------:R-:W-:Y:S01]  /*e690*/  FMUL.FTZ R63, R8, R57 ;  /* 0x00000039083f7220 */ /* 0x000fe20000410000 */
[C---:B------:R-:W-:Y:S01]  /*e6a0*/  FFMA.FTZ R59, R44.reuse, R53, -R59 ;  /* 0x000000352c3b7223 */ /* 0x040fe2000001083b */
[----:B------:R-:W-:Y:S02]  /*e6b0*/  HADD2.F32 R53, -RZ, R26.H0_H0 ;  /* 0x2000001aff357230 */ /* 0x000fe40000004100 */
[----:B------:R-:W-:Y:S01]  /*e6c0*/  FFMA.FTZ R61, R44, R55, R61 ;  /* 0x000000372c3d7223 */ /* 0x000fe2000001003d */
[----:B------:R-:W-:Y:S02]  /*e6d0*/  HADD2.F32 R44, -RZ, R25.H1_H1 ;  /* 0x30000019ff2c7230 */ /* 0x000fe40000004100 */
[C---:B------:R-:W-:Y:S01]  /*e6e0*/  FMUL.FTZ R56, R49.reuse, R48 ;  /* 0x0000003031387220 */ /* 0x040fe20000410000 */
[----:B------:R-:W-:Y:S02]  /*e6f0*/  HADD2.F32 R9, -RZ, R9.H1_H1 ;  /* 0x30000009ff097230 */ /* 0x000fe40000004100 */
[-C--:B------:R-:W-:Y:S01]  /*e700*/  FMUL.FTZ R55, R8, R53.reuse ;  /* 0x0000003508377220 */ /* 0x080fe20000410000 */
[----:B------:R-:W-:Y:S01]  /*e710*/  FFMA.FTZ R52, R4, R53, -R63 ;  /* 0x0000003504347223 */ /* 0x000fe2000001083f */
[----:B------:R-:W-:Y:S01]  /*e720*/  FMUL.FTZ R49, R49, R44 ;  /* 0x0000002c31317220 */ /* 0x000fe20000410000 */
[----:B------:R-:W-:-:S02]  /*e730*/  HADD2.F32 R8, -RZ, R30.H1_H1 ;  /* 0x3000001eff087230 */ /* 0x000fc40000004100 */
[----:B------:R-:W-:Y:S01]  /*e740*/  FFMA.FTZ R54, R4, R57, R55 ;  /* 0x0000003904367223 */ /* 0x000fe20000010037 */
[----:B------:R-:W-:Y:S02]  /*e750*/  HADD2.F32 R4, -RZ, R26.H1_H1 ;  /* 0x3000001aff047230 */ /* 0x000fe40000004100 */
[C---:B------:R-:W-:Y:S01]  /*e760*/  FFMA.FTZ R48, R45.reuse, R48, R49 ;  /* 0x000000302d307223 */ /* 0x040fe20000010031 */
[----:B------:R-:W-:Y:S02]  /*e770*/  HADD2.F32 R50, -RZ, R10.H0_H0 ;  /* 0x2000000aff327230 */ /* 0x000fe40000004100 */
[----:B------:R-:W-:Y:S01]  /*e780*/  FFMA.FTZ R56, R45, R44, -R56 ;  /* 0x0000002c2d387223 */ /* 0x000fe20000010838 */
[----:B------:R-:W-:Y:S02]  /*e790*/  HADD2.F32 R49, -RZ, R31.H0_H0 ;  /* 0x2000001fff317230 */ /* 0x000fe40000004100 */
[----:B------:R-:W-:Y:S01]  /*e7a0*/  FMUL.FTZ R44, R9, R8 ;  /* 0x00000008092c7220 */ /* 0x000fe20000410000 */
[----:B------:R-:W-:-:S02]  /*e7b0*/  HADD2.F32 R45, -RZ, R27.H0_H0 ;  /* 0x2000001bff2d7230 */ /* 0x000fc40000004100 */
[-C--:B------:R-:W-:Y:S01]  /*e7c0*/  FMUL.FTZ R58, R9, R4.reuse ;  /* 0x00000004093a7220 */ /* 0x080fe20000410000 */
[----:B------:R-:W-:Y:S02]  /*e7d0*/  HADD2.F32 R10, -RZ, R10.H1_H1 ;  /* 0x3000000aff0a7230 */ /* 0x000fe40000004100 */
[C---:B------:R-:W-:Y:S01]  /*e7e0*/  FMUL.FTZ R63, R50.reuse, R49 ;  /* 0x00000031323f7220 */ /* 0x040fe20000410000 */
[----:B------:R-:W-:Y:S02]  /*e7f0*/  HADD2.F32 R53, -RZ, R32.H0_H0 ;  /* 0x20000020ff357230 */ /* 0x000fe40000004100 */
[C---:B------:R-:W-:Y:S01]  /*e800*/  FFMA.FTZ R55, R5.reuse, R4, -R44 ;  /* 0x0000000405377223 */ /* 0x040fe2000001082c */
[----:B------:R-:W-:Y:S02]  /*e810*/  HADD2.F32 R9, -RZ, R28.H0_H0 ;  /* 0x2000001cff097230 */ /* 0x000fe40000004100 */
[-C--:B------:R-:W-:Y:S01]  /*e820*/  FMUL.FTZ R50, R50, R45.reuse ;  /* 0x0000002d32327220 */ /* 0x080fe20000410000 */
[----:B------:R-:W-:Y:S01]  /*e830*/  FFMA.FTZ R57, R5, R8, R58 ;  /* 0x0000000805397223 */ /* 0x000fe2000001003a */
[----:B------:R-:W-:Y:S01]  /*e840*/  FFMA.FTZ R63, R46, R45, -R63 ;  /* 0x0000002d2e3f7223 */ /* 0x000fe2000001083f */
[----:B------:R-:W-:-:S02]  /*e850*/  HADD2.F32 R51, -RZ, R11.H0_H0 ;  /* 0x2000000bff337230 */ /* 0x000fc40000004100 */
[C---:B------:R-:W-:Y:S01]  /*e860*/  FMUL.FTZ R5, R10.reuse, R53 ;  /* 0x000000350a057220 */ /* 0x040fe20000410000 */
[----:B------:R-:W-:Y:S01]  /*e870*/  FMUL.FTZ R45, R10, R9 ;  /* 0x000000090a2d7220 */ /* 0x000fe20000410000 */
[----:B------:R-:W-:Y:S02]  /*e880*/  HADD2.F32 R11, -RZ, R11.H1_H1 ;  /* 0x3000000bff0b7230 */ /* 0x000fe40000004100 */
[----:B------:R-:W-:Y:S01]  /*e890*/  FFMA.FTZ R50, R46, R49, R50 ;  /* 0x000000312e327223 */ /* 0x000fe20000010032 */
[----:B------:R-:W-:Y:S02]  /*e8a0*/  HADD2.F32 R10, -RZ, R31.H1_H1 ;  /* 0x3000001fff0a7230 */ /* 0x000fe40000004100 */
[C---:B------:R-:W-:Y:S01]  /*e8b0*/  FFMA.FTZ R46, R6.reuse, R9, -R5 ;  /* 0x00000009062e7223 */ /* 0x040fe20000010805 */
[----:B------:R-:W-:Y:S02]  /*e8c0*/  HADD2.F32 R44, -RZ, R32.H1_H1 ;  /* 0x30000020ff2c7230 */ /* 0x000fe40000004100 */
[----:B------:R-:W-:Y:S01]  /*e8d0*/  FFMA.FTZ R45, R6, R53, R45 ;  /* 0x00000035062d7223 */ /* 0x000fe2000001002d */
[----:B------:R-:W-:-:S02]  /*e8e0*/  HADD2.F32 R4, -RZ, R27.H1_H1 ;  /* 0x3000001bff047230 */ /* 0x000fc40000004100 */
[----:B------:R-:W-:Y:S01]  /*e8f0*/  FMUL.FTZ R6, R51, R10 ;  /* 0x0000000a33067220 */ /* 0x000fe20000410000 */
[----:B------:R-:W-:Y:S02]  /*e900*/  HADD2.F32 R8, -RZ, R28.H1_H1 ;  /* 0x3000001cff087230 */ /* 0x000fe40000004100 */
[----:B------:R-:W-:Y:S01]  /*e910*/  FMUL.FTZ R58, R11, R44 ;  /* 0x0000002c0b3a7220 */ /* 0x000fe20000410000 */
[----:B------:R-:W-:Y:S02]  /*e920*/  HADD2.F32 R7, -RZ, R7.H1_H1 ;  /* 0x30000007ff077230 */ /* 0x000fe40000004100 */
[----:B------:R-:W-:Y:S01]  /*e930*/  FMUL.FTZ R51, R51, R4 ;  /* 0x0000000433337220 */ /* 0x000fe20000410000 */
[----:B------:R-:W-:Y:S01]  /*e940*/  F2FP.F16.F32.PACK_AB R9, R57, R48 ;  /* 0x000000303909723e */ /* 0x000fe200000000ff */
[----:B------:R-:W-:Y:S01]  /*e950*/  FMUL.FTZ R5, R11, R8 ;  /* 0x000000080b057220 */ /* 0x000fe20000410000 */
[----:B------:R-:W-:Y:S01]  /*e960*/  FFMA.FTZ R11, R47, R4, -R6 ;  /* 0x000000042f0b7223 */ /* 0x000fe20000010806 */
[----:B------:R-:W-:Y:S01]  /*e970*/  FFMA.FTZ R58, R7, R8, -R58 ;  /* 0x00000008073a7223 */ /* 0x000fe2000001083a */
[----:B------:R-:W-:Y:S01]  /*e980*/  FFMA.FTZ R51, R47, R10, R51 ;  /* 0x0000000a2f337223 */ /* 0x000fe20000010033 */
[----:B------:R-:W-:Y:S01]  /*e990*/  FFMA.FTZ R44, R7, R44, R5 ;  /* 0x0000002c072c7223 */ /* 0x000fe20000010005 */
[----:B------:R-:W-:-:S02]  /*e9a0*/  F2FP.F16.F32.PACK_AB R4, R52, R59 ;  /* 0x0000003b3404723e */ /* 0x000fc400000000ff */
[----:B------:R-:W-:Y:S02]  /*e9b0*/  F2FP.F16.F32.PACK_AB R5, R55, R56 ;  /* 0x000000383705723e */ /* 0x000fe400000000ff */
[----:B------:R-:W-:Y:S02]  /*e9c0*/  F2FP.F16.F32.PACK_AB R6, R46, R63 ;  /* 0x0000003f2e06723e */ /* 0x000fe400000000ff */
[----:B------:R-:W-:Y:S02]  /*e9d0*/  F2FP.F16.F32.PACK_AB R7, R58, R11 ;  /* 0x0000000b3a07723e */ /* 0x000fe400000000ff */
[----:B------:R-:W-:Y:S02]  /*e9e0*/  F2FP.F16.F32.PACK_AB R8, R54, R61 ;  /* 0x0000003d3608723e */ /* 0x000fe400000000ff */
[----:B------:R-:W-:Y:S01]  /*e9f0*/  F2FP.F16.F32.PACK_AB R10, R45, R50 ;  /* 0x000000322d0a723e */ /* 0x000fe200000000ff */
[----:B------:R2:W-:Y:S01]  /*ea00*/  STS.128 [R229], R4 ;  /* 0x00000004e5007388 */ /* 0x0005e20000000c00 */
[----:B------:R-:W-:-:S05]  /*ea10*/  F2FP.F16.F32.PACK_AB R11, R44, R51 ;  /* 0x000000332c0b723e */ /* 0x000fca00000000ff */
[----:B------:R2:W-:Y:S02]  /*ea20*/  STS.128 [R43+0x10400], R8 ;  /* 0x010400082b007388 */ /* 0x0005e40000000c00 */
.L_x_771:
[----:B------:R-:W-:Y:S05]  /*ea30*/  BSYNC B2 ;  /* 0x0000000000027941 */ /* 0x000fea0003800000 */
.L_x_770:
[----:B------:R-:W-:Y:S05]  /*ea40*/  @P2 BRA `(.L_x_767) ;  /* 0x00000004005c2947 */ /* 0x000fea0003800000 */
[----:B------:R-:W-:Y:S01]  /*ea50*/  LEA.HI R33, R33, R212, RZ, 0x1d ;  /* 0x000000d421217211 */ /* 0x000fe200078fe8ff */
[----:B------:R-:W-:Y:S02]  /*ea60*/  HADD2.F32 R52, -RZ, R0.H0_H0 ;  /* 0x20000000ff347230 */ /* 0x000fe40000004100 */
[--C-:B------:R-:W-:Y:S01]  /*ea70*/  HADD2.F32 R54, -RZ, R14.reuse.H0_H0 ;  /* 0x2000000eff367230 */ /* 0x100fe20000004100 */
[----:B-12---:R-:W-:Y:S01]  /*ea80*/  SHF.R.S32.HI R4, RZ, 0x1f, R33 ;  /* 0x0000001fff047819 */ /* 0x006fe20000011421 */
[----:B------:R-:W-:Y:S02]  /*ea90*/  HADD2.F32 R51, -RZ, R15.H0_H0 ;  /* 0x2000000fff337230 */ /* 0x000fe40000004100 */
[----:B------:R-:W-:Y:S01]  /*eaa0*/  HADD2.F32 R53, -RZ, R14.H1_H1 ;  /* 0x3000000eff357230 */ /* 0x000fe20000004100 */
[----:B0-----:R-:W-:Y:S01]  /*eab0*/  LEA.HI R5, R4, R33, RZ, 0x3 ;  /* 0x0000002104057211 */ /* 0x001fe200078f18ff */
[----:B------:R-:W-:-:S03]  /*eac0*/  IMAD.SHL.U32 R4, R33, 0x8, RZ ;  /* 0x0000000821047824 */ /* 0x000fc600078e00ff */
[----:B------:R-:W-:Y:S02]  /*ead0*/  SHF.L.U32 R5, R5, 0xa, RZ ;  /* 0x0000000a05057819 */ /* 0x000fe400000006ff */
[----:B------:R-:W-:Y:S02]  /*eae0*/  LOP3.LUT R4, R191, 0x38, R4, 0xf8, !PT ;  /* 0x00000038bf047812 */ /* 0x000fe400078ef804 */
[----:B------:R-:W-:Y:S02]  /*eaf0*/  LOP3.LUT R5, R5, 0x7fffe000, RZ, 0xc0, !PT ;  /* 0x7fffe00005057812 */ /* 0x000fe400078ec0ff */
[----:B------:R-:W-:-:S03]  /*eb00*/  LOP3.LUT R9, R4, R193, RZ, 0x3c, !PT ;  /* 0x000000c104097212 */ /* 0x000fc600078e3cff */
[----:B------:R-:W-:Y:S02]  /*eb10*/  IMAD R8, R192, 0x200, R5 ;  /* 0x00000200c0087824 */ /* 0x000fe400078e0205 */
[----:B------:R-:W0:Y:S02]  /*eb20*/  LDS.128 R4, [R227] ;  /* 0x00000000e3047984 */ /* 0x000e240000000c00 */
[----:B------:R-:W-:-:S05]  /*eb30*/  IMAD.IADD R9, R8, 0x1, R9 ;  /* 0x0000000108097824 */ /* 0x000fca00078e0209 */
[----:B------:R-:W-:-:S05]  /*eb40*/  LEA R33, R9, R2, 0x1 ;  /* 0x0000000209217211 */ /* 0x000fca00078e08ff */
[----:B------:R-:W1:Y:S01]  /*eb50*/  LDS.128 R8, [R33+0x10400] ;  /* 0x0104000021087984 */ /* 0x000e620000000c00 */
[--C-:B0-----:R-:W-:Y:S02]  /*eb60*/  HADD2.F32 R43, -RZ, R4.reuse.H0_H0 ;  /* 0x20000004ff2b7230 */ /* 0x101fe40000004100 */
[----:B------:R-:W-:Y:S02]  /*eb70*/  HADD2.F32 R4, -RZ, R4.H1_H1 ;  /* 0x30000004ff047230 */ /* 0x000fe40000004100 */
[--C-:B------:R-:W-:Y:S02]  /*eb80*/  HADD2.F32 R44, -RZ, R5.reuse.H0_H0 ;  /* 0x20000005ff2c7230 */ /* 0x100fe40000004100 */
[----:B------:R-:W-:Y:S02]  /*eb90*/  HADD2.F32 R5, -RZ, R5.H1_H1 ;  /* 0x30000005ff057230 */ /* 0x000fe40000004100 */
[--C-:B------:R-:W-:Y:S02]  /*eba0*/  HADD2.F32 R45, -RZ, R6.reuse.H0_H0 ;  /* 0x20000006ff2d7230 */ /* 0x100fe40000004100 */
[----:B------:R-:W-:-:S02]  /*ebb0*/  HADD2.F32 R6, -RZ, R6.H1_H1 ;  /* 0x30000006ff067230 */ /* 0x000fc40000004100 */
[--C-:B-1----:R-:W-:Y:S02]  /*ebc0*/  HADD2.F32 R47, -RZ, R8.reuse.H0_H0 ;  /* 0x20000008ff2f7230 */ /* 0x102fe40000004100 */
        /* <DEDUP_REMOVED lines=31> */
[C---:B------:R-:W-:Y:S01]  /*edc0*/  FFMA.FTZ R53, R45.reuse, R44, R53 ;  /* 0x0000002c2d357223 */ /* 0x040fe20000010035 */
[C---:B------:R-:W-:Y:S01]  /*edd0*/  FMUL.FTZ R5, R10.reuse, R43 ;  /* 0x0000002b0a057220 */ /* 0x040fe20000410000 */
[----:B------:R-:W-:Y:S01]  /*ede0*/  FFMA.FTZ R51, R45, R8, -R4 ;  /* 0x000000082d337223 */ /* 0x000fe20000010804 */
[-C--:B------:R-:W-:Y:S01]  /*edf0*/  FMUL.FTZ R45, R10, R9.reuse ;  /* 0x000000090a2d7220 */ /* 0x080fe20000410000 */
[----:B------:R-:W-:Y:S02]  /*ee00*/  HADD2.F32 R50, -RZ, R11.H0_H0 ;  /* 0x2000000bff327230 */ /* 0x000fe40000004100 */
[----:B------:R-:W-:Y:S01]  /*ee10*/  FFMA.FTZ R10, R6, R9, -R5 ;  /* 0x00000009060a7223 */ /* 0x000fe20000010805 */
[----:B------:R-:W-:-:S02]  /*ee20*/  HADD2.F32 R9, -RZ, R20.H1_H1 ;  /* 0x30000014ff097230 */ /* 0x000fc40000004100 */
[----:B------:R-:W-:Y:S01]  /*ee30*/  FFMA.FTZ R44, R6, R43, R45 ;  /* 0x0000002b062c7223 */ /* 0x000fe2000001002d */
[----:B------:R-:W-:Y:S02]  /*ee40*/  HADD2.F32 R5, -RZ, R12.H1_H1 ;  /* 0x3000000cff057230 */ /* 0x000fe40000004100 */
[----:B------:R-:W-:Y:S02]  /*ee50*/  HADD2.F32 R11, -RZ, R11.H1_H1 ;  /* 0x3000000bff0b7230 */ /* 0x000fe40000004100 */
[C---:B------:R-:W-:Y:S01]  /*ee60*/  FMUL.FTZ R43, R50.reuse, R9 ;  /* 0x00000009322b7220 */ /* 0x040fe20000410000 */
[----:B------:R-:W-:Y:S02]  /*ee70*/  HADD2.F32 R8, -RZ, R21.H1_H1 ;  /* 0x30000015ff087230 */ /* 0x000fe40000004100 */
[----:B------:R-:W-:Y:S01]  /*ee80*/  FMUL.FTZ R50, R50, R5 ;  /* 0x0000000532327220 */ /* 0x000fe20000410000 */
[----:B------:R-:W-:Y:S02]  /*ee90*/  HADD2.F32 R4, -RZ, R13.H1_H1 ;  /* 0x3000000dff047230 */ /* 0x000fe40000004100 */
[----:B------:R-:W-:-:S02]  /*eea0*/  HADD2.F32 R46, -RZ, R7.H0_H0 ;  /* 0x20000007ff2e7230 */ /* 0x000fc40000004100 */
[C---:B------:R-:W-:Y:S01]  /*eeb0*/  FMUL.FTZ R6, R11.reuse, R8 ;  /* 0x000000080b067220 */ /* 0x040fe20000410000 */
[----:B------:R-:W-:Y:S02]  /*eec0*/  HADD2.F32 R7, -RZ, R7.H1_H1 ;  /* 0x30000007ff077230 */ /* 0x000fe40000004100 */
[-C--:B------:R-:W-:Y:S01]  /*eed0*/  FMUL.FTZ R45, R11, R4.reuse ;  /* 0x000000040b2d7220 */ /* 0x080fe20000410000 */
[C---:B------:R-:W-:Y:S01]  /*eee0*/  FFMA.FTZ R43, R46.reuse, R5, -R43 ;  /* 0x000000052e2b7223 */ /* 0x040fe2000001082b */
[----:B------:R-:W-:Y:S01]  /*eef0*/  FFMA.FTZ R11, R46, R9, R50 ;  /* 0x000000092e0b7223 */ /* 0x000fe20000010032 */
[C---:B------:R-:W-:Y:S01]  /*ef00*/  FFMA.FTZ R46, R7.reuse, R4, -R6 ;  /* 0x00000004072e7223 */ /* 0x040fe20000010806 */
[----:B------:R-:W-:Y:S01]  /*ef10*/  FFMA.FTZ R50, R7, R8, R45 ;  /* 0x0000000807327223 */ /* 0x000fe2000001002d */
[----:B------:R-:W-:Y:S02]  /*ef20*/  F2FP.F16.F32.PACK_AB R4, R55, R56 ;  /* 0x000000383704723e */ /* 0x000fe400000000ff */
[----:B------:R-:W-:-:S02]  /*ef30*/  F2FP.F16.F32.PACK_AB R5, R54, R47 ;  /* 0x0000002f3605723e */ /* 0x000fc400000000ff */
[----:B------:R-:W-:Y:S02]  /*ef40*/  F2FP.F16.F32.PACK_AB R6, R10, R51 ;  /* 0x000000330a06723e */ /* 0x000fe400000000ff */
[----:B------:R-:W-:Y:S02]  /*ef50*/  F2FP.F16.F32.PACK_AB R7, R46, R43 ;  /* 0x0000002b2e07723e */ /* 0x000fe400000000ff */
[----:B------:R-:W-:Y:S02]  /*ef60*/  F2FP.F16.F32.PACK_AB R8, R57, R58 ;  /* 0x0000003a3908723e */ /* 0x000fe400000000ff */
[----:B------:R-:W-:Y:S01]  /*ef70*/  F2FP.F16.F32.PACK_AB R9, R49, R48 ;  /* 0x000000303109723e */ /* 0x000fe200000000ff */
[----:B------:R3:W-:Y:S01]  /*ef80*/  STS.128 [R227], R4 ;  /* 0x00000004e3007388 */ /* 0x0007e20000000c00 */
[----:B------:R-:W-:Y:S02]  /*ef90*/  F2FP.F16.F32.PACK_AB R10, R44, R53 ;  /* 0x000000352c0a723e */ /* 0x000fe400000000ff */
[----:B------:R-:W-:-:S05]  /*efa0*/  F2FP.F16.F32.PACK_AB R11, R50, R11 ;  /* 0x0000000b320b723e */ /* 0x000fca00000000ff */
[----:B------:R3:W-:Y:S02]  /*efb0*/  STS.128 [R33+0x10400], R8 ;  /* 0x0104000821007388 */ /* 0x0007e40000000c00 */
.L_x_767:
[----:B------:R-:W-:Y:S05]  /*efc0*/  BSYNC B1 ;  /* 0x0000000000017941 */ /* 0x000fea0003800000 */
.L_x_766:
[----:B------:R-:W-:-:S13]  /*efd0*/  ISETP.GE.AND P0, PT, R205, R24, PT ;  /* 0x00000018cd00720c */ /* 0x000fda0003f06270 */
[----:B------:R-:W-:Y:S05]  /*efe0*/  @P0 BRA `(.L_x_750) ;  /* 0x00000010003c0947 */ /* 0x000fea0003800000 */
[----:B------:R-:W4:Y:S01]  /*eff0*/  LDC R24, c[0x0][0x3f4] ;  /* 0x0000fd00ff187b82 */ /* 0x000f220000000800 */
[C---:B0123--:R-:W-:Y:S01]  /*f000*/  VIADD R5, R18.reuse, 0x20 ;  /* 0x0000002012057836 */ /* 0x04ffe20000000000 */
[----:B------:R-:W-:Y:S01]  /*f010*/  BSSY B1, `(.L_x_772) ;  /* 0x000005c000017945 */ /* 0x000fe20003800000 */
[C---:B------:R-:W-:Y:S01]  /*f020*/  VIADD R7, R18.reuse, 0x40 ;  /* 0x0000004012077836 */ /* 0x040fe20000000000 */
[-C--:B----4-:R-:W-:Y:S02]  /*f030*/  ISETP.GE.AND P0, PT, R18, R24.reuse, PT ;  /* 0x000000181200720c */ /* 0x090fe40003f06270 */
[-C--:B------:R-:W-:Y:S02]  /*f040*/  ISETP.GE.AND P1, PT, R5, R24.reuse, PT ;  /* 0x000000180500720c */ /* 0x080fe40003f26270 */
[----:B------:R-:W-:-:S09]  /*f050*/  ISETP.GE.AND P2, PT, R7, R24, PT ;  /* 0x000000180700720c */ /* 0x000fd20003f46270 */
[----:B------:R-:W-:Y:S05]  /*f060*/  @P0 BRA `(.L_x_773) ;  /* 0x0000000400580947 */ /* 0x000fea0003800000 */
[----:B------:R-:W-:Y:S01]  /*f070*/  LEA.HI R4, R24, R209, RZ, 0x1d ;  /* 0x000000d118047211 */ /* 0x000fe200078fe8ff */
[----:B------:R-:W-:Y:S02]  /*f080*/  HADD2.F32 R51, -RZ, R34.H0_H0 ;  /* 0x20000022ff337230 */ /* 0x000fe40000004100 */
[----:B------:R-:W-:Y:S01]  /*f090*/  HADD2.F32 R53, -RZ, R39.H0_H0 ;  /* 0x20000027ff357230 */ /* 0x000fe20000004100 */
[----:B------:R-:W-:Y:S01]  /*f0a0*/  SHF.R.S32.HI R5, RZ, 0x1f, R4 ;  /* 0x0000001fff057819 */ /* 0x000fe20000011404 */
[----:B------:R-:W-:Y:S01]  /*f0b0*/  HADD2.F32 R58, -RZ, R40.H0_H0 ;  /* 0x20000028ff3a7230 */ /* 0x000fe20000004100 */
[----:B------:R-:W-:Y:S01]  /*f0c0*/  SHF.L.U32 R6, R4, 0x3, RZ ;  /* 0x0000000304067819 */ /* 0x000fe200000006ff */
[----:B------:R-:W-:Y:S01]  /*f0d0*/  HADD2.F32 R56, -RZ, R35.H0_H0 ;  /* 0x20000023ff387230 */ /* 0x000fe20000004100 */
[----:B------:R-:W-:Y:S01]  /*f0e0*/  LEA.HI R4, R5, R4, RZ, 0x3 ;  /* 0x0000000405047211 */ /* 0x000fe200078f18ff */
[----:B------:R-:W-:Y:S01]  /*f0f0*/  HADD2.F32 R60, -RZ, R39.H1_H1 ;  /* 0x30000027ff3c7230 */ /* 0x000fe20000004100 */
[----:B------:R-:W-:Y:S01]  /*f100*/  LOP3.LUT R5, R185, 0x38, R6, 0xf8, !PT ;  /* 0x00000038b9057812 */ /* 0x000fe200078ef806 */
[----:B------:R-:W-:-:S02]  /*f110*/  HADD2.F32 R34, -RZ, R34.H1_H1 ;  /* 0x30000022ff227230 */ /* 0x000fc40000004100 */
[----:B------:R-:W-:Y:S01]  /*f120*/  IMAD.SHL.U32 R4, R4, 0x400, RZ ;  /* 0x0000040004047824 */ /* 0x000fe200078e00ff */
[----:B------:R-:W-:Y:S01]  /*f130*/  LOP3.LUT R8, R5, R230, RZ, 0x3c, !PT ;  /* 0x000000e605087212 */ /* 0x000fe200078e3cff */
[----:B------:R-:W-:Y:S02]  /*f140*/  HADD2.F32 R55, -RZ, R40.H1_H1 ;  /* 0x30000028ff377230 */ /* 0x000fe40000004100 */
[----:B------:R-:W-:Y:S01]  /*f150*/  HADD2.F32 R35, -RZ, R35.H1_H1 ;  /* 0x30000023ff237230 */ /* 0x000fe20000004100 */
[----:B------:R-:W-:Y:S01]  /*f160*/  LOP3.LUT R9, R4, 0x7fffe000, RZ, 0xc0, !PT ;  /* 0x7fffe00004097812 */ /* 0x000fe200078ec0ff */
[----:B------:R-:W-:Y:S01]  /*f170*/  HADD2.F32 R57, -RZ, R41.H0_H0 ;  /* 0x20000029ff397230 */ /* 0x000fe20000004100 */
[----:B------:R-:W0:Y:S02]  /*f180*/  LDS.128 R4, [R228] ;  /* 0x00000000e4047984 */ /* 0x000e240000000c00 */
[----:B------:R-:W-:-:S05]  /*f190*/  IADD3 R9, R8, R9, R195 ;  /* 0x0000000908097210 */ /* 0x000fca0007ffe0c3 */
        /* <DEDUP_REMOVED lines=10> */
[--C-:B------:R-:W-:Y:S02]  /*f240*/  HADD2.F32 R48, -RZ, R9.reuse.H0_H0 ;  /* 0x20000009ff307230 */ /* 0x100fe40000004100 */
[-C--:B------:R-:W-:Y:S01]  /*f250*/  FMUL.FTZ R52, R53, R47.reuse ;  /* 0x0000002f35347220 */ /* 0x080fe20000410000 */
[C---:B------:R-:W-:Y:S01]  /*f260*/  FMUL.FTZ R54, R51.reuse, R47 ;  /* 0x0000002f33367220 */ /* 0x040fe20000410000 */
[----:B------:R-:W-:Y:S02]  /*f270*/  HADD2.F32 R9, -RZ, R9.H1_H1 ;  /* 0x30000009ff097230 */ /* 0x000fe40000004100 */
[-C--:B------:R-:W-:Y:S01]  /*f280*/  FMUL.FTZ R39, R58, R8.reuse ;  /* 0x000000083a277220 */ /* 0x080fe20000410000 */
[-C--:B------:R-:W-:Y:S01]  /*f290*/  FFMA.FTZ R52, R51, R43.reuse, -R52 ;  /* 0x0000002b33347223 */ /* 0x080fe20000010834 */
[----:B------:R-:W-:Y:S01]  /*f2a0*/  FFMA.FTZ R54, R53, R43, R54 ;  /* 0x0000002b35367223 */ /* 0x000fe20000010036 */
[----:B------:R-:W-:Y:S01]  /*f2b0*/  FMUL.FTZ R43, R56, R8 ;  /* 0x00000008382b7220 */ /* 0x000fe20000410000 */
[----:B------:R-:W-:-:S02]  /*f2c0*/  HADD2.F32 R49, -RZ, R10.H0_H0 ;  /* 0x2000000aff317230 */ /* 0x000fc40000004100 */
[----:B------:R-:W-:Y:S01]  /*f2d0*/  FFMA.FTZ R39, R56, R4, -R39 ;  /* 0x0000000438277223 */ /* 0x000fe20000010827 */
[----:B------:R-:W-:Y:S01]  /*f2e0*/  FMUL.FTZ R47, R60, R48 ;  /* 0x000000303c2f7220 */ /* 0x000fe20000410000 */
[----:B------:R-:W-:Y:S01]  /*f2f0*/  FFMA.FTZ R43, R58, R4, R43 ;  /* 0x000000043a2b7223 */ /* 0x000fe2000001002b */
[----:B------:R-:W-:Y:S02]  /*f300*/  HADD2.F32 R10, -RZ, R10.H1_H1 ;  /* 0x3000000aff0a7230 */ /* 0x000fe40000004100 */
[----:B------:R-:W-:Y:S01]  /*f310*/  FMUL.FTZ R51, R34, R48 ;  /* 0x0000003022337220 */ /* 0x000fe20000410000 */
[-C--:B------:R-:W-:Y:S01]  /*f320*/  FMUL.FTZ R4, R55, R9.reuse ;  /* 0x0000000937047220 */ /* 0x080fe20000410000 */
[----:B------:R-:W-:Y:S02]  /*f330*/  HADD2.F32 R53, -RZ, R37.H0_H0 ;  /* 0x20000025ff357230 */ /* 0x000fe40000004100 */
[----:B------:R-:W-:Y:S01]  /*f340*/  FMUL.FTZ R8, R35, R9 ;  /* 0x0000000923087220 */ /* 0x000fe20000410000 */
[----:B------:R-:W-:-:S02]  /*f350*/  HADD2.F32 R56, -RZ, R42.H0_H0 ;  /* 0x2000002aff387230 */ /* 0x000fc40000004100 */
[-C--:B------:R-:W-:Y:S01]  /*f360*/  FFMA.FTZ R47, R34, R44.reuse, -R47 ;  /* 0x0000002c222f7223 */ /* 0x080fe2000001082f */
[----:B------:R-:W-:Y:S02]  /*f370*/  HADD2.F32 R48, -RZ, R38.H0_H0 ;  /* 0x20000026ff307230 */ /* 0x000fe40000004100 */
[----:B------:R-:W-:Y:S01]  /*f380*/  FFMA.FTZ R51, R60, R44, R51 ;  /* 0x0000002c3c337223 */ /* 0x000fe20000010033 */
[-C--:B------:R-:W-:Y:S01]  /*f390*/  FFMA.FTZ R34, R35, R5.reuse, -R4 ;  /* 0x0000000523227223 */ /* 0x080fe20000010804 */
[----:B------:R-:W-:Y:S01]  /*f3a0*/  FFMA.FTZ R40, R55, R5, R8 ;  /* 0x0000000537287223 */ /* 0x000fe20000010008 */
[-C--:B------:R-:W-:Y:S01]  /*f3b0*/  FMUL.FTZ R4, R57, R49.reuse ;  /* 0x0000003139047220 */ /* 0x080fe20000410000 */
[----:B------:R-:W-:Y:S01]  /*f3c0*/  FMUL.FTZ R44, R53, R49 ;  /* 0x00000031352c7220 */ /* 0x000fe20000410000 */
[-C--:B------:R-:W-:Y:S01]  /*f3d0*/  FMUL.FTZ R5, R56, R10.reuse ;  /* 0x0000000a38057220 */ /* 0x080fe20000410000 */
[----:B------:R-:W-:Y:S01]  /*f3e0*/  FMUL.FTZ R9, R48, R10 ;  /* 0x0000000a30097220 */ /* 0x000fe20000410000 */
[----:B------:R-:W-:-:S02]  /*f3f0*/  HADD2.F32 R50, -RZ, R11.H0_H0 ;  /* 0x2000000bff327230 */ /* 0x000fc40000004100 */
[-C--:B------:R-:W-:Y:S01]  /*f400*/  FFMA.FTZ R35, R53, R45.reuse, -R4 ;  /* 0x0000002d35237223 */ /* 0x080fe20000010804 */
[----:B------:R-:W-:Y:S01]  /*f410*/  FFMA.FTZ R44, R57, R45, R44 ;  /* 0x0000002d392c7223 */ /* 0x000fe2000001002c */
[-C--:B------:R-:W-:Y:S01]  /*f420*/  FFMA.FTZ R10, R48, R6.reuse, -R5 ;  /* 0x00000006300a7223 */ /* 0x080fe20000010805 */
[----:B------:R-:W-:Y:S02]  /*f430*/  HADD2.F32 R11, -RZ, R11.H1_H1 ;  /* 0x3000000bff0b7230 */ /* 0x000fe40000004100 */
[----:B------:R-:W-:Y:S02]  /*f440*/  HADD2.F32 R48, -RZ, R41.H1_H1 ;  /* 0x30000029ff307230 */ /* 0x000fe40000004100 */
[----:B------:R-:W-:Y:S02]  /*f450*/  HADD2.F32 R45, -RZ, R42.H1_H1 ;  /* 0x3000002aff2d7230 */ /* 0x000fe40000004100 */
[----:B------:R-:W-:Y:S02]  /*f460*/  HADD2.F32 R8, -RZ, R37.H1_H1 ;  /* 0x30000025ff087230 */ /* 0x000fe40000004100 */
[----:B------:R-:W-:Y:S01]  /*f470*/  FFMA.FTZ R37, R56, R6, R9 ;  /* 0x0000000638257223 */ /* 0x000fe20000010009 */
[----:B------:R-:W-:-:S02]  /*f480*/  HADD2.F32 R41, -RZ, R38.H1_H1 ;  /* 0x30000026ff297230 */ /* 0x000fc40000004100 */
[-C--:B------:R-:W-:Y:S01]  /*f490*/  FMUL.FTZ R5, R48, R50.reuse ;  /* 0x0000003230057220 */ /* 0x080fe20000410000 */
[--C-:B------:R-:W-:Y:S02]  /*f4a0*/  HADD2.F32 R46, -RZ, R7.reuse.H0_H0 ;  /* 0x20000007ff2e7230 */ /* 0x100fe40000004100 */
[-C--:B------:R-:W-:Y:S01]  /*f4b0*/  FMUL.FTZ R4, R45, R11.reuse ;  /* 0x0000000b2d047220 */ /* 0x080fe20000410000 */
[----:B------:R-:W-:Y:S02]  /*f4c0*/  HADD2.F32 R7, -RZ, R7.H1_H1 ;  /* 0x30000007ff077230 */ /* 0x000fe40000004100 */
[C---:B------:R-:W-:Y:S01]  /*f4d0*/  FMUL.FTZ R9, R8.reuse, R50 ;  /* 0x0000003208097220 */ /* 0x040fe20000410000 */
[C---:B------:R-:W-:Y:S01]  /*f4e0*/  FMUL.FTZ R6, R41.reuse, R11 ;  /* 0x0000000b29067220 */ /* 0x040fe20000410000 */
[-C--:B------:R-:W-:Y:S01]  /*f4f0*/  FFMA.FTZ R11, R8, R46.reuse, -R5 ;  /* 0x0000002e080b7223 */ /* 0x080fe20000010805 */
[----:B------:R-:W-:Y:S01]  /*f500*/  F2FP.F16.F32.PACK_AB R5, R34, R47 ;  /* 0x0000002f2205723e */ /* 0x000fe200000000ff */
[-C--:B------:R-:W-:Y:S01]  /*f510*/  FFMA.FTZ R38, R41, R7.reuse, -R4 ;  /* 0x0000000729267223 */ /* 0x080fe20000010804 */
[----:B------:R-:W-:Y:S01]  /*f520*/  FFMA.FTZ R46, R48, R46, R9 ;  /* 0x0000002e302e7223 */ /* 0x000fe20000010009 */
[----:B------:R-:W-:Y:S01]  /*f530*/  FFMA.FTZ R41, R45, R7, R6 ;  /* 0x000000072d297223 */ /* 0x000fe20000010006 */
        /* <DEDUP_REMOVED lines=9> */
.L_x_773:
[----:B------:R-:W-:Y:S05]  /*f5d0*/  BSYNC B1 ;  /* 0x0000000000017941 */ /* 0x000fea0003800000 */
.L_x_772:
[----:B------:R-:W-:Y:S04]  /*f5e0*/  BSSY B1, `(.L_x_774) ;  /* 0x0000058000017945 */ /* 0x000fe80003800000 */
[----:B------:R-:W-:Y:S05]  /*f5f0*/  @P1 BRA `(.L_x_775) ;  /* 0x0000000400581947 */ /* 0x000fea0003800000 */
[----:B0-----:R-:W-:Y:S01]  /*f600*/  LEA.HI R4, R24, R211, RZ, 0x1d ;  /* 0x000000d318047211 */ /* 0x001fe200078fe8ff */
[----:B------:R-:W-:Y:S02]  /*f610*/  HADD2.F32 R46, -RZ, R29.H0_H0 ;  /* 0x2000001dff2e7230 */ /* 0x000fe40000004100 */
[----:B------:R-:W-:Y:S01]  /*f620*/  HADD2.F32 R44, -RZ, R25.H0_H0 ;  /* 0x20000019ff2c7230 */ /* 0x000fe20000004100 */
[----:B------:R-:W-:Y:S01]  /*f630*/  SHF.R.S32.HI R5, RZ, 0x1f, R4 ;  /* 0x0000001fff057819 */ /* 0x000fe20000011404 */
[----:B------:R-:W-:Y:S01]  /*f640*/  HADD2.F32 R47, -RZ, R29.H1_H1 ;  /* 0x3000001dff2f7230 */ /* 0x000fe20000004100 */
[----:B------:R-:W-:Y:S01]  /*f650*/  SHF.L.U32 R6, R4, 0x3, RZ ;  /* 0x0000000304067819 */ /* 0x000fe200000006ff */
[--C-:B------:R-:W-:Y:S01]  /*f660*/  HADD2.F32 R48, -RZ, R30.reuse.H0_H0 ;  /* 0x2000001eff307230 */ /* 0x100fe20000004100 */
[----:B------:R-:W-:Y:S01]  /*f670*/  LEA.HI R4, R5, R4, RZ, 0x3 ;  /* 0x0000000405047211 */ /* 0x000fe200078f18ff */
[----:B------:R-:W-:Y:S01]  /*f680*/  HADD2.F32 R45, -RZ, R25.H1_H1 ;  /* 0x30000019ff2d7230 */ /* 0x000fe20000004100 */
[----:B------:R-:W-:Y:S01]  /*f690*/  LOP3.LUT R5, R185, 0x38, R6, 0xf8, !PT ;  /* 0x00000038b9057812 */ /* 0x000fe200078ef806 */
[----:B------:R-:W-:-:S02]  /*f6a0*/  HADD2.F32 R49, -RZ, R30.H1_H1 ;  /* 0x3000001eff317230 */ /* 0x000fc40000004100 */
[----:B------:R-:W-:Y:S01]  /*f6b0*/  IMAD.SHL.U32 R4, R4, 0x400, RZ ;  /* 0x0000040004047824 */ /* 0x000fe200078e00ff */
[----:B------:R-:W-:-:S04]  /*f6c0*/  LOP3.LUT R8, R5, R230, RZ, 0x3c, !PT ;  /* 0x000000e605087212 */ /* 0x000fc800078e3cff */
[----:B------:R-:W-:Y:S02]  /*f6d0*/  LOP3.LUT R9, R4, 0x7fffe000, RZ, 0xc0, !PT ;  /* 0x7fffe00004097812 */ /* 0x000fe400078ec0ff */
        /* <DEDUP_REMOVED lines=14> */
[----:B------:R-:W-:Y:S01]  /*f7c0*/  FMUL.FTZ R39, R44, R39 ;  /* 0x000000272c277220 */ /* 0x000fe20000410000 */
[----:B------:R-:W-:Y:S02]  /*f7d0*/  HADD2.F32 R9, -RZ, R9.H1_H1 ;  /* 0x30000009ff097230 */ /* 0x000fe40000004100 */
[----:B------:R-:W-:Y:S01]  /*f7e0*/  FMUL.FTZ R29, R48, R8 ;  /* 0x00000008301d7220 */ /* 0x000fe20000410000 */
[----:B------:R-:W-:Y:S01]  /*f7f0*/  FFMA.FTZ R43, R44, R34, -R43 ;  /* 0x000000222c2b7223 */ /* 0x000fe2000001082b */
[----:B------:R-:W-:-:S02]  /*f800*/  HADD2.F32 R44, -RZ, R26.H0_H0 ;  /* 0x2000001aff2c7230 */ /* 0x000fc40000004100 */
[----:B------:R-:W-:Y:S01]  /*f810*/  FFMA.FTZ R39, R46, R34, R39 ;  /* 0x000000222e277223 */ /* 0x000fe20000010027 */
[-C--:B------:R-:W-:Y:S01]  /*f820*/  FMUL.FTZ R34, R47, R40.reuse ;  /* 0x000000282f227220 */ /* 0x080fe20000410000 */
[C---:B------:R-:W-:Y:S01]  /*f830*/  FMUL.FTZ R40, R45.reuse, R40 ;  /* 0x000000282d287220 */ /* 0x040fe20000410000 */
[----:B------:R-:W-:Y:S02]  /*f840*/  HADD2.F32 R41, -RZ, R10.H0_H0 ;  /* 0x2000000aff297230 */ /* 0x000fe40000004100 */
[C---:B------:R-:W-:Y:S01]  /*f850*/  FMUL.FTZ R25, R44.reuse, R8 ;  /* 0x000000082c197220 */ /* 0x040fe20000410000 */
[-C--:B------:R-:W-:Y:S01]  /*f860*/  FFMA.FTZ R8, R44, R4.reuse, -R29 ;  /* 0x000000042c087223 */ /* 0x080fe2000001081d */
[-C--:B------:R-:W-:Y:S01]  /*f870*/  FFMA.FTZ R34, R45, R35.reuse, -R34 ;  /* 0x000000232d227223 */ /* 0x080fe20000010822 */
[----:B------:R-:W-:Y:S01]  /*f880*/  FFMA.FTZ R40, R47, R35, R40 ;  /* 0x000000232f287223 */ /* 0x000fe20000010028 */
[----:B------:R-:W-:Y:S01]  /*f890*/  FFMA.FTZ R30, R48, R4, R25 ;  /* 0x00000004301e7223 */ /* 0x000fe20000010019 */
[----:B------:R-:W-:-:S02]  /*f8a0*/  HADD2.F32 R25, -RZ, R26.H1_H1 ;  /* 0x3000001aff197230 */ /* 0x000fc40000004100 */
[-C--:B------:R-:W-:Y:S01]  /*f8b0*/  FMUL.FTZ R4, R49, R9.reuse ;  /* 0x0000000931047220 */ /* 0x080fe20000410000 */
[----:B------:R-:W-:Y:S02]  /*f8c0*/  HADD2.F32 R29, -RZ, R27.H0_H0 ;  /* 0x2000001bff1d7230 */ /* 0x000fe40000004100 */
[----:B------:R-:W-:Y:S02]  /*f8d0*/  HADD2.F32 R35, -RZ, R31.H0_H0 ;  /* 0x2000001fff237230 */ /* 0x000fe40000004100 */
[C---:B------:R-:W-:Y:S01]  /*f8e0*/  FMUL.FTZ R26, R25.reuse, R9 ;  /* 0x00000009191a7220 */ /* 0x040fe20000410000 */
[----:B------:R-:W-:Y:S02]  /*f8f0*/  HADD2.F32 R10, -RZ, R10.H1_H1 ;  /* 0x3000000aff0a7230 */ /* 0x000fe40000004100 */
[----:B------:R-:W-:Y:S01]  /*f900*/  FFMA.FTZ R9, R25, R5, -R4 ;  /* 0x0000000519097223 */ /* 0x000fe20000010804 */
[----:B------:R-:W-:Y:S02]  /*f910*/  HADD2.F32 R48, -RZ, R32.H0_H0 ;  /* 0x20000020ff307230 */ /* 0x000fe40000004100 */
[----:B------:R-:W-:Y:S01]  /*f920*/  FMUL.FTZ R4, R35, R41 ;  /* 0x0000002923047220 */ /* 0x000fe20000410000 */
[----:B------:R-:W-:-:S02]  /*f930*/  HADD2.F32 R46, -RZ, R28.H0_H0 ;  /* 0x2000001cff2e7230 */ /* 0x000fc40000004100 */
[----:B------:R-:W-:Y:S01]  /*f940*/  FMUL.FTZ R44, R29, R41 ;  /* 0x000000291d2c7220 */ /* 0x000fe20000410000 */
[----:B------:R-:W-:Y:S01]  /*f950*/  FFMA.FTZ R25, R49, R5, R26 ;  /* 0x0000000531197223 */ /* 0x000fe2000001001a */
[-C--:B------:R-:W-:Y:S01]  /*f960*/  FMUL.FTZ R5, R48, R10.reuse ;  /* 0x0000000a30057220 */ /* 0x080fe20000410000 */
[-C--:B------:R-:W-:Y:S01]  /*f970*/  FFMA.FTZ R26, R29, R37.reuse, -R4 ;  /* 0x000000251d1a7223 */ /* 0x080fe20000010804 */
[----:B------:R-:W-:Y:S01]  /*f980*/  FFMA.FTZ R44, R35, R37, R44 ;  /* 0x00000025232c7223 */ /* 0x000fe2000001002c */
[--C-:B------:R-:W-:Y:S02]  /*f990*/  HADD2.F32 R42, -RZ, R11.reuse.H0_H0 ;  /* 0x2000000bff2a7230 */ /* 0x100fe40000004100 */
[C---:B------:R-:W-:Y:S01]  /*f9a0*/  FMUL.FTZ R35, R46.reuse, R10 ;  /* 0x0000000a2e237220 */ /* 0x040fe20000410000 */
[----:B------:R-:W-:Y:S01]  /*f9b0*/  FFMA.FTZ R29, R46, R6, -R5 ;  /* 0x000000062e1d7223 */ /* 0x000fe20000010805 */
[----:B------:R-:W-:Y:S02]  /*f9c0*/  HADD2.F32 R11, -RZ, R11.H1_H1 ;  /* 0x3000000bff0b7230 */ /* 0x000fe40000004100 */
[----:B------:R-:W-:-:S02]  /*f9d0*/  HADD2.F32 R46, -RZ, R31.H1_H1 ;  /* 0x3000001fff2e7230 */ /* 0x000fc40000004100 */
[----:B------:R-:W-:Y:S01]  /*f9e0*/  FFMA.FTZ R35, R48, R6, R35 ;  /* 0x0000000630237223 */ /* 0x000fe20000010023 */
[----:B------:R-:W-:Y:S02]  /*f9f0*/  HADD2.F32 R37, -RZ, R32.H1_H1 ;  /* 0x30000020ff257230 */ /* 0x000fe40000004100 */
[----:B------:R-:W-:Y:S02]  /*fa00*/  HADD2.F32 R10, -RZ, R27.H1_H1 ;  /* 0x3000001bff0a7230 */ /* 0x000fe40000004100 */
[-C--:B------:R-:W-:Y:S01]  /*fa10*/  FMUL.FTZ R5, R46, R42.reuse ;  /* 0x0000002a2e057220 */ /* 0x080fe20000410000 */
[----:B------:R-:W-:Y:S02]  /*fa20*/  HADD2.F32 R31, -RZ, R28.H1_H1 ;  /* 0x3000001cff1f7230 */ /* 0x000fe40000004100 */
[----:B------:R-:W-:Y:S01]  /*fa30*/  FMUL.FTZ R4, R37, R11 ;  /* 0x0000000b25047220 */ /* 0x000fe20000410000 */
[--C-:B------:R-:W-:Y:S02]  /*fa40*/  HADD2.F32 R38, -RZ, R7.reuse.H0_H0 ;  /* 0x20000007ff267230 */ /* 0x100fe40000004100 */
[----:B------:R-:W-:Y:S01]  /*fa50*/  FMUL.FTZ R27, R10, R42 ;  /* 0x0000002a0a1b7220 */ /* 0x000fe20000410000 */
[----:B------:R-:W-:-:S02]  /*fa60*/  HADD2.F32 R7, -RZ, R7.H1_H1 ;  /* 0x30000007ff077230 */ /* 0x000fc40000004100 */
[C---:B------:R-:W-:Y:S01]  /*fa70*/  FMUL.FTZ R6, R31.reuse, R11 ;  /* 0x0000000b1f067220 */ /* 0x040fe20000410000 */
[-C--:B------:R-:W-:Y:S01]  /*fa80*/  FFMA.FTZ R11, R10, R38.reuse, -R5 ;  /* 0x000000260a0b7223 */ /* 0x080fe20000010805 */
[----:B------:R-:W-:Y:S01]  /*fa90*/  FFMA.FTZ R27, R46, R38, R27 ;  /* 0x000000262e1b7223 */ /* 0x000fe2000001001b */
[-C--:B------:R-:W-:Y:S01]  /*faa0*/  FFMA.FTZ R28, R31, R7.reuse, -R4 ;  /* 0x000000071f1c7223 */ /* 0x080fe20000010804 */
[----:B------:R-:W-:Y:S01]  /*fab0*/  FFMA.FTZ R32, R37, R7, R6 ;  /* 0x0000000725207223 */ /* 0x000fe20000010006 */
[----:B------:R-:W-:Y:S02]  /*fac0*/  F2FP.F16.F32.PACK_AB R4, R8, R43 ;  /* 0x0000002b0804723e */ /* 0x000fe400000000ff */
[----:B------:R-:W-:Y:S02]  /*fad0*/  F2FP.F16.F32.PACK_AB R5, R9, R34 ;  /* 0x000000220905723e */ /* 0x000fe400000000ff */
[----:B------:R-:W-:Y:S02]  /*fae0*/  F2FP.F16.F32.PACK_AB R6, R29, R26 ;  /* 0x0000001a1d06723e */ /* 0x000fe400000000ff */
[----:B------:R-:W-:-:S02]  /*faf0*/  F2FP.F16.F32.PACK_AB R7, R28, R11 ;  /* 0x0000000b1c07723e */ /* 0x000fc400000000ff */
[----:B------:R-:W-:Y:S02]  /*fb00*/  F2FP.F16.F32.PACK_AB R8, R30, R39 ;  /* 0x000000271e08723e */ /* 0x000fe400000000ff */
[----:B------:R-:W-:Y:S01]  /*fb10*/  F2FP.F16.F32.PACK_AB R9, R25, R40 ;  /* 0x000000281909723e */ /* 0x000fe200000000ff */
[----:B------:R1:W-:Y:S01]  /*fb20*/  STS.128 [R226], R4 ;  /* 0x00000004e2007388 */ /* 0x0003e20000000c00 */
[----:B------:R-:W-:Y:S02]  /*fb30*/  F2FP.F16.F32.PACK_AB R10, R35, R44 ;  /* 0x0000002c230a723e */ /* 0x000fe400000000ff */
[----:B------:R-:W-:-:S05]  /*fb40*/  F2FP.F16.F32.PACK_AB R11, R32, R27 ;  /* 0x0000001b200b723e */ /* 0x000fca00000000ff */
[----:B------:R1:W-:Y:S02]  /*fb50*/  STS.128 [R33+0x10400], R8 ;  /* 0x0104000821007388 */ /* 0x0003e40000000c00 */
.L_x_775:
[----:B------:R-:W-:Y:S05]  /*fb60*/  BSYNC B1 ;  /* 0x0000000000017941 */ /* 0x000fea0003800000 */
.L_x_774:
[----:B------:R-:W-:Y:S05]  /*fb70*/  @P2 BRA `(.L_x_750) ;  /* 0x0000000400582947 */ /* 0x000fea0003800000 */
[----:B------:R-:W-:Y:S01]  /*fb80*/  LEA.HI R24, R24, R212, RZ, 0x1d ;  /* 0x000000d418187211 */ /* 0x000fe200078fe8ff */
[----:B01----:R-:W-:Y:S02]  /*fb90*/  HADD2.F32 R33, -RZ, R0.H0_H0 ;  /* 0x20000000ff217230 */ /* 0x003fe40000004100 */
[--C-:B------:R-:W-:Y:S01]  /*fba0*/  HADD2.F32 R35, -RZ, R14.reuse.H0_H0 ;  /* 0x2000000eff237230 */ /* 0x100fe20000004100 */
        /* <DEDUP_REMOVED lines=10> */
[----:B------:R-:W-:Y:S01]  /*fc50*/  HADD2.F32 R37, -RZ, R15.H1_H1 ;  /* 0x3000000fff257230 */ /* 0x000fe20000004100 */
[----:B------:R-:W0:Y:S01]  /*fc60*/  LDS.128 R4, [R225] ;  /* 0x00000000e1047984 */ /* 0x000e220000000c00 */
[----:B------:R-:W-:Y:S01]  /*fc70*/  HADD2.F32 R3, -RZ, R3.H1_H1 ;  /* 0x30000003ff037230 */ /* 0x000fe20000004100 */
[----:B------:R-:W-:Y:S01]  /*fc80*/  LOP3.LUT R9, R24, 0x7fffe000, RZ, 0xc0, !PT ;  /* 0x7fffe00018097812 */ /* 0x000fe200078ec0ff */
[--C-:B------:R-:W-:Y:S02]  /*fc90*/  HADD2.F32 R39, -RZ, R20.reuse.H0_H0 ;  /* 0x20000014ff277230 */ /* 0x100fe40000004100 */
[----:B------:R-:W-:Y:S01]  /*fca0*/  HADD2.F32 R20, -RZ, R20.H1_H1 ;  /* 0x30000014ff147230 */ /* 0x000fe20000004100 */
        /* <DEDUP_REMOVED lines=9> */
[--C-:B------:R-:W-:Y:S02]  /*fd40*/  HADD2.F32 R28, -RZ, R7.reuse.H0_H0 ;  /* 0x20000007ff1c7230 */ /* 0x100fe40000004100 */
[----:B------:R-:W-:Y:S02]  /*fd50*/  HADD2.F32 R7, -RZ, R7.H1_H1 ;  /* 0x30000007ff077230 */ /* 0x000fe40000004100 */
[--C-:B-1----:R-:W-:Y:S02]  /*fd60*/  HADD2.F32 R29, -RZ, R8.reuse.H0_H0 ;  /* 0x20000008ff1d7230 */ /* 0x102fe40000004100 */
[----:B------:R-:W-:Y:S02]  /*fd70*/  HADD2.F32 R8, -RZ, R8.H1_H1 ;  /* 0x30000008ff087230 */ /* 0x000fe40000004100 */
[--C-:B------:R-:W-:Y:S02]  /*fd80*/  HADD2.F32 R30, -RZ, R9.reuse.H0_H0 ;  /* 0x20000009ff1e7230 */ /* 0x100fe40000004100 */
[-C--:B------:R-:W-:Y:S01]  /*fd90*/  FMUL.FTZ R34, R35, R29.reuse ;  /* 0x0000001d23227220 */ /* 0x080fe20000410000 */
[----:B------:R-:W-:Y:S01]  /*fda0*/  FMUL.FTZ R38, R33, R29 ;  /* 0x0000001d21267220 */ /* 0x000fe20000410000 */
[----:B------:R-:W-:-:S02]  /*fdb0*/  HADD2.F32 R9, -RZ, R9.H1_H1 ;  /* 0x30000009ff097230 */ /* 0x000fc40000004100 */
[-C--:B------:R-:W-:Y:S01]  /*fdc0*/  FMUL.FTZ R29, R42, R8.reuse ;  /* 0x000000082a1d7220 */ /* 0x080fe20000410000 */
[-C--:B------:R-:W-:Y:S01]  /*fdd0*/  FFMA.FTZ R34, R33, R25.reuse, -R34 ;  /* 0x0000001921227223 */ /* 0x080fe20000010822 */
[----:B------:R-:W-:Y:S01]  /*fde0*/  FFMA.FTZ R38, R35, R25, R38 ;  /* 0x0000001923267223 */ /* 0x000fe20000010026 */
[----:B------:R-:W-:Y:S01]  /*fdf0*/  FMUL.FTZ R25, R40, R8 ;  /* 0x0000000828197220 */ /* 0x000fe20000410000 */
[-C--:B------:R-:W-:Y:S01]  /*fe00*/  FMUL.FTZ R33, R14, R30.reuse ;  /* 0x0000001e0e217220 */ /* 0x080fe20000410000 */
[----:B------:R-:W-:Y:S02]  /*fe10*/  HADD2.F32 R31, -RZ, R10.H0_H0 ;  /* 0x2000000aff1f7230 */ /* 0x000fe40000004100 */
[----:B------:R-:W-:Y:S01]  /*fe20*/  FMUL.FTZ R15, R0, R30 ;  /* 0x0000001e000f7220 */ /* 0x000fe20000410000 */
[----:B------:R-:W-:Y:S02]  /*fe30*/  HADD2.F32 R35, -RZ, R12.H0_H0 ;  /* 0x2000000cff237230 */ /* 0x000fe40000004100 */
[-C--:B------:R-:W-:Y:S01]  /*fe40*/  FFMA.FTZ R29, R40, R4.reuse, -R29 ;  /* 0x00000004281d7223 */ /* 0x080fe2000001081d */
[----:B------:R-:W-:Y:S01]  /*fe50*/  FFMA.FTZ R25, R42, R4, R25 ;  /* 0x000000042a197223 */ /* 0x000fe20000010019 */
[----:B------:R-:W-:Y:S01]  /*fe60*/  FFMA.FTZ R33, R0, R26, -R33 ;  /* 0x0000001a00217223 */ /* 0x000fe20000010821 */
[----:B------:R-:W-:-:S02]  /*fe70*/  HADD2.F32 R10, -RZ, R10.H1_H1 ;  /* 0x3000000aff0a7230 */ /* 0x000fc40000004100 */
[----:B------:R-:W-:Y:S01]  /*fe80*/  FFMA.FTZ R15, R14, R26, R15 ;  /* 0x0000001a0e0f7223 */ /* 0x000fe2000001000f */
[-C--:B------:R-:W-:Y:S01]  /*fe90*/  FMUL.FTZ R0, R37, R9.reuse ;  /* 0x0000000925007220 */ /* 0x080fe20000410000 */
[----:B------:R-:W-:Y:S01]  /*fea0*/  FMUL.FTZ R4, R3, R9 ;  /* 0x0000000903047220 */ /* 0x000fe20000410000 */
[----:B------:R-:W-:Y:S02]  /*feb0*/  HADD2.F32 R40, -RZ, R21.H0_H0 ;  /* 0x20000015ff287230 */ /* 0x000fe40000004100 */
[-C--:B------:R-:W-:Y:S01]  /*fec0*/  FMUL.FTZ R8, R39, R31.reuse ;  /* 0x0000001f27087220 */ /* 0x080fe20000410000 */
[----:B------:R-:W-:Y:S01]  /*fed0*/  FMUL.FTZ R26, R35, R31 ;  /* 0x0000001f231a7220 */ /* 0x000fe20000410000 */
[----:B------:R-:W-:Y:S02]  /*fee0*/  HADD2.F32 R30, -RZ, R13.H0_H0 ;  /* 0x2000000dff1e7230 */ /* 0x000fe40000004100 */
[-C--:B------:R-:W-:Y:S01]  /*fef0*/  FFMA.FTZ R0, R3, R5.reuse, -R0 ;  /* 0x0000000503007223 */ /* 0x080fe20000010800 */
[----:B------:R-:W-:Y:S01]  /*ff00*/  FFMA.FTZ R14, R37, R5, R4 ;  /* 0x00000005250e7223 */ /* 0x000fe20000010004 */
[----:B------:R-:W-:-:S02]  /*ff10*/  HADD2.F32 R32, -RZ, R11.H0_H0 ;  /* 0x2000000bff207230 */ /* 0x000fc40000004100 */
[-C--:B------:R-:W-:Y:S01]  /*ff20*/  FMUL.FTZ R5, R40, R10.reuse ;  /* 0x0000000a28057220 */ /* 0x080fe20000410000 */
[-C--:B------:R-:W-:Y:S01]  /*ff30*/  FFMA.FTZ R3, R35, R27.reuse, -R8 ;  /* 0x0000001b23037223 */ /* 0x080fe20000010808 */
[----:B------:R-:W-:Y:S01]  /*ff40*/  FFMA.FTZ R26, R39, R27, R26 ;  /* 0x0000001b271a7223 */ /* 0x000fe2000001001a */
[----:B------:R-:W-:Y:S02]  /*ff50*/  HADD2.F32 R11, -RZ, R11.H1_H1 ;  /* 0x3000000bff0b7230 */ /* 0x000fe40000004100 */
[C---:B------:R-:W-:Y:S01]  /*ff60*/  FMUL.FTZ R9, R30.reuse, R10 ;  /* 0x0000000a1e097220 */ /* 0x040fe20000410000 */
[----:B------:R-:W-:Y:S02]  /*ff70*/  HADD2.F32 R27, -RZ, R21.H1_H1 ;  /* 0x30000015ff1b7230 */ /* 0x000fe40000004100 */
[----:B------:R-:W-:Y:S01]  /*ff80*/  FFMA.FTZ R10, R30, R6, -R5 ;  /* 0x000000061e0a7223 */ /* 0x000fe20000010805 */
[----:B------:R-:W-:Y:S02]  /*ff90*/  HADD2.F32 R12, -RZ, R12.H1_H1 ;  /* 0x3000000cff0c7230 */ /* 0x000fe40000004100 */
[----:B------:R-:W-:Y:S01]  /*ffa0*/  FMUL.FTZ R5, R20, R32 ;  /* 0x0000002014057220 */ /* 0x000fe20000410000 */
[----:B------:R-:W-:-:S02]  /*ffb0*/  HADD2.F32 R21, -RZ, R13.H1_H1 ;  /* 0x3000000dff157230 */ /* 0x000fc40000004100 */
[----:B------:R-:W-:Y:S01]  /*ffc0*/  FFMA.FTZ R13, R40, R6, R9 ;  /* 0x00000006280d7223 */ /* 0x000fe20000010009 */
[-C--:B------:R-:W-:Y:S01]  /*ffd0*/  FMUL.FTZ R4, R27, R11.reuse ;  /* 0x0000000b1b047220 */ /* 0x080fe20000410000 */
[C---:B------:R-:W-:Y:S01]  /*ffe0*/  FMUL.FTZ R9, R12.reuse, R32 ;  /* 0x000000200c097220 */ /* 0x040fe20000410000 */
[----:B------:R-:W-:Y:S01]  /*fff0*/  F2FP.F16.F32.PACK_AB R8, R25, R38 ;  /* 0x000000261908723e */ /* 0x000fe200000000ff */
[C---:B------:R-:W-:Y:S01]  /*10000*/  FMUL.FTZ R6, R21.reuse, R11 ;  /* 0x0000000b15067220 */ /* 0x040fe20000410000 */
[-C--:B------:R-:W-:Y:S01]  /*10010*/  FFMA.FTZ R11, R12, R28.reuse, -R5 ;  /* 0x0000001c0c0b7223 */ /* 0x080fe20000010805 */
[-C--:B------:R-:W-:Y:S01]  /*10020*/  FFMA.FTZ R12, R21, R7.reuse, -R4 ;  /* 0x00000007150c7223 */ /* 0x080fe20000010804 */
[----:B------:R-:W-:Y:S01]  /*10030*/  FFMA.FTZ R28, R20, R28, R9 ;  /* 0x0000001c141c7223 */ /* 0x000fe20000010009 */
        /* <DEDUP_REMOVED lines=8> */
[----:B------:R-:W-:-:S05]  /*100c0*/  F2FP.F16.F32.PACK_AB R11, R21, R28 ;  /* 0x0000001c150b723e */ /* 0x000fca00000000ff */
[----:B------:R0:W-:Y:S02]  /*100d0*/  STS.128 [R24+0x10400], R8 ;  /* 0x0104000818007388 */ /* 0x0001e40000000c00 */
.L_x_750:
[----:B------:R-:W-:Y:S05]  /*100e0*/  BSYNC B0 ;  /* 0x0000000000007941 */ /* 0x000fea0003800000 */
.L_x_731:
[----:B------:R-:W-:Y:S01]  /*100f0*/  @!PT LDS RZ, [RZ] ;  /* 0x00000000fffff984 */ /* 0x000fe20000000800 */
[----:B------:R-:W-:Y:S01]  /*10100*/  @!PT LDS RZ, [RZ] ;  /* 0x00000000fffff984 */ /* 0x000fe20000000800 */
[----:B------:R-:W-:Y:S01]  /*10110*/  @!PT LDS RZ, [RZ] ;  /* 0x00000000fffff984 */ /* 0x000fe20000000800 */
[----:B------:R-:W-:Y:S01]  /*10120*/  @!PT LDS RZ, [RZ] ;  /* 0x00000000fffff984 */ /* 0x000fe20000000800 */
[----:B------:R5:W-:Y:S06]  /*10130*/  MEMBAR.ALL.CTA ;  /* 0x0000000000007992 */ /* 0x000bec0000008000 */
[----:B-----5:R-:W5:Y:S01]  /*10140*/  FENCE.VIEW.ASYNC.S ;  /* 0x00000000000073c6 */ /* 0x020f620000000000 */
[----:B------:R-:W-:Y:S05]  /*10150*/  WARPSYNC.ALL ;  /* 0x0000000000007948 */ /* 0x000fea0003800000 */
[----:B-----5:R-:W-:Y:S06]  /*10160*/  BAR.SYNC.DEFER_BLOCKING 0xd, 0x100 ;  /* 0x0344000000007b1d */ /* 0x020fec0000010000 */
.L_x_729:
[----:B------:R-:W-:-:S04]  /*10170*/  MOV R0, UR37 ;  /* 0x0000002500007c02 */ /* 0x000fc80008000f00 */
[----:B------:R-:W-:-:S13]  /*10180*/  ISETP.NE.AND P0, PT, R0, 0x3, PT ;  /* 0x000000030000780c */ /* 0x000fda0003f05270 */
[----:B------:R-:W-:Y:S05]  /*10190*/  @!P0 BRA `(.L_x_776) ;  /* 0x0000000000048947 */ /* 0x000fea0003800000 */
[----:B------:R-:W-:Y:S01]  /*101a0*/  BPT.TRAP 0x1 ;  /* 0x000000040000795c */ /* 0x000fe20000300000 */
.L_x_776:
[----:B------:R-:W-:Y:S01]  /*101b0*/  IMAD R0, R194, 0x8, R2 ;  /* 0x00000008c2007824 */ /* 0x000fe200078e0202 */
[----:B01----:R-:W-:-:S04]  /*101c0*/  SHF.L.U32 R3, R196, 0x1f, RZ ;  /* 0x0000001fc4037819 */ /* 0x003fc800000006ff */
[----:B------:R0:W1:Y:S01]  /*101d0*/  SYNCS.PHASECHK.TRANS64.TRYWAIT P2, [R0+URZ+0x34830], R3 ;  /* 0x03483003000075a7 */ /* 0x000062000804017f */
[----:B------:R-:W-:Y:S05]  /*101e0*/  @!P0 BRA `(.L_x_777) ;  /* 0x0000000000048947 */ /* 0x000fea0003800000 */
[----:B------:R-:W-:Y:S01]  /*101f0*/  BPT.TRAP 0x1 ;  /* 0x000000040000795c */ /* 0x000fe20000300000 */
.L_x_777:
[----:B--234-:R-:W2:Y:S01]  /*10200*/  S2R R4, SR_TID.X ;  /* 0x0000000000047919 */ /* 0x01cea20000002100 */
[----:B------:R-:W-:Y:S01]  /*10210*/  IMAD.MOV.U32 R151, RZ, RZ, RZ ;  /* 0x000000ffff977224 */ /* 0x000fe200078e00ff */
[----:B--2---:R-:W-:-:S04]  /*10220*/  LOP3.LUT R4, R4, 0x7f, RZ, 0xc0, !PT ;  /* 0x0000007f04047812 */ /* 0x004fc800078ec0ff */
[----:B------:R-:W-:Y:S01]  /*10230*/  ISETP.NE.AND P1, PT, R4, RZ, PT ;  /* 0x000000ff0400720c */ /* 0x000fe20003f25270 */
[----:B-1----:R-:W-:-:S12]  /*10240*/  @P2 BRA `(.L_x_778) ;  /* 0x0000000000082947 */ /* 0x002fd80003800000 */
[----:B------:R-:W1:Y:S02]  /*10250*/  SYNCS.PHASECHK.TRANS64.TRYWAIT P2, [R0+URZ+0x34830], R3 ;  /* 0x03483003000075a7 */ /* 0x000e64000804017f */
[----:B-1----:R-:W-:Y:S05]  /*10260*/  @!P2 BRA `(.L_x_779) ;  /* 0x000001080078a947 */ /* 0x002fea0003800000 */
.L_x_778:
[----:B------:R-:W-:Y:S05]  /*10270*/  WARPSYNC.ALL ;  /* 0x0000000000007948 */ /* 0x000fea0003800000 */
[----:B01----:R-:W-:Y:S01]  /*10280*/  IADD3 R3, R2, 0x1c400, RZ ;  /* 0x0001c40002037810 */ /* 0x003fe20007ffe0ff */
[----:B------:R-:W-:Y:S01]  /*10290*/  IMAD.MOV.U32 R7, RZ, RZ, 0x40000040 ;  /* 0x40000040ff077424 */ /* 0x000fe200078e00ff */
[----:B------:R-:W-:Y:S01]  /*102a0*/  R2UR UR4, R36 ;  /* 0x00000000240472ca */ /* 0x000fe200000e0000 */
[----:B------:R-:W-:Y:S01]  /*102b0*/  UMOV UR9, 0x40000040 ;  /* 0x4000004000097882 */ /* 0x000fe20000000000 */
[----:B------:R-:W-:Y:S01]  /*102c0*/  SHF.R.U32.HI R3, RZ, 0x4, R3 ;  /* 0x00000004ff037819 */ /* 0x000fe20000011603 */
[----:B------:R-:W-:Y:S01]  /*102d0*/  WARPGROUP.ARRIVE ;  /* 0x00000000000079c5 */ /* 0x000fe20000000000 */
[----:B------:R-:W-:Y:S01]  /*102e0*/  R2UR UR11, R7 ;  /* 0x00000000070b72ca */ /* 0x000fe200000e0000 */
[----:B------:R-:W-:Y:S01]  /*102f0*/  IMAD.MOV.U32 R9, RZ, RZ, 0x40000040 ;  /* 0x40000040ff097424 */ /* 0x000fe200078e00ff */
[----:B------:R-:W-:Y:S01]  /*10300*/  LOP3.LUT R3, R3, 0x3fff, RZ, 0xc0, !PT ;  /* 0x00003fff03037812 */ /* 0x000fe200078ec0ff */
[----:B------:R-:W-:Y:S01]  /*10310*/  UMOV UR57, 0x40000040 ;  /* 0x4000004000397882 */ /* 0x000fe20000000000 */
[----:B------:R-:W-:Y:S01]  /*10320*/  MOV R11, UR9 ;  /* 0x00000009000b7c02 */ /* 0x000fe20008000f00 */
[----:B------:R-:W-:Y:S01]  /*10330*/  UMOV UR45, 0x40000040 ;  /* 0x40000040002d7882 */ /* 0x000fe20000000000 */
[----:B------:R-:W-:Y:S01]  /*10340*/  LOP3.LUT R5, R3, 0x10000, RZ, 0xfc, !PT ;  /* 0x0001000003057812 */ /* 0x000fe200078efcff */
[----:B------:R-:W-:Y:S01]  /*10350*/  UMOV UR49, 0x40000040 ;  /* 0x4000004000317882 */ /* 0x000fe20000000000 */
[----:B------:R-:W-:Y:S01]  /*10360*/  UMOV UR53, 0x40000040 ;  /* 0x4000004000357882 */ /* 0x000fe20000000000 */
[----:B------:R-:W-:Y:S01]  /*10370*/  ULOP3.LUT UR4, UR4, 0x10000, URZ, 0xfc, !UPT ;  /* 0x0001000004047892 */ /* 0x000fe2000f8efc3f */
[----:B------:R-:W-:Y:S01]  /*10380*/  IMAD.MOV.U32 R7, RZ, RZ, 0x40000040 ;  /* 0x40000040ff077424 */ /* 0x000fe200078e00ff */
[----:B------:R-:W-:Y:S01]  /*10390*/  P2R R89, PR, RZ, 0x1 ;  /* 0x00000001ff597803 */ /* 0x000fe20000000000 */
[----:B------:R-:W-:Y:S01]  /*103a0*/  IMAD R6, R194, 0xc00, R5 ;  /* 0x00000c00c2067824 */ /* 0x000fe200078e0205 */
[----:B------:R-:W-:Y:S01]  /*103b0*/  UIADD3 UR5, UR4, 0x2, URZ ;  /* 0x0000000204057890 */ /* 0x000fe2000fffe03f */
[----:B------:R-:W-:Y:S01]  /*103c0*/  IMAD.IADD R21, R233, 0x1, R150 ;  /* 0x00000001e9157824 */ /* 0x000fe200078e0296 */
[----:B------:R-:W-:Y:S01]  /*103d0*/  UIADD3 UR56, UR4, 0x406, URZ ;  /* 0x0000040604387890 */ /* 0x000fe2000fffe03f */
[C---:B------:R-:W-:Y:S01]  /*103e0*/  VIADD R8, R6.reuse, 0x2 ;  /* 0x0000000206087836 */ /* 0x040fe20000000000 */
[----:B------:R-:W-:Y:S01]  /*103f0*/  R2UR UR10, R6 ;  /* 0x00000000060a72ca */ /* 0x000fe200000e0000 */
[----:B------:R-:W-:Y:S01]  /*10400*/  UMOV UR8, UR4 ;  /* 0x0000000400087c82 */ /* 0x000fe20008000000 */
[----:B------:R-:W-:Y:S01]  /*10410*/  UIADD3 UR44, UR4, 0x800, URZ ;  /* 0x00000800042c7890 */ /* 0x000fe2000fffe03f */
[----:B------:R-:W-:Y:S01]  /*10420*/  IMAD.U32 R10, RZ, RZ, UR8 ;  /* 0x00000008ff0a7e24 */ /* 0x000fe2000f8e00ff */
[----:B------:R-:W-:Y:S01]  /*10430*/  UIADD3 UR48, UR4, 0x802, URZ ;  /* 0x0000080204307890 */ /* 0x000fe2000fffe03f */
[----:B------:R-:W-:Y:S01]  /*10440*/  IMAD R21, R210, -0x80, R21 ;  /* 0xffffff80d2157824 */ /* 0x000fe200078e0215 */
[----:B------:R-:W-:Y:S01]  /*10450*/  UIADD3 UR52, UR4, 0x804, URZ ;  /* 0x0000080404347890 */ /* 0x000fe2000fffe03f */
[----:B------:R-:W-:Y:S01]  /*10460*/  BSSY B0, `(.L_x_780) ;  /* 0x00005bb000007945 */ /* 0x000fe20003800000 */
[----:B------:R0:W-:Y:S01]  /*10470*/  STL.64 [R1+0x40], R10 ;  /* 0x0000400a01007387 */ /* 0x0001e20000100a00 */
[----:B------:R-:W-:Y:S01]  /*10480*/  ULDC UR36, c[0x0][0x9d8] ;  /* 0x0002760000247ab9 */ /* 0x000fe20000000800 */
[C---:B------:R-:W-:Y:S01]  /*10490*/  ISETP.GT.AND P2, PT, R21.reuse, RZ, PT ;  /* 0x000000ff1500720c */ /* 0x040fe20003f44270 */
[--C-:B------:R-:W-:Y:S01]  /*104a0*/  IMAD.MOV.U32 R149, RZ, RZ, R151.reuse ;  /* 0x000000ffff957224 */ /* 0x100fe200078e0097 */
[----:B------:R-:W-:Y:S01]  /*104b0*/  ISETP.GT.AND P3, PT, R21, 0x1, PT ;  /* 0x000000011500780c */ /* 0x000fe20003f64270 */
[----:B------:R-:W-:Y:S01]  /*104c0*/  HGMMA.64x128x16.F32 R24, gdesc[UR8], RZ, !UPT, gsb0 ;  /* 0x01e00000081879f0 */ /* 0x000fe2000c0008ff */
[----:B------:R-:W-:Y:S01]  /*104d0*/  R2UR UR10, R8 ;  /* 0x00000000080a72ca */ /* 0x000fe200000e0000 */
[----:B------:R-:W-:Y:S01]  /*104e0*/  UMOV UR8, UR5 ;  /* 0x0000000500087c82 */ /* 0x000fe20008000000 */
[----:B------:R-:W-:Y:S01]  /*104f0*/  R2UR UR11, R9 ;  /* 0x00000000090b72ca */ /* 0x000fe200000e0000 */
[----:B------:R-:W-:Y:S01]  /*10500*/  UMOV UR9, 0x40000040 ;  /* 0x4000004000097882 */ /* 0x000fe20000000000 */
[----:B------:R-:W-:Y:S01]  /*10510*/  VIADD R8, R6, 0x4 ;  /* 0x0000000406087836 */ /* 0x000fe20000000000 */
[----:B------:R-:W-:Y:S01]  /*10520*/  MOV R9, 0x40000040 ;  /* 0x4000004000097802 */ /* 0x000fe20000000f00 */
[----:B------:R-:W-:Y:S01]  /*10530*/  UIADD3 UR5, UR4, 0x4, URZ ;  /* 0x0000000404057890 */ /* 0x000fe2000fffe03f */
[----:B0-----:R-:W-:Y:S01]  /*10540*/  MOV R10, UR8 ;  /* 0x00000008000a7c02 */ /* 0x001fe20008000f00 */
[----:B------:R-:W-:Y:S01]  /*10550*/  IMAD.U32 R11, RZ, RZ, UR9 ;  /* 0x00000009ff0b7e24 */ /* 0x000fe2000f8e00ff */
[C---:B------:R-:W-:Y:S01]  /*10560*/  ISETP.GT.AND P5, PT, R21.reuse, 0x9, PT ;  /* 0x000000091500780c */ /* 0x040fe20003fa4270 */
[--C-:B------:R-:W-:Y:S01]  /*10570*/  IMAD.MOV.U32 R148, RZ, RZ, R151.reuse ;  /* 0x000000ffff947224 */ /* 0x100fe200078e0097 */
[C---:B------:R-:W-:Y:S01]  /*10580*/  ISETP.GT.AND P6, PT, R21.reuse, 0x8, PT ;  /* 0x000000081500780c */ /* 0x040fe20003fc4270 */
[--C-:B------:R-:W-:Y:S01]  /*10590*/  IMAD.MOV.U32 R146, RZ, RZ, R151.reuse ;  /* 0x000000ffff927224 */ /* 0x100fe200078e0097 */
[----:B------:R0:W-:Y:S01]  /*105a0*/  STL.64 [R1+0x38], R10 ;  /* 0x0000380a01007387 */ /* 0x0001e20000100a00 */
[----:B------:R-:W-:Y:S01]  /*105b0*/  ISETP.GT.AND P4, PT, R21, 0x10, PT ;  /* 0x000000101500780c */ /* 0x000fe20003f84270 */
[--C-:B------:R-:W-:Y:S01]  /*105c0*/  IMAD.MOV.U32 R145, RZ, RZ, R151.reuse ;  /* 0x000000ffff917224 */ /* 0x100fe200078e0097 */
[-C--:B------:R-:W-:Y:S01]  /*105d0*/  MOV R147, R151.reuse ;  /* 0x0000009700937202 */ /* 0x080fe20000000f00 */
[--C-:B------:R-:W-:Y:S01]  /*105e0*/  IMAD.MOV.U32 R143, RZ, RZ, R151.reuse ;  /* 0x000000ffff8f7224 */ /* 0x100fe200078e0097 */
[-C--:B-----5:R-:W-:Y:S01]  /*105f0*/  MOV R144, R151.reuse ;  /* 0x0000009700907202 */ /* 0x0a0fe20000000f00 */
        /* <DEDUP_REMOVED lines=32> */
[----:B------:R-:W-:Y:S01]  /*10800*/  IMAD.MOV.U32 R91, RZ, RZ, R151 ;  /* 0x000000ffff5b7224 */ /* 0x000fe200078e0097 */
[----:B------:R-:W-:Y:S02]  /*10810*/  WARPGROUP.DEPBAR.LE gsb0, 0x0 ;  /* 0x00008000000079c5 */ /* 0x000fe40000010000 */
[----:B------:R-:W-:-:S06]  /*10820*/  WARPGROUP.ARRIVE ;  /* 0x00000000000079c5 */ /* 0x000fcc0000000000 */
[----:B------:R-:W-:Y:S01]  /*10830*/  HGMMA.64x128x16.F32 R24, gdesc[UR8], R24, gsb0 ;  /* 0x01e00000081879f0 */ /* 0x000fe20008000818 */
[----:B------:R-:W-:Y:S01]  /*10840*/  R2UR UR10, R8 ;  /* 0x00000000080a72ca */ /* 0x000fe200000e0000 */
[----:B------:R-:W-:Y:S01]  /*10850*/  UMOV UR8, UR5 ;  /* 0x0000000500087c82 */ /* 0x000fe20008000000 */
[----:B------:R-:W-:Y:S01]  /*10860*/  R2UR UR11, R9 ;  /* 0x00000000090b72ca */ /* 0x000fe200000e0000 */
[----:B------:R-:W-:Y:S01]  /*10870*/  UMOV UR9, 0x40000040 ;  /* 0x4000004000097882 */ /* 0x000fe20000000000 */
[----:B------:R-:W-:Y:S01]  /*10880*/  IMAD.MOV.U32 R9, RZ, RZ, 0x40000040 ;  /* 0x40000040ff097424 */ /* 0x000fe200078e00ff */
[----:B------:R-:W-:Y:S01]  /*10890*/  IADD3 R8, R6, 0x6, RZ ;  /* 0x0000000606087810 */ /* 0x000fe20007ffe0ff */
[----:B------:R-:W-:Y:S01]  /*108a0*/  UIADD3 UR5, UR4, 0x6, URZ ;  /* 0x0000000604057890 */ /* 0x000fe2000fffe03f */
[----:B0-----:R-:W-:Y:S02]  /*108b0*/  IMAD.U32 R10, RZ, RZ, UR8 ;  /* 0x00000008ff0a7e24 */ /* 0x001fe4000f8e00ff */
[----:B------:R-:W-:-:S05]  /*108c0*/  IMAD.U32 R11, RZ, RZ, UR9 ;  /* 0x00000009ff0b7e24 */ /* 0x000fca000f8e00ff */
[----:B------:R0:W-:Y:S01]  /*108d0*/  STL.64 [R1+0x30], R10 ;  /* 0x0000300a01007387 */ /* 0x0001e20000100a00 */
[----:B------:R-:W-:Y:S02]  /*108e0*/  WARPGROUP.DEPBAR.LE gsb0, 0x0 ;  /* 0x00008000000079c5 */ /* 0x000fe40000010000 */
[----:B------:R-:W-:-:S06]  /*108f0*/  WARPGROUP.ARRIVE ;  /* 0x00000000000079c5 */ /* 0x000fcc0000000000 */
[----:B------:R-:W-:Y:S01]  /*10900*/  HGMMA.64x128x16.F32 R24, gdesc[UR8], R24, gsb0 ;  /* 0x01e00000081879f0 */ /* 0x000fe20008000818 */
[----:B------:R-:W-:Y:S01]  /*10910*/  R2UR UR10, R8 ;  /* 0x00000000080a72ca */ /* 0x000fe200000e0000 */
[----:B------:R-:W-:Y:S01]  /*10920*/  UMOV UR8, UR5 ;  /* 0x0000000500087c82 */ /* 0x000fe20008000000 */
[----:B------:R-:W-:Y:S01]  /*10930*/  R2UR UR11, R9 ;  /* 0x00000000090b72ca */ /* 0x000fe200000e0000 */
[----:B------:R-:W-:Y:S01]  /*10940*/  UMOV UR9, 0x40000040 ;  /* 0x4000004000097882 */ /* 0x000fe20000000000 */
[----:B------:R-:W-:Y:S01]  /*10950*/  VIADD R8, R6, 0x400 ;  /* 0x0000040006087836 */ /* 0x000fe20000000000 */
[----:B------:R-:W-:Y:S01]  /*10960*/  UIADD3 UR5, UR4, 0x400, URZ ;  /* 0x0000040004057890 */ /* 0x000fe2000fffe03f */
[----:B------:R-:W-:Y:S01]  /*10970*/  IMAD.MOV.U32 R9, RZ, RZ, 0x40000040 ;  /* 0x40000040ff097424 */ /* 0x000fe200078e00ff */
[----:B0-----:R-:W-:Y:S01]  /*10980*/  MOV R11, UR9 ;  /* 0x00000009000b7c02 */ /* 0x001fe20008000f00 */
        /* <DEDUP_REMOVED lines=25> */
[----:B0-----:R-:W-:Y:S01]  /*10b20*/  IMAD.U32 R10, RZ, RZ, UR8 ;  /* 0x00000008ff0a7e24 */ /* 0x001fe2000f8e00ff */
[----:B------:R-:W-:Y:S01]  /*10b30*/  UIADD3 UR4, UR4, 0x806, URZ ;  /* 0x0000080604047890 */ /* 0x000fe2000fffe03f */
        /* <DEDUP_REMOVED lines=10> */
[----:B0-----:R-:W-:Y:S01]  /*10be0*/  MOV R11, UR9 ;  /* 0x00000009000b7c02 */ /* 0x001fe20008000f00 */
[----:B------:R-:W-:Y:S01]  /*10bf0*/  IMAD.MOV.U32 R9, RZ, RZ, 0x40000040 ;  /* 0x40000040ff097424 */ /* 0x000fe200078e00ff */
[----:B------:R-:W-:Y:S01]  /*10c00*/  ULDC UR5, c[0x0][0x988] ;  /* 0x0002620000057ab9 */ /* 0x000fe20000000800 */
[----:B------:R-:W-:Y:S01]  /*10c10*/  IMAD.U32 R10, RZ, RZ, UR8 ;  /* 0x00000008ff0a7e24 */ /* 0x000fe2000f8e00ff */
[----:B------:R-:W-:-:S02]  /*10c20*/  R2UR UR58, R8 ;  /* 0x00000000083a72ca */ /* 0x000fc400000e0000 */
[----:B------:R-:W-:Y:S01]  /*10c30*/  R2UR UR59, R9 ;  /* 0x00000000093b72ca */ /* 0x000fe200000e0000 */
[----:B------:R-:W-:Y:S01]  /*10c40*/  IMAD.MOV.U32 R9, RZ, RZ, 0x40000040 ;  /* 0x40000040ff097424 */ /* 0x000fe200078e00ff */
[----:B------:R-:W-:Y:S01]  /*10c50*/  IADD3 R8, R6, 0x800, RZ ;  /* 0x0000080006087810 */ /* 0x000fe20007ffe0ff */
[----:B------:R-:W-:Y:S03]  /*10c60*/  STL.64 [R1+0x10], R10 ;  /* 0x0000100a01007387 */ /* 0x000fe60000100a00 */
[----:B------:R-:W-:Y:S01]  /*10c70*/  R2UR UR46, R8 ;  /* 0x00000000082e72ca */ /* 0x000fe200000e0000 */
[----:B------:R-:W-:Y:S01]  /*10c80*/  VIADD R8, R6, 0x802 ;  /* 0x0000080206087836 */ /* 0x000fe20000000000 */
[----:B------:R-:W-:Y:S02]  /*10c90*/  R2UR UR47, R9 ;  /* 0x00000000092f72ca */ /* 0x000fe400000e0000 */
[----:B------:R-:W-:-:S02]  /*10ca0*/  MOV R9, 0x40000040 ;  /* 0x4000004000097802 */ /* 0x000fc40000000f00 */
[----:B------:R-:W-:Y:S01]  /*10cb0*/  R2UR UR50, R8 ;  /* 0x00000000083272ca */ /* 0x000fe200000e0000 */
[C---:B------:R-:W-:Y:S01]  /*10cc0*/  VIADD R8, R6.reuse, 0x804 ;  /* 0x0000080406087836 */ /* 0x040fe20000000000 */
[----:B------:R-:W-:Y:S01]  /*10cd0*/  R2UR UR51, R9 ;  /* 0x00000000093372ca */ /* 0x000fe200000e0000 */
[----:B------:R-:W-:Y:S01]  /*10ce0*/  IMAD.MOV.U32 R9, RZ, RZ, 0x40000040 ;  /* 0x40000040ff097424 */ /* 0x000fe200078e00ff */
[----:B------:R-:W-:Y:S02]  /*10cf0*/  IADD3 R6, R6, 0x806, RZ ;  /* 0x0000080606067810 */ /* 0x000fe40007ffe0ff */
[----:B------:R-:W-:Y:S02]  /*10d00*/  R2UR UR54, R8 ;  /* 0x00000000083672ca */ /* 0x000fe400000e0000 */
[----:B------:R-:W-:Y:S01]  /*10d10*/  R2UR UR55, R9 ;  /* 0x00000000093772ca */ /* 0x000fe200000e0000 */
[----:B------:R-:W-:Y:S02]  /*10d20*/  WARPGROUP.DEPBAR.LE gsb0, 0x0 ;  /* 0x00008000000079c5 */ /* 0x000fe40000010000 */
[----:B------:R-:W-:-:S06]  /*10d30*/  WARPGROUP.ARRIVE ;  /* 0x00000000000079c5 */ /* 0x000fcc0000000000 */
[----:B------:R-:W-:Y:S01]  /*10d40*/  HGMMA.64x128x16.F32 R24, gdesc[UR8], R24, gsb0 ;  /* 0x01e00000081879f0 */ /* 0x000fe20008000818 */
[----:B------:R-:W-:Y:S01]  /*10d50*/  R2UR UR10, R6 ;  /* 0x00000000060a72ca */ /* 0x000fe200000e0000 */
[----:B------:R-:W-:Y:S01]  /*10d60*/  UMOV UR8, UR4 ;  /* 0x0000000400087c82 */ /* 0x000fe20008000000 */
[----:B------:R-:W-:Y:S01]  /*10d70*/  R2UR UR11, R7 ;  /* 0x00000000070b72ca */ /* 0x000fe200000e0000 */
[----:B------:R-:W-:Y:S01]  /*10d80*/  UMOV UR9, 0x40000040 ;  /* 0x4000004000097882 */ /* 0x000fe20000000000 */
[----:B------:R-:W-:Y:S01]  /*10d90*/  IMAD.U32 R6, RZ, RZ, UR8 ;  /* 0x00000008ff067e24 */ /* 0x000fe2000f8e00ff */
[----:B------:R-:W-:Y:S01]  /*10da0*/  MOV R7, UR9 ;  /* 0x0000000900077c02 */ /* 0x000fe20008000f00 */
[----:B------:R-:W-:-:S04]  /*10db0*/  ULDC UR4, c[0x0][0x9d8] ;  /* 0x0002760000047ab9 */ /* 0x000fc80000000800 */
[----:B------:R0:W-:Y:S01]  /*10dc0*/  STL.64 [R1], R6 ;  /* 0x0000000601007387 */ /* 0x0001e20000100a00 */
[----:B------:R-:W-:Y:S02]  /*10dd0*/  WARPGROUP.DEPBAR.LE gsb0, 0x0 ;  /* 0x00008000000079c5 */ /* 0x000fe40000010000 */
[----:B------:R-:W-:-:S06]  /*10de0*/  WARPGROUP.ARRIVE ;  /* 0x00000000000079c5 */ /* 0x000fcc0000000000 */
[----:B------:R-:W-:Y:S01]  /*10df0*/  HGMMA.64x128x16.F32 R24, gdesc[UR56], R24, gsb0 ;  /* 0x01e00000381879f0 */ /* 0x000fe20008000818 */
[----:B------:R-:W-:Y:S02]  /*10e00*/  ULDC UR58, c[0x0][0x988] ;  /* 0x00026200003a7ab9 */ /* 0x000fe40000000800 */
        /* <DEDUP_REMOVED lines=14> */
[----:B0-----:R-:W-:Y:S01]  /*10ef0*/  FMUL.FTZ R6, R25, UR4 ;  /* 0x0000000419067c20 */ /* 0x001fe20008410000 */
        /* <DEDUP_REMOVED lines=21> */
[----:B0-----:R-:W-:Y:S01]  /*11050*/  FSEL R14, R3, -INF , P2 ;  /* 0xff800000030e7808 */ /* 0x001fe20001000000 */
[----:B------:R-:W-:Y:S01]  /*11060*/  FMUL.FTZ R35, R35, UR4 ;  /* 0x0000000423237c20 */ /* 0x000fe20008410000 */
[----:B------:R-:W-:Y:S01]  /*11070*/  FMUL.FTZ R62, R62, UR4 ;  /* 0x000000043e3e7c20 */ /* 0x000fe20008410000 */
[----:B------:R-:W-:Y:S01]  /*11080*/  FMUL.FTZ R38, R38, UR4 ;  /* 0x0000000426267c20 */ /* 0x000fe20008410000 */
[----:B------:R-:W-:Y:S01]  /*11090*/  FMUL.FTZ R41, R57, UR4 ;  /* 0x0000000439297c20 */ /* 0x000fe20008410000 */
[----:B------:R-:W-:Y:S01]  /*110a0*/  FMUL.FTZ R66, R66, UR4 ;  /* 0x0000000442427c20 */ /* 0x000fe20008410000 */
[----:B------:R-:W-:Y:S01]  /*110b0*/  FMUL.FTZ R29, R45, UR4 ;  /* 0x000000042d1d7c20 */ /* 0x000fe20008410000 */
[----:B------:R-:W-:Y:S01]  /*110c0*/  MUFU.TANH R7, R7 ;  /* 0x0000000700077308 */ /* 0x000fe20000002400 */
[----:B-1----:R-:W-:Y:S01]  /*110d0*/  FSEL R15, R6, -INF , P3 ;  /* 0xff800000060f7808 */ /* 0x002fe20001800000 */
        /* <DEDUP_REMOVED lines=23> */
[----:B0-----:R-:W-:Y:S01]  /*11250*/  FSEL R4, R4, -INF , P2 ;  /* 0xff80000004047808 */ /* 0x001fe20001000000 */
[----:B------:R-:W-:Y:S01]  /*11260*/  FMUL.FTZ R85, R85, UR4 ;  /* 0x0000000455557c20 */ /* 0x000fe20008410000 */
[----:B------:R-:W-:Y:S01]  /*11270*/  ISETP.GT.AND P2, PT, R21, 0x11, PT ;  /* 0x000000111500780c */ /* 0x000fe20003f44270 */
[----:B------:R-:W-:Y:S01]  /*11280*/  FMUL.FTZ R79, R79, UR4 ;  /* 0x000000044f4f7c20 */ /* 0x000fe20008410000 */
[----:B------:R-:W-:Y:S01]  /*11290*/  FMUL.FTZ R82, R82, UR4 ;  /* 0x0000000452527c20 */ /* 0x000fe20008410000 */
[----:B------:R-:W-:Y:S01]  /*112a0*/  FMUL.FTZ R83, R83, UR4 ;  /* 0x0000000453537c20 */ /* 0x000fe20008410000 */
[----:B------:R-:W-:Y:S01]  /*112b0*/  FMUL.FTZ R86, R86, UR4 ;  /* 0x0000000456567c20 */ /* 0x000fe20008410000 */
[----:B------:R-:W-:Y:S01]  /*112c0*/  MUFU.TANH R13, R13 ;  /* 0x0000000d000d7308 */ /* 0x000fe20000002400 */
[----:B------:R-:W-:-:S07]  /*112d0*/  FMUL.FTZ R87, R87, UR4 ;  /* 0x0000000457577c20 */ /* 0x000fce0008410000 */
[----:B------:R0:W-:Y:S01]  /*112e0*/  MUFU.TANH R28, R43 ;  /* 0x0000002b001c7308 */ /* 0x0001e20000002400 */
[----:B-1----:R-:W-:Y:S02]  /*112f0*/  FSEL R3, R8, -INF , P3 ;  /* 0xff80000008037808 */ /* 0x002fe40001800000 */
[----:B------:R-:W-:-:S05]  /*11300*/  ISETP.GT.AND P3, PT, R21, 0x18, PT ;  /* 0x000000181500780c */ /* 0x000fca0003f64270 */
[----:B------:R-:W1:Y:S01]  /*11310*/  MUFU.TANH R30, R30 ;  /* 0x0000001e001e7308 */ /* 0x000e620000002400 */
[----:B0-----:R-:W-:-:S07]  /*11320*/  FMUL.FTZ R43, R56, UR4 ;  /* 0x00000004382b7c20 */ /* 0x001fce0008410000 */
[----:B------:R-:W-:Y:S08]  /*11330*/  MUFU.TANH R26, R42 ;  /* 0x0000002a001a7308 */ /* 0x000ff00000002400 */
[----:B------:R0:W-:Y:S01]  /*11340*/  MUFU.TANH R56, R58 ;  /* 0x0000003a00387308 */ /* 0x0001e20000002400 */
[----:B-1----:R-:W-:-:S07]  /*11350*/  FSEL R6, R30, -INF , P6 ;  /* 0xff8000001e067808 */ /* 0x002fce0003000000 */
[----:B------:R-:W-:Y:S01]  /*11360*/  MUFU.TANH R36, R36 ;  /* 0x0000002400247308 */ /* 0x000fe20000002400 */
[----:B0-----:R-:W-:Y:S02]  /*11370*/  FSEL R58, R9, -INF , P5 ;  /* 0xff800000093a7808 */ /* 0x001fe40002800000 */
[----:B------:R-:W-:-:S05]  /*11380*/  FMNMX.FTZ R9, R14, R15, !PT ;  /* 0x0000000f0e097209 */ /* 0x000fca0007810000 */
[----:B------:R0:W-:Y:S08]  /*11390*/  MUFU.TANH R42, R54 ;  /* 0x00000036002a7308 */ /* 0x0001f00000002400 */
[----:B------:R1:W2:Y:S01]  /*113a0*/  MUFU.TANH R10, R31 ;  /* 0x0000001f000a7308 */ /* 0x0002a20000002400 */
[----:B0-----:R-:W-:Y:S02]  /*113b0*/  FSEL R54, R7, -INF , P6 ;  /* 0xff80000007367808 */ /* 0x001fe40003000000 */
[----:B------:R-:W-:-:S02]  /*113c0*/  ISETP.GT.AND P6, PT, R21, 0x19, PT ;  /* 0x000000191500780c */ /* 0x000fc40003fc4270 */
[----:B------:R-:W-:-:S03]  /*113d0*/  FMNMX.FTZ R9, R54, R9, !PT ;  /* 0x0000000936097209 */ /* 0x000fc60007810000 */
[----:B------:R-:W0:Y:S01]  /*113e0*/  MUFU.TANH R25, R25 ;  /* 0x0000001900197308 */ /* 0x000e220000002400 */
[----:B------:R-:W-:Y:S01]  /*113f0*/  FMNMX.FTZ R9, R58, R9, !PT ;  /* 0x000000093a097209 */ /* 0x000fe20007810000 */
[----:B-1----:R-:W-:-:S06]  /*11400*/  FMUL.FTZ R31, R44, UR4 ;  /* 0x000000042c1f7c20 */ /* 0x002fcc0008410000 */
[----:B------:R-:W1:Y:S01]  /*11410*/  MUFU.TANH R34, R34 ;  /* 0x0000002200227308 */ /* 0x000e620000002400 */
[----:B--2---:R-:W-:Y:S02]  /*11420*/  FSEL R8, R10, -INF , P5 ;  /* 0xff8000000a087808 */ /* 0x004fe40002800000 */
[----:B------:R-:W-:-:S04]  /*11430*/  ISETP.GT.AND P5, PT, R21, 0x20, PT ;  /* 0x000000201500780c */ /* 0x000fc80003fa4270 */
[----:B------:R-:W-:Y:S01]  /*11440*/  FSEL R26, R26, -INF , P5 ;  /* 0xff8000001a1a7808 */ /* 0x000fe20002800000 */
[----:B------:R2:W-:Y:S01]  /*11450*/  MUFU.TANH R32, R47 ;  /* 0x0000002f00207308 */ /* 0x0005e20000002400 */
[----:B0-----:R-:W-:-:S07]  /*11460*/  FSEL R68, R25, -INF , P6 ;  /* 0xff80000019447808 */ /* 0x001fce0003000000 */
[----:B------:R-:W-:Y:S01]  /*11470*/  MUFU.TANH R40, R40 ;  /* 0x0000002800287308 */ /* 0x000fe20000002400 */
[----:B--2---:R-:W-:Y:S01]  /*11480*/  FMUL.FTZ R47, R60, UR4 ;  /* 0x000000043c2f7c20 */ /* 0x004fe20008410000 */
[----:B------:R-:W-:Y:S02]  /*11490*/  FSEL R60, R11, -INF , P4 ;  /* 0xff8000000b3c7808 */ /* 0x000fe40002000000 */
[----:B-1----:R-:W-:Y:S02]  /*114a0*/  FSEL R10, R34, -INF , P4 ;  /* 0xff800000220a7808 */ /* 0x002fe40002000000 */
[----:B------:R-:W-:Y:S02]  /*114b0*/  FMNMX.FTZ R9, R60, R9, !PT ;  /* 0x000000093c097209 */ /* 0x000fe40007810000 */
[----:B------:R0:W1:Y:S01]  /*114c0*/  MUFU.TANH R12, R35 ;  /* 0x00000023000c7308 */ /* 0x0000620000002400 */
[----:B------:R-:W-:-:S04]  /*114d0*/  ISETP.GT.AND P4, PT, R21, 0x21, PT ;  /* 0x000000211500780c */ /* 0x000fc80003f84270 */
[----:B------:R-:W-:-:S03]  /*114e0*/  FSEL R28, R28, -INF , P4 ;  /* 0xff8000001c1c7808 */ /* 0x000fc60002000000 */
[----:B------:R-:W2:Y:S01]  /*114f0*/  MUFU.TANH R27, R27 ;  /* 0x0000001b001b7308 */ /* 0x000ea20000002400 */
[----:B0-----:R-:W-:Y:S01]  /*11500*/  FMUL.FTZ R35, R48, UR4 ;  /* 0x0000000430237c20 */ /* 0x001fe20008410000 */
[----:B------:R-:W-:-:S06]  /*11510*/  FMUL.FTZ R48, R63, UR4 ;  /* 0x000000043f307c20 */ /* 0x000fcc0008410000 */
[----:B------:R0:W-:Y:S01]  /*11520*/  MUFU.TANH R57, R62 ;  /* 0x0000003e00397308 */ /* 0x0001e20000002400 */
[----:B-1----:R-:W-:-:S07]  /*11530*/  FSEL R12, R12, -INF , P2 ;  /* 0xff8000000c0c7808 */ /* 0x002fce0001000000 */
[----:B------:R-:W1:Y:S01]  /*11540*/  MUFU.TANH R20, R38 ;  /* 0x0000002600147308 */ /* 0x000e620000002400 */
[----:B0-----:R-:W-:Y:S02]  /*11550*/  FSEL R62, R13, -INF , P2 ;  /* 0xff8000000d3e7808 */ /* 0x001fe40001000000 */
[----:B------:R-:W-:Y:S02]  /*11560*/  ISETP.GT.AND P2, PT, R21, 0x28, PT ;  /* 0x000000281500780c */ /* 0x000fe40003f44270 */
[----:B------:R-:W-:Y:S02]  /*11570*/  FMNMX.FTZ R9, R62, R9, !PT ;  /* 0x000000093e097209 */ /* 0x000fe40007810000 */
[----:B--2---:R-:W-:Y:S01]  /*11580*/  FSEL R88, R27, -INF , P4 ;  /* 0xff8000001b587808 */ /* 0x004fe20002000000 */
[----:B------:R-:W0:Y:S01]  /*11590*/  MUFU.TANH R31, R31 ;  /* 0x0000001f001f7308 */ /* 0x000e220000002400 */
[----:B------:R-:W-:-:S07]  /*115a0*/  ISETP.GT.AND P4, PT, R21, 0x38, PT ;  /* 0x000000381500780c */ /* 0x000fce0003f84270 */
[----:B------:R2:W-:Y:S01]  /*115b0*/  MUFU.TANH R61, R66 ;  /* 0x00000042003d7308 */ /* 0x0005e20000002400 */
[----:B-1----:R-:W-:-:S07]  /*115c0*/  FSEL R20, R20, -INF , P3 ;  /* 0xff80000014147808 */ /* 0x002fce0001800000 */
[----:B------:R1:W3:Y:S01]  /*115d0*/  MUFU.TANH R24, R39 ;  /* 0x0000002700187308 */ /* 0x0002e20000002400 */
[----:B--2---:R-:W-:Y:S02]  /*115e0*/  FSEL R66, R36, -INF , P3 ;  /* 0xff80000024427808 */ /* 0x004fe40001800000 */
[----:B------:R-:W-:Y:S02]  /*115f0*/  ISETP.GT.AND P3, PT, R21, 0x29, PT ;  /* 0x000000291500780c */ /* 0x000fe40003f64270 */
[----:B------:R-:W-:Y:S02]  /*11600*/  FMNMX.FTZ R9, R66, R9, !PT ;  /* 0x0000000942097209 */ /* 0x000fe40007810000 */
[----:B0-----:R-:W-:Y:S01]  /*11610*/  FSEL R90, R31, -INF , P2 ;  /* 0xff8000001f5a7808 */ /* 0x001fe20001000000 */
[----:B------:R-:W0:Y:S01]  /*11620*/  MUFU.TANH R29, R29 ;  /* 0x0000001d001d7308 */ /* 0x000e220000002400 */
[----:B------:R-:W-:Y:S01]  /*11630*/  FMNMX.FTZ R9, R68, R9, !PT ;  /* 0x0000000944097209 */ /* 0x000fe20007810000 */
[----:B-1----:R-:W-:Y:S01]  /*11640*/  FMUL.FTZ R39, R52, UR4 ;  /* 0x0000000434277c20 */ /* 0x002fe20008410000 */
[----:B------:R-:W-:Y:S01]  /*11650*/  FSEL R32, R32, -INF , P3 ;  /* 0xff80000020207808 */ /* 0x000fe20001800000 */
[----:B------:R-:W-:-:S04]  /*11660*/  FMUL.FTZ R52, R67, UR4 ;  /* 0x0000000443347c20 */ /* 0x000fc80008410000 */
[----:B------:R-:W1:Y:S01]  /*11670*/  MUFU.TANH R35, R35 ;  /* 0x0000002300237308 */ /* 0x000e620000002400 */
[----:B---3--:R-:W-:Y:S02]  /*11680*/  FSEL R24, R24, -INF , P6 ;  /* 0xff80000018187808 */ /* 0x008fe40003000000 */
[----:B------:R-:W-:-:S05]  /*11690*/  ISETP.GT.AND P6, PT, R21, 0x30, PT ;  /* 0x000000301500780c */ /* 0x000fca0003fc4270 */
[----:B------:R2:W-:Y:S01]  /*116a0*/  MUFU.TANH R7, R70 ;  /* 0x0000004600077308 */ /* 0x0005e20000002400 */
[----:B0-----:R-:W-:Y:S02]  /*116b0*/  FSEL R92, R29, -INF , P3 ;  /* 0xff8000001d5c7808 */ /* 0x001fe40001800000 */
[----:B------:R-:W-:-:S05]  /*116c0*/  ISETP.GT.AND P3, PT, R21, 0x40, PT ;  /* 0x000000401500780c */ /* 0x000fca0003f64270 */
[----:B------:R-:W0:Y:S01]  /*116d0*/  MUFU.TANH R33, R33 ;  /* 0x0000002100217308 */ /* 0x000e220000002400 */
[----:B--2---:R-:W-:Y:S02]  /*116e0*/  FSEL R70, R40, -INF , P5 ;  /* 0xff80000028467808 */ /* 0x004fe40002800000 */
[----:B------:R-:W-:Y:S02]  /*116f0*/  ISETP.GT.AND P5, PT, R21, 0x31, PT ;  /* 0x000000311500780c */ /* 0x000fe40003fa4270 */
[----:B------:R-:W-:Y:S02]  /*11700*/  FMNMX.FTZ R9, R70, R9, !PT ;  /* 0x0000000946097209 */ /* 0x000fe40007810000 */
[----:B-1----:R-:W-:Y:S01]  /*11710*/  FSEL R94, R35, -INF , P6 ;  /* 0xff800000235e7808 */ /* 0x002fe20003000000 */
[----:B------:R-:W1:Y:S01]  /*11720*/  MUFU.TANH R46, R46 ;  /* 0x0000002e002e7308 */ /* 0x000e620000002400 */
[----:B------:R-:W-:-:S04]  /*11730*/  FMNMX.FTZ R9, R88, R9, !PT ;  /* 0x0000000958097209 */ /* 0x000fc80007810000 */
[----:B------:R-:W-:-:S03]  /*11740*/  FMNMX.FTZ R9, R90, R9, !PT ;  /* 0x000000095a097209 */ /* 0x000fc60007810000 */
[----:B------:R-:W2:Y:S01]  /*11750*/  MUFU.TANH R39, R39 ;  /* 0x0000002700277308 */ /* 0x000ea20000002400 */
[----:B------:R-:W-:Y:S02]  /*11760*/  FMNMX.FTZ R9, R92, R9, !PT ;  /* 0x000000095c097209 */ /* 0x000fe40007810000 */
[----:B0-----:R-:W-:Y:S02]  /*11770*/  FSEL R96, R33, -INF , P5 ;  /* 0xff80000021607808 */ /* 0x001fe40002800000 */
[----:B------:R-:W-:-:S03]  /*11780*/  FMNMX.FTZ R9, R94, R9, !PT ;  /* 0x000000095e097209 */ /* 0x000fc60007810000 */
[----:B------:R-:W0:Y:S01]  /*11790*/  MUFU.TANH R37, R37 ;  /* 0x0000002500257308 */ /* 0x000e220000002400 */
[----:B-1----:R-:W-:Y:S02]  /*117a0*/  FSEL R30, R46, -INF , P2 ;  /* 0xff8000002e1e7808 */ /* 0x002fe40001000000 */
[----:B------:R-:W-:Y:S02]  /*117b0*/  ISETP.GT.AND P2, PT, R21, 0x39, PT ;  /* 0x000000391500780c */ /* 0x000fe40003f44270 */
[----:B------:R-:W-:-:S03]  /*117c0*/  FMNMX.FTZ R9, R96, R9, !PT ;  /* 0x0000000960097209 */ /* 0x000fc60007810000 */
[----:B------:R-:W1:Y:S01]  /*117d0*/  MUFU.TANH R50, R50 ;  /* 0x0000003200327308 */ /* 0x000e620000002400 */
[----:B--2---:R-:W-:-:S04]  /*117e0*/  FSEL R98, R39, -INF , P4 ;  /* 0xff80000027627808 */ /* 0x004fc80002000000 */
[----:B------:R-:W-:-:S03]  /*117f0*/  FMNMX.FTZ R9, R98, R9, !PT ;  /* 0x0000000962097209 */ /* 0x000fc60007810000 */
[----:B------:R-:W2:Y:S01]  /*11800*/  MUFU.TANH R43, R43 ;  /* 0x0000002b002b7308 */ /* 0x000ea20000002400 */
[----:B0-----:R-:W-:-:S04]  /*11810*/  FSEL R100, R37, -INF , P2 ;  /* 0xff80000025647808 */ /* 0x001fc80001000000 */
[----:B------:R-:W-:Y:S01]  /*11820*/  FMNMX.FTZ R11, R100, R9, !PT ;  /* 0x00000009640b7209 */ /* 0x000fe20007810000 */
[----:B------:R-:W-:Y:S02]  /*11830*/  FMUL.FTZ R9, R78, UR4 ;  /* 0x000000044e097c20 */ /* 0x000fe40008410000 */
[----:B------:R0:W3:Y:S01]  /*11840*/  MUFU.TANH R38, R51 ;  /* 0x0000003300267308 */ /* 0x0000e20000002400 */
[----:B-1----:R-:W-:Y:S02]  /*11850*/  FSEL R34, R50, -INF , P6 ;  /* 0xff80000032227808 */ /* 0x002fe40003000000 */
[----:B------:R-:W-:-:S05]  /*11860*/  ISETP.GT.AND P6, PT, R21, 0x41, PT ;  /* 0x000000411500780c */ /* 0x000fca0003fc4270 */
[----:B------:R-:W1:Y:S01]  /*11870*/  MUFU.TANH R41, R41 ;  /* 0x0000002900297308 */ /* 0x000e620000002400 */
[----:B0-----:R-:W-:Y:S01]  /*11880*/  FMUL.FTZ R51, R64, UR4 ;  /* 0x0000000440337c20 */ /* 0x001fe20008410000 */
[----:B--2---:R-:W-:-:S04]  /*11890*/  FSEL R102, R43, -INF , P3 ;  /* 0xff8000002b667808 */ /* 0x004fc80001800000 */
[----:B------:R-:W-:Y:S02]  /*118a0*/  FMNMX.FTZ R11, R102, R11, !PT ;  /* 0x0000000b660b7209 */ /* 0x000fe40007810000 */
[----:B------:R-:W0:Y:S01]  /*118b0*/  MUFU.TANH R47, R47 ;  /* 0x0000002f002f7308 */ /* 0x000e220000002400 */
[----:B---3--:R-:W-:Y:S02]  /*118c0*/  FSEL R36, R38, -INF , P5 ;  /* 0xff80000026247808 */ /* 0x008fe40002800000 */
[C---:B------:R-:W-:Y:S02]  /*118d0*/  ISETP.GT.AND P5, PT, R21.reuse, 0x48, PT ;  /* 0x000000481500780c */ /* 0x040fe40003fa4270 */
[----:B------:R-:W-:Y:S02]  /*118e0*/  FSEL R38, R42, -INF , P4 ;  /* 0xff8000002a267808 */ /* 0x000fe40002000000 */
[----:B------:R-:W-:Y:S01]  /*118f0*/  ISETP.GT.AND P4, PT, R21, 0x49, PT ;  /* 0x000000491500780c */ /* 0x000fe20003f84270 */
[----:B------:R2:W3:Y:S01]  /*11900*/  MUFU.TANH R44, R55 ;  /* 0x00000037002c7308 */ /* 0x0004e20000002400 */
[----:B-1----:R-:W-:-:S02]  /*11910*/  FSEL R104, R41, -INF , P6 ;  /* 0xff80000029687808 */ /* 0x002fc40003000000 */
[----:B------:R-:W-:Y:S02]  /*11920*/  FSEL R42, R56, -INF , P3 ;  /* 0xff800000382a7808 */ /* 0x000fe40001800000 */
[----:B------:R-:W-:Y:S02]  /*11930*/  FMNMX.FTZ R11, R104, R11, !PT ;  /* 0x0000000b680b7209 */ /* 0x000fe40007810000 */
[----:B------:R-:W-:Y:S01]  /*11940*/  ISETP.GT.AND P3, PT, R21, 0x51, PT ;  /* 0x000000511500780c */ /* 0x000fe20003f64270 */
[----:B------:R-:W1:Y:S01]  /*11950*/  MUFU.TANH R45, R45 ;  /* 0x0000002d002d7308 */ /* 0x000e620000002400 */
[----:B--2---:R-:W-:Y:S01]  /*11960*/  FMUL.FTZ R55, R69, UR4 ;  /* 0x0000000445377c20 */ /* 0x004fe20008410000 */
[----:B0-----:R-:W-:Y:S02]  /*11970*/  FSEL R78, R47, -INF , P5 ;  /* 0xff8000002f4e7808 */ /* 0x001fe40002800000 */
[----:B------:R-:W-:Y:S02]  /*11980*/  FSEL R46, R57, -INF , P5 ;  /* 0xff800000392e7808 */ /* 0x000fe40002800000 */
[----:B------:R-:W-:Y:S01]  /*11990*/  FMNMX.FTZ R13, R78, R11, !PT ;  /* 0x0000000b4e0d7209 */ /* 0x000fe20007810000 */
[----:B------:R-:W-:Y:S01]  /*119a0*/  FMUL.FTZ R11, R80, UR4 ;  /* 0x00000004500b7c20 */ /* 0x000fe20008410000 */
[----:B------:R-:W0:Y:S01]  /*119b0*/  MUFU.TANH R51, R51 ;  /* 0x0000003300337308 */ /* 0x000e220000002400 */
[----:B---3--:R-:W-:-:S02]  /*119c0*/  FSEL R40, R44, -INF , P2 ;  /* 0xff8000002c287808 */ /* 0x008fc40001000000 */
[C---:B------:R-:W-:Y:S02]  /*119d0*/  ISETP.GT.AND P2, PT, R21.reuse, 0x50, PT ;  /* 0x000000501500780c */ /* 0x040fe40003f44270 */
[----:B------:R-:W-:Y:S02]  /*119e0*/  ISETP.GT.AND P5, PT, R21, 0x59, PT ;  /* 0x000000591500780c */ /* 0x000fe40003fa4270 */
[----:B------:R-:W-:Y:S01]  /*119f0*/  FSEL R50, R61, -INF , P2 ;  /* 0xff8000003d327808 */ /* 0x000fe20001000000 */
[----:B------:R-:W2:Y:S01]  /*11a00*/  MUFU.TANH R59, R59 ;  /* 0x0000003b003b7308 */ /* 0x000ea20000002400 */
[----:B-1----:R-:W-:-:S04]  /*11a10*/  FSEL R106, R45, -INF , P4 ;  /* 0xff8000002d6a7808 */ /* 0x002fc80002000000 */
[----:B------:R-:W-:-:S03]  /*11a20*/  FMNMX.FTZ R13, R106, R13, !PT ;  /* 0x0000000d6a0d7209 */ /* 0x000fc60007810000 */
[----:B------:R-:W1:Y:S01]  /*11a30*/  MUFU.TANH R49, R49 ;  /* 0x0000003100317308 */ /* 0x000e620000002400 */
[----:B0-----:R-:W-:Y:S02]  /*11a40*/  FSEL R80, R51, -INF , P2 ;  /* 0xff80000033507808 */ /* 0x001fe40001000000 */
[----:B------:R-:W-:Y:S02]  /*11a50*/  ISETP.GT.AND P2, PT, R21, 0x68, PT ;  /* 0x000000681500780c */ /* 0x000fe40003f44270 */
[----:B------:R-:W-:-:S03]  /*11a60*/  FMNMX.FTZ R13, R80, R13, !PT ;  /* 0x0000000d500d7209 */ /* 0x000fc60007810000 */
[----:B------:R-:W0:Y:S01]  /*11a70*/  MUFU.TANH R53, R53 ;  /* 0x0000003500357308 */ /* 0x000e220000002400 */
[----:B--2---:R-:W-:Y:S02]  /*11a80*/  FSEL R44, R59, -INF , P6 ;  /* 0xff8000003b2c7808 */ /* 0x004fe40003000000 */
[----:B------:R-:W-:-:S04]  /*11a90*/  ISETP.GT.AND P6, PT, R21, 0x58, PT ;  /* 0x000000581500780c */ /* 0x000fc80003fc4270 */
[----:B------:R-:W-:Y:S01]  /*11aa0*/  FSEL R56, R7, -INF , P6 ;  /* 0xff80000007387808 */ /* 0x000fe20003000000 */
[----:B------:R-:W2:Y:S01]  /*11ab0*/  MUFU.TANH R48, R48 ;  /* 0x0000003000307308 */ /* 0x000ea20000002400 */
[----:B-1----:R-:W-:Y:S01]  /*11ac0*/  FSEL R108, R49, -INF , P3 ;  /* 0xff800000316c7808 */ /* 0x002fe20001800000 */
[----:B------:R-:W-:-:S03]  /*11ad0*/  IMAD.U32 R7, RZ, RZ, UR5 ;  /* 0x00000005ff077e24 */ /* 0x000fc6000f8e00ff */
[----:B------:R-:W-:-:S03]  /*11ae0*/  FMNMX.FTZ R13, R108, R13, !PT ;  /* 0x0000000d6c0d7209 */ /* 0x000fc60007810000 */
[----:B------:R-:W1:Y:S01]  /*11af0*/  MUFU.TANH R55, R55 ;  /* 0x0000003700377308 */ /* 0x000e620000002400 */
[----:B0-----:R-:W-:Y:S02]  /*11b00*/  FSEL R110, R53, -INF , P6 ;  /* 0xff800000356e7808 */ /* 0x001fe40003000000 */
[C---:B------:R-:W-:Y:S02]  /*11b10*/  ISETP.GT.AND P6, PT, R21.reuse, 0x69, PT ;  /* 0x000000691500780c */ /* 0x040fe40003fc4270 */
[----:B------:R-:W-:Y:S01]  /*11b20*/  FMNMX.FTZ R25, R110, R13, !PT ;  /* 0x0000000d6e197209 */ /* 0x000fe20007810000 */
[----:B------:R-:W-:Y:S02]  /*11b30*/  FMUL.FTZ R13, R84, UR4 ;  /* 0x00000004540d7c20 */ /* 0x000fe40008410000 */
[----:B------:R-:W0:Y:S01]  /*11b40*/  MUFU.TANH R52, R52 ;  /* 0x0000003400347308 */ /* 0x000e220000002400 */
[----:B--2---:R-:W-:Y:S02]  /*11b50*/  FSEL R48, R48, -INF , P4 ;  /* 0xff80000030307808 */ /* 0x004fe40002000000 */
[----:B------:R-:W-:-:S05]  /*11b60*/  ISETP.GT.AND P4, PT, R21, 0x60, PT ;  /* 0x000000601500780c */ /* 0x000fca0003f84270 */
[----:B------:R-:W2:Y:S01]  /*11b70*/  MUFU.TANH R72, R72 ;  /* 0x0000004800487308 */ /* 0x000ea20000002400 */
[----:B-1----:R-:W-:-:S04]  /*11b80*/  FSEL R112, R55, -INF , P5 ;  /* 0xff80000037707808 */ /* 0x002fc80002800000 */
[----:B------:R-:W-:-:S03]  /*11b90*/  FMNMX.FTZ R25, R112, R25, !PT ;  /* 0x0000001970197209 */ /* 0x000fc60007810000 */
[----:B------:R-:W1:Y:S01]  /*11ba0*/  MUFU.TANH R73, R73 ;  /* 0x0000004900497308 */ /* 0x000e620000002400 */
[----:B0-----:R-:W-:Y:S02]  /*11bb0*/  FSEL R52, R52, -INF , P3 ;  /* 0xff80000034347808 */ /* 0x001fe40001800000 */
[----:B------:R-:W-:-:S05]  /*11bc0*/  ISETP.GT.AND P3, PT, R21, 0x61, PT ;  /* 0x000000611500780c */ /* 0x000fca0003f64270 */
[----:B------:R-:W0:Y:S01]  /*11bd0*/  MUFU.TANH R76, R76 ;  /* 0x0000004c004c7308 */ /* 0x000e220000002400 */
[----:B--2---:R-:W-:-:S04]  /*11be0*/  FSEL R84, R72, -INF , P4 ;  /* 0xff80000048547808 */ /* 0x004fc80002000000 */
[----:B------:R-:W-:-:S03]  /*11bf0*/  FMNMX.FTZ R25, R84, R25, !PT ;  /* 0x0000001954197209 */ /* 0x000fc60007810000 */
[----:B------:R-:W2:Y:S01]  /*11c00*/  MUFU.TANH R64, R71 ;  /* 0x0000004700407308 */ /* 0x000ea20000002400 */
[----:B-1----:R-:W-:-:S04]  /*11c10*/  FSEL R114, R73, -INF , P3 ;  /* 0xff80000049727808 */ /* 0x002fc80001800000 */
[----:B------:R-:W-:-:S03]  /*11c20*/  FMNMX.FTZ R25, R114, R25, !PT ;  /* 0x0000001972197209 */ /* 0x000fc60007810000 */
[----:B------:R-:W1:Y:S01]  /*11c30*/  MUFU.TANH R77, R77 ;  /* 0x0000004d004d7308 */ /* 0x000e620000002400 */
[----:B0-----:R-:W-:-:S04]  /*11c40*/  FSEL R116, R76, -INF , P2 ;  /* 0xff8000004c747808 */ /* 0x001fc80001000000 */
[----:B------:R-:W-:-:S03]  /*11c50*/  FMNMX.FTZ R25, R116, R25, !PT ;  /* 0x0000001974197209 */ /* 0x000fc60007810000 */
        /* <DEDUP_REMOVED lines=13> */
[----:B-1----:R-:W-:Y:S02]  /*11d30*/  FSEL R74, R75, -INF , P3 ;  /* 0xff8000004b4a7808 */ /* 0x002fe40001800000 */
[----:B------:R-:W-:-:S05]  /*11d40*/  ISETP.GT.AND P3, PT, R21, 0x78, PT ;  /* 0x000000781500780c */ /* 0x000fca0003f64270 */
        /* <DEDUP_REMOVED lines=10> */
[----:B0-----:R-:W-:-:S04]  /*11df0*/  FSEL R126, R85, -INF , P2 ;  /* 0xff800000557e7808 */ /* 0x001fc80001000000 */
[----:B------:R-:W-:-:S03]  /*11e00*/  FMNMX.FTZ R25, R126, R25, !PT ;  /* 0x000000197e197209 */ /* 0x000fc60007810000 */
[----:B------:R-:W0:Y:S02]  /*11e10*/  MUFU.TANH R83, R83 ;  /* 0x0000005300537308 */ /* 0x000e240000002400 */
[----:B------:R-:W3:Y:S06]  /*11e20*/  SHFL.BFLY PT, R128, R25, 0x2, 0x1f ;  /* 0x0c401f0019807f89 */ /* 0x000eec00000e0000 */
[----:B------:R-:W-:Y:S08]  /*11e30*/  MUFU.TANH R86, R86 ;  /* 0x0000005600567308 */ /* 0x000ff00000002400 */
[----:B------:R-:W4:Y:S01]  /*11e40*/  MUFU.TANH R87, R87 ;  /* 0x0000005700577308 */ /* 0x000f220000002400 */
[----:B---3--:R-:W-:-:S05]  /*11e50*/  FMNMX.FTZ R128, R25, R128, !PT ;  /* 0x0000008019807209 */ /* 0x008fca0007810000 */
[----:B------:R-:W3:Y:S02]  /*11e60*/  SHFL.BFLY PT, R9, R128, 0x1, 0x1f ;  /* 0x0c201f0080097f89 */ /* 0x000ee400000e0000 */
[----:B---3--:R-:W-:Y:S01]  /*11e70*/  FMNMX.FTZ R9, R128, R9, !PT ;  /* 0x0000000980097209 */ /* 0x008fe20007810000 */
[----:B------:R-:W-:-:S03]  /*11e80*/  IMAD.MOV.U32 R128, RZ, RZ, R151 ;  /* 0x000000ffff807224 */ /* 0x000fc600078e0097 */
[C---:B------:R-:W-:Y:S01]  /*11e90*/  FSETP.NEU.FTZ.AND P0, PT, R9.reuse, -INF , PT ;  /* 0xff8000000900780b */ /* 0x040fe20003f1d000 */
[----:B------:R-:W-:-:S05]  /*11ea0*/  FMUL.FTZ R21, R9, R7 ;  /* 0x0000000709157220 */ /* 0x000fca0000410000 */
[----:B------:R-:W-:Y:S02]  /*11eb0*/  FSEL R21, R21, RZ, P0 ;  /* 0x000000ff15157208 */ /* 0x000fe40000000000 */
[----:B------:R-:W-:Y:S01]  /*11ec0*/  ISETP.NE.AND P0, PT, R89, RZ, PT ;  /* 0x000000ff5900720c */ /* 0x000fe20003f05270 */
[----:B------:R-:W-:Y:S02]  /*11ed0*/  IMAD.MOV.U32 R89, RZ, RZ, R151 ;  /* 0x000000ffff597224 */ /* 0x000fe400078e0097 */
[--C-:B------:R-:W-:Y:S01]  /*11ee0*/  FFMA.FTZ R11, R15, R7, -R21.reuse ;  /* 0x000000070f0b7223 */ /* 0x100fe20000010815 */
[----:B------:R-:W-:Y:S01]  /*11ef0*/  FMNMX.FTZ R15, R4, R3, !PT ;  /* 0x00000003040f7209 */ /* 0x000fe20007810000 */
[-CC-:B------:R-:W-:Y:S01]  /*11f00*/  FFMA.FTZ R182, R54, R7.reuse, -R21.reuse ;  /* 0x0000000736b67223 */ /* 0x180fe20000010815 */
[----:B--2---:R-:W-:Y:S01]  /*11f10*/  FSEL R54, R79, -INF , P6 ;  /* 0xff8000004f367808 */ /* 0x004fe20003000000 */
[--C-:B------:R-:W-:Y:S01]  /*11f20*/  FFMA.FTZ R13, R58, R7, -R21.reuse ;  /* 0x000000073a0d7223 */ /* 0x100fe20000010815 */
[----:B------:R-:W-:Y:S01]  /*11f30*/  FMNMX.FTZ R15, R6, R15, !PT ;  /* 0x0000000f060f7209 */ /* 0x000fe20007810000 */
[-CC-:B------:R-:W-:Y:S01]  /*11f40*/  FFMA.FTZ R176, R60, R7.reuse, -R21.reuse ;  /* 0x000000073cb07223 */ /* 0x180fe20000010815 */
[----:B-1----:R-:W-:Y:S01]  /*11f50*/  FSEL R58, R82, -INF , P5 ;  /* 0xff800000523a7808 */ /* 0x002fe20002800000 */
[--C-:B------:R-:W-:Y:S01]  /*11f60*/  FFMA.FTZ R62, R62, R7, -R21.reuse ;  /* 0x000000073e3e7223 */ /* 0x100fe20000010815 */
[----:B------:R-:W-:Y:S01]  /*11f70*/  FMNMX.FTZ R15, R8, R15, !PT ;  /* 0x0000000f080f7209 */ /* 0x000fe20007810000 */
[-CC-:B------:R-:W-:Y:S01]  /*11f80*/  FFMA.FTZ R178, R66, R7.reuse, -R21.reuse ;  /* 0x0000000742b27223 */ /* 0x180fe20000010815 */
[----:B0-----:R-:W-:Y:S01]  /*11f90*/  FSEL R60, R83, -INF , P4 ;  /* 0xff800000533c7808 */ /* 0x001fe20002000000 */
[--C-:B------:R-:W-:Y:S01]  /*11fa0*/  FFMA.FTZ R180, R14, R7, -R21.reuse ;  /* 0x000000070eb47223 */ /* 0x100fe20000010815 */
[----:B------:R-:W-:Y:S01]  /*11fb0*/  FMNMX.FTZ R15, R10, R15, !PT ;  /* 0x0000000f0a0f7209 */ /* 0x000fe20007810000 */
[----:B------:R-:W-:Y:S01]  /*11fc0*/  MUFU.EX2 R11, R11 ;  /* 0x0000000b000b7308 */ /* 0x000fe20000000800 */
[----:B----4-:R-:W-:Y:S01]  /*11fd0*/  FSEL R66, R87, -INF , P2 ;  /* 0xff80000057427808 */ /* 0x010fe20001000000 */
[--C-:B------:R-:W-:Y:S01]  /*11fe0*/  FFMA.FTZ R68, R68, R7, -R21.reuse ;  /* 0x0000000744447223 */ /* 0x100fe20000010815 */
[----:B------:R-:W-:Y:S01]  /*11ff0*/  FMNMX.FTZ R25, R12, R15, !PT ;  /* 0x0000000f0c197209 */ /* 0x000fe20007810000 */
[-CC-:B------:R-:W-:Y:S01]  /*12000*/  FFMA.FTZ R172, R70, R7.reuse, -R21.reuse ;  /* 0x0000000746ac7223 */ /* 0x180fe20000010815 */
[-CC-:B------:R-:W-:Y:S01]  /*12010*/  FFMA.FTZ R88, R88, R7.reuse, -R21.reuse ;  /* 0x0000000758587223 */ /* 0x180fe20000010815 */
[--C-:B------:R-:W-:Y:S01]  /*12020*/  FFMA.FTZ R174, R90, R7, -R21.reuse ;  /* 0x000000075aae7223 */ /* 0x100fe20000010815 */
[----:B------:R-:W-:Y:S01]  /*12030*/  FMNMX.FTZ R25, R20, R25, !PT ;  /* 0x0000001914197209 */ /* 0x000fe20007810000 */
[----:B------:R0:W-:Y:S01]  /*12040*/  MUFU.EX2 R15, R62 ;  /* 0x0000003e000f7308 */ /* 0x0001e20000000800 */
        /* <DEDUP_REMOVED lines=8> */
[----:B0-----:R-:W-:Y:S01]  /*120d0*/  FSEL R62, R86, -INF , P3 ;  /* 0xff800000563e7808 */ /* 0x001fe20001800000 */
        /* <DEDUP_REMOVED lines=19> */
[----:B------:R-:W-:Y:S01]  /*12210*/  FFMA.FTZ R166, R124, R7, -R21 ;  /* 0x000000077ca67223 */ /* 0x000fe20000010815 */
[--C-:B------:R-:W-:Y:S01]  /*12220*/  IMAD.MOV.U32 R124, RZ, RZ, R151.reuse ;  /* 0x000000ffff7c7224 */ /* 0x100fe200078e0097 */
[----:B------:R-:W-:Y:S01]  /*12230*/  FMNMX.FTZ R29, R38, R29, !PT ;  /* 0x0000001d261d7209 */ /* 0x000fe20007810000 */
[----:B------:R-:W3:Y:S01]  /*12240*/  MUFU.EX2 R176, R176 ;  /* 0x000000b000b07308 */ /* 0x000ee20000000800 */
[----:B------:R-:W-:Y:S01]  /*12250*/  MOV R120, R151 ;  /* 0x0000009700787202 */ /* 0x000fe20000000f00 */
[--C-:B------:R-:W-:Y:S01]  /*12260*/  IMAD.MOV.U32 R118, RZ, RZ, R151.reuse ;  /* 0x000000ffff767224 */ /* 0x100fe200078e0097 */
[----:B------:R-:W-:Y:S01]  /*12270*/  FMNMX.FTZ R29, R40, R29, !PT ;  /* 0x0000001d281d7209 */ /* 0x000fe20007810000 */
[--C-:B------:R-:W-:Y:S01]  /*12280*/  IMAD.MOV.U32 R116, RZ, RZ, R151.reuse ;  /* 0x000000ffff747224 */ /* 0x100fe200078e0097 */
[----:B------:R-:W-:Y:S01]  /*12290*/  MOV R108, R151 ;  /* 0x00000097006c7202 */ /* 0x000fe20000000f00 */
[--C-:B------:R-:W-:Y:S01]  /*122a0*/  IMAD.MOV.U32 R112, RZ, RZ, R151.reuse ;  /* 0x000000ffff707224 */ /* 0x100fe200078e0097 */
[----:B------:R-:W-:Y:S01]  /*122b0*/  FMNMX.FTZ R29, R42, R29, !PT ;  /* 0x0000001d2a1d7209 */ /* 0x000fe20007810000 */
[----:B------:R-:W-:Y:S01]  /*122c0*/  MUFU.EX2 R25, R68 ;  /* 0x0000004400197308 */ /* 0x000fe20000000800 */
[--C-:B------:R-:W-:Y:S01]  /*122d0*/  IMAD.MOV.U32 R110, RZ, RZ, R151.reuse ;  /* 0x000000ffff6e7224 */ /* 0x100fe200078e0097 */
[----:B------:R-:W-:Y:S01]  /*122e0*/  MOV R102, R151 ;  /* 0x0000009700667202 */ /* 0x000fe20000000f00 */
[--C-:B------:R-:W-:Y:S01]  /*122f0*/  IMAD.MOV.U32 R98, RZ, RZ, R151.reuse ;  /* 0x000000ffff627224 */ /* 0x100fe200078e0097 */
[----:B------:R-:W-:Y:S01]  /*12300*/  FMNMX.FTZ R31, R44, R29, !PT ;  /* 0x0000001d2c1f7209 */ /* 0x000fe20007810000 */
[----:B------:R-:W-:Y:S01]  /*12310*/  IMAD.MOV.U32 R94, RZ, RZ, R151 ;  /* 0x000000ffff5e7224 */ /* 0x000fe200078e0097 */
[----:B------:R-:W-:-:S02]  /*12320*/  MOV R90, R151 ;  /* 0x00000097005a7202 */ /* 0x000fc40000000f00 */
[----:B------:R-:W-:Y:S01]  /*12330*/  FMNMX.FTZ R31, R46, R31, !PT ;  /* 0x0000001f2e1f7209 */ /* 0x000fe20007810000 */
[----:B------:R-:W4:Y:S03]  /*12340*/  MUFU.EX2 R178, R178 ;  /* 0x000000b200b27308 */ /* 0x000f260000000800 */
[----:B------:R-:W-:-:S04]  /*12350*/  FMNMX.FTZ R31, R48, R31, !PT ;  /* 0x0000001f301f7209 */ /* 0x000fc80007810000 */
[----:B------:R-:W-:Y:S01]  /*12360*/  FMNMX.FTZ R31, R50, R31, !PT ;  /* 0x0000001f321f7209 */ /* 0x000fe20007810000 */
[----:B------:R-:W4:Y:S03]  /*12370*/  MUFU.EX2 R172, R172 ;  /* 0x000000ac00ac7308 */ /* 0x000f260000000800 */
[----:B------:R-:W-:-:S04]  /*12380*/  FMNMX.FTZ R33, R52, R31, !PT ;  /* 0x0000001f34217209 */ /* 0x000fc80007810000 */
[----:B------:R-:W-:Y:S01]  /*12390*/  FMNMX.FTZ R33, R56, R33, !PT ;  /* 0x0000002138217209 */ /* 0x000fe20007810000 */
[----:B------:R1:W-:Y:S03]  /*123a0*/  MUFU.EX2 R27, R88 ;  /* 0x00000058001b7308 */ /* 0x0003e60000000800 */
[----:B------:R-:W-:-:S04]  /*123b0*/  FMNMX.FTZ R33, R64, R33, !PT ;  /* 0x0000002140217209 */ /* 0x000fc80007810000 */
[----:B------:R-:W-:Y:S01]  /*123c0*/  FMNMX.FTZ R33, R72, R33, !PT ;  /* 0x0000002148217209 */ /* 0x000fe20007810000 */
[----:B------:R-:W-:Y:S01]  /*123d0*/  MUFU.EX2 R174, R174 ;  /* 0x000000ae00ae7308 */ /* 0x000fe20000000800 */
[----:B-1----:R-:W-:Y:S02]  /*123e0*/  IMAD.MOV.U32 R88, RZ, RZ, R151 ;  /* 0x000000ffff587224 */ /* 0x002fe400078e0097 */
        /* <DEDUP_REMOVED lines=10> */
[----:B------:R-:W-:Y:S01]  /*12490*/  FMNMX.FTZ R14, R66, R37, !PT ;  /* 0x00000025420e7209 */ /* 0x000fe20007810000 */
[----:B------:R-:W-:Y:S01]  /*124a0*/  FFMA.FTZ R37, R106, R7, -R21 ;  /* 0x000000076a257223 */ /* 0x000fe20000010815 */
[----:B------:R-:W-:-:S03]  /*124b0*/  IMAD.MOV.U32 R106, RZ, RZ, R151 ;  /* 0x000000ffff6a7224 */ /* 0x000fc600078e0097 */
[----:B------:R-:W0:Y:S01]  /*124c0*/  SHFL.BFLY PT, R43, R14, 0x2, 0x1f ;  /* 0x0c401f000e2b7f89 */ /* 0x000e2200000e0000 */
[----:B------:R-:W-:Y:S01]  /*124d0*/  MUFU.EX2 R170, R170 ;  /* 0x000000aa00aa7308 */ /* 0x000fe20000000800 */
[----:B-1----:R-:W-:-:S07]  /*124e0*/  MOV R96, R151 ;  /* 0x0000009700607202 */ /* 0x002fce0000000f00 */
[----:B------:R1:W-:Y:S08]  /*124f0*/  MUFU.EX2 R33, R100 ;  /* 0x0000006400217308 */ /* 0x0003f00000000800 */
[----:B------:R-:W-:Y:S01]  /*12500*/  MUFU.EX2 R152, R152 ;  /* 0x0000009800987308 */ /* 0x000fe20000000800 */
[----:B-1----:R-:W-:Y:S01]  /*12510*/  IMAD.MOV.U32 R100, RZ, RZ, R151 ;  /* 0x000000ffff647224 */ /* 0x002fe200078e0097 */
[----:B0-----:R-:W-:-:S06]  /*12520*/  FMNMX.FTZ R47, R14, R43, !PT ;  /* 0x0000002b0e2f7209 */ /* 0x001fcc0007810000 */
[----:B------:R0:W-:Y:S01]  /*12530*/  MUFU.EX2 R35, R104 ;  /* 0x0000006800237308 */ /* 0x0001e20000000800 */
[-CC-:B------:R-:W-:Y:S01]  /*12540*/  FFMA.FTZ R43, R114, R7.reuse, -R21.reuse ;  /* 0x00000007722b7223 */ /* 0x180fe20000010815 */
[----:B------:R-:W-:Y:S01]  /*12550*/  FFMA.FTZ R21, R126, R7, -R21 ;  /* 0x000000077e157223 */ /* 0x000fe20000010815 */
[-C--:B------:R-:W-:Y:S01]  /*12560*/  MOV R126, R151.reuse ;  /* 0x00000097007e7202 */ /* 0x080fe20000000f00 */
[----:B------:R-:W1:Y:S01]  /*12570*/  SHFL.BFLY PT, R14, R47, 0x1, 0x1f ;  /* 0x0c201f002f0e7f89 */ /* 0x000e6200000e0000 */
[----:B------:R-:W-:-:S03]  /*12580*/  MOV R114, R151 ;  /* 0x0000009700727202 */ /* 0x000fc60000000f00 */
[----:B------:R-:W-:Y:S01]  /*12590*/  MUFU.EX2 R154, R154 ;  /* 0x0000009a009a7308 */ /* 0x000fe20000000800 */
[----:B0-----:R-:W-:-:S07]  /*125a0*/  IMAD.MOV.U32 R104, RZ, RZ, R151 ;  /* 0x000000ffff687224 */ /* 0x001fce00078e0097 */
[----:B------:R-:W-:Y:S08]  /*125b0*/  MUFU.EX2 R37, R37 ;  /* 0x0000002500257308 */ /* 0x000ff00000000800 */
[----:B------:R-:W-:Y:S01]  /*125c0*/  MUFU.EX2 R156, R156 ;  /* 0x0000009c009c7308 */ /* 0x000fe20000000800 */
[----:B-1----:R-:W-:-:S04]  /*125d0*/  FMNMX.FTZ R14, R47, R14, !PT ;  /* 0x0000000e2f0e7209 */ /* 0x002fc80007810000 */
[C---:B------:R-:W-:Y:S01]  /*125e0*/  FSETP.NEU.FTZ.AND P2, PT, R14.reuse, -INF , PT ;  /* 0xff8000000e00780b */ /* 0x040fe20003f5d000 */
[----:B------:R-:W-:Y:S02]  /*125f0*/  FMUL.FTZ R49, R14, R7 ;  /* 0x000000070e317220 */ /* 0x000fe40000410000 */
[----:B------:R-:W-:Y:S03]  /*12600*/  MUFU.EX2 R39, R39 ;  /* 0x0000002700277308 */ /* 0x000fe60000000800 */
[----:B------:R-:W-:Y:S02]  /*12610*/  FSEL R49, R49, RZ, P2 ;  /* 0x000000ff31317208 */ /* 0x000fe40001000000 */
[----:B------:R-:W-:-:S03]  /*12620*/  ISETP.GE.AND P2, PT, R150, 0x81, PT ;  /* 0x000000819600780c */ /* 0x000fc60003f46270 */
[----:B------:R-:W-:Y:S01]  /*12630*/  MUFU.EX2 R158, R158 ;  /* 0x0000009e009e7308 */ /* 0x000fe20000000800 */
[-CC-:B------:R-:W-:Y:S01]  /*12640*/  FFMA.FTZ R181, R4, R7.reuse, -R49.reuse ;  /* 0x0000000704b57223 */ /* 0x180fe20000010831 */
[-C--:B------:R-:W-:Y:S01]  /*12650*/  FFMA.FTZ R68, R3, R7.reuse, -R49 ;  /* 0x0000000703447223 */ /* 0x080fe20000010831 */
[----:B------:R-:W-:Y:S01]  /*12660*/  FADD.FTZ R3, R180, R11 ;  /* 0x0000000bb4037221 */ /* 0x000fe20000010000 */
[-CC-:B------:R-:W-:Y:S01]  /*12670*/  FFMA.FTZ R183, R6, R7.reuse, -R49.reuse ;  /* 0x0000000706b77223 */ /* 0x180fe20000010831 */
[-CC-:B------:R-:W-:Y:S01]  /*12680*/  FFMA.FTZ R6, R8, R7.reuse, -R49.reuse ;  /* 0x0000000708067223 */ /* 0x180fe20000010831 */
[-C--:B------:R-:W-:Y:S01]  /*12690*/  FFMA.FTZ R177, R10, R7.reuse, -R49 ;  /* 0x000000070ab17223 */ /* 0x080fe20000010831 */
[----:B------:R-:W-:Y:S01]  /*126a0*/  FADD.FTZ R4, R182, R3 ;  /* 0x00000003b6047221 */ /* 0x000fe20000010000 */
[----:B------:R-:W-:Y:S01]  /*126b0*/  MUFU.EX2 R181, R181 ;  /* 0x000000b500b57308 */ /* 0x000fe20000000800 */
[-CC-:B------:R-:W-:Y:S01]  /*126c0*/  FFMA.FTZ R8, R12, R7.reuse, -R49.reuse ;  /* 0x000000070c087223 */ /* 0x180fe20000010831 */
[-CC-:B------:R-:W-:Y:S01]  /*126d0*/  FFMA.FTZ R179, R20, R7.reuse, -R49.reuse ;  /* 0x0000000714b37223 */ /* 0x180fe20000010831 */
[----:B--2---:R-:W-:Y:S01]  /*126e0*/  FADD.FTZ R3, R13, R4 ;  /* 0x000000040d037221 */ /* 0x004fe20000010000 */
[-CC-:B------:R-:W-:Y:S01]  /*126f0*/  FFMA.FTZ R175, R30, R7.reuse, -R49.reuse ;  /* 0x000000071eaf7223 */ /* 0x180fe20000010831 */
[-CC-:B------:R-:W-:Y:S01]  /*12700*/  FFMA.FTZ R10, R24, R7.reuse, -R49.reuse ;  /* 0x00000007180a7223 */ /* 0x180fe20000010831 */
[-C--:B------:R-:W-:Y:S01]  /*12710*/  FFMA.FTZ R173, R26, R7.reuse, -R49 ;  /* 0x000000071aad7223 */ /* 0x080fe20000010831 */
[----:B---3--:R-:W-:Y:S01]  /*12720*/  FADD.FTZ R4, R176, R3 ;  /* 0x00000003b0047221 */ /* 0x008fe20000010000 */
[----:B------:R-:W0:Y:S01]  /*12730*/  MUFU.EX2 R68, R68 ;  /* 0x0000004400447308 */ /* 0x000e220000000800 */
[-CC-:B------:R-:W-:Y:S01]  /*12740*/  FFMA.FTZ R20, R32, R7.reuse, -R49.reuse ;  /* 0x0000000720147223 */ /* 0x180fe20000010831 */
[-CC-:B------:R-:W-:Y:S01]  /*12750*/  FFMA.FTZ R12, R28, R7.reuse, -R49.reuse ;  /* 0x000000071c0c7223 */ /* 0x180fe20000010831 */
[----:B------:R-:W-:Y:S01]  /*12760*/  FADD.FTZ R3, R15, R4 ;  /* 0x000000040f037221 */ /* 0x000fe20000010000 */
[-CC-:B------:R-:W-:Y:S01]  /*12770*/  FFMA.FTZ R169, R34, R7.reuse, -R49.reuse ;  /* 0x0000000722a97223 */ /* 0x180fe20000010831 */
[-CC-:B------:R-:W-:Y:S01]  /*12780*/  FFMA.FTZ R24, R36, R7.reuse, -R49.reuse ;  /* 0x0000000724187223 */ /* 0x180fe20000010831 */
[-C--:B------:R-:W-:Y:S01]  /*12790*/  FFMA.FTZ R171, R38, R7.reuse, -R49 ;  /* 0x0000000726ab7223 */ /* 0x080fe20000010831 */
[----:B----4-:R-:W-:Y:S01]  /*127a0*/  FADD.FTZ R30, R178, R3 ;  /* 0x00000003b21e7221 */ /* 0x010fe20000010000 */
[----:B------:R-:W1:Y:S01]  /*127b0*/  MUFU.EX2 R183, R183 ;  /* 0x000000b700b77308 */ /* 0x000e620000000800 */
[-CC-:B------:R-:W-:Y:S01]  /*127c0*/  FFMA.FTZ R26, R40, R7.reuse, -R49.reuse ;  /* 0x00000007281a7223 */ /* 0x180fe20000010831 */
[-CC-:B------:R-:W-:Y:S01]  /*127d0*/  FFMA.FTZ R153, R42, R7.reuse, -R49.reuse ;  /* 0x000000072a997223 */ /* 0x180fe20000010831 */
[----:B------:R-:W-:Y:S01]  /*127e0*/  FADD.FTZ R51, R25, R30 ;  /* 0x0000001e19337221 */ /* 0x000fe20000010000 */
[-CC-:B------:R-:W-:Y:S01]  /*127f0*/  FFMA.FTZ R28, R44, R7.reuse, -R49.reuse ;  /* 0x000000072c1c7223 */ /* 0x180fe20000010831 */
[-CC-:B------:R-:W-:Y:S01]  /*12800*/  FFMA.FTZ R155, R46, R7.reuse, -R49.reuse ;  /* 0x000000072e9b7223 */ /* 0x180fe20000010831 */
[-C--:B------:R-:W-:Y:S01]  /*12810*/  FFMA.FTZ R30, R48, R7.reuse, -R49 ;  /* 0x00000007301e7223 */ /* 0x080fe20000010831 */
[----:B------:R-:W-:Y:S01]  /*12820*/  FADD.FTZ R32, R172, R51 ;  /* 0x00000033ac207221 */ /* 0x000fe20000010000 */
[----:B------:R-:W2:Y:S01]  /*12830*/  MUFU.EX2 R6, R6 ;  /* 0x0000000600067308 */ /* 0x000ea20000000800 */
[----:B0-----:R-:W-:Y:S01]  /*12840*/  FADD.FTZ R4, R181, R68 ;  /* 0x00000044b5047221 */ /* 0x001fe20000010000 */
[-CC-:B------:R-:W-:Y:S01]  /*12850*/  FFMA.FTZ R157, R50, R7.reuse, -R49.reuse ;  /* 0x00000007329d7223 */ /* 0x180fe20000010831 */
[----:B------:R-:W-:Y:S01]  /*12860*/  FADD.FTZ R51, R27, R32 ;  /* 0x000000201b337221 */ /* 0x000fe20000010000 */
[-CC-:B------:R-:W-:Y:S01]  /*12870*/  FFMA.FTZ R52, R52, R7.reuse, -R49.reuse ;  /* 0x0000000734347223 */ /* 0x180fe20000010831 */
[-C--:B------:R-:W-:Y:S01]  /*12880*/  FFMA.FTZ R56, R56, R7.reuse, -R49 ;  /* 0x0000000738387223 */ /* 0x080fe20000010831 */
[----:B------:R-:W-:Y:S01]  /*12890*/  F2FP.F16.F32.PACK_AB R180, R11, R180 ;  /* 0x000000b40bb4723e */ /* 0x000fe200000000ff */
[----:B------:R-:W-:Y:S01]  /*128a0*/  FADD.FTZ R32, R174, R51 ;  /* 0x00000033ae207221 */ /* 0x000fe20000010000 */
[----:B------:R-:W0:Y:S01]  /*128b0*/  MUFU.EX2 R177, R177 ;  /* 0x000000b100b17308 */ /* 0x000e220000000800 */
[----:B-1----:R-:W-:Y:S01]  /*128c0*/  FADD.FTZ R3, R183, R4 ;  /* 0x00000004b7037221 */ /* 0x002fe20000010000 */
[-CC-:B------:R-:W-:Y:S01]  /*128d0*/  FFMA.FTZ R64, R64, R7.reuse, -R49.reuse ;  /* 0x0000000740407223 */ /* 0x180fe20000010831 */
[-CC-:B------:R-:W-:Y:S01]  /*128e0*/  FFMA.FTZ R72, R72, R7.reuse, -R49.reuse ;  /* 0x0000000748487223 */ /* 0x180fe20000010831 */
[-CC-:B------:R-:W-:Y:S01]  /*128f0*/  FFMA.FTZ R74, R74, R7.reuse, -R49.reuse ;  /* 0x000000074a4a7223 */ /* 0x180fe20000010831 */
[-CC-:B------:R-:W-:Y:S01]  /*12900*/  FFMA.FTZ R76, R76, R7.reuse, -R49.reuse ;  /* 0x000000074c4c7223 */ /* 0x180fe20000010831 */
[-CC-:B------:R-:W-:Y:S01]  /*12910*/  FFMA.FTZ R54, R54, R7.reuse, -R49.reuse ;  /* 0x0000000736367223 */ /* 0x180fe20000010831 */
[-C--:B------:R-:W-:Y:S01]  /*12920*/  FFMA.FTZ R58, R58, R7.reuse, -R49 ;  /* 0x000000073a3a7223 */ /* 0x080fe20000010831 */
[----:B------:R-:W1:Y:S01]  /*12930*/  MUFU.EX2 R8, R8 ;  /* 0x0000000800087308 */ /* 0x000e620000000800 */
[----:B--2---:R-:W-:Y:S01]  /*12940*/  FADD.FTZ R4, R6, R3 ;  /* 0x0000000306047221 */ /* 0x004fe20000010000 */
[-CC-:B------:R-:W-:Y:S01]  /*12950*/  FFMA.FTZ R60, R60, R7.reuse, -R49.reuse ;  /* 0x000000073c3c7223 */ /* 0x180fe20000010831 */
[-CC-:B------:R-:W-:Y:S01]  /*12960*/  FFMA.FTZ R62, R62, R7.reuse, -R49.reuse ;  /* 0x000000073e3e7223 */ /* 0x180fe20000010831 */
[----:B------:R-:W-:Y:S01]  /*12970*/  FFMA.FTZ R49, R66, R7, -R49 ;  /* 0x0000000742317223 */ /* 0x000fe20000010831 */
[----:B------:R-:W-:-:S02]  /*12980*/  F2FP.F16.F32.PACK_AB R183, R6, R183 ;  /* 0x000000b706b7723e */ /* 0x000fc400000000ff */
[----:B------:R-:W-:Y:S01]  /*12990*/  F2FP.F16.F32.PACK_AB R182, R13, R182 ;  /* 0x000000b60db6723e */ /* 0x000fe200000000ff */
[----:B------:R-:W2:Y:S01]  /*129a0*/  MUFU.EX2 R179, R179 ;  /* 0x000000b300b37308 */ /* 0x000ea20000000800 */
[----:B0-----:R-:W-:Y:S01]  /*129b0*/  FADD.FTZ R3, R177, R4 ;  /* 0x00000004b1037221 */ /* 0x001fe20000010000 */
[----:B------:R-:W-:Y:S02]  /*129c0*/  F2FP.F16.F32.PACK_AB R176, R15, R176 ;  /* 0x000000b00fb0723e */ /* 0x000fe400000000ff */
[----:B------:R-:W-:Y:S02]  /*129d0*/  F2FP.F16.F32.PACK_AB R178, R25, R178 ;  /* 0x000000b219b2723e */ /* 0x000fe400000000ff */
[----:B------:R-:W-:Y:S02]  /*129e0*/  F2FP.F16.F32.PACK_AB R172, R27, R172 ;  /* 0x000000ac1bac723e */ /* 0x000fe400000000ff */
[----:B------:R-:W0:Y:S01]  /*129f0*/  MUFU.EX2 R10, R10 ;  /* 0x0000000a000a7308 */ /* 0x000e220000000800 */
[----:B-1----:R-:W-:Y:S01]  /*12a00*/  FADD.FTZ R4, R8, R3 ;  /* 0x0000000308047221 */ /* 0x002fe20000010000 */
[C---:B------:R-:W-:Y:S01]  /*12a10*/  FADD.FTZ R3, R29.reuse, R32 ;  /* 0x000000201d037221 */ /* 0x040fe20000010000 */
[----:B------:R-:W-:-:S02]  /*12a20*/  F2FP.F16.F32.PACK_AB R174, R29, R174 ;  /* 0x000000ae1dae723e */ /* 0x000fc400000000ff */
[----:B------:R-:W-:Y:S01]  /*12a30*/  F2FP.F16.F32.PACK_AB R181, R68, R181 ;  /* 0x000000b544b5723e */ /* 0x000fe200000000ff */
[----:B------:R-:W-:Y:S01]  /*12a40*/  FADD.FTZ R32, R168, R3 ;  /* 0x00000003a8207221 */ /* 0x000fe20000010000 */
[----:B------:R-:W-:Y:S01]  /*12a50*/  @!P1 IADD3 R3, R0, 0x34840, RZ ;  /* 0x0003484000039810 */ /* 0x000fe20007ffe0ff */
[----:B------:R-:W1:Y:S01]  /*12a60*/  MUFU.EX2 R173, R173 ;  /* 0x000000ad00ad7308 */ /* 0x000e620000000800 */
[----:B--2---:R-:W-:Y:S01]  /*12a70*/  FADD.FTZ R51, R179, R4 ;  /* 0x00000004b3337221 */ /* 0x004fe20000010000 */
[C---:B------:R-:W-:Y:S01]  /*12a80*/  FADD.FTZ R53, R31.reuse, R32 ;  /* 0x000000201f357221 */ /* 0x040fe20000010000 */
[----:B------:R-:W-:Y:S02]  /*12a90*/  @!P1 PRMT R3, RZ, 0x654, R3 ;  /* 0x00000654ff039816 */ /* 0x000fe40000000003 */
[----:B------:R-:W-:Y:S01]  /*12aa0*/  F2FP.F16.F32.PACK_AB R168, R31, R168 ;  /* 0x000000a81fa8723e */ /* 0x000fe200000000ff */
[----:B------:R-:W-:Y:S01]  /*12ab0*/  FADD.FTZ R32, R170, R53 ;  /* 0x00000035aa207221 */ /* 0x000fe20000010000 */
[----:B------:R2:W-:Y:S01]  /*12ac0*/  @!P1 SYNCS.ARRIVE.TRANS64.RED.A1T0 RZ, [R3+URZ], RZ ;  /* 0x000000ff03ff99a7 */ /* 0x0005e2000810043f */
[----:B------:R-:W3:Y:S01]  /*12ad0*/  MUFU.EX2 R12, R12 ;  /* 0x0000000c000c7308 */ /* 0x000ee20000000800 */
[----:B0-----:R-:W-:Y:S01]  /*12ae0*/  FADD.FTZ R4, R10, R51 ;  /* 0x000000330a047221 */ /* 0x001fe20000010000 */
[----:B------:R-:W-:-:S02]  /*12af0*/  F2FP.F16.F32.PACK_AB R170, R33, R170 ;  /* 0x000000aa21aa723e */ /* 0x000fc400000000ff */
[----:B------:R-:W-:Y:S02]  /*12b00*/  F2FP.F16.F32.PACK_AB R177, R8, R177 ;  /* 0x000000b108b1723e */ /* 0x000fe400000000ff */
[----:B------:R-:W-:Y:S02]  /*12b10*/  F2FP.F16.F32.PACK_AB R179, R10, R179 ;  /* 0x000000b30ab3723e */ /* 0x000fe400000000ff */
[----:B------:R-:W2:Y:S01]  /*12b20*/  MUFU.EX2 R175, R175 ;  /* 0x000000af00af7308 */ /* 0x000ea20000000800 */
[----:B-1----:R-:W-:Y:S01]  /*12b30*/  FADD.FTZ R51, R173, R4 ;  /* 0x00000004ad337221 */ /* 0x002fe20000010000 */
[----:B------:R-:W-:-:S06]  /*12b40*/  MOV R150, R151 ;  /* 0x0000009700967202 */ /* 0x000fcc0000000f00 */
[----:B------:R-:W0:Y:S01]  /*12b50*/  MUFU.EX2 R20, R20 ;  /* 0x0000001400147308 */ /* 0x000e220000000800 */
[C---:B---3--:R-:W-:Y:S01]  /*12b60*/  FADD.FTZ R4, R12.reuse, R51 ;  /* 0x000000330c047221 */ /* 0x048fe20000010000 */
[----:B------:R-:W-:Y:S01]  /*12b70*/  FADD.FTZ R51, R33, R32 ;  /* 0x0000002021337221 */ /* 0x000fe20000010000 */
[----:B------:R-:W-:-:S03]  /*12b80*/  F2FP.F16.F32.PACK_AB R173, R12, R173 ;  /* 0x000000ad0cad723e */ /* 0x000fc600000000ff */
[----:B------:R-:W-:Y:S01]  /*12b90*/  FADD.FTZ R32, R152, R51 ;  /* 0x0000003398207221 */ /* 0x000fe20000010000 */
[----:B------:R-:W-:Y:S01]  /*12ba0*/  F2FP.F16.F32.PACK_AB R152, R35, R152 ;  /* 0x000000982398723e */ /* 0x000fe200000000ff */
[----:B------:R-:W1:Y:S01]  /*12bb0*/  MUFU.EX2 R169, R169 ;  /* 0x000000a900a97308 */ /* 0x000e620000000800 */
[----:B--2---:R-:W-:Y:S01]  /*12bc0*/  FADD.FTZ R3, R175, R4 ;  /* 0x00000004af037221 */ /* 0x004fe20000010000 */
[----:B------:R-:W-:-:S04]  /*12bd0*/  FADD.FTZ R51, R35, R32 ;  /* 0x0000002023337221 */ /* 0x000fc80000010000 */
[----:B------:R-:W-:Y:S01]  /*12be0*/  FADD.FTZ R32, R154, R51 ;  /* 0x000000339a207221 */ /* 0x000fe20000010000 */
[C---:B------:R-:W-:Y:S01]  /*12bf0*/  F2FP.F16.F32.PACK_AB R154, R37.reuse, R154 ;  /* 0x0000009a259a723e */ /* 0x040fe200000000ff */
[----:B------:R-:W2:Y:S01]  /*12c00*/  MUFU.EX2 R24, R24 ;  /* 0x0000001800187308 */ /* 0x000ea20000000800 */
[C---:B0-----:R-:W-:Y:S01]  /*12c10*/  FADD.FTZ R4, R20.reuse, R3 ;  /* 0x0000000314047221 */ /* 0x041fe20000010000 */
[----:B------:R-:W-:Y:S01]  /*12c20*/  FADD.FTZ R51, R37, R32 ;  /* 0x0000002025337221 */ /* 0x000fe20000010000 */
[----:B------:R-:W-:-:S03]  /*12c30*/  F2FP.F16.F32.PACK_AB R175, R20, R175 ;  /* 0x000000af14af723e */ /* 0x000fc600000000ff */
[----:B------:R-:W-:Y:S01]  /*12c40*/  FADD.FTZ R32, R156, R51 ;  /* 0x000000339c207221 */ /* 0x000fe20000010000 */
[----:B------:R-:W-:Y:S01]  /*12c50*/  F2FP.F16.F32.PACK_AB R156, R39, R156 ;  /* 0x0000009c279c723e */ /* 0x000fe200000000ff */
[----:B------:R-:W0:Y:S01]  /*12c60*/  MUFU.EX2 R171, R171 ;  /* 0x000000ab00ab7308 */ /* 0x000e220000000800 */
[----:B-1----:R-:W-:Y:S01]  /*12c70*/  FADD.FTZ R3, R169, R4 ;  /* 0x00000004a9037221 */ /* 0x002fe20000010000 */
[----:B------:R-:W-:-:S04]  /*12c80*/  FADD.FTZ R51, R39, R32 ;  /* 0x0000002027337221 */ /* 0x000fc80000010000 */
[----:B------:R-:W-:Y:S02]  /*12c90*/  FADD.FTZ R32, R158, R51 ;  /* 0x000000339e207221 */ /* 0x000fe40000010000 */
        /* <DEDUP_REMOVED lines=14> */
[C---:B-1----:R-:W-:Y:S01]  /*12d80*/  FADD.FTZ R11, R41.reuse, R32 ;  /* 0x00000020290b7221 */ /* 0x042fe20000010000 */
        /* <DEDUP_REMOVED lines=19> */
[C---:B0-----:R-:W-:Y:S01]  /*12ec0*/  FADD.FTZ R11, R45.reuse, R4 ;  /* 0x000000042d0b7221 */ /* 0x041fe20000010000 */
[----:B------:R-:W-:-:S06]  /*12ed0*/  F2FP.F16.F32.PACK_AB R162, R45, R162 ;  /* 0x000000a22da2723e */ /* 0x000fcc00000000ff */
[----:B------:R-:W0:Y:S01]  /*12ee0*/  MUFU.EX2 R159, R64 ;  /* 0x00000040009f7308 */ /* 0x000e220000000800 */
[----:B-1----:R-:W-:-:S07]  /*12ef0*/  FADD.FTZ R4, R56, R3 ;  /* 0x0000000338047221 */ /* 0x002fce0000010000 */
[----:B------:R1:W3:Y:S01]  /*12f00*/  MUFU.EX2 R47, R122 ;  /* 0x0000007a002f7308 */ /* 0x0002e20000000800 */
[----:B--2---:R-:W-:-:S07]  /*12f10*/  FADD.FTZ R32, R164, R11 ;  /* 0x0000000ba4207221 */ /* 0x004fce0000010000 */
[----:B------:R-:W2:Y:S01]  /*12f20*/  MUFU.EX2 R72, R72 ;  /* 0x0000004800487308 */ /* 0x000ea20000000800 */
[C---:B0-----:R-:W-:Y:S01]  /*12f30*/  FADD.FTZ R3, R159.reuse, R4 ;  /* 0x000000049f037221 */ /* 0x041fe20000010000 */
[----:B------:R-:W-:Y:S01]  /*12f40*/  F2FP.F16.F32.PACK_AB R159, R159, R56 ;  /* 0x000000389f9f723e */ /* 0x000fe200000000ff */
[----:B-1----:R-:W-:-:S05]  /*12f50*/  IMAD.MOV.U32 R122, RZ, RZ, R151 ;  /* 0x000000ffff7a7224 */ /* 0x002fca00078e0097 */
        /* <DEDUP_REMOVED lines=22> */
[----:B------:R-:W-:Y:S01]  /*130c0*/  F2FP.F16.F32.PACK_AB R165, R165, R58 ;  /* 0x0000003aa5a5723e */ /* 0x000fe200000000ff */
[----:B------:R-:W-:Y:S02]  /*130d0*/  IMAD.MOV.U32 R6, RZ, RZ, 0x3f800000 ;  /* 0x3f800000ff067424 */ /* 0x000fe400078e00ff */
[----:B-1----:R-:W-:-:S04]  /*130e0*/  FADD.FTZ R0, R62, R3 ;  /* 0x000000033e007221 */ /* 0x002fc80000010000 */
[C---:B--2---:R-:W-:Y:S01]  /*130f0*/  FADD.FTZ R3, R49.reuse, R0 ;  /* 0x0000000031037221 */ /* 0x044fe20000010000 */
[----:B------:R-:W-:Y:S01]  /*13100*/  F2FP.F16.F32.PACK_AB R167, R49, R62 ;  /* 0x0000003e31a7723e */ /* 0x000fe200000000ff */
[----:B------:R-:W-:Y:S01]  /*13110*/  IMAD.MOV.U32 R0, RZ, RZ, 0x3f800000 ;  /* 0x3f800000ff007424 */ /* 0x000fe200078e00ff */
[----:B------:R-:W-:Y:S06]  /*13120*/  @!P2 BRA `(.L_x_781) ;  /* 0x0000002c00b8a947 */ /* 0x000fec0003800000 */
[----:B------:R-:W-:Y:S01]  /*13130*/  IADD3 R210, R210, -0x2, RZ ;  /* 0xfffffffed2d27810 */ /* 0x000fe20007ffe0ff */
[----:B------:R-:W-:Y:S01]  /*13140*/  IMAD.MOV.U32 R12, RZ, RZ, R14 ;  /* 0x000000ffff0c7224 */ /* 0x000fe200078e000e */
[----:B------:R-:W-:Y:S01]  /*13150*/  MOV R13, R196 ;  /* 0x000000c4000d7202 */ /* 0x000fe20000000f00 */
        /* <DEDUP_REMOVED lines=34> */
[----:B------:R-:W-:-:S07]  /*13380*/  CS2R R88, SRZ ;  /* 0x0000000000587805 */ /* 0x000fce000001ff00 */
.L_x_792:
[----:B------:R-:W-:-:S04]  /*13390*/  IADD3 R7, R15, 0x1, RZ ;  /* 0x000000010f077810 */ /* 0x000fc80007ffe0ff */
[----:B------:R-:W-:-:S04]  /*133a0*/  ISETP.NE.AND P2, PT, R7, 0x2, PT ;  /* 0x000000020700780c */ /* 0x000fc80003f45270 */
[----:B------:R-:W-:Y:S02]  /*133b0*/  SEL R196, RZ, 0x1, P2 ;  /* 0x00000001ffc47807 */ /* 0x000fe40001000000 */
[----:B------:R-:W-:Y:S02]  /*133c0*/  SEL R194, R7, RZ, P2 ;  /* 0x000000ff07c27207 */ /* 0x000fe40001000000 */
[----:B------:R-:W-:Y:S01]  /*133d0*/  LOP3.LUT R196, R13, R196, RZ, 0x3c, !PT ;  /* 0x000000c40dc47212 */ /* 0x000fe200078e3cff */
[----:B------:R-:W-:Y:S06]  /*133e0*/  @!P0 BRA `(.L_x_782) ;  /* 0x0000000000048947 */ /* 0x000fec0003800000 */
[----:B------:R-:W-:Y:S01]  /*133f0*/  BPT.TRAP 0x1 ;  /* 0x000000040000795c */ /* 0x000fe20000300000 */
.L_x_782:
[----:B------:R-:W-:Y:S01]  /*13400*/  IMAD R10, R194, 0x8, R2 ;  /* 0x00000008c20a7824 */ /* 0x000fe200078e0202 */
[----:B------:R-:W-:-:S04]  /*13410*/  SHF.L.U32 R7, R196, 0x1f, RZ ;  /* 0x0000001fc4077819 */ /* 0x000fc800000006ff */
[----:B------:R0:W1:Y:S01]  /*13420*/  SYNCS.PHASECHK.TRANS64.TRYWAIT P2, [R10+URZ+0x34830], R7 ;  /* 0x034830070a0075a7 */ /* 0x000062000804017f */
[----:B------:R-:W-:Y:S05]  /*13430*/  @!P0 BRA `(.L_x_783) ;  /* 0x0000000000048947 */ /* 0x000fea0003800000 */
[----:B------:R-:W-:Y:S01]  /*13440*/  BPT.TRAP 0x1 ;  /* 0x000000040000795c */ /* 0x000fe20000300000 */
.L_x_783:
[----:B------:R-:W-:Y:S01]  /*13450*/  IMAD R8, R194, 0xc00, R5 ;  /* 0x00000c00c2087824 */ /* 0x000fe200078e0205 */
[----:B------:R-:W-:Y:S03]  /*13460*/  BSSY B1, `(.L_x_784) ;  /* 0x0000006000017945 */ /* 0x000fe60003800000 */
[C---:B------:R-:W-:Y:S01]  /*13470*/  VIADD R20, R8.reuse, 0x2 ;  /* 0x0000000208147836 */ /* 0x040fe20000000000 */
[----:B------:R-:W-:Y:S01]  /*13480*/  IADD3 R24, R8, 0x4, RZ ;  /* 0x0000000408187810 */ /* 0x000fe20007ffe0ff */
[----:B-1----:R-:W-:Y:S06]  /*13490*/  @P2 BRA `(.L_x_785) ;  /* 0x0000000000082947 */ /* 0x002fec0003800000 */
[----:B------:R-:W1:Y:S02]  /*134a0*/  SYNCS.PHASECHK.TRANS64.TRYWAIT P2, [R10+URZ+0x34830], R7 ;  /* 0x034830070a0075a7 */ /* 0x000e64000804017f */
[----:B-1----:R-:W-:Y:S05]  /*134b0*/  @!P2 BRA `(.L_x_786) ;  /* 0x000000d400f8a947 */ /* 0x002fea0003800000 */
.L_x_785:
[----:B------:R-:W-:Y:S05]  /*134c0*/  BSYNC B1 ;  /* 0x0000000000017941 */ /* 0x000fea0003800000 */
.L_x_784:
[----:B------:R-:W2:Y:S04]  /*134d0*/  LDL.64 R28, [R1+0x40] ;  /* 0x00004000011c7983 */ /* 0x000ea80000100a00 */
[----:B------:R3:W-:Y:S04]  /*134e0*/  STL [R1+0x88], R15 ;  /* 0x0000880f01007387 */ /* 0x0007e80000100800 */
[----:B---3--:R-:W3:Y:S04]  /*134f0*/  LDL.64 R14, [R1+0x38] ;  /* 0x00003800010e7983 */ /* 0x008ee80000100a00 */
[----:B------:R4:W-:Y:S04]  /*13500*/  STL.64 [R1+0x80], R12 ;  /* 0x0000800c01007387 */ /* 0x0009e80000100a00 */
[----:B----4-:R-:W4:Y:S01]  /*13510*/  LDL.64 R12, [R1+0x30] ;  /* 0x00003000010c7983 */ /* 0x010f220000100a00 */
[----:B------:R-:W-:Y:S01]  /*13520*/  R2UR UR14, R24 ;  /* 0x00000000180e72ca */ /* 0x000fe200000e0000 */
[C---:B------:R-:W-:Y:S01]  /*13530*/  VIADD R24, R8.reuse, 0x400 ;  /* 0x0000040008187836 */ /* 0x040fe20000000000 */
[C---:B------:R-:W-:Y:S01]  /*13540*/  IADD3 R26, R8.reuse, 0x402, RZ ;  /* 0x00000402081a7810 */ /* 0x040fe20007ffe0ff */
[----:B------:R-:W-:Y:S01]  /*13550*/  IMAD.MOV.U32 R9, RZ, RZ, 0x40000040 ;  /* 0x40000040ff097424 */ /* 0x000fe200078e00ff */
[----:B------:R-:W-:Y:S01]  /*13560*/  R2UR UR6, R8 ;  /* 0x00000000080672ca */ /* 0x000fe200000e0000 */
[----:B------:R-:W-:Y:S01]  /*13570*/  IMAD.MOV.U32 R25, RZ, RZ, 0x40000040 ;  /* 0x40000040ff197424 */ /* 0x000fe200078e00ff */
[----:B------:R-:W-:Y:S01]  /*13580*/  R2UR UR22, R24 ;  /* 0x00000000181672ca */ /* 0x000fe200000e0000 */
[----:B------:R-:W-:Y:S01]  /*13590*/  IMAD.MOV.U32 R27, RZ, RZ, 0x40000040 ;  /* 0x40000040ff1b7424 */ /* 0x000fe200078e00ff */
[----:B------:R-:W-:Y:S01]  /*135a0*/  IADD3 R24, R8, 0x406, RZ ;  /* 0x0000040608187810 */ /* 0x000fe20007ffe0ff */
[----:B------:R0:W-:Y:S01]  /*135b0*/  STL.64 [R1+0x78], R10 ;  /* 0x0000780a01007387 */ /* 0x0001e20000100a00 */
[----:B------:R-:W-:-:S02]  /*135c0*/  R2UR UR7, R9 ;  /* 0x00000000090772ca */ /* 0x000fc400000e0000 */
[----:B------:R-:W-:Y:S01]  /*135d0*/  R2UR UR26, R26 ;  /* 0x000000001a1a72ca */ /* 0x000fe200000e0000 */
[----:B------:R-:W-:Y:S01]  /*135e0*/  VIADD R26, R8, 0x800 ;  /* 0x00000800081a7836 */ /* 0x000fe20000000000 */
[----:B------:R-:W-:Y:S02]  /*135f0*/  R2UR UR34, R24 ;  /* 0x00000000182272ca */ /* 0x000fe400000e0000 */
[----:B------:R-:W-:Y:S02]  /*13600*/  IADD3 R24, R8, 0x804, RZ ;  /* 0x0000080408187810 */ /* 0x000fe40007ffe0ff */
[C---:B------:R-:W-:Y:S02]  /*13610*/  R2UR UR15, R25.reuse ;  /* 0x00000000190f72ca */ /* 0x040fe400000e0000 */
[----:B------:R-:W-:Y:S01]  /*13620*/  R2UR UR23, R25 ;  /* 0x00000000191772ca */ /* 0x000fe200000e0000 */
[----:B01----:R-:W4:Y:S01]  /*13630*/  LDL.64 R10, [R1+0x28] ;  /* 0x00002800010a7983 */ /* 0x003f220000100a00 */
[----:B------:R-:W-:-:S02]  /*13640*/  R2UR UR27, R27 ;  /* 0x000000001b1b72ca */ /* 0x000fc400000e0000 */
[----:B------:R-:W-:Y:S01]  /*13650*/  R2UR UR35, R25 ;  /* 0x00000000192372ca */ /* 0x000fe200000e0000 */
[----:B------:R-:W-:Y:S01]  /*13660*/  IMAD.MOV.U32 R21, RZ, RZ, 0x40000040 ;  /* 0x40000040ff157424 */ /* 0x000fe200078e00ff */
[----:B------:R-:W-:Y:S01]  /*13670*/  R2UR UR46, R26 ;  /* 0x000000001a2e72ca */ /* 0x000fe200000e0000 */
[----:B------:R0:W-:Y:S01]  /*13680*/  STL.64 [R1+0x70], R4 ;  /* 0x0000700401007387 */ /* 0x0001e20000100a00 */
[----:B------:R-:W-:Y:S02]  /*13690*/  R2UR UR47, R27 ;  /* 0x000000001b2f72ca */ /* 0x000fe400000e0000 */
[----:B------:R-:W-:Y:S02]  /*136a0*/  R2UR UR54, R24 ;  /* 0x00000000183672ca */ /* 0x000fe400000e0000 */
[----:B------:R-:W-:Y:S02]  /*136b0*/  R2UR UR55, R25 ;  /* 0x00000000193772ca */ /* 0x000fe400000e0000 */
[----:B------:R-:W-:-:S02]  /*136c0*/  R2UR UR10, R20 ;  /* 0x00000000140a72ca */ /* 0x000fc400000e0000 */
[C---:B------:R-:W-:Y:S01]  /*136d0*/  R2UR UR11, R21.reuse ;  /* 0x00000000150b72ca */ /* 0x040fe200000e0000 */
[----:B0-----:R-:W4:Y:S01]  /*136e0*/  LDL.64 R4, [R1+0x20] ;  /* 0x0000200001047983 */ /* 0x001f220000100a00 */
[----:B------:R-:W-:Y:S02]  /*136f0*/  IADD3 R20, R8, 0x6, RZ ;  /* 0x0000000608147810 */ /* 0x000fe40007ffe0ff */
[C---:B------:R-:W-:Y:S01]  /*13700*/  R2UR UR19, R21.reuse ;  /* 0x00000000151372ca */ /* 0x040fe200000e0000 */
[----:B------:R0:W-:Y:S01]  /*13710*/  STL.64 [R1+0x68], R2 ;  /* 0x0000680201007387 */ /* 0x0001e20000100a00 */
[----:B------:R-:W-:Y:S01]  /*13720*/  R2UR UR18, R20 ;  /* 0x00000000141272ca */ /* 0x000fe200000e0000 */
[----:B------:R-:W-:Y:S01]  /*13730*/  VIADD R20, R8, 0x404 ;  /* 0x0000040408147836 */ /* 0x000fe20000000000 */
[C---:B------:R-:W-:Y:S02]  /*13740*/  R2UR UR31, R21.reuse ;  /* 0x00000000151f72ca */ /* 0x040fe400000e0000 */
[----:B------:R-:W-:-:S02]  /*13750*/  R2UR UR51, R21 ;  /* 0x00000000153372ca */ /* 0x000fc400000e0000 */
[----:B------:R-:W-:Y:S01]  /*13760*/  R2UR UR30, R20 ;  /* 0x00000000141e72ca */ /* 0x000fe200000e0000 */
[----:B------:R-:W-:Y:S01]  /*13770*/  VIADD R20, R8, 0x802 ;  /* 0x0000080208147836 */ /* 0x000fe20000000000 */
[----:B0-----:R-:W4:Y:S04]  /*13780*/  LDL.64 R2, [R1+0x10] ;  /* 0x0000100001027983 */ /* 0x001f280000100a00 */
[----:B------:R-:W-:Y:S02]  /*13790*/  R2UR UR50, R20 ;  /* 0x00000000143272ca */ /* 0x000fe400000e0000 */
[----:B------:R-:W4:Y:S01]  /*137a0*/  LDL.64 R20, [R1+0x18] ;  /* 0x0000180001147983 */ /* 0x000f220000100a00 */
[----:B--2---:R-:W-:Y:S02]  /*137b0*/  R2UR UR4, R28 ;  /* 0x000000001c0472ca */ /* 0x004fe400000e0000 */
[----:B------:R-:W-:-:S02]  /*137c0*/  R2UR UR5, R29 ;  /* 0x000000001d0572ca */ /* 0x000fc400000e0000 */
[----:B------:R-:W-:-:S11]  /*137d0*/  WARPGROUP.ARRIVE ;  /* 0x00000000000079c5 */ /* 0x000fd60000000000 */
[----:B------:R-:W-:Y:S01]  /*137e0*/  HGMMA.64x128x16.F32 R24, gdesc[UR4], RZ, !UPT, gsb0 ;  /* 0x01e00000041879f0 */ /* 0x000fe2000c0008ff */
[----:B---3--:R-:W-:Y:S02]  /*137f0*/  R2UR UR8, R14 ;  /* 0x000000000e0872ca */ /* 0x008fe400000e0000 */
[----:B------:R-:W-:Y:S01]  /*13800*/  R2UR UR9, R15 ;  /* 0x000000000f0972ca */ /* 0x000fe200000e0000 */
[----:B------:R-:W-:Y:S01]  /*13810*/  UMOV UR32, UR56 ;  /* 0x0000003800207c82 */ /* 0x000fe20008000000 */
[----:B------:R-:W-:Y:S01]  /*13820*/  UMOV UR33, UR57 ;  /* 0x0000003900217c82 */ /* 0x000fe20008000000 */
[----:B------:R0:W5:Y:S01]  /*13830*/  LDL.LU R15, [R1+0x88] ;  /* 0x00008800010f7983 */ /* 0x0001620000300800 */
[----:B----4-:R-:W-:Y:S02]  /*13840*/  R2UR UR12, R12 ;  /* 0x000000000c0c72ca */ /* 0x010fe400000e0000 */
[----:B------:R-:W-:Y:S02]  /*13850*/  R2UR UR13, R13 ;  /* 0x000000000d0d72ca */ /* 0x000fe400000e0000 */
[----:B------:R0:W5:Y:S01]  /*13860*/  LDL.LU.64 R12, [R1+0x80] ;  /* 0x00008000010c7983 */ /* 0x0001620000300a00 */
[----:B------:R-:W-:-:S02]  /*13870*/  WARPGROUP.DEPBAR.LE gsb0, 0x0 ;  /* 0x00008000000079c5 */ /* 0x000fc40000010000 */
[----:B------:R-:W-:-:S06]  /*13880*/  WARPGROUP.ARRIVE ;  /* 0x00000000000079c5 */ /* 0x000fcc0000000000 */
[----:B------:R-:W-:Y:S01]  /*13890*/  HGMMA.64x128x16.F32 R24, gdesc[UR8], R24, gsb0 ;  /* 0x01e00000081879f0 */ /* 0x000fe20008000818 */
[----:B------:R-:W-:Y:S02]  /*138a0*/  R2UR UR16, R10 ;  /* 0x000000000a1072ca */ /* 0x000fe400000e0000 */
[----:B------:R-:W-:Y:S02]  /*138b0*/  R2UR UR17, R11 ;  /* 0x000000000b1172ca */ /* 0x000fe400000e0000 */
[----:B------:R-:W-:Y:S01]  /*138c0*/  R2UR UR20, R4 ;  /* 0x00000000041472ca */ /* 0x000fe200000e0000 */
[----:B------:R0:W5:Y:S01]  /*138d0*/  LDL.LU.64 R10, [R1+0x78] ;  /* 0x00007800010a7983 */ /* 0x0001620000300a00 */
[----:B------:R-:W-:Y:S02]  /*138e0*/  WARPGROUP.DEPBAR.LE gsb0, 0x0 ;  /* 0x00008000000079c5 */ /* 0x000fe40000010000 */
[----:B------:R-:W-:-:S06]  /*138f0*/  WARPGROUP.ARRIVE ;  /* 0x00000000000079c5 */ /* 0x000fcc0000000000 */
[----:B------:R-:W-:Y:S01]  /*13900*/  HGMMA.64x128x16.F32 R24, gdesc[UR12], R24, gsb0 ;  /* 0x01e000000c1879f0 */ /* 0x000fe20008000818 */
        /* <DEDUP_REMOVED lines=8> */
[----:B------:R-:W2:Y:S01]  /*13990*/  LDL.64 R20, [R1] ;  /* 0x0000000001147983 */ /* 0x000ea20000100a00 */
[----:B------:R-:W-:Y:S02]  /*139a0*/  WARPGROUP.DEPBAR.LE gsb0, 0x0 ;  /* 0x00008000000079c5 */ /* 0x000fe40000010000 */
[----:B------:R-:W-:-:S06]  /*139b0*/  WARPGROUP.ARRIVE ;  /* 0x00000000000079c5 */ /* 0x000fcc0000000000 */
[----:B------:R-:W-:Y:S01]  /*139c0*/  HGMMA.64x128x16.F32 R24, gdesc[UR20], R24, gsb0 ;  /* 0x01e00000141879f0 */ /* 0x000fe20008000818 */
[----:B------:R-:W-:Y:S02]  /*139d0*/  R2UR UR29, R3 ;  /* 0x00000000031d72ca */ /* 0x000fe400000e0000 */
[----:B------:R0:W5:Y:S01]  /*139e0*/  LDL.LU.64 R2, [R1+0x68] ;  /* 0x0000680001027983 */ /* 0x0001620000300a00 */
        /* <DEDUP_REMOVED lines=14> */
[----:B------:R-:W-:Y:S01]  /*13ad0*/  HGMMA.64x128x16.F32 R24, gdesc[UR48], R24, gsb0 ;  /* 0x01e00000301879f0 */ /* 0x000fe20008000818 */
[----:B------:R-:W-:Y:S02]  /*13ae0*/  VIADD R8, R8, 0x806 ;  /* 0x0000080608087836 */ /* 0x000fe40000000000 */
[----:B------:R-:W-:Y:S01]  /*13af0*/  IMAD.MOV.U32 R9, RZ, RZ, 0x40000040 ;  /* 0x40000040ff097424 */ /* 0x000fe200078e00ff */
[----:B--2---:R-:W-:Y:S02]  /*13b00*/  R2UR UR4, R20 ;  /* 0x00000000140472ca */ /* 0x004fe400000e0000 */
[----:B------:R-:W-:Y:S02]  /*13b10*/  R2UR UR6, R8 ;  /* 0x00000000080672ca */ /* 0x000fe400000e0000 */
[----:B------:R-:W-:Y:S02]  /*13b20*/  R2UR UR7, R9 ;  /* 0x00000000090772ca */ /* 0x000fe400000e0000 */
[----:B------:R-:W-:Y:S01]  /*13b30*/  R2UR UR5, R21 ;  /* 0x00000000150572ca */ /* 0x000fe200000e0000 */
[----:B------:R-:W-:-:S02]  /*13b40*/  WARPGROUP.DEPBAR.LE gsb0, 0x0 ;  /* 0x00008000000079c5 */ /* 0x000fc40000010000 */
[----:B------:R-:W-:-:S06]  /*13b50*/  WARPGROUP.ARRIVE ;  /* 0x00000000000079c5 */ /* 0x000fcc0000000000 */
[----:B------:R-:W-:Y:S01]  /*13b60*/  HGMMA.64x128x16.F32 R24, gdesc[UR52], R24, gsb0 ;  /* 0x01e00000341879f0 */ /* 0x000fe20008000818 */
        /* <DEDUP_REMOVED lines=68> */
[----:B0-----:R-:W-:Y:S05]  /*13fb0*/  @!P0 BRA `(.L_x_787) ;  /* 0x0000000000048947 */ /* 0x001fea0003800000 */
[----:B------:R-:W-:Y:S01]  /*13fc0*/  BPT.TRAP 0x1 ;  /* 0x000000040000795c */ /* 0x000fe20000300000 */
.L_x_787:
[----:B-----5:R-:W-:Y:S02]  /*13fd0*/  SHF.L.U32 R0, R13, 0x1f, RZ ;  /* 0x0000001f0d007819 */ /* 0x020fe400000006ff */
[----:B------:R-:W-:-:S04]  /*13fe0*/  LEA R13, R15, R2, 0x3 ;  /* 0x000000020f0d7211 */ /* 0x000fc800078e18ff */
[----:B------:R0:W1:Y:S01]  /*13ff0*/  SYNCS.PHASECHK.TRANS64.TRYWAIT P2, [R13+URZ+0x34850], R0 ;  /* 0x034850000d0075a7 */ /* 0x000062000804017f */
[----:B------:R-:W-:Y:S05]  /*14000*/  @!P0 BRA `(.L_x_788) ;  /* 0x0000000000048947 */ /* 0x000fea0003800000 */
[----:B------:R-:W-:Y:S01]  /*14010*/  BPT.TRAP 0x1 ;  /* 0x000000040000795c */ /* 0x000fe20000300000 */
.L_x_788:
[----:B------:R-:W-:Y:S04]  /*14020*/  BSSY B1, `(.L_x_789) ;  /* 0x0000004000017945 */ /* 0x000fe80003800000 */
[----:B-1----:R-:W-:Y:S05]  /*14030*/  @P2 BRA `(.L_x_790) ;  /* 0x0000000000082947 */ /* 0x002fea0003800000 */
[----:B------:R-:W1:Y:S02]  /*14040*/  SYNCS.PHASECHK.TRANS64.TRYWAIT P2, [R13+URZ+0x34850], R0 ;  /* 0x034850000d0075a7 */ /* 0x000e64000804017f */
[----:B-1----:R-:W-:Y:S05]  /*14050*/  @!P2 BRA `(.L_x_791) ;  /* 0x000000cc0024a947 */ /* 0x002fea0003800000 */
.L_x_790:
[----:B------:R-:W-:Y:S05]  /*14060*/  BSYNC B1 ;  /* 0x0000000000017941 */ /* 0x000fea0003800000 */
.L_x_789:
[----:B01----:R-:W-:Y:S01]  /*14070*/  VIADD R0, R2, 0x400 ;  /* 0x0000040002007836 */ /* 0x003fe20000000000 */
[----:B------:R-:W-:Y:S01]  /*14080*/  MOV R9, 0x40000040 ;  /* 0x4000004000097802 */ /* 0x000fe20000000f00 */
[----:B------:R-:W-:Y:S01]  /*14090*/  WARPGROUP.ARRIVE ;  /* 0x00000000000079c5 */ /* 0x000fe20000000000 */
[----:B------:R-:W-:Y:S02]  /*140a0*/  IMAD.MOV.U32 R7, RZ, RZ, 0x40000040 ;  /* 0x40000040ff077424 */ /* 0x000fe400078e00ff */
[----:B------:R-:W-:Y:S01]  /*140b0*/  FMUL.FTZ R14, R25, UR36 ;  /* 0x00000024190e7c20 */ /* 0x000fe20008410000 */
[----:B------:R-:W-:Y:S01]  /*140c0*/  SHF.R.U32.HI R0, RZ, 0x4, R0 ;  /* 0x00000004ff007819 */ /* 0x000fe20000011600 */
[----:B------:R-:W-:Y:S01]  /*140d0*/  FMUL.FTZ R20, R27, UR36 ;  /* 0x000000241b147c20 */ /* 0x000fe20008410000 */
[----:B------:R-:W-:Y:S01]  /*140e0*/  R2UR UR7, R9 ;  /* 0x00000000090772ca */ /* 0x000fe200000e0000 */
[----:B------:R-:W-:Y:S01]  /*140f0*/  FMUL.FTZ R27, R34, UR36 ;  /* 0x00000024221b7c20 */ /* 0x000fe20008410000 */
[----:B------:R-:W-:Y:S01]  /*14100*/  LOP3.LUT R0, R0, 0x3fff, RZ, 0xc0, !PT ;  /* 0x00003fff00007812 */ /* 0x000fe200078ec0ff */
[----:B------:R-:W-:Y:S01]  /*14110*/  MUFU.TANH R14, R14 ;  /* 0x0000000e000e7308 */ /* 0x000fe20000002400 */
[----:B------:R-:W-:Y:S01]  /*14120*/  FMUL.FTZ R34, R37, UR36 ;  /* 0x0000002425227c20 */ /* 0x000fe20008410000 */
[----:B------:R-:W-:Y:S01]  /*14130*/  FMUL.FTZ R37, R41, UR36 ;  /* 0x0000002429257c20 */ /* 0x000fe20008410000 */
[----:B------:R-:W-:Y:S01]  /*14140*/  LOP3.LUT R0, R0, 0x4000000, RZ, 0xfc, !PT ;  /* 0x0400000000007812 */ /* 0x000fe200078efcff */
[----:B------:R-:W-:Y:S01]  /*14150*/  FMUL.FTZ R21, R30, UR36 ;  /* 0x000000241e157c20 */ /* 0x000fe20008410000 */
[----:B------:R-:W-:Y:S01]  /*14160*/  FMUL.FTZ R30, R35, UR36 ;  /* 0x00000024231e7c20 */ /* 0x000fe20008410000 */
[----:B------:R-:W-:Y:S01]  /*14170*/  FMUL.FTZ R35, R42, UR36 ;  /* 0x000000242a237c20 */ /* 0x000fe20008410000 */
[----:B------:R-:W-:Y:S01]  /*14180*/  FMUL.FTZ R42, R44, UR36 ;  /* 0x000000242c2a7c20 */ /* 0x000fe20008410000 */
[----:B------:R-:W-:-:S02]  /*14190*/  IMAD R8, R15, 0x800, R0 ;  /* 0x000008000f087824 */ /* 0x000fc400078e0200 */
[----:B------:R-:W-:Y:S01]  /*141a0*/  FMUL.FTZ R0, R24, UR36 ;  /* 0x0000002418007c20 */ /* 0x000fe20008410000 */
[----:B------:R-:W-:Y:S01]  /*141b0*/  FMUL.FTZ R24, R28, UR36 ;  /* 0x000000241c187c20 */ /* 0x000fe20008410000 */
[----:B------:R-:W-:Y:S01]  /*141c0*/  FMUL.FTZ R15, R26, UR36 ;  /* 0x000000241a0f7c20 */ /* 0x000fe20008410000 */
[C---:B------:R-:W-:Y:S01]  /*141d0*/  VIADD R6, R8.reuse, 0x80 ;  /* 0x0000008008067836 */ /* 0x040fe20000000000 */
[----:B------:R-:W-:Y:S01]  /*141e0*/  R2UR UR6, R8 ;  /* 0x00000000080672ca */ /* 0x000fe200000e0000 */
        /* <DEDUP_REMOVED lines=12> */
[----:B------:R-:W-:Y:S01]  /*142b0*/  HGMMA.64x128x16.F32 R88, R180, gdesc[UR4].tnspB, R88, gsb0 ;  /* 0x41e00004b4587df0 */ /* 0x000fe20008000858 */
[----:B------:R-:W-:Y:S01]  /*142c0*/  R2UR UR6, R6 ;  /* 0x00000000060672ca */ /* 0x000fe200000e0000 */
[----:B------:R-:W-:Y:S01]  /*142d0*/  FMUL.FTZ R50, R52, UR36 ;  /* 0x0000002434327c20 */ /* 0x000fe20008410000 */
[----:B------:R-:W-:Y:S01]  /*142e0*/  R2UR UR7, R7 ;  /* 0x00000000070772ca */ /* 0x000fe200000e0000 */
[----:B------:R-:W-:Y:S01]  /*142f0*/  IMAD.MOV.U32 R7, RZ, RZ, 0x40000040 ;  /* 0x40000040ff077424 */ /* 0x000fe200078e00ff */
[----:B------:R-:W-:Y:S01]  /*14300*/  IADD3 R6, R8, 0x100, RZ ;  /* 0x0000010008067810 */ /* 0x000fe20007ffe0ff */
[----:B------:R-:W2:Y:S01]  /*14310*/  MUFU.TANH R26, R26 ;  /* 0x0000001a001a7308 */ /* 0x000ea20000002400 */
        /* <DEDUP_REMOVED lines=16> */
[----:B------:R-:W-:Y:S01]  /*14420*/  FMUL.FTZ R58, R62, UR36 ;  /* 0x000000243e3a7c20 */ /* 0x000fe20008410000 */
[----:B------:R-:W-:Y:S01]  /*14430*/  FMUL.FTZ R62, R68, UR36 ;  /* 0x00000024443e7c20 */ /* 0x000fe20008410000 */
[----:B------:R-:W-:Y:S01]  /*14440*/  FMUL.FTZ R64, R69, UR36 ;  /* 0x0000002445407c20 */ /* 0x000fe20008410000 */
[----:B------:R-:W-:Y:S01]  /*14450*/  FMUL.FTZ R65, R72, UR36 ;  /* 0x0000002448417c20 */ /* 0x000fe20008410000 */
[----:B------:R-:W-:Y:S01]  /*14460*/  FMUL.FTZ R68, R73, UR36 ;  /* 0x0000002449447c20 */ /* 0x000fe20008410000 */
[----:B------:R-:W-:Y:S01]  /*14470*/  FMUL.FTZ R69, R76, UR36 ;  /* 0x000000244c457c20 */ /* 0x000fe20008410000 */
[----:B------:R-:W-:Y:S01]  /*14480*/  FMUL.FTZ R72, R77, UR36 ;  /* 0x000000244d487c20 */ /* 0x000fe20008410000 */
[----:B------:R-:W5:Y:S01]  /*14490*/  MUFU.TANH R32, R32 ;  /* 0x0000002000207308 */ /* 0x000f620000002400 */
        /* <DEDUP_REMOVED lines=8> */
[----:B------:R-:W-:Y:S01]  /*14520*/  VIADD R38, R8, 0x200 ;  /* 0x0000020008267836 */ /* 0x000fe20000000000 */
[----:B------:R-:W-:Y:S01]  /*14530*/  MOV R39, 0x40000040 ;  /* 0x4000004000277802 */ /* 0x000fe20000000f00 */
        /* <DEDUP_REMOVED lines=15> */
[----:B------:R-:W-:Y:S01]  /*14630*/  @!P1 VIADD R10, R10, 0x34840 ;  /* 0x000348400a0a9836 */ /* 0x000fe20000000000 */
[C---:B------:R-:W-:Y:S01]  /*14640*/  ISETP.GT.AND P2, PT, R210.reuse, RZ, PT ;  /* 0x000000ffd200720c */ /* 0x040fe20003f44270 */
[----:B------:R-:W-:Y:S01]  /*14650*/  @!P1 VIADD R13, R13, 0x34860 ;  /* 0x000348600d0d9836 */ /* 0x000fe20000000000 */
[----:B------:R-:W-:-:S03]  /*14660*/  IADD3 R210, R210, -0x1, RZ ;  /* 0xffffffffd2d27810 */ /* 0x000fc60007ffe0ff */
[----:B------:R-:W5:Y:S01]  /*14670*/  MUFU.TANH R42, R42 ;  /* 0x0000002a002a7308 */ /* 0x000f620000002400 */
[----:B------:R-:W-:-:S07]  /*14680*/  @!P1 PRMT R13, RZ, 0x654, R13 ;  /* 0x00000654ff0d9816 */ /* 0x000fce000000000d */
[----:B------:R-:W5:Y:S08]  /*14690*/  MUFU.TANH R44, R44 ;  /* 0x0000002c002c7308 */ /* 0x000f700000002400 */
[----:B------:R-:W5:Y:S08]  /*146a0*/  MUFU.TANH R46, R46 ;  /* 0x0000002e002e7308 */ /* 0x000f700000002400 */
[----:B------:R-:W5:Y:S08]  /*146b0*/  MUFU.TANH R48, R48 ;  /* 0x0000003000307308 */ /* 0x000f700000002400 */
[----:B------:R-:W5:Y:S08]  /*146c0*/  MUFU.TANH R50, R50 ;  /* 0x0000003200327308 */ /* 0x000f700000002400 */
[----:B------:R-:W5:Y:S08]  /*146d0*/  MUFU.TANH R51, R51 ;  /* 0x0000003300337308 */ /* 0x000f700000002400 */
[----:B------:R-:W5:Y:S08]  /*146e0*/  MUFU.TANH R54, R54 ;  /* 0x0000003600367308 */ /* 0x000f700000002400 */
[----:B------:R-:W5:Y:S08]  /*146f0*/  MUFU.TANH R55, R55 ;  /* 0x0000003700377308 */ /* 0x000f700000002400 */
[----:B------:R-:W5:Y:S08]  /*14700*/  MUFU.TANH R57, R57 ;  /* 0x0000003900397308 */ /* 0x000f700000002400 */
[----:B------:R-:W5:Y:S01]  /*14710*/  MUFU.TANH R59, R59 ;  /* 0x0000003b003b7308 */ /* 0x000f620000002400 */
[----:B------:R-:W-:-:S02]  /*14720*/  WARPGROUP.DEPBAR.LE gsb0, 0x0 ;  /* 0x00008000000079c5 */ /* 0x000fc40000010000 */
[----:B------:R-:W-:-:S05]  /*14730*/  WARPGROUP.ARRIVE ;  /* 0x00000000000079c5 */ /* 0x000fca0000000000 */
[----:B------:R-:W5:Y:S01]  /*14740*/  MUFU.TANH R60, R60 ;  /* 0x0000003c003c7308 */ /* 0x000f620000002400 */
[----:B------:R-:W-:Y:S01]  /*14750*/  HGMMA.64x128x16.F32 R88, R176, gdesc[UR4].tnspB, R88, gsb0 ;  /* 0x41e00004b0587df0 */ /* 0x000fe20008000858 */
[----:B------:R-:W-:Y:S01]  /*14760*/  R2UR UR6, R6 ;  /* 0x00000000060672ca */ /* 0x000fe200000e0000 */
[----:B------:R-:W-:Y:S01]  /*14770*/  VIADD R6, R8, 0x180 ;  /* 0x0000018008067836 */ /* 0x000fe20000000000 */
[----:B------:R-:W-:-:S04]  /*14780*/  R2UR UR7, R7 ;  /* 0x00000000070772ca */ /* 0x000fc800000e0000 */
[----:B------:R-:W5:Y:S01]  /*14790*/  MUFU.TANH R61, R61 ;  /* 0x0000003d003d7308 */ /* 0x000f620000002400 */
[----:B------:R-:W-:-:S07]  /*147a0*/  MOV R7, 0x40000040 ;  /* 0x4000004000077802 */ /* 0x000fce0000000f00 */
        /* <DEDUP_REMOVED lines=21> */
[----:B------:R-:W-:Y:S02]  /*14900*/  R2UR UR6, R6 ;  /* 0x00000000060672ca */ /* 0x000fe400000e0000 */
[----:B0-----:R-:W-:Y:S02]  /*14910*/  FMNMX.FTZ R6, R0, R11, !PT ;  /* 0x0000000b00067209 */ /* 0x001fe40007810000 */
[----:B------:R-:W-:Y:S01]  /*14920*/  R2UR UR7, R7 ;  /* 0x00000000070772ca */ /* 0x000fe200000e0000 */
[----:B------:R-:W-:Y:S01]  /*14930*/  IMAD.U32 R7, RZ, RZ, UR58 ;  /* 0x0000003aff077e24 */ /* 0x000fe2000f8e00ff */
[----:B------:R-:W-:Y:S01]  /*14940*/  FMNMX.FTZ R6, R14, R6, !PT ;  /* 0x000000060e067209 */ /* 0x000fe20007810000 */
[----:B------:R-:W0:Y:S03]  /*14950*/  MUFU.TANH R35, R35 ;  /* 0x0000002300237308 */ /* 0x000e260000002400 */
[----:B-1----:R-:W-:-:S04]  /*14960*/  FMNMX.FTZ R6, R24, R6, !PT ;  /* 0x0000000618067209 */ /* 0x002fc80007810000 */
[----:B--2---:R-:W-:Y:S01]  /*14970*/  FMNMX.FTZ R6, R26, R6, !PT ;  /* 0x000000061a067209 */ /* 0x004fe20007810000 */
[----:B------:R-:W1:Y:S03]  /*14980*/  MUFU.TANH R40, R40 ;  /* 0x0000002800287308 */ /* 0x000e660000002400 */
[----:B---3--:R-:W-:-:S04]  /*14990*/  FMNMX.FTZ R6, R28, R6, !PT ;  /* 0x000000061c067209 */ /* 0x008fc80007810000 */
[----:B----4-:R-:W-:Y:S01]  /*149a0*/  FMNMX.FTZ R6, R29, R6, !PT ;  /* 0x000000061d067209 */ /* 0x010fe20007810000 */
[----:B------:R-:W-:Y:S03]  /*149b0*/  MUFU.TANH R41, R41 ;  /* 0x0000002900297308 */ /* 0x000fe60000002400 */
[----:B-----5:R-:W-:-:S04]  /*149c0*/  FMNMX.FTZ R6, R32, R6, !PT ;  /* 0x0000000620067209 */ /* 0x020fc80007810000 */
[----:B------:R-:W-:Y:S01]  /*149d0*/  FMNMX.FTZ R6, R34, R6, !PT ;  /* 0x0000000622067209 */ /* 0x000fe20007810000 */
[----:B------:R-:W-:Y:S03]  /*149e0*/  MUFU.TANH R43, R43 ;  /* 0x0000002b002b7308 */ /* 0x000fe60000002400 */
[----:B------:R-:W-:-:S04]  /*149f0*/  FMNMX.FTZ R6, R36, R6, !PT ;  /* 0x0000000624067209 */ /* 0x000fc80007810000 */
        /* <DEDUP_REMOVED lines=34> */
[----:B------:R-:W-:Y:S04]  /*14c20*/  MUFU.TANH R71, R71 ;  /* 0x0000004700477308 */ /* 0x000fe80000002400 */
[----:B------:R-:W2:Y:S04]  /*14c30*/  SHFL.BFLY PT, R6, R9, 0x2, 0x1f ;  /* 0x0c401f0009067f89 */ /* 0x000ea800000e0000 */
[----:B------:R-:W-:Y:S01]  /*14c40*/  MUFU.TANH R74, R74 ;  /* 0x0000004a004a7308 */ /* 0x000fe20000002400 */
[----:B------:R-:W-:-:S02]  /*14c50*/  WARPGROUP.DEPBAR.LE gsb0, 0x0 ;  /* 0x00008000000079c5 */ /* 0x000fc40000010000 */
[----:B------:R-:W-:-:S05]  /*14c60*/  WARPGROUP.ARRIVE ;  /* 0x00000000000079c5 */ /* 0x000fca0000000000 */
[----:B------:R-:W-:Y:S01]  /*14c70*/  MUFU.TANH R75, R75 ;  /* 0x0000004b004b7308 */ /* 0x000fe20000002400 */
[----:B------:R-:W-:Y:S01]  /*14c80*/  HGMMA.64x128x16.F32 R88, R168, gdesc[UR4].tnspB, R88, gsb0 ;  /* 0x41e00004a8587df0 */ /* 0x000fe20008000858 */
[----:B------:R-:W-:Y:S02]  /*14c90*/  R2UR UR6, R38 ;  /* 0x00000000260672ca */ /* 0x000fe400000e0000 */
[----:B------:R-:W-:-:S04]  /*14ca0*/  R2UR UR7, R39 ;  /* 0x00000000270772ca */ /* 0x000fc800000e0000 */
[----:B------:R-:W-:Y:S01]  /*14cb0*/  MUFU.TANH R78, R78 ;  /* 0x0000004e004e7308 */ /* 0x000fe20000002400 */
[----:B--2---:R-:W-:-:S05]  /*14cc0*/  FMNMX.FTZ R9, R9, R6, !PT ;  /* 0x0000000609097209 */ /* 0x004fca0007810000 */
[----:B------:R-:W2:Y:S02]  /*14cd0*/  SHFL.BFLY PT, R6, R9, 0x1, 0x1f ;  /* 0x0c201f0009067f89 */ /* 0x000ea400000e0000 */
[----:B------:R-:W-:Y:S08]  /*14ce0*/  MUFU.TANH R79, R79 ;  /* 0x0000004f004f7308 */ /* 0x000ff00000002400 */
[----:B------:R-:W-:Y:S08]  /*14cf0*/  MUFU.TANH R81, R81 ;  /* 0x0000005100517308 */ /* 0x000ff00000002400 */
[----:B------:R-:W-:Y:S01]  /*14d00*/  MUFU.TANH R82, R82 ;  /* 0x0000005200527308 */ /* 0x000fe20000002400 */
[----:B--2---:R-:W-:-:S07]  /*14d10*/  FMNMX.FTZ R9, R9, R6, !PT ;  /* 0x0000000609097209 */ /* 0x004fce0007810000 */
[----:B------:R-:W-:Y:S01]  /*14d20*/  MUFU.TANH R83, R83 ;  /* 0x0000005300537308 */ /* 0x000fe20000002400 */
[C---:B------:R-:W-:Y:S01]  /*14d30*/  FMUL.FTZ R86, R9.reuse, R7 ;  /* 0x0000000709567220 */ /* 0x040fe20000410000 */
[----:B------:R-:W-:-:S03]  /*14d40*/  FADD.FTZ R6, -R9, R11 ;  /* 0x0000000b09067221 */ /* 0x000fc60000010100 */
[-CC-:B------:R-:W-:Y:S01]  /*14d50*/  FFMA.FTZ R180, R0, R7.reuse, -R86.reuse ;  /* 0x0000000700b47223 */ /* 0x180fe20000010856 */
[----:B------:R-:W-:Y:S01]  /*14d60*/  FMNMX.FTZ R0, R15, R12, !PT ;  /* 0x0000000c0f007209 */ /* 0x000fe20007810000 */
[-CC-:B------:R-:W-:Y:S01]  /*14d70*/  FFMA.FTZ R38, R29, R7.reuse, -R86.reuse ;  /* 0x000000071d267223 */ /* 0x180fe20000010856 */
[-CC-:B------:R-:W-:Y:S01]  /*14d80*/  FFMA.FTZ R176, R28, R7.reuse, -R86.reuse ;  /* 0x000000071cb07223 */ /* 0x180fe20000010856 */
[----:B------:R-:W-:Y:S01]  /*14d90*/  VIADD R28, R8, 0x280 ;  /* 0x00000280081c7836 */ /* 0x000fe20000000000 */
[----:B------:R-:W-:Y:S01]  /*14da0*/  FMNMX.FTZ R0, R20, R0, !PT ;  /* 0x0000000014007209 */ /* 0x000fe20007810000 */
[----:B------:R-:W-:Y:S01]  /*14db0*/  MUFU.TANH R84, R84 ;  /* 0x0000005400547308 */ /* 0x000fe20000002400 */
[-CC-:B------:R-:W-:Y:S01]  /*14dc0*/  FFMA.FTZ R11, R14, R7.reuse, -R86.reuse ;  /* 0x000000070e0b7223 */ /* 0x180fe20000010856 */
[-C--:B------:R-:W-:Y:S01]  /*14dd0*/  FMUL.FTZ R6, R6, R7.reuse ;  /* 0x0000000706067220 */ /* 0x080fe20000410000 */
[----:B------:R-:W-:Y:S01]  /*14de0*/  FMNMX.FTZ R0, R21, R0, !PT ;  /* 0x0000000015007209 */ /* 0x000fe20007810000 */
[-CC-:B------:R-:W-:Y:S01]  /*14df0*/  FFMA.FTZ R182, R24, R7.reuse, -R86.reuse ;  /* 0x0000000718b67223 */ /* 0x180fe20000010856 */
[-CC-:B------:R-:W-:Y:S01]  /*14e00*/  FFMA.FTZ R24, R26, R7.reuse, -R86.reuse ;  /* 0x000000071a187223 */ /* 0x180fe20000010856 */
[-CC-:B------:R-:W-:Y:S01]  /*14e10*/  FFMA.FTZ R178, R32, R7.reuse, -R86.reuse ;  /* 0x0000000720b27223 */ /* 0x180fe20000010856 */
[----:B------:R-:W-:Y:S01]  /*14e20*/  FMNMX.FTZ R0, R25, R0, !PT ;  /* 0x0000000019007209 */ /* 0x000fe20007810000 */
[----:B------:R-:W-:Y:S01]  /*14e30*/  MUFU.EX2 R6, R6 ;  /* 0x0000000600067308 */ /* 0x000fe20000000800 */
[-CC-:B------:R-:W-:Y:S01]  /*14e40*/  FFMA.FTZ R39, R34, R7.reuse, -R86.reuse ;  /* 0x0000000722277223 */ /* 0x180fe20000010856 */
[-CC-:B------:R-:W-:Y:S01]  /*14e50*/  FFMA.FTZ R172, R36, R7.reuse, -R86.reuse ;  /* 0x0000000724ac7223 */ /* 0x180fe20000010856 */
[----:B------:R-:W-:Y:S01]  /*14e60*/  FMNMX.FTZ R29, R27, R0, !PT ;  /* 0x000000001b1d7209 */ /* 0x000fe20007810000 */
[-CC-:B------:R-:W-:Y:S01]  /*14e70*/  FFMA.FTZ R26, R37, R7.reuse, -R86.reuse ;  /* 0x00000007251a7223 */ /* 0x180fe20000010856 */
[-CC-:B------:R-:W-:Y:S01]  /*14e80*/  FFMA.FTZ R174, R42, R7.reuse, -R86.reuse ;  /* 0x000000072aae7223 */ /* 0x180fe20000010856 */
[--C-:B------:R-:W-:Y:S01]  /*14e90*/  FFMA.FTZ R32, R44, R7, -R86.reuse ;  /* 0x000000072c207223 */ /* 0x100fe20000010856 */
[----:B------:R-:W-:Y:S01]  /*14ea0*/  FMNMX.FTZ R0, R30, R29, !PT ;  /* 0x0000001d1e007209 */ /* 0x000fe20007810000 */
[----:B------:R-:W2:Y:S01]  /*14eb0*/  MUFU.EX2 R180, R180 ;  /* 0x000000b400b47308 */ /* 0x000ea20000000800 */
[-CC-:B------:R-:W-:Y:S01]  /*14ec0*/  FFMA.FTZ R34, R48, R7.reuse, -R86.reuse ;  /* 0x0000000730227223 */ /* 0x180fe20000010856 */
[-CC-:B------:R-:W-:Y:S01]  /*14ed0*/  FFMA.FTZ R36, R51, R7.reuse, -R86.reuse ;  /* 0x0000000733247223 */ /* 0x180fe20000010856 */
[----:B------:R-:W-:Y:S01]  /*14ee0*/  FMNMX.FTZ R0, R31, R0, !PT ;  /* 0x000000001f007209 */ /* 0x000fe20007810000 */
[-CC-:B------:R-:W-:Y:S01]  /*14ef0*/  FFMA.FTZ R44, R55, R7.reuse, -R86.reuse ;  /* 0x00000007372c7223 */ /* 0x180fe20000010856 */
[-CC-:B------:R-:W-:Y:S01]  /*14f00*/  FFMA.FTZ R42, R61, R7.reuse, -R86.reuse ;  /* 0x000000073d2a7223 */ /* 0x180fe20000010856 */
[-CC-:B------:R-:W-:Y:S01]  /*14f10*/  FFMA.FTZ R37, R65, R7.reuse, -R86.reuse ;  /* 0x0000000741257223 */ /* 0x180fe20000010856 */
[----:B------:R-:W-:Y:S01]  /*14f20*/  FMNMX.FTZ R0, R33, R0, !PT ;  /* 0x0000000021007209 */ /* 0x000fe20007810000 */
[----:B------:R-:W3:Y:S01]  /*14f30*/  MUFU.EX2 R11, R11 ;  /* 0x0000000b000b7308 */ /* 0x000ee20000000800 */
[-CC-:B------:R-:W-:Y:S01]  /*14f40*/  FFMA.FTZ R48, R68, R7.reuse, -R86.reuse ;  /* 0x0000000744307223 */ /* 0x180fe20000010856 */
[-CC-:B------:R-:W-:Y:S01]  /*14f50*/  FFMA.FTZ R51, R69, R7.reuse, -R86.reuse ;  /* 0x0000000745337223 */ /* 0x180fe20000010856 */
[----:B0-----:R-:W-:Y:S01]  /*14f60*/  FMNMX.FTZ R29, R35, R0, !PT ;  /* 0x00000000231d7209 */ /* 0x001fe20007810000 */
[-CC-:B------:R-:W-:Y:S01]  /*14f70*/  FFMA.FTZ R55, R77, R7.reuse, -R86.reuse ;  /* 0x000000074d377223 */ /* 0x180fe20000010856 */
[----:B------:R-:W-:-:S02]  /*14f80*/  FFMA.FTZ R76, R76, R7, -R86 ;  /* 0x000000074c4c7223 */ /* 0x000fc40000010856 */
[----:B-1----:R-:W-:Y:S01]  /*14f90*/  FMNMX.FTZ R0, R40, R29, !PT ;  /* 0x0000001d28007209 */ /* 0x002fe20007810000 */
[----:B------:R-:W-:Y:S01]  /*14fa0*/  MUFU.EX2 R182, R182 ;  /* 0x000000b600b67308 */ /* 0x000fe20000000800 */
[----:B--2---:R-:W-:Y:S02]  /*14fb0*/  FFMA.FTZ R4, R6, R4, R180 ;  /* 0x0000000406047223 */ /* 0x004fe400000100b4 */
[----:B------:R-:W-:-:S04]  /*14fc0*/  FMNMX.FTZ R0, R41, R0, !PT ;  /* 0x0000000029007209 */ /* 0x000fc80007810000 */
[----:B------:R-:W-:Y:S01]  /*14fd0*/  FMNMX.FTZ R0, R43, R0, !PT ;  /* 0x000000002b007209 */ /* 0x000fe20007810000 */
[----:B------:R-:W-:Y:S01]  /*14fe0*/  MUFU.EX2 R24, R24 ;  /* 0x0000001800187308 */ /* 0x000fe20000000800 */
[----:B---3--:R-:W-:Y:S02]  /*14ff0*/  F2FP.F16.F32.PACK_AB R180, R11, R180 ;  /* 0x000000b40bb4723e */ /* 0x008fe400000000ff */
        /* <DEDUP_REMOVED lines=12> */
[----:B------:R-:W-:Y:S01]  /*150c0*/  FMNMX.FTZ R0, R66, R29, !PT ;  /* 0x0000001d42007209 */ /* 0x000fe20007810000 */
[----:B------:R-:W-:-:S03]  /*150d0*/  IMAD.MOV.U32 R29, RZ, RZ, 0x40000040 ;  /* 0x40000040ff1d7424 */ /* 0x000fc600078e00ff */
[----:B------:R-:W-:Y:S01]  /*150e0*/  FMNMX.FTZ R0, R67, R0, !PT ;  /* 0x0000000043007209 */ /* 0x000fe20007810000 */
[----:B------:R-:W-:Y:S03]  /*150f0*/  MUFU.EX2 R172, R172 ;  /* 0x000000ac00ac7308 */ /* 0x000fe60000000800 */
[----:B------:R-:W-:-:S05]  /*15100*/  FMNMX.FTZ R0, R70, R0, !PT ;  /* 0x0000000046007209 */ /* 0x000fca0007810000 */
[----:B------:R-:W-:Y:S01]  /*15110*/  MUFU.EX2 R26, R26 ;  /* 0x0000001a001a7308 */ /* 0x000fe20000000800 */
[----:B------:R-:W-:Y:S02]  /*15120*/  WARPGROUP.DEPBAR.LE gsb0, 0x0 ;  /* 0x00008000000079c5 */ /* 0x000fe40000010000 */
[----:B------:R-:W-:Y:S01]  /*15130*/  WARPGROUP.ARRIVE ;  /* 0x00000000000079c5 */ /* 0x000fe20000000000 */
[----:B------:R-:W-:-:S04]  /*15140*/  FFMA.FTZ R168, R46, R7, -R86 ;  /* 0x000000072ea87223 */ /* 0x000fc80000010856 */
[----:B------:R-:W-:Y:S01]  /*15150*/  MUFU.EX2 R174, R174 ;  /* 0x000000ae00ae7308 */ /* 0x000fe20000000800 */
[-CC-:B------:R-:W-:Y:S01]  /*15160*/  FFMA.FTZ R170, R50, R7.reuse, -R86.reuse ;  /* 0x0000000732aa7223 */ /* 0x180fe20000010856 */
[-CC-:B------:R-:W-:Y:S01]  /*15170*/  FFMA.FTZ R50, R59, R7.reuse, -R86.reuse ;  /* 0x000000073b327223 */ /* 0x180fe20000010856 */
[-CC-:B------:R-:W-:Y:S01]  /*15180*/  FFMA.FTZ R46, R64, R7.reuse, -R86.reuse ;  /* 0x00000007402e7223 */ /* 0x180fe20000010856 */
[----:B------:R-:W-:Y:S01]  /*15190*/  HGMMA.64x128x16.F32 R88, R152, gdesc[UR4].tnspB, R88, gsb0 ;  /* 0x41e0000498587df0 */ /* 0x000fe20008000858 */
[----:B------:R-:W-:Y:S01]  /*151a0*/  R2UR UR6, R28 ;  /* 0x000000001c0672ca */ /* 0x000fe200000e0000 */
[----:B------:R-:W-:Y:S01]  /*151b0*/  FFMA.FTZ R59, R73, R7, -R86 ;  /* 0x00000007493b7223 */ /* 0x000fe20000010856 */
[----:B------:R-:W-:Y:S01]  /*151c0*/  R2UR UR7, R29 ;  /* 0x000000001d0772ca */ /* 0x000fe200000e0000 */
[----:B------:R-:W-:Y:S01]  /*151d0*/  MUFU.EX2 R32, R32 ;  /* 0x0000002000207308 */ /* 0x000fe20000000800 */
[----:B------:R-:W-:Y:S02]  /*151e0*/  FMNMX.FTZ R29, R71, R0, !PT ;  /* 0x00000000471d7209 */ /* 0x000fe40007810000 */
[----:B------:R-:W-:-:S02]  /*151f0*/  IADD3 R28, R8, 0x300, RZ ;  /* 0x00000300081c7810 */ /* 0x000fc40007ffe0ff */
        /* <DEDUP_REMOVED lines=11> */
[----:B------:R-:W-:-:S05]  /*152b0*/  FMNMX.FTZ R0, R84, R29, !PT ;  /* 0x0000001d54007209 */ /* 0x000fca0007810000 */
[----:B------:R-:W0:Y:S02]  /*152c0*/  SHFL.BFLY PT, R29, R0, 0x2, 0x1f ;  /* 0x0c401f00001d7f89 */ /* 0x000e2400000e0000 */
[----:B------:R-:W-:Y:S08]  /*152d0*/  MUFU.EX2 R44, R44 ;  /* 0x0000002c002c7308 */ /* 0x000ff00000000800 */
[----:B------:R-:W-:Y:S08]  /*152e0*/  MUFU.EX2 R50, R50 ;  /* 0x0000003200327308 */ /* 0x000ff00000000800 */
[----:B------:R-:W-:Y:S01]  /*152f0*/  MUFU.EX2 R42, R42 ;  /* 0x0000002a002a7308 */ /* 0x000fe20000000800 */
[----:B0-----:R-:W-:Y:S01]  /*15300*/  FMNMX.FTZ R14, R0, R29, !PT ;  /* 0x0000001d000e7209 */ /* 0x001fe20007810000 */
[----:B------:R-:W-:-:S06]  /*15310*/  IMAD.MOV.U32 R29, RZ, RZ, 0x40000040 ;  /* 0x40000040ff1d7424 */ /* 0x000fcc00078e00ff */
[----:B------:R-:W-:Y:S01]  /*15320*/  MUFU.EX2 R46, R46 ;  /* 0x0000002e002e7308 */ /* 0x000fe20000000800 */
[----:B------:R-:W0:Y:S07]  /*15330*/  SHFL.BFLY PT, R0, R14, 0x1, 0x1f ;  /* 0x0c201f000e007f89 */ /* 0x000e2e00000e0000 */
[----:B------:R-:W-:Y:S08]  /*15340*/  MUFU.EX2 R37, R37 ;  /* 0x0000002500257308 */ /* 0x000ff00000000800 */
[----:B------:R-:W1:Y:S08]  /*15350*/  MUFU.EX2 R48, R48 ;  /* 0x0000003000307308 */ /* 0x000e700000000800 */
[----:B------:R-:W-:Y:S01]  /*15360*/  MUFU.EX2 R51, R51 ;  /* 0x0000003300337308 */ /* 0x000fe20000000800 */
[----:B0-----:R-:W-:-:S05]  /*15370*/  FMNMX.FTZ R14, R14, R0, !PT ;  /* 0x000000000e0e7209 */ /* 0x001fca0007810000 */
[----:B------:R-:W-:Y:S02]  /*15380*/  FADD.FTZ R0, -R14, R12 ;  /* 0x0000000c0e007221 */ /* 0x000fe40000010100 */
[----:B------:R-:W-:Y:S02]  /*15390*/  MUFU.EX2 R55, R55 ;  /* 0x0000003700377308 */ /* 0x000fe40000000800 */
[----:B------:R-:W-:-:S06]  /*153a0*/  FMUL.FTZ R0, R0, R7 ;  /* 0x0000000700007220 */ /* 0x000fcc0000410000 */
        /* <DEDUP_REMOVED lines=8> */
[-C--:B------:R-:W-:Y:S02]  /*15430*/  FFMA.FTZ R57, R80, R7.reuse, -R86 ;  /* 0x0000000750397223 */ /* 0x080fe40000010856 */
[----:B------:R-:W-:Y:S01]  /*15440*/  HGMMA.64x128x16.F32 R88, R156, gdesc[UR4].tnspB, R88, gsb0 ;  /* 0x41e000049c587df0 */ /* 0x000fe20008000858 */
[----:B------:R-:W-:Y:S01]  /*15450*/  R2UR UR6, R28 ;  /* 0x000000001c0672ca */ /* 0x000fe200000e0000 */
[-C--:B------:R-:W-:Y:S01]  /*15460*/  FMUL.FTZ R28, R14, R7.reuse ;  /* 0x000000070e1c7220 */ /* 0x080fe20000410000 */
[----:B------:R-:W-:Y:S01]  /*15470*/  R2UR UR7, R29 ;  /* 0x000000001d0772ca */ /* 0x000fe200000e0000 */
[----:B------:R-:W-:Y:S02]  /*15480*/  MUFU.EX2 R152, R152 ;  /* 0x0000009800987308 */ /* 0x000fe40000000800 */
[-CC-:B------:R-:W-:Y:S01]  /*15490*/  FFMA.FTZ R181, R15, R7.reuse, -R28.reuse ;  /* 0x000000070fb57223 */ /* 0x180fe2000001081c */
[-CC-:B------:R-:W-:Y:S01]  /*154a0*/  FFMA.FTZ R15, R20, R7.reuse, -R28.reuse ;  /* 0x00000007140f7223 */ /* 0x180fe2000001081c */
[-CC-:B------:R-:W-:Y:S01]  /*154b0*/  FFMA.FTZ R183, R21, R7.reuse, -R28.reuse ;  /* 0x0000000715b77223 */ /* 0x180fe2000001081c */
[----:B------:R-:W-:Y:S01]  /*154c0*/  VIADD R20, R8, 0x380 ;  /* 0x0000038008147836 */ /* 0x000fe20000000000 */
[----:B------:R-:W-:Y:S01]  /*154d0*/  MOV R21, 0x40000040 ;  /* 0x4000004000157802 */ /* 0x000fe20000000f00 */
        /* <DEDUP_REMOVED lines=41> */
[-C--:B------:R-:W-:Y:S01]  /*15770*/  FFMA.FTZ R156, R60, R7.reuse, -R86 ;  /* 0x000000073c9c7223 */ /* 0x080fe20000010856 */
[-C--:B------:R-:W-:Y:S01]  /*15780*/  FFMA.FTZ R157, R66, R7.reuse, -R28 ;  /* 0x00000007429d7223 */ /* 0x080fe2000001081c */
[-C--:B------:R-:W-:Y:S02]  /*15790*/  FFMA.FTZ R158, R62, R7.reuse, -R86 ;  /* 0x000000073e9e7223 */ /* 0x080fe40000010856 */
[----:B------:R-:W-:Y:S01]  /*157a0*/  MUFU.EX2 R154, R154 ;  /* 0x0000009a009a7308 */ /* 0x000fe20000000800 */
[----:B------:R-:W-:Y:S01]  /*157b0*/  FFMA.FTZ R159, R70, R7, -R28 ;  /* 0x00000007469f7223 */ /* 0x000fe2000001081c */
[----:B------:R-:W-:Y:S01]  /*157c0*/  HGMMA.64x128x16.F32 R88, R160, gdesc[UR4].tnspB, R88, gsb0 ;  /* 0x41e00004a0587df0 */ /* 0x000fe20008000858 */
[----:B------:R-:W-:Y:S02]  /*157d0*/  R2UR UR6, R20 ;  /* 0x00000000140672ca */ /* 0x000fe400000e0000 */
[----:B------:R-:W-:-:S02]  /*157e0*/  R2UR UR7, R21 ;  /* 0x00000000150772ca */ /* 0x000fc400000e0000 */
[----:B------:R-:W-:Y:S01]  /*157f0*/  @!P1 PRMT R20, RZ, 0x654, R10 ;  /* 0x00000654ff149816 */ /* 0x000fe2000000000a */
        /* <DEDUP_REMOVED lines=8> */
[----:B------:R-:W2:Y:S08]  /*15880*/  MUFU.EX2 R79, R79 ;  /* 0x0000004f004f7308 */ /* 0x000eb00000000800 */
[----:B------:R-:W-:Y:S08]  /*15890*/  MUFU.EX2 R81, R81 ;  /* 0x0000005100517308 */ /* 0x000ff00000000800 */
[----:B------:R-:W3:Y:S08]  /*158a0*/  MUFU.EX2 R57, R57 ;  /* 0x0000003900397308 */ /* 0x000ef00000000800 */
[----:B------:R-:W4:Y:S08]  /*158b0*/  MUFU.EX2 R82, R82 ;  /* 0x0000005200527308 */ /* 0x000f300000000800 */
[----:B------:R-:W-:Y:S01]  /*158c0*/  MUFU.EX2 R83, R83 ;  /* 0x0000005300537308 */ /* 0x000fe20000000800 */
[----:B------:R-:W-:-:S02]  /*158d0*/  WARPGROUP.DEPBAR.LE gsb0, 0x0 ;  /* 0x00008000000079c5 */ /* 0x000fc40000010000 */
[----:B------:R-:W-:Y:S01]  /*158e0*/  WARPGROUP.ARRIVE ;  /* 0x00000000000079c5 */ /* 0x000fe20000000000 */
[----:B------:R-:W-:Y:S01]  /*158f0*/  FFMA.FTZ R161, R74, R7, -R28 ;  /* 0x000000074aa17223 */ /* 0x000fe2000001081c */
[----:B-1----:R-:W-:Y:S02]  /*15900*/  F2FP.F16.F32.PACK_AB R160, R48, R37 ;  /* 0x0000002530a0723e */ /* 0x002fe400000000ff */
[----:B0-----:R-:W-:Y:S02]  /*15910*/  F2FP.F16.F32.PACK_AB R162, R54, R51 ;  /* 0x0000003336a2723e */ /* 0x001fe400000000ff */
[----:B------:R-:W-:Y:S01]  /*15920*/  HGMMA.64x128x16.F32 R88, R164, gdesc[UR4].tnspB, R88, gsb0 ;  /* 0x41e00004a4587df0 */ /* 0x000fe20008000858 */
[----:B------:R-:W-:Y:S01]  /*15930*/  MUFU.EX2 R161, R161 ;  /* 0x000000a100a17308 */ /* 0x000fe20000000800 */
[----:B--2---:R-:W-:Y:S01]  /*15940*/  F2FP.F16.F32.PACK_AB R163, R79, R78 ;  /* 0x0000004e4fa3723e */ /* 0x004fe200000000ff */
[----:B------:R-:W-:Y:S02]  /*15950*/  WARPGROUP.DEPBAR.LE gsb0, 0x0 ;  /* 0x00008000000079c5 */ /* 0x000fe40000010000 */
[----:B------:R0:W-:Y:S01]  /*15960*/  @!P1 SYNCS.ARRIVE.TRANS64.RED.A1T0 RZ, [R20+URZ], RZ ;  /* 0x000000ff14ff99a7 */ /* 0x0001e2000810043f */
[----:B------:R-:W-:-:S02]  /*15970*/  F2FP.F16.F32.PACK_AB R166, R12, R59 ;  /* 0x0000003b0ca6723e */ /* 0x000fc400000000ff */
[----:B---3--:R-:W-:Y:S02]  /*15980*/  F2FP.F16.F32.PACK_AB R164, R57, R55 ;  /* 0x0000003739a4723e */ /* 0x008fe400000000ff */
[----:B----4-:R-:W-:Y:S01]  /*15990*/  F2FP.F16.F32.PACK_AB R165, R82, R81 ;  /* 0x0000005152a5723e */ /* 0x010fe200000000ff */
[----:B0-----:R-:W-:Y:S01]  /*159a0*/  FFMA.FTZ R20, R0, R3, R181 ;  /* 0x0000000300147223 */ /* 0x001fe200000100b5 */
[----:B------:R-:W-:Y:S01]  /*159b0*/  FADD.FTZ R3, R11, R4 ;  /* 0x000000040b037221 */ /* 0x000fe20000010000 */
[----:B------:R0:W-:Y:S01]  /*159c0*/  @!P1 SYNCS.ARRIVE.TRANS64.RED.A1T0 RZ, [R13+URZ], RZ ;  /* 0x000000ff0dff99a7 */ /* 0x0001e2000810043f */
[----:B------:R-:W-:Y:S01]  /*159d0*/  FFMA.FTZ R4, R63, R7, -R28 ;  /* 0x000000073f047223 */ /* 0x000fe2000001081c */
[----:B------:R-:W-:Y:S01]  /*159e0*/  FADD.FTZ R20, R15, R20 ;  /* 0x000000140f147221 */ /* 0x000fe20000010000 */
[----:B------:R-:W-:Y:S01]  /*159f0*/  FADD.FTZ R3, R182, R3 ;  /* 0x00000003b6037221 */ /* 0x000fe20000010000 */
[C---:B------:R-:W-:Y:S02]  /*15a00*/  F2FP.F16.F32.PACK_AB R182, R24.reuse, R182 ;  /* 0x000000b618b6723e */ /* 0x040fe400000000ff */
[----:B------:R-:W-:Y:S01]  /*15a10*/  FADD.FTZ R20, R183, R20 ;  /* 0x00000014b7147221 */ /* 0x000fe20000010000 */
[----:B------:R-:W-:Y:S01]  /*15a20*/  FADD.FTZ R3, R24, R3 ;  /* 0x0000000318037221 */ /* 0x000fe20000010000 */
[----:B------:R-:W1:Y:S01]  /*15a30*/  MUFU.EX2 R4, R4 ;  /* 0x0000000400047308 */ /* 0x000e620000000800 */
[----:B------:R-:W-:Y:S01]  /*15a40*/  F2FP.F16.F32.PACK_AB R181, R15, R181 ;  /* 0x000000b50fb5723e */ /* 0x000fe200000000ff */
[----:B------:R-:W-:Y:S01]  /*15a50*/  FADD.FTZ R40, R25, R20 ;  /* 0x0000001419287221 */ /* 0x000fe20000010000 */
[----:B------:R-:W-:Y:S01]  /*15a60*/  FADD.FTZ R3, R176, R3 ;  /* 0x00000003b0037221 */ /* 0x000fe20000010000 */
[C---:B------:R-:W-:Y:S01]  /*15a70*/  F2FP.F16.F32.PACK_AB R176, R38.reuse, R176 ;  /* 0x000000b026b0723e */ /* 0x040fe200000000ff */
[----:B------:R-:W-:Y:S01]  /*15a80*/  FFMA.FTZ R20, R67, R7, -R28 ;  /* 0x0000000743147223 */ /* 0x000fe2000001081c */
[----:B------:R-:W-:Y:S01]  /*15a90*/  FADD.FTZ R40, R177, R40 ;  /* 0x00000028b1287221 */ /* 0x000fe20000010000 */
[----:B------:R-:W-:Y:S01]  /*15aa0*/  FADD.FTZ R3, R38, R3 ;  /* 0x0000000326037221 */ /* 0x000fe20000010000 */
[----:B------:R-:W-:Y:S01]  /*15ab0*/  MUFU.EX2 R24, R75 ;  /* 0x0000004b00187308 */ /* 0x000fe20000000800 */
[----:B------:R-:W-:Y:S01]  /*15ac0*/  F2FP.F16.F32.PACK_AB R183, R25, R183 ;  /* 0x000000b719b7723e */ /* 0x000fe200000000ff */
[----:B------:R-:W-:Y:S01]  /*15ad0*/  FADD.FTZ R52, R27, R40 ;  /* 0x000000281b347221 */ /* 0x000fe20000010000 */
[----:B------:R-:W-:Y:S01]  /*15ae0*/  FADD.FTZ R56, R178, R3 ;  /* 0x00000003b2387221 */ /* 0x000fe20000010000 */
[-CC-:B------:R-:W-:Y:S01]  /*15af0*/  FFMA.FTZ R40, R71, R7.reuse, -R28.reuse ;  /* 0x0000000747287223 */ /* 0x180fe2000001081c */
[----:B------:R-:W-:Y:S01]  /*15b00*/  FFMA.FTZ R28, R84, R7, -R28 ;  /* 0x00000007541c7223 */ /* 0x000fe2000001081c */
[----:B------:R-:W-:Y:S01]  /*15b10*/  FADD.FTZ R52, R179, R52 ;  /* 0x00000034b3347221 */ /* 0x000fe20000010000 */
[----:B------:R-:W-:Y:S01]  /*15b20*/  FADD.FTZ R3, R39, R56 ;  /* 0x0000003827037221 */ /* 0x000fe20000010000 */
[----:B------:R-:W2:Y:S01]  /*15b30*/  MUFU.EX2 R20, R20 ;  /* 0x0000001400147308 */ /* 0x000ea20000000800 */
[----:B------:R-:W-:Y:S01]  /*15b40*/  F2FP.F16.F32.PACK_AB R177, R27, R177 ;  /* 0x000000b11bb1723e */ /* 0x000fe200000000ff */
[----:B------:R-:W-:Y:S01]  /*15b50*/  FADD.FTZ R52, R29, R52 ;  /* 0x000000341d347221 */ /* 0x000fe20000010000 */
[----:B------:R-:W-:Y:S01]  /*15b60*/  FADD.FTZ R3, R172, R3 ;  /* 0x00000003ac037221 */ /* 0x000fe20000010000 */
[----:B------:R-:W-:Y:S01]  /*15b70*/  F2FP.F16.F32.PACK_AB R172, R26, R172 ;  /* 0x000000ac1aac723e */ /* 0x000fe200000000ff */
[----:B------:R-:W-:-:S02]  /*15b80*/  IMAD.MOV.U32 R15, RZ, RZ, R194 ;  /* 0x000000ffff0f7224 */ /* 0x000fc400078e00c2 */
[----:B0-----:R-:W-:Y:S01]  /*15b90*/  FADD.FTZ R13, R173, R52 ;  /* 0x00000034ad0d7221 */ /* 0x001fe20000010000 */
[----:B------:R-:W-:Y:S01]  /*15ba0*/  FADD.FTZ R3, R26, R3 ;  /* 0x000000031a037221 */ /* 0x000fe20000010000 */
[----:B------:R-:W0:Y:S01]  /*15bb0*/  MUFU.EX2 R40, R40 ;  /* 0x0000002800287308 */ /* 0x000e220000000800 */
[----:B------:R-:W-:Y:S01]  /*15bc0*/  F2FP.F16.F32.PACK_AB R178, R39, R178 ;  /* 0x000000b227b2723e */ /* 0x000fe200000000ff */
[----:B------:R-:W-:Y:S01]  /*15bd0*/  FADD.FTZ R52, R30, R13 ;  /* 0x0000000d1e347221 */ /* 0x000fe20000010000 */
[----:B------:R-:W-:Y:S01]  /*15be0*/  FADD.FTZ R3, R174, R3 ;  /* 0x00000003ae037221 */ /* 0x000fe20000010000 */
[----:B------:R-:W-:Y:S01]  /*15bf0*/  F2FP.F16.F32.PACK_AB R179, R29, R179 ;  /* 0x000000b31db3723e */ /* 0x000fe200000000ff */
[----:B------:R-:W-:Y:S02]  /*15c00*/  IMAD.MOV.U32 R13, RZ, RZ, R196 ;  /* 0x000000ffff0d7224 */ /* 0x000fe400078e00c4 */
[----:B------:R-:W-:Y:S01]  /*15c10*/  FADD.FTZ R52, R175, R52 ;  /* 0x00000034af347221 */ /* 0x000fe20000010000 */
[----:B------:R-:W-:Y:S01]  /*15c20*/  FADD.FTZ R3, R32, R3 ;  /* 0x0000000320037221 */ /* 0x000fe20000010000 */
[----:B------:R-:W3:Y:S01]  /*15c30*/  MUFU.EX2 R28, R28 ;  /* 0x0000001c001c7308 */ /* 0x000ee20000000800 */
        /* <DEDUP_REMOVED lines=9> */
[----:B------:R-:W-:Y:S02]  /*15cd0*/  F2FP.F16.F32.PACK_AB R168, R34, R168 ;  /* 0x000000a822a8723e */ /* 0x000fe400000000ff */
        /* <DEDUP_REMOVED lines=14> */
[C---:B-1----:R-:W-:Y:S02]  /*15dc0*/  F2FP.F16.F32.PACK_AB R155, R4.reuse, R155 ;  /* 0x0000009b049b723e */ /* 0x042fe400000000ff */
[----:B------:R-:W-:Y:S01]  /*15dd0*/  FADD.FTZ R26, R4, R11 ;  /* 0x0000000b041a7221 */ /* 0x000fe20000010000 */
[----:B------:R-:W-:Y:S01]  /*15de0*/  FADD.FTZ R3, R156, R3 ;  /* 0x000000039c037221 */ /* 0x000fe20000010000 */
[----:B------:R-:W-:Y:S02]  /*15df0*/  F2FP.F16.F32.PACK_AB R152, R44, R152 ;  /* 0x000000982c98723e */ /* 0x000fe400000000ff */
[----:B------:R-:W-:Y:S01]  /*15e00*/  FADD.FTZ R11, R157, R26 ;  /* 0x0000001a9d0b7221 */ /* 0x000fe20000010000 */
[----:B------:R-:W-:Y:S01]  /*15e10*/  FADD.FTZ R3, R42, R3 ;  /* 0x000000032a037221 */ /* 0x000fe20000010000 */
[----:B------:R-:W-:-:S02]  /*15e20*/  F2FP.F16.F32.PACK_AB R154, R50, R154 ;  /* 0x0000009a329a723e */ /* 0x000fc400000000ff */
[----:B--2---:R-:W-:Y:S01]  /*15e30*/  FADD.FTZ R26, R20, R11 ;  /* 0x0000000b141a7221 */ /* 0x004fe20000010000 */
[----:B------:R-:W-:Y:S01]  /*15e40*/  FADD.FTZ R3, R158, R3 ;  /* 0x000000039e037221 */ /* 0x000fe20000010000 */
[----:B------:R-:W-:Y:S02]  /*15e50*/  F2FP.F16.F32.PACK_AB R156, R42, R156 ;  /* 0x0000009c2a9c723e */ /* 0x000fe400000000ff */
[----:B------:R-:W-:Y:S01]  /*15e60*/  FADD.FTZ R11, R159, R26 ;  /* 0x0000001a9f0b7221 */ /* 0x000fe20000010000 */
[----:B------:R-:W-:Y:S01]  /*15e70*/  FADD.FTZ R8, R46, R3 ;  /* 0x000000032e087221 */ /* 0x000fe20000010000 */
[----:B------:R-:W-:Y:S02]  /*15e80*/  F2FP.F16.F32.PACK_AB R157, R20, R157 ;  /* 0x0000009d149d723e */ /* 0x000fe400000000ff */
[----:B0-----:R-:W-:Y:S01]  /*15e90*/  FADD.FTZ R10, R40, R11 ;  /* 0x0000000b280a7221 */ /* 0x001fe20000010000 */
[----:B------:R-:W-:Y:S01]  /*15ea0*/  FADD.FTZ R3, R37, R8 ;  /* 0x0000000825037221 */ /* 0x000fe20000010000 */
[----:B------:R-:W-:-:S02]  /*15eb0*/  F2FP.F16.F32.PACK_AB R158, R46, R158 ;  /* 0x0000009e2e9e723e */ /* 0x000fc400000000ff */
[----:B------:R-:W-:Y:S01]  /*15ec0*/  FADD.FTZ R11, R161, R10 ;  /* 0x0000000aa10b7221 */ /* 0x000fe20000010000 */
[----:B------:R-:W-:Y:S01]  /*15ed0*/  FADD.FTZ R4, R48, R3 ;  /* 0x0000000330047221 */ /* 0x000fe20000010000 */
[----:B------:R-:W-:Y:S02]  /*15ee0*/  F2FP.F16.F32.PACK_AB R159, R40, R159 ;  /* 0x0000009f289f723e */ /* 0x000fe400000000ff */
[C---:B------:R-:W-:Y:S01]  /*15ef0*/  FADD.FTZ R11, R24.reuse, R11 ;  /* 0x0000000b180b7221 */ /* 0x040fe20000010000 */
[----:B------:R-:W-:Y:S01]  /*15f00*/  FADD.FTZ R3, R51, R4 ;  /* 0x0000000433037221 */ /* 0x000fe20000010000 */
[----:B------:R-:W-:Y:S02]  /*15f10*/  F2FP.F16.F32.PACK_AB R161, R24, R161 ;  /* 0x000000a118a1723e */ /* 0x000fe400000000ff */
[----:B------:R-:W-:Y:S01]  /*15f20*/  FADD.FTZ R4, R78, R11 ;  /* 0x0000000b4e047221 */ /* 0x000fe20000010000 */
[----:B------:R-:W-:Y:S01]  /*15f30*/  FADD.FTZ R8, R54, R3 ;  /* 0x0000000336087221 */ /* 0x000fe20000010000 */
[----:B---3--:R-:W-:Y:S01]  /*15f40*/  F2FP.F16.F32.PACK_AB R167, R28, R83 ;  /* 0x000000531ca7723e */ /* 0x008fe200000000ff */
[----:B------:R-:W-:-:S02]  /*15f50*/  IMAD.MOV.U32 R11, RZ, RZ, R9 ;  /* 0x000000ffff0b7224 */ /* 0x000fc400078e0009 */
        /* <DEDUP_REMOVED lines=8> */
[----:B------:R-:W-:Y:S02]  /*15fe0*/  MOV R12, R14 ;  /* 0x0000000e000c7202 */ /* 0x000fe40000000f00 */
[----:B------:R-:W-:Y:S01]  /*15ff0*/  FADD.FTZ R3, R28, R8 ;  /* 0x000000081c037221 */ /* 0x000fe20000010000 */
[----:B------:R-:W-:Y:S06]  /*16000*/  @P2 BRA `(.L_x_792) ;  /* 0xffffffd000e02947 */ /* 0x000fec000383ffff */
.L_x_781:
[----:B------:R-:W-:Y:S05]  /*16010*/  BSYNC B0 ;  /* 0x0000000000007941 */ /* 0x000fea0003800000 */
.L_x_780:
        /* <DEDUP_REMOVED lines=67> */
.L_x_793:
[----:B------:R-:W-:Y:S01]  /*16450*/  IMAD R8, R194, 0x8, R2 ;  /* 0x00000008c2087824 */ /* 0x000fe200078e0202 */
[----:B------:R-:W-:-:S04]  /*16460*/  SHF.L.U32 R5, R196, 0x1f, RZ ;  /* 0x0000001fc4057819 */ /* 0x000fc800000006ff */
[----:B------:R0:W1:Y:S01]  /*16470*/  SYNCS.PHASECHK.TRANS64.TRYWAIT P2, [R8+URZ+0x34850], R5 ;  /* 0x03485005080075a7 */ /* 0x000062000804017f */
[----:B------:R-:W-:Y:S05]  /*16480*/  @!P0 BRA `(.L_x_794) ;  /* 0x0000000000048947 */ /* 0x000fea0003800000 */
[----:B------:R-:W-:Y:S01]  /*16490*/  BPT.TRAP 0x1 ;  /* 0x000000040000795c */ /* 0x000fe20000300000 */
.L_x_794:
[----:B------:R-:W-:Y:S01]  /*164a0*/  IADD3 R2, R2, 0x400, RZ ;  /* 0x0000040002027810 */ /* 0x000fe20007ffe0ff */
[----:B------:R-:W-:Y:S03]  /*164b0*/  BSSY B0, `(.L_x_795) ;  /* 0x0000008000007945 */ /* 0x000fe60003800000 */
[----:B------:R-:W-:-:S04]  /*164c0*/  SHF.R.U32.HI R2, RZ, 0x4, R2 ;  /* 0x00000004ff027819 */ /* 0x000fc80000011602 */
[----:B------:R-:W-:-:S04]  /*164d0*/  LOP3.LUT R2, R2, 0x3fff, RZ, 0xc0, !PT ;  /* 0x00003fff02027812 */ /* 0x000fc800078ec0ff */
[----:B------:R-:W-:-:S05]  /*164e0*/  LOP3.LUT R11, R2, 0x4000000, RZ, 0xfc, !PT ;  /* 0x04000000020b7812 */ /* 0x000fca00078efcff */
[----:B------:R-:W-:Y:S01]  /*164f0*/  IMAD R0, R194, 0x800, R11 ;  /* 0x00000800c2007824 */ /* 0x000fe200078e020b */
[----:B-1----:R-:W-:Y:S06]  /*16500*/  @P2 BRA `(.L_x_796) ;  /* 0x0000000000082947 */ /* 0x002fec0003800000 */
[----:B------:R-:W1:Y:S02]  /*16510*/  SYNCS.PHASECHK.TRANS64.TRYWAIT P0, [R8+URZ+0x34850], R5 ;  /* 0x03485005080075a7 */ /* 0x000e64000800017f */
[----:B-1----:R-:W-:Y:S05]  /*16520*/  @!P0 BRA `(.L_x_797) ;  /* 0x000000a800048947 */ /* 0x002fea0003800000 */
.L_x_796:
[----:B------:R-:W-:Y:S05]  /*16530*/  BSYNC B0 ;  /* 0x0000000000007941 */ /* 0x000fea0003800000 */
.L_x_795:
[----:B------:R-:W-:Y:S01]  /*16540*/  IMAD.MOV.U32 R10, RZ, RZ, R0 ;  /* 0x000000ffff0a7224 */ /* 0x000fe200078e0000 */
[----:B------:R-:W-:Y:S01]  /*16550*/  MOV R11, 0x40000040 ;  /* 0x40000040000b7802 */ /* 0x000fe20000000f00 */
[----:B------:R-:W-:Y:S01]  /*16560*/  WARPGROUP.ARRIVE ;  /* 0x00000000000079c5 */ /* 0x000fe20000000000 */
[----:B01----:R-:W0:Y:S01]  /*16570*/  SHFL.BFLY PT, R5, R4, 0x2, 0x1f ;  /* 0x0c401f0004057f89 */ /* 0x003e2200000e0000 */
[----:B------:R-:W-:Y:S02]  /*16580*/  IADD3 R194, R194, 0x1, RZ ;  /* 0x00000001c2c27810 */ /* 0x000fe40007ffe0ff */
[----:B------:R-:W-:Y:S01]  /*16590*/  R2UR UR6, R10 ;  /* 0x000000000a0672ca */ /* 0x000fe200000e0000 */
[----:B------:R-:W-:Y:S01]  /*165a0*/  VIADD R10, R0, 0x80 ;  /* 0x00000080000a7836 */ /* 0x000fe20000000000 */
[----:B------:R-:W-:Y:S01]  /*165b0*/  R2UR UR7, R11 ;  /* 0x000000000b0772ca */ /* 0x000fe200000e0000 */
[----:B------:R-:W-:Y:S01]  /*165c0*/  IMAD.MOV.U32 R11, RZ, RZ, 0x40000040 ;  /* 0x40000040ff0b7424 */ /* 0x000fe200078e00ff */
[----:B------:R-:W-:-:S02]  /*165d0*/  ISETP.NE.AND P2, PT, R194, 0x2, PT ;  /* 0x00000002c200780c */ /* 0x000fc40003f45270 */
[----:B------:R-:W-:Y:S02]  /*165e0*/  IADD3 R204, R204, 0x1, RZ ;  /* 0x00000001cccc7810 */ /* 0x000fe40007ffe0ff */
[----:B------:R-:W-:-:S07]  /*165f0*/  SEL R194, R194, RZ, P2 ;  /* 0x000000ffc2c27207 */ /* 0x000fce0001000000 */
[----:B------:R-:W-:Y:S01]  /*16600*/  HGMMA.64x128x16.F32 R24, R180, gdesc[UR4].tnspB, R24, gsb0 ;  /* 0x41e00004b4187df0 */ /* 0x000fe20008000818 */
[----:B------:R-:W-:Y:S02]  /*16610*/  R2UR UR6, R10 ;  /* 0x000000000a0672ca */ /* 0x000fe400000e0000 */
[----:B------:R-:W-:Y:S01]  /*16620*/  R2UR UR7, R11 ;  /* 0x000000000b0772ca */ /* 0x000fe200000e0000 */
[----:B------:R-:W-:Y:S01]  /*16630*/  IMAD.MOV.U32 R11, RZ, RZ, 0x40000040 ;  /* 0x40000040ff0b7424 */ /* 0x000fe200078e00ff */
[----:B------:R-:W-:Y:S01]  /*16640*/  IADD3 R10, R0, 0x100, RZ ;  /* 0x00000100000a7810 */ /* 0x000fe20007ffe0ff */
[----:B0-----:R-:W-:Y:S01]  /*16650*/  FADD.FTZ R5, R5, R4 ;  /* 0x0000000405057221 */ /* 0x001fe20000010000 */
[----:B------:R-:W-:Y:S01]  /*16660*/  IMAD.MOV.U32 R4, RZ, RZ, RZ ;  /* 0x000000ffff047224 */ /* 0x000fe200078e00ff */
[----:B------:R-:W-:Y:S02]  /*16670*/  WARPGROUP.DEPBAR.LE gsb0, 0x0 ;  /* 0x00008000000079c5 */ /* 0x000fe40000010000 */
[----:B------:R-:W-:-:S06]  /*16680*/  WARPGROUP.ARRIVE ;  /* 0x00000000000079c5 */ /* 0x000fcc0000000000 */
[----:B------:R-:W-:Y:S01]  /*16690*/  HGMMA.64x128x16.F32 R24, R176, gdesc[UR4].tnspB, R24, gsb0 ;  /* 0x41e00004b0187df0 */ /* 0x000fe20008000818 */
[----:B------:R-:W-:Y:S01]  /*166a0*/  R2UR UR6, R10 ;  /* 0x000000000a0672ca */ /* 0x000fe200000e0000 */
[----:B------:R-:W-:Y:S01]  /*166b0*/  VIADD R10, R0, 0x180 ;  /* 0x00000180000a7836 */ /* 0x000fe20000000000 */
[----:B------:R-:W-:Y:S02]  /*166c0*/  R2UR UR7, R11 ;  /* 0x000000000b0772ca */ /* 0x000fe400000e0000 */
[----:B------:R-:W-:Y:S01]  /*166d0*/  MOV R11, 0x40000040 ;  /* 0x40000040000b7802 */ /* 0x000fe20000000f00 */
        /* <DEDUP_REMOVED lines=28> */
[----:B------:R-:W0:Y:S02]  /*168a0*/  SHFL.BFLY PT, R0, R3, 0x2, 0x1f ;  /* 0x0c401f0003007f89 */ /* 0x000e2400000e0000 */
[----:B0-----:R-:W-:Y:S01]  /*168b0*/  FADD.FTZ R2, R0, R3 ;  /* 0x0000000300027221 */ /* 0x001fe20000010000 */
[----:B------:R-:W-:Y:S01]  /*168c0*/  SEL R3, RZ, 0x1, P2 ;  /* 0x00000001ff037807 */ /* 0x000fe20001000000 */
[----:B------:R-:W0:Y:S03]  /*168d0*/  SHFL.BFLY PT, R0, R5, 0x1, 0x1f ;  /* 0x0c201f0005007f89 */ /* 0x000e2600000e0000 */
[----:B------:R-:W-:Y:S01]  /*168e0*/  LOP3.LUT R196, R196, R3, RZ, 0x3c, !PT ;  /* 0x00000003c4c47212 */ /* 0x000fe200078e3cff */
[----:B------:R-:W-:-:S02]  /*168f0*/  IMAD.MOV.U32 R3, RZ, RZ, -0x800000 ;  /* 0xff800000ff037424 */ /* 0x000fc400078e00ff */
[----:B0-----:R-:W-:Y:S01]  /*16900*/  FADD.FTZ R12, R5, R0 ;  /* 0x00000000050c7221 */ /* 0x001fe20000010000 */
[----:B------:R-:W-:-:S04]  /*16910*/  MOV R0, 0xff800000 ;  /* 0xff80000000007802 */ /* 0x000fc80000000f00 */
[----:B------:R-:W-:-:S13]  /*16920*/  FSETP.NE.FTZ.AND P0, PT, R12, RZ, PT ;  /* 0x000000ff0c00720b */ /* 0x000fda0003f15000 */
[----:B------:R-:W0:Y:S08]  /*16930*/  @P0 MUFU.LG2 R6, R12 ;  /* 0x0000000c00060308 */ /* 0x000e300000000c00 */
[----:B------:R-:W-:Y:S01]  /*16940*/  @P0 MUFU.RCP R4, R12 ;  /* 0x0000000c00040308 */ /* 0x000fe20000001000 */
[----:B0-----:R-:W-:Y:S01]  /*16950*/  @P0 FMUL.FTZ R5, R6, 0.69314718246459960938 ;  /* 0x3f31721806050820 */ /* 0x001fe20000410000 */
[----:B------:R-:W-:-:S02]  /*16960*/  WARPGROUP.DEPBAR.LE gsb0, 0x0 ;  /* 0x00008000000079c5 */ /* 0x000fc40000010000 */
[----:B------:R-:W-:-:S06]  /*16970*/  WARPGROUP.ARRIVE ;  /* 0x00000000000079c5 */ /* 0x000fcc0000000000 */
[----:B------:R-:W-:Y:S01]  /*16980*/  HGMMA.64x128x16.F32 R24, R160, gdesc[UR4].tnspB, R24, gsb0 ;  /* 0x41e00004a0187df0 */ /* 0x000fe20008000818 */
[----:B------:R-:W-:Y:S02]  /*16990*/  R2UR UR6, R10 ;  /* 0x000000000a0672ca */ /* 0x000fe400000e0000 */
[----:B------:R-:W-:Y:S02]  /*169a0*/  R2UR UR7, R11 ;  /* 0x000000000b0772ca */ /* 0x000fe400000e0000 */
[----:B------:R-:W0:Y:S02]  /*169b0*/  SHFL.BFLY PT, R11, R2, 0x1, 0x1f ;  /* 0x0c201f00020b7f89 */ /* 0x000e2400000e0000 */
[----:B0-----:R-:W-:Y:S01]  /*169c0*/  FADD.FTZ R13, R2, R11 ;  /* 0x0000000b020d7221 */ /* 0x001fe20000010000 */
[----:B------:R-:W-:Y:S02]  /*169d0*/  @!P1 VIADD R11, R8, 0x34860 ;  /* 0x00034860080b9836 */ /* 0x000fe40000000000 */
[----:B------:R-:W-:Y:S01]  /*169e0*/  @P0 FMUL.FTZ R2, R7, 0.69314718246459960938 ;  /* 0x3f31721807020820 */ /* 0x000fe20000410000 */
[----:B------:R-:W-:Y:S01]  /*169f0*/  IMAD.MOV.U32 R8, RZ, RZ, RZ ;  /* 0x000000ffff087224 */ /* 0x000fe200078e00ff */
[----:B------:R-:W-:-:S02]  /*16a00*/  FSETP.NE.FTZ.AND P3, PT, R13, RZ, PT ;  /* 0x000000ff0d00720b */ /* 0x000fc40003f75000 */
[----:B------:R-:W-:Y:S01]  /*16a10*/  @P0 FFMA.FTZ R0, R2, R9, R5 ;  /* 0x0000000902000223 */ /* 0x000fe20000010005 */
[----:B------:R-:W-:Y:S02]  /*16a20*/  @!P1 PRMT R11, RZ, 0x654, R11 ;  /* 0x00000654ff0b9816 */ /* 0x000fe4000000000b */
[----:B------:R-:W-:-:S08]  /*16a30*/  PLOP3.LUT P0, PT, PT, PT, PT, 0x8, 0x0 ;  /* 0x000000000000781c */ /* 0x000fd00003f0e170 */
[----:B------:R-:W0:Y:S01]  /*16a40*/  @P3 MUFU.LG2 R10, R13 ;  /* 0x0000000d000a3308 */ /* 0x000e220000000c00 */
[----:B------:R-:W-:-:S07]  /*16a50*/  @P3 FMUL.FTZ R20, R7, 0.69314718246459960938 ;  /* 0x3f31721807143820 */ /* 0x000fce0000410000 */
[----:B------:R-:W1:Y:S01]  /*16a60*/  @P3 MUFU.RCP R8, R13 ;  /* 0x0000000d00083308 */ /* 0x000e620000001000 */
[----:B0-----:R-:W-:-:S04]  /*16a70*/  @P3 FMUL.FTZ R7, R10, 0.69314718246459960938 ;  /* 0x3f3172180a073820 */ /* 0x001fc80000410000 */
[----:B------:R-:W-:Y:S01]  /*16a80*/  @P3 FFMA.FTZ R3, R20, R14, R7 ;  /* 0x0000000e14033223 */ /* 0x000fe20000010007 */
[----:B------:R-:W-:Y:S02]  /*16a90*/  WARPGROUP.DEPBAR.LE gsb0, 0x0 ;  /* 0x00008000000079c5 */ /* 0x000fe40000010000 */
[----:B------:R-:W-:-:S06]  /*16aa0*/  WARPGROUP.ARRIVE ;  /* 0x00000000000079c5 */ /* 0x000fcc0000000000 */
[----:B------:R-:W-:Y:S03]  /*16ab0*/  HGMMA.64x128x16.F32 R24, R164, gdesc[UR4].tnspB, R24, gsb0 ;  /* 0x41e00004a4187df0 */ /* 0x000fe60008000818 */
[----:B------:R-:W-:Y:S02]  /*16ac0*/  WARPGROUP.DEPBAR.LE gsb0, 0x0 ;  /* 0x00008000000079c5 */ /* 0x000fe40000010000 */
[-C--:B-1----:R-:W-:Y:S01]  /*16ad0*/  FMUL.FTZ R95, R26, R8.reuse ;  /* 0x000000081a5f7220 */ /* 0x082fe20000410000 */
[----:B------:R-:W-:Y:S01]  /*16ae0*/  FMUL.FTZ R93, R30, R8 ;  /* 0x000000081e5d7220 */ /* 0x000fe20000410000 */
[----:B------:R0:W-:Y:S01]  /*16af0*/  @!P1 SYNCS.ARRIVE.TRANS64.RED.A1T0 RZ, [R11+URZ], RZ ;  /* 0x000000ff0bff99a7 */ /* 0x0001e2000810043f */
[----:B------:R-:W-:Y:S01]  /*16b00*/  FMUL.FTZ R10, R28, R4 ;  /* 0x000000041c0a7220 */ /* 0x000fe20000410000 */
[-C--:B------:R-:W-:Y:S01]  /*16b10*/  FMUL.FTZ R26, R31, R8.reuse ;  /* 0x000000081f1a7220 */ /* 0x080fe20000410000 */
[-C--:B------:R-:W-:Y:S01]  /*16b20*/  FMUL.FTZ R88, R34, R8.reuse ;  /* 0x0000000822587220 */ /* 0x080fe20000410000 */
[-C--:B------:R-:W-:Y:S01]  /*16b30*/  FMUL.FTZ R91, R35, R8.reuse ;  /* 0x00000008235b7220 */ /* 0x080fe20000410000 */
[----:B------:R-:W-:Y:S01]  /*16b40*/  FMUL.FTZ R30, R38, R8 ;  /* 0x00000008261e7220 */ /* 0x000fe20000410000 */
        /* <DEDUP_REMOVED lines=56> */
[----:B------:R-:W-:-:S07]  /*16ed0*/  FMUL.FTZ R87, R87, R8 ;  /* 0x0000000857577220 */ /* 0x000fce0000410000 */
.L_x_723:
[----:B------:R-:W0:Y:S08]  /*16ee0*/  S2UR UR5, SR_CgaCtaId ;  /* 0x00000000000579c3 */ /* 0x000e300000008800 */
[----:B------:R-:W-:Y:S06]  /*16ef0*/  BAR.SYNC.DEFER_BLOCKING 0x5, 0x180 ;  /* 0x0146000000007b1d */ /* 0x000fec0000010000 */
[----:B------:R-:W-:Y:S01]  /*16f00*/  UMOV UR4, 0x400 ;  /* 0x0000040000047882 */ /* 0x000fe20000000000 */
[----:B------:R-:W-:Y:S01]  /*16f10*/  BSSY B0, `(.L_x_798) ;  /* 0x00001f3000007945 */ /* 0x000fe20003800000 */
[----:B0-----:R-:W-:-:S06]  /*16f20*/  ULEA UR4, UR5, UR4, 0x18 ;  /* 0x0000000405047291 */ /* 0x001fcc000f8ec03f */
[----:B------:R-:W-:-:S05]  /*16f30*/  IMAD.U32 R2, RZ, RZ, UR4 ;  /* 0x00000004ff027e24 */ /* 0x000fca000f8e00ff */
[----:B------:R0:W1:Y:S01]  /*16f40*/  LDS.128 R124, [R2+0x348d0] ;  /* 0x0348d000027c7984 */ /* 0x0000620000000c00 */
[----:B------:R-:W-:Y:S06]  /*16f50*/  BAR.ARV 0x4, 0x180 ;  /* 0x0106000000007b1d */ /* 0x000fec0000002000 */
[----:B------:R-:W-:Y:S05]  /*16f60*/  @P0 BRA `(.L_x_799) ;  /* 0x0000001000fc0947 */ /* 0x000fea0003800000 */
[----:B------:R-:W2:Y:S01]  /*16f70*/  S2R R5, SR_SWINHI ;  /* 0x0000000000057919 */ /* 0x000ea20000002f00 */
[----:B------:R-:W-:Y:S01]  /*16f80*/  F2FP.F16.F32.PACK_AB R10, R11, R10 ;  /* 0x0000000a0b0a723e */ /* 0x000fe200000000ff */
[----:B------:R-:W-:Y:S01]  /*16f90*/  ULDC.64 UR4, c[0x0][0xc00] ;  /* 0x0003000000047ab9 */ /* 0x000fe20000000a00 */
[----:B------:R-:W-:Y:S02]  /*16fa0*/  F2FP.F16.F32.PACK_AB R11, R26, R93 ;  /* 0x0000005d1a0b723e */ /* 0x000fe400000000ff */
[----:B------:R-:W-:Y:S02]  /*16fb0*/  F2FP.F16.F32.PACK_AB R31, R34, R31 ;  /* 0x0000001f221f723e */ /* 0x000fe400000000ff */
[----:B------:R-:W-:Y:S02]  /*16fc0*/  F2FP.F16.F32.PACK_AB R34, R77, R76 ;  /* 0x0000004c4d22723e */ /* 0x000fe400000000ff */
[----:B------:R-:W-:Y:S02]  /*16fd0*/  F2FP.F16.F32.PACK_AB R35, R38, R35 ;  /* 0x000000232623723e */ /* 0x000fe400000000ff */
[----:B------:R-:W-:-:S02]  /*16fe0*/  MOV R20, R2 ;  /* 0x0000000200147202 */ /* 0x000fc40000000f00 */
[----:B--2---:R-:W-:-:S03]  /*16ff0*/  MOV R21, R5 ;  /* 0x0000000500157202 */ /* 0x004fc60000000f00 */
[----:B------:R-:W-:-:S03]  /*17000*/  IMAD.WIDE R8, R235, 0x2, R20 ;  /* 0x00000002eb087825 */ /* 0x000fc600078e0214 */
[C---:B------:R-:W-:Y:S02]  /*17010*/  LOP3.LUT R15, R8.reuse, 0x380, RZ, 0xc0, !PT ;  /* 0x00000380080f7812 */ /* 0x040fe400078ec0ff */
[C---:B------:R-:W-:Y:S02]  /*17020*/  IADD3 R71, P6, R8.reuse, 0x20, RZ ;  /* 0x0000002008477810 */ /* 0x040fe40007fde0ff */
[C---:B------:R-:W-:Y:S02]  /*17030*/  IADD3 R79, P5, R8.reuse, 0x40, RZ ;  /* 0x00000040084f7810 */ /* 0x040fe40007fbe0ff */
[----:B------:R-:W-:Y:S01]  /*17040*/  SHF.R.U64 R15, R15, 0x3, RZ ;  /* 0x000000030f0f7819 */ /* 0x000fe200000012ff */
[----:B------:R-:W-:Y:S01]  /*17050*/  IMAD.X R5, RZ, RZ, R9, P6 ;  /* 0x000000ffff057224 */ /* 0x000fe200030e0609 */
[C---:B------:R-:W-:Y:S02]  /*17060*/  IADD3 R97, P4, R8.reuse, 0x60, RZ ;  /* 0x0000006008617810 */ /* 0x040fe40007f9e0ff */
[----:B------:R-:W-:-:S02]  /*17070*/  IADD3 R99, P3, R8, 0x4000, RZ ;  /* 0x0000400008637810 */ /* 0x000fc40007f7e0ff */
[C---:B------:R-:W-:Y:S01]  /*17080*/  IADD3 R101, P2, R8.reuse, 0x4020, RZ ;  /* 0x0000402008657810 */ /* 0x040fe20007f5e0ff */
[--C-:B------:R-:W-:Y:S01]  /*17090*/  IMAD.X R13, RZ, RZ, R9.reuse, P4 ;  /* 0x000000ffff0d7224 */ /* 0x100fe200020e0609 */
[C---:B------:R-:W-:Y:S02]  /*170a0*/  IADD3 R103, P1, R8.reuse, 0x4040, RZ ;  /* 0x0000404008677810 */ /* 0x040fe40007f3e0ff */
[----:B------:R-:W-:Y:S02]  /*170b0*/  IADD3 R105, P0, R8, 0x4060, RZ ;  /* 0x0000406008697810 */ /* 0x000fe40007f1e0ff */
[----:B------:R-:W-:Y:S01]  /*170c0*/  LOP3.LUT R4, R71, 0x380, RZ, 0xc0, !PT ;  /* 0x0000038047047812 */ /* 0x000fe200078ec0ff */
[--C-:B------:R-:W-:Y:S01]  /*170d0*/  IMAD.X R27, RZ, RZ, R9.reuse, P1 ;  /* 0x000000ffff1b7224 */ /* 0x100fe200008e0609 */
[----:B------:R-:W-:Y:S01]  /*170e0*/  LOP3.LUT R6, R79, 0x380, RZ, 0xc0, !PT ;  /* 0x000003804f067812 */ /* 0x000fe200078ec0ff */
[--C-:B------:R-:W-:Y:S01]  /*170f0*/  IMAD.X R29, RZ, RZ, R9.reuse, P0 ;  /* 0x000000ffff1d7224 */ /* 0x100fe200000e0609 */
[----:B------:R-:W-:Y:S01]  /*17100*/  LOP3.LUT R8, R15, R8, RZ, 0x3c, !PT ;  /* 0x000000080f087212 */ /* 0x000fe200078e3cff */
[----:B------:R-:W-:Y:S01]  /*17110*/  IMAD.X R15, RZ, RZ, R9, P3 ;  /* 0x000000ffff0f7224 */ /* 0x000fe200018e0609 */
[----:B------:R-:W-:-:S02]  /*17120*/  SHF.R.U64 R4, R4, 0x3, RZ ;  /* 0x0000000304047819 */ /* 0x000fc400000012ff */
[----:B------:R-:W-:Y:S02]  /*17130*/  SHF.R.U64 R6, R6, 0x3, RZ ;  /* 0x0000000306067819 */ /* 0x000fe400000012ff */
[-C--:B------:R-:W-:Y:S02]  /*17140*/  IADD3.X R7, RZ, R9.reuse, RZ, P5, !PT ;  /* 0x00000009ff077210 */ /* 0x080fe40002ffe4ff */
[-C--:B------:R-:W-:Y:S02]  /*17150*/  IADD3.X R25, RZ, R9.reuse, RZ, P2, !PT ;  /* 0x00000009ff197210 */ /* 0x080fe400017fe4ff */
[----:B------:R-:W-:Y:S02]  /*17160*/  MOV R92, R8 ;  /* 0x00000008005c7202 */ /* 0x000fe40000000f00 */
[----:B------:R-:W-:Y:S02]  /*17170*/  LOP3.LUT R12, R97, 0x380, RZ, 0xc0, !PT ;  /* 0x00000380610c7812 */ /* 0x000fe400078ec0ff */
[----:B------:R-:W-:-:S02]  /*17180*/  LOP3.LUT R14, R99, 0x380, RZ, 0xc0, !PT ;  /* 0x00000380630e7812 */ /* 0x000fc400078ec0ff */
[----:B------:R-:W-:Y:S02]  /*17190*/  F2FP.F16.F32.PACK_AB R8, R89, R24 ;  /* 0x000000185908723e */ /* 0x000fe400000000ff */
[----:B------:R-:W-:Y:S01]  /*171a0*/  F2FP.F16.F32.PACK_AB R9, R28, R95 ;  /* 0x0000005f1c09723e */ /* 0x000fe200000000ff */
[----:B------:R-:W-:Y:S01]  /*171b0*/  BAR.SYNC.DEFER_BLOCKING 0x1, 0x100 ;  /* 0x0044000000007b1d */ /* 0x000fe20000010000 */
[----:B------:R-:W-:Y:S02]  /*171c0*/  LOP3.LUT R24, R101, 0x380, RZ, 0xc0, !PT ;  /* 0x0000038065187812 */ /* 0x000fe400078ec0ff */
[----:B------:R-:W-:Y:S02]  /*171d0*/  LOP3.LUT R28, R103, 0x380, RZ, 0xc0, !PT ;  /* 0x00000380671c7812 */ /* 0x000fe400078ec0ff */
[----:B------:R-:W-:Y:S02]  /*171e0*/  LOP3.LUT R4, R4, R71, RZ, 0x3c, !PT ;  /* 0x0000004704047212 */ /* 0x000fe400078e3cff */
[----:B------:R-:W-:-:S02]  /*171f0*/  LOP3.LUT R6, R6, R79, RZ, 0x3c, !PT ;  /* 0x0000004f06067212 */ /* 0x000fc400078e3cff */
[----:B------:R-:W-:Y:S02]  /*17200*/  LOP3.LUT R70, R105, 0x380, RZ, 0xc0, !PT ;  /* 0x0000038069467812 */ /* 0x000fe400078ec0ff */
[----:B------:R-:W-:Y:S02]  /*17210*/  SHF.R.U64 R12, R12, 0x3, RZ ;  /* 0x000000030c0c7819 */ /* 0x000fe400000012ff */
[----:B------:R-:W-:Y:S02]  /*17220*/  SHF.R.U64 R14, R14, 0x3, RZ ;  /* 0x000000030e0e7819 */ /* 0x000fe400000012ff */
[----:B------:R-:W-:Y:S02]  /*17230*/  SHF.R.U64 R24, R24, 0x3, RZ ;  /* 0x0000000318187819 */ /* 0x000fe400000012ff */
[----:B------:R-:W-:Y:S02]  /*17240*/  SHF.R.U64 R28, R28, 0x3, RZ ;  /* 0x000000031c1c7819 */ /* 0x000fe400000012ff */
[----:B------:R-:W-:-:S02]  /*17250*/  SHF.R.U64 R70, R70, 0x3, RZ ;  /* 0x0000000346467819 */ /* 0x000fc400000012ff */
[----:B------:R-:W-:Y:S02]  /*17260*/  MOV R90, R4 ;  /* 0x00000004005a7202 */ /* 0x000fe40000000f00 */
[----:B------:R-:W-:Y:S01]  /*17270*/  MOV R89, R6 ;  /* 0x0000000600597202 */ /* 0x000fe20000000f00 */
[----:B------:R2:W-:Y:S01]  /*17280*/  STSM.16.M88.4 [R92], R8 ;  /* 0x000000085c007844 */ /* 0x0005e20000000200 */
[----:B------:R-:W-:Y:S02]  /*17290*/  F2FP.F16.F32.PACK_AB R4, R33, R32 ;  /* 0x000000202104723e */ /* 0x000fe400000000ff */
[----:B------:R-:W-:Y:S02]  /*172a0*/  F2FP.F16.F32.PACK_AB R5, R91, R88 ;  /* 0x000000585b05723e */ /* 0x000fe400000000ff */
[----:B------:R-:W-:Y:S02]  /*172b0*/  F2FP.F16.F32.PACK_AB R6, R37, R36 ;  /* 0x000000242506723e */ /* 0x000fe400000000ff */
[----:B------:R-:W-:-:S02]  /*172c0*/  F2FP.F16.F32.PACK_AB R7, R39, R30 ;  /* 0x0000001e2707723e */ /* 0x000fc400000000ff */
[----:B------:R-:W-:Y:S02]  /*172d0*/  LOP3.LUT R12, R12, R97, RZ, 0x3c, !PT ;  /* 0x000000610c0c7212 */ /* 0x000fe400078e3cff */
[----:B------:R-:W-:Y:S01]  /*172e0*/  LOP3.LUT R14, R14, R99, RZ, 0x3c, !PT ;  /* 0x000000630e0e7212 */ /* 0x000fe200078e3cff */
[----:B------:R-:W-:Y:S01]  /*172f0*/  STSM.16.M88.4 [R90], R4 ;  /* 0x000000045a007844 */ /* 0x000fe20000000200 */
[----:B------:R-:W-:Y:S02]  /*17300*/  LOP3.LUT R24, R24, R101, RZ, 0x3c, !PT ;  /* 0x0000006518187212 */ /* 0x000fe400078e3cff */
[----:B------:R-:W-:Y:S02]  /*17310*/  LOP3.LUT R26, R28, R103, RZ, 0x3c, !PT ;  /* 0x000000671c1a7212 */ /* 0x000fe400078e3cff */
[----:B--2---:R-:W-:Y:S02]  /*17320*/  F2FP.F16.F32.PACK_AB R8, R41, R40 ;  /* 0x000000282908723e */ /* 0x004fe400000000ff */
[----:B------:R-:W-:-:S02]  /*17330*/  F2FP.F16.F32.PACK_AB R9, R43, R42 ;  /* 0x0000002a2b09723e */ /* 0x000fc400000000ff */
[----:B------:R-:W-:Y:S02]  /*17340*/  F2FP.F16.F32.PACK_AB R10, R45, R44 ;  /* 0x0000002c2d0a723e */ /* 0x000fe400000000ff */
[----:B------:R-:W-:Y:S02]  /*17350*/  F2FP.F16.F32.PACK_AB R11, R47, R46 ;  /* 0x0000002e2f0b723e */ /* 0x000fe400000000ff */
[----:B------:R-:W-:Y:S01]  /*17360*/  LOP3.LUT R28, R70, R105, RZ, 0x3c, !PT ;  /* 0x00000069461c7212 */ /* 0x000fe200078e3cff */
[----:B------:R-:W2:Y:S01]  /*17370*/  LDC R46, c[0x0][0xbe8] ;  /* 0x0002fa00ff2e7b82 */ /* 0x000ea20000000800 */
[----:B------:R-:W-:Y:S01]  /*17380*/  MOV R79, R12 ;  /* 0x0000000c004f7202 */ /* 0x000fe20000000f00 */
[----:B------:R3:W-:Y:S01]  /*17390*/  STSM.16.M88.4 [R89], R8 ;  /* 0x0000000859007844 */ /* 0x0007e20000000200 */
[----:B------:R-:W-:Y:S02]  /*173a0*/  MOV R78, R14 ;  /* 0x0000000e004e7202 */ /* 0x000fe40000000f00 */
[----:B------:R-:W-:-:S02]  /*173b0*/  MOV R71, R24 ;  /* 0x0000001800477202 */ /* 0x000fc40000000f00 */
[----:B------:R-:W-:Y:S02]  /*173c0*/  MOV R70, R26 ;  /* 0x0000001a00467202 */ /* 0x000fe40000000f00 */
[----:B------:R-:W-:Y:S02]  /*173d0*/  F2FP.F16.F32.PACK_AB R12, R49, R48 ;  /* 0x00000030310c723e */ /* 0x000fe400000000ff */
[----:B------:R-:W-:Y:S02]  /*173e0*/  F2FP.F16.F32.PACK_AB R13, R51, R50 ;  /* 0x00000032330d723e */ /* 0x000fe400000000ff */
[----:B------:R-:W-:Y:S02]  /*173f0*/  F2FP.F16.F32.PACK_AB R14, R53, R52 ;  /* 0x00000034350e723e */ /* 0x000fe400000000ff */
[----:B------:R-:W-:Y:S02]  /*17400*/  F2FP.F16.F32.PACK_AB R15, R55, R54 ;  /* 0x00000036370f723e */ /* 0x000fe400000000ff */
[----:B------:R-:W-:-:S02]  /*17410*/  F2FP.F16.F32.PACK_AB R24, R57, R56 ;  /* 0x000000383918723e */ /* 0x000fc400000000ff */
[----:B------:R-:W-:Y:S01]  /*17420*/  F2FP.F16.F32.PACK_AB R25, R59, R58 ;  /* 0x0000003a3b19723e */ /* 0x000fe200000000ff */
[----:B------:R-:W-:Y:S01]  /*17430*/  STSM.16.M88.4 [R79], R12 ;  /* 0x0000000c4f007844 */ /* 0x000fe20000000200 */
[----:B------:R-:W-:Y:S02]  /*17440*/  F2FP.F16.F32.PACK_AB R26, R61, R60 ;  /* 0x0000003c3d1a723e */ /* 0x000fe400000000ff */
[----:B------:R-:W-:Y:S02]  /*17450*/  F2FP.F16.F32.PACK_AB R27, R63, R62 ;  /* 0x0000003e3f1b723e */ /* 0x000fe400000000ff */
[----:B------:R-:W-:Y:S02]  /*17460*/  MOV R36, R28 ;  /* 0x0000001c00247202 */ /* 0x000fe40000000f00 */
[----:B------:R-:W-:Y:S01]  /*17470*/  ISETP.NE.U32.AND P0, PT, RZ, UR4, PT ;  /* 0x00000004ff007c0c */ /* 0x000fe2000bf05070 */
[----:B------:R-:W-:Y:S01]  /*17480*/  STSM.16.M88.4 [R78], R24 ;  /* 0x000000184e007844 */ /* 0x000fe20000000200 */
[----:B---3--:R-:W-:-:S02]  /*17490*/  IADD3 R10, P1, R201, UR4, RZ ;  /* 0x00000004c90a7c10 */ /* 0x008fc4000ff3e0ff */
[----:B------:R-:W-:Y:S02]  /*174a0*/  F2FP.F16.F32.PACK_AB R28, R65, R64 ;  /* 0x00000040411c723e */ /* 0x000fe400000000ff */
[----:B------:R-:W-:Y:S02]  /*174b0*/  F2FP.F16.F32.PACK_AB R29, R67, R66 ;  /* 0x00000042431d723e */ /* 0x000fe400000000ff */
[----:B------:R-:W-:Y:S02]  /*174c0*/  F2FP.F16.F32.PACK_AB R30, R69, R68 ;  /* 0x00000044451e723e */ /* 0x000fe400000000ff */
[----:B------:R-:W-:Y:S02]  /*174d0*/  F2FP.F16.F32.PACK_AB R32, R73, R72 ;  /* 0x000000484920723e */ /* 0x000fe400000000ff */
[----:B------:R-:W-:Y:S01]  /*174e0*/  F2FP.F16.F32.PACK_AB R33, R75, R74 ;  /* 0x0000004a4b21723e */ /* 0x000fe200000000ff */
[----:B------:R-:W-:Y:S01]  /*174f0*/  STSM.16.M88.4 [R71], R28 ;  /* 0x0000001c47007844 */ /* 0x000fe20000000200 */
[----:B------:R-:W-:-:S02]  /*17500*/  F2FP.F16.F32.PACK_AB R4, R81, R80 ;  /* 0x000000505104723e */ /* 0x000fc400000000ff */
[----:B------:R-:W-:Y:S01]  /*17510*/  F2FP.F16.F32.PACK_AB R5, R83, R82 ;  /* 0x000000525305723e */ /* 0x000fe200000000ff */
[----:B------:R-:W-:Y:S01]  /*17520*/  STSM.16.M88.4 [R70], R32 ;  /* 0x0000002046007844 */ /* 0x000fe20000000200 */
[----:B------:R-:W-:Y:S02]  /*17530*/  F2FP.F16.F32.PACK_AB R6, R85, R84 ;  /* 0x000000545506723e */ /* 0x000fe400000000ff */
[----:B------:R-:W-:Y:S02]  /*17540*/  F2FP.F16.F32.PACK_AB R7, R87, R86 ;  /* 0x000000565707723e */ /* 0x000fe400000000ff */
[----:B------:R-:W-:Y:S02]  /*17550*/  ISETP.NE.AND.EX P0, PT, RZ, UR5, PT, P0 ;  /* 0x00000005ff007c0c */ /* 0x000fe4000bf05300 */
[----:B------:R-:W-:Y:S01]  /*17560*/  IADD3.X R11, R202, UR5, RZ, P1, !PT ;  /* 0x00000005ca0b7c10 */ /* 0x000fe20008ffe4ff */
[----:B------:R-:W-:Y:S01]  /*17570*/  ULDC.64 UR4, c[0x0][0xc08] ;  /* 0x0003020000047ab9 */ /* 0x000fe20000000a00 */
[----:B------:R3:W-:Y:S01]  /*17580*/  STSM.16.M88.4 [R36], R4 ;  /* 0x0000000424007844 */ /* 0x0007e20000000200 */
[----:B------:R-:W-:Y:S01]  /*17590*/  BAR.SYNC.DEFER_BLOCKING 0x1, 0x100 ;  /* 0x0044000000007b1d */ /* 0x000fe20000010000 */
[----:B------:R-:W-:-:S02]  /*175a0*/  ISETP.NE.U32.AND P2, PT, RZ, UR4, PT ;  /* 0x00000004ff007c0c */ /* 0x000fc4000bf45070 */
[----:B------:R-:W-:Y:S02]  /*175b0*/  MOV R44, RZ ;  /* 0x000000ff002c7202 */ /* 0x000fe40000000f00 */
[----:B------:R-:W-:-:S13]  /*175c0*/  ISETP.NE.AND.EX P2, PT, RZ, UR5, PT, P2 ;  /* 0x00000005ff007c0c */ /* 0x000fda000bf45320 */
[----:B------:R-:W-:Y:S01]  /*175d0*/  @P2 IADD3 R8, P3, R201, UR4, RZ ;  /* 0x00000004c9082c10 */ /* 0x000fe2000ff7e0ff */
[----:B------:R-:W-:Y:S02]  /*175e0*/  ULDC UR4, c[0x0][0xa88] ;  /* 0x0002a20000047ab9 */ /* 0x000fe40000000800 */
[----:B---3--:R-:W-:Y:S01]  /*175f0*/  IMAD.U32 R7, RZ, RZ, UR4 ;  /* 0x00000004ff077e24 */ /* 0x008fe2000f8e00ff */
[----:B------:R-:W-:Y:S01]  /*17600*/  @P2 IADD3.X R9, R202, UR5, RZ, P3, !PT ;  /* 0x00000005ca092c10 */ /* 0x000fe20009ffe4ff */
[----:B------:R3:W5:Y:S01]  /*17610*/  @P0 LDG.E R44, desc[UR42][R10.64] ;  /* 0x0000002a0a2c0981 */ /* 0x000762000c1e1900 */
[----:B--2---:R-:W-:-:S03]  /*17620*/  ISETP.NE.AND P1, PT, R46, 0x1, PT ;  /* 0x000000012e00780c */ /* 0x004fc60003f25270 */
[----:B------:R3:W5:Y:S10]  /*17630*/  @P2 LDG.E R7, desc[UR42][R8.64] ;  /* 0x0000002a08072981 */ /* 0x000774000c1e1900 */
[----:B------:R-:W2:Y:S08]  /*17640*/  @P1 LDC R12, c[0x0][0xbec] ;  /* 0x0002fb00ff0c1b82 */ /* 0x000eb00000000800 */
[----:B------:R-:W4:Y:S01]  /*17650*/  @P1 LDC R15, c[0x0][0xbf0] ;  /* 0x0002fc00ff0f1b82 */ /* 0x000f220000000800 */
[----:B---3--:R-:W-:Y:S05]  /*17660*/  @P2 BRA `(.L_x_800) ;  /* 0x0000000000102947 */ /* 0x008fea0003800000 */
[----:B------:R-:W-:Y:S05]  /*17670*/  @!P0 BRA `(.L_x_800) ;  /* 0x00000000000c8947 */ /* 0x000fea0003800000 */
[----:B------:R-:W3:Y:S04]  /*17680*/  LDG.E R4, desc[UR42][R10.64] ;  /* 0x0000002a0a047981 */ /* 0x000ee8000c1e1900 */
[----:B-----5:R-:W3:Y:S02]  /*17690*/  LDG.E R7, desc[UR42][R10.64+0x4] ;  /* 0x0000042a0a077981 */ /* 0x020ee4000c1e1900 */
[----:B---3--:R-:W-:-:S07]  /*176a0*/  IMAD.IADD R7, R7, 0x1, -R4 ;  /* 0x0000000107077824 */ /* 0x008fce00078e0a04 */
.L_x_800:
[----:B------:R-:W-:Y:S01]  /*176b0*/  SHF.R.S32.HI R47, RZ, 0x1f, R200 ;  /* 0x0000001fff2f7819 */ /* 0x000fe200000114c8 */
[----:B------:R-:W-:Y:S01]  /*176c0*/  ULDC.64 UR4, c[0x0][0xb90] ;  /* 0x0002e40000047ab9 */ /* 0x000fe20000000a00 */
[----:B------:R-:W-:Y:S01]  /*176d0*/  LEA R25, R206, R234, 0x7 ;  /* 0x000000eace197211 */ /* 0x000fe200078e38ff */
[----:B------:R-:W-:Y:S01]  /*176e0*/  IMAD R11, R207, 0x40, R197 ;  /* 0x00000040cf0b7824 */ /* 0x000fe200078e02c5 */
[----:B-----5:R-:W-:Y:S01]  /*176f0*/  SHF.R.S32.HI R45, RZ, 0x1f, R44 ;  /* 0x0000001fff2d7819 */ /* 0x020fe2000001142c */
[----:B------:R-:W-:Y:S01]  /*17700*/  IMAD R5, R47, UR4, RZ ;  /* 0x000000042f057c24 */ /* 0x000fe2000f8e02ff */
[----:B------:R-:W-:Y:S01]  /*17710*/  SEL R208, R208, RZ, !P0 ;  /* 0x000000ffd0d07207 */ /* 0x000fe20004000000 */
[----:B--2---:R-:W-:Y:S01]  /*17720*/  @P1 IMAD.HI.U32 R6, R25, R12, RZ ;  /* 0x0000000c19061227 */ /* 0x004fe200078e00ff */
[----:B------:R-:W-:Y:S02]  /*17730*/  SEL R203, R203, RZ, !P0 ;  /* 0x000000ffcbcb7207 */ /* 0x000fe40004000000 */
[----:B------:R-:W-:Y:S01]  /*17740*/  LEA R14, R206, R232, 0x7 ;  /* 0x000000e8ce0e7211 */ /* 0x000fe200078e38ff */
[----:B------:R-:W-:-:S02]  /*17750*/  IMAD R13, R200, UR5, R5 ;  /* 0x00000005c80d7c24 */ /* 0x000fc4000f8e0205 */
[----:B------:R-:W-:Y:S01]  /*17760*/  IMAD.MOV.U32 R9, RZ, RZ, R25 ;  /* 0x000000ffff097224 */ /* 0x000fe200078e0019 */
[----:B----4-:R-:W-:Y:S01]  /*17770*/  @P1 SHF.R.U32.HI R9, RZ, R15, R6 ;  /* 0x0000000fff091219 */ /* 0x010fe20000011606 */
[----:B------:R-:W-:Y:S01]  /*17780*/  IMAD.WIDE.U32 R4, R200, UR4, R44 ;  /* 0x00000004c8047c25 */ /* 0x000fe2000f8e002c */
[----:B------:R-:W-:-:S03]  /*17790*/  ULDC.64 UR4, c[0x0][0xb98] ;  /* 0x0002e60000047ab9 */ /* 0x000fc60000000a00 */
[----:B------:R-:W-:Y:S01]  /*177a0*/  IMAD.WIDE R20, R11, 0x2, R20 ;  /* 0x000000020b147825 */ /* 0x000fe200078e0214 */
[----:B------:R-:W-:-:S03]  /*177b0*/  IADD3 R5, R5, R13, RZ ;  /* 0x0000000d05057210 */ /* 0x000fc60007ffe0ff */
[----:B------:R-:W-:Y:S01]  /*177c0*/  IMAD.MOV R13, RZ, RZ, -R9 ;  /* 0x000000ffff0d7224 */ /* 0x000fe200078e0a09 */
[----:B------:R-:W-:Y:S01]  /*177d0*/  IADD3 R15, P0, R20, 0x1000, RZ ;  /* 0x00001000140f7810 */ /* 0x000fe20007f1e0ff */
[----:B------:R-:W-:Y:S01]  /*177e0*/  IMAD R6, R208, UR4, RZ ;  /* 0x00000004d0067c24 */ /* 0x000fe2000f8e02ff */
[C---:B------:R-:W-:Y:S01]  /*177f0*/  IADD3 R29, P6, R20.reuse, 0x4000, RZ ;  /* 0x00004000141d7810 */ /* 0x040fe20007fde0ff */
[----:B------:R-:W-:Y:S01]  /*17800*/  IMAD.WIDE.U32 R4, R203, UR4, R4 ;  /* 0x00000004cb047c25 */ /* 0x000fe2000f8e0004 */
[----:B------:R-:W-:Y:S02]  /*17810*/  IADD3 R33, P5, R20, 0x5000, RZ ;  /* 0x0000500014217810 */ /* 0x000fe40007fbe0ff */
[----:B------:R-:W-:Y:S01]  /*17820*/  LOP3.LUT R28, R29, 0x380, RZ, 0xc0, !PT ;  /* 0x000003801d1c7812 */ /* 0x000fe200078ec0ff */
[----:B------:R-:W-:Y:S01]  /*17830*/  IMAD R11, R46, R13, R25 ;  /* 0x0000000d2e0b7224 */ /* 0x000fe200078e0219 */
[----:B------:R-:W-:Y:S01]  /*17840*/  SHF.R.S32.HI R13, RZ, 0x1f, R9 ;  /* 0x0000001fff0d7819 */ /* 0x000fe20000011409 */
[----:B------:R-:W-:Y:S01]  /*17850*/  IMAD R8, R203, UR5, R6 ;  /* 0x00000005cb087c24 */ /* 0x000fe2000f8e0206 */
[----:B------:R-:W-:Y:S01]  /*17860*/  IADD3 R4, P2, R9, R4, RZ ;  /* 0x0000000409047210 */ /* 0x000fe20007f5e0ff */
[----:B------:R-:W-:Y:S01]  /*17870*/  ULDC.64 UR4, c[0x0][0xb88] ;  /* 0x0002e20000047ab9 */ /* 0x000fe20000000a00 */
[----:B------:R-:W-:Y:S01]  /*17880*/  SHF.R.S32.HI R6, RZ, 0x1f, R11 ;  /* 0x0000001fff067819 */ /* 0x000fe2000001140b */
[----:B------:R-:W-:Y:S01]  /*17890*/  IMAD R53, R7, R46, RZ ;  /* 0x0000002e07357224 */ /* 0x000fe200078e02ff */
[----:B------:R-:W-:-:S02]  /*178a0*/  IADD3.X R5, R13, R5, R8, P2, !PT ;  /* 0x000000050d057210 */ /* 0x000fc400017fe408 */
[----:B------:R-:W-:Y:S01]  /*178b0*/  IADD3 R9, P3, R20, 0x2000, RZ ;  /* 0x0000200014097810 */ /* 0x000fe20007f7e0ff */
[----:B------:R-:W-:Y:S01]  /*178c0*/  IMAD R6, R6, UR4, RZ ;  /* 0x0000000406067c24 */ /* 0x000fe2000f8e02ff */
[----:B------:R-:W-:Y:S01]  /*178d0*/  IADD3 R25, P2, R20, 0x3000, RZ ;  /* 0x0000300014197810 */ /* 0x000fe20007f5e0ff */
[----:B------:R-:W-:Y:S01]  /*178e0*/  IMAD.WIDE.U32 R4, R11, UR4, R4 ;  /* 0x000000040b047c25 */ /* 0x000fe2000f8e0004 */
[----:B------:R-:W-:Y:S02]  /*178f0*/  LOP3.LUT R12, R9, 0x380, RZ, 0xc0, !PT ;  /* 0x00000380090c7812 */ /* 0x000fe400078ec0ff */
[----:B------:R-:W-:Y:S01]  /*17900*/  LOP3.LUT R24, R25, 0x380, RZ, 0xc0, !PT ;  /* 0x0000038019187812 */ /* 0x000fe200078ec0ff */
[----:B------:R-:W-:Y:S01]  /*17910*/  IMAD R13, R11, UR5, R6 ;  /* 0x000000050b0d7c24 */ /* 0x000fe2000f8e0206 */
[----:B------:R-:W-:Y:S01]  /*17920*/  ULDC.64 UR4, c[0x0][0xb50] ;  /* 0x0002d40000047ab9 */ /* 0x000fe20000000a00 */
[----:B------:R-:W-:Y:S02]  /*17930*/  SHF.R.U64 R12, R12, 0x3, RZ ;  /* 0x000000030c0c7819 */ /* 0x000fe400000012ff */
[----:B------:R-:W-:Y:S01]  /*17940*/  IMAD.IADD R5, R5, 0x1, R13 ;  /* 0x0000000105057824 */ /* 0x000fe200078e020d */
[----:B------:R-:W-:-:S02]  /*17950*/  LEA R6, P4, R4, UR4, 0x2 ;  /* 0x0000000404067c11 */ /* 0x000fc4000f8810ff */
[----:B------:R-:W-:Y:S01]  /*17960*/  LOP3.LUT R12, R12, R9, RZ, 0x3c, !PT ;  /* 0x000000090c0c7212 */ /* 0x000fe200078e3cff */
[----:B------:R-:W-:Y:S01]  /*17970*/  IMAD.X R9, RZ, RZ, R21, P0 ;  /* 0x000000ffff097224 */ /* 0x000fe200000e0615 */
[----:B------:R-:W-:Y:S01]  /*17980*/  LEA.HI.X R10, R4, UR5, R5, 0x2, P4 ;  /* 0x00000005040a7c11 */ /* 0x000fe2000a0f1405 */
[----:B------:R-:W-:Y:S01]  /*17990*/  SHFL.IDX PT, R48, R6, RZ, 0x1c1f ;  /* 0x001c1fff06307589 */ /* 0x000fe200000e0000 */
[----:B------:R-:W-:Y:S01]  /*179a0*/  SHF.R.U64 R24, R24, 0x3, RZ ;  /* 0x0000000318187819 */ /* 0x000fe200000012ff */
[----:B------:R-:W-:Y:S01]  /*179b0*/  VIADD R4, R14, 0x8 ;  /* 0x000000080e047836 */ /* 0x000fe20000000000 */
[----:B------:R-:W-:Y:S01]  /*179c0*/  LOP3.LUT P0, RZ, R214, 0x3, RZ, 0xc0, !PT ;  /* 0x00000003d6ff7812 */ /* 0x000fe2000780c0ff */
[----:B------:R-:W2:Y:S01]  /*179d0*/  SHFL.IDX PT, R49, R10, RZ, 0x1c1f ;  /* 0x001c1fff0a317589 */ /* 0x000ea200000e0000 */
[----:B------:R-:W-:Y:S01]  /*179e0*/  LOP3.LUT R24, R24, R25, RZ, 0x3c, !PT ;  /* 0x0000001918187212 */ /* 0x000fe200078e3cff */
[----:B------:R-:W-:Y:S01]  /*179f0*/  IMAD.X R25, RZ, RZ, R21, P2 ;  /* 0x000000ffff197224 */ /* 0x000fe200010e0615 */
[-C--:B------:R-:W-:Y:S01]  /*17a00*/  ISETP.GE.OR P2, PT, R14, R53.reuse, P0 ;  /* 0x000000350e00720c */ /* 0x080fe20000746670 */
[----:B------:R-:W-:Y:S01]  /*17a10*/  SHFL.IDX PT, R50, R6, 0x1, 0x1c1f ;  /* 0x003c1f0006327f89 */ /* 0x000fe200000e0000 */
[----:B------:R-:W-:Y:S01]  /*17a20*/  ISETP.GE.OR P0, PT, R4, R53, P0 ;  /* 0x000000350400720c */ /* 0x000fe20000706670 */
[----:B------:R-:W-:Y:S01]  /*17a30*/  ULDC.64 UR4, c[0x0][0xaa0] ;  /* 0x0002a80000047ab9 */ /* 0x000fe20000000a00 */
[----:B------:R-:W-:Y:S01]  /*17a40*/  IADD3.X R13, RZ, R21, RZ, P3, !PT ;  /* 0x00000015ff0d7210 */ /* 0x000fe20001ffe4ff */
[----:B------:R-:W3:Y:S01]  /*17a50*/  SHFL.IDX PT, R51, R10, 0x1, 0x1c1f ;  /* 0x003c1f000a337f89 */ /* 0x000ee200000e0000 */
[----:B------:R-:W-:-:S02]  /*17a60*/  IADD3 R5, P3, R20, 0x7000, RZ ;  /* 0x0000700014057810 */ /* 0x000fc40007f7e0ff */
[C---:B------:R-:W-:Y:S02]  /*17a70*/  IADD3 R37, P4, R20.reuse, 0x6000, RZ ;  /* 0x0000600014257810 */ /* 0x040fe40007f9e0ff */
[----:B------:R-:W-:Y:S01]  /*17a80*/  LOP3.LUT R7, R20, 0x380, RZ, 0xc0, !PT ;  /* 0x0000038014077812 */ /* 0x000fe200078ec0ff */
[----:B------:R-:W-:Y:S01]  /*17a90*/  IMAD.X R41, RZ, RZ, R21, P3 ;  /* 0x000000ffff297224 */ /* 0x000fe200018e0615 */
[----:B------:R-:W-:Y:S02]  /*17aa0*/  LOP3.LUT R4, R5, 0x380, RZ, 0xc0, !PT ;  /* 0x0000038005047812 */ /* 0x000fe400078ec0ff */
[----:B------:R-:W-:Y:S02]  /*17ab0*/  LOP3.LUT R32, R33, 0x380, RZ, 0xc0, !PT ;  /* 0x0000038021207812 */ /* 0x000fe400078ec0ff */
[----:B------:R-:W-:Y:S02]  /*17ac0*/  LOP3.LUT R36, R37, 0x380, RZ, 0xc0, !PT ;  /* 0x0000038025247812 */ /* 0x000fe400078ec0ff */
[----:B------:R-:W-:-:S02]  /*17ad0*/  SHF.R.U64 R7, R7, 0x3, RZ ;  /* 0x0000000307077819 */ /* 0x000fc400000012ff */
[----:B------:R-:W-:Y:S01]  /*17ae0*/  SHF.R.U64 R4, R4, 0x3, RZ ;  /* 0x0000000304047819 */ /* 0x000fe200000012ff */
[----:B--2---:R2:W-:Y:S01]  /*17af0*/  @!P2 ST.E desc[UR42][R48.64], R0 ;  /* 0x000000003000a985 */ /* 0x0045e2000c10192a */
[----:B------:R-:W-:Y:S02]  /*17b00*/  SHF.R.U64 R28, R28, 0x3, RZ ;  /* 0x000000031c1c7819 */ /* 0x000fe400000012ff */
[----:B------:R-:W-:Y:S02]  /*17b10*/  SHF.R.U64 R32, R32, 0x3, RZ ;  /* 0x0000000320207819 */ /* 0x000fe400000012ff */
[----:B------:R-:W-:Y:S02]  /*17b20*/  SHF.R.U64 R36, R36, 0x3, RZ ;  /* 0x0000000324247819 */ /* 0x000fe400000012ff */
[----:B------:R-:W-:Y:S01]  /*17b30*/  LOP3.LUT R20, R7, R20, RZ, 0x3c, !PT ;  /* 0x0000001407147212 */ /* 0x000fe200078e3cff */
[----:B---3--:R3:W-:Y:S01]  /*17b40*/  @!P0 ST.E desc[UR42][R50.64], R3 ;  /* 0x0000000332008985 */ /* 0x0087e2000c10192a */
[----:B------:R-:W-:Y:S01]  /*17b50*/  LOP3.LUT R28, R28, R29, RZ, 0x3c, !PT ;  /* 0x0000001d1c1c7212 */ /* 0x000fe200078e3cff */
[--C-:B------:R-:W-:Y:S01]  /*17b60*/  IMAD.X R29, RZ, RZ, R21.reuse, P6 ;  /* 0x000000ffff1d7224 */ /* 0x100fe200030e0615 */
[----:B------:R-:W-:Y:S01]  /*17b70*/  LOP3.LUT R32, R32, R33, RZ, 0x3c, !PT ;  /* 0x0000002120207212 */ /* 0x000fe200078e3cff */
[----:B--2---:R-:W2:Y:S01]  /*17b80*/  @P1 LDC R49, c[0x0][0xbec] ;  /* 0x0002fb00ff311b82 */ /* 0x004ea20000000800 */
[----:B------:R-:W-:Y:S01]  /*17b90*/  LOP3.LUT R36, R36, R37, RZ, 0x3c, !PT ;  /* 0x0000002524247212 */ /* 0x000fe200078e3cff */
[----:B------:R-:W-:Y:S01]  /*17ba0*/  IMAD.X R37, RZ, RZ, R21, P4 ;  /* 0x000000ffff257224 */ /* 0x000fe200020e0615 */
[----:B------:R-:W-:Y:S01]  /*17bb0*/  LOP3.LUT R40, R4, R5, RZ, 0x3c, !PT ;  /* 0x0000000504287212 */ /* 0x000fe200078e3cff */
[----:B------:R-:W5:Y:S01]  /*17bc0*/  LD.E.128 R24, desc[UR42][R24.64] ;  /* 0x0000002a18187980 */ /* 0x000f62000c101d00 */
[----:B------:R-:W-:-:S02]  /*17bd0*/  IADD3.X R33, RZ, R21, RZ, P5, !PT ;  /* 0x00000015ff217210 */ /* 0x000fc40002ffe4ff */
[----:B------:R-:W-:Y:S01]  /*17be0*/  LOP3.LUT R8, R15, 0x380, RZ, 0xc0, !PT ;  /* 0x000003800f087812 */ /* 0x000fe200078ec0ff */
[----:B---3--:R-:W3:Y:S01]  /*17bf0*/  @P1 LDC R51, c[0x0][0xbf0] ;  /* 0x0002fc00ff331b82 */ /* 0x008ee20000000800 */
[----:B------:R-:W-:Y:S01]  /*17c00*/  IMAD R3, R45, UR4, RZ ;  /* 0x000000042d037c24 */ /* 0x000fe2000f8e02ff */
[----:B------:R4:W5:Y:S01]  /*17c10*/  LD.E.128 R4, desc[UR42][R20.64] ;  /* 0x0000002a14047980 */ /* 0x000962000c101d00 */
[----:B------:R-:W-:Y:S02]  /*17c20*/  SHF.R.U64 R8, R8, 0x3, RZ ;  /* 0x0000000308087819 */ /* 0x000fe400000012ff */
[----:B------:R-:W-:Y:S01]  /*17c30*/  IMAD R3, R44, UR5, R3 ;  /* 0x000000052c037c24 */ /* 0x000fe2000f8e0203 */
[----:B------:R-:W5:Y:S01]  /*17c40*/  LD.E.128 R28, desc[UR42][R28.64] ;  /* 0x0000002a1c1c7980 */ /* 0x000f62000c101d00 */
[----:B------:R-:W-:-:S03]  /*17c50*/  LOP3.LUT R8, R8, R15, RZ, 0x3c, !PT ;  /* 0x0000000f08087212 */ /* 0x000fc600078e3cff */
[----:B------:R-:W5:Y:S01]  /*17c60*/  LD.E.128 R12, desc[UR42][R12.64] ;  /* 0x0000002a0c0c7980 */ /* 0x000f62000c101d00 */
[----:B----4-:R-:W-:Y:S01]  /*17c70*/  IMAD.WIDE.U32 R20, R44, UR4, RZ ;  /* 0x000000042c147c25 */ /* 0x010fe2000f8e00ff */
[----:B------:R-:W-:Y:S02]  /*17c80*/  ULDC.64 UR4, c[0x0][0xae8] ;  /* 0x0002ba0000047ab9 */ /* 0x000fe40000000a00 */
[----:B------:R-:W5:Y:S02]  /*17c90*/  LD.E.128 R8, desc[UR42][R8.64] ;  /* 0x0000002a08087980 */ /* 0x000f64000c101d00 */
[----:B------:R-:W-:Y:S01]  /*17ca0*/  IADD3 R21, R21, R3, RZ ;  /* 0x0000000315157210 */ /* 0x000fe20007ffe0ff */
[----:B------:R-:W-:Y:S01]  /*17cb0*/  IMAD R3, R199, 0x20, R207 ;  /* 0x00000020c7037824 */ /* 0x000fe200078e02cf */
[----:B------:R-:W5:Y:S01]  /*17cc0*/  LD.E.128 R32, desc[UR42][R32.64] ;  /* 0x0000002a20207980 */ /* 0x000f62000c101d00 */
[----:B------:R-:W-:Y:S02]  /*17cd0*/  IMAD R45, R47, UR4, RZ ;  /* 0x000000042f2d7c24 */ /* 0x000fe4000f8e02ff */
[----:B------:R-:W-:Y:S01]  /*17ce0*/  IMAD R48, R206, 0x80, R3 ;  /* 0x00000080ce307824 */ /* 0x000fe200078e0203 */
[----:B------:R-:W5:Y:S01]  /*17cf0*/  LD.E.128 R36, desc[UR42][R36.64] ;  /* 0x0000002a24247980 */ /* 0x000f62000c101d00 */
[----:B------:R-:W-:-:S02]  /*17d00*/  IMAD R45, R200, UR5, R45 ;  /* 0x00000005c82d7c24 */ /* 0x000fc4000f8e022d */
[----:B------:R-:W-:Y:S01]  /*17d10*/  IMAD.WIDE.U32 R20, R200, UR4, R20 ;  /* 0x00000004c8147c25 */ /* 0x000fe2000f8e0014 */
[----:B------:R-:W-:Y:S01]  /*17d20*/  ULDC.64 UR4, c[0x0][0xaf0] ;  /* 0x0002bc0000047ab9 */ /* 0x000fe20000000a00 */
[----:B------:R-:W5:Y:S02]  /*17d30*/  LD.E.128 R40, desc[UR42][R40.64] ;  /* 0x0000002a28287980 */ /* 0x000f64000c101d00 */
[----:B--2---:R-:W-:Y:S01]  /*17d40*/  @P1 IMAD.HI.U32 R0, R48, R49, RZ ;  /* 0x0000003130001227 */ /* 0x004fe200078e00ff */
[----:B------:R-:W-:Y:S01]  /*17d50*/  IADD3 R21, R21, R45, RZ ;  /* 0x0000002d15157210 */ /* 0x000fe20007ffe0ff */
[----:B------:R-:W-:Y:S01]  /*17d60*/  @!PT LDS RZ, [RZ] ;  /* 0x00000000fffff984 */ /* 0x000fe20000000800 */
[----:B------:R-:W-:Y:S01]  /*17d70*/  @!PT LDS RZ, [RZ] ;  /* 0x00000000fffff984 */ /* 0x000fe20000000800 */
[----:B------:R-:W-:Y:S01]  /*17d80*/  @!PT LDS RZ, [RZ] ;  /* 0x00000000fffff984 */ /* 0x000fe20000000800 */
[----:B------:R-:W-:Y:S01]  /*17d90*/  @!PT LDS RZ, [RZ] ;  /* 0x00000000fffff984 */ /* 0x000fe20000000800 */
[----:B------:R2:W-:Y:S06]  /*17da0*/  MEMBAR.ALL.CTA ;  /* 0x0000000000007992 */ /* 0x0005ec0000008000 */
[----:B--2---:R-:W2:Y:S01]  /*17db0*/  FENCE.VIEW.ASYNC.S ;  /* 0x00000000000073c6 */ /* 0x004ea20000000000 */
[----:B------:R-:W-:Y:S01]  /*17dc0*/  IMAD.MOV.U32 R3, RZ, RZ, R48 ;  /* 0x000000ffff037224 */ /* 0x000fe200078e0030 */
[----:B---3--:R-:W-:Y:S01]  /*17dd0*/  @P1 SHF.R.U32.HI R3, RZ, R51, R0 ;  /* 0x00000033ff031219 */ /* 0x008fe20000011600 */
[----:B------:R-:W-:-:S02]  /*17de0*/  IMAD R44, R208, UR4, RZ ;  /* 0x00000004d02c7c24 */ /* 0x000fc4000f8e02ff */
[----:B------:R-:W-:Y:S01]  /*17df0*/  IMAD.WIDE.U32 R20, R203, UR4, R20 ;  /* 0x00000004cb147c25 */ /* 0x000fe2000f8e0014 */
[----:B------:R-:W-:-:S03]  /*17e00*/  SHF.R.S32.HI R0, RZ, 0x1f, R3 ;  /* 0x0000001fff007819 */ /* 0x000fc60000011403 */
[----:B------:R-:W-:Y:S01]  /*17e10*/  IMAD R45, R203, UR5, R44 ;  /* 0x00000005cb2d7c24 */ /* 0x000fe2000f8e022c */
[----:B------:R-:W-:Y:S01]  /*17e20*/  ULDC.64 UR4, c[0x0][0xae0] ;  /* 0x0002b80000047ab9 */ /* 0x000fe20000000a00 */
[----:B------:R-:W-:Y:S02]  /*17e30*/  IMAD.MOV R47, RZ, RZ, -R3 ;  /* 0x000000ffff2f7224 */ /* 0x000fe400078e0a03 */
[----:B------:R-:W-:Y:S01]  /*17e40*/  IMAD R0, R0, UR4, RZ ;  /* 0x0000000400007c24 */ /* 0x000fe2000f8e02ff */
[----:B------:R-:W-:Y:S01]  /*17e50*/  IADD3 R21, R21, R45, RZ ;  /* 0x0000002d15157210 */ /* 0x000fe20007ffe0ff */
[----:B------:R-:W-:Y:S02]  /*17e60*/  IMAD R45, R46, R47, R48 ;  /* 0x0000002f2e2d7224 */ /* 0x000fe400078e0230 */
[C---:B------:R-:W-:Y:S02]  /*17e70*/  IMAD R47, R3.reuse, UR5, R0 ;  /* 0x00000005032f7c24 */ /* 0x040fe4000f8e0200 */
[----:B------:R-:W-:Y:S01]  /*17e80*/  IMAD.WIDE.U32 R20, R3, UR4, R20 ;  /* 0x0000000403147c25 */ /* 0x000fe2000f8e0014 */
[----:B------:R-:W-:Y:S01]  /*17e90*/  SHF.R.S32.HI R0, RZ, 0x1f, R45 ;  /* 0x0000001fff007819 */ /* 0x000fe2000001142d */
[----:B------:R-:W-:-:S02]  /*17ea0*/  ULDC.64 UR4, c[0x0][0xad8] ;  /* 0x0002b60000047ab9 */ /* 0x000fc40000000a00 */
[----:B------:R-:W-:Y:S02]  /*17eb0*/  IMAD R48, R206, 0x80, R207 ;  /* 0x00000080ce307824 */ /* 0x000fe400078e02cf */
[----:B------:R-:W-:Y:S02]  /*17ec0*/  IMAD.IADD R21, R21, 0x1, R47 ;  /* 0x0000000115157824 */ /* 0x000fe400078e022f */
[----:B------:R-:W-:Y:S01]  /*17ed0*/  IMAD R44, R0, UR4, RZ ;  /* 0x00000004002c7c24 */ /* 0x000fe2000f8e02ff */
[C---:B------:R-:W-:Y:S01]  /*17ee0*/  IADD3 R0, R48.reuse, 0x20, RZ ;  /* 0x0000002030007810 */ /* 0x040fe20007ffe0ff */
[----:B------:R-:W-:Y:S01]  /*17ef0*/  IMAD.WIDE.U32 R20, R45, UR4, R20 ;  /* 0x000000042d147c25 */ /* 0x000fe2000f8e0014 */
[----:B------:R-:W-:-:S03]  /*17f00*/  ISETP.GE.AND P2, PT, R48, R53, PT ;  /* 0x000000353000720c */ /* 0x000fc60003f46270 */
[----:B------:R-:W-:Y:S01]  /*17f10*/  IMAD R47, R45, UR5, R44 ;  /* 0x000000052d2f7c24 */ /* 0x000fe2000f8e022c */
[----:B------:R-:W-:Y:S01]  /*17f20*/  ISETP.GE.AND P0, PT, R0, R53, PT ;  /* 0x000000350000720c */ /* 0x000fe20003f06270 */
[----:B------:R-:W-:Y:S01]  /*17f30*/  VIADD R0, R2, 0x34820 ;  /* 0x0003482002007836 */ /* 0x000fe20000000000 */
[----:B------:R-:W-:Y:S01]  /*17f40*/  ULDC.64 UR4, c[0x0][0xa80] ;  /* 0x0002a00000047ab9 */ /* 0x000fe20000000a00 */
[----:B------:R-:W-:Y:S01]  /*17f50*/  VIADD R3, R48, 0x40 ;  /* 0x0000004030037836 */ /* 0x000fe20000000000 */
[----:B------:R-:W-:Y:S02]  /*17f60*/  IADD3 R21, R21, R47, RZ ;  /* 0x0000002f15157210 */ /* 0x000fe40007ffe0ff */
[----:B------:R-:W-:Y:S02]  /*17f70*/  LEA R46, P3, R20, UR4, 0x1 ;  /* 0x00000004142e7c11 */ /* 0x000fe4000f8608ff */
[----:B------:R-:W-:Y:S02]  /*17f80*/  ISETP.GE.AND P1, PT, R3, R53, PT ;  /* 0x000000350300720c */ /* 0x000fe40003f26270 */
[----:B------:R-:W-:-:S02]  /*17f90*/  PRMT R0, RZ, 0x654, R0 ;  /* 0x00000654ff007816 */ /* 0x000fc40000000000 */
[----:B------:R-:W-:Y:S01]  /*17fa0*/  LEA.HI.X R3, R20, UR5, R21, 0x1, P3 ;  /* 0x0000000514037c11 */ /* 0x000fe200098f0c15 */
[----:B--2---:R2:W3:Y:S01]  /*17fb0*/  SHFL.IDX PT, R44, R46, RZ, 0x181f ;  /* 0x00181fff2e2c7589 */ /* 0x0044e200000e0000 */
[----:B------:R4:W-:Y:S01]  /*17fc0*/  SYNCS.ARRIVE.TRANS64.RED.A1T0 RZ, [R0+URZ], RZ ;  /* 0x000000ff00ff79a7 */ /* 0x0009e2000810043f */
[----:B------:R-:W-:Y:S02]  /*17fd0*/  BSSY B1, `(.L_x_801) ;  /* 0x000000c000017945 */ /* 0x000fe40003800000 */
[----:B----4-:R2:W4:Y:S02]  /*17fe0*/  SHFL.IDX PT, R0, R3, RZ, 0x181f ;  /* 0x00181fff03007589 */ /* 0x01052400000e0000 */
[----:B------:R-:W-:Y:S05]  /*17ff0*/  @P2 BRA `(.L_x_802) ;  /* 0x0000000000242947 */ /* 0x000fea0003800000 */
[----:B------:R-:W-:Y:S02]  /*18000*/  ULDC UR4, c[0x0][0xac8] ;  /* 0x0002b20000047ab9 */ /* 0x000fe40000000800 */
[----:B------:R-:W-:Y:S02]  /*18010*/  ISETP.GE.AND P2, PT, R197, UR4, PT ;  /* 0x00000004c5007c0c */ /* 0x000fe4000bf46270 */
[----:B------:R-:W-:-:S11]  /*18020*/  ISETP.GE.AND P3, PT, R198, UR4, PT ;  /* 0x00000004c6007c0c */ /* 0x000fd6000bf66270 */
[CC--:B---3--:R-:W-:Y:S02]  /*18030*/  @!P2 LEA R20, P4, R197.reuse, R44.reuse, 0x1 ;  /* 0x0000002cc514a211 */ /* 0x0c8fe400078808ff */
[C---:B------:R-:W-:Y:S02]  /*18040*/  @!P3 LEA R44, P5, R198.reuse, R44, 0x1 ;  /* 0x0000002cc62cb211 */ /* 0x040fe400078a08ff */
[-C--:B----4-:R-:W-:Y:S02]  /*18050*/  @!P2 LEA.HI.X R21, R197, R0.reuse, R237, 0x1, P4 ;  /* 0x00000000c515a211 */ /* 0x090fe400020f0ced */
[----:B------:R-:W-:-:S03]  /*18060*/  @!P3 LEA.HI.X R45, R198, R0, R236, 0x1, P5 ;  /* 0x00000000c62db211 */ /* 0x000fc600028f0cec */
[----:B-----5:R3:W-:Y:S04]  /*18070*/  @!P2 ST.E.128 desc[UR42][R20.64], R4 ;  /* 0x000000041400a985 */ /* 0x0207e8000c101d2a */
[----:B------:R3:W-:Y:S02]  /*18080*/  @!P3 ST.E.128 desc[UR42][R44.64], R28 ;  /* 0x0000001c2c00b985 */ /* 0x0007e4000c101d2a */
.L_x_802:
[----:B------:R-:W-:Y:S05]  /*18090*/  BSYNC B1 ;  /* 0x0000000000017941 */ /* 0x000fea0003800000 */
.L_x_801:
[----:B----4-:R4:W0:Y:S01]  /*180a0*/  SHFL.IDX PT, R0, R3, 0x1, 0x181f ;  /* 0x00381f0003007f89 */ /* 0x01082200000e0000 */
[----:B------:R-:W-:Y:S03]  /*180b0*/  BSSY B1, `(.L_x_803) ;  /* 0x000000c000017945 */ /* 0x000fe60003800000 */
[----:B---3-5:R4:W3:Y:S01]  /*180c0*/  SHFL.IDX PT, R6, R46, 0x1, 0x181f ;  /* 0x00381f002e067f89 */ /* 0x0288e200000e0000 */
[----:B------:R-:W-:Y:S05]  /*180d0*/  @P0 BRA `(.L_x_804) ;  /* 0x0000000000240947 */ /* 0x000fea0003800000 */
[----:B------:R-:W-:Y:S02]  /*180e0*/  ULDC UR4, c[0x0][0xac8] ;  /* 0x0002b20000047ab9 */ /* 0x000fe40000000800 */
        /* <DEDUP_REMOVED lines=8> */
.L_x_804:
[----:B------:R-:W-:Y:S05]  /*18170*/  BSYNC B1 ;  /* 0x0000000000017941 */ /* 0x000fea0003800000 */
.L_x_803:
[----:B0-----:R0:W0:Y:S01]  /*18180*/  SHFL.IDX PT, R0, R3, 0x2, 0x181f ;  /* 0x00581f0003007f89 */ /* 0x00102200000e0000 */
[----:B------:R-:W-:Y:S03]  /*18190*/  BSSY B1, `(.L_x_805) ;  /* 0x000000c000017945 */ /* 0x000fe60003800000 */
[----:B---3--:R3:W0:Y:S01]  /*181a0*/  SHFL.IDX PT, R6, R46, 0x2, 0x181f ;  /* 0x00581f002e067f89 */ /* 0x00862200000e0000 */
[----:B------:R-:W-:Y:S05]  /*181b0*/  @P1 BRA `(.L_x_806) ;  /* 0x0000000000241947 */ /* 0x000fea0003800000 */
[----:B------:R-:W-:Y:S02]  /*181c0*/  ULDC UR4, c[0x0][0xac8] ;  /* 0x0002b20000047ab9 */ /* 0x000fe40000000800 */
[----:B------:R-:W-:Y:S02]  /*181d0*/  ISETP.GE.AND P2, PT, R197, UR4, PT ;  /* 0x00000004c5007c0c */ /* 0x000fe4000bf46270 */
[----:B------:R-:W-:-:S11]  /*181e0*/  ISETP.GE.AND P3, PT, R198, UR4, PT ;  /* 0x00000004c6007c0c */ /* 0x000fd6000bf66270 */
[CC--:B0-----:R-:W-:Y:S02]  /*181f0*/  @!P2 LEA R4, P0, R197.reuse, R6.reuse, 0x1 ;  /* 0x00000006c504a211 */ /* 0x0c1fe400078008ff */
[C---:B------:R-:W-:Y:S02]  /*18200*/  @!P3 LEA R6, P1, R198.reuse, R6, 0x1 ;  /* 0x00000006c606b211 */ /* 0x040fe400078208ff */
[-C--:B------:R-:W-:Y:S02]  /*18210*/  @!P2 LEA.HI.X R5, R197, R0.reuse, R237, 0x1, P0 ;  /* 0x00000000c505a211 */ /* 0x080fe400000f0ced */
[----:B------:R-:W-:-:S03]  /*18220*/  @!P3 LEA.HI.X R7, R198, R0, R236, 0x1, P1 ;  /* 0x00000000c607b211 */ /* 0x000fc600008f0cec */
[----:B------:R0:W-:Y:S04]  /*18230*/  @!P2 ST.E.128 desc[UR42][R4.64], R12 ;  /* 0x0000000c0400a985 */ /* 0x0001e8000c101d2a */
[----:B------:R0:W-:Y:S02]  /*18240*/  @!P3 ST.E.128 desc[UR42][R6.64], R36 ;  /* 0x000000240600b985 */ /* 0x0001e4000c101d2a */
.L_x_806:
[----:B------:R-:W-:Y:S05]  /*18250*/  BSYNC B1 ;  /* 0x0000000000017941 */ /* 0x000fea0003800000 */
.L_x_805:
[----:B0-----:R-:W-:Y:S01]  /*18260*/  VIADD R0, R48, 0x60 ;  /* 0x0000006030007836 */ /* 0x001fe20000000000 */
[----:B--2-4-:R-:W0:Y:S04]  /*18270*/  SHFL.IDX PT, R3, R3, 0x3, 0x181f ;  /* 0x00781f0003037f89 */ /* 0x014e2800000e0000 */
[----:B------:R-:W-:Y:S01]  /*18280*/  ISETP.GE.AND P0, PT, R0, R53, PT ;  /* 0x000000350000720c */ /* 0x000fe20003f06270 */
[----:B---3--:R-:W2:-:S12]  /*18290*/  SHFL.IDX PT, R46, R46, 0x3, 0x181f ;  /* 0x00781f002e2e7f89 */ /* 0x008e9800000e0000 */
[----:B------:R-:W-:Y:S05]  /*182a0*/  @P0 BRA `(.L_x_807) ;  /* 0x0000000800e40947 */ /* 0x000fea0003800000 */
[----:B------:R-:W-:Y:S02]  /*182b0*/  ULDC UR4, c[0x0][0xac8] ;  /* 0x0002b20000047ab9 */ /* 0x000fe40000000800 */
[----:B------:R-:W-:-:S13]  /*182c0*/  ISETP.GE.AND P1, PT, R197, UR4, PT ;  /* 0x00000004c5007c0c */ /* 0x000fda000bf26270 */
[----:B--2---:R-:W-:-:S04]  /*182d0*/  @!P1 LEA R4, P0, R197, R46, 0x1 ;  /* 0x0000002ec5049211 */ /* 0x004fc800078008ff */
[----:B0-----:R-:W-:Y:S02]  /*182e0*/  @!P1 LEA.HI.X R5, R197, R3, R237, 0x1, P0 ;  /* 0x00000003c5059211 */ /* 0x001fe400000f0ced */
[----:B------:R-:W-:-:S03]  /*182f0*/  ISETP.GE.AND P0, PT, R198, UR4, PT ;  /* 0x00000004c6007c0c */ /* 0x000fc6000bf06270 */
[----:B------:R3:W-:Y:S10]  /*18300*/  @!P1 ST.E.128 desc[UR42][R4.64], R24 ;  /* 0x0000001804009985 */ /* 0x0007f4000c101d2a */
[----:B------:R-:W-:Y:S05]  /*18310*/  @P0 BRA `(.L_x_807) ;  /* 0x0000000800c80947 */ /* 0x000fea0003800000 */
[----:B---3--:R-:W-:-:S04]  /*18320*/  LEA R4, P0, R198, R46, 0x1 ;  /* 0x0000002ec6047211 */ /* 0x008fc800078008ff */
[----:B------:R-:W-:-:S05]  /*18330*/  LEA.HI.X R5, R198, R3, R236, 0x1, P0 ;  /* 0x00000003c6057211 */ /* 0x000fca00000f0cec */
[----:B------:R4:W-:Y:S01]  /*18340*/  ST.E.128 desc[UR42][R4.64], R40 ;  /* 0x0000002804007985 */ /* 0x0009e2000c101d2a */
[----:B------:R-:W-:Y:S05]  /*18350*/  BRA `(.L_x_807) ;  /* 0x0000000800b87947 */ /* 0x000fea0003800000 */
.L_x_799:
[----:B------:R-:W-:Y:S01]  /*18360*/  ULDC.64 UR4, c[0x0][0xc00] ;  /* 0x0003000000047ab9 */ /* 0x000fe20000000a00 */
[----:B------:R-:W-:Y:S01]  /*18370*/  IMAD.MOV.U32 R3, RZ, RZ, RZ ;  /* 0x000000ffff037224 */ /* 0x000fe200078e00ff */
[----:B------:R-:W-:Y:S01]  /*18380*/  ISETP.NE.U32.AND P0, PT, RZ, UR4, PT ;  /* 0x00000004ff007c0c */ /* 0x000fe2000bf05070 */
[----:B------:R-:W2:Y:S01]  /*18390*/  LDC R21, c[0x0][0xbe8] ;  /* 0x0002fa00ff157b82 */ /* 0x000ea20000000800 */
[----:B------:R-:W-:Y:S02]  /*183a0*/  IADD3 R4, P1, R201, UR4, RZ ;  /* 0x00000004c9047c10 */ /* 0x000fe4000ff3e0ff */
[----:B------:R-:W-:Y:S02]  /*183b0*/  ISETP.NE.AND.EX P0, PT, RZ, UR5, PT, P0 ;  /* 0x00000005ff007c0c */ /* 0x000fe4000bf05300 */
[----:B------:R-:W-:Y:S01]  /*183c0*/  IADD3.X R5, R202, UR5, RZ, P1, !PT ;  /* 0x00000005ca057c10 */ /* 0x000fe20008ffe4ff */
[----:B------:R-:W-:Y:S02]  /*183d0*/  ULDC.64 UR4, c[0x0][0xc08] ;  /* 0x0003020000047ab9 */ /* 0x000fe40000000a00 */
[----:B------:R-:W-:-:S04]  /*183e0*/  ISETP.NE.U32.AND P1, PT, RZ, UR4, PT ;  /* 0x00000004ff007c0c */ /* 0x000fc8000bf25070 */
[----:B------:R-:W-:-:S04]  /*183f0*/  ISETP.NE.AND.EX P1, PT, RZ, UR5, PT, P1 ;  /* 0x00000005ff007c0c */ /* 0x000fc8000bf25310 */
[----:B------:R3:W5:Y:S09]  /*18400*/  @P0 LDG.E R3, desc[UR42][R4.64] ;  /* 0x0000002a04030981 */ /* 0x000772000c1e1900 */
[----:B------:R-:W-:Y:S01]  /*18410*/  @P1 IADD3 R6, P2, R201, UR4, RZ ;  /* 0x00000004c9061c10 */ /* 0x000fe2000ff5e0ff */
[----:B------:R-:W-:-:S02]  /*18420*/  ULDC UR4, c[0x0][0xa88] ;  /* 0x0002a20000047ab9 */ /* 0x000fc40000000800 */
[----:B------:R-:W-:Y:S02]  /*18430*/  MOV R0, UR4 ;  /* 0x0000000400007c02 */ /* 0x000fe40008000f00 */
[----:B------:R-:W-:-:S05]  /*18440*/  @P1 IADD3.X R7, R202, UR5, RZ, P2, !PT ;  /* 0x00000005ca071c10 */ /* 0x000fca00097fe4ff */
[----:B------:R3:W5:Y:S01]  /*18450*/  @P1 LDG.E R0, desc[UR42][R6.64] ;  /* 0x0000002a06001981 */ /* 0x000762000c1e1900 */
[----:B--2---:R-:W-:Y:S01]  /*18460*/  ISETP.NE.AND P2, PT, R21, 0x1, PT ;  /* 0x000000011500780c */ /* 0x004fe20003f45270 */
[----:B------:R-:W2:-:S12]  /*18470*/  S2R R8, SR_TID.X ;  /* 0x0000000000087919 */ /* 0x000e980000002100 */
[----:B------:R-:W4:Y:S08]  /*18480*/  @P2 LDC R14, c[0x0][0xbec] ;  /* 0x0002fb00ff0e2b82 */ /* 0x000f300000000800 */
[----:B------:R-:W0:Y:S01]  /*18490*/  @P2 LDC R25, c[0x0][0xbf0] ;  /* 0x0002fc00ff192b82 */ /* 0x000e220000000800 */
[----:B--2---:R-:W-:-:S05]  /*184a0*/  VIADD R8, R8, 0xffffff80 ;  /* 0xffffff8008087836 */ /* 0x004fca0000000000 */
[----:B------:R-:W-:Y:S01]  /*184b0*/  ISETP.GE.AND P3, PT, R8, 0x80, PT ;  /* 0x000000800800780c */ /* 0x000fe20003f66270 */
[----:B---3--:R-:W-:-:S12]  /*184c0*/  @P1 BRA `(.L_x_808) ;  /* 0x0000000000101947 */ /* 0x008fd80003800000 */
[----:B------:R-:W-:Y:S05]  /*184d0*/  @!P0 BRA `(.L_x_808) ;  /* 0x00000000000c8947 */ /* 0x000fea0003800000 */
[----:B------:R-:W2:Y:S04]  /*184e0*/  LDG.E R7, desc[UR42][R4.64] ;  /* 0x0000002a04077981 */ /* 0x000ea8000c1e1900 */
[----:B-----5:R-:W2:Y:S02]  /*184f0*/  LDG.E R0, desc[UR42][R4.64+0x4] ;  /* 0x0000042a04007981 */ /* 0x020ea4000c1e1900 */
[----:B--2---:R-:W-:-:S07]  /*18500*/  IMAD.IADD R0, R0, 0x1, -R7 ;  /* 0x0000000100007824 */ /* 0x004fce00078e0a07 */
.L_x_808:
[----:B------:R-:W-:Y:S01]  /*18510*/  BSSY B1, `(.L_x_809) ;  /* 0x000002e000017945 */ /* 0x000fe20003800000 */
[----:B------:R-:W-:Y:S02]  /*18520*/  SHF.R.S32.HI R12, RZ, 0x1f, R200 ;  /* 0x0000001fff0c7819 */ /* 0x000fe400000114c8 */
[----:B------:R-:W-:Y:S02]  /*18530*/  SEL R203, R203, RZ, !P0 ;  /* 0x000000ffcbcb7207 */ /* 0x000fe40004000000 */
[----:B------:R-:W-:Y:S02]  /*18540*/  SEL R208, R208, RZ, !P0 ;  /* 0x000000ffd0d07207 */ /* 0x000fe40004000000 */
[----:B-----5:R-:W-:Y:S01]  /*18550*/  SHF.R.S32.HI R10, RZ, 0x1f, R3 ;  /* 0x0000001fff0a7819 */ /* 0x020fe20000011403 */
[----:B------:R-:W-:Y:S06]  /*18560*/  @P3 BRA `(.L_x_810) ;  /* 0x0000000000a03947 */ /* 0x000fec0003800000 */
[----:B------:R-:W2:Y:S01]  /*18570*/  S2R R5, SR_TID.X ;  /* 0x0000000000057919 */ /* 0x000ea20000002100 */
[----:B------:R-:W3:Y:S01]  /*18580*/  LDC R11, c[0x0][0xbe8] ;  /* 0x0002fa00ff0b7b82 */ /* 0x000ee20000000800 */
[----:B--2---:R-:W-:Y:S01]  /*18590*/  LEA R4, R206, R5, 0x7 ;  /* 0x00000005ce047211 */ /* 0x004fe200078e38ff */
[----:B---3--:R-:W-:-:S04]  /*185a0*/  IMAD R5, R0, R11, RZ ;  /* 0x0000000b00057224 */ /* 0x008fc800078e02ff */
[----:B------:R-:W-:-:S05]  /*185b0*/  VIADD R8, R4, 0xffffff80 ;  /* 0xffffff8004087836 */ /* 0x000fca0000000000 */
[----:B------:R-:W-:-:S13]  /*185c0*/  ISETP.GE.AND P0, PT, R8, R5, PT ;  /* 0x000000050800720c */ /* 0x000fda0003f06270 */
[----:B------:R-:W-:Y:S05]  /*185d0*/  @P0 BRA `(.L_x_810) ;  /* 0x0000000000840947 */ /* 0x000fea0003800000 */
[----:B------:R-:W-:Y:S01]  /*185e0*/  ISETP.NE.AND P0, PT, R11, 0x1, PT ;  /* 0x000000010b00780c */ /* 0x000fe20003f05270 */
[----:B------:R-:W-:Y:S01]  /*185f0*/  ULDC.64 UR4, c[0x0][0xb90] ;  /* 0x0002e40000047ab9 */ /* 0x000fe20000000a00 */
[----:B------:R-:W-:Y:S01]  /*18600*/  MOV R4, R3 ;  /* 0x0000000300047202 */ /* 0x000fe20000000f00 */
[----:B------:R-:W-:Y:S02]  /*18610*/  IMAD R9, R12, UR4, RZ ;  /* 0x000000040c097c24 */ /* 0x000fe4000f8e02ff */
[----:B------:R-:W-:Y:S02]  /*18620*/  IMAD.MOV.U32 R5, RZ, RZ, R10 ;  /* 0x000000ffff057224 */ /* 0x000fe400078e000a */
[----:B------:R-:W-:Y:S02]  /*18630*/  IMAD.MOV.U32 R7, RZ, RZ, R8 ;  /* 0x000000ffff077224 */ /* 0x000fe400078e0008 */
[----:B------:R-:W-:-:S04]  /*18640*/  IMAD.WIDE.U32 R4, R200, UR4, R4 ;  /* 0x00000004c8047c25 */ /* 0x000fc8000f8e0004 */
[----:B------:R-:W2:Y:S01]  /*18650*/  @P0 LDC R13, c[0x0][0xbec] ;  /* 0x0002fb00ff0d0b82 */ /* 0x000ea20000000800 */
[----:B------:R-:W-:Y:S01]  /*18660*/  IMAD R9, R200, UR5, R9 ;  /* 0x00000005c8097c24 */ /* 0x000fe2000f8e0209 */
[----:B------:R-:W-:-:S03]  /*18670*/  ULDC.64 UR4, c[0x0][0xb98] ;  /* 0x0002e60000047ab9 */ /* 0x000fc60000000a00 */
[----:B------:R-:W-:-:S03]  /*18680*/  IMAD.IADD R5, R5, 0x1, R9 ;  /* 0x0000000105057824 */ /* 0x000fc600078e0209 */
[----:B------:R-:W3:Y:S01]  /*18690*/  @P0 LDC R15, c[0x0][0xbf0] ;  /* 0x0002fc00ff0f0b82 */ /* 0x000ee20000000800 */
[----:B------:R-:W-:-:S04]  /*186a0*/  IMAD.WIDE.U32 R4, R203, UR4, R4 ;  /* 0x00000004cb047c25 */ /* 0x000fc8000f8e0004 */
[----:B--2---:R-:W-:-:S05]  /*186b0*/  @P0 IMAD.HI.U32 R6, R8, R13, RZ ;  /* 0x0000000d08060227 */ /* 0x004fca00078e00ff */
[----:B---3--:R-:W-:Y:S01]  /*186c0*/  @P0 SHF.R.U32.HI R7, RZ, R15, R6 ;  /* 0x0000000fff070219 */ /* 0x008fe20000011606 */
[----:B------:R-:W-:-:S03]  /*186d0*/  IMAD R6, R208, UR4, RZ ;  /* 0x00000004d0067c24 */ /* 0x000fc6000f8e02ff */
[C---:B------:R-:W-:Y:S02]  /*186e0*/  IADD3 R9, -R7.reuse, RZ, RZ ;  /* 0x000000ff07097210 */ /* 0x040fe40007ffe1ff */
[----:B------:R-:W-:-:S03]  /*186f0*/  IADD3 R4, P0, R7, R4, RZ ;  /* 0x0000000407047210 */ /* 0x000fc60007f1e0ff */
[----:B------:R-:W-:Y:S01]  /*18700*/  IMAD R9, R11, R9, R8 ;  /* 0x000000090b097224 */ /* 0x000fe200078e0208 */
[----:B------:R-:W-:Y:S01]  /*18710*/  SHF.R.S32.HI R11, RZ, 0x1f, R7 ;  /* 0x0000001fff0b7819 */ /* 0x000fe20000011407 */
[----:B------:R-:W-:Y:S01]  /*18720*/  IMAD R8, R203, UR5, R6 ;  /* 0x00000005cb087c24 */ /* 0x000fe2000f8e0206 */
[----:B------:R-:W-:Y:S02]  /*18730*/  ULDC.64 UR4, c[0x0][0xb88] ;  /* 0x0002e20000047ab9 */ /* 0x000fe40000000a00 */
[----:B------:R-:W-:Y:S02]  /*18740*/  SHF.R.S32.HI R6, RZ, 0x1f, R9 ;  /* 0x0000001fff067819 */ /* 0x000fe40000011409 */
[----:B------:R-:W-:-:S03]  /*18750*/  IADD3.X R5, R11, R5, R8, P0, !PT ;  /* 0x000000050b057210 */ /* 0x000fc600007fe408 */
[----:B------:R-:W-:Y:S02]  /*18760*/  IMAD R6, R6, UR4, RZ ;  /* 0x0000000406067c24 */ /* 0x000fe4000f8e02ff */
[----:B------:R-:W-:-:S04]  /*18770*/  IMAD.WIDE.U32 R4, R9, UR4, R4 ;  /* 0x0000000409047c25 */ /* 0x000fc8000f8e0004 */
[----:B------:R-:W-:Y:S01]  /*18780*/  IMAD R7, R9, UR5, R6 ;  /* 0x0000000509077c24 */ /* 0x000fe2000f8e0206 */
[----:B------:R-:W-:Y:S02]  /*18790*/  ULDC.64 UR4, c[0x0][0xb50] ;  /* 0x0002d40000047ab9 */ /* 0x000fe40000000a00 */
[----:B------:R-:W-:Y:S01]  /*187a0*/  LEA R6, P0, R4, UR4, 0x2 ;  /* 0x0000000404067c11 */ /* 0x000fe2000f8010ff */
[----:B------:R-:W-:-:S05]  /*187b0*/  IMAD.IADD R5, R5, 0x1, R7 ;  /* 0x0000000105057824 */ /* 0x000fca00078e0207 */
[----:B------:R-:W-:Y:S01]  /*187c0*/  LEA.HI.X R7, R4, UR5, R5, 0x2, P0 ;  /* 0x0000000504077c11 */ /* 0x000fe200080f1405 */
[----:B------:R-:W-:-:S05]  /*187d0*/  IMAD.MOV.U32 R5, RZ, RZ, -0x800000 ;  /* 0xff800000ff057424 */ /* 0x000fca00078e00ff */
[----:B------:R2:W-:Y:S02]  /*187e0*/  STG.E desc[UR42][R6.64], R5 ;  /* 0x0000000506007986 */ /* 0x0005e4000c10192a */
.L_x_810:
[----:B------:R-:W-:Y:S05]  /*187f0*/  BSYNC B1 ;  /* 0x0000000000017941 */ /* 0x000fea0003800000 */
.L_x_809:
[----:B------:R-:W-:Y:S01]  /*18800*/  ULDC.64 UR4, c[0x0][0xaa0] ;  /* 0x0002a80000047ab9 */ /* 0x000fe20000000a00 */
[----:B------:R-:W-:Y:S01]  /*18810*/  BSSY B1, `(.L_x_811) ;  /* 0x0000038000017945 */ /* 0x000fe20003800000 */
[----:B------:R-:W-:-:S04]  /*18820*/  IMAD R4, R10, UR4, RZ ;  /* 0x000000040a047c24 */ /* 0x000fc8000f8e02ff */
[C---:B--2---:R-:W-:Y:S02]  /*18830*/  IMAD R7, R3.reuse, UR5, R4 ;  /* 0x0000000503077c24 */ /* 0x044fe4000f8e0204 */
[----:B------:R-:W-:Y:S01]  /*18840*/  IMAD.WIDE.U32 R4, R3, UR4, RZ ;  /* 0x0000000403047c25 */ /* 0x000fe2000f8e00ff */
[----:B------:R-:W-:Y:S01]  /*18850*/  LEA R3, R199, R207, 0x5 ;  /* 0x000000cfc7037211 */ /* 0x000fe200078e28ff */
[----:B------:R-:W-:Y:S02]  /*18860*/  ULDC.64 UR4, c[0x0][0xae8] ;  /* 0x0002ba0000047ab9 */ /* 0x000fe40000000a00 */
[----:B------:R-:W-:Y:S02]  /*18870*/  IMAD.IADD R5, R5, 0x1, R7 ;  /* 0x0000000105057824 */ /* 0x000fe400078e0207 */
[----:B------:R-:W-:Y:S02]  /*18880*/  IMAD R9, R206, 0x80, R3 ;  /* 0x00000080ce097824 */ /* 0x000fe400078e0203 */
[----:B------:R-:W-:-:S02]  /*18890*/  IMAD R7, R12, UR4, RZ ;  /* 0x000000040c077c24 */ /* 0x000fc4000f8e02ff */
[----:B----4-:R-:W-:Y:S01]  /*188a0*/  @P2 IMAD.HI.U32 R6, R9, R14, RZ ;  /* 0x0000000e09062227 */ /* 0x010fe200078e00ff */
[----:B------:R-:W-:-:S03]  /*188b0*/  MOV R3, R9 ;  /* 0x0000000900037202 */ /* 0x000fc60000000f00 */
[C---:B------:R-:W-:Y:S01]  /*188c0*/  IMAD R7, R200.reuse, UR5, R7 ;  /* 0x00000005c8077c24 */ /* 0x040fe2000f8e0207 */
[----:B0-----:R-:W-:Y:S01]  /*188d0*/  @P2 SHF.R.U32.HI R3, RZ, R25, R6 ;  /* 0x00000019ff032219 */ /* 0x001fe20000011606 */
[----:B------:R-:W-:Y:S01]  /*188e0*/  IMAD.WIDE.U32 R4, R200, UR4, R4 ;  /* 0x00000004c8047c25 */ /* 0x000fe2000f8e0004 */
[----:B------:R-:W-:Y:S02]  /*188f0*/  ULDC.64 UR4, c[0x0][0xaf0] ;  /* 0x0002bc0000047ab9 */ /* 0x000fe40000000a00 */
[----:B------:R-:W-:Y:S01]  /*18900*/  SHF.R.S32.HI R6, RZ, 0x1f, R3 ;  /* 0x0000001fff067819 */ /* 0x000fe20000011403 */
[----:B------:R-:W-:Y:S02]  /*18910*/  IMAD R8, R208, UR4, RZ ;  /* 0x00000004d0087c24 */ /* 0x000fe4000f8e02ff */
[----:B------:R-:W-:Y:S02]  /*18920*/  IMAD.IADD R5, R5, 0x1, R7 ;  /* 0x0000000105057824 */ /* 0x000fe400078e0207 */
[----:B------:R-:W-:-:S02]  /*18930*/  IMAD R7, R203, UR5, R8 ;  /* 0x00000005cb077c24 */ /* 0x000fc4000f8e0208 */
[----:B------:R-:W-:Y:S01]  /*18940*/  IMAD.WIDE.U32 R4, R203, UR4, R4 ;  /* 0x00000004cb047c25 */ /* 0x000fe2000f8e0004 */
[----:B------:R-:W-:-:S03]  /*18950*/  ULDC.64 UR4, c[0x0][0xae0] ;  /* 0x0002b80000047ab9 */ /* 0x000fc60000000a00 */
[----:B------:R-:W-:Y:S01]  /*18960*/  IMAD.MOV R8, RZ, RZ, -R3 ;  /* 0x000000ffff087224 */ /* 0x000fe200078e0a03 */
[----:B------:R-:W-:Y:S01]  /*18970*/  IADD3 R5, R5, R7, RZ ;  /* 0x0000000705057210 */ /* 0x000fe20007ffe0ff */
[----:B------:R-:W-:Y:S02]  /*18980*/  IMAD R6, R6, UR4, RZ ;  /* 0x0000000406067c24 */ /* 0x000fe4000f8e02ff */
[----:B------:R-:W-:Y:S02]  /*18990*/  IMAD R7, R21, R8, R9 ;  /* 0x0000000815077224 */ /* 0x000fe400078e0209 */
[C---:B------:R-:W-:Y:S02]  /*189a0*/  IMAD R9, R3.reuse, UR5, R6 ;  /* 0x0000000503097c24 */ /* 0x040fe4000f8e0206 */
[----:B------:R-:W-:Y:S01]  /*189b0*/  IMAD.WIDE.U32 R4, R3, UR4, R4 ;  /* 0x0000000403047c25 */ /* 0x000fe2000f8e0004 */
[----:B------:R-:W-:Y:S01]  /*189c0*/  SHF.R.S32.HI R3, RZ, 0x1f, R7 ;  /* 0x0000001fff037819 */ /* 0x000fe20000011407 */
[----:B------:R-:W-:-:S02]  /*189d0*/  ULDC.64 UR4, c[0x0][0xad8] ;  /* 0x0002b60000047ab9 */ /* 0x000fc40000000a00 */
[----:B------:R-:W-:Y:S02]  /*189e0*/  IMAD.IADD R5, R5, 0x1, R9 ;  /* 0x0000000105057824 */ /* 0x000fe400078e0209 */
[----:B------:R-:W-:Y:S02]  /*189f0*/  IMAD R6, R3, UR4, RZ ;  /* 0x0000000403067c24 */ /* 0x000fe4000f8e02ff */
[----:B------:R-:W-:Y:S02]  /*18a00*/  IMAD R8, R206, 0x80, R207 ;  /* 0x00000080ce087824 */ /* 0x000fe400078e02cf */
[----:B------:R-:W-:Y:S02]  /*18a10*/  IMAD R21, R0, R21, RZ ;  /* 0x0000001500157224 */ /* 0x000fe400078e02ff */
[C---:B------:R-:W-:Y:S01]  /*18a20*/  IMAD R3, R7.reuse, UR5, R6 ;  /* 0x0000000507037c24 */ /* 0x040fe2000f8e0206 */
[C---:B------:R-:W-:Y:S01]  /*18a30*/  IADD3 R0, R8.reuse, 0x20, RZ ;  /* 0x0000002008007810 */ /* 0x040fe20007ffe0ff */
[----:B------:R-:W-:Y:S01]  /*18a40*/  IMAD.WIDE.U32 R4, R7, UR4, R4 ;  /* 0x0000000407047c25 */ /* 0x000fe2000f8e0004 */
[-C--:B------:R-:W-:Y:S01]  /*18a50*/  ISETP.GE.AND P2, PT, R8, R21.reuse, PT ;  /* 0x000000150800720c */ /* 0x080fe20003f46270 */
[----:B------:R-:W-:Y:S01]  /*18a60*/  ULDC.64 UR4, c[0x0][0xa80] ;  /* 0x0002a00000047ab9 */ /* 0x000fe20000000a00 */
[----:B------:R-:W-:Y:S01]  /*18a70*/  ISETP.GE.AND P1, PT, R0, R21, PT ;  /* 0x000000150000720c */ /* 0x000fe20003f26270 */
[----:B------:R-:W-:Y:S01]  /*18a80*/  IMAD.IADD R3, R5, 0x1, R3 ;  /* 0x0000000105037824 */ /* 0x000fe200078e0203 */
[----:B------:R-:W-:Y:S01]  /*18a90*/  LEA R6, P3, R4, UR4, 0x1 ;  /* 0x0000000404067c11 */ /* 0x000fe2000f8608ff */
[----:B------:R-:W-:-:S03]  /*18aa0*/  VIADD R0, R8, 0x40 ;  /* 0x0000004008007836 */ /* 0x000fc60000000000 */
[----:B------:R-:W-:Y:S02]  /*18ab0*/  LEA.HI.X R3, R4, UR5, R3, 0x1, P3 ;  /* 0x0000000504037c11 */ /* 0x000fe400098f0c03 */
[----:B------:R-:W-:Y:S01]  /*18ac0*/  ISETP.GE.AND P0, PT, R0, R21, PT ;  /* 0x000000150000720c */ /* 0x000fe20003f06270 */
[----:B------:R0:W2:Y:S04]  /*18ad0*/  SHFL.IDX PT, R4, R6, RZ, 0x181f ;  /* 0x00181fff06047589 */ /* 0x0000a800000e0000 */
[----:B------:R0:W3:Y:S01]  /*18ae0*/  SHFL.IDX PT, R0, R3, RZ, 0x181f ;  /* 0x00181fff03007589 */ /* 0x0000e200000e0000 */
[----:B------:R-:W-:Y:S07]  /*18af0*/  @P2 BRA `(.L_x_812) ;  /* 0x0000000000242947 */ /* 0x000fee0003800000 */
[----:B------:R-:W-:Y:S02]  /*18b00*/  ULDC UR4, c[0x0][0xac8] ;  /* 0x0002b20000047ab9 */ /* 0x000fe40000000800 */
[----:B------:R-:W-:Y:S02]  /*18b10*/  ISETP.GE.AND P4, PT, R197, UR4, PT ;  /* 0x00000004c5007c0c */ /* 0x000fe4000bf86270 */
[----:B------:R-:W-:-:S11]  /*18b20*/  ISETP.GE.AND P5, PT, R198, UR4, PT ;  /* 0x00000004c6007c0c */ /* 0x000fd6000bfa6270 */
[CC--:B--2---:R-:W-:Y:S02]  /*18b30*/  @!P4 LEA R10, P2, R197.reuse, R4.reuse, 0x1 ;  /* 0x00000004c50ac211 */ /* 0x0c4fe400078408ff */
[C---:B------:R-:W-:Y:S02]  /*18b40*/  @!P5 LEA R4, P3, R198.reuse, R4, 0x1 ;  /* 0x00000004c604d211 */ /* 0x040fe400078608ff */
[-C--:B---3--:R-:W-:Y:S02]  /*18b50*/  @!P4 LEA.HI.X R11, R197, R0.reuse, R237, 0x1, P2 ;  /* 0x00000000c50bc211 */ /* 0x088fe400010f0ced */
[----:B------:R-:W-:-:S03]  /*18b60*/  @!P5 LEA.HI.X R5, R198, R0, R236, 0x1, P3 ;  /* 0x00000000c605d211 */ /* 0x000fc600018f0cec */
[----:B------:R4:W-:Y:S04]  /*18b70*/  @!P4 ST.E.128 desc[UR42][R10.64], RZ ;  /* 0x000000ff0a00c985 */ /* 0x0009e8000c101d2a */
[----:B------:R4:W-:Y:S02]  /*18b80*/  @!P5 ST.E.128 desc[UR42][R4.64], RZ ;  /* 0x000000ff0400d985 */ /* 0x0009e4000c101d2a */
.L_x_812:
[----:B------:R-:W-:Y:S05]  /*18b90*/  BSYNC B1 ;  /* 0x0000000000017941 */ /* 0x000fea0003800000 */
.L_x_811:
[----:B---3--:R3:W0:Y:S01]  /*18ba0*/  SHFL.IDX PT, R0, R3, 0x1, 0x181f ;  /* 0x00381f0003007f89 */ /* 0x00862200000e0000 */
[----:B------:R-:W-:Y:S03]  /*18bb0*/  BSSY B1, `(.L_x_813) ;  /* 0x000000c000017945 */ /* 0x000fe60003800000 */
[----:B--2-4-:R3:W2:Y:S01]  /*18bc0*/  SHFL.IDX PT, R4, R6, 0x1, 0x181f ;  /* 0x00381f0006047f89 */ /* 0x0146a200000e0000 */
[----:B------:R-:W-:Y:S05]  /*18bd0*/  @P1 BRA `(.L_x_814) ;  /* 0x0000000000241947 */ /* 0x000fea0003800000 */
[----:B------:R-:W-:Y:S02]  /*18be0*/  ULDC UR4, c[0x0][0xac8] ;  /* 0x0002b20000047ab9 */ /* 0x000fe40000000800 */
        /* <DEDUP_REMOVED lines=8> */
.L_x_814:
[----:B------:R-:W-:Y:S05]  /*18c70*/  BSYNC B1 ;  /* 0x0000000000017941 */ /* 0x000fea0003800000 */
.L_x_813:
[----:B0-----:R0:W0:Y:S01]  /*18c80*/  SHFL.IDX PT, R0, R3, 0x2, 0x181f ;  /* 0x00581f0003007f89 */ /* 0x00102200000e0000 */
[----:B------:R-:W-:Y:S03]  /*18c90*/  BSSY B1, `(.L_x_815) ;  /* 0x000000c000017945 */ /* 0x000fe60003800000 */
[----:B--2-4-:R2:W4:Y:S01]  /*18ca0*/  SHFL.IDX PT, R4, R6, 0x2, 0x181f ;  /* 0x00581f0006047f89 */ /* 0x01452200000e0000 */
[----:B------:R-:W-:Y:S05]  /*18cb0*/  @P0 BRA `(.L_x_816) ;  /* 0x0000000000240947 */ /* 0x000fea0003800000 */
[----:B------:R-:W-:Y:S02]  /*18cc0*/  ULDC UR4, c[0x0][0xac8] ;  /* 0x0002b20000047ab9 */ /* 0x000fe40000000800 */
[----:B------:R-:W-:Y:S02]  /*18cd0*/  ISETP.GE.AND P2, PT, R197, UR4, PT ;  /* 0x00000004c5007c0c */ /* 0x000fe4000bf46270 */
[----:B------:R-:W-:-:S11]  /*18ce0*/  ISETP.GE.AND P3, PT, R198, UR4, PT ;  /* 0x00000004c6007c0c */ /* 0x000fd6000bf66270 */
[CC--:B----4-:R-:W-:Y:S02]  /*18cf0*/  @!P2 LEA R10, P0, R197.reuse, R4.reuse, 0x1 ;  /* 0x00000004c50aa211 */ /* 0x0d0fe400078008ff */
[C---:B------:R-:W-:Y:S02]  /*18d00*/  @!P3 LEA R4, P1, R198.reuse, R4, 0x1 ;  /* 0x00000004c604b211 */ /* 0x040fe400078208ff */
[-C--:B0-----:R-:W-:Y:S02]  /*18d10*/  @!P2 LEA.HI.X R11, R197, R0.reuse, R237, 0x1, P0 ;  /* 0x00000000c50ba211 */ /* 0x081fe400000f0ced */
[----:B------:R-:W-:-:S03]  /*18d20*/  @!P3 LEA.HI.X R5, R198, R0, R236, 0x1, P1 ;  /* 0x00000000c605b211 */ /* 0x000fc600008f0cec */
[----:B------:R0:W-:Y:S04]  /*18d30*/  @!P2 ST.E.128 desc[UR42][R10.64], RZ ;  /* 0x000000ff0a00a985 */ /* 0x0001e8000c101d2a */
[----:B------:R0:W-:Y:S02]  /*18d40*/  @!P3 ST.E.128 desc[UR42][R4.64], RZ ;  /* 0x000000ff0400b985 */ /* 0x0001e4000c101d2a */
.L_x_816:
[----:B------:R-:W-:Y:S05]  /*18d50*/  BSYNC B1 ;  /* 0x0000000000017941 */ /* 0x000fea0003800000 */
.L_x_815:
[----:B0-----:R-:W-:Y:S01]  /*18d60*/  IADD3 R0, R8, 0x60, RZ ;  /* 0x0000006008007810 */ /* 0x001fe20007ffe0ff */
[----:B---3--:R-:W0:Y:S03]  /*18d70*/  SHFL.IDX PT, R3, R3, 0x3, 0x181f ;  /* 0x00781f0003037f89 */ /* 0x008e2600000e0000 */
[----:B------:R-:W-:Y:S01]  /*18d80*/  ISETP.GE.AND P0, PT, R0, R21, PT ;  /* 0x000000150000720c */ /* 0x000fe20003f06270 */
[----:B----4-:R3:W4:-:S12]  /*18d90*/  SHFL.IDX PT, R4, R6, 0x3, 0x181f ;  /* 0x00781f0006047f89 */ /* 0x01071800000e0000 */
[----:B---3--:R-:W-:Y:S05]  /*18da0*/  @P0 BRA `(.L_x_807) ;  /* 0x0000000000240947 */ /* 0x008fea0003800000 */
[----:B------:R-:W-:Y:S02]  /*18db0*/  ULDC UR4, c[0x0][0xac8] ;  /* 0x0002b20000047ab9 */ /* 0x000fe40000000800 */
[----:B------:R-:W-:Y:S02]  /*18dc0*/  ISETP.GE.AND P2, PT, R197, UR4, PT ;  /* 0x00000004c5007c0c */ /* 0x000fe4000bf46270 */
[----:B------:R-:W-:-:S11]  /*18dd0*/  ISETP.GE.AND P3, PT, R198, UR4, PT ;  /* 0x00000004c6007c0c */ /* 0x000fd6000bf66270 */
[CC--:B--2-4-:R-:W-:Y:S02]  /*18de0*/  @!P2 LEA R6, P0, R197.reuse, R4.reuse, 0x1 ;  /* 0x00000004c506a211 */ /* 0x0d4fe400078008ff */
[C---:B------:R-:W-:Y:S02]  /*18df0*/  @!P3 LEA R4, P1, R198.reuse, R4, 0x1 ;  /* 0x00000004c604b211 */ /* 0x040fe400078208ff */
[-C--:B0-----:R-:W-:Y:S02]  /*18e00*/  @!P2 LEA.HI.X R7, R197, R3.reuse, R237, 0x1, P0 ;  /* 0x00000003c507a211 */ /* 0x081fe400000f0ced */
[----:B------:R-:W-:-:S03]  /*18e10*/  @!P3 LEA.HI.X R5, R198, R3, R236, 0x1, P1 ;  /* 0x00000003c605b211 */ /* 0x000fc600008f0cec */
[----:B------:R0:W-:Y:S04]  /*18e20*/  @!P2 ST.E.128 desc[UR42][R6.64], RZ ;  /* 0x000000ff0600a985 */ /* 0x0001e8000c101d2a */
[----:B------:R0:W-:Y:S02]  /*18e30*/  @!P3 ST.E.128 desc[UR42][R4.64], RZ ;  /* 0x000000ff0400b985 */ /* 0x0001e4000c101d2a */
.L_x_807:
[----:B------:R-:W-:Y:S05]  /*18e40*/  BSYNC B0 ;  /* 0x0000000000007941 */ /* 0x000fea0003800000 */
.L_x_798:
[----:B------:R-:W-:Y:S02]  /*18e50*/  ULDC UR4, c[0x0][0xc3c] ;  /* 0x00030f0000047ab9 */ /* 0x000fe40000000800 */
[----:B-1----:R-:W-:-:S13]  /*18e60*/  ISETP.GE.AND P0, PT, R127, UR4, PT ;  /* 0x000000047f007c0c */ /* 0x002fda000bf06270 */
[----:B------:R-:W-:Y:S05]  /*18e70*/  @!P0 BRA `(.L_x_817) ;  /* 0xfffffe8400348947 */ /* 0x000fea000383ffff */
[----:B------:R-:W-:Y:S05]  /*18e80*/  BRA `(.L_x_612) ;  /* 0x0000007800047947 */ /* 0x000fea0003800000 */
.L_x_610:
[----:B------:R-:W-:-:S08]  /*18e90*/  NOP ;  /* 0x0000000000007918 */ /* 0x000fd00000000000 */
[----:B0-----:R-:W0:-:S00]  /*18ea0*/  USETMAXREG.DEALLOC.CTAPOOL 0x18 ;  /* 0x00000018000079c8 */ /* 0x001e0000080e0500 */
[----:B0-----:R-:W2:Y:S01]  /*18eb0*/  LDL.LU R3, [R1+0x8] ;  /* 0x0000080001037983 */ /* 0x001ea20000300800 */
[----:B------:R-:W-:Y:S01]  /*18ec0*/  LOP3.LUT R2, R2, 0x3, RZ, 0xc0, !PT ;  /* 0x0000000302027812 */ /* 0x000fe200078ec0ff */
[----:B------:R-:W-:-:S05]  /*18ed0*/  IMAD.MOV.U32 R4, RZ, RZ, RZ ;  /* 0x000000ffff047224 */ /* 0x000fca00078e00ff */
[----:B------:R-:W0:Y:S02]  /*18ee0*/  SHFL.IDX PT, R2, R2, RZ, 0x1f ;  /* 0x00001fff02027589 */ /* 0x000e2400000e0000 */
[----:B0-----:R-:W-:Y:S02]  /*18ef0*/  ISETP.NE.AND P0, PT, R2, RZ, PT ;  /* 0x000000ff0200720c */ /* 0x001fe40003f05270 */
[----:B--2---:R-:W-:-:S11]  /*18f00*/  LOP3.LUT R3, R3, 0xffffffef, RZ, 0xc0, !PT ;  /* 0xffffffef03037812 */ /* 0x004fd600078ec0ff */
[----:B------:R-:W-:-:S05]  /*18f10*/  @P0 LOP3.LUT R3, R3, 0x10, RZ, 0xfc, !PT ;  /* 0x0000001003030812 */ /* 0x000fca00078efcff */
[----:B------:R0:W-:Y:S01]  /*18f20*/  STL [R1+0x8], R3 ;  /* 0x0000080301007387 */ /* 0x0001e20000100800 */
        /* <DEDUP_REMOVED lines=8> */
.L_x_818:
[----:B------:R-:W-:Y:S01]  /*18fb0*/  LOP3.LUT R5, R0, 0x1f, RZ, 0xc0, !PT ;  /* 0x0000001f00057812 */ /* 0x000fe200078ec0ff */
[----:B------:R-:W-:Y:S01]  /*18fc0*/  ULDC UR4, c[0x0][0xc3c] ;  /* 0x00030f0000047ab9 */ /* 0x000fe20000000800 */
[----:B------:R-:W1:Y:S01]  /*18fd0*/  S2UR UR6, SR_CTAID.X ;  /* 0x00000000000679c3 */ /* 0x000e620000002500 */
[----:B------:R-:W-:Y:S01]  /*18fe0*/  ULDC UR5, c[0x0][0xc38] ;  /* 0x00030e0000057ab9 */ /* 0x000fe20000000800 */
[----:B------:R-:W-:-:S04]  /*18ff0*/  ISETP.NE.AND P0, PT, R5, 0x1f, PT ;  /* 0x0000001f0500780c */ /* 0x000fc80003f05270 */
[----:B------:R-:W-:-:S13]  /*19000*/  ISETP.GE.OR P1, PT, R5, UR4, !P0 ;  /* 0x0000000405007c0c */ /* 0x000fda000c726670 */
[----:B0-----:R-:W0:Y:S02]  /*19010*/  @!P1 LDC.64 R2, c[0x0][0xc80] ;  /* 0x00032000ff029b82 */ /* 0x001e240000000a00 */
[----:B0-----:R-:W-:-:S05]  /*19020*/  @!P1 IMAD.WIDE.U32 R2, R5, 0x4, R2 ;  /* 0x0000000405029825 */ /* 0x001fca00078e0002 */
[----:B------:R-:W2:Y:S01]  /*19030*/  @!P1 LDG.E R4, desc[UR42][R2.64] ;  /* 0x0000002a02049981 */ /* 0x000ea2000c1e1900 */
[C---:B------:R-:W-:Y:S01]  /*19040*/  ISETP.NE.AND P1, PT, R5.reuse, RZ, PT ;  /* 0x000000ff0500720c */ /* 0x040fe20003f25270 */
[----:B------:R-:W-:Y:S01]  /*19050*/  UMOV UR4, URZ ;  /* 0x0000003f00047c82 */ /* 0x000fe20008000000 */
[C---:B------:R-:W-:Y:S01]  /*19060*/  ISETP.GE.U32.AND P2, PT, R5.reuse, 0x2, PT ;  /* 0x000000020500780c */ /* 0x040fe20003f46070 */
[----:B------:R-:W-:Y:S01]  /*19070*/  IMAD.MOV.U32 R16, RZ, RZ, RZ ;  /* 0x000000ffff107224 */ /* 0x000fe200078e00ff */
[C---:B------:R-:W-:Y:S02]  /*19080*/  ISETP.GE.U32.AND P3, PT, R5.reuse, 0x4, PT ;  /* 0x000000040500780c */ /* 0x040fe40003f66070 */
[C---:B------:R-:W-:Y:S02]  /*19090*/  ISETP.GE.U32.AND P4, PT, R5.reuse, 0x8, PT ;  /* 0x000000080500780c */ /* 0x040fe40003f86070 */
[----:B------:R-:W-:Y:S01]  /*190a0*/  ISETP.GE.U32.AND P5, PT, R5, 0x10, PT ;  /* 0x000000100500780c */ /* 0x000fe20003fa6070 */
[----:B--2---:R-:W0:Y:S02]  /*190b0*/  SHFL.UP PT, R6, R4, 0x1, RZ ;  /* 0x0420000004067989 */ /* 0x004e2400000e00ff */
        /* <DEDUP_REMOVED lines=14> */
[----:B------:R-:W0:Y:S02]  /*191a0*/  SHFL.IDX PT, R6, R2, 0x1f, 0x1f ;  /* 0x03e01f0002067f89 */ /* 0x000e2400000e0000 */
[----:B0-----:R-:W-:-:S04]  /*191b0*/  IMAD R6, R6, UR5, RZ ;  /* 0x0000000506067c24 */ /* 0x001fc8000f8e02ff */
[----:B------:R-:W-:Y:S01]  /*191c0*/  IMAD.MOV.U32 R3, RZ, RZ, R6 ;  /* 0x000000ffff037224 */ /* 0x000fe200078e0006 */
[----:B-1----:R-:W-:-:S13]  /*191d0*/  ISETP.GT.AND P6, PT, R6, UR6, PT ;  /* 0x0000000606007c0c */ /* 0x002fda000bfc4270 */
[----:B------:R-:W-:Y:S05]  /*191e0*/  @P6 BRA `(.L_x_820) ;  /* 0x00000000009c6947 */ /* 0x000fea0003800000 */
[----:B------:R-:W0:Y:S01]  /*191f0*/  LDC R7, c[0x0][0xc3c] ;  /* 0x00030f00ff077b82 */ /* 0x000e220000000800 */
[----:B------:R-:W-:Y:S01]  /*19200*/  MOV R6, R3 ;  /* 0x0000000300067202 */ /* 0x000fe20000000f00 */
[----:B------:R-:W-:Y:S01]  /*19210*/  UMOV UR4, URZ ;  /* 0x0000003f00047c82 */ /* 0x000fe20008000000 */
[----:B------:R-:W-:Y:S01]  /*19220*/  ULDC UR7, c[0x0][0xc3c] ;  /* 0x00030f0000077ab9 */ /* 0x000fe20000000800 */
[----:B------:R-:W-:-:S05]  /*19230*/  ULDC UR5, c[0x0][0xc38] ;  /* 0x00030e0000057ab9 */ /* 0x000fca0000000800 */
.L_x_824:
[----:B------:R-:W-:Y:S01]  /*19240*/  UIADD3 UR4, UR4, 0x1f, URZ ;  /* 0x0000001f04047890 */ /* 0x000fe2000fffe03f */
[----:B------:R-:W-:-:S05]  /*19250*/  IMAD.U32 R19, RZ, RZ, UR7 ;  /* 0x00000007ff137e24 */ /* 0x000fca000f8e00ff */
[----:B0-----:R-:W-:-:S13]  /*19260*/  ISETP.LE.AND P6, PT, R7, UR4, PT ;  /* 0x0000000407007c0c */ /* 0x001fda000bfc3270 */
[----:B------:R-:W-:Y:S05]  /*19270*/  @P6 BRA `(.L_x_821) ;  /* 0x00000004001c6947 */ /* 0x000fea0003800000 */
[----:B------:R-:W-:Y:S01]  /*19280*/  VIADD R8, R5, UR4 ;  /* 0x0000000405087c36 */ /* 0x000fe20008000000 */
[----:B------:R-:W-:Y:S01]  /*19290*/  BSSY B0, `(.L_x_822) ;  /* 0x0000007000007945 */ /* 0x000fe20003800000 */
[----:B------:R-:W-:-:S03]  /*192a0*/  MOV R4, RZ ;  /* 0x000000ff00047202 */ /* 0x000fc60000000f00 */
[----:B------:R-:W-:-:S13]  /*192b0*/  ISETP.GE.OR P6, PT, R8, R7, !P0 ;  /* 0x000000070800720c */ /* 0x000fda00047c6670 */
[----:B------:R-:W-:Y:S05]  /*192c0*/  @P6 BRA `(.L_x_823) ;  /* 0x00000000000c6947 */ /* 0x000fea0003800000 */
[----:B------:R-:W0:Y:S02]  /*192d0*/  LDC.64 R2, c[0x0][0xc80] ;  /* 0x00032000ff027b82 */ /* 0x000e240000000a00 */
[----:B0-----:R-:W-:-:S05]  /*192e0*/  IMAD.WIDE R2, R8, 0x4, R2 ;  /* 0x0000000408027825 */ /* 0x001fca00078e0202 */
[----:B------:R0:W5:Y:S02]  /*192f0*/  LDG.E R4, desc[UR42][R2.64] ;  /* 0x0000002a02047981 */ /* 0x000164000c1e1900 */
.L_x_823:
[----:B------:R-:W-:Y:S05]  /*19300*/  BSYNC B0 ;  /* 0x0000000000007941 */ /* 0x000fea0003800000 */
.L_x_822:
[----:B0----5:R-:W0:Y:S02]  /*19310*/  SHFL.UP PT, R2, R4, 0x1, RZ ;  /* 0x0420000004027989 */ /* 0x021e2400000e00ff */
        /* <DEDUP_REMOVED lines=14> */
[----:B------:R-:W0:Y:S02]  /*19400*/  SHFL.IDX PT, R3, R11, 0x1f, 0x1f ;  /* 0x03e01f000b037f89 */ /* 0x000e2400000e0000 */
[----:B0-----:R-:W-:-:S05]  /*19410*/  IMAD R3, R3, UR5, RZ ;  /* 0x0000000503037c24 */ /* 0x001fca000f8e02ff */
[----:B------:R-:W-:-:S04]  /*19420*/  IADD3 R6, R3, R6, RZ ;  /* 0x0000000603067210 */ /* 0x000fc80007ffe0ff */
[----:B------:R-:W-:-:S13]  /*19430*/  ISETP.GT.AND P6, PT, R6, UR6, PT ;  /* 0x0000000606007c0c */ /* 0x000fda000bfc4270 */
[----:B------:R-:W-:Y:S05]  /*19440*/  @!P6 BRA `(.L_x_824) ;  /* 0xfffffffc007ce947 */ /* 0x000fea000383ffff */
[----:B------:R-:W-:-:S07]  /*19450*/  IMAD.MOV.U32 R2, RZ, RZ, R11 ;  /* 0x000000ffff027224 */ /* 0x000fce00078e000b */
.L_x_820:
[----:B------:R-:W-:-:S04]  /*19460*/  IMAD.IADD R7, R6, 0x1, -R3 ;  /* 0x0000000106077824 */ /* 0x000fc800078e0a03 */
        /* <DEDUP_REMOVED lines=9> */
[----:B0-----:R-:W-:-:S06]  /*19500*/  IADD3 R3, R9, 0xffffffe, RZ ;  /* 0x0ffffffe09037810 */ /* 0x001fcc0007ffe0ff */
[----:B------:R-:W0:Y:S02]  /*19510*/  F2I.FTZ.U32.TRUNC.NTZ R3, R3 ;  /* 0x0000000300037305 */ /* 0x000e24000021f000 */
[----:B0-----:R-:W-:Y:S01]  /*19520*/  IMAD.MOV R11, RZ, RZ, -R3 ;  /* 0x000000ffff0b7224 */ /* 0x001fe200078e0a03 */
[----:B------:R-:W-:Y:S06]  /*19530*/  @!P0 BRA `(.L_x_825) ;  /* 0x0000000000088947 */ /* 0x000fec0003800000 */
[----:B------:R-:W-:-:S05]  /*19540*/  VIADD R9, R19, 0xffffffff ;  /* 0xffffffff13097836 */ /* 0x000fca0000000000 */
[----:B------:R0:W1:Y:S02]  /*19550*/  SHFL.IDX PT, R16, R2, R9, 0x1f ;  /* 0x00001f0902107589 */ /* 0x00006400000e0000 */
.L_x_825:
[----:B-1----:R-:W-:Y:S01]  /*19560*/  IMAD R16, R16, UR5, R7 ;  /* 0x0000000510107c24 */ /* 0x002fe2000f8e0207 */
[----:B0-----:R-:W-:Y:S01]  /*19570*/  MOV R2, RZ ;  /* 0x000000ff00027202 */ /* 0x001fe20000000f00 */
[----:B------:R-:W-:Y:S02]  /*19580*/  IMAD R7, R11, R6, RZ ;  /* 0x000000060b077224 */ /* 0x000fe400078e02ff */
[----:B------:R-:W-:Y:S01]  /*19590*/  VIADD R19, R19, UR4 ;  /* 0x0000000413137c36 */ /* 0x000fe20008000000 */
[----:B------:R-:W-:Y:S01]  /*195a0*/  IADD3 R17, -R16, UR6, RZ ;  /* 0x0000000610117c10 */ /* 0x000fe2000fffe1ff */
[----:B------:R-:W-:Y:S01]  /*195b0*/  IMAD.HI.U32 R2, R3, R7, R2 ;  /* 0x0000000703027227 */ /* 0x000fe200078e0002 */
[----:B------:R-:W-:Y:S02]  /*195c0*/  IABS R7, R4 ;  /* 0x0000000400077213 */ /* 0x000fe40000000000 */
[----:B------:R-:W-:-:S03]  /*195d0*/  IABS R3, R17 ;  /* 0x0000001100037213 */ /* 0x000fc60000000000 */
[----:B------:R-:W-:Y:S02]  /*195e0*/  IMAD.MOV R7, RZ, RZ, -R7 ;  /* 0x000000ffff077224 */ /* 0x000fe400078e0a07 */
[----:B------:R-:W-:-:S04]  /*195f0*/  IMAD.HI.U32 R2, R2, R3, RZ ;  /* 0x0000000302027227 */ /* 0x000fc800078e00ff */
[----:B------:R-:W-:-:S05]  /*19600*/  IMAD R3, R2, R7, R3 ;  /* 0x0000000702037224 */ /* 0x000fca00078e0203 */
[----:B------:R-:W-:-:S13]  /*19610*/  ISETP.GT.U32.AND P1, PT, R6, R3, PT ;  /* 0x000000030600720c */ /* 0x000fda0003f24070 */
[----:B------:R-:W-:Y:S01]  /*19620*/  @!P1 IMAD.IADD R3, R3, 0x1, -R6 ;  /* 0x0000000103039824 */ /* 0x000fe200078e0a06 */
[----:B------:R-:W-:Y:S02]  /*19630*/  @!P1 IADD3 R2, R2, 0x1, RZ ;  /* 0x0000000102029810 */ /* 0x000fe40007ffe0ff */
        /* <DEDUP_REMOVED lines=11> */
.L_x_821:
[----:B------:R-:W-:Y:S01]  /*196f0*/  MOV R17, RZ ;  /* 0x000000ff00117202 */ /* 0x000fe20000000f00 */
[----:B------:R-:W-:Y:S02]  /*19700*/  IMAD.U32 R16, RZ, RZ, UR6 ;  /* 0x00000006ff107e24 */ /* 0x000fe4000f8e00ff */
[----:B------:R-:W-:-:S07]  /*19710*/  IMAD.MOV.U32 R18, RZ, RZ, RZ ;  /* 0x000000ffff127224 */ /* 0x000fce00078e00ff */
.L_x_826:
[----:B------:R-:W-:-:S13]  /*19720*/  ISETP.NE.AND P0, PT, R5, RZ, PT ;  /* 0x000000ff0500720c */ /* 0x000fda0003f05270 */
[----:B------:R-:W0:Y:S01]  /*19730*/  @!P0 S2R R3, SR_CgaCtaId ;  /* 0x0000000000038919 */ /* 0x000e220000008800 */
[----:B------:R-:W-:-:S04]  /*19740*/  @!P0 MOV R2, 0x400 ;  /* 0x0000040000028802 */ /* 0x000fc80000000f00 */
[----:B0-----:R-:W-:-:S05]  /*19750*/  @!P0 LEA R2, R3, R2, 0x18 ;  /* 0x0000000203028211 */ /* 0x001fca00078ec0ff */
[----:B------:R2:W-:Y:S01]  /*19760*/  @!P0 STS.128 [R2+0x348d0], R16 ;  /* 0x0348d01002008388 */ /* 0x0005e20000000c00 */
[----:B------:R-:W-:Y:S06]  /*19770*/  BAR.ARV 0x5, 0x180 ;  /* 0x0146000000007b1d */ /* 0x000fec0000002000 */
.L_x_819:
[----:B--2---:R-:W-:Y:S01]  /*19780*/  MOV R2, 0x1 ;  /* 0x0000000100027802 */ /* 0x004fe20000000f00 */
[----:B------:R2:W-:Y:S01]  /*19790*/  STL [R1+0xc], RZ ;  /* 0x00000cff01007387 */ /* 0x0005e20000100800 */
[----:B------:R-:W-:Y:S02]  /*197a0*/  ULDC UR4, c[0x0][0xc3c] ;  /* 0x00030f0000047ab9 */ /* 0x000fe40000000800 */
[----:B-1----:R-:W-:Y:S01]  /*197b0*/  ISETP.GE.AND P0, PT, R19, UR4, PT ;  /* 0x0000000413007c0c */ /* 0x002fe2000bf06270 */
[----:B------:R2:W-:Y:S04]  /*197c0*/  STL [R1+0x18], R2 ;  /* 0x0000180201007387 */ /* 0x0005e80000100800 */
[----:B------:R2:W-:Y:S08]  /*197d0*/  STL [R1+0x58], RZ ;  /* 0x000058ff01007387 */ /* 0x0005f00000100800 */
[----:B--2---:R-:W-:Y:S05]  /*197e0*/  @P0 BRA `(.L_x_827) ;  /* 0x0000006800bc0947 */ /* 0x004fea0003800000 */
[----:B------:R-:W2:Y:S04]  /*197f0*/  LDL R2, [R1+0x60] ;  /* 0x0000600001027983 */ /* 0x000ea80000100800 */
[----:B------:R-:W3:Y:S01]  /*19800*/  LDL.LU R5, [R1+0x8] ;  /* 0x0000080001057983 */ /* 0x000ee20000300800 */
[----:B------:R-:W1:Y:S01]  /*19810*/  S2UR UR5, SR_CgaCtaId ;  /* 0x00000000000579c3 */ /* 0x000e620000008800 */
[----:B------:R-:W-:Y:S01]  /*19820*/  LOP3.LUT R7, R0, 0x7f, RZ, 0xc0, !PT ;  /* 0x0000007f00077812 */ /* 0x000fe200078ec0ff */
[----:B------:R-:W-:Y:S01]  /*19830*/  UMOV UR4, 0x400 ;  /* 0x0000040000047882 */ /* 0x000fe20000000000 */
[----:B------:R-:W-:Y:S01]  /*19840*/  BSSY B8, `(.L_x_827) ;  /* 0x00006a9000087945 */ /* 0x000fe20003800000 */
[----:B------:R-:W-:Y:S01]  /*19850*/  ULDC.64 UR36, c[0x0][0x198] ;  /* 0x0000660000247ab9 */ /* 0x000fe20000000a00 */
[----:B------:R-:W-:Y:S01]  /*19860*/  ISETP.NE.AND P1, PT, R7, RZ, PT ;  /* 0x000000ff0700720c */ /* 0x000fe20003f25270 */
[----:B------:R-:W-:Y:S01]  /*19870*/  ULDC UR39, c[0x0][0xc] ;  /* 0x0000030000277ab9 */ /* 0x000fe20000000800 */
[----:B------:R-:W-:Y:S01]  /*19880*/  SHF.R.U32.HI R6, RZ, 0x3, R7 ;  /* 0x00000003ff067819 */ /* 0x000fe20000011607 */
[----:B-1----:R-:W-:Y:S01]  /*19890*/  ULEA UR4, UR5, UR4, 0x18 ;  /* 0x0000000405047291 */ /* 0x002fe2000f8ec03f */
[----:B--2---:R-:W-:Y:S01]  /*198a0*/  R2UR UR6, R2 ;  /* 0x00000000020672ca */ /* 0x004fe200000e0000 */
[----:B------:R-:W-:Y:S01]  /*198b0*/  IMAD.SHL.U32 R2, R0, 0x8, RZ ;  /* 0x0000000800027824 */ /* 0x000fe200078e00ff */
[----:B---3--:R-:W-:-:S04]  /*198c0*/  LOP3.LUT R5, R5, 0xfffffffd, RZ, 0xc0, !PT ;  /* 0xfffffffd05057812 */ /* 0x008fc800078ec0ff */
[----:B0-----:R-:W-:-:S03]  /*198d0*/  LOP3.LUT R3, R2, 0x1f8, RZ, 0xc0, !PT ;  /* 0x000001f802037812 */ /* 0x001fc600078ec0ff */
[----:B------:R-:W-:Y:S02]  /*198e0*/  @P1 LOP3.LUT R5, R5, 0x2, RZ, 0xfc, !PT ;  /* 0x0000000205051812 */ /* 0x000fe400078efcff */
[----:B------:R-:W-:Y:S01]  /*198f0*/  LOP3.LUT R4, R3, 0x38, R0, 0x78, !PT ;  /* 0x0000003803047812 */ /* 0x000fe200078e7800 */
[----:B------:R-:W-:Y:S01]  /*19900*/  IMAD.SHL.U32 R3, R7, 0x8, RZ ;  /* 0x0000000807037824 */ /* 0x000fe200078e00ff */
[----:B------:R-:W-:Y:S01]  /*19910*/  LOP3.LUT R5, R5, 0xfffffffe, RZ, 0xc0, !PT ;  /* 0xfffffffe05057812 */ /* 0x000fe200078ec0ff */
[----:B------:R-:W-:Y:S01]  /*19920*/  ULOP3.LUT UR38, UR6, 0x2, URZ, 0xfc, !UPT ;  /* 0x0000000206267892 */ /* 0x000fe2000f8efc3f */
[----:B------:R-:W-:Y:S02]  /*19930*/  LOP3.LUT R2, R2, 0x38, RZ, 0xc0, !PT ;  /* 0x0000003802027812 */ /* 0x000fe400078ec0ff */
[----:B------:R-:W-:Y:S02]  /*19940*/  LOP3.LUT R3, R4, 0x200, R3, 0xf8, !PT ;  /* 0x0000020004037812 */ /* 0x000fe400078ef803 */
[----:B------:R-:W-:-:S02]  /*19950*/  LOP3.LUT P0, R4, R0, 0x1f, RZ, 0xc0, !PT ;  /* 0x0000001f00047812 */ /* 0x000fc4000780c0ff */
[----:B------:R-:W-:-:S03]  /*19960*/  SHF.L.U32 R0, R0, 0x4, RZ ;  /* 0x0000000400007819 */ /* 0x000fc600000006ff */
[----:B------:R0:W-:Y:S01]  /*19970*/  STL [R1+0x2c], R4 ;  /* 0x00002c0401007387 */ /* 0x0001e20000100800 */
[----:B------:R-:W-:-:S07]  /*19980*/  LOP3.LUT R6, R6, 0x70, R0, 0xf8, !PT ;  /* 0x0000007006067812 */ /* 0x000fce00078ef800 */
[----:B------:R-:W-:Y:S02]  /*19990*/  @P0 LOP3.LUT R5, R5, 0x1, RZ, 0xfc, !PT ;  /* 0x0000000105050812 */ /* 0x000fe400078efcff */
[----:B------:R-:W-:Y:S01]  /*199a0*/  ISETP.NE.OR P0, PT, R7, RZ, !P0 ;  /* 0x000000ff0700720c */ /* 0x000fe20004705670 */
[----:B0-----:R-:W-:Y:S01]  /*199b0*/  IMAD.U32 R4, RZ, RZ, UR4 ;  /* 0x00000004ff047e24 */ /* 0x001fe2000f8e00ff */
[----:B------:R-:W-:-:S03]  /*199c0*/  LOP3.LUT R5, R5, 0xfffffff7, RZ, 0xc0, !PT ;  /* 0xfffffff705057812 */ /* 0x000fc600078ec0ff */
[----:B------:R-:W-:Y:S01]  /*199d0*/  IMAD R0, R3, 0x2, R4 ;  /* 0x0000000203007824 */ /* 0x000fe200078e0204 */
[----:B------:R-:W-:Y:S01]  /*199e0*/  STL [R1+0x4], R4 ;  /* 0x0000040401007387 */ /* 0x000fe20000100800 */
[----:B------:R-:W-:-:S03]  /*199f0*/  LOP3.LUT R3, R2, 0x40, RZ, 0xfc, !PT ;  /* 0x0000004002037812 */ /* 0x000fc600078efcff */
[----:B------:R0:W-:Y:S03]  /*19a00*/  STL [R1+0x30], R0 ;  /* 0x0000300001007387 */ /* 0x0001e60000100800 */
[----:B------:R-:W-:Y:S01]  /*19a10*/  @P0 LOP3.LUT R5, R5, 0x8, RZ, 0xfc, !PT ;  /* 0x0000000805050812 */ /* 0x000fe200078efcff */
[----:B------:R-:W-:Y:S04]  /*19a20*/  STL [R1+0x10], RZ ;  /* 0x000010ff01007387 */ /* 0x000fe80000100800 */
[----:B------:R-:W-:Y:S01]  /*19a30*/  STL [R1+0x8], R5 ;  /* 0x0000080501007387 */ /* 0x000fe20000100800 */
[----:B0-----:R-:W-:-:S05]  /*19a40*/  MOV R0, 0x1 ;  /* 0x0000000100007802 */ /* 0x001fca0000000f00 */
[----:B------:R-:W-:Y:S04]  /*19a50*/  STL [R1+0x24], R0 ;  /* 0x0000240001007387 */ /* 0x000fe80000100800 */
[----:B------:R-:W-:Y:S04]  /*19a60*/  STL [R1+0x58], RZ ;  /* 0x000058ff01007387 */ /* 0x000fe80000100800 */
[----:B------:R-:W-:Y:S04]  /*19a70*/  STL [R1+0xc], RZ ;  /* 0x00000cff01007387 */ /* 0x000fe80000100800 */
[----:B------:R0:W-:Y:S02]  /*19a80*/  STL [R1+0x18], R0 ;  /* 0x0000180001007387 */ /* 0x0001e40000100800 */
[----:B0-----:R-:W-:-:S07]  /*19a90*/  LOP3.LUT R0, R2, 0x80, RZ, 0xfc, !PT ;  /* 0x0000008002007812 */ /* 0x001fce00078efcff */
.L_x_971:
[----:B0---4-:R-:W0:Y:S02]  /*19aa0*/  LDC.64 R2, c[0x0][0xc88] ;  /* 0x00032200ff027b82 */ /* 0x011e240000000a00 */
[----:B0-----:R-:W-:-:S05]  /*19ab0*/  IMAD.WIDE R2, R19, 0x4, R2 ;  /* 0x0000000413027825 */ /* 0x001fca00078e0202 */
[----:B--2---:R-:W2:Y:S01]  /*19ac0*/  LDG.E R15, desc[UR42][R2.64] ;  /* 0x0000002a020f7981 */ /* 0x004ea2000c1e1900 */
[----:B------:R-:W-:Y:S05]  /*19ad0*/  YIELD ;  /* 0x0000000000007946 */ /* 0x000fea0003800000 */
[----:B------:R-:W-:Y:S01]  /*19ae0*/  ULDC.64 UR4, c[0x0][0xa28] ;  /* 0x00028a0000047ab9 */ /* 0x000fe20000000a00 */
[----:B------:R-:W-:Y:S01]  /*19af0*/  ULDC.64 UR10, c[0x0][0xa18] ;  /* 0x00028600000a7ab9 */ /* 0x000fe20000000a00 */
[----:B------:R-:W-:Y:S01]  /*19b00*/  ISETP.NE.U32.AND P0, PT, RZ, UR4, PT ;  /* 0x00000004ff007c0c */ /* 0x000fe2000bf05070 */
[----:B------:R-:W-:Y:S01]  /*19b10*/  ULDC.64 UR6, c[0x0][0xa08] ;  /* 0x0002820000067ab9 */ /* 0x000fe20000000a00 */
[----:B------:R-:W-:Y:S01]  /*19b20*/  ISETP.NE.U32.AND P3, PT, RZ, UR10, PT ;  /* 0x0000000aff007c0c */ /* 0x000fe2000bf65070 */
[----:B------:R-:W-:Y:S01]  /*19b30*/  IMAD.MOV.U32 R0, RZ, RZ, RZ ;  /* 0x000000ffff007224 */ /* 0x000fe200078e00ff */
[----:B------:R-:W-:Y:S01]  /*19b40*/  ISETP.NE.AND.EX P0, PT, RZ, UR5, PT, P0 ;  /* 0x00000005ff007c0c */ /* 0x000fe2000bf05300 */
[----:B------:R-:W-:Y:S01]  /*19b50*/  IMAD.MOV.U32 R12, RZ, RZ, RZ ;  /* 0x000000ffff0c7224 */ /* 0x000fe200078e00ff */
[----:B------:R-:W-:Y:S01]  /*19b60*/  ISETP.NE.AND.EX P3, PT, RZ, UR11, PT, P3 ;  /* 0x0000000bff007c0c */ /* 0x000fe2000bf65330 */
[----:B------:R-:W-:Y:S01]  /*19b70*/  ULDC.64 UR8, c[0x0][0xa10] ;  /* 0x0002840000087ab9 */ /* 0x000fe20000000a00 */
[----:B--2---:R-:W-:Y:S01]  /*19b80*/  SHF.R.S32.HI R4, RZ, 0x1f, R15 ;  /* 0x0000001fff047819 */ /* 0x004fe2000001140f */
[----:B------:R-:W-:Y:S08]  /*19b90*/  STL [R1+0x34], R15 ;  /* 0x0000340f01007387 */ /* 0x000ff00000100800 */
[----:B------:R-:W-:-:S02]  /*19ba0*/  @P0 LEA R2, P1, R15, UR4, 0x2 ;  /* 0x000000040f020c11 */ /* 0x000fc4000f8210ff */
[C---:B------:R-:W-:Y:S01]  /*19bb0*/  SHF.L.U32 R14, R15.reuse, 0x2, RZ ;  /* 0x000000020f0e7819 */ /* 0x040fe200000006ff */
[----:B------:R0:W-:Y:S01]  /*19bc0*/  STL [R1+0x44], R4 ;  /* 0x0000440401007387 */ /* 0x0001e20000100800 */
[C-C-:B------:R-:W-:Y:S01]  /*19bd0*/  @P0 LEA.HI.X R3, R15.reuse, UR5, R4.reuse, 0x2, P1 ;  /* 0x000000050f030c11 */ /* 0x140fe200088f1404 */
[----:B------:R-:W-:Y:S01]  /*19be0*/  ULDC.64 UR4, c[0x0][0xa00] ;  /* 0x0002800000047ab9 */ /* 0x000fe20000000a00 */
[----:B------:R-:W-:Y:S02]  /*19bf0*/  SHF.L.U64.HI R13, R15, 0x2, R4 ;  /* 0x000000020f0d7819 */ /* 0x000fe40000010204 */
[----:B------:R-:W-:Y:S01]  /*19c00*/  @P3 IADD3 R8, P1, R14, UR10, RZ ;  /* 0x0000000a0e083c10 */ /* 0x000fe2000ff3e0ff */
[----:B-1----:R1:W5:Y:S01]  /*19c10*/  @P0 LDG.E R0, desc[UR42][R2.64] ;  /* 0x0000002a02000981 */ /* 0x002362000c1e1900 */
[----:B------:R-:W-:Y:S02]  /*19c20*/  ISETP.NE.U32.AND P2, PT, RZ, UR6, PT ;  /* 0x00000006ff007c0c */ /* 0x000fe4000bf45070 */
[----:B------:R-:W-:-:S02]  /*19c30*/  CS2R R10, SRZ ;  /* 0x00000000000a7805 */ /* 0x000fc4000001ff00 */
[C---:B------:R-:W-:Y:S01]  /*19c40*/  @P3 IADD3.X R9, R13.reuse, UR11, RZ, P1, !PT ;  /* 0x0000000b0d093c10 */ /* 0x040fe20008ffe4ff */
[----:B------:R-:W-:Y:S01]  /*19c50*/  STL [R1], R14 ;  /* 0x0000000e01007387 */ /* 0x000fe20000100800 */
[C---:B------:R-:W-:Y:S02]  /*19c60*/  IADD3 R6, P1, R14.reuse, UR6, RZ ;  /* 0x000000060e067c10 */ /* 0x040fe4000ff3e0ff */
[----:B------:R-:W-:Y:S01]  /*19c70*/  ISETP.NE.AND.EX P2, PT, RZ, UR7, PT, P2 ;  /* 0x00000007ff007c0c */ /* 0x000fe2000bf45320 */
[----:B------:R-:W-:Y:S01]  /*19c80*/  STL [R1+0x28], R13 ;  /* 0x0000280d01007387 */ /* 0x000fe20000100800 */
[----:B------:R-:W-:Y:S02]  /*19c90*/  IADD3.X R7, R13, UR7, RZ, P1, !PT ;  /* 0x000000070d077c10 */ /* 0x000fe40008ffe4ff */
[----:B------:R-:W-:Y:S02]  /*19ca0*/  ISETP.NE.U32.AND P1, PT, RZ, UR4, PT ;  /* 0x00000004ff007c0c */ /* 0x000fe4000bf25070 */
[----:B-1----:R-:W-:-:S02]  /*19cb0*/  IADD3 R2, P0, R14, UR4, RZ ;  /* 0x000000040e027c10 */ /* 0x002fc4000ff1e0ff */
[----:B------:R-:W-:Y:S02]  /*19cc0*/  ISETP.NE.AND.EX P1, PT, RZ, UR5, PT, P1 ;  /* 0x00000005ff007c0c */ /* 0x000fe4000bf25310 */
[C---:B------:R-:W-:Y:S01]  /*19cd0*/  IADD3.X R3, R13.reuse, UR5, RZ, P0, !PT ;  /* 0x000000050d037c10 */ /* 0x040fe200087fe4ff */
[----:B------:R-:W-:Y:S01]  /*19ce0*/  ULDC UR4, c[0x0][0x288] ;  /* 0x0000a20000047ab9 */ /* 0x000fe20000000800 */
[----:B0-----:R-:W-:Y:S01]  /*19cf0*/  IADD3 R4, P0, R14, UR8, RZ ;  /* 0x000000080e047c10 */ /* 0x001fe2000ff1e0ff */
[----:B------:R-:W5:Y:S03]  /*19d00*/  @P2 LDG.E R11, desc[UR42][R6.64] ;  /* 0x0000002a060b2981 */ /* 0x000f66000c1e1900 */
[----:B------:R-:W-:Y:S02]  /*19d10*/  IADD3.X R5, R13, UR9, RZ, P0, !PT ;  /* 0x000000090d057c10 */ /* 0x000fe400087fe4ff */
[----:B------:R-:W-:-:S03]  /*19d20*/  ISETP.NE.U32.AND P0, PT, RZ, UR8, PT ;  /* 0x00000008ff007c0c */ /* 0x000fc6000bf05070 */
[----:B------:R-:W2:Y:S01]  /*19d30*/  @P1 LDG.E R12, desc[UR42][R2.64] ;  /* 0x0000002a020c1981 */ /* 0x000ea2000c1e1900 */
[----:B------:R-:W-:-:S13]  /*19d40*/  ISETP.NE.AND.EX P0, PT, RZ, UR9, PT, P0 ;  /* 0x00000009ff007c0c */ /* 0x000fda000bf05300 */
[----:B------:R-:W5:Y:S04]  /*19d50*/  @P0 LDG.E R10, desc[UR42][R4.64] ;  /* 0x0000002a040a0981 */ /* 0x000f68000c1e1900 */
[----:B--2---:R0:W-:Y:S02]  /*19d60*/  STL [R1+0x40], R12 ;  /* 0x0000400c01007387 */ /* 0x0041e40000100800 */
[----:B0-----:R-:W-:Y:S01]  /*19d70*/  MOV R12, UR4 ;  /* 0x00000004000c7c02 */ /* 0x001fe20008000f00 */
[----:B------:R-:W-:-:S05]  /*19d80*/  ULDC.64 UR4, c[0x0][0x418] ;  /* 0x0001060000047ab9 */ /* 0x000fca0000000a00 */
[----:B------:R0:W2:Y:S01]  /*19d90*/  @P3 LDG.E R12, desc[UR42][R8.64] ;  /* 0x0000002a080c3981 */ /* 0x0000a2000c1e1900 */
[----:B------:R-:W-:-:S03]  /*19da0*/  UISETP.NE.U32.AND UP0, UPT, UR4, URZ, UPT ;  /* 0x0000003f0400728c */ /* 0x000fc6000bf05070 */
[----:B------:R-:W-:Y:S01]  /*19db0*/  ULDC UR4, c[0x0][0x424] ;  /* 0x0001090000047ab9 */ /* 0x000fe20000000800 */
[----:B------:R-:W-:-:S03]  /*19dc0*/  UISETP.NE.AND.EX UP0, UPT, UR5, URZ, UPT, UP0 ;  /* 0x0000003f0500728c */ /* 0x000fc6000bf05300 */
[----:B------:R-:W-:Y:S01]  /*19dd0*/  ULDC UR5, c[0x0][0x2f0] ;  /* 0x0000bc0000057ab9 */ /* 0x000fe20000000800 */
[----:B------:R-:W-:-:S04]  /*19de0*/  USEL UR4, UR4, 0x1, UP0 ;  /* 0x0000000104047887 */ /* 0x000fc80008000000 */
[----:B------:R-:W-:-:S03]  /*19df0*/  UIMAD UR4, UR4, UR5, URZ ;  /* 0x00000005040472a4 */ /* 0x000fc6000f8e023f */
[----:B------:R-:W-:Y:S02]  /*19e00*/  ULDC UR5, c[0x0][0x348] ;  /* 0x0000d20000057ab9 */ /* 0x000fe40000000800 */
[----:B0-----:R-:W-:Y:S01]  /*19e10*/  IMAD.U32 R9, RZ, RZ, UR5 ;  /* 0x00000005ff097e24 */ /* 0x001fe2000f8e00ff */
[----:B------:R-:W-:Y:S01]  /*19e20*/  MOV R8, UR4 ;  /* 0x0000000400087c02 */ /* 0x000fe20008000f00 */
[----:B--2---:R0:W-:Y:S01]  /*19e30*/  STL [R1+0x54], R12 ;  /* 0x0000540c01007387 */ /* 0x0041e20000100800 */
[----:B------:R-:W-:Y:S05]  /*19e40*/  @P3 BRA `(.L_x_828) ;  /* 0x0000000000143947 */ /* 0x000fea0003800000 */
[----:B------:R-:W-:Y:S05]  /*19e50*/  @!P1 BRA `(.L_x_828) ;  /* 0x0000000000109947 */ /* 0x000fea0003800000 */
[----:B0-----:R-:W2:Y:S04]  /*19e60*/  LDG.E R12, desc[UR42][R2.64] ;  /* 0x0000002a020c7981 */ /* 0x001ea8000c1e1900 */
[----:B------:R-:W2:Y:S02]  /*19e70*/  LDG.E R2, desc[UR42][R2.64+0x4] ;  /* 0x0000042a02027981 */ /* 0x000ea4000c1e1900 */
[----:B--2---:R-:W-:-:S05]  /*19e80*/  IMAD.IADD R2, R2, 0x1, -R12 ;  /* 0x0000000102027824 */ /* 0x004fca00078e0a0c */
[----:B------:R1:W-:Y:S02]  /*19e90*/  STL [R1+0x54], R2 ;  /* 0x0000540201007387 */ /* 0x0003e40000100800 */
.L_x_828:
[----:B0-----:R-:W-:Y:S01]  /*19ea0*/  IMAD.MOV.U32 R12, RZ, RZ, R15 ;  /* 0x000000ffff0c7224 */ /* 0x001fe200078e000f */
[----:B-1---5:R-:W-:Y:S01]  /*19eb0*/  IADD3 R2, R11, R0, RZ ;  /* 0x000000000b027210 */ /* 0x022fe20007ffe0ff */
[----:B------:R-:W-:Y:S02]  /*19ec0*/  ULDC.64 UR4, c[0x0][0xa20] ;  /* 0x0002880000047ab9 */ /* 0x000fe40000000a00 */
[----:B------:R-:W-:Y:S01]  /*19ed0*/  ISETP.NE.U32.AND P1, PT, RZ, UR4, PT ;  /* 0x00000004ff007c0c */ /* 0x000fe2000bf25070 */
[----:B------:R0:W-:Y:S03]  /*19ee0*/  STL [R1+0x14], R12 ;  /* 0x0000140c01007387 */ /* 0x0001e60000100800 */
[----:B------:R-:W-:Y:S01]  /*19ef0*/  ISETP.NE.AND.EX P1, PT, RZ, UR5, PT, P1 ;  /* 0x00000005ff007c0c */ /* 0x000fe2000bf25310 */
[----:B------:R0:W-:-:S12]  /*19f00*/  STL [R1+0x20], R2 ;  /* 0x0000200201007387 */ /* 0x0001d80000100800 */
[----:B0-----:R-:W-:Y:S05]  /*19f10*/  @!P1 BRA `(.L_x_829) ;  /* 0x0000000000109947 */ /* 0x001fea0003800000 */
[----:B------:R-:W-:-:S04]  /*19f20*/  IADD3 R2, P1, R14, UR4, RZ ;  /* 0x000000040e027c10 */ /* 0x000fc8000ff3e0ff */
[----:B------:R-:W-:-:S05]  /*19f30*/  IADD3.X R3, R13, UR5, RZ, P1, !PT ;  /* 0x000000050d037c10 */ /* 0x000fca0008ffe4ff */
[----:B------:R0:W5:Y:S01]  /*19f40*/  LDG.E R8, desc[UR42][R2.64] ;  /* 0x0000002a02087981 */ /* 0x000162000c1e1900 */
[----:B------:R-:W-:Y:S05]  /*19f50*/  BRA `(.L_x_830) ;  /* 0x0000000000107947 */ /* 0x000fea0003800000 */
.L_x_829:
[----:B------:R-:W-:Y:S05]  /*19f60*/  @!P2 BRA `(.L_x_830) ;  /* 0x00000000000ca947 */ /* 0x000fea0003800000 */
[----:B------:R-:W2:Y:S04]  /*19f70*/  LDG.E R8, desc[UR42][R6.64] ;  /* 0x0000002a06087981 */ /* 0x000ea8000c1e1900 */
[----:B------:R-:W2:Y:S02]  /*19f80*/  LDG.E R6, desc[UR42][R6.64+0x4] ;  /* 0x0000042a06067981 */ /* 0x000ea4000c1e1900 */
[----:B--2---:R-:W-:-:S07]  /*19f90*/  IADD3 R8, -R8, R6, RZ ;  /* 0x0000000608087210 */ /* 0x004fce0007ffe1ff */
.L_x_830:
[----:B0-----:R-:W2:Y:S01]  /*19fa0*/  @P0 LDG.E R2, desc[UR42][R4.64] ;  /* 0x0000002a04020981 */ /* 0x001ea2000c1e1900 */
[----:B-----5:R-:W-:-:S03]  /*19fb0*/  IMAD.IADD R0, R8, 0x1, -R0 ;  /* 0x0000000108007824 */ /* 0x020fc600078e0a00 */
[----:B------:R-:W2:Y:S01]  /*19fc0*/  @P0 LDG.E R4, desc[UR42][R4.64+0x4] ;  /* 0x0000042a04040981 */ /* 0x000ea2000c1e1900 */
[----:B------:R-:W-:Y:S01]  /*19fd0*/  BSSY B0, `(.L_x_831) ;  /* 0x0000150000007945 */ /* 0x000fe20003800000 */
[----:B------:R-:W-:Y:S02]  /*19fe0*/  PLOP3.LUT P5, PT, PT, PT, PT, 0x80, 0x0 ;  /* 0x000000000000781c */ /* 0x000fe40003faf070 */
[----:B--2---:R-:W-:-:S05]  /*19ff0*/  @P0 IADD3 R9, -R2, R4, RZ ;  /* 0x0000000402090210 */ /* 0x004fca0007ffe1ff */
[----:B------:R-:W-:-:S05]  /*1a000*/  IMAD.IADD R3, R0, 0x1, R9 ;  /* 0x0000000100037824 */ /* 0x000fca00078e0209 */
[----:B------:R-:W-:Y:S01]  /*1a010*/  IADD3 R2, R3, 0x7f, RZ ;  /* 0x0000007f03027810 */ /* 0x000fe20007ffe0ff */
[----:B------:R0:W-:Y:S03]  /*1a020*/  STL [R1+0x50], R3 ;  /* 0x0000500301007387 */ /* 0x0001e60000100800 */
[----:B0-----:R-:W-:-:S04]  /*1a030*/  SHF.R.S32.HI R3, RZ, 0x1f, R2 ;  /* 0x0000001fff037819 */ /* 0x001fc80000011402 */
[----:B------:R-:W-:-:S04]  /*1a040*/  LEA.HI R2, R3, R2, RZ, 0x7 ;  /* 0x0000000203027211 */ /* 0x000fc800078f38ff */
[----:B------:R-:W-:-:S04]  /*1a050*/  LOP3.LUT R3, R2, 0xffffff80, RZ, 0xc0, !PT ;  /* 0xffffff8002037812 */ /* 0x000fc800078ec0ff */
[----:B------:R-:W-:Y:S01]  /*1a060*/  VIADDMNMX R9, R3, -R0, R9, PT ;  /* 0x8000000003097246 */ /* 0x000fe20003800109 */
[----:B------:R-:W-:-:S05]  /*1a070*/  IMAD.MOV R3, RZ, RZ, -R0 ;  /* 0x000000ffff037224 */ /* 0x000fca00078e0a00 */
[----:B------:R-:W-:-:S04]  /*1a080*/  VIMNMX R3, RZ, R3, !PT ;  /* 0x00000003ff037248 */ /* 0x000fc80007fe0100 */
[----:B------:R-:W-:-:S13]  /*1a090*/  ISETP.GT.AND P1, PT, R9, R3, PT ;  /* 0x000000030900720c */ /* 0x000fda0003f24270 */
[----:B------:R-:W-:Y:S02]  /*1a0a0*/  @P1 IADD3 R0, R9, 0x7f, RZ ;  /* 0x0000007f09001810 */ /* 0x000fe40007ffe0ff */
[----:B------:R-:W-:Y:S02]  /*1a0b0*/  SHF.R.U32.HI R9, RZ, 0x7, R3 ;  /* 0x00000007ff097819 */ /* 0x000fe40000011603 */
[----:B------:R-:W-:-:S04]  /*1a0c0*/  @P1 SHF.R.S32.HI R3, RZ, 0x1f, R0 ;  /* 0x0000001fff031819 */ /* 0x000fc80000011400 */
[----:B------:R-:W-:Y:S01]  /*1a0d0*/  @P1 LEA.HI R0, R3, R0, RZ, 0x7 ;  /* 0x0000000003001211 */ /* 0x000fe200078f38ff */
[----:B------:R-:W-:-:S03]  /*1a0e0*/  IMAD.MOV.U32 R6, RZ, RZ, R9 ;  /* 0x000000ffff067224 */ /* 0x000fc600078e0009 */
[----:B------:R-:W-:Y:S02]  /*1a0f0*/  @P1 SHF.R.S32.HI R6, RZ, 0x7, R0 ;  /* 0x00000007ff061819 */ /* 0x000fe40000011400 */
[----:B------:R-:W-:-:S05]  /*1a100*/  SHF.R.S32.HI R0, RZ, 0x7, R2 ;  /* 0x00000007ff007819 */ /* 0x000fca0000011402 */
[----:B------:R0:W-:Y:S01]  /*1a110*/  STL [R1+0x3c], R0 ;  /* 0x00003c0001007387 */ /* 0x0001e20000100800 */
[----:B------:R-:W-:-:S13]  /*1a120*/  ISETP.GT.AND P1, PT, R6, R9, PT ;  /* 0x000000090600720c */ /* 0x000fda0003f24270 */
[----:B0-----:R-:W-:Y:S05]  /*1a130*/  @!P1 BRA `(.L_x_832) ;  /* 0x0000001000e49947 */ /* 0x001fea0003800000 */
[----:B------:R-:W-:Y:S01]  /*1a140*/  UMOV UR4, 0xffffffff ;  /* 0xffffffff00047882 */ /* 0x000fe20000000000 */
[----:B------:R-:W-:Y:S02]  /*1a150*/  SEL R0, R12, RZ, !P0 ;  /* 0x000000ff0c007207 */ /* 0x000fe40004000000 */
[----:B------:R-:W-:Y:S05]  /*1a160*/  BRA.DIV UR4, `(.L_x_833) ;  /* 0x0000006e04087947 */ /* 0x000fea000b800000 */
[----:B------:R-:W0:Y:S02]  /*1a170*/  S2R R2, SR_TID.X ;  /* 0x0000000000027919 */ /* 0x000e240000002100 */
[----:B0-----:R-:W-:-:S04]  /*1a180*/  SHF.R.U32.HI R2, RZ, 0x5, R2 ;  /* 0x00000005ff027819 */ /* 0x001fc80000011602 */
[----:B------:R-:W-:-:S05]  /*1a190*/  LOP3.LUT R2, R2, 0x3, RZ, 0xc0, !PT ;  /* 0x0000000302027812 */ /* 0x000fca00078ec0ff */
[----:B------:R0:W1:Y:S02]  /*1a1a0*/  SHFL.IDX PT, R14, R2, RZ, 0x1f ;  /* 0x00001fff020e7589 */ /* 0x00006400000e0000 */
.L_x_1002:
[----:B-1----:R-:W-:Y:S02]  /*1a1b0*/  ISETP.NE.AND P0, PT, R14, RZ, PT ;  /* 0x000000ff0e00720c */ /* 0x002fe40003f05270 */
[----:B------:R-:W-:-:S11]  /*1a1c0*/  PLOP3.LUT P2, PT, PT, PT, PT, 0x8, 0x0 ;  /* 0x000000000000781c */ /* 0x000fd60003f4e170 */
[----:B------:R-:W-:Y:S05]  /*1a1d0*/  @P0 BRA `(.L_x_834) ;  /* 0x00000000000c0947 */ /* 0x000fea0003800000 */
[----:B------:R-:W-:-:S03]  /*1a1e0*/  UMOV UR4, 0xffffffff ;  /* 0xffffffff00047882 */ /* 0x000fc60000000000 */
[----:B------:R-:W-:Y:S05]  /*1a1f0*/  BRA.DIV UR4, `(.L_x_835) ;  /* 0x0000006e04187947 */ /* 0x000fea000b800000 */
[----:B------:R-:W-:-:S13]  /*1a200*/  ELECT P2, URZ, PT ;  /* 0x00000000003f782f */ /* 0x000fda0003840000 */
.L_x_834:
[----:B0-----:R-:W2:Y:S04]  /*1a210*/  LDL R2, [R1+0x58] ;  /* 0x0000580001027983 */ /* 0x001ea80000100800 */
[----:B------:R-:W3:Y:S01]  /*1a220*/  LDL R4, [R1+0x4] ;  /* 0x0000040001047983 */ /* 0x000ee20000100800 */
[----:B------:R-:W-:Y:S01]  /*1a230*/  BSSY B1, `(.L_x_836) ;  /* 0x0000008000017945 */ /* 0x000fe20003800000 */
[----:B--2---:R-:W-:-:S04]  /*1a240*/  IADD3 R2, R2, 0x1, RZ ;  /* 0x0000000102027810 */ /* 0x004fc80007ffe0ff */
[----:B------:R-:W-:-:S04]  /*1a250*/  LEA.HI R3, R2, R2, RZ, 0x1 ;  /* 0x0000000202037211 */ /* 0x000fc800078f08ff */
[----:B------:R-:W-:-:S05]  /*1a260*/  LOP3.LUT R3, R3, 0xfffffffe, RZ, 0xc0, !PT ;  /* 0xfffffffe03037812 */ /* 0x000fca00078ec0ff */
[----:B------:R-:W-:-:S05]  /*1a270*/  IMAD.IADD R2, R2, 0x1, -R3 ;  /* 0x0000000102027824 */ /* 0x000fca00078e0a03 */
[----:B------:R-:W-:-:S04]  /*1a280*/  SHF.L.U32 R2, R2, 0x1f, RZ ;  /* 0x0000001f02027819 */ /* 0x000fc800000006ff */
[----:B---3--:R-:W0:Y:S02]  /*1a290*/  SYNCS.PHASECHK.TRANS64.TRYWAIT P0, [R4+URZ+0x34820], R2 ;  /* 0x03482002040075a7 */ /* 0x008e24000800017f */
[----:B0-----:R-:W-:Y:S05]  /*1a2a0*/  @!P0 BRA `(.L_x_837) ;  /* 0x0000006c00108947 */ /* 0x001fea0003800000 */
.L_x_1005:
[----:B------:R-:W-:Y:S05]  /*1a2b0*/  BSYNC B1 ;  /* 0x0000000000017941 */ /* 0x000fea0003800000 */
.L_x_836:
[----:B------:R-:W-:Y:S04]  /*1a2c0*/  BSSY B1, `(.L_x_838) ;  /* 0x0000085000017945 */ /* 0x000fe80003800000 */
[----:B------:R-:W-:Y:S05]  /*1a2d0*/  @!P2 BRA `(.L_x_839) ;  /* 0x00000008000ca947 */ /* 0x000fea0003800000 */
[----:B------:R-:W2:Y:S04]  /*1a2e0*/  LDL R7, [R1+0x4] ;  /* 0x0000040001077983 */ /* 0x000ea80000100800 */
[----:B------:R-:W2:Y:S04]  /*1a2f0*/  LDL R5, [R1+0x10] ;  /* 0x0000100001057983 */ /* 0x000ea80000100800 */
[----:B------:R-:W3:Y:S01]  /*1a300*/  LDL R4, [R1+0x24] ;  /* 0x0000240001047983 */ /* 0x000ee20000100800 */
[----:B------:R-:W-:Y:S01]  /*1a310*/  BSSY B2, `(.L_x_840) ;  /* 0x0000008000027945 */ /* 0x000fe20003800000 */
[----:B0-----:R-:W0:Y:S02]  /*1a320*/  S2R R3, SR_TID.X ;  /* 0x0000000000037919 */ /* 0x001e240000002100 */
[----:B0-----:R-:W-:-:S04]  /*1a330*/  LOP3.LUT R3, R3, 0x7f, RZ, 0xc0, !PT ;  /* 0x0000007f03037812 */ /* 0x001fc800078ec0ff */
[----:B------:R-:W-:Y:S02]  /*1a340*/  ISETP.NE.AND P4, PT, R3, RZ, PT ;  /* 0x000000ff0300720c */ /* 0x000fe40003f85270 */
[----:B--2---:R-:W-:Y:S02]  /*1a350*/  LEA R5, R5, R7, 0x3 ;  /* 0x0000000705057211 */ /* 0x004fe400078e18ff */
[----:B---3--:R-:W-:-:S04]  /*1a360*/  SHF.L.U32 R8, R4, 0x1f, RZ ;  /* 0x0000001f04087819 */ /* 0x008fc800000006ff */
[----:B------:R-:W0:Y:S02]  /*1a370*/  SYNCS.PHASECHK.TRANS64.TRYWAIT P0, [R5+URZ+0x348a0], R8 ;  /* 0x0348a008050075a7 */ /* 0x000e24000800017f */
[----:B0-----:R-:W-:Y:S05]  /*1a380*/  @!P0 BRA `(.L_x_841) ;  /* 0x0000006800f08947 */ /* 0x001fea0003800000 */
.L_x_1006:
[----:B------:R-:W-:Y:S05]  /*1a390*/  BSYNC B2 ;  /* 0x0000000000027941 */ /* 0x000fea0003800000 */
.L_x_840:
[----:B------:R-:W-:Y:S04]  /*1a3a0*/  BSSY B2, `(.L_x_842) ;  /* 0x0000008000027945 */ /* 0x000fe80003800000 */
[----:B------:R-:W-:Y:S05]  /*1a3b0*/  @P4 BRA `(.L_x_843) ;  /* 0x0000000000184947 */ /* 0x000fea0003800000 */
[----:B------:R-:W2:Y:S02]  /*1a3c0*/  LDL R2, [R1+0x8] ;  /* 0x0000080001027983 */ /* 0x000ea40000100800 */
[----:B--2---:R-:W-:Y:S01]  /*1a3d0*/  LOP3.LUT P0, RZ, R2, 0x1, RZ, 0xc0, !PT ;  /* 0x0000000102ff7812 */ /* 0x004fe2000780c0ff */
[----:B------:R-:W-:-:S04]  /*1a3e0*/  IMAD.MOV.U32 R2, RZ, RZ, 0xc000 ;  /* 0x0000c000ff027424 */ /* 0x000fc800078e00ff */
[----:B------:R1:W-:Y:S08]  /*1a3f0*/  SYNCS.ARRIVE.TRANS64 RZ, [R5+URZ+0x34890], R2 ;  /* 0x0348900205ff79a7 */ /* 0x0003f0000800003f */
[----:B------:R-:W-:Y:S05]  /*1a400*/  @!P0 BRA `(.L_x_843) ;  /* 0x0000000000048947 */ /* 0x000fea0003800000 */
[----:B------:R-:W-:Y:S01]  /*1a410*/  BPT.TRAP 0x1 ;  /* 0x000000040000795c */ /* 0x000fe20000300000 */
.L_x_843:
[----:B------:R-:W-:Y:S05]  /*1a420*/  BSYNC B2 ;  /* 0x0000000000027941 */ /* 0x000fea0003800000 */
.L_x_842:
[----:B------:R-:W2:Y:S04]  /*1a430*/  LDL R4, [R1+0x4] ;  /* 0x0000040001047983 */ /* 0x000ea80000100800 */
[----:B-1----:R-:W2:Y:S01]  /*1a440*/  LDL R2, [R1+0x10] ;  /* 0x0000100001027983 */ /* 0x002ea20000100800 */
[----:B------:R-:W-:Y:S01]  /*1a450*/  MOV R11, RZ ;  /* 0x000000ff000b7202 */ /* 0x000fe20000000f00 */
[----:B------:R-:W-:Y:S01]  /*1a460*/  IMAD R3, R6, 0x80, R10 ;  /* 0x0000008006037824 */ /* 0x000fe200078e020a */
[----:B------:R-:W-:Y:S01]  /*1a470*/  UIADD3 UR4, UP0, UR36, 0x570, URZ ;  /* 0x0000057024047890 */ /* 0x000fe2000ff1e03f */
[----:B------:R-:W-:Y:S01]  /*1a480*/  PLOP3.LUT P0, PT, PT, PT, PT, 0x80, 0x0 ;  /* 0x000000000000781c */ /* 0x000fe20003f0f070 */
[----:B------:R-:W-:Y:S01]  /*1a490*/  UMOV UR6, 0x0 ;  /* 0x0000000000067882 */ /* 0x000fe20000000000 */
[----:B------:R-:W-:Y:S01]  /*1a4a0*/  R2UR UR10, R11 ;  /* 0x000000000b0a72ca */ /* 0x000fe200000e0000 */
[----:B------:R-:W-:Y:S01]  /*1a4b0*/  UIADD3.X UR5, URZ, UR37, URZ, UP0, !UPT ;  /* 0x000000253f057290 */ /* 0x000fe200087fe43f */
[----:B------:R-:W-:Y:S01]  /*1a4c0*/  IADD3 R3, R3, -0x80, RZ ;  /* 0xffffff8003037810 */ /* 0x000fe20007ffe0ff */
[----:B------:R-:W-:Y:S01]  /*1a4d0*/  UMOV UR7, 0x12f00000 ;  /* 0x12f0000000077882 */ /* 0x000fe20000000000 */
[----:B--2---:R-:W-:-:S02]  /*1a4e0*/  IMAD R7, R2, 0xc000, R4 ;  /* 0x0000c00002077824 */ /* 0x004fc400078e0204 */
[----:B------:R-:W-:-:S03]  /*1a4f0*/  VIADD R2, R5, 0x34890 ;  /* 0x0003489005027836 */ /* 0x000fc60000000000 */
[----:B------:R-:W-:-:S07]  /*1a500*/  IADD3 R4, R7, 0x1c400, RZ ;  /* 0x0001c40007047810 */ /* 0x000fce0007ffe0ff */
.L_x_844:
        /* <DEDUP_REMOVED lines=10> */
[----:B------:R-:W-:Y:S01]  /*1a5b0*/  IMAD.MOV.U32 R14, RZ, RZ, 0x40 ;  /* 0x00000040ff0e7424 */ /* 0x000fe200078e00ff */
[----:B------:R-:W-:Y:S01]  /*1a5c0*/  PLOP3.LUT P0, PT, PT, PT, PT, 0x80, 0x0 ;  /* 0x000000000000781c */ /* 0x000fe20003f0f070 */
[----:B------:R-:W-:Y:S01]  /*1a5d0*/  UMOV UR6, 0x0 ;  /* 0x0000000000067882 */ /* 0x000fe20000000000 */
[----:B------:R-:W-:Y:S01]  /*1a5e0*/  IADD3 R4, R7, 0x20400, RZ ;  /* 0x0002040007047810 */ /* 0x000fe20007ffe0ff */
[----:B------:R-:W-:Y:S01]  /*1a5f0*/  UMOV UR7, 0x12f00000 ;  /* 0x12f0000000077882 */ /* 0x000fe20000000000 */
[----:B------:R-:W-:-:S15]  /*1a600*/  R2UR UR10, R14 ;  /* 0x000000000e0a72ca */ /* 0x000fde00000e0000 */
.L_x_845:
        /* <DEDUP_REMOVED lines=15> */
.L_x_846:
        /* <DEDUP_REMOVED lines=10> */
[----:B------:R-:W1:Y:S01]  /*1a7a0*/  SYNCS.PHASECHK.TRANS64.TRYWAIT P0, [R5+URZ+0x348c0], R8 ;  /* 0x0348c008050075a7 */ /* 0x000e62000800017f */
[----:B------:R-:W-:Y:S04]  /*1a7b0*/  BSSY B2, `(.L_x_847) ;  /* 0x0000002000027945 */ /* 0x000fe80003800000 */
[----:B-1----:R-:W-:Y:S05]  /*1a7c0*/  @!P0 BRA `(.L_x_848) ;  /* 0x0000006400f48947 */ /* 0x002fea0003800000 */
.L_x_1007:
[----:B------:R-:W-:Y:S05]  /*1a7d0*/  BSYNC B2 ;  /* 0x0000000000027941 */ /* 0x000fea0003800000 */
.L_x_847:
[----:B------:R-:W-:Y:S01]  /*1a7e0*/  BSSY B2, `(.L_x_849) ;  /* 0x000000a000027945 */ /* 0x000fe20003800000 */
[----:B------:R-:W-:Y:S01]  /*1a7f0*/  MOV R12, 0x0 ;  /* 0x00000000000c7802 */ /* 0x000fe20000000f00 */
[----:B------:R-:W-:Y:S02]  /*1a800*/  IMAD.MOV.U32 R13, RZ, RZ, 0x12f00000 ;  /* 0x12f00000ff0d7424 */ /* 0x000fe400078e00ff */
[----:B------:R-:W-:Y:S05]  /*1a810*/  @P4 BRA `(.L_x_850) ;  /* 0x0000000000184947 */ /* 0x000fea0003800000 */
[----:B------:R-:W2:Y:S02]  /*1a820*/  LDL R2, [R1+0x8] ;  /* 0x0000080001027983 */ /* 0x000ea40000100800 */
[----:B--2---:R-:W-:Y:S02]  /*1a830*/  LOP3.LUT P0, RZ, R2, 0x1, RZ, 0xc0, !PT ;  /* 0x0000000102ff7812 */ /* 0x004fe4000780c0ff */
[----:B------:R-:W-:-:S04]  /*1a840*/  MOV R2, 0x8000 ;  /* 0x0000800000027802 */ /* 0x000fc80000000f00 */
[----:B------:R2:W-:Y:S07]  /*1a850*/  SYNCS.ARRIVE.TRANS64 RZ, [R5+URZ+0x348b0], R2 ;  /* 0x0348b00205ff79a7 */ /* 0x0005ee000800003f */
[----:B------:R-:W-:Y:S05]  /*1a860*/  @!P0 BRA `(.L_x_850) ;  /* 0x0000000000048947 */ /* 0x000fea0003800000 */
[----:B------:R-:W-:Y:S01]  /*1a870*/  BPT.TRAP 0x1 ;  /* 0x000000040000795c */ /* 0x000fe20000300000 */
.L_x_850:
[----:B------:R-:W-:Y:S05]  /*1a880*/  BSYNC B2 ;  /* 0x0000000000027941 */ /* 0x000fea0003800000 */
.L_x_849:
[----:B------:R-:W3:Y:S04]  /*1a890*/  LDL R4, [R1+0x4] ;  /* 0x0000040001047983 */ /* 0x000ee80000100800 */
[----:B--2---:R-:W2:Y:S01]  /*1a8a0*/  LDL R2, [R1+0x10] ;  /* 0x0000100001027983 */ /* 0x004ea20000100800 */
[----:B------:R-:W-:Y:S01]  /*1a8b0*/  R2UR UR10, R11 ;  /* 0x000000000b0a72ca */ /* 0x000fe200000e0000 */
[----:B------:R-:W-:Y:S01]  /*1a8c0*/  UIADD3 UR4, UP0, UR36, 0x670, URZ ;  /* 0x0000067024047890 */ /* 0x000fe2000ff1e03f */
[----:B------:R-:W-:Y:S02]  /*1a8d0*/  R2UR UR6, R12 ;  /* 0x000000000c0672ca */ /* 0x000fe400000e0000 */
[----:B------:R-:W-:Y:S01]  /*1a8e0*/  R2UR UR7, R13 ;  /* 0x000000000d0772ca */ /* 0x000fe200000e0000 */
[----:B------:R-:W-:Y:S01]  /*1a8f0*/  UIADD3.X UR5, URZ, UR37, URZ, UP0, !UPT ;  /* 0x000000253f057290 */ /* 0x000fe200087fe43f */
[----:B------:R-:W-:-:S02]  /*1a900*/  PLOP3.LUT P0, PT, PT, PT, PT, 0x80, 0x0 ;  /* 0x000000000000781c */ /* 0x000fc40003f0f070 */
[----:B01----:R-:W-:Y:S01]  /*1a910*/  IADD3 R5, R5, 0x348b0, RZ ;  /* 0x000348b005057810 */ /* 0x003fe20007ffe0ff */
[----:B---3--:R-:W-:-:S04]  /*1a920*/  VIADD R4, R4, 0x400 ;  /* 0x0000040004047836 */ /* 0x008fc80000000000 */
[----:B--2---:R-:W-:-:S07]  /*1a930*/  IMAD R2, R2, 0x8000, R4 ;  /* 0x0000800002027824 */ /* 0x004fce00078e0204 */
.L_x_851:
        /* <DEDUP_REMOVED lines=10> */
[----:B------:R-:W2:Y:S01]  /*1a9e0*/  LDL R7, [R1+0x10] ;  /* 0x0000100001077983 */ /* 0x000ea20000100800 */
[----:B------:R-:W-:Y:S02]  /*1a9f0*/  MOV R2, 0x6000 ;  /* 0x0000600000027802 */ /* 0x000fe40000000f00 */
[----:B------:R-:W-:Y:S02]  /*1aa00*/  R2UR UR10, R14 ;  /* 0x000000000e0a72ca */ /* 0x000fe400000e0000 */
[----:B------:R-:W-:Y:S02]  /*1aa10*/  R2UR UR6, R12 ;  /* 0x000000000c0672ca */ /* 0x000fe400000e0000 */
[----:B------:R-:W-:Y:S02]  /*1aa20*/  R2UR UR7, R13 ;  /* 0x000000000d0772ca */ /* 0x000fe400000e0000 */
[----:B------:R-:W-:Y:S01]  /*1aa30*/  PLOP3.LUT P0, PT, PT, PT, PT, 0x80, 0x0 ;  /* 0x000000000000781c */ /* 0x000fe20003f0f070 */
[----:B--2---:R-:W-:-:S04]  /*1aa40*/  IMAD R2, R7, R2, 0x2000 ;  /* 0x0000200007027424 */ /* 0x004fc800078e0202 */
[----:B------:R-:W-:-:S04]  /*1aa50*/  IMAD R2, R7, -0x2000, R2 ;  /* 0xffffe00007027824 */ /* 0x000fc800078e0202 */
[----:B------:R-:W-:-:S07]  /*1aa60*/  IMAD R2, R2, 0x2, R4 ;  /* 0x0000000202027824 */ /* 0x000fce00078e0204 */
.L_x_852:
        /* <DEDUP_REMOVED lines=10> */
.L_x_839:
[----:B------:R-:W-:Y:S05]  /*1ab10*/  BSYNC B1 ;  /* 0x0000000000017941 */ /* 0x000fea0003800000 */
.L_x_838:
[----:B------:R-:W0:Y:S04]  /*1ab20*/  LDL.LU R7, [R1+0x10] ;  /* 0x0000100001077983 */ /* 0x000e280000300800 */
[----:B------:R-:W2:Y:S01]  /*1ab30*/  LDL.LU R4, [R1+0x24] ;  /* 0x0000240001047983 */ /* 0x000ea20000300800 */
[----:B------:R-:W-:Y:S02]  /*1ab40*/  PLOP3.LUT P5, PT, PT, PT, PT, 0x8, 0x0 ;  /* 0x000000000000781c */ /* 0x000fe40003fae170 */
[----:B0-----:R-:W-:Y:S01]  /*1ab50*/  IADD3 R2, R7, 0x1, RZ ;  /* 0x0000000107027810 */ /* 0x001fe20007ffe0ff */
[----:B------:R-:W-:-:S03]  /*1ab60*/  VIADD R7, R6, 0xfffffffe ;  /* 0xfffffffe06077836 */ /* 0x000fc60000000000 */
[----:B------:R-:W-:-:S04]  /*1ab70*/  ISETP.NE.AND P0, PT, R2, 0x2, PT ;  /* 0x000000020200780c */ /* 0x000fc80003f05270 */
[----:B------:R-:W-:Y:S02]  /*1ab80*/  SEL R3, R2, RZ, P0 ;  /* 0x000000ff02037207 */ /* 0x000fe40000000000 */
[----:B------:R-:W-:Y:S02]  /*1ab90*/  SEL R2, RZ, 0x1, P0 ;  /* 0x00000001ff027807 */ /* 0x000fe40000000000 */
[----:B------:R-:W-:Y:S01]  /*1aba0*/  ISETP.GE.AND P0, PT, R7, R9, PT ;  /* 0x000000090700720c */ /* 0x000fe20003f06270 */
[----:B------:R0:W-:Y:S01]  /*1abb0*/  STL [R1+0x10], R3 ;  /* 0x0000100301007387 */ /* 0x0001e20000100800 */
[----:B--2---:R-:W-:-:S05]  /*1abc0*/  LOP3.LUT R4, R4, R2, RZ, 0x3c, !PT ;  /* 0x0000000204047212 */ /* 0x004fca00078e3cff */
[----:B------:R0:W-:Y:S06]  /*1abd0*/  STL [R1+0x24], R4 ;  /* 0x0000240401007387 */ /* 0x0001ec0000100800 */
[----:B------:R-:W-:Y:S05]  /*1abe0*/  @!P0 BRA `(.L_x_832) ;  /* 0x0000000800388947 */ /* 0x000fea0003800000 */
.L_x_868:
[----:B------:R-:W-:Y:S05]  /*1abf0*/  YIELD ;  /* 0x0000000000007946 */ /* 0x000fea0003800000 */
[----:B------:R-:W-:Y:S04]  /*1ac00*/  BSSY B1, `(.L_x_853) ;  /* 0x0000080000017945 */ /* 0x000fe80003800000 */
[----:B-1----:R-:W-:Y:S05]  /*1ac10*/  @!P2 BRA `(.L_x_854) ;  /* 0x0000000400f8a947 */ /* 0x002fea0003800000 */
[----:B------:R-:W2:Y:S04]  /*1ac20*/  LDL R5, [R1+0x4] ;  /* 0x0000040001057983 */ /* 0x000ea80000100800 */
[----:B0-----:R-:W2:Y:S04]  /*1ac30*/  LDL R4, [R1+0x10] ;  /* 0x0000100001047983 */ /* 0x001ea80000100800 */
[----:B------:R-:W3:Y:S01]  /*1ac40*/  LDL R3, [R1+0x24] ;  /* 0x0000240001037983 */ /* 0x000ee20000100800 */
[----:B------:R-:W-:Y:S01]  /*1ac50*/  BSSY B2, `(.L_x_855) ;  /* 0x0000008000027945 */ /* 0x000fe20003800000 */
[----:B------:R-:W0:Y:S02]  /*1ac60*/  S2R R2, SR_TID.X ;  /* 0x0000000000027919 */ /* 0x000e240000002100 */
[----:B0-----:R-:W-:-:S04]  /*1ac70*/  LOP3.LUT R2, R2, 0x7f, RZ, 0xc0, !PT ;  /* 0x0000007f02027812 */ /* 0x001fc800078ec0ff */
[----:B------:R-:W-:Y:S02]  /*1ac80*/  ISETP.NE.AND P1, PT, R2, RZ, PT ;  /* 0x000000ff0200720c */ /* 0x000fe40003f25270 */
[----:B--2---:R-:W-:Y:S02]  /*1ac90*/  LEA R6, R4, R5, 0x3 ;  /* 0x0000000504067211 */ /* 0x004fe400078e18ff */
[----:B---3--:R-:W-:-:S04]  /*1aca0*/  SHF.L.U32 R5, R3, 0x1f, RZ ;  /* 0x0000001f03057819 */ /* 0x008fc800000006ff */
[----:B------:R-:W0:Y:S02]  /*1acb0*/  SYNCS.PHASECHK.TRANS64.TRYWAIT P0, [R6+URZ+0x348a0], R5 ;  /* 0x0348a005060075a7 */ /* 0x000e24000800017f */
[----:B0-----:R-:W-:Y:S05]  /*1acc0*/  @!P0 BRA `(.L_x_856) ;  /* 0x0000006000c88947 */ /* 0x001fea0003800000 */
.L_x_1008:
[----:B------:R-:W-:Y:S05]  /*1acd0*/  BSYNC B2 ;  /* 0x0000000000027941 */ /* 0x000fea0003800000 */
.L_x_855:
        /* <DEDUP_REMOVED lines=8> */
.L_x_858:
[----:B------:R-:W-:Y:S05]  /*1ad60*/  BSYNC B2 ;  /* 0x0000000000027941 */ /* 0x000fea0003800000 */
.L_x_857:
[----:B------:R-:W2:Y:S04]  /*1ad70*/  LDL R3, [R1+0x4] ;  /* 0x0000040001037983 */ /* 0x000ea80000100800 */
[----:B-1----:R-:W2:Y:S01]  /*1ad80*/  LDL R2, [R1+0x10] ;  /* 0x0000100001027983 */ /* 0x002ea20000100800 */
[----:B------:R-:W-:Y:S01]  /*1ad90*/  MOV R11, RZ ;  /* 0x000000ff000b7202 */ /* 0x000fe20000000f00 */
[----:B------:R-:W-:Y:S01]  /*1ada0*/  UIADD3 UR4, UP0, UR36, 0x570, URZ ;  /* 0x0000057024047890 */ /* 0x000fe2000ff1e03f */
[----:B------:R-:W-:Y:S01]  /*1adb0*/  PLOP3.LUT P0, PT, PT, PT, PT, 0x80, 0x0 ;  /* 0x000000000000781c */ /* 0x000fe20003f0f070 */
[----:B------:R-:W-:Y:S01]  /*1adc0*/  UMOV UR6, 0x0 ;  /* 0x0000000000067882 */ /* 0x000fe20000000000 */
[----:B------:R-:W-:Y:S01]  /*1add0*/  R2UR UR10, R11 ;  /* 0x000000000b0a72ca */ /* 0x000fe200000e0000 */
[----:B------:R-:W-:Y:S01]  /*1ade0*/  UIADD3.X UR5, URZ, UR37, URZ, UP0, !UPT ;  /* 0x000000253f057290 */ /* 0x000fe200087fe43f */
[----:B------:R-:W-:Y:S01]  /*1adf0*/  UMOV UR7, 0x12f00000 ;  /* 0x12f0000000077882 */ /* 0x000fe20000000000 */
[----:B--2---:R-:W-:Y:S01]  /*1ae00*/  IMAD R4, R2, 0xc000, R3 ;  /* 0x0000c00002047824 */ /* 0x004fe200078e0203 */
[----:B------:R-:W-:Y:S01]  /*1ae10*/  IADD3 R2, R6, 0x34890, RZ ;  /* 0x0003489006027810 */ /* 0x000fe20007ffe0ff */
[----:B------:R-:W-:-:S02]  /*1ae20*/  IMAD R3, R7, 0x80, R10 ;  /* 0x0000008007037824 */ /* 0x000fc400078e020a */
[----:B------:R-:W-:-:S08]  /*1ae30*/  VIADD R8, R4, 0x1c400 ;  /* 0x0001c40004087836 */ /* 0x000fd00000000000 */
.L_x_859:
        /* <DEDUP_REMOVED lines=10> */
[----:B------:R-:W-:Y:S01]  /*1aee0*/  MOV R12, 0x40 ;  /* 0x00000040000c7802 */ /* 0x000fe20000000f00 */
[----:B------:R-:W-:Y:S01]  /*1aef0*/  VIADD R8, R4, 0x20400 ;  /* 0x0002040004087836 */ /* 0x000fe20000000000 */
[----:B------:R-:W-:Y:S01]  /*1af00*/  PLOP3.LUT P0, PT, PT, PT, PT, 0x80, 0x0 ;  /* 0x000000000000781c */ /* 0x000fe20003f0f070 */
[----:B------:R-:W-:Y:S01]  /*1af10*/  UMOV UR6, 0x0 ;  /* 0x0000000000067882 */ /* 0x000fe20000000000 */
[----:B------:R-:W-:Y:S01]  /*1af20*/  R2UR UR10, R12 ;  /* 0x000000000c0a72ca */ /* 0x000fe200000e0000 */
[----:B------:R-:W-:-:S14]  /*1af30*/  UMOV UR7, 0x12f00000 ;  /* 0x12f0000000077882 */ /* 0x000fdc0000000000 */
.L_x_860:
        /* <DEDUP_REMOVED lines=10> */
[----:B------:R-:W-:Y:S01]  /*1afe0*/  IADD3 R4, R4, 0x24400, RZ ;  /* 0x0002440004047810 */ /* 0x000fe20007ffe0ff */
[----:B------:R-:W-:Y:S01]  /*1aff0*/  UMOV UR6, 0x0 ;  /* 0x0000000000067882 */ /* 0x000fe20000000000 */
[----:B------:R-:W-:Y:S01]  /*1b000*/  PLOP3.LUT P0, PT, PT, PT, PT, 0x80, 0x0 ;  /* 0x000000000000781c */ /* 0x000fe20003f0f070 */
[----:B------:R-:W-:Y:S01]  /*1b010*/  UMOV UR7, 0x12f00000 ;  /* 0x12f0000000077882 */ /* 0x000fe20000000000 */
[----:B------:R-:W-:-:S11]  /*1b020*/  UMOV UR10, 0x80 ;  /* 0x00000080000a7882 */ /* 0x000fd60000000000 */
.L_x_861:
        /* <DEDUP_REMOVED lines=13> */
.L_x_1009:
[----:B------:R-:W-:Y:S05]  /*1b100*/  BSYNC B2 ;  /* 0x0000000000027941 */ /* 0x000fea0003800000 */
.L_x_862:
[----:B------:R-:W-:Y:S01]  /*1b110*/  BSSY B2, `(.L_x_864) ;  /* 0x000000a000027945 */ /* 0x000fe20003800000 */
[----:B------:R-:W-:Y:S01]  /*1b120*/  IMAD.MOV.U32 R4, RZ, RZ, 0x0 ;  /* 0x00000000ff047424 */ /* 0x000fe200078e00ff */
[----:B01----:R-:W-:Y:S02]  /*1b130*/  MOV R5, 0x12f00000 ;  /* 0x12f0000000057802 */ /* 0x003fe40000000f00 */
[----:B------:R-:W-:Y:S05]  /*1b140*/  @P1 BRA `(.L_x_865) ;  /* 0x0000000000181947 */ /* 0x000fea0003800000 */
[----:B------:R-:W2:Y:S02]  /*1b150*/  LDL R2, [R1+0x8] ;  /* 0x0000080001027983 */ /* 0x000ea40000100800 */
[----:B--2---:R-:W-:Y:S01]  /*1b160*/  LOP3.LUT P0, RZ, R2, 0x1, RZ, 0xc0, !PT ;  /* 0x0000000102ff7812 */ /* 0x004fe2000780c0ff */
[----:B------:R-:W-:-:S04]  /*1b170*/  IMAD.MOV.U32 R2, RZ, RZ, 0x8000 ;  /* 0x00008000ff027424 */ /* 0x000fc800078e00ff */
[----:B------:R0:W-:Y:S08]  /*1b180*/  SYNCS.ARRIVE.TRANS64 RZ, [R6+URZ+0x348b0], R2 ;  /* 0x0348b00206ff79a7 */ /* 0x0001f0000800003f */
[----:B------:R-:W-:Y:S05]  /*1b190*/  @!P0 BRA `(.L_x_865) ;  /* 0x0000000000048947 */ /* 0x000fea0003800000 */
[----:B------:R-:W-:Y:S01]  /*1b1a0*/  BPT.TRAP 0x1 ;  /* 0x000000040000795c */ /* 0x000fe20000300000 */
.L_x_865:
[----:B------:R-:W-:Y:S05]  /*1b1b0*/  BSYNC B2 ;  /* 0x0000000000027941 */ /* 0x000fea0003800000 */
.L_x_864:
[----:B0-----:R-:W2:Y:S04]  /*1b1c0*/  LDL R2, [R1+0x4] ;  /* 0x0000040001027983 */ /* 0x001ea80000100800 */
[----:B------:R-:W3:Y:S01]  /*1b1d0*/  LDL R8, [R1+0x10] ;  /* 0x0000100001087983 */ /* 0x000ee20000100800 */
[----:B------:R-:W-:Y:S01]  /*1b1e0*/  R2UR UR10, R11 ;  /* 0x000000000b0a72ca */ /* 0x000fe200000e0000 */
[----:B------:R-:W-:Y:S01]  /*1b1f0*/  UIADD3 UR4, UP0, UR36, 0x670, URZ ;  /* 0x0000067024047890 */ /* 0x000fe2000ff1e03f */
[----:B------:R-:W-:Y:S01]  /*1b200*/  R2UR UR6, R4 ;  /* 0x00000000040672ca */ /* 0x000fe200000e0000 */
[----:B------:R-:W-:Y:S01]  /*1b210*/  VIADD R6, R6, 0x348b0 ;  /* 0x000348b006067836 */ /* 0x000fe20000000000 */
[----:B------:R-:W-:Y:S01]  /*1b220*/  R2UR UR7, R5 ;  /* 0x00000000050772ca */ /* 0x000fe200000e0000 */
[----:B------:R-:W-:Y:S01]  /*1b230*/  UIADD3.X UR5, URZ, UR37, URZ, UP0, !UPT ;  /* 0x000000253f057290 */ /* 0x000fe200087fe43f */
[----:B------:R-:W-:-:S02]  /*1b240*/  PLOP3.LUT P0, PT, PT, PT, PT, 0x80, 0x0 ;  /* 0x000000000000781c */ /* 0x000fc40003f0f070 */
[----:B--2---:R-:W-:-:S04]  /*1b250*/  IADD3 R2, R2, 0x400, RZ ;  /* 0x0000040002027810 */ /* 0x004fc80007ffe0ff */
[----:B---3--:R-:W-:-:S07]  /*1b260*/  LEA R2, R8, R2, 0xf ;  /* 0x0000000208027211 */ /* 0x008fce00078e78ff */
.L_x_866:
        /* <DEDUP_REMOVED lines=15> */
.L_x_867:
        /* <DEDUP_REMOVED lines=10> */
.L_x_854:
[----:B------:R-:W-:Y:S05]  /*1b400*/  BSYNC B1 ;  /* 0x0000000000017941 */ /* 0x000fea0003800000 */
.L_x_853:
[----:B------:R-:W2:Y:S04]  /*1b410*/  LDL.LU R5, [R1+0x10] ;  /* 0x0000100001057983 */ /* 0x000ea80000300800 */
[----:B0-----:R-:W3:Y:S01]  /*1b420*/  LDL.LU R4, [R1+0x24] ;  /* 0x0000240001047983 */ /* 0x001ee20000300800 */
[----:B--2---:R-:W-:-:S04]  /*1b430*/  IADD3 R2, R5, 0x1, RZ ;  /* 0x0000000105027810 */ /* 0x004fc80007ffe0ff */
[----:B------:R-:W-:-:S04]  /*1b440*/  ISETP.NE.AND P0, PT, R2, 0x2, PT ;  /* 0x000000020200780c */ /* 0x000fc80003f05270 */
[----:B------:R-:W-:Y:S02]  /*1b450*/  SEL R3, RZ, 0x1, P0 ;  /* 0x00000001ff037807 */ /* 0x000fe40000000000 */
[----:B------:R-:W-:Y:S02]  /*1b460*/  SEL R2, R2, RZ, P0 ;  /* 0x000000ff02027207 */ /* 0x000fe40000000000 */
[----:B---3--:R-:W-:Y:S02]  /*1b470*/  LOP3.LUT R4, R4, R3, RZ, 0x3c, !PT ;  /* 0x0000000304047212 */ /* 0x008fe400078e3cff */
[C---:B------:R-:W-:Y:S01]  /*1b480*/  ISETP.GT.AND P0, PT, R7.reuse, R9, PT ;  /* 0x000000090700720c */ /* 0x040fe20003f04270 */
[----:B------:R-:W-:Y:S02]  /*1b490*/  VIADD R7, R7, 0xffffffff ;  /* 0xffffffff07077836 */ /* 0x000fe40000000000 */
[----:B------:R1:W-:Y:S04]  /*1b4a0*/  STL [R1+0x24], R4 ;  /* 0x0000240401007387 */ /* 0x0003e80000100800 */
[----:B------:R1:W-:Y:S06]  /*1b4b0*/  STL [R1+0x10], R2 ;  /* 0x0000100201007387 */ /* 0x0003ec0000100800 */
[----:B------:R-:W-:Y:S05]  /*1b4c0*/  @P0 BRA `(.L_x_868) ;  /* 0xfffffff400c80947 */ /* 0x000fea000383ffff */
.L_x_832:
[----:B------:R-:W-:Y:S05]  /*1b4d0*/  BSYNC B0 ;  /* 0x0000000000007941 */ /* 0x000fea0003800000 */
.L_x_831:
[----:B-1----:R-:W2:Y:S01]  /*1b4e0*/  LDL R2, [R1+0x50] ;  /* 0x0000500001027983 */ /* 0x002ea20000100800 */
[----:B------:R-:W-:Y:S05]  /*1b4f0*/  @!P5 WARPSYNC.ALL ;  /* 0x000000000000d948 */ /* 0x000fea0003800000 */
[----:B------:R-:W-:Y:S01]  /*1b500*/  BSSY B7, `(.L_x_869) ;  /* 0x000043b000077945 */ /* 0x000fe20003800000 */
[----:B------:R-:W-:Y:S01]  /*1b510*/  @!P5 BAR.SYNC.DEFER_BLOCKING 0xc, 0x180 ;  /* 0x030600000000db1d */ /* 0x000fe20000010000 */
[----:B--2---:R-:W-:-:S13]  /*1b520*/  ISETP.GT.AND P0, PT, R2, RZ, PT ;  /* 0x000000ff0200720c */ /* 0x004fda0003f04270 */
[----:B------:R-:W-:Y:S05]  /*1b530*/  @P0 BRA `(.L_x_870) ;  /* 0x0000000000440947 */ /* 0x000fea0003800000 */
[----:B------:R-:W1:Y:S02]  /*1b540*/  S2R R2, SR_TID.X ;  /* 0x0000000000027919 */ /* 0x000e640000002100 */
[----:B-1----:R-:W-:-:S04]  /*1b550*/  LOP3.LUT R2, R2, 0x7f, RZ, 0xc0, !PT ;  /* 0x0000007f02027812 */ /* 0x002fc800078ec0ff */
[----:B------:R-:W-:-:S13]  /*1b560*/  ISETP.NE.AND P1, PT, R2, RZ, PT ;  /* 0x000000ff0200720c */ /* 0x000fda0003f25270 */
[----:B------:R-:W-:Y:S05]  /*1b570*/  @P1 BRA `(.L_x_871) ;  /* 0x0000004000cc1947 */ /* 0x000fea0003800000 */
[----:B0-----:R-:W0:Y:S01]  /*1b580*/  S2R R3, SR_LANEID ;  /* 0x0000000000037919 */ /* 0x001e220000000000 */
[----:B------:R-:W-:Y:S01]  /*1b590*/  VOTEU.ANY UR4, UPT, PT ;  /* 0x0000000000047886 */ /* 0x000fe200038e0100 */
[----:B------:R-:W1:Y:S01]  /*1b5a0*/  LDC.64 R4, c[0x0][0xc60] ;  /* 0x00031800ff047b82 */ /* 0x000e620000000a00 */
[----:B------:R-:W0:Y:S08]  /*1b5b0*/  FLO.U32 R0, UR4 ;  /* 0x0000000400007d00 */ /* 0x000e3000080e0000 */
[----:B------:R-:W1:Y:S01]  /*1b5c0*/  POPC R2, UR4 ;  /* 0x0000000400027d09 */ /* 0x000e620008000000 */
[----:B0-----:R-:W-:-:S13]  /*1b5d0*/  ISETP.EQ.U32.AND P0, PT, R0, R3, PT ;  /* 0x000000030000720c */ /* 0x001fda0003f02070 */
[----:B-1----:R-:W2:Y:S01]  /*1b5e0*/  @P0 ATOMG.E.ADD.STRONG.GPU PT, R5, desc[UR42][R4.64], R2 ;  /* 0x00000002040509a8 */ /* 0x002ea200081ee1ea */
[----:B------:R-:W0:Y:S02]  /*1b5f0*/  S2R R3, SR_LTMASK ;  /* 0x0000000000037919 */ /* 0x000e240000003900 */
[----:B0-----:R-:W-:-:S06]  /*1b600*/  LOP3.LUT R3, R3, UR4, RZ, 0xc0, !PT ;  /* 0x0000000403037c12 */ /* 0x001fcc000f8ec0ff */
[----:B------:R-:W0:Y:S01]  /*1b610*/  POPC R3, R3 ;  /* 0x0000000300037309 */ /* 0x000e220000000000 */
[----:B--2---:R-:W0:Y:S02]  /*1b620*/  SHFL.IDX PT, R0, R5, R0, 0x1f ;  /* 0x00001f0005007589 */ /* 0x004e2400000e0000 */
[----:B0-----:R-:W-:Y:S01]  /*1b630*/  IADD3 R16, R0, UR39, R3 ;  /* 0x0000002700107c10 */ /* 0x001fe2000fffe003 */
[----:B------:R-:W-:Y:S06]  /*1b640*/  BRA `(.L_x_871) ;  /* 0x0000004000987947 */ /* 0x000fec0003800000 */
.L_x_870:
[----:B------:R-:W2:Y:S01]  /*1b650*/  LDL R0, [R1+0x4] ;  /* 0x0000040001007983 */ /* 0x000ea20000100800 */
[----:B------:R-:W-:Y:S01]  /*1b660*/  BSSY B6, `(.L_x_872) ;  /* 0x0000014000067945 */ /* 0x000fe20003800000 */
[----:B--2---:R-:W-:-:S04]  /*1b670*/  IADD3 R0, R0, 0x1c400, RZ ;  /* 0x0001c40000007810 */ /* 0x004fc80007ffe0ff */
[----:B------:R-:W-:-:S13]  /*1b680*/  LOP3.LUT P0, RZ, R0, 0x3ff, RZ, 0xc0, !PT ;  /* 0x000003ff00ff7812 */ /* 0x000fda000780c0ff */
[----:B------:R-:W-:Y:S05]  /*1b690*/  @!P0 BRA `(.L_x_873) ;  /* 0x0000000000408947 */ /* 0x000fea0003800000 */
[----:B------:R-:W-:Y:S01]  /*1b6a0*/  MOV R2, 0x0 ;  /* 0x0000000000027802 */ /* 0x000fe20000000f00 */
[----:B------:R-:W-:Y:S01]  /*1b6b0*/  ULDC.64 UR6, c[0x4][0x118] ;  /* 0x0100460000067ab9 */ /* 0x000fe20000000a00 */
[----:B------:R-:W-:Y:S01]  /*1b6c0*/  ULDC.64 UR8, c[0x4][0x120] ;  /* 0x0100480000087ab9 */ /* 0x000fe20000000a00 */
[----:B------:R-:W-:Y:S01]  /*1b6d0*/  ULDC.64 UR4, c[0x4][0x70] ;  /* 0x01001c0000047ab9 */ /* 0x000fe20000000a00 */
[----:B0-----:R-:W-:Y:S01]  /*1b6e0*/  IMAD.U32 R4, RZ, RZ, UR6 ;  /* 0x00000006ff047e24 */ /* 0x001fe2000f8e00ff */
[----:B------:R-:W-:Y:S01]  /*1b6f0*/  MOV R5, UR7 ;  /* 0x0000000700057c02 */ /* 0x000fe20008000f00 */
[----:B------:R-:W0:Y:S01]  /*1b700*/  LDC.64 R2, c[0x4][R2] ;  /* 0x0100000002027b82 */ /* 0x000e220000000a00 */
[----:B------:R-:W-:Y:S01]  /*1b710*/  IMAD.U32 R6, RZ, RZ, UR8 ;  /* 0x00000008ff067e24 */ /* 0x000fe2000f8e00ff */
[----:B------:R-:W-:Y:S01]  /*1b720*/  MOV R7, UR9 ;  /* 0x0000000900077c02 */ /* 0x000fe20008000f00 */
[----:B------:R-:W-:Y:S01]  /*1b730*/  IMAD.U32 R10, RZ, RZ, UR4 ;  /* 0x00000004ff0a7e24 */ /* 0x000fe2000f8e00ff */
[----:B------:R-:W-:Y:S01]  /*1b740*/  MOV R11, UR5 ;  /* 0x00000005000b7c02 */ /* 0x000fe20008000f00 */
[----:B------:R-:W-:Y:S01]  /*1b750*/  IMAD.MOV.U32 R8, RZ, RZ, 0x70 ;  /* 0x00000070ff087424 */ /* 0x000fe200078e00ff */
[----:B------:R-:W-:Y:S01]  /*1b760*/  MOV R12, 0x1 ;  /* 0x00000001000c7802 */ /* 0x000fe20000000f00 */
[----:B------:R-:W-:-:S07]  /*1b770*/  IMAD.MOV.U32 R13, RZ, RZ, RZ ;  /* 0x000000ffff0d7224 */ /* 0x000fce00078e00ff */
[----:B------:R-:W-:-:S07]  /*1b780*/  LEPC R20, `(.L_x_873) ;  /* 0x000000001014794e */ /* 0x000fce0000000000 */
[----:B0-----:R-:W-:Y:S05]  /*1b790*/  CALL.ABS.NOINC R2 ;  /* 0x0000000002007343 */ /* 0x001fea0003c00000 */
.L_x_873:
[----:B------:R-:W-:Y:S05]  /*1b7a0*/  BSYNC B6 ;  /* 0x0000000000067941 */ /* 0x000fea0003800000 */
.L_x_872:
        /* <DEDUP_REMOVED lines=9> */
[----:B0-----:R0:W1:Y:S01]  /*1b840*/  LDC.64 R2, c[0x4][R0] ;  /* 0x0100000000027b82 */ /* 0x0010620000000a00 */
[----:B------:R-:W-:Y:S01]  /*1b850*/  IMAD.U32 R4, RZ, RZ, UR6 ;  /* 0x00000006ff047e24 */ /* 0x000fe2000f8e00ff */
[----:B------:R-:W-:Y:S01]  /*1b860*/  MOV R5, UR7 ;  /* 0x0000000700057c02 */ /* 0x000fe20008000f00 */
[----:B------:R-:W-:Y:S01]  /*1b870*/  IMAD.U32 R6, RZ, RZ, UR8 ;  /* 0x00000008ff067e24 */ /* 0x000fe2000f8e00ff */
[----:B------:R-:W-:Y:S01]  /*1b880*/  MOV R7, UR9 ;  /* 0x0000000900077c02 */ /* 0x000fe20008000f00 */
[----:B------:R-:W-:Y:S01]  /*1b890*/  IMAD.U32 R10, RZ, RZ, UR4 ;  /* 0x00000004ff0a7e24 */ /* 0x000fe2000f8e00ff */
[----:B------:R-:W-:Y:S01]  /*1b8a0*/  MOV R11, UR5 ;  /* 0x00000005000b7c02 */ /* 0x000fe20008000f00 */
[----:B------:R-:W-:Y:S01]  /*1b8b0*/  IMAD.MOV.U32 R8, RZ, RZ, 0x70 ;  /* 0x00000070ff087424 */ /* 0x000fe200078e00ff */
[----:B------:R-:W-:Y:S01]  /*1b8c0*/  MOV R12, 0x1 ;  /* 0x00000001000c7802 */ /* 0x000fe20000000f00 */
[----:B0-----:R-:W-:-:S07]  /*1b8d0*/  IMAD.MOV.U32 R13, RZ, RZ, RZ ;  /* 0x000000ffff0d7224 */ /* 0x001fce00078e00ff */
[----:B------:R-:W-:-:S07]  /*1b8e0*/  LEPC R20, `(.L_x_876) ;  /* 0x000000001014794e */ /* 0x000fce0000000000 */
[----:B-1----:R-:W-:Y:S05]  /*1b8f0*/  CALL.ABS.NOINC R2 ;  /* 0x0000000002007343 */ /* 0x002fea0003c00000 */
.L_x_876:
[----:B------:R-:W-:Y:S01]  /*1b900*/  MOV R2, 0x0 ;  /* 0x0000000000027802 */ /* 0x000fe20000000f00 */
[----:B------:R-:W-:Y:S01]  /*1b910*/  ULDC.64 UR4, c[0x4][0x118] ;  /* 0x0100460000047ab9 */ /* 0x000fe20000000a00 */
[----:B------:R-:W-:Y:S01]  /*1b920*/  ULDC.64 UR6, c[0x4][0x120] ;  /* 0x0100480000067ab9 */ /* 0x000fe20000000a00 */
[----:B------:R-:W-:Y:S01]  /*1b930*/  ULDC.64 UR8, c[0x4][0x80] ;  /* 0x0100200000087ab9 */ /* 0x000fe20000000a00 */
[----:B------:R-:W-:Y:S01]  /*1b940*/  MOV R4, UR4 ;  /* 0x0000000400047c02 */ /* 0x000fe20008000f00 */
[----:B------:R-:W-:Y:S01]  /*1b950*/  IMAD.U32 R5, RZ, RZ, UR5 ;  /* 0x00000005ff057e24 */ /* 0x000fe2000f8e00ff */
[----:B------:R-:W0:Y:S01]  /*1b960*/  LDC.64 R2, c[0x4][R2] ;  /* 0x0100000002027b82 */ /* 0x000e220000000a00 */
[----:B------:R-:W-:Y:S01]  /*1b970*/  MOV R6, UR6 ;  /* 0x0000000600067c02 */ /* 0x000fe20008000f00 */
[----:B------:R-:W-:Y:S01]  /*1b980*/  IMAD.U32 R7, RZ, RZ, UR7 ;  /* 0x00000007ff077e24 */ /* 0x000fe2000f8e00ff */
[----:B------:R-:W-:Y:S01]  /*1b990*/  MOV R10, UR8 ;  /* 0x00000008000a7c02 */ /* 0x000fe20008000f00 */
[----:B------:R-:W-:Y:S01]  /*1b9a0*/  IMAD.U32 R11, RZ, RZ, UR9 ;  /* 0x00000009ff0b7e24 */ /* 0x000fe2000f8e00ff */
[----:B------:R-:W-:Y:S01]  /*1b9b0*/  MOV R8, 0x70 ;  /* 0x0000007000087802 */ /* 0x000fe20000000f00 */
[----:B------:R-:W-:Y:S01]  /*1b9c0*/  IMAD.MOV.U32 R12, RZ, RZ, 0x1 ;  /* 0x00000001ff0c7424 */ /* 0x000fe200078e00ff */
[----:B------:R-:W-:-:S07]  /*1b9d0*/  MOV R13, RZ ;  /* 0x000000ff000d7202 */ /* 0x000fce0000000f00 */
[----:B------:R-:W-:-:S07]  /*1b9e0*/  LEPC R20, `(.L_x_875) ;  /* 0x000000001014794e */ /* 0x000fce0000000000 */
[----:B0-----:R-:W-:Y:S05]  /*1b9f0*/  CALL.ABS.NOINC R2 ;  /* 0x0000000002007343 */ /* 0x001fea0003c00000 */
.L_x_875:
[----:B------:R-:W-:Y:S05]  /*1ba00*/  BSYNC B6 ;  /* 0x0000000000067941 */ /* 0x000fea0003800000 */
.L_x_874:
[----:B------:R-:W2:Y:S01]  /*1ba10*/  LDL.LU R2, [R1] ;  /* 0x0000000001027983 */ /* 0x000ea20000300800 */
[----:B------:R-:W-:-:S03]  /*1ba20*/  ULDC.64 UR4, c[0x0][0x9f8] ;  /* 0x00027e0000047ab9 */ /* 0x000fc60000000a00 */
[----:B0-----:R-:W3:Y:S04]  /*1ba30*/  LDL.LU R4, [R1+0x28] ;  /* 0x0000280001047983 */ /* 0x001ee80000300800 */
[----:B------:R-:W4:Y:S01]  /*1ba40*/  LDL R7, [R1+0x14] ;  /* 0x0000140001077983 */ /* 0x000f220000100800 */
[----:B------:R-:W-:-:S03]  /*1ba50*/  ISETP.NE.U32.AND P0, PT, RZ, UR4, PT ;  /* 0x00000004ff007c0c */ /* 0x000fc6000bf05070 */
[----:B------:R-:W5:Y:S01]  /*1ba60*/  LDL R0, [R1+0x3c] ;  /* 0x00003c0001007983 */ /* 0x000f620000100800 */
[----:B------:R-:W-:-:S13]  /*1ba70*/  ISETP.NE.AND.EX P0, PT, RZ, UR5, PT, P0 ;  /* 0x00000005ff007c0c */ /* 0x000fda000bf05300 */
[----:B--2---:R-:W-:-:S04]  /*1ba80*/  @P0 IADD3 R2, P1, R2, UR4, RZ ;  /* 0x0000000402020c10 */ /* 0x004fc8000ff3e0ff */
[----:B---3--:R-:W-:Y:S01]  /*1ba90*/  @P0 IADD3.X R3, R4, UR5, RZ, P1, !PT ;  /* 0x0000000504030c10 */ /* 0x008fe20008ffe4ff */
[----:B------:R-:W-:-:S04]  /*1baa0*/  ULDC.64 UR4, c[0x0][0xa08] ;  /* 0x0002820000047ab9 */ /* 0x000fc80000000a00 */
[----:B----4-:R0:W2:Y:S01]  /*1bab0*/  @P0 LDG.E R7, desc[UR42][R2.64] ;  /* 0x0000002a02070981 */ /* 0x0100a2000c1e1900 */
[----:B-----5:R-:W-:Y:S01]  /*1bac0*/  VIADD R9, R0, 0xffffffff ;  /* 0xffffffff00097836 */ /* 0x020fe20000000000 */
[----:B0-----:R-:W0:Y:S01]  /*1bad0*/  LDC.64 R2, c[0x0][0x418] ;  /* 0x00010600ff027b82 */ /* 0x001e220000000a00 */
[----:B--2---:R-:W-:Y:S01]  /*1bae0*/  SHF.R.S32.HI R8, RZ, 0x1f, R7 ;  /* 0x0000001fff087819 */ /* 0x004fe20000011407 */
[----:B------:R1:W-:Y:S04]  /*1baf0*/  @P0 STL [R1+0x14], R7 ;  /* 0x0000140701000387 */ /* 0x0003e80000100800 */
[----:B------:R1:W-:Y:S04]  /*1bb00*/  STL [R1+0x38], R9 ;  /* 0x0000380901007387 */ /* 0x0003e80000100800 */
[----:B------:R1:W-:Y:S01]  /*1bb10*/  STL [R1+0x28], R8 ;  /* 0x0000280801007387 */ /* 0x0003e20000100800 */
[----:B0-----:R-:W-:Y:S01]  /*1bb20*/  LOP3.LUT P0, RZ, R2, UR4, RZ, 0xfc, !PT ;  /* 0x0000000402ff7c12 */ /* 0x001fe2000f80fcff */
[----:B------:R-:W-:-:S03]  /*1bb30*/  UMOV UR4, 0xffffffff ;  /* 0xffffffff00047882 */ /* 0x000fc60000000000 */
[----:B------:R-:W-:-:S04]  /*1bb40*/  LOP3.LUT P0, RZ, R3, UR5, RZ, 0xfc, P0 ;  /* 0x0000000503ff7c12 */ /* 0x000fc8000800fcff */
[----:B------:R-:W-:Y:S01]  /*1bb50*/  SEL R0, R7, RZ, !P0 ;  /* 0x000000ff07007207 */ /* 0x000fe20004000000 */
[----:B-1----:R-:W-:Y:S08]  /*1bb60*/  BRA.DIV UR4, `(.L_x_877) ;  /* 0x0000005604487947 */ /* 0x002ff0000b800000 */
[----:B------:R-:W0:Y:S02]  /*1bb70*/  S2R R4, SR_TID.X ;  /* 0x0000000000047919 */ /* 0x000e240000002100 */
[----:B0-----:R-:W-:-:S04]  /*1bb80*/  SHF.R.U32.HI R4, RZ, 0x5, R4 ;  /* 0x00000005ff047819 */ /* 0x001fc80000011604 */
[----:B------:R-:W-:-:S05]  /*1bb90*/  LOP3.LUT R4, R4, 0x3, RZ, 0xc0, !PT ;  /* 0x0000000304047812 */ /* 0x000fca00078ec0ff */
[----:B------:R0:W1:Y:S02]  /*1bba0*/  SHFL.IDX PT, R14, R4, RZ, 0x1f ;  /* 0x00001fff040e7589 */ /* 0x00006400000e0000 */
.L_x_1012:
[----:B0-----:R-:W2:Y:S01]  /*1bbb0*/  LDL.LU R4, [R1+0x8] ;  /* 0x0000080001047983 */ /* 0x001ea20000300800 */
[----:B------:R-:W-:Y:S02]  /*1bbc0*/  PLOP3.LUT P1, PT, PT, PT, PT, 0x8, 0x0 ;  /* 0x000000000000781c */ /* 0x000fe40003f2e170 */
[----:B-1----:R-:W-:Y:S01]  /*1bbd0*/  ISETP.NE.AND P0, PT, R14, RZ, PT ;  /* 0x000000ff0e00720c */ /* 0x002fe20003f05270 */
[----:B------:R0:W-:Y:S01]  /*1bbe0*/  STL [R1], R0 ;  /* 0x0000000001007387 */ /* 0x0001e20000100800 */
[----:B--2---:R-:W-:-:S09]  /*1bbf0*/  LOP3.LUT R4, R4, 0xfffffffb, RZ, 0xc0, !PT ;  /* 0xfffffffb04047812 */ /* 0x004fd200078ec0ff */
[----:B------:R-:W-:-:S05]  /*1bc00*/  @P1 LOP3.LUT R4, R4, 0x4, RZ, 0xfc, !PT ;  /* 0x0000000404041812 */ /* 0x000fca00078efcff */
[----:B------:R0:W-:Y:S01]  /*1bc10*/  STL [R1+0x8], R4 ;  /* 0x0000080401007387 */ /* 0x0001e20000100800 */
[----:B------:R-:W-:Y:S05]  /*1bc20*/  @P0 BRA `(.L_x_878) ;  /* 0x0000000400480947 */ /* 0x000fea0003800000 */
[----:B------:R-:W-:-:S03]  /*1bc30*/  UMOV UR4, 0xffffffff ;  /* 0xffffffff00047882 */ /* 0x000fc60000000000 */
[----:B------:R-:W-:Y:S05]  /*1bc40*/  BRA.DIV UR4, `(.L_x_879) ;  /* 0x0000005604447947 */ /* 0x000fea000b800000 */
[----:B------:R-:W-:-:S13]  /*1bc50*/  ELECT P6, URZ, PT ;  /* 0x00000000003f782f */ /* 0x000fda00038c0000 */
.L_x_1015:
[----:B------:R-:W-:Y:S05]  /*1bc60*/  @!P6 BRA `(.L_x_878) ;  /* 0x000000040038e947 */ /* 0x000fea0003800000 */
[----:B------:R1:W-:Y:S01]  /*1bc70*/  STL [R1+0x1c], R9 ;  /* 0x00001c0901007387 */ /* 0x0003e20000100800 */
[----:B------:R-:W-:-:S04]  /*1bc80*/  ISETP.NE.U32.AND P0, PT, R2, RZ, PT ;  /* 0x000000ff0200720c */ /* 0x000fc80003f05070 */
[----:B------:R-:W-:-:S13]  /*1bc90*/  ISETP.NE.AND.EX P0, PT, R3, RZ, PT, P0 ;  /* 0x000000ff0300720c */ /* 0x000fda0003f05300 */
[----:B-1----:R-:W-:Y:S05]  /*1bca0*/  @!P0 BRA `(.L_x_880) ;  /* 0x0000000000508947 */ /* 0x002fea0003800000 */
[----:B------:R-:W1:Y:S01]  /*1bcb0*/  LDC R6, c[0x0][0x43c] ;  /* 0x00010f00ff067b82 */ /* 0x000e620000000800 */
[----:B0-----:R-:W-:Y:S01]  /*1bcc0*/  MOV R0, R9 ;  /* 0x0000000900007202 */ /* 0x001fe20000000f00 */
[----:B------:R-:W-:Y:S01]  /*1bcd0*/  ULDC.64 UR4, c[0x0][0x428] ;  /* 0x00010a0000047ab9 */ /* 0x000fe20000000a00 */
[----:B-1----:R-:W-:-:S13]  /*1bce0*/  ISETP.NE.AND P0, PT, R6, 0x1, PT ;  /* 0x000000010600780c */ /* 0x002fda0003f05270 */
[----:B------:R-:W0:Y:S02]  /*1bcf0*/  @P0 LDC.64 R4, c[0x0][0x440] ;  /* 0x00011000ff040b82 */ /* 0x000e240000000a00 */
[----:B0-----:R-:W-:-:S05]  /*1bd00*/  @P0 IMAD.HI.U32 R4, R9, R4, RZ ;  /* 0x0000000409040227 */ /* 0x001fca00078e00ff */
[----:B------:R-:W-:-:S04]  /*1bd10*/  @P0 SHF.R.U32.HI R0, RZ, R5, R4 ;  /* 0x00000005ff000219 */ /* 0x000fc80000011604 */
[--C-:B------:R-:W-:Y:S01]  /*1bd20*/  SHF.R.S32.HI R5, RZ, 0x1f, R0.reuse ;  /* 0x0000001fff057819 */ /* 0x100fe20000011400 */
[----:B------:R-:W-:-:S04]  /*1bd30*/  IMAD.MOV R4, RZ, RZ, -R0 ;  /* 0x000000ffff047224 */ /* 0x000fc800078e0a00 */
[----:B------:R-:W-:Y:S01]  /*1bd40*/  IMAD R6, R6, R4, R9 ;  /* 0x0000000406067224 */ /* 0x000fe200078e0209 */
[----:B------:R-:W-:-:S04]  /*1bd50*/  MOV R4, R0 ;  /* 0x0000000000047202 */ /* 0x000fc80000000f00 */
[----:B------:R0:W-:Y:S01]  /*1bd60*/  STL [R1+0x1c], R6 ;  /* 0x00001c0601007387 */ /* 0x0001e20000100800 */
[----:B------:R-:W-:-:S03]  /*1bd70*/  IMAD.WIDE.U32 R4, R7, UR4, R4 ;  /* 0x0000000407047c25 */ /* 0x000fc6000f8e0004 */
[----:B------:R-:W-:Y:S01]  /*1bd80*/  LEA R2, P0, R4, R2, 0x2 ;  /* 0x0000000204027211 */ /* 0x000fe200078010ff */
[----:B0-----:R-:W-:-:S04]  /*1bd90*/  IMAD R6, R8, UR4, RZ ;  /* 0x0000000408067c24 */ /* 0x001fc8000f8e02ff */
[----:B------:R-:W-:-:S04]  /*1bda0*/  IMAD R0, R7, UR5, R6 ;  /* 0x0000000507007c24 */ /* 0x000fc8000f8e0206 */
[----:B------:R-:W-:-:S05]  /*1bdb0*/  IMAD.IADD R0, R5, 0x1, R0 ;  /* 0x0000000105007824 */ /* 0x000fca00078e0200 */
[----:B------:R-:W-:-:S05]  /*1bdc0*/  LEA.HI.X R3, R4, R3, R0, 0x2, P0 ;  /* 0x0000000304037211 */ /* 0x000fca00000f1400 */
[----:B------:R-:W2:Y:S04]  /*1bdd0*/  LDG.E R0, desc[UR42][R2.64] ;  /* 0x0000002a02007981 */ /* 0x000ea8000c1e1900 */
[----:B--2---:R1:W-:Y:S02]  /*1bde0*/  STL [R1], R0 ;  /* 0x0000000001007387 */ /* 0x0043e40000100800 */
.L_x_880:
[----:B------:R-:W2:Y:S04]  /*1bdf0*/  LDL R7, [R1+0x4] ;  /* 0x0000040001077983 */ /* 0x000ea80000100800 */
[----:B01----:R-:W2:Y:S04]  /*1be00*/  LDL R0, [R1+0xc] ;  /* 0x00000c0001007983 */ /* 0x003ea80000100800 */
[----:B------:R-:W3:Y:S01]  /*1be10*/  LDL R2, [R1+0x18] ;  /* 0x0000180001027983 */ /* 0x000ee20000100800 */
[----:B--2---:R-:W-:Y:S02]  /*1be20*/  LEA R0, R0, R7, 0x3 ;  /* 0x0000000700007211 */ /* 0x004fe400078e18ff */
[----:B---3--:R-:W-:-:S04]  /*1be30*/  SHF.L.U32 R2, R2, 0x1f, RZ ;  /* 0x0000001f02027819 */ /* 0x008fc800000006ff */
[----:B------:R-:W0:Y:S02]  /*1be40*/  SYNCS.PHASECHK.TRANS64.TRYWAIT P0, [R0+URZ+0x34840], R2 ;  /* 0x03484002000075a7 */ /* 0x000e24000800017f */
[----:B0-----:R-:W-:Y:S05]  /*1be50*/  @!P0 BRA `(.L_x_881) ;  /* 0x0000005000e08947 */ /* 0x001fea0003800000 */
.L_x_1016:
[----:B------:R1:W5:Y:S01]  /*1be60*/  LDL R3, [R1+0x8] ;  /* 0x0000080001037983 */ /* 0x0003620000100800 */
[----:B------:R-:W2:Y:S02]  /*1be70*/  S2R R4, SR_TID.X ;  /* 0x0000000000047919 */ /* 0x000ea40000002100 */
[----:B--2---:R-:W-:-:S04]  /*1be80*/  LOP3.LUT R4, R4, 0x7f, RZ, 0xc0, !PT ;  /* 0x0000007f04047812 */ /* 0x004fc800078ec0ff */
[----:B------:R-:W-:-:S13]  /*1be90*/  ISETP.NE.AND P0, PT, R4, RZ, PT ;  /* 0x000000ff0400720c */ /* 0x000fda0003f05270 */
[----:B-1----:R-:W-:Y:S05]  /*1bea0*/  @P0 BRA `(.L_x_882) ;  /* 0x0000000000140947 */ /* 0x002fea0003800000 */
[----:B-----5:R-:W-:Y:S01]  /*1beb0*/  LOP3.LUT P1, RZ, R3, 0x1, RZ, 0xc0, !PT ;  /* 0x0000000103ff7812 */ /* 0x020fe2000782c0ff */
[----:B0-----:R-:W-:-:S04]  /*1bec0*/  IMAD.MOV.U32 R2, RZ, RZ, 0xc000 ;  /* 0x0000c000ff027424 */ /* 0x001fc800078e00ff */
[----:B------:R1:W-:Y:S08]  /*1bed0*/  SYNCS.ARRIVE.TRANS64 RZ, [R0+URZ+0x34830], R2 ;  /* 0x0348300200ff79a7 */ /* 0x0003f0000800003f */
[----:B------:R-:W-:Y:S05]  /*1bee0*/  @!P1 BRA `(.L_x_882) ;  /* 0x0000000000049947 */ /* 0x000fea0003800000 */
[----:B------:R-:W-:Y:S01]  /*1bef0*/  BPT.TRAP 0x1 ;  /* 0x000000040000795c */ /* 0x000fe20000300000 */
.L_x_882:
[----:B------:R-:W2:Y:S04]  /*1bf00*/  LDL R7, [R1+0x4] ;  /* 0x0000040001077983 */ /* 0x000ea80000100800 */
[----:B------:R-:W2:Y:S04]  /*1bf10*/  LDL R6, [R1+0xc] ;  /* 0x00000c0001067983 */ /* 0x000ea80000100800 */
[----:B------:R-:W3:Y:S04]  /*1bf20*/  LDL R5, [R1+0x1c] ;  /* 0x00001c0001057983 */ /* 0x000ee80000100800 */
[----:B------:R-:W4:Y:S04]  /*1bf30*/  LDL R4, [R1+0x20] ;  /* 0x0000200001047983 */ /* 0x000f280000100800 */
[----:B01----:R-:W4:Y:S01]  /*1bf40*/  LDL R2, [R1] ;  /* 0x0000000001027983 */ /* 0x003f220000100800 */
[----:B------:R-:W-:Y:S01]  /*1bf50*/  R2UR UR9, R0 ;  /* 0x00000000000972ca */ /* 0x000fe200000e0000 */
[----:B------:R-:W-:Y:S01]  /*1bf60*/  UIADD3 UR4, UP0, UR36, 0x370, URZ ;  /* 0x0000037024047890 */ /* 0x000fe2000ff1e03f */
[----:B------:R-:W-:Y:S01]  /*1bf70*/  R2UR UR12, R18 ;  /* 0x00000000120c72ca */ /* 0x000fe200000e0000 */
[----:B------:R-:W-:Y:S01]  /*1bf80*/  UMOV UR10, URZ ;  /* 0x0000003f000a7c82 */ /* 0x000fe20008000000 */
[----:B------:R-:W-:Y:S01]  /*1bf90*/  PLOP3.LUT P0, PT, PT, PT, PT, 0x80, 0x0 ;  /* 0x000000000000781c */ /* 0x000fe20003f0f070 */
[----:B------:R-:W-:Y:S01]  /*1bfa0*/  UMOV UR6, 0x0 ;  /* 0x0000000000067882 */ /* 0x000fe20000000000 */
[----:B-----5:R-:W-:Y:S01]  /*1bfb0*/  LOP3.LUT R3, R3, 0xfffffffb, RZ, 0xc0, !PT ;  /* 0xfffffffb03037812 */ /* 0x020fe200078ec0ff */
[----:B------:R-:W-:Y:S01]  /*1bfc0*/  UMOV UR7, 0x14f00000 ;  /* 0x14f0000000077882 */ /* 0x000fe20000000000 */
[----:B------:R-:W-:-:S05]  /*1bfd0*/  UMOV UR17, 0x40 ;  /* 0x0000004000117882 */ /* 0x000fca0000000000 */
[----:B------:R-:W-:-:S04]  /*1bfe0*/  UIADD3 UR9, UR9, 0x34830, URZ ;  /* 0x0003483009097890 */ /* 0x000fc8000fffe03f */
[----:B------:R-:W-:-:S05]  /*1bff0*/  @P0 LOP3.LUT R3, R3, 0x4, RZ, 0xfc, !PT ;  /* 0x0000000403030812 */ /* 0x000fca00078efcff */
[----:B------:R1:W-:Y:S01]  /*1c000*/  STL [R1+0x8], R3 ;  /* 0x0000080301007387 */ /* 0x0003e20000100800 */
[----:B--2---:R-:W-:Y:S01]  /*1c010*/  IMAD R0, R6, 0xc000, R7 ;  /* 0x0000c00006007824 */ /* 0x004fe200078e0207 */
[----:B---3--:R-:W-:-:S04]  /*1c020*/  R2UR UR11, R5 ;  /* 0x00000000050b72ca */ /* 0x008fc800000e0000 */
[----:B------:R-:W-:Y:S02]  /*1c030*/  R2UR UR8, R0 ;  /* 0x00000000000872ca */ /* 0x000fe400000e0000 */
[----:B----4-:R-:W-:Y:S02]  /*1c040*/  R2UR UR5, R4 ;  /* 0x00000000040572ca */ /* 0x010fe400000e0000 */
[----:B------:R-:W-:-:S09]  /*1c050*/  R2UR UR13, R2 ;  /* 0x00000000020d72ca */ /* 0x000fd200000e0000 */
[----:B------:R-:W-:Y:S02]  /*1c060*/  UIADD3 UR14, UR8, 0x1c400, URZ ;  /* 0x0001c400080e7890 */ /* 0x000fe4000fffe03f */
[----:B------:R-:W-:Y:S02]  /*1c070*/  ULEA UR11, UR11, UR5, 0x7 ;  /* 0x000000050b0b7291 */ /* 0x000fe4000f8e383f */
[----:B------:R-:W-:Y:S02]  /*1c080*/  UIADD3.X UR5, URZ, UR37, URZ, UP0, !UPT ;  /* 0x000000253f057290 */ /* 0x000fe400087fe43f */
[----:B------:R-:W-:Y:S02]  /*1c090*/  UIADD3 UR15, UR8, 0x20400, URZ ;  /* 0x00020400080f7890 */ /* 0x000fe4000fffe03f */
[----:B------:R-:W-:-:S03]  /*1c0a0*/  UIADD3 UR16, UR8, 0x24400, URZ ;  /* 0x0002440008107890 */ /* 0x000fc6000fffe03f */
[----:B------:R-:W-:Y:S01]  /*1c0b0*/  UMOV UR8, UR14 ;  /* 0x0000000e00087c82 */ /* 0x000fe20008000000 */
[----:B------:R-:W-:Y:S01]  /*1c0c0*/  UMOV UR14, 0x80 ;  /* 0x00000080000e7882 */ /* 0x000fe20000000000 */
[----:B------:R0:W-:Y:S02]  /*1c0d0*/  UTMALDG.4D [UR8], [UR4], desc[UR6] ;  /* 0x00000608040075b4 */ /* 0x0001e40008019000 */
[----:B0-----:R-:W-:Y:S01]  /*1c0e0*/  UMOV UR8, UR15 ;  /* 0x0000000f00087c82 */ /* 0x001fe20008000000 */
[----:B------:R-:W-:Y:S02]  /*1c0f0*/  UMOV UR10, UR17 ;  /* 0x00000011000a7c82 */ /* 0x000fe40008000000 */
[----:B------:R0:W-:Y:S02]  /*1c100*/  UTMALDG.4D [UR8], [UR4], desc[UR6] ;  /* 0x00000608040075b4 */ /* 0x0001e40008019000 */
[----:B0-----:R-:W-:Y:S01]  /*1c110*/  UMOV UR8, UR16 ;  /* 0x0000001000087c82 */ /* 0x001fe20008000000 */
[----:B------:R-:W-:-:S02]  /*1c120*/  UMOV UR10, UR14 ;  /* 0x0000000e000a7c82 */ /* 0x000fc40008000000 */
[----:B------:R1:W-:Y:S02]  /*1c130*/  UTMALDG.4D [UR8], [UR4], desc[UR6] ;  /* 0x00000608040075b4 */ /* 0x0003e40008019000 */
[----:B-1----:R-:W-:Y:S01]  /*1c140*/  NOP ;  /* 0x0000000000007918 */ /* 0x002fe20000000000 */
.L_x_878:
[----:B------:R-:W2:Y:S04]  /*1c150*/  LDL R2, [R1+0x4] ;  /* 0x0000040001027983 */ /* 0x000ea80000100800 */
[----:B------:R-:W3:Y:S04]  /*1c160*/  LDL.LU R3, [R1+0x40] ;  /* 0x0000400001037983 */ /* 0x000ee80000300800 */
[----:B------:R-:W4:Y:S04]  /*1c170*/  LDL.LU R5, [R1+0x34] ;  /* 0x0000340001057983 */ /* 0x000f280000300800 */
[----:B0-----:R-:W5:Y:S01]  /*1c180*/  LDL.LU R4, [R1+0x44] ;  /* 0x0000440001047983 */ /* 0x001f620000300800 */
[----:B------:R-:W-:Y:S05]  /*1c190*/  WARPSYNC.ALL ;  /* 0x0000000000007948 */ /* 0x000fea0003800000 */
[----:B------:R-:W-:Y:S01]  /*1c1a0*/  ULDC.64 UR4, c[0x0][0x298] ;  /* 0x0000a60000047ab9 */ /* 0x000fe20000000a00 */
[----:B------:R-:W-:Y:S01]  /*1c1b0*/  ULDC.64 UR6, c[0x0][0xa00] ;  /* 0x0002800000067ab9 */ /* 0x000fe20000000a00 */
[----:B------:R-:W-:Y:S01]  /*1c1c0*/  BSSY B6, `(.L_x_883) ;  /* 0x0000024000067945 */ /* 0x000fe20003800000 */
[----:B------:R-:W-:Y:S01]  /*1c1d0*/  BAR.SYNC.DEFER_BLOCKING 0x8, 0x180 ;  /* 0x0206000000007b1d */ /* 0x000fe20000010000 */
[----:B------:R-:W-:-:S04]  /*1c1e0*/  ISETP.NE.U32.AND P0, PT, RZ, UR6, PT ;  /* 0x00000006ff007c0c */ /* 0x000fc8000bf05070 */
[----:B------:R-:W-:Y:S02]  /*1c1f0*/  ISETP.NE.AND.EX P0, PT, RZ, UR7, PT, P0 ;  /* 0x00000007ff007c0c */ /* 0x000fe4000bf05300 */
[----:B--2---:R-:W-:Y:S02]  /*1c200*/  IADD3 R2, R2, 0x10400, RZ ;  /* 0x0001040002027810 */ /* 0x004fe40007ffe0ff */
[----:B---3--:R-:W-:Y:S02]  /*1c210*/  SHF.R.S32.HI R0, RZ, 0x1f, R3 ;  /* 0x0000001fff007819 */ /* 0x008fe40000011403 */
        /* <DEDUP_REMOVED lines=9> */
[----:B0-----:R-:W-:Y:S01]  /*1c2b0*/  IMAD.IADD R2, R3, 0x1, R0 ;  /* 0x0000000103027824 */ /* 0x001fe200078e0200 */
[----:B------:R-:W-:-:S05]  /*1c2c0*/  SHF.R.S32.HI R0, RZ, 0x1f, R18 ;  /* 0x0000001fff007819 */ /* 0x000fca0000011412 */
[----:B------:R1:W-:Y:S04]  /*1c2d0*/  STL [R1+0x44], R0 ;  /* 0x0000440001007387 */ /* 0x0003e80000100800 */
[----:B------:R1:W-:Y:S01]  /*1c2e0*/  STL [R1+0x40], R2 ;  /* 0x0000400201007387 */ /* 0x0003e20000100800 */
[----:B------:R-:W-:Y:S05]  /*1c2f0*/  @!P1 BRA `(.L_x_884) ;  /* 0x0000000000409947 */ /* 0x000fea0003800000 */
[----:B-1----:R-:W-:Y:S01]  /*1c300*/  MOV R2, 0x0 ;  /* 0x0000000000027802 */ /* 0x002fe20000000f00 */
        /* <DEDUP_REMOVED lines=15> */
.L_x_884:
[----:B------:R-:W-:Y:S05]  /*1c400*/  BSYNC B6 ;  /* 0x0000000000067941 */ /* 0x000fea0003800000 */
.L_x_883:
[----:B------:R-:W2:Y:S01]  /*1c410*/  LDL.LU R6, [R1+0x40] ;  /* 0x0000400001067983 */ /* 0x000ea20000300800 */
[----:B------:R-:W-:Y:S01]  /*1c420*/  ULDC.64 UR4, c[0x0][0x2d8] ;  /* 0x0000b60000047ab9 */ /* 0x000fe20000000a00 */
[----:B------:R-:W0:Y:S02]  /*1c430*/  LDC R7, c[0x0][0x448] ;  /* 0x00011200ff077b82 */ /* 0x000e240000000800 */
[----:B-1----:R-:W2:Y:S04]  /*1c440*/  LDL.LU.64 R2, [R1+0x48] ;  /* 0x0000480001027983 */ /* 0x002ea80000300a00 */
[----:B------:R-:W3:Y:S04]  /*1c450*/  LDL.LU R0, [R1+0x44] ;  /* 0x0000440001007983 */ /* 0x000ee80000300800 */
[----:B------:R-:W4:Y:S04]  /*1c460*/  LDL.LU R5, [R1+0x5c] ;  /* 0x00005c0001057983 */ /* 0x000f280000300800 */
[----:B------:R-:W5:Y:S01]  /*1c470*/  LDL.LU R4, [R1+0x34] ;  /* 0x0000340001047983 */ /* 0x000f620000300800 */
[----:B------:R-:W-:Y:S01]  /*1c480*/  IMAD.SHL.U32 R17, R17, 0x80, RZ ;  /* 0x0000008011117824 */ /* 0x000fe200078e00ff */
[----:B------:R-:W1:Y:S01]  /*1c490*/  S2R R9, SR_TID.X ;  /* 0x0000000000097919 */ /* 0x000e620000002100 */
[----:B------:R-:W1:Y:S01]  /*1c4a0*/  S2R R8, SR_TID.X ;  /* 0x0000000000087919 */ /* 0x000e620000002100 */
[----:B0-----:R-:W-:Y:S01]  /*1c4b0*/  ISETP.NE.AND P0, PT, R7, 0x1, PT ;  /* 0x000000010700780c */ /* 0x001fe20003f05270 */
[----:B------:R-:W0:Y:S01]  /*1c4c0*/  S2R R10, SR_TID.X ;  /* 0x00000000000a7919 */ /* 0x000e220000002100 */
[----:B-1----:R-:W-:Y:S01]  /*1c4d0*/  IMAD.SHL.U32 R9, R9, 0x8, RZ ;  /* 0x0000000809097824 */ /* 0x002fe200078e00ff */
[----:B------:R-:W-:-:S04]  /*1c4e0*/  SHF.L.U32 R8, R8, 0x3, RZ ;  /* 0x0000000308087819 */ /* 0x000fc800000006ff */
[----:B------:R-:W-:Y:S02]  /*1c4f0*/  LOP3.LUT R9, R9, 0x38, RZ, 0xc0, !PT ;  /* 0x0000003809097812 */ /* 0x000fe400078ec0ff */
[----:B------:R-:W-:Y:S02]  /*1c500*/  LOP3.LUT R8, R8, 0x38, RZ, 0xc0, !PT ;  /* 0x0000003808087812 */ /* 0x000fe400078ec0ff */
[C---:B------:R-:W-:Y:S02]  /*1c510*/  LOP3.LUT R11, R9.reuse, 0x40, RZ, 0xfc, !PT ;  /* 0x00000040090b7812 */ /* 0x040fe400078efcff */
[----:B------:R-:W-:Y:S02]  /*1c520*/  LOP3.LUT R9, R9, 0x80, RZ, 0xfc, !PT ;  /* 0x0000008009097812 */ /* 0x000fe400078efcff */
[----:B0-----:R-:W-:-:S04]  /*1c530*/  LOP3.LUT R10, R10, 0x7f, RZ, 0xc0, !PT ;  /* 0x0000007f0a0a7812 */ /* 0x001fc800078ec0ff */
[----:B------:R-:W-:Y:S01]  /*1c540*/  SHF.R.U32.HI R10, RZ, 0x3, R10 ;  /* 0x00000003ff0a7819 */ /* 0x000fe2000001160a */
[----:B--2---:R-:W-:Y:S02]  /*1c550*/  IMAD.MOV.U32 R3, RZ, RZ, R6 ;  /* 0x000000ffff037224 */ /* 0x004fe400078e0006 */
[----:B------:R-:W0:Y:S01]  /*1c560*/  @P0 LDC R6, c[0x0][0x450] ;  /* 0x00011400ff060b82 */ /* 0x000e220000000800 */
[----:B---3--:R-:W-:Y:S02]  /*1c570*/  IMAD R0, R0, UR4, RZ ;  /* 0x0000000400007c24 */ /* 0x008fe4000f8e02ff */
[----:B------:R-:W-:-:S04]  /*1c580*/  IMAD.WIDE.U32 R2, R18, UR4, R2 ;  /* 0x0000000412027c25 */ /* 0x000fc8000f8e0002 */
[----:B------:R-:W-:Y:S01]  /*1c590*/  IMAD R0, R18, UR5, R0 ;  /* 0x0000000512007c24 */ /* 0x000fe2000f8e0200 */
[----:B------:R-:W-:-:S04]  /*1c5a0*/  ULDC.64 UR4, c[0x0][0x2e0] ;  /* 0x0000b80000047ab9 */ /* 0x000fc80000000a00 */
[----:B------:R-:W-:Y:S01]  /*1c5b0*/  IADD3 R3, R3, R0, RZ ;  /* 0x0000000003037210 */ /* 0x000fe20007ffe0ff */
[----:B----4-:R-:W-:-:S04]  /*1c5c0*/  IMAD R0, R5, UR4, RZ ;  /* 0x0000000405007c24 */ /* 0x010fc8000f8e02ff */
[C---:B-----5:R-:W-:Y:S02]  /*1c5d0*/  IMAD R0, R4.reuse, UR5, R0 ;  /* 0x0000000504007c24 */ /* 0x060fe4000f8e0200 */
[----:B------:R-:W-:Y:S01]  /*1c5e0*/  IMAD.WIDE.U32 R2, R4, UR4, R2 ;  /* 0x0000000404027c25 */ /* 0x000fe2000f8e0002 */
[----:B------:R-:W-:Y:S01]  /*1c5f0*/  ULDC.64 UR4, c[0x0][0x2d0] ;  /* 0x0000b40000047ab9 */ /* 0x000fe20000000a00 */
[----:B------:R-:W1:Y:S02]  /*1c600*/  S2R R4, SR_TID.X ;  /* 0x0000000000047919 */ /* 0x000e640000002100 */
[----:B------:R-:W-:Y:S01]  /*1c610*/  IMAD.IADD R3, R3, 0x1, R0 ;  /* 0x0000000103037824 */ /* 0x000fe200078e0200 */
[----:B-1----:R-:W-:-:S04]  /*1c620*/  LOP3.LUT R4, R4, 0x7f, RZ, 0xc0, !PT ;  /* 0x0000007f04047812 */ /* 0x002fc800078ec0ff */
[----:B------:R-:W-:Y:S02]  /*1c630*/  SHF.R.U32.HI R5, RZ, 0x3, R4 ;  /* 0x00000003ff057819 */ /* 0x000fe40000011604 */
[----:B------:R-:W1:Y:S02]  /*1c640*/  S2R R4, SR_TID.X ;  /* 0x0000000000047919 */ /* 0x000e640000002100 */
[----:B-1----:R-:W-:-:S04]  /*1c650*/  SHF.L.U32 R4, R4, 0x4, RZ ;  /* 0x0000000404047819 */ /* 0x002fc800000006ff */
[----:B------:R-:W-:Y:S02]  /*1c660*/  LOP3.LUT R4, R5, 0x70, R4, 0xf8, !PT ;  /* 0x0000007005047812 */ /* 0x000fe400078ef804 */
[----:B------:R-:W1:Y:S02]  /*1c670*/  @P0 LDC R5, c[0x0][0x44c] ;  /* 0x00011300ff050b82 */ /* 0x000e640000000800 */
[----:B------:R-:W-:-:S04]  /*1c680*/  LOP3.LUT R4, R4, R17, RZ, 0xfc, !PT ;  /* 0x0000001104047212 */ /* 0x000fc800078efcff */
[----:B------:R-:W-:Y:S01]  /*1c690*/  MOV R0, R4 ;  /* 0x0000000400007202 */ /* 0x000fe20000000f00 */
[----:B-1----:R-:W-:-:S05]  /*1c6a0*/  @P0 IMAD.HI.U32 R5, R4, R5, RZ ;  /* 0x0000000504050227 */ /* 0x002fca00078e00ff */
[----:B0-----:R-:W-:-:S05]  /*1c6b0*/  @P0 SHF.R.U32.HI R0, RZ, R6, R5 ;  /* 0x00000006ff000219 */ /* 0x001fca0000011605 */
[----:B------:R-:W-:Y:S02]  /*1c6c0*/  IMAD.MOV R5, RZ, RZ, -R0 ;  /* 0x000000ffff057224 */ /* 0x000fe400078e0a00 */
[----:B------:R-:W-:-:S04]  /*1c6d0*/  IMAD.WIDE.U32 R2, R0, UR4, R2 ;  /* 0x0000000400027c25 */ /* 0x000fc8000f8e0002 */
[----:B------:R-:W-:Y:S01]  /*1c6e0*/  IMAD R4, R7, R5, R4 ;  /* 0x0000000507047224 */ /* 0x000fe200078e0204 */
[----:B------:R-:W-:-:S05]  /*1c6f0*/  SHF.R.S32.HI R5, RZ, 0x1f, R0 ;  /* 0x0000001fff057819 */ /* 0x000fca0000011400 */
[----:B------:R-:W-:-:S04]  /*1c700*/  IMAD R5, R5, UR4, RZ ;  /* 0x0000000405057c24 */ /* 0x000fc8000f8e02ff */
[----:B------:R-:W-:Y:S01]  /*1c710*/  IMAD R0, R0, UR5, R5 ;  /* 0x0000000500007c24 */ /* 0x000fe2000f8e0205 */
[----:B------:R-:W-:-:S04]  /*1c720*/  ULDC.64 UR4, c[0x0][0x2c8] ;  /* 0x0000b20000047ab9 */ /* 0x000fc80000000a00 */
[----:B------:R-:W-:Y:S02]  /*1c730*/  IADD3 R3, R3, R0, RZ ;  /* 0x0000000003037210 */ /* 0x000fe40007ffe0ff */
[----:B------:R-:W-:Y:S01]  /*1c740*/  SHF.R.S32.HI R0, RZ, 0x1f, R4 ;  /* 0x0000001fff007819 */ /* 0x000fe20000011404 */
[----:B------:R-:W-:-:S04]  /*1c750*/  IMAD.WIDE.U32 R2, R4, UR4, R2 ;  /* 0x0000000404027c25 */ /* 0x000fc8000f8e0002 */
[----:B------:R-:W-:-:S04]  /*1c760*/  IMAD R0, R0, UR4, RZ ;  /* 0x0000000400007c24 */ /* 0x000fc8000f8e02ff */
[----:B------:R-:W-:Y:S01]  /*1c770*/  IMAD R4, R4, UR5, R0 ;  /* 0x0000000504047c24 */ /* 0x000fe2000f8e0200 */
[----:B------:R-:W-:-:S03]  /*1c780*/  ULDC.64 UR4, c[0x0][0x280] ;  /* 0x0000a00000047ab9 */ /* 0x000fc60000000a00 */
[----:B------:R-:W-:Y:S01]  /*1c790*/  IMAD.IADD R3, R3, 0x1, R4 ;  /* 0x0000000103037824 */ /* 0x000fe200078e0204 */
[----:B------:R-:W-:Y:S01]  /*1c7a0*/  LEA R4, P0, R2, UR4, 0x1 ;  /* 0x0000000402047c11 */ /* 0x000fe2000f8008ff */
[----:B------:R-:W-:Y:S02]  /*1c7b0*/  ULDC UR4, c[0x0][0x2b8] ;  /* 0x0000ae0000047ab9 */ /* 0x000fe40000000800 */
[----:B------:R-:W-:Y:S02]  /*1c7c0*/  ISETP.GE.AND P3, PT, R8, UR4, PT ;  /* 0x0000000408007c0c */ /* 0x000fe4000bf66270 */
[----:B------:R-:W-:Y:S01]  /*1c7d0*/  LEA.HI.X R3, R2, UR5, R3, 0x1, P0 ;  /* 0x0000000502037c11 */ /* 0x000fe200080f0c03 */
[----:B------:R-:W-:Y:S01]  /*1c7e0*/  UMOV UR5, 0xffffffff ;  /* 0xffffffff00057882 */ /* 0x000fe20000000000 */
[----:B------:R-:W-:Y:S02]  /*1c7f0*/  ISETP.GE.AND P0, PT, R11, UR4, PT ;  /* 0x000000040b007c0c */ /* 0x000fe4000bf06270 */
[----:B------:R-:W-:Y:S01]  /*1c800*/  ISETP.GE.AND P1, PT, R9, UR4, PT ;  /* 0x0000000409007c0c */ /* 0x000fe2000bf26270 */
[----:B------:R-:W-:-:S12]  /*1c810*/  BRA.DIV UR5, `(.L_x_885) ;  /* 0x0000004a05847947 */ /* 0x000fd8000b800000 */
[----:B------:R-:W2:Y:S04]  /*1c820*/  LDL.LU R6, [R1+0x54] ;  /* 0x0000540001067983 */ /* 0x000ea80000300800 */
[----:B------:R-:W3:Y:S01]  /*1c830*/  LDL R9, [R1+0x30] ;  /* 0x0000300001097983 */ /* 0x000ee20000100800 */
[----:B------:R-:W-:-:S04]  /*1c840*/  IADD3 R0, R10, R17, RZ ;  /* 0x000000110a007210 */ /* 0x000fc80007ffe0ff */
[----:B------:R-:W-:Y:S01]  /*1c850*/  IADD3 R5, R0, 0x10, RZ ;  /* 0x0000001000057810 */ /* 0x000fe20007ffe0ff */
[----:B--2---:R-:W-:Y:S02]  /*1c860*/  IMAD R2, R6, R7, RZ ;  /* 0x0000000706027224 */ /* 0x004fe400078e02ff */
[----:B------:R-:W0:Y:S03]  /*1c870*/  SHFL.IDX PT, R7, R4, RZ, 0x181f ;  /* 0x00181fff04077589 */ /* 0x000e2600000e0000 */
[----:B------:R-:W-:Y:S01]  /*1c880*/  ISETP.GE.AND P2, PT, R0, R2, PT ;  /* 0x000000020000720c */ /* 0x000fe20003f46270 */
[----:B------:R-:W1:-:S12]  /*1c890*/  SHFL.IDX PT, R6, R3, RZ, 0x181f ;  /* 0x00181fff03067589 */ /* 0x000e5800000e0000 */
[----:B0-----:R-:W-:-:S05]  /*1c8a0*/  @!P2 LEA R7, P4, R8, R7, 0x1 ;  /* 0x000000070807a211 */ /* 0x001fca00078808ff */
[----:B-1----:R-:W-:-:S05]  /*1c8b0*/  @!P2 IMAD.X R6, RZ, RZ, R6, P4 ;  /* 0x000000ffff06a224 */ /* 0x002fca00020e0606 */
[----:B------:R-:W-:-:S04]  /*1c8c0*/  @!P2 LOP3.LUT R7, R7, R6, RZ, 0x3c, !PT ;  /* 0x000000060707a212 */ /* 0x000fc800078e3cff */
[----:B------:R-:W-:-:S04]  /*1c8d0*/  @!P2 LOP3.LUT R6, R7, R6, RZ, 0x3c, !PT ;  /* 0x000000060706a212 */ /* 0x000fc800078e3cff */
[----:B------:R-:W-:-:S05]  /*1c8e0*/  @!P2 LOP3.LUT R7, R7, R6, RZ, 0x3c, !PT ;  /* 0x000000060707a212 */ /* 0x000fca00078e3cff */
[----:B------:R-:W-:Y:S01]  /*1c8f0*/  @!PT LDS RZ, [RZ] ;  /* 0x00000000fffff984 */ /* 0x000fe20000000800 */
[----:B---3--:R-:W-:Y:S04]  /*1c900*/  @!P2 LDGSTS.E.BYPASS.LTC128B.128 [R9+0x10400], desc[UR42][R6.64], !P3 ;  /* 0x104000000609afae */ /* 0x008fe8000d901d6a */
[----:B------:R-:W-:Y:S04]  /*1c910*/  @!P2 LDGSTS.E.BYPASS.LTC128B.128 [R9+0x14400], desc[UR42][R6.64+0x80], !P0 ;  /* 0x144000800609afae */ /* 0x000fe8000c101d6a */
[----:B------:R0:W-:Y:S01]  /*1c920*/  @!P2 LDGSTS.E.BYPASS.LTC128B.128 [R9+0x18400], desc[UR42][R6.64+0x100], !P1 ;  /* 0x184001000609afae */ /* 0x0001e2000c901d6a */
[----:B------:R-:W-:-:S03]  /*1c930*/  ISETP.GE.AND P2, PT, R5, R2, PT ;  /* 0x000000020500720c */ /* 0x000fc60003f46270 */
[----:B------:R-:W1:Y:S04]  /*1c940*/  SHFL.IDX PT, R5, R4, 0x1, 0x181f ;  /* 0x00381f0004057f89 */ /* 0x000e6800000e0000 */
[----:B0-----:R-:W0:Y:S06]  /*1c950*/  SHFL.IDX PT, R6, R3, 0x1, 0x181f ;  /* 0x00381f0003067f89 */ /* 0x001e2c00000e0000 */
[----:B-1----:R-:W-:-:S05]  /*1c960*/  @!P2 LEA R5, P4, R8, R5, 0x1 ;  /* 0x000000050805a211 */ /* 0x002fca00078808ff */
[----:B0-----:R-:W-:-:S05]  /*1c970*/  @!P2 IMAD.X R6, RZ, RZ, R6, P4 ;  /* 0x000000ffff06a224 */ /* 0x001fca00020e0606 */
[----:B------:R-:W-:Y:S01]  /*1c980*/  @!P2 MOV R7, R6 ;  /* 0x000000060007a202 */ /* 0x000fe20000000f00 */
[----:B------:R-:W-:Y:S01]  /*1c990*/  @!P2 IMAD.MOV.U32 R6, RZ, RZ, R5 ;  /* 0x000000ffff06a224 */ /* 0x000fe200078e0005 */
[----:B------:R-:W-:-:S04]  /*1c9a0*/  IADD3 R5, R0, 0x20, RZ ;  /* 0x0000002000057810 */ /* 0x000fc80007ffe0ff */
[----:B------:R-:W-:Y:S04]  /*1c9b0*/  @!P2 LDGSTS.E.BYPASS.LTC128B.128 [R9+0x10c00], desc[UR42][R6.64], !P3 ;  /* 0x10c000000609afae */ /* 0x000fe8000d901d6a */
        /* <DEDUP_REMOVED lines=52> */
[----:B------:R-:W-:Y:S02]  /*1cd00*/  @!P2 IMAD.MOV.U32 R6, RZ, RZ, R5 ;  /* 0x000000ffff06a224 */ /* 0x000fe400078e0005 */
[----:B------:R1:W2:Y:S04]  /*1cd10*/  SHFL.IDX PT, R5, R3, 0x7, 0x181f ;  /* 0x00f81f0003057f89 */ /* 0x0002a800000e0000 */
[----:B------:R1:W-:Y:S04]  /*1cd20*/  @!P2 LDGSTS.E.BYPASS.LTC128B.128 [R9+0x13400], desc[UR42][R6.64], !P3 ;  /* 0x134000000609afae */ /* 0x0003e8000d901d6a */
[----:B------:R1:W-:Y:S04]  /*1cd30*/  @!P2 LDGSTS.E.BYPASS.LTC128B.128 [R9+0x17400], desc[UR42][R6.64+0x80], !P0 ;  /* 0x174000800609afae */ /* 0x0003e8000c101d6a */
[----:B------:R1:W-:Y:S04]  /*1cd40*/  @!P2 LDGSTS.E.BYPASS.LTC128B.128 [R9+0x1b400], desc[UR42][R6.64+0x100], !P1 ;  /* 0x1b4001000609afae */ /* 0x0003e8000c901d6a */
[----:B------:R1:W3:Y:S02]  /*1cd50*/  SHFL.IDX PT, R3, R4, 0x7, 0x181f ;  /* 0x00f81f0004037f89 */ /* 0x0002e400000e0000 */
.L_x_1033:
[----:B------:R-:W-:Y:S01]  /*1cd60*/  IADD3 R0, R0, 0x70, RZ ;  /* 0x0000007000007810 */ /* 0x000fe20007ffe0ff */
[----:B------:R-:W-:Y:S03]  /*1cd70*/  BSSY B0, `(.L_x_886) ;  /* 0x000000c000007945 */ /* 0x000fe60003800000 */
[----:B------:R-:W-:-:S13]  /*1cd80*/  ISETP.GE.AND P2, PT, R0, R2, PT ;  /* 0x000000020000720c */ /* 0x000fda0003f46270 */
[----:B------:R-:W-:Y:S05]  /*1cd90*/  @P2 BRA `(.L_x_887) ;  /* 0x0000000000242947 */ /* 0x000fea0003800000 */
[----:B-1----:R-:W4:Y:S01]  /*1cda0*/  LDL R4, [R1+0x30] ;  /* 0x0000300001047983 */ /* 0x002f220000100800 */
[----:B---3--:R-:W-:-:S05]  /*1cdb0*/  LEA R2, P2, R8, R3, 0x1 ;  /* 0x0000000308027211 */ /* 0x008fca00078408ff */
[----:B--2---:R-:W-:-:S05]  /*1cdc0*/  IMAD.X R3, RZ, RZ, R5, P2 ;  /* 0x000000ffff037224 */ /* 0x004fca00010e0605 */
[----:B------:R-:W-:Y:S01]  /*1cdd0*/  @!PT LDS RZ, [RZ] ;  /* 0x00000000fffff984 */ /* 0x000fe20000000800 */
[----:B------:R-:W-:Y:S01]  /*1cde0*/  @!PT LDS RZ, [RZ] ;  /* 0x00000000fffff984 */ /* 0x000fe20000000800 */
[----:B------:R-:W-:Y:S01]  /*1cdf0*/  @!PT LDS RZ, [RZ] ;  /* 0x00000000fffff984 */ /* 0x000fe20000000800 */
[----:B----4-:R4:W-:Y:S04]  /*1ce00*/  LDGSTS.E.BYPASS.LTC128B.128 [R4+0x13c00], desc[UR42][R2.64], !P3 ;  /* 0x13c0000002047fae */ /* 0x0109e8000d901d6a */
[----:B------:R4:W-:Y:S04]  /*1ce10*/  LDGSTS.E.BYPASS.LTC128B.128 [R4+0x17c00], desc[UR42][R2.64+0x80], !P0 ;  /* 0x17c0008002047fae */ /* 0x0009e8000c101d6a */
[----:B------:R4:W-:Y:S02]  /*1ce20*/  LDGSTS.E.BYPASS.LTC128B.128 [R4+0x1bc00], desc[UR42][R2.64+0x100], !P1 ;  /* 0x1bc0010002047fae */ /* 0x0009e4000c901d6a */
.L_x_887:
[----:B------:R-:W-:Y:S05]  /*1ce30*/  BSYNC B0 ;  /* 0x0000000000007941 */ /* 0x000fea0003800000 */
.L_x_886:
[----:B------:R0:W5:Y:S01]  /*1ce40*/  LDL R8, [R1+0x4] ;  /* 0x0000040001087983 */ /* 0x0001620000100800 */
[----:B------:R-:W-:Y:S01]  /*1ce50*/  PLOP3.LUT P0, PT, PT, PT, PT, 0x80, 0x0 ;  /* 0x000000000000781c */ /* 0x000fe20003f0f070 */
[----:B------:R-:W-:-:S12]  /*1ce60*/  NOP ;  /* 0x0000000000007918 */ /* 0x000fd80000000000 */
.L_x_888:
[----:B----4-:R-:W4:Y:S01]  /*1ce70*/  LDL R2, [R1+0x4] ;  /* 0x0000040001027983 */ /* 0x010f220000100800 */
[----:B------:R-:W-:Y:S02]  /*1ce80*/  PLOP3.LUT P1, PT, P1, P0, PT, 0xa2, 0x0 ;  /* 0x000000000000781c */ /* 0x000fe40000f21472 */
[----:B----4-:R-:W-:-:S08]  /*1ce90*/  @P0 R2UR P1, UR4, R2 ;  /* 0x00000000020402ca */ /* 0x010fd00000020000 */
[----:B------:R-:W-:-:S05]  /*1cea0*/  @P0 PLOP3.LUT P0, PT, P1, PT, PT, 0x80, 0x0 ;  /* 0x000000000000081c */ /* 0x000fca0000f0f070 */
[----:B------:R-:W-:Y:S01]  /*1ceb0*/  @!P1 SYNCS.ARRIVE.TRANS64.RED.A0T1 RZ, [UR4+0x34800], RZ ;  /* 0x034800ffffff99a7 */ /* 0x000fe20008200404 */
[----:B------:R-:W-:Y:S07]  /*1cec0*/  @!P1 ARRIVES.LDGSTSBAR.64.TRANSCNT [UR4+0x34800] ;  /* 0x03480000ff0099b0 */ /* 0x000fee0008000a84 */
[----:B------:R-:W-:Y:S05]  /*1ced0*/  @P0 BRA.U.ANY `(.L_x_888) ;  /* 0xfffffffd00e40947 */ /* 0x000fea000393ffff */
[----:B-1-3--:R-:W3:Y:S02]  /*1cee0*/  LDL.LU R3, [R1+0x58] ;  /* 0x0000580001037983 */ /* 0x00aee40000300800 */
[----:B---3--:R-:W-:-:S04]  /*1cef0*/  IADD3 R3, R3, 0x1, RZ ;  /* 0x0000000103037810 */ /* 0x008fc80007ffe0ff */
[----:B------:R-:W-:Y:S01]  /*1cf00*/  LEA.HI R0, R3, R3, RZ, 0x1 ;  /* 0x0000000303007211 */ /* 0x000fe200078f08ff */
[----:B------:R1:W-:Y:S03]  /*1cf10*/  STL [R1+0x58], R3 ;  /* 0x0000580301007387 */ /* 0x0003e60000100800 */
[----:B------:R-:W-:-:S05]  /*1cf20*/  LOP3.LUT R0, R0, 0xfffffffe, RZ, 0xc0, !PT ;  /* 0xfffffffe00007812 */ /* 0x000fca00078ec0ff */
[----:B------:R-:W-:-:S05]  /*1cf30*/  IMAD.IADD R0, R3, 0x1, -R0 ;  /* 0x0000000103007824 */ /* 0x000fca00078e0a00 */
[----:B------:R-:W-:Y:S01]  /*1cf40*/  SHF.L.U32 R0, R0, 0x1f, RZ ;  /* 0x0000001f00007819 */ /* 0x000fe200000006ff */
[----:B------:R-:W-:Y:S01]  /*1cf50*/  NOP ;  /* 0x0000000000007918 */ /* 0x000fe20000000000 */
[----:B------:R1:W-:Y:S01]  /*1cf60*/  SYNCS.ARRIVE.TRANS64.A1T0 RZ, [R2+URZ+0x34800], RZ ;  /* 0x034800ff02ff79a7 */ /* 0x0003e2000810003f */
[----:B------:R-:W-:Y:S01]  /*1cf70*/  BSSY B0, `(.L_x_889) ;  /* 0x0000003000007945 */ /* 0x000fe20003800000 */
[----:B------:R-:W3:Y:S03]  /*1cf80*/  SYNCS.PHASECHK.TRANS64.TRYWAIT P0, [R2+URZ+0x34820], R0 ;  /* 0x03482000020075a7 */ /* 0x000ee6000800017f */
[----:B-1-3--:R-:W-:Y:S05]  /*1cf90*/  @!P0 BRA `(.L_x_890) ;  /* 0x0000004c007c8947 */ /* 0x00afea0003800000 */
.L_x_1034:
[----:B------:R-:W-:Y:S05]  /*1cfa0*/  BSYNC B0 ;  /* 0x0000000000007941 */ /* 0x000fea0003800000 */
.L_x_889:
[----:B-1----:R-:W3:Y:S01]  /*1cfb0*/  LDL.LU R2, [R1+0x50] ;  /* 0x0000500001027983 */ /* 0x002ee20000300800 */
[----:B------:R-:W-:Y:S01]  /*1cfc0*/  BSSY B0, `(.L_x_891) ;  /* 0x000022c000007945 */ /* 0x000fe20003800000 */
[----:B---3--:R-:W-:-:S13]  /*1cfd0*/  ISETP.GE.AND P0, PT, R2, 0x81, PT ;  /* 0x000000810200780c */ /* 0x008fda0003f06270 */
[----:B------:R-:W-:Y:S05]  /*1cfe0*/  @!P0 BRA `(.L_x_892) ;  /* 0x0000002000a48947 */ /* 0x000fea0003800000 */
[----:B------:R-:W3:Y:S01]  /*1cff0*/  LDL R2, [R1+0x3c] ;  /* 0x00003c0001027983 */ /* 0x000ee20000100800 */
[----:B------:R-:W-:Y:S01]  /*1d000*/  IMAD.MOV.U32 R0, RZ, RZ, 0x1 ;  /* 0x00000001ff007424 */ /* 0x000fe200078e00ff */
[----:B------:R-:W-:Y:S01]  /*1d010*/  BSSY B2, `(.L_x_893) ;  /* 0x00000bd000027945 */ /* 0x000fe20003800000 */
[----:B---3-5:R-:W-:-:S04]  /*1d020*/  IADD3 R8, -R2, RZ, RZ ;  /* 0x000000ff02087210 */ /* 0x028fc80007ffe1ff */
[----:B------:R-:W-:-:S04]  /*1d030*/  VIADDMNMX R8, R8, R0, 0xffffffff, !PT ;  /* 0xffffffff08087446 */ /* 0x000fc80007800100 */
[----:B------:R-:W-:-:S04]  /*1d040*/  IADD3 R0, R2, R8, RZ ;  /* 0x0000000802007210 */ /* 0x000fc80007ffe0ff */
[----:B------:R-:W-:-:S04]  /*1d050*/  LOP3.LUT R0, R0, 0x1, RZ, 0xc0, !PT ;  /* 0x0000000100007812 */ /* 0x000fc800078ec0ff */
[----:B------:R-:W-:Y:S01]  /*1d060*/  ISETP.NE.U32.AND P0, PT, R0, 0x1, PT ;  /* 0x000000010000780c */ /* 0x000fe20003f05070 */
[----:B------:R-:W-:-:S12]  /*1d070*/  VIADD R0, R2, 0xfffffffe ;  /* 0xfffffffe02007836 */ /* 0x000fd80000000000 */
[----:B------:R-:W-:Y:S05]  /*1d080*/  @P0 BRA `(.L_x_894) ;  /* 0x0000000800d40947 */ /* 0x000fea0003800000 */
[----:B------:R-:W3:Y:S04]  /*1d090*/  LDL R4, [R1+0x8] ;  /* 0x0000080001047983 */ /* 0x000ee80000100800 */
[----:B------:R-:W0:Y:S04]  /*1d0a0*/  LDL R3, [R1+0xc] ;  /* 0x00000c0001037983 */ /* 0x000e280000100800 */
[----:B------:R-:W4:Y:S01]  /*1d0b0*/  LDL R2, [R1+0x18] ;  /* 0x0000180001027983 */ /* 0x000f220000100800 */
[----:B------:R-:W-:Y:S01]  /*1d0c0*/  BSSY B1, `(.L_x_895) ;  /* 0x00000ad000017945 */ /* 0x000fe20003800000 */
[----:B---3--:R-:W-:-:S02]  /*1d0d0*/  LOP3.LUT P1, RZ, R4, 0x4, RZ, 0xc0, !PT ;  /* 0x0000000404ff7812 */ /* 0x008fc4000782c0ff */
[----:B0-----:R-:W-:-:S04]  /*1d0e0*/  IADD3 R7, R3, 0x1, RZ ;  /* 0x0000000103077810 */ /* 0x001fc80007ffe0ff */
        /* <DEDUP_REMOVED lines=10> */
[----:B------:R-:W3:Y:S01]  /*1d190*/  LDL R10, [R1+0x28] ;  /* 0x00002800010a7983 */ /* 0x000ee20000100800 */
[----:B--2---:R-:W0:Y:S01]  /*1d1a0*/  LDC R5, c[0x0][0x43c] ;  /* 0x00010f00ff057b82 */ /* 0x004e220000000800 */
[----:B------:R-:W-:Y:S02]  /*1d1b0*/  ULDC.64 UR6, c[0x0][0x428] ;  /* 0x00010a0000067ab9 */ /* 0x000fe40000000a00 */
[----:B------:R-:W2:Y:S01]  /*1d1c0*/  LDL R6, [R1+0x14] ;  /* 0x0000140001067983 */ /* 0x000ea20000100800 */
[----:B0-----:R-:W-:-:S13]  /*1d1d0*/  ISETP.NE.AND P0, PT, R5, 0x1, PT ;  /* 0x000000010500780c */ /* 0x001fda0003f05270 */
[----:B------:R-:W0:Y:S02]  /*1d1e0*/  @P0 LDC.64 R2, c[0x0][0x440] ;  /* 0x00011000ff020b82 */ /* 0x000e240000000a00 */
[----:B0----5:R-:W-:-:S04]  /*1d1f0*/  @P0 IMAD.HI.U32 R4, R0, R2, RZ ;  /* 0x0000000200040227 */ /* 0x021fc800078e00ff */
[----:B------:R-:W-:Y:S01]  /*1d200*/  IMAD.MOV.U32 R2, RZ, RZ, R0 ;  /* 0x000000ffff027224 */ /* 0x000fe200078e0000 */
[----:B------:R-:W-:-:S04]  /*1d210*/  @P0 SHF.R.U32.HI R2, RZ, R3, R4 ;  /* 0x00000003ff020219 */ /* 0x000fc80000011604 */
[----:B------:R-:W-:-:S05]  /*1d220*/  IADD3 R3, -R2, RZ, RZ ;  /* 0x000000ff02037210 */ /* 0x000fca0007ffe1ff */
[----:B------:R-:W-:Y:S01]  /*1d230*/  IMAD R0, R5, R3, R0 ;  /* 0x0000000305007224 */ /* 0x000fe200078e0200 */
[----:B------:R-:W-:Y:S01]  /*1d240*/  SHF.R.S32.HI R3, RZ, 0x1f, R2 ;  /* 0x0000001fff037819 */ /* 0x000fe20000011402 */
[----:B---3--:R-:W-:-:S04]  /*1d250*/  IMAD R4, R10, UR6, RZ ;  /* 0x000000060a047c24 */ /* 0x008fc8000f8e02ff */
[C---:B--2---:R-:W-:Y:S02]  /*1d260*/  IMAD R4, R6.reuse, UR7, R4 ;  /* 0x0000000706047c24 */ /* 0x044fe4000f8e0204 */
[----:B------:R-:W-:-:S04]  /*1d270*/  IMAD.WIDE.U32 R2, R6, UR6, R2 ;  /* 0x0000000606027c25 */ /* 0x000fc8000f8e0002 */
[----:B------:R-:W-:Y:S01]  /*1d280*/  IMAD.IADD R3, R4, 0x1, R3 ;  /* 0x0000000104037824 */ /* 0x000fe200078e0203 */
[----:B------:R-:W-:-:S04]  /*1d290*/  LEA R4, P0, R2, UR4, 0x2 ;  /* 0x0000000402047c11 */ /* 0x000fc8000f8010ff */
[----:B------:R-:W-:-:S05]  /*1d2a0*/  LEA.HI.X R5, R2, UR5, R3, 0x2, P0 ;  /* 0x0000000502057c11 */ /* 0x000fca00080f1403 */
[----:B------:R0:W5:Y:S04]  /*1d2b0*/  LDG.E R4, desc[UR42][R4.64] ;  /* 0x0000002a04047981 */ /* 0x000168000c1e1900 */
.L_x_897:
[----:B------:R-:W3:Y:S01]  /*1d2c0*/  LDL R2, [R1+0x4] ;  /* 0x0000040001027983 */ /* 0x000ee20000100800 */
[----:B------:R-:W-:Y:S01]  /*1d2d0*/  BSSY B3, `(.L_x_898) ;  /* 0x0000005000037945 */ /* 0x000fe20003800000 */
[----:B---3--:R-:W-:Y:S02]  /*1d2e0*/  LEA R3, R7, R2, 0x3 ;  /* 0x0000000207037211 */ /* 0x008fe400078e18ff */
[----:B------:R-:W-:-:S04]  /*1d2f0*/  SHF.L.U32 R2, R9, 0x1f, RZ ;  /* 0x0000001f09027819 */ /* 0x000fc800000006ff */
[----:B------:R-:W1:Y:S02]  /*1d300*/  SYNCS.PHASECHK.TRANS64.TRYWAIT P0, [R3+URZ+0x34840], R2 ;  /* 0x03484002030075a7 */ /* 0x000e64000800017f */
[----:B-1----:R-:W-:Y:S05]  /*1d310*/  @!P0 BRA `(.L_x_899) ;  /* 0x0000004800b48947 */ /* 0x002fea0003800000 */
.L_x_1035:
[----:B------:R-:W-:Y:S05]  /*1d320*/  BSYNC B3 ;  /* 0x0000000000037941 */ /* 0x000fea0003800000 */
.L_x_898:
[----:B0-2---:R-:W0:Y:S01]  /*1d330*/  S2R R5, SR_TID.X ;  /* 0x0000000000057919 */ /* 0x005e220000002100 */
[----:B------:R-:W-:Y:S01]  /*1d340*/  BSSY B3, `(.L_x_900) ;  /* 0x000000a000037945 */ /* 0x000fe20003800000 */
[----:B0-----:R-:W-:-:S04]  /*1d350*/  LOP3.LUT R5, R5, 0x7f, RZ, 0xc0, !PT ;  /* 0x0000007f05057812 */ /* 0x001fc800078ec0ff */
[----:B------:R-:W-:-:S13]  /*1d360*/  ISETP.NE.AND P0, PT, R5, RZ, PT ;  /* 0x000000ff0500720c */ /* 0x000fda0003f05270 */
[----:B------:R-:W-:Y:S05]  /*1d370*/  @P0 BRA `(.L_x_901) ;  /* 0x0000000000180947 */ /* 0x000fea0003800000 */
[----:B------:R-:W2:Y:S01]  /*1d380*/  LDL R5, [R1+0x8] ;  /* 0x0000080001057983 */ /* 0x000ea20000100800 */
[----:B-1----:R-:W-:-:S04]  /*1d390*/  IMAD.MOV.U32 R2, RZ, RZ, 0xc000 ;  /* 0x0000c000ff027424 */ /* 0x002fc800078e00ff */
[----:B------:R0:W-:Y:S01]  /*1d3a0*/  SYNCS.ARRIVE.TRANS64 RZ, [R3+URZ+0x34830], R2 ;  /* 0x0348300203ff79a7 */ /* 0x0001e2000800003f */
[----:B--2---:R-:W-:-:S13]  /*1d3b0*/  LOP3.LUT P1, RZ, R5, 0x1, RZ, 0xc0, !PT ;  /* 0x0000000105ff7812 */ /* 0x004fda000782c0ff */
[----:B0-----:R-:W-:Y:S05]  /*1d3c0*/  @!P1 BRA `(.L_x_901) ;  /* 0x0000000000049947 */ /* 0x001fea0003800000 */
[----:B------:R-:W-:Y:S01]  /*1d3d0*/  BPT.TRAP 0x1 ;  /* 0x000000040000795c */ /* 0x000fe20000300000 */
.L_x_901:
[----:B------:R-:W-:Y:S05]  /*1d3e0*/  BSYNC B3 ;  /* 0x0000000000037941 */ /* 0x000fea0003800000 */
.L_x_900:
[----:B------:R-:W2:Y:S04]  /*1d3f0*/  LDL R5, [R1+0x4] ;  /* 0x0000040001057983 */ /* 0x000ea80000100800 */
[----:B-1----:R-:W3:Y:S01]  /*1d400*/  LDL R2, [R1+0x20] ;  /* 0x0000200001027983 */ /* 0x002ee20000100800 */
[----:B------:R-:W-:Y:S01]  /*1d410*/  MOV R10, RZ ;  /* 0x000000ff000a7202 */ /* 0x000fe20000000f00 */
[----:B------:R-:W-:Y:S01]  /*1d420*/  UIADD3 UR4, UP0, UR36, 0x370, URZ ;  /* 0x0000037024047890 */ /* 0x000fe2000ff1e03f */
[----:B------:R-:W-:Y:S01]  /*1d430*/  PLOP3.LUT P0, PT, PT, PT, PT, 0x80, 0x0 ;  /* 0x000000000000781c */ /* 0x000fe20003f0f070 */
[----:B------:R-:W-:Y:S01]  /*1d440*/  VIADD R3, R3, 0x34830 ;  /* 0x0003483003037836 */ /* 0x000fe20000000000 */
[----:B------:R-:W-:Y:S01]  /*1d450*/  R2UR UR10, R10 ;  /* 0x000000000a0a72ca */ /* 0x000fe200000e0000 */
[----:B------:R-:W-:Y:S01]  /*1d460*/  UIADD3.X UR5, URZ, UR37, URZ, UP0, !UPT ;  /* 0x000000253f057290 */ /* 0x000fe200087fe43f */
[----:B------:R-:W-:Y:S01]  /*1d470*/  UMOV UR6, 0x0 ;  /* 0x0000000000067882 */ /* 0x000fe20000000000 */
[----:B------:R-:W-:Y:S01]  /*1d480*/  UMOV UR7, 0x14f00000 ;  /* 0x14f0000000077882 */ /* 0x000fe20000000000 */
[----:B--2---:R-:W-:Y:S01]  /*1d490*/  IMAD R6, R7, 0xc000, R5 ;  /* 0x0000c00007067824 */ /* 0x004fe200078e0205 */
[----:B---3--:R-:W-:-:S03]  /*1d4a0*/  LEA R2, R0, R2, 0x7 ;  /* 0x0000000200027211 */ /* 0x008fc600078e38ff */
[----:B------:R-:W-:-:S07]  /*1d4b0*/  VIADD R5, R6, 0x1c400 ;  /* 0x0001c40006057836 */ /* 0x000fce0000000000 */
.L_x_902:
        /* <DEDUP_REMOVED lines=10> */
[----:B------:R-:W-:Y:S01]  /*1d560*/  MOV R11, 0x40 ;  /* 0x00000040000b7802 */ /* 0x000fe20000000f00 */
[----:B------:R-:W-:Y:S01]  /*1d570*/  VIADD R5, R6, 0x20400 ;  /* 0x0002040006057836 */ /* 0x000fe20000000000 */
[----:B------:R-:W-:Y:S01]  /*1d580*/  PLOP3.LUT P0, PT, PT, PT, PT, 0x80, 0x0 ;  /* 0x000000000000781c */ /* 0x000fe20003f0f070 */
[----:B------:R-:W-:Y:S01]  /*1d590*/  UMOV UR6, 0x0 ;  /* 0x0000000000067882 */ /* 0x000fe20000000000 */
[----:B------:R-:W-:Y:S01]  /*1d5a0*/  R2UR UR10, R11 ;  /* 0x000000000b0a72ca */ /* 0x000fe200000e0000 */
[----:B------:R-:W-:-:S14]  /*1d5b0*/  UMOV UR7, 0x14f00000 ;  /* 0x14f0000000077882 */ /* 0x000fdc0000000000 */
.L_x_903:
        /* <DEDUP_REMOVED lines=15> */
.L_x_904:
        /* <DEDUP_REMOVED lines=11> */
[----:B------:R-:W3:Y:S04]  /*1d760*/  LDL R12, [R1+0x4] ;  /* 0x00000400010c7983 */ /* 0x000ee80000100800 */
[----:B------:R-:W3:Y:S01]  /*1d770*/  LDL R6, [R1+0xc] ;  /* 0x00000c0001067983 */ /* 0x000ee20000100800 */
[----:B------:R-:W-:Y:S01]  /*1d780*/  BSSY B3, `(.L_x_905) ;  /* 0x0000005000037945 */ /* 0x000fe20003800000 */
[----:B--2---:R-:W-:Y:S01]  /*1d790*/  SHF.L.U32 R3, R13, 0x1f, RZ ;  /* 0x0000001f0d037819 */ /* 0x004fe200000006ff */
[----:B---3--:R-:W-:-:S04]  /*1d7a0*/  IMAD R2, R6, 0x8, R12 ;  /* 0x0000000806027824 */ /* 0x008fc800078e020c */
[----:B------:R-:W0:Y:S02]  /*1d7b0*/  SYNCS.PHASECHK.TRANS64.TRYWAIT P0, [R2+URZ+0x34860], R3 ;  /* 0x03486003020075a7 */ /* 0x000e24000800017f */
[----:B0-----:R-:W-:Y:S05]  /*1d7c0*/  @!P0 BRA `(.L_x_906) ;  /* 0x00000044009c8947 */ /* 0x001fea0003800000 */
.L_x_1036:
[----:B------:R-:W-:Y:S05]  /*1d7d0*/  BSYNC B3 ;  /* 0x0000000000037941 */ /* 0x000fea0003800000 */
.L_x_905:
[----:B------:R-:W1:Y:S01]  /*1d7e0*/  S2R R5, SR_TID.X ;  /* 0x0000000000057919 */ /* 0x000e620000002100 */
[----:B------:R-:W-:-:S04]  /*1d7f0*/  UPRMT UR4, UR38, 0x9910, URZ ;  /* 0x0000991026047896 */ /* 0x000fc8000800003f */
[----:B------:R-:W-:Y:S01]  /*1d800*/  UISETP.NE.AND UP0, UPT, UR4, 0x2, UPT ;  /* 0x000000020400788c */ /* 0x000fe2000bf05270 */
[----:B-1----:R-:W-:-:S04]  /*1d810*/  LOP3.LUT R5, R5, 0x7f, RZ, 0xc0, !PT ;  /* 0x0000007f05057812 */ /* 0x002fc800078ec0ff */
[----:B------:R-:W-:-:S13]  /*1d820*/  ISETP.NE.AND P0, PT, R5, RZ, PT ;  /* 0x000000ff0500720c */ /* 0x000fda0003f05270 */
[----:B0-----:R-:W-:-:S04]  /*1d830*/  @!P0 MOV R3, 0x8000 ;  /* 0x0000800000038802 */ /* 0x001fc80000000f00 */
[----:B------:R0:W-:Y:S01]  /*1d840*/  @!P0 SYNCS.ARRIVE.TRANS64 RZ, [R2+URZ+0x34850], R3 ;  /* 0x0348500302ff89a7 */ /* 0x0001e2000800003f */
[----:B------:R-:W-:-:S13]  /*1d850*/  PLOP3.LUT P0, PT, PT, PT, UP0, 0x80, 0x0 ;  /* 0x000000000000781c */ /* 0x000fda0003f0f008 */
[----:B0-----:R-:W-:Y:S05]  /*1d860*/  @P0 BRA `(.L_x_907) ;  /* 0x0000000000040947 */ /* 0x001fea0003800000 */
[----:B------:R-:W-:Y:S01]  /*1d870*/  BPT.TRAP 0x1 ;  /* 0x000000040000795c */ /* 0x000fe20000300000 */
.L_x_907:
[----:B------:R-:W2:Y:S01]  /*1d880*/  LDL R3, [R1+0x8] ;  /* 0x0000080001037983 */ /* 0x000ea20000100800 */
[----:B------:R-:W-:Y:S01]  /*1d890*/  BSSY B3, `(.L_x_908) ;  /* 0x0000004000037945 */ /* 0x000fe20003800000 */
[----:B--2---:R-:W-:-:S13]  /*1d8a0*/  LOP3.LUT P0, RZ, R3, 0x8, RZ, 0xc0, !PT ;  /* 0x0000000803ff7812 */ /* 0x004fda000780c0ff */
[----:B------:R-:W-:Y:S05]  /*1d8b0*/  @P0 BRA `(.L_x_909) ;  /* 0x0000000000040947 */ /* 0x000fea0003800000 */
[----:B------:R-:W-:Y:S01]  /*1d8c0*/  BPT.TRAP 0x1 ;  /* 0x000000040000795c */ /* 0x000fe20000300000 */
.L_x_909:
[----:B------:R-:W-:Y:S05]  /*1d8d0*/  BSYNC B3 ;  /* 0x0000000000037941 */ /* 0x000fea0003800000 */
.L_x_908:
[----:B------:R-:W2:Y:S04]  /*1d8e0*/  LDL R12, [R1+0x4] ;  /* 0x00000400010c7983 */ /* 0x000ea80000100800 */
[----:B------:R-:W2:Y:S04]  /*1d8f0*/  LDL.LU R6, [R1+0xc] ;  /* 0x00000c0001067983 */ /* 0x000ea80000300800 */
[----:B------:R-:W3:Y:S04]  /*1d900*/  LDL R5, [R1+0x20] ;  /* 0x0000200001057983 */ /* 0x000ee80000100800 */
[----:B------:R-:W3:Y:S01]  /*1d910*/  LDL.LU R3, [R1+0x1c] ;  /* 0x00001c0001037983 */ /* 0x000ee20000300800 */
[----:B------:R-:W-:Y:S01]  /*1d920*/  R2UR UR10, R10 ;  /* 0x000000000a0a72ca */ /* 0x000fe200000e0000 */
[----:B------:R-:W-:Y:S01]  /*1d930*/  UIADD3 UR4, UP0, UR36, 0x470, URZ ;  /* 0x0000047024047890 */ /* 0x000fe2000ff1e03f */
[----:B------:R-:W-:Y:S01]  /*1d940*/  PLOP3.LUT P0, PT, PT, PT, PT, 0x80, 0x0 ;  /* 0x000000000000781c */ /* 0x000fe20003f0f070 */
[----:B------:R-:W-:Y:S01]  /*1d950*/  VIADD R2, R2, 0x34850 ;  /* 0x0003485002027836 */ /* 0x000fe20000000000 */
[----:B------:R-:W-:Y:S01]  /*1d960*/  UMOV UR6, 0x0 ;  /* 0x0000000000067882 */ /* 0x000fe20000000000 */
[----:B------:R-:W-:Y:S01]  /*1d970*/  UIADD3.X UR5, URZ, UR37, URZ, UP0, !UPT ;  /* 0x000000253f057290 */ /* 0x000fe200087fe43f */
[----:B------:R-:W-:Y:S01]  /*1d980*/  UMOV UR7, 0x14f00000 ;  /* 0x14f0000000077882 */ /* 0x000fe20000000000 */
[----:B--2---:R-:W-:Y:S01]  /*1d990*/  IMAD R6, R6, 0x8000, R12 ;  /* 0x0000800006067824 */ /* 0x004fe200078e020c */
[----:B---3--:R-:W-:-:S04]  /*1d9a0*/  LEA R3, R3, R5, 0x7 ;  /* 0x0000000503037211 */ /* 0x008fc800078e38ff */
[----:B------:R-:W-:-:S07]  /*1d9b0*/  IADD3 R5, R6, 0x400, RZ ;  /* 0x0000040006057810 */ /* 0x000fce0007ffe0ff */
.L_x_910:
        /* <DEDUP_REMOVED lines=13> */
[----:B------:R-:W-:Y:S01]  /*1da90*/  PLOP3.LUT P0, PT, PT, PT, PT, 0x80, 0x0 ;  /* 0x000000000000781c */ /* 0x000fe20003f0f070 */
[----:B------:R-:W-:Y:S01]  /*1daa0*/  UMOV UR6, 0x0 ;  /* 0x0000000000067882 */ /* 0x000fe20000000000 */
[----:B------:R-:W-:-:S11]  /*1dab0*/  UMOV UR7, 0x14f00000 ;  /* 0x14f0000000077882 */ /* 0x000fd60000000000 */
.L_x_911:
        /* <DEDUP_REMOVED lines=13> */
.L_x_896:
[----:B------:R-:W-:Y:S05]  /*1db90*/  BSYNC B1 ;  /* 0x0000000000017941 */ /* 0x000fea0003800000 */
.L_x_895:
[----:B0-----:R-:W3:Y:S04]  /*1dba0*/  LDL.LU R0, [R1+0x3c] ;  /* 0x00003c0001007983 */ /* 0x001ee80000300800 */
[----:B------:R1:W-:Y:S04]  /*1dbb0*/  STL [R1+0xc], R7 ;  /* 0x00000c0701007387 */ /* 0x0003e80000100800 */
[----:B------:R1:W-:Y:S02]  /*1dbc0*/  STL [R1+0x18], R9 ;  /* 0x0000180901007387 */ /* 0x0003e40000100800 */
[----:B-1-3--:R-:W-:-:S07]  /*1dbd0*/  IADD3 R0, R0, -0x3, RZ ;  /* 0xfffffffd00007810 */ /* 0x00afce0007ffe0ff */
.L_x_894:
[----:B------:R-:W-:Y:S05]  /*1dbe0*/  BSYNC B2 ;  /* 0x0000000000027941 */ /* 0x000fea0003800000 */
.L_x_893:
[----:B------:R-:W3:Y:S01]  /*1dbf0*/  LDL.LU R2, [R1+0x38] ;  /* 0x0000380001027983 */ /* 0x000ee20000300800 */
[----:B------:R-:W-:-:S05]  /*1dc00*/  IMAD.MOV R8, RZ, RZ, -R8 ;  /* 0x000000ffff087224 */ /* 0x000fca00078e0a08 */
[----:B---3--:R-:W-:-:S13]  /*1dc10*/  ISETP.NE.AND P0, PT, R2, R8, PT ;  /* 0x000000080200720c */ /* 0x008fda0003f05270 */
[----:B------:R-:W-:Y:S05]  /*1dc20*/  @!P0 BRA `(.L_x_892) ;  /* 0x0000001400948947 */ /* 0x000fea0003800000 */
[----:B------:R1:W5:Y:S02]  /*1dc30*/  LDL R8, [R1] ;  /* 0x0000000001087983 */ /* 0x0003640000100800 */
.L_x_946:
[----:B---3--:R-:W3:Y:S04]  /*1dc40*/  LDL R4, [R1+0x8] ;  /* 0x0000080001047983 */ /* 0x008ee80000100800 */
[----:B----4-:R-:W4:Y:S04]  /*1dc50*/  LDL R3, [R1+0xc] ;  /* 0x00000c0001037983 */ /* 0x010f280000100800 */
[----:B--2---:R-:W2:Y:S01]  /*1dc60*/  LDL R2, [R1+0x18] ;  /* 0x0000180001027983 */ /* 0x004ea20000100800 */
[----:B------:R-:W-:Y:S05]  /*1dc70*/  YIELD ;  /* 0x0000000000007946 */ /* 0x000fea0003800000 */
[----:B------:R-:W-:Y:S01]  /*1dc80*/  BSSY B1, `(.L_x_912) ;  /* 0x00000ad000017945 */ /* 0x000fe20003800000 */
[----:B---3--:R-:W-:-:S02]  /*1dc90*/  LOP3.LUT P1, RZ, R4, 0x4, RZ, 0xc0, !PT ;  /* 0x0000000404ff7812 */ /* 0x008fc4000782c0ff */
[----:B----4-:R-:W-:-:S04]  /*1dca0*/  IADD3 R4, R3, 0x1, RZ ;  /* 0x0000000103047810 */ /* 0x010fc80007ffe0ff */
[----:B------:R-:W-:-:S04]  /*1dcb0*/  ISETP.NE.AND P0, PT, R4, 0x2, PT ;  /* 0x000000020400780c */ /* 0x000fc80003f05270 */
[----:B--2---:R-:W-:Y:S02]  /*1dcc0*/  SEL R5, RZ, 0x1, P0 ;  /* 0x00000001ff057807 */ /* 0x004fe40000000000 */
[----:B------:R-:W-:Y:S02]  /*1dcd0*/  SEL R4, R4, RZ, P0 ;  /* 0x000000ff04047207 */ /* 0x000fe40000000000 */
[----:B------:R-:W-:Y:S01]  /*1dce0*/  LOP3.LUT R5, R2, R5, RZ, 0x3c, !PT ;  /* 0x0000000502057212 */ /* 0x000fe200078e3cff */
[----:B------:R-:W-:Y:S06]  /*1dcf0*/  @!P1 BRA `(.L_x_913) ;  /* 0x0000000800949947 */ /* 0x000fec0003800000 */
[----:B------:R-:W-:Y:S01]  /*1dd00*/  ULDC.64 UR4, c[0x0][0x418] ;  /* 0x0001060000047ab9 */ /* 0x000fe20000000a00 */
[----:B0-----:R-:W-:Y:S01]  /*1dd10*/  IMAD.MOV.U32 R6, RZ, RZ, R0 ;  /* 0x000000ffff067224 */ /* 0x001fe200078e0000 */
[----:B------:R-:W-:-:S04]  /*1dd20*/  ISETP.NE.U32.AND P0, PT, RZ, UR4, PT ;  /* 0x00000004ff007c0c */ /* 0x000fc8000bf05070 */
[----:B------:R-:W-:-:S13]  /*1dd30*/  ISETP.NE.AND.EX P0, PT, RZ, UR5, PT, P0 ;  /* 0x00000005ff007c0c */ /* 0x000fda000bf05300 */
[----:B------:R-:W-:Y:S05]  /*1dd40*/  @!P0 BRA `(.L_x_914) ;  /* 0x00000000004c8947 */ /* 0x000fea0003800000 */
[----:B------:R-:W2:Y:S01]  /*1dd50*/  LDL R10, [R1+0x28] ;  /* 0x00002800010a7983 */ /* 0x000ea20000100800 */
[----:B------:R-:W0:Y:S01]  /*1dd60*/  LDC R7, c[0x0][0x43c] ;  /* 0x00010f00ff077b82 */ /* 0x000e220000000800 */
[----:B------:R-:W-:Y:S02]  /*1dd70*/  ULDC.64 UR6, c[0x0][0x428] ;  /* 0x00010a0000067ab9 */ /* 0x000fe40000000a00 */
[----:B------:R-:W3:Y:S01]  /*1dd80*/  LDL R9, [R1+0x14] ;  /* 0x0000140001097983 */ /* 0x000ee20000100800 */
[----:B0-----:R-:W-:-:S13]  /*1dd90*/  ISETP.NE.AND P0, PT, R7, 0x1, PT ;  /* 0x000000010700780c */ /* 0x001fda0003f05270 */
[----:B------:R-:W0:Y:S02]  /*1dda0*/  @P0 LDC.64 R2, c[0x0][0x440] ;  /* 0x00011000ff020b82 */ /* 0x000e240000000a00 */
[----:B0-----:R-:W-:Y:S01]  /*1ddb0*/  @P0 IMAD.HI.U32 R6, R0, R2, RZ ;  /* 0x0000000200060227 */ /* 0x001fe200078e00ff */
[----:B------:R-:W-:-:S04]  /*1ddc0*/  MOV R2, R0 ;  /* 0x0000000000027202 */ /* 0x000fc80000000f00 */
[----:B------:R-:W-:-:S04]  /*1ddd0*/  @P0 SHF.R.U32.HI R2, RZ, R3, R6 ;  /* 0x00000003ff020219 */ /* 0x000fc80000011606 */
[--C-:B------:R-:W-:Y:S01]  /*1dde0*/  SHF.R.S32.HI R3, RZ, 0x1f, R2.reuse ;  /* 0x0000001fff037819 */ /* 0x100fe20000011402 */
[----:B------:R-:W-:-:S04]  /*1ddf0*/  IMAD.MOV R6, RZ, RZ, -R2 ;  /* 0x000000ffff067224 */ /* 0x000fc800078e0a02 */
[----:B------:R-:W-:Y:S02]  /*1de00*/  IMAD R6, R7, R6, R0 ;  /* 0x0000000607067224 */ /* 0x000fe400078e0200 */
[----:B--2---:R-:W-:-:S04]  /*1de10*/  IMAD R7, R10, UR6, RZ ;  /* 0x000000060a077c24 */ /* 0x004fc8000f8e02ff */
[C---:B---3--:R-:W-:Y:S02]  /*1de20*/  IMAD R7, R9.reuse, UR7, R7 ;  /* 0x0000000709077c24 */ /* 0x048fe4000f8e0207 */
[----:B------:R-:W-:-:S05]  /*1de30*/  IMAD.WIDE.U32 R2, R9, UR6, R2 ;  /* 0x0000000609027c25 */ /* 0x000fca000f8e0002 */
[----:B------:R-:W-:Y:S02]  /*1de40*/  IADD3 R3, R7, R3, RZ ;  /* 0x0000000307037210 */ /* 0x000fe40007ffe0ff */
[----:B-----5:R-:W-:-:S04]  /*1de50*/  LEA R8, P0, R2, UR4, 0x2 ;  /* 0x0000000402087c11 */ /* 0x020fc8000f8010ff */
[----:B------:R-:W-:-:S05]  /*1de60*/  LEA.HI.X R9, R2, UR5, R3, 0x2, P0 ;  /* 0x0000000502097c11 */ /* 0x000fca00080f1403 */
[----:B------:R0:W5:Y:S04]  /*1de70*/  LDG.E R8, desc[UR42][R8.64] ;  /* 0x0000002a08087981 */ /* 0x000168000c1e1900 */
.L_x_914:
[----:B------:R-:W2:Y:S01]  /*1de80*/  LDL R2, [R1+0x4] ;  /* 0x0000040001027983 */ /* 0x000ea20000100800 */
[----:B------:R-:W-:Y:S01]  /*1de90*/  BSSY B2, `(.L_x_915) ;  /* 0x0000005000027945 */ /* 0x000fe20003800000 */
[----:B--2---:R-:W-:Y:S01]  /*1dea0*/  IMAD R3, R4, 0x8, R2 ;  /* 0x0000000804037824 */ /* 0x004fe200078e0202 */
[----:B------:R-:W-:-:S04]  /*1deb0*/  SHF.L.U32 R2, R5, 0x1f, RZ ;  /* 0x0000001f05027819 */ /* 0x000fc800000006ff */
[----:B------:R-:W2:Y:S02]  /*1dec0*/  SYNCS.PHASECHK.TRANS64.TRYWAIT P0, [R3+URZ+0x34840], R2 ;  /* 0x03484002030075a7 */ /* 0x000ea4000800017f */
[----:B--2---:R-:W-:Y:S05]  /*1ded0*/  @!P0 BRA `(.L_x_916) ;  /* 0x0000003c00ec8947 */ /* 0x004fea0003800000 */
.L_x_1037:
[----:B------:R-:W-:Y:S05]  /*1dee0*/  BSYNC B2 ;  /* 0x0000000000027941 */ /* 0x000fea0003800000 */
.L_x_915:
[----:B------:R-:W3:Y:S01]  /*1def0*/  S2R R7, SR_TID.X ;  /* 0x0000000000077919 */ /* 0x000ee20000002100 */
[----:B------:R-:W-:Y:S01]  /*1df00*/  BSSY B2, `(.L_x_917) ;  /* 0x000000a000027945 */ /* 0x000fe20003800000 */
[----:B---3--:R-:W-:-:S04]  /*1df10*/  LOP3.LUT R7, R7, 0x7f, RZ, 0xc0, !PT ;  /* 0x0000007f07077812 */ /* 0x008fc800078ec0ff */
[----:B------:R-:W-:-:S13]  /*1df20*/  ISETP.NE.AND P0, PT, R7, RZ, PT ;  /* 0x000000ff0700720c */ /* 0x000fda0003f05270 */
[----:B------:R-:W-:Y:S05]  /*1df30*/  @P0 BRA `(.L_x_918) ;  /* 0x0000000000180947 */ /* 0x000fea0003800000 */
[----:B------:R-:W3:Y:S01]  /*1df40*/  LDL R7, [R1+0x8] ;  /* 0x0000080001077983 */ /* 0x000ee20000100800 */
[----:B--2---:R-:W-:-:S04]  /*1df50*/  MOV R2, 0xc000 ;  /* 0x0000c00000027802 */ /* 0x004fc80000000f00 */
[----:B------:R4:W-:Y:S01]  /*1df60*/  SYNCS.ARRIVE.TRANS64 RZ, [R3+URZ+0x34830], R2 ;  /* 0x0348300203ff79a7 */ /* 0x0009e2000800003f */
[----:B---3--:R-:W-:-:S13]  /*1df70*/  LOP3.LUT P1, RZ, R7, 0x1, RZ, 0xc0, !PT ;  /* 0x0000000107ff7812 */ /* 0x008fda000782c0ff */
[----:B----4-:R-:W-:Y:S05]  /*1df80*/  @!P1 BRA `(.L_x_918) ;  /* 0x0000000000049947 */ /* 0x010fea0003800000 */
[----:B------:R-:W-:Y:S01]  /*1df90*/  BPT.TRAP 0x1 ;  /* 0x000000040000795c */ /* 0x000fe20000300000 */
.L_x_918:
[----:B------:R-:W-:Y:S05]  /*1dfa0*/  BSYNC B2 ;  /* 0x0000000000027941 */ /* 0x000fea0003800000 */
.L_x_917:
[----:B------:R-:W3:Y:S04]  /*1dfb0*/  LDL R7, [R1+0x4] ;  /* 0x0000040001077983 */ /* 0x000ee80000100800 */
[----:B--2---:R-:W2:Y:S01]  /*1dfc0*/  LDL R2, [R1+0x20] ;  /* 0x0000200001027983 */ /* 0x004ea20000100800 */
[----:B------:R-:W-:Y:S01]  /*1dfd0*/  IMAD.MOV.U32 R10, RZ, RZ, RZ ;  /* 0x000000ffff0a7224 */ /* 0x000fe200078e00ff */
[----:B------:R-:W-:Y:S01]  /*1dfe0*/  UIADD3 UR4, UP0, UR36, 0x370, URZ ;  /* 0x0000037024047890 */ /* 0x000fe2000ff1e03f */
[----:B------:R-:W-:Y:S01]  /*1dff0*/  PLOP3.LUT P0, PT, PT, PT, PT, 0x80, 0x0 ;  /* 0x000000000000781c */ /* 0x000fe20003f0f070 */
[----:B------:R-:W-:Y:S01]  /*1e000*/  UMOV UR6, 0x0 ;  /* 0x0000000000067882 */ /* 0x000fe20000000000 */
[----:B------:R-:W-:Y:S01]  /*1e010*/  IADD3 R3, R3, 0x34830, RZ ;  /* 0x0003483003037810 */ /* 0x000fe20007ffe0ff */
[----:B------:R-:W-:Y:S01]  /*1e020*/  UIADD3.X UR5, URZ, UR37, URZ, UP0, !UPT ;  /* 0x000000253f057290 */ /* 0x000fe200087fe43f */
[----:B------:R-:W-:Y:S01]  /*1e030*/  R2UR UR10, R10 ;  /* 0x000000000a0a72ca */ /* 0x000fe200000e0000 */
[----:B------:R-:W-:Y:S01]  /*1e040*/  UMOV UR7, 0x14f00000 ;  /* 0x14f0000000077882 */ /* 0x000fe20000000000 */
[----:B---3--:R-:W-:-:S02]  /*1e050*/  IMAD R7, R4, 0xc000, R7 ;  /* 0x0000c00004077824 */ /* 0x008fc400078e0207 */
[----:B--2---:R-:W-:-:S03]  /*1e060*/  IMAD R2, R6, 0x80, R2 ;  /* 0x0000008006027824 */ /* 0x004fc600078e0202 */
[----:B0-----:R-:W-:-:S08]  /*1e070*/  IADD3 R9, R7, 0x1c400, RZ ;  /* 0x0001c40007097810 */ /* 0x001fd00007ffe0ff */
.L_x_919:
        /* <DEDUP_REMOVED lines=16> */
.L_x_920:
        /* <DEDUP_REMOVED lines=15> */
.L_x_921:
        /* <DEDUP_REMOVED lines=14> */
[----:B--2---:R-:W-:-:S02]  /*1e350*/  SHF.L.U32 R3, R13, 0x1f, RZ ;  /* 0x0000001f0d037819 */ /* 0x004fc400000006ff */
[----:B---3--:R-:W-:-:S04]  /*1e360*/  LEA R2, R9, R12, 0x3 ;  /* 0x0000000c09027211 */ /* 0x008fc800078e18ff */
[----:B------:R-:W0:Y:S02]  /*1e370*/  SYNCS.PHASECHK.TRANS64.TRYWAIT P0, [R2+URZ+0x34860], R3 ;  /* 0x03486003020075a7 */ /* 0x000e24000800017f */
[----:B0-----:R-:W-:Y:S05]  /*1e380*/  @!P0 BRA `(.L_x_923) ;  /* 0x0000003800d48947 */ /* 0x001fea0003800000 */
.L_x_1038:
[----:B------:R-:W-:Y:S05]  /*1e390*/  BSYNC B2 ;  /* 0x0000000000027941 */ /* 0x000fea0003800000 */
.L_x_922:
[----:B------:R-:W2:Y:S01]  /*1e3a0*/  S2R R7, SR_TID.X ;  /* 0x0000000000077919 */ /* 0x000ea20000002100 */
[----:B------:R-:W-:-:S04]  /*1e3b0*/  UPRMT UR4, UR38, 0x9910, URZ ;  /* 0x0000991026047896 */ /* 0x000fc8000800003f */
[----:B------:R-:W-:Y:S01]  /*1e3c0*/  UISETP.NE.AND UP0, UPT, UR4, 0x2, UPT ;  /* 0x000000020400788c */ /* 0x000fe2000bf05270 */
[----:B--2---:R-:W-:-:S04]  /*1e3d0*/  LOP3.LUT R7, R7, 0x7f, RZ, 0xc0, !PT ;  /* 0x0000007f07077812 */ /* 0x004fc800078ec0ff */
[----:B------:R-:W-:-:S13]  /*1e3e0*/  ISETP.NE.AND P0, PT, R7, RZ, PT ;  /* 0x000000ff0700720c */ /* 0x000fda0003f05270 */
[----:B0-----:R-:W-:-:S04]  /*1e3f0*/  @!P0 IMAD.MOV.U32 R3, RZ, RZ, 0x8000 ;  /* 0x00008000ff038424 */ /* 0x001fc800078e00ff */
[----:B------:R0:W-:Y:S01]  /*1e400*/  @!P0 SYNCS.ARRIVE.TRANS64 RZ, [R2+URZ+0x34850], R3 ;  /* 0x0348500302ff89a7 */ /* 0x0001e2000800003f */
[----:B------:R-:W-:-:S13]  /*1e410*/  PLOP3.LUT P0, PT, PT, PT, UP0, 0x80, 0x0 ;  /* 0x000000000000781c */ /* 0x000fda0003f0f008 */
[----:B0-----:R-:W-:Y:S05]  /*1e420*/  @P0 BRA `(.L_x_924) ;  /* 0x0000000000040947 */ /* 0x001fea0003800000 */
[----:B------:R-:W-:Y:S01]  /*1e430*/  BPT.TRAP 0x1 ;  /* 0x000000040000795c */ /* 0x000fe20000300000 */
.L_x_924:
[----:B------:R-:W2:Y:S01]  /*1e440*/  LDL R3, [R1+0x8] ;  /* 0x0000080001037983 */ /* 0x000ea20000100800 */
[----:B------:R-:W-:Y:S01]  /*1e450*/  BSSY B2, `(.L_x_925) ;  /* 0x0000004000027945 */ /* 0x000fe20003800000 */
[----:B--2---:R-:W-:-:S13]  /*1e460*/  LOP3.LUT P0, RZ, R3, 0x8, RZ, 0xc0, !PT ;  /* 0x0000000803ff7812 */ /* 0x004fda000780c0ff */
[----:B------:R-:W-:Y:S05]  /*1e470*/  @P0 BRA `(.L_x_926) ;  /* 0x0000000000040947 */ /* 0x000fea0003800000 */
[----:B------:R-:W-:Y:S01]  /*1e480*/  BPT.TRAP 0x1 ;  /* 0x000000040000795c */ /* 0x000fe20000300000 */
.L_x_926:
[----:B------:R-:W-:Y:S05]  /*1e490*/  BSYNC B2 ;  /* 0x0000000000027941 */ /* 0x000fea0003800000 */
.L_x_925:
[----:B------:R-:W2:Y:S04]  /*1e4a0*/  LDL R12, [R1+0x4] ;  /* 0x00000400010c7983 */ /* 0x000ea80000100800 */
[----:B------:R-:W2:Y:S04]  /*1e4b0*/  LDL.LU R3, [R1+0xc] ;  /* 0x00000c0001037983 */ /* 0x000ea80000300800 */
[----:B------:R-:W3:Y:S04]  /*1e4c0*/  LDL R9, [R1+0x20] ;  /* 0x0000200001097983 */ /* 0x000ee80000100800 */
[----:B------:R-:W3:Y:S01]  /*1e4d0*/  LDL.LU R7, [R1+0x1c] ;  /* 0x00001c0001077983 */ /* 0x000ee20000300800 */
[----:B------:R-:W-:Y:S01]  /*1e4e0*/  R2UR UR10, R10 ;  /* 0x000000000a0a72ca */ /* 0x000fe200000e0000 */
[----:B------:R-:W-:Y:S01]  /*1e4f0*/  UIADD3 UR4, UP0, UR36, 0x470, URZ ;  /* 0x0000047024047890 */ /* 0x000fe2000ff1e03f */
[----:B------:R-:W-:Y:S01]  /*1e500*/  PLOP3.LUT P0, PT, PT, PT, PT, 0x80, 0x0 ;  /* 0x000000000000781c */ /* 0x000fe20003f0f070 */
[----:B------:R-:W-:Y:S01]  /*1e510*/  UMOV UR6, 0x0 ;  /* 0x0000000000067882 */ /* 0x000fe20000000000 */
[----:B------:R-:W-:Y:S01]  /*1e520*/  IADD3 R2, R2, 0x34850, RZ ;  /* 0x0003485002027810 */ /* 0x000fe20007ffe0ff */
[----:B------:R-:W-:Y:S01]  /*1e530*/  UIADD3.X UR5, URZ, UR37, URZ, UP0, !UPT ;  /* 0x000000253f057290 */ /* 0x000fe200087fe43f */
[----:B------:R-:W-:Y:S01]  /*1e540*/  UMOV UR7, 0x14f00000 ;  /* 0x14f0000000077882 */ /* 0x000fe20000000000 */
[----:B--2---:R-:W-:Y:S01]  /*1e550*/  LEA R3, R3, R12, 0xf ;  /* 0x0000000c03037211 */ /* 0x004fe200078e78ff */
[----:B---3--:R-:W-:-:S04]  /*1e560*/  IMAD R7, R7, 0x80, R9 ;  /* 0x0000008007077824 */ /* 0x008fc800078e0209 */
[----:B------:R-:W-:-:S07]  /*1e570*/  VIADD R9, R3, 0x400 ;  /* 0x0000040003097836 */ /* 0x000fce0000000000 */
.L_x_927:
        /* <DEDUP_REMOVED lines=12> */
[----:B------:R-:W-:Y:S01]  /*1e640*/  UMOV UR6, 0x0 ;  /* 0x0000000000067882 */ /* 0x000fe20000000000 */
[----:B------:R-:W-:Y:S01]  /*1e650*/  PLOP3.LUT P0, PT, PT, PT, PT, 0x80, 0x0 ;  /* 0x000000000000781c */ /* 0x000fe20003f0f070 */
[----:B------:R-:W-:Y:S01]  /*1e660*/  UMOV UR7, 0x14f00000 ;  /* 0x14f0000000077882 */ /* 0x000fe20000000000 */
[----:B------:R-:W-:-:S11]  /*1e670*/  IADD3 R3, R3, 0x4400, RZ ;  /* 0x0000440003037810 */ /* 0x000fd60007ffe0ff */
.L_x_928:
        /* <DEDUP_REMOVED lines=11> */
[----:B------:R2:W-:Y:S04]  /*1e730*/  STL [R1+0x1c], R6 ;  /* 0x00001c0601007387 */ /* 0x0005e80000100800 */
[----:B------:R2:W-:Y:S02]  /*1e740*/  STL [R1], R8 ;  /* 0x0000000801007387 */ /* 0x0005e40000100800 */
.L_x_913:
[----:B------:R-:W-:Y:S05]  /*1e750*/  BSYNC B1 ;  /* 0x0000000000017941 */ /* 0x000fea0003800000 */
.L_x_912:
[----:B------:R-:W3:Y:S01]  /*1e760*/  LDL R2, [R1+0x8] ;  /* 0x0000080001027983 */ /* 0x000ee20000100800 */
[----:B------:R-:W-:Y:S01]  /*1e770*/  VIADD R3, R4, 0x1 ;  /* 0x0000000104037836 */ /* 0x000fe20000000000 */
[----:B------:R-:W-:Y:S04]  /*1e780*/  BSSY B1, `(.L_x_929) ;  /* 0x00000ac000017945 */ /* 0x000fe80003800000 */
[----:B------:R-:W-:-:S04]  /*1e790*/  ISETP.NE.AND P0, PT, R3, 0x2, PT ;  /* 0x000000020300780c */ /* 0x000fc80003f05270 */
[----:B------:R-:W-:Y:S02]  /*1e7a0*/  SEL R11, R3, RZ, P0 ;  /* 0x000000ff030b7207 */ /* 0x000fe40000000000 */
[----:B---3--:R-:W-:Y:S02]  /*1e7b0*/  LOP3.LUT P1, RZ, R2, 0x4, RZ, 0xc0, !PT ;  /* 0x0000000402ff7812 */ /* 0x008fe4000782c0ff */
[----:B------:R-:W-:-:S04]  /*1e7c0*/  SEL R2, RZ, 0x1, P0 ;  /* 0x00000001ff027807 */ /* 0x000fc80000000000 */
[----:B------:R-:W-:-:S05]  /*1e7d0*/  LOP3.LUT R10, R5, R2, RZ, 0x3c, !PT ;  /* 0x00000002050a7212 */ /* 0x000fca00078e3cff */
[----:B------:R3:W-:Y:S04]  /*1e7e0*/  STL [R1+0x18], R10 ;  /* 0x0000180a01007387 */ /* 0x0007e80000100800 */
[----:B------:R3:W-:Y:S01]  /*1e7f0*/  STL [R1+0xc], R11 ;  /* 0x00000c0b01007387 */ /* 0x0007e20000100800 */
[----:B------:R-:W-:Y:S05]  /*1e800*/  @!P1 BRA `(.L_x_930) ;  /* 0x00000008008c9947 */ /* 0x000fea0003800000 */
[----:B------:R-:W-:Y:S01]  /*1e810*/  ULDC.64 UR4, c[0x0][0x418] ;  /* 0x0001060000047ab9 */ /* 0x000fe20000000a00 */
[----:B0-2---:R-:W-:Y:S02]  /*1e820*/  IADD3 R6, R0, -0x1, RZ ;  /* 0xffffffff00067810 */ /* 0x005fe40007ffe0ff */
[----:B------:R-:W-:-:S04]  /*1e830*/  ISETP.NE.U32.AND P0, PT, RZ, UR4, PT ;  /* 0x00000004ff007c0c */ /* 0x000fc8000bf05070 */
[----:B------:R-:W-:-:S13]  /*1e840*/  ISETP.NE.AND.EX P0, PT, RZ, UR5, PT, P0 ;  /* 0x00000005ff007c0c */ /* 0x000fda000bf05300 */
[----:B------:R-:W-:Y:S05]  /*1e850*/  @!P0 BRA `(.L_x_931) ;  /* 0x00000000004c8947 */ /* 0x000fea0003800000 */
[----:B------:R-:W2:Y:S01]  /*1e860*/  LDL R12, [R1+0x28] ;  /* 0x00002800010c7983 */ /* 0x000ea20000100800 */
[----:B-----5:R-:W0:Y:S01]  /*1e870*/  LDC R8, c[0x0][0x43c] ;  /* 0x00010f00ff087b82 */ /* 0x020e220000000800 */
[----:B------:R-:W-:Y:S02]  /*1e880*/  ULDC.64 UR6, c[0x0][0x428] ;  /* 0x00010a0000067ab9 */ /* 0x000fe40000000a00 */
[----:B------:R-:W4:Y:S01]  /*1e890*/  LDL R9, [R1+0x14] ;  /* 0x0000140001097983 */ /* 0x000f220000100800 */
[----:B0-----:R-:W-:-:S13]  /*1e8a0*/  ISETP.NE.AND P0, PT, R8, 0x1, PT ;  /* 0x000000010800780c */ /* 0x001fda0003f05270 */
[----:B------:R-:W0:Y:S02]  /*1e8b0*/  @P0 LDC.64 R2, c[0x0][0x440] ;  /* 0x00011000ff020b82 */ /* 0x000e240000000a00 */
[----:B0-----:R-:W-:-:S04]  /*1e8c0*/  @P0 IMAD.HI.U32 R7, R6, R2, RZ ;  /* 0x0000000206070227 */ /* 0x001fc800078e00ff */
[----:B------:R-:W-:Y:S01]  /*1e8d0*/  IMAD.MOV.U32 R2, RZ, RZ, R6 ;  /* 0x000000ffff027224 */ /* 0x000fe200078e0006 */
[----:B------:R-:W-:-:S04]  /*1e8e0*/  @P0 SHF.R.U32.HI R2, RZ, R3, R7 ;  /* 0x00000003ff020219 */ /* 0x000fc80000011607 */
[----:B------:R-:W-:-:S05]  /*1e8f0*/  IADD3 R3, -R2, RZ, RZ ;  /* 0x000000ff02037210 */ /* 0x000fca0007ffe1ff */
[----:B------:R-:W-:Y:S01]  /*1e900*/  IMAD R6, R8, R3, R6 ;  /* 0x0000000308067224 */ /* 0x000fe200078e0206 */
[----:B------:R-:W-:Y:S01]  /*1e910*/  SHF.R.S32.HI R3, RZ, 0x1f, R2 ;  /* 0x0000001fff037819 */ /* 0x000fe20000011402 */
[----:B--2---:R-:W-:-:S04]  /*1e920*/  IMAD R7, R12, UR6, RZ ;  /* 0x000000060c077c24 */ /* 0x004fc8000f8e02ff */
[C---:B----4-:R-:W-:Y:S02]  /*1e930*/  IMAD R7, R9.reuse, UR7, R7 ;  /* 0x0000000709077c24 */ /* 0x050fe4000f8e0207 */
[----:B------:R-:W-:-:S04]  /*1e940*/  IMAD.WIDE.U32 R2, R9, UR6, R2 ;  /* 0x0000000609027c25 */ /* 0x000fc8000f8e0002 */
[----:B------:R-:W-:Y:S01]  /*1e950*/  IMAD.IADD R3, R7, 0x1, R3 ;  /* 0x0000000107037824 */ /* 0x000fe200078e0203 */
[----:B------:R-:W-:-:S04]  /*1e960*/  LEA R8, P0, R2, UR4, 0x2 ;  /* 0x0000000402087c11 */ /* 0x000fc8000f8010ff */
[----:B------:R-:W-:-:S05]  /*1e970*/  LEA.HI.X R9, R2, UR5, R3, 0x2, P0 ;  /* 0x0000000502097c11 */ /* 0x000fca00080f1403 */
[----:B------:R0:W5:Y:S04]  /*1e980*/  LDG.E R8, desc[UR42][R8.64] ;  /* 0x0000002a08087981 */ /* 0x000168000c1e1900 */
.L_x_931:
[----:B------:R-:W2:Y:S01]  /*1e990*/  LDL R2, [R1+0x4] ;  /* 0x0000040001027983 */ /* 0x000ea20000100800 */
[----:B------:R-:W-:Y:S01]  /*1e9a0*/  BSSY B2, `(.L_x_932) ;  /* 0x0000005000027945 */ /* 0x000fe20003800000 */
[----:B--2---:R-:W-:Y:S02]  /*1e9b0*/  LEA R3, R11, R2, 0x3 ;  /* 0x000000020b037211 */ /* 0x004fe400078e18ff */
[----:B------:R-:W-:-:S04]  /*1e9c0*/  SHF.L.U32 R2, R10, 0x1f, RZ ;  /* 0x0000001f0a027819 */ /* 0x000fc800000006ff */
[----:B------:R-:W2:Y:S02]  /*1e9d0*/  SYNCS.PHASECHK.TRANS64.TRYWAIT P0, [R3+URZ+0x34840], R2 ;  /* 0x03484002030075a7 */ /* 0x000ea4000800017f */
[----:B--2---:R-:W-:Y:S05]  /*1e9e0*/  @!P0 BRA `(.L_x_933) ;  /* 0x0000003400508947 */ /* 0x004fea0003800000 */
.L_x_1039:
[----:B------:R-:W-:Y:S05]  /*1e9f0*/  BSYNC B2 ;  /* 0x0000000000027941 */ /* 0x000fea0003800000 */
.L_x_932:
[----:B------:R-:W4:Y:S01]  /*1ea00*/  S2R R7, SR_TID.X ;  /* 0x0000000000077919 */ /* 0x000f220000002100 */
[----:B------:R-:W-:Y:S01]  /*1ea10*/  BSSY B2, `(.L_x_934) ;  /* 0x000000a000027945 */ /* 0x000fe20003800000 */
[----:B----4-:R-:W-:-:S04]  /*1ea20*/  LOP3.LUT R7, R7, 0x7f, RZ, 0xc0, !PT ;  /* 0x0000007f07077812 */ /* 0x010fc800078ec0ff */
[----:B------:R-:W-:-:S13]  /*1ea30*/  ISETP.NE.AND P0, PT, R7, RZ, PT ;  /* 0x000000ff0700720c */ /* 0x000fda0003f05270 */
[----:B------:R-:W-:Y:S05]  /*1ea40*/  @P0 BRA `(.L_x_935) ;  /* 0x0000000000180947 */ /* 0x000fea0003800000 */
[----:B------:R-:W4:Y:S01]  /*1ea50*/  LDL R7, [R1+0x8] ;  /* 0x0000080001077983 */ /* 0x000f220000100800 */
[----:B--2---:R-:W-:-:S04]  /*1ea60*/  IMAD.MOV.U32 R2, RZ, RZ, 0xc000 ;  /* 0x0000c000ff027424 */ /* 0x004fc800078e00ff */
[----:B------:R2:W-:Y:S01]  /*1ea70*/  SYNCS.ARRIVE.TRANS64 RZ, [R3+URZ+0x34830], R2 ;  /* 0x0348300203ff79a7 */ /* 0x0005e2000800003f */
[----:B----4-:R-:W-:-:S13]  /*1ea80*/  LOP3.LUT P1, RZ, R7, 0x1, RZ, 0xc0, !PT ;  /* 0x0000000107ff7812 */ /* 0x010fda000782c0ff */
[----:B--2---:R-:W-:Y:S05]  /*1ea90*/  @!P1 BRA `(.L_x_935) ;  /* 0x0000000000049947 */ /* 0x004fea0003800000 */
[----:B------:R-:W-:Y:S01]  /*1eaa0*/  BPT.TRAP 0x1 ;  /* 0x000000040000795c */ /* 0x000fe20000300000 */
.L_x_935:
[----:B------:R-:W-:Y:S05]  /*1eab0*/  BSYNC B2 ;  /* 0x0000000000027941 */ /* 0x000fea0003800000 */
.L_x_934:
[----:B0-----:R-:W4:Y:S04]  /*1eac0*/  LDL R9, [R1+0x4] ;  /* 0x0000040001097983 */ /* 0x001f280000100800 */
[----:B------:R-:W4:Y:S04]  /*1ead0*/  LDL R7, [R1+0xc] ;  /* 0x00000c0001077983 */ /* 0x000f280000100800 */
[----:B--2---:R-:W2:Y:S01]  /*1eae0*/  LDL R2, [R1+0x20] ;  /* 0x0000200001027983 */ /* 0x004ea20000100800 */
[----:B---3--:R-:W-:Y:S01]  /*1eaf0*/  MOV R10, RZ ;  /* 0x000000ff000a7202 */ /* 0x008fe20000000f00 */
[----:B------:R-:W-:Y:S01]  /*1eb00*/  UIADD3 UR4, UP0, UR36, 0x370, URZ ;  /* 0x0000037024047890 */ /* 0x000fe2000ff1e03f */
[----:B------:R-:W-:Y:S01]  /*1eb10*/  PLOP3.LUT P0, PT, PT, PT, PT, 0x80, 0x0 ;  /* 0x000000000000781c */ /* 0x000fe20003f0f070 */
[----:B------:R-:W-:Y:S01]  /*1eb20*/  VIADD R3, R3, 0x34830 ;  /* 0x0003483003037836 */ /* 0x000fe20000000000 */
[----:B------:R-:W-:Y:S01]  /*1eb30*/  R2UR UR10, R10 ;  /* 0x000000000a0a72ca */ /* 0x000fe200000e0000 */
[----:B------:R-:W-:Y:S01]  /*1eb40*/  UIADD3.X UR5, URZ, UR37, URZ, UP0, !UPT ;  /* 0x000000253f057290 */ /* 0x000fe200087fe43f */
[----:B------:R-:W-:Y:S01]  /*1eb50*/  UMOV UR6, 0x0 ;  /* 0x0000000000067882 */ /* 0x000fe20000000000 */
[----:B------:R-:W-:Y:S01]  /*1eb60*/  UMOV UR7, 0x14f00000 ;  /* 0x14f0000000077882 */ /* 0x000fe20000000000 */
[----:B----4-:R-:W-:Y:S01]  /*1eb70*/  IMAD R7, R7, 0xc000, R9 ;  /* 0x0000c00007077824 */ /* 0x010fe200078e0209 */
[----:B--2---:R-:W-:-:S03]  /*1eb80*/  LEA R2, R6, R2, 0x7 ;  /* 0x0000000206027211 */ /* 0x004fc600078e38ff */
[----:B------:R-:W-:-:S07]  /*1eb90*/  VIADD R9, R7, 0x1c400 ;  /* 0x0001c40007097836 */ /* 0x000fce0000000000 */
.L_x_936:
        /* <DEDUP_REMOVED lines=16> */
.L_x_937:
        /* <DEDUP_REMOVED lines=15> */
.L_x_938:
        /* <DEDUP_REMOVED lines=11> */
[----:B------:R-:W-:Y:S01]  /*1ee40*/  SHF.L.U32 R5, R5, 0x1f, RZ ;  /* 0x0000001f05057819 */ /* 0x000fe200000006ff */
[----:B------:R-:W-:Y:S01]  /*1ee50*/  BSSY B2, `(.L_x_939) ;  /* 0x0000004000027945 */ /* 0x000fe20003800000 */
[----:B--2---:R-:W-:-:S04]  /*1ee60*/  IMAD R2, R4, 0x8, R9 ;  /* 0x0000000804027824 */ /* 0x004fc800078e0209 */
[----:B------:R-:W0:Y:S02]  /*1ee70*/  SYNCS.PHASECHK.TRANS64.TRYWAIT P0, [R2+URZ+0x34860], R5 ;  /* 0x03486005020075a7 */ /* 0x000e24000800017f */
[----:B0-----:R-:W-:Y:S05]  /*1ee80*/  @!P0 BRA `(.L_x_940) ;  /* 0x00000030003c8947 */ /* 0x001fea0003800000 */
.L_x_1040:
[----:B------:R-:W-:Y:S05]  /*1ee90*/  BSYNC B2 ;  /* 0x0000000000027941 */ /* 0x000fea0003800000 */
.L_x_939:
[----:B------:R-:W2:Y:S01]  /*1eea0*/  S2R R3, SR_TID.X ;  /* 0x0000000000037919 */ /* 0x000ea20000002100 */
[----:B------:R-:W-:-:S04]  /*1eeb0*/  UPRMT UR4, UR38, 0x9910, URZ ;  /* 0x0000991026047896 */ /* 0x000fc8000800003f */
[----:B------:R-:W-:Y:S01]  /*1eec0*/  UISETP.NE.AND UP0, UPT, UR4, 0x2, UPT ;  /* 0x000000020400788c */ /* 0x000fe2000bf05270 */
[----:B--2---:R-:W-:-:S04]  /*1eed0*/  LOP3.LUT R3, R3, 0x7f, RZ, 0xc0, !PT ;  /* 0x0000007f03037812 */ /* 0x004fc800078ec0ff */
[----:B------:R-:W-:-:S13]  /*1eee0*/  ISETP.NE.AND P0, PT, R3, RZ, PT ;  /* 0x000000ff0300720c */ /* 0x000fda0003f05270 */
[----:B------:R-:W-:-:S04]  /*1eef0*/  @!P0 MOV R3, 0x8000 ;  /* 0x0000800000038802 */ /* 0x000fc80000000f00 */
[----:B------:R2:W-:Y:S01]  /*1ef00*/  @!P0 SYNCS.ARRIVE.TRANS64 RZ, [R2+URZ+0x34850], R3 ;  /* 0x0348500302ff89a7 */ /* 0x0005e2000800003f */
[----:B------:R-:W-:-:S13]  /*1ef10*/  PLOP3.LUT P0, PT, PT, PT, UP0, 0x80, 0x0 ;  /* 0x000000000000781c */ /* 0x000fda0003f0f008 */
[----:B--2---:R-:W-:Y:S05]  /*1ef20*/  @P0 BRA `(.L_x_941) ;  /* 0x0000000000040947 */ /* 0x004fea0003800000 */
[----:B------:R-:W-:Y:S01]  /*1ef30*/  BPT.TRAP 0x1 ;  /* 0x000000040000795c */ /* 0x000fe20000300000 */
.L_x_941:
[----:B------:R-:W2:Y:S01]  /*1ef40*/  LDL R3, [R1+0x8] ;  /* 0x0000080001037983 */ /* 0x000ea20000100800 */
[----:B------:R-:W-:Y:S01]  /*1ef50*/  BSSY B2, `(.L_x_942) ;  /* 0x0000004000027945 */ /* 0x000fe20003800000 */
[----:B--2---:R-:W-:-:S13]  /*1ef60*/  LOP3.LUT P0, RZ, R3, 0x8, RZ, 0xc0, !PT ;  /* 0x0000000803ff7812 */ /* 0x004fda000780c0ff */
[----:B------:R-:W-:Y:S05]  /*1ef70*/  @P0 BRA `(.L_x_943) ;  /* 0x0000000000040947 */ /* 0x000fea0003800000 */
[----:B------:R-:W-:Y:S01]  /*1ef80*/  BPT.TRAP 0x1 ;  /* 0x000000040000795c */ /* 0x000fe20000300000 */
.L_x_943:
[----:B------:R-:W-:Y:S05]  /*1ef90*/  BSYNC B2 ;  /* 0x0000000000027941 */ /* 0x000fea0003800000 */
.L_x_942:
[----:B------:R-:W2:Y:S04]  /*1efa0*/  LDL R7, [R1+0x4] ;  /* 0x0000040001077983 */ /* 0x000ea80000100800 */
[----:B0-----:R-:W3:Y:S04]  /*1efb0*/  LDL R5, [R1+0x20] ;  /* 0x0000200001057983 */ /* 0x001ee80000100800 */
        /* <DEDUP_REMOVED lines=11> */
.L_x_944:
        /* <DEDUP_REMOVED lines=16> */
.L_x_945:
        /* <DEDUP_REMOVED lines=13> */
.L_x_930:
[----:B------:R-:W-:Y:S05]  /*1f240*/  BSYNC B1 ;  /* 0x0000000000017941 */ /* 0x000fea0003800000 */
.L_x_929:
[C---:B------:R-:W-:Y:S02]  /*1f250*/  ISETP.GT.AND P0, PT, R0.reuse, 0x1, PT ;  /* 0x000000010000780c */ /* 0x040fe40003f04270 */
[----:B------:R-:W-:-:S11]  /*1f260*/  IADD3 R0, R0, -0x2, RZ ;  /* 0xfffffffe00007810 */ /* 0x000fd60007ffe0ff */
[----:B------:R-:W-:Y:S05]  /*1f270*/  @P0 BRA `(.L_x_946) ;  /* 0xffffffe800700947 */ /* 0x000fea000383ffff */
.L_x_892:
[----:B------:R-:W-:Y:S05]  /*1f280*/  BSYNC B0 ;  /* 0x0000000000007941 */ /* 0x000fea0003800000 */
.L_x_891:
[----:B------:R-:W0:Y:S01]  /*1f290*/  S2R R2, SR_TID.X ;  /* 0x0000000000027919 */ /* 0x000e220000002100 */
[----:B------:R-:W-:Y:S01]  /*1f2a0*/  BSSY B0, `(.L_x_947) ;  /* 0x0000010000007945 */ /* 0x000fe20003800000 */
[----:B0-----:R-:W-:-:S04]  /*1f2b0*/  LOP3.LUT R2, R2, 0x7f, RZ, 0xc0, !PT ;  /* 0x0000007f02027812 */ /* 0x001fc800078ec0ff */
[----:B------:R-:W-:-:S13]  /*1f2c0*/  ISETP.NE.AND P0, PT, R2, RZ, PT ;  /* 0x000000ff0200720c */ /* 0x000fda0003f05270 */
[----:B------:R-:W-:Y:S05]  /*1f2d0*/  @P0 BRA `(.L_x_948) ;  /* 0x0000000000300947 */ /* 0x000fea0003800000 */
[----:B------:R-:W0:Y:S01]  /*1f2e0*/  S2R R2, SR_LANEID ;  /* 0x0000000000027919 */ /* 0x000e220000000000 */
[----:B------:R-:W-:Y:S01]  /*1f2f0*/  VOTEU.ANY UR4, UPT, PT ;  /* 0x0000000000047886 */ /* 0x000fe200038e0100 */
[----:B--2---:R-:W2:Y:S01]  /*1f300*/  LDC.64 R4, c[0x0][0xc60] ;  /* 0x00031800ff047b82 */ /* 0x004ea20000000a00 */
[----:B------:R-:W0:Y:S02]  /*1f310*/  FLO.U32 R0, UR4 ;  /* 0x0000000400007d00 */ /* 0x000e2400080e0000 */
[----:B0-----:R-:W-:-:S06]  /*1f320*/  ISETP.EQ.U32.AND P0, PT, R0, R2, PT ;  /* 0x000000020000720c */ /* 0x001fcc0003f02070 */
[----:B------:R-:W2:Y:S07]  /*1f330*/  POPC R2, UR4 ;  /* 0x0000000400027d09 */ /* 0x000eae0008000000 */
[----:B--2---:R-:W2:Y:S04]  /*1f340*/  @P0 ATOMG.E.ADD.STRONG.GPU PT, R2, desc[UR42][R4.64], R2 ;  /* 0x00000002040209a8 */ /* 0x004ea800081ee1ea */
[----:B--2---:R0:W2:Y:S02]  /*1f350*/  SHFL.IDX PT, R2, R2, R0, 0x1f ;  /* 0x00001f0002027589 */ /* 0x0040a400000e0000 */
[----:B0-----:R-:W0:Y:S02]  /*1f360*/  S2R R0, SR_LTMASK ;  /* 0x0000000000007919 */ /* 0x001e240000003900 */
[----:B0-----:R-:W-:-:S06]  /*1f370*/  LOP3.LUT R0, R0, UR4, RZ, 0xc0, !PT ;  /* 0x0000000400007c12 */ /* 0x001fcc000f8ec0ff */
[----:B------:R-:W2:Y:S02]  /*1f380*/  POPC R0, R0 ;  /* 0x0000000000007309 */ /* 0x000ea40000000000 */
[----:B--2---:R-:W-:-:S07]  /*1f390*/  IADD3 R16, R2, UR39, R0 ;  /* 0x0000002702107c10 */ /* 0x004fce000fffe000 */
.L_x_948:
[----:B------:R-:W-:Y:S05]  /*1f3a0*/  BSYNC B0 ;  /* 0x0000000000007941 */ /* 0x000fea0003800000 */
.L_x_947:
[----:B------:R-:W2:Y:S01]  /*1f3b0*/  LDL R0, [R1+0x8] ;  /* 0x0000080001007983 */ /* 0x000ea20000100800 */
[----:B------:R-:W-:Y:S01]  /*1f3c0*/  BSSY B0, `(.L_x_949) ;  /* 0x0000045000007945 */ /* 0x000fe20003800000 */
[----:B--2---:R-:W-:-:S13]  /*1f3d0*/  LOP3.LUT P0, RZ, R0, 0x4, RZ, 0xc0, !PT ;  /* 0x0000000400ff7812 */ /* 0x004fda000780c0ff */
[----:B------:R-:W-:Y:S05]  /*1f3e0*/  @!P0 BRA `(.L_x_950) ;  /* 0x0000000400088947 */ /* 0x000fea0003800000 */
[----:B------:R-:W2:Y:S04]  /*1f3f0*/  LDL R3, [R1+0x4] ;  /* 0x0000040001037983 */ /* 0x000ea80000100800 */
[----:B------:R-:W2:Y:S04]  /*1f400*/  LDL R0, [R1+0xc] ;  /* 0x00000c0001007983 */ /* 0x000ea80000100800 */
[----:B------:R-:W3:Y:S01]  /*1f410*/  LDL R2, [R1+0x18] ;  /* 0x0000180001027983 */ /* 0x000ee20000100800 */
[----:B------:R-:W-:Y:S01]  /*1f420*/  BSSY B1, `(.L_x_951) ;  /* 0x0000005000017945 */ /* 0x000fe20003800000 */
[----:B--2---:R-:W-:Y:S01]  /*1f430*/  IMAD R0, R0, 0x8, R3 ;  /* 0x0000000800007824 */ /* 0x004fe200078e0203 */
[----:B---3--:R-:W-:-:S04]  /*1f440*/  SHF.L.U32 R2, R2, 0x1f, RZ ;  /* 0x0000001f02027819 */ /* 0x008fc800000006ff */
[----:B------:R-:W0:Y:S02]  /*1f450*/  SYNCS.PHASECHK.TRANS64.TRYWAIT P0, [R0+URZ+0x34860], R2 ;  /* 0x03486002000075a7 */ /* 0x000e24000800017f */
[----:B0-----:R-:W-:Y:S05]  /*1f460*/  @!P0 BRA `(.L_x_952) ;  /* 0x0000002800d88947 */ /* 0x001fea0003800000 */
.L_x_1041:
[----:B------:R-:W-:Y:S05]  /*1f470*/  BSYNC B1 ;  /* 0x0000000000017941 */ /* 0x000fea0003800000 */
.L_x_951:
[----:B------:R-:W2:Y:S01]  /*1f480*/  S2R R3, SR_TID.X ;  /* 0x0000000000037919 */ /* 0x000ea20000002100 */
[----:B------:R-:W-:-:S04]  /*1f490*/  UPRMT UR4, UR38, 0x9910, URZ ;  /* 0x0000991026047896 */ /* 0x000fc8000800003f */
[----:B------:R-:W-:Y:S01]  /*1f4a0*/  UISETP.NE.AND UP0, UPT, UR4, 0x2, UPT ;  /* 0x000000020400788c */ /* 0x000fe2000bf05270 */
[----:B--2---:R-:W-:-:S04]  /*1f4b0*/  LOP3.LUT R3, R3, 0x7f, RZ, 0xc0, !PT ;  /* 0x0000007f03037812 */ /* 0x004fc800078ec0ff */
[----:B------:R-:W-:-:S13]  /*1f4c0*/  ISETP.NE.AND P0, PT, R3, RZ, PT ;  /* 0x000000ff0300720c */ /* 0x000fda0003f05270 */
[----:B0-----:R-:W-:-:S04]  /*1f4d0*/  @!P0 MOV R2, 0x8000 ;  /* 0x0000800000028802 */ /* 0x001fc80000000f00 */
[----:B------:R0:W-:Y:S01]  /*1f4e0*/  @!P0 SYNCS.ARRIVE.TRANS64 RZ, [R0+URZ+0x34850], R2 ;  /* 0x0348500200ff89a7 */ /* 0x0001e2000800003f */
[----:B------:R-:W-:-:S13]  /*1f4f0*/  PLOP3.LUT P0, PT, PT, PT, UP0, 0x80, 0x0 ;  /* 0x000000000000781c */ /* 0x000fda0003f0f008 */
[----:B0-----:R-:W-:Y:S05]  /*1f500*/  @P0 BRA `(.L_x_953) ;  /* 0x0000000000040947 */ /* 0x001fea0003800000 */
[----:B------:R-:W-:Y:S01]  /*1f510*/  BPT.TRAP 0x1 ;  /* 0x000000040000795c */ /* 0x000fe20000300000 */
.L_x_953:
[----:B------:R-:W2:Y:S01]  /*1f520*/  LDL R2, [R1+0x8] ;  /* 0x0000080001027983 */ /* 0x000ea20000100800 */
[----:B------:R-:W-:Y:S01]  /*1f530*/  BSSY B1, `(.L_x_954) ;  /* 0x0000004000017945 */ /* 0x000fe20003800000 */
[----:B--2---:R-:W-:-:S13]  /*1f540*/  LOP3.LUT P0, RZ, R2, 0x8, RZ, 0xc0, !PT ;  /* 0x0000000802ff7812 */ /* 0x004fda000780c0ff */
[----:B------:R-:W-:Y:S05]  /*1f550*/  @P0 BRA `(.L_x_955) ;  /* 0x0000000000040947 */ /* 0x000fea0003800000 */
[----:B------:R-:W-:Y:S01]  /*1f560*/  BPT.TRAP 0x1 ;  /* 0x000000040000795c */ /* 0x000fe20000300000 */
.L_x_955:
[----:B------:R-:W-:Y:S05]  /*1f570*/  BSYNC B1 ;  /* 0x0000000000017941 */ /* 0x000fea0003800000 */
.L_x_954:
[----:B------:R-:W2:Y:S04]  /*1f580*/  LDL.LU R5, [R1+0x20] ;  /* 0x0000200001057983 */ /* 0x000ea80000300800 */
[----:B------:R-:W3:Y:S04]  /*1f590*/  LDL R4, [R1+0x4] ;  /* 0x0000040001047983 */ /* 0x000ee80000100800 */
[----:B------:R-:W3:Y:S04]  /*1f5a0*/  LDL R2, [R1+0xc] ;  /* 0x00000c0001027983 */ /* 0x000ee80000100800 */
        /* <DEDUP_REMOVED lines=8> */
[----:B---3--:R-:W-:Y:S01]  /*1f630*/  LEA R2, R2, R4, 0xf ;  /* 0x0000000402027211 */ /* 0x008fe200078e78ff */
[----:B--2---:R-:W-:-:S03]  /*1f640*/  IMAD R3, R3, 0x80, R5 ;  /* 0x0000008003037824 */ /* 0x004fc600078e0205 */
[----:B------:R-:W-:-:S07]  /*1f650*/  IADD3 R4, R2, 0x400, RZ ;  /* 0x0000040002047810 */ /* 0x000fce0007ffe0ff */
.L_x_956:
        /* <DEDUP_REMOVED lines=16> */
.L_x_957:
        /* <DEDUP_REMOVED lines=11> */
.L_x_950:
[----:B------:R-:W-:Y:S05]  /*1f810*/  BSYNC B0 ;  /* 0x0000000000007941 */ /* 0x000fea0003800000 */
.L_x_949:
        /* <DEDUP_REMOVED lines=9> */
.L_x_871:
[----:B------:R-:W-:Y:S05]  /*1f8b0*/  BSYNC B7 ;  /* 0x0000000000077941 */ /* 0x000fea0003800000 */
.L_x_869:
[----:B----45:R-:W3:Y:S02]  /*1f8c0*/  LDL R8, [R1+0x8] ;  /* 0x0000080001087983 */ /* 0x030ee40000100800 */
[----:B---3--:R-:W-:-:S13]  /*1f8d0*/  LOP3.LUT P0, RZ, R8, 0x10, RZ, 0xc0, !PT ;  /* 0x0000001008ff7812 */ /* 0x008fda000780c0ff */
[----:B------:R-:W-:Y:S05]  /*1f8e0*/  @!P0 BRA `(.L_x_958) ;  /* 0x0000000000288947 */ /* 0x000fea0003800000 */
[----:B------:R-:W-:Y:S05]  /*1f8f0*/  WARPSYNC.ALL ;  /* 0x0000000000007948 */ /* 0x000fea0003800000 */
[----:B------:R-:W3:Y:S08]  /*1f900*/  S2UR UR5, SR_CgaCtaId ;  /* 0x00000000000579c3 */ /* 0x000ef00000008800 */
[----:B------:R-:W-:Y:S06]  /*1f910*/  BAR.SYNC.DEFER_BLOCKING 0x5, 0x180 ;  /* 0x0146000000007b1d */ /* 0x000fec0000010000 */
[----:B------:R-:W-:-:S02]  /*1f920*/  UMOV UR4, 0x400 ;  /* 0x0000040000047882 */ /* 0x000fc40000000000 */
[----:B---3--:R-:W-:-:S06]  /*1f930*/  ULEA UR4, UR5, UR4, 0x18 ;  /* 0x0000000405047291 */ /* 0x008fcc000f8ec03f */
[----:B--2---:R-:W-:-:S05]  /*1f940*/  IMAD.U32 R0, RZ, RZ, UR4 ;  /* 0x00000004ff007e24 */ /* 0x004fca000f8e00ff */
[----:B------:R2:W3:Y:S04]  /*1f950*/  LDS.128 R16, [R0+0x348d0] ;  /* 0x0348d00000107984 */ /* 0x0004e80000000c00 */
[----:B------:R2:W-:Y:S01]  /*1f960*/  STL [R1+0x4], R0 ;  /* 0x0000040001007387 */ /* 0x0005e20000100800 */
[----:B------:R-:W-:Y:S06]  /*1f970*/  BAR.ARV 0x4, 0x180 ;  /* 0x0106000000007b1d */ /* 0x000fec0000002000 */
[----:B------:R-:W-:Y:S05]  /*1f980*/  BRA `(.L_x_959) ;  /* 0x0000000800447947 */ /* 0x000fea0003800000 */
.L_x_958:
[----:B------:R-:W3:Y:S01]  /*1f990*/  LDL R7, [R1+0x2c] ;  /* 0x00002c0001077983 */ /* 0x000ee20000100800 */
[----:B------:R-:W-:Y:S01]  /*1f9a0*/  UMOV UR4, 0xffffffff ;  /* 0xffffffff00047882 */ /* 0x000fe20000000000 */
[----:B---3--:R-:W-:Y:S02]  /*1f9b0*/  ISETP.NE.AND P5, PT, R7, 0x1f, PT ;  /* 0x0000001f0700780c */ /* 0x008fe40003fa5270 */
[----:B------:R-:W-:Y:S11]  /*1f9c0*/  BRA.DIV UR4, `(.L_x_960) ;  /* 0x0000002604947947 */ /* 0x000ff6000b800000 */
[----:B--2---:R-:W-:Y:S01]  /*1f9d0*/  IADD3 R0, R19, R7, RZ ;  /* 0x0000000713007210 */ /* 0x004fe20007ffe0ff */
[----:B------:R-:W-:Y:S01]  /*1f9e0*/  ULDC UR4, c[0x0][0xc3c] ;  /* 0x00030f0000047ab9 */ /* 0x000fe20000000800 */
[----:B------:R-:W-:Y:S02]  /*1f9f0*/  LOP3.LUT P4, RZ, R8, 0x1, RZ, 0xc0, !PT ;  /* 0x0000000108ff7812 */ /* 0x000fe4000788c0ff */
[----:B------:R-:W-:-:S13]  /*1fa00*/  ISETP.GE.OR P0, PT, R0, UR4, !P5 ;  /* 0x0000000400007c0c */ /* 0x000fda000ef06670 */
[----:B0-----:R-:W0:Y:S02]  /*1fa10*/  @!P0 LDC.64 R2, c[0x0][0xc80] ;  /* 0x00032000ff028b82 */ /* 0x001e240000000a00 */
[----:B0-----:R-:W-:-:S06]  /*1fa20*/  @!P0 IMAD.WIDE R2, R0, 0x4, R2 ;  /* 0x0000000400028825 */ /* 0x001fcc00078e0202 */
[----:B------:R0:W2:Y:S01]  /*1fa30*/  @!P0 LDG.E R3, desc[UR42][R2.64] ;  /* 0x0000002a02038981 */ /* 0x0000a2000c1e1900 */
[C---:B------:R-:W-:Y:S02]  /*1fa40*/  ISETP.GE.U32.AND P1, PT, R7.reuse, 0x4, PT ;  /* 0x000000040700780c */ /* 0x040fe40003f26070 */
[C---:B------:R-:W-:Y:S01]  /*1fa50*/  ISETP.GE.U32.AND P2, PT, R7.reuse, 0x8, PT ;  /* 0x000000080700780c */ /* 0x040fe20003f46070 */
[----:B------:R-:W-:Y:S01]  /*1fa60*/  SHFL.IDX PT, R0, R16, RZ, 0x1f ;  /* 0x00001fff10007589 */ /* 0x000fe200000e0000 */
[----:B------:R-:W-:-:S03]  /*1fa70*/  ISETP.GE.U32.AND P3, PT, R7, 0x10, PT ;  /* 0x000000100700780c */ /* 0x000fc60003f66070 */
[----:B------:R-:W-:Y:S01]  /*1fa80*/  SHFL.IDX PT, R4, R16, 0x1, 0x1f ;  /* 0x00201f0010047f89 */ /* 0x000fe200000e0000 */
[----:B0-----:R-:W-:Y:S01]  /*1fa90*/  IMAD.MOV.U32 R2, RZ, RZ, RZ ;  /* 0x000000ffff027224 */ /* 0x001fe200078e00ff */
[----:B--2---:R-:W-:Y:S02]  /*1faa0*/  @!P0 MOV R2, R3 ;  /* 0x0000000300028202 */ /* 0x004fe40000000f00 */
[----:B------:R-:W-:-:S03]  /*1fab0*/  ISETP.GE.U32.AND P0, PT, R7, 0x2, PT ;  /* 0x000000020700780c */ /* 0x000fc60003f06070 */
        /* <DEDUP_REMOVED lines=15> */
[----:B------:R0:W2:Y:S02]  /*1fbb0*/  SHFL.IDX PT, R6, R5, 0x1f, 0x1f ;  /* 0x03e01f0005067f89 */ /* 0x0000a400000e0000 */
.L_x_1051:
[----:B------:R-:W-:Y:S02]  /*1fbc0*/  ULDC UR4, c[0x0][0xc38] ;  /* 0x00030e0000047ab9 */ /* 0x000fe40000000800 */
[----:B------:R-:W-:-:S05]  /*1fbd0*/  MOV R16, UR4 ;  /* 0x0000000400107c02 */ /* 0x000fca0008000f00 */
[----:B--2---:R-:W-:-:S04]  /*1fbe0*/  IMAD R6, R6, R16, RZ ;  /* 0x0000001006067224 */ /* 0x004fc800078e02ff */
[----:B------:R-:W-:-:S05]  /*1fbf0*/  IMAD.IADD R4, R4, 0x1, R6 ;  /* 0x0000000104047824 */ /* 0x000fca00078e0206 */
[----:B------:R-:W-:-:S13]  /*1fc00*/  ISETP.GT.AND P4, PT, R4, R0, PT ;  /* 0x000000000400720c */ /* 0x000fda0003f84270 */
[----:B------:R-:W-:Y:S05]  /*1fc10*/  @P4 BRA `(.L_x_961) ;  /* 0x0000000000a04947 */ /* 0x000fea0003800000 */
.L_x_966:
[----:B------:R-:W2:Y:S01]  /*1fc20*/  LDC R2, c[0x0][0xc3c] ;  /* 0x00030f00ff027b82 */ /* 0x000ea20000000800 */
[----:B------:R-:W-:-:S04]  /*1fc30*/  IADD3 R19, R19, 0x1f, RZ ;  /* 0x0000001f13137810 */ /* 0x000fc80007ffe0ff */
[----:B--2---:R-:W-:-:S13]  /*1fc40*/  ISETP.GE.AND P4, PT, R19, R2, PT ;  /* 0x000000021300720c */ /* 0x004fda0003f86270 */
[----:B------:R-:W-:Y:S05]  /*1fc50*/  @P4 BRA `(.L_x_962) ;  /* 0x0000000400484947 */ /* 0x000fea0003800000 */
[----:B------:R-:W0:Y:S01]  /*1fc60*/  LDL R3, [R1+0x2c] ;  /* 0x00002c0001037983 */ /* 0x000e220000100800 */
[----:B------:R-:W-:Y:S01]  /*1fc70*/  BSSY B0, `(.L_x_963) ;  /* 0x0000008000007945 */ /* 0x000fe20003800000 */
[----:B0-----:R-:W-:-:S05]  /*1fc80*/  IMAD.IADD R5, R19, 0x1, R3 ;  /* 0x0000000113057824 */ /* 0x001fca00078e0203 */
[----:B------:R-:W-:Y:S02]  /*1fc90*/  ISETP.GE.OR P4, PT, R5, R2, !P5 ;  /* 0x000000020500720c */ /* 0x000fe40006f86670 */
[----:B------:R-:W-:-:S11]  /*1fca0*/  MOV R2, RZ ;  /* 0x000000ff00027202 */ /* 0x000fd60000000f00 */
[----:B------:R-:W-:Y:S05]  /*1fcb0*/  @P4 BRA `(.L_x_964) ;  /* 0x00000000000c4947 */ /* 0x000fea0003800000 */
[----:B------:R-:W0:Y:S02]  /*1fcc0*/  LDC.64 R2, c[0x0][0xc80] ;  /* 0x00032000ff027b82 */ /* 0x000e240000000a00 */
[----:B0-----:R-:W-:-:S06]  /*1fcd0*/  IMAD.WIDE R2, R5, 0x4, R2 ;  /* 0x0000000405027825 */ /* 0x001fcc00078e0202 */
[----:B------:R0:W5:Y:S02]  /*1fce0*/  LDG.E R2, desc[UR42][R2.64] ;  /* 0x0000002a02027981 */ /* 0x000164000c1e1900 */
.L_x_964:
[----:B------:R-:W-:Y:S05]  /*1fcf0*/  BSYNC B0 ;  /* 0x0000000000007941 */ /* 0x000fea0003800000 */
.L_x_963:
[----:B------:R-:W-:-:S03]  /*1fd00*/  UMOV UR4, 0xffffffff ;  /* 0xffffffff00047882 */ /* 0x000fc60000000000 */
[----:B------:R-:W-:Y:S05]  /*1fd10*/  BRA.DIV UR4, `(.L_x_965) ;  /* 0x0000002604fc7947 */ /* 0x000fea000b800000 */
[----:B0-----:R-:W2:Y:S02]  /*1fd20*/  LDL R3, [R1+0x8] ;  /* 0x0000080001037983 */ /* 0x001ea40000100800 */
[----:B--2---:R-:W-:Y:S02]  /*1fd30*/  LOP3.LUT P4, RZ, R3, 0x1, RZ, 0xc0, !PT ;  /* 0x0000000103ff7812 */ /* 0x004fe4000788c0ff */
[----:B-----5:R-:W0:Y:S02]  /*1fd40*/  SHFL.UP PT, R3, R2, 0x1, RZ ;  /* 0x0420000002037989 */ /* 0x020e2400000e00ff */
        /* <DEDUP_REMOVED lines=15> */
.L_x_1059:
[----:B------:R-:W-:Y:S02]  /*1fe40*/  ULDC UR4, c[0x0][0xc38] ;  /* 0x00030e0000047ab9 */ /* 0x000fe40000000800 */
[----:B------:R-:W-:-:S05]  /*1fe50*/  MOV R16, UR4 ;  /* 0x0000000400107c02 */ /* 0x000fca0008000f00 */
[----:B--2---:R-:W-:-:S04]  /*1fe60*/  IMAD R6, R6, R16, RZ ;  /* 0x0000001006067224 */ /* 0x004fc800078e02ff */
[----:B------:R-:W-:-:S05]  /*1fe70*/  IMAD.IADD R4, R6, 0x1, R4 ;  /* 0x0000000106047824 */ /* 0x000fca00078e0204 */
[----:B------:R-:W-:-:S13]  /*1fe80*/  ISETP.GT.AND P4, PT, R4, R0, PT ;  /* 0x000000000400720c */ /* 0x000fda0003f84270 */
[----:B------:R-:W-:Y:S05]  /*1fe90*/  @!P4 BRA `(.L_x_966) ;  /* 0xfffffffc0060c947 */ /* 0x000fea000383ffff */
.L_x_961:
[----:B------:R-:W-:Y:S01]  /*1fea0*/  IADD3 R6, -R6, R4, RZ ;  /* 0x0000000406067210 */ /* 0x000fe20007ffe1ff */
[----:B------:R-:W-:-:S04]  /*1feb0*/  UMOV UR4, 0xffffffff ;  /* 0xffffffff00047882 */ /* 0x000fc80000000000 */
[----:B------:R-:W-:-:S05]  /*1fec0*/  IMAD R3, R5, R16, R6 ;  /* 0x0000001005037224 */ /* 0x000fca00078e0206 */
[----:B------:R-:W-:Y:S01]  /*1fed0*/  ISETP.GT.AND P6, PT, R3, R0, PT ;  /* 0x000000000300720c */ /* 0x000fe20003fc4270 */
[----:B------:R-:W-:-:S12]  /*1fee0*/  BRA.DIV UR4, `(.L_x_967) ;  /* 0x0000002a04687947 */ /* 0x000fd8000b800000 */
[----:B------:R-:W-:-:S04]  /*1fef0*/  VOTE.ANY R3, PT, !P6 ;  /* 0x0000000000037806 */ /* 0x000fc800070e0100 */
[----:B------:R-:W2:Y:S02]  /*1ff00*/  POPC R4, R3 ;  /* 0x0000000300047309 */ /* 0x000ea40000000000 */
[----:B--2---:R2:W3:Y:S02]  /*1ff10*/  SHFL.IDX PT, R17, R2, R4, 0x1f ;  /* 0x00001f0402117589 */ /* 0x0044e400000e0000 */
.L_x_1063:
[----:B------:R-:W-:Y:S01]  /*1ff20*/  ISETP.NE.AND P0, PT, R3, RZ, PT ;  /* 0x000000ff0300720c */ /* 0x000fe20003f05270 */
[----:B--2---:R-:W-:-:S12]  /*1ff30*/  IMAD.MOV.U32 R2, RZ, RZ, RZ ;  /* 0x000000ffff027224 */ /* 0x004fd800078e00ff */
[----:B------:R-:W-:Y:S05]  /*1ff40*/  @!P0 BRA `(.L_x_968) ;  /* 0x0000000000108947 */ /* 0x000fea0003800000 */
[----:B------:R-:W-:Y:S01]  /*1ff50*/  UMOV UR4, 0xffffffff ;  /* 0xffffffff00047882 */ /* 0x000fe20000000000 */
[----:B------:R-:W-:Y:S02]  /*1ff60*/  IADD3 R12, R4, -0x1, RZ ;  /* 0xffffffff040c7810 */ /* 0x000fe40007ffe0ff */
[----:B------:R-:W-:Y:S05]  /*1ff70*/  BRA.DIV UR4, `(.L_x_969) ;  /* 0x0000002a048c7947 */ /* 0x000fea000b800000 */
[----:B------:R2:W4:Y:S02]  /*1ff80*/  SHFL.IDX PT, R2, R5, R12, 0x1f ;  /* 0x00001f0c05027589 */ /* 0x00052400000e0000 */
.L_x_968:
[----:B0-23--:R-:W-:Y:S01]  /*1ff90*/  IABS R5, R17 ;  /* 0x0000001100057213 */ /* 0x00dfe20000000000 */
[----:B----4-:R-:W-:Y:S02]  /*1ffa0*/  IMAD R16, R2, R16, R6 ;  /* 0x0000001002107224 */ /* 0x010fe400078e0206 */
[----:B------:R-:W-:Y:S01]  /*1ffb0*/  IMAD.IADD R19, R4, 0x1, R19 ;  /* 0x0000000104137824 */ /* 0x000fe200078e0213 */
[----:B------:R-:W0:Y:S02]  /*1ffc0*/  I2F.RP R2, R5 ;  /* 0x0000000500027306 */ /* 0x000e240000209400 */
[----:B------:R-:W-:-:S06]  /*1ffd0*/  IADD3 R0, R0, -R16, RZ ;  /* 0x8000001000007210 */ /* 0x000fcc0007ffe0ff */
[----:B0-----:R-:W0:Y:S02]  /*1ffe0*/  MUFU.RCP R2, R2 ;  /* 0x0000000200027308 */ /* 0x001e240000001000 */
[----:B0-----:R-:W-:-:S06]  /*1fff0*/  VIADD R2, R2, 0xffffffe ;  /* 0x0ffffffe02027836 */ /* 0x001fcc0000000000 */
[----:B------:R-:W0:Y:S02]  /*20000*/  F2I.FTZ.U32.TRUNC.NTZ R3, R2 ;  /* 0x0000000200037305 */ /* 0x000e24000021f000 */
[----:B0-----:R-:W-:-:S05]  /*20010*/  IADD3 R2, RZ, -R3, RZ ;  /* 0x80000003ff027210 */ /* 0x001fca0007ffe0ff */
[----:B------:R-:W-:Y:S02]  /*20020*/  IMAD R6, R2, R5, RZ ;  /* 0x0000000502067224 */ /* 0x000fe400078e02ff */
[----:B------:R-:W-:-:S04]  /*20030*/  IMAD.MOV.U32 R2, RZ, RZ, RZ ;  /* 0x000000ffff027224 */ /* 0x000fc800078e00ff */
[----:B------:R-:W-:Y:S01]  /*20040*/  IMAD.HI.U32 R2, R3, R6, R2 ;  /* 0x0000000603027227 */ /* 0x000fe200078e0002 */
[----:B------:R-:W-:Y:S02]  /*20050*/  IABS R6, R17 ;  /* 0x0000001100067213 */ /* 0x000fe40000000000 */
[----:B------:R-:W-:-:S03]  /*20060*/  IABS R3, R0 ;  /* 0x0000000000037213 */ /* 0x000fc60000000000 */
[----:B------:R-:W-:Y:S02]  /*20070*/  IMAD.MOV R6, RZ, RZ, -R6 ;  /* 0x000000ffff067224 */ /* 0x000fe400078e0a06 */
[----:B------:R-:W-:-:S04]  /*20080*/  IMAD.HI.U32 R2, R2, R3, RZ ;  /* 0x0000000302027227 */ /* 0x000fc800078e00ff */
[----:B------:R-:W-:-:S05]  /*20090*/  IMAD R3, R2, R6, R3 ;  /* 0x0000000602037224 */ /* 0x000fca00078e0203 */
[----:B------:R-:W-:-:S13]  /*200a0*/  ISETP.GT.U32.AND P2, PT, R5, R3, PT ;  /* 0x000000030500720c */ /* 0x000fda0003f44070 */
[-C--:B------:R-:W-:Y:S01]  /*200b0*/  @!P2 IADD3 R3, R3, -R5.reuse, RZ ;  /* 0x800000050303a210 */ /* 0x080fe20007ffe0ff */
[----:B------:R-:W-:Y:S01]  /*200c0*/  @!P2 VIADD R2, R2, 0x1 ;  /* 0x000000010202a836 */ /* 0x000fe20000000000 */
[----:B------:R-:W-:Y:S02]  /*200d0*/  ISETP.NE.AND P2, PT, R17, RZ, PT ;  /* 0x000000ff1100720c */ /* 0x000fe40003f45270 */
[----:B------:R-:W-:Y:S02]  /*200e0*/  ISETP.GE.U32.AND P0, PT, R3, R5, PT ;  /* 0x000000050300720c */ /* 0x000fe40003f06070 */
[----:B------:R-:W-:-:S04]  /*200f0*/  LOP3.LUT R3, R0, R17, RZ, 0x3c, !PT ;  /* 0x0000001100037212 */ /* 0x000fc800078e3cff */
[----:B------:R-:W-:-:S07]  /*20100*/  ISETP.GE.AND P1, PT, R3, RZ, PT ;  /* 0x000000ff0300720c */ /* 0x000fce0003f26270 */
[----:B------:R-:W-:-:S06]  /*20110*/  @P0 IADD3 R2, R2, 0x1, RZ ;  /* 0x0000000102020810 */ /* 0x000fcc0007ffe0ff */
[----:B------:R-:W-:Y:S01]  /*20120*/  @!P1 IMAD.MOV R2, RZ, RZ, -R2 ;  /* 0x000000ffff029224 */ /* 0x000fe200078e0a02 */
[----:B------:R-:W-:-:S04]  /*20130*/  @!P2 LOP3.LUT R2, RZ, R17, RZ, 0x33, !PT ;  /* 0x00000011ff02a212 */ /* 0x000fc800078e33ff */
[----:B------:R-:W-:Y:S02]  /*20140*/  IADD3 R3, -R2, RZ, RZ ;  /* 0x000000ff02037210 */ /* 0x000fe40007ffe1ff */
[----:B------:R-:W-:-:S03]  /*20150*/  MOV R18, R2 ;  /* 0x0000000200127202 */ /* 0x000fc60000000f00 */
[----:B------:R-:W-:Y:S01]  /*20160*/  IMAD R17, R17, R3, R0 ;  /* 0x0000000311117224 */ /* 0x000fe200078e0200 */
[----:B------:R-:W-:Y:S06]  /*20170*/  BRA `(.L_x_970) ;  /* 0x00000000001c7947 */ /* 0x000fec0003800000 */
.L_x_962:
[----:B------:R-:W-:Y:S01]  /*20180*/  UMOV UR4, URZ ;  /* 0x0000003f00047c82 */ /* 0x000fe20008000000 */
[----:B------:R-:W-:Y:S01]  /*20190*/  UMOV UR5, URZ ;  /* 0x0000003f00057c82 */ /* 0x000fe20008000000 */
[----:B------:R-:W-:Y:S01]  /*201a0*/  ULDC UR6, c[0x0][0xc3c] ;  /* 0x00030f0000067ab9 */ /* 0x000fe20000000800 */
[----:B------:R-:W-:Y:S01]  /*201b0*/  IMAD.MOV.U32 R16, RZ, RZ, R0 ;  /* 0x000000ffff107224 */ /* 0x000fe200078e0000 */
[----:B------:R-:W-:Y:S01]  /*201c0*/  MOV R17, UR4 ;  /* 0x0000000400117c02 */ /* 0x000fe20008000f00 */
[----:B------:R-:W-:Y:S01]  /*201d0*/  IMAD.U32 R18, RZ, RZ, UR5 ;  /* 0x00000005ff127e24 */ /* 0x000fe2000f8e00ff */
[----:B------:R-:W-:-:S07]  /*201e0*/  MOV R19, UR6 ;  /* 0x0000000600137c02 */ /* 0x000fce0008000f00 */
.L_x_970:
[----:B------:R-:W2:Y:S04]  /*201f0*/  LDL R0, [R1+0x2c] ;  /* 0x00002c0001007983 */ /* 0x000ea80000100800 */
[----:B------:R4:W3:Y:S01]  /*20200*/  LDL R3, [R1+0x4] ;  /* 0x0000040001037983 */ /* 0x0008e20000100800 */
[----:B------:R-:W-:Y:S05]  /*20210*/  WARPSYNC.ALL ;  /* 0x0000000000007948 */ /* 0x000fea0003800000 */
[----:B------:R-:W-:Y:S01]  /*20220*/  BAR.SYNC.DEFER_BLOCKING 0x4, 0x180 ;  /* 0x0106000000007b1d */ /* 0x000fe20000010000 */
[----:B--2---:R-:W-:-:S13]  /*20230*/  ISETP.NE.AND P0, PT, R0, RZ, PT ;  /* 0x000000ff0000720c */ /* 0x004fda0003f05270 */
[----:B------:R-:W3:Y:S01]  /*20240*/  @!P0 S2R R0, SR_CgaCtaId ;  /* 0x0000000000008919 */ /* 0x000ee20000008800 */
[----:B------:R-:W-:-:S04]  /*20250*/  @!P0 MOV R2, 0x400 ;  /* 0x0000040000028802 */ /* 0x000fc80000000f00 */
[----:B---3--:R-:W-:-:S05]  /*20260*/  @!P0 LEA R3, R0, R2, 0x18 ;  /* 0x0000000200038211 */ /* 0x008fca00078ec0ff */
[----:B------:R4:W-:Y:S04]  /*20270*/  @!P0 STS.128 [R3+0x348d0], R16 ;  /* 0x0348d01003008388 */ /* 0x0009e80000000c00 */
[----:B------:R4:W-:Y:S01]  /*20280*/  @!P0 STL [R1+0x4], R3 ;  /* 0x0000040301008387 */ /* 0x0009e20000100800 */
[----:B------:R-:W-:Y:S06]  /*20290*/  BAR.ARV 0x5, 0x180 ;  /* 0x0146000000007b1d */ /* 0x000fec0000002000 */
.L_x_959:
[----:B------:R-:W-:Y:S02]  /*202a0*/  ULDC UR4, c[0x0][0xc3c] ;  /* 0x00030f0000047ab9 */ /* 0x000fe40000000800 */
[----:B---3--:R-:W-:-:S13]  /*202b0*/  ISETP.GE.AND P0, PT, R19, UR4, PT ;  /* 0x0000000413007c0c */ /* 0x008fda000bf06270 */
[----:B------:R-:W-:Y:S05]  /*202c0*/  @!P0 BRA `(.L_x_971) ;  /* 0xffffff9400f48947 */ /* 0x000fea000383ffff */
[----:B------:R-:W-:Y:S05]  /*202d0*/  BSYNC B8 ;  /* 0x0000000000087941 */ /* 0x000fea0003800000 */
.L_x_827:
[----:B--2---:R-:W2:Y:S01]  /*202e0*/  LDL.LU R0, [R1+0x58] ;  /* 0x0000580001007983 */ /* 0x004ea20000300800 */
[----:B------:R-:W-:Y:S01]  /*202f0*/  BSSY B0, `(.L_x_972) ;  /* 0x000000b000007945 */ /* 0x000fe20003800000 */
[----:B0-----:R-:W0:Y:S01]  /*20300*/  S2R R5, SR_CgaCtaId ;  /* 0x0000000000057919 */ /* 0x001e220000008800 */
[----:B--2---:R-:W-:-:S05]  /*20310*/  VIADD R0, R0, 0x1 ;  /* 0x0000000100007836 */ /* 0x004fca0000000000 */
[----:B------:R-:W-:-:S04]  /*20320*/  LEA.HI R2, R0, R0, RZ, 0x1 ;  /* 0x0000000000027211 */ /* 0x000fc800078f08ff */
[----:B----4-:R-:W-:-:S04]  /*20330*/  LOP3.LUT R3, R2, 0xfffffffe, RZ, 0xc0, !PT ;  /* 0xfffffffe02037812 */ /* 0x010fc800078ec0ff */
[----:B------:R-:W-:Y:S02]  /*20340*/  IADD3 R3, R0, -R3, RZ ;  /* 0x8000000300037210 */ /* 0x000fe40007ffe0ff */
[----:B------:R-:W-:Y:S02]  /*20350*/  MOV R0, 0x400 ;  /* 0x0000040000007802 */ /* 0x000fe40000000f00 */
[----:B------:R-:W-:Y:S02]  /*20360*/  SHF.L.U32 R3, R3, 0x1f, RZ ;  /* 0x0000001f03037819 */ /* 0x000fe400000006ff */
[----:B0-----:R-:W-:-:S04]  /*20370*/  LEA R0, R5, R0, 0x18 ;  /* 0x0000000005007211 */ /* 0x001fc800078ec0ff */
[----:B------:R-:W0:Y:S02]  /*20380*/  SYNCS.PHASECHK.TRANS64.TRYWAIT P0, [R0+URZ+0x34820], R3 ;  /* 0x03482003000075a7 */ /* 0x000e24000800017f */
[----:B0-----:R-:W-:Y:S05]  /*20390*/  @!P0 BRA `(.L_x_973) ;  /* 0x0000002400ac8947 */ /* 0x001fea0003800000 */
.L_x_1066:
[----:B------:R-:W-:Y:S05]  /*203a0*/  BSYNC B0 ;  /* 0x0000000000007941 */ /* 0x000fea0003800000 */
.L_x_972:
[----:B------:R-:W-:-:S03]  /*203b0*/  UMOV UR4, 0xffffffff ;  /* 0xffffffff00047882 */ /* 0x000fc60000000000 */
[----:B------:R-:W-:Y:S05]  /*203c0*/  BRA.DIV UR4, `(.L_x_974) ;  /* 0x0000002604b47947 */ /* 0x000fea000b800000 */
[----:B------:R-:W2:Y:S02]  /*203d0*/  S2R R2, SR_TID.X ;  /* 0x0000000000027919 */ /* 0x000ea40000002100 */
[----:B--2---:R-:W-:-:S04]  /*203e0*/  SHF.R.U32.HI R2, RZ, 0x5, R2 ;  /* 0x00000005ff027819 */ /* 0x004fc80000011602 */
[----:B------:R-:W-:-:S05]  /*203f0*/  LOP3.LUT R2, R2, 0x3, RZ, 0xc0, !PT ;  /* 0x0000000302027812 */ /* 0x000fca00078ec0ff */
[----:B------:R2:W3:Y:S02]  /*20400*/  SHFL.IDX PT, R14, R2, RZ, 0x1f ;  /* 0x00001fff020e7589 */ /* 0x0004e400000e0000 */
.L_x_1069:
[----:B---3--:R-:W-:-:S13]  /*20410*/  ISETP.NE.AND P0, PT, R14, RZ, PT ;  /* 0x000000ff0e00720c */ /* 0x008fda0003f05270 */
[----:B------:R-:W-:Y:S05]  /*20420*/  @P0 BRA `(.L_x_612) ;  /* 0x00000000009c0947 */ /* 0x000fea0003800000 */
[----:B------:R-:W-:-:S03]  /*20430*/  UMOV UR4, 0xffffffff ;  /* 0xffffffff00047882 */ /* 0x000fc60000000000 */
[----:B------:R-:W-:Y:S05]  /*20440*/  BRA.DIV UR4, `(.L_x_975) ;  /* 0x0000002604c87947 */ /* 0x000fea000b800000 */
[----:B------:R-:W-:-:S13]  /*20450*/  ELECT P6, URZ, PT ;  /* 0x00000000003f782f */ /* 0x000fda00038c0000 */
.L_x_1072:
        /* <DEDUP_REMOVED lines=8> */
.L_x_976:
[----:B0-----:R-:W2:Y:S04]  /*204e0*/  LDL R3, [R1+0xc] ;  /* 0x00000c0001037983 */ /* 0x001ea80000100800 */
[----:B------:R-:W3:Y:S01]  /*204f0*/  LDL.LU R7, [R1+0x18] ;  /* 0x0000180001077983 */ /* 0x000ee20000300800 */
[----:B------:R-:W-:-:S05]  /*20500*/  IADD3 R2, R0, 0x34840, RZ ;  /* 0x0003484000027810 */ /* 0x000fca0007ffe0ff */
[C---:B--2---:R-:W-:Y:S01]  /*20510*/  IMAD R6, R3.reuse, 0x8, R2 ;  /* 0x0000000803067824 */ /* 0x044fe200078e0202 */
[----:B------:R-:W-:Y:S02]  /*20520*/  IADD3 R3, R3, 0x1, RZ ;  /* 0x0000000103037810 */ /* 0x000fe40007ffe0ff */
[----:B---3--:R-:W-:Y:S02]  /*20530*/  SHF.L.U32 R5, R7, 0x1f, RZ ;  /* 0x0000001f07057819 */ /* 0x008fe400000006ff */
[C---:B------:R-:W-:Y:S02]  /*20540*/  ISETP.NE.AND P1, PT, R3.reuse, 0x2, PT ;  /* 0x000000020300780c */ /* 0x040fe40003f25270 */
[----:B------:R-:W0:Y:S02]  /*20550*/  SYNCS.PHASECHK.TRANS64.TRYWAIT P0, [R6+URZ], R5 ;  /* 0x00000005060075a7 */ /* 0x000e24000800017f */
[----:B------:R-:W-:Y:S02]  /*20560*/  SEL R4, RZ, 0x1, P1 ;  /* 0x00000001ff047807 */ /* 0x000fe40000800000 */
[----:B------:R-:W-:-:S02]  /*20570*/  SEL R3, R3, RZ, P1 ;  /* 0x000000ff03037207 */ /* 0x000fc40000800000 */
[----:B------:R-:W-:-:S03]  /*20580*/  LOP3.LUT R4, R7, R4, RZ, 0x3c, !PT ;  /* 0x0000000407047212 */ /* 0x000fc600078e3cff */
[----:B------:R-:W-:Y:S01]  /*20590*/  IMAD R7, R3, 0x8, R2 ;  /* 0x0000000803077824 */ /* 0x000fe200078e0202 */
[----:B------:R-:W-:Y:S01]  /*205a0*/  SHF.L.U32 R2, R4, 0x1f, RZ ;  /* 0x0000001f04027819 */ /* 0x000fe200000006ff */
[----:B0-----:R-:W-:Y:S06]  /*205b0*/  @!P0 BRA `(.L_x_977) ;  /* 0x00000024008c8947 */ /* 0x001fec0003800000 */
.L_x_1073:
[----:B------:R-:W2:Y:S02]  /*205c0*/  SYNCS.PHASECHK.TRANS64.TRYWAIT P0, [R7+URZ], R2 ;  /* 0x00000002070075a7 */ /* 0x000ea4000800017f */
[----:B--2---:R-:W-:Y:S05]  /*205d0*/  @!P0 BRA `(.L_x_978) ;  /* 0x0000002400988947 */ /* 0x004fea0003800000 */
.L_x_1074:
[----:B------:R-:W-:Y:S05]  /*205e0*/  @!P2 BRA `(.L_x_979) ;  /* 0x000000000004a947 */ /* 0x000fea0003800000 */
[----:B------:R-:W-:Y:S01]  /*205f0*/  BPT.TRAP 0x1 ;  /* 0x000000040000795c */ /* 0x000fe20000300000 */
.L_x_979:
[----:B------:R-:W3:Y:S01]  /*20600*/  LDL.LU R4, [R1+0xc] ;  /* 0x00000c0001047983 */ /* 0x000ee20000300800 */
[----:B------:R-:W-:-:S05]  /*20610*/  IADD3 R0, R0, 0x34860, RZ ;  /* 0x0003486000007810 */ /* 0x000fca0007ffe0ff */
[----:B---3--:R-:W-:-:S04]  /*20620*/  IMAD R4, R4, 0x8, R0 ;  /* 0x0000000804047824 */ /* 0x008fc800078e0200 */
[----:B------:R-:W3:Y:S02]  /*20630*/  SYNCS.PHASECHK.TRANS64.TRYWAIT P0, [R4+URZ], R5 ;  /* 0x00000005040075a7 */ /* 0x000ee4000800017f */
[----:B---3--:R-:W-:Y:S05]  /*20640*/  @!P0 BRA `(.L_x_980) ;  /* 0x0000002400908947 */ /* 0x008fea0003800000 */
.L_x_1075:
[----:B------:R-:W-:-:S07]  /*20650*/  LEA R3, R3, R0, 0x3 ;  /* 0x0000000003037211 */ /* 0x000fce00078e18ff */
.L_x_981:
[----:B----4-:R4:W0:Y:S02]  /*20660*/  SYNCS.PHASECHK.TRANS64.TRYWAIT P0, [R3+URZ], R2 ;  /* 0x00000002030075a7 */ /* 0x010824000800017f */
[----:B0-----:R-:W-:Y:S05]  /*20670*/  @!P0 NANOSLEEP.SYNCS 0x989680 ;  /* 0x009896800000895d */ /* 0x001fea0003900000 */
[----:B------:R-:W0:Y:S02]  /*20680*/  @!P0 SYNCS.PHASECHK.TRANS64 P0, [R3+URZ], R2 ;  /* 0x00000002030085a7 */ /* 0x000e24000800007f */
[----:B0-----:R-:W-:Y:S05]  /*20690*/  @!P0 BRA `(.L_x_981) ;  /* 0xfffffffc00f08947 */ /* 0x001fea000383ffff */
.L_x_612:
[----:B------:R-:W-:Y:S05]  /*206a0*/  BSYNC B9 ;  /* 0x0000000000097941 */ /* 0x000fea0003800000 */
.L_x_609:
[----:B------:R-:W-:Y:S05]  /*206b0*/  EXIT ;  /* 0x000000000000794d */ /* 0x000fea0003800000 */
.L_x_630:
[----:B-1----:R1:W2:Y:S02]  /*206c0*/  SYNCS.PHASECHK.TRANS64.TRYWAIT P5, [R3+URZ+0x34890], R0 ;  /* 0x03489000030075a7 */ /* 0x0022a400080a017f */
[----:B--2---:R-:W-:Y:S05]  /*206d0*/  @!P5 NANOSLEEP.SYNCS 0x989680 ;  /* 0x009896800000d95d */ /* 0x004fea0003900000 */
[----:B------:R-:W2:Y:S02]  /*206e0*/  @!P5 SYNCS.PHASECHK.TRANS64 P5, [R3+URZ+0x34890], R0 ;  /* 0x034890000300d5a7 */ /* 0x000ea400080a007f */
[----:B--2---:R-:W-:Y:S05]  /*206f0*/  @!P5 BRA `(.L_x_630) ;  /* 0xfffffffc00f0d947 */ /* 0x004fea000383ffff */
[----:B------:R-:W-:Y:S05]  /*20700*/  BRA `(.L_x_982) ;  /* 0xfffffe30000c7947 */ /* 0x000fea000383ffff */
.L_x_684:
[----:B-1----:R1:W3:Y:S02]  /*20710*/  SYNCS.PHASECHK.TRANS64.TRYWAIT P5, [R3+URZ+0x34890], R0 ;  /* 0x03489000030075a7 */ /* 0x0022e400080a017f */
[----:B---3--:R-:W-:Y:S05]  /*20720*/  @!P5 NANOSLEEP.SYNCS 0x989680 ;  /* 0x009896800000d95d */ /* 0x008fea0003900000 */
[----:B------:R-:W3:Y:S02]  /*20730*/  @!P5 SYNCS.PHASECHK.TRANS64 P5, [R3+URZ+0x34890], R0 ;  /* 0x034890000300d5a7 */ /* 0x000ee400080a007f */
[----:B---3--:R-:W-:Y:S05]  /*20740*/  @!P5 BRA `(.L_x_684) ;  /* 0xfffffffc00f0d947 */ /* 0x008fea000383ffff */
[----:B------:R-:W-:Y:S05]  /*20750*/  BRA `(.L_x_983) ;  /* 0xfffffe6000887947 */ /* 0x000fea000383ffff */
.L_x_709:
[----:B-1----:R1:W2:Y:S02]  /*20760*/  SYNCS.PHASECHK.TRANS64.TRYWAIT P4, [R3+URZ+0x34890], R0 ;  /* 0x03489000030075a7 */ /* 0x0022a4000808017f */
[----:B--2---:R-:W-:Y:S05]  /*20770*/  @!P4 NANOSLEEP.SYNCS 0x989680 ;  /* 0x009896800000c95d */ /* 0x004fea0003900000 */
[----:B------:R-:W2:Y:S02]  /*20780*/  @!P4 SYNCS.PHASECHK.TRANS64 P4, [R3+URZ+0x34890], R0 ;  /* 0x034890000300c5a7 */ /* 0x000ea4000808007f */
[----:B--2---:R-:W-:Y:S05]  /*20790*/  @!P4 BRA `(.L_x_709) ;  /* 0xfffffffc00f0c947 */ /* 0x004fea000383ffff */
[----:B------:R-:W-:Y:S05]  /*207a0*/  BRA `(.L_x_984) ;  /* 0xfffffe9000887947 */ /* 0x000fea000383ffff */
.L_x_715:
[----:B0-----:R0:W2:Y:S02]  /*207b0*/  SYNCS.PHASECHK.TRANS64.TRYWAIT P4, [R3+URZ+0x348b0], R0 ;  /* 0x0348b000030075a7 */ /* 0x0010a4000808017f */
[----:B--2---:R-:W-:Y:S05]  /*207c0*/  @!P4 NANOSLEEP.SYNCS 0x989680 ;  /* 0x009896800000c95d */ /* 0x004fea0003900000 */
[----:B------:R-:W2:Y:S02]  /*207d0*/  @!P4 SYNCS.PHASECHK.TRANS64 P4, [R3+URZ+0x348b0], R0 ;  /* 0x0348b0000300c5a7 */ /* 0x000ea4000808007f */
[----:B--2---:R-:W-:Y:S05]  /*207e0*/  @!P4 BRA `(.L_x_715) ;  /* 0xfffffffc00f0c947 */ /* 0x004fea000383ffff */
[----:B------:R-:W-:Y:S05]  /*207f0*/  BRA `(.L_x_985) ;  /* 0xfffffe94008c7947 */ /* 0x000fea000383ffff */
.L_x_733:
[----:B------:R-:W-:Y:S01]  /*20800*/  BSSY B1, `(.L_x_986) ;  /* 0x0000008000017945 */ /* 0x000fe20003800000 */
[----:B------:R-:W-:Y:S01]  /*20810*/  IMAD.MOV.U32 R13, RZ, RZ, R25 ;  /* 0x000000ffff0d7224 */ /* 0x000fe200078e0019 */
[----:B------:R-:W-:Y:S01]  /*20820*/  MOV R12, RZ ;  /* 0x000000ff000c7202 */ /* 0x000fe20000000f00 */
[----:B------:R-:W-:Y:S01]  /*20830*/  IMAD.MOV.U32 R11, RZ, RZ, 0x1c1f ;  /* 0x00001c1fff0b7424 */ /* 0x000fe200078e00ff */
[----:B------:R-:W-:-:S07]  /*20840*/  MOV R15, 0xffffffff ;  /* 0xffffffff000f7802 */ /* 0x000fce0000000f00 */
[----:B------:R-:W-:Y:S05]  /*20850*/  WARPSYNC.COLLECTIVE R15, `(.L_x_987) ;  /* 0x000000000f087348 */ /* 0x000fea0003c00000 */
[----:B------:R0:W1:Y:S02]  /*20860*/  SHFL.IDX P6, R14, R13, R12, R11 ;  /* 0x0000000c0d0e7389 */ /* 0x00006400000c000b */
[----:B01----:R-:W-:Y:S01]  /*20870*/  ENDCOLLECTIVE ;  /* 0x000000000000791b */ /* 0x003fe20003800000 */
.L_x_987:
[----:B------:R-:W-:Y:S05]  /*20880*/  BSYNC B1 ;  /* 0x0000000000017941 */ /* 0x000fea0003800000 */
.L_x_986:
[----:B------:R-:W-:Y:S01]  /*20890*/  MOV R13, R24 ;  /* 0x00000018000d7202 */ /* 0x000fe20000000f00 */
[----:B------:R-:W-:Y:S01]  /*208a0*/  IMAD.MOV.U32 R12, RZ, RZ, RZ ;  /* 0x000000ffff0c7224 */ /* 0x000fe200078e00ff */
[----:B------:R-:W-:Y:S01]  /*208b0*/  MOV R11, 0x1c1f ;  /* 0x00001c1f000b7802 */ /* 0x000fe20000000f00 */
[----:B------:R-:W-:Y:S02]  /*208c0*/  IMAD.MOV.U32 R15, RZ, RZ, -0x1 ;  /* 0xffffffffff0f7424 */ /* 0x000fe400078e00ff */
[----:B------:R-:W-:-:S07]  /*208d0*/  IMAD.MOV.U32 R0, RZ, RZ, R14 ;  /* 0x000000ffff007224 */ /* 0x000fce00078e000e */
[----:B------:R-:W-:Y:S05]  /*208e0*/  WARPSYNC.COLLECTIVE R15, `(.L_x_988) ;  /* 0x000000000f087348 */ /* 0x000fea0003c00000 */
[----:B------:R0:W1:Y:S02]  /*208f0*/  SHFL.IDX P6, R14, R13, R12, R11 ;  /* 0x0000000c0d0e7389 */ /* 0x00006400000c000b */
[----:B01----:R-:W-:Y:S01]  /*20900*/  ENDCOLLECTIVE ;  /* 0x000000000000791b */ /* 0x003fe20003800000 */
.L_x_988:
[----:B------:R-:W-:Y:S01]  /*20910*/  IMAD.MOV.U32 R13, RZ, RZ, R27 ;  /* 0x000000ffff0d7224 */ /* 0x000fe200078e001b */
[----:B------:R-:W-:-:S07]  /*20920*/  MOV R3, R14 ;  /* 0x0000000e00037202 */ /* 0x000fce0000000f00 */
[----:B------:R-:W-:Y:S05]  /*20930*/  WARPSYNC.COLLECTIVE R15, `(.L_x_989) ;  /* 0x000000000f087348 */ /* 0x000fea0003c00000 */
[----:B------:R0:W1:Y:S02]  /*20940*/  SHFL.IDX P6, R14, R13, R12, R11 ;  /* 0x0000000c0d0e7389 */ /* 0x00006400000c000b */
[----:B01----:R-:W-:Y:S01]  /*20950*/  ENDCOLLECTIVE ;  /* 0x000000000000791b */ /* 0x003fe20003800000 */
.L_x_989:
[----:B------:R-:W-:Y:S01]  /*20960*/  IMAD.MOV.U32 R13, RZ, RZ, R26 ;  /* 0x000000ffff0d7224 */ /* 0x000fe200078e001a */
[----:B------:R-:W-:-:S07]  /*20970*/  MOV R4, R14 ;  /* 0x0000000e00047202 */ /* 0x000fce0000000f00 */
[----:B------:R-:W-:Y:S05]  /*20980*/  WARPSYNC.COLLECTIVE R15, `(.L_x_990) ;  /* 0x000000000f087348 */ /* 0x000fea0003c00000 */
[----:B------:R0:W1:Y:S02]  /*20990*/  SHFL.IDX P6, R14, R13, R12, R11 ;  /* 0x0000000c0d0e7389 */ /* 0x00006400000c000b */
[----:B01----:R-:W-:Y:S01]  /*209a0*/  ENDCOLLECTIVE ;  /* 0x000000000000791b */ /* 0x003fe20003800000 */
.L_x_990:
[----:B------:R-:W-:Y:S01]  /*209b0*/  MOV R5, R14 ;  /* 0x0000000e00057202 */ /* 0x000fe20000000f00 */
[----:B------:R-:W-:Y:S06]  /*209c0*/  BRA `(.L_x_991) ;  /* 0xfffffea000587947 */ /* 0x000fec000383ffff */
.L_x_737:
[----:B0-----:R0:W1:Y:S02]  /*209d0*/  SYNCS.PHASECHK.TRANS64.TRYWAIT P0, [R2+URZ+0x34800], R5 ;  /* 0x03480005020075a7 */ /* 0x001064000800017f */
[----:B-1----:R-:W-:Y:S05]  /*209e0*/  @!P0 NANOSLEEP.SYNCS 0x989680 ;  /* 0x009896800000895d */ /* 0x002fea0003900000 */
[----:B------:R-:W1:Y:S02]  /*209f0*/  @!P0 SYNCS.PHASECHK.TRANS64 P0, [R2+URZ+0x34800], R5 ;  /* 0x03480005020085a7 */ /* 0x000e64000800007f */
[----:B-1----:R-:W-:Y:S05]  /*20a00*/  @!P0 BRA `(.L_x_737) ;  /* 0xfffffffc00f08947 */ /* 0x002fea000383ffff */
[----:B------:R-:W-:Y:S05]  /*20a10*/  BRA `(.L_x_992) ;  /* 0xfffffea800d47947 */ /* 0x000fea000383ffff */
.L_x_761:
        /* <DEDUP_REMOVED lines=8> */
.L_x_994:
[----:B------:R-:W-:Y:S05]  /*20aa0*/  BSYNC B1 ;  /* 0x0000000000017941 */ /* 0x000fea0003800000 */
.L_x_993:
        /* <DEDUP_REMOVED lines=8> */
.L_x_995:
[----:B------:R-:W-:Y:S02]  /*20b30*/  IMAD.MOV.U32 R43, RZ, RZ, R3 ;  /* 0x000000ffff2b7224 */ /* 0x000fe400078e0003 */
[----:B------:R-:W-:Y:S01]  /*20b40*/  IMAD.MOV.U32 R13, RZ, RZ, R27 ;  /* 0x000000ffff0d7224 */ /* 0x000fe200078e001b */
[----:B------:R-:W-:-:S07]  /*20b50*/  MOV R0, R14 ;  /* 0x0000000e00007202 */ /* 0x000fce0000000f00 */
[----:B------:R-:W-:Y:S05]  /*20b60*/  WARPSYNC.COLLECTIVE R15, `(.L_x_996) ;  /* 0x000000000f087348 */ /* 0x000fea0003c00000 */
[----:B------:R0:W1:Y:S02]  /*20b70*/  SHFL.IDX P6, R14, R13, R12, R11 ;  /* 0x0000000c0d0e7389 */ /* 0x00006400000c000b */
[----:B01----:R-:W-:Y:S01]  /*20b80*/  ENDCOLLECTIVE ;  /* 0x000000000000791b */ /* 0x003fe20003800000 */
.L_x_996:
[----:B------:R-:W-:Y:S01]  /*20b90*/  MOV R42, R0 ;  /* 0x00000000002a7202 */ /* 0x000fe20000000f00 */
[----:B------:R-:W-:Y:S01]  /*20ba0*/  IMAD.MOV.U32 R13, RZ, RZ, R26 ;  /* 0x000000ffff0d7224 */ /* 0x000fe200078e001a */
[----:B------:R-:W-:-:S07]  /*20bb0*/  MOV R5, R14 ;  /* 0x0000000e00057202 */ /* 0x000fce0000000f00 */
[----:B------:R-:W-:Y:S05]  /*20bc0*/  WARPSYNC.COLLECTIVE R15, `(.L_x_997) ;  /* 0x000000000f087348 */ /* 0x000fea0003c00000 */
[----:B------:R0:W1:Y:S02]  /*20bd0*/  SHFL.IDX P6, R14, R13, R12, R11 ;  /* 0x0000000c0d0e7389 */ /* 0x00006400000c000b */
[----:B01----:R-:W-:Y:S01]  /*20be0*/  ENDCOLLECTIVE ;  /* 0x000000000000791b */ /* 0x003fe20003800000 */
.L_x_997:
[----:B------:R-:W-:Y:S05]  /*20bf0*/  BRA `(.L_x_998) ;  /* 0xfffffec800747947 */ /* 0x000fea000383ffff */
.L_x_765:
[----:B0-----:R0:W1:Y:S02]  /*20c00*/  SYNCS.PHASECHK.TRANS64.TRYWAIT P0, [R2+URZ+0x34800], R5 ;  /* 0x03480005020075a7 */ /* 0x001064000800017f */
[----:B-1----:R-:W-:Y:S05]  /*20c10*/  @!P0 NANOSLEEP.SYNCS 0x989680 ;  /* 0x009896800000895d */ /* 0x002fea0003900000 */
[----:B------:R-:W1:Y:S02]  /*20c20*/  @!P0 SYNCS.PHASECHK.TRANS64 P0, [R2+URZ+0x34800], R5 ;  /* 0x03480005020085a7 */ /* 0x000e64000800007f */
[----:B-1----:R-:W-:Y:S05]  /*20c30*/  @!P0 BRA `(.L_x_765) ;  /* 0xfffffffc00f08947 */ /* 0x002fea000383ffff */
[----:B------:R-:W-:Y:S05]  /*20c40*/  BRA `(.L_x_999) ;  /* 0xfffffed000747947 */ /* 0x000fea000383ffff */
.L_x_779:
[----:B-1----:R1:W2:Y:S02]  /*20c50*/  SYNCS.PHASECHK.TRANS64.TRYWAIT P2, [R0+URZ+0x34830], R3 ;  /* 0x03483003000075a7 */ /* 0x0022a4000804017f */
[----:B--2---:R-:W-:Y:S05]  /*20c60*/  @!P2 NANOSLEEP.SYNCS 0x989680 ;  /* 0x009896800000a95d */ /* 0x004fea0003900000 */
[----:B------:R-:W2:Y:S02]  /*20c70*/  @!P2 SYNCS.PHASECHK.TRANS64 P2, [R0+URZ+0x34830], R3 ;  /* 0x034830030000a5a7 */ /* 0x000ea4000804007f */
[----:B--2---:R-:W-:Y:S05]  /*20c80*/  @!P2 BRA `(.L_x_779) ;  /* 0xfffffffc00f0a947 */ /* 0x004fea000383ffff */
[----:B------:R-:W-:Y:S05]  /*20c90*/  BRA `(.L_x_778) ;  /* 0xfffffef400747947 */ /* 0x000fea000383ffff */
.L_x_786:
[----:B-1----:R1:W2:Y:S02]  /*20ca0*/  SYNCS.PHASECHK.TRANS64.TRYWAIT P2, [R10+URZ+0x34830], R7 ;  /* 0x034830070a0075a7 */ /* 0x0022a4000804017f */
[----:B--2---:R-:W-:Y:S05]  /*20cb0*/  @!P2 NANOSLEEP.SYNCS 0x989680 ;  /* 0x009896800000a95d */ /* 0x004fea0003900000 */
[----:B------:R-:W2:Y:S02]  /*20cc0*/  @!P2 SYNCS.PHASECHK.TRANS64 P2, [R10+URZ+0x34830], R7 ;  /* 0x034830070a00a5a7 */ /* 0x000ea4000804007f */
[----:B--2---:R-:W-:Y:S05]  /*20cd0*/  @!P2 BRA `(.L_x_786) ;  /* 0xfffffffc00f0a947 */ /* 0x004fea000383ffff */
[----:B------:R-:W-:Y:S05]  /*20ce0*/  BRA `(.L_x_785) ;  /* 0xffffff2400f47947 */ /* 0x000fea000383ffff */
.L_x_791:
[----:B-1----:R1:W2:Y:S02]  /*20cf0*/  SYNCS.PHASECHK.TRANS64.TRYWAIT P2, [R13+URZ+0x34850], R0 ;  /* 0x034850000d0075a7 */ /* 0x0022a4000804017f */
[----:B--2---:R-:W-:Y:S05]  /*20d00*/  @!P2 NANOSLEEP.SYNCS 0x989680 ;  /* 0x009896800000a95d */ /* 0x004fea0003900000 */
[----:B------:R-:W2:Y:S02]  /*20d10*/  @!P2 SYNCS.PHASECHK.TRANS64 P2, [R13+URZ+0x34850], R0 ;  /* 0x034850000d00a5a7 */ /* 0x000ea4000804007f */
[----:B--2---:R-:W-:Y:S05]  /*20d20*/  @!P2 BRA `(.L_x_791) ;  /* 0xfffffffc00f0a947 */ /* 0x004fea000383ffff */
[----:B------:R-:W-:Y:S05]  /*20d30*/  BRA `(.L_x_790) ;  /* 0xffffff3000c87947 */ /* 0x000fea000383ffff */
.L_x_797:
[----:B-1----:R1:W2:Y:S02]  /*20d40*/  SYNCS.PHASECHK.TRANS64.TRYWAIT P0, [R8+URZ+0x34850], R5 ;  /* 0x03485005080075a7 */ /* 0x0022a4000800017f */
[----:B--2---:R-:W-:Y:S05]  /*20d50*/  @!P0 NANOSLEEP.SYNCS 0x989680 ;  /* 0x009896800000895d */ /* 0x004fea0003900000 */
[----:B------:R-:W2:Y:S02]  /*20d60*/  @!P0 SYNCS.PHASECHK.TRANS64 P0, [R8+URZ+0x34850], R5 ;  /* 0x03485005080085a7 */ /* 0x000ea4000800007f */
[----:B--2---:R-:W-:Y:S05]  /*20d70*/  @!P0 BRA `(.L_x_797) ;  /* 0xfffffffc00f08947 */ /* 0x004fea000383ffff */
[----:B------:R-:W-:Y:S05]  /*20d80*/  BRA `(.L_x_796) ;  /* 0xffffff5400e87947 */ /* 0x000fea000383ffff */
.L_x_833:
[----:B------:R-:W0:Y:S01]  /*20d90*/  S2R R7, SR_TID.X ;  /* 0x0000000000077919 */ /* 0x000e220000002100 */
[----:B------:R-:W-:Y:S01]  /*20da0*/  BSSY B1, `(.L_x_1000) ;  /* 0x000000a000017945 */ /* 0x000fe20003800000 */
[----:B------:R-:W-:Y:S01]  /*20db0*/  IMAD.MOV.U32 R12, RZ, RZ, RZ ;  /* 0x000000ffff0c7224 */ /* 0x000fe200078e00ff */
[----:B------:R-:W-:Y:S01]  /*20dc0*/  MOV R11, 0x1f ;  /* 0x0000001f000b7802 */ /* 0x000fe20000000f00 */
[----:B------:R-:W-:Y:S01]  /*20dd0*/  IMAD.MOV.U32 R15, RZ, RZ, -0x1 ;  /* 0xffffffffff0f7424 */ /* 0x000fe200078e00ff */
[----:B0-----:R-:W-:-:S04]  /*20de0*/  SHF.R.U32.HI R7, RZ, 0x5, R7 ;  /* 0x00000005ff077819 */ /* 0x001fc80000011607 */
[----:B------:R-:W-:-:S04]  /*20df0*/  LOP3.LUT R7, R7, 0x3, RZ, 0xc0, !PT ;  /* 0x0000000307077812 */ /* 0x000fc800078ec0ff */
[----:B------:R-:W-:-:S07]  /*20e00*/  MOV R13, R7 ;  /* 0x00000007000d7202 */ /* 0x000fce0000000f00 */
[----:B------:R-:W-:Y:S05]  /*20e10*/  WARPSYNC.COLLECTIVE R15, `(.L_x_1001) ;  /* 0x000000000f087348 */ /* 0x000fea0003c00000 */
[----:B------:R0:W1:Y:S02]  /*20e20*/  SHFL.IDX P6, R14, R13, R12, R11 ;  /* 0x0000000c0d0e7389 */ /* 0x00006400000c000b */
[----:B01----:R-:W-:Y:S01]  /*20e30*/  ENDCOLLECTIVE ;  /* 0x000000000000791b */ /* 0x003fe20003800000 */
.L_x_1001:
[----:B------:R-:W-:Y:S05]  /*20e40*/  BSYNC B1 ;  /* 0x0000000000017941 */ /* 0x000fea0003800000 */
.L_x_1000:
[----:B------:R-:W-:Y:S05]  /*20e50*/  BRA `(.L_x_1002) ;  /* 0xffffff9000d47947 */ /* 0x000fea000383ffff */
.L_x_835:
[----:B------:R-:W-:Y:S01]  /*20e60*/  BSSY B1, `(.L_x_1003) ;  /* 0x0000006000017945 */ /* 0x000fe20003800000 */
[----:B------:R-:W-:-:S07]  /*20e70*/  MOV R15, 0xffffffff ;  /* 0xffffffff000f7802 */ /* 0x000fce0000000f00 */
[----:B0-----:R-:W-:Y:S05]  /*20e80*/  WARPSYNC.COLLECTIVE R15, `(.L_x_1004) ;  /* 0x000000000f0c7348 */ /* 0x001fea0003c00000 */
[----:B------:R-:W-:Y:S02]  /*20e90*/  ELECT P6, UR62, PT ;  /* 0x00000000003e782f */ /* 0x000fe400038c0000 */
[----:B------:R-:W-:Y:S01]  /*20ea0*/  MOV R14, UR62 ;  /* 0x0000003e000e7c02 */ /* 0x000fe20008000f00 */
[----:B0-----:R-:W-:Y:S10]  /*20eb0*/  ENDCOLLECTIVE ;  /* 0x000000000000791b */ /* 0x001ff40003800000 */
.L_x_1004:
[----:B------:R-:W-:Y:S05]  /*20ec0*/  BSYNC B1 ;  /* 0x0000000000017941 */ /* 0x000fea0003800000 */
.L_x_1003:
[----:B------:R-:W-:Y:S01]  /*20ed0*/  PLOP3.LUT P2, PT, P6, PT, PT, 0x80, 0x0 ;  /* 0x000000000000781c */ /* 0x000fe2000374f070 */
[----:B------:R-:W-:-:S12]  /*20ee0*/  BRA `(.L_x_834) ;  /* 0xffffff9000c87947 */ /* 0x000fd8000383ffff */
.L_x_837:
[----:B0-----:R-:W2:Y:S02]  /*20ef0*/  LDL R3, [R1+0x4] ;  /* 0x0000040001037983 */ /* 0x001ea40000100800 */
[----:B--2---:R0:W1:Y:S02]  /*20f00*/  SYNCS.PHASECHK.TRANS64.TRYWAIT P0, [R3+URZ+0x34820], R2 ;  /* 0x03482002030075a7 */ /* 0x004064000800017f */
[----:B-1----:R-:W-:Y:S05]  /*20f10*/  @!P0 NANOSLEEP.SYNCS 0x989680 ;  /* 0x009896800000895d */ /* 0x002fea0003900000 */
[----:B------:R-:W1:Y:S02]  /*20f20*/  @!P0 SYNCS.PHASECHK.TRANS64 P0, [R3+URZ+0x34820], R2 ;  /* 0x03482002030085a7 */ /* 0x000e64000800007f */
[----:B-1----:R-:W-:Y:S05]  /*20f30*/  @!P0 BRA `(.L_x_837) ;  /* 0xfffffffc00ec8947 */ /* 0x002fea000383ffff */
[----:B------:R-:W-:Y:S05]  /*20f40*/  BRA `(.L_x_1005) ;  /* 0xffffff9000d87947 */ /* 0x000fea000383ffff */
.L_x_841:
[----:B0-----:R0:W1:Y:S02]  /*20f50*/  SYNCS.PHASECHK.TRANS64.TRYWAIT P0, [R5+URZ+0x348a0], R8 ;  /* 0x0348a008050075a7 */ /* 0x001064000800017f */
[----:B-1----:R-:W-:Y:S05]  /*20f60*/  @!P0 NANOSLEEP.SYNCS 0x989680 ;  /* 0x009896800000895d */ /* 0x002fea0003900000 */
[----:B------:R-:W1:Y:S02]  /*20f70*/  @!P0 SYNCS.PHASECHK.TRANS64 P0, [R5+URZ+0x348a0], R8 ;  /* 0x0348a008050085a7 */ /* 0x000e64000800007f */
[----:B-1----:R-:W-:Y:S05]  /*20f80*/  @!P0 BRA `(.L_x_841) ;  /* 0xfffffffc00f08947 */ /* 0x002fea000383ffff */
[----:B------:R-:W-:Y:S05]  /*20f90*/  BRA `(.L_x_1006) ;  /* 0xffffff9000fc7947 */ /* 0x000fea000383ffff */
.L_x_848:
[----:B-1----:R1:W2:Y:S02]  /*20fa0*/  SYNCS.PHASECHK.TRANS64.TRYWAIT P0, [R5+URZ+0x348c0], R8 ;  /* 0x0348c008050075a7 */ /* 0x0022a4000800017f */
[----:B--2---:R-:W-:Y:S05]  /*20fb0*/  @!P0 NANOSLEEP.SYNCS 0x989680 ;  /* 0x009896800000895d */ /* 0x004fea0003900000 */
[----:B------:R-:W2:Y:S02]  /*20fc0*/  @!P0 SYNCS.PHASECHK.TRANS64 P0, [R5+URZ+0x348c0], R8 ;  /* 0x0348c008050085a7 */ /* 0x000ea4000800007f */
[----:B--2---:R-:W-:Y:S05]  /*20fd0*/  @!P0 BRA `(.L_x_848) ;  /* 0xfffffffc00f08947 */ /* 0x004fea000383ffff */
[----:B------:R-:W-:Y:S05]  /*20fe0*/  BRA `(.L_x_1007) ;  /* 0xffffff9400f87947 */ /* 0x000fea000383ffff */
.L_x_856:
[----:B0-----:R0:W1:Y:S02]  /*20ff0*/  SYNCS.PHASECHK.TRANS64.TRYWAIT P0, [R6+URZ+0x348a0], R5 ;  /* 0x0348a005060075a7 */ /* 0x001064000800017f */
[----:B-1----:R-:W-:Y:S05]  /*21000*/  @!P0 NANOSLEEP.SYNCS 0x989680 ;  /* 0x009896800000895d */ /* 0x002fea0003900000 */
[----:B------:R-:W1:Y:S02]  /*21010*/  @!P0 SYNCS.PHASECHK.TRANS64 P0, [R6+URZ+0x348a0], R5 ;  /* 0x0348a005060085a7 */ /* 0x000e64000800007f */
[----:B-1----:R-:W-:Y:S05]  /*21020*/  @!P0 BRA `(.L_x_856) ;  /* 0xfffffffc00f08947 */ /* 0x002fea000383ffff */
[----:B------:R-:W-:Y:S05]  /*21030*/  BRA `(.L_x_1008) ;  /* 0xffffff9c00247947 */ /* 0x000fea000383ffff */
.L_x_863:
[----:B-1----:R1:W2:Y:S02]  /*21040*/  SYNCS.PHASECHK.TRANS64.TRYWAIT P0, [R6+URZ+0x348c0], R5 ;  /* 0x0348c005060075a7 */ /* 0x0022a4000800017f */
[----:B--2---:R-:W-:Y:S05]  /*21050*/  @!P0 NANOSLEEP.SYNCS 0x989680 ;  /* 0x009896800000895d */ /* 0x004fea0003900000 */
[----:B------:R-:W2:Y:S02]  /*21060*/  @!P0 SYNCS.PHASECHK.TRANS64 P0, [R6+URZ+0x348c0], R5 ;  /* 0x0348c005060085a7 */ /* 0x000ea4000800007f */
[----:B--2---:R-:W-:Y:S05]  /*21070*/  @!P0 BRA `(.L_x_863) ;  /* 0xfffffffc00f08947 */ /* 0x004fea000383ffff */
[----:B------:R-:W-:Y:S05]  /*21080*/  BRA `(.L_x_1009) ;  /* 0xffffffa0001c7947 */ /* 0x000fea000383ffff */
.L_x_877:
[----:B------:R-:W0:Y:S01]  /*21090*/  S2R R4, SR_TID.X ;  /* 0x0000000000047919 */ /* 0x000e220000002100 */
[----:B------:R-:W-:Y:S01]  /*210a0*/  BSSY B0, `(.L_x_1010) ;  /* 0x000000a000007945 */ /* 0x000fe20003800000 */
[----:B------:R-:W-:Y:S01]  /*210b0*/  MOV R12, RZ ;  /* 0x000000ff000c7202 */ /* 0x000fe20000000f00 */
[----:B------:R-:W-:Y:S01]  /*210c0*/  IMAD.MOV.U32 R11, RZ, RZ, 0x1f ;  /* 0x0000001fff0b7424 */ /* 0x000fe200078e00ff */
[----:B------:R-:W-:Y:S02]  /*210d0*/  MOV R15, 0xffffffff ;  /* 0xffffffff000f7802 */ /* 0x000fe40000000f00 */
[----:B0-----:R-:W-:-:S04]  /*210e0*/  SHF.R.U32.HI R4, RZ, 0x5, R4 ;  /* 0x00000005ff047819 */ /* 0x001fc80000011604 */
[----:B------:R-:W-:-:S05]  /*210f0*/  LOP3.LUT R4, R4, 0x3, RZ, 0xc0, !PT ;  /* 0x0000000304047812 */ /* 0x000fca00078ec0ff */
[----:B------:R-:W-:-:S07]  /*21100*/  IMAD.MOV.U32 R13, RZ, RZ, R4 ;  /* 0x000000ffff0d7224 */ /* 0x000fce00078e0004 */
[----:B------:R-:W-:Y:S05]  /*21110*/  WARPSYNC.COLLECTIVE R15, `(.L_x_1011) ;  /* 0x000000000f087348 */ /* 0x000fea0003c00000 */
[----:B------:R0:W1:Y:S02]  /*21120*/  SHFL.IDX P6, R14, R13, R12, R11 ;  /* 0x0000000c0d0e7389 */ /* 0x00006400000c000b */
[----:B01----:R-:W-:Y:S01]  /*21130*/  ENDCOLLECTIVE ;  /* 0x000000000000791b */ /* 0x003fe20003800000 */
.L_x_1011:
[----:B------:R-:W-:Y:S05]  /*21140*/  BSYNC B0 ;  /* 0x0000000000007941 */ /* 0x000fea0003800000 */
.L_x_1010:
[----:B------:R-:W-:Y:S05]  /*21150*/  BRA `(.L_x_1012) ;  /* 0xffffffa800947947 */ /* 0x000fea000383ffff */
.L_x_879:
[----:B------:R-:W-:Y:S01]  /*21160*/  BSSY B0, `(.L_x_1013) ;  /* 0x0000006000007945 */ /* 0x000fe20003800000 */
[----:B------:R-:W-:-:S07]  /*21170*/  IMAD.MOV.U32 R15, RZ, RZ, -0x1 ;  /* 0xffffffffff0f7424 */ /* 0x000fce00078e00ff */
[----:B0-----:R-:W-:Y:S05]  /*21180*/  WARPSYNC.COLLECTIVE R15, `(.L_x_1014) ;  /* 0x000000000f0c7348 */ /* 0x001fea0003c00000 */
[----:B------:R-:W-:Y:S02]  /*21190*/  ELECT P6, UR62, PT ;  /* 0x00000000003e782f */ /* 0x000fe400038c0000 */
[----:B------:R-:W-:Y:S01]  /*211a0*/  MOV R14, UR62 ;  /* 0x0000003e000e7c02 */ /* 0x000fe20008000f00 */
[----:B0-----:R-:W-:Y:S10]  /*211b0*/  ENDCOLLECTIVE ;  /* 0x000000000000791b */ /* 0x001ff40003800000 */
.L_x_1014:
[----:B------:R-:W-:Y:S05]  /*211c0*/  BSYNC B0 ;  /* 0x0000000000007941 */ /* 0x000fea0003800000 */
.L_x_1013:
[----:B------:R-:W-:Y:S05]  /*211d0*/  BRA `(.L_x_1015) ;  /* 0xffffffa800a07947 */ /* 0x000fea000383ffff */
.L_x_881:
[----:B0-----:R0:W1:Y:S02]  /*211e0*/  SYNCS.PHASECHK.TRANS64.TRYWAIT P0, [R0+URZ+0x34840], R2 ;  /* 0x03484002000075a7 */ /* 0x001064000800017f */
[----:B-1----:R-:W-:Y:S05]  /*211f0*/  @!P0 NANOSLEEP.SYNCS 0x989680 ;  /* 0x009896800000895d */ /* 0x002fea0003900000 */
[----:B------:R-:W1:Y:S02]  /*21200*/  @!P0 SYNCS.PHASECHK.TRANS64 P0, [R0+URZ+0x34840], R2 ;  /* 0x03484002000085a7 */ /* 0x000e64000800007f */
[----:B-1----:R-:W-:Y:S05]  /*21210*/  @!P0 BRA `(.L_x_881) ;  /* 0xfffffffc00f08947 */ /* 0x002fea000383ffff */
[----:B------:R-:W-:Y:S05]  /*21220*/  BRA `(.L_x_1016) ;  /* 0xffffffac000c7947 */ /* 0x000fea000383ffff */
.L_x_885:
[----:B------:R0:W5:Y:S01]  /*21230*/  LDL.LU R9, [R1+0x54] ;  /* 0x0000540001097983 */ /* 0x0001620000300800 */
[----:B------:R-:W-:Y:S01]  /*21240*/  MOV R13, R3 ;  /* 0x00000003000d7202 */ /* 0x000fe20000000f00 */
[----:B------:R-:W-:Y:S01]  /*21250*/  IMAD.MOV.U32 R12, RZ, RZ, RZ ;  /* 0x000000ffff0c7224 */ /* 0x000fe200078e00ff */
[----:B------:R-:W-:Y:S01]  /*21260*/  MOV R11, 0x181f ;  /* 0x0000181f000b7802 */ /* 0x000fe20000000f00 */
[----:B------:R-:W-:-:S07]  /*21270*/  IMAD.MOV.U32 R15, RZ, RZ, -0x1 ;  /* 0xffffffffff0f7424 */ /* 0x000fce00078e00ff */
[----:B0----5:R-:W-:Y:S05]  /*21280*/  WARPSYNC.COLLECTIVE R15, `(.L_x_1017) ;  /* 0x000000000f087348 */ /* 0x021fea0003c00000 */
[----:B------:R1:W2:Y:S02]  /*21290*/  SHFL.IDX P6, R14, R13, R12, R11 ;  /* 0x0000000c0d0e7389 */ /* 0x0002a400000c000b */
[----:B012--5:R-:W-:Y:S01]  /*212a0*/  ENDCOLLECTIVE ;  /* 0x000000000000791b */ /* 0x027fe20003800000 */
.L_x_1017:
[----:B------:R-:W-:Y:S01]  /*212b0*/  IMAD.MOV.U32 R13, RZ, RZ, R4 ;  /* 0x000000ffff0d7224 */ /* 0x000fe200078e0004 */
[----:B------:R-:W-:-:S07]  /*212c0*/  MOV R6, R14 ;  /* 0x0000000e00067202 */ /* 0x000fce0000000f00 */
[----:B------:R-:W-:Y:S05]  /*212d0*/  WARPSYNC.COLLECTIVE R15, `(.L_x_1018) ;  /* 0x000000000f087348 */ /* 0x000fea0003c00000 */
[----:B------:R0:W1:Y:S02]  /*212e0*/  SHFL.IDX P6, R14, R13, R12, R11 ;  /* 0x0000000c0d0e7389 */ /* 0x00006400000c000b */
[----:B01----:R-:W-:Y:S01]  /*212f0*/  ENDCOLLECTIVE ;  /* 0x000000000000791b */ /* 0x003fe20003800000 */
.L_x_1018:
[----:B------:R-:W-:Y:S02]  /*21300*/  IMAD.IADD R0, R10, 0x1, R17 ;  /* 0x000000010a007824 */ /* 0x000fe400078e0211 */
[----:B------:R-:W-:Y:S02]  /*21310*/  IMAD R2, R9, R7, RZ ;  /* 0x0000000709027224 */ /* 0x000fe400078e02ff */
[----:B------:R0:W5:Y:S01]  /*21320*/  LDL R9, [R1+0x30] ;  /* 0x0000300001097983 */ /* 0x0001620000100800 */
[----:B------:R-:W-:Y:S01]  /*21330*/  MOV R13, R3 ;  /* 0x00000003000d7202 */ /* 0x000fe20000000f00 */
[----:B------:R-:W-:Y:S01]  /*21340*/  IMAD.MOV.U32 R12, RZ, RZ, 0x1 ;  /* 0x00000001ff0c7424 */ /* 0x000fe200078e00ff */
[C---:B------:R-:W-:Y:S01]  /*21350*/  ISETP.GE.AND P2, PT, R0.reuse, R2, PT ;  /* 0x000000020000720c */ /* 0x040fe20003f46270 */
[----:B------:R-:W-:Y:S01]  /*21360*/  VIADD R5, R0, 0x10 ;  /* 0x0000001000057836 */ /* 0x000fe20000000000 */
[----:B------:R-:W-:-:S11]  /*21370*/  MOV R7, R14 ;  /* 0x0000000e00077202 */ /* 0x000fd60000000f00 */
[----:B0----5:R-:W-:Y:S05]  /*21380*/  WARPSYNC.COLLECTIVE R15, `(.L_x_1019) ;  /* 0x000000000f087348 */ /* 0x021fea0003c00000 */
[----:B------:R1:W2:Y:S02]  /*21390*/  SHFL.IDX P6, R14, R13, R12, R11 ;  /* 0x0000000c0d0e7389 */ /* 0x0002a400000c000b */
[----:B012--5:R-:W-:Y:S01]  /*213a0*/  ENDCOLLECTIVE ;  /* 0x000000000000791b */ /* 0x027fe20003800000 */
.L_x_1019:
[----:B------:R-:W-:-:S04]  /*213b0*/  @!P2 LEA R7, P4, R8, R7, 0x1 ;  /* 0x000000070807a211 */ /* 0x000fc800078808ff */
[----:B------:R-:W-:Y:S01]  /*213c0*/  @!P2 IADD3.X R6, RZ, R6, RZ, P4, !PT ;  /* 0x00000006ff06a210 */ /* 0x000fe200027fe4ff */
[----:B------:R-:W-:-:S03]  /*213d0*/  IMAD.MOV.U32 R13, RZ, RZ, R4 ;  /* 0x000000ffff0d7224 */ /* 0x000fc600078e0004 */
[----:B------:R-:W-:-:S04]  /*213e0*/  @!P2 LOP3.LUT R7, R7, R6, RZ, 0x3c, !PT ;  /* 0x000000060707a212 */ /* 0x000fc800078e3cff */
        /* <DEDUP_REMOVED lines=8> */
[----:B------:R-:W-:Y:S02]  /*21470*/  ISETP.GE.AND P2, PT, R5, R2, PT ;  /* 0x000000020500720c */ /* 0x000fe40003f46270 */
[----:B0-----:R-:W-:-:S11]  /*21480*/  MOV R6, R14 ;  /* 0x0000000e00067202 */ /* 0x001fd60000000f00 */
[----:B------:R-:W-:Y:S05]  /*21490*/  WARPSYNC.COLLECTIVE R15, `(.L_x_1020) ;  /* 0x000000000f087348 */ /* 0x000fea0003c00000 */
[----:B------:R0:W1:Y:S02]  /*214a0*/  SHFL.IDX P6, R14, R13, R12, R11 ;  /* 0x0000000c0d0e7389 */ /* 0x00006400000c000b */
[----:B01----:R-:W-:Y:S01]  /*214b0*/  ENDCOLLECTIVE ;  /* 0x000000000000791b */ /* 0x003fe20003800000 */
.L_x_1020:
[----:B------:R-:W-:Y:S01]  /*214c0*/  IMAD.MOV.U32 R13, RZ, RZ, R3 ;  /* 0x000000ffff0d7224 */ /* 0x000fe200078e0003 */
[----:B------:R-:W-:Y:S02]  /*214d0*/  MOV R12, 0x2 ;  /* 0x00000002000c7802 */ /* 0x000fe40000000f00 */
[----:B------:R-:W-:-:S07]  /*214e0*/  MOV R5, R14 ;  /* 0x0000000e00057202 */ /* 0x000fce0000000f00 */
[----:B------:R-:W-:Y:S05]  /*214f0*/  WARPSYNC.COLLECTIVE R15, `(.L_x_1021) ;  /* 0x000000000f087348 */ /* 0x000fea0003c00000 */
[----:B------:R0:W1:Y:S02]  /*21500*/  SHFL.IDX P6, R14, R13, R12, R11 ;  /* 0x0000000c0d0e7389 */ /* 0x00006400000c000b */
[----:B01----:R-:W-:Y:S01]  /*21510*/  ENDCOLLECTIVE ;  /* 0x000000000000791b */ /* 0x003fe20003800000 */
.L_x_1021:
[----:B------:R-:W-:-:S05]  /*21520*/  @!P2 LEA R5, P4, R8, R5, 0x1 ;  /* 0x000000050805a211 */ /* 0x000fca00078808ff */
[----:B------:R-:W-:-:S05]  /*21530*/  @!P2 IMAD.X R6, RZ, RZ, R6, P4 ;  /* 0x000000ffff06a224 */ /* 0x000fca00020e0606 */
[----:B------:R-:W-:Y:S01]  /*21540*/  @!P2 MOV R7, R6 ;  /* 0x000000060007a202 */ /* 0x000fe20000000f00 */
[----:B------:R-:W-:Y:S01]  /*21550*/  @!P2 IMAD.MOV.U32 R6, RZ, RZ, R5 ;  /* 0x000000ffff06a224 */ /* 0x000fe200078e0005 */
[----:B------:R-:W-:Y:S02]  /*21560*/  MOV R13, R4 ;  /* 0x00000004000d7202 */ /* 0x000fe40000000f00 */
[----:B------:R-:W-:Y:S02]  /*21570*/  IADD3 R5, R0, 0x20, RZ ;  /* 0x0000002000057810 */ /* 0x000fe40007ffe0ff */
        /* <DEDUP_REMOVED lines=11> */
.L_x_1022:
[----:B------:R-:W-:Y:S01]  /*21630*/  MOV R13, R3 ;  /* 0x00000003000d7202 */ /* 0x000fe20000000f00 */
[----:B------:R-:W-:Y:S02]  /*21640*/  IMAD.MOV.U32 R12, RZ, RZ, 0x3 ;  /* 0x00000003ff0c7424 */ /* 0x000fe400078e00ff */
[----:B------:R-:W-:-:S07]  /*21650*/  IMAD.MOV.U32 R5, RZ, RZ, R14 ;  /* 0x000000ffff057224 */ /* 0x000fce00078e000e */
[----:B------:R-:W-:Y:S05]  /*21660*/  WARPSYNC.COLLECTIVE R15, `(.L_x_1023) ;  /* 0x000000000f087348 */ /* 0x000fea0003c00000 */
[----:B------:R0:W1:Y:S02]  /*21670*/  SHFL.IDX P6, R14, R13, R12, R11 ;  /* 0x0000000c0d0e7389 */ /* 0x00006400000c000b */
[----:B01----:R-:W-:Y:S01]  /*21680*/  ENDCOLLECTIVE ;  /* 0x000000000000791b */ /* 0x003fe20003800000 */
.L_x_1023:
[----:B------:R-:W-:-:S04]  /*21690*/  @!P2 LEA R5, P4, R8, R5, 0x1 ;  /* 0x000000050805a211 */ /* 0x000fc800078808ff */
[----:B------:R-:W-:-:S05]  /*216a0*/  @!P2 IADD3.X R6, RZ, R6, RZ, P4, !PT ;  /* 0x00000006ff06a210 */ /* 0x000fca00027fe4ff */
[----:B------:R-:W-:Y:S01]  /*216b0*/  @!P2 IMAD.MOV.U32 R7, RZ, RZ, R6 ;  /* 0x000000ffff07a224 */ /* 0x000fe200078e0006 */
[----:B------:R-:W-:Y:S01]  /*216c0*/  @!P2 MOV R6, R5 ;  /* 0x000000050006a202 */ /* 0x000fe20000000f00 */
[----:B------:R-:W-:Y:S02]  /*216d0*/  IMAD.MOV.U32 R13, RZ, RZ, R4 ;  /* 0x000000ffff0d7224 */ /* 0x000fe400078e0004 */
[----:B------:R-:W-:Y:S02]  /*216e0*/  VIADD R5, R0, 0x30 ;  /* 0x0000003000057836 */ /* 0x000fe40000000000 */
[----:B------:R-:W-:Y:S01]  /*216f0*/  @!PT LDS RZ, [RZ] ;  /* 0x00000000fffff984 */ /* 0x000fe20000000800 */
[----:B------:R-:W-:Y:S01]  /*21700*/  @!PT LDS RZ, [RZ] ;  /* 0x00000000fffff984 */ /* 0x000fe20000000800 */
[----:B------:R-:W-:Y:S01]  /*21710*/  @!PT LDS RZ, [RZ] ;  /* 0x00000000fffff984 */ /* 0x000fe20000000800 */
[----:B------:R-:W-:Y:S04]  /*21720*/  @!P2 LDGSTS.E.BYPASS.LTC128B.128 [R9+0x11400], desc[UR42][R6.64], !P3 ;  /* 0x114000000609afae */ /* 0x000fe8000d901d6a */
[----:B------:R-:W-:Y:S04]  /*21730*/  @!P2 LDGSTS.E.BYPASS.LTC128B.128 [R9+0x15400], desc[UR42][R6.64+0x80], !P0 ;  /* 0x154000800609afae */ /* 0x000fe8000c101d6a */
[----:B------:R0:W-:Y:S01]  /*21740*/  @!P2 LDGSTS.E.BYPASS.LTC128B.128 [R9+0x19400], desc[UR42][R6.64+0x100], !P1 ;  /* 0x194001000609afae */ /* 0x0001e2000c901d6a */
[----:B------:R-:W-:-:S02]  /*21750*/  ISETP.GE.AND P2, PT, R5, R2, PT ;  /* 0x000000020500720c */ /* 0x000fc40003f46270 */
[----:B0-----:R-:W-:-:S11]  /*21760*/  MOV R6, R14 ;  /* 0x0000000e00067202 */ /* 0x001fd60000000f00 */
[----:B------:R-:W-:Y:S05]  /*21770*/  WARPSYNC.COLLECTIVE R15, `(.L_x_1024) ;  /* 0x000000000f087348 */ /* 0x000fea0003c00000 */
[----:B------:R0:W1:Y:S02]  /*21780*/  SHFL.IDX P6, R14, R13, R12, R11 ;  /* 0x0000000c0d0e7389 */ /* 0x00006400000c000b */
[----:B01----:R-:W-:Y:S01]  /*21790*/  ENDCOLLECTIVE ;  /* 0x000000000000791b */ /* 0x003fe20003800000 */
.L_x_1024:
[----:B------:R-:W-:Y:S01]  /*217a0*/  IMAD.MOV.U32 R13, RZ, RZ, R3 ;  /* 0x000000ffff0d7224 */ /* 0x000fe200078e0003 */
[----:B------:R-:W-:Y:S02]  /*217b0*/  MOV R12, 0x4 ;  /* 0x00000004000c7802 */ /* 0x000fe40000000f00 */
[----:B------:R-:W-:-:S07]  /*217c0*/  MOV R5, R14 ;  /* 0x0000000e00057202 */ /* 0x000fce0000000f00 */
[----:B------:R-:W-:Y:S05]  /*217d0*/  WARPSYNC.COLLECTIVE R15, `(.L_x_1025) ;  /* 0x000000000f087348 */ /* 0x000fea0003c00000 */
[----:B------:R0:W1:Y:S02]  /*217e0*/  SHFL.IDX P6, R14, R13, R12, R11 ;  /* 0x0000000c0d0e7389 */ /* 0x00006400000c000b */
[----:B01----:R-:W-:Y:S01]  /*217f0*/  ENDCOLLECTIVE ;  /* 0x000000000000791b */ /* 0x003fe20003800000 */
.L_x_1025:
        /* <DEDUP_REMOVED lines=17> */
.L_x_1026:
[----:B------:R-:W-:Y:S01]  /*21910*/  MOV R13, R3 ;  /* 0x00000003000d7202 */ /* 0x000fe20000000f00 */
[----:B------:R-:W-:Y:S02]  /*21920*/  IMAD.MOV.U32 R12, RZ, RZ, 0x5 ;  /* 0x00000005ff0c7424 */ /* 0x000fe400078e00ff */
[----:B------:R-:W-:-:S07]  /*21930*/  IMAD.MOV.U32 R5, RZ, RZ, R14 ;  /* 0x000000ffff057224 */ /* 0x000fce00078e000e */
[----:B------:R-:W-:Y:S05]  /*21940*/  WARPSYNC.COLLECTIVE R15, `(.L_x_1027) ;  /* 0x000000000f087348 */ /* 0x000fea0003c00000 */
[----:B------:R0:W1:Y:S02]  /*21950*/  SHFL.IDX P6, R14, R13, R12, R11 ;  /* 0x0000000c0d0e7389 */ /* 0x00006400000c000b */
[----:B01----:R-:W-:Y:S01]  /*21960*/  ENDCOLLECTIVE ;  /* 0x000000000000791b */ /* 0x003fe20003800000 */
.L_x_1027:
        /* <DEDUP_REMOVED lines=17> */
.L_x_1028:
[----:B------:R-:W-:Y:S01]  /*21a80*/  IMAD.MOV.U32 R13, RZ, RZ, R3 ;  /* 0x000000ffff0d7224 */ /* 0x000fe200078e0003 */
[----:B------:R-:W-:Y:S02]  /*21a90*/  MOV R12, 0x6 ;  /* 0x00000006000c7802 */ /* 0x000fe40000000f00 */
[----:B------:R-:W-:-:S07]  /*21aa0*/  MOV R5, R14 ;  /* 0x0000000e00057202 */ /* 0x000fce0000000f00 */
[----:B------:R-:W-:Y:S05]  /*21ab0*/  WARPSYNC.COLLECTIVE R15, `(.L_x_1029) ;  /* 0x000000000f087348 */ /* 0x000fea0003c00000 */
[----:B------:R0:W1:Y:S02]  /*21ac0*/  SHFL.IDX P6, R14, R13, R12, R11 ;  /* 0x0000000c0d0e7389 */ /* 0x00006400000c000b */
[----:B01----:R-:W-:Y:S01]  /*21ad0*/  ENDCOLLECTIVE ;  /* 0x000000000000791b */ /* 0x003fe20003800000 */
.L_x_1029:
        /* <DEDUP_REMOVED lines=17> */
.L_x_1030:
[----:B------:R-:W-:Y:S01]  /*21bf0*/  IMAD.MOV.U32 R13, RZ, RZ, R3 ;  /* 0x000000ffff0d7224 */ /* 0x000fe200078e0003 */
[----:B------:R-:W-:Y:S01]  /*21c00*/  MOV R12, 0x7 ;  /* 0x00000007000c7802 */ /* 0x000fe20000000f00 */
[----:B------:R-:W-:-:S07]  /*21c10*/  IMAD.MOV.U32 R5, RZ, RZ, R14 ;  /* 0x000000ffff057224 */ /* 0x000fce00078e000e */
[----:B------:R-:W-:Y:S05]  /*21c20*/  WARPSYNC.COLLECTIVE R15, `(.L_x_1031) ;  /* 0x000000000f087348 */ /* 0x000fea0003c00000 */
[----:B------:R0:W1:Y:S02]  /*21c30*/  SHFL.IDX P6, R14, R13, R12, R11 ;  /* 0x0000000c0d0e7389 */ /* 0x00006400000c000b */
[----:B01----:R-:W-:Y:S01]  /*21c40*/  ENDCOLLECTIVE ;  /* 0x000000000000791b */ /* 0x003fe20003800000 */
.L_x_1031:
[----:B------:R-:W-:-:S04]  /*21c50*/  @!P2 LEA R5, P4, R8, R5, 0x1 ;  /* 0x000000050805a211 */ /* 0x000fc800078808ff */
[----:B------:R-:W-:-:S05]  /*21c60*/  @!P2 IADD3.X R6, RZ, R6, RZ, P4, !PT ;  /* 0x00000006ff06a210 */ /* 0x000fca00027fe4ff */
[----:B------:R-:W-:Y:S01]  /*21c70*/  @!P2 IMAD.MOV.U32 R7, RZ, RZ, R6 ;  /* 0x000000ffff07a224 */ /* 0x000fe200078e0006 */
[----:B------:R-:W-:Y:S02]  /*21c80*/  @!P2 MOV R6, R5 ;  /* 0x000000050006a202 */ /* 0x000fe40000000f00 */
[----:B------:R-:W-:-:S03]  /*21c90*/  MOV R13, R4 ;  /* 0x00000004000d7202 */ /* 0x000fc60000000f00 */
        /* <DEDUP_REMOVED lines=9> */
.L_x_1032:
[----:B------:R-:W-:Y:S01]  /*21d30*/  @!PT LDS RZ, [RZ] ;  /* 0x00000000fffff984 */ /* 0x000fe20000000800 */
[----:B------:R-:W-:Y:S01]  /*21d40*/  @!PT LDS RZ, [RZ] ;  /* 0x00000000fffff984 */ /* 0x000fe20000000800 */
[----:B------:R-:W-:Y:S01]  /*21d50*/  @!PT LDS RZ, [RZ] ;  /* 0x00000000fffff984 */ /* 0x000fe20000000800 */
[----:B------:R0:W-:Y:S01]  /*21d60*/  @!P2 LDGSTS.E.BYPASS.LTC128B.128 [R9+0x1b400], desc[UR42][R6.64+0x100], !P1 ;  /* 0x1b4001000609afae */ /* 0x0001e2000c901d6a */
[----:B------:R-:W-:Y:S01]  /*21d70*/  IMAD.MOV.U32 R3, RZ, RZ, R14 ;  /* 0x000000ffff037224 */ /* 0x000fe200078e000e */
[----:B------:R-:W-:Y:S06]  /*21d80*/  BRA `(.L_x_1033) ;  /* 0xffffffac00f47947 */ /* 0x000fec000383ffff */
.L_x_890:
[----:B-1----:R-:W3:Y:S02]  /*21d90*/  LDL R2, [R1+0x4] ;  /* 0x0000040001027983 */ /* 0x002ee40000100800 */
[----:B---3--:R1:W3:Y:S02]  /*21da0*/  SYNCS.PHASECHK.TRANS64.TRYWAIT P0, [R2+URZ+0x34820], R0 ;  /* 0x03482000020075a7 */ /* 0x0082e4000800017f */
[----:B---3--:R-:W-:Y:S05]  /*21db0*/  @!P0 NANOSLEEP.SYNCS 0x989680 ;  /* 0x009896800000895d */ /* 0x008fea0003900000 */
[----:B------:R-:W3:Y:S02]  /*21dc0*/  @!P0 SYNCS.PHASECHK.TRANS64 P0, [R2+URZ+0x34820], R0 ;  /* 0x03482000020085a7 */ /* 0x000ee4000800007f */
[----:B---3--:R-:W-:Y:S05]  /*21dd0*/  @!P0 BRA `(.L_x_890) ;  /* 0xfffffffc00ec8947 */ /* 0x008fea000383ffff */
[----:B------:R-:W-:Y:S05]  /*21de0*/  BRA `(.L_x_1034) ;  /* 0xffffffb0006c7947 */ /* 0x000fea000383ffff */
.L_x_899:
[----:B-1----:R1:W3:Y:S02]  /*21df0*/  SYNCS.PHASECHK.TRANS64.TRYWAIT P0, [R3+URZ+0x34840], R2 ;  /* 0x03484002030075a7 */ /* 0x0022e4000800017f */
[----:B---3--:R-:W-:Y:S05]  /*21e00*/  @!P0 NANOSLEEP.SYNCS 0x989680 ;  /* 0x009896800000895d */ /* 0x008fea0003900000 */
[----:B------:R-:W3:Y:S02]  /*21e10*/  @!P0 SYNCS.PHASECHK.TRANS64 P0, [R3+URZ+0x34840], R2 ;  /* 0x03484002030085a7 */ /* 0x000ee4000800007f */
[----:B---3--:R-:W-:Y:S05]  /*21e20*/  @!P0 BRA `(.L_x_899) ;  /* 0xfffffffc00f08947 */ /* 0x008fea000383ffff */
[----:B------:R-:W-:Y:S05]  /*21e30*/  BRA `(.L_x_1035) ;  /* 0xffffffb400387947 */ /* 0x000fea000383ffff */
.L_x_906:
[----:B0-----:R0:W1:Y:S02]  /*21e40*/  SYNCS.PHASECHK.TRANS64.TRYWAIT P0, [R2+URZ+0x34860], R3 ;  /* 0x03486003020075a7 */ /* 0x001064000800017f */
[----:B-1----:R-:W-:Y:S05]  /*21e50*/  @!P0 NANOSLEEP.SYNCS 0x989680 ;  /* 0x009896800000895d */ /* 0x002fea0003900000 */
[----:B------:R-:W1:Y:S02]  /*21e60*/  @!P0 SYNCS.PHASECHK.TRANS64 P0, [R2+URZ+0x34860], R3 ;  /* 0x03486003020085a7 */ /* 0x000e64000800007f */
[----:B-1----:R-:W-:Y:S05]  /*21e70*/  @!P0 BRA `(.L_x_906) ;  /* 0xfffffffc00f08947 */ /* 0x002fea000383ffff */
[----:B------:R-:W-:Y:S05]  /*21e80*/  BRA `(.L_x_1036) ;  /* 0xffffffb800507947 */ /* 0x000fea000383ffff */
.L_x_916:
[----:B--2---:R2:W3:Y:S02]  /*21e90*/  SYNCS.PHASECHK.TRANS64.TRYWAIT P0, [R3+URZ+0x34840], R2 ;  /* 0x03484002030075a7 */ /* 0x0044e4000800017f */
[----:B---3--:R-:W-:Y:S05]  /*21ea0*/  @!P0 NANOSLEEP.SYNCS 0x989680 ;  /* 0x009896800000895d */ /* 0x008fea0003900000 */
[----:B------:R-:W3:Y:S02]  /*21eb0*/  @!P0 SYNCS.PHASECHK.TRANS64 P0, [R3+URZ+0x34840], R2 ;  /* 0x03484002030085a7 */ /* 0x000ee4000800007f */
[----:B---3--:R-:W-:Y:S05]  /*21ec0*/  @!P0 BRA `(.L_x_916) ;  /* 0xfffffffc00f08947 */ /* 0x008fea000383ffff */
[----:B------:R-:W-:Y:S05]  /*21ed0*/  BRA `(.L_x_1037) ;  /* 0xffffffc000007947 */ /* 0x000fea000383ffff */
.L_x_923:
[----:B0-----:R0:W2:Y:S02]  /*21ee0*/  SYNCS.PHASECHK.TRANS64.TRYWAIT P0, [R2+URZ+0x34860], R3 ;  /* 0x03486003020075a7 */ /* 0x0010a4000800017f */
[----:B--2---:R-:W-:Y:S05]  /*21ef0*/  @!P0 NANOSLEEP.SYNCS 0x989680 ;  /* 0x009896800000895d */ /* 0x004fea0003900000 */
[----:B------:R-:W2:Y:S02]  /*21f00*/  @!P0 SYNCS.PHASECHK.TRANS64 P0, [R2+URZ+0x34860], R3 ;  /* 0x03486003020085a7 */ /* 0x000ea4000800007f */
[----:B--2---:R-:W-:Y:S05]  /*21f10*/  @!P0 BRA `(.L_x_923) ;  /* 0xfffffffc00f08947 */ /* 0x004fea000383ffff */
[----:B------:R-:W-:Y:S05]  /*21f20*/  BRA `(.L_x_1038) ;  /* 0xffffffc400187947 */ /* 0x000fea000383ffff */
.L_x_933:
[----:B--2---:R2:W4:Y:S02]  /*21f30*/  SYNCS.PHASECHK.TRANS64.TRYWAIT P0, [R3+URZ+0x34840], R2 ;  /* 0x03484002030075a7 */ /* 0x004524000800017f */
[----:B----4-:R-:W-:Y:S05]  /*21f40*/  @!P0 NANOSLEEP.SYNCS 0x989680 ;  /* 0x009896800000895d */ /* 0x010fea0003900000 */
[----:B------:R-:W4:Y:S02]  /*21f50*/  @!P0 SYNCS.PHASECHK.TRANS64 P0, [R3+URZ+0x34840], R2 ;  /* 0x03484002030085a7 */ /* 0x000f24000800007f */
[----:B----4-:R-:W-:Y:S05]  /*21f60*/  @!P0 BRA `(.L_x_933) ;  /* 0xfffffffc00f08947 */ /* 0x010fea000383ffff */
[----:B------:R-:W-:Y:S05]  /*21f70*/  BRA `(.L_x_1039) ;  /* 0xffffffc8009c7947 */ /* 0x000fea000383ffff */
.L_x_940:
[----:B0-----:R0:W2:Y:S02]  /*21f80*/  SYNCS.PHASECHK.TRANS64.TRYWAIT P0, [R2+URZ+0x34860], R5 ;  /* 0x03486005020075a7 */ /* 0x0010a4000800017f */
[----:B--2---:R-:W-:Y:S05]  /*21f90*/  @!P0 NANOSLEEP.SYNCS 0x989680 ;  /* 0x009896800000895d */ /* 0x004fea0003900000 */
[----:B------:R-:W2:Y:S02]  /*21fa0*/  @!P0 SYNCS.PHASECHK.TRANS64 P0, [R2+URZ+0x34860], R5 ;  /* 0x03486005020085a7 */ /* 0x000ea4000800007f */
[----:B--2---:R-:W-:Y:S05]  /*21fb0*/  @!P0 BRA `(.L_x_940) ;  /* 0xfffffffc00f08947 */ /* 0x004fea000383ffff */
[----:B------:R-:W-:Y:S05]  /*21fc0*/  BRA `(.L_x_1040) ;  /* 0xffffffcc00b07947 */ /* 0x000fea000383ffff */
.L_x_952:
[----:B0-----:R0:W2:Y:S02]  /*21fd0*/  SYNCS.PHASECHK.TRANS64.TRYWAIT P0, [R0+URZ+0x34860], R2 ;  /* 0x03486002000075a7 */ /* 0x0010a4000800017f */
[----:B--2---:R-:W-:Y:S05]  /*21fe0*/  @!P0 NANOSLEEP.SYNCS 0x989680 ;  /* 0x009896800000895d */ /* 0x004fea0003900000 */
[----:B------:R-:W2:Y:S02]  /*21ff0*/  @!P0 SYNCS.PHASECHK.TRANS64 P0, [R0+URZ+0x34860], R2 ;  /* 0x03486002000085a7 */ /* 0x000ea4000800007f */
[----:B--2---:R-:W-:Y:S05]  /*22000*/  @!P0 BRA `(.L_x_952) ;  /* 0xfffffffc00f08947 */ /* 0x004fea000383ffff */
[----:B------:R-:W-:Y:S05]  /*22010*/  BRA `(.L_x_1041) ;  /* 0xffffffd400147947 */ /* 0x000fea000383ffff */
.L_x_960:
[----:B------:R-:W-:Y:S01]  /*22020*/  BSSY B0, `(.L_x_1042) ;  /* 0x0000008000007945 */ /* 0x000fe20003800000 */
[----:B------:R-:W-:Y:S01]  /*22030*/  MOV R13, R16 ;  /* 0x00000010000d7202 */ /* 0x000fe20000000f00 */
[----:B------:R-:W-:Y:S01]  /*22040*/  IMAD.MOV.U32 R12, RZ, RZ, RZ ;  /* 0x000000ffff0c7224 */ /* 0x000fe200078e00ff */
[----:B------:R-:W-:Y:S01]  /*22050*/  MOV R11, 0x1f ;  /* 0x0000001f000b7802 */ /* 0x000fe20000000f00 */
[----:B------:R-:W-:-:S07]  /*22060*/  IMAD.MOV.U32 R15, RZ, RZ, -0x1 ;  /* 0xffffffffff0f7424 */ /* 0x000fce00078e00ff */
[----:B012---:R-:W-:Y:S05]  /*22070*/  WARPSYNC.COLLECTIVE R15, `(.L_x_1043) ;  /* 0x000000000f087348 */ /* 0x007fea0003c00000 */
[----:B------:R3:W4:Y:S02]  /*22080*/  SHFL.IDX P6, R14, R13, R12, R11 ;  /* 0x0000000c0d0e7389 */ /* 0x00072400000c000b */
[----:B01234-:R-:W-:Y:S01]  /*22090*/  ENDCOLLECTIVE ;  /* 0x000000000000791b */ /* 0x01ffe20003800000 */
.L_x_1043:
[----:B------:R-:W-:Y:S05]  /*220a0*/  BSYNC B0 ;  /* 0x0000000000007941 */ /* 0x000fea0003800000 */
.L_x_1042:
[----:B------:R-:W-:Y:S01]  /*220b0*/  IMAD.MOV.U32 R13, RZ, RZ, R16 ;  /* 0x000000ffff0d7224 */ /* 0x000fe200078e0010 */
[----:B------:R-:W-:Y:S01]  /*220c0*/  MOV R12, 0x1 ;  /* 0x00000001000c7802 */ /* 0x000fe20000000f00 */
[----:B------:R-:W-:Y:S01]  /*220d0*/  IMAD.MOV.U32 R11, RZ, RZ, 0x1f ;  /* 0x0000001fff0b7424 */ /* 0x000fe200078e00ff */
[----:B------:R-:W-:Y:S02]  /*220e0*/  MOV R15, 0xffffffff ;  /* 0xffffffff000f7802 */ /* 0x000fe40000000f00 */
[----:B------:R-:W-:Y:S02]  /*220f0*/  MOV R0, R14 ;  /* 0x0000000e00007202 */ /* 0x000fe40000000f00 */
[----:B------:R-:W-:-:S07]  /*22100*/  IADD3 R5, R19, R7, RZ ;  /* 0x0000000713057210 */ /* 0x000fce0007ffe0ff */
[----:B------:R-:W-:Y:S05]  /*22110*/  WARPSYNC.COLLECTIVE R15, `(.L_x_1044) ;  /* 0x000000000f087348 */ /* 0x000fea0003c00000 */
[----:B------:R0:W1:Y:S02]  /*22120*/  SHFL.IDX P6, R14, R13, R12, R11 ;  /* 0x0000000c0d0e7389 */ /* 0x00006400000c000b */
[----:B01----:R-:W-:Y:S01]  /*22130*/  ENDCOLLECTIVE ;  /* 0x000000000000791b */ /* 0x003fe20003800000 */
.L_x_1044:
[----:B------:R-:W-:Y:S01]  /*22140*/  ULDC UR4, c[0x0][0xc3c] ;  /* 0x00030f0000047ab9 */ /* 0x000fe20000000800 */
[----:B------:R-:W-:Y:S02]  /*22150*/  LOP3.LUT P1, RZ, R8, 0x1, RZ, 0xc0, !PT ;  /* 0x0000000108ff7812 */ /* 0x000fe4000782c0ff */
[----:B------:R-:W-:-:S13]  /*22160*/  ISETP.GE.OR P0, PT, R5, UR4, !P5 ;  /* 0x0000000405007c0c */ /* 0x000fda000ef06670 */
[----:B------:R-:W0:Y:S01]  /*22170*/  @!P0 LDC.64 R2, c[0x0][0xc80] ;  /* 0x00032000ff028b82 */ /* 0x000e220000000a00 */
[----:B------:R-:W-:Y:S01]  /*22180*/  MOV R11, RZ ;  /* 0x000000ff000b7202 */ /* 0x000fe20000000f00 */
[----:B------:R-:W-:Y:S02]  /*22190*/  IMAD.MOV.U32 R4, RZ, RZ, R14 ;  /* 0x000000ffff047224 */ /* 0x000fe400078e000e */
[----:B0-----:R-:W-:-:S06]  /*221a0*/  @!P0 IMAD.WIDE R2, R5, 0x4, R2 ;  /* 0x0000000405028825 */ /* 0x001fcc00078e0202 */
[----:B------:R0:W2:Y:S01]  /*221b0*/  @!P0 LDG.E R3, desc[UR42][R2.64] ;  /* 0x0000002a02038981 */ /* 0x0000a2000c1e1900 */
[C---:B------:R-:W-:Y:S02]  /*221c0*/  ISETP.GE.U32.AND P2, PT, R7.reuse, 0x8, PT ;  /* 0x000000080700780c */ /* 0x040fe40003f46070 */
[C---:B------:R-:W-:Y:S01]  /*221d0*/  ISETP.GE.U32.AND P3, PT, R7.reuse, 0x10, PT ;  /* 0x000000100700780c */ /* 0x040fe20003f66070 */
[----:B0-----:R-:W-:Y:S01]  /*221e0*/  IMAD.MOV.U32 R2, RZ, RZ, RZ ;  /* 0x000000ffff027224 */ /* 0x001fe200078e00ff */
[----:B--2---:R-:W-:Y:S02]  /*221f0*/  @!P0 MOV R2, R3 ;  /* 0x0000000300028202 */ /* 0x004fe40000000f00 */
[----:B------:R-:W-:-:S03]  /*22200*/  ISETP.GE.U32.AND P0, PT, R7, 0x2, PT ;  /* 0x000000020700780c */ /* 0x000fc60003f06070 */
[----:B------:R-:W-:-:S10]  /*22210*/  IMAD.MOV.U32 R13, RZ, RZ, R2 ;  /* 0x000000ffff0d7224 */ /* 0x000fd400078e0002 */
[----:B------:R-:W-:Y:S05]  /*22220*/  WARPSYNC.COLLECTIVE R15, `(.L_x_1045) ;  /* 0x000000000f087348 */ /* 0x000fea0003c00000 */
[----:B------:R0:W1:Y:S02]  /*22230*/  SHFL.UP P6, R14, R13, R12, R11 ;  /* 0x0400000c0d0e7389 */ /* 0x00006400000c000b */
[----:B01----:R-:W-:Y:S01]  /*22240*/  ENDCOLLECTIVE ;  /* 0x000000000000791b */ /* 0x003fe20003800000 */
.L_x_1045:
[----:B------:R-:W-:Y:S01]  /*22250*/  MOV R12, 0x2 ;  /* 0x00000002000c7802 */ /* 0x000fe20000000f00 */
[----:B------:R-:W-:-:S05]  /*22260*/  IMAD.MOV.U32 R3, RZ, RZ, R14 ;  /* 0x000000ffff037224 */ /* 0x000fca00078e000e */
[----:B------:R-:W-:Y:S02]  /*22270*/  SEL R3, R3, RZ, P1 ;  /* 0x000000ff03037207 */ /* 0x000fe40000800000 */
[----:B------:R-:W-:Y:S02]  /*22280*/  ISETP.GE.U32.AND P1, PT, R7, 0x4, PT ;  /* 0x000000040700780c */ /* 0x000fe40003f26070 */
[----:B------:R-:W-:-:S05]  /*22290*/  IADD3 R3, R2, R3, RZ ;  /* 0x0000000302037210 */ /* 0x000fca0007ffe0ff */
[----:B------:R-:W-:-:S07]  /*222a0*/  IMAD.MOV.U32 R13, RZ, RZ, R3 ;  /* 0x000000ffff0d7224 */ /* 0x000fce00078e0003 */
[----:B------:R-:W-:Y:S05]  /*222b0*/  WARPSYNC.COLLECTIVE R15, `(.L_x_1046) ;  /* 0x000000000f087348 */ /* 0x000fea0003c00000 */
[----:B------:R0:W1:Y:S02]  /*222c0*/  SHFL.UP P6, R14, R13, R12, R11 ;  /* 0x0400000c0d0e7389 */ /* 0x00006400000c000b */
[----:B01----:R-:W-:Y:S01]  /*222d0*/  ENDCOLLECTIVE ;  /* 0x000000000000791b */ /* 0x003fe20003800000 */
.L_x_1046:
[----:B------:R-:W-:Y:S01]  /*222e0*/  MOV R12, 0x4 ;  /* 0x00000004000c7802 */ /* 0x000fe20000000f00 */
[----:B------:R-:W-:-:S05]  /*222f0*/  IMAD.MOV.U32 R5, RZ, RZ, R14 ;  /* 0x000000ffff057224 */ /* 0x000fca00078e000e */
[----:B------:R-:W-:-:S04]  /*22300*/  SEL R5, R5, RZ, P0 ;  /* 0x000000ff05057207 */ /* 0x000fc80000000000 */
[----:B------:R-:W-:-:S05]  /*22310*/  IADD3 R3, R3, R5, RZ ;  /* 0x0000000503037210 */ /* 0x000fca0007ffe0ff */
[----:B------:R-:W-:-:S07]  /*22320*/  IMAD.MOV.U32 R13, RZ, RZ, R3 ;  /* 0x000000ffff0d7224 */ /* 0x000fce00078e0003 */
[----:B------:R-:W-:Y:S05]  /*22330*/  WARPSYNC.COLLECTIVE R15, `(.L_x_1047) ;  /* 0x000000000f087348 */ /* 0x000fea0003c00000 */
[----:B------:R0:W1:Y:S02]  /*22340*/  SHFL.UP P6, R14, R13, R12, R11 ;  /* 0x0400000c0d0e7389 */ /* 0x00006400000c000b */
[----:B01----:R-:W-:Y:S01]  /*22350*/  ENDCOLLECTIVE ;  /* 0x000000000000791b */ /* 0x003fe20003800000 */
.L_x_1047:
        /* <DEDUP_REMOVED lines=8> */
.L_x_1048:
        /* <DEDUP_REMOVED lines=8> */
.L_x_1049:
[----:B------:R-:W-:Y:S01]  /*22460*/  MOV R12, 0x1f ;  /* 0x0000001f000c7802 */ /* 0x000fe20000000f00 */
[----:B------:R-:W-:Y:S02]  /*22470*/  IMAD.MOV.U32 R11, RZ, RZ, 0x1f ;  /* 0x0000001fff0b7424 */ /* 0x000fe400078e00ff */
[----:B------:R-:W-:-:S05]  /*22480*/  IMAD.MOV.U32 R5, RZ, RZ, R14 ;  /* 0x000000ffff057224 */ /* 0x000fca00078e000e */
[----:B------:R-:W-:-:S04]  /*22490*/  SEL R5, R5, RZ, P3 ;  /* 0x000000ff05057207 */ /* 0x000fc80001800000 */
[----:B------:R-:W-:-:S05]  /*224a0*/  IADD3 R5, R3, R5, RZ ;  /* 0x0000000503057210 */ /* 0x000fca0007ffe0ff */
[----:B------:R-:W-:-:S07]  /*224b0*/  IMAD.MOV.U32 R13, RZ, RZ, R5 ;  /* 0x000000ffff0d7224 */ /* 0x000fce00078e0005 */
[----:B------:R-:W-:Y:S05]  /*224c0*/  WARPSYNC.COLLECTIVE R15, `(.L_x_1050) ;  /* 0x000000000f087348 */ /* 0x000fea0003c00000 */
[----:B------:R0:W1:Y:S02]  /*224d0*/  SHFL.IDX P6, R14, R13, R12, R11 ;  /* 0x0000000c0d0e7389 */ /* 0x00006400000c000b */
[----:B01----:R-:W-:Y:S01]  /*224e0*/  ENDCOLLECTIVE ;  /* 0x000000000000791b */ /* 0x003fe20003800000 */
.L_x_1050:
[----:B------:R-:W-:Y:S01]  /*224f0*/  MOV R6, R14 ;  /* 0x0000000e00067202 */ /* 0x000fe20000000f00 */
[----:B------:R-:W-:Y:S06]  /*22500*/  BRA `(.L_x_1051) ;  /* 0xffffffd400ac7947 */ /* 0x000fec000383ffff */
.L_x_965:
[----:B------:R-:W-:Y:S01]  /*22510*/  BSSY B0, `(.L_x_1052) ;  /* 0x0000008000007945 */ /* 0x000fe20003800000 */
[----:B-----5:R-:W-:Y:S01]  /*22520*/  IMAD.MOV.U32 R13, RZ, RZ, R2 ;  /* 0x000000ffff0d7224 */ /* 0x020fe200078e0002 */
[----:B------:R-:W-:Y:S01]  /*22530*/  MOV R12, 0x1 ;  /* 0x00000001000c7802 */ /* 0x000fe20000000f00 */
[----:B------:R-:W-:Y:S01]  /*22540*/  IMAD.MOV.U32 R11, RZ, RZ, RZ ;  /* 0x000000ffff0b7224 */ /* 0x000fe200078e00ff */
[----:B------:R-:W-:-:S07]  /*22550*/  MOV R15, 0xffffffff ;  /* 0xffffffff000f7802 */ /* 0x000fce0000000f00 */
[----:B01----:R-:W-:Y:S05]  /*22560*/  WARPSYNC.COLLECTIVE R15, `(.L_x_1053) ;  /* 0x000000000f087348 */ /* 0x003fea0003c00000 */
[----:B------:R2:W3:Y:S02]  /*22570*/  SHFL.UP P6, R14, R13, R12, R11 ;  /* 0x0400000c0d0e7389 */ /* 0x0004e400000c000b */
[----:B0123--:R-:W-:Y:S01]  /*22580*/  ENDCOLLECTIVE ;  /* 0x000000000000791b */ /* 0x00ffe20003800000 */
.L_x_1053:
[----:B------:R-:W-:Y:S05]  /*22590*/  BSYNC B0 ;  /* 0x0000000000007941 */ /* 0x000fea0003800000 */
.L_x_1052:
[----:B------:R-:W2:Y:S01]  /*225a0*/  LDL R3, [R1+0x8] ;  /* 0x0000080001037983 */ /* 0x000ea20000100800 */
[----:B------:R-:W-:Y:S01]  /*225b0*/  MOV R12, 0x2 ;  /* 0x00000002000c7802 */ /* 0x000fe20000000f00 */
[----:B------:R-:W-:Y:S01]  /*225c0*/  IMAD.MOV.U32 R11, RZ, RZ, RZ ;  /* 0x000000ffff0b7224 */ /* 0x000fe200078e00ff */
[----:B------:R-:W-:Y:S02]  /*225d0*/  MOV R15, 0xffffffff ;  /* 0xffffffff000f7802 */ /* 0x000fe40000000f00 */
[----:B--2---:R-:W-:Y:S01]  /*225e0*/  LOP3.LUT P4, RZ, R3, 0x1, RZ, 0xc0, !PT ;  /* 0x0000000103ff7812 */ /* 0x004fe2000788c0ff */
[----:B------:R-:W-:-:S05]  /*225f0*/  IMAD.MOV.U32 R3, RZ, RZ, R14 ;  /* 0x000000ffff037224 */ /* 0x000fca00078e000e */
[----:B------:R-:W-:-:S04]  /*22600*/  SEL R3, R3, RZ, P4 ;  /* 0x000000ff03037207 */ /* 0x000fc80002000000 */
[----:B------:R-:W-:-:S05]  /*22610*/  IADD3 R3, R2, R3, RZ ;  /* 0x0000000302037210 */ /* 0x000fca0007ffe0ff */
[----:B------:R-:W-:-:S07]  /*22620*/  IMAD.MOV.U32 R13, RZ, RZ, R3 ;  /* 0x000000ffff0d7224 */ /* 0x000fce00078e0003 */
[----:B------:R-:W-:Y:S05]  /*22630*/  WARPSYNC.COLLECTIVE R15, `(.L_x_1054) ;  /* 0x000000000f087348 */ /* 0x000fea0003c00000 */
[----:B------:R0:W1:Y:S02]  /*22640*/  SHFL.UP P6, R14, R13, R12, R11 ;  /* 0x0400000c0d0e7389 */ /* 0x00006400000c000b */
[----:B01----:R-:W-:Y:S01]  /*22650*/  ENDCOLLECTIVE ;  /* 0x000000000000791b */ /* 0x003fe20003800000 */
.L_x_1054:
        /* <DEDUP_REMOVED lines=8> */
.L_x_1055:
        /* <DEDUP_REMOVED lines=8> */
.L_x_1056:
        /* <DEDUP_REMOVED lines=8> */
.L_x_1057:
        /* <DEDUP_REMOVED lines=9> */
.L_x_1058:
[----:B------:R-:W-:Y:S01]  /*22870*/  MOV R6, R14 ;  /* 0x0000000e00067202 */ /* 0x000fe20000000f00 */
[----:B------:R-:W-:Y:S06]  /*22880*/  BRA `(.L_x_1059) ;  /* 0xffffffd4006c7947 */ /* 0x000fec000383ffff */
.L_x_967:
[----:B------:R-:W-:Y:S01]  /*22890*/  BSSY B0, `(.L_x_1060) ;  /* 0x0000006000007945 */ /* 0x000fe20003800000 */
[----:B------:R-:W-:Y:S01]  /*228a0*/  PLOP3.LUT P6, PT, P6, PT, PT, 0x8, 0x0 ;  /* 0x000000000000781c */ /* 0x000fe200037ce170 */
[----:B------:R-:W-:-:S12]  /*228b0*/  IMAD.MOV.U32 R15, RZ, RZ, -0x1 ;  /* 0xffffffffff0f7424 */ /* 0x000fd800078e00ff */
[----:B01----:R-:W-:Y:S05]  /*228c0*/  WARPSYNC.COLLECTIVE R15, `(.L_x_1061) ;  /* 0x000000000f087348 */ /* 0x003fea0003c00000 */
[----:B------:R-:W-:Y:S01]  /*228d0*/  VOTE.ANY R14, PT, P6 ;  /* 0x00000000000e7806 */ /* 0x000fe200030e0100 */
[----:B01----:R-:W-:Y:S06]  /*228e0*/  ENDCOLLECTIVE ;  /* 0x000000000000791b */ /* 0x003fec0003800000 */
.L_x_1061:
[----:B------:R-:W-:Y:S05]  /*228f0*/  BSYNC B0 ;  /* 0x0000000000007941 */ /* 0x000fea0003800000 */
.L_x_1060:
[----:B------:R-:W-:Y:S01]  /*22900*/  MOV R3, R14 ;  /* 0x0000000e00037202 */ /* 0x000fe20000000f00 */
[----:B------:R-:W-:Y:S01]  /*22910*/  IMAD.MOV.U32 R13, RZ, RZ, R2 ;  /* 0x000000ffff0d7224 */ /* 0x000fe200078e0002 */
[----:B------:R-:W-:Y:S01]  /*22920*/  MOV R15, 0xffffffff ;  /* 0xffffffff000f7802 */ /* 0x000fe20000000f00 */
[----:B------:R-:W-:Y:S01]  /*22930*/  IMAD.MOV.U32 R11, RZ, RZ, 0x1f ;  /* 0x0000001fff0b7424 */ /* 0x000fe200078e00ff */
[----:B------:R-:W0:Y:S02]  /*22940*/  POPC R4, R3 ;  /* 0x0000000300047309 */ /* 0x000e240000000000 */
[----:B0-----:R-:W-:-:S07]  /*22950*/  MOV R12, R4 ;  /* 0x00000004000c7202 */ /* 0x001fce0000000f00 */
[----:B------:R-:W-:Y:S05]  /*22960*/  WARPSYNC.COLLECTIVE R15, `(.L_x_1062) ;  /* 0x000000000f087348 */ /* 0x000fea0003c00000 */
[----:B------:R0:W1:Y:S02]  /*22970*/  SHFL.IDX P6, R14, R13, R12, R11 ;  /* 0x0000000c0d0e7389 */ /* 0x00006400000c000b */
[----:B01----:R-:W-:Y:S01]  /*22980*/  ENDCOLLECTIVE ;  /* 0x000000000000791b */ /* 0x003fe20003800000 */
.L_x_1062:
[----:B------:R-:W-:Y:S01]  /*22990*/  IMAD.MOV.U32 R17, RZ, RZ, R14 ;  /* 0x000000ffff117224 */ /* 0x000fe200078e000e */
[----:B------:R-:W-:Y:S06]  /*229a0*/  BRA `(.L_x_1063) ;  /* 0xffffffd4005c7947 */ /* 0x000fec000383ffff */
.L_x_969:
[----:B------:R-:W-:Y:S01]  /*229b0*/  BSSY B0, `(.L_x_1064) ;  /* 0x0000007000007945 */ /* 0x000fe20003800000 */
[----:B------:R-:W-:Y:S01]  /*229c0*/  MOV R13, R5 ;  /* 0x00000005000d7202 */ /* 0x000fe20000000f00 */
[----:B------:R-:W-:Y:S01]  /*229d0*/  IMAD.MOV.U32 R11, RZ, RZ, 0x1f ;  /* 0x0000001fff0b7424 */ /* 0x000fe200078e00ff */
[----:B------:R-:W-:-:S07]  /*229e0*/  MOV R15, 0xffffffff ;  /* 0xffffffff000f7802 */ /* 0x000fce0000000f00 */
[----:B01-3--:R-:W-:Y:S05]  /*229f0*/  WARPSYNC.COLLECTIVE R15, `(.L_x_1065) ;  /* 0x000000000f087348 */ /* 0x00bfea0003c00000 */
[----:B------:R2:W4:Y:S02]  /*22a00*/  SHFL.IDX P6, R14, R13, R12, R11 ;  /* 0x0000000c0d0e7389 */ /* 0x00052400000c000b */
[----:B01234-:R-:W-:Y:S01]  /*22a10*/  ENDCOLLECTIVE ;  /* 0x000000000000791b */ /* 0x01ffe20003800000 */
.L_x_1065:
[----:B------:R-:W-:Y:S05]  /*22a20*/  BSYNC B0 ;  /* 0x0000000000007941 */ /* 0x000fea0003800000 */
.L_x_1064:
[----:B------:R-:W-:Y:S01]  /*22a30*/  IMAD.MOV.U32 R2, RZ, RZ, R14 ;  /* 0x000000ffff027224 */ /* 0x000fe200078e000e */
[----:B------:R-:W-:Y:S06]  /*22a40*/  BRA `(.L_x_968) ;  /* 0xffffffd400507947 */ /* 0x000fec000383ffff */
.L_x_973:
[----:B0-----:R0:W2:Y:S02]  /*22a50*/  SYNCS.PHASECHK.TRANS64.TRYWAIT P0, [R0+URZ+0x34820], R3 ;  /* 0x03482003000075a7 */ /* 0x0010a4000800017f */
[----:B--2---:R-:W-:Y:S05]  /*22a60*/  @!P0 NANOSLEEP.SYNCS 0x989680 ;  /* 0x009896800000895d */ /* 0x004fea0003900000 */
[----:B------:R-:W2:Y:S02]  /*22a70*/  @!P0 SYNCS.PHASECHK.TRANS64 P0, [R0+URZ+0x34820], R3 ;  /* 0x03482003000085a7 */ /* 0x000ea4000800007f */
[----:B--2---:R-:W-:Y:S05]  /*22a80*/  @!P0 BRA `(.L_x_973) ;  /* 0xfffffffc00f08947 */ /* 0x004fea000383ffff */
[----:B------:R-:W-:Y:S05]  /*22a90*/  BRA `(.L_x_1066) ;  /* 0xffffffd800407947 */ /* 0x000fea000383ffff */
.L_x_974:
[----:B------:R-:W2:Y:S01]  /*22aa0*/  S2R R2, SR_TID.X ;  /* 0x0000000000027919 */ /* 0x000ea20000002100 */
[----:B------:R-:W-:Y:S01]  /*22ab0*/  BSSY B0, `(.L_x_1067) ;  /* 0x000000a000007945 */ /* 0x000fe20003800000 */
[----:B------:R-:W-:Y:S01]  /*22ac0*/  IMAD.MOV.U32 R12, RZ, RZ, RZ ;  /* 0x000000ffff0c7224 */ /* 0x000fe200078e00ff */
[----:B------:R-:W-:Y:S01]  /*22ad0*/  MOV R11, 0x1f ;  /* 0x0000001f000b7802 */ /* 0x000fe20000000f00 */
[----:B------:R-:W-:Y:S01]  /*22ae0*/  IMAD.MOV.U32 R15, RZ, RZ, -0x1 ;  /* 0xffffffffff0f7424 */ /* 0x000fe200078e00ff */
[----:B--2---:R-:W-:-:S04]  /*22af0*/  SHF.R.U32.HI R2, RZ, 0x5, R2 ;  /* 0x00000005ff027819 */ /* 0x004fc80000011602 */
[----:B------:R-:W-:-:S04]  /*22b00*/  LOP3.LUT R2, R2, 0x3, RZ, 0xc0, !PT ;  /* 0x0000000302027812 */ /* 0x000fc800078ec0ff */
[----:B------:R-:W-:-:S07]  /*22b10*/  MOV R13, R2 ;  /* 0x00000002000d7202 */ /* 0x000fce0000000f00 */
[----:B01----:R-:W-:Y:S05]  /*22b20*/  WARPSYNC.COLLECTIVE R15, `(.L_x_1068) ;  /* 0x000000000f087348 */ /* 0x003fea0003c00000 */
[----:B------:R2:W3:Y:S02]  /*22b30*/  SHFL.IDX P6, R14, R13, R12, R11 ;  /* 0x0000000c0d0e7389 */ /* 0x0004e400000c000b */
[----:B0123--:R-:W-:Y:S01]  /*22b40*/  ENDCOLLECTIVE ;  /* 0x000000000000791b */ /* 0x00ffe20003800000 */
.L_x_1068:
[----:B------:R-:W-:Y:S05]  /*22b50*/  BSYNC B0 ;  /* 0x0000000000007941 */ /* 0x000fea0003800000 */
.L_x_1067:
[----:B------:R-:W-:Y:S05]  /*22b60*/  BRA `(.L_x_1069) ;  /* 0xffffffd800287947 */ /* 0x000fea000383ffff */
.L_x_975:
[----:B------:R-:W-:Y:S01]  /*22b70*/  BSSY B0, `(.L_x_1070) ;  /* 0x0000006000007945 */ /* 0x000fe20003800000 */
[----:B------:R-:W-:-:S07]  /*22b80*/  MOV R15, 0xffffffff ;  /* 0xffffffff000f7802 */ /* 0x000fce0000000f00 */
[----:B012---:R-:W-:Y:S05]  /*22b90*/  WARPSYNC.COLLECTIVE R15, `(.L_x_1071) ;  /* 0x000000000f0c7348 */ /* 0x007fea0003c00000 */
[----:B------:R-:W-:Y:S02]  /*22ba0*/  ELECT P6, UR62, PT ;  /* 0x00000000003e782f */ /* 0x000fe400038c0000 */
[----:B------:R-:W-:Y:S01]  /*22bb0*/  MOV R14, UR62 ;  /* 0x0000003e000e7c02 */ /* 0x000fe20008000f00 */
[----:B012---:R-:W-:Y:S10]  /*22bc0*/  ENDCOLLECTIVE ;  /* 0x000000000000791b */ /* 0x007ff40003800000 */
.L_x_1071:
[----:B------:R-:W-:Y:S05]  /*22bd0*/  BSYNC B0 ;  /* 0x0000000000007941 */ /* 0x000fea0003800000 */
.L_x_1070:
[----:B------:R-:W-:Y:S05]  /*22be0*/  BRA `(.L_x_1072) ;  /* 0xffffffd8001c7947 */ /* 0x000fea000383ffff */
.L_x_977:
[----:B0-----:R0:W2:Y:S02]  /*22bf0*/  SYNCS.PHASECHK.TRANS64.TRYWAIT P0, [R6+URZ], R5 ;  /* 0x00000005060075a7 */ /* 0x0010a4000800017f */
[----:B--2---:R-:W-:Y:S05]  /*22c00*/  @!P0 NANOSLEEP.SYNCS 0x989680 ;  /* 0x009896800000895d */ /* 0x004fea0003900000 */
[----:B------:R-:W2:Y:S02]  /*22c10*/  @!P0 SYNCS.PHASECHK.TRANS64 P0, [R6+URZ], R5 ;  /* 0x00000005060085a7 */ /* 0x000ea4000800007f */
[----:B--2---:R-:W-:Y:S05]  /*22c20*/  @!P0 BRA `(.L_x_977) ;  /* 0xfffffffc00f08947 */ /* 0x004fea000383ffff */
[----:B------:R-:W-:Y:S05]  /*22c30*/  BRA `(.L_x_1073) ;  /* 0xffffffd800607947 */ /* 0x000fea000383ffff */
.L_x_978:
[----:B--2---:R2:W3:Y:S02]  /*22c40*/  SYNCS.PHASECHK.TRANS64.TRYWAIT P0, [R7+URZ], R2 ;  /* 0x00000002070075a7 */ /* 0x0044e4000800017f */
[----:B---3--:R-:W-:Y:S05]  /*22c50*/  @!P0 NANOSLEEP.SYNCS 0x989680 ;  /* 0x009896800000895d */ /* 0x008fea0003900000 */
[----:B------:R-:W3:Y:S02]  /*22c60*/  @!P0 SYNCS.PHASECHK.TRANS64 P0, [R7+URZ], R2 ;  /* 0x00000002070085a7 */ /* 0x000ee4000800007f */
[----:B---3--:R-:W-:Y:S05]  /*22c70*/  @!P0 BRA `(.L_x_978) ;  /* 0xfffffffc00f08947 */ /* 0x008fea000383ffff */
[----:B------:R-:W-:Y:S05]  /*22c80*/  BRA `(.L_x_1074) ;  /* 0xffffffd800547947 */ /* 0x000fea000383ffff */
.L_x_980:
[----:B---3--:R3:W4:Y:S02]  /*22c90*/  SYNCS.PHASECHK.TRANS64.TRYWAIT P0, [R4+URZ], R5 ;  /* 0x00000005040075a7 */ /* 0x008724000800017f */
[----:B----4-:R-:W-:Y:S05]  /*22ca0*/  @!P0 NANOSLEEP.SYNCS 0x989680 ;  /* 0x009896800000895d */ /* 0x010fea0003900000 */
[----:B------:R-:W4:Y:S02]  /*22cb0*/  @!P0 SYNCS.PHASECHK.TRANS64 P0, [R4+URZ], R5 ;  /* 0x00000005040085a7 */ /* 0x000f24000800007f */
[----:B----4-:R-:W-:Y:S05]  /*22cc0*/  @!P0 BRA `(.L_x_980) ;  /* 0xfffffffc00f08947 */ /* 0x010fea000383ffff */
[----:B------:R-:W-:Y:S05]  /*22cd0*/  BRA `(.L_x_1075) ;  /* 0xffffffd8005c7947 */ /* 0x000fea000383ffff */
.L_x_1076:
        /* <DEDUP_REMOVED lines=10> */
.L_x_15277:


//--------------------- .text._ZN7cutlass13device_kernelIN5flash11enable_sm90INS1_16FlashAttnFwdSm90INS1_25CollectiveMainloopFwdSm90ILi2EN4cute5tupleIJNS5_1CILi1EEES8_S8_EEENS6_IJNS7_ILi128EEENS7_ILi96EEENS7_ILi192EEEEEELi128ENS_6half_tEfNS_4arch4Sm90ELb0ELb1ELb1ELb0ELb0ELb0ELb0ELb1ELb1ELb1ELb0ELb0EEENS1_21CollectiveEpilogueFwdINS6_IJSA_SA_SB_EEES9_SE_SG_Li256ELb0ELb1ELb0ELb0EEENS1_30DynamicPersistentTileSchedulerILi256ELi128ELb0ELb1ELb1EEEEEEEEEvNT_6ParamsE --------------------------
	.section	.text._ZN7cutlass13device_kernelIN5flash11enable_sm90INS1_16FlashAttnFwdSm90INS1_25CollectiveMainloopFwdSm90ILi2EN4cute5tupleIJNS5_1CILi1EEES8_S8_EEENS6_IJNS7_ILi128EEENS7_ILi96EEENS7_ILi192EEEEEELi128ENS_6half_tEfNS_4arch4Sm90ELb0ELb1ELb1ELb0ELb0ELb0ELb0ELb1ELb1ELb1ELb0ELb0EEENS1_21CollectiveEpilogueFwdINS6_IJSA_SA_SB_EEES9_SE_SG_Li256ELb0ELb1ELb0ELb0EEENS1_30DynamicPersistentTileSchedulerILi256ELi128ELb0ELb1ELb1EEEEEEEEEvNT_6ParamsE,"ax",@progbits
	.align	128
.text._ZN7cutlass13device_kernelIN5flash11enable_sm90INS1_16FlashAttnFwdSm90INS1_25CollectiveMainloopFwdSm90ILi2EN4cute5tupleIJNS5_1CILi1EEES8_S8_EEENS6_IJNS7_ILi128EEENS7_ILi96EEENS7_ILi192EEEEEELi128ENS_6half_tEfNS_4arch4Sm90ELb0ELb1ELb1ELb0ELb0ELb0ELb0ELb1ELb1ELb1ELb0ELb0EEENS1_21CollectiveEpilogueFwdINS6_IJSA_SA_SB_EEES9_SE_SG_Li256ELb0ELb1ELb0ELb0EEENS1_30DynamicPersistentTileSchedulerILi256ELi128ELb0ELb1ELb1EEEEEEEEEvNT_6ParamsE:
        .type           _ZN7cutlass13device_kernelIN5flash11enable_sm90INS1_16FlashAttnFwdSm90INS1_25CollectiveMainloopFwdSm90ILi2EN4cute5tupleIJNS5_1CILi1EEES8_S8_EEENS6_IJNS7_ILi128EEENS7_ILi96EEENS7_ILi192EEEEEELi128ENS_6half_tEfNS_4arch4Sm90ELb0ELb1ELb1ELb0ELb0ELb0ELb0ELb1ELb1ELb1ELb0ELb0EEENS1_21CollectiveEpilogueFwdINS6_IJSA_SA_SB_EEES9_SE_SG_Li256ELb0ELb1ELb0ELb0EEENS1_30DynamicPersistentTileSchedulerILi256ELi128ELb0ELb1ELb1EEEEEEEEEvNT_6ParamsE,@function
        .size           _ZN7cutlass13device_kernelIN5flash11enable_sm90INS1_16FlashAttnFwdSm90INS1_25CollectiveMainloopFwdSm90ILi2EN4cute5tupleIJNS5_1CILi1EEES8_S8_EEENS6_IJNS7_ILi128EEENS7_ILi96EEENS7_ILi192EEEEEELi128ENS_6half_tEfNS_4arch4Sm90ELb0ELb1ELb1ELb0ELb0ELb0ELb0ELb1ELb1ELb1ELb0ELb0EEENS1_21CollectiveEpilogueFwdINS6_IJSA_SA_SB_EEES9_SE_SG_Li256ELb0ELb1ELb0ELb0EEENS1_30DynamicPersistentTileSchedulerILi256ELi128ELb0ELb1ELb1EEEEEEEEEvNT_6ParamsE,(.L_x_15278 - _ZN7cutlass13device_kernelIN5flash11enable_sm90INS1_16FlashAttnFwdSm90INS1_25CollectiveMainloopFwdSm90ILi2EN4cute5tupleIJNS5_1CILi1EEES8_S8_EEENS6_IJNS7_ILi128EEENS7_ILi96EEENS7_ILi192EEEEEELi128ENS_6half_tEfNS_4arch4Sm90ELb0ELb1ELb1ELb0ELb0ELb0ELb0ELb1ELb1ELb1ELb0ELb0EEENS1_21CollectiveEpilogueFwdINS6_IJSA_SA_SB_EEES9_SE_SG_Li256ELb0ELb1ELb0ELb0EEENS1_30DynamicPersistentTileSchedulerILi256ELi128ELb0ELb1ELb1EEEEEEEEEvNT_6ParamsE)
        .other          _ZN7cutlass13device_kernelIN5flash11enable_sm90INS1_16FlashAttnFwdSm90INS1_25CollectiveMainloopFwdSm90ILi2EN4cute5tupleIJNS5_1CILi1EEES8_S8_EEENS6_IJNS7_ILi128EEENS7_ILi96EEENS7_ILi192EEEEEELi128ENS_6half_tEfNS_4arch4Sm90ELb0ELb1ELb1ELb0ELb0ELb0ELb0ELb1ELb1ELb1ELb0ELb0EEENS1_21CollectiveEpilogueFwdINS6_IJSA_SA_SB_EEES9_SE_SG_Li256ELb0ELb1ELb0ELb0EEENS1_30DynamicPersistentTileSchedulerILi256ELi128ELb0ELb1ELb1EEEEEEEEEvNT_6ParamsE,@"STO_CUDA_ENTRY STV_DEFAULT"
_ZN7cutlass13device_kernelIN5flash11enable_sm90INS1_16FlashAttnFwdSm90INS1_25CollectiveMainloopFwdSm90ILi2EN4cute5tupleIJNS5_1CILi1EEES8_S8_EEENS6_IJNS7_ILi128EEENS7_ILi96EEENS7_ILi192EEEEEELi128ENS_6half_tEfNS_4arch4Sm90ELb0ELb1ELb1ELb0ELb0ELb0ELb0ELb1ELb1ELb1ELb0ELb0EEENS1_21CollectiveEpilogueFwdINS6_IJSA_SA_SB_EEES9_SE_SG_Li256ELb0ELb1ELb0ELb0EEENS1_30DynamicPersistentTileSchedulerILi256ELi128ELb0ELb1ELb1EEEEEEEEEvNT_6ParamsE:
        /* <DEDUP_REMOVED lines=18> */
.L_x_1078:
[----:B------:R-:W-:Y:S05]  /*0120*/  BSYNC B0 ;  /* 0x0000000000007941 */ /* 0x000fea0003800000 */
.L_x_1077:
        /* <DEDUP_REMOVED lines=41> */
.L_x_1079:
        /* <DEDUP_REMOVED lines=22> */
.L_x_1080:
        /* <DEDUP_REMOVED lines=18> */
.L_x_1081:
        /* <DEDUP_REMOVED lines=22> */
.L_x_1082:
        /* <DEDUP_REMOVED lines=22> */
.L_x_1083:
        /* <DEDUP_REMOVED lines=8> */
.L_x_1085:
[----:B------:R-:W-:-:S08]  /*0980*/  NOP ;  /* 0x0000000000007918 */ /* 0x000fd00000000000 */
[----:B------:R-:W1:Y:S02]  /*0990*/  USETMAXREG.TRY_ALLOC.CTAPOOL UP0, 0xf0 ;  /* 0x000000f0000079c8 */ /* 0x000e640008000600 */
[----:B-1----:R-:W-:-:S13]  /*09a0*/  PLOP3.LUT P0, PT, PT, PT, UP0, 0x80, 0x0 ;  /* 0x000000000000781c */ /* 0x002fda0003f0f008 */
[----:B------:R-:W-:Y:S05]  /*09b0*/  @!P0 BRA `(.L_x_1085) ;  /* 0xfffffffc00f08947 */ /* 0x000fea000383ffff */
[----:B------:R-:W1:Y:S08]  /*09c0*/  S2UR UR4, SR_CTAID.X ;  /* 0x00000000000479c3 */ /* 0x000e700000002500 */
[----:B------:R-:W-:Y:S08]  /*09d0*/  BAR.ARV 0x4, 0x180 ;  /* 0x0106000000007b1d */ /* 0x000ff00000002000 */
[----:B------:R-:W1:Y:S08]  /*09e0*/  LDC R0, c[0x0][0xc38] ;  /* 0x00030e00ff007b82 */ /* 0x000e700000000800 */
[----:B------:R-:W-:Y:S06]  /*09f0*/  BAR.ARV 0x8, 0x180 ;  /* 0x0206000000007b1d */ /* 0x000fec0000002000 */
[----:B-1----:R-:W-:-:S13]  /*0a00*/  ISETP.LE.AND P0, PT, R0, UR4, PT ;  /* 0x0000000400007c0c */ /* 0x002fda000bf03270 */
[----:B------:R-:W-:Y:S05]  /*0a10*/  @P0 EXIT ;  /* 0x000000000000094d */ /* 0x000fea0003800000 */
[----:B------:R-:W2:Y:S01]  /*0a20*/  LDL R3, [R1+0x1c] ;  /* 0x00001c0001037983 */ /* 0x000ea20000100800 */
[----:B------:R-:W-:Y:S01]  /*0a30*/  IMAD.MOV.U32 R165, RZ, RZ, RZ ;  /* 0x000000ffffa57224 */ /* 0x000fe200078e00ff */
[----:B------:R-:W-:Y:S01]  /*0a40*/  UMOV UR36, URZ ;  /* 0x0000003f00247c82 */ /* 0x000fe20008000000 */
[----:B------:R-:W-:Y:S01]  /*0a50*/  UMOV UR37, URZ ;  /* 0x0000003f00257c82 */ /* 0x000fe20008000000 */
[----:B0-----:R-:W0:Y:S02]  /*0a60*/  S2R R2, SR_TID.X ;  /* 0x0000000000027919 */ /* 0x001e240000002100 */
[----:B0-----:R-:W-:Y:S01]  /*0a70*/  VIADD R172, R2, 0xffffff80 ;  /* 0xffffff8002ac7836 */ /* 0x001fe20000000000 */
[----:B--2---:R-:W-:-:S04]  /*0a80*/  R2UR UR5, R3 ;  /* 0x00000000030572ca */ /* 0x004fc800000e0000 */
[----:B------:R-:W-:-:S04]  /*0a90*/  SHF.R.S32.HI R3, RZ, 0x1f, R172 ;  /* 0x0000001fff037819 */ /* 0x000fc800000114ac */
[CC--:B------:R-:W-:Y:S02]  /*0aa0*/  LEA.HI R0, R3.reuse, R172.reuse, RZ, 0x7 ;  /* 0x000000ac03007211 */ /* 0x0c0fe400078f38ff */
[CC--:B------:R-:W-:Y:S02]  /*0ab0*/  LEA.HI R2, R3.reuse, R172.reuse, RZ, 0x4 ;  /* 0x000000ac03027211 */ /* 0x0c0fe400078f20ff */
[----:B------:R-:W-:Y:S02]  /*0ac0*/  LOP3.LUT R5, R0, 0xffffff80, RZ, 0xc0, !PT ;  /* 0xffffff8000057812 */ /* 0x000fe400078ec0ff */
[----:B------:R-:W-:Y:S01]  /*0ad0*/  SHF.R.S32.HI R7, RZ, 0x4, R2 ;  /* 0x00000004ff077819 */ /* 0x000fe20000011402 */
[----:B------:R-:W-:Y:S01]  /*0ae0*/  ULOP3.LUT UR61, UR5, 0x1, URZ, 0xfc, !UPT ;  /* 0x00000001053d7892 */ /* 0x000fe2000f8efc3f */
[----:B------:R-:W-:Y:S01]  /*0af0*/  LEA.HI R4, R3, R172, RZ, 0x5 ;  /* 0x000000ac03047211 */ /* 0x000fe200078f28ff */
[----:B------:R-:W-:Y:S01]  /*0b00*/  IMAD.IADD R166, R172, 0x1, -R5 ;  /* 0x00000001aca67824 */ /* 0x000fe200078e0a05 */
[----:B------:R-:W-:-:S02]  /*0b10*/  LOP3.LUT R5, R2, 0x3fffff0, RZ, 0xc0, !PT ;  /* 0x03fffff002057812 */ /* 0x000fc400078ec0ff */
[----:B------:R-:W-:Y:S01]  /*0b20*/  LEA.HI R2, R2, R7, RZ, 0x1 ;  /* 0x0000000702027211 */ /* 0x000fe200078f08ff */
[----:B------:R-:W-:Y:S01]  /*0b30*/  IMAD.SHL.U32 R4, R4, 0x20, RZ ;  /* 0x0000002004047824 */ /* 0x000fe200078e00ff */
[----:B------:R-:W-:Y:S01]  /*0b40*/  SHF.R.S32.HI R9, RZ, 0x1f, R166 ;  /* 0x0000001fff097819 */ /* 0x000fe200000114a6 */
[----:B------:R-:W-:Y:S01]  /*0b50*/  IMAD.IADD R5, R172, 0x1, -R5 ;  /* 0x00000001ac057824 */ /* 0x000fe200078e0a05 */
[----:B------:R-:W-:Y:S02]  /*0b60*/  LOP3.LUT R2, R2, 0x1ffffffe, RZ, 0xc0, !PT ;  /* 0x1ffffffe02027812 */ /* 0x000fe400078ec0ff */
[----:B------:R-:W-:Y:S02]  /*0b70*/  LEA.HI R6, R9, R166, RZ, 0x2 ;  /* 0x000000a609067211 */ /* 0x000fe400078f10ff */
[----:B------:R-:W-:Y:S01]  /*0b80*/  LEA.HI R10, R3, R172, RZ, 0x2 ;  /* 0x000000ac030a7211 */ /* 0x000fe200078f10ff */
[----:B------:R-:W-:Y:S01]  /*0b90*/  IMAD.IADD R2, R7, 0x1, -R2 ;  /* 0x0000000107027824 */ /* 0x000fe200078e0a02 */
[----:B------:R-:W-:-:S02]  /*0ba0*/  SHF.R.S32.HI R8, RZ, 0x2, R6 ;  /* 0x00000002ff087819 */ /* 0x000fc40000011406 */
[----:B------:R-:W-:Y:S02]  /*0bb0*/  SHF.R.S32.HI R11, RZ, 0x1f, R6 ;  /* 0x0000001fff0b7819 */ /* 0x000fe40000011406 */
[----:B------:R-:W-:Y:S02]  /*0bc0*/  LOP3.LUT R4, R4, 0xfffffc00, RZ, 0xc0, !PT ;  /* 0xfffffc0004047812 */ /* 0x000fe400078ec0ff */
[----:B------:R-:W-:Y:S02]  /*0bd0*/  LOP3.LUT R7, R10, 0xfffffffc, RZ, 0xc0, !PT ;  /* 0xfffffffc0a077812 */ /* 0x000fe400078ec0ff */
[----:B------:R-:W-:Y:S01]  /*0be0*/  LEA.HI R3, R3, R172, RZ, 0x3 ;  /* 0x000000ac03037211 */ /* 0x000fe200078f18ff */
[----:B------:R-:W-:Y:S01]  /*0bf0*/  IMAD R5, R5, 0x40, R4 ;  /* 0x0000004005057824 */ /* 0x000fe200078e0204 */
[----:B------:R-:W-:Y:S01]  /*0c00*/  LEA.HI R11, R11, R8, RZ, 0x3 ;  /* 0x000000080b0b7211 */ /* 0x000fe200078f18ff */
[----:B------:R-:W-:Y:S01]  /*0c10*/  IMAD.IADD R4, R172, 0x1, -R7 ;  /* 0x00000001ac047824 */ /* 0x000fe200078e0a07 */
[----:B------:R-:W-:Y:S01]  /*0c20*/  SHF.R.S32.HI R167, RZ, 0x7, R0 ;  /* 0x00000007ffa77819 */ /* 0x000fe20000011400 */
[----:B------:R-:W-:Y:S01]  /*0c30*/  IMAD R169, R2, 0x8, R5 ;  /* 0x0000000802a97824 */ /* 0x000fe200078e0205 */
[----:B------:R-:W-:-:S02]  /*0c40*/  LOP3.LUT R7, R3, 0xfffffff8, RZ, 0xc0, !PT ;  /* 0xfffffff803077812 */ /* 0x000fc400078ec0ff */
[----:B------:R-:W-:Y:S02]  /*0c50*/  LOP3.LUT R11, R11, 0xfffffff8, RZ, 0xc0, !PT ;  /* 0xfffffff80b0b7812 */ /* 0x000fe400078ec0ff */
[----:B------:R-:W-:Y:S01]  /*0c60*/  LEA.HI R9, R9, R166, RZ, 0x5 ;  /* 0x000000a609097211 */ /* 0x000fe200078f28ff */
[----:B------:R-:W-:Y:S01]  /*0c70*/  IMAD.IADD R162, R172, 0x1, -R7 ;  /* 0x00000001aca27824 */ /* 0x000fe200078e0a07 */
[----:B------:R-:W-:Y:S01]  /*0c80*/  LEA.HI R0, R0, R167, RZ, 0x1 ;  /* 0x000000a700007211 */ /* 0x000fe200078f08ff */
[----:B------:R-:W-:Y:S01]  /*0c90*/  IMAD.IADD R8, R8, 0x1, -R11 ;  /* 0x0000000108087824 */ /* 0x000fe200078e0a0b */
[----:B------:R-:W-:Y:S01]  /*0ca0*/  SHF.R.S32.HI R9, RZ, 0x5, R9 ;  /* 0x00000005ff097819 */ /* 0x000fe20000011409 */
[----:B------:R-:W-:Y:S01]  /*0cb0*/  IMAD.SHL.U32 R23, R162, 0x8, RZ ;  /* 0x00000008a2177824 */ /* 0x000fe200078e00ff */
[----:B------:R-:W-:Y:S02]  /*0cc0*/  LEA.HI R10, R4, R4, RZ, 0x1 ;  /* 0x00000004040a7211 */ /* 0x000fe400078f08ff */
[----:B------:R-:W-:Y:S01]  /*0cd0*/  LOP3.LUT R0, R0, 0x3fffffe, RZ, 0xc0, !PT ;  /* 0x03fffffe00007812 */ /* 0x000fe200078ec0ff */
[----:B------:R-:W-:Y:S01]  /*0ce0*/  IMAD R9, R9, 0x10, R8 ;  /* 0x0000001009097824 */ /* 0x000fe200078e0208 */
[----:B------:R-:W-:Y:S01]  /*0cf0*/  LOP3.LUT R11, R10, 0x1ffffffe, RZ, 0xc0, !PT ;  /* 0x1ffffffe0a0b7812 */ /* 0x000fe200078ec0ff */
[----:B------:R-:W-:Y:S01]  /*0d00*/  VIADD R160, R23, 0x40 ;  /* 0x0000004017a07836 */ /* 0x000fe20000000000 */
[----:B------:R-:W-:Y:S01]  /*0d10*/  LOP3.LUT R5, R6, 0x7ffffffc, RZ, 0xc0, !PT ;  /* 0x7ffffffc06057812 */ /* 0x000fe200078ec0ff */
[----:B------:R-:W-:Y:S01]  /*0d20*/  IMAD.IADD R0, R167, 0x1, -R0 ;  /* 0x00000001a7007824 */ /* 0x000fe200078e0a00 */
[----:B------:R-:W-:Y:S01]  /*0d30*/  SHF.R.S32.HI R164, RZ, 0x3, R3 ;  /* 0x00000003ffa47819 */ /* 0x000fe20000011403 */
[----:B------:R-:W-:Y:S01]  /*0d40*/  IMAD.IADD R11, R4, 0x1, -R11 ;  /* 0x00000001040b7824 */ /* 0x000fe200078e0a0b */
[----:B------:R-:W-:Y:S01]  /*0d50*/  SHF.R.S32.HI R171, RZ, 0x1f, R23 ;  /* 0x0000001fffab7819 */ /* 0x000fe20000011417 */
[----:B------:R-:W-:Y:S01]  /*0d60*/  IMAD R168, R0, 0x40, R9 ;  /* 0x0000004000a87824 */ /* 0x000fe200078e0209 */
[----:B------:R-:W-:Y:S01]  /*0d70*/  SHF.R.S32.HI R170, RZ, 0x1f, R160 ;  /* 0x0000001fffaa7819 */ /* 0x000fe200000114a0 */
[----:B------:R-:W-:-:S02]  /*0d80*/  IMAD.U32 R0, RZ, RZ, UR4 ;  /* 0x00000004ff007e24 */ /* 0x000fc4000f8e00ff */
[----:B------:R-:W-:Y:S02]  /*0d90*/  IMAD.IADD R18, R166, 0x1, -R5 ;  /* 0x00000001a6127824 */ /* 0x000fe400078e0a05 */
[----:B------:R-:W-:-:S07]  /*0da0*/  IMAD R19, R11, 0x8, R168 ;  /* 0x000000080b137824 */ /* 0x000fce00078e02a8 */
.L_x_1182:
[----:B0----5:R-:W0:Y:S01]  /*0db0*/  LDC R5, c[0x0][0xc60] ;  /* 0x00031800ff057b82 */ /* 0x021e220000000800 */
[----:B--2---:R-:W-:Y:S01]  /*0dc0*/  IMAD.MOV.U32 R2, RZ, RZ, R0 ;  /* 0x000000ffff027224 */ /* 0x004fe200078e0000 */
[----:B------:R-:W-:Y:S01]  /*0dd0*/  ULDC UR4, c[0x0][0xc78] ;  /* 0x00031e0000047ab9 */ /* 0x000fe20000000800 */
[----:B0-----:R-:W-:-:S13]  /*0de0*/  ISETP.NE.AND P0, PT, R5, 0x1, PT ;  /* 0x000000010500780c */ /* 0x001fda0003f05270 */
[----:B---3--:R-:W0:Y:S08]  /*0df0*/  @P0 LDC R3, c[0x0][0xc64] ;  /* 0x00031900ff030b82 */ /* 0x008e300000000800 */
[----:B------:R-:W1:Y:S01]  /*0e00*/  @P0 LDC R4, c[0x0][0xc68] ;  /* 0x00031a00ff040b82 */ /* 0x000e620000000800 */
[----:B0-----:R-:W-:-:S05]  /*0e10*/  @P0 IMAD.HI.U32 R3, R0, R3, RZ ;  /* 0x0000000300030227 */ /* 0x001fca00078e00ff */
[----:B-1----:R-:W-:-:S04]  /*0e20*/  @P0 SHF.R.U32.HI R2, RZ, R4, R3 ;  /* 0x00000004ff020219 */ /* 0x002fc80000011603 */
[----:B------:R-:W-:Y:S01]  /*0e30*/  ISETP.GE.AND P0, PT, R2, UR4, PT ;  /* 0x0000000402007c0c */ /* 0x000fe2000bf06270 */
[----:B------:R-:W-:-:S04]  /*0e40*/  IMAD.MOV R3, RZ, RZ, -R2 ;  /* 0x000000ffff037224 */ /* 0x000fc800078e0a02 */
[----:B------:R-:W-:-:S08]  /*0e50*/  IMAD R15, R5, R3, R0 ;  /* 0x00000003050f7224 */ /* 0x000fd000078e0200 */
[----:B----4-:R-:W-:Y:S05]  /*0e60*/  @!P0 BRA `(.L_x_1086) ;  /* 0x0000000000208947 */ /* 0x010fea0003800000 */
[----:B------:R-:W0:Y:S01]  /*0e70*/  LDC R3, c[0x0][0xc6c] ;  /* 0x00031b00ff037b82 */ /* 0x000e220000000800 */
[----:B------:R-:W-:Y:S01]  /*0e80*/  IMAD.MOV.U32 R0, RZ, RZ, R15 ;  /* 0x000000ffff007224 */ /* 0x000fe200078e000f */
[----:B0-----:R-:W-:-:S13]  /*0e90*/  ISETP.NE.AND P0, PT, R3, 0x1, PT ;  /* 0x000000010300780c */ /* 0x001fda0003f05270 */
[----:B------:R-:W0:Y:S02]  /*0ea0*/  @P0 LDC.64 R4, c[0x0][0xc70] ;  /* 0x00031c00ff040b82 */ /* 0x000e240000000a00 */
[----:B0-----:R-:W-:-:S05]  /*0eb0*/  @P0 IMAD.HI.U32 R4, R15, R4, RZ ;  /* 0x000000040f040227 */ /* 0x001fca00078e00ff */
[----:B------:R-:W-:-:S05]  /*0ec0*/  @P0 SHF.R.U32.HI R0, RZ, R5, R4 ;  /* 0x00000005ff000219 */ /* 0x000fca0000011604 */
[----:B------:R-:W-:Y:S01]  /*0ed0*/  IMAD R3, R0, R3, RZ ;  /* 0x0000000300037224 */ /* 0x000fe200078e02ff */
[----:B------:R-:W-:Y:S06]  /*0ee0*/  BRA `(.L_x_1087) ;  /* 0x00000000001c7947 */ /* 0x000fec0003800000 */
.L_x_1086:
[----:B------:R-:W0:Y:S01]  /*0ef0*/  LDC R3, c[0x0][0xc54] ;  /* 0x00031500ff037b82 */ /* 0x000e220000000800 */
[----:B------:R-:W-:Y:S01]  /*0f00*/  IMAD.MOV.U32 R0, RZ, RZ, R15 ;  /* 0x000000ffff007224 */ /* 0x000fe200078e000f */
[----:B0-----:R-:W-:-:S13]  /*0f10*/  ISETP.NE.AND P0, PT, R3, 0x1, PT ;  /* 0x000000010300780c */ /* 0x001fda0003f05270 */
[----:B------:R-:W0:Y:S02]  /*0f20*/  @P0 LDC.64 R4, c[0x0][0xc58] ;  /* 0x00031600ff040b82 */ /* 0x000e240000000a00 */
[----:B0-----:R-:W-:-:S05]  /*0f30*/  @P0 IMAD.HI.U32 R4, R15, R4, RZ ;  /* 0x000000040f040227 */ /* 0x001fca00078e00ff */
[----:B------:R-:W-:-:S05]  /*0f40*/  @P0 SHF.R.U32.HI R0, RZ, R5, R4 ;  /* 0x00000005ff000219 */ /* 0x000fca0000011604 */
[----:B------:R-:W-:-:S07]  /*0f50*/  IMAD R3, R0, R3, RZ ;  /* 0x0000000300037224 */ /* 0x000fce00078e02ff */
.L_x_1087:
[----:B------:R-:W0:Y:S01]  /*0f60*/  LDC R163, c[0x0][0xc48] ;  /* 0x00031200ffa37b82 */ /* 0x000e220000000800 */
[----:B------:R-:W-:Y:S01]  /*0f70*/  LOP3.LUT R0, RZ, R0, RZ, 0x33, !PT ;  /* 0x00000000ff007212 */ /* 0x000fe200078e33ff */
[----:B------:R-:W-:Y:S01]  /*0f80*/  IMAD.IADD R3, R15, 0x1, -R3 ;  /* 0x000000010f037824 */ /* 0x000fe200078e0a03 */
[----:B------:R-:W-:Y:S01]  /*0f90*/  ULDC UR4, c[0x0][0xc3c] ;  /* 0x00030f0000047ab9 */ /* 0x000fe20000000800 */
[----:B------:R-:W-:Y:S02]  /*0fa0*/  ULDC UR6, c[0x0][0xc54] ;  /* 0x0003150000067ab9 */ /* 0x000fe40000000800 */
[----:B------:R-:W-:Y:S01]  /*0fb0*/  VIADD R0, R0, UR4 ;  /* 0x0000000400007c36 */ /* 0x000fe20008000000 */
[----:B------:R-:W-:Y:S01]  /*0fc0*/  ULDC.64 UR4, c[0x0][0x418] ;  /* 0x0001060000047ab9 */ /* 0x000fe20000000a00 */
[----:B------:R-:W1:Y:S01]  /*0fd0*/  LDC R4, c[0x0][0x448] ;  /* 0x00011200ff047b82 */ /* 0x000e620000000800 */
[----:B------:R-:W-:Y:S01]  /*0fe0*/  IMAD R15, R2, UR6, R3 ;  /* 0x00000006020f7c24 */ /* 0x000fe2000f8e0203 */
[----:B------:R-:W-:Y:S01]  /*0ff0*/  ISETP.NE.U32.AND P0, PT, RZ, UR4, PT ;  /* 0x00000004ff007c0c */ /* 0x000fe2000bf05070 */
[----:B------:R-:W-:-:S02]  /*1000*/  IMAD.SHL.U32 R17, R0, 0x80, RZ ;  /* 0x0000008000117824 */ /* 0x000fc400078e00ff */
[----:B------:R-:W-:Y:S01]  /*1010*/  IMAD.MOV.U32 R161, RZ, RZ, R15 ;  /* 0x000000ffffa17224 */ /* 0x000fe200078e000f */
[----:B------:R-:W-:Y:S01]  /*1020*/  ISETP.NE.AND.EX P0, PT, RZ, UR5, PT, P0 ;  /* 0x00000005ff007c0c */ /* 0x000fe2000bf05300 */
[----:B------:R-:W-:Y:S01]  /*1030*/  VIADD R2, R17, 0x7f ;  /* 0x0000007f11027836 */ /* 0x000fe20000000000 */
[----:B------:R-:W2:Y:S01]  /*1040*/  LDC.64 R12, c[0x0][0x9e0] ;  /* 0x00027800ff0c7b82 */ /* 0x000ea20000000a00 */
[----:B0-----:R-:W-:-:S07]  /*1050*/  ISETP.NE.AND P2, PT, R163, 0x1, PT ;  /* 0x00000001a300780c */ /* 0x001fce0003f45270 */
[----:B------:R-:W0:Y:S01]  /*1060*/  LDC R8, c[0x0][0x288] ;  /* 0x0000a200ff087b82 */ /* 0x000e220000000800 */
[----:B-1----:R-:W-:-:S07]  /*1070*/  ISETP.NE.AND P1, PT, R4, 0x1, PT ;  /* 0x000000010400780c */ /* 0x002fce0003f25270 */
[----:B------:R-:W1:Y:S08]  /*1080*/  LDC R72, c[0x0][0x424] ;  /* 0x00010900ff487b82 */ /* 0x000e700000000800 */
[----:B------:R-:W3:Y:S08]  /*1090*/  @P2 LDC R4, c[0x0][0xc4c] ;  /* 0x00031300ff042b82 */ /* 0x000ef00000000800 */
[----:B------:R-:W4:Y:S01]  /*10a0*/  @P2 LDC R7, c[0x0][0xc50] ;  /* 0x00031400ff072b82 */ /* 0x000f220000000800 */
[----:B0-----:R-:W-:-:S07]  /*10b0*/  IADD3 R5, -R8, 0x1, RZ ;  /* 0x0000000108057810 */ /* 0x001fce0007ffe1ff */
[----:B------:R-:W0:Y:S01]  /*10c0*/  @P1 LDC R11, c[0x0][0x44c] ;  /* 0x00011300ff0b1b82 */ /* 0x000e220000000800 */
[----:B-1----:R-:W-:-:S07]  /*10d0*/  SEL R72, R72, 0x1, P0 ;  /* 0x0000000148487807 */ /* 0x002fce0000000000 */
[----:B------:R-:W1:Y:S01]  /*10e0*/  @P1 LDC R6, c[0x0][0x450] ;  /* 0x00011400ff061b82 */ /* 0x000e620000000800 */
[----:B---3--:R-:W-:-:S07]  /*10f0*/  @P2 IMAD.HI.U32 R0, R15, R4, RZ ;  /* 0x000000040f002227 */ /* 0x008fce00078e00ff */
[----:B------:R-:W3:Y:S01]  /*1100*/  LDC R9, c[0x0][0x2f0] ;  /* 0x0000bc00ff097b82 */ /* 0x000ee20000000800 */
[----:B----4-:R-:W-:Y:S02]  /*1110*/  @P2 SHF.R.U32.HI R161, RZ, R7, R0 ;  /* 0x00000007ffa12219 */ /* 0x010fe40000011600 */
[----:B--2---:R-:W-:-:S03]  /*1120*/  ISETP.GE.AND P2, PT, R13, 0x1, PT ;  /* 0x000000010d00780c */ /* 0x004fc60003f46270 */
[----:B------:R-:W-:Y:S02]  /*1130*/  IMAD.MOV R0, RZ, RZ, -R161 ;  /* 0x000000ffff007224 */ /* 0x000fe400078e0aa1 */
[----:B0-----:R-:W-:-:S04]  /*1140*/  @P1 IMAD.HI.U32 R3, R2, R11, RZ ;  /* 0x0000000b02031227 */ /* 0x001fc800078e00ff */
[----:B------:R-:W-:Y:S01]  /*1150*/  IMAD R163, R163, R0, R15 ;  /* 0x00000000a3a37224 */ /* 0x000fe200078e020f */
[----:B-1----:R-:W-:Y:S01]  /*1160*/  @P1 SHF.R.U32.HI R2, RZ, R6, R3 ;  /* 0x00000006ff021219 */ /* 0x002fe20000011603 */
[CC--:B---3--:R-:W-:Y:S02]  /*1170*/  IMAD R5, R72.reuse, R9.reuse, R5 ;  /* 0x0000000948057224 */ /* 0x0c8fe400078e0205 */
[----:B------:R-:W-:Y:S02]  /*1180*/  IMAD R16, R72, R9, RZ ;  /* 0x0000000948107224 */ /* 0x000fe400078e02ff */
[----:B------:R-:W-:-:S04]  /*1190*/  IMAD.IADD R3, R5, 0x1, R2 ;  /* 0x0000000105037824 */ /* 0x000fc800078e0202 */
[----:B------:R-:W-:Y:S01]  /*11a0*/  IMAD.IADD R0, R3, 0x1, R12 ;  /* 0x0000000103007824 */ /* 0x000fe200078e020c */
[----:B------:R-:W-:Y:S06]  /*11b0*/  @!P2 BRA `(.L_x_1088) ;  /* 0x000000000040a947 */ /* 0x000fec0003800000 */
[C---:B------:R-:W-:Y:S01]  /*11c0*/  ISETP.GT.AND P0, PT, R3.reuse, RZ, PT ;  /* 0x000000ff0300720c */ /* 0x040fe20003f04270 */
[----:B------:R-:W-:-:S12]  /*11d0*/  VIADD R2, R3, 0xffffffff ;  /* 0xffffffff03027836 */ /* 0x000fd80000000000 */
[----:B------:R-:W-:Y:S05]  /*11e0*/  @P0 BRA `(.L_x_1089) ;  /* 0x00000000001c0947 */ /* 0x000fea0003800000 */
[----:B------:R-:W-:Y:S01]  /*11f0*/  ISETP.NE.AND P0, PT, R13, 0x1, PT ;  /* 0x000000010d00780c */ /* 0x000fe20003f05270 */
[----:B------:R-:W-:-:S12]  /*1200*/  IMAD.MOV R3, RZ, RZ, -R3 ;  /* 0x000000ffff037224 */ /* 0x000fd800078e0a03 */
[----:B------:R-:W0:Y:S02]  /*1210*/  @P0 LDC.64 R4, c[0x0][0x9e8] ;  /* 0x00027a00ff040b82 */ /* 0x000e240000000a00 */
[----:B0-----:R-:W-:-:S05]  /*1220*/  @P0 IMAD.HI.U32 R2, R3, R4, RZ ;  /* 0x0000000403020227 */ /* 0x001fca00078e00ff */
[----:B------:R-:W-:-:S04]  /*1230*/  @P0 SHF.R.U32.HI R3, RZ, R5, R2 ;  /* 0x00000005ff030219 */ /* 0x000fc80000011602 */
[----:B------:R-:W-:Y:S01]  /*1240*/  LOP3.LUT R2, RZ, R3, RZ, 0x33, !PT ;  /* 0x00000003ff027212 */ /* 0x000fe200078e33ff */
[----:B------:R-:W-:Y:S06]  /*1250*/  BRA `(.L_x_1090) ;  /* 0x0000000000107947 */ /* 0x000fec0003800000 */
.L_x_1089:
[----:B------:R-:W-:-:S13]  /*1260*/  ISETP.NE.AND P0, PT, R13, 0x1, PT ;  /* 0x000000010d00780c */ /* 0x000fda0003f05270 */
[----:B------:R-:W0:Y:S02]  /*1270*/  @P0 LDC.64 R4, c[0x0][0x9e8] ;  /* 0x00027a00ff040b82 */ /* 0x000e240000000a00 */
[----:B0-----:R-:W-:-:S05]  /*1280*/  @P0 IMAD.HI.U32 R4, R2, R4, RZ ;  /* 0x0000000402040227 */ /* 0x001fca00078e00ff */
[----:B------:R-:W-:-:S07]  /*1290*/  @P0 SHF.R.U32.HI R2, RZ, R5, R4 ;  /* 0x00000005ff020219 */ /* 0x000fce0000011604 */
.L_x_1090:
[----:B------:R-:W-:-:S05]  /*12a0*/  IMAD R3, R2, R13, R13 ;  /* 0x0000000d02037224 */ /* 0x000fca00078e020d */
[----:B------:R-:W-:-:S07]  /*12b0*/  VIMNMX R0, R0, R3, PT ;  /* 0x0000000300007248 */ /* 0x000fce0003fe0100 */
.L_x_1088:
[----:B------:R-:W0:Y:S01]  /*12c0*/  @P1 LDC R4, c[0x0][0x44c] ;  /* 0x00011300ff041b82 */ /* 0x000e220000000800 */
[----:B------:R-:W-:Y:S01]  /*12d0*/  VIADD R2, R0, 0x5f ;  /* 0x0000005f00027836 */ /* 0x000fe20000000000 */
[----:B------:R-:W-:Y:S01]  /*12e0*/  ULDC UR4, c[0x0][0x9dc] ;  /* 0x0002770000047ab9 */ /* 0x000fe20000000800 */
[----:B------:R-:W-:Y:S02]  /*12f0*/  IMAD R0, R72, R9, 0x5f ;  /* 0x0000005f48007424 */ /* 0x000fe400078e0209 */
[----:B------:R-:W-:-:S03]  /*1300*/  IMAD.HI R2, R2, 0x2aaaaaab, RZ ;  /* 0x2aaaaaab02027827 */ /* 0x000fc600078e02ff */
[----:B------:R-:W1:Y:S01]  /*1310*/  @P1 LDC R11, c[0x0][0x450] ;  /* 0x00011400ff0b1b82 */ /* 0x000e620000000800 */
[----:B------:R-:W-:Y:S01]  /*1320*/  IMAD.HI R0, R0, 0x2aaaaaab, RZ ;  /* 0x2aaaaaab00007827 */ /* 0x000fe200078e02ff */
[----:B------:R-:W-:-:S03]  /*1330*/  SHF.R.U32.HI R5, RZ, 0x1f, R2 ;  /* 0x0000001fff057819 */ /* 0x000fc60000011602 */
[----:B------:R-:W-:Y:S01]  /*1340*/  IMAD.MOV.U32 R7, RZ, RZ, R17 ;  /* 0x000000ffff077224 */ /* 0x000fe200078e0011 */
[----:B------:R-:W-:Y:S01]  /*1350*/  SHF.R.U32.HI R3, RZ, 0x1f, R0 ;  /* 0x0000001fff037819 */ /* 0x000fe20000011600 */
[----:B------:R-:W-:Y:S01]  /*1360*/  IMAD R72, R72, R9, -R8 ;  /* 0x0000000948487224 */ /* 0x000fe200078e0a08 */
[----:B------:R-:W-:Y:S02]  /*1370*/  LEA.HI.SX32 R2, R2, R5, 0x1c ;  /* 0x0000000502027211 */ /* 0x000fe400078fe2ff */
[----:B------:R-:W-:-:S04]  /*1380*/  LEA.HI.SX32 R3, R0, R3, 0x1c ;  /* 0x0000000300037211 */ /* 0x000fc800078fe2ff */
[----:B------:R-:W-:Y:S01]  /*1390*/  VIMNMX R73, R3, R2, PT ;  /* 0x0000000203497248 */ /* 0x000fe20003fe0100 */
[----:B0-----:R-:W-:-:S05]  /*13a0*/  @P1 IMAD.HI.U32 R4, R17, R4, RZ ;  /* 0x0000000411041227 */ /* 0x001fca00078e00ff */
[----:B-1----:R-:W-:-:S05]  /*13b0*/  @P1 SHF.R.U32.HI R7, RZ, R11, R4 ;  /* 0x0000000bff071219 */ /* 0x002fca0000011604 */
[----:B------:R-:W-:-:S04]  /*13c0*/  IMAD.IADD R0, R72, 0x1, R7 ;  /* 0x0000000148007824 */ /* 0x000fc800078e0207 */
[----:B------:R-:W-:Y:S01]  /*13d0*/  VIADD R2, R0, -UR4 ;  /* 0x8000000400027c36 */ /* 0x000fe20008000000 */
[----:B------:R-:W-:Y:S06]  /*13e0*/  @!P2 BRA `(.L_x_1091) ;  /* 0x00000000003ca947 */ /* 0x000fec0003800000 */
[----:B------:R-:W-:-:S13]  /*13f0*/  ISETP.GT.AND P0, PT, R0, -0x1, PT ;  /* 0xffffffff0000780c */ /* 0x000fda0003f04270 */
[----:B------:R-:W-:Y:S05]  /*1400*/  @P0 BRA `(.L_x_1092) ;  /* 0x00000000001c0947 */ /* 0x000fea0003800000 */
[----:B------:R-:W-:Y:S02]  /*1410*/  ISETP.NE.AND P0, PT, R13, 0x1, PT ;  /* 0x000000010d00780c */ /* 0x000fe40003f05270 */
[----:B------:R-:W-:-:S11]  /*1420*/  LOP3.LUT R3, RZ, R0, RZ, 0x33, !PT ;  /* 0x00000000ff037212 */ /* 0x000fd600078e33ff */
[----:B------:R-:W0:Y:S02]  /*1430*/  @P0 LDC.64 R4, c[0x0][0x9e8] ;  /* 0x00027a00ff040b82 */ /* 0x000e240000000a00 */
[----:B0-----:R-:W-:-:S05]  /*1440*/  @P0 IMAD.HI.U32 R0, R3, R4, RZ ;  /* 0x0000000403000227 */ /* 0x001fca00078e00ff */
[----:B------:R-:W-:-:S04]  /*1450*/  @P0 SHF.R.U32.HI R3, RZ, R5, R0 ;  /* 0x00000005ff030219 */ /* 0x000fc80000011600 */
[----:B------:R-:W-:Y:S01]  /*1460*/  LOP3.LUT R0, RZ, R3, RZ, 0x33, !PT ;  /* 0x00000003ff007212 */ /* 0x000fe200078e33ff */
[----:B------:R-:W-:Y:S06]  /*1470*/  BRA `(.L_x_1093) ;  /* 0x0000000000107947 */ /* 0x000fec0003800000 */
.L_x_1092:
[----:B------:R-:W-:-:S13]  /*1480*/  ISETP.NE.AND P0, PT, R13, 0x1, PT ;  /* 0x000000010d00780c */ /* 0x000fda0003f05270 */
[----:B------:R-:W0:Y:S02]  /*1490*/  @P0 LDC.64 R4, c[0x0][0x9e8] ;  /* 0x00027a00ff040b82 */ /* 0x000e240000000a00 */
[----:B0-----:R-:W-:-:S05]  /*14a0*/  @P0 IMAD.HI.U32 R4, R0, R4, RZ ;  /* 0x0000000400040227 */ /* 0x001fca00078e00ff */
[----:B------:R-:W-:-:S07]  /*14b0*/  @P0 SHF.R.U32.HI R0, RZ, R5, R4 ;  /* 0x00000005ff000219 */ /* 0x000fce0000011604 */
.L_x_1093:
[----:B------:R-:W-:-:S05]  /*14c0*/  IMAD R3, R0, R13, RZ ;  /* 0x0000000d00037224 */ /* 0x000fca00078e02ff */
[----:B------:R-:W-:-:S07]  /*14d0*/  VIMNMX R2, R2, R3, !PT ;  /* 0x0000000302027248 */ /* 0x000fce0007fe0100 */
.L_x_1091:
[----:B------:R-:W-:Y:S01]  /*14e0*/  IMAD.HI R2, R2, 0x2aaaaaab, RZ ;  /* 0x2aaaaaab02027827 */ /* 0x000fe200078e02ff */
[----:B------:R-:W-:Y:S02]  /*14f0*/  PLOP3.LUT P0, PT, PT, PT, PT, 0x80, 0x0 ;  /* 0x000000000000781c */ /* 0x000fe40003f0f070 */
[----:B------:R-:W-:Y:S02]  /*1500*/  CS2R R88, SRZ ;  /* 0x0000000000587805 */ /* 0x000fe4000001ff00 */
[----:B------:R-:W-:Y:S02]  /*1510*/  CS2R R86, SRZ ;  /* 0x0000000000567805 */ /* 0x000fe4000001ff00 */
[----:B------:R-:W-:Y:S02]  /*1520*/  CS2R R84, SRZ ;  /* 0x0000000000547805 */ /* 0x000fe4000001ff00 */
[----:B------:R-:W-:Y:S02]  /*1530*/  SHF.R.U32.HI R3, RZ, 0x1f, R2 ;  /* 0x0000001fff037819 */ /* 0x000fe40000011602 */
[----:B------:R-:W-:-:S02]  /*1540*/  CS2R R82, SRZ ;  /* 0x0000000000527805 */ /* 0x000fc4000001ff00 */
[----:B------:R-:W-:Y:S02]  /*1550*/  CS2R R80, SRZ ;  /* 0x0000000000507805 */ /* 0x000fe4000001ff00 */
[----:B------:R-:W-:Y:S02]  /*1560*/  CS2R R78, SRZ ;  /* 0x00000000004e7805 */ /* 0x000fe4000001ff00 */
[----:B------:R-:W-:Y:S02]  /*1570*/  LEA.HI.SX32 R3, R2, R3, 0x1c ;  /* 0x0000000302037211 */ /* 0x000fe400078fe2ff */
[----:B------:R-:W-:Y:S02]  /*1580*/  CS2R R76, SRZ ;  /* 0x00000000004c7805 */ /* 0x000fe4000001ff00 */
[----:B------:R-:W-:Y:S02]  /*1590*/  CS2R R74, SRZ ;  /* 0x00000000004a7805 */ /* 0x000fe4000001ff00 */
[----:B------:R-:W-:-:S02]  /*15a0*/  CS2R R44, SRZ ;  /* 0x00000000002c7805 */ /* 0x000fc4000001ff00 */
[----:B------:R-:W-:Y:S02]  /*15b0*/  VIMNMX R22, RZ, R3, !PT ;  /* 0x00000003ff167248 */ /* 0x000fe40007fe0100 */
[----:B------:R-:W-:Y:S02]  /*15c0*/  CS2R R70, SRZ ;  /* 0x0000000000467805 */ /* 0x000fe4000001ff00 */
[----:B------:R-:W-:Y:S02]  /*15d0*/  CS2R R68, SRZ ;  /* 0x0000000000447805 */ /* 0x000fe4000001ff00 */
[----:B------:R-:W-:Y:S02]  /*15e0*/  CS2R R66, SRZ ;  /* 0x0000000000427805 */ /* 0x000fe4000001ff00 */
[----:B------:R-:W-:Y:S02]  /*15f0*/  ISETP.GT.AND P1, PT, R73, R22, PT ;  /* 0x000000164900720c */ /* 0x000fe40003f24270 */
[----:B------:R-:W-:-:S02]  /*1600*/  CS2R R64, SRZ ;  /* 0x0000000000407805 */ /* 0x000fc4000001ff00 */
[----:B------:R-:W-:Y:S02]  /*1610*/  CS2R R62, SRZ ;  /* 0x00000000003e7805 */ /* 0x000fe4000001ff00 */
[----:B------:R-:W-:Y:S02]  /*1620*/  CS2R R60, SRZ ;  /* 0x00000000003c7805 */ /* 0x000fe4000001ff00 */
[----:B------:R-:W-:Y:S02]  /*1630*/  CS2R R58, SRZ ;  /* 0x00000000003a7805 */ /* 0x000fe4000001ff00 */
[----:B------:R-:W-:Y:S01]  /*1640*/  CS2R R56, SRZ ;  /* 0x0000000000387805 */ /* 0x000fe2000001ff00 */
[----:B------:R-:W-:Y:S01]  /*1650*/  IMAD.MOV.U32 R55, RZ, RZ, RZ ;  /* 0x000000ffff377224 */ /* 0x000fe200078e00ff */
[----:B------:R-:W-:Y:S01]  /*1660*/  CS2R R52, SRZ ;  /* 0x0000000000347805 */ /* 0x000fe2000001ff00 */
[----:B------:R-:W-:Y:S01]  /*1670*/  IMAD.MOV.U32 R46, RZ, RZ, RZ ;  /* 0x000000ffff2e7224 */ /* 0x000fe200078e00ff */
        /* <DEDUP_REMOVED lines=10> */
[----:B------:R-:W-:Y:S01]  /*1720*/  IMAD.MOV.U32 R106, RZ, RZ, RZ ;  /* 0x000000ffff6a7224 */ /* 0x000fe200078e00ff */
[----:B------:R-:W-:Y:S01]  /*1730*/  CS2R R6, SRZ ;  /* 0x0000000000067805 */ /* 0x000fe2000001ff00 */
[----:B------:R-:W-:Y:S02]  /*1740*/  IMAD.MOV.U32 R30, RZ, RZ, RZ ;  /* 0x000000ffff1e7224 */ /* 0x000fe400078e00ff */
[----:B------:R-:W-:Y:S02]  /*1750*/  IMAD.MOV.U32 R29, RZ, RZ, RZ ;  /* 0x000000ffff1d7224 */ /* 0x000fe400078e00ff */
[----:B------:R-:W-:-:S02]  /*1760*/  IMAD.MOV.U32 R27, RZ, RZ, RZ ;  /* 0x000000ffff1b7224 */ /* 0x000fc400078e00ff */
[----:B------:R-:W-:Y:S02]  /*1770*/  IMAD.MOV.U32 R108, RZ, RZ, RZ ;  /* 0x000000ffff6c7224 */ /* 0x000fe400078e00ff */
[----:B------:R-:W-:Y:S01]  /*1780*/  IMAD.MOV.U32 R3, RZ, RZ, RZ ;  /* 0x000000ffff037224 */ /* 0x000fe200078e00ff */
[----:B------:R-:W-:Y:S06]  /*1790*/  @!P1 BRA `(.L_x_1094) ;  /* 0x000000cc00489947 */ /* 0x000fec0003800000 */
[----:B------:R-:W0:Y:S01]  /*17a0*/  SHFL.IDX PT, R0, R167, RZ, 0x1f ;  /* 0x00001fffa7007589 */ /* 0x000e2200000e0000 */
[----:B------:R-:W1:Y:S01]  /*17b0*/  S2UR UR6, SR_CgaCtaId ;  /* 0x00000000000679c3 */ /* 0x000e620000008800 */
[----:B------:R-:W-:Y:S01]  /*17c0*/  UMOV UR38, 0x400 ;  /* 0x0000040000267882 */ /* 0x000fe20000000000 */
        /* <DEDUP_REMOVED lines=28> */
.L_x_1095:
[----:B------:R-:W-:Y:S01]  /*1990*/  LEA.HI R0, R165, R165, RZ, 0x1 ;  /* 0x000000a5a5007211 */ /* 0x000fe200078f08ff */
[----:B------:R-:W-:-:S03]  /*19a0*/  IMAD.U32 R2, RZ, RZ, UR61 ;  /* 0x0000003dff027e24 */ /* 0x000fc6000f8e00ff */
[----:B------:R-:W-:Y:S02]  /*19b0*/  LOP3.LUT R0, R0, 0xfffffffe, RZ, 0xc0, !PT ;  /* 0xfffffffe00007812 */ /* 0x000fe400078ec0ff */
[----:B------:R-:W-:-:S03]  /*19c0*/  ISETP.NE.AND P0, PT, R2, 0x3, PT ;  /* 0x000000030200780c */ /* 0x000fc60003f05270 */
[----:B------:R-:W-:-:S05]  /*19d0*/  IMAD.IADD R0, R165, 0x1, -R0 ;  /* 0x00000001a5007824 */ /* 0x000fca00078e0a00 */
[----:B------:R-:W-:-:S04]  /*19e0*/  SHF.L.U32 R0, R0, 0x1f, RZ ;  /* 0x0000001f00007819 */ /* 0x000fc800000006ff */
[----:B------:R-:W0:Y:S02]  /*19f0*/  SYNCS.PHASECHK.TRANS64.TRYWAIT P1, [UR38+0x2a800], R0 ;  /* 0x02a80000ff0075a7 */ /* 0x000e240008020166 */
[----:B0-----:R-:W-:Y:S05]  /*1a00*/  @!P1 BRA `(.L_x_1096) ;  /* 0x0000013400b49947 */ /* 0x001fea0003800000 */
.L_x_1292:
[----:B------:R-:W-:Y:S05]  /*1a10*/  @!P0 BRA `(.L_x_1097) ;  /* 0x0000000000048947 */ /* 0x000fea0003800000 */
[----:B------:R-:W-:Y:S01]  /*1a20*/  BPT.TRAP 0x1 ;  /* 0x000000040000795c */ /* 0x000fe20000300000 */
.L_x_1097:
[----:B------:R-:W-:Y:S02]  /*1a30*/  IMAD.U32 R21, RZ, RZ, UR37 ;  /* 0x00000025ff157e24 */ /* 0x000fe4000f8e00ff */
[----:B0-----:R-:W-:-:S03]  /*1a40*/  IMAD.U32 R0, RZ, RZ, UR36 ;  /* 0x00000024ff007e24 */ /* 0x001fc6000f8e00ff */
[----:B------:R-:W-:Y:S02]  /*1a50*/  LEA R21, R21, UR38, 0x3 ;  /* 0x0000002615157c11 */ /* 0x000fe4000f8e18ff */
[----:B------:R-:W-:-:S04]  /*1a60*/  SHF.L.U32 R0, R0, 0x1f, RZ ;  /* 0x0000001f00007819 */ /* 0x000fc800000006ff */
[----:B------:R0:W1:Y:S01]  /*1a70*/  SYNCS.PHASECHK.TRANS64.TRYWAIT P1, [R21+URZ+0x2a830], R0 ;  /* 0x02a83000150075a7 */ /* 0x000062000802017f */
[----:B------:R-:W-:Y:S05]  /*1a80*/  @!P0 BRA `(.L_x_1098) ;  /* 0x0000000000048947 */ /* 0x000fea0003800000 */
[----:B------:R-:W-:Y:S01]  /*1a90*/  BPT.TRAP 0x1 ;  /* 0x000000040000795c */ /* 0x000fe20000300000 */
.L_x_1098:
[----:B------:R-:W2:Y:S01]  /*1aa0*/  LDL.LU R2, [R1+0xc] ;  /* 0x00000c0001027983 */ /* 0x000ea20000300800 */
[----:B------:R-:W3:Y:S02]  /*1ab0*/  S2R R3, SR_TID.X ;  /* 0x0000000000037919 */ /* 0x000ee40000002100 */
[----:B---3--:R-:W-:Y:S02]  /*1ac0*/  LOP3.LUT P2, RZ, R3, 0x7f, RZ, 0xc0, !PT ;  /* 0x0000007f03ff7812 */ /* 0x008fe4000784c0ff */
[----:B--2---:R-:W-:-:S11]  /*1ad0*/  LOP3.LUT R2, R2, 0xffefffff, RZ, 0xc0, !PT ;  /* 0xffefffff02027812 */ /* 0x004fd600078ec0ff */
[----:B------:R-:W-:-:S05]  /*1ae0*/  @P2 LOP3.LUT R2, R2, 0x100000, RZ, 0xfc, !PT ;  /* 0x0010000002022812 */ /* 0x000fca00078efcff */
[----:B------:R2:W-:Y:S01]  /*1af0*/  STL [R1+0xc], R2 ;  /* 0x00000c0201007387 */ /* 0x0005e20000100800 */
[----:B-1----:R-:W-:Y:S05]  /*1b00*/  @P1 BRA `(.L_x_1099) ;  /* 0x0000000000081947 */ /* 0x002fea0003800000 */
[----:B------:R-:W1:Y:S02]  /*1b10*/  SYNCS.PHASECHK.TRANS64.TRYWAIT P1, [R21+URZ+0x2a830], R0 ;  /* 0x02a83000150075a7 */ /* 0x000e64000802017f */
[----:B-1----:R-:W-:Y:S05]  /*1b20*/  @!P1 BRA `(.L_x_1100) ;  /* 0x0000013400849947 */ /* 0x002fea0003800000 */
.L_x_1099:
[----:B------:R-:W-:Y:S05]  /*1b30*/  WARPSYNC.ALL ;  /* 0x0000000000007948 */ /* 0x000fea0003800000 */
[----:B------:R-:W-:Y:S01]  /*1b40*/  UIADD3 UR4, UR38, 0x18400, URZ ;  /* 0x0001840026047890 */ /* 0x000fe2000fffe03f */
[----:B------:R-:W-:Y:S01]  /*1b50*/  WARPGROUP.ARRIVE ;  /* 0x00000000000079c5 */ /* 0x000fe20000000000 */
[----:B------:R-:W-:Y:S01]  /*1b60*/  UMOV UR9, 0x40000040 ;  /* 0x4000004000097882 */ /* 0x000fe20000000000 */
[----:B------:R-:W-:Y:S01]  /*1b70*/  UMOV UR11, 0x40000040 ;  /* 0x40000040000b7882 */ /* 0x000fe20000000000 */
[----:B------:R-:W-:Y:S01]  /*1b80*/  USHF.R.U32.HI UR4, URZ, 0x4, UR4 ;  /* 0x000000043f047899 */ /* 0x000fe20008011604 */
[----:B------:R-:W-:Y:S01]  /*1b90*/  IMAD.U32 R5, RZ, RZ, UR9 ;  /* 0x00000009ff057e24 */ /* 0x000fe2000f8e00ff */
[----:B------:R-:W-:Y:S01]  /*1ba0*/  UMOV UR57, 0x40000040 ;  /* 0x4000004000397882 */ /* 0x000fe20000000000 */
[----:B------:R-:W-:Y:S01]  /*1bb0*/  UMOV UR59, 0x40000040 ;  /* 0x40000040003b7882 */ /* 0x000fe20000000000 */
[----:B------:R-:W-:Y:S01]  /*1bc0*/  ULOP3.LUT UR4, UR4, 0x3fff, URZ, 0xc0, !UPT ;  /* 0x00003fff04047892 */ /* 0x000fe2000f8ec03f */
[----:B------:R-:W3:Y:S01]  /*1bd0*/  LDC R10, c[0x0][0x448] ;  /* 0x00011200ff0a7b82 */ /* 0x000ee20000000800 */
[----:B------:R-:W-:Y:S01]  /*1be0*/  UMOV UR53, 0x40000040 ;  /* 0x4000004000357882 */ /* 0x000fe20000000000 */
[----:B------:R-:W-:Y:S01]  /*1bf0*/  UMOV UR55, 0x40000040 ;  /* 0x4000004000377882 */ /* 0x000fe20000000000 */
[----:B------:R-:W-:Y:S01]  /*1c00*/  ULOP3.LUT UR60, UR4, 0x10000, URZ, 0xfc, !UPT ;  /* 0x00010000043c7892 */ /* 0x000fe2000f8efc3f */
[----:B------:R-:W4:Y:S01]  /*1c10*/  S2R R20, SR_TID.X ;  /* 0x0000000000147919 */ /* 0x000f220000002100 */
[----:B------:R-:W-:Y:S01]  /*1c20*/  ULOP3.LUT UR4, UR39, 0x10000, URZ, 0xfc, !UPT ;  /* 0x0001000027047892 */ /* 0x000fe2000f8efc3f */
[----:B------:R-:W-:Y:S01]  /*1c30*/  IMAD.IADD R9, R19, 0x1, R17 ;  /* 0x0000000113097824 */ /* 0x000fe200078e0211 */
[----:B------:R-:W-:Y:S01]  /*1c40*/  UIMAD UR5, UR37, 0x900, UR60 ;  /* 0x00000900250578a4 */ /* 0x000fe2000f8e023c */
[----:B------:R-:W5:Y:S01]  /*1c50*/  LDC R13, c[0x0][0x288] ;  /* 0x0000a200ff0d7b82 */ /* 0x000f620000000800 */
[----:B------:R-:W-:-:S02]  /*1c60*/  UIADD3 UR56, UR4, 0x2, URZ ;  /* 0x0000000204387890 */ /* 0x000fc4000fffe03f */
[----:B------:R-:W-:Y:S01]  /*1c70*/  UIADD3 UR58, UR5, 0x2, URZ ;  /* 0x00000002053a7890 */ /* 0x000fe2000fffe03f */
[----:B------:R-:W-:Y:S02]  /*1c80*/  UMOV UR8, UR4 ;  /* 0x0000000400087c82 */ /* 0x000fe40008000000 */
[----:B------:R-:W-:Y:S01]  /*1c90*/  UMOV UR10, UR5 ;  /* 0x00000005000a7c82 */ /* 0x000fe20008000000 */
[----:B------:R-:W-:Y:S01]  /*1ca0*/  UIADD3 UR52, UR4, 0x4, URZ ;  /* 0x0000000404347890 */ /* 0x000fe2000fffe03f */
[----:B------:R-:W-:Y:S01]  /*1cb0*/  HGMMA.64x96x16.F32 R24, gdesc[UR8], RZ, !UPT, gsb0 ;  /* 0x01600000081879f0 */ /* 0x000fe2000c0008ff */
[----:B------:R-:W-:Y:S01]  /*1cc0*/  UIADD3 UR54, UR5, 0x4, URZ ;  /* 0x0000000405367890 */ /* 0x000fe2000fffe03f */
[----:B------:R-:W-:Y:S01]  /*1cd0*/  IMAD.U32 R4, RZ, RZ, UR8 ;  /* 0x00000008ff047e24 */ /* 0x000fe2000f8e00ff */
[----:B------:R-:W-:Y:S02]  /*1ce0*/  UIADD3 UR8, UR4, 0x6, URZ ;  /* 0x0000000604087890 */ /* 0x000fe4000fffe03f */
[----:B------:R-:W-:Y:S01]  /*1cf0*/  UIADD3 UR10, UR5, 0x6, URZ ;  /* 0x00000006050a7890 */ /* 0x000fe2000fffe03f */
[----:B------:R-:W-:Y:S01]  /*1d00*/  UMOV UR9, 0x40000040 ;  /* 0x4000004000097882 */ /* 0x000fe20000000000 */
[----:B------:R-:W-:Y:S01]  /*1d10*/  UMOV UR11, 0x40000040 ;  /* 0x40000040000b7882 */ /* 0x000fe20000000000 */
[----:B------:R-:W-:Y:S01]  /*1d20*/  UIADD3 UR12, UR4, 0x400, URZ ;  /* 0x00000400040c7890 */ /* 0x000fe2000fffe03f */
[----:B---3--:R-:W-:Y:S01]  /*1d30*/  ISETP.NE.AND P2, PT, R10, 0x1, PT ;  /* 0x000000010a00780c */ /* 0x008fe20003f45270 */
[----:B------:R-:W-:Y:S01]  /*1d40*/  UIADD3 UR14, UR5, 0x300, URZ ;  /* 0x00000300050e7890 */ /* 0x000fe2000fffe03f */
[----:B------:R-:W-:Y:S01]  /*1d50*/  UMOV UR13, 0x40000040 ;  /* 0x40000040000d7882 */ /* 0x000fe20000000000 */
[----:B------:R-:W-:Y:S01]  /*1d60*/  UMOV UR15, 0x40000040 ;  /* 0x40000040000f7882 */ /* 0x000fe20000000000 */
[----:B------:R-:W-:-:S02]  /*1d70*/  UIADD3 UR16, UR4, 0x402, URZ ;  /* 0x0000040204107890 */ /* 0x000fc4000fffe03f */
[----:B------:R-:W-:Y:S01]  /*1d80*/  UIADD3 UR18, UR5, 0x302, URZ ;  /* 0x0000030205127890 */ /* 0x000fe2000fffe03f */
[----:B------:R-:W-:Y:S01]  /*1d90*/  UMOV UR17, 0x40000040 ;  /* 0x4000004000117882 */ /* 0x000fe20000000000 */
[----:B------:R-:W-:Y:S01]  /*1da0*/  UMOV UR19, 0x40000040 ;  /* 0x4000004000137882 */ /* 0x000fe20000000000 */
[----:B------:R-:W-:Y:S01]  /*1db0*/  UIADD3 UR20, UR4, 0x404, URZ ;  /* 0x0000040404147890 */ /* 0x000fe2000fffe03f */
[----:B----4-:R-:W-:Y:S01]  /*1dc0*/  LOP3.LUT P1, RZ, R20, 0x7f, RZ, 0xc0, !PT ;  /* 0x0000007f14ff7812 */ /* 0x010fe2000782c0ff */
[----:B------:R-:W-:Y:S02]  /*1dd0*/  UIADD3 UR22, UR5, 0x304, URZ ;  /* 0x0000030405167890 */ /* 0x000fe4000fffe03f */
[----:B------:R-:W3:Y:S01]  /*1de0*/  @P2 LDC R14, c[0x0][0x44c] ;  /* 0x00011300ff0e2b82 */ /* 0x000ee20000000800 */
[----:B------:R-:W-:Y:S01]  /*1df0*/  UMOV UR21, 0x40000040 ;  /* 0x4000004000157882 */ /* 0x000fe20000000000 */
[----:B------:R-:W-:Y:S01]  /*1e00*/  UMOV UR23, 0x40000040 ;  /* 0x4000004000177882 */ /* 0x000fe20000000000 */
[----:B------:R-:W-:-:S02]  /*1e10*/  UIADD3 UR24, UR4, 0x406, URZ ;  /* 0x0000040604187890 */ /* 0x000fc4000fffe03f */
[----:B------:R-:W-:Y:S01]  /*1e20*/  UIADD3 UR26, UR5, 0x306, URZ ;  /* 0x00000306051a7890 */ /* 0x000fe2000fffe03f */
[----:B------:R-:W-:Y:S01]  /*1e30*/  UMOV UR25, 0x40000040 ;  /* 0x4000004000197882 */ /* 0x000fe20000000000 */
[----:B------:R-:W-:Y:S01]  /*1e40*/  UMOV UR27, 0x40000040 ;  /* 0x40000040001b7882 */ /* 0x000fe20000000000 */
[----:B------:R-:W-:Y:S01]  /*1e50*/  UIADD3 UR28, UR4, 0x800, URZ ;  /* 0x00000800041c7890 */ /* 0x000fe2000fffe03f */
[----:B------:R-:W4:Y:S01]  /*1e60*/  @P2 LDC R15, c[0x0][0x450] ;  /* 0x00011400ff0f2b82 */ /* 0x000f220000000800 */
        /* <DEDUP_REMOVED lines=9> */
[----:B---3--:R-:W-:Y:S01]  /*1f00*/  @P2 IMAD.HI.U32 R14, R9, R14, RZ ;  /* 0x0000000e090e2227 */ /* 0x008fe200078e00ff */
[----:B------:R-:W-:Y:S01]  /*1f10*/  UMOV UR41, 0x40000040 ;  /* 0x4000004000297882 */ /* 0x000fe20000000000 */
[----:B------:R-:W-:Y:S01]  /*1f20*/  UMOV UR43, 0x40000040 ;  /* 0x40000040002b7882 */ /* 0x000fe20000000000 */
[----:B------:R-:W-:Y:S02]  /*1f30*/  UIADD3 UR48, UR4, 0x806, URZ ;  /* 0x0000080604307890 */ /* 0x000fe4000fffe03f */
[----:B------:R-:W-:Y:S01]  /*1f40*/  UIADD3 UR50, UR5, 0x606, URZ ;  /* 0x0000060605327890 */ /* 0x000fe2000fffe03f */
[----:B------:R-:W-:Y:S01]  /*1f50*/  UMOV UR49, 0x40000040 ;  /* 0x4000004000317882 */ /* 0x000fe20000000000 */
[----:B------:R-:W-:Y:S01]  /*1f60*/  UMOV UR51, 0x40000040 ;  /* 0x4000004000337882 */ /* 0x000fe20000000000 */
[----:B------:R-:W-:Y:S01]  /*1f70*/  ULDC UR4, c[0x0][0x9d8] ;  /* 0x0002760000047ab9 */ /* 0x000fe20000000800 */
[----:B------:R-:W-:-:S02]  /*1f80*/  WARPGROUP.DEPBAR.LE gsb0, 0x0 ;  /* 0x00008000000079c5 */ /* 0x000fc40000010000 */
[----:B------:R-:W-:-:S06]  /*1f90*/  WARPGROUP.ARRIVE ;  /* 0x00000000000079c5 */ /* 0x000fcc0000000000 */
[----:B------:R-:W-:Y:S03]  /*1fa0*/  HGMMA.64x96x16.F32 R24, gdesc[UR56], R24, gsb0 ;  /* 0x01600000381879f0 */ /* 0x000fe60008000818 */
[----:B------:R-:W-:Y:S02]  /*1fb0*/  WARPGROUP.DEPBAR.LE gsb0, 0x0 ;  /* 0x00008000000079c5 */ /* 0x000fe40000010000 */
        /* <DEDUP_REMOVED lines=28> */
[----:B------:R-:W-:Y:S01]  /*2180*/  HGMMA.64x96x16.F32 R24, gdesc[UR48], R24, gsb0 ;  /* 0x01600000301879f0 */ /* 0x000fe20008000818 */
[----:B------:R-:W-:Y:S02]  /*2190*/  ULDC UR51, c[0x0][0x9dc] ;  /* 0x0002770000337ab9 */ /* 0x000fe40000000800 */
[----:B------:R-:W-:Y:S01]  /*21a0*/  ULOP3.LUT UR51, URZ, UR51, URZ, 0x33, !UPT ;  /* 0x000000333f337292 */ /* 0x000fe2000f8e333f */
[----:B------:R-:W-:Y:S02]  /*21b0*/  WARPGROUP.DEPBAR.LE gsb0, 0x0 ;  /* 0x00008000000079c5 */ /* 0x000fe40000010000 */
[----:B------:R-:W-:Y:S01]  /*21c0*/  FMUL.FTZ R25, R25, UR4 ;  /* 0x0000000419197c20 */ /* 0x000fe20008410000 */
[----:B------:R-:W-:Y:S01]  /*21d0*/  FMUL.FTZ R8, R24, UR4 ;  /* 0x0000000418087c20 */ /* 0x000fe20008410000 */
[----:B------:R-:W-:Y:S01]  /*21e0*/  FMUL.FTZ R7, R67, UR4 ;  /* 0x0000000443077c20 */ /* 0x000fe20008410000 */
[----:B------:R-:W-:Y:S01]  /*21f0*/  IMAD.MOV.U32 R24, RZ, RZ, -0x60 ;  /* 0xffffffa0ff187424 */ /* 0x000fe200078e00ff */
[----:B------:R3:W5:Y:S01]  /*2200*/  MUFU.TANH R74, R25 ;  /* 0x00000019004a7308 */ /* 0x0007620000002400 */
[----:B01----:R-:W-:Y:S01]  /*2210*/  FMUL.FTZ R0, R27, UR4 ;  /* 0x000000041b007c20 */ /* 0x003fe20008410000 */
[----:B------:R-:W-:Y:S01]  /*2220*/  FMUL.FTZ R3, R26, UR4 ;  /* 0x000000041a037c20 */ /* 0x000fe20008410000 */
[----:B------:R-:W-:-:S02]  /*2230*/  IMAD R27, R73, R24, 0x61 ;  /* 0x00000061491b7424 */ /* 0x000fc400078e0218 */
[----:B--2---:R-:W-:Y:S01]  /*2240*/  FMUL.FTZ R2, R30, UR4 ;  /* 0x000000041e027c20 */ /* 0x004fe20008410000 */
[----:B------:R-:W-:Y:S01]  /*2250*/  FMUL.FTZ R6, R31, UR4 ;  /* 0x000000041f067c20 */ /* 0x000fe20008410000 */
[----:B------:R-:W-:Y:S01]  /*2260*/  FMUL.FTZ R32, R32, UR4 ;  /* 0x0000000420207c20 */ /* 0x000fe20008410000 */
[----:B------:R-:W-:Y:S01]  /*2270*/  FMUL.FTZ R33, R33, UR4 ;  /* 0x0000000421217c20 */ /* 0x000fe20008410000 */
[----:B------:R-:W-:Y:S01]  /*2280*/  FMUL.FTZ R11, R34, UR4 ;  /* 0x00000004220b7c20 */ /* 0x000fe20008410000 */
[----:B---3--:R-:W-:Y:S01]  /*2290*/  IMAD.MOV.U32 R25, RZ, RZ, R9 ;  /* 0x000000ffff197224 */ /* 0x008fe200078e0009 */
[----:B----4-:R-:W-:Y:S01]  /*22a0*/  @P2 SHF.R.U32.HI R25, RZ, R15, R14 ;  /* 0x0000000fff192219 */ /* 0x010fe2000001160e */
[----:B------:R-:W-:Y:S01]  /*22b0*/  @!P1 VIADD R9, R21, 0x2a840 ;  /* 0x0002a84015099836 */ /* 0x000fe20000000000 */
[----:B------:R-:W0:Y:S01]  /*22c0*/  LDC.64 R14, c[0x0][0x9e0] ;  /* 0x00027800ff0e7b82 */ /* 0x000e220000000a00 */
[----:B------:R-:W-:Y:S01]  /*22d0*/  FMUL.FTZ R12, R35, UR4 ;  /* 0x00000004230c7c20 */ /* 0x000fe20008410000 */
[----:B------:R-:W-:Y:S01]  /*22e0*/  FMUL.FTZ R36, R36, UR4 ;  /* 0x0000000424247c20 */ /* 0x000fe20008410000 */
[----:B------:R-:W1:Y:S01]  /*22f0*/  SHFL.IDX PT, R67, R25, RZ, 0x1c1f ;  /* 0x001c1fff19437589 */ /* 0x000e6200000e0000 */
[----:B------:R-:W-:Y:S01]  /*2300*/  @!P1 PRMT R9, RZ, 0x654, R9 ;  /* 0x00000654ff099816 */ /* 0x000fe20000000009 */
[----:B------:R-:W-:Y:S01]  /*2310*/  FMUL.FTZ R37, R37, UR4 ;  /* 0x0000000425257c20 */ /* 0x000fe20008410000 */
[----:B------:R-:W-:Y:S01]  /*2320*/  FMUL.FTZ R39, R39, UR4 ;  /* 0x0000000427277c20 */ /* 0x000fe20008410000 */
[----:B------:R-:W-:Y:S01]  /*2330*/  FMUL.FTZ R40, R40, UR4 ;  /* 0x0000000428287c20 */ /* 0x000fe20008410000 */
[----:B------:R2:W-:Y:S01]  /*2340*/  @!P1 SYNCS.ARRIVE.TRANS64.RED.A1T0 RZ, [R9+URZ], RZ ;  /* 0x000000ff09ff99a7 */ /* 0x0005e2000810043f */
[----:B------:R-:W-:Y:S01]  /*2350*/  FMUL.FTZ R41, R41, UR4 ;  /* 0x0000000429297c20 */ /* 0x000fe20008410000 */
        /* <DEDUP_REMOVED lines=20> */
[----:B--2---:R-:W-:Y:S01]  /*24a0*/  FMUL.FTZ R9, R71, UR4 ;  /* 0x0000000447097c20 */ /* 0x004fe20008410000 */
[----:B------:R-:W-:Y:S01]  /*24b0*/  FMUL.FTZ R28, R28, UR4 ;  /* 0x000000041c1c7c20 */ /* 0x000fe20008410000 */
[----:B------:R-:W-:Y:S01]  /*24c0*/  FMUL.FTZ R29, R29, UR4 ;  /* 0x000000041d1d7c20 */ /* 0x000fe20008410000 */
[----:B------:R-:W-:Y:S01]  /*24d0*/  FMUL.FTZ R58, R58, UR4 ;  /* 0x000000043a3a7c20 */ /* 0x000fe20008410000 */
[----:B------:R-:W-:Y:S01]  /*24e0*/  FMUL.FTZ R60, R60, UR4 ;  /* 0x000000043c3c7c20 */ /* 0x000fe20008410000 */
[----:B------:R-:W-:Y:S01]  /*24f0*/  FMUL.FTZ R62, R62, UR4 ;  /* 0x000000043e3e7c20 */ /* 0x000fe20008410000 */
[----:B------:R-:W-:Y:S01]  /*2500*/  FMUL.FTZ R64, R64, UR4 ;  /* 0x0000000440407c20 */ /* 0x000fe20008410000 */
[----:B------:R-:W-:Y:S01]  /*2510*/  FMUL.FTZ R66, R66, UR4 ;  /* 0x0000000442427c20 */ /* 0x000fe20008410000 */
[----:B------:R-:W-:Y:S01]  /*2520*/  IMAD R24, R18, -0x2, R27 ;  /* 0xfffffffe12187824 */ /* 0x000fe200078e021b */
[----:B0-----:R-:W-:Y:S01]  /*2530*/  ISETP.GE.AND P1, PT, R15, 0x1, PT ;  /* 0x000000010f00780c */ /* 0x001fe20003f26270 */
[----:B------:R-:W-:Y:S01]  /*2540*/  IMAD R21, R73, -0x60, R16 ;  /* 0xffffffa049157824 */ /* 0x000fe200078e0210 */
[----:B------:R-:W0:Y:S01]  /*2550*/  MUFU.TANH R8, R8 ;  /* 0x0000000800087308 */ /* 0x000e220000002400 */
[----:B------:R-:W-:Y:S01]  /*2560*/  FMUL.FTZ R46, R46, UR4 ;  /* 0x000000042e2e7c20 */ /* 0x000fe20008410000 */
[----:B------:R-:W-:Y:S01]  /*2570*/  FMUL.FTZ R38, R38, UR4 ;  /* 0x0000000426267c20 */ /* 0x000fe20008410000 */
[----:B------:R-:W-:-:S02]  /*2580*/  VIADD R21, R21, 0x60 ;  /* 0x0000006015157836 */ /* 0x000fc40000000000 */
[----:B------:R-:W-:Y:S01]  /*2590*/  FMUL.FTZ R50, R50, UR4 ;  /* 0x0000000432327c20 */ /* 0x000fe20008410000 */
[----:B------:R-:W-:Y:S01]  /*25a0*/  FMUL.FTZ R54, R54, UR4 ;  /* 0x0000000436367c20 */ /* 0x000fe20008410000 */
[----:B------:R-:W-:Y:S01]  /*25b0*/  P2R R173, PR, RZ, 0x2 ;  /* 0x00000002ffad7803 */ /* 0x000fe20000000000 */
[----:B------:R-:W2:Y:S08]  /*25c0*/  MUFU.TANH R3, R3 ;  /* 0x0000000300037308 */ /* 0x000eb00000002400 */
[----:B------:R-:W3:Y:S08]  /*25d0*/  MUFU.TANH R0, R0 ;  /* 0x0000000000007308 */ /* 0x000ef00000002400 */
[----:B------:R-:W4:Y:S08]  /*25e0*/  MUFU.TANH R75, R28 ;  /* 0x0000001c004b7308 */ /* 0x000f300000002400 */
[----:B------:R5:W0:Y:S08]  /*25f0*/  MUFU.TANH R76, R29 ;  /* 0x0000001d004c7308 */ /* 0x000a300000002400 */
[----:B------:R-:W0:Y:S01]  /*2600*/  MUFU.TANH R2, R2 ;  /* 0x0000000200027308 */ /* 0x000e220000002400 */
[----:B-----5:R-:W-:-:S07]  /*2610*/  IADD3 R29, R24, -R13, R16 ;  /* 0x8000000d181d7210 */ /* 0x020fce0007ffe010 */
[----:B------:R-:W0:Y:S08]  /*2620*/  MUFU.TANH R6, R6 ;  /* 0x0000000600067308 */ /* 0x000e300000002400 */
        /* <DEDUP_REMOVED lines=36> */
[----:B------:R5:W0:Y:S08]  /*2870*/  MUFU.TANH R35, R46 ;  /* 0x0000002e00237308 */ /* 0x000a300000002400 */
[----:B------:R1:W0:Y:S01]  /*2880*/  MUFU.TANH R31, R38 ;  /* 0x00000026001f7308 */ /* 0x0002220000002400 */
[----:B-----5:R-:W-:-:S02]  /*2890*/  VIADD R46, R29, UR51 ;  /* 0x000000331d2e7c36 */ /* 0x020fc40008000000 */
[----:B------:R-:W-:-:S05]  /*28a0*/  IMAD.IADD R29, R29, 0x1, R14 ;  /* 0x000000011d1d7824 */ /* 0x000fca00078e020e */
[----:B------:R5:W0:Y:S01]  /*28b0*/  MUFU.TANH R77, R50 ;  /* 0x00000032004d7308 */ /* 0x000a220000002400 */
[----:B-1----:R-:W-:Y:S02]  /*28c0*/  IMAD R38, R18, -0x2, R21 ;  /* 0xfffffffe12267824 */ /* 0x002fe400078e0215 */
[----:B------:R-:W-:-:S03]  /*28d0*/  IMAD.IADD R21, R46, 0x1, R67 ;  /* 0x000000012e157824 */ /* 0x000fc600078e0243 */
[----:B------:R-:W-:Y:S02]  /*28e0*/  VIADDMNMX R26, R67, R29, R38, PT ;  /* 0x0000001d431a7246 */ /* 0x000fe40003800126 */
[----:B------:R1:W0:Y:S01]  /*28f0*/  MUFU.TANH R78, R54 ;  /* 0x00000036004e7308 */ /* 0x0002220000002400 */
[----:B-----5:R-:W-:Y:S02]  /*2900*/  VIADD R50, R27, 0xffffffff ;  /* 0xffffffff1b327836 */ /* 0x020fe40000000000 */
[----:B-1----:R-:W-:Y:S01]  /*2910*/  VIADD R54, R24, 0xffffffff ;  /* 0xffffffff18367836 */ /* 0x002fe20000000000 */
[----:B--234-:R-:W-:Y:S06]  /*2920*/  @!P1 BRA `(.L_x_1101) ;  /* 0x00000000004c9947 */ /* 0x01cfec0003800000 */
[----:B------:R-:W-:Y:S01]  /*2930*/  IADD3 R24, R16, -R13, R67 ;  /* 0x8000000d10187210 */ /* 0x000fe20007ffe043 */
[----:B------:R-:W-:Y:S03]  /*2940*/  BSSY B0, `(.L_x_1102) ;  /* 0x000000e000007945 */ /* 0x000fe60003800000 */
[----:B------:R-:W-:-:S13]  /*2950*/  ISETP.GT.AND P1, PT, R24, -0x1, PT ;  /* 0xffffffff1800780c */ /* 0x000fda0003f24270 */
[----:B------:R-:W-:Y:S05]  /*2960*/  @P1 BRA `(.L_x_1103) ;  /* 0x00000000001c1947 */ /* 0x000fea0003800000 */
[----:B------:R-:W-:Y:S02]  /*2970*/  ISETP.NE.AND P1, PT, R15, 0x1, PT ;  /* 0x000000010f00780c */ /* 0x000fe40003f25270 */
[----:B------:R-:W-:-:S11]  /*2980*/  LOP3.LUT R27, RZ, R24, RZ, 0x33, !PT ;  /* 0x00000018ff1b7212 */ /* 0x000fd600078e33ff */
[----:B------:R-:W1:Y:S02]  /*2990*/  @P1 LDC.64 R66, c[0x0][0x9e8] ;  /* 0x00027a00ff421b82 */ /* 0x000e640000000a00 */
[----:B-1----:R-:W-:-:S05]  /*29a0*/  @P1 IMAD.HI.U32 R24, R27, R66, RZ ;  /* 0x000000421b181227 */ /* 0x002fca00078e00ff */
[----:B------:R-:W-:-:S04]  /*29b0*/  @P1 SHF.R.U32.HI R27, RZ, R67, R24 ;  /* 0x00000043ff1b1219 */ /* 0x000fc80000011618 */
[----:B------:R-:W-:Y:S01]  /*29c0*/  LOP3.LUT R24, RZ, R27, RZ, 0x33, !PT ;  /* 0x0000001bff187212 */ /* 0x000fe200078e33ff */
[----:B------:R-:W-:Y:S06]  /*29d0*/  BRA `(.L_x_1104) ;  /* 0x0000000000107947 */ /* 0x000fec0003800000 */
.L_x_1103:
[----:B------:R-:W-:-:S13]  /*29e0*/  ISETP.NE.AND P1, PT, R15, 0x1, PT ;  /* 0x000000010f00780c */ /* 0x000fda0003f25270 */
[----:B------:R-:W1:Y:S02]  /*29f0*/  @P1 LDC.64 R66, c[0x0][0x9e8] ;  /* 0x00027a00ff421b82 */ /* 0x000e640000000a00 */
[----:B-1----:R-:W-:-:S05]  /*2a00*/  @P1 IMAD.HI.U32 R28, R24, R66, RZ ;  /* 0x00000042181c1227 */ /* 0x002fca00078e00ff */
[----:B------:R-:W-:-:S07]  /*2a10*/  @P1 SHF.R.U32.HI R24, RZ, R67, R28 ;  /* 0x00000043ff181219 */ /* 0x000fce000001161c */
.L_x_1104:
[----:B------:R-:W-:Y:S05]  /*2a20*/  BSYNC B0 ;  /* 0x0000000000007941 */ /* 0x000fea0003800000 */
.L_x_1102:
[----:B------:R-:W-:-:S05]  /*2a30*/  IMAD R24, R24, R15, R54 ;  /* 0x0000000f18187224 */ /* 0x000fca00078e0236 */
[----:B------:R-:W-:Y:S02]  /*2a40*/  VIMNMX R21, R21, R24, !PT ;  /* 0x0000001815157248 */ /* 0x000fe40007fe0100 */
[----:B------:R-:W-:-:S07]  /*2a50*/  VIADDMNMX R26, R24, R15, R26, PT ;  /* 0x0000000f181a7246 */ /* 0x000fce000380011a */
.L_x_1101:
[C---:B------:R-:W-:Y:S01]  /*2a60*/  ISETP.GE.AND P1, PT, R50.reuse, 0x2, PT ;  /* 0x000000023200780c */ /* 0x040fe20003f26270 */
[----:B------:R-:W1:Y:S01]  /*2a70*/  SHFL.IDX PT, R25, R25, 0x1, 0x1c1f ;  /* 0x003c1f0019197f89 */ /* 0x000e6200000e0000 */
[C---:B------:R-:W-:Y:S02]  /*2a80*/  ISETP.GE.AND P5, PT, R50.reuse, 0x9, PT ;  /* 0x000000093200780c */ /* 0x040fe40003fa6270 */
[----:B------:R-:W-:Y:S02]  /*2a90*/  ISETP.GT.AND P2, PT, R21, 0x1, !P1 ;  /* 0x000000011500780c */ /* 0x000fe40004f44270 */
[----:B------:R-:W-:Y:S02]  /*2aa0*/  ISETP.GE.AND P3, PT, R50, 0xa, PT ;  /* 0x0000000a3200780c */ /* 0x000fe40003f66270 */
[----:B------:R-:W-:Y:S02]  /*2ab0*/  ISETP.LT.OR P2, PT, R26, 0x2, P2 ;  /* 0x000000021a00780c */ /* 0x000fe40001741670 */
[----:B------:R-:W-:-:S02]  /*2ac0*/  P2R R27, PR, RZ, 0x8 ;  /* 0x00000008ff1b7803 */ /* 0x000fc40000000000 */
[----:B------:R-:W-:Y:S02]  /*2ad0*/  FSEL R67, R74, -INF , !P2 ;  /* 0xff8000004a437808 */ /* 0x000fe40005000000 */
[----:B------:R-:W-:Y:S02]  /*2ae0*/  ISETP.GT.AND P2, PT, R21, 0x8, !P5 ;  /* 0x000000081500780c */ /* 0x000fe40006f44270 */
[----:B------:R-:W-:Y:S02]  /*2af0*/  ISETP.GE.AND P6, PT, R50, 0x52, PT ;  /* 0x000000523200780c */ /* 0x000fe40003fc6270 */
[----:B------:R-:W-:-:S04]  /*2b00*/  ISETP.LT.OR P2, PT, R26, 0x9, P2 ;  /* 0x000000091a00780c */ /* 0x000fc80001741670 */
[----:B------:R-:W-:Y:S02]  /*2b10*/  FSEL R75, R75, -INF , !P2 ;  /* 0xff8000004b4b7808 */ /* 0x000fe40005000000 */
[----:B------:R-:W-:Y:S02]  /*2b20*/  ISETP.GT.AND P2, PT, R21, 0x9, !P3 ;  /* 0x000000091500780c */ /* 0x000fe40005f44270 */
[----:B------:R-:W-:Y:S02]  /*2b30*/  ISETP.GE.AND P3, PT, R50, 0x11, PT ;  /* 0x000000113200780c */ /* 0x000fe40003f66270 */
[----:B------:R-:W-:Y:S02]  /*2b40*/  ISETP.LT.OR P2, PT, R26, 0xa, P2 ;  /* 0x0000000a1a00780c */ /* 0x000fe40001741670 */
[----:B------:R-:W-:Y:S02]  /*2b50*/  P2R R58, PR, RZ, 0x8 ;  /* 0x00000008ff3a7803 */ /* 0x000fe40000000000 */
[----:B0-----:R-:W-:-:S02]  /*2b60*/  FSEL R71, R76, -INF , !P2 ;  /* 0xff8000004c477808 */ /* 0x001fc40005000000 */
[C---:B------:R-:W-:Y:S02]  /*2b70*/  ISETP.GT.AND P2, PT, R21.reuse, 0x10, !P3 ;  /* 0x000000101500780c */ /* 0x040fe40005f44270 */
[----:B------:R-:W-:Y:S02]  /*2b80*/  ISETP.GE.AND P3, PT, R50, 0x12, PT ;  /* 0x000000123200780c */ /* 0x000fe40003f66270 */
[----:B------:R-:W-:Y:S02]  /*2b90*/  ISETP.LT.OR P2, PT, R26, 0x11, P2 ;  /* 0x000000111a00780c */ /* 0x000fe40001741670 */
[----:B------:R-:W-:Y:S02]  /*2ba0*/  P2R R60, PR, RZ, 0x8 ;  /* 0x00000008ff3c7803 */ /* 0x000fe40000000000 */
[----:B------:R-:W-:Y:S02]  /*2bb0*/  FSEL R83, R32, -INF , !P2 ;  /* 0xff80000020537808 */ /* 0x000fe40005000000 */
[----:B------:R-:W-:-:S02]  /*2bc0*/  ISETP.GT.AND P2, PT, R21, 0x11, !P3 ;  /* 0x000000111500780c */ /* 0x000fc40005f44270 */
[----:B------:R-:W-:Y:S02]  /*2bd0*/  ISETP.GE.AND P3, PT, R50, 0x19, PT ;  /* 0x000000193200780c */ /* 0x000fe40003f66270 */
[----:B------:R-:W-:Y:S02]  /*2be0*/  ISETP.LT.OR P2, PT, R26, 0x12, P2 ;  /* 0x000000121a00780c */ /* 0x000fe40001741670 */
[----:B------:R-:W-:Y:S02]  /*2bf0*/  P2R R62, PR, RZ, 0x8 ;  /* 0x00000008ff3e7803 */ /* 0x000fe40000000000 */
[----:B------:R-:W-:Y:S02]  /*2c00*/  FSEL R85, R33, -INF , !P2 ;  /* 0xff80000021557808 */ /* 0x000fe40005000000 */
[----:B------:R-:W-:Y:S02]  /*2c10*/  ISETP.GT.AND P2, PT, R21, 0x18, !P3 ;  /* 0x000000181500780c */ /* 0x000fe40005f44270 */
[----:B------:R-:W-:-:S02]  /*2c20*/  ISETP.GE.AND P3, PT, R50, 0x1a, PT ;  /* 0x0000001a3200780c */ /* 0x000fc40003f66270 */
[----:B------:R-:W-:Y:S02]  /*2c30*/  ISETP.LT.OR P2, PT, R26, 0x19, P2 ;  /* 0x000000191a00780c */ /* 0x000fe40001741670 */
[----:B------:R-:W-:Y:S02]  /*2c40*/  P2R R64, PR, RZ, 0x8 ;  /* 0x00000008ff407803 */ /* 0x000fe40000000000 */
[----:B------:R-:W-:Y:S02]  /*2c50*/  FSEL R87, R36, -INF , !P2 ;  /* 0xff80000024577808 */ /* 0x000fe40005000000 */
[----:B------:R-:W-:Y:S02]  /*2c60*/  ISETP.GT.AND P2, PT, R21, 0x19, !P3 ;  /* 0x000000191500780c */ /* 0x000fe40005f44270 */
[----:B------:R-:W-:Y:S02]  /*2c70*/  ISETP.GE.AND P3, PT, R50, 0x21, PT ;  /* 0x000000213200780c */ /* 0x000fe40003f66270 */
[----:B------:R-:W-:-:S04]  /*2c80*/  ISETP.LT.OR P2, PT, R26, 0x1a, P2 ;  /* 0x0000001a1a00780c */ /* 0x000fc80001741670 */
[----:B------:R-:W-:Y:S02]  /*2c90*/  FSEL R89, R37, -INF , !P2 ;  /* 0xff80000025597808 */ /* 0x000fe40005000000 */
[----:B------:R-:W-:Y:S02]  /*2ca0*/  ISETP.GT.AND P2, PT, R21, 0x20, !P3 ;  /* 0x000000201500780c */ /* 0x000fe40005f44270 */
[----:B------:R-:W-:Y:S02]  /*2cb0*/  P2R R37, PR, RZ, 0x8 ;  /* 0x00000008ff257803 */ /* 0x000fe40000000000 */
[----:B------:R-:W-:Y:S02]  /*2cc0*/  ISETP.LT.OR P2, PT, R26, 0x21, P2 ;  /* 0x000000211a00780c */ /* 0x000fe40001741670 */
[----:B------:R-:W-:Y:S02]  /*2cd0*/  ISETP.GE.AND P3, PT, R50, 0x22, PT ;  /* 0x000000223200780c */ /* 0x000fe40003f66270 */
[----:B------:R-:W-:-:S02]  /*2ce0*/  FSEL R91, R40, -INF , !P2 ;  /* 0xff800000285b7808 */ /* 0x000fc40005000000 */
[----:B------:R-:W-:Y:S02]  /*2cf0*/  ISETP.GT.AND P2, PT, R21, 0x21, !P3 ;  /* 0x000000211500780c */ /* 0x000fe40005f44270 */
[----:B------:R-:W-:Y:S02]  /*2d00*/  P2R R66, PR, RZ, 0x8 ;  /* 0x00000008ff427803 */ /* 0x000fe40000000000 */
[----:B------:R-:W-:Y:S02]  /*2d10*/  ISETP.LT.OR P2, PT, R26, 0x22, P2 ;  /* 0x000000221a00780c */ /* 0x000fe40001741670 */
[----:B------:R-:W-:Y:S02]  /*2d20*/  ISETP.GE.AND P3, PT, R50, 0x29, PT ;  /* 0x000000293200780c */ /* 0x000fe40003f66270 */
[----:B------:R-:W-:Y:S02]  /*2d30*/  FSEL R41, R41, -INF , !P2 ;  /* 0xff80000029297808 */ /* 0x000fe40005000000 */
[----:B------:R-:W-:-:S02]  /*2d40*/  ISETP.GT.AND P2, PT, R21, 0x28, !P3 ;  /* 0x000000281500780c */ /* 0x000fc40005f44270 */
[----:B------:R-:W-:Y:S02]  /*2d50*/  P2R R70, PR, RZ, 0x8 ;  /* 0x00000008ff467803 */ /* 0x000fe40000000000 */
[----:B------:R-:W-:Y:S02]  /*2d60*/  ISETP.LT.OR P2, PT, R26, 0x29, P2 ;  /* 0x000000291a00780c */ /* 0x000fe40001741670 */
[----:B------:R-:W-:Y:S02]  /*2d70*/  ISETP.GE.AND P3, PT, R50, 0x2a, PT ;  /* 0x0000002a3200780c */ /* 0x000fe40003f66270 */
[----:B------:R-:W-:Y:S02]  /*2d80*/  FSEL R93, R44, -INF , !P2 ;  /* 0xff8000002c5d7808 */ /* 0x000fe40005000000 */
[----:B------:R-:W-:Y:S02]  /*2d90*/  ISETP.GT.AND P2, PT, R21, 0x29, !P3 ;  /* 0x000000291500780c */ /* 0x000fe40005f44270 */
[----:B------:R-:W-:-:S02]  /*2da0*/  P2R R74, PR, RZ, 0x8 ;  /* 0x00000008ff4a7803 */ /* 0x000fc40000000000 */
[----:B------:R-:W-:Y:S02]  /*2db0*/  ISETP.LT.OR P2, PT, R26, 0x2a, P2 ;  /* 0x0000002a1a00780c */ /* 0x000fe40001741670 */
[----:B------:R-:W-:Y:S02]  /*2dc0*/  ISETP.GE.AND P3, PT, R50, 0x31, PT ;  /* 0x000000313200780c */ /* 0x000fe40003f66270 */
[----:B------:R-:W-:Y:S02]  /*2dd0*/  FSEL R45, R45, -INF , !P2 ;  /* 0xff8000002d2d7808 */ /* 0x000fe40005000000 */
[----:B------:R-:W-:Y:S02]  /*2de0*/  ISETP.GT.AND P2, PT, R21, 0x30, !P3 ;  /* 0x000000301500780c */ /* 0x000fe40005f44270 */
[----:B------:R-:W-:Y:S02]  /*2df0*/  P2R R76, PR, RZ, 0x8 ;  /* 0x00000008ff4c7803 */ /* 0x000fe40000000000 */
[----:B------:R-:W-:-:S02]  /*2e00*/  ISETP.LT.OR P2, PT, R26, 0x31, P2 ;  /* 0x000000311a00780c */ /* 0x000fc40001741670 */
[----:B------:R-:W-:Y:S02]  /*2e10*/  ISETP.GE.AND P3, PT, R50, 0x32, PT ;  /* 0x000000323200780c */ /* 0x000fe40003f66270 */
[----:B------:R-:W-:Y:S02]  /*2e20*/  FSEL R95, R48, -INF , !P2 ;  /* 0xff800000305f7808 */ /* 0x000fe40005000000 */
[----:B------:R-:W-:Y:S02]  /*2e30*/  ISETP.GT.AND P2, PT, R21, 0x31, !P3 ;  /* 0x000000311500780c */ /* 0x000fe40005f44270 */
[----:B------:R-:W-:Y:S02]  /*2e40*/  P2R R82, PR, RZ, 0x8 ;  /* 0x00000008ff527803 */ /* 0x000fe40000000000 */
[----:B------:R-:W-:Y:S02]  /*2e50*/  ISETP.LT.OR P2, PT, R26, 0x32, P2 ;  /* 0x000000321a00780c */ /* 0x000fe40001741670 */
[----:B------:R-:W-:-:S02]  /*2e60*/  ISETP.GE.AND P3, PT, R50, 0x39, PT ;  /* 0x000000393200780c */ /* 0x000fc40003f66270 */
        /* <DEDUP_REMOVED lines=34> */
[----:B-1----:R-:W-:Y:S02]  /*3090*/  VIADDMNMX R40, R25, R29, R38, PT ;  /* 0x0000001d19287246 */ /* 0x002fe40003800126 */
[----:B------:R-:W-:-:S02]  /*30a0*/  FSEL R30, R30, -INF , !P2 ;  /* 0xff8000001e1e7808 */ /* 0x000fc40005000000 */
[----:B------:R-:W-:-:S04]  /*30b0*/  ISETP.GT.AND P2, PT, R21, 0x51, !P6 ;  /* 0x000000511500780c */ /* 0x000fc80007744270 */
[----:B------:R-:W-:-:S04]  /*30c0*/  ISETP.LT.OR P2, PT, R26, 0x52, P2 ;  /* 0x000000521a00780c */ /* 0x000fc80001741670 */
[----:B------:R-:W-:Y:S02]  /*30d0*/  FSEL R28, R65, -INF , !P2 ;  /* 0xff800000411c7808 */ /* 0x000fe40005000000 */
[----:B------:R-:W-:-:S04]  /*30e0*/  ISETP.GE.AND P2, PT, R50, 0x59, PT ;  /* 0x000000593200780c */ /* 0x000fc80003f46270 */
[----:B------:R-:W-:-:S04]  /*30f0*/  ISETP.GT.AND P3, PT, R21, 0x58, !P2 ;  /* 0x000000581500780c */ /* 0x000fc80005764270 */
[----:B------:R-:W-:-:S04]  /*3100*/  ISETP.LT.OR P3, PT, R26, 0x59, P3 ;  /* 0x000000591a00780c */ /* 0x000fc80001f61670 */
[----:B------:R-:W-:Y:S02]  /*3110*/  FSEL R24, R68, -INF , !P3 ;  /* 0xff80000044187808 */ /* 0x000fe40005800000 */
[----:B------:R-:W-:-:S04]  /*3120*/  ISETP.GE.AND P3, PT, R50, 0x1, PT ;  /* 0x000000013200780c */ /* 0x000fc80003f66270 */
[----:B------:R-:W-:-:S04]  /*3130*/  ISETP.GT.AND P4, PT, R21, RZ, !P3 ;  /* 0x000000ff1500720c */ /* 0x000fc80005f84270 */
[----:B------:R-:W-:-:S04]  /*3140*/  ISETP.LT.OR P4, PT, R26, 0x1, P4 ;  /* 0x000000011a00780c */ /* 0x000fc80002781670 */
[----:B------:R-:W-:Y:S02]  /*3150*/  FSEL R33, R8, -INF , !P4 ;  /* 0xff80000008217808 */ /* 0x000fe40006000000 */
[----:B------:R-:W-:-:S04]  /*3160*/  ISETP.GE.AND P4, PT, R50, 0x5a, PT ;  /* 0x0000005a3200780c */ /* 0x000fc80003f86270 */
[----:B------:R-:W-:Y:S02]  /*3170*/  P2R R65, PR, RZ, 0x10 ;  /* 0x00000010ff417803 */ /* 0x000fe40000000000 */
[----:B------:R-:W-:Y:S01]  /*3180*/  ISETP.GT.AND P4, PT, R21, 0x59, !P4 ;  /* 0x000000591500780c */ /* 0x000fe20006784270 */
[----:B------:R-:W-:-:S03]  /*3190*/  IMAD.IADD R21, R46, 0x1, R25 ;  /* 0x000000012e157824 */ /* 0x000fc600078e0219 */
[----:B------:R-:W-:-:S04]  /*31a0*/  ISETP.LT.OR P4, PT, R26, 0x5a, P4 ;  /* 0x0000005a1a00780c */ /* 0x000fc80002781670 */
[----:B------:R-:W-:Y:S02]  /*31b0*/  FSEL R26, R69, -INF , !P4 ;  /* 0xff800000451a7808 */ /* 0x000fe40006000000 */
[----:B------:R-:W-:-:S13]  /*31c0*/  ISETP.GE.AND P4, PT, R15, 0x1, PT ;  /* 0x000000010f00780c */ /* 0x000fda0003f86270 */
[----:B------:R-:W-:Y:S05]  /*31d0*/  @!P4 BRA `(.L_x_1105) ;  /* 0x00000000004cc947 */ /* 0x000fea0003800000 */
[----:B------:R-:W-:Y:S01]  /*31e0*/  IADD3 R8, R16, -R13, R25 ;  /* 0x8000000d10087210 */ /* 0x000fe20007ffe019 */
[----:B------:R-:W-:Y:S03]  /*31f0*/  BSSY B0, `(.L_x_1106) ;  /* 0x000000e000007945 */ /* 0x000fe60003800000 */
        /* <DEDUP_REMOVED lines=9> */
.L_x_1107:
[----:B------:R-:W-:-:S13]  /*3290*/  ISETP.NE.AND P4, PT, R15, 0x1, PT ;  /* 0x000000010f00780c */ /* 0x000fda0003f85270 */
[----:B------:R-:W0:Y:S02]  /*32a0*/  @P4 LDC.64 R56, c[0x0][0x9e8] ;  /* 0x00027a00ff384b82 */ /* 0x000e240000000a00 */
[----:B0-----:R-:W-:-:S05]  /*32b0*/  @P4 IMAD.HI.U32 R38, R8, R56, RZ ;  /* 0x0000003808264227 */ /* 0x001fca00078e00ff */
[----:B------:R-:W-:-:S07]  /*32c0*/  @P4 SHF.R.U32.HI R8, RZ, R57, R38 ;  /* 0x00000039ff084219 */ /* 0x000fce0000011626 */
.L_x_1108:
[----:B------:R-:W-:Y:S05]  /*32d0*/  BSYNC B0 ;  /* 0x0000000000007941 */ /* 0x000fea0003800000 */
.L_x_1106:
[----:B------:R-:W-:-:S05]  /*32e0*/  IMAD R8, R8, R15, R54 ;  /* 0x0000000f08087224 */ /* 0x000fca00078e0236 */
[----:B------:R-:W-:Y:S02]  /*32f0*/  VIMNMX R21, R21, R8, !PT ;  /* 0x0000000815157248 */ /* 0x000fe40007fe0100 */
[----:B------:R-:W-:-:S07]  /*3300*/  VIADDMNMX R40, R8, R15, R40, PT ;  /* 0x0000000f08287246 */ /* 0x000fce0003800128 */
.L_x_1105:
[C---:B------:R-:W-:Y:S01]  /*3310*/  ISETP.GT.AND P1, PT, R21.reuse, 0x1, !P1 ;  /* 0x000000011500780c */ /* 0x040fe20004f24270 */
[----:B------:R-:W-:Y:S01]  /*3320*/  ULDC UR4, c[0x0][0x988] ;  /* 0x0002620000047ab9 */ /* 0x000fe20000000800 */
[----:B------:R-:W-:Y:S02]  /*3330*/  ISETP.GT.AND P5, PT, R21, 0x8, !P5 ;  /* 0x000000081500780c */ /* 0x000fe40006fa4270 */
[C---:B------:R-:W-:Y:S02]  /*3340*/  ISETP.LT.OR P1, PT, R40.reuse, 0x2, P1 ;  /* 0x000000022800780c */ /* 0x040fe40000f21670 */
[----:B------:R-:W-:Y:S02]  /*3350*/  ISETP.LT.OR P5, PT, R40, 0x9, P5 ;  /* 0x000000092800780c */ /* 0x000fe40002fa1670 */
[----:B------:R-:W-:Y:S02]  /*3360*/  FSEL R25, R0, -INF , !P1 ;  /* 0xff80000000197808 */ /* 0x000fe40004800000 */
[----:B------:R-:W-:-:S02]  /*3370*/  ISETP.NE.AND P1, PT, R27, RZ, PT ;  /* 0x000000ff1b00720c */ /* 0x000fc40003f25270 */
[----:B------:R-:W-:Y:S02]  /*3380*/  FSEL R44, R2, -INF , !P5 ;  /* 0xff800000022c7808 */ /* 0x000fe40006800000 */
[----:B------:R-:W-:Y:S02]  /*3390*/  ISETP.GT.AND P1, PT, R21, 0x9, !P1 ;  /* 0x000000091500780c */ /* 0x000fe40004f24270 */
[----:B------:R-:W-:Y:S02]  /*33a0*/  ISETP.NE.AND P5, PT, R64, RZ, PT ;  /* 0x000000ff4000720c */ /* 0x000fe40003fa5270 */
[----:B------:R-:W-:Y:S02]  /*33b0*/  ISETP.LT.OR P1, PT, R40, 0xa, P1 ;  /* 0x0000000a2800780c */ /* 0x000fe40000f21670 */
[----:B------:R-:W-:Y:S02]  /*33c0*/  ISETP.NE.AND P4, PT, R37, RZ, PT ;  /* 0x000000ff2500720c */ /* 0x000fe40003f85270 */
[----:B------:R-:W-:-:S02]  /*33d0*/  FSEL R46, R6, -INF , !P1 ;  /* 0xff800000062e7808 */ /* 0x000fc40004800000 */
[----:B------:R-:W-:Y:S02]  /*33e0*/  ISETP.NE.AND P1, PT, R58, RZ, PT ;  /* 0x000000ff3a00720c */ /* 0x000fe40003f25270 */
[C---:B------:R-:W-:Y:S02]  /*33f0*/  ISETP.GT.AND P3, PT, R21.reuse, RZ, !P3 ;  /* 0x000000ff1500720c */ /* 0x040fe40005f64270 */
[C---:B------:R-:W-:Y:S02]  /*3400*/  ISETP.GT.AND P1, PT, R21.reuse, 0x10, !P1 ;  /* 0x000000101500780c */ /* 0x040fe40004f24270 */
[C---:B------:R-:W-:Y:S02]  /*3410*/  ISETP.LT.OR P3, PT, R40.reuse, 0x1, P3 ;  /* 0x000000012800780c */ /* 0x040fe40001f61670 */
[----:B------:R-:W-:Y:S02]  /*3420*/  ISETP.LT.OR P1, PT, R40, 0x11, P1 ;  /* 0x000000112800780c */ /* 0x000fe40000f21670 */
[----:B------:R-:W-:-:S02]  /*3430*/  ISETP.GT.AND P6, PT, R21, 0x51, !P6 ;  /* 0x000000511500780c */ /* 0x000fc400077c4270 */
[----:B------:R-:W-:Y:S01]  /*3440*/  FSEL R48, R11, -INF , !P1 ;  /* 0xff8000000b307808 */ /* 0x000fe20004800000 */
[----:B------:R-:W-:Y:S01]  /*3450*/  IMAD.U32 R11, RZ, RZ, UR4 ;  /* 0x00000004ff0b7e24 */ /* 0x000fe2000f8e00ff */
[----:B------:R-:W-:Y:S02]  /*3460*/  ISETP.NE.AND P1, PT, R60, RZ, PT ;  /* 0x000000ff3c00720c */ /* 0x000fe40003f25270 */
[C---:B------:R-:W-:Y:S02]  /*3470*/  ISETP.GT.AND P2, PT, R21.reuse, 0x58, !P2 ;  /* 0x000000581500780c */ /* 0x040fe40005744270 */
[----:B------:R-:W-:Y:S02]  /*3480*/  ISETP.GT.AND P1, PT, R21, 0x11, !P1 ;  /* 0x000000111500780c */ /* 0x000fe40004f24270 */
[C---:B------:R-:W-:Y:S02]  /*3490*/  ISETP.LT.OR P6, PT, R40.reuse, 0x52, P6 ;  /* 0x000000522800780c */ /* 0x040fe400037c1670 */
[----:B------:R-:W-:-:S02]  /*34a0*/  ISETP.LT.OR P1, PT, R40, 0x12, P1 ;  /* 0x000000122800780c */ /* 0x000fc40000f21670 */
[----:B------:R-:W-:Y:S02]  /*34b0*/  ISETP.LT.OR P2, PT, R40, 0x59, P2 ;  /* 0x000000592800780c */ /* 0x000fe40001741670 */
[----:B------:R-:W-:Y:S02]  /*34c0*/  FSEL R50, R12, -INF , !P1 ;  /* 0xff8000000c327808 */ /* 0x000fe40004800000 */
[----:B------:R-:W-:Y:S02]  /*34d0*/  ISETP.NE.AND P1, PT, R62, RZ, PT ;  /* 0x000000ff3e00720c */ /* 0x000fe40003f25270 */
[----:B------:R-:W-:Y:S02]  /*34e0*/  FSEL R20, R20, -INF , !P2 ;  /* 0xff80000014147808 */ /* 0x000fe40005000000 */
[----:B------:R-:W-:-:S04]  /*34f0*/  ISETP.GT.AND P1, PT, R21, 0x18, !P1 ;  /* 0x000000181500780c */ /* 0x000fc80004f24270 */
[----:B------:R-:W-:-:S04]  /*3500*/  ISETP.LT.OR P1, PT, R40, 0x19, P1 ;  /* 0x000000192800780c */ /* 0x000fc80000f21670 */
[----:B------:R-:W-:Y:S02]  /*3510*/  FSEL R52, R31, -INF , !P1 ;  /* 0xff8000001f347808 */ /* 0x000fe40004800000 */
[----:B------:R-:W-:Y:S02]  /*3520*/  ISETP.GT.AND P1, PT, R21, 0x19, !P5 ;  /* 0x000000191500780c */ /* 0x000fe40006f24270 */
[----:B------:R-:W-:Y:S02]  /*3530*/  ISETP.NE.AND P5, PT, R92, RZ, PT ;  /* 0x000000ff5c00720c */ /* 0x000fe40003fa5270 */
[----:B------:R-:W-:-:S04]  /*3540*/  ISETP.LT.OR P1, PT, R40, 0x1a, P1 ;  /* 0x0000001a2800780c */ /* 0x000fc80000f21670 */
[----:B------:R-:W-:Y:S02]  /*3550*/  FSEL R54, R39, -INF , !P1 ;  /* 0xff80000027367808 */ /* 0x000fe40004800000 */
[----:B------:R-:W-:Y:S02]  /*3560*/  ISETP.GT.AND P1, PT, R21, 0x20, !P4 ;  /* 0x000000201500780c */ /* 0x000fe40006724270 */
[----:B------:R-:W-:Y:S02]  /*3570*/  ISETP.NE.AND P4, PT, R94, RZ, PT ;  /* 0x000000ff5e00720c */ /* 0x000fe40003f85270 */
[----:B------:R-:W-:-:S04]  /*3580*/  ISETP.LT.OR P1, PT, R40, 0x21, P1 ;  /* 0x000000212800780c */ /* 0x000fc80000f21670 */
[----:B------:R-:W-:Y:S02]  /*3590*/  FSEL R56, R42, -INF , !P1 ;  /* 0xff8000002a387808 */ /* 0x000fe40004800000 */
[----:B------:R-:W-:Y:S02]  /*35a0*/  FSEL R42, R3, -INF , !P3 ;  /* 0xff800000032a7808 */ /* 0x000fe40005800000 */
[----:B------:R-:W-:Y:S02]  /*35b0*/  FMNMX.FTZ R3, R33, R67, !PT ;  /* 0x0000004321037209 */ /* 0x000fe40007810000 */
[----:B------:R-:W-:Y:S02]  /*35c0*/  ISETP.NE.AND P1, PT, R66, RZ, PT ;  /* 0x000000ff4200720c */ /* 0x000fe40003f25270 */
[----:B------:R-:W-:Y:S02]  /*35d0*/  FMNMX.FTZ R3, R75, R3, !PT ;  /* 0x000000034b037209 */ /* 0x000fe40007810000 */
[----:B------:R-:W-:-:S02]  /*35e0*/  ISETP.GT.AND P1, PT, R21, 0x21, !P1 ;  /* 0x000000211500780c */ /* 0x000fc40004f24270 */
[----:B------:R-:W-:Y:S02]  /*35f0*/  FMNMX.FTZ R3, R71, R3, !PT ;  /* 0x0000000347037209 */ /* 0x000fe40007810000 */
[----:B------:R-:W-:Y:S02]  /*3600*/  ISETP.LT.OR P1, PT, R40, 0x22, P1 ;  /* 0x000000222800780c */ /* 0x000fe40000f21670 */
[----:B------:R-:W-:Y:S02]  /*3610*/  FMNMX.FTZ R3, R83, R3, !PT ;  /* 0x0000000353037209 */ /* 0x000fe40007810000 */
[----:B------:R-:W-:Y:S02]  /*3620*/  FSEL R58, R43, -INF , !P1 ;  /* 0xff8000002b3a7808 */ /* 0x000fe40004800000 */
[----:B------:R-:W-:Y:S02]  /*3630*/  FMNMX.FTZ R3, R85, R3, !PT ;  /* 0x0000000355037209 */ /* 0x000fe40007810000 */
[----:B------:R-:W-:-:S02]  /*3640*/  ISETP.NE.AND P1, PT, R70, RZ, PT ;  /* 0x000000ff4600720c */ /* 0x000fc40003f25270 */
[----:B------:R-:W-:Y:S02]  /*3650*/  FMNMX.FTZ R3, R87, R3, !PT ;  /* 0x0000000357037209 */ /* 0x000fe40007810000 */
[----:B------:R-:W-:Y:S02]  /*3660*/  ISETP.GT.AND P1, PT, R21, 0x28, !P1 ;  /* 0x000000281500780c */ /* 0x000fe40004f24270 */
[----:B------:R-:W-:Y:S02]  /*3670*/  FMNMX.FTZ R3, R89, R3, !PT ;  /* 0x0000000359037209 */ /* 0x000fe40007810000 */
[----:B------:R-:W-:Y:S02]  /*3680*/  ISETP.LT.OR P1, PT, R40, 0x29, P1 ;  /* 0x000000292800780c */ /* 0x000fe40000f21670 */
[----:B------:R-:W-:Y:S02]  /*3690*/  FMNMX.FTZ R3, R91, R3, !PT ;  /* 0x000000035b037209 */ /* 0x000fe40007810000 */
[----:B------:R-:W-:-:S02]  /*36a0*/  FSEL R60, R35, -INF , !P1 ;  /* 0xff800000233c7808 */ /* 0x000fc40004800000 */
[----:B------:R-:W-:Y:S02]  /*36b0*/  FMNMX.FTZ R3, R41, R3, !PT ;  /* 0x0000000329037209 */ /* 0x000fe40007810000 */
[----:B------:R-:W-:Y:S02]  /*36c0*/  ISETP.NE.AND P1, PT, R74, RZ, PT ;  /* 0x000000ff4a00720c */ /* 0x000fe40003f25270 */
[----:B------:R-:W-:Y:S02]  /*36d0*/  FMNMX.FTZ R3, R93, R3, !PT ;  /* 0x000000035d037209 */ /* 0x000fe40007810000 */
[----:B------:R-:W-:Y:S02]  /*36e0*/  ISETP.GT.AND P1, PT, R21, 0x29, !P1 ;  /* 0x000000291500780c */ /* 0x000fe40004f24270 */
[----:B------:R-:W-:Y:S02]  /*36f0*/  FMNMX.FTZ R3, R45, R3, !PT ;  /* 0x000000032d037209 */ /* 0x000fe40007810000 */
[----:B------:R-:W-:-:S02]  /*3700*/  ISETP.LT.OR P1, PT, R40, 0x2a, P1 ;  /* 0x0000002a2800780c */ /* 0x000fc40000f21670 */
[----:B------:R-:W-:Y:S02]  /*3710*/  FMNMX.FTZ R3, R95, R3, !PT ;  /* 0x000000035f037209 */ /* 0x000fe40007810000 */
        /* <DEDUP_REMOVED lines=16> */
[----:B------:R-:W-:Y:S01]  /*3820*/  FSEL R66, R51, -INF , !P1 ;  /* 0xff80000033427808 */ /* 0x000fe20004800000 */
[----:B------:R-:W-:Y:S01]  /*3830*/  IMAD.MOV.U32 R51, RZ, RZ, R17 ;  /* 0x000000ffff337224 */ /* 0x000fe200078e0011 */
[----:B------:R-:W-:-:S02]  /*3840*/  FMNMX.FTZ R3, R28, R3, !PT ;  /* 0x000000031c037209 */ /* 0x000fc40007810000 */
[----:B------:R-:W-:Y:S02]  /*3850*/  ISETP.NE.AND P1, PT, R84, RZ, PT ;  /* 0x000000ff5400720c */ /* 0x000fe40003f25270 */
[----:B------:R-:W-:Y:S02]  /*3860*/  FMNMX.FTZ R3, R24, R3, !PT ;  /* 0x0000000318037209 */ /* 0x000fe40007810000 */
[----:B------:R-:W-:Y:S02]  /*3870*/  ISETP.GT.AND P1, PT, R21, 0x38, !P1 ;  /* 0x000000381500780c */ /* 0x000fe40004f24270 */
[----:B------:R-:W-:Y:S02]  /*3880*/  FMNMX.FTZ R3, R26, R3, !PT ;  /* 0x000000031a037209 */ /* 0x000fe40007810000 */
[----:B------:R-:W-:Y:S02]  /*3890*/  ISETP.LT.OR P1, PT, R40, 0x39, P1 ;  /* 0x000000392800780c */ /* 0x000fe40000f21670 */
[----:B------:R-:W-:Y:S01]  /*38a0*/  FSEL R74, R7, -INF , !P6 ;  /* 0xff800000074a7808 */ /* 0x000fe20007000000 */
[----:B------:R-:W0:Y:S01]  /*38b0*/  SHFL.BFLY PT, R8, R3, 0x2, 0x1f ;  /* 0x0c401f0003087f89 */ /* 0x000e2200000e0000 */
[----:B------:R-:W-:-:S02]  /*38c0*/  FSEL R68, R78, -INF , !P1 ;  /* 0xff8000004e447808 */ /* 0x000fc40004800000 */
[----:B------:R-:W-:-:S04]  /*38d0*/  ISETP.NE.AND P1, PT, R86, RZ, PT ;  /* 0x000000ff5600720c */ /* 0x000fc80003f25270 */
[----:B------:R-:W-:-:S04]  /*38e0*/  ISETP.GT.AND P1, PT, R21, 0x39, !P1 ;  /* 0x000000391500780c */ /* 0x000fc80004f24270 */
[----:B------:R-:W-:-:S04]  /*38f0*/  ISETP.LT.OR P1, PT, R40, 0x3a, P1 ;  /* 0x0000003a2800780c */ /* 0x000fc80000f21670 */
[----:B------:R-:W-:Y:S02]  /*3900*/  FSEL R38, R55, -INF , !P1 ;  /* 0xff80000037267808 */ /* 0x000fe40004800000 */
[----:B------:R-:W-:-:S04]  /*3910*/  ISETP.NE.AND P1, PT, R88, RZ, PT ;  /* 0x000000ff5800720c */ /* 0x000fc80003f25270 */
[----:B------:R-:W-:Y:S02]  /*3920*/  ISETP.GT.AND P1, PT, R21, 0x40, !P1 ;  /* 0x000000401500780c */ /* 0x000fe40004f24270 */
[----:B0-----:R-:W-:Y:S02]  /*3930*/  FMNMX.FTZ R27, R3, R8, !PT ;  /* 0x00000008031b7209 */ /* 0x001fe40007810000 */
[----:B------:R-:W-:Y:S02]  /*3940*/  FMNMX.FTZ R3, R42, R25, !PT ;  /* 0x000000192a037209 */ /* 0x000fe40007810000 */
[----:B------:R-:W-:Y:S01]  /*3950*/  ISETP.LT.OR P1, PT, R40, 0x41, P1 ;  /* 0x000000412800780c */ /* 0x000fe20000f21670 */
[----:B------:R-:W0:Y:S01]  /*3960*/  SHFL.BFLY PT, R8, R27, 0x1, 0x1f ;  /* 0x0c201f001b087f89 */ /* 0x000e2200000e0000 */
        /* <DEDUP_REMOVED lines=19> */
[----:B0-----:R-:W-:-:S02]  /*3aa0*/  FMNMX.FTZ R8, R27, R8, !PT ;  /* 0x000000081b087209 */ /* 0x001fc40007810000 */
[----:B------:R-:W-:Y:S02]  /*3ab0*/  FMNMX.FTZ R3, R64, R3, !PT ;  /* 0x0000000340037209 */ /* 0x000fe40007810000 */
[----:B------:R-:W-:Y:S01]  /*3ac0*/  ISETP.LT.OR P1, PT, R40, 0x4a, P1 ;  /* 0x0000004a2800780c */ /* 0x000fe20000f21670 */
[----:B------:R-:W-:Y:S01]  /*3ad0*/  FMUL.FTZ R29, R8, R11 ;  /* 0x0000000b081d7220 */ /* 0x000fe20000410000 */
[----:B------:R-:W-:Y:S02]  /*3ae0*/  FMNMX.FTZ R3, R66, R3, !PT ;  /* 0x0000000342037209 */ /* 0x000fe40007810000 */
[----:B------:R-:W-:Y:S02]  /*3af0*/  FSEL R0, R63, -INF , !P1 ;  /* 0xff8000003f007808 */ /* 0x000fe40004800000 */
[----:B------:R-:W-:Y:S02]  /*3b00*/  FMNMX.FTZ R3, R68, R3, !PT ;  /* 0x0000000344037209 */ /* 0x000fe40007810000 */
[----:B------:R-:W-:-:S02]  /*3b10*/  FSETP.NEU.FTZ.AND P1, PT, R8, -INF , PT ;  /* 0xff8000000800780b */ /* 0x000fc40003f3d000 */
[----:B------:R-:W-:Y:S02]  /*3b20*/  FMNMX.FTZ R3, R38, R3, !PT ;  /* 0x0000000326037209 */ /* 0x000fe40007810000 */
[----:B------:R-:W-:Y:S02]  /*3b30*/  ISETP.NE.AND P4, PT, R61, RZ, PT ;  /* 0x000000ff3d00720c */ /* 0x000fe40003f85270 */
[----:B------:R-:W-:Y:S02]  /*3b40*/  FMNMX.FTZ R3, R12, R3, !PT ;  /* 0x000000030c037209 */ /* 0x000fe40007810000 */
[----:B------:R-:W-:Y:S02]  /*3b50*/  FSEL R78, R29, RZ, P1 ;  /* 0x000000ff1d4e7208 */ /* 0x000fe40000800000 */
[----:B------:R-:W-:Y:S02]  /*3b60*/  ISETP.GT.AND P1, PT, R21, 0x50, !P4 ;  /* 0x000000501500780c */ /* 0x000fe40006724270 */
[----:B------:R-:W-:Y:S01]  /*3b70*/  FMNMX.FTZ R3, R6, R3, !PT ;  /* 0x0000000306037209 */ /* 0x000fe20007810000 */
[-CC-:B------:R-:W-:Y:S01]  /*3b80*/  FFMA.FTZ R7, R41, R11.reuse, -R78.reuse ;  /* 0x0000000b29077223 */ /* 0x180fe2000001084e */
[----:B------:R-:W-:Y:S01]  /*3b90*/  ISETP.LT.OR P1, PT, R40, 0x51, P1 ;  /* 0x000000512800780c */ /* 0x000fe20000f21670 */
[--C-:B------:R-:W-:Y:S01]  /*3ba0*/  FFMA.FTZ R39, R49, R11, -R78.reuse ;  /* 0x0000000b31277223 */ /* 0x100fe2000001084e */
[----:B------:R-:W-:Y:S01]  /*3bb0*/  FMNMX.FTZ R3, R2, R3, !PT ;  /* 0x0000000302037209 */ /* 0x000fe20007810000 */
[----:B------:R-:W-:Y:S01]  /*3bc0*/  MUFU.EX2 R148, R7 ;  /* 0x0000000700947308 */ /* 0x000fe20000000800 */
[----:B------:R-:W-:Y:S01]  /*3bd0*/  ISETP.NE.AND P4, PT, R65, RZ, PT ;  /* 0x000000ff4100720c */ /* 0x000fe20003f85270 */
[-CC-:B------:R-:W-:Y:S01]  /*3be0*/  FFMA.FTZ R43, R53, R11.reuse, -R78.reuse ;  /* 0x0000000b352b7223 */ /* 0x180fe2000001084e */
[----:B------:R-:W-:Y:S01]  /*3bf0*/  FSEL R70, R81, -INF , !P1 ;  /* 0xff80000051467808 */ /* 0x000fe20004800000 */
[--C-:B------:R-:W-:Y:S01]  /*3c00*/  FFMA.FTZ R27, R33, R11, -R78.reuse ;  /* 0x0000000b211b7223 */ /* 0x100fe2000001084e */
[----:B------:R-:W-:Y:S01]  /*3c10*/  FMNMX.FTZ R3, R0, R3, !PT ;  /* 0x0000000300037209 */ /* 0x000fe20007810000 */
[--C-:B------:R-:W-:Y:S01]  /*3c20*/  FFMA.FTZ R29, R67, R11, -R78.reuse ;  /* 0x0000000b431d7223 */ /* 0x100fe2000001084e */
[----:B------:R-:W-:Y:S01]  /*3c30*/  ISETP.GT.AND P1, PT, R21, 0x59, !P4 ;  /* 0x000000591500780c */ /* 0x000fe20006724270 */
[----:B------:R-:W-:Y:S01]  /*3c40*/  MUFU.EX2 R144, R39 ;  /* 0x0000002700907308 */ /* 0x000fe20000000800 */
[----:B------:R-:W-:Y:S01]  /*3c50*/  FMNMX.FTZ R3, R70, R3, !PT ;  /* 0x0000000346037209 */ /* 0x000fe20007810000 */
[-CC-:B------:R-:W-:Y:S01]  /*3c60*/  FFMA.FTZ R31, R75, R11.reuse, -R78.reuse ;  /* 0x0000000b4b1f7223 */ /* 0x180fe2000001084e */
[----:B------:R-:W-:Y:S01]  /*3c70*/  ISETP.LT.OR P1, PT, R40, 0x5a, P1 ;  /* 0x0000005a2800780c */ /* 0x000fe20000f21670 */
[--C-:B------:R-:W-:Y:S01]  /*3c80*/  FFMA.FTZ R33, R71, R11, -R78.reuse ;  /* 0x0000000b47217223 */ /* 0x100fe2000001084e */
[----:B------:R-:W-:Y:S01]  /*3c90*/  FMNMX.FTZ R3, R74, R3, !PT ;  /* 0x000000034a037209 */ /* 0x000fe20007810000 */
[--C-:B------:R-:W-:Y:S01]  /*3ca0*/  FFMA.FTZ R35, R83, R11, -R78.reuse ;  /* 0x0000000b53237223 */ /* 0x100fe2000001084e */
[----:B------:R-:W-:Y:S01]  /*3cb0*/  FSEL R40, R9, -INF , !P1 ;  /* 0xff80000009287808 */ /* 0x000fe20004800000 */
[----:B------:R-:W-:Y:S01]  /*3cc0*/  MUFU.EX2 R146, R43 ;  /* 0x0000002b00927308 */ /* 0x000fe20000000800 */
[----:B------:R-:W-:Y:S01]  /*3cd0*/  FMNMX.FTZ R3, R20, R3, !PT ;  /* 0x0000000314037209 */ /* 0x000fe20007810000 */
[-CC-:B------:R-:W-:Y:S01]  /*3ce0*/  FFMA.FTZ R26, R26, R11.reuse, -R78.reuse ;  /* 0x0000000b1a1a7223 */ /* 0x180fe2000001084e */
[-CC-:B------:R-:W-:Y:S01]  /*3cf0*/  FFMA.FTZ R37, R87, R11.reuse, -R78.reuse ;  /* 0x0000000b57257223 */ /* 0x180fe2000001084e */
[--C-:B------:R-:W-:Y:S01]  /*3d00*/  FFMA.FTZ R21, R45, R11, -R78.reuse ;  /* 0x0000000b2d157223 */ /* 0x100fe2000001084e */
[----:B------:R-:W-:Y:S01]  /*3d10*/  FMNMX.FTZ R3, R40, R3, !PT ;  /* 0x0000000328037209 */ /* 0x000fe20007810000 */
[-CC-:B------:R-:W-:Y:S01]  /*3d20*/  FFMA.FTZ R28, R28, R11.reuse, -R78.reuse ;  /* 0x0000000b1c1c7223 */ /* 0x180fe2000001084e */
[-CC-:B------:R-:W-:Y:S01]  /*3d30*/  FFMA.FTZ R9, R93, R11.reuse, -R78.reuse ;  /* 0x0000000b5d097223 */ /* 0x180fe2000001084e */
[----:B------:R-:W-:Y:S01]  /*3d40*/  MUFU.EX2 R27, R27 ;  /* 0x0000001b001b7308 */ /* 0x000fe20000000800 */
[-CC-:B------:R-:W-:Y:S01]  /*3d50*/  FFMA.FTZ R41, R97, R11.reuse, -R78.reuse ;  /* 0x0000000b61297223 */ /* 0x180fe2000001084e */
[----:B------:R-:W0:Y:S01]  /*3d60*/  SHFL.BFLY PT, R76, R3, 0x2, 0x1f ;  /* 0x0c401f00034c7f89 */ /* 0x000e2200000e0000 */
[----:B------:R-:W-:Y:S01]  /*3d70*/  ISETP.NE.AND P4, PT, R10, 0x1, PT ;  /* 0x000000010a00780c */ /* 0x000fe20003f85270 */
[-CC-:B------:R-:W-:Y:S01]  /*3d80*/  FFMA.FTZ R45, R99, R11.reuse, -R78.reuse ;  /* 0x0000000b632d7223 */ /* 0x180fe2000001084e */
[-CC-:B------:R-:W-:Y:S01]  /*3d90*/  FFMA.FTZ R32, R32, R11.reuse, -R78.reuse ;  /* 0x0000000b20207223 */ /* 0x180fe2000001084e */
[-CC-:B------:R-:W-:Y:S01]  /*3da0*/  FFMA.FTZ R36, R36, R11.reuse, -R78.reuse ;  /* 0x0000000b24247223 */ /* 0x180fe2000001084e */
[-CC-:B------:R-:W-:Y:S01]  /*3db0*/  FFMA.FTZ R34, R34, R11.reuse, -R78.reuse ;  /* 0x0000000b22227223 */ /* 0x180fe2000001084e */
[----:B------:R1:W2:Y:S01]  /*3dc0*/  MUFU.EX2 R156, R29 ;  /* 0x0000001d009c7308 */ /* 0x0002a20000000800 */
[-CC-:B------:R-:W-:Y:S01]  /*3dd0*/  FFMA.FTZ R30, R30, R11.reuse, -R78.reuse ;  /* 0x0000000b1e1e7223 */ /* 0x180fe2000001084e */
[----:B------:R-:W-:-:S06]  /*3de0*/  FFMA.FTZ R24, R24, R11, -R78 ;  /* 0x0000000b18187223 */ /* 0x000fcc000001084e */
[----:B------:R-:W3:Y:S01]  /*3df0*/  MUFU.EX2 R31, R31 ;  /* 0x0000001f001f7308 */ /* 0x000ee20000000800 */
[----:B-1----:R-:W-:Y:S01]  /*3e00*/  FFMA.FTZ R29, R85, R11, -R78 ;  /* 0x0000000b551d7223 */ /* 0x002fe2000001084e */
[----:B------:R-:W1:Y:S06]  /*3e10*/  @P4 LDC R53, c[0x0][0x450] ;  /* 0x00011400ff354b82 */ /* 0x000e6c0000000800 */
[----:B------:R4:W5:Y:S01]  /*3e20*/  MUFU.EX2 R158, R33 ;  /* 0x00000021009e7308 */ /* 0x0009620000000800 */
[----:B0-----:R-:W-:-:S05]  /*3e30*/  FMNMX.FTZ R76, R3, R76, !PT ;  /* 0x0000004c034c7209 */ /* 0x001fca0007810000 */
[----:B------:R-:W0:Y:S02]  /*3e40*/  SHFL.BFLY PT, R7, R76, 0x1, 0x1f ;  /* 0x0c201f004c077f89 */ /* 0x000e2400000e0000 */
[----:B------:R-:W5:Y:S01]  /*3e50*/  MUFU.EX2 R35, R35 ;  /* 0x0000002300237308 */ /* 0x000f620000000800 */
[----:B----4-:R-:W-:-:S07]  /*3e60*/  FFMA.FTZ R33, R89, R11, -R78 ;  /* 0x0000000b59217223 */ /* 0x010fce000001084e */
[----:B------:R4:W-:Y:S08]  /*3e70*/  MUFU.EX2 R152, R29 ;  /* 0x0000001d00987308 */ /* 0x0009f00000000800 */
[----:B------:R-:W-:Y:S01]  /*3e80*/  MUFU.EX2 R37, R37 ;  /* 0x0000002500257308 */ /* 0x000fe20000000800 */
[----:B----4-:R-:W-:Y:S01]  /*3e90*/  FFMA.FTZ R29, R91, R11, -R78 ;  /* 0x0000000b5b1d7223 */ /* 0x010fe2000001084e */
[----:B0-----:R-:W-:-:S06]  /*3ea0*/  FMNMX.FTZ R7, R76, R7, !PT ;  /* 0x000000074c077209 */ /* 0x001fcc0007810000 */
[----:B------:R0:W-:Y:S01]  /*3eb0*/  MUFU.EX2 R154, R33 ;  /* 0x00000021009a7308 */ /* 0x0001e20000000800 */
[C---:B------:R-:W-:Y:S01]  /*3ec0*/  FSETP.NEU.FTZ.AND P1, PT, R7.reuse, -INF , PT ;  /* 0xff8000000700780b */ /* 0x040fe20003f3d000 */
[----:B------:R-:W-:-:S06]  /*3ed0*/  FMUL.FTZ R39, R7, R11 ;  /* 0x0000000b07277220 */ /* 0x000fcc0000410000 */
[----:B------:R-:W-:Y:S01]  /*3ee0*/  MUFU.EX2 R29, R29 ;  /* 0x0000001d001d7308 */ /* 0x000fe20000000800 */
[----:B------:R-:W-:Y:S01]  /*3ef0*/  FSEL R43, R39, RZ, P1 ;  /* 0x000000ff272b7208 */ /* 0x000fe20000800000 */
[----:B0-----:R-:W-:-:S04]  /*3f00*/  FFMA.FTZ R33, R95, R11, -R78 ;  /* 0x0000000b5f217223 */ /* 0x001fc8000001084e */
        /* <DEDUP_REMOVED lines=14> */
[----:B--2---:R-:W-:Y:S01]  /*3ff0*/  FADD.FTZ R26, R27, R156 ;  /* 0x0000009c1b1a7221 */ /* 0x004fe20000010000 */
[-CC-:B------:R-:W-:Y:S01]  /*4000*/  FFMA.FTZ R64, R64, R11.reuse, -R43.reuse ;  /* 0x0000000b40407223 */ /* 0x180fe2000001082b */
[-CC-:B------:R-:W-:Y:S01]  /*4010*/  FFMA.FTZ R66, R66, R11.reuse, -R43.reuse ;  /* 0x0000000b42427223 */ /* 0x180fe2000001082b */
[-CC-:B------:R-:W-:Y:S01]  /*4020*/  FFMA.FTZ R68, R68, R11.reuse, -R43.reuse ;  /* 0x0000000b44447223 */ /* 0x180fe2000001082b */
[----:B---3--:R-:W-:Y:S01]  /*4030*/  FADD.FTZ R47, R31, R26 ;  /* 0x0000001a1f2f7221 */ /* 0x008fe20000010000 */
[-CC-:B------:R-:W-:Y:S01]  /*4040*/  FFMA.FTZ R6, R6, R11.reuse, -R43.reuse ;  /* 0x0000000b06067223 */ /* 0x180fe2000001082b */
[-C--:B------:R-:W-:Y:S01]  /*4050*/  FFMA.FTZ R38, R38, R11.reuse, -R43 ;  /* 0x0000000b26267223 */ /* 0x080fe2000001082b */
[----:B------:R-:W0:Y:S01]  /*4060*/  MUFU.EX2 R25, R25 ;  /* 0x0000001900197308 */ /* 0x000e220000000800 */
[----:B-----5:R-:W-:Y:S01]  /*4070*/  FADD.FTZ R26, R158, R47 ;  /* 0x0000002f9e1a7221 */ /* 0x020fe20000010000 */
[-CC-:B------:R-:W-:Y:S01]  /*4080*/  FFMA.FTZ R12, R12, R11.reuse, -R43.reuse ;  /* 0x0000000b0c0c7223 */ /* 0x180fe2000001082b */
[-CC-:B------:R-:W-:Y:S01]  /*4090*/  FFMA.FTZ R2, R2, R11.reuse, -R43.reuse ;  /* 0x0000000b02027223 */ /* 0x180fe2000001082b */
[-CC-:B------:R-:W-:Y:S01]  /*40a0*/  FFMA.FTZ R0, R0, R11.reuse, -R43.reuse ;  /* 0x0000000b00007223 */ /* 0x180fe2000001082b */
[----:B------:R-:W-:Y:S01]  /*40b0*/  FADD.FTZ R49, R35, R26 ;  /* 0x0000001a23317221 */ /* 0x000fe20000010000 */
[-CC-:B------:R-:W-:Y:S01]  /*40c0*/  FFMA.FTZ R70, R70, R11.reuse, -R43.reuse ;  /* 0x0000000b46467223 */ /* 0x180fe2000001082b */
[-CC-:B------:R-:W-:Y:S01]  /*40d0*/  FFMA.FTZ R74, R74, R11.reuse, -R43.reuse ;  /* 0x0000000b4a4a7223 */ /* 0x180fe2000001082b */
[----:B------:R-:W2:Y:S01]  /*40e0*/  MUFU.EX2 R44, R44 ;  /* 0x0000002c002c7308 */ /* 0x000ea20000000800 */
[-CC-:B------:R-:W-:Y:S01]  /*40f0*/  FFMA.FTZ R20, R20, R11.reuse, -R43.reuse ;  /* 0x0000000b14147223 */ /* 0x180fe2000001082b */
[----:B------:R-:W-:Y:S01]  /*4100*/  FFMA.FTZ R40, R40, R11, -R43 ;  /* 0x0000000b28287223 */ /* 0x000fe2000001082b */
[----:B------:R-:W-:-:S02]  /*4110*/  F2FP.F16.F32.PACK_AB R156, R156, R27 ;  /* 0x0000001b9c9c723e */ /* 0x000fc400000000ff */
[----:B------:R-:W-:-:S03]  /*4120*/  F2FP.F16.F32.PACK_AB R158, R158, R31 ;  /* 0x0000001f9e9e723e */ /* 0x000fc600000000ff */
[----:B------:R-:W3:Y:S01]  /*4130*/  MUFU.EX2 R159, R46 ;  /* 0x0000002e009f7308 */ /* 0x000ee20000000800 */
[----:B0-----:R-:W-:Y:S01]  /*4140*/  FADD.FTZ R47, R42, R25 ;  /* 0x000000192a2f7221 */ /* 0x001fe20000010000 */
[----:B------:R-:W-:-:S06]  /*4150*/  F2FP.F16.F32.PACK_AB R157, R25, R42 ;  /* 0x0000002a199d723e */ /* 0x000fcc00000000ff */
[----:B------:R-:W0:Y:S01]  /*4160*/  MUFU.EX2 R48, R48 ;  /* 0x0000003000307308 */ /* 0x000e220000000800 */
[----:B--2---:R-:W-:-:S07]  /*4170*/  FADD.FTZ R26, R44, R47 ;  /* 0x0000002f2c1a7221 */ /* 0x004fce0000010000 */
[----:B------:R-:W2:Y:S01]  /*4180*/  MUFU.EX2 R153, R50 ;  /* 0x0000003200997308 */ /* 0x000ea20000000800 */
[C---:B---3--:R-:W-:Y:S01]  /*4190*/  FADD.FTZ R47, R159.reuse, R26 ;  /* 0x0000001a9f2f7221 */ /* 0x048fe20000010000 */
[----:B------:R-:W-:-:S06]  /*41a0*/  F2FP.F16.F32.PACK_AB R159, R159, R44 ;  /* 0x0000002c9f9f723e */ /* 0x000fcc00000000ff */
[----:B------:R-:W3:Y:S01]  /*41b0*/  MUFU.EX2 R52, R52 ;  /* 0x0000003400347308 */ /* 0x000ee20000000800 */
[----:B0-----:R-:W-:-:S07]  /*41c0*/  FADD.FTZ R26, R48, R47 ;  /* 0x0000002f301a7221 */ /* 0x001fce0000010000 */
[----:B------:R-:W0:Y:S01]  /*41d0*/  MUFU.EX2 R155, R54 ;  /* 0x00000036009b7308 */ /* 0x000e220000000800 */
[C---:B--2---:R-:W-:Y:S01]  /*41e0*/  FADD.FTZ R47, R153.reuse, R26 ;  /* 0x0000001a992f7221 */ /* 0x044fe20000010000 */
[----:B------:R-:W-:-:S06]  /*41f0*/  F2FP.F16.F32.PACK_AB R153, R153, R48 ;  /* 0x000000309999723e */ /* 0x000fcc00000000ff */
[----:B------:R-:W2:Y:S01]  /*4200*/  MUFU.EX2 R56, R56 ;  /* 0x0000003800387308 */ /* 0x000ea20000000800 */
[----:B---3--:R-:W-:-:S07]  /*4210*/  FADD.FTZ R26, R52, R47 ;  /* 0x0000002f341a7221 */ /* 0x008fce0000010000 */
[----:B------:R-:W-:Y:S01]  /*4220*/  MUFU.EX2 R150, R21 ;  /* 0x0000001500967308 */ /* 0x000fe20000000800 */
[C---:B0-----:R-:W-:Y:S01]  /*4230*/  FADD.FTZ R47, R155.reuse, R26 ;  /* 0x0000001a9b2f7221 */ /* 0x041fe20000010000 */
[----:B------:R-:W-:-:S06]  /*4240*/  F2FP.F16.F32.PACK_AB R155, R155, R52 ;  /* 0x000000349b9b723e */ /* 0x000fcc00000000ff */
[----:B------:R0:W-:Y:S01]  /*4250*/  MUFU.EX2 R21, R28 ;  /* 0x0000001c00157308 */ /* 0x0001e20000000800 */
[----:B--2---:R-:W-:-:S07]  /*4260*/  FADD.FTZ R26, R56, R47 ;  /* 0x0000002f381a7221 */ /* 0x004fce0000010000 */
[----:B------:R-:W2:Y:S01]  /*4270*/  MUFU.EX2 R149, R58 ;  /* 0x0000003a00957308 */ /* 0x000ea20000000800 */
[C---:B0-----:R-:W-:Y:S01]  /*4280*/  FADD.FTZ R28, R152.reuse, R49 ;  /* 0x00000031981c7221 */ /* 0x041fe20000010000 */
[----:B------:R-:W-:-:S03]  /*4290*/  F2FP.F16.F32.PACK_AB R152, R152, R35 ;  /* 0x000000239898723e */ /* 0x000fc600000000ff */
[----:B------:R-:W-:-:S03]  /*42a0*/  FADD.FTZ R49, R37, R28 ;  /* 0x0000001c25317221 */ /* 0x000fc60000010000 */
[----:B------:R-:W0:Y:S01]  /*42b0*/  MUFU.EX2 R9, R9 ;  /* 0x0000000900097308 */ /* 0x000e220000000800 */
[C---:B------:R-:W-:Y:S01]  /*42c0*/  FADD.FTZ R28, R154.reuse, R49 ;  /* 0x000000319a1c7221 */ /* 0x040fe20000010000 */
[----:B------:R-:W-:-:S03]  /*42d0*/  F2FP.F16.F32.PACK_AB R154, R154, R37 ;  /* 0x000000259a9a723e */ /* 0x000fc600000000ff */
[----:B------:R-:W-:-:S03]  /*42e0*/  FADD.FTZ R49, R29, R28 ;  /* 0x0000001c1d317221 */ /* 0x000fc60000010000 */
[----:B------:R-:W-:Y:S01]  /*42f0*/  MUFU.EX2 R60, R60 ;  /* 0x0000003c003c7308 */ /* 0x000fe20000000800 */
[C---:B------:R-:W-:Y:S01]  /*4300*/  FADD.FTZ R28, R148.reuse, R49 ;  /* 0x00000031941c7221 */ /* 0x040fe20000010000 */
[C---:B--2---:R-:W-:Y:S01]  /*4310*/  FADD.FTZ R47, R149.reuse, R26 ;  /* 0x0000001a952f7221 */ /* 0x044fe20000010000 */
[----:B------:R-:W-:Y:S02]  /*4320*/  F2FP.F16.F32.PACK_AB R148, R148, R29 ;  /* 0x0000001d9494723e */ /* 0x000fe400000000ff */
[----:B------:R-:W-:-:S03]  /*4330*/  F2FP.F16.F32.PACK_AB R149, R149, R56 ;  /* 0x000000389595723e */ /* 0x000fc600000000ff */
[----:B------:R-:W-:Y:S01]  /*4340*/  MUFU.EX2 R151, R62 ;  /* 0x0000003e00977308 */ /* 0x000fe20000000800 */
[----:B0-----:R-:W-:-:S04]  /*4350*/  FADD.FTZ R49, R9, R28 ;  /* 0x0000001c09317221 */ /* 0x001fc80000010000 */
[C---:B------:R-:W-:Y:S01]  /*4360*/  FADD.FTZ R28, R150.reuse, R49 ;  /* 0x00000031961c7221 */ /* 0x040fe20000010000 */
[----:B------:R-:W-:Y:S02]  /*4370*/  F2FP.F16.F32.PACK_AB R150, R150, R9 ;  /* 0x000000099696723e */ /* 0x000fe400000000ff */
[----:B------:R-:W0:Y:S08]  /*4380*/  MUFU.EX2 R33, R33 ;  /* 0x0000002100217308 */ /* 0x000e300000000800 */
[----:B------:R-:W-:Y:S08]  /*4390*/  MUFU.EX2 R64, R64 ;  /* 0x0000004000407308 */ /* 0x000ff00000000800 */
[----:B------:R-:W-:Y:S01]  /*43a0*/  MUFU.EX2 R145, R66 ;  /* 0x0000004200917308 */ /* 0x000fe20000000800 */
[----:B0-----:R-:W-:-:S04]  /*43b0*/  FADD.FTZ R49, R33, R28 ;  /* 0x0000001c21317221 */ /* 0x001fc80000010000 */
[C---:B------:R-:W-:Y:S01]  /*43c0*/  FADD.FTZ R26, R144.reuse, R49 ;  /* 0x00000031901a7221 */ /* 0x040fe20000010000 */
[----:B------:R-:W-:Y:S02]  /*43d0*/  F2FP.F16.F32.PACK_AB R144, R144, R33 ;  /* 0x000000219090723e */ /* 0x000fe400000000ff */
[----:B------:R-:W0:Y:S08]  /*43e0*/  MUFU.EX2 R41, R41 ;  /* 0x0000002900297308 */ /* 0x000e300000000800 */
[----:B------:R-:W-:Y:S08]  /*43f0*/  MUFU.EX2 R68, R68 ;  /* 0x0000004400447308 */ /* 0x000ff00000000800 */
[----:B------:R2:W-:Y:S08]  /*4400*/  MUFU.EX2 R141, R6 ;  /* 0x00000006008d7308 */ /* 0x0005f00000000800 */
[----:B------:R-:W-:Y:S01]  /*4410*/  MUFU.EX2 R147, R38 ;  /* 0x0000002600937308 */ /* 0x000fe20000000800 */
[----:B--2---:R-:W-:Y:S01]  /*4420*/  FADD.FTZ R6, R60, R47 ;  /* 0x0000002f3c067221 */ /* 0x004fe20000010000 */
[----:B0-----:R-:W-:-:S03]  /*4430*/  FADD.FTZ R47, R41, R26 ;  /* 0x0000001a292f7221 */ /* 0x001fc60000010000 */
[C---:B------:R-:W-:Y:S01]  /*4440*/  FADD.FTZ R43, R151.reuse, R6 ;  /* 0x00000006972b7221 */ /* 0x040fe20000010000 */
[C---:B------:R-:W-:Y:S01]  /*4450*/  FADD.FTZ R26, R146.reuse, R47 ;  /* 0x0000002f921a7221 */ /* 0x040fe20000010000 */
[----:B------:R-:W-:Y:S01]  /*4460*/  F2FP.F16.F32.PACK_AB R146, R146, R41 ;  /* 0x000000299292723e */ /* 0x000fe200000000ff */
[----:B------:R-:W0:Y:S01]  /*4470*/  MUFU.EX2 R45, R45 ;  /* 0x0000002d002d7308 */ /* 0x000e220000000800 */
[----:B------:R-:W-:Y:S01]  /*4480*/  FADD.FTZ R6, R64, R43 ;  /* 0x0000002b40067221 */ /* 0x000fe20000010000 */
[----:B------:R-:W-:-:S03]  /*4490*/  F2FP.F16.F32.PACK_AB R151, R151, R60 ;  /* 0x0000003c9797723e */ /* 0x000fc600000000ff */
[C---:B------:R-:W-:Y:S01]  /*44a0*/  FADD.FTZ R27, R145.reuse, R6 ;  /* 0x00000006911b7221 */ /* 0x040fe20000010000 */
[----:B------:R-:W-:Y:S02]  /*44b0*/  F2FP.F16.F32.PACK_AB R145, R145, R64 ;  /* 0x000000409191723e */ /* 0x000fe400000000ff */
[----:B------:R2:W-:Y:S08]  /*44c0*/  MUFU.EX2 R3, R32 ;  /* 0x0000002000037308 */ /* 0x0005f00000000800 */
[----:B------:R-:W-:Y:S01]  /*44d0*/  MUFU.EX2 R12, R12 ;  /* 0x0000000c000c7308 */ /* 0x000fe20000000800 */
[----:B--2---:R-:W2:Y:S01]  /*44e0*/  @P4 LDC R32, c[0x0][0x44c] ;  /* 0x00011300ff204b82 */ /* 0x004ea20000000800 */
[----:B0-----:R-:W-:-:S06]  /*44f0*/  FADD.FTZ R43, R45, R26 ;  /* 0x0000001a2d2b7221 */ /* 0x001fcc0000010000 */
[----:B------:R-:W0:Y:S08]  /*4500*/  MUFU.EX2 R36, R36 ;  /* 0x0000002400247308 */ /* 0x000e300000000800 */
[----:B------:R-:W3:Y:S08]  /*4510*/  MUFU.EX2 R34, R34 ;  /* 0x0000002200227308 */ /* 0x000ef00000000800 */
[----:B------:R-:W4:Y:S01]  /*4520*/  MUFU.EX2 R2, R2 ;  /* 0x0000000200027308 */ /* 0x000f220000000800 */
[C---:B0-----:R-:W-:Y:S01]  /*4530*/  FADD.FTZ R43, R36.reuse, R43 ;  /* 0x0000002b242b7221 */ /* 0x041fe20000010000 */
[----:B--2---:R-:W-:Y:S01]  /*4540*/  @P4 IMAD.HI.U32 R32, R17, R32, RZ ;  /* 0x0000002011204227 */ /* 0x004fe200078e00ff */
[----:B------:R-:W-:-:S04]  /*4550*/  F2FP.F16.F32.PACK_AB R140, R36, R45 ;  /* 0x0000002d248c723e */ /* 0x000fc800000000ff */
[----:B-1----:R-:W-:Y:S01]  /*4560*/  @P4 SHF.R.U32.HI R51, RZ, R53, R32 ;  /* 0x00000035ff334219 */ /* 0x002fe20000011620 */
[----:B------:R0:W1:Y:S01]  /*4570*/  MUFU.EX2 R143, R0 ;  /* 0x00000000008f7308 */ /* 0x0000620000000800 */
[----:B---3--:R-:W-:Y:S01]  /*4580*/  FADD.FTZ R6, R34, R43 ;  /* 0x0000002b22067221 */ /* 0x008fe20000010000 */
[----:B------:R-:W-:Y:S02]  /*4590*/  F2FP.F16.F32.PACK_AB R142, R3, R34 ;  /* 0x00000022038e723e */ /* 0x000fe400000000ff */
[----:B------:R-:W-:Y:S01]  /*45a0*/  ISETP.GE.AND P4, PT, R15, 0x1, PT ;  /* 0x000000010f00780c */ /* 0x000fe20003f86270 */
[----:B------:R-:W-:Y:S01]  /*45b0*/  FADD.FTZ R29, R3, R6 ;  /* 0x00000006031d7221 */ /* 0x000fe20000010000 */
[----:B------:R-:W-:Y:S02]  /*45c0*/  IMAD.IADD R47, R72, 0x1, R51 ;  /* 0x00000001482f7824 */ /* 0x000fe400078e0233 */
[----:B------:R-:W2:Y:S01]  /*45d0*/  MUFU.EX2 R70, R70 ;  /* 0x0000004600467308 */ /* 0x000ea20000000800 */
[----:B0-----:R-:W-:Y:S01]  /*45e0*/  FADD.FTZ R0, R68, R27 ;  /* 0x0000001b44007221 */ /* 0x001fe20000010000 */
[----:B------:R-:W-:-:S03]  /*45f0*/  IMAD.IADD R14, R47, 0x1, R14 ;  /* 0x000000012f0e7824 */ /* 0x000fc600078e020e */
[C---:B------:R-:W-:Y:S01]  /*4600*/  FADD.FTZ R27, R147.reuse, R0 ;  /* 0x00000000931b7221 */ /* 0x040fe20000010000 */
[----:B------:R-:W-:Y:S02]  /*4610*/  F2FP.F16.F32.PACK_AB R147, R147, R68 ;  /* 0x000000449393723e */ /* 0x000fe400000000ff */
[----:B------:R-:W0:Y:S01]  /*4620*/  MUFU.EX2 R30, R30 ;  /* 0x0000001e001e7308 */ /* 0x000e220000000800 */
[----:B------:R-:W-:-:S04]  /*4630*/  FADD.FTZ R0, R12, R27 ;  /* 0x0000001b0c007221 */ /* 0x000fc80000010000 */
[C---:B------:R-:W-:Y:S01]  /*4640*/  FADD.FTZ R9, R141.reuse, R0 ;  /* 0x000000008d097221 */ /* 0x040fe20000010000 */
[----:B------:R-:W-:Y:S02]  /*4650*/  F2FP.F16.F32.PACK_AB R141, R141, R12 ;  /* 0x0000000c8d8d723e */ /* 0x000fe400000000ff */
[----:B------:R-:W3:Y:S01]  /*4660*/  MUFU.EX2 R137, R74 ;  /* 0x0000004a00897308 */ /* 0x000ee20000000800 */
[----:B----4-:R-:W-:Y:S01]  /*4670*/  FADD.FTZ R0, R2, R9 ;  /* 0x0000000902007221 */ /* 0x010fe20000010000 */
[----:B------:R-:W-:-:S03]  /*4680*/  VIADD R9, R73, 0xfffffffe ;  /* 0xfffffffe49097836 */ /* 0x000fc60000000000 */
[C---:B-1----:R-:W-:Y:S01]  /*4690*/  FADD.FTZ R3, R143.reuse, R0 ;  /* 0x000000008f037221 */ /* 0x042fe20000010000 */
[----:B------:R-:W-:Y:S02]  /*46a0*/  F2FP.F16.F32.PACK_AB R143, R143, R2 ;  /* 0x000000028f8f723e */ /* 0x000fe400000000ff */
[----:B------:R-:W1:Y:S01]  /*46b0*/  MUFU.EX2 R20, R20 ;  /* 0x0000001400147308 */ /* 0x000e620000000800 */
[----:B--2---:R-:W-:Y:S01]  /*46c0*/  FADD.FTZ R0, R70, R3 ;  /* 0x0000000346007221 */ /* 0x004fe20000010000 */
[----:B0-----:R-:W-:Y:S01]  /*46d0*/  FADD.FTZ R6, R30, R29 ;  /* 0x0000001d1e067221 */ /* 0x001fe20000010000 */
[----:B------:R-:W-:-:S03]  /*46e0*/  F2FP.F16.F32.PACK_AB R136, R21, R30 ;  /* 0x0000001e1588723e */ /* 0x000fc600000000ff */
[----:B------:R-:W-:Y:S02]  /*46f0*/  FADD.FTZ R27, R21, R6 ;  /* 0x00000006151b7221 */ /* 0x000fe40000010000 */
[----:B------:R-:W0:Y:S01]  /*4700*/  MUFU.EX2 R24, R24 ;  /* 0x0000001800187308 */ /* 0x000e220000000800 */
[C---:B---3--:R-:W-:Y:S01]  /*4710*/  FADD.FTZ R3, R137.reuse, R0 ;  /* 0x0000000089037221 */ /* 0x048fe20000010000 */
[----:B------:R-:W-:-:S06]  /*4720*/  F2FP.F16.F32.PACK_AB R137, R137, R70 ;  /* 0x000000468989723e */ /* 0x000fcc00000000ff */
[----:B------:R-:W2:Y:S01]  /*4730*/  MUFU.EX2 R139, R40 ;  /* 0x00000028008b7308 */ /* 0x000ea20000000800 */
[----:B-1----:R-:W-:Y:S01]  /*4740*/  FADD.FTZ R0, R20, R3 ;  /* 0x0000000314007221 */ /* 0x002fe20000010000 */
[----:B0-----:R-:W-:Y:S01]  /*4750*/  FADD.FTZ R6, R24, R27 ;  /* 0x0000001b18067221 */ /* 0x001fe20000010000 */
[----:B------:R-:W-:-:S03]  /*4760*/  F2FP.F16.F32.PACK_AB R138, R39, R24 ;  /* 0x00000018278a723e */ /* 0x000fc600000000ff */
[----:B------:R-:W-:Y:S01]  /*4770*/  FADD.FTZ R6, R39, R6 ;  /* 0x0000000627067221 */ /* 0x000fe20000010000 */
[C---:B--2---:R-:W-:Y:S01]  /*4780*/  FADD.FTZ R3, R139.reuse, R0 ;  /* 0x000000008b037221 */ /* 0x044fe20000010000 */
[----:B------:R-:W-:Y:S01]  /*4790*/  F2FP.F16.F32.PACK_AB R139, R139, R20 ;  /* 0x000000148b8b723e */ /* 0x000fe200000000ff */
        /* <DEDUP_REMOVED lines=11> */
.L_x_1110:
[----:B------:R-:W-:-:S13]  /*4850*/  ISETP.NE.AND P1, PT, R15, 0x1, PT ;  /* 0x000000010f00780c */ /* 0x000fda0003f25270 */
[----:B------:R-:W0:Y:S02]  /*4860*/  @P1 LDC.64 R20, c[0x0][0x9e8] ;  /* 0x00027a00ff141b82 */ /* 0x000e240000000a00 */
[----:B0-----:R-:W-:-:S05]  /*4870*/  @P1 IMAD.HI.U32 R2, R0, R20, RZ ;  /* 0x0000001400021227 */ /* 0x001fca00078e00ff */
[----:B------:R-:W-:-:S07]  /*4880*/  @P1 SHF.R.U32.HI R0, RZ, R21, R2 ;  /* 0x00000015ff001219 */ /* 0x000fce0000011602 */
.L_x_1111:
[----:B------:R-:W-:-:S05]  /*4890*/  IMAD R15, R0, R15, R15 ;  /* 0x0000000f000f7224 */ /* 0x000fca00078e020f */
[----:B------:R-:W-:-:S07]  /*48a0*/  VIMNMX R14, R14, R15, PT ;  /* 0x0000000f0e0e7248 */ /* 0x000fce0003fe0100 */
.L_x_1109:
[----:B------:R-:W-:Y:S01]  /*48b0*/  IMAD.HI R14, R14, 0x2aaaaaab, RZ ;  /* 0x2aaaaaab0e0e7827 */ /* 0x000fe200078e02ff */
[----:B------:R-:W-:Y:S02]  /*48c0*/  CS2R R86, SRZ ;  /* 0x0000000000567805 */ /* 0x000fe4000001ff00 */
[----:B------:R-:W-:Y:S02]  /*48d0*/  CS2R R84, SRZ ;  /* 0x0000000000547805 */ /* 0x000fe4000001ff00 */
[----:B------:R-:W-:Y:S01]  /*48e0*/  CS2R R82, SRZ ;  /* 0x0000000000527805 */ /* 0x000fe2000001ff00 */
[----:B------:R-:W-:Y:S01]  /*48f0*/  IMAD.MOV.U32 R2, RZ, RZ, 0x3f800000 ;  /* 0x3f800000ff027424 */ /* 0x000fe200078e00ff */
[----:B------:R-:W-:Y:S01]  /*4900*/  SHF.R.U32.HI R15, RZ, 0x1f, R14 ;  /* 0x0000001fff0f7819 */ /* 0x000fe2000001160e */
[----:B------:R-:W-:Y:S01]  /*4910*/  IMAD.MOV.U32 R0, RZ, RZ, 0x3f800000 ;  /* 0x3f800000ff007424 */ /* 0x000fe200078e00ff */
[----:B------:R-:W-:Y:S02]  /*4920*/  CS2R R80, SRZ ;  /* 0x0000000000507805 */ /* 0x000fe4000001ff00 */
[----:B------:R-:W-:-:S02]  /*4930*/  CS2R R78, SRZ ;  /* 0x00000000004e7805 */ /* 0x000fc4000001ff00 */
[----:B------:R-:W-:Y:S02]  /*4940*/  LEA.HI.SX32 R15, R14, R15, 0x1c ;  /* 0x0000000f0e0f7211 */ /* 0x000fe400078fe2ff */
[----:B------:R-:W-:Y:S02]  /*4950*/  CS2R R76, SRZ ;  /* 0x00000000004c7805 */ /* 0x000fe4000001ff00 */
[----:B------:R-:W-:Y:S02]  /*4960*/  CS2R R74, SRZ ;  /* 0x00000000004a7805 */ /* 0x000fe4000001ff00 */
[----:B------:R-:W-:Y:S02]  /*4970*/  CS2R R72, SRZ ;  /* 0x0000000000487805 */ /* 0x000fe4000001ff00 */
[----:B------:R-:W-:Y:S02]  /*4980*/  VIMNMX R12, R22, R15, !PT ;  /* 0x0000000f160c7248 */ /* 0x000fe40007fe0100 */
[----:B------:R-:W-:-:S02]  /*4990*/  CS2R R70, SRZ ;  /* 0x0000000000467805 */ /* 0x000fc4000001ff00 */
[----:B------:R-:W-:Y:S02]  /*49a0*/  CS2R R68, SRZ ;  /* 0x0000000000447805 */ /* 0x000fe4000001ff00 */
[----:B------:R-:W-:Y:S02]  /*49b0*/  CS2R R66, SRZ ;  /* 0x0000000000427805 */ /* 0x000fe4000001ff00 */
        /* <DEDUP_REMOVED lines=22> */
[----:B------:R-:W-:Y:S06]  /*4b20*/  @!P1 BRA `(.L_x_1112) ;  /* 0x0000003000f89947 */ /* 0x000fec0003800000 */
[----:B------:R-:W-:Y:S01]  /*4b30*/  IMAD.MOV.U32 R2, RZ, RZ, 0x3f800000 ;  /* 0x3f800000ff027424 */ /* 0x000fe200078e00ff */
[----:B------:R-:W-:Y:S01]  /*4b40*/  ULDC UR50, c[0x0][0x9e4] ;  /* 0x0002790000327ab9 */ /* 0x000fe20000000800 */
[----:B------:R-:W-:Y:S01]  /*4b50*/  IMAD.MOV.U32 R87, RZ, RZ, RZ ;  /* 0x000000ffff577224 */ /* 0x000fe200078e00ff */
[----:B------:R-:W-:Y:S01]  /*4b60*/  ULDC UR4, c[0x0][0x9d8] ;  /* 0x0002760000047ab9 */ /* 0x000fe20000000800 */
[----:B------:R-:W-:-:S05]  /*4b70*/  ULDC UR54, c[0x0][0x9e0] ;  /* 0x0002780000367ab9 */ /* 0x000fca0000000800 */
.L_x_1129:
[----:B------:R-:W-:-:S04]  /*4b80*/  UIADD3 UR5, UR37, 0x1, URZ ;  /* 0x0000000125057890 */ /* 0x000fc8000fffe03f */
[----:B------:R-:W-:-:S04]  /*4b90*/  UISETP.NE.AND UP0, UPT, UR5, 0x2, UPT ;  /* 0x000000020500788c */ /* 0x000fc8000bf05270 */
[----:B------:R-:W-:Y:S02]  /*4ba0*/  USEL UR39, URZ, 0x1, UP0 ;  /* 0x000000013f277887 */ /* 0x000fe40008000000 */
[----:B------:R-:W-:Y:S02]  /*4bb0*/  USEL UR5, UR5, URZ, UP0 ;  /* 0x0000003f05057287 */ /* 0x000fe40008000000 */
[----:B------:R-:W-:Y:S01]  /*4bc0*/  ULOP3.LUT UR39, UR36, UR39, URZ, 0x3c, !UPT ;  /* 0x0000002724277292 */ /* 0x000fe2000f8e3c3f */
[----:B------:R-:W-:Y:S11]  /*4bd0*/  @!P0 BRA `(.L_x_1113) ;  /* 0x0000000000048947 */ /* 0x000ff60003800000 */
[----:B------:R-:W-:Y:S01]  /*4be0*/  BPT.TRAP 0x1 ;  /* 0x000000040000795c */ /* 0x000fe20000300000 */
.L_x_1113:
[----:B------:R-:W-:Y:S01]  /*4bf0*/  ULEA UR7, UR5, UR38, 0x3 ;  /* 0x0000002605077291 */ /* 0x000fe2000f8e183f */
[----:B------:R-:W-:-:S05]  /*4c00*/  IMAD.U32 R11, RZ, RZ, UR39 ;  /* 0x00000027ff0b7e24 */ /* 0x000fca000f8e00ff */
[----:B------:R-:W-:-:S04]  /*4c10*/  SHF.L.U32 R11, R11, 0x1f, RZ ;  /* 0x0000001f0b0b7819 */ /* 0x000fc800000006ff */
[----:B------:R0:W1:Y:S01]  /*4c20*/  SYNCS.PHASECHK.TRANS64.TRYWAIT P1, [UR7+0x2a830], R11 ;  /* 0x02a8300bff0075a7 */ /* 0x0000620008020147 */
[----:B------:R-:W-:Y:S05]  /*4c30*/  @!P0 BRA `(.L_x_1114) ;  /* 0x0000000000048947 */ /* 0x000fea0003800000 */
[----:B------:R-:W-:Y:S01]  /*4c40*/  BPT.TRAP 0x1 ;  /* 0x000000040000795c */ /* 0x000fe20000300000 */
.L_x_1114:
[----:B-1----:R-:W-:Y:S05]  /*4c50*/  @P1 BRA `(.L_x_1115) ;  /* 0x0000000000081947 */ /* 0x002fea0003800000 */
[----:B------:R-:W1:Y:S02]  /*4c60*/  SYNCS.PHASECHK.TRANS64.TRYWAIT P1, [UR7+0x2a830], R11 ;  /* 0x02a8300bff0075a7 */ /* 0x000e640008020147 */
[----:B-1----:R-:W-:Y:S05]  /*4c70*/  @!P1 BRA `(.L_x_1116) ;  /* 0x0000010400449947 */ /* 0x002fea0003800000 */
.L_x_1115:
        /* <DEDUP_REMOVED lines=15> */
[----:B------:R-:W-:Y:S01]  /*4d70*/  HGMMA.64x96x16.F32 R88, gdesc[UR44], RZ, !UPT, gsb0 ;  /* 0x016000002c5879f0 */ /* 0x000fe2000c0008ff */
[----:B------:R-:W-:Y:S01]  /*4d80*/  UIADD3 UR46, UR6, 0x2, URZ ;  /* 0x00000002062e7890 */ /* 0x000fe2000fffe03f */
[-C--:B------:R-:W-:Y:S01]  /*4d90*/  FMUL.FTZ R29, R29, R0.reuse ;  /* 0x000000001d1d7220 */ /* 0x080fe20000410000 */
[----:B------:R-:W-:Y:S01]  /*4da0*/  UMOV UR44, UR56 ;  /* 0x00000038002c7c82 */ /* 0x000fe20008000000 */
[----:B------:R-:W-:Y:S01]  /*4db0*/  UMOV UR45, UR57 ;  /* 0x00000039002d7c82 */ /* 0x000fe20008000000 */
        /* <DEDUP_REMOVED lines=73> */
[----:B------:R-:W-:Y:S01]  /*5250*/  HGMMA.64x96x16.F32 R88, gdesc[UR44], R88, gsb0 ;  /* 0x016000002c5879f0 */ /* 0x000fe20008000858 */
[----:B------:R-:W-:Y:S01]  /*5260*/  UIADD3 UR46, UR6, 0x4, URZ ;  /* 0x00000004062e7890 */ /* 0x000fe2000fffe03f */
[----:B------:R-:W-:Y:S01]  /*5270*/  UMOV UR44, UR52 ;  /* 0x00000034002c7c82 */ /* 0x000fe20008000000 */
[----:B------:R-:W-:Y:S01]  /*5280*/  UMOV UR45, UR53 ;  /* 0x00000035002d7c82 */ /* 0x000fe20008000000 */
[----:B------:R-:W-:Y:S01]  /*5290*/  UMOV UR47, 0x40000040 ;  /* 0x40000040002f7882 */ /* 0x000fe20000000000 */
[----:B------:R-:W-:Y:S02]  /*52a0*/  WARPGROUP.DEPBAR.LE gsb0, 0x0 ;  /* 0x00008000000079c5 */ /* 0x000fe40000010000 */
        /* <DEDUP_REMOVED lines=34> */
[----:B------:R-:W-:Y:S05]  /*54d0*/  @!P0 BRA `(.L_x_1117) ;  /* 0x0000000000048947 */ /* 0x000fea0003800000 */
[----:B------:R-:W-:Y:S01]  /*54e0*/  BPT.TRAP 0x1 ;  /* 0x000000040000795c */ /* 0x000fe20000300000 */
.L_x_1117:
[----:B------:R-:W-:Y:S01]  /*54f0*/  ULEA UR14, UR37, UR38, 0x3 ;  /* 0x00000026250e7291 */ /* 0x000fe2000f8e183f */
[----:B------:R-:W-:-:S05]  /*5500*/  IMAD.U32 R0, RZ, RZ, UR36 ;  /* 0x00000024ff007e24 */ /* 0x000fca000f8e00ff */
[----:B------:R-:W-:-:S04]  /*5510*/  SHF.L.U32 R0, R0, 0x1f, RZ ;  /* 0x0000001f00007819 */ /* 0x000fc800000006ff */
[----:B------:R2:W3:Y:S01]  /*5520*/  SYNCS.PHASECHK.TRANS64.TRYWAIT P1, [UR14+0x2a850], R0 ;  /* 0x02a85000ff0075a7 */ /* 0x0004e2000802014e */
[----:B------:R-:W-:Y:S05]  /*5530*/  @!P0 BRA `(.L_x_1118) ;  /* 0x0000000000048947 */ /* 0x000fea0003800000 */
[----:B------:R-:W-:Y:S01]  /*5540*/  BPT.TRAP 0x1 ;  /* 0x000000040000795c */ /* 0x000fe20000300000 */
.L_x_1118:
[----:B---3--:R-:W-:Y:S05]  /*5550*/  @P1 BRA `(.L_x_1119) ;  /* 0x0000000000081947 */ /* 0x008fea0003800000 */
[----:B------:R-:W3:Y:S02]  /*5560*/  SYNCS.PHASECHK.TRANS64.TRYWAIT P1, [UR14+0x2a850], R0 ;  /* 0x02a85000ff0075a7 */ /* 0x000ee4000802014e */
[----:B---3--:R-:W-:Y:S05]  /*5570*/  @!P1 BRA `(.L_x_1120) ;  /* 0x000000fc001c9947 */ /* 0x008fea0003800000 */
.L_x_1119:
[----:B------:R-:W-:Y:S01]  /*5580*/  UIADD3 UR6, UR38, 0x400, URZ ;  /* 0x0000040026067890 */ /* 0x000fe2000fffe03f */
[----:B------:R-:W-:Y:S01]  /*5590*/  WARPGROUP.ARRIVE ;  /* 0x00000000000079c5 */ /* 0x000fe20000000000 */
[----:B------:R-:W-:Y:S01]  /*55a0*/  UMOV UR11, 0x40000040 ;  /* 0x40000040000b7882 */ /* 0x000fe20000000000 */
[----:B------:R-:W-:Y:S01]  /*55b0*/  ISETP.NE.AND P2, PT, R10, 0x1, PT ;  /* 0x000000010a00780c */ /* 0x000fe20003f45270 */
[----:B------:R-:W-:Y:S01]  /*55c0*/  USHF.R.U32.HI UR6, URZ, 0x4, UR6 ;  /* 0x000000043f067899 */ /* 0x000fe20008011606 */
[----:B01----:R-:W-:Y:S02]  /*55d0*/  FMUL.FTZ R11, R88, UR4 ;  /* 0x00000004580b7c20 */ /* 0x003fe40008410000 */
[----:B------:R-:W0:Y:S01]  /*55e0*/  S2R R175, SR_TID.X ;  /* 0x0000000000af7919 */ /* 0x000e220000002100 */
[----:B------:R-:W-:Y:S01]  /*55f0*/  FMUL.FTZ R88, R102, UR4 ;  /* 0x0000000466587c20 */ /* 0x000fe20008410000 */
[----:B------:R-:W-:Y:S01]  /*5600*/  ULOP3.LUT UR6, UR6, 0x3fff, URZ, 0xc0, !UPT ;  /* 0x00003fff06067892 */ /* 0x000fe2000f8ec03f */
[----:B------:R-:W-:Y:S01]  /*5610*/  FMUL.FTZ R21, R99, UR4 ;  /* 0x0000000463157c20 */ /* 0x000fe20008410000 */
[----:B------:R-:W-:Y:S01]  /*5620*/  FMUL.FTZ R99, R115, UR4 ;  /* 0x0000000473637c20 */ /* 0x000fe20008410000 */
[----:B------:R-:W-:Y:S01]  /*5630*/  IMAD.IADD R115, R19, 0x1, R17 ;  /* 0x0000000113737824 */ /* 0x000fe200078e0211 */
[----:B------:R-:W-:Y:S01]  /*5640*/  ULOP3.LUT UR6, UR6, 0x3000000, URZ, 0xfc, !UPT ;  /* 0x0300000006067892 */ /* 0x000fe2000f8efc3f */
[----:B------:R-:W1:Y:S01]  /*5650*/  LDC R13, c[0x0][0x288] ;  /* 0x0000a200ff0d7b82 */ /* 0x000e620000000800 */
[----:B------:R-:W-:Y:S01]  /*5660*/  FMUL.FTZ R14, R94, UR4 ;  /* 0x000000045e0e7c20 */ /* 0x000fe20008410000 */
[----:B------:R-:W-:Y:S01]  /*5670*/  FMUL.FTZ R94, R110, UR4 ;  /* 0x000000046e5e7c20 */ /* 0x000fe20008410000 */
[----:B------:R-:W-:Y:S01]  /*5680*/  UIMAD UR6, UR37, 0x600, UR6 ;  /* 0x00000600250678a4 */ /* 0x000fe2000f8e0206 */
[----:B------:R-:W-:Y:S01]  /*5690*/  FMUL.FTZ R110, R112, UR4 ;  /* 0x00000004706e7c20 */ /* 0x000fe20008410000 */
[----:B------:R-:W-:Y:S01]  /*56a0*/  FMUL.FTZ R112, R116, UR4 ;  /* 0x0000000474707c20 */ /* 0x000fe20008410000 */
[----:B------:R-:W-:Y:S01]  /*56b0*/  FMUL.FTZ R15, R95, UR4 ;  /* 0x000000045f0f7c20 */ /* 0x000fe20008410000 */
[----:B------:R-:W-:Y:S01]  /*56c0*/  FMUL.FTZ R2, R91, UR4 ;  /* 0x000000045b027c20 */ /* 0x000fe20008410000 */
[----:B------:R-:W3:Y:S01]  /*56d0*/  @P2 LDC R102, c[0x0][0x44c] ;  /* 0x00011300ff662b82 */ /* 0x000ee20000000800 */
[----:B------:R-:W-:Y:S01]  /*56e0*/  FMUL.FTZ R95, R111, UR4 ;  /* 0x000000046f5f7c20 */ /* 0x000fe20008410000 */
[----:B------:R-:W-:Y:S01]  /*56f0*/  UMOV UR10, UR6 ;  /* 0x00000006000a7c82 */ /* 0x000fe20008000000 */
[----:B--2---:R-:W-:Y:S01]  /*5700*/  FMUL.FTZ R0, R90, UR4 ;  /* 0x000000045a007c20 */ /* 0x004fe20008410000 */
[----:B------:R-:W-:Y:S01]  /*5710*/  HGMMA.64x128x16.F32 R24, R156, gdesc[UR8].tnspB, R24, gsb0 ;  /* 0x41e000089c187df0 */ /* 0x000fe20008000818 */
[----:B------:R-:W-:Y:S01]  /*5720*/  UIADD3 UR10, UR6, 0x80, URZ ;  /* 0x00000080060a7890 */ /* 0x000fe2000fffe03f */
[----:B------:R-:W-:Y:S01]  /*5730*/  FMUL.FTZ R20, R98, UR4 ;  /* 0x0000000462147c20 */ /* 0x000fe20008410000 */
[----:B------:R-:W-:Y:S01]  /*5740*/  UMOV UR11, 0x40000040 ;  /* 0x40000040000b7882 */ /* 0x000fe20000000000 */
        /* <DEDUP_REMOVED lines=16> */
[----:B---3--:R-:W-:-:S04]  /*5850*/  @P2 IMAD.HI.U32 R102, R115, R102, RZ ;  /* 0x0000006673662227 */ /* 0x008fc800078e00ff */
[----:B------:R-:W-:Y:S01]  /*5860*/  FMUL.FTZ R133, R133, UR4 ;  /* 0x0000000485857c20 */ /* 0x000fe20008410000 */
[----:B------:R-:W-:Y:S01]  /*5870*/  FMUL.FTZ R120, R120, UR4 ;  /* 0x0000000478787c20 */ /* 0x000fe20008410000 */
[----:B------:R-:W-:Y:S01]  /*5880*/  FMUL.FTZ R121, R121, UR4 ;  /* 0x0000000479797c20 */ /* 0x000fe20008410000 */
[----:B------:R-:W-:Y:S01]  /*5890*/  FMUL.FTZ R124, R124, UR4 ;  /* 0x000000047c7c7c20 */ /* 0x000fe20008410000 */
[----:B------:R-:W-:Y:S01]  /*58a0*/  FMUL.FTZ R128, R128, UR4 ;  /* 0x0000000480807c20 */ /* 0x000fe20008410000 */
[----:B------:R-:W-:Y:S01]  /*58b0*/  FMUL.FTZ R134, R134, UR4 ;  /* 0x0000000486867c20 */ /* 0x000fe20008410000 */
[----:B------:R-:W-:Y:S01]  /*58c0*/  ISETP.NE.AND P1, PT, R173, RZ, PT ;  /* 0x000000ffad00720c */ /* 0x000fe20003f25270 */
[----:B------:R-:W2:Y:S08]  /*58d0*/  MUFU.TANH R11, R11 ;  /* 0x0000000b000b7308 */ /* 0x000eb00000002400 */
[----:B------:R-:W3:Y:S08]  /*58e0*/  MUFU.TANH R0, R0 ;  /* 0x0000000000007308 */ /* 0x000ef00000002400 */
[----:B------:R-:W4:Y:S08]  /*58f0*/  MUFU.TANH R2, R2 ;  /* 0x0000000200027308 */ /* 0x000f300000002400 */
        /* <DEDUP_REMOVED lines=11> */
[----:B------:R-:W0:Y:S01]  /*59b0*/  MUFU.TANH R91, R91 ;  /* 0x0000005b005b7308 */ /* 0x000e220000002400 */
[----:B------:R-:W-:-:S02]  /*59c0*/  WARPGROUP.DEPBAR.LE gsb0, 0x0 ;  /* 0x00008000000079c5 */ /* 0x000fc40000010000 */
[----:B------:R-:W-:Y:S01]  /*59d0*/  WARPGROUP.ARRIVE ;  /* 0x00000000000079c5 */ /* 0x000fe20000000000 */
[----:B------:R-:W-:Y:S01]  /*59e0*/  FMUL.FTZ R156, R101, UR4 ;  /* 0x00000004659c7c20 */ /* 0x000fe20008410000 */
[----:B------:R-:W-:Y:S01]  /*59f0*/  FMUL.FTZ R101, R119, UR4 ;  /* 0x0000000477657c20 */ /* 0x000fe20008410000 */
[----:B------:R-:W-:Y:S02]  /*5a00*/  FMUL.FTZ R158, R131, UR4 ;  /* 0x00000004839e7c20 */ /* 0x000fe40008410000 */
[----:B------:R-:W0:Y:S01]  /*5a10*/  MUFU.TANH R108, R108 ;  /* 0x0000006c006c7308 */ /* 0x000e220000002400 */
[----:B------:R-:W-:Y:S01]  /*5a20*/  HGMMA.64x128x16.F32 R24, R152, gdesc[UR8].tnspB, R24, gsb0 ;  /* 0x41e0000898187df0 */ /* 0x000fe20008000818 */
[----:B------:R-:W-:Y:S01]  /*5a30*/  UIADD3 UR10, UR6, 0x100, URZ ;  /* 0x00000100060a7890 */ /* 0x000fe2000fffe03f */
[----:B------:R-:W-:-:S05]  /*5a40*/  UMOV UR11, 0x40000040 ;  /* 0x40000040000b7882 */ /* 0x000fca0000000000 */
        /* <DEDUP_REMOVED lines=13> */
[----:B------:R-:W0:Y:S08]  /*5b20*/  MUFU.TANH R125, R125 ;  /* 0x0000007d007d7308 */ /* 0x000e300000002400 */
[----:B------:R-:W0:Y:S08]  /*5b30*/  MUFU.TANH R129, R129 ;  /* 0x0000008100817308 */ /* 0x000e300000002400 */
[----:B------:R-:W0:Y:S08]  /*5b40*/  MUFU.TANH R158, R158 ;  /* 0x0000009e009e7308 */ /* 0x000e300000002400 */
[----:B------:R-:W0:Y:S01]  /*5b50*/  MUFU.TANH R132, R132 ;  /* 0x0000008400847308 */ /* 0x000e220000002400 */
[----:B------:R-:W-:-:S02]  /*5b60*/  WARPGROUP.DEPBAR.LE gsb0, 0x0 ;  /* 0x00008000000079c5 */ /* 0x000fc40000010000 */
[----:B------:R-:W-:Y:S01]  /*5b70*/  WARPGROUP.ARRIVE ;  /* 0x00000000000079c5 */ /* 0x000fe20000000000 */
[----:B------:R-:W-:Y:S01]  /*5b80*/  FMUL.FTZ R154, R130, UR4 ;  /* 0x00000004829a7c20 */ /* 0x000fe20008410000 */
[----:B------:R-:W-:Y:S02]  /*5b90*/  IMAD R130, R9, -0x60, RZ ;  /* 0xffffffa009827824 */ /* 0x000fe400078e02ff */
[----:B------:R-:W-:Y:S01]  /*5ba0*/  FMUL.FTZ R152, R127, UR4 ;  /* 0x000000047f987c20 */ /* 0x000fe20008410000 */
[----:B------:R-:W0:Y:S01]  /*5bb0*/  MUFU.TANH R133, R133 ;  /* 0x0000008500857308 */ /* 0x000e220000002400 */
[----:B------:R-:W-:Y:S01]  /*5bc0*/  HGMMA.64x128x16.F32 R24, R148, gdesc[UR8].tnspB, R24, gsb0 ;  /* 0x41e0000894187df0 */ /* 0x000fe20008000818 */
[----:B------:R-:W-:Y:S01]  /*5bd0*/  UIADD3 UR10, UR6, 0x180, URZ ;  /* 0x00000180060a7890 */ /* 0x000fe2000fffe03f */
[----:B------:R-:W-:Y:S01]  /*5be0*/  VIADD R107, R130, 0x1 ;  /* 0x00000001826b7836 */ /* 0x000fe20000000000 */
[----:B------:R-:W-:-:S03]  /*5bf0*/  UMOV UR11, 0x40000040 ;  /* 0x40000040000b7882 */ /* 0x000fc60000000000 */
[----:B------:R-:W-:Y:S01]  /*5c00*/  IMAD R107, R18, -0x2, R107 ;  /* 0xfffffffe126b7824 */ /* 0x000fe200078e026b */
[----:B------:R-:W0:Y:S04]  /*5c10*/  MUFU.TANH R152, R152 ;  /* 0x0000009800987308 */ /* 0x000e280000002400 */
[----:B-1----:R-:W-:-:S04]  /*5c20*/  IADD3 R106, R107, -R13, R16 ;  /* 0x8000000d6b6a7210 */ /* 0x002fc80007ffe010 */
[----:B------:R1:W0:Y:S01]  /*5c30*/  MUFU.TANH R127, R128 ;  /* 0x00000080007f7308 */ /* 0x0002220000002400 */
[----:B------:R-:W-:-:S07]  /*5c40*/  VIADD R131, R106, UR54 ;  /* 0x000000366a837c36 */ /* 0x000fce0008000000 */
[----:B------:R-:W0:Y:S01]  /*5c50*/  MUFU.TANH R154, R154 ;  /* 0x0000009a009a7308 */ /* 0x000e220000002400 */
[----:B------:R-:W-:Y:S02]  /*5c60*/  WARPGROUP.DEPBAR.LE gsb0, 0x0 ;  /* 0x00008000000079c5 */ /* 0x000fe40000010000 */
[----:B------:R-:W-:Y:S01]  /*5c70*/  WARPGROUP.ARRIVE ;  /* 0x00000000000079c5 */ /* 0x000fe20000000000 */
[----:B------:R-:W-:Y:S01]  /*5c80*/  FMUL.FTZ R148, R104, UR4 ;  /* 0x0000000468947c20 */ /* 0x000fe20008410000 */
[----:B------:R-:W-:Y:S01]  /*5c90*/  FMUL.FTZ R104, R105, UR4 ;  /* 0x0000000469687c20 */ /* 0x000fe20008410000 */
[----:B------:R-:W-:Y:S01]  /*5ca0*/  FMUL.FTZ R105, R122, UR4 ;  /* 0x000000047a697c20 */ /* 0x000fe20008410000 */
[----:B------:R-:W-:Y:S02]  /*5cb0*/  FMUL.FTZ R150, R126, UR4 ;  /* 0x000000047e967c20 */ /* 0x000fe40008410000 */
[----:B------:R-:W-:Y:S01]  /*5cc0*/  HGMMA.64x128x16.F32 R24, R144, gdesc[UR8].tnspB, R24, gsb0 ;  /* 0x41e0000890187df0 */ /* 0x000fe20008000818 */
[----:B------:R-:W-:Y:S01]  /*5cd0*/  UIADD3 UR10, UR6, 0x200, URZ ;  /* 0x00000200060a7890 */ /* 0x000fe2000fffe03f */
[----:B------:R-:W0:Y:S01]  /*5ce0*/  MUFU.TANH R148, R148 ;  /* 0x0000009400947308 */ /* 0x000e220000002400 */
[----:B------:R-:W-:Y:S01]  /*5cf0*/  UMOV UR11, 0x40000040 ;  /* 0x40000040000b7882 */ /* 0x000fe20000000000 */
[----:B------:R-:W-:-:S06]  /*5d00*/  UIADD3 UR6, UR6, 0x280, URZ ;  /* 0x0000028006067890 */ /* 0x000fcc000fffe03f */
[----:B------:R-:W0:Y:S08]  /*5d10*/  MUFU.TANH R104, R104 ;  /* 0x0000006800687308 */ /* 0x000e300000002400 */
[----:B------:R-:W0:Y:S08]  /*5d20*/  MUFU.TANH R105, R105 ;  /* 0x0000006900697308 */ /* 0x000e300000002400 */
[----:B------:R-:W0:Y:S01]  /*5d30*/  MUFU.TANH R150, R150 ;  /* 0x0000009600967308 */ /* 0x000e220000002400 */
[----:B------:R-:W-:-:S02]  /*5d40*/  WARPGROUP.DEPBAR.LE gsb0, 0x0 ;  /* 0x00008000000079c5 */ /* 0x000fc40000010000 */
[----:B------:R-:W-:Y:S01]  /*5d50*/  WARPGROUP.ARRIVE ;  /* 0x00000000000079c5 */ /* 0x000fe20000000000 */
[----:B------:R-:W-:Y:S01]  /*5d60*/  FMUL.FTZ R144, R89, UR4 ;  /* 0x0000000459907c20 */ /* 0x000fe20008410000 */
[----:B------:R-:W-:Y:S01]  /*5d70*/  FMUL.FTZ R89, R103, UR4 ;  /* 0x0000000467597c20 */ /* 0x000fe20008410000 */
[----:B------:R-:W-:Y:S01]  /*5d80*/  FMUL.FTZ R146, R123, UR4 ;  /* 0x000000047b927c20 */ /* 0x000fe20008410000 */
[----:B------:R-:W5:Y:S01]  /*5d90*/  @P2 LDC R103, c[0x0][0x450] ;  /* 0x00011400ff672b82 */ /* 0x000f620000000800 */
[----:B------:R1:W0:Y:S01]  /*5da0*/  MUFU.TANH R123, R124 ;  /* 0x0000007c007b7308 */ /* 0x0002220000002400 */
[----:B------:R-:W-:Y:S01]  /*5db0*/  HGMMA.64x128x16.F32 R24, R140, gdesc[UR8].tnspB, R24, gsb0 ;  /* 0x41e000088c187df0 */ /* 0x000fe20008000818 */
[----:B------:R-:W-:Y:S01]  /*5dc0*/  UMOV UR10, UR6 ;  /* 0x00000006000a7c82 */ /* 0x000fe20008000000 */
[----:B------:R-:W-:-:S05]  /*5dd0*/  UMOV UR11, 0x40000040 ;  /* 0x40000040000b7882 */ /* 0x000fca0000000000 */
[----:B------:R-:W0:Y:S08]  /*5de0*/  MUFU.TANH R144, R144 ;  /* 0x0000009000907308 */ /* 0x000e300000002400 */
[----:B------:R-:W0:Y:S01]  /*5df0*/  MUFU.TANH R89, R89 ;  /* 0x0000005900597308 */ /* 0x000e220000002400 */
[----:B-----5:R-:W-:Y:S01]  /*5e00*/  @P2 SHF.R.U32.HI R115, RZ, R103, R102 ;  /* 0x00000067ff732219 */ /* 0x020fe20000011666 */
[----:B------:R-:W-:Y:S01]  /*5e10*/  IMAD.U32 R102, RZ, RZ, UR7 ;  /* 0x00000007ff667e24 */ /* 0x000fe2000f8e00ff */
[----:B0-----:R-:W-:-:S05]  /*5e20*/  LOP3.LUT P2, RZ, R175, 0x7f, RZ, 0xc0, !PT ;  /* 0x0000007fafff7812 */ /* 0x001fca000784c0ff */
[----:B------:R-:W0:Y:S01]  /*5e30*/  MUFU.TANH R146, R146 ;  /* 0x0000009200927308 */ /* 0x000e220000002400 */
[----:B------:R-:W5:Y:S07]  /*5e40*/  SHFL.IDX PT, R116, R115, RZ, 0x1c1f ;  /* 0x001c1fff73747589 */ /* 0x000f6e00000e0000 */
[----:B------:R-:W-:-:S05]  /*5e50*/  @!P2 VIADD R102, R102, 0x2a840 ;  /* 0x0002a8406666a836 */ /* 0x000fca0000000000 */
[----:B------:R-:W-:Y:S02]  /*5e60*/  @!P2 PRMT R103, RZ, 0x654, R102 ;  /* 0x00000654ff67a816 */ /* 0x000fe40000000066 */
[----:B------:R1:W0:Y:S01]  /*5e70*/  MUFU.TANH R102, R134 ;  /* 0x0000008600667308 */ /* 0x0002220000002400 */
[----:B-----5:R-:W-:Y:S01]  /*5e80*/  IMAD.IADD R117, R131, 0x1, R116 ;  /* 0x0000000183757824 */ /* 0x020fe200078e0274 */
[----:B------:R-:W-:Y:S02]  /*5e90*/  WARPGROUP.DEPBAR.LE gsb0, 0x0 ;  /* 0x00008000000079c5 */ /* 0x000fe40000010000 */
[----:B------:R-:W-:-:S04]  /*5ea0*/  WARPGROUP.ARRIVE ;  /* 0x00000000000079c5 */ /* 0x000fc80000000000 */
[----:B------:R1:W0:Y:S02]  /*5eb0*/  MUFU.TANH R140, R121 ;  /* 0x00000079008c7308 */ /* 0x0002240000002400 */
[----:B------:R-:W-:Y:S03]  /*5ec0*/  HGMMA.64x128x16.F32 R24, R136, gdesc[UR8].tnspB, R24, gsb0 ;  /* 0x41e0000888187df0 */ /* 0x000fe60008000818 */
[----:B------:R-:W-:Y:S02]  /*5ed0*/  WARPGROUP.DEPBAR.LE gsb0, 0x0 ;  /* 0x00008000000079c5 */ /* 0x000fe40000010000 */
[----:B------:R5:W-:Y:S01]  /*5ee0*/  @!P2 SYNCS.ARRIVE.TRANS64.RED.A1T0 RZ, [R103+URZ], RZ ;  /* 0x000000ff67ffa9a7 */ /* 0x000be2000810043f */
[----:B------:R-:W-:Y:S02]  /*5ef0*/  VIADD R136, R107, 0xffffffff ;  /* 0xffffffff6b887836 */ /* 0x000fe40000000000 */
[----:B-----5:R-:W-:Y:S01]  /*5f00*/  FMUL.FTZ R103, R135, UR4 ;  /* 0x0000000487677c20 */ /* 0x020fe20008410000 */
[----:B------:R-:W-:-:S04]  /*5f10*/  VIADD R135, R106, UR51 ;  /* 0x000000336a877c36 */ /* 0x000fc80008000000 */
[----:B------:R-:W-:Y:S01]  /*5f20*/  IMAD.IADD R119, R135, 0x1, R116 ;  /* 0x0000000187777824 */ /* 0x000fe200078e0274 */
[----:B------:R-:W0:Y:S01]  /*5f30*/  MUFU.TANH R103, R103 ;  /* 0x0000006700677308 */ /* 0x000e220000002400 */
[----:B-1234-:R-:W-:Y:S05]  /*5f40*/  @!P1 BRA `(.L_x_1121) ;  /* 0x0000000000549947 */ /* 0x01efea0003800000 */
[----:B------:R-:W-:Y:S01]  /*5f50*/  IADD3 R121, R16, -R13, R116 ;  /* 0x8000000d10797210 */ /* 0x000fe20007ffe074 */
[----:B------:R-:W-:Y:S03]  /*5f60*/  BSSY B0, `(.L_x_1122) ;  /* 0x0000010000007945 */ /* 0x000fe60003800000 */
[----:B------:R-:W-:-:S13]  /*5f70*/  ISETP.GT.AND P1, PT, R121, -0x1, PT ;  /* 0xffffffff7900780c */ /* 0x000fda0003f24270 */
[----:B------:R-:W-:Y:S05]  /*5f80*/  @P1 BRA `(.L_x_1123) ;  /* 0x0000000000201947 */ /* 0x000fea0003800000 */
[----:B------:R-:W-:Y:S01]  /*5f90*/  IMAD.U32 R116, RZ, RZ, UR50 ;  /* 0x00000032ff747e24 */ /* 0x000fe2000f8e00ff */
[----:B------:R-:W-:-:S04]  /*5fa0*/  LOP3.LUT R121, RZ, R121, RZ, 0x33, !PT ;  /* 0x00000079ff797212 */ /* 0x000fc800078e33ff */
[----:B------:R-:W-:-:S13]  /*5fb0*/  ISETP.NE.AND P1, PT, R116, 0x1, PT ;  /* 0x000000017400780c */ /* 0x000fda0003f25270 */
[----:B------:R-:W1:Y:S02]  /*5fc0*/  @P1 LDC.64 R106, c[0x0][0x9e8] ;  /* 0x00027a00ff6a1b82 */ /* 0x000e640000000a00 */
[----:B-1----:R-:W-:-:S05]  /*5fd0*/  @P1 IMAD.HI.U32 R106, R121, R106, RZ ;  /* 0x0000006a796a1227 */ /* 0x002fca00078e00ff */
[----:B------:R-:W-:-:S04]  /*5fe0*/  @P1 SHF.R.U32.HI R121, RZ, R107, R106 ;  /* 0x0000006bff791219 */ /* 0x000fc8000001166a */
[----:B------:R-:W-:Y:S01]  /*5ff0*/  LOP3.LUT R121, RZ, R121, RZ, 0x33, !PT ;  /* 0x00000079ff797212 */ /* 0x000fe200078e33ff */
[----:B------:R-:W-:Y:S06]  /*6000*/  BRA `(.L_x_1124) ;  /* 0x0000000000147947 */ /* 0x000fec0003800000 */
.L_x_1123:
[----:B------:R-:W-:-:S05]  /*6010*/  IMAD.U32 R116, RZ, RZ, UR50 ;  /* 0x00000032ff747e24 */ /* 0x000fca000f8e00ff */
[----:B------:R-:W-:-:S13]  /*6020*/  ISETP.NE.AND P1, PT, R116, 0x1, PT ;  /* 0x000000017400780c */ /* 0x000fda0003f25270 */
[----:B------:R-:W1:Y:S02]  /*6030*/  @P1 LDC.64 R106, c[0x0][0x9e8] ;  /* 0x00027a00ff6a1b82 */ /* 0x000e640000000a00 */
[----:B-1----:R-:W-:-:S05]  /*6040*/  @P1 IMAD.HI.U32 R106, R121, R106, RZ ;  /* 0x0000006a796a1227 */ /* 0x002fca00078e00ff */
[----:B------:R-:W-:-:S07]  /*6050*/  @P1 SHF.R.U32.HI R121, RZ, R107, R106 ;  /* 0x0000006bff791219 */ /* 0x000fce000001166a */
.L_x_1124:
[----:B------:R-:W-:Y:S05]  /*6060*/  BSYNC B0 ;  /* 0x0000000000007941 */ /* 0x000fea0003800000 */
.L_x_1122:
[----:B------:R-:W-:-:S05]  /*6070*/  IMAD R106, R121, R116, R136 ;  /* 0x00000074796a7224 */ /* 0x000fca00078e0288 */
[----:B------:R-:W-:Y:S02]  /*6080*/  VIADDMNMX R117, R106, R116, R117, PT ;  /* 0x000000746a757246 */ /* 0x000fe40003800175 */
[----:B------:R-:W-:-:S07]  /*6090*/  VIMNMX R119, R119, R106, !PT ;  /* 0x0000006a77777248 */ /* 0x000fce0007fe0100 */
.L_x_1121:
[C---:B------:R-:W-:Y:S02]  /*60a0*/  ISETP.GE.AND P1, PT, R130.reuse, 0x2, PT ;  /* 0x000000028200780c */ /* 0x040fe40003f26270 */
[C---:B------:R-:W-:Y:S02]  /*60b0*/  ISETP.GE.AND P4, PT, R130.reuse, 0xa, PT ;  /* 0x0000000a8200780c */ /* 0x040fe40003f86270 */
[----:B------:R-:W-:Y:S02]  /*60c0*/  ISETP.GT.AND P2, PT, R119, 0x1, !P1 ;  /* 0x000000017700780c */ /* 0x000fe40004f44270 */
[----:B------:R-:W-:Y:S02]  /*60d0*/  P2R R121, PR, RZ, 0x10 ;  /* 0x00000010ff797803 */ /* 0x000fe40000000000 */
[----:B------:R-:W-:Y:S02]  /*60e0*/  ISETP.LT.OR P3, PT, R117, 0x2, P2 ;  /* 0x000000027500780c */ /* 0x000fe40001761670 */
[----:B------:R-:W-:-:S02]  /*60f0*/  ISETP.GE.AND P2, PT, R130, 0x9, PT ;  /* 0x000000098200780c */ /* 0x000fc40003f46270 */
[----:B------:R-:W-:Y:S02]  /*6100*/  FSEL R184, R144, -INF , !P3 ;  /* 0xff80000090b87808 */ /* 0x000fe40005800000 */
[----:B------:R-:W-:-:S04]  /*6110*/  ISETP.GT.AND P3, PT, R119, 0x8, !P2 ;  /* 0x000000087700780c */ /* 0x000fc80005764270 */
[----:B------:R-:W-:-:S04]  /*6120*/  ISETP.LT.OR P3, PT, R117, 0x9, P3 ;  /* 0x000000097500780c */ /* 0x000fc80001f61670 */
[----:B------:R-:W-:Y:S02]  /*6130*/  FSEL R186, R92, -INF , !P3 ;  /* 0xff8000005cba7808 */ /* 0x000fe40005800000 */
[----:B------:R-:W-:Y:S02]  /*6140*/  ISETP.GT.AND P3, PT, R119, 0x9, !P4 ;  /* 0x000000097700780c */ /* 0x000fe40006764270 */
[----:B------:R-:W-:Y:S02]  /*6150*/  ISETP.GE.AND P4, PT, R130, 0x11, PT ;  /* 0x000000118200780c */ /* 0x000fe40003f86270 */
[----:B------:R-:W-:Y:S02]  /*6160*/  ISETP.LT.OR P3, PT, R117, 0xa, P3 ;  /* 0x0000000a7500780c */ /* 0x000fe40001f61670 */
[----:B------:R-:W-:Y:S02]  /*6170*/  P2R R134, PR, RZ, 0x10 ;  /* 0x00000010ff867803 */ /* 0x000fe40000000000 */
[----:B------:R-:W-:-:S02]  /*6180*/  FSEL R182, R93, -INF , !P3 ;  /* 0xff8000005db67808 */ /* 0x000fc40005800000 */
[----:B------:R-:W-:Y:S02]  /*6190*/  ISETP.GT.AND P3, PT, R119, 0x10, !P4 ;  /* 0x000000107700780c */ /* 0x000fe40006764270 */
[----:B------:R-:W-:Y:S02]  /*61a0*/  ISETP.GE.AND P4, PT, R130, 0x12, PT ;  /* 0x000000128200780c */ /* 0x000fe40003f86270 */
[----:B------:R-:W-:Y:S02]  /*61b0*/  ISETP.LT.OR P3, PT, R117, 0x11, P3 ;  /* 0x000000117500780c */ /* 0x000fe40001f61670 */
[----:B------:R-:W-:Y:S02]  /*61c0*/  P2R R137, PR, RZ, 0x10 ;  /* 0x00000010ff897803 */ /* 0x000fe40000000000 */
[----:B------:R-:W-:Y:S02]  /*61d0*/  FSEL R180, R96, -INF , !P3 ;  /* 0xff80000060b47808 */ /* 0x000fe40005800000 */
[----:B------:R-:W-:-:S02]  /*61e0*/  ISETP.GT.AND P3, PT, R119, 0x11, !P4 ;  /* 0x000000117700780c */ /* 0x000fc40006764270 */
[C---:B------:R-:W-:Y:S02]  /*61f0*/  ISETP.GE.AND P4, PT, R130.reuse, 0x19, PT ;  /* 0x000000198200780c */ /* 0x040fe40003f86270 */
        /* <DEDUP_REMOVED lines=10> */
[----:B------:R-:W-:-:S02]  /*62a0*/  ISETP.LT.OR P3, PT, R117, 0x1a, P3 ;  /* 0x0000001a7500780c */ /* 0x000fc40001f61670 */
[----:B------:R-:W-:Y:S02]  /*62b0*/  P2R R141, PR, RZ, 0x10 ;  /* 0x00000010ff8d7803 */ /* 0x000fe40000000000 */
[----:B------:R-:W-:Y:S02]  /*62c0*/  FSEL R156, R156, -INF , !P3 ;  /* 0xff8000009c9c7808 */ /* 0x000fe40005800000 */
[----:B------:R-:W-:Y:S02]  /*62d0*/  ISETP.GT.AND P3, PT, R119, 0x20, !P4 ;  /* 0x000000207700780c */ /* 0x000fe40006764270 */
[----:B------:R-:W-:Y:S02]  /*62e0*/  ISETP.GE.AND P4, PT, R130, 0x22, PT ;  /* 0x000000228200780c */ /* 0x000fe40003f86270 */
[----:B------:R-:W-:Y:S02]  /*62f0*/  ISETP.LT.OR P3, PT, R117, 0x21, P3 ;  /* 0x000000217500780c */ /* 0x000fe40001f61670 */
[----:B------:R-:W-:-:S02]  /*6300*/  P2R R142, PR, RZ, 0x10 ;  /* 0x00000010ff8e7803 */ /* 0x000fc40000000000 */
        /* <DEDUP_REMOVED lines=44> */
[----:B0-----:R-:W-:Y:S02]  /*65d0*/  FSEL R112, R140, -INF , !P3 ;  /* 0xff8000008c707808 */ /* 0x001fe40005800000 */
[----:B------:R-:W-:-:S02]  /*65e0*/  ISETP.GT.AND P3, PT, R119, 0x48, !P4 ;  /* 0x000000487700780c */ /* 0x000fc40006764270 */
[----:B------:R-:W-:Y:S02]  /*65f0*/  P2R R155, PR, RZ, 0x10 ;  /* 0x00000010ff9b7803 */ /* 0x000fe40000000000 */
[----:B------:R-:W-:Y:S02]  /*6600*/  ISETP.LT.OR P3, PT, R117, 0x49, P3 ;  /* 0x000000497500780c */ /* 0x000fe40001f61670 */
[----:B------:R-:W-:Y:S02]  /*6610*/  ISETP.GE.AND P4, PT, R130, 0x4a, PT ;  /* 0x0000004a8200780c */ /* 0x000fe40003f86270 */
[----:B------:R-:W-:Y:S02]  /*6620*/  FSEL R110, R123, -INF , !P3 ;  /* 0xff8000007b6e7808 */ /* 0x000fe40005800000 */
[----:B------:R-:W-:Y:S02]  /*6630*/  ISETP.GT.AND P3, PT, R119, 0x49, !P4 ;  /* 0x000000497700780c */ /* 0x000fe40006764270 */
[----:B------:R-:W-:-:S02]  /*6640*/  P2R R123, PR, RZ, 0x10 ;  /* 0x00000010ff7b7803 */ /* 0x000fc40000000000 */
[----:B------:R-:W-:-:S04]  /*6650*/  ISETP.LT.OR P3, PT, R117, 0x4a, P3 ;  /* 0x0000004a7500780c */ /* 0x000fc80001f61670 */
[----:B------:R-:W-:Y:S02]  /*6660*/  FSEL R108, R125, -INF , !P3 ;  /* 0xff8000007d6c7808 */ /* 0x000fe40005800000 */
[----:B------:R-:W-:-:S04]  /*6670*/  ISETP.GE.AND P3, PT, R130, 0x51, PT ;  /* 0x000000518200780c */ /* 0x000fc80003f66270 */
        /* <DEDUP_REMOVED lines=12> */
[----:B------:R-:W-:Y:S02]  /*6740*/  P2R R111, PR, RZ, 0x40 ;  /* 0x00000040ff6f7803 */ /* 0x000fe40000000000 */
[----:B------:R-:W-:-:S04]  /*6750*/  ISETP.GT.AND P6, PT, R119, RZ, !P6 ;  /* 0x000000ff7700720c */ /* 0x000fc800077c4270 */
[----:B------:R-:W-:-:S04]  /*6760*/  ISETP.LT.OR P6, PT, R117, 0x1, P6 ;  /* 0x000000017500780c */ /* 0x000fc800037c1670 */
[----:B------:R-:W-:Y:S02]  /*6770*/  FSEL R107, R11, -INF , !P6 ;  /* 0xff8000000b6b7808 */ /* 0x000fe40007000000 */
[----:B------:R-:W-:Y:S02]  /*6780*/  ISETP.GE.AND P6, PT, R130, 0x5a, PT ;  /* 0x0000005a8200780c */ /* 0x000fe40003fc6270 */
[----:B------:R-:W0:Y:S02]  /*6790*/  SHFL.IDX PT, R130, R115, 0x1, 0x1c1f ;  /* 0x003c1f0073827f89 */ /* 0x000e2400000e0000 */
[----:B------:R-:W-:Y:S02]  /*67a0*/  P2R R125, PR, RZ, 0x40 ;  /* 0x00000040ff7d7803 */ /* 0x000fe40000000000 */
[----:B------:R-:W-:-:S04]  /*67b0*/  ISETP.GT.AND P6, PT, R119, 0x59, !P6 ;  /* 0x000000597700780c */ /* 0x000fc800077c4270 */
[----:B------:R-:W-:-:S04]  /*67c0*/  ISETP.LT.OR P6, PT, R117, 0x5a, P6 ;  /* 0x0000005a7500780c */ /* 0x000fc800037c1670 */
[----:B------:R-:W-:Y:S02]  /*67d0*/  FSEL R104, R133, -INF , !P6 ;  /* 0xff80000085687808 */ /* 0x000fe40007000000 */
[----:B------:R-:W-:Y:S01]  /*67e0*/  ISETP.NE.AND P6, PT, R173, RZ, PT ;  /* 0x000000ffad00720c */ /* 0x000fe20003fc5270 */
[--C-:B0-----:R-:W-:Y:S02]  /*67f0*/  IMAD.IADD R93, R131, 0x1, R130.reuse ;  /* 0x00000001835d7824 */ /* 0x101fe400078e0282 */
[----:B------:R-:W-:-:S10]  /*6800*/  IMAD.IADD R97, R135, 0x1, R130 ;  /* 0x0000000187617824 */ /* 0x000fd400078e0282 */
[----:B------:R-:W-:Y:S05]  /*6810*/  @!P6 BRA `(.L_x_1125) ;  /* 0x000000000054e947 */ /* 0x000fea0003800000 */
[----:B------:R-:W-:Y:S01]  /*6820*/  IADD3 R11, R16, -R13, R130 ;  /* 0x8000000d100b7210 */ /* 0x000fe20007ffe082 */
[----:B------:R-:W-:Y:S03]  /*6830*/  BSSY B0, `(.L_x_1126) ;  /* 0x0000010000007945 */ /* 0x000fe60003800000 */
[----:B------:R-:W-:-:S13]  /*6840*/  ISETP.GT.AND P6, PT, R11, -0x1, PT ;  /* 0xffffffff0b00780c */ /* 0x000fda0003fc4270 */
[----:B------:R-:W-:Y:S05]  /*6850*/  @P6 BRA `(.L_x_1127) ;  /* 0x0000000000206947 */ /* 0x000fea0003800000 */
[----:B------:R-:W-:Y:S01]  /*6860*/  IMAD.U32 R109, RZ, RZ, UR50 ;  /* 0x00000032ff6d7e24 */ /* 0x000fe2000f8e00ff */
[----:B------:R-:W-:-:S04]  /*6870*/  LOP3.LUT R11, RZ, R11, RZ, 0x33, !PT ;  /* 0x0000000bff0b7212 */ /* 0x000fc800078e33ff */
[----:B------:R-:W-:-:S13]  /*6880*/  ISETP.NE.AND P6, PT, R109, 0x1, PT ;  /* 0x000000016d00780c */ /* 0x000fda0003fc5270 */
[----:B------:R-:W0:Y:S02]  /*6890*/  @P6 LDC.64 R130, c[0x0][0x9e8] ;  /* 0x00027a00ff826b82 */ /* 0x000e240000000a00 */
[----:B0-----:R-:W-:-:S05]  /*68a0*/  @P6 IMAD.HI.U32 R130, R11, R130, RZ ;  /* 0x000000820b826227 */ /* 0x001fca00078e00ff */
[----:B------:R-:W-:-:S04]  /*68b0*/  @P6 SHF.R.U32.HI R11, RZ, R131, R130 ;  /* 0x00000083ff0b6219 */ /* 0x000fc80000011682 */
[----:B------:R-:W-:Y:S01]  /*68c0*/  LOP3.LUT R11, RZ, R11, RZ, 0x33, !PT ;  /* 0x0000000bff0b7212 */ /* 0x000fe200078e33ff */
[----:B------:R-:W-:Y:S06]  /*68d0*/  BRA `(.L_x_1128) ;  /* 0x0000000000147947 */ /* 0x000fec0003800000 */
.L_x_1127:
[----:B------:R-:W-:-:S05]  /*68e0*/  IMAD.U32 R109, RZ, RZ, UR50 ;  /* 0x00000032ff6d7e24 */ /* 0x000fca000f8e00ff */
[----:B------:R-:W-:-:S13]  /*68f0*/  ISETP.NE.AND P6, PT, R109, 0x1, PT ;  /* 0x000000016d00780c */ /* 0x000fda0003fc5270 */
[----:B------:R-:W0:Y:S02]  /*6900*/  @P6 LDC.64 R130, c[0x0][0x9e8] ;  /* 0x00027a00ff826b82 */ /* 0x000e240000000a00 */
[----:B0-----:R-:W-:-:S05]  /*6910*/  @P6 IMAD.HI.U32 R130, R11, R130, RZ ;  /* 0x000000820b826227 */ /* 0x001fca00078e00ff */
[----:B------:R-:W-:-:S07]  /*6920*/  @P6 SHF.R.U32.HI R11, RZ, R131, R130 ;  /* 0x00000083ff0b6219 */ /* 0x000fce0000011682 */
.L_x_1128:
[----:B------:R-:W-:Y:S05]  /*6930*/  BSYNC B0 ;  /* 0x0000000000007941 */ /* 0x000fea0003800000 */
.L_x_1126:
[----:B------:R-:W-:-:S05]  /*6940*/  IMAD R130, R11, R109, R136 ;  /* 0x0000006d0b827224 */ /* 0x000fca00078e0288 */
[----:B------:R-:W-:Y:S02]  /*6950*/  VIADDMNMX R93, R130, R109, R93, PT ;  /* 0x0000006d825d7246 */ /* 0x000fe4000380015d */
[----:B------:R-:W-:-:S07]  /*6960*/  VIMNMX R97, R97, R130, !PT ;  /* 0x0000008261617248 */ /* 0x000fce0007fe0100 */
.L_x_1125:
[C---:B------:R-:W-:Y:S01]  /*6970*/  ISETP.GT.AND P1, PT, R97.reuse, 0x1, !P1 ;  /* 0x000000016100780c */ /* 0x040fe20004f24270 */
[----:B------:R-:W-:Y:S01]  /*6980*/  UMOV UR36, UR39 ;  /* 0x0000002700247c82 */ /* 0x000fe20008000000 */
[----:B------:R-:W-:Y:S01]  /*6990*/  ISETP.GT.AND P2, PT, R97, 0x8, !P2 ;  /* 0x000000086100780c */ /* 0x000fe20005744270 */
[----:B------:R-:W-:Y:S01]  /*69a0*/  UMOV UR37, UR5 ;  /* 0x0000000500257c82 */ /* 0x000fe20008000000 */
        /* <DEDUP_REMOVED lines=11> */
[----:B------:R-:W-:Y:S02]  /*6a60*/  FMNMX.FTZ R11, R107, R8, !PT ;  /* 0x000000086b0b7209 */ /* 0x000fe40007810000 */
[----:B------:R-:W-:Y:S02]  /*6a70*/  ISETP.GT.AND P1, PT, R97, 0x10, !P1 ;  /* 0x000000106100780c */ /* 0x000fe40004f24270 */
[----:B------:R-:W-:Y:S02]  /*6a80*/  FMNMX.FTZ R11, R184, R11, !PT ;  /* 0x0000000bb80b7209 */ /* 0x000fe40007810000 */
[----:B------:R-:W-:Y:S02]  /*6a90*/  ISETP.LT.OR P1, PT, R93, 0x11, P1 ;  /* 0x000000115d00780c */ /* 0x000fe40000f21670 */
[----:B------:R-:W-:-:S02]  /*6aa0*/  FMNMX.FTZ R11, R186, R11, !PT ;  /* 0x0000000bba0b7209 */ /* 0x000fc40007810000 */
[----:B------:R-:W-:Y:S02]  /*6ab0*/  FSEL R20, R20, -INF , !P1 ;  /* 0xff80000014147808 */ /* 0x000fe40004800000 */
[----:B------:R-:W-:Y:S02]  /*6ac0*/  ISETP.NE.AND P1, PT, R137, RZ, PT ;  /* 0x000000ff8900720c */ /* 0x000fe40003f25270 */
[----:B------:R-:W-:Y:S02]  /*6ad0*/  FMNMX.FTZ R11, R182, R11, !PT ;  /* 0x0000000bb60b7209 */ /* 0x000fe40007810000 */
[----:B------:R-:W-:Y:S02]  /*6ae0*/  ISETP.GT.AND P1, PT, R97, 0x11, !P1 ;  /* 0x000000116100780c */ /* 0x000fe40004f24270 */
[----:B------:R-:W-:Y:S02]  /*6af0*/  FMNMX.FTZ R11, R180, R11, !PT ;  /* 0x0000000bb40b7209 */ /* 0x000fe40007810000 */
[----:B------:R-:W-:-:S02]  /*6b00*/  ISETP.LT.OR P1, PT, R93, 0x12, P1 ;  /* 0x000000125d00780c */ /* 0x000fc40000f21670 */
[----:B------:R-:W-:Y:S02]  /*6b10*/  FMNMX.FTZ R11, R178, R11, !PT ;  /* 0x0000000bb20b7209 */ /* 0x000fe40007810000 */
[----:B------:R-:W-:Y:S02]  /*6b20*/  FSEL R136, R21, -INF , !P1 ;  /* 0xff80000015887808 */ /* 0x000fe40004800000 */
[----:B------:R-:W-:Y:S02]  /*6b30*/  ISETP.NE.AND P1, PT, R139, RZ, PT ;  /* 0x000000ff8b00720c */ /* 0x000fe40003f25270 */
[----:B------:R-:W-:Y:S02]  /*6b40*/  FMNMX.FTZ R11, R176, R11, !PT ;  /* 0x0000000bb00b7209 */ /* 0x000fe40007810000 */
[----:B------:R-:W-:Y:S02]  /*6b50*/  ISETP.GT.AND P1, PT, R97, 0x18, !P1 ;  /* 0x000000186100780c */ /* 0x000fe40004f24270 */
[----:B------:R-:W-:-:S02]  /*6b60*/  FMNMX.FTZ R11, R156, R11, !PT ;  /* 0x0000000b9c0b7209 */ /* 0x000fc40007810000 */
[----:B------:R-:W-:Y:S02]  /*6b70*/  ISETP.LT.OR P1, PT, R93, 0x19, P1 ;  /* 0x000000195d00780c */ /* 0x000fe40000f21670 */
[----:B------:R-:W-:Y:S02]  /*6b80*/  FMNMX.FTZ R11, R148, R11, !PT ;  /* 0x0000000b940b7209 */ /* 0x000fe40007810000 */
[----:B------:R-:W-:Y:S02]  /*6b90*/  FSEL R88, R88, -INF , !P1 ;  /* 0xff80000058587808 */ /* 0x000fe40004800000 */
[----:B------:R-:W-:Y:S02]  /*6ba0*/  ISETP.GT.AND P1, PT, R97, 0x19, !P2 ;  /* 0x000000196100780c */ /* 0x000fe40005724270 */
[----:B------:R-:W-:Y:S02]  /*6bb0*/  FMNMX.FTZ R11, R128, R11, !PT ;  /* 0x0000000b800b7209 */ /* 0x000fe40007810000 */
[----:B------:R-:W-:-:S02]  /*6bc0*/  ISETP.LT.OR P1, PT, R93, 0x1a, P1 ;  /* 0x0000001a5d00780c */ /* 0x000fc40000f21670 */
[----:B------:R-:W-:Y:S02]  /*6bd0*/  FMNMX.FTZ R11, R126, R11, !PT ;  /* 0x0000000b7e0b7209 */ /* 0x000fe40007810000 */
[----:B------:R-:W-:Y:S02]  /*6be0*/  FSEL R134, R89, -INF , !P1 ;  /* 0xff80000059867808 */ /* 0x000fe40004800000 */
        /* <DEDUP_REMOVED lines=19> */
[----:B------:R-:W-:Y:S02]  /*6d20*/  ISETP.NE.AND P1, PT, R144, RZ, PT ;  /* 0x000000ff9000720c */ /* 0x000fe40003f25270 */
[----:B------:R-:W-:Y:S02]  /*6d30*/  FMNMX.FTZ R11, R108, R11, !PT ;  /* 0x0000000b6c0b7209 */ /* 0x000fe40007810000 */
[----:B------:R-:W-:-:S02]  /*6d40*/  ISETP.GT.AND P1, PT, R97, 0x29, !P1 ;  /* 0x000000296100780c */ /* 0x000fc40004f24270 */
[----:B------:R-:W-:Y:S02]  /*6d50*/  FMNMX.FTZ R11, R106, R11, !PT ;  /* 0x0000000b6a0b7209 */ /* 0x000fe40007810000 */
[----:B------:R-:W-:Y:S02]  /*6d60*/  ISETP.LT.OR P1, PT, R93, 0x2a, P1 ;  /* 0x0000002a5d00780c */ /* 0x000fe40000f21670 */
[----:B------:R-:W-:Y:S02]  /*6d70*/  FMNMX.FTZ R11, R96, R11, !PT ;  /* 0x0000000b600b7209 */ /* 0x000fe40007810000 */
[----:B------:R-:W-:Y:S02]  /*6d80*/  FSEL R130, R95, -INF , !P1 ;  /* 0xff8000005f827808 */ /* 0x000fe40004800000 */
[----:B------:R-:W-:Y:S02]  /*6d90*/  ISETP.NE.AND P1, PT, R145, RZ, PT ;  /* 0x000000ff9100720c */ /* 0x000fe40003f25270 */
[----:B------:R-:W-:-:S02]  /*6da0*/  FMNMX.FTZ R11, R92, R11, !PT ;  /* 0x0000000b5c0b7209 */ /* 0x000fc40007810000 */
[----:B------:R-:W-:Y:S02]  /*6db0*/  ISETP.GT.AND P1, PT, R97, 0x30, !P1 ;  /* 0x000000306100780c */ /* 0x000fe40004f24270 */
[----:B------:R-:W-:Y:S02]  /*6dc0*/  FMNMX.FTZ R15, R104, R11, !PT ;  /* 0x0000000b680f7209 */ /* 0x000fe40007810000 */
[----:B------:R-:W-:Y:S01]  /*6dd0*/  ISETP.LT.OR P1, PT, R93, 0x31, P1 ;  /* 0x000000315d00780c */ /* 0x000fe20000f21670 */
[----:B------:R-:W0:Y:S01]  /*6de0*/  LDC R11, c[0x0][0x988] ;  /* 0x00026200ff0b7b82 */ /* 0x000e220000000800 */
[----:B------:R-:W-:Y:S01]  /*6df0*/  ISETP.NE.AND P2, PT, R155, RZ, PT ;  /* 0x000000ff9b00720c */ /* 0x000fe20003f45270 */
[----:B------:R-:W1:Y:S01]  /*6e00*/  SHFL.BFLY PT, R174, R15, 0x2, 0x1f ;  /* 0x0c401f000fae7f89 */ /* 0x000e6200000e0000 */
[----:B------:R-:W-:Y:S02]  /*6e10*/  FSEL R98, R98, -INF , !P1 ;  /* 0xff80000062627808 */ /* 0x000fe40004800000 */
[----:B------:R-:W-:-:S02]  /*6e20*/  ISETP.NE.AND P1, PT, R147, RZ, PT ;  /* 0x000000ff9300720c */ /* 0x000fc40003f25270 */
[----:B------:R-:W-:Y:S02]  /*6e30*/  ISETP.NE.AND P6, PT, R123, RZ, PT ;  /* 0x000000ff7b00720c */ /* 0x000fe40003fc5270 */
[C---:B------:R-:W-:Y:S02]  /*6e40*/  ISETP.GT.AND P1, PT, R97.reuse, 0x31, !P1 ;  /* 0x000000316100780c */ /* 0x040fe40004f24270 */
[----:B------:R-:W-:Y:S02]  /*6e50*/  ISETP.GT.AND P3, PT, R97, 0x50, !P3 ;  /* 0x000000506100780c */ /* 0x000fe40005f64270 */
[C---:B------:R-:W-:Y:S02]  /*6e60*/  ISETP.LT.OR P1, PT, R93.reuse, 0x32, P1 ;  /* 0x000000325d00780c */ /* 0x040fe40000f21670 */
[----:B------:R-:W-:Y:S02]  /*6e70*/  ISETP.LT.OR P3, PT, R93, 0x51, P3 ;  /* 0x000000515d00780c */ /* 0x000fe40001f61670 */
[----:B------:R-:W-:-:S02]  /*6e80*/  FSEL R94, R99, -INF , !P1 ;  /* 0xff800000635e7808 */ /* 0x000fc40004800000 */
[----:B------:R-:W-:Y:S02]  /*6e90*/  ISETP.NE.AND P1, PT, R149, RZ, PT ;  /* 0x000000ff9500720c */ /* 0x000fe40003f25270 */
[C---:B------:R-:W-:Y:S02]  /*6ea0*/  ISETP.GT.AND P4, PT, R97.reuse, 0x51, !P4 ;  /* 0x000000516100780c */ /* 0x040fe40006784270 */
[----:B------:R-:W-:Y:S02]  /*6eb0*/  ISETP.GT.AND P1, PT, R97, 0x38, !P1 ;  /* 0x000000386100780c */ /* 0x000fe40004f24270 */
[----:B------:R-:W-:Y:S02]  /*6ec0*/  FSEL R154, R154, -INF , !P3 ;  /* 0xff8000009a9a7808 */ /* 0x000fe40005800000 */
[----:B------:R-:W-:Y:S02]  /*6ed0*/  ISETP.LT.OR P1, PT, R93, 0x39, P1 ;  /* 0x000000395d00780c */ /* 0x000fe40000f21670 */
[----:B-1----:R-:W-:-:S02]  /*6ee0*/  FMNMX.FTZ R21, R15, R174, !PT ;  /* 0x000000ae0f157209 */ /* 0x002fc40007810000 */
[----:B------:R-:W-:Y:S02]  /*6ef0*/  FSEL R100, R100, -INF , !P1 ;  /* 0xff80000064647808 */ /* 0x000fe40004800000 */
[----:B------:R-:W-:Y:S01]  /*6f00*/  ISETP.NE.AND P1, PT, R151, RZ, PT ;  /* 0x000000ff9700720c */ /* 0x000fe20003f25270 */
[----:B------:R-:W1:Y:S01]  /*6f10*/  SHFL.BFLY PT, R174, R21, 0x1, 0x1f ;  /* 0x0c201f0015ae7f89 */ /* 0x000e6200000e0000 */
[----:B------:R-:W-:Y:S02]  /*6f20*/  ISETP.LT.OR P4, PT, R93, 0x52, P4 ;  /* 0x000000525d00780c */ /* 0x000fe40002781670 */
[C---:B------:R-:W-:Y:S02]  /*6f30*/  ISETP.GT.AND P1, PT, R97.reuse, 0x39, !P1 ;  /* 0x000000396100780c */ /* 0x040fe40004f24270 */
[----:B------:R-:W-:Y:S02]  /*6f40*/  ISETP.GT.AND P5, PT, R97, 0x58, !P5 ;  /* 0x000000586100780c */ /* 0x000fe40006fa4270 */
[----:B------:R-:W-:-:S02]  /*6f50*/  ISETP.LT.OR P1, PT, R93, 0x3a, P1 ;  /* 0x0000003a5d00780c */ /* 0x000fc40000f21670 */
[----:B------:R-:W-:Y:S02]  /*6f60*/  FSEL R158, R158, -INF , !P4 ;  /* 0xff8000009e9e7808 */ /* 0x000fe40006000000 */
[----:B------:R-:W-:Y:S02]  /*6f70*/  FSEL R142, R101, -INF , !P1 ;  /* 0xff800000658e7808 */ /* 0x000fe40004800000 */
[----:B------:R-:W-:Y:S02]  /*6f80*/  ISETP.NE.AND P1, PT, R113, RZ, PT ;  /* 0x000000ff7100720c */ /* 0x000fe40003f25270 */
[----:B------:R-:W-:Y:S02]  /*6f90*/  ISETP.LT.OR P5, PT, R93, 0x59, P5 ;  /* 0x000000595d00780c */ /* 0x000fe40002fa1670 */
[----:B------:R-:W-:Y:S02]  /*6fa0*/  ISETP.GT.AND P1, PT, R97, 0x40, !P1 ;  /* 0x000000406100780c */ /* 0x000fe40004f24270 */
[----:B------:R-:W-:-:S02]  /*6fb0*/  FSEL R102, R102, -INF , !P5 ;  /* 0xff80000066667808 */ /* 0x000fc40006800000 */
[----:B------:R-:W-:Y:S02]  /*6fc0*/  ISETP.LT.OR P1, PT, R93, 0x41, P1 ;  /* 0x000000415d00780c */ /* 0x000fe40000f21670 */
[----:B-1----:R-:W-:Y:S02]  /*6fd0*/  FMNMX.FTZ R174, R21, R174, !PT ;  /* 0x000000ae15ae7209 */ /* 0x002fe40007810000 */
[----:B------:R-:W-:Y:S02]  /*6fe0*/  FSEL R144, R105, -INF , !P1 ;  /* 0xff80000069907808 */ /* 0x000fe40004800000 */
[----:B------:R-:W-:-:S04]  /*6ff0*/  ISETP.NE.AND P1, PT, R153, RZ, PT ;  /* 0x000000ff9900720c */ /* 0x000fc80003f25270 */
[----:B------:R-:W-:-:S04]  /*7000*/  ISETP.GT.AND P1, PT, R97, 0x41, !P1 ;  /* 0x000000416100780c */ /* 0x000fc80004f24270 */
[----:B------:R-:W-:-:S04]  /*7010*/  ISETP.LT.OR P1, PT, R93, 0x42, P1 ;  /* 0x000000425d00780c */ /* 0x000fc80000f21670 */
        /* <DEDUP_REMOVED lines=8> */
[----:B------:R-:W-:Y:S02]  /*70a0*/  ISETP.GT.AND P1, PT, R97, RZ, !P6 ;  /* 0x000000ff6100720c */ /* 0x000fe40007724270 */
[----:B------:R-:W-:Y:S02]  /*70b0*/  ISETP.NE.AND P6, PT, R125, RZ, PT ;  /* 0x000000ff7d00720c */ /* 0x000fe40003fc5270 */
[----:B------:R-:W-:Y:S02]  /*70c0*/  ISETP.LT.OR P1, PT, R93, 0x1, P1 ;  /* 0x000000015d00780c */ /* 0x000fe40000f21670 */
[----:B------:R-:W-:Y:S02]  /*70d0*/  ISETP.GT.AND P2, PT, R97, 0x59, !P6 ;  /* 0x000000596100780c */ /* 0x000fe40007744270 */
[----:B------:R-:W-:Y:S01]  /*70e0*/  FSEL R188, R0, -INF , !P1 ;  /* 0xff80000000bc7808 */ /* 0x000fe20004800000 */
[C---:B0-----:R-:W-:Y:S01]  /*70f0*/  FMUL.FTZ R0, R174.reuse, R11 ;  /* 0x0000000bae007220 */ /* 0x041fe20000410000 */
[----:B------:R-:W-:-:S02]  /*7100*/  FSETP.NEU.FTZ.AND P1, PT, R174, -INF , PT ;  /* 0xff800000ae00780b */ /* 0x000fc40003f3d000 */
[----:B------:R-:W-:Y:S02]  /*7110*/  FMNMX.FTZ R15, R188, R7, !PT ;  /* 0x00000007bc0f7209 */ /* 0x000fe40007810000 */
[----:B------:R-:W-:Y:S02]  /*7120*/  FSEL R111, R0, RZ, P1 ;  /* 0x000000ff006f7208 */ /* 0x000fe40000800000 */
[----:B------:R-:W-:Y:S02]  /*7130*/  FMNMX.FTZ R21, R140, R15, !PT ;  /* 0x0000000f8c157209 */ /* 0x000fe40007810000 */
[----:B------:R-:W-:Y:S01]  /*7140*/  ISETP.LT.OR P2, PT, R93, 0x5a, P2 ;  /* 0x0000005a5d00780c */ /* 0x000fe20001741670 */
[--C-:B------:R-:W-:Y:S01]  /*7150*/  FFMA.FTZ R0, R176, R11, -R111.reuse ;  /* 0x0000000bb0007223 */ /* 0x100fe2000001086f */
[----:B------:R-:W-:Y:S01]  /*7160*/  FMNMX.FTZ R21, R14, R21, !PT ;  /* 0x000000150e157209 */ /* 0x000fe20007810000 */
[-CC-:B------:R-:W-:Y:S01]  /*7170*/  FFMA.FTZ R93, R126, R11.reuse, -R111.reuse ;  /* 0x0000000b7e5d7223 */ /* 0x180fe2000001086f */
[----:B------:R-:W-:Y:S01]  /*7180*/  FSEL R126, R103, -INF , !P2 ;  /* 0xff800000677e7808 */ /* 0x000fe20005000000 */
[--C-:B------:R-:W-:Y:S01]  /*7190*/  FFMA.FTZ R107, R107, R11, -R111.reuse ;  /* 0x0000000b6b6b7223 */ /* 0x100fe2000001086f */
[----:B------:R-:W-:Y:S01]  /*71a0*/  FMNMX.FTZ R21, R138, R21, !PT ;  /* 0x000000158a157209 */ /* 0x000fe20007810000 */
[--C-:B------:R-:W-:Y:S01]  /*71b0*/  FFMA.FTZ R105, R106, R11, -R111.reuse ;  /* 0x0000000b6a697223 */ /* 0x100fe2000001086f */
[----:B------:R-:W-:Y:S01]  /*71c0*/  FSEL R109, R174, RZ, P1 ;  /* 0x000000ffae6d7208 */ /* 0x000fe20000800000 */
[----:B------:R-:W-:Y:S01]  /*71d0*/  MUFU.EX2 R15, R107 ;  /* 0x0000006b000f7308 */ /* 0x000fe20000000800 */
[----:B------:R-:W-:Y:S01]  /*71e0*/  FMNMX.FTZ R21, R20, R21, !PT ;  /* 0x0000001514157209 */ /* 0x000fe20007810000 */
[-CC-:B------:R-:W-:Y:S01]  /*71f0*/  FFMA.FTZ R106, R92, R11.reuse, -R111.reuse ;  /* 0x0000000b5c6a7223 */ /* 0x180fe2000001086f */
[-CC-:B------:R-:W-:Y:S01]  /*7200*/  FFMA.FTZ R184, R184, R11.reuse, -R111.reuse ;  /* 0x0000000bb8b87223 */ /* 0x180fe2000001086f */
[--C-:B------:R-:W-:Y:S01]  /*7210*/  FFMA.FTZ R186, R186, R11, -R111.reuse ;  /* 0x0000000bbaba7223 */ /* 0x100fe2000001086f */
[----:B------:R-:W-:Y:S01]  /*7220*/  FMNMX.FTZ R89, R136, R21, !PT ;  /* 0x0000001588597209 */ /* 0x000fe20007810000 */
[-CC-:B------:R-:W-:Y:S01]  /*7230*/  FFMA.FTZ R182, R182, R11.reuse, -R111.reuse ;  /* 0x0000000bb6b67223 */ /* 0x180fe2000001086f */
[--C-:B------:R-:W-:Y:S01]  /*7240*/  FFMA.FTZ R180, R180, R11, -R111.reuse ;  /* 0x0000000bb4b47223 */ /* 0x100fe2000001086f */
        /* <DEDUP_REMOVED lines=8> */
[----:B------:R-:W0:Y:S01]  /*72d0*/  MUFU.EX2 R184, R184 ;  /* 0x000000b800b87308 */ /* 0x000e220000000800 */
[----:B------:R-:W-:Y:S01]  /*72e0*/  FMNMX.FTZ R89, R90, R89, !PT ;  /* 0x000000595a597209 */ /* 0x000fe20007810000 */
[-CC-:B------:R-:W-:Y:S01]  /*72f0*/  FFMA.FTZ R97, R116, R11.reuse, -R111.reuse ;  /* 0x0000000b74617223 */ /* 0x180fe2000001086f */
[-CC-:B------:R-:W-:Y:S01]  /*7300*/  FFMA.FTZ R116, R124, R11.reuse, -R111.reuse ;  /* 0x0000000b7c747223 */ /* 0x180fe2000001086f */
[----:B------:R-:W-:Y:S01]  /*7310*/  LOP3.LUT P6, RZ, R175, 0x7f, RZ, 0xc0, !PT ;  /* 0x0000007fafff7812 */ /* 0x000fe200078cc0ff */
[--C-:B------:R-:W-:Y:S01]  /*7320*/  FFMA.FTZ R101, R114, R11, -R111.reuse ;  /* 0x0000000b72657223 */ /* 0x100fe2000001086f */
[----:B------:R-:W-:Y:S01]  /*7330*/  FMNMX.FTZ R91, R132, R89, !PT ;  /* 0x00000059845b7209 */ /* 0x000fe20007810000 */
[-CC-:B------:R-:W-:Y:S01]  /*7340*/  FFMA.FTZ R112, R112, R11.reuse, -R111.reuse ;  /* 0x0000000b70707223 */ /* 0x180fe2000001086f */
[----:B------:R-:W-:Y:S01]  /*7350*/  MUFU.EX2 R182, R182 ;  /* 0x000000b600b67308 */ /* 0x000fe20000000800 */
[--C-:B------:R-:W-:Y:S01]  /*7360*/  FFMA.FTZ R108, R108, R11, -R111.reuse ;  /* 0x0000000b6c6c7223 */ /* 0x100fe2000001086f */
[----:B------:R-:W-:Y:S01]  /*7370*/  FMNMX.FTZ R91, R2, R91, !PT ;  /* 0x0000005b025b7209 */ /* 0x000fe20007810000 */
[----:B------:R-:W-:-:S03]  /*7380*/  FFMA.FTZ R96, R96, R11, -R111 ;  /* 0x0000000b60607223 */ /* 0x000fc6000001086f */
[----:B------:R-:W-:Y:S02]  /*7390*/  FMNMX.FTZ R91, R130, R91, !PT ;  /* 0x0000005b825b7209 */ /* 0x000fe40007810000 */
[----:B------:R-:W-:Y:S01]  /*73a0*/  MUFU.EX2 R89, R180 ;  /* 0x000000b400597308 */ /* 0x000fe20000000800 */
[----:B0-----:R-:W-:Y:S02]  /*73b0*/  F2FP.F16.F32.PACK_AB R156, R184, R15 ;  /* 0x0000000fb89c723e */ /* 0x001fe400000000ff */
[----:B------:R-:W-:-:S04]  /*73c0*/  FMNMX.FTZ R91, R98, R91, !PT ;  /* 0x0000005b625b7209 */ /* 0x000fc80007810000 */
[----:B------:R-:W-:Y:S01]  /*73d0*/  FMNMX.FTZ R95, R94, R91, !PT ;  /* 0x0000005b5e5f7209 */ /* 0x000fe20007810000 */
[----:B------:R-:W-:Y:S03]  /*73e0*/  MUFU.EX2 R178, R178 ;  /* 0x000000b200b27308 */ /* 0x000fe60000000800 */
[----:B------:R-:W-:-:S04]  /*73f0*/  FMNMX.FTZ R95, R100, R95, !PT ;  /* 0x0000005f645f7209 */ /* 0x000fc80007810000 */
[----:B------:R-:W-:Y:S01]  /*7400*/  FMNMX.FTZ R95, R142, R95, !PT ;  /* 0x0000005f8e5f7209 */ /* 0x000fe20007810000 */
[----:B------:R0:W-:Y:S03]  /*7410*/  MUFU.EX2 R91, R0 ;  /* 0x00000000005b7308 */ /* 0x0001e60000000800 */
        /* <DEDUP_REMOVED lines=10> */
[----:B0-----:R-:W-:Y:S01]  /*74c0*/  FMNMX.FTZ R0, R126, R99, !PT ;  /* 0x000000637e007209 */ /* 0x001fe20007810000 */
[----:B------:R-:W-:Y:S01]  /*74d0*/  MUFU.EX2 R93, R93 ;  /* 0x0000005d005d7308 */ /* 0x000fe20000000800 */
[-CC-:B------:R-:W-:Y:S01]  /*74e0*/  FFMA.FTZ R99, R118, R11.reuse, -R111.reuse ;  /* 0x0000000b76637223 */ /* 0x180fe2000001086f */
[--C-:B------:R-:W-:Y:S02]  /*74f0*/  FFMA.FTZ R118, R122, R11, -R111.reuse ;  /* 0x0000000b7a767223 */ /* 0x100fe4000001086f */
[----:B------:R-:W0:Y:S04]  /*7500*/  SHFL.BFLY PT, R103, R0, 0x2, 0x1f ;  /* 0x0c401f0000677f89 */ /* 0x000e2800000e0000 */
[----:B------:R-:W-:Y:S08]  /*7510*/  MUFU.EX2 R120, R120 ;  /* 0x0000007800787308 */ /* 0x000ff00000000800 */
[----:B------:R-:W-:Y:S08]  /*7520*/  MUFU.EX2 R97, R97 ;  /* 0x0000006100617308 */ /* 0x000ff00000000800 */
[----:B------:R-:W-:Y:S01]  /*7530*/  MUFU.EX2 R116, R116 ;  /* 0x0000007400747308 */ /* 0x000fe20000000800 */
[----:B0-----:R-:W-:Y:S01]  /*7540*/  FMNMX.FTZ R107, R0, R103, !PT ;  /* 0x00000067006b7209 */ /* 0x001fe20007810000 */
[----:B------:R-:W-:-:S06]  /*7550*/  FFMA.FTZ R103, R110, R11, -R111 ;  /* 0x0000000b6e677223 */ /* 0x000fcc000001086f */
[----:B------:R-:W-:Y:S01]  /*7560*/  MUFU.EX2 R99, R99 ;  /* 0x0000006300637308 */ /* 0x000fe20000000800 */
[----:B------:R-:W0:Y:S07]  /*7570*/  SHFL.BFLY PT, R0, R107, 0x1, 0x1f ;  /* 0x0c201f006b007f89 */ /* 0x000e2e00000e0000 */
[----:B------:R-:W-:Y:S08]  /*7580*/  MUFU.EX2 R118, R118 ;  /* 0x0000007600767308 */ /* 0x000ff00000000800 */
[----:B------:R-:W-:Y:S08]  /*7590*/  MUFU.EX2 R101, R101 ;  /* 0x0000006500657308 */ /* 0x000ff00000000800 */
[----:B------:R-:W-:Y:S01]  /*75a0*/  MUFU.EX2 R112, R112 ;  /* 0x0000007000707308 */ /* 0x000fe20000000800 */
[----:B0-----:R-:W-:Y:S01]  /*75b0*/  FMNMX.FTZ R92, R107, R0, !PT ;  /* 0x000000006b5c7209 */ /* 0x001fe20007810000 */
[----:B------:R-:W-:Y:S01]  /*75c0*/  FADD.FTZ R0, -R109, R8 ;  /* 0x000000086d007221 */ /* 0x000fe20000010100 */
[----:B------:R-:W-:-:S02]  /*75d0*/  FFMA.FTZ R107, R104, R11, -R111 ;  /* 0x0000000b686b7223 */ /* 0x000fc4000001086f */
[C---:B------:R-:W-:Y:S01]  /*75e0*/  FSETP.NEU.FTZ.AND P1, PT, R92.reuse, -INF , PT ;  /* 0xff8000005c00780b */ /* 0x040fe20003f3d000 */
[-C--:B------:R-:W-:Y:S01]  /*75f0*/  FMUL.FTZ R8, R92, R11.reuse ;  /* 0x0000000b5c087220 */ /* 0x080fe20000410000 */
[----:B------:R-:W-:Y:S01]  /*7600*/  FMUL.FTZ R0, R0, R11 ;  /* 0x0000000b00007220 */ /* 0x000fe20000410000 */
[----:B------:R-:W-:Y:S03]  /*7610*/  MUFU.EX2 R103, R103 ;  /* 0x0000006700677308 */ /* 0x000fe60000000800 */
[----:B------:R-:W-:-:S05]  /*7620*/  FSEL R109, R8, RZ, P1 ;  /* 0x000000ff086d7208 */ /* 0x000fca0000800000 */
[-CC-:B------:R-:W-:Y:S01]  /*7630*/  FFMA.FTZ R151, R2, R11.reuse, -R109.reuse ;  /* 0x0000000b02977223 */ /* 0x180fe2000001086d */
[----:B------:R-:W-:Y:S01]  /*7640*/  FSEL R2, R92, RZ, P1 ;  /* 0x000000ff5c027208 */ /* 0x000fe20000800000 */
[----:B------:R-:W0:Y:S01]  /*7650*/  MUFU.EX2 R0, R0 ;  /* 0x0000000000007308 */ /* 0x000e220000000800 */
[-CC-:B------:R-:W-:Y:S01]  /*7660*/  FFMA.FTZ R157, R188, R11.reuse, -R109.reuse ;  /* 0x0000000bbc9d7223 */ /* 0x180fe2000001086d */
[-CC-:B------:R-:W-:Y:S01]  /*7670*/  FFMA.FTZ R8, R140, R11.reuse, -R109.reuse ;  /* 0x0000000b8c087223 */ /* 0x180fe2000001086d */
[-C--:B------:R-:W-:Y:S01]  /*7680*/  FFMA.FTZ R159, R14, R11.reuse, -R109 ;  /* 0x0000000b0e9f7223 */ /* 0x080fe2000001086d */
[----:B------:R-:W-:Y:S01]  /*7690*/  FADD.FTZ R2, -R2, R7 ;  /* 0x0000000702027221 */ /* 0x000fe20000010100 */
[-CC-:B------:R-:W-:Y:S01]  /*76a0*/  FFMA.FTZ R14, R138, R11.reuse, -R109.reuse ;  /* 0x0000000b8a0e7223 */ /* 0x180fe2000001086d */
[-CC-:B------:R-:W-:Y:S01]  /*76b0*/  FFMA.FTZ R153, R20, R11.reuse, -R109.reuse ;  /* 0x0000000b14997223 */ /* 0x180fe2000001086d */
[-CC-:B------:R-:W-:Y:S01]  /*76c0*/  FFMA.FTZ R20, R136, R11.reuse, -R109.reuse ;  /* 0x0000000b88147223 */ /* 0x180fe2000001086d */
        /* <DEDUP_REMOVED lines=8> */
[-C--:B------:R-:W-:Y:S01]  /*7750*/  FFMA.FTZ R104, R130, R11.reuse, -R109 ;  /* 0x0000000b82687223 */ /* 0x080fe2000001086d */
[----:B------:R-:W1:Y:S01]  /*7760*/  MUFU.EX2 R2, R2 ;  /* 0x0000000200027308 */ /* 0x000e620000000800 */
[----:B0-----:R-:W-:Y:S01]  /*7770*/  FFMA.FTZ R7, R0, R6, R15 ;  /* 0x0000000600077223 */ /* 0x001fe2000001000f */
[-CC-:B------:R-:W-:Y:S01]  /*7780*/  FFMA.FTZ R100, R100, R11.reuse, -R109.reuse ;  /* 0x0000000b64647223 */ /* 0x180fe2000001086d */
[-CC-:B------:R-:W-:Y:S01]  /*7790*/  FFMA.FTZ R142, R142, R11.reuse, -R109.reuse ;  /* 0x0000000b8e8e7223 */ /* 0x180fe2000001086d */
[-C--:B------:R-:W-:Y:S01]  /*77a0*/  FFMA.FTZ R144, R144, R11.reuse, -R109 ;  /* 0x0000000b90907223 */ /* 0x080fe2000001086d */
[----:B------:R-:W-:Y:S01]  /*77b0*/  FADD.FTZ R6, R184, R7 ;  /* 0x00000007b8067221 */ /* 0x000fe20000010000 */
[-CC-:B------:R-:W-:Y:S01]  /*77c0*/  FFMA.FTZ R146, R146, R11.reuse, -R109.reuse ;  /* 0x0000000b92927223 */ /* 0x180fe2000001086d */
[-CC-:B------:R-:W-:Y:S01]  /*77d0*/  FFMA.FTZ R150, R150, R11.reuse, -R109.reuse ;  /* 0x0000000b96967223 */ /* 0x180fe2000001086d */
[----:B------:R-:W0:Y:S01]  /*77e0*/  MUFU.EX2 R8, R8 ;  /* 0x0000000800087308 */ /* 0x000e220000000800 */
[----:B------:R-:W-:Y:S01]  /*77f0*/  FADD.FTZ R7, R21, R6 ;  /* 0x0000000615077221 */ /* 0x000fe20000010000 */
[----:B------:R-:W-:Y:S01]  /*7800*/  FFMA.FTZ R102, R102, R11, -R109 ;  /* 0x0000000b66667223 */ /* 0x000fe2000001086d */
[C---:B------:R-:W-:Y:S01]  /*7810*/  ISETP.GT.AND P1, PT, R9.reuse, R12, PT ;  /* 0x0000000c0900720c */ /* 0x040fe20003f24270 */
[----:B------:R-:W-:-:S02]  /*7820*/  VIADD R9, R9, 0xffffffff ;  /* 0xffffffff09097836 */ /* 0x000fc40000000000 */
[----:B------:R-:W-:Y:S01]  /*7830*/  FADD.FTZ R6, R182, R7 ;  /* 0x00000007b6067221 */ /* 0x000fe20000010000 */
[----:B------:R-:W-:Y:S01]  /*7840*/  F2FP.F16.F32.PACK_AB R140, R112, R101 ;  /* 0x00000065708c723e */ /* 0x000fe200000000ff */
[----:B------:R-:W2:Y:S01]  /*7850*/  MUFU.EX2 R159, R159 ;  /* 0x0000009f009f7308 */ /* 0x000ea20000000800 */
[----:B-1----:R-:W-:Y:S01]  /*7860*/  FFMA.FTZ R3, R2, R3, R157 ;  /* 0x0000000302037223 */ /* 0x002fe2000001009d */
[----:B------:R-:W-:-:S04]  /*7870*/  FADD.FTZ R7, R89, R6 ;  /* 0x0000000659077221 */ /* 0x000fc80000010000 */
[----:B------:R-:W-:Y:S02]  /*7880*/  FADD.FTZ R110, R178, R7 ;  /* 0x00000007b26e7221 */ /* 0x000fe40000010000 */
[----:B------:R-:W1:Y:S01]  /*7890*/  MUFU.EX2 R14, R14 ;  /* 0x0000000e000e7308 */ /* 0x000e620000000800 */
[C---:B0-----:R-:W-:Y:S01]  /*78a0*/  FADD.FTZ R6, R8.reuse, R3 ;  /* 0x0000000308067221 */ /* 0x041fe20000010000 */
[----:B------:R-:W-:Y:S01]  /*78b0*/  FADD.FTZ R7, R91, R110 ;  /* 0x0000006e5b077221 */ /* 0x000fe20000010000 */
[----:B------:R-:W-:Y:S01]  /*78c0*/  F2FP.F16.F32.PACK_AB R157, R8, R157 ;  /* 0x0000009d089d723e */ /* 0x000fe200000000ff */
[----:B------:R-:W-:Y:S02]  /*78d0*/  IMAD.MOV.U32 R8, RZ, RZ, R174 ;  /* 0x000000ffff087224 */ /* 0x000fe400078e00ae */
[----:B------:R-:W-:Y:S02]  /*78e0*/  FADD.FTZ R7, R176, R7 ;  /* 0x00000007b0077221 */ /* 0x000fe40000010000 */
        /* <DEDUP_REMOVED lines=11> */
[----:B-1----:R-:W-:-:S07]  /*79a0*/  FADD.FTZ R3, R155, R6 ;  /* 0x000000069b037221 */ /* 0x002fce0000010000 */
[----:B------:R1:W-:Y:S01]  /*79b0*/  MUFU.EX2 R145, R94 ;  /* 0x0000005e00917308 */ /* 0x0003e20000000800 */
[----:B0-----:R-:W-:Y:S01]  /*79c0*/  FADD.FTZ R6, R88, R3 ;  /* 0x0000000358067221 */ /* 0x001fe20000010000 */
[----:B------:R-:W-:Y:S01]  /*79d0*/  FFMA.FTZ R3, R152, R11, -R109 ;  /* 0x0000000b98037223 */ /* 0x000fe2000001086d */
[----:B------:R-:W-:Y:S02]  /*79e0*/  F2FP.F16.F32.PACK_AB R152, R178, R89 ;  /* 0x00000059b298723e */ /* 0x000fe400000000ff */
[----:B------:R-:W-:-:S03]  /*79f0*/  F2FP.F16.F32.PACK_AB R155, R88, R155 ;  /* 0x0000009b589b723e */ /* 0x000fc600000000ff */
[----:B------:R-:W0:Y:S01]  /*7a00*/  MUFU.EX2 R90, R90 ;  /* 0x0000005a005a7308 */ /* 0x000e220000000800 */
[----:B-1----:R-:W-:Y:S01]  /*7a10*/  FADD.FTZ R94, R148, R7 ;  /* 0x00000007945e7221 */ /* 0x002fe20000010000 */
[----:B------:R-:W-:-:S03]  /*7a20*/  F2FP.F16.F32.PACK_AB R148, R95, R148 ;  /* 0x000000945f94723e */ /* 0x000fc600000000ff */
[----:B------:R-:W-:-:S03]  /*7a30*/  FADD.FTZ R94, R95, R94 ;  /* 0x0000005e5f5e7221 */ /* 0x000fc60000010000 */
[----:B------:R-:W1:Y:S01]  /*7a40*/  MUFU.EX2 R151, R151 ;  /* 0x0000009700977308 */ /* 0x000e620000000800 */
[----:B------:R-:W-:-:S04]  /*7a50*/  FADD.FTZ R7, R93, R94 ;  /* 0x0000005e5d077221 */ /* 0x000fc80000010000 */
[----:B------:R-:W-:Y:S01]  /*7a60*/  FADD.FTZ R94, R120, R7 ;  /* 0x00000007785e7221 */ /* 0x000fe20000010000 */
[----:B--2---:R-:W-:Y:S01]  /*7a70*/  FADD.FTZ R7, R149, R6 ;  /* 0x0000000695077221 */ /* 0x004fe20000010000 */
[-C--:B------:R-:W-:Y:S01]  /*7a80*/  FFMA.FTZ R6, R154, R11.reuse, -R109 ;  /* 0x0000000b9a067223 */ /* 0x080fe2000001086d */
[----:B------:R2:W-:Y:S01]  /*7a90*/  MUFU.EX2 R114, R98 ;  /* 0x0000006200727308 */ /* 0x0005e20000000800 */
[----:B------:R-:W-:Y:S01]  /*7aa0*/  FADD.FTZ R111, R97, R94 ;  /* 0x0000005e616f7221 */ /* 0x000fe20000010000 */
[----:B0-----:R-:W-:Y:S01]  /*7ab0*/  FADD.FTZ R94, R90, R7 ;  /* 0x000000075a5e7221 */ /* 0x001fe20000010000 */
[-CC-:B------:R-:W-:Y:S01]  /*7ac0*/  FFMA.FTZ R7, R158, R11.reuse, -R109.reuse ;  /* 0x0000000b9e077223 */ /* 0x180fe2000001086d */
[----:B------:R-:W-:Y:S01]  /*7ad0*/  FFMA.FTZ R109, R126, R11, -R109 ;  /* 0x0000000b7e6d7223 */ /* 0x000fe2000001086d */
[----:B------:R-:W-:Y:S02]  /*7ae0*/  F2FP.F16.F32.PACK_AB R158, R182, R21 ;  /* 0x00000015b69e723e */ /* 0x000fe400000000ff */
[----:B------:R-:W-:Y:S01]  /*7af0*/  F2FP.F16.F32.PACK_AB R154, R176, R91 ;  /* 0x0000005bb09a723e */ /* 0x000fe200000000ff */
[----:B------:R-:W0:Y:S01]  /*7b00*/  MUFU.EX2 R104, R104 ;  /* 0x0000006800687308 */ /* 0x000e220000000800 */
[----:B--2---:R-:W-:Y:S01]  /*7b10*/  IMAD.U32 R98, RZ, RZ, UR14 ;  /* 0x0000000eff627e24 */ /* 0x004fe2000f8e00ff */
[----:B------:R-:W-:-:S03]  /*7b20*/  F2FP.F16.F32.PACK_AB R149, R90, R149 ;  /* 0x000000955a95723e */ /* 0x000fc600000000ff */
[----:B------:R-:W-:-:S03]  /*7b30*/  @!P6 VIADD R98, R98, 0x2a860 ;  /* 0x0002a8606262e836 */ /* 0x000fc60000000000 */
[----:B------:R-:W2:Y:S02]  /*7b40*/  MUFU.EX2 R100, R100 ;  /* 0x0000006400647308 */ /* 0x000ea40000000800 */
[----:B------:R-:W-:-:S04]  /*7b50*/  @!P6 PRMT R98, RZ, 0x654, R98 ;  /* 0x00000654ff62e816 */ /* 0x000fc80000000062 */
[----:B------:R3:W-:Y:S02]  /*7b60*/  @!P6 SYNCS.ARRIVE.TRANS64.RED.A1T0 RZ, [R98+URZ], RZ ;  /* 0x000000ff62ffe9a7 */ /* 0x0007e4000810043f */
[----:B------:R-:W4:Y:S01]  /*7b70*/  MUFU.EX2 R147, R142 ;  /* 0x0000008e00937308 */ /* 0x000f220000000800 */
[----:B---3--:R-:W-:Y:S01]  /*7b80*/  FADD.FTZ R98, R116, R111 ;  /* 0x0000006f74627221 */ /* 0x008fe20000010000 */
[----:B-1----:R-:W-:-:S06]  /*7b90*/  FADD.FTZ R111, R151, R94 ;  /* 0x0000005e976f7221 */ /* 0x002fcc0000010000 */
[----:B------:R1:W3:Y:S01]  /*7ba0*/  MUFU.EX2 R110, R144 ;  /* 0x00000090006e7308 */ /* 0x0002e20000000800 */
[C---:B0-----:R-:W-:Y:S01]  /*7bb0*/  F2FP.F16.F32.PACK_AB R151, R104.reuse, R151 ;  /* 0x000000976897723e */ /* 0x041fe200000000ff */
[----:B------:R-:W-:Y:S01]  /*7bc0*/  FADD.FTZ R113, R99, R98 ;  /* 0x0000006263717221 */ /* 0x000fe20000010000 */
[----:B------:R-:W-:-:S03]  /*7bd0*/  FADD.FTZ R111, R104, R111 ;  /* 0x0000006f686f7221 */ /* 0x000fc60000010000 */
[----:B------:R-:W-:Y:S01]  /*7be0*/  FADD.FTZ R94, R118, R113 ;  /* 0x00000071765e7221 */ /* 0x000fe20000010000 */
[----:B------:R-:W-:Y:S01]  /*7bf0*/  FADD.FTZ R111, R114, R111 ;  /* 0x0000006f726f7221 */ /* 0x000fe20000010000 */
[----:B------:R0:W5:Y:S01]  /*7c00*/  MUFU.EX2 R141, R146 ;  /* 0x00000092008d7308 */ /* 0x0001620000000800 */
[----:B-1----:R-:W-:Y:S01]  /*7c10*/  F2FP.F16.F32.PACK_AB R144, R116, R97 ;  /* 0x000000617490723e */ /* 0x002fe200000000ff */
[----:B------:R-:W-:Y:S01]  /*7c20*/  FADD.FTZ R113, R101, R94 ;  /* 0x0000005e65717221 */ /* 0x000fe20000010000 */
[C---:B------:R-:W-:Y:S01]  /*7c30*/  FADD.FTZ R111, R145.reuse, R111 ;  /* 0x0000006f916f7221 */ /* 0x040fe20000010000 */
[----:B------:R-:W-:Y:S02]  /*7c40*/  F2FP.F16.F32.PACK_AB R145, R145, R114 ;  /* 0x000000729191723e */ /* 0x000fe400000000ff */
[----:B------:R-:W-:Y:S01]  /*7c50*/  FADD.FTZ R94, R112, R113 ;  /* 0x00000071705e7221 */ /* 0x000fe20000010000 */
[----:B--2---:R-:W-:Y:S01]  /*7c60*/  FADD.FTZ R111, R100, R111 ;  /* 0x0000006f646f7221 */ /* 0x004fe20000010000 */
[----:B------:R1:W2:Y:S01]  /*7c70*/  MUFU.EX2 R122, R150 ;  /* 0x00000096007a7308 */ /* 0x0002a20000000800 */
[----:B0-----:R-:W-:Y:S01]  /*7c80*/  F2FP.F16.F32.PACK_AB R146, R118, R99 ;  /* 0x000000637692723e */ /* 0x001fe200000000ff */
[----:B------:R-:W-:Y:S01]  /*7c90*/  FADD.FTZ R15, R103, R94 ;  /* 0x0000005e670f7221 */ /* 0x000fe20000010000 */
[C---:B----4-:R-:W-:Y:S01]  /*7ca0*/  FADD.FTZ R111, R147.reuse, R111 ;  /* 0x0000006f936f7221 */ /* 0x050fe20000010000 */
[----:B------:R-:W-:-:S03]  /*7cb0*/  F2FP.F16.F32.PACK_AB R147, R147, R100 ;  /* 0x000000649393723e */ /* 0x000fc600000000ff */
[----:B---3--:R-:W-:Y:S01]  /*7cc0*/  FADD.FTZ R111, R110, R111 ;  /* 0x0000006f6e6f7221 */ /* 0x008fe20000010000 */
[----:B------:R-:W0:Y:S01]  /*7cd0*/  MUFU.EX2 R108, R108 ;  /* 0x0000006c006c7308 */ /* 0x000e220000000800 */
[----:B-1----:R-:W-:Y:S02]  /*7ce0*/  F2FP.F16.F32.PACK_AB R150, R120, R93 ;  /* 0x0000005d7896723e */ /* 0x002fe400000000ff */
[C---:B-----5:R-:W-:Y:S01]  /*7cf0*/  FADD.FTZ R111, R141.reuse, R111 ;  /* 0x0000006f8d6f7221 */ /* 0x060fe20000010000 */
[----:B------:R-:W-:-:S04]  /*7d00*/  F2FP.F16.F32.PACK_AB R141, R141, R110 ;  /* 0x0000006e8d8d723e */ /* 0x000fc800000000ff */
        /* <DEDUP_REMOVED lines=17> */
[----:B------:R-:W-:Y:S01]  /*7e20*/  F2FP.F16.F32.PACK_AB R137, R7, R98 ;  /* 0x000000620789723e */ /* 0x000fe200000000ff */
[----:B------:R-:W-:-:S05]  /*7e30*/  IMAD.MOV.U32 R7, RZ, RZ, R92 ;  /* 0x000000ffff077224 */ /* 0x000fca00078e005c */
[----:B------:R-:W2:Y:S01]  /*7e40*/  MUFU.EX2 R107, R107 ;  /* 0x0000006b006b7308 */ /* 0x000ea20000000800 */
[----:B0-----:R-:W-:-:S07]  /*7e50*/  FADD.FTZ R6, R106, R3 ;  /* 0x000000036a067221 */ /* 0x001fce0000010000 */
[----:B------:R-:W0:Y:S01]  /*7e60*/  MUFU.EX2 R109, R109 ;  /* 0x0000006d006d7308 */ /* 0x000e220000000800 */
[----:B-1----:R-:W-:Y:S01]  /*7e70*/  FADD.FTZ R111, R102, R111 ;  /* 0x0000006f666f7221 */ /* 0x002fe20000010000 */
[C---:B--2---:R-:W-:Y:S01]  /*7e80*/  FADD.FTZ R6, R107.reuse, R6 ;  /* 0x000000066b067221 */ /* 0x044fe20000010000 */
[----:B------:R-:W-:Y:S02]  /*7e90*/  F2FP.F16.F32.PACK_AB R138, R107, R106 ;  /* 0x0000006a6b8a723e */ /* 0x000fe400000000ff */
[C---:B0-----:R-:W-:Y:S01]  /*7ea0*/  FADD.FTZ R3, R109.reuse, R111 ;  /* 0x0000006f6d037221 */ /* 0x041fe20000010000 */
[----:B------:R-:W-:Y:S01]  /*7eb0*/  F2FP.F16.F32.PACK_AB R139, R109, R102 ;  /* 0x000000666d8b723e */ /* 0x000fe200000000ff */
[----:B------:R-:W-:Y:S06]  /*7ec0*/  @P1 BRA `(.L_x_1129) ;  /* 0xffffffcc002c1947 */ /* 0x000fec000383ffff */
[----:B------:R-:W-:Y:S01]  /*7ed0*/  IMAD.MOV.U32 R7, RZ, RZ, R92 ;  /* 0x000000ffff077224 */ /* 0x000fe200078e005c */
[----:B------:R-:W-:Y:S01]  /*7ee0*/  UMOV UR37, UR5 ;  /* 0x0000000500257c82 */ /* 0x000fe20008000000 */
[----:B------:R-:W-:Y:S01]  /*7ef0*/  IMAD.MOV.U32 R8, RZ, RZ, R174 ;  /* 0x000000ffff087224 */ /* 0x000fe200078e00ae */
[----:B------:R-:W-:-:S06]  /*7f00*/  UMOV UR36, UR39 ;  /* 0x0000002700247c82 */ /* 0x000fcc0008000000 */
.L_x_1112:
[----:B------:R-:W0:Y:S01]  /*7f10*/  LDC R21, c[0x0][0x448] ;  /* 0x00011200ff157b82 */ /* 0x000e220000000800 */
[----:B------:R-:W-:Y:S01]  /*7f20*/  VIADD R12, R17, 0x7f ;  /* 0x0000007f110c7836 */ /* 0x000fe20000000000 */
[----:B------:R-:W-:Y:S01]  /*7f30*/  IADD3 R13, R16, 0x1, -R13 ;  /* 0x00000001100d7810 */ /* 0x000fe20007ffe80d */
[----:B------:R-:W-:-:S05]  /*7f40*/  ULDC UR4, c[0x0][0x9dc] ;  /* 0x0002770000047ab9 */ /* 0x000fca0000000800 */
[----:B------:R-:W1:Y:S01]  /*7f50*/  LDC R10, c[0x0][0x9e4] ;  /* 0x00027900ff0a7b82 */ /* 0x000e620000000800 */
[----:B0-----:R-:W-:-:S13]  /*7f60*/  ISETP.NE.AND P1, PT, R21, 0x1, PT ;  /* 0x000000011500780c */ /* 0x001fda0003f25270 */
[----:B------:R-:W0:Y:S08]  /*7f70*/  @P1 LDC R15, c[0x0][0x44c] ;  /* 0x00011300ff0f1b82 */ /* 0x000e300000000800 */
[----:B------:R-:W2:Y:S01]  /*7f80*/  @P1 LDC R14, c[0x0][0x450] ;  /* 0x00011400ff0e1b82 */ /* 0x000ea20000000800 */
[----:B0-----:R-:W-:-:S05]  /*7f90*/  @P1 IMAD.HI.U32 R15, R12, R15, RZ ;  /* 0x0000000f0c0f1227 */ /* 0x001fca00078e00ff */
[----:B--2---:R-:W-:Y:S02]  /*7fa0*/  @P1 SHF.R.U32.HI R12, RZ, R14, R15 ;  /* 0x0000000eff0c1219 */ /* 0x004fe4000001160f */
[----:B-1----:R-:W-:-:S03]  /*7fb0*/  ISETP.GE.AND P1, PT, R10, 0x1, PT ;  /* 0x000000010a00780c */ /* 0x002fc60003f26270 */
[----:B------:R-:W-:-:S04]  /*7fc0*/  IMAD.IADD R12, R13, 0x1, R12 ;  /* 0x000000010d0c7824 */ /* 0x000fc800078e020c */
[----:B------:R-:W-:-:S06]  /*7fd0*/  VIADD R13, R12, -UR4 ;  /* 0x800000040c0d7c36 */ /* 0x000fcc0008000000 */
[----:B------:R-:W-:Y:S05]  /*7fe0*/  @!P1 BRA `(.L_x_1130) ;  /* 0x00000000003c9947 */ /* 0x000fea0003800000 */
        /* <DEDUP_REMOVED lines=9> */
.L_x_1131:
[----:B------:R-:W-:-:S13]  /*8080*/  ISETP.NE.AND P1, PT, R10, 0x1, PT ;  /* 0x000000010a00780c */ /* 0x000fda0003f25270 */
[----:B------:R-:W0:Y:S02]  /*8090*/  @P1 LDC.64 R14, c[0x0][0x9e8] ;  /* 0x00027a00ff0e1b82 */ /* 0x000e240000000a00 */
[----:B0-----:R-:W-:-:S05]  /*80a0*/  @P1 IMAD.HI.U32 R14, R12, R14, RZ ;  /* 0x0000000e0c0e1227 */ /* 0x001fca00078e00ff */
[----:B------:R-:W-:-:S07]  /*80b0*/  @P1 SHF.R.U32.HI R12, RZ, R15, R14 ;  /* 0x0000000fff0c1219 */ /* 0x000fce000001160e */
.L_x_1132:
[----:B------:R-:W-:-:S05]  /*80c0*/  IMAD R12, R12, R10, RZ ;  /* 0x0000000a0c0c7224 */ /* 0x000fca00078e02ff */
[----:B------:R-:W-:-:S07]  /*80d0*/  VIMNMX R13, R13, R12, !PT ;  /* 0x0000000c0d0d7248 */ /* 0x000fce0007fe0100 */
.L_x_1130:
[----:B------:R-:W-:-:S04]  /*80e0*/  VIADD R13, R13, 0x5f ;  /* 0x0000005f0d0d7836 */ /* 0x000fc80000000000 */
[----:B------:R-:W-:-:S05]  /*80f0*/  IMAD.HI R13, R13, 0x2aaaaaab, RZ ;  /* 0x2aaaaaab0d0d7827 */ /* 0x000fca00078e02ff */
[----:B------:R-:W-:-:S04]  /*8100*/  SHF.R.U32.HI R12, RZ, 0x1f, R13 ;  /* 0x0000001fff0c7819 */ /* 0x000fc8000001160d */
[----:B------:R-:W-:-:S04]  /*8110*/  LEA.HI.SX32 R13, R13, R12, 0x1c ;  /* 0x0000000c0d0d7211 */ /* 0x000fc800078fe2ff */
[----:B------:R-:W-:-:S04]  /*8120*/  VIMNMX R14, R22, R13, !PT ;  /* 0x0000000d160e7248 */ /* 0x000fc80007fe0100 */
[----:B------:R-:W-:-:S13]  /*8130*/  ISETP.GE.AND P1, PT, R9, R14, PT ;  /* 0x0000000e0900720c */ /* 0x000fda0003f26270 */
[----:B------:R-:W-:Y:S05]  /*8140*/  @!P1 BRA `(.L_x_1133) ;  /* 0x0000002000909947 */ /* 0x000fea0003800000 */
[----:B------:R-:W-:Y:S01]  /*8150*/  IMAD.MOV.U32 R12, RZ, RZ, R7 ;  /* 0x000000ffff0c7224 */ /* 0x000fe200078e0007 */
[----:B------:R-:W-:Y:S01]  /*8160*/  UMOV UR7, UR36 ;  /* 0x0000002400077c82 */ /* 0x000fe20008000000 */
[----:B------:R-:W-:Y:S01]  /*8170*/  IMAD.MOV.U32 R15, RZ, RZ, R8 ;  /* 0x000000ffff0f7224 */ /* 0x000fe200078e0008 */
[----:B------:R-:W-:Y:S01]  /*8180*/  UMOV UR4, UR37 ;  /* 0x0000002500047c82 */ /* 0x000fe20008000000 */
[----:B------:R-:W-:-:S05]  /*8190*/  ULDC UR5, c[0x0][0x9d8] ;  /* 0x0002760000057ab9 */ /* 0x000fca0000000800 */
.L_x_1142:
[----:B------:R-:W-:-:S04]  /*81a0*/  UIADD3 UR37, UR4, 0x1, URZ ;  /* 0x0000000104257890 */ /* 0x000fc8000fffe03f */
[----:B------:R-:W-:-:S04]  /*81b0*/  UISETP.NE.AND UP0, UPT, UR37, 0x2, UPT ;  /* 0x000000022500788c */ /* 0x000fc8000bf05270 */
[----:B------:R-:W-:Y:S02]  /*81c0*/  USEL UR36, URZ, 0x1, UP0 ;  /* 0x000000013f247887 */ /* 0x000fe40008000000 */
[----:B------:R-:W-:Y:S02]  /*81d0*/  USEL UR37, UR37, URZ, UP0 ;  /* 0x0000003f25257287 */ /* 0x000fe40008000000 */
[----:B------:R-:W-:Y:S01]  /*81e0*/  ULOP3.LUT UR36, UR7, UR36, URZ, 0x3c, !UPT ;  /* 0x0000002407247292 */ /* 0x000fe2000f8e3c3f */
[----:B------:R-:W-:Y:S11]  /*81f0*/  @!P0 BRA `(.L_x_1134) ;  /* 0x0000000000048947 */ /* 0x000ff60003800000 */
[----:B------:R-:W-:Y:S01]  /*8200*/  BPT.TRAP 0x1 ;  /* 0x000000040000795c */ /* 0x000fe20000300000 */
.L_x_1134:
[----:B------:R-:W-:Y:S01]  /*8210*/  ULEA UR6, UR37, UR38, 0x3 ;  /* 0x0000002625067291 */ /* 0x000fe2000f8e183f */
[----:B------:R-:W-:-:S05]  /*8220*/  IMAD.U32 R7, RZ, RZ, UR36 ;  /* 0x00000024ff077e24 */ /* 0x000fca000f8e00ff */
[----:B------:R-:W-:-:S04]  /*8230*/  SHF.L.U32 R7, R7, 0x1f, RZ ;  /* 0x0000001f07077819 */ /* 0x000fc800000006ff */
[----:B------:R0:W1:Y:S01]  /*8240*/  SYNCS.PHASECHK.TRANS64.TRYWAIT P1, [UR6+0x2a830], R7 ;  /* 0x02a83007ff0075a7 */ /* 0x0000620008020146 */
[----:B------:R-:W-:Y:S05]  /*8250*/  @!P0 BRA `(.L_x_1135) ;  /* 0x0000000000048947 */ /* 0x000fea0003800000 */
[----:B------:R-:W-:Y:S01]  /*8260*/  BPT.TRAP 0x1 ;  /* 0x000000040000795c */ /* 0x000fe20000300000 */
.L_x_1135:
[----:B-1----:R-:W-:Y:S05]  /*8270*/  @P1 BRA `(.L_x_1136) ;  /* 0x0000000000081947 */ /* 0x002fea0003800000 */
[----:B------:R-:W1:Y:S02]  /*8280*/  SYNCS.PHASECHK.TRANS64.TRYWAIT P1, [UR6+0x2a830], R7 ;  /* 0x02a83007ff0075a7 */ /* 0x000e640008020146 */
[----:B-1----:R-:W-:Y:S05]  /*8290*/  @!P1 BRA `(.L_x_1137) ;  /* 0x000000cc00ec9947 */ /* 0x002fea0003800000 */
.L_x_1136:
        /* <DEDUP_REMOVED lines=135> */
.L_x_1138:
[----:B------:R-:W-:Y:S01]  /*8b10*/  ULEA UR10, UR4, UR38, 0x3 ;  /* 0x00000026040a7291 */ /* 0x000fe2000f8e183f */
[----:B------:R-:W-:-:S05]  /*8b20*/  IMAD.U32 R0, RZ, RZ, UR7 ;  /* 0x00000007ff007e24 */ /* 0x000fca000f8e00ff */
[----:B------:R-:W-:-:S04]  /*8b30*/  SHF.L.U32 R0, R0, 0x1f, RZ ;  /* 0x0000001f00007819 */ /* 0x000fc800000006ff */
[----:B------:R2:W3:Y:S01]  /*8b40*/  SYNCS.PHASECHK.TRANS64.TRYWAIT P1, [UR10+0x2a850], R0 ;  /* 0x02a85000ff0075a7 */ /* 0x0004e2000802014a */
[----:B------:R-:W-:Y:S05]  /*8b50*/  @!P0 BRA `(.L_x_1139) ;  /* 0x0000000000048947 */ /* 0x000fea0003800000 */
[----:B------:R-:W-:Y:S01]  /*8b60*/  BPT.TRAP 0x1 ;  /* 0x000000040000795c */ /* 0x000fe20000300000 */
.L_x_1139:
[----:B---3--:R-:W-:Y:S05]  /*8b70*/  @P1 BRA `(.L_x_1140) ;  /* 0x0000000000081947 */ /* 0x008fea0003800000 */
[----:B------:R-:W3:Y:S02]  /*8b80*/  SYNCS.PHASECHK.TRANS64.TRYWAIT P1, [UR10+0x2a850], R0 ;  /* 0x02a85000ff0075a7 */ /* 0x000ee4000802014a */
[----:B---3--:R-:W-:Y:S05]  /*8b90*/  @!P1 BRA `(.L_x_1141) ;  /* 0x000000c400c49947 */ /* 0x008fea0003800000 */
.L_x_1140:
[----:B------:R-:W-:Y:S01]  /*8ba0*/  UIADD3 UR6, UR38, 0x400, URZ ;  /* 0x0000040026067890 */ /* 0x000fe2000fffe03f */
[----:B------:R-:W-:Y:S01]  /*8bb0*/  WARPGROUP.ARRIVE ;  /* 0x00000000000079c5 */ /* 0x000fe20000000000 */
[----:B------:R-:W-:Y:S01]  /*8bc0*/  UMOV UR7, 0x40000040 ;  /* 0x4000004000077882 */ /* 0x000fe20000000000 */
[----:B------:R-:W-:Y:S01]  /*8bd0*/  FMUL.FTZ R2, R88, UR5 ;  /* 0x0000000558027c20 */ /* 0x000fe20008410000 */
[----:B------:R-:W-:Y:S01]  /*8be0*/  USHF.R.U32.HI UR6, URZ, 0x4, UR6 ;  /* 0x000000043f067899 */ /* 0x000fe20008011606 */
[----:B------:R-:W-:Y:S01]  /*8bf0*/  FMUL.FTZ R174, R89, UR5 ;  /* 0x0000000559ae7c20 */ /* 0x000fe20008410000 */
[----:B------:R-:W-:Y:S01]  /*8c00*/  FMUL.FTZ R176, R92, UR5 ;  /* 0x000000055cb07c20 */ /* 0x000fe20008410000 */
[----:B------:R-:W-:Y:S01]  /*8c10*/  FMUL.FTZ R178, R93, UR5 ;  /* 0x000000055db27c20 */ /* 0x000fe20008410000 */
[----:B------:R-:W-:Y:S01]  /*8c20*/  ULOP3.LUT UR6, UR6, 0x3fff, URZ, 0xc0, !UPT ;  /* 0x00003fff06067892 */ /* 0x000fe2000f8ec03f */
[----:B------:R-:W0:Y:S01]  /*8c30*/  MUFU.TANH R2, R2 ;  /* 0x0000000200027308 */ /* 0x000e220000002400 */
[----:B------:R-:W-:Y:S01]  /*8c40*/  FMUL.FTZ R180, R96, UR5 ;  /* 0x0000000560b47c20 */ /* 0x000fe20008410000 */
[----:B------:R-:W-:Y:S01]  /*8c50*/  FMUL.FTZ R182, R101, UR5 ;  /* 0x0000000565b67c20 */ /* 0x000fe20008410000 */
[----:B------:R-:W-:Y:S01]  /*8c60*/  ULOP3.LUT UR6, UR6, 0x3000000, URZ, 0xfc, !UPT ;  /* 0x0300000006067892 */ /* 0x000fe2000f8efc3f */
[----:B------:R-:W-:Y:S01]  /*8c70*/  FMUL.FTZ R184, R104, UR5 ;  /* 0x0000000568b87c20 */ /* 0x000fe20008410000 */
[----:B------:R-:W-:Y:S01]  /*8c80*/  FMUL.FTZ R186, R105, UR5 ;  /* 0x0000000569ba7c20 */ /* 0x000fe20008410000 */
[----:B------:R-:W-:Y:S01]  /*8c90*/  FMUL.FTZ R104, R110, UR5 ;  /* 0x000000056e687c20 */ /* 0x000fe20008410000 */
[----:B------:R-:W-:Y:S01]  /*8ca0*/  UIMAD UR4, UR4, 0x600, UR6 ;  /* 0x00000600040478a4 */ /* 0x000fe2000f8e0206 */
[----:B------:R-:W3:Y:S01]  /*8cb0*/  MUFU.TANH R174, R174 ;  /* 0x000000ae00ae7308 */ /* 0x000ee20000002400 */
        /* <DEDUP_REMOVED lines=9> */
[----:B------:R-:W4:Y:S01]  /*8d50*/  MUFU.TANH R176, R176 ;  /* 0x000000b000b07308 */ /* 0x000f220000002400 */
[----:B------:R-:W-:Y:S01]  /*8d60*/  UMOV UR7, 0x40000040 ;  /* 0x4000004000077882 */ /* 0x000fe20000000000 */
[----:B01----:R-:W-:Y:S01]  /*8d70*/  FMNMX.FTZ R7, R2, R15, !PT ;  /* 0x0000000f02077209 */ /* 0x003fe20007810000 */
[----:B------:R-:W-:Y:S01]  /*8d80*/  FMUL.FTZ R128, R128, UR5 ;  /* 0x0000000580807c20 */ /* 0x000fe20008410000 */
[----:B------:R-:W-:Y:S01]  /*8d90*/  FMUL.FTZ R190, R129, UR5 ;  /* 0x0000000581be7c20 */ /* 0x000fe20008410000 */
[----:B------:R-:W-:Y:S01]  /*8da0*/  FMUL.FTZ R132, R132, UR5 ;  /* 0x0000000584847c20 */ /* 0x000fe20008410000 */
[----:B------:R-:W-:Y:S01]  /*8db0*/  FMUL.FTZ R192, R133, UR5 ;  /* 0x0000000585c07c20 */ /* 0x000fe20008410000 */
[----:B---3--:R-:W-:Y:S01]  /*8dc0*/  FMNMX.FTZ R7, R174, R7, !PT ;  /* 0x00000007ae077209 */ /* 0x008fe20007810000 */
        /* <DEDUP_REMOVED lines=25> */
[----:B-1----:R-:W-:Y:S01]  /*8f60*/  FMNMX.FTZ R7, R180, R7, !PT ;  /* 0x00000007b4077209 */ /* 0x002fe20007810000 */
[----:B------:R-:W0:Y:S01]  /*8f70*/  LDC R11, c[0x0][0x988] ;  /* 0x00026200ff0b7b82 */ /* 0x000e220000000800 */
[----:B------:R-:W-:Y:S01]  /*8f80*/  FMUL.FTZ R202, R135, UR5 ;  /* 0x0000000587ca7c20 */ /* 0x000fe20008410000 */
[----:B------:R-:W1:Y:S04]  /*8f90*/  S2R R173, SR_TID.X ;  /* 0x0000000000ad7919 */ /* 0x000e680000002100 */
[----:B------:R-:W-:Y:S08]  /*8fa0*/  MUFU.TANH R186, R186 ;  /* 0x000000ba00ba7308 */ /* 0x000ff00000002400 */
[----:B------:R-:W-:Y:S08]  /*8fb0*/  MUFU.TANH R110, R110 ;  /* 0x0000006e006e7308 */ /* 0x000ff00000002400 */
[----:B------:R-:W-:Y:S08]  /*8fc0*/  MUFU.TANH R112, R112 ;  /* 0x0000007000707308 */ /* 0x000ff00000002400 */
[----:B------:R-:W-:Y:S01]  /*8fd0*/  MUFU.TANH R116, R116 ;  /* 0x0000007400747308 */ /* 0x000fe20000002400 */
[----:B-1----:R-:W-:-:S07]  /*8fe0*/  LOP3.LUT P1, RZ, R173, 0x7f, RZ, 0xc0, !PT ;  /* 0x0000007fadff7812 */ /* 0x002fce000782c0ff */
        /* <DEDUP_REMOVED lines=15> */
[----:B------:R-:W-:Y:S01]  /*90e0*/  FMUL.FTZ R108, R109, UR5 ;  /* 0x000000056d6c7c20 */ /* 0x000fe20008410000 */
[----:B------:R-:W-:Y:S01]  /*90f0*/  HGMMA.64x128x16.F32 R24, R152, gdesc[UR4].tnspB, R24, gsb0 ;  /* 0x41e0000498187df0 */ /* 0x000fe20008000818 */
[----:B------:R-:W-:Y:S01]  /*9100*/  UIADD3 UR6, UR4, 0x100, URZ ;  /* 0x0000010004067890 */ /* 0x000fe2000fffe03f */
[----:B------:R-:W1:Y:S01]  /*9110*/  MUFU.TANH R156, R156 ;  /* 0x0000009c009c7308 */ /* 0x000e620000002400 */
[----:B------:R-:W-:-:S07]  /*9120*/  UMOV UR7, 0x40000040 ;  /* 0x4000004000077882 */ /* 0x000fce0000000000 */
[----:B------:R-:W3:Y:S08]  /*9130*/  MUFU.TANH R158, R158 ;  /* 0x0000009e009e7308 */ /* 0x000ef00000002400 */
[----:B------:R-:W4:Y:S01]  /*9140*/  MUFU.TANH R106, R106 ;  /* 0x0000006a006a7308 */ /* 0x000f220000002400 */
[----:B-1----:R-:W-:-:S07]  /*9150*/  FMNMX.FTZ R7, R156, R7, !PT ;  /* 0x000000079c077209 */ /* 0x002fce0007810000 */
[----:B------:R-:W1:Y:S01]  /*9160*/  MUFU.TANH R108, R108 ;  /* 0x0000006c006c7308 */ /* 0x000e620000002400 */
[----:B---3--:R-:W-:-:S04]  /*9170*/  FMNMX.FTZ R7, R158, R7, !PT ;  /* 0x000000079e077209 */ /* 0x008fc80007810000 */
[----:B------:R-:W-:-:S03]  /*9180*/  FMNMX.FTZ R7, R182, R7, !PT ;  /* 0x00000007b6077209 */ /* 0x000fc60007810000 */
[----:B------:R-:W-:Y:S01]  /*9190*/  MUFU.TANH R88, R88 ;  /* 0x0000005800587308 */ /* 0x000fe20000002400 */
[----:B------:R-:W-:-:S04]  /*91a0*/  FMNMX.FTZ R7, R184, R7, !PT ;  /* 0x00000007b8077209 */ /* 0x000fc80007810000 */
[----:B------:R-:W-:-:S03]  /*91b0*/  FMNMX.FTZ R7, R186, R7, !PT ;  /* 0x00000007ba077209 */ /* 0x000fc60007810000 */
[----:B------:R-:W-:Y:S01]  /*91c0*/  MUFU.TANH R90, R90 ;  /* 0x0000005a005a7308 */ /* 0x000fe20000002400 */
[----:B----4-:R-:W-:-:S04]  /*91d0*/  FMNMX.FTZ R7, R106, R7, !PT ;  /* 0x000000076a077209 */ /* 0x010fc80007810000 */
[----:B-1----:R-:W-:-:S03]  /*91e0*/  FMNMX.FTZ R7, R108, R7, !PT ;  /* 0x000000076c077209 */ /* 0x002fc60007810000 */
        /* <DEDUP_REMOVED lines=25> */
[----:B------:R-:W1:Y:S08]  /*9380*/  MUFU.TANH R152, R152 ;  /* 0x0000009800987308 */ /* 0x000e700000002400 */
[----:B------:R-:W3:Y:S08]  /*9390*/  MUFU.TANH R154, R154 ;  /* 0x0000009a009a7308 */ /* 0x000ef00000002400 */
[----:B------:R-:W-:Y:S01]  /*93a0*/  MUFU.TANH R126, R126 ;  /* 0x0000007e007e7308 */ /* 0x000fe20000002400 */
[----:B-1----:R-:W-:-:S04]  /*93b0*/  FMNMX.FTZ R7, R152, R7, !PT ;  /* 0x0000000798077209 */ /* 0x002fc80007810000 */
[----:B------:R-:W-:-:S03]  /*93c0*/  FMNMX.FTZ R7, R124, R7, !PT ;  /* 0x000000077c077209 */ /* 0x000fc60007810000 */
[----:B------:R-:W-:Y:S01]  /*93d0*/  MUFU.TANH R130, R130 ;  /* 0x0000008200827308 */ /* 0x000fe20000002400 */
[----:B---3--:R-:W-:-:S04]  /*93e0*/  FMNMX.FTZ R7, R154, R7, !PT ;  /* 0x000000079a077209 */ /* 0x008fc80007810000 */
[----:B------:R-:W-:-:S03]  /*93f0*/  FMNMX.FTZ R7, R128, R7, !PT ;  /* 0x0000000780077209 */ /* 0x000fc60007810000 */
[----:B------:R-:W-:Y:S01]  /*9400*/  MUFU.TANH R200, R200 ;  /* 0x000000c800c87308 */ /* 0x000fe20000002400 */
[----:B------:R-:W-:-:S04]  /*9410*/  FMNMX.FTZ R7, R190, R7, !PT ;  /* 0x00000007be077209 */ /* 0x000fc80007810000 */
[----:B------:R-:W-:-:S03]  /*9420*/  FMNMX.FTZ R7, R132, R7, !PT ;  /* 0x0000000784077209 */ /* 0x000fc60007810000 */
[----:B------:R-:W-:Y:S01]  /*9430*/  MUFU.TANH R134, R134 ;  /* 0x0000008600867308 */ /* 0x000fe20000002400 */
[----:B------:R-:W-:-:S05]  /*9440*/  FMNMX.FTZ R7, R192, R7, !PT ;  /* 0x00000007c0077209 */ /* 0x000fca0007810000 */
[----:B--2---:R-:W1:Y:S02]  /*9450*/  SHFL.BFLY PT, R0, R7, 0x2, 0x1f ;  /* 0x0c401f0007007f89 */ /* 0x004e6400000e0000 */
[----:B------:R-:W-:Y:S01]  /*9460*/  MUFU.TANH R202, R202 ;  /* 0x000000ca00ca7308 */ /* 0x000fe20000002400 */
[----:B-1----:R-:W-:-:S05]  /*9470*/  FMNMX.FTZ R0, R7, R0, !PT ;  /* 0x0000000007007209 */ /* 0x002fca0007810000 */
[----:B------:R-:W1:Y:S02]  /*9480*/  SHFL.BFLY PT, R7, R0, 0x1, 0x1f ;  /* 0x0c201f0000077f89 */ /* 0x000e6400000e0000 */
[----:B-1----:R-:W-:Y:S02]  /*9490*/  FMNMX.FTZ R8, R0, R7, !PT ;  /* 0x0000000700087209 */ /* 0x002fe40007810000 */
[----:B------:R-:W-:-:S03]  /*94a0*/  FMNMX.FTZ R7, R13, R12, !PT ;  /* 0x0000000c0d077209 */ /* 0x000fc60007810000 */
[----:B0-----:R-:W-:Y:S01]  /*94b0*/  FMUL.FTZ R111, R8, R11 ;  /* 0x0000000b086f7220 */ /* 0x001fe20000410000 */
[----:B------:R-:W-:Y:S01]  /*94c0*/  FMNMX.FTZ R7, R20, R7, !PT ;  /* 0x0000000714077209 */ /* 0x000fe20007810000 */
[----:B------:R-:W-:Y:S02]  /*94d0*/  FADD.FTZ R0, -R8, R15 ;  /* 0x0000000f08007221 */ /* 0x000fe40000010100 */
[--C-:B------:R-:W-:Y:S01]  /*94e0*/  FFMA.FTZ R15, R2, R11, -R111.reuse ;  /* 0x0000000b020f7223 */ /* 0x100fe2000001086f */
[----:B------:R-:W-:Y:S01]  /*94f0*/  FMNMX.FTZ R7, R88, R7, !PT ;  /* 0x0000000758077209 */ /* 0x000fe20007810000 */
[-C--:B------:R-:W-:Y:S01]  /*9500*/  FMUL.FTZ R0, R0, R11.reuse ;  /* 0x0000000b00007220 */ /* 0x080fe20000410000 */
[-CC-:B------:R-:W-:Y:S01]  /*9510*/  FFMA.FTZ R174, R174, R11.reuse, -R111.reuse ;  /* 0x0000000baeae7223 */ /* 0x180fe2000001086f */
        /* <DEDUP_REMOVED lines=24> */
[----:B------:R-:W-:Y:S01]  /*96a0*/  FFMA.FTZ R116, R154, R11, -R111 ;  /* 0x0000000b9a747223 */ /* 0x000fe2000001086f */
[----:B------:R-:W-:-:S02]  /*96b0*/  WARPGROUP.DEPBAR.LE gsb0, 0x0 ;  /* 0x00008000000079c5 */ /* 0x000fc40000010000 */
[----:B------:R-:W-:Y:S01]  /*96c0*/  WARPGROUP.ARRIVE ;  /* 0x00000000000079c5 */ /* 0x000fe20000000000 */
[----:B------:R-:W-:Y:S01]  /*96d0*/  FMNMX.FTZ R7, R102, R7, !PT ;  /* 0x0000000766077209 */ /* 0x000fe20007810000 */
[----:B------:R-:W-:Y:S01]  /*96e0*/  FMUL.FTZ R148, R123, UR5 ;  /* 0x000000057b947c20 */ /* 0x000fe20008410000 */
[----:B------:R-:W-:Y:S01]  /*96f0*/  FMUL.FTZ R150, R127, UR5 ;  /* 0x000000057f967c20 */ /* 0x000fe20008410000 */
[----:B------:R-:W-:Y:S01]  /*9700*/  MUFU.EX2 R89, R89 ;  /* 0x0000005900597308 */ /* 0x000fe20000000800 */
[----:B------:R-:W-:Y:S01]  /*9710*/  FMNMX.FTZ R7, R104, R7, !PT ;  /* 0x0000000768077209 */ /* 0x000fe20007810000 */
[----:B------:R-:W-:Y:S01]  /*9720*/  HGMMA.64x128x16.F32 R24, R144, gdesc[UR4].tnspB, R24, gsb0 ;  /* 0x41e0000490187df0 */ /* 0x000fe20008000818 */
[----:B------:R-:W-:Y:S01]  /*9730*/  UIADD3 UR6, UR4, 0x200, URZ ;  /* 0x0000020004067890 */ /* 0x000fe2000fffe03f */
[--C-:B------:R-:W-:Y:S01]  /*9740*/  FFMA.FTZ R107, R128, R11, -R111.reuse ;  /* 0x0000000b806b7223 */ /* 0x100fe2000001086f */
[----:B------:R-:W-:Y:S01]  /*9750*/  UMOV UR7, 0x40000040 ;  /* 0x4000004000077882 */ /* 0x000fe20000000000 */
[----:B------:R-:W-:Y:S01]  /*9760*/  FMNMX.FTZ R7, R194, R7, !PT ;  /* 0x00000007c2077209 */ /* 0x000fe20007810000 */
[----:B------:R-:W-:Y:S01]  /*9770*/  UIADD3 UR4, UR4, 0x280, URZ ;  /* 0x0000028004047890 */ /* 0x000fe2000fffe03f */
[----:B------:R-:W0:Y:S01]  /*9780*/  MUFU.TANH R148, R148 ;  /* 0x0000009400947308 */ /* 0x000e220000002400 */
[--C-:B------:R-:W-:Y:S01]  /*9790*/  FFMA.FTZ R120, R190, R11, -R111.reuse ;  /* 0x0000000bbe787223 */ /* 0x100fe2000001086f */
[----:B------:R-:W-:Y:S01]  /*97a0*/  FMNMX.FTZ R7, R114, R7, !PT ;  /* 0x0000000772077209 */ /* 0x000fe20007810000 */
[----:B------:R-:W-:-:S03]  /*97b0*/  FFMA.FTZ R109, R132, R11, -R111 ;  /* 0x0000000b846d7223 */ /* 0x000fc6000001086f */
[----:B------:R-:W-:Y:S02]  /*97c0*/  FMNMX.FTZ R7, R196, R7, !PT ;  /* 0x00000007c4077209 */ /* 0x000fe40007810000 */
[----:B------:R-:W1:Y:S02]  /*97d0*/  MUFU.TANH R150, R150 ;  /* 0x0000009600967308 */ /* 0x000e640000002400 */
[----:B------:R-:W-:-:S04]  /*97e0*/  FMNMX.FTZ R7, R118, R7, !PT ;  /* 0x0000000776077209 */ /* 0x000fc80007810000 */
[----:B------:R-:W-:Y:S02]  /*97f0*/  FMNMX.FTZ R7, R198, R7, !PT ;  /* 0x00000007c6077209 */ /* 0x000fe40007810000 */
[----:B------:R-:W2:Y:S02]  /*9800*/  MUFU.EX2 R176, R176 ;  /* 0x000000b000b07308 */ /* 0x000ea40000000800 */
[----:B------:R-:W-:-:S04]  /*9810*/  FMNMX.FTZ R7, R122, R7, !PT ;  /* 0x000000077a077209 */ /* 0x000fc80007810000 */
[----:B0-----:R-:W-:Y:S02]  /*9820*/  FMNMX.FTZ R7, R148, R7, !PT ;  /* 0x0000000794077209 */ /* 0x001fe40007810000 */
[----:B------:R-:W-:Y:S02]  /*9830*/  MUFU.EX2 R91, R91 ;  /* 0x0000005b005b7308 */ /* 0x000fe40000000800 */
[----:B------:R-:W-:-:S04]  /*9840*/  FMNMX.FTZ R7, R126, R7, !PT ;  /* 0x000000077e077209 */ /* 0x000fc80007810000 */
[----:B-1----:R-:W-:Y:S02]  /*9850*/  FMNMX.FTZ R7, R150, R7, !PT ;  /* 0x0000000796077209 */ /* 0x002fe40007810000 */
[----:B------:R-:W-:Y:S01]  /*9860*/  MUFU.EX2 R93, R93 ;  /* 0x0000005d005d7308 */ /* 0x000fe20000000800 */
[----:B--2---:R-:W-:Y:S02]  /*9870*/  F2FP.F16.F32.PACK_AB R158, R176, R89 ;  /* 0x00000059b09e723e */ /* 0x004fe400000000ff */
[----:B------:R-:W-:-:S04]  /*9880*/  FMNMX.FTZ R7, R130, R7, !PT ;  /* 0x0000000782077209 */ /* 0x000fc80007810000 */
[----:B------:R-:W-:Y:S01]  /*9890*/  FMNMX.FTZ R7, R200, R7, !PT ;  /* 0x00000007c8077209 */ /* 0x000fe20007810000 */
[----:B------:R-:W-:Y:S03]  /*98a0*/  MUFU.EX2 R95, R95 ;  /* 0x0000005f005f7308 */ /* 0x000fe60000000800 */
[----:B------:R-:W-:-:S04]  /*98b0*/  FMNMX.FTZ R7, R134, R7, !PT ;  /* 0x0000000786077209 */ /* 0x000fc80007810000 */
[----:B------:R-:W-:Y:S01]  /*98c0*/  FMNMX.FTZ R7, R202, R7, !PT ;  /* 0x00000007ca077209 */ /* 0x000fe20007810000 */
[----:B------:R-:W-:Y:S04]  /*98d0*/  MUFU.EX2 R178, R178 ;  /* 0x000000b200b27308 */ /* 0x000fe80000000800 */
[----:B------:R-:W0:Y:S04]  /*98e0*/  SHFL.BFLY PT, R2, R7, 0x2, 0x1f ;  /* 0x0c401f0007027f89 */ /* 0x000e2800000e0000 */
        /* <DEDUP_REMOVED lines=9> */
[----:B0-----:R-:W-:-:S05]  /*9980*/  FMNMX.FTZ R7, R2, R7, !PT ;  /* 0x0000000702077209 */ /* 0x001fca0007810000 */
[CC--:B------:R-:W-:Y:S01]  /*9990*/  FMUL.FTZ R113, R7.reuse, R11.reuse ;  /* 0x0000000b07717220 */ /* 0x0c0fe20000410000 */
[----:B------:R-:W-:Y:S01]  /*99a0*/  FADD.FTZ R2, -R7, R12 ;  /* 0x0000000c07027221 */ /* 0x000fe20000010100 */
[----:B------:R-:W-:Y:S02]  /*99b0*/  MUFU.EX2 R112, R112 ;  /* 0x0000007000707308 */ /* 0x000fe40000000800 */
[-CC-:B------:R-:W-:Y:S01]  /*99c0*/  FFMA.FTZ R13, R13, R11.reuse, -R113.reuse ;  /* 0x0000000b0d0d7223 */ /* 0x180fe20000010871 */
[-C--:B------:R-:W-:Y:S01]  /*99d0*/  FMUL.FTZ R2, R2, R11.reuse ;  /* 0x0000000b02027220 */ /* 0x080fe20000410000 */
        /* <DEDUP_REMOVED lines=13> */
[----:B0-----:R-:W-:-:S02]  /*9ab0*/  IMAD.U32 R13, RZ, RZ, UR37 ;  /* 0x00000025ff0d7e24 */ /* 0x001fc4000f8e00ff */
[-CC-:B------:R-:W-:Y:S01]  /*9ac0*/  FFMA.FTZ R114, R114, R11.reuse, -R113.reuse ;  /* 0x0000000b72727223 */ /* 0x180fe20000010871 */
[-CC-:B------:R-:W-:Y:S01]  /*9ad0*/  FFMA.FTZ R196, R196, R11.reuse, -R113.reuse ;  /* 0x0000000bc4c47223 */ /* 0x180fe20000010871 */
[-CC-:B------:R-:W-:Y:S01]  /*9ae0*/  FFMA.FTZ R118, R118, R11.reuse, -R113.reuse ;  /* 0x0000000b76767223 */ /* 0x180fe20000010871 */
[-CC-:B------:R-:W-:Y:S01]  /*9af0*/  FFMA.FTZ R198, R198, R11.reuse, -R113.reuse ;  /* 0x0000000bc6c67223 */ /* 0x180fe20000010871 */
[----:B------:R-:W-:Y:S01]  /*9b00*/  @!P1 LEA R13, R13, UR38, 0x3 ;  /* 0x000000260d0d9c11 */ /* 0x000fe2000f8e18ff */
[----:B------:R-:W-:Y:S01]  /*9b10*/  FFMA.FTZ R122, R122, R11, -R113 ;  /* 0x0000000b7a7a7223 */ /* 0x000fe20000010871 */
[----:B------:R-:W-:Y:S02]  /*9b20*/  WARPGROUP.DEPBAR.LE gsb0, 0x0 ;  /* 0x00008000000079c5 */ /* 0x000fe40000010000 */
[----:B------:R-:W-:Y:S01]  /*9b30*/  WARPGROUP.ARRIVE ;  /* 0x00000000000079c5 */ /* 0x000fe20000000000 */
[----:B------:R0:W2:Y:S01]  /*9b40*/  MUFU.EX2 R124, R20 ;  /* 0x00000014007c7308 */ /* 0x0000a20000000800 */
[----:B------:R-:W-:-:S02]  /*9b50*/  @!P1 VIADD R13, R13, 0x2a840 ;  /* 0x0002a8400d0d9836 */ /* 0x000fc40000000000 */
[-CC-:B------:R-:W-:Y:S01]  /*9b60*/  FFMA.FTZ R144, R156, R11.reuse, -R111.reuse ;  /* 0x0000000b9c907223 */ /* 0x180fe2000001086f */
[-C--:B------:R-:W-:Y:S01]  /*9b70*/  FFMA.FTZ R146, R182, R11.reuse, -R111 ;  /* 0x0000000bb6927223 */ /* 0x080fe2000001086f */
[----:B------:R-:W-:Y:S01]  /*9b80*/  FFMA.FTZ R148, R148, R11, -R113 ;  /* 0x0000000b94947223 */ /* 0x000fe20000010871 */
[----:B------:R-:W-:Y:S01]  /*9b90*/  HGMMA.64x128x16.F32 R24, R140, gdesc[UR4].tnspB, R24, gsb0 ;  /* 0x41e000048c187df0 */ /* 0x000fe20008000818 */
[----:B------:R-:W-:Y:S01]  /*9ba0*/  UMOV UR6, UR4 ;  /* 0x0000000400067c82 */ /* 0x000fe20008000000 */
[----:B------:R-:W-:Y:S01]  /*9bb0*/  UMOV UR7, 0x40000040 ;  /* 0x4000004000077882 */ /* 0x000fe20000000000 */
[----:B------:R-:W3:Y:S01]  /*9bc0*/  MUFU.EX2 R88, R88 ;  /* 0x0000005800587308 */ /* 0x000ee20000000800 */
[----:B------:R-:W-:Y:S01]  /*9bd0*/  @!P1 PRMT R13, RZ, 0x654, R13 ;  /* 0x00000654ff0d9816 */ /* 0x000fe2000000000d */
[----:B-1----:R-:W-:Y:S01]  /*9be0*/  FFMA.FTZ R3, R2, R3, R157 ;  /* 0x0000000302037223 */ /* 0x002fe2000001009d */
[-CC-:B------:R-:W-:Y:S01]  /*9bf0*/  FFMA.FTZ R126, R126, R11.reuse, -R113.reuse ;  /* 0x0000000b7e7e7223 */ /* 0x180fe20000010871 */
[-CC-:B------:R-:W-:Y:S01]  /*9c00*/  FFMA.FTZ R150, R150, R11.reuse, -R113.reuse ;  /* 0x0000000b96967223 */ /* 0x180fe20000010871 */
[----:B------:R-:W-:Y:S01]  /*9c10*/  FFMA.FTZ R130, R130, R11, -R113 ;  /* 0x0000000b82827223 */ /* 0x000fe20000010871 */
[----:B0-----:R-:W-:-:S02]  /*9c20*/  IMAD.U32 R20, RZ, RZ, UR10 ;  /* 0x0000000aff147e24 */ /* 0x001fc4000f8e00ff */
[-C--:B------:R-:W-:Y:S01]  /*9c30*/  FFMA.FTZ R200, R200, R11.reuse, -R113 ;  /* 0x0000000bc8c87223 */ /* 0x080fe20000010871 */
[----:B------:R-:W0:Y:S01]  /*9c40*/  MUFU.EX2 R90, R90 ;  /* 0x0000005a005a7308 */ /* 0x000e220000000800 */
[----:B--2---:R-:W-:Y:S01]  /*9c50*/  FADD.FTZ R3, R124, R3 ;  /* 0x000000037c037221 */ /* 0x004fe20000010000 */
[-CC-:B------:R-:W-:Y:S01]  /*9c60*/  FFMA.FTZ R134, R134, R11.reuse, -R113.reuse ;  /* 0x0000000b86867223 */ /* 0x180fe20000010871 */
[----:B------:R-:W-:Y:S02]  /*9c70*/  @!P1 VIADD R20, R20, 0x2a860 ;  /* 0x0002a86014149836 */ /* 0x000fe40000000000 */
[-C--:B------:R-:W-:Y:S01]  /*9c80*/  FFMA.FTZ R113, R202, R11.reuse, -R113 ;  /* 0x0000000bca717223 */ /* 0x080fe20000010871 */
[----:B------:R-:W-:Y:S01]  /*9c90*/  FFMA.FTZ R111, R192, R11, -R111 ;  /* 0x0000000bc06f7223 */ /* 0x000fe2000001086f */
[----:B------:R-:W-:Y:S01]  /*9ca0*/  UMOV UR4, UR37 ;  /* 0x0000002500047c82 */ /* 0x000fe20008000000 */
[----:B------:R-:W-:Y:S01]  /*9cb0*/  F2FP.F16.F32.PACK_AB R156, R174, R15 ;  /* 0x0000000fae9c723e */ /* 0x000fe200000000ff */
[----:B------:R-:W1:Y:S01]  /*9cc0*/  MUFU.EX2 R92, R92 ;  /* 0x0000005c005c7308 */ /* 0x000e620000000800 */
[----:B---3--:R-:W-:Y:S01]  /*9cd0*/  FADD.FTZ R3, R88, R3 ;  /* 0x0000000358037221 */ /* 0x008fe20000010000 */
[----:B------:R-:W-:-:S02]  /*9ce0*/  @!P1 PRMT R20, RZ, 0x654, R20 ;  /* 0x00000654ff149816 */ /* 0x000fc40000000014 */
[----:B------:R-:W-:-:S04]  /*9cf0*/  F2FP.F16.F32.PACK_AB R157, R124, R157 ;  /* 0x0000009d7c9d723e */ /* 0x000fc800000000ff */
[----:B------:R-:W2:Y:S01]  /*9d00*/  MUFU.EX2 R144, R144 ;  /* 0x0000009000907308 */ /* 0x000ea20000000800 */
[C---:B0-----:R-:W-:Y:S01]  /*9d10*/  FADD.FTZ R3, R90.reuse, R3 ;  /* 0x000000035a037221 */ /* 0x041fe20000010000 */
[----:B------:R-:W-:-:S06]  /*9d20*/  F2FP.F16.F32.PACK_AB R159, R90, R88 ;  /* 0x000000585a9f723e */ /* 0x000fcc00000000ff */
[----:B------:R-:W0:Y:S01]  /*9d30*/  MUFU.EX2 R94, R94 ;  /* 0x0000005e005e7308 */ /* 0x000e220000000800 */
[----:B-1----:R-:W-:-:S07]  /*9d40*/  FADD.FTZ R3, R92, R3 ;  /* 0x000000035c037221 */ /* 0x002fce0000010000 */
[----:B------:R-:W1:Y:S01]  /*9d50*/  MUFU.EX2 R96, R96 ;  /* 0x0000006000607308 */ /* 0x000e620000000800 */
[----:B--2---:R-:W-:-:S07]  /*9d60*/  F2FP.F16.F32.PACK_AB R152, R144, R91 ;  /* 0x0000005b9098723e */ /* 0x004fce00000000ff */
        /* <DEDUP_REMOVED lines=26> */
[----:B-1----:R-:W-:-:S07]  /*9f10*/  FADD.FTZ R3, R118, R3 ;  /* 0x0000000376037221 */ /* 0x002fce0000010000 */
[----:B------:R-:W-:Y:S01]  /*9f20*/  MUFU.EX2 R105, R105 ;  /* 0x0000006900697308 */ /* 0x000fe20000000800 */
[C---:B--2---:R-:W-:Y:S01]  /*9f30*/  FADD.FTZ R3, R147.reuse, R3 ;  /* 0x0000000393037221 */ /* 0x044fe20000010000 */
[----:B------:R-:W-:Y:S01]  /*9f40*/  F2FP.F16.F32.PACK_AB R147, R147, R118 ;  /* 0x000000769393723e */ /* 0x000fe200000000ff */
[----:B------:R-:W-:Y:S02]  /*9f50*/  WARPGROUP.DEPBAR.LE gsb0, 0x0 ;  /* 0x00008000000079c5 */ /* 0x000fe40000010000 */
[----:B------:R-:W-:Y:S01]  /*9f60*/  WARPGROUP.ARRIVE ;  /* 0x00000000000079c5 */ /* 0x000fe20000000000 */
[----:B------:R-:W-:Y:S02]  /*9f70*/  F2FP.F16.F32.PACK_AB R140, R112, R103 ;  /* 0x00000067708c723e */ /* 0x000fe400000000ff */
[----:B------:R1:W2:Y:S01]  /*9f80*/  MUFU.EX2 R141, R148 ;  /* 0x00000094008d7308 */ /* 0x0002a20000000800 */
[----:B0-----:R-:W-:Y:S02]  /*9f90*/  FADD.FTZ R3, R122, R3 ;  /* 0x000000037a037221 */ /* 0x001fe40000010000 */
[----:B------:R-:W-:Y:S01]  /*9fa0*/  HGMMA.64x128x16.F32 R24, R136, gdesc[UR4].tnspB, R24, gsb0 ;  /* 0x41e0000488187df0 */ /* 0x000fe20008000818 */
[----:B------:R-:W-:-:S04]  /*9fb0*/  UMOV UR7, UR36 ;  /* 0x0000002400077c82 */ /* 0x000fc80008000000 */
[----:B------:R-:W0:Y:S01]  /*9fc0*/  MUFU.EX2 R126, R126 ;  /* 0x0000007e007e7308 */ /* 0x000e220000000800 */
[----:B-1----:R-:W-:-:S07]  /*9fd0*/  F2FP.F16.F32.PACK_AB R148, R178, R95 ;  /* 0x0000005fb294723e */ /* 0x002fce00000000ff */
[----:B------:R-:W1:Y:S01]  /*9fe0*/  MUFU.EX2 R116, R116 ;  /* 0x0000007400747308 */ /* 0x000e620000000800 */
[C---:B--2---:R-:W-:Y:S01]  /*9ff0*/  FADD.FTZ R3, R141.reuse, R3 ;  /* 0x000000038d037221 */ /* 0x044fe20000010000 */
[----:B------:R-:W-:-:S06]  /*a000*/  F2FP.F16.F32.PACK_AB R141, R141, R122 ;  /* 0x0000007a8d8d723e */ /* 0x000fcc00000000ff */
[----:B------:R2:W3:Y:S01]  /*a010*/  MUFU.EX2 R143, R150 ;  /* 0x00000096008f7308 */ /* 0x0004e20000000800 */
[----:B0-----:R-:W-:-:S07]  /*a020*/  FADD.FTZ R3, R126, R3 ;  /* 0x000000037e037221 */ /* 0x001fce0000010000 */
[----:B------:R-:W-:Y:S01]  /*a030*/  MUFU.EX2 R107, R107 ;  /* 0x0000006b006b7308 */ /* 0x000fe20000000800 */
[----:B--2---:R-:W-:Y:S02]  /*a040*/  F2FP.F16.F32.PACK_AB R150, R106, R97 ;  /* 0x000000616a96723e */ /* 0x004fe400000000ff */
[----:B-1----:R-:W-:-:S05]  /*a050*/  F2FP.F16.F32.PACK_AB R142, R116, R105 ;  /* 0x00000069748e723e */ /* 0x002fca00000000ff */
[----:B------:R-:W0:Y:S01]  /*a060*/  MUFU.EX2 R130, R130 ;  /* 0x0000008200827308 */ /* 0x000e220000000800 */
[C---:B---3--:R-:W-:Y:S01]  /*a070*/  FADD.FTZ R3, R143.reuse, R3 ;  /* 0x000000038f037221 */ /* 0x048fe20000010000 */
[----:B------:R-:W-:-:S06]  /*a080*/  F2FP.F16.F32.PACK_AB R143, R143, R126 ;  /* 0x0000007e8f8f723e */ /* 0x000fcc00000000ff */
[----:B------:R-:W-:Y:S08]  /*a090*/  MUFU.EX2 R120, R120 ;  /* 0x0000007800787308 */ /* 0x000ff00000000800 */
[----:B------:R-:W-:Y:S01]  /*a0a0*/  MUFU.EX2 R109, R109 ;  /* 0x0000006d006d7308 */ /* 0x000fe20000000800 */
[----:B0-----:R-:W-:-:S07]  /*a0b0*/  FADD.FTZ R3, R130, R3 ;  /* 0x0000000382037221 */ /* 0x001fce0000010000 */
[----:B------:R-:W-:Y:S08]  /*a0c0*/  MUFU.EX2 R134, R134 ;  /* 0x0000008600867308 */ /* 0x000ff00000000800 */
[----:B------:R-:W0:Y:S08]  /*a0d0*/  MUFU.EX2 R12, R111 ;  /* 0x0000006f000c7308 */ /* 0x000e300000000800 */
[----:B------:R-:W1:Y:S01]  /*a0e0*/  MUFU.EX2 R113, R113 ;  /* 0x0000007100717308 */ /* 0x000e620000000800 */
[----:B------:R-:W-:-:S02]  /*a0f0*/  WARPGROUP.DEPBAR.LE gsb0, 0x0 ;  /* 0x00008000000079c5 */ /* 0x000fc40000010000 */
[----:B------:R2:W-:Y:S05]  /*a100*/  @!P1 SYNCS.ARRIVE.TRANS64.RED.A1T0 RZ, [R13+URZ], RZ ;  /* 0x000000ff0dff99a7 */ /* 0x0005ea000810043f */
[----:B------:R-:W3:Y:S01]  /*a110*/  MUFU.EX2 R137, R200 ;  /* 0x000000c800897308 */ /* 0x000ee20000000800 */
[----:B0-----:R-:W-:Y:S02]  /*a120*/  F2FP.F16.F32.PACK_AB R138, R12, R109 ;  /* 0x0000006d0c8a723e */ /* 0x001fe400000000ff */
[----:B------:R-:W-:Y:S02]  /*a130*/  F2FP.F16.F32.PACK_AB R136, R120, R107 ;  /* 0x0000006b7888723e */ /* 0x000fe400000000ff */
[----:B-1----:R-:W-:Y:S01]  /*a140*/  F2FP.F16.F32.PACK_AB R139, R113, R134 ;  /* 0x00000086718b723e */ /* 0x002fe200000000ff */
[----:B--2---:R-:W-:Y:S01]  /*a150*/  FFMA.FTZ R13, R0, R6, R15 ;  /* 0x00000006000d7223 */ /* 0x004fe2000001000f */
[----:B------:R0:W-:Y:S01]  /*a160*/  @!P1 SYNCS.ARRIVE.TRANS64.RED.A1T0 RZ, [R20+URZ], RZ ;  /* 0x000000ff14ff99a7 */ /* 0x0001e2000810043f */
[C---:B------:R-:W-:Y:S01]  /*a170*/  ISETP.GT.AND P1, PT, R9.reuse, R14, PT ;  /* 0x0000000e0900720c */ /* 0x040fe20003f24270 */
[----:B------:R-:W-:-:S02]  /*a180*/  VIADD R9, R9, 0xffffffff ;  /* 0xffffffff09097836 */ /* 0x000fc40000000000 */
[----:B------:R-:W-:Y:S01]  /*a190*/  FADD.FTZ R6, R174, R13 ;  /* 0x0000000dae067221 */ /* 0x000fe20000010000 */
[----:B------:R-:W-:-:S03]  /*a1a0*/  IMAD.MOV.U32 R15, RZ, RZ, R8 ;  /* 0x000000ffff0f7224 */ /* 0x000fc600078e0008 */
[----:B------:R-:W-:Y:S01]  /*a1b0*/  FADD.FTZ R13, R89, R6 ;  /* 0x00000006590d7221 */ /* 0x000fe20000010000 */
[C---:B---3--:R-:W-:Y:S01]  /*a1c0*/  FADD.FTZ R3, R137.reuse, R3 ;  /* 0x0000000389037221 */ /* 0x048fe20000010000 */
[----:B------:R-:W-:Y:S02]  /*a1d0*/  F2FP.F16.F32.PACK_AB R137, R137, R130 ;  /* 0x000000828989723e */ /* 0x000fe400000000ff */
[----:B------:R-:W-:Y:S01]  /*a1e0*/  FADD.FTZ R6, R176, R13 ;  /* 0x0000000db0067221 */ /* 0x000fe20000010000 */
[----:B------:R-:W-:-:S03]  /*a1f0*/  FADD.FTZ R3, R134, R3 ;  /* 0x0000000386037221 */ /* 0x000fc60000010000 */
[----:B------:R-:W-:Y:S01]  /*a200*/  FADD.FTZ R13, R91, R6 ;  /* 0x000000065b0d7221 */ /* 0x000fe20000010000 */
[----:B------:R-:W-:-:S03]  /*a210*/  FADD.FTZ R3, R113, R3 ;  /* 0x0000000371037221 */ /* 0x000fc60000010000 */
[----:B------:R-:W-:Y:S01]  /*a220*/  FADD.FTZ R6, R144, R13 ;  /* 0x0000000d90067221 */ /* 0x000fe20000010000 */
[----:B------:R-:W-:-:S03]  /*a230*/  F2FP.F16.F32.PACK_AB R144, R108, R99 ;  /* 0x000000636c90723e */ /* 0x000fc600000000ff */
[----:B------:R-:W-:-:S04]  /*a240*/  FADD.FTZ R13, R93, R6 ;  /* 0x000000065d0d7221 */ /* 0x000fc80000010000 */
[----:B------:R-:W-:Y:S01]  /*a250*/  FADD.FTZ R6, R146, R13 ;  /* 0x0000000d92067221 */ /* 0x000fe20000010000 */
[----:B------:R-:W-:-:S03]  /*a260*/  F2FP.F16.F32.PACK_AB R146, R110, R101 ;  /* 0x000000656e92723e */ /* 0x000fc600000000ff */
[----:B------:R-:W-:-:S04]  /*a270*/  FADD.FTZ R13, R95, R6 ;  /* 0x000000065f0d7221 */ /* 0x000fc80000010000 */
        /* <DEDUP_REMOVED lines=14> */
[----:B------:R-:W-:Y:S01]  /*a360*/  FADD.FTZ R6, R12, R13 ;  /* 0x0000000d0c067221 */ /* 0x000fe20000010000 */
[----:B------:R-:W-:Y:S01]  /*a370*/  IMAD.MOV.U32 R12, RZ, RZ, R7 ;  /* 0x000000ffff0c7224 */ /* 0x000fe200078e0007 */
[----:B0-----:R-:W-:Y:S06]  /*a380*/  @P1 BRA `(.L_x_1142) ;  /* 0xffffffdc00841947 */ /* 0x001fec000383ffff */
.L_x_1133:
[----:B------:R-:W-:-:S13]  /*a390*/  ISETP.GE.AND P1, PT, R9, R22, PT ;  /* 0x000000160900720c */ /* 0x000fda0003f26270 */
[----:B------:R-:W-:Y:S05]  /*a3a0*/  @!P1 BRA `(.L_x_1143) ;  /* 0x0000003000f09947 */ /* 0x000fea0003800000 */
[----:B------:R-:W-:Y:S01]  /*a3b0*/  IMAD.MOV.U32 R13, RZ, RZ, R7 ;  /* 0x000000ffff0d7224 */ /* 0x000fe200078e0007 */
[----:B------:R-:W-:Y:S01]  /*a3c0*/  UMOV UR7, UR36 ;  /* 0x0000002400077c82 */ /* 0x000fe20008000000 */
[----:B------:R-:W-:Y:S01]  /*a3d0*/  IMAD.MOV.U32 R12, RZ, RZ, R8 ;  /* 0x000000ffff0c7224 */ /* 0x000fe200078e0008 */
[----:B------:R-:W-:Y:S01]  /*a3e0*/  UMOV UR4, UR37 ;  /* 0x0000002500047c82 */ /* 0x000fe20008000000 */
[----:B------:R-:W-:Y:S01]  /*a3f0*/  ULDC UR39, c[0x0][0x9e4] ;  /* 0x0002790000277ab9 */ /* 0x000fe20000000800 */
[----:B------:R-:W-:Y:S01]  /*a400*/  ULDC UR50, c[0x0][0x288] ;  /* 0x0000a20000327ab9 */ /* 0x000fe20000000800 */
[----:B------:R-:W-:Y:S01]  /*a410*/  ULDC UR5, c[0x0][0x9d8] ;  /* 0x0002760000057ab9 */ /* 0x000fe20000000800 */
[----:B------:R-:W-:-:S05]  /*a420*/  ULDC UR54, c[0x0][0x9e0] ;  /* 0x0002780000367ab9 */ /* 0x000fca0000000800 */
.L_x_1160:
[----:B------:R-:W-:-:S04]  /*a430*/  UIADD3 UR37, UR4, 0x1, URZ ;  /* 0x0000000104257890 */ /* 0x000fc8000fffe03f */
[----:B------:R-:W-:-:S04]  /*a440*/  UISETP.NE.AND UP0, UPT, UR37, 0x2, UPT ;  /* 0x000000022500788c */ /* 0x000fc8000bf05270 */
[----:B------:R-:W-:Y:S02]  /*a450*/  USEL UR36, URZ, 0x1, UP0 ;  /* 0x000000013f247887 */ /* 0x000fe40008000000 */
[----:B------:R-:W-:Y:S02]  /*a460*/  USEL UR37, UR37, URZ, UP0 ;  /* 0x0000003f25257287 */ /* 0x000fe40008000000 */
[----:B------:R-:W-:Y:S01]  /*a470*/  ULOP3.LUT UR36, UR7, UR36, URZ, 0x3c, !UPT ;  /* 0x0000002407247292 */ /* 0x000fe2000f8e3c3f */
[----:B------:R-:W-:Y:S11]  /*a480*/  @!P0 BRA `(.L_x_1144) ;  /* 0x0000000000048947 */ /* 0x000ff60003800000 */
[----:B------:R-:W-:Y:S01]  /*a490*/  BPT.TRAP 0x1 ;  /* 0x000000040000795c */ /* 0x000fe20000300000 */
.L_x_1144:
[----:B------:R-:W-:Y:S01]  /*a4a0*/  ULEA UR6, UR37, UR38, 0x3 ;  /* 0x0000002625067291 */ /* 0x000fe2000f8e183f */
[----:B------:R-:W-:-:S05]  /*a4b0*/  IMAD.U32 R7, RZ, RZ, UR36 ;  /* 0x00000024ff077e24 */ /* 0x000fca000f8e00ff */
[----:B------:R-:W-:-:S04]  /*a4c0*/  SHF.L.U32 R7, R7, 0x1f, RZ ;  /* 0x0000001f07077819 */ /* 0x000fc800000006ff */
[----:B------:R0:W1:Y:S01]  /*a4d0*/  SYNCS.PHASECHK.TRANS64.TRYWAIT P1, [UR6+0x2a830], R7 ;  /* 0x02a83007ff0075a7 */ /* 0x0000620008020146 */
[----:B------:R-:W-:Y:S05]  /*a4e0*/  @!P0 BRA `(.L_x_1145) ;  /* 0x0000000000048947 */ /* 0x000fea0003800000 */
[----:B------:R-:W-:Y:S01]  /*a4f0*/  BPT.TRAP 0x1 ;  /* 0x000000040000795c */ /* 0x000fe20000300000 */
.L_x_1145:
[----:B-1----:R-:W-:Y:S05]  /*a500*/  @P1 BRA `(.L_x_1146) ;  /* 0x0000000000081947 */ /* 0x002fea0003800000 */
[----:B------:R-:W1:Y:S02]  /*a510*/  SYNCS.PHASECHK.TRANS64.TRYWAIT P1, [UR6+0x2a830], R7 ;  /* 0x02a83007ff0075a7 */ /* 0x000e640008020146 */
[----:B-1----:R-:W-:Y:S05]  /*a520*/  @!P1 BRA `(.L_x_1147) ;  /* 0x000000ac00789947 */ /* 0x002fea0003800000 */
.L_x_1146:
        /* <DEDUP_REMOVED lines=135> */
.L_x_1148:
[----:B------:R-:W-:Y:S01]  /*ada0*/  ULEA UR10, UR4, UR38, 0x3 ;  /* 0x00000026040a7291 */ /* 0x000fe2000f8e183f */
[----:B------:R-:W-:-:S05]  /*adb0*/  IMAD.U32 R0, RZ, RZ, UR7 ;  /* 0x00000007ff007e24 */ /* 0x000fca000f8e00ff */
[----:B------:R-:W-:-:S04]  /*adc0*/  SHF.L.U32 R0, R0, 0x1f, RZ ;  /* 0x0000001f00007819 */ /* 0x000fc800000006ff */
[----:B------:R2:W3:Y:S01]  /*add0*/  SYNCS.PHASECHK.TRANS64.TRYWAIT P1, [UR10+0x2a850], R0 ;  /* 0x02a85000ff0075a7 */ /* 0x0004e2000802014a */
[----:B------:R-:W-:Y:S05]  /*ade0*/  @!P0 BRA `(.L_x_1149) ;  /* 0x0000000000048947 */ /* 0x000fea0003800000 */
[----:B------:R-:W-:Y:S01]  /*adf0*/  BPT.TRAP 0x1 ;  /* 0x000000040000795c */ /* 0x000fe20000300000 */
.L_x_1149:
[----:B---3--:R-:W-:Y:S05]  /*ae00*/  @P1 BRA `(.L_x_1150) ;  /* 0x0000000000081947 */ /* 0x008fea0003800000 */
[----:B------:R-:W3:Y:S02]  /*ae10*/  SYNCS.PHASECHK.TRANS64.TRYWAIT P1, [UR10+0x2a850], R0 ;  /* 0x02a85000ff0075a7 */ /* 0x000ee4000802014a */
[----:B---3--:R-:W-:Y:S05]  /*ae20*/  @!P1 BRA `(.L_x_1151) ;  /* 0x000000a400509947 */ /* 0x008fea0003800000 */
.L_x_1150:
[----:B------:R-:W-:Y:S01]  /*ae30*/  UIADD3 UR6, UR38, 0x400, URZ ;  /* 0x0000040026067890 */ /* 0x000fe2000fffe03f */
[----:B------:R-:W-:Y:S01]  /*ae40*/  WARPGROUP.ARRIVE ;  /* 0x00000000000079c5 */ /* 0x000fe20000000000 */
[----:B------:R-:W-:-:S05]  /*ae50*/  UMOV UR7, 0x40000040 ;  /* 0x4000004000077882 */ /* 0x000fca0000000000 */
[----:B------:R-:W3:Y:S01]  /*ae60*/  S2R R173, SR_TID.X ;  /* 0x0000000000ad7919 */ /* 0x000ee20000002100 */
[----:B------:R-:W-:Y:S01]  /*ae70*/  USHF.R.U32.HI UR6, URZ, 0x4, UR6 ;  /* 0x000000043f067899 */ /* 0x000fe20008011606 */
[----:B------:R-:W-:Y:S01]  /*ae80*/  ISETP.NE.AND P2, PT, R21, 0x1, PT ;  /* 0x000000011500780c */ /* 0x000fe20003f45270 */
[----:B------:R-:W-:Y:S01]  /*ae90*/  FMUL.FTZ R20, R102, UR5 ;  /* 0x0000000566147c20 */ /* 0x000fe20008410000 */
[----:B------:R-:W-:Y:S01]  /*aea0*/  FMUL.FTZ R11, R95, UR5 ;  /* 0x000000055f0b7c20 */ /* 0x000fe20008410000 */
[----:B------:R-:W-:Y:S01]  /*aeb0*/  ULOP3.LUT UR6, UR6, 0x3fff, URZ, 0xc0, !UPT ;  /* 0x00003fff06067892 */ /* 0x000fe2000f8ec03f */
[----:B------:R-:W-:Y:S01]  /*aec0*/  FMUL.FTZ R95, R111, UR5 ;  /* 0x000000056f5f7c20 */ /* 0x000fe20008410000 */
[----:B------:R-:W-:Y:S02]  /*aed0*/  IMAD.IADD R111, R19, 0x1, R17 ;  /* 0x00000001136f7824 */ /* 0x000fe400078e0211 */
[----:B0-2---:R-:W-:Y:S01]  /*aee0*/  FMUL.FTZ R0, R90, UR5 ;  /* 0x000000055a007c20 */ /* 0x005fe20008410000 */
[----:B------:R-:W-:Y:S01]  /*aef0*/  ULOP3.LUT UR6, UR6, 0x3000000, URZ, 0xfc, !UPT ;  /* 0x0300000006067892 */ /* 0x000fe2000f8efc3f */
[----:B------:R-:W-:Y:S01]  /*af00*/  FMUL.FTZ R90, R106, UR5 ;  /* 0x000000056a5a7c20 */ /* 0x000fe20008410000 */
[----:B------:R-:W-:Y:S01]  /*af10*/  FMUL.FTZ R121, R121, UR5 ;  /* 0x0000000579797c20 */ /* 0x000fe20008410000 */
[----:B------:R-:W-:Y:S01]  /*af20*/  FMUL.FTZ R2, R91, UR5 ;  /* 0x000000055b027c20 */ /* 0x000fe20008410000 */
[----:B------:R-:W-:Y:S01]  /*af30*/  UIMAD UR4, UR4, 0x600, UR6 ;  /* 0x00000600040478a4 */ /* 0x000fe2000f8e0206 */
[----:B------:R-:W-:Y:S01]  /*af40*/  FMUL.FTZ R106, R109, UR5 ;  /* 0x000000056d6a7c20 */ /* 0x000fe20008410000 */
[----:B------:R-:W0:Y:S01]  /*af50*/  @P2 LDC R102, c[0x0][0x44c] ;  /* 0x00011300ff662b82 */ /* 0x000e220000000800 */
[----:B------:R-:W-:Y:S01]  /*af60*/  FMUL.FTZ R91, R107, UR5 ;  /* 0x000000056b5b7c20 */ /* 0x000fe20008410000 */
[----:B------:R-:W-:Y:S01]  /*af70*/  FMUL.FTZ R109, R116, UR5 ;  /* 0x00000005746d7c20 */ /* 0x000fe20008410000 */
[----:B------:R-:W-:Y:S01]  /*af80*/  FMUL.FTZ R107, R112, UR5 ;  /* 0x00000005706b7c20 */ /* 0x000fe20008410000 */
[----:B-1----:R-:W-:Y:S01]  /*af90*/  FMUL.FTZ R7, R88, UR5 ;  /* 0x0000000558077c20 */ /* 0x002fe20008410000 */
[----:B------:R-:W-:Y:S01]  /*afa0*/  UMOV UR6, UR4 ;  /* 0x0000000400067c82 */ /* 0x000fe20008000000 */
[----:B------:R1:W2:Y:S01]  /*afb0*/  MUFU.TANH R112, R121 ;  /* 0x0000007900707308 */ /* 0x0002a20000002400 */
        /* <DEDUP_REMOVED lines=8> */
[----:B-1----:R-:W-:-:S02]  /*b040*/  IMAD R121, R9, -0x60, RZ ;  /* 0xffffffa009797824 */ /* 0x002fc400078e02ff */
[----:B------:R-:W-:Y:S01]  /*b050*/  FMUL.FTZ R103, R108, UR5 ;  /* 0x000000056c677c20 */ /* 0x000fe20008410000 */
[----:B---3--:R-:W-:Y:S01]  /*b060*/  LOP3.LUT P1, RZ, R173, 0x7f, RZ, 0xc0, !PT ;  /* 0x0000007fadff7812 */ /* 0x008fe2000782c0ff */
[----:B------:R-:W-:Y:S01]  /*b070*/  FMUL.FTZ R94, R110, UR5 ;  /* 0x000000056e5e7c20 */ /* 0x000fe20008410000 */
[----:B------:R-:W-:Y:S01]  /*b080*/  FMUL.FTZ R89, R89, UR5 ;  /* 0x0000000559597c20 */ /* 0x000fe20008410000 */
[----:B------:R-:W-:Y:S01]  /*b090*/  FMUL.FTZ R92, R92, UR5 ;  /* 0x000000055c5c7c20 */ /* 0x000fe20008410000 */
[----:B------:R-:W-:Y:S01]  /*b0a0*/  FMUL.FTZ R93, R93, UR5 ;  /* 0x000000055d5d7c20 */ /* 0x000fe20008410000 */
[----:B------:R-:W-:Y:S01]  /*b0b0*/  FMUL.FTZ R96, R96, UR5 ;  /* 0x0000000560607c20 */ /* 0x000fe20008410000 */
[----:B------:R-:W-:Y:S01]  /*b0c0*/  FMUL.FTZ R97, R97, UR5 ;  /* 0x0000000561617c20 */ /* 0x000fe20008410000 */
[----:B0-----:R-:W-:-:S04]  /*b0d0*/  @P2 IMAD.HI.U32 R102, R111, R102, RZ ;  /* 0x000000666f662227 */ /* 0x001fc800078e00ff */
        /* <DEDUP_REMOVED lines=13> */
[----:B------:R-:W0:Y:S08]  /*b1b0*/  MUFU.TANH R7, R7 ;  /* 0x0000000700077308 */ /* 0x000e300000002400 */
[----:B------:R-:W1:Y:S08]  /*b1c0*/  MUFU.TANH R89, R89 ;  /* 0x0000005900597308 */ /* 0x000e700000002400 */
        /* <DEDUP_REMOVED lines=16> */
[----:B------:R-:W5:Y:S02]  /*b2d0*/  @P2 LDC R101, c[0x0][0x450] ;  /* 0x00011400ff652b82 */ /* 0x000f640000000800 */
[----:B------:R-:W0:Y:S01]  /*b2e0*/  MUFU.TANH R88, R88 ;  /* 0x0000005800587308 */ /* 0x000e220000002400 */
[----:B------:R-:W-:Y:S01]  /*b2f0*/  HGMMA.64x128x16.F32 R24, R152, gdesc[UR4].tnspB, R24, gsb0 ;  /* 0x41e0000498187df0 */ /* 0x000fe20008000818 */
[----:B------:R-:W-:Y:S01]  /*b300*/  UIADD3 UR6, UR4, 0x100, URZ ;  /* 0x0000010004067890 */ /* 0x000fe2000fffe03f */
[----:B------:R-:W-:-:S05]  /*b310*/  UMOV UR7, 0x40000040 ;  /* 0x4000004000077882 */ /* 0x000fca0000000000 */
[----:B------:R-:W0:Y:S08]  /*b320*/  MUFU.TANH R158, R158 ;  /* 0x0000009e009e7308 */ /* 0x000e300000002400 */
[----:B------:R-:W0:Y:S01]  /*b330*/  MUFU.TANH R90, R90 ;  /* 0x0000005a005a7308 */ /* 0x000e220000002400 */
[----:B-----5:R-:W-:-:S07]  /*b340*/  @P2 SHF.R.U32.HI R111, RZ, R101, R102 ;  /* 0x00000065ff6f2219 */ /* 0x020fce0000011666 */
[----:B------:R-:W0:Y:S01]  /*b350*/  MUFU.TANH R91, R91 ;  /* 0x0000005b005b7308 */ /* 0x000e220000002400 */
[----:B------:R-:W5:Y:S07]  /*b360*/  SHFL.IDX PT, R116, R111, RZ, 0x1c1f ;  /* 0x001c1fff6f747589 */ /* 0x000f6e00000e0000 */
        /* <DEDUP_REMOVED lines=13> */
[----:B------:R-:W0:Y:S01]  /*b440*/  MUFU.TANH R128, R128 ;  /* 0x0000008000807308 */ /* 0x000e220000002400 */
[----:B------:R-:W-:-:S02]  /*b450*/  WARPGROUP.DEPBAR.LE gsb0, 0x0 ;  /* 0x00008000000079c5 */ /* 0x000fc40000010000 */
[----:B------:R-:W-:Y:S01]  /*b460*/  WARPGROUP.ARRIVE ;  /* 0x00000000000079c5 */ /* 0x000fe20000000000 */
[----:B------:R-:W-:Y:S01]  /*b470*/  FMUL.FTZ R152, R104, UR5 ;  /* 0x0000000568987c20 */ /* 0x000fe20008410000 */
[----:B------:R-:W-:Y:S02]  /*b480*/  IMAD.U32 R104, RZ, RZ, UR37 ;  /* 0x00000025ff687e24 */ /* 0x000fe4000f8e00ff */
[----:B------:R-:W-:Y:S01]  /*b490*/  FMUL.FTZ R154, R130, UR5 ;  /* 0x00000005829a7c20 */ /* 0x000fe20008410000 */
[----:B------:R-:W0:Y:S01]  /*b4a0*/  MUFU.TANH R129, R129 ;  /* 0x0000008100817308 */ /* 0x000e220000002400 */
[----:B------:R-:W-:Y:S01]  /*b4b0*/  HGMMA.64x128x16.F32 R24, R148, gdesc[UR4].tnspB, R24, gsb0 ;  /* 0x41e0000494187df0 */ /* 0x000fe20008000818 */
[----:B------:R-:W-:Y:S01]  /*b4c0*/  UIADD3 UR6, UR4, 0x180, URZ ;  /* 0x0000018004067890 */ /* 0x000fe2000fffe03f */
[----:B------:R-:W-:Y:S01]  /*b4d0*/  @!P1 LEA R101, R104, UR38, 0x3 ;  /* 0x0000002668659c11 */ /* 0x000fe2000f8e18ff */
[----:B------:R-:W-:-:S04]  /*b4e0*/  UMOV UR7, 0x40000040 ;  /* 0x4000004000077882 */ /* 0x000fc80000000000 */
[----:B------:R-:W0:Y:S01]  /*b4f0*/  MUFU.TANH R152, R152 ;  /* 0x0000009800987308 */ /* 0x000e220000002400 */
[----:B------:R-:W-:-:S05]  /*b500*/  @!P1 VIADD R101, R101, 0x2a840 ;  /* 0x0002a84065659836 */ /* 0x000fca0000000000 */
[----:B------:R-:W-:Y:S02]  /*b510*/  @!P1 PRMT R102, RZ, 0x654, R101 ;  /* 0x00000654ff669816 */ /* 0x000fe40000000065 */
[----:B------:R-:W0:Y:S08]  /*b520*/  MUFU.TANH R154, R154 ;  /* 0x0000009a009a7308 */ /* 0x000e300000002400 */
[----:B------:R-:W0:Y:S08]  /*b530*/  MUFU.TANH R156, R156 ;  /* 0x0000009c009c7308 */ /* 0x000e300000002400 */
[----:B------:R-:W0:Y:S08]  /*b540*/  MUFU.TANH R132, R132 ;  /* 0x0000008400847308 */ /* 0x000e300000002400 */
[----:B------:R-:W0:Y:S08]  /*b550*/  MUFU.TANH R133, R133 ;  /* 0x0000008500857308 */ /* 0x000e300000002400 */
[----:B------:R0:W0:Y:S01]  /*b560*/  MUFU.TANH R101, R134 ;  /* 0x0000008600657308 */ /* 0x0000220000002400 */
[----:B------:R-:W-:-:S02]  /*b570*/  WARPGROUP.DEPBAR.LE gsb0, 0x0 ;  /* 0x00008000000079c5 */ /* 0x000fc40000010000 */
[----:B------:R-:W-:Y:S01]  /*b580*/  WARPGROUP.ARRIVE ;  /* 0x00000000000079c5 */ /* 0x000fe20000000000 */
[----:B------:R-:W-:Y:S01]  /*b590*/  FMUL.FTZ R148, R126, UR5 ;  /* 0x000000057e947c20 */ /* 0x000fe20008410000 */
[----:B------:R-:W-:-:S04]  /*b5a0*/  FMUL.FTZ R150, R127, UR5 ;  /* 0x000000057f967c20 */ /* 0x000fc80008410000 */
[----:B------:R-:W-:Y:S01]  /*b5b0*/  HGMMA.64x128x16.F32 R24, R144, gdesc[UR4].tnspB, R24, gsb0 ;  /* 0x41e0000490187df0 */ /* 0x000fe20008000818 */
[----:B------:R-:W-:Y:S01]  /*b5c0*/  UIADD3 UR6, UR4, 0x200, URZ ;  /* 0x0000020004067890 */ /* 0x000fe2000fffe03f */
[----:B------:R-:W0:Y:S01]  /*b5d0*/  MUFU.TANH R148, R148 ;  /* 0x0000009400947308 */ /* 0x000e220000002400 */
[----:B------:R-:W-:-:S07]  /*b5e0*/  UMOV UR7, 0x40000040 ;  /* 0x4000004000077882 */ /* 0x000fce0000000000 */
[----:B------:R-:W0:Y:S01]  /*b5f0*/  MUFU.TANH R150, R150 ;  /* 0x0000009600967308 */ /* 0x000e220000002400 */
[----:B------:R-:W-:Y:S02]  /*b600*/  WARPGROUP.DEPBAR.LE gsb0, 0x0 ;  /* 0x00008000000079c5 */ /* 0x000fe40000010000 */
        /* <DEDUP_REMOVED lines=11> */
[----:B------:R-:W-:Y:S01]  /*b6c0*/  FMUL.FTZ R142, R119, UR5 ;  /* 0x00000005778e7c20 */ /* 0x000fe20008410000 */
[----:B------:R-:W-:Y:S02]  /*b6d0*/  VIADD R105, R121, 0x1 ;  /* 0x0000000179697836 */ /* 0x000fe40000000000 */
[----:B------:R0:W0:Y:S01]  /*b6e0*/  MUFU.TANH R119, R124 ;  /* 0x0000007c00777308 */ /* 0x0000220000002400 */
[----:B------:R-:W-:Y:S01]  /*b6f0*/  HGMMA.64x128x16.F32 R24, R136, gdesc[UR4].tnspB, R24, gsb0 ;  /* 0x41e0000488187df0 */ /* 0x000fe20008000818 */
[----:B------:R-:W-:-:S04]  /*b700*/  IMAD R105, R18, -0x2, R105 ;  /* 0xfffffffe12697824 */ /* 0x000fc800078e0269 */
[C---:B------:R-:W-:Y:S02]  /*b710*/  VIADD R130, R105.reuse, 0xffffffff ;  /* 0xffffffff69827836 */ /* 0x040fe40000000000 */
[----:B------:R-:W0:Y:S01]  /*b720*/  MUFU.TANH R140, R140 ;  /* 0x0000008c008c7308 */ /* 0x000e220000002400 */
[----:B------:R-:W-:-:S05]  /*b730*/  IADD3 R104, R105, -UR50, R16 ;  /* 0x8000003269687c10 */ /* 0x000fca000fffe010 */
[C---:B------:R-:W-:Y:S02]  /*b740*/  VIADD R123, R104.reuse, UR54 ;  /* 0x00000036687b7c36 */ /* 0x040fe40008000000 */
[----:B------:R-:W0:Y:S01]  /*b750*/  MUFU.TANH R142, R142 ;  /* 0x0000008e008e7308 */ /* 0x000e220000002400 */
[----:B------:R-:W-:Y:S02]  /*b760*/  VIADD R127, R104, UR51 ;  /* 0x00000033687f7c36 */ /* 0x000fe40008000000 */
[--C-:B-----5:R-:W-:Y:S02]  /*b770*/  IMAD.IADD R113, R123, 0x1, R116.reuse ;  /* 0x000000017b717824 */ /* 0x120fe400078e0274 */
[----:B------:R-:W-:Y:S01]  /*b780*/  IMAD.IADD R115, R127, 0x1, R116 ;  /* 0x000000017f737824 */ /* 0x000fe200078e0274 */
[----:B------:R-:W-:Y:S02]  /*b790*/  WARPGROUP.DEPBAR.LE gsb0, 0x0 ;  /* 0x00008000000079c5 */ /* 0x000fe40000010000 */
[----:B------:R5:W-:Y:S01]  /*b7a0*/  @!P1 SYNCS.ARRIVE.TRANS64.RED.A1T0 RZ, [R102+URZ], RZ ;  /* 0x000000ff66ff99a7 */ /* 0x000be2000810043f */
[----:B------:R-:W-:Y:S01]  /*b7b0*/  ISETP.GE.AND P1, PT, R10, 0x1, PT ;  /* 0x000000010a00780c */ /* 0x000fe20003f26270 */
[----:B-----5:R-:W-:-:S06]  /*b7c0*/  FMUL.FTZ R102, R135, UR5 ;  /* 0x0000000587667c20 */ /* 0x020fcc0008410000 */
[----:B------:R-:W0:Y:S06]  /*b7d0*/  MUFU.TANH R102, R102 ;  /* 0x0000006600667308 */ /* 0x000e2c0000002400 */
[----:B-1234-:R-:W-:Y:S05]  /*b7e0*/  @!P1 BRA `(.L_x_1152) ;  /* 0x0000000000549947 */ /* 0x01efea0003800000 */
[----:B------:R-:W-:Y:S01]  /*b7f0*/  IADD3 R117, R16, -UR50, R116 ;  /* 0x8000003210757c10 */ /* 0x000fe2000fffe074 */
        /* <DEDUP_REMOVED lines=11> */
.L_x_1154:
[----:B------:R-:W-:-:S05]  /*b8b0*/  IMAD.U32 R116, RZ, RZ, UR39 ;  /* 0x00000027ff747e24 */ /* 0x000fca000f8e00ff */
[----:B------:R-:W-:-:S13]  /*b8c0*/  ISETP.NE.AND P1, PT, R116, 0x1, PT ;  /* 0x000000017400780c */ /* 0x000fda0003f25270 */
[----:B------:R-:W1:Y:S02]  /*b8d0*/  @P1 LDC.64 R104, c[0x0][0x9e8] ;  /* 0x00027a00ff681b82 */ /* 0x000e640000000a00 */
[----:B-1----:R-:W-:-:S05]  /*b8e0*/  @P1 IMAD.HI.U32 R104, R117, R104, RZ ;  /* 0x0000006875681227 */ /* 0x002fca00078e00ff */
[----:B------:R-:W-:-:S07]  /*b8f0*/  @P1 SHF.R.U32.HI R117, RZ, R105, R104 ;  /* 0x00000069ff751219 */ /* 0x000fce0000011668 */
.L_x_1155:
[----:B------:R-:W-:Y:S05]  /*b900*/  BSYNC B0 ;  /* 0x0000000000007941 */ /* 0x000fea0003800000 */
.L_x_1153:
[----:B------:R-:W-:-:S05]  /*b910*/  IMAD R104, R117, R116, R130 ;  /* 0x0000007475687224 */ /* 0x000fca00078e0282 */
[----:B------:R-:W-:Y:S02]  /*b920*/  VIADDMNMX R113, R104, R116, R113, PT ;  /* 0x0000007468717246 */ /* 0x000fe40003800171 */
[----:B------:R-:W-:-:S07]  /*b930*/  VIMNMX R115, R115, R104, !PT ;  /* 0x0000006873737248 */ /* 0x000fce0007fe0100 */
.L_x_1152:
[C---:B------:R-:W-:Y:S02]  /*b940*/  ISETP.GE.AND P1, PT, R121.reuse, 0x2, PT ;  /* 0x000000027900780c */ /* 0x040fe40003f26270 */
[----:B------:R-:W-:Y:S02]  /*b950*/  ISETP.GE.AND P4, PT, R121, 0xa, PT ;  /* 0x0000000a7900780c */ /* 0x000fe40003f86270 */
[----:B------:R-:W-:Y:S02]  /*b960*/  ISETP.GT.AND P2, PT, R115, 0x1, !P1 ;  /* 0x000000017300780c */ /* 0x000fe40004f44270 */
[----:B------:R-:W-:Y:S02]  /*b970*/  P2R R105, PR, RZ, 0x10 ;  /* 0x00000010ff697803 */ /* 0x000fe40000000000 */
[----:B------:R-:W-:Y:S02]  /*b980*/  ISETP.LT.OR P3, PT, R113, 0x2, P2 ;  /* 0x000000027100780c */ /* 0x000fe40001761670 */
[----:B------:R-:W-:-:S02]  /*b990*/  ISETP.GE.AND P2, PT, R121, 0x9, PT ;  /* 0x000000097900780c */ /* 0x000fc40003f46270 */
[----:B------:R-:W-:Y:S02]  /*b9a0*/  FSEL R180, R89, -INF , !P3 ;  /* 0xff80000059b47808 */ /* 0x000fe40005800000 */
[----:B------:R-:W-:-:S04]  /*b9b0*/  ISETP.GT.AND P3, PT, R115, 0x8, !P2 ;  /* 0x000000087300780c */ /* 0x000fc80005764270 */
[----:B------:R-:W-:-:S04]  /*b9c0*/  ISETP.LT.OR P3, PT, R113, 0x9, P3 ;  /* 0x000000097100780c */ /* 0x000fc80001f61670 */
[----:B0-----:R-:W-:Y:S02]  /*b9d0*/  FSEL R184, R92, -INF , !P3 ;  /* 0xff8000005cb87808 */ /* 0x001fe40005800000 */
        /* <DEDUP_REMOVED lines=81> */
[----:B------:R-:W-:-:S04]  /*bef0*/  ISETP.LT.OR P3, PT, R113, 0x4a, P3 ;  /* 0x0000004a7100780c */ /* 0x000fc80001f61670 */
[----:B------:R-:W-:Y:S02]  /*bf00*/  FSEL R108, R125, -INF , !P3 ;  /* 0xff8000007d6c7808 */ /* 0x000fe40005800000 */
[----:B------:R-:W-:-:S04]  /*bf10*/  ISETP.GE.AND P3, PT, R121, 0x51, PT ;  /* 0x000000517900780c */ /* 0x000fc80003f66270 */
[----:B------:R-:W-:-:S04]  /*bf20*/  ISETP.GT.AND P4, PT, R115, 0x50, !P3 ;  /* 0x000000507300780c */ /* 0x000fc80005f84270 */
[----:B------:R-:W-:-:S04]  /*bf30*/  ISETP.LT.OR P4, PT, R113, 0x51, P4 ;  /* 0x000000517100780c */ /* 0x000fc80002781670 */
[----:B------:R-:W-:Y:S02]  /*bf40*/  FSEL R106, R128, -INF , !P4 ;  /* 0xff800000806a7808 */ /* 0x000fe40006000000 */
[----:B------:R-:W-:Y:S01]  /*bf50*/  ISETP.GE.AND P4, PT, R121, 0x52, PT ;  /* 0x000000527900780c */ /* 0x000fe20003f86270 */
[----:B------:R-:W0:Y:S03]  /*bf60*/  SHFL.IDX PT, R128, R111, 0x1, 0x1c1f ;  /* 0x003c1f006f807f89 */ /* 0x000e2600000e0000 */
[----:B------:R-:W-:-:S04]  /*bf70*/  ISETP.GT.AND P5, PT, R115, 0x51, !P4 ;  /* 0x000000517300780c */ /* 0x000fc800067a4270 */
[----:B------:R-:W-:-:S04]  /*bf80*/  ISETP.LT.OR P5, PT, R113, 0x52, P5 ;  /* 0x000000527100780c */ /* 0x000fc80002fa1670 */
[----:B------:R-:W-:Y:S02]  /*bf90*/  FSEL R96, R129, -INF , !P5 ;  /* 0xff80000081607808 */ /* 0x000fe40006800000 */
[----:B------:R-:W-:-:S04]  /*bfa0*/  ISETP.GE.AND P5, PT, R121, 0x59, PT ;  /* 0x000000597900780c */ /* 0x000fc80003fa6270 */
[----:B------:R-:W-:-:S04]  /*bfb0*/  ISETP.GT.AND P6, PT, R115, 0x58, !P5 ;  /* 0x000000587300780c */ /* 0x000fc80006fc4270 */
[----:B------:R-:W-:Y:S01]  /*bfc0*/  ISETP.LT.OR P6, PT, R113, 0x59, P6 ;  /* 0x000000597100780c */ /* 0x000fe200037c1670 */
[----:B0-----:R-:W-:-:S03]  /*bfd0*/  IMAD.IADD R89, R127, 0x1, R128 ;  /* 0x000000017f597824 */ /* 0x001fc600078e0280 */
[----:B------:R-:W-:Y:S02]  /*bfe0*/  FSEL R92, R132, -INF , !P6 ;  /* 0xff800000845c7808 */ /* 0x000fe40007000000 */
[----:B------:R-:W-:-:S04]  /*bff0*/  ISETP.GE.AND P6, PT, R121, 0x1, PT ;  /* 0x000000017900780c */ /* 0x000fc80003fc6270 */
[----:B------:R-:W-:Y:S02]  /*c000*/  P2R R103, PR, RZ, 0x40 ;  /* 0x00000040ff677803 */ /* 0x000fe40000000000 */
[----:B------:R-:W-:-:S04]  /*c010*/  ISETP.GT.AND P6, PT, R115, RZ, !P6 ;  /* 0x000000ff7300720c */ /* 0x000fc800077c4270 */
[----:B------:R-:W-:-:S04]  /*c020*/  ISETP.LT.OR P6, PT, R113, 0x1, P6 ;  /* 0x000000017100780c */ /* 0x000fc800037c1670 */
[----:B------:R-:W-:Y:S01]  /*c030*/  FSEL R188, R7, -INF , !P6 ;  /* 0xff80000007bc7808 */ /* 0x000fe20007000000 */
[----:B------:R-:W-:Y:S01]  /*c040*/  IMAD.IADD R7, R123, 0x1, R128 ;  /* 0x000000017b077824 */ /* 0x000fe200078e0280 */
[----:B------:R-:W-:-:S04]  /*c050*/  ISETP.GE.AND P6, PT, R121, 0x5a, PT ;  /* 0x0000005a7900780c */ /* 0x000fc80003fc6270 */
[----:B------:R-:W-:Y:S02]  /*c060*/  P2R R121, PR, RZ, 0x40 ;  /* 0x00000040ff797803 */ /* 0x000fe40000000000 */
[----:B------:R-:W-:-:S04]  /*c070*/  ISETP.GT.AND P6, PT, R115, 0x59, !P6 ;  /* 0x000000597300780c */ /* 0x000fc800077c4270 */
[----:B------:R-:W-:-:S04]  /*c080*/  ISETP.LT.OR P6, PT, R113, 0x5a, P6 ;  /* 0x0000005a7100780c */ /* 0x000fc800037c1670 */
[----:B------:R-:W-:Y:S02]  /*c090*/  FSEL R104, R133, -INF , !P6 ;  /* 0xff80000085687808 */ /* 0x000fe40007000000 */
[----:B------:R-:W-:-:S13]  /*c0a0*/  ISETP.GE.AND P6, PT, R10, 0x1, PT ;  /* 0x000000010a00780c */ /* 0x000fda0003fc6270 */
[----:B------:R-:W-:Y:S05]  /*c0b0*/  @!P6 BRA `(.L_x_1156) ;  /* 0x000000000054e947 */ /* 0x000fea0003800000 */
[----:B------:R-:W-:Y:S01]  /*c0c0*/  IADD3 R93, R16, -UR50, R128 ;  /* 0x80000032105d7c10 */ /* 0x000fe2000fffe080 */
        /* <DEDUP_REMOVED lines=11> */
.L_x_1158:
[----:B------:R-:W-:-:S05]  /*c180*/  IMAD.U32 R97, RZ, RZ, UR39 ;  /* 0x00000027ff617e24 */ /* 0x000fca000f8e00ff */
[----:B------:R-:W-:-:S13]  /*c190*/  ISETP.NE.AND P6, PT, R97, 0x1, PT ;  /* 0x000000016100780c */ /* 0x000fda0003fc5270 */
[----:B------:R-:W0:Y:S02]  /*c1a0*/  @P6 LDC.64 R128, c[0x0][0x9e8] ;  /* 0x00027a00ff806b82 */ /* 0x000e240000000a00 */
[----:B0-----:R-:W-:-:S05]  /*c1b0*/  @P6 IMAD.HI.U32 R128, R93, R128, RZ ;  /* 0x000000805d806227 */ /* 0x001fca00078e00ff */
[----:B------:R-:W-:-:S07]  /*c1c0*/  @P6 SHF.R.U32.HI R93, RZ, R129, R128 ;  /* 0x00000081ff5d6219 */ /* 0x000fce0000011680 */
.L_x_1159:
[----:B------:R-:W-:Y:S05]  /*c1d0*/  BSYNC B0 ;  /* 0x0000000000007941 */ /* 0x000fea0003800000 */
.L_x_1157:
[----:B------:R-:W-:-:S05]  /*c1e0*/  IMAD R128, R93, R97, R130 ;  /* 0x000000615d807224 */ /* 0x000fca00078e0282 */
[----:B------:R-:W-:Y:S02]  /*c1f0*/  VIADDMNMX R7, R128, R97, R7, PT ;  /* 0x0000006180077246 */ /* 0x000fe40003800107 */
[----:B------:R-:W-:-:S07]  /*c200*/  VIMNMX R89, R89, R128, !PT ;  /* 0x0000008059597248 */ /* 0x000fce0007fe0100 */
.L_x_1156:
[----:B------:R-:W-:Y:S01]  /*c210*/  ISETP.GT.AND P1, PT, R89, 0x1, !P1 ;  /* 0x000000015900780c */ /* 0x000fe20004f24270 */
[----:B------:R-:W-:Y:S01]  /*c220*/  UMOV UR7, UR36 ;  /* 0x0000002400077c82 */ /* 0x000fe20008000000 */
[----:B------:R-:W-:Y:S01]  /*c230*/  ISETP.NE.AND P6, PT, R136, RZ, PT ;  /* 0x000000ff8800720c */ /* 0x000fe20003fc5270 */
[----:B------:R-:W-:Y:S01]  /*c240*/  UMOV UR4, UR37 ;  /* 0x0000002500047c82 */ /* 0x000fe20008000000 */
[----:B------:R-:W-:Y:S02]  /*c250*/  ISETP.LT.OR P1, PT, R7, 0x2, P1 ;  /* 0x000000020700780c */ /* 0x000fe40000f21670 */
[----:B------:R-:W-:Y:S02]  /*c260*/  ISETP.GT.AND P2, PT, R89, 0x8, !P2 ;  /* 0x000000085900780c */ /* 0x000fe40005744270 */
[----:B------:R-:W-:Y:S02]  /*c270*/  FSEL R136, R2, -INF , !P1 ;  /* 0xff80000002887808 */ /* 0x000fe40004800000 */
[----:B------:R-:W-:-:S02]  /*c280*/  ISETP.NE.AND P1, PT, R105, RZ, PT ;  /* 0x000000ff6900720c */ /* 0x000fc40003f25270 */
[----:B------:R-:W-:Y:S02]  /*c290*/  ISETP.LT.OR P2, PT, R7, 0x9, P2 ;  /* 0x000000090700780c */ /* 0x000fe40001741670 */
[----:B------:R-:W-:Y:S02]  /*c2a0*/  ISETP.GT.AND P1, PT, R89, 0x9, !P1 ;  /* 0x000000095900780c */ /* 0x000fe40004f24270 */
[----:B------:R-:W-:Y:S02]  /*c2b0*/  FSEL R2, R8, -INF , !P2 ;  /* 0xff80000008027808 */ /* 0x000fe40005000000 */
        /* <DEDUP_REMOVED lines=88> */
[----:B------:R-:W-:-:S04]  /*c840*/  ISETP.GT.AND P1, PT, R89, 0x40, !P1 ;  /* 0x000000405900780c */ /* 0x000fc80004f24270 */
        /* <DEDUP_REMOVED lines=27> */
[--C-:B------:R-:W-:Y:S01]  /*ca00*/  FFMA.FTZ R103, R152, R11, -R111.reuse ;  /* 0x0000000b98677223 */ /* 0x100fe2000001086f */
[----:B------:R-:W-:Y:S01]  /*ca10*/  FSEL R152, R101, -INF , !P5 ;  /* 0xff80000065987808 */ /* 0x000fe20006800000 */
[----:B------:R0:W-:Y:S01]  /*ca20*/  MUFU.EX2 R15, R0 ;  /* 0x00000000000f7308 */ /* 0x0001e20000000800 */
[----:B------:R-:W-:Y:S01]  /*ca30*/  FMNMX.FTZ R91, R134, R91, !PT ;  /* 0x0000005b865b7209 */ /* 0x000fe20007810000 */
[-CC-:B------:R-:W-:Y:S01]  /*ca40*/  FFMA.FTZ R89, R126, R11.reuse, -R111.reuse ;  /* 0x0000000b7e597223 */ /* 0x180fe2000001086f */
[----:B------:R-:W-:Y:S01]  /*ca50*/  FSEL R126, R102, -INF , !P2 ;  /* 0xff800000667e7808 */ /* 0x000fe20005000000 */
[--C-:B------:R-:W-:Y:S01]  /*ca60*/  FFMA.FTZ R101, R118, R11, -R111.reuse ;  /* 0x0000000b76657223 */ /* 0x100fe2000001086f */
[----:B------:R-:W-:Y:S01]  /*ca70*/  FMNMX.FTZ R91, R14, R91, !PT ;  /* 0x0000005b0e5b7209 */ /* 0x000fe20007810000 */
[-CC-:B------:R-:W-:Y:S01]  /*ca80*/  FFMA.FTZ R180, R180, R11.reuse, -R111.reuse ;  /* 0x0000000bb4b47223 */ /* 0x180fe2000001086f */
[----:B------:R-:W-:Y:S01]  /*ca90*/  FSEL R109, R8, RZ, P1 ;  /* 0x000000ff086d7208 */ /* 0x000fe20000800000 */
[--C-:B------:R-:W-:Y:S01]  /*caa0*/  FFMA.FTZ R184, R184, R11, -R111.reuse ;  /* 0x0000000bb8b87223 */ /* 0x100fe2000001086f */
[----:B------:R-:W-:Y:S01]  /*cab0*/  FMNMX.FTZ R93, R132, R91, !PT ;  /* 0x0000005b845d7209 */ /* 0x000fe20007810000 */
[-CC-:B0-----:R-:W-:Y:S01]  /*cac0*/  FFMA.FTZ R0, R174, R11.reuse, -R111.reuse ;  /* 0x0000000bae007223 */ /* 0x181fe2000001086f */
        /* <DEDUP_REMOVED lines=18> */
[----:B------:R-:W-:-:S02]  /*cbf0*/  FMNMX.FTZ R95, R94, R95, !PT ;  /* 0x0000005f5e5f7209 */ /* 0x000fc40007810000 */
[----:B------:R-:W-:Y:S02]  /*cc00*/  LOP3.LUT P6, RZ, R173, 0x7f, RZ, 0xc0, !PT ;  /* 0x0000007fadff7812 */ /* 0x000fe400078cc0ff */
[----:B------:R-:W-:-:S03]  /*cc10*/  FMNMX.FTZ R95, R88, R95, !PT ;  /* 0x0000005f585f7209 */ /* 0x000fc60007810000 */
[----:B------:R-:W-:Y:S01]  /*cc20*/  MUFU.EX2 R91, R184 ;  /* 0x000000b8005b7308 */ /* 0x000fe20000000800 */
[----:B------:R-:W-:-:S04]  /*cc30*/  FMNMX.FTZ R95, R98, R95, !PT ;  /* 0x0000005f625f7209 */ /* 0x000fc80007810000 */
[----:B------:R-:W-:-:S03]  /*cc40*/  FMNMX.FTZ R97, R138, R95, !PT ;  /* 0x0000005f8a617209 */ /* 0x000fc60007810000 */
[----:B------:R-:W-:Y:S01]  /*cc50*/  MUFU.EX2 R95, R0 ;  /* 0x00000000005f7308 */ /* 0x000fe20000000800 */
[----:B------:R-:W-:-:S04]  /*cc60*/  FMNMX.FTZ R97, R100, R97, !PT ;  /* 0x0000006164617209 */ /* 0x000fc80007810000 */
[----:B------:R-:W-:-:S03]  /*cc70*/  FMNMX.FTZ R97, R142, R97, !PT ;  /* 0x000000618e617209 */ /* 0x000fc60007810000 */
[----:B------:R-:W0:Y:S01]  /*cc80*/  MUFU.EX2 R182, R182 ;  /* 0x000000b600b67308 */ /* 0x000e220000000800 */
[----:B------:R-:W-:-:S04]  /*cc90*/  FMNMX.FTZ R97, R144, R97, !PT ;  /* 0x0000006190617209 */ /* 0x000fc80007810000 */
[----:B------:R-:W-:-:S03]  /*cca0*/  FMNMX.FTZ R99, R146, R97, !PT ;  /* 0x0000006192637209 */ /* 0x000fc60007810000 */
[----:B------:R1:W-:Y:S01]  /*ccb0*/  MUFU.EX2 R97, R103 ;  /* 0x0000006700617308 */ /* 0x0003e20000000800 */
[----:B------:R-:W-:-:S04]  /*ccc0*/  FMNMX.FTZ R99, R148, R99, !PT ;  /* 0x0000006394637209 */ /* 0x000fc80007810000 */
[----:B------:R-:W-:-:S03]  /*ccd0*/  FMNMX.FTZ R99, R150, R99, !PT ;  /* 0x0000006396637209 */ /* 0x000fc60007810000 */
[----:B------:R-:W-:Y:S01]  /*cce0*/  MUFU.EX2 R93, R178 ;  /* 0x000000b2005d7308 */ /* 0x000fe20000000800 */
[----:B------:R-:W-:Y:S01]  /*ccf0*/  FMNMX.FTZ R99, R154, R99, !PT ;  /* 0x000000639a637209 */ /* 0x000fe20007810000 */
[----:B-1----:R-:W-:Y:S01]  /*cd00*/  FFMA.FTZ R103, R114, R11, -R111 ;  /* 0x0000000b72677223 */ /* 0x002fe2000001086f */
[----:B0-----:R-:W-:Y:S02]  /*cd10*/  F2FP.F16.F32.PACK_AB R158, R182, R91 ;  /* 0x0000005bb69e723e */ /* 0x001fe400000000ff */
[----:B------:R-:W-:-:S03]  /*cd20*/  FMNMX.FTZ R99, R156, R99, !PT ;  /* 0x000000639c637209 */ /* 0x000fc60007810000 */
[----:B------:R-:W-:Y:S01]  /*cd30*/  MUFU.EX2 R176, R176 ;  /* 0x000000b000b07308 */ /* 0x000fe20000000800 */
[----:B------:R-:W-:-:S04]  /*cd40*/  FMNMX.FTZ R99, R152, R99, !PT ;  /* 0x0000006398637209 */ /* 0x000fc80007810000 */
[----:B------:R-:W-:Y:S01]  /*cd50*/  FMNMX.FTZ R0, R126, R99, !PT ;  /* 0x000000637e007209 */ /* 0x000fe20007810000 */
[-CC-:B------:R-:W-:Y:S01]  /*cd60*/  FFMA.FTZ R99, R116, R11.reuse, -R111.reuse ;  /* 0x0000000b74637223 */ /* 0x180fe2000001086f */
[----:B------:R-:W-:Y:S01]  /*cd70*/  FFMA.FTZ R116, R124, R11, -R111 ;  /* 0x0000000b7c747223 */ /* 0x000fe2000001086f */
[----:B------:R-:W-:Y:S02]  /*cd80*/  MUFU.EX2 R174, R174 ;  /* 0x000000ae00ae7308 */ /* 0x000fe40000000800 */
[----:B------:R-:W0:Y:S06]  /*cd90*/  SHFL.BFLY PT, R7, R0, 0x2, 0x1f ;  /* 0x0c401f0000077f89 */ /* 0x000e2c00000e0000 */
[----:B------:R-:W-:Y:S08]  /*cda0*/  MUFU.EX2 R140, R140 ;  /* 0x0000008c008c7308 */ /* 0x000ff00000000800 */
[----:B------:R-:W-:Y:S08]  /*cdb0*/  MUFU.EX2 R89, R89 ;  /* 0x0000005900597308 */ /* 0x000ff00000000800 */
[----:B------:R-:W-:Y:S01]  /*cdc0*/  MUFU.EX2 R102, R102 ;  /* 0x0000006600667308 */ /* 0x000fe20000000800 */
[----:B0-----:R-:W-:-:S05]  /*cdd0*/  FMNMX.FTZ R7, R0, R7, !PT ;  /* 0x0000000700077209 */ /* 0x001fca0007810000 */
[----:B------:R-:W0:Y:S02]  /*cde0*/  SHFL.BFLY PT, R0, R7, 0x1, 0x1f ;  /* 0x0c201f0007007f89 */ /* 0x000e2400000e0000 */
[----:B------:R-:W-:Y:S08]  /*cdf0*/  MUFU.EX2 R99, R99 ;  /* 0x0000006300637308 */ /* 0x000ff00000000800 */
[----:B------:R-:W-:Y:S08]  /*ce00*/  MUFU.EX2 R116, R116 ;  /* 0x0000007400747308 */ /* 0x000ff00000000800 */
[----:B------:R-:W-:Y:S01]  /*ce10*/  MUFU.EX2 R101, R101 ;  /* 0x0000006500657308 */ /* 0x000fe20000000800 */
[----:B0-----:R-:W-:Y:S01]  /*ce20*/  FMNMX.FTZ R7, R7, R0, !PT ;  /* 0x0000000007077209 */ /* 0x001fe20007810000 */
[----:B------:R-:W-:Y:S01]  /*ce30*/  FADD.FTZ R0, -R109, R12 ;  /* 0x0000000c6d007221 */ /* 0x000fe20000010100 */
[----:B------:R-:W-:-:S05]  /*ce40*/  FFMA.FTZ R109, R104, R11, -R111 ;  /* 0x0000000b686d7223 */ /* 0x000fca000001086f */
[----:B------:R-:W-:Y:S01]  /*ce50*/  MUFU.EX2 R118, R118 ;  /* 0x0000007600767308 */ /* 0x000fe20000000800 */
[C---:B------:R-:W-:Y:S01]  /*ce60*/  FSETP.NEU.FTZ.AND P1, PT, R7.reuse, -INF , PT ;  /* 0xff8000000700780b */ /* 0x040fe20003f3d000 */
[-C--:B------:R-:W-:Y:S01]  /*ce70*/  FMUL.FTZ R12, R7, R11.reuse ;  /* 0x0000000b070c7220 */ /* 0x080fe20000410000 */
[----:B------:R-:W-:-:S04]  /*ce80*/  FMUL.FTZ R0, R0, R11 ;  /* 0x0000000b00007220 */ /* 0x000fc80000410000 */
[----:B------:R-:W-:Y:S01]  /*ce90*/  FSEL R111, R12, RZ, P1 ;  /* 0x000000ff0c6f7208 */ /* 0x000fe20000800000 */
[----:B------:R-:W-:Y:S04]  /*cea0*/  MUFU.EX2 R103, R103 ;  /* 0x0000006700677308 */ /* 0x000fe80000000800 */
[-CC-:B------:R-:W-:Y:S01]  /*ceb0*/  FFMA.FTZ R159, R2, R11.reuse, -R111.reuse ;  /* 0x0000000b029f7223 */ /* 0x180fe2000001086f */
[----:B------:R-:W-:Y:S01]  /*cec0*/  FSEL R2, R7, RZ, P1 ;  /* 0x000000ff07027208 */ /* 0x000fe20000800000 */
[-CC-:B------:R-:W-:Y:S01]  /*ced0*/  FFMA.FTZ R157, R186, R11.reuse, -R111.reuse ;  /* 0x0000000bba9d7223 */ /* 0x180fe2000001086f */
[-CC-:B------:R-:W-:Y:S01]  /*cee0*/  FFMA.FTZ R12, R136, R11.reuse, -R111.reuse ;  /* 0x0000000b880c7223 */ /* 0x180fe2000001086f */
[----:B------:R-:W0:Y:S01]  /*cef0*/  MUFU.EX2 R0, R0 ;  /* 0x0000000000007308 */ /* 0x000e220000000800 */
[-C--:B------:R-:W-:Y:S01]  /*cf00*/  FFMA.FTZ R96, R134, R11.reuse, -R111 ;  /* 0x0000000b86607223 */ /* 0x080fe2000001086f */
[----:B------:R-:W-:Y:S01]  /*cf10*/  FADD.FTZ R2, -R2, R13 ;  /* 0x0000000d02027221 */ /* 0x000fe20000010100 */
[-CC-:B------:R-:W-:Y:S01]  /*cf20*/  FFMA.FTZ R153, R14, R11.reuse, -R111.reuse ;  /* 0x0000000b0e997223 */ /* 0x180fe2000001086f */
[-CC-:B------:R-:W-:Y:S01]  /*cf30*/  FFMA.FTZ R14, R132, R11.reuse, -R111.reuse ;  /* 0x0000000b840e7223 */ /* 0x180fe2000001086f */
[-CC-:B------:R-:W-:Y:S01]  /*cf40*/  FFMA.FTZ R155, R20, R11.reuse, -R111.reuse ;  /* 0x0000000b149b7223 */ /* 0x180fe2000001086f */
[-C--:B------:R-:W-:Y:S01]  /*cf50*/  FMUL.FTZ R2, R2, R11.reuse ;  /* 0x0000000b02027220 */ /* 0x080fe20000410000 */
        /* <DEDUP_REMOVED lines=12> */
[----:B------:R-:W-:Y:S01]  /*d020*/  FFMA.FTZ R144, R144, R11, -R111 ;  /* 0x0000000b90907223 */ /* 0x000fe2000001086f */
[----:B------:R-:W-:-:S02]  /*d030*/  IMAD.U32 R94, RZ, RZ, UR10 ;  /* 0x0000000aff5e7e24 */ /* 0x000fc4000f8e00ff */
[----:B------:R-:W-:Y:S01]  /*d040*/  FADD.FTZ R6, R180, R13 ;  /* 0x0000000db4067221 */ /* 0x000fe20000010000 */
[-CC-:B------:R-:W-:Y:S01]  /*d050*/  FFMA.FTZ R146, R146, R11.reuse, -R111.reuse ;  /* 0x0000000b92927223 */ /* 0x180fe2000001086f */
[-CC-:B------:R-:W-:Y:S01]  /*d060*/  FFMA.FTZ R148, R148, R11.reuse, -R111.reuse ;  /* 0x0000000b94947223 */ /* 0x180fe2000001086f */
[----:B------:R-:W0:Y:S01]  /*d070*/  MUFU.EX2 R12, R12 ;  /* 0x0000000c000c7308 */ /* 0x000e220000000800 */
[----:B------:R-:W-:Y:S01]  /*d080*/  FADD.FTZ R13, R91, R6 ;  /* 0x000000065b0d7221 */ /* 0x000fe20000010000 */
[----:B------:R-:W-:Y:S02]  /*d090*/  @!P6 VIADD R94, R94, 0x2a860 ;  /* 0x0002a8605e5ee836 */ /* 0x000fe40000000000 */
[----:B------:R-:W-:Y:S01]  /*d0a0*/  FFMA.FTZ R150, R150, R11, -R111 ;  /* 0x0000000b96967223 */ /* 0x000fe2000001086f */
[C---:B------:R-:W-:Y:S01]  /*d0b0*/  ISETP.GT.AND P1, PT, R9.reuse, R22, PT ;  /* 0x000000160900720c */ /* 0x040fe20003f24270 */
[----:B------:R-:W-:Y:S01]  /*d0c0*/  FADD.FTZ R6, R182, R13 ;  /* 0x0000000db6067221 */ /* 0x000fe20000010000 */
[----:B------:R-:W-:Y:S01]  /*d0d0*/  VIADD R9, R9, 0xffffffff ;  /* 0xffffffff09097836 */ /* 0x000fe20000000000 */
[----:B------:R-:W-:Y:S01]  /*d0e0*/  @!P6 PRMT R94, RZ, 0x654, R94 ;  /* 0x00000654ff5ee816 */ /* 0x000fe2000000005e */
[----:B------:R-:W2:Y:S01]  /*d0f0*/  MUFU.EX2 R159, R159 ;  /* 0x0000009f009f7308 */ /* 0x000ea20000000800 */
[----:B-1----:R-:W-:Y:S01]  /*d100*/  FFMA.FTZ R3, R2, R3, R157 ;  /* 0x0000000302037223 */ /* 0x002fe2000001009d */
[----:B------:R-:W-:Y:S01]  /*d110*/  FADD.FTZ R13, R93, R6 ;  /* 0x000000065d0d7221 */ /* 0x000fe20000010000 */
[----:B------:R1:W-:Y:S05]  /*d120*/  @!P6 SYNCS.ARRIVE.TRANS64.RED.A1T0 RZ, [R94+URZ], RZ ;  /* 0x000000ff5effe9a7 */ /* 0x0003ea000810043f */
[----:B------:R-:W3:Y:S01]  /*d130*/  MUFU.EX2 R96, R96 ;  /* 0x0000006000607308 */ /* 0x000ee20000000800 */
[C---:B0-----:R-:W-:Y:S01]  /*d140*/  FADD.FTZ R6, R12.reuse, R3 ;  /* 0x000000030c067221 */ /* 0x041fe20000010000 */
[----:B------:R-:W-:Y:S01]  /*d150*/  F2FP.F16.F32.PACK_AB R157, R12, R157 ;  /* 0x0000009d0c9d723e */ /* 0x000fe200000000ff */
[----:B------:R-:W-:-:S05]  /*d160*/  IMAD.MOV.U32 R12, RZ, RZ, R8 ;  /* 0x000000ffff0c7224 */ /* 0x000fca00078e0008 */
[----:B------:R-:W0:Y:S01]  /*d170*/  MUFU.EX2 R153, R153 ;  /* 0x0000009900997308 */ /* 0x000e220000000800 */
[----:B--2---:R-:W-:-:S07]  /*d180*/  FADD.FTZ R3, R159, R6 ;  /* 0x000000069f037221 */ /* 0x004fce0000010000 */
[----:B------:R-:W2:Y:S01]  /*d190*/  MUFU.EX2 R14, R14 ;  /* 0x0000000e000e7308 */ /* 0x000ea20000000800 */
[C---:B---3--:R-:W-:Y:S01]  /*d1a0*/  FADD.FTZ R6, R96.reuse, R3 ;  /* 0x0000000360067221 */ /* 0x048fe20000010000 */
[----:B------:R-:W-:-:S06]  /*d1b0*/  F2FP.F16.F32.PACK_AB R159, R96, R159 ;  /* 0x0000009f609f723e */ /* 0x000fcc00000000ff */
[----:B------:R3:W-:Y:S01]  /*d1c0*/  MUFU.EX2 R104, R88 ;  /* 0x0000005800687308 */ /* 0x0007e20000000800 */
[----:B0-----:R-:W-:-:S07]  /*d1d0*/  FADD.FTZ R3, R153, R6 ;  /* 0x0000000699037221 */ /* 0x001fce0000010000 */
[----:B------:R-:W0:Y:S01]  /*d1e0*/  MUFU.EX2 R155, R155 ;  /* 0x0000009b009b7308 */ /* 0x000e220000000800 */
[----:B---3--:R-:W-:Y:S01]  /*d1f0*/  FADD.FTZ R88, R176, R13 ;  /* 0x0000000db0587221 */ /* 0x008fe20000010000 */
[C---:B--2---:R-:W-:Y:S01]  /*d200*/  FADD.FTZ R6, R14.reuse, R3 ;  /* 0x000000030e067221 */ /* 0x044fe20000010000 */
[----:B------:R-:W-:Y:S02]  /*d210*/  F2FP.F16.F32.PACK_AB R153, R14, R153 ;  /* 0x000000990e99723e */ /* 0x000fe400000000ff */
[----:B------:R-:W-:-:S03]  /*d220*/  FADD.FTZ R13, R95, R88 ;  /* 0x000000585f0d7221 */ /* 0x000fc60000010000 */
[----:B------:R-:W2:Y:S01]  /*d230*/  MUFU.EX2 R20, R20 ;  /* 0x0000001400147308 */ /* 0x000ea20000000800 */
[----:B------:R-:W-:-:S04]  /*d240*/  FADD.FTZ R88, R174, R13 ;  /* 0x0000000dae587221 */ /* 0x000fc80000010000 */
[----:B------:R-:W-:-:S03]  /*d250*/  FADD.FTZ R13, R97, R88 ;  /* 0x00000058610d7221 */ /* 0x000fc60000010000 */
[----:B------:R-:W3:Y:S01]  /*d260*/  MUFU.EX2 R149, R149 ;  /* 0x0000009500957308 */ /* 0x000ee20000000800 */
[----:B------:R-:W-:Y:S01]  /*d270*/  FADD.FTZ R88, R140, R13 ;  /* 0x0000000d8c587221 */ /* 0x000fe20000010000 */
[----:B0-----:R-:W-:-:S03]  /*d280*/  FADD.FTZ R3, R155, R6 ;  /* 0x000000069b037221 */ /* 0x001fc60000010000 */
[----:B------:R-:W-:-:S03]  /*d290*/  FADD.FTZ R13, R89, R88 ;  /* 0x00000058590d7221 */ /* 0x000fc60000010000 */
[----:B------:R-:W0:Y:S01]  /*d2a0*/  MUFU.EX2 R90, R90 ;  /* 0x0000005a005a7308 */ /* 0x000e220000000800 */
[----:B--2---:R-:W-:Y:S01]  /*d2b0*/  FADD.FTZ R6, R20, R3 ;  /* 0x0000000314067221 */ /* 0x004fe20000010000 */
[----:B------:R-:W-:Y:S01]  /*d2c0*/  FADD.FTZ R88, R102, R13 ;  /* 0x0000000d66587221 */ /* 0x000fe20000010000 */
[----:B------:R-:W-:-:S03]  /*d2d0*/  F2FP.F16.F32.PACK_AB R155, R20, R155 ;  /* 0x0000009b149b723e */ /* 0x000fc600000000ff */
[----:B------:R-:W-:Y:S02]  /*d2e0*/  FADD.FTZ R3, R99, R88 ;  /* 0x0000005863037221 */ /* 0x000fe40000010000 */
[----:B------:R-:W2:Y:S01]  /*d2f0*/  MUFU.EX2 R151, R151 ;  /* 0x0000009700977308 */ /* 0x000ea20000000800 */
[----:B---3--:R-:W-:Y:S01]  /*d300*/  FADD.FTZ R13, R149, R6 ;  /* 0x00000006950d7221 */ /* 0x008fe20000010000 */
[----:B------:R-:W-:Y:S01]  /*d310*/  FADD.FTZ R6, R116, R3 ;  /* 0x0000000374067221 */ /* 0x000fe20000010000 */
[--C-:B------:R-:W-:Y:S01]  /*d320*/  FFMA.FTZ R3, R154, R11, -R111.reuse ;  /* 0x0000000b9a037223 */ /* 0x100fe2000001086f */
[----:B------:R-:W-:Y:S02]  /*d330*/  F2FP.F16.F32.PACK_AB R154, R174, R95 ;  /* 0x0000005fae9a723e */ /* 0x000fe400000000ff */
[----:B------:R-:W-:Y:S01]  /*d340*/  FADD.FTZ R113, R101, R6 ;  /* 0x0000000665717221 */ /* 0x000fe20000010000 */
[-C--:B------:R-:W-:Y:S01]  /*d350*/  FFMA.FTZ R6, R156, R11.reuse, -R111 ;  /* 0x0000000b9c067223 */ /* 0x080fe2000001086f */
[----:B------:R-:W3:Y:S01]  /*d360*/  MUFU.EX2 R145, R98 ;  /* 0x0000006200917308 */ /* 0x000ee20000000800 */
[----:B0-----:R-:W-:Y:S01]  /*d370*/  FADD.FTZ R88, R90, R13 ;  /* 0x0000000d5a587221 */ /* 0x001fe20000010000 */
[----:B-1----:R-:W-:Y:S01]  /*d380*/  FADD.FTZ R94, R118, R113 ;  /* 0x00000071765e7221 */ /* 0x002fe20000010000 */
[-CC-:B------:R-:W-:Y:S01]  /*d390*/  FFMA.FTZ R13, R152, R11.reuse, -R111.reuse ;  /* 0x0000000b980d7223 */ /* 0x180fe2000001086f */
[----:B------:R-:W-:Y:S01]  /*d3a0*/  FFMA.FTZ R111, R126, R11, -R111 ;  /* 0x0000000b7e6f7223 */ /* 0x000fe2000001086f */
[----:B------:R-:W-:Y:S01]  /*d3b0*/  F2FP.F16.F32.PACK_AB R156, R180, R15 ;  /* 0x0000000fb49c723e */ /* 0x000fe200000000ff */
[----:B------:R-:W-:Y:S01]  /*d3c0*/  FADD.FTZ R113, R103, R94 ;  /* 0x0000005e67717221 */ /* 0x000fe20000010000 */
[----:B------:R-:W-:Y:S01]  /*d3d0*/  F2FP.F16.F32.PACK_AB R152, R176, R93 ;  /* 0x0000005db098723e */ /* 0x000fe200000000ff */
[----:B------:R-:W0:Y:S01]  /*d3e0*/  MUFU.EX2 R110, R138 ;  /* 0x0000008a006e7308 */ /* 0x000e220000000800 */
[----:B--2---:R-:W-:Y:S01]  /*d3f0*/  FADD.FTZ R88, R151, R88 ;  /* 0x0000005897587221 */ /* 0x004fe20000010000 */
[----:B------:R-:W-:-:S02]  /*d400*/  F2FP.F16.F32.PACK_AB R149, R90, R149 ;  /* 0x000000955a95723e */ /* 0x000fc400000000ff */
[C---:B------:R-:W-:Y:S01]  /*d410*/  F2FP.F16.F32.PACK_AB R151, R104.reuse, R151 ;  /* 0x000000976897723e */ /* 0x040fe200000000ff */
[----:B------:R-:W-:-:S03]  /*d420*/  FADD.FTZ R88, R104, R88 ;  /* 0x0000005868587221 */ /* 0x000fc60000010000 */
[----:B------:R-:W1:Y:S01]  /*d430*/  MUFU.EX2 R147, R100 ;  /* 0x0000006400937308 */ /* 0x000e620000000800 */
[----:B---3--:R-:W-:-:S07]  /*d440*/  FADD.FTZ R88, R145, R88 ;  /* 0x0000005891587221 */ /* 0x008fce0000010000 */
[----:B------:R-:W2:Y:S01]  /*d450*/  MUFU.EX2 R98, R142 ;  /* 0x0000008e00627308 */ /* 0x000ea20000000800 */
[C---:B0-----:R-:W-:Y:S01]  /*d460*/  FADD.FTZ R88, R110.reuse, R88 ;  /* 0x000000586e587221 */ /* 0x041fe20000010000 */
[----:B------:R-:W-:-:S06]  /*d470*/  F2FP.F16.F32.PACK_AB R145, R110, R145 ;  /* 0x000000916e91723e */ /* 0x000fcc00000000ff */
[----:B------:R0:W3:Y:S01]  /*d480*/  MUFU.EX2 R141, R144 ;  /* 0x00000090008d7308 */ /* 0x0000e20000000800 */
[----:B-1----:R-:W-:-:S07]  /*d490*/  FADD.FTZ R88, R147, R88 ;  /* 0x0000005893587221 */ /* 0x002fce0000010000 */
[----:B------:R-:W1:Y:S01]  /*d4a0*/  MUFU.EX2 R112, R112 ;  /* 0x0000007000707308 */ /* 0x000e620000000800 */
[----:B--2---:R-:W-:Y:S01]  /*d4b0*/  FADD.FTZ R88, R98, R88 ;  /* 0x0000005862587221 */ /* 0x004fe20000010000 */
[----:B0-----:R-:W-:Y:S02]  /*d4c0*/  F2FP.F16.F32.PACK_AB R144, R116, R99 ;  /* 0x000000637490723e */ /* 0x001fe400000000ff */
[----:B------:R-:W-:-:S04]  /*d4d0*/  F2FP.F16.F32.PACK_AB R147, R98, R147 ;  /* 0x000000936293723e */ /* 0x000fc800000000ff */
[----:B------:R0:W2:Y:S01]  /*d4e0*/  MUFU.EX2 R100, R146 ;  /* 0x0000009200647308 */ /* 0x0000a20000000800 */
[----:B---3--:R-:W-:-:S07]  /*d4f0*/  FADD.FTZ R88, R141, R88 ;  /* 0x000000588d587221 */ /* 0x008fce0000010000 */
[----:B------:R-:W3:Y:S01]  /*d500*/  MUFU.EX2 R105, R105 ;  /* 0x0000006900697308 */ /* 0x000ee20000000800 */
[----:B-1----:R-:W-:Y:S01]  /*d510*/  FADD.FTZ R94, R112, R113 ;  /* 0x00000071705e7221 */ /* 0x002fe20000010000 */
[----:B0-----:R-:W-:-:S06]  /*d520*/  F2FP.F16.F32.PACK_AB R146, R118, R101 ;  /* 0x000000657692723e */ /* 0x001fcc00000000ff */
[----:B------:R0:W1:Y:S01]  /*d530*/  MUFU.EX2 R143, R148 ;  /* 0x00000094008f7308 */ /* 0x0000620000000800 */
[C---:B--2---:R-:W-:Y:S01]  /*d540*/  FADD.FTZ R88, R100.reuse, R88 ;  /* 0x0000005864587221 */ /* 0x044fe20000010000 */
[----:B------:R-:W-:-:S06]  /*d550*/  F2FP.F16.F32.PACK_AB R141, R100, R141 ;  /* 0x0000008d648d723e */ /* 0x000fcc00000000ff */
[----:B------:R-:W2:Y:S01]  /*d560*/  MUFU.EX2 R108, R108 ;  /* 0x0000006c006c7308 */ /* 0x000ea20000000800 */
[----:B---3--:R-:W-:Y:S01]  /*d570*/  FADD.FTZ R15, R105, R94 ;  /* 0x0000005e690f7221 */ /* 0x008fe20000010000 */
[----:B0-----:R-:W-:Y:S02]  /*d580*/  F2FP.F16.F32.PACK_AB R148, R140, R97 ;  /* 0x000000618c94723e */ /* 0x001fe400000000ff */
[----:B------:R-:W-:-:S04]  /*d590*/  F2FP.F16.F32.PACK_AB R140, R112, R103 ;  /* 0x00000067708c723e */ /* 0x000fc800000000ff */
[----:B------:R0:W3:Y:S01]  /*d5a0*/  MUFU.EX2 R114, R150 ;  /* 0x0000009600727308 */ /* 0x0000e20000000800 */
[----:B-1----:R-:W-:-:S07]  /*d5b0*/  FADD.FTZ R88, R143, R88 ;  /* 0x000000588f587221 */ /* 0x002fce0000010000 */
[----:B------:R-:W1:Y:S01]  /*d5c0*/  MUFU.EX2 R106, R106 ;  /* 0x0000006a006a7308 */ /* 0x000e620000000800 */
[----:B0-----:R-:W-:Y:S01]  /*d5d0*/  F2FP.F16.F32.PACK_AB R150, R102, R89 ;  /* 0x000000596696723e */ /* 0x001fe200000000ff */
[C---:B--2---:R-:W-:Y:S01]  /*d5e0*/  FADD.FTZ R15, R108.reuse, R15 ;  /* 0x0000000f6c0f7221 */ /* 0x044fe20000010000 */
[----:B------:R-:W-:-:S05]  /*d5f0*/  F2FP.F16.F32.PACK_AB R142, R108, R105 ;  /* 0x000000696c8e723e */ /* 0x000fca00000000ff */
        /* <DEDUP_REMOVED lines=11> */
[C---:B-1----:R-:W-:Y:S01]  /*d6b0*/  FADD.FTZ R88, R89.reuse, R88 ;  /* 0x0000005859587221 */ /* 0x042fe20000010000 */
[----:B------:R-:W-:-:S06]  /*d6c0*/  F2FP.F16.F32.PACK_AB R137, R89, R137 ;  /* 0x000000895989723e */ /* 0x000fcc00000000ff */
[----:B------:R-:W1:Y:S01]  /*d6d0*/  MUFU.EX2 R111, R111 ;  /* 0x0000006f006f7308 */ /* 0x000e620000000800 */
[----:B0-----:R-:W-:-:S07]  /*d6e0*/  FADD.FTZ R94, R92, R3 ;  /* 0x000000035c5e7221 */ /* 0x001fce0000010000 */
[----:B------:R-:W0:Y:S01]  /*d6f0*/  MUFU.EX2 R109, R109 ;  /* 0x0000006d006d7308 */ /* 0x000e220000000800 */
[----:B--2---:R-:W-:Y:S01]  /*d700*/  FADD.FTZ R88, R13, R88 ;  /* 0x000000580d587221 */ /* 0x004fe20000010000 */
[----:B-1----:R-:W-:-:S03]  /*d710*/  F2FP.F16.F32.PACK_AB R139, R111, R13 ;  /* 0x0000000d6f8b723e */ /* 0x002fc600000000ff */
[----:B------:R-:W-:Y:S01]  /*d720*/  FADD.FTZ R3, R111, R88 ;  /* 0x000000586f037221 */ /* 0x000fe20000010000 */
[----:B------:R-:W-:Y:S02]  /*d730*/  IMAD.MOV.U32 R13, RZ, RZ, R7 ;  /* 0x000000ffff0d7224 */ /* 0x000fe400078e0007 */
[C---:B0-----:R-:W-:Y:S01]  /*d740*/  FADD.FTZ R6, R109.reuse, R94 ;  /* 0x0000005e6d067221 */ /* 0x041fe20000010000 */
[----:B------:R-:W-:Y:S01]  /*d750*/  F2FP.F16.F32.PACK_AB R138, R109, R92 ;  /* 0x0000005c6d8a723e */ /* 0x000fe200000000ff */
[----:B------:R-:W-:Y:S06]  /*d760*/  @P1 BRA `(.L_x_1160) ;  /* 0xffffffcc00301947 */ /* 0x000fec000383ffff */
.L_x_1143:
        /* <DEDUP_REMOVED lines=67> */
.L_x_1161:
[----:B------:R-:W-:Y:S01]  /*dba0*/  ULEA UR5, UR37, UR38, 0x3 ;  /* 0x0000002625057291 */ /* 0x000fe2000f8e183f */
[----:B------:R-:W-:-:S05]  /*dbb0*/  IMAD.U32 R0, RZ, RZ, UR36 ;  /* 0x00000024ff007e24 */ /* 0x000fca000f8e00ff */
[----:B------:R-:W-:-:S04]  /*dbc0*/  SHF.L.U32 R0, R0, 0x1f, RZ ;  /* 0x0000001f00007819 */ /* 0x000fc800000006ff */
[----:B------:R0:W1:Y:S01]  /*dbd0*/  SYNCS.PHASECHK.TRANS64.TRYWAIT P1, [UR5+0x2a850], R0 ;  /* 0x02a85000ff0075a7 */ /* 0x0000620008020145 */
[----:B------:R-:W-:Y:S05]  /*dbe0*/  @!P0 BRA `(.L_x_1162) ;  /* 0x0000000000048947 */ /* 0x000fea0003800000 */
[----:B------:R-:W-:Y:S01]  /*dbf0*/  BPT.TRAP 0x1 ;  /* 0x000000040000795c */ /* 0x000fe20000300000 */
.L_x_1162:
[----:B-1----:R-:W-:Y:S05]  /*dc00*/  @P1 BRA `(.L_x_1163) ;  /* 0x0000000000081947 */ /* 0x002fea0003800000 */
[----:B------:R-:W1:Y:S02]  /*dc10*/  SYNCS.PHASECHK.TRANS64.TRYWAIT P0, [UR5+0x2a850], R0 ;  /* 0x02a85000ff0075a7 */ /* 0x000e640008000145 */
[----:B-1----:R-:W-:Y:S05]  /*dc20*/  @!P0 BRA `(.L_x_1164) ;  /* 0x0000007400e88947 */ /* 0x002fea0003800000 */
.L_x_1163:
[----:B------:R-:W-:Y:S01]  /*dc30*/  UIADD3 UR38, UR38, 0x400, URZ ;  /* 0x0000040026267890 */ /* 0x000fe2000fffe03f */
[----:B------:R-:W-:Y:S01]  /*dc40*/  WARPGROUP.ARRIVE ;  /* 0x00000000000079c5 */ /* 0x000fe20000000000 */
[----:B------:R-:W-:Y:S01]  /*dc50*/  UMOV UR7, 0x40000040 ;  /* 0x4000004000077882 */ /* 0x000fe20000000000 */
[----:B-1----:R-:W1:Y:S01]  /*dc60*/  SHFL.BFLY PT, R5, R6, 0x2, 0x1f ;  /* 0x0c401f0006057f89 */ /* 0x002e6200000e0000 */
[----:B------:R-:W-:Y:S01]  /*dc70*/  USHF.R.U32.HI UR38, URZ, 0x4, UR38 ;  /* 0x000000043f267899 */ /* 0x000fe20008011626 */
[----:B------:R-:W-:Y:S02]  /*dc80*/  IMAD.MOV.U32 R89, RZ, RZ, -0x800000 ;  /* 0xff800000ff597424 */ /* 0x000fe400078e00ff */
[----:B0-----:R-:W0:Y:S01]  /*dc90*/  SHFL.BFLY PT, R0, R3, 0x2, 0x1f ;  /* 0x0c401f0003007f89 */ /* 0x001e2200000e0000 */
[----:B------:R-:W-:Y:S01]  /*dca0*/  ULOP3.LUT UR38, UR38, 0x3fff, URZ, 0xc0, !UPT ;  /* 0x00003fff26267892 */ /* 0x000fe2000f8ec03f */
[----:B------:R-:W-:Y:S01]  /*dcb0*/  IMAD.MOV.U32 R88, RZ, RZ, -0x800000 ;  /* 0xff800000ff587424 */ /* 0x000fe200078e00ff */
[----:B------:R-:W2:Y:S02]  /*dcc0*/  S2R R13, SR_TID.X ;  /* 0x00000000000d7919 */ /* 0x000ea40000002100 */
[----:B------:R-:W-:Y:S01]  /*dcd0*/  ULOP3.LUT UR4, UR38, 0x3000000, URZ, 0xfc, !UPT ;  /* 0x0300000026047892 */ /* 0x000fe2000f8efc3f */
[----:B------:R-:W-:-:S03]  /*dce0*/  VIADD R165, R165, 0x1 ;  /* 0x00000001a5a57836 */ /* 0x000fc60000000000 */
[----:B------:R-:W-:Y:S02]  /*dcf0*/  UIMAD UR4, UR37, 0x600, UR4 ;  /* 0x00000600250478a4 */ /* 0x000fe4000f8e0204 */
[----:B------:R-:W-:-:S04]  /*dd00*/  UIADD3 UR37, UR37, 0x1, URZ ;  /* 0x0000000125257890 */ /* 0x000fc8000fffe03f */
[----:B------:R-:W-:Y:S01]  /*dd10*/  UISETP.NE.AND UP0, UPT, UR37, 0x2, UPT ;  /* 0x000000022500788c */ /* 0x000fe2000bf05270 */
[----:B------:R-:W-:Y:S02]  /*dd20*/  UMOV UR6, UR4 ;  /* 0x0000000400067c82 */ /* 0x000fe40008000000 */
[----:B------:R-:W-:Y:S01]  /*dd30*/  HGMMA.64x128x16.F32 R24, R156, gdesc[UR4].tnspB, R24, gsb0 ;  /* 0x41e000049c187df0 */ /* 0x000fe20008000818 */
[----:B------:R-:W-:Y:S01]  /*dd40*/  UIADD3 UR6, UR4, 0x80, URZ ;  /* 0x0000008004067890 */ /* 0x000fe2000fffe03f */
[----:B-1----:R-:W-:Y:S01]  /*dd50*/  FADD.FTZ R5, R5, R6 ;  /* 0x0000000605057221 */ /* 0x002fe20000010000 */
[----:B------:R-:W-:Y:S01]  /*dd60*/  UMOV UR7, 0x40000040 ;  /* 0x4000004000077882 */ /* 0x000fe20000000000 */
[----:B------:R-:W-:Y:S01]  /*dd70*/  USEL UR37, UR37, URZ, UP0 ;  /* 0x0000003f25257287 */ /* 0x000fe20008000000 */
[----:B0-----:R-:W-:Y:S02]  /*dd80*/  FADD.FTZ R2, R0, R3 ;  /* 0x0000000300027221 */ /* 0x001fe40000010000 */
[----:B------:R-:W0:Y:S04]  /*dd90*/  SHFL.BFLY PT, R0, R5, 0x1, 0x1f ;  /* 0x0c201f0005007f89 */ /* 0x000e2800000e0000 */
[----:B------:R-:W1:Y:S01]  /*dda0*/  SHFL.BFLY PT, R9, R2, 0x1, 0x1f ;  /* 0x0c201f0002097f89 */ /* 0x000e6200000e0000 */
[----:B--2---:R-:W-:Y:S01]  /*ddb0*/  LOP3.LUT P2, RZ, R13, 0x7f, RZ, 0xc0, !PT ;  /* 0x0000007f0dff7812 */ /* 0x004fe2000784c0ff */
[----:B0-----:R-:W-:Y:S01]  /*ddc0*/  FADD.FTZ R10, R5, R0 ;  /* 0x00000000050a7221 */ /* 0x001fe20000010000 */
[----:B------:R-:W-:-:S02]  /*ddd0*/  IMAD.MOV.U32 R0, RZ, RZ, RZ ;  /* 0x000000ffff007224 */ /* 0x000fc400078e00ff */
[----:B-1----:R-:W-:Y:S02]  /*dde0*/  FADD.FTZ R12, R2, R9 ;  /* 0x00000009020c7221 */ /* 0x002fe40000010000 */
[----:B------:R-:W-:Y:S01]  /*ddf0*/  FSETP.NE.FTZ.AND P0, PT, R10, RZ, PT ;  /* 0x000000ff0a00720b */ /* 0x000fe20003f15000 */
[----:B------:R-:W-:Y:S02]  /*de00*/  IMAD.U32 R2, RZ, RZ, UR5 ;  /* 0x00000005ff027e24 */ /* 0x000fe4000f8e00ff */
[----:B------:R-:W-:Y:S01]  /*de10*/  IMAD.MOV.U32 R9, RZ, RZ, RZ ;  /* 0x000000ffff097224 */ /* 0x000fe200078e00ff */
[----:B------:R-:W-:-:S03]  /*de20*/  FSETP.NE.FTZ.AND P1, PT, R12, RZ, PT ;  /* 0x000000ff0c00720b */ /* 0x000fc60003f35000 */
[----:B------:R-:W-:-:S05]  /*de30*/  @!P2 VIADD R2, R2, 0x2a860 ;  /* 0x0002a8600202a836 */ /* 0x000fca0000000000 */
[----:B------:R-:W-:Y:S01]  /*de40*/  @!P2 PRMT R2, RZ, 0x654, R2 ;  /* 0x00000654ff02a816 */ /* 0x000fe20000000002 */
[----:B------:R-:W0:Y:S01]  /*de50*/  @P0 MUFU.LG2 R4, R10 ;  /* 0x0000000a00040308 */ /* 0x000e220000000c00 */
[----:B------:R-:W-:-:S03]  /*de60*/  @P0 FMUL.FTZ R3, R11, 0.69314718246459960938 ;  /* 0x3f3172180b030820 */ /* 0x000fc60000410000 */
[----:B------:R-:W-:-:S04]  /*de70*/  @P1 FMUL.FTZ R11, R11, 0.69314718246459960938 ;  /* 0x3f3172180b0b1820 */ /* 0x000fc80000410000 */
[----:B------:R-:W1:Y:S08]  /*de80*/  @P1 MUFU.LG2 R6, R12 ;  /* 0x0000000c00061308 */ /* 0x000e700000000c00 */
[----:B------:R-:W2:Y:S01]  /*de90*/  @P0 MUFU.RCP R0, R10 ;  /* 0x0000000a00000308 */ /* 0x000ea20000001000 */
[----:B0-----:R-:W-:-:S04]  /*dea0*/  @P0 FMUL.FTZ R4, R4, 0.69314718246459960938 ;  /* 0x3f31721804040820 */ /* 0x001fc80000410000 */
[----:B------:R-:W-:Y:S01]  /*deb0*/  @P0 FFMA.FTZ R89, R3, R8, R4 ;  /* 0x0000000803590223 */ /* 0x000fe20000010004 */
[----:B------:R-:W-:Y:S02]  /*dec0*/  PLOP3.LUT P0, PT, PT, PT, PT, 0x8, 0x0 ;  /* 0x000000000000781c */ /* 0x000fe40003f0e170 */
[----:B------:R-:W0:Y:S01]  /*ded0*/  @P1 MUFU.RCP R9, R12 ;  /* 0x0000000c00091308 */ /* 0x000e220000001000 */
        /* <DEDUP_REMOVED lines=22> */
[----:B------:R-:W-:Y:S01]  /*e040*/  UMOV UR7, 0x40000040 ;  /* 0x4000004000077882 */ /* 0x000fe20000000000 */
[----:B------:R-:W-:-:S04]  /*e050*/  USEL UR4, URZ, 0x1, UP0 ;  /* 0x000000013f047887 */ /* 0x000fc80008000000 */
[----:B------:R-:W-:Y:S01]  /*e060*/  ULOP3.LUT UR36, UR36, UR4, URZ, 0x3c, !UPT ;  /* 0x0000000424247292 */ /* 0x000fe2000f8e3c3f */
[----:B------:R-:W-:Y:S02]  /*e070*/  WARPGROUP.DEPBAR.LE gsb0, 0x0 ;  /* 0x00008000000079c5 */ /* 0x000fe40000010000 */
[----:B------:R-:W-:-:S06]  /*e080*/  WARPGROUP.ARRIVE ;  /* 0x00000000000079c5 */ /* 0x000fcc0000000000 */
[----:B------:R-:W-:Y:S03]  /*e090*/  HGMMA.64x128x16.F32 R24, R136, gdesc[UR4].tnspB, R24, gsb0 ;  /* 0x41e0000488187df0 */ /* 0x000fe60008000818 */
[----:B------:R-:W-:Y:S02]  /*e0a0*/  WARPGROUP.DEPBAR.LE gsb0, 0x0 ;  /* 0x00008000000079c5 */ /* 0x000fe40000010000 */
[----:B------:R1:W-:Y:S01]  /*e0b0*/  @!P2 SYNCS.ARRIVE.TRANS64.RED.A1T0 RZ, [R2+URZ], RZ ;  /* 0x000000ff02ffa9a7 */ /* 0x0003e2000810043f */
[-C--:B--2---:R-:W-:Y:S01]  /*e0c0*/  FMUL.FTZ R90, R44, R0.reuse ;  /* 0x000000002c5a7220 */ /* 0x084fe20000410000 */
        /* <DEDUP_REMOVED lines=62> */
[----:B-1----:R-:W-:-:S07]  /*e4b0*/  FMUL.FTZ R87, R87, R9 ;  /* 0x0000000957577220 */ /* 0x002fce0000410000 */
.L_x_1094:
[----:B------:R-:W0:Y:S01]  /*e4c0*/  S2R R5, SR_CgaCtaId ;  /* 0x0000000000057919 */ /* 0x000e220000008800 */
[----:B------:R-:W-:Y:S01]  /*e4d0*/  MOV R16, 0x400 ;  /* 0x0000040000107802 */ /* 0x000fe20000000f00 */
[----:B------:R-:W-:Y:S01]  /*e4e0*/  BSSY B0, `(.L_x_1165) ;  /* 0x00001c7000007945 */ /* 0x000fe20003800000 */
[----:B------:R-:W-:Y:S02]  /*e4f0*/  BAR.SYNC.DEFER_BLOCKING 0x5, 0x180 ;  /* 0x0146000000007b1d */ /* 0x000fe40000010000 */
[----:B0-----:R-:W-:-:S05]  /*e500*/  LEA R16, R5, R16, 0x18 ;  /* 0x0000001005107211 */ /* 0x001fca00078ec0ff */
[----:B------:R0:W1:Y:S01]  /*e510*/  LDS R0, [R16+0x2a8d0] ;  /* 0x02a8d00010007984 */ /* 0x0000620000000800 */
[----:B------:R-:W-:Y:S06]  /*e520*/  BAR.ARV 0x4, 0x180 ;  /* 0x0106000000007b1d */ /* 0x000fec0000002000 */
[----:B------:R-:W-:Y:S05]  /*e530*/  @P0 BRA `(.L_x_1166) ;  /* 0x0000001000b00947 */ /* 0x000fea0003800000 */
[----:B------:R-:W2:Y:S01]  /*e540*/  S2R R5, SR_SWINHI ;  /* 0x0000000000057919 */ /* 0x000ea20000002f00 */
[----:B------:R-:W3:Y:S01]  /*e550*/  LDC R22, c[0x0][0xbe8] ;  /* 0x0002fa00ff167b82 */ /* 0x000ee20000000800 */
[----:B------:R-:W-:Y:S01]  /*e560*/  SHF.R.S32.HI R54, RZ, 0x1f, R163 ;  /* 0x0000001fff367819 */ /* 0x000fe200000114a3 */
[----:B------:R-:W-:Y:S01]  /*e570*/  IMAD R9, R164, 0x40, R23 ;  /* 0x00000040a4097824 */ /* 0x000fe200078e0217 */
[----:B------:R-:W-:Y:S01]  /*e580*/  ULDC.64 UR4, c[0x0][0xb90] ;  /* 0x0002e40000047ab9 */ /* 0x000fe20000000a00 */
[----:B------:R-:W-:Y:S01]  /*e590*/  F2FP.F16.F32.PACK_AB R6, R29, R6 ;  /* 0x000000061d06723e */ /* 0x000fe200000000ff */
[----:B------:R-:W-:Y:S01]  /*e5a0*/  IMAD.WIDE.U32 R10, R163, UR4, RZ ;  /* 0x00000004a30a7c25 */ /* 0x000fe2000f8e00ff */
[----:B------:R-:W-:Y:S01]  /*e5b0*/  F2FP.F16.F32.PACK_AB R7, R7, R30 ;  /* 0x0000001e0707723e */ /* 0x000fe200000000ff */
[----:B------:R-:W-:Y:S01]  /*e5c0*/  ULDC UR6, c[0x0][0xa88] ;  /* 0x0002a20000067ab9 */ /* 0x000fe20000000800 */
[----:B------:R-:W-:Y:S01]  /*e5d0*/  SHF.R.S32.HI R112, RZ, 0x1f, R161 ;  /* 0x0000001fff707819 */ /* 0x000fe200000114a1 */
[----:B------:R-:W-:Y:S01]  /*e5e0*/  IMAD R2, R54, UR4, RZ ;  /* 0x0000000436027c24 */ /* 0x000fe2000f8e02ff */
[----:B------:R-:W-:Y:S01]  /*e5f0*/  F2FP.F16.F32.PACK_AB R80, R81, R80 ;  /* 0x000000505150723e */ /* 0x000fe200000000ff */
[----:B------:R-:W-:Y:S01]  /*e600*/  ULDC.64 UR8, c[0x0][0x208] ;  /* 0x0000820000087ab9 */ /* 0x000fe20000000a00 */
[----:B------:R-:W-:Y:S01]  /*e610*/  F2FP.F16.F32.PACK_AB R81, R83, R82 ;  /* 0x000000525351723e */ /* 0x000fe200000000ff */
[----:B------:R-:W-:Y:S01]  /*e620*/  IMAD R13, R163, UR5, R2 ;  /* 0x00000005a30d7c24 */ /* 0x000fe2000f8e0202 */
[----:B------:R-:W-:Y:S01]  /*e630*/  ULDC.64 UR4, c[0x0][0xb98] ;  /* 0x0002e60000047ab9 */ /* 0x000fe20000000a00 */
[----:B------:R-:W-:-:S02]  /*e640*/  F2FP.F16.F32.PACK_AB R82, R85, R84 ;  /* 0x000000545552723e */ /* 0x000fc400000000ff */
[----:B------:R-:W-:Y:S01]  /*e650*/  IMAD.IADD R11, R11, 0x1, R13 ;  /* 0x000000010b0b7824 */ /* 0x000fe200078e020d */
[----:B------:R-:W-:Y:S01]  /*e660*/  F2FP.F16.F32.PACK_AB R83, R87, R86 ;  /* 0x000000565753723e */ /* 0x000fe200000000ff */
[----:B------:R-:W-:Y:S01]  /*e670*/  IMAD.WIDE.U32 R10, R161, UR4, R10 ;  /* 0x00000004a10a7c25 */ /* 0x000fe2000f8e000a */
[----:B------:R-:W-:Y:S02]  /*e680*/  MOV R34, R16 ;  /* 0x0000001000227202 */ /* 0x000fe40000000f00 */
[----:B--2---:R-:W-:-:S03]  /*e690*/  MOV R35, R5 ;  /* 0x0000000500237202 */ /* 0x004fc60000000f00 */
[----:B------:R-:W-:-:S04]  /*e6a0*/  IMAD.WIDE R4, R169, 0x2, R34 ;  /* 0x00000002a9047825 */ /* 0x000fc800078e0222 */
[----:B------:R-:W-:Y:S01]  /*e6b0*/  IMAD.WIDE R34, R9, 0x2, R34 ;  /* 0x0000000209227825 */ /* 0x000fe200078e0222 */
[C---:B------:R-:W-:Y:S02]  /*e6c0*/  IADD3 R73, P1, R4.reuse, 0x4040, RZ ;  /* 0x0000404004497810 */ /* 0x040fe40007f3e0ff */
[C---:B------:R-:W-:Y:S02]  /*e6d0*/  IADD3 R43, P0, R4.reuse, 0x4060, RZ ;  /* 0x00004060042b7810 */ /* 0x040fe40007f1e0ff */
[----:B------:R-:W-:Y:S01]  /*e6e0*/  IADD3 R47, P2, R4, 0x4020, RZ ;  /* 0x00004020042f7810 */ /* 0x000fe20007f5e0ff */
[--C-:B------:R-:W-:Y:S01]  /*e6f0*/  IMAD.X R41, RZ, RZ, R5.reuse, P1 ;  /* 0x000000ffff297224 */ /* 0x100fe200008e0605 */
[----:B---3--:R-:W-:Y:S02]  /*e700*/  ISETP.NE.AND P1, PT, R22, 0x1, PT ;  /* 0x000000011600780c */ /* 0x008fe40003f25270 */
[----:B------:R-:W-:Y:S01]  /*e710*/  LOP3.LUT R42, R43, 0x380, RZ, 0xc0, !PT ;  /* 0x000003802b2a7812 */ /* 0x000fe200078ec0ff */
[----:B------:R-:W-:Y:S01]  /*e720*/  IMAD.X R39, RZ, RZ, R5, P2 ;  /* 0x000000ffff277224 */ /* 0x000fe200010e0605 */
[----:B------:R-:W-:-:S02]  /*e730*/  LOP3.LUT R9, R4, 0x380, RZ, 0xc0, !PT ;  /* 0x0000038004097812 */ /* 0x000fc400078ec0ff */
[C---:B------:R-:W-:Y:S02]  /*e740*/  IADD3 R33, P3, R4.reuse, 0x4000, RZ ;  /* 0x0000400004217810 */ /* 0x040fe40007f7e0ff */
[----:B------:R-:W-:Y:S02]  /*e750*/  IADD3 R21, P6, R4, 0x20, RZ ;  /* 0x0000002004157810 */ /* 0x000fe40007fde0ff */
[----:B------:R-:W-:Y:S01]  /*e760*/  LOP3.LUT R12, R47, 0x380, RZ, 0xc0, !PT ;  /* 0x000003802f0c7812 */ /* 0x000fe200078ec0ff */
[--C-:B------:R-:W-:Y:S01]  /*e770*/  IMAD.X R37, RZ, RZ, R5.reuse, P3 ;  /* 0x000000ffff257224 */ /* 0x100fe200018e0605 */
[----:B------:R-:W-:Y:S01]  /*e780*/  SHF.R.U64 R42, R42, 0x3, RZ ;  /* 0x000000032a2a7819 */ /* 0x000fe200000012ff */
[----:B------:R-:W2:Y:S01]  /*e790*/  @P1 LDC R72, c[0x0][0xbec] ;  /* 0x0002fb00ff481b82 */ /* 0x000ea20000000800 */
[----:B------:R-:W-:Y:S01]  /*e7a0*/  SHF.R.U64 R9, R9, 0x3, RZ ;  /* 0x0000000309097819 */ /* 0x000fe200000012ff */
[----:B------:R-:W-:Y:S01]  /*e7b0*/  IMAD.X R15, RZ, RZ, R5, P6 ;  /* 0x000000ffff0f7224 */ /* 0x000fe200030e0605 */
[----:B------:R-:W-:-:S02]  /*e7c0*/  LOP3.LUT R14, R73, 0x380, RZ, 0xc0, !PT ;  /* 0x00000380490e7812 */ /* 0x000fc400078ec0ff */
[----:B------:R-:W-:Y:S02]  /*e7d0*/  LOP3.LUT R8, R33, 0x380, RZ, 0xc0, !PT ;  /* 0x0000038021087812 */ /* 0x000fe400078ec0ff */
[----:B------:R-:W-:Y:S01]  /*e7e0*/  LOP3.LUT R2, R21, 0x380, RZ, 0xc0, !PT ;  /* 0x0000038015027812 */ /* 0x000fe200078ec0ff */
[----:B------:R-:W3:Y:S01]  /*e7f0*/  @P1 LDC R111, c[0x0][0xbf0] ;  /* 0x0002fc00ff6f1b82 */ /* 0x000ee20000000800 */
[C---:B------:R-:W-:Y:S02]  /*e800*/  IADD3 R31, P4, R4.reuse, 0x60, RZ ;  /* 0x00000060041f7810 */ /* 0x040fe40007f9e0ff */
[----:B------:R-:W-:Y:S02]  /*e810*/  IADD3 R25, P5, R4, 0x40, RZ ;  /* 0x0000004004197810 */ /* 0x000fe40007fbe0ff */
[----:B------:R-:W-:Y:S01]  /*e820*/  SHF.R.U64 R12, R12, 0x3, RZ ;  /* 0x000000030c0c7819 */ /* 0x000fe200000012ff */
[--C-:B------:R-:W-:Y:S01]  /*e830*/  IMAD.X R13, RZ, RZ, R5.reuse, P4 ;  /* 0x000000ffff0d7224 */ /* 0x100fe200020e0605 */
[----:B------:R-:W-:Y:S01]  /*e840*/  LOP3.LUT R42, R42, R43, RZ, 0x3c, !PT ;  /* 0x0000002b2a2a7212 */ /* 0x000fe200078e3cff */
[--C-:B------:R-:W-:Y:S01]  /*e850*/  IMAD.X R43, RZ, RZ, R5.reuse, P0 ;  /* 0x000000ffff2b7224 */ /* 0x100fe200000e0605 */
[----:B------:R-:W-:Y:S01]  /*e860*/  LOP3.LUT R4, R9, R4, RZ, 0x3c, !PT ;  /* 0x0000000409047212 */ /* 0x000fe200078e3cff */
[----:B------:R-:W-:Y:S01]  /*e870*/  IMAD.X R9, RZ, RZ, R5, P5 ;  /* 0x000000ffff097224 */ /* 0x000fe200028e0605 */
[----:B------:R-:W-:-:S02]  /*e880*/  SHF.R.U64 R14, R14, 0x3, RZ ;  /* 0x000000030e0e7819 */ /* 0x000fc400000012ff */
[----:B------:R-:W-:Y:S02]  /*e890*/  SHF.R.U64 R8, R8, 0x3, RZ ;  /* 0x0000000308087819 */ /* 0x000fe400000012ff */
[----:B------:R-:W-:Y:S02]  /*e8a0*/  SHF.R.U64 R2, R2, 0x3, RZ ;  /* 0x0000000302027819 */ /* 0x000fe400000012ff */
[----:B------:R-:W-:Y:S02]  /*e8b0*/  LOP3.LUT R38, R12, R47, RZ, 0x3c, !PT ;  /* 0x0000002f0c267212 */ /* 0x000fe400078e3cff */
[----:B------:R-:W-:Y:S02]  /*e8c0*/  LOP3.LUT R40, R14, R73, RZ, 0x3c, !PT ;  /* 0x000000490e287212 */ /* 0x000fe400078e3cff */
[----:B------:R-:W-:Y:S02]  /*e8d0*/  LOP3.LUT R36, R8, R33, RZ, 0x3c, !PT ;  /* 0x0000002108247212 */ /* 0x000fe400078e3cff */
[----:B------:R-:W-:-:S02]  /*e8e0*/  MOV R47, R4 ;  /* 0x00000004002f7202 */ /* 0x000fc40000000f00 */
[----:B------:R-:W-:Y:S02]  /*e8f0*/  LOP3.LUT R14, R2, R21, RZ, 0x3c, !PT ;  /* 0x00000015020e7212 */ /* 0x000fe400078e3cff */
[----:B------:R-:W-:Y:S02]  /*e900*/  LOP3.LUT R8, R31, 0x380, RZ, 0xc0, !PT ;  /* 0x000003801f087812 */ /* 0x000fe400078ec0ff */
[----:B------:R-:W-:Y:S02]  /*e910*/  F2FP.F16.F32.PACK_AB R4, R98, R3 ;  /* 0x000000036204723e */ /* 0x000fe400000000ff */
[----:B------:R-:W-:Y:S02]  /*e920*/  LOP3.LUT R2, R25, 0x380, RZ, 0xc0, !PT ;  /* 0x0000038019027812 */ /* 0x000fe400078ec0ff */
[----:B------:R-:W-:Y:S01]  /*e930*/  MOV R98, R42 ;  /* 0x0000002a00627202 */ /* 0x000fe20000000f00 */
[----:B------:R-:W-:Y:S01]  /*e940*/  IMAD.IADD R43, R19, 0x1, R17 ;  /* 0x00000001132b7824 */ /* 0x000fe200078e0211 */
[----:B------:R-:W-:-:S02]  /*e950*/  SHF.R.U64 R8, R8, 0x3, RZ ;  /* 0x0000000308087819 */ /* 0x000fc400000012ff */
[----:B------:R-:W-:Y:S01]  /*e960*/  F2FP.F16.F32.PACK_AB R5, R27, R108 ;  /* 0x0000006c1b05723e */ /* 0x000fe200000000ff */
[----:B------:R-:W-:Y:S01]  /*e970*/  BAR.SYNC.DEFER_BLOCKING 0x1, 0x100 ;  /* 0x0044000000007b1d */ /* 0x000fe20000010000 */
[----:B------:R-:W-:Y:S02]  /*e980*/  SHF.R.U64 R2, R2, 0x3, RZ ;  /* 0x0000000302027819 */ /* 0x000fe400000012ff */
[----:B------:R-:W-:Y:S01]  /*e990*/  MOV R108, R38 ;  /* 0x00000026006c7202 */ /* 0x000fe20000000f00 */
[----:B--2---:R-:W-:Y:S01]  /*e9a0*/  @P1 IMAD.HI.U32 R38, R43, R72, RZ ;  /* 0x000000482b261227 */ /* 0x004fe200078e00ff */
[----:B------:R-:W-:Y:S02]  /*e9b0*/  IADD3 R21, P5, R34, 0x2000, RZ ;  /* 0x0000200022157810 */ /* 0x000fe40007fbe0ff */
[----:B------:R-:W-:Y:S01]  /*e9c0*/  LOP3.LUT R12, R8, R31, RZ, 0x3c, !PT ;  /* 0x0000001f080c7212 */ /* 0x000fe200078e3cff */
[----:B------:R-:W-:Y:S01]  /*e9d0*/  IMAD.MOV.U32 R39, RZ, RZ, R43 ;  /* 0x000000ffff277224 */ /* 0x000fe200078e002b */
[----:B------:R-:W-:Y:S01]  /*e9e0*/  LOP3.LUT R8, R2, R25, RZ, 0x3c, !PT ;  /* 0x0000001902087212 */ /* 0x000fe200078e3cff */
[----:B------:R-:W-:Y:S01]  /*e9f0*/  IMAD.X R29, RZ, RZ, R35, P5 ;  /* 0x000000ffff1d7224 */ /* 0x000fe200028e0623 */
[----:B------:R-:W-:-:S02]  /*ea00*/  LOP3.LUT R28, R21, 0x380, RZ, 0xc0, !PT ;  /* 0x00000380151c7812 */ /* 0x000fc400078ec0ff */
[C---:B------:R-:W-:Y:S02]  /*ea10*/  IADD3 R25, P0, R34.reuse, 0x6000, RZ ;  /* 0x0000600022197810 */ /* 0x040fe40007f1e0ff */
[----:B---3--:R-:W-:Y:S02]  /*ea20*/  @P1 SHF.R.U32.HI R39, RZ, R111, R38 ;  /* 0x0000006fff271219 */ /* 0x008fe40000011626 */
[----:B------:R-:W-:Y:S02]  /*ea30*/  IADD3 R33, P6, R34, 0x1000, RZ ;  /* 0x0000100022217810 */ /* 0x000fe40007fde0ff */
[----:B------:R-:W-:Y:S02]  /*ea40*/  SHF.R.U64 R28, R28, 0x3, RZ ;  /* 0x000000031c1c7819 */ /* 0x000fe400000012ff */
[----:B------:R-:W-:Y:S02]  /*ea50*/  LOP3.LUT R24, R25, 0x380, RZ, 0xc0, !PT ;  /* 0x0000038019187812 */ /* 0x000fe400078ec0ff */
[----:B------:R-:W-:Y:S01]  /*ea60*/  MOV R109, R36 ;  /* 0x00000024006d7202 */ /* 0x000fe20000000f00 */
[----:B------:R2:W-:Y:S01]  /*ea70*/  STSM.16.M88.4 [R47], R4 ;  /* 0x000000042f007844 */ /* 0x0005e20000000200 */
[----:B------:R-:W-:Y:S01]  /*ea80*/  MOV R36, R14 ;  /* 0x0000000e00247202 */ /* 0x000fe20000000f00 */
[----:B------:R-:W-:Y:S01]  /*ea90*/  IMAD.MOV R15, RZ, RZ, -R39 ;  /* 0x000000ffff0f7224 */ /* 0x000fe200078e0a27 */
[----:B------:R-:W-:Y:S01]  /*eaa0*/  LOP3.LUT R32, R33, 0x380, RZ, 0xc0, !PT ;  /* 0x0000038021207812 */ /* 0x000fe200078ec0ff */
[----:B------:R-:W-:Y:S01]  /*eab0*/  IMAD.IADD R37, R168, 0x1, R17 ;  /* 0x00000001a8257824 */ /* 0x000fe200078e0211 */
[----:B------:R-:W-:Y:S01]  /*eac0*/  LOP3.LUT R28, R28, R21, RZ, 0x3c, !PT ;  /* 0x000000151c1c7212 */ /* 0x000fe200078e3cff */
[----:B------:R-:W-:Y:S01]  /*ead0*/  IMAD R15, R22, R15, R43 ;  /* 0x0000000f160f7224 */ /* 0x000fe200078e022b */
[----:B------:R-:W-:-:S02]  /*eae0*/  SHF.R.U64 R24, R24, 0x3, RZ ;  /* 0x0000000318187819 */ /* 0x000fc400000012ff */
[----:B------:R-:W-:Y:S02]  /*eaf0*/  IADD3 R21, P2, R34, 0x5000, RZ ;  /* 0x0000500022157810 */ /* 0x000fe40007f5e0ff */
[----:B------:R-:W-:Y:S02]  /*eb00*/  SHF.R.U64 R32, R32, 0x3, RZ ;  /* 0x0000000320207819 */ /* 0x000fe400000012ff */
[----:B------:R-:W-:Y:S01]  /*eb10*/  LOP3.LUT R24, R24, R25, RZ, 0x3c, !PT ;  /* 0x0000001918187212 */ /* 0x000fe200078e3cff */
[----:B------:R-:W-:Y:S01]  /*eb20*/  IMAD.X R25, RZ, RZ, R35, P0 ;  /* 0x000000ffff197224 */ /* 0x000fe200000e0623 */
[----:B------:R-:W-:Y:S01]  /*eb30*/  LOP3.LUT R20, R21, 0x380, RZ, 0xc0, !PT ;  /* 0x0000038015147812 */ /* 0x000fe200078ec0ff */
[----:B--2---:R-:W-:Y:S01]  /*eb40*/  IMAD R4, R112, UR4, RZ ;  /* 0x0000000470047c24 */ /* 0x004fe2000f8e02ff */
[----:B------:R-:W-:Y:S02]  /*eb50*/  LOP3.LUT R32, R32, R33, RZ, 0x3c, !PT ;  /* 0x0000002120207212 */ /* 0x000fe400078e3cff */
[----:B------:R-:W-:Y:S01]  /*eb60*/  SHF.R.S32.HI R5, RZ, 0x1f, R39 ;  /* 0x0000001fff057819 */ /* 0x000fe20000011427 */
[----:B------:R-:W-:Y:S01]  /*eb70*/  IMAD R4, R161, UR5, R4 ;  /* 0x00000005a1047c24 */ /* 0x000fe2000f8e0204 */
[----:B------:R-:W-:Y:S01]  /*eb80*/  IADD3 R10, P0, R39, R10, RZ ;  /* 0x0000000a270a7210 */ /* 0x000fe20007f1e0ff */
[----:B------:R-:W-:Y:S01]  /*eb90*/  ULDC.64 UR4, c[0x0][0xb88] ;  /* 0x0002e20000047ab9 */ /* 0x000fe20000000a00 */
[----:B------:R-:W-:-:S02]  /*eba0*/  MOV R110, R12 ;  /* 0x0000000c006e7202 */ /* 0x000fc40000000f00 */
[----:B------:R-:W-:Y:S02]  /*ebb0*/  IADD3 R33, P4, R34, 0x3000, RZ ;  /* 0x0000300022217810 */ /* 0x000fe40007f9e0ff */
[----:B------:R-:W-:Y:S02]  /*ebc0*/  SHF.R.S32.HI R12, RZ, 0x1f, R15 ;  /* 0x0000001fff0c7819 */ /* 0x000fe4000001140f */
[----:B------:R-:W-:Y:S01]  /*ebd0*/  SHF.R.U64 R20, R20, 0x3, RZ ;  /* 0x0000000314147819 */ /* 0x000fe200000012ff */
[----:B------:R-:W-:Y:S01]  /*ebe0*/  IMAD.X R27, RZ, RZ, R35, P4 ;  /* 0x000000ffff1b7224 */ /* 0x000fe200020e0623 */
[----:B------:R-:W-:Y:S02]  /*ebf0*/  IADD3.X R11, R5, R11, R4, P0, !PT ;  /* 0x0000000b050b7210 */ /* 0x000fe400007fe404 */
[----:B------:R-:W-:Y:S02]  /*ec00*/  LOP3.LUT R26, R33, 0x380, RZ, 0xc0, !PT ;  /* 0x00000380211a7812 */ /* 0x000fe400078ec0ff */
[----:B------:R-:W-:Y:S01]  /*ec10*/  MOV R14, R8 ;  /* 0x00000008000e7202 */ /* 0x000fe20000000f00 */
[----:B------:R-:W-:Y:S01]  /*ec20*/  IMAD R8, R12, UR4, RZ ;  /* 0x000000040c087c24 */ /* 0x000fe2000f8e02ff */
[----:B------:R-:W-:Y:S01]  /*ec30*/  LOP3.LUT R20, R20, R21, RZ, 0x3c, !PT ;  /* 0x0000001514147212 */ /* 0x000fe200078e3cff */
[----:B------:R-:W-:Y:S01]  /*ec40*/  IMAD.WIDE.U32 R12, R15, UR4, R10 ;  /* 0x000000040f0c7c25 */ /* 0x000fe2000f8e000a */
[----:B------:R-:W-:-:S02]  /*ec50*/  LOP3.LUT R21, R34, 0x380, RZ, 0xc0, !PT ;  /* 0x0000038022157812 */ /* 0x000fc400078ec0ff */
[----:B------:R-:W-:Y:S01]  /*ec60*/  F2FP.F16.F32.PACK_AB R4, R95, R96 ;  /* 0x000000605f04723e */ /* 0x000fe200000000ff */
[----:B------:R-:W-:Y:S01]  /*ec70*/  IMAD R15, R15, UR5, R8 ;  /* 0x000000050f0f7c24 */ /* 0x000fe2000f8e0208 */
[----:B------:R-:W-:Y:S01]  /*ec80*/  F2FP.F16.F32.PACK_AB R5, R106, R105 ;  /* 0x000000696a05723e */ /* 0x000fe200000000ff */
[----:B------:R-:W-:Y:S01]  /*ec90*/  ULDC.64 UR4, c[0x0][0xb50] ;  /* 0x0002d40000047ab9 */ /* 0x000fe20000000a00 */
[----:B------:R-:W-:Y:S02]  /*eca0*/  F2FP.F16.F32.PACK_AB R6, R97, R94 ;  /* 0x0000005e6106723e */ /* 0x000fe400000000ff */
[----:B------:R-:W-:Y:S02]  /*ecb0*/  F2FP.F16.F32.PACK_AB R7, R104, R103 ;  /* 0x000000676807723e */ /* 0x000fe400000000ff */
[----:B------:R-:W-:Y:S02]  /*ecc0*/  IADD3 R31, P3, R34, 0x4000, RZ ;  /* 0x00004000221f7810 */ /* 0x000fe40007f7e0ff */
[----:B------:R-:W-:Y:S01]  /*ecd0*/  SHF.R.U64 R26, R26, 0x3, RZ ;  /* 0x000000031a1a7819 */ /* 0x000fe200000012ff */
[----:B------:R2:W-:Y:S01]  /*ece0*/  STSM.16.M88.4 [R36], R4 ;  /* 0x0000000424007844 */ /* 0x0005e20000000200 */
[----:B------:R-:W-:Y:S01]  /*ecf0*/  SHF.R.U64 R21, R21, 0x3, RZ ;  /* 0x0000000315157819 */ /* 0x000fe200000012ff */
[--C-:B------:R-:W-:Y:S01]  /*ed00*/  IMAD.X R3, RZ, RZ, R35.reuse, P3 ;  /* 0x000000ffff037224 */ /* 0x100fe200018e0623 */
[----:B------:R-:W-:Y:S01]  /*ed10*/  F2FP.F16.F32.PACK_AB R10, R93, R90 ;  /* 0x0000005a5d0a723e */ /* 0x000fe200000000ff */
[----:B------:R-:W-:Y:S01]  /*ed20*/  IMAD R90, R22, UR6, RZ ;  /* 0x00000006165a7c24 */ /* 0x000fe2000f8e02ff */
[----:B------:R-:W-:Y:S01]  /*ed30*/  LOP3.LUT R26, R26, R33, RZ, 0x3c, !PT ;  /* 0x000000211a1a7212 */ /* 0x000fe200078e3cff */
[----:B------:R-:W-:Y:S01]  /*ed40*/  IMAD.X R33, RZ, RZ, R35, P6 ;  /* 0x000000ffff217224 */ /* 0x000fe200030e0623 */
[----:B------:R-:W-:-:S02]  /*ed50*/  LOP3.LUT P0, RZ, R166, 0x3, RZ, 0xc0, !PT ;  /* 0x00000003a6ff7812 */ /* 0x000fc4000780c0ff */
[----:B------:R-:W-:Y:S02]  /*ed60*/  IADD3 R73, P6, R34, 0x7000, RZ ;  /* 0x0000700022497810 */ /* 0x000fe40007fde0ff */
[----:B------:R-:W-:Y:S02]  /*ed70*/  F2FP.F16.F32.PACK_AB R8, R92, R91 ;  /* 0x0000005b5c08723e */ /* 0x000fe400000000ff */
[----:B------:R-:W-:Y:S02]  /*ed80*/  F2FP.F16.F32.PACK_AB R9, R101, R100 ;  /* 0x000000646509723e */ /* 0x000fe400000000ff */
[----:B------:R-:W-:Y:S01]  /*ed90*/  F2FP.F16.F32.PACK_AB R11, R102, R99 ;  /* 0x00000063660b723e */ /* 0x000fe200000000ff */
[----:B--2---:R-:W-:Y:S01]  /*eda0*/  VIADD R5, R37, 0x8 ;  /* 0x0000000825057836 */ /* 0x004fe20000000000 */
[----:B------:R-:W-:Y:S01]  /*edb0*/  LEA R36, P3, R12, UR4, 0x2 ;  /* 0x000000040c247c11 */ /* 0x000fe2000f8610ff */
[----:B------:R-:W-:Y:S01]  /*edc0*/  IMAD.IADD R7, R13, 0x1, R15 ;  /* 0x000000010d077824 */ /* 0x000fe200078e020f */
[----:B------:R-:W-:Y:S01]  /*edd0*/  LOP3.LUT R34, R21, R34, RZ, 0x3c, !PT ;  /* 0x0000002215227212 */ /* 0x000fe200078e3cff */
[----:B------:R-:W-:Y:S01]  /*ede0*/  IMAD.X R21, RZ, RZ, R35, P2 ;  /* 0x000000ffff157224 */ /* 0x000fe200010e0623 */
[-C--:B------:R-:W-:Y:S01]  /*edf0*/  ISETP.GE.OR P2, PT, R37, R90.reuse, P0 ;  /* 0x0000005a2500720c */ /* 0x080fe20000746670 */
[----:B------:R2:W-:Y:S01]  /*ee00*/  STSM.16.M88.4 [R14], R8 ;  /* 0x000000080e007844 */ /* 0x0005e20000000200 */
[----:B------:R-:W-:-:S02]  /*ee10*/  ISETP.GE.OR P0, PT, R5, R90, P0 ;  /* 0x0000005a0500720c */ /* 0x000fc40000706670 */
[----:B------:R-:W-:Y:S01]  /*ee20*/  LEA.HI.X R37, R12, UR5, R7, 0x2, P3 ;  /* 0x000000050c257c11 */ /* 0x000fe200098f1407 */
[----:B------:R-:W-:Y:S01]  /*ee30*/  SHFL.IDX PT, R72, R36, 0x1, 0x1c1f ;  /* 0x003c1f0024487f89 */ /* 0x000fe200000e0000 */
[----:B------:R-:W-:Y:S01]  /*ee40*/  F2FP.F16.F32.PACK_AB R4, R49, R48 ;  /* 0x000000303104723e */ /* 0x000fe200000000ff */
[----:B------:R-:W-:Y:S01]  /*ee50*/  ULDC.64 UR4, c[0x0][0xae8] ;  /* 0x0002ba0000047ab9 */ /* 0x000fe20000000a00 */
[----:B------:R-:W-:Y:S02]  /*ee60*/  F2FP.F16.F32.PACK_AB R5, R51, R50 ;  /* 0x000000323305723e */ /* 0x000fe400000000ff */
[----:B------:R-:W-:Y:S02]  /*ee70*/  F2FP.F16.F32.PACK_AB R6, R53, R52 ;  /* 0x000000343506723e */ /* 0x000fe400000000ff */
[----:B------:R-:W-:Y:S01]  /*ee80*/  F2FP.F16.F32.PACK_AB R7, R55, R46 ;  /* 0x0000002e3707723e */ /* 0x000fe200000000ff */
[----:B------:R-:W-:Y:S01]  /*ee90*/  SHFL.IDX PT, R52, R36, RZ, 0x1c1f ;  /* 0x001c1fff24347589 */ /* 0x000fe200000e0000 */
[----:B------:R-:W-:-:S02]  /*eea0*/  F2FP.F16.F32.PACK_AB R12, R57, R56 ;  /* 0x00000038390c723e */ /* 0x000fc400000000ff */
[----:B------:R-:W-:Y:S01]  /*eeb0*/  F2FP.F16.F32.PACK_AB R13, R59, R58 ;  /* 0x0000003a3b0d723e */ /* 0x000fe200000000ff */
[----:B------:R-:W-:Y:S01]  /*eec0*/  STSM.16.M88.4 [R110], R4 ;  /* 0x000000046e007844 */ /* 0x000fe20000000200 */
[----:B--2---:R-:W-:Y:S02]  /*eed0*/  F2FP.F16.F32.PACK_AB R14, R61, R60 ;  /* 0x0000003c3d0e723e */ /* 0x004fe400000000ff */
[----:B------:R-:W-:Y:S01]  /*eee0*/  F2FP.F16.F32.PACK_AB R15, R63, R62 ;  /* 0x0000003e3f0f723e */ /* 0x000fe200000000ff */
[----:B------:R-:W2:Y:S01]  /*eef0*/  SHFL.IDX PT, R53, R37, RZ, 0x1c1f ;  /* 0x001c1fff25357589 */ /* 0x000ea200000e0000 */
[----:B------:R-:W-:Y:S02]  /*ef00*/  LOP3.LUT R30, R73, 0x380, RZ, 0xc0, !PT ;  /* 0x00000380491e7812 */ /* 0x000fe400078ec0ff */
[----:B------:R-:W-:Y:S01]  /*ef10*/  MOV R107, R40 ;  /* 0x00000028006b7202 */ /* 0x000fe20000000f00 */
        /* <DEDUP_REMOVED lines=8> */
[----:B------:R-:W-:-:S02]  /*efa0*/  F2FP.F16.F32.PACK_AB R42, R77, R76 ;  /* 0x0000004c4d2a723e */ /* 0x000fc400000000ff */
[----:B------:R-:W-:Y:S02]  /*efb0*/  F2FP.F16.F32.PACK_AB R43, R79, R78 ;  /* 0x0000004e4f2b723e */ /* 0x000fe400000000ff */
[----:B------:R-:W-:Y:S02]  /*efc0*/  SHF.R.U64 R30, R30, 0x3, RZ ;  /* 0x000000031e1e7819 */ /* 0x000fe400000012ff */
[----:B------:R-:W-:Y:S01]  /*efd0*/  LOP3.LUT R2, R31, 0x380, RZ, 0xc0, !PT ;  /* 0x000003801f027812 */ /* 0x000fe200078ec0ff */
[----:B------:R3:W-:Y:S01]  /*efe0*/  STSM.16.M88.4 [R107], R40 ;  /* 0x000000286b007844 */ /* 0x0007e20000000200 */
[----:B------:R-:W-:Y:S02]  /*eff0*/  LOP3.LUT R30, R30, R73, RZ, 0x3c, !PT ;  /* 0x000000491e1e7212 */ /* 0x000fe400078e3cff */
[----:B------:R-:W-:Y:S01]  /*f000*/  SHF.R.U64 R2, R2, 0x3, RZ ;  /* 0x0000000302027819 */ /* 0x000fe200000012ff */
[----:B------:R-:W-:Y:S01]  /*f010*/  STSM.16.M88.4 [R98], R80 ;  /* 0x0000005062007844 */ /* 0x000fe20000000200 */
[----:B------:R-:W-:-:S02]  /*f020*/  IMAD R54, R54, UR4, RZ ;  /* 0x0000000436367c24 */ /* 0x000fc4000f8e02ff */
[----:B------:R-:W-:Y:S01]  /*f030*/  LOP3.LUT R2, R2, R31, RZ, 0x3c, !PT ;  /* 0x0000001f02027212 */ /* 0x000fe200078e3cff */
[----:B------:R-:W-:Y:S01]  /*f040*/  BAR.SYNC.DEFER_BLOCKING 0x1, 0x100 ;  /* 0x0044000000007b1d */ /* 0x000fe20000010000 */
[----:B------:R-:W-:-:S05]  /*f050*/  IMAD.X R31, RZ, RZ, R35, P6 ;  /* 0x000000ffff1f7224 */ /* 0x000fca00030e0623 */
[----:B------:R-:W4:Y:S02]  /*f060*/  SHFL.IDX PT, R73, R37, 0x1, 0x1c1f ;  /* 0x003c1f0025497f89 */ /* 0x000f2400000e0000 */
[----:B---3--:R-:W3:Y:S08]  /*f070*/  @P1 LDC R41, c[0x0][0xbec] ;  /* 0x0002fb00ff291b82 */ /* 0x008ef00000000800 */
[----:B------:R-:W0:Y:S01]  /*f080*/  @P1 LDC R43, c[0x0][0xbf0] ;  /* 0x0002fc00ff2b1b82 */ /* 0x000e220000000800 */
[----:B--2---:R2:W-:Y:S04]  /*f090*/  @!P2 ST.E desc[UR8][R52.64], R89 ;  /* 0x000000593400a985 */ /* 0x0045e8000c101908 */
[----:B----4-:R2:W-:Y:S04]  /*f0a0*/  @!P0 ST.E desc[UR8][R72.64], R88 ;  /* 0x0000005848008985 */ /* 0x0105e8000c101908 */
[----:B------:R4:W5:Y:S04]  /*f0b0*/  LD.E.128 R44, desc[UR8][R32.64] ;  /* 0x00000008202c7980 */ /* 0x000968000c101d00 */
[----:B------:R3:W5:Y:S04]  /*f0c0*/  LD.E.128 R56, desc[UR8][R20.64] ;  /* 0x0000000814387980 */ /* 0x000768000c101d00 */
[----:B------:R1:W5:Y:S01]  /*f0d0*/  LD.E.128 R36, desc[UR8][R28.64] ;  /* 0x000000081c247980 */ /* 0x000362000c101d00 */
[----:B----4-:R-:W-:-:S03]  /*f0e0*/  IMAD R32, R162, 0x20, R164 ;  /* 0x00000020a2207824 */ /* 0x010fc600078e02a4 */
[----:B------:R4:W5:Y:S01]  /*f0f0*/  LD.E.128 R4, desc[UR8][R26.64] ;  /* 0x000000081a047980 */ /* 0x000962000c101d00 */
[----:B------:R-:W-:-:S03]  /*f100*/  IMAD.IADD R32, R17, 0x1, R32 ;  /* 0x0000000111207824 */ /* 0x000fc600078e0220 */
[----:B------:R2:W5:Y:S01]  /*f110*/  LD.E.128 R60, desc[UR8][R2.64] ;  /* 0x00000008023c7980 */ /* 0x000562000c101d00 */
[----:B---3--:R-:W-:-:S03]  /*f120*/  @P1 IMAD.HI.U32 R20, R32, R41, RZ ;  /* 0x0000002920141227 */ /* 0x008fc600078e00ff */
[----:B------:R3:W5:Y:S01]  /*f130*/  LD.E.128 R12, desc[UR8][R24.64] ;  /* 0x00000008180c7980 */ /* 0x000762000c101d00 */
[C---:B-1----:R-:W-:Y:S02]  /*f140*/  IMAD R29, R163.reuse, UR5, R54 ;  /* 0x00000005a31d7c24 */ /* 0x042fe4000f8e0236 */
[----:B----4-:R-:W-:Y:S01]  /*f150*/  IMAD.WIDE.U32 R26, R163, UR4, RZ ;  /* 0x00000004a31a7c25 */ /* 0x010fe2000f8e00ff */
[----:B------:R-:W-:Y:S01]  /*f160*/  ULDC.64 UR4, c[0x0][0xaf0] ;  /* 0x0002bc0000047ab9 */ /* 0x000fe20000000a00 */
[----:B------:R1:W5:Y:S02]  /*f170*/  LD.E.128 R48, desc[UR8][R34.64] ;  /* 0x0000000822307980 */ /* 0x000364000c101d00 */
[----:B------:R-:W-:Y:S01]  /*f180*/  IMAD.MOV.U32 R21, RZ, RZ, R32 ;  /* 0x000000ffff157224 */ /* 0x000fe200078e0020 */
[----:B0-----:R-:W-:Y:S01]  /*f190*/  @P1 SHF.R.U32.HI R21, RZ, R43, R20 ;  /* 0x0000002bff151219 */ /* 0x001fe20000011614 */
[----:B--2---:R-:W-:Y:S01]  /*f1a0*/  IMAD.IADD R3, R27, 0x1, R29 ;  /* 0x000000011b037824 */ /* 0x004fe200078e021d */
[----:B------:R1:W5:Y:S01]  /*f1b0*/  LD.E.128 R8, desc[UR8][R30.64] ;  /* 0x000000081e087980 */ /* 0x000362000c101d00 */
[----:B---3--:R-:W-:-:S02]  /*f1c0*/  IMAD R24, R112, UR4, RZ ;  /* 0x0000000470187c24 */ /* 0x008fc4000f8e02ff */
[----:B------:R-:W-:Y:S01]  /*f1d0*/  IMAD.MOV.U32 R2, RZ, RZ, R26 ;  /* 0x000000ffff027224 */ /* 0x000fe200078e001a */
[----:B------:R-:W-:Y:S01]  /*f1e0*/  SHF.R.S32.HI R20, RZ, 0x1f, R21 ;  /* 0x0000001fff147819 */ /* 0x000fe20000011415 */
[C---:B------:R-:W-:Y:S01]  /*f1f0*/  IMAD R25, R161.reuse, UR5, R24 ;  /* 0x00000005a1197c24 */ /* 0x040fe2000f8e0218 */
[----:B------:R-:W-:Y:S01]  /*f200*/  @!PT LDS RZ, [RZ] ;  /* 0x00000000fffff984 */ /* 0x000fe20000000800 */
[----:B------:R-:W-:Y:S01]  /*f210*/  @!PT LDS RZ, [RZ] ;  /* 0x00000000fffff984 */ /* 0x000fe20000000800 */
[----:B------:R-:W-:Y:S01]  /*f220*/  @!PT LDS RZ, [RZ] ;  /* 0x00000000fffff984 */ /* 0x000fe20000000800 */
[----:B------:R-:W-:Y:S01]  /*f230*/  @!PT LDS RZ, [RZ] ;  /* 0x00000000fffff984 */ /* 0x000fe20000000800 */
[----:B------:R0:W-:Y:S06]  /*f240*/  MEMBAR.ALL.CTA ;  /* 0x0000000000007992 */ /* 0x0001ec0000008000 */
[----:B0-----:R-:W0:Y:S01]  /*f250*/  FENCE.VIEW.ASYNC.S ;  /* 0x00000000000073c6 */ /* 0x001e220000000000 */
[----:B------:R-:W-:Y:S01]  /*f260*/  IMAD.WIDE.U32 R2, R161, UR4, R2 ;  /* 0x00000004a1027c25 */ /* 0x000fe2000f8e0002 */
[----:B------:R-:W-:-:S03]  /*f270*/  ULDC.64 UR4, c[0x0][0xae0] ;  /* 0x0002b80000047ab9 */ /* 0x000fc60000000a00 */
[----:B------:R-:W-:Y:S02]  /*f280*/  IMAD.MOV R27, RZ, RZ, -R21 ;  /* 0x000000ffff1b7224 */ /* 0x000fe400078e0a15 */
[----:B------:R-:W-:Y:S02]  /*f290*/  IMAD.IADD R3, R3, 0x1, R25 ;  /* 0x0000000103037824 */ /* 0x000fe400078e0219 */
        /* <DEDUP_REMOVED lines=8> */
[----:B------:R-:W-:Y:S02]  /*f320*/  IMAD.IADD R29, R164, 0x1, R17 ;  /* 0x00000001a41d7824 */ /* 0x000fe400078e0211 */
[C---:B------:R-:W-:Y:S02]  /*f330*/  IMAD R21, R25.reuse, UR5, R20 ;  /* 0x0000000519157c24 */ /* 0x040fe4000f8e0214 */
[----:B------:R-:W-:Y:S01]  /*f340*/  IMAD.WIDE.U32 R2, R25, UR4, R2 ;  /* 0x0000000419027c25 */ /* 0x000fe2000f8e0002 */
[----:B------:R-:W-:Y:S01]  /*f350*/  ISETP.GE.AND P2, PT, R29, R90, PT ;  /* 0x0000005a1d00720c */ /* 0x000fe20003f46270 */
[----:B------:R-:W-:-:S02]  /*f360*/  ULDC.64 UR4, c[0x0][0xa80] ;  /* 0x0002a00000047ab9 */ /* 0x000fc40000000a00 */
[----:B------:R-:W-:Y:S02]  /*f370*/  VIADD R17, R29, 0x20 ;  /* 0x000000201d117836 */ /* 0x000fe40000000000 */
[----:B------:R-:W-:Y:S01]  /*f380*/  VIADD R16, R16, 0x2a820 ;  /* 0x0002a82010107836 */ /* 0x000fe20000000000 */
[C---:B------:R-:W-:Y:S01]  /*f390*/  LEA R20, P3, R2.reuse, UR4, 0x1 ;  /* 0x0000000402147c11 */ /* 0x040fe2000f8608ff */
[----:B------:R-:W-:Y:S01]  /*f3a0*/  IMAD.IADD R3, R3, 0x1, R21 ;  /* 0x0000000103037824 */ /* 0x000fe200078e0215 */
[-C--:B------:R-:W-:Y:S01]  /*f3b0*/  ISETP.GE.AND P0, PT, R17, R90.reuse, PT ;  /* 0x0000005a1100720c */ /* 0x080fe20003f06270 */
[----:B------:R-:W-:Y:S01]  /*f3c0*/  VIADD R17, R29, 0x40 ;  /* 0x000000401d117836 */ /* 0x000fe20000000000 */
[----:B------:R-:W-:Y:S02]  /*f3d0*/  PRMT R16, RZ, 0x654, R16 ;  /* 0x00000654ff107816 */ /* 0x000fe40000000010 */
[----:B------:R-:W-:Y:S01]  /*f3e0*/  LEA.HI.X R21, R2, UR5, R3, 0x1, P3 ;  /* 0x0000000502157c11 */ /* 0x000fe200098f0c03 */
[----:B------:R-:W-:Y:S01]  /*f3f0*/  BSSY B1, `(.L_x_1167) ;  /* 0x0000010000017945 */ /* 0x000fe20003800000 */
[----:B------:R-:W-:Y:S01]  /*f400*/  ISETP.GE.AND P1, PT, R17, R90, PT ;  /* 0x0000005a1100720c */ /* 0x000fe20003f26270 */
[----:B0-----:R0:W-:Y:S02]  /*f410*/  SYNCS.ARRIVE.TRANS64.RED.A1T0 RZ, [R16+URZ], RZ ;  /* 0x000000ff10ff79a7 */ /* 0x0011e4000810043f */
[----:B------:R1:W2:Y:S04]  /*f420*/  SHFL.IDX PT, R17, R21, RZ, 0x181f ;  /* 0x00181fff15117589 */ /* 0x0002a800000e0000 */
[----:B0-----:R1:W0:Y:S01]  /*f430*/  SHFL.IDX PT, R16, R20, RZ, 0x181f ;  /* 0x00181fff14107589 */ /* 0x00122200000e0000 */
[----:B------:R-:W-:Y:S05]  /*f440*/  @P2 BRA `(.L_x_1168) ;  /* 0x0000000000282947 */ /* 0x000fea0003800000 */
[----:B------:R-:W-:Y:S01]  /*f450*/  ULDC UR4, c[0x0][0xac8] ;  /* 0x0002b20000047ab9 */ /* 0x000fe20000000800 */
[----:B------:R-:W-:Y:S01]  /*f460*/  ULDC.64 UR6, c[0x0][0x208] ;  /* 0x0000820000067ab9 */ /* 0x000fe20000000a00 */
[----:B------:R-:W-:Y:S02]  /*f470*/  ISETP.GE.AND P2, PT, R23, UR4, PT ;  /* 0x0000000417007c0c */ /* 0x000fe4000bf46270 */
[----:B------:R-:W-:-:S11]  /*f480*/  ISETP.GE.AND P3, PT, R160, UR4, PT ;  /* 0x00000004a0007c0c */ /* 0x000fd6000bf66270 */
[CC--:B0-----:R-:W-:Y:S02]  /*f490*/  @!P2 LEA R2, P4, R23.reuse, R16.reuse, 0x1 ;  /* 0x000000101702a211 */ /* 0x0c1fe400078808ff */
[C---:B------:R-:W-:Y:S02]  /*f4a0*/  @!P3 LEA R16, P5, R160.reuse, R16, 0x1 ;  /* 0x00000010a010b211 */ /* 0x040fe400078a08ff */
[-C--:B--2---:R-:W-:Y:S02]  /*f4b0*/  @!P2 LEA.HI.X R3, R23, R17.reuse, R171, 0x1, P4 ;  /* 0x000000111703a211 */ /* 0x084fe400020f0cab */
[----:B------:R-:W-:-:S03]  /*f4c0*/  @!P3 LEA.HI.X R17, R160, R17, R170, 0x1, P5 ;  /* 0x00000011a011b211 */ /* 0x000fc600028f0caa */
[----:B-----5:R3:W-:Y:S04]  /*f4d0*/  @!P2 ST.E.128 desc[UR6][R2.64], R48 ;  /* 0x000000300200a985 */ /* 0x0207e8000c101d06 */
[----:B------:R3:W-:Y:S02]  /*f4e0*/  @!P3 ST.E.128 desc[UR6][R16.64], R60 ;  /* 0x0000003c1000b985 */ /* 0x0007e4000c101d06 */
.L_x_1168:
[----:B------:R-:W-:Y:S05]  /*f4f0*/  BSYNC B1 ;  /* 0x0000000000017941 */ /* 0x000fea0003800000 */
.L_x_1167:
[----:B--23--:R2:W3:Y:S01]  /*f500*/  SHFL.IDX PT, R17, R21, 0x1, 0x181f ;  /* 0x00381f0015117f89 */ /* 0x00c4e200000e0000 */
[----:B------:R-:W-:Y:S03]  /*f510*/  BSSY B1, `(.L_x_1169) ;  /* 0x000000d000017945 */ /* 0x000fe60003800000 */
[----:B0-----:R2:W0:Y:S01]  /*f520*/  SHFL.IDX PT, R16, R20, 0x1, 0x181f ;  /* 0x00381f0014107f89 */ /* 0x00142200000e0000 */
[----:B------:R-:W-:Y:S05]  /*f530*/  @P0 BRA `(.L_x_1170) ;  /* 0x0000000000280947 */ /* 0x000fea0003800000 */
[----:B------:R-:W-:Y:S01]  /*f540*/  ULDC UR4, c[0x0][0xac8] ;  /* 0x0002b20000047ab9 */ /* 0x000fe20000000800 */
[----:B------:R-:W-:Y:S01]  /*f550*/  ULDC.64 UR6, c[0x0][0x208] ;  /* 0x0000820000067ab9 */ /* 0x000fe20000000a00 */
[----:B------:R-:W-:Y:S02]  /*f560*/  ISETP.GE.AND P3, PT, R23, UR4, PT ;  /* 0x0000000417007c0c */ /* 0x000fe4000bf66270 */
[----:B------:R-:W-:-:S11]  /*f570*/  ISETP.GE.AND P4, PT, R160, UR4, PT ;  /* 0x00000004a0007c0c */ /* 0x000fd6000bf86270 */
[CC--:B0-----:R-:W-:Y:S02]  /*f580*/  @!P3 LEA R2, P0, R23.reuse, R16.reuse, 0x1 ;  /* 0x000000101702b211 */ /* 0x0c1fe400078008ff */
[C---:B------:R-:W-:Y:S02]  /*f590*/  @!P4 LEA R16, P2, R160.reuse, R16, 0x1 ;  /* 0x00000010a010c211 */ /* 0x040fe400078408ff */
[-C--:B---3--:R-:W-:Y:S02]  /*f5a0*/  @!P3 LEA.HI.X R3, R23, R17.reuse, R171, 0x1, P0 ;  /* 0x000000111703b211 */ /* 0x088fe400000f0cab */
[----:B------:R-:W-:-:S03]  /*f5b0*/  @!P4 LEA.HI.X R17, R160, R17, R170, 0x1, P2 ;  /* 0x00000011a011c211 */ /* 0x000fc600010f0caa */
[----:B-----5:R4:W-:Y:S04]  /*f5c0*/  @!P3 ST.E.128 desc[UR6][R2.64], R44 ;  /* 0x0000002c0200b985 */ /* 0x0209e8000c101d06 */
[----:B------:R4:W-:Y:S02]  /*f5d0*/  @!P4 ST.E.128 desc[UR6][R16.64], R56 ;  /* 0x000000381000c985 */ /* 0x0009e4000c101d06 */
.L_x_1170:
[----:B------:R-:W-:Y:S05]  /*f5e0*/  BSYNC B1 ;  /* 0x0000000000017941 */ /* 0x000fea0003800000 */
.L_x_1169:
[----:B---34-:R3:W4:Y:S01]  /*f5f0*/  SHFL.IDX PT, R17, R21, 0x2, 0x181f ;  /* 0x00581f0015117f89 */ /* 0x01872200000e0000 */
        /* <DEDUP_REMOVED lines=9> */
[-C--:B----4-:R-:W-:Y:S02]  /*f690*/  @!P2 LEA.HI.X R3, R23, R17.reuse, R171, 0x1, P0 ;  /* 0x000000111703a211 */ /* 0x090fe400000f0cab */
[----:B------:R-:W-:-:S03]  /*f6a0*/  @!P3 LEA.HI.X R17, R160, R17, R170, 0x1, P1 ;  /* 0x00000011a011b211 */ /* 0x000fc600008f0caa */
[----:B-----5:R0:W-:Y:S04]  /*f6b0*/  @!P2 ST.E.128 desc[UR6][R2.64], R36 ;  /* 0x000000240200a985 */ /* 0x0201e8000c101d06 */
[----:B------:R0:W-:Y:S02]  /*f6c0*/  @!P3 ST.E.128 desc[UR6][R16.64], R12 ;  /* 0x0000000c1000b985 */ /* 0x0001e4000c101d06 */
.L_x_1172:
[----:B------:R-:W-:Y:S05]  /*f6d0*/  BSYNC B1 ;  /* 0x0000000000017941 */ /* 0x000fea0003800000 */
.L_x_1171:
[----:B0-----:R-:W-:Y:S01]  /*f6e0*/  VIADD R3, R29, 0x60 ;  /* 0x000000601d037836 */ /* 0x001fe20000000000 */
[----:B-123--:R-:W0:Y:S04]  /*f6f0*/  SHFL.IDX PT, R21, R21, 0x3, 0x181f ;  /* 0x00781f0015157f89 */ /* 0x00ee2800000e0000 */
[----:B------:R-:W-:Y:S01]  /*f700*/  ISETP.GE.AND P0, PT, R3, R90, PT ;  /* 0x0000005a0300720c */ /* 0x000fe20003f06270 */
[----:B------:R-:W1:-:S12]  /*f710*/  SHFL.IDX PT, R20, R20, 0x3, 0x181f ;  /* 0x00781f0014147f89 */ /* 0x000e5800000e0000 */
[----:B------:R-:W-:Y:S05]  /*f720*/  @P0 BRA `(.L_x_1173) ;  /* 0x0000000800880947 */ /* 0x000fea0003800000 */
[----:B------:R-:W-:Y:S01]  /*f730*/  ULDC UR4, c[0x0][0xac8] ;  /* 0x0002b20000047ab9 */ /* 0x000fe20000000800 */
[----:B------:R-:W-:Y:S01]  /*f740*/  ULDC.64 UR6, c[0x0][0x208] ;  /* 0x0000820000067ab9 */ /* 0x000fe20000000a00 */
[----:B------:R-:W-:-:S13]  /*f750*/  ISETP.GE.AND P1, PT, R23, UR4, PT ;  /* 0x0000000417007c0c */ /* 0x000fda000bf26270 */
[----:B-1----:R-:W-:-:S04]  /*f760*/  @!P1 LEA R2, P0, R23, R20, 0x1 ;  /* 0x0000001417029211 */ /* 0x002fc800078008ff */
[----:B0-----:R-:W-:Y:S02]  /*f770*/  @!P1 LEA.HI.X R3, R23, R21, R171, 0x1, P0 ;  /* 0x0000001517039211 */ /* 0x001fe400000f0cab */
[----:B------:R-:W-:-:S03]  /*f780*/  ISETP.GE.AND P0, PT, R160, UR4, PT ;  /* 0x00000004a0007c0c */ /* 0x000fc6000bf06270 */
[----:B-----5:R0:W-:Y:S10]  /*f790*/  @!P1 ST.E.128 desc[UR6][R2.64], R4 ;  /* 0x0000000402009985 */ /* 0x0201f4000c101d06 */
[----:B------:R-:W-:Y:S05]  /*f7a0*/  @P0 BRA `(.L_x_1173) ;  /* 0x0000000800680947 */ /* 0x000fea0003800000 */
[----:B0-----:R-:W-:Y:S01]  /*f7b0*/  LEA R2, P0, R160, R20, 0x1 ;  /* 0x00000014a0027211 */ /* 0x001fe200078008ff */
[----:B------:R-:W-:-:S03]  /*f7c0*/  ULDC.64 UR4, c[0x0][0x208] ;  /* 0x0000820000047ab9 */ /* 0x000fc60000000a00 */
[----:B------:R-:W-:-:S05]  /*f7d0*/  LEA.HI.X R3, R160, R21, R170, 0x1, P0 ;  /* 0x00000015a0037211 */ /* 0x000fca00000f0caa */
[----:B------:R0:W-:Y:S01]  /*f7e0*/  ST.E.128 desc[UR4][R2.64], R8 ;  /* 0x0000000802007985 */ /* 0x0001e2000c101d04 */
[----:B------:R-:W-:Y:S05]  /*f7f0*/  BRA `(.L_x_1173) ;  /* 0x0000000800547947 */ /* 0x000fea0003800000 */
.L_x_1166:
[----:B------:R-:W2:Y:S01]  /*f800*/  LDC R12, c[0x0][0xbe8] ;  /* 0x0002fa00ff0c7b82 */ /* 0x000ea20000000800 */
[----:B------:R-:W-:Y:S01]  /*f810*/  ISETP.GE.AND P0, PT, R172, 0x80, PT ;  /* 0x00000080ac00780c */ /* 0x000fe20003f06270 */
[----:B------:R-:W-:Y:S01]  /*f820*/  IMAD R2, R162, 0x20, R164 ;  /* 0x00000020a2027824 */ /* 0x000fe200078e02a4 */
[----:B------:R-:W-:Y:S01]  /*f830*/  BSSY B1, `(.L_x_1174) ;  /* 0x000002f000017945 */ /* 0x000fe20003800000 */
[----:B------:R-:W-:Y:S02]  /*f840*/  SHF.R.S32.HI R10, RZ, 0x1f, R163 ;  /* 0x0000001fff0a7819 */ /* 0x000fe400000114a3 */
[----:B------:R-:W-:Y:S01]  /*f850*/  IMAD.IADD R15, R17, 0x1, R2 ;  /* 0x00000001110f7824 */ /* 0x000fe200078e0202 */
[----:B------:R-:W-:Y:S02]  /*f860*/  SHF.R.S32.HI R11, RZ, 0x1f, R161 ;  /* 0x0000001fff0b7819 */ /* 0x000fe400000114a1 */
[----:B--2---:R-:W-:-:S13]  /*f870*/  ISETP.NE.AND P1, PT, R12, 0x1, PT ;  /* 0x000000010c00780c */ /* 0x004fda0003f25270 */
[----:B------:R-:W2:Y:S08]  /*f880*/  @P1 LDC R14, c[0x0][0xbec] ;  /* 0x0002fb00ff0e1b82 */ /* 0x000eb00000000800 */
[----:B------:R-:W3:Y:S01]  /*f890*/  @P1 LDC R21, c[0x0][0xbf0] ;  /* 0x0002fc00ff151b82 */ /* 0x000ee20000000800 */
[----:B------:R-:W-:Y:S05]  /*f8a0*/  @P0 BRA `(.L_x_1175) ;  /* 0x00000000009c0947 */ /* 0x000fea0003800000 */
[----:B------:R-:W4:Y:S01]  /*f8b0*/  S2R R4, SR_TID.X ;  /* 0x0000000000047919 */ /* 0x000f220000002100 */
[----:B------:R-:W5:Y:S01]  /*f8c0*/  LDC R9, c[0x0][0xbe8] ;  /* 0x0002fa00ff097b82 */ /* 0x000f620000000800 */
[----:B------:R-:W-:Y:S02]  /*f8d0*/  ULDC UR4, c[0x0][0xa88] ;  /* 0x0002a20000047ab9 */ /* 0x000fe40000000800 */
[----:B-----5:R-:W-:Y:S01]  /*f8e0*/  IMAD R3, R9, UR4, RZ ;  /* 0x0000000409037c24 */ /* 0x020fe2000f8e02ff */
[----:B----4-:R-:W-:-:S04]  /*f8f0*/  IADD3 R8, R17, -0x80, R4 ;  /* 0xffffff8011087810 */ /* 0x010fc80007ffe004 */
[----:B------:R-:W-:-:S13]  /*f900*/  ISETP.GE.AND P0, PT, R8, R3, PT ;  /* 0x000000030800720c */ /* 0x000fda0003f06270 */
[----:B------:R-:W-:Y:S05]  /*f910*/  @P0 BRA `(.L_x_1175) ;  /* 0x0000000000800947 */ /* 0x000fea0003800000 */
[----:B------:R-:W-:Y:S01]  /*f920*/  ISETP.NE.AND P0, PT, R9, 0x1, PT ;  /* 0x000000010900780c */ /* 0x000fe20003f05270 */
[----:B------:R-:W-:Y:S01]  /*f930*/  ULDC.64 UR4, c[0x0][0xb90] ;  /* 0x0002e40000047ab9 */ /* 0x000fe20000000a00 */
[----:B------:R-:W-:Y:S01]  /*f940*/  IMAD.MOV.U32 R5, RZ, RZ, R8 ;  /* 0x000000ffff057224 */ /* 0x000fe200078e0008 */
[----:B------:R-:W-:Y:S01]  /*f950*/  ULDC.64 UR6, c[0x0][0x208] ;  /* 0x0000820000067ab9 */ /* 0x000fe20000000a00 */
[----:B------:R-:W-:-:S04]  /*f960*/  IMAD R6, R10, UR4, RZ ;  /* 0x000000040a067c24 */ /* 0x000fc8000f8e02ff */
[----:B------:R-:W-:-:S05]  /*f970*/  IMAD R7, R163, UR5, R6 ;  /* 0x00000005a3077c24 */ /* 0x000fca000f8e0206 */
[----:B------:R-:W4:Y:S08]  /*f980*/  @P0 LDC R3, c[0x0][0xbec] ;  /* 0x0002fb00ff030b82 */ /* 0x000f300000000800 */
[----:B------:R-:W5:Y:S01]  /*f990*/  @P0 LDC R13, c[0x0][0xbf0] ;  /* 0x0002fc00ff0d0b82 */ /* 0x000f620000000800 */
[----:B----4-:R-:W-:-:S04]  /*f9a0*/  @P0 IMAD.HI.U32 R4, R8, R3, RZ ;  /* 0x0000000308040227 */ /* 0x010fc800078e00ff */
[----:B------:R-:W-:Y:S01]  /*f9b0*/  IMAD.WIDE.U32 R2, R163, UR4, RZ ;  /* 0x00000004a3027c25 */ /* 0x000fe2000f8e00ff */
[----:B------:R-:W-:Y:S01]  /*f9c0*/  ULDC.64 UR4, c[0x0][0xb98] ;  /* 0x0002e60000047ab9 */ /* 0x000fe20000000a00 */
[----:B-----5:R-:W-:Y:S02]  /*f9d0*/  @P0 SHF.R.U32.HI R5, RZ, R13, R4 ;  /* 0x0000000dff050219 */ /* 0x020fe40000011604 */
[----:B------:R-:W-:Y:S02]  /*f9e0*/  IMAD.IADD R3, R3, 0x1, R7 ;  /* 0x0000000103037824 */ /* 0x000fe400078e0207 */
[----:B------:R-:W-:Y:S02]  /*f9f0*/  IMAD R4, R11, UR4, RZ ;  /* 0x000000040b047c24 */ /* 0x000fe4000f8e02ff */
[----:B------:R-:W-:Y:S02]  /*fa00*/  IMAD.MOV R7, RZ, RZ, -R5 ;  /* 0x000000ffff077224 */ /* 0x000fe400078e0a05 */
[----:B------:R-:W-:-:S04]  /*fa10*/  IMAD.WIDE.U32 R2, R161, UR4, R2 ;  /* 0x00000004a1027c25 */ /* 0x000fc8000f8e0002 */
[----:B------:R-:W-:Y:S01]  /*fa20*/  IMAD R7, R9, R7, R8 ;  /* 0x0000000709077224 */ /* 0x000fe200078e0208 */
[----:B------:R-:W-:Y:S01]  /*fa30*/  SHF.R.S32.HI R9, RZ, 0x1f, R5 ;  /* 0x0000001fff097819 */ /* 0x000fe20000011405 */
[----:B------:R-:W-:Y:S01]  /*fa40*/  IMAD R6, R161, UR5, R4 ;  /* 0x00000005a1067c24 */ /* 0x000fe2000f8e0204 */
[----:B------:R-:W-:Y:S01]  /*fa50*/  IADD3 R2, P0, R5, R2, RZ ;  /* 0x0000000205027210 */ /* 0x000fe20007f1e0ff */
[----:B------:R-:W-:Y:S01]  /*fa60*/  ULDC.64 UR4, c[0x0][0xb88] ;  /* 0x0002e20000047ab9 */ /* 0x000fe20000000a00 */
        /* <DEDUP_REMOVED lines=11> */
.L_x_1175:
[----:B------:R-:W-:Y:S05]  /*fb20*/  BSYNC B1 ;  /* 0x0000000000017941 */ /* 0x000fea0003800000 */
.L_x_1174:
[----:B------:R-:W-:Y:S01]  /*fb30*/  ULDC.64 UR4, c[0x0][0xae8] ;  /* 0x0002ba0000047ab9 */ /* 0x000fe20000000a00 */
[----:B--2-4-:R-:W-:Y:S01]  /*fb40*/  @P1 IMAD.HI.U32 R4, R15, R14, RZ ;  /* 0x0000000e0f041227 */ /* 0x014fe200078e00ff */
[----:B------:R-:W-:Y:S01]  /*fb50*/  ULDC UR6, c[0x0][0xa88] ;  /* 0x0002a20000067ab9 */ /* 0x000fe20000000800 */
[----:B------:R-:W-:Y:S02]  /*fb60*/  BSSY B1, `(.L_x_1176) ;  /* 0x0000031000017945 */ /* 0x000fe40003800000 */
[----:B------:R-:W-:Y:S02]  /*fb70*/  IMAD R2, R10, UR4, RZ ;  /* 0x000000040a027c24 */ /* 0x000fe4000f8e02ff */
[----:B------:R-:W-:Y:S01]  /*fb80*/  IMAD.MOV.U32 R5, RZ, RZ, R15 ;  /* 0x000000ffff057224 */ /* 0x000fe200078e000f */
[----:B---3--:R-:W-:Y:S01]  /*fb90*/  @P1 SHF.R.U32.HI R5, RZ, R21, R4 ;  /* 0x00000015ff051219 */ /* 0x008fe20000011604 */
[C---:B------:R-:W-:Y:S02]  /*fba0*/  IMAD R7, R163.reuse, UR5, R2 ;  /* 0x00000005a3077c24 */ /* 0x040fe4000f8e0202 */
[----:B------:R-:W-:Y:S01]  /*fbb0*/  IMAD.WIDE.U32 R2, R163, UR4, RZ ;  /* 0x00000004a3027c25 */ /* 0x000fe2000f8e00ff */
[----:B------:R-:W-:Y:S01]  /*fbc0*/  ULDC.64 UR4, c[0x0][0xaf0] ;  /* 0x0002bc0000047ab9 */ /* 0x000fe20000000a00 */
[----:B------:R-:W-:-:S02]  /*fbd0*/  SHF.R.S32.HI R4, RZ, 0x1f, R5 ;  /* 0x0000001fff047819 */ /* 0x000fc40000011405 */
[----:B------:R-:W-:Y:S02]  /*fbe0*/  IMAD R6, R11, UR4, RZ ;  /* 0x000000040b067c24 */ /* 0x000fe4000f8e02ff */
[----:B------:R-:W-:Y:S02]  /*fbf0*/  IMAD.IADD R3, R3, 0x1, R7 ;  /* 0x0000000103037824 */ /* 0x000fe400078e0207 */
[C---:B------:R-:W-:Y:S02]  /*fc00*/  IMAD R7, R161.reuse, UR5, R6 ;  /* 0x00000005a1077c24 */ /* 0x040fe4000f8e0206 */
        /* <DEDUP_REMOVED lines=11> */
[----:B------:R-:W-:Y:S02]  /*fcc0*/  IMAD.IADD R3, R3, 0x1, R9 ;  /* 0x0000000103037824 */ /* 0x000fe400078e0209 */
[----:B------:R-:W-:Y:S02]  /*fcd0*/  IMAD R6, R4, UR4, RZ ;  /* 0x0000000404067c24 */ /* 0x000fe4000f8e02ff */
[----:B------:R-:W-:Y:S02]  /*fce0*/  IMAD R9, R12, UR6, RZ ;  /* 0x000000060c097c24 */ /* 0x000fe4000f8e02ff */
[C---:B------:R-:W-:Y:S02]  /*fcf0*/  VIADD R4, R8.reuse, 0x20 ;  /* 0x0000002008047836 */ /* 0x040fe40000000000 */
[C---:B------:R-:W-:Y:S01]  /*fd00*/  IMAD R5, R7.reuse, UR5, R6 ;  /* 0x0000000507057c24 */ /* 0x040fe2000f8e0206 */
[-C--:B------:R-:W-:Y:S01]  /*fd10*/  ISETP.GE.AND P2, PT, R8, R9.reuse, PT ;  /* 0x000000090800720c */ /* 0x080fe20003f46270 */
[----:B------:R-:W-:Y:S01]  /*fd20*/  IMAD.WIDE.U32 R2, R7, UR4, R2 ;  /* 0x0000000407027c25 */ /* 0x000fe2000f8e0002 */
[----:B------:R-:W-:Y:S01]  /*fd30*/  ISETP.GE.AND P1, PT, R4, R9, PT ;  /* 0x000000090400720c */ /* 0x000fe20003f26270 */
[----:B------:R-:W-:-:S02]  /*fd40*/  ULDC.64 UR4, c[0x0][0xa80] ;  /* 0x0002a00000047ab9 */ /* 0x000fc40000000a00 */
[----:B------:R-:W-:Y:S02]  /*fd50*/  VIADD R4, R8, 0x40 ;  /* 0x0000004008047836 */ /* 0x000fe40000000000 */
[----:B------:R-:W-:Y:S01]  /*fd60*/  IMAD.IADD R3, R3, 0x1, R5 ;  /* 0x0000000103037824 */ /* 0x000fe200078e0205 */
[----:B------:R-:W-:Y:S02]  /*fd70*/  LEA R5, P3, R2, UR4, 0x1 ;  /* 0x0000000402057c11 */ /* 0x000fe4000f8608ff */
[----:B------:R-:W-:Y:S02]  /*fd80*/  ISETP.GE.AND P0, PT, R4, R9, PT ;  /* 0x000000090400720c */ /* 0x000fe40003f06270 */
[----:B------:R-:W-:Y:S02]  /*fd90*/  LEA.HI.X R4, R2, UR5, R3, 0x1, P3 ;  /* 0x0000000502047c11 */ /* 0x000fe400098f0c03 */
[----:B------:R2:W3:Y:S04]  /*fda0*/  SHFL.IDX PT, R2, R5, RZ, 0x181f ;  /* 0x00181fff05027589 */ /* 0x0004e800000e0000 */
[----:B------:R2:W4:Y:S01]  /*fdb0*/  SHFL.IDX PT, R3, R4, RZ, 0x181f ;  /* 0x00181fff04037589 */ /* 0x00052200000e0000 */
        /* <DEDUP_REMOVED lines=9> */
[----:B------:R3:W-:Y:S04]  /*fe50*/  @!P4 ST.E.128 desc[UR6][R6.64], RZ ;  /* 0x000000ff0600c985 */ /* 0x0007e8000c101d06 */
[----:B------:R3:W-:Y:S02]  /*fe60*/  @!P5 ST.E.128 desc[UR6][R2.64], RZ ;  /* 0x000000ff0200d985 */ /* 0x0007e4000c101d06 */
.L_x_1177:
[----:B------:R-:W-:Y:S05]  /*fe70*/  BSYNC B1 ;  /* 0x0000000000017941 */ /* 0x000fea0003800000 */
.L_x_1176:
[----:B---34-:R3:W4:Y:S01]  /*fe80*/  SHFL.IDX PT, R3, R4, 0x1, 0x181f ;  /* 0x00381f0004037f89 */ /* 0x01872200000e0000 */
[----:B------:R-:W-:Y:S03]  /*fe90*/  BSSY B1, `(.L_x_1178) ;  /* 0x000000d000017945 */ /* 0x000fe60003800000 */
[----:B------:R3:W0:Y:S01]  /*fea0*/  SHFL.IDX PT, R2, R5, 0x1, 0x181f ;  /* 0x00381f0005027f89 */ /* 0x00062200000e0000 */
        /* <DEDUP_REMOVED lines=9> */
[----:B------:R0:W-:Y:S04]  /*ff40*/  @!P3 ST.E.128 desc[UR6][R6.64], RZ ;  /* 0x000000ff0600b985 */ /* 0x0001e8000c101d06 */
[----:B------:R0:W-:Y:S02]  /*ff50*/  @!P4 ST.E.128 desc[UR6][R2.64], RZ ;  /* 0x000000ff0200c985 */ /* 0x0001e4000c101d06 */
.L_x_1179:
[----:B------:R-:W-:Y:S05]  /*ff60*/  BSYNC B1 ;  /* 0x0000000000017941 */ /* 0x000fea0003800000 */
.L_x_1178:
[----:B0---4-:R0:W4:Y:S01]  /*ff70*/  SHFL.IDX PT, R3, R4, 0x2, 0x181f ;  /* 0x00581f0004037f89 */ /* 0x01112200000e0000 */
        /* <DEDUP_REMOVED lines=13> */
.L_x_1181:
[----:B------:R-:W-:Y:S05]  /*10050*/  BSYNC B1 ;  /* 0x0000000000017941 */ /* 0x000fea0003800000 */
.L_x_1180:
[----:B0-----:R-:W-:Y:S01]  /*10060*/  VIADD R2, R8, 0x60 ;  /* 0x0000006008027836 */ /* 0x001fe20000000000 */
[----:B--23--:R-:W0:Y:S04]  /*10070*/  SHFL.IDX PT, R4, R4, 0x3, 0x181f ;  /* 0x00781f0004047f89 */ /* 0x00ce2800000e0000 */
[----:B------:R-:W-:Y:S01]  /*10080*/  ISETP.GE.AND P0, PT, R2, R9, PT ;  /* 0x000000090200720c */ /* 0x000fe20003f06270 */
[----:B----4-:R2:W3:-:S12]  /*10090*/  SHFL.IDX PT, R3, R5, 0x3, 0x181f ;  /* 0x00781f0005037f89 */ /* 0x0104d800000e0000 */
[----:B--2---:R-:W-:Y:S05]  /*100a0*/  @P0 BRA `(.L_x_1173) ;  /* 0x0000000000280947 */ /* 0x004fea0003800000 */
        /* <DEDUP_REMOVED lines=8> */
[----:B------:R2:W-:Y:S04]  /*10130*/  @!P2 ST.E.128 desc[UR6][R6.64], RZ ;  /* 0x000000ff0600a985 */ /* 0x0005e8000c101d06 */
[----:B------:R2:W-:Y:S02]  /*10140*/  @!P3 ST.E.128 desc[UR6][R2.64], RZ ;  /* 0x000000ff0200b985 */ /* 0x0005e4000c101d06 */
.L_x_1173:
[----:B------:R-:W-:Y:S05]  /*10150*/  BSYNC B0 ;  /* 0x0000000000007941 */ /* 0x000fea0003800000 */
.L_x_1165:
[----:B------:R-:W-:Y:S02]  /*10160*/  ULDC UR4, c[0x0][0xc38] ;  /* 0x00030e0000047ab9 */ /* 0x000fe40000000800 */
[----:B-1----:R-:W-:-:S13]  /*10170*/  ISETP.GE.AND P0, PT, R0, UR4, PT ;  /* 0x0000000400007c0c */ /* 0x002fda000bf06270 */
[----:B------:R-:W-:Y:S05]  /*10180*/  @!P0 BRA `(.L_x_1182) ;  /* 0xffffff0c00088947 */ /* 0x000fea000383ffff */
[----:B------:R-:W-:Y:S05]  /*10190*/  EXIT ;  /* 0x000000000000794d */ /* 0x000fea0003800000 */
.L_x_1084:
[----:B------:R-:W-:-:S08]  /*101a0*/  NOP ;  /* 0x0000000000007918 */ /* 0x000fd00000000000 */
[----:B0-----:R-:W0:-:S00]  /*101b0*/  USETMAXREG.DEALLOC.CTAPOOL 0x18 ;  /* 0x00000018000079c8 */ /* 0x001e0000080e0500 */
[----:B0-----:R-:W2:Y:S01]  /*101c0*/  LDL.LU R2, [R1+0xc] ;  /* 0x00000c0001027983 */ /* 0x001ea20000300800 */
[----:B------:R-:W-:-:S05]  /*101d0*/  LOP3.LUT R0, R0, 0x3, RZ, 0xc0, !PT ;  /* 0x0000000300007812 */ /* 0x000fca00078ec0ff */
[----:B------:R-:W0:Y:S01]  /*101e0*/  S2UR UR6, SR_CTAID.X ;  /* 0x00000000000679c3 */ /* 0x000e220000002500 */
[----:B------:R-:W-:Y:S01]  /*101f0*/  IMAD.MOV.U32 R18, RZ, RZ, RZ ;  /* 0x000000ffff127224 */ /* 0x000fe200078e00ff */
[----:B------:R-:W1:Y:S02]  /*10200*/  SHFL.IDX PT, R0, R0, RZ, 0x1f ;  /* 0x00001fff00007589 */ /* 0x000e6400000e0000 */
[----:B-1----:R-:W-:-:S04]  /*10210*/  ISETP.NE.AND P0, PT, R0, RZ, PT ;  /* 0x000000ff0000720c */ /* 0x002fc80003f05270 */
[----:B------:R-:W0:Y:S09]  /*10220*/  LDC R0, c[0x0][0xc38] ;  /* 0x00030e00ff007b82 */ /* 0x000e320000000800 */
[----:B------:R-:W-:Y:S06]  /*10230*/  @P0 BAR.ARV 0x4, 0x180 ;  /* 0x0106000000000b1d */ /* 0x000fec0000002000 */
[----:B--2---:R-:W-:-:S04]  /*10240*/  LOP3.LUT R2, R2, 0xfffffffb, RZ, 0xc0, !PT ;  /* 0xfffffffb02027812 */ /* 0x004fc800078ec0ff */
[----:B------:R-:W-:Y:S02]  /*10250*/  @P0 LOP3.LUT R2, R2, 0x4, RZ, 0xfc, !PT ;  /* 0x0000000402020812 */ /* 0x000fe400078efcff */
[----:B0-----:R-:W-:Y:S01]  /*10260*/  ISETP.LE.AND P0, PT, R0, UR6, PT ;  /* 0x0000000600007c0c */ /* 0x001fe2000bf03270 */
[----:B------:R-:W-:Y:S02]  /*10270*/  IMAD.MOV.U32 R0, RZ, RZ, 0x1 ;  /* 0x00000001ff007424 */ /* 0x000fe400078e00ff */
[----:B------:R0:W-:Y:S04]  /*10280*/  STL [R1+0xc], R2 ;  /* 0x00000c0201007387 */ /* 0x0001e80000100800 */
[----:B------:R0:W-:Y:S04]  /*10290*/  STL [R1+0x18], RZ ;  /* 0x000018ff01007387 */ /* 0x0001e80000100800 */
[----:B------:R0:W-:Y:S02]  /*102a0*/  STL [R1+0x4], R0 ;  /* 0x0000040001007387 */ /* 0x0001e40000100800 */
[----:B------:R-:W-:Y:S05]  /*102b0*/  @P0 BRA `(.L_x_1183) ;  /* 0x0000004800940947 */ /* 0x000fea0003800000 */
[----:B------:R-:W1:Y:S01]  /*102c0*/  S2R R6, SR_TID.X ;  /* 0x0000000000067919 */ /* 0x000e620000002100 */
[----:B------:R-:W2:Y:S01]  /*102d0*/  S2UR UR5, SR_CgaCtaId ;  /* 0x00000000000579c3 */ /* 0x000ea20000008800 */
[----:B------:R-:W-:Y:S01]  /*102e0*/  UMOV UR4, 0x400 ;  /* 0x0000040000047882 */ /* 0x000fe20000000000 */
[----:B------:R-:W-:Y:S01]  /*102f0*/  IMAD.MOV.U32 R18, RZ, RZ, RZ ;  /* 0x000000ffff127224 */ /* 0x000fe200078e00ff */
[----:B------:R-:W-:Y:S01]  /*10300*/  ULDC UR44, c[0x0][0xc] ;  /* 0x00000300002c7ab9 */ /* 0x000fe20000000800 */
[----:B------:R-:W-:Y:S01]  /*10310*/  ULDC.64 UR38, c[0x0][0x198] ;  /* 0x0000660000267ab9 */ /* 0x000fe20000000a00 */
[----:B--2---:R-:W-:-:S06]  /*10320*/  ULEA UR4, UR5, UR4, 0x18 ;  /* 0x0000000405047291 */ /* 0x004fcc000f8ec03f */
[----:B------:R-:W-:Y:S01]  /*10330*/  IMAD.U32 R17, RZ, RZ, UR4 ;  /* 0x00000004ff117e24 */ /* 0x000fe2000f8e00ff */
[C---:B-1----:R-:W-:Y:S01]  /*10340*/  LOP3.LUT R5, R6.reuse, 0x7f, RZ, 0xc0, !PT ;  /* 0x0000007f06057812 */ /* 0x042fe200078ec0ff */
[----:B0-----:R-:W-:-:S05]  /*10350*/  IMAD.SHL.U32 R0, R6, 0x8, RZ ;  /* 0x0000000806007824 */ /* 0x001fca00078e00ff */
[C---:B------:R-:W-:Y:S02]  /*10360*/  LOP3.LUT R2, R0.reuse, 0x1f8, RZ, 0xc0, !PT ;  /* 0x000001f800027812 */ /* 0x040fe400078ec0ff */
[----:B------:R-:W-:Y:S02]  /*10370*/  LOP3.LUT R0, R0, 0x38, RZ, 0xc0, !PT ;  /* 0x0000003800007812 */ /* 0x000fe400078ec0ff */
[----:B------:R-:W-:Y:S01]  /*10380*/  LOP3.LUT R3, R2, 0x38, R6, 0x78, !PT ;  /* 0x0000003802037812 */ /* 0x000fe200078e7806 */
[----:B------:R-:W-:-:S05]  /*10390*/  IMAD.SHL.U32 R2, R5, 0x8, RZ ;  /* 0x0000000805027824 */ /* 0x000fca00078e00ff */
[----:B------:R-:W-:Y:S01]  /*103a0*/  LOP3.LUT R4, R3, 0x200, R2, 0xf8, !PT ;  /* 0x0000020003047812 */ /* 0x000fe200078ef802 */
[----:B------:R-:W-:Y:S01]  /*103b0*/  IMAD.SHL.U32 R2, R6, 0x10, RZ ;  /* 0x0000001006027824 */ /* 0x000fe200078e00ff */
[----:B------:R-:W-:-:S03]  /*103c0*/  SHF.R.U32.HI R3, RZ, 0x3, R5 ;  /* 0x00000003ff037819 */ /* 0x000fc60000011605 */
[----:B------:R-:W-:Y:S01]  /*103d0*/  IMAD R4, R4, 0x2, R17 ;  /* 0x0000000204047824 */ /* 0x000fe200078e0211 */
[----:B------:R-:W-:Y:S01]  /*103e0*/  LOP3.LUT R2, R3, 0x70, R2, 0xf8, !PT ;  /* 0x0000007003027812 */ /* 0x000fe200078ef802 */
[----:B------:R-:W-:Y:S02]  /*103f0*/  IMAD.U32 R3, RZ, RZ, UR6 ;  /* 0x00000006ff037e24 */ /* 0x000fe4000f8e00ff */
[----:B------:R-:W-:Y:S01]  /*10400*/  IMAD.MOV.U32 R2, RZ, RZ, 0x1 ;  /* 0x00000001ff027424 */ /* 0x000fe200078e00ff */
[----:B------:R-:W-:Y:S04]  /*10410*/  STL [R1+0x10], R4 ;  /* 0x0000100401007387 */ /* 0x000fe80000100800 */
[----:B------:R-:W-:Y:S04]  /*10420*/  STL [R1+0x14], R3 ;  /* 0x0000140301007387 */ /* 0x000fe80000100800 */
[----:B------:R-:W-:Y:S04]  /*10430*/  STL [R1+0x18], RZ ;  /* 0x000018ff01007387 */ /* 0x000fe80000100800 */
[----:B------:R0:W-:Y:S02]  /*10440*/  STL [R1+0x4], R2 ;  /* 0x0000040201007387 */ /* 0x0001e40000100800 */
[----:B0-----:R-:W-:-:S02]  /*10450*/  LOP3.LUT R2, R0, 0x40, RZ, 0xfc, !PT ;  /* 0x0000004000027812 */ /* 0x001fc400078efcff */
[----:B------:R-:W-:-:S07]  /*10460*/  LOP3.LUT R0, R0, 0x80, RZ, 0xfc, !PT ;  /* 0x0000008000007812 */ /* 0x000fce00078efcff */
.L_x_1279:
[----:B--2---:R-:W2:Y:S01]  /*10470*/  LDL R0, [R1+0x14] ;  /* 0x0000140001007983 */ /* 0x004ea20000100800 */
[----:B------:R-:W-:Y:S02]  /*10480*/  ULDC UR8, c[0x0][0xc60] ;  /* 0x0003180000087ab9 */ /* 0x000fe40000000800 */
[----:B------:R-:W-:-:S11]  /*10490*/  UISETP.NE.AND UP0, UPT, UR8, 0x1, UPT ;  /* 0x000000010800788c */ /* 0x000fd6000bf05270 */
[----:B------:R-:W-:Y:S01]  /*104a0*/  @UP0 ULDC UR4, c[0x0][0xc64] ;  /* 0x0003190000040ab9 */ /* 0x000fe20000000800 */
[----:B------:R-:W-:Y:S01]  /*104b0*/  @UP0 ULDC UR9, c[0x0][0xc68] ;  /* 0x00031a0000090ab9 */ /* 0x000fe20000000800 */
[C---:B--2---:R-:W-:Y:S02]  /*104c0*/  R2UR UR7, R0.reuse ;  /* 0x00000000000772ca */ /* 0x044fe400000e0000 */
[----:B------:R-:W-:-:S11]  /*104d0*/  R2UR UR6, R0 ;  /* 0x00000000000672ca */ /* 0x000fd600000e0000 */
[----:B------:R-:W-:-:S04]  /*104e0*/  UIMAD.WIDE.U32 UR4, UR7, UR4, URZ ;  /* 0x00000004070472a5 */ /* 0x000fc8000f8e003f */
[----:B------:R-:W-:-:S03]  /*104f0*/  @UP0 USHF.R.U32.HI UR7, URZ, UR9, UR5 ;  /* 0x000000093f070299 */ /* 0x000fc60008011605 */
[----:B------:R-:W-:Y:S02]  /*10500*/  ULDC UR4, c[0x0][0xc78] ;  /* 0x00031e0000047ab9 */ /* 0x000fe40000000800 */
[----:B------:R-:W-:Y:S02]  /*10510*/  UISETP.GE.AND UP0, UPT, UR7, UR4, UPT ;  /* 0x000000040700728c */ /* 0x000fe4000bf06270 */
[----:B------:R-:W-:-:S04]  /*10520*/  UIADD3 UR4, -UR7, URZ, URZ ;  /* 0x0000003f07047290 */ /* 0x000fc8000fffe13f */
[----:B------:R-:W-:Y:S01]  /*10530*/  PLOP3.LUT P0, PT, PT, PT, UP0, 0x80, 0x0 ;  /* 0x000000000000781c */ /* 0x000fe20003f0f008 */
[----:B------:R-:W-:-:S12]  /*10540*/  UIMAD UR8, UR8, UR4, UR6 ;  /* 0x00000004080872a4 */ /* 0x000fd8000f8e0206 */
[----:B01-3--:R-:W-:Y:S05]  /*10550*/  @!P0 BRA `(.L_x_1184) ;  /* 0x0000000000208947 */ /* 0x00bfea0003800000 */
[----:B------:R-:W-:Y:S01]  /*10560*/  ULDC UR9, c[0x0][0xc6c] ;  /* 0x00031b0000097ab9 */ /* 0x000fe20000000800 */
[----:B------:R-:W-:Y:S01]  /*10570*/  UMOV UR6, UR8 ;  /* 0x0000000800067c82 */ /* 0x000fe20008000000 */
[----:B------:R-:W-:-:S11]  /*10580*/  UISETP.NE.AND UP0, UPT, UR9, 0x1, UPT ;  /* 0x000000010900788c */ /* 0x000fd6000bf05270 */
[----:B------:R-:W-:Y:S02]  /*10590*/  @UP0 ULDC.64 UR10, c[0x0][0xc70] ;  /* 0x00031c00000a0ab9 */ /* 0x000fe40000000a00 */
[----:B------:R-:W-:-:S04]  /*105a0*/  UIMAD.WIDE.U32 UR4, UR8, UR10, URZ ;  /* 0x0000000a080472a5 */ /* 0x000fc8000f8e003f */
[----:B------:R-:W-:-:S04]  /*105b0*/  @UP0 USHF.R.U32.HI UR6, URZ, UR11, UR5 ;  /* 0x0000000b3f060299 */ /* 0x000fc80008011605 */
[----:B------:R-:W-:Y:S01]  /*105c0*/  UIMAD UR4, UR6, UR9, URZ ;  /* 0x00000009060472a4 */ /* 0x000fe2000f8e023f */
[----:B------:R-:W-:Y:S11]  /*105d0*/  BRA `(.L_x_1185) ;  /* 0x00000000001c7947 */ /* 0x000ff60003800000 */
.L_x_1184:
[----:B------:R-:W-:Y:S01]  /*105e0*/  ULDC UR9, c[0x0][0xc54] ;  /* 0x0003150000097ab9 */ /* 0x000fe20000000800 */
[----:B------:R-:W-:Y:S01]  /*105f0*/  UMOV UR6, UR8 ;  /* 0x0000000800067c82 */ /* 0x000fe20008000000 */
[----:B------:R-:W-:-:S11]  /*10600*/  UISETP.NE.AND UP0, UPT, UR9, 0x1, UPT ;  /* 0x000000010900788c */ /* 0x000fd6000bf05270 */
[----:B------:R-:W-:Y:S02]  /*10610*/  @UP0 ULDC.64 UR10, c[0x0][0xc58] ;  /* 0x00031600000a0ab9 */ /* 0x000fe40000000a00 */
[----:B------:R-:W-:-:S04]  /*10620*/  UIMAD.WIDE.U32 UR4, UR8, UR10, URZ ;  /* 0x0000000a080472a5 */ /* 0x000fc8000f8e003f */
[----:B------:R-:W-:-:S04]  /*10630*/  @UP0 USHF.R.U32.HI UR6, URZ, UR11, UR5 ;  /* 0x0000000b3f060299 */ /* 0x000fc80008011605 */
[----:B------:R-:W-:-:S12]  /*10640*/  UIMAD UR4, UR6, UR9, URZ ;  /* 0x00000009060472a4 */ /* 0x000fd8000f8e023f */
.L_x_1185:
[----:B------:R-:W-:Y:S02]  /*10650*/  UIADD3 UR4, UR8, -UR4, URZ ;  /* 0x8000000408047290 */ /* 0x000fe4000fffe03f */
[----:B------:R-:W-:Y:S01]  /*10660*/  ULOP3.LUT UR5, URZ, UR6, URZ, 0x33, !UPT ;  /* 0x000000063f057292 */ /* 0x000fe2000f8e333f */
[----:B------:R-:W-:Y:S01]  /*10670*/  ULDC UR14, c[0x0][0xc48] ;  /* 0x00031200000e7ab9 */ /* 0x000fe20000000800 */
[----:B------:R-:W-:Y:S01]  /*10680*/  ULDC UR8, c[0x0][0x448] ;  /* 0x0001120000087ab9 */ /* 0x000fe20000000800 */
[----:B------:R-:W-:Y:S01]  /*10690*/  ULDC UR43, c[0x0][0xc3c] ;  /* 0x00030f00002b7ab9 */ /* 0x000fe20000000800 */
[----:B------:R-:W-:Y:S02]  /*106a0*/  UISETP.NE.AND UP2, UPT, UR14, 0x1, UPT ;  /* 0x000000010e00788c */ /* 0x000fe4000bf45270 */
[----:B------:R-:W-:Y:S02]  /*106b0*/  UISETP.NE.AND UP1, UPT, UR8, 0x1, UPT ;  /* 0x000000010800788c */ /* 0x000fe4000bf25270 */
[----:B------:R-:W-:Y:S01]  /*106c0*/  UIADD3 UR43, UR5, UR43, URZ ;  /* 0x0000002b052b7290 */ /* 0x000fe2000fffe03f */
[----:B------:R-:W-:Y:S01]  /*106d0*/  ULDC.64 UR10, c[0x0][0x418] ;  /* 0x00010600000a7ab9 */ /* 0x000fe20000000a00 */
[----:B------:R-:W-:Y:S01]  /*106e0*/  ULDC UR13, c[0x0][0xc54] ;  /* 0x00031500000d7ab9 */ /* 0x000fe20000000800 */
[----:B------:R-:W-:-:S02]  /*106f0*/  UISETP.NE.U32.AND UP0, UPT, UR10, URZ, UPT ;  /* 0x0000003f0a00728c */ /* 0x000fc4000bf05070 */
[----:B------:R-:W-:Y:S02]  /*10700*/  UIMAD UR13, UR7, UR13, UR4 ;  /* 0x0000000d070d72a4 */ /* 0x000fe4000f8e0204 */
[----:B------:R-:W-:Y:S01]  /*10710*/  USHF.L.U32 UR43, UR43, 0x7, URZ ;  /* 0x000000072b2b7899 */ /* 0x000fe2000800063f */
[----:B------:R-:W-:Y:S01]  /*10720*/  ULDC.64 UR4, c[0x0][0x9e0] ;  /* 0x0002780000047ab9 */ /* 0x000fe20000000a00 */
[----:B------:R-:W-:Y:S02]  /*10730*/  UISETP.NE.AND.EX UP0, UPT, UR11, URZ, UPT, UP0 ;  /* 0x0000003f0b00728c */ /* 0x000fe4000bf05300 */
[----:B------:R-:W-:Y:S02]  /*10740*/  UISETP.GE.AND UP3, UPT, UR5, 0x1, UPT ;  /* 0x000000010500788c */ /* 0x000fe4000bf66270 */
[----:B------:R-:W-:Y:S01]  /*10750*/  UIADD3 UR12, UR43, 0x7f, URZ ;  /* 0x0000007f2b0c7890 */ /* 0x000fe2000fffe03f */
[----:B------:R-:W-:Y:S01]  /*10760*/  ULDC UR10, c[0x0][0x424] ;  /* 0x00010900000a7ab9 */ /* 0x000fe20000000800 */
[----:B------:R-:W-:Y:S01]  /*10770*/  ULDC UR6, c[0x0][0x288] ;  /* 0x0000a20000067ab9 */ /* 0x000fe20000000800 */
[----:B------:R-:W-:Y:S01]  /*10780*/  @UP2 ULDC UR8, c[0x0][0xc4c] ;  /* 0x0003130000082ab9 */ /* 0x000fe20000000800 */
[----:B------:R-:W-:Y:S01]  /*10790*/  @UP1 ULDC UR11, c[0x0][0x44c] ;  /* 0x00011300000b1ab9 */ /* 0x000fe20000000800 */
[----:B------:R-:W-:Y:S01]  /*107a0*/  USEL UR15, UR10, 0x1, UP0 ;  /* 0x000000010a0f7887 */ /* 0x000fe20008000000 */
[----:B------:R-:W-:Y:S01]  /*107b0*/  PLOP3.LUT P1, PT, PT, PT, UP3, 0x80, 0x0 ;  /* 0x000000000000781c */ /* 0x000fe20003f2f038 */
[----:B------:R-:W-:-:S02]  /*107c0*/  UIADD3 UR16, -UR6, 0x1, URZ ;  /* 0x0000000106107890 */ /* 0x000fc4000fffe13f */
[----:B------:R-:W-:Y:S02]  /*107d0*/  UIMAD.WIDE.U32 UR8, UR13, UR8, URZ ;  /* 0x000000080d0872a5 */ /* 0x000fe4000f8e003f */
[----:B------:R-:W-:Y:S01]  /*107e0*/  UIMAD.WIDE.U32 UR10, UR12, UR11, URZ ;  /* 0x0000000b0c0a72a5 */ /* 0x000fe2000f8e003f */
[----:B------:R-:W-:Y:S01]  /*107f0*/  ULDC UR7, c[0x0][0x2f0] ;  /* 0x0000bc0000077ab9 */ /* 0x000fe20000000800 */
[----:B------:R-:W-:Y:S01]  /*10800*/  @UP2 ULDC UR17, c[0x0][0xc50] ;  /* 0x0003140000112ab9 */ /* 0x000fe20000000800 */
[----:B------:R-:W-:Y:S01]  /*10810*/  @UP1 ULDC UR18, c[0x0][0x450] ;  /* 0x0001140000121ab9 */ /* 0x000fe20000000800 */
[----:B------:R-:W-:Y:S01]  /*10820*/  UMOV UR42, UR13 ;  /* 0x0000000d002a7c82 */ /* 0x000fe20008000000 */
[----:B------:R-:W-:Y:S02]  /*10830*/  UIMAD UR16, UR15, UR7, UR16 ;  /* 0x000000070f1072a4 */ /* 0x000fe4000f8e0210 */
[----:B------:R-:W-:Y:S02]  /*10840*/  @UP2 USHF.R.U32.HI UR42, URZ, UR17, UR9 ;  /* 0x000000113f2a2299 */ /* 0x000fe40008011609 */
[----:B------:R-:W-:-:S02]  /*10850*/  @UP1 USHF.R.U32.HI UR12, URZ, UR18, UR11 ;  /* 0x000000123f0c1299 */ /* 0x000fc4000801160b */
[----:B------:R-:W-:Y:S02]  /*10860*/  UIADD3 UR36, -UR42, URZ, URZ ;  /* 0x0000003f2a247290 */ /* 0x000fe4000fffe13f */
[----:B------:R-:W-:Y:S02]  /*10870*/  UIADD3 UR12, UR16, UR12, URZ ;  /* 0x0000000c100c7290 */ /* 0x000fe4000fffe03f */
[----:B------:R-:W-:Y:S02]  /*10880*/  UIMAD UR36, UR14, UR36, UR13 ;  /* 0x000000240e2472a4 */ /* 0x000fe4000f8e020d */
[----:B------:R-:W-:Y:S01]  /*10890*/  UIADD3 UR4, UR12, UR4, URZ ;  /* 0x000000040c047290 */ /* 0x000fe2000fffe03f */
[----:B------:R-:W-:Y:S11]  /*108a0*/  @!P1 BRA `(.L_x_1186) ;  /* 0x0000000000449947 */ /* 0x000ff60003800000 */
[----:B------:R-:W-:Y:S01]  /*108b0*/  ISETP.LT.AND P0, PT, RZ, UR12, PT ;  /* 0x0000000cff007c0c */ /* 0x000fe2000bf01270 */
[----:B------:R-:W-:-:S12]  /*108c0*/  UIADD3 UR10, UR12, -0x1, URZ ;  /* 0xffffffff0c0a7890 */ /* 0x000fd8000fffe03f */
[----:B------:R-:W-:Y:S05]  /*108d0*/  @P0 BRA `(.L_x_1187) ;  /* 0x00000000001c0947 */ /* 0x000fea0003800000 */
[----:B------:R-:W-:Y:S02]  /*108e0*/  UISETP.NE.AND UP0, UPT, UR5, 0x1, UPT ;  /* 0x000000010500788c */ /* 0x000fe4000bf05270 */
[----:B------:R-:W-:-:S09]  /*108f0*/  UIADD3 UR10, -UR12, URZ, URZ ;  /* 0x0000003f0c0a7290 */ /* 0x000fd2000fffe13f */
[----:B------:R-:W-:Y:S02]  /*10900*/  @UP0 ULDC.64 UR12, c[0x0][0x9e8] ;  /* 0x00027a00000c0ab9 */ /* 0x000fe40000000a00 */
[----:B------:R-:W-:-:S04]  /*10910*/  UIMAD.WIDE.U32 UR8, UR10, UR12, URZ ;  /* 0x0000000c0a0872a5 */ /* 0x000fc8000f8e003f */
[----:B------:R-:W-:-:S04]  /*10920*/  @UP0 USHF.R.U32.HI UR10, URZ, UR13, UR9 ;  /* 0x0000000d3f0a0299 */ /* 0x000fc80008011609 */
[----:B------:R-:W-:Y:S01]  /*10930*/  ULOP3.LUT UR10, URZ, UR10, URZ, 0x33, !UPT ;  /* 0x0000000a3f0a7292 */ /* 0x000fe2000f8e333f */
[----:B------:R-:W-:Y:S11]  /*10940*/  BRA `(.L_x_1188) ;  /* 0x0000000000107947 */ /* 0x000ff60003800000 */
.L_x_1187:
[----:B------:R-:W-:-:S11]  /*10950*/  UISETP.NE.AND UP0, UPT, UR5, 0x1, UPT ;  /* 0x000000010500788c */ /* 0x000fd6000bf05270 */
[----:B------:R-:W-:Y:S02]  /*10960*/  @UP0 ULDC.64 UR12, c[0x0][0x9e8] ;  /* 0x00027a00000c0ab9 */ /* 0x000fe40000000a00 */
[----:B------:R-:W-:-:S04]  /*10970*/  UIMAD.WIDE.U32 UR8, UR10, UR12, URZ ;  /* 0x0000000c0a0872a5 */ /* 0x000fc8000f8e003f */
[----:B------:R-:W-:-:S12]  /*10980*/  @UP0 USHF.R.U32.HI UR10, URZ, UR13, UR9 ;  /* 0x0000000d3f0a0299 */ /* 0x000fd80008011609 */
.L_x_1188:
[----:B------:R-:W-:-:S04]  /*10990*/  UIMAD UR10, UR10, UR5, UR5 ;  /* 0x000000050a0a72a4 */ /* 0x000fc8000f8e0205 */
[----:B------:R-:W-:-:S04]  /*109a0*/  UISETP.LT.AND UP0, UPT, UR4, UR10, UPT ;  /* 0x0000000a0400728c */ /* 0x000fc8000bf01270 */
[----:B------:R-:W-:-:S12]  /*109b0*/  USEL UR4, UR4, UR10, UP0 ;  /* 0x0000000a04047287 */ /* 0x000fd80008000000 */
.L_x_1186:
[----:B------:R-:W-:Y:S02]  /*109c0*/  UIMAD UR8, UR15, UR7, 0x5f ;  /* 0x0000005f0f0874a4 */ /* 0x000fe4000f8e0207 */
[----:B------:R-:W-:Y:S02]  /*109d0*/  UIADD3 UR10, UR4, 0x5f, URZ ;  /* 0x0000005f040a7890 */ /* 0x000fe4000fffe03f */
[----:B------:R-:W-:Y:S02]  /*109e0*/  UIMAD.WIDE UR8, UR8, 0x2aaaaaab, URZ ;  /* 0x2aaaaaab080878a5 */ /* 0x000fe4000f8e023f */
[----:B------:R-:W-:Y:S01]  /*109f0*/  UIMAD.WIDE UR10, UR10, 0x2aaaaaab, URZ ;  /* 0x2aaaaaab0a0a78a5 */ /* 0x000fe2000f8e023f */
[----:B------:R-:W-:Y:S01]  /*10a00*/  @UP1 ULDC UR12, c[0x0][0x44c] ;  /* 0x00011300000c1ab9 */ /* 0x000fe20000000800 */
[----:B------:R-:W-:Y:S02]  /*10a10*/  UIMAD UR7, UR15, UR7, -UR6 ;  /* 0x000000070f0772a4 */ /* 0x000fe4000f8e0a06 */
[----:B------:R-:W-:-:S02]  /*10a20*/  UIMAD.WIDE.U32 UR12, UR43, UR12, URZ ;  /* 0x0000000c2b0c72a5 */ /* 0x000fc4000f8e003f */
[----:B------:R-:W-:Y:S02]  /*10a30*/  USHF.R.U32.HI UR6, URZ, 0x1f, UR9 ;  /* 0x0000001f3f067899 */ /* 0x000fe40008011609 */
[----:B------:R-:W-:Y:S01]  /*10a40*/  USHF.R.U32.HI UR4, URZ, 0x1f, UR11 ;  /* 0x0000001f3f047899 */ /* 0x000fe2000801160b */
[----:B------:R-:W-:Y:S01]  /*10a50*/  @UP1 ULDC UR16, c[0x0][0x450] ;  /* 0x0001140000101ab9 */ /* 0x000fe20000000800 */
[----:B------:R-:W-:Y:S01]  /*10a60*/  UMOV UR14, UR43 ;  /* 0x0000002b000e7c82 */ /* 0x000fe20008000000 */
[----:B------:R-:W-:Y:S02]  /*10a70*/  @UP1 USHF.R.U32.HI UR14, URZ, UR16, UR13 ;  /* 0x000000103f0e1299 */ /* 0x000fe4000801160d */
[----:B------:R-:W-:Y:S02]  /*10a80*/  ULEA.HI.SX32 UR9, UR9, UR6, 0x1c ;  /* 0x0000000609097291 */ /* 0x000fe4000f8fe23f */
[----:B------:R-:W-:Y:S02]  /*10a90*/  ULEA.HI.SX32 UR4, UR11, UR4, 0x1c ;  /* 0x000000040b047291 */ /* 0x000fe4000f8fe23f */
[----:B------:R-:W-:-:S02]  /*10aa0*/  UIADD3 UR6, UR7, UR14, URZ ;  /* 0x0000000e07067290 */ /* 0x000fc4000fffe03f */
[----:B------:R-:W-:Y:S01]  /*10ab0*/  UISETP.LT.AND UP0, UPT, UR9, UR4, UPT ;  /* 0x000000040900728c */ /* 0x000fe2000bf01270 */
[----:B------:R-:W-:Y:S02]  /*10ac0*/  ULDC UR8, c[0x0][0x9dc] ;  /* 0x0002770000087ab9 */ /* 0x000fe40000000800 */
[----:B------:R-:W-:Y:S02]  /*10ad0*/  UIADD3 UR8, UR6, -UR8, URZ ;  /* 0x8000000806087290 */ /* 0x000fe4000fffe03f */
[----:B------:R-:W-:Y:S01]  /*10ae0*/  USEL UR41, UR9, UR4, UP0 ;  /* 0x0000000409297287 */ /* 0x000fe20008000000 */
[----:B------:R-:W-:Y:S11]  /*10af0*/  @!P1 BRA `(.L_x_1189) ;  /* 0x0000000000489947 */ /* 0x000ff60003800000 */
[----:B------:R-:W-:Y:S02]  /*10b00*/  UMOV UR4, UR6 ;  /* 0x0000000600047c82 */ /* 0x000fe40008000000 */
[----:B------:R-:W-:-:S06]  /*10b10*/  UISETP.GT.AND UP0, UPT, UR4, -0x1, UPT ;  /* 0xffffffff0400788c */ /* 0x000fcc000bf04270 */
[----:B------:R-:W-:-:S13]  /*10b20*/  PLOP3.LUT P0, PT, PT, PT, UP0, 0x80, 0x0 ;  /* 0x000000000000781c */ /* 0x000fda0003f0f008 */
[----:B------:R-:W-:Y:S05]  /*10b30*/  @P0 BRA `(.L_x_1190) ;  /* 0x00000000001c0947 */ /* 0x000fea0003800000 */
[----:B------:R-:W-:Y:S02]  /*10b40*/  UISETP.NE.AND UP0, UPT, UR5, 0x1, UPT ;  /* 0x000000010500788c */ /* 0x000fe4000bf05270 */
[----:B------:R-:W-:-:S09]  /*10b50*/  ULOP3.LUT UR4, URZ, UR4, URZ, 0x33, !UPT ;  /* 0x000000043f047292 */ /* 0x000fd2000f8e333f */
[----:B------:R-:W-:Y:S02]  /*10b60*/  @UP0 ULDC.64 UR10, c[0x0][0x9e8] ;  /* 0x00027a00000a0ab9 */ /* 0x000fe40000000a00 */
[----:B------:R-:W-:-:S04]  /*10b70*/  UIMAD.WIDE.U32 UR6, UR4, UR10, URZ ;  /* 0x0000000a040672a5 */ /* 0x000fc8000f8e003f */
[----:B------:R-:W-:-:S04]  /*10b80*/  @UP0 USHF.R.U32.HI UR4, URZ, UR11, UR7 ;  /* 0x0000000b3f040299 */ /* 0x000fc80008011607 */
[----:B------:R-:W-:Y:S01]  /*10b90*/  ULOP3.LUT UR4, URZ, UR4, URZ, 0x33, !UPT ;  /* 0x000000043f047292 */ /* 0x000fe2000f8e333f */
[----:B------:R-:W-:Y:S11]  /*10ba0*/  BRA `(.L_x_1191) ;  /* 0x0000000000107947 */ /* 0x000ff60003800000 */
.L_x_1190:
[----:B------:R-:W-:-:S11]  /*10bb0*/  UISETP.NE.AND UP0, UPT, UR5, 0x1, UPT ;  /* 0x000000010500788c */ /* 0x000fd6000bf05270 */
[----:B------:R-:W-:Y:S02]  /*10bc0*/  @UP0 ULDC.64 UR10, c[0x0][0x9e8] ;  /* 0x00027a00000a0ab9 */ /* 0x000fe40000000a00 */
[----:B------:R-:W-:-:S04]  /*10bd0*/  UIMAD.WIDE.U32 UR6, UR4, UR10, URZ ;  /* 0x0000000a040672a5 */ /* 0x000fc8000f8e003f */
[----:B------:R-:W-:-:S12]  /*10be0*/  @UP0 USHF.R.U32.HI UR4, URZ, UR11, UR7 ;  /* 0x0000000b3f040299 */ /* 0x000fd80008011607 */
.L_x_1191:
[----:B------:R-:W-:-:S04]  /*10bf0*/  UIMAD UR4, UR4, UR5, URZ ;  /* 0x00000005040472a4 */ /* 0x000fc8000f8e023f */
[----:B------:R-:W-:-:S04]  /*10c00*/  UISETP.LT.AND UP0, UPT, UR8, UR4, UPT ;  /* 0x000000040800728c */ /* 0x000fc8000bf01270 */
[----:B------:R-:W-:-:S12]  /*10c10*/  USEL UR8, UR8, UR4, !UP0 ;  /* 0x0000000408087287 */ /* 0x000fd8000c000000 */
.L_x_1189:
[----:B------:R-:W-:Y:S01]  /*10c20*/  UIMAD.WIDE UR4, UR8, 0x2aaaaaab, URZ ;  /* 0x2aaaaaab080478a5 */ /* 0x000fe2000f8e023f */
[----:B------:R-:W-:Y:S03]  /*10c30*/  BSSY B7, `(.L_x_1192) ;  /* 0x00003f0000077945 */ /* 0x000fe60003800000 */
[----:B------:R-:W-:-:S04]  /*10c40*/  USHF.R.U32.HI UR4, URZ, 0x1f, UR5 ;  /* 0x0000001f3f047899 */ /* 0x000fc80008011605 */
[----:B------:R-:W-:-:S04]  /*10c50*/  ULEA.HI.SX32 UR4, UR5, UR4, 0x1c ;  /* 0x0000000405047291 */ /* 0x000fc8000f8fe23f */
[----:B------:R-:W-:-:S04]  /*10c60*/  UISETP.LT.AND UP0, UPT, URZ, UR4, UPT ;  /* 0x000000043f00728c */ /* 0x000fc8000bf01270 */
[----:B------:R-:W-:-:S04]  /*10c70*/  USEL UR40, URZ, UR4, !UP0 ;  /* 0x000000043f287287 */ /* 0x000fc8000c000000 */
[----:B------:R-:W-:-:S06]  /*10c80*/  UISETP.GT.AND UP0, UPT, UR41, UR40, UPT ;  /* 0x000000282900728c */ /* 0x000fcc000bf04270 */
[----:B------:R-:W-:-:S13]  /*10c90*/  PLOP3.LUT P0, PT, PT, PT, UP0, 0x80, 0x0 ;  /* 0x000000000000781c */ /* 0x000fda0003f0f008 */
[----:B------:R-:W-:Y:S05]  /*10ca0*/  @P0 BRA `(.L_x_1193) ;  /* 0x00000000004c0947 */ /* 0x000fea0003800000 */
[----:B------:R-:W0:Y:S02]  /*10cb0*/  S2R R0, SR_TID.X ;  /* 0x0000000000007919 */ /* 0x000e240000002100 */
        /* <DEDUP_REMOVED lines=10> */
[----:B-1----:R-:W2:Y:S01]  /*10d60*/  @P0 ATOMG.E.ADD.STRONG.GPU PT, R3, desc[UR6][R2.64], R5 ;  /* 0x00000005020309a8 */ /* 0x002ea200081ee1c6 */
[----:B------:R-:W0:Y:S02]  /*10d70*/  S2R R4, SR_LTMASK ;  /* 0x0000000000047919 */ /* 0x000e240000003900 */
[----:B0-----:R-:W-:-:S04]  /*10d80*/  LOP3.LUT R4, R4, UR4, RZ, 0xc0, !PT ;  /* 0x0000000404047c12 */ /* 0x001fc8000f8ec0ff */
[----:B------:R-:W0:Y:S01]  /*10d90*/  POPC R7, R4 ;  /* 0x0000000400077309 */ /* 0x000e220000000000 */
[----:B--2---:R-:W0:Y:S02]  /*10da0*/  SHFL.IDX PT, R0, R3, R0, 0x1f ;  /* 0x00001f0003007589 */ /* 0x004e2400000e0000 */
[----:B0-----:R-:W-:-:S05]  /*10db0*/  IADD3 R0, R0, UR44, R7 ;  /* 0x0000002c00007c10 */ /* 0x001fca000fffe007 */
[----:B------:R1:W-:Y:S01]  /*10dc0*/  STL [R1+0x14], R0 ;  /* 0x0000140001007387 */ /* 0x0003e20000100800 */
[----:B------:R-:W-:Y:S05]  /*10dd0*/  BRA `(.L_x_1194) ;  /* 0x0000003c00547947 */ /* 0x000fea0003800000 */
.L_x_1193:
[----:B------:R-:W-:Y:S01]  /*10de0*/  VIADD R0, R17, 0x18400 ;  /* 0x0001840011007836 */ /* 0x000fe20000000000 */
[----:B------:R-:W-:Y:S04]  /*10df0*/  BSSY B6, `(.L_x_1195) ;  /* 0x0000013000067945 */ /* 0x000fe80003800000 */
[----:B------:R-:W-:-:S13]  /*10e00*/  LOP3.LUT P0, RZ, R0, 0x3ff, RZ, 0xc0, !PT ;  /* 0x000003ff00ff7812 */ /* 0x000fda000780c0ff */
[----:B------:R-:W-:Y:S05]  /*10e10*/  @!P0 BRA `(.L_x_1196) ;  /* 0x0000000000408947 */ /* 0x000fea0003800000 */
[----:B------:R-:W-:Y:S01]  /*10e20*/  MOV R2, 0x0 ;  /* 0x0000000000027802 */ /* 0x000fe20000000f00 */
[----:B------:R-:W-:Y:S01]  /*10e30*/  ULDC.64 UR6, c[0x4][0x118] ;  /* 0x0100460000067ab9 */ /* 0x000fe20000000a00 */
[----:B------:R-:W-:Y:S01]  /*10e40*/  ULDC.64 UR8, c[0x4][0x120] ;  /* 0x0100480000087ab9 */ /* 0x000fe20000000a00 */
[----:B------:R-:W-:Y:S01]  /*10e50*/  ULDC.64 UR4, c[0x4][0xa0] ;  /* 0x0100280000047ab9 */ /* 0x000fe20000000a00 */
[----:B------:R-:W-:Y:S02]  /*10e60*/  IMAD.U32 R4, RZ, RZ, UR6 ;  /* 0x00000006ff047e24 */ /* 0x000fe4000f8e00ff */
[----:B------:R-:W0:Y:S01]  /*10e70*/  LDC.64 R2, c[0x4][R2] ;  /* 0x0100000002027b82 */ /* 0x000e220000000a00 */
        /* <DEDUP_REMOVED lines=9> */
[----:B0-----:R-:W-:Y:S05]  /*10f10*/  CALL.ABS.NOINC R2 ;  /* 0x0000000002007343 */ /* 0x001fea0003c00000 */
.L_x_1196:
[----:B------:R-:W-:Y:S05]  /*10f20*/  BSYNC B6 ;  /* 0x0000000000067941 */ /* 0x000fea0003800000 */
.L_x_1195:
        /* <DEDUP_REMOVED lines=8> */
[----:B------:R0:W1:Y:S01]  /*10fb0*/  LDC.64 R2, c[0x4][R16] ;  /* 0x0100000010027b82 */ /* 0x0000620000000a00 */
        /* <DEDUP_REMOVED lines=11> */
.L_x_1199:
        /* <DEDUP_REMOVED lines=15> */
.L_x_1198:
[----:B------:R-:W-:Y:S05]  /*11160*/  BSYNC B6 ;  /* 0x0000000000067941 */ /* 0x000fea0003800000 */
.L_x_1197:
[----:B------:R-:W-:Y:S01]  /*11170*/  ULDC.64 UR4, c[0x0][0x9f8] ;  /* 0x00027e0000047ab9 */ /* 0x000fe20000000a00 */
[----:B------:R-:W2:Y:S01]  /*11180*/  LDL.LU R0, [R1+0xc] ;  /* 0x00000c0001007983 */ /* 0x000ea20000300800 */
[----:B------:R-:W-:Y:S01]  /*11190*/  UISETP.NE.U32.AND UP0, UPT, UR4, URZ, UPT ;  /* 0x0000003f0400728c */ /* 0x000fe2000bf05070 */
[----:B------:R-:W-:Y:S01]  /*111a0*/  IMAD.U32 R7, RZ, RZ, UR42 ;  /* 0x0000002aff077e24 */ /* 0x000fe2000f8e00ff */
[----:B------:R-:W-:Y:S02]  /*111b0*/  ULDC.64 UR6, c[0x0][0x208] ;  /* 0x0000820000067ab9 */ /* 0x000fe40000000a00 */
[----:B------:R-:W-:-:S06]  /*111c0*/  UISETP.NE.AND.EX UP0, UPT, UR5, URZ, UPT, UP0 ;  /* 0x0000003f0500728c */ /* 0x000fcc000bf05300 */
[----:B------:R-:W-:-:S05]  /*111d0*/  PLOP3.LUT P0, PT, PT, PT, UP0, 0x80, 0x0 ;  /* 0x000000000000781c */ /* 0x000fca0003f0f008 */
[----:B------:R-:W-:Y:S02]  /*111e0*/  @UP0 ULDC.64 UR4, c[0x0][0x9f8] ;  /* 0x00027e0000040ab9 */ /* 0x000fe40000000a00 */
[----:B------:R-:W-:-:S06]  /*111f0*/  @UP0 UIMAD.WIDE UR4, UR42, 0x4, UR4 ;  /* 0x000000042a0408a5 */ /* 0x000fcc000f8e0204 */
[----:B------:R-:W-:Y:S02]  /*11200*/  IMAD.U32 R2, RZ, RZ, UR4 ;  /* 0x00000004ff027e24 */ /* 0x000fe4000f8e00ff */
[----:B------:R-:W-:-:S05]  /*11210*/  IMAD.U32 R3, RZ, RZ, UR5 ;  /* 0x00000005ff037e24 */ /* 0x000fca000f8e00ff */
[----:B------:R0:W3:Y:S01]  /*11220*/  @P0 LDG.E R7, desc[UR6][R2.64] ;  /* 0x0000000602070981 */ /* 0x0000e2000c1e1900 */
[----:B------:R-:W-:Y:S01]  /*11230*/  UMOV UR4, 0xffffffff ;  /* 0xffffffff00047882 */ /* 0x000fe20000000000 */
[----:B------:R-:W-:Y:S01]  /*11240*/  IMAD.U32 R19, RZ, RZ, UR41 ;  /* 0x00000029ff137e24 */ /* 0x000fe2000f8e00ff */
[----:B------:R-:W1:Y:S03]  /*11250*/  S2R R4, SR_TID.X ;  /* 0x0000000000047919 */ /* 0x000e660000002100 */
[----:B------:R-:W-:Y:S01]  /*11260*/  VIADD R19, R19, 0xffffffff ;  /* 0xffffffff13137836 */ /* 0x000fe20000000000 */
[----:B0-----:R-:W0:Y:S02]  /*11270*/  LDC.64 R2, c[0x0][0x418] ;  /* 0x00010600ff027b82 */ /* 0x001e240000000a00 */
[----:B0-----:R-:W-:Y:S02]  /*11280*/  ISETP.NE.U32.AND P0, PT, R2, RZ, PT ;  /* 0x000000ff0200720c */ /* 0x001fe40003f05070 */
[----:B-1----:R-:W-:-:S02]  /*11290*/  SHF.R.U32.HI R4, RZ, 0x5, R4 ;  /* 0x00000005ff047819 */ /* 0x002fc40000011604 */
[----:B------:R-:W-:Y:S02]  /*112a0*/  ISETP.NE.AND.EX P1, PT, R3, RZ, PT, P0 ;  /* 0x000000ff0300720c */ /* 0x000fe40003f25300 */
[----:B------:R-:W-:Y:S02]  /*112b0*/  LOP3.LUT R4, R4, 0x3, RZ, 0xc0, !PT ;  /* 0x0000000304047812 */ /* 0x000fe400078ec0ff */
[----:B--2---:R-:W-:-:S09]  /*112c0*/  LOP3.LUT R0, R0, 0xfffffffe, RZ, 0xc0, !PT ;  /* 0xfffffffe00007812 */ /* 0x004fd200078ec0ff */
[----:B------:R-:W-:Y:S02]  /*112d0*/  @P1 LOP3.LUT R0, R0, 0x1, RZ, 0xfc, !PT ;  /* 0x0000000100001812 */ /* 0x000fe400078efcff */
[----:B---3--:R-:W-:Y:S01]  /*112e0*/  SHF.R.S32.HI R8, RZ, 0x1f, R7 ;  /* 0x0000001fff087819 */ /* 0x008fe20000011407 */
[----:B------:R0:W-:Y:S01]  /*112f0*/  STL [R1], R7 ;  /* 0x0000000701007387 */ /* 0x0001e20000100800 */
[----:B------:R-:W-:-:S03]  /*11300*/  SEL R16, R7, RZ, !P1 ;  /* 0x000000ff07107207 */ /* 0x000fc60004800000 */
[----:B------:R0:W-:Y:S04]  /*11310*/  STL [R1+0x8], R8 ;  /* 0x0000080801007387 */ /* 0x0001e80000100800 */
[----:B------:R0:W-:Y:S01]  /*11320*/  STL [R1+0xc], R0 ;  /* 0x00000c0001007387 */ /* 0x0001e20000100800 */
[----:B------:R-:W-:Y:S05]  /*11330*/  BRA.DIV UR4, `(.L_x_1200) ;  /* 0x00000042043c7947 */ /* 0x000fea000b800000 */
[----:B------:R1:W2:Y:S02]  /*11340*/  SHFL.IDX PT, R14, R4, RZ, 0x1f ;  /* 0x00001fff040e7589 */ /* 0x0002a400000e0000 */
.L_x_1294:
[----:B------:R-:W-:Y:S02]  /*11350*/  PLOP3.LUT P2, PT, PT, PT, PT, 0x8, 0x0 ;  /* 0x000000000000781c */ /* 0x000fe40003f4e170 */
[----:B0-----:R-:W-:Y:S02]  /*11360*/  LOP3.LUT R0, R0, 0xfffffffd, RZ, 0xc0, !PT ;  /* 0xfffffffd00007812 */ /* 0x001fe400078ec0ff */
[----:B--2---:R-:W-:-:S09]  /*11370*/  ISETP.NE.AND P0, PT, R14, RZ, PT ;  /* 0x000000ff0e00720c */ /* 0x004fd20003f05270 */
[----:B------:R-:W-:-:S05]  /*11380*/  @P2 LOP3.LUT R0, R0, 0x2, RZ, 0xfc, !PT ;  /* 0x0000000200002812 */ /* 0x000fca00078efcff */
[----:B------:R0:W-:Y:S01]  /*11390*/  STL [R1+0xc], R0 ;  /* 0x00000c0001007387 */ /* 0x0001e20000100800 */
[----:B------:R-:W-:Y:S05]  /*113a0*/  @P0 BRA `(.L_x_1201) ;  /* 0x0000000400280947 */ /* 0x000fea0003800000 */
[----:B------:R-:W-:-:S03]  /*113b0*/  UMOV UR4, 0xffffffff ;  /* 0xffffffff00047882 */ /* 0x000fc60000000000 */
[----:B------:R-:W-:Y:S05]  /*113c0*/  BRA.DIV UR4, `(.L_x_1202) ;  /* 0x0000004204387947 */ /* 0x000fea000b800000 */
[----:B------:R-:W-:-:S13]  /*113d0*/  ELECT P6, URZ, PT ;  /* 0x00000000003f782f */ /* 0x000fda00038c0000 */
.L_x_1297:
[----:B------:R-:W-:Y:S05]  /*113e0*/  @!P6 BRA `(.L_x_1201) ;  /* 0x000000040018e947 */ /* 0x000fea0003800000 */
[----:B------:R-:W-:Y:S01]  /*113f0*/  IMAD.MOV.U32 R16, RZ, RZ, R7 ;  /* 0x000000ffff107224 */ /* 0x000fe200078e0007 */
[----:B------:R-:W-:Y:S06]  /*11400*/  @!P1 BRA `(.L_x_1203) ;  /* 0x0000000000489947 */ /* 0x000fec0003800000 */
[----:B------:R-:W2:Y:S01]  /*11410*/  LDC R6, c[0x0][0x43c] ;  /* 0x00010f00ff067b82 */ /* 0x000ea20000000800 */
[----:B------:R-:W-:Y:S01]  /*11420*/  ULDC.64 UR4, c[0x0][0x428] ;  /* 0x00010a0000047ab9 */ /* 0x000fe20000000a00 */
[----:B------:R-:W-:Y:S01]  /*11430*/  ULDC.64 UR6, c[0x0][0x208] ;  /* 0x0000820000067ab9 */ /* 0x000fe20000000a00 */
[----:B--2---:R-:W-:-:S13]  /*11440*/  ISETP.NE.AND P0, PT, R6, 0x1, PT ;  /* 0x000000010600780c */ /* 0x004fda0003f05270 */
[----:B-1----:R-:W0:Y:S02]  /*11450*/  @P0 LDC.64 R4, c[0x0][0x440] ;  /* 0x00011000ff040b82 */ /* 0x002e240000000a00 */
[----:B0-----:R-:W-:-:S04]  /*11460*/  @P0 IMAD.HI.U32 R0, R19, R4, RZ ;  /* 0x0000000413000227 */ /* 0x001fc800078e00ff */
[----:B------:R-:W-:Y:S01]  /*11470*/  IMAD.MOV.U32 R4, RZ, RZ, R19 ;  /* 0x000000ffff047224 */ /* 0x000fe200078e0013 */
[----:B------:R-:W-:-:S04]  /*11480*/  @P0 SHF.R.U32.HI R4, RZ, R5, R0 ;  /* 0x00000005ff040219 */ /* 0x000fc80000011600 */
[--C-:B------:R-:W-:Y:S01]  /*11490*/  SHF.R.S32.HI R5, RZ, 0x1f, R4.reuse ;  /* 0x0000001fff057819 */ /* 0x100fe20000011404 */
[----:B------:R-:W-:-:S04]  /*114a0*/  IMAD.MOV R0, RZ, RZ, -R4 ;  /* 0x000000ffff007224 */ /* 0x000fc800078e0a04 */
[----:B------:R-:W-:Y:S02]  /*114b0*/  IMAD R19, R6, R0, R19 ;  /* 0x0000000006137224 */ /* 0x000fe400078e0213 */
[----:B------:R-:W-:Y:S02]  /*114c0*/  IMAD R0, R8, UR4, RZ ;  /* 0x0000000408007c24 */ /* 0x000fe4000f8e02ff */
[----:B------:R-:W-:-:S04]  /*114d0*/  IMAD.WIDE.U32 R4, R7, UR4, R4 ;  /* 0x0000000407047c25 */ /* 0x000fc8000f8e0004 */
[----:B------:R-:W-:Y:S01]  /*114e0*/  IMAD R0, R7, UR5, R0 ;  /* 0x0000000507007c24 */ /* 0x000fe2000f8e0200 */
[----:B------:R-:W-:-:S03]  /*114f0*/  LEA R2, P0, R4, R2, 0x2 ;  /* 0x0000000204027211 */ /* 0x000fc600078010ff */
[----:B------:R-:W-:-:S05]  /*11500*/  IMAD.IADD R0, R5, 0x1, R0 ;  /* 0x0000000105007824 */ /* 0x000fca00078e0200 */
[----:B------:R-:W-:-:S05]  /*11510*/  LEA.HI.X R3, R4, R3, R0, 0x2, P0 ;  /* 0x0000000304037211 */ /* 0x000fca00000f1400 */
[----:B------:R2:W5:Y:S02]  /*11520*/  LDG.E R16, desc[UR6][R2.64] ;  /* 0x0000000602107981 */ /* 0x000564000c1e1900 */
.L_x_1203:
[----:B--2---:R-:W2:Y:S01]  /*11530*/  LDL R2, [R1+0x4] ;  /* 0x0000040001027983 */ /* 0x004ea20000100800 */
[----:B0-----:R-:W-:Y:S01]  /*11540*/  IMAD R0, R18, 0x8, R17 ;  /* 0x0000000812007824 */ /* 0x001fe200078e0211 */
[----:B--2---:R-:W-:-:S04]  /*11550*/  SHF.L.U32 R2, R2, 0x1f, RZ ;  /* 0x0000001f02027819 */ /* 0x004fc800000006ff */
[----:B------:R-:W0:Y:S02]  /*11560*/  SYNCS.PHASECHK.TRANS64.TRYWAIT P0, [R0+URZ+0x2a840], R2 ;  /* 0x02a84002000075a7 */ /* 0x000e24000800017f */
[----:B0-----:R-:W-:Y:S05]  /*11570*/  @!P0 BRA `(.L_x_1204) ;  /* 0x0000003c00ec8947 */ /* 0x001fea0003800000 */
.L_x_1298:
[----:B------:R-:W2:Y:S02]  /*11580*/  S2R R3, SR_TID.X ;  /* 0x0000000000037919 */ /* 0x000ea40000002100 */
[----:B--2---:R-:W-:-:S04]  /*11590*/  LOP3.LUT R3, R3, 0x7f, RZ, 0xc0, !PT ;  /* 0x0000007f03037812 */ /* 0x004fc800078ec0ff */
[----:B------:R-:W-:-:S13]  /*115a0*/  ISETP.NE.AND P0, PT, R3, RZ, PT ;  /* 0x000000ff0300720c */ /* 0x000fda0003f05270 */
        /* <DEDUP_REMOVED lines=8> */
.L_x_1205:
[----:B0-----:R-:W2:Y:S01]  /*11630*/  LDL.LU R2, [R1+0xc] ;  /* 0x00000c0001027983 */ /* 0x001ea20000300800 */
[----:B------:R-:W-:Y:S01]  /*11640*/  R2UR UR33, R0 ;  /* 0x00000000002172ca */ /* 0x000fe200000e0000 */
[----:B------:R-:W-:Y:S01]  /*11650*/  IMAD R0, R18, 0x9000, R17 ;  /* 0x0000900012007824 */ /* 0x000fe200078e0211 */
[----:B------:R-:W-:Y:S01]  /*11660*/  R2UR UR35, R19 ;  /* 0x00000000132372ca */ /* 0x000fe200000e0000 */
[----:B------:R-:W-:Y:S01]  /*11670*/  UIADD3 UR4, UP0, UR38, 0x370, URZ ;  /* 0x0000037026047890 */ /* 0x000fe2000ff1e03f */
[----:B------:R-:W-:Y:S01]  /*11680*/  PLOP3.LUT P0, PT, PT, PT, PT, 0x80, 0x0 ;  /* 0x000000000000781c */ /* 0x000fe20003f0f070 */
[----:B------:R-:W-:Y:S01]  /*11690*/  UMOV UR6, 0x0 ;  /* 0x0000000000067882 */ /* 0x000fe20000000000 */
[----:B------:R-:W-:Y:S01]  /*116a0*/  R2UR UR8, R0 ;  /* 0x00000000000872ca */ /* 0x000fe200000e0000 */
[----:B------:R-:W-:Y:S01]  /*116b0*/  UIADD3.X UR5, URZ, UR39, URZ, UP0, !UPT ;  /* 0x000000273f057290 */ /* 0x000fe200087fe43f */
[----:B-----5:R-:W-:Y:S01]  /*116c0*/  R2UR UR37, R16 ;  /* 0x00000000102572ca */ /* 0x020fe200000e0000 */
[----:B------:R-:W-:Y:S01]  /*116d0*/  UMOV UR7, 0x14f00000 ;  /* 0x14f0000000077882 */ /* 0x000fe20000000000 */
[----:B------:R-:W-:Y:S01]  /*116e0*/  UMOV UR34, URZ ;  /* 0x0000003f00227c82 */ /* 0x000fe20008000000 */
[----:B------:R-:W-:Y:S01]  /*116f0*/  UMOV UR18, 0x40 ;  /* 0x0000004000127882 */ /* 0x000fe20000000000 */
[----:B------:R-:W-:Y:S01]  /*11700*/  UMOV UR20, UR36 ;  /* 0x0000002400147c82 */ /* 0x000fe20008000000 */
[----:B------:R-:W-:-:S02]  /*11710*/  UIADD3 UR33, UR33, 0x2a830, URZ ;  /* 0x0002a83021217890 */ /* 0x000fc4000fffe03f */
[----:B------:R-:W-:Y:S01]  /*11720*/  UIMAD UR35, UR35, 0x60, URZ ;  /* 0x00000060232378a4 */ /* 0x000fe2000f8e023f */
[----:B------:R-:W-:Y:S01]  /*11730*/  UMOV UR10, 0x80 ;  /* 0x00000080000a7882 */ /* 0x000fe20000000000 */
[----:B------:R-:W-:Y:S02]  /*11740*/  UMOV UR12, UR36 ;  /* 0x00000024000c7c82 */ /* 0x000fe40008000000 */
[----:B------:R-:W-:Y:S02]  /*11750*/  UIADD3 UR32, UR8, 0x18400, URZ ;  /* 0x0001840008207890 */ /* 0x000fe4000fffe03f */
[----:B------:R-:W-:Y:S02]  /*11760*/  UIADD3 UR16, UR8, 0x1b400, URZ ;  /* 0x0001b40008107890 */ /* 0x000fe4000fffe03f */
[----:B------:R-:W-:Y:S01]  /*11770*/  UIADD3 UR8, UR8, 0x1e400, URZ ;  /* 0x0001e40008087890 */ /* 0x000fe2000fffe03f */
[----:B------:R-:W-:Y:S01]  /*11780*/  UMOV UR21, UR37 ;  /* 0x0000002500157c82 */ /* 0x000fe20008000000 */
[----:B------:R-:W-:Y:S01]  /*11790*/  UMOV UR17, UR33 ;  /* 0x0000002100117c82 */ /* 0x000fe20008000000 */
[----:B------:R-:W-:Y:S01]  /*117a0*/  UMOV UR19, UR35 ;  /* 0x0000002300137c82 */ /* 0x000fe20008000000 */
[----:B------:R-:W-:Y:S01]  /*117b0*/  UMOV UR13, UR37 ;  /* 0x00000025000d7c82 */ /* 0x000fe20008000000 */
[----:B------:R-:W-:Y:S01]  /*117c0*/  UMOV UR9, UR33 ;  /* 0x0000002100097c82 */ /* 0x000fe20008000000 */
[----:B------:R-:W-:Y:S01]  /*117d0*/  UMOV UR11, UR35 ;  /* 0x00000023000b7c82 */ /* 0x000fe20008000000 */
[----:B------:R3:W-:Y:S01]  /*117e0*/  UTMALDG.4D [UR32], [UR4], desc[UR6] ;  /* 0x00000620040075b4 */ /* 0x0007e20008019000 */
[----:B------:R3:W-:Y:S01]  /*117f0*/  UTMALDG.4D [UR16], [UR4], desc[UR6] ;  /* 0x00000610040075b4 */ /* 0x0007e20008019000 */
[----:B------:R3:W-:Y:S01]  /*11800*/  UTMALDG.4D [UR8], [UR4], desc[UR6] ;  /* 0x00000608040075b4 */ /* 0x0007e20008019000 */
[----:B--2---:R-:W-:-:S04]  /*11810*/  LOP3.LUT R2, R2, 0xfffffffd, RZ, 0xc0, !PT ;  /* 0xfffffffd02027812 */ /* 0x004fc800078ec0ff */
[----:B------:R-:W-:-:S05]  /*11820*/  @P0 LOP3.LUT R2, R2, 0x2, RZ, 0xfc, !PT ;  /* 0x0000000202020812 */ /* 0x000fca00078efcff */
[----:B------:R3:W-:Y:S01]  /*11830*/  STL [R1+0xc], R2 ;  /* 0x00000c0201007387 */ /* 0x0007e20000100800 */
[----:B------:R-:W-:Y:S01]  /*11840*/  NOP ;  /* 0x0000000000007918 */ /* 0x000fe20000000000 */
.L_x_1201:
[----:B0-----:R-:W-:Y:S01]  /*11850*/  VIADD R0, R17, 0xc400 ;  /* 0x0000c40011007836 */ /* 0x001fe20000000000 */
[----:B------:R-:W-:Y:S05]  /*11860*/  WARPSYNC.ALL ;  /* 0x0000000000007948 */ /* 0x000fea0003800000 */
[----:B------:R-:W-:Y:S01]  /*11870*/  BAR.SYNC.DEFER_BLOCKING 0x8, 0x180 ;  /* 0x0206000000007b1d */ /* 0x000fe20000010000 */
[----:B------:R-:W-:-:S05]  /*11880*/  LOP3.LUT P0, RZ, R0, 0x3ff, RZ, 0xc0, !PT ;  /* 0x000003ff00ff7812 */ /* 0x000fca000780c0ff */
[----:B------:R-:W-:Y:S08]  /*11890*/  BSSY B6, `(.L_x_1206) ;  /* 0x0000012000067945 */ /* 0x000ff00003800000 */
[----:B------:R-:W-:Y:S05]  /*118a0*/  @!P0 BRA `(.L_x_1207) ;  /* 0x0000000000408947 */ /* 0x000fea0003800000 */
[----:B---3--:R-:W-:Y:S01]  /*118b0*/  MOV R2, 0x0 ;  /* 0x0000000000027802 */ /* 0x008fe20000000f00 */
[----:B------:R-:W-:Y:S01]  /*118c0*/  ULDC.64 UR6, c[0x4][0x118] ;  /* 0x0100460000067ab9 */ /* 0x000fe20000000a00 */
[----:B------:R-:W-:Y:S01]  /*118d0*/  ULDC.64 UR8, c[0x4][0x120] ;  /* 0x0100480000087ab9 */ /* 0x000fe20000000a00 */
[----:B------:R-:W-:Y:S01]  /*118e0*/  ULDC.64 UR4, c[0x4][0x88] ;  /* 0x0100220000047ab9 */ /* 0x000fe20000000a00 */
[----:B-1----:R-:W-:Y:S02]  /*118f0*/  IMAD.U32 R4, RZ, RZ, UR6 ;  /* 0x00000006ff047e24 */ /* 0x002fe4000f8e00ff */
        /* <DEDUP_REMOVED lines=11> */
.L_x_1207:
[----:B---3--:R-:W-:Y:S05]  /*119b0*/  BSYNC B6 ;  /* 0x0000000000067941 */ /* 0x008fea0003800000 */
.L_x_1206:
[----:B------:R-:W0:Y:S01]  /*119c0*/  S2R R2, SR_TID.X ;  /* 0x0000000000027919 */ /* 0x000e220000002100 */
[----:B------:R-:W2:Y:S01]  /*119d0*/  LDC R7, c[0x0][0x448] ;  /* 0x00011200ff077b82 */ /* 0x000ea20000000800 */
[----:B------:R-:W-:Y:S01]  /*119e0*/  USHF.R.S32.HI UR4, URZ, 0x1f, UR36 ;  /* 0x0000001f3f047899 */ /* 0x000fe20008011424 */
[----:B------:R-:W-:Y:S01]  /*119f0*/  ULDC.64 UR8, c[0x0][0x2d8] ;  /* 0x0000b60000087ab9 */ /* 0x000fe20000000a00 */
[----:B------:R-:W3:Y:S02]  /*11a00*/  S2R R9, SR_TID.X ;  /* 0x0000000000097919 */ /* 0x000ee40000002100 */
[----:B------:R-:W-:Y:S02]  /*11a10*/  UIMAD UR6, UR4, UR8, URZ ;  /* 0x00000008040672a4 */ /* 0x000fe4000f8e023f */
[----:B------:R-:W-:Y:S01]  /*11a20*/  UIMAD.WIDE.U32 UR4, UR36, UR8, URZ ;  /* 0x00000008240472a5 */ /* 0x000fe2000f8e003f */
[----:B------:R-:W4:Y:S01]  /*11a30*/  S2R R8, SR_TID.X ;  /* 0x0000000000087919 */ /* 0x000f220000002100 */
[----:B------:R-:W-:-:S02]  /*11a40*/  UIMAD UR6, UR36, UR9, UR6 ;  /* 0x00000009240672a4 */ /* 0x000fc4000f8e0206 */
[----:B------:R-:W-:Y:S02]  /*11a50*/  USHF.R.S32.HI UR7, URZ, 0x1f, UR42 ;  /* 0x0000001f3f077899 */ /* 0x000fe4000801142a */
[----:B------:R-:W-:Y:S01]  /*11a60*/  UIADD3 UR5, UR5, UR6, URZ ;  /* 0x0000000605057290 */ /* 0x000fe2000fffe03f */
[----:B------:R-:W-:-:S03]  /*11a70*/  ULDC.64 UR8, c[0x0][0x2e0] ;  /* 0x0000b80000087ab9 */ /* 0x000fc60000000a00 */
[----:B------:R-:W-:Y:S02]  /*11a80*/  UIMAD.WIDE.U32 UR4, UR42, UR8, UR4 ;  /* 0x000000082a0472a5 */ /* 0x000fe4000f8e0004 */
[----:B------:R-:W-:-:S04]  /*11a90*/  UIMAD UR6, UR7, UR8, URZ ;  /* 0x00000008070672a4 */ /* 0x000fc8000f8e023f */
[----:B------:R-:W-:Y:S01]  /*11aa0*/  UIMAD UR6, UR42, UR9, UR6 ;  /* 0x000000092a0672a4 */ /* 0x000fe2000f8e0206 */
[----:B--2---:R-:W-:Y:S01]  /*11ab0*/  ISETP.NE.AND P0, PT, R7, 0x1, PT ;  /* 0x000000010700780c */ /* 0x004fe20003f05270 */
[----:B-1----:R-:W-:Y:S02]  /*11ac0*/  IMAD.U32 R4, RZ, RZ, UR4 ;  /* 0x00000004ff047e24 */ /* 0x002fe4000f8e00ff */
[----:B------:R-:W-:Y:S02]  /*11ad0*/  UIADD3 UR6, UR5, UR6, URZ ;  /* 0x0000000605067290 */ /* 0x000fe4000fffe03f */
[----:B------:R-:W-:Y:S01]  /*11ae0*/  IMAD.U32 R5, RZ, RZ, UR5 ;  /* 0x00000005ff057e24 */ /* 0x000fe2000f8e00ff */
[----:B------:R-:W-:Y:S01]  /*11af0*/  ULDC.64 UR4, c[0x0][0x2d0] ;  /* 0x0000b40000047ab9 */ /* 0x000fe20000000a00 */
[C---:B0-----:R-:W-:Y:S01]  /*11b00*/  LOP3.LUT R0, R2.reuse, 0x7f, RZ, 0xc0, !PT ;  /* 0x0000007f02007812 */ /* 0x041fe200078ec0ff */
[----:B------:R-:W-:-:S03]  /*11b10*/  IMAD.SHL.U32 R2, R2, 0x10, RZ ;  /* 0x0000001002027824 */ /* 0x000fc600078e00ff */
[----:B------:R-:W-:Y:S01]  /*11b20*/  SHF.R.U32.HI R0, RZ, 0x3, R0 ;  /* 0x00000003ff007819 */ /* 0x000fe20000011600 */
[----:B---3--:R-:W-:Y:S01]  /*11b30*/  IMAD.SHL.U32 R9, R9, 0x8, RZ ;  /* 0x0000000809097824 */ /* 0x008fe200078e00ff */
[----:B------:R-:W0:Y:S02]  /*11b40*/  @P0 LDC R3, c[0x0][0x44c] ;  /* 0x00011300ff030b82 */ /* 0x000e240000000800 */
[----:B------:R-:W-:Y:S01]  /*11b50*/  LOP3.LUT R2, R0, 0x70, R2, 0xf8, !PT ;  /* 0x0000007000027812 */ /* 0x000fe200078ef802 */
[----:B----4-:R-:W-:Y:S01]  /*11b60*/  IMAD.SHL.U32 R10, R8, 0x8, RZ ;  /* 0x00000008080a7824 */ /* 0x010fe200078e00ff */
[----:B------:R-:W-:-:S03]  /*11b70*/  LOP3.LUT R9, R9, 0x38, RZ, 0xc0, !PT ;  /* 0x0000003809097812 */ /* 0x000fc600078ec0ff */
[----:B------:R-:W-:Y:S01]  /*11b80*/  VIADD R2, R2, UR43 ;  /* 0x0000002b02027c36 */ /* 0x000fe20008000000 */
[----:B------:R-:W1:Y:S01]  /*11b90*/  @P0 LDC R0, c[0x0][0x450] ;  /* 0x00011400ff000b82 */ /* 0x000e620000000800 */
[C---:B------:R-:W-:Y:S02]  /*11ba0*/  LOP3.LUT R11, R9.reuse, 0x40, RZ, 0xfc, !PT ;  /* 0x00000040090b7812 */ /* 0x040fe400078efcff */
[----:B------:R-:W-:Y:S01]  /*11bb0*/  IMAD.MOV.U32 R6, RZ, RZ, R2 ;  /* 0x000000ffff067224 */ /* 0x000fe200078e0002 */
[----:B------:R-:W-:Y:S02]  /*11bc0*/  LOP3.LUT R9, R9, 0x80, RZ, 0xfc, !PT ;  /* 0x0000008009097812 */ /* 0x000fe400078efcff */
[----:B------:R-:W-:Y:S01]  /*11bd0*/  LOP3.LUT R10, R10, 0x38, RZ, 0xc0, !PT ;  /* 0x000000380a0a7812 */ /* 0x000fe200078ec0ff */
[----:B0-----:R-:W-:-:S05]  /*11be0*/  @P0 IMAD.HI.U32 R3, R2, R3, RZ ;  /* 0x0000000302030227 */ /* 0x001fca00078e00ff */
[----:B-1----:R-:W-:Y:S01]  /*11bf0*/  @P0 SHF.R.U32.HI R6, RZ, R0, R3 ;  /* 0x00000000ff060219 */ /* 0x002fe20000011603 */
[----:B------:R-:W-:Y:S01]  /*11c00*/  IMAD.U32 R3, RZ, RZ, UR6 ;  /* 0x00000006ff037e24 */ /* 0x000fe2000f8e00ff */
[----:B------:R-:W-:-:S03]  /*11c10*/  ULDC.64 UR6, c[0x0][0x280] ;  /* 0x0000a00000067ab9 */ /* 0x000fc60000000a00 */
[----:B------:R-:W-:-:S04]  /*11c20*/  IMAD.MOV R0, RZ, RZ, -R6 ;  /* 0x000000ffff007224 */ /* 0x000fc800078e0a06 */
[----:B------:R-:W-:Y:S02]  /*11c30*/  IMAD R0, R7, R0, R2 ;  /* 0x0000000007007224 */ /* 0x000fe400078e0202 */
[----:B------:R-:W-:Y:S01]  /*11c40*/  IMAD.MOV.U32 R2, RZ, RZ, R4 ;  /* 0x000000ffff027224 */ /* 0x000fe200078e0004 */
[----:B------:R-:W-:-:S03]  /*11c50*/  SHF.R.S32.HI R4, RZ, 0x1f, R6 ;  /* 0x0000001fff047819 */ /* 0x000fc60000011406 */
[----:B------:R-:W-:-:S04]  /*11c60*/  IMAD.WIDE.U32 R2, R6, UR4, R2 ;  /* 0x0000000406027c25 */ /* 0x000fc8000f8e0002 */
        /* <DEDUP_REMOVED lines=18> */
[----:B------:R-:W0:Y:S01]  /*11d90*/  S2R R2, SR_TID.X ;  /* 0x0000000000027919 */ /* 0x000e220000002100 */
[----:B------:R-:W-:Y:S01]  /*11da0*/  ULDC UR4, c[0x0][0x288] ;  /* 0x0000a20000047ab9 */ /* 0x000fe20000000800 */
[----:B------:R-:W-:Y:S01]  /*11db0*/  ULDC.64 UR6, c[0x0][0x208] ;  /* 0x0000820000067ab9 */ /* 0x000fe20000000a00 */
[----:B------:R-:W-:Y:S01]  /*11dc0*/  IMAD R5, R7, UR4, RZ ;  /* 0x0000000407057c24 */ /* 0x000fe2000f8e02ff */
[----:B------:R-:W1:Y:S01]  /*11dd0*/  SHFL.IDX PT, R3, R0, RZ, 0x181f ;  /* 0x00181fff00037589 */ /* 0x000e6200000e0000 */
[----:B0-----:R-:W-:-:S04]  /*11de0*/  LOP3.LUT R2, R2, 0x7f, RZ, 0xc0, !PT ;  /* 0x0000007f02027812 */ /* 0x001fc800078ec0ff */
[----:B------:R-:W-:Y:S02]  /*11df0*/  SHF.R.U32.HI R8, RZ, 0x3, R2 ;  /* 0x00000003ff087819 */ /* 0x000fe40000011602 */
[----:B------:R-:W0:Y:S03]  /*11e00*/  SHFL.IDX PT, R2, R6, RZ, 0x181f ;  /* 0x00181fff06027589 */ /* 0x000e2600000e0000 */
[----:B------:R-:W-:-:S05]  /*11e10*/  VIADD R4, R8, UR43 ;  /* 0x0000002b08047c36 */ /* 0x000fca0008000000 */
        /* <DEDUP_REMOVED lines=9> */
[----:B------:R0:W-:Y:S02]  /*11eb0*/  @!P4 LDGSTS.E.BYPASS.LTC128B.128 [R9+0x14400], desc[UR6][R2.64+0x100], !P2 ;  /* 0x144001000209cfae */ /* 0x0001e4000d101d46 */
[----:B0-----:R-:W-:-:S02]  /*11ec0*/  VIADD R2, R4, 0x10 ;  /* 0x0000001004027836 */ /* 0x001fc40000000000 */
[----:B------:R-:W0:Y:S03]  /*11ed0*/  SHFL.IDX PT, R3, R0, 0x1, 0x181f ;  /* 0x00381f0000037f89 */ /* 0x000e2600000e0000 */
[----:B------:R-:W-:Y:S02]  /*11ee0*/  ISETP.GE.AND P4, PT, R2, R5, PT ;  /* 0x000000050200720c */ /* 0x000fe40003f86270 */
[----:B------:R-:W1:Y:S11]  /*11ef0*/  SHFL.IDX PT, R2, R6, 0x1, 0x181f ;  /* 0x00381f0006027f89 */ /* 0x000e7600000e0000 */
[----:B0-----:R-:W-:-:S05]  /*11f00*/  @!P4 LEA R3, P3, R10, R3, 0x1 ;  /* 0x000000030a03c211 */ /* 0x001fca00078608ff */
[----:B-1----:R-:W-:-:S05]  /*11f10*/  @!P4 IMAD.X R2, RZ, RZ, R2, P3 ;  /* 0x000000ffff02c224 */ /* 0x002fca00018e0602 */
[----:B------:R-:W-:-:S04]  /*11f20*/  @!P4 LOP3.LUT R3, R3, R2, RZ, 0x3c, !PT ;  /* 0x000000020303c212 */ /* 0x000fc800078e3cff */
[----:B------:R-:W-:-:S04]  /*11f30*/  @!P4 LOP3.LUT R2, R3, R2, RZ, 0x3c, !PT ;  /* 0x000000020302c212 */ /* 0x000fc800078e3cff */
[----:B------:R-:W-:-:S05]  /*11f40*/  @!P4 LOP3.LUT R3, R3, R2, RZ, 0x3c, !PT ;  /* 0x000000020303c212 */ /* 0x000fca00078e3cff */
[----:B------:R-:W-:Y:S04]  /*11f50*/  @!P4 LDGSTS.E.BYPASS.LTC128B.128 [R9+0xcc00], desc[UR6][R2.64], !P0 ;  /* 0x0cc000000209cfae */ /* 0x000fe8000c101d46 */
        /* <DEDUP_REMOVED lines=52> */
[----:B------:R-:W-:Y:S01]  /*122a0*/  ISETP.GE.AND P4, PT, R2, R5, PT ;  /* 0x000000050200720c */ /* 0x000fe20003f86270 */
[----:B------:R-:W-:Y:S04]  /*122b0*/  SHFL.IDX PT, R0, R0, 0x7, 0x181f ;  /* 0x00f81f0000007f89 */ /* 0x000fe800000e0000 */
[----:B------:R-:W1:Y:S04]  /*122c0*/  SHFL.IDX PT, R2, R6, 0x6, 0x181f ;  /* 0x00d81f0006027f89 */ /* 0x000e6800000e0000 */
[----:B------:R-:W2:Y:S04]  /*122d0*/  SHFL.IDX PT, R6, R6, 0x7, 0x181f ;  /* 0x00f81f0006067f89 */ /* 0x000ea800000e0000 */
        /* <DEDUP_REMOVED lines=8> */
.L_x_1315:
[----:B------:R-:W-:Y:S01]  /*12360*/  VIADD R4, R4, 0x70 ;  /* 0x0000007004047836 */ /* 0x000fe20000000000 */
[----:B------:R-:W-:Y:S04]  /*12370*/  BSSY B0, `(.L_x_1209) ;  /* 0x000000c000007945 */ /* 0x000fe80003800000 */
[----:B------:R-:W-:-:S13]  /*12380*/  ISETP.GE.AND P3, PT, R4, R5, PT ;  /* 0x000000050400720c */ /* 0x000fda0003f66270 */
[----:B------:R-:W-:Y:S05]  /*12390*/  @P3 BRA `(.L_x_1210) ;  /* 0x0000000000243947 */ /* 0x000fea0003800000 */
[----:B0-----:R-:W-:Y:S01]  /*123a0*/  LEA R2, P3, R10, R0, 0x1 ;  /* 0x000000000a027211 */ /* 0x001fe200078608ff */
[----:B------:R-:W-:-:S04]  /*123b0*/  ULDC.64 UR4, c[0x0][0x208] ;  /* 0x0000820000047ab9 */ /* 0x000fc80000000a00 */
[----:B------:R-:W-:-:S05]  /*123c0*/  IMAD.X R3, RZ, RZ, R6, P3 ;  /* 0x000000ffff037224 */ /* 0x000fca00018e0606 */
[----:B------:R-:W-:Y:S01]  /*123d0*/  @!PT LDS RZ, [RZ] ;  /* 0x00000000fffff984 */ /* 0x000fe20000000800 */
[----:B------:R-:W-:Y:S01]  /*123e0*/  @!PT LDS RZ, [RZ] ;  /* 0x00000000fffff984 */ /* 0x000fe20000000800 */
[----:B------:R-:W-:Y:S01]  /*123f0*/  @!PT LDS RZ, [RZ] ;  /* 0x00000000fffff984 */ /* 0x000fe20000000800 */
[----:B------:R1:W-:Y:S04]  /*12400*/  LDGSTS.E.BYPASS.LTC128B.128 [R9+0xfc00], desc[UR4][R2.64], !P0 ;  /* 0x0fc0000002097fae */ /* 0x0003e8000c101d44 */
[----:B------:R1:W-:Y:S04]  /*12410*/  LDGSTS.E.BYPASS.LTC128B.128 [R9+0x13c00], desc[UR4][R2.64+0x80], !P1 ;  /* 0x13c0008002097fae */ /* 0x0003e8000c901d44 */
[----:B------:R1:W-:Y:S02]  /*12420*/  LDGSTS.E.BYPASS.LTC128B.128 [R9+0x17c00], desc[UR4][R2.64+0x100], !P2 ;  /* 0x17c0010002097fae */ /* 0x0003e4000d101d44 */
.L_x_1210:
[----:B------:R-:W-:Y:S05]  /*12430*/  BSYNC B0 ;  /* 0x0000000000007941 */ /* 0x000fea0003800000 */
.L_x_1209:
[----:B------:R-:W-:Y:S01]  /*12440*/  NOP ;  /* 0x0000000000007918 */ /* 0x000fe20000000000 */
[----:B------:R-:W-:Y:S01]  /*12450*/  PLOP3.LUT P0, PT, PT, PT, PT, 0x80, 0x0 ;  /* 0x000000000000781c */ /* 0x000fe20003f0f070 */
[----:B------:R-:W-:-:S12]  /*12460*/  VIADD R6, R17, 0x2a800 ;  /* 0x0002a80011067836 */ /* 0x000fd80000000000 */
.L_x_1211:
[----:B------:R-:W-:Y:S02]  /*12470*/  PLOP3.LUT P1, PT, P1, P0, PT, 0xa2, 0x0 ;  /* 0x000000000000781c */ /* 0x000fe40000f21472 */
[----:B------:R-:W-:-:S08]  /*12480*/  @P0 R2UR P1, UR4, R17 ;  /* 0x00000000110402ca */ /* 0x000fd00000020000 */
[----:B------:R-:W-:-:S05]  /*12490*/  @P0 PLOP3.LUT P0, PT, P1, PT, PT, 0x80, 0x0 ;  /* 0x000000000000081c */ /* 0x000fca0000f0f070 */
[----:B------:R-:W-:Y:S01]  /*124a0*/  @!P1 SYNCS.ARRIVE.TRANS64.RED.A0T1 RZ, [UR4+0x2a800], RZ ;  /* 0x02a800ffffff99a7 */ /* 0x000fe20008200404 */
[----:B------:R-:W-:Y:S07]  /*124b0*/  @!P1 ARRIVES.LDGSTSBAR.64.TRANSCNT [UR4+0x2a800] ;  /* 0x02a80000ff0099b0 */ /* 0x000fee0008000a84 */
[----:B------:R-:W-:Y:S05]  /*124c0*/  @P0 BRA.U.ANY `(.L_x_1211) ;  /* 0xfffffffd00e80947 */ /* 0x000fea000393ffff */
[----:B01----:R-:W2:Y:S02]  /*124d0*/  LDL.LU R2, [R1+0x18] ;  /* 0x0000180001027983 */ /* 0x003ea40000300800 */
        /* <DEDUP_REMOVED lines=11> */
.L_x_1316:
[----:B------:R-:W-:Y:S05]  /*12590*/  BSYNC B0 ;  /* 0x0000000000007941 */ /* 0x000fea0003800000 */
.L_x_1212:
[----:B------:R-:W-:-:S04]  /*125a0*/  UIADD3 UR4, UR41, -0x2, URZ ;  /* 0xfffffffe29047890 */ /* 0x000fc8000fffe03f */
[----:B------:R-:W-:-:S06]  /*125b0*/  UISETP.GE.AND UP0, UPT, UR4, UR40, UPT ;  /* 0x000000280400728c */ /* 0x000fcc000bf06270 */
[----:B------:R-:W-:-:S13]  /*125c0*/  PLOP3.LUT P0, PT, PT, PT, UP0, 0x80, 0x0 ;  /* 0x000000000000781c */ /* 0x000fda0003f0f008 */
[----:B------:R-:W-:Y:S05]  /*125d0*/  @!P0 BRA `(.L_x_1214) ;  /* 0x0000002000008947 */ /* 0x000fea0003800000 */
[----:B0-----:R-:W-:Y:S01]  /*125e0*/  IMAD R0, RZ, RZ, -UR41 ;  /* 0x80000029ff007e24 */ /* 0x001fe2000f8e02ff */
[----:B------:R-:W-:-:S04]  /*125f0*/  LOP3.LUT R8, RZ, UR40, RZ, 0x33, !PT ;  /* 0x00000028ff087c12 */ /* 0x000fc8000f8e33ff */
[----:B------:R-:W-:-:S05]  /*12600*/  VIADDMNMX R8, R0, 0x1, R8, !PT ;  /* 0x0000000100087846 */ /* 0x000fca0007800108 */
[----:B------:R-:W-:-:S05]  /*12610*/  VIADD R0, R8, UR41 ;  /* 0x0000002908007c36 */ /* 0x000fca0008000000 */
[----:B------:R-:W-:-:S04]  /*12620*/  LOP3.LUT R0, R0, 0x1, RZ, 0xc0, !PT ;  /* 0x0000000100007812 */ /* 0x000fc800078ec0ff */
[----:B------:R-:W-:Y:S01]  /*12630*/  ISETP.NE.U32.AND P0, PT, R0, 0x1, PT ;  /* 0x000000010000780c */ /* 0x000fe20003f05070 */
[----:B------:R-:W-:-:S12]  /*12640*/  IMAD.U32 R0, RZ, RZ, UR4 ;  /* 0x00000004ff007e24 */ /* 0x000fd8000f8e00ff */
[----:B------:R-:W-:Y:S05]  /*12650*/  @P0 BRA `(.L_x_1215) ;  /* 0x0000000800a00947 */ /* 0x000fea0003800000 */
[----:B------:R-:W2:Y:S04]  /*12660*/  LDL R2, [R1+0xc] ;  /* 0x00000c0001027983 */ /* 0x000ea80000100800 */
[----:B------:R-:W3:Y:S01]  /*12670*/  LDL R3, [R1+0x4] ;  /* 0x0000040001037983 */ /* 0x000ee20000100800 */
[----:B------:R-:W-:-:S05]  /*12680*/  VIADD R7, R18, 0x1 ;  /* 0x0000000112077836 */ /* 0x000fca0000000000 */
[C---:B------:R-:W-:Y:S01]  /*12690*/  ISETP.NE.AND P0, PT, R7.reuse, 0x2, PT ;  /* 0x000000020700780c */ /* 0x040fe20003f05270 */
[----:B------:R-:W-:Y:S03]  /*126a0*/  BSSY B0, `(.L_x_1216) ;  /* 0x000009f000007945 */ /* 0x000fe60003800000 */
[----:B------:R-:W-:Y:S02]  /*126b0*/  SEL R10, RZ, 0x1, P0 ;  /* 0x00000001ff0a7807 */ /* 0x000fe40000000000 */
[----:B------:R-:W-:Y:S02]  /*126c0*/  SEL R7, R7, RZ, P0 ;  /* 0x000000ff07077207 */ /* 0x000fe40000000000 */
[----:B--2---:R-:W-:Y:S02]  /*126d0*/  LOP3.LUT P1, RZ, R2, 0x2, RZ, 0xc0, !PT ;  /* 0x0000000202ff7812 */ /* 0x004fe4000782c0ff */
[----:B---3--:R-:W-:-:S11]  /*126e0*/  LOP3.LUT R10, R3, R10, RZ, 0x3c, !PT ;  /* 0x0000000a030a7212 */ /* 0x008fd600078e3cff */
[----:B------:R-:W-:Y:S05]  /*126f0*/  @!P1 BRA `(.L_x_1217) ;  /* 0x0000000800649947 */ /* 0x000fea0003800000 */
[----:B------:R-:W-:Y:S01]  /*12700*/  LOP3.LUT P1, RZ, R2, 0x1, RZ, 0xc0, !PT ;  /* 0x0000000102ff7812 */ /* 0x000fe2000782c0ff */
[----:B------:R-:W-:-:S12]  /*12710*/  IMAD.MOV.U32 R5, RZ, RZ, R16 ;  /* 0x000000ffff057224 */ /* 0x000fd800078e0010 */
[----:B------:R-:W-:Y:S05]  /*12720*/  @!P1 BRA `(.L_x_1218) ;  /* 0x0000000000549947 */ /* 0x000fea0003800000 */
[----:B------:R-:W2:Y:S01]  /*12730*/  LDL R9, [R1+0x8] ;  /* 0x0000080001097983 */ /* 0x000ea20000100800 */
[----:B------:R-:W0:Y:S03]  /*12740*/  LDC R5, c[0x0][0x43c] ;  /* 0x00010f00ff057b82 */ /* 0x000e260000000800 */
[----:B------:R-:W3:Y:S01]  /*12750*/  LDL R11, [R1] ;  /* 0x00000000010b7983 */ /* 0x000ee20000100800 */
[----:B------:R-:W-:Y:S01]  /*12760*/  IMAD.MOV.U32 R4, RZ, RZ, R0 ;  /* 0x000000ffff047224 */ /* 0x000fe200078e0000 */
[----:B------:R-:W-:Y:S01]  /*12770*/  ULDC.64 UR4, c[0x0][0x428] ;  /* 0x00010a0000047ab9 */ /* 0x000fe20000000a00 */
[----:B------:R-:W-:Y:S01]  /*12780*/  ULDC.64 UR6, c[0x0][0x208] ;  /* 0x0000820000067ab9 */ /* 0x000fe20000000a00 */
[----:B0-----:R-:W-:-:S13]  /*12790*/  ISETP.NE.AND P0, PT, R5, 0x1, PT ;  /* 0x000000010500780c */ /* 0x001fda0003f05270 */
[----:B------:R-:W0:Y:S02]  /*127a0*/  @P0 LDC.64 R2, c[0x0][0x440] ;  /* 0x00011000ff020b82 */ /* 0x000e240000000a00 */
[----:B0-----:R-:W-:-:S05]  /*127b0*/  @P0 IMAD.HI.U32 R2, R0, R2, RZ ;  /* 0x0000000200020227 */ /* 0x001fca00078e00ff */
[----:B------:R-:W-:-:S05]  /*127c0*/  @P0 SHF.R.U32.HI R4, RZ, R3, R2 ;  /* 0x00000003ff040219 */ /* 0x000fca0000011602 */
[----:B------:R-:W-:-:S04]  /*127d0*/  IMAD.MOV R2, RZ, RZ, -R4 ;  /* 0x000000ffff027224 */ /* 0x000fc800078e0a04 */
[----:B------:R-:W-:Y:S01]  /*127e0*/  IMAD R0, R5, R2, R0 ;  /* 0x0000000205007224 */ /* 0x000fe200078e0200 */
[----:B------:R-:W-:Y:S01]  /*127f0*/  SHF.R.S32.HI R5, RZ, 0x1f, R4 ;  /* 0x0000001fff057819 */ /* 0x000fe20000011404 */
[----:B------:R-:W0:Y:S01]  /*12800*/  LDC.64 R2, c[0x0][0x418] ;  /* 0x00010600ff027b82 */ /* 0x000e220000000a00 */
[----:B--2---:R-:W-:-:S04]  /*12810*/  IMAD R9, R9, UR4, RZ ;  /* 0x0000000409097c24 */ /* 0x004fc8000f8e02ff */
[C---:B---3--:R-:W-:Y:S02]  /*12820*/  IMAD R9, R11.reuse, UR5, R9 ;  /* 0x000000050b097c24 */ /* 0x048fe4000f8e0209 */
[----:B------:R-:W-:-:S04]  /*12830*/  IMAD.WIDE.U32 R4, R11, UR4, R4 ;  /* 0x000000040b047c25 */ /* 0x000fc8000f8e0004 */
[----:B------:R-:W-:Y:S01]  /*12840*/  IMAD.IADD R5, R9, 0x1, R5 ;  /* 0x0000000109057824 */ /* 0x000fe200078e0205 */
[----:B0-----:R-:W-:-:S04]  /*12850*/  LEA R2, P0, R4, R2, 0x2 ;  /* 0x0000000204027211 */ /* 0x001fc800078010ff */
[----:B------:R-:W-:-:S05]  /*12860*/  LEA.HI.X R3, R4, R3, R5, 0x2, P0 ;  /* 0x0000000304037211 */ /* 0x000fca00000f1405 */
[----:B------:R0:W5:Y:S04]  /*12870*/  LDG.E R5, desc[UR6][R2.64] ;  /* 0x0000000602057981 */ /* 0x000168000c1e1900 */
.L_x_1218:
[----:B0-----:R-:W-:Y:S01]  /*12880*/  IMAD R3, R7, 0x8, R17 ;  /* 0x0000000807037824 */ /* 0x001fe200078e0211 */
[----:B------:R-:W-:Y:S01]  /*12890*/  SHF.L.U32 R2, R10, 0x1f, RZ ;  /* 0x0000001f0a027819 */ /* 0x000fe200000006ff */
[----:B------:R-:W-:Y:S03]  /*128a0*/  BSSY B1, `(.L_x_1219) ;  /* 0x0000003000017945 */ /* 0x000fe60003800000 */
[----:B------:R-:W0:Y:S02]  /*128b0*/  SYNCS.PHASECHK.TRANS64.TRYWAIT P0, [R3+URZ+0x2a840], R2 ;  /* 0x02a84002030075a7 */ /* 0x000e24000800017f */
[----:B0-----:R-:W-:Y:S05]  /*128c0*/  @!P0 BRA `(.L_x_1220) ;  /* 0x0000003800448947 */ /* 0x001fea0003800000 */
.L_x_1317:
[----:B------:R-:W-:Y:S05]  /*128d0*/  BSYNC B1 ;  /* 0x0000000000017941 */ /* 0x000fea0003800000 */
.L_x_1219:
[----:B------:R-:W1:Y:S01]  /*128e0*/  S2R R4, SR_TID.X ;  /* 0x0000000000047919 */ /* 0x000e620000002100 */
[----:B------:R-:W-:Y:S01]  /*128f0*/  BSSY B1, `(.L_x_1221) ;  /* 0x000000b000017945 */ /* 0x000fe20003800000 */
[----:B-1----:R-:W-:-:S04]  /*12900*/  LOP3.LUT R4, R4, 0x7f, RZ, 0xc0, !PT ;  /* 0x0000007f04047812 */ /* 0x002fc800078ec0ff */
[----:B------:R-:W-:-:S13]  /*12910*/  ISETP.NE.AND P1, PT, R4, RZ, PT ;  /* 0x000000ff0400720c */ /* 0x000fda0003f25270 */
[----:B------:R-:W-:Y:S05]  /*12920*/  @P1 BRA `(.L_x_1222) ;  /* 0x00000000001c1947 */ /* 0x000fea0003800000 */
[----:B------:R-:W1:Y:S01]  /*12930*/  S2R R4, SR_TID.X ;  /* 0x0000000000047919 */ /* 0x000e620000002100 */
[----:B0-----:R-:W-:-:S04]  /*12940*/  IMAD.MOV.U32 R2, RZ, RZ, 0x9000 ;  /* 0x00009000ff027424 */ /* 0x001fc800078e00ff */
[----:B------:R2:W-:Y:S01]  /*12950*/  SYNCS.ARRIVE.TRANS64 RZ, [R3+URZ+0x2a830], R2 ;  /* 0x02a8300203ff79a7 */ /* 0x0005e2000800003f */
[----:B-1----:R-:W-:-:S04]  /*12960*/  LOP3.LUT R4, R4, 0x1f, RZ, 0xc0, !PT ;  /* 0x0000001f04047812 */ /* 0x002fc800078ec0ff */
[----:B------:R-:W-:-:S13]  /*12970*/  ISETP.NE.AND P0, PT, R4, RZ, PT ;  /* 0x000000ff0400720c */ /* 0x000fda0003f05270 */
[----:B--2---:R-:W-:Y:S05]  /*12980*/  @!P0 BRA `(.L_x_1222) ;  /* 0x0000000000048947 */ /* 0x004fea0003800000 */
[----:B------:R-:W-:Y:S01]  /*12990*/  BPT.TRAP 0x1 ;  /* 0x000000040000795c */ /* 0x000fe20000300000 */
.L_x_1222:
[----:B------:R-:W-:Y:S05]  /*129a0*/  BSYNC B1 ;  /* 0x0000000000017941 */ /* 0x000fea0003800000 */
.L_x_1221:
[----:B------:R-:W-:Y:S01]  /*129b0*/  IMAD.MOV.U32 R11, RZ, RZ, RZ ;  /* 0x000000ffff0b7224 */ /* 0x000fe200078e00ff */
[----:B------:R-:W-:Y:S01]  /*129c0*/  UIADD3 UR4, UP0, UR38, 0x370, URZ ;  /* 0x0000037026047890 */ /* 0x000fe2000ff1e03f */
[----:B------:R-:W-:Y:S01]  /*129d0*/  IMAD R4, R7, 0x9000, R17 ;  /* 0x0000900007047824 */ /* 0x000fe200078e0211 */
[----:B------:R-:W-:Y:S01]  /*129e0*/  PLOP3.LUT P0, PT, PT, PT, PT, 0x80, 0x0 ;  /* 0x000000000000781c */ /* 0x000fe20003f0f070 */
[----:B0-----:R-:W-:Y:S01]  /*129f0*/  VIADD R3, R3, 0x2a830 ;  /* 0x0002a83003037836 */ /* 0x001fe20000000000 */
[----:B------:R-:W-:Y:S01]  /*12a00*/  R2UR UR10, R11 ;  /* 0x000000000b0a72ca */ /* 0x000fe200000e0000 */
[----:B------:R-:W-:Y:S01]  /*12a10*/  IMAD R2, R0, 0x60, RZ ;  /* 0x0000006000027824 */ /* 0x000fe200078e02ff */
[----:B------:R-:W-:Y:S01]  /*12a20*/  UIADD3.X UR5, URZ, UR39, URZ, UP0, !UPT ;  /* 0x000000273f057290 */ /* 0x000fe200087fe43f */
[----:B------:R-:W-:Y:S01]  /*12a30*/  VIADD R9, R4, 0x18400 ;  /* 0x0001840004097836 */ /* 0x000fe20000000000 */
[----:B------:R-:W-:Y:S01]  /*12a40*/  UMOV UR6, 0x0 ;  /* 0x0000000000067882 */ /* 0x000fe20000000000 */
[----:B------:R-:W-:-:S10]  /*12a50*/  UMOV UR7, 0x14f00000 ;  /* 0x14f0000000077882 */ /* 0x000fd40000000000 */
.L_x_1223:
[----:B------:R-:W-:-:S13]  /*12a60*/  @P0 ELECT P2, URZ, PT ;  /* 0x00000000003f082f */ /* 0x000fda0003840000 */
[----:B-----5:R-:W-:Y:S01]  /*12a70*/  @P2 R2UR UR13, R5 ;  /* 0x00000000050d22ca */ /* 0x020fe200000e0000 */
[----:B------:R-:W-:Y:S01]  /*12a80*/  UMOV UR12, UR36 ;  /* 0x00000024000c7c82 */ /* 0x000fe20008000000 */
[----:B------:R-:W-:Y:S02]  /*12a90*/  @P2 R2UR UR11, R2 ;  /* 0x00000000020b22ca */ /* 0x000fe400000e0000 */
[----:B------:R-:W-:Y:S02]  /*12aa0*/  @P2 R2UR UR9, R3 ;  /* 0x00000000030922ca */ /* 0x000fe400000e0000 */
[----:B------:R-:W-:Y:S02]  /*12ab0*/  @P2 R2UR UR8, R9 ;  /* 0x00000000090822ca */ /* 0x000fe400000e0000 */
[----:B------:R-:W-:Y:S02]  /*12ac0*/  @P2 PLOP3.LUT P0, PT, P2, PT, PT, 0x8, 0x0 ;  /* 0x000000000000281c */ /* 0x000fe4000170e170 */
        /* <DEDUP_REMOVED lines=9> */
.L_x_1224:
[----:B------:R-:W-:-:S13]  /*12b60*/  @P0 ELECT P2, URZ, PT ;  /* 0x00000000003f082f */ /* 0x000fda0003840000 */
[----:B------:R-:W-:Y:S01]  /*12b70*/  @P2 R2UR UR13, R5 ;  /* 0x00000000050d22ca */ /* 0x000fe200000e0000 */
        /* <DEDUP_REMOVED lines=13> */
.L_x_1225:
        /* <DEDUP_REMOVED lines=10> */
[----:B------:R-:W2:Y:S01]  /*12cf0*/  LDL.LU R9, [R1+0x4] ;  /* 0x0000040001097983 */ /* 0x000ea20000300800 */
[----:B------:R-:W-:Y:S01]  /*12d00*/  IMAD R3, R18, 0x8, R6 ;  /* 0x0000000812037824 */ /* 0x000fe200078e0206 */
[----:B------:R-:W-:Y:S01]  /*12d10*/  BSSY B1, `(.L_x_1226) ;  /* 0x0000004000017945 */ /* 0x000fe20003800000 */
[----:B--2---:R-:W-:-:S04]  /*12d20*/  SHF.L.U32 R2, R9, 0x1f, RZ ;  /* 0x0000001f09027819 */ /* 0x004fc800000006ff */
[----:B------:R-:W0:Y:S02]  /*12d30*/  SYNCS.PHASECHK.TRANS64.TRYWAIT P0, [R3+URZ+0x60], R2 ;  /* 0x00006002030075a7 */ /* 0x000e24000800017f */
[----:B0-----:R-:W-:Y:S05]  /*12d40*/  @!P0 BRA `(.L_x_1227) ;  /* 0x0000003400388947 */ /* 0x001fea0003800000 */
.L_x_1318:
[----:B------:R-:W-:Y:S05]  /*12d50*/  BSYNC B1 ;  /* 0x0000000000017941 */ /* 0x000fea0003800000 */
.L_x_1226:
[----:B------:R-:W-:Y:S01]  /*12d60*/  BSSY B1, `(.L_x_1228) ;  /* 0x000000c000017945 */ /* 0x000fe20003800000 */
[----:B------:R-:W-:Y:S02]  /*12d70*/  IMAD.MOV.U32 R12, RZ, RZ, 0x0 ;  /* 0x00000000ff0c7424 */ /* 0x000fe400078e00ff */
[----:B------:R-:W-:Y:S01]  /*12d80*/  IMAD.MOV.U32 R13, RZ, RZ, 0x14f00000 ;  /* 0x14f00000ff0d7424 */ /* 0x000fe200078e00ff */
[----:B------:R-:W-:Y:S06]  /*12d90*/  @P1 BRA `(.L_x_1229) ;  /* 0x0000000000201947 */ /* 0x000fec0003800000 */
[----:B------:R-:W1:Y:S01]  /*12da0*/  S2R R4, SR_TID.X ;  /* 0x0000000000047919 */ /* 0x000e620000002100 */
[----:B0-----:R-:W-:Y:S02]  /*12db0*/  IMAD R2, R18, 0x8, R17 ;  /* 0x0000000812027824 */ /* 0x001fe400078e0211 */
[----:B------:R-:W-:-:S04]  /*12dc0*/  IMAD.MOV.U32 R3, RZ, RZ, 0x6000 ;  /* 0x00006000ff037424 */ /* 0x000fc800078e00ff */
[----:B------:R2:W-:Y:S01]  /*12dd0*/  SYNCS.ARRIVE.TRANS64 RZ, [R2+URZ+0x2a850], R3 ;  /* 0x02a8500302ff79a7 */ /* 0x0005e2000800003f */
[----:B-1----:R-:W-:-:S04]  /*12de0*/  LOP3.LUT R4, R4, 0x1f, RZ, 0xc0, !PT ;  /* 0x0000001f04047812 */ /* 0x002fc800078ec0ff */
[----:B------:R-:W-:-:S13]  /*12df0*/  ISETP.NE.AND P0, PT, R4, RZ, PT ;  /* 0x000000ff0400720c */ /* 0x000fda0003f05270 */
[----:B--2---:R-:W-:Y:S05]  /*12e00*/  @!P0 BRA `(.L_x_1229) ;  /* 0x0000000000048947 */ /* 0x004fea0003800000 */
[----:B------:R-:W-:Y:S01]  /*12e10*/  BPT.TRAP 0x1 ;  /* 0x000000040000795c */ /* 0x000fe20000300000 */
.L_x_1229:
[----:B------:R-:W-:Y:S05]  /*12e20*/  BSYNC B1 ;  /* 0x0000000000017941 */ /* 0x000fea0003800000 */
.L_x_1228:
[----:B------:R-:W-:Y:S01]  /*12e30*/  R2UR UR10, R11 ;  /* 0x000000000b0a72ca */ /* 0x000fe200000e0000 */
[--C-:B0-----:R-:W-:Y:S01]  /*12e40*/  IMAD R2, R18, 0x8, R17.reuse ;  /* 0x0000000812027824 */ /* 0x101fe200078e0211 */
[----:B------:R-:W-:Y:S01]  /*12e50*/  R2UR UR6, R12 ;  /* 0x000000000c0672ca */ /* 0x000fe200000e0000 */
[----:B------:R-:W-:Y:S01]  /*12e60*/  IMAD R3, R18, 0x6000, R17 ;  /* 0x0000600012037824 */ /* 0x000fe200078e0211 */
[----:B------:R-:W-:Y:S01]  /*12e70*/  R2UR UR7, R13 ;  /* 0x000000000d0772ca */ /* 0x000fe200000e0000 */
[----:B------:R-:W-:Y:S01]  /*12e80*/  UIADD3 UR4, UP0, UR38, 0x470, URZ ;  /* 0x0000047026047890 */ /* 0x000fe2000ff1e03f */
[----:B------:R-:W-:Y:S01]  /*12e90*/  PLOP3.LUT P0, PT, PT, PT, PT, 0x80, 0x0 ;  /* 0x000000000000781c */ /* 0x000fe20003f0f070 */
[----:B------:R-:W-:Y:S02]  /*12ea0*/  IMAD R4, R19, 0x60, RZ ;  /* 0x0000006013047824 */ /* 0x000fe400078e02ff */
[----:B------:R-:W-:Y:S01]  /*12eb0*/  VIADD R2, R2, 0x2a850 ;  /* 0x0002a85002027836 */ /* 0x000fe20000000000 */
[----:B------:R-:W-:Y:S01]  /*12ec0*/  UIADD3.X UR5, URZ, UR39, URZ, UP0, !UPT ;  /* 0x000000273f057290 */ /* 0x000fe200087fe43f */
[----:B------:R-:W-:-:S11]  /*12ed0*/  VIADD R9, R3, 0x400 ;  /* 0x0000040003097836 */ /* 0x000fd60000000000 */
.L_x_1230:
        /* <DEDUP_REMOVED lines=15> */
.L_x_1231:
        /* <DEDUP_REMOVED lines=10> */
[----:B------:R-:W-:Y:S02]  /*13070*/  IMAD.MOV.U32 R16, RZ, RZ, R5 ;  /* 0x000000ffff107224 */ /* 0x000fe400078e0005 */
[----:B------:R-:W-:-:S07]  /*13080*/  IMAD.MOV.U32 R19, RZ, RZ, R0 ;  /* 0x000000ffff137224 */ /* 0x000fce00078e0000 */
.L_x_1217:
[----:B------:R-:W-:Y:S05]  /*13090*/  BSYNC B0 ;  /* 0x0000000000007941 */ /* 0x000fea0003800000 */
.L_x_1216:
[----:B------:R0:W-:Y:S01]  /*130a0*/  STL [R1+0x4], R10 ;  /* 0x0000040a01007387 */ /* 0x0001e20000100800 */
[----:B------:R-:W-:Y:S01]  /*130b0*/  UIADD3 UR4, UR41, -0x3, URZ ;  /* 0xfffffffd29047890 */ /* 0x000fe2000fffe03f */
[----:B------:R-:W-:-:S05]  /*130c0*/  IMAD.MOV.U32 R18, RZ, RZ, R7 ;  /* 0x000000ffff127224 */ /* 0x000fca00078e0007 */
[----:B------:R-:W-:-:S07]  /*130d0*/  IMAD.U32 R0, RZ, RZ, UR4 ;  /* 0x00000004ff007e24 */ /* 0x000fce000f8e00ff */
.L_x_1215:
[----:B------:R-:W-:Y:S01]  /*130e0*/  ULOP3.LUT UR4, URZ, UR41, URZ, 0x33, !UPT ;  /* 0x000000293f047292 */ /* 0x000fe2000f8e333f */
[----:B------:R-:W-:Y:S01]  /*130f0*/  VIADD R8, R8, 0xfffffffe ;  /* 0xfffffffe08087836 */ /* 0x000fe20000000000 */
[----:B------:R-:W-:Y:S04]  /*13100*/  BSSY B0, `(.L_x_1214) ;  /* 0x000014d000007945 */ /* 0x000fe80003800000 */
[----:B------:R-:W-:-:S13]  /*13110*/  ISETP.NE.AND P0, PT, R8, UR4, PT ;  /* 0x0000000408007c0c */ /* 0x000fda000bf05270 */
[----:B------:R-:W-:Y:S05]  /*13120*/  @!P0 BRA `(.L_x_1232) ;  /* 0x0000001400288947 */ /* 0x000fea0003800000 */
[----:B------:R-:W-:-:S07]  /*13130*/  IMAD.MOV.U32 R8, RZ, RZ, R16 ;  /* 0x000000ffff087224 */ /* 0x000fce00078e0010 */
.L_x_1265:
[----:B------:R-:W2:Y:S04]  /*13140*/  LDL R2, [R1+0xc] ;  /* 0x00000c0001027983 */ /* 0x000ea80000100800 */
[----:B------:R-:W3:Y:S01]  /*13150*/  LDL R3, [R1+0x4] ;  /* 0x0000040001037983 */ /* 0x000ee20000100800 */
[----:B------:R-:W-:Y:S01]  /*13160*/  VIADD R4, R18, 0x1 ;  /* 0x0000000112047836 */ /* 0x000fe20000000000 */
[----:B------:R-:W-:Y:S05]  /*13170*/  YIELD ;  /* 0x0000000000007946 */ /* 0x000fea0003800000 */
[----:B------:R-:W-:Y:S01]  /*13180*/  ISETP.NE.AND P0, PT, R4, 0x2, PT ;  /* 0x000000020400780c */ /* 0x000fe20003f05270 */
[----:B------:R-:W-:Y:S03]  /*13190*/  BSSY B1, `(.L_x_1233) ;  /* 0x000009d000017945 */ /* 0x000fe60003800000 */
[----:B------:R-:W-:-:S02]  /*131a0*/  SEL R5, RZ, 0x1, P0 ;  /* 0x00000001ff057807 */ /* 0x000fc40000000000 */
[----:B------:R-:W-:Y:S02]  /*131b0*/  SEL R4, R4, RZ, P0 ;  /* 0x000000ff04047207 */ /* 0x000fe40000000000 */
[----:B--2---:R-:W-:Y:S02]  /*131c0*/  LOP3.LUT P1, RZ, R2, 0x2, RZ, 0xc0, !PT ;  /* 0x0000000202ff7812 */ /* 0x004fe4000782c0ff */
[----:B---3--:R-:W-:-:S11]  /*131d0*/  LOP3.LUT R5, R3, R5, RZ, 0x3c, !PT ;  /* 0x0000000503057212 */ /* 0x008fd600078e3cff */
[----:B------:R-:W-:Y:S05]  /*131e0*/  @!P1 BRA `(.L_x_1234) ;  /* 0x00000008005c9947 */ /* 0x000fea0003800000 */
[----:B------:R-:W-:Y:S01]  /*131f0*/  LOP3.LUT P1, RZ, R2, 0x1, RZ, 0xc0, !PT ;  /* 0x0000000102ff7812 */ /* 0x000fe2000782c0ff */
[----:B------:R-:W-:-:S12]  /*13200*/  IMAD.MOV.U32 R7, RZ, RZ, R0 ;  /* 0x000000ffff077224 */ /* 0x000fd800078e0000 */
[----:B------:R-:W-:Y:S05]  /*13210*/  @!P1 BRA `(.L_x_1235) ;  /* 0x0000000000549947 */ /* 0x000fea0003800000 */
[----:B0-----:R-:W2:Y:S01]  /*13220*/  LDL R10, [R1+0x8] ;  /* 0x00000800010a7983 */ /* 0x001ea20000100800 */
[----:B------:R-:W0:Y:S01]  /*13230*/  LDC R8, c[0x0][0x43c] ;  /* 0x00010f00ff087b82 */ /* 0x000e220000000800 */
[----:B------:R-:W-:Y:S02]  /*13240*/  ULDC.64 UR4, c[0x0][0x428] ;  /* 0x00010a0000047ab9 */ /* 0x000fe40000000a00 */
[----:B------:R-:W3:Y:S01]  /*13250*/  LDL R9, [R1] ;  /* 0x0000000001097983 */ /* 0x000ee20000100800 */
[----:B------:R-:W-:Y:S01]  /*13260*/  ULDC.64 UR6, c[0x0][0x208] ;  /* 0x0000820000067ab9 */ /* 0x000fe20000000a00 */
[----:B0-----:R-:W-:-:S13]  /*13270*/  ISETP.NE.AND P0, PT, R8, 0x1, PT ;  /* 0x000000010800780c */ /* 0x001fda0003f05270 */
[----:B------:R-:W0:Y:S02]  /*13280*/  @P0 LDC.64 R2, c[0x0][0x440] ;  /* 0x00011000ff020b82 */ /* 0x000e240000000a00 */
[----:B0-----:R-:W-:-:S04]  /*13290*/  @P0 IMAD.HI.U32 R7, R0, R2, RZ ;  /* 0x0000000200070227 */ /* 0x001fc800078e00ff */
[----:B------:R-:W-:Y:S01]  /*132a0*/  IMAD.MOV.U32 R2, RZ, RZ, R0 ;  /* 0x000000ffff027224 */ /* 0x000fe200078e0000 */
[----:B------:R-:W-:-:S04]  /*132b0*/  @P0 SHF.R.U32.HI R2, RZ, R3, R7 ;  /* 0x00000003ff020219 */ /* 0x000fc80000011607 */
[--C-:B------:R-:W-:Y:S01]  /*132c0*/  SHF.R.S32.HI R3, RZ, 0x1f, R2.reuse ;  /* 0x0000001fff037819 */ /* 0x100fe20000011402 */
[----:B------:R-:W-:-:S04]  /*132d0*/  IMAD.MOV R7, RZ, RZ, -R2 ;  /* 0x000000ffff077224 */ /* 0x000fc800078e0a02 */
[----:B------:R-:W-:Y:S02]  /*132e0*/  IMAD R7, R8, R7, R0 ;  /* 0x0000000708077224 */ /* 0x000fe400078e0200 */
        /* <DEDUP_REMOVED lines=8> */
.L_x_1235:
[----:B------:R-:W-:Y:S01]  /*13370*/  IMAD R3, R4, 0x8, R17 ;  /* 0x0000000804037824 */ /* 0x000fe200078e0211 */
[----:B------:R-:W-:Y:S01]  /*13380*/  SHF.L.U32 R2, R5, 0x1f, RZ ;  /* 0x0000001f05027819 */ /* 0x000fe200000006ff */
[----:B------:R-:W-:Y:S03]  /*13390*/  BSSY B2, `(.L_x_1236) ;  /* 0x0000003000027945 */ /* 0x000fe60003800000 */
[----:B------:R-:W2:Y:S02]  /*133a0*/  SYNCS.PHASECHK.TRANS64.TRYWAIT P0, [R3+URZ+0x2a840], R2 ;  /* 0x02a84002030075a7 */ /* 0x000ea4000800017f */
[----:B--2---:R-:W-:Y:S05]  /*133b0*/  @!P0 BRA `(.L_x_1237) ;  /* 0x0000002c00b08947 */ /* 0x004fea0003800000 */
.L_x_1319:
[----:B------:R-:W-:Y:S05]  /*133c0*/  BSYNC B2 ;  /* 0x0000000000027941 */ /* 0x000fea0003800000 */
.L_x_1236:
[----:B-1----:R-:W1:Y:S01]  /*133d0*/  S2R R9, SR_TID.X ;  /* 0x0000000000097919 */ /* 0x002e620000002100 */
[----:B------:R-:W-:Y:S01]  /*133e0*/  BSSY B2, `(.L_x_1238) ;  /* 0x000000b000027945 */ /* 0x000fe20003800000 */
[----:B-1----:R-:W-:-:S04]  /*133f0*/  LOP3.LUT R9, R9, 0x7f, RZ, 0xc0, !PT ;  /* 0x0000007f09097812 */ /* 0x002fc800078ec0ff */
[----:B------:R-:W-:-:S13]  /*13400*/  ISETP.NE.AND P1, PT, R9, RZ, PT ;  /* 0x000000ff0900720c */ /* 0x000fda0003f25270 */
[----:B------:R-:W-:Y:S05]  /*13410*/  @P1 BRA `(.L_x_1239) ;  /* 0x00000000001c1947 */ /* 0x000fea0003800000 */
[----:B------:R-:W1:Y:S01]  /*13420*/  S2R R9, SR_TID.X ;  /* 0x0000000000097919 */ /* 0x000e620000002100 */
[----:B--2---:R-:W-:-:S04]  /*13430*/  IMAD.MOV.U32 R2, RZ, RZ, 0x9000 ;  /* 0x00009000ff027424 */ /* 0x004fc800078e00ff */
[----:B------:R3:W-:Y:S01]  /*13440*/  SYNCS.ARRIVE.TRANS64 RZ, [R3+URZ+0x2a830], R2 ;  /* 0x02a8300203ff79a7 */ /* 0x0007e2000800003f */
[----:B-1----:R-:W-:-:S04]  /*13450*/  LOP3.LUT R9, R9, 0x1f, RZ, 0xc0, !PT ;  /* 0x0000001f09097812 */ /* 0x002fc800078ec0ff */
[----:B------:R-:W-:-:S13]  /*13460*/  ISETP.NE.AND P0, PT, R9, RZ, PT ;  /* 0x000000ff0900720c */ /* 0x000fda0003f05270 */
[----:B---3--:R-:W-:Y:S05]  /*13470*/  @!P0 BRA `(.L_x_1239) ;  /* 0x0000000000048947 */ /* 0x008fea0003800000 */
[----:B------:R-:W-:Y:S01]  /*13480*/  BPT.TRAP 0x1 ;  /* 0x000000040000795c */ /* 0x000fe20000300000 */
.L_x_1239:
[----:B------:R-:W-:Y:S05]  /*13490*/  BSYNC B2 ;  /* 0x0000000000027941 */ /* 0x000fea0003800000 */
.L_x_1238:
[----:B------:R-:W-:Y:S01]  /*134a0*/  IMAD.MOV.U32 R12, RZ, RZ, RZ ;  /* 0x000000ffff0c7224 */ /* 0x000fe200078e00ff */
[----:B------:R-:W-:Y:S01]  /*134b0*/  UIADD3 UR4, UP0, UR38, 0x370, URZ ;  /* 0x0000037026047890 */ /* 0x000fe2000ff1e03f */
[----:B------:R-:W-:Y:S01]  /*134c0*/  IMAD R9, R4, 0x9000, R17 ;  /* 0x0000900004097824 */ /* 0x000fe200078e0211 */
[----:B------:R-:W-:Y:S01]  /*134d0*/  PLOP3.LUT P0, PT, PT, PT, PT, 0x80, 0x0 ;  /* 0x000000000000781c */ /* 0x000fe20003f0f070 */
[----:B--2---:R-:W-:Y:S01]  /*134e0*/  VIADD R3, R3, 0x2a830 ;  /* 0x0002a83003037836 */ /* 0x004fe20000000000 */
[----:B------:R-:W-:Y:S01]  /*134f0*/  R2UR UR10, R12 ;  /* 0x000000000c0a72ca */ /* 0x000fe200000e0000 */
[----:B------:R-:W-:Y:S01]  /*13500*/  IMAD R2, R7, 0x60, RZ ;  /* 0x0000006007027824 */ /* 0x000fe200078e02ff */
[----:B------:R-:W-:Y:S01]  /*13510*/  UIADD3.X UR5, URZ, UR39, URZ, UP0, !UPT ;  /* 0x000000273f057290 */ /* 0x000fe200087fe43f */
[----:B0-----:R-:W-:Y:S01]  /*13520*/  VIADD R10, R9, 0x18400 ;  /* 0x00018400090a7836 */ /* 0x001fe20000000000 */
[----:B------:R-:W-:Y:S01]  /*13530*/  UMOV UR6, 0x0 ;  /* 0x0000000000067882 */ /* 0x000fe20000000000 */
[----:B------:R-:W-:-:S10]  /*13540*/  UMOV UR7, 0x14f00000 ;  /* 0x14f0000000077882 */ /* 0x000fd40000000000 */
.L_x_1240:
        /* <DEDUP_REMOVED lines=16> */
.L_x_1241:
        /* <DEDUP_REMOVED lines=15> */
.L_x_1242:
        /* <DEDUP_REMOVED lines=16> */
.L_x_1320:
[----:B------:R-:W-:Y:S05]  /*13840*/  BSYNC B2 ;  /* 0x0000000000027941 */ /* 0x000fea0003800000 */
.L_x_1243:
        /* <DEDUP_REMOVED lines=11> */
.L_x_1246:
[----:B------:R-:W-:Y:S05]  /*13900*/  BSYNC B2 ;  /* 0x0000000000027941 */ /* 0x000fea0003800000 */
.L_x_1245:
[----:B------:R-:W-:Y:S01]  /*13910*/  R2UR UR10, R12 ;  /* 0x000000000c0a72ca */ /* 0x000fe200000e0000 */
[----:B------:R-:W-:Y:S01]  /*13920*/  IMAD R18, R18, 0x6000, R17 ;  /* 0x0000600012127824 */ /* 0x000fe200078e0211 */
[----:B------:R-:W-:Y:S01]  /*13930*/  R2UR UR6, R10 ;  /* 0x000000000a0672ca */ /* 0x000fe200000e0000 */
[----:B------:R-:W-:Y:S01]  /*13940*/  UIADD3 UR4, UP0, UR38, 0x470, URZ ;  /* 0x0000047026047890 */ /* 0x000fe2000ff1e03f */
[----:B------:R-:W-:Y:S01]  /*13950*/  R2UR UR7, R11 ;  /* 0x000000000b0772ca */ /* 0x000fe200000e0000 */
[----:B0-----:R-:W-:Y:S01]  /*13960*/  IMAD R3, R19, 0x60, RZ ;  /* 0x0000006013037824 */ /* 0x001fe200078e02ff */
[----:B------:R-:W-:Y:S01]  /*13970*/  PLOP3.LUT P0, PT, PT, PT, PT, 0x80, 0x0 ;  /* 0x000000000000781c */ /* 0x000fe20003f0f070 */
[----:B------:R-:W-:Y:S01]  /*13980*/  VIADD R2, R2, 0x50 ;  /* 0x0000005002027836 */ /* 0x000fe20000000000 */
[----:B------:R-:W-:Y:S01]  /*13990*/  UIADD3.X UR5, URZ, UR39, URZ, UP0, !UPT ;  /* 0x000000273f057290 */ /* 0x000fe200087fe43f */
[----:B------:R-:W-:-:S11]  /*139a0*/  VIADD R9, R18, 0x400 ;  /* 0x0000040012097836 */ /* 0x000fd60000000000 */
.L_x_1247:
        /* <DEDUP_REMOVED lines=15> */
.L_x_1248:
        /* <DEDUP_REMOVED lines=12> */
.L_x_1234:
[----:B------:R-:W-:Y:S05]  /*13b60*/  BSYNC B1 ;  /* 0x0000000000017941 */ /* 0x000fea0003800000 */
.L_x_1233:
[----:B------:R-:W2:Y:S01]  /*13b70*/  LDL R3, [R1+0xc] ;  /* 0x00000c0001037983 */ /* 0x000ea20000100800 */
[----:B------:R-:W-:Y:S01]  /*13b80*/  VIADD R18, R4, 0x1 ;  /* 0x0000000104127836 */ /* 0x000fe20000000000 */
[----:B------:R-:W-:Y:S01]  /*13b90*/  BSSY B1, `(.L_x_1249) ;  /* 0x00000a0000017945 */ /* 0x000fe20003800000 */
[----:B------:R-:W-:-:S03]  /*13ba0*/  VIADD R7, R0, 0xffffffff ;  /* 0xffffffff00077836 */ /* 0x000fc60000000000 */
[----:B------:R-:W-:-:S04]  /*13bb0*/  ISETP.NE.AND P0, PT, R18, 0x2, PT ;  /* 0x000000021200780c */ /* 0x000fc80003f05270 */
[----:B------:R-:W-:Y:S02]  /*13bc0*/  SEL R2, RZ, 0x1, P0 ;  /* 0x00000001ff027807 */ /* 0x000fe40000000000 */
[----:B------:R-:W-:Y:S02]  /*13bd0*/  SEL R18, R18, RZ, P0 ;  /* 0x000000ff12127207 */ /* 0x000fe40000000000 */
[----:B------:R-:W-:-:S05]  /*13be0*/  LOP3.LUT R11, R5, R2, RZ, 0x3c, !PT ;  /* 0x00000002050b7212 */ /* 0x000fca00078e3cff */
[----:B------:R1:W-:Y:S01]  /*13bf0*/  STL [R1+0x4], R11 ;  /* 0x0000040b01007387 */ /* 0x0003e20000100800 */
[----:B--2---:R-:W-:-:S13]  /*13c00*/  LOP3.LUT P1, RZ, R3, 0x2, RZ, 0xc0, !PT ;  /* 0x0000000203ff7812 */ /* 0x004fda000782c0ff */
[----:B-1----:R-:W-:Y:S05]  /*13c10*/  @!P1 BRA `(.L_x_1250) ;  /* 0x00000008005c9947 */ /* 0x002fea0003800000 */
[----:B------:R-:W-:Y:S01]  /*13c20*/  LOP3.LUT P1, RZ, R3, 0x1, RZ, 0xc0, !PT ;  /* 0x0000000103ff7812 */ /* 0x000fe2000782c0ff */
[----:B0-----:R-:W-:-:S12]  /*13c30*/  IMAD.MOV.U32 R10, RZ, RZ, R7 ;  /* 0x000000ffff0a7224 */ /* 0x001fd800078e0007 */
[----:B------:R-:W-:Y:S05]  /*13c40*/  @!P1 BRA `(.L_x_1251) ;  /* 0x0000000000549947 */ /* 0x000fea0003800000 */
[----:B------:R-:W2:Y:S01]  /*13c50*/  LDL R13, [R1+0x8] ;  /* 0x00000800010d7983 */ /* 0x000ea20000100800 */
        /* <DEDUP_REMOVED lines=20> */
.L_x_1251:
[----:B------:R-:W-:Y:S01]  /*13da0*/  IMAD R2, R18, 0x8, R17 ;  /* 0x0000000812027824 */ /* 0x000fe200078e0211 */
[----:B------:R-:W-:Y:S01]  /*13db0*/  SHF.L.U32 R3, R11, 0x1f, RZ ;  /* 0x0000001f0b037819 */ /* 0x000fe200000006ff */
[----:B------:R-:W-:Y:S03]  /*13dc0*/  BSSY B2, `(.L_x_1252) ;  /* 0x0000003000027945 */ /* 0x000fe60003800000 */
[----:B------:R-:W1:Y:S02]  /*13dd0*/  SYNCS.PHASECHK.TRANS64.TRYWAIT P0, [R2+URZ+0x2a840], R3 ;  /* 0x02a84003020075a7 */ /* 0x000e64000800017f */
[----:B-1----:R-:W-:Y:S05]  /*13de0*/  @!P0 BRA `(.L_x_1253) ;  /* 0x00000024004c8947 */ /* 0x002fea0003800000 */
.L_x_1321:
[----:B------:R-:W-:Y:S05]  /*13df0*/  BSYNC B2 ;  /* 0x0000000000027941 */ /* 0x000fea0003800000 */
.L_x_1252:
        /* <DEDUP_REMOVED lines=12> */
.L_x_1255:
[----:B------:R-:W-:Y:S05]  /*13ec0*/  BSYNC B2 ;  /* 0x0000000000027941 */ /* 0x000fea0003800000 */
.L_x_1254:
[----:B------:R-:W-:Y:S01]  /*13ed0*/  IMAD.MOV.U32 R14, RZ, RZ, RZ ;  /* 0x000000ffff0e7224 */ /* 0x000fe200078e00ff */
[----:B------:R-:W-:Y:S01]  /*13ee0*/  UIADD3 UR4, UP0, UR38, 0x370, URZ ;  /* 0x0000037026047890 */ /* 0x000fe2000ff1e03f */
[C---:B-1----:R-:W-:Y:S01]  /*13ef0*/  IMAD R3, R18.reuse, 0x8, R6 ;  /* 0x0000000812037824 */ /* 0x042fe200078e0206 */
[----:B------:R-:W-:Y:S01]  /*13f00*/  PLOP3.LUT P0, PT, PT, PT, PT, 0x80, 0x0 ;  /* 0x000000000000781c */ /* 0x000fe20003f0f070 */
[----:B------:R-:W-:Y:S01]  /*13f10*/  IMAD R9, R18, 0x9000, R17 ;  /* 0x0000900012097824 */ /* 0x000fe200078e0211 */
[----:B------:R-:W-:Y:S01]  /*13f20*/  R2UR UR10, R14 ;  /* 0x000000000e0a72ca */ /* 0x000fe200000e0000 */
[----:B------:R-:W-:Y:S01]  /*13f30*/  VIADD R3, R3, 0x30 ;  /* 0x0000003003037836 */ /* 0x000fe20000000000 */
[----:B------:R-:W-:Y:S01]  /*13f40*/  UIADD3.X UR5, URZ, UR39, URZ, UP0, !UPT ;  /* 0x000000273f057290 */ /* 0x000fe200087fe43f */
[----:B------:R-:W-:Y:S01]  /*13f50*/  IMAD R2, R10, 0x60, RZ ;  /* 0x000000600a027824 */ /* 0x000fe200078e02ff */
[----:B------:R-:W-:Y:S01]  /*13f60*/  UMOV UR6, 0x0 ;  /* 0x0000000000067882 */ /* 0x000fe20000000000 */
[----:B------:R-:W-:Y:S01]  /*13f70*/  VIADD R11, R9, 0x18400 ;  /* 0x00018400090b7836 */ /* 0x000fe20000000000 */
[----:B------:R-:W-:-:S09]  /*13f80*/  UMOV UR7, 0x14f00000 ;  /* 0x14f0000000077882 */ /* 0x000fd20000000000 */
.L_x_1256:
        /* <DEDUP_REMOVED lines=16> */
.L_x_1257:
        /* <DEDUP_REMOVED lines=15> */
.L_x_1258:
        /* <DEDUP_REMOVED lines=15> */
.L_x_1322:
[----:B------:R-:W-:Y:S05]  /*14270*/  BSYNC B2 ;  /* 0x0000000000027941 */ /* 0x000fea0003800000 */
.L_x_1259:
[----:B------:R-:W-:Y:S01]  /*14280*/  BSSY B2, `(.L_x_1261) ;  /* 0x000000b000027945 */ /* 0x000fe20003800000 */
[----:B------:R-:W-:Y:S02]  /*14290*/  IMAD.MOV.U32 R12, RZ, RZ, 0x0 ;  /* 0x00000000ff0c7424 */ /* 0x000fe400078e00ff */
[----:B------:R-:W-:Y:S01]  /*142a0*/  IMAD.MOV.U32 R13, RZ, RZ, 0x14f00000 ;  /* 0x14f00000ff0d7424 */ /* 0x000fe200078e00ff */
[----:B------:R-:W-:Y:S06]  /*142b0*/  @P1 BRA `(.L_x_1262) ;  /* 0x00000000001c1947 */ /* 0x000fec0003800000 */
[----:B------:R-:W1:Y:S02]  /*142c0*/  S2R R3, SR_TID.X ;  /* 0x0000000000037919 */ /* 0x000e640000002100 */
[----:B-1----:R-:W-:Y:S01]  /*142d0*/  LOP3.LUT R9, R3, 0x1f, RZ, 0xc0, !PT ;  /* 0x0000001f03097812 */ /* 0x002fe200078ec0ff */
[----:B------:R-:W-:-:S03]  /*142e0*/  IMAD.MOV.U32 R3, RZ, RZ, 0x6000 ;  /* 0x00006000ff037424 */ /* 0x000fc600078e00ff */
[----:B------:R-:W-:Y:S01]  /*142f0*/  ISETP.NE.AND P0, PT, R9, RZ, PT ;  /* 0x000000ff0900720c */ /* 0x000fe20003f05270 */
[----:B------:R1:W-:-:S12]  /*14300*/  SYNCS.ARRIVE.TRANS64 RZ, [R2+URZ+0x50], R3 ;  /* 0x0000500302ff79a7 */ /* 0x0003d8000800003f */
[----:B-1----:R-:W-:Y:S05]  /*14310*/  @!P0 BRA `(.L_x_1262) ;  /* 0x0000000000048947 */ /* 0x002fea0003800000 */
[----:B------:R-:W-:Y:S01]  /*14320*/  BPT.TRAP 0x1 ;  /* 0x000000040000795c */ /* 0x000fe20000300000 */
.L_x_1262:
[----:B------:R-:W-:Y:S05]  /*14330*/  BSYNC B2 ;  /* 0x0000000000027941 */ /* 0x000fea0003800000 */
.L_x_1261:
[----:B------:R-:W-:Y:S01]  /*14340*/  R2UR UR10, R14 ;  /* 0x000000000e0a72ca */ /* 0x000fe200000e0000 */
[----:B------:R-:W-:Y:S01]  /*14350*/  IMAD R4, R4, 0x6000, R17 ;  /* 0x0000600004047824 */ /* 0x000fe200078e0211 */
[----:B------:R-:W-:Y:S01]  /*14360*/  R2UR UR6, R12 ;  /* 0x000000000c0672ca */ /* 0x000fe200000e0000 */
[----:B------:R-:W-:Y:S01]  /*14370*/  UIADD3 UR4, UP0, UR38, 0x470, URZ ;  /* 0x0000047026047890 */ /* 0x000fe2000ff1e03f */
[----:B------:R-:W-:Y:S01]  /*14380*/  R2UR UR7, R13 ;  /* 0x000000000d0772ca */ /* 0x000fe200000e0000 */
[----:B------:R-:W-:Y:S01]  /*14390*/  IMAD R3, R19, 0x60, RZ ;  /* 0x0000006013037824 */ /* 0x000fe200078e02ff */
[----:B------:R-:W-:Y:S01]  /*143a0*/  PLOP3.LUT P0, PT, PT, PT, PT, 0x80, 0x0 ;  /* 0x000000000000781c */ /* 0x000fe20003f0f070 */
[----:B0-----:R-:W-:Y:S01]  /*143b0*/  VIADD R2, R2, 0x50 ;  /* 0x0000005002027836 */ /* 0x001fe20000000000 */
[----:B------:R-:W-:Y:S01]  /*143c0*/  UIADD3.X UR5, URZ, UR39, URZ, UP0, !UPT ;  /* 0x000000273f057290 */ /* 0x000fe200087fe43f */
[----:B------:R-:W-:-:S11]  /*143d0*/  VIADD R5, R4, 0x400 ;  /* 0x0000040004057836 */ /* 0x000fd60000000000 */
.L_x_1263:
        /* <DEDUP_REMOVED lines=15> */
.L_x_1264:
        /* <DEDUP_REMOVED lines=12> */
.L_x_1250:
[----:B------:R-:W-:Y:S05]  /*14590*/  BSYNC B1 ;  /* 0x0000000000017941 */ /* 0x000fea0003800000 */
.L_x_1249:
[----:B------:R-:W-:Y:S01]  /*145a0*/  ISETP.GT.AND P0, PT, R7, UR40, PT ;  /* 0x0000002807007c0c */ /* 0x000fe2000bf04270 */
[----:B------:R-:W-:-:S12]  /*145b0*/  VIADD R0, R0, 0xfffffffe ;  /* 0xfffffffe00007836 */ /* 0x000fd80000000000 */
[----:B------:R-:W-:Y:S05]  /*145c0*/  @P0 BRA `(.L_x_1265) ;  /* 0xffffffe800dc0947 */ /* 0x000fea000383ffff */
.L_x_1232:
[----:B------:R-:W-:Y:S05]  /*145d0*/  BSYNC B0 ;  /* 0x0000000000007941 */ /* 0x000fea0003800000 */
.L_x_1214:
[----:B0-----:R-:W0:Y:S01]  /*145e0*/  S2R R0, SR_TID.X ;  /* 0x0000000000007919 */ /* 0x001e220000002100 */
[----:B------:R-:W-:Y:S01]  /*145f0*/  BSSY B0, `(.L_x_1266) ;  /* 0x0000012000007945 */ /* 0x000fe20003800000 */
[----:B0-----:R-:W-:-:S04]  /*14600*/  LOP3.LUT R6, R0, 0x7f, RZ, 0xc0, !PT ;  /* 0x0000007f00067812 */ /* 0x001fc800078ec0ff */
[----:B------:R-:W-:-:S13]  /*14610*/  ISETP.NE.AND P1, PT, R6, RZ, PT ;  /* 0x000000ff0600720c */ /* 0x000fda0003f25270 */
[----:B------:R-:W-:Y:S05]  /*14620*/  @P1 BRA `(.L_x_1267) ;  /* 0x0000000000381947 */ /* 0x000fea0003800000 */
[----:B------:R-:W0:Y:S01]  /*14630*/  S2R R3, SR_LANEID ;  /* 0x0000000000037919 */ /* 0x000e220000000000 */
[----:B------:R-:W-:Y:S01]  /*14640*/  VOTEU.ANY UR4, UPT, PT ;  /* 0x0000000000047886 */ /* 0x000fe200038e0100 */
[----:B------:R-:W-:Y:S01]  /*14650*/  ULDC.64 UR6, c[0x0][0x208] ;  /* 0x0000820000067ab9 */ /* 0x000fe20000000a00 */
[----:B------:R-:W0:Y:S08]  /*14660*/  FLO.U32 R0, UR4 ;  /* 0x0000000400007d00 */ /* 0x000e3000080e0000 */
[----:B------:R-:W1:Y:S01]  /*14670*/  POPC R5, UR4 ;  /* 0x0000000400057d09 */ /* 0x000e620008000000 */
[----:B0-----:R-:W-:-:S02]  /*14680*/  ISETP.EQ.U32.AND P0, PT, R0, R3, PT ;  /* 0x000000030000720c */ /* 0x001fc40003f02070 */
[----:B------:R-:W1:Y:S11]  /*14690*/  LDC.64 R2, c[0x0][0xc80] ;  /* 0x00032000ff027b82 */ /* 0x000e760000000a00 */
[----:B-1----:R-:W2:Y:S01]  /*146a0*/  @P0 ATOMG.E.ADD.STRONG.GPU PT, R3, desc[UR6][R2.64], R5 ;  /* 0x00000005020309a8 */ /* 0x002ea200081ee1c6 */
[----:B------:R-:W0:Y:S02]  /*146b0*/  S2R R4, SR_LTMASK ;  /* 0x0000000000047919 */ /* 0x000e240000003900 */
[----:B0-----:R-:W-:-:S04]  /*146c0*/  LOP3.LUT R4, R4, UR4, RZ, 0xc0, !PT ;  /* 0x0000000404047c12 */ /* 0x001fc8000f8ec0ff */
[----:B------:R-:W0:Y:S01]  /*146d0*/  POPC R7, R4 ;  /* 0x0000000400077309 */ /* 0x000e220000000000 */
[----:B--2---:R-:W0:Y:S02]  /*146e0*/  SHFL.IDX PT, R0, R3, R0, 0x1f ;  /* 0x00001f0003007589 */ /* 0x004e2400000e0000 */
[----:B0-----:R-:W-:-:S05]  /*146f0*/  IADD3 R0, R0, UR44, R7 ;  /* 0x0000002c00007c10 */ /* 0x001fca000fffe007 */
[----:B------:R0:W-:Y:S02]  /*14700*/  STL [R1+0x14], R0 ;  /* 0x0000140001007387 */ /* 0x0001e40000100800 */
.L_x_1267:
[----:B------:R-:W-:Y:S05]  /*14710*/  BSYNC B0 ;  /* 0x0000000000007941 */ /* 0x000fea0003800000 */
.L_x_1266:
[----:B0-----:R-:W2:Y:S01]  /*14720*/  LDL R0, [R1+0xc] ;  /* 0x00000c0001007983 */ /* 0x001ea20000100800 */
[----:B------:R-:W-:Y:S01]  /*14730*/  BSSY B0, `(.L_x_1268) ;  /* 0x0000038000007945 */ /* 0x000fe20003800000 */
[----:B--2---:R-:W-:-:S13]  /*14740*/  LOP3.LUT P0, RZ, R0, 0x2, RZ, 0xc0, !PT ;  /* 0x0000000200ff7812 */ /* 0x004fda000780c0ff */
[----:B------:R-:W-:Y:S05]  /*14750*/  @!P0 BRA `(.L_x_1269) ;  /* 0x0000000000d48947 */ /* 0x000fea0003800000 */
[----:B------:R-:W2:Y:S01]  /*14760*/  LDL R0, [R1+0x4] ;  /* 0x0000040001007983 */ /* 0x000ea20000100800 */
[----:B------:R-:W-:Y:S01]  /*14770*/  IMAD R2, R18, 0x8, R17 ;  /* 0x0000000812027824 */ /* 0x000fe200078e0211 */
[----:B------:R-:W-:Y:S01]  /*14780*/  BSSY B1, `(.L_x_1270) ;  /* 0x0000005000017945 */ /* 0x000fe20003800000 */
[----:B------:R-:W-:Y:S02]  /*14790*/  ISETP.NE.AND P2, PT, R6, RZ, PT ;  /* 0x000000ff0600720c */ /* 0x000fe40003f45270 */
[----:B--2---:R-:W-:-:S04]  /*147a0*/  SHF.L.U32 R3, R0, 0x1f, RZ ;  /* 0x0000001f00037819 */ /* 0x004fc800000006ff */
[----:B------:R-:W0:Y:S02]  /*147b0*/  SYNCS.PHASECHK.TRANS64.TRYWAIT P0, [R2+URZ+0x2a860], R3 ;  /* 0x02a86003020075a7 */ /* 0x000e24000800017f */
[----:B0-----:R-:W-:Y:S05]  /*147c0*/  @!P0 BRA `(.L_x_1271) ;  /* 0x0000001800fc8947 */ /* 0x001fea0003800000 */
.L_x_1323:
[----:B------:R-:W-:Y:S05]  /*147d0*/  BSYNC B1 ;  /* 0x0000000000017941 */ /* 0x000fea0003800000 */
.L_x_1270:
[----:B------:R-:W-:Y:S04]  /*147e0*/  BSSY B1, `(.L_x_1272) ;  /* 0x0000009000017945 */ /* 0x000fe80003800000 */
        /* <DEDUP_REMOVED lines=8> */
.L_x_1273:
[----:B------:R-:W-:Y:S05]  /*14870*/  BSYNC B1 ;  /* 0x0000000000017941 */ /* 0x000fea0003800000 */
.L_x_1272:
[----:B------:R-:W-:Y:S01]  /*14880*/  IMAD R0, R18, 0x6000, R17 ;  /* 0x0000600012007824 */ /* 0x000fe200078e0211 */
[----:B------:R-:W-:Y:S01]  /*14890*/  UIADD3 UR4, UP0, UR38, 0x470, URZ ;  /* 0x0000047026047890 */ /* 0x000fe2000ff1e03f */
[----:B------:R-:W-:Y:S01]  /*148a0*/  PLOP3.LUT P0, PT, PT, PT, PT, 0x80, 0x0 ;  /* 0x000000000000781c */ /* 0x000fe20003f0f070 */
[----:B------:R-:W-:Y:S01]  /*148b0*/  IMAD R19, R19, 0x60, RZ ;  /* 0x0000006013137824 */ /* 0x000fe200078e02ff */
[----:B------:R-:W-:Y:S01]  /*148c0*/  UMOV UR6, 0x0 ;  /* 0x0000000000067882 */ /* 0x000fe20000000000 */
[----:B0-----:R-:W-:Y:S01]  /*148d0*/  VIADD R2, R2, 0x2a850 ;  /* 0x0002a85002027836 */ /* 0x001fe20000000000 */
[----:B------:R-:W-:Y:S01]  /*148e0*/  UIADD3.X UR5, URZ, UR39, URZ, UP0, !UPT ;  /* 0x000000273f057290 */ /* 0x000fe200087fe43f */
[----:B------:R-:W-:Y:S01]  /*148f0*/  VIADD R3, R0, 0x400 ;  /* 0x0000040000037836 */ /* 0x000fe20000000000 */
[----:B------:R-:W-:Y:S01]  /*14900*/  UMOV UR7, 0x14f00000 ;  /* 0x14f0000000077882 */ /* 0x000fe20000000000 */
[----:B------:R-:W-:-:S09]  /*14910*/  UMOV UR10, URZ ;  /* 0x0000003f000a7c82 */ /* 0x000fd20008000000 */
.L_x_1274:
        /* <DEDUP_REMOVED lines=15> */
.L_x_1275:
        /* <DEDUP_REMOVED lines=10> */
.L_x_1269:
[----:B------:R-:W-:Y:S05]  /*14ab0*/  BSYNC B0 ;  /* 0x0000000000007941 */ /* 0x000fea0003800000 */
.L_x_1268:
[----:B------:R-:W2:Y:S01]  /*14ac0*/  LDL.LU R3, [R1+0x4] ;  /* 0x0000040001037983 */ /* 0x000ea20000300800 */
[----:B------:R-:W-:-:S05]  /*14ad0*/  VIADD R18, R18, 0x1 ;  /* 0x0000000112127836 */ /* 0x000fca0000000000 */
[----:B------:R-:W-:-:S04]  /*14ae0*/  ISETP.NE.AND P0, PT, R18, 0x2, PT ;  /* 0x000000021200780c */ /* 0x000fc80003f05270 */
[----:B------:R-:W-:Y:S02]  /*14af0*/  SEL R0, RZ, 0x1, P0 ;  /* 0x00000001ff007807 */ /* 0x000fe40000000000 */
[----:B------:R-:W-:Y:S02]  /*14b00*/  SEL R18, R18, RZ, P0 ;  /* 0x000000ff12127207 */ /* 0x000fe40000000000 */
[----:B--2---:R-:W-:-:S05]  /*14b10*/  LOP3.LUT R3, R3, R0, RZ, 0x3c, !PT ;  /* 0x0000000003037212 */ /* 0x004fca00078e3cff */
[----:B------:R0:W-:Y:S02]  /*14b20*/  STL [R1+0x4], R3 ;  /* 0x0000040301007387 */ /* 0x0001e40000100800 */
.L_x_1194:
[----:B------:R-:W-:Y:S05]  /*14b30*/  BSYNC B7 ;  /* 0x0000000000077941 */ /* 0x000fea0003800000 */
.L_x_1192:
[----:B-1----:R-:W2:Y:S04]  /*14b40*/  LDL R0, [R1+0xc] ;  /* 0x00000c0001007983 */ /* 0x002ea80000100800 */
[----:B------:R1:W5:Y:S01]  /*14b50*/  LDL R2, [R1+0x14] ;  /* 0x0000140001027983 */ /* 0x0003620000100800 */
[----:B--2---:R-:W-:-:S13]  /*14b60*/  LOP3.LUT P0, RZ, R0, 0x4, RZ, 0xc0, !PT ;  /* 0x0000000400ff7812 */ /* 0x004fda000780c0ff */
[----:B-1----:R-:W-:Y:S05]  /*14b70*/  @!P0 BRA `(.L_x_1276) ;  /* 0x0000000000288947 */ /* 0x002fea0003800000 */
[----:B------:R-:W-:Y:S05]  /*14b80*/  WARPSYNC.ALL ;  /* 0x0000000000007948 */ /* 0x000fea0003800000 */
[----:B------:R-:W1:Y:S08]  /*14b90*/  S2UR UR5, SR_CgaCtaId ;  /* 0x00000000000579c3 */ /* 0x000e700000008800 */
[----:B------:R-:W-:Y:S06]  /*14ba0*/  BAR.SYNC.DEFER_BLOCKING 0x5, 0x180 ;  /* 0x0146000000007b1d */ /* 0x000fec0000010000 */
[----:B------:R-:W-:-:S02]  /*14bb0*/  UMOV UR4, 0x400 ;  /* 0x0000040000047882 */ /* 0x000fc40000000000 */
[----:B-1----:R-:W-:-:S06]  /*14bc0*/  ULEA UR4, UR5, UR4, 0x18 ;  /* 0x0000000405047291 */ /* 0x002fcc000f8ec03f */
[----:B------:R-:W-:-:S05]  /*14bd0*/  IMAD.U32 R17, RZ, RZ, UR4 ;  /* 0x00000004ff117e24 */ /* 0x000fca000f8e00ff */
[----:B-----5:R-:W1:Y:S04]  /*14be0*/  LDS R2, [R17+0x2a8d0] ;  /* 0x02a8d00011027984 */ /* 0x020e680000000800 */
[----:B-1----:R3:W-:Y:S01]  /*14bf0*/  STL [R1+0x14], R2 ;  /* 0x0000140201007387 */ /* 0x0027e20000100800 */
[----:B------:R-:W-:Y:S06]  /*14c00*/  BAR.ARV 0x4, 0x180 ;  /* 0x0106000000007b1d */ /* 0x000fec0000002000 */
[----:B------:R-:W-:Y:S05]  /*14c10*/  BRA `(.L_x_1277) ;  /* 0x00000000002c7947 */ /* 0x000fea0003800000 */
.L_x_1276:
[----:B------:R-:W-:-:S03]  /*14c20*/  UMOV UR4, 0xffffffff ;  /* 0xffffffff00047882 */ /* 0x000fc60000000000 */
[----:B------:R-:W-:Y:S05]  /*14c30*/  BRA.DIV UR4, `(.L_x_1278) ;  /* 0x0000001604f47947 */ /* 0x000fea000b800000 */
[----:B-----5:R1:W2:Y:S02]  /*14c40*/  SHFL.IDX PT, R14, R2, RZ, 0x1f ;  /* 0x00001fff020e7589 */ /* 0x0202a400000e0000 */
.L_x_1326:
[----:B0-----:R-:W0:Y:S01]  /*14c50*/  @!P1 S2R R3, SR_CgaCtaId ;  /* 0x0000000000039919 */ /* 0x001e220000008800 */
[----:B------:R-:W-:Y:S05]  /*14c60*/  WARPSYNC.ALL ;  /* 0x0000000000007948 */ /* 0x000fea0003800000 */
[----:B------:R-:W-:Y:S01]  /*14c70*/  BAR.SYNC.DEFER_BLOCKING 0x4, 0x180 ;  /* 0x0106000000007b1d */ /* 0x000fe20000010000 */
[----:B------:R-:W-:-:S05]  /*14c80*/  @!P1 MOV R0, 0x400 ;  /* 0x0000040000009802 */ /* 0x000fca0000000f00 */
[----:B--2---:R2:W-:Y:S01]  /*14c90*/  STL [R1+0x14], R14 ;  /* 0x0000140e01007387 */ /* 0x0045e20000100800 */
[----:B0-----:R-:W-:-:S05]  /*14ca0*/  @!P1 LEA R17, R3, R0, 0x18 ;  /* 0x0000000003119211 */ /* 0x001fca00078ec0ff */
[----:B------:R2:W-:Y:S01]  /*14cb0*/  @!P1 STS [R17+0x2a8d0], R2 ;  /* 0x02a8d00211009388 */ /* 0x0005e20000000800 */
[----:B------:R-:W-:Y:S06]  /*14cc0*/  BAR.ARV 0x5, 0x180 ;  /* 0x0146000000007b1d */ /* 0x000fec0000002000 */
.L_x_1277:
[----:B------:R-:W4:Y:S01]  /*14cd0*/  LDL R0, [R1+0x14] ;  /* 0x0000140001007983 */ /* 0x000f220000100800 */
[----:B------:R-:W-:Y:S02]  /*14ce0*/  ULDC UR4, c[0x0][0xc38] ;  /* 0x00030e0000047ab9 */ /* 0x000fe40000000800 */
[----:B----4-:R-:W-:-:S13]  /*14cf0*/  ISETP.GE.AND P0, PT, R0, UR4, PT ;  /* 0x0000000400007c0c */ /* 0x010fda000bf06270 */
[----:B------:R-:W-:Y:S05]  /*14d00*/  @!P0 BRA `(.L_x_1279) ;  /* 0xffffffb400d88947 */ /* 0x000fea000383ffff */
.L_x_1183:
[----:B0-----:R-:W4:Y:S01]  /*14d10*/  LDL.LU R0, [R1+0x18] ;  /* 0x0000180001007983 */ /* 0x001f220000300800 */
[----:B------:R-:W-:Y:S01]  /*14d20*/  BSSY B0, `(.L_x_1280) ;  /* 0x000000b000007945 */ /* 0x000fe20003800000 */
[----:B------:R-:W0:Y:S01]  /*14d30*/  S2R R5, SR_CgaCtaId ;  /* 0x0000000000057919 */ /* 0x000e220000008800 */
[----:B----4-:R-:W-:-:S05]  /*14d40*/  VIADD R0, R0, 0x1 ;  /* 0x0000000100007836 */ /* 0x010fca0000000000 */
[----:B-123--:R-:W-:-:S04]  /*14d50*/  LEA.HI R2, R0, R0, RZ, 0x1 ;  /* 0x0000000000027211 */ /* 0x00efc800078f08ff */
[----:B------:R-:W-:-:S05]  /*14d60*/  LOP3.LUT R3, R2, 0xfffffffe, RZ, 0xc0, !PT ;  /* 0xfffffffe02037812 */ /* 0x000fca00078ec0ff */
[----:B------:R-:W-:Y:S01]  /*14d70*/  IMAD.IADD R3, R0, 0x1, -R3 ;  /* 0x0000000100037824 */ /* 0x000fe200078e0a03 */
[----:B------:R-:W-:-:S04]  /*14d80*/  MOV R0, 0x400 ;  /* 0x0000040000007802 */ /* 0x000fc80000000f00 */
[----:B0-----:R-:W-:Y:S02]  /*14d90*/  LEA R0, R5, R0, 0x18 ;  /* 0x0000000005007211 */ /* 0x001fe400078ec0ff */
[----:B------:R-:W-:-:S04]  /*14da0*/  SHF.L.U32 R3, R3, 0x1f, RZ ;  /* 0x0000001f03037819 */ /* 0x000fc800000006ff */
[----:B------:R-:W0:Y:S02]  /*14db0*/  SYNCS.PHASECHK.TRANS64.TRYWAIT P0, [R0+URZ+0x2a820], R3 ;  /* 0x02a82003000075a7 */ /* 0x000e24000800017f */
[----:B0-----:R-:W-:Y:S05]  /*14dc0*/  @!P0 BRA `(.L_x_1281) ;  /* 0x0000001400b88947 */ /* 0x001fea0003800000 */
.L_x_1327:
[----:B------:R-:W-:Y:S05]  /*14dd0*/  BSYNC B0 ;  /* 0x0000000000007941 */ /* 0x000fea0003800000 */
.L_x_1280:
[----:B------:R-:W-:-:S03]  /*14de0*/  UMOV UR4, 0xffffffff ;  /* 0xffffffff00047882 */ /* 0x000fc60000000000 */
[----:B------:R-:W-:Y:S05]  /*14df0*/  BRA.DIV UR4, `(.L_x_1282) ;  /* 0x0000001604c07947 */ /* 0x000fea000b800000 */
[----:B------:R-:W1:Y:S02]  /*14e00*/  S2R R2, SR_TID.X ;  /* 0x0000000000027919 */ /* 0x000e640000002100 */
[----:B-1----:R-:W-:-:S04]  /*14e10*/  SHF.R.U32.HI R2, RZ, 0x5, R2 ;  /* 0x00000005ff027819 */ /* 0x002fc80000011602 */
[----:B------:R-:W-:-:S05]  /*14e20*/  LOP3.LUT R2, R2, 0x3, RZ, 0xc0, !PT ;  /* 0x0000000302027812 */ /* 0x000fca00078ec0ff */
[----:B------:R1:W2:Y:S02]  /*14e30*/  SHFL.IDX PT, R14, R2, RZ, 0x1f ;  /* 0x00001fff020e7589 */ /* 0x0002a400000e0000 */
.L_x_1330:
[----:B--2---:R-:W-:Y:S01]  /*14e40*/  ISETP.NE.AND P0, PT, R14, RZ, PT ;  /* 0x000000ff0e00720c */ /* 0x004fe20003f05270 */
[----:B------:R-:W-:-:S12]  /*14e50*/  BSSY B0, `(.L_x_1283) ;  /* 0x0000027000007945 */ /* 0x000fd80003800000 */
[----:B------:R-:W-:Y:S05]  /*14e60*/  @P0 BRA `(.L_x_1284) ;  /* 0x0000000000940947 */ /* 0x000fea0003800000 */
[----:B------:R-:W-:-:S03]  /*14e70*/  UMOV UR4, 0xffffffff ;  /* 0xffffffff00047882 */ /* 0x000fc60000000000 */
[----:B------:R-:W-:Y:S05]  /*14e80*/  BRA.DIV UR4, `(.L_x_1285) ;  /* 0x0000001604d07947 */ /* 0x000fea000b800000 */
[----:B------:R-:W-:-:S13]  /*14e90*/  ELECT P6, URZ, PT ;  /* 0x00000000003f782f */ /* 0x000fda00038c0000 */
.L_x_1333:
[----:B------:R-:W-:Y:S05]  /*14ea0*/  @!P6 BRA `(.L_x_1284) ;  /* 0x000000000084e947 */ /* 0x000fea0003800000 */
[----:B-1----:R-:W2:Y:S02]  /*14eb0*/  LDL R2, [R1+0x1c] ;  /* 0x00001c0001027983 */ /* 0x002ea40000100800 */
[----:B--2---:R-:W-:-:S13]  /*14ec0*/  R2UR UR4, R2 ;  /* 0x00000000020472ca */ /* 0x004fda00000e0000 */
[----:B------:R-:W-:-:S06]  /*14ed0*/  ULOP3.LUT UR4, UR4, 0x2, URZ, 0xfc, !UPT ;  /* 0x0000000204047892 */ /* 0x000fcc000f8efc3f */
[----:B------:R-:W-:-:S05]  /*14ee0*/  IMAD.U32 R2, RZ, RZ, UR4 ;  /* 0x00000004ff027e24 */ /* 0x000fca000f8e00ff */
[----:B------:R-:W-:-:S13]  /*14ef0*/  ISETP.NE.AND P2, PT, R2, 0x3, PT ;  /* 0x000000030200780c */ /* 0x000fda0003f45270 */
[----:B------:R-:W-:Y:S05]  /*14f00*/  @!P2 BRA `(.L_x_1286) ;  /* 0x000000000004a947 */ /* 0x000fea0003800000 */
[----:B------:R-:W-:Y:S01]  /*14f10*/  BPT.TRAP 0x1 ;  /* 0x000000040000795c */ /* 0x000fe20000300000 */
.L_x_1286:
[----:B------:R-:W2:Y:S01]  /*14f20*/  LDL.LU R7, [R1+0x4] ;  /* 0x0000040001077983 */ /* 0x000ea20000300800 */
[----:B0-----:R-:W-:Y:S02]  /*14f30*/  VIADD R3, R0, 0x2a840 ;  /* 0x0002a84000037836 */ /* 0x001fe40000000000 */
[C---:B------:R-:W-:Y:S02]  /*14f40*/  VIADD R2, R18.reuse, 0x1 ;  /* 0x0000000112027836 */ /* 0x040fe40000000000 */
[----:B------:R-:W-:-:S03]  /*14f50*/  IMAD R6, R18, 0x8, R3 ;  /* 0x0000000812067824 */ /* 0x000fc600078e0203 */
[----:B------:R-:W-:-:S04]  /*14f60*/  ISETP.NE.AND P1, PT, R2, 0x2, PT ;  /* 0x000000020200780c */ /* 0x000fc80003f25270 */
[----:B------:R-:W-:Y:S02]  /*14f70*/  SEL R4, RZ, 0x1, P1 ;  /* 0x00000001ff047807 */ /* 0x000fe40000800000 */
[C---:B--2---:R-:W-:Y:S02]  /*14f80*/  SHF.L.U32 R5, R7.reuse, 0x1f, RZ ;  /* 0x0000001f07057819 */ /* 0x044fe400000006ff */
[----:B------:R-:W-:Y:S02]  /*14f90*/  LOP3.LUT R7, R7, R4, RZ, 0x3c, !PT ;  /* 0x0000000407077212 */ /* 0x000fe400078e3cff */
[----:B------:R-:W0:Y:S01]  /*14fa0*/  SYNCS.PHASECHK.TRANS64.TRYWAIT P0, [R6+URZ], R5 ;  /* 0x00000005060075a7 */ /* 0x000e22000800017f */
[----:B------:R-:W-:Y:S02]  /*14fb0*/  SEL R4, R2, RZ, P1 ;  /* 0x000000ff02047207 */ /* 0x000fe40000800000 */
[----:B------:R-:W-:-:S03]  /*14fc0*/  SHF.L.U32 R2, R7, 0x1f, RZ ;  /* 0x0000001f07027819 */ /* 0x000fc600000006ff */
[----:B------:R-:W-:Y:S01]  /*14fd0*/  IMAD R3, R4, 0x8, R3 ;  /* 0x0000000804037824 */ /* 0x000fe200078e0203 */
[----:B0-----:R-:W-:Y:S06]  /*14fe0*/  @!P0 BRA `(.L_x_1287) ;  /* 0x0000001400988947 */ /* 0x001fec0003800000 */
.L_x_1334:
[----:B------:R-:W1:Y:S02]  /*14ff0*/  SYNCS.PHASECHK.TRANS64.TRYWAIT P0, [R3+URZ], R2 ;  /* 0x00000002030075a7 */ /* 0x000e64000800017f */
[----:B-1----:R-:W-:Y:S05]  /*15000*/  @!P0 BRA `(.L_x_1288) ;  /* 0x0000001400a48947 */ /* 0x002fea0003800000 */
.L_x_1335:
[----:B------:R-:W-:Y:S05]  /*15010*/  @!P2 BRA `(.L_x_1289) ;  /* 0x000000000004a947 */ /* 0x000fea0003800000 */
[----:B------:R-:W-:Y:S01]  /*15020*/  BPT.TRAP 0x1 ;  /* 0x000000040000795c */ /* 0x000fe20000300000 */
.L_x_1289:
[----:B-1----:R-:W-:-:S04]  /*15030*/  VIADD R3, R0, 0x2a860 ;  /* 0x0002a86000037836 */ /* 0x002fc80000000000 */
[----:B------:R-:W-:-:S04]  /*15040*/  IMAD R18, R18, 0x8, R3 ;  /* 0x0000000812127824 */ /* 0x000fc800078e0203 */
[----:B------:R-:W1:Y:S02]  /*15050*/  SYNCS.PHASECHK.TRANS64.TRYWAIT P0, [R18+URZ], R5 ;  /* 0x00000005120075a7 */ /* 0x000e64000800017f */
[----:B-1----:R-:W-:Y:S05]  /*15060*/  @!P0 BRA `(.L_x_1290) ;  /* 0x0000001400a08947 */ /* 0x002fea0003800000 */
.L_x_1336:
[----:B------:R-:W-:-:S07]  /*15070*/  IMAD R3, R4, 0x8, R3 ;  /* 0x0000000804037824 */ /* 0x000fce00078e0203 */
.L_x_1291:
[----:B--2---:R2:W3:Y:S02]  /*15080*/  SYNCS.PHASECHK.TRANS64.TRYWAIT P0, [R3+URZ], R2 ;  /* 0x00000002030075a7 */ /* 0x0044e4000800017f */
[----:B---3--:R-:W-:Y:S05]  /*15090*/  @!P0 NANOSLEEP.SYNCS 0x989680 ;  /* 0x009896800000895d */ /* 0x008fea0003900000 */
[----:B------:R-:W3:Y:S02]  /*150a0*/  @!P0 SYNCS.PHASECHK.TRANS64 P0, [R3+URZ], R2 ;  /* 0x00000002030085a7 */ /* 0x000ee4000800007f */
[----:B---3--:R-:W-:Y:S05]  /*150b0*/  @!P0 BRA `(.L_x_1291) ;  /* 0xfffffffc00f08947 */ /* 0x008fea000383ffff */
.L_x_1284:
[----:B------:R-:W-:Y:S05]  /*150c0*/  BSYNC B0 ;  /* 0x0000000000007941 */ /* 0x000fea0003800000 */
.L_x_1283:
[----:B------:R-:W-:Y:S05]  /*150d0*/  EXIT ;  /* 0x000000000000794d */ /* 0x000fea0003800000 */
.L_x_1096:
[----:B0-----:R-:W-:-:S04]  /*150e0*/  IMAD.U32 R3, RZ, RZ, UR38 ;  /* 0x00000026ff037e24 */ /* 0x001fc8000f8e00ff */
[----:B------:R0:W1:Y:S03]  /*150f0*/  SYNCS.PHASECHK.TRANS64.TRYWAIT P1, [R3+URZ+0x2a800], R0 ;  /* 0x02a80000030075a7 */ /* 0x000066000802017f */
[----:B-1----:R-:W-:Y:S05]  /*15100*/  @!P1 NANOSLEEP.SYNCS 0x989680 ;  /* 0x009896800000995d */ /* 0x002fea0003900000 */
[----:B------:R-:W1:Y:S02]  /*15110*/  @!P1 SYNCS.PHASECHK.TRANS64 P1, [R3+URZ+0x2a800], R0 ;  /* 0x02a80000030095a7 */ /* 0x000e64000802007f */
[----:B-1----:R-:W-:Y:S05]  /*15120*/  @!P1 BRA `(.L_x_1096) ;  /* 0xfffffffc00ec9947 */ /* 0x002fea000383ffff */
[----:B------:R-:W-:Y:S05]  /*15130*/  BRA `(.L_x_1292) ;  /* 0xfffffec800347947 */ /* 0x000fea000383ffff */
.L_x_1100:
[----:B-1----:R1:W3:Y:S02]  /*15140*/  SYNCS.PHASECHK.TRANS64.TRYWAIT P1, [R21+URZ+0x2a830], R0 ;  /* 0x02a83000150075a7 */ /* 0x0022e4000802017f */
[----:B---3--:R-:W-:Y:S05]  /*15150*/  @!P1 NANOSLEEP.SYNCS 0x989680 ;  /* 0x009896800000995d */ /* 0x008fea0003900000 */
[----:B------:R-:W3:Y:S02]  /*15160*/  @!P1 SYNCS.PHASECHK.TRANS64 P1, [R21+URZ+0x2a830], R0 ;  /* 0x02a83000150095a7 */ /* 0x000ee4000802007f */
[----:B---3--:R-:W-:Y:S05]  /*15170*/  @!P1 BRA `(.L_x_1100) ;  /* 0xfffffffc00f09947 */ /* 0x008fea000383ffff */
[----:B------:R-:W-:Y:S05]  /*15180*/  BRA `(.L_x_1099) ;  /* 0xfffffec800687947 */ /* 0x000fea000383ffff */
.L_x_1116:
[----:B-1----:R-:W-:-:S04]  /*15190*/  IMAD.U32 R14, RZ, RZ, UR7 ;  /* 0x00000007ff0e7e24 */ /* 0x002fc8000f8e00ff */
[----:B------:R1:W2:Y:S03]  /*151a0*/  SYNCS.PHASECHK.TRANS64.TRYWAIT P1, [R14+URZ+0x2a830], R11 ;  /* 0x02a8300b0e0075a7 */ /* 0x0002a6000802017f */
[----:B--2---:R-:W-:Y:S05]  /*151b0*/  @!P1 NANOSLEEP.SYNCS 0x989680 ;  /* 0x009896800000995d */ /* 0x004fea0003900000 */
[----:B------:R-:W2:Y:S02]  /*151c0*/  @!P1 SYNCS.PHASECHK.TRANS64 P1, [R14+URZ+0x2a830], R11 ;  /* 0x02a8300b0e0095a7 */ /* 0x000ea4000802007f */
[----:B--2---:R-:W-:Y:S05]  /*151d0*/  @!P1 BRA `(.L_x_1116) ;  /* 0xfffffffc00ec9947 */ /* 0x004fea000383ffff */
[----:B------:R-:W-:Y:S05]  /*151e0*/  BRA `(.L_x_1115) ;  /* 0xfffffef800a47947 */ /* 0x000fea000383ffff */
.L_x_1120:
[----:B01----:R-:W-:-:S04]  /*151f0*/  IMAD.U32 R11, RZ, RZ, UR14 ;  /* 0x0000000eff0b7e24 */ /* 0x003fc8000f8e00ff */
[----:B------:R0:W1:Y:S03]  /*15200*/  SYNCS.PHASECHK.TRANS64.TRYWAIT P1, [R11+URZ+0x2a850], R0 ;  /* 0x02a850000b0075a7 */ /* 0x000066000802017f */
[----:B-1----:R-:W-:Y:S05]  /*15210*/  @!P1 NANOSLEEP.SYNCS 0x989680 ;  /* 0x009896800000995d */ /* 0x002fea0003900000 */
[----:B------:R-:W1:Y:S02]  /*15220*/  @!P1 SYNCS.PHASECHK.TRANS64 P1, [R11+URZ+0x2a850], R0 ;  /* 0x02a850000b0095a7 */ /* 0x000e64000802007f */
[----:B-1----:R-:W-:Y:S05]  /*15230*/  @!P1 BRA `(.L_x_1120) ;  /* 0xfffffffc00ec9947 */ /* 0x002fea000383ffff */
[----:B------:R-:W-:Y:S05]  /*15240*/  BRA `(.L_x_1119) ;  /* 0xffffff0000cc7947 */ /* 0x000fea000383ffff */
.L_x_1137:
[----:B-1----:R-:W-:-:S04]  /*15250*/  IMAD.U32 R8, RZ, RZ, UR6 ;  /* 0x00000006ff087e24 */ /* 0x002fc8000f8e00ff */
[----:B------:R1:W2:Y:S03]  /*15260*/  SYNCS.PHASECHK.TRANS64.TRYWAIT P1, [R8+URZ+0x2a830], R7 ;  /* 0x02a83007080075a7 */ /* 0x0002a6000802017f */
[----:B--2---:R-:W-:Y:S05]  /*15270*/  @!P1 NANOSLEEP.SYNCS 0x989680 ;  /* 0x009896800000995d */ /* 0x004fea0003900000 */
[----:B------:R-:W2:Y:S02]  /*15280*/  @!P1 SYNCS.PHASECHK.TRANS64 P1, [R8+URZ+0x2a830], R7 ;  /* 0x02a83007080095a7 */ /* 0x000ea4000802007f */
[----:B--2---:R-:W-:Y:S05]  /*15290*/  @!P1 BRA `(.L_x_1137) ;  /* 0xfffffffc00ec9947 */ /* 0x004fea000383ffff */
[----:B------:R-:W-:Y:S05]  /*152a0*/  BRA `(.L_x_1136) ;  /* 0xffffff2c00fc7947 */ /* 0x000fea000383ffff */
.L_x_1141:
[----:B01----:R-:W-:-:S04]  /*152b0*/  IMAD.U32 R7, RZ, RZ, UR10 ;  /* 0x0000000aff077e24 */ /* 0x003fc8000f8e00ff */
[----:B------:R0:W1:Y:S03]  /*152c0*/  SYNCS.PHASECHK.TRANS64.TRYWAIT P1, [R7+URZ+0x2a850], R0 ;  /* 0x02a85000070075a7 */ /* 0x000066000802017f */
[----:B-1----:R-:W-:Y:S05]  /*152d0*/  @!P1 NANOSLEEP.SYNCS 0x989680 ;  /* 0x009896800000995d */ /* 0x002fea0003900000 */
[----:B------:R-:W1:Y:S02]  /*152e0*/  @!P1 SYNCS.PHASECHK.TRANS64 P1, [R7+URZ+0x2a850], R0 ;  /* 0x02a85000070095a7 */ /* 0x000e64000802007f */
[----:B-1----:R-:W-:Y:S05]  /*152f0*/  @!P1 BRA `(.L_x_1141) ;  /* 0xfffffffc00ec9947 */ /* 0x002fea000383ffff */
[----:B------:R-:W-:Y:S05]  /*15300*/  BRA `(.L_x_1140) ;  /* 0xffffff3800247947 */ /* 0x000fea000383ffff */
.L_x_1147:
[----:B-1----:R-:W-:-:S04]  /*15310*/  IMAD.U32 R8, RZ, RZ, UR6 ;  /* 0x00000006ff087e24 */ /* 0x002fc8000f8e00ff */
[----:B------:R1:W2:Y:S03]  /*15320*/  SYNCS.PHASECHK.TRANS64.TRYWAIT P1, [R8+URZ+0x2a830], R7 ;  /* 0x02a83007080075a7 */ /* 0x0002a6000802017f */
[----:B--2---:R-:W-:Y:S05]  /*15330*/  @!P1 NANOSLEEP.SYNCS 0x989680 ;  /* 0x009896800000995d */ /* 0x004fea0003900000 */
[----:B------:R-:W2:Y:S02]  /*15340*/  @!P1 SYNCS.PHASECHK.TRANS64 P1, [R8+URZ+0x2a830], R7 ;  /* 0x02a83007080095a7 */ /* 0x000ea4000802007f */
[----:B--2---:R-:W-:Y:S05]  /*15350*/  @!P1 BRA `(.L_x_1147) ;  /* 0xfffffffc00ec9947 */ /* 0x004fea000383ffff */
[----:B------:R-:W-:Y:S05]  /*15360*/  BRA `(.L_x_1146) ;  /* 0xffffff5000707947 */ /* 0x000fea000383ffff */
.L_x_1151:
[----:B01----:R-:W-:-:S04]  /*15370*/  IMAD.U32 R7, RZ, RZ, UR10 ;  /* 0x0000000aff077e24 */ /* 0x003fc8000f8e00ff */
[----:B------:R0:W1:Y:S03]  /*15380*/  SYNCS.PHASECHK.TRANS64.TRYWAIT P1, [R7+URZ+0x2a850], R0 ;  /* 0x02a85000070075a7 */ /* 0x000066000802017f */
[----:B-1----:R-:W-:Y:S05]  /*15390*/  @!P1 NANOSLEEP.SYNCS 0x989680 ;  /* 0x009896800000995d */ /* 0x002fea0003900000 */
[----:B------:R-:W1:Y:S02]  /*153a0*/  @!P1 SYNCS.PHASECHK.TRANS64 P1, [R7+URZ+0x2a850], R0 ;  /* 0x02a85000070095a7 */ /* 0x000e64000802007f */
[----:B-1----:R-:W-:Y:S05]  /*153b0*/  @!P1 BRA `(.L_x_1151) ;  /* 0xfffffffc00ec9947 */ /* 0x002fea000383ffff */
[----:B------:R-:W-:Y:S05]  /*153c0*/  BRA `(.L_x_1150) ;  /* 0xffffff5800987947 */ /* 0x000fea000383ffff */
.L_x_1164:
[----:B-1----:R-:W-:-:S04]  /*153d0*/  IMAD.U32 R5, RZ, RZ, UR5 ;  /* 0x00000005ff057e24 */ /* 0x002fc8000f8e00ff */
[----:B------:R1:W2:Y:S03]  /*153e0*/  SYNCS.PHASECHK.TRANS64.TRYWAIT P0, [R5+URZ+0x2a850], R0 ;  /* 0x02a85000050075a7 */ /* 0x0002a6000800017f */
[----:B--2---:R-:W-:Y:S05]  /*153f0*/  @!P0 NANOSLEEP.SYNCS 0x989680 ;  /* 0x009896800000895d */ /* 0x004fea0003900000 */
[----:B------:R-:W2:Y:S02]  /*15400*/  @!P0 SYNCS.PHASECHK.TRANS64 P0, [R5+URZ+0x2a850], R0 ;  /* 0x02a85000050085a7 */ /* 0x000ea4000800007f */
[----:B--2---:R-:W-:Y:S05]  /*15410*/  @!P0 BRA `(.L_x_1164) ;  /* 0xfffffffc00ec8947 */ /* 0x004fea000383ffff */
[----:B------:R-:W-:Y:S05]  /*15420*/  BRA `(.L_x_1163) ;  /* 0xffffff8800007947 */ /* 0x000fea000383ffff */
.L_x_1200:
[----:B------:R-:W-:Y:S02]  /*15430*/  IMAD.MOV.U32 R13, RZ, RZ, R4 ;  /* 0x000000ffff0d7224 */ /* 0x000fe400078e0004 */
[----:B------:R-:W-:Y:S02]  /*15440*/  IMAD.MOV.U32 R12, RZ, RZ, RZ ;  /* 0x000000ffff0c7224 */ /* 0x000fe400078e00ff */
[----:B------:R-:W-:Y:S02]  /*15450*/  IMAD.MOV.U32 R11, RZ, RZ, 0x1f ;  /* 0x0000001fff0b7424 */ /* 0x000fe400078e00ff */
[----:B------:R-:W-:-:S07]  /*15460*/  IMAD.MOV.U32 R15, RZ, RZ, -0x1 ;  /* 0xffffffffff0f7424 */ /* 0x000fce00078e00ff */
[----:B0-----:R-:W-:Y:S05]  /*15470*/  WARPSYNC.COLLECTIVE R15, `(.L_x_1293) ;  /* 0x000000000f087348 */ /* 0x001fea0003c00000 */
[----:B------:R1:W2:Y:S02]  /*15480*/  SHFL.IDX P6, R14, R13, R12, R11 ;  /* 0x0000000c0d0e7389 */ /* 0x0002a400000c000b */
[----:B012---:R-:W-:Y:S01]  /*15490*/  ENDCOLLECTIVE ;  /* 0x000000000000791b */ /* 0x007fe20003800000 */
.L_x_1293:
[----:B------:R-:W-:Y:S05]  /*154a0*/  BRA `(.L_x_1294) ;  /* 0xffffffbc00a87947 */ /* 0x000fea000383ffff */
.L_x_1202:
[----:B------:R-:W-:Y:S01]  /*154b0*/  BSSY B0, `(.L_x_1295) ;  /* 0x0000006000007945 */ /* 0x000fe20003800000 */
[----:B------:R-:W-:-:S07]  /*154c0*/  IMAD.MOV.U32 R15, RZ, RZ, -0x1 ;  /* 0xffffffffff0f7424 */ /* 0x000fce00078e00ff */
[----:B01----:R-:W-:Y:S05]  /*154d0*/  WARPSYNC.COLLECTIVE R15, `(.L_x_1296) ;  /* 0x000000000f0c7348 */ /* 0x003fea0003c00000 */
[----:B------:R-:W-:Y:S02]  /*154e0*/  ELECT P6, UR62, PT ;  /* 0x00000000003e782f */ /* 0x000fe400038c0000 */
[----:B------:R-:W-:Y:S01]  /*154f0*/  MOV R14, UR62 ;  /* 0x0000003e000e7c02 */ /* 0x000fe20008000f00 */
[----:B01----:R-:W-:Y:S10]  /*15500*/  ENDCOLLECTIVE ;  /* 0x000000000000791b */ /* 0x003ff40003800000 */
.L_x_1296:
[----:B------:R-:W-:Y:S05]  /*15510*/  BSYNC B0 ;  /* 0x0000000000007941 */ /* 0x000fea0003800000 */
.L_x_1295:
[----:B------:R-:W-:Y:S05]  /*15520*/  BRA `(.L_x_1297) ;  /* 0xffffffbc00ac7947 */ /* 0x000fea000383ffff */
.L_x_1204:
[----:B0-----:R0:W2:Y:S02]  /*15530*/  SYNCS.PHASECHK.TRANS64.TRYWAIT P0, [R0+URZ+0x2a840], R2 ;  /* 0x02a84002000075a7 */ /* 0x0010a4000800017f */
[----:B--2---:R-:W-:Y:S05]  /*15540*/  @!P0 NANOSLEEP.SYNCS 0x989680 ;  /* 0x009896800000895d */ /* 0x004fea0003900000 */
[----:B------:R-:W2:Y:S02]  /*15550*/  @!P0 SYNCS.PHASECHK.TRANS64 P0, [R0+URZ+0x2a840], R2 ;  /* 0x02a84002000085a7 */ /* 0x000ea4000800007f */
[----:B--2---:R-:W-:Y:S05]  /*15560*/  @!P0 BRA `(.L_x_1204) ;  /* 0xfffffffc00f08947 */ /* 0x004fea000383ffff */
[----:B------:R-:W-:Y:S05]  /*15570*/  BRA `(.L_x_1298) ;  /* 0xffffffc000007947 */ /* 0x000fea000383ffff */
.L_x_1208:
[----:B------:R-:W-:Y:S01]  /*15580*/  IMAD.MOV.U32 R13, RZ, RZ, R6 ;  /* 0x000000ffff0d7224 */ /* 0x000fe200078e0006 */
[----:B------:R-:W-:Y:S01]  /*15590*/  LOP3.LUT R8, R8, 0x7f, RZ, 0xc0, !PT ;  /* 0x0000007f08087812 */ /* 0x000fe200078ec0ff */
[----:B------:R-:W-:Y:S02]  /*155a0*/  IMAD.MOV.U32 R12, RZ, RZ, RZ ;  /* 0x000000ffff0c7224 */ /* 0x000fe400078e00ff */
[----:B------:R-:W-:Y:S01]  /*155b0*/  IMAD.MOV.U32 R11, RZ, RZ, 0x181f ;  /* 0x0000181fff0b7424 */ /* 0x000fe200078e00ff */
[----:B------:R-:W-:Y:S01]  /*155c0*/  SHF.R.U32.HI R8, RZ, 0x3, R8 ;  /* 0x00000003ff087819 */ /* 0x000fe20000011608 */
[----:B------:R-:W-:-:S04]  /*155d0*/  IMAD.MOV.U32 R15, RZ, RZ, -0x1 ;  /* 0xffffffffff0f7424 */ /* 0x000fc800078e00ff */
[----:B------:R-:W-:-:S07]  /*155e0*/  VIADD R4, R8, UR43 ;  /* 0x0000002b08047c36 */ /* 0x000fce0008000000 */
[----:B-----5:R-:W-:Y:S05]  /*155f0*/  WARPSYNC.COLLECTIVE R15, `(.L_x_1299) ;  /* 0x000000000f087348 */ /* 0x020fea0003c00000 */
[----:B------:R0:W1:Y:S02]  /*15600*/  SHFL.IDX P6, R14, R13, R12, R11 ;  /* 0x0000000c0d0e7389 */ /* 0x00006400000c000b */
[----:B01---5:R-:W-:Y:S01]  /*15610*/  ENDCOLLECTIVE ;  /* 0x000000000000791b */ /* 0x023fe20003800000 */
.L_x_1299:
[----:B------:R-:W-:Y:S02]  /*15620*/  VIADD R8, R4, 0x10 ;  /* 0x0000001004087836 */ /* 0x000fe40000000000 */
[----:B------:R-:W-:Y:S02]  /*15630*/  IMAD.MOV.U32 R13, RZ, RZ, R0 ;  /* 0x000000ffff0d7224 */ /* 0x000fe400078e0000 */
[----:B------:R-:W-:-:S07]  /*15640*/  IMAD.MOV.U32 R2, RZ, RZ, R14 ;  /* 0x000000ffff027224 */ /* 0x000fce00078e000e */
[----:B------:R-:W-:Y:S05]  /*15650*/  WARPSYNC.COLLECTIVE R15, `(.L_x_1300) ;  /* 0x000000000f087348 */ /* 0x000fea0003c00000 */
[----:B------:R0:W1:Y:S02]  /*15660*/  SHFL.IDX P6, R14, R13, R12, R11 ;  /* 0x0000000c0d0e7389 */ /* 0x00006400000c000b */
[----:B01----:R-:W-:Y:S01]  /*15670*/  ENDCOLLECTIVE ;  /* 0x000000000000791b */ /* 0x003fe20003800000 */
.L_x_1300:
[----:B------:R-:W-:Y:S01]  /*15680*/  ULDC UR4, c[0x0][0x288] ;  /* 0x0000a20000047ab9 */ /* 0x000fe20000000800 */
[----:B------:R-:W-:Y:S01]  /*15690*/  ULDC.64 UR6, c[0x0][0x208] ;  /* 0x0000820000067ab9 */ /* 0x000fe20000000a00 */
[----:B------:R-:W-:-:S05]  /*156a0*/  IMAD R5, R7, UR4, RZ ;  /* 0x0000000407057c24 */ /* 0x000fca000f8e02ff */
[----:B------:R-:W-:Y:S01]  /*156b0*/  ISETP.GE.AND P4, PT, R4, R5, PT ;  /* 0x000000050400720c */ /* 0x000fe20003f86270 */
[----:B------:R-:W-:Y:S02]  /*156c0*/  IMAD.MOV.U32 R13, RZ, RZ, R6 ;  /* 0x000000ffff0d7224 */ /* 0x000fe400078e0006 */
[----:B------:R-:W-:Y:S02]  /*156d0*/  IMAD.MOV.U32 R12, RZ, RZ, 0x1 ;  /* 0x00000001ff0c7424 */ /* 0x000fe400078e00ff */
[----:B------:R-:W-:-:S08]  /*156e0*/  IMAD.MOV.U32 R3, RZ, RZ, R14 ;  /* 0x000000ffff037224 */ /* 0x000fd000078e000e */
        /* <DEDUP_REMOVED lines=15> */
.L_x_1301:
[----:B------:R-:W-:Y:S02]  /*157e0*/  IMAD.MOV.U32 R13, RZ, RZ, R0 ;  /* 0x000000ffff0d7224 */ /* 0x000fe400078e0000 */
[----:B------:R-:W-:-:S07]  /*157f0*/  IMAD.MOV.U32 R2, RZ, RZ, R14 ;  /* 0x000000ffff027224 */ /* 0x000fce00078e000e */
[----:B------:R-:W-:Y:S05]  /*15800*/  WARPSYNC.COLLECTIVE R15, `(.L_x_1302) ;  /* 0x000000000f087348 */ /* 0x000fea0003c00000 */
[----:B------:R0:W1:Y:S02]  /*15810*/  SHFL.IDX P6, R14, R13, R12, R11 ;  /* 0x0000000c0d0e7389 */ /* 0x00006400000c000b */
[----:B01----:R-:W-:Y:S01]  /*15820*/  ENDCOLLECTIVE ;  /* 0x000000000000791b */ /* 0x003fe20003800000 */
.L_x_1302:
[----:B------:R-:W-:Y:S01]  /*15830*/  ULDC.64 UR4, c[0x0][0x208] ;  /* 0x0000820000047ab9 */ /* 0x000fe20000000a00 */
[----:B------:R-:W-:Y:S02]  /*15840*/  IMAD.MOV.U32 R13, RZ, RZ, R6 ;  /* 0x000000ffff0d7224 */ /* 0x000fe400078e0006 */
[----:B------:R-:W-:Y:S02]  /*15850*/  IMAD.MOV.U32 R12, RZ, RZ, 0x2 ;  /* 0x00000002ff0c7424 */ /* 0x000fe400078e00ff */
[----:B------:R-:W-:-:S05]  /*15860*/  IMAD.MOV.U32 R3, RZ, RZ, R14 ;  /* 0x000000ffff037224 */ /* 0x000fca00078e000e */
        /* <DEDUP_REMOVED lines=14> */
.L_x_1303:
[----:B------:R-:W-:-:S05]  /*15950*/  VIADD R2, R4, 0x20 ;  /* 0x0000002004027836 */ /* 0x000fca0000000000 */
[----:B------:R-:W-:Y:S01]  /*15960*/  ISETP.GE.AND P4, PT, R2, R5, PT ;  /* 0x000000050200720c */ /* 0x000fe20003f86270 */
[----:B------:R-:W-:Y:S02]  /*15970*/  IMAD.MOV.U32 R13, RZ, RZ, R0 ;  /* 0x000000ffff0d7224 */ /* 0x000fe400078e0000 */
[----:B------:R-:W-:-:S10]  /*15980*/  IMAD.MOV.U32 R2, RZ, RZ, R14 ;  /* 0x000000ffff027224 */ /* 0x000fd400078e000e */
[----:B------:R-:W-:Y:S05]  /*15990*/  WARPSYNC.COLLECTIVE R15, `(.L_x_1304) ;  /* 0x000000000f087348 */ /* 0x000fea0003c00000 */
[----:B------:R0:W1:Y:S02]  /*159a0*/  SHFL.IDX P6, R14, R13, R12, R11 ;  /* 0x0000000c0d0e7389 */ /* 0x00006400000c000b */
[----:B01----:R-:W-:Y:S01]  /*159b0*/  ENDCOLLECTIVE ;  /* 0x000000000000791b */ /* 0x003fe20003800000 */
.L_x_1304:
        /* <DEDUP_REMOVED lines=18> */
.L_x_1305:
[----:B------:R-:W-:-:S05]  /*15ae0*/  VIADD R2, R4, 0x30 ;  /* 0x0000003004027836 */ /* 0x000fca0000000000 */
[----:B------:R-:W-:Y:S01]  /*15af0*/  ISETP.GE.AND P4, PT, R2, R5, PT ;  /* 0x000000050200720c */ /* 0x000fe20003f86270 */
[----:B------:R-:W-:Y:S02]  /*15b00*/  IMAD.MOV.U32 R13, RZ, RZ, R0 ;  /* 0x000000ffff0d7224 */ /* 0x000fe400078e0000 */
[----:B------:R-:W-:-:S10]  /*15b10*/  IMAD.MOV.U32 R2, RZ, RZ, R14 ;  /* 0x000000ffff027224 */ /* 0x000fd400078e000e */
[----:B------:R-:W-:Y:S05]  /*15b20*/  WARPSYNC.COLLECTIVE R15, `(.L_x_1306) ;  /* 0x000000000f087348 */ /* 0x000fea0003c00000 */
[----:B------:R0:W1:Y:S02]  /*15b30*/  SHFL.IDX P6, R14, R13, R12, R11 ;  /* 0x0000000c0d0e7389 */ /* 0x00006400000c000b */
[----:B01----:R-:W-:Y:S01]  /*15b40*/  ENDCOLLECTIVE ;  /* 0x000000000000791b */ /* 0x003fe20003800000 */
.L_x_1306:
        /* <DEDUP_REMOVED lines=18> */
.L_x_1307:
[----:B------:R-:W-:-:S05]  /*15c70*/  VIADD R2, R4, 0x40 ;  /* 0x0000004004027836 */ /* 0x000fca0000000000 */
[----:B------:R-:W-:Y:S01]  /*15c80*/  ISETP.GE.AND P4, PT, R2, R5, PT ;  /* 0x000000050200720c */ /* 0x000fe20003f86270 */
[----:B------:R-:W-:Y:S02]  /*15c90*/  IMAD.MOV.U32 R13, RZ, RZ, R0 ;  /* 0x000000ffff0d7224 */ /* 0x000fe400078e0000 */
[----:B------:R-:W-:-:S10]  /*15ca0*/  IMAD.MOV.U32 R2, RZ, RZ, R14 ;  /* 0x000000ffff027224 */ /* 0x000fd400078e000e */
[----:B------:R-:W-:Y:S05]  /*15cb0*/  WARPSYNC.COLLECTIVE R15, `(.L_x_1308) ;  /* 0x000000000f087348 */ /* 0x000fea0003c00000 */
[----:B------:R0:W1:Y:S02]  /*15cc0*/  SHFL.IDX P6, R14, R13, R12, R11 ;  /* 0x0000000c0d0e7389 */ /* 0x00006400000c000b */
[----:B01----:R-:W-:Y:S01]  /*15cd0*/  ENDCOLLECTIVE ;  /* 0x000000000000791b */ /* 0x003fe20003800000 */
.L_x_1308:
        /* <DEDUP_REMOVED lines=18> */
.L_x_1309:
[----:B------:R-:W-:-:S05]  /*15e00*/  VIADD R2, R4, 0x50 ;  /* 0x0000005004027836 */ /* 0x000fca0000000000 */
[----:B------:R-:W-:Y:S01]  /*15e10*/  ISETP.GE.AND P4, PT, R2, R5, PT ;  /* 0x000000050200720c */ /* 0x000fe20003f86270 */
[----:B------:R-:W-:Y:S02]  /*15e20*/  IMAD.MOV.U32 R13, RZ, RZ, R0 ;  /* 0x000000ffff0d7224 */ /* 0x000fe400078e0000 */
[----:B------:R-:W-:-:S10]  /*15e30*/  IMAD.MOV.U32 R2, RZ, RZ, R14 ;  /* 0x000000ffff027224 */ /* 0x000fd400078e000e */
[----:B------:R-:W-:Y:S05]  /*15e40*/  WARPSYNC.COLLECTIVE R15, `(.L_x_1310) ;  /* 0x000000000f087348 */ /* 0x000fea0003c00000 */
[----:B------:R0:W1:Y:S02]  /*15e50*/  SHFL.IDX P6, R14, R13, R12, R11 ;  /* 0x0000000c0d0e7389 */ /* 0x00006400000c000b */
[----:B01----:R-:W-:Y:S01]  /*15e60*/  ENDCOLLECTIVE ;  /* 0x000000000000791b */ /* 0x003fe20003800000 */
.L_x_1310:
        /* <DEDUP_REMOVED lines=18> */
.L_x_1311:
[----:B------:R-:W-:-:S05]  /*15f90*/  VIADD R2, R4, 0x60 ;  /* 0x0000006004027836 */ /* 0x000fca0000000000 */
[----:B------:R-:W-:Y:S01]  /*15fa0*/  ISETP.GE.AND P4, PT, R2, R5, PT ;  /* 0x000000050200720c */ /* 0x000fe20003f86270 */
[----:B------:R-:W-:Y:S02]  /*15fb0*/  IMAD.MOV.U32 R13, RZ, RZ, R0 ;  /* 0x000000ffff0d7224 */ /* 0x000fe400078e0000 */
[----:B------:R-:W-:-:S10]  /*15fc0*/  IMAD.MOV.U32 R2, RZ, RZ, R14 ;  /* 0x000000ffff027224 */ /* 0x000fd400078e000e */
[----:B------:R-:W-:Y:S05]  /*15fd0*/  WARPSYNC.COLLECTIVE R15, `(.L_x_1312) ;  /* 0x000000000f087348 */ /* 0x000fea0003c00000 */
[----:B------:R0:W1:Y:S02]  /*15fe0*/  SHFL.IDX P6, R14, R13, R12, R11 ;  /* 0x0000000c0d0e7389 */ /* 0x00006400000c000b */
[----:B01----:R-:W-:Y:S01]  /*15ff0*/  ENDCOLLECTIVE ;  /* 0x000000000000791b */ /* 0x003fe20003800000 */
.L_x_1312:
        /* <DEDUP_REMOVED lines=18> */
.L_x_1313:
[----:B------:R-:W-:Y:S02]  /*16120*/  IMAD.MOV.U32 R13, RZ, RZ, R0 ;  /* 0x000000ffff0d7224 */ /* 0x000fe400078e0000 */
[----:B------:R-:W-:-:S07]  /*16130*/  IMAD.MOV.U32 R6, RZ, RZ, R14 ;  /* 0x000000ffff067224 */ /* 0x000fce00078e000e */
[----:B------:R-:W-:Y:S05]  /*16140*/  WARPSYNC.COLLECTIVE R15, `(.L_x_1314) ;  /* 0x000000000f087348 */ /* 0x000fea0003c00000 */
[----:B------:R0:W1:Y:S02]  /*16150*/  SHFL.IDX P6, R14, R13, R12, R11 ;  /* 0x0000000c0d0e7389 */ /* 0x00006400000c000b */
[----:B01----:R-:W-:Y:S01]  /*16160*/  ENDCOLLECTIVE ;  /* 0x000000000000791b */ /* 0x003fe20003800000 */
.L_x_1314:
[----:B------:R-:W-:Y:S01]  /*16170*/  IMAD.MOV.U32 R0, RZ, RZ, R14 ;  /* 0x000000ffff007224 */ /* 0x000fe200078e000e */
[----:B------:R-:W-:Y:S06]  /*16180*/  BRA `(.L_x_1315) ;  /* 0xffffffc000747947 */ /* 0x000fec000383ffff */
.L_x_1213:
[----:B0-----:R0:W1:Y:S02]  /*16190*/  SYNCS.PHASECHK.TRANS64.TRYWAIT P0, [R17+URZ+0x2a820], R0 ;  /* 0x02a82000110075a7 */ /* 0x001064000800017f */
[----:B-1----:R-:W-:Y:S05]  /*161a0*/  @!P0 NANOSLEEP.SYNCS 0x989680 ;  /* 0x009896800000895d */ /* 0x002fea0003900000 */
[----:B------:R-:W1:Y:S02]  /*161b0*/  @!P0 SYNCS.PHASECHK.TRANS64 P0, [R17+URZ+0x2a820], R0 ;  /* 0x02a82000110085a7 */ /* 0x000e64000800007f */
[----:B-1----:R-:W-:Y:S05]  /*161c0*/  @!P0 BRA `(.L_x_1213) ;  /* 0xfffffffc00f08947 */ /* 0x002fea000383ffff */
[----:B------:R-:W-:Y:S05]  /*161d0*/  BRA `(.L_x_1316) ;  /* 0xffffffc000ec7947 */ /* 0x000fea000383ffff */
.L_x_1220:
[----:B0-----:R0:W1:Y:S02]  /*161e0*/  SYNCS.PHASECHK.TRANS64.TRYWAIT P0, [R3+URZ+0x2a840], R2 ;  /* 0x02a84002030075a7 */ /* 0x001064000800017f */
[----:B-1----:R-:W-:Y:S05]  /*161f0*/  @!P0 NANOSLEEP.SYNCS 0x989680 ;  /* 0x009896800000895d */ /* 0x002fea0003900000 */
[----:B------:R-:W1:Y:S02]  /*16200*/  @!P0 SYNCS.PHASECHK.TRANS64 P0, [R3+URZ+0x2a840], R2 ;  /* 0x02a84002030085a7 */ /* 0x000e64000800007f */
[----:B-1----:R-:W-:Y:S05]  /*16210*/  @!P0 BRA `(.L_x_1220) ;  /* 0xfffffffc00f08947 */ /* 0x002fea000383ffff */
[----:B------:R-:W-:Y:S05]  /*16220*/  BRA `(.L_x_1317) ;  /* 0xffffffc400a87947 */ /* 0x000fea000383ffff */
.L_x_1227:
[----:B0-----:R0:W1:Y:S02]  /*16230*/  SYNCS.PHASECHK.TRANS64.TRYWAIT P0, [R3+URZ+0x60], R2 ;  /* 0x00006002030075a7 */ /* 0x001064000800017f */
[----:B-1----:R-:W-:Y:S05]  /*16240*/  @!P0 NANOSLEEP.SYNCS 0x989680 ;  /* 0x009896800000895d */ /* 0x002fea0003900000 */
[----:B------:R-:W1:Y:S02]  /*16250*/  @!P0 SYNCS.PHASECHK.TRANS64 P0, [R3+URZ+0x60], R2 ;  /* 0x00006002030085a7 */ /* 0x000e64000800007f */
[----:B-1----:R-:W-:Y:S05]  /*16260*/  @!P0 BRA `(.L_x_1227) ;  /* 0xfffffffc00f08947 */ /* 0x002fea000383ffff */
[----:B------:R-:W-:Y:S05]  /*16270*/  BRA `(.L_x_1318) ;  /* 0xffffffc800b47947 */ /* 0x000fea000383ffff */
.L_x_1237:
[----:B--2---:R2:W3:Y:S02]  /*16280*/  SYNCS.PHASECHK.TRANS64.TRYWAIT P0, [R3+URZ+0x2a840], R2 ;  /* 0x02a84002030075a7 */ /* 0x0044e4000800017f */
[----:B---3--:R-:W-:Y:S05]  /*16290*/  @!P0 NANOSLEEP.SYNCS 0x989680 ;  /* 0x009896800000895d */ /* 0x008fea0003900000 */
[----:B------:R-:W3:Y:S02]  /*162a0*/  @!P0 SYNCS.PHASECHK.TRANS64 P0, [R3+URZ+0x2a840], R2 ;  /* 0x02a84002030085a7 */ /* 0x000ee4000800007f */
[----:B---3--:R-:W-:Y:S05]  /*162b0*/  @!P0 BRA `(.L_x_1237) ;  /* 0xfffffffc00f08947 */ /* 0x008fea000383ffff */
[----:B------:R-:W-:Y:S05]  /*162c0*/  BRA `(.L_x_1319) ;  /* 0xffffffd0003c7947 */ /* 0x000fea000383ffff */
.L_x_1244:
[----:B0-----:R0:W1:Y:S02]  /*162d0*/  SYNCS.PHASECHK.TRANS64.TRYWAIT P0, [R2+URZ+0x60], R3 ;  /* 0x00006003020075a7 */ /* 0x001064000800017f */
[----:B-1----:R-:W-:Y:S05]  /*162e0*/  @!P0 NANOSLEEP.SYNCS 0x989680 ;  /* 0x009896800000895d */ /* 0x002fea0003900000 */
[----:B------:R-:W1:Y:S02]  /*162f0*/  @!P0 SYNCS.PHASECHK.TRANS64 P0, [R2+URZ+0x60], R3 ;  /* 0x00006003020085a7 */ /* 0x000e64000800007f */
[----:B-1----:R-:W-:Y:S05]  /*16300*/  @!P0 BRA `(.L_x_1244) ;  /* 0xfffffffc00f08947 */ /* 0x002fea000383ffff */
[----:B------:R-:W-:Y:S05]  /*16310*/  BRA `(.L_x_1320) ;  /* 0xffffffd400487947 */ /* 0x000fea000383ffff */
.L_x_1253:
[----:B-1----:R1:W2:Y:S02]  /*16320*/  SYNCS.PHASECHK.TRANS64.TRYWAIT P0, [R2+URZ+0x2a840], R3 ;  /* 0x02a84003020075a7 */ /* 0x0022a4000800017f */
[----:B--2---:R-:W-:Y:S05]  /*16330*/  @!P0 NANOSLEEP.SYNCS 0x989680 ;  /* 0x009896800000895d */ /* 0x004fea0003900000 */
[----:B------:R-:W2:Y:S02]  /*16340*/  @!P0 SYNCS.PHASECHK.TRANS64 P0, [R2+URZ+0x2a840], R3 ;  /* 0x02a84003020085a7 */ /* 0x000ea4000800007f */
[----:B--2---:R-:W-:Y:S05]  /*16350*/  @!P0 BRA `(.L_x_1253) ;  /* 0xfffffffc00f08947 */ /* 0x004fea000383ffff */
[----:B------:R-:W-:Y:S05]  /*16360*/  BRA `(.L_x_1321) ;  /* 0xffffffd800a07947 */ /* 0x000fea000383ffff */
.L_x_1260:
[----:B0-----:R0:W1:Y:S02]  /*16370*/  SYNCS.PHASECHK.TRANS64.TRYWAIT P0, [R2+URZ+0x60], R5 ;  /* 0x00006005020075a7 */ /* 0x001064000800017f */
[----:B-1----:R-:W-:Y:S05]  /*16380*/  @!P0 NANOSLEEP.SYNCS 0x989680 ;  /* 0x009896800000895d */ /* 0x002fea0003900000 */
[----:B------:R-:W1:Y:S02]  /*16390*/  @!P0 SYNCS.PHASECHK.TRANS64 P0, [R2+URZ+0x60], R5 ;  /* 0x00006005020085a7 */ /* 0x000e64000800007f */
[----:B-1----:R-:W-:Y:S05]  /*163a0*/  @!P0 BRA `(.L_x_1260) ;  /* 0xfffffffc00f08947 */ /* 0x002fea000383ffff */
[----:B------:R-:W-:Y:S05]  /*163b0*/  BRA `(.L_x_1322) ;  /* 0xffffffdc00ac7947 */ /* 0x000fea000383ffff */
.L_x_1271:
[----:B0-----:R0:W1:Y:S02]  /*163c0*/  SYNCS.PHASECHK.TRANS64.TRYWAIT P0, [R2+URZ+0x2a860], R3 ;  /* 0x02a86003020075a7 */ /* 0x001064000800017f */
[----:B-1----:R-:W-:Y:S05]  /*163d0*/  @!P0 NANOSLEEP.SYNCS 0x989680 ;  /* 0x009896800000895d */ /* 0x002fea0003900000 */
[----:B------:R-:W1:Y:S02]  /*163e0*/  @!P0 SYNCS.PHASECHK.TRANS64 P0, [R2+URZ+0x2a860], R3 ;  /* 0x02a86003020085a7 */ /* 0x000e64000800007f */
[----:B-1----:R-:W-:Y:S05]  /*163f0*/  @!P0 BRA `(.L_x_1271) ;  /* 0xfffffffc00f08947 */ /* 0x002fea000383ffff */
[----:B------:R-:W-:Y:S05]  /*16400*/  BRA `(.L_x_1323) ;  /* 0xffffffe000f07947 */ /* 0x000fea000383ffff */
.L_x_1278:
[----:B------:R-:W-:Y:S01]  /*16410*/  BSSY B0, `(.L_x_1324) ;  /* 0x0000008000007945 */ /* 0x000fe20003800000 */
[----:B-----5:R-:W-:Y:S02]  /*16420*/  IMAD.MOV.U32 R13, RZ, RZ, R2 ;  /* 0x000000ffff0d7224 */ /* 0x020fe400078e0002 */
[----:B------:R-:W-:Y:S02]  /*16430*/  IMAD.MOV.U32 R12, RZ, RZ, RZ ;  /* 0x000000ffff0c7224 */ /* 0x000fe400078e00ff */
[----:B------:R-:W-:Y:S02]  /*16440*/  IMAD.MOV.U32 R11, RZ, RZ, 0x1f ;  /* 0x0000001fff0b7424 */ /* 0x000fe400078e00ff */
[----:B------:R-:W-:-:S07]  /*16450*/  IMAD.MOV.U32 R15, RZ, RZ, -0x1 ;  /* 0xffffffffff0f7424 */ /* 0x000fce00078e00ff */
[----:B0-----:R-:W-:Y:S05]  /*16460*/  WARPSYNC.COLLECTIVE R15, `(.L_x_1325) ;  /* 0x000000000f087348 */ /* 0x001fea0003c00000 */
[----:B------:R1:W2:Y:S02]  /*16470*/  SHFL.IDX P6, R14, R13, R12, R11 ;  /* 0x0000000c0d0e7389 */ /* 0x0002a400000c000b */
[----:B012---:R-:W-:Y:S01]  /*16480*/  ENDCOLLECTIVE ;  /* 0x000000000000791b */ /* 0x007fe20003800000 */
.L_x_1325:
[----:B------:R-:W-:Y:S05]  /*16490*/  BSYNC B0 ;  /* 0x0000000000007941 */ /* 0x000fea0003800000 */
.L_x_1324:
[----:B------:R-:W-:Y:S05]  /*164a0*/  BRA `(.L_x_1326) ;  /* 0xffffffe400e87947 */ /* 0x000fea000383ffff */
.L_x_1281:
[----:B0-----:R0:W1:Y:S02]  /*164b0*/  SYNCS.PHASECHK.TRANS64.TRYWAIT P0, [R0+URZ+0x2a820], R3 ;  /* 0x02a82003000075a7 */ /* 0x001064000800017f */
[----:B-1----:R-:W-:Y:S05]  /*164c0*/  @!P0 NANOSLEEP.SYNCS 0x989680 ;  /* 0x009896800000895d */ /* 0x002fea0003900000 */
[----:B------:R-:W1:Y:S02]  /*164d0*/  @!P0 SYNCS.PHASECHK.TRANS64 P0, [R0+URZ+0x2a820], R3 ;  /* 0x02a82003000085a7 */ /* 0x000e64000800007f */
[----:B-1----:R-:W-:Y:S05]  /*164e0*/  @!P0 BRA `(.L_x_1281) ;  /* 0xfffffffc00f08947 */ /* 0x002fea000383ffff */
[----:B------:R-:W-:Y:S05]  /*164f0*/  BRA `(.L_x_1327) ;  /* 0xffffffe800347947 */ /* 0x000fea000383ffff */
.L_x_1282:
[----:B------:R-:W1:Y:S01]  /*16500*/  S2R R2, SR_TID.X ;  /* 0x0000000000027919 */ /* 0x000e620000002100 */
[----:B------:R-:W-:Y:S01]  /*16510*/  BSSY B0, `(.L_x_1328) ;  /* 0x000000a000007945 */ /* 0x000fe20003800000 */
[----:B------:R-:W-:Y:S02]  /*16520*/  IMAD.MOV.U32 R12, RZ, RZ, RZ ;  /* 0x000000ffff0c7224 */ /* 0x000fe400078e00ff */
[----:B------:R-:W-:Y:S02]  /*16530*/  IMAD.MOV.U32 R11, RZ, RZ, 0x1f ;  /* 0x0000001fff0b7424 */ /* 0x000fe400078e00ff */
[----:B------:R-:W-:Y:S01]  /*16540*/  IMAD.MOV.U32 R15, RZ, RZ, -0x1 ;  /* 0xffffffffff0f7424 */ /* 0x000fe200078e00ff */
[----:B-1----:R-:W-:-:S04]  /*16550*/  SHF.R.U32.HI R2, RZ, 0x5, R2 ;  /* 0x00000005ff027819 */ /* 0x002fc80000011602 */
[----:B------:R-:W-:-:S05]  /*16560*/  LOP3.LUT R2, R2, 0x3, RZ, 0xc0, !PT ;  /* 0x0000000302027812 */ /* 0x000fca00078ec0ff */
[----:B------:R-:W-:-:S07]  /*16570*/  IMAD.MOV.U32 R13, RZ, RZ, R2 ;  /* 0x000000ffff0d7224 */ /* 0x000fce00078e0002 */
[----:B0-----:R-:W-:Y:S05]  /*16580*/  WARPSYNC.COLLECTIVE R15, `(.L_x_1329) ;  /* 0x000000000f087348 */ /* 0x001fea0003c00000 */
[----:B------:R1:W2:Y:S02]  /*16590*/  SHFL.IDX P6, R14, R13, R12, R11 ;  /* 0x0000000c0d0e7389 */ /* 0x0002a400000c000b */
[----:B012---:R-:W-:Y:S01]  /*165a0*/  ENDCOLLECTIVE ;  /* 0x000000000000791b */ /* 0x007fe20003800000 */
.L_x_1329:
[----:B------:R-:W-:Y:S05]  /*165b0*/  BSYNC B0 ;  /* 0x0000000000007941 */ /* 0x000fea0003800000 */
.L_x_1328:
[----:B------:R-:W-:Y:S05]  /*165c0*/  BRA `(.L_x_1330) ;  /* 0xffffffe8001c7947 */ /* 0x000fea000383ffff */
.L_x_1285:
[----:B------:R-:W-:Y:S01]  /*165d0*/  BSSY B1, `(.L_x_1331) ;  /* 0x0000006000017945 */ /* 0x000fe20003800000 */
[----:B------:R-:W-:-:S07]  /*165e0*/  IMAD.MOV.U32 R15, RZ, RZ, -0x1 ;  /* 0xffffffffff0f7424 */ /* 0x000fce00078e00ff */
[----:B01----:R-:W-:Y:S05]  /*165f0*/  WARPSYNC.COLLECTIVE R15, `(.L_x_1332) ;  /* 0x000000000f0c7348 */ /* 0x003fea0003c00000 */
[----:B------:R-:W-:Y:S02]  /*16600*/  ELECT P6, UR62, PT ;  /* 0x00000000003e782f */ /* 0x000fe400038c0000 */
[----:B------:R-:W-:Y:S01]  /*16610*/  MOV R14, UR62 ;  /* 0x0000003e000e7c02 */ /* 0x000fe20008000f00 */
[----:B01----:R-:W-:Y:S10]  /*16620*/  ENDCOLLECTIVE ;  /* 0x000000000000791b */ /* 0x003ff40003800000 */
.L_x_1332:
[----:B------:R-:W-:Y:S05]  /*16630*/  BSYNC B1 ;  /* 0x0000000000017941 */ /* 0x000fea0003800000 */
.L_x_1331:
[----:B------:R-:W-:Y:S05]  /*16640*/  BRA `(.L_x_1333) ;  /* 0xffffffe800147947 */ /* 0x000fea000383ffff */
.L_x_1287:
[----:B0-----:R0:W1:Y:S02]  /*16650*/  SYNCS.PHASECHK.TRANS64.TRYWAIT P0, [R6+URZ], R5 ;  /* 0x00000005060075a7 */ /* 0x001064000800017f */
[----:B-1----:R-:W-:Y:S05]  /*16660*/  @!P0 NANOSLEEP.SYNCS 0x989680 ;  /* 0x009896800000895d */ /* 0x002fea0003900000 */
[----:B------:R-:W1:Y:S02]  /*16670*/  @!P0 SYNCS.PHASECHK.TRANS64 P0, [R6+URZ], R5 ;  /* 0x00000005060085a7 */ /* 0x000e64000800007f */
[----:B-1----:R-:W-:Y:S05]  /*16680*/  @!P0 BRA `(.L_x_1287) ;  /* 0xfffffffc00f08947 */ /* 0x002fea000383ffff */
[----:B------:R-:W-:Y:S05]  /*16690*/  BRA `(.L_x_1334) ;  /* 0xffffffe800547947 */ /* 0x000fea000383ffff */
.L_x_1288:
[----:B-1----:R1:W2:Y:S02]  /*166a0*/  SYNCS.PHASECHK.TRANS64.TRYWAIT P0, [R3+URZ], R2 ;  /* 0x00000002030075a7 */ /* 0x0022a4000800017f */
[----:B--2---:R-:W-:Y:S05]  /*166b0*/  @!P0 NANOSLEEP.SYNCS 0x989680 ;  /* 0x009896800000895d */ /* 0x004fea0003900000 */
[----:B------:R-:W2:Y:S02]  /*166c0*/  @!P0 SYNCS.PHASECHK.TRANS64 P0, [R3+URZ], R2 ;  /* 0x00000002030085a7 */ /* 0x000ea4000800007f */
[----:B--2---:R-:W-:Y:S05]  /*166d0*/  @!P0 BRA `(.L_x_1288) ;  /* 0xfffffffc00f08947 */ /* 0x004fea000383ffff */
[----:B------:R-:W-:Y:S05]  /*166e0*/  BRA `(.L_x_1335) ;  /* 0xffffffe800487947 */ /* 0x000fea000383ffff */
.L_x_1290:
[----:B-1----:R1:W2:Y:S02]  /*166f0*/  SYNCS.PHASECHK.TRANS64.TRYWAIT P0, [R18+URZ], R5 ;  /* 0x00000005120075a7 */ /* 0x0022a4000800017f */
[----:B--2---:R-:W-:Y:S05]  /*16700*/  @!P0 NANOSLEEP.SYNCS 0x989680 ;  /* 0x009896800000895d */ /* 0x004fea0003900000 */
[----:B------:R-:W2:Y:S02]  /*16710*/  @!P0 SYNCS.PHASECHK.TRANS64 P0, [R18+URZ], R5 ;  /* 0x00000005120085a7 */ /* 0x000ea4000800007f */
[----:B--2---:R-:W-:Y:S05]  /*16720*/  @!P0 BRA `(.L_x_1290) ;  /* 0xfffffffc00f08947 */ /* 0x004fea000383ffff */
[----:B------:R-:W-:Y:S05]  /*16730*/  BRA `(.L_x_1336) ;  /* 0xffffffe8004c7947 */ /* 0x000fea000383ffff */
.L_x_1337:
        /* <DEDUP_REMOVED lines=12> */
.L_x_15278:


//--------------------- .text._ZN7cutlass13device_kernelIN5flash11enable_sm90INS1_16FlashAttnFwdSm90INS1_25CollectiveMainloopFwdSm90ILi2EN4cute5tupleIJNS5_1CILi1EEES8_S8_EEENS6_IJNS7_ILi128EEENS7_ILi96EEENS7_ILi192EEEEEELi128ENS_6half_tEfNS_4arch4Sm90ELb0ELb1ELb1ELb1ELb0ELb0ELb0ELb1ELb1ELb1ELb0ELb0EEENS1_21CollectiveEpilogueFwdINS6_IJSA_SA_SB_EEES9_SE_SG_Li256ELb1ELb1ELb0ELb0EEENS1_36VarlenDynamicPersistentTileSchedulerILi128ELi96ELi256ELi128ELb0ELb1ELb1ELb1ELb0ELb1EEEEEEEEEvNT_6ParamsE --------------------------
	.section	.text._ZN7cutlass13device_kernelIN5flash11enable_sm90INS1_16FlashAttnFwdSm90INS1_25CollectiveMainloopFwdSm90ILi2EN4cute5tupleIJNS5_1CILi1EEES8_S8_EEENS6_IJNS7_ILi128EEENS7_ILi96EEENS7_ILi192EEEEEELi128ENS_6half_tEfNS_4arch4Sm90ELb0ELb1ELb1ELb1ELb0ELb0ELb0ELb1ELb1ELb1ELb0ELb0EEENS1_21CollectiveEpilogueFwdINS6_IJSA_SA_SB_EEES9_SE_SG_Li256ELb1ELb1ELb0ELb0EEENS1_36VarlenDynamicPersistentTileSchedulerILi128ELi96ELi256ELi128ELb0ELb1ELb1ELb1ELb0ELb1EEEEEEEEEvNT_6ParamsE,"ax",@progbits
	.align	128
.text._ZN7cutlass13device_kernelIN5flash11enable_sm90INS1_16FlashAttnFwdSm90INS1_25CollectiveMainloopFwdSm90ILi2EN4cute5tupleIJNS5_1CILi1EEES8_S8_EEENS6_IJNS7_ILi128EEENS7_ILi96EEENS7_ILi192EEEEEELi128ENS_6half_tEfNS_4arch4Sm90ELb0ELb1ELb1ELb1ELb0ELb0ELb0ELb1ELb1ELb1ELb0ELb0EEENS1_21CollectiveEpilogueFwdINS6_IJSA_SA_SB_EEES9_SE_SG_Li256ELb1ELb1ELb0ELb0EEENS1_36VarlenDynamicPersistentTileSchedulerILi128ELi96ELi256ELi128ELb0ELb1ELb1ELb1ELb0ELb1EEEEEEEEEvNT_6ParamsE:
        .type           _ZN7cutlass13device_kernelIN5flash11enable_sm90INS1_16FlashAttnFwdSm90INS1_25CollectiveMainloopFwdSm90ILi2EN4cute5tupleIJNS5_1CILi1EEES8_S8_EEENS6_IJNS7_ILi128EEENS7_ILi96EEENS7_ILi192EEEEEELi128ENS_6half_tEfNS_4arch4Sm90ELb0ELb1ELb1ELb1ELb0ELb0ELb0ELb1ELb1ELb1ELb0ELb0EEENS1_21CollectiveEpilogueFwdINS6_IJSA_SA_SB_EEES9_SE_SG_Li256ELb1ELb1ELb0ELb0EEENS1_36VarlenDynamicPersistentTileSchedulerILi128ELi96ELi256ELi128ELb0ELb1ELb1ELb1ELb0ELb1EEEEEEEEEvNT_6ParamsE,@function
        .size           _ZN7cutlass13device_kernelIN5flash11enable_sm90INS1_16FlashAttnFwdSm90INS1_25CollectiveMainloopFwdSm90ILi2EN4cute5tupleIJNS5_1CILi1EEES8_S8_EEENS6_IJNS7_ILi128EEENS7_ILi96EEENS7_ILi192EEEEEELi128ENS_6half_tEfNS_4arch4Sm90ELb0ELb1ELb1ELb1ELb0ELb0ELb0ELb1ELb1ELb1ELb0ELb0EEENS1_21CollectiveEpilogueFwdINS6_IJSA_SA_SB_EEES9_SE_SG_Li256ELb1ELb1ELb0ELb0EEENS1_36VarlenDynamicPersistentTileSchedulerILi128ELi96ELi256ELi128ELb0ELb1ELb1ELb1ELb0ELb1EEEEEEEEEvNT_6ParamsE,(.L_x_15279 - _ZN7cutlass13device_kernelIN5flash11enable_sm90INS1_16FlashAttnFwdSm90INS1_25CollectiveMainloopFwdSm90ILi2EN4cute5tupleIJNS5_1CILi1EEES8_S8_EEENS6_IJNS7_ILi128EEENS7_ILi96EEENS7_ILi192EEEEEELi128ENS_6half_tEfNS_4arch4Sm90ELb0ELb1ELb1ELb1ELb0ELb0ELb0ELb1ELb1ELb1ELb0ELb0EEENS1_21CollectiveEpilogueFwdINS6_IJSA_SA_SB_EEES9_SE_SG_Li256ELb1ELb1ELb0ELb0EEENS1_36VarlenDynamicPersistentTileSchedulerILi128ELi96ELi256ELi128ELb0ELb1ELb1ELb1ELb0ELb1EEEEEEEEEvNT_6ParamsE)
        .other          _ZN7cutlass13device_kernelIN5flash11enable_sm90INS1_16FlashAttnFwdSm90INS1_25CollectiveMainloopFwdSm90ILi2EN4cute5tupleIJNS5_1CILi1EEES8_S8_EEENS6_IJNS7_ILi128EEENS7_ILi96EEENS7_ILi192EEEEEELi128ENS_6half_tEfNS_4arch4Sm90ELb0ELb1ELb1ELb1ELb0ELb0ELb0ELb1ELb1ELb1ELb0ELb0EEENS1_21CollectiveEpilogueFwdINS6_IJSA_SA_SB_EEES9_SE_SG_Li256ELb1ELb1ELb0ELb0EEENS1_36VarlenDynamicPersistentTileSchedulerILi128ELi96ELi256ELi128ELb0ELb1ELb1ELb1ELb0ELb1EEEEEEEEEvNT_6ParamsE,@"STO_CUDA_ENTRY STV_DEFAULT"
_ZN7cutlass13device_kernelIN5flash11enable_sm90INS1_16FlashAttnFwdSm90INS1_25CollectiveMainloopFwdSm90ILi2EN4cute5tupleIJNS5_1CILi1EEES8_S8_EEENS6_IJNS7_ILi128EEENS7_ILi96EEENS7_ILi192EEEEEELi128ENS_6half_tEfNS_4arch4Sm90ELb0ELb1ELb1ELb1ELb0ELb0ELb0ELb1ELb1ELb1ELb0ELb0EEENS1_21CollectiveEpilogueFwdINS6_IJSA_SA_SB_EEES9_SE_SG_Li256ELb1ELb1ELb0ELb0EEENS1_36VarlenDynamicPersistentTileSchedulerILi128ELi96ELi256ELi128ELb0ELb1ELb1ELb1ELb0ELb1EEEEEEEEEvNT_6ParamsE:
        /* <DEDUP_REMOVED lines=18> */
.L_x_1339:
[----:B------:R-:W-:Y:S05]  /*0120*/  BSYNC B0 ;  /* 0x0000000000007941 */ /* 0x000fea0003800000 */
.L_x_1338:
        /* <DEDUP_REMOVED lines=41> */
.L_x_1340:
        /* <DEDUP_REMOVED lines=22> */
.L_x_1341:
        /* <DEDUP_REMOVED lines=18> */
.L_x_1342:
        /* <DEDUP_REMOVED lines=22> */
.L_x_1343:
        /* <DEDUP_REMOVED lines=22> */
.L_x_1344:
        /* <DEDUP_REMOVED lines=8> */
.L_x_1346:
        /* <DEDUP_REMOVED lines=15> */
[----:B------:R-:W-:Y:S01]  /*0a70*/  IMAD.MOV.U32 R166, RZ, RZ, RZ ;  /* 0x000000ffffa67224 */ /* 0x000fe200078e00ff */
[----:B------:R-:W-:Y:S01]  /*0a80*/  UMOV UR36, URZ ;  /* 0x0000003f00247c82 */ /* 0x000fe20008000000 */
[----:B------:R-:W-:Y:S01]  /*0a90*/  UMOV UR37, URZ ;  /* 0x0000003f00257c82 */ /* 0x000fe20008000000 */
[----:B------:R-:W0:Y:S02]  /*0aa0*/  S2R R0, SR_TID.X ;  /* 0x0000000000007919 */ /* 0x000e240000002100 */
[----:B0-----:R-:W-:-:S05]  /*0ab0*/  VIADD R173, R0, 0xffffff80 ;  /* 0xffffff8000ad7836 */ /* 0x001fca0000000000 */
[----:B------:R-:W-:-:S04]  /*0ac0*/  SHF.R.S32.HI R0, RZ, 0x1f, R173 ;  /* 0x0000001fff007819 */ /* 0x000fc800000114ad */
[CC--:B------:R-:W-:Y:S02]  /*0ad0*/  LEA.HI R3, R0.reuse, R173.reuse, RZ, 0x7 ;  /* 0x000000ad00037211 */ /* 0x0c0fe400078f38ff */
[CC--:B------:R-:W-:Y:S02]  /*0ae0*/  LEA.HI R4, R0.reuse, R173.reuse, RZ, 0x5 ;  /* 0x000000ad00047211 */ /* 0x0c0fe400078f28ff */
[----:B------:R-:W-:Y:S02]  /*0af0*/  LEA.HI R10, R0, R173, RZ, 0x2 ;  /* 0x000000ad000a7211 */ /* 0x000fe400078f10ff */
[----:B------:R-:W-:Y:S01]  /*0b00*/  SHF.R.S32.HI R168, RZ, 0x7, R3 ;  /* 0x00000007ffa87819 */ /* 0x000fe20000011403 */
[----:B------:R-:W-:Y:S01]  /*0b10*/  IMAD.SHL.U32 R6, R4, 0x20, RZ ;  /* 0x0000002004067824 */ /* 0x000fe200078e00ff */
[----:B------:R-:W-:-:S04]  /*0b20*/  LOP3.LUT R10, R10, 0xfffffffc, RZ, 0xc0, !PT ;  /* 0xfffffffc0a0a7812 */ /* 0x000fc800078ec0ff */
[----:B------:R-:W-:Y:S01]  /*0b30*/  LOP3.LUT R7, R6, 0xfffffc00, RZ, 0xc0, !PT ;  /* 0xfffffc0006077812 */ /* 0x000fe200078ec0ff */
[----:B------:R-:W-:Y:S01]  /*0b40*/  IMAD.IADD R10, R173, 0x1, -R10 ;  /* 0x00000001ad0a7824 */ /* 0x000fe200078e0a0a */
[----:B--2---:R-:W-:Y:S02]  /*0b50*/  R2UR UR4, R2 ;  /* 0x00000000020472ca */ /* 0x004fe400000e0000 */
[C---:B------:R-:W-:Y:S02]  /*0b60*/  LOP3.LUT R2, R3.reuse, 0xffffff80, RZ, 0xc0, !PT ;  /* 0xffffff8003027812 */ /* 0x040fe400078ec0ff */
[----:B------:R-:W-:-:S03]  /*0b70*/  LEA.HI R3, R3, R168, RZ, 0x1 ;  /* 0x000000a803037211 */ /* 0x000fc600078f08ff */
[----:B------:R-:W-:Y:S01]  /*0b80*/  IMAD.IADD R167, R173, 0x1, -R2 ;  /* 0x00000001ada77824 */ /* 0x000fe200078e0a02 */
[CC--:B------:R-:W-:Y:S02]  /*0b90*/  LEA.HI R2, R0.reuse, R173.reuse, RZ, 0x4 ;  /* 0x000000ad00027211 */ /* 0x0c0fe400078f20ff */
[----:B------:R-:W-:Y:S02]  /*0ba0*/  LEA.HI R0, R0, R173, RZ, 0x3 ;  /* 0x000000ad00007211 */ /* 0x000fe400078f18ff */
[----:B------:R-:W-:Y:S01]  /*0bb0*/  SHF.R.S32.HI R8, RZ, 0x1f, R167 ;  /* 0x0000001fff087819 */ /* 0x000fe200000114a7 */
[----:B------:R-:W-:Y:S01]  /*0bc0*/  ULOP3.LUT UR61, UR4, 0x1, URZ, 0xfc, !UPT ;  /* 0x00000001043d7892 */ /* 0x000fe2000f8efc3f */
[----:B------:R-:W-:Y:S02]  /*0bd0*/  SHF.R.S32.HI R5, RZ, 0x4, R2 ;  /* 0x00000004ff057819 */ /* 0x000fe40000011402 */
[----:B------:R-:W-:Y:S02]  /*0be0*/  LEA.HI R9, R8, R167, RZ, 0x2 ;  /* 0x000000a708097211 */ /* 0x000fe400078f10ff */
[----:B------:R-:W-:-:S02]  /*0bf0*/  LOP3.LUT R4, R2, 0x3fffff0, RZ, 0xc0, !PT ;  /* 0x03fffff002047812 */ /* 0x000fc400078ec0ff */
[--C-:B------:R-:W-:Y:S02]  /*0c00*/  SHF.R.S32.HI R6, RZ, 0x2, R9.reuse ;  /* 0x00000002ff067819 */ /* 0x100fe40000011409 */
[----:B------:R-:W-:Y:S01]  /*0c10*/  SHF.R.S32.HI R11, RZ, 0x1f, R9 ;  /* 0x0000001fff0b7819 */ /* 0x000fe20000011409 */
[----:B------:R-:W-:Y:S01]  /*0c20*/  IMAD.IADD R4, R173, 0x1, -R4 ;  /* 0x00000001ad047824 */ /* 0x000fe200078e0a04 */
[----:B------:R-:W-:Y:S02]  /*0c30*/  LEA.HI R2, R2, R5, RZ, 0x1 ;  /* 0x0000000502027211 */ /* 0x000fe400078f08ff */
[----:B------:R-:W-:Y:S01]  /*0c40*/  LEA.HI R11, R11, R6, RZ, 0x3 ;  /* 0x000000060b0b7211 */ /* 0x000fe200078f18ff */
[----:B------:R-:W-:Y:S01]  /*0c50*/  IMAD R7, R4, 0x40, R7 ;  /* 0x0000004004077824 */ /* 0x000fe200078e0207 */
[----:B------:R-:W-:Y:S02]  /*0c60*/  LOP3.LUT R162, R0, 0xfffffff8, RZ, 0xc0, !PT ;  /* 0xfffffff800a27812 */ /* 0x000fe400078ec0ff */
[----:B------:R-:W-:-:S02]  /*0c70*/  LOP3.LUT R11, R11, 0xfffffff8, RZ, 0xc0, !PT ;  /* 0xfffffff80b0b7812 */ /* 0x000fc400078ec0ff */
[----:B------:R-:W-:Y:S01]  /*0c80*/  LEA.HI R8, R8, R167, RZ, 0x5 ;  /* 0x000000a708087211 */ /* 0x000fe200078f28ff */
[----:B------:R-:W-:Y:S01]  /*0c90*/  IMAD.IADD R162, R173, 0x1, -R162 ;  /* 0x00000001ada27824 */ /* 0x000fe200078e0aa2 */
[----:B------:R-:W-:Y:S01]  /*0ca0*/  LOP3.LUT R2, R2, 0x1ffffffe, RZ, 0xc0, !PT ;  /* 0x1ffffffe02027812 */ /* 0x000fe200078ec0ff */
[----:B------:R-:W-:Y:S01]  /*0cb0*/  IMAD.IADD R11, R6, 0x1, -R11 ;  /* 0x00000001060b7824 */ /* 0x000fe200078e0a0b */
[----:B------:R-:W-:Y:S01]  /*0cc0*/  SHF.R.S32.HI R8, RZ, 0x5, R8 ;  /* 0x00000005ff087819 */ /* 0x000fe20000011408 */
[----:B------:R-:W-:Y:S01]  /*0cd0*/  IMAD.SHL.U32 R160, R162, 0x8, RZ ;  /* 0x00000008a2a07824 */ /* 0x000fe200078e00ff */
[----:B------:R-:W-:Y:S01]  /*0ce0*/  LEA.HI R4, R10, R10, RZ, 0x1 ;  /* 0x0000000a0a047211 */ /* 0x000fe200078f08ff */
[----:B------:R-:W-:Y:S01]  /*0cf0*/  IMAD.IADD R2, R5, 0x1, -R2 ;  /* 0x0000000105027824 */ /* 0x000fe200078e0a02 */
[----:B------:R-:W-:Y:S01]  /*0d00*/  LOP3.LUT R3, R3, 0x3fffffe, RZ, 0xc0, !PT ;  /* 0x03fffffe03037812 */ /* 0x000fe200078ec0ff */
[----:B------:R-:W-:Y:S01]  /*0d10*/  IMAD R8, R8, 0x10, R11 ;  /* 0x0000001008087824 */ /* 0x000fe200078e020b */
[----:B------:R-:W-:Y:S01]  /*0d20*/  LOP3.LUT R5, R4, 0x1ffffffe, RZ, 0xc0, !PT ;  /* 0x1ffffffe04057812 */ /* 0x000fe200078ec0ff */
[----:B------:R-:W-:Y:S01]  /*0d30*/  IMAD R170, R2, 0x8, R7 ;  /* 0x0000000802aa7824 */ /* 0x000fe200078e0207 */
[----:B------:R-:W-:Y:S01]  /*0d40*/  LOP3.LUT R2, R9, 0x7ffffffc, RZ, 0xc0, !PT ;  /* 0x7ffffffc09027812 */ /* 0x000fe200078ec0ff */
[----:B------:R-:W-:Y:S01]  /*0d50*/  IMAD.IADD R3, R168, 0x1, -R3 ;  /* 0x00000001a8037824 */ /* 0x000fe200078e0a03 */
[----:B------:R-:W-:Y:S01]  /*0d60*/  SHF.R.S32.HI R165, RZ, 0x3, R0 ;  /* 0x00000003ffa57819 */ /* 0x000fe20000011400 */
[----:B------:R-:W-:Y:S01]  /*0d70*/  VIADD R161, R160, 0x40 ;  /* 0x00000040a0a17836 */ /* 0x000fe20000000000 */
[----:B------:R-:W-:Y:S01]  /*0d80*/  SHF.R.S32.HI R172, RZ, 0x1f, R160 ;  /* 0x0000001fffac7819 */ /* 0x000fe200000114a0 */
[----:B------:R-:W-:-:S02]  /*0d90*/  IMAD.IADD R22, R10, 0x1, -R5 ;  /* 0x000000010a167824 */ /* 0x000fc400078e0a05 */
[----:B------:R-:W-:Y:S01]  /*0da0*/  IMAD R169, R3, 0x40, R8 ;  /* 0x0000004003a97824 */ /* 0x000fe200078e0208 */
[----:B------:R-:W-:Y:S01]  /*0db0*/  SHF.R.S32.HI R171, RZ, 0x1f, R161 ;  /* 0x0000001fffab7819 */ /* 0x000fe200000114a1 */
[----:B------:R-:W-:Y:S02]  /*0dc0*/  IMAD.IADD R19, R167, 0x1, -R2 ;  /* 0x00000001a7137824 */ /* 0x000fe400078e0a02 */
[----:B------:R-:W-:-:S07]  /*0dd0*/  IMAD R22, R22, 0x8, R169 ;  /* 0x0000000816167824 */ /* 0x000fce00078e02a9 */
.L_x_1446:
[----:B0---4-:R-:W0:Y:S01]  /*0de0*/  LDC.64 R2, c[0x0][0xa28] ;  /* 0x00028a00ff027b82 */ /* 0x011e220000000a00 */
[----:B------:R-:W-:Y:S01]  /*0df0*/  IMAD.MOV.U32 R7, RZ, RZ, RZ ;  /* 0x000000ffff077224 */ /* 0x000fe200078e00ff */
[----:B------:R-:W-:-:S06]  /*0e00*/  ULDC.64 UR6, c[0x0][0x208] ;  /* 0x0000820000067ab9 */ /* 0x000fcc0000000a00 */
[----:B--2---:R-:W1:Y:S01]  /*0e10*/  LDC.64 R4, c[0x0][0xa18] ;  /* 0x00028600ff047b82 */ /* 0x004e620000000a00 */
[----:B0-----:R-:W-:-:S04]  /*0e20*/  ISETP.NE.U32.AND P0, PT, R2, RZ, PT ;  /* 0x000000ff0200720c */ /* 0x001fc80003f05070 */
[----:B------:R-:W-:Y:S02]  /*0e30*/  ISETP.NE.AND.EX P0, PT, R3, RZ, PT, P0 ;  /* 0x000000ff0300720c */ /* 0x000fe40003f05300 */
[----:B-1----:R-:W-:-:S04]  /*0e40*/  ISETP.NE.U32.AND P1, PT, R4, RZ, PT ;  /* 0x000000ff0400720c */ /* 0x002fc80003f25070 */
[----:B------:R-:W-:-:S07]  /*0e50*/  ISETP.NE.AND.EX P1, PT, R5, RZ, PT, P1 ;  /* 0x000000ff0500720c */ /* 0x000fce0003f25310 */
[----:B------:R-:W0:Y:S08]  /*0e60*/  @P0 LDC.64 R2, c[0x0][0xa28] ;  /* 0x00028a00ff020b82 */ /* 0x000e300000000a00 */
[----:B------:R-:W1:Y:S01]  /*0e70*/  @P1 LDC.64 R4, c[0x0][0xa18] ;  /* 0x00028600ff041b82 */ /* 0x000e620000000a00 */
[----:B------:R-:W-:Y:S02]  /*0e80*/  ULDC UR4, c[0x0][0x288] ;  /* 0x0000a20000047ab9 */ /* 0x000fe40000000800 */
[----:B------:R-:W-:Y:S01]  /*0e90*/  IMAD.U32 R17, RZ, RZ, UR4 ;  /* 0x00000004ff117e24 */ /* 0x000fe2000f8e00ff */
[----:B------:R-:W-:-:S02]  /*0ea0*/  ULDC.64 UR4, c[0x0][0x418] ;  /* 0x0001060000047ab9 */ /* 0x000fc40000000a00 */
[----:B------:R-:W-:-:S03]  /*0eb0*/  UISETP.NE.U32.AND UP0, UPT, UR4, URZ, UPT ;  /* 0x0000003f0400728c */ /* 0x000fc6000bf05070 */
[----:B------:R-:W-:Y:S01]  /*0ec0*/  ULDC UR4, c[0x0][0x424] ;  /* 0x0001090000047ab9 */ /* 0x000fe20000000800 */
[----:B------:R-:W-:-:S03]  /*0ed0*/  UISETP.NE.AND.EX UP0, UPT, UR5, URZ, UPT, UP0 ;  /* 0x0000003f0500728c */ /* 0x000fc6000bf05300 */
[----:B------:R-:W-:Y:S01]  /*0ee0*/  ULDC UR5, c[0x0][0x2f0] ;  /* 0x0000bc0000057ab9 */ /* 0x000fe20000000800 */
[----:B0-----:R-:W-:-:S04]  /*0ef0*/  @P0 IMAD.WIDE R2, R47, 0x4, R2 ;  /* 0x000000042f020825 */ /* 0x001fc800078e0202 */
[----:B-1----:R-:W-:Y:S01]  /*0f00*/  @P1 IMAD.WIDE R4, R47, 0x4, R4 ;  /* 0x000000042f041825 */ /* 0x002fe200078e0204 */
[----:B------:R0:W5:Y:S01]  /*0f10*/  @P0 LDG.E R7, desc[UR6][R2.64] ;  /* 0x0000000602070981 */ /* 0x000162000c1e1900 */
[----:B------:R-:W-:-:S03]  /*0f20*/  USEL UR4, UR4, 0x1, UP0 ;  /* 0x0000000104047887 */ /* 0x000fc60008000000 */
[----:B------:R0:W5:Y:S01]  /*0f30*/  @P1 LDG.E R17, desc[UR6][R4.64] ;  /* 0x0000000604111981 */ /* 0x000162000c1e1900 */
[----:B------:R-:W-:Y:S01]  /*0f40*/  ULDC.64 UR6, c[0x0][0xa20] ;  /* 0x0002880000067ab9 */ /* 0x000fe20000000a00 */
[----:B------:R-:W-:Y:S01]  /*0f50*/  UIMAD UR4, UR4, UR5, URZ ;  /* 0x00000005040472a4 */ /* 0x000fe2000f8e023f */
[----:B------:R-:W-:Y:S01]  /*0f60*/  ISETP.NE.U32.AND P2, PT, RZ, UR6, PT ;  /* 0x00000006ff007c0c */ /* 0x000fe2000bf45070 */
[----:B------:R-:W-:-:S03]  /*0f70*/  IMAD.MOV.U32 R163, RZ, RZ, R46 ;  /* 0x000000ffffa37224 */ /* 0x000fc600078e002e */
[----:B------:R-:W-:Y:S01]  /*0f80*/  ISETP.NE.AND.EX P2, PT, RZ, UR7, PT, P2 ;  /* 0x00000007ff007c0c */ /* 0x000fe2000bf45320 */
[----:B---3--:R-:W-:-:S12]  /*0f90*/  @P1 BRA `(.L_x_1347) ;  /* 0x0000000000281947 */ /* 0x008fd80003800000 */
[----:B------:R-:W-:Y:S02]  /*0fa0*/  ULDC.64 UR6, c[0x0][0xa00] ;  /* 0x0002800000067ab9 */ /* 0x000fe40000000a00 */
[----:B------:R-:W-:-:S04]  /*0fb0*/  ISETP.NE.U32.AND P0, PT, RZ, UR6, PT ;  /* 0x00000006ff007c0c */ /* 0x000fc8000bf05070 */
[----:B------:R-:W-:-:S13]  /*0fc0*/  ISETP.NE.AND.EX P0, PT, RZ, UR7, PT, P0 ;  /* 0x00000007ff007c0c */ /* 0x000fda000bf05300 */
[----:B------:R-:W-:Y:S05]  /*0fd0*/  @!P0 BRA `(.L_x_1347) ;  /* 0x0000000000188947 */ /* 0x000fea0003800000 */
[----:B0-----:R-:W0:Y:S01]  /*0fe0*/  LDC.64 R2, c[0x0][0xa00] ;  /* 0x00028000ff027b82 */ /* 0x001e220000000a00 */
[----:B------:R-:W-:Y:S01]  /*0ff0*/  ULDC.64 UR6, c[0x0][0x208] ;  /* 0x0000820000067ab9 */ /* 0x000fe20000000a00 */
[----:B0-----:R-:W-:-:S05]  /*1000*/  IMAD.WIDE R2, R47, 0x4, R2 ;  /* 0x000000042f027825 */ /* 0x001fca00078e0202 */
[----:B-----5:R-:W2:Y:S04]  /*1010*/  LDG.E R17, desc[UR6][R2.64] ;  /* 0x0000000602117981 */ /* 0x020ea8000c1e1900 */
[----:B------:R-:W2:Y:S02]  /*1020*/  LDG.E R0, desc[UR6][R2.64+0x4] ;  /* 0x0000040602007981 */ /* 0x000ea4000c1e1900 */
[----:B--2---:R-:W-:-:S07]  /*1030*/  IMAD.IADD R17, R0, 0x1, -R17 ;  /* 0x0000000100117824 */ /* 0x004fce00078e0a11 */
.L_x_1347:
[----:B------:R-:W-:Y:S02]  /*1040*/  IMAD.U32 R16, RZ, RZ, UR4 ;  /* 0x00000004ff107e24 */ /* 0x000fe4000f8e00ff */
[----:B------:R-:W-:Y:S01]  /*1050*/  IMAD.MOV.U32 R164, RZ, RZ, R47 ;  /* 0x000000ffffa47224 */ /* 0x000fe200078e002f */
[----:B------:R-:W-:Y:S06]  /*1060*/  @!P2 BRA `(.L_x_1348) ;  /* 0x000000000014a947 */ /* 0x000fec0003800000 */
[----:B0-----:R-:W0:Y:S01]  /*1070*/  LDC.64 R2, c[0x0][0xa20] ;  /* 0x00028800ff027b82 */ /* 0x001e220000000a00 */
[----:B------:R-:W-:Y:S01]  /*1080*/  ULDC.64 UR4, c[0x0][0x208] ;  /* 0x0000820000047ab9 */ /* 0x000fe20000000a00 */
[----:B0-----:R-:W-:-:S05]  /*1090*/  IMAD.WIDE R2, R47, 0x4, R2 ;  /* 0x000000042f027825 */ /* 0x001fca00078e0202 */
[----:B------:R1:W5:Y:S01]  /*10a0*/  LDG.E R16, desc[UR4][R2.64] ;  /* 0x0000000402107981 */ /* 0x000362000c1e1900 */
[----:B------:R-:W-:Y:S05]  /*10b0*/  BRA `(.L_x_1349) ;  /* 0x0000000000287947 */ /* 0x000fea0003800000 */
.L_x_1348:
[----:B------:R-:W-:Y:S02]  /*10c0*/  ULDC.64 UR4, c[0x0][0xa08] ;  /* 0x0002820000047ab9 */ /* 0x000fe40000000a00 */
[----:B------:R-:W-:-:S04]  /*10d0*/  ISETP.NE.U32.AND P0, PT, RZ, UR4, PT ;  /* 0x00000004ff007c0c */ /* 0x000fc8000bf05070 */
[----:B------:R-:W-:-:S13]  /*10e0*/  ISETP.NE.AND.EX P0, PT, RZ, UR5, PT, P0 ;  /* 0x00000005ff007c0c */ /* 0x000fda000bf05300 */
[----:B------:R-:W-:Y:S05]  /*10f0*/  @!P0 BRA `(.L_x_1349) ;  /* 0x0000000000188947 */ /* 0x000fea0003800000 */
[----:B0-----:R-:W0:Y:S01]  /*1100*/  LDC.64 R2, c[0x0][0xa08] ;  /* 0x00028200ff027b82 */ /* 0x001e220000000a00 */
[----:B------:R-:W-:Y:S01]  /*1110*/  ULDC.64 UR4, c[0x0][0x208] ;  /* 0x0000820000047ab9 */ /* 0x000fe20000000a00 */
[----:B0-----:R-:W-:-:S05]  /*1120*/  IMAD.WIDE R2, R47, 0x4, R2 ;  /* 0x000000042f027825 */ /* 0x001fca00078e0202 */
[----:B------:R-:W2:Y:S04]  /*1130*/  LDG.E R16, desc[UR4][R2.64] ;  /* 0x0000000402107981 */ /* 0x000ea8000c1e1900 */
[----:B------:R-:W2:Y:S02]  /*1140*/  LDG.E R5, desc[UR4][R2.64+0x4] ;  /* 0x0000040402057981 */ /* 0x000ea4000c1e1900 */
[----:B--2---:R-:W-:-:S07]  /*1150*/  IMAD.IADD R16, R5, 0x1, -R16 ;  /* 0x0000000105107824 */ /* 0x004fce00078e0a10 */
.L_x_1349:
[----:B------:R-:W2:Y:S01]  /*1160*/  LDC R0, c[0x0][0x448] ;  /* 0x00011200ff007b82 */ /* 0x000ea20000000800 */
[----:B------:R-:W-:Y:S02]  /*1170*/  IMAD.SHL.U32 R18, R45, 0x80, RZ ;  /* 0x000000802d127824 */ /* 0x000fe400078e00ff */
[----:B-----5:R-:W-:-:S05]  /*1180*/  IMAD.IADD R16, R16, 0x1, -R7 ;  /* 0x0000000110107824 */ /* 0x020fca00078e0a07 */
[----:B------:R-:W3:Y:S01]  /*1190*/  LDC.64 R8, c[0x0][0x9e0] ;  /* 0x00027800ff087b82 */ /* 0x000ee20000000a00 */
[----:B--2---:R-:W-:Y:S01]  /*11a0*/  ISETP.NE.AND P1, PT, R0, 0x1, PT ;  /* 0x000000010000780c */ /* 0x004fe20003f25270 */
[----:B------:R-:W-:Y:S01]  /*11b0*/  VIADD R0, R18, 0x7f ;  /* 0x0000007f12007836 */ /* 0x000fe20000000000 */
[----:B---3--:R-:W-:-:S11]  /*11c0*/  ISETP.GE.AND P2, PT, R9, 0x1, PT ;  /* 0x000000010900780c */ /* 0x008fd60003f46270 */
[----:B01----:R-:W0:Y:S08]  /*11d0*/  @P1 LDC R3, c[0x0][0x44c] ;  /* 0x00011300ff031b82 */ /* 0x003e300000000800 */
[----:B------:R-:W1:Y:S01]  /*11e0*/  @P1 LDC R5, c[0x0][0x450] ;  /* 0x00011400ff051b82 */ /* 0x000e620000000800 */
[----:B0-----:R-:W-:Y:S01]  /*11f0*/  @P1 IMAD.HI.U32 R2, R0, R3, RZ ;  /* 0x0000000300021227 */ /* 0x001fe200078e00ff */
[----:B------:R-:W-:-:S04]  /*1200*/  IADD3 R3, R16, 0x1, -R17 ;  /* 0x0000000110037810 */ /* 0x000fc80007ffe811 */
[----:B-1----:R-:W-:-:S05]  /*1210*/  @P1 SHF.R.U32.HI R0, RZ, R5, R2 ;  /* 0x00000005ff001219 */ /* 0x002fca0000011602 */
        /* <DEDUP_REMOVED lines=13> */
.L_x_1351:
[----:B------:R-:W-:-:S13]  /*12f0*/  ISETP.NE.AND P0, PT, R9, 0x1, PT ;  /* 0x000000010900780c */ /* 0x000fda0003f05270 */
[----:B------:R-:W0:Y:S02]  /*1300*/  @P0 LDC.64 R4, c[0x0][0x9e8] ;  /* 0x00027a00ff040b82 */ /* 0x000e240000000a00 */
[----:B0-----:R-:W-:-:S05]  /*1310*/  @P0 IMAD.HI.U32 R4, R2, R4, RZ ;  /* 0x0000000402040227 */ /* 0x001fca00078e00ff */
[----:B------:R-:W-:-:S07]  /*1320*/  @P0 SHF.R.U32.HI R2, RZ, R5, R4 ;  /* 0x00000005ff020219 */ /* 0x000fce0000011604 */
.L_x_1352:
[----:B------:R-:W-:-:S05]  /*1330*/  IMAD R3, R2, R9, R9 ;  /* 0x0000000902037224 */ /* 0x000fca00078e0209 */
[----:B------:R-:W-:-:S07]  /*1340*/  VIMNMX R0, R0, R3, PT ;  /* 0x0000000300007248 */ /* 0x000fce0003fe0100 */
.L_x_1350:
[----:B------:R-:W0:Y:S01]  /*1350*/  @P1 LDC R3, c[0x0][0x44c] ;  /* 0x00011300ff031b82 */ /* 0x000e220000000800 */
[----:B------:R-:W-:Y:S01]  /*1360*/  VIADD R2, R0, 0x5f ;  /* 0x0000005f00027836 */ /* 0x000fe20000000000 */
[----:B------:R-:W-:Y:S01]  /*1370*/  ULDC UR4, c[0x0][0x9dc] ;  /* 0x0002770000047ab9 */ /* 0x000fe20000000800 */
[----:B------:R-:W-:Y:S02]  /*1380*/  VIADD R0, R16, 0x5f ;  /* 0x0000005f10007836 */ /* 0x000fe40000000000 */
[----:B------:R-:W-:Y:S02]  /*1390*/  IMAD.MOV.U32 R4, RZ, RZ, R18 ;  /* 0x000000ffff047224 */ /* 0x000fe400078e0012 */
[----:B------:R-:W-:Y:S01]  /*13a0*/  IMAD.HI R0, R0, 0x2aaaaaab, RZ ;  /* 0x2aaaaaab00007827 */ /* 0x000fe200078e02ff */
[----:B------:R-:W1:Y:S03]  /*13b0*/  @P1 LDC R6, c[0x0][0x450] ;  /* 0x00011400ff061b82 */ /* 0x000e660000000800 */
[----:B------:R-:W-:-:S04]  /*13c0*/  IMAD.HI R2, R2, 0x2aaaaaab, RZ ;  /* 0x2aaaaaab02027827 */ /* 0x000fc800078e02ff */
[----:B------:R-:W-:Y:S01]  /*13d0*/  IMAD.IADD R73, R16, 0x1, -R17 ;  /* 0x0000000110497824 */ /* 0x000fe200078e0a11 */
[----:B------:R-:W-:-:S04]  /*13e0*/  SHF.R.U32.HI R5, RZ, 0x1f, R2 ;  /* 0x0000001fff057819 */ /* 0x000fc80000011602 */
[----:B------:R-:W-:Y:S01]  /*13f0*/  LEA.HI.SX32 R72, R2, R5, 0x1c ;  /* 0x0000000502487211 */ /* 0x000fe200078fe2ff */
[----:B0-----:R-:W-:-:S05]  /*1400*/  @P1 IMAD.HI.U32 R3, R18, R3, RZ ;  /* 0x0000000312031227 */ /* 0x001fca00078e00ff */
[----:B-1----:R-:W-:Y:S02]  /*1410*/  @P1 SHF.R.U32.HI R4, RZ, R6, R3 ;  /* 0x00000006ff041219 */ /* 0x002fe40000011603 */
[----:B------:R-:W-:-:S04]  /*1420*/  SHF.R.U32.HI R3, RZ, 0x1f, R0 ;  /* 0x0000001fff037819 */ /* 0x000fc80000011600 */
[----:B------:R-:W-:Y:S01]  /*1430*/  LEA.HI.SX32 R3, R0, R3, 0x1c ;  /* 0x0000000300037211 */ /* 0x000fe200078fe2ff */
[----:B------:R-:W-:-:S03]  /*1440*/  IMAD.IADD R0, R73, 0x1, R4 ;  /* 0x0000000149007824 */ /* 0x000fc600078e0204 */
[----:B------:R-:W-:Y:S01]  /*1450*/  VIMNMX R72, R3, R72, PT ;  /* 0x0000004803487248 */ /* 0x000fe20003fe0100 */
        /* <DEDUP_REMOVED lines=11> */
.L_x_1354:
[----:B------:R-:W-:-:S13]  /*1510*/  ISETP.NE.AND P0, PT, R9, 0x1, PT ;  /* 0x000000010900780c */ /* 0x000fda0003f05270 */
[----:B------:R-:W0:Y:S02]  /*1520*/  @P0 LDC.64 R4, c[0x0][0x9e8] ;  /* 0x00027a00ff040b82 */ /* 0x000e240000000a00 */
[----:B0-----:R-:W-:-:S05]  /*1530*/  @P0 IMAD.HI.U32 R4, R0, R4, RZ ;  /* 0x0000000400040227 */ /* 0x001fca00078e00ff */
[----:B------:R-:W-:-:S07]  /*1540*/  @P0 SHF.R.U32.HI R0, RZ, R5, R4 ;  /* 0x00000005ff000219 */ /* 0x000fce0000011604 */
.L_x_1355:
[----:B------:R-:W-:-:S05]  /*1550*/  IMAD R3, R0, R9, RZ ;  /* 0x0000000900037224 */ /* 0x000fca00078e02ff */
[----:B------:R-:W-:-:S07]  /*1560*/  VIMNMX R2, R2, R3, !PT ;  /* 0x0000000302027248 */ /* 0x000fce0007fe0100 */
.L_x_1353:
[----:B------:R-:W-:Y:S01]  /*1570*/  IMAD.HI R2, R2, 0x2aaaaaab, RZ ;  /* 0x2aaaaaab02027827 */ /* 0x000fe200078e02ff */
[----:B------:R-:W-:Y:S02]  /*1580*/  PLOP3.LUT P0, PT, PT, PT, PT, 0x80, 0x0 ;  /* 0x000000000000781c */ /* 0x000fe40003f0f070 */
[----:B------:R-:W-:Y:S02]  /*1590*/  CS2R R86, SRZ ;  /* 0x0000000000567805 */ /* 0x000fe4000001ff00 */
[----:B------:R-:W-:Y:S01]  /*15a0*/  CS2R R84, SRZ ;  /* 0x0000000000547805 */ /* 0x000fe2000001ff00 */
[----:B------:R-:W-:Y:S01]  /*15b0*/  IMAD.MOV.U32 R0, RZ, RZ, RZ ;  /* 0x000000ffff007224 */ /* 0x000fe200078e00ff */
[----:B------:R-:W-:Y:S02]  /*15c0*/  SHF.R.U32.HI R3, RZ, 0x1f, R2 ;  /* 0x0000001fff037819 */ /* 0x000fe40000011602 */
[----:B------:R-:W-:Y:S02]  /*15d0*/  CS2R R82, SRZ ;  /* 0x0000000000527805 */ /* 0x000fe4000001ff00 */
[----:B------:R-:W-:-:S02]  /*15e0*/  CS2R R80, SRZ ;  /* 0x0000000000507805 */ /* 0x000fc4000001ff00 */
[----:B------:R-:W-:Y:S02]  /*15f0*/  CS2R R78, SRZ ;  /* 0x00000000004e7805 */ /* 0x000fe4000001ff00 */
[----:B------:R-:W-:Y:S01]  /*1600*/  LEA.HI.SX32 R3, R2, R3, 0x1c ;  /* 0x0000000302037211 */ /* 0x000fe200078fe2ff */
[----:B------:R-:W-:Y:S01]  /*1610*/  IMAD.MOV.U32 R2, RZ, RZ, RZ ;  /* 0x000000ffff027224 */ /* 0x000fe200078e00ff */
[----:B------:R-:W-:Y:S02]  /*1620*/  CS2R R76, SRZ ;  /* 0x00000000004c7805 */ /* 0x000fe4000001ff00 */
[----:B------:R-:W-:Y:S02]  /*1630*/  CS2R R74, SRZ ;  /* 0x00000000004a7805 */ /* 0x000fe4000001ff00 */
[----:B------:R-:W-:Y:S02]  /*1640*/  VIMNMX R23, RZ, R3, !PT ;  /* 0x00000003ff177248 */ /* 0x000fe40007fe0100 */
[----:B------:R-:W-:-:S02]  /*1650*/  CS2R R28, SRZ ;  /* 0x00000000001c7805 */ /* 0x000fc4000001ff00 */
[----:B------:R-:W-:Y:S02]  /*1660*/  CS2R R70, SRZ ;  /* 0x0000000000467805 */ /* 0x000fe4000001ff00 */
[----:B------:R-:W-:Y:S02]  /*1670*/  CS2R R68, SRZ ;  /* 0x0000000000447805 */ /* 0x000fe4000001ff00 */
[----:B------:R-:W-:Y:S02]  /*1680*/  ISETP.GT.AND P1, PT, R72, R23, PT ;  /* 0x000000174800720c */ /* 0x000fe40003f24270 */
        /* <DEDUP_REMOVED lines=18> */
[----:B------:R-:W-:Y:S01]  /*17b0*/  CS2R R6, SRZ ;  /* 0x0000000000067805 */ /* 0x000fe2000001ff00 */
[----:B------:R-:W-:Y:S02]  /*17c0*/  IMAD.MOV.U32 R8, RZ, RZ, RZ ;  /* 0x000000ffff087224 */ /* 0x000fe400078e00ff */
[----:B------:R-:W-:Y:S02]  /*17d0*/  IMAD.MOV.U32 R91, RZ, RZ, RZ ;  /* 0x000000ffff5b7224 */ /* 0x000fe400078e00ff */
[----:B------:R-:W-:-:S02]  /*17e0*/  IMAD.MOV.U32 R10, RZ, RZ, RZ ;  /* 0x000000ffff0a7224 */ /* 0x000fc400078e00ff */
[----:B------:R-:W-:Y:S02]  /*17f0*/  IMAD.MOV.U32 R93, RZ, RZ, RZ ;  /* 0x000000ffff5d7224 */ /* 0x000fe400078e00ff */
        /* <DEDUP_REMOVED lines=34> */
.L_x_1357:
        /* <DEDUP_REMOVED lines=8> */
.L_x_1579:
[----:B------:R-:W-:Y:S05]  /*1aa0*/  @!P0 BRA `(.L_x_1359) ;  /* 0x0000000000048947 */ /* 0x000fea0003800000 */
[----:B------:R-:W-:Y:S01]  /*1ab0*/  BPT.TRAP 0x1 ;  /* 0x000000040000795c */ /* 0x000fe20000300000 */
.L_x_1359:
[----:B------:R-:W-:Y:S02]  /*1ac0*/  IMAD.U32 R15, RZ, RZ, UR37 ;  /* 0x00000025ff0f7e24 */ /* 0x000fe4000f8e00ff */
[----:B0-----:R-:W-:-:S03]  /*1ad0*/  IMAD.U32 R0, RZ, RZ, UR36 ;  /* 0x00000024ff007e24 */ /* 0x001fc6000f8e00ff */
[----:B------:R-:W-:Y:S02]  /*1ae0*/  LEA R15, R15, UR38, 0x3 ;  /* 0x000000260f0f7c11 */ /* 0x000fe4000f8e18ff */
[----:B------:R-:W-:-:S04]  /*1af0*/  SHF.L.U32 R0, R0, 0x1f, RZ ;  /* 0x0000001f00007819 */ /* 0x000fc800000006ff */
[----:B------:R0:W1:Y:S01]  /*1b00*/  SYNCS.PHASECHK.TRANS64.TRYWAIT P1, [R15+URZ+0x2a830], R0 ;  /* 0x02a830000f0075a7 */ /* 0x000062000802017f */
[----:B------:R-:W-:Y:S05]  /*1b10*/  @!P0 BRA `(.L_x_1360) ;  /* 0x0000000000048947 */ /* 0x000fea0003800000 */
[----:B------:R-:W-:Y:S01]  /*1b20*/  BPT.TRAP 0x1 ;  /* 0x000000040000795c */ /* 0x000fe20000300000 */
.L_x_1360:
[----:B------:R-:W2:Y:S02]  /*1b30*/  S2R R2, SR_TID.X ;  /* 0x0000000000027919 */ /* 0x000ea40000002100 */
[----:B--2---:R-:W-:Y:S01]  /*1b40*/  LOP3.LUT P2, RZ, R2, 0x7f, RZ, 0xc0, !PT ;  /* 0x0000007f02ff7812 */ /* 0x004fe2000784c0ff */
[----:B-1----:R-:W-:-:S12]  /*1b50*/  @P1 BRA `(.L_x_1361) ;  /* 0x0000000000081947 */ /* 0x002fd80003800000 */
[----:B------:R-:W1:Y:S02]  /*1b60*/  SYNCS.PHASECHK.TRANS64.TRYWAIT P1, [R15+URZ+0x2a830], R0 ;  /* 0x02a830000f0075a7 */ /* 0x000e64000802017f */
[----:B-1----:R-:W-:Y:S05]  /*1b70*/  @!P1 BRA `(.L_x_1362) ;  /* 0x0000015000fc9947 */ /* 0x002fea0003800000 */
.L_x_1361:
        /* <DEDUP_REMOVED lines=10> */
[----:B------:R-:W2:Y:S01]  /*1c20*/  LDC R9, c[0x0][0x448] ;  /* 0x00011200ff097b82 */ /* 0x000ea20000000800 */
[----:B------:R-:W-:Y:S01]  /*1c30*/  UMOV UR53, 0x40000040 ;  /* 0x4000004000357882 */ /* 0x000fe20000000000 */
[----:B------:R-:W-:Y:S01]  /*1c40*/  UMOV UR55, 0x40000040 ;  /* 0x4000004000377882 */ /* 0x000fe20000000000 */
[----:B------:R-:W-:Y:S01]  /*1c50*/  ULOP3.LUT UR60, UR4, 0x10000, URZ, 0xfc, !UPT ;  /* 0x00010000043c7892 */ /* 0x000fe2000f8efc3f */
[----:B------:R-:W3:Y:S01]  /*1c60*/  S2R R20, SR_TID.X ;  /* 0x0000000000147919 */ /* 0x000ee20000002100 */
[----:B------:R-:W-:Y:S01]  /*1c70*/  ULOP3.LUT UR4, UR39, 0x10000, URZ, 0xfc, !UPT ;  /* 0x0001000027047892 */ /* 0x000fe2000f8efc3f */
[----:B------:R-:W-:Y:S01]  /*1c80*/  IMAD.IADD R12, R22, 0x1, R18 ;  /* 0x00000001160c7824 */ /* 0x000fe200078e0212 */
[----:B------:R-:W-:-:S02]  /*1c90*/  UIMAD UR5, UR37, 0x900, UR60 ;  /* 0x00000900250578a4 */ /* 0x000fc4000f8e023c */
[----:B------:R-:W-:Y:S01]  /*1ca0*/  UIADD3 UR56, UR4, 0x2, URZ ;  /* 0x0000000204387890 */ /* 0x000fe2000fffe03f */
[----:B------:R-:W-:Y:S01]  /*1cb0*/  IMAD.MOV.U32 R21, RZ, RZ, R12 ;  /* 0x000000ffff157224 */ /* 0x000fe200078e000c */
[----:B------:R-:W-:Y:S01]  /*1cc0*/  UIADD3 UR58, UR5, 0x2, URZ ;  /* 0x00000002053a7890 */ /* 0x000fe2000fffe03f */
[----:B------:R-:W-:Y:S02]  /*1cd0*/  UMOV UR8, UR4 ;  /* 0x0000000400087c82 */ /* 0x000fe40008000000 */
[----:B------:R-:W-:Y:S01]  /*1ce0*/  UMOV UR10, UR5 ;  /* 0x00000005000a7c82 */ /* 0x000fe20008000000 */
[----:B------:R-:W-:Y:S01]  /*1cf0*/  UIADD3 UR52, UR4, 0x4, URZ ;  /* 0x0000000404347890 */ /* 0x000fe2000fffe03f */
[----:B------:R-:W-:Y:S01]  /*1d00*/  HGMMA.64x96x16.F32 R24, gdesc[UR8], RZ, !UPT, gsb0 ;  /* 0x01600000081879f0 */ /* 0x000fe2000c0008ff */
[----:B------:R-:W-:Y:S01]  /*1d10*/  UIADD3 UR54, UR5, 0x4, URZ ;  /* 0x0000000405367890 */ /* 0x000fe2000fffe03f */
[----:B------:R-:W-:Y:S01]  /*1d20*/  IMAD.U32 R4, RZ, RZ, UR8 ;  /* 0x00000008ff047e24 */ /* 0x000fe2000f8e00ff */
[----:B------:R-:W-:-:S02]  /*1d30*/  UIADD3 UR8, UR4, 0x6, URZ ;  /* 0x0000000604087890 */ /* 0x000fc4000fffe03f */
[----:B------:R-:W-:Y:S01]  /*1d40*/  UIADD3 UR10, UR5, 0x6, URZ ;  /* 0x00000006050a7890 */ /* 0x000fe2000fffe03f */
[----:B------:R-:W-:Y:S01]  /*1d50*/  UMOV UR9, 0x40000040 ;  /* 0x4000004000097882 */ /* 0x000fe20000000000 */
[----:B------:R-:W-:Y:S01]  /*1d60*/  UMOV UR11, 0x40000040 ;  /* 0x40000040000b7882 */ /* 0x000fe20000000000 */
[----:B------:R-:W-:Y:S01]  /*1d70*/  UIADD3 UR12, UR4, 0x400, URZ ;  /* 0x00000400040c7890 */ /* 0x000fe2000fffe03f */
[----:B--2---:R-:W-:Y:S01]  /*1d80*/  ISETP.NE.AND P2, PT, R9, 0x1, PT ;  /* 0x000000010900780c */ /* 0x004fe20003f45270 */
[----:B------:R-:W-:Y:S01]  /*1d90*/  UIADD3 UR14, UR5, 0x300, URZ ;  /* 0x00000300050e7890 */ /* 0x000fe2000fffe03f */
[----:B------:R-:W-:Y:S01]  /*1da0*/  UMOV UR13, 0x40000040 ;  /* 0x40000040000d7882 */ /* 0x000fe20000000000 */
[----:B------:R-:W-:Y:S01]  /*1db0*/  UMOV UR15, 0x40000040 ;  /* 0x40000040000f7882 */ /* 0x000fe20000000000 */
[----:B------:R-:W-:Y:S02]  /*1dc0*/  UIADD3 UR16, UR4, 0x402, URZ ;  /* 0x0000040204107890 */ /* 0x000fe4000fffe03f */
[----:B------:R-:W-:Y:S01]  /*1dd0*/  UIADD3 UR18, UR5, 0x302, URZ ;  /* 0x0000030205127890 */ /* 0x000fe2000fffe03f */
[----:B------:R-:W-:Y:S01]  /*1de0*/  UMOV UR17, 0x40000040 ;  /* 0x4000004000117882 */ /* 0x000fe20000000000 */
[----:B------:R-:W-:Y:S01]  /*1df0*/  UMOV UR19, 0x40000040 ;  /* 0x4000004000137882 */ /* 0x000fe20000000000 */
[----:B------:R-:W-:Y:S01]  /*1e00*/  UIADD3 UR20, UR4, 0x404, URZ ;  /* 0x0000040404147890 */ /* 0x000fe2000fffe03f */
[----:B---3--:R-:W-:Y:S01]  /*1e10*/  LOP3.LUT P1, RZ, R20, 0x7f, RZ, 0xc0, !PT ;  /* 0x0000007f14ff7812 */ /* 0x008fe2000782c0ff */
[----:B------:R-:W-:-:S02]  /*1e20*/  UIADD3 UR22, UR5, 0x304, URZ ;  /* 0x0000030405167890 */ /* 0x000fc4000fffe03f */
[----:B------:R-:W2:Y:S01]  /*1e30*/  @P2 LDC R13, c[0x0][0x44c] ;  /* 0x00011300ff0d2b82 */ /* 0x000ea20000000800 */
[----:B------:R-:W-:Y:S01]  /*1e40*/  UMOV UR21, 0x40000040 ;  /* 0x4000004000157882 */ /* 0x000fe20000000000 */
[----:B------:R-:W-:Y:S01]  /*1e50*/  UMOV UR23, 0x40000040 ;  /* 0x4000004000177882 */ /* 0x000fe20000000000 */
[----:B------:R-:W-:Y:S01]  /*1e60*/  UIADD3 UR24, UR4, 0x406, URZ ;  /* 0x0000040604187890 */ /* 0x000fe2000fffe03f */
[----:B------:R-:W-:Y:S01]  /*1e70*/  IMAD R20, R72, -0x60, R16 ;  /* 0xffffffa048147824 */ /* 0x000fe200078e0210 */
[----:B------:R-:W-:Y:S01]  /*1e80*/  UIADD3 UR26, UR5, 0x306, URZ ;  /* 0x00000306051a7890 */ /* 0x000fe2000fffe03f */
[----:B------:R-:W-:Y:S01]  /*1e90*/  UMOV UR25, 0x40000040 ;  /* 0x4000004000197882 */ /* 0x000fe20000000000 */
[----:B------:R-:W-:Y:S01]  /*1ea0*/  UMOV UR27, 0x40000040 ;  /* 0x40000040001b7882 */ /* 0x000fe20000000000 */
[----:B------:R-:W-:Y:S01]  /*1eb0*/  UIADD3 UR28, UR4, 0x800, URZ ;  /* 0x00000800041c7890 */ /* 0x000fe2000fffe03f */
[----:B------:R-:W3:Y:S01]  /*1ec0*/  @P2 LDC R14, c[0x0][0x450] ;  /* 0x00011400ff0e2b82 */ /* 0x000ee20000000800 */
[----:B------:R-:W-:Y:S01]  /*1ed0*/  UIADD3 UR30, UR5, 0x600, URZ ;  /* 0x00000600051e7890 */ /* 0x000fe2000fffe03f */
[----:B------:R-:W-:Y:S01]  /*1ee0*/  VIADD R20, R20, 0x60 ;  /* 0x0000006014147836 */ /* 0x000fe20000000000 */
        /* <DEDUP_REMOVED lines=8> */
[----:B--2---:R-:W-:Y:S01]  /*1f70*/  @P2 IMAD.HI.U32 R13, R12, R13, RZ ;  /* 0x0000000d0c0d2227 */ /* 0x004fe200078e00ff */
[----:B------:R-:W-:Y:S01]  /*1f80*/  UMOV UR41, 0x40000040 ;  /* 0x4000004000297882 */ /* 0x000fe20000000000 */
[----:B------:R-:W-:Y:S01]  /*1f90*/  UMOV UR43, 0x40000040 ;  /* 0x40000040002b7882 */ /* 0x000fe20000000000 */
[----:B------:R-:W-:Y:S02]  /*1fa0*/  UIADD3 UR48, UR4, 0x806, URZ ;  /* 0x0000080604307890 */ /* 0x000fe4000fffe03f */
[----:B------:R-:W-:Y:S01]  /*1fb0*/  UIADD3 UR50, UR5, 0x606, URZ ;  /* 0x0000060605327890 */ /* 0x000fe2000fffe03f */
[----:B------:R-:W-:Y:S01]  /*1fc0*/  UMOV UR49, 0x40000040 ;  /* 0x4000004000317882 */ /* 0x000fe20000000000 */
[----:B------:R-:W-:Y:S01]  /*1fd0*/  UMOV UR51, 0x40000040 ;  /* 0x4000004000337882 */ /* 0x000fe20000000000 */
[----:B------:R-:W-:Y:S01]  /*1fe0*/  ULDC UR4, c[0x0][0x9d8] ;  /* 0x0002760000047ab9 */ /* 0x000fe20000000800 */
[----:B---3--:R-:W-:Y:S01]  /*1ff0*/  @P2 SHF.R.U32.HI R21, RZ, R14, R13 ;  /* 0x0000000eff152219 */ /* 0x008fe2000001160d */
[----:B------:R-:W-:Y:S01]  /*2000*/  @!P1 VIADD R14, R15, 0x2a840 ;  /* 0x0002a8400f0e9836 */ /* 0x000fe20000000000 */
[----:B------:R-:W2:Y:S04]  /*2010*/  LDC.64 R12, c[0x0][0x9e0] ;  /* 0x00027800ff0c7b82 */ /* 0x000ea80000000a00 */
[----:B------:R-:W-:Y:S01]  /*2020*/  @!P1 PRMT R14, RZ, 0x654, R14 ;  /* 0x00000654ff0e9816 */ /* 0x000fe2000000000e */
        /* <DEDUP_REMOVED lines=39> */
[----:B------:R-:W3:Y:S01]  /*22a0*/  SHFL.IDX PT, R67, R21, RZ, 0x1c1f ;  /* 0x001c1fff15437589 */ /* 0x000ee200000e0000 */
[----:B------:R4:W2:Y:S01]  /*22b0*/  MUFU.TANH R74, R25 ;  /* 0x00000019004a7308 */ /* 0x0008a20000002400 */
[----:B------:R5:W-:Y:S01]  /*22c0*/  @!P1 SYNCS.ARRIVE.TRANS64.RED.A1T0 RZ, [R14+URZ], RZ ;  /* 0x000000ff0eff99a7 */ /* 0x000be2000810043f */
[----:B------:R-:W-:Y:S01]  /*22d0*/  FMUL.FTZ R3, R26, UR4 ;  /* 0x000000041a037c20 */ /* 0x000fe20008410000 */
[----:B01----:R-:W-:Y:S01]  /*22e0*/  FMUL.FTZ R0, R27, UR4 ;  /* 0x000000041b007c20 */ /* 0x003fe20008410000 */
[----:B------:R-:W-:Y:S01]  /*22f0*/  FMUL.FTZ R28, R28, UR4 ;  /* 0x000000041c1c7c20 */ /* 0x000fe20008410000 */
[----:B------:R-:W-:Y:S01]  /*2300*/  FMUL.FTZ R29, R29, UR4 ;  /* 0x000000041d1d7c20 */ /* 0x000fe20008410000 */
[----:B------:R-:W-:Y:S01]  /*2310*/  FMUL.FTZ R2, R30, UR4 ;  /* 0x000000041e027c20 */ /* 0x000fe20008410000 */
[----:B------:R-:W-:Y:S01]  /*2320*/  FMUL.FTZ R6, R31, UR4 ;  /* 0x000000041f067c20 */ /* 0x000fe20008410000 */
[----:B------:R-:W-:Y:S01]  /*2330*/  FMUL.FTZ R32, R32, UR4 ;  /* 0x0000000420207c20 */ /* 0x000fe20008410000 */
[----:B----4-:R-:W-:-:S02]  /*2340*/  IMAD.MOV.U32 R25, RZ, RZ, -0x60 ;  /* 0xffffffa0ff197424 */ /* 0x010fc400078e00ff */
[----:B------:R-:W-:Y:S01]  /*2350*/  FMUL.FTZ R33, R33, UR4 ;  /* 0x0000000421217c20 */ /* 0x000fe20008410000 */
[----:B------:R-:W-:Y:S01]  /*2360*/  FMUL.FTZ R10, R34, UR4 ;  /* 0x00000004220a7c20 */ /* 0x000fe20008410000 */
[----:B------:R-:W-:Y:S01]  /*2370*/  FMUL.FTZ R11, R35, UR4 ;  /* 0x00000004230b7c20 */ /* 0x000fe20008410000 */
[----:B------:R-:W-:Y:S02]  /*2380*/  IMAD R24, R72, R25, 0x61 ;  /* 0x0000006148187424 */ /* 0x000fe400078e0219 */
        /* <DEDUP_REMOVED lines=26> */
[----:B-----5:R-:W-:Y:S01]  /*2530*/  FMUL.FTZ R14, R71, UR4 ;  /* 0x00000004470e7c20 */ /* 0x020fe20008410000 */
[----:B------:R-:W-:Y:S01]  /*2540*/  FMUL.FTZ R50, R50, UR4 ;  /* 0x0000000432327c20 */ /* 0x000fe20008410000 */
[----:B------:R-:W-:Y:S01]  /*2550*/  FMUL.FTZ R54, R54, UR4 ;  /* 0x0000000436367c20 */ /* 0x000fe20008410000 */
[----:B------:R-:W-:Y:S01]  /*2560*/  FMUL.FTZ R58, R58, UR4 ;  /* 0x000000043a3a7c20 */ /* 0x000fe20008410000 */
[----:B------:R-:W-:Y:S01]  /*2570*/  FMUL.FTZ R62, R62, UR4 ;  /* 0x000000043e3e7c20 */ /* 0x000fe20008410000 */
[----:B------:R-:W-:Y:S01]  /*2580*/  IMAD R25, R19, -0x2, R24 ;  /* 0xfffffffe13197824 */ /* 0x000fe200078e0218 */
[----:B--2---:R-:W-:Y:S01]  /*2590*/  ISETP.GE.AND P1, PT, R13, 0x1, PT ;  /* 0x000000010d00780c */ /* 0x004fe20003f26270 */
[----:B------:R-:W0:Y:S01]  /*25a0*/  MUFU.TANH R8, R8 ;  /* 0x0000000800087308 */ /* 0x000e220000002400 */
[----:B------:R-:W-:Y:S01]  /*25b0*/  FMUL.FTZ R61, R61, UR4 ;  /* 0x000000043d3d7c20 */ /* 0x000fe20008410000 */
[----:B------:R-:W-:Y:S01]  /*25c0*/  FMUL.FTZ R38, R38, UR4 ;  /* 0x0000000426267c20 */ /* 0x000fe20008410000 */
[----:B------:R-:W-:Y:S01]  /*25d0*/  IADD3 R27, -R17, R25, R16 ;  /* 0x00000019111b7210 */ /* 0x000fe20007ffe110 */
[----:B------:R-:W-:Y:S01]  /*25e0*/  FMUL.FTZ R42, R42, UR4 ;  /* 0x000000042a2a7c20 */ /* 0x000fe20008410000 */
[----:B------:R-:W-:Y:S01]  /*25f0*/  FMUL.FTZ R46, R46, UR4 ;  /* 0x000000042e2e7c20 */ /* 0x000fe20008410000 */
[----:B------:R-:W-:Y:S01]  /*2600*/  IMAD R34, R19, -0x2, R20 ;  /* 0xfffffffe13227824 */ /* 0x000fe200078e0214 */
[----:B------:R-:W-:Y:S01]  /*2610*/  P2R R175, PR, RZ, 0x2 ;  /* 0x00000002ffaf7803 */ /* 0x000fe20000000000 */
[----:B------:R-:W1:Y:S08]  /*2620*/  MUFU.TANH R3, R3 ;  /* 0x0000000300037308 */ /* 0x000e700000002400 */
[----:B------:R-:W2:Y:S08]  /*2630*/  MUFU.TANH R0, R0 ;  /* 0x0000000000007308 */ /* 0x000eb00000002400 */
        /* <DEDUP_REMOVED lines=42> */
[----:B-----5:R-:W-:-:S07]  /*28e0*/  IMAD.IADD R61, R27, 0x1, R12 ;  /* 0x000000011b3d7824 */ /* 0x020fce00078e020c */
[----:B------:R5:W0:Y:S01]  /*28f0*/  MUFU.TANH R35, R42 ;  /* 0x0000002a00237308 */ /* 0x000a220000002400 */
[----:B---3--:R-:W-:-:S07]  /*2900*/  VIADD R38, R27, UR51 ;  /* 0x000000331b267c36 */ /* 0x008fce0008000000 */
[----:B------:R3:W0:Y:S01]  /*2910*/  MUFU.TANH R75, R46 ;  /* 0x0000002e004b7308 */ /* 0x0006220000002400 */
[----:B-----5:R-:W-:Y:S01]  /*2920*/  VIADD R42, R24, 0xffffffff ;  /* 0xffffffff182a7836 */ /* 0x020fe20000000000 */
[----:B------:R-:W-:Y:S01]  /*2930*/  VIADDMNMX R24, R67, R61, R34, PT ;  /* 0x0000003d43187246 */ /* 0x000fe20003800122 */
[----:B---3--:R-:W-:Y:S02]  /*2940*/  VIADD R46, R25, 0xffffffff ;  /* 0xffffffff192e7836 */ /* 0x008fe40000000000 */
[----:B------:R-:W-:Y:S01]  /*2950*/  IMAD.IADD R25, R38, 0x1, R67 ;  /* 0x0000000126197824 */ /* 0x000fe200078e0243 */
[----:B-12-4-:R-:W-:Y:S06]  /*2960*/  @!P1 BRA `(.L_x_1363) ;  /* 0x00000000004c9947 */ /* 0x016fec0003800000 */
[----:B------:R-:W-:Y:S01]  /*2970*/  IADD3 R20, -R17, R16, R67 ;  /* 0x0000001011147210 */ /* 0x000fe20007ffe143 */
        /* <DEDUP_REMOVED lines=10> */
.L_x_1365:
[----:B------:R-:W-:-:S13]  /*2a20*/  ISETP.NE.AND P1, PT, R13, 0x1, PT ;  /* 0x000000010d00780c */ /* 0x000fda0003f25270 */
[----:B------:R-:W1:Y:S02]  /*2a30*/  @P1 LDC.64 R26, c[0x0][0x9e8] ;  /* 0x00027a00ff1a1b82 */ /* 0x000e640000000a00 */
[----:B-1----:R-:W-:-:S05]  /*2a40*/  @P1 IMAD.HI.U32 R26, R20, R26, RZ ;  /* 0x0000001a141a1227 */ /* 0x002fca00078e00ff */
[----:B------:R-:W-:-:S07]  /*2a50*/  @P1 SHF.R.U32.HI R20, RZ, R27, R26 ;  /* 0x0000001bff141219 */ /* 0x000fce000001161a */
.L_x_1366:
[----:B------:R-:W-:Y:S05]  /*2a60*/  BSYNC B0 ;  /* 0x0000000000007941 */ /* 0x000fea0003800000 */
.L_x_1364:
[----:B------:R-:W-:-:S05]  /*2a70*/  IMAD R20, R20, R13, R46 ;  /* 0x0000000d14147224 */ /* 0x000fca00078e022e */
[----:B------:R-:W-:Y:S02]  /*2a80*/  VIMNMX R25, R25, R20, !PT ;  /* 0x0000001419197248 */ /* 0x000fe40007fe0100 */
[----:B------:R-:W-:-:S07]  /*2a90*/  VIADDMNMX R24, R20, R13, R24, PT ;  /* 0x0000000d14187246 */ /* 0x000fce0003800118 */
.L_x_1363:
        /* <DEDUP_REMOVED lines=15> */
[----:B-1----:R-:W-:Y:S02]  /*2b90*/  VIADDMNMX R34, R21, R61, R34, PT ;  /* 0x0000003d15227246 */ /* 0x002fe40003800122 */
[----:B0-----:R-:W-:-:S02]  /*2ba0*/  FSEL R81, R29, -INF , !P2 ;  /* 0xff8000001d517808 */ /* 0x001fc40005000000 */
[C---:B------:R-:W-:Y:S02]  /*2bb0*/  ISETP.GT.AND P2, PT, R25.reuse, 0x10, !P3 ;  /* 0x000000101900780c */ /* 0x040fe40005f44270 */
        /* <DEDUP_REMOVED lines=81> */
[----:B------:R-:W-:-:S04]  /*30d0*/  ISETP.LT.OR P2, PT, R24, 0x51, P2 ;  /* 0x000000511800780c */ /* 0x000fc80001741670 */
[----:B------:R-:W-:Y:S02]  /*30e0*/  FSEL R28, R64, -INF , !P2 ;  /* 0xff800000401c7808 */ /* 0x000fe40005000000 */
        /* <DEDUP_REMOVED lines=19> */
[----:B------:R-:W-:Y:S01]  /*3220*/  IADD3 R8, -R17, R16, R21 ;  /* 0x0000001011087210 */ /* 0x000fe20007ffe115 */
        /* <DEDUP_REMOVED lines=10> */
.L_x_1369:
[----:B------:R-:W-:-:S13]  /*32d0*/  ISETP.NE.AND P4, PT, R13, 0x1, PT ;  /* 0x000000010d00780c */ /* 0x000fda0003f85270 */
[----:B------:R-:W0:Y:S02]  /*32e0*/  @P4 LDC.64 R36, c[0x0][0x9e8] ;  /* 0x00027a00ff244b82 */ /* 0x000e240000000a00 */
[----:B0-----:R-:W-:-:S05]  /*32f0*/  @P4 IMAD.HI.U32 R36, R8, R36, RZ ;  /* 0x0000002408244227 */ /* 0x001fca00078e00ff */
[----:B------:R-:W-:-:S07]  /*3300*/  @P4 SHF.R.U32.HI R8, RZ, R37, R36 ;  /* 0x00000025ff084219 */ /* 0x000fce0000011624 */
.L_x_1370:
[----:B------:R-:W-:Y:S05]  /*3310*/  BSYNC B0 ;  /* 0x0000000000007941 */ /* 0x000fea0003800000 */
.L_x_1368:
[----:B------:R-:W-:-:S05]  /*3320*/  IMAD R8, R8, R13, R46 ;  /* 0x0000000d08087224 */ /* 0x000fca00078e022e */
[----:B------:R-:W-:Y:S02]  /*3330*/  VIMNMX R25, R25, R8, !PT ;  /* 0x0000000819197248 */ /* 0x000fe40007fe0100 */
[----:B------:R-:W-:-:S07]  /*3340*/  VIADDMNMX R34, R8, R13, R34, PT ;  /* 0x0000000d08227246 */ /* 0x000fce0003800122 */
.L_x_1367:
[C---:B------:R-:W-:Y:S01]  /*3350*/  ISETP.GT.AND P1, PT, R25.reuse, 0x1, !P1 ;  /* 0x000000011900780c */ /* 0x040fe20004f24270 */
[----:B------:R-:W-:Y:S01]  /*3360*/  ULDC UR4, c[0x0][0x988] ;  /* 0x0002620000047ab9 */ /* 0x000fe20000000800 */
[----:B------:R-:W-:Y:S02]  /*3370*/  ISETP.GT.AND P3, PT, R25, RZ, !P3 ;  /* 0x000000ff1900720c */ /* 0x000fe40005f64270 */
[C---:B------:R-:W-:Y:S02]  /*3380*/  ISETP.LT.OR P1, PT, R34.reuse, 0x2, P1 ;  /* 0x000000022200780c */ /* 0x040fe40000f21670 */
[----:B------:R-:W-:Y:S02]  /*3390*/  ISETP.LT.OR P3, PT, R34, 0x1, P3 ;  /* 0x000000012200780c */ /* 0x000fe40001f61670 */
[----:B------:R-:W-:Y:S02]  /*33a0*/  FSEL R21, R0, -INF , !P1 ;  /* 0xff80000000157808 */ /* 0x000fe40004800000 */
[----:B------:R-:W-:-:S02]  /*33b0*/  ISETP.NE.AND P1, PT, R27, RZ, PT ;  /* 0x000000ff1b00720c */ /* 0x000fc40003f25270 */
[----:B------:R-:W-:Y:S02]  /*33c0*/  FSEL R36, R3, -INF , !P3 ;  /* 0xff80000003247808 */ /* 0x000fe40005800000 */
[----:B------:R-:W-:Y:S02]  /*33d0*/  ISETP.GT.AND P1, PT, R25, 0x9, !P1 ;  /* 0x000000091900780c */ /* 0x000fe40004f24270 */
[----:B------:R-:W-:Y:S02]  /*33e0*/  FMNMX.FTZ R3, R33, R67, !PT ;  /* 0x0000004321037209 */ /* 0x000fe40007810000 */
[----:B------:R-:W-:Y:S02]  /*33f0*/  ISETP.LT.OR P1, PT, R34, 0xa, P1 ;  /* 0x0000000a2200780c */ /* 0x000fe40000f21670 */
[----:B------:R-:W-:Y:S02]  /*3400*/  FMNMX.FTZ R3, R71, R3, !PT ;  /* 0x0000000347037209 */ /* 0x000fe40007810000 */
[----:B------:R-:W-:-:S02]  /*3410*/  FSEL R40, R6, -INF , !P1 ;  /* 0xff80000006287808 */ /* 0x000fc40004800000 */
[----:B------:R-:W-:Y:S02]  /*3420*/  ISETP.NE.AND P1, PT, R29, RZ, PT ;  /* 0x000000ff1d00720c */ /* 0x000fe40003f25270 */
[----:B------:R-:W-:Y:S02]  /*3430*/  FMNMX.FTZ R3, R81, R3, !PT ;  /* 0x0000000351037209 */ /* 0x000fe40007810000 */
[C---:B------:R-:W-:Y:S02]  /*3440*/  ISETP.GT.AND P1, PT, R25.reuse, 0x10, !P1 ;  /* 0x000000101900780c */ /* 0x040fe40004f24270 */
[----:B------:R-:W-:Y:S02]  /*3450*/  ISETP.GT.AND P5, PT, R25, 0x8, !P5 ;  /* 0x000000081900780c */ /* 0x000fe40006fa4270 */
[----:B------:R-:W-:Y:S02]  /*3460*/  ISETP.LT.OR P1, PT, R34, 0x11, P1 ;  /* 0x000000112200780c */ /* 0x000fe40000f21670 */
[----:B------:R-:W-:-:S02]  /*3470*/  FMNMX.FTZ R3, R83, R3, !PT ;  /* 0x0000000353037209 */ /* 0x000fc40007810000 */
[----:B------:R-:W-:Y:S02]  /*3480*/  FSEL R42, R10, -INF , !P1 ;  /* 0xff8000000a2a7808 */ /* 0x000fe40004800000 */
[----:B------:R-:W-:Y:S02]  /*3490*/  ISETP.NE.AND P1, PT, R50, RZ, PT ;  /* 0x000000ff3200720c */ /* 0x000fe40003f25270 */
[C---:B------:R-:W-:Y:S02]  /*34a0*/  ISETP.LT.OR P5, PT, R34.reuse, 0x9, P5 ;  /* 0x000000092200780c */ /* 0x040fe40002fa1670 */
[----:B------:R-:W-:Y:S02]  /*34b0*/  ISETP.GT.AND P1, PT, R25, 0x11, !P1 ;  /* 0x000000111900780c */ /* 0x000fe40004f24270 */
[----:B------:R-:W-:Y:S02]  /*34c0*/  FMNMX.FTZ R3, R85, R3, !PT ;  /* 0x0000000355037209 */ /* 0x000fe40007810000 */
[----:B------:R-:W-:-:S02]  /*34d0*/  ISETP.LT.OR P1, PT, R34, 0x12, P1 ;  /* 0x000000122200780c */ /* 0x000fc40000f21670 */
[----:B------:R-:W-:Y:S02]  /*34e0*/  FSEL R38, R2, -INF , !P5 ;  /* 0xff80000002267808 */ /* 0x000fe40006800000 */
[----:B------:R-:W-:Y:S01]  /*34f0*/  FSEL R44, R11, -INF , !P1 ;  /* 0xff8000000b2c7808 */ /* 0x000fe20004800000 */
[----:B------:R-:W-:Y:S01]  /*3500*/  IMAD.U32 R11, RZ, RZ, UR4 ;  /* 0x00000004ff0b7e24 */ /* 0x000fe2000f8e00ff */
[----:B------:R-:W-:Y:S02]  /*3510*/  ISETP.NE.AND P1, PT, R54, RZ, PT ;  /* 0x000000ff3600720c */ /* 0x000fe40003f25270 */
[----:B------:R-:W-:Y:S02]  /*3520*/  ISETP.NE.AND P5, PT, R58, RZ, PT ;  /* 0x000000ff3a00720c */ /* 0x000fe40003fa5270 */
[----:B------:R-:W-:Y:S02]  /*3530*/  ISETP.GT.AND P1, PT, R25, 0x18, !P1 ;  /* 0x000000181900780c */ /* 0x000fe40004f24270 */
[----:B------:R-:W-:-:S02]  /*3540*/  FMNMX.FTZ R3, R87, R3, !PT ;  /* 0x0000000357037209 */ /* 0x000fc40007810000 */
[C---:B------:R-:W-:Y:S02]  /*3550*/  ISETP.LT.OR P1, PT, R34.reuse, 0x19, P1 ;  /* 0x000000192200780c */ /* 0x040fe40000f21670 */
[----:B------:R-:W-:Y:S02]  /*3560*/  FMNMX.FTZ R3, R89, R3, !PT ;  /* 0x0000000359037209 */ /* 0x000fe40007810000 */
[----:B------:R-:W-:Y:S02]  /*3570*/  FSEL R46, R31, -INF , !P1 ;  /* 0xff8000001f2e7808 */ /* 0x000fe40004800000 */
[----:B------:R-:W-:Y:S02]  /*3580*/  ISETP.GT.AND P1, PT, R25, 0x19, !P5 ;  /* 0x000000191900780c */ /* 0x000fe40006f24270 */
[----:B------:R-:W-:Y:S02]  /*3590*/  FMNMX.FTZ R3, R91, R3, !PT ;  /* 0x000000035b037209 */ /* 0x000fe40007810000 */
[----:B------:R-:W-:-:S02]  /*35a0*/  ISETP.LT.OR P1, PT, R34, 0x1a, P1 ;  /* 0x0000001a2200780c */ /* 0x000fc40000f21670 */
[----:B------:R-:W-:Y:S02]  /*35b0*/  ISETP.NE.AND P4, PT, R62, RZ, PT ;  /* 0x000000ff3e00720c */ /* 0x000fe40003f85270 */
[----:B------:R-:W-:Y:S02]  /*35c0*/  FSEL R48, R39, -INF , !P1 ;  /* 0xff80000027307808 */ /* 0x000fe40004800000 */
        /* <DEDUP_REMOVED lines=12> */
[----:B------:R-:W-:Y:S02]  /*3690*/  ISETP.NE.AND P5, PT, R52, RZ, PT ;  /* 0x000000ff3400720c */ /* 0x000fe40003fa5270 */
[----:B------:R-:W-:Y:S02]  /*36a0*/  FSEL R52, R43, -INF , !P1 ;  /* 0xff8000002b347808 */ /* 0x000fe40004800000 */
[----:B------:R-:W-:Y:S02]  /*36b0*/  ISETP.NE.AND P1, PT, R74, RZ, PT ;  /* 0x000000ff4a00720c */ /* 0x000fe40003f25270 */
[----:B------:R-:W-:-:S02]  /*36c0*/  FMNMX.FTZ R3, R53, R3, !PT ;  /* 0x0000000335037209 */ /* 0x000fc40007810000 */
[----:B------:R-:W-:Y:S02]  /*36d0*/  ISETP.GT.AND P1, PT, R25, 0x28, !P1 ;  /* 0x000000281900780c */ /* 0x000fe40004f24270 */
[----:B------:R-:W-:Y:S02]  /*36e0*/  FMNMX.FTZ R3, R99, R3, !PT ;  /* 0x0000000363037209 */ /* 0x000fe40007810000 */
[----:B------:R-:W-:Y:S02]  /*36f0*/  ISETP.LT.OR P1, PT, R34, 0x29, P1 ;  /* 0x000000292200780c */ /* 0x000fe40000f21670 */
[----:B------:R-:W-:Y:S02]  /*3700*/  FMNMX.FTZ R3, R57, R3, !PT ;  /* 0x0000000339037209 */ /* 0x000fe40007810000 */
[----:B------:R-:W-:Y:S02]  /*3710*/  FSEL R54, R75, -INF , !P1 ;  /* 0xff8000004b367808 */ /* 0x000fe40004800000 */
[----:B------:R-:W-:-:S02]  /*3720*/  ISETP.NE.AND P1, PT, R80, RZ, PT ;  /* 0x000000ff5000720c */ /* 0x000fc40003f25270 */
[----:B------:R-:W-:Y:S02]  /*3730*/  FMNMX.FTZ R3, R32, R3, !PT ;  /* 0x0000000320037209 */ /* 0x000fe40007810000 */
[----:B------:R-:W-:Y:S02]  /*3740*/  ISETP.GT.AND P1, PT, R25, 0x29, !P1 ;  /* 0x000000291900780c */ /* 0x000fe40004f24270 */
[----:B------:R-:W-:Y:S02]  /*3750*/  FMNMX.FTZ R3, R30, R3, !PT ;  /* 0x000000031e037209 */ /* 0x000fe40007810000 */
[----:B------:R-:W-:Y:S02]  /*3760*/  ISETP.LT.OR P1, PT, R34, 0x2a, P1 ;  /* 0x0000002a2200780c */ /* 0x000fe40000f21670 */
[----:B------:R-:W-:Y:S02]  /*3770*/  FMNMX.FTZ R3, R28, R3, !PT ;  /* 0x000000031c037209 */ /* 0x000fe40007810000 */
[----:B------:R-:W-:-:S02]  /*3780*/  ISETP.NE.AND P4, PT, R56, RZ, PT ;  /* 0x000000ff3800720c */ /* 0x000fc40003f85270 */
[----:B------:R-:W-:Y:S02]  /*3790*/  FSEL R56, R47, -INF , !P1 ;  /* 0xff8000002f387808 */ /* 0x000fe40004800000 */
[----:B------:R-:W-:Y:S02]  /*37a0*/  FMNMX.FTZ R3, R26, R3, !PT ;  /* 0x000000031a037209 */ /* 0x000fe40007810000 */
[----:B------:R-:W-:Y:S02]  /*37b0*/  ISETP.NE.AND P1, PT, R82, RZ, PT ;  /* 0x000000ff5200720c */ /* 0x000fe40003f25270 */
[----:B------:R-:W-:Y:S02]  /*37c0*/  FMNMX.FTZ R3, R20, R3, !PT ;  /* 0x0000000314037209 */ /* 0x000fe40007810000 */
[----:B------:R-:W-:Y:S02]  /*37d0*/  ISETP.GT.AND P1, PT, R25, 0x30, !P1 ;  /* 0x000000301900780c */ /* 0x000fe40004f24270 */
[----:B------:R-:W-:-:S02]  /*37e0*/  FMNMX.FTZ R3, R24, R3, !PT ;  /* 0x0000000318037209 */ /* 0x000fc40007810000 */
[----:B------:R-:W-:Y:S02]  /*37f0*/  ISETP.LT.OR P1, PT, R34, 0x31, P1 ;  /* 0x000000312200780c */ /* 0x000fe40000f21670 */
[C---:B------:R-:W-:Y:S01]  /*3800*/  ISETP.GT.AND P6, PT, R25.reuse, 0x51, !P6 ;  /* 0x000000511900780c */ /* 0x040fe200077c4270 */
[----:B------:R-:W0:Y:S01]  /*3810*/  SHFL.BFLY PT, R8, R3, 0x2, 0x1f ;  /* 0x0c401f0003087f89 */ /* 0x000e2200000e0000 */
[----:B------:R-:W-:Y:S02]  /*3820*/  FSEL R58, R76, -INF , !P1 ;  /* 0xff8000004c3a7808 */ /* 0x000fe40004800000 */
[----:B------:R-:W-:Y:S02]  /*3830*/  ISETP.NE.AND P1, PT, R84, RZ, PT ;  /* 0x000000ff5400720c */ /* 0x000fe40003f25270 */
[C---:B------:R-:W-:Y:S02]  /*3840*/  ISETP.GT.AND P2, PT, R25.reuse, 0x58, !P2 ;  /* 0x000000581900780c */ /* 0x040fe40005744270 */
[----:B------:R-:W-:-:S02]  /*3850*/  ISETP.GT.AND P1, PT, R25, 0x31, !P1 ;  /* 0x000000311900780c */ /* 0x000fc40004f24270 */
[C---:B------:R-:W-:Y:S02]  /*3860*/  ISETP.LT.OR P6, PT, R34.reuse, 0x52, P6 ;  /* 0x000000522200780c */ /* 0x040fe400037c1670 */
[C---:B------:R-:W-:Y:S02]  /*3870*/  ISETP.LT.OR P1, PT, R34.reuse, 0x32, P1 ;  /* 0x000000322200780c */ /* 0x040fe40000f21670 */
[----:B------:R-:W-:Y:S02]  /*3880*/  ISETP.LT.OR P2, PT, R34, 0x59, P2 ;  /* 0x000000592200780c */ /* 0x000fe40001741670 */
[----:B------:R-:W-:Y:S02]  /*3890*/  FSEL R60, R51, -INF , !P1 ;  /* 0xff800000333c7808 */ /* 0x000fe40004800000 */
[----:B------:R-:W-:Y:S02]  /*38a0*/  ISETP.NE.AND P1, PT, R86, RZ, PT ;  /* 0x000000ff5600720c */ /* 0x000fe40003f25270 */
[----:B------:R-:W-:-:S02]  /*38b0*/  FSEL R68, R7, -INF , !P6 ;  /* 0xff80000007447808 */ /* 0x000fc40007000000 */
[----:B------:R-:W-:Y:S02]  /*38c0*/  ISETP.GT.AND P1, PT, R25, 0x38, !P1 ;  /* 0x000000381900780c */ /* 0x000fe40004f24270 */
[----:B0-----:R-:W-:Y:S02]  /*38d0*/  FMNMX.FTZ R27, R3, R8, !PT ;  /* 0x00000008031b7209 */ /* 0x001fe40007810000 */
[----:B------:R-:W-:Y:S02]  /*38e0*/  ISETP.LT.OR P1, PT, R34, 0x39, P1 ;  /* 0x000000392200780c */ /* 0x000fe40000f21670 */
[----:B------:R-:W-:Y:S01]  /*38f0*/  FMNMX.FTZ R3, R36, R21, !PT ;  /* 0x0000001524037209 */ /* 0x000fe20007810000 */
[----:B------:R-:W0:Y:S01]  /*3900*/  SHFL.BFLY PT, R8, R27, 0x1, 0x1f ;  /* 0x0c201f001b087f89 */ /* 0x000e2200000e0000 */
[----:B------:R-:W-:Y:S02]  /*3910*/  FSEL R62, R77, -INF , !P1 ;  /* 0xff8000004d3e7808 */ /* 0x000fe40004800000 */
[----:B------:R-:W-:-:S02]  /*3920*/  ISETP.NE.AND P1, PT, R88, RZ, PT ;  /* 0x000000ff5800720c */ /* 0x000fc40003f25270 */
[----:B------:R-:W-:Y:S02]  /*3930*/  FMNMX.FTZ R3, R38, R3, !PT ;  /* 0x0000000326037209 */ /* 0x000fe40007810000 */
[----:B------:R-:W-:Y:S02]  /*3940*/  ISETP.GT.AND P1, PT, R25, 0x39, !P1 ;  /* 0x000000391900780c */ /* 0x000fe40004f24270 */
[----:B------:R-:W-:Y:S02]  /*3950*/  FMNMX.FTZ R3, R40, R3, !PT ;  /* 0x0000000328037209 */ /* 0x000fe40007810000 */
[----:B------:R-:W-:Y:S02]  /*3960*/  ISETP.LT.OR P1, PT, R34, 0x3a, P1 ;  /* 0x0000003a2200780c */ /* 0x000fe40000f21670 */
[----:B------:R-:W-:Y:S02]  /*3970*/  FMNMX.FTZ R3, R42, R3, !PT ;  /* 0x000000032a037209 */ /* 0x000fe40007810000 */
        /* <DEDUP_REMOVED lines=21> */
[----:B------:R-:W-:Y:S02]  /*3ad0*/  ISETP.GT.AND P1, PT, R25, 0x49, !P4 ;  /* 0x000000491900780c */ /* 0x000fe40006724270 */
[----:B------:R-:W-:Y:S02]  /*3ae0*/  FMNMX.FTZ R3, R62, R3, !PT ;  /* 0x000000033e037209 */ /* 0x000fe40007810000 */
[----:B0-----:R-:W-:Y:S02]  /*3af0*/  FMNMX.FTZ R8, R27, R8, !PT ;  /* 0x000000081b087209 */ /* 0x001fe40007810000 */
[----:B------:R-:W-:-:S02]  /*3b00*/  ISETP.LT.OR P1, PT, R34, 0x4a, P1 ;  /* 0x0000004a2200780c */ /* 0x000fc40000f21670 */
[----:B------:R-:W-:Y:S01]  /*3b10*/  FMNMX.FTZ R3, R64, R3, !PT ;  /* 0x0000000340037209 */ /* 0x000fe20007810000 */
[C---:B------:R-:W-:Y:S01]  /*3b20*/  FMUL.FTZ R29, R8.reuse, R11 ;  /* 0x0000000b081d7220 */ /* 0x040fe20000410000 */
[----:B------:R-:W-:Y:S02]  /*3b30*/  FSEL R0, R63, -INF , !P1 ;  /* 0xff8000003f007808 */ /* 0x000fe40004800000 */
[----:B------:R-:W-:Y:S02]  /*3b40*/  FSETP.NEU.FTZ.AND P1, PT, R8, -INF , PT ;  /* 0xff8000000800780b */ /* 0x000fe40003f3d000 */
[----:B------:R-:W-:Y:S02]  /*3b50*/  ISETP.NE.AND P4, PT, R94, RZ, PT ;  /* 0x000000ff5e00720c */ /* 0x000fe40003f85270 */
[----:B------:R-:W-:Y:S02]  /*3b60*/  FMNMX.FTZ R3, R10, R3, !PT ;  /* 0x000000030a037209 */ /* 0x000fe40007810000 */
[----:B------:R-:W-:-:S02]  /*3b70*/  FSEL R74, R29, RZ, P1 ;  /* 0x000000ff1d4a7208 */ /* 0x000fc40000800000 */
        /* <DEDUP_REMOVED lines=18> */
[-CC-:B------:R-:W-:Y:S01]  /*3ca0*/  FFMA.FTZ R35, R83, R11.reuse, -R74.reuse ;  /* 0x0000000b53237223 */ /* 0x180fe2000001084a */
[----:B------:R-:W-:Y:S01]  /*3cb0*/  FSEL R34, R15, -INF , !P2 ;  /* 0xff8000000f227808 */ /* 0x000fe20005000000 */
[--C-:B------:R-:W-:Y:S01]  /*3cc0*/  FFMA.FTZ R24, R24, R11, -R74.reuse ;  /* 0x0000000b18187223 */ /* 0x100fe2000001084a */
[----:B------:R-:W-:Y:S01]  /*3cd0*/  FMNMX.FTZ R3, R68, R3, !PT ;  /* 0x0000000344037209 */ /* 0x000fe20007810000 */
[----:B------:R-:W-:Y:S01]  /*3ce0*/  MUFU.EX2 R27, R27 ;  /* 0x0000001b001b7308 */ /* 0x000fe20000000800 */
[----:B------:R-:W-:Y:S01]  /*3cf0*/  FSEL R14, R14, -INF , !P1 ;  /* 0xff8000000e0e7808 */ /* 0x000fe20004800000 */
[--C-:B------:R-:W-:Y:S01]  /*3d00*/  FFMA.FTZ R37, R87, R11, -R74.reuse ;  /* 0x0000000b57257223 */ /* 0x100fe2000001084a */
[----:B------:R-:W-:Y:S01]  /*3d10*/  FMNMX.FTZ R3, R34, R3, !PT ;  /* 0x0000000322037209 */ /* 0x000fe20007810000 */
[-CC-:B------:R-:W-:Y:S01]  /*3d20*/  FFMA.FTZ R39, R49, R11.reuse, -R74.reuse ;  /* 0x0000000b31277223 */ /* 0x180fe2000001084a */
[-CC-:B------:R-:W-:Y:S01]  /*3d30*/  FFMA.FTZ R26, R26, R11.reuse, -R74.reuse ;  /* 0x0000000b1a1a7223 */ /* 0x180fe2000001084a */
[--C-:B------:R-:W-:Y:S01]  /*3d40*/  FFMA.FTZ R15, R93, R11, -R74.reuse ;  /* 0x0000000b5d0f7223 */ /* 0x100fe2000001084a */
[----:B------:R-:W-:Y:S01]  /*3d50*/  FMNMX.FTZ R3, R14, R3, !PT ;  /* 0x000000030e037209 */ /* 0x000fe20007810000 */
[----:B------:R0:W1:Y:S01]  /*3d60*/  MUFU.EX2 R156, R29 ;  /* 0x0000001d009c7308 */ /* 0x0000620000000800 */
[-CC-:B------:R-:W-:Y:S01]  /*3d70*/  FFMA.FTZ R25, R45, R11.reuse, -R74.reuse ;  /* 0x0000000b2d197223 */ /* 0x180fe2000001084a */
[-CC-:B------:R-:W-:Y:S01]  /*3d80*/  FFMA.FTZ R41, R97, R11.reuse, -R74.reuse ;  /* 0x0000000b61297223 */ /* 0x180fe2000001084a */
[-CC-:B------:R-:W-:Y:S01]  /*3d90*/  FFMA.FTZ R45, R99, R11.reuse, -R74.reuse ;  /* 0x0000000b632d7223 */ /* 0x180fe2000001084a */
[----:B------:R-:W2:Y:S01]  /*3da0*/  SHFL.BFLY PT, R70, R3, 0x2, 0x1f ;  /* 0x0c401f0003467f89 */ /* 0x000ea200000e0000 */
[----:B------:R-:W-:Y:S01]  /*3db0*/  ISETP.NE.AND P4, PT, R9, 0x1, PT ;  /* 0x000000010900780c */ /* 0x000fe20003f85270 */
[-CC-:B------:R-:W-:Y:S01]  /*3dc0*/  FFMA.FTZ R32, R32, R11.reuse, -R74.reuse ;  /* 0x0000000b20207223 */ /* 0x180fe2000001084a */
[-CC-:B------:R-:W-:Y:S01]  /*3dd0*/  FFMA.FTZ R30, R30, R11.reuse, -R74.reuse ;  /* 0x0000000b1e1e7223 */ /* 0x180fe2000001084a */
[----:B------:R-:W3:Y:S01]  /*3de0*/  MUFU.EX2 R31, R31 ;  /* 0x0000001f001f7308 */ /* 0x000ee20000000800 */
[-CC-:B0-----:R-:W-:Y:S01]  /*3df0*/  FFMA.FTZ R29, R85, R11.reuse, -R74.reuse ;  /* 0x0000000b551d7223 */ /* 0x181fe2000001084a */
[-CC-:B------:R-:W-:Y:S01]  /*3e00*/  FFMA.FTZ R28, R28, R11.reuse, -R74.reuse ;  /* 0x0000000b1c1c7223 */ /* 0x180fe2000001084a */
[----:B------:R-:W-:-:S05]  /*3e10*/  FFMA.FTZ R20, R20, R11, -R74 ;  /* 0x0000000b14147223 */ /* 0x000fca000001084a */
[----:B------:R0:W4:Y:S02]  /*3e20*/  MUFU.EX2 R158, R33 ;  /* 0x00000021009e7308 */ /* 0x0001240000000800 */
[----:B------:R-:W5:Y:S06]  /*3e30*/  @P4 LDC R51, c[0x0][0x44c] ;  /* 0x00011300ff334b82 */ /* 0x000f6c0000000800 */
[----:B------:R-:W4:Y:S01]  /*3e40*/  MUFU.EX2 R35, R35 ;  /* 0x0000002300237308 */ /* 0x000f220000000800 */
[-CC-:B0-----:R-:W-:Y:S01]  /*3e50*/  FFMA.FTZ R33, R89, R11.reuse, -R74.reuse ;  /* 0x0000000b59217223 */ /* 0x181fe2000001084a */
[----:B--2---:R-:W-:Y:S01]  /*3e60*/  FMNMX.FTZ R70, R3, R70, !PT ;  /* 0x0000004603467209 */ /* 0x004fe20007810000 */
[----:B------:R-:W-:-:S05]  /*3e70*/  FFMA.FTZ R3, R57, R11, -R74 ;  /* 0x0000000b39037223 */ /* 0x000fca000001084a */
[----:B------:R0:W-:Y:S01]  /*3e80*/  MUFU.EX2 R152, R29 ;  /* 0x0000001d00987308 */ /* 0x0001e20000000800 */
[----:B------:R-:W2:Y:S07]  /*3e90*/  SHFL.BFLY PT, R7, R70, 0x1, 0x1f ;  /* 0x0c201f0046077f89 */ /* 0x000eae00000e0000 */
[----:B------:R1:W-:Y:S01]  /*3ea0*/  MUFU.EX2 R140, R3 ;  /* 0x00000003008c7308 */ /* 0x0003e20000000800 */
[----:B0-----:R-:W-:Y:S01]  /*3eb0*/  FFMA.FTZ R29, R91, R11, -R74 ;  /* 0x0000000b5b1d7223 */ /* 0x001fe2000001084a */
[----:B-----5:R-:W-:-:S06]  /*3ec0*/  @P4 IMAD.HI.U32 R51, R18, R51, RZ ;  /* 0x0000003312334227 */ /* 0x020fcc00078e00ff */
[----:B------:R-:W-:Y:S08]  /*3ed0*/  MUFU.EX2 R37, R37 ;  /* 0x0000002500257308 */ /* 0x000ff00000000800 */
[----:B------:R0:W-:Y:S01]  /*3ee0*/  MUFU.EX2 R154, R33 ;  /* 0x00000021009a7308 */ /* 0x0001e20000000800 */
[----:B--2---:R-:W-:-:S04]  /*3ef0*/  FMNMX.FTZ R7, R70, R7, !PT ;  /* 0x0000000746077209 */ /* 0x004fc80007810000 */
[C---:B------:R-:W-:Y:S01]  /*3f00*/  FSETP.NEU.FTZ.AND P1, PT, R7.reuse, -INF , PT ;  /* 0xff8000000700780b */ /* 0x040fe20003f3d000 */
[-C--:B-1----:R-:W-:Y:S02]  /*3f10*/  FMUL.FTZ R3, R7, R11.reuse ;  /* 0x0000000b07037220 */ /* 0x082fe40000410000 */
[----:B------:R-:W-:Y:S01]  /*3f20*/  MUFU.EX2 R29, R29 ;  /* 0x0000001d001d7308 */ /* 0x000fe20000000800 */
[----:B0-----:R-:W-:Y:S02]  /*3f30*/  FFMA.FTZ R33, R95, R11, -R74 ;  /* 0x0000000b5f217223 */ /* 0x001fe4000001084a */
[----:B------:R-:W-:-:S05]  /*3f40*/  FSEL R43, R3, RZ, P1 ;  /* 0x000000ff032b7208 */ /* 0x000fca0000800000 */
        /* <DEDUP_REMOVED lines=14> */
[----:B0-----:R-:W-:Y:S01]  /*4030*/  FADD.FTZ R24, R27, R156 ;  /* 0x0000009c1b187221 */ /* 0x001fe20000010000 */
[-CC-:B------:R-:W-:Y:S01]  /*4040*/  FFMA.FTZ R58, R58, R11.reuse, -R43.reuse ;  /* 0x0000000b3a3a7223 */ /* 0x180fe2000001082b */
[-CC-:B------:R-:W-:Y:S01]  /*4050*/  FFMA.FTZ R60, R60, R11.reuse, -R43.reuse ;  /* 0x0000000b3c3c7223 */ /* 0x180fe2000001082b */
[-CC-:B------:R-:W-:Y:S01]  /*4060*/  FFMA.FTZ R62, R62, R11.reuse, -R43.reuse ;  /* 0x0000000b3e3e7223 */ /* 0x180fe2000001082b */
[----:B---3--:R-:W-:Y:S01]  /*4070*/  FADD.FTZ R47, R31, R24 ;  /* 0x000000181f2f7221 */ /* 0x008fe20000010000 */
[-CC-:B------:R-:W-:Y:S01]  /*4080*/  FFMA.FTZ R6, R6, R11.reuse, -R43.reuse ;  /* 0x0000000b06067223 */ /* 0x180fe2000001082b */
[-C--:B------:R-:W-:Y:S01]  /*4090*/  FFMA.FTZ R64, R64, R11.reuse, -R43 ;  /* 0x0000000b40407223 */ /* 0x080fe2000001082b */
[----:B------:R-:W0:Y:S01]  /*40a0*/  MUFU.EX2 R21, R21 ;  /* 0x0000001500157308 */ /* 0x000e220000000800 */
[----:B----4-:R-:W-:Y:S01]  /*40b0*/  FADD.FTZ R24, R158, R47 ;  /* 0x0000002f9e187221 */ /* 0x010fe20000010000 */
[-CC-:B------:R-:W-:Y:S01]  /*40c0*/  FFMA.FTZ R10, R10, R11.reuse, -R43.reuse ;  /* 0x0000000b0a0a7223 */ /* 0x180fe2000001082b */
[-CC-:B------:R-:W-:Y:S01]  /*40d0*/  FFMA.FTZ R2, R2, R11.reuse, -R43.reuse ;  /* 0x0000000b02027223 */ /* 0x180fe2000001082b */
[-CC-:B------:R-:W-:Y:S01]  /*40e0*/  FFMA.FTZ R0, R0, R11.reuse, -R43.reuse ;  /* 0x0000000b00007223 */ /* 0x180fe2000001082b */
[----:B------:R-:W-:Y:S01]  /*40f0*/  FADD.FTZ R49, R35, R24 ;  /* 0x0000001823317221 */ /* 0x000fe20000010000 */
[-CC-:B------:R-:W-:Y:S01]  /*4100*/  FFMA.FTZ R66, R66, R11.reuse, -R43.reuse ;  /* 0x0000000b42427223 */ /* 0x180fe2000001082b */
[-CC-:B------:R-:W-:Y:S01]  /*4110*/  FFMA.FTZ R68, R68, R11.reuse, -R43.reuse ;  /* 0x0000000b44447223 */ /* 0x180fe2000001082b */
[----:B------:R-:W1:Y:S01]  /*4120*/  MUFU.EX2 R38, R38 ;  /* 0x0000002600267308 */ /* 0x000e620000000800 */
[-CC-:B------:R-:W-:Y:S01]  /*4130*/  FFMA.FTZ R34, R34, R11.reuse, -R43.reuse ;  /* 0x0000000b22227223 */ /* 0x180fe2000001082b */
[----:B------:R-:W-:Y:S01]  /*4140*/  FFMA.FTZ R14, R14, R11, -R43 ;  /* 0x0000000b0e0e7223 */ /* 0x000fe2000001082b */
[----:B------:R-:W-:-:S02]  /*4150*/  F2FP.F16.F32.PACK_AB R156, R156, R27 ;  /* 0x0000001b9c9c723e */ /* 0x000fc400000000ff */
[----:B------:R-:W-:-:S03]  /*4160*/  F2FP.F16.F32.PACK_AB R158, R158, R31 ;  /* 0x0000001f9e9e723e */ /* 0x000fc600000000ff */
[----:B------:R2:W3:Y:S01]  /*4170*/  MUFU.EX2 R159, R40 ;  /* 0x00000028009f7308 */ /* 0x0004e20000000800 */
[----:B0-----:R-:W-:Y:S01]  /*4180*/  FADD.FTZ R47, R36, R21 ;  /* 0x00000015242f7221 */ /* 0x001fe20000010000 */
[----:B------:R-:W-:-:S06]  /*4190*/  F2FP.F16.F32.PACK_AB R157, R21, R36 ;  /* 0x00000024159d723e */ /* 0x000fcc00000000ff */
[----:B------:R-:W0:Y:S01]  /*41a0*/  MUFU.EX2 R42, R42 ;  /* 0x0000002a002a7308 */ /* 0x000e220000000800 */
[----:B-1----:R-:W-:Y:S01]  /*41b0*/  FADD.FTZ R24, R38, R47 ;  /* 0x0000002f26187221 */ /* 0x002fe20000010000 */
[----:B--2---:R-:W1:Y:S06]  /*41c0*/  @P4 LDC R40, c[0x0][0x450] ;  /* 0x00011400ff284b82 */ /* 0x004e6c0000000800 */
[----:B------:R-:W2:Y:S01]  /*41d0*/  MUFU.EX2 R153, R44 ;  /* 0x0000002c00997308 */ /* 0x000ea20000000800 */
[C---:B---3--:R-:W-:Y:S01]  /*41e0*/  FADD.FTZ R47, R159.reuse, R24 ;  /* 0x000000189f2f7221 */ /* 0x048fe20000010000 */
[----:B------:R-:W-:-:S06]  /*41f0*/  F2FP.F16.F32.PACK_AB R159, R159, R38 ;  /* 0x000000269f9f723e */ /* 0x000fcc00000000ff */
[----:B------:R-:W3:Y:S01]  /*4200*/  MUFU.EX2 R46, R46 ;  /* 0x0000002e002e7308 */ /* 0x000ee20000000800 */
[----:B0-----:R-:W-:-:S07]  /*4210*/  FADD.FTZ R24, R42, R47 ;  /* 0x0000002f2a187221 */ /* 0x001fce0000010000 */
[----:B------:R-:W-:Y:S01]  /*4220*/  MUFU.EX2 R144, R39 ;  /* 0x0000002700907308 */ /* 0x000fe20000000800 */
[C---:B--2---:R-:W-:Y:S01]  /*4230*/  FADD.FTZ R47, R153.reuse, R24 ;  /* 0x00000018992f7221 */ /* 0x044fe20000010000 */
[----:B------:R-:W-:-:S06]  /*4240*/  F2FP.F16.F32.PACK_AB R153, R153, R42 ;  /* 0x0000002a9999723e */ /* 0x000fcc00000000ff */
[----:B------:R0:W-:Y:S01]  /*4250*/  MUFU.EX2 R39, R26 ;  /* 0x0000001a00277308 */ /* 0x0001e20000000800 */
[----:B---3--:R-:W-:-:S07]  /*4260*/  FADD.FTZ R24, R46, R47 ;  /* 0x0000002f2e187221 */ /* 0x008fce0000010000 */
        /* <DEDUP_REMOVED lines=8> */
[----:B------:R-:W3:Y:S01]  /*42f0*/  MUFU.EX2 R50, R50 ;  /* 0x0000003200327308 */ /* 0x000ee20000000800 */
[C---:B------:R-:W-:Y:S01]  /*4300*/  FADD.FTZ R26, R148.reuse, R49 ;  /* 0x00000031941a7221 */ /* 0x040fe20000010000 */
[C---:B--2---:R-:W-:Y:S01]  /*4310*/  FADD.FTZ R47, R155.reuse, R24 ;  /* 0x000000189b2f7221 */ /* 0x044fe20000010000 */
[----:B------:R-:W-:Y:S02]  /*4320*/  F2FP.F16.F32.PACK_AB R148, R148, R29 ;  /* 0x0000001d9494723e */ /* 0x000fe400000000ff */
[----:B------:R-:W-:-:S03]  /*4330*/  F2FP.F16.F32.PACK_AB R155, R155, R46 ;  /* 0x0000002e9b9b723e */ /* 0x000fc600000000ff */
[----:B------:R-:W2:Y:S01]  /*4340*/  MUFU.EX2 R150, R25 ;  /* 0x0000001900967308 */ /* 0x000ea20000000800 */
[----:B0-----:R-:W-:-:S07]  /*4350*/  FADD.FTZ R49, R15, R26 ;  /* 0x0000001a0f317221 */ /* 0x001fce0000010000 */
[----:B------:R-:W0:Y:S01]  /*4360*/  MUFU.EX2 R149, R52 ;  /* 0x0000003400957308 */ /* 0x000e220000000800 */
[----:B---3--:R-:W-:-:S07]  /*4370*/  FADD.FTZ R24, R50, R47 ;  /* 0x0000002f32187221 */ /* 0x008fce0000010000 */
[----:B------:R-:W3:Y:S01]  /*4380*/  MUFU.EX2 R33, R33 ;  /* 0x0000002100217308 */ /* 0x000ee20000000800 */
[C---:B--2---:R-:W-:Y:S01]  /*4390*/  FADD.FTZ R26, R150.reuse, R49 ;  /* 0x00000031961a7221 */ /* 0x044fe20000010000 */
[----:B------:R-:W-:-:S06]  /*43a0*/  F2FP.F16.F32.PACK_AB R150, R150, R15 ;  /* 0x0000000f9696723e */ /* 0x000fcc00000000ff */
[----:B------:R-:W2:Y:S01]  /*43b0*/  MUFU.EX2 R54, R54 ;  /* 0x0000003600367308 */ /* 0x000ea20000000800 */
[C---:B0-----:R-:W-:Y:S01]  /*43c0*/  FADD.FTZ R47, R149.reuse, R24 ;  /* 0x00000018952f7221 */ /* 0x041fe20000010000 */
[----:B------:R-:W-:-:S06]  /*43d0*/  F2FP.F16.F32.PACK_AB R149, R149, R50 ;  /* 0x000000329595723e */ /* 0x000fcc00000000ff */
[----:B------:R-:W-:Y:S01]  /*43e0*/  MUFU.EX2 R151, R56 ;  /* 0x0000003800977308 */ /* 0x000fe20000000800 */
[----:B---3--:R-:W-:-:S04]  /*43f0*/  FADD.FTZ R49, R33, R26 ;  /* 0x0000001a21317221 */ /* 0x008fc80000010000 */
[C---:B------:R-:W-:Y:S01]  /*4400*/  FADD.FTZ R24, R144.reuse, R49 ;  /* 0x0000003190187221 */ /* 0x040fe20000010000 */
[----:B------:R-:W-:Y:S02]  /*4410*/  F2FP.F16.F32.PACK_AB R144, R144, R33 ;  /* 0x000000219090723e */ /* 0x000fe400000000ff */
[----:B------:R-:W0:Y:S08]  /*4420*/  MUFU.EX2 R41, R41 ;  /* 0x0000002900297308 */ /* 0x000e300000000800 */
[----:B------:R-:W3:Y:S08]  /*4430*/  MUFU.EX2 R58, R58 ;  /* 0x0000003a003a7308 */ /* 0x000ef00000000800 */
[----:B------:R-:W-:Y:S08]  /*4440*/  MUFU.EX2 R145, R60 ;  /* 0x0000003c00917308 */ /* 0x000ff00000000800 */
[----:B------:R-:W4:Y:S08]  /*4450*/  MUFU.EX2 R45, R45 ;  /* 0x0000002d002d7308 */ /* 0x000f300000000800 */
[----:B------:R-:W-:Y:S08]  /*4460*/  MUFU.EX2 R62, R62 ;  /* 0x0000003e003e7308 */ /* 0x000ff00000000800 */
[----:B------:R2:W-:Y:S08]  /*4470*/  MUFU.EX2 R141, R6 ;  /* 0x00000006008d7308 */ /* 0x0005f00000000800 */
[----:B------:R-:W-:Y:S01]  /*4480*/  MUFU.EX2 R147, R64 ;  /* 0x0000004000937308 */ /* 0x000fe20000000800 */
[----:B--2---:R-:W-:Y:S01]  /*4490*/  FADD.FTZ R6, R54, R47 ;  /* 0x0000002f36067221 */ /* 0x004fe20000010000 */
[----:B0-----:R-:W-:-:S03]  /*44a0*/  FADD.FTZ R47, R41, R24 ;  /* 0x00000018292f7221 */ /* 0x001fc60000010000 */
[----:B------:R-:W-:Y:S01]  /*44b0*/  FADD.FTZ R43, R151, R6 ;  /* 0x00000006972b7221 */ /* 0x000fe20000010000 */
[C---:B------:R-:W-:Y:S01]  /*44c0*/  FADD.FTZ R24, R146.reuse, R47 ;  /* 0x0000002f92187221 */ /* 0x040fe20000010000 */
[----:B------:R-:W-:Y:S01]  /*44d0*/  F2FP.F16.F32.PACK_AB R146, R146, R41 ;  /* 0x000000299292723e */ /* 0x000fe200000000ff */
[----:B------:R-:W0:Y:S01]  /*44e0*/  MUFU.EX2 R32, R32 ;  /* 0x0000002000207308 */ /* 0x000e220000000800 */
[----:B---3--:R-:W-:Y:S01]  /*44f0*/  FADD.FTZ R6, R58, R43 ;  /* 0x0000002b3a067221 */ /* 0x008fe20000010000 */
[----:B----4-:R-:W-:Y:S01]  /*4500*/  FADD.FTZ R43, R45, R24 ;  /* 0x000000182d2b7221 */ /* 0x010fe20000010000 */
[----:B------:R-:W-:Y:S02]  /*4510*/  F2FP.F16.F32.PACK_AB R151, R151, R54 ;  /* 0x000000369797723e */ /* 0x000fe400000000ff */
[C---:B------:R-:W-:Y:S01]  /*4520*/  FADD.FTZ R27, R145.reuse, R6 ;  /* 0x00000006911b7221 */ /* 0x040fe20000010000 */
[C---:B------:R-:W-:Y:S01]  /*4530*/  FADD.FTZ R43, R140.reuse, R43 ;  /* 0x0000002b8c2b7221 */ /* 0x040fe20000010000 */
[----:B------:R-:W-:Y:S01]  /*4540*/  F2FP.F16.F32.PACK_AB R140, R140, R45 ;  /* 0x0000002d8c8c723e */ /* 0x000fe200000000ff */
[----:B------:R-:W-:Y:S01]  /*4550*/  MUFU.EX2 R10, R10 ;  /* 0x0000000a000a7308 */ /* 0x000fe20000000800 */
[----:B------:R-:W-:-:S07]  /*4560*/  F2FP.F16.F32.PACK_AB R145, R145, R58 ;  /* 0x0000003a9191723e */ /* 0x000fce00000000ff */
[----:B------:R2:W3:Y:S01]  /*4570*/  MUFU.EX2 R25, R30 ;  /* 0x0000001e00197308 */ /* 0x0004e20000000800 */
[----:B0-----:R-:W-:-:S07]  /*4580*/  FADD.FTZ R6, R32, R43 ;  /* 0x0000002b20067221 */ /* 0x001fce0000010000 */
[----:B------:R-:W0:Y:S01]  /*4590*/  MUFU.EX2 R28, R28 ;  /* 0x0000001c001c7308 */ /* 0x000e220000000800 */
[----:B--2---:R-:W-:Y:S01]  /*45a0*/  IMAD.MOV.U32 R30, RZ, RZ, R18 ;  /* 0x000000ffff1e7224 */ /* 0x004fe200078e0012 */
[----:B-1----:R-:W-:Y:S02]  /*45b0*/  @P4 SHF.R.U32.HI R30, RZ, R40, R51 ;  /* 0x00000028ff1e4219 */ /* 0x002fe40000011633 */
[----:B------:R-:W-:-:S03]  /*45c0*/  ISETP.GE.AND P4, PT, R13, 0x1, PT ;  /* 0x000000010d00780c */ /* 0x000fc60003f86270 */
[----:B------:R-:W-:Y:S01]  /*45d0*/  IMAD.IADD R73, R73, 0x1, R30 ;  /* 0x0000000149497824 */ /* 0x000fe200078e021e */
[----:B------:R-:W1:Y:S01]  /*45e0*/  MUFU.EX2 R2, R2 ;  /* 0x0000000200027308 */ /* 0x000e620000000800 */
[C---:B---3--:R-:W-:Y:S01]  /*45f0*/  FADD.FTZ R29, R25.reuse, R6 ;  /* 0x00000006191d7221 */ /* 0x048fe20000010000 */
[----:B------:R-:W-:Y:S01]  /*4600*/  F2FP.F16.F32.PACK_AB R142, R25, R32 ;  /* 0x00000020198e723e */ /* 0x000fe200000000ff */
[----:B------:R-:W-:-:S05]  /*4610*/  IMAD.IADD R12, R73, 0x1, R12 ;  /* 0x00000001490c7824 */ /* 0x000fca00078e020c */
[----:B------:R2:W-:Y:S01]  /*4620*/  MUFU.EX2 R143, R0 ;  /* 0x00000000008f7308 */ /* 0x0005e20000000800 */
[----:B0-----:R-:W-:Y:S01]  /*4630*/  FADD.FTZ R6, R28, R29 ;  /* 0x0000001d1c067221 */ /* 0x001fe20000010000 */
[----:B------:R-:W-:-:S06]  /*4640*/  F2FP.F16.F32.PACK_AB R136, R39, R28 ;  /* 0x0000001c2788723e */ /* 0x000fcc00000000ff */
[----:B------:R-:W0:Y:S01]  /*4650*/  MUFU.EX2 R20, R20 ;  /* 0x0000001400147308 */ /* 0x000e220000000800 */
[----:B--2---:R-:W-:-:S04]  /*4660*/  FADD.FTZ R0, R62, R27 ;  /* 0x0000001b3e007221 */ /* 0x004fc80000010000 */
[C---:B------:R-:W-:Y:S01]  /*4670*/  FADD.FTZ R27, R147.reuse, R0 ;  /* 0x00000000931b7221 */ /* 0x040fe20000010000 */
[----:B------:R-:W-:Y:S02]  /*4680*/  F2FP.F16.F32.PACK_AB R147, R147, R62 ;  /* 0x0000003e9393723e */ /* 0x000fe400000000ff */
[----:B------:R-:W2:Y:S01]  /*4690*/  MUFU.EX2 R66, R66 ;  /* 0x0000004200427308 */ /* 0x000ea20000000800 */
[----:B------:R-:W-:Y:S01]  /*46a0*/  FADD.FTZ R0, R10, R27 ;  /* 0x0000001b0a007221 */ /* 0x000fe20000010000 */
[----:B------:R-:W-:-:S03]  /*46b0*/  FADD.FTZ R27, R39, R6 ;  /* 0x00000006271b7221 */ /* 0x000fc60000010000 */
[C---:B------:R-:W-:Y:S01]  /*46c0*/  FADD.FTZ R15, R141.reuse, R0 ;  /* 0x000000008d0f7221 */ /* 0x040fe20000010000 */
[----:B------:R-:W-:Y:S01]  /*46d0*/  F2FP.F16.F32.PACK_AB R141, R141, R10 ;  /* 0x0000000a8d8d723e */ /* 0x000fe200000000ff */
[----:B------:R-:W-:Y:S01]  /*46e0*/  VIADD R10, R72, 0xfffffffe ;  /* 0xfffffffe480a7836 */ /* 0x000fe20000000000 */
[----:B------:R-:W3:Y:S01]  /*46f0*/  MUFU.EX2 R137, R68 ;  /* 0x0000004400897308 */ /* 0x000ee20000000800 */
[----:B-1----:R-:W-:Y:S01]  /*4700*/  FADD.FTZ R0, R2, R15 ;  /* 0x0000000f02007221 */ /* 0x002fe20000010000 */
[----:B0-----:R-:W-:Y:S01]  /*4710*/  FADD.FTZ R6, R20, R27 ;  /* 0x0000001b14067221 */ /* 0x001fe20000010000 */
[----:B------:R-:W-:Y:S02]  /*4720*/  F2FP.F16.F32.PACK_AB R138, R3, R20 ;  /* 0x00000014038a723e */ /* 0x000fe400000000ff */
[----:B------:R-:W-:Y:S01]  /*4730*/  FADD.FTZ R15, R143, R0 ;  /* 0x000000008f0f7221 */ /* 0x000fe20000010000 */
[----:B------:R-:W-:Y:S01]  /*4740*/  FADD.FTZ R6, R3, R6 ;  /* 0x0000000603067221 */ /* 0x000fe20000010000 */
[----:B------:R-:W-:Y:S01]  /*4750*/  F2FP.F16.F32.PACK_AB R143, R143, R2 ;  /* 0x000000028f8f723e */ /* 0x000fe200000000ff */
[----:B------:R-:W0:Y:S01]  /*4760*/  MUFU.EX2 R34, R34 ;  /* 0x0000002200227308 */ /* 0x000e220000000800 */
[----:B--2---:R-:W-:-:S07]  /*4770*/  FADD.FTZ R0, R66, R15 ;  /* 0x0000000f42007221 */ /* 0x004fce0000010000 */
[----:B------:R-:W1:Y:S01]  /*4780*/  MUFU.EX2 R139, R14 ;  /* 0x0000000e008b7308 */ /* 0x000e620000000800 */
[C---:B---3--:R-:W-:Y:S01]  /*4790*/  FADD.FTZ R3, R137.reuse, R0 ;  /* 0x0000000089037221 */ /* 0x048fe20000010000 */
[----:B------:R-:W-:-:S03]  /*47a0*/  F2FP.F16.F32.PACK_AB R137, R137, R66 ;  /* 0x000000428989723e */ /* 0x000fc600000000ff */
[----:B0-----:R-:W-:-:S04]  /*47b0*/  FADD.FTZ R0, R34, R3 ;  /* 0x0000000322007221 */ /* 0x001fc80000010000 */
[C---:B-1----:R-:W-:Y:S01]  /*47c0*/  FADD.FTZ R3, R139.reuse, R0 ;  /* 0x000000008b037221 */ /* 0x042fe20000010000 */
        /* <DEDUP_REMOVED lines=12> */
.L_x_1372:
[----:B------:R-:W-:-:S13]  /*4890*/  ISETP.NE.AND P1, PT, R13, 0x1, PT ;  /* 0x000000010d00780c */ /* 0x000fda0003f25270 */
[----:B------:R-:W0:Y:S02]  /*48a0*/  @P1 LDC.64 R14, c[0x0][0x9e8] ;  /* 0x00027a00ff0e1b82 */ /* 0x000e240000000a00 */
[----:B0-----:R-:W-:-:S05]  /*48b0*/  @P1 IMAD.HI.U32 R2, R0, R14, RZ ;  /* 0x0000000e00021227 */ /* 0x001fca00078e00ff */
[----:B------:R-:W-:-:S07]  /*48c0*/  @P1 SHF.R.U32.HI R0, RZ, R15, R2 ;  /* 0x0000000fff001219 */ /* 0x000fce0000011602 */
.L_x_1373:
[----:B------:R-:W-:-:S05]  /*48d0*/  IMAD R13, R0, R13, R13 ;  /* 0x0000000d000d7224 */ /* 0x000fca00078e020d */
[----:B------:R-:W-:-:S07]  /*48e0*/  VIMNMX R12, R12, R13, PT ;  /* 0x0000000d0c0c7248 */ /* 0x000fce0003fe0100 */
.L_x_1371:
        /* <DEDUP_REMOVED lines=45> */
.L_x_1391:
[----:B------:R-:W-:-:S04]  /*4bc0*/  UIADD3 UR5, UR37, 0x1, URZ ;  /* 0x0000000125057890 */ /* 0x000fc8000fffe03f */
[----:B------:R-:W-:-:S04]  /*4bd0*/  UISETP.NE.AND UP0, UPT, UR5, 0x2, UPT ;  /* 0x000000020500788c */ /* 0x000fc8000bf05270 */
[----:B------:R-:W-:Y:S02]  /*4be0*/  USEL UR39, URZ, 0x1, UP0 ;  /* 0x000000013f277887 */ /* 0x000fe40008000000 */
[----:B------:R-:W-:Y:S02]  /*4bf0*/  USEL UR5, UR5, URZ, UP0 ;  /* 0x0000003f05057287 */ /* 0x000fe40008000000 */
[----:B------:R-:W-:Y:S01]  /*4c00*/  ULOP3.LUT UR39, UR36, UR39, URZ, 0x3c, !UPT ;  /* 0x0000002724277292 */ /* 0x000fe2000f8e3c3f */
[----:B------:R-:W-:Y:S11]  /*4c10*/  @!P0 BRA `(.L_x_1375) ;  /* 0x0000000000048947 */ /* 0x000ff60003800000 */
[----:B------:R-:W-:Y:S01]  /*4c20*/  BPT.TRAP 0x1 ;  /* 0x000000040000795c */ /* 0x000fe20000300000 */
.L_x_1375:
[----:B------:R-:W-:Y:S01]  /*4c30*/  ULEA UR7, UR5, UR38, 0x3 ;  /* 0x0000002605077291 */ /* 0x000fe2000f8e183f */
[----:B------:R-:W-:-:S05]  /*4c40*/  IMAD.U32 R11, RZ, RZ, UR39 ;  /* 0x00000027ff0b7e24 */ /* 0x000fca000f8e00ff */
[----:B------:R-:W-:-:S04]  /*4c50*/  SHF.L.U32 R11, R11, 0x1f, RZ ;  /* 0x0000001f0b0b7819 */ /* 0x000fc800000006ff */
[----:B------:R0:W1:Y:S01]  /*4c60*/  SYNCS.PHASECHK.TRANS64.TRYWAIT P1, [UR7+0x2a830], R11 ;  /* 0x02a8300bff0075a7 */ /* 0x0000620008020147 */
[----:B------:R-:W-:Y:S05]  /*4c70*/  @!P0 BRA `(.L_x_1376) ;  /* 0x0000000000048947 */ /* 0x000fea0003800000 */
[----:B------:R-:W-:Y:S01]  /*4c80*/  BPT.TRAP 0x1 ;  /* 0x000000040000795c */ /* 0x000fe20000300000 */
.L_x_1376:
[----:B-1----:R-:W-:Y:S05]  /*4c90*/  @P1 BRA `(.L_x_1377) ;  /* 0x0000000000081947 */ /* 0x002fea0003800000 */
[----:B------:R-:W1:Y:S02]  /*4ca0*/  SYNCS.PHASECHK.TRANS64.TRYWAIT P1, [UR7+0x2a830], R11 ;  /* 0x02a8300bff0075a7 */ /* 0x000e640008020147 */
[----:B-1----:R-:W-:Y:S05]  /*4cb0*/  @!P1 BRA `(.L_x_1378) ;  /* 0x0000012000c09947 */ /* 0x002fea0003800000 */
.L_x_1377:
        /* <DEDUP_REMOVED lines=135> */
.L_x_1379:
[----:B------:R-:W-:Y:S01]  /*5530*/  ULEA UR14, UR37, UR38, 0x3 ;  /* 0x00000026250e7291 */ /* 0x000fe2000f8e183f */
[----:B------:R-:W-:-:S05]  /*5540*/  IMAD.U32 R0, RZ, RZ, UR36 ;  /* 0x00000024ff007e24 */ /* 0x000fca000f8e00ff */
[----:B------:R-:W-:-:S04]  /*5550*/  SHF.L.U32 R0, R0, 0x1f, RZ ;  /* 0x0000001f00007819 */ /* 0x000fc800000006ff */
[----:B------:R2:W3:Y:S01]  /*5560*/  SYNCS.PHASECHK.TRANS64.TRYWAIT P1, [UR14+0x2a850], R0 ;  /* 0x02a85000ff0075a7 */ /* 0x0004e2000802014e */
[----:B------:R-:W-:Y:S05]  /*5570*/  @!P0 BRA `(.L_x_1380) ;  /* 0x0000000000048947 */ /* 0x000fea0003800000 */
[----:B------:R-:W-:Y:S01]  /*5580*/  BPT.TRAP 0x1 ;  /* 0x000000040000795c */ /* 0x000fe20000300000 */
.L_x_1380:
[----:B---3--:R-:W-:Y:S05]  /*5590*/  @P1 BRA `(.L_x_1381) ;  /* 0x0000000000081947 */ /* 0x008fea0003800000 */
[----:B------:R-:W3:Y:S02]  /*55a0*/  SYNCS.PHASECHK.TRANS64.TRYWAIT P1, [UR14+0x2a850], R0 ;  /* 0x02a85000ff0075a7 */ /* 0x000ee4000802014e */
[----:B---3--:R-:W-:Y:S05]  /*55b0*/  @!P1 BRA `(.L_x_1382) ;  /* 0x0000011800989947 */ /* 0x008fea0003800000 */
.L_x_1381:
[----:B------:R-:W-:Y:S01]  /*55c0*/  UIADD3 UR6, UR38, 0x400, URZ ;  /* 0x0000040026067890 */ /* 0x000fe2000fffe03f */
[----:B------:R-:W-:Y:S01]  /*55d0*/  WARPGROUP.ARRIVE ;  /* 0x00000000000079c5 */ /* 0x000fe20000000000 */
[----:B------:R-:W-:Y:S01]  /*55e0*/  UMOV UR11, 0x40000040 ;  /* 0x40000040000b7882 */ /* 0x000fe20000000000 */
[----:B------:R-:W-:Y:S01]  /*55f0*/  ISETP.NE.AND P2, PT, R9, 0x1, PT ;  /* 0x000000010900780c */ /* 0x000fe20003f45270 */
[----:B------:R-:W-:-:S03]  /*5600*/  USHF.R.U32.HI UR6, URZ, 0x4, UR6 ;  /* 0x000000043f067899 */ /* 0x000fc60008011606 */
[----:B------:R-:W3:Y:S01]  /*5610*/  S2R R177, SR_TID.X ;  /* 0x0000000000b17919 */ /* 0x000ee20000002100 */
[----:B------:R-:W-:Y:S01]  /*5620*/  FMUL.FTZ R21, R102, UR4 ;  /* 0x0000000466157c20 */ /* 0x000fe20008410000 */
[----:B01----:R-:W-:Y:S01]  /*5630*/  FMUL.FTZ R11, R88, UR4 ;  /* 0x00000004580b7c20 */ /* 0x003fe20008410000 */
[----:B------:R-:W-:Y:S01]  /*5640*/  ULOP3.LUT UR6, UR6, 0x3fff, URZ, 0xc0, !UPT ;  /* 0x00003fff06067892 */ /* 0x000fe2000f8ec03f */
[----:B------:R-:W-:Y:S01]  /*5650*/  FMUL.FTZ R88, R103, UR4 ;  /* 0x0000000467587c20 */ /* 0x000fe20008410000 */
[----:B------:R-:W-:Y:S01]  /*5660*/  FMUL.FTZ R2, R91, UR4 ;  /* 0x000000045b027c20 */ /* 0x000fe20008410000 */
[----:B------:R-:W-:Y:S01]  /*5670*/  FMUL.FTZ R91, R107, UR4 ;  /* 0x000000046b5b7c20 */ /* 0x000fe20008410000 */
[----:B------:R-:W-:Y:S01]  /*5680*/  ULOP3.LUT UR6, UR6, 0x3000000, URZ, 0xfc, !UPT ;  /* 0x0300000006067892 */ /* 0x000fe2000f8efc3f */
[----:B------:R-:W-:Y:S01]  /*5690*/  FMUL.FTZ R107, R109, UR4 ;  /* 0x000000046d6b7c20 */ /* 0x000fe20008410000 */
[----:B------:R-:W-:Y:S01]  /*56a0*/  FMUL.FTZ R109, R113, UR4 ;  /* 0x00000004716d7c20 */ /* 0x000fe20008410000 */
[----:B------:R-:W-:Y:S01]  /*56b0*/  IMAD.IADD R113, R22, 0x1, R18 ;  /* 0x0000000116717824 */ /* 0x000fe200078e0212 */
[----:B------:R-:W-:Y:S01]  /*56c0*/  UIMAD UR6, UR37, 0x600, UR6 ;  /* 0x00000600250678a4 */ /* 0x000fe2000f8e0206 */
[----:B------:R-:W0:Y:S01]  /*56d0*/  @P2 LDC R102, c[0x0][0x44c] ;  /* 0x00011300ff662b82 */ /* 0x000e220000000800 */
[----:B--2---:R-:W-:Y:S01]  /*56e0*/  FMUL.FTZ R0, R90, UR4 ;  /* 0x000000045a007c20 */ /* 0x004fe20008410000 */
[----:B------:R-:W-:Y:S01]  /*56f0*/  FMUL.FTZ R121, R121, UR4 ;  /* 0x0000000479797c20 */ /* 0x000fe20008410000 */
[----:B------:R-:W-:Y:S01]  /*5700*/  FMUL.FTZ R90, R106, UR4 ;  /* 0x000000046a5a7c20 */ /* 0x000fe20008410000 */
[----:B------:R-:W-:Y:S01]  /*5710*/  FMUL.FTZ R106, R108, UR4 ;  /* 0x000000046c6a7c20 */ /* 0x000fe20008410000 */
[----:B------:R-:W-:Y:S01]  /*5720*/  FMUL.FTZ R108, R112, UR4 ;  /* 0x00000004706c7c20 */ /* 0x000fe20008410000 */
[----:B------:R-:W-:Y:S01]  /*5730*/  UMOV UR10, UR6 ;  /* 0x00000006000a7c82 */ /* 0x000fe20008000000 */
[----:B------:R1:W2:Y:S01]  /*5740*/  MUFU.TANH R112, R121 ;  /* 0x0000007900707308 */ /* 0x0002a20000002400 */
[----:B------:R-:W-:Y:S01]  /*5750*/  HGMMA.64x128x16.F32 R24, R156, gdesc[UR8].tnspB, R24, gsb0 ;  /* 0x41e000089c187df0 */ /* 0x000fe20008000818 */
[----:B------:R-:W-:Y:S01]  /*5760*/  UIADD3 UR10, UR6, 0x80, URZ ;  /* 0x00000080060a7890 */ /* 0x000fe2000fffe03f */
[----:B------:R-:W4:Y:S01]  /*5770*/  @P2 LDC R103, c[0x0][0x450] ;  /* 0x00011400ff672b82 */ /* 0x000f220000000800 */
[----:B------:R-:W-:Y:S01]  /*5780*/  UMOV UR11, 0x40000040 ;  /* 0x40000040000b7882 */ /* 0x000fe20000000000 */
[----:B------:R-:W-:Y:S01]  /*5790*/  FMUL.FTZ R12, R94, UR4 ;  /* 0x000000045e0c7c20 */ /* 0x000fe20008410000 */
[----:B------:R-:W-:Y:S01]  /*57a0*/  FMUL.FTZ R14, R95, UR4 ;  /* 0x000000045f0e7c20 */ /* 0x000fe20008410000 */
[----:B------:R-:W-:Y:S01]  /*57b0*/  FMUL.FTZ R15, R98, UR4 ;  /* 0x00000004620f7c20 */ /* 0x000fe20008410000 */
[----:B------:R-:W-:Y:S01]  /*57c0*/  FMUL.FTZ R20, R99, UR4 ;  /* 0x0000000463147c20 */ /* 0x000fe20008410000 */
[----:B-1----:R-:W-:-:S02]  /*57d0*/  IMAD R121, R10, -0x60, RZ ;  /* 0xffffffa00a797824 */ /* 0x002fc400078e02ff */
[----:B------:R-:W-:Y:S01]  /*57e0*/  FMUL.FTZ R94, R110, UR4 ;  /* 0x000000046e5e7c20 */ /* 0x000fe20008410000 */
        /* <DEDUP_REMOVED lines=16> */
[----:B----4-:R-:W-:Y:S01]  /*58f0*/  @P2 SHF.R.U32.HI R113, RZ, R103, R102 ;  /* 0x00000067ff712219 */ /* 0x010fe20000011666 */
[----:B------:R-:W-:Y:S01]  /*5900*/  IMAD.U32 R102, RZ, RZ, UR7 ;  /* 0x00000007ff667e24 */ /* 0x000fe2000f8e00ff */
[----:B---3--:R-:W-:Y:S01]  /*5910*/  LOP3.LUT P2, RZ, R177, 0x7f, RZ, 0xc0, !PT ;  /* 0x0000007fb1ff7812 */ /* 0x008fe2000784c0ff */
[----:B------:R-:W-:Y:S01]  /*5920*/  FMUL.FTZ R120, R120, UR4 ;  /* 0x0000000478787c20 */ /* 0x000fe20008410000 */
[----:B------:R-:W-:Y:S01]  /*5930*/  FMUL.FTZ R124, R124, UR4 ;  /* 0x000000047c7c7c20 */ /* 0x000fe20008410000 */
[----:B------:R-:W-:Y:S01]  /*5940*/  FMUL.FTZ R134, R134, UR4 ;  /* 0x0000000486867c20 */ /* 0x000fe20008410000 */
[----:B------:R-:W-:Y:S01]  /*5950*/  ISETP.NE.AND P1, PT, R175, RZ, PT ;  /* 0x000000ffaf00720c */ /* 0x000fe20003f25270 */
[----:B------:R-:W0:Y:S08]  /*5960*/  MUFU.TANH R11, R11 ;  /* 0x0000000b000b7308 */ /* 0x000e300000002400 */
[----:B------:R-:W-:Y:S01]  /*5970*/  @!P2 VIADD R102, R102, 0x2a840 ;  /* 0x0002a8406666a836 */ /* 0x000fe20000000000 */
[----:B------:R-:W1:Y:S04]  /*5980*/  MUFU.TANH R89, R89 ;  /* 0x0000005900597308 */ /* 0x000e680000002400 */
[----:B------:R-:W-:-:S04]  /*5990*/  @!P2 PRMT R103, RZ, 0x654, R102 ;  /* 0x00000654ff67a816 */ /* 0x000fc80000000066 */
        /* <DEDUP_REMOVED lines=17> */
[----:B------:R-:W5:Y:S01]  /*5ab0*/  SHFL.IDX PT, R119, R113, RZ, 0x1c1f ;  /* 0x001c1fff71777589 */ /* 0x000f6200000e0000 */
[----:B------:R-:W-:Y:S01]  /*5ac0*/  FMUL.FTZ R100, R118, UR4 ;  /* 0x0000000476647c20 */ /* 0x000fe20008410000 */
[----:B------:R-:W-:Y:S01]  /*5ad0*/  HGMMA.64x128x16.F32 R24, R152, gdesc[UR8].tnspB, R24, gsb0 ;  /* 0x41e0000898187df0 */ /* 0x000fe20008000818 */
[----:B------:R-:W-:Y:S01]  /*5ae0*/  UIADD3 UR10, UR6, 0x100, URZ ;  /* 0x00000100060a7890 */ /* 0x000fe2000fffe03f */
[----:B------:R-:W0:Y:S01]  /*5af0*/  MUFU.TANH R156, R156 ;  /* 0x0000009c009c7308 */ /* 0x000e220000002400 */
[----:B------:R-:W-:-:S07]  /*5b00*/  UMOV UR11, 0x40000040 ;  /* 0x40000040000b7882 */ /* 0x000fce0000000000 */
        /* <DEDUP_REMOVED lines=16> */
[----:B------:R-:W0:Y:S01]  /*5c10*/  MUFU.TANH R125, R125 ;  /* 0x0000007d007d7308 */ /* 0x000e220000002400 */
[----:B------:R-:W-:-:S02]  /*5c20*/  WARPGROUP.DEPBAR.LE gsb0, 0x0 ;  /* 0x00008000000079c5 */ /* 0x000fc40000010000 */
[----:B------:R-:W-:Y:S01]  /*5c30*/  WARPGROUP.ARRIVE ;  /* 0x00000000000079c5 */ /* 0x000fe20000000000 */
[----:B------:R-:W-:Y:S01]  /*5c40*/  FMUL.FTZ R152, R130, UR4 ;  /* 0x0000000482987c20 */ /* 0x000fe20008410000 */
[----:B------:R-:W-:-:S03]  /*5c50*/  FMUL.FTZ R154, R131, UR4 ;  /* 0x00000004839a7c20 */ /* 0x000fc60008410000 */
        /* <DEDUP_REMOVED lines=13> */
[----:B------:R-:W-:Y:S01]  /*5d30*/  FMUL.FTZ R150, R127, UR4 ;  /* 0x000000047f967c20 */ /* 0x000fe20008410000 */
[----:B------:R-:W-:-:S03]  /*5d40*/  VIADD R104, R121, 0x1 ;  /* 0x0000000179687836 */ /* 0x000fc60000000000 */
[----:B------:R-:W-:Y:S01]  /*5d50*/  HGMMA.64x128x16.F32 R24, R144, gdesc[UR8].tnspB, R24, gsb0 ;  /* 0x41e0000890187df0 */ /* 0x000fe20008000818 */
[----:B------:R-:W-:Y:S01]  /*5d60*/  UIADD3 UR10, UR6, 0x200, URZ ;  /* 0x00000200060a7890 */ /* 0x000fe2000fffe03f */
[----:B------:R-:W-:Y:S01]  /*5d70*/  IMAD R104, R19, -0x2, R104 ;  /* 0xfffffffe13687824 */ /* 0x000fe200078e0268 */
[----:B------:R-:W-:Y:S01]  /*5d80*/  UMOV UR11, 0x40000040 ;  /* 0x40000040000b7882 */ /* 0x000fe20000000000 */
[----:B------:R-:W-:Y:S01]  /*5d90*/  UIADD3 UR6, UR6, 0x280, URZ ;  /* 0x0000028006067890 */ /* 0x000fe2000fffe03f */
[----:B------:R-:W0:Y:S08]  /*5da0*/  MUFU.TANH R148, R148 ;  /* 0x0000009400947308 */ /* 0x000e300000002400 */
[----:B------:R-:W0:Y:S01]  /*5db0*/  MUFU.TANH R150, R150 ;  /* 0x0000009600967308 */ /* 0x000e220000002400 */
[----:B------:R-:W-:-:S02]  /*5dc0*/  WARPGROUP.DEPBAR.LE gsb0, 0x0 ;  /* 0x00008000000079c5 */ /* 0x000fc40000010000 */
[----:B------:R-:W-:Y:S01]  /*5dd0*/  WARPGROUP.ARRIVE ;  /* 0x00000000000079c5 */ /* 0x000fe20000000000 */
[----:B------:R-:W-:Y:S01]  /*5de0*/  FMUL.FTZ R144, R123, UR4 ;  /* 0x000000047b907c20 */ /* 0x000fe20008410000 */
[----:B------:R-:W-:-:S03]  /*5df0*/  FMUL.FTZ R146, R126, UR4 ;  /* 0x000000047e927c20 */ /* 0x000fc60008410000 */
[----:B------:R0:W0:Y:S01]  /*5e00*/  MUFU.TANH R123, R124 ;  /* 0x0000007c007b7308 */ /* 0x0000220000002400 */
[----:B------:R-:W-:Y:S01]  /*5e10*/  HGMMA.64x128x16.F32 R24, R140, gdesc[UR8].tnspB, R24, gsb0 ;  /* 0x41e000088c187df0 */ /* 0x000fe20008000818 */
[----:B------:R-:W-:Y:S01]  /*5e20*/  UMOV UR10, UR6 ;  /* 0x00000006000a7c82 */ /* 0x000fe20008000000 */
[----:B------:R-:W-:-:S05]  /*5e30*/  UMOV UR11, 0x40000040 ;  /* 0x40000040000b7882 */ /* 0x000fca0000000000 */
[----:B------:R-:W0:Y:S08]  /*5e40*/  MUFU.TANH R144, R144 ;  /* 0x0000009000907308 */ /* 0x000e300000002400 */
[----:B------:R-:W0:Y:S01]  /*5e50*/  MUFU.TANH R146, R146 ;  /* 0x0000009200927308 */ /* 0x000e220000002400 */
[----:B------:R-:W-:Y:S02]  /*5e60*/  WARPGROUP.DEPBAR.LE gsb0, 0x0 ;  /* 0x00008000000079c5 */ /* 0x000fe40000010000 */
[----:B------:R-:W-:Y:S01]  /*5e70*/  WARPGROUP.ARRIVE ;  /* 0x00000000000079c5 */ /* 0x000fe20000000000 */
[----:B------:R-:W-:Y:S01]  /*5e80*/  FMUL.FTZ R140, R105, UR4 ;  /* 0x00000004698c7c20 */ /* 0x000fe20008410000 */
[----:B------:R-:W-:Y:S01]  /*5e90*/  FMUL.FTZ R142, R122, UR4 ;  /* 0x000000047a8e7c20 */ /* 0x000fe20008410000 */
[----:B------:R-:W-:-:S03]  /*5ea0*/  IADD3 R105, -R17, R104, R16 ;  /* 0x0000006811697210 */ /* 0x000fc60007ffe110 */
[----:B------:R-:W-:Y:S01]  /*5eb0*/  HGMMA.64x128x16.F32 R24, R136, gdesc[UR8].tnspB, R24, gsb0 ;  /* 0x41e0000888187df0 */ /* 0x000fe20008000818 */
[----:B------:R-:W0:Y:S01]  /*5ec0*/  MUFU.TANH R140, R140 ;  /* 0x0000008c008c7308 */ /* 0x000e220000002400 */
[C---:B------:R-:W-:Y:S02]  /*5ed0*/  VIADD R127, R105.reuse, UR54 ;  /* 0x00000036697f7c36 */ /* 0x040fe40008000000 */
[----:B------:R-:W-:Y:S02]  /*5ee0*/  VIADD R130, R105, UR51 ;  /* 0x0000003369827c36 */ /* 0x000fe40008000000 */
[--C-:B-----5:R-:W-:Y:S02]  /*5ef0*/  IMAD.IADD R115, R127, 0x1, R119.reuse ;  /* 0x000000017f737824 */ /* 0x120fe400078e0277 */
[----:B------:R-:W-:Y:S01]  /*5f00*/  IMAD.IADD R117, R130, 0x1, R119 ;  /* 0x0000000182757824 */ /* 0x000fe200078e0277 */
[----:B------:R-:W0:Y:S01]  /*5f10*/  MUFU.TANH R142, R142 ;  /* 0x0000008e008e7308 */ /* 0x000e220000002400 */
[----:B------:R-:W-:-:S02]  /*5f20*/  WARPGROUP.DEPBAR.LE gsb0, 0x0 ;  /* 0x00008000000079c5 */ /* 0x000fc40000010000 */
[----:B------:R5:W-:Y:S01]  /*5f30*/  @!P2 SYNCS.ARRIVE.TRANS64.RED.A1T0 RZ, [R103+URZ], RZ ;  /* 0x000000ff67ffa9a7 */ /* 0x000be2000810043f */
[----:B------:R-:W-:Y:S02]  /*5f40*/  VIADD R136, R104, 0xffffffff ;  /* 0xffffffff68887836 */ /* 0x000fe40000000000 */
[----:B-----5:R-:W-:-:S06]  /*5f50*/  FMUL.FTZ R103, R135, UR4 ;  /* 0x0000000487677c20 */ /* 0x020fcc0008410000 */
[----:B------:R-:W0:Y:S01]  /*5f60*/  MUFU.TANH R103, R103 ;  /* 0x0000006700677308 */ /* 0x000e220000002400 */
[----:B-1234-:R-:W-:Y:S05]  /*5f70*/  @!P1 BRA `(.L_x_1383) ;  /* 0x0000000000549947 */ /* 0x01efea0003800000 */
[----:B------:R-:W-:Y:S01]  /*5f80*/  IADD3 R119, -R17, R16, R119 ;  /* 0x0000001011777210 */ /* 0x000fe20007ffe177 */
        /* <DEDUP_REMOVED lines=11> */
.L_x_1385:
[----:B------:R-:W-:-:S05]  /*6040*/  IMAD.U32 R116, RZ, RZ, UR50 ;  /* 0x00000032ff747e24 */ /* 0x000fca000f8e00ff */
[----:B------:R-:W-:-:S13]  /*6050*/  ISETP.NE.AND P1, PT, R116, 0x1, PT ;  /* 0x000000017400780c */ /* 0x000fda0003f25270 */
[----:B------:R-:W1:Y:S02]  /*6060*/  @P1 LDC.64 R104, c[0x0][0x9e8] ;  /* 0x00027a00ff681b82 */ /* 0x000e640000000a00 */
[----:B-1----:R-:W-:-:S05]  /*6070*/  @P1 IMAD.HI.U32 R104, R119, R104, RZ ;  /* 0x0000006877681227 */ /* 0x002fca00078e00ff */
[----:B------:R-:W-:-:S07]  /*6080*/  @P1 SHF.R.U32.HI R119, RZ, R105, R104 ;  /* 0x00000069ff771219 */ /* 0x000fce0000011668 */
.L_x_1386:
[----:B------:R-:W-:Y:S05]  /*6090*/  BSYNC B0 ;  /* 0x0000000000007941 */ /* 0x000fea0003800000 */
.L_x_1384:
[----:B------:R-:W-:-:S05]  /*60a0*/  IMAD R104, R119, R116, R136 ;  /* 0x0000007477687224 */ /* 0x000fca00078e0288 */
[----:B------:R-:W-:Y:S02]  /*60b0*/  VIADDMNMX R115, R104, R116, R115, PT ;  /* 0x0000007468737246 */ /* 0x000fe40003800173 */
[----:B------:R-:W-:-:S07]  /*60c0*/  VIMNMX R117, R117, R104, !PT ;  /* 0x0000006875757248 */ /* 0x000fce0007fe0100 */
.L_x_1383:
        /* <DEDUP_REMOVED lines=110> */
[----:B------:R-:W-:Y:S01]  /*67b0*/  ISETP.GE.AND P6, PT, R121, 0x5a, PT ;  /* 0x0000005a7900780c */ /* 0x000fe20003fc6270 */
[----:B------:R-:W0:Y:S03]  /*67c0*/  SHFL.IDX PT, R11, R113, 0x1, 0x1c1f ;  /* 0x003c1f00710b7f89 */ /* 0x000e2600000e0000 */
        /* <DEDUP_REMOVED lines=8> */
[----:B------:R-:W-:Y:S01]  /*6850*/  IADD3 R11, -R17, R16, R11 ;  /* 0x00000010110b7210 */ /* 0x000fe20007ffe10b */
        /* <DEDUP_REMOVED lines=11> */
.L_x_1389:
[----:B------:R-:W-:-:S05]  /*6910*/  IMAD.U32 R105, RZ, RZ, UR50 ;  /* 0x00000032ff697e24 */ /* 0x000fca000f8e00ff */
[----:B------:R-:W-:-:S13]  /*6920*/  ISETP.NE.AND P6, PT, R105, 0x1, PT ;  /* 0x000000016900780c */ /* 0x000fda0003fc5270 */
[----:B------:R-:W0:Y:S02]  /*6930*/  @P6 LDC.64 R128, c[0x0][0x9e8] ;  /* 0x00027a00ff806b82 */ /* 0x000e240000000a00 */
[----:B0-----:R-:W-:-:S05]  /*6940*/  @P6 IMAD.HI.U32 R128, R11, R128, RZ ;  /* 0x000000800b806227 */ /* 0x001fca00078e00ff */
[----:B------:R-:W-:-:S07]  /*6950*/  @P6 SHF.R.U32.HI R11, RZ, R129, R128 ;  /* 0x00000081ff0b6219 */ /* 0x000fce0000011680 */
.L_x_1390:
[----:B------:R-:W-:Y:S05]  /*6960*/  BSYNC B0 ;  /* 0x0000000000007941 */ /* 0x000fea0003800000 */
.L_x_1388:
[----:B------:R-:W-:-:S05]  /*6970*/  IMAD R128, R11, R105, R136 ;  /* 0x000000690b807224 */ /* 0x000fca00078e0288 */
[----:B------:R-:W-:Y:S02]  /*6980*/  VIADDMNMX R89, R128, R105, R89, PT ;  /* 0x0000006980597246 */ /* 0x000fe40003800159 */
[----:B------:R-:W-:-:S07]  /*6990*/  VIMNMX R93, R93, R128, !PT ;  /* 0x000000805d5d7248 */ /* 0x000fce0007fe0100 */
.L_x_1387:
        /* <DEDUP_REMOVED lines=133> */
[----:B------:R-:W-:Y:S01]  /*71f0*/  FSEL R109, R174, RZ, P1 ;  /* 0x000000ffae6d7208 */ /* 0x000fe20000800000 */
[--C-:B------:R-:W-:Y:S01]  /*7200*/  FFMA.FTZ R180, R180, R11, -R111.reuse ;  /* 0x0000000bb4b47223 */ /* 0x100fe2000001086f */
[----:B------:R-:W-:Y:S01]  /*7210*/  FMNMX.FTZ R21, R14, R21, !PT ;  /* 0x000000150e157209 */ /* 0x000fe20007810000 */
[-CC-:B------:R-:W-:Y:S01]  /*7220*/  FFMA.FTZ R184, R184, R11.reuse, -R111.reuse ;  /* 0x0000000bb8b87223 */ /* 0x180fe2000001086f */
[--C-:B------:R-:W-:Y:S01]  /*7230*/  FFMA.FTZ R182, R182, R11, -R111.reuse ;  /* 0x0000000bb6b67223 */ /* 0x100fe2000001086f */
[----:B------:R0:W-:Y:S01]  /*7240*/  MUFU.EX2 R93, R138 ;  /* 0x0000008a005d7308 */ /* 0x0001e20000000800 */
        /* <DEDUP_REMOVED lines=9> */
[-CC-:B0-----:R-:W-:Y:S01]  /*72e0*/  FFMA.FTZ R138, R92, R11.reuse, -R111.reuse ;  /* 0x0000000b5c8a7223 */ /* 0x181fe2000001086f */
        /* <DEDUP_REMOVED lines=8> */
[-CC-:B------:R-:W-:Y:S01]  /*7370*/  FFMA.FTZ R112, R112, R11.reuse, -R111.reuse ;  /* 0x0000000b70707223 */ /* 0x180fe2000001086f */
[-CC-:B------:R-:W-:Y:S01]  /*7380*/  FFMA.FTZ R105, R106, R11.reuse, -R111.reuse ;  /* 0x0000000b6a697223 */ /* 0x180fe2000001086f */
[--C-:B------:R-:W-:Y:S01]  /*7390*/  FFMA.FTZ R108, R108, R11, -R111.reuse ;  /* 0x0000000b6c6c7223 */ /* 0x100fe2000001086f */
[----:B------:R-:W-:Y:S01]  /*73a0*/  FMNMX.FTZ R95, R94, R95, !PT ;  /* 0x0000005f5e5f7209 */ /* 0x000fe20007810000 */
[----:B------:R-:W-:Y:S01]  /*73b0*/  FFMA.FTZ R96, R96, R11, -R111 ;  /* 0x0000000b60607223 */ /* 0x000fe2000001086f */
[----:B------:R-:W0:Y:S02]  /*73c0*/  MUFU.EX2 R182, R182 ;  /* 0x000000b600b67308 */ /* 0x000e240000000800 */
[----:B------:R-:W-:-:S04]  /*73d0*/  FMNMX.FTZ R95, R88, R95, !PT ;  /* 0x0000005f585f7209 */ /* 0x000fc80007810000 */
[----:B------:R-:W-:Y:S02]  /*73e0*/  FMNMX.FTZ R95, R98, R95, !PT ;  /* 0x0000005f625f7209 */ /* 0x000fe40007810000 */
[----:B------:R-:W-:Y:S02]  /*73f0*/  MUFU.EX2 R91, R178 ;  /* 0x000000b2005b7308 */ /* 0x000fe40000000800 */
[----:B------:R-:W-:-:S04]  /*7400*/  FMNMX.FTZ R97, R20, R95, !PT ;  /* 0x0000005f14617209 */ /* 0x000fc80007810000 */
[----:B------:R-:W-:Y:S02]  /*7410*/  FMNMX.FTZ R97, R100, R97, !PT ;  /* 0x0000006164617209 */ /* 0x000fe40007810000 */
[----:B------:R-:W-:Y:S02]  /*7420*/  MUFU.EX2 R176, R176 ;  /* 0x000000b000b07308 */ /* 0x000fe40000000800 */
[----:B------:R-:W-:-:S04]  /*7430*/  FMNMX.FTZ R97, R140, R97, !PT ;  /* 0x000000618c617209 */ /* 0x000fc80007810000 */
[----:B------:R-:W-:Y:S02]  /*7440*/  FMNMX.FTZ R97, R142, R97, !PT ;  /* 0x000000618e617209 */ /* 0x000fe40007810000 */
[----:B------:R0:W-:Y:S02]  /*7450*/  MUFU.EX2 R95, R158 ;  /* 0x0000009e005f7308 */ /* 0x0001e40000000800 */
[----:B------:R-:W-:-:S04]  /*7460*/  FMNMX.FTZ R97, R144, R97, !PT ;  /* 0x0000006190617209 */ /* 0x000fc80007810000 */
[----:B------:R-:W-:Y:S02]  /*7470*/  FMNMX.FTZ R97, R146, R97, !PT ;  /* 0x0000006192617209 */ /* 0x000fe40007810000 */
[----:B------:R1:W-:Y:S01]  /*7480*/  MUFU.EX2 R178, R156 ;  /* 0x0000009c00b27308 */ /* 0x0003e20000000800 */
[----:B0-----:R-:W-:Y:S02]  /*7490*/  F2FP.F16.F32.PACK_AB R158, R182, R21 ;  /* 0x00000015b69e723e */ /* 0x001fe400000000ff */
[----:B------:R-:W-:-:S04]  /*74a0*/  FMNMX.FTZ R97, R150, R97, !PT ;  /* 0x0000006196617209 */ /* 0x000fc80007810000 */
[----:B------:R-:W-:Y:S01]  /*74b0*/  FMNMX.FTZ R97, R152, R97, !PT ;  /* 0x0000006198617209 */ /* 0x000fe20007810000 */
[----:B------:R-:W-:Y:S01]  /*74c0*/  MUFU.EX2 R148, R148 ;  /* 0x0000009400947308 */ /* 0x000fe20000000800 */
[----:B-1----:R-:W-:Y:S02]  /*74d0*/  F2FP.F16.F32.PACK_AB R156, R180, R15 ;  /* 0x0000000fb49c723e */ /* 0x002fe400000000ff */
[----:B------:R-:W-:-:S04]  /*74e0*/  FMNMX.FTZ R97, R154, R97, !PT ;  /* 0x000000619a617209 */ /* 0x000fc80007810000 */
[----:B------:R-:W-:Y:S01]  /*74f0*/  FMNMX.FTZ R97, R102, R97, !PT ;  /* 0x0000006166617209 */ /* 0x000fe20007810000 */
[----:B------:R-:W-:Y:S03]  /*7500*/  MUFU.EX2 R89, R89 ;  /* 0x0000005900597308 */ /* 0x000fe60000000800 */
[----:B------:R-:W-:Y:S01]  /*7510*/  FMNMX.FTZ R0, R126, R97, !PT ;  /* 0x000000617e007209 */ /* 0x000fe20007810000 */
[-CC-:B------:R-:W-:Y:S01]  /*7520*/  FFMA.FTZ R97, R116, R11.reuse, -R111.reuse ;  /* 0x0000000b74617223 */ /* 0x180fe2000001086f */
[----:B------:R-:W-:-:S03]  /*7530*/  FFMA.FTZ R116, R124, R11, -R111 ;  /* 0x0000000b7c747223 */ /* 0x000fc6000001086f */
[----:B------:R-:W0:Y:S01]  /*7540*/  SHFL.BFLY PT, R103, R0, 0x2, 0x1f ;  /* 0x0c401f0000677f89 */ /* 0x000e2200000e0000 */
[----:B------:R-:W-:Y:S08]  /*7550*/  MUFU.EX2 R120, R120 ;  /* 0x0000007800787308 */ /* 0x000ff00000000800 */
[----:B------:R-:W-:Y:S08]  /*7560*/  MUFU.EX2 R97, R97 ;  /* 0x0000006100617308 */ /* 0x000ff00000000800 */
[----:B------:R-:W-:Y:S01]  /*7570*/  MUFU.EX2 R116, R116 ;  /* 0x0000007400747308 */ /* 0x000fe20000000800 */
[----:B0-----:R-:W-:-:S07]  /*7580*/  FMNMX.FTZ R107, R0, R103, !PT ;  /* 0x00000067006b7209 */ /* 0x001fce0007810000 */
[----:B------:R-:W-:Y:S01]  /*7590*/  MUFU.EX2 R99, R99 ;  /* 0x0000006300637308 */ /* 0x000fe20000000800 */
[-CC-:B------:R-:W-:Y:S01]  /*75a0*/  FFMA.FTZ R103, R110, R11.reuse, -R111.reuse ;  /* 0x0000000b6e677223 */ /* 0x180fe2000001086f */
[----:B------:R-:W0:Y:S06]  /*75b0*/  SHFL.BFLY PT, R0, R107, 0x1, 0x1f ;  /* 0x0c201f006b007f89 */ /* 0x000e2c00000e0000 */
        /* <DEDUP_REMOVED lines=40> */
[-CC-:B------:R-:W-:Y:S01]  /*7840*/  FFMA.FTZ R150, R150, R11.reuse, -R109.reuse ;  /* 0x0000000b96967223 */ /* 0x180fe2000001086d */
[----:B------:R-:W-:Y:S01]  /*7850*/  FFMA.FTZ R102, R102, R11, -R109 ;  /* 0x0000000b66667223 */ /* 0x000fe2000001086d */
[----:B------:R-:W-:Y:S01]  /*7860*/  ISETP.GT.AND P1, PT, R10, R13, PT ;  /* 0x0000000d0a00720c */ /* 0x000fe20003f24270 */
[----:B------:R-:W-:Y:S01]  /*7870*/  FADD.FTZ R6, R182, R7 ;  /* 0x00000007b6067221 */ /* 0x000fe20000010000 */
[----:B------:R-:W-:-:S02]  /*7880*/  VIADD R10, R10, 0xffffffff ;  /* 0xffffffff0a0a7836 */ /* 0x000fc40000000000 */
[----:B------:R-:W2:Y:S01]  /*7890*/  MUFU.EX2 R159, R159 ;  /* 0x0000009f009f7308 */ /* 0x000ea20000000800 */
[----:B-1----:R-:W-:Y:S01]  /*78a0*/  FFMA.FTZ R3, R2, R3, R157 ;  /* 0x0000000302037223 */ /* 0x002fe2000001009d */
[----:B------:R-:W-:-:S04]  /*78b0*/  FADD.FTZ R7, R91, R6 ;  /* 0x000000065b077221 */ /* 0x000fc80000010000 */
[----:B------:R-:W-:Y:S02]  /*78c0*/  FADD.FTZ R94, R176, R7 ;  /* 0x00000007b05e7221 */ /* 0x000fe40000010000 */
[----:B------:R-:W1:Y:S01]  /*78d0*/  MUFU.EX2 R12, R12 ;  /* 0x0000000c000c7308 */ /* 0x000e620000000800 */
[C---:B0-----:R-:W-:Y:S01]  /*78e0*/  FADD.FTZ R6, R8.reuse, R3 ;  /* 0x0000000308067221 */ /* 0x041fe20000010000 */
[----:B------:R-:W-:Y:S01]  /*78f0*/  FADD.FTZ R7, R95, R94 ;  /* 0x0000005e5f077221 */ /* 0x000fe20000010000 */
[----:B------:R-:W-:Y:S01]  /*7900*/  IMAD.U32 R94, RZ, RZ, UR14 ;  /* 0x0000000eff5e7e24 */ /* 0x000fe2000f8e00ff */
[----:B------:R-:W-:Y:S01]  /*7910*/  F2FP.F16.F32.PACK_AB R157, R8, R157 ;  /* 0x0000009d089d723e */ /* 0x000fe200000000ff */
[----:B------:R-:W-:Y:S02]  /*7920*/  IMAD.MOV.U32 R8, RZ, RZ, R174 ;  /* 0x000000ffff087224 */ /* 0x000fe400078e00ae */
[----:B------:R-:W-:Y:S01]  /*7930*/  FADD.FTZ R7, R178, R7 ;  /* 0x00000007b2077221 */ /* 0x000fe20000010000 */
[----:B------:R-:W-:Y:S01]  /*7940*/  @!P6 VIADD R94, R94, 0x2a860 ;  /* 0x0002a8605e5ee836 */ /* 0x000fe20000000000 */
[----:B------:R-:W0:Y:S01]  /*7950*/  MUFU.EX2 R153, R153 ;  /* 0x0000009900997308 */ /* 0x000e220000000800 */
[----:B--2---:R-:W-:-:S03]  /*7960*/  FADD.FTZ R3, R159, R6 ;  /* 0x000000069f037221 */ /* 0x004fc60000010000 */
[----:B------:R-:W-:-:S04]  /*7970*/  @!P6 PRMT R94, RZ, 0x654, R94 ;  /* 0x00000654ff5ee816 */ /* 0x000fc8000000005e */
[----:B------:R-:W2:Y:S01]  /*7980*/  MUFU.EX2 R14, R14 ;  /* 0x0000000e000e7308 */ /* 0x000ea20000000800 */
[C---:B-1----:R-:W-:Y:S01]  /*7990*/  FADD.FTZ R6, R12.reuse, R3 ;  /* 0x000000030c067221 */ /* 0x042fe20000010000 */
[----:B------:R1:W-:Y:S01]  /*79a0*/  @!P6 SYNCS.ARRIVE.TRANS64.RED.A1T0 RZ, [R94+URZ], RZ ;  /* 0x000000ff5effe9a7 */ /* 0x0003e2000810043f */
[----:B------:R-:W-:-:S05]  /*79b0*/  F2FP.F16.F32.PACK_AB R159, R12, R159 ;  /* 0x0000009f0c9f723e */ /* 0x000fca00000000ff */
[----:B------:R-:W3:Y:S01]  /*79c0*/  MUFU.EX2 R155, R155 ;  /* 0x0000009b009b7308 */ /* 0x000ee20000000800 */
[----:B0-----:R-:W-:-:S07]  /*79d0*/  FADD.FTZ R3, R153, R6 ;  /* 0x0000000699037221 */ /* 0x001fce0000010000 */
[----:B------:R-:W0:Y:S01]  /*79e0*/  MUFU.EX2 R104, R104 ;  /* 0x0000006800687308 */ /* 0x000e220000000800 */
[C---:B--2---:R-:W-:Y:S01]  /*79f0*/  FADD.FTZ R6, R14.reuse, R3 ;  /* 0x000000030e067221 */ /* 0x044fe20000010000 */
[----:B------:R-:W-:-:S06]  /*7a00*/  F2FP.F16.F32.PACK_AB R153, R14, R153 ;  /* 0x000000990e99723e */ /* 0x000fcc00000000ff */
[----:B------:R-:W2:Y:S01]  /*7a10*/  MUFU.EX2 R149, R149 ;  /* 0x0000009500957308 */ /* 0x000ea20000000800 */
[----:B---3--:R-:W-:-:S07]  /*7a20*/  FADD.FTZ R3, R155, R6 ;  /* 0x000000069b037221 */ /* 0x008fce0000010000 */
[----:B------:R3:W-:Y:S01]  /*7a30*/  MUFU.EX2 R145, R20 ;  /* 0x0000001400917308 */ /* 0x0007e20000000800 */
[C---:B0-----:R-:W-:Y:S01]  /*7a40*/  FADD.FTZ R6, R104.reuse, R3 ;  /* 0x0000000368067221 */ /* 0x041fe20000010000 */
[----:B------:R-:W-:-:S06]  /*7a50*/  F2FP.F16.F32.PACK_AB R155, R104, R155 ;  /* 0x0000009b689b723e */ /* 0x000fcc00000000ff */
[----:B------:R-:W0:Y:S01]  /*7a60*/  MUFU.EX2 R90, R90 ;  /* 0x0000005a005a7308 */ /* 0x000e220000000800 */
[----:B---3--:R-:W-:Y:S01]  /*7a70*/  FADD.FTZ R20, R148, R7 ;  /* 0x0000000794147221 */ /* 0x008fe20000010000 */
[----:B------:R-:W-:-:S03]  /*7a80*/  F2FP.F16.F32.PACK_AB R148, R93, R148 ;  /* 0x000000945d94723e */ /* 0x000fc600000000ff */
[----:B------:R-:W-:-:S03]  /*7a90*/  FADD.FTZ R20, R93, R20 ;  /* 0x000000145d147221 */ /* 0x000fc60000010000 */
[----:B------:R-:W3:Y:S01]  /*7aa0*/  MUFU.EX2 R151, R151 ;  /* 0x0000009700977308 */ /* 0x000ee20000000800 */
[----:B------:R-:W-:-:S04]  /*7ab0*/  FADD.FTZ R7, R89, R20 ;  /* 0x0000001459077221 */ /* 0x000fc80000010000 */
[----:B------:R-:W-:Y:S01]  /*7ac0*/  FADD.FTZ R20, R120, R7 ;  /* 0x0000000778147221 */ /* 0x000fe20000010000 */
[----:B--2---:R-:W-:Y:S02]  /*7ad0*/  FADD.FTZ R7, R149, R6 ;  /* 0x0000000695077221 */ /* 0x004fe40000010000 */
[----:B------:R-:W2:Y:S01]  /*7ae0*/  MUFU.EX2 R88, R88 ;  /* 0x0000005800587308 */ /* 0x000ea20000000800 */
[----:B------:R-:W-:Y:S01]  /*7af0*/  FADD.FTZ R3, R97, R20 ;  /* 0x0000001461037221 */ /* 0x000fe20000010000 */
[C---:B0-----:R-:W-:Y:S01]  /*7b00*/  FADD.FTZ R20, R90.reuse, R7 ;  /* 0x000000075a147221 */ /* 0x041fe20000010000 */
[----:B------:R-:W-:Y:S02]  /*7b10*/  F2FP.F16.F32.PACK_AB R149, R90, R149 ;  /* 0x000000955a95723e */ /* 0x000fe400000000ff */
[----:B------:R-:W-:Y:S01]  /*7b20*/  FADD.FTZ R6, R116, R3 ;  /* 0x0000000374067221 */ /* 0x000fe20000010000 */
[--C-:B------:R-:W-:Y:S01]  /*7b30*/  FFMA.FTZ R3, R152, R11, -R109.reuse ;  /* 0x0000000b98037223 */ /* 0x100fe2000001086d */
[----:B------:R-:W-:Y:S01]  /*7b40*/  F2FP.F16.F32.PACK_AB R152, R176, R91 ;  /* 0x0000005bb098723e */ /* 0x000fe200000000ff */
[----:B------:R-:W0:Y:S01]  /*7b50*/  MUFU.EX2 R98, R98 ;  /* 0x0000006200627308 */ /* 0x000e220000000800 */
[----:B---3--:R-:W-:Y:S01]  /*7b60*/  FADD.FTZ R7, R151, R20 ;  /* 0x0000001497077221 */ /* 0x008fe20000010000 */
[----:B------:R-:W-:Y:S01]  /*7b70*/  FADD.FTZ R111, R99, R6 ;  /* 0x00000006636f7221 */ /* 0x000fe20000010000 */
[-CC-:B------:R-:W-:Y:S01]  /*7b80*/  FFMA.FTZ R6, R154, R11.reuse, -R109.reuse ;  /* 0x0000000b9a067223 */ /* 0x180fe2000001086d */
[----:B------:R-:W-:Y:S01]  /*7b90*/  FFMA.FTZ R109, R126, R11, -R109 ;  /* 0x0000000b7e6d7223 */ /* 0x000fe2000001086d */
[----:B------:R-:W-:Y:S01]  /*7ba0*/  F2FP.F16.F32.PACK_AB R154, R178, R95 ;  /* 0x0000005fb29a723e */ /* 0x000fe200000000ff */
[----:B------:R-:W-:-:S02]  /*7bb0*/  FADD.FTZ R20, R118, R111 ;  /* 0x0000006f76147221 */ /* 0x000fc40000010000 */
[----:B------:R-:W3:Y:S01]  /*7bc0*/  MUFU.EX2 R100, R100 ;  /* 0x0000006400647308 */ /* 0x000ee20000000800 */
[C---:B--2---:R-:W-:Y:S01]  /*7bd0*/  FADD.FTZ R7, R88.reuse, R7 ;  /* 0x0000000758077221 */ /* 0x044fe20000010000 */
[----:B------:R-:W-:Y:S01]  /*7be0*/  FADD.FTZ R111, R101, R20 ;  /* 0x00000014656f7221 */ /* 0x000fe20000010000 */
[----:B------:R-:W-:-:S03]  /*7bf0*/  F2FP.F16.F32.PACK_AB R151, R88, R151 ;  /* 0x000000975897723e */ /* 0x000fc600000000ff */
[----:B------:R-:W-:Y:S02]  /*7c00*/  FADD.FTZ R20, R112, R111 ;  /* 0x0000006f70147221 */ /* 0x000fe40000010000 */
[----:B------:R2:W4:Y:S01]  /*7c10*/  MUFU.EX2 R147, R140 ;  /* 0x0000008c00937308 */ /* 0x0005220000000800 */
[----:B0-----:R-:W-:Y:S01]  /*7c20*/  FADD.FTZ R7, R98, R7 ;  /* 0x0000000762077221 */ /* 0x001fe20000010000 */
[----:B------:R-:W-:-:S03]  /*7c30*/  FADD.FTZ R15, R103, R20 ;  /* 0x00000014670f7221 */ /* 0x000fc60000010000 */
[C---:B------:R-:W-:Y:S01]  /*7c40*/  FADD.FTZ R7, R145.reuse, R7 ;  /* 0x0000000791077221 */ /* 0x040fe20000010000 */
[----:B------:R-:W-:Y:S02]  /*7c50*/  F2FP.F16.F32.PACK_AB R145, R145, R98 ;  /* 0x000000629191723e */ /* 0x000fe400000000ff */
[----:B------:R-:W0:Y:S01]  /*7c60*/  MUFU.EX2 R106, R142 ;  /* 0x0000008e006a7308 */ /* 0x000e220000000800 */
[----:B---3--:R-:W-:Y:S01]  /*7c70*/  FADD.FTZ R7, R100, R7 ;  /* 0x0000000764077221 */ /* 0x008fe20000010000 */
[----:B--2---:R-:W-:-:S06]  /*7c80*/  F2FP.F16.F32.PACK_AB R140, R112, R101 ;  /* 0x00000065708c723e */ /* 0x004fcc00000000ff */
[----:B------:R2:W3:Y:S01]  /*7c90*/  MUFU.EX2 R141, R144 ;  /* 0x00000090008d7308 */ /* 0x0004e20000000800 */
[C---:B----4-:R-:W-:Y:S01]  /*7ca0*/  FADD.FTZ R7, R147.reuse, R7 ;  /* 0x0000000793077221 */ /* 0x050fe20000010000 */
[----:B------:R-:W-:-:S06]  /*7cb0*/  F2FP.F16.F32.PACK_AB R147, R147, R100 ;  /* 0x000000649393723e */ /* 0x000fcc00000000ff */
[----:B-1----:R1:W4:Y:S01]  /*7cc0*/  MUFU.EX2 R94, R146 ;  /* 0x00000092005e7308 */ /* 0x0023220000000800 */
[----:B0-----:R-:W-:Y:S01]  /*7cd0*/  FADD.FTZ R7, R106, R7 ;  /* 0x000000076a077221 */ /* 0x001fe20000010000 */
[----:B--2---:R-:W-:-:S06]  /*7ce0*/  F2FP.F16.F32.PACK_AB R144, R116, R97 ;  /* 0x000000617490723e */ /* 0x004fcc00000000ff */
[----:B------:R0:W2:Y:S01]  /*7cf0*/  MUFU.EX2 R143, R150 ;  /* 0x00000096008f7308 */ /* 0x0000a20000000800 */
[C---:B---3--:R-:W-:Y:S01]  /*7d00*/  FADD.FTZ R7, R141.reuse, R7 ;  /* 0x000000078d077221 */ /* 0x048fe20000010000 */
[----:B-1----:R-:W-:Y:S02]  /*7d10*/  F2FP.F16.F32.PACK_AB R146, R118, R99 ;  /* 0x000000637692723e */ /* 0x002fe400000000ff */
[----:B------:R-:W-:-:S04]  /*7d20*/  F2FP.F16.F32.PACK_AB R141, R141, R106 ;  /* 0x0000006a8d8d723e */ /* 0x000fc800000000ff */
[----:B------:R-:W1:Y:S01]  /*7d30*/  MUFU.EX2 R108, R108 ;  /* 0x0000006c006c7308 */ /* 0x000e620000000800 */
[----:B----4-:R-:W-:Y:S01]  /*7d40*/  FADD.FTZ R7, R94, R7 ;  /* 0x000000075e077221 */ /* 0x010fe20000010000 */
[----:B0-----:R-:W-:-:S06]  /*7d50*/  F2FP.F16.F32.PACK_AB R150, R120, R89 ;  /* 0x000000597896723e */ /* 0x001fcc00000000ff */
        /* <DEDUP_REMOVED lines=19> */
[----:B-1----:R-:W-:Y:S01]  /*7e90*/  FADD.FTZ R20, R138, R15 ;  /* 0x0000000f8a147221 */ /* 0x002fe20000010000 */
[C---:B0-----:R-:W-:Y:S01]  /*7ea0*/  FADD.FTZ R3, R109.reuse, R7 ;  /* 0x000000076d037221 */ /* 0x041fe20000010000 */
[----:B------:R-:W-:Y:S01]  /*7eb0*/  F2FP.F16.F32.PACK_AB R139, R109, R102 ;  /* 0x000000666d8b723e */ /* 0x000fe200000000ff */
[----:B------:R-:W-:Y:S02]  /*7ec0*/  IMAD.MOV.U32 R7, RZ, RZ, R92 ;  /* 0x000000ffff077224 */ /* 0x000fe400078e005c */
[C---:B--2---:R-:W-:Y:S01]  /*7ed0*/  FADD.FTZ R6, R107.reuse, R20 ;  /* 0x000000146b067221 */ /* 0x044fe20000010000 */
[----:B------:R-:W-:Y:S01]  /*7ee0*/  F2FP.F16.F32.PACK_AB R138, R107, R138 ;  /* 0x0000008a6b8a723e */ /* 0x000fe200000000ff */
[----:B------:R-:W-:Y:S06]  /*7ef0*/  @P1 BRA `(.L_x_1391) ;  /* 0xffffffcc00301947 */ /* 0x000fec000383ffff */
[----:B------:R-:W-:Y:S01]  /*7f00*/  IMAD.MOV.U32 R7, RZ, RZ, R92 ;  /* 0x000000ffff077224 */ /* 0x000fe200078e005c */
[----:B------:R-:W-:Y:S01]  /*7f10*/  UMOV UR37, UR5 ;  /* 0x0000000500257c82 */ /* 0x000fe20008000000 */
[----:B------:R-:W-:Y:S01]  /*7f20*/  IMAD.MOV.U32 R8, RZ, RZ, R174 ;  /* 0x000000ffff087224 */ /* 0x000fe200078e00ae */
[----:B------:R-:W-:-:S06]  /*7f30*/  UMOV UR36, UR39 ;  /* 0x0000002700247c82 */ /* 0x000fcc0008000000 */
.L_x_1374:
        /* <DEDUP_REMOVED lines=23> */
.L_x_1393:
[----:B------:R-:W-:-:S13]  /*80b0*/  ISETP.NE.AND P1, PT, R9, 0x1, PT ;  /* 0x000000010900780c */ /* 0x000fda0003f25270 */
[----:B------:R-:W0:Y:S02]  /*80c0*/  @P1 LDC.64 R14, c[0x0][0x9e8] ;  /* 0x00027a00ff0e1b82 */ /* 0x000e240000000a00 */
[----:B0-----:R-:W-:-:S05]  /*80d0*/  @P1 IMAD.HI.U32 R14, R12, R14, RZ ;  /* 0x0000000e0c0e1227 */ /* 0x001fca00078e00ff */
[----:B------:R-:W-:-:S07]  /*80e0*/  @P1 SHF.R.U32.HI R12, RZ, R15, R14 ;  /* 0x0000000fff0c1219 */ /* 0x000fce000001160e */
.L_x_1394:
[----:B------:R-:W-:-:S05]  /*80f0*/  IMAD R12, R12, R9, RZ ;  /* 0x000000090c0c7224 */ /* 0x000fca00078e02ff */
[----:B------:R-:W-:-:S07]  /*8100*/  VIMNMX R13, R13, R12, !PT ;  /* 0x0000000c0d0d7248 */ /* 0x000fce0007fe0100 */
.L_x_1392:
        /* <DEDUP_REMOVED lines=12> */
.L_x_1404:
[----:B------:R-:W-:-:S04]  /*81d0*/  UIADD3 UR37, UR4, 0x1, URZ ;  /* 0x0000000104257890 */ /* 0x000fc8000fffe03f */
[----:B------:R-:W-:-:S04]  /*81e0*/  UISETP.NE.AND UP0, UPT, UR37, 0x2, UPT ;  /* 0x000000022500788c */ /* 0x000fc8000bf05270 */
[----:B------:R-:W-:Y:S02]  /*81f0*/  USEL UR36, URZ, 0x1, UP0 ;  /* 0x000000013f247887 */ /* 0x000fe40008000000 */
[----:B------:R-:W-:Y:S02]  /*8200*/  USEL UR37, UR37, URZ, UP0 ;  /* 0x0000003f25257287 */ /* 0x000fe40008000000 */
[----:B------:R-:W-:Y:S01]  /*8210*/  ULOP3.LUT UR36, UR7, UR36, URZ, 0x3c, !UPT ;  /* 0x0000002407247292 */ /* 0x000fe2000f8e3c3f */
[----:B------:R-:W-:Y:S11]  /*8220*/  @!P0 BRA `(.L_x_1396) ;  /* 0x0000000000048947 */ /* 0x000ff60003800000 */
[----:B------:R-:W-:Y:S01]  /*8230*/  BPT.TRAP 0x1 ;  /* 0x000000040000795c */ /* 0x000fe20000300000 */
.L_x_1396:
[----:B------:R-:W-:Y:S01]  /*8240*/  ULEA UR6, UR37, UR38, 0x3 ;  /* 0x0000002625067291 */ /* 0x000fe2000f8e183f */
[----:B------:R-:W-:-:S05]  /*8250*/  IMAD.U32 R7, RZ, RZ, UR36 ;  /* 0x00000024ff077e24 */ /* 0x000fca000f8e00ff */
[----:B------:R-:W-:-:S04]  /*8260*/  SHF.L.U32 R7, R7, 0x1f, RZ ;  /* 0x0000001f07077819 */ /* 0x000fc800000006ff */
[----:B------:R0:W1:Y:S01]  /*8270*/  SYNCS.PHASECHK.TRANS64.TRYWAIT P1, [UR6+0x2a830], R7 ;  /* 0x02a83007ff0075a7 */ /* 0x0000620008020146 */
[----:B------:R-:W-:Y:S05]  /*8280*/  @!P0 BRA `(.L_x_1397) ;  /* 0x0000000000048947 */ /* 0x000fea0003800000 */
[----:B------:R-:W-:Y:S01]  /*8290*/  BPT.TRAP 0x1 ;  /* 0x000000040000795c */ /* 0x000fe20000300000 */
.L_x_1397:
[----:B-1----:R-:W-:Y:S05]  /*82a0*/  @P1 BRA `(.L_x_1398) ;  /* 0x0000000000081947 */ /* 0x002fea0003800000 */
[----:B------:R-:W1:Y:S02]  /*82b0*/  SYNCS.PHASECHK.TRANS64.TRYWAIT P1, [UR6+0x2a830], R7 ;  /* 0x02a83007ff0075a7 */ /* 0x000e640008020146 */
[----:B-1----:R-:W-:Y:S05]  /*82c0*/  @!P1 BRA `(.L_x_1399) ;  /* 0x000000ec006c9947 */ /* 0x002fea0003800000 */
.L_x_1398:
        /* <DEDUP_REMOVED lines=135> */
.L_x_1400:
[----:B------:R-:W-:Y:S01]  /*8b40*/  ULEA UR10, UR4, UR38, 0x3 ;  /* 0x00000026040a7291 */ /* 0x000fe2000f8e183f */
[----:B------:R-:W-:-:S05]  /*8b50*/  IMAD.U32 R0, RZ, RZ, UR7 ;  /* 0x00000007ff007e24 */ /* 0x000fca000f8e00ff */
[----:B------:R-:W-:-:S04]  /*8b60*/  SHF.L.U32 R0, R0, 0x1f, RZ ;  /* 0x0000001f00007819 */ /* 0x000fc800000006ff */
[----:B------:R2:W3:Y:S01]  /*8b70*/  SYNCS.PHASECHK.TRANS64.TRYWAIT P1, [UR10+0x2a850], R0 ;  /* 0x02a85000ff0075a7 */ /* 0x0004e2000802014a */
[----:B------:R-:W-:Y:S05]  /*8b80*/  @!P0 BRA `(.L_x_1401) ;  /* 0x0000000000048947 */ /* 0x000fea0003800000 */
[----:B------:R-:W-:Y:S01]  /*8b90*/  BPT.TRAP 0x1 ;  /* 0x000000040000795c */ /* 0x000fe20000300000 */
.L_x_1401:
[----:B---3--:R-:W-:Y:S05]  /*8ba0*/  @P1 BRA `(.L_x_1402) ;  /* 0x0000000000081947 */ /* 0x008fea0003800000 */
[----:B------:R-:W3:Y:S02]  /*8bb0*/  SYNCS.PHASECHK.TRANS64.TRYWAIT P1, [UR10+0x2a850], R0 ;  /* 0x02a85000ff0075a7 */ /* 0x000ee4000802014a */
[----:B---3--:R-:W-:Y:S05]  /*8bc0*/  @!P1 BRA `(.L_x_1403) ;  /* 0x000000e400449947 */ /* 0x008fea0003800000 */
.L_x_1402:
        /* <DEDUP_REMOVED lines=182> */
[--C-:B------:R-:W-:Y:S01]  /*9730*/  FFMA.FTZ R107, R128, R11, -R111.reuse ;  /* 0x0000000b806b7223 */ /* 0x100fe2000001086f */
[----:B------:R-:W-:Y:S01]  /*9740*/  FMNMX.FTZ R7, R104, R7, !PT ;  /* 0x0000000768077209 */ /* 0x000fe20007810000 */
[----:B------:R-:W-:Y:S01]  /*9750*/  HGMMA.64x128x16.F32 R24, R144, gdesc[UR4].tnspB, R24, gsb0 ;  /* 0x41e0000490187df0 */ /* 0x000fe20008000818 */
[----:B------:R-:W-:Y:S01]  /*9760*/  UIADD3 UR6, UR4, 0x200, URZ ;  /* 0x0000020004067890 */ /* 0x000fe2000fffe03f */
[----:B------:R-:W0:Y:S01]  /*9770*/  MUFU.TANH R148, R148 ;  /* 0x0000009400947308 */ /* 0x000e220000002400 */
[----:B------:R-:W-:Y:S01]  /*9780*/  UMOV UR7, 0x40000040 ;  /* 0x4000004000077882 */ /* 0x000fe20000000000 */
[----:B------:R-:W-:Y:S01]  /*9790*/  FMNMX.FTZ R7, R194, R7, !PT ;  /* 0x00000007c2077209 */ /* 0x000fe20007810000 */
[----:B------:R-:W-:Y:S01]  /*97a0*/  UIADD3 UR4, UR4, 0x280, URZ ;  /* 0x0000028004047890 */ /* 0x000fe2000fffe03f */
[-CC-:B------:R-:W-:Y:S01]  /*97b0*/  FFMA.FTZ R120, R190, R11.reuse, -R111.reuse ;  /* 0x0000000bbe787223 */ /* 0x180fe2000001086f */
[----:B------:R-:W-:Y:S01]  /*97c0*/  FFMA.FTZ R109, R132, R11, -R111 ;  /* 0x0000000b846d7223 */ /* 0x000fe2000001086f */
[----:B------:R-:W-:-:S02]  /*97d0*/  FMNMX.FTZ R7, R114, R7, !PT ;  /* 0x0000000772077209 */ /* 0x000fc40007810000 */
[----:B------:R-:W1:Y:S02]  /*97e0*/  MUFU.TANH R150, R150 ;  /* 0x0000009600967308 */ /* 0x000e640000002400 */
[----:B------:R-:W-:-:S04]  /*97f0*/  FMNMX.FTZ R7, R196, R7, !PT ;  /* 0x00000007c4077209 */ /* 0x000fc80007810000 */
[----:B------:R-:W-:Y:S02]  /*9800*/  FMNMX.FTZ R7, R118, R7, !PT ;  /* 0x0000000776077209 */ /* 0x000fe40007810000 */
[----:B------:R-:W-:Y:S02]  /*9810*/  MUFU.EX2 R89, R89 ;  /* 0x0000005900597308 */ /* 0x000fe40000000800 */
[----:B------:R-:W-:-:S04]  /*9820*/  FMNMX.FTZ R7, R198, R7, !PT ;  /* 0x00000007c6077209 */ /* 0x000fc80007810000 */
[----:B------:R-:W-:Y:S02]  /*9830*/  FMNMX.FTZ R7, R122, R7, !PT ;  /* 0x000000077a077209 */ /* 0x000fe40007810000 */
[----:B------:R-:W2:Y:S02]  /*9840*/  MUFU.EX2 R176, R176 ;  /* 0x000000b000b07308 */ /* 0x000ea40000000800 */
[----:B0-----:R-:W-:-:S04]  /*9850*/  FMNMX.FTZ R7, R148, R7, !PT ;  /* 0x0000000794077209 */ /* 0x001fc80007810000 */
[----:B------:R-:W-:Y:S02]  /*9860*/  FMNMX.FTZ R7, R126, R7, !PT ;  /* 0x000000077e077209 */ /* 0x000fe40007810000 */
[----:B------:R-:W-:Y:S02]  /*9870*/  MUFU.EX2 R91, R91 ;  /* 0x0000005b005b7308 */ /* 0x000fe40000000800 */
[----:B-1----:R-:W-:-:S04]  /*9880*/  FMNMX.FTZ R7, R150, R7, !PT ;  /* 0x0000000796077209 */ /* 0x002fc80007810000 */
[----:B------:R-:W-:Y:S02]  /*9890*/  FMNMX.FTZ R7, R130, R7, !PT ;  /* 0x0000000782077209 */ /* 0x000fe40007810000 */
[----:B------:R-:W-:Y:S01]  /*98a0*/  MUFU.EX2 R93, R93 ;  /* 0x0000005d005d7308 */ /* 0x000fe20000000800 */
[----:B--2---:R-:W-:Y:S02]  /*98b0*/  F2FP.F16.F32.PACK_AB R158, R176, R89 ;  /* 0x00000059b09e723e */ /* 0x004fe400000000ff */
        /* <DEDUP_REMOVED lines=14> */
[----:B0-----:R-:W-:-:S07]  /*99a0*/  FMNMX.FTZ R7, R2, R7, !PT ;  /* 0x0000000702077209 */ /* 0x001fce0007810000 */
[----:B------:R-:W-:Y:S01]  /*99b0*/  MUFU.EX2 R103, R103 ;  /* 0x0000006700677308 */ /* 0x000fe20000000800 */
[C---:B------:R-:W-:Y:S01]  /*99c0*/  FMUL.FTZ R113, R7.reuse, R11 ;  /* 0x0000000b07717220 */ /* 0x040fe20000410000 */
[----:B------:R-:W-:-:S03]  /*99d0*/  FADD.FTZ R2, -R7, R12 ;  /* 0x0000000c07027221 */ /* 0x000fc60000010100 */
[-CC-:B------:R-:W-:Y:S01]  /*99e0*/  FFMA.FTZ R14, R14, R11.reuse, -R113.reuse ;  /* 0x0000000b0e0e7223 */ /* 0x180fe20000010871 */
[-C--:B------:R-:W-:Y:S01]  /*99f0*/  FMUL.FTZ R2, R2, R11.reuse ;  /* 0x0000000b02027220 */ /* 0x080fe20000410000 */
        /* <DEDUP_REMOVED lines=17> */
[-CC-:B------:R-:W-:Y:S01]  /*9b10*/  FFMA.FTZ R118, R118, R11.reuse, -R113.reuse ;  /* 0x0000000b76767223 */ /* 0x180fe20000010871 */
[----:B------:R-:W0:Y:S01]  /*9b20*/  MUFU.EX2 R20, R20 ;  /* 0x0000001400147308 */ /* 0x000e220000000800 */
[-C--:B------:R-:W-:Y:S01]  /*9b30*/  FFMA.FTZ R198, R198, R11.reuse, -R113 ;  /* 0x0000000bc6c67223 */ /* 0x080fe20000010871 */
[----:B------:R-:W-:Y:S02]  /*9b40*/  WARPGROUP.DEPBAR.LE gsb0, 0x0 ;  /* 0x00008000000079c5 */ /* 0x000fe40000010000 */
[----:B------:R-:W-:Y:S01]  /*9b50*/  WARPGROUP.ARRIVE ;  /* 0x00000000000079c5 */ /* 0x000fe20000000000 */
[-CC-:B------:R-:W-:Y:S01]  /*9b60*/  FFMA.FTZ R144, R156, R11.reuse, -R111.reuse ;  /* 0x0000000b9c907223 */ /* 0x180fe2000001086f */
[----:B------:R-:W-:Y:S01]  /*9b70*/  FFMA.FTZ R146, R182, R11, -R111 ;  /* 0x0000000bb6927223 */ /* 0x000fe2000001086f */
[----:B------:R-:W-:-:S02]  /*9b80*/  @!P1 VIADD R14, R14, 0x2a840 ;  /* 0x0002a8400e0e9836 */ /* 0x000fc40000000000 */
[----:B------:R-:W-:Y:S01]  /*9b90*/  FFMA.FTZ R111, R192, R11, -R111 ;  /* 0x0000000bc06f7223 */ /* 0x000fe2000001086f */
[----:B------:R-:W2:Y:S01]  /*9ba0*/  MUFU.EX2 R88, R88 ;  /* 0x0000005800587308 */ /* 0x000ea20000000800 */
[----:B------:R-:W-:Y:S01]  /*9bb0*/  HGMMA.64x128x16.F32 R24, R140, gdesc[UR4].tnspB, R24, gsb0 ;  /* 0x41e000048c187df0 */ /* 0x000fe20008000818 */
[----:B------:R-:W-:Y:S01]  /*9bc0*/  UMOV UR6, UR4 ;  /* 0x0000000400067c82 */ /* 0x000fe20008000000 */
[----:B------:R-:W-:Y:S01]  /*9bd0*/  UMOV UR7, 0x40000040 ;  /* 0x4000004000077882 */ /* 0x000fe20000000000 */
[----:B------:R-:W-:Y:S01]  /*9be0*/  @!P1 PRMT R14, RZ, 0x654, R14 ;  /* 0x00000654ff0e9816 */ /* 0x000fe2000000000e */
[----:B-1----:R-:W-:Y:S01]  /*9bf0*/  FFMA.FTZ R3, R2, R3, R157 ;  /* 0x0000000302037223 */ /* 0x002fe2000001009d */
[----:B------:R-:W-:Y:S01]  /*9c00*/  F2FP.F16.F32.PACK_AB R156, R174, R15 ;  /* 0x0000000fae9c723e */ /* 0x000fe200000000ff */
        /* <DEDUP_REMOVED lines=8> */
[----:B------:R-:W-:Y:S01]  /*9c90*/  FFMA.FTZ R134, R134, R11, -R113 ;  /* 0x0000000b86867223 */ /* 0x000fe20000010871 */
[----:B------:R-:W0:Y:S01]  /*9ca0*/  MUFU.EX2 R90, R90 ;  /* 0x0000005a005a7308 */ /* 0x000e220000000800 */
[----:B-1----:R-:W-:-:S02]  /*9cb0*/  IMAD.U32 R111, RZ, RZ, UR10 ;  /* 0x0000000aff6f7e24 */ /* 0x002fc4000f8e00ff */
[----:B--2---:R-:W-:Y:S01]  /*9cc0*/  FADD.FTZ R3, R88, R3 ;  /* 0x0000000358037221 */ /* 0x004fe20000010000 */
[----:B------:R-:W-:Y:S01]  /*9cd0*/  FFMA.FTZ R113, R202, R11, -R113 ;  /* 0x0000000bca717223 */ /* 0x000fe20000010871 */
[----:B------:R-:W-:Y:S01]  /*9ce0*/  UMOV UR4, UR37 ;  /* 0x0000002500047c82 */ /* 0x000fe20008000000 */
[----:B------:R-:W-:Y:S02]  /*9cf0*/  F2FP.F16.F32.PACK_AB R157, R20, R157 ;  /* 0x0000009d149d723e */ /* 0x000fe400000000ff */
[----:B------:R-:W1:Y:S08]  /*9d00*/  MUFU.EX2 R92, R92 ;  /* 0x0000005c005c7308 */ /* 0x000e700000000800 */
        /* <DEDUP_REMOVED lines=34> */
[----:B------:R-:W-:Y:S02]  /*9f30*/  WARPGROUP.DEPBAR.LE gsb0, 0x0 ;  /* 0x00008000000079c5 */ /* 0x000fe40000010000 */
[----:B------:R-:W-:-:S04]  /*9f40*/  WARPGROUP.ARRIVE ;  /* 0x00000000000079c5 */ /* 0x000fc80000000000 */
[----:B------:R-:W1:Y:S01]  /*9f50*/  MUFU.EX2 R112, R112 ;  /* 0x0000007000707308 */ /* 0x000e620000000800 */
[C---:B--2---:R-:W-:Y:S01]  /*9f60*/  FADD.FTZ R3, R147.reuse, R3 ;  /* 0x0000000393037221 */ /* 0x044fe20000010000 */
[----:B------:R-:W-:Y:S01]  /*9f70*/  F2FP.F16.F32.PACK_AB R147, R147, R118 ;  /* 0x000000769393723e */ /* 0x000fe200000000ff */
[----:B------:R-:W-:Y:S01]  /*9f80*/  HGMMA.64x128x16.F32 R24, R136, gdesc[UR4].tnspB, R24, gsb0 ;  /* 0x41e0000488187df0 */ /* 0x000fe20008000818 */
[----:B------:R-:W-:Y:S01]  /*9f90*/  UMOV UR7, UR36 ;  /* 0x0000002400077c82 */ /* 0x000fe20008000000 */
[----:B0-----:R-:W-:-:S03]  /*9fa0*/  FADD.FTZ R3, R122, R3 ;  /* 0x000000037a037221 */ /* 0x001fc60000010000 */
[----:B------:R0:W2:Y:S08]  /*9fb0*/  MUFU.EX2 R141, R148 ;  /* 0x00000094008d7308 */ /* 0x0000b00000000800 */
[----:B------:R-:W-:Y:S01]  /*9fc0*/  MUFU.EX2 R105, R105 ;  /* 0x0000006900697308 */ /* 0x000fe20000000800 */
[----:B0-----:R-:W-:Y:S02]  /*9fd0*/  F2FP.F16.F32.PACK_AB R148, R178, R95 ;  /* 0x0000005fb294723e */ /* 0x001fe400000000ff */
[----:B-1----:R-:W-:-:S05]  /*9fe0*/  F2FP.F16.F32.PACK_AB R140, R112, R103 ;  /* 0x00000067708c723e */ /* 0x002fca00000000ff */
[----:B------:R-:W0:Y:S01]  /*9ff0*/  MUFU.EX2 R126, R126 ;  /* 0x0000007e007e7308 */ /* 0x000e220000000800 */
[C---:B--2---:R-:W-:Y:S01]  /*a000*/  FADD.FTZ R3, R141.reuse, R3 ;  /* 0x000000038d037221 */ /* 0x044fe20000010000 */
[----:B------:R-:W-:-:S06]  /*a010*/  F2FP.F16.F32.PACK_AB R141, R141, R122 ;  /* 0x0000007a8d8d723e */ /* 0x000fcc00000000ff */
[----:B------:R-:W1:Y:S08]  /*a020*/  MUFU.EX2 R116, R116 ;  /* 0x0000007400747308 */ /* 0x000e700000000800 */
        /* <DEDUP_REMOVED lines=9> */
[----:B------:R-:W1:Y:S01]  /*a0c0*/  MUFU.EX2 R109, R109 ;  /* 0x0000006d006d7308 */ /* 0x000e620000000800 */
[----:B0-----:R-:W-:-:S07]  /*a0d0*/  FADD.FTZ R3, R130, R3 ;  /* 0x0000000382037221 */ /* 0x001fce0000010000 */
[----:B------:R-:W-:Y:S08]  /*a0e0*/  MUFU.EX2 R134, R134 ;  /* 0x0000008600867308 */ /* 0x000ff00000000800 */
[----:B------:R-:W0:Y:S01]  /*a0f0*/  MUFU.EX2 R113, R113 ;  /* 0x0000007100717308 */ /* 0x000e220000000800 */
[----:B------:R-:W-:Y:S02]  /*a100*/  WARPGROUP.DEPBAR.LE gsb0, 0x0 ;  /* 0x00008000000079c5 */ /* 0x000fe40000010000 */
[----:B------:R2:W-:Y:S05]  /*a110*/  @!P1 SYNCS.ARRIVE.TRANS64.RED.A1T0 RZ, [R14+URZ], RZ ;  /* 0x000000ff0eff99a7 */ /* 0x0005ea000810043f */
[----:B------:R-:W3:Y:S01]  /*a120*/  MUFU.EX2 R137, R200 ;  /* 0x000000c800897308 */ /* 0x000ee20000000800 */
[----:B-1----:R-:W-:-:S02]  /*a130*/  F2FP.F16.F32.PACK_AB R138, R12, R109 ;  /* 0x0000006d0c8a723e */ /* 0x002fc400000000ff */
[----:B------:R-:W-:Y:S02]  /*a140*/  F2FP.F16.F32.PACK_AB R136, R120, R107 ;  /* 0x0000006b7888723e */ /* 0x000fe400000000ff */
[----:B0-----:R-:W-:Y:S01]  /*a150*/  F2FP.F16.F32.PACK_AB R139, R113, R134 ;  /* 0x00000086718b723e */ /* 0x001fe200000000ff */
[----:B--2---:R-:W-:Y:S02]  /*a160*/  @!P1 VIADD R14, R111, 0x2a860 ;  /* 0x0002a8606f0e9836 */ /* 0x004fe40000000000 */
[----:B------:R-:W-:-:S04]  /*a170*/  FFMA.FTZ R111, R0, R6, R15 ;  /* 0x00000006006f7223 */ /* 0x000fc8000001000f */
[----:B------:R-:W-:Y:S01]  /*a180*/  FADD.FTZ R6, R174, R111 ;  /* 0x0000006fae067221 */ /* 0x000fe20000010000 */
[----:B------:R-:W-:-:S03]  /*a190*/  @!P1 PRMT R14, RZ, 0x654, R14 ;  /* 0x00000654ff0e9816 */ /* 0x000fc6000000000e */
[----:B------:R-:W-:Y:S01]  /*a1a0*/  FADD.FTZ R111, R89, R6 ;  /* 0x00000006596f7221 */ /* 0x000fe20000010000 */
[----:B------:R0:W-:Y:S01]  /*a1b0*/  @!P1 SYNCS.ARRIVE.TRANS64.RED.A1T0 RZ, [R14+URZ], RZ ;  /* 0x000000ff0eff99a7 */ /* 0x0001e2000810043f */
[----:B------:R-:W-:Y:S01]  /*a1c0*/  ISETP.GT.AND P1, PT, R10, R13, PT ;  /* 0x0000000d0a00720c */ /* 0x000fe20003f24270 */
[C---:B---3--:R-:W-:Y:S01]  /*a1d0*/  FADD.FTZ R3, R137.reuse, R3 ;  /* 0x0000000389037221 */ /* 0x048fe20000010000 */
[----:B------:R-:W-:Y:S01]  /*a1e0*/  FADD.FTZ R6, R176, R111 ;  /* 0x0000006fb0067221 */ /* 0x000fe20000010000 */
[----:B------:R-:W-:Y:S01]  /*a1f0*/  F2FP.F16.F32.PACK_AB R137, R137, R130 ;  /* 0x000000828989723e */ /* 0x000fe200000000ff */
[----:B------:R-:W-:Y:S02]  /*a200*/  VIADD R10, R10, 0xffffffff ;  /* 0xffffffff0a0a7836 */ /* 0x000fe40000000000 */
[----:B------:R-:W-:Y:S01]  /*a210*/  FADD.FTZ R3, R134, R3 ;  /* 0x0000000386037221 */ /* 0x000fe20000010000 */
[----:B------:R-:W-:-:S03]  /*a220*/  FADD.FTZ R111, R91, R6 ;  /* 0x000000065b6f7221 */ /* 0x000fc60000010000 */
[----:B------:R-:W-:Y:S01]  /*a230*/  FADD.FTZ R3, R113, R3 ;  /* 0x0000000371037221 */ /* 0x000fe20000010000 */
        /* <DEDUP_REMOVED lines=21> */
[----:B------:R-:W-:Y:S02]  /*a390*/  IMAD.MOV.U32 R12, RZ, RZ, R7 ;  /* 0x000000ffff0c7224 */ /* 0x000fe400078e0007 */
[----:B------:R-:W-:Y:S01]  /*a3a0*/  IMAD.MOV.U32 R15, RZ, RZ, R8 ;  /* 0x000000ffff0f7224 */ /* 0x000fe200078e0008 */
[----:B0-----:R-:W-:Y:S06]  /*a3b0*/  @P1 BRA `(.L_x_1404) ;  /* 0xffffffdc00841947 */ /* 0x001fec000383ffff */
.L_x_1395:
        /* <DEDUP_REMOVED lines=8> */
[----:B------:R-:W-:-:S05]  /*a440*/  ULDC UR50, c[0x0][0x9e0] ;  /* 0x0002780000327ab9 */ /* 0x000fca0000000800 */
.L_x_1422:
[----:B------:R-:W-:-:S04]  /*a450*/  UIADD3 UR37, UR4, 0x1, URZ ;  /* 0x0000000104257890 */ /* 0x000fc8000fffe03f */
[----:B------:R-:W-:-:S04]  /*a460*/  UISETP.NE.AND UP0, UPT, UR37, 0x2, UPT ;  /* 0x000000022500788c */ /* 0x000fc8000bf05270 */
[----:B------:R-:W-:Y:S02]  /*a470*/  USEL UR36, URZ, 0x1, UP0 ;  /* 0x000000013f247887 */ /* 0x000fe40008000000 */
[----:B------:R-:W-:Y:S02]  /*a480*/  USEL UR37, UR37, URZ, UP0 ;  /* 0x0000003f25257287 */ /* 0x000fe40008000000 */
[----:B------:R-:W-:Y:S01]  /*a490*/  ULOP3.LUT UR36, UR7, UR36, URZ, 0x3c, !UPT ;  /* 0x0000002407247292 */ /* 0x000fe2000f8e3c3f */
[----:B------:R-:W-:Y:S11]  /*a4a0*/  @!P0 BRA `(.L_x_1406) ;  /* 0x0000000000048947 */ /* 0x000ff60003800000 */
[----:B------:R-:W-:Y:S01]  /*a4b0*/  BPT.TRAP 0x1 ;  /* 0x000000040000795c */ /* 0x000fe20000300000 */
.L_x_1406:
[----:B------:R-:W-:Y:S01]  /*a4c0*/  ULEA UR6, UR37, UR38, 0x3 ;  /* 0x0000002625067291 */ /* 0x000fe2000f8e183f */
[----:B------:R-:W-:-:S05]  /*a4d0*/  IMAD.U32 R7, RZ, RZ, UR36 ;  /* 0x00000024ff077e24 */ /* 0x000fca000f8e00ff */
[----:B------:R-:W-:-:S04]  /*a4e0*/  SHF.L.U32 R7, R7, 0x1f, RZ ;  /* 0x0000001f07077819 */ /* 0x000fc800000006ff */
[----:B------:R0:W1:Y:S01]  /*a4f0*/  SYNCS.PHASECHK.TRANS64.TRYWAIT P1, [UR6+0x2a830], R7 ;  /* 0x02a83007ff0075a7 */ /* 0x0000620008020146 */
[----:B------:R-:W-:Y:S05]  /*a500*/  @!P0 BRA `(.L_x_1407) ;  /* 0x0000000000048947 */ /* 0x000fea0003800000 */
[----:B------:R-:W-:Y:S01]  /*a510*/  BPT.TRAP 0x1 ;  /* 0x000000040000795c */ /* 0x000fe20000300000 */
.L_x_1407:
[----:B-1----:R-:W-:Y:S05]  /*a520*/  @P1 BRA `(.L_x_1408) ;  /* 0x0000000000081947 */ /* 0x002fea0003800000 */
[----:B------:R-:W1:Y:S02]  /*a530*/  SYNCS.PHASECHK.TRANS64.TRYWAIT P1, [UR6+0x2a830], R7 ;  /* 0x02a83007ff0075a7 */ /* 0x000e640008020146 */
[----:B-1----:R-:W-:Y:S05]  /*a540*/  @!P1 BRA `(.L_x_1409) ;  /* 0x000000c800fc9947 */ /* 0x002fea0003800000 */
.L_x_1408:
        /* <DEDUP_REMOVED lines=135> */
.L_x_1410:
[----:B------:R-:W-:Y:S01]  /*adc0*/  ULEA UR10, UR4, UR38, 0x3 ;  /* 0x00000026040a7291 */ /* 0x000fe2000f8e183f */
[----:B------:R-:W-:-:S05]  /*add0*/  IMAD.U32 R0, RZ, RZ, UR7 ;  /* 0x00000007ff007e24 */ /* 0x000fca000f8e00ff */
[----:B------:R-:W-:-:S04]  /*ade0*/  SHF.L.U32 R0, R0, 0x1f, RZ ;  /* 0x0000001f00007819 */ /* 0x000fc800000006ff */
[----:B------:R2:W3:Y:S01]  /*adf0*/  SYNCS.PHASECHK.TRANS64.TRYWAIT P1, [UR10+0x2a850], R0 ;  /* 0x02a85000ff0075a7 */ /* 0x0004e2000802014a */
[----:B------:R-:W-:Y:S05]  /*ae00*/  @!P0 BRA `(.L_x_1411) ;  /* 0x0000000000048947 */ /* 0x000fea0003800000 */
[----:B------:R-:W-:Y:S01]  /*ae10*/  BPT.TRAP 0x1 ;  /* 0x000000040000795c */ /* 0x000fe20000300000 */
.L_x_1411:
[----:B---3--:R-:W-:Y:S05]  /*ae20*/  @P1 BRA `(.L_x_1412) ;  /* 0x0000000000081947 */ /* 0x008fea0003800000 */
[----:B------:R-:W3:Y:S02]  /*ae30*/  SYNCS.PHASECHK.TRANS64.TRYWAIT P1, [UR10+0x2a850], R0 ;  /* 0x02a85000ff0075a7 */ /* 0x000ee4000802014a */
[----:B---3--:R-:W-:Y:S05]  /*ae40*/  @!P1 BRA `(.L_x_1413) ;  /* 0x000000c000d49947 */ /* 0x008fea0003800000 */
.L_x_1412:
        /* <DEDUP_REMOVED lines=107> */
[----:B------:R-:W-:Y:S01]  /*b500*/  UMOV UR7, 0x40000040 ;  /* 0x4000004000077882 */ /* 0x000fe20000000000 */
[----:B------:R-:W-:-:S03]  /*b510*/  VIADD R104, R121, 0x1 ;  /* 0x0000000179687836 */ /* 0x000fc60000000000 */
[----:B------:R-:W0:Y:S01]  /*b520*/  MUFU.TANH R152, R152 ;  /* 0x0000009800987308 */ /* 0x000e220000002400 */
[----:B------:R-:W-:Y:S02]  /*b530*/  @!P1 VIADD R101, R101, 0x2a840 ;  /* 0x0002a84065659836 */ /* 0x000fe40000000000 */
[----:B------:R-:W-:-:S03]  /*b540*/  IMAD R104, R19, -0x2, R104 ;  /* 0xfffffffe13687824 */ /* 0x000fc600078e0268 */
[----:B------:R-:W-:Y:S01]  /*b550*/  @!P1 PRMT R102, RZ, 0x654, R101 ;  /* 0x00000654ff669816 */ /* 0x000fe20000000065 */
[----:B------:R-:W-:Y:S01]  /*b560*/  VIADD R130, R104, 0xffffffff ;  /* 0xffffffff68827836 */ /* 0x000fe20000000000 */
        /* <DEDUP_REMOVED lines=12> */
[----:B------:R-:W-:Y:S01]  /*b630*/  UMOV UR7, 0x40000040 ;  /* 0x4000004000077882 */ /* 0x000fe20000000000 */
[----:B------:R-:W-:-:S06]  /*b640*/  UIADD3 UR4, UR4, 0x280, URZ ;  /* 0x0000028004047890 */ /* 0x000fcc000fffe03f */
[----:B------:R-:W0:Y:S01]  /*b650*/  MUFU.TANH R150, R150 ;  /* 0x0000009600967308 */ /* 0x000e220000002400 */
[----:B------:R-:W-:Y:S02]  /*b660*/  WARPGROUP.DEPBAR.LE gsb0, 0x0 ;  /* 0x00008000000079c5 */ /* 0x000fe40000010000 */
[----:B------:R-:W-:Y:S01]  /*b670*/  WARPGROUP.ARRIVE ;  /* 0x00000000000079c5 */ /* 0x000fe20000000000 */
[----:B------:R-:W-:Y:S01]  /*b680*/  FMUL.FTZ R144, R122, UR5 ;  /* 0x000000057a907c20 */ /* 0x000fe20008410000 */
[----:B------:R-:W-:-:S04]  /*b690*/  FMUL.FTZ R146, R123, UR5 ;  /* 0x000000057b927c20 */ /* 0x000fc80008410000 */
[----:B------:R-:W-:Y:S01]  /*b6a0*/  HGMMA.64x128x16.F32 R24, R140, gdesc[UR4].tnspB, R24, gsb0 ;  /* 0x41e000048c187df0 */ /* 0x000fe20008000818 */
[----:B------:R-:W-:Y:S01]  /*b6b0*/  UMOV UR6, UR4 ;  /* 0x0000000400067c82 */ /* 0x000fe20008000000 */
[----:B------:R-:W-:Y:S01]  /*b6c0*/  UMOV UR7, 0x40000040 ;  /* 0x4000004000077882 */ /* 0x000fe20000000000 */
[----:B------:R-:W0:Y:S08]  /*b6d0*/  MUFU.TANH R144, R144 ;  /* 0x0000009000907308 */ /* 0x000e300000002400 */
[----:B------:R-:W0:Y:S01]  /*b6e0*/  MUFU.TANH R146, R146 ;  /* 0x0000009200927308 */ /* 0x000e220000002400 */
[----:B------:R-:W-:-:S02]  /*b6f0*/  WARPGROUP.DEPBAR.LE gsb0, 0x0 ;  /* 0x00008000000079c5 */ /* 0x000fc40000010000 */
[----:B------:R-:W-:Y:S01]  /*b700*/  WARPGROUP.ARRIVE ;  /* 0x00000000000079c5 */ /* 0x000fe20000000000 */
[----:B------:R-:W-:Y:S01]  /*b710*/  FMUL.FTZ R140, R105, UR5 ;  /* 0x00000005698c7c20 */ /* 0x000fe20008410000 */
[----:B------:R-:W-:Y:S01]  /*b720*/  FMUL.FTZ R142, R119, UR5 ;  /* 0x00000005778e7c20 */ /* 0x000fe20008410000 */
[----:B------:R-:W-:Y:S02]  /*b730*/  IADD3 R105, -R17, R104, R16 ;  /* 0x0000006811697210 */ /* 0x000fe40007ffe110 */
[----:B------:R0:W0:Y:S01]  /*b740*/  MUFU.TANH R119, R124 ;  /* 0x0000007c00777308 */ /* 0x0000220000002400 */
[----:B------:R-:W-:Y:S02]  /*b750*/  HGMMA.64x128x16.F32 R24, R136, gdesc[UR4].tnspB, R24, gsb0 ;  /* 0x41e0000488187df0 */ /* 0x000fe40008000818 */
[C---:B------:R-:W-:Y:S02]  /*b760*/  VIADD R123, R105.reuse, UR50 ;  /* 0x00000032697b7c36 */ /* 0x040fe40008000000 */
[----:B------:R-:W-:-:S03]  /*b770*/  VIADD R127, R105, UR51 ;  /* 0x00000033697f7c36 */ /* 0x000fc60008000000 */
[----:B------:R-:W0:Y:S01]  /*b780*/  MUFU.TANH R140, R140 ;  /* 0x0000008c008c7308 */ /* 0x000e220000002400 */
[--C-:B-----5:R-:W-:Y:S02]  /*b790*/  IMAD.IADD R113, R123, 0x1, R116.reuse ;  /* 0x000000017b717824 */ /* 0x120fe400078e0274 */
[----:B------:R-:W-:-:S05]  /*b7a0*/  IMAD.IADD R115, R127, 0x1, R116 ;  /* 0x000000017f737824 */ /* 0x000fca00078e0274 */
[----:B------:R-:W0:Y:S01]  /*b7b0*/  MUFU.TANH R142, R142 ;  /* 0x0000008e008e7308 */ /* 0x000e220000002400 */
[----:B------:R-:W-:Y:S02]  /*b7c0*/  WARPGROUP.DEPBAR.LE gsb0, 0x0 ;  /* 0x00008000000079c5 */ /* 0x000fe40000010000 */
[----:B------:R5:W-:Y:S01]  /*b7d0*/  @!P1 SYNCS.ARRIVE.TRANS64.RED.A1T0 RZ, [R102+URZ], RZ ;  /* 0x000000ff66ff99a7 */ /* 0x000be2000810043f */
[----:B------:R-:W-:Y:S01]  /*b7e0*/  ISETP.GE.AND P1, PT, R9, 0x1, PT ;  /* 0x000000010900780c */ /* 0x000fe20003f26270 */
[----:B-----5:R-:W-:-:S06]  /*b7f0*/  FMUL.FTZ R102, R135, UR5 ;  /* 0x0000000587667c20 */ /* 0x020fcc0008410000 */
[----:B------:R-:W0:Y:S06]  /*b800*/  MUFU.TANH R102, R102 ;  /* 0x0000006600667308 */ /* 0x000e2c0000002400 */
        /* <DEDUP_REMOVED lines=13> */
.L_x_1416:
[----:B------:R-:W-:-:S05]  /*b8e0*/  IMAD.U32 R116, RZ, RZ, UR39 ;  /* 0x00000027ff747e24 */ /* 0x000fca000f8e00ff */
[----:B------:R-:W-:-:S13]  /*b8f0*/  ISETP.NE.AND P1, PT, R116, 0x1, PT ;  /* 0x000000017400780c */ /* 0x000fda0003f25270 */
[----:B------:R-:W1:Y:S02]  /*b900*/  @P1 LDC.64 R104, c[0x0][0x9e8] ;  /* 0x00027a00ff681b82 */ /* 0x000e640000000a00 */
[----:B-1----:R-:W-:-:S05]  /*b910*/  @P1 IMAD.HI.U32 R104, R117, R104, RZ ;  /* 0x0000006875681227 */ /* 0x002fca00078e00ff */
[----:B------:R-:W-:-:S07]  /*b920*/  @P1 SHF.R.U32.HI R117, RZ, R105, R104 ;  /* 0x00000069ff751219 */ /* 0x000fce0000011668 */
.L_x_1417:
[----:B------:R-:W-:Y:S05]  /*b930*/  BSYNC B0 ;  /* 0x0000000000007941 */ /* 0x000fea0003800000 */
.L_x_1415:
[----:B------:R-:W-:-:S05]  /*b940*/  IMAD R104, R117, R116, R130 ;  /* 0x0000007475687224 */ /* 0x000fca00078e0282 */
[----:B------:R-:W-:Y:S02]  /*b950*/  VIADDMNMX R113, R104, R116, R113, PT ;  /* 0x0000007468717246 */ /* 0x000fe40003800171 */
[----:B------:R-:W-:-:S07]  /*b960*/  VIMNMX R115, R115, R104, !PT ;  /* 0x0000006873737248 */ /* 0x000fce0007fe0100 */
.L_x_1414:
        /* <DEDUP_REMOVED lines=132> */
.L_x_1420:
[----:B------:R-:W-:-:S05]  /*c1b0*/  IMAD.U32 R97, RZ, RZ, UR39 ;  /* 0x00000027ff617e24 */ /* 0x000fca000f8e00ff */
[----:B------:R-:W-:-:S13]  /*c1c0*/  ISETP.NE.AND P6, PT, R97, 0x1, PT ;  /* 0x000000016100780c */ /* 0x000fda0003fc5270 */
[----:B------:R-:W0:Y:S02]  /*c1d0*/  @P6 LDC.64 R128, c[0x0][0x9e8] ;  /* 0x00027a00ff806b82 */ /* 0x000e240000000a00 */
[----:B0-----:R-:W-:-:S05]  /*c1e0*/  @P6 IMAD.HI.U32 R128, R93, R128, RZ ;  /* 0x000000805d806227 */ /* 0x001fca00078e00ff */
[----:B------:R-:W-:-:S07]  /*c1f0*/  @P6 SHF.R.U32.HI R93, RZ, R129, R128 ;  /* 0x00000081ff5d6219 */ /* 0x000fce0000011680 */
.L_x_1421:
[----:B------:R-:W-:Y:S05]  /*c200*/  BSYNC B0 ;  /* 0x0000000000007941 */ /* 0x000fea0003800000 */
.L_x_1419:
[----:B------:R-:W-:-:S05]  /*c210*/  IMAD R128, R93, R97, R130 ;  /* 0x000000615d807224 */ /* 0x000fca00078e0282 */
[----:B------:R-:W-:Y:S02]  /*c220*/  VIADDMNMX R7, R128, R97, R7, PT ;  /* 0x0000006180077246 */ /* 0x000fe40003800107 */
[----:B------:R-:W-:-:S07]  /*c230*/  VIMNMX R89, R89, R128, !PT ;  /* 0x0000008059597248 */ /* 0x000fce0007fe0100 */
.L_x_1418:
        /* <DEDUP_REMOVED lines=234> */
[----:B------:R-:W-:Y:S01]  /*d0e0*/  ISETP.GT.AND P1, PT, R10, R23, PT ;  /* 0x000000170a00720c */ /* 0x000fe20003f24270 */
        /* <DEDUP_REMOVED lines=107> */
.L_x_1405:
        /* <DEDUP_REMOVED lines=67> */
.L_x_1423:
[----:B------:R-:W-:Y:S01]  /*dbd0*/  ULEA UR5, UR37, UR38, 0x3 ;  /* 0x0000002625057291 */ /* 0x000fe2000f8e183f */
[----:B------:R-:W-:-:S05]  /*dbe0*/  IMAD.U32 R0, RZ, RZ, UR36 ;  /* 0x00000024ff007e24 */ /* 0x000fca000f8e00ff */
[----:B------:R-:W-:-:S04]  /*dbf0*/  SHF.L.U32 R0, R0, 0x1f, RZ ;  /* 0x0000001f00007819 */ /* 0x000fc800000006ff */
[----:B------:R0:W1:Y:S01]  /*dc00*/  SYNCS.PHASECHK.TRANS64.TRYWAIT P1, [UR5+0x2a850], R0 ;  /* 0x02a85000ff0075a7 */ /* 0x0000620008020145 */
[----:B------:R-:W-:Y:S05]  /*dc10*/  @!P0 BRA `(.L_x_1424) ;  /* 0x0000000000048947 */ /* 0x000fea0003800000 */
[----:B------:R-:W-:Y:S01]  /*dc20*/  BPT.TRAP 0x1 ;  /* 0x000000040000795c */ /* 0x000fe20000300000 */
.L_x_1424:
[----:B-1----:R-:W-:Y:S05]  /*dc30*/  @P1 BRA `(.L_x_1425) ;  /* 0x0000000000081947 */ /* 0x002fea0003800000 */
[----:B------:R-:W1:Y:S02]  /*dc40*/  SYNCS.PHASECHK.TRANS64.TRYWAIT P0, [UR5+0x2a850], R0 ;  /* 0x02a85000ff0075a7 */ /* 0x000e640008000145 */
[----:B-1----:R-:W-:Y:S05]  /*dc50*/  @!P0 BRA `(.L_x_1426) ;  /* 0x0000009400688947 */ /* 0x002fea0003800000 */
.L_x_1425:
[----:B------:R-:W-:Y:S01]  /*dc60*/  UIADD3 UR38, UR38, 0x400, URZ ;  /* 0x0000040026267890 */ /* 0x000fe2000fffe03f */
[----:B------:R-:W-:Y:S01]  /*dc70*/  WARPGROUP.ARRIVE ;  /* 0x00000000000079c5 */ /* 0x000fe20000000000 */
[----:B------:R-:W-:Y:S01]  /*dc80*/  UMOV UR7, 0x40000040 ;  /* 0x4000004000077882 */ /* 0x000fe20000000000 */
[----:B-1----:R-:W1:Y:S01]  /*dc90*/  SHFL.BFLY PT, R5, R6, 0x2, 0x1f ;  /* 0x0c401f0006057f89 */ /* 0x002e6200000e0000 */
[----:B------:R-:W-:Y:S01]  /*dca0*/  USHF.R.U32.HI UR38, URZ, 0x4, UR38 ;  /* 0x000000043f267899 */ /* 0x000fe20008011626 */
[----:B------:R-:W-:Y:S02]  /*dcb0*/  IMAD.U32 R13, RZ, RZ, UR5 ;  /* 0x00000005ff0d7e24 */ /* 0x000fe4000f8e00ff */
[----:B0-----:R-:W0:Y:S01]  /*dcc0*/  SHFL.BFLY PT, R0, R3, 0x2, 0x1f ;  /* 0x0c401f0003007f89 */ /* 0x001e2200000e0000 */
[----:B------:R-:W-:Y:S01]  /*dcd0*/  ULOP3.LUT UR38, UR38, 0x3fff, URZ, 0xc0, !UPT ;  /* 0x00003fff26267892 */ /* 0x000fe2000f8ec03f */
[----:B------:R-:W-:Y:S01]  /*dce0*/  VIADD R166, R166, 0x1 ;  /* 0x00000001a6a67836 */ /* 0x000fe20000000000 */
[----:B------:R-:W2:Y:S02]  /*dcf0*/  S2R R14, SR_TID.X ;  /* 0x00000000000e7919 */ /* 0x000ea40000002100 */
[----:B------:R-:W-:-:S04]  /*dd00*/  ULOP3.LUT UR4, UR38, 0x3000000, URZ, 0xfc, !UPT ;  /* 0x0300000026047892 */ /* 0x000fc8000f8efc3f */
        /* <DEDUP_REMOVED lines=9> */
[----:B0-----:R-:W-:Y:S01]  /*dda0*/  FADD.FTZ R2, R0, R3 ;  /* 0x0000000300027221 */ /* 0x001fe20000010000 */
[----:B------:R-:W-:Y:S01]  /*ddb0*/  IMAD.MOV.U32 R3, RZ, RZ, RZ ;  /* 0x000000ffff037224 */ /* 0x000fe200078e00ff */
[----:B------:R-:W0:Y:S04]  /*ddc0*/  SHFL.BFLY PT, R0, R5, 0x1, 0x1f ;  /* 0x0c201f0005007f89 */ /* 0x000e2800000e0000 */
[----:B------:R-:W1:Y:S01]  /*ddd0*/  SHFL.BFLY PT, R9, R2, 0x1, 0x1f ;  /* 0x0c201f0002097f89 */ /* 0x000e6200000e0000 */
[----:B--2---:R-:W-:Y:S01]  /*dde0*/  LOP3.LUT P2, RZ, R14, 0x7f, RZ, 0xc0, !PT ;  /* 0x0000007f0eff7812 */ /* 0x004fe2000784c0ff */
[----:B0-----:R-:W-:Y:S01]  /*ddf0*/  FADD.FTZ R10, R5, R0 ;  /* 0x00000000050a7221 */ /* 0x001fe20000010000 */
[----:B------:R-:W-:-:S02]  /*de00*/  IMAD.MOV.U32 R0, RZ, RZ, -0x800000 ;  /* 0xff800000ff007424 */ /* 0x000fc400078e00ff */
[----:B-1----:R-:W-:Y:S02]  /*de10*/  FADD.FTZ R12, R2, R9 ;  /* 0x00000009020c7221 */ /* 0x002fe40000010000 */
[----:B------:R-:W-:Y:S01]  /*de20*/  FSETP.NE.FTZ.AND P0, PT, R10, RZ, PT ;  /* 0x000000ff0a00720b */ /* 0x000fe20003f15000 */
[----:B------:R-:W-:Y:S02]  /*de30*/  IMAD.MOV.U32 R9, RZ, RZ, RZ ;  /* 0x000000ffff097224 */ /* 0x000fe400078e00ff */
[----:B------:R-:W-:Y:S01]  /*de40*/  IMAD.MOV.U32 R2, RZ, RZ, -0x800000 ;  /* 0xff800000ff027424 */ /* 0x000fe200078e00ff */
[----:B------:R-:W-:-:S09]  /*de50*/  FSETP.NE.FTZ.AND P1, PT, R12, RZ, PT ;  /* 0x000000ff0c00720b */ /* 0x000fd20003f35000 */
[----:B------:R-:W0:Y:S01]  /*de60*/  @P0 MUFU.LG2 R4, R10 ;  /* 0x0000000a00040308 */ /* 0x000e220000000c00 */
[----:B------:R-:W-:-:S03]  /*de70*/  @P0 FMUL.FTZ R5, R11, 0.69314718246459960938 ;  /* 0x3f3172180b050820 */ /* 0x000fc60000410000 */
[----:B------:R-:W-:-:S04]  /*de80*/  @P1 FMUL.FTZ R11, R11, 0.69314718246459960938 ;  /* 0x3f3172180b0b1820 */ /* 0x000fc80000410000 */
[----:B------:R-:W1:Y:S08]  /*de90*/  @P1 MUFU.LG2 R6, R12 ;  /* 0x0000000c00061308 */ /* 0x000e700000000c00 */
[----:B------:R2:W3:Y:S01]  /*dea0*/  @P0 MUFU.RCP R3, R10 ;  /* 0x0000000a00030308 */ /* 0x0004e20000001000 */
[----:B0-----:R-:W-:-:S04]  /*deb0*/  @P0 FMUL.FTZ R4, R4, 0.69314718246459960938 ;  /* 0x3f31721804040820 */ /* 0x001fc80000410000 */
[----:B------:R-:W-:Y:S01]  /*dec0*/  @P0 FFMA.FTZ R2, R5, R8, R4 ;  /* 0x0000000805020223 */ /* 0x000fe20000010004 */
[----:B------:R-:W-:Y:S02]  /*ded0*/  PLOP3.LUT P0, PT, PT, PT, PT, 0x8, 0x0 ;  /* 0x000000000000781c */ /* 0x000fe40003f0e170 */
[----:B------:R-:W0:Y:S01]  /*dee0*/  @P1 MUFU.RCP R9, R12 ;  /* 0x0000000c00091308 */ /* 0x000e220000001000 */
[----:B--2---:R-:W-:Y:S02]  /*def0*/  @!P2 VIADD R10, R13, 0x2a860 ;  /* 0x0002a8600d0aa836 */ /* 0x004fe40000000000 */
[----:B-1----:R-:W-:-:S03]  /*df00*/  @P1 FMUL.FTZ R6, R6, 0.69314718246459960938 ;  /* 0x3f31721806061820 */ /* 0x002fc60000410000 */
[----:B------:R-:W-:Y:S01]  /*df10*/  @!P2 PRMT R10, RZ, 0x654, R10 ;  /* 0x00000654ff0aa816 */ /* 0x000fe2000000000a */
        /* <DEDUP_REMOVED lines=28> */
[-C--:B---3--:R-:W-:Y:S01]  /*e0e0*/  FMUL.FTZ R91, R28, R3.reuse ;  /* 0x000000031c5b7220 */ /* 0x088fe20000410000 */
[-C--:B------:R-:W-:Y:S01]  /*e0f0*/  FMUL.FTZ R6, R29, R3.reuse ;  /* 0x000000031d067220 */ /* 0x080fe20000410000 */
[-C--:B------:R-:W-:Y:S01]  /*e100*/  FMUL.FTZ R89, R32, R3.reuse ;  /* 0x0000000320597220 */ /* 0x080fe20000410000 */
[----:B------:R-:W-:Y:S01]  /*e110*/  FMUL.FTZ R88, R33, R3 ;  /* 0x0000000321587220 */ /* 0x000fe20000410000 */
[----:B------:R1:W-:Y:S01]  /*e120*/  @!P2 SYNCS.ARRIVE.TRANS64.RED.A1T0 RZ, [R10+URZ], RZ ;  /* 0x000000ff0affa9a7 */ /* 0x0003e2000810043f */
[-C--:B0-----:R-:W-:Y:S01]  /*e130*/  FMUL.FTZ R8, R30, R9.reuse ;  /* 0x000000091e087220 */ /* 0x081fe20000410000 */
        /* <DEDUP_REMOVED lines=30> */
[-C--:B-1----:R-:W-:Y:S01]  /*e320*/  FMUL.FTZ R10, R27, R9.reuse ;  /* 0x000000091b0a7220 */ /* 0x082fe20000410000 */
        /* <DEDUP_REMOVED lines=28> */
.L_x_1356:
[----:B------:R-:W0:Y:S01]  /*e4f0*/  S2R R4, SR_CgaCtaId ;  /* 0x0000000000047919 */ /* 0x000e220000008800 */
[----:B------:R-:W-:Y:S01]  /*e500*/  MOV R3, 0x400 ;  /* 0x0000040000037802 */ /* 0x000fe20000000f00 */
[----:B------:R-:W-:Y:S01]  /*e510*/  BSSY B0, `(.L_x_1427) ;  /* 0x0000202000007945 */ /* 0x000fe20003800000 */
[----:B------:R-:W-:Y:S02]  /*e520*/  BAR.SYNC.DEFER_BLOCKING 0x5, 0x180 ;  /* 0x0146000000007b1d */ /* 0x000fe40000010000 */
[----:B0-----:R-:W-:-:S05]  /*e530*/  LEA R3, R4, R3, 0x18 ;  /* 0x0000000304037211 */ /* 0x001fca00078ec0ff */
[----:B------:R0:W1:Y:S01]  /*e540*/  LDS.128 R44, [R3+0x2a8d0] ;  /* 0x02a8d000032c7984 */ /* 0x0000620000000c00 */
[----:B------:R-:W-:Y:S06]  /*e550*/  BAR.ARV 0x4, 0x180 ;  /* 0x0106000000007b1d */ /* 0x000fec0000002000 */
[----:B------:R-:W-:Y:S05]  /*e560*/  @P0 BRA `(.L_x_1428) ;  /* 0x0000001400240947 */ /* 0x000fea0003800000 */
[----:B------:R-:W2:Y:S01]  /*e570*/  S2R R4, SR_SWINHI ;  /* 0x0000000000047919 */ /* 0x000ea20000002f00 */
[----:B------:R-:W-:Y:S01]  /*e580*/  F2FP.F16.F32.PACK_AB R7, R7, R8 ;  /* 0x000000080707723e */ /* 0x000fe200000000ff */
[----:B------:R-:W-:Y:S01]  /*e590*/  ULDC.64 UR6, c[0x0][0x208] ;  /* 0x0000820000067ab9 */ /* 0x000fe20000000a00 */
[----:B------:R-:W-:Y:S01]  /*e5a0*/  F2FP.F16.F32.PACK_AB R6, R6, R91 ;  /* 0x0000005b0606723e */ /* 0x000fe200000000ff */
[----:B------:R-:W-:Y:S01]  /*e5b0*/  BAR.SYNC.DEFER_BLOCKING 0x1, 0x100 ;  /* 0x0044000000007b1d */ /* 0x000fe20000010000 */
        /* <DEDUP_REMOVED lines=10> */
[----:B------:R-:W-:Y:S02]  /*e660*/  MOV R16, R3 ;  /* 0x0000000300107202 */ /* 0x000fe40000000f00 */
[----:B--2---:R-:W-:-:S03]  /*e670*/  MOV R17, R4 ;  /* 0x0000000400117202 */ /* 0x004fc60000000f00 */
[----:B------:R-:W-:-:S03]  /*e680*/  IMAD.WIDE R4, R170, 0x2, R16 ;  /* 0x00000002aa047825 */ /* 0x000fc600078e0210 */
[C---:B------:R-:W-:Y:S02]  /*e690*/  LOP3.LUT R9, R4.reuse, 0x380, RZ, 0xc0, !PT ;  /* 0x0000038004097812 */ /* 0x040fe400078ec0ff */
[C---:B------:R-:W-:Y:S02]  /*e6a0*/  IADD3 R23, P6, R4.reuse, 0x20, RZ ;  /* 0x0000002004177810 */ /* 0x040fe40007fde0ff */
[----:B------:R-:W-:Y:S02]  /*e6b0*/  IADD3 R97, P4, R4, 0x60, RZ ;  /* 0x0000006004617810 */ /* 0x000fe40007f9e0ff */
[----:B------:R-:W-:Y:S01]  /*e6c0*/  SHF.R.U64 R9, R9, 0x3, RZ ;  /* 0x0000000309097819 */ /* 0x000fe200000012ff */
[--C-:B------:R-:W-:Y:S01]  /*e6d0*/  IMAD.X R27, RZ, RZ, R5.reuse, P6 ;  /* 0x000000ffff1b7224 */ /* 0x100fe200030e0605 */
[----:B------:R-:W-:Y:S01]  /*e6e0*/  LOP3.LUT R14, R23, 0x380, RZ, 0xc0, !PT ;  /* 0x00000380170e7812 */ /* 0x000fe200078ec0ff */
[----:B------:R-:W-:Y:S01]  /*e6f0*/  IMAD.X R15, RZ, RZ, R5, P4 ;  /* 0x000000ffff0f7224 */ /* 0x000fe200020e0605 */
[----:B-1----:R-:W-:-:S02]  /*e700*/  LOP3.LUT R44, R97, 0x380, RZ, 0xc0, !PT ;  /* 0x00000380612c7812 */ /* 0x002fc400078ec0ff */
[C---:B------:R-:W-:Y:S02]  /*e710*/  IADD3 R73, P5, R4.reuse, 0x40, RZ ;  /* 0x0000004004497810 */ /* 0x040fe40007fbe0ff */
[C---:B------:R-:W-:Y:S02]  /*e720*/  IADD3 R99, P3, R4.reuse, 0x4000, RZ ;  /* 0x0000400004637810 */ /* 0x040fe40007f7e0ff */
[C---:B------:R-:W-:Y:S01]  /*e730*/  IADD3 R101, P2, R4.reuse, 0x4020, RZ ;  /* 0x0000402004657810 */ /* 0x040fe20007f5e0ff */
[--C-:B------:R-:W-:Y:S01]  /*e740*/  IMAD.X R25, RZ, RZ, R5.reuse, P5 ;  /* 0x000000ffff197224 */ /* 0x100fe200028e0605 */
[C---:B------:R-:W-:Y:S01]  /*e750*/  IADD3 R90, P1, R4.reuse, 0x4040, RZ ;  /* 0x00004040045a7810 */ /* 0x040fe20007f3e0ff */
[--C-:B------:R-:W-:Y:S01]  /*e760*/  IMAD.X R21, RZ, RZ, R5.reuse, P3 ;  /* 0x000000ffff157224 */ /* 0x100fe200018e0605 */
[----:B------:R-:W-:Y:S01]  /*e770*/  IADD3 R103, P0, R4, 0x4060, RZ ;  /* 0x0000406004677810 */ /* 0x000fe20007f1e0ff */
[--C-:B------:R-:W-:Y:S01]  /*e780*/  IMAD.X R13, RZ, RZ, R5.reuse, P2 ;  /* 0x000000ffff0d7224 */ /* 0x100fe200010e0605 */
[----:B------:R-:W-:Y:S01]  /*e790*/  LOP3.LUT R4, R9, R4, RZ, 0x3c, !PT ;  /* 0x0000000409047212 */ /* 0x000fe200078e3cff */
[--C-:B------:R-:W-:Y:S01]  /*e7a0*/  IMAD.X R11, RZ, RZ, R5.reuse, P1 ;  /* 0x000000ffff0b7224 */ /* 0x100fe200008e0605 */
[----:B------:R-:W-:Y:S01]  /*e7b0*/  SHF.R.U64 R14, R14, 0x3, RZ ;  /* 0x000000030e0e7819 */ /* 0x000fe200000012ff */
[----:B------:R-:W-:Y:S01]  /*e7c0*/  IMAD.X R9, RZ, RZ, R5, P0 ;  /* 0x000000ffff097224 */ /* 0x000fe200000e0605 */
[----:B------:R-:W-:-:S02]  /*e7d0*/  SHF.R.U64 R44, R44, 0x3, RZ ;  /* 0x000000032c2c7819 */ /* 0x000fc400000012ff */
[----:B------:R-:W-:Y:S02]  /*e7e0*/  MOV R94, R4 ;  /* 0x00000004005e7202 */ /* 0x000fe40000000f00 */
[----:B------:R-:W-:Y:S02]  /*e7f0*/  LOP3.LUT R26, R14, R23, RZ, 0x3c, !PT ;  /* 0x000000170e1a7212 */ /* 0x000fe400078e3cff */
[----:B------:R-:W-:Y:S02]  /*e800*/  F2FP.F16.F32.PACK_AB R5, R10, R93 ;  /* 0x0000005d0a05723e */ /* 0x000fe400000000ff */
[----:B------:R-:W-:Y:S02]  /*e810*/  LOP3.LUT R14, R44, R97, RZ, 0x3c, !PT ;  /* 0x000000612c0e7212 */ /* 0x000fe400078e3cff */
[----:B------:R-:W-:Y:S01]  /*e820*/  LOP3.LUT R10, R101, 0x380, RZ, 0xc0, !PT ;  /* 0x00000380650a7812 */ /* 0x000fe200078ec0ff */
[----:B------:R-:W1:Y:S01]  /*e830*/  LDC.64 R96, c[0x0][0xc00] ;  /* 0x00030000ff607b82 */ /* 0x000e620000000a00 */
[----:B------:R-:W-:-:S02]  /*e840*/  LOP3.LUT R23, R90, 0x380, RZ, 0xc0, !PT ;  /* 0x000003805a177812 */ /* 0x000fc400078ec0ff */
[----:B------:R-:W-:Y:S02]  /*e850*/  LOP3.LUT R44, R103, 0x380, RZ, 0xc0, !PT ;  /* 0x00000380672c7812 */ /* 0x000fe400078ec0ff */
[----:B------:R-:W-:Y:S02]  /*e860*/  LOP3.LUT R20, R73, 0x380, RZ, 0xc0, !PT ;  /* 0x0000038049147812 */ /* 0x000fe400078ec0ff */
[----:B------:R-:W-:Y:S02]  /*e870*/  LOP3.LUT R72, R99, 0x380, RZ, 0xc0, !PT ;  /* 0x0000038063487812 */ /* 0x000fe400078ec0ff */
[----:B------:R-:W-:Y:S02]  /*e880*/  SHF.R.U64 R10, R10, 0x3, RZ ;  /* 0x000000030a0a7819 */ /* 0x000fe400000012ff */
[----:B------:R-:W-:Y:S02]  /*e890*/  SHF.R.U64 R23, R23, 0x3, RZ ;  /* 0x0000000317177819 */ /* 0x000fe400000012ff */
[----:B------:R-:W-:-:S02]  /*e8a0*/  SHF.R.U64 R44, R44, 0x3, RZ ;  /* 0x000000032c2c7819 */ /* 0x000fc400000012ff */
[----:B------:R-:W-:Y:S02]  /*e8b0*/  SHF.R.U64 R20, R20, 0x3, RZ ;  /* 0x0000000314147819 */ /* 0x000fe400000012ff */
[----:B------:R-:W-:Y:S02]  /*e8c0*/  F2FP.F16.F32.PACK_AB R4, R12, R95 ;  /* 0x0000005f0c04723e */ /* 0x000fe400000000ff */
[----:B------:R-:W-:Y:S02]  /*e8d0*/  SHF.R.U64 R72, R72, 0x3, RZ ;  /* 0x0000000348487819 */ /* 0x000fe400000012ff */
[----:B------:R-:W-:Y:S01]  /*e8e0*/  LOP3.LUT R12, R10, R101, RZ, 0x3c, !PT ;  /* 0x000000650a0c7212 */ /* 0x000fe200078e3cff */
[----:B------:R2:W-:Y:S01]  /*e8f0*/  STSM.16.M88.4 [R94], R4 ;  /* 0x000000045e007844 */ /* 0x0005e20000000200 */
[----:B------:R-:W-:Y:S02]  /*e900*/  LOP3.LUT R10, R23, R90, RZ, 0x3c, !PT ;  /* 0x0000005a170a7212 */ /* 0x000fe400078e3cff */
[----:B------:R-:W-:-:S02]  /*e910*/  LOP3.LUT R8, R44, R103, RZ, 0x3c, !PT ;  /* 0x000000672c087212 */ /* 0x000fc400078e3cff */
[----:B------:R-:W-:Y:S02]  /*e920*/  LOP3.LUT R24, R20, R73, RZ, 0x3c, !PT ;  /* 0x0000004914187212 */ /* 0x000fe400078e3cff */
[----:B------:R-:W-:Y:S02]  /*e930*/  LOP3.LUT R20, R72, R99, RZ, 0x3c, !PT ;  /* 0x0000006348147212 */ /* 0x000fe400078e3cff */
[----:B------:R-:W-:Y:S02]  /*e940*/  MOV R72, R10 ;  /* 0x0000000a00487202 */ /* 0x000fe40000000f00 */
[----:B------:R-:W-:Y:S02]  /*e950*/  MOV R44, R8 ;  /* 0x00000008002c7202 */ /* 0x000fe40000000f00 */
[----:B------:R-:W-:Y:S02]  /*e960*/  MOV R92, R26 ;  /* 0x0000001a005c7202 */ /* 0x000fe40000000f00 */
[----:B------:R-:W-:-:S02]  /*e970*/  F2FP.F16.F32.PACK_AB R8, R88, R89 ;  /* 0x000000595808723e */ /* 0x000fc400000000ff */
[----:B------:R-:W-:Y:S02]  /*e980*/  F2FP.F16.F32.PACK_AB R9, R35, R34 ;  /* 0x000000222309723e */ /* 0x000fe400000000ff */
[----:B------:R-:W-:Y:S02]  /*e990*/  F2FP.F16.F32.PACK_AB R10, R37, R36 ;  /* 0x00000024250a723e */ /* 0x000fe400000000ff */
[----:B------:R-:W-:Y:S02]  /*e9a0*/  F2FP.F16.F32.PACK_AB R11, R39, R38 ;  /* 0x00000026270b723e */ /* 0x000fe400000000ff */
[----:B------:R-:W-:Y:S02]  /*e9b0*/  MOV R91, R24 ;  /* 0x00000018005b7202 */ /* 0x000fe40000000f00 */
[----:B--2---:R-:W-:Y:S01]  /*e9c0*/  F2FP.F16.F32.PACK_AB R4, R41, R40 ;  /* 0x000000282904723e */ /* 0x004fe200000000ff */
[----:B------:R-:W-:Y:S01]  /*e9d0*/  STSM.16.M88.4 [R92], R8 ;  /* 0x000000085c007844 */ /* 0x000fe20000000200 */
[----:B------:R-:W-:-:S02]  /*e9e0*/  F2FP.F16.F32.PACK_AB R5, R43, R42 ;  /* 0x0000002a2b05723e */ /* 0x000fc400000000ff */
[----:B------:R-:W-:Y:S02]  /*e9f0*/  F2FP.F16.F32.PACK_AB R6, R32, R33 ;  /* 0x000000212006723e */ /* 0x000fe400000000ff */
[----:B------:R-:W-:Y:S02]  /*ea00*/  F2FP.F16.F32.PACK_AB R7, R30, R31 ;  /* 0x0000001f1e07723e */ /* 0x000fe400000000ff */
[----:B------:R-:W-:Y:S02]  /*ea10*/  MOV R90, R14 ;  /* 0x0000000e005a7202 */ /* 0x000fe40000000f00 */
[----:B------:R-:W-:Y:S01]  /*ea20*/  F2FP.F16.F32.PACK_AB R14, R53, R52 ;  /* 0x00000034350e723e */ /* 0x000fe200000000ff */
[----:B------:R2:W-:Y:S01]  /*ea30*/  STSM.16.M88.4 [R91], R4 ;  /* 0x000000045b007844 */ /* 0x0005e20000000200 */
[----:B------:R-:W3:Y:S01]  /*ea40*/  LDC R53, c[0x0][0xbe8] ;  /* 0x0002fa00ff357b82 */ /* 0x000ee20000000800 */
[----:B------:R-:W-:Y:S02]  /*ea50*/  MOV R73, R12 ;  /* 0x0000000c00497202 */ /* 0x000fe40000000f00 */
[----:B------:R-:W-:-:S02]  /*ea60*/  F2FP.F16.F32.PACK_AB R12, R49, R48 ;  /* 0x00000030310c723e */ /* 0x000fc400000000ff */
[----:B------:R-:W-:Y:S02]  /*ea70*/  F2FP.F16.F32.PACK_AB R13, R51, R50 ;  /* 0x00000032330d723e */ /* 0x000fe400000000ff */
[----:B------:R-:W-:Y:S02]  /*ea80*/  F2FP.F16.F32.PACK_AB R15, R55, R54 ;  /* 0x00000036370f723e */ /* 0x000fe400000000ff */
[----:B------:R-:W-:Y:S02]  /*ea90*/  MOV R23, R20 ;  /* 0x0000001400177202 */ /* 0x000fe40000000f00 */
[----:B------:R-:W-:Y:S01]  /*eaa0*/  F2FP.F16.F32.PACK_AB R24, R57, R56 ;  /* 0x000000383918723e */ /* 0x000fe200000000ff */
[----:B------:R-:W4:Y:S01]  /*eab0*/  LDC.64 R20, c[0x0][0xc00] ;  /* 0x00030000ff147b82 */ /* 0x000f220000000a00 */
[----:B------:R-:W-:Y:S01]  /*eac0*/  F2FP.F16.F32.PACK_AB R25, R59, R58 ;  /* 0x0000003a3b19723e */ /* 0x000fe200000000ff */
[----:B------:R-:W-:Y:S01]  /*ead0*/  STSM.16.M88.4 [R90], R12 ;  /* 0x0000000c5a007844 */ /* 0x000fe20000000200 */
[----:B------:R-:W-:-:S02]  /*eae0*/  F2FP.F16.F32.PACK_AB R26, R61, R60 ;  /* 0x0000003c3d1a723e */ /* 0x000fc400000000ff */
[----:B------:R-:W-:Y:S02]  /*eaf0*/  F2FP.F16.F32.PACK_AB R27, R63, R62 ;  /* 0x0000003e3f1b723e */ /* 0x000fe400000000ff */
[----:B------:R-:W-:Y:S01]  /*eb00*/  F2FP.F16.F32.PACK_AB R30, R77, R76 ;  /* 0x0000004c4d1e723e */ /* 0x000fe200000000ff */
[----:B--2---:R-:W2:Y:S01]  /*eb10*/  LDC.64 R4, c[0x0][0xc08] ;  /* 0x00030200ff047b82 */ /* 0x004ea20000000a00 */
[----:B------:R-:W-:Y:S01]  /*eb20*/  F2FP.F16.F32.PACK_AB R31, R79, R78 ;  /* 0x0000004e4f1f723e */ /* 0x000fe200000000ff */
[----:B------:R0:W-:Y:S01]  /*eb30*/  STSM.16.M88.4 [R23], R24 ;  /* 0x0000001817007844 */ /* 0x0001e20000000200 */
[----:B-1----:R-:W-:Y:S02]  /*eb40*/  ISETP.NE.U32.AND P0, PT, R96, RZ, PT ;  /* 0x000000ff6000720c */ /* 0x002fe40003f05070 */
[----:B---3--:R-:W-:Y:S01]  /*eb50*/  ISETP.NE.AND P1, PT, R53, 0x1, PT ;  /* 0x000000013500780c */ /* 0x008fe20003f25270 */
[----:B------:R1:W-:Y:S01]  /*eb60*/  STSM.16.M88.4 [R73], R64 ;  /* 0x0000004049007844 */ /* 0x0003e20000000200 */
[----:B------:R-:W-:-:S03]  /*eb70*/  ISETP.NE.AND.EX P0, PT, R97, RZ, PT, P0 ;  /* 0x000000ff6100720c */ /* 0x000fc60003f05300 */
[----:B------:R1:W-:Y:S04]  /*eb80*/  STSM.16.M88.4 [R72], R28 ;  /* 0x0000001c48007844 */ /* 0x0003e80000000200 */
[----:B------:R1:W-:Y:S01]  /*eb90*/  STSM.16.M88.4 [R44], R80 ;  /* 0x000000502c007844 */ /* 0x0003e20000000200 */
[----:B------:R-:W-:Y:S01]  /*eba0*/  ULDC UR4, c[0x0][0xa88] ;  /* 0x0002a20000047ab9 */ /* 0x000fe20000000800 */
[----:B----4-:R-:W-:Y:S02]  /*ebb0*/  IMAD.WIDE R20, R164, 0x4, R20 ;  /* 0x00000004a4147825 */ /* 0x010fe400078e0214 */
[----:B------:R-:W3:Y:S02]  /*ebc0*/  @P1 LDC R8, c[0x0][0xbec] ;  /* 0x0002fb00ff081b82 */ /* 0x000ee40000000800 */
[----:B0-----:R-:W-:-:S06]  /*ebd0*/  IMAD.MOV.U32 R23, RZ, RZ, RZ ;  /* 0x000000ffff177224 */ /* 0x001fcc00078e00ff */
[----:B------:R-:W-:Y:S01]  /*ebe0*/  BAR.SYNC.DEFER_BLOCKING 0x1, 0x100 ;  /* 0x0044000000007b1d */ /* 0x000fe20000010000 */
[----:B--2---:R-:W-:-:S07]  /*ebf0*/  ISETP.NE.U32.AND P2, PT, R4, RZ, PT ;  /* 0x000000ff0400720c */ /* 0x004fce0003f45070 */
[----:B------:R-:W0:Y:S01]  /*ec00*/  @P1 LDC R9, c[0x0][0xbf0] ;  /* 0x0002fc00ff091b82 */ /* 0x000e220000000800 */
[----:B------:R-:W-:-:S13]  /*ec10*/  ISETP.NE.AND.EX P2, PT, R5, RZ, PT, P2 ;  /* 0x000000ff0500720c */ /* 0x000fda0003f45320 */
[----:B------:R-:W2:Y:S01]  /*ec20*/  @P2 LDC.64 R4, c[0x0][0xc08] ;  /* 0x00030200ff042b82 */ /* 0x000ea20000000a00 */
[----:B------:R-:W-:Y:S01]  /*ec30*/  IMAD.U32 R6, RZ, RZ, UR4 ;  /* 0x00000004ff067e24 */ /* 0x000fe2000f8e00ff */
[----:B------:R1:W5:Y:S01]  /*ec40*/  @P0 LDG.E R23, desc[UR6][R20.64] ;  /* 0x0000000614170981 */ /* 0x000362000c1e1900 */
[----:B--2---:R-:W-:-:S05]  /*ec50*/  @P2 IMAD.WIDE R4, R164, 0x4, R4 ;  /* 0x00000004a4042825 */ /* 0x004fca00078e0204 */
[----:B------:R1:W5:Y:S01]  /*ec60*/  @P2 LDG.E R6, desc[UR6][R4.64] ;  /* 0x0000000604062981 */ /* 0x000362000c1e1900 */
[----:B0--3--:R-:W-:Y:S05]  /*ec70*/  @P2 BRA `(.L_x_1429) ;  /* 0x0000000000142947 */ /* 0x009fea0003800000 */
[----:B------:R-:W-:Y:S05]  /*ec80*/  @!P0 BRA `(.L_x_1429) ;  /* 0x0000000000108947 */ /* 0x000fea0003800000 */
[----:B------:R-:W-:Y:S02]  /*ec90*/  ULDC.64 UR4, c[0x0][0x208] ;  /* 0x0000820000047ab9 */ /* 0x000fe40000000a00 */
[----:B-1----:R-:W2:Y:S04]  /*eca0*/  LDG.E R5, desc[UR4][R20.64] ;  /* 0x0000000414057981 */ /* 0x002ea8000c1e1900 */
[----:B-----5:R-:W2:Y:S02]  /*ecb0*/  LDG.E R6, desc[UR4][R20.64+0x4] ;  /* 0x0000040414067981 */ /* 0x020ea4000c1e1900 */
[----:B--2---:R-:W-:-:S07]  /*ecc0*/  IMAD.IADD R6, R6, 0x1, -R5 ;  /* 0x0000000106067824 */ /* 0x004fce00078e0a05 */
.L_x_1429:
[----:B-1----:R-:W-:Y:S01]  /*ecd0*/  SHF.R.S32.HI R44, RZ, 0x1f, R163 ;  /* 0x0000001fff2c7819 */ /* 0x002fe200000114a3 */
[----:B------:R-:W-:Y:S01]  /*ece0*/  IMAD.IADD R13, R22, 0x1, R18 ;  /* 0x00000001160d7824 */ /* 0x000fe200078e0212 */
[----:B------:R-:W-:Y:S01]  /*ecf0*/  ULDC.64 UR4, c[0x0][0xb90] ;  /* 0x0002e40000047ab9 */ /* 0x000fe20000000a00 */
[--C-:B-----5:R-:W-:Y:S01]  /*ed00*/  SHF.R.S32.HI R21, RZ, 0x1f, R23.reuse ;  /* 0x0000001fff157819 */ /* 0x120fe20000011417 */
[----:B------:R-:W-:Y:S01]  /*ed10*/  IMAD.MOV.U32 R20, RZ, RZ, R23 ;  /* 0x000000ffff147224 */ /* 0x000fe200078e0017 */
[----:B------:R-:W-:Y:S01]  /*ed20*/  SHF.R.S32.HI R10, RZ, 0x1f, R164 ;  /* 0x0000001fff0a7819 */ /* 0x000fe200000114a4 */
[----:B------:R-:W-:Y:S01]  /*ed30*/  IMAD R4, R44, UR4, RZ ;  /* 0x000000042c047c24 */ /* 0x000fe2000f8e02ff */
[----:B------:R-:W-:Y:S01]  /*ed40*/  SEL R55, R164, RZ, !P0 ;  /* 0x000000ffa4377207 */ /* 0x000fe20004000000 */
[----:B------:R-:W-:Y:S01]  /*ed50*/  @P1 IMAD.HI.U32 R8, R13, R8, RZ ;  /* 0x000000080d081227 */ /* 0x000fe200078e00ff */
[----:B------:R-:W-:-:S03]  /*ed60*/  ULDC.64 UR6, c[0x0][0x208] ;  /* 0x0000820000067ab9 */ /* 0x000fc60000000a00 */
[----:B------:R-:W-:Y:S01]  /*ed70*/  IMAD.MOV.U32 R7, RZ, RZ, R13 ;  /* 0x000000ffff077224 */ /* 0x000fe200078e000d */
[----:B------:R-:W-:Y:S01]  /*ed80*/  @P1 SHF.R.U32.HI R7, RZ, R9, R8 ;  /* 0x00000009ff071219 */ /* 0x000fe20000011608 */
[C---:B------:R-:W-:Y:S02]  /*ed90*/  IMAD R11, R163.reuse, UR5, R4 ;  /* 0x00000005a30b7c24 */ /* 0x040fe4000f8e0204 */
[----:B------:R-:W-:Y:S01]  /*eda0*/  IMAD.WIDE.U32 R4, R163, UR4, R20 ;  /* 0x00000004a3047c25 */ /* 0x000fe2000f8e0014 */
[----:B------:R-:W-:Y:S01]  /*edb0*/  SEL R20, R10, RZ, !P0 ;  /* 0x000000ff0a147207 */ /* 0x000fe20004000000 */
[----:B------:R-:W-:Y:S02]  /*edc0*/  ULDC.64 UR4, c[0x0][0xb98] ;  /* 0x0002e60000047ab9 */ /* 0x000fe40000000a00 */
[----:B------:R-:W-:Y:S02]  /*edd0*/  IMAD R9, R165, 0x40, R160 ;  /* 0x00000040a5097824 */ /* 0x000fe400078e02a0 */
[----:B------:R-:W-:Y:S01]  /*ede0*/  IMAD.IADD R5, R5, 0x1, R11 ;  /* 0x0000000105057824 */ /* 0x000fe200078e020b */
[--C-:B------:R-:W-:Y:S01]  /*edf0*/  SHF.R.S32.HI R11, RZ, 0x1f, R7.reuse ;  /* 0x0000001fff0b7819 */ /* 0x100fe20000011407 */
[----:B------:R-:W-:-:S02]  /*ee00*/  IMAD.MOV R10, RZ, RZ, -R7 ;  /* 0x000000ffff0a7224 */ /* 0x000fc400078e0a07 */
[----:B------:R-:W-:-:S04]  /*ee10*/  IMAD.WIDE.U32 R4, R55, UR4, R4 ;  /* 0x0000000437047c25 */ /* 0x000fc8000f8e0004 */
[----:B------:R-:W-:Y:S01]  /*ee20*/  IMAD.WIDE R16, R9, 0x2, R16 ;  /* 0x0000000209107825 */ /* 0x000fe200078e0210 */
[----:B------:R-:W-:-:S03]  /*ee30*/  IADD3 R4, P2, R7, R4, RZ ;  /* 0x0000000407047210 */ /* 0x000fc60007f5e0ff */
[----:B------:R-:W-:Y:S01]  /*ee40*/  IMAD R8, R20, UR4, RZ ;  /* 0x0000000414087c24 */ /* 0x000fe2000f8e02ff */
[C---:B------:R-:W-:Y:S01]  /*ee50*/  IADD3 R15, P0, R16.reuse, 0x1000, RZ ;  /* 0x00001000100f7810 */ /* 0x040fe20007f1e0ff */
[----:B------:R-:W-:Y:S01]  /*ee60*/  IMAD R9, R53, R10, R13 ;  /* 0x0000000a35097224 */ /* 0x000fe200078e020d */
[----:B------:R-:W-:Y:S01]  /*ee70*/  IADD3 R13, P3, R16, 0x2000, RZ ;  /* 0x00002000100d7810 */ /* 0x000fe20007f7e0ff */
[----:B------:R-:W-:Y:S01]  /*ee80*/  IMAD R8, R55, UR5, R8 ;  /* 0x0000000537087c24 */ /* 0x000fe2000f8e0208 */
[----:B------:R-:W-:Y:S01]  /*ee90*/  ULDC.64 UR4, c[0x0][0xb88] ;  /* 0x0002e20000047ab9 */ /* 0x000fe20000000a00 */
[----:B------:R-:W-:Y:S01]  /*eea0*/  IMAD.IADD R24, R169, 0x1, R18 ;  /* 0x00000001a9187824 */ /* 0x000fe200078e0212 */
[----:B------:R-:W-:Y:S01]  /*eeb0*/  SHF.R.S32.HI R7, RZ, 0x1f, R9 ;  /* 0x0000001fff077819 */ /* 0x000fe20000011409 */
[----:B------:R-:W-:Y:S01]  /*eec0*/  IMAD R57, R6, R53, RZ ;  /* 0x0000003506397224 */ /* 0x000fe200078e02ff */
[----:B------:R-:W-:Y:S02]  /*eed0*/  IADD3.X R5, R11, R5, R8, P2, !PT ;  /* 0x000000050b057210 */ /* 0x000fe400017fe408 */
[----:B------:R-:W-:Y:S01]  /*eee0*/  LOP3.LUT R8, R13, 0x380, RZ, 0xc0, !PT ;  /* 0x000003800d087812 */ /* 0x000fe200078ec0ff */
[----:B------:R-:W-:Y:S01]  /*eef0*/  IMAD R10, R7, UR4, RZ ;  /* 0x00000004070a7c24 */ /* 0x000fe2000f8e02ff */
[----:B------:R-:W-:Y:S01]  /*ef00*/  IADD3 R7, P2, R16, 0x3000, RZ ;  /* 0x0000300010077810 */ /* 0x000fe20007f5e0ff */
[----:B------:R-:W-:Y:S01]  /*ef10*/  IMAD.WIDE.U32 R4, R9, UR4, R4 ;  /* 0x0000000409047c25 */ /* 0x000fe2000f8e0004 */
[----:B------:R-:W-:-:S02]  /*ef20*/  SHF.R.U64 R8, R8, 0x3, RZ ;  /* 0x0000000308087819 */ /* 0x000fc400000012ff */
[----:B------:R-:W-:Y:S01]  /*ef30*/  LOP3.LUT R12, R15, 0x380, RZ, 0xc0, !PT ;  /* 0x000003800f0c7812 */ /* 0x000fe200078ec0ff */
[----:B------:R-:W-:Y:S01]  /*ef40*/  IMAD R11, R9, UR5, R10 ;  /* 0x00000005090b7c24 */ /* 0x000fe2000f8e020a */
[----:B------:R-:W-:Y:S01]  /*ef50*/  ULDC.64 UR4, c[0x0][0xb50] ;  /* 0x0002d40000047ab9 */ /* 0x000fe20000000a00 */
[----:B------:R-:W-:Y:S01]  /*ef60*/  LOP3.LUT R8, R8, R13, RZ, 0x3c, !PT ;  /* 0x0000000d08087212 */ /* 0x000fe200078e3cff */
[----:B------:R-:W-:Y:S01]  /*ef70*/  IMAD.X R13, RZ, RZ, R17, P0 ;  /* 0x000000ffff0d7224 */ /* 0x000fe200000e0611 */
[C---:B------:R-:W-:Y:S01]  /*ef80*/  LEA R10, P4, R4.reuse, UR4, 0x2 ;  /* 0x00000004040a7c11 */ /* 0x040fe2000f8810ff */
[----:B------:R-:W-:Y:S01]  /*ef90*/  IMAD.IADD R9, R5, 0x1, R11 ;  /* 0x0000000105097824 */ /* 0x000fe200078e020b */
[----:B------:R-:W-:Y:S02]  /*efa0*/  LOP3.LUT R5, R7, 0x380, RZ, 0xc0, !PT ;  /* 0x0000038007057812 */ /* 0x000fe400078ec0ff */
[----:B------:R-:W-:Y:S01]  /*efb0*/  LOP3.LUT P0, RZ, R167, 0x3, RZ, 0xc0, !PT ;  /* 0x00000003a7ff7812 */ /* 0x000fe2000780c0ff */
[----:B------:R-:W-:Y:S01]  /*efc0*/  SHFL.IDX PT, R48, R10, RZ, 0x1c1f ;  /* 0x001c1fff0a307589 */ /* 0x000fe200000e0000 */
[----:B------:R-:W-:Y:S01]  /*efd0*/  LEA.HI.X R14, R4, UR5, R9, 0x2, P4 ;  /* 0x00000005040e7c11 */ /* 0x000fe2000a0f1409 */
[--C-:B------:R-:W-:Y:S01]  /*efe0*/  IMAD.X R9, RZ, RZ, R17.reuse, P3 ;  /* 0x000000ffff097224 */ /* 0x100fe200018e0611 */
[----:B------:R-:W-:Y:S01]  /*eff0*/  SHF.R.U64 R4, R5, 0x3, RZ ;  /* 0x0000000305047819 */ /* 0x000fe200000012ff */
[----:B------:R-:W-:Y:S01]  /*f000*/  SHFL.IDX PT, R50, R10, 0x1, 0x1c1f ;  /* 0x003c1f000a327f89 */ /* 0x000fe200000e0000 */
[----:B------:R-:W-:Y:S01]  /*f010*/  IMAD.X R5, RZ, RZ, R17, P2 ;  /* 0x000000ffff057224 */ /* 0x000fe200010e0611 */
[----:B------:R-:W-:Y:S01]  /*f020*/  SHF.R.U64 R12, R12, 0x3, RZ ;  /* 0x000000030c0c7819 */ /* 0x000fe200000012ff */
[----:B------:R-:W-:Y:S01]  /*f030*/  ULDC.64 UR4, c[0x0][0xaa0] ;  /* 0x0002a80000047ab9 */ /* 0x000fe20000000a00 */
[----:B------:R-:W0:Y:S01]  /*f040*/  SHFL.IDX PT, R49, R14, RZ, 0x1c1f ;  /* 0x001c1fff0e317589 */ /* 0x000e2200000e0000 */
[----:B------:R-:W-:Y:S01]  /*f050*/  LOP3.LUT R4, R4, R7, RZ, 0x3c, !PT ;  /* 0x0000000704047212 */ /* 0x000fe200078e3cff */
[C---:B------:R-:W-:Y:S01]  /*f060*/  VIADD R7, R24.reuse, 0x8 ;  /* 0x0000000818077836 */ /* 0x040fe20000000000 */
[----:B------:R-:W-:Y:S01]  /*f070*/  ISETP.GE.OR P2, PT, R24, R57, P0 ;  /* 0x000000391800720c */ /* 0x000fe20000746670 */
[----:B------:R-:W1:Y:S01]  /*f080*/  SHFL.IDX PT, R51, R14, 0x1, 0x1c1f ;  /* 0x003c1f000e337f89 */ /* 0x000e6200000e0000 */
[----:B------:R-:W-:-:S02]  /*f090*/  LOP3.LUT R12, R12, R15, RZ, 0x3c, !PT ;  /* 0x0000000f0c0c7212 */ /* 0x000fc400078e3cff */
[----:B------:R-:W-:Y:S02]  /*f0a0*/  ISETP.GE.OR P0, PT, R7, R57, P0 ;  /* 0x000000390700720c */ /* 0x000fe40000706670 */
[C---:B------:R-:W-:Y:S02]  /*f0b0*/  IADD3 R41, P6, R16.reuse, 0x4000, RZ ;  /* 0x0000400010297810 */ /* 0x040fe40007fde0ff */
[C---:B------:R-:W-:Y:S02]  /*f0c0*/  IADD3 R37, P5, R16.reuse, 0x5000, RZ ;  /* 0x0000500010257810 */ /* 0x040fe40007fbe0ff */
[C---:B------:R-:W-:Y:S02]  /*f0d0*/  IADD3 R33, P4, R16.reuse, 0x6000, RZ ;  /* 0x0000600010217810 */ /* 0x040fe40007f9e0ff */
[----:B------:R-:W-:Y:S02]  /*f0e0*/  LOP3.LUT R15, R16, 0x380, RZ, 0xc0, !PT ;  /* 0x00000380100f7812 */ /* 0x000fe400078ec0ff */
[----:B------:R-:W-:-:S02]  /*f0f0*/  LOP3.LUT R40, R41, 0x380, RZ, 0xc0, !PT ;  /* 0x0000038029287812 */ /* 0x000fc400078ec0ff */
[----:B------:R-:W-:Y:S02]  /*f100*/  LOP3.LUT R36, R37, 0x380, RZ, 0xc0, !PT ;  /* 0x0000038025247812 */ /* 0x000fe400078ec0ff */
[----:B------:R-:W-:Y:S02]  /*f110*/  LOP3.LUT R32, R33, 0x380, RZ, 0xc0, !PT ;  /* 0x0000038021207812 */ /* 0x000fe400078ec0ff */
[----:B------:R-:W-:Y:S01]  /*f120*/  SHF.R.U64 R15, R15, 0x3, RZ ;  /* 0x000000030f0f7819 */ /* 0x000fe200000012ff */
[----:B0-----:R0:W-:Y:S01]  /*f130*/  @!P2 ST.E desc[UR6][R48.64], R2 ;  /* 0x000000023000a985 */ /* 0x0011e2000c101906 */
[----:B------:R-:W-:Y:S02]  /*f140*/  IADD3 R11, P3, R16, 0x7000, RZ ;  /* 0x00007000100b7810 */ /* 0x000fe40007f7e0ff */
[----:B------:R-:W-:Y:S01]  /*f150*/  SHF.R.U64 R40, R40, 0x3, RZ ;  /* 0x0000000328287819 */ /* 0x000fe200000012ff */
[----:B-1----:R1:W-:Y:S01]  /*f160*/  @!P0 ST.E desc[UR6][R50.64], R0 ;  /* 0x0000000032008985 */ /* 0x0023e2000c101906 */
[----:B------:R-:W-:Y:S01]  /*f170*/  SHF.R.U64 R36, R36, 0x3, RZ ;  /* 0x0000000324247819 */ /* 0x000fe200000012ff */
[----:B------:R-:W-:Y:S01]  /*f180*/  IMAD.X R29, RZ, RZ, R17, P3 ;  /* 0x000000ffff1d7224 */ /* 0x000fe200018e0611 */
[----:B------:R-:W-:-:S02]  /*f190*/  SHF.R.U64 R32, R32, 0x3, RZ ;  /* 0x0000000320207819 */ /* 0x000fc400000012ff */
[----:B------:R-:W-:Y:S02]  /*f1a0*/  LOP3.LUT R16, R15, R16, RZ, 0x3c, !PT ;  /* 0x000000100f107212 */ /* 0x000fe400078e3cff */
[----:B------:R-:W-:Y:S01]  /*f1b0*/  LOP3.LUT R40, R40, R41, RZ, 0x3c, !PT ;  /* 0x0000002928287212 */ /* 0x000fe200078e3cff */
[----:B0-----:R-:W0:Y:S01]  /*f1c0*/  @P1 LDC R49, c[0x0][0xbec] ;  /* 0x0002fb00ff311b82 */ /* 0x001e220000000800 */
[----:B------:R-:W-:Y:S01]  /*f1d0*/  LOP3.LUT R36, R36, R37, RZ, 0x3c, !PT ;  /* 0x0000002524247212 */ /* 0x000fe200078e3cff */
[--C-:B------:R-:W-:Y:S01]  /*f1e0*/  IMAD.X R41, RZ, RZ, R17.reuse, P6 ;  /* 0x000000ffff297224 */ /* 0x100fe200030e0611 */
[----:B------:R-:W-:Y:S01]  /*f1f0*/  LOP3.LUT R32, R32, R33, RZ, 0x3c, !PT ;  /* 0x0000002120207212 */ /* 0x000fe200078e3cff */
[----:B-1----:R-:W-:Y:S01]  /*f200*/  IMAD R0, R21, UR4, RZ ;  /* 0x0000000415007c24 */ /* 0x002fe2000f8e02ff */
[----:B------:R1:W5:Y:S01]  /*f210*/  LD.E.128 R24, desc[UR6][R16.64] ;  /* 0x0000000610187980 */ /* 0x000362000c101d00 */
[--C-:B------:R-:W-:Y:S01]  /*f220*/  IMAD.X R37, RZ, RZ, R17.reuse, P5 ;  /* 0x000000ffff257224 */ /* 0x100fe200028e0611 */
[----:B------:R-:W-:Y:S01]  /*f230*/  LOP3.LUT R6, R11, 0x380, RZ, 0xc0, !PT ;  /* 0x000003800b067812 */ /* 0x000fe200078ec0ff */
[----:B------:R-:W-:Y:S01]  /*f240*/  IMAD.X R33, RZ, RZ, R17, P4 ;  /* 0x000000ffff217224 */ /* 0x000fe200020e0611 */
[----:B------:R-:W5:Y:S01]  /*f250*/  LD.E.128 R12, desc[UR6][R12.64] ;  /* 0x000000060c0c7980 */ /* 0x000f62000c101d00 */
[----:B------:R-:W-:Y:S01]  /*f260*/  IMAD R21, R23, UR5, R0 ;  /* 0x0000000517157c24 */ /* 0x000fe2000f8e0200 */
[----:B------:R-:W-:-:S02]  /*f270*/  SHF.R.U64 R6, R6, 0x3, RZ ;  /* 0x0000000306067819 */ /* 0x000fc400000012ff */
[----:B------:R-:W5:Y:S01]  /*f280*/  LD.E.128 R40, desc[UR6][R40.64] ;  /* 0x0000000628287980 */ /* 0x000f62000c101d00 */
[----:B-1----:R-:W-:Y:S01]  /*f290*/  IMAD.WIDE.U32 R16, R23, UR4, RZ ;  /* 0x0000000417107c25 */ /* 0x002fe2000f8e00ff */
[----:B------:R-:W-:Y:S01]  /*f2a0*/  ULDC.64 UR4, c[0x0][0xae8] ;  /* 0x0002ba0000047ab9 */ /* 0x000fe20000000a00 */
[----:B------:R-:W1:Y:S01]  /*f2b0*/  @P1 LDC R23, c[0x0][0xbf0] ;  /* 0x0002fc00ff171b82 */ /* 0x000e620000000800 */
[----:B------:R-:W-:Y:S01]  /*f2c0*/  LOP3.LUT R28, R6, R11, RZ, 0x3c, !PT ;  /* 0x0000000b061c7212 */ /* 0x000fe200078e3cff */
[----:B------:R-:W-:Y:S01]  /*f2d0*/  IMAD.IADD R17, R17, 0x1, R21 ;  /* 0x0000000111117824 */ /* 0x000fe200078e0215 */
[----:B------:R-:W5:Y:S01]  /*f2e0*/  LD.E.128 R8, desc[UR6][R8.64] ;  /* 0x0000000608087980 */ /* 0x000f62000c101d00 */
[----:B------:R-:W-:Y:S02]  /*f2f0*/  IMAD R21, R162, 0x20, R165 ;  /* 0x00000020a2157824 */ /* 0x000fe400078e02a5 */
[----:B------:R-:W-:Y:S01]  /*f300*/  IMAD R0, R44, UR4, RZ ;  /* 0x000000042c007c24 */ /* 0x000fe2000f8e02ff */
[----:B------:R-:W5:Y:S01]  /*f310*/  LD.E.128 R4, desc[UR6][R4.64] ;  /* 0x0000000604047980 */ /* 0x000f62000c101d00 */
[----:B------:R-:W-:-:S02]  /*f320*/  IMAD.IADD R44, R18, 0x1, R21 ;  /* 0x00000001122c7824 */ /* 0x000fc400078e0215 */
[C---:B------:R-:W-:Y:S01]  /*f330*/  IMAD R21, R163.reuse, UR5, R0 ;  /* 0x00000005a3157c24 */ /* 0x040fe2000f8e0200 */
[----:B------:R-:W5:Y:S01]  /*f340*/  LD.E.128 R36, desc[UR6][R36.64] ;  /* 0x0000000624247980 */ /* 0x000f62000c101d00 */
[----:B------:R-:W-:Y:S01]  /*f350*/  IMAD.WIDE.U32 R16, R163, UR4, R16 ;  /* 0x00000004a3107c25 */ /* 0x000fe2000f8e0010 */
[----:B------:R-:W-:Y:S02]  /*f360*/  ULDC.64 UR4, c[0x0][0xaf0] ;  /* 0x0002bc0000047ab9 */ /* 0x000fe40000000a00 */
[----:B------:R-:W5:Y:S01]  /*f370*/  LD.E.128 R32, desc[UR6][R32.64] ;  /* 0x0000000620207980 */ /* 0x000f62000c101d00 */
[----:B0-----:R-:W-:-:S03]  /*f380*/  @P1 IMAD.HI.U32 R0, R44, R49, RZ ;  /* 0x000000312c001227 */ /* 0x001fc600078e00ff */
[----:B------:R-:W5:Y:S01]  /*f390*/  LD.E.128 R28, desc[UR6][R28.64] ;  /* 0x000000061c1c7980 */ /* 0x000f62000c101d00 */
[----:B------:R-:W-:Y:S02]  /*f3a0*/  IMAD.IADD R17, R17, 0x1, R21 ;  /* 0x0000000111117824 */ /* 0x000fe400078e0215 */
[----:B------:R-:W-:Y:S01]  /*f3b0*/  IMAD.MOV.U32 R21, RZ, RZ, R44 ;  /* 0x000000ffff157224 */ /* 0x000fe200078e002c */
[----:B------:R-:W-:Y:S01]  /*f3c0*/  @!PT LDS RZ, [RZ] ;  /* 0x00000000fffff984 */ /* 0x000fe20000000800 */
[----:B------:R-:W-:Y:S01]  /*f3d0*/  @!PT LDS RZ, [RZ] ;  /* 0x00000000fffff984 */ /* 0x000fe20000000800 */
[----:B------:R-:W-:Y:S01]  /*f3e0*/  @!PT LDS RZ, [RZ] ;  /* 0x00000000fffff984 */ /* 0x000fe20000000800 */
[----:B------:R-:W-:Y:S01]  /*f3f0*/  @!PT LDS RZ, [RZ] ;  /* 0x00000000fffff984 */ /* 0x000fe20000000800 */
[----:B------:R0:W-:Y:S06]  /*f400*/  MEMBAR.ALL.CTA ;  /* 0x0000000000007992 */ /* 0x0001ec0000008000 */
[----:B0-----:R-:W0:Y:S01]  /*f410*/  FENCE.VIEW.ASYNC.S ;  /* 0x00000000000073c6 */ /* 0x001e220000000000 */
[----:B------:R-:W-:Y:S01]  /*f420*/  IMAD R2, R20, UR4, RZ ;  /* 0x0000000414027c24 */ /* 0x000fe2000f8e02ff */
[----:B-1----:R-:W-:Y:S01]  /*f430*/  @P1 SHF.R.U32.HI R21, RZ, R23, R0 ;  /* 0x00000017ff151219 */ /* 0x002fe20000011600 */
[----:B------:R-:W-:-:S03]  /*f440*/  IMAD.WIDE.U32 R16, R55, UR4, R16 ;  /* 0x0000000437107c25 */ /* 0x000fc6000f8e0010 */
[--C-:B------:R-:W-:Y:S01]  /*f450*/  SHF.R.S32.HI R0, RZ, 0x1f, R21.reuse ;  /* 0x0000001fff007819 */ /* 0x100fe20000011415 */
[----:B------:R-:W-:Y:S01]  /*f460*/  IMAD R23, R55, UR5, R2 ;  /* 0x0000000537177c24 */ /* 0x000fe2000f8e0202 */
[----:B------:R-:W-:Y:S01]  /*f470*/  ULDC.64 UR4, c[0x0][0xae0] ;  /* 0x0002b80000047ab9 */ /* 0x000fe20000000a00 */
[----:B------:R-:W-:Y:S02]  /*f480*/  IMAD.MOV R2, RZ, RZ, -R21 ;  /* 0x000000ffff027224 */ /* 0x000fe400078e0a15 */
[----:B------:R-:W-:Y:S02]  /*f490*/  IMAD.IADD R17, R17, 0x1, R23 ;  /* 0x0000000111117824 */ /* 0x000fe400078e0217 */
[----:B------:R-:W-:Y:S02]  /*f4a0*/  IMAD R0, R0, UR4, RZ ;  /* 0x0000000400007c24 */ /* 0x000fe4000f8e02ff */
[----:B------:R-:W-:Y:S02]  /*f4b0*/  IMAD R23, R53, R2, R44 ;  /* 0x0000000235177224 */ /* 0x000fe400078e022c */
[----:B------:R-:W-:-:S02]  /*f4c0*/  IMAD R49, R21, UR5, R0 ;  /* 0x0000000515317c24 */ /* 0x000fc4000f8e0200 */
[----:B------:R-:W-:Y:S01]  /*f4d0*/  IMAD.WIDE.U32 R16, R21, UR4, R16 ;  /* 0x0000000415107c25 */ /* 0x000fe2000f8e0010 */
[----:B------:R-:W-:Y:S01]  /*f4e0*/  SHF.R.S32.HI R0, RZ, 0x1f, R23 ;  /* 0x0000001fff007819 */ /* 0x000fe20000011417 */
[----:B------:R-:W-:Y:S02]  /*f4f0*/  ULDC.64 UR4, c[0x0][0xad8] ;  /* 0x0002b60000047ab9 */ /* 0x000fe40000000a00 */
[----:B------:R-:W-:Y:S02]  /*f500*/  IMAD.IADD R17, R17, 0x1, R49 ;  /* 0x0000000111117824 */ /* 0x000fe400078e0231 */
[----:B------:R-:W-:Y:S02]  /*f510*/  IMAD R2, R0, UR4, RZ ;  /* 0x0000000400027c24 */ /* 0x000fe4000f8e02ff */
[----:B------:R-:W-:Y:S02]  /*f520*/  IMAD.IADD R44, R165, 0x1, R18 ;  /* 0x00000001a52c7824 */ /* 0x000fe400078e0212 */
[----:B------:R-:W-:-:S02]  /*f530*/  IMAD R21, R23, UR5, R2 ;  /* 0x0000000517157c24 */ /* 0x000fc4000f8e0202 */
[----:B------:R-:W-:Y:S01]  /*f540*/  IMAD.WIDE.U32 R16, R23, UR4, R16 ;  /* 0x0000000417107c25 */ /* 0x000fe2000f8e0010 */
[CC--:B------:R-:W-:Y:S01]  /*f550*/  ISETP.GE.AND P2, PT, R44.reuse, R57.reuse, PT ;  /* 0x000000392c00720c */ /* 0x0c0fe20003f46270 */
[----:B------:R-:W-:Y:S02]  /*f560*/  ULDC.64 UR4, c[0x0][0xa80] ;  /* 0x0002a00000047ab9 */ /* 0x000fe40000000a00 */
[----:B------:R-:W-:Y:S01]  /*f570*/  VIADD R0, R44, 0x20 ;  /* 0x000000202c007836 */ /* 0x000fe20000000000 */
[----:B------:R-:W-:Y:S01]  /*f580*/  LEA R18, P3, R16, UR4, 0x1 ;  /* 0x0000000410127c11 */ /* 0x000fe2000f8608ff */
[----:B------:R-:W-:Y:S02]  /*f590*/  IMAD.IADD R17, R17, 0x1, R21 ;  /* 0x0000000111117824 */ /* 0x000fe400078e0215 */
[----:B------:R-:W-:Y:S01]  /*f5a0*/  VIADD R3, R3, 0x2a820 ;  /* 0x0002a82003037836 */ /* 0x000fe20000000000 */
[----:B------:R-:W-:Y:S01]  /*f5b0*/  ISETP.GE.AND P0, PT, R0, R57, PT ;  /* 0x000000390000720c */ /* 0x000fe20003f06270 */
[----:B------:R-:W-:Y:S01]  /*f5c0*/  VIADD R0, R44, 0x40 ;  /* 0x000000402c007836 */ /* 0x000fe20000000000 */
[----:B------:R-:W-:-:S02]  /*f5d0*/  LEA.HI.X R20, R16, UR5, R17, 0x1, P3 ;  /* 0x0000000510147c11 */ /* 0x000fc400098f0c11 */
        /* <DEDUP_REMOVED lines=11> */
[CC--:B-1----:R-:W-:Y:S02]  /*f690*/  @!P2 LEA R2, P4, R160.reuse, R16.reuse, 0x1 ;  /* 0x00000010a002a211 */ /* 0x0c2fe400078808ff */
[C---:B------:R-:W-:Y:S02]  /*f6a0*/  @!P3 LEA R16, P5, R161.reuse, R16, 0x1 ;  /* 0x00000010a110b211 */ /* 0x040fe400078a08ff */
[-C--:B0-2---:R-:W-:Y:S02]  /*f6b0*/  @!P2 LEA.HI.X R3, R160, R0.reuse, R172, 0x1, P4 ;  /* 0x00000000a003a211 */ /* 0x085fe400020f0cac */
[----:B------:R-:W-:-:S03]  /*f6c0*/  @!P3 LEA.HI.X R17, R161, R0, R171, 0x1, P5 ;  /* 0x00000000a111b211 */ /* 0x000fc600028f0cab */
[----:B-----5:R3:W-:Y:S04]  /*f6d0*/  @!P2 ST.E.128 desc[UR6][R2.64], R24 ;  /* 0x000000180200a985 */ /* 0x0207e8000c101d06 */
[----:B------:R3:W-:Y:S02]  /*f6e0*/  @!P3 ST.E.128 desc[UR6][R16.64], R40 ;  /* 0x000000281000b985 */ /* 0x0007e4000c101d06 */
.L_x_1431:
[----:B------:R-:W-:Y:S05]  /*f6f0*/  BSYNC B1 ;  /* 0x0000000000017941 */ /* 0x000fea0003800000 */
.L_x_1430:
        /* <DEDUP_REMOVED lines=10> */
[-C--:B0---4-:R-:W-:Y:S02]  /*f7a0*/  @!P3 LEA.HI.X R3, R160, R0.reuse, R172, 0x1, P0 ;  /* 0x00000000a003b211 */ /* 0x091fe400000f0cac */
[----:B------:R-:W-:-:S03]  /*f7b0*/  @!P4 LEA.HI.X R17, R161, R0, R171, 0x1, P2 ;  /* 0x00000000a111c211 */ /* 0x000fc600010f0cab */
[----:B-----5:R3:W-:Y:S04]  /*f7c0*/  @!P3 ST.E.128 desc[UR6][R2.64], R12 ;  /* 0x0000000c0200b985 */ /* 0x0207e8000c101d06 */
[----:B------:R3:W-:Y:S02]  /*f7d0*/  @!P4 ST.E.128 desc[UR6][R16.64], R36 ;  /* 0x000000241000c985 */ /* 0x0007e4000c101d06 */
.L_x_1433:
[----:B------:R-:W-:Y:S05]  /*f7e0*/  BSYNC B1 ;  /* 0x0000000000017941 */ /* 0x000fea0003800000 */
.L_x_1432:
[----:B----4-:R4:W0:Y:S01]  /*f7f0*/  SHFL.IDX PT, R0, R20, 0x2, 0x181f ;  /* 0x00581f0014007f89 */ /* 0x01082200000e0000 */
        /* <DEDUP_REMOVED lines=13> */
.L_x_1435:
[----:B------:R-:W-:Y:S05]  /*f8d0*/  BSYNC B1 ;  /* 0x0000000000017941 */ /* 0x000fea0003800000 */
.L_x_1434:
[----:B0-----:R-:W-:Y:S01]  /*f8e0*/  VIADD R0, R44, 0x60 ;  /* 0x000000602c007836 */ /* 0x001fe20000000000 */
[----:B--2-4-:R-:W0:Y:S04]  /*f8f0*/  SHFL.IDX PT, R20, R20, 0x3, 0x181f ;  /* 0x00781f0014147f89 */ /* 0x014e2800000e0000 */
        /* <DEDUP_REMOVED lines=16> */
.L_x_1428:
[----:B------:R-:W2:Y:S01]  /*fa00*/  LDC.64 R4, c[0x0][0xc00] ;  /* 0x00030000ff047b82 */ /* 0x000ea20000000a00 */
[----:B------:R-:W-:Y:S01]  /*fa10*/  IMAD.MOV.U32 R6, RZ, RZ, RZ ;  /* 0x000000ffff067224 */ /* 0x000fe200078e00ff */
[----:B------:R-:W-:-:S06]  /*fa20*/  ULDC.64 UR6, c[0x0][0x208] ;  /* 0x0000820000067ab9 */ /* 0x000fcc0000000a00 */
[----:B------:R-:W3:Y:S08]  /*fa30*/  LDC R17, c[0x0][0xbe8] ;  /* 0x0002fa00ff117b82 */ /* 0x000ef00000000800 */
[----:B0-----:R-:W0:Y:S01]  /*fa40*/  LDC.64 R2, c[0x0][0xc00] ;  /* 0x00030000ff027b82 */ /* 0x001e220000000a00 */
[----:B--2---:R-:W-:-:S04]  /*fa50*/  ISETP.NE.U32.AND P0, PT, R4, RZ, PT ;  /* 0x000000ff0400720c */ /* 0x004fc80003f05070 */
[----:B------:R-:W-:-:S03]  /*fa60*/  ISETP.NE.AND.EX P0, PT, R5, RZ, PT, P0 ;  /* 0x000000ff0500720c */ /* 0x000fc60003f05300 */
[----:B------:R-:W2:Y:S01]  /*fa70*/  LDC.64 R4, c[0x0][0xc08] ;  /* 0x00030200ff047b82 */ /* 0x000ea20000000a00 */
[----:B---3--:R-:W-:Y:S01]  /*fa80*/  ISETP.NE.AND P2, PT, R17, 0x1, PT ;  /* 0x000000011100780c */ /* 0x008fe20003f45270 */
[----:B------:R-:W-:Y:S01]  /*fa90*/  ULDC UR4, c[0x0][0xa88] ;  /* 0x0002a20000047ab9 */ /* 0x000fe20000000800 */
[----:B0-----:R-:W-:-:S11]  /*faa0*/  IMAD.WIDE R2, R164, 0x4, R2 ;  /* 0x00000004a4027825 */ /* 0x001fd600078e0202 */
[----:B------:R-:W0:Y:S08]  /*fab0*/  @P2 LDC R16, c[0x0][0xbec] ;  /* 0x0002fb00ff102b82 */ /* 0x000e300000000800 */
[----:B------:R-:W3:Y:S01]  /*fac0*/  @P2 LDC R21, c[0x0][0xbf0] ;  /* 0x0002fc00ff152b82 */ /* 0x000ee20000000800 */
[----:B--2---:R-:W-:Y:S01]  /*fad0*/  ISETP.NE.U32.AND P1, PT, R4, RZ, PT ;  /* 0x000000ff0400720c */ /* 0x004fe20003f25070 */
[----:B------:R-:W-:Y:S01]  /*fae0*/  IMAD.U32 R0, RZ, RZ, UR4 ;  /* 0x00000004ff007e24 */ /* 0x000fe2000f8e00ff */
[----:B------:R2:W5:Y:S02]  /*faf0*/  @P0 LDG.E R6, desc[UR6][R2.64] ;  /* 0x0000000602060981 */ /* 0x000564000c1e1900 */
[----:B------:R-:W-:-:S13]  /*fb00*/  ISETP.NE.AND.EX P1, PT, R5, RZ, PT, P1 ;  /* 0x000000ff0500720c */ /* 0x000fda0003f25310 */
[----:B------:R-:W4:Y:S01]  /*fb10*/  @P1 LDC.64 R4, c[0x0][0xc08] ;  /* 0x00030200ff041b82 */ /* 0x000f220000000a00 */
[----:B------:R-:W-:Y:S02]  /*fb20*/  ISETP.GE.AND P3, PT, R173, 0x80, PT ;  /* 0x00000080ad00780c */ /* 0x000fe40003f66270 */
[----:B------:R-:W-:Y:S01]  /*fb30*/  SHF.R.S32.HI R7, RZ, 0x1f, R164 ;  /* 0x0000001fff077819 */ /* 0x000fe200000114a4 */
[----:B----4-:R-:W-:-:S05]  /*fb40*/  @P1 IMAD.WIDE R4, R164, 0x4, R4 ;  /* 0x00000004a4041825 */ /* 0x010fca00078e0204 */
[----:B------:R2:W5:Y:S01]  /*fb50*/  @P1 LDG.E R0, desc[UR6][R4.64] ;  /* 0x0000000604001981 */ /* 0x000562000c1e1900 */
[----:B0--3--:R-:W-:Y:S05]  /*fb60*/  @P1 BRA `(.L_x_1437) ;  /* 0x0000000000141947 */ /* 0x009fea0003800000 */
[----:B------:R-:W-:Y:S05]  /*fb70*/  @!P0 BRA `(.L_x_1437) ;  /* 0x0000000000108947 */ /* 0x000fea0003800000 */
[----:B------:R-:W-:Y:S02]  /*fb80*/  ULDC.64 UR4, c[0x0][0x208] ;  /* 0x0000820000047ab9 */ /* 0x000fe40000000a00 */
[----:B--2---:R-:W2:Y:S04]  /*fb90*/  LDG.E R5, desc[UR4][R2.64] ;  /* 0x0000000402057981 */ /* 0x004ea8000c1e1900 */
[----:B-----5:R-:W2:Y:S02]  /*fba0*/  LDG.E R0, desc[UR4][R2.64+0x4] ;  /* 0x0000040402007981 */ /* 0x020ea4000c1e1900 */
[----:B--2---:R-:W-:-:S07]  /*fbb0*/  IMAD.IADD R0, R0, 0x1, -R5 ;  /* 0x0000000100007824 */ /* 0x004fce00078e0a05 */
.L_x_1437:
[----:B------:R-:W-:Y:S01]  /*fbc0*/  BSSY B1, `(.L_x_1438) ;  /* 0x000002e000017945 */ /* 0x000fe20003800000 */
[----:B------:R-:W-:Y:S02]  /*fbd0*/  SHF.R.S32.HI R10, RZ, 0x1f, R163 ;  /* 0x0000001fff0a7819 */ /* 0x000fe400000114a3 */
[----:B------:R-:W-:Y:S02]  /*fbe0*/  SEL R13, R164, RZ, !P0 ;  /* 0x000000ffa40d7207 */ /* 0x000fe40004000000 */
[----:B------:R-:W-:Y:S02]  /*fbf0*/  SEL R12, R7, RZ, !P0 ;  /* 0x000000ff070c7207 */ /* 0x000fe40004000000 */
[----:B-----5:R-:W-:Y:S01]  /*fc00*/  SHF.R.S32.HI R11, RZ, 0x1f, R6 ;  /* 0x0000001fff0b7819 */ /* 0x020fe20000011406 */
[----:B------:R-:W-:Y:S06]  /*fc10*/  @P3 BRA `(.L_x_1439) ;  /* 0x0000000000a03947 */ /* 0x000fec0003800000 */
[----:B--2---:R-:W0:Y:S01]  /*fc20*/  S2R R3, SR_TID.X ;  /* 0x0000000000037919 */ /* 0x004e220000002100 */
[----:B------:R-:W2:Y:S02]  /*fc30*/  LDC R14, c[0x0][0xbe8] ;  /* 0x0002fa00ff0e7b82 */ /* 0x000ea40000000800 */
[----:B--2---:R-:W-:Y:S01]  /*fc40*/  IMAD R2, R0, R14, RZ ;  /* 0x0000000e00027224 */ /* 0x004fe200078e02ff */
[----:B0-----:R-:W-:-:S04]  /*fc50*/  IADD3 R9, R18, -0x80, R3 ;  /* 0xffffff8012097810 */ /* 0x001fc80007ffe003 */
[----:B------:R-:W-:-:S13]  /*fc60*/  ISETP.GE.AND P0, PT, R9, R2, PT ;  /* 0x000000020900720c */ /* 0x000fda0003f06270 */
[----:B------:R-:W-:Y:S05]  /*fc70*/  @P0 BRA `(.L_x_1439) ;  /* 0x0000000000880947 */ /* 0x000fea0003800000 */
[----:B------:R-:W-:Y:S01]  /*fc80*/  ISETP.NE.AND P0, PT, R14, 0x1, PT ;  /* 0x000000010e00780c */ /* 0x000fe20003f05270 */
[----:B------:R-:W-:Y:S01]  /*fc90*/  ULDC.64 UR4, c[0x0][0xb90] ;  /* 0x0002e40000047ab9 */ /* 0x000fe20000000a00 */
[----:B------:R-:W-:Y:S01]  /*fca0*/  IMAD.MOV.U32 R2, RZ, RZ, R6 ;  /* 0x000000ffff027224 */ /* 0x000fe200078e0006 */
[----:B------:R-:W-:Y:S01]  /*fcb0*/  ULDC.64 UR6, c[0x0][0x208] ;  /* 0x0000820000067ab9 */ /* 0x000fe20000000a00 */
[----:B------:R-:W-:Y:S02]  /*fcc0*/  IMAD R8, R10, UR4, RZ ;  /* 0x000000040a087c24 */ /* 0x000fe4000f8e02ff */
[----:B------:R-:W-:Y:S02]  /*fcd0*/  IMAD.MOV.U32 R3, RZ, RZ, R11 ;  /* 0x000000ffff037224 */ /* 0x000fe400078e000b */
[----:B------:R-:W-:Y:S02]  /*fce0*/  IMAD.MOV.U32 R5, RZ, RZ, R9 ;  /* 0x000000ffff057224 */ /* 0x000fe400078e0009 */
[----:B------:R-:W-:-:S03]  /*fcf0*/  IMAD.WIDE.U32 R2, R163, UR4, R2 ;  /* 0x00000004a3027c25 */ /* 0x000fc6000f8e0002 */
[----:B------:R-:W0:Y:S01]  /*fd00*/  @P0 LDC R4, c[0x0][0xbec] ;  /* 0x0002fb00ff040b82 */ /* 0x000e220000000800 */
[----:B------:R-:W-:Y:S01]  /*fd10*/  IMAD R7, R163, UR5, R8 ;  /* 0x00000005a3077c24 */ /* 0x000fe2000f8e0208 */
[----:B------:R-:W-:-:S03]  /*fd20*/  ULDC.64 UR4, c[0x0][0xb98] ;  /* 0x0002e60000047ab9 */ /* 0x000fc60000000a00 */
[----:B------:R-:W-:-:S03]  /*fd30*/  IMAD.IADD R3, R3, 0x1, R7 ;  /* 0x0000000103037824 */ /* 0x000fc600078e0207 */
[----:B------:R-:W2:Y:S01]  /*fd40*/  @P0 LDC R15, c[0x0][0xbf0] ;  /* 0x0002fc00ff0f0b82 */ /* 0x000ea20000000800 */
[----:B------:R-:W-:-:S04]  /*fd50*/  IMAD.WIDE.U32 R2, R13, UR4, R2 ;  /* 0x000000040d027c25 */ /* 0x000fc8000f8e0002 */
[----:B0-----:R-:W-:-:S05]  /*fd60*/  @P0 IMAD.HI.U32 R4, R9, R4, RZ ;  /* 0x0000000409040227 */ /* 0x001fca00078e00ff */
[----:B--2---:R-:W-:Y:S01]  /*fd70*/  @P0 SHF.R.U32.HI R5, RZ, R15, R4 ;  /* 0x0000000fff050219 */ /* 0x004fe20000011604 */
[----:B------:R-:W-:-:S03]  /*fd80*/  IMAD R4, R12, UR4, RZ ;  /* 0x000000040c047c24 */ /* 0x000fc6000f8e02ff */
[----:B------:R-:W-:Y:S01]  /*fd90*/  IADD3 R2, P0, R5, R2, RZ ;  /* 0x0000000205027210 */ /* 0x000fe20007f1e0ff */
[----:B------:R-:W-:Y:S02]  /*fda0*/  IMAD.MOV R7, RZ, RZ, -R5 ;  /* 0x000000ffff077224 */ /* 0x000fe400078e0a05 */
[----:B------:R-:W-:Y:S01]  /*fdb0*/  IMAD R8, R13, UR5, R4 ;  /* 0x000000050d087c24 */ /* 0x000fe2000f8e0204 */
[----:B------:R-:W-:Y:S01]  /*fdc0*/  ULDC.64 UR4, c[0x0][0xb88] ;  /* 0x0002e20000047ab9 */ /* 0x000fe20000000a00 */
[----:B------:R-:W-:Y:S01]  /*fdd0*/  IMAD R7, R14, R7, R9 ;  /* 0x000000070e077224 */ /* 0x000fe200078e0209 */
[----:B------:R-:W-:-:S04]  /*fde0*/  SHF.R.S32.HI R9, RZ, 0x1f, R5 ;  /* 0x0000001fff097819 */ /* 0x000fc80000011405 */
        /* <DEDUP_REMOVED lines=11> */
.L_x_1439:
[----:B------:R-:W-:Y:S05]  /*fea0*/  BSYNC B1 ;  /* 0x0000000000017941 */ /* 0x000fea0003800000 */
.L_x_1438:
[----:B------:R-:W-:Y:S01]  /*feb0*/  ULDC.64 UR4, c[0x0][0xaa0] ;  /* 0x0002a80000047ab9 */ /* 0x000fe20000000a00 */
[----:B------:R-:W-:Y:S01]  /*fec0*/  IMAD R7, R162, 0x20, R165 ;  /* 0x00000020a2077824 */ /* 0x000fe200078e02a5 */
[----:B------:R-:W-:Y:S01]  /*fed0*/  BSSY B1, `(.L_x_1440) ;  /* 0x0000038000017945 */ /* 0x000fe20003800000 */
[----:B0-2---:R-:W-:Y:S02]  /*fee0*/  IMAD R3, R11, UR4, RZ ;  /* 0x000000040b037c24 */ /* 0x005fe4000f8e02ff */
[----:B------:R-:W-:Y:S02]  /*fef0*/  IMAD.IADD R9, R18, 0x1, R7 ;  /* 0x0000000112097824 */ /* 0x000fe400078e0207 */
[C---:B------:R-:W-:Y:S02]  /*ff00*/  IMAD R5, R6.reuse, UR5, R3 ;  /* 0x0000000506057c24 */ /* 0x040fe4000f8e0203 */
[----:B------:R-:W-:Y:S01]  /*ff10*/  IMAD.WIDE.U32 R2, R6, UR4, RZ ;  /* 0x0000000406027c25 */ /* 0x000fe2000f8e00ff */
[----:B------:R-:W-:-:S03]  /*ff20*/  ULDC.64 UR4, c[0x0][0xae8] ;  /* 0x0002ba0000047ab9 */ /* 0x000fc60000000a00 */
[----:B------:R-:W-:Y:S02]  /*ff30*/  IMAD.IADD R3, R3, 0x1, R5 ;  /* 0x0000000103037824 */ /* 0x000fe400078e0205 */
[----:B------:R-:W-:Y:S02]  /*ff40*/  IMAD R6, R10, UR4, RZ ;  /* 0x000000040a067c24 */ /* 0x000fe4000f8e02ff */
[----:B------:R-:W-:-:S04]  /*ff50*/  @P2 IMAD.HI.U32 R4, R9, R16, RZ ;  /* 0x0000001009042227 */ /* 0x000fc800078e00ff */
[C---:B------:R-:W-:Y:S02]  /*ff60*/  IMAD R7, R163.reuse, UR5, R6 ;  /* 0x00000005a3077c24 */ /* 0x040fe4000f8e0206 */
[----:B------:R-:W-:Y:S01]  /*ff70*/  IMAD.WIDE.U32 R2, R163, UR4, R2 ;  /* 0x00000004a3027c25 */ /* 0x000fe2000f8e0002 */
[----:B------:R-:W-:-:S03]  /*ff80*/  ULDC.64 UR4, c[0x0][0xaf0] ;  /* 0x0002bc0000047ab9 */ /* 0x000fc60000000a00 */
[----:B------:R-:W-:Y:S01]  /*ff90*/  IMAD.MOV.U32 R5, RZ, RZ, R9 ;  /* 0x000000ffff057224 */ /* 0x000fe200078e0009 */
[----:B------:R-:W-:Y:S01]  /*ffa0*/  @P2 SHF.R.U32.HI R5, RZ, R21, R4 ;  /* 0x00000015ff052219 */ /* 0x000fe20000011604 */
[----:B------:R-:W-:Y:S02]  /*ffb0*/  IMAD R6, R12, UR4, RZ ;  /* 0x000000040c067c24 */ /* 0x000fe4000f8e02ff */
[----:B------:R-:W-:Y:S01]  /*ffc0*/  IMAD.IADD R3, R3, 0x1, R7 ;  /* 0x0000000103037824 */ /* 0x000fe200078e0207 */
[----:B------:R-:W-:Y:S01]  /*ffd0*/  SHF.R.S32.HI R4, RZ, 0x1f, R5 ;  /* 0x0000001fff047819 */ /* 0x000fe20000011405 */
        /* <DEDUP_REMOVED lines=14> */
[----:B------:R-:W-:Y:S02]  /*100c0*/  IMAD R17, R0, R17, RZ ;  /* 0x0000001100117224 */ /* 0x000fe400078e02ff */
        /* <DEDUP_REMOVED lines=10> */
[----:B------:R0:W2:Y:S02]  /*10170*/  SHFL.IDX PT, R2, R4, RZ, 0x181f ;  /* 0x00181fff04027589 */ /* 0x0000a400000e0000 */
[----:B------:R-:W-:Y:S02]  /*10180*/  ISETP.GE.AND P0, PT, R0, R17, PT ;  /* 0x000000110000720c */ /* 0x000fe40003f06270 */
[----:B------:R0:W3:Y:S01]  /*10190*/  SHFL.IDX PT, R0, R5, RZ, 0x181f ;  /* 0x00181fff05007589 */ /* 0x0000e200000e0000 */
[----:B------:R-:W-:Y:S10]  /*101a0*/  @P2 BRA `(.L_x_1441) ;  /* 0x0000000000282947 */ /* 0x000ff40003800000 */
[----:B------:R-:W-:Y:S01]  /*101b0*/  ULDC UR4, c[0x0][0xac8] ;  /* 0x0002b20000047ab9 */ /* 0x000fe20000000800 */
[----:B------:R-:W-:Y:S01]  /*101c0*/  ULDC.64 UR6, c[0x0][0x208] ;  /* 0x0000820000067ab9 */ /* 0x000fe20000000a00 */
        /* <DEDUP_REMOVED lines=8> */
.L_x_1441:
[----:B------:R-:W-:Y:S05]  /*10250*/  BSYNC B1 ;  /* 0x0000000000017941 */ /* 0x000fea0003800000 */
.L_x_1440:
[----:B---3--:R3:W0:Y:S01]  /*10260*/  SHFL.IDX PT, R0, R5, 0x1, 0x181f ;  /* 0x00381f0005007f89 */ /* 0x00862200000e0000 */
[----:B------:R-:W-:Y:S03]  /*10270*/  BSSY B1, `(.L_x_1442) ;  /* 0x000000d000017945 */ /* 0x000fe60003800000 */
[----:B--2-4-:R3:W2:Y:S01]  /*10280*/  SHFL.IDX PT, R2, R4, 0x1, 0x181f ;  /* 0x00381f0004027f89 */ /* 0x0146a200000e0000 */
[----:B------:R-:W-:Y:S05]  /*10290*/  @P1 BRA `(.L_x_1443) ;  /* 0x0000000000281947 */ /* 0x000fea0003800000 */
        /* <DEDUP_REMOVED lines=10> */
.L_x_1443:
[----:B------:R-:W-:Y:S05]  /*10340*/  BSYNC B1 ;  /* 0x0000000000017941 */ /* 0x000fea0003800000 */
.L_x_1442:
[----:B0-----:R0:W0:Y:S01]  /*10350*/  SHFL.IDX PT, R0, R5, 0x2, 0x181f ;  /* 0x00581f0005007f89 */ /* 0x00102200000e0000 */
[----:B------:R-:W-:Y:S03]  /*10360*/  BSSY B1, `(.L_x_1444) ;  /* 0x000000d000017945 */ /* 0x000fe60003800000 */
[----:B--2-4-:R2:W4:Y:S01]  /*10370*/  SHFL.IDX PT, R2, R4, 0x2, 0x181f ;  /* 0x00581f0004027f89 */ /* 0x01452200000e0000 */
[----:B------:R-:W-:Y:S05]  /*10380*/  @P0 BRA `(.L_x_1445) ;  /* 0x0000000000280947 */ /* 0x000fea0003800000 */
[----:B------:R-:W-:Y:S01]  /*10390*/  ULDC UR4, c[0x0][0xac8] ;  /* 0x0002b20000047ab9 */ /* 0x000fe20000000800 */
[----:B------:R-:W-:Y:S01]  /*103a0*/  ULDC.64 UR6, c[0x0][0x208] ;  /* 0x0000820000067ab9 */ /* 0x000fe20000000a00 */
        /* <DEDUP_REMOVED lines=8> */
.L_x_1445:
[----:B------:R-:W-:Y:S05]  /*10430*/  BSYNC B1 ;  /* 0x0000000000017941 */ /* 0x000fea0003800000 */
.L_x_1444:
[----:B0-----:R-:W-:Y:S01]  /*10440*/  VIADD R0, R18, 0x60 ;  /* 0x0000006012007836 */ /* 0x001fe20000000000 */
[----:B---3--:R-:W0:Y:S04]  /*10450*/  SHFL.IDX PT, R5, R5, 0x3, 0x181f ;  /* 0x00781f0005057f89 */ /* 0x008e2800000e0000 */
[----:B------:R-:W-:Y:S01]  /*10460*/  ISETP.GE.AND P0, PT, R0, R17, PT ;  /* 0x000000110000720c */ /* 0x000fe20003f06270 */
[----:B----4-:R3:W4:-:S12]  /*10470*/  SHFL.IDX PT, R2, R4, 0x3, 0x181f ;  /* 0x00781f0004027f89 */ /* 0x01071800000e0000 */
[----:B---3--:R-:W-:Y:S05]  /*10480*/  @P0 BRA `(.L_x_1436) ;  /* 0x0000000000280947 */ /* 0x008fea0003800000 */
        /* <DEDUP_REMOVED lines=10> */
.L_x_1436:
[----:B------:R-:W-:Y:S05]  /*10530*/  BSYNC B0 ;  /* 0x0000000000007941 */ /* 0x000fea0003800000 */
.L_x_1427:
[----:B------:R-:W-:Y:S02]  /*10540*/  ULDC UR4, c[0x0][0xc3c] ;  /* 0x00030f0000047ab9 */ /* 0x000fe40000000800 */
[----:B-1----:R-:W-:-:S13]  /*10550*/  ISETP.GE.AND P0, PT, R47, UR4, PT ;  /* 0x000000042f007c0c */ /* 0x002fda000bf06270 */
[----:B------:R-:W-:Y:S05]  /*10560*/  @!P0 BRA `(.L_x_1446) ;  /* 0xffffff08001c8947 */ /* 0x000fea000383ffff */
[----:B------:R-:W-:Y:S05]  /*10570*/  EXIT ;  /* 0x000000000000794d */ /* 0x000fea0003800000 */
.L_x_1345:
        /* <DEDUP_REMOVED lines=15> */
[----:B------:R-:W2:Y:S01]  /*10670*/  LDS.128 R16, [UR4+0x2a8d0] ;  /* 0x02a8d004ff107984 */ /* 0x000ea20008000c00 */
[----:B------:R-:W-:Y:S06]  /*10680*/  BAR.ARV 0x4, 0x180 ;  /* 0x0106000000007b1d */ /* 0x000fec0000002000 */
[----:B------:R-:W-:Y:S05]  /*10690*/  BRA `(.L_x_1448) ;  /* 0x0000000800947947 */ /* 0x000fea0003800000 */
.L_x_1447:
[----:B------:R-:W1:Y:S01]  /*106a0*/  S2R R0, SR_TID.X ;  /* 0x0000000000007919 */ /* 0x000e620000002100 */
[----:B------:R-:W-:Y:S01]  /*106b0*/  ULDC UR4, c[0x0][0xc3c] ;  /* 0x00030f0000047ab9 */ /* 0x000fe20000000800 */
[----:B------:R-:W-:Y:S01]  /*106c0*/  ULDC.64 UR6, c[0x0][0x208] ;  /* 0x0000820000067ab9 */ /* 0x000fe20000000a00 */
[----:B------:R-:W-:Y:S01]  /*106d0*/  ULDC UR5, c[0x0][0xc38] ;  /* 0x00030e0000057ab9 */ /* 0x000fe20000000800 */
[----:B-1----:R-:W-:-:S04]  /*106e0*/  LOP3.LUT R0, R0, 0x1f, RZ, 0xc0, !PT ;  /* 0x0000001f00007812 */ /* 0x002fc800078ec0ff */
[----:B------:R-:W-:-:S04]  /*106f0*/  ISETP.NE.AND P0, PT, R0, 0x1f, PT ;  /* 0x0000001f0000780c */ /* 0x000fc80003f05270 */
[----:B------:R-:W-:-:S13]  /*10700*/  ISETP.GE.OR P1, PT, R0, UR4, !P0 ;  /* 0x0000000400007c0c */ /* 0x000fda000c726670 */
[----:B0-----:R-:W0:Y:S02]  /*10710*/  @!P1 LDC.64 R2, c[0x0][0xc80] ;  /* 0x00032000ff029b82 */ /* 0x001e240000000a00 */
        /* <DEDUP_REMOVED lines=35> */
.L_x_1453:
[----:B------:R-:W-:Y:S01]  /*10950*/  UIADD3 UR4, UR4, 0x1f, URZ ;  /* 0x0000001f04047890 */ /* 0x000fe2000fffe03f */
[----:B------:R-:W-:-:S05]  /*10960*/  IMAD.U32 R19, RZ, RZ, UR7 ;  /* 0x00000007ff137e24 */ /* 0x000fca000f8e00ff */
[----:B0-----:R-:W-:-:S13]  /*10970*/  ISETP.LE.AND P6, PT, R4, UR4, PT ;  /* 0x0000000404007c0c */ /* 0x001fda000bfc3270 */
[----:B------:R-:W-:Y:S05]  /*10980*/  @P6 BRA `(.L_x_1450) ;  /* 0x0000000400b46947 */ /* 0x000fea0003800000 */
[----:B------:R-:W-:Y:S01]  /*10990*/  VIADD R7, R0, UR4 ;  /* 0x0000000400077c36 */ /* 0x000fe20008000000 */
[----:B------:R-:W-:Y:S01]  /*109a0*/  BSSY B0, `(.L_x_1451) ;  /* 0x0000008000007945 */ /* 0x000fe20003800000 */
[----:B------:R-:W-:-:S03]  /*109b0*/  IMAD.MOV.U32 R5, RZ, RZ, RZ ;  /* 0x000000ffff057224 */ /* 0x000fc600078e00ff */
[----:B------:R-:W-:-:S13]  /*109c0*/  ISETP.GE.OR P6, PT, R7, R4, !P0 ;  /* 0x000000040700720c */ /* 0x000fda00047c6670 */
[----:B------:R-:W-:Y:S05]  /*109d0*/  @P6 BRA `(.L_x_1452) ;  /* 0x0000000000106947 */ /* 0x000fea0003800000 */
[----:B------:R-:W0:Y:S01]  /*109e0*/  LDC.64 R2, c[0x0][0xc80] ;  /* 0x00032000ff027b82 */ /* 0x000e220000000a00 */
[----:B------:R-:W-:Y:S01]  /*109f0*/  ULDC.64 UR8, c[0x0][0x208] ;  /* 0x0000820000087ab9 */ /* 0x000fe20000000a00 */
[----:B0-----:R-:W-:-:S05]  /*10a00*/  IMAD.WIDE R2, R7, 0x4, R2 ;  /* 0x0000000407027825 */ /* 0x001fca00078e0202 */
[----:B------:R0:W5:Y:S02]  /*10a10*/  LDG.E R5, desc[UR8][R2.64] ;  /* 0x0000000802057981 */ /* 0x000164000c1e1900 */
.L_x_1452:
[----:B------:R-:W-:Y:S05]  /*10a20*/  BSYNC B0 ;  /* 0x0000000000007941 */ /* 0x000fea0003800000 */
.L_x_1451:
        /* <DEDUP_REMOVED lines=20> */
[----:B------:R-:W-:-:S07]  /*10b70*/  IMAD.MOV.U32 R4, RZ, RZ, R10 ;  /* 0x000000ffff047224 */ /* 0x000fce00078e000a */
.L_x_1449:
[----:B------:R-:W-:Y:S01]  /*10b80*/  IMAD.IADD R7, R6, 0x1, -R7 ;  /* 0x0000000106077824 */ /* 0x000fe200078e0a07 */
[----:B------:R-:W-:-:S03]  /*10b90*/  ULDC.64 UR8, c[0x0][0x208] ;  /* 0x0000820000087ab9 */ /* 0x000fc60000000a00 */
[----:B------:R-:W-:-:S05]  /*10ba0*/  IMAD R2, R4, UR5, R7 ;  /* 0x0000000504027c24 */ /* 0x000fca000f8e0207 */
[----:B------:R-:W-:Y:S02]  /*10bb0*/  ISETP.GT.AND P0, PT, R2, UR6, PT ;  /* 0x0000000602007c0c */ /* 0x000fe4000bf04270 */
[----:B------:R-:W0:Y:S11]  /*10bc0*/  LDC.64 R2, c[0x0][0xc90] ;  /* 0x00032400ff027b82 */ /* 0x000e360000000a00 */
[----:B------:R-:W-:-:S04]  /*10bd0*/  VOTE.ANY R11, PT, !P0 ;  /* 0x00000000000b7806 */ /* 0x000fc800040e0100 */
[----:B------:R-:W1:Y:S02]  /*10be0*/  POPC R6, R11 ;  /* 0x0000000b00067309 */ /* 0x000e640000000000 */
[----:B-1----:R-:W-:-:S04]  /*10bf0*/  VIADD R19, R6, UR4 ;  /* 0x0000000406137c36 */ /* 0x002fc80008000000 */
[----:B0-----:R-:W-:-:S05]  /*10c00*/  IMAD.WIDE R2, R19, 0x4, R2 ;  /* 0x0000000413027825 */ /* 0x001fca00078e0202 */
[----:B------:R-:W2:Y:S01]  /*10c10*/  LDG.E R10, desc[UR8][R2.64] ;  /* 0x00000008020a7981 */ /* 0x000ea2000c1e1900 */
[----:B------:R-:W-:-:S03]  /*10c20*/  ISETP.NE.AND P0, PT, R11, RZ, PT ;  /* 0x000000ff0b00720c */ /* 0x000fc60003f05270 */
[----:B------:R-:W2:Y:S02]  /*10c30*/  SHFL.IDX PT, R5, R5, R6, 0x1f ;  /* 0x00001f0605057589 */ /* 0x000ea400000e0000 */
[----:B--2---:R-:W-:-:S05]  /*10c40*/  IMAD R8, R5, R10, RZ ;  /* 0x0000000a05087224 */ /* 0x004fca00078e02ff */
[----:B------:R-:W-:-:S04]  /*10c50*/  IABS R9, R8 ;  /* 0x0000000800097213 */ /* 0x000fc80000000000 */
[----:B------:R-:W0:Y:S08]  /*10c60*/  I2F.RP R12, R9 ;  /* 0x00000009000c7306 */ /* 0x000e300000209400 */
[----:B0-----:R-:W0:Y:S02]  /*10c70*/  MUFU.RCP R12, R12 ;  /* 0x0000000c000c7308 */ /* 0x001e240000001000 */
[----:B0-----:R-:W-:-:S06]  /*10c80*/  VIADD R13, R12, 0xffffffe ;  /* 0x0ffffffe0c0d7836 */ /* 0x001fcc0000000000 */
[----:B------:R0:W1:Y:S01]  /*10c90*/  F2I.FTZ.U32.TRUNC.NTZ R3, R13 ;  /* 0x0000000d00037305 */ /* 0x000062000021f000 */
[----:B------:R-:W-:Y:S05]  /*10ca0*/  @!P0 BRA `(.L_x_1454) ;  /* 0x0000000000088947 */ /* 0x000fea0003800000 */
[----:B------:R-:W-:-:S05]  /*10cb0*/  VIADD R11, R6, 0xffffffff ;  /* 0xffffffff060b7836 */ /* 0x000fca0000000000 */
[----:B------:R2:W3:Y:S02]  /*10cc0*/  SHFL.IDX PT, R16, R4, R11, 0x1f ;  /* 0x00001f0b04107589 */ /* 0x0004e400000e0000 */
.L_x_1454:
[----:B-1----:R-:W-:Y:S01]  /*10cd0*/  IMAD.MOV R2, RZ, RZ, -R3 ;  /* 0x000000ffff027224 */ /* 0x002fe200078e0a03 */
[----:B--2---:R-:W-:Y:S01]  /*10ce0*/  IABS R4, R8 ;  /* 0x0000000800047213 */ /* 0x004fe20000000000 */
[----:B---3--:R-:W-:Y:S02]  /*10cf0*/  IMAD R16, R16, UR5, R7 ;  /* 0x0000000510107c24 */ /* 0x008fe4000f8e0207 */
[----:B------:R-:W-:Y:S02]  /*10d00*/  IMAD R7, R2, R9, RZ ;  /* 0x0000000902077224 */ /* 0x000fe400078e02ff */
[----:B------:R-:W-:Y:S02]  /*10d10*/  IMAD.MOV.U32 R2, RZ, RZ, RZ ;  /* 0x000000ffff027224 */ /* 0x000fe400078e00ff */
[----:B------:R-:W-:Y:S02]  /*10d20*/  IMAD.MOV R4, RZ, RZ, -R4 ;  /* 0x000000ffff047224 */ /* 0x000fe400078e0a04 */
[----:B------:R-:W-:Y:S01]  /*10d30*/  IMAD.HI.U32 R2, R3, R7, R2 ;  /* 0x0000000703027227 */ /* 0x000fe200078e0002 */
[----:B------:R-:W-:-:S04]  /*10d40*/  IADD3 R7, -R16, UR6, RZ ;  /* 0x0000000610077c10 */ /* 0x000fc8000fffe1ff */
[----:B------:R-:W-:-:S05]  /*10d50*/  IABS R3, R7 ;  /* 0x0000000700037213 */ /* 0x000fca0000000000 */
[----:B------:R-:W-:-:S04]  /*10d60*/  IMAD.HI.U32 R2, R2, R3, RZ ;  /* 0x0000000302027227 */ /* 0x000fc800078e00ff */
[----:B------:R-:W-:Y:S01]  /*10d70*/  IMAD R4, R2, R4, R3 ;  /* 0x0000000402047224 */ /* 0x000fe200078e0203 */
[----:B------:R-:W-:-:S04]  /*10d80*/  LOP3.LUT R3, R7, R8, RZ, 0x3c, !PT ;  /* 0x0000000807037212 */ /* 0x000fc800078e3cff */
[----:B------:R-:W-:Y:S02]  /*10d90*/  ISETP.GT.U32.AND P1, PT, R9, R4, PT ;  /* 0x000000040900720c */ /* 0x000fe40003f24070 */
[----:B------:R-:W-:-:S11]  /*10da0*/  ISETP.GE.AND P2, PT, R3, RZ, PT ;  /* 0x000000ff0300720c */ /* 0x000fd60003f46270 */
[----:B------:R-:W-:Y:S02]  /*10db0*/  @!P1 IMAD.IADD R4, R4, 0x1, -R9 ;  /* 0x0000000104049824 */ /* 0x000fe400078e0a09 */
[----:B------:R-:W-:Y:S01]  /*10dc0*/  @!P1 VIADD R2, R2, 0x1 ;  /* 0x0000000102029836 */ /* 0x000fe20000000000 */
[----:B------:R-:W-:Y:S02]  /*10dd0*/  ISETP.NE.AND P1, PT, R8, RZ, PT ;  /* 0x000000ff0800720c */ /* 0x000fe40003f25270 */
[----:B------:R-:W-:-:S13]  /*10de0*/  ISETP.GE.U32.AND P0, PT, R4, R9, PT ;  /* 0x000000090400720c */ /* 0x000fda0003f06070 */
[----:B------:R-:W-:-:S04]  /*10df0*/  @P0 VIADD R2, R2, 0x1 ;  /* 0x0000000102020836 */ /* 0x000fc80000000000 */
[----:B------:R-:W-:-:S04]  /*10e00*/  IMAD.MOV.U32 R9, RZ, RZ, R2 ;  /* 0x000000ffff097224 */ /* 0x000fc800078e0002 */
[----:B------:R-:W-:Y:S01]  /*10e10*/  @!P2 IMAD.MOV R9, RZ, RZ, -R9 ;  /* 0x000000ffff09a224 */ /* 0x000fe200078e0a09 */
[----:B------:R-:W-:-:S05]  /*10e20*/  @!P1 LOP3.LUT R9, RZ, R8, RZ, 0x33, !PT ;  /* 0x00000008ff099212 */ /* 0x000fca00078e33ff */
[----:B------:R-:W-:Y:S02]  /*10e30*/  IMAD R4, R10, R9, RZ ;  /* 0x000000090a047224 */ /* 0x000fe400078e02ff */
[----:B------:R-:W-:Y:S02]  /*10e40*/  IMAD.MOV R9, RZ, RZ, -R9 ;  /* 0x000000ffff097224 */ /* 0x000fe400078e0a09 */
[----:B------:R-:W-:Y:S02]  /*10e50*/  IMAD.MOV R3, RZ, RZ, -R4 ;  /* 0x000000ffff037224 */ /* 0x000fe400078e0a04 */
[----:B------:R-:W-:-:S03]  /*10e60*/  IMAD R7, R8, R9, R7 ;  /* 0x0000000908077224 */ /* 0x000fc600078e0207 */
[----:B------:R-:W-:Y:S01]  /*10e70*/  VIADDMNMX R10, R3, UR5, R10, PT ;  /* 0x00000005030a7c46 */ /* 0x000fe2000b80010a */
[----:B------:R-:W-:Y:S01]  /*10e80*/  IMAD.IADD R4, R7, 0x1, R4 ;  /* 0x0000000107047824 */ /* 0x000fe200078e0204 */
[----:B------:R-:W-:Y:S02]  /*10e90*/  IABS R8, R7 ;  /* 0x0000000700087213 */ /* 0x000fe40000000000 */
[----:B------:R-:W-:-:S04]  /*10ea0*/  IABS R6, R10 ;  /* 0x0000000a00067213 */ /* 0x000fc80000000000 */
[----:B------:R-:W1:Y:S08]  /*10eb0*/  I2F.RP R11, R6 ;  /* 0x00000006000b7306 */ /* 0x000e700000209400 */
[----:B-1----:R-:W1:Y:S02]  /*10ec0*/  MUFU.RCP R11, R11 ;  /* 0x0000000b000b7308 */ /* 0x002e640000001000 */
[----:B-1----:R-:W-:-:S06]  /*10ed0*/  VIADD R2, R11, 0xffffffe ;  /* 0x0ffffffe0b027836 */ /* 0x002fcc0000000000 */
[----:B------:R1:W2:Y:S02]  /*10ee0*/  F2I.FTZ.U32.TRUNC.NTZ R3, R2 ;  /* 0x0000000200037305 */ /* 0x0002a4000021f000 */
[----:B-1----:R-:W-:Y:S02]  /*10ef0*/  IMAD.MOV.U32 R2, RZ, RZ, RZ ;  /* 0x000000ffff027224 */ /* 0x002fe400078e00ff */
[----:B--2---:R-:W-:-:S04]  /*10f00*/  IMAD.MOV R9, RZ, RZ, -R3 ;  /* 0x000000ffff097224 */ /* 0x004fc800078e0a03 */
[----:B------:R-:W-:-:S04]  /*10f10*/  IMAD R9, R9, R6, RZ ;  /* 0x0000000609097224 */ /* 0x000fc800078e02ff */
[----:B------:R-:W-:Y:S01]  /*10f20*/  IMAD.HI.U32 R3, R3, R9, R2 ;  /* 0x0000000903037227 */ /* 0x000fe200078e0002 */
[-C--:B------:R-:W-:Y:S02]  /*10f30*/  IABS R9, R10.reuse ;  /* 0x0000000a00097213 */ /* 0x080fe40000000000 */
[----:B------:R-:W-:-:S03]  /*10f40*/  LOP3.LUT R2, R7, R10, RZ, 0x3c, !PT ;  /* 0x0000000a07027212 */ /* 0x000fc600078e3cff */
[----:B------:R-:W-:Y:S01]  /*10f50*/  IMAD.MOV R9, RZ, RZ, -R9 ;  /* 0x000000ffff097224 */ /* 0x000fe200078e0a09 */
[----:B------:R-:W-:Y:S01]  /*10f60*/  ISETP.GE.AND P2, PT, R2, RZ, PT ;  /* 0x000000ff0200720c */ /* 0x000fe20003f46270 */
[----:B------:R-:W-:-:S04]  /*10f70*/  IMAD.HI.U32 R3, R3, R8, RZ ;  /* 0x0000000803037227 */ /* 0x000fc800078e00ff */
[----:B------:R-:W-:-:S05]  /*10f80*/  IMAD R9, R3, R9, R8 ;  /* 0x0000000903097224 */ /* 0x000fca00078e0208 */
[----:B------:R-:W-:-:S13]  /*10f90*/  ISETP.GT.U32.AND P1, PT, R6, R9, PT ;  /* 0x000000090600720c */ /* 0x000fda0003f24070 */
[----:B------:R-:W-:Y:S02]  /*10fa0*/  @!P1 IMAD.IADD R9, R9, 0x1, -R6 ;  /* 0x0000000109099824 */ /* 0x000fe400078e0a06 */
[----:B------:R-:W-:Y:S01]  /*10fb0*/  @!P1 VIADD R3, R3, 0x1 ;  /* 0x0000000103039836 */ /* 0x000fe20000000000 */
[----:B------:R-:W-:Y:S02]  /*10fc0*/  ISETP.NE.AND P1, PT, R10, RZ, PT ;  /* 0x000000ff0a00720c */ /* 0x000fe40003f25270 */
[----:B------:R-:W-:-:S13]  /*10fd0*/  ISETP.GE.U32.AND P0, PT, R9, R6, PT ;  /* 0x000000060900720c */ /* 0x000fda0003f06070 */
[----:B------:R-:W-:-:S04]  /*10fe0*/  @P0 VIADD R3, R3, 0x1 ;  /* 0x0000000103030836 */ /* 0x000fc80000000000 */
[----:B------:R-:W-:Y:S01]  /*10ff0*/  @!P2 IMAD.MOV R3, RZ, RZ, -R3 ;  /* 0x000000ffff03a224 */ /* 0x000fe200078e0a03 */
[----:B------:R-:W-:Y:S01]  /*11000*/  @!P1 LOP3.LUT R3, RZ, R10, RZ, 0x33, !PT ;  /* 0x0000000aff039212 */ /* 0x000fe200078e33ff */
[----:B------:R-:W-:-:S03]  /*11010*/  IMAD.MOV R10, RZ, RZ, -R10 ;  /* 0x000000ffff0a7224 */ /* 0x000fc600078e0a0a */
[----:B------:R-:W-:Y:S01]  /*11020*/  LOP3.LUT R2, RZ, R3, RZ, 0x33, !PT ;  /* 0x00000003ff027212 */ /* 0x000fe200078e33ff */
[----:B------:R-:W-:-:S04]  /*11030*/  IMAD R18, R3, R10, R4 ;  /* 0x0000000a03127224 */ /* 0x000fc800078e0204 */
[----:B------:R-:W-:Y:S01]  /*11040*/  IMAD.IADD R17, R5, 0x1, R2 ;  /* 0x0000000105117824 */ /* 0x000fe200078e0202 */
[----:B------:R-:W-:Y:S06]  /*11050*/  BRA `(.L_x_1455) ;  /* 0x00000000000c7947 */ /* 0x000fec0003800000 */
.L_x_1450:
[----:B------:R-:W-:Y:S02]  /*11060*/  IMAD.MOV.U32 R17, RZ, RZ, RZ ;  /* 0x000000ffff117224 */ /* 0x000fe400078e00ff */
[----:B------:R-:W-:Y:S02]  /*11070*/  IMAD.U32 R16, RZ, RZ, UR6 ;  /* 0x00000006ff107e24 */ /* 0x000fe4000f8e00ff */
[----:B------:R-:W-:-:S07]  /*11080*/  IMAD.MOV.U32 R18, RZ, RZ, RZ ;  /* 0x000000ffff127224 */ /* 0x000fce00078e00ff */
.L_x_1455:
[----:B------:R-:W-:-:S13]  /*11090*/  ISETP.NE.AND P0, PT, R0, RZ, PT ;  /* 0x000000ff0000720c */ /* 0x000fda0003f05270 */
[----:B------:R-:W1:Y:S01]  /*110a0*/  @!P0 S2R R3, SR_CgaCtaId ;  /* 0x0000000000038919 */ /* 0x000e620000008800 */
[----:B------:R-:W-:-:S04]  /*110b0*/  @!P0 MOV R0, 0x400 ;  /* 0x0000040000008802 */ /* 0x000fc80000000f00 */
[----:B-1----:R-:W-:-:S05]  /*110c0*/  @!P0 LEA R0, R3, R0, 0x18 ;  /* 0x0000000003008211 */ /* 0x002fca00078ec0ff */
[----:B------:R1:W-:Y:S01]  /*110d0*/  @!P0 STS.128 [R0+0x2a8d0], R16 ;  /* 0x02a8d01000008388 */ /* 0x0003e20000000c00 */
[----:B------:R-:W-:Y:S06]  /*110e0*/  BAR.ARV 0x5, 0x180 ;  /* 0x0146000000007b1d */ /* 0x000fec0000002000 */
.L_x_1448:
[----:B-1----:R-:W-:Y:S01]  /*110f0*/  IMAD.MOV.U32 R0, RZ, RZ, 0x1 ;  /* 0x00000001ff007424 */ /* 0x002fe200078e00ff */
[----:B------:R1:W-:Y:S01]  /*11100*/  STL [R1+0x4], RZ ;  /* 0x000004ff01007387 */ /* 0x0003e20000100800 */
[----:B------:R-:W-:Y:S02]  /*11110*/  ULDC UR4, c[0x0][0xc3c] ;  /* 0x00030f0000047ab9 */ /* 0x000fe40000000800 */
[----:B--2---:R-:W-:Y:S01]  /*11120*/  ISETP.GE.AND P0, PT, R19, UR4, PT ;  /* 0x0000000413007c0c */ /* 0x004fe2000bf06270 */
[----:B------:R1:W-:Y:S04]  /*11130*/  STL [R1+0x10], R0 ;  /* 0x0000100001007387 */ /* 0x0003e80000100800 */
[----:B------:R1:W-:Y:S08]  /*11140*/  STL [R1+0x38], RZ ;  /* 0x000038ff01007387 */ /* 0x0003f00000100800 */
[----:B-1----:R-:W-:Y:S05]  /*11150*/  @P0 BRA `(.L_x_1456) ;  /* 0x0000005800700947 */ /* 0x002fea0003800000 */
[----:B------:R-:W1:Y:S01]  /*11160*/  S2R R5, SR_TID.X ;  /* 0x0000000000057919 */ /* 0x000e620000002100 */
[----:B------:R-:W2:Y:S01]  /*11170*/  S2UR UR5, SR_CgaCtaId ;  /* 0x00000000000579c3 */ /* 0x000ea20000008800 */
[----:B------:R-:W-:Y:S01]  /*11180*/  UMOV UR4, 0x400 ;  /* 0x0000040000047882 */ /* 0x000fe20000000000 */
[----:B------:R-:W-:Y:S01]  /*11190*/  BSSY B8, `(.L_x_1456) ;  /* 0x0000598000087945 */ /* 0x000fe20003800000 */
[----:B------:R-:W-:Y:S01]  /*111a0*/  ULDC UR38, c[0x0][0xc] ;  /* 0x0000030000267ab9 */ /* 0x000fe20000000800 */
[----:B------:R-:W-:Y:S01]  /*111b0*/  ULDC.64 UR36, c[0x0][0x198] ;  /* 0x0000660000247ab9 */ /* 0x000fe20000000a00 */
[----:B--2---:R-:W-:Y:S01]  /*111c0*/  ULEA UR4, UR5, UR4, 0x18 ;  /* 0x0000000405047291 */ /* 0x004fe2000f8ec03f */
[C---:B-1----:R-:W-:Y:S01]  /*111d0*/  IMAD.SHL.U32 R0, R5.reuse, 0x8, RZ ;  /* 0x0000000805007824 */ /* 0x042fe200078e00ff */
[----:B------:R-:W-:-:S04]  /*111e0*/  LOP3.LUT R4, R5, 0x7f, RZ, 0xc0, !PT ;  /* 0x0000007f05047812 */ /* 0x000fc800078ec0ff */
[C---:B0-----:R-:W-:Y:S02]  /*111f0*/  LOP3.LUT R2, R0.reuse, 0x1f8, RZ, 0xc0, !PT ;  /* 0x000001f800027812 */ /* 0x041fe400078ec0ff */
[----:B------:R-:W-:Y:S02]  /*11200*/  LOP3.LUT R0, R0, 0x38, RZ, 0xc0, !PT ;  /* 0x0000003800007812 */ /* 0x000fe400078ec0ff */
[----:B------:R-:W-:Y:S01]  /*11210*/  LOP3.LUT R3, R2, 0x38, R5, 0x78, !PT ;  /* 0x0000003802037812 */ /* 0x000fe200078e7805 */
[----:B------:R-:W-:-:S05]  /*11220*/  IMAD.SHL.U32 R2, R4, 0x8, RZ ;  /* 0x0000000804027824 */ /* 0x000fca00078e00ff */
[----:B------:R-:W-:Y:S01]  /*11230*/  LOP3.LUT R3, R3, 0x200, R2, 0xf8, !PT ;  /* 0x0000020003037812 */ /* 0x000fe200078ef802 */
[----:B------:R-:W-:Y:S01]  /*11240*/  IMAD.SHL.U32 R2, R5, 0x10, RZ ;  /* 0x0000001005027824 */ /* 0x000fe200078e00ff */
[----:B------:R-:W-:Y:S01]  /*11250*/  SHF.R.U32.HI R5, RZ, 0x3, R4 ;  /* 0x00000003ff057819 */ /* 0x000fe20000011604 */
[----:B------:R-:W-:-:S03]  /*11260*/  IMAD.U32 R4, RZ, RZ, UR4 ;  /* 0x00000004ff047e24 */ /* 0x000fc6000f8e00ff */
[----:B------:R-:W-:Y:S01]  /*11270*/  LOP3.LUT R2, R5, 0x70, R2, 0xf8, !PT ;  /* 0x0000007005027812 */ /* 0x000fe200078ef802 */
[----:B------:R-:W-:Y:S01]  /*11280*/  IMAD R3, R3, 0x2, R4 ;  /* 0x0000000203037824 */ /* 0x000fe200078e0204 */
[----:B------:R-:W-:Y:S01]  /*11290*/  STL [R1], R4 ;  /* 0x0000000401007387 */ /* 0x000fe20000100800 */
[----:B------:R-:W-:-:S03]  /*112a0*/  IMAD.MOV.U32 R2, RZ, RZ, 0x1 ;  /* 0x00000001ff027424 */ /* 0x000fc600078e00ff */
[----:B------:R-:W-:Y:S04]  /*112b0*/  STL [R1+0x20], R3 ;  /* 0x0000200301007387 */ /* 0x000fe80000100800 */
[----:B------:R-:W-:Y:S04]  /*112c0*/  STL [R1+0x38], RZ ;  /* 0x000038ff01007387 */ /* 0x000fe80000100800 */
[----:B------:R0:W-:Y:S04]  /*112d0*/  STL [R1+0x10], R2 ;  /* 0x0000100201007387 */ /* 0x0001e80000100800 */
[----:B------:R1:W-:Y:S01]  /*112e0*/  STL [R1+0x4], RZ ;  /* 0x000004ff01007387 */ /* 0x0003e20000100800 */
[----:B0-----:R-:W-:-:S02]  /*112f0*/  LOP3.LUT R2, R0, 0x40, RZ, 0xfc, !PT ;  /* 0x0000004000027812 */ /* 0x001fc400078efcff */
[----:B-1----:R-:W-:-:S07]  /*11300*/  LOP3.LUT R0, R0, 0x80, RZ, 0xfc, !PT ;  /* 0x0000008000007812 */ /* 0x002fce00078efcff */
.L_x_1566:
[----:B------:R-:W-:Y:S05]  /*11310*/  YIELD ;  /* 0x0000000000007946 */ /* 0x000fea0003800000 */
[----:B------:R-:W-:Y:S01]  /*11320*/  ULDC.64 UR4, c[0x0][0xa28] ;  /* 0x00028a0000047ab9 */ /* 0x000fe20000000a00 */
[----:B----4-:R-:W-:Y:S01]  /*11330*/  IMAD.MOV.U32 R0, RZ, RZ, RZ ;  /* 0x000000ffff007224 */ /* 0x010fe200078e00ff */
[----:B------:R-:W-:Y:S01]  /*11340*/  ISETP.NE.U32.AND P0, PT, RZ, UR4, PT ;  /* 0x00000004ff007c0c */ /* 0x000fe2000bf05070 */
[----:B------:R-:W0:Y:S01]  /*11350*/  LDC.64 R4, c[0x0][0xa00] ;  /* 0x00028000ff047b82 */ /* 0x000e220000000a00 */
[----:B------:R-:W-:Y:S01]  /*11360*/  ULDC.64 UR8, c[0x0][0x208] ;  /* 0x0000820000087ab9 */ /* 0x000fe20000000a00 */
[----:B-1----:R-:W-:-:S02]  /*11370*/  CS2R R8, SRZ ;  /* 0x0000000000087805 */ /* 0x002fc4000001ff00 */
[----:B------:R-:W-:Y:S01]  /*11380*/  ISETP.NE.AND.EX P0, PT, RZ, UR5, PT, P0 ;  /* 0x00000005ff007c0c */ /* 0x000fe2000bf05300 */
[----:B------:R-:W-:Y:S01]  /*11390*/  ULDC.64 UR4, c[0x0][0xa18] ;  /* 0x0002860000047ab9 */ /* 0x000fe20000000a00 */
[----:B------:R-:W-:-:S11]  /*113a0*/  ULDC.64 UR6, c[0x0][0xa08] ;  /* 0x0002820000067ab9 */ /* 0x000fd60000000a00 */
[----:B------:R-:W1:Y:S02]  /*113b0*/  @P0 LDC.64 R2, c[0x0][0xa28] ;  /* 0x00028a00ff020b82 */ /* 0x000e640000000a00 */
[----:B-1----:R-:W-:-:S05]  /*113c0*/  @P0 IMAD.WIDE R2, R19, 0x4, R2 ;  /* 0x0000000413020825 */ /* 0x002fca00078e0202 */
[----:B------:R1:W5:Y:S01]  /*113d0*/  @P0 LDG.E R0, desc[UR8][R2.64] ;  /* 0x0000000802000981 */ /* 0x000362000c1e1900 */
[----:B------:R-:W-:Y:S01]  /*113e0*/  ISETP.NE.U32.AND P0, PT, RZ, UR4, PT ;  /* 0x00000004ff007c0c */ /* 0x000fe2000bf05070 */
[----:B0-----:R-:W-:Y:S01]  /*113f0*/  IMAD.WIDE R4, R19, 0x4, R4 ;  /* 0x0000000413047825 */ /* 0x001fe200078e0204 */
[----:B------:R-:W-:Y:S02]  /*11400*/  ISETP.NE.U32.AND P1, PT, RZ, UR6, PT ;  /* 0x00000006ff007c0c */ /* 0x000fe4000bf25070 */
[----:B------:R-:W-:Y:S01]  /*11410*/  ISETP.NE.AND.EX P2, PT, RZ, UR5, PT, P0 ;  /* 0x00000005ff007c0c */ /* 0x000fe2000bf45300 */
[----:B------:R-:W-:Y:S01]  /*11420*/  ULDC.64 UR4, c[0x0][0xa00] ;  /* 0x0002800000047ab9 */ /* 0x000fe20000000a00 */
[----:B------:R-:W-:Y:S02]  /*11430*/  ISETP.NE.AND.EX P1, PT, RZ, UR7, PT, P1 ;  /* 0x00000007ff007c0c */ /* 0x000fe4000bf25310 */
[----:B------:R-:W-:Y:S01]  /*11440*/  ISETP.NE.U32.AND P0, PT, RZ, UR4, PT ;  /* 0x00000004ff007c0c */ /* 0x000fe2000bf05070 */
[----:B-1----:R-:W0:Y:S03]  /*11450*/  LDC.64 R2, c[0x0][0xa08] ;  /* 0x00028200ff027b82 */ /* 0x002e260000000a00 */
[----:B------:R-:W-:-:S05]  /*11460*/  ISETP.NE.AND.EX P0, PT, RZ, UR5, PT, P0 ;  /* 0x00000005ff007c0c */ /* 0x000fca000bf05300 */
[----:B--23--:R-:W1:Y:S08]  /*11470*/  @P2 LDC.64 R6, c[0x0][0xa18] ;  /* 0x00028600ff062b82 */ /* 0x00ce700000000a00 */
[----:B------:R-:W2:Y:S01]  /*11480*/  @P0 LDG.E R9, desc[UR8][R4.64] ;  /* 0x0000000804090981 */ /* 0x000ea2000c1e1900 */
[----:B------:R-:W-:Y:S01]  /*11490*/  ULDC UR4, c[0x0][0x288] ;  /* 0x0000a20000047ab9 */ /* 0x000fe20000000800 */
[----:B0-----:R-:W-:-:S05]  /*114a0*/  IMAD.WIDE R2, R19, 0x4, R2 ;  /* 0x0000000413027825 */ /* 0x001fca00078e0202 */
[----:B------:R-:W5:Y:S01]  /*114b0*/  @P1 LDG.E R8, desc[UR8][R2.64] ;  /* 0x0000000802081981 */ /* 0x000f62000c1e1900 */
[----:B-1----:R-:W-:-:S03]  /*114c0*/  @P2 IMAD.WIDE R6, R19, 0x4, R6 ;  /* 0x0000000413062825 */ /* 0x002fc600078e0206 */
[----:B--2---:R0:W-:Y:S02]  /*114d0*/  STL [R1+0x34], R9 ;  /* 0x0000340901007387 */ /* 0x0041e40000100800 */
[----:B0-----:R-:W-:Y:S01]  /*114e0*/  IMAD.U32 R9, RZ, RZ, UR4 ;  /* 0x00000004ff097e24 */ /* 0x001fe2000f8e00ff */
[----:B------:R-:W-:-:S05]  /*114f0*/  ULDC.64 UR4, c[0x0][0x418] ;  /* 0x0001060000047ab9 */ /* 0x000fca0000000a00 */
        /* <DEDUP_REMOVED lines=12> */
[----:B------:R-:W0:Y:S04]  /*115c0*/  LDG.E R7, desc[UR4][R4.64] ;  /* 0x0000000404077981 */ /* 0x000e28000c1e1900 */
[----:B------:R-:W0:Y:S02]  /*115d0*/  LDG.E R4, desc[UR4][R4.64+0x4] ;  /* 0x0000040404047981 */ /* 0x000e24000c1e1900 */
[----:B0-----:R-:W-:-:S05]  /*115e0*/  IMAD.IADD R9, R4, 0x1, -R7 ;  /* 0x0000000104097824 */ /* 0x001fca00078e0a07 */
[----:B------:R1:W-:Y:S02]  /*115f0*/  STL [R1+0x30], R9 ;  /* 0x0000300901007387 */ /* 0x0003e40000100800 */
.L_x_1457:
[----:B-----5:R-:W-:Y:S01]  /*11600*/  IMAD.IADD R4, R8, 0x1, R0 ;  /* 0x0000000108047824 */ /* 0x020fe200078e0200 */
[----:B------:R-:W-:Y:S02]  /*11610*/  ULDC.64 UR4, c[0x0][0xa20] ;  /* 0x0002880000047ab9 */ /* 0x000fe40000000a00 */
[----:B------:R-:W-:Y:S02]  /*11620*/  ISETP.NE.U32.AND P0, PT, RZ, UR4, PT ;  /* 0x00000004ff007c0c */ /* 0x000fe4000bf05070 */
[----:B------:R2:W-:Y:S02]  /*11630*/  STL [R1+0x14], R4 ;  /* 0x0000140401007387 */ /* 0x0005e40000100800 */
[----:B------:R-:W-:-:S13]  /*11640*/  ISETP.NE.AND.EX P0, PT, RZ, UR5, PT, P0 ;  /* 0x00000005ff007c0c */ /* 0x000fda000bf05300 */
[----:B--2---:R-:W-:Y:S05]  /*11650*/  @!P0 BRA `(.L_x_1458) ;  /* 0x0000000000148947 */ /* 0x004fea0003800000 */
[----:B------:R-:W2:Y:S01]  /*11660*/  LDC.64 R2, c[0x0][0xa20] ;  /* 0x00028800ff027b82 */ /* 0x000ea20000000a00 */
[----:B------:R-:W-:Y:S01]  /*11670*/  ULDC.64 UR4, c[0x0][0x208] ;  /* 0x0000820000047ab9 */ /* 0x000fe20000000a00 */
[----:B--2---:R-:W-:-:S05]  /*11680*/  IMAD.WIDE R2, R19, 0x4, R2 ;  /* 0x0000000413027825 */ /* 0x004fca00078e0202 */
[----:B------:R2:W5:Y:S01]  /*11690*/  LDG.E R6, desc[UR4][R2.64] ;  /* 0x0000000402067981 */ /* 0x000562000c1e1900 */
[----:B------:R-:W-:Y:S05]  /*116a0*/  BRA `(.L_x_1459) ;  /* 0x0000000000147947 */ /* 0x000fea0003800000 */
.L_x_1458:
[----:B------:R-:W-:Y:S05]  /*116b0*/  @!P1 BRA `(.L_x_1459) ;  /* 0x0000000000109947 */ /* 0x000fea0003800000 */
[----:B------:R-:W-:Y:S02]  /*116c0*/  ULDC.64 UR4, c[0x0][0x208] ;  /* 0x0000820000047ab9 */ /* 0x000fe40000000a00 */
[----:B------:R-:W2:Y:S04]  /*116d0*/  LDG.E R6, desc[UR4][R2.64] ;  /* 0x0000000402067981 */ /* 0x000ea8000c1e1900 */
[----:B------:R-:W2:Y:S02]  /*116e0*/  LDG.E R2, desc[UR4][R2.64+0x4] ;  /* 0x0000040402027981 */ /* 0x000ea4000c1e1900 */
[----:B--2---:R-:W-:-:S07]  /*116f0*/  IMAD.IADD R6, R2, 0x1, -R6 ;  /* 0x0000000102067824 */ /* 0x004fce00078e0a06 */
.L_x_1459:
[----:B--2---:R-:W2:Y:S01]  /*11700*/  LDC R2, c[0x0][0x448] ;  /* 0x00011200ff027b82 */ /* 0x004ea20000000800 */
[----:B------:R-:W-:Y:S02]  /*11710*/  IMAD.SHL.U32 R8, R17, 0x80, RZ ;  /* 0x0000008011087824 */ /* 0x000fe400078e00ff */
[----:B-----5:R-:W-:Y:S02]  /*11720*/  IMAD.IADD R0, R6, 0x1, -R0 ;  /* 0x0000000106007824 */ /* 0x020fe400078e0a00 */
[----:B------:R-:W-:Y:S01]  /*11730*/  VIADD R4, R8, 0x7f ;  /* 0x0000007f08047836 */ /* 0x000fe20000000000 */
[----:B------:R3:W-:Y:S03]  /*11740*/  STL [R1+0x2c], R8 ;  /* 0x00002c0801007387 */ /* 0x0007e60000100800 */
[----:B------:R-:W-:Y:S01]  /*11750*/  IMAD.MOV.U32 R6, RZ, RZ, R4 ;  /* 0x000000ffff067224 */ /* 0x000fe200078e0004 */
[----:B--2---:R-:W-:-:S13]  /*11760*/  ISETP.NE.AND P1, PT, R2, 0x1, PT ;  /* 0x000000010200780c */ /* 0x004fda0003f25270 */
[----:B------:R-:W2:Y:S08]  /*11770*/  @P1 LDC R3, c[0x0][0x44c] ;  /* 0x00011300ff031b82 */ /* 0x000eb00000000800 */
[----:B------:R-:W4:Y:S01]  /*11780*/  @P1 LDC R2, c[0x0][0x450] ;  /* 0x00011400ff021b82 */ /* 0x000f220000000800 */
[----:B--2---:R-:W-:-:S05]  /*11790*/  @P1 IMAD.HI.U32 R3, R4, R3, RZ ;  /* 0x0000000304031227 */ /* 0x004fca00078e00ff */
[----:B----4-:R-:W-:Y:S02]  /*117a0*/  @P1 SHF.R.U32.HI R6, RZ, R2, R3 ;  /* 0x00000002ff061219 */ /* 0x010fe40000011603 */
[----:B------:R-:W-:-:S05]  /*117b0*/  IADD3 R2, R0, 0x1, -R9 ;  /* 0x0000000100027810 */ /* 0x000fca0007ffe809 */
[----:B------:R-:W-:Y:S02]  /*117c0*/  IMAD.IADD R6, R2, 0x1, R6 ;  /* 0x0000000102067824 */ /* 0x000fe400078e0206 */
[----:B------:R-:W2:Y:S02]  /*117d0*/  LDC.64 R2, c[0x0][0x9e0] ;  /* 0x00027800ff027b82 */ /* 0x000ea40000000a00 */
[----:B--2---:R-:W-:Y:S01]  /*117e0*/  ISETP.GE.AND P2, PT, R3, 0x1, PT ;  /* 0x000000010300780c */ /* 0x004fe20003f46270 */
[----:B------:R-:W-:-:S12]  /*117f0*/  IMAD.IADD R2, R6, 0x1, R2 ;  /* 0x0000000106027824 */ /* 0x000fd800078e0202 */
[----:B---3--:R-:W-:Y:S05]  /*11800*/  @!P2 BRA `(.L_x_1460) ;  /* 0x000000000048a947 */ /* 0x008fea0003800000 */
[C---:B------:R-:W-:Y:S01]  /*11810*/  ISETP.GT.AND P0, PT, R6.reuse, RZ, PT ;  /* 0x000000ff0600720c */ /* 0x040fe20003f04270 */
[----:B------:R-:W-:Y:S01]  /*11820*/  BSSY B0, `(.L_x_1461) ;  /* 0x000000e000007945 */ /* 0x000fe20003800000 */
[----:B------:R-:W-:-:S11]  /*11830*/  VIADD R7, R6, 0xffffffff ;  /* 0xffffffff06077836 */ /* 0x000fd60000000000 */
[----:B------:R-:W-:Y:S05]  /*11840*/  @P0 BRA `(.L_x_1462) ;  /* 0x00000000001c0947 */ /* 0x000fea0003800000 */
[----:B------:R-:W-:Y:S01]  /*11850*/  ISETP.NE.AND P0, PT, R3, 0x1, PT ;  /* 0x000000010300780c */ /* 0x000fe20003f05270 */
[----:B------:R-:W-:-:S12]  /*11860*/  IMAD.MOV R6, RZ, RZ, -R6 ;  /* 0x000000ffff067224 */ /* 0x000fd800078e0a06 */
[----:B------:R-:W2:Y:S02]  /*11870*/  @P0 LDC.64 R4, c[0x0][0x9e8] ;  /* 0x00027a00ff040b82 */ /* 0x000ea40000000a00 */
[----:B--2---:R-:W-:-:S05]  /*11880*/  @P0 IMAD.HI.U32 R4, R6, R4, RZ ;  /* 0x0000000406040227 */ /* 0x004fca00078e00ff */
[----:B------:R-:W-:-:S04]  /*11890*/  @P0 SHF.R.U32.HI R6, RZ, R5, R4 ;  /* 0x00000005ff060219 */ /* 0x000fc80000011604 */
[----:B------:R-:W-:Y:S01]  /*118a0*/  LOP3.LUT R7, RZ, R6, RZ, 0x33, !PT ;  /* 0x00000006ff077212 */ /* 0x000fe200078e33ff */
[----:B------:R-:W-:Y:S06]  /*118b0*/  BRA `(.L_x_1463) ;  /* 0x0000000000107947 */ /* 0x000fec0003800000 */
.L_x_1462:
[----:B------:R-:W-:-:S13]  /*118c0*/  ISETP.NE.AND P0, PT, R3, 0x1, PT ;  /* 0x000000010300780c */ /* 0x000fda0003f05270 */
[----:B------:R-:W2:Y:S02]  /*118d0*/  @P0 LDC.64 R4, c[0x0][0x9e8] ;  /* 0x00027a00ff040b82 */ /* 0x000ea40000000a00 */
[----:B--2---:R-:W-:-:S05]  /*118e0*/  @P0 IMAD.HI.U32 R4, R7, R4, RZ ;  /* 0x0000000407040227 */ /* 0x004fca00078e00ff */
[----:B------:R-:W-:-:S07]  /*118f0*/  @P0 SHF.R.U32.HI R7, RZ, R5, R4 ;  /* 0x00000005ff070219 */ /* 0x000fce0000011604 */
.L_x_1463:
[----:B------:R-:W-:Y:S05]  /*11900*/  BSYNC B0 ;  /* 0x0000000000007941 */ /* 0x000fea0003800000 */
.L_x_1461:
[----:B------:R-:W-:-:S05]  /*11910*/  IMAD R7, R7, R3, R3 ;  /* 0x0000000307077224 */ /* 0x000fca00078e0203 */
[----:B------:R-:W-:-:S07]  /*11920*/  VIMNMX R2, R2, R7, PT ;  /* 0x0000000702027248 */ /* 0x000fce0003fe0100 */
.L_x_1460:
[----:B------:R-:W2:Y:S01]  /*11930*/  @P1 LDC R6, c[0x0][0x44c] ;  /* 0x00011300ff061b82 */ /* 0x000ea20000000800 */
[----:B------:R-:W-:Y:S01]  /*11940*/  IMAD.MOV.U32 R4, RZ, RZ, R8 ;  /* 0x000000ffff047224 */ /* 0x000fe200078e0008 */
[----:B------:R-:W-:-:S06]  /*11950*/  ULDC UR4, c[0x0][0x9dc] ;  /* 0x0002770000047ab9 */ /* 0x000fcc0000000800 */
[----:B------:R-:W3:Y:S01]  /*11960*/  @P1 LDC R5, c[0x0][0x450] ;  /* 0x00011400ff051b82 */ /* 0x000ee20000000800 */
[----:B--2---:R-:W-:-:S05]  /*11970*/  @P1 IMAD.HI.U32 R6, R8, R6, RZ ;  /* 0x0000000608061227 */ /* 0x004fca00078e00ff */
[----:B---3--:R-:W-:Y:S01]  /*11980*/  @P1 SHF.R.U32.HI R4, RZ, R5, R6 ;  /* 0x00000005ff041219 */ /* 0x008fe20000011606 */
[----:B------:R-:W-:Y:S02]  /*11990*/  VIADD R5, R2, 0x5f ;  /* 0x0000005f02057836 */ /* 0x000fe40000000000 */
[----:B------:R-:W-:Y:S01]  /*119a0*/  VIADD R6, R0, 0x5f ;  /* 0x0000005f00067836 */ /* 0x000fe20000000000 */
[----:B------:R-:W-:Y:S01]  /*119b0*/  IADD3 R2, R4, R0, -R9 ;  /* 0x0000000004027210 */ /* 0x000fe20007ffe809 */
[----:B------:R-:W-:-:S04]  /*119c0*/  IMAD.HI R5, R5, 0x2aaaaaab, RZ ;  /* 0x2aaaaaab05057827 */ /* 0x000fc800078e02ff */
[----:B------:R-:W-:Y:S01]  /*119d0*/  IMAD.HI R6, R6, 0x2aaaaaab, RZ ;  /* 0x2aaaaaab06067827 */ /* 0x000fe200078e02ff */
[----:B------:R-:W-:-:S04]  /*119e0*/  SHF.R.U32.HI R0, RZ, 0x1f, R5 ;  /* 0x0000001fff007819 */ /* 0x000fc80000011605 */
[----:B------:R-:W-:Y:S02]  /*119f0*/  SHF.R.U32.HI R4, RZ, 0x1f, R6 ;  /* 0x0000001fff047819 */ /* 0x000fe40000011606 */
[----:B------:R-:W-:Y:S02]  /*11a00*/  LEA.HI.SX32 R0, R5, R0, 0x1c ;  /* 0x0000000005007211 */ /* 0x000fe400078fe2ff */
[----:B------:R-:W-:-:S04]  /*11a10*/  LEA.HI.SX32 R4, R6, R4, 0x1c ;  /* 0x0000000406047211 */ /* 0x000fc800078fe2ff */
[----:B------:R-:W-:Y:S01]  /*11a20*/  VIMNMX R7, R4, R0, PT ;  /* 0x0000000004077248 */ /* 0x000fe20003fe0100 */
[----:B------:R-:W-:-:S04]  /*11a30*/  VIADD R0, R2, -UR4 ;  /* 0x8000000402007c36 */ /* 0x000fc80008000000 */
[----:B------:R2:W-:Y:S01]  /*11a40*/  STL [R1+0x28], R7 ;  /* 0x0000280701007387 */ /* 0x0005e20000100800 */
[----:B------:R-:W-:Y:S05]  /*11a50*/  @!P2 BRA `(.L_x_1464) ;  /* 0x000000000044a947 */ /* 0x000fea0003800000 */
[----:B------:R-:W-:Y:S01]  /*11a60*/  ISETP.GT.AND P0, PT, R2, -0x1, PT ;  /* 0xffffffff0200780c */ /* 0x000fe20003f04270 */
[----:B------:R-:W-:-:S12]  /*11a70*/  BSSY B0, `(.L_x_1465) ;  /* 0x000000d000007945 */ /* 0x000fd80003800000 */
[----:B------:R-:W-:Y:S05]  /*11a80*/  @P0 BRA `(.L_x_1466) ;  /* 0x00000000001c0947 */ /* 0x000fea0003800000 */
[----:B------:R-:W-:Y:S02]  /*11a90*/  ISETP.NE.AND P0, PT, R3, 0x1, PT ;  /* 0x000000010300780c */ /* 0x000fe40003f05270 */
[----:B------:R-:W-:-:S11]  /*11aa0*/  LOP3.LUT R2, RZ, R2, RZ, 0x33, !PT ;  /* 0x00000002ff027212 */ /* 0x000fd600078e33ff */
[----:B------:R-:W3:Y:S02]  /*11ab0*/  @P0 LDC.64 R4, c[0x0][0x9e8] ;  /* 0x00027a00ff040b82 */ /* 0x000ee40000000a00 */
[----:B---3--:R-:W-:-:S05]  /*11ac0*/  @P0 IMAD.HI.U32 R4, R2, R4, RZ ;  /* 0x0000000402040227 */ /* 0x008fca00078e00ff */
[----:B------:R-:W-:-:S04]  /*11ad0*/  @P0 SHF.R.U32.HI R2, RZ, R5, R4 ;  /* 0x00000005ff020219 */ /* 0x000fc80000011604 */
[----:B------:R-:W-:Y:S01]  /*11ae0*/  LOP3.LUT R2, RZ, R2, RZ, 0x33, !PT ;  /* 0x00000002ff027212 */ /* 0x000fe200078e33ff */
[----:B------:R-:W-:Y:S06]  /*11af0*/  BRA `(.L_x_1467) ;  /* 0x0000000000107947 */ /* 0x000fec0003800000 */
.L_x_1466:
[----:B------:R-:W-:-:S13]  /*11b00*/  ISETP.NE.AND P0, PT, R3, 0x1, PT ;  /* 0x000000010300780c */ /* 0x000fda0003f05270 */
[----:B------:R-:W3:Y:S02]  /*11b10*/  @P0 LDC.64 R4, c[0x0][0x9e8] ;  /* 0x00027a00ff040b82 */ /* 0x000ee40000000a00 */
[----:B---3--:R-:W-:-:S05]  /*11b20*/  @P0 IMAD.HI.U32 R4, R2, R4, RZ ;  /* 0x0000000402040227 */ /* 0x008fca00078e00ff */
[----:B------:R-:W-:-:S07]  /*11b30*/  @P0 SHF.R.U32.HI R2, RZ, R5, R4 ;  /* 0x00000005ff020219 */ /* 0x000fce0000011604 */
.L_x_1467:
[----:B------:R-:W-:Y:S05]  /*11b40*/  BSYNC B0 ;  /* 0x0000000000007941 */ /* 0x000fea0003800000 */
.L_x_1465:
[----:B------:R-:W-:-:S05]  /*11b50*/  IMAD R2, R2, R3, RZ ;  /* 0x0000000302027224 */ /* 0x000fca00078e02ff */
[----:B------:R-:W-:-:S07]  /*11b60*/  VIMNMX R0, R0, R2, !PT ;  /* 0x0000000200007248 */ /* 0x000fce0007fe0100 */
.L_x_1464:
[----:B------:R-:W-:Y:S01]  /*11b70*/  IMAD.HI R0, R0, 0x2aaaaaab, RZ ;  /* 0x2aaaaaab00007827 */ /* 0x000fe200078e02ff */
[----:B------:R-:W-:Y:S04]  /*11b80*/  BSSY B7, `(.L_x_1468) ;  /* 0x000042f000077945 */ /* 0x000fe80003800000 */
[----:B------:R-:W-:-:S04]  /*11b90*/  SHF.R.U32.HI R2, RZ, 0x1f, R0 ;  /* 0x0000001fff027819 */ /* 0x000fc80000011600 */
[----:B------:R-:W-:-:S04]  /*11ba0*/  LEA.HI.SX32 R2, R0, R2, 0x1c ;  /* 0x0000000200027211 */ /* 0x000fc800078fe2ff */
[----:B------:R-:W-:-:S04]  /*11bb0*/  VIMNMX R3, RZ, R2, !PT ;  /* 0x00000002ff037248 */ /* 0x000fc80007fe0100 */
[----:B------:R-:W-:Y:S01]  /*11bc0*/  ISETP.GT.AND P0, PT, R7, R3, PT ;  /* 0x000000030700720c */ /* 0x000fe20003f04270 */
[----:B------:R3:W-:-:S12]  /*11bd0*/  STL [R1+0x24], R3 ;  /* 0x0000240301007387 */ /* 0x0007d80000100800 */
[----:B---3--:R-:W-:Y:S05]  /*11be0*/  @P0 BRA `(.L_x_1469) ;  /* 0x0000000000480947 */ /* 0x008fea0003800000 */
[----:B------:R-:W3:Y:S02]  /*11bf0*/  S2R R3, SR_TID.X ;  /* 0x0000000000037919 */ /* 0x000ee40000002100 */
[----:B---3--:R-:W-:-:S04]  /*11c00*/  LOP3.LUT R3, R3, 0x7f, RZ, 0xc0, !PT ;  /* 0x0000007f03037812 */ /* 0x008fc800078ec0ff */
[----:B------:R-:W-:-:S13]  /*11c10*/  ISETP.NE.AND P0, PT, R3, RZ, PT ;  /* 0x000000ff0300720c */ /* 0x000fda0003f05270 */
[----:B------:R-:W-:Y:S05]  /*11c20*/  @P0 BRA `(.L_x_1470) ;  /* 0x0000004000900947 */ /* 0x000fea0003800000 */
[----:B------:R-:W3:Y:S01]  /*11c30*/  S2R R5, SR_LANEID ;  /* 0x0000000000057919 */ /* 0x000ee20000000000 */
[----:B------:R-:W-:Y:S01]  /*11c40*/  VOTEU.ANY UR4, UPT, PT ;  /* 0x0000000000047886 */ /* 0x000fe200038e0100 */
[----:B------:R-:W4:Y:S01]  /*11c50*/  LDC.64 R2, c[0x0][0xc60] ;  /* 0x00031800ff027b82 */ /* 0x000f220000000a00 */
[----:B------:R-:W3:Y:S01]  /*11c60*/  FLO.U32 R0, UR4 ;  /* 0x0000000400007d00 */ /* 0x000ee200080e0000 */
[----:B------:R-:W-:Y:S01]  /*11c70*/  ULDC.64 UR6, c[0x0][0x208] ;  /* 0x0000820000067ab9 */ /* 0x000fe20000000a00 */
[----:B---3--:R-:W-:-:S06]  /*11c80*/  ISETP.EQ.U32.AND P0, PT, R0, R5, PT ;  /* 0x000000050000720c */ /* 0x008fcc0003f02070 */
[----:B------:R-:W4:Y:S07]  /*11c90*/  POPC R5, UR4 ;  /* 0x0000000400057d09 */ /* 0x000f2e0008000000 */
[----:B----4-:R-:W3:Y:S01]  /*11ca0*/  @P0 ATOMG.E.ADD.STRONG.GPU PT, R3, desc[UR6][R2.64], R5 ;  /* 0x00000005020309a8 */ /* 0x010ee200081ee1c6 */
[----:B------:R-:W4:Y:S02]  /*11cb0*/  S2R R4, SR_LTMASK ;  /* 0x0000000000047919 */ /* 0x000f240000003900 */
[----:B----4-:R-:W-:-:S04]  /*11cc0*/  LOP3.LUT R4, R4, UR4, RZ, 0xc0, !PT ;  /* 0x0000000404047c12 */ /* 0x010fc8000f8ec0ff */
[----:B--2---:R-:W2:Y:S01]  /*11cd0*/  POPC R7, R4 ;  /* 0x0000000400077309 */ /* 0x004ea20000000000 */
[----:B---3--:R-:W2:Y:S02]  /*11ce0*/  SHFL.IDX PT, R0, R3, R0, 0x1f ;  /* 0x00001f0003007589 */ /* 0x008ea400000e0000 */
[----:B--2---:R-:W-:Y:S01]  /*11cf0*/  IADD3 R16, R0, UR38, R7 ;  /* 0x0000002600107c10 */ /* 0x004fe2000fffe007 */
[----:B------:R-:W-:Y:S06]  /*11d00*/  BRA `(.L_x_1470) ;  /* 0x0000004000587947 */ /* 0x000fec0003800000 */
.L_x_1469:
[----:B------:R-:W3:Y:S01]  /*11d10*/  LDL R17, [R1] ;  /* 0x0000000001117983 */ /* 0x000ee20000100800 */
[----:B------:R-:W-:Y:S01]  /*11d20*/  BSSY B6, `(.L_x_1471) ;  /* 0x0000014000067945 */ /* 0x000fe20003800000 */
[----:B---3--:R-:W-:-:S05]  /*11d30*/  VIADD R0, R17, 0x18400 ;  /* 0x0001840011007836 */ /* 0x008fca0000000000 */
[----:B------:R-:W-:-:S13]  /*11d40*/  LOP3.LUT P0, RZ, R0, 0x3ff, RZ, 0xc0, !PT ;  /* 0x000003ff00ff7812 */ /* 0x000fda000780c0ff */
[----:B------:R-:W-:Y:S05]  /*11d50*/  @!P0 BRA `(.L_x_1472) ;  /* 0x0000000000408947 */ /* 0x000fea0003800000 */
[----:B------:R-:W-:Y:S01]  /*11d60*/  MOV R2, 0x0 ;  /* 0x0000000000027802 */ /* 0x000fe20000000f00 */
[----:B------:R-:W-:Y:S01]  /*11d70*/  ULDC.64 UR6, c[0x4][0x118] ;  /* 0x0100460000067ab9 */ /* 0x000fe20000000a00 */
[----:B------:R-:W-:Y:S01]  /*11d80*/  ULDC.64 UR8, c[0x4][0x120] ;  /* 0x0100480000087ab9 */ /* 0x000fe20000000a00 */
[----:B------:R-:W-:Y:S01]  /*11d90*/  ULDC.64 UR4, c[0x4][0xa0] ;  /* 0x0100280000047ab9 */ /* 0x000fe20000000a00 */
[----:B------:R-:W-:Y:S02]  /*11da0*/  IMAD.U32 R4, RZ, RZ, UR6 ;  /* 0x00000006ff047e24 */ /* 0x000fe4000f8e00ff */
[----:B------:R-:W3:Y:S01]  /*11db0*/  LDC.64 R2, c[0x4][R2] ;  /* 0x0100000002027b82 */ /* 0x000ee20000000a00 */
[----:B------:R-:W-:Y:S02]  /*11dc0*/  IMAD.U32 R5, RZ, RZ, UR7 ;  /* 0x00000007ff057e24 */ /* 0x000fe4000f8e00ff */
[----:B------:R-:W-:Y:S02]  /*11dd0*/  IMAD.U32 R6, RZ, RZ, UR8 ;  /* 0x00000008ff067e24 */ /* 0x000fe4000f8e00ff */
[----:B--2---:R-:W-:-:S02]  /*11de0*/  IMAD.U32 R7, RZ, RZ, UR9 ;  /* 0x00000009ff077e24 */ /* 0x004fc4000f8e00ff */
[----:B------:R-:W-:Y:S02]  /*11df0*/  IMAD.U32 R10, RZ, RZ, UR4 ;  /* 0x00000004ff0a7e24 */ /* 0x000fe4000f8e00ff */
[----:B------:R-:W-:Y:S02]  /*11e00*/  IMAD.U32 R11, RZ, RZ, UR5 ;  /* 0x00000005ff0b7e24 */ /* 0x000fe4000f8e00ff */
[----:B------:R-:W-:Y:S02]  /*11e10*/  IMAD.MOV.U32 R8, RZ, RZ, 0x70 ;  /* 0x00000070ff087424 */ /* 0x000fe400078e00ff */
[----:B------:R-:W-:Y:S02]  /*11e20*/  IMAD.MOV.U32 R12, RZ, RZ, 0x1 ;  /* 0x00000001ff0c7424 */ /* 0x000fe400078e00ff */
[----:B------:R-:W-:-:S07]  /*11e30*/  IMAD.MOV.U32 R13, RZ, RZ, RZ ;  /* 0x000000ffff0d7224 */ /* 0x000fce00078e00ff */
[----:B------:R-:W-:-:S07]  /*11e40*/  LEPC R20, `(.L_x_1472) ;  /* 0x000000001014794e */ /* 0x000fce0000000000 */
[----:B01-3--:R-:W-:Y:S05]  /*11e50*/  CALL.ABS.NOINC R2 ;  /* 0x0000000002007343 */ /* 0x00bfea0003c00000 */
.L_x_1472:
[----:B------:R-:W-:Y:S05]  /*11e60*/  BSYNC B6 ;  /* 0x0000000000067941 */ /* 0x000fea0003800000 */
.L_x_1471:
        /* <DEDUP_REMOVED lines=8> */
[----:B------:R3:W4:Y:S01]  /*11ef0*/  LDC.64 R2, c[0x4][R17] ;  /* 0x0100000011027b82 */ /* 0x0007220000000a00 */
[----:B------:R-:W-:Y:S02]  /*11f00*/  IMAD.U32 R4, RZ, RZ, UR6 ;  /* 0x00000006ff047e24 */ /* 0x000fe4000f8e00ff */
[----:B------:R-:W-:Y:S02]  /*11f10*/  IMAD.U32 R5, RZ, RZ, UR7 ;  /* 0x00000007ff057e24 */ /* 0x000fe4000f8e00ff */
[----:B------:R-:W-:Y:S02]  /*11f20*/  IMAD.U32 R6, RZ, RZ, UR8 ;  /* 0x00000008ff067e24 */ /* 0x000fe4000f8e00ff */
[----:B--2---:R-:W-:-:S02]  /*11f30*/  IMAD.U32 R7, RZ, RZ, UR9 ;  /* 0x00000009ff077e24 */ /* 0x004fc4000f8e00ff */
[----:B------:R-:W-:Y:S02]  /*11f40*/  IMAD.U32 R10, RZ, RZ, UR4 ;  /* 0x00000004ff0a7e24 */ /* 0x000fe4000f8e00ff */
[----:B------:R-:W-:Y:S02]  /*11f50*/  IMAD.U32 R11, RZ, RZ, UR5 ;  /* 0x00000005ff0b7e24 */ /* 0x000fe4000f8e00ff */
[----:B------:R-:W-:Y:S02]  /*11f60*/  IMAD.MOV.U32 R8, RZ, RZ, 0x70 ;  /* 0x00000070ff087424 */ /* 0x000fe400078e00ff */
[----:B------:R-:W-:Y:S02]  /*11f70*/  IMAD.MOV.U32 R12, RZ, RZ, 0x1 ;  /* 0x00000001ff0c7424 */ /* 0x000fe400078e00ff */
[----:B---3--:R-:W-:-:S07]  /*11f80*/  IMAD.MOV.U32 R13, RZ, RZ, RZ ;  /* 0x000000ffff0d7224 */ /* 0x008fce00078e00ff */
[----:B------:R-:W-:-:S07]  /*11f90*/  LEPC R20, `(.L_x_1475) ;  /* 0x000000001014794e */ /* 0x000fce0000000000 */
[----:B01--4-:R-:W-:Y:S05]  /*11fa0*/  CALL.ABS.NOINC R2 ;  /* 0x0000000002007343 */ /* 0x013fea0003c00000 */
.L_x_1475:
        /* <DEDUP_REMOVED lines=15> */
.L_x_1474:
[----:B------:R-:W-:Y:S05]  /*120a0*/  BSYNC B6 ;  /* 0x0000000000067941 */ /* 0x000fea0003800000 */
.L_x_1473:
[----:B------:R-:W-:Y:S01]  /*120b0*/  ULDC.64 UR4, c[0x0][0x9f8] ;  /* 0x00027e0000047ab9 */ /* 0x000fe20000000a00 */
[----:B------:R-:W3:Y:S01]  /*120c0*/  LDL R17, [R1+0x28] ;  /* 0x0000280001117983 */ /* 0x000ee20000100800 */
[----:B------:R-:W-:Y:S01]  /*120d0*/  ISETP.NE.U32.AND P0, PT, RZ, UR4, PT ;  /* 0x00000004ff007c0c */ /* 0x000fe2000bf05070 */
[----:B--2---:R-:W-:Y:S01]  /*120e0*/  IMAD.MOV.U32 R7, RZ, RZ, R19 ;  /* 0x000000ffff077224 */ /* 0x004fe200078e0013 */
[----:B------:R-:W-:Y:S02]  /*120f0*/  ULDC.64 UR6, c[0x0][0x208] ;  /* 0x0000820000067ab9 */ /* 0x000fe40000000a00 */
[----:B------:R-:W-:Y:S01]  /*12100*/  ISETP.NE.AND.EX P0, PT, RZ, UR5, PT, P0 ;  /* 0x00000005ff007c0c */ /* 0x000fe2000bf05300 */
[----:B------:R-:W-:-:S12]  /*12110*/  ULDC.64 UR4, c[0x0][0xa08] ;  /* 0x0002820000047ab9 */ /* 0x000fd80000000a00 */
[----:B------:R-:W2:Y:S02]  /*12120*/  @P0 LDC.64 R2, c[0x0][0x9f8] ;  /* 0x00027e00ff020b82 */ /* 0x000ea40000000a00 */
[----:B--2---:R-:W-:-:S05]  /*12130*/  @P0 IMAD.WIDE R2, R19, 0x4, R2 ;  /* 0x0000000413020825 */ /* 0x004fca00078e0202 */
[----:B------:R2:W4:Y:S02]  /*12140*/  @P0 LDG.E R7, desc[UR6][R2.64] ;  /* 0x0000000602070981 */ /* 0x000524000c1e1900 */
[----:B--2---:R-:W2:Y:S02]  /*12150*/  LDC.64 R2, c[0x0][0x418] ;  /* 0x00010600ff027b82 */ /* 0x004ea40000000a00 */
[----:B--2---:R-:W-:Y:S01]  /*12160*/  LOP3.LUT P0, RZ, R2, UR4, RZ, 0xfc, !PT ;  /* 0x0000000402ff7c12 */ /* 0x004fe2000f80fcff */
[----:B------:R-:W-:-:S03]  /*12170*/  UMOV UR4, 0xffffffff ;  /* 0xffffffff00047882 */ /* 0x000fc60000000000 */
[----:B------:R-:W-:Y:S01]  /*12180*/  LOP3.LUT P0, RZ, R3, UR5, RZ, 0xfc, P0 ;  /* 0x0000000503ff7c12 */ /* 0x000fe2000800fcff */
[----:B---3--:R-:W-:Y:S01]  /*12190*/  VIADD R0, R17, 0xffffffff ;  /* 0xffffffff11007836 */ /* 0x008fe20000000000 */
[----:B----4-:R-:W-:Y:S01]  /*121a0*/  SHF.R.S32.HI R8, RZ, 0x1f, R7 ;  /* 0x0000001fff087819 */ /* 0x010fe20000011407 */
[----:B------:R2:W-:Y:S01]  /*121b0*/  STL [R1+0xc], R7 ;  /* 0x00000c0701007387 */ /* 0x0005e20000100800 */
[----:B------:R-:W-:-:S03]  /*121c0*/  SEL R17, R7, RZ, !P0 ;  /* 0x000000ff07117207 */ /* 0x000fc60004000000 */
[----:B------:R2:W-:Y:S01]  /*121d0*/  STL [R1+0x1c], R8 ;  /* 0x00001c0801007387 */ /* 0x0005e20000100800 */
[----:B------:R-:W-:Y:S05]  /*121e0*/  BRA.DIV UR4, `(.L_x_1476) ;  /* 0x00000052041c7947 */ /* 0x000fea000b800000 */
[----:B------:R-:W3:Y:S02]  /*121f0*/  S2R R4, SR_TID.X ;  /* 0x0000000000047919 */ /* 0x000ee40000002100 */
[----:B---3--:R-:W-:-:S04]  /*12200*/  SHF.R.U32.HI R4, RZ, 0x5, R4 ;  /* 0x00000005ff047819 */ /* 0x008fc80000011604 */
[----:B------:R-:W-:-:S05]  /*12210*/  LOP3.LUT R4, R4, 0x3, RZ, 0xc0, !PT ;  /* 0x0000000304047812 */ /* 0x000fca00078ec0ff */
[----:B------:R3:W4:Y:S02]  /*12220*/  SHFL.IDX PT, R14, R4, RZ, 0x1f ;  /* 0x00001fff040e7589 */ /* 0x00072400000e0000 */
.L_x_1582:
[----:B---3--:R-:W3:Y:S01]  /*12230*/  LDL.LU R4, [R1+0x18] ;  /* 0x0000180001047983 */ /* 0x008ee20000300800 */
[----:B------:R-:W-:Y:S02]  /*12240*/  PLOP3.LUT P1, PT, PT, PT, PT, 0x8, 0x0 ;  /* 0x000000000000781c */ /* 0x000fe40003f2e170 */
[----:B----4-:R-:W-:Y:S01]  /*12250*/  ISETP.NE.AND P0, PT, R14, RZ, PT ;  /* 0x000000ff0e00720c */ /* 0x010fe20003f05270 */
[----:B------:R4:W-:Y:S01]  /*12260*/  STL [R1+0x8], R0 ;  /* 0x0000080001007387 */ /* 0x0009e20000100800 */
[----:B---3--:R-:W-:-:S09]  /*12270*/  LOP3.LUT R4, R4, 0xfffffffe, RZ, 0xc0, !PT ;  /* 0xfffffffe04047812 */ /* 0x008fd200078ec0ff */
[----:B------:R-:W-:-:S05]  /*12280*/  @P1 LOP3.LUT R4, R4, 0x1, RZ, 0xfc, !PT ;  /* 0x0000000104041812 */ /* 0x000fca00078efcff */
[----:B------:R4:W-:Y:S01]  /*12290*/  STL [R1+0x18], R4 ;  /* 0x0000180401007387 */ /* 0x0009e20000100800 */
[----:B------:R-:W-:Y:S05]  /*122a0*/  @P0 BRA `(.L_x_1477) ;  /* 0x00000004004c0947 */ /* 0x000fea0003800000 */
[----:B------:R-:W-:-:S03]  /*122b0*/  UMOV UR4, 0xffffffff ;  /* 0xffffffff00047882 */ /* 0x000fc60000000000 */
[----:B------:R-:W-:Y:S05]  /*122c0*/  BRA.DIV UR4, `(.L_x_1478) ;  /* 0x0000005204187947 */ /* 0x000fea000b800000 */
[----:B------:R-:W-:-:S13]  /*122d0*/  ELECT P6, URZ, PT ;  /* 0x00000000003f782f */ /* 0x000fda00038c0000 */
.L_x_1585:
[----:B------:R-:W-:Y:S05]  /*122e0*/  @!P6 BRA `(.L_x_1477) ;  /* 0x00000004003ce947 */ /* 0x000fea0003800000 */
[----:B------:R-:W-:-:S04]  /*122f0*/  ISETP.NE.U32.AND P0, PT, R2, RZ, PT ;  /* 0x000000ff0200720c */ /* 0x000fc80003f05070 */
[----:B------:R-:W-:-:S13]  /*12300*/  ISETP.NE.AND.EX P0, PT, R3, RZ, PT, P0 ;  /* 0x000000ff0300720c */ /* 0x000fda0003f05300 */
[----:B------:R-:W-:Y:S05]  /*12310*/  @!P0 BRA `(.L_x_1479) ;  /* 0x0000000000548947 */ /* 0x000fea0003800000 */
[----:B------:R-:W3:Y:S01]  /*12320*/  LDC R6, c[0x0][0x43c] ;  /* 0x00010f00ff067b82 */ /* 0x000ee20000000800 */
[----:B01----:R-:W-:Y:S01]  /*12330*/  IMAD.MOV.U32 R9, RZ, RZ, R0 ;  /* 0x000000ffff097224 */ /* 0x003fe200078e0000 */
[----:B------:R-:W-:Y:S01]  /*12340*/  ULDC.64 UR4, c[0x0][0x428] ;  /* 0x00010a0000047ab9 */ /* 0x000fe20000000a00 */
[----:B------:R-:W-:Y:S02]  /*12350*/  ULDC.64 UR6, c[0x0][0x208] ;  /* 0x0000820000067ab9 */ /* 0x000fe40000000a00 */
[----:B----4-:R-:W-:Y:S01]  /*12360*/  IMAD.MOV.U32 R0, RZ, RZ, R9 ;  /* 0x000000ffff007224 */ /* 0x010fe200078e0009 */
[----:B---3--:R-:W-:-:S13]  /*12370*/  ISETP.NE.AND P0, PT, R6, 0x1, PT ;  /* 0x000000010600780c */ /* 0x008fda0003f05270 */
[----:B------:R-:W0:Y:S02]  /*12380*/  @P0 LDC.64 R4, c[0x0][0x440] ;  /* 0x00011000ff040b82 */ /* 0x000e240000000a00 */
[----:B0-----:R-:W-:-:S05]  /*12390*/  @P0 IMAD.HI.U32 R4, R9, R4, RZ ;  /* 0x0000000409040227 */ /* 0x001fca00078e00ff */
[----:B------:R-:W-:-:S04]  /*123a0*/  @P0 SHF.R.U32.HI R0, RZ, R5, R4 ;  /* 0x00000005ff000219 */ /* 0x000fc80000011604 */
[--C-:B------:R-:W-:Y:S01]  /*123b0*/  SHF.R.S32.HI R5, RZ, 0x1f, R0.reuse ;  /* 0x0000001fff057819 */ /* 0x100fe20000011400 */
[----:B------:R-:W-:-:S04]  /*123c0*/  IMAD.MOV R4, RZ, RZ, -R0 ;  /* 0x000000ffff047224 */ /* 0x000fc800078e0a00 */
[----:B------:R-:W-:Y:S02]  /*123d0*/  IMAD R9, R6, R4, R9 ;  /* 0x0000000406097224 */ /* 0x000fe400078e0209 */
[----:B------:R-:W-:Y:S02]  /*123e0*/  IMAD R6, R8, UR4, RZ ;  /* 0x0000000408067c24 */ /* 0x000fe4000f8e02ff */
[----:B------:R-:W-:Y:S01]  /*123f0*/  IMAD.MOV.U32 R4, RZ, RZ, R0 ;  /* 0x000000ffff047224 */ /* 0x000fe200078e0000 */
[----:B------:R3:W-:Y:S01]  /*12400*/  STL [R1+0x8], R9 ;  /* 0x0000080901007387 */ /* 0x0007e20000100800 */
[C---:B------:R-:W-:Y:S02]  /*12410*/  IMAD R0, R7.reuse, UR5, R6 ;  /* 0x0000000507007c24 */ /* 0x040fe4000f8e0206 */
[----:B------:R-:W-:-:S04]  /*12420*/  IMAD.WIDE.U32 R4, R7, UR4, R4 ;  /* 0x0000000407047c25 */ /* 0x000fc8000f8e0004 */
[----:B------:R-:W-:Y:S01]  /*12430*/  IMAD.IADD R0, R5, 0x1, R0 ;  /* 0x0000000105007824 */ /* 0x000fe200078e0200 */
[----:B------:R-:W-:-:S04]  /*12440*/  LEA R2, P0, R4, R2, 0x2 ;  /* 0x0000000204027211 */ /* 0x000fc800078010ff */
[----:B------:R-:W-:-:S05]  /*12450*/  LEA.HI.X R3, R4, R3, R0, 0x2, P0 ;  /* 0x0000000304037211 */ /* 0x000fca00000f1400 */
[----:B------:R3:W5:Y:S04]  /*12460*/  LDG.E R17, desc[UR6][R2.64] ;  /* 0x0000000602117981 */ /* 0x000768000c1e1900 */
.L_x_1479:
[----:B--2---:R-:W2:Y:S04]  /*12470*/  LDL R7, [R1] ;  /* 0x0000000001077983 */ /* 0x004ea80000100800 */
[----:B----4-:R-:W2:Y:S04]  /*12480*/  LDL R0, [R1+0x4] ;  /* 0x0000040001007983 */ /* 0x010ea80000100800 */
[----:B---3--:R-:W3:Y:S01]  /*12490*/  LDL R2, [R1+0x10] ;  /* 0x0000100001027983 */ /* 0x008ee20000100800 */
[----:B--2---:R-:W-:Y:S01]  /*124a0*/  IMAD R0, R0, 0x8, R7 ;  /* 0x0000000800007824 */ /* 0x004fe200078e0207 */
[----:B---3--:R-:W-:-:S04]  /*124b0*/  SHF.L.U32 R2, R2, 0x1f, RZ ;  /* 0x0000001f02027819 */ /* 0x008fc800000006ff */
[----:B------:R-:W2:Y:S02]  /*124c0*/  SYNCS.PHASECHK.TRANS64.TRYWAIT P0, [R0+URZ+0x2a840], R2 ;  /* 0x02a84002000075a7 */ /* 0x000ea4000800017f */
[----:B--2---:R-:W-:Y:S05]  /*124d0*/  @!P0 BRA `(.L_x_1480) ;  /* 0x0000004c00b48947 */ /* 0x004fea0003800000 */
.L_x_1586:
[----:B------:R-:W3:Y:S02]  /*124e0*/  S2R R3, SR_TID.X ;  /* 0x0000000000037919 */ /* 0x000ee40000002100 */
[----:B---3--:R-:W-:-:S04]  /*124f0*/  LOP3.LUT R3, R3, 0x7f, RZ, 0xc0, !PT ;  /* 0x0000007f03037812 */ /* 0x008fc800078ec0ff */
[----:B------:R-:W-:-:S13]  /*12500*/  ISETP.NE.AND P0, PT, R3, RZ, PT ;  /* 0x000000ff0300720c */ /* 0x000fda0003f05270 */
[----:B------:R-:W-:Y:S05]  /*12510*/  @P0 BRA `(.L_x_1481) ;  /* 0x00000000001c0947 */ /* 0x000fea0003800000 */
[----:B------:R-:W3:Y:S01]  /*12520*/  S2R R3, SR_TID.X ;  /* 0x0000000000037919 */ /* 0x000ee20000002100 */
[----:B--2---:R-:W-:-:S04]  /*12530*/  IMAD.MOV.U32 R2, RZ, RZ, 0x9000 ;  /* 0x00009000ff027424 */ /* 0x004fc800078e00ff */
[----:B------:R4:W-:Y:S01]  /*12540*/  SYNCS.ARRIVE.TRANS64 RZ, [R0+URZ+0x2a830], R2 ;  /* 0x02a8300200ff79a7 */ /* 0x0009e2000800003f */
[----:B---3--:R-:W-:-:S04]  /*12550*/  LOP3.LUT R3, R3, 0x1f, RZ, 0xc0, !PT ;  /* 0x0000001f03037812 */ /* 0x008fc800078ec0ff */
[----:B------:R-:W-:-:S13]  /*12560*/  ISETP.NE.AND P0, PT, R3, RZ, PT ;  /* 0x000000ff0300720c */ /* 0x000fda0003f05270 */
[----:B----4-:R-:W-:Y:S05]  /*12570*/  @!P0 BRA `(.L_x_1481) ;  /* 0x0000000000048947 */ /* 0x010fea0003800000 */
[----:B------:R-:W-:Y:S01]  /*12580*/  BPT.TRAP 0x1 ;  /* 0x000000040000795c */ /* 0x000fe20000300000 */
.L_x_1481:
[----:B------:R-:W3:Y:S04]  /*12590*/  LDL R6, [R1] ;  /* 0x0000000001067983 */ /* 0x000ee80000100800 */
[----:B------:R-:W3:Y:S04]  /*125a0*/  LDL R5, [R1+0x4] ;  /* 0x0000040001057983 */ /* 0x000ee80000100800 */
[----:B------:R-:W4:Y:S04]  /*125b0*/  LDL R4, [R1+0x8] ;  /* 0x0000080001047983 */ /* 0x000f280000100800 */
[----:B------:R-:W4:Y:S04]  /*125c0*/  LDL R3, [R1+0x14] ;  /* 0x0000140001037983 */ /* 0x000f280000100800 */
[----:B--2---:R-:W2:Y:S01]  /*125d0*/  LDL.LU R2, [R1+0x18] ;  /* 0x0000180001027983 */ /* 0x004ea20000300800 */
[----:B------:R-:W-:Y:S01]  /*125e0*/  R2UR UR9, R0 ;  /* 0x00000000000972ca */ /* 0x000fe200000e0000 */
[----:B------:R-:W-:Y:S01]  /*125f0*/  UIADD3 UR4, UP0, UR36, 0x370, URZ ;  /* 0x0000037024047890 */ /* 0x000fe2000ff1e03f */
[----:B------:R-:W-:Y:S01]  /*12600*/  R2UR UR12, R18 ;  /* 0x00000000120c72ca */ /* 0x000fe200000e0000 */
[----:B------:R-:W-:Y:S01]  /*12610*/  UMOV UR10, URZ ;  /* 0x0000003f000a7c82 */ /* 0x000fe20008000000 */
[----:B-----5:R-:W-:Y:S01]  /*12620*/  R2UR UR13, R17 ;  /* 0x00000000110d72ca */ /* 0x020fe200000e0000 */
[----:B------:R-:W-:Y:S01]  /*12630*/  UMOV UR6, 0x0 ;  /* 0x0000000000067882 */ /* 0x000fe20000000000 */
[----:B------:R-:W-:Y:S01]  /*12640*/  PLOP3.LUT P0, PT, PT, PT, PT, 0x80, 0x0 ;  /* 0x000000000000781c */ /* 0x000fe20003f0f070 */
[----:B------:R-:W-:Y:S01]  /*12650*/  UMOV UR7, 0x14f00000 ;  /* 0x14f0000000077882 */ /* 0x000fe20000000000 */
[----:B------:R-:W-:-:S05]  /*12660*/  UMOV UR16, 0x40 ;  /* 0x0000004000107882 */ /* 0x000fca0000000000 */
[----:B------:R-:W-:Y:S01]  /*12670*/  UIADD3 UR9, UR9, 0x2a830, URZ ;  /* 0x0002a83009097890 */ /* 0x000fe2000fffe03f */
[----:B---3--:R-:W-:Y:S01]  /*12680*/  IMAD R0, R5, 0x9000, R6 ;  /* 0x0000900005007824 */ /* 0x008fe200078e0206 */
[----:B----4-:R-:W-:-:S04]  /*12690*/  R2UR UR11, R4 ;  /* 0x00000000040b72ca */ /* 0x010fc800000e0000 */
[----:B------:R-:W-:Y:S02]  /*126a0*/  R2UR UR8, R0 ;  /* 0x00000000000872ca */ /* 0x000fe400000e0000 */
[----:B------:R-:W-:Y:S02]  /*126b0*/  R2UR UR5, R3 ;  /* 0x00000000030572ca */ /* 0x000fe400000e0000 */
[----:B--2---:R-:W-:-:S04]  /*126c0*/  LOP3.LUT R2, R2, 0xfffffffe, RZ, 0xc0, !PT ;  /* 0xfffffffe02027812 */ /* 0x004fc800078ec0ff */
[----:B------:R-:W-:-:S05]  /*126d0*/  @P0 LOP3.LUT R2, R2, 0x1, RZ, 0xfc, !PT ;  /* 0x0000000102020812 */ /* 0x000fca00078efcff */
[----:B------:R-:W-:Y:S02]  /*126e0*/  UIADD3 UR14, UR8, 0x18400, URZ ;  /* 0x00018400080e7890 */ /* 0x000fe4000fffe03f */
[----:B------:R-:W-:Y:S01]  /*126f0*/  UIMAD UR11, UR11, 0x60, UR5 ;  /* 0x000000600b0b78a4 */ /* 0x000fe2000f8e0205 */
[----:B------:R3:W-:Y:S01]  /*12700*/  STL [R1+0x18], R2 ;  /* 0x0000180201007387 */ /* 0x0007e20000100800 */
[----:B------:R-:W-:Y:S02]  /*12710*/  UIADD3.X UR5, URZ, UR37, URZ, UP0, !UPT ;  /* 0x000000253f057290 */ /* 0x000fe400087fe43f */
[----:B------:R-:W-:Y:S02]  /*12720*/  UIADD3 UR15, UR8, 0x1b400, URZ ;  /* 0x0001b400080f7890 */ /* 0x000fe4000fffe03f */
[----:B------:R-:W-:-:S03]  /*12730*/  UIADD3 UR17, UR8, 0x1e400, URZ ;  /* 0x0001e40008117890 */ /* 0x000fc6000fffe03f */
[----:B------:R-:W-:Y:S01]  /*12740*/  UMOV UR8, UR14 ;  /* 0x0000000e00087c82 */ /* 0x000fe20008000000 */
[----:B------:R-:W-:Y:S01]  /*12750*/  UMOV UR14, 0x80 ;  /* 0x00000080000e7882 */ /* 0x000fe20000000000 */
[----:B------:R2:W-:Y:S02]  /*12760*/  UTMALDG.4D [UR8], [UR4], desc[UR6] ;  /* 0x00000608040075b4 */ /* 0x0005e40008019000 */
[----:B--2---:R-:W-:Y:S01]  /*12770*/  UMOV UR8, UR15 ;  /* 0x0000000f00087c82 */ /* 0x004fe20008000000 */
[----:B------:R-:W-:Y:S02]  /*12780*/  UMOV UR10, UR16 ;  /* 0x00000010000a7c82 */ /* 0x000fe40008000000 */
[----:B------:R2:W-:Y:S02]  /*12790*/  UTMALDG.4D [UR8], [UR4], desc[UR6] ;  /* 0x00000608040075b4 */ /* 0x0005e40008019000 */
[----:B--2---:R-:W-:Y:S01]  /*127a0*/  UMOV UR8, UR17 ;  /* 0x0000001100087c82 */ /* 0x004fe20008000000 */
[----:B------:R-:W-:-:S02]  /*127b0*/  UMOV UR10, UR14 ;  /* 0x0000000e000a7c82 */ /* 0x000fc40008000000 */
[----:B------:R3:W-:Y:S02]  /*127c0*/  UTMALDG.4D [UR8], [UR4], desc[UR6] ;  /* 0x00000608040075b4 */ /* 0x0007e40008019000 */
[----:B---3--:R-:W-:Y:S01]  /*127d0*/  NOP ;  /* 0x0000000000007918 */ /* 0x008fe20000000000 */
.L_x_1477:
[----:B----4-:R-:W3:Y:S04]  /*127e0*/  LDL R0, [R1] ;  /* 0x0000000001007983 */ /* 0x010ee80000100800 */
[----:B------:R-:W4:Y:S01]  /*127f0*/  LDL.LU R3, [R1+0x34] ;  /* 0x0000340001037983 */ /* 0x000f220000300800 */
[----:B------:R-:W-:Y:S05]  /*12800*/  WARPSYNC.ALL ;  /* 0x0000000000007948 */ /* 0x000fea0003800000 */
[----:B------:R-:W-:Y:S01]  /*12810*/  ULDC.64 UR4, c[0x0][0x298] ;  /* 0x0000a60000047ab9 */ /* 0x000fe20000000a00 */
[----:B------:R-:W-:Y:S01]  /*12820*/  BSSY B6, `(.L_x_1482) ;  /* 0x000001c000067945 */ /* 0x000fe20003800000 */
[----:B------:R-:W-:Y:S01]  /*12830*/  BAR.SYNC.DEFER_BLOCKING 0x8, 0x180 ;  /* 0x0206000000007b1d */ /* 0x000fe20000010000 */
[----:B---3--:R-:W-:Y:S01]  /*12840*/  VIADD R0, R0, 0xc400 ;  /* 0x0000c40000007836 */ /* 0x008fe20000000000 */
[----:B----4-:R-:W-:Y:S01]  /*12850*/  SHF.R.S32.HI R2, RZ, 0x1f, R3 ;  /* 0x0000001fff027819 */ /* 0x010fe20000011403 */
[----:B------:R-:W-:-:S03]  /*12860*/  IMAD.WIDE.U32 R4, R3, UR4, RZ ;  /* 0x0000000403047c25 */ /* 0x000fc6000f8e00ff */
[----:B------:R-:W-:Y:S01]  /*12870*/  LOP3.LUT P0, RZ, R0, 0x3ff, RZ, 0xc0, !PT ;  /* 0x000003ff00ff7812 */ /* 0x000fe2000780c0ff */
[----:B------:R-:W-:Y:S01]  /*12880*/  IMAD R2, R2, UR4, RZ ;  /* 0x0000000402027c24 */ /* 0x000fe2000f8e02ff */
[----:B------:R3:W-:Y:S03]  /*12890*/  STL.64 [R1+0x40], R4 ;  /* 0x0000400401007387 */ /* 0x0007e60000100a00 */
[----:B------:R-:W-:-:S04]  /*128a0*/  IMAD R2, R3, UR5, R2 ;  /* 0x0000000503027c24 */ /* 0x000fc8000f8e0202 */
[----:B------:R-:W-:-:S05]  /*128b0*/  IMAD.IADD R0, R5, 0x1, R2 ;  /* 0x0000000105007824 */ /* 0x000fca00078e0202 */
[----:B------:R3:W-:Y:S01]  /*128c0*/  STL [R1+0x34], R0 ;  /* 0x0000340001007387 */ /* 0x0007e20000100800 */
[----:B------:R-:W-:Y:S05]  /*128d0*/  @!P0 BRA `(.L_x_1483) ;  /* 0x0000000000408947 */ /* 0x000fea0003800000 */
[----:B------:R-:W-:Y:S01]  /*128e0*/  MOV R2, 0x0 ;  /* 0x0000000000027802 */ /* 0x000fe20000000f00 */
[----:B------:R-:W-:Y:S01]  /*128f0*/  ULDC.64 UR6, c[0x4][0x118] ;  /* 0x0100460000067ab9 */ /* 0x000fe20000000a00 */
[----:B------:R-:W-:Y:S01]  /*12900*/  ULDC.64 UR8, c[0x4][0x120] ;  /* 0x0100480000087ab9 */ /* 0x000fe20000000a00 */
[----:B------:R-:W-:Y:S01]  /*12910*/  ULDC.64 UR4, c[0x4][0x88] ;  /* 0x0100220000047ab9 */ /* 0x000fe20000000a00 */
[----:B---3--:R-:W-:Y:S02]  /*12920*/  IMAD.U32 R4, RZ, RZ, UR6 ;  /* 0x00000006ff047e24 */ /* 0x008fe4000f8e00ff */
        /* <DEDUP_REMOVED lines=11> */
.L_x_1483:
[----:B------:R-:W-:Y:S05]  /*129e0*/  BSYNC B6 ;  /* 0x0000000000067941 */ /* 0x000fea0003800000 */
.L_x_1482:
[----:B---3--:R-:W3:Y:S01]  /*129f0*/  LDL.LU R0, [R1+0x34] ;  /* 0x0000340001007983 */ /* 0x008ee20000300800 */
[----:B--2---:R-:W2:Y:S01]  /*12a00*/  LDC R7, c[0x0][0x448] ;  /* 0x00011200ff077b82 */ /* 0x004ea20000000800 */
[----:B------:R-:W-:Y:S01]  /*12a10*/  ULDC.64 UR4, c[0x0][0x2d8] ;  /* 0x0000b60000047ab9 */ /* 0x000fe20000000a00 */
[----:B------:R-:W-:Y:S01]  /*12a20*/  ULDC.64 UR6, c[0x0][0x280] ;  /* 0x0000a00000067ab9 */ /* 0x000fe20000000a00 */
[----:B------:R-:W3:Y:S04]  /*12a30*/  LDL.LU.64 R2, [R1+0x40] ;  /* 0x0000400001027983 */ /* 0x000ee80000300a00 */
[----:B01----:R-:W4:Y:S01]  /*12a40*/  LDL R9, [R1+0x2c] ;  /* 0x00002c0001097983 */ /* 0x003f220000100800 */
[----:B------:R-:W0:Y:S01]  /*12a50*/  S2R R5, SR_TID.X ;  /* 0x0000000000057919 */ /* 0x000e220000002100 */
[----:B------:R-:W1:Y:S01]  /*12a60*/  S2R R6, SR_TID.X ;  /* 0x0000000000067919 */ /* 0x000e620000002100 */
[----:B------:R-:W1:Y:S01]  /*12a70*/  S2R R10, SR_TID.X ;  /* 0x00000000000a7919 */ /* 0x000e620000002100 */
[----:B0-----:R-:W-:-:S04]  /*12a80*/  LOP3.LUT R5, R5, 0x7f, RZ, 0xc0, !PT ;  /* 0x0000007f05057812 */ /* 0x001fc800078ec0ff */
[----:B------:R-:W-:Y:S01]  /*12a90*/  SHF.R.U32.HI R5, RZ, 0x3, R5 ;  /* 0x00000003ff057819 */ /* 0x000fe20000011605 */
[----:B-1----:R-:W-:-:S05]  /*12aa0*/  IMAD.SHL.U32 R8, R6, 0x10, RZ ;  /* 0x0000001006087824 */ /* 0x002fca00078e00ff */
[----:B------:R-:W-:Y:S01]  /*12ab0*/  LOP3.LUT R8, R5, 0x70, R8, 0xf8, !PT ;  /* 0x0000007005087812 */ /* 0x000fe200078ef808 */
[----:B------:R-:W-:-:S05]  /*12ac0*/  IMAD.SHL.U32 R10, R10, 0x8, RZ ;  /* 0x000000080a0a7824 */ /* 0x000fca00078e00ff */
[----:B------:R-:W-:-:S04]  /*12ad0*/  LOP3.LUT R10, R10, 0x38, RZ, 0xc0, !PT ;  /* 0x000000380a0a7812 */ /* 0x000fc800078ec0ff */
[C---:B------:R-:W-:Y:S02]  /*12ae0*/  LOP3.LUT R11, R10.reuse, 0x40, RZ, 0xfc, !PT ;  /* 0x000000400a0b7812 */ /* 0x040fe400078efcff */
[----:B------:R-:W-:Y:S01]  /*12af0*/  LOP3.LUT R10, R10, 0x80, RZ, 0xfc, !PT ;  /* 0x000000800a0a7812 */ /* 0x000fe200078efcff */
[----:B---3--:R-:W-:Y:S01]  /*12b00*/  IMAD.MOV.U32 R3, RZ, RZ, R0 ;  /* 0x000000ffff037224 */ /* 0x008fe200078e0000 */
[----:B------:R-:W-:-:S05]  /*12b10*/  SHF.R.S32.HI R0, RZ, 0x1f, R18 ;  /* 0x0000001fff007819 */ /* 0x000fca0000011412 */
[----:B------:R-:W-:Y:S02]  /*12b20*/  IMAD R0, R0, UR4, RZ ;  /* 0x0000000400007c24 */ /* 0x000fe4000f8e02ff */
[----:B------:R-:W-:-:S04]  /*12b30*/  IMAD.WIDE.U32 R2, R18, UR4, R2 ;  /* 0x0000000412027c25 */ /* 0x000fc8000f8e0002 */
[----:B------:R-:W-:Y:S01]  /*12b40*/  IMAD R0, R18, UR5, R0 ;  /* 0x0000000512007c24 */ /* 0x000fe2000f8e0200 */
[----:B------:R-:W-:Y:S02]  /*12b50*/  ULDC.64 UR4, c[0x0][0xa00] ;  /* 0x0002800000047ab9 */ /* 0x000fe40000000a00 */
[----:B------:R-:W-:Y:S01]  /*12b60*/  ISETP.NE.U32.AND P0, PT, RZ, UR4, PT ;  /* 0x00000004ff007c0c */ /* 0x000fe2000bf05070 */
[----:B------:R-:W-:Y:S01]  /*12b70*/  IMAD.IADD R3, R3, 0x1, R0 ;  /* 0x0000000103037824 */ /* 0x000fe200078e0200 */
[----:B------:R-:W-:Y:S02]  /*12b80*/  SHF.R.S32.HI R0, RZ, 0x1f, R19 ;  /* 0x0000001fff007819 */ /* 0x000fe40000011413 */
[----:B------:R-:W-:Y:S01]  /*12b90*/  ISETP.NE.AND.EX P0, PT, RZ, UR5, PT, P0 ;  /* 0x00000005ff007c0c */ /* 0x000fe2000bf05300 */
[----:B------:R-:W-:-:S03]  /*12ba0*/  ULDC.64 UR4, c[0x0][0x2e0] ;  /* 0x0000b80000047ab9 */ /* 0x000fc60000000a00 */
[----:B------:R-:W-:Y:S02]  /*12bb0*/  SEL R4, R0, RZ, !P0 ;  /* 0x000000ff00047207 */ /* 0x000fe40004000000 */
[----:B------:R-:W-:Y:S02]  /*12bc0*/  SEL R0, R19, RZ, !P0 ;  /* 0x000000ff13007207 */ /* 0x000fe40004000000 */
[----:B--2---:R-:W-:Y:S01]  /*12bd0*/  ISETP.NE.AND P0, PT, R7, 0x1, PT ;  /* 0x000000010700780c */ /* 0x004fe20003f05270 */
[----:B------:R-:W-:-:S12]  /*12be0*/  IMAD R4, R4, UR4, RZ ;  /* 0x0000000404047c24 */ /* 0x000fd8000f8e02ff */
[----:B------:R-:W0:Y:S08]  /*12bf0*/  @P0 LDC R5, c[0x0][0x44c] ;  /* 0x00011300ff050b82 */ /* 0x000e300000000800 */
[----:B------:R-:W1:Y:S01]  /*12c00*/  @P0 LDC R6, c[0x0][0x450] ;  /* 0x00011400ff060b82 */ /* 0x000e620000000800 */
[----:B------:R-:W-:-:S04]  /*12c10*/  IMAD.WIDE.U32 R2, R0, UR4, R2 ;  /* 0x0000000400027c25 */ /* 0x000fc8000f8e0002 */
[----:B------:R-:W-:Y:S01]  /*12c20*/  IMAD R0, R0, UR5, R4 ;  /* 0x0000000500007c24 */ /* 0x000fe2000f8e0204 */
[----:B------:R-:W-:-:S03]  /*12c30*/  ULDC.64 UR4, c[0x0][0x2d0] ;  /* 0x0000b40000047ab9 */ /* 0x000fc60000000a00 */
[----:B------:R-:W-:Y:S02]  /*12c40*/  IMAD.IADD R3, R3, 0x1, R0 ;  /* 0x0000000103037824 */ /* 0x000fe400078e0200 */
[----:B----4-:R-:W-:-:S04]  /*12c50*/  IMAD.IADD R0, R8, 0x1, R9 ;  /* 0x0000000108007824 */ /* 0x010fc800078e0209 */
[----:B0-----:R-:W-:-:S04]  /*12c60*/  @P0 IMAD.HI.U32 R5, R0, R5, RZ ;  /* 0x0000000500050227 */ /* 0x001fc800078e00ff */
[----:B------:R-:W-:Y:S01]  /*12c70*/  IMAD.MOV.U32 R4, RZ, RZ, R0 ;  /* 0x000000ffff047224 */ /* 0x000fe200078e0000 */
[----:B-1----:R-:W-:-:S05]  /*12c80*/  @P0 SHF.R.U32.HI R4, RZ, R6, R5 ;  /* 0x00000006ff040219 */ /* 0x002fca0000011605 */
[----:B------:R-:W-:-:S04]  /*12c90*/  IMAD.MOV R5, RZ, RZ, -R4 ;  /* 0x000000ffff057224 */ /* 0x000fc800078e0a04 */
[----:B------:R-:W-:Y:S01]  /*12ca0*/  IMAD R0, R7, R5, R0 ;  /* 0x0000000507007224 */ /* 0x000fe200078e0200 */
[----:B------:R-:W-:Y:S01]  /*12cb0*/  SHF.R.S32.HI R5, RZ, 0x1f, R4 ;  /* 0x0000001fff057819 */ /* 0x000fe20000011404 */
        /* <DEDUP_REMOVED lines=9> */
[----:B------:R-:W-:Y:S02]  /*12d50*/  ISETP.GE.AND P0, PT, R10, UR4, PT ;  /* 0x000000040a007c0c */ /* 0x000fe4000bf06270 */
[----:B------:R0:W5:Y:S01]  /*12d60*/  LDL R10, [R1+0x20] ;  /* 0x00002000010a7983 */ /* 0x0001620000100800 */
[----:B------:R-:W1:Y:S01]  /*12d70*/  S2R R5, SR_TID.X ;  /* 0x0000000000057919 */ /* 0x000e620000002100 */
[----:B------:R-:W-:Y:S01]  /*12d80*/  IMAD R0, R0, UR5, R4 ;  /* 0x0000000500007c24 */ /* 0x000fe2000f8e0204 */
[----:B------:R-:W-:-:S03]  /*12d90*/  LEA R4, P3, R2, UR6, 0x1 ;  /* 0x0000000602047c11 */ /* 0x000fc6000f8608ff */
[----:B------:R-:W-:Y:S01]  /*12da0*/  IMAD.IADD R0, R3, 0x1, R0 ;  /* 0x0000000103007824 */ /* 0x000fe200078e0200 */
[----:B------:R-:W-:-:S04]  /*12db0*/  ISETP.GE.AND P1, PT, R11, UR4, PT ;  /* 0x000000040b007c0c */ /* 0x000fc8000bf26270 */
[----:B------:R-:W-:Y:S01]  /*12dc0*/  LEA.HI.X R3, R2, UR7, R0, 0x1, P3 ;  /* 0x0000000702037c11 */ /* 0x000fe200098f0c00 */
[----:B-1----:R-:W-:-:S05]  /*12dd0*/  IMAD.SHL.U32 R8, R5, 0x8, RZ ;  /* 0x0000000805087824 */ /* 0x002fca00078e00ff */
[----:B------:R-:W-:-:S04]  /*12de0*/  LOP3.LUT R8, R8, 0x38, RZ, 0xc0, !PT ;  /* 0x0000003808087812 */ /* 0x000fc800078ec0ff */
[----:B------:R-:W-:Y:S01]  /*12df0*/  ISETP.GE.AND P2, PT, R8, UR4, PT ;  /* 0x0000000408007c0c */ /* 0x000fe2000bf46270 */
[----:B------:R-:W-:-:S03]  /*12e00*/  UMOV UR4, 0xffffffff ;  /* 0xffffffff00047882 */ /* 0x000fc60000000000 */
[----:B0-----:R-:W-:Y:S09]  /*12e10*/  BRA.DIV UR4, `(.L_x_1484) ;  /* 0x0000004604787947 */ /* 0x001ff2000b800000 */
[----:B------:R-:W0:Y:S01]  /*12e20*/  S2R R5, SR_TID.X ;  /* 0x0000000000057919 */ /* 0x000e220000002100 */
[----:B------:R-:W2:Y:S01]  /*12e30*/  LDL.LU R8, [R1+0x2c] ;  /* 0x00002c0001087983 */ /* 0x000ea20000300800 */
[----:B0-----:R-:W-:-:S04]  /*12e40*/  LOP3.LUT R5, R5, 0x7f, RZ, 0xc0, !PT ;  /* 0x0000007f05057812 */ /* 0x001fc800078ec0ff */
[----:B------:R-:W-:Y:S02]  /*12e50*/  SHF.R.U32.HI R6, RZ, 0x3, R5 ;  /* 0x00000003ff067819 */ /* 0x000fe40000011605 */
[----:B------:R-:W3:Y:S04]  /*12e60*/  LDL.LU R5, [R1+0x30] ;  /* 0x0000300001057983 */ /* 0x000ee80000300800 */
[----:B------:R-:W-:Y:S01]  /*12e70*/  SHFL.IDX PT, R9, R3, 0x1, 0x181f ;  /* 0x00381f0003097f89 */ /* 0x000fe200000e0000 */
[----:B------:R-:W-:Y:S01]  /*12e80*/  ULDC.64 UR4, c[0x0][0x208] ;  /* 0x0000820000047ab9 */ /* 0x000fe20000000a00 */
[----:B--2---:R-:W-:Y:S02]  /*12e90*/  IMAD.IADD R0, R6, 0x1, R8 ;  /* 0x0000000106007824 */ /* 0x004fe400078e0208 */
[----:B------:R-:W0:Y:S01]  /*12ea0*/  S2R R6, SR_TID.X ;  /* 0x0000000000067919 */ /* 0x000e220000002100 */
[----:B---3--:R-:W-:-:S02]  /*12eb0*/  IMAD R2, R5, R7, RZ ;  /* 0x0000000705027224 */ /* 0x008fc400078e02ff */
[----:B------:R-:W1:Y:S01]  /*12ec0*/  SHFL.IDX PT, R7, R4, RZ, 0x181f ;  /* 0x00181fff04077589 */ /* 0x000e6200000e0000 */
[----:B0-----:R-:W-:-:S03]  /*12ed0*/  IMAD.SHL.U32 R11, R6, 0x8, RZ ;  /* 0x00000008060b7824 */ /* 0x001fc600078e00ff */
[----:B------:R-:W0:Y:S01]  /*12ee0*/  SHFL.IDX PT, R6, R3, RZ, 0x181f ;  /* 0x00181fff03067589 */ /* 0x000e2200000e0000 */
[C---:B------:R-:W-:Y:S01]  /*12ef0*/  VIADD R5, R0.reuse, 0x10 ;  /* 0x0000001000057836 */ /* 0x040fe20000000000 */
[----:B------:R-:W-:-:S04]  /*12f00*/  ISETP.GE.AND P4, PT, R0, R2, PT ;  /* 0x000000020000720c */ /* 0x000fc80003f86270 */
[----:B------:R-:W-:Y:S02]  /*12f10*/  ISETP.GE.AND P3, PT, R5, R2, PT ;  /* 0x000000020500720c */ /* 0x000fe40003f66270 */
[----:B------:R-:W2:Y:S01]  /*12f20*/  SHFL.IDX PT, R5, R4, 0x1, 0x181f ;  /* 0x00381f0004057f89 */ /* 0x000ea200000e0000 */
[----:B------:R-:W-:-:S06]  /*12f30*/  LOP3.LUT R11, R11, 0x38, RZ, 0xc0, !PT ;  /* 0x000000380b0b7812 */ /* 0x000fcc00078ec0ff */
[----:B-1----:R-:W-:-:S05]  /*12f40*/  @!P4 LEA R7, P5, R11, R7, 0x1 ;  /* 0x000000070b07c211 */ /* 0x002fca00078a08ff */
[----:B0-----:R-:W-:-:S05]  /*12f50*/  @!P4 IMAD.X R6, RZ, RZ, R6, P5 ;  /* 0x000000ffff06c224 */ /* 0x001fca00028e0606 */
[----:B------:R-:W-:-:S04]  /*12f60*/  @!P4 LOP3.LUT R7, R7, R6, RZ, 0x3c, !PT ;  /* 0x000000060707c212 */ /* 0x000fc800078e3cff */
[----:B------:R-:W-:Y:S02]  /*12f70*/  @!P4 LOP3.LUT R6, R7, R6, RZ, 0x3c, !PT ;  /* 0x000000060706c212 */ /* 0x000fe400078e3cff */
[----:B--2---:R-:W-:Y:S02]  /*12f80*/  @!P3 LEA R8, P5, R11, R5, 0x1 ;  /* 0x000000050b08b211 */ /* 0x004fe400078a08ff */
[----:B------:R-:W-:-:S03]  /*12f90*/  @!P4 LOP3.LUT R7, R7, R6, RZ, 0x3c, !PT ;  /* 0x000000060707c212 */ /* 0x000fc600078e3cff */
[----:B------:R-:W-:Y:S02]  /*12fa0*/  @!P3 IMAD.X R5, RZ, RZ, R9, P5 ;  /* 0x000000ffff05b224 */ /* 0x000fe400028e0609 */
[----:B-----5:R-:W-:Y:S04]  /*12fb0*/  @!P4 LDGSTS.E.BYPASS.LTC128B.128 [R10+0xc400], desc[UR4][R6.64], !P2 ;  /* 0x0c400000060acfae */ /* 0x020fe8000d101d44 */
[----:B------:R-:W-:Y:S04]  /*12fc0*/  @!P4 LDGSTS.E.BYPASS.LTC128B.128 [R10+0x10400], desc[UR4][R6.64+0x80], !P1 ;  /* 0x10400080060acfae */ /* 0x000fe8000c901d44 */
[----:B------:R0:W-:Y:S02]  /*12fd0*/  @!P4 LDGSTS.E.BYPASS.LTC128B.128 [R10+0x14400], desc[UR4][R6.64+0x100], !P0 ;  /* 0x14400100060acfae */ /* 0x0001e4000c101d44 */
[----:B0-----:R-:W-:-:S02]  /*12fe0*/  @!P3 IMAD.MOV.U32 R6, RZ, RZ, R8 ;  /* 0x000000ffff06b224 */ /* 0x001fc400078e0008 */
[----:B------:R-:W-:Y:S02]  /*12ff0*/  @!P3 IMAD.MOV.U32 R7, RZ, RZ, R5 ;  /* 0x000000ffff07b224 */ /* 0x000fe400078e0005 */
[----:B------:R-:W-:-:S03]  /*13000*/  VIADD R5, R0, 0x20 ;  /* 0x0000002000057836 */ /* 0x000fc60000000000 */
[----:B------:R-:W-:Y:S04]  /*13010*/  @!P3 LDGSTS.E.BYPASS.LTC128B.128 [R10+0xcc00], desc[UR4][R6.64], !P2 ;  /* 0x0cc00000060abfae */ /* 0x000fe8000d101d44 */
[----:B------:R-:W-:Y:S04]  /*13020*/  @!P3 LDGSTS.E.BYPASS.LTC128B.128 [R10+0x10c00], desc[UR4][R6.64+0x80], !P1 ;  /* 0x10c00080060abfae */ /* 0x000fe8000c901d44 */
[----:B------:R0:W-:Y:S01]  /*13030*/  @!P3 LDGSTS.E.BYPASS.LTC128B.128 [R10+0x14c00], desc[UR4][R6.64+0x100], !P0 ;  /* 0x14c00100060abfae */ /* 0x0001e2000c101d44 */
[----:B------:R-:W-:-:S03]  /*13040*/  ISETP.GE.AND P3, PT, R5, R2, PT ;  /* 0x000000020500720c */ /* 0x000fc60003f66270 */
[----:B------:R-:W1:Y:S04]  /*13050*/  SHFL.IDX PT, R5, R4, 0x2, 0x181f ;  /* 0x00581f0004057f89 */ /* 0x000e6800000e0000 */
[----:B------:R-:W0:Y:S06]  /*13060*/  SHFL.IDX PT, R8, R3, 0x2, 0x181f ;  /* 0x00581f0003087f89 */ /* 0x000e2c00000e0000 */
        /* <DEDUP_REMOVED lines=43> */
[----:B-1----:R-:W1:Y:S01]  /*13320*/  SHFL.IDX PT, R6, R3, 0x6, 0x181f ;  /* 0x00d81f0003067f89 */ /* 0x002e6200000e0000 */
[----:B0-----:R-:W-:-:S03]  /*13330*/  @!P4 LEA R5, P3, R11, R5, 0x1 ;  /* 0x000000050b05c211 */ /* 0x001fc600078608ff */
[----:B------:R-:W0:Y:S04]  /*13340*/  SHFL.IDX PT, R3, R3, 0x7, 0x181f ;  /* 0x00f81f0003037f89 */ /* 0x000e2800000e0000 */
[----:B------:R-:W2:Y:S01]  /*13350*/  SHFL.IDX PT, R4, R4, 0x7, 0x181f ;  /* 0x00f81f0004047f89 */ /* 0x000ea200000e0000 */
[----:B-1----:R-:W-:-:S04]  /*13360*/  @!P4 IMAD.X R6, RZ, RZ, R6, P3 ;  /* 0x000000ffff06c224 */ /* 0x002fc800018e0606 */
[----:B------:R-:W-:Y:S02]  /*13370*/  @!P4 IMAD.MOV.U32 R7, RZ, RZ, R6 ;  /* 0x000000ffff07c224 */ /* 0x000fe400078e0006 */
[----:B------:R-:W-:-:S05]  /*13380*/  @!P4 IMAD.MOV.U32 R6, RZ, RZ, R5 ;  /* 0x000000ffff06c224 */ /* 0x000fca00078e0005 */
[----:B------:R1:W-:Y:S04]  /*13390*/  @!P4 LDGSTS.E.BYPASS.LTC128B.128 [R10+0xf400], desc[UR4][R6.64], !P2 ;  /* 0x0f400000060acfae */ /* 0x0003e8000d101d44 */
[----:B------:R1:W-:Y:S04]  /*133a0*/  @!P4 LDGSTS.E.BYPASS.LTC128B.128 [R10+0x13400], desc[UR4][R6.64+0x80], !P1 ;  /* 0x13400080060acfae */ /* 0x0003e8000c901d44 */
[----:B0-2---:R1:W-:Y:S02]  /*133b0*/  @!P4 LDGSTS.E.BYPASS.LTC128B.128 [R10+0x17400], desc[UR4][R6.64+0x100], !P0 ;  /* 0x17400100060acfae */ /* 0x0053e4000c101d44 */
.L_x_1603:
[----:B------:R-:W-:Y:S01]  /*133c0*/  VIADD R0, R0, 0x70 ;  /* 0x0000007000007836 */ /* 0x000fe20000000000 */
[----:B------:R-:W-:Y:S04]  /*133d0*/  BSSY B0, `(.L_x_1485) ;  /* 0x000000f000007945 */ /* 0x000fe80003800000 */
[----:B------:R-:W-:-:S13]  /*133e0*/  ISETP.GE.AND P3, PT, R0, R2, PT ;  /* 0x000000020000720c */ /* 0x000fda0003f66270 */
[----:B------:R-:W-:Y:S05]  /*133f0*/  @P3 BRA `(.L_x_1486) ;  /* 0x0000000000303947 */ /* 0x000fea0003800000 */
[----:B------:R-:W0:Y:S01]  /*13400*/  S2R R5, SR_TID.X ;  /* 0x0000000000057919 */ /* 0x000e220000002100 */
[----:B------:R-:W-:Y:S01]  /*13410*/  ULDC.64 UR4, c[0x0][0x208] ;  /* 0x0000820000047ab9 */ /* 0x000fe20000000a00 */
[----:B0-----:R-:W-:-:S05]  /*13420*/  IMAD.SHL.U32 R5, R5, 0x8, RZ ;  /* 0x0000000805057824 */ /* 0x001fca00078e00ff */
        /* <DEDUP_REMOVED lines=9> */
.L_x_1486:
[----:B------:R-:W-:Y:S05]  /*134c0*/  BSYNC B0 ;  /* 0x0000000000007941 */ /* 0x000fea0003800000 */
.L_x_1485:
[----:B01----:R-:W2:Y:S01]  /*134d0*/  LDL R10, [R1] ;  /* 0x00000000010a7983 */ /* 0x003ea20000100800 */
[----:B------:R-:W-:Y:S01]  /*134e0*/  PLOP3.LUT P0, PT, PT, PT, PT, 0x80, 0x0 ;  /* 0x000000000000781c */ /* 0x000fe20003f0f070 */
[----:B------:R-:W-:Y:S01]  /*134f0*/  NOP ;  /* 0x0000000000007918 */ /* 0x000fe20000000000 */
[----:B--2---:R-:W-:-:S11]  /*13500*/  VIADD R10, R10, 0x2a800 ;  /* 0x0002a8000a0a7836 */ /* 0x004fd60000000000 */
.L_x_1487:
[----:B------:R-:W2:Y:S01]  /*13510*/  LDL R2, [R1] ;  /* 0x0000000001027983 */ /* 0x000ea20000100800 */
        /* <DEDUP_REMOVED lines=18> */
.L_x_1604:
[----:B------:R-:W-:Y:S05]  /*13640*/  BSYNC B0 ;  /* 0x0000000000007941 */ /* 0x000fea0003800000 */
.L_x_1488:
[----:B------:R-:W2:Y:S04]  /*13650*/  LDL R3, [R1+0x28] ;  /* 0x0000280001037983 */ /* 0x000ea80000100800 */
[----:B0-----:R-:W3:Y:S01]  /*13660*/  LDL R2, [R1+0x24] ;  /* 0x0000240001027983 */ /* 0x001ee20000100800 */
[----:B------:R-:W-:Y:S01]  /*13670*/  BSSY B0, `(.L_x_1490) ;  /* 0x0000223000007945 */ /* 0x000fe20003800000 */
[----:B--2---:R-:W-:-:S05]  /*13680*/  VIADD R0, R3, 0xfffffffe ;  /* 0xfffffffe03007836 */ /* 0x004fca0000000000 */
[----:B---3--:R-:W-:-:S13]  /*13690*/  ISETP.GE.AND P0, PT, R0, R2, PT ;  /* 0x000000020000720c */ /* 0x008fda0003f06270 */
[----:B------:R-:W-:Y:S05]  /*136a0*/  @!P0 BRA `(.L_x_1491) ;  /* 0x00000020007c8947 */ /* 0x000fea0003800000 */
[----:B------:R-:W-:Y:S01]  /*136b0*/  LOP3.LUT R8, RZ, R2, RZ, 0x33, !PT ;  /* 0x00000002ff087212 */ /* 0x000fe200078e33ff */
[----:B------:R-:W-:Y:S01]  /*136c0*/  IMAD.MOV R2, RZ, RZ, -R3 ;  /* 0x000000ffff027224 */ /* 0x000fe200078e0a03 */
[----:B------:R-:W-:Y:S04]  /*136d0*/  BSSY B2, `(.L_x_1492) ;  /* 0x00000b9000027945 */ /* 0x000fe80003800000 */
[----:B------:R-:W-:-:S05]  /*136e0*/  VIADDMNMX R8, R2, 0x1, R8, !PT ;  /* 0x0000000102087846 */ /* 0x000fca0007800108 */
[----:B------:R-:W-:-:S05]  /*136f0*/  IMAD.IADD R2, R3, 0x1, R8 ;  /* 0x0000000103027824 */ /* 0x000fca00078e0208 */
[----:B------:R-:W-:-:S04]  /*13700*/  LOP3.LUT R2, R2, 0x1, RZ, 0xc0, !PT ;  /* 0x0000000102027812 */ /* 0x000fc800078ec0ff */
[----:B------:R-:W-:-:S13]  /*13710*/  ISETP.NE.U32.AND P0, PT, R2, 0x1, PT ;  /* 0x000000010200780c */ /* 0x000fda0003f05070 */
[----:B------:R-:W-:Y:S05]  /*13720*/  @P0 BRA `(.L_x_1493) ;  /* 0x0000000800cc0947 */ /* 0x000fea0003800000 */
[----:B------:R-:W2:Y:S04]  /*13730*/  LDL R5, [R1+0x18] ;  /* 0x0000180001057983 */ /* 0x000ea80000100800 */
[----:B------:R-:W3:Y:S04]  /*13740*/  LDL R4, [R1+0x4] ;  /* 0x0000040001047983 */ /* 0x000ee80000100800 */
[----:B------:R-:W4:Y:S01]  /*13750*/  LDL R3, [R1+0x10] ;  /* 0x0000100001037983 */ /* 0x000f220000100800 */
[----:B------:R-:W-:Y:S01]  /*13760*/  BSSY B1, `(.L_x_1494) ;  /* 0x00000ab000017945 */ /* 0x000fe20003800000 */
[----:B--2---:R-:W-:Y:S01]  /*13770*/  LOP3.LUT P1, RZ, R5, 0x1, RZ, 0xc0, !PT ;  /* 0x0000000105ff7812 */ /* 0x004fe2000782c0ff */
[----:B---3--:R-:W-:-:S05]  /*13780*/  VIADD R7, R4, 0x1 ;  /* 0x0000000104077836 */ /* 0x008fca0000000000 */
[----:B------:R-:W-:-:S04]  /*13790*/  ISETP.NE.AND P0, PT, R7, 0x2, PT ;  /* 0x000000020700780c */ /* 0x000fc80003f05270 */
[----:B------:R-:W-:Y:S02]  /*137a0*/  SEL R9, RZ, 0x1, P0 ;  /* 0x00000001ff097807 */ /* 0x000fe40000000000 */
[----:B------:R-:W-:Y:S02]  /*137b0*/  SEL R7, R7, RZ, P0 ;  /* 0x000000ff07077207 */ /* 0x000fe40000000000 */
[----:B----4-:R-:W-:Y:S01]  /*137c0*/  LOP3.LUT R9, R3, R9, RZ, 0x3c, !PT ;  /* 0x0000000903097212 */ /* 0x010fe200078e3cff */
[----:B------:R-:W-:Y:S06]  /*137d0*/  @!P1 BRA `(.L_x_1495) ;  /* 0x00000008008c9947 */ /* 0x000fec0003800000 */
[----:B------:R-:W-:Y:S01]  /*137e0*/  ULDC.64 UR4, c[0x0][0x418] ;  /* 0x0001060000047ab9 */ /* 0x000fe20000000a00 */
[----:B------:R-:W-:Y:S01]  /*137f0*/  IMAD.MOV.U32 R4, RZ, RZ, R17 ;  /* 0x000000ffff047224 */ /* 0x000fe200078e0011 */
[----:B------:R-:W-:-:S04]  /*13800*/  ISETP.NE.U32.AND P0, PT, RZ, UR4, PT ;  /* 0x00000004ff007c0c */ /* 0x000fc8000bf05070 */
[----:B------:R-:W-:-:S13]  /*13810*/  ISETP.NE.AND.EX P0, PT, RZ, UR5, PT, P0 ;  /* 0x00000005ff007c0c */ /* 0x000fda000bf05300 */
[----:B------:R-:W-:Y:S05]  /*13820*/  @!P0 BRA `(.L_x_1496) ;  /* 0x0000000000508947 */ /* 0x000fea0003800000 */
[----:B------:R-:W2:Y:S01]  /*13830*/  LDL R11, [R1+0x1c] ;  /* 0x00001c00010b7983 */ /* 0x000ea20000100800 */
[----:B------:R-:W0:Y:S01]  /*13840*/  LDC R5, c[0x0][0x43c] ;  /* 0x00010f00ff057b82 */ /* 0x000e220000000800 */
[----:B------:R-:W-:Y:S02]  /*13850*/  ULDC.64 UR6, c[0x0][0x428] ;  /* 0x00010a0000067ab9 */ /* 0x000fe40000000a00 */
[----:B------:R-:W3:Y:S01]  /*13860*/  LDL R6, [R1+0xc] ;  /* 0x00000c0001067983 */ /* 0x000ee20000100800 */
        /* <DEDUP_REMOVED lines=16> */
.L_x_1496:
[----:B------:R-:W2:Y:S01]  /*13970*/  LDL R2, [R1] ;  /* 0x0000000001027983 */ /* 0x000ea20000100800 */
[----:B------:R-:W-:Y:S01]  /*13980*/  BSSY B3, `(.L_x_1497) ;  /* 0x0000005000037945 */ /* 0x000fe20003800000 */
[----:B--2---:R-:W-:Y:S01]  /*13990*/  IMAD R3, R7, 0x8, R2 ;  /* 0x0000000807037824 */ /* 0x004fe200078e0202 */
[----:B------:R-:W-:-:S04]  /*139a0*/  SHF.L.U32 R2, R9, 0x1f, RZ ;  /* 0x0000001f09027819 */ /* 0x000fc800000006ff */
[----:B------:R-:W1:Y:S02]  /*139b0*/  SYNCS.PHASECHK.TRANS64.TRYWAIT P0, [R3+URZ+0x2a840], R2 ;  /* 0x02a84002030075a7 */ /* 0x000e64000800017f */
[----:B-1----:R-:W-:Y:S05]  /*139c0*/  @!P0 BRA `(.L_x_1498) ;  /* 0x00000044009c8947 */ /* 0x002fea0003800000 */
.L_x_1605:
[----:B------:R-:W-:Y:S05]  /*139d0*/  BSYNC B3 ;  /* 0x0000000000037941 */ /* 0x000fea0003800000 */
.L_x_1497:
        /* <DEDUP_REMOVED lines=12> */
.L_x_1500:
[----:B------:R-:W-:Y:S05]  /*13aa0*/  BSYNC B3 ;  /* 0x0000000000037941 */ /* 0x000fea0003800000 */
.L_x_1499:
[----:B------:R-:W2:Y:S04]  /*13ab0*/  LDL R5, [R1] ;  /* 0x0000000001057983 */ /* 0x000ea80000100800 */
        /* <DEDUP_REMOVED lines=10> */
[----:B---3--:R-:W-:Y:S02]  /*13b60*/  IMAD R2, R0, 0x60, R2 ;  /* 0x0000006000027824 */ /* 0x008fe400078e0202 */
[----:B------:R-:W-:-:S08]  /*13b70*/  VIADD R5, R6, 0x18400 ;  /* 0x0001840006057836 */ /* 0x000fd00000000000 */
.L_x_1501:
        /* <DEDUP_REMOVED lines=16> */
.L_x_1502:
        /* <DEDUP_REMOVED lines=15> */
.L_x_1503:
        /* <DEDUP_REMOVED lines=17> */
.L_x_1606:
[----:B------:R-:W-:Y:S05]  /*13e80*/  BSYNC B3 ;  /* 0x0000000000037941 */ /* 0x000fea0003800000 */
.L_x_1504:
[----:B------:R1:W5:Y:S01]  /*13e90*/  LDL R15, [R1+0x4] ;  /* 0x00000400010f7983 */ /* 0x0003620000100800 */
[----:B------:R-:W-:Y:S01]  /*13ea0*/  BSSY B3, `(.L_x_1506) ;  /* 0x000000d000037945 */ /* 0x000fe20003800000 */
[----:B------:R-:W-:Y:S02]  /*13eb0*/  IMAD.MOV.U32 R12, RZ, RZ, 0x0 ;  /* 0x00000000ff0c7424 */ /* 0x000fe400078e00ff */
[----:B------:R-:W-:Y:S01]  /*13ec0*/  IMAD.MOV.U32 R13, RZ, RZ, 0x14f00000 ;  /* 0x14f00000ff0d7424 */ /* 0x000fe200078e00ff */
[----:B------:R-:W-:Y:S06]  /*13ed0*/  @P1 BRA `(.L_x_1507) ;  /* 0x0000000000241947 */ /* 0x000fec0003800000 */
[----:B------:R-:W2:Y:S01]  /*13ee0*/  LDL R6, [R1] ;  /* 0x0000000001067983 */ /* 0x000ea20000100800 */
[----:B------:R-:W3:Y:S01]  /*13ef0*/  S2R R5, SR_TID.X ;  /* 0x0000000000057919 */ /* 0x000ee20000002100 */
[----:B0-----:R-:W-:Y:S01]  /*13f00*/  IMAD.MOV.U32 R3, RZ, RZ, 0x6000 ;  /* 0x00006000ff037424 */ /* 0x001fe200078e00ff */
[----:B---3--:R-:W-:-:S04]  /*13f10*/  LOP3.LUT R5, R5, 0x1f, RZ, 0xc0, !PT ;  /* 0x0000001f05057812 */ /* 0x008fc800078ec0ff */
[----:B------:R-:W-:Y:S01]  /*13f20*/  ISETP.NE.AND P0, PT, R5, RZ, PT ;  /* 0x000000ff0500720c */ /* 0x000fe20003f05270 */
[----:B--2--5:R-:W-:-:S04]  /*13f30*/  IMAD R2, R15, 0x8, R6 ;  /* 0x000000080f027824 */ /* 0x024fc800078e0206 */
[----:B------:R2:W-:Y:S08]  /*13f40*/  SYNCS.ARRIVE.TRANS64 RZ, [R2+URZ+0x2a850], R3 ;  /* 0x02a8500302ff79a7 */ /* 0x0005f0000800003f */
[----:B------:R-:W-:Y:S05]  /*13f50*/  @!P0 BRA `(.L_x_1507) ;  /* 0x0000000000048947 */ /* 0x000fea0003800000 */
[----:B------:R-:W-:Y:S01]  /*13f60*/  BPT.TRAP 0x1 ;  /* 0x000000040000795c */ /* 0x000fe20000300000 */
.L_x_1507:
[----:B------:R-:W-:Y:S05]  /*13f70*/  BSYNC B3 ;  /* 0x0000000000037941 */ /* 0x000fea0003800000 */
.L_x_1506:
[----:B0-2---:R-:W2:Y:S04]  /*13f80*/  LDL R2, [R1] ;  /* 0x0000000001027983 */ /* 0x005ea80000100800 */
[----:B------:R-:W3:Y:S04]  /*13f90*/  LDL R6, [R1+0x14] ;  /* 0x0000140001067983 */ /* 0x000ee80000100800 */
[----:B------:R-:W3:Y:S01]  /*13fa0*/  LDL.LU R3, [R1+0x8] ;  /* 0x0000080001037983 */ /* 0x000ee20000300800 */
[----:B------:R-:W-:Y:S01]  /*13fb0*/  R2UR UR10, R11 ;  /* 0x000000000b0a72ca */ /* 0x000fe200000e0000 */
[----:B------:R-:W-:Y:S01]  /*13fc0*/  UIADD3 UR4, UP0, UR36, 0x470, URZ ;  /* 0x0000047024047890 */ /* 0x000fe2000ff1e03f */
[----:B------:R-:W-:-:S02]  /*13fd0*/  R2UR UR6, R12 ;  /* 0x000000000c0672ca */ /* 0x000fc400000e0000 */
[----:B------:R-:W-:Y:S01]  /*13fe0*/  R2UR UR7, R13 ;  /* 0x000000000d0772ca */ /* 0x000fe200000e0000 */
[----:B------:R-:W-:Y:S01]  /*13ff0*/  UIADD3.X UR5, URZ, UR37, URZ, UP0, !UPT ;  /* 0x000000253f057290 */ /* 0x000fe200087fe43f */
[----:B------:R-:W-:Y:S01]  /*14000*/  PLOP3.LUT P0, PT, PT, PT, PT, 0x80, 0x0 ;  /* 0x000000000000781c */ /* 0x000fe20003f0f070 */
[C-C-:B--2--5:R-:W-:Y:S02]  /*14010*/  IMAD R5, R15.reuse, 0x8, R2.reuse ;  /* 0x000000080f057824 */ /* 0x164fe400078e0202 */
[----:B------:R-:W-:Y:S02]  /*14020*/  IMAD R2, R15, 0x6000, R2 ;  /* 0x000060000f027824 */ /* 0x000fe400078e0202 */
[----:B------:R-:W-:Y:S02]  /*14030*/  VIADD R5, R5, 0x2a850 ;  /* 0x0002a85005057836 */ /* 0x000fe40000000000 */
[----:B---3--:R-:W-:Y:S02]  /*14040*/  IMAD R3, R3, 0x60, R6 ;  /* 0x0000006003037824 */ /* 0x008fe400078e0206 */
[----:B------:R-:W-:-:S07]  /*14050*/  VIADD R6, R2, 0x400 ;  /* 0x0000040002067836 */ /* 0x000fce0000000000 */
.L_x_1508:
        /* <DEDUP_REMOVED lines=15> */
.L_x_1509:
        /* <DEDUP_REMOVED lines=12> */
.L_x_1495:
[----:B------:R-:W-:Y:S05]  /*14210*/  BSYNC B1 ;  /* 0x0000000000017941 */ /* 0x000fea0003800000 */
.L_x_1494:
[----:B0-----:R-:W2:Y:S04]  /*14220*/  LDL R0, [R1+0x28] ;  /* 0x0000280001007983 */ /* 0x001ea80000100800 */
[----:B------:R0:W-:Y:S04]  /*14230*/  STL [R1+0x4], R7 ;  /* 0x0000040701007387 */ /* 0x0001e80000100800 */
[----:B------:R0:W-:Y:S02]  /*14240*/  STL [R1+0x10], R9 ;  /* 0x0000100901007387 */ /* 0x0001e40000100800 */
[----:B0-2---:R-:W-:-:S07]  /*14250*/  VIADD R0, R0, 0xfffffffd ;  /* 0xfffffffd00007836 */ /* 0x005fce0000000000 */
.L_x_1493:
[----:B------:R-:W-:Y:S05]  /*14260*/  BSYNC B2 ;  /* 0x0000000000027941 */ /* 0x000fea0003800000 */
.L_x_1492:
[----:B------:R-:W2:Y:S01]  /*14270*/  LDL.LU R2, [R1+0x28] ;  /* 0x0000280001027983 */ /* 0x000ea20000300800 */
[----:B------:R-:W-:Y:S01]  /*14280*/  VIADD R8, R8, 0xfffffffe ;  /* 0xfffffffe08087836 */ /* 0x000fe20000000000 */
[----:B--2---:R-:W-:-:S04]  /*14290*/  LOP3.LUT R2, RZ, R2, RZ, 0x33, !PT ;  /* 0x00000002ff027212 */ /* 0x004fc800078e33ff */
[----:B------:R-:W-:-:S13]  /*142a0*/  ISETP.NE.AND P0, PT, R8, R2, PT ;  /* 0x000000020800720c */ /* 0x000fda0003f05270 */
[----:B------:R-:W-:Y:S05]  /*142b0*/  @!P0 BRA `(.L_x_1491) ;  /* 0x0000001400788947 */ /* 0x000fea0003800000 */
[----:B------:R-:W-:-:S07]  /*142c0*/  IMAD.MOV.U32 R9, RZ, RZ, R17 ;  /* 0x000000ffff097224 */ /* 0x000fce00078e0011 */
.L_x_1542:
[----:B--2---:R-:W2:Y:S04]  /*142d0*/  LDL R4, [R1+0x18] ;  /* 0x0000180001047983 */ /* 0x004ea80000100800 */
[----:B---3--:R-:W3:Y:S04]  /*142e0*/  LDL R3, [R1+0x4] ;  /* 0x0000040001037983 */ /* 0x008ee80000100800 */
[----:B------:R-:W4:Y:S01]  /*142f0*/  LDL R2, [R1+0x10] ;  /* 0x0000100001027983 */ /* 0x000f220000100800 */
[----:B------:R-:W-:Y:S05]  /*14300*/  YIELD ;  /* 0x0000000000007946 */ /* 0x000fea0003800000 */
[----:B------:R-:W-:Y:S01]  /*14310*/  BSSY B1, `(.L_x_1510) ;  /* 0x00000a8000017945 */ /* 0x000fe20003800000 */
[----:B--2---:R-:W-:Y:S01]  /*14320*/  LOP3.LUT P1, RZ, R4, 0x1, RZ, 0xc0, !PT ;  /* 0x0000000104ff7812 */ /* 0x004fe2000782c0ff */
[----:B---3--:R-:W-:-:S05]  /*14330*/  VIADD R4, R3, 0x1 ;  /* 0x0000000103047836 */ /* 0x008fca0000000000 */
[----:B------:R-:W-:-:S04]  /*14340*/  ISETP.NE.AND P0, PT, R4, 0x2, PT ;  /* 0x000000020400780c */ /* 0x000fc80003f05270 */
[----:B------:R-:W-:Y:S02]  /*14350*/  SEL R5, RZ, 0x1, P0 ;  /* 0x00000001ff057807 */ /* 0x000fe40000000000 */
[----:B------:R-:W-:Y:S02]  /*14360*/  SEL R4, R4, RZ, P0 ;  /* 0x000000ff04047207 */ /* 0x000fe40000000000 */
[----:B----4-:R-:W-:Y:S01]  /*14370*/  LOP3.LUT R5, R2, R5, RZ, 0x3c, !PT ;  /* 0x0000000502057212 */ /* 0x010fe200078e3cff */
[----:B0-----:R-:W-:Y:S06]  /*14380*/  @!P1 BRA `(.L_x_1511) ;  /* 0x0000000800809947 */ /* 0x001fec0003800000 */
        /* <DEDUP_REMOVED lines=20> */
[----:B------:R-:W-:-:S04]  /*144d0*/  IMAD.WIDE.U32 R2, R11, UR6, R2 ;  /* 0x000000060b027c25 */ /* 0x000fc8000f8e0002 */
[----:B------:R-:W-:Y:S01]  /*144e0*/  IMAD.IADD R3, R6, 0x1, R3 ;  /* 0x0000000106037824 */ /* 0x000fe200078e0203 */
[----:B------:R-:W-:-:S04]  /*144f0*/  LEA R6, P0, R2, UR4, 0x2 ;  /* 0x0000000402067c11 */ /* 0x000fc8000f8010ff */
[----:B------:R-:W-:-:S05]  /*14500*/  LEA.HI.X R7, R2, UR5, R3, 0x2, P0 ;  /* 0x0000000502077c11 */ /* 0x000fca00080f1403 */
[----:B------:R0:W5:Y:S04]  /*14510*/  LDG.E R9, desc[UR8][R6.64] ;  /* 0x0000000806097981 */ /* 0x000168000c1e1900 */
.L_x_1512:
[----:B------:R-:W2:Y:S01]  /*14520*/  LDL R2, [R1] ;  /* 0x0000000001027983 */ /* 0x000ea20000100800 */
[----:B------:R-:W-:Y:S01]  /*14530*/  BSSY B2, `(.L_x_1513) ;  /* 0x0000005000027945 */ /* 0x000fe20003800000 */
[----:B--2---:R-:W-:Y:S01]  /*14540*/  IMAD R3, R4, 0x8, R2 ;  /* 0x0000000804037824 */ /* 0x004fe200078e0202 */
[----:B------:R-:W-:-:S04]  /*14550*/  SHF.L.U32 R2, R5, 0x1f, RZ ;  /* 0x0000001f05027819 */ /* 0x000fc800000006ff */
[----:B------:R-:W2:Y:S02]  /*14560*/  SYNCS.PHASECHK.TRANS64.TRYWAIT P0, [R3+URZ+0x2a840], R2 ;  /* 0x02a84002030075a7 */ /* 0x000ea4000800017f */
[----:B--2---:R-:W-:Y:S05]  /*14570*/  @!P0 BRA `(.L_x_1514) ;  /* 0x0000003800d88947 */ /* 0x004fea0003800000 */
.L_x_1607:
[----:B------:R-:W-:Y:S05]  /*14580*/  BSYNC B2 ;  /* 0x0000000000027941 */ /* 0x000fea0003800000 */
.L_x_1513:
[----:B0-----:R-:W0:Y:S01]  /*14590*/  S2R R6, SR_TID.X ;  /* 0x0000000000067919 */ /* 0x001e220000002100 */
        /* <DEDUP_REMOVED lines=11> */
.L_x_1516:
[----:B------:R-:W-:Y:S05]  /*14650*/  BSYNC B2 ;  /* 0x0000000000027941 */ /* 0x000fea0003800000 */
.L_x_1515:
[----:B------:R-:W3:Y:S04]  /*14660*/  LDL R6, [R1] ;  /* 0x0000000001067983 */ /* 0x000ee80000100800 */
[----:B--2---:R-:W2:Y:S01]  /*14670*/  LDL R2, [R1+0x14] ;  /* 0x0000140001027983 */ /* 0x004ea20000100800 */
        /* <DEDUP_REMOVED lines=8> */
[----:B---3--:R-:W-:-:S02]  /*14700*/  IMAD R6, R4, 0x9000, R6 ;  /* 0x0000900004067824 */ /* 0x008fc400078e0206 */
[----:B--2---:R-:W-:Y:S02]  /*14710*/  IMAD R2, R8, 0x60, R2 ;  /* 0x0000006008027824 */ /* 0x004fe400078e0202 */
[----:B------:R-:W-:-:S08]  /*14720*/  VIADD R7, R6, 0x18400 ;  /* 0x0001840006077836 */ /* 0x000fd00000000000 */
.L_x_1517:
        /* <DEDUP_REMOVED lines=16> */
.L_x_1518:
        /* <DEDUP_REMOVED lines=15> */
.L_x_1519:
        /* <DEDUP_REMOVED lines=17> */
.L_x_1608:
[----:B------:R-:W-:Y:S05]  /*14a30*/  BSYNC B2 ;  /* 0x0000000000027941 */ /* 0x000fea0003800000 */
.L_x_1520:
[----:B------:R-:W-:Y:S01]  /*14a40*/  BSSY B2, `(.L_x_1522) ;  /* 0x000000b000027945 */ /* 0x000fe20003800000 */
[----:B------:R-:W-:Y:S02]  /*14a50*/  IMAD.MOV.U32 R12, RZ, RZ, 0x0 ;  /* 0x00000000ff0c7424 */ /* 0x000fe400078e00ff */
[----:B------:R-:W-:Y:S01]  /*14a60*/  IMAD.MOV.U32 R13, RZ, RZ, 0x14f00000 ;  /* 0x14f00000ff0d7424 */ /* 0x000fe200078e00ff */
[----:B------:R-:W-:Y:S06]  /*14a70*/  @P1 BRA `(.L_x_1523) ;  /* 0x00000000001c1947 */ /* 0x000fec0003800000 */
[----:B------:R-:W2:Y:S01]  /*14a80*/  S2R R6, SR_TID.X ;  /* 0x0000000000067919 */ /* 0x000ea20000002100 */
[----:B0-----:R-:W-:-:S04]  /*14a90*/  IMAD.MOV.U32 R3, RZ, RZ, 0x6000 ;  /* 0x00006000ff037424 */ /* 0x001fc800078e00ff */
[----:B------:R3:W-:Y:S01]  /*14aa0*/  SYNCS.ARRIVE.TRANS64 RZ, [R2+URZ+0x50], R3 ;  /* 0x0000500302ff79a7 */ /* 0x0007e2000800003f */
[----:B--2---:R-:W-:-:S04]  /*14ab0*/  LOP3.LUT R6, R6, 0x1f, RZ, 0xc0, !PT ;  /* 0x0000001f06067812 */ /* 0x004fc800078ec0ff */
[----:B------:R-:W-:-:S13]  /*14ac0*/  ISETP.NE.AND P0, PT, R6, RZ, PT ;  /* 0x000000ff0600720c */ /* 0x000fda0003f05270 */
[----:B---3--:R-:W-:Y:S05]  /*14ad0*/  @!P0 BRA `(.L_x_1523) ;  /* 0x0000000000048947 */ /* 0x008fea0003800000 */
[----:B------:R-:W-:Y:S01]  /*14ae0*/  BPT.TRAP 0x1 ;  /* 0x000000040000795c */ /* 0x000fe20000300000 */
.L_x_1523:
[----:B------:R-:W-:Y:S05]  /*14af0*/  BSYNC B2 ;  /* 0x0000000000027941 */ /* 0x000fea0003800000 */
.L_x_1522:
[----:B------:R-:W2:Y:S04]  /*14b00*/  LDL R15, [R1] ;  /* 0x00000000010f7983 */ /* 0x000ea80000100800 */
[----:B0-----:R-:W2:Y:S04]  /*14b10*/  LDL.LU R3, [R1+0x4] ;  /* 0x0000040001037983 */ /* 0x001ea80000300800 */
[----:B------:R-:W3:Y:S04]  /*14b20*/  LDL R7, [R1+0x14] ;  /* 0x0000140001077983 */ /* 0x000ee80000100800 */
[----:B------:R-:W3:Y:S01]  /*14b30*/  LDL.LU R6, [R1+0x8] ;  /* 0x0000080001067983 */ /* 0x000ee20000300800 */
[----:B------:R-:W-:Y:S01]  /*14b40*/  R2UR UR10, R11 ;  /* 0x000000000b0a72ca */ /* 0x000fe200000e0000 */
[----:B------:R-:W-:Y:S01]  /*14b50*/  UIADD3 UR4, UP0, UR36, 0x470, URZ ;  /* 0x0000047024047890 */ /* 0x000fe2000ff1e03f */
[----:B------:R-:W-:Y:S01]  /*14b60*/  R2UR UR6, R12 ;  /* 0x000000000c0672ca */ /* 0x000fe200000e0000 */
[----:B------:R-:W-:Y:S01]  /*14b70*/  VIADD R2, R2, 0x50 ;  /* 0x0000005002027836 */ /* 0x000fe20000000000 */
[----:B------:R-:W-:Y:S01]  /*14b80*/  R2UR UR7, R13 ;  /* 0x000000000d0772ca */ /* 0x000fe200000e0000 */
[----:B------:R-:W-:Y:S01]  /*14b90*/  UIADD3.X UR5, URZ, UR37, URZ, UP0, !UPT ;  /* 0x000000253f057290 */ /* 0x000fe200087fe43f */
[----:B------:R-:W-:Y:S01]  /*14ba0*/  PLOP3.LUT P0, PT, PT, PT, PT, 0x80, 0x0 ;  /* 0x000000000000781c */ /* 0x000fe20003f0f070 */
[----:B--2---:R-:W-:-:S02]  /*14bb0*/  IMAD R3, R3, 0x6000, R15 ;  /* 0x0000600003037824 */ /* 0x004fc400078e020f */
[----:B---3--:R-:W-:Y:S02]  /*14bc0*/  IMAD R6, R6, 0x60, R7 ;  /* 0x0000006006067824 */ /* 0x008fe400078e0207 */
[----:B------:R-:W-:-:S08]  /*14bd0*/  VIADD R7, R3, 0x400 ;  /* 0x0000040003077836 */ /* 0x000fd00000000000 */
.L_x_1524:
        /* <DEDUP_REMOVED lines=15> */
.L_x_1525:
        /* <DEDUP_REMOVED lines=12> */
.L_x_1511:
[----:B------:R-:W-:Y:S05]  /*14d90*/  BSYNC B1 ;  /* 0x0000000000017941 */ /* 0x000fea0003800000 */
.L_x_1510:
[----:B------:R-:W2:Y:S01]  /*14da0*/  LDL R2, [R1+0x18] ;  /* 0x0000180001027983 */ /* 0x000ea20000100800 */
[----:B------:R-:W-:Y:S01]  /*14db0*/  VIADD R3, R4, 0x1 ;  /* 0x0000000104037836 */ /* 0x000fe20000000000 */
[----:B------:R-:W-:Y:S01]  /*14dc0*/  BSSY B1, `(.L_x_1526) ;  /* 0x00000a9000017945 */ /* 0x000fe20003800000 */
[----:B------:R-:W-:-:S03]  /*14dd0*/  VIADD R6, R0, 0xffffffff ;  /* 0xffffffff00067836 */ /* 0x000fc60000000000 */
[----:B------:R-:W-:-:S04]  /*14de0*/  ISETP.NE.AND P0, PT, R3, 0x2, PT ;  /* 0x000000020300780c */ /* 0x000fc80003f05270 */
[----:B------:R-:W-:Y:S02]  /*14df0*/  SEL R12, R3, RZ, P0 ;  /* 0x000000ff030c7207 */ /* 0x000fe40000000000 */
[----:B--2---:R-:W-:Y:S02]  /*14e00*/  LOP3.LUT P1, RZ, R2, 0x1, RZ, 0xc0, !PT ;  /* 0x0000000102ff7812 */ /* 0x004fe4000782c0ff */
[----:B------:R-:W-:-:S04]  /*14e10*/  SEL R2, RZ, 0x1, P0 ;  /* 0x00000001ff027807 */ /* 0x000fc80000000000 */
[----:B------:R-:W-:-:S05]  /*14e20*/  LOP3.LUT R11, R5, R2, RZ, 0x3c, !PT ;  /* 0x00000002050b7212 */ /* 0x000fca00078e3cff */
[----:B------:R2:W-:Y:S04]  /*14e30*/  STL [R1+0x10], R11 ;  /* 0x0000100b01007387 */ /* 0x0005e80000100800 */
[----:B------:R2:W-:Y:S01]  /*14e40*/  STL [R1+0x4], R12 ;  /* 0x0000040c01007387 */ /* 0x0005e20000100800 */
[----:B------:R-:W-:Y:S05]  /*14e50*/  @!P1 BRA `(.L_x_1527) ;  /* 0x00000008007c9947 */ /* 0x000fea0003800000 */
[----:B------:R-:W-:Y:S01]  /*14e60*/  ULDC.64 UR4, c[0x0][0x418] ;  /* 0x0001060000047ab9 */ /* 0x000fe20000000a00 */
[----:B------:R-:W-:Y:S01]  /*14e70*/  IMAD.MOV.U32 R7, RZ, RZ, R6 ;  /* 0x000000ffff077224 */ /* 0x000fe200078e0006 */
[----:B------:R-:W-:-:S04]  /*14e80*/  ISETP.NE.U32.AND P0, PT, RZ, UR4, PT ;  /* 0x00000004ff007c0c */ /* 0x000fc8000bf05070 */
[----:B------:R-:W-:-:S13]  /*14e90*/  ISETP.NE.AND.EX P0, PT, RZ, UR5, PT, P0 ;  /* 0x00000005ff007c0c */ /* 0x000fda000bf05300 */
[----:B------:R-:W-:Y:S05]  /*14ea0*/  @!P0 BRA `(.L_x_1528) ;  /* 0x0000000000508947 */ /* 0x000fea0003800000 */
[----:B------:R-:W3:Y:S01]  /*14eb0*/  LDL R14, [R1+0x1c] ;  /* 0x00001c00010e7983 */ /* 0x000ee20000100800 */
[----:B0-----:R-:W0:Y:S01]  /*14ec0*/  LDC R8, c[0x0][0x43c] ;  /* 0x00010f00ff087b82 */ /* 0x001e220000000800 */
[----:B------:R-:W-:Y:S02]  /*14ed0*/  ULDC.64 UR6, c[0x0][0x428] ;  /* 0x00010a0000067ab9 */ /* 0x000fe40000000a00 */
[----:B------:R-:W4:Y:S01]  /*14ee0*/  LDL R13, [R1+0xc] ;  /* 0x00000c00010d7983 */ /* 0x000f220000100800 */
        /* <DEDUP_REMOVED lines=9> */
[----:B---3--:R-:W-:-:S04]  /*14f80*/  IMAD R8, R14, UR6, RZ ;  /* 0x000000060e087c24 */ /* 0x008fc8000f8e02ff */
[C---:B----4-:R-:W-:Y:S02]  /*14f90*/  IMAD R8, R13.reuse, UR7, R8 ;  /* 0x000000070d087c24 */ /* 0x050fe4000f8e0208 */
[----:B------:R-:W-:-:S04]  /*14fa0*/  IMAD.WIDE.U32 R2, R13, UR6, R2 ;  /* 0x000000060d027c25 */ /* 0x000fc8000f8e0002 */
[----:B------:R-:W-:Y:S01]  /*14fb0*/  IMAD.IADD R3, R8, 0x1, R3 ;  /* 0x0000000108037824 */ /* 0x000fe200078e0203 */
[----:B------:R-:W-:-:S04]  /*14fc0*/  LEA R8, P0, R2, UR4, 0x2 ;  /* 0x0000000402087c11 */ /* 0x000fc8000f8010ff */
[----:B------:R-:W-:-:S06]  /*14fd0*/  LEA.HI.X R9, R2, UR5, R3, 0x2, P0 ;  /* 0x0000000502097c11 */ /* 0x000fcc00080f1403 */
[----:B------:R3:W5:Y:S03]  /*14fe0*/  LDG.E R9, desc[UR8][R8.64] ;  /* 0x0000000808097981 */ /* 0x000766000c1e1900 */
.L_x_1528:
[----:B------:R-:W4:Y:S01]  /*14ff0*/  LDL R2, [R1] ;  /* 0x0000000001027983 */ /* 0x000f220000100800 */
[----:B------:R-:W-:Y:S01]  /*15000*/  SHF.L.U32 R3, R11, 0x1f, RZ ;  /* 0x0000001f0b037819 */ /* 0x000fe200000006ff */
[----:B------:R-:W-:Y:S01]  /*15010*/  BSSY B2, `(.L_x_1529) ;  /* 0x0000004000027945 */ /* 0x000fe20003800000 */
[----:B----4-:R-:W-:-:S04]  /*15020*/  IMAD R2, R12, 0x8, R2 ;  /* 0x000000080c027824 */ /* 0x010fc800078e0202 */
[----:B------:R-:W4:Y:S02]  /*15030*/  SYNCS.PHASECHK.TRANS64.TRYWAIT P0, [R2+URZ+0x2a840], R3 ;  /* 0x02a84003020075a7 */ /* 0x000f24000800017f */
[----:B----4-:R-:W-:Y:S05]  /*15040*/  @!P0 BRA `(.L_x_1530) ;  /* 0x00000030004c8947 */ /* 0x010fea0003800000 */
.L_x_1609:
[----:B------:R-:W-:Y:S05]  /*15050*/  BSYNC B2 ;  /* 0x0000000000027941 */ /* 0x000fea0003800000 */
.L_x_1529:
[----:B0--3--:R-:W0:Y:S01]  /*15060*/  S2R R8, SR_TID.X ;  /* 0x0000000000087919 */ /* 0x009e220000002100 */
[----:B------:R-:W-:Y:S01]  /*15070*/  BSSY B2, `(.L_x_1531) ;  /* 0x000000b000027945 */ /* 0x000fe20003800000 */
[----:B0-----:R-:W-:-:S04]  /*15080*/  LOP3.LUT R8, R8, 0x7f, RZ, 0xc0, !PT ;  /* 0x0000007f08087812 */ /* 0x001fc800078ec0ff */
[----:B------:R-:W-:-:S13]  /*15090*/  ISETP.NE.AND P1, PT, R8, RZ, PT ;  /* 0x000000ff0800720c */ /* 0x000fda0003f25270 */
[----:B------:R-:W-:Y:S05]  /*150a0*/  @P1 BRA `(.L_x_1532) ;  /* 0x00000000001c1947 */ /* 0x000fea0003800000 */
[----:B------:R-:W0:Y:S01]  /*150b0*/  S2R R8, SR_TID.X ;  /* 0x0000000000087919 */ /* 0x000e220000002100 */
[----:B----4-:R-:W-:-:S04]  /*150c0*/  IMAD.MOV.U32 R3, RZ, RZ, 0x9000 ;  /* 0x00009000ff037424 */ /* 0x010fc800078e00ff */
[----:B------:R3:W-:Y:S01]  /*150d0*/  SYNCS.ARRIVE.TRANS64 RZ, [R2+URZ+0x2a830], R3 ;  /* 0x02a8300302ff79a7 */ /* 0x0007e2000800003f */
[----:B0-----:R-:W-:-:S04]  /*150e0*/  LOP3.LUT R8, R8, 0x1f, RZ, 0xc0, !PT ;  /* 0x0000001f08087812 */ /* 0x001fc800078ec0ff */
[----:B------:R-:W-:-:S13]  /*150f0*/  ISETP.NE.AND P0, PT, R8, RZ, PT ;  /* 0x000000ff0800720c */ /* 0x000fda0003f05270 */
[----:B---3--:R-:W-:Y:S05]  /*15100*/  @!P0 BRA `(.L_x_1532) ;  /* 0x0000000000048947 */ /* 0x008fea0003800000 */
[----:B------:R-:W-:Y:S01]  /*15110*/  BPT.TRAP 0x1 ;  /* 0x000000040000795c */ /* 0x000fe20000300000 */
.L_x_1532:
[----:B------:R-:W-:Y:S05]  /*15120*/  BSYNC B2 ;  /* 0x0000000000027941 */ /* 0x000fea0003800000 */
.L_x_1531:
[----:B------:R-:W3:Y:S04]  /*15130*/  LDL R8, [R1+0x4] ;  /* 0x0000040001087983 */ /* 0x000ee80000100800 */
[----:B--2---:R-:W2:Y:S04]  /*15140*/  LDL R11, [R1] ;  /* 0x00000000010b7983 */ /* 0x004ea80000100800 */
        /* <DEDUP_REMOVED lines=8> */
[C---:B---3--:R-:W-:Y:S02]  /*151d0*/  IMAD R3, R8.reuse, 0x8, R10 ;  /* 0x0000000808037824 */ /* 0x048fe400078e020a */
[----:B--2---:R-:W-:Y:S02]  /*151e0*/  IMAD R8, R8, 0x9000, R11 ;  /* 0x0000900008087824 */ /* 0x004fe400078e020b */
[----:B------:R-:W-:-:S02]  /*151f0*/  VIADD R3, R3, 0x30 ;  /* 0x0000003003037836 */ /* 0x000fc40000000000 */
[----:B----4-:R-:W-:Y:S02]  /*15200*/  IMAD R2, R7, 0x60, R2 ;  /* 0x0000006007027824 */ /* 0x010fe400078e0202 */
[----:B------:R-:W-:-:S07]  /*15210*/  VIADD R11, R8, 0x18400 ;  /* 0x00018400080b7836 */ /* 0x000fce0000000000 */
.L_x_1533:
        /* <DEDUP_REMOVED lines=16> */
.L_x_1534:
        /* <DEDUP_REMOVED lines=15> */
.L_x_1535:
        /* <DEDUP_REMOVED lines=15> */
.L_x_1610:
[----:B------:R-:W-:Y:S05]  /*15500*/  BSYNC B2 ;  /* 0x0000000000027941 */ /* 0x000fea0003800000 */
.L_x_1536:
[----:B------:R-:W-:Y:S01]  /*15510*/  BSSY B2, `(.L_x_1538) ;  /* 0x000000b000027945 */ /* 0x000fe20003800000 */
[----:B------:R-:W-:Y:S02]  /*15520*/  IMAD.MOV.U32 R12, RZ, RZ, 0x0 ;  /* 0x00000000ff0c7424 */ /* 0x000fe400078e00ff */
[----:B------:R-:W-:Y:S01]  /*15530*/  IMAD.MOV.U32 R13, RZ, RZ, 0x14f00000 ;  /* 0x14f00000ff0d7424 */ /* 0x000fe200078e00ff */
[----:B------:R-:W-:Y:S06]  /*15540*/  @P1 BRA `(.L_x_1539) ;  /* 0x00000000001c1947 */ /* 0x000fec0003800000 */
[----:B------:R-:W2:Y:S02]  /*15550*/  S2R R3, SR_TID.X ;  /* 0x0000000000037919 */ /* 0x000ea40000002100 */
[----:B--2---:R-:W-:Y:S01]  /*15560*/  LOP3.LUT R8, R3, 0x1f, RZ, 0xc0, !PT ;  /* 0x0000001f03087812 */ /* 0x004fe200078ec0ff */
[----:B------:R-:W-:-:S03]  /*15570*/  IMAD.MOV.U32 R3, RZ, RZ, 0x6000 ;  /* 0x00006000ff037424 */ /* 0x000fc600078e00ff */
[----:B------:R-:W-:Y:S01]  /*15580*/  ISETP.NE.AND P0, PT, R8, RZ, PT ;  /* 0x000000ff0800720c */ /* 0x000fe20003f05270 */
[----:B------:R2:W-:-:S12]  /*15590*/  SYNCS.ARRIVE.TRANS64 RZ, [R2+URZ+0x50], R3 ;  /* 0x0000500302ff79a7 */ /* 0x0005d8000800003f */
[----:B--2---:R-:W-:Y:S05]  /*155a0*/  @!P0 BRA `(.L_x_1539) ;  /* 0x0000000000048947 */ /* 0x004fea0003800000 */
[----:B------:R-:W-:Y:S01]  /*155b0*/  BPT.TRAP 0x1 ;  /* 0x000000040000795c */ /* 0x000fe20000300000 */
.L_x_1539:
[----:B------:R-:W-:Y:S05]  /*155c0*/  BSYNC B2 ;  /* 0x0000000000027941 */ /* 0x000fea0003800000 */
.L_x_1538:
[----:B------:R-:W2:Y:S04]  /*155d0*/  LDL R8, [R1] ;  /* 0x0000000001087983 */ /* 0x000ea80000100800 */
[----:B0-----:R-:W3:Y:S04]  /*155e0*/  LDL R5, [R1+0x14] ;  /* 0x0000140001057983 */ /* 0x001ee80000100800 */
        /* <DEDUP_REMOVED lines=11> */
.L_x_1540:
        /* <DEDUP_REMOVED lines=15> */
.L_x_1541:
        /* <DEDUP_REMOVED lines=12> */
.L_x_1527:
[----:B------:R-:W-:Y:S05]  /*15850*/  BSYNC B1 ;  /* 0x0000000000017941 */ /* 0x000fea0003800000 */
.L_x_1526:
[----:B------:R-:W4:Y:S01]  /*15860*/  LDL R2, [R1+0x24] ;  /* 0x0000240001027983 */ /* 0x000f220000100800 */
[----:B------:R-:W-:Y:S01]  /*15870*/  VIADD R0, R0, 0xfffffffe ;  /* 0xfffffffe00007836 */ /* 0x000fe20000000000 */
[----:B----4-:R-:W-:-:S13]  /*15880*/  ISETP.GT.AND P0, PT, R6, R2, PT ;  /* 0x000000020600720c */ /* 0x010fda0003f04270 */
[----:B------:R-:W-:Y:S05]  /*15890*/  @P0 BRA `(.L_x_1542) ;  /* 0xffffffe8008c0947 */ /* 0x000fea000383ffff */
.L_x_1491:
[----:B------:R-:W-:Y:S05]  /*158a0*/  BSYNC B0 ;  /* 0x0000000000007941 */ /* 0x000fea0003800000 */
.L_x_1490:
[----:B------:R-:W4:Y:S01]  /*158b0*/  S2R R2, SR_TID.X ;  /* 0x0000000000027919 */ /* 0x000f220000002100 */
[----:B------:R-:W-:Y:S01]  /*158c0*/  BSSY B0, `(.L_x_1543) ;  /* 0x0000011000007945 */ /* 0x000fe20003800000 */
[----:B----4-:R-:W-:-:S04]  /*158d0*/  LOP3.LUT R3, R2, 0x7f, RZ, 0xc0, !PT ;  /* 0x0000007f02037812 */ /* 0x010fc800078ec0ff */
[----:B------:R-:W-:-:S13]  /*158e0*/  ISETP.NE.AND P0, PT, R3, RZ, PT ;  /* 0x000000ff0300720c */ /* 0x000fda0003f05270 */
[----:B------:R-:W-:Y:S05]  /*158f0*/  @P0 BRA `(.L_x_1544) ;  /* 0x0000000000340947 */ /* 0x000fea0003800000 */
[----:B------:R-:W4:Y:S01]  /*15900*/  S2R R2, SR_LANEID ;  /* 0x0000000000027919 */ /* 0x000f220000000000 */
[----:B------:R-:W-:Y:S01]  /*15910*/  VOTEU.ANY UR4, UPT, PT ;  /* 0x0000000000047886 */ /* 0x000fe200038e0100 */
[----:B------:R-:W5:Y:S01]  /*15920*/  LDC.64 R4, c[0x0][0xc60] ;  /* 0x00031800ff047b82 */ /* 0x000f620000000a00 */
[----:B------:R-:W4:Y:S01]  /*15930*/  FLO.U32 R0, UR4 ;  /* 0x0000000400007d00 */ /* 0x000f2200080e0000 */
[----:B------:R-:W-:Y:S01]  /*15940*/  ULDC.64 UR6, c[0x0][0x208] ;  /* 0x0000820000067ab9 */ /* 0x000fe20000000a00 */
[----:B----4-:R-:W-:-:S06]  /*15950*/  ISETP.EQ.U32.AND P0, PT, R0, R2, PT ;  /* 0x000000020000720c */ /* 0x010fcc0003f02070 */
[----:B------:R-:W5:Y:S07]  /*15960*/  POPC R2, UR4 ;  /* 0x0000000400027d09 */ /* 0x000f6e0008000000 */
[----:B-----5:R-:W4:Y:S04]  /*15970*/  @P0 ATOMG.E.ADD.STRONG.GPU PT, R2, desc[UR6][R4.64], R2 ;  /* 0x00000002040209a8 */ /* 0x020f2800081ee1c6 */
[----:B----4-:R4:W5:Y:S02]  /*15980*/  SHFL.IDX PT, R2, R2, R0, 0x1f ;  /* 0x00001f0002027589 */ /* 0x01096400000e0000 */
[----:B----4-:R-:W4:Y:S02]  /*15990*/  S2R R0, SR_LTMASK ;  /* 0x0000000000007919 */ /* 0x010f240000003900 */
[----:B----4-:R-:W-:-:S06]  /*159a0*/  LOP3.LUT R0, R0, UR4, RZ, 0xc0, !PT ;  /* 0x0000000400007c12 */ /* 0x010fcc000f8ec0ff */
[----:B------:R-:W5:Y:S02]  /*159b0*/  POPC R0, R0 ;  /* 0x0000000000007309 */ /* 0x000f640000000000 */
[----:B-----5:R-:W-:-:S07]  /*159c0*/  IADD3 R16, R2, UR38, R0 ;  /* 0x0000002602107c10 */ /* 0x020fce000fffe000 */
.L_x_1544:
[----:B------:R-:W-:Y:S05]  /*159d0*/  BSYNC B0 ;  /* 0x0000000000007941 */ /* 0x000fea0003800000 */
.L_x_1543:
[----:B------:R-:W4:Y:S01]  /*159e0*/  LDL R0, [R1+0x18] ;  /* 0x0000180001007983 */ /* 0x000f220000100800 */
[----:B------:R-:W-:Y:S01]  /*159f0*/  BSSY B0, `(.L_x_1545) ;  /* 0x000003e000007945 */ /* 0x000fe20003800000 */
[----:B----4-:R-:W-:-:S13]  /*15a00*/  LOP3.LUT P0, RZ, R0, 0x1, RZ, 0xc0, !PT ;  /* 0x0000000100ff7812 */ /* 0x010fda000780c0ff */
[----:B------:R-:W-:Y:S05]  /*15a10*/  @!P0 BRA `(.L_x_1546) ;  /* 0x0000000000ec8947 */ /* 0x000fea0003800000 */
[----:B------:R-:W4:Y:S04]  /*15a20*/  LDL R4, [R1] ;  /* 0x0000000001047983 */ /* 0x000f280000100800 */
[----:B------:R-:W4:Y:S04]  /*15a30*/  LDL R0, [R1+0x4] ;  /* 0x0000040001007983 */ /* 0x000f280000100800 */
[----:B------:R-:W5:Y:S01]  /*15a40*/  LDL R2, [R1+0x10] ;  /* 0x0000100001027983 */ /* 0x000f620000100800 */
[----:B------:R-:W-:Y:S01]  /*15a50*/  BSSY B1, `(.L_x_1547) ;  /* 0x0000006000017945 */ /* 0x000fe20003800000 */
[----:B------:R-:W-:Y:S01]  /*15a60*/  ISETP.NE.AND P1, PT, R3, RZ, PT ;  /* 0x000000ff0300720c */ /* 0x000fe20003f25270 */
[----:B----4-:R-:W-:Y:S01]  /*15a70*/  IMAD R0, R0, 0x8, R4 ;  /* 0x0000000800007824 */ /* 0x010fe200078e0204 */
[----:B-----5:R-:W-:-:S04]  /*15a80*/  SHF.L.U32 R2, R2, 0x1f, RZ ;  /* 0x0000001f02027819 */ /* 0x020fc800000006ff */
[----:B------:R-:W4:Y:S02]  /*15a90*/  SYNCS.PHASECHK.TRANS64.TRYWAIT P0, [R0+URZ+0x2a860], R2 ;  /* 0x02a86002000075a7 */ /* 0x000f24000800017f */
[----:B----4-:R-:W-:Y:S05]  /*15aa0*/  @!P0 BRA `(.L_x_1548) ;  /* 0x0000002400dc8947 */ /* 0x010fea0003800000 */
.L_x_1611:
[----:B------:R-:W-:Y:S05]  /*15ab0*/  BSYNC B1 ;  /* 0x0000000000017941 */ /* 0x000fea0003800000 */
.L_x_1547:
[----:B------:R-:W-:Y:S04]  /*15ac0*/  BSSY B1, `(.L_x_1549) ;  /* 0x0000009000017945 */ /* 0x000fe80003800000 */
[----:B------:R-:W-:Y:S05]  /*15ad0*/  @P1 BRA `(.L_x_1550) ;  /* 0x00000000001c1947 */ /* 0x000fea0003800000 */
[----:B------:R-:W5:Y:S01]  /*15ae0*/  S2R R3, SR_TID.X ;  /* 0x0000000000037919 */ /* 0x000f620000002100 */
[----:B----4-:R-:W-:-:S04]  /*15af0*/  IMAD.MOV.U32 R2, RZ, RZ, 0x6000 ;  /* 0x00006000ff027424 */ /* 0x010fc800078e00ff */
[----:B------:R4:W-:Y:S01]  /*15b00*/  SYNCS.ARRIVE.TRANS64 RZ, [R0+URZ+0x2a850], R2 ;  /* 0x02a8500200ff79a7 */ /* 0x0009e2000800003f */
[----:B-----5:R-:W-:-:S04]  /*15b10*/  LOP3.LUT R3, R3, 0x1f, RZ, 0xc0, !PT ;  /* 0x0000001f03037812 */ /* 0x020fc800078ec0ff */
[----:B------:R-:W-:-:S13]  /*15b20*/  ISETP.NE.AND P0, PT, R3, RZ, PT ;  /* 0x000000ff0300720c */ /* 0x000fda0003f05270 */
[----:B----4-:R-:W-:Y:S05]  /*15b30*/  @!P0 BRA `(.L_x_1550) ;  /* 0x0000000000048947 */ /* 0x010fea0003800000 */
[----:B------:R-:W-:Y:S01]  /*15b40*/  BPT.TRAP 0x1 ;  /* 0x000000040000795c */ /* 0x000fe20000300000 */
.L_x_1550:
[----:B------:R-:W-:Y:S05]  /*15b50*/  BSYNC B1 ;  /* 0x0000000000017941 */ /* 0x000fea0003800000 */
.L_x_1549:
[----:B------:R-:W5:Y:S04]  /*15b60*/  LDL.LU R5, [R1+0x14] ;  /* 0x0000140001057983 */ /* 0x000f680000300800 */
[----:B------:R-:W5:Y:S04]  /*15b70*/  LDL.LU R3, [R1+0x8] ;  /* 0x0000080001037983 */ /* 0x000f680000300800 */
[----:B------:R-:W2:Y:S04]  /*15b80*/  LDL R4, [R1] ;  /* 0x0000000001047983 */ /* 0x000ea80000100800 */
[----:B----4-:R-:W2:Y:S01]  /*15b90*/  LDL R2, [R1+0x4] ;  /* 0x0000040001027983 */ /* 0x010ea20000100800 */
[----:B------:R-:W-:Y:S01]  /*15ba0*/  UIADD3 UR4, UP0, UR36, 0x470, URZ ;  /* 0x0000047024047890 */ /* 0x000fe2000ff1e03f */
[----:B------:R-:W-:Y:S01]  /*15bb0*/  PLOP3.LUT P0, PT, PT, PT, PT, 0x80, 0x0 ;  /* 0x000000000000781c */ /* 0x000fe20003f0f070 */
[----:B------:R-:W-:Y:S01]  /*15bc0*/  VIADD R0, R0, 0x2a850 ;  /* 0x0002a85000007836 */ /* 0x000fe20000000000 */
[----:B------:R-:W-:Y:S01]  /*15bd0*/  UMOV UR6, 0x0 ;  /* 0x0000000000067882 */ /* 0x000fe20000000000 */
[----:B------:R-:W-:Y:S01]  /*15be0*/  UIADD3.X UR5, URZ, UR37, URZ, UP0, !UPT ;  /* 0x000000253f057290 */ /* 0x000fe200087fe43f */
[----:B------:R-:W-:Y:S01]  /*15bf0*/  UMOV UR7, 0x14f00000 ;  /* 0x14f0000000077882 */ /* 0x000fe20000000000 */
[----:B------:R-:W-:Y:S01]  /*15c00*/  UMOV UR10, URZ ;  /* 0x0000003f000a7c82 */ /* 0x000fe20008000000 */
[----:B-----5:R-:W-:-:S02]  /*15c10*/  IMAD R3, R3, 0x60, R5 ;  /* 0x0000006003037824 */ /* 0x020fc400078e0205 */
[----:B--2---:R-:W-:-:S04]  /*15c20*/  IMAD R2, R2, 0x6000, R4 ;  /* 0x0000600002027824 */ /* 0x004fc800078e0204 */
[----:B------:R-:W-:-:S07]  /*15c30*/  VIADD R4, R2, 0x400 ;  /* 0x0000040002047836 */ /* 0x000fce0000000000 */
.L_x_1551:
        /* <DEDUP_REMOVED lines=15> */
.L_x_1552:
        /* <DEDUP_REMOVED lines=9> */
[----:B----4-:R-:W-:Y:S05]  /*15dc0*/  @P0 BRA.U.ANY `(.L_x_1552) ;  /* 0xfffffffd00d80947 */ /* 0x010fea000393ffff */
.L_x_1546:
[----:B------:R-:W-:Y:S05]  /*15dd0*/  BSYNC B0 ;  /* 0x0000000000007941 */ /* 0x000fea0003800000 */
.L_x_1545:
[----:B------:R-:W4:Y:S04]  /*15de0*/  LDL.LU R5, [R1+0x4] ;  /* 0x0000040001057983 */ /* 0x000f280000300800 */
[----:B------:R-:W5:Y:S01]  /*15df0*/  LDL.LU R4, [R1+0x10] ;  /* 0x0000100001047983 */ /* 0x000f620000300800 */
[----:B----4-:R-:W-:-:S05]  /*15e00*/  VIADD R0, R5, 0x1 ;  /* 0x0000000105007836 */ /* 0x010fca0000000000 */
[----:B------:R-:W-:-:S04]  /*15e10*/  ISETP.NE.AND P0, PT, R0, 0x2, PT ;  /* 0x000000020000780c */ /* 0x000fc80003f05270 */
[----:B------:R-:W-:Y:S02]  /*15e20*/  SEL R2, RZ, 0x1, P0 ;  /* 0x00000001ff027807 */ /* 0x000fe40000000000 */
[----:B------:R-:W-:Y:S02]  /*15e30*/  SEL R0, R0, RZ, P0 ;  /* 0x000000ff00007207 */ /* 0x000fe40000000000 */
[----:B-----5:R-:W-:-:S03]  /*15e40*/  LOP3.LUT R4, R4, R2, RZ, 0x3c, !PT ;  /* 0x0000000204047212 */ /* 0x020fc600078e3cff */
[----:B------:R4:W-:Y:S04]  /*15e50*/  STL [R1+0x4], R0 ;  /* 0x0000040001007387 */ /* 0x0009e80000100800 */
[----:B------:R4:W-:Y:S02]  /*15e60*/  STL [R1+0x10], R4 ;  /* 0x0000100401007387 */ /* 0x0009e40000100800 */
.L_x_1470:
[----:B------:R-:W-:Y:S05]  /*15e70*/  BSYNC B7 ;  /* 0x0000000000077941 */ /* 0x000fea0003800000 */
.L_x_1468:
[----:B----4-:R-:W4:Y:S02]  /*15e80*/  LDL R0, [R1+0x18] ;  /* 0x0000180001007983 */ /* 0x010f240000100800 */
[----:B----4-:R-:W-:-:S13]  /*15e90*/  LOP3.LUT P0, RZ, R0, 0x2, RZ, 0xc0, !PT ;  /* 0x0000000200ff7812 */ /* 0x010fda000780c0ff */
[----:B------:R-:W-:Y:S05]  /*15ea0*/  @!P0 BRA `(.L_x_1553) ;  /* 0x0000000000288947 */ /* 0x000fea0003800000 */
[----:B------:R-:W-:Y:S05]  /*15eb0*/  WARPSYNC.ALL ;  /* 0x0000000000007948 */ /* 0x000fea0003800000 */
[----:B------:R-:W4:Y:S08]  /*15ec0*/  S2UR UR5, SR_CgaCtaId ;  /* 0x00000000000579c3 */ /* 0x000f300000008800 */
[----:B------:R-:W-:Y:S06]  /*15ed0*/  BAR.SYNC.DEFER_BLOCKING 0x5, 0x180 ;  /* 0x0146000000007b1d */ /* 0x000fec0000010000 */
[----:B------:R-:W-:-:S02]  /*15ee0*/  UMOV UR4, 0x400 ;  /* 0x0000040000047882 */ /* 0x000fc40000000000 */
[----:B----4-:R-:W-:-:S06]  /*15ef0*/  ULEA UR4, UR5, UR4, 0x18 ;  /* 0x0000000405047291 */ /* 0x010fcc000f8ec03f */
[----:B------:R-:W-:-:S05]  /*15f00*/  IMAD.U32 R0, RZ, RZ, UR4 ;  /* 0x00000004ff007e24 */ /* 0x000fca000f8e00ff */
[----:B------:R4:W0:Y:S04]  /*15f10*/  LDS.128 R16, [R0+0x2a8d0] ;  /* 0x02a8d00000107984 */ /* 0x0008280000000c00 */
[----:B------:R4:W-:Y:S01]  /*15f20*/  STL [R1], R0 ;  /* 0x0000000001007387 */ /* 0x0009e20000100800 */
[----:B------:R-:W-:Y:S06]  /*15f30*/  BAR.ARV 0x4, 0x180 ;  /* 0x0106000000007b1d */ /* 0x000fec0000002000 */
[----:B------:R-:W-:Y:S05]  /*15f40*/  BRA `(.L_x_1554) ;  /* 0x0000000800e47947 */ /* 0x000fea0003800000 */
.L_x_1553:
[----:B------:R-:W4:Y:S01]  /*15f50*/  S2R R0, SR_TID.X ;  /* 0x0000000000007919 */ /* 0x000f220000002100 */
[----:B------:R-:W-:Y:S01]  /*15f60*/  UMOV UR4, 0xffffffff ;  /* 0xffffffff00047882 */ /* 0x000fe20000000000 */
[----:B----4-:R-:W-:-:S04]  /*15f70*/  LOP3.LUT R6, R0, 0x1f, RZ, 0xc0, !PT ;  /* 0x0000001f00067812 */ /* 0x010fc800078ec0ff */
[----:B------:R-:W-:Y:S01]  /*15f80*/  ISETP.NE.AND P0, PT, R6, 0x1f, PT ;  /* 0x0000001f0600780c */ /* 0x000fe20003f05270 */
[----:B------:R-:W-:-:S12]  /*15f90*/  BRA.DIV UR4, `(.L_x_1555) ;  /* 0x0000002204b47947 */ /* 0x000fd8000b800000 */
[----:B------:R-:W-:Y:S01]  /*15fa0*/  IMAD.IADD R5, R19, 0x1, R6 ;  /* 0x0000000113057824 */ /* 0x000fe200078e0206 */
[----:B------:R-:W-:Y:S01]  /*15fb0*/  ULDC UR4, c[0x0][0xc3c] ;  /* 0x00030f0000047ab9 */ /* 0x000fe20000000800 */
[----:B------:R-:W-:-:S03]  /*15fc0*/  ULDC.64 UR6, c[0x0][0x208] ;  /* 0x0000820000067ab9 */ /* 0x000fc60000000a00 */
[----:B------:R-:W-:-:S13]  /*15fd0*/  ISETP.GE.OR P1, PT, R5, UR4, !P0 ;  /* 0x0000000405007c0c */ /* 0x000fda000c726670 */
[----:B------:R-:W4:Y:S02]  /*15fe0*/  @!P1 LDC.64 R2, c[0x0][0xc80] ;  /* 0x00032000ff029b82 */ /* 0x000f240000000a00 */
[----:B----4-:R-:W-:-:S06]  /*15ff0*/  @!P1 IMAD.WIDE R2, R5, 0x4, R2 ;  /* 0x0000000405029825 */ /* 0x010fcc00078e0202 */
[----:B------:R4:W5:Y:S01]  /*16000*/  @!P1 LDG.E R3, desc[UR6][R2.64] ;  /* 0x0000000602039981 */ /* 0x000962000c1e1900 */
[C---:B------:R-:W-:Y:S02]  /*16010*/  ISETP.GE.U32.AND P2, PT, R6.reuse, 0x2, PT ;  /* 0x000000020600780c */ /* 0x040fe40003f46070 */
[C---:B------:R-:W-:Y:S01]  /*16020*/  ISETP.GE.U32.AND P3, PT, R6.reuse, 0x4, PT ;  /* 0x000000040600780c */ /* 0x040fe20003f66070 */
[----:B------:R-:W-:Y:S01]  /*16030*/  SHFL.IDX PT, R0, R16, RZ, 0x1f ;  /* 0x00001fff10007589 */ /* 0x000fe200000e0000 */
[C---:B------:R-:W-:Y:S02]  /*16040*/  ISETP.GE.U32.AND P4, PT, R6.reuse, 0x8, PT ;  /* 0x000000080600780c */ /* 0x040fe40003f86070 */
[C---:B------:R-:W-:Y:S01]  /*16050*/  ISETP.GE.U32.AND P5, PT, R6.reuse, 0x10, PT ;  /* 0x000000100600780c */ /* 0x040fe20003fa6070 */
[----:B----4-:R-:W-:Y:S02]  /*16060*/  IMAD.MOV.U32 R2, RZ, RZ, RZ ;  /* 0x000000ffff027224 */ /* 0x010fe400078e00ff */
[----:B-----5:R-:W-:Y:S01]  /*16070*/  @!P1 IMAD.MOV.U32 R2, RZ, RZ, R3 ;  /* 0x000000ffff029224 */ /* 0x020fe200078e0003 */
[----:B------:R-:W-:-:S04]  /*16080*/  ISETP.NE.AND P1, PT, R6, RZ, PT ;  /* 0x000000ff0600720c */ /* 0x000fc80003f25270 */
[----:B------:R-:W4:Y:S02]  /*16090*/  SHFL.UP PT, R14, R2, 0x1, RZ ;  /* 0x04200000020e7989 */ /* 0x000f2400000e00ff */
[----:B----4-:R-:W-:-:S05]  /*160a0*/  SEL R5, R14, RZ, P1 ;  /* 0x000000ff0e057207 */ /* 0x010fca0000800000 */
[----:B------:R-:W-:Y:S02]  /*160b0*/  IMAD.IADD R3, R2, 0x1, R5 ;  /* 0x0000000102037824 */ /* 0x000fe400078e0205 */
[----:B------:R-:W-:Y:S04]  /*160c0*/  SHFL.IDX PT, R5, R16, 0x1, 0x1f ;  /* 0x00201f0010057f89 */ /* 0x000fe800000e0000 */
[----:B------:R-:W4:Y:S02]  /*160d0*/  SHFL.UP PT, R4, R3, 0x2, RZ ;  /* 0x0440000003047989 */ /* 0x000f2400000e00ff */
[----:B----4-:R-:W-:-:S05]  /*160e0*/  SEL R4, R4, RZ, P2 ;  /* 0x000000ff04047207 */ /* 0x010fca0001000000 */
[----:B------:R-:W-:-:S05]  /*160f0*/  IMAD.IADD R3, R3, 0x1, R4 ;  /* 0x0000000103037824 */ /* 0x000fca00078e0204 */
        /* <DEDUP_REMOVED lines=9> */
[----:B------:R4:W0:Y:S02]  /*16190*/  SHFL.IDX PT, R16, R3, 0x1f, 0x1f ;  /* 0x03e01f0003107f89 */ /* 0x00082400000e0000 */
.L_x_1621:
[----:B------:R-:W-:Y:S02]  /*161a0*/  ULDC UR4, c[0x0][0xc38] ;  /* 0x00030e0000047ab9 */ /* 0x000fe40000000800 */
[----:B------:R-:W-:-:S04]  /*161b0*/  IMAD.U32 R4, RZ, RZ, UR4 ;  /* 0x00000004ff047e24 */ /* 0x000fc8000f8e00ff */
[----:B0-----:R-:W-:-:S04]  /*161c0*/  IMAD R16, R16, R4, RZ ;  /* 0x0000000410107224 */ /* 0x001fc800078e02ff */
[----:B------:R-:W-:-:S05]  /*161d0*/  IMAD.IADD R5, R5, 0x1, R16 ;  /* 0x0000000105057824 */ /* 0x000fca00078e0210 */
[----:B------:R-:W-:-:S13]  /*161e0*/  ISETP.GT.AND P6, PT, R5, R0, PT ;  /* 0x000000000500720c */ /* 0x000fda0003fc4270 */
[----:B------:R-:W-:Y:S05]  /*161f0*/  @P6 BRA `(.L_x_1556) ;  /* 0x0000000000a06947 */ /* 0x000fea0003800000 */
.L_x_1561:
[----:B0-----:R-:W0:Y:S01]  /*16200*/  LDC R2, c[0x0][0xc3c] ;  /* 0x00030f00ff027b82 */ /* 0x001e220000000800 */
[----:B------:R-:W-:-:S05]  /*16210*/  VIADD R19, R19, 0x1f ;  /* 0x0000001f13137836 */ /* 0x000fca0000000000 */
[----:B0-----:R-:W-:-:S13]  /*16220*/  ISETP.GE.AND P6, PT, R19, R2, PT ;  /* 0x000000021300720c */ /* 0x001fda0003fc6270 */
[----:B------:R-:W-:Y:S05]  /*16230*/  @P6 BRA `(.L_x_1557) ;  /* 0x0000000400dc6947 */ /* 0x000fea0003800000 */
[----:B----4-:R-:W0:Y:S01]  /*16240*/  S2R R3, SR_TID.X ;  /* 0x0000000000037919 */ /* 0x010e220000002100 */
        /* <DEDUP_REMOVED lines=10> */
.L_x_1559:
[----:B------:R-:W-:Y:S05]  /*162f0*/  BSYNC B0 ;  /* 0x0000000000007941 */ /* 0x000fea0003800000 */
.L_x_1558:
        /* <DEDUP_REMOVED lines=17> */
[----:B------:R0:W4:Y:S02]  /*16410*/  SHFL.IDX PT, R16, R3, 0x1f, 0x1f ;  /* 0x03e01f0003107f89 */ /* 0x00012400000e0000 */
.L_x_1629:
[----:B------:R-:W-:Y:S02]  /*16420*/  ULDC UR4, c[0x0][0xc38] ;  /* 0x00030e0000047ab9 */ /* 0x000fe40000000800 */
[----:B------:R-:W-:-:S04]  /*16430*/  IMAD.U32 R4, RZ, RZ, UR4 ;  /* 0x00000004ff047e24 */ /* 0x000fc8000f8e00ff */
[----:B----4-:R-:W-:-:S04]  /*16440*/  IMAD R16, R16, R4, RZ ;  /* 0x0000000410107224 */ /* 0x010fc800078e02ff */
[----:B------:R-:W-:-:S05]  /*16450*/  IMAD.IADD R5, R16, 0x1, R5 ;  /* 0x0000000110057824 */ /* 0x000fca00078e0205 */
[----:B------:R-:W-:-:S13]  /*16460*/  ISETP.GT.AND P6, PT, R5, R0, PT ;  /* 0x000000000500720c */ /* 0x000fda0003fc4270 */
[----:B------:R-:W-:Y:S05]  /*16470*/  @!P6 BRA `(.L_x_1561) ;  /* 0xfffffffc0060e947 */ /* 0x000fea000383ffff */
.L_x_1556:
[----:B------:R-:W-:Y:S01]  /*16480*/  IMAD.IADD R16, R5, 0x1, -R16 ;  /* 0x0000000105107824 */ /* 0x000fe200078e0a10 */
[----:B------:R-:W-:-:S03]  /*16490*/  UMOV UR4, 0xffffffff ;  /* 0xffffffff00047882 */ /* 0x000fc60000000000 */
[----:B------:R-:W-:-:S05]  /*164a0*/  IMAD R5, R3, R4, R16 ;  /* 0x0000000403057224 */ /* 0x000fca00078e0210 */
[----:B------:R-:W-:Y:S01]  /*164b0*/  ISETP.GT.AND P6, PT, R5, R0, PT ;  /* 0x000000000500720c */ /* 0x000fe20003fc4270 */
[----:B------:R-:W-:-:S12]  /*164c0*/  BRA.DIV UR4, `(.L_x_1562) ;  /* 0x0000002604687947 */ /* 0x000fd8000b800000 */
[----:B------:R-:W-:-:S04]  /*164d0*/  VOTE.ANY R5, PT, !P6 ;  /* 0x0000000000057806 */ /* 0x000fc800070e0100 */
[----:B------:R-:W5:Y:S02]  /*164e0*/  POPC R6, R5 ;  /* 0x0000000500067309 */ /* 0x000f640000000000 */
[----:B-----5:R0:W0:Y:S02]  /*164f0*/  SHFL.IDX PT, R17, R2, R6, 0x1f ;  /* 0x00001f0602117589 */ /* 0x02002400000e0000 */
.L_x_1633:
[----:B------:R-:W-:Y:S01]  /*16500*/  ISETP.NE.AND P0, PT, R5, RZ, PT ;  /* 0x000000ff0500720c */ /* 0x000fe20003f05270 */
[----:B------:R-:W-:-:S12]  /*16510*/  IMAD.MOV.U32 R5, RZ, RZ, RZ ;  /* 0x000000ffff057224 */ /* 0x000fd800078e00ff */
[----:B------:R-:W-:Y:S05]  /*16520*/  @!P0 BRA `(.L_x_1563) ;  /* 0x0000000000148947 */ /* 0x000fea0003800000 */
[----:B------:R-:W-:Y:S01]  /*16530*/  UMOV UR4, 0xffffffff ;  /* 0xffffffff00047882 */ /* 0x000fe20000000000 */
[----:B--2---:R-:W-:Y:S02]  /*16540*/  VIADD R12, R6, 0xffffffff ;  /* 0xffffffff060c7836 */ /* 0x004fe40000000000 */
[----:B------:R-:W-:Y:S05]  /*16550*/  BRA.DIV UR4, `(.L_x_1564) ;  /* 0x00000026048c7947 */ /* 0x000fea000b800000 */
[----:B0---4-:R0:W2:Y:S02]  /*16560*/  SHFL.IDX PT, R3, R3, R12, 0x1f ;  /* 0x00001f0c03037589 */ /* 0x0110a400000e0000 */
.L_x_1636:
[----:B--2---:R-:W-:-:S07]  /*16570*/  IMAD.MOV.U32 R5, RZ, RZ, R3 ;  /* 0x000000ffff057224 */ /* 0x004fce00078e0003 */
.L_x_1563:
[----:B0---4-:R-:W0:Y:S01]  /*16580*/  LDC.64 R2, c[0x0][0xc90] ;  /* 0x00032400ff027b82 */ /* 0x011e220000000a00 */
[----:B------:R-:W-:Y:S01]  /*16590*/  IMAD.IADD R19, R6, 0x1, R19 ;  /* 0x0000000106137824 */ /* 0x000fe200078e0213 */
[----:B------:R-:W-:-:S03]  /*165a0*/  ULDC.64 UR4, c[0x0][0x208] ;  /* 0x0000820000047ab9 */ /* 0x000fc60000000a00 */
[----:B0-----:R-:W-:-:S05]  /*165b0*/  IMAD.WIDE R2, R19, 0x4, R2 ;  /* 0x0000000413027825 */ /* 0x001fca00078e0202 */
[----:B--23--:R-:W2:Y:S01]  /*165c0*/  LDG.E R7, desc[UR4][R2.64] ;  /* 0x0000000402077981 */ /* 0x00cea2000c1e1900 */
[----:B------:R-:W-:-:S04]  /*165d0*/  IMAD R16, R5, R4, R16 ;  /* 0x0000000405107224 */ /* 0x000fc800078e0210 */
[----:B------:R-:W-:Y:S02]  /*165e0*/  IMAD.IADD R0, R0, 0x1, -R16 ;  /* 0x0000000100007824 */ /* 0x000fe400078e0a10 */
[----:B--2---:R-:W-:-:S05]  /*165f0*/  IMAD R6, R17, R7, RZ ;  /* 0x0000000711067224 */ /* 0x004fca00078e02ff */
[----:B------:R-:W-:-:S04]  /*16600*/  IABS R8, R6 ;  /* 0x0000000600087213 */ /* 0x000fc80000000000 */
[----:B------:R-:W0:Y:S08]  /*16610*/  I2F.RP R2, R8 ;  /* 0x0000000800027306 */ /* 0x000e300000209400 */
[----:B0-----:R-:W0:Y:S02]  /*16620*/  MUFU.RCP R2, R2 ;  /* 0x0000000200027308 */ /* 0x001e240000001000 */
[----:B0-----:R-:W-:-:S06]  /*16630*/  VIADD R2, R2, 0xffffffe ;  /* 0x0ffffffe02027836 */ /* 0x001fcc0000000000 */
[----:B------:R-:W0:Y:S02]  /*16640*/  F2I.FTZ.U32.TRUNC.NTZ R3, R2 ;  /* 0x0000000200037305 */ /* 0x000e24000021f000 */
[----:B0-----:R-:W-:-:S04]  /*16650*/  IMAD.MOV R2, RZ, RZ, -R3 ;  /* 0x000000ffff027224 */ /* 0x001fc800078e0a03 */
[----:B------:R-:W-:Y:S02]  /*16660*/  IMAD R5, R2, R8, RZ ;  /* 0x0000000802057224 */ /* 0x000fe400078e02ff */
[----:B------:R-:W-:-:S04]  /*16670*/  IMAD.MOV.U32 R2, RZ, RZ, RZ ;  /* 0x000000ffff027224 */ /* 0x000fc800078e00ff */
[----:B------:R-:W-:Y:S01]  /*16680*/  IMAD.HI.U32 R2, R3, R5, R2 ;  /* 0x0000000503027227 */ /* 0x000fe200078e0002 */
[----:B------:R-:W-:Y:S02]  /*16690*/  IABS R3, R0 ;  /* 0x0000000000037213 */ /* 0x000fe40000000000 */
[----:B------:R-:W-:-:S03]  /*166a0*/  IABS R5, R6 ;  /* 0x0000000600057213 */ /* 0x000fc60000000000 */
[----:B------:R-:W-:-:S04]  /*166b0*/  IMAD.HI.U32 R2, R2, R3, RZ ;  /* 0x0000000302027227 */ /* 0x000fc800078e00ff */
[----:B------:R-:W-:-:S04]  /*166c0*/  IMAD.MOV R5, RZ, RZ, -R5 ;  /* 0x000000ffff057224 */ /* 0x000fc800078e0a05 */
        /* <DEDUP_REMOVED lines=10> */
[----:B------:R-:W-:-:S05]  /*16770*/  @!P1 LOP3.LUT R2, RZ, R6, RZ, 0x33, !PT ;  /* 0x00000006ff029212 */ /* 0x000fca00078e33ff */
[----:B------:R-:W-:Y:S02]  /*16780*/  IMAD R5, R7, R2, RZ ;  /* 0x0000000207057224 */ /* 0x000fe400078e02ff */
[----:B------:R-:W-:Y:S02]  /*16790*/  IMAD.MOV R2, RZ, RZ, -R2 ;  /* 0x000000ffff027224 */ /* 0x000fe400078e0a02 */
[----:B------:R-:W-:Y:S02]  /*167a0*/  IMAD.MOV R3, RZ, RZ, -R5 ;  /* 0x000000ffff037224 */ /* 0x000fe400078e0a05 */
[----:B------:R-:W-:-:S03]  /*167b0*/  IMAD R0, R6, R2, R0 ;  /* 0x0000000206007224 */ /* 0x000fc600078e0200 */
[----:B------:R-:W-:Y:S01]  /*167c0*/  VIADDMNMX R4, R3, R4, R7, PT ;  /* 0x0000000403047246 */ /* 0x000fe20003800107 */
[----:B------:R-:W-:-:S03]  /*167d0*/  IMAD.IADD R5, R0, 0x1, R5 ;  /* 0x0000000100057824 */ /* 0x000fc600078e0205 */
        /* <DEDUP_REMOVED lines=23> */
[----:B------:R-:W-:Y:S01]  /*16950*/  @!P1 LOP3.LUT R2, RZ, R4, RZ, 0x33, !PT ;  /* 0x00000004ff029212 */ /* 0x000fe200078e33ff */
[----:B------:R-:W-:-:S04]  /*16960*/  IMAD.MOV R4, RZ, RZ, -R4 ;  /* 0x000000ffff047224 */ /* 0x000fc800078e0a04 */
[----:B------:R-:W-:Y:S01]  /*16970*/  IMAD R18, R2, R4, R5 ;  /* 0x0000000402127224 */ /* 0x000fe200078e0205 */
[----:B------:R-:W-:-:S05]  /*16980*/  LOP3.LUT R2, RZ, R2, RZ, 0x33, !PT ;  /* 0x00000002ff027212 */ /* 0x000fca00078e33ff */
[----:B------:R-:W-:Y:S01]  /*16990*/  IMAD.IADD R17, R17, 0x1, R2 ;  /* 0x0000000111117824 */ /* 0x000fe200078e0202 */
[----:B------:R-:W-:Y:S06]  /*169a0*/  BRA `(.L_x_1565) ;  /* 0x00000000001c7947 */ /* 0x000fec0003800000 */
.L_x_1557:
[----:B------:R-:W-:Y:S01]  /*169b0*/  UMOV UR4, URZ ;  /* 0x0000003f00047c82 */ /* 0x000fe20008000000 */
[----:B------:R-:W-:Y:S01]  /*169c0*/  UMOV UR5, URZ ;  /* 0x0000003f00057c82 */ /* 0x000fe20008000000 */
[----:B------:R-:W-:Y:S01]  /*169d0*/  ULDC UR6, c[0x0][0xc3c] ;  /* 0x00030f0000067ab9 */ /* 0x000fe20000000800 */
[----:B------:R-:W-:Y:S02]  /*169e0*/  IMAD.MOV.U32 R16, RZ, RZ, R0 ;  /* 0x000000ffff107224 */ /* 0x000fe400078e0000 */
[----:B------:R-:W-:Y:S02]  /*169f0*/  IMAD.U32 R17, RZ, RZ, UR4 ;  /* 0x00000004ff117e24 */ /* 0x000fe4000f8e00ff */
[----:B------:R-:W-:Y:S02]  /*16a00*/  IMAD.U32 R18, RZ, RZ, UR5 ;  /* 0x00000005ff127e24 */ /* 0x000fe4000f8e00ff */
[----:B------:R-:W-:-:S07]  /*16a10*/  IMAD.U32 R19, RZ, RZ, UR6 ;  /* 0x00000006ff137e24 */ /* 0x000fce000f8e00ff */
.L_x_1565:
[----:B------:R0:W5:Y:S01]  /*16a20*/  LDL R2, [R1] ;  /* 0x0000000001027983 */ /* 0x0001620000100800 */
[----:B------:R-:W1:Y:S01]  /*16a30*/  S2R R0, SR_TID.X ;  /* 0x0000000000007919 */ /* 0x000e620000002100 */
[----:B------:R-:W-:Y:S05]  /*16a40*/  WARPSYNC.ALL ;  /* 0x0000000000007948 */ /* 0x000fea0003800000 */
[----:B-1----:R-:W-:Y:S01]  /*16a50*/  LOP3.LUT R0, R0, 0x1f, RZ, 0xc0, !PT ;  /* 0x0000001f00007812 */ /* 0x002fe200078ec0ff */
[----:B------:R-:W-:Y:S03]  /*16a60*/  BAR.SYNC.DEFER_BLOCKING 0x4, 0x180 ;  /* 0x0106000000007b1d */ /* 0x000fe60000010000 */
[----:B------:R-:W-:-:S13]  /*16a70*/  ISETP.NE.AND P0, PT, R0, RZ, PT ;  /* 0x000000ff0000720c */ /* 0x000fda0003f05270 */
[----:B----4-:R-:W5:Y:S01]  /*16a80*/  @!P0 S2R R3, SR_CgaCtaId ;  /* 0x0000000000038919 */ /* 0x010f620000008800 */
[----:B------:R-:W-:-:S04]  /*16a90*/  @!P0 MOV R0, 0x400 ;  /* 0x0000040000008802 */ /* 0x000fc80000000f00 */
[----:B-----5:R-:W-:-:S05]  /*16aa0*/  @!P0 LEA R2, R3, R0, 0x18 ;  /* 0x0000000003028211 */ /* 0x020fca00078ec0ff */
[----:B------:R0:W-:Y:S04]  /*16ab0*/  @!P0 STS.128 [R2+0x2a8d0], R16 ;  /* 0x02a8d01002008388 */ /* 0x0001e80000000c00 */
[----:B------:R0:W-:Y:S01]  /*16ac0*/  @!P0 STL [R1], R2 ;  /* 0x0000000201008387 */ /* 0x0001e20000100800 */
[----:B------:R-:W-:Y:S06]  /*16ad0*/  BAR.ARV 0x5, 0x180 ;  /* 0x0146000000007b1d */ /* 0x000fec0000002000 */
.L_x_1554:
[----:B------:R-:W-:Y:S02]  /*16ae0*/  ULDC UR4, c[0x0][0xc3c] ;  /* 0x00030f0000047ab9 */ /* 0x000fe40000000800 */
[----:B0-----:R-:W-:-:S13]  /*16af0*/  ISETP.GE.AND P0, PT, R19, UR4, PT ;  /* 0x0000000413007c0c */ /* 0x001fda000bf06270 */
[----:B------:R-:W-:Y:S05]  /*16b00*/  @!P0 BRA `(.L_x_1566) ;  /* 0xffffffa800008947 */ /* 0x000fea000383ffff */
[----:B------:R-:W-:Y:S05]  /*16b10*/  BSYNC B8 ;  /* 0x0000000000087941 */ /* 0x000fea0003800000 */
.L_x_1456:
[----:B----4-:R-:W4:Y:S01]  /*16b20*/  LDL.LU R0, [R1+0x38] ;  /* 0x0000380001007983 */ /* 0x010f220000300800 */
[----:B------:R-:W-:Y:S01]  /*16b30*/  BSSY B0, `(.L_x_1567) ;  /* 0x000000b000007945 */ /* 0x000fe20003800000 */
[----:B------:R-:W5:Y:S01]  /*16b40*/  S2R R5, SR_CgaCtaId ;  /* 0x0000000000057919 */ /* 0x000f620000008800 */
[----:B----4-:R-:W-:-:S05]  /*16b50*/  VIADD R0, R0, 0x1 ;  /* 0x0000000100007836 */ /* 0x010fca0000000000 */
[----:B0-----:R-:W-:-:S04]  /*16b60*/  LEA.HI R2, R0, R0, RZ, 0x1 ;  /* 0x0000000000027211 */ /* 0x001fc800078f08ff */
[----:B------:R-:W-:-:S05]  /*16b70*/  LOP3.LUT R3, R2, 0xfffffffe, RZ, 0xc0, !PT ;  /* 0xfffffffe02037812 */ /* 0x000fca00078ec0ff */
[----:B------:R-:W-:Y:S01]  /*16b80*/  IMAD.IADD R3, R0, 0x1, -R3 ;  /* 0x0000000100037824 */ /* 0x000fe200078e0a03 */
[----:B------:R-:W-:-:S04]  /*16b90*/  MOV R0, 0x400 ;  /* 0x0000040000007802 */ /* 0x000fc80000000f00 */
[----:B-----5:R-:W-:Y:S02]  /*16ba0*/  LEA R0, R5, R0, 0x18 ;  /* 0x0000000005007211 */ /* 0x020fe400078ec0ff */
[----:B------:R-:W-:-:S04]  /*16bb0*/  SHF.L.U32 R3, R3, 0x1f, RZ ;  /* 0x0000001f03037819 */ /* 0x000fc800000006ff */
[----:B------:R-:W0:Y:S02]  /*16bc0*/  SYNCS.PHASECHK.TRANS64.TRYWAIT P0, [R0+URZ+0x2a820], R3 ;  /* 0x02a82003000075a7 */ /* 0x000e24000800017f */
[----:B0-----:R-:W-:Y:S05]  /*16bd0*/  @!P0 BRA `(.L_x_1568) ;  /* 0x0000002000148947 */ /* 0x001fea0003800000 */
.L_x_1637:
[----:B------:R-:W-:Y:S05]  /*16be0*/  BSYNC B0 ;  /* 0x0000000000007941 */ /* 0x000fea0003800000 */
.L_x_1567:
[----:B------:R-:W-:-:S03]  /*16bf0*/  UMOV UR4, 0xffffffff ;  /* 0xffffffff00047882 */ /* 0x000fc60000000000 */
[----:B------:R-:W-:Y:S05]  /*16c00*/  BRA.DIV UR4, `(.L_x_1569) ;  /* 0x00000022041c7947 */ /* 0x000fea000b800000 */
[----:B------:R-:W4:Y:S02]  /*16c10*/  S2R R2, SR_TID.X ;  /* 0x0000000000027919 */ /* 0x000f240000002100 */
[----:B----4-:R-:W-:-:S04]  /*16c20*/  SHF.R.U32.HI R2, RZ, 0x5, R2 ;  /* 0x00000005ff027819 */ /* 0x010fc80000011602 */
[----:B------:R-:W-:-:S05]  /*16c30*/  LOP3.LUT R2, R2, 0x3, RZ, 0xc0, !PT ;  /* 0x0000000302027812 */ /* 0x000fca00078ec0ff */
[----:B------:R4:W0:Y:S02]  /*16c40*/  SHFL.IDX PT, R14, R2, RZ, 0x1f ;  /* 0x00001fff020e7589 */ /* 0x00082400000e0000 */
.L_x_1640:
[----:B0-----:R-:W-:Y:S01]  /*16c50*/  ISETP.NE.AND P0, PT, R14, RZ, PT ;  /* 0x000000ff0e00720c */ /* 0x001fe20003f05270 */
[----:B------:R-:W-:-:S12]  /*16c60*/  BSSY B0, `(.L_x_1570) ;  /* 0x0000029000007945 */ /* 0x000fd80003800000 */
[----:B------:R-:W-:Y:S05]  /*16c70*/  @P0 BRA `(.L_x_1571) ;  /* 0x00000000009c0947 */ /* 0x000fea0003800000 */
[----:B------:R-:W-:-:S03]  /*16c80*/  UMOV UR4, 0xffffffff ;  /* 0xffffffff00047882 */ /* 0x000fc60000000000 */
[----:B------:R-:W-:Y:S05]  /*16c90*/  BRA.DIV UR4, `(.L_x_1572) ;  /* 0x00000022042c7947 */ /* 0x000fea000b800000 */
[----:B------:R-:W-:-:S13]  /*16ca0*/  ELECT P6, URZ, PT ;  /* 0x00000000003f782f */ /* 0x000fda00038c0000 */
.L_x_1643:
[----:B------:R-:W-:Y:S05]  /*16cb0*/  @!P6 BRA `(.L_x_1571) ;  /* 0x00000000008ce947 */ /* 0x000fea0003800000 */
[----:B----4-:R-:W4:Y:S02]  /*16cc0*/  LDL R2, [R1+0x48] ;  /* 0x0000480001027983 */ /* 0x010f240000100800 */
[----:B----4-:R-:W-:-:S13]  /*16cd0*/  R2UR UR4, R2 ;  /* 0x00000000020472ca */ /* 0x010fda00000e0000 */
[----:B------:R-:W-:-:S06]  /*16ce0*/  ULOP3.LUT UR4, UR4, 0x2, URZ, 0xfc, !UPT ;  /* 0x0000000204047892 */ /* 0x000fcc000f8efc3f */
[----:B------:R-:W-:-:S05]  /*16cf0*/  IMAD.U32 R2, RZ, RZ, UR4 ;  /* 0x00000004ff027e24 */ /* 0x000fca000f8e00ff */
[----:B------:R-:W-:-:S13]  /*16d00*/  ISETP.NE.AND P2, PT, R2, 0x3, PT ;  /* 0x000000030200780c */ /* 0x000fda0003f45270 */
[----:B------:R-:W-:Y:S05]  /*16d10*/  @!P2 BRA `(.L_x_1573) ;  /* 0x000000000004a947 */ /* 0x000fea0003800000 */
[----:B------:R-:W-:Y:S01]  /*16d20*/  BPT.TRAP 0x1 ;  /* 0x000000040000795c */ /* 0x000fe20000300000 */
.L_x_1573:
[----:B------:R-:W4:Y:S04]  /*16d30*/  LDL R3, [R1+0x4] ;  /* 0x0000040001037983 */ /* 0x000f280000100800 */
[----:B--23--:R-:W2:Y:S01]  /*16d40*/  LDL.LU R7, [R1+0x10] ;  /* 0x0000100001077983 */ /* 0x00cea20000300800 */
[----:B------:R-:W-:-:S04]  /*16d50*/  VIADD R2, R0, 0x2a840 ;  /* 0x0002a84000027836 */ /* 0x000fc80000000000 */
[C---:B----4-:R-:W-:Y:S02]  /*16d60*/  IMAD R6, R3.reuse, 0x8, R2 ;  /* 0x0000000803067824 */ /* 0x050fe400078e0202 */
[----:B------:R-:W-:Y:S01]  /*16d70*/  VIADD R3, R3, 0x1 ;  /* 0x0000000103037836 */ /* 0x000fe20000000000 */
[----:B--2---:R-:W-:-:S04]  /*16d80*/  SHF.L.U32 R5, R7, 0x1f, RZ ;  /* 0x0000001f07057819 */ /* 0x004fc800000006ff */
        /* <DEDUP_REMOVED lines=8> */
.L_x_1644:
[----:B------:R-:W2:Y:S02]  /*16e10*/  SYNCS.PHASECHK.TRANS64.TRYWAIT P0, [R7+URZ], R2 ;  /* 0x00000002070075a7 */ /* 0x000ea4000800017f */
[----:B--2---:R-:W-:Y:S05]  /*16e20*/  @!P0 BRA `(.L_x_1575) ;  /* 0x0000001c00fc8947 */ /* 0x004fea0003800000 */
.L_x_1645:
[----:B------:R-:W-:Y:S05]  /*16e30*/  @!P2 BRA `(.L_x_1576) ;  /* 0x000000000004a947 */ /* 0x000fea0003800000 */
[----:B------:R-:W-:Y:S01]  /*16e40*/  BPT.TRAP 0x1 ;  /* 0x000000040000795c */ /* 0x000fe20000300000 */
.L_x_1576:
[----:B------:R-:W3:Y:S01]  /*16e50*/  LDL.LU R4, [R1+0x4] ;  /* 0x0000040001047983 */ /* 0x000ee20000300800 */
[----:B------:R-:W-:-:S04]  /*16e60*/  VIADD R0, R0, 0x2a860 ;  /* 0x0002a86000007836 */ /* 0x000fc80000000000 */
[----:B---3--:R-:W-:-:S04]  /*16e70*/  IMAD R4, R4, 0x8, R0 ;  /* 0x0000000804047824 */ /* 0x008fc800078e0200 */
[----:B------:R-:W3:Y:S02]  /*16e80*/  SYNCS.PHASECHK.TRANS64.TRYWAIT P0, [R4+URZ], R5 ;  /* 0x00000005040075a7 */ /* 0x000ee4000800017f */
[----:B---3--:R-:W-:Y:S05]  /*16e90*/  @!P0 BRA `(.L_x_1577) ;  /* 0x0000001c00f48947 */ /* 0x008fea0003800000 */
.L_x_1646:
[----:B------:R-:W-:-:S07]  /*16ea0*/  IMAD R3, R3, 0x8, R0 ;  /* 0x0000000803037824 */ /* 0x000fce00078e0200 */
.L_x_1578:
[----:B----4-:R4:W0:Y:S02]  /*16eb0*/  SYNCS.PHASECHK.TRANS64.TRYWAIT P0, [R3+URZ], R2 ;  /* 0x00000002030075a7 */ /* 0x010824000800017f */
[----:B0-----:R-:W-:Y:S05]  /*16ec0*/  @!P0 NANOSLEEP.SYNCS 0x989680 ;  /* 0x009896800000895d */ /* 0x001fea0003900000 */
[----:B------:R-:W0:Y:S02]  /*16ed0*/  @!P0 SYNCS.PHASECHK.TRANS64 P0, [R3+URZ], R2 ;  /* 0x00000002030085a7 */ /* 0x000e24000800007f */
[----:B0-----:R-:W-:Y:S05]  /*16ee0*/  @!P0 BRA `(.L_x_1578) ;  /* 0xfffffffc00f08947 */ /* 0x001fea000383ffff */
.L_x_1571:
[----:B------:R-:W-:Y:S05]  /*16ef0*/  BSYNC B0 ;  /* 0x0000000000007941 */ /* 0x000fea0003800000 */
.L_x_1570:
[----:B------:R-:W-:Y:S05]  /*16f00*/  EXIT ;  /* 0x000000000000794d */ /* 0x000fea0003800000 */
.L_x_1358:
[----:B0-----:R-:W-:-:S04]  /*16f10*/  IMAD.U32 R3, RZ, RZ, UR38 ;  /* 0x00000026ff037e24 */ /* 0x001fc8000f8e00ff */
[----:B------:R0:W1:Y:S03]  /*16f20*/  SYNCS.PHASECHK.TRANS64.TRYWAIT P1, [R3+URZ+0x2a800], R0 ;  /* 0x02a80000030075a7 */ /* 0x000066000802017f */
[----:B-1----:R-:W-:Y:S05]  /*16f30*/  @!P1 NANOSLEEP.SYNCS 0x989680 ;  /* 0x009896800000995d */ /* 0x002fea0003900000 */
[----:B------:R-:W1:Y:S02]  /*16f40*/  @!P1 SYNCS.PHASECHK.TRANS64 P1, [R3+URZ+0x2a800], R0 ;  /* 0x02a80000030095a7 */ /* 0x000e64000802007f */
[----:B-1----:R-:W-:Y:S05]  /*16f50*/  @!P1 BRA `(.L_x_1358) ;  /* 0xfffffffc00ec9947 */ /* 0x002fea000383ffff */
[----:B------:R-:W-:Y:S05]  /*16f60*/  BRA `(.L_x_1579) ;  /* 0xfffffea800cc7947 */ /* 0x000fea000383ffff */
.L_x_1362:
[----:B-1----:R1:W2:Y:S02]  /*16f70*/  SYNCS.PHASECHK.TRANS64.TRYWAIT P1, [R15+URZ+0x2a830], R0 ;  /* 0x02a830000f0075a7 */ /* 0x0022a4000802017f */
[----:B--2---:R-:W-:Y:S05]  /*16f80*/  @!P1 NANOSLEEP.SYNCS 0x989680 ;  /* 0x009896800000995d */ /* 0x004fea0003900000 */
[----:B------:R-:W2:Y:S02]  /*16f90*/  @!P1 SYNCS.PHASECHK.TRANS64 P1, [R15+URZ+0x2a830], R0 ;  /* 0x02a830000f0095a7 */ /* 0x000ea4000802007f */
[----:B--2---:R-:W-:Y:S05]  /*16fa0*/  @!P1 BRA `(.L_x_1362) ;  /* 0xfffffffc00f09947 */ /* 0x004fea000383ffff */
[----:B------:R-:W-:Y:S05]  /*16fb0*/  BRA `(.L_x_1361) ;  /* 0xfffffea800f07947 */ /* 0x000fea000383ffff */
.L_x_1378:
[----:B-1----:R-:W-:-:S04]  /*16fc0*/  IMAD.U32 R12, RZ, RZ, UR7 ;  /* 0x00000007ff0c7e24 */ /* 0x002fc8000f8e00ff */
[----:B------:R1:W2:Y:S03]  /*16fd0*/  SYNCS.PHASECHK.TRANS64.TRYWAIT P1, [R12+URZ+0x2a830], R11 ;  /* 0x02a8300b0c0075a7 */ /* 0x0002a6000802017f */
[----:B--2---:R-:W-:Y:S05]  /*16fe0*/  @!P1 NANOSLEEP.SYNCS 0x989680 ;  /* 0x009896800000995d */ /* 0x004fea0003900000 */
[----:B------:R-:W2:Y:S02]  /*16ff0*/  @!P1 SYNCS.PHASECHK.TRANS64 P1, [R12+URZ+0x2a830], R11 ;  /* 0x02a8300b0c0095a7 */ /* 0x000ea4000802007f */
[----:B--2---:R-:W-:Y:S05]  /*17000*/  @!P1 BRA `(.L_x_1378) ;  /* 0xfffffffc00ec9947 */ /* 0x004fea000383ffff */
[----:B------:R-:W-:Y:S05]  /*17010*/  BRA `(.L_x_1377) ;  /* 0xfffffedc00287947 */ /* 0x000fea000383ffff */
.L_x_1382:
[----:B01----:R-:W-:-:S04]  /*17020*/  IMAD.U32 R11, RZ, RZ, UR14 ;  /* 0x0000000eff0b7e24 */ /* 0x003fc8000f8e00ff */
[----:B------:R0:W1:Y:S03]  /*17030*/  SYNCS.PHASECHK.TRANS64.TRYWAIT P1, [R11+URZ+0x2a850], R0 ;  /* 0x02a850000b0075a7 */ /* 0x000066000802017f */
[----:B-1----:R-:W-:Y:S05]  /*17040*/  @!P1 NANOSLEEP.SYNCS 0x989680 ;  /* 0x009896800000995d */ /* 0x002fea0003900000 */
[----:B------:R-:W1:Y:S02]  /*17050*/  @!P1 SYNCS.PHASECHK.TRANS64 P1, [R11+URZ+0x2a850], R0 ;  /* 0x02a850000b0095a7 */ /* 0x000e64000802007f */
[----:B-1----:R-:W-:Y:S05]  /*17060*/  @!P1 BRA `(.L_x_1382) ;  /* 0xfffffffc00ec9947 */ /* 0x002fea000383ffff */
[----:B------:R-:W-:Y:S05]  /*17070*/  BRA `(.L_x_1381) ;  /* 0xfffffee400507947 */ /* 0x000fea000383ffff */
.L_x_1399:
[----:B-1----:R-:W-:-:S04]  /*17080*/  IMAD.U32 R8, RZ, RZ, UR6 ;  /* 0x00000006ff087e24 */ /* 0x002fc8000f8e00ff */
[----:B------:R1:W2:Y:S03]  /*17090*/  SYNCS.PHASECHK.TRANS64.TRYWAIT P1, [R8+URZ+0x2a830], R7 ;  /* 0x02a83007080075a7 */ /* 0x0002a6000802017f */
[----:B--2---:R-:W-:Y:S05]  /*170a0*/  @!P1 NANOSLEEP.SYNCS 0x989680 ;  /* 0x009896800000995d */ /* 0x004fea0003900000 */
[----:B------:R-:W2:Y:S02]  /*170b0*/  @!P1 SYNCS.PHASECHK.TRANS64 P1, [R8+URZ+0x2a830], R7 ;  /* 0x02a83007080095a7 */ /* 0x000ea4000802007f */
[----:B--2---:R-:W-:Y:S05]  /*170c0*/  @!P1 BRA `(.L_x_1399) ;  /* 0xfffffffc00ec9947 */ /* 0x004fea000383ffff */
[----:B------:R-:W-:Y:S05]  /*170d0*/  BRA `(.L_x_1398) ;  /* 0xffffff10007c7947 */ /* 0x000fea000383ffff */
.L_x_1403:
[----:B01----:R-:W-:-:S04]  /*170e0*/  IMAD.U32 R7, RZ, RZ, UR10 ;  /* 0x0000000aff077e24 */ /* 0x003fc8000f8e00ff */
[----:B------:R0:W1:Y:S03]  /*170f0*/  SYNCS.PHASECHK.TRANS64.TRYWAIT P1, [R7+URZ+0x2a850], R0 ;  /* 0x02a85000070075a7 */ /* 0x000066000802017f */
[----:B-1----:R-:W-:Y:S05]  /*17100*/  @!P1 NANOSLEEP.SYNCS 0x989680 ;  /* 0x009896800000995d */ /* 0x002fea0003900000 */
[----:B------:R-:W1:Y:S02]  /*17110*/  @!P1 SYNCS.PHASECHK.TRANS64 P1, [R7+URZ+0x2a850], R0 ;  /* 0x02a85000070095a7 */ /* 0x000e64000802007f */
[----:B-1----:R-:W-:Y:S05]  /*17120*/  @!P1 BRA `(.L_x_1403) ;  /* 0xfffffffc00ec9947 */ /* 0x002fea000383ffff */
[----:B------:R-:W-:Y:S05]  /*17130*/  BRA `(.L_x_1402) ;  /* 0xffffff1800a47947 */ /* 0x000fea000383ffff */
.L_x_1409:
[----:B-1----:R-:W-:-:S04]  /*17140*/  IMAD.U32 R8, RZ, RZ, UR6 ;  /* 0x00000006ff087e24 */ /* 0x002fc8000f8e00ff */
[----:B------:R1:W2:Y:S03]  /*17150*/  SYNCS.PHASECHK.TRANS64.TRYWAIT P1, [R8+URZ+0x2a830], R7 ;  /* 0x02a83007080075a7 */ /* 0x0002a6000802017f */
[----:B--2---:R-:W-:Y:S05]  /*17160*/  @!P1 NANOSLEEP.SYNCS 0x989680 ;  /* 0x009896800000995d */ /* 0x004fea0003900000 */
[----:B------:R-:W2:Y:S02]  /*17170*/  @!P1 SYNCS.PHASECHK.TRANS64 P1, [R8+URZ+0x2a830], R7 ;  /* 0x02a83007080095a7 */ /* 0x000ea4000802007f */
[----:B--2---:R-:W-:Y:S05]  /*17180*/  @!P1 BRA `(.L_x_1409) ;  /* 0xfffffffc00ec9947 */ /* 0x004fea000383ffff */
[----:B------:R-:W-:Y:S05]  /*17190*/  BRA `(.L_x_1408) ;  /* 0xffffff3000ec7947 */ /* 0x000fea000383ffff */
.L_x_1413:
[----:B01----:R-:W-:-:S04]  /*171a0*/  IMAD.U32 R7, RZ, RZ, UR10 ;  /* 0x0000000aff077e24 */ /* 0x003fc8000f8e00ff */
[----:B------:R0:W1:Y:S03]  /*171b0*/  SYNCS.PHASECHK.TRANS64.TRYWAIT P1, [R7+URZ+0x2a850], R0 ;  /* 0x02a85000070075a7 */ /* 0x000066000802017f */
[----:B-1----:R-:W-:Y:S05]  /*171c0*/  @!P1 NANOSLEEP.SYNCS 0x989680 ;  /* 0x009896800000995d */ /* 0x002fea0003900000 */
[----:B------:R-:W1:Y:S02]  /*171d0*/  @!P1 SYNCS.PHASECHK.TRANS64 P1, [R7+URZ+0x2a850], R0 ;  /* 0x02a85000070095a7 */ /* 0x000e64000802007f */
[----:B-1----:R-:W-:Y:S05]  /*171e0*/  @!P1 BRA `(.L_x_1413) ;  /* 0xfffffffc00ec9947 */ /* 0x002fea000383ffff */
[----:B------:R-:W-:Y:S05]  /*171f0*/  BRA `(.L_x_1412) ;  /* 0xffffff3c00147947 */ /* 0x000fea000383ffff */
.L_x_1426:
[----:B-1----:R-:W-:-:S04]  /*17200*/  IMAD.U32 R5, RZ, RZ, UR5 ;  /* 0x00000005ff057e24 */ /* 0x002fc8000f8e00ff */
[----:B------:R1:W2:Y:S03]  /*17210*/  SYNCS.PHASECHK.TRANS64.TRYWAIT P0, [R5+URZ+0x2a850], R0 ;  /* 0x02a85000050075a7 */ /* 0x0002a6000800017f */
[----:B--2---:R-:W-:Y:S05]  /*17220*/  @!P0 NANOSLEEP.SYNCS 0x989680 ;  /* 0x009896800000895d */ /* 0x004fea0003900000 */
[----:B------:R-:W2:Y:S02]  /*17230*/  @!P0 SYNCS.PHASECHK.TRANS64 P0, [R5+URZ+0x2a850], R0 ;  /* 0x02a85000050085a7 */ /* 0x000ea4000800007f */
[----:B--2---:R-:W-:Y:S05]  /*17240*/  @!P0 BRA `(.L_x_1426) ;  /* 0xfffffffc00ec8947 */ /* 0x004fea000383ffff */
[----:B------:R-:W-:Y:S05]  /*17250*/  BRA `(.L_x_1425) ;  /* 0xffffff6800807947 */ /* 0x000fea000383ffff */
.L_x_1476:
[----:B------:R-:W3:Y:S01]  /*17260*/  S2R R4, SR_TID.X ;  /* 0x0000000000047919 */ /* 0x000ee20000002100 */
[----:B------:R-:W-:Y:S01]  /*17270*/  BSSY B0, `(.L_x_1580) ;  /* 0x000000a000007945 */ /* 0x000fe20003800000 */
[----:B------:R-:W-:Y:S02]  /*17280*/  IMAD.MOV.U32 R12, RZ, RZ, RZ ;  /* 0x000000ffff0c7224 */ /* 0x000fe400078e00ff */
[----:B------:R-:W-:Y:S02]  /*17290*/  IMAD.MOV.U32 R11, RZ, RZ, 0x1f ;  /* 0x0000001fff0b7424 */ /* 0x000fe400078e00ff */
[----:B------:R-:W-:Y:S01]  /*172a0*/  IMAD.MOV.U32 R15, RZ, RZ, -0x1 ;  /* 0xffffffffff0f7424 */ /* 0x000fe200078e00ff */
[----:B---3--:R-:W-:-:S04]  /*172b0*/  SHF.R.U32.HI R4, RZ, 0x5, R4 ;  /* 0x00000005ff047819 */ /* 0x008fc80000011604 */
[----:B------:R-:W-:-:S05]  /*172c0*/  LOP3.LUT R4, R4, 0x3, RZ, 0xc0, !PT ;  /* 0x0000000304047812 */ /* 0x000fca00078ec0ff */
[----:B------:R-:W-:-:S07]  /*172d0*/  IMAD.MOV.U32 R13, RZ, RZ, R4 ;  /* 0x000000ffff0d7224 */ /* 0x000fce00078e0004 */
[----:B012---:R-:W-:Y:S05]  /*172e0*/  WARPSYNC.COLLECTIVE R15, `(.L_x_1581) ;  /* 0x000000000f087348 */ /* 0x007fea0003c00000 */
[----:B------:R3:W4:Y:S02]  /*172f0*/  SHFL.IDX P6, R14, R13, R12, R11 ;  /* 0x0000000c0d0e7389 */ /* 0x00072400000c000b */
[----:B01234-:R-:W-:Y:S01]  /*17300*/  ENDCOLLECTIVE ;  /* 0x000000000000791b */ /* 0x01ffe20003800000 */
.L_x_1581:
[----:B------:R-:W-:Y:S05]  /*17310*/  BSYNC B0 ;  /* 0x0000000000007941 */ /* 0x000fea0003800000 */
.L_x_1580:
[----:B------:R-:W-:Y:S05]  /*17320*/  BRA `(.L_x_1582) ;  /* 0xffffffac00c07947 */ /* 0x000fea000383ffff */
.L_x_1478:
[----:B------:R-:W-:Y:S01]  /*17330*/  BSSY B0, `(.L_x_1583) ;  /* 0x0000006000007945 */ /* 0x000fe20003800000 */
[----:B------:R-:W-:-:S07]  /*17340*/  IMAD.MOV.U32 R15, RZ, RZ, -0x1 ;  /* 0xffffffffff0f7424 */ /* 0x000fce00078e00ff */
[----:B012-4-:R-:W-:Y:S05]  /*17350*/  WARPSYNC.COLLECTIVE R15, `(.L_x_1584) ;  /* 0x000000000f0c7348 */ /* 0x017fea0003c00000 */
[----:B------:R-:W-:Y:S02]  /*17360*/  ELECT P6, UR62, PT ;  /* 0x00000000003e782f */ /* 0x000fe400038c0000 */
[----:B------:R-:W-:Y:S01]  /*17370*/  MOV R14, UR62 ;  /* 0x0000003e000e7c02 */ /* 0x000fe20008000f00 */
[----:B012-4-:R-:W-:Y:S10]  /*17380*/  ENDCOLLECTIVE ;  /* 0x000000000000791b */ /* 0x017ff40003800000 */
.L_x_1584:
[----:B------:R-:W-:Y:S05]  /*17390*/  BSYNC B0 ;  /* 0x0000000000007941 */ /* 0x000fea0003800000 */
.L_x_1583:
[----:B------:R-:W-:Y:S05]  /*173a0*/  BRA `(.L_x_1585) ;  /* 0xffffffac00cc7947 */ /* 0x000fea000383ffff */
.L_x_1480:
[----:B--2---:R2:W3:Y:S02]  /*173b0*/  SYNCS.PHASECHK.TRANS64.TRYWAIT P0, [R0+URZ+0x2a840], R2 ;  /* 0x02a84002000075a7 */ /* 0x0044e4000800017f */
[----:B---3--:R-:W-:Y:S05]  /*173c0*/  @!P0 NANOSLEEP.SYNCS 0x989680 ;  /* 0x009896800000895d */ /* 0x008fea0003900000 */
[----:B------:R-:W3:Y:S02]  /*173d0*/  @!P0 SYNCS.PHASECHK.TRANS64 P0, [R0+URZ+0x2a840], R2 ;  /* 0x02a84002000085a7 */ /* 0x000ee4000800007f */
[----:B---3--:R-:W-:Y:S05]  /*173e0*/  @!P0 BRA `(.L_x_1480) ;  /* 0xfffffffc00f08947 */ /* 0x008fea000383ffff */
[----:B------:R-:W-:Y:S05]  /*173f0*/  BRA `(.L_x_1586) ;  /* 0xffffffb000387947 */ /* 0x000fea000383ffff */
.L_x_1484:
[----:B------:R-:W2:Y:S01]  /*17400*/  LDL.LU R11, [R1+0x30] ;  /* 0x00003000010b7983 */ /* 0x000ea20000300800 */
[----:B------:R-:W-:Y:S01]  /*17410*/  IMAD.MOV.U32 R13, RZ, RZ, R3 ;  /* 0x000000ffff0d7224 */ /* 0x000fe200078e0003 */
[----:B------:R-:W-:Y:S01]  /*17420*/  LOP3.LUT R5, R5, 0x7f, RZ, 0xc0, !PT ;  /* 0x0000007f05057812 */ /* 0x000fe200078ec0ff */
[----:B------:R-:W-:Y:S02]  /*17430*/  IMAD.MOV.U32 R12, RZ, RZ, RZ ;  /* 0x000000ffff0c7224 */ /* 0x000fe400078e00ff */
[----:B------:R-:W-:Y:S01]  /*17440*/  IMAD.MOV.U32 R15, RZ, RZ, -0x1 ;  /* 0xffffffffff0f7424 */ /* 0x000fe200078e00ff */
[----:B------:R-:W-:-:S05]  /*17450*/  SHF.R.U32.HI R5, RZ, 0x3, R5 ;  /* 0x00000003ff057819 */ /* 0x000fca0000011605 */
[----:B------:R-:W-:-:S04]  /*17460*/  IMAD.IADD R0, R5, 0x1, R9 ;  /* 0x0000000105007824 */ /* 0x000fc800078e0209 */
[----:B------:R-:W-:Y:S02]  /*17470*/  VIADD R5, R0, 0x10 ;  /* 0x0000001000057836 */ /* 0x000fe40000000000 */
[----:B--2---:R-:W-:Y:S02]  /*17480*/  IMAD R2, R11, R7, RZ ;  /* 0x000000070b027224 */ /* 0x004fe400078e02ff */
[----:B------:R-:W-:-:S03]  /*17490*/  IMAD.MOV.U32 R11, RZ, RZ, 0x181f ;  /* 0x0000181fff0b7424 */ /* 0x000fc600078e00ff */
[----:B------:R-:W-:-:S13]  /*174a0*/  ISETP.GE.AND P3, PT, R0, R2, PT ;  /* 0x000000020000720c */ /* 0x000fda0003f66270 */
[----:B-----5:R-:W-:Y:S05]  /*174b0*/  WARPSYNC.COLLECTIVE R15, `(.L_x_1587) ;  /* 0x000000000f087348 */ /* 0x020fea0003c00000 */
[----:B------:R0:W1:Y:S02]  /*174c0*/  SHFL.IDX P6, R14, R13, R12, R11 ;  /* 0x0000000c0d0e7389 */ /* 0x00006400000c000b */
[----:B01---5:R-:W-:Y:S01]  /*174d0*/  ENDCOLLECTIVE ;  /* 0x000000000000791b */ /* 0x023fe20003800000 */
.L_x_1587:
[----:B------:R-:W-:Y:S02]  /*174e0*/  IMAD.MOV.U32 R13, RZ, RZ, R4 ;  /* 0x000000ffff0d7224 */ /* 0x000fe400078e0004 */
[----:B------:R-:W-:-:S07]  /*174f0*/  IMAD.MOV.U32 R6, RZ, RZ, R14 ;  /* 0x000000ffff067224 */ /* 0x000fce00078e000e */
[----:B------:R-:W-:Y:S05]  /*17500*/  WARPSYNC.COLLECTIVE R15, `(.L_x_1588) ;  /* 0x000000000f087348 */ /* 0x000fea0003c00000 */
[----:B------:R0:W1:Y:S02]  /*17510*/  SHFL.IDX P6, R14, R13, R12, R11 ;  /* 0x0000000c0d0e7389 */ /* 0x00006400000c000b */
[----:B01----:R-:W-:Y:S01]  /*17520*/  ENDCOLLECTIVE ;  /* 0x000000000000791b */ /* 0x003fe20003800000 */
.L_x_1588:
        /* <DEDUP_REMOVED lines=19> */
.L_x_1589:
[----:B------:R-:W-:Y:S02]  /*17660*/  IMAD.MOV.U32 R13, RZ, RZ, R4 ;  /* 0x000000ffff0d7224 */ /* 0x000fe400078e0004 */
[----:B------:R-:W-:-:S07]  /*17670*/  IMAD.MOV.U32 R9, RZ, RZ, R14 ;  /* 0x000000ffff097224 */ /* 0x000fce00078e000e */
[----:B------:R-:W-:Y:S05]  /*17680*/  WARPSYNC.COLLECTIVE R15, `(.L_x_1590) ;  /* 0x000000000f087348 */ /* 0x000fea0003c00000 */
[----:B------:R0:W1:Y:S02]  /*17690*/  SHFL.IDX P6, R14, R13, R12, R11 ;  /* 0x0000000c0d0e7389 */ /* 0x00006400000c000b */
[----:B01----:R-:W-:Y:S01]  /*176a0*/  ENDCOLLECTIVE ;  /* 0x000000000000791b */ /* 0x003fe20003800000 */
.L_x_1590:
[----:B------:R-:W-:Y:S01]  /*176b0*/  ULDC.64 UR4, c[0x0][0x208] ;  /* 0x0000820000047ab9 */ /* 0x000fe20000000a00 */
[----:B------:R-:W-:Y:S02]  /*176c0*/  IMAD.MOV.U32 R13, RZ, RZ, R3 ;  /* 0x000000ffff0d7224 */ /* 0x000fe400078e0003 */
[----:B------:R-:W-:Y:S02]  /*176d0*/  IMAD.MOV.U32 R12, RZ, RZ, 0x2 ;  /* 0x00000002ff0c7424 */ /* 0x000fe400078e00ff */
[----:B------:R-:W-:-:S05]  /*176e0*/  IMAD.MOV.U32 R5, RZ, RZ, R14 ;  /* 0x000000ffff057224 */ /* 0x000fca00078e000e */
[----:B------:R-:W-:-:S05]  /*176f0*/  @!P3 LEA R8, P5, R8, R5, 0x1 ;  /* 0x000000050808b211 */ /* 0x000fca00078a08ff */
[----:B------:R-:W-:Y:S02]  /*17700*/  @!P3 IMAD.X R5, RZ, RZ, R9, P5 ;  /* 0x000000ffff05b224 */ /* 0x000fe400028e0609 */
[----:B------:R-:W-:Y:S01]  /*17710*/  @!P3 IMAD.MOV.U32 R6, RZ, RZ, R8 ;  /* 0x000000ffff06b224 */ /* 0x000fe200078e0008 */
[----:B------:R-:W0:Y:S01]  /*17720*/  S2R R9, SR_TID.X ;  /* 0x0000000000097919 */ /* 0x000e220000002100 */
        /* <DEDUP_REMOVED lines=9> */
[----:B01----:R-:W-:Y:S05]  /*177c0*/  WARPSYNC.COLLECTIVE R15, `(.L_x_1591) ;  /* 0x000000000f087348 */ /* 0x003fea0003c00000 */
[----:B------:R2:W3:Y:S02]  /*177d0*/  SHFL.IDX P6, R14, R13, R12, R11 ;  /* 0x0000000c0d0e7389 */ /* 0x0004e400000c000b */
[----:B0123--:R-:W-:Y:S01]  /*177e0*/  ENDCOLLECTIVE ;  /* 0x000000000000791b */ /* 0x00ffe20003800000 */
.L_x_1591:
[----:B------:R-:W-:Y:S02]  /*177f0*/  IMAD.MOV.U32 R13, RZ, RZ, R4 ;  /* 0x000000ffff0d7224 */ /* 0x000fe400078e0004 */
[----:B------:R-:W-:-:S05]  /*17800*/  IMAD.SHL.U32 R9, R9, 0x8, RZ ;  /* 0x0000000809097824 */ /* 0x000fca00078e00ff */
[----:B------:R-:W-:Y:S01]  /*17810*/  LOP3.LUT R9, R9, 0x38, RZ, 0xc0, !PT ;  /* 0x0000003809097812 */ /* 0x000fe200078ec0ff */
[----:B------:R-:W-:-:S07]  /*17820*/  IMAD.MOV.U32 R8, RZ, RZ, R14 ;  /* 0x000000ffff087224 */ /* 0x000fce00078e000e */
[----:B------:R-:W-:Y:S05]  /*17830*/  WARPSYNC.COLLECTIVE R15, `(.L_x_1592) ;  /* 0x000000000f087348 */ /* 0x000fea0003c00000 */
[----:B------:R0:W1:Y:S02]  /*17840*/  SHFL.IDX P6, R14, R13, R12, R11 ;  /* 0x0000000c0d0e7389 */ /* 0x00006400000c000b */
[----:B01----:R-:W-:Y:S01]  /*17850*/  ENDCOLLECTIVE ;  /* 0x000000000000791b */ /* 0x003fe20003800000 */
.L_x_1592:
[----:B------:R-:W-:Y:S01]  /*17860*/  ULDC.64 UR4, c[0x0][0x208] ;  /* 0x0000820000047ab9 */ /* 0x000fe20000000a00 */
[----:B------:R-:W-:Y:S02]  /*17870*/  IMAD.MOV.U32 R13, RZ, RZ, R3 ;  /* 0x000000ffff0d7224 */ /* 0x000fe400078e0003 */
[----:B------:R-:W-:Y:S02]  /*17880*/  IMAD.MOV.U32 R12, RZ, RZ, 0x3 ;  /* 0x00000003ff0c7424 */ /* 0x000fe400078e00ff */
[----:B------:R-:W-:-:S05]  /*17890*/  IMAD.MOV.U32 R5, RZ, RZ, R14 ;  /* 0x000000ffff057224 */ /* 0x000fca00078e000e */
        /* <DEDUP_REMOVED lines=15> */
.L_x_1593:
[----:B------:R-:W-:Y:S02]  /*17990*/  IMAD.MOV.U32 R13, RZ, RZ, R4 ;  /* 0x000000ffff0d7224 */ /* 0x000fe400078e0004 */
[----:B------:R-:W-:-:S07]  /*179a0*/  IMAD.MOV.U32 R6, RZ, RZ, R14 ;  /* 0x000000ffff067224 */ /* 0x000fce00078e000e */
[----:B------:R-:W-:Y:S05]  /*179b0*/  WARPSYNC.COLLECTIVE R15, `(.L_x_1594) ;  /* 0x000000000f087348 */ /* 0x000fea0003c00000 */
[----:B------:R0:W1:Y:S02]  /*179c0*/  SHFL.IDX P6, R14, R13, R12, R11 ;  /* 0x0000000c0d0e7389 */ /* 0x00006400000c000b */
[----:B01----:R-:W-:Y:S01]  /*179d0*/  ENDCOLLECTIVE ;  /* 0x000000000000791b */ /* 0x003fe20003800000 */
.L_x_1594:
        /* <DEDUP_REMOVED lines=19> */
.L_x_1595:
[----:B------:R-:W-:Y:S02]  /*17b10*/  IMAD.MOV.U32 R13, RZ, RZ, R4 ;  /* 0x000000ffff0d7224 */ /* 0x000fe400078e0004 */
[----:B------:R-:W-:-:S07]  /*17b20*/  IMAD.MOV.U32 R6, RZ, RZ, R14 ;  /* 0x000000ffff067224 */ /* 0x000fce00078e000e */
[----:B------:R-:W-:Y:S05]  /*17b30*/  WARPSYNC.COLLECTIVE R15, `(.L_x_1596) ;  /* 0x000000000f087348 */ /* 0x000fea0003c00000 */
[----:B------:R0:W1:Y:S02]  /*17b40*/  SHFL.IDX P6, R14, R13, R12, R11 ;  /* 0x0000000c0d0e7389 */ /* 0x00006400000c000b */
[----:B01----:R-:W-:Y:S01]  /*17b50*/  ENDCOLLECTIVE ;  /* 0x000000000000791b */ /* 0x003fe20003800000 */
.L_x_1596:
        /* <DEDUP_REMOVED lines=19> */
.L_x_1597:
[----:B------:R-:W-:Y:S02]  /*17c90*/  IMAD.MOV.U32 R13, RZ, RZ, R4 ;  /* 0x000000ffff0d7224 */ /* 0x000fe400078e0004 */
[----:B------:R-:W-:-:S07]  /*17ca0*/  IMAD.MOV.U32 R6, RZ, RZ, R14 ;  /* 0x000000ffff067224 */ /* 0x000fce00078e000e */
[----:B------:R-:W-:Y:S05]  /*17cb0*/  WARPSYNC.COLLECTIVE R15, `(.L_x_1598) ;  /* 0x000000000f087348 */ /* 0x000fea0003c00000 */
[----:B------:R0:W1:Y:S02]  /*17cc0*/  SHFL.IDX P6, R14, R13, R12, R11 ;  /* 0x0000000c0d0e7389 */ /* 0x00006400000c000b */
[----:B01----:R-:W-:Y:S01]  /*17cd0*/  ENDCOLLECTIVE ;  /* 0x000000000000791b */ /* 0x003fe20003800000 */
.L_x_1598:
        /* <DEDUP_REMOVED lines=17> */
.L_x_1599:
[----:B------:R-:W-:-:S05]  /*17df0*/  VIADD R7, R0, 0x60 ;  /* 0x0000006000077836 */ /* 0x000fca0000000000 */
[----:B------:R-:W-:Y:S01]  /*17e00*/  ISETP.GE.AND P4, PT, R7, R2, PT ;  /* 0x000000020700720c */ /* 0x000fe20003f86270 */
[----:B------:R-:W-:Y:S02]  /*17e10*/  IMAD.MOV.U32 R13, RZ, RZ, R4 ;  /* 0x000000ffff0d7224 */ /* 0x000fe400078e0004 */
[----:B------:R-:W-:-:S10]  /*17e20*/  IMAD.MOV.U32 R6, RZ, RZ, R14 ;  /* 0x000000ffff067224 */ /* 0x000fd400078e000e */
[----:B------:R-:W-:Y:S05]  /*17e30*/  WARPSYNC.COLLECTIVE R15, `(.L_x_1600) ;  /* 0x000000000f087348 */ /* 0x000fea0003c00000 */
[----:B------:R0:W1:Y:S02]  /*17e40*/  SHFL.IDX P6, R14, R13, R12, R11 ;  /* 0x0000000c0d0e7389 */ /* 0x00006400000c000b */
[----:B01----:R-:W-:Y:S01]  /*17e50*/  ENDCOLLECTIVE ;  /* 0x000000000000791b */ /* 0x003fe20003800000 */
.L_x_1600:
        /* <DEDUP_REMOVED lines=17> */
.L_x_1601:
[----:B------:R-:W-:Y:S02]  /*17f70*/  IMAD.MOV.U32 R13, RZ, RZ, R4 ;  /* 0x000000ffff0d7224 */ /* 0x000fe400078e0004 */
[----:B------:R-:W-:-:S07]  /*17f80*/  IMAD.MOV.U32 R3, RZ, RZ, R14 ;  /* 0x000000ffff037224 */ /* 0x000fce00078e000e */
[----:B------:R-:W-:Y:S05]  /*17f90*/  WARPSYNC.COLLECTIVE R15, `(.L_x_1602) ;  /* 0x000000000f087348 */ /* 0x000fea0003c00000 */
[----:B------:R0:W1:Y:S02]  /*17fa0*/  SHFL.IDX P6, R14, R13, R12, R11 ;  /* 0x0000000c0d0e7389 */ /* 0x00006400000c000b */
[----:B01----:R-:W-:Y:S01]  /*17fb0*/  ENDCOLLECTIVE ;  /* 0x000000000000791b */ /* 0x003fe20003800000 */
.L_x_1602:
[----:B------:R-:W-:Y:S01]  /*17fc0*/  IMAD.MOV.U32 R4, RZ, RZ, R14 ;  /* 0x000000ffff047224 */ /* 0x000fe200078e000e */
[----:B------:R-:W-:Y:S06]  /*17fd0*/  BRA `(.L_x_1603) ;  /* 0xffffffb000f87947 */ /* 0x000fec000383ffff */
.L_x_1489:
[----:B0-----:R-:W2:Y:S02]  /*17fe0*/  LDL R2, [R1] ;  /* 0x0000000001027983 */ /* 0x001ea40000100800 */
[----:B--2---:R0:W1:Y:S02]  /*17ff0*/  SYNCS.PHASECHK.TRANS64.TRYWAIT P0, [R2+URZ+0x2a820], R0 ;  /* 0x02a82000020075a7 */ /* 0x004064000800017f */
[----:B-1----:R-:W-:Y:S05]  /*18000*/  @!P0 NANOSLEEP.SYNCS 0x989680 ;  /* 0x009896800000895d */ /* 0x002fea0003900000 */
[----:B------:R-:W1:Y:S02]  /*18010*/  @!P0 SYNCS.PHASECHK.TRANS64 P0, [R2+URZ+0x2a820], R0 ;  /* 0x02a82000020085a7 */ /* 0x000e64000800007f */
[----:B-1----:R-:W-:Y:S05]  /*18020*/  @!P0 BRA `(.L_x_1489) ;  /* 0xfffffffc00ec8947 */ /* 0x002fea000383ffff */
[----:B------:R-:W-:Y:S05]  /*18030*/  BRA `(.L_x_1604) ;  /* 0xffffffb400807947 */ /* 0x000fea000383ffff */
.L_x_1498:
[----:B-1----:R1:W2:Y:S02]  /*18040*/  SYNCS.PHASECHK.TRANS64.TRYWAIT P0, [R3+URZ+0x2a840], R2 ;  /* 0x02a84002030075a7 */ /* 0x0022a4000800017f */
[----:B--2---:R-:W-:Y:S05]  /*18050*/  @!P0 NANOSLEEP.SYNCS 0x989680 ;  /* 0x009896800000895d */ /* 0x004fea0003900000 */
[----:B------:R-:W2:Y:S02]  /*18060*/  @!P0 SYNCS.PHASECHK.TRANS64 P0, [R3+URZ+0x2a840], R2 ;  /* 0x02a84002030085a7 */ /* 0x000ea4000800007f */
[----:B--2---:R-:W-:Y:S05]  /*18070*/  @!P0 BRA `(.L_x_1498) ;  /* 0xfffffffc00f08947 */ /* 0x004fea000383ffff */
[----:B------:R-:W-:Y:S05]  /*18080*/  BRA `(.L_x_1605) ;  /* 0xffffffb800507947 */ /* 0x000fea000383ffff */
.L_x_1505:
[----:B0-----:R0:W1:Y:S02]  /*18090*/  SYNCS.PHASECHK.TRANS64.TRYWAIT P0, [R3+URZ+0x60], R2 ;  /* 0x00006002030075a7 */ /* 0x001064000800017f */
[----:B-1----:R-:W-:Y:S05]  /*180a0*/  @!P0 NANOSLEEP.SYNCS 0x989680 ;  /* 0x009896800000895d */ /* 0x002fea0003900000 */
[----:B------:R-:W1:Y:S02]  /*180b0*/  @!P0 SYNCS.PHASECHK.TRANS64 P0, [R3+URZ+0x60], R2 ;  /* 0x00006002030085a7 */ /* 0x000e64000800007f */
[----:B-1----:R-:W-:Y:S05]  /*180c0*/  @!P0 BRA `(.L_x_1505) ;  /* 0xfffffffc00f08947 */ /* 0x002fea000383ffff */
[----:B------:R-:W-:Y:S05]  /*180d0*/  BRA `(.L_x_1606) ;  /* 0xffffffbc00687947 */ /* 0x000fea000383ffff */
.L_x_1514:
[----:B--2---:R2:W3:Y:S02]  /*180e0*/  SYNCS.PHASECHK.TRANS64.TRYWAIT P0, [R3+URZ+0x2a840], R2 ;  /* 0x02a84002030075a7 */ /* 0x0044e4000800017f */
[----:B---3--:R-:W-:Y:S05]  /*180f0*/  @!P0 NANOSLEEP.SYNCS 0x989680 ;  /* 0x009896800000895d */ /* 0x008fea0003900000 */
[----:B------:R-:W3:Y:S02]  /*18100*/  @!P0 SYNCS.PHASECHK.TRANS64 P0, [R3+URZ+0x2a840], R2 ;  /* 0x02a84002030085a7 */ /* 0x000ee4000800007f */
[----:B---3--:R-:W-:Y:S05]  /*18110*/  @!P0 BRA `(.L_x_1514) ;  /* 0xfffffffc00f08947 */ /* 0x008fea000383ffff */
[----:B------:R-:W-:Y:S05]  /*18120*/  BRA `(.L_x_1607) ;  /* 0xffffffc400147947 */ /* 0x000fea000383ffff */
.L_x_1521:
[----:B0-----:R0:W2:Y:S02]  /*18130*/  SYNCS.PHASECHK.TRANS64.TRYWAIT P0, [R2+URZ+0x60], R3 ;  /* 0x00006003020075a7 */ /* 0x0010a4000800017f */
[----:B--2---:R-:W-:Y:S05]  /*18140*/  @!P0 NANOSLEEP.SYNCS 0x989680 ;  /* 0x009896800000895d */ /* 0x004fea0003900000 */
[----:B------:R-:W2:Y:S02]  /*18150*/  @!P0 SYNCS.PHASECHK.TRANS64 P0, [R2+URZ+0x60], R3 ;  /* 0x00006003020085a7 */ /* 0x000ea4000800007f */
[----:B--2---:R-:W-:Y:S05]  /*18160*/  @!P0 BRA `(.L_x_1521) ;  /* 0xfffffffc00f08947 */ /* 0x004fea000383ffff */
[----:B------:R-:W-:Y:S05]  /*18170*/  BRA `(.L_x_1608) ;  /* 0xffffffc8002c7947 */ /* 0x000fea000383ffff */
.L_x_1530:
[----:B----4-:R4:W0:Y:S02]  /*18180*/  SYNCS.PHASECHK.TRANS64.TRYWAIT P0, [R2+URZ+0x2a840], R3 ;  /* 0x02a84003020075a7 */ /* 0x010824000800017f */
[----:B0-----:R-:W-:Y:S05]  /*18190*/  @!P0 NANOSLEEP.SYNCS 0x989680 ;  /* 0x009896800000895d */ /* 0x001fea0003900000 */
[----:B------:R-:W0:Y:S02]  /*181a0*/  @!P0 SYNCS.PHASECHK.TRANS64 P0, [R2+URZ+0x2a840], R3 ;  /* 0x02a84003020085a7 */ /* 0x000e24000800007f */
[----:B0-----:R-:W-:Y:S05]  /*181b0*/  @!P0 BRA `(.L_x_1530) ;  /* 0xfffffffc00f08947 */ /* 0x001fea000383ffff */
[----:B------:R-:W-:Y:S05]  /*181c0*/  BRA `(.L_x_1609) ;  /* 0xffffffcc00a07947 */ /* 0x000fea000383ffff */
.L_x_1537:
[----:B0-----:R0:W2:Y:S02]  /*181d0*/  SYNCS.PHASECHK.TRANS64.TRYWAIT P0, [R2+URZ+0x60], R5 ;  /* 0x00006005020075a7 */ /* 0x0010a4000800017f */
[----:B--2---:R-:W-:Y:S05]  /*181e0*/  @!P0 NANOSLEEP.SYNCS 0x989680 ;  /* 0x009896800000895d */ /* 0x004fea0003900000 */
[----:B------:R-:W2:Y:S02]  /*181f0*/  @!P0 SYNCS.PHASECHK.TRANS64 P0, [R2+URZ+0x60], R5 ;  /* 0x00006005020085a7 */ /* 0x000ea4000800007f */
[----:B--2---:R-:W-:Y:S05]  /*18200*/  @!P0 BRA `(.L_x_1537) ;  /* 0xfffffffc00f08947 */ /* 0x004fea000383ffff */
[----:B------:R-:W-:Y:S05]  /*18210*/  BRA `(.L_x_1610) ;  /* 0xffffffd000b87947 */ /* 0x000fea000383ffff */
.L_x_1548:
[----:B----4-:R4:W0:Y:S02]  /*18220*/  SYNCS.PHASECHK.TRANS64.TRYWAIT P0, [R0+URZ+0x2a860], R2 ;  /* 0x02a86002000075a7 */ /* 0x010824000800017f */
[----:B0-----:R-:W-:Y:S05]  /*18230*/  @!P0 NANOSLEEP.SYNCS 0x989680 ;  /* 0x009896800000895d */ /* 0x001fea0003900000 */
[----:B------:R-:W0:Y:S02]  /*18240*/  @!P0 SYNCS.PHASECHK.TRANS64 P0, [R0+URZ+0x2a860], R2 ;  /* 0x02a86002000085a7 */ /* 0x000e24000800007f */
[----:B0-----:R-:W-:Y:S05]  /*18250*/  @!P0 BRA `(.L_x_1548) ;  /* 0xfffffffc00f08947 */ /* 0x001fea000383ffff */
[----:B------:R-:W-:Y:S05]  /*18260*/  BRA `(.L_x_1611) ;  /* 0xffffffd800107947 */ /* 0x000fea000383ffff */
.L_x_1555:
[----:B------:R-:W-:Y:S01]  /*18270*/  BSSY B0, `(.L_x_1612) ;  /* 0x0000008000007945 */ /* 0x000fe20003800000 */
[----:B------:R-:W-:Y:S02]  /*18280*/  IMAD.MOV.U32 R13, RZ, RZ, R16 ;  /* 0x000000ffff0d7224 */ /* 0x000fe400078e0010 */
[----:B--2---:R-:W-:Y:S02]  /*18290*/  IMAD.MOV.U32 R12, RZ, RZ, RZ ;  /* 0x000000ffff0c7224 */ /* 0x004fe400078e00ff */
[----:B------:R-:W-:Y:S02]  /*182a0*/  IMAD.MOV.U32 R11, RZ, RZ, 0x1f ;  /* 0x0000001fff0b7424 */ /* 0x000fe400078e00ff */
[----:B------:R-:W-:-:S07]  /*182b0*/  IMAD.MOV.U32 R15, RZ, RZ, -0x1 ;  /* 0xffffffffff0f7424 */ /* 0x000fce00078e00ff */
[----:B01-3--:R-:W-:Y:S05]  /*182c0*/  WARPSYNC.COLLECTIVE R15, `(.L_x_1613) ;  /* 0x000000000f087348 */ /* 0x00bfea0003c00000 */
[----:B------:R2:W4:Y:S02]  /*182d0*/  SHFL.IDX P6, R14, R13, R12, R11 ;  /* 0x0000000c0d0e7389 */ /* 0x00052400000c000b */
[----:B01234-:R-:W-:Y:S01]  /*182e0*/  ENDCOLLECTIVE ;  /* 0x000000000000791b */ /* 0x01ffe20003800000 */
.L_x_1613:
[----:B------:R-:W-:Y:S05]  /*182f0*/  BSYNC B0 ;  /* 0x0000000000007941 */ /* 0x000fea0003800000 */
.L_x_1612:
        /* <DEDUP_REMOVED lines=9> */
.L_x_1614:
[----:B------:R-:W-:Y:S01]  /*18390*/  ULDC UR4, c[0x0][0xc3c] ;  /* 0x00030f0000047ab9 */ /* 0x000fe20000000800 */
[----:B------:R-:W-:Y:S01]  /*183a0*/  ULDC.64 UR6, c[0x0][0x208] ;  /* 0x0000820000067ab9 */ /* 0x000fe20000000a00 */
[----:B------:R-:W-:-:S13]  /*183b0*/  ISETP.GE.OR P1, PT, R7, UR4, !P0 ;  /* 0x0000000407007c0c */ /* 0x000fda000c726670 */
[----:B------:R-:W0:Y:S01]  /*183c0*/  @!P1 LDC.64 R2, c[0x0][0xc80] ;  /* 0x00032000ff029b82 */ /* 0x000e220000000a00 */
[----:B------:R-:W-:Y:S02]  /*183d0*/  IMAD.MOV.U32 R11, RZ, RZ, RZ ;  /* 0x000000ffff0b7224 */ /* 0x000fe400078e00ff */
[----:B------:R-:W-:Y:S02]  /*183e0*/  IMAD.MOV.U32 R5, RZ, RZ, R14 ;  /* 0x000000ffff057224 */ /* 0x000fe400078e000e */
        /* <DEDUP_REMOVED lines=13> */
.L_x_1615:
[----:B------:R-:W-:Y:S01]  /*184c0*/  IMAD.MOV.U32 R12, RZ, RZ, 0x2 ;  /* 0x00000002ff0c7424 */ /* 0x000fe200078e00ff */
[----:B------:R-:W-:-:S05]  /*184d0*/  SEL R7, R14, RZ, P1 ;  /* 0x000000ff0e077207 */ /* 0x000fca0000800000 */
[----:B------:R-:W-:-:S04]  /*184e0*/  IMAD.IADD R3, R2, 0x1, R7 ;  /* 0x0000000102037824 */ /* 0x000fc800078e0207 */
[----:B------:R-:W-:-:S07]  /*184f0*/  IMAD.MOV.U32 R13, RZ, RZ, R3 ;  /* 0x000000ffff0d7224 */ /* 0x000fce00078e0003 */
[----:B------:R-:W-:Y:S05]  /*18500*/  WARPSYNC.COLLECTIVE R15, `(.L_x_1616) ;  /* 0x000000000f087348 */ /* 0x000fea0003c00000 */
[----:B------:R0:W1:Y:S02]  /*18510*/  SHFL.UP P6, R14, R13, R12, R11 ;  /* 0x0400000c0d0e7389 */ /* 0x00006400000c000b */
[----:B01----:R-:W-:Y:S01]  /*18520*/  ENDCOLLECTIVE ;  /* 0x000000000000791b */ /* 0x003fe20003800000 */
.L_x_1616:
        /* <DEDUP_REMOVED lines=8> */
.L_x_1617:
        /* <DEDUP_REMOVED lines=8> */
.L_x_1618:
        /* <DEDUP_REMOVED lines=8> */
.L_x_1619:
        /* <DEDUP_REMOVED lines=9> */
.L_x_1620:
[----:B------:R-:W-:Y:S01]  /*18740*/  IMAD.MOV.U32 R16, RZ, RZ, R14 ;  /* 0x000000ffff107224 */ /* 0x000fe200078e000e */
[----:B------:R-:W-:Y:S06]  /*18750*/  BRA `(.L_x_1621) ;  /* 0xffffffd800907947 */ /* 0x000fec000383ffff */
.L_x_1560:
[----:B------:R-:W-:Y:S01]  /*18760*/  BSSY B0, `(.L_x_1622) ;  /* 0x0000008000007945 */ /* 0x000fe20003800000 */
[----:B-----5:R-:W-:Y:S02]  /*18770*/  IMAD.MOV.U32 R13, RZ, RZ, R2 ;  /* 0x000000ffff0d7224 */ /* 0x020fe400078e0002 */
[----:B--2---:R-:W-:Y:S02]  /*18780*/  IMAD.MOV.U32 R12, RZ, RZ, 0x1 ;  /* 0x00000001ff0c7424 */ /* 0x004fe400078e00ff */
[----:B------:R-:W-:Y:S02]  /*18790*/  IMAD.MOV.U32 R11, RZ, RZ, RZ ;  /* 0x000000ffff0b7224 */ /* 0x000fe400078e00ff */
[----:B------:R-:W-:-:S07]  /*187a0*/  IMAD.MOV.U32 R15, RZ, RZ, -0x1 ;  /* 0xffffffffff0f7424 */ /* 0x000fce00078e00ff */
[----:B01-3--:R-:W-:Y:S05]  /*187b0*/  WARPSYNC.COLLECTIVE R15, `(.L_x_1623) ;  /* 0x000000000f087348 */ /* 0x00bfea0003c00000 */
[----:B------:R2:W4:Y:S02]  /*187c0*/  SHFL.UP P6, R14, R13, R12, R11 ;  /* 0x0400000c0d0e7389 */ /* 0x00052400000c000b */
[----:B01234-:R-:W-:Y:S01]  /*187d0*/  ENDCOLLECTIVE ;  /* 0x000000000000791b */ /* 0x01ffe20003800000 */
.L_x_1623:
[----:B------:R-:W-:Y:S05]  /*187e0*/  BSYNC B0 ;  /* 0x0000000000007941 */ /* 0x000fea0003800000 */
.L_x_1622:
[----:B------:R-:W-:Y:S01]  /*187f0*/  SEL R3, R14, RZ, P1 ;  /* 0x000000ff0e037207 */ /* 0x000fe20000800000 */
[----:B------:R-:W-:Y:S02]  /*18800*/  IMAD.MOV.U32 R12, RZ, RZ, 0x2 ;  /* 0x00000002ff0c7424 */ /* 0x000fe400078e00ff */
[----:B------:R-:W-:Y:S02]  /*18810*/  IMAD.MOV.U32 R11, RZ, RZ, RZ ;  /* 0x000000ffff0b7224 */ /* 0x000fe400078e00ff */
[----:B------:R-:W-:Y:S02]  /*18820*/  IMAD.IADD R3, R2, 0x1, R3 ;  /* 0x0000000102037824 */ /* 0x000fe400078e0203 */
[----:B------:R-:W-:Y:S02]  /*18830*/  IMAD.MOV.U32 R15, RZ, RZ, -0x1 ;  /* 0xffffffffff0f7424 */ /* 0x000fe400078e00ff */
[----:B------:R-:W-:-:S07]  /*18840*/  IMAD.MOV.U32 R13, RZ, RZ, R3 ;  /* 0x000000ffff0d7224 */ /* 0x000fce00078e0003 */
[----:B------:R-:W-:Y:S05]  /*18850*/  WARPSYNC.COLLECTIVE R15, `(.L_x_1624) ;  /* 0x000000000f087348 */ /* 0x000fea0003c00000 */
[----:B------:R0:W1:Y:S02]  /*18860*/  SHFL.UP P6, R14, R13, R12, R11 ;  /* 0x0400000c0d0e7389 */ /* 0x00006400000c000b */
[----:B01----:R-:W-:Y:S01]  /*18870*/  ENDCOLLECTIVE ;  /* 0x000000000000791b */ /* 0x003fe20003800000 */
.L_x_1624:
[----:B------:R-:W-:Y:S01]  /*18880*/  IMAD.MOV.U32 R12, RZ, RZ, 0x4 ;  /* 0x00000004ff0c7424 */ /* 0x000fe200078e00ff */
[----:B------:R-:W-:-:S05]  /*18890*/  SEL R14, R14, RZ, P2 ;  /* 0x000000ff0e0e7207 */ /* 0x000fca0001000000 */
[----:B------:R-:W-:-:S04]  /*188a0*/  IMAD.IADD R3, R3, 0x1, R14 ;  /* 0x0000000103037824 */ /* 0x000fc800078e020e */
[----:B------:R-:W-:-:S07]  /*188b0*/  IMAD.MOV.U32 R13, RZ, RZ, R3 ;  /* 0x000000ffff0d7224 */ /* 0x000fce00078e0003 */
[----:B------:R-:W-:Y:S05]  /*188c0*/  WARPSYNC.COLLECTIVE R15, `(.L_x_1625) ;  /* 0x000000000f087348 */ /* 0x000fea0003c00000 */
[----:B------:R0:W1:Y:S02]  /*188d0*/  SHFL.UP P6, R14, R13, R12, R11 ;  /* 0x0400000c0d0e7389 */ /* 0x00006400000c000b */
[----:B01----:R-:W-:Y:S01]  /*188e0*/  ENDCOLLECTIVE ;  /* 0x000000000000791b */ /* 0x003fe20003800000 */
.L_x_1625:
[----:B------:R-:W-:Y:S01]  /*188f0*/  IMAD.MOV.U32 R12, RZ, RZ, 0x8 ;  /* 0x00000008ff0c7424 */ /* 0x000fe200078e00ff */
[----:B------:R-:W-:-:S05]  /*18900*/  SEL R14, R14, RZ, P3 ;  /* 0x000000ff0e0e7207 */ /* 0x000fca0001800000 */
[----:B------:R-:W-:-:S04]  /*18910*/  IMAD.IADD R3, R3, 0x1, R14 ;  /* 0x0000000103037824 */ /* 0x000fc800078e020e */
[----:B------:R-:W-:-:S07]  /*18920*/  IMAD.MOV.U32 R13, RZ, RZ, R3 ;  /* 0x000000ffff0d7224 */ /* 0x000fce00078e0003 */
[----:B------:R-:W-:Y:S05]  /*18930*/  WARPSYNC.COLLECTIVE R15, `(.L_x_1626) ;  /* 0x000000000f087348 */ /* 0x000fea0003c00000 */
[----:B------:R0:W1:Y:S02]  /*18940*/  SHFL.UP P6, R14, R13, R12, R11 ;  /* 0x0400000c0d0e7389 */ /* 0x00006400000c000b */
[----:B01----:R-:W-:Y:S01]  /*18950*/  ENDCOLLECTIVE ;  /* 0x000000000000791b */ /* 0x003fe20003800000 */
.L_x_1626:
[----:B------:R-:W-:Y:S01]  /*18960*/  IMAD.MOV.U32 R12, RZ, RZ, 0x10 ;  /* 0x00000010ff0c7424 */ /* 0x000fe200078e00ff */
[----:B------:R-:W-:-:S05]  /*18970*/  SEL R14, R14, RZ, P4 ;  /* 0x000000ff0e0e7207 */ /* 0x000fca0002000000 */
[----:B------:R-:W-:-:S04]  /*18980*/  IMAD.IADD R3, R3, 0x1, R14 ;  /* 0x0000000103037824 */ /* 0x000fc800078e020e */
[----:B------:R-:W-:-:S07]  /*18990*/  IMAD.MOV.U32 R13, RZ, RZ, R3 ;  /* 0x000000ffff0d7224 */ /* 0x000fce00078e0003 */
[----:B------:R-:W-:Y:S05]  /*189a0*/  WARPSYNC.COLLECTIVE R15, `(.L_x_1627) ;  /* 0x000000000f087348 */ /* 0x000fea0003c00000 */
[----:B------:R0:W1:Y:S02]  /*189b0*/  SHFL.UP P6, R14, R13, R12, R11 ;  /* 0x0400000c0d0e7389 */ /* 0x00006400000c000b */
[----:B01----:R-:W-:Y:S01]  /*189c0*/  ENDCOLLECTIVE ;  /* 0x000000000000791b */ /* 0x003fe20003800000 */
.L_x_1627:
[----:B------:R-:W-:Y:S02]  /*189d0*/  IMAD.MOV.U32 R12, RZ, RZ, 0x1f ;  /* 0x0000001fff0c7424 */ /* 0x000fe400078e00ff */
[----:B------:R-:W-:Y:S01]  /*189e0*/  IMAD.MOV.U32 R11, RZ, RZ, 0x1f ;  /* 0x0000001fff0b7424 */ /* 0x000fe200078e00ff */
[----:B------:R-:W-:-:S05]  /*189f0*/  SEL R14, R14, RZ, P5 ;  /* 0x000000ff0e0e7207 */ /* 0x000fca0002800000 */
[----:B------:R-:W-:-:S04]  /*18a00*/  IMAD.IADD R3, R3, 0x1, R14 ;  /* 0x0000000103037824 */ /* 0x000fc800078e020e */
[----:B------:R-:W-:-:S07]  /*18a10*/  IMAD.MOV.U32 R13, RZ, RZ, R3 ;  /* 0x000000ffff0d7224 */ /* 0x000fce00078e0003 */
[----:B------:R-:W-:Y:S05]  /*18a20*/  WARPSYNC.COLLECTIVE R15, `(.L_x_1628) ;  /* 0x000000000f087348 */ /* 0x000fea0003c00000 */
[----:B------:R0:W1:Y:S02]  /*18a30*/  SHFL.IDX P6, R14, R13, R12, R11 ;  /* 0x0000000c0d0e7389 */ /* 0x00006400000c000b */
[----:B01----:R-:W-:Y:S01]  /*18a40*/  ENDCOLLECTIVE ;  /* 0x000000000000791b */ /* 0x003fe20003800000 */
.L_x_1628:
[----:B------:R-:W-:Y:S01]  /*18a50*/  IMAD.MOV.U32 R16, RZ, RZ, R14 ;  /* 0x000000ffff107224 */ /* 0x000fe200078e000e */
[----:B------:R-:W-:Y:S06]  /*18a60*/  BRA `(.L_x_1629) ;  /* 0xffffffd8006c7947 */ /* 0x000fec000383ffff */
.L_x_1562:
[----:B------:R-:W-:Y:S01]  /*18a70*/  BSSY B0, `(.L_x_1630) ;  /* 0x0000006000007945 */ /* 0x000fe20003800000 */
[----:B------:R-:W-:Y:S01]  /*18a80*/  PLOP3.LUT P6, PT, P6, PT, PT, 0x8, 0x0 ;  /* 0x000000000000781c */ /* 0x000fe200037ce170 */
[----:B------:R-:W-:-:S12]  /*18a90*/  IMAD.MOV.U32 R15, RZ, RZ, -0x1 ;  /* 0xffffffffff0f7424 */ /* 0x000fd800078e00ff */
[----:B01234-:R-:W-:Y:S05]  /*18aa0*/  WARPSYNC.COLLECTIVE R15, `(.L_x_1631) ;  /* 0x000000000f087348 */ /* 0x01ffea0003c00000 */
[----:B------:R-:W-:Y:S01]  /*18ab0*/  VOTE.ANY R14, PT, P6 ;  /* 0x00000000000e7806 */ /* 0x000fe200030e0100 */
[----:B01234-:R-:W-:Y:S06]  /*18ac0*/  ENDCOLLECTIVE ;  /* 0x000000000000791b */ /* 0x01ffec0003800000 */
.L_x_1631:
[----:B------:R-:W-:Y:S05]  /*18ad0*/  BSYNC B0 ;  /* 0x0000000000007941 */ /* 0x000fea0003800000 */
.L_x_1630:
        /* <DEDUP_REMOVED lines=9> */
.L_x_1632:
[----:B------:R-:W-:Y:S01]  /*18b70*/  IMAD.MOV.U32 R17, RZ, RZ, R14 ;  /* 0x000000ffff117224 */ /* 0x000fe200078e000e */
[----:B------:R-:W-:Y:S06]  /*18b80*/  BRA `(.L_x_1633) ;  /* 0xffffffd8005c7947 */ /* 0x000fec000383ffff */
.L_x_1564:
[----:B------:R-:W-:Y:S01]  /*18b90*/  BSSY B0, `(.L_x_1634) ;  /* 0x0000007000007945 */ /* 0x000fe20003800000 */
[----:B------:R-:W-:Y:S02]  /*18ba0*/  IMAD.MOV.U32 R13, RZ, RZ, R3 ;  /* 0x000000ffff0d7224 */ /* 0x000fe400078e0003 */
[----:B------:R-:W-:Y:S02]  /*18bb0*/  IMAD.MOV.U32 R11, RZ, RZ, 0x1f ;  /* 0x0000001fff0b7424 */ /* 0x000fe400078e00ff */
[----:B------:R-:W-:-:S07]  /*18bc0*/  IMAD.MOV.U32 R15, RZ, RZ, -0x1 ;  /* 0xffffffffff0f7424 */ /* 0x000fce00078e00ff */
[----:B01-34-:R-:W-:Y:S05]  /*18bd0*/  WARPSYNC.COLLECTIVE R15, `(.L_x_1635) ;  /* 0x000000000f087348 */ /* 0x01bfea0003c00000 */
[----:B------:R2:W0:Y:S02]  /*18be0*/  SHFL.IDX P6, R14, R13, R12, R11 ;  /* 0x0000000c0d0e7389 */ /* 0x00042400000c000b */
[----:B01234-:R-:W-:Y:S01]  /*18bf0*/  ENDCOLLECTIVE ;  /* 0x000000000000791b */ /* 0x01ffe20003800000 */
.L_x_1635:
[----:B------:R-:W-:Y:S05]  /*18c00*/  BSYNC B0 ;  /* 0x0000000000007941 */ /* 0x000fea0003800000 */
.L_x_1634:
[----:B------:R-:W-:Y:S01]  /*18c10*/  IMAD.MOV.U32 R3, RZ, RZ, R14 ;  /* 0x000000ffff037224 */ /* 0x000fe200078e000e */
[----:B------:R-:W-:Y:S06]  /*18c20*/  BRA `(.L_x_1636) ;  /* 0xffffffd800507947 */ /* 0x000fec000383ffff */
.L_x_1568:
[----:B0-----:R0:W4:Y:S02]  /*18c30*/  SYNCS.PHASECHK.TRANS64.TRYWAIT P0, [R0+URZ+0x2a820], R3 ;  /* 0x02a82003000075a7 */ /* 0x001124000800017f */
[----:B----4-:R-:W-:Y:S05]  /*18c40*/  @!P0 NANOSLEEP.SYNCS 0x989680 ;  /* 0x009896800000895d */ /* 0x010fea0003900000 */
[----:B------:R-:W4:Y:S02]  /*18c50*/  @!P0 SYNCS.PHASECHK.TRANS64 P0, [R0+URZ+0x2a820], R3 ;  /* 0x02a82003000085a7 */ /* 0x000f24000800007f */
[----:B----4-:R-:W-:Y:S05]  /*18c60*/  @!P0 BRA `(.L_x_1568) ;  /* 0xfffffffc00f08947 */ /* 0x010fea000383ffff */
[----:B------:R-:W-:Y:S05]  /*18c70*/  BRA `(.L_x_1637) ;  /* 0xffffffdc00d87947 */ /* 0x000fea000383ffff */
.L_x_1569:
[----:B------:R-:W4:Y:S01]  /*18c80*/  S2R R2, SR_TID.X ;  /* 0x0000000000027919 */ /* 0x000f220000002100 */
[----:B------:R-:W-:Y:S01]  /*18c90*/  BSSY B0, `(.L_x_1638) ;  /* 0x000000a000007945 */ /* 0x000fe20003800000 */
[----:B--2---:R-:W-:Y:S02]  /*18ca0*/  IMAD.MOV.U32 R12, RZ, RZ, RZ ;  /* 0x000000ffff0c7224 */ /* 0x004fe400078e00ff */
[----:B------:R-:W-:Y:S02]  /*18cb0*/  IMAD.MOV.U32 R11, RZ, RZ, 0x1f ;  /* 0x0000001fff0b7424 */ /* 0x000fe400078e00ff */
[----:B------:R-:W-:Y:S01]  /*18cc0*/  IMAD.MOV.U32 R15, RZ, RZ, -0x1 ;  /* 0xffffffffff0f7424 */ /* 0x000fe200078e00ff */
[----:B----4-:R-:W-:-:S04]  /*18cd0*/  SHF.R.U32.HI R2, RZ, 0x5, R2 ;  /* 0x00000005ff027819 */ /* 0x010fc80000011602 */
[----:B------:R-:W-:-:S05]  /*18ce0*/  LOP3.LUT R2, R2, 0x3, RZ, 0xc0, !PT ;  /* 0x0000000302027812 */ /* 0x000fca00078ec0ff */
[----:B------:R-:W-:-:S07]  /*18cf0*/  IMAD.MOV.U32 R13, RZ, RZ, R2 ;  /* 0x000000ffff0d7224 */ /* 0x000fce00078e0002 */
[----:B01-3--:R-:W-:Y:S05]  /*18d00*/  WARPSYNC.COLLECTIVE R15, `(.L_x_1639) ;  /* 0x000000000f087348 */ /* 0x00bfea0003c00000 */
[----:B------:R2:W4:Y:S02]  /*18d10*/  SHFL.IDX P6, R14, R13, R12, R11 ;  /* 0x0000000c0d0e7389 */ /* 0x00052400000c000b */
[----:B01234-:R-:W-:Y:S01]  /*18d20*/  ENDCOLLECTIVE ;  /* 0x000000000000791b */ /* 0x01ffe20003800000 */
.L_x_1639:
[----:B------:R-:W-:Y:S05]  /*18d30*/  BSYNC B0 ;  /* 0x0000000000007941 */ /* 0x000fea0003800000 */
.L_x_1638:
[----:B------:R-:W-:Y:S05]  /*18d40*/  BRA `(.L_x_1640) ;  /* 0xffffffdc00c07947 */ /* 0x000fea000383ffff */
.L_x_1572:
[----:B------:R-:W-:Y:S01]  /*18d50*/  BSSY B1, `(.L_x_1641) ;  /* 0x0000006000017945 */ /* 0x000fe20003800000 */
[----:B------:R-:W-:-:S07]  /*18d60*/  IMAD.MOV.U32 R15, RZ, RZ, -0x1 ;  /* 0xffffffffff0f7424 */ /* 0x000fce00078e00ff */
[----:B-1234-:R-:W-:Y:S05]  /*18d70*/  WARPSYNC.COLLECTIVE R15, `(.L_x_1642) ;  /* 0x000000000f0c7348 */ /* 0x01efea0003c00000 */
[----:B------:R-:W-:Y:S02]  /*18d80*/  ELECT P6, UR62, PT ;  /* 0x00000000003e782f */ /* 0x000fe400038c0000 */
[----:B------:R-:W-:Y:S01]  /*18d90*/  MOV R14, UR62 ;  /* 0x0000003e000e7c02 */ /* 0x000fe20008000f00 */
[----:B-1234-:R-:W-:Y:S10]  /*18da0*/  ENDCOLLECTIVE ;  /* 0x000000000000791b */ /* 0x01eff40003800000 */
.L_x_1642:
[----:B------:R-:W-:Y:S05]  /*18db0*/  BSYNC B1 ;  /* 0x0000000000017941 */ /* 0x000fea0003800000 */
.L_x_1641:
[----:B------:R-:W-:Y:S05]  /*18dc0*/  BRA `(.L_x_1643) ;  /* 0xffffffdc00b87947 */ /* 0x000fea000383ffff */
.L_x_1574:
[----:B0-----:R0:W2:Y:S02]  /*18dd0*/  SYNCS.PHASECHK.TRANS64.TRYWAIT P0, [R6+URZ], R5 ;  /* 0x00000005060075a7 */ /* 0x0010a4000800017f */
[----:B--2---:R-:W-:Y:S05]  /*18de0*/  @!P0 NANOSLEEP.SYNCS 0x989680 ;  /* 0x009896800000895d */ /* 0x004fea0003900000 */
[----:B------:R-:W2:Y:S02]  /*18df0*/  @!P0 SYNCS.PHASECHK.TRANS64 P0, [R6+URZ], R5 ;  /* 0x00000005060085a7 */ /* 0x000ea4000800007f */
[----:B--2---:R-:W-:Y:S05]  /*18e00*/  @!P0 BRA `(.L_x_1574) ;  /* 0xfffffffc00f08947 */ /* 0x004fea000383ffff */
[----:B------:R-:W-:Y:S05]  /*18e10*/  BRA `(.L_x_1644) ;  /* 0xffffffdc00fc7947 */ /* 0x000fea000383ffff */
.L_x_1575:
[----:B--2---:R2:W3:Y:S02]  /*18e20*/  SYNCS.PHASECHK.TRANS64.TRYWAIT P0, [R7+URZ], R2 ;  /* 0x00000002070075a7 */ /* 0x0044e4000800017f */
[----:B---3--:R-:W-:Y:S05]  /*18e30*/  @!P0 NANOSLEEP.SYNCS 0x989680 ;  /* 0x009896800000895d */ /* 0x008fea0003900000 */
[----:B------:R-:W3:Y:S02]  /*18e40*/  @!P0 SYNCS.PHASECHK.TRANS64 P0, [R7+URZ], R2 ;  /* 0x00000002070085a7 */ /* 0x000ee4000800007f */
[----:B---3--:R-:W-:Y:S05]  /*18e50*/  @!P0 BRA `(.L_x_1575) ;  /* 0xfffffffc00f08947 */ /* 0x008fea000383ffff */
[----:B------:R-:W-:Y:S05]  /*18e60*/  BRA `(.L_x_1645) ;  /* 0xffffffdc00f07947 */ /* 0x000fea000383ffff */
.L_x_1577:
[----:B---3--:R3:W4:Y:S02]  /*18e70*/  SYNCS.PHASECHK.TRANS64.TRYWAIT P0, [R4+URZ], R5 ;  /* 0x00000005040075a7 */ /* 0x008724000800017f */
[----:B----4-:R-:W-:Y:S05]  /*18e80*/  @!P0 NANOSLEEP.SYNCS 0x989680 ;  /* 0x009896800000895d */ /* 0x010fea0003900000 */
[----:B------:R-:W4:Y:S02]  /*18e90*/  @!P0 SYNCS.PHASECHK.TRANS64 P0, [R4+URZ], R5 ;  /* 0x00000005040085a7 */ /* 0x000f24000800007f */
[----:B----4-:R-:W-:Y:S05]  /*18ea0*/  @!P0 BRA `(.L_x_1577) ;  /* 0xfffffffc00f08947 */ /* 0x010fea000383ffff */
[----:B------:R-:W-:Y:S05]  /*18eb0*/  BRA `(.L_x_1646) ;  /* 0xffffffdc00f87947 */ /* 0x000fea000383ffff */
.L_x_1647:
        /* <DEDUP_REMOVED lines=12> */
.L_x_15279:


//--------------------- .text._ZN7cutlass13device_kernelIN5flash11enable_sm90INS1_16FlashAttnFwdSm90INS1_25CollectiveMainloopFwdSm90ILi2EN4cute5tupleIJNS5_1CILi1EEES8_S8_EEENS6_IJNS7_ILi128EEENS7_ILi96EEENS7_ILi192EEEEEELi128ENS_6half_tEfNS_4arch4Sm90ELb0ELb1ELb1ELb1ELb0ELb1ELb0ELb1ELb1ELb1ELb0ELb0EEENS1_21CollectiveEpilogueFwdINS6_IJSA_SA_SB_EEES9_SE_SG_Li256ELb1ELb1ELb0ELb0EEENS1_36VarlenDynamicPersistentTileSchedulerILi128ELi96ELi256ELi128ELb0ELb1ELb1ELb1ELb0ELb1EEEEEEEEEvNT_6ParamsE --------------------------
	.section	.text._ZN7cutlass13device_kernelIN5flash11enable_sm90INS1_16FlashAttnFwdSm90INS1_25CollectiveMainloopFwdSm90ILi2EN4cute5tupleIJNS5_1CILi1EEES8_S8_EEENS6_IJNS7_ILi128EEENS7_ILi96EEENS7_ILi192EEEEEELi128ENS_6half_tEfNS_4arch4Sm90ELb0ELb1ELb1ELb1ELb0ELb1ELb0ELb1ELb1ELb1ELb0ELb0EEENS1_21CollectiveEpilogueFwdINS6_IJSA_SA_SB_EEES9_SE_SG_Li256ELb1ELb1ELb0ELb0EEENS1_36VarlenDynamicPersistentTileSchedulerILi128ELi96ELi256ELi128ELb0ELb1ELb1ELb1ELb0ELb1EEEEEEEEEvNT_6ParamsE,"ax",@progbits
	.align	128
.text._ZN7cutlass13device_kernelIN5flash11enable_sm90INS1_16FlashAttnFwdSm90INS1_25CollectiveMainloopFwdSm90ILi2EN4cute5tupleIJNS5_1CILi1EEES8_S8_EEENS6_IJNS7_ILi128EEENS7_ILi96EEENS7_ILi192EEEEEELi128ENS_6half_tEfNS_4arch4Sm90ELb0ELb1ELb1ELb1ELb0ELb1ELb0ELb1ELb1ELb1ELb0ELb0EEENS1_21CollectiveEpilogueFwdINS6_IJSA_SA_SB_EEES9_SE_SG_Li256ELb1ELb1ELb0ELb0EEENS1_36VarlenDynamicPersistentTileSchedulerILi128ELi96ELi256ELi128ELb0ELb1ELb1ELb1ELb0ELb1EEEEEEEEEvNT_6ParamsE:
        .type           _ZN7cutlass13device_kernelIN5flash11enable_sm90INS1_16FlashAttnFwdSm90INS1_25CollectiveMainloopFwdSm90ILi2EN4cute5tupleIJNS5_1CILi1EEES8_S8_EEENS6_IJNS7_ILi128EEENS7_ILi96EEENS7_ILi192EEEEEELi128ENS_6half_tEfNS_4arch4Sm90ELb0ELb1ELb1ELb1ELb0ELb1ELb0ELb1ELb1ELb1ELb0ELb0EEENS1_21CollectiveEpilogueFwdINS6_IJSA_SA_SB_EEES9_SE_SG_Li256ELb1ELb1ELb0ELb0EEENS1_36VarlenDynamicPersistentTileSchedulerILi128ELi96ELi256ELi128ELb0ELb1ELb1ELb1ELb0ELb1EEEEEEEEEvNT_6ParamsE,@function
        .size           _ZN7cutlass13device_kernelIN5flash11enable_sm90INS1_16FlashAttnFwdSm90INS1_25CollectiveMainloopFwdSm90ILi2EN4cute5tupleIJNS5_1CILi1EEES8_S8_EEENS6_IJNS7_ILi128EEENS7_ILi96EEENS7_ILi192EEEEEELi128ENS_6half_tEfNS_4arch4Sm90ELb0ELb1ELb1ELb1ELb0ELb1ELb0ELb1ELb1ELb1ELb0ELb0EEENS1_21CollectiveEpilogueFwdINS6_IJSA_SA_SB_EEES9_SE_SG_Li256ELb1ELb1ELb0ELb0EEENS1_36VarlenDynamicPersistentTileSchedulerILi128ELi96ELi256ELi128ELb0ELb1ELb1ELb1ELb0ELb1EEEEEEEEEvNT_6ParamsE,(.L_x_15280 - _ZN7cutlass13device_kernelIN5flash11enable_sm90INS1_16FlashAttnFwdSm90INS1_25CollectiveMainloopFwdSm90ILi2EN4cute5tupleIJNS5_1CILi1EEES8_S8_EEENS6_IJNS7_ILi128EEENS7_ILi96EEENS7_ILi192EEEEEELi128ENS_6half_tEfNS_4arch4Sm90ELb0ELb1ELb1ELb1ELb0ELb1ELb0ELb1ELb1ELb1ELb0ELb0EEENS1_21CollectiveEpilogueFwdINS6_IJSA_SA_SB_EEES9_SE_SG_Li256ELb1ELb1ELb0ELb0EEENS1_36VarlenDynamicPersistentTileSchedulerILi128ELi96ELi256ELi128ELb0ELb1ELb1ELb1ELb0ELb1EEEEEEEEEvNT_6ParamsE)
        .other          _ZN7cutlass13device_kernelIN5flash11enable_sm90INS1_16FlashAttnFwdSm90INS1_25CollectiveMainloopFwdSm90ILi2EN4cute5tupleIJNS5_1CILi1EEES8_S8_EEENS6_IJNS7_ILi128EEENS7_ILi96EEENS7_ILi192EEEEEELi128ENS_6half_tEfNS_4arch4Sm90ELb0ELb1ELb1ELb1ELb0ELb1ELb0ELb1ELb1ELb1ELb0ELb0EEENS1_21CollectiveEpilogueFwdINS6_IJSA_SA_SB_EEES9_SE_SG_Li256ELb1ELb1ELb0ELb0EEENS1_36VarlenDynamicPersistentTileSchedulerILi128ELi96ELi256ELi128ELb0ELb1ELb1ELb1ELb0ELb1EEEEEEEEEvNT_6ParamsE,@"STO_CUDA_ENTRY STV_DEFAULT"
_ZN7cutlass13device_kernelIN5flash11enable_sm90INS1_16FlashAttnFwdSm90INS1_25CollectiveMainloopFwdSm90ILi2EN4cute5tupleIJNS5_1CILi1EEES8_S8_EEENS6_IJNS7_ILi128EEENS7_ILi96EEENS7_ILi192EEEEEELi128ENS_6half_tEfNS_4arch4Sm90ELb0ELb1ELb1ELb1ELb0ELb1ELb0ELb1ELb1ELb1ELb0ELb0EEENS1_21CollectiveEpilogueFwdINS6_IJSA_SA_SB_EEES9_SE_SG_Li256ELb1ELb1ELb0ELb0EEENS1_36VarlenDynamicPersistentTileSchedulerILi128ELi96ELi256ELi128ELb0ELb1ELb1ELb1ELb0ELb1EEEEEEEEEvNT_6ParamsE:
        /* <DEDUP_REMOVED lines=24> */
.L_x_1649:
[----:B------:R-:W-:Y:S05]  /*0180*/  BSYNC B0 ;  /* 0x0000000000007941 */ /* 0x000fea0003800000 */
.L_x_1648:
        /* <DEDUP_REMOVED lines=41> */
.L_x_1650:
        /* <DEDUP_REMOVED lines=22> */
.L_x_1651:
        /* <DEDUP_REMOVED lines=18> */
.L_x_1652:
        /* <DEDUP_REMOVED lines=22> */
.L_x_1653:
        /* <DEDUP_REMOVED lines=22> */
.L_x_1654:
[----:B------:R-:W-:Y:S01]  /*0960*/  PLOP3.LUT P0, PT, PT, PT, UP0, 0x80, 0x0 ;  /* 0x000000000000781c */ /* 0x000fe20003f0f008 */
[----:B------:R-:W-:Y:S01]  /*0970*/  UMOV UR60, 0x1 ;  /* 0x00000001003c7882 */ /* 0x000fe20000000000 */
[----:B------:R-:W-:Y:S01]  /*0980*/  NOP ;  /* 0x0000000000007918 */ /* 0x000fe20000000000 */
[----:B------:R-:W-:Y:S01]  /*0990*/  USEL UR60, UR60, 0x2, !UP0 ;  /* 0x000000023c3c7887 */ /* 0x000fe2000c000000 */
[----:B------:R-:W-:Y:S01]  /*09a0*/  BSSY B9, `(.L_x_1655) ;  /* 0x0002937000097945 */ /* 0x000fe20003800000 */
[----:B012-4-:R-:W-:Y:S08]  /*09b0*/  BAR.SYNC.DEFER_BLOCKING 0x0 ;  /* 0x0000000000007b1d */ /* 0x017ff00000010000 */
[----:B------:R-:W-:Y:S05]  /*09c0*/  @!P0 BRA `(.L_x_1656) ;  /* 0x0000020c00cc8947 */ /* 0x000fea0003800000 */
.L_x_1657:
[----:B------:R-:W-:-:S08]  /*09d0*/  NOP ;  /* 0x0000000000007918 */ /* 0x000fd00000000000 */
[----:B------:R-:W0:Y:S02]  /*09e0*/  USETMAXREG.TRY_ALLOC.CTAPOOL UP0, 0xf0 ;  /* 0x000000f0000079c8 */ /* 0x000e240008000600 */
[----:B0-----:R-:W-:-:S13]  /*09f0*/  PLOP3.LUT P0, PT, PT, PT, UP0, 0x80, 0x0 ;  /* 0x000000000000781c */ /* 0x001fda0003f0f008 */
[----:B------:R-:W-:Y:S05]  /*0a00*/  @!P0 BRA `(.L_x_1657) ;  /* 0xfffffffc00f08947 */ /* 0x000fea000383ffff */
[----:B------:R-:W0:Y:S08]  /*0a10*/  S2UR UR5, SR_CgaCtaId ;  /* 0x00000000000579c3 */ /* 0x000e300000008800 */
[----:B------:R-:W-:Y:S06]  /*0a20*/  BAR.ARV 0x8, 0x180 ;  /* 0x0206000000007b1d */ /* 0x000fec0000002000 */
[----:B------:R-:W-:-:S02]  /*0a30*/  UMOV UR4, 0x400 ;  /* 0x0000040000047882 */ /* 0x000fc40000000000 */
[----:B------:R-:W-:Y:S01]  /*0a40*/  BAR.SYNC.DEFER_BLOCKING 0x5, 0x180 ;  /* 0x0146000000007b1d */ /* 0x000fe20000010000 */
[----:B0-----:R-:W-:-:S06]  /*0a50*/  ULEA UR4, UR5, UR4, 0x18 ;  /* 0x0000000405047291 */ /* 0x001fcc000f8ec03f */
[----:B------:R-:W-:Y:S01]  /*0a60*/  IMAD.U32 R16, RZ, RZ, UR4 ;  /* 0x00000004ff107e24 */ /* 0x000fe2000f8e00ff */
[----:B------:R-:W-:-:S04]  /*0a70*/  ULDC UR4, c[0x0][0xc3c] ;  /* 0x00030f0000047ab9 */ /* 0x000fc80000000800 */
[----:B------:R-:W0:Y:S01]  /*0a80*/  LDS.128 R24, [R16+0x2a8d0] ;  /* 0x02a8d00010187984 */ /* 0x000e220000000c00 */
[----:B------:R-:W-:Y:S06]  /*0a90*/  BAR.ARV 0x4, 0x180 ;  /* 0x0106000000007b1d */ /* 0x000fec0000002000 */
[----:B0-----:R-:W-:-:S13]  /*0aa0*/  ISETP.GE.AND P0, PT, R27, UR4, PT ;  /* 0x000000041b007c0c */ /* 0x001fda000bf06270 */
[----:B------:R-:W-:Y:S05]  /*0ab0*/  @P0 BRA `(.L_x_1658) ;  /* 0x0000029000940947 */ /* 0x000fea0003800000 */
[----:B------:R-:W-:Y:S01]  /*0ac0*/  VIADD R227, R4, 0xffffff80 ;  /* 0xffffff8004e37836 */ /* 0x000fe20000000000 */
[----:B------:R-:W-:Y:S01]  /*0ad0*/  R2UR UR4, R16 ;  /* 0x00000000100472ca */ /* 0x000fe200000e0000 */
[----:B------:R-:W-:Y:S01]  /*0ae0*/  ULOP3.LUT UR5, UR60, 0x1, URZ, 0xfc, !UPT ;  /* 0x000000013c057892 */ /* 0x000fe2000f8efc3f */
[----:B------:R-:W-:Y:S01]  /*0af0*/  IMAD.MOV.U32 R187, RZ, RZ, RZ ;  /* 0x000000ffffbb7224 */ /* 0x000fe200078e00ff */
[----:B------:R-:W-:Y:S01]  /*0b00*/  MOV R167, RZ ;  /* 0x000000ff00a77202 */ /* 0x000fe20000000f00 */
[----:B------:R-:W-:Y:S01]  /*0b10*/  IMAD.MOV.U32 R17, RZ, RZ, RZ ;  /* 0x000000ffff117224 */ /* 0x000fe200078e00ff */
[----:B------:R-:W-:Y:S02]  /*0b20*/  SHF.R.S32.HI R0, RZ, 0x1f, R227 ;  /* 0x0000001fff007819 */ /* 0x000fe400000114e3 */
[----:B------:R-:W-:Y:S02]  /*0b30*/  CS2R R22, SRZ ;  /* 0x0000000000167805 */ /* 0x000fe4000001ff00 */
[----:B------:R-:W-:-:S04]  /*0b40*/  LEA.HI R3, R0, R227, RZ, 0x7 ;  /* 0x000000e300037211 */ /* 0x000fc800078f38ff */
[----:B------:R-:W-:Y:S01]  /*0b50*/  LOP3.LUT R2, R3, 0xffffff80, RZ, 0xc0, !PT ;  /* 0xffffff8003027812 */ /* 0x000fe200078ec0ff */
[----:B------:R-:W-:Y:S01]  /*0b60*/  UIADD3 UR4, UR4, 0xc400, URZ ;  /* 0x0000c40004047890 */ /* 0x000fe2000fffe03f */
[----:B------:R-:W-:-:S03]  /*0b70*/  SHF.R.S32.HI R222, RZ, 0x7, R3 ;  /* 0x00000007ffde7819 */ /* 0x000fc60000011403 */
[----:B------:R-:W-:Y:S01]  /*0b80*/  IMAD.IADD R201, R227, 0x1, -R2 ;  /* 0x00000001e3c97824 */ /* 0x000fe200078e0a02 */
[----:B------:R-:W-:-:S04]  /*0b90*/  LEA.HI R2, R0, R227, RZ, 0x4 ;  /* 0x000000e300027211 */ /* 0x000fc800078f20ff */
[----:B------:R-:W-:Y:S02]  /*0ba0*/  SHF.R.S32.HI R8, RZ, 0x1f, R201 ;  /* 0x0000001fff087819 */ /* 0x000fe400000114c9 */
[----:B------:R-:W-:Y:S02]  /*0bb0*/  SHF.R.S32.HI R5, RZ, 0x4, R2 ;  /* 0x00000004ff057819 */ /* 0x000fe40000011402 */
[----:B------:R-:W-:Y:S02]  /*0bc0*/  LEA.HI R9, R8, R201, RZ, 0x2 ;  /* 0x000000c908097211 */ /* 0x000fe400078f10ff */
[----:B------:R-:W-:Y:S02]  /*0bd0*/  LEA.HI R4, R2, R5, RZ, 0x1 ;  /* 0x0000000502047211 */ /* 0x000fe400078f08ff */
[--C-:B------:R-:W-:Y:S02]  /*0be0*/  SHF.R.S32.HI R7, RZ, 0x2, R9.reuse ;  /* 0x00000002ff077819 */ /* 0x100fe40000011409 */
[----:B------:R-:W-:-:S02]  /*0bf0*/  SHF.R.S32.HI R6, RZ, 0x1f, R9 ;  /* 0x0000001fff067819 */ /* 0x000fc40000011409 */
[----:B------:R-:W-:Y:S02]  /*0c00*/  LEA.HI R8, R8, R201, RZ, 0x5 ;  /* 0x000000c908087211 */ /* 0x000fe400078f28ff */
[----:B------:R-:W-:Y:S02]  /*0c10*/  LEA.HI R10, R6, R7, RZ, 0x3 ;  /* 0x00000007060a7211 */ /* 0x000fe400078f18ff */
[----:B------:R-:W-:Y:S02]  /*0c20*/  LOP3.LUT R6, R4, 0x1ffffffe, RZ, 0xc0, !PT ;  /* 0x1ffffffe04067812 */ /* 0x000fe400078ec0ff */
[----:B------:R-:W-:Y:S02]  /*0c30*/  LOP3.LUT R10, R10, 0xfffffff8, RZ, 0xc0, !PT ;  /* 0xfffffff80a0a7812 */ /* 0x000fe400078ec0ff */
[----:B------:R-:W-:Y:S02]  /*0c40*/  LEA.HI R4, R0, R227, RZ, 0x5 ;  /* 0x000000e300047211 */ /* 0x000fe400078f28ff */
[----:B------:R-:W-:Y:S01]  /*0c50*/  LOP3.LUT R2, R2, 0x3fffff0, RZ, 0xc0, !PT ;  /* 0x03fffff002027812 */ /* 0x000fe200078ec0ff */
[----:B------:R-:W-:Y:S01]  /*0c60*/  IMAD.IADD R11, R7, 0x1, -R10 ;  /* 0x00000001070b7824 */ /* 0x000fe200078e0a0a */
[----:B------:R-:W-:-:S02]  /*0c70*/  IADD3 R6, R5, -R6, RZ ;  /* 0x8000000605067210 */ /* 0x000fc40007ffe0ff */
[----:B------:R-:W-:Y:S01]  /*0c80*/  SHF.R.S32.HI R8, RZ, 0x5, R8 ;  /* 0x00000005ff087819 */ /* 0x000fe20000011408 */
[----:B------:R-:W-:Y:S01]  /*0c90*/  IMAD.IADD R2, R227, 0x1, -R2 ;  /* 0x00000001e3027824 */ /* 0x000fe200078e0a02 */
[----:B------:R-:W-:Y:S02]  /*0ca0*/  SHF.R.S32.HI R5, RZ, 0x5, R4 ;  /* 0x00000005ff057819 */ /* 0x000fe40000011404 */
[----:B------:R-:W-:Y:S01]  /*0cb0*/  LEA.HI R4, R3, R222, RZ, 0x1 ;  /* 0x000000de03047211 */ /* 0x000fe200078f08ff */
[----:B------:R-:W-:Y:S01]  /*0cc0*/  IMAD R8, R8, 0x10, R11 ;  /* 0x0000001008087824 */ /* 0x000fe200078e020b */
[----:B------:R-:W-:Y:S01]  /*0cd0*/  LEA.HI R3, R0, R227, RZ, 0x2 ;  /* 0x000000e300037211 */ /* 0x000fe200078f10ff */
[----:B------:R-:W-:Y:S01]  /*0ce0*/  IMAD R11, R5, 0x10, R2 ;  /* 0x00000010050b7824 */ /* 0x000fe200078e0202 */
[----:B------:R-:W-:Y:S02]  /*0cf0*/  LOP3.LUT R7, R4, 0x3fffffe, RZ, 0xc0, !PT ;  /* 0x03fffffe04077812 */ /* 0x000fe400078ec0ff */
[----:B------:R-:W-:Y:S01]  /*0d00*/  LOP3.LUT R2, R3, 0xfffffffc, RZ, 0xc0, !PT ;  /* 0xfffffffc03027812 */ /* 0x000fe200078ec0ff */
[----:B------:R-:W-:Y:S01]  /*0d10*/  IMAD R224, R11, 0x8, R6 ;  /* 0x000000080be07824 */ /* 0x000fe200078e0206 */
[----:B------:R-:W-:-:S02]  /*0d20*/  SHF.R.S32.HI R162, RZ, 0x2, R3 ;  /* 0x00000002ffa27819 */ /* 0x000fc40000011403 */
[----:B------:R-:W-:Y:S01]  /*0d30*/  IADD3 R223, R222, -R7, RZ ;  /* 0x80000007dedf7210 */ /* 0x000fe20007ffe0ff */
[----:B------:R-:W-:Y:S01]  /*0d40*/  IMAD.IADD R189, R227, 0x1, -R2 ;  /* 0x00000001e3bd7824 */ /* 0x000fe200078e0a02 */
[----:B------:R-:W-:Y:S01]  /*0d50*/  SHF.R.S32.HI R7, RZ, 0x1f, R3 ;  /* 0x0000001fff077819 */ /* 0x000fe20000011403 */
[----:B------:R-:W-:Y:S01]  /*0d60*/  VIADD R188, R162, 0x40 ;  /* 0x00000040a2bc7836 */ /* 0x000fe20000000000 */
[----:B------:R-:W-:Y:S01]  /*0d70*/  LEA.HI R0, R0, R227, RZ, 0x3 ;  /* 0x000000e300007211 */ /* 0x000fe200078f18ff */
[----:B------:R-:W-:Y:S01]  /*0d80*/  IMAD.SHL.U32 R160, R189, 0x4, RZ ;  /* 0x00000004bda07824 */ /* 0x000fe200078e00ff */
[----:B------:R-:W-:Y:S01]  /*0d90*/  LEA.HI R7, R7, R162, RZ, 0x3 ;  /* 0x000000a207077211 */ /* 0x000fe200078f18ff */
[----:B------:R-:W-:Y:S01]  /*0da0*/  IMAD.SHL.U32 R173, R188, 0x40, RZ ;  /* 0x00000040bcad7824 */ /* 0x000fe200078e00ff */
[----:B------:R-:W-:Y:S01]  /*0db0*/  SHF.R.S32.HI R3, RZ, 0x1f, R188 ;  /* 0x0000001fff037819 */ /* 0x000fe200000114bc */
[C---:B------:R-:W-:Y:S01]  /*0dc0*/  VIADD R169, R160.reuse, 0x20 ;  /* 0x00000020a0a97836 */ /* 0x040fe20000000000 */
[----:B------:R-:W-:Y:S01]  /*0dd0*/  LOP3.LUT R7, R7, 0xfffffff8, RZ, 0xc0, !PT ;  /* 0xfffffff807077812 */ /* 0x000fe200078ec0ff */
[----:B------:R-:W-:Y:S01]  /*0de0*/  IMAD.SHL.U32 R18, R189, 0x8, RZ ;  /* 0x00000008bd127824 */ /* 0x000fe200078e00ff */
[----:B------:R-:W-:Y:S01]  /*0df0*/  LEA.HI R3, R3, R188, RZ, 0x3 ;  /* 0x000000bc03037211 */ /* 0x000fe200078f18ff */
[C---:B------:R-:W-:Y:S01]  /*0e00*/  IMAD.IADD R165, R160.reuse, 0x1, R169 ;  /* 0x00000001a0a57824 */ /* 0x040fe200078e02a9 */
[----:B------:R-:W-:Y:S01]  /*0e10*/  IADD3 R168, R160, 0x40, RZ ;  /* 0x00000040a0a87810 */ /* 0x000fe20007ffe0ff */
[----:B------:R-:W-:Y:S01]  /*0e20*/  IMAD.IADD R200, R162, 0x1, -R7 ;  /* 0x00000001a2c87824 */ /* 0x000fe200078e0a07 */
[----:B------:R-:W-:Y:S01]  /*0e30*/  SHF.L.U32 R176, R5, 0x9, RZ ;  /* 0x0000000905b07819 */ /* 0x000fe200000006ff */
[----:B------:R-:W-:Y:S01]  /*0e40*/  IMAD.SHL.U32 R3, R3, 0x40, RZ ;  /* 0x0000004003037824 */ /* 0x000fe200078e00ff */
[----:B------:R-:W-:Y:S01]  /*0e50*/  SHF.R.S32.HI R2, RZ, 0x1f, R165 ;  /* 0x0000001fff027819 */ /* 0x000fe200000114a5 */
[----:B------:R-:W-:Y:S01]  /*0e60*/  IMAD.IADD R166, R160, 0x1, R168 ;  /* 0x00000001a0a67824 */ /* 0x000fe200078e02a8 */
[----:B------:R-:W-:Y:S01]  /*0e70*/  LOP3.LUT R184, R0, 0xfffffff8, RZ, 0xc0, !PT ;  /* 0xfffffff800b87812 */ /* 0x000fe200078ec0ff */
[----:B------:R-:W-:Y:S01]  /*0e80*/  IMAD.SHL.U32 R174, R200, 0x40, RZ ;  /* 0x00000040c8ae7824 */ /* 0x000fe200078e00ff */
[----:B------:R-:W-:Y:S01]  /*0e90*/  LOP3.LUT R178, R3, 0xfffffe00, RZ, 0xc0, !PT ;  /* 0xfffffe0003b27812 */ /* 0x000fe200078ec0ff */
[----:B------:R-:W-:Y:S01]  /*0ea0*/  VIADD R170, R160, 0x30 ;  /* 0x00000030a0aa7836 */ /* 0x000fe20000000000 */
[----:B------:R-:W-:Y:S01]  /*0eb0*/  SHF.R.S32.HI R3, RZ, 0x1f, R166 ;  /* 0x0000001fff037819 */ /* 0x000fe200000114a6 */
[----:B------:R-:W-:Y:S01]  /*0ec0*/  IMAD.IADD R184, R227, 0x1, -R184 ;  /* 0x00000001e3b87824 */ /* 0x000fe200078e0ab8 */
[-C--:B------:R-:W-:Y:S01]  /*0ed0*/  LEA.HI R191, R2, R165.reuse, RZ, 0x3 ;  /* 0x000000a502bf7211 */ /* 0x080fe200078f18ff */
[----:B------:R-:W-:Y:S01]  /*0ee0*/  VIADD R172, R160, 0x50 ;  /* 0x00000050a0ac7836 */ /* 0x000fe20000000000 */
[----:B------:R-:W-:Y:S01]  /*0ef0*/  LEA.HI R2, R2, R165, RZ, 0x6 ;  /* 0x000000a502027211 */ /* 0x000fe200078f30ff */
[----:B------:R-:W-:Y:S01]  /*0f00*/  IMAD.SHL.U32 R182, R184, 0x8, RZ ;  /* 0x00000008b8b67824 */ /* 0x000fe200078e00ff */
[----:B------:R-:W-:Y:S01]  /*0f10*/  LOP3.LUT R174, R174, 0x1c0, RZ, 0xc0, !PT ;  /* 0x000001c0aeae7812 */ /* 0x000fe200078ec0ff */
[----:B------:R-:W-:Y:S01]  /*0f20*/  IMAD R223, R223, 0x40, R8 ;  /* 0x00000040dfdf7824 */ /* 0x000fe200078e0208 */
[----:B------:R-:W-:Y:S01]  /*0f30*/  SHF.R.S32.HI R190, RZ, 0x3, R0 ;  /* 0x00000003ffbe7819 */ /* 0x000fe20000011400 */
[----:B------:R-:W-:Y:S01]  /*0f40*/  IMAD.U32 R0, RZ, RZ, UR4 ;  /* 0x00000004ff007e24 */ /* 0x000fe2000f8e00ff */
[----:B------:R-:W-:Y:S01]  /*0f50*/  LEA.HI R5, R3, R166, RZ, 0x6 ;  /* 0x000000a603057211 */ /* 0x000fe200078f30ff */
[----:B------:R-:W-:Y:S01]  /*0f60*/  VIADD R183, R182, 0x40 ;  /* 0x00000040b6b77836 */ /* 0x000fe20000000000 */
[----:B------:R-:W-:Y:S01]  /*0f70*/  SHF.L.U32 R4, R2, 0x7, RZ ;  /* 0x0000000702047819 */ /* 0x000fe200000006ff */
[----:B------:R-:W-:Y:S01]  /*0f80*/  IMAD.SHL.U32 R224, R224, 0x8, RZ ;  /* 0x00000008e0e07824 */ /* 0x000fe200078e00ff */
[----:B------:R-:W-:Y:S01]  /*0f90*/  SHF.R.U32.HI R175, RZ, 0x3, R174 ;  /* 0x00000003ffaf7819 */ /* 0x000fe200000116ae */
[----:B------:R-:W-:Y:S01]  /*0fa0*/  IMAD.SHL.U32 R7, R5, 0x80, RZ ;  /* 0x0000008005077824 */ /* 0x000fe200078e00ff */
[----:B------:R-:W-:Y:S01]  /*0fb0*/  LOP3.LUT R2, R174, 0x38, R191, 0xf8, !PT ;  /* 0x00000038ae027812 */ /* 0x000fe200078ef8bf */
[----:B------:R0:W-:Y:S01]  /*0fc0*/  STL [R1+0x40], R0 ;  /* 0x0000400001007387 */ /* 0x0001e20000100800 */
[----:B------:R-:W-:-:S02]  /*0fd0*/  LOP3.LUT R173, R173, 0x1c0, RZ, 0xc0, !PT ;  /* 0x000001c0adad7812 */ /* 0x000fc400078ec0ff */
[----:B------:R-:W-:Y:S02]  /*0fe0*/  LOP3.LUT R5, R4, 0xffffe000, RZ, 0xc0, !PT ;  /* 0xffffe00004057812 */ /* 0x000fe400078ec0ff */
[----:B------:R-:W-:Y:S02]  /*0ff0*/  LOP3.LUT R2, R2, R175, RZ, 0x3c, !PT ;  /* 0x000000af02027212 */ /* 0x000fe400078e3cff */
[----:B------:R-:W-:Y:S02]  /*1000*/  SHF.R.U32.HI R208, RZ, 0x3, R173 ;  /* 0x00000003ffd07819 */ /* 0x000fe400000116ad */
[----:B------:R-:W-:Y:S02]  /*1010*/  LOP3.LUT R11, R173, 0x38, R191, 0xf8, !PT ;  /* 0x00000038ad0b7812 */ /* 0x000fe400078ef8bf */
[----:B------:R-:W-:Y:S02]  /*1020*/  LEA.HI R3, R3, R166, RZ, 0x3 ;  /* 0x000000a603037211 */ /* 0x000fe400078f18ff */
[----:B------:R-:W-:Y:S01]  /*1030*/  IADD3 R207, R2, R5, R176 ;  /* 0x0000000502cf7210 */ /* 0x000fe20007ffe0b0 */
[----:B------:R-:W-:Y:S01]  /*1040*/  IMAD.U32 R2, RZ, RZ, UR5 ;  /* 0x00000005ff027e24 */ /* 0x000fe2000f8e00ff */
[----:B------:R-:W-:-:S02]  /*1050*/  LOP3.LUT R11, R11, R208, RZ, 0x3c, !PT ;  /* 0x000000d00b0b7212 */ /* 0x000fc400078e3cff */
[----:B------:R-:W-:Y:S02]  /*1060*/  LEA.HI R2, R189, R189, RZ, 0x1 ;  /* 0x000000bdbd027211 */ /* 0x000fe400078f08ff */
[--C-:B------:R-:W-:Y:S02]  /*1070*/  LOP3.LUT R6, R174, 0x38, R3.reuse, 0xf8, !PT ;  /* 0x00000038ae067812 */ /* 0x100fe400078ef803 */
[----:B------:R-:W-:Y:S02]  /*1080*/  LOP3.LUT R13, R173, 0x38, R3, 0xf8, !PT ;  /* 0x00000038ad0d7812 */ /* 0x000fe400078ef803 */
[----:B------:R-:W-:Y:S02]  /*1090*/  IADD3 R11, R11, R5, R178 ;  /* 0x000000050b0b7210 */ /* 0x000fe40007ffe0b2 */
[----:B------:R-:W-:Y:S02]  /*10a0*/  LOP3.LUT R2, R2, 0x1ffffffe, RZ, 0xc0, !PT ;  /* 0x1ffffffe02027812 */ /* 0x000fe400078ec0ff */
[----:B------:R-:W-:-:S02]  /*10b0*/  LOP3.LUT R7, R7, 0xffffe000, RZ, 0xc0, !PT ;  /* 0xffffe00007077812 */ /* 0x000fc400078ec0ff */
[----:B------:R-:W-:Y:S01]  /*10c0*/  LOP3.LUT R6, R6, R175, RZ, 0x3c, !PT ;  /* 0x000000af06067212 */ /* 0x000fe200078e3cff */
[----:B------:R-:W-:Y:S01]  /*10d0*/  IMAD.IADD R2, R189, 0x1, -R2 ;  /* 0x00000001bd027824 */ /* 0x000fe200078e0a02 */
[----:B------:R-:W-:Y:S02]  /*10e0*/  LOP3.LUT R13, R13, R208, RZ, 0x3c, !PT ;  /* 0x000000d00d0d7212 */ /* 0x000fe400078e3cff */
[----:B------:R-:W-:Y:S01]  /*10f0*/  LOP3.LUT R5, R173, 0x38, R18, 0xf8, !PT ;  /* 0x00000038ad057812 */ /* 0x000fe200078ef812 */
[----:B------:R-:W-:Y:S01]  /*1100*/  IMAD R181, R2, 0x8, R223 ;  /* 0x0000000802b57824 */ /* 0x000fe200078e02df */
[-C--:B------:R-:W-:Y:S02]  /*1110*/  IADD3 R6, R6, R7.reuse, R176 ;  /* 0x0000000706067210 */ /* 0x080fe40007ffe0b0 */
[----:B------:R-:W-:Y:S02]  /*1120*/  IADD3 R13, R13, R7, R178 ;  /* 0x000000070d0d7210 */ /* 0x000fe40007ffe0b2 */
[----:B------:R-:W-:-:S02]  /*1130*/  IADD3 R171, R160, 0x10, RZ ;  /* 0x00000010a0ab7810 */ /* 0x000fc40007ffe0ff */
[----:B------:R-:W-:Y:S02]  /*1140*/  LOP3.LUT R180, R9, 0x7ffffffc, RZ, 0xc0, !PT ;  /* 0x7ffffffc09b47812 */ /* 0x000fe400078ec0ff */
[----:B------:R-:W-:Y:S02]  /*1150*/  LOP3.LUT R5, R178, R5, R208, 0xf6, !PT ;  /* 0x00000005b2057212 */ /* 0x000fe400078ef6d0 */
[----:B------:R-:W-:Y:S02]  /*1160*/  SHF.R.S32.HI R226, RZ, 0x1f, R182 ;  /* 0x0000001fffe27819 */ /* 0x000fe400000114b6 */
[----:B------:R-:W-:Y:S02]  /*1170*/  SHF.R.S32.HI R197, RZ, 0x1f, R171 ;  /* 0x0000001fffc57819 */ /* 0x000fe400000114ab */
[----:B------:R-:W-:Y:S02]  /*1180*/  SHF.R.S32.HI R225, RZ, 0x1f, R183 ;  /* 0x0000001fffe17819 */ /* 0x000fe400000114b7 */
[----:B------:R-:W-:-:S02]  /*1190*/  SHF.R.S32.HI R196, RZ, 0x1f, R169 ;  /* 0x0000001fffc47819 */ /* 0x000fc400000114a9 */
[----:B------:R-:W-:Y:S02]  /*11a0*/  SHF.R.S32.HI R195, RZ, 0x1f, R170 ;  /* 0x0000001fffc37819 */ /* 0x000fe400000114aa */
[----:B------:R-:W-:Y:S02]  /*11b0*/  SHF.R.S32.HI R194, RZ, 0x1f, R168 ;  /* 0x0000001fffc27819 */ /* 0x000fe400000114a8 */
[----:B------:R-:W-:Y:S02]  /*11c0*/  SHF.R.S32.HI R193, RZ, 0x1f, R172 ;  /* 0x0000001fffc17819 */ /* 0x000fe400000114ac */
[----:B------:R-:W-:Y:S02]  /*11d0*/  IADD3 R180, R201, -R180, RZ ;  /* 0x800000b4c9b47210 */ /* 0x000fe40007ffe0ff */
[----:B------:R-:W-:Y:S02]  /*11e0*/  SHF.R.S32.HI R191, RZ, 0x3, R191 ;  /* 0x00000003ffbf7819 */ /* 0x000fe400000114bf */
[----:B------:R-:W-:-:S02]  /*11f0*/  SHF.R.S32.HI R192, RZ, 0x3, R3 ;  /* 0x00000003ffc07819 */ /* 0x000fc40000011403 */
[----:B------:R-:W-:Y:S02]  /*1200*/  LEA R206, R5, UR4, 0x1 ;  /* 0x0000000405ce7c11 */ /* 0x000fe4000f8e08ff */
[----:B------:R-:W-:Y:S02]  /*1210*/  LEA R207, R207, UR4, 0x1 ;  /* 0x00000004cfcf7c11 */ /* 0x000fe4000f8e08ff */
[----:B------:R-:W-:Y:S02]  /*1220*/  LEA R204, R11, UR4, 0x1 ;  /* 0x000000040bcc7c11 */ /* 0x000fe4000f8e08ff */
[----:B------:R-:W-:Y:S02]  /*1230*/  LEA R205, R6, UR4, 0x1 ;  /* 0x0000000406cd7c11 */ /* 0x000fe4000f8e08ff */
[----:B0-----:R-:W-:-:S07]  /*1240*/  LEA R203, R13, UR4, 0x1 ;  /* 0x000000040dcb7c11 */ /* 0x001fce000f8e08ff */
.L_x_1944:
[----:B------:R-:W-:Y:S01]  /*1250*/  ULDC.64 UR4, c[0x0][0xa28] ;  /* 0x00028a0000047ab9 */ /* 0x000fe20000000a00 */
[----:B0-2---:R-:W0:Y:S01]  /*1260*/  LDC.64 R4, c[0x0][0xa08] ;  /* 0x00028200ff047b82 */ /* 0x005e220000000a00 */
[----:B------:R-:W-:Y:S01]  /*1270*/  ISETP.NE.U32.AND P0, PT, RZ, UR4, PT ;  /* 0x00000004ff007c0c */ /* 0x000fe2000bf05070 */
[----:B------:R-:W-:Y:S01]  /*1280*/  IMAD.MOV.U32 R11, RZ, RZ, RZ ;  /* 0x000000ffff0b7224 */ /* 0x000fe200078e00ff */
[----:B------:R-:W-:Y:S01]  /*1290*/  ULDC.64 UR6, c[0x0][0x208] ;  /* 0x0000820000067ab9 */ /* 0x000fe20000000a00 */
[----:B------:R-:W-:Y:S01]  /*12a0*/  IMAD.MOV.U32 R121, RZ, RZ, RZ ;  /* 0x000000ffff797224 */ /* 0x000fe200078e00ff */
[----:B------:R-:W-:Y:S01]  /*12b0*/  ISETP.NE.AND.EX P0, PT, RZ, UR5, PT, P0 ;  /* 0x00000005ff007c0c */ /* 0x000fe2000bf05300 */
[----:B------:R-:W-:Y:S02]  /*12c0*/  ULDC.64 UR4, c[0x0][0xa18] ;  /* 0x0002860000047ab9 */ /* 0x000fe40000000a00 */
[----:B------:R-:W-:-:S04]  /*12d0*/  ISETP.NE.U32.AND P1, PT, RZ, UR4, PT ;  /* 0x00000004ff007c0c */ /* 0x000fc8000bf25070 */
[----:B------:R-:W-:Y:S01]  /*12e0*/  ISETP.NE.AND.EX P1, PT, RZ, UR5, PT, P1 ;  /* 0x00000005ff007c0c */ /* 0x000fe2000bf25310 */
[----:B------:R-:W-:Y:S02]  /*12f0*/  ULDC.64 UR4, c[0x0][0xa08] ;  /* 0x0002820000047ab9 */ /* 0x000fe40000000a00 */
[----:B------:R-:W-:-:S03]  /*1300*/  ISETP.NE.U32.AND P3, PT, RZ, UR4, PT ;  /* 0x00000004ff007c0c */ /* 0x000fc6000bf65070 */
[----:B---34-:R-:W1:Y:S01]  /*1310*/  @P0 LDC.64 R2, c[0x0][0xa28] ;  /* 0x00028a00ff020b82 */ /* 0x018e620000000a00 */
[----:B------:R-:W-:Y:S01]  /*1320*/  ISETP.NE.AND.EX P3, PT, RZ, UR5, PT, P3 ;  /* 0x00000005ff007c0c */ /* 0x000fe2000bf65330 */
[----:B0-----:R-:W-:-:S06]  /*1330*/  IMAD.WIDE R8, R27, 0x4, R4 ;  /* 0x000000041b087825 */ /* 0x001fcc00078e0204 */
[----:B------:R-:W0:Y:S01]  /*1340*/  @P1 LDC.64 R6, c[0x0][0xa18] ;  /* 0x00028600ff061b82 */ /* 0x000e220000000a00 */
[----:B------:R-:W-:Y:S02]  /*1350*/  ULDC UR4, c[0x0][0x288] ;  /* 0x0000a20000047ab9 */ /* 0x000fe40000000800 */
[----:B------:R-:W-:Y:S01]  /*1360*/  MOV R163, UR4 ;  /* 0x0000000400a37c02 */ /* 0x000fe20008000f00 */
[----:B------:R-:W-:Y:S02]  /*1370*/  ULDC.64 UR4, c[0x0][0x418] ;  /* 0x0001060000047ab9 */ /* 0x000fe40000000a00 */
[----:B------:R-:W-:Y:S01]  /*1380*/  UISETP.NE.U32.AND UP0, UPT, UR4, URZ, UPT ;  /* 0x0000003f0400728c */ /* 0x000fe2000bf05070 */
[----:B------:R2:W5:Y:S03]  /*1390*/  @P3 LDG.E R121, desc[UR6][R8.64] ;  /* 0x0000000608793981 */ /* 0x000566000c1e1900 */
[----:B------:R-:W-:-:S03]  /*13a0*/  UISETP.NE.AND.EX UP0, UPT, UR5, URZ, UPT, UP0 ;  /* 0x0000003f0500728c */ /* 0x000fc6000bf05300 */
[----:B------:R-:W-:Y:S01]  /*13b0*/  ULDC.64 UR4, c[0x0][0xa20] ;  /* 0x0002880000047ab9 */ /* 0x000fe20000000a00 */
[----:B-1----:R-:W-:Y:S01]  /*13c0*/  @P0 IMAD.WIDE R2, R27, 0x4, R2 ;  /* 0x000000041b020825 */ /* 0x002fe200078e0202 */
[----:B------:R-:W-:-:S04]  /*13d0*/  ISETP.NE.U32.AND P2, PT, RZ, UR4, PT ;  /* 0x00000004ff007c0c */ /* 0x000fc8000bf45070 */
[----:B------:R2:W5:Y:S01]  /*13e0*/  @P0 LDG.E R11, desc[UR6][R2.64] ;  /* 0x00000006020b0981 */ /* 0x000562000c1e1900 */
[----:B0-----:R-:W-:-:S05]  /*13f0*/  @P1 IMAD.WIDE R4, R27, 0x4, R6 ;  /* 0x000000041b041825 */ /* 0x001fca00078e0206 */
[----:B------:R2:W5:Y:S01]  /*1400*/  @P1 LDG.E R163, desc[UR6][R4.64] ;  /* 0x0000000604a31981 */ /* 0x000562000c1e1900 */
[----:B------:R-:W-:Y:S02]  /*1410*/  ULDC UR6, c[0x0][0x424] ;  /* 0x0001090000067ab9 */ /* 0x000fe40000000800 */
[----:B------:R-:W-:Y:S01]  /*1420*/  USEL UR4, UR6, 0x1, UP0 ;  /* 0x0000000106047887 */ /* 0x000fe20008000000 */
[----:B------:R-:W-:Y:S02]  /*1430*/  ISETP.NE.AND.EX P2, PT, RZ, UR5, PT, P2 ;  /* 0x00000005ff007c0c */ /* 0x000fe4000bf45320 */
[----:B------:R-:W-:Y:S01]  /*1440*/  ULDC UR6, c[0x0][0x2f0] ;  /* 0x0000bc0000067ab9 */ /* 0x000fe20000000800 */
[----:B------:R-:W-:Y:S01]  /*1450*/  ULDC UR7, c[0x0][0x348] ;  /* 0x0000d20000077ab9 */ /* 0x000fe20000000800 */
[----:B------:R-:W-:Y:S01]  /*1460*/  UIMAD UR6, UR4, UR6, URZ ;  /* 0x00000006040672a4 */ /* 0x000fe2000f8e023f */
[----:B------:R-:W-:Y:S02]  /*1470*/  IMAD.MOV.U32 R185, RZ, RZ, R26 ;  /* 0x000000ffffb97224 */ /* 0x000fe400078e001a */
[----:B------:R-:W-:Y:S01]  /*1480*/  IMAD.MOV.U32 R186, RZ, RZ, R27 ;  /* 0x000000ffffba7224 */ /* 0x000fe200078e001b */
[----:B--2---:R-:W-:Y:S08]  /*1490*/  @P1 BRA `(.L_x_1659) ;  /* 0x0000000000281947 */ /* 0x004ff00003800000 */
[----:B------:R-:W-:Y:S02]  /*14a0*/  ULDC.64 UR4, c[0x0][0xa00] ;  /* 0x0002800000047ab9 */ /* 0x000fe40000000a00 */
[----:B------:R-:W-:-:S04]  /*14b0*/  ISETP.NE.U32.AND P0, PT, RZ, UR4, PT ;  /* 0x00000004ff007c0c */ /* 0x000fc8000bf05070 */
[----:B------:R-:W-:-:S13]  /*14c0*/  ISETP.NE.AND.EX P0, PT, RZ, UR5, PT, P0 ;  /* 0x00000005ff007c0c */ /* 0x000fda000bf05300 */
[----:B------:R-:W-:Y:S05]  /*14d0*/  @!P0 BRA `(.L_x_1659) ;  /* 0x0000000000188947 */ /* 0x000fea0003800000 */
[----:B------:R-:W0:Y:S01]  /*14e0*/  LDC.64 R2, c[0x0][0xa00] ;  /* 0x00028000ff027b82 */ /* 0x000e220000000a00 */
[----:B------:R-:W-:Y:S01]  /*14f0*/  ULDC.64 UR4, c[0x0][0x208] ;  /* 0x0000820000047ab9 */ /* 0x000fe20000000a00 */
[----:B0-----:R-:W-:-:S05]  /*1500*/  IMAD.WIDE R2, R27, 0x4, R2 ;  /* 0x000000041b027825 */ /* 0x001fca00078e0202 */
[----:B-----5:R-:W2:Y:S04]  /*1510*/  LDG.E R163, desc[UR4][R2.64] ;  /* 0x0000000402a37981 */ /* 0x020ea8000c1e1900 */
[----:B------:R-:W2:Y:S02]  /*1520*/  LDG.E R0, desc[UR4][R2.64+0x4] ;  /* 0x0000040402007981 */ /* 0x000ea4000c1e1900 */
[----:B--2---:R-:W-:-:S07]  /*1530*/  IMAD.IADD R163, R0, 0x1, -R163 ;  /* 0x0000000100a37824 */ /* 0x004fce00078e0aa3 */
.L_x_1659:
[----:B------:R-:W-:Y:S01]  /*1540*/  IMAD.U32 R24, RZ, RZ, UR7 ;  /* 0x00000007ff187e24 */ /* 0x000fe2000f8e00ff */
[----:B------:R-:W-:Y:S01]  /*1550*/  MOV R28, UR6 ;  /* 0x00000006001c7c02 */ /* 0x000fe20008000f00 */
[----:B------:R-:W-:Y:S06]  /*1560*/  @!P2 BRA `(.L_x_1660) ;  /* 0x000000000014a947 */ /* 0x000fec0003800000 */
[----:B------:R-:W0:Y:S01]  /*1570*/  LDC.64 R2, c[0x0][0xa20] ;  /* 0x00028800ff027b82 */ /* 0x000e220000000a00 */
[----:B------:R-:W-:Y:S01]  /*1580*/  ULDC.64 UR4, c[0x0][0x208] ;  /* 0x0000820000047ab9 */ /* 0x000fe20000000a00 */
[----:B0-----:R-:W-:-:S05]  /*1590*/  IMAD.WIDE R2, R27, 0x4, R2 ;  /* 0x000000041b027825 */ /* 0x001fca00078e0202 */
[----:B------:R0:W5:Y:S01]  /*15a0*/  LDG.E R28, desc[UR4][R2.64] ;  /* 0x00000004021c7981 */ /* 0x000162000c1e1900 */
[----:B------:R-:W-:Y:S05]  /*15b0*/  BRA `(.L_x_1661) ;  /* 0x0000000000147947 */ /* 0x000fea0003800000 */
.L_x_1660:
[----:B------:R-:W-:Y:S05]  /*15c0*/  @!P3 BRA `(.L_x_1661) ;  /* 0x000000000010b947 */ /* 0x000fea0003800000 */
[----:B------:R-:W-:Y:S02]  /*15d0*/  ULDC.64 UR4, c[0x0][0x208] ;  /* 0x0000820000047ab9 */ /* 0x000fe40000000a00 */
[----:B------:R-:W2:Y:S04]  /*15e0*/  LDG.E R3, desc[UR4][R8.64] ;  /* 0x0000000408037981 */ /* 0x000ea8000c1e1900 */
[----:B------:R-:W2:Y:S02]  /*15f0*/  LDG.E R28, desc[UR4][R8.64+0x4] ;  /* 0x00000404081c7981 */ /* 0x000ea4000c1e1900 */
[----:B--2---:R-:W-:-:S07]  /*1600*/  IMAD.IADD R28, R28, 0x1, -R3 ;  /* 0x000000011c1c7824 */ /* 0x004fce00078e0a03 */
.L_x_1661:
[----:B------:R-:W-:Y:S01]  /*1610*/  ULDC.64 UR4, c[0x0][0xa10] ;  /* 0x0002840000047ab9 */ /* 0x000fe20000000a00 */
[----:B------:R-:W-:Y:S01]  /*1620*/  ULDC.64 UR6, c[0x0][0x208] ;  /* 0x0000820000067ab9 */ /* 0x000fe20000000a00 */
[----:B------:R-:W-:Y:S01]  /*1630*/  ISETP.NE.U32.AND P0, PT, RZ, UR4, PT ;  /* 0x00000004ff007c0c */ /* 0x000fe2000bf05070 */
[----:B------:R-:W1:Y:S03]  /*1640*/  LDC R6, c[0x0][0x448] ;  /* 0x00011200ff067b82 */ /* 0x000e660000000800 */
[----:B------:R-:W-:Y:S01]  /*1650*/  ISETP.NE.AND.EX P0, PT, RZ, UR5, PT, P0 ;  /* 0x00000005ff007c0c */ /* 0x000fe2000bf05300 */
[----:B------:R-:W-:Y:S02]  /*1660*/  ULDC.64 UR4, c[0x0][0xa30] ;  /* 0x00028c0000047ab9 */ /* 0x000fe40000000a00 */
[----:B------:R-:W-:Y:S01]  /*1670*/  ISETP.NE.U32.AND P1, PT, RZ, UR4, PT ;  /* 0x00000004ff007c0c */ /* 0x000fe2000bf25070 */
[----:B-----5:R-:W-:Y:S01]  /*1680*/  IMAD.MOV.U32 R143, RZ, RZ, R28 ;  /* 0x000000ffff8f7224 */ /* 0x020fe200078e001c */
[----:B------:R-:W2:Y:S02]  /*1690*/  LDC.64 R12, c[0x0][0x9e0] ;  /* 0x00027800ff0c7b82 */ /* 0x000ea40000000a00 */
[----:B------:R-:W-:-:S06]  /*16a0*/  ISETP.NE.AND.EX P1, PT, RZ, UR5, PT, P1 ;  /* 0x00000005ff007c0c */ /* 0x000fcc000bf25310 */
[----:B0-----:R-:W0:Y:S08]  /*16b0*/  @P0 LDC.64 R2, c[0x0][0xa10] ;  /* 0x00028400ff020b82 */ /* 0x001e300000000a00 */
[----:B------:R-:W3:Y:S01]  /*16c0*/  @P1 LDC.64 R4, c[0x0][0xa30] ;  /* 0x00028c00ff041b82 */ /* 0x000ee20000000a00 */
[----:B0-----:R-:W-:-:S05]  /*16d0*/  @P0 IMAD.WIDE R2, R27, 0x4, R2 ;  /* 0x000000041b020825 */ /* 0x001fca00078e0202 */
[----:B------:R-:W4:Y:S04]  /*16e0*/  @P0 LDG.E R0, desc[UR6][R2.64] ;  /* 0x0000000602000981 */ /* 0x000f28000c1e1900 */
[----:B------:R0:W4:Y:S01]  /*16f0*/  @P0 LDG.E R7, desc[UR6][R2.64+0x4] ;  /* 0x0000040602070981 */ /* 0x000122000c1e1900 */
[----:B---3--:R-:W-:-:S05]  /*1700*/  @P1 IMAD.WIDE R4, R27, 0x4, R4 ;  /* 0x000000041b041825 */ /* 0x008fca00078e0204 */
[----:B------:R3:W5:Y:S01]  /*1710*/  @P1 LDG.E R143, desc[UR6][R4.64] ;  /* 0x00000006048f1981 */ /* 0x000762000c1e1900 */
[----:B-1----:R-:W-:Y:S01]  /*1720*/  ISETP.NE.AND P1, PT, R6, 0x1, PT ;  /* 0x000000010600780c */ /* 0x002fe20003f25270 */
[----:B------:R-:W-:Y:S01]  /*1730*/  IMAD.SHL.U32 R177, R25, 0x80, RZ ;  /* 0x0000008019b17824 */ /* 0x000fe200078e00ff */
[----:B------:R-:W-:Y:S02]  /*1740*/  IADD3 R11, -R11, R28, RZ ;  /* 0x0000001c0b0b7210 */ /* 0x000fe40007ffe1ff */
[----:B--2---:R-:W-:Y:S01]  /*1750*/  ISETP.GE.AND P2, PT, R13, 0x1, PT ;  /* 0x000000010d00780c */ /* 0x004fe20003f46270 */
[----:B0-----:R-:W-:-:S08]  /*1760*/  VIADD R2, R177, 0x7f ;  /* 0x0000007fb1027836 */ /* 0x001fd00000000000 */
[----:B------:R-:W0:Y:S08]  /*1770*/  @P1 LDC R9, c[0x0][0x44c] ;  /* 0x00011300ff091b82 */ /* 0x000e300000000800 */
[----:B------:R-:W1:Y:S01]  /*1780*/  @P1 LDC R6, c[0x0][0x450] ;  /* 0x00011400ff061b82 */ /* 0x000e620000000800 */
[----:B0-----:R-:W-:-:S05]  /*1790*/  @P1 IMAD.HI.U32 R3, R2, R9, RZ ;  /* 0x0000000902031227 */ /* 0x001fca00078e00ff */
[----:B-1----:R-:W-:Y:S01]  /*17a0*/  @P1 SHF.R.U32.HI R2, RZ, R6, R3 ;  /* 0x00000006ff021219 */ /* 0x002fe20000011603 */
[----:B----4-:R-:W-:-:S04]  /*17b0*/  @P0 IMAD.IADD R24, R7, 0x1, -R0 ;  /* 0x0000000107180824 */ /* 0x010fc800078e0a00 */
[----:B------:R-:W-:-:S04]  /*17c0*/  IMAD.IADD R164, R11, 0x1, R24 ;  /* 0x000000010ba47824 */ /* 0x000fc800078e0218 */
[C---:B------:R-:W-:Y:S01]  /*17d0*/  VIADD R0, R164.reuse, 0x5f ;  /* 0x0000005fa4007836 */ /* 0x040fe20000000000 */
[----:B------:R-:W-:-:S03]  /*17e0*/  IADD3 R3, R164, 0x1, -R163 ;  /* 0x00000001a4037810 */ /* 0x000fc60007ffe8a3 */
[----:B------:R-:W-:-:S04]  /*17f0*/  IMAD.HI R0, R0, 0x2aaaaaab, RZ ;  /* 0x2aaaaaab00007827 */ /* 0x000fc800078e02ff */
[----:B------:R-:W-:Y:S01]  /*1800*/  IMAD.IADD R3, R3, 0x1, R2 ;  /* 0x0000000103037824 */ /* 0x000fe200078e0202 */
[----:B------:R-:W-:-:S04]  /*1810*/  SHF.R.U32.HI R149, RZ, 0x1f, R0 ;  /* 0x0000001fff957819 */ /* 0x000fc80000011600 */
[----:B------:R-:W-:Y:S02]  /*1820*/  LEA.HI.SX32 R149, R0, R149, 0x1c ;  /* 0x0000009500957211 */ /* 0x000fe400078fe2ff */
[----:B------:R-:W-:Y:S01]  /*1830*/  IADD3 R0, R3, R12, RZ ;  /* 0x0000000c03007210 */ /* 0x000fe20007ffe0ff */
[----:B---3--:R-:W-:Y:S06]  /*1840*/  @!P2 BRA `(.L_x_1662) ;  /* 0x000000000048a947 */ /* 0x008fec0003800000 */
[C---:B------:R-:W-:Y:S01]  /*1850*/  ISETP.GT.AND P0, PT, R3.reuse, RZ, PT ;  /* 0x000000ff0300720c */ /* 0x040fe20003f04270 */
[----:B------:R-:W-:Y:S01]  /*1860*/  BSSY B0, `(.L_x_1663) ;  /* 0x000000e000007945 */ /* 0x000fe20003800000 */
[----:B------:R-:W-:-:S11]  /*1870*/  VIADD R2, R3, 0xffffffff ;  /* 0xffffffff03027836 */ /* 0x000fd60000000000 */
        /* <DEDUP_REMOVED lines=8> */
.L_x_1664:
[----:B------:R-:W-:-:S13]  /*1900*/  ISETP.NE.AND P0, PT, R13, 0x1, PT ;  /* 0x000000010d00780c */ /* 0x000fda0003f05270 */
[----:B------:R-:W0:Y:S02]  /*1910*/  @P0 LDC.64 R4, c[0x0][0x9e8] ;  /* 0x00027a00ff040b82 */ /* 0x000e240000000a00 */
[----:B0-----:R-:W-:-:S05]  /*1920*/  @P0 IMAD.HI.U32 R4, R2, R4, RZ ;  /* 0x0000000402040227 */ /* 0x001fca00078e00ff */
[----:B------:R-:W-:-:S07]  /*1930*/  @P0 SHF.R.U32.HI R2, RZ, R5, R4 ;  /* 0x00000005ff020219 */ /* 0x000fce0000011604 */
.L_x_1665:
[----:B------:R-:W-:Y:S05]  /*1940*/  BSYNC B0 ;  /* 0x0000000000007941 */ /* 0x000fea0003800000 */
.L_x_1663:
[----:B------:R-:W-:-:S05]  /*1950*/  IMAD R3, R2, R13, R13 ;  /* 0x0000000d02037224 */ /* 0x000fca00078e020d */
[----:B------:R-:W-:-:S07]  /*1960*/  VIMNMX R0, R0, R3, PT ;  /* 0x0000000300007248 */ /* 0x000fce0003fe0100 */
.L_x_1662:
[----:B------:R-:W0:Y:S01]  /*1970*/  @P1 LDC R2, c[0x0][0x44c] ;  /* 0x00011300ff021b82 */ /* 0x000e220000000800 */
[----:B------:R-:W-:Y:S01]  /*1980*/  IMAD.MOV.U32 R3, RZ, RZ, R177 ;  /* 0x000000ffff037224 */ /* 0x000fe200078e00b1 */
[----:B------:R-:W-:Y:S01]  /*1990*/  ULDC UR4, c[0x0][0x9dc] ;  /* 0x0002770000047ab9 */ /* 0x000fe20000000800 */
[----:B------:R-:W-:-:S05]  /*19a0*/  IMAD.IADD R148, R164, 0x1, -R163 ;  /* 0x00000001a4947824 */ /* 0x000fca00078e0aa3 */
[----:B------:R-:W1:Y:S01]  /*19b0*/  @P1 LDC R5, c[0x0][0x450] ;  /* 0x00011400ff051b82 */ /* 0x000e620000000800 */
[----:B0-----:R-:W-:-:S05]  /*19c0*/  @P1 IMAD.HI.U32 R2, R177, R2, RZ ;  /* 0x00000002b1021227 */ /* 0x001fca00078e00ff */
[----:B-1----:R-:W-:-:S04]  /*19d0*/  @P1 SHF.R.U32.HI R3, RZ, R5, R2 ;  /* 0x00000005ff031219 */ /* 0x002fc80000011602 */
[----:B------:R-:W-:-:S05]  /*19e0*/  IADD3 R2, R148, R3, RZ ;  /* 0x0000000394027210 */ /* 0x000fca0007ffe0ff */
[----:B------:R-:W-:Y:S01]  /*19f0*/  VIADD R3, R2, -UR4 ;  /* 0x8000000402037c36 */ /* 0x000fe20008000000 */
[----:B------:R-:W-:Y:S06]  /*1a00*/  @!P2 BRA `(.L_x_1666) ;  /* 0x000000000044a947 */ /* 0x000fec0003800000 */
[----:B------:R-:W-:Y:S01]  /*1a10*/  ISETP.GT.AND P0, PT, R2, -0x1, PT ;  /* 0xffffffff0200780c */ /* 0x000fe20003f04270 */
[----:B------:R-:W-:-:S12]  /*1a20*/  BSSY B0, `(.L_x_1667) ;  /* 0x000000d000007945 */ /* 0x000fd80003800000 */
        /* <DEDUP_REMOVED lines=8> */
.L_x_1668:
[----:B------:R-:W-:-:S13]  /*1ab0*/  ISETP.NE.AND P0, PT, R13, 0x1, PT ;  /* 0x000000010d00780c */ /* 0x000fda0003f05270 */
[----:B------:R-:W0:Y:S02]  /*1ac0*/  @P0 LDC.64 R4, c[0x0][0x9e8] ;  /* 0x00027a00ff040b82 */ /* 0x000e240000000a00 */
[----:B0-----:R-:W-:-:S05]  /*1ad0*/  @P0 IMAD.HI.U32 R4, R2, R4, RZ ;  /* 0x0000000402040227 */ /* 0x001fca00078e00ff */
[----:B------:R-:W-:-:S07]  /*1ae0*/  @P0 SHF.R.U32.HI R2, RZ, R5, R4 ;  /* 0x00000005ff020219 */ /* 0x000fce0000011604 */
.L_x_1669:
[----:B------:R-:W-:Y:S05]  /*1af0*/  BSYNC B0 ;  /* 0x0000000000007941 */ /* 0x000fea0003800000 */
.L_x_1667:
[----:B------:R-:W-:-:S05]  /*1b00*/  IMAD R2, R2, R13, RZ ;  /* 0x0000000d02027224 */ /* 0x000fca00078e02ff */
[----:B------:R-:W-:-:S07]  /*1b10*/  VIMNMX R3, R3, R2, !PT ;  /* 0x0000000203037248 */ /* 0x000fce0007fe0100 */
.L_x_1666:
[----:B------:R-:W-:Y:S02]  /*1b20*/  VIADD R0, R0, 0x5f ;  /* 0x0000005f00007836 */ /* 0x000fe40000000000 */
[----:B------:R-:W-:-:S04]  /*1b30*/  IMAD.HI R2, R3, 0x2aaaaaab, RZ ;  /* 0x2aaaaaab03027827 */ /* 0x000fc800078e02ff */
[----:B------:R-:W-:Y:S01]  /*1b40*/  IMAD.HI R0, R0, 0x2aaaaaab, RZ ;  /* 0x2aaaaaab00007827 */ /* 0x000fe200078e02ff */
[----:B------:R-:W-:-:S04]  /*1b50*/  SHF.R.U32.HI R5, RZ, 0x1f, R2 ;  /* 0x0000001fff057819 */ /* 0x000fc80000011602 */
[----:B------:R-:W-:Y:S02]  /*1b60*/  SHF.R.U32.HI R3, RZ, 0x1f, R0 ;  /* 0x0000001fff037819 */ /* 0x000fe40000011600 */
[----:B------:R-:W-:Y:S02]  /*1b70*/  LEA.HI.SX32 R5, R2, R5, 0x1c ;  /* 0x0000000502057211 */ /* 0x000fe400078fe2ff */
[----:B------:R-:W-:Y:S02]  /*1b80*/  LEA.HI.SX32 R0, R0, R3, 0x1c ;  /* 0x0000000300007211 */ /* 0x000fe400078fe2ff */
[----:B------:R-:W-:Y:S02]  /*1b90*/  VIMNMX R5, RZ, R5, !PT ;  /* 0x00000005ff057248 */ /* 0x000fe40007fe0100 */
[----:B------:R-:W-:-:S03]  /*1ba0*/  VIMNMX R0, R149, R0, PT ;  /* 0x0000000095007248 */ /* 0x000fc60003fe0100 */
[--C-:B------:R-:W-:Y:S02]  /*1bb0*/  IMAD R5, R5, 0x60, -R11.reuse ;  /* 0x0000006005057824 */ /* 0x100fe400078e0a0b */
[----:B------:R-:W-:-:S03]  /*1bc0*/  IMAD R3, R0, 0x60, -R11 ;  /* 0x0000006000037824 */ /* 0x000fc600078e0a0b */
[----:B------:R-:W-:Y:S02]  /*1bd0*/  VIMNMX R5, RZ, R5, !PT ;  /* 0x00000005ff057248 */ /* 0x000fe40007fe0100 */
[----:B------:R-:W-:-:S03]  /*1be0*/  VIMNMX R0, R3, R24, PT ;  /* 0x0000001803007248 */ /* 0x000fc60003fe0100 */
[----:B------:R-:W-:Y:S01]  /*1bf0*/  IMAD.WIDE.U32 R2, R5, -0x55555555, RZ ;  /* 0xaaaaaaab05027825 */ /* 0x000fe200078e00ff */
[----:B------:R-:W-:-:S04]  /*1c00*/  ISETP.GT.AND P0, PT, R0, R5, PT ;  /* 0x000000050000720c */ /* 0x000fc80003f04270 */
[----:B------:R-:W-:-:S05]  /*1c10*/  SHF.R.U32.HI R127, RZ, 0x6, R3 ;  /* 0x00000006ff7f7819 */ /* 0x000fca0000011603 */
[----:B------:R-:W-:-:S04]  /*1c20*/  IMAD.MOV.U32 R2, RZ, RZ, R127 ;  /* 0x000000ffff027224 */ /* 0x000fc800078e007f */
[----:B------:R-:W-:-:S04]  /*1c30*/  @P0 VIADD R0, R0, 0x5f ;  /* 0x0000005f00000836 */ /* 0x000fc80000000000 */
[----:B------:R-:W-:-:S05]  /*1c40*/  @P0 IMAD.HI R0, R0, 0x2aaaaaab, RZ ;  /* 0x2aaaaaab00000827 */ /* 0x000fca00078e02ff */
[----:B------:R-:W-:-:S04]  /*1c50*/  @P0 SHF.R.U32.HI R3, RZ, 0x1f, R0 ;  /* 0x0000001fff030819 */ /* 0x000fc80000011600 */
[----:B------:R-:W-:Y:S02]  /*1c60*/  @P0 LEA.HI.SX32 R2, R0, R3, 0x1c ;  /* 0x0000000300020211 */ /* 0x000fe400078fe2ff */
[----:B------:R-:W-:Y:S02]  /*1c70*/  PLOP3.LUT P0, PT, PT, PT, PT, 0x80, 0x0 ;  /* 0x000000000000781c */ /* 0x000fe40003f0f070 */
[----:B------:R-:W-:-:S13]  /*1c80*/  ISETP.GT.AND P1, PT, R2, R127, PT ;  /* 0x0000007f0200720c */ /* 0x000fda0003f24270 */
[----:B------:R-:W-:Y:S05]  /*1c90*/  @!P1 BRA `(.L_x_1670) ;  /* 0x0000008800d89947 */ /* 0x000fea0003800000 */
        /* <DEDUP_REMOVED lines=11> */
[----:B------:R-:W-:Y:S01]  /*1d50*/  MOV R10, UR6 ;  /* 0x00000006000a7c02 */ /* 0x000fe20008000f00 */
[----:B------:R-:W-:Y:S02]  /*1d60*/  IMAD.U32 R6, RZ, RZ, UR4 ;  /* 0x00000004ff067e24 */ /* 0x000fe4000f8e00ff */
[----:B------:R-:W-:-:S02]  /*1d70*/  IMAD.U32 R7, RZ, RZ, UR5 ;  /* 0x00000005ff077e24 */ /* 0x000fc4000f8e00ff */
[----:B------:R-:W-:Y:S02]  /*1d80*/  IMAD.U32 R11, RZ, RZ, UR7 ;  /* 0x00000007ff0b7e24 */ /* 0x000fe4000f8e00ff */
[----:B------:R-:W-:Y:S02]  /*1d90*/  IMAD.MOV.U32 R8, RZ, RZ, 0x70 ;  /* 0x00000070ff087424 */ /* 0x000fe400078e00ff */
[----:B------:R-:W-:Y:S02]  /*1da0*/  IMAD.MOV.U32 R12, RZ, RZ, 0x1 ;  /* 0x00000001ff0c7424 */ /* 0x000fe400078e00ff */
[----:B0-----:R-:W-:-:S07]  /*1db0*/  IMAD.MOV.U32 R13, RZ, RZ, RZ ;  /* 0x000000ffff0d7224 */ /* 0x001fce00078e00ff */
[----:B------:R-:W-:-:S07]  /*1dc0*/  LEPC R20, `(.L_x_1672) ;  /* 0x000000001014794e */ /* 0x000fce0000000000 */
[----:B-1---5:R-:W-:Y:S05]  /*1dd0*/  CALL.ABS.NOINC R14 ;  /* 0x000000000e007343 */ /* 0x022fea0003c00000 */
.L_x_1672:
[----:B------:R-:W-:Y:S05]  /*1de0*/  BSYNC B6 ;  /* 0x0000000000067941 */ /* 0x000fea0003800000 */
.L_x_1671:
        /* <DEDUP_REMOVED lines=20> */
.L_x_1674:
[----:B------:R-:W-:Y:S05]  /*1f30*/  BSYNC B6 ;  /* 0x0000000000067941 */ /* 0x000fea0003800000 */
.L_x_1673:
[----:B------:R-:W-:Y:S01]  /*1f40*/  ULDC.64 UR4, c[0x0][0x9f8] ;  /* 0x00027e0000047ab9 */ /* 0x000fe20000000a00 */
[----:B------:R-:W-:Y:S01]  /*1f50*/  ULDC.64 UR6, c[0x0][0x208] ;  /* 0x0000820000067ab9 */ /* 0x000fe20000000a00 */
[----:B------:R-:W-:Y:S01]  /*1f60*/  ISETP.NE.U32.AND P0, PT, RZ, UR4, PT ;  /* 0x00000004ff007c0c */ /* 0x000fe2000bf05070 */
[----:B------:R-:W2:Y:S01]  /*1f70*/  LDL.LU R20, [R1+0x4] ;  /* 0x0000040001147983 */ /* 0x000ea20000300800 */
[----:B------:R-:W0:Y:S02]  /*1f80*/  LDC.64 R90, c[0x0][0x300] ;  /* 0x0000c000ff5a7b82 */ /* 0x000e240000000a00 */
[----:B------:R-:W-:Y:S01]  /*1f90*/  ISETP.NE.AND.EX P0, PT, RZ, UR5, PT, P0 ;  /* 0x00000005ff007c0c */ /* 0x000fe2000bf05300 */
[----:B------:R-:W-:Y:S01]  /*1fa0*/  ULDC.64 UR4, c[0x0][0x330] ;  /* 0x0000cc0000047ab9 */ /* 0x000fe20000000a00 */
[----:B------:R-:W-:Y:S01]  /*1fb0*/  SHF.R.S32.HI R8, RZ, 0x1f, R26 ;  /* 0x0000001fff087819 */ /* 0x000fe2000001141a */
[C---:B------:R-:W-:Y:S01]  /*1fc0*/  VIADD R0, R18.reuse, 0x80 ;  /* 0x0000008012007836 */ /* 0x040fe20000000000 */
[----:B------:R-:W-:Y:S01]  /*1fd0*/  SHF.R.S32.HI R19, RZ, 0x1f, R18 ;  /* 0x0000001fff137819 */ /* 0x000fe20000011412 */
[C---:B------:R-:W-:Y:S01]  /*1fe0*/  VIADD R3, R18.reuse, 0xa0 ;  /* 0x000000a012037836 */ /* 0x040fe20000000000 */
[----:B------:R-:W-:Y:S01]  /*1ff0*/  IADD3 R121, R121, R28, RZ ;  /* 0x0000001c79797210 */ /* 0x000fe20007ffe0ff */
[----:B------:R-:W-:Y:S01]  /*2000*/  VIADD R85, R18, 0x60 ;  /* 0x0000006012557836 */ /* 0x000fe20000000000 */
[----:B------:R-:W1:Y:S08]  /*2010*/  LDC.64 R102, c[0x0][0x3f8] ;  /* 0x0000fe00ff667b82 */ /* 0x000e700000000a00 */
[----:B------:R-:W3:Y:S01]  /*2020*/  @P0 LDC.64 R4, c[0x0][0x9f8] ;  /* 0x00027e00ff040b82 */ /* 0x000ee20000000a00 */
[----:B------:R-:W-:-:S07]  /*2030*/  SHF.R.S32.HI R145, RZ, 0x1f, R162 ;  /* 0x0000001fff917819 */ /* 0x000fce00000114a2 */
[----:B------:R-:W4:Y:S08]  /*2040*/  LDC R21, c[0x0][0x3f4] ;  /* 0x0000fd00ff157b82 */ /* 0x000f300000000800 */
[----:B------:R-:W4:Y:S01]  /*2050*/  LDC.64 R96, c[0x0][0x408] ;  /* 0x00010200ff607b82 */ /* 0x000f220000000a00 */
[----:B---3--:R-:W-:-:S05]  /*2060*/  @P0 IMAD.WIDE R4, R27, 0x4, R4 ;  /* 0x000000041b040825 */ /* 0x008fca00078e0204 */
[----:B------:R3:W2:Y:S01]  /*2070*/  @P0 LDG.E R27, desc[UR6][R4.64] ;  /* 0x00000006041b0981 */ /* 0x0006a2000c1e1900 */
[----:B------:R-:W-:Y:S01]  /*2080*/  ULDC UR6, c[0x0][0x2f4] ;  /* 0x0000bd0000067ab9 */ /* 0x000fe20000000800 */
[----:B------:R-:W-:Y:S01]  /*2090*/  IMAD R7, R8, UR4, RZ ;  /* 0x0000000408077c24 */ /* 0x000fe2000f8e02ff */
[----:B------:R-:W-:Y:S01]  /*20a0*/  ISETP.GE.AND P2, PT, R165, UR6, PT ;  /* 0x00000006a5007c0c */ /* 0x000fe2000bf46270 */
[----:B------:R-:W-:Y:S01]  /*20b0*/  IMAD.WIDE.U32 R88, R26, UR4, R18 ;  /* 0x000000041a587c25 */ /* 0x000fe2000f8e0012 */
[----:B------:R-:W-:Y:S01]  /*20c0*/  ISETP.GE.AND P0, PT, R18, UR6, PT ;  /* 0x0000000612007c0c */ /* 0x000fe2000bf06270 */
[----:B------:R-:W4:Y:S01]  /*20d0*/  S2R R150, SR_TID.X ;  /* 0x0000000000967919 */ /* 0x000f220000002100 */
[----:B------:R-:W-:Y:S01]  /*20e0*/  ISETP.GE.AND P3, PT, R0, UR6, PT ;  /* 0x0000000600007c0c */ /* 0x000fe2000bf66270 */
[----:B------:R-:W-:Y:S01]  /*20f0*/  IMAD R7, R26, UR5, R7 ;  /* 0x000000051a077c24 */ /* 0x000fe2000f8e0207 */
[----:B------:R-:W-:Y:S01]  /*2100*/  ISETP.GE.AND P1, PT, R3, UR6, PT ;  /* 0x0000000603007c0c */ /* 0x000fe2000bf26270 */
[----:B------:R-:W-:Y:S01]  /*2110*/  ULDC.64 UR4, c[0x0][0xa08] ;  /* 0x0002820000047ab9 */ /* 0x000fe20000000a00 */
[----:B---3--:R-:W-:Y:S01]  /*2120*/  SEL R4, RZ, 0xffffffff, P2 ;  /* 0xffffffffff047807 */ /* 0x008fe20001000000 */
[----:B------:R-:W-:Y:S01]  /*2130*/  IMAD.IADD R89, R89, 0x1, R7 ;  /* 0x0000000159597824 */ /* 0x000fe200078e0207 */
[----:B------:R-:W-:Y:S01]  /*2140*/  SHF.R.S32.HI R0, RZ, 0x1f, R121 ;  /* 0x0000001fff007819 */ /* 0x000fe20000011479 */
[----:B-1----:R-:W-:Y:S01]  /*2150*/  IMAD.WIDE.U32 R100, R162, R102, R18 ;  /* 0x00000066a2647225 */ /* 0x002fe200078e0012 */
[----:B------:R-:W-:-:S02]  /*2160*/  SEL R3, RZ, 0x1, P0 ;  /* 0x00000001ff037807 */ /* 0x000fc40000000000 */
[----:B------:R-:W-:Y:S01]  /*2170*/  SHF.L.U32 R4, R4, 0x1, RZ ;  /* 0x0000000104047819 */ /* 0x000fe200000006ff */
[----:B0-----:R-:W-:Y:S01]  /*2180*/  IMAD R10, R0, R90, RZ ;  /* 0x0000005a000a7224 */ /* 0x001fe200078e02ff */
[----:B------:R-:W-:Y:S01]  /*2190*/  ISETP.GE.AND P0, PT, R166, UR6, PT ;  /* 0x00000006a6007c0c */ /* 0x000fe2000bf06270 */
[----:B----4-:R-:W-:Y:S01]  /*21a0*/  IMAD.WIDE.U32 R94, R162, R96, R18 ;  /* 0x00000060a25e7225 */ /* 0x010fe200078e0012 */
[----:B------:R-:W-:Y:S01]  /*21b0*/  ISETP.GE.AND P2, PT, R85, UR6, PT ;  /* 0x0000000655007c0c */ /* 0x000fe2000bf46270 */
[----:B------:R-:W-:Y:S01]  /*21c0*/  ULDC.64 UR6, c[0x0][0x308] ;  /* 0x0000c20000067ab9 */ /* 0x000fe20000000a00 */
[----:B------:R-:W-:Y:S01]  /*21d0*/  LOP3.LUT R3, R4, 0x2, R3, 0xe2, !PT ;  /* 0x0000000204037812 */ /* 0x000fe200078ee203 */
[C---:B------:R-:W-:Y:S01]  /*21e0*/  IMAD.WIDE.U32 R4, R121.reuse, R90, RZ ;  /* 0x0000005a79047225 */ /* 0x040fe200078e00ff */
[----:B------:R-:W-:Y:S02]  /*21f0*/  SEL R6, RZ, 0x4, P0 ;  /* 0x00000004ff067807 */ /* 0x000fe40000000000 */
[----:B------:R-:W-:Y:S01]  /*2200*/  SEL R7, RZ, 0x8, P2 ;  /* 0x00000008ff077807 */ /* 0x000fe20001000000 */
[----:B------:R-:W-:Y:S01]  /*2210*/  IMAD R9, R121, R91, R10 ;  /* 0x0000005b79097224 */ /* 0x000fe200078e020a */
[----:B------:R-:W-:Y:S01]  /*2220*/  ISETP.NE.U32.AND P0, PT, RZ, UR4, PT ;  /* 0x00000004ff007c0c */ /* 0x000fe2000bf05070 */
[----:B------:R-:W-:Y:S01]  /*2230*/  IMAD R133, R97, 0x60, RZ ;  /* 0x0000006061857824 */ /* 0x000fe200078e02ff */
[----:B------:R-:W-:Y:S01]  /*2240*/  LOP3.LUT R3, R7, R3, R6, 0xfe, !PT ;  /* 0x0000000307037212 */ /* 0x000fe200078efe06 */
[----:B------:R-:W-:Y:S01]  /*2250*/  IMAD.IADD R5, R5, 0x1, R9 ;  /* 0x0000000105057824 */ /* 0x000fe200078e0209 */
[----:B------:R-:W-:Y:S01]  /*2260*/  SEL R6, RZ, 0x10, P3 ;  /* 0x00000010ff067807 */ /* 0x000fe20001800000 */
[----:B------:R-:W-:Y:S01]  /*2270*/  IMAD R7, R8, UR6, RZ ;  /* 0x0000000608077c24 */ /* 0x000fe2000f8e02ff */
[----:B------:R-:W-:Y:S01]  /*2280*/  ISETP.NE.AND.EX P0, PT, RZ, UR5, PT, P0 ;  /* 0x00000005ff007c0c */ /* 0x000fe2000bf05300 */
[----:B------:R-:W-:Y:S01]  /*2290*/  IMAD.WIDE.U32 R4, R26, UR6, R4 ;  /* 0x000000061a047c25 */ /* 0x000fe2000f8e0004 */
[----:B------:R-:W-:Y:S01]  /*22a0*/  LOP3.LUT R11, R3, R6, RZ, 0xfc, !PT ;  /* 0x00000006030b7212 */ /* 0x000fe200078efcff */
[----:B------:R-:W-:Y:S01]  /*22b0*/  ULDC.64 UR4, c[0x0][0x310] ;  /* 0x0000c40000047ab9 */ /* 0x000fe20000000a00 */
[-C--:B------:R-:W-:Y:S01]  /*22c0*/  ISETP.GE.AND P3, PT, R18, R21.reuse, PT ;  /* 0x000000151200720c */ /* 0x080fe20003f66270 */
[----:B------:R-:W-:Y:S01]  /*22d0*/  IMAD R7, R26, UR7, R7 ;  /* 0x000000071a077c24 */ /* 0x000fe2000f8e0207 */
[--C-:B------:R-:W-:Y:S01]  /*22e0*/  SHF.R.S32.HI R161, RZ, 0x1f, R160.reuse ;  /* 0x0000001fffa17819 */ /* 0x100fe200000114a0 */
[----:B------:R-:W-:Y:S01]  /*22f0*/  IMAD.SHL.U32 R106, R96, 0x40, RZ ;  /* 0x00000040606a7824 */ /* 0x000fe200078e00ff */
[-C--:B------:R-:W-:Y:S01]  /*2300*/  ISETP.GE.AND P2, PT, R165, R21.reuse, PT ;  /* 0x00000015a500720c */ /* 0x080fe20003f46270 */
[----:B------:R-:W-:Y:S01]  /*2310*/  IMAD.IADD R5, R5, 0x1, R7 ;  /* 0x0000000105057824 */ /* 0x000fe200078e0207 */
[----:B------:R-:W-:Y:S01]  /*2320*/  ISETP.GE.AND P4, PT, R166, R21, PT ;  /* 0x00000015a600720c */ /* 0x000fe20003f86270 */
[----:B------:R-:W-:Y:S01]  /*2330*/  IMAD.WIDE.U32 R98, R162, R102, R160 ;  /* 0x00000066a2627225 */ /* 0x000fe200078e00a0 */
[----:B------:R-:W-:-:S02]  /*2340*/  MOV R128, 0x20 ;  /* 0x0000002000807802 */ /* 0x000fc40000000f00 */
[----:B------:R-:W-:Y:S01]  /*2350*/  SHF.L.U64.HI R105, R96, 0x6, R97 ;  /* 0x0000000660697819 */ /* 0x000fe20000010261 */
[-C--:B------:R-:W-:Y:S01]  /*2360*/  IMAD R7, R145, R96.reuse, RZ ;  /* 0x0000006091077224 */ /* 0x080fe200078e02ff */
[----:B------:R-:W-:Y:S01]  /*2370*/  SHF.L.U64.HI R134, R90, 0x6, R91 ;  /* 0x000000065a867819 */ /* 0x000fe2000001025b */
[-C--:B------:R-:W-:Y:S01]  /*2380*/  IMAD.WIDE.U32 R92, R162, R96.reuse, R160 ;  /* 0x00000060a25c7225 */ /* 0x080fe200078e00a0 */
[----:B------:R-:W-:Y:S02]  /*2390*/  SHF.L.U64.HI R107, R102, 0x6, R103 ;  /* 0x00000006666b7819 */ /* 0x000fe40000010267 */
[----:B------:R-:W-:Y:S01]  /*23a0*/  SHF.R.S32.HI R147, RZ, 0x1f, R188 ;  /* 0x0000001fff937819 */ /* 0x000fe200000114bc */
[----:B------:R-:W-:Y:S01]  /*23b0*/  IMAD R7, R162, R97, R7 ;  /* 0x00000061a2077224 */ /* 0x000fe200078e0207 */
[----:B------:R-:W-:Y:S01]  /*23c0*/  LEA.HI R150, R150, 0x8, RZ, 0x19 ;  /* 0x0000000896967811 */ /* 0x000fe200078fc8ff */
[----:B------:R-:W-:Y:S02]  /*23d0*/  IMAD R129, R91, 0x60, RZ ;  /* 0x000000605b817824 */ /* 0x000fe400078e02ff */
[----:B------:R-:W-:Y:S01]  /*23e0*/  IMAD.IADD R93, R93, 0x1, R7 ;  /* 0x000000015d5d7824 */ /* 0x000fe200078e0207 */
[----:B------:R-:W-:Y:S01]  /*23f0*/  IADD3 R95, R7, R95, RZ ;  /* 0x0000005f075f7210 */ /* 0x000fe20007ffe0ff */
[----:B------:R-:W-:Y:S01]  /*2400*/  IMAD.SHL.U32 R135, R90, 0x40, RZ ;  /* 0x000000405a877824 */ /* 0x000fe200078e00ff */
[----:B------:R-:W-:Y:S01]  /*2410*/  SEL R7, R21, RZ, P4 ;  /* 0x000000ff15077207 */ /* 0x000fe20002000000 */
[----:B-----5:R-:W-:-:S04]  /*2420*/  IMAD.WIDE.U32 R92, R143, R96, R92 ;  /* 0x000000608f5c7225 */ /* 0x020fc800078e005c */
[----:B------:R-:W-:-:S04]  /*2430*/  IMAD.WIDE.U32 R94, R143, R96, R94 ;  /* 0x000000608f5e7225 */ /* 0x000fc800078e005e */
[----:B------:R-:W-:Y:S02]  /*2440*/  IMAD.SHL.U32 R108, R102, 0x40, RZ ;  /* 0x00000040666c7824 */ /* 0x000fe400078e00ff */
[----:B------:R-:W-:Y:S01]  /*2450*/  IMAD.SHL.U32 R126, R21, 0x2, RZ ;  /* 0x00000002157e7824 */ /* 0x000fe200078e00ff */
[----:B--2---:R-:W-:-:S04]  /*2460*/  LOP3.LUT R20, R20, 0xfffffffe, RZ, 0xc0, !PT ;  /* 0xfffffffe14147812 */ /* 0x004fc800078ec0ff */
[----:B------:R-:W-:Y:S02]  /*2470*/  @P4 LOP3.LUT R20, R20, 0x1, RZ, 0xfc, !PT ;  /* 0x0000000114144812 */ /* 0x000fe400078efcff */
[----:B------:R-:W-:-:S03]  /*2480*/  IADD3 R120, P4, R162, R121, RZ ;  /* 0x00000079a2787210 */ /* 0x000fc60007f9e0ff */
[----:B------:R0:W-:Y:S02]  /*2490*/  STL [R1+0x4], R20 ;  /* 0x0000041401007387 */ /* 0x0001e40000100800 */
[----:B------:R-:W-:Y:S01]  /*24a0*/  IMAD.X R121, R0, 0x1, R145, P4 ;  /* 0x0000000100797824 */ /* 0x000fe200020e0691 */
[----:B------:R-:W-:-:S04]  /*24b0*/  SEL R0, RZ, 0x20, P1 ;  /* 0x00000020ff007807 */ /* 0x000fc80000800000 */
[C---:B------:R-:W-:Y:S02]  /*24c0*/  LOP3.LUT R0, R11.reuse, R0, RZ, 0xfc, !PT ;  /* 0x000000000b007212 */ /* 0x040fe400078efcff */
[----:B------:R-:W-:Y:S02]  /*24d0*/  LOP3.LUT R11, R11, 0x1, RZ, 0xc0, !PT ;  /* 0x000000010b0b7812 */ /* 0x000fe400078ec0ff */
[----:B------:R-:W-:Y:S02]  /*24e0*/  LOP3.LUT R10, R0, 0x2, RZ, 0xc0, !PT ;  /* 0x00000002000a7812 */ /* 0x000fe400078ec0ff */
[----:B------:R-:W-:-:S04]  /*24f0*/  SHF.R.S32.HI R3, RZ, 0x1f, R27 ;  /* 0x0000001fff037819 */ /* 0x000fc8000001141b */
[----:B------:R-:W-:Y:S02]  /*2500*/  SEL R6, R3, RZ, !P0 ;  /* 0x000000ff03067207 */ /* 0x000fe40004000000 */
[----:B------:R-:W-:-:S03]  /*2510*/  SEL R3, R27, RZ, !P0 ;  /* 0x000000ff1b037207 */ /* 0x000fc60004000000 */
[----:B------:R-:W-:Y:S02]  /*2520*/  IMAD R8, R6, UR4, RZ ;  /* 0x0000000406087c24 */ /* 0x000fe4000f8e02ff */
[----:B------:R-:W-:-:S04]  /*2530*/  IMAD.WIDE.U32 R86, R3, UR4, R4 ;  /* 0x0000000403567c25 */ /* 0x000fc8000f8e0004 */
[-C--:B------:R-:W-:Y:S02]  /*2540*/  IMAD R4, R145, R90.reuse, RZ ;  /* 0x0000005a91047224 */ /* 0x080fe400078e02ff */
[----:B------:R-:W-:Y:S01]  /*2550*/  IMAD R9, R3, UR5, R8 ;  /* 0x0000000503097c24 */ /* 0x000fe2000f8e0208 */
[----:B------:R-:W-:Y:S01]  /*2560*/  ULDC.64 UR4, c[0x0][0x338] ;  /* 0x0000ce0000047ab9 */ /* 0x000fe20000000a00 */
[----:B------:R-:W-:Y:S01]  /*2570*/  IMAD R13, R162, R91, R4 ;  /* 0x0000005ba20d7224 */ /* 0x000fe200078e0204 */
[----:B------:R-:W-:Y:S01]  /*2580*/  IADD3 R8, R166, R7, RZ ;  /* 0x00000007a6087210 */ /* 0x000fe20007ffe0ff */
[----:B------:R-:W-:-:S04]  /*2590*/  IMAD.WIDE.U32 R4, R162, R90, R18 ;  /* 0x0000005aa2047225 */ /* 0x000fc800078e0012 */
[----:B------:R-:W-:Y:S01]  /*25a0*/  IMAD R6, R6, UR4, RZ ;  /* 0x0000000406067c24 */ /* 0x000fe2000f8e02ff */
[----:B------:R-:W-:Y:S01]  /*25b0*/  IADD3 R27, P0, R86, R4, RZ ;  /* 0x00000004561b7210 */ /* 0x000fe20007f1e0ff */
[----:B------:R-:W-:Y:S01]  /*25c0*/  IMAD.IADD R84, R87, 0x1, R9 ;  /* 0x0000000157547824 */ /* 0x000fe200078e0209 */
[----:B------:R-:W-:Y:S01]  /*25d0*/  SEL R4, R21, RZ, P2 ;  /* 0x000000ff15047207 */ /* 0x000fe20001000000 */
[----:B------:R-:W-:-:S03]  /*25e0*/  IMAD.WIDE.U32 R88, R3, UR4, R88 ;  /* 0x0000000403587c25 */ /* 0x000fc6000f8e0058 */
[----:B------:R-:W-:Y:S01]  /*25f0*/  IADD3.X R26, R84, R5, R13, P0, !PT ;  /* 0x00000005541a7210 */ /* 0x000fe200007fe40d */
[----:B------:R-:W-:Y:S01]  /*2600*/  IMAD R29, R3, UR5, R6 ;  /* 0x00000005031d7c24 */ /* 0x000fe2000f8e0206 */
[----:B------:R-:W-:Y:S01]  /*2610*/  SHF.R.S32.HI R13, RZ, 0x1f, R8 ;  /* 0x0000001fff0d7819 */ /* 0x000fe20000011408 */
[----:B------:R-:W-:Y:S01]  /*2620*/  IMAD R3, R145, R102, RZ ;  /* 0x0000006691037224 */ /* 0x000fe200078e02ff */
[----:B------:R-:W-:Y:S01]  /*2630*/  LOP3.LUT P0, RZ, R200, 0x4, RZ, 0xc0, !PT ;  /* 0x00000004c8ff7812 */ /* 0x000fe2000780c0ff */
[----:B------:R-:W-:Y:S01]  /*2640*/  IMAD.WIDE.U32 R90, R90, 0x60, RZ ;  /* 0x000000605a5a7825 */ /* 0x000fe200078e00ff */
[CC--:B------:R-:W-:Y:S02]  /*2650*/  LEA.HI R12, R13.reuse, R8.reuse, RZ, 0x3 ;  /* 0x000000080d0c7211 */ /* 0x0c0fe400078f18ff */
[----:B------:R-:W-:Y:S01]  /*2660*/  LEA.HI R8, R13, R8, RZ, 0x6 ;  /* 0x000000080d087211 */ /* 0x000fe200078f30ff */
[----:B------:R-:W-:Y:S01]  /*2670*/  IMAD R5, R162, R103, R3 ;  /* 0x00000067a2057224 */ /* 0x000fe200078e0203 */
[----:B------:R-:W-:Y:S01]  /*2680*/  SEL R3, R21, RZ, P3 ;  /* 0x000000ff15037207 */ /* 0x000fe20001800000 */
[----:B------:R-:W-:Y:S01]  /*2690*/  IMAD.IADD R129, R91, 0x1, R129 ;  /* 0x000000015b817824 */ /* 0x000fe200078e0281 */
[--C-:B------:R-:W-:Y:S01]  /*26a0*/  LOP3.LUT R13, R173, 0x38, R12.reuse, 0xf8, !PT ;  /* 0x00000038ad0d7812 */ /* 0x100fe200078ef80c */
[----:B------:R-:W-:Y:S01]  /*26b0*/  IMAD.IADD R99, R99, 0x1, R5 ;  /* 0x0000000163637824 */ /* 0x000fe200078e0205 */
[----:B------:R-:W-:Y:S01]  /*26c0*/  SEL R128, R128, 0xffffffe0, !P0 ;  /* 0xffffffe080807807 */ /* 0x000fe20004000000 */
[----:B------:R-:W-:Y:S01]  /*26d0*/  IMAD.IADD R3, R18, 0x1, R3 ;  /* 0x0000000112037824 */ /* 0x000fe200078e0203 */
[----:B------:R-:W-:Y:S01]  /*26e0*/  SHF.R.S32.HI R112, RZ, 0x3, R12 ;  /* 0x00000003ff707819 */ /* 0x000fe2000001140c */
[----:B------:R-:W-:-:S02]  /*26f0*/  IMAD.IADD R101, R5, 0x1, R101 ;  /* 0x0000000105657824 */ /* 0x000fc400078e0265 */
[----:B------:R-:W-:Y:S01]  /*2700*/  IMAD.IADD R5, R165, 0x1, R4 ;  /* 0x00000001a5057824 */ /* 0x000fe200078e0204 */
[----:B------:R-:W-:Y:S01]  /*2710*/  SHF.R.S32.HI R4, RZ, 0x1f, R3 ;  /* 0x0000001fff047819 */ /* 0x000fe20000011403 */
[----:B------:R-:W-:-:S03]  /*2720*/  IMAD.WIDE.U32 R98, R143, R102, R98 ;  /* 0x000000668f627225 */ /* 0x000fc600078e0062 */
[----:B------:R-:W-:Y:S01]  /*2730*/  SHF.R.S32.HI R6, RZ, 0x1f, R5 ;  /* 0x0000001fff067819 */ /* 0x000fe20000011405 */
[----:B------:R-:W-:Y:S01]  /*2740*/  IMAD.WIDE.U32 R100, R143, R102, R100 ;  /* 0x000000668f647225 */ /* 0x000fe200078e0064 */
[CC--:B------:R-:W-:Y:S02]  /*2750*/  LEA.HI R14, R4.reuse, R3.reuse, RZ, 0x3 ;  /* 0x00000003040e7211 */ /* 0x0c0fe400078f18ff */
[----:B------:R-:W-:Y:S02]  /*2760*/  LEA.HI R3, R4, R3, RZ, 0x6 ;  /* 0x0000000304037211 */ /* 0x000fe400078f30ff */
[----:B------:R-:W-:Y:S02]  /*2770*/  LEA.HI R4, R6, R5, RZ, 0x6 ;  /* 0x0000000506047211 */ /* 0x000fe400078f30ff */
[----:B------:R-:W-:Y:S02]  /*2780*/  SHF.R.S32.HI R3, RZ, 0x6, R3 ;  /* 0x00000006ff037819 */ /* 0x000fe40000011403 */
[----:B------:R-:W-:-:S02]  /*2790*/  SHF.R.S32.HI R7, RZ, 0x6, R4 ;  /* 0x00000006ff077819 */ /* 0x000fc40000011404 */
[----:B------:R-:W-:Y:S01]  /*27a0*/  LOP3.LUT R4, R174, 0x38, R14, 0xf8, !PT ;  /* 0x00000038ae047812 */ /* 0x000fe200078ef80e */
[C---:B------:R-:W-:Y:S01]  /*27b0*/  IMAD R142, R3.reuse, 0x1800, R176 ;  /* 0x00001800038e7824 */ /* 0x040fe200078e02b0 */
[----:B------:R-:W-:Y:S01]  /*27c0*/  LEA.HI R5, R6, R5, RZ, 0x3 ;  /* 0x0000000506057211 */ /* 0x000fe200078f18ff */
[----:B------:R-:W-:Y:S01]  /*27d0*/  IMAD R140, R3, 0x1800, R178 ;  /* 0x00001800038c7824 */ /* 0x000fe200078e02b2 */
[----:B------:R-:W-:Y:S01]  /*27e0*/  LOP3.LUT R3, R4, R175, RZ, 0x3c, !PT ;  /* 0x000000af04037212 */ /* 0x000fe200078e3cff */
[C---:B------:R-:W-:Y:S01]  /*27f0*/  IMAD R141, R7.reuse, 0x1800, R176 ;  /* 0x00001800078d7824 */ /* 0x040fe200078e02b0 */
[----:B------:R-:W-:Y:S01]  /*2800*/  LOP3.LUT R4, R174, 0x38, R12, 0xf8, !PT ;  /* 0x00000038ae047812 */ /* 0x000fe200078ef80c */
[----:B------:R-:W-:Y:S01]  /*2810*/  IMAD R138, R7, 0x1800, R178 ;  /* 0x00001800078a7824 */ /* 0x000fe200078e02b2 */
[----:B------:R-:W-:Y:S01]  /*2820*/  LOP3.LUT R9, R173, 0x38, R14, 0xf8, !PT ;  /* 0x00000038ad097812 */ /* 0x000fe200078ef80e */
[----:B------:R-:W-:Y:S01]  /*2830*/  IMAD.IADD R142, R142, 0x1, R3 ;  /* 0x000000018e8e7824 */ /* 0x000fe200078e0203 */
[----:B------:R-:W-:-:S02]  /*2840*/  SHF.R.S32.HI R3, RZ, 0x6, R8 ;  /* 0x00000006ff037819 */ /* 0x000fc40000011408 */
[-C--:B------:R-:W-:Y:S02]  /*2850*/  LOP3.LUT R4, R4, R175.reuse, RZ, 0x3c, !PT ;  /* 0x000000af04047212 */ /* 0x080fe400078e3cff */
[----:B------:R-:W-:Y:S01]  /*2860*/  LOP3.LUT R6, R174, 0x38, R5, 0xf8, !PT ;  /* 0x00000038ae067812 */ /* 0x000fe200078ef805 */
[----:B------:R-:W-:Y:S01]  /*2870*/  IMAD R139, R3, 0x1800, R176 ;  /* 0x00001800038b7824 */ /* 0x000fe200078e02b0 */
[----:B------:R-:W-:Y:S01]  /*2880*/  LOP3.LUT R9, R9, R208, RZ, 0x3c, !PT ;  /* 0x000000d009097212 */ /* 0x000fe200078e3cff */
[----:B------:R-:W-:Y:S01]  /*2890*/  IMAD R137, R3, 0x1800, R178 ;  /* 0x0000180003897824 */ /* 0x000fe200078e02b2 */
[----:B------:R-:W-:Y:S02]  /*28a0*/  SHF.R.S32.HI R3, RZ, 0x1f, R143 ;  /* 0x0000001fff037819 */ /* 0x000fe4000001148f */
[----:B------:R-:W-:Y:S01]  /*28b0*/  IADD3 R139, R139, R4, RZ ;  /* 0x000000048b8b7210 */ /* 0x000fe20007ffe0ff */
[----:B------:R-:W-:Y:S01]  /*28c0*/  IMAD.IADD R140, R140, 0x1, R9 ;  /* 0x000000018c8c7824 */ /* 0x000fe200078e0209 */
[----:B------:R-:W-:Y:S01]  /*28d0*/  LOP3.LUT R6, R6, R175, RZ, 0x3c, !PT ;  /* 0x000000af06067212 */ /* 0x000fe200078e3cff */
[----:B------:R-:W-:Y:S01]  /*28e0*/  IMAD R4, R3, R96, RZ ;  /* 0x0000006003047224 */ /* 0x000fe200078e02ff */
[----:B------:R-:W-:-:S02]  /*28f0*/  LOP3.LUT R9, R173, 0x38, R5, 0xf8, !PT ;  /* 0x00000038ad097812 */ /* 0x000fc400078ef805 */
[----:B------:R-:W-:Y:S01]  /*2900*/  SHF.R.S32.HI R116, RZ, 0x3, R14 ;  /* 0x00000003ff747819 */ /* 0x000fe2000001140e */
[----:B------:R-:W-:Y:S01]  /*2910*/  IMAD R7, R143, R97, R4 ;  /* 0x000000618f077224 */ /* 0x000fe200078e0204 */
[----:B------:R-:W-:Y:S01]  /*2920*/  LOP3.LUT R9, R9, R208, RZ, 0x3c, !PT ;  /* 0x000000d009097212 */ /* 0x000fe200078e3cff */
[----:B------:R-:W-:Y:S01]  /*2930*/  IMAD R4, R3, R102, RZ ;  /* 0x0000006603047224 */ /* 0x000fe200078e02ff */
[----:B------:R-:W-:Y:S01]  /*2940*/  LOP3.LUT R14, R14, 0xfffffff8, RZ, 0xc0, !PT ;  /* 0xfffffff80e0e7812 */ /* 0x000fe200078ec0ff */
[----:B------:R-:W-:Y:S01]  /*2950*/  IMAD.IADD R141, R141, 0x1, R6 ;  /* 0x000000018d8d7824 */ /* 0x000fe200078e0206 */
[----:B------:R-:W-:Y:S01]  /*2960*/  LOP3.LUT R6, R13, R208, RZ, 0x3c, !PT ;  /* 0x000000d00d067212 */ /* 0x000fe200078e3cff */
[----:B------:R-:W-:Y:S01]  /*2970*/  IMAD R15, R143, R103, R4 ;  /* 0x000000678f0f7224 */ /* 0x000fe200078e0204 */
[----:B------:R-:W-:Y:S01]  /*2980*/  LOP3.LUT R4, R174, 0x18, R18, 0xf8, !PT ;  /* 0x00000018ae047812 */ /* 0x000fe200078ef812 */
[----:B------:R-:W-:Y:S01]  /*2990*/  IMAD.WIDE.U32 R96, R96, 0x60, RZ ;  /* 0x0000006060607825 */ /* 0x000fe200078e00ff */
[----:B------:R-:W-:-:S02]  /*29a0*/  LOP3.LUT R13, R5, 0xfffffff8, RZ, 0xc0, !PT ;  /* 0xfffffff8050d7812 */ /* 0x000fc400078ec0ff */
[----:B------:R-:W-:Y:S01]  /*29b0*/  LOP3.LUT R25, R4, R175, RZ, 0x3c, !PT ;  /* 0x000000af04197212 */ /* 0x000fe200078e3cff */
[----:B------:R-:W-:Y:S01]  /*29c0*/  IMAD R3, R103, 0x60, RZ ;  /* 0x0000006067037824 */ /* 0x000fe200078e02ff */
[----:B------:R-:W-:Y:S01]  /*29d0*/  LOP3.LUT R12, R12, 0xfffffff8, RZ, 0xc0, !PT ;  /* 0xfffffff80c0c7812 */ /* 0x000fe200078ec0ff */
[----:B------:R-:W-:Y:S01]  /*29e0*/  IMAD.WIDE.U32 R102, R102, 0x60, RZ ;  /* 0x0000006066667825 */ /* 0x000fe200078e00ff */
[----:B------:R-:W-:Y:S02]  /*29f0*/  IADD3 R104, R99, R15, RZ ;  /* 0x0000000f63687210 */ /* 0x000fe40007ffe0ff */
[----:B------:R-:W-:Y:S01]  /*2a00*/  SHF.R.S32.HI R113, RZ, 0x3, R5 ;  /* 0x00000003ff717819 */ /* 0x000fe20000011405 */
[----:B------:R-:W-:Y:S01]  /*2a10*/  IMAD.IADD R25, R176, 0x1, R25 ;  /* 0x00000001b0197824 */ /* 0x000fe200078e0219 */
[----:B------:R-:W-:Y:S01]  /*2a20*/  IADD3 R133, R97, R133, RZ ;  /* 0x0000008561857210 */ /* 0x000fe20007ffe0ff */
[----:B------:R-:W-:Y:S01]  /*2a30*/  IMAD.IADD R138, R138, 0x1, R9 ;  /* 0x000000018a8a7824 */ /* 0x000fe200078e0209 */
[----:B------:R-:W-:Y:S01]  /*2a40*/  SHF.R.S32.HI R111, RZ, 0x1f, R14 ;  /* 0x0000001fff6f7819 */ /* 0x000fe2000001140e */
[----:B------:R-:W-:Y:S01]  /*2a50*/  IMAD.IADD R137, R137, 0x1, R6 ;  /* 0x0000000189897824 */ /* 0x000fe200078e0206 */
[----:B------:R-:W-:Y:S01]  /*2a60*/  SHF.R.S32.HI R110, RZ, 0x1f, R13 ;  /* 0x0000001fff6e7819 */ /* 0x000fe2000001140d */
[----:B------:R-:W-:Y:S01]  /*2a70*/  IMAD.IADD R21, R93, 0x1, R7 ;  /* 0x000000015d157824 */ /* 0x000fe200078e0207 */
[----:B------:R-:W-:Y:S01]  /*2a80*/  SHF.R.S32.HI R109, RZ, 0x1f, R12 ;  /* 0x0000001fff6d7819 */ /* 0x000fe2000001140c */
[----:B0-----:R-:W-:Y:S01]  /*2a90*/  IMAD.IADD R20, R7, 0x1, R95 ;  /* 0x0000000107147824 */ /* 0x001fe200078e025f */
[C---:B------:R-:W-:Y:S01]  /*2aa0*/  LOP3.LUT R9, R0.reuse, 0x4, RZ, 0xc0, !PT ;  /* 0x0000000400097812 */ /* 0x040fe200078ec0ff */
[----:B------:R-:W-:Y:S01]  /*2ab0*/  IMAD.IADD R132, R103, 0x1, R3 ;  /* 0x0000000167847824 */ /* 0x000fe200078e0203 */
[----:B------:R-:W-:Y:S01]  /*2ac0*/  LOP3.LUT R8, R0, 0x8, RZ, 0xc0, !PT ;  /* 0x0000000800087812 */ /* 0x000fe200078ec0ff */
[----:B------:R-:W-:Y:S01]  /*2ad0*/  IMAD.IADD R136, R128, 0x1, R25 ;  /* 0x0000000180887824 */ /* 0x000fe200078e0219 */
[C---:B------:R-:W-:Y:S01]  /*2ae0*/  LOP3.LUT R7, R0.reuse, 0x10, RZ, 0xc0, !PT ;  /* 0x0000001000077812 */ /* 0x040fe200078ec0ff */
[----:B------:R-:W-:Y:S01]  /*2af0*/  IMAD.IADD R15, R15, 0x1, R101 ;  /* 0x000000010f0f7824 */ /* 0x000fe200078e0265 */
[----:B------:R-:W-:Y:S01]  /*2b00*/  LOP3.LUT R6, R0, 0x20, RZ, 0xc0, !PT ;  /* 0x0000002000067812 */ /* 0x000fe200078ec0ff */
[----:B------:R-:W-:-:S07]  /*2b10*/  IMAD.IADD R5, R89, 0x1, R29 ;  /* 0x0000000159057824 */ /* 0x000fce00078e021d */
.L_x_1774:
        /* <DEDUP_REMOVED lines=11> */
[-C--:B------:R-:W-:Y:S01]  /*2bd0*/  IADD3 R0, P1, P4, R27, R124.reuse, R135 ;  /* 0x0000007c1b007210 */ /* 0x080fe20007c3e087 */
[----:B------:R-:W-:Y:S01]  /*2be0*/  IMAD R39, R39, 0x2, R118 ;  /* 0x0000000227277824 */ /* 0x000fe200078e0276 */
[----:B------:R-:W-:Y:S01]  /*2bf0*/  IADD3 R3, P5, R27, R124, RZ ;  /* 0x0000007c1b037210 */ /* 0x000fe20007fbe0ff */
[----:B------:R-:W-:-:S05]  /*2c00*/  IMAD.IADD R80, R125, 0x1, R29 ;  /* 0x000000017d507824 */ /* 0x000fca00078e021d */
[----:B------:R-:W-:Y:S02]  /*2c10*/  IADD3.X R2, R26, R80, R134, P1, P4 ;  /* 0x000000501a027210 */ /* 0x000fe40000fe8486 */
[----:B------:R-:W-:Y:S02]  /*2c20*/  ISETP.GT.AND P1, PT, R31, R127, PT ;  /* 0x0000007f1f00720c */ /* 0x000fe40003f24270 */
[C---:B0-----:R-:W-:Y:S02]  /*2c30*/  LEA R40, P0, R3.reuse, R114, 0x1 ;  /* 0x0000007203287211 */ /* 0x041fe400078008ff */
[----:B------:R-:W-:Y:S02]  /*2c40*/  IADD3.X R4, R80, R26, RZ, P5, !PT ;  /* 0x0000001a50047210 */ /* 0x000fe40002ffe4ff */
[----:B------:R-:W-:Y:S02]  /*2c50*/  LEA R36, P5, R0, R114, 0x1 ;  /* 0x0000007200247211 */ /* 0x000fe400078a08ff */
[----:B------:R-:W-:Y:S01]  /*2c60*/  LEA.HI.X R41, R3, R115, R4, 0x1, P0 ;  /* 0x0000007303297211 */ /* 0x000fe200000f0c04 */
[----:B------:R-:W-:Y:S01]  /*2c70*/  IMAD R3, R17, 0x4800, R136 ;  /* 0x0000480011037824 */ /* 0x000fe200078e0288 */
[----:B-1----:R-:W-:-:S02]  /*2c80*/  ISETP.GE.AND P0, PT, R119, 0x1, PT ;  /* 0x000000017700780c */ /* 0x002fc40003f06270 */
[----:B------:R-:W-:Y:S01]  /*2c90*/  LEA.HI.X R37, R0, R115, R2, 0x1, P5 ;  /* 0x0000007300257211 */ /* 0x000fe200028f0c02 */
[----:B------:R-:W-:Y:S02]  /*2ca0*/  IMAD R38, R3, 0x2, R118 ;  /* 0x0000000203267824 */ /* 0x000fe400078e0276 */
[----:B------:R-:W-:Y:S01]  /*2cb0*/  IMAD.MOV.U32 R2, RZ, RZ, R31 ;  /* 0x000000ffff027224 */ /* 0x000fe200078e001f */
[----:B--2---:R-:W-:-:S04]  /*2cc0*/  LOP3.LUT R30, R30, 0xfffffffd, RZ, 0xc0, !PT ;  /* 0xfffffffd1e1e7812 */ /* 0x004fc800078ec0ff */
[----:B------:R-:W-:-:S05]  /*2cd0*/  @P1 LOP3.LUT R30, R30, 0x2, RZ, 0xfc, !PT ;  /* 0x000000021e1e1812 */ /* 0x000fca00078efcff */
[----:B------:R0:W-:Y:S01]  /*2ce0*/  STL [R1+0x4], R30 ;  /* 0x0000041e01007387 */ /* 0x0001e20000100800 */
[----:B------:R-:W-:Y:S05]  /*2cf0*/  @!P0 BRA `(.L_x_1676) ;  /* 0x0000007000488947 */ /* 0x000fea0003800000 */
[----:B------:R-:W-:Y:S01]  /*2d00*/  ULDC.U8 UR4, c[0x0][0x410] ;  /* 0x0001040000047ab9 */ /* 0x000fe20000000000 */
[-C--:B------:R-:W-:Y:S01]  /*2d10*/  IMAD R3, R132, R31.reuse, RZ ;  /* 0x0000001f84037224 */ /* 0x080fe200078e02ff */
[----:B------:R-:W-:Y:S01]  /*2d20*/  ISETP.NE.AND P0, PT, RZ, UR4, PT ;  /* 0x00000004ff007c0c */ /* 0x000fe2000bf05270 */
[-C--:B------:R-:W-:Y:S02]  /*2d30*/  IMAD R29, R133, R31.reuse, RZ ;  /* 0x0000001f851d7224 */ /* 0x080fe400078e02ff */
[C---:B------:R-:W-:Y:S02]  /*2d40*/  IMAD R3, R28.reuse, R102, R3 ;  /* 0x000000661c037224 */ /* 0x040fe400078e0203 */
[----:B------:R-:W-:Y:S02]  /*2d50*/  IMAD R29, R28, R96, R29 ;  /* 0x000000601c1d7224 */ /* 0x000fe400078e021d */
[----:B------:R-:W-:Y:S02]  /*2d60*/  IMAD R4, R2, -0x60, R24 ;  /* 0xffffffa002047824 */ /* 0x000fe400078e0218 */
[----:B------:R-:W-:-:S03]  /*2d70*/  IMAD.WIDE.U32 R78, R102, R31, RZ ;  /* 0x0000001f664e7225 */ /* 0x000fc600078e00ff */
[----:B------:R-:W-:Y:S01]  /*2d80*/  VIMNMX R4, R4, 0x60, PT ;  /* 0x0000006004047848 */ /* 0x000fe20003fe0100 */
[----:B------:R-:W-:-:S04]  /*2d90*/  IMAD.WIDE.U32 R76, R96, R31, RZ ;  /* 0x0000001f604c7225 */ /* 0x000fc800078e00ff */
[----:B------:R-:W-:Y:S01]  /*2da0*/  IMAD.IADD R0, R79, 0x1, R3 ;  /* 0x000000014f007824 */ /* 0x000fe200078e0203 */
[----:B------:R-:W-:Y:S01]  /*2db0*/  IADD3 R3, R77, R29, RZ ;  /* 0x0000001d4d037210 */ /* 0x000fe20007ffe0ff */
        /* <DEDUP_REMOVED lines=21> */
[----:B------:R-:W-:Y:S01]  /*2f10*/  CS2R R122, SRZ ;  /* 0x00000000007a7805 */ /* 0x000fe2000001ff00 */
[----:B0-----:R-:W-:Y:S01]  /*2f20*/  IMAD.X R30, R0, 0x1, R104, P4 ;  /* 0x00000001001e7824 */ /* 0x001fe200020e0668 */
[----:B------:R-:W-:Y:S01]  /*2f30*/  LEA R28, P4, R29, UR4, 0x1 ;  /* 0x000000041d1c7c11 */ /* 0x000fe2000f8808ff */
[----:B------:R-:W-:Y:S01]  /*2f40*/  IMAD.X R34, R3, 0x1, R21, P1 ;  /* 0x0000000103227824 */ /* 0x000fe200008e0615 */
[----:B------:R-:W-:Y:S02]  /*2f50*/  ISETP.GE.AND P1, PT, R160, R119, PT ;  /* 0x00000077a000720c */ /* 0x000fe40003f26270 */
[----:B------:R-:W-:-:S02]  /*2f60*/  CS2R R82, SRZ ;  /* 0x0000000000527805 */ /* 0x000fc4000001ff00 */
[----:B------:R-:W-:Y:S02]  /*2f70*/  LEA.HI.X R29, R29, UR5, R30, 0x1, P4 ;  /* 0x000000051d1d7c11 */ /* 0x000fe4000a0f0c1e */
[----:B------:R-:W-:Y:S02]  /*2f80*/  CS2R R124, SRZ ;  /* 0x00000000007c7805 */ /* 0x000fe4000001ff00 */
[C---:B------:R-:W-:Y:S02]  /*2f90*/  LEA R30, P4, R31.reuse, UR6, 0x1 ;  /* 0x000000061f1e7c11 */ /* 0x040fe4000f8808ff */
[----:B------:R-:W-:Y:S01]  /*2fa0*/  CS2R R114, SRZ ;  /* 0x0000000000727805 */ /* 0x000fe2000001ff00 */
[----:B------:R-:W-:Y:S01]  /*2fb0*/  ULDC.64 UR8, c[0x0][0x208] ;  /* 0x0000820000087ab9 */ /* 0x000fe20000000a00 */
[----:B------:R-:W-:Y:S02]  /*2fc0*/  LEA.HI.X R31, R31, UR7, R34, 0x1, P4 ;  /* 0x000000071f1f7c11 */ /* 0x000fe4000a0f0c22 */
        /* <DEDUP_REMOVED lines=25> */
.L_x_1679:
[----:B------:R-:W-:Y:S05]  /*3160*/  BSYNC B1 ;  /* 0x0000000000017941 */ /* 0x000fea0003800000 */
.L_x_1678:
        /* <DEDUP_REMOVED lines=20> */
[----:B-1----:R-:W-:Y:S02]  /*32b0*/  IADD3.X R29, R104, R0, R107, P1, P5 ;  /* 0x00000000681d7210 */ /* 0x002fe40000fea46b */
[----:B------:R-:W-:Y:S02]  /*32c0*/  CS2R R60, SRZ ;  /* 0x00000000003c7805 */ /* 0x000fe4000001ff00 */
[----:B------:R-:W-:Y:S01]  /*32d0*/  IADD3 R76, P1, P5, R92, R76, R106 ;  /* 0x0000004c5c4c7210 */ /* 0x000fe20007d3e06a */
[----:B------:R-:W-:-:S03]  /*32e0*/  ULDC.64 UR8, c[0x0][0x208] ;  /* 0x0000820000087ab9 */ /* 0x000fc60000000a00 */
        /* <DEDUP_REMOVED lines=33> */
.L_x_1681:
[----:B------:R-:W-:Y:S05]  /*3500*/  BSYNC B1 ;  /* 0x0000000000017941 */ /* 0x000fea0003800000 */
.L_x_1680:
[----:B------:R-:W-:Y:S01]  /*3510*/  IMAD.MOV.U32 R3, RZ, RZ, R67 ;  /* 0x000000ffff037224 */ /* 0x000fe200078e0043 */
[----:B------:R-:W-:Y:S01]  /*3520*/  MOV R0, R66 ;  /* 0x0000004200007202 */ /* 0x000fe20000000f00 */
[----:B-12---:R-:W-:Y:S01]  /*3530*/  IMAD.MOV.U32 R28, RZ, RZ, R70 ;  /* 0x000000ffff1c7224 */ /* 0x006fe200078e0046 */
[----:B------:R-:W-:Y:S01]  /*3540*/  PRMT R151, R130, 0x5410, R131 ;  /* 0x0000541082977816 */ /* 0x000fe20000000083 */
[----:B------:R-:W-:Y:S01]  /*3550*/  IMAD.MOV.U32 R29, RZ, RZ, R82 ;  /* 0x000000ffff1d7224 */ /* 0x000fe200078e0052 */
[----:B------:R-:W-:Y:S01]  /*3560*/  PRMT R179, R3, 0x7610, R179 ;  /* 0x0000761003b37816 */ /* 0x000fe200000000b3 */
[----:B------:R-:W-:Y:S01]  /*3570*/  IMAD.MOV.U32 R3, RZ, RZ, R74 ;  /* 0x000000ffff037224 */ /* 0x000fe200078e004a */
[----:B------:R-:W-:Y:S01]  /*3580*/  PRMT R209, R209, 0x5410, R28 ;  /* 0x00005410d1d17816 */ /* 0x000fe2000000001c */
[----:B------:R-:W-:Y:S01]  /*3590*/  ULOP3.LUT UR4, UR60, 0x1, URZ, 0xfc, !UPT ;  /* 0x000000013c047892 */ /* 0x000fe2000f8efc3f */
[----:B------:R-:W-:Y:S01]  /*35a0*/  PRMT R198, R198, 0x5410, R0 ;  /* 0x00005410c6c67816 */ /* 0x000fe20000000000 */
[----:B------:R-:W-:Y:S01]  /*35b0*/  IMAD.MOV.U32 R0, RZ, RZ, R71 ;  /* 0x000000ffff007224 */ /* 0x000fe200078e0047 */
[----:B------:R-:W-:Y:S01]  /*35c0*/  MOV R28, R75 ;  /* 0x0000004b001c7202 */ /* 0x000fe20000000f00 */
[----:B------:R-:W-:Y:S01]  /*35d0*/  UISETP.NE.AND UP0, UPT, UR4, 0x3, UPT ;  /* 0x000000030400788c */ /* 0x000fe2000bf05270 */
[----:B------:R-:W-:-:S02]  /*35e0*/  PRMT R211, R29, 0x7610, R211 ;  /* 0x000076101dd37816 */ /* 0x000fc400000000d3 */
[----:B------:R-:W-:Y:S01]  /*35f0*/  PRMT R210, R3, 0x5410, R28 ;  /* 0x0000541003d27816 */ /* 0x000fe2000000001c */
[----:B------:R-:W-:Y:S01]  /*3600*/  IMAD.MOV.U32 R3, RZ, RZ, R122 ;  /* 0x000000ffff037224 */ /* 0x000fe200078e007a */
[----:B------:R-:W-:Y:S01]  /*3610*/  PRMT R209, R0, 0x7610, R209 ;  /* 0x0000761000d17816 */ /* 0x000fe200000000d1 */
[----:B------:R-:W-:Y:S01]  /*3620*/  IMAD.MOV.U32 R28, RZ, RZ, R123 ;  /* 0x000000ffff1c7224 */ /* 0x000fe200078e007b */
[----:B------:R-:W-:Y:S01]  /*3630*/  MOV R29, R64 ;  /* 0x00000040001d7202 */ /* 0x000fe20000000f00 */
[----:B------:R-:W-:Y:S01]  /*3640*/  IMAD.MOV.U32 R0, RZ, RZ, R83 ;  /* 0x000000ffff007224 */ /* 0x000fe200078e0053 */
[----:B------:R-:W-:Y:S02]  /*3650*/  PLOP3.LUT P1, PT, PT, PT, UP0, 0x80, 0x0 ;  /* 0x000000000000781c */ /* 0x000fe40003f2f008 */
[----:B------:R-:W-:Y:S01]  /*3660*/  PRMT R212, R3, 0x5410, R28 ;  /* 0x0000541003d47816 */ /* 0x000fe2000000001c */
[----:B------:R-:W-:Y:S01]  /*3670*/  IMAD.MOV.U32 R3, RZ, RZ, R68 ;  /* 0x000000ffff037224 */ /* 0x000fe200078e0044 */
        /* <DEDUP_REMOVED lines=18> */
[----:B-----5:R-:W-:Y:S01]  /*37a0*/  IMAD.MOV.U32 R29, RZ, RZ, R32 ;  /* 0x000000ffff1d7224 */ /* 0x020fe200078e0020 */
        /* <DEDUP_REMOVED lines=26> */
[----:B------:R-:W-:-:S02]  /*3950*/  IMAD.MOV.U32 R0, RZ, RZ, R48 ;  /* 0x000000ffff007224 */ /* 0x000fc400078e0030 */
[----:B------:R-:W-:Y:S01]  /*3960*/  IMAD.MOV.U32 R29, RZ, RZ, R55 ;  /* 0x000000ffff1d7224 */ /* 0x000fe200078e0037 */
[----:B------:R-:W-:Y:S01]  /*3970*/  PRMT R79, R28, 0x5410, R3 ;  /* 0x000054101c4f7816 */ /* 0x000fe20000000003 */
[----:B------:R-:W-:Y:S01]  /*3980*/  IMAD.MOV.U32 R28, RZ, RZ, R49 ;  /* 0x000000ffff1c7224 */ /* 0x000fe200078e0031 */
[----:B------:R-:W-:Y:S01]  /*3990*/  PRMT R131, R0, 0x7610, R131 ;  /* 0x0000761000837816 */ /* 0x000fe20000000083 */
[----:B------:R-:W-:Y:S01]  /*39a0*/  IMAD.MOV.U32 R0, RZ, RZ, R53 ;  /* 0x000000ffff007224 */ /* 0x000fe200078e0035 */
[----:B------:R-:W-:Y:S02]  /*39b0*/  PRMT R146, R146, 0x5410, R29 ;  /* 0x0000541092927816 */ /* 0x000fe4000000001d */
        /* <DEDUP_REMOVED lines=8> */
[----:B------:R-:W-:-:S02]  /*3a40*/  PRMT R77, R77, 0x5410, R29 ;  /* 0x000054104d4d7816 */ /* 0x000fc4000000001d */
[----:B------:R-:W-:Y:S02]  /*3a50*/  MOV R29, R61 ;  /* 0x0000003d001d7202 */ /* 0x000fe40000000f00 */
[----:B------:R-:W-:Y:S02]  /*3a60*/  PRMT R199, R0, 0x5410, R3 ;  /* 0x0000541000c77816 */ /* 0x000fe40000000003 */
[----:B------:R-:W-:Y:S01]  /*3a70*/  PRMT R202, R28, 0x5410, R29 ;  /* 0x000054101cca7816 */ /* 0x000fe2000000001d */
[----:B------:R-:W-:Y:S06]  /*3a80*/  @!P1 BRA `(.L_x_1682) ;  /* 0x0000000000049947 */ /* 0x000fec0003800000 */
[----:B------:R-:W-:Y:S01]  /*3a90*/  BPT.TRAP 0x1 ;  /* 0x000000040000795c */ /* 0x000fe20000300000 */
.L_x_1682:
[----:B------:R-:W-:Y:S01]  /*3aa0*/  IMAD R3, R17, 0x8, R16 ;  /* 0x0000000811037824 */ /* 0x000fe200078e0210 */
[----:B------:R-:W-:Y:S01]  /*3ab0*/  SHF.L.U32 R0, R167, 0x1f, RZ ;  /* 0x0000001fa7007819 */ /* 0x000fe200000006ff */
[----:B------:R-:W-:Y:S03]  /*3ac0*/  BSSY B1, `(.L_x_1683) ;  /* 0x0000003000017945 */ /* 0x000fe60003800000 */
[----:B------:R-:W1:Y:S02]  /*3ad0*/  SYNCS.PHASECHK.TRANS64.TRYWAIT P5, [R3+URZ+0x2a890], R0 ;  /* 0x02a89000030075a7 */ /* 0x000e6400080a017f */
[----:B-1----:R-:W-:Y:S05]  /*3ae0*/  @!P5 BRA `(.L_x_1684) ;  /* 0x000002600090d947 */ /* 0x002fea0003800000 */
.L_x_2125:
[----:B------:R-:W-:Y:S05]  /*3af0*/  BSYNC B1 ;  /* 0x0000000000017941 */ /* 0x000fea0003800000 */
.L_x_1683:
        /* <DEDUP_REMOVED lines=26> */
[----:B------:R-:W-:Y:S02]  /*3ca0*/  HADD2.F32 R123, -RZ, R216.H0_H0 ;  /* 0x200000d8ff7b7230 */ /* 0x000fe40000004100 */
[----:B------:R-:W-:Y:S01]  /*3cb0*/  FMUL.FTZ R125, R156, R125 ;  /* 0x0000007d9c7d7220 */ /* 0x000fe20000410000 */
[----:B------:R-:W-:-:S02]  /*3cc0*/  HADD2.F32 R124, -RZ, R28.H1_H1 ;  /* 0x3000001cff7c7230 */ /* 0x000fc40000004100 */
[-C--:B------:R-:W-:Y:S01]  /*3cd0*/  FFMA.FTZ R31, R156, R157.reuse, -R31 ;  /* 0x0000009d9c1f7223 */ /* 0x080fe2000001081f */
[----:B------:R-:W-:Y:S02]  /*3ce0*/  HADD2.F32 R156, -RZ, R28.H0_H0 ;  /* 0x2000001cff9c7230 */ /* 0x000fe40000004100 */
[----:B------:R-:W-:Y:S01]  /*3cf0*/  FFMA.FTZ R154, R154, R157, R125 ;  /* 0x0000009d9a9a7223 */ /* 0x000fe2000001007d */
[----:B------:R-:W-:Y:S02]  /*3d00*/  HADD2.F32 R125, -RZ, R212.H0_H0 ;  /* 0x200000d4ff7d7230 */ /* 0x000fe40000004100 */
[-C--:B------:R-:W-:Y:S01]  /*3d10*/  FMUL.FTZ R155, R124, R123.reuse ;  /* 0x0000007b7c9b7220 */ /* 0x080fe20000410000 */
[----:B------:R-:W-:Y:S02]  /*3d20*/  HADD2.F32 R28, -RZ, R216.H1_H1 ;  /* 0x300000d8ff1c7230 */ /* 0x000fe40000004100 */
        /* <DEDUP_REMOVED lines=14> */
.L_x_1690:
[----:B------:R-:W-:Y:S05]  /*3e10*/  BSYNC B3 ;  /* 0x0000000000037941 */ /* 0x000fea0003800000 */
.L_x_1689:
[----:B------:R-:W-:Y:S02]  /*3e20*/  ULDC.64 UR4, c[0x0][0x208] ;  /* 0x0000820000047ab9 */ /* 0x000fe40000000a00 */
[----:B--2---:R2:W-:Y:S03]  /*3e30*/  STG.E.128 desc[UR4][R40.64], R28 ;  /* 0x0000001c28007986 */ /* 0x0045e6000c101d04 */
.L_x_1688:
[----:B------:R-:W-:Y:S05]  /*3e40*/  BSYNC B2 ;  /* 0x0000000000027941 */ /* 0x000fea0003800000 */
.L_x_1687:
        /* <DEDUP_REMOVED lines=26> */
[----:B------:R-:W-:-:S02]  /*3ff0*/  HADD2.F32 R115, -RZ, R215.H0_H0 ;  /* 0x200000d7ff737230 */ /* 0x000fc40000004100 */
[-C--:B------:R-:W-:Y:S01]  /*4000*/  FFMA.FTZ R29, R29, R122.reuse, -R82 ;  /* 0x0000007a1d1d7223 */ /* 0x080fe20000010852 */
[--C-:B------:R-:W-:Y:S02]  /*4010*/  HADD2.F32 R123, -RZ, R28.reuse.H1_H1 ;  /* 0x3000001cff7b7230 */ /* 0x100fe40000004100 */
[----:B------:R-:W-:Y:S01]  /*4020*/  FFMA.FTZ R82, R83, R122, R154 ;  /* 0x0000007a53527223 */ /* 0x000fe2000001009a */
[----:B------:R-:W-:Y:S01]  /*4030*/  HADD2.F32 R124, -RZ, R28.H0_H0 ;  /* 0x2000001cff7c7230 */ /* 0x000fe20000004100 */
[----:B------:R-:W-:Y:S01]  /*4040*/  F2FP.F16.F32.PACK_AB R31, R114, R31 ;  /* 0x0000001f721f723e */ /* 0x000fe200000000ff */
[----:B------:R-:W-:Y:S02]  /*4050*/  HADD2.F32 R83, -RZ, R215.H1_H1 ;  /* 0x300000d7ff537230 */ /* 0x000fe40000004100 */
        /* <DEDUP_REMOVED lines=15> */
.L_x_1694:
[----:B------:R-:W-:Y:S05]  /*4150*/  BSYNC B3 ;  /* 0x0000000000037941 */ /* 0x000fea0003800000 */
.L_x_1693:
[----:B------:R-:W-:Y:S02]  /*4160*/  ULDC.64 UR4, c[0x0][0x208] ;  /* 0x0000820000047ab9 */ /* 0x000fe40000000a00 */
[----:B--2---:R3:W-:Y:S03]  /*4170*/  STG.E.128 desc[UR4][R40.64+0x40], R28 ;  /* 0x0000401c28007986 */ /* 0x0047e6000c101d04 */
.L_x_1692:
[----:B------:R-:W-:Y:S05]  /*4180*/  BSYNC B2 ;  /* 0x0000000000027941 */ /* 0x000fea0003800000 */
.L_x_1691:
        /* <DEDUP_REMOVED lines=34> */
[----:B------:R-:W-:Y:S02]  /*43b0*/  HADD2.F32 R28, -RZ, R30.H1_H1 ;  /* 0x3000001eff1c7230 */ /* 0x000fe40000004100 */
        /* <DEDUP_REMOVED lines=13> */
.L_x_1698:
[----:B------:R-:W-:Y:S05]  /*4490*/  BSYNC B3 ;  /* 0x0000000000037941 */ /* 0x000fea0003800000 */
.L_x_1697:
[----:B------:R-:W-:Y:S02]  /*44a0*/  ULDC.64 UR4, c[0x0][0x208] ;  /* 0x0000820000047ab9 */ /* 0x000fe40000000a00 */
[----:B--2---:R4:W-:Y:S03]  /*44b0*/  STG.E.128 desc[UR4][R40.64+0x80], R28 ;  /* 0x0000801c28007986 */ /* 0x0049e6000c101d04 */
.L_x_1696:
[----:B------:R-:W-:Y:S05]  /*44c0*/  BSYNC B2 ;  /* 0x0000000000027941 */ /* 0x000fea0003800000 */
.L_x_1695:
        /* <DEDUP_REMOVED lines=48> */
.L_x_1702:
[----:B------:R-:W-:Y:S05]  /*47d0*/  BSYNC B3 ;  /* 0x0000000000037941 */ /* 0x000fea0003800000 */
.L_x_1701:
[----:B------:R-:W-:Y:S02]  /*47e0*/  ULDC.64 UR4, c[0x0][0x208] ;  /* 0x0000820000047ab9 */ /* 0x000fe40000000a00 */
[----:B--2---:R0:W-:Y:S03]  /*47f0*/  STG.E.128 desc[UR4][R40.64+0xc0], R28 ;  /* 0x0000c01c28007986 */ /* 0x0041e6000c101d04 */
.L_x_1700:
[----:B------:R-:W-:Y:S05]  /*4800*/  BSYNC B2 ;  /* 0x0000000000027941 */ /* 0x000fea0003800000 */
.L_x_1699:
[----:B------:R-:W-:Y:S01]  /*4810*/  ISETP.NE.AND P0, PT, R7, RZ, PT ;  /* 0x000000ff0700720c */ /* 0x000fe20003f05270 */
[----:B------:R-:W-:-:S12]  /*4820*/  BSSY B2, `(.L_x_1703) ;  /* 0x0000032000027945 */ /* 0x000fd80003800000 */
[----:B------:R-:W-:Y:S05]  /*4830*/  @!P0 BRA `(.L_x_1704) ;  /* 0x0000000000c08947 */ /* 0x000fea0003800000 */
[----:B0-234-:R0:W2:Y:S01]  /*4840*/  LDS.128 R28, [R39+0x6000] ;  /* 0x00600000271c7984 */ /* 0x01d0a20000000c00 */
[----:B------:R-:W-:Y:S01]  /*4850*/  ISETP.GE.AND P0, PT, R168, R119, PT ;  /* 0x00000077a800720c */ /* 0x000fe20003f06270 */
[----:B------:R-:W-:-:S12]  /*4860*/  BSSY B3, `(.L_x_1705) ;  /* 0x000002b000037945 */ /* 0x000fd80003800000 */
[----:B0-----:R-:W-:Y:S05]  /*4870*/  @P0 BRA `(.L_x_1706) ;  /* 0x0000000000a40947 */ /* 0x001fea0003800000 */
[--C-:B------:R-:W-:Y:S02]  /*4880*/  SHF.R.U64 R70, R66, 0x10, R67.reuse ;  /* 0x0000001042467819 */ /* 0x100fe40000001243 */
[----:B------:R-:W-:Y:S02]  /*4890*/  SHF.R.U32.HI R66, RZ, 0x10, R67 ;  /* 0x00000010ff427819 */ /* 0x000fe40000011643 */
[--C-:B------:R-:W-:Y:S01]  /*48a0*/  SHF.R.U64 R72, R68, 0x10, R69.reuse ;  /* 0x0000001044487819 */ /* 0x100fe20000001245 */
[----:B------:R-:W-:Y:S01]  /*48b0*/  HADD2.F32 R70, -RZ, R70.H0_H0 ;  /* 0x20000046ff467230 */ /* 0x000fe20000004100 */
[----:B------:R-:W-:Y:S01]  /*48c0*/  SHF.R.U32.HI R71, RZ, 0x10, R69 ;  /* 0x00000010ff477819 */ /* 0x000fe20000011645 */
[----:B------:R-:W-:Y:S01]  /*48d0*/  HADD2.F32 R69, -RZ, R66.H0_H0 ;  /* 0x20000042ff457230 */ /* 0x000fe20000004100 */
[----:B--2---:R-:W-:Y:S01]  /*48e0*/  MOV R67, R31 ;  /* 0x0000001f00437202 */ /* 0x004fe20000000f00 */
[----:B------:R-:W-:Y:S02]  /*48f0*/  HADD2.F32 R72, -RZ, R72.H0_H0 ;  /* 0x20000048ff487230 */ /* 0x000fe40000004100 */
[----:B------:R-:W-:-:S02]  /*4900*/  HADD2.F32 R31, -RZ, R29.H1_H1 ;  /* 0x3000001dff1f7230 */ /* 0x000fc40000004100 */
[----:B------:R-:W-:Y:S02]  /*4910*/  HADD2.F32 R71, -RZ, R71.H0_H0 ;  /* 0x20000047ff477230 */ /* 0x000fe40000004100 */
[----:B------:R-:W-:Y:S02]  /*4920*/  HADD2.F32 R29, -RZ, R29.H0_H0 ;  /* 0x2000001dff1d7230 */ /* 0x000fe40000004100 */
[-C--:B------:R-:W-:Y:S01]  /*4930*/  FMUL.FTZ R66, R31, R72.reuse ;  /* 0x000000481f427220 */ /* 0x080fe20000410000 */
[--C-:B------:R-:W-:Y:S02]  /*4940*/  HADD2.F32 R68, -RZ, R67.reuse.H1_H1 ;  /* 0x30000043ff447230 */ /* 0x100fe40000004100 */
[----:B------:R-:W-:Y:S02]  /*4950*/  HADD2.F32 R67, -RZ, R67.H0_H0 ;  /* 0x20000043ff437230 */ /* 0x000fe40000004100 */
[C---:B------:R-:W-:Y:S01]  /*4960*/  FMUL.FTZ R72, R29.reuse, R72 ;  /* 0x000000481d487220 */ /* 0x040fe20000410000 */
[-C--:B------:R-:W-:Y:S01]  /*4970*/  FFMA.FTZ R29, R29, R70.reuse, -R66 ;  /* 0x000000461d1d7223 */ /* 0x080fe20000010842 */
[-C--:B------:R-:W-:Y:S01]  /*4980*/  FMUL.FTZ R74, R68, R71.reuse ;  /* 0x00000047444a7220 */ /* 0x080fe20000410000 */
[----:B------:R-:W-:Y:S01]  /*4990*/  FMUL.FTZ R71, R67, R71 ;  /* 0x0000004743477220 */ /* 0x000fe20000410000 */
[----:B------:R-:W-:-:S02]  /*49a0*/  FFMA.FTZ R66, R31, R70, R72 ;  /* 0x000000461f427223 */ /* 0x000fc40000010048 */
[-C--:B------:R-:W-:Y:S01]  /*49b0*/  FFMA.FTZ R31, R67, R69.reuse, -R74 ;  /* 0x00000045431f7223 */ /* 0x080fe2000001084a */
[----:B------:R-:W-:Y:S02]  /*49c0*/  HADD2.F32 R72, -RZ, R179.H1_H1 ;  /* 0x300000b3ff487230 */ /* 0x000fe40000004100 */
[----:B------:R-:W-:Y:S01]  /*49d0*/  FFMA.FTZ R68, R68, R69, R71 ;  /* 0x0000004544447223 */ /* 0x000fe20000010047 */
[----:B------:R-:W-:Y:S01]  /*49e0*/  HADD2.F32 R71, -RZ, R198.H0_H0 ;  /* 0x200000c6ff477230 */ /* 0x000fe20000004100 */
[----:B------:R-:W-:Y:S01]  /*49f0*/  F2FP.F16.F32.PACK_AB R29, R66, R29 ;  /* 0x0000001d421d723e */ /* 0x000fe200000000ff */
[----:B------:R-:W-:Y:S02]  /*4a00*/  HADD2.F32 R70, -RZ, R28.H1_H1 ;  /* 0x3000001cff467230 */ /* 0x000fe40000004100 */
[----:B------:R-:W-:Y:S01]  /*4a10*/  HADD2.F32 R69, -RZ, R30.H1_H1 ;  /* 0x3000001eff457230 */ /* 0x000fe20000004100 */
[----:B------:R-:W-:Y:S01]  /*4a20*/  F2FP.F16.F32.PACK_AB R31, R68, R31 ;  /* 0x0000001f441f723e */ /* 0x000fe200000000ff */
[----:B------:R-:W-:-:S02]  /*4a30*/  HADD2.F32 R28, -RZ, R28.H0_H0 ;  /* 0x2000001cff1c7230 */ /* 0x000fc40000004100 */
[-C--:B------:R-:W-:Y:S01]  /*4a40*/  FMUL.FTZ R73, R70, R71.reuse ;  /* 0x0000004746497220 */ /* 0x080fe20000410000 */
[----:B------:R-:W-:Y:S02]  /*4a50*/  HADD2.F32 R30, -RZ, R30.H0_H0 ;  /* 0x2000001eff1e7230 */ /* 0x000fe40000004100 */
[CC--:B------:R-:W-:Y:S01]  /*4a60*/  FMUL.FTZ R75, R69.reuse, R72.reuse ;  /* 0x00000048454b7220 */ /* 0x0c0fe20000410000 */
[----:B------:R-:W-:Y:S02]  /*4a70*/  HADD2.F32 R67, -RZ, R198.H1_H1 ;  /* 0x300000c6ff437230 */ /* 0x000fe40000004100 */
[----:B------:R-:W-:Y:S01]  /*4a80*/  FMUL.FTZ R71, R28, R71 ;  /* 0x000000471c477220 */ /* 0x000fe20000410000 */
        /* <DEDUP_REMOVED lines=8> */
.L_x_1706:
[----:B------:R-:W-:Y:S05]  /*4b10*/  BSYNC B3 ;  /* 0x0000000000037941 */ /* 0x000fea0003800000 */
.L_x_1705:
[----:B------:R-:W-:Y:S02]  /*4b20*/  ULDC.64 UR4, c[0x0][0x208] ;  /* 0x0000820000047ab9 */ /* 0x000fe40000000a00 */
[----:B--2---:R0:W-:Y:S03]  /*4b30*/  STG.E.128 desc[UR4][R40.64+0x100], R28 ;  /* 0x0001001c28007986 */ /* 0x0041e6000c101d04 */
.L_x_1704:
[----:B------:R-:W-:Y:S05]  /*4b40*/  BSYNC B2 ;  /* 0x0000000000027941 */ /* 0x000fea0003800000 */
.L_x_1703:
        /* <DEDUP_REMOVED lines=15> */
[----:B------:R-:W-:-:S02]  /*4c40*/  HADD2.F32 R64, -RZ, R63.H1_H1 ;  /* 0x3000003fff407230 */ /* 0x000fc40000004100 */
[----:B------:R-:W-:Y:S02]  /*4c50*/  HADD2.F32 R68, -RZ, R68.H0_H0 ;  /* 0x20000044ff447230 */ /* 0x000fe40000004100 */
[-C--:B------:R-:W-:Y:S01]  /*4c60*/  FMUL.FTZ R29, R31, R67.reuse ;  /* 0x000000431f1d7220 */ /* 0x080fe20000410000 */
[----:B------:R-:W-:Y:S02]  /*4c70*/  HADD2.F32 R63, -RZ, R63.H0_H0 ;  /* 0x2000003fff3f7230 */ /* 0x000fe40000004100 */
[----:B------:R-:W-:Y:S01]  /*4c80*/  FMUL.FTZ R70, R28, R67 ;  /* 0x000000431c467220 */ /* 0x000fe20000410000 */
[----:B------:R-:W-:Y:S02]  /*4c90*/  HADD2.F32 R65, -RZ, R69.H0_H0 ;  /* 0x20000045ff417230 */ /* 0x000fe40000004100 */
[-C--:B------:R-:W-:Y:S01]  /*4ca0*/  FMUL.FTZ R72, R64, R68.reuse ;  /* 0x0000004440487220 */ /* 0x080fe20000410000 */
[----:B------:R-:W-:Y:S02]  /*4cb0*/  HADD2.F32 R66, -RZ, R66.H0_H0 ;  /* 0x20000042ff427230 */ /* 0x000fe40000004100 */
[----:B------:R-:W-:Y:S01]  /*4cc0*/  FMUL.FTZ R67, R63, R68 ;  /* 0x000000443f437220 */ /* 0x000fe20000410000 */
[-C--:B------:R-:W-:Y:S01]  /*4cd0*/  FFMA.FTZ R28, R28, R65.reuse, -R29 ;  /* 0x000000411c1c7223 */ /* 0x080fe2000001081d */
[----:B------:R-:W-:Y:S01]  /*4ce0*/  FFMA.FTZ R29, R31, R65, R70 ;  /* 0x000000411f1d7223 */ /* 0x000fe20000010046 */
[-C--:B------:R-:W-:Y:S01]  /*4cf0*/  FFMA.FTZ R31, R63, R66.reuse, -R72 ;  /* 0x000000423f1f7223 */ /* 0x080fe20000010848 */
[----:B------:R-:W-:Y:S01]  /*4d00*/  FFMA.FTZ R68, R64, R66, R67 ;  /* 0x0000004240447223 */ /* 0x000fe20000010043 */
[----:B------:R-:W-:-:S02]  /*4d10*/  HADD2.F32 R66, -RZ, R152.H0_H0 ;  /* 0x20000098ff427230 */ /* 0x000fc40000004100 */
[----:B------:R-:W-:Y:S01]  /*4d20*/  HADD2.F32 R67, -RZ, R152.H1_H1 ;  /* 0x30000098ff437230 */ /* 0x000fe20000004100 */
[----:B------:R-:W-:Y:S01]  /*4d30*/  F2FP.F16.F32.PACK_AB R29, R29, R28 ;  /* 0x0000001c1d1d723e */ /* 0x000fe200000000ff */
[----:B------:R-:W-:Y:S01]  /*4d40*/  HADD2.F32 R63, -RZ, R62.H1_H1 ;  /* 0x3000003eff3f7230 */ /* 0x000fe20000004100 */
[----:B------:R-:W-:Y:S01]  /*4d50*/  F2FP.F16.F32.PACK_AB R31, R68, R31 ;  /* 0x0000001f441f723e */ /* 0x000fe200000000ff */
[----:B------:R-:W-:Y:S02]  /*4d60*/  HADD2.F32 R64, -RZ, R30.H1_H1 ;  /* 0x3000001eff407230 */ /* 0x000fe40000004100 */
[----:B------:R-:W-:Y:S02]  /*4d70*/  HADD2.F32 R62, -RZ, R62.H0_H0 ;  /* 0x2000003eff3e7230 */ /* 0x000fe40000004100 */
[----:B------:R-:W-:Y:S01]  /*4d80*/  FMUL.FTZ R69, R63, R66 ;  /* 0x000000423f457220 */ /* 0x000fe20000410000 */
[----:B------:R-:W-:Y:S02]  /*4d90*/  HADD2.F32 R30, -RZ, R30.H0_H0 ;  /* 0x2000001eff1e7230 */ /* 0x000fe40000004100 */
[----:B------:R-:W-:Y:S01]  /*4da0*/  FMUL.FTZ R71, R64, R67 ;  /* 0x0000004340477220 */ /* 0x000fe20000410000 */
[----:B------:R-:W-:-:S02]  /*4db0*/  HADD2.F32 R65, -RZ, R151.H0_H0 ;  /* 0x20000097ff417230 */ /* 0x000fc40000004100 */
[----:B------:R-:W-:Y:S01]  /*4dc0*/  FMUL.FTZ R66, R62, R66 ;  /* 0x000000423e427220 */ /* 0x000fe20000410000 */
[----:B------:R-:W-:Y:S02]  /*4dd0*/  HADD2.F32 R151, -RZ, R151.H1_H1 ;  /* 0x30000097ff977230 */ /* 0x000fe40000004100 */
[----:B------:R-:W-:Y:S01]  /*4de0*/  FMUL.FTZ R67, R30, R67 ;  /* 0x000000431e437220 */ /* 0x000fe20000410000 */
[-C--:B------:R-:W-:Y:S01]  /*4df0*/  FFMA.FTZ R69, R62, R65.reuse, -R69 ;  /* 0x000000413e457223 */ /* 0x080fe20000010845 */
[----:B------:R-:W-:Y:S01]  /*4e00*/  FFMA.FTZ R66, R63, R65, R66 ;  /* 0x000000413f427223 */ /* 0x000fe20000010042 */
[-C--:B------:R-:W-:Y:S01]  /*4e10*/  FFMA.FTZ R71, R30, R151.reuse, -R71 ;  /* 0x000000971e477223 */ /* 0x080fe20000010847 */
[----:B------:R-:W-:-:S03]  /*4e20*/  FFMA.FTZ R64, R64, R151, R67 ;  /* 0x0000009740407223 */ /* 0x000fc60000010043 */
[----:B------:R-:W-:Y:S02]  /*4e30*/  F2FP.F16.F32.PACK_AB R28, R66, R69 ;  /* 0x00000045421c723e */ /* 0x000fe400000000ff */
[----:B------:R-:W-:-:S07]  /*4e40*/  F2FP.F16.F32.PACK_AB R30, R64, R71 ;  /* 0x00000047401e723e */ /* 0x000fce00000000ff */
.L_x_1708:
[----:B------:R-:W-:Y:S05]  /*4e50*/  BSYNC B2 ;  /* 0x0000000000027941 */ /* 0x000fea0003800000 */
.L_x_1707:
[----:B------:R-:W-:Y:S02]  /*4e60*/  ULDC.64 UR4, c[0x0][0x208] ;  /* 0x0000820000047ab9 */ /* 0x000fe40000000a00 */
[----:B--2---:R0:W-:Y:S03]  /*4e70*/  STG.E.128 desc[UR4][R40.64+0x140], R28 ;  /* 0x0001401c28007986 */ /* 0x0041e6000c101d04 */
.L_x_1686:
[----:B------:R-:W-:Y:S05]  /*4e80*/  BSYNC B1 ;  /* 0x0000000000017941 */ /* 0x000fea0003800000 */
.L_x_1685:
        /* <DEDUP_REMOVED lines=20> */
[----:B------:R-:W-:Y:S02]  /*4fd0*/  HADD2.F32 R31, -RZ, R31.H0_H0 ;  /* 0x2000001fff1f7230 */ /* 0x000fe40000004100 */
[----:B------:R-:W-:Y:S01]  /*4fe0*/  FMUL.FTZ R59, R29, R59 ;  /* 0x0000003b1d3b7220 */ /* 0x000fe20000410000 */
[----:B------:R-:W-:Y:S02]  /*4ff0*/  HADD2.F32 R60, -RZ, R63.H0_H0 ;  /* 0x2000003fff3c7230 */ /* 0x000fe40000004100 */
[----:B------:R-:W-:Y:S01]  /*5000*/  FMUL.FTZ R66, R41, R62 ;  /* 0x0000003e29427220 */ /* 0x000fe20000410000 */
[-C--:B------:R-:W-:Y:S01]  /*5010*/  FFMA.FTZ R64, R29, R58.reuse, -R64 ;  /* 0x0000003a1d407223 */ /* 0x080fe20000010840 */
        /* <DEDUP_REMOVED lines=12> */
[----:B------:R-:W-:Y:S02]  /*50e0*/  HADD2.F32 R31, -RZ, R158.H0_H0 ;  /* 0x2000009eff1f7230 */ /* 0x000fe40000004100 */
        /* <DEDUP_REMOVED lines=11> */
.L_x_1713:
[----:B------:R-:W-:Y:S05]  /*51a0*/  BSYNC B2 ;  /* 0x0000000000027941 */ /* 0x000fea0003800000 */
.L_x_1712:
[----:B------:R-:W-:Y:S02]  /*51b0*/  ULDC.64 UR4, c[0x0][0x208] ;  /* 0x0000820000047ab9 */ /* 0x000fe40000000a00 */
[----:B--2---:R0:W-:Y:S03]  /*51c0*/  STG.E.128 desc[UR4][R36.64], R28 ;  /* 0x0000001c24007986 */ /* 0x0041e6000c101d04 */
.L_x_1711:
[----:B------:R-:W-:Y:S05]  /*51d0*/  BSYNC B1 ;  /* 0x0000000000017941 */ /* 0x000fea0003800000 */
.L_x_1710:
        /* <DEDUP_REMOVED lines=48> */
.L_x_1717:
[----:B------:R-:W-:Y:S05]  /*54e0*/  BSYNC B2 ;  /* 0x0000000000027941 */ /* 0x000fea0003800000 */
.L_x_1716:
[----:B------:R-:W-:Y:S02]  /*54f0*/  ULDC.64 UR4, c[0x0][0x208] ;  /* 0x0000820000047ab9 */ /* 0x000fe40000000a00 */
[----:B--2---:R0:W-:Y:S03]  /*5500*/  STG.E.128 desc[UR4][R36.64+0x40], R28 ;  /* 0x0000401c24007986 */ /* 0x0041e6000c101d04 */
.L_x_1715:
[----:B------:R-:W-:Y:S05]  /*5510*/  BSYNC B1 ;  /* 0x0000000000017941 */ /* 0x000fea0003800000 */
.L_x_1714:
        /* <DEDUP_REMOVED lines=22> */
[----:B------:R-:W-:Y:S02]  /*5680*/  HADD2.F32 R158, -RZ, R158.H1_H1 ;  /* 0x3000009eff9e7230 */ /* 0x000fe40000004100 */
[----:B------:R-:W-:Y:S01]  /*5690*/  FMUL.FTZ R58, R41, R54 ;  /* 0x00000036293a7220 */ /* 0x000fe20000410000 */
[-C--:B------:R-:W-:Y:S01]  /*56a0*/  FFMA.FTZ R56, R29, R50.reuse, -R56 ;  /* 0x000000321d387223 */ /* 0x080fe20000010838 */
[----:B------:R-:W-:Y:S01]  /*56b0*/  FFMA.FTZ R53, R30, R50, R51 ;  /* 0x000000321e357223 */ /* 0x000fe20000010033 */
[----:B------:R-:W-:Y:S01]  /*56c0*/  FMUL.FTZ R54, R31, R54 ;  /* 0x000000361f367220 */ /* 0x000fe20000410000 */
[----:B------:R-:W-:-:S02]  /*56d0*/  HADD2.F32 R159, -RZ, R159.H1_H1 ;  /* 0x3000009fff9f7230 */ /* 0x000fc40000004100 */
[-C--:B------:R-:W-:Y:S01]  /*56e0*/  FFMA.FTZ R58, R31, R52.reuse, -R58 ;  /* 0x000000341f3a7223 */ /* 0x080fe2000001083a */
[----:B------:R-:W-:Y:S02]  /*56f0*/  HADD2.F32 R29, -RZ, R28.H1_H1 ;  /* 0x3000001cff1d7230 */ /* 0x000fe40000004100 */
[----:B------:R-:W-:Y:S01]  /*5700*/  FFMA.FTZ R57, R41, R52, R54 ;  /* 0x0000003429397223 */ /* 0x000fe20000010036 */
        /* <DEDUP_REMOVED lines=17> */
.L_x_1721:
[----:B------:R-:W-:Y:S05]  /*5820*/  BSYNC B2 ;  /* 0x0000000000027941 */ /* 0x000fea0003800000 */
.L_x_1720:
[----:B------:R-:W-:Y:S02]  /*5830*/  ULDC.64 UR4, c[0x0][0x208] ;  /* 0x0000820000047ab9 */ /* 0x000fe40000000a00 */
[----:B--2---:R0:W-:Y:S03]  /*5840*/  STG.E.128 desc[UR4][R36.64+0x80], R28 ;  /* 0x0000801c24007986 */ /* 0x0041e6000c101d04 */
.L_x_1719:
[----:B------:R-:W-:Y:S05]  /*5850*/  BSYNC B1 ;  /* 0x0000000000017941 */ /* 0x000fea0003800000 */
.L_x_1718:
        /* <DEDUP_REMOVED lines=48> */
.L_x_1725:
[----:B------:R-:W-:Y:S05]  /*5b60*/  BSYNC B2 ;  /* 0x0000000000027941 */ /* 0x000fea0003800000 */
.L_x_1724:
[----:B------:R-:W-:Y:S02]  /*5b70*/  ULDC.64 UR4, c[0x0][0x208] ;  /* 0x0000820000047ab9 */ /* 0x000fe40000000a00 */
[----:B--2---:R0:W-:Y:S03]  /*5b80*/  STG.E.128 desc[UR4][R36.64+0xc0], R28 ;  /* 0x0000c01c24007986 */ /* 0x0041e6000c101d04 */
.L_x_1723:
[----:B------:R-:W-:Y:S05]  /*5b90*/  BSYNC B1 ;  /* 0x0000000000017941 */ /* 0x000fea0003800000 */
.L_x_1722:
        /* <DEDUP_REMOVED lines=12> */
[----:B------:R-:W-:Y:S01]  /*5c60*/  HADD2.F32 R30, -RZ, R29.H1_H1 ;  /* 0x3000001dff1e7230 */ /* 0x000fe20000004100 */
        /* <DEDUP_REMOVED lines=11> */
[----:B------:R-:W-:Y:S01]  /*5d20*/  FFMA.FTZ R45, R40, R42, R45 ;  /* 0x0000002a282d7223 */ /* 0x000fe2000001002d */
[----:B------:R-:W-:-:S02]  /*5d30*/  HADD2.F32 R40, -RZ, R79.H0_H0 ;  /* 0x2000004fff287230 */ /* 0x000fc40000004100 */
[-C--:B------:R-:W-:Y:S01]  /*5d40*/  FFMA.FTZ R46, R29, R41.reuse, -R46 ;  /* 0x000000291d2e7223 */ /* 0x080fe2000001082e */
        /* <DEDUP_REMOVED lines=21> */
.L_x_1729:
[----:B------:R-:W-:Y:S05]  /*5ea0*/  BSYNC B2 ;  /* 0x0000000000027941 */ /* 0x000fea0003800000 */
.L_x_1728:
[----:B------:R-:W-:Y:S02]  /*5eb0*/  ULDC.64 UR4, c[0x0][0x208] ;  /* 0x0000820000047ab9 */ /* 0x000fe40000000a00 */
[----:B--2---:R0:W-:Y:S03]  /*5ec0*/  STG.E.128 desc[UR4][R36.64+0x100], R28 ;  /* 0x0001001c24007986 */ /* 0x0041e6000c101d04 */
.L_x_1727:
[----:B------:R-:W-:Y:S05]  /*5ed0*/  BSYNC B1 ;  /* 0x0000000000017941 */ /* 0x000fea0003800000 */
.L_x_1726:
        /* <DEDUP_REMOVED lines=47> */
.L_x_1731:
[----:B------:R-:W-:Y:S05]  /*61d0*/  BSYNC B1 ;  /* 0x0000000000017941 */ /* 0x000fea0003800000 */
.L_x_1730:
[----:B------:R-:W-:Y:S02]  /*61e0*/  ULDC.64 UR4, c[0x0][0x208] ;  /* 0x0000820000047ab9 */ /* 0x000fe40000000a00 */
[----:B--2---:R0:W-:Y:S01]  /*61f0*/  STG.E.128 desc[UR4][R36.64+0x140], R28 ;  /* 0x0001401c24007986 */ /* 0x0041e2000c101d04 */
[----:B------:R-:W-:Y:S05]  /*6200*/  BRA `(.L_x_1709) ;  /* 0x0000003c00e87947 */ /* 0x000fea0003800000 */
.L_x_1677:
        /* <DEDUP_REMOVED lines=24> */
[----:B------:R-:W-:Y:S01]  /*6390*/  CS2R R48, SRZ ;  /* 0x0000000000307805 */ /* 0x000fe2000001ff00 */
[----:B------:R-:W-:Y:S01]  /*63a0*/  ULDC.64 UR6, c[0x0][0x208] ;  /* 0x0000820000067ab9 */ /* 0x000fe20000000a00 */
        /* <DEDUP_REMOVED lines=22> */
.L_x_1733:
[----:B------:R-:W-:Y:S05]  /*6510*/  BSYNC B1 ;  /* 0x0000000000017941 */ /* 0x000fea0003800000 */
.L_x_1732:
        /* <DEDUP_REMOVED lines=24> */
[----:B------:R-:W-:Y:S01]  /*66a0*/  CS2R R72, SRZ ;  /* 0x0000000000487805 */ /* 0x000fe2000001ff00 */
[----:B------:R-:W-:Y:S01]  /*66b0*/  ULDC.64 UR8, c[0x0][0x208] ;  /* 0x0000820000087ab9 */ /* 0x000fe20000000a00 */
        /* <DEDUP_REMOVED lines=22> */
.L_x_1735:
[----:B------:R-:W-:Y:S05]  /*6820*/  BSYNC B1 ;  /* 0x0000000000017941 */ /* 0x000fea0003800000 */
.L_x_1734:
[----:B------:R-:W-:Y:S01]  /*6830*/  IMAD.MOV.U32 R0, RZ, RZ, R28 ;  /* 0x000000ffff007224 */ /* 0x000fe200078e001c */
[----:B0-----:R-:W-:Y:S01]  /*6840*/  MOV R76, R34 ;  /* 0x00000022004c7202 */ /* 0x001fe20000000f00 */
[----:B------:R-:W-:Y:S01]  /*6850*/  IMAD.MOV.U32 R3, RZ, RZ, R29 ;  /* 0x000000ffff037224 */ /* 0x000fe200078e001d */
[----:B------:R-:W-:Y:S01]  /*6860*/  ULOP3.LUT UR4, UR60, 0x1, URZ, 0xfc, !UPT ;  /* 0x000000013c047892 */ /* 0x000fe2000f8efc3f */
[----:B------:R-:W-:Y:S01]  /*6870*/  IMAD.MOV.U32 R77, RZ, RZ, R38 ;  /* 0x000000ffff4d7224 */ /* 0x000fe200078e0026 */
[----:B------:R-:W-:Y:S01]  /*6880*/  PRMT R228, R228, 0x5410, R76 ;  /* 0x00005410e4e47816 */ /* 0x000fe2000000004c */
[----:B------:R-:W-:Y:S01]  /*6890*/  IMAD.MOV.U32 R76, RZ, RZ, R33 ;  /* 0x000000ffff4c7224 */ /* 0x000fe200078e0021 */
[----:B------:R-:W-:Y:S01]  /*68a0*/  PRMT R219, R0, 0x5410, R3 ;  /* 0x0000541000db7816 */ /* 0x000fe20000000003 */
[----:B------:R-:W-:Y:S01]  /*68b0*/  IMAD.MOV.U32 R0, RZ, RZ, R35 ;  /* 0x000000ffff007224 */ /* 0x000fe200078e0023 */
[----:B------:R-:W-:Y:S01]  /*68c0*/  PRMT R231, R77, 0x7610, R231 ;  /* 0x000076104de77816 */ /* 0x000fe200000000e7 */
[----:B------:R-:W-:Y:S01]  /*68d0*/  IMAD.MOV.U32 R3, RZ, RZ, R32 ;  /* 0x000000ffff037224 */ /* 0x000fe200078e0020 */
[----:B------:R-:W-:Y:S01]  /*68e0*/  UISETP.NE.AND UP0, UPT, UR4, 0x3, UPT ;  /* 0x000000030400788c */ /* 0x000fe2000bf05270 */
        /* <DEDUP_REMOVED lines=27> */
[----:B-----5:R-:W-:Y:S02]  /*6aa0*/  MOV R77, R54 ;  /* 0x00000036004d7202 */ /* 0x020fe40000000f00 */
        /* <DEDUP_REMOVED lines=8> */
[----:B------:R-:W-:-:S02]  /*6b30*/  PLOP3.LUT P1, PT, PT, PT, UP0, 0x80, 0x0 ;  /* 0x000000000000781c */ /* 0x000fc40003f2f008 */
        /* <DEDUP_REMOVED lines=38> */
.L_x_1736:
[----:B------:R-:W-:Y:S01]  /*6da0*/  IMAD R3, R17, 0x8, R16 ;  /* 0x0000000811037824 */ /* 0x000fe200078e0210 */
[----:B------:R-:W-:Y:S01]  /*6db0*/  SHF.L.U32 R0, R167, 0x1f, RZ ;  /* 0x0000001fa7007819 */ /* 0x000fe200000006ff */
[----:B------:R-:W0:Y:S01]  /*6dc0*/  LDC R144, c[0x0][0x2f4] ;  /* 0x0000bd00ff907b82 */ /* 0x000e220000000800 */
[----:B------:R-:W-:Y:S02]  /*6dd0*/  BSSY B1, `(.L_x_1737) ;  /* 0x0000004000017945 */ /* 0x000fe40003800000 */
[----:B------:R-:W1:Y:S05]  /*6de0*/  SYNCS.PHASECHK.TRANS64.TRYWAIT P5, [R3+URZ+0x2a890], R0 ;  /* 0x02a89000030075a7 */ /* 0x000e6a00080a017f */
[----:B------:R-:W2:Y:S01]  /*6df0*/  LDC.64 R122, c[0x0][0x300] ;  /* 0x0000c000ff7a7b82 */ /* 0x000ea20000000a00 */
[----:B-1----:R-:W-:Y:S05]  /*6e00*/  @!P5 BRA `(.L_x_1738) ;  /* 0x0000022c00dcd947 */ /* 0x002fea0003800000 */
.L_x_2126:
[----:B------:R-:W-:Y:S05]  /*6e10*/  BSYNC B1 ;  /* 0x0000000000017941 */ /* 0x000fea0003800000 */
.L_x_1737:
[----:B------:R-:W-:Y:S01]  /*6e20*/  BSSY B1, `(.L_x_1739) ;  /* 0x0000182000017945 */ /* 0x000fe20003800000 */
[----:B0-----:R-:W-:Y:S01]  /*6e30*/  IADD3 R146, -R126, R144, RZ ;  /* 0x000000907e927210 */ /* 0x001fe20007ffe1ff */
[----:B------:R-:W-:Y:S02]  /*6e40*/  IMAD.MOV.U32 R125, RZ, RZ, R80 ;  /* 0x000000ffff7d7224 */ /* 0x000fe400078e0050 */
        /* <DEDUP_REMOVED lines=15> */
[----:B------:R-:W-:Y:S01]  /*6f40*/  LEA.HI R77, R77, R159, RZ, 0x3 ;  /* 0x0000009f4d4d7211 */ /* 0x000fe200078f18ff */
[----:B------:R-:W-:-:S03]  /*6f50*/  IMAD.SHL.U32 R159, R159, 0x8, RZ ;  /* 0x000000089f9f7824 */ /* 0x000fc600078e00ff */
[----:B------:R-:W-:Y:S02]  /*6f60*/  SHF.R.S32.HI R77, RZ, 0x3, R77 ;  /* 0x00000003ff4d7819 */ /* 0x000fe4000001144d */
[----:B------:R-:W-:-:S03]  /*6f70*/  LOP3.LUT R76, R174, 0x38, R159, 0xf8, !PT ;  /* 0x00000038ae4c7812 */ /* 0x000fc600078ef89f */
[----:B------:R-:W-:Y:S01]  /*6f80*/  IMAD R77, R77, 0x1800, R176 ;  /* 0x000018004d4d7824 */ /* 0x000fe200078e02b0 */
[----:B------:R-:W-:-:S05]  /*6f90*/  LOP3.LUT R76, R76, R175, RZ, 0x3c, !PT ;  /* 0x000000af4c4c7212 */ /* 0x000fca00078e3cff */
        /* <DEDUP_REMOVED lines=8> */
[----:B--2---:R-:W-:Y:S01]  /*7020*/  IMAD.MOV.U32 R199, RZ, RZ, R81 ;  /* 0x000000ffffc77224 */ /* 0x004fe200078e0051 */
[----:B------:R-:W-:Y:S01]  /*7030*/  SHF.R.U64 R36, R36, 0x10, R37 ;  /* 0x0000001024247819 */ /* 0x000fe20000001225 */
[----:B0-----:R-:W-:Y:S01]  /*7040*/  IMAD.MOV.U32 R81, RZ, RZ, R77 ;  /* 0x000000ffff517224 */ /* 0x001fe200078e004d */
[----:B------:R-:W-:Y:S01]  /*7050*/  SHF.R.U64 R50, R50, 0x10, R51 ;  /* 0x0000001032327819 */ /* 0x000fe20000001233 */
[----:B------:R-:W-:Y:S01]  /*7060*/  HADD2.F32 R202, -RZ, R202.H0_H0 ;  /* 0x200000caffca7230 */ /* 0x000fe20000004100 */
[----:B------:R-:W-:Y:S01]  /*7070*/  SHF.R.U64 R38, R38, 0x10, R39 ;  /* 0x0000001026267819 */ /* 0x000fe20000001227 */
[----:B------:R-:W-:Y:S02]  /*7080*/  HADD2.F32 R179, -RZ, R199.H0_H0 ;  /* 0x200000c7ffb37230 */ /* 0x000fe40000004100 */
[----:B------:R-:W-:Y:S02]  /*7090*/  HADD2.F32 R198, -RZ, R81.H0_H0 ;  /* 0x20000051ffc67230 */ /* 0x000fe40000004100 */
[----:B------:R-:W-:-:S02]  /*70a0*/  HADD2.F32 R77, -RZ, R209.H0_H0 ;  /* 0x200000d1ff4d7230 */ /* 0x000fc40000004100 */
[CC--:B------:R-:W-:Y:S01]  /*70b0*/  FMUL.FTZ R209, R179.reuse, R202.reuse ;  /* 0x000000cab3d17220 */ /* 0x0c0fe20000410000 */
[----:B------:R-:W-:Y:S02]  /*70c0*/  HADD2.F32 R81, -RZ, R81.H1_H1 ;  /* 0x30000051ff517230 */ /* 0x000fe40000004100 */
[C---:B------:R-:W-:Y:S01]  /*70d0*/  FMUL.FTZ R202, R198.reuse, R202 ;  /* 0x000000cac6ca7220 */ /* 0x040fe20000410000 */
[----:B------:R-:W-:Y:S02]  /*70e0*/  HADD2.F32 R212, -RZ, R212.H0_H0 ;  /* 0x200000d4ffd47230 */ /* 0x000fe40000004100 */
[-C--:B------:R-:W-:Y:S01]  /*70f0*/  FFMA.FTZ R198, R198, R77.reuse, -R209 ;  /* 0x0000004dc6c67223 */ /* 0x080fe200000108d1 */
[----:B------:R-:W-:Y:S02]  /*7100*/  HADD2.F32 R36, -RZ, R36.H0_H0 ;  /* 0x20000024ff247230 */ /* 0x000fe40000004100 */
[----:B------:R-:W-:Y:S01]  /*7110*/  FFMA.FTZ R179, R179, R77, R202 ;  /* 0x0000004db3b37223 */ /* 0x000fe200000100ca */
[----:B------:R-:W-:Y:S01]  /*7120*/  SHF.R.U32.HI R202, RZ, 0x10, R49 ;  /* 0x00000010ffca7819 */ /* 0x000fe20000011631 */
[----:B------:R-:W-:Y:S01]  /*7130*/  HADD2.F32 R77, -RZ, R199.H1_H1 ;  /* 0x300000c7ff4d7230 */ /* 0x000fe20000004100 */
[----:B------:R-:W-:Y:S01]  /*7140*/  SHF.R.U32.HI R199, RZ, 0x10, R37 ;  /* 0x00000010ffc77819 */ /* 0x000fe20000011625 */
[----:B------:R-:W-:-:S02]  /*7150*/  HADD2.F32 R50, -RZ, R50.H0_H0 ;  /* 0x20000032ff327230 */ /* 0x000fc40000004100 */
[----:B------:R-:W-:Y:S02]  /*7160*/  HADD2.F32 R202, -RZ, R202.H0_H0 ;  /* 0x200000caffca7230 */ /* 0x000fe40000004100 */
[----:B------:R-:W-:Y:S02]  /*7170*/  HADD2.F32 R199, -RZ, R199.H0_H0 ;  /* 0x200000c7ffc77230 */ /* 0x000fe40000004100 */
[----:B------:R-:W-:Y:S02]  /*7180*/  HADD2.F32 R38, -RZ, R38.H0_H0 ;  /* 0x20000026ff267230 */ /* 0x000fe40000004100 */
[-C--:B------:R-:W-:Y:S01]  /*7190*/  FMUL.FTZ R209, R77, R202.reuse ;  /* 0x000000ca4dd17220 */ /* 0x080fe20000410000 */
[----:B------:R-:W-:-:S03]  /*71a0*/  FMUL.FTZ R202, R81, R202 ;  /* 0x000000ca51ca7220 */ /* 0x000fc60000410000 */
[-C--:B------:R-:W-:Y:S01]  /*71b0*/  FFMA.FTZ R81, R81, R199.reuse, -R209 ;  /* 0x000000c751517223 */ /* 0x080fe200000108d1 */
[----:B------:R-:W-:Y:S01]  /*71c0*/  FFMA.FTZ R77, R77, R199, R202 ;  /* 0x000000c74d4d7223 */ /* 0x000fe200000100ca */
[----:B------:R-:W-:Y:S01]  /*71d0*/  SHF.R.U64 R199, R48, 0x10, R49 ;  /* 0x0000001030c77819 */ /* 0x000fe20000001231 */
[----:B------:R-:W-:Y:S01]  /*71e0*/  IMAD.MOV.U32 R48, RZ, RZ, R83 ;  /* 0x000000ffff307224 */ /* 0x000fe200078e0053 */
[----:B------:R-:W-:Y:S01]  /*71f0*/  MOV R49, R79 ;  /* 0x0000004f00317202 */ /* 0x000fe20000000f00 */
[--C-:B------:R-:W-:Y:S01]  /*7200*/  HADD2.F32 R209, -RZ, R210.reuse.H1_H1 ;  /* 0x300000d2ffd17230 */ /* 0x100fe20000004100 */
[----:B------:R-:W-:Y:S01]  /*7210*/  F2FP.F16.F32.PACK_AB R81, R81, R198 ;  /* 0x000000c65151723e */ /* 0x000fe200000000ff */
[----:B------:R-:W-:Y:S01]  /*7220*/  HADD2.F32 R202, -RZ, R210.H0_H0 ;  /* 0x200000d2ffca7230 */ /* 0x000fe20000004100 */
[----:B------:R-:W-:Y:S01]  /*7230*/  F2FP.F16.F32.PACK_AB R179, R77, R179 ;  /* 0x000000b34db3723e */ /* 0x000fe200000000ff */
[----:B------:R-:W-:Y:S02]  /*7240*/  HADD2.F32 R83, -RZ, R48.H0_H0 ;  /* 0x20000030ff537230 */ /* 0x000fe40000004100 */
[----:B------:R-:W-:-:S02]  /*7250*/  HADD2.F32 R79, -RZ, R49.H0_H0 ;  /* 0x20000031ff4f7230 */ /* 0x000fc40000004100 */
[----:B------:R-:W-:Y:S02]  /*7260*/  HADD2.F32 R48, -RZ, R48.H1_H1 ;  /* 0x30000030ff307230 */ /* 0x000fe40000004100 */
[-C--:B------:R-:W-:Y:S01]  /*7270*/  FMUL.FTZ R210, R83, R209.reuse ;  /* 0x000000d153d27220 */ /* 0x080fe20000410000 */
[----:B------:R-:W-:Y:S02]  /*7280*/  HADD2.F32 R49, -RZ, R49.H1_H1 ;  /* 0x30000031ff317230 */ /* 0x000fe40000004100 */
[C---:B------:R-:W-:Y:S01]  /*7290*/  FMUL.FTZ R209, R79.reuse, R209 ;  /* 0x000000d14fd17220 */ /* 0x040fe20000410000 */
[----:B------:R-:W-:Y:S02]  /*72a0*/  HADD2.F32 R199, -RZ, R199.H0_H0 ;  /* 0x200000c7ffc77230 */ /* 0x000fe40000004100 */
[-C--:B------:R-:W-:Y:S01]  /*72b0*/  FFMA.FTZ R79, R79, R202.reuse, -R210 ;  /* 0x000000ca4f4f7223 */ /* 0x080fe200000108d2 */
[----:B------:R-:W-:Y:S02]  /*72c0*/  IMAD.MOV.U32 R77, RZ, RZ, R81 ;  /* 0x000000ffff4d7224 */ /* 0x000fe400078e0051 */
[----:B------:R-:W-:Y:S01]  /*72d0*/  FFMA.FTZ R209, R83, R202, R209 ;  /* 0x000000ca53d17223 */ /* 0x000fe200000100d1 */
[----:B------:R-:W-:Y:S01]  /*72e0*/  SHF.R.U32.HI R202, RZ, 0x10, R51 ;  /* 0x00000010ffca7819 */ /* 0x000fe20000011633 */
[----:B------:R-:W-:Y:S01]  /*72f0*/  HADD2.F32 R51, -RZ, R231.H0_H0 ;  /* 0x200000e7ff337230 */ /* 0x000fe20000004100 */
[----:B------:R-:W-:Y:S01]  /*7300*/  SHF.R.U32.HI R83, RZ, 0x10, R39 ;  /* 0x00000010ff537819 */ /* 0x000fe20000011627 */
[----:B------:R-:W-:-:S02]  /*7310*/  IMAD.MOV.U32 R81, RZ, RZ, R179 ;  /* 0x000000ffff517224 */ /* 0x000fc400078e00b3 */
[----:B------:R-:W-:Y:S02]  /*7320*/  HADD2.F32 R202, -RZ, R202.H0_H0 ;  /* 0x200000caffca7230 */ /* 0x000fe40000004100 */
[----:B------:R-:W-:-:S03]  /*7330*/  HADD2.F32 R83, -RZ, R83.H0_H0 ;  /* 0x20000053ff537230 */ /* 0x000fc60000004100 */
[-C--:B------:R-:W-:Y:S01]  /*7340*/  FMUL.FTZ R210, R48, R202.reuse ;  /* 0x000000ca30d27220 */ /* 0x080fe20000410000 */
[----:B------:R-:W-:-:S03]  /*7350*/  FMUL.FTZ R202, R49, R202 ;  /* 0x000000ca31ca7220 */ /* 0x000fc60000410000 */
[-C--:B------:R-:W-:Y:S01]  /*7360*/  FFMA.FTZ R49, R49, R83.reuse, -R210 ;  /* 0x0000005331317223 */ /* 0x080fe200000108d2 */
[----:B------:R-:W-:Y:S01]  /*7370*/  FFMA.FTZ R48, R48, R83, R202 ;  /* 0x0000005330307223 */ /* 0x000fe200000100ca */
[----:B------:R-:W-:Y:S02]  /*7380*/  HADD2.F32 R83, -RZ, R80.H0_H0 ;  /* 0x20000050ff537230 */ /* 0x000fe40000004100 */
[----:B------:R-:W-:Y:S01]  /*7390*/  HADD2.F32 R210, -RZ, R76.H0_H0 ;  /* 0x2000004cffd27230 */ /* 0x000fe20000004100 */
[----:B------:R-:W-:Y:S01]  /*73a0*/  F2FP.F16.F32.PACK_AB R79, R49, R79 ;  /* 0x0000004f314f723e */ /* 0x000fe200000000ff */
[----:B------:R-:W-:Y:S01]  /*73b0*/  HADD2.F32 R80, -RZ, R80.H1_H1 ;  /* 0x30000050ff507230 */ /* 0x000fe20000004100 */
[----:B------:R-:W-:Y:S01]  /*73c0*/  F2FP.F16.F32.PACK_AB R48, R48, R209 ;  /* 0x000000d13030723e */ /* 0x000fe200000000ff */
[----:B------:R-:W-:Y:S02]  /*73d0*/  HADD2.F32 R76, -RZ, R76.H1_H1 ;  /* 0x3000004cff4c7230 */ /* 0x000fe40000004100 */
[----:B------:R-:W-:-:S02]  /*73e0*/  HADD2.F32 R202, -RZ, R211.H0_H0 ;  /* 0x200000d3ffca7230 */ /* 0x000fc40000004100 */
[CC--:B------:R-:W-:Y:S01]  /*73f0*/  FMUL.FTZ R211, R83.reuse, R212.reuse ;  /* 0x000000d453d37220 */ /* 0x0c0fe20000410000 */
[-C--:B------:R-:W-:Y:S01]  /*7400*/  FMUL.FTZ R37, R80, R199.reuse ;  /* 0x000000c750257220 */ /* 0x080fe20000410000 */
[----:B------:R-:W-:Y:S01]  /*7410*/  FMUL.FTZ R212, R210, R212 ;  /* 0x000000d4d2d47220 */ /* 0x000fe20000410000 */
[----:B------:R-:W-:Y:S01]  /*7420*/  FMUL.FTZ R199, R76, R199 ;  /* 0x000000c74cc77220 */ /* 0x000fe20000410000 */
[----:B------:R-:W-:Y:S01]  /*7430*/  FFMA.FTZ R211, R210, R202, -R211 ;  /* 0x000000cad2d37223 */ /* 0x000fe200000108d3 */
[----:B------:R-:W-:Y:S01]  /*7440*/  FFMA.FTZ R37, R76, R36, -R37 ;  /* 0x000000244c257223 */ /* 0x000fe20000010825 */
[----:B------:R-:W-:Y:S01]  /*7450*/  FFMA.FTZ R212, R83, R202, R212 ;  /* 0x000000ca53d47223 */ /* 0x000fe200000100d4 */
[----:B------:R-:W-:Y:S01]  /*7460*/  FFMA.FTZ R199, R80, R36, R199 ;  /* 0x0000002450c77223 */ /* 0x000fe200000100c7 */
[----:B------:R-:W-:Y:S02]  /*7470*/  HADD2.F32 R83, -RZ, R232.H1_H1 ;  /* 0x300000e8ff537230 */ /* 0x000fe40000004100 */
[----:B------:R-:W-:Y:S01]  /*7480*/  HADD2.F32 R36, -RZ, R82.H0_H0 ;  /* 0x20000052ff247230 */ /* 0x000fe20000004100 */
[----:B------:R-:W-:Y:S01]  /*7490*/  F2FP.F16.F32.PACK_AB R37, R37, R211 ;  /* 0x000000d32525723e */ /* 0x000fe200000000ff */
[----:B------:R-:W-:Y:S01]  /*74a0*/  HADD2.F32 R76, -RZ, R78.H0_H0 ;  /* 0x2000004eff4c7230 */ /* 0x000fe20000004100 */
[----:B------:R-:W-:Y:S01]  /*74b0*/  F2FP.F16.F32.PACK_AB R199, R199, R212 ;  /* 0x000000d4c7c7723e */ /* 0x000fe200000000ff */
[----:B------:R-:W-:-:S02]  /*74c0*/  HADD2.F32 R82, -RZ, R82.H1_H1 ;  /* 0x30000052ff527230 */ /* 0x000fc40000004100 */
[-C--:B------:R-:W-:Y:S01]  /*74d0*/  FMUL.FTZ R80, R36, R83.reuse ;  /* 0x0000005324507220 */ /* 0x080fe20000410000 */
[----:B------:R-:W-:Y:S02]  /*74e0*/  HADD2.F32 R78, -RZ, R78.H1_H1 ;  /* 0x3000004eff4e7230 */ /* 0x000fe40000004100 */
[C---:B------:R-:W-:Y:S01]  /*74f0*/  FMUL.FTZ R83, R76.reuse, R83 ;  /* 0x000000534c537220 */ /* 0x040fe20000410000 */
[-C--:B------:R-:W-:Y:S01]  /*7500*/  FFMA.FTZ R80, R76, R51.reuse, -R80 ;  /* 0x000000334c507223 */ /* 0x080fe20000010850 */
[----:B------:R-:W-:Y:S02]  /*7510*/  IMAD.MOV.U32 R76, RZ, RZ, R37 ;  /* 0x000000ffff4c7224 */ /* 0x000fe400078e0025 */
[----:B------:R-:W-:Y:S01]  /*7520*/  FFMA.FTZ R83, R36, R51, R83 ;  /* 0x0000003324537223 */ /* 0x000fe20000010053 */
[-C--:B------:R-:W-:Y:S01]  /*7530*/  FMUL.FTZ R36, R82, R50.reuse ;  /* 0x0000003252247220 */ /* 0x080fe20000410000 */
[----:B------:R-:W-:-:S03]  /*7540*/  FMUL.FTZ R50, R78, R50 ;  /* 0x000000324e327220 */ /* 0x000fc60000410000 */
[-C--:B------:R-:W-:Y:S01]  /*7550*/  FFMA.FTZ R36, R78, R38.reuse, -R36 ;  /* 0x000000264e247223 */ /* 0x080fe20000010824 */
[----:B------:R-:W-:-:S04]  /*7560*/  FFMA.FTZ R50, R82, R38, R50 ;  /* 0x0000002652327223 */ /* 0x000fc80000010032 */
[----:B------:R-:W-:Y:S01]  /*7570*/  F2FP.F16.F32.PACK_AB R36, R36, R80 ;  /* 0x000000502424723e */ /* 0x000fe200000000ff */
[----:B------:R-:W-:Y:S01]  /*7580*/  IMAD.MOV.U32 R80, RZ, RZ, R199 ;  /* 0x000000ffff507224 */ /* 0x000fe200078e00c7 */
[----:B------:R-:W-:Y:S02]  /*7590*/  F2FP.F16.F32.PACK_AB R83, R50, R83 ;  /* 0x000000533253723e */ /* 0x000fe400000000ff */
[----:B------:R-:W-:-:S03]  /*75a0*/  MOV R78, R36 ;  /* 0x00000024004e7202 */ /* 0x000fc60000000f00 */
[----:B------:R-:W-:Y:S02]  /*75b0*/  IMAD.MOV.U32 R82, RZ, RZ, R83 ;  /* 0x000000ffff527224 */ /* 0x000fe400078e0053 */
[----:B------:R-:W-:-:S07]  /*75c0*/  IMAD.MOV.U32 R83, RZ, RZ, R48 ;  /* 0x000000ffff537224 */ /* 0x000fce00078e0030 */
.L_x_1744:
[----:B------:R-:W-:Y:S05]  /*75d0*/  BSYNC B3 ;  /* 0x0000000000037941 */ /* 0x000fea0003800000 */
.L_x_1743:
[----:B------:R-:W-:Y:S01]  /*75e0*/  IADD3 R37, P4, P5, R86, R130, R14 ;  /* 0x0000008256257210 */ /* 0x000fe20007d9e00e */
[----:B------:R-:W-:-:S03]  /*75f0*/  ULDC.64 UR4, c[0x0][0x208] ;  /* 0x0000820000047ab9 */ /* 0x000fc60000000a00 */
[----:B------:R-:W-:Y:S02]  /*7600*/  IADD3.X R38, R84, R155, R111, P4, P5 ;  /* 0x0000009b54267210 */ /* 0x000fe400027ea46f */
[----:B------:R-:W-:-:S13]  /*7610*/  ISETP.GE.AND P4, PT, R159, R144, PT ;  /* 0x000000909f00720c */ /* 0x000fda0003f86270 */
[--C-:B------:R-:W-:Y:S02]  /*7620*/  @!P4 SHF.R.S32.HI R39, RZ, 0x1f, R159.reuse ;  /* 0x0000001fff27c819 */ /* 0x100fe4000001149f */
[----:B------:R-:W-:-:S04]  /*7630*/  @!P4 IADD3 R159, P5, P6, R86, R130, R159 ;  /* 0x00000082569fc210 */ /* 0x000fc80007ebe09f */
[----:B------:R-:W-:Y:S02]  /*7640*/  @!P4 IADD3.X R39, R84, R155, R39, P5, P6 ;  /* 0x0000009b5427c210 */ /* 0x000fe40002fec427 */
[----:B------:R-:W-:-:S04]  /*7650*/  LEA R36, P5, R37, R114, 0x1 ;  /* 0x0000007225247211 */ /* 0x000fc800078a08ff */
[----:B------:R-:W-:Y:S02]  /*7660*/  LEA.HI.X R37, R37, R115, R38, 0x1, P5 ;  /* 0x0000007325257211 */ /* 0x000fe400028f0c26 */
[----:B------:R-:W-:-:S03]  /*7670*/  @!P4 LEA R38, P5, R159, R114, 0x1 ;  /* 0x000000729f26c211 */ /* 0x000fc600078a08ff */
[----:B0-----:R0:W-:Y:S01]  /*7680*/  STG.E.128 desc[UR4][R36.64], R76 ;  /* 0x0000004c24007986 */ /* 0x0011e2000c101d04 */
[----:B------:R-:W-:-:S05]  /*7690*/  @!P4 LEA.HI.X R39, R159, R115, R39, 0x1, P5 ;  /* 0x000000739f27c211 */ /* 0x000fca00028f0c27 */
[----:B--2---:R0:W-:Y:S04]  /*76a0*/  @!P4 STG.E.128 desc[UR4][R38.64], R80 ;  /* 0x000000502600c986 */ /* 0x0041e8000c101d04 */
.L_x_1742:
[----:B------:R-:W-:Y:S05]  /*76b0*/  BSYNC B2 ;  /* 0x0000000000027941 */ /* 0x000fea0003800000 */
.L_x_1741:
[----:B------:R-:W-:Y:S01]  /*76c0*/  ISETP.NE.AND P4, PT, R10, RZ, PT ;  /* 0x000000ff0a00720c */ /* 0x000fe20003f85270 */
[----:B------:R-:W-:-:S12]  /*76d0*/  BSSY B2, `(.L_x_1745) ;  /* 0x000007e000027945 */ /* 0x000fd80003800000 */
[----:B------:R-:W-:Y:S05]  /*76e0*/  @!P4 BRA `(.L_x_1746) ;  /* 0x0000000400f0c947 */ /* 0x000fea0003800000 */
[----:B0-----:R-:W-:Y:S01]  /*76f0*/  SEL R36, R126, R146, !P2 ;  /* 0x000000927e247207 */ /* 0x001fe20005000000 */
[----:B------:R-:W-:Y:S01]  /*7700*/  BSSY B3, `(.L_x_1747) ;  /* 0x0000077000037945 */ /* 0x000fe20003800000 */
[----:B------:R-:W-:Y:S02]  /*7710*/  IADD3 R48, P4, P5, R86, R130, R13 ;  /* 0x0000008256307210 */ /* 0x000fe40007d9e00d */
[----:B------:R-:W-:Y:S02]  /*7720*/  SHF.R.S32.HI R37, RZ, 0x1f, R36 ;  /* 0x0000001fff257819 */ /* 0x000fe40000011424 */
[----:B------:R-:W-:Y:S02]  /*7730*/  IADD3.X R49, R84, R155, R110, P4, P5 ;  /* 0x0000009b54317210 */ /* 0x000fe400027ea46e */
[----:B------:R-:W-:-:S04]  /*7740*/  LEA.HI R36, R37, R36, RZ, 0x4 ;  /* 0x0000002425247211 */ /* 0x000fc800078f20ff */
[----:B------:R-:W-:-:S05]  /*7750*/  LEA.HI.SX32 R36, R36, R113, 0x1c ;  /* 0x0000007124247211 */ /* 0x000fca00078fe2ff */
[----:B------:R-:W-:-:S05]  /*7760*/  IMAD.SHL.U32 R37, R36, 0x8, RZ ;  /* 0x0000000824257824 */ /* 0x000fca00078e00ff */
        /* <DEDUP_REMOVED lines=12> */
[----:B------:R-:W-:-:S04]  /*7830*/  LEA.HI R36, R38, R36, RZ, 0x3 ;  /* 0x0000002426247211 */ /* 0x000fc800078f18ff */
[----:B------:R-:W-:-:S05]  /*7840*/  SHF.R.S32.HI R36, RZ, 0x3, R36 ;  /* 0x00000003ff247819 */ /* 0x000fca0000011424 */
        /* <DEDUP_REMOVED lines=9> */
[----:B------:R-:W-:Y:S01]  /*78e0*/  HADD2.F32 R83, -RZ, R232.H0_H0 ;  /* 0x200000e8ff537230 */ /* 0x000fe20000004100 */
[----:B------:R-:W-:Y:S01]  /*78f0*/  SHF.R.U64 R32, R32, 0x10, R33 ;  /* 0x0000001020207819 */ /* 0x000fe20000001221 */
[----:B--2---:R-:W-:Y:S01]  /*7900*/  HADD2.F32 R81, -RZ, R49.H0_H0 ;  /* 0x20000031ff517230 */ /* 0x004fe20000004100 */
[----:B------:R-:W-:Y:S01]  /*7910*/  SHF.R.U64 R44, R44, 0x10, R45 ;  /* 0x000000102c2c7819 */ /* 0x000fe2000000122d */
[----:B0-----:R-:W-:Y:S01]  /*7920*/  HADD2.F32 R82, -RZ, R37.H0_H0 ;  /* 0x20000025ff527230 */ /* 0x001fe20000004100 */
[----:B------:R-:W-:Y:S01]  /*7930*/  SHF.R.U64 R46, R46, 0x10, R47 ;  /* 0x000000102e2e7819 */ /* 0x000fe2000000122f */
[----:B------:R-:W-:Y:S02]  /*7940*/  HADD2.F32 R80, -RZ, R230.H1_H1 ;  /* 0x300000e6ff507230 */ /* 0x000fe40000004100 */
[-C--:B------:R-:W-:Y:S01]  /*7950*/  FMUL.FTZ R159, R81, R83.reuse ;  /* 0x00000053519f7220 */ /* 0x080fe20000410000 */
[----:B------:R-:W-:Y:S02]  /*7960*/  HADD2.F32 R49, -RZ, R49.H1_H1 ;  /* 0x30000031ff317230 */ /* 0x000fe40000004100 */
[----:B------:R-:W-:Y:S01]  /*7970*/  FMUL.FTZ R83, R82, R83 ;  /* 0x0000005352537220 */ /* 0x000fe20000410000 */
[----:B------:R-:W-:-:S02]  /*7980*/  HADD2.F32 R198, -RZ, R231.H1_H1 ;  /* 0x300000e7ffc67230 */ /* 0x000fc40000004100 */
[-C--:B------:R-:W-:Y:S01]  /*7990*/  FFMA.FTZ R82, R82, R80.reuse, -R159 ;  /* 0x0000005052527223 */ /* 0x080fe2000001089f */
[----:B------:R-:W-:Y:S01]  /*79a0*/  SHF.R.U32.HI R159, RZ, 0x10, R33 ;  /* 0x00000010ff9f7819 */ /* 0x000fe20000011621 */
[----:B------:R-:W-:Y:S01]  /*79b0*/  FFMA.FTZ R81, R81, R80, R83 ;  /* 0x0000005051517223 */ /* 0x000fe20000010053 */
[----:B------:R-:W-:Y:S01]  /*79c0*/  SHF.R.U32.HI R83, RZ, 0x10, R45 ;  /* 0x00000010ff537819 */ /* 0x000fe2000001162d */
[----:B------:R-:W-:Y:S01]  /*79d0*/  HADD2.F32 R80, -RZ, R37.H1_H1 ;  /* 0x30000025ff507230 */ /* 0x000fe20000004100 */
[--C-:B------:R-:W-:Y:S01]  /*79e0*/  SHF.R.U64 R33, R34, 0x10, R35.reuse ;  /* 0x0000001022217819 */ /* 0x100fe20000001223 */
[----:B------:R-:W-:Y:S01]  /*79f0*/  HADD2.F32 R37, -RZ, R159.H0_H0 ;  /* 0x2000009fff257230 */ /* 0x000fe20000004100 */
[----:B------:R-:W-:Y:S01]  /*7a00*/  SHF.R.U32.HI R34, RZ, 0x10, R35 ;  /* 0x00000010ff227819 */ /* 0x000fe20000011623 */
[----:B------:R-:W-:Y:S01]  /*7a10*/  HADD2.F32 R83, -RZ, R83.H0_H0 ;  /* 0x20000053ff537230 */ /* 0x000fe20000004100 */
[----:B------:R-:W-:Y:S01]  /*7a20*/  SHF.R.U32.HI R35, RZ, 0x10, R47 ;  /* 0x00000010ff237819 */ /* 0x000fe2000001162f */
[----:B------:R-:W-:-:S02]  /*7a30*/  HADD2.F32 R32, -RZ, R32.H0_H0 ;  /* 0x20000020ff207230 */ /* 0x000fc40000004100 */
[----:B------:R-:W-:Y:S02]  /*7a40*/  HADD2.F32 R47, -RZ, R34.H0_H0 ;  /* 0x20000022ff2f7230 */ /* 0x000fe40000004100 */
[CC--:B------:R-:W-:Y:S01]  /*7a50*/  FMUL.FTZ R159, R49.reuse, R83.reuse ;  /* 0x00000053319f7220 */ /* 0x0c0fe20000410000 */
[C---:B------:R-:W-:Y:S01]  /*7a60*/  FMUL.FTZ R83, R80.reuse, R83 ;  /* 0x0000005350537220 */ /* 0x040fe20000410000 */
[----:B------:R-:W-:Y:S02]  /*7a70*/  HADD2.F32 R45, -RZ, R35.H0_H0 ;  /* 0x20000023ff2d7230 */ /* 0x000fe40000004100 */
[-C--:B------:R-:W-:Y:S01]  /*7a80*/  FFMA.FTZ R80, R80, R37.reuse, -R159 ;  /* 0x0000002550507223 */ /* 0x080fe2000001089f */
[----:B------:R-:W-:Y:S01]  /*7a90*/  FFMA.FTZ R49, R49, R37, R83 ;  /* 0x0000002531317223 */ /* 0x000fe20000010053 */
[----:B------:R-:W-:Y:S02]  /*7aa0*/  IMAD.MOV.U32 R37, RZ, RZ, R51 ;  /* 0x000000ffff257224 */ /* 0x000fe400078e0033 */
[--C-:B------:R-:W-:Y:S01]  /*7ab0*/  HADD2.F32 R159, -RZ, R39.reuse.H0_H0 ;  /* 0x20000027ff9f7230 */ /* 0x100fe20000004100 */
[----:B------:R-:W-:Y:S01]  /*7ac0*/  F2FP.F16.F32.PACK_AB R80, R80, R82 ;  /* 0x000000525050723e */ /* 0x000fe200000000ff */
[----:B------:R-:W-:Y:S01]  /*7ad0*/  HADD2.F32 R39, -RZ, R39.H1_H1 ;  /* 0x30000027ff277230 */ /* 0x000fe20000004100 */
[----:B------:R-:W-:Y:S01]  /*7ae0*/  F2FP.F16.F32.PACK_AB R49, R49, R81 ;  /* 0x000000513131723e */ /* 0x000fe200000000ff */
[----:B------:R-:W-:-:S02]  /*7af0*/  HADD2.F32 R51, -RZ, R37.H0_H0 ;  /* 0x20000025ff337230 */ /* 0x000fc40000004100 */
[----:B------:R-:W-:Y:S02]  /*7b00*/  HADD2.F32 R37, -RZ, R37.H1_H1 ;  /* 0x30000025ff257230 */ /* 0x000fe40000004100 */
[----:B------:R-:W-:Y:S02]  /*7b10*/  HADD2.F32 R83, -RZ, R230.H0_H0 ;  /* 0x200000e6ff537230 */ /* 0x000fe40000004100 */
[-C--:B------:R-:W-:Y:S01]  /*7b20*/  FMUL.FTZ R179, R51, R198.reuse ;  /* 0x000000c633b37220 */ /* 0x080fe20000410000 */
[----:B------:R-:W-:Y:S01]  /*7b30*/  FMUL.FTZ R198, R159, R198 ;  /* 0x000000c69fc67220 */ /* 0x000fe20000410000 */
[-C--:B------:R-:W-:Y:S01]  /*7b40*/  FMUL.FTZ R34, R37, R45.reuse ;  /* 0x0000002d25227220 */ /* 0x080fe20000410000 */
[----:B------:R-:W-:Y:S02]  /*7b50*/  IMAD.MOV.U32 R35, RZ, RZ, R38 ;  /* 0x000000ffff237224 */ /* 0x000fe400078e0026 */
[----:B------:R-:W-:Y:S01]  /*7b60*/  FMUL.FTZ R45, R39, R45 ;  /* 0x0000002d272d7220 */ /* 0x000fe20000410000 */
[----:B------:R-:W-:-:S02]  /*7b70*/  HADD2.F32 R38, -RZ, R229.H1_H1 ;  /* 0x300000e5ff267230 */ /* 0x000fc40000004100 */
[----:B------:R-:W-:Y:S01]  /*7b80*/  FFMA.FTZ R34, R39, R47, -R34 ;  /* 0x0000002f27227223 */ /* 0x000fe20000010822 */
[----:B------:R-:W-:Y:S02]  /*7b90*/  HADD2.F32 R39, -RZ, R48.H0_H0 ;  /* 0x20000030ff277230 */ /* 0x000fe40000004100 */
[----:B------:R-:W-:Y:S01]  /*7ba0*/  FFMA.FTZ R198, R51, R83, R198 ;  /* 0x0000005333c67223 */ /* 0x000fe200000100c6 */
[----:B------:R-:W-:Y:S01]  /*7bb0*/  FFMA.FTZ R37, R37, R47, R45 ;  /* 0x0000002f25257223 */ /* 0x000fe2000001002d */
[----:B------:R-:W-:Y:S02]  /*7bc0*/  HADD2.F32 R45, -RZ, R229.H0_H0 ;  /* 0x200000e5ff2d7230 */ /* 0x000fe40000004100 */
[----:B------:R-:W-:Y:S01]  /*7bd0*/  FFMA.FTZ R179, R159, R83, -R179 ;  /* 0x000000539fb37223 */ /* 0x000fe200000108b3 */
[----:B------:R-:W-:Y:S02]  /*7be0*/  HADD2.F32 R47, -RZ, R36.H0_H0 ;  /* 0x20000024ff2f7230 */ /* 0x000fe40000004100 */
[----:B------:R-:W-:-:S02]  /*7bf0*/  HADD2.F32 R51, -RZ, R44.H0_H0 ;  /* 0x2000002cff337230 */ /* 0x000fc40000004100 */
[-C--:B------:R-:W-:Y:S01]  /*7c00*/  FMUL.FTZ R44, R39, R38.reuse ;  /* 0x00000026272c7220 */ /* 0x080fe20000410000 */
[----:B------:R-:W-:Y:S02]  /*7c10*/  HADD2.F32 R48, -RZ, R48.H1_H1 ;  /* 0x30000030ff307230 */ /* 0x000fe40000004100 */
[C---:B------:R-:W-:Y:S01]  /*7c20*/  FMUL.FTZ R38, R47.reuse, R38 ;  /* 0x000000262f267220 */ /* 0x040fe20000410000 */
[----:B------:R-:W-:Y:S02]  /*7c30*/  HADD2.F32 R36, -RZ, R36.H1_H1 ;  /* 0x30000024ff247230 */ /* 0x000fe40000004100 */
[----:B------:R-:W-:Y:S01]  /*7c40*/  FFMA.FTZ R44, R47, R45, -R44 ;  /* 0x0000002d2f2c7223 */ /* 0x000fe2000001082c */
[----:B------:R-:W-:Y:S02]  /*7c50*/  HADD2.F32 R46, -RZ, R46.H0_H0 ;  /* 0x2000002eff2e7230 */ /* 0x000fe40000004100 */
[----:B------:R-:W-:Y:S01]  /*7c60*/  FMUL.FTZ R47, R48, R51 ;  /* 0x00000033302f7220 */ /* 0x000fe20000410000 */
[----:B------:R-:W-:Y:S01]  /*7c70*/  FFMA.FTZ R38, R39, R45, R38 ;  /* 0x0000002d27267223 */ /* 0x000fe20000010026 */
[----:B------:R-:W-:Y:S01]  /*7c80*/  FMUL.FTZ R51, R36, R51 ;  /* 0x0000003324337220 */ /* 0x000fe20000410000 */
[----:B------:R-:W-:-:S02]  /*7c90*/  HADD2.F32 R45, -RZ, R50.H0_H0 ;  /* 0x20000032ff2d7230 */ /* 0x000fc40000004100 */
[-C--:B------:R-:W-:Y:S01]  /*7ca0*/  FFMA.FTZ R47, R36, R32.reuse, -R47 ;  /* 0x00000020242f7223 */ /* 0x080fe2000001082f */
[--C-:B------:R-:W-:Y:S02]  /*7cb0*/  HADD2.F32 R39, -RZ, R35.reuse.H0_H0 ;  /* 0x20000023ff277230 */ /* 0x100fe40000004100 */
[----:B------:R-:W-:Y:S01]  /*7cc0*/  FFMA.FTZ R51, R48, R32, R51 ;  /* 0x0000002030337223 */ /* 0x000fe20000010033 */
[----:B------:R-:W-:Y:S01]  /*7cd0*/  HADD2.F32 R32, -RZ, R228.H0_H0 ;  /* 0x200000e4ff207230 */ /* 0x000fe20000004100 */
[----:B------:R-:W-:Y:S01]  /*7ce0*/  F2FP.F16.F32.PACK_AB R34, R34, R179 ;  /* 0x000000b32222723e */ /* 0x000fe200000000ff */
[----:B------:R-:W-:Y:S01]  /*7cf0*/  HADD2.F32 R50, -RZ, R50.H1_H1 ;  /* 0x30000032ff327230 */ /* 0x000fe20000004100 */
[----:B------:R-:W-:Y:S01]  /*7d00*/  F2FP.F16.F32.PACK_AB R44, R47, R44 ;  /* 0x0000002c2f2c723e */ /* 0x000fe200000000ff */
[----:B------:R-:W-:Y:S02]  /*7d10*/  HADD2.F32 R35, -RZ, R35.H1_H1 ;  /* 0x30000023ff237230 */ /* 0x000fe40000004100 */
[----:B------:R-:W-:Y:S01]  /*7d20*/  FMUL.FTZ R83, R39, R32 ;  /* 0x0000002027537220 */ /* 0x000fe20000410000 */
[----:B------:R-:W-:-:S02]  /*7d30*/  HADD2.F32 R48, -RZ, R33.H0_H0 ;  /* 0x20000021ff307230 */ /* 0x000fc40000004100 */
[----:B------:R-:W-:Y:S01]  /*7d40*/  FMUL.FTZ R33, R45, R32 ;  /* 0x000000202d217220 */ /* 0x000fe20000410000 */
[----:B------:R-:W-:Y:S02]  /*7d50*/  HADD2.F32 R36, -RZ, R228.H1_H1 ;  /* 0x300000e4ff247230 */ /* 0x000fe40000004100 */
[CC--:B------:R-:W-:Y:S01]  /*7d60*/  FMUL.FTZ R32, R50.reuse, R46.reuse ;  /* 0x0000002e32207220 */ /* 0x0c0fe20000410000 */
        /* <DEDUP_REMOVED lines=8> */
[----:B------:R-:W-:Y:S01]  /*7df0*/  MOV R37, R80 ;  /* 0x0000005000257202 */ /* 0x000fe20000000f00 */
[----:B------:R-:W-:Y:S01]  /*7e00*/  IMAD.MOV.U32 R36, RZ, RZ, R44 ;  /* 0x000000ffff247224 */ /* 0x000fe200078e002c */
[----:B------:R-:W-:Y:S01]  /*7e10*/  F2FP.F16.F32.PACK_AB R32, R32, R33 ;  /* 0x000000212020723e */ /* 0x000fe200000000ff */
[----:B------:R-:W-:Y:S01]  /*7e20*/  IMAD.MOV.U32 R39, RZ, RZ, R34 ;  /* 0x000000ffff277224 */ /* 0x000fe200078e0022 */
[----:B------:R-:W-:-:S02]  /*7e30*/  F2FP.F16.F32.PACK_AB R46, R46, R83 ;  /* 0x000000532e2e723e */ /* 0x000fc400000000ff */
[----:B------:R-:W-:Y:S01]  /*7e40*/  MOV R51, R198 ;  /* 0x000000c600337202 */ /* 0x000fe20000000f00 */
[----:B------:R-:W-:Y:S02]  /*7e50*/  IMAD.MOV.U32 R38, RZ, RZ, R32 ;  /* 0x000000ffff267224 */ /* 0x000fe400078e0020 */
[----:B------:R-:W-:-:S07]  /*7e60*/  IMAD.MOV.U32 R50, RZ, RZ, R46 ;  /* 0x000000ffff327224 */ /* 0x000fce00078e002e */
.L_x_1748:
[----:B------:R-:W-:Y:S05]  /*7e70*/  BSYNC B3 ;  /* 0x0000000000037941 */ /* 0x000fea0003800000 */
.L_x_1747:
[----:B------:R-:W-:Y:S02]  /*7e80*/  ULDC.64 UR4, c[0x0][0x208] ;  /* 0x0000820000047ab9 */ /* 0x000fe40000000a00 */
[----:B0-----:R3:W-:Y:S04]  /*7e90*/  STG.E.128 desc[UR4][R76.64], R36 ;  /* 0x000000244c007986 */ /* 0x0017e8000c101d04 */
[----:B--2---:R3:W-:Y:S02]  /*7ea0*/  @!P4 STG.E.128 desc[UR4][R78.64], R48 ;  /* 0x000000304e00c986 */ /* 0x0047e4000c101d04 */
.L_x_1746:
[----:B------:R-:W-:Y:S05]  /*7eb0*/  BSYNC B2 ;  /* 0x0000000000027941 */ /* 0x000fea0003800000 */
.L_x_1745:
[----:B------:R-:W-:-:S13]  /*7ec0*/  ISETP.NE.AND P4, PT, R9, RZ, PT ;  /* 0x000000ff0900720c */ /* 0x000fda0003f85270 */
[----:B------:R-:W-:Y:S05]  /*7ed0*/  @!P4 BRA `(.L_x_1740) ;  /* 0x0000000400d8c947 */ /* 0x000fea0003800000 */
[----:B------:R-:W2:Y:S01]  /*7ee0*/  LDL R32, [R1+0x4] ;  /* 0x0000040001207983 */ /* 0x000ea20000100800 */
[----:B------:R-:W-:Y:S01]  /*7ef0*/  IADD3 R35, P4, P5, R86, R130, R12 ;  /* 0x0000008256237210 */ /* 0x000fe20007d9e00c */
[----:B------:R-:W-:Y:S03]  /*7f00*/  BSSY B2, `(.L_x_1749) ;  /* 0x0000070000027945 */ /* 0x000fe60003800000 */
[----:B------:R-:W-:Y:S02]  /*7f10*/  IADD3.X R34, R84, R155, R109, P4, P5 ;  /* 0x0000009b54227210 */ /* 0x000fe400027ea46d */
[----:B--2---:R-:W-:-:S04]  /*7f20*/  LOP3.LUT P6, RZ, R32, 0x1, RZ, 0xc0, !PT ;  /* 0x0000000120ff7812 */ /* 0x004fc800078cc0ff */
[----:B------:R-:W-:-:S04]  /*7f30*/  SEL R32, R126, R146, !P6 ;  /* 0x000000927e207207 */ /* 0x000fc80007000000 */
[----:B------:R-:W-:-:S04]  /*7f40*/  SHF.R.S32.HI R33, RZ, 0x1f, R32 ;  /* 0x0000001fff217819 */ /* 0x000fc80000011420 */
[----:B------:R-:W-:-:S04]  /*7f50*/  LEA.HI R33, R33, R32, RZ, 0x4 ;  /* 0x0000002021217211 */ /* 0x000fc800078f20ff */
[----:B------:R-:W-:-:S05]  /*7f60*/  LEA.HI.SX32 R32, R33, R112, 0x1c ;  /* 0x0000007021207211 */ /* 0x000fca00078fe2ff */
[----:B------:R-:W-:-:S05]  /*7f70*/  IMAD.SHL.U32 R33, R32, 0x8, RZ ;  /* 0x0000000820217824 */ /* 0x000fca00078e00ff */
[----:B------:R-:W-:-:S13]  /*7f80*/  ISETP.GE.AND P4, PT, R33, R144, PT ;  /* 0x000000902100720c */ /* 0x000fda0003f86270 */
[--C-:B0--3--:R-:W-:Y:S02]  /*7f90*/  @!P4 SHF.R.S32.HI R36, RZ, 0x1f, R33.reuse ;  /* 0x0000001fff24c819 */ /* 0x109fe40000011421 */
[----:B------:R-:W-:-:S04]  /*7fa0*/  @!P4 IADD3 R130, P5, P6, R86, R130, R33 ;  /* 0x000000825682c210 */ /* 0x000fc80007ebe021 */
[----:B------:R-:W-:Y:S02]  /*7fb0*/  @!P4 IADD3.X R36, R84, R155, R36, P5, P6 ;  /* 0x0000009b5424c210 */ /* 0x000fe40002fec424 */
[----:B------:R-:W-:-:S04]  /*7fc0*/  LEA R44, P5, R35, R114, 0x1 ;  /* 0x00000072232c7211 */ /* 0x000fc800078a08ff */
[----:B------:R-:W-:Y:S02]  /*7fd0*/  LEA.HI.X R45, R35, R115, R34, 0x1, P5 ;  /* 0x00000073232d7211 */ /* 0x000fe400028f0c22 */
[----:B------:R-:W-:Y:S02]  /*7fe0*/  SHF.R.S32.HI R35, RZ, 0x1f, R32 ;  /* 0x0000001fff237819 */ /* 0x000fe40000011420 */
[----:B------:R-:W-:Y:S02]  /*7ff0*/  @!P4 LEA R46, P5, R130, R114, 0x1 ;  /* 0x00000072822ec211 */ /* 0x000fe400078a08ff */
[----:B------:R-:W-:Y:S02]  /*8000*/  LEA.HI R35, R35, R32, RZ, 0x3 ;  /* 0x0000002023237211 */ /* 0x000fe400078f18ff */
[----:B------:R-:W-:Y:S01]  /*8010*/  LOP3.LUT R32, R174, 0x38, R33, 0xf8, !PT ;  /* 0x00000038ae207812 */ /* 0x000fe200078ef821 */
[----:B------:R-:W-:Y:S01]  /*8020*/  IMAD R33, R17, 0x4800, R139 ;  /* 0x0000480011217824 */ /* 0x000fe200078e028b */
[----:B------:R-:W-:-:S02]  /*8030*/  SHF.R.S32.HI R35, RZ, 0x3, R35 ;  /* 0x00000003ff237819 */ /* 0x000fc40000011423 */
[----:B------:R-:W-:Y:S01]  /*8040*/  LOP3.LUT R32, R32, R175, RZ, 0x3c, !PT ;  /* 0x000000af20207212 */ /* 0x000fe200078e3cff */
[----:B------:R-:W-:Y:S01]  /*8050*/  IMAD R33, R33, 0x2, R16 ;  /* 0x0000000221217824 */ /* 0x000fe200078e0210 */
[----:B------:R-:W-:Y:S01]  /*8060*/  @!P4 LEA.HI.X R47, R130, R115, R36, 0x1, P5 ;  /* 0x00000073822fc211 */ /* 0x000fe200028f0c24 */
[----:B------:R-:W-:Y:S01]  /*8070*/  IMAD R35, R35, 0x1800, R176 ;  /* 0x0000180023237824 */ /* 0x000fe200078e02b0 */
[----:B------:R-:W-:-:S03]  /*8080*/  ISETP.GE.AND P5, PT, R166, R119, PT ;  /* 0x00000077a600720c */ /* 0x000fc60003fa6270 */
[----:B------:R-:W-:-:S04]  /*8090*/  IMAD.IADD R32, R35, 0x1, R32 ;  /* 0x0000000123207824 */ /* 0x000fc800078e0220 */
[----:B------:R-:W-:-:S04]  /*80a0*/  IMAD R35, R17, 0x4800, R32 ;  /* 0x0000480011237824 */ /* 0x000fc800078e0220 */
[----:B------:R-:W-:Y:S02]  /*80b0*/  IMAD R36, R35, 0x2, R16 ;  /* 0x0000000223247824 */ /* 0x000fe400078e0210 */
        /* <DEDUP_REMOVED lines=36> */
[----:B------:R-:W-:Y:S02]  /*8300*/  HADD2.F32 R33, -RZ, R218.H1_H1 ;  /* 0x300000daff217230 */ /* 0x000fe40000004100 */
[-C--:B------:R-:W-:Y:S01]  /*8310*/  FMUL.FTZ R37, R50, R42.reuse ;  /* 0x0000002a32257220 */ /* 0x080fe20000410000 */
[----:B------:R-:W-:Y:S02]  /*8320*/  HADD2.F32 R221, -RZ, R221.H0_H0 ;  /* 0x200000ddffdd7230 */ /* 0x000fe40000004100 */
[----:B------:R-:W-:Y:S01]  /*8330*/  FMUL.FTZ R42, R35, R42 ;  /* 0x0000002a232a7220 */ /* 0x000fe20000410000 */
[----:B------:R-:W-:-:S02]  /*8340*/  HADD2.F32 R29, -RZ, R29.H0_H0 ;  /* 0x2000001dff1d7230 */ /* 0x000fc40000004100 */
[----:B------:R-:W-:Y:S01]  /*8350*/  FFMA.FTZ R37, R35, R51, -R37 ;  /* 0x0000003323257223 */ /* 0x000fe20000010825 */
[-C--:B------:R-:W-:Y:S01]  /*8360*/  FFMA.FTZ R31, R39, R33.reuse, -R31 ;  /* 0x00000021271f7223 */ /* 0x080fe2000001081f */
[----:B------:R-:W-:Y:S01]  /*8370*/  FFMA.FTZ R76, R43, R33, R76 ;  /* 0x000000212b4c7223 */ /* 0x000fe2000001004c */
[----:B------:R-:W-:Y:S02]  /*8380*/  HADD2.F32 R35, -RZ, R36.H0_H0 ;  /* 0x20000024ff237230 */ /* 0x000fe40000004100 */
[----:B------:R-:W-:Y:S01]  /*8390*/  FFMA.FTZ R42, R50, R51, R42 ;  /* 0x00000033322a7223 */ /* 0x000fe2000001002a */
[----:B------:R-:W-:Y:S02]  /*83a0*/  HADD2.F32 R33, -RZ, R32.H0_H0 ;  /* 0x20000020ff217230 */ /* 0x000fe40000004100 */
[----:B------:R-:W-:Y:S02]  /*83b0*/  HADD2.F32 R36, -RZ, R36.H1_H1 ;  /* 0x30000024ff247230 */ /* 0x000fe40000004100 */
[----:B------:R-:W-:Y:S01]  /*83c0*/  HADD2.F32 R32, -RZ, R32.H1_H1 ;  /* 0x30000020ff207230 */ /* 0x000fe20000004100 */
[----:B------:R-:W-:Y:S01]  /*83d0*/  F2FP.F16.F32.PACK_AB R42, R42, R76 ;  /* 0x0000004c2a2a723e */ /* 0x000fe200000000ff */
[----:B------:R-:W-:-:S02]  /*83e0*/  HADD2.F32 R219, -RZ, R219.H0_H0 ;  /* 0x200000dbffdb7230 */ /* 0x000fc40000004100 */
[----:B------:R-:W-:Y:S01]  /*83f0*/  FMUL.FTZ R43, R36, R29 ;  /* 0x0000001d242b7220 */ /* 0x000fe20000410000 */
[----:B------:R-:W-:Y:S02]  /*8400*/  HADD2.F32 R39, -RZ, R28.H0_H0 ;  /* 0x2000001cff277230 */ /* 0x000fe40000004100 */
[----:B------:R-:W-:Y:S01]  /*8410*/  FMUL.FTZ R28, R35, R221 ;  /* 0x000000dd231c7220 */ /* 0x000fe20000410000 */
[----:B------:R-:W-:Y:S01]  /*8420*/  FMUL.FTZ R29, R32, R29 ;  /* 0x0000001d201d7220 */ /* 0x000fe20000410000 */
[C---:B------:R-:W-:Y:S01]  /*8430*/  FMUL.FTZ R221, R33.reuse, R221 ;  /* 0x000000dd21dd7220 */ /* 0x040fe20000410000 */
[----:B------:R-:W-:Y:S02]  /*8440*/  HADD2.F32 R220, -RZ, R220.H0_H0 ;  /* 0x200000dcffdc7230 */ /* 0x000fe40000004100 */
[----:B------:R-:W-:Y:S01]  /*8450*/  FFMA.FTZ R28, R33, R219, -R28 ;  /* 0x000000db211c7223 */ /* 0x000fe2000001081c */
[----:B------:R-:W-:Y:S01]  /*8460*/  FFMA.FTZ R36, R36, R39, R29 ;  /* 0x0000002724247223 */ /* 0x000fe2000001001d */
[----:B------:R-:W-:-:S02]  /*8470*/  HADD2.F32 R33, -RZ, R38.H0_H0 ;  /* 0x20000026ff217230 */ /* 0x000fc40000004100 */
[----:B------:R-:W-:Y:S01]  /*8480*/  FFMA.FTZ R221, R35, R219, R221 ;  /* 0x000000db23dd7223 */ /* 0x000fe200000100dd */
[----:B------:R-:W-:Y:S02]  /*8490*/  HADD2.F32 R41, -RZ, R41.H0_H0 ;  /* 0x20000029ff297230 */ /* 0x000fe40000004100 */
[----:B------:R-:W-:Y:S01]  /*84a0*/  FFMA.FTZ R43, R32, R39, -R43 ;  /* 0x00000027202b7223 */ /* 0x000fe2000001082b */
[----:B------:R-:W-:Y:S02]  /*84b0*/  HADD2.F32 R29, -RZ, R34.H0_H0 ;  /* 0x20000022ff1d7230 */ /* 0x000fe40000004100 */
[----:B------:R-:W-:Y:S01]  /*84c0*/  HADD2.F32 R38, -RZ, R38.H1_H1 ;  /* 0x30000026ff267230 */ /* 0x000fe20000004100 */
[----:B------:R-:W-:Y:S01]  /*84d0*/  F2FP.F16.F32.PACK_AB R36, R36, R221 ;  /* 0x000000dd2424723e */ /* 0x000fe200000000ff */
[----:B------:R-:W-:Y:S01]  /*84e0*/  HADD2.F32 R34, -RZ, R34.H1_H1 ;  /* 0x30000022ff227230 */ /* 0x000fe20000004100 */
[----:B------:R-:W-:Y:S01]  /*84f0*/  F2FP.F16.F32.PACK_AB R32, R43, R28 ;  /* 0x0000001c2b20723e */ /* 0x000fe200000000ff */
[----:B------:R-:W-:-:S02]  /*8500*/  HADD2.F32 R218, -RZ, R218.H0_H0 ;  /* 0x200000daffda7230 */ /* 0x000fc40000004100 */
[-C--:B------:R-:W-:Y:S01]  /*8510*/  FMUL.FTZ R39, R38, R41.reuse ;  /* 0x0000002926277220 */ /* 0x080fe20000410000 */
[----:B------:R-:W-:Y:S02]  /*8520*/  HADD2.F32 R35, -RZ, R30.H0_H0 ;  /* 0x2000001eff237230 */ /* 0x000fe40000004100 */
[-C--:B------:R-:W-:Y:S01]  /*8530*/  FMUL.FTZ R30, R33, R220.reuse ;  /* 0x000000dc211e7220 */ /* 0x080fe20000410000 */
[C---:B------:R-:W-:Y:S01]  /*8540*/  FMUL.FTZ R220, R29.reuse, R220 ;  /* 0x000000dc1ddc7220 */ /* 0x040fe20000410000 */
[C---:B------:R-:W-:Y:S02]  /*8550*/  FMUL.FTZ R41, R34.reuse, R41 ;  /* 0x0000002922297220 */ /* 0x040fe40000410000 */
[-C--:B------:R-:W-:Y:S01]  /*8560*/  FFMA.FTZ R30, R29, R218.reuse, -R30 ;  /* 0x000000da1d1e7223 */ /* 0x080fe2000001081e */
[-C--:B------:R-:W-:Y:S01]  /*8570*/  FFMA.FTZ R39, R34, R35.reuse, -R39 ;  /* 0x0000002322277223 */ /* 0x080fe20000010827 */
[----:B------:R-:W-:Y:S01]  /*8580*/  FFMA.FTZ R220, R33, R218, R220 ;  /* 0x000000da21dc7223 */ /* 0x000fe200000100dc */
[----:B------:R-:W-:Y:S01]  /*8590*/  FFMA.FTZ R41, R38, R35, R41 ;  /* 0x0000002326297223 */ /* 0x000fe20000010029 */
[----:B------:R-:W-:-:S02]  /*85a0*/  F2FP.F16.F32.PACK_AB R35, R37, R31 ;  /* 0x0000001f2523723e */ /* 0x000fc400000000ff */
[----:B------:R-:W-:Y:S02]  /*85b0*/  F2FP.F16.F32.PACK_AB R34, R39, R30 ;  /* 0x0000001e2722723e */ /* 0x000fe400000000ff */
[----:B------:R-:W-:Y:S02]  /*85c0*/  F2FP.F16.F32.PACK_AB R33, R49, R48 ;  /* 0x000000303121723e */ /* 0x000fe400000000ff */
[----:B------:R-:W-:Y:S02]  /*85d0*/  F2FP.F16.F32.PACK_AB R37, R40, R77 ;  /* 0x0000004d2825723e */ /* 0x000fe400000000ff */
[----:B------:R-:W-:Y:S02]  /*85e0*/  F2FP.F16.F32.PACK_AB R38, R41, R220 ;  /* 0x000000dc2926723e */ /* 0x000fe400000000ff */
[----:B------:R-:W-:-:S07]  /*85f0*/  MOV R39, R42 ;  /* 0x0000002a00277202 */ /* 0x000fce0000000f00 */
.L_x_1750:
[----:B------:R-:W-:Y:S05]  /*8600*/  BSYNC B2 ;  /* 0x0000000000027941 */ /* 0x000fea0003800000 */
.L_x_1749:
[----:B------:R-:W-:Y:S02]  /*8610*/  ULDC.64 UR4, c[0x0][0x208] ;  /* 0x0000820000047ab9 */ /* 0x000fe40000000a00 */
[----:B0-----:R4:W-:Y:S04]  /*8620*/  STG.E.128 desc[UR4][R44.64], R32 ;  /* 0x000000202c007986 */ /* 0x0019e8000c101d04 */
[----:B--2---:R4:W-:Y:S02]  /*8630*/  @!P4 STG.E.128 desc[UR4][R46.64], R36 ;  /* 0x000000242e00c986 */ /* 0x0049e4000c101d04 */
.L_x_1740:
[----:B------:R-:W-:Y:S05]  /*8640*/  BSYNC B1 ;  /* 0x0000000000017941 */ /* 0x000fea0003800000 */
.L_x_1739:
[-C--:B--2---:R-:W-:Y:S02]  /*8650*/  IMAD R28, R147, R122.reuse, RZ ;  /* 0x0000007a931c7224 */ /* 0x084fe400078e02ff */
[----:B------:R-:W-:-:S04]  /*8660*/  IMAD.WIDE.U32 R124, R188, R122, R124 ;  /* 0x0000007abc7c7225 */ /* 0x000fc800078e007c */
[----:B------:R-:W-:Y:S01]  /*8670*/  IMAD R123, R188, R123, R28 ;  /* 0x0000007bbc7b7224 */ /* 0x000fe200078e021c */
[----:B------:R-:W-:Y:S06]  /*8680*/  @P0 BRA `(.L_x_1709) ;  /* 0x0000001800c80947 */ /* 0x000fec0003800000 */
[----:B------:R-:W-:Y:S01]  /*8690*/  ISETP.NE.AND P0, PT, R11, RZ, PT ;  /* 0x000000ff0b00720c */ /* 0x000fe20003f05270 */
[----:B------:R-:W-:Y:S01]  /*86a0*/  BSSY B1, `(.L_x_1751) ;  /* 0x0000079000017945 */ /* 0x000fe20003800000 */
[----:B------:R-:W-:-:S11]  /*86b0*/  IMAD.IADD R40, R125, 0x1, R123 ;  /* 0x000000017d287824 */ /* 0x000fd600078e027b */
[----:B------:R-:W-:Y:S05]  /*86c0*/  @!P0 BRA `(.L_x_1752) ;  /* 0x0000000400d88947 */ /* 0x000fea0003800000 */
[----:B------:R-:W-:Y:S01]  /*86d0*/  SEL R28, R126, R146, !P3 ;  /* 0x000000927e1c7207 */ /* 0x000fe20005800000 */
[----:B------:R-:W-:Y:S01]  /*86e0*/  BSSY B2, `(.L_x_1753) ;  /* 0x0000071000027945 */ /* 0x000fe20003800000 */
[----:B----4-:R-:W-:Y:S02]  /*86f0*/  IADD3 R32, P0, P4, R86, R124, R14 ;  /* 0x0000007c56207210 */ /* 0x010fe40007c1e00e */
[----:B------:R-:W-:Y:S02]  /*8700*/  SHF.R.S32.HI R29, RZ, 0x1f, R28 ;  /* 0x0000001fff1d7819 */ /* 0x000fe4000001141c */
[----:B------:R-:W-:Y:S02]  /*8710*/  IADD3.X R34, R84, R40, R111, P0, P4 ;  /* 0x0000002854227210 */ /* 0x000fe400007e846f */
[----:B------:R-:W-:-:S04]  /*8720*/  LEA.HI R29, R29, R28, RZ, 0x4 ;  /* 0x0000001c1d1d7211 */ /* 0x000fc800078f20ff */
[----:B------:R-:W-:-:S04]  /*8730*/  LEA.HI.SX32 R29, R29, R116, 0x1c ;  /* 0x000000741d1d7211 */ /* 0x000fc800078fe2ff */
[----:B------:R-:W-:Y:S01]  /*8740*/  SHF.R.S32.HI R28, RZ, 0x1f, R29 ;  /* 0x0000001fff1c7819 */ /* 0x000fe2000001141d */
[----:B------:R-:W-:-:S03]  /*8750*/  IMAD.SHL.U32 R31, R29, 0x8, RZ ;  /* 0x000000081d1f7824 */ /* 0x000fc600078e00ff */
[----:B------:R-:W-:Y:S02]  /*8760*/  LEA.HI R28, R28, R29, RZ, 0x3 ;  /* 0x0000001d1c1c7211 */ /* 0x000fe400078f18ff */
[----:B------:R-:W-:Y:S02]  /*8770*/  ISETP.GE.AND P0, PT, R31, R144, PT ;  /* 0x000000901f00720c */ /* 0x000fe40003f06270 */
[----:B------:R-:W-:Y:S02]  /*8780*/  SHF.R.S32.HI R35, RZ, 0x3, R28 ;  /* 0x00000003ff237819 */ /* 0x000fe4000001141c */
[----:B------:R-:W-:-:S03]  /*8790*/  LOP3.LUT R29, R173, 0x38, R31, 0xf8, !PT ;  /* 0x00000038ad1d7812 */ /* 0x000fc600078ef81f */
[----:B------:R-:W-:Y:S01]  /*87a0*/  IMAD R28, R35, 0x1800, R178 ;  /* 0x00001800231c7824 */ /* 0x000fe200078e02b2 */
[----:B------:R-:W-:-:S05]  /*87b0*/  LOP3.LUT R29, R29, R208, RZ, 0x3c, !PT ;  /* 0x000000d01d1d7212 */ /* 0x000fca00078e3cff */
[----:B------:R-:W-:Y:S01]  /*87c0*/  @!P0 SHF.R.S32.HI R33, RZ, 0x1f, R31 ;  /* 0x0000001fff218819 */ /* 0x000fe2000001141f */
[----:B------:R-:W-:Y:S01]  /*87d0*/  IMAD.IADD R28, R28, 0x1, R29 ;  /* 0x000000011c1c7824 */ /* 0x000fe200078e021d */
[----:B------:R-:W-:Y:S01]  /*87e0*/  @!P0 IADD3 R30, P4, P5, R86, R124, R31 ;  /* 0x0000007c561e8210 */ /* 0x000fe20007d9e01f */
[C---:B------:R-:W-:Y:S02]  /*87f0*/  IMAD R29, R17.reuse, 0x4800, R140 ;  /* 0x00004800111d7824 */ /* 0x040fe400078e028c */
[----:B------:R-:W-:Y:S01]  /*8800*/  IMAD R31, R17, 0x4800, R28 ;  /* 0x00004800111f7824 */ /* 0x000fe200078e021c */
[----:B------:R-:W-:Y:S01]  /*8810*/  @!P0 IADD3.X R33, R84, R40, R33, P4, P5 ;  /* 0x0000002854218210 */ /* 0x000fe200027ea421 */
[----:B------:R-:W-:Y:S01]  /*8820*/  IMAD R29, R29, 0x2, R16 ;  /* 0x000000021d1d7824 */ /* 0x000fe200078e0210 */
[----:B0--3--:R-:W-:-:S04]  /*8830*/  LEA R36, P4, R32, R114, 0x1 ;  /* 0x0000007220247211 */ /* 0x009fc800078808ff */
[----:B------:R-:W-:Y:S02]  /*8840*/  LEA.HI.X R37, R32, R115, R34, 0x1, P4 ;  /* 0x0000007320257211 */ /* 0x000fe400020f0c22 */
[----:B------:R-:W-:Y:S02]  /*8850*/  LEA R32, R31, R16, 0x1 ;  /* 0x000000101f207211 */ /* 0x000fe400078e08ff */
[----:B------:R-:W-:-:S04]  /*8860*/  @!P0 LEA R38, P4, R30, R114, 0x1 ;  /* 0x000000721e268211 */ /* 0x000fc800078808ff */
[----:B------:R-:W-:Y:S02]  /*8870*/  @!P0 LEA.HI.X R39, R30, R115, R33, 0x1, P4 ;  /* 0x000000731e278211 */ /* 0x000fe400020f0c21 */
[----:B------:R-:W0:Y:S01]  /*8880*/  LDS.128 R28, [R29+0x18400] ;  /* 0x018400001d1c7984 */ /* 0x000e220000000c00 */
[----:B------:R-:W-:-:S03]  /*8890*/  ISETP.GE.AND P4, PT, R18, R119, PT ;  /* 0x000000771200720c */ /* 0x000fc60003f86270 */
[----:B------:R-:W2:Y:S10]  /*88a0*/  LDS.128 R32, [R32+0x18400] ;  /* 0x0184000020207984 */ /* 0x000eb40000000c00 */
[----:B------:R-:W-:Y:S05]  /*88b0*/  @P4 BRA `(.L_x_1754) ;  /* 0x00000004004c4947 */ /* 0x000fea0003800000 */
[----:B------:R-:W-:Y:S01]  /*88c0*/  SHF.R.U64 R42, R72, 0x10, R73 ;  /* 0x00000010482a7819 */ /* 0x000fe20000001249 */
[----:B--2---:R-:W-:Y:S01]  /*88d0*/  IMAD.MOV.U32 R45, RZ, RZ, R33 ;  /* 0x000000ffff2d7224 */ /* 0x004fe200078e0021 */
[----:B------:R-:W-:Y:S01]  /*88e0*/  SHF.R.U32.HI R72, RZ, 0x10, R73 ;  /* 0x00000010ff487819 */ /* 0x000fe20000011649 */
[----:B0-----:R-:W-:Y:S01]  /*88f0*/  IMAD.MOV.U32 R33, RZ, RZ, R31 ;  /* 0x000000ffff217224 */ /* 0x001fe200078e001f */
[--C-:B------:R-:W-:Y:S01]  /*8900*/  SHF.R.U64 R41, R60, 0x10, R61.reuse ;  /* 0x000000103c297819 */ /* 0x100fe2000000123d */
[----:B------:R-:W-:Y:S01]  /*8910*/  HADD2.F32 R50, -RZ, R217.H1_H1 ;  /* 0x300000d9ff327230 */ /* 0x000fe20000004100 */
[----:B------:R-:W-:Y:S01]  /*8920*/  SHF.R.U32.HI R60, RZ, 0x10, R61 ;  /* 0x00000010ff3c7819 */ /* 0x000fe2000001163d */
[--C-:B------:R-:W-:Y:S01]  /*8930*/  HADD2.F32 R47, -RZ, R45.reuse.H0_H0 ;  /* 0x2000002dff2f7230 */ /* 0x100fe20000004100 */
[--C-:B------:R-:W-:Y:S01]  /*8940*/  SHF.R.U64 R44, R74, 0x10, R75.reuse ;  /* 0x000000104a2c7819 */ /* 0x100fe2000000124b */
[----:B------:R-:W-:Y:S01]  /*8950*/  HADD2.F32 R45, -RZ, R45.H1_H1 ;  /* 0x3000002dff2d7230 */ /* 0x000fe20000004100 */
[----:B------:R-:W-:Y:S01]  /*8960*/  SHF.R.U32.HI R74, RZ, 0x10, R75 ;  /* 0x00000010ff4a7819 */ /* 0x000fe2000001164b */
[----:B------:R-:W-:-:S02]  /*8970*/  HADD2.F32 R31, -RZ, R29.H0_H0 ;  /* 0x2000001dff1f7230 */ /* 0x000fc40000004100 */
[-C--:B------:R-:W-:Y:S01]  /*8980*/  FMUL.FTZ R76, R47, R50.reuse ;  /* 0x000000322f4c7220 */ /* 0x080fe20000410000 */
[----:B------:R-:W-:Y:S01]  /*8990*/  HADD2.F32 R72, -RZ, R72.H0_H0 ;  /* 0x20000048ff487230 */ /* 0x000fe20000004100 */
[--C-:B------:R-:W-:Y:S01]  /*89a0*/  SHF.R.U64 R43, R62, 0x10, R63.reuse ;  /* 0x000000103e2b7819 */ /* 0x100fe2000000123f */
[----:B------:R-:W-:Y:S02]  /*89b0*/  HADD2.F32 R46, -RZ, R29.H1_H1 ;  /* 0x3000001dff2e7230 */ /* 0x000fe40000004100 */
[----:B------:R-:W-:Y:S01]  /*89c0*/  FMUL.FTZ R50, R31, R50 ;  /* 0x000000321f327220 */ /* 0x000fe20000410000 */
[----:B------:R-:W-:Y:S02]  /*89d0*/  HADD2.F32 R48, -RZ, R215.H1_H1 ;  /* 0x300000d7ff307230 */ /* 0x000fe40000004100 */
[-C--:B------:R-:W-:Y:S01]  /*89e0*/  FMUL.FTZ R49, R45, R72.reuse ;  /* 0x000000482d317220 */ /* 0x080fe20000410000 */
[----:B------:R-:W-:Y:S02]  /*89f0*/  HADD2.F32 R60, -RZ, R60.H0_H0 ;  /* 0x2000003cff3c7230 */ /* 0x000fe40000004100 */
[C---:B------:R-:W-:Y:S01]  /*8a00*/  FMUL.FTZ R72, R46.reuse, R72 ;  /* 0x000000482e487220 */ /* 0x040fe20000410000 */
[----:B------:R-:W-:Y:S01]  /*8a10*/  SHF.R.U32.HI R62, RZ, 0x10, R63 ;  /* 0x00000010ff3e7819 */ /* 0x000fe2000001163f */
[-C--:B------:R-:W-:Y:S01]  /*8a20*/  FFMA.FTZ R29, R31, R48.reuse, -R76 ;  /* 0x000000301f1d7223 */ /* 0x080fe2000001084c */
[----:B------:R-:W-:Y:S01]  /*8a30*/  FFMA.FTZ R31, R47, R48, R50 ;  /* 0x000000302f1f7223 */ /* 0x000fe20000010032 */
[-C--:B------:R-:W-:Y:S01]  /*8a40*/  FFMA.FTZ R46, R46, R60.reuse, -R49 ;  /* 0x0000003c2e2e7223 */ /* 0x080fe20000010831 */
[----:B------:R-:W-:Y:S01]  /*8a50*/  FFMA.FTZ R48, R45, R60, R72 ;  /* 0x0000003c2d307223 */ /* 0x000fe20000010048 */
[----:B------:R-:W-:-:S02]  /*8a60*/  HADD2.F32 R76, -RZ, R216.H1_H1 ;  /* 0x300000d8ff4c7230 */ /* 0x000fc40000004100 */
[--C-:B------:R-:W-:Y:S01]  /*8a70*/  HADD2.F32 R45, -RZ, R35.reuse.H0_H0 ;  /* 0x20000023ff2d7230 */ /* 0x100fe20000004100 */
[----:B------:R-:W-:Y:S01]  /*8a80*/  F2FP.F16.F32.PACK_AB R29, R46, R29 ;  /* 0x0000001d2e1d723e */ /* 0x000fe200000000ff */
[----:B------:R-:W-:Y:S02]  /*8a90*/  HADD2.F32 R60, -RZ, R35.H1_H1 ;  /* 0x30000023ff3c7230 */ /* 0x000fe40000004100 */
[----:B------:R-:W-:Y:S02]  /*8aa0*/  HADD2.F32 R49, -RZ, R74.H0_H0 ;  /* 0x2000004aff317230 */ /* 0x000fe40000004100 */
[--C-:B------:R-:W-:Y:S02]  /*8ab0*/  HADD2.F32 R35, -RZ, R33.reuse.H0_H0 ;  /* 0x20000021ff237230 */ /* 0x100fe40000004100 */
[----:B------:R-:W-:Y:S02]  /*8ac0*/  HADD2.F32 R50, -RZ, R33.H1_H1 ;  /* 0x30000021ff327230 */ /* 0x000fe40000004100 */
[----:B------:R-:W-:Y:S01]  /*8ad0*/  FMUL.FTZ R51, R60, R49 ;  /* 0x000000313c337220 */ /* 0x000fe20000410000 */
[----:B------:R-:W-:-:S02]  /*8ae0*/  HADD2.F32 R72, -RZ, R214.H1_H1 ;  /* 0x300000d6ff487230 */ /* 0x000fc40000004100 */
[----:B------:R-:W-:Y:S02]  /*8af0*/  HADD2.F32 R47, -RZ, R62.H0_H0 ;  /* 0x2000003eff2f7230 */ /* 0x000fe40000004100 */
[-C--:B------:R-:W-:Y:S01]  /*8b00*/  FMUL.FTZ R62, R45, R76.reuse ;  /* 0x0000004c2d3e7220 */ /* 0x080fe20000410000 */
[C---:B------:R-:W-:Y:S01]  /*8b10*/  FMUL.FTZ R76, R35.reuse, R76 ;  /* 0x0000004c234c7220 */ /* 0x040fe20000410000 */
[----:B------:R-:W-:Y:S01]  /*8b20*/  FMUL.FTZ R49, R50, R49 ;  /* 0x0000003132317220 */ /* 0x000fe20000410000 */
[----:B------:R-:W-:Y:S02]  /*8b30*/  HADD2.F32 R217, -RZ, R217.H0_H0 ;  /* 0x200000d9ffd97230 */ /* 0x000fe40000004100 */
[-C--:B------:R-:W-:Y:S01]  /*8b40*/  FFMA.FTZ R33, R35, R72.reuse, -R62 ;  /* 0x0000004823217223 */ /* 0x080fe2000001083e */
[----:B------:R-:W-:Y:S01]  /*8b50*/  FFMA.FTZ R35, R45, R72, R76 ;  /* 0x000000482d237223 */ /* 0x000fe2000001004c */
[----:B------:R-:W-:Y:S01]  /*8b60*/  FFMA.FTZ R60, R60, R47, R49 ;  /* 0x0000002f3c3c7223 */ /* 0x000fe20000010031 */
[----:B------:R-:W-:-:S02]  /*8b70*/  HADD2.F32 R72, -RZ, R42.H0_H0 ;  /* 0x2000002aff487230 */ /* 0x000fc40000004100 */
[----:B------:R-:W-:Y:S01]  /*8b80*/  FFMA.FTZ R50, R50, R47, -R51 ;  /* 0x0000002f32327223 */ /* 0x000fe20000010833 */
[----:B------:R-:W-:Y:S02]  /*8b90*/  HADD2.F32 R49, -RZ, R32.H1_H1 ;  /* 0x30000020ff317230 */ /* 0x000fe40000004100 */
[----:B------:R-:W-:Y:S01]  /*8ba0*/  HADD2.F32 R45, -RZ, R28.H1_H1 ;  /* 0x3000001cff2d7230 */ /* 0x000fe20000004100 */
[----:B------:R-:W-:Y:S01]  /*8bb0*/  F2FP.F16.F32.PACK_AB R35, R60, R35 ;  /* 0x000000233c23723e */ /* 0x000fe200000000ff */
[----:B------:R-:W-:Y:S02]  /*8bc0*/  HADD2.F32 R47, -RZ, R32.H0_H0 ;  /* 0x20000020ff2f7230 */ /* 0x000fe40000004100 */
[-C--:B------:R-:W-:Y:S01]  /*8bd0*/  FMUL.FTZ R74, R49, R72.reuse ;  /* 0x00000048314a7220 */ /* 0x080fe20000410000 */
[----:B------:R-:W-:Y:S02]  /*8be0*/  HADD2.F32 R42, -RZ, R28.H0_H0 ;  /* 0x2000001cff2a7230 */ /* 0x000fe40000004100 */
[----:B------:R-:W-:Y:S01]  /*8bf0*/  FMUL.FTZ R72, R45, R72 ;  /* 0x000000482d487220 */ /* 0x000fe20000410000 */
[----:B------:R-:W-:-:S02]  /*8c00*/  HADD2.F32 R62, -RZ, R41.H0_H0 ;  /* 0x20000029ff3e7230 */ /* 0x000fc40000004100 */
[-C--:B------:R-:W-:Y:S01]  /*8c10*/  FMUL.FTZ R41, R47, R217.reuse ;  /* 0x000000d92f297220 */ /* 0x080fe20000410000 */
[----:B------:R-:W-:Y:S02]  /*8c20*/  HADD2.F32 R215, -RZ, R215.H0_H0 ;  /* 0x200000d7ffd77230 */ /* 0x000fe40000004100 */
[C---:B------:R-:W-:Y:S01]  /*8c30*/  FMUL.FTZ R32, R42.reuse, R217 ;  /* 0x000000d92a207220 */ /* 0x040fe20000410000 */
[----:B------:R-:W-:Y:S02]  /*8c40*/  HADD2.F32 R43, -RZ, R43.H0_H0 ;  /* 0x2000002bff2b7230 */ /* 0x000fe40000004100 */
[----:B------:R-:W-:Y:S01]  /*8c50*/  FFMA.FTZ R51, R49, R62, R72 ;  /* 0x0000003e31337223 */ /* 0x000fe20000010048 */
[----:B------:R-:W-:Y:S02]  /*8c60*/  HADD2.F32 R49, -RZ, R44.H0_H0 ;  /* 0x2000002cff317230 */ /* 0x000fe40000004100 */
[-C--:B------:R-:W-:Y:S01]  /*8c70*/  FFMA.FTZ R28, R42, R215.reuse, -R41 ;  /* 0x000000d72a1c7223 */ /* 0x080fe20000010829 */
[----:B------:R-:W-:Y:S01]  /*8c80*/  FFMA.FTZ R32, R47, R215, R32 ;  /* 0x000000d72f207223 */ /* 0x000fe20000010020 */
[----:B------:R-:W-:-:S02]  /*8c90*/  HADD2.F32 R44, -RZ, R34.H0_H0 ;  /* 0x20000022ff2c7230 */ /* 0x000fc40000004100 */
[----:B------:R-:W-:Y:S01]  /*8ca0*/  FFMA.FTZ R41, R45, R62, -R74 ;  /* 0x0000003e2d297223 */ /* 0x000fe2000001084a */
[----:B------:R-:W-:Y:S01]  /*8cb0*/  HADD2.F32 R47, -RZ, R216.H0_H0 ;  /* 0x200000d8ff2f7230 */ /* 0x000fe20000004100 */
[----:B------:R-:W-:Y:S01]  /*8cc0*/  F2FP.F16.F32.PACK_AB R50, R50, R33 ;  /* 0x000000213232723e */ /* 0x000fe200000000ff */
[----:B------:R-:W-:Y:S01]  /*8cd0*/  HADD2.F32 R42, -RZ, R30.H0_H0 ;  /* 0x2000001eff2a7230 */ /* 0x000fe20000004100 */
[----:B------:R-:W-:Y:S01]  /*8ce0*/  F2FP.F16.F32.PACK_AB R33, R48, R31 ;  /* 0x0000001f3021723e */ /* 0x000fe200000000ff */
[----:B------:R-:W-:Y:S02]  /*8cf0*/  HADD2.F32 R34, -RZ, R34.H1_H1 ;  /* 0x30000022ff227230 */ /* 0x000fe40000004100 */
[-C--:B------:R-:W-:Y:S01]  /*8d00*/  FMUL.FTZ R61, R44, R47.reuse ;  /* 0x0000002f2c3d7220 */ /* 0x080fe20000410000 */
[----:B------:R-:W-:Y:S02]  /*8d10*/  HADD2.F32 R30, -RZ, R30.H1_H1 ;  /* 0x3000001eff1e7230 */ /* 0x000fe40000004100 */
[----:B------:R-:W-:Y:S01]  /*8d20*/  FMUL.FTZ R47, R42, R47 ;  /* 0x0000002f2a2f7220 */ /* 0x000fe20000410000 */
[----:B------:R-:W-:-:S02]  /*8d30*/  HADD2.F32 R45, -RZ, R214.H0_H0 ;  /* 0x200000d6ff2d7230 */ /* 0x000fc40000004100 */
[-C--:B------:R-:W-:Y:S01]  /*8d40*/  FMUL.FTZ R63, R34, R49.reuse ;  /* 0x00000031223f7220 */ /* 0x080fe20000410000 */
[----:B------:R-:W-:Y:S01]  /*8d50*/  F2FP.F16.F32.PACK_AB R28, R41, R28 ;  /* 0x0000001c291c723e */ /* 0x000fe200000000ff */
[----:B------:R-:W-:Y:S01]  /*8d60*/  FMUL.FTZ R49, R30, R49 ;  /* 0x000000311e317220 */ /* 0x000fe20000410000 */
[----:B------:R-:W-:Y:S01]  /*8d70*/  F2FP.F16.F32.PACK_AB R32, R51, R32 ;  /* 0x000000203320723e */ /* 0x000fe200000000ff */
[-C--:B------:R-:W-:Y:S01]  /*8d80*/  FFMA.FTZ R61, R42, R45.reuse, -R61 ;  /* 0x0000002d2a3d7223 */ /* 0x080fe2000001083d */
[----:B------:R-:W-:Y:S01]  /*8d90*/  FFMA.FTZ R47, R44, R45, R47 ;  /* 0x0000002d2c2f7223 */ /* 0x000fe2000001002f */
[-C--:B------:R-:W-:Y:S01]  /*8da0*/  FFMA.FTZ R30, R30, R43.reuse, -R63 ;  /* 0x0000002b1e1e7223 */ /* 0x080fe2000001083f */
[----:B------:R-:W-:Y:S01]  /*8db0*/  FFMA.FTZ R34, R34, R43, R49 ;  /* 0x0000002b22227223 */ /* 0x000fe20000010031 */
[----:B------:R-:W-:-:S03]  /*8dc0*/  IMAD.MOV.U32 R31, RZ, RZ, R50 ;  /* 0x000000ffff1f7224 */ /* 0x000fc600078e0032 */
[----:B------:R-:W-:Y:S02]  /*8dd0*/  F2FP.F16.F32.PACK_AB R30, R30, R61 ;  /* 0x0000003d1e1e723e */ /* 0x000fe400000000ff */
[----:B------:R-:W-:-:S07]  /*8de0*/  F2FP.F16.F32.PACK_AB R34, R34, R47 ;  /* 0x0000002f2222723e */ /* 0x000fce00000000ff */
.L_x_1754:
[----:B------:R-:W-:Y:S05]  /*8df0*/  BSYNC B2 ;  /* 0x0000000000027941 */ /* 0x000fea0003800000 */
.L_x_1753:
[----:B------:R-:W-:Y:S02]  /*8e00*/  ULDC.64 UR4, c[0x0][0x208] ;  /* 0x0000820000047ab9 */ /* 0x000fe40000000a00 */
[----:B0-----:R0:W-:Y:S04]  /*8e10*/  STG.E.128 desc[UR4][R36.64], R28 ;  /* 0x0000001c24007986 */ /* 0x0011e8000c101d04 */
[----:B--2---:R0:W-:Y:S02]  /*8e20*/  @!P0 STG.E.128 desc[UR4][R38.64], R32 ;  /* 0x0000002026008986 */ /* 0x0041e4000c101d04 */
.L_x_1752:
[----:B------:R-:W-:Y:S05]  /*8e30*/  BSYNC B1 ;  /* 0x0000000000017941 */ /* 0x000fea0003800000 */
.L_x_1751:
[----:B------:R-:W-:Y:S01]  /*8e40*/  ISETP.NE.AND P0, PT, R10, RZ, PT ;  /* 0x000000ff0a00720c */ /* 0x000fe20003f05270 */
[----:B------:R-:W-:-:S12]  /*8e50*/  BSSY B1, `(.L_x_1755) ;  /* 0x000007c000017945 */ /* 0x000fd80003800000 */
[----:B------:R-:W-:Y:S05]  /*8e60*/  @!P0 BRA `(.L_x_1756) ;  /* 0x0000000400e88947 */ /* 0x000fea0003800000 */
[----:B0-----:R-:W-:Y:S01]  /*8e70*/  SEL R28, R126, R146, !P2 ;  /* 0x000000927e1c7207 */ /* 0x001fe20005000000 */
        /* <DEDUP_REMOVED lines=10> */
[----:B------:R-:W-:-:S05]  /*8f20*/  SHF.R.S32.HI R31, RZ, 0x3, R31 ;  /* 0x00000003ff1f7819 */ /* 0x000fca000001141f */
[----:B------:R-:W-:-:S06]  /*8f30*/  IMAD R28, R31, 0x1800, R178 ;  /* 0x000018001f1c7824 */ /* 0x000fcc00078e02b2 */
[--C-:B------:R-:W-:Y:S02]  /*8f40*/  @!P0 SHF.R.S32.HI R33, RZ, 0x1f, R29.reuse ;  /* 0x0000001fff218819 */ /* 0x100fe4000001141d */
[--C-:B------:R-:W-:Y:S02]  /*8f50*/  @!P0 IADD3 R30, P4, P5, R86, R124, R29.reuse ;  /* 0x0000007c561e8210 */ /* 0x100fe40007d9e01d */
[----:B------:R-:W-:Y:S02]  /*8f60*/  LOP3.LUT R29, R173, 0x38, R29, 0xf8, !PT ;  /* 0x00000038ad1d7812 */ /* 0x000fe400078ef81d */
[----:B------:R-:W-:Y:S02]  /*8f70*/  @!P0 IADD3.X R33, R84, R40, R33, P4, P5 ;  /* 0x0000002854218210 */ /* 0x000fe400027ea421 */
[----:B------:R-:W-:Y:S02]  /*8f80*/  LOP3.LUT R29, R29, R208, RZ, 0x3c, !PT ;  /* 0x000000d01d1d7212 */ /* 0x000fe400078e3cff */
[----:B---3--:R-:W-:-:S02]  /*8f90*/  LEA R36, P4, R32, R114, 0x1 ;  /* 0x0000007220247211 */ /* 0x008fc400078808ff */
[----:B------:R-:W-:Y:S01]  /*8fa0*/  IADD3 R28, R28, R29, RZ ;  /* 0x0000001d1c1c7210 */ /* 0x000fe20007ffe0ff */
[C---:B------:R-:W-:Y:S01]  /*8fb0*/  IMAD R29, R17.reuse, 0x4800, R138 ;  /* 0x00004800111d7824 */ /* 0x040fe200078e028a */
[-C--:B------:R-:W-:Y:S02]  /*8fc0*/  LEA.HI.X R37, R32, R115.reuse, R34, 0x1, P4 ;  /* 0x0000007320257211 */ /* 0x080fe400020f0c22 */
[C---:B------:R-:W-:Y:S01]  /*8fd0*/  @!P0 LEA R38, P4, R30.reuse, R114, 0x1 ;  /* 0x000000721e268211 */ /* 0x040fe200078808ff */
[----:B------:R-:W-:Y:S02]  /*8fe0*/  IMAD R31, R17, 0x4800, R28 ;  /* 0x00004800111f7824 */ /* 0x000fe400078e021c */
[--C-:B------:R-:W-:Y:S01]  /*8ff0*/  IMAD R29, R29, 0x2, R16.reuse ;  /* 0x000000021d1d7824 */ /* 0x100fe200078e0210 */
[----:B------:R-:W-:Y:S01]  /*9000*/  @!P0 LEA.HI.X R39, R30, R115, R33, 0x1, P4 ;  /* 0x000000731e278211 */ /* 0x000fe200020f0c21 */
[----:B------:R-:W-:Y:S01]  /*9010*/  IMAD R32, R31, 0x2, R16 ;  /* 0x000000021f207824 */ /* 0x000fe200078e0210 */
[----:B------:R-:W-:-:S03]  /*9020*/  ISETP.GE.AND P4, PT, R165, R119, PT ;  /* 0x00000077a500720c */ /* 0x000fc60003f86270 */
[----:B------:R-:W0:Y:S04]  /*9030*/  LDS.128 R28, [R29+0x18400] ;  /* 0x018400001d1c7984 */ /* 0x000e280000000c00 */
[----:B------:R-:W2:Y:S06]  /*9040*/  LDS.128 R32, [R32+0x18400] ;  /* 0x0184000020207984 */ /* 0x000eac0000000c00 */
[----:B------:R-:W-:Y:S05]  /*9050*/  @P4 BRA `(.L_x_1758) ;  /* 0x00000004005c4947 */ /* 0x000fea0003800000 */
[----:B0-----:R-:W-:Y:S01]  /*9060*/  IMAD.MOV.U32 R45, RZ, RZ, R28 ;  /* 0x000000ffff2d7224 */ /* 0x001fe200078e001c */
[----:B------:R-:W-:Y:S01]  /*9070*/  SHF.R.U32.HI R50, RZ, 0x10, R69 ;  /* 0x00000010ff327819 */ /* 0x000fe20000011645 */
[----:B--2---:R-:W-:Y:S01]  /*9080*/  IMAD.MOV.U32 R28, RZ, RZ, R33 ;  /* 0x000000ffff1c7224 */ /* 0x004fe200078e0021 */
[----:B------:R-:W-:Y:S01]  /*9090*/  MOV R46, R32 ;  /* 0x00000020002e7202 */ /* 0x000fe20000000f00 */
[----:B------:R-:W-:Y:S01]  /*90a0*/  IMAD.MOV.U32 R47, RZ, RZ, R35 ;  /* 0x000000ffff2f7224 */ /* 0x000fe200078e0023 */
[--C-:B------:R-:W-:Y:S01]  /*90b0*/  SHF.R.U32.HI R48, RZ, 0x10, R57.reuse ;  /* 0x00000010ff307819 */ /* 0x100fe20000011639 */
[----:B------:R-:W-:Y:S01]  /*90c0*/  HADD2.F32 R51, -RZ, R213.H1_H1 ;  /* 0x300000d5ff337230 */ /* 0x000fe20000004100 */
[----:B------:R-:W-:Y:S01]  /*90d0*/  SHF.R.U64 R42, R56, 0x10, R57 ;  /* 0x00000010382a7819 */ /* 0x000fe20000001239 */
[--C-:B------:R-:W-:Y:S01]  /*90e0*/  HADD2.F32 R32, -RZ, R28.reuse.H0_H0 ;  /* 0x2000001cff207230 */ /* 0x100fe20000004100 */
[--C-:B------:R-:W-:Y:S01]  /*90f0*/  SHF.R.U64 R43, R70, 0x10, R71.reuse ;  /* 0x00000010462b7819 */ /* 0x100fe20000001247 */
[----:B------:R-:W-:Y:S01]  /*9100*/  HADD2.F32 R35, -RZ, R28.H1_H1 ;  /* 0x3000001cff237230 */ /* 0x000fe20000004100 */
[----:B------:R-:W-:Y:S01]  /*9110*/  SHF.R.U32.HI R70, RZ, 0x10, R71 ;  /* 0x00000010ff467819 */ /* 0x000fe20000011647 */
[----:B------:R-:W-:Y:S01]  /*9120*/  IMAD.MOV.U32 R33, RZ, RZ, R31 ;  /* 0x000000ffff217224 */ /* 0x000fe200078e001f */
        /* <DEDUP_REMOVED lines=11> */
[C---:B------:R-:W-:Y:S01]  /*91e0*/  FMUL.FTZ R50, R31.reuse, R50 ;  /* 0x000000321f327220 */ /* 0x040fe20000410000 */
        /* <DEDUP_REMOVED lines=9> */
[----:B------:R-:W-:Y:S01]  /*9280*/  FMUL.FTZ R60, R48, R51 ;  /* 0x00000033303c7220 */ /* 0x000fe20000410000 */
[--C-:B------:R-:W-:Y:S02]  /*9290*/  HADD2.F32 R35, -RZ, R33.reuse.H0_H0 ;  /* 0x20000021ff237230 */ /* 0x100fe40000004100 */
[----:B------:R-:W-:Y:S02]  /*92a0*/  HADD2.F32 R50, -RZ, R156.H1_H1 ;  /* 0x3000009cff327230 */ /* 0x000fe40000004100 */
[----:B------:R-:W-:Y:S01]  /*92b0*/  FMUL.FTZ R62, R49, R56 ;  /* 0x00000038313e7220 */ /* 0x000fe20000410000 */
[----:B------:R-:W-:-:S02]  /*92c0*/  HADD2.F32 R47, -RZ, R33.H1_H1 ;  /* 0x30000021ff2f7230 */ /* 0x000fc40000004100 */
[C---:B------:R-:W-:Y:S01]  /*92d0*/  FMUL.FTZ R51, R35.reuse, R51 ;  /* 0x0000003323337220 */ /* 0x040fe20000410000 */
[----:B------:R-:W-:Y:S02]  /*92e0*/  HADD2.F32 R58, -RZ, R58.H0_H0 ;  /* 0x2000003aff3a7230 */ /* 0x000fe40000004100 */
[----:B------:R-:W-:Y:S01]  /*92f0*/  FFMA.FTZ R33, R35, R50, -R60 ;  /* 0x0000003223217223 */ /* 0x000fe2000001083c */
[----:B------:R-:W-:Y:S02]  /*9300*/  HADD2.F32 R42, -RZ, R42.H0_H0 ;  /* 0x2000002aff2a7230 */ /* 0x000fe40000004100 */
[C---:B------:R-:W-:Y:S01]  /*9310*/  FMUL.FTZ R56, R47.reuse, R56 ;  /* 0x000000382f387220 */ /* 0x040fe20000410000 */
[----:B------:R-:W-:Y:S01]  /*9320*/  FFMA.FTZ R35, R48, R50, R51 ;  /* 0x0000003230237223 */ /* 0x000fe20000010033 */
[-C--:B------:R-:W-:Y:S01]  /*9330*/  FFMA.FTZ R62, R47, R58.reuse, -R62 ;  /* 0x0000003a2f3e7223 */ /* 0x080fe2000001083e */
[----:B------:R-:W-:Y:S02]  /*9340*/  HADD2.F32 R47, -RZ, R46.H0_H0 ;  /* 0x2000002eff2f7230 */ /* 0x000fe40000004100 */
[----:B------:R-:W-:Y:S01]  /*9350*/  FFMA.FTZ R58, R49, R58, R56 ;  /* 0x0000003a313a7223 */ /* 0x000fe20000010038 */
[----:B------:R-:W-:-:S02]  /*9360*/  HADD2.F32 R48, -RZ, R44.H0_H0 ;  /* 0x2000002cff307230 */ /* 0x000fc40000004100 */
[----:B------:R-:W-:Y:S01]  /*9370*/  HADD2.F32 R46, -RZ, R46.H1_H1 ;  /* 0x3000002eff2e7230 */ /* 0x000fe20000004100 */
[----:B------:R-:W-:Y:S01]  /*9380*/  F2FP.F16.F32.PACK_AB R62, R62, R33 ;  /* 0x000000213e3e723e */ /* 0x000fe200000000ff */
[--C-:B------:R-:W-:Y:S01]  /*9390*/  HADD2.F32 R44, -RZ, R45.reuse.H0_H0 ;  /* 0x2000002dff2c7230 */ /* 0x100fe20000004100 */
[----:B------:R-:W-:Y:S01]  /*93a0*/  F2FP.F16.F32.PACK_AB R33, R32, R29 ;  /* 0x0000001d2021723e */ /* 0x000fe200000000ff */
[----:B------:R-:W-:Y:S02]  /*93b0*/  HADD2.F32 R45, -RZ, R45.H1_H1 ;  /* 0x3000002dff2d7230 */ /* 0x000fe40000004100 */
[-C--:B------:R-:W-:Y:S01]  /*93c0*/  FMUL.FTZ R56, R46, R48.reuse ;  /* 0x000000302e387220 */ /* 0x080fe20000410000 */
[----:B------:R-:W-:Y:S01]  /*93d0*/  HADD2.F32 R213, -RZ, R213.H0_H0 ;  /* 0x200000d5ffd57230 */ /* 0x000fe20000004100 */
[----:B------:R-:W-:Y:S01]  /*93e0*/  F2FP.F16.F32.PACK_AB R35, R58, R35 ;  /* 0x000000233a23723e */ /* 0x000fe200000000ff */
[----:B------:R-:W-:Y:S02]  /*93f0*/  HADD2.F32 R157, -RZ, R157.H0_H0 ;  /* 0x2000009dff9d7230 */ /* 0x000fe40000004100 */
[C---:B------:R-:W-:Y:S01]  /*9400*/  FMUL.FTZ R51, R45.reuse, R48 ;  /* 0x000000302d337220 */ /* 0x040fe20000410000 */
[----:B------:R-:W-:Y:S01]  /*9410*/  FFMA.FTZ R56, R45, R42, -R56 ;  /* 0x0000002a2d387223 */ /* 0x000fe20000010838 */
[----:B------:R-:W-:-:S02]  /*9420*/  HADD2.F32 R45, -RZ, R43.H0_H0 ;  /* 0x2000002bff2d7230 */ /* 0x000fc40000004100 */
[-C--:B------:R-:W-:Y:S01]  /*9430*/  FMUL.FTZ R50, R44, R213.reuse ;  /* 0x000000d52c327220 */ /* 0x080fe20000410000 */
[----:B------:R-:W-:Y:S01]  /*9440*/  FFMA.FTZ R51, R46, R42, R51 ;  /* 0x0000002a2e337223 */ /* 0x000fe20000010033 */
[----:B------:R-:W-:Y:S02]  /*9450*/  HADD2.F32 R43, -RZ, R34.H0_H0 ;  /* 0x20000022ff2b7230 */ /* 0x000fe40000004100 */
[C---:B------:R-:W-:Y:S01]  /*9460*/  FMUL.FTZ R49, R47.reuse, R213 ;  /* 0x000000d52f317220 */ /* 0x040fe20000410000 */
[----:B------:R-:W-:Y:S02]  /*9470*/  HADD2.F32 R158, -RZ, R158.H0_H0 ;  /* 0x2000009eff9e7230 */ /* 0x000fe40000004100 */
[-C--:B------:R-:W-:Y:S01]  /*9480*/  FFMA.FTZ R50, R47, R157.reuse, R50 ;  /* 0x0000009d2f327223 */ /* 0x080fe20000010032 */
[----:B------:R-:W-:Y:S02]  /*9490*/  HADD2.F32 R42, -RZ, R30.H0_H0 ;  /* 0x2000001eff2a7230 */ /* 0x000fe40000004100 */
[----:B------:R-:W-:Y:S01]  /*94a0*/  FFMA.FTZ R49, R44, R157, -R49 ;  /* 0x0000009d2c317223 */ /* 0x000fe20000010831 */
        /* <DEDUP_REMOVED lines=8> */
[----:B------:R-:W-:-:S02]  /*9530*/  IMAD.MOV.U32 R29, RZ, RZ, R31 ;  /* 0x000000ffff1d7224 */ /* 0x000fc400078e001f */
        /* <DEDUP_REMOVED lines=8> */
[----:B------:R-:W-:-:S07]  /*95c0*/  F2FP.F16.F32.PACK_AB R34, R45, R158 ;  /* 0x0000009e2d22723e */ /* 0x000fce00000000ff */
.L_x_1758:
[----:B------:R-:W-:Y:S05]  /*95d0*/  BSYNC B2 ;  /* 0x0000000000027941 */ /* 0x000fea0003800000 */
.L_x_1757:
[----:B------:R-:W-:Y:S02]  /*95e0*/  ULDC.64 UR4, c[0x0][0x208] ;  /* 0x0000820000047ab9 */ /* 0x000fe40000000a00 */
[----:B0-----:R0:W-:Y:S04]  /*95f0*/  STG.E.128 desc[UR4][R36.64], R28 ;  /* 0x0000001c24007986 */ /* 0x0011e8000c101d04 */
[----:B--2---:R0:W-:Y:S02]  /*9600*/  @!P0 STG.E.128 desc[UR4][R38.64], R32 ;  /* 0x0000002026008986 */ /* 0x0041e4000c101d04 */
.L_x_1756:
[----:B------:R-:W-:Y:S05]  /*9610*/  BSYNC B1 ;  /* 0x0000000000017941 */ /* 0x000fea0003800000 */
.L_x_1755:
[----:B------:R-:W-:-:S13]  /*9620*/  ISETP.NE.AND P0, PT, R9, RZ, PT ;  /* 0x000000ff0900720c */ /* 0x000fda0003f05270 */
[----:B------:R-:W-:Y:S05]  /*9630*/  @!P0 BRA `(.L_x_1709) ;  /* 0x0000000800dc8947 */ /* 0x000fea0003800000 */
[----:B0-----:R-:W2:Y:S01]  /*9640*/  LDL R28, [R1+0x4] ;  /* 0x00000400011c7983 */ /* 0x001ea20000100800 */
[----:B------:R-:W-:Y:S01]  /*9650*/  BSSY B1, `(.L_x_1759) ;  /* 0x0000070000017945 */ /* 0x000fe20003800000 */
[----:B--2---:R-:W-:-:S04]  /*9660*/  LOP3.LUT P4, RZ, R28, 0x1, RZ, 0xc0, !PT ;  /* 0x000000011cff7812 */ /* 0x004fc8000788c0ff */
[----:B------:R-:W-:Y:S02]  /*9670*/  SEL R146, R126, R146, !P4 ;  /* 0x000000927e927207 */ /* 0x000fe40006000000 */
[----:B---34-:R-:W-:Y:S02]  /*9680*/  IADD3 R37, P0, P4, R86, R124, R12 ;  /* 0x0000007c56257210 */ /* 0x018fe40007c1e00c */
[----:B------:R-:W-:Y:S02]  /*9690*/  SHF.R.S32.HI R29, RZ, 0x1f, R146 ;  /* 0x0000001fff1d7819 */ /* 0x000fe40000011492 */
[----:B------:R-:W-:Y:S02]  /*96a0*/  IADD3.X R38, R84, R40, R109, P0, P4 ;  /* 0x0000002854267210 */ /* 0x000fe400007e846d */
[----:B------:R-:W-:Y:S02]  /*96b0*/  LEA.HI R29, R29, R146, RZ, 0x4 ;  /* 0x000000921d1d7211 */ /* 0x000fe400078f20ff */
[----:B------:R-:W-:-:S02]  /*96c0*/  ISETP.GE.AND P4, PT, R166, R119, PT ;  /* 0x00000077a600720c */ /* 0x000fc40003f86270 */
[----:B------:R-:W-:Y:S02]  /*96d0*/  LEA.HI.SX32 R29, R29, R112, 0x1c ;  /* 0x000000701d1d7211 */ /* 0x000fe400078fe2ff */
[----:B------:R-:W-:Y:S02]  /*96e0*/  LEA R36, P0, R37, R114, 0x1 ;  /* 0x0000007225247211 */ /* 0x000fe400078008ff */
[----:B------:R-:W-:Y:S02]  /*96f0*/  SHF.R.S32.HI R28, RZ, 0x1f, R29 ;  /* 0x0000001fff1c7819 */ /* 0x000fe4000001141d */
[----:B------:R-:W-:Y:S02]  /*9700*/  SHF.L.U32 R39, R29, 0x3, RZ ;  /* 0x000000031d277819 */ /* 0x000fe400000006ff */
[----:B------:R-:W-:Y:S02]  /*9710*/  LEA.HI R28, R28, R29, RZ, 0x3 ;  /* 0x0000001d1c1c7211 */ /* 0x000fe400078f18ff */
[----:B------:R-:W-:-:S02]  /*9720*/  LOP3.LUT R29, R173, 0x38, R39, 0xf8, !PT ;  /* 0x00000038ad1d7812 */ /* 0x000fc400078ef827 */
[----:B------:R-:W-:Y:S02]  /*9730*/  SHF.R.S32.HI R31, RZ, 0x3, R28 ;  /* 0x00000003ff1f7819 */ /* 0x000fe4000001141c */
[----:B------:R-:W-:Y:S02]  /*9740*/  LOP3.LUT R29, R29, R208, RZ, 0x3c, !PT ;  /* 0x000000d01d1d7212 */ /* 0x000fe400078e3cff */
[----:B------:R-:W-:Y:S01]  /*9750*/  LEA.HI.X R37, R37, R115, R38, 0x1, P0 ;  /* 0x0000007325257211 */ /* 0x000fe200000f0c26 */
[----:B------:R-:W-:-:S04]  /*9760*/  IMAD R28, R31, 0x1800, R178 ;  /* 0x000018001f1c7824 */ /* 0x000fc800078e02b2 */
[----:B------:R-:W-:Y:S02]  /*9770*/  IMAD.IADD R28, R28, 0x1, R29 ;  /* 0x000000011c1c7824 */ /* 0x000fe400078e021d */
[C---:B------:R-:W-:Y:S02]  /*9780*/  IMAD R29, R17.reuse, 0x4800, R137 ;  /* 0x00004800111d7824 */ /* 0x040fe400078e0289 */
[----:B------:R-:W-:Y:S02]  /*9790*/  IMAD R31, R17, 0x4800, R28 ;  /* 0x00004800111f7824 */ /* 0x000fe400078e021c */
[--C-:B------:R-:W-:Y:S02]  /*97a0*/  IMAD R29, R29, 0x2, R16.reuse ;  /* 0x000000021d1d7824 */ /* 0x100fe400078e0210 */
[----:B------:R-:W-:-:S04]  /*97b0*/  IMAD R32, R31, 0x2, R16 ;  /* 0x000000021f207824 */ /* 0x000fc800078e0210 */
[----:B------:R-:W0:Y:S04]  /*97c0*/  LDS.128 R28, [R29+0x18400] ;  /* 0x018400001d1c7984 */ /* 0x000e280000000c00 */
[----:B------:R-:W2:Y:S01]  /*97d0*/  LDS.128 R32, [R32+0x18400] ;  /* 0x0184000020207984 */ /* 0x000ea20000000c00 */
[----:B------:R-:W-:Y:S05]  /*97e0*/  @P4 BRA `(.L_x_1760) ;  /* 0x0000000400584947 */ /* 0x000fea0003800000 */
[----:B------:R-:W-:Y:S01]  /*97f0*/  SHF.R.U32.HI R50, RZ, 0x10, R65 ;  /* 0x00000010ff327819 */ /* 0x000fe20000011641 */
[----:B--2---:R-:W-:Y:S01]  /*9800*/  IMAD.MOV.U32 R45, RZ, RZ, R35 ;  /* 0x000000ffff2d7224 */ /* 0x004fe200078e0023 */
[----:B------:R-:W-:Y:S01]  /*9810*/  MOV R44, R32 ;  /* 0x00000020002c7202 */ /* 0x000fe20000000f00 */
[--C-:B------:R-:W-:Y:S01]  /*9820*/  HADD2.F32 R35, -RZ, R33.reuse.H0_H0 ;  /* 0x20000021ff237230 */ /* 0x100fe20000004100 */
[----:B------:R-:W-:Y:S01]  /*9830*/  SHF.R.U32.HI R48, RZ, 0x10, R53 ;  /* 0x00000010ff307819 */ /* 0x000fe20000011635 */
[----:B0-----:R-:W-:Y:S01]  /*9840*/  IMAD.MOV.U32 R32, RZ, RZ, R31 ;  /* 0x000000ffff207224 */ /* 0x001fe200078e001f */
[----:B------:R-:W-:Y:S01]  /*9850*/  SHF.R.U64 R38, R54, 0x10, R55 ;  /* 0x0000001036267819 */ /* 0x000fe20000001237 */
[----:B------:R-:W-:Y:S01]  /*9860*/  HADD2.F32 R33, -RZ, R33.H1_H1 ;  /* 0x30000021ff217230 */ /* 0x000fe20000004100 */
[--C-:B------:R-:W-:Y:S01]  /*9870*/  SHF.R.U64 R41, R66, 0x10, R67.reuse ;  /* 0x0000001042297819 */ /* 0x100fe20000001243 */
[----:B------:R-:W-:Y:S01]  /*9880*/  HADD2.F32 R50, -RZ, R50.H0_H0 ;  /* 0x20000032ff327230 */ /* 0x000fe20000004100 */
[----:B------:R-:W-:Y:S01]  /*9890*/  SHF.R.U32.HI R66, RZ, 0x10, R67 ;  /* 0x00000010ff427819 */ /* 0x000fe20000011643 */
[----:B------:R-:W-:Y:S01]  /*98a0*/  HADD2.F32 R31, -RZ, R29.H1_H1 ;  /* 0x3000001dff1f7230 */ /* 0x000fe20000004100 */
[----:B------:R-:W-:Y:S01]  /*98b0*/  SHF.R.U64 R42, R52, 0x10, R53 ;  /* 0x00000010342a7819 */ /* 0x000fe20000001235 */
[----:B------:R-:W-:-:S02]  /*98c0*/  IMAD.MOV.U32 R43, RZ, RZ, R28 ;  /* 0x000000ffff2b7224 */ /* 0x000fc400078e001c */
[-C--:B------:R-:W-:Y:S01]  /*98d0*/  FMUL.FTZ R54, R33, R50.reuse ;  /* 0x0000003221367220 */ /* 0x080fe20000410000 */
[----:B------:R-:W-:Y:S02]  /*98e0*/  HADD2.F32 R47, -RZ, R154.H1_H1 ;  /* 0x3000009aff2f7230 */ /* 0x000fe40000004100 */
[----:B------:R-:W-:Y:S01]  /*98f0*/  FMUL.FTZ R50, R31, R50 ;  /* 0x000000321f327220 */ /* 0x000fe20000410000 */
[----:B------:R-:W-:Y:S01]  /*9900*/  HADD2.F32 R28, -RZ, R29.H0_H0 ;  /* 0x2000001dff1c7230 */ /* 0x000fe20000004100 */
[----:B------:R-:W-:Y:S01]  /*9910*/  SHF.R.U32.HI R55, RZ, 0x10, R55 ;  /* 0x00000010ff377819 */ /* 0x000fe20000011637 */
[----:B------:R-:W-:Y:S02]  /*9920*/  HADD2.F32 R48, -RZ, R48.H0_H0 ;  /* 0x20000030ff307230 */ /* 0x000fe40000004100 */
[-C--:B------:R-:W-:Y:S01]  /*9930*/  FMUL.FTZ R29, R35, R47.reuse ;  /* 0x0000002f231d7220 */ /* 0x080fe20000410000 */
[----:B------:R-:W-:Y:S02]  /*9940*/  HADD2.F32 R46, -RZ, R152.H1_H1 ;  /* 0x30000098ff2e7230 */ /* 0x000fe40000004100 */
[----:B------:R-:W-:Y:S01]  /*9950*/  FMUL.FTZ R52, R28, R47 ;  /* 0x0000002f1c347220 */ /* 0x000fe20000410000 */
[----:B------:R-:W-:-:S02]  /*9960*/  HADD2.F32 R47, -RZ, R66.H0_H0 ;  /* 0x20000042ff2f7230 */ /* 0x000fc40000004100 */
[-C--:B------:R-:W-:Y:S01]  /*9970*/  FFMA.FTZ R49, R31, R48.reuse, -R54 ;  /* 0x000000301f317223 */ /* 0x080fe20000010836 */
[----:B------:R-:W-:Y:S01]  /*9980*/  FFMA.FTZ R50, R33, R48, R50 ;  /* 0x0000003021327223 */ /* 0x000fe20000010032 */
[----:B------:R-:W-:Y:S02]  /*9990*/  HADD2.F32 R48, -RZ, R153.H1_H1 ;  /* 0x30000099ff307230 */ /* 0x000fe40000004100 */
[-C--:B------:R-:W-:Y:S01]  /*99a0*/  FFMA.FTZ R28, R28, R46.reuse, -R29 ;  /* 0x0000002e1c1c7223 */ /* 0x080fe2000001081d */
[--C-:B------:R-:W-:Y:S02]  /*99b0*/  HADD2.F32 R33, -RZ, R45.reuse.H0_H0 ;  /* 0x2000002dff217230 */ /* 0x100fe40000004100 */
[----:B------:R-:W-:Y:S01]  /*99c0*/  FFMA.FTZ R29, R35, R46, R52 ;  /* 0x0000002e231d7223 */ /* 0x000fe20000010034 */
[----:B------:R-:W-:Y:S01]  /*99d0*/  HADD2.F32 R45, -RZ, R45.H1_H1 ;  /* 0x3000002dff2d7230 */ /* 0x000fe20000004100 */
[----:B------:R-:W-:Y:S01]  /*99e0*/  SHF.R.U64 R53, R64, 0x10, R65 ;  /* 0x0000001040357819 */ /* 0x000fe20000001241 */
[----:B------:R-:W-:-:S02]  /*99f0*/  HADD2.F32 R46, -RZ, R151.H1_H1 ;  /* 0x30000097ff2e7230 */ /* 0x000fc40000004100 */
[----:B------:R-:W-:Y:S01]  /*9a00*/  FMUL.FTZ R52, R33, R48 ;  /* 0x0000003021347220 */ /* 0x000fe20000410000 */
[--C-:B------:R-:W-:Y:S02]  /*9a10*/  HADD2.F32 R31, -RZ, R32.reuse.H0_H0 ;  /* 0x20000020ff1f7230 */ /* 0x100fe40000004100 */
[-C--:B------:R-:W-:Y:S01]  /*9a20*/  FMUL.FTZ R51, R45, R47.reuse ;  /* 0x0000002f2d337220 */ /* 0x080fe20000410000 */
[----:B------:R-:W-:Y:S01]  /*9a30*/  HADD2.F32 R32, -RZ, R32.H1_H1 ;  /* 0x30000020ff207230 */ /* 0x000fe20000004100 */
[----:B------:R-:W-:Y:S01]  /*9a40*/  F2FP.F16.F32.PACK_AB R49, R49, R28 ;  /* 0x0000001c3131723e */ /* 0x000fe200000000ff */
[----:B------:R-:W-:Y:S02]  /*9a50*/  HADD2.F32 R35, -RZ, R55.H0_H0 ;  /* 0x20000037ff237230 */ /* 0x000fe40000004100 */
[C---:B------:R-:W-:Y:S01]  /*9a60*/  FMUL.FTZ R48, R31.reuse, R48 ;  /* 0x000000301f307220 */ /* 0x040fe20000410000 */
[----:B------:R-:W-:Y:S01]  /*9a70*/  FFMA.FTZ R52, R31, R46, -R52 ;  /* 0x0000002e1f347223 */ /* 0x000fe20000010834 */
[----:B------:R-:W-:Y:S01]  /*9a80*/  FMUL.FTZ R54, R32, R47 ;  /* 0x0000002f20367220 */ /* 0x000fe20000410000 */
[----:B------:R-:W-:-:S02]  /*9a90*/  HADD2.F32 R154, -RZ, R154.H0_H0 ;  /* 0x2000009aff9a7230 */ /* 0x000fc40000004100 */
[-C--:B------:R-:W-:Y:S01]  /*9aa0*/  FFMA.FTZ R51, R32, R35.reuse, -R51 ;  /* 0x0000002320337223 */ /* 0x080fe20000010833 */
[----:B------:R-:W-:Y:S02]  /*9ab0*/  HADD2.F32 R31, -RZ, R43.H0_H0 ;  /* 0x2000002bff1f7230 */ /* 0x000fe40000004100 */
[----:B------:R-:W-:Y:S01]  /*9ac0*/  FFMA.FTZ R47, R33, R46, R48 ;  /* 0x0000002e212f7223 */ /* 0x000fe20000010030 */
[----:B------:R-:W-:Y:S02]  /*9ad0*/  HADD2.F32 R32, -RZ, R44.H0_H0 ;  /* 0x2000002cff207230 */ /* 0x000fe40000004100 */
[----:B------:R-:W-:Y:S01]  /*9ae0*/  FFMA.FTZ R54, R45, R35, R54 ;  /* 0x000000232d367223 */ /* 0x000fe20000010036 */
[----:B------:R-:W-:Y:S02]  /*9af0*/  HADD2.F32 R152, -RZ, R152.H0_H0 ;  /* 0x20000098ff987230 */ /* 0x000fe40000004100 */
[----:B------:R-:W-:Y:S01]  /*9b00*/  FMUL.FTZ R35, R31, R154 ;  /* 0x0000009a1f237220 */ /* 0x000fe20000410000 */
[----:B------:R-:W-:-:S02]  /*9b10*/  HADD2.F32 R33, -RZ, R53.H0_H0 ;  /* 0x20000035ff217230 */ /* 0x000fc40000004100 */
[C---:B------:R-:W-:Y:S01]  /*9b20*/  FMUL.FTZ R46, R32.reuse, R154 ;  /* 0x0000009a202e7220 */ /* 0x040fe20000410000 */
[----:B------:R-:W-:Y:S02]  /*9b30*/  HADD2.F32 R44, -RZ, R44.H1_H1 ;  /* 0x3000002cff2c7230 */ /* 0x000fe40000004100 */
[-C--:B------:R-:W-:Y:S01]  /*9b40*/  FFMA.FTZ R35, R32, R152.reuse, R35 ;  /* 0x0000009820237223 */ /* 0x080fe20000010023 */
[----:B------:R-:W-:Y:S02]  /*9b50*/  HADD2.F32 R43, -RZ, R43.H1_H1 ;  /* 0x3000002bff2b7230 */ /* 0x000fe40000004100 */
[----:B------:R-:W-:Y:S01]  /*9b60*/  FFMA.FTZ R46, R31, R152, -R46 ;  /* 0x000000981f2e7223 */ /* 0x000fe2000001082e */
        /* <DEDUP_REMOVED lines=8> */
[----:B------:R-:W-:Y:S01]  /*9bf0*/  HADD2.F32 R31, -RZ, R30.H0_H0 ;  /* 0x2000001eff1f7230 */ /* 0x000fe20000004100 */
[----:B------:R-:W-:Y:S01]  /*9c00*/  F2FP.F16.F32.PACK_AB R47, R54, R47 ;  /* 0x0000002f362f723e */ /* 0x000fe200000000ff */
[----:B------:R-:W-:Y:S01]  /*9c10*/  HADD2.F32 R34, -RZ, R34.H1_H1 ;  /* 0x30000022ff227230 */ /* 0x000fe20000004100 */
[----:B------:R-:W-:Y:S01]  /*9c20*/  F2FP.F16.F32.PACK_AB R28, R43, R46 ;  /* 0x0000002e2b1c723e */ /* 0x000fe200000000ff */
[----:B------:R-:W-:-:S02]  /*9c30*/  HADD2.F32 R30, -RZ, R30.H1_H1 ;  /* 0x3000001eff1e7230 */ /* 0x000fc40000004100 */
[----:B------:R-:W-:Y:S02]  /*9c40*/  HADD2.F32 R33, -RZ, R38.H0_H0 ;  /* 0x20000026ff217230 */ /* 0x000fe40000004100 */
[----:B------:R-:W-:Y:S01]  /*9c50*/  FMUL.FTZ R38, R32, R153 ;  /* 0x0000009920267220 */ /* 0x000fe20000410000 */
[----:B------:R-:W-:Y:S02]  /*9c60*/  HADD2.F32 R151, -RZ, R151.H0_H0 ;  /* 0x20000097ff977230 */ /* 0x000fe40000004100 */
[----:B------:R-:W-:Y:S01]  /*9c70*/  FMUL.FTZ R45, R34, R41 ;  /* 0x00000029222d7220 */ /* 0x000fe20000410000 */
[C---:B------:R-:W-:Y:S01]  /*9c80*/  FMUL.FTZ R153, R31.reuse, R153 ;  /* 0x000000991f997220 */ /* 0x040fe20000410000 */
[----:B------:R-:W-:Y:S01]  /*9c90*/  FMUL.FTZ R41, R30, R41 ;  /* 0x000000291e297220 */ /* 0x000fe20000410000 */
[-C--:B------:R-:W-:Y:S02]  /*9ca0*/  FFMA.FTZ R38, R31, R151.reuse, -R38 ;  /* 0x000000971f267223 */ /* 0x080fe40000010826 */
[----:B------:R-:W-:Y:S01]  /*9cb0*/  FFMA.FTZ R153, R32, R151, R153 ;  /* 0x0000009720997223 */ /* 0x000fe20000010099 */
[-C--:B------:R-:W-:Y:S01]  /*9cc0*/  FFMA.FTZ R45, R30, R33.reuse, -R45 ;  /* 0x000000211e2d7223 */ /* 0x080fe2000001082d */
[----:B------:R-:W-:Y:S01]  /*9cd0*/  FFMA.FTZ R34, R34, R33, R41 ;  /* 0x0000002122227223 */ /* 0x000fe20000010029 */
[----:B------:R-:W-:Y:S01]  /*9ce0*/  F2FP.F16.F32.PACK_AB R33, R50, R29 ;  /* 0x0000001d3221723e */ /* 0x000fe200000000ff */
[----:B------:R-:W-:Y:S01]  /*9cf0*/  IMAD.MOV.U32 R29, RZ, RZ, R49 ;  /* 0x000000ffff1d7224 */ /* 0x000fe200078e0031 */
[----:B------:R-:W-:Y:S01]  /*9d00*/  F2FP.F16.F32.PACK_AB R32, R42, R35 ;  /* 0x000000232a20723e */ /* 0x000fe200000000ff */
[----:B------:R-:W-:Y:S01]  /*9d10*/  IMAD.MOV.U32 R35, RZ, RZ, R47 ;  /* 0x000000ffff237224 */ /* 0x000fe200078e002f */
[----:B------:R-:W-:-:S02]  /*9d20*/  F2FP.F16.F32.PACK_AB R31, R51, R52 ;  /* 0x00000034331f723e */ /* 0x000fc400000000ff */
[----:B------:R-:W-:Y:S02]  /*9d30*/  F2FP.F16.F32.PACK_AB R30, R45, R38 ;  /* 0x000000262d1e723e */ /* 0x000fe400000000ff */
[----:B------:R-:W-:-:S07]  /*9d40*/  F2FP.F16.F32.PACK_AB R34, R34, R153 ;  /* 0x000000992222723e */ /* 0x000fce00000000ff */
.L_x_1760:
[----:B------:R-:W-:Y:S05]  /*9d50*/  BSYNC B1 ;  /* 0x0000000000017941 */ /* 0x000fea0003800000 */
.L_x_1759:
[----:B------:R-:W-:Y:S01]  /*9d60*/  ISETP.GE.AND P0, PT, R39, R144, PT ;  /* 0x000000902700720c */ /* 0x000fe20003f06270 */
[----:B------:R-:W-:Y:S02]  /*9d70*/  ULDC.64 UR4, c[0x0][0x208] ;  /* 0x0000820000047ab9 */ /* 0x000fe40000000a00 */
[----:B0-----:R0:W-:Y:S10]  /*9d80*/  STG.E.128 desc[UR4][R36.64], R28 ;  /* 0x0000001c24007986 */ /* 0x0011f4000c101d04 */
[----:B------:R-:W-:Y:S05]  /*9d90*/  @P0 BRA `(.L_x_1709) ;  /* 0x0000000400040947 */ /* 0x000fea0003800000 */
[--C-:B------:R-:W-:Y:S01]  /*9da0*/  IADD3 R124, P0, P4, R86, R124, R39.reuse ;  /* 0x0000007c567c7210 */ /* 0x100fe20007c1e027 */
[----:B------:R-:W-:Y:S01]  /*9db0*/  ULDC.64 UR4, c[0x0][0x208] ;  /* 0x0000820000047ab9 */ /* 0x000fe20000000a00 */
[----:B------:R-:W-:-:S04]  /*9dc0*/  SHF.R.S32.HI R39, RZ, 0x1f, R39 ;  /* 0x0000001fff277819 */ /* 0x000fc80000011427 */
[----:B------:R-:W-:Y:S02]  /*9dd0*/  IADD3.X R40, R84, R40, R39, P0, P4 ;  /* 0x0000002854287210 */ /* 0x000fe400007e8427 */
[----:B------:R-:W-:-:S04]  /*9de0*/  LEA R114, P0, R124, R114, 0x1 ;  /* 0x000000727c727211 */ /* 0x000fc800078008ff */
[----:B------:R-:W-:-:S05]  /*9df0*/  LEA.HI.X R115, R124, R115, R40, 0x1, P0 ;  /* 0x000000737c737211 */ /* 0x000fca00000f0c28 */
[----:B--2---:R2:W-:Y:S01]  /*9e00*/  STG.E.128 desc[UR4][R114.64], R32 ;  /* 0x0000002072007986 */ /* 0x0045e2000c101d04 */
[----:B------:R-:W-:Y:S05]  /*9e10*/  BRA `(.L_x_1709) ;  /* 0x0000000000e47947 */ /* 0x000fea0003800000 */
.L_x_1676:
[----:B------:R-:W-:-:S04]  /*9e20*/  ULOP3.LUT UR4, UR60, 0x1, URZ, 0xfc, !UPT ;  /* 0x000000013c047892 */ /* 0x000fc8000f8efc3f */
[----:B------:R-:W-:-:S06]  /*9e30*/  UISETP.NE.AND UP0, UPT, UR4, 0x3, UPT ;  /* 0x000000030400788c */ /* 0x000fcc000bf05270 */
[----:B------:R-:W-:-:S13]  /*9e40*/  PLOP3.LUT P1, PT, PT, PT, UP0, 0x80, 0x0 ;  /* 0x000000000000781c */ /* 0x000fda0003f2f008 */
[----:B------:R-:W-:Y:S05]  /*9e50*/  @!P1 BRA `(.L_x_1761) ;  /* 0x0000000000049947 */ /* 0x000fea0003800000 */
[----:B------:R-:W-:Y:S01]  /*9e60*/  BPT.TRAP 0x1 ;  /* 0x000000040000795c */ /* 0x000fe20000300000 */
.L_x_1761:
[----:B------:R-:W-:Y:S01]  /*9e70*/  LEA R3, R17, R16, 0x3 ;  /* 0x0000001011037211 */ /* 0x000fe200078e18ff */
[----:B------:R-:W-:Y:S01]  /*9e80*/  IMAD R4, R2, -0x60, R24 ;  /* 0xffffffa002047824 */ /* 0x000fe200078e0218 */
[----:B------:R-:W-:Y:S01]  /*9e90*/  SHF.L.U32 R0, R167, 0x1f, RZ ;  /* 0x0000001fa7007819 */ /* 0x000fe200000006ff */
[----:B------:R-:W-:Y:S03]  /*9ea0*/  BSSY B1, `(.L_x_1762) ;  /* 0x0000005000017945 */ /* 0x000fe60003800000 */
[----:B------:R-:W1:Y:S01]  /*9eb0*/  SYNCS.PHASECHK.TRANS64.TRYWAIT P4, [R3+URZ+0x2a890], R0 ;  /* 0x02a89000030075a7 */ /* 0x000e62000808017f */
[----:B------:R-:W-:-:S04]  /*9ec0*/  VIMNMX R4, R4, 0x60, PT ;  /* 0x0000006004047848 */ /* 0x000fc80003fe0100 */
[----:B------:R-:W-:Y:S01]  /*9ed0*/  ISETP.GE.AND P0, PT, R162, R4, PT ;  /* 0x00000004a200720c */ /* 0x000fe20003f06270 */
[----:B-1----:R-:W-:-:S12]  /*9ee0*/  @!P4 BRA `(.L_x_1763) ;  /* 0x000001fc00b8c947 */ /* 0x002fd80003800000 */
.L_x_2127:
[----:B------:R-:W-:Y:S05]  /*9ef0*/  BSYNC B1 ;  /* 0x0000000000017941 */ /* 0x000fea0003800000 */
.L_x_1762:
[----:B------:R-:W-:Y:S04]  /*9f00*/  BSSY B1, `(.L_x_1764) ;  /* 0x0000015000017945 */ /* 0x000fe80003800000 */
[----:B------:R-:W-:Y:S05]  /*9f10*/  @P0 BRA `(.L_x_1765) ;  /* 0x00000000004c0947 */ /* 0x000fea0003800000 */
[----:B------:R-:W-:Y:S01]  /*9f20*/  ISETP.NE.AND P4, PT, R11, RZ, PT ;  /* 0x000000ff0b00720c */ /* 0x000fe20003f85270 */
[----:B------:R-:W-:Y:S01]  /*9f30*/  ULDC.64 UR4, c[0x0][0x208] ;  /* 0x0000820000047ab9 */ /* 0x000fe20000000a00 */
        /* <DEDUP_REMOVED lines=17> */
.L_x_1765:
[----:B------:R-:W-:Y:S05]  /*a050*/  BSYNC B1 ;  /* 0x0000000000017941 */ /* 0x000fea0003800000 */
.L_x_1764:
[----:B------:R-:W-:-:S13]  /*a060*/  ISETP.GE.AND P0, PT, R188, R4, PT ;  /* 0x00000004bc00720c */ /* 0x000fda0003f06270 */
[----:B------:R-:W-:Y:S05]  /*a070*/  @P0 BRA `(.L_x_1709) ;  /* 0x00000000004c0947 */ /* 0x000fea0003800000 */
[----:B------:R-:W-:Y:S01]  /*a080*/  ISETP.NE.AND P4, PT, R11, RZ, PT ;  /* 0x000000ff0b00720c */ /* 0x000fe20003f85270 */
[----:B------:R-:W-:Y:S01]  /*a090*/  ULDC.64 UR4, c[0x0][0x208] ;  /* 0x0000820000047ab9 */ /* 0x000fe20000000a00 */
        /* <DEDUP_REMOVED lines=17> */
.L_x_1709:
[----:B------:R-:W-:Y:S05]  /*a1b0*/  BSYNC B0 ;  /* 0x0000000000007941 */ /* 0x000fea0003800000 */
.L_x_1675:
        /* <DEDUP_REMOVED lines=17> */
.L_x_1767:
[----:B------:R-:W-:Y:S05]  /*a2d0*/  BSYNC B0 ;  /* 0x0000000000007941 */ /* 0x000fea0003800000 */
.L_x_1766:
[----:B------:R-:W2:Y:S01]  /*a2e0*/  SYNCS.PHASECHK.TRANS64.TRYWAIT P4, [R3+URZ+0x2a8b0], R0 ;  /* 0x02a8b000030075a7 */ /* 0x000ea2000808017f */
[----:B0-----:R-:W-:Y:S01]  /*a2f0*/  IMAD R28, R17, 0x3000, R25 ;  /* 0x00003000111c7824 */ /* 0x001fe200078e0219 */
[----:B------:R-:W-:Y:S01]  /*a300*/  ULDC UR61, c[0x0][0x320] ;  /* 0x0000c800003d7ab9 */ /* 0x000fe20000000800 */
[----:B------:R-:W-:Y:S01]  /*a310*/  ULDC.64 UR56, c[0x0][0x328] ;  /* 0x0000ca0000387ab9 */ /* 0x000fe20000000a00 */
[----:B------:R-:W-:Y:S01]  /*a320*/  ULDC.64 UR58, c[0x0][0x318] ;  /* 0x0000c600003a7ab9 */ /* 0x000fe20000000a00 */
[----:B------:R-:W-:Y:S01]  /*a330*/  BSSY B0, `(.L_x_1768) ;  /* 0x0000004000007945 */ /* 0x000fe20003800000 */
[----:B------:R-:W-:Y:S01]  /*a340*/  ISETP.GE.AND P1, PT, R162, R4, PT ;  /* 0x00000004a200720c */ /* 0x000fe20003f26270 */
[----:B------:R-:W-:Y:S02]  /*a350*/  IMAD.IADD R30, R128, 0x1, R28 ;  /* 0x00000001801e7824 */ /* 0x000fe400078e021c */
[----:B--2---:R-:W-:Y:S10]  /*a360*/  @!P4 BRA `(.L_x_1769) ;  /* 0x000001f800acc947 */ /* 0x004ff40003800000 */
.L_x_2128:
[----:B------:R-:W-:Y:S05]  /*a370*/  BSYNC B0 ;  /* 0x0000000000007941 */ /* 0x000fea0003800000 */
.L_x_1768:
[----:B------:R-:W-:Y:S01]  /*a380*/  BSSY B0, `(.L_x_1770) ;  /* 0x000001a000007945 */ /* 0x000fe20003800000 */
[----:B01----:R-:W-:Y:S02]  /*a390*/  IMAD R0, R28, 0x2, R117 ;  /* 0x000000021c007824 */ /* 0x003fe400078e0275 */
[----:B------:R-:W-:-:S04]  /*a3a0*/  IMAD.WIDE R36, R2, 0x60, R120 ;  /* 0x0000006002247825 */ /* 0x000fc800078e0278 */
[----:B------:R-:W-:Y:S01]  /*a3b0*/  IMAD R40, R30, 0x2, R117 ;  /* 0x000000021e287824 */ /* 0x000fe200078e0275 */
[----:B------:R-:W-:Y:S06]  /*a3c0*/  @P1 BRA `(.L_x_1771) ;  /* 0x0000000000541947 */ /* 0x000fec0003800000 */
[----:B------:R-:W-:Y:S01]  /*a3d0*/  MOV R28, R88 ;  /* 0x00000058001c7202 */ /* 0x000fe20000000f00 */
[----:B------:R-:W-:Y:S01]  /*a3e0*/  IMAD R31, R37, UR56, RZ ;  /* 0x00000038251f7c24 */ /* 0x000fe2000f8e02ff */
[----:B------:R-:W-:Y:S01]  /*a3f0*/  ISETP.GE.AND P4, PT, R18, UR61, PT ;  /* 0x0000003d12007c0c */ /* 0x000fe2000bf86270 */
[----:B------:R-:W-:Y:S01]  /*a400*/  IMAD.MOV.U32 R29, RZ, RZ, R5 ;  /* 0x000000ffff1d7224 */ /* 0x000fe200078e0005 */
[----:B------:R-:W-:Y:S01]  /*a410*/  ULDC.64 UR4, c[0x0][0x208] ;  /* 0x0000820000047ab9 */ /* 0x000fe20000000a00 */
[C---:B------:R-:W-:Y:S02]  /*a420*/  IMAD R31, R36.reuse, UR57, R31 ;  /* 0x00000039241f7c24 */ /* 0x040fe4000f8e021f */
[----:B------:R-:W-:-:S04]  /*a430*/  IMAD.WIDE.U32 R28, R36, UR56, R28 ;  /* 0x00000038241c7c25 */ /* 0x000fc8000f8e001c */
[----:B------:R-:W-:Y:S01]  /*a440*/  IMAD.IADD R29, R29, 0x1, R31 ;  /* 0x000000011d1d7824 */ /* 0x000fe200078e021f */
        /* <DEDUP_REMOVED lines=13> */
.L_x_1771:
[----:B------:R-:W-:Y:S05]  /*a520*/  BSYNC B0 ;  /* 0x0000000000007941 */ /* 0x000fea0003800000 */
.L_x_1770:
[----:B------:R-:W-:Y:S01]  /*a530*/  ISETP.GE.AND P1, PT, R188, R4, PT ;  /* 0x00000004bc00720c */ /* 0x000fe20003f26270 */
[----:B------:R-:W-:-:S12]  /*a540*/  BSSY B0, `(.L_x_1772) ;  /* 0x0000018000007945 */ /* 0x000fd80003800000 */
[----:B------:R-:W-:Y:S05]  /*a550*/  @P1 BRA `(.L_x_1773) ;  /* 0x0000000000581947 */ /* 0x000fea0003800000 */
[----:B0-----:R-:W-:Y:S01]  /*a560*/  IADD3 R31, P1, R36, 0x40, RZ ;  /* 0x00000040241f7810 */ /* 0x001fe20007f3e0ff */
[----:B------:R-:W-:Y:S01]  /*a570*/  IMAD.MOV.U32 R4, RZ, RZ, R88 ;  /* 0x000000ffff047224 */ /* 0x000fe200078e0058 */
[----:B------:R-:W-:Y:S01]  /*a580*/  ISETP.GE.AND P4, PT, R18, UR61, PT ;  /* 0x0000003d12007c0c */ /* 0x000fe2000bf86270 */
[----:B------:R-:W-:Y:S02]  /*a590*/  ULDC.64 UR4, c[0x0][0x208] ;  /* 0x0000820000047ab9 */ /* 0x000fe40000000a00 */
        /* <DEDUP_REMOVED lines=18> */
.L_x_1773:
[----:B------:R-:W-:Y:S05]  /*a6c0*/  BSYNC B0 ;  /* 0x0000000000007941 */ /* 0x000fea0003800000 */
.L_x_1772:
[----:B------:R-:W3:Y:S01]  /*a6d0*/  LDL R0, [R1+0x4] ;  /* 0x0000040001007983 */ /* 0x000ee20000100800 */
[----:B------:R-:W-:Y:S02]  /*a6e0*/  VIADD R17, R17, 0x1 ;  /* 0x0000000111117836 */ /* 0x000fe40000000000 */
[----:B------:R-:W-:Y:S01]  /*a6f0*/  @!P0 VIADD R3, R3, 0x2a8c0 ;  /* 0x0002a8c003038836 */ /* 0x000fe20000000000 */
[----:B------:R-:W-:Y:S01]  /*a700*/  @!PT LDS RZ, [RZ] ;  /* 0x00000000fffff984 */ /* 0x000fe20000000800 */
[----:B------:R-:W-:Y:S01]  /*a710*/  @!PT LDS RZ, [RZ] ;  /* 0x00000000fffff984 */ /* 0x000fe20000000800 */
[----:B------:R-:W-:Y:S01]  /*a720*/  @!PT LDS RZ, [RZ] ;  /* 0x00000000fffff984 */ /* 0x000fe20000000800 */
[----:B------:R-:W-:Y:S01]  /*a730*/  @!PT LDS RZ, [RZ] ;  /* 0x00000000fffff984 */ /* 0x000fe20000000800 */
[----:B------:R1:W-:Y:S06]  /*a740*/  MEMBAR.ALL.CTA ;  /* 0x0000000000007992 */ /* 0x0003ec0000008000 */
[----:B-1----:R-:W1:Y:S02]  /*a750*/  FENCE.VIEW.ASYNC.S ;  /* 0x00000000000073c6 */ /* 0x002e640000000000 */
[----:B-1----:R1:W-:Y:S01]  /*a760*/  BAR.SYNC.DEFER_BLOCKING R150, 0x80 ;  /* 0x000200960000751d */ /* 0x0023e20000010000 */
[----:B------:R-:W-:-:S02]  /*a770*/  ISETP.NE.AND P1, PT, R17, 0x2, PT ;  /* 0x000000021100780c */ /* 0x000fc40003f25270 */
[----:B------:R-:W-:Y:S02]  /*a780*/  @!P0 PRMT R3, RZ, 0x654, R3 ;  /* 0x00000654ff038816 */ /* 0x000fe40000000003 */
[----:B------:R-:W-:Y:S02]  /*a790*/  SEL R17, R17, RZ, P1 ;  /* 0x000000ff11117207 */ /* 0x000fe40000800000 */
[----:B------:R1:W-:Y:S01]  /*a7a0*/  @!P0 SYNCS.ARRIVE.TRANS64.RED.A1T0 RZ, [R3+URZ], RZ ;  /* 0x000000ff03ff89a7 */ /* 0x0003e2000810043f */
[----:B------:R-:W-:Y:S02]  /*a7b0*/  PLOP3.LUT P0, PT, PT, PT, PT, 0x8, 0x0 ;  /* 0x000000000000781c */ /* 0x000fe40003f0e170 */
[----:B---3--:R-:W-:Y:S02]  /*a7c0*/  LOP3.LUT P4, RZ, R0, 0x2, RZ, 0xc0, !PT ;  /* 0x0000000200ff7812 */ /* 0x008fe4000788c0ff */
[----:B------:R-:W-:-:S04]  /*a7d0*/  SEL R0, RZ, 0x1, P1 ;  /* 0x00000001ff007807 */ /* 0x000fc80000800000 */
[----:B------:R-:W-:-:S07]  /*a7e0*/  LOP3.LUT R167, R167, R0, RZ, 0x3c, !PT ;  /* 0x00000000a7a77212 */ /* 0x000fce00078e3cff */
[----:B-1----:R-:W-:Y:S05]  /*a7f0*/  @P4 BRA `(.L_x_1774) ;  /* 0xffffff8000c84947 */ /* 0x002fea000383ffff */
.L_x_1670:
[----:B------:R-:W1:Y:S01]  /*a800*/  LDC R0, c[0x0][0x448] ;  /* 0x00011200ff007b82 */ /* 0x000e620000000800 */
[----:B------:R-:W-:Y:S01]  /*a810*/  IADD3 R5, R164, 0x1, -R163 ;  /* 0x00000001a4057810 */ /* 0x000fe20007ffe8a3 */
[----:B------:R-:W-:Y:S06]  /*a820*/  BSSY B0, `(.L_x_1775) ;  /* 0x000000d000007945 */ /* 0x000fec0003800000 */
[----:B------:R-:W3:Y:S01]  /*a830*/  LDC.64 R6, c[0x0][0x9e0] ;  /* 0x00027800ff067b82 */ /* 0x000ee20000000a00 */
[----:B-1----:R-:W-:Y:S01]  /*a840*/  ISETP.NE.AND P1, PT, R0, 0x1, PT ;  /* 0x000000010000780c */ /* 0x002fe20003f25270 */
[----:B------:R-:W-:Y:S01]  /*a850*/  VIADD R0, R177, 0x7f ;  /* 0x0000007fb1007836 */ /* 0x000fe20000000000 */
[----:B---3--:R-:W-:-:S11]  /*a860*/  ISETP.GE.AND P2, PT, R7, 0x1, PT ;  /* 0x000000010700780c */ /* 0x008fd60003f46270 */
[----:B------:R-:W1:Y:S08]  /*a870*/  @P1 LDC R3, c[0x0][0x44c] ;  /* 0x00011300ff031b82 */ /* 0x000e700000000800 */
[----:B------:R-:W3:Y:S01]  /*a880*/  @P1 LDC R2, c[0x0][0x450] ;  /* 0x00011400ff021b82 */ /* 0x000ee20000000800 */
[----:B-1----:R-:W-:-:S05]  /*a890*/  @P1 IMAD.HI.U32 R3, R0, R3, RZ ;  /* 0x0000000300031227 */ /* 0x002fca00078e00ff */
[----:B---3--:R-:W-:-:S05]  /*a8a0*/  @P1 SHF.R.U32.HI R0, RZ, R2, R3 ;  /* 0x00000002ff001219 */ /* 0x008fca0000011603 */
[----:B------:R-:W-:Y:S01]  /*a8b0*/  IMAD.IADD R3, R5, 0x1, R0 ;  /* 0x0000000105037824 */ /* 0x000fe200078e0200 */
[----:B------:R-:W-:Y:S06]  /*a8c0*/  @P0 BRA `(.L_x_1776) ;  /* 0x0000000000080947 */ /* 0x000fec0003800000 */
[----:B------:R-:W1:Y:S02]  /*a8d0*/  FENCE.VIEW.ASYNC.G ;  /* 0x00000000000073c6 */ /* 0x000e640000000100 */
[----:B-1----:R-:W-:Y:S06]  /*a8e0*/  BAR.ARV 0xc, 0x180 ;  /* 0x0306000000007b1d */ /* 0x002fec0000002000 */
.L_x_1776:
[----:B------:R-:W-:Y:S05]  /*a8f0*/  BSYNC B0 ;  /* 0x0000000000007941 */ /* 0x000fea0003800000 */
.L_x_1775:
[----:B------:R-:W-:Y:S01]  /*a900*/  IADD3 R0, R3, R6, RZ ;  /* 0x0000000603007210 */ /* 0x000fe20007ffe0ff */
[----:B------:R-:W-:Y:S06]  /*a910*/  @!P2 BRA `(.L_x_1777) ;  /* 0x000000000048a947 */ /* 0x000fec0003800000 */
[C---:B------:R-:W-:Y:S01]  /*a920*/  ISETP.GT.AND P0, PT, R3.reuse, RZ, PT ;  /* 0x000000ff0300720c */ /* 0x040fe20003f04270 */
[----:B------:R-:W-:Y:S01]  /*a930*/  BSSY B0, `(.L_x_1778) ;  /* 0x000000e000007945 */ /* 0x000fe20003800000 */
[----:B------:R-:W-:-:S11]  /*a940*/  VIADD R2, R3, 0xffffffff ;  /* 0xffffffff03027836 */ /* 0x000fd60000000000 */
[----:B------:R-:W-:Y:S05]  /*a950*/  @P0 BRA `(.L_x_1779) ;  /* 0x00000000001c0947 */ /* 0x000fea0003800000 */
[----:B------:R-:W-:Y:S01]  /*a960*/  ISETP.NE.AND P0, PT, R7, 0x1, PT ;  /* 0x000000010700780c */ /* 0x000fe20003f05270 */
[----:B------:R-:W-:-:S12]  /*a970*/  IMAD.MOV R3, RZ, RZ, -R3 ;  /* 0x000000ffff037224 */ /* 0x000fd800078e0a03 */
[----:B------:R-:W1:Y:S02]  /*a980*/  @P0 LDC.64 R4, c[0x0][0x9e8] ;  /* 0x00027a00ff040b82 */ /* 0x000e640000000a00 */
[----:B-1----:R-:W-:-:S05]  /*a990*/  @P0 IMAD.HI.U32 R2, R3, R4, RZ ;  /* 0x0000000403020227 */ /* 0x002fca00078e00ff */
[----:B------:R-:W-:-:S04]  /*a9a0*/  @P0 SHF.R.U32.HI R3, RZ, R5, R2 ;  /* 0x00000005ff030219 */ /* 0x000fc80000011602 */
[----:B------:R-:W-:Y:S01]  /*a9b0*/  LOP3.LUT R2, RZ, R3, RZ, 0x33, !PT ;  /* 0x00000003ff027212 */ /* 0x000fe200078e33ff */
[----:B------:R-:W-:Y:S06]  /*a9c0*/  BRA `(.L_x_1780) ;  /* 0x0000000000107947 */ /* 0x000fec0003800000 */
.L_x_1779:
[----:B------:R-:W-:-:S13]  /*a9d0*/  ISETP.NE.AND P0, PT, R7, 0x1, PT ;  /* 0x000000010700780c */ /* 0x000fda0003f05270 */
[----:B------:R-:W1:Y:S02]  /*a9e0*/  @P0 LDC.64 R4, c[0x0][0x9e8] ;  /* 0x00027a00ff040b82 */ /* 0x000e640000000a00 */
[----:B-1----:R-:W-:-:S05]  /*a9f0*/  @P0 IMAD.HI.U32 R4, R2, R4, RZ ;  /* 0x0000000402040227 */ /* 0x002fca00078e00ff */
[----:B------:R-:W-:-:S07]  /*aa00*/  @P0 SHF.R.U32.HI R2, RZ, R5, R4 ;  /* 0x00000005ff020219 */ /* 0x000fce0000011604 */
.L_x_1780:
[----:B------:R-:W-:Y:S05]  /*aa10*/  BSYNC B0 ;  /* 0x0000000000007941 */ /* 0x000fea0003800000 */
.L_x_1778:
[----:B------:R-:W-:-:S05]  /*aa20*/  IMAD R3, R2, R7, R7 ;  /* 0x0000000702037224 */ /* 0x000fca00078e0207 */
[----:B------:R-:W-:-:S07]  /*aa30*/  VIMNMX R0, R0, R3, PT ;  /* 0x0000000300007248 */ /* 0x000fce0003fe0100 */
.L_x_1777:
[----:B------:R-:W1:Y:S01]  /*aa40*/  @P1 LDC R2, c[0x0][0x44c] ;  /* 0x00011300ff021b82 */ /* 0x000e620000000800 */
[----:B------:R-:W-:Y:S01]  /*aa50*/  VIADD R0, R0, 0x5f ;  /* 0x0000005f00007836 */ /* 0x000fe20000000000 */
[----:B------:R-:W-:Y:S01]  /*aa60*/  ULDC UR4, c[0x0][0x9dc] ;  /* 0x0002770000047ab9 */ /* 0x000fe20000000800 */
[----:B------:R-:W-:Y:S02]  /*aa70*/  IMAD.MOV.U32 R5, RZ, RZ, R177 ;  /* 0x000000ffff057224 */ /* 0x000fe400078e00b1 */
[----:B------:R-:W-:-:S03]  /*aa80*/  IMAD.HI R0, R0, 0x2aaaaaab, RZ ;  /* 0x2aaaaaab00007827 */ /* 0x000fc600078e02ff */
[----:B------:R-:W3:Y:S02]  /*aa90*/  @P1 LDC R9, c[0x0][0x450] ;  /* 0x00011400ff091b82 */ /* 0x000ee40000000800 */
[----:B------:R-:W-:Y:S01]  /*aaa0*/  SHF.R.U32.HI R3, RZ, 0x1f, R0 ;  /* 0x0000001fff037819 */ /* 0x000fe20000011600 */
[----:B-1----:R-:W-:-:S05]  /*aab0*/  @P1 IMAD.HI.U32 R2, R177, R2, RZ ;  /* 0x00000002b1021227 */ /* 0x002fca00078e00ff */
[----:B---3--:R-:W-:Y:S02]  /*aac0*/  @P1 SHF.R.U32.HI R5, RZ, R9, R2 ;  /* 0x00000009ff051219 */ /* 0x008fe40000011602 */
[----:B------:R-:W-:Y:S02]  /*aad0*/  LEA.HI.SX32 R2, R0, R3, 0x1c ;  /* 0x0000000300027211 */ /* 0x000fe400078fe2ff */
[----:B------:R-:W-:Y:S02]  /*aae0*/  IADD3 R0, R148, R5, RZ ;  /* 0x0000000594007210 */ /* 0x000fe40007ffe0ff */
[----:B------:R-:W-:-:S03]  /*aaf0*/  VIMNMX R2, R149, R2, PT ;  /* 0x0000000295027248 */ /* 0x000fc60003fe0100 */
[----:B------:R-:W-:Y:S01]  /*ab00*/  VIADD R3, R0, -UR4 ;  /* 0x8000000400037c36 */ /* 0x000fe20008000000 */
[----:B------:R-:W-:Y:S06]  /*ab10*/  @!P2 BRA `(.L_x_1781) ;  /* 0x000000000044a947 */ /* 0x000fec0003800000 */
[----:B------:R-:W-:Y:S01]  /*ab20*/  ISETP.GT.AND P0, PT, R0, -0x1, PT ;  /* 0xffffffff0000780c */ /* 0x000fe20003f04270 */
[----:B------:R-:W-:-:S12]  /*ab30*/  BSSY B0, `(.L_x_1782) ;  /* 0x000000d000007945 */ /* 0x000fd80003800000 */
        /* <DEDUP_REMOVED lines=8> */
.L_x_1783:
[----:B------:R-:W-:-:S13]  /*abc0*/  ISETP.NE.AND P0, PT, R7, 0x1, PT ;  /* 0x000000010700780c */ /* 0x000fda0003f05270 */
[----:B------:R-:W1:Y:S02]  /*abd0*/  @P0 LDC.64 R4, c[0x0][0x9e8] ;  /* 0x00027a00ff040b82 */ /* 0x000e640000000a00 */
[----:B-1----:R-:W-:-:S05]  /*abe0*/  @P0 IMAD.HI.U32 R4, R0, R4, RZ ;  /* 0x0000000400040227 */ /* 0x002fca00078e00ff */
[----:B------:R-:W-:-:S07]  /*abf0*/  @P0 SHF.R.U32.HI R0, RZ, R5, R4 ;  /* 0x00000005ff000219 */ /* 0x000fce0000011604 */
.L_x_1784:
[----:B------:R-:W-:Y:S05]  /*ac00*/  BSYNC B0 ;  /* 0x0000000000007941 */ /* 0x000fea0003800000 */
.L_x_1782:
[----:B------:R-:W-:-:S05]  /*ac10*/  IMAD R0, R0, R7, RZ ;  /* 0x0000000700007224 */ /* 0x000fca00078e02ff */
[----:B------:R-:W-:-:S07]  /*ac20*/  VIMNMX R3, R3, R0, !PT ;  /* 0x0000000003037248 */ /* 0x000fce0007fe0100 */
.L_x_1781:
        /* <DEDUP_REMOVED lines=9> */
[----:B------:R-:W-:Y:S01]  /*acc0*/  LEA.HI.SX32 R179, R3, R0, 0x1c ;  /* 0x0000000003b37211 */ /* 0x000fe200078fe2ff */
[----:B------:R-:W-:Y:S01]  /*acd0*/  IMAD.MOV.U32 R0, RZ, RZ, RZ ;  /* 0x000000ffff007224 */ /* 0x000fe200078e00ff */
[----:B0-----:R-:W-:Y:S02]  /*ace0*/  CS2R R38, SRZ ;  /* 0x0000000000267805 */ /* 0x001fe4000001ff00 */
[----:B------:R-:W-:Y:S02]  /*acf0*/  CS2R R76, SRZ ;  /* 0x00000000004c7805 */ /* 0x000fe4000001ff00 */
[----:B------:R-:W-:-:S02]  /*ad00*/  VIMNMX R179, RZ, R179, !PT ;  /* 0x000000b3ffb37248 */ /* 0x000fc40007fe0100 */
[----:B--2---:R-:W-:Y:S02]  /*ad10*/  CS2R R36, SRZ ;  /* 0x0000000000247805 */ /* 0x004fe4000001ff00 */
[----:B------:R-:W-:Y:S02]  /*ad20*/  CS2R R72, SRZ ;  /* 0x0000000000487805 */ /* 0x000fe4000001ff00 */
[----:B------:R-:W-:Y:S02]  /*ad30*/  CS2R R46, SRZ ;  /* 0x00000000002e7805 */ /* 0x000fe4000001ff00 */
[----:B------:R-:W-:Y:S02]  /*ad40*/  ISETP.GT.AND P1, PT, R2, R179, PT ;  /* 0x000000b30200720c */ /* 0x000fe40003f24270 */
        /* <DEDUP_REMOVED lines=19> */
[----:B------:R-:W-:Y:S01]  /*ae80*/  IMAD.MOV.U32 R28, RZ, RZ, RZ ;  /* 0x000000ffff1c7224 */ /* 0x000fe200078e00ff */
[----:B------:R-:W-:Y:S01]  /*ae90*/  CS2R R6, SRZ ;  /* 0x0000000000067805 */ /* 0x000fe2000001ff00 */
[----:B------:R-:W-:Y:S01]  /*aea0*/  IMAD.MOV.U32 R32, RZ, RZ, RZ ;  /* 0x000000ffff207224 */ /* 0x000fe200078e00ff */
[----:B------:R-:W-:Y:S01]  /*aeb0*/  MOV R99, RZ ;  /* 0x000000ff00637202 */ /* 0x000fe20000000f00 */
[----:B------:R-:W-:Y:S06]  /*aec0*/  @!P1 BRA `(.L_x_1785) ;  /* 0x0000014800689947 */ /* 0x000fec0003800000 */
[----:B------:R-:W2:Y:S04]  /*aed0*/  LDL R4, [R1+0x40] ;  /* 0x0000400001047983 */ /* 0x000ea80000100800 */
[----:B------:R-:W0:Y:S02]  /*aee0*/  SHFL.IDX PT, R0, R222, RZ, 0x1f ;  /* 0x00001fffde007589 */ /* 0x000e2400000e0000 */
[----:B0-----:R-:W-:-:S04]  /*aef0*/  LEA.HI R3, R0, R0, RZ, 0x1 ;  /* 0x0000000000037211 */ /* 0x001fc800078f08ff */
[----:B------:R-:W-:-:S05]  /*af00*/  LOP3.LUT R3, R3, 0x1e, RZ, 0xc0, !PT ;  /* 0x0000001e03037812 */ /* 0x000fca00078ec0ff */
[----:B------:R-:W-:Y:S01]  /*af10*/  IMAD.IADD R3, R0, 0x1, -R3 ;  /* 0x0000000100037824 */ /* 0x000fe200078e0a03 */
[----:B--2---:R-:W-:-:S13]  /*af20*/  R2UR UR4, R4 ;  /* 0x00000000040472ca */ /* 0x004fda00000e0000 */
[----:B------:R-:W-:Y:S02]  /*af30*/  ULOP3.LUT UP0, URZ, UR4, 0x1bf, URZ, 0xc0, !UPT ;  /* 0x000001bf043f7892 */ /* 0x000fe4000f80c03f */
[----:B------:R-:W-:-:S04]  /*af40*/  LEA R3, R3, UR4, 0xd ;  /* 0x0000000403037c11 */ /* 0x000fc8000f8e68ff */
[----:B------:R-:W-:Y:S02]  /*af50*/  SHF.R.U32.HI R3, RZ, 0x4, R3 ;  /* 0x00000004ff037819 */ /* 0x000fe40000011603 */
[----:B------:R-:W-:Y:S02]  /*af60*/  PLOP3.LUT P0, PT, PT, PT, UP0, 0x80, 0x0 ;  /* 0x000000000000781c */ /* 0x000fe40003f0f008 */
[----:B------:R-:W-:-:S11]  /*af70*/  LOP3.LUT R68, R3, 0x3fff, RZ, 0xc0, !PT ;  /* 0x00003fff03447812 */ /* 0x000fd600078ec0ff */
        /* <DEDUP_REMOVED lines=11> */
[----:B------:R-:W-:Y:S01]  /*b030*/  MOV R13, RZ ;  /* 0x000000ff000d7202 */ /* 0x000fe20000000f00 */
[----:B------:R-:W-:-:S02]  /*b040*/  IMAD.U32 R11, RZ, RZ, UR7 ;  /* 0x00000007ff0b7e24 */ /* 0x000fc4000f8e00ff */
[----:B------:R-:W-:Y:S02]  /*b050*/  IMAD.MOV.U32 R8, RZ, RZ, 0x70 ;  /* 0x00000070ff087424 */ /* 0x000fe400078e00ff */
[----:B0-----:R-:W-:-:S07]  /*b060*/  IMAD.MOV.U32 R12, RZ, RZ, 0x1 ;  /* 0x00000001ff0c7424 */ /* 0x001fce00078e00ff */
[----:B------:R-:W-:-:S07]  /*b070*/  LEPC R20, `(.L_x_1786) ;  /* 0x000000001014794e */ /* 0x000fce0000000000 */
[----:B-1---5:R-:W-:Y:S05]  /*b080*/  CALL.ABS.NOINC R14 ;  /* 0x000000000e007343 */ /* 0x022fea0003c00000 */
.L_x_1786:
[----:B------:R-:W-:Y:S02]  /*b090*/  ULDC UR4, c[0x0][0x3f4] ;  /* 0x0000fd0000047ab9 */ /* 0x000fe40000000800 */
[----:B------:R-:W-:-:S13]  /*b0a0*/  ISETP.LT.AND P0, PT, RZ, UR4, PT ;  /* 0x00000004ff007c0c */ /* 0x000fda000bf01270 */
[----:B------:R-:W-:Y:S05]  /*b0b0*/  @P0 BRA `(.L_x_1787) ;  /* 0x00000000003c0947 */ /* 0x000fea0003800000 */
[----:B------:R-:W-:-:S04]  /*b0c0*/  LEA.HI R0, R187, R187, RZ, 0x1 ;  /* 0x000000bbbb007211 */ /* 0x000fc800078f08ff */
[----:B------:R-:W-:-:S05]  /*b0d0*/  LOP3.LUT R0, R0, 0xfffffffe, RZ, 0xc0, !PT ;  /* 0xfffffffe00007812 */ /* 0x000fca00078ec0ff */
[----:B------:R-:W-:-:S05]  /*b0e0*/  IMAD.IADD R0, R187, 0x1, -R0 ;  /* 0x00000001bb007824 */ /* 0x000fca00078e0a00 */
[----:B------:R-:W-:-:S04]  /*b0f0*/  SHF.L.U32 R3, R0, 0x1f, RZ ;  /* 0x0000001f00037819 */ /* 0x000fc800000006ff */
[----:B------:R0:W1:Y:S03]  /*b100*/  SYNCS.PHASECHK.TRANS64.TRYWAIT P0, [R16+URZ+0x2a800], R3 ;  /* 0x02a80003100075a7 */ /* 0x000066000800017f */
[----:B-1----:R-:W-:Y:S05]  /*b110*/  @!P0 NANOSLEEP.SYNCS 0x989680 ;  /* 0x009896800000895d */ /* 0x002fea0003900000 */
[----:B------:R-:W1:Y:S01]  /*b120*/  @!P0 SYNCS.PHASECHK.TRANS64 P0, [R16+URZ+0x2a800], R3 ;  /* 0x02a80003100085a7 */ /* 0x000e62000800007f */
[----:B------:R-:W-:Y:S04]  /*b130*/  BSSY B0, `(.L_x_1788) ;  /* 0x0000006000007945 */ /* 0x000fe80003800000 */
[----:B-1----:R-:W-:Y:S05]  /*b140*/  @P0 BRA `(.L_x_1789) ;  /* 0x0000000000100947 */ /* 0x002fea0003800000 */
.L_x_1790:
[----:B-1----:R1:W2:Y:S02]  /*b150*/  SYNCS.PHASECHK.TRANS64.TRYWAIT P0, [R16+URZ+0x2a800], R3 ;  /* 0x02a80003100075a7 */ /* 0x0022a4000800017f */
[----:B--2---:R-:W-:Y:S05]  /*b160*/  @!P0 NANOSLEEP.SYNCS 0x989680 ;  /* 0x009896800000895d */ /* 0x004fea0003900000 */
[----:B------:R-:W2:Y:S02]  /*b170*/  @!P0 SYNCS.PHASECHK.TRANS64 P0, [R16+URZ+0x2a800], R3 ;  /* 0x02a80003100085a7 */ /* 0x000ea4000800007f */
[----:B--2---:R-:W-:Y:S05]  /*b180*/  @!P0 BRA `(.L_x_1790) ;  /* 0xfffffffc00f08947 */ /* 0x004fea000383ffff */
.L_x_1789:
[----:B------:R-:W-:Y:S05]  /*b190*/  BSYNC B0 ;  /* 0x0000000000007941 */ /* 0x000fea0003800000 */
.L_x_1788:
[----:B------:R-:W-:Y:S05]  /*b1a0*/  BRA `(.L_x_1791) ;  /* 0x0000006c00147947 */ /* 0x000fea0003800000 */
.L_x_1787:
[----:B------:R-:W2:Y:S01]  /*b1b0*/  LDL R0, [R1+0x40] ;  /* 0x0000400001007983 */ /* 0x000ea20000100800 */
[----:B------:R-:W-:Y:S02]  /*b1c0*/  ULDC.64 UR6, c[0x0][0x408] ;  /* 0x0001020000067ab9 */ /* 0x000fe40000000a00 */
[----:B-----5:R-:W-:Y:S01]  /*b1d0*/  IMAD.WIDE.U32 R26, R143, UR6, RZ ;  /* 0x000000068f1a7c25 */ /* 0x020fe2000f8e00ff */
[----:B--2---:R-:W-:Y:S02]  /*b1e0*/  R2UR UR4, R0 ;  /* 0x00000000000472ca */ /* 0x004fe400000e0000 */
[----:B------:R-:W-:-:S11]  /*b1f0*/  SHF.R.S32.HI R0, RZ, 0x1f, R143 ;  /* 0x0000001fff007819 */ /* 0x000fd6000001148f */
[----:B------:R-:W-:-:S03]  /*b200*/  ULOP3.LUT UP0, URZ, UR4, 0x3ff, URZ, 0xc0, !UPT ;  /* 0x000003ff043f7892 */ /* 0x000fc6000f80c03f */
[----:B------:R-:W-:Y:S02]  /*b210*/  ULDC.64 UR4, c[0x0][0x3f8] ;  /* 0x0000fe0000047ab9 */ /* 0x000fe40000000a00 */
[C---:B------:R-:W-:Y:S01]  /*b220*/  IMAD R4, R0.reuse, UR4, RZ ;  /* 0x0000000400047c24 */ /* 0x040fe2000f8e02ff */
[----:B------:R-:W-:Y:S01]  /*b230*/  PLOP3.LUT P0, PT, PT, PT, UP0, 0x80, 0x0 ;  /* 0x000000000000781c */ /* 0x000fe20003f0f008 */
[----:B------:R-:W-:Y:S02]  /*b240*/  IMAD R0, R0, UR6, RZ ;  /* 0x0000000600007c24 */ /* 0x000fe4000f8e02ff */
[----:B------:R-:W-:-:S04]  /*b250*/  IMAD.WIDE.U32 R24, R143, UR4, RZ ;  /* 0x000000048f187c25 */ /* 0x000fc8000f8e00ff */
[C---:B------:R-:W-:Y:S02]  /*b260*/  IMAD R29, R143.reuse, UR5, R4 ;  /* 0x000000058f1d7c24 */ /* 0x040fe4000f8e0204 */
[----:B------:R-:W-:Y:S02]  /*b270*/  IMAD R31, R143, UR7, R0 ;  /* 0x000000078f1f7c24 */ /* 0x000fe4000f8e0200 */
[----:B------:R-:W-:Y:S02]  /*b280*/  IMAD.IADD R29, R29, 0x1, R25 ;  /* 0x000000011d1d7824 */ /* 0x000fe400078e0219 */
[----:B------:R-:W-:Y:S01]  /*b290*/  IMAD.IADD R31, R31, 0x1, R27 ;  /* 0x000000011f1f7824 */ /* 0x000fe200078e021b */
[----:B------:R-:W-:Y:S06]  /*b2a0*/  @!P0 BRA `(.L_x_1792) ;  /* 0x0000000000408947 */ /* 0x000fec0003800000 */
        /* <DEDUP_REMOVED lines=16> */
.L_x_1792:
[----:B------:R-:W-:Y:S01]  /*b3b0*/  ULDC.U8 UR4, c[0x0][0x410] ;  /* 0x0001040000047ab9 */ /* 0x000fe20000000000 */
[----:B------:R-:W-:Y:S01]  /*b3c0*/  BSSY B0, `(.L_x_1793) ;  /* 0x000069b000007945 */ /* 0x000fe20003800000 */
[----:B------:R-:W-:Y:S01]  /*b3d0*/  ISETP.NE.AND P0, PT, RZ, UR4, PT ;  /* 0x00000004ff007c0c */ /* 0x000fe2000bf05270 */
[----:B------:R-:W-:-:S12]  /*b3e0*/  IMAD.IADD R10, R162, 0x1, R177 ;  /* 0x00000001a20a7824 */ /* 0x000fd800078e02b1 */
[----:B------:R-:W-:Y:S05]  /*b3f0*/  @!P0 BRA `(.L_x_1794) ;  /* 0x00000034006c8947 */ /* 0x000fea0003800000 */
[----:B------:R-:W0:Y:S01]  /*b400*/  LDC R20, c[0x0][0x448] ;  /* 0x00011200ff147b82 */ /* 0x000e220000000800 */
[----:B------:R-:W-:Y:S01]  /*b410*/  IMAD R3, R189, 0x40, R10 ;  /* 0x00000040bd037824 */ /* 0x000fe200078e020a */
[----:B------:R-:W-:Y:S01]  /*b420*/  ULDC.64 UR4, c[0x0][0x3f8] ;  /* 0x0000fe0000047ab9 */ /* 0x000fe20000000a00 */
[----:B------:R-:W-:Y:S01]  /*b430*/  MOV R8, R24 ;  /* 0x0000001800087202 */ /* 0x000fe20000000f00 */
[----:B------:R-:W-:Y:S01]  /*b440*/  ULDC.64 UR6, c[0x0][0x408] ;  /* 0x0001020000067ab9 */ /* 0x000fe20000000a00 */
[----:B------:R-:W-:Y:S02]  /*b450*/  IMAD.MOV.U32 R9, RZ, RZ, R29 ;  /* 0x000000ffff097224 */ /* 0x000fe400078e001d */
[----:B------:R-:W-:Y:S02]  /*b460*/  IMAD.MOV.U32 R12, RZ, RZ, R26 ;  /* 0x000000ffff0c7224 */ /* 0x000fe400078e001a */
[----:B------:R-:W-:Y:S01]  /*b470*/  IMAD.MOV.U32 R13, RZ, RZ, R31 ;  /* 0x000000ffff0d7224 */ /* 0x000fe200078e001f */
[----:B0-----:R-:W-:-:S13]  /*b480*/  ISETP.NE.AND P0, PT, R20, 0x1, PT ;  /* 0x000000011400780c */ /* 0x001fda0003f05270 */
[----:B------:R-:W0:Y:S08]  /*b490*/  @P0 LDC R0, c[0x0][0x44c] ;  /* 0x00011300ff000b82 */ /* 0x000e300000000800 */
[----:B------:R-:W1:Y:S01]  /*b4a0*/  @P0 LDC R5, c[0x0][0x450] ;  /* 0x00011400ff050b82 */ /* 0x000e620000000800 */
[----:B0-----:R-:W-:-:S05]  /*b4b0*/  @P0 IMAD.HI.U32 R0, R3, R0, RZ ;  /* 0x0000000003000227 */ /* 0x001fca00078e00ff */
[----:B-1----:R-:W-:-:S04]  /*b4c0*/  @P0 SHF.R.U32.HI R3, RZ, R5, R0 ;  /* 0x00000005ff030219 */ /* 0x002fc80000011600 */
[----:B------:R-:W-:Y:S01]  /*b4d0*/  SHF.R.S32.HI R0, RZ, 0x1f, R3 ;  /* 0x0000001fff007819 */ /* 0x000fe20000011403 */
[----:B------:R-:W-:-:S04]  /*b4e0*/  IMAD.WIDE.U32 R8, R3, UR4, R8 ;  /* 0x0000000403087c25 */ /* 0x000fc8000f8e0008 */
[C---:B------:R-:W-:Y:S02]  /*b4f0*/  IMAD R4, R0.reuse, UR4, RZ ;  /* 0x0000000400047c24 */ /* 0x040fe4000f8e02ff */
[----:B------:R-:W-:Y:S02]  /*b500*/  IMAD R0, R0, UR6, RZ ;  /* 0x0000000600007c24 */ /* 0x000fe4000f8e02ff */
[C---:B------:R-:W-:Y:S01]  /*b510*/  IMAD R7, R3.reuse, UR5, R4 ;  /* 0x0000000503077c24 */ /* 0x040fe2000f8e0204 */
[----:B------:R-:W-:Y:S01]  /*b520*/  ULDC.64 UR4, c[0x0][0x3e8] ;  /* 0x0000fa0000047ab9 */ /* 0x000fe20000000a00 */
[C---:B------:R-:W-:Y:S01]  /*b530*/  IMAD.WIDE.U32 R12, R3.reuse, UR6, R12 ;  /* 0x00000006030c7c25 */ /* 0x040fe2000f8e000c */
[----:B------:R-:W-:Y:S01]  /*b540*/  LEA R6, P0, R8, UR4, 0x1 ;  /* 0x0000000408067c11 */ /* 0x000fe2000f8008ff */
[----:B------:R-:W-:Y:S02]  /*b550*/  UMOV UR4, 0xffffffff ;  /* 0xffffffff00047882 */ /* 0x000fe40000000000 */
[----:B------:R-:W-:Y:S01]  /*b560*/  IMAD R3, R3, UR7, R0 ;  /* 0x0000000703037c24 */ /* 0x000fe2000f8e0200 */
[----:B------:R-:W-:Y:S01]  /*b570*/  ULDC.64 UR6, c[0x0][0x400] ;  /* 0x0001000000067ab9 */ /* 0x000fe20000000a00 */
[----:B------:R-:W-:Y:S01]  /*b580*/  IMAD.IADD R7, R9, 0x1, R7 ;  /* 0x0000000109077824 */ /* 0x000fe200078e0207 */
[----:B------:R-:W-:-:S02]  /*b590*/  LEA R4, P1, R12, UR6, 0x1 ;  /* 0x000000060c047c11 */ /* 0x000fc4000f8208ff */
[----:B------:R-:W-:Y:S02]  /*b5a0*/  IADD3 R3, R13, R3, RZ ;  /* 0x000000030d037210 */ /* 0x000fe40007ffe0ff */
[----:B------:R-:W-:Y:S02]  /*b5b0*/  LEA.HI.X R7, R8, UR5, R7, 0x1, P0 ;  /* 0x0000000508077c11 */ /* 0x000fe400080f0c07 */
[----:B------:R-:W-:Y:S01]  /*b5c0*/  LEA.HI.X R8, R12, UR7, R3, 0x1, P1 ;  /* 0x000000070c087c11 */ /* 0x000fe200088f0c03 */
[----:B------:R-:W-:Y:S06]  /*b5d0*/  BRA.DIV UR4, `(.L_x_1795) ;  /* 0x000001ea04247947 */ /* 0x000fec000b800000 */
[----:B------:R0:W1:Y:S04]  /*b5e0*/  SHFL.IDX PT, R3, R7, RZ, 0x1c1f ;  /* 0x001c1fff07037589 */ /* 0x00006800000e0000 */
[----:B------:R0:W2:Y:S04]  /*b5f0*/  SHFL.IDX PT, R0, R6, RZ, 0x1c1f ;  /* 0x001c1fff06007589 */ /* 0x0000a800000e0000 */
[----:B------:R0:W3:Y:S04]  /*b600*/  SHFL.IDX PT, R5, R8, RZ, 0x1c1f ;  /* 0x001c1fff08057589 */ /* 0x0000e800000e0000 */
[----:B------:R0:W4:Y:S02]  /*b610*/  SHFL.IDX PT, R14, R4, RZ, 0x1c1f ;  /* 0x001c1fff040e7589 */ /* 0x00012400000e0000 */
.L_x_2134:
[----:B------:R-:W-:Y:S01]  /*b620*/  IMAD R63, R163, R20, RZ ;  /* 0x00000014a33f7224 */ /* 0x000fe200078e02ff */
[----:B------:R-:W-:Y:S01]  /*b630*/  BSSY B1, `(.L_x_1796) ;  /* 0x0000052000017945 */ /* 0x000fe20003800000 */
[----:B------:R-:W-:Y:S02]  /*b640*/  CS2R R58, SRZ ;  /* 0x00000000003a7805 */ /* 0x000fe4000001ff00 */
[----:B------:R-:W-:Y:S02]  /*b650*/  CS2R R56, SRZ ;  /* 0x0000000000387805 */ /* 0x000fe4000001ff00 */
[----:B------:R-:W-:Y:S02]  /*b660*/  CS2R R50, SRZ ;  /* 0x0000000000327805 */ /* 0x000fe4000001ff00 */
[----:B------:R-:W-:Y:S02]  /*b670*/  ISETP.GE.AND P0, PT, R10, R63, PT ;  /* 0x0000003f0a00720c */ /* 0x000fe40003f06270 */
        /* <DEDUP_REMOVED lines=10> */
[----:B------:R-:W-:Y:S01]  /*b720*/  ULDC UR4, c[0x0][0x3f4] ;  /* 0x0000fd0000047ab9 */ /* 0x000fe20000000800 */
[----:B------:R-:W-:Y:S02]  /*b730*/  CS2R R60, SRZ ;  /* 0x00000000003c7805 */ /* 0x000fe4000001ff00 */
[----:B------:R-:W-:Y:S02]  /*b740*/  ISETP.GE.AND P3, PT, R171, UR4, PT ;  /* 0x00000004ab007c0c */ /* 0x000fe4000bf66270 */
[----:B------:R-:W-:Y:S02]  /*b750*/  CS2R R58, SRZ ;  /* 0x00000000003a7805 */ /* 0x000fe4000001ff00 */
[----:B------:R-:W-:Y:S01]  /*b760*/  ISETP.GE.AND P2, PT, R169, UR4, PT ;  /* 0x00000004a9007c0c */ /* 0x000fe2000bf46270 */
[----:B------:R-:W-:Y:S01]  /*b770*/  ULDC.64 UR6, c[0x0][0x208] ;  /* 0x0000820000067ab9 */ /* 0x000fe20000000a00 */
[----:B------:R-:W-:Y:S02]  /*b780*/  ISETP.GE.AND P1, PT, R170, UR4, PT ;  /* 0x00000004aa007c0c */ /* 0x000fe4000bf26270 */
[----:B------:R-:W-:-:S02]  /*b790*/  ISETP.GE.AND P0, PT, R168, UR4, PT ;  /* 0x00000004a8007c0c */ /* 0x000fc4000bf06270 */
[----:B------:R-:W-:-:S03]  /*b7a0*/  ISETP.GE.AND P4, PT, R160, UR4, PT ;  /* 0x00000004a0007c0c */ /* 0x000fc6000bf86270 */
[C---:B------:R-:W-:Y:S01]  /*b7b0*/  @!P3 IMAD.SHL.U32 R27, R171.reuse, 0x2, RZ ;  /* 0x00000002ab1bb824 */ /* 0x040fe200078e00ff */
[----:B------:R-:W-:-:S03]  /*b7c0*/  @!P3 SHF.L.U64.HI R20, R171, 0x1, R197 ;  /* 0x00000001ab14b819 */ /* 0x000fc600000102c5 */
[C---:B------:R-:W-:Y:S01]  /*b7d0*/  @!P2 IMAD.SHL.U32 R31, R169.reuse, 0x2, RZ ;  /* 0x00000002a91fa824 */ /* 0x040fe200078e00ff */
[----:B------:R-:W-:Y:S01]  /*b7e0*/  @!P2 SHF.L.U64.HI R12, R169, 0x1, R196 ;  /* 0x00000001a90ca819 */ /* 0x000fe200000102c4 */
[----:B------:R-:W-:Y:S01]  /*b7f0*/  @!P1 IMAD.SHL.U32 R39, R170, 0x2, RZ ;  /* 0x00000002aa279824 */ /* 0x000fe200078e00ff */
[-C--:B--2---:R-:W-:Y:S01]  /*b800*/  @!P3 IADD3 R24, P6, R0, R27.reuse, RZ ;  /* 0x0000001b0018b210 */ /* 0x084fe20007fde0ff */
[----:B------:R-:W-:Y:S01]  /*b810*/  @!P0 IMAD.SHL.U32 R65, R168, 0x2, RZ ;  /* 0x00000002a8418824 */ /* 0x000fe200078e00ff */
[----:B----4-:R-:W-:Y:S01]  /*b820*/  @!P3 IADD3 R26, P5, R14, R27, RZ ;  /* 0x0000001b0e1ab210 */ /* 0x010fe20007fbe0ff */
[----:B-1----:R-:W-:Y:S01]  /*b830*/  @!P4 IMAD.MOV.U32 R13, RZ, RZ, R3 ;  /* 0x000000ffff0dc224 */ /* 0x002fe200078e0003 */
[----:B------:R-:W-:Y:S01]  /*b840*/  @!P0 SHF.L.U64.HI R34, R168, 0x1, R194 ;  /* 0x00000001a8228819 */ /* 0x000fe200000102c2 */
[----:B------:R-:W-:Y:S01]  /*b850*/  @!P3 IMAD.X R25, R3, 0x1, R20, P6 ;  /* 0x000000010319b824 */ /* 0x000fe200030e0614 */
[----:B------:R-:W-:Y:S01]  /*b860*/  @!P2 IADD3 R28, P6, R0, R31, RZ ;  /* 0x0000001f001ca210 */ /* 0x000fe20007fde0ff */
[----:B---3--:R-:W-:Y:S01]  /*b870*/  @!P4 IMAD.MOV.U32 R15, RZ, RZ, R5 ;  /* 0x000000ffff0fc224 */ /* 0x008fe200078e0005 */
[----:B------:R-:W-:-:S02]  /*b880*/  @!P3 IADD3.X R27, R5, R20, RZ, P5, !PT ;  /* 0x00000014051bb210 */ /* 0x000fc40002ffe4ff */
[----:B------:R-:W-:Y:S01]  /*b890*/  @!P1 SHF.L.U64.HI R20, R170, 0x1, R195 ;  /* 0x00000001aa149819 */ /* 0x000fe200000102c3 */
[----:B------:R-:W-:Y:S01]  /*b8a0*/  @!P2 IMAD.X R29, R3, 0x1, R12, P6 ;  /* 0x00000001031da824 */ /* 0x000fe200030e060c */
[----:B------:R-:W-:Y:S02]  /*b8b0*/  @!P1 IADD3 R36, P6, R0, R39, RZ ;  /* 0x0000002700249210 */ /* 0x000fe40007fde0ff */
[----:B------:R-:W-:-:S03]  /*b8c0*/  @!P2 IADD3 R30, P5, R14, R31, RZ ;  /* 0x0000001f0e1ea210 */ /* 0x000fc60007fbe0ff */
[----:B------:R-:W-:Y:S01]  /*b8d0*/  @!P1 IMAD.X R37, R3, 0x1, R20, P6 ;  /* 0x0000000103259824 */ /* 0x000fe200030e0614 */
[----:B------:R-:W-:Y:S01]  /*b8e0*/  @!P1 IADD3 R38, P6, R14, R39, RZ ;  /* 0x000000270e269210 */ /* 0x000fe20007fde0ff */
[C---:B------:R-:W-:Y:S01]  /*b8f0*/  @!P2 IMAD.X R31, R5.reuse, 0x1, R12, P5 ;  /* 0x00000001051fa824 */ /* 0x040fe200028e060c */
[----:B------:R-:W-:Y:S02]  /*b900*/  ISETP.GE.AND P5, PT, R172, UR4, PT ;  /* 0x00000004ac007c0c */ /* 0x000fe4000bfa6270 */
[----:B------:R-:W-:Y:S01]  /*b910*/  @!P4 MOV R12, R0 ;  /* 0x00000000000cc202 */ /* 0x000fe20000000f00 */
[----:B------:R-:W-:Y:S01]  /*b920*/  @!P1 IMAD.X R39, R5, 0x1, R20, P6 ;  /* 0x0000000105279824 */ /* 0x000fe200030e0614 */
[----:B------:R-:W-:Y:S01]  /*b930*/  @!P0 IADD3 R44, P6, R0, R65, RZ ;  /* 0x00000041002c8210 */ /* 0x000fe20007fde0ff */
[----:B------:R-:W-:-:S04]  /*b940*/  @!P4 IMAD.WIDE R20, R160, 0x2, R14 ;  /* 0x00000002a014c825 */ /* 0x000fc800078e020e */
[----:B------:R-:W-:Y:S01]  /*b950*/  @!P0 IMAD.X R45, R3, 0x1, R34, P6 ;  /* 0x00000001032d8824 */ /* 0x000fe200030e0622 */
[----:B------:R-:W-:Y:S01]  /*b960*/  @!P0 IADD3 R64, P6, R14, R65, RZ ;  /* 0x000000410e408210 */ /* 0x000fe20007fde0ff */
[----:B------:R-:W-:Y:S01]  /*b970*/  @!P4 IMAD.WIDE R12, R160, 0x2, R12 ;  /* 0x00000002a00cc825 */ /* 0x000fe200078e020c */
[----:B------:R1:W5:Y:S01]  /*b980*/  @!P4 LD.E.64 R58, desc[UR6][R20.64] ;  /* 0x00000006143ac980 */ /* 0x000362000c101b00 */
[C---:B------:R-:W-:Y:S02]  /*b990*/  @!P5 SHF.L.U32 R15, R172.reuse, 0x1, RZ ;  /* 0x00000001ac0fd819 */ /* 0x040fe400000006ff */
[----:B------:R-:W-:Y:S01]  /*b9a0*/  @!P0 IMAD.X R65, R5, 0x1, R34, P6 ;  /* 0x0000000105418824 */ /* 0x000fe200030e0622 */
[----:B------:R1:W5:Y:S01]  /*b9b0*/  @!P4 LD.E.64 R60, desc[UR6][R12.64] ;  /* 0x000000060c3cc980 */ /* 0x000362000c101b00 */
[----:B------:R-:W-:Y:S02]  /*b9c0*/  @!P5 SHF.L.U64.HI R32, R172, 0x1, R193 ;  /* 0x00000001ac20d819 */ /* 0x000fe400000102c1 */
[----:B------:R-:W-:-:S02]  /*b9d0*/  @!P5 IADD3 R66, P4, R0, R15, RZ ;  /* 0x0000000f0042d210 */ /* 0x000fc40007f9e0ff */
[----:B------:R-:W-:Y:S02]  /*b9e0*/  @!P5 IADD3 R14, P6, R14, R15, RZ ;  /* 0x0000000f0e0ed210 */ /* 0x000fe40007fde0ff */
[----:B------:R-:W-:Y:S02]  /*b9f0*/  CS2R R54, SRZ ;  /* 0x0000000000367805 */ /* 0x000fe4000001ff00 */
[----:B------:R-:W-:Y:S01]  /*ba00*/  CS2R R56, SRZ ;  /* 0x0000000000387805 */ /* 0x000fe2000001ff00 */
[--C-:B------:R-:W-:Y:S01]  /*ba10*/  @!P5 IMAD.X R67, R3, 0x1, R32.reuse, P4 ;  /* 0x000000010343d824 */ /* 0x100fe200020e0620 */
[----:B------:R-:W-:Y:S01]  /*ba20*/  CS2R R52, SRZ ;  /* 0x0000000000347805 */ /* 0x000fe2000001ff00 */
[----:B------:R-:W-:Y:S01]  /*ba30*/  @!P5 IMAD.X R15, R5, 0x1, R32, P6 ;  /* 0x00000001050fd824 */ /* 0x000fe200030e0620 */
[----:B------:R-:W-:Y:S02]  /*ba40*/  CS2R R50, SRZ ;  /* 0x0000000000327805 */ /* 0x000fe4000001ff00 */
[----:B------:R-:W-:-:S02]  /*ba50*/  CS2R R48, SRZ ;  /* 0x0000000000307805 */ /* 0x000fc4000001ff00 */
[----:B------:R-:W-:Y:S02]  /*ba60*/  CS2R R46, SRZ ;  /* 0x00000000002e7805 */ /* 0x000fe4000001ff00 */
[----:B------:R-:W-:Y:S02]  /*ba70*/  CS2R R42, SRZ ;  /* 0x00000000002a7805 */ /* 0x000fe4000001ff00 */
[----:B------:R-:W-:Y:S02]  /*ba80*/  CS2R R40, SRZ ;  /* 0x0000000000287805 */ /* 0x000fe4000001ff00 */
[----:B------:R-:W-:Y:S02]  /*ba90*/  CS2R R32, SRZ ;  /* 0x0000000000207805 */ /* 0x000fe4000001ff00 */
[----:B------:R-:W-:Y:S01]  /*baa0*/  CS2R R34, SRZ ;  /* 0x0000000000227805 */ /* 0x000fe2000001ff00 */
[----:B------:R1:W5:Y:S04]  /*bab0*/  @!P3 LD.E.64 R54, desc[UR6][R24.64] ;  /* 0x000000061836b980 */ /* 0x000368000c101b00 */
        /* <DEDUP_REMOVED lines=8> */
[----:B------:R1:W5:Y:S02]  /*bb40*/  @!P5 LD.E.64 R34, desc[UR6][R14.64] ;  /* 0x000000060e22d980 */ /* 0x000364000c101b00 */
.L_x_1797:
[----:B------:R-:W-:Y:S05]  /*bb50*/  BSYNC B1 ;  /* 0x0000000000017941 */ /* 0x000fea0003800000 */
.L_x_1796:
[----:B--2--5:R-:W-:Y:S01]  /*bb60*/  IMAD.MOV.U32 R0, RZ, RZ, R58 ;  /* 0x000000ffff007224 */ /* 0x024fe200078e003a */
[----:B-1----:R-:W-:Y:S01]  /*bb70*/  MOV R3, R59 ;  /* 0x0000003b00037202 */ /* 0x002fe20000000f00 */
[----:B---3--:R-:W-:Y:S01]  /*bb80*/  IMAD.MOV.U32 R5, RZ, RZ, R56 ;  /* 0x000000ffff057224 */ /* 0x008fe200078e0038 */
[----:B------:R-:W-:Y:S01]  /*bb90*/  UMOV UR4, 0xffffffff ;  /* 0xffffffff00047882 */ /* 0x000fe20000000000 */
        /* <DEDUP_REMOVED lines=8> */
[----:B------:R-:W-:Y:S02]  /*bc20*/  CS2R R30, SRZ ;  /* 0x00000000001e7805 */ /* 0x000fe4000001ff00 */
[----:B------:R-:W-:Y:S01]  /*bc30*/  PRMT R83, R0, 0x5410, R3 ;  /* 0x0000541000537816 */ /* 0x000fe20000000003 */
[----:B------:R-:W-:Y:S01]  /*bc40*/  IMAD.MOV.U32 R0, RZ, RZ, R40 ;  /* 0x000000ffff007224 */ /* 0x000fe200078e0028 */
[----:B------:R-:W-:Y:S01]  /*bc50*/  PRMT R81, R5, 0x5410, R9 ;  /* 0x0000541005517816 */ /* 0x000fe20000000009 */
[----:B------:R-:W-:Y:S01]  /*bc60*/  IMAD.MOV.U32 R3, RZ, RZ, R41 ;  /* 0x000000ffff037224 */ /* 0x000fe200078e0029 */
[----:B------:R-:W-:Y:S01]  /*bc70*/  MOV R9, R35 ;  /* 0x0000002300097202 */ /* 0x000fe20000000f00 */
[----:B------:R-:W-:-:S03]  /*bc80*/  IMAD.MOV.U32 R5, RZ, RZ, R34 ;  /* 0x000000ffff057224 */ /* 0x000fc600078e0022 */
[----:B------:R-:W-:Y:S01]  /*bc90*/  PRMT R79, R0, 0x5410, R3 ;  /* 0x00005410004f7816 */ /* 0x000fe20000000003 */
[----:B------:R-:W-:Y:S01]  /*bca0*/  IMAD.MOV.U32 R3, RZ, RZ, R61 ;  /* 0x000000ffff037224 */ /* 0x000fe200078e003d */
[----:B------:R-:W-:Y:S01]  /*bcb0*/  PRMT R78, R9, 0x5410, R5 ;  /* 0x00005410094e7816 */ /* 0x000fe20000000005 */
[----:B------:R-:W-:Y:S02]  /*bcc0*/  IMAD.MOV.U32 R5, RZ, RZ, R54 ;  /* 0x000000ffff057224 */ /* 0x000fe400078e0036 */
[----:B------:R-:W-:Y:S01]  /*bcd0*/  IMAD.MOV.U32 R9, RZ, RZ, R55 ;  /* 0x000000ffff097224 */ /* 0x000fe200078e0037 */
[----:B------:R-:W-:Y:S01]  /*bce0*/  PRMT R87, R3, 0x7610, R87 ;  /* 0x0000761003577816 */ /* 0x000fe20000000057 */
[----:B------:R-:W-:Y:S02]  /*bcf0*/  IMAD.MOV.U32 R0, RZ, RZ, R60 ;  /* 0x000000ffff007224 */ /* 0x000fe400078e003c */
[----:B------:R-:W-:Y:S01]  /*bd00*/  IMAD.MOV.U32 R3, RZ, RZ, R53 ;  /* 0x000000ffff037224 */ /* 0x000fe200078e0035 */
[----:B------:R-:W-:Y:S01]  /*bd10*/  PRMT R86, R5, 0x5410, R9 ;  /* 0x0000541005567816 */ /* 0x000fe20000000009 */
[----:B------:R-:W-:Y:S01]  /*bd20*/  IMAD.MOV.U32 R5, RZ, RZ, R48 ;  /* 0x000000ffff057224 */ /* 0x000fe200078e0030 */
[----:B------:R-:W-:Y:S01]  /*bd30*/  PRMT R88, R88, 0x5410, R0 ;  /* 0x0000541058587816 */ /* 0x000fe20000000000 */
[----:B------:R-:W-:Y:S01]  /*bd40*/  IMAD.MOV.U32 R9, RZ, RZ, R49 ;  /* 0x000000ffff097224 */ /* 0x000fe200078e0031 */
[----:B------:R-:W-:-:S04]  /*bd50*/  MOV R0, R52 ;  /* 0x0000003400007202 */ /* 0x000fc80000000f00 */
[----:B------:R-:W-:Y:S01]  /*bd60*/  PRMT R84, R0, 0x5410, R3 ;  /* 0x0000541000547816 */ /* 0x000fe20000000003 */
[----:B------:R-:W-:Y:S01]  /*bd70*/  IMAD.MOV.U32 R0, RZ, RZ, R42 ;  /* 0x000000ffff007224 */ /* 0x000fe200078e002a */
[----:B------:R-:W-:Y:S01]  /*bd80*/  PRMT R82, R5, 0x5410, R9 ;  /* 0x0000541005527816 */ /* 0x000fe20000000009 */
[----:B------:R-:W-:Y:S01]  /*bd90*/  IMAD.MOV.U32 R5, RZ, RZ, R32 ;  /* 0x000000ffff057224 */ /* 0x000fe200078e0020 */
[----:B------:R-:W-:Y:S01]  /*bda0*/  MOV R3, R43 ;  /* 0x0000002b00037202 */ /* 0x000fe20000000f00 */
[----:B------:R-:W-:-:S03]  /*bdb0*/  IMAD.MOV.U32 R9, RZ, RZ, R33 ;  /* 0x000000ffff097224 */ /* 0x000fc600078e0021 */
[----:B------:R-:W-:Y:S02]  /*bdc0*/  PRMT R80, R0, 0x5410, R3 ;  /* 0x0000541000507816 */ /* 0x000fe40000000003 */
[----:B------:R-:W-:Y:S01]  /*bdd0*/  PRMT R69, R9, 0x5410, R5 ;  /* 0x0000541009457816 */ /* 0x000fe20000000005 */
[----:B------:R-:W-:Y:S06]  /*bde0*/  BRA.DIV UR4, `(.L_x_1798) ;  /* 0x000001e204907947 */ /* 0x000fec000b800000 */
[----:B------:R1:W2:Y:S04]  /*bdf0*/  SHFL.IDX PT, R3, R7, 0x1, 0x1c1f ;  /* 0x003c1f0007037f89 */ /* 0x0002a800000e0000 */
[----:B------:R1:W3:Y:S04]  /*be00*/  SHFL.IDX PT, R0, R6, 0x1, 0x1c1f ;  /* 0x003c1f0006007f89 */ /* 0x0002e800000e0000 */
[----:B------:R1:W1:Y:S04]  /*be10*/  SHFL.IDX PT, R5, R8, 0x1, 0x1c1f ;  /* 0x003c1f0008057f89 */ /* 0x00026800000e0000 */
[----:B0-----:R-:W0:Y:S02]  /*be20*/  SHFL.IDX PT, R4, R4, 0x1, 0x1c1f ;  /* 0x003c1f0004047f89 */ /* 0x001e2400000e0000 */
.L_x_2140:
[----:B------:R-:W-:Y:S01]  /*be30*/  VIADD R10, R10, 0x40 ;  /* 0x000000400a0a7836 */ /* 0x000fe20000000000 */
[----:B-1----:R-:W-:Y:S01]  /*be40*/  LOP3.LUT R6, R174, 0x18, R18, 0xf8, !PT ;  /* 0x00000018ae067812 */ /* 0x002fe200078ef812 */
[----:B------:R-:W-:Y:S01]  /*be50*/  BSSY B1, `(.L_x_1799) ;  /* 0x0000054000017945 */ /* 0x000fe20003800000 */
[----:B------:R-:W-:Y:S02]  /*be60*/  LOP3.LUT P0, RZ, R200, 0x4, RZ, 0xc0, !PT ;  /* 0x00000004c8ff7812 */ /* 0x000fe4000780c0ff */
[----:B------:R-:W-:Y:S02]  /*be70*/  CS2R R36, SRZ ;  /* 0x0000000000247805 */ /* 0x000fe4000001ff00 */
[----:B------:R-:W-:Y:S02]  /*be80*/  ISETP.GE.AND P1, PT, R10, R63, PT ;  /* 0x0000003f0a00720c */ /* 0x000fe40003f26270 */
[----:B------:R-:W-:Y:S02]  /*be90*/  CS2R R26, SRZ ;  /* 0x00000000001a7805 */ /* 0x000fe4000001ff00 */
[----:B------:R-:W-:-:S02]  /*bea0*/  LOP3.LUT R7, R6, R175, RZ, 0x3c, !PT ;  /* 0x000000af06077212 */ /* 0x000fc400078e3cff */
[----:B------:R-:W-:Y:S02]  /*beb0*/  CS2R R20, SRZ ;  /* 0x0000000000147805 */ /* 0x000fe4000001ff00 */
[----:B------:R-:W-:Y:S02]  /*bec0*/  CS2R R12, SRZ ;  /* 0x00000000000c7805 */ /* 0x000fe4000001ff00 */
[----:B------:R-:W-:Y:S02]  /*bed0*/  CS2R R8, SRZ ;  /* 0x0000000000087805 */ /* 0x000fe4000001ff00 */
[----:B------:R-:W-:Y:S01]  /*bee0*/  CS2R R44, SRZ ;  /* 0x00000000002c7805 */ /* 0x000fe2000001ff00 */
[----:B------:R-:W-:Y:S01]  /*bef0*/  IMAD.IADD R7, R176, 0x1, R7 ;  /* 0x00000001b0077824 */ /* 0x000fe200078e0207 */
[----:B------:R-:W-:Y:S02]  /*bf00*/  CS2R R38, SRZ ;  /* 0x0000000000267805 */ /* 0x000fe4000001ff00 */
[----:B------:R-:W-:-:S02]  /*bf10*/  CS2R R28, SRZ ;  /* 0x00000000001c7805 */ /* 0x000fc4000001ff00 */
[----:B------:R-:W-:Y:S02]  /*bf20*/  CS2R R24, SRZ ;  /* 0x0000000000187805 */ /* 0x000fe4000001ff00 */
[----:B----4-:R-:W-:Y:S02]  /*bf30*/  CS2R R14, SRZ ;  /* 0x00000000000e7805 */ /* 0x010fe4000001ff00 */
[----:B------:R-:W-:Y:S02]  /*bf40*/  LEA R62, R7, R16, 0x1 ;  /* 0x00000010073e7211 */ /* 0x000fe400078e08ff */
        /* <DEDUP_REMOVED lines=9> */
[----:B------:R-:W-:-:S05]  /*bfe0*/  ISETP.GE.AND P1, PT, R168, UR4, PT ;  /* 0x00000004a8007c0c */ /* 0x000fca000bf26270 */
[C---:B------:R-:W-:Y:S01]  /*bff0*/  @!P4 IMAD.SHL.U32 R9, R171.reuse, 0x2, RZ ;  /* 0x00000002ab09c824 */ /* 0x040fe200078e00ff */
[----:B------:R-:W-:-:S03]  /*c000*/  @!P4 SHF.L.U64.HI R6, R171, 0x1, R197 ;  /* 0x00000001ab06c819 */ /* 0x000fc600000102c5 */
[C---:B------:R-:W-:Y:S01]  /*c010*/  @!P3 IMAD.SHL.U32 R73, R169.reuse, 0x2, RZ ;  /* 0x00000002a949b824 */ /* 0x040fe200078e00ff */
[----:B------:R-:W-:Y:S01]  /*c020*/  @!P3 SHF.L.U64.HI R12, R169, 0x1, R196 ;  /* 0x00000001a90cb819 */ /* 0x000fe200000102c4 */
[----:B------:R-:W-:Y:S01]  /*c030*/  @!P2 IMAD.SHL.U32 R67, R170, 0x2, RZ ;  /* 0x00000002aa43a824 */ /* 0x000fe200078e00ff */
[-C--:B---3--:R-:W-:Y:S01]  /*c040*/  @!P4 IADD3 R10, P5, R0, R9.reuse, RZ ;  /* 0x00000009000ac210 */ /* 0x088fe20007fbe0ff */
[----:B------:R-:W-:Y:S01]  /*c050*/  @!P1 IMAD.SHL.U32 R7, R168, 0x2, RZ ;  /* 0x00000002a8079824 */ /* 0x000fe200078e00ff */
[----:B0-----:R-:W-:Y:S02]  /*c060*/  @!P4 IADD3 R8, P6, R4, R9, RZ ;  /* 0x000000090408c210 */ /* 0x001fe40007fde0ff */
[----:B------:R-:W-:Y:S01]  /*c070*/  @!P2 SHF.L.U64.HI R14, R170, 0x1, R195 ;  /* 0x00000001aa0ea819 */ /* 0x000fe200000102c3 */
[----:B--2---:R-:W-:Y:S01]  /*c080*/  @!P4 IMAD.X R11, R3, 0x1, R6, P5 ;  /* 0x00000001030bc824 */ /* 0x004fe200028e0606 */
[----:B------:R-:W-:Y:S02]  /*c090*/  @!P3 IADD3 R76, P5, R0, R73, RZ ;  /* 0x00000049004cb210 */ /* 0x000fe40007fbe0ff */
[----:B------:R-:W-:-:S02]  /*c0a0*/  @!P4 IADD3.X R9, R5, R6, RZ, P6, !PT ;  /* 0x000000060509c210 */ /* 0x000fc400037fe4ff */
[----:B------:R-:W-:Y:S01]  /*c0b0*/  @!P3 IADD3 R72, P6, R4, R73, RZ ;  /* 0x000000490448b210 */ /* 0x000fe20007fde0ff */
[----:B------:R-:W-:Y:S01]  /*c0c0*/  @!P3 IMAD.X R77, R3, 0x1, R12, P5 ;  /* 0x00000001034db824 */ /* 0x000fe200028e060c */
[-C--:B------:R-:W-:Y:S02]  /*c0d0*/  @!P2 IADD3 R70, P5, R0, R67.reuse, RZ ;  /* 0x000000430046a210 */ /* 0x080fe40007fbe0ff */
[----:B------:R-:W-:Y:S01]  /*c0e0*/  @!P1 SHF.L.U64.HI R20, R168, 0x1, R194 ;  /* 0x00000001a8149819 */ /* 0x000fe200000102c2 */
[----:B------:R-:W-:Y:S01]  /*c0f0*/  @!P3 IMAD.X R73, R5, 0x1, R12, P6 ;  /* 0x000000010549b824 */ /* 0x000fe200030e060c */
[----:B------:R-:W-:Y:S01]  /*c100*/  @!P2 IADD3 R66, P6, R4, R67, RZ ;  /* 0x000000430442a210 */ /* 0x000fe20007fde0ff */
[----:B------:R-:W-:Y:S01]  /*c110*/  @!P2 IMAD.X R71, R3, 0x1, R14, P5 ;  /* 0x000000010347a824 */ /* 0x000fe200028e060e */
[----:B------:R-:W-:Y:S02]  /*c120*/  @!P1 IADD3 R64, P5, R0, R7, RZ ;  /* 0x0000000700409210 */ /* 0x000fe40007fbe0ff */
[----:B------:R-:W-:-:S02]  /*c130*/  @!P2 IADD3.X R67, R5, R14, RZ, P6, !PT ;  /* 0x0000000e0543a210 */ /* 0x000fc400037fe4ff */
[----:B------:R-:W-:Y:S01]  /*c140*/  ISETP.GE.AND P6, PT, R160, UR4, PT ;  /* 0x00000004a0007c0c */ /* 0x000fe2000bfc6270 */
[----:B------:R-:W-:Y:S01]  /*c150*/  @!P1 IMAD.X R65, R3, 0x1, R20, P5 ;  /* 0x0000000103419824 */ /* 0x000fe200028e0614 */
[----:B------:R-:W-:-:S05]  /*c160*/  @!P1 IADD3 R6, P5, R4, R7, RZ ;  /* 0x0000000704069210 */ /* 0x000fca0007fbe0ff */
[----:B------:R-:W-:Y:S01]  /*c170*/  @!P1 IMAD.X R7, R5, 0x1, R20, P5 ;  /* 0x0000000105079824 */ /* 0x000fe200028e0614 */
[----:B------:R-:W-:-:S05]  /*c180*/  ISETP.GE.AND P5, PT, R172, UR4, PT ;  /* 0x00000004ac007c0c */ /* 0x000fca000bfa6270 */
[----:B------:R-:W-:Y:S02]  /*c190*/  @!P6 IMAD.MOV.U32 R12, RZ, RZ, R0 ;  /* 0x000000ffff0ce224 */ /* 0x000fe400078e0000 */
[----:B------:R-:W-:Y:S02]  /*c1a0*/  @!P6 IMAD.MOV.U32 R13, RZ, RZ, R3 ;  /* 0x000000ffff0de224 */ /* 0x000fe400078e0003 */
[----:B------:R-:W-:-:S04]  /*c1b0*/  @!P6 IMAD.WIDE R14, R160, 0x2, R4 ;  /* 0x00000002a00ee825 */ /* 0x000fc800078e0204 */
[----:B------:R-:W-:Y:S01]  /*c1c0*/  @!P6 IMAD.WIDE R12, R160, 0x2, R12 ;  /* 0x00000002a00ce825 */ /* 0x000fe200078e020c */
[C---:B------:R-:W-:Y:S01]  /*c1d0*/  @!P5 SHF.L.U32 R21, R172.reuse, 0x1, RZ ;  /* 0x00000001ac15d819 */ /* 0x040fe200000006ff */
[----:B------:R0:W5:Y:S01]  /*c1e0*/  @!P6 LD.E.64 R30, desc[UR6][R14.64] ;  /* 0x000000060e1ee980 */ /* 0x000162000c101b00 */
[----:B------:R-:W-:-:S03]  /*c1f0*/  @!P5 SHF.L.U64.HI R20, R172, 0x1, R193 ;  /* 0x00000001ac14d819 */ /* 0x000fc600000102c1 */
[----:B------:R1:W5:Y:S01]  /*c200*/  @!P6 LD.E.64 R44, desc[UR6][R12.64] ;  /* 0x000000060c2ce980 */ /* 0x000362000c101b00 */
[-C--:B------:R-:W-:Y:S02]  /*c210*/  @!P5 IADD3 R74, P6, R0, R21.reuse, RZ ;  /* 0x00000015004ad210 */ /* 0x080fe40007fde0ff */
[----:B------:R-:W-:Y:S02]  /*c220*/  CS2R R38, SRZ ;  /* 0x0000000000267805 */ /* 0x000fe4000001ff00 */
[----:B------:R-:W-:Y:S01]  /*c230*/  CS2R R36, SRZ ;  /* 0x0000000000247805 */ /* 0x000fe2000001ff00 */
[----:B------:R-:W-:Y:S01]  /*c240*/  @!P5 IMAD.X R75, R3, 0x1, R20, P6 ;  /* 0x00000001034bd824 */ /* 0x000fe200030e0614 */
[----:B------:R-:W-:Y:S02]  /*c250*/  @!P5 IADD3 R4, P6, R4, R21, RZ ;  /* 0x000000150404d210 */ /* 0x000fe40007fde0ff */
[----:B------:R2:W5:Y:S01]  /*c260*/  @!P4 LD.E.64 R38, desc[UR6][R10.64] ;  /* 0x000000060a26c980 */ /* 0x000562000c101b00 */
[----:B------:R-:W-:-:S02]  /*c270*/  CS2R R28, SRZ ;  /* 0x00000000001c7805 */ /* 0x000fc4000001ff00 */
[----:B------:R-:W-:Y:S02]  /*c280*/  CS2R R26, SRZ ;  /* 0x00000000001a7805 */ /* 0x000fe4000001ff00 */
[----:B------:R-:W-:Y:S01]  /*c290*/  CS2R R24, SRZ ;  /* 0x0000000000187805 */ /* 0x000fe2000001ff00 */
[----:B------:R-:W-:Y:S01]  /*c2a0*/  @!P5 IMAD.X R5, R5, 0x1, R20, P6 ;  /* 0x000000010505d824 */ /* 0x000fe200030e0614 */
[----:B------:R3:W5:Y:S01]  /*c2b0*/  @!P4 LD.E.64 R36, desc[UR6][R8.64] ;  /* 0x000000060824c980 */ /* 0x000762000c101b00 */
[----:B------:R-:W-:Y:S02]  /*c2c0*/  CS2R R20, SRZ ;  /* 0x0000000000147805 */ /* 0x000fe4000001ff00 */
[----:B0-----:R-:W-:Y:S02]  /*c2d0*/  CS2R R14, SRZ ;  /* 0x00000000000e7805 */ /* 0x001fe4000001ff00 */
[----:B-1----:R-:W-:Y:S01]  /*c2e0*/  CS2R R12, SRZ ;  /* 0x00000000000c7805 */ /* 0x002fe2000001ff00 */
[----:B------:R1:W5:Y:S01]  /*c2f0*/  @!P3 LD.E.64 R28, desc[UR6][R76.64] ;  /* 0x000000064c1cb980 */ /* 0x000362000c101b00 */
[----:B--2---:R-:W-:-:S03]  /*c300*/  CS2R R10, SRZ ;  /* 0x00000000000a7805 */ /* 0x004fc6000001ff00 */
[----:B------:R1:W5:Y:S01]  /*c310*/  @!P3 LD.E.64 R26, desc[UR6][R72.64] ;  /* 0x00000006481ab980 */ /* 0x000362000c101b00 */
[----:B---3--:R-:W-:-:S03]  /*c320*/  CS2R R8, SRZ ;  /* 0x0000000000087805 */ /* 0x008fc6000001ff00 */
[----:B------:R1:W5:Y:S04]  /*c330*/  @!P2 LD.E.64 R24, desc[UR6][R70.64] ;  /* 0x000000064618a980 */ /* 0x000368000c101b00 */
[----:B------:R1:W5:Y:S04]  /*c340*/  @!P2 LD.E.64 R20, desc[UR6][R66.64] ;  /* 0x000000064214a980 */ /* 0x000368000c101b00 */
[----:B------:R1:W5:Y:S04]  /*c350*/  @!P1 LD.E.64 R14, desc[UR6][R64.64] ;  /* 0x00000006400e9980 */ /* 0x000368000c101b00 */
[----:B------:R1:W5:Y:S04]  /*c360*/  @!P1 LD.E.64 R12, desc[UR6][R6.64] ;  /* 0x00000006060c9980 */ /* 0x000368000c101b00 */
[----:B------:R1:W5:Y:S04]  /*c370*/  @!P5 LD.E.64 R10, desc[UR6][R74.64] ;  /* 0x000000064a0ad980 */ /* 0x000368000c101b00 */
[----:B------:R1:W5:Y:S02]  /*c380*/  @!P5 LD.E.64 R8, desc[UR6][R4.64] ;  /* 0x000000060408d980 */ /* 0x000364000c101b00 */
.L_x_1800:
[----:B------:R-:W-:Y:S05]  /*c390*/  BSYNC B1 ;  /* 0x0000000000017941 */ /* 0x000fea0003800000 */
.L_x_1799:
[----:B01---5:R-:W-:Y:S01]  /*c3a0*/  MOV R4, R30 ;  /* 0x0000001e00047202 */ /* 0x023fe20000000f00 */
[C---:B------:R-:W-:Y:S01]  /*c3b0*/  VIADD R5, R62.reuse, 0xc400 ;  /* 0x0000c4003e057836 */ /* 0x040fe20000000000 */
[----:B--2---:R-:W-:Y:S01]  /*c3c0*/  LEA.HI R3, R187, R187, RZ, 0x1 ;  /* 0x000000bbbb037211 */ /* 0x004fe200078f08ff */
[----:B---3--:R-:W-:Y:S01]  /*c3d0*/  VIADD R0, R62, 0xc440 ;  /* 0x0000c4403e007836 */ /* 0x008fe20000000000 */
[----:B------:R-:W-:Y:S01]  /*c3e0*/  PRMT R75, R4, 0x7610, R75 ;  /* 0x00007610044b7816 */ /* 0x000fe2000000004b */
[----:B------:R-:W-:Y:S01]  /*c3f0*/  @P0 VIADD R0, R5, 0xffffffc0 ;  /* 0xffffffc005000836 */ /* 0x000fe20000000000 */
[----:B------:R-:W-:Y:S01]  /*c400*/  LOP3.LUT R4, R3, 0xfffffffe, RZ, 0xc0, !PT ;  /* 0xfffffffe03047812 */ /* 0x000fe200078ec0ff */
[----:B------:R-:W-:Y:S01]  /*c410*/  IMAD.MOV.U32 R5, RZ, RZ, R31 ;  /* 0x000000ffff057224 */ /* 0x000fe200078e001f */
[----:B------:R-:W-:Y:S01]  /*c420*/  VIADDMNMX R71, R63, -R177, 0x80, PT ;  /* 0x000000803f477446 */ /* 0x000fe200038009b1 */
[----:B------:R-:W-:Y:S01]  /*c430*/  IMAD.MOV.U32 R6, RZ, RZ, R36 ;  /* 0x000000ffff067224 */ /* 0x000fe200078e0024 */
[----:B------:R-:W-:Y:S01]  /*c440*/  IADD3 R4, R187, -R4, RZ ;  /* 0x80000004bb047210 */ /* 0x000fe20007ffe0ff */
[----:B------:R-:W-:Y:S01]  /*c450*/  IMAD.MOV.U32 R7, RZ, RZ, R37 ;  /* 0x000000ffff077224 */ /* 0x000fe200078e0025 */
[----:B------:R-:W-:Y:S01]  /*c460*/  PRMT R75, R75, 0x5410, R5 ;  /* 0x000054104b4b7816 */ /* 0x000fe20000000005 */
[----:B------:R-:W-:Y:S01]  /*c470*/  IMAD.MOV.U32 R3, RZ, RZ, R26 ;  /* 0x000000ffff037224 */ /* 0x000fe200078e001a */
[----:B------:R-:W-:Y:S01]  /*c480*/  SHF.L.U32 R5, R4, 0x1f, RZ ;  /* 0x0000001f04057819 */ /* 0x000fe200000006ff */
[----:B------:R-:W-:Y:S01]  /*c490*/  IMAD.MOV.U32 R65, RZ, RZ, R38 ;  /* 0x000000ffff417224 */ /* 0x000fe200078e0026 */
[----:B------:R-:W-:Y:S01]  /*c4a0*/  PRMT R73, R6, 0x5410, R7 ;  /* 0x0000541006497816 */ /* 0x000fe20000000007 */
[----:B------:R-:W-:Y:S01]  /*c4b0*/  IMAD.MOV.U32 R6, RZ, RZ, R27 ;  /* 0x000000ffff067224 */ /* 0x000fe200078e001b */
[----:B------:R-:W0:Y:S01]  /*c4c0*/  SYNCS.PHASECHK.TRANS64.TRYWAIT P0, [R16+URZ+0x2a800], R5 ;  /* 0x02a80005100075a7 */ /* 0x000e22000800017f */
        /* <DEDUP_REMOVED lines=9> */
[--C-:B------:R-:W-:Y:S01]  /*c560*/  PRMT R66, R66, 0x5410, R3.reuse ;  /* 0x0000541042427816 */ /* 0x100fe20000000003 */
[----:B------:R-:W-:Y:S01]  /*c570*/  BSSY B1, `(.L_x_1801) ;  /* 0x0000016000017945 */ /* 0x000fe20003800000 */
[----:B------:R-:W-:Y:S01]  /*c580*/  PRMT R64, R4, 0x5410, R6 ;  /* 0x0000541004407816 */ /* 0x000fe20000000006 */
[----:B------:R-:W-:Y:S01]  /*c590*/  IMAD.MOV.U32 R6, RZ, RZ, R44 ;  /* 0x000000ffff067224 */ /* 0x000fe200078e002c */
[----:B------:R-:W-:Y:S01]  /*c5a0*/  PRMT R3, R7, 0x7610, R3 ;  /* 0x0000761007037816 */ /* 0x000fe20000000003 */
[----:B------:R-:W-:Y:S01]  /*c5b0*/  IMAD.MOV.U32 R4, RZ, RZ, R9 ;  /* 0x000000ffff047224 */ /* 0x000fe200078e0009 */
[----:B------:R-:W-:-:S02]  /*c5c0*/  MOV R7, R45 ;  /* 0x0000002d00077202 */ /* 0x000fc40000000f00 */
[----:B------:R-:W-:Y:S02]  /*c5d0*/  ISETP.GE.AND P1, PT, R162, R71, PT ;  /* 0x00000047a200720c */ /* 0x000fe40003f26270 */
[----:B------:R-:W-:Y:S01]  /*c5e0*/  PRMT R76, R6, 0x5410, R7 ;  /* 0x00005410064c7816 */ /* 0x000fe20000000007 */
[----:B------:R-:W-:Y:S01]  /*c5f0*/  IMAD.MOV.U32 R6, RZ, RZ, R28 ;  /* 0x000000ffff067224 */ /* 0x000fe200078e001c */
[----:B------:R-:W-:Y:S01]  /*c600*/  PRMT R3, R3, 0x5410, R4 ;  /* 0x0000541003037816 */ /* 0x000fe20000000004 */
[----:B------:R-:W-:Y:S02]  /*c610*/  IMAD.MOV.U32 R7, RZ, RZ, R29 ;  /* 0x000000ffff077224 */ /* 0x000fe400078e001d */
[----:B------:R-:W-:-:S03]  /*c620*/  IMAD.MOV.U32 R4, RZ, RZ, R39 ;  /* 0x000000ffff047224 */ /* 0x000fc600078e0027 */
[----:B------:R-:W-:Y:S01]  /*c630*/  PRMT R72, R6, 0x5410, R7 ;  /* 0x0000541006487816 */ /* 0x000fe20000000007 */
[----:B------:R-:W-:Y:S01]  /*c640*/  IMAD.MOV.U32 R6, RZ, RZ, R25 ;  /* 0x000000ffff067224 */ /* 0x000fe200078e0019 */
[----:B------:R-:W-:Y:S01]  /*c650*/  PRMT R74, R74, 0x5410, R4 ;  /* 0x000054104a4a7816 */ /* 0x000fe20000000004 */
[----:B------:R-:W-:Y:S01]  /*c660*/  IMAD.MOV.U32 R7, RZ, RZ, R14 ;  /* 0x000000ffff077224 */ /* 0x000fe200078e000e */
[----:B------:R-:W-:-:S04]  /*c670*/  MOV R4, R24 ;  /* 0x0000001800047202 */ /* 0x000fc80000000f00 */
[----:B------:R-:W-:Y:S01]  /*c680*/  PRMT R67, R4, 0x5410, R6 ;  /* 0x0000541004437816 */ /* 0x000fe20000000006 */
[----:B------:R-:W-:Y:S01]  /*c690*/  IMAD.MOV.U32 R4, RZ, RZ, R10 ;  /* 0x000000ffff047224 */ /* 0x000fe200078e000a */
[----:B------:R-:W-:Y:S02]  /*c6a0*/  PRMT R65, R7, 0x5410, R63 ;  /* 0x0000541007417816 */ /* 0x000fe4000000003f */
[----:B------:R-:W-:Y:S01]  /*c6b0*/  MOV R6, R11 ;  /* 0x0000000b00067202 */ /* 0x000fe20000000f00 */
[----:B0-----:R-:W-:Y:S06]  /*c6c0*/  @!P0 BRA `(.L_x_1802) ;  /* 0x000001d800cc8947 */ /* 0x001fec0003800000 */
.L_x_2141:
[----:B------:R-:W-:Y:S05]  /*c6d0*/  BSYNC B1 ;  /* 0x0000000000017941 */ /* 0x000fea0003800000 */
.L_x_1801:
        /* <DEDUP_REMOVED lines=13> */
[----:B------:R-:W-:Y:S01]  /*c7b0*/  SHF.R.U32.HI R90, RZ, 0x10, R59 ;  /* 0x00000010ff5a7819 */ /* 0x000fe2000001163b */
[--C-:B------:R-:W-:Y:S01]  /*c7c0*/  HADD2.F32 R77, -RZ, R88.reuse.H1_H1 ;  /* 0x30000058ff4d7230 */ /* 0x100fe20000004100 */
[--C-:B------:R-:W-:Y:S01]  /*c7d0*/  SHF.R.U32.HI R91, RZ, 0x10, R61.reuse ;  /* 0x00000010ff5b7819 */ /* 0x100fe2000001163d */
[----:B------:R-:W-:Y:S01]  /*c7e0*/  HADD2.F32 R89, -RZ, R88.H0_H0 ;  /* 0x20000058ff597230 */ /* 0x000fe20000004100 */
[----:B------:R-:W-:Y:S01]  /*c7f0*/  SHF.R.U64 R94, R60, 0x10, R61 ;  /* 0x000000103c5e7819 */ /* 0x000fe2000000123d */
[----:B------:R-:W-:Y:S01]  /*c800*/  HADD2.F32 R90, -RZ, R90.H0_H0 ;  /* 0x2000005aff5a7230 */ /* 0x000fe20000004100 */
[----:B------:R-:W-:Y:S01]  /*c810*/  SHF.R.U64 R93, R58, 0x10, R59 ;  /* 0x000000103a5d7819 */ /* 0x000fe2000000123b */
[----:B------:R-:W-:Y:S02]  /*c820*/  HADD2.F32 R88, -RZ, R91.H0_H0 ;  /* 0x2000005bff587230 */ /* 0x000fe40000004100 */
[----:B0-----:R-:W-:-:S02]  /*c830*/  HADD2.F32 R61, -RZ, R7.H1_H1 ;  /* 0x30000007ff3d7230 */ /* 0x001fc40000004100 */
[----:B------:R-:W-:Y:S02]  /*c840*/  HADD2.F32 R60, -RZ, R7.H0_H0 ;  /* 0x20000007ff3c7230 */ /* 0x000fe40000004100 */
[--C-:B------:R-:W-:Y:S02]  /*c850*/  HADD2.F32 R7, -RZ, R4.reuse.H0_H0 ;  /* 0x20000004ff077230 */ /* 0x100fe40000004100 */
[C---:B------:R-:W-:Y:S01]  /*c860*/  FMUL.FTZ R91, R61.reuse, R90 ;  /* 0x0000005a3d5b7220 */ /* 0x040fe20000410000 */
[----:B------:R-:W-:Y:S01]  /*c870*/  FMUL.FTZ R61, R61, R88 ;  /* 0x000000583d3d7220 */ /* 0x000fe20000410000 */
[----:B------:R-:W-:Y:S02]  /*c880*/  HADD2.F32 R4, -RZ, R4.H1_H1 ;  /* 0x30000004ff047230 */ /* 0x000fe40000004100 */
[--C-:B------:R-:W-:Y:S02]  /*c890*/  HADD2.F32 R58, -RZ, R6.reuse.H0_H0 ;  /* 0x20000006ff3a7230 */ /* 0x100fe40000004100 */
[----:B------:R-:W-:Y:S01]  /*c8a0*/  FFMA.FTZ R90, R60, R90, R61 ;  /* 0x0000005a3c5a7223 */ /* 0x000fe2000001003d */
[----:B------:R-:W-:-:S02]  /*c8b0*/  HADD2.F32 R59, -RZ, R6.H1_H1 ;  /* 0x30000006ff3b7230 */ /* 0x000fc40000004100 */
[----:B------:R-:W-:Y:S01]  /*c8c0*/  FFMA.FTZ R91, R60, R88, -R91 ;  /* 0x000000583c5b7223 */ /* 0x000fe2000001085b */
[----:B------:R-:W-:Y:S02]  /*c8d0*/  HADD2.F32 R61, -RZ, R87.H1_H1 ;  /* 0x30000057ff3d7230 */ /* 0x000fe40000004100 */
[C---:B------:R-:W-:Y:S01]  /*c8e0*/  FMUL.FTZ R92, R4.reuse, R89 ;  /* 0x00000059045c7220 */ /* 0x040fe20000410000 */
[----:B------:R-:W-:Y:S02]  /*c8f0*/  HADD2.F32 R6, -RZ, R5.H0_H0 ;  /* 0x20000005ff067230 */ /* 0x000fe40000004100 */
[-C--:B------:R-:W-:Y:S01]  /*c900*/  FMUL.FTZ R88, R4, R77.reuse ;  /* 0x0000004d04587220 */ /* 0x080fe20000410000 */
[----:B------:R-:W-:Y:S02]  /*c910*/  HADD2.F32 R87, -RZ, R87.H0_H0 ;  /* 0x20000057ff577230 */ /* 0x000fe40000004100 */
[----:B------:R-:W-:Y:S01]  /*c920*/  FFMA.FTZ R92, R7, R77, -R92 ;  /* 0x0000004d075c7223 */ /* 0x000fe2000001085c */
[----:B------:R-:W-:-:S02]  /*c930*/  HADD2.F32 R5, -RZ, R5.H1_H1 ;  /* 0x30000005ff057230 */ /* 0x000fc40000004100 */
[----:B------:R-:W-:Y:S01]  /*c940*/  FFMA.FTZ R89, R7, R89, R88 ;  /* 0x0000005907597223 */ /* 0x000fe20000010058 */
[----:B------:R-:W-:Y:S02]  /*c950*/  HADD2.F32 R60, -RZ, R93.H0_H0 ;  /* 0x2000005dff3c7230 */ /* 0x000fe40000004100 */
[C---:B------:R-:W-:Y:S01]  /*c960*/  FMUL.FTZ R77, R59.reuse, R61 ;  /* 0x0000003d3b4d7220 */ /* 0x040fe20000410000 */
[----:B------:R-:W-:Y:S02]  /*c970*/  HADD2.F32 R4, -RZ, R94.H0_H0 ;  /* 0x2000005eff047230 */ /* 0x000fe40000004100 */
[-C--:B------:R-:W-:Y:S01]  /*c980*/  FMUL.FTZ R88, R59, R87.reuse ;  /* 0x000000573b587220 */ /* 0x080fe20000410000 */
[C---:B------:R-:W-:Y:S01]  /*c990*/  FMUL.FTZ R7, R5.reuse, R60 ;  /* 0x0000003c05077220 */ /* 0x040fe20000410000 */
[C---:B------:R-:W-:Y:S01]  /*c9a0*/  FFMA.FTZ R77, R58.reuse, R87, -R77 ;  /* 0x000000573a4d7223 */ /* 0x040fe2000001084d */
[-C--:B------:R-:W-:Y:S01]  /*c9b0*/  FMUL.FTZ R59, R5, R4.reuse ;  /* 0x00000004053b7220 */ /* 0x080fe20000410000 */
[----:B------:R-:W-:Y:S01]  /*c9c0*/  FFMA.FTZ R88, R58, R61, R88 ;  /* 0x0000003d3a587223 */ /* 0x000fe20000010058 */
[----:B------:R-:W-:Y:S01]  /*c9d0*/  FFMA.FTZ R5, R6, R4, -R7 ;  /* 0x0000000406057223 */ /* 0x000fe20000010807 */
[----:B------:R-:W-:Y:S01]  /*c9e0*/  F2FP.F16.F32.PACK_AB R7, R90, R91 ;  /* 0x0000005b5a07723e */ /* 0x000fe200000000ff */
[----:B------:R-:W-:Y:S01]  /*c9f0*/  FFMA.FTZ R60, R6, R60, R59 ;  /* 0x0000003c063c7223 */ /* 0x000fe2000001003b */
[----:B------:R-:W-:-:S02]  /*ca00*/  F2FP.F16.F32.PACK_AB R4, R89, R92 ;  /* 0x0000005c5904723e */ /* 0x000fc400000000ff */
[----:B------:R-:W-:Y:S02]  /*ca10*/  F2FP.F16.F32.PACK_AB R6, R88, R77 ;  /* 0x0000004d5806723e */ /* 0x000fe400000000ff */
[----:B------:R-:W-:-:S05]  /*ca20*/  F2FP.F16.F32.PACK_AB R5, R60, R5 ;  /* 0x000000053c05723e */ /* 0x000fca00000000ff */
[----:B------:R0:W-:Y:S02]  /*ca30*/  STS.128 [R62+0xc400], R4 ;  /* 0x00c400043e007388 */ /* 0x0001e40000000c00 */
.L_x_1806:
[----:B------:R-:W-:Y:S05]  /*ca40*/  BSYNC B2 ;  /* 0x0000000000027941 */ /* 0x000fea0003800000 */
.L_x_1805:
[----:B------:R-:W-:Y:S04]  /*ca50*/  BSSY B2, `(.L_x_1807) ;  /* 0x000002c000027945 */ /* 0x000fe80003800000 */
[----:B------:R-:W-:Y:S05]  /*ca60*/  @P1 BRA `(.L_x_1808) ;  /* 0x0000000000a81947 */ /* 0x000fea0003800000 */
[----:B0-----:R-:W0:Y:S01]  /*ca70*/  LDS.128 R4, [R0] ;  /* 0x0000000000047984 */ /* 0x001e220000000c00 */
[----:B------:R-:W-:Y:S01]  /*ca80*/  SHF.R.U32.HI R59, RZ, 0x10, R55 ;  /* 0x00000010ff3b7819 */ /* 0x000fe20000011637 */
[----:B------:R-:W-:Y:S01]  /*ca90*/  HADD2.F32 R58, -RZ, R86.H0_H0 ;  /* 0x20000056ff3a7230 */ /* 0x000fe20000004100 */
[--C-:B------:R-:W-:Y:S01]  /*caa0*/  SHF.R.U32.HI R61, RZ, 0x10, R57.reuse ;  /* 0x00000010ff3d7819 */ /* 0x100fe20000011639 */
[----:B------:R-:W-:Y:S01]  /*cab0*/  HADD2.F32 R60, -RZ, R85.H0_H0 ;  /* 0x20000055ff3c7230 */ /* 0x000fe20000004100 */
[----:B------:R-:W-:Y:S01]  /*cac0*/  SHF.R.U64 R87, R56, 0x10, R57 ;  /* 0x0000001038577819 */ /* 0x000fe20000001239 */
[----:B------:R-:W-:Y:S01]  /*cad0*/  HADD2.F32 R59, -RZ, R59.H0_H0 ;  /* 0x2000003bff3b7230 */ /* 0x000fe20000004100 */
[----:B------:R-:W-:Y:S01]  /*cae0*/  SHF.R.U64 R89, R54, 0x10, R55 ;  /* 0x0000001036597819 */ /* 0x000fe20000001237 */
[----:B------:R-:W-:Y:S02]  /*caf0*/  HADD2.F32 R61, -RZ, R61.H0_H0 ;  /* 0x2000003dff3d7230 */ /* 0x000fe40000004100 */
[----:B------:R-:W-:-:S02]  /*cb00*/  HADD2.F32 R85, -RZ, R85.H1_H1 ;  /* 0x30000055ff557230 */ /* 0x000fc40000004100 */
[----:B------:R-:W-:Y:S02]  /*cb10*/  HADD2.F32 R86, -RZ, R86.H1_H1 ;  /* 0x30000056ff567230 */ /* 0x000fe40000004100 */
[--C-:B0-----:R-:W-:Y:S02]  /*cb20*/  HADD2.F32 R57, -RZ, R7.reuse.H1_H1 ;  /* 0x30000007ff397230 */ /* 0x101fe40000004100 */
[----:B------:R-:W-:Y:S02]  /*cb30*/  HADD2.F32 R56, -RZ, R7.H0_H0 ;  /* 0x20000007ff387230 */ /* 0x000fe40000004100 */
[--C-:B------:R-:W-:Y:S02]  /*cb40*/  HADD2.F32 R7, -RZ, R4.reuse.H0_H0 ;  /* 0x20000004ff077230 */ /* 0x100fe40000004100 */
[C---:B------:R-:W-:Y:S01]  /*cb50*/  FMUL.FTZ R90, R57.reuse, R59 ;  /* 0x0000003b395a7220 */ /* 0x040fe20000410000 */
[----:B------:R-:W-:Y:S02]  /*cb60*/  HADD2.F32 R4, -RZ, R4.H1_H1 ;  /* 0x30000004ff047230 */ /* 0x000fe40000004100 */
[----:B------:R-:W-:Y:S01]  /*cb70*/  FMUL.FTZ R77, R57, R61 ;  /* 0x0000003d394d7220 */ /* 0x000fe20000410000 */
[----:B------:R-:W-:-:S02]  /*cb80*/  HADD2.F32 R54, -RZ, R6.H0_H0 ;  /* 0x20000006ff367230 */ /* 0x000fc40000004100 */
[----:B------:R-:W-:Y:S01]  /*cb90*/  FFMA.FTZ R92, R56, R61, R90 ;  /* 0x0000003d385c7223 */ /* 0x000fe2000001005a */
[----:B------:R-:W-:Y:S02]  /*cba0*/  HADD2.F32 R55, -RZ, R6.H1_H1 ;  /* 0x30000006ff377230 */ /* 0x000fe40000004100 */
[----:B------:R-:W-:Y:S01]  /*cbb0*/  FMUL.FTZ R88, R4, R60 ;  /* 0x0000003c04587220 */ /* 0x000fe20000410000 */
[--C-:B------:R-:W-:Y:S02]  /*cbc0*/  HADD2.F32 R6, -RZ, R5.reuse.H0_H0 ;  /* 0x20000005ff067230 */ /* 0x100fe40000004100 */
[----:B------:R-:W-:Y:S01]  /*cbd0*/  FFMA.FTZ R77, R56, R59, -R77 ;  /* 0x0000003b384d7223 */ /* 0x000fe2000001084d */
[-C--:B------:R-:W-:Y:S01]  /*cbe0*/  FMUL.FTZ R90, R4, R58.reuse ;  /* 0x0000003a045a7220 */ /* 0x080fe20000410000 */
[----:B------:R-:W-:Y:S02]  /*cbf0*/  HADD2.F32 R5, -RZ, R5.H1_H1 ;  /* 0x30000005ff057230 */ /* 0x000fe40000004100 */
[----:B------:R-:W-:Y:S01]  /*cc00*/  FFMA.FTZ R88, R7, R58, -R88 ;  /* 0x0000003a07587223 */ /* 0x000fe20000010858 */
[----:B------:R-:W-:-:S02]  /*cc10*/  HADD2.F32 R56, -RZ, R87.H0_H0 ;  /* 0x20000057ff387230 */ /* 0x000fc40000004100 */
[----:B------:R-:W-:Y:S01]  /*cc20*/  FFMA.FTZ R57, R7, R60, R90 ;  /* 0x0000003c07397223 */ /* 0x000fe2000001005a */
[----:B------:R-:W-:Y:S02]  /*cc30*/  HADD2.F32 R4, -RZ, R89.H0_H0 ;  /* 0x20000059ff047230 */ /* 0x000fe40000004100 */
[CC--:B------:R-:W-:Y:S01]  /*cc40*/  FMUL.FTZ R59, R55.reuse, R85.reuse ;  /* 0x00000055373b7220 */ /* 0x0c0fe20000410000 */
[----:B------:R-:W-:Y:S01]  /*cc50*/  FMUL.FTZ R58, R55, R86 ;  /* 0x00000056373a7220 */ /* 0x000fe20000410000 */
[C---:B------:R-:W-:Y:S01]  /*cc60*/  FMUL.FTZ R7, R5.reuse, R56 ;  /* 0x0000003805077220 */ /* 0x040fe20000410000 */
[----:B------:R-:W-:Y:S01]  /*cc70*/  FMUL.FTZ R55, R5, R4 ;  /* 0x0000000405377220 */ /* 0x000fe20000410000 */
[C---:B------:R-:W-:Y:S01]  /*cc80*/  FFMA.FTZ R59, R54.reuse, R86, -R59 ;  /* 0x00000056363b7223 */ /* 0x040fe2000001083b */
[----:B------:R-:W-:Y:S01]  /*cc90*/  FFMA.FTZ R58, R54, R85, R58 ;  /* 0x00000055363a7223 */ /* 0x000fe2000001003a */
[C---:B------:R-:W-:Y:S01]  /*cca0*/  FFMA.FTZ R5, R6.reuse, R4, -R7 ;  /* 0x0000000406057223 */ /* 0x040fe20000010807 */
[----:B------:R-:W-:Y:S01]  /*ccb0*/  FFMA.FTZ R56, R6, R56, R55 ;  /* 0x0000003806387223 */ /* 0x000fe20000010037 */
[----:B------:R-:W-:-:S02]  /*ccc0*/  F2FP.F16.F32.PACK_AB R7, R92, R77 ;  /* 0x0000004d5c07723e */ /* 0x000fc400000000ff */
[----:B------:R-:W-:Y:S02]  /*ccd0*/  F2FP.F16.F32.PACK_AB R6, R58, R59 ;  /* 0x0000003b3a06723e */ /* 0x000fe400000000ff */
[----:B------:R-:W-:Y:S02]  /*cce0*/  F2FP.F16.F32.PACK_AB R4, R57, R88 ;  /* 0x000000583904723e */ /* 0x000fe400000000ff */
[----:B------:R-:W-:-:S05]  /*ccf0*/  F2FP.F16.F32.PACK_AB R5, R56, R5 ;  /* 0x000000053805723e */ /* 0x000fca00000000ff */
[----:B------:R1:W-:Y:S02]  /*cd00*/  STS.128 [R0], R4 ;  /* 0x0000000400007388 */ /* 0x0003e40000000c00 */
.L_x_1808:
[----:B------:R-:W-:Y:S05]  /*cd10*/  BSYNC B2 ;  /* 0x0000000000027941 */ /* 0x000fea0003800000 */
.L_x_1807:
[----:B------:R-:W-:Y:S04]  /*cd20*/  BSSY B2, `(.L_x_1809) ;  /* 0x000002c000027945 */ /* 0x000fe80003800000 */
[----:B------:R-:W-:Y:S05]  /*cd30*/  @P2 BRA `(.L_x_1810) ;  /* 0x0000000000a82947 */ /* 0x000fea0003800000 */
[----:B01----:R-:W0:Y:S01]  /*cd40*/  LDS.128 R4, [R62+0x10400] ;  /* 0x010400003e047984 */ /* 0x003e220000000c00 */
[----:B------:R-:W-:Y:S01]  /*cd50*/  SHF.R.U32.HI R55, RZ, 0x10, R53 ;  /* 0x00000010ff377819 */ /* 0x000fe20000011635 */
[----:B------:R-:W-:Y:S01]  /*cd60*/  HADD2.F32 R54, -RZ, R84.H0_H0 ;  /* 0x20000054ff367230 */ /* 0x000fe20000004100 */
[----:B------:R-:W-:Y:S01]  /*cd70*/  SHF.R.U32.HI R57, RZ, 0x10, R51 ;  /* 0x00000010ff397819 */ /* 0x000fe20000011633 */
        /* <DEDUP_REMOVED lines=37> */
[----:B------:R2:W-:Y:S02]  /*cfd0*/  STS.128 [R62+0x10400], R4 ;  /* 0x010400043e007388 */ /* 0x0005e40000000c00 */
.L_x_1810:
[----:B------:R-:W-:Y:S05]  /*cfe0*/  BSYNC B2 ;  /* 0x0000000000027941 */ /* 0x000fea0003800000 */
.L_x_1809:
[----:B------:R-:W-:Y:S04]  /*cff0*/  BSSY B2, `(.L_x_1811) ;  /* 0x000002c000027945 */ /* 0x000fe80003800000 */
[----:B------:R-:W-:Y:S05]  /*d000*/  @P3 BRA `(.L_x_1812) ;  /* 0x0000000000a83947 */ /* 0x000fea0003800000 */
[----:B012---:R-:W0:Y:S01]  /*d010*/  LDS.128 R4, [R0+0x4000] ;  /* 0x0040000000047984 */ /* 0x007e220000000c00 */
        /* <DEDUP_REMOVED lines=41> */
.L_x_1812:
[----:B------:R-:W-:Y:S05]  /*d2b0*/  BSYNC B2 ;  /* 0x0000000000027941 */ /* 0x000fea0003800000 */
.L_x_1811:
[----:B------:R-:W-:Y:S04]  /*d2c0*/  BSSY B2, `(.L_x_1813) ;  /* 0x000002c000027945 */ /* 0x000fe80003800000 */
[----:B------:R-:W-:Y:S05]  /*d2d0*/  @P4 BRA `(.L_x_1814) ;  /* 0x0000000000a84947 */ /* 0x000fea0003800000 */
[----:B0123--:R-:W0:Y:S01]  /*d2e0*/  LDS.128 R4, [R62+0x14400] ;  /* 0x014400003e047984 */ /* 0x00fe220000000c00 */
        /* <DEDUP_REMOVED lines=41> */
.L_x_1814:
[----:B------:R-:W-:Y:S05]  /*d580*/  BSYNC B2 ;  /* 0x0000000000027941 */ /* 0x000fea0003800000 */
.L_x_1813:
[----:B------:R-:W-:Y:S05]  /*d590*/  @P5 BRA `(.L_x_1804) ;  /* 0x0000000000a85947 */ /* 0x000fea0003800000 */
[----:B01234-:R-:W0:Y:S01]  /*d5a0*/  LDS.128 R4, [R0+0x8000] ;  /* 0x0080000000047984 */ /* 0x01fe220000000c00 */
[----:B------:R-:W-:Y:S01]  /*d5b0*/  SHF.R.U32.HI R41, RZ, 0x10, R33 ;  /* 0x00000010ff297819 */ /* 0x000fe20000011621 */
[----:B------:R-:W-:Y:S01]  /*d5c0*/  HADD2.F32 R40, -RZ, R69.H1_H1 ;  /* 0x30000045ff287230 */ /* 0x000fe20000004100 */
[--C-:B------:R-:W-:Y:S01]  /*d5d0*/  SHF.R.U32.HI R43, RZ, 0x10, R35.reuse ;  /* 0x00000010ff2b7819 */ /* 0x100fe20000011623 */
[--C-:B------:R-:W-:Y:S01]  /*d5e0*/  HADD2.F32 R42, -RZ, R78.reuse.H1_H1 ;  /* 0x3000004eff2a7230 */ /* 0x100fe20000004100 */
[----:B------:R-:W-:Y:S01]  /*d5f0*/  SHF.R.U64 R49, R34, 0x10, R35 ;  /* 0x0000001022317819 */ /* 0x000fe20000001223 */
[----:B------:R-:W-:Y:S01]  /*d600*/  HADD2.F32 R41, -RZ, R41.H0_H0 ;  /* 0x20000029ff297230 */ /* 0x000fe20000004100 */
[----:B------:R-:W-:Y:S01]  /*d610*/  SHF.R.U64 R51, R32, 0x10, R33 ;  /* 0x0000001020337819 */ /* 0x000fe20000001221 */
[----:B------:R-:W-:Y:S02]  /*d620*/  HADD2.F32 R43, -RZ, R43.H0_H0 ;  /* 0x2000002bff2b7230 */ /* 0x000fe40000004100 */
[----:B------:R-:W-:-:S02]  /*d630*/  HADD2.F32 R78, -RZ, R78.H0_H0 ;  /* 0x2000004eff4e7230 */ /* 0x000fc40000004100 */
[----:B------:R-:W-:Y:S02]  /*d640*/  HADD2.F32 R69, -RZ, R69.H0_H0 ;  /* 0x20000045ff457230 */ /* 0x000fe40000004100 */
        /* <DEDUP_REMOVED lines=18> */
[C---:B------:R-:W-:Y:S01]  /*d770*/  FMUL.FTZ R41, R33.reuse, R78 ;  /* 0x0000004e21297220 */ /* 0x040fe20000410000 */
[-C--:B------:R-:W-:Y:S01]  /*d780*/  FMUL.FTZ R43, R33, R69.reuse ;  /* 0x00000045212b7220 */ /* 0x080fe20000410000 */
        /* <DEDUP_REMOVED lines=11> */
.L_x_1804:
[----:B------:R-:W-:Y:S05]  /*d840*/  BSYNC B1 ;  /* 0x0000000000017941 */ /* 0x000fea0003800000 */
.L_x_1803:
        /* <DEDUP_REMOVED lines=53> */
.L_x_1817:
[----:B------:R-:W-:Y:S05]  /*dba0*/  BSYNC B1 ;  /* 0x0000000000017941 */ /* 0x000fea0003800000 */
.L_x_1816:
[----:B------:R-:W-:Y:S04]  /*dbb0*/  BSSY B1, `(.L_x_1818) ;  /* 0x000002c000017945 */ /* 0x000fe80003800000 */
[----:B------:R-:W-:Y:S05]  /*dbc0*/  @P1 BRA `(.L_x_1819) ;  /* 0x0000000000a81947 */ /* 0x000fea0003800000 */
[----:B0-----:R-:W0:Y:S01]  /*dbd0*/  LDS.128 R4, [R0+0x2000] ;  /* 0x0020000000047984 */ /* 0x001e220000000c00 */
[----:B------:R-:W-:Y:S01]  /*dbe0*/  SHF.R.U32.HI R35, RZ, 0x10, R39 ;  /* 0x00000010ff237819 */ /* 0x000fe20000011627 */
[----:B------:R-:W-:Y:S01]  /*dbf0*/  HADD2.F32 R34, -RZ, R74.H0_H0 ;  /* 0x2000004aff227230 */ /* 0x000fe20000004100 */
[--C-:B------:R-:W-:Y:S01]  /*dc00*/  SHF.R.U64 R41, R36, 0x10, R37.reuse ;  /* 0x0000001024297819 */ /* 0x100fe20000001225 */
[----:B------:R-:W-:Y:S01]  /*dc10*/  HADD2.F32 R36, -RZ, R73.H0_H0 ;  /* 0x20000049ff247230 */ /* 0x000fe20000004100 */
[----:B------:R-:W-:Y:S01]  /*dc20*/  SHF.R.U32.HI R37, RZ, 0x10, R37 ;  /* 0x00000010ff257819 */ /* 0x000fe20000011625 */
[----:B------:R-:W-:Y:S01]  /*dc30*/  HADD2.F32 R35, -RZ, R35.H0_H0 ;  /* 0x20000023ff237230 */ /* 0x000fe20000004100 */
[----:B------:R-:W-:Y:S01]  /*dc40*/  SHF.R.U64 R43, R38, 0x10, R39 ;  /* 0x00000010262b7819 */ /* 0x000fe20000001227 */
[----:B------:R-:W-:Y:S02]  /*dc50*/  HADD2.F32 R73, -RZ, R73.H1_H1 ;  /* 0x30000049ff497230 */ /* 0x000fe40000004100 */
[----:B------:R-:W-:-:S02]  /*dc60*/  HADD2.F32 R37, -RZ, R37.H0_H0 ;  /* 0x20000025ff257230 */ /* 0x000fc40000004100 */
        /* <DEDUP_REMOVED lines=32> */
.L_x_1819:
[----:B------:R-:W-:Y:S05]  /*de70*/  BSYNC B1 ;  /* 0x0000000000017941 */ /* 0x000fea0003800000 */
.L_x_1818:
[----:B------:R-:W-:Y:S04]  /*de80*/  BSSY B1, `(.L_x_1820) ;  /* 0x000002c000017945 */ /* 0x000fe80003800000 */
[----:B------:R-:W-:Y:S05]  /*de90*/  @P2 BRA `(.L_x_1821) ;  /* 0x0000000000a82947 */ /* 0x000fea0003800000 */
[----:B01----:R-:W0:Y:S01]  /*dea0*/  LDS.128 R4, [R62+0x12400] ;  /* 0x012400003e047984 */ /* 0x003e220000000c00 */
[----:B------:R-:W-:Y:S01]  /*deb0*/  SHF.R.U32.HI R31, RZ, 0x10, R29 ;  /* 0x00000010ff1f7819 */ /* 0x000fe2000001161d */
[----:B------:R-:W-:Y:S01]  /*dec0*/  HADD2.F32 R30, -RZ, R72.H0_H0 ;  /* 0x20000048ff1e7230 */ /* 0x000fe20000004100 */
[----:B------:R-:W-:Y:S01]  /*ded0*/  SHF.R.U32.HI R33, RZ, 0x10, R27 ;  /* 0x00000010ff217819 */ /* 0x000fe2000001161b */
[--C-:B------:R-:W-:Y:S01]  /*dee0*/  HADD2.F32 R32, -RZ, R70.reuse.H0_H0 ;  /* 0x20000046ff207230 */ /* 0x100fe20000004100 */
        /* <DEDUP_REMOVED lines=37> */
.L_x_1821:
[----:B------:R-:W-:Y:S05]  /*e140*/  BSYNC B1 ;  /* 0x0000000000017941 */ /* 0x000fea0003800000 */
.L_x_1820:
[----:B------:R-:W-:Y:S04]  /*e150*/  BSSY B1, `(.L_x_1822) ;  /* 0x000002c000017945 */ /* 0x000fe80003800000 */
[----:B------:R-:W-:Y:S05]  /*e160*/  @P3 BRA `(.L_x_1823) ;  /* 0x0000000000a83947 */ /* 0x000fea0003800000 */
[----:B012---:R-:W0:Y:S01]  /*e170*/  LDS.128 R4, [R0+0x6000] ;  /* 0x0060000000047984 */ /* 0x007e220000000c00 */
        /* <DEDUP_REMOVED lines=41> */
.L_x_1823:
[----:B------:R-:W-:Y:S05]  /*e410*/  BSYNC B1 ;  /* 0x0000000000017941 */ /* 0x000fea0003800000 */
.L_x_1822:
[----:B------:R-:W-:Y:S04]  /*e420*/  BSSY B1, `(.L_x_1824) ;  /* 0x000002c000017945 */ /* 0x000fe80003800000 */
[----:B------:R-:W-:Y:S05]  /*e430*/  @P4 BRA `(.L_x_1825) ;  /* 0x0000000000a84947 */ /* 0x000fea0003800000 */
[----:B0123--:R-:W0:Y:S01]  /*e440*/  LDS.128 R4, [R62+0x16400] ;  /* 0x016400003e047984 */ /* 0x00fe220000000c00 */
        /* <DEDUP_REMOVED lines=41> */
.L_x_1825:
[----:B------:R-:W-:Y:S05]  /*e6e0*/  BSYNC B1 ;  /* 0x0000000000017941 */ /* 0x000fea0003800000 */
.L_x_1824:
[----:B------:R-:W-:Y:S05]  /*e6f0*/  @P5 BRA `(.L_x_1815) ;  /* 0x00000034009c5947 */ /* 0x000fea0003800000 */
[----:B01234-:R-:W0:Y:S01]  /*e700*/  LDS.128 R4, [R0+0xa000] ;  /* 0x00a0000000047984 */ /* 0x01fe220000000c00 */
        /* <DEDUP_REMOVED lines=9> */
[--C-:B0-----:R-:W-:Y:S02]  /*e7a0*/  HADD2.F32 R11, -RZ, R7.reuse.H1_H1 ;  /* 0x30000007ff0b7230 */ /* 0x101fe40000004100 */
[----:B------:R-:W-:Y:S02]  /*e7b0*/  HADD2.F32 R10, -RZ, R7.H0_H0 ;  /* 0x20000007ff0a7230 */ /* 0x000fe40000004100 */
[--C-:B------:R-:W-:Y:S02]  /*e7c0*/  HADD2.F32 R7, -RZ, R4.reuse.H0_H0 ;  /* 0x20000004ff077230 */ /* 0x100fe40000004100 */
[C---:B------:R-:W-:Y:S01]  /*e7d0*/  FMUL.FTZ R21, R11.reuse, R15 ;  /* 0x0000000f0b157220 */ /* 0x040fe20000410000 */
[----:B------:R-:W-:Y:S02]  /*e7e0*/  HADD2.F32 R4, -RZ, R4.H1_H1 ;  /* 0x30000004ff047230 */ /* 0x000fe40000004100 */
[----:B------:R-:W-:Y:S01]  /*e7f0*/  FMUL.FTZ R24, R11, R13 ;  /* 0x0000000d0b187220 */ /* 0x000fe20000410000 */
[----:B------:R-:W-:-:S02]  /*e800*/  HADD2.F32 R8, -RZ, R6.H0_H0 ;  /* 0x20000006ff087230 */ /* 0x000fc40000004100 */
[C---:B------:R-:W-:Y:S01]  /*e810*/  FFMA.FTZ R21, R10.reuse, R13, -R21 ;  /* 0x0000000d0a157223 */ /* 0x040fe20000010815 */
[----:B------:R-:W-:Y:S02]  /*e820*/  HADD2.F32 R9, -RZ, R6.H1_H1 ;  /* 0x30000006ff097230 */ /* 0x000fe40000004100 */
[----:B------:R-:W-:Y:S01]  /*e830*/  FFMA.FTZ R26, R10, R15, R24 ;  /* 0x0000000f0a1a7223 */ /* 0x000fe20000010018 */
[----:B------:R-:W-:Y:S02]  /*e840*/  HADD2.F32 R6, -RZ, R5.H0_H0 ;  /* 0x20000005ff067230 */ /* 0x000fe40000004100 */
[C---:B------:R-:W-:Y:S01]  /*e850*/  FMUL.FTZ R20, R4.reuse, R14 ;  /* 0x0000000e04147220 */ /* 0x040fe20000410000 */
[----:B------:R-:W-:Y:S01]  /*e860*/  FMUL.FTZ R24, R4, R12 ;  /* 0x0000000c04187220 */ /* 0x000fe20000410000 */
[----:B------:R-:W-:Y:S02]  /*e870*/  HADD2.F32 R10, -RZ, R3.H1_H1 ;  /* 0x30000003ff0a7230 */ /* 0x000fe40000004100 */
[----:B------:R-:W-:Y:S01]  /*e880*/  FMUL.FTZ R15, R9, R63 ;  /* 0x0000003f090f7220 */ /* 0x000fe20000410000 */
[----:B------:R-:W-:-:S02]  /*e890*/  HADD2.F32 R5, -RZ, R5.H1_H1 ;  /* 0x30000005ff057230 */ /* 0x000fc40000004100 */
[C---:B------:R-:W-:Y:S01]  /*e8a0*/  FFMA.FTZ R20, R7.reuse, R12, -R20 ;  /* 0x0000000c07147223 */ /* 0x040fe20000010814 */
[----:B------:R-:W-:Y:S02]  /*e8b0*/  HADD2.F32 R4, -RZ, R25.H0_H0 ;  /* 0x20000019ff047230 */ /* 0x000fe40000004100 */
[----:B------:R-:W-:Y:S01]  /*e8c0*/  FFMA.FTZ R11, R7, R14, R24 ;  /* 0x0000000e070b7223 */ /* 0x000fe20000010018 */
[----:B------:R-:W-:Y:S02]  /*e8d0*/  HADD2.F32 R3, -RZ, R27.H0_H0 ;  /* 0x2000001bff037230 */ /* 0x000fe40000004100 */
[-C--:B------:R-:W-:Y:S01]  /*e8e0*/  FMUL.FTZ R13, R9, R10.reuse ;  /* 0x0000000a090d7220 */ /* 0x080fe20000410000 */
[C---:B------:R-:W-:Y:S01]  /*e8f0*/  FFMA.FTZ R10, R8.reuse, R10, R15 ;  /* 0x0000000a080a7223 */ /* 0x040fe2000001000f */
[C---:B------:R-:W-:Y:S01]  /*e900*/  FMUL.FTZ R7, R5.reuse, R4 ;  /* 0x0000000405077220 */ /* 0x040fe20000410000 */
[----:B------:R-:W-:Y:S01]  /*e910*/  FMUL.FTZ R9, R5, R3 ;  /* 0x0000000305097220 */ /* 0x000fe20000410000 */
[----:B------:R-:W-:-:S02]  /*e920*/  FFMA.FTZ R13, R8, R63, -R13 ;  /* 0x0000003f080d7223 */ /* 0x000fc4000001080d */
[----:B------:R-:W-:Y:S01]  /*e930*/  FFMA.FTZ R5, R6, R3, -R7 ;  /* 0x0000000306057223 */ /* 0x000fe20000010807 */
[----:B------:R-:W-:Y:S01]  /*e940*/  F2FP.F16.F32.PACK_AB R7, R26, R21 ;  /* 0x000000151a07723e */ /* 0x000fe200000000ff */
[----:B------:R-:W-:Y:S01]  /*e950*/  FFMA.FTZ R8, R6, R4, R9 ;  /* 0x0000000406087223 */ /* 0x000fe20000010009 */
[----:B------:R-:W-:Y:S02]  /*e960*/  F2FP.F16.F32.PACK_AB R4, R11, R20 ;  /* 0x000000140b04723e */ /* 0x000fe400000000ff */
[----:B------:R-:W-:Y:S02]  /*e970*/  F2FP.F16.F32.PACK_AB R6, R10, R13 ;  /* 0x0000000d0a06723e */ /* 0x000fe400000000ff */
[----:B------:R-:W-:-:S05]  /*e980*/  F2FP.F16.F32.PACK_AB R5, R8, R5 ;  /* 0x000000050805723e */ /* 0x000fca00000000ff */
[----:B------:R0:W-:Y:S01]  /*e990*/  STS.128 [R0+0xa000], R4 ;  /* 0x00a0000400007388 */ /* 0x0001e20000000c00 */
[----:B------:R-:W-:Y:S05]  /*e9a0*/  BRA `(.L_x_1815) ;  /* 0x0000003000f07947 */ /* 0x000fea0003800000 */
.L_x_1794:
[----:B------:R-:W0:Y:S01]  /*e9b0*/  LDC R28, c[0x0][0x448] ;  /* 0x00011200ff1c7b82 */ /* 0x000e220000000800 */
[----:B------:R-:W-:Y:S01]  /*e9c0*/  IMAD R3, R189, 0x40, R10 ;  /* 0x00000040bd037824 */ /* 0x000fe200078e020a */
[----:B------:R-:W-:Y:S01]  /*e9d0*/  ULDC.64 UR4, c[0x0][0x3f8] ;  /* 0x0000fe0000047ab9 */ /* 0x000fe20000000a00 */
        /* <DEDUP_REMOVED lines=8> */
[----:B-1----:R-:W-:Y:S02]  /*ea60*/  @P0 SHF.R.U32.HI R3, RZ, R5, R0 ;  /* 0x00000005ff030219 */ /* 0x002fe40000011600 */
[----:B------:R-:W-:Y:S02]  /*ea70*/  MOV R5, R31 ;  /* 0x0000001f00057202 */ /* 0x000fe40000000f00 */
        /* <DEDUP_REMOVED lines=12> */
[----:B------:R-:W-:Y:S01]  /*eb40*/  LEA R9, P1, R4, UR6, 0x1 ;  /* 0x0000000604097c11 */ /* 0x000fe2000f8208ff */
[----:B------:R-:W-:-:S03]  /*eb50*/  IMAD.IADD R7, R5, 0x1, R11 ;  /* 0x0000000105077824 */ /* 0x000fc600078e020b */
[----:B------:R-:W-:Y:S02]  /*eb60*/  LEA.HI.X R8, R8, UR5, R3, 0x1, P0 ;  /* 0x0000000508087c11 */ /* 0x000fe400080f0c03 */
[----:B------:R-:W-:Y:S01]  /*eb70*/  LEA.HI.X R7, R4, UR7, R7, 0x1, P1 ;  /* 0x0000000704077c11 */ /* 0x000fe200088f0c07 */
[----:B------:R-:W-:Y:S06]  /*eb80*/  BRA.DIV UR4, `(.L_x_1826) ;  /* 0x000001b604b07947 */ /* 0x000fec000b800000 */
[----:B------:R-:W0:Y:S04]  /*eb90*/  SHFL.IDX PT, R3, R8, RZ, 0x1c1f ;  /* 0x001c1fff08037589 */ /* 0x000e2800000e0000 */
[----:B------:R-:W1:Y:S04]  /*eba0*/  SHFL.IDX PT, R0, R6, RZ, 0x1c1f ;  /* 0x001c1fff06007589 */ /* 0x000e6800000e0000 */
[----:B------:R2:W3:Y:S04]  /*ebb0*/  SHFL.IDX PT, R5, R7, RZ, 0x1c1f ;  /* 0x001c1fff07057589 */ /* 0x0004e800000e0000 */
[----:B------:R2:W4:Y:S01]  /*ebc0*/  SHFL.IDX PT, R14, R9, RZ, 0x1c1f ;  /* 0x001c1fff090e7589 */ /* 0x00052200000e0000 */
[----:B0-----:R-:W-:-:S02]  /*ebd0*/  IMAD.MOV.U32 R21, RZ, RZ, R3 ;  /* 0x000000ffff157224 */ /* 0x001fc400078e0003 */
[----:B-12---:R-:W-:-:S07]  /*ebe0*/  IMAD.MOV.U32 R20, RZ, RZ, R0 ;  /* 0x000000ffff147224 */ /* 0x006fce00078e0000 */
.L_x_2147:
[----:B------:R-:W-:Y:S01]  /*ebf0*/  IMAD R73, R163, R28, RZ ;  /* 0x0000001ca3497224 */ /* 0x000fe200078e02ff */
[----:B------:R-:W-:Y:S01]  /*ec00*/  BSSY B1, `(.L_x_1827) ;  /* 0x0000030000017945 */ /* 0x000fe20003800000 */
[----:B----4-:R-:W-:Y:S01]  /*ec10*/  MOV R50, R14 ;  /* 0x0000000e00327202 */ /* 0x010fe20000000f00 */
[----:B---3--:R-:W-:Y:S01]  /*ec20*/  IMAD.MOV.U32 R51, RZ, RZ, R5 ;  /* 0x000000ffff337224 */ /* 0x008fe200078e0005 */
[----:B------:R-:W-:Y:S02]  /*ec30*/  CS2R R44, SRZ ;  /* 0x00000000002c7805 */ /* 0x000fe4000001ff00 */
[----:B------:R-:W-:Y:S02]  /*ec40*/  ISETP.GE.AND P0, PT, R10, R73, PT ;  /* 0x000000490a00720c */ /* 0x000fe40003f06270 */
        /* <DEDUP_REMOVED lines=19> */
[----:B------:R-:W-:-:S02]  /*ed80*/  CS2R R44, SRZ ;  /* 0x00000000002c7805 */ /* 0x000fc4000001ff00 */
[----:B------:R-:W-:Y:S02]  /*ed90*/  CS2R R46, SRZ ;  /* 0x00000000002e7805 */ /* 0x000fe4000001ff00 */
[----:B------:R-:W-:Y:S02]  /*eda0*/  CS2R R28, SRZ ;  /* 0x00000000001c7805 */ /* 0x000fe4000001ff00 */
[----:B------:R-:W-:Y:S01]  /*edb0*/  CS2R R30, SRZ ;  /* 0x00000000001e7805 */ /* 0x000fe2000001ff00 */
[----:B------:R-:W-:-:S04]  /*edc0*/  @!P0 IMAD.WIDE R4, R18, 0x2, R20 ;  /* 0x0000000212048825 */ /* 0x000fc800078e0214 */
[----:B------:R-:W-:Y:S01]  /*edd0*/  @!P1 IMAD.SHL.U32 R15, R191, 0x8, RZ ;  /* 0x00000008bf0f9824 */ /* 0x000fe200078e00ff */
[----:B------:R0:W5:Y:S01]  /*ede0*/  @!P0 LD.E.128 R32, desc[UR6][R4.64] ;  /* 0x0000000604208980 */ /* 0x000162000c101d00 */
[----:B------:R-:W-:Y:S01]  /*edf0*/  @!P2 IMAD.SHL.U32 R49, R192, 0x8, RZ ;  /* 0x00000008c031a824 */ /* 0x000fe200078e00ff */
        /* <DEDUP_REMOVED lines=9> */
[----:B------:R-:W-:-:S03]  /*ee90*/  @!P1 IMAD.WIDE R14, R15, 0x2, R50 ;  /* 0x000000020f0e9825 */ /* 0x000fc600078e0232 */
[----:B------:R1:W5:Y:S01]  /*eea0*/  @!P2 LD.E.128 R24, desc[UR6][R20.64] ;  /* 0x000000061418a980 */ /* 0x000362000c101d00 */
[----:B------:R-:W-:-:S03]  /*eeb0*/  @!P2 IMAD.WIDE R48, R49, 0x2, R50 ;  /* 0x000000023130a825 */ /* 0x000fc600078e0232 */
[----:B------:R1:W5:Y:S01]  /*eec0*/  @!P1 LD.E.128 R40, desc[UR6][R14.64] ;  /* 0x000000060e289980 */ /* 0x000362000c101d00 */
[----:B0-----:R-:W-:-:S03]  /*eed0*/  @!P0 IMAD.WIDE R4, R18, 0x2, R50 ;  /* 0x0000000212048825 */ /* 0x001fc600078e0232 */
[----:B------:R1:W5:Y:S04]  /*eee0*/  @!P2 LD.E.128 R36, desc[UR6][R48.64] ;  /* 0x000000063024a980 */ /* 0x000368000c101d00 */
[----:B------:R1:W5:Y:S02]  /*eef0*/  @!P0 LD.E.128 R44, desc[UR6][R4.64] ;  /* 0x00000006042c8980 */ /* 0x000364000c101d00 */
.L_x_1828:
[----:B------:R-:W-:Y:S05]  /*ef00*/  BSYNC B1 ;  /* 0x0000000000017941 */ /* 0x000fea0003800000 */
.L_x_1827:
[----:B-1---5:R-:W-:Y:S01]  /*ef10*/  IMAD.MOV.U32 R5, RZ, RZ, R47 ;  /* 0x000000ffff057224 */ /* 0x022fe200078e002f */
[----:B------:R-:W-:Y:S01]  /*ef20*/  MOV R3, R45 ;  /* 0x0000002d00037202 */ /* 0x000fe20000000f00 */
[----:B------:R-:W-:Y:S01]  /*ef30*/  IMAD.MOV.U32 R0, RZ, RZ, R44 ;  /* 0x000000ffff007224 */ /* 0x000fe200078e002c */
        /* <DEDUP_REMOVED lines=34> */
[----:B------:R-:W-:Y:S01]  /*f160*/  MOV R3, R25 ;  /* 0x0000001900037202 */ /* 0x000fe20000000f00 */
[----:B------:R-:W-:-:S03]  /*f170*/  IMAD.MOV.U32 R0, RZ, RZ, R24 ;  /* 0x000000ffff007224 */ /* 0x000fc600078e0018 */
[----:B------:R-:W-:Y:S02]  /*f180*/  PRMT R77, R4, 0x5410, R5 ;  /* 0x00005410044d7816 */ /* 0x000fe40000000005 */
[----:B------:R-:W-:Y:S02]  /*f190*/  CS2R R4, SRZ ;  /* 0x0000000000047805 */ /* 0x000fe4000001ff00 */
[----:B------:R-:W-:Y:S01]  /*f1a0*/  PRMT R76, R0, 0x5410, R3 ;  /* 0x00005410004c7816 */ /* 0x000fe20000000003 */
[----:B------:R-:W-:Y:S06]  /*f1b0*/  BRA.DIV UR4, `(.L_x_1829) ;  /* 0x000001b2049c7947 */ /* 0x000fec000b800000 */
[----:B------:R-:W0:Y:S04]  /*f1c0*/  SHFL.IDX PT, R3, R8, 0x1, 0x1c1f ;  /* 0x003c1f0008037f89 */ /* 0x000e2800000e0000 */
[----:B------:R-:W1:Y:S04]  /*f1d0*/  SHFL.IDX PT, R0, R6, 0x1, 0x1c1f ;  /* 0x003c1f0006007f89 */ /* 0x000e6800000e0000 */
[----:B------:R-:W2:Y:S04]  /*f1e0*/  SHFL.IDX PT, R7, R7, 0x1, 0x1c1f ;  /* 0x003c1f0007077f89 */ /* 0x000ea800000e0000 */
[----:B------:R3:W4:Y:S01]  /*f1f0*/  SHFL.IDX PT, R14, R9, 0x1, 0x1c1f ;  /* 0x003c1f00090e7f89 */ /* 0x00072200000e0000 */
[----:B0-----:R-:W-:-:S02]  /*f200*/  IMAD.MOV.U32 R61, RZ, RZ, R3 ;  /* 0x000000ffff3d7224 */ /* 0x001fc400078e0003 */
[----:B-1-3--:R-:W-:-:S07]  /*f210*/  IMAD.MOV.U32 R60, RZ, RZ, R0 ;  /* 0x000000ffff3c7224 */ /* 0x00afce00078e0000 */
.L_x_2153:
[----:B------:R-:W-:Y:S01]  /*f220*/  IADD3 R10, R10, 0x40, RZ ;  /* 0x000000400a0a7810 */ /* 0x000fe20007ffe0ff */
[----:B------:R-:W-:Y:S01]  /*f230*/  BSSY B1, `(.L_x_1830) ;  /* 0x000002f000017945 */ /* 0x000fe20003800000 */
[----:B----4-:R-:W-:Y:S01]  /*f240*/  IMAD.MOV.U32 R62, RZ, RZ, R14 ;  /* 0x000000ffff3e7224 */ /* 0x010fe200078e000e */
[----:B------:R-:W-:Y:S02]  /*f250*/  CS2R R8, SRZ ;  /* 0x0000000000087805 */ /* 0x000fe4000001ff00 */
[----:B------:R-:W-:Y:S01]  /*f260*/  ISETP.GE.AND P0, PT, R10, R73, PT ;  /* 0x000000490a00720c */ /* 0x000fe20003f06270 */
[----:B--2---:R-:W-:Y:S01]  /*f270*/  IMAD.MOV.U32 R63, RZ, RZ, R7 ;  /* 0x000000ffff3f7224 */ /* 0x004fe200078e0007 */
        /* <DEDUP_REMOVED lines=32> */
[----:B------:R-:W-:Y:S02]  /*f480*/  CS2R R14, SRZ ;  /* 0x00000000000e7805 */ /* 0x000fe4000001ff00 */
[----:B0-----:R-:W-:Y:S01]  /*f490*/  CS2R R12, SRZ ;  /* 0x00000000000c7805 */ /* 0x001fe2000001ff00 */
[--C-:B------:R-:W-:Y:S01]  /*f4a0*/  @!P1 IMAD.WIDE R64, R65, 0x2, R62.reuse ;  /* 0x0000000241409825 */ /* 0x100fe200078e023e */
[----:B------:R0:W5:Y:S03]  /*f4b0*/  @!P1 LD.E.128 R52, desc[UR6][R20.64] ;  /* 0x0000000614349980 */ /* 0x000166000c101d00 */
[--C-:B------:R-:W-:Y:S01]  /*f4c0*/  @!P2 IMAD.WIDE R66, R67, 0x2, R62.reuse ;  /* 0x000000024342a825 */ /* 0x100fe200078e023e */
[----:B------:R0:W5:Y:S03]  /*f4d0*/  @!P1 LD.E.128 R8, desc[UR6][R64.64] ;  /* 0x0000000640089980 */ /* 0x000166000c101d00 */
[----:B------:R-:W-:Y:S01]  /*f4e0*/  @!P0 IMAD.WIDE R62, R18, 0x2, R62 ;  /* 0x00000002123e8825 */ /* 0x000fe200078e023e */
[----:B------:R0:W5:Y:S04]  /*f4f0*/  @!P2 LD.E.128 R56, desc[UR6][R60.64] ;  /* 0x000000063c38a980 */ /* 0x000168000c101d00 */
[----:B------:R0:W5:Y:S04]  /*f500*/  @!P0 LD.E.128 R4, desc[UR6][R62.64] ;  /* 0x000000063e048980 */ /* 0x000168000c101d00 */
[----:B------:R0:W5:Y:S02]  /*f510*/  @!P2 LD.E.128 R12, desc[UR6][R66.64] ;  /* 0x00000006420ca980 */ /* 0x000164000c101d00 */
.L_x_1831:
[----:B------:R-:W-:Y:S05]  /*f520*/  BSYNC B1 ;  /* 0x0000000000017941 */ /* 0x000fea0003800000 */
.L_x_1830:
[----:B------:R-:W-:Y:S01]  /*f530*/  LEA.HI R0, R187, R187, RZ, 0x1 ;  /* 0x000000bbbb007211 */ /* 0x000fe200078f08ff */
[----:B0----5:R-:W-:Y:S01]  /*f540*/  IMAD.MOV.U32 R20, RZ, RZ, R5 ;  /* 0x000000ffff147224 */ /* 0x021fe200078e0005 */
[----:B------:R-:W-:Y:S01]  /*f550*/  MOV R3, R4 ;  /* 0x0000000400037202 */ /* 0x000fe20000000f00 */
[----:B------:R-:W-:Y:S01]  /*f560*/  IMAD.MOV.U32 R21, RZ, RZ, R7 ;  /* 0x000000ffff157224 */ /* 0x000fe200078e0007 */
[----:B------:R-:W-:Y:S01]  /*f570*/  LOP3.LUT R0, R0, 0xfffffffe, RZ, 0xc0, !PT ;  /* 0xfffffffe00007812 */ /* 0x000fe200078ec0ff */
[----:B------:R-:W-:Y:S01]  /*f580*/  IMAD.MOV.U32 R60, RZ, RZ, R10 ;  /* 0x000000ffff3c7224 */ /* 0x000fe200078e000a */
[----:B------:R-:W-:Y:S01]  /*f590*/  PRMT R78, R3, 0x5410, R20 ;  /* 0x00005410034e7816 */ /* 0x000fe20000000014 */
[----:B------:R-:W-:Y:S01]  /*f5a0*/  IMAD.MOV.U32 R3, RZ, RZ, R6 ;  /* 0x000000ffff037224 */ /* 0x000fe200078e0006 */
[----:B------:R-:W-:Y:S01]  /*f5b0*/  MOV R62, R50 ;  /* 0x00000032003e7202 */ /* 0x000fe20000000f00 */
[----:B------:R-:W-:Y:S01]  /*f5c0*/  IMAD.IADD R0, R187, 0x1, -R0 ;  /* 0x00000001bb007824 */ /* 0x000fe200078e0a00 */
[----:B------:R-:W-:Y:S01]  /*f5d0*/  PRMT R70, R60, 0x7610, R70 ;  /* 0x000076103c467816 */ /* 0x000fe20000000046 */
[----:B------:R-:W-:Y:S01]  /*f5e0*/  IMAD.MOV.U32 R20, RZ, RZ, R9 ;  /* 0x000000ffff147224 */ /* 0x000fe200078e0009 */
[----:B------:R-:W-:Y:S01]  /*f5f0*/  PRMT R79, R3, 0x5410, R21 ;  /* 0x00005410034f7816 */ /* 0x000fe20000000015 */
[----:B------:R-:W-:Y:S01]  /*f600*/  IMAD.MOV.U32 R60, RZ, RZ, R14 ;  /* 0x000000ffff3c7224 */ /* 0x000fe200078e000e */
[----:B------:R-:W-:Y:S01]  /*f610*/  SHF.L.U32 R21, R0, 0x1f, RZ ;  /* 0x0000001f00157819 */ /* 0x000fe200000006ff */
[----:B------:R-:W-:Y:S01]  /*f620*/  IMAD.MOV.U32 R0, RZ, RZ, R11 ;  /* 0x000000ffff007224 */ /* 0x000fe200078e000b */
[----:B------:R-:W-:Y:S01]  /*f630*/  MOV R3, R8 ;  /* 0x0000000800037202 */ /* 0x000fe20000000f00 */
[----:B------:R-:W-:Y:S01]  /*f640*/  IMAD.MOV.U32 R61, RZ, RZ, R49 ;  /* 0x000000ffff3d7224 */ /* 0x000fe200078e0031 */
[----:B------:R-:W0:Y:S01]  /*f650*/  SYNCS.PHASECHK.TRANS64.TRYWAIT P0, [R16+URZ+0x2a800], R21 ;  /* 0x02a80015100075a7 */ /* 0x000e22000800017f */
[----:B------:R-:W-:Y:S01]  /*f660*/  PRMT R81, R62, 0x7610, R81 ;  /* 0x000076103e517816 */ /* 0x000fe20000000051 */
[----:B------:R-:W-:Y:S01]  /*f670*/  IMAD.MOV.U32 R62, RZ, RZ, R57 ;  /* 0x000000ffff3e7224 */ /* 0x000fe200078e0039 */
[----:B------:R-:W-:Y:S01]  /*f680*/  PRMT R69, R3, 0x5410, R20 ;  /* 0x0000541003457816 */ /* 0x000fe20000000014 */
[----:B------:R-:W-:Y:S01]  /*f690*/  IMAD.MOV.U32 R3, RZ, RZ, R12 ;  /* 0x000000ffff037224 */ /* 0x000fe200078e000c */
[----:B------:R-:W-:Y:S01]  /*f6a0*/  MOV R20, R13 ;  /* 0x0000000d00147202 */ /* 0x000fe20000000f00 */
[----:B------:R-:W-:Y:S01]  /*f6b0*/  BSSY B1, `(.L_x_1832) ;  /* 0x0000017000017945 */ /* 0x000fe20003800000 */
[----:B------:R-:W-:-:S02]  /*f6c0*/  PRMT R70, R70, 0x5410, R0 ;  /* 0x0000541046467816 */ /* 0x000fc40000000000 */
[----:B------:R-:W-:Y:S01]  /*f6d0*/  PRMT R0, R3, 0x5410, R20 ;  /* 0x0000541003007816 */ /* 0x000fe20000000014 */
[----:B------:R-:W-:Y:S01]  /*f6e0*/  IMAD.MOV.U32 R20, RZ, RZ, R15 ;  /* 0x000000ffff147224 */ /* 0x000fe200078e000f */
[----:B------:R-:W-:Y:S01]  /*f6f0*/  PRMT R3, R60, 0x7610, R3 ;  /* 0x000076103c037816 */ /* 0x000fe20000000003 */
[----:B------:R-:W-:Y:S01]  /*f700*/  IMAD.MOV.U32 R60, RZ, RZ, R48 ;  /* 0x000000ffff3c7224 */ /* 0x000fe200078e0030 */
[----:B------:R-:W-:Y:S02]  /*f710*/  VIADDMNMX R73, R73, -R177, 0x80, PT ;  /* 0x0000008049497446 */ /* 0x000fe400038009b1 */
[----:B------:R-:W-:Y:S01]  /*f720*/  PRMT R3, R3, 0x5410, R20 ;  /* 0x0000541003037816 */ /* 0x000fe20000000014 */
[----:B------:R-:W-:Y:S01]  /*f730*/  IMAD.MOV.U32 R20, RZ, RZ, R51 ;  /* 0x000000ffff147224 */ /* 0x000fe200078e0033 */
[----:B------:R-:W-:Y:S01]  /*f740*/  PRMT R80, R60, 0x5410, R61 ;  /* 0x000054103c507816 */ /* 0x000fe2000000003d */
[----:B------:R-:W-:Y:S01]  /*f750*/  IMAD.MOV.U32 R60, RZ, RZ, R52 ;  /* 0x000000ffff3c7224 */ /* 0x000fe200078e0034 */
[----:B------:R-:W-:Y:S01]  /*f760*/  ISETP.GE.AND P1, PT, R162, R73, PT ;  /* 0x00000049a200720c */ /* 0x000fe20003f26270 */
[----:B------:R-:W-:Y:S01]  /*f770*/  IMAD.MOV.U32 R61, RZ, RZ, R53 ;  /* 0x000000ffff3d7224 */ /* 0x000fe200078e0035 */
[----:B------:R-:W-:Y:S01]  /*f780*/  PRMT R81, R81, 0x5410, R20 ;  /* 0x0000541051517816 */ /* 0x000fe20000000014 */
[----:B------:R-:W-:-:S03]  /*f790*/  IMAD.MOV.U32 R20, RZ, RZ, R54 ;  /* 0x000000ffff147224 */ /* 0x000fc600078e0036 */
[----:B------:R-:W-:Y:S01]  /*f7a0*/  PRMT R71, R60, 0x5410, R61 ;  /* 0x000054103c477816 */ /* 0x000fe2000000003d */
[----:B------:R-:W-:Y:S01]  /*f7b0*/  IMAD.MOV.U32 R61, RZ, RZ, R56 ;  /* 0x000000ffff3d7224 */ /* 0x000fe200078e0038 */
[----:B------:R-:W-:-:S04]  /*f7c0*/  MOV R60, R55 ;  /* 0x00000037003c7202 */ /* 0x000fc80000000f00 */
[----:B------:R-:W-:Y:S01]  /*f7d0*/  PRMT R72, R20, 0x5410, R60 ;  /* 0x0000541014487816 */ /* 0x000fe2000000003c */
[----:B------:R-:W-:Y:S01]  /*f7e0*/  IMAD.MOV.U32 R60, RZ, RZ, R58 ;  /* 0x000000ffff3c7224 */ /* 0x000fe200078e003a */
[----:B------:R-:W-:Y:S01]  /*f7f0*/  PRMT R20, R61, 0x5410, R62 ;  /* 0x000054103d147816 */ /* 0x000fe2000000003e */
[----:B------:R-:W-:Y:S01]  /*f800*/  IMAD.MOV.U32 R61, RZ, RZ, R59 ;  /* 0x000000ffff3d7224 */ /* 0x000fe200078e003b */
[----:B0-----:R-:W-:Y:S06]  /*f810*/  @!P0 BRA `(.L_x_1833) ;  /* 0x000001ac007c8947 */ /* 0x001fec0003800000 */
.L_x_2154:
[----:B------:R-:W-:Y:S05]  /*f820*/  BSYNC B1 ;  /* 0x0000000000017941 */ /* 0x000fea0003800000 */
.L_x_1832:
[----:B------:R-:W-:Y:S01]  /*f830*/  BSSY B1, `(.L_x_1834) ;  /* 0x000012c000017945 */ /* 0x000fe20003800000 */
[----:B0-----:R-:W-:-:S03]  /*f840*/  PRMT R21, R60, 0x5410, R61 ;  /* 0x000054103c157816 */ /* 0x001fc6000000003d */
[----:B------:R-:W-:Y:S05]  /*f850*/  @P1 BRA `(.L_x_1835) ;  /* 0x0000001000a41947 */ /* 0x000fea0003800000 */
[----:B------:R-:W0:Y:S01]  /*f860*/  LDC R82, c[0x0][0x3f4] ;  /* 0x0000fd00ff527b82 */ /* 0x000e220000000800 */
[----:B------:R-:W-:Y:S01]  /*f870*/  BSSY B2, `(.L_x_1836) ;  /* 0x0000067000027945 */ /* 0x000fe20003800000 */
[-C--:B0-----:R-:W-:Y:S02]  /*f880*/  ISETP.GE.AND P0, PT, R18, R82.reuse, PT ;  /* 0x000000521200720c */ /* 0x081fe40003f06270 */
[-C--:B------:R-:W-:Y:S02]  /*f890*/  ISETP.GE.AND P1, PT, R165, R82.reuse, PT ;  /* 0x00000052a500720c */ /* 0x080fe40003f26270 */
[----:B------:R-:W-:-:S09]  /*f8a0*/  ISETP.GE.AND P2, PT, R166, R82, PT ;  /* 0x00000052a600720c */ /* 0x000fd20003f46270 */
[----:B------:R-:W-:Y:S05]  /*f8b0*/  @P0 BRA `(.L_x_1837) ;  /* 0x0000000400880947 */ /* 0x000fea0003800000 */
[----:B------:R-:W-:Y:S01]  /*f8c0*/  LEA.HI R62, R82, R189, RZ, 0x1d ;  /* 0x000000bd523e7211 */ /* 0x000fe200078fe8ff */
[--C-:B------:R-:W-:Y:S01]  /*f8d0*/  HADD2.F32 R97, -RZ, R92.reuse.H0_H0 ;  /* 0x2000005cff617230 */ /* 0x100fe20000004100 */
[----:B------:R-:W-:Y:S01]  /*f8e0*/  LOP3.LUT R60, R174, 0x38, R18, 0xf8, !PT ;  /* 0x00000038ae3c7812 */ /* 0x000fe200078ef812 */
[----:B------:R-:W-:Y:S01]  /*f8f0*/  HADD2.F32 R96, -RZ, R92.H1_H1 ;  /* 0x3000005cff607230 */ /* 0x000fe20000004100 */
[----:B------:R-:W-:Y:S02]  /*f900*/  SHF.R.S32.HI R65, RZ, 0x1f, R62 ;  /* 0x0000001fff417819 */ /* 0x000fe4000001143e */
[----:B------:R-:W-:Y:S02]  /*f910*/  SHF.L.U32 R63, R62, 0x3, RZ ;  /* 0x000000033e3f7819 */ /* 0x000fe400000006ff */
[----:B------:R-:W-:Y:S02]  /*f920*/  LEA.HI R65, R65, R62, RZ, 0x3 ;  /* 0x0000003e41417211 */ /* 0x000fe400078f18ff */
[----:B------:R-:W-:-:S02]  /*f930*/  LOP3.LUT R61, R60, R175, RZ, 0x3c, !PT ;  /* 0x000000af3c3d7212 */ /* 0x000fc400078e3cff */
[----:B------:R-:W-:Y:S01]  /*f940*/  LOP3.LUT R60, R174, 0x38, R63, 0xf8, !PT ;  /* 0x00000038ae3c7812 */ /* 0x000fe200078ef83f */
[----:B------:R-:W-:Y:S01]  /*f950*/  IMAD.SHL.U32 R65, R65, 0x400, RZ ;  /* 0x0000040041417824 */ /* 0x000fe200078e00ff */
[----:B------:R-:W-:Y:S01]  /*f960*/  SHF.R.U64 R44, R44, 0x10, R45 ;  /* 0x000000102c2c7819 */ /* 0x000fe2000000122d */
[----:B------:R-:W-:Y:S01]  /*f970*/  IMAD.IADD R61, R176, 0x1, R61 ;  /* 0x00000001b03d7824 */ /* 0x000fe200078e023d */
[----:B------:R-:W-:Y:S02]  /*f980*/  LOP3.LUT R64, R60, R175, RZ, 0x3c, !PT ;  /* 0x000000af3c407212 */ /* 0x000fe400078e3cff */
[----:B------:R-:W-:Y:S01]  /*f990*/  LOP3.LUT R65, R65, 0x7fffe000, RZ, 0xc0, !PT ;  /* 0x7fffe00041417812 */ /* 0x000fe200078ec0ff */
[----:B------:R-:W-:Y:S01]  /*f9a0*/  IMAD R87, R61, 0x2, R16 ;  /* 0x000000023d577824 */ /* 0x000fe200078e0210 */
[----:B------:R-:W-:Y:S02]  /*f9b0*/  SHF.R.U32.HI R99, RZ, 0x10, R45 ;  /* 0x00000010ff637819 */ /* 0x000fe4000001162d */
[----:B------:R-:W-:-:S02]  /*f9c0*/  IADD3 R65, R64, R65, R176 ;  /* 0x0000004140417210 */ /* 0x000fc40007ffe0b0 */
[----:B------:R-:W0:Y:S01]  /*f9d0*/  LDS.128 R60, [R87+0xc400] ;  /* 0x00c40000573c7984 */ /* 0x000e220000000c00 */
[--C-:B------:R-:W-:Y:S01]  /*f9e0*/  SHF.R.U64 R32, R32, 0x10, R33.reuse ;  /* 0x0000001020207819 */ /* 0x100fe20000001221 */
[----:B------:R-:W-:Y:S01]  /*f9f0*/  HADD2.F32 R99, -RZ, R99.H0_H0 ;  /* 0x20000063ff637230 */ /* 0x000fe20000004100 */
[----:B------:R-:W-:Y:S01]  /*fa00*/  SHF.R.U32.HI R98, RZ, 0x10, R33 ;  /* 0x00000010ff627819 */ /* 0x000fe20000011621 */
[----:B------:R-:W-:Y:S01]  /*fa10*/  IMAD R90, R65, 0x2, R16 ;  /* 0x00000002415a7824 */ /* 0x000fe200078e0210 */
[----:B------:R-:W-:Y:S02]  /*fa20*/  SHF.R.U64 R33, R34, 0x10, R35 ;  /* 0x0000001022217819 */ /* 0x000fe40000001223 */
[----:B------:R-:W-:Y:S02]  /*fa30*/  SHF.R.U64 R34, R46, 0x10, R47 ;  /* 0x000000102e227819 */ /* 0x000fe4000000122f */
[----:B------:R-:W1:Y:S01]  /*fa40*/  LDS.128 R64, [R90+0xc400] ;  /* 0x00c400005a407984 */ /* 0x000e620000000c00 */
[----:B------:R-:W-:Y:S01]  /*fa50*/  SHF.R.U32.HI R105, RZ, 0x10, R35 ;  /* 0x00000010ff697819 */ /* 0x000fe20000011623 */
[----:B------:R-:W-:Y:S01]  /*fa60*/  HADD2.F32 R33, -RZ, R33.H0_H0 ;  /* 0x20000021ff217230 */ /* 0x000fe20000004100 */
[----:B------:R-:W-:Y:S01]  /*fa70*/  SHF.R.U32.HI R104, RZ, 0x10, R47 ;  /* 0x00000010ff687819 */ /* 0x000fe2000001162f */
[----:B0-----:R-:W-:-:S02]  /*fa80*/  HADD2.F32 R46, -RZ, R61.H0_H0 ;  /* 0x2000003dff2e7230 */ /* 0x001fc40000004100 */
[----:B------:R-:W-:Y:S02]  /*fa90*/  HADD2.F32 R35, -RZ, R60.H0_H0 ;  /* 0x2000003cff237230 */ /* 0x000fe40000004100 */
[----:B------:R-:W-:Y:S02]  /*faa0*/  HADD2.F32 R61, -RZ, R61.H1_H1 ;  /* 0x3000003dff3d7230 */ /* 0x000fe40000004100 */
[----:B------:R-:W-:Y:S02]  /*fab0*/  HADD2.F32 R47, -RZ, R62.H0_H0 ;  /* 0x2000003eff2f7230 */ /* 0x000fe40000004100 */
[----:B------:R-:W-:Y:S02]  /*fac0*/  HADD2.F32 R93, -RZ, R63.H0_H0 ;  /* 0x2000003fff5d7230 */ /* 0x000fe40000004100 */
[--C-:B-1----:R-:W-:Y:S02]  /*fad0*/  HADD2.F32 R45, -RZ, R65.reuse.H0_H0 ;  /* 0x20000041ff2d7230 */ /* 0x102fe40000004100 */
[----:B------:R-:W-:-:S02]  /*fae0*/  HADD2.F32 R92, -RZ, R65.H1_H1 ;  /* 0x30000041ff5c7230 */ /* 0x000fc40000004100 */
[----:B------:R-:W-:Y:S02]  /*faf0*/  HADD2.F32 R65, -RZ, R64.H0_H0 ;  /* 0x20000040ff417230 */ /* 0x000fe40000004100 */
[C---:B------:R-:W-:Y:S01]  /*fb00*/  FMUL.FTZ R101, R45.reuse, R97 ;  /* 0x000000612d657220 */ /* 0x040fe20000410000 */
[-C--:B------:R-:W-:Y:S01]  /*fb10*/  FMUL.FTZ R103, R45, R96.reuse ;  /* 0x000000602d677220 */ /* 0x080fe20000410000 */
[----:B------:R-:W-:Y:S01]  /*fb20*/  FMUL.FTZ R100, R92, R99 ;  /* 0x000000635c647220 */ /* 0x000fe20000410000 */
[----:B------:R-:W-:Y:S02]  /*fb30*/  HADD2.F32 R94, -RZ, R66.H0_H0 ;  /* 0x20000042ff5e7230 */ /* 0x000fe40000004100 */
[C---:B------:R-:W-:Y:S01]  /*fb40*/  FFMA.FTZ R45, R46.reuse, R96, -R101 ;  /* 0x000000602e2d7223 */ /* 0x040fe20000010865 */
[----:B------:R-:W-:Y:S02]  /*fb50*/  HADD2.F32 R96, -RZ, R98.H0_H0 ;  /* 0x20000062ff607230 */ /* 0x000fe40000004100 */
[----:B------:R-:W-:Y:S01]  /*fb60*/  FFMA.FTZ R103, R46, R97, R103 ;  /* 0x000000612e677223 */ /* 0x000fe20000010067 */
[----:B------:R-:W-:-:S02]  /*fb70*/  HADD2.F32 R98, -RZ, R91.H1_H1 ;  /* 0x3000005bff627230 */ /* 0x000fc40000004100 */
[----:B------:R-:W-:Y:S02]  /*fb80*/  HADD2.F32 R46, -RZ, R91.H0_H0 ;  /* 0x2000005bff2e7230 */ /* 0x000fe40000004100 */
[----:B------:R-:W-:Y:S01]  /*fb90*/  FMUL.FTZ R102, R92, R96 ;  /* 0x000000605c667220 */ /* 0x000fe20000410000 */
[--C-:B------:R-:W-:Y:S02]  /*fba0*/  HADD2.F32 R91, -RZ, R89.reuse.H1_H1 ;  /* 0x30000059ff5b7230 */ /* 0x100fe40000004100 */
[C---:B------:R-:W-:Y:S01]  /*fbb0*/  FMUL.FTZ R92, R65.reuse, R98 ;  /* 0x00000062415c7220 */ /* 0x040fe20000410000 */
[----:B------:R-:W-:Y:S02]  /*fbc0*/  HADD2.F32 R89, -RZ, R89.H0_H0 ;  /* 0x20000059ff597230 */ /* 0x000fe40000004100 */
[-C--:B------:R-:W-:Y:S01]  /*fbd0*/  FMUL.FTZ R97, R65, R46.reuse ;  /* 0x0000002e41617220 */ /* 0x080fe20000410000 */
[----:B------:R-:W-:Y:S02]  /*fbe0*/  HADD2.F32 R95, -RZ, R67.H0_H0 ;  /* 0x20000043ff5f7230 */ /* 0x000fe40000004100 */
[----:B------:R-:W-:Y:S01]  /*fbf0*/  FFMA.FTZ R65, R35, R46, -R92 ;  /* 0x0000002e23417223 */ /* 0x000fe2000001085c */
[----:B------:R-:W-:-:S02]  /*fc00*/  HADD2.F32 R92, -RZ, R88.H0_H0 ;  /* 0x20000058ff5c7230 */ /* 0x000fc40000004100 */
[----:B------:R-:W-:Y:S01]  /*fc10*/  FFMA.FTZ R100, R61, R96, -R100 ;  /* 0x000000603d647223 */ /* 0x000fe20000010864 */
[----:B------:R-:W-:Y:S01]  /*fc20*/  FFMA.FTZ R97, R35, R98, R97 ;  /* 0x0000006223617223 */ /* 0x000fe20000010061 */
[C---:B------:R-:W-:Y:S01]  /*fc30*/  FMUL.FTZ R96, R94.reuse, R91 ;  /* 0x0000005b5e607220 */ /* 0x040fe20000410000 */
[----:B------:R-:W-:Y:S01]  /*fc40*/  FMUL.FTZ R98, R94, R89 ;  /* 0x000000595e627220 */ /* 0x000fe20000410000 */
[----:B------:R-:W-:Y:S02]  /*fc50*/  HADD2.F32 R46, -RZ, R88.H1_H1 ;  /* 0x30000058ff2e7230 */ /* 0x000fe40000004100 */
[----:B------:R-:W-:Y:S01]  /*fc60*/  FFMA.FTZ R102, R61, R99, R102 ;  /* 0x000000633d667223 */ /* 0x000fe20000010066 */
[----:B------:R-:W-:Y:S02]  /*fc70*/  HADD2.F32 R94, -RZ, R104.H0_H0 ;  /* 0x20000068ff5e7230 */ /* 0x000fe40000004100 */
[----:B------:R-:W-:Y:S01]  /*fc80*/  FMUL.FTZ R104, R95, R92 ;  /* 0x0000005c5f687220 */ /* 0x000fe20000410000 */
[----:B------:R-:W-:-:S02]  /*fc90*/  HADD2.F32 R67, -RZ, R67.H1_H1 ;  /* 0x30000043ff437230 */ /* 0x000fc40000004100 */
[----:B------:R-:W-:Y:S01]  /*fca0*/  FFMA.FTZ R96, R47, R89, -R96 ;  /* 0x000000592f607223 */ /* 0x000fe20000010860 */
[----:B------:R-:W-:Y:S02]  /*fcb0*/  HADD2.F32 R88, -RZ, R105.H0_H0 ;  /* 0x20000069ff587230 */ /* 0x000fe40000004100 */
[-C--:B------:R-:W-:Y:S01]  /*fcc0*/  FMUL.FTZ R95, R95, R46.reuse ;  /* 0x0000002e5f5f7220 */ /* 0x080fe20000410000 */
[----:B------:R-:W-:Y:S02]  /*fcd0*/  HADD2.F32 R63, -RZ, R63.H1_H1 ;  /* 0x3000003fff3f7230 */ /* 0x000fe40000004100 */
[----:B------:R-:W-:Y:S01]  /*fce0*/  FFMA.FTZ R98, R47, R91, R98 ;  /* 0x0000005b2f627223 */ /* 0x000fe20000010062 */
[----:B------:R-:W-:Y:S01]  /*fcf0*/  FFMA.FTZ R104, R93, R46, -R104 ;  /* 0x0000002e5d687223 */ /* 0x000fe20000010868 */
[----:B------:R-:W-:Y:S02]  /*fd00*/  HADD2.F32 R64, -RZ, R64.H1_H1 ;  /* 0x30000040ff407230 */ /* 0x000fe40000004100 */
[----:B------:R-:W-:Y:S01]  /*fd10*/  FMUL.FTZ R106, R67, R94 ;  /* 0x0000005e436a7220 */ /* 0x000fe20000410000 */
[----:B------:R-:W-:-:S02]  /*fd20*/  HADD2.F32 R66, -RZ, R66.H1_H1 ;  /* 0x30000042ff427230 */ /* 0x000fc40000004100 */
[-C--:B------:R-:W-:Y:S01]  /*fd30*/  FMUL.FTZ R46, R67, R88.reuse ;  /* 0x00000058432e7220 */ /* 0x080fe20000410000 */
[----:B------:R-:W-:Y:S02]  /*fd40*/  HADD2.F32 R47, -RZ, R44.H0_H0 ;  /* 0x2000002cff2f7230 */ /* 0x000fe40000004100 */
[C---:B------:R-:W-:Y:S01]  /*fd50*/  FFMA.FTZ R89, R63.reuse, R88, -R106 ;  /* 0x000000583f597223 */ /* 0x040fe2000001086a */
[----:B------:R-:W-:Y:S02]  /*fd60*/  HADD2.F32 R61, -RZ, R34.H0_H0 ;  /* 0x20000022ff3d7230 */ /* 0x000fe40000004100 */
[----:B------:R-:W-:Y:S01]  /*fd70*/  FFMA.FTZ R46, R63, R94, R46 ;  /* 0x0000005e3f2e7223 */ /* 0x000fe2000001002e */
[----:B------:R-:W-:Y:S02]  /*fd80*/  HADD2.F32 R35, -RZ, R32.H0_H0 ;  /* 0x20000020ff237230 */ /* 0x000fe40000004100 */
[----:B------:R-:W-:Y:S01]  /*fd90*/  FMUL.FTZ R63, R64, R47 ;  /* 0x0000002f403f7220 */ /* 0x000fe20000410000 */
[----:B------:R-:W-:-:S02]  /*fda0*/  HADD2.F32 R60, -RZ, R60.H1_H1 ;  /* 0x3000003cff3c7230 */ /* 0x000fc40000004100 */
[----:B------:R-:W-:Y:S01]  /*fdb0*/  FMUL.FTZ R67, R66, R61 ;  /* 0x0000003d42437220 */ /* 0x000fe20000410000 */
[----:B------:R-:W-:Y:S02]  /*fdc0*/  HADD2.F32 R62, -RZ, R62.H1_H1 ;  /* 0x3000003eff3e7230 */ /* 0x000fe40000004100 */
[----:B------:R-:W-:Y:S01]  /*fdd0*/  FMUL.FTZ R64, R64, R35 ;  /* 0x0000002340407220 */ /* 0x000fe20000410000 */
[----:B------:R-:W-:Y:S01]  /*fde0*/  FMUL.FTZ R66, R66, R33 ;  /* 0x0000002142427220 */ /* 0x000fe20000410000 */
[----:B------:R-:W-:Y:S01]  /*fdf0*/  FFMA.FTZ R95, R93, R92, R95 ;  /* 0x0000005c5d5f7223 */ /* 0x000fe2000001005f */
        /* <DEDUP_REMOVED lines=9> */
[----:B------:R-:W-:Y:S02]  /*fe90*/  F2FP.F16.F32.PACK_AB R45, R102, R103 ;  /* 0x00000067662d723e */ /* 0x000fe400000000ff */
[----:B------:R-:W-:Y:S01]  /*fea0*/  F2FP.F16.F32.PACK_AB R44, R44, R97 ;  /* 0x000000612c2c723e */ /* 0x000fe200000000ff */
[----:B------:R0:W-:Y:S01]  /*feb0*/  STS.128 [R87+0xc400], R32 ;  /* 0x00c4002057007388 */ /* 0x0001e20000000c00 */
[----:B------:R-:W-:-:S05]  /*fec0*/  F2FP.F16.F32.PACK_AB R46, R61, R98 ;  /* 0x000000623d2e723e */ /* 0x000fca00000000ff */
[----:B------:R0:W-:Y:S02]  /*fed0*/  STS.128 [R90+0xc400], R44 ;  /* 0x00c4002c5a007388 */ /* 0x0001e40000000c00 */
.L_x_1837:
[----:B------:R-:W-:Y:S05]  /*fee0*/  BSYNC B2 ;  /* 0x0000000000027941 */ /* 0x000fea0003800000 */
.L_x_1836:
[----:B------:R-:W-:Y:S04]  /*fef0*/  BSSY B2, `(.L_x_1838) ;  /* 0x0000060000027945 */ /* 0x000fe80003800000 */
[----:B------:R-:W-:Y:S05]  /*ff00*/  @P1 BRA `(.L_x_1839) ;  /* 0x0000000400781947 */ /* 0x000fea0003800000 */
[----:B0-----:R-:W-:Y:S01]  /*ff10*/  LEA.HI R32, R82, R191, RZ, 0x1d ;  /* 0x000000bf52207211 */ /* 0x001fe200078fe8ff */
[----:B------:R-:W-:Y:S01]  /*ff20*/  HADD2.F32 R62, -RZ, R85.H1_H1 ;  /* 0x30000055ff3e7230 */ /* 0x000fe20000004100 */
[----:B------:R-:W-:Y:S01]  /*ff30*/  SHF.R.U64 R87, R40, 0x10, R41 ;  /* 0x0000001028577819 */ /* 0x000fe20000001229 */
[--C-:B------:R-:W-:Y:S01]  /*ff40*/  HADD2.F32 R64, -RZ, R83.reuse.H1_H1 ;  /* 0x30000053ff407230 */ /* 0x100fe20000004100 */
[----:B------:R-:W-:Y:S01]  /*ff50*/  SHF.R.S32.HI R35, RZ, 0x1f, R32 ;  /* 0x0000001fff237819 */ /* 0x000fe20000011420 */
[----:B------:R-:W-:Y:S01]  /*ff60*/  HADD2.F32 R83, -RZ, R83.H0_H0 ;  /* 0x20000053ff537230 */ /* 0x000fe20000004100 */
[----:B------:R-:W-:Y:S01]  /*ff70*/  SHF.L.U32 R33, R32, 0x3, RZ ;  /* 0x0000000320217819 */ /* 0x000fe200000006ff */
[----:B------:R-:W-:Y:S01]  /*ff80*/  HADD2.F32 R85, -RZ, R85.H0_H0 ;  /* 0x20000055ff557230 */ /* 0x000fe20000004100 */
[----:B------:R-:W-:Y:S02]  /*ff90*/  LEA.HI R35, R35, R32, RZ, 0x3 ;  /* 0x0000002023237211 */ /* 0x000fe400078f18ff */
[----:B------:R-:W-:-:S02]  /*ffa0*/  LOP3.LUT R32, R174, 0x38, R33, 0xf8, !PT ;  /* 0x00000038ae207812 */ /* 0x000fc400078ef821 */
[----:B------:R-:W-:Y:S01]  /*ffb0*/  SHF.R.U32.HI R66, RZ, 0x10, R41 ;  /* 0x00000010ff427819 */ /* 0x000fe20000011629 */
[----:B------:R-:W-:Y:S01]  /*ffc0*/  IMAD.SHL.U32 R35, R35, 0x400, RZ ;  /* 0x0000040023237824 */ /* 0x000fe200078e00ff */
[----:B------:R-:W-:Y:S02]  /*ffd0*/  LOP3.LUT R44, R32, R175, RZ, 0x3c, !PT ;  /* 0x000000af202c7212 */ /* 0x000fe400078e3cff */
[--C-:B------:R-:W-:Y:S01]  /*ffe0*/  SHF.R.U64 R93, R28, 0x10, R29.reuse ;  /* 0x000000101c5d7819 */ /* 0x100fe2000000121d */
[----:B------:R-:W-:Y:S01]  /*fff0*/  HADD2.F32 R66, -RZ, R66.H0_H0 ;  /* 0x20000042ff427230 */ /* 0x000fe20000004100 */
[----:B------:R-:W-:Y:S02]  /*10000*/  LOP3.LUT R45, R35, 0x7fffe000, RZ, 0xc0, !PT ;  /* 0x7fffe000232d7812 */ /* 0x000fe400078ec0ff */
[----:B------:R-:W0:Y:S01]  /*10010*/  LDS.128 R32, [R207] ;  /* 0x00000000cf207984 */ /* 0x000e220000000c00 */
[----:B------:R-:W-:Y:S02]  /*10020*/  SHF.R.U32.HI R61, RZ, 0x10, R29 ;  /* 0x00000010ff3d7819 */ /* 0x000fe4000001161d */
[----:B------:R-:W-:-:S02]  /*10030*/  IADD3 R45, R44, R45, R176 ;  /* 0x0000002d2c2d7210 */ /* 0x000fc40007ffe0b0 */
[--C-:B------:R-:W-:Y:S02]  /*10040*/  SHF.R.U64 R67, R42, 0x10, R43.reuse ;  /* 0x000000102a437819 */ /* 0x100fe4000000122b */
[----:B------:R-:W-:Y:S01]  /*10050*/  SHF.R.U32.HI R65, RZ, 0x10, R43 ;  /* 0x00000010ff417819 */ /* 0x000fe2000001162b */
[----:B------:R-:W-:Y:S01]  /*10060*/  IMAD R60, R45, 0x2, R16 ;  /* 0x000000022d3c7824 */ /* 0x000fe200078e0210 */
[--C-:B------:R-:W-:Y:S02]  /*10070*/  SHF.R.U32.HI R89, RZ, 0x10, R31.reuse ;  /* 0x00000010ff597819 */ /* 0x100fe4000001161f */
[----:B------:R-:W-:Y:S02]  /*10080*/  SHF.R.U64 R91, R30, 0x10, R31 ;  /* 0x000000101e5b7819 */ /* 0x000fe4000000121f */
[----:B------:R-:W1:Y:S01]  /*10090*/  LDS.128 R44, [R60+0xc400] ;  /* 0x00c400003c2c7984 */ /* 0x000e620000000c00 */
[----:B0-----:R-:W-:Y:S02]  /*100a0*/  HADD2.F32 R29, -RZ, R33.H0_H0 ;  /* 0x20000021ff1d7230 */ /* 0x001fe40000004100 */
[----:B------:R-:W-:-:S02]  /*100b0*/  HADD2.F32 R28, -RZ, R32.H0_H0 ;  /* 0x20000020ff1c7230 */ /* 0x000fc40000004100 */
[----:B------:R-:W-:Y:S02]  /*100c0*/  HADD2.F32 R33, -RZ, R33.H1_H1 ;  /* 0x30000021ff217230 */ /* 0x000fe40000004100 */
[----:B------:R-:W-:Y:S02]  /*100d0*/  HADD2.F32 R30, -RZ, R34.H0_H0 ;  /* 0x20000022ff1e7230 */ /* 0x000fe40000004100 */
[--C-:B------:R-:W-:Y:S02]  /*100e0*/  HADD2.F32 R31, -RZ, R35.reuse.H0_H0 ;  /* 0x20000023ff1f7230 */ /* 0x100fe40000004100 */
[----:B------:R-:W-:Y:S02]  /*100f0*/  HADD2.F32 R35, -RZ, R35.H1_H1 ;  /* 0x30000023ff237230 */ /* 0x000fe40000004100 */
[----:B------:R-:W-:Y:S02]  /*10100*/  HADD2.F32 R32, -RZ, R32.H1_H1 ;  /* 0x30000020ff207230 */ /* 0x000fe40000004100 */
[----:B-1----:R-:W-:-:S02]  /*10110*/  HADD2.F32 R41, -RZ, R45.H0_H0 ;  /* 0x2000002dff297230 */ /* 0x002fc40000004100 */
[----:B------:R-:W-:Y:S02]  /*10120*/  HADD2.F32 R40, -RZ, R44.H0_H0 ;  /* 0x2000002cff287230 */ /* 0x000fe40000004100 */
[----:B------:R-:W-:Y:S02]  /*10130*/  HADD2.F32 R45, -RZ, R45.H1_H1 ;  /* 0x3000002dff2d7230 */ /* 0x000fe40000004100 */
[C---:B------:R-:W-:Y:S01]  /*10140*/  FMUL.FTZ R88, R41.reuse, R64 ;  /* 0x0000004029587220 */ /* 0x040fe20000410000 */
[-C--:B------:R-:W-:Y:S01]  /*10150*/  FMUL.FTZ R90, R41, R62.reuse ;  /* 0x0000003e295a7220 */ /* 0x080fe20000410000 */
[----:B------:R-:W-:Y:S02]  /*10160*/  HADD2.F32 R41, -RZ, R84.H0_H0 ;  /* 0x20000054ff297230 */ /* 0x000fe40000004100 */
[C---:B------:R-:W-:Y:S01]  /*10170*/  FFMA.FTZ R88, R29.reuse, R62, -R88 ;  /* 0x0000003e1d587223 */ /* 0x040fe20000010858 */
[----:B------:R-:W-:Y:S01]  /*10180*/  FFMA.FTZ R90, R29, R64, R90 ;  /* 0x000000401d5a7223 */ /* 0x000fe2000001005a */
[----:B------:R-:W-:-:S02]  /*10190*/  HADD2.F32 R62, -RZ, R61.H0_H0 ;  /* 0x2000003dff3e7230 */ /* 0x000fc40000004100 */
[C---:B------:R-:W-:Y:S01]  /*101a0*/  FMUL.FTZ R29, R40.reuse, R83 ;  /* 0x00000053281d7220 */ /* 0x040fe20000410000 */
[-C--:B------:R-:W-:Y:S01]  /*101b0*/  FMUL.FTZ R40, R40, R85.reuse ;  /* 0x0000005528287220 */ /* 0x080fe20000410000 */
[----:B------:R-:W-:Y:S02]  /*101c0*/  HADD2.F32 R42, -RZ, R46.H0_H0 ;  /* 0x2000002eff2a7230 */ /* 0x000fe40000004100 */
[C---:B------:R-:W-:Y:S01]  /*101d0*/  FMUL.FTZ R92, R45.reuse, R66 ;  /* 0x000000422d5c7220 */ /* 0x040fe20000410000 */
[----:B------:R-:W-:Y:S01]  /*101e0*/  FFMA.FTZ R85, R28, R85, -R29 ;  /* 0x000000551c557223 */ /* 0x000fe2000001081d */
[----:B------:R-:W-:Y:S02]  /*101f0*/  HADD2.F32 R43, -RZ, R47.H0_H0 ;  /* 0x2000002fff2b7230 */ /* 0x000fe40000004100 */
[-C--:B------:R-:W-:Y:S01]  /*10200*/  FMUL.FTZ R64, R45, R62.reuse ;  /* 0x0000003e2d407220 */ /* 0x080fe20000410000 */
[----:B------:R-:W-:Y:S02]  /*10210*/  HADD2.F32 R29, -RZ, R86.H0_H0 ;  /* 0x20000056ff1d7230 */ /* 0x000fe40000004100 */
[----:B------:R-:W-:Y:S01]  /*10220*/  FFMA.FTZ R45, R33, R62, -R92 ;  /* 0x0000003e212d7223 */ /* 0x000fe2000001085c */
[----:B------:R-:W-:-:S02]  /*10230*/  HADD2.F32 R84, -RZ, R84.H1_H1 ;  /* 0x30000054ff547230 */ /* 0x000fc40000004100 */
[----:B------:R-:W-:Y:S01]  /*10240*/  FFMA.FTZ R61, R33, R66, R64 ;  /* 0x00000042213d7223 */ /* 0x000fe20000010040 */
[----:B------:R-:W-:Y:S02]  /*10250*/  HADD2.F32 R86, -RZ, R86.H1_H1 ;  /* 0x30000056ff567230 */ /* 0x000fe40000004100 */
[----:B------:R-:W-:Y:S01]  /*10260*/  FFMA.FTZ R83, R28, R83, R40 ;  /* 0x000000531c537223 */ /* 0x000fe20000010028 */
[----:B------:R-:W-:Y:S02]  /*10270*/  HADD2.F32 R47, -RZ, R47.H1_H1 ;  /* 0x3000002fff2f7230 */ /* 0x000fe40000004100 */
[C---:B------:R-:W-:Y:S01]  /*10280*/  FMUL.FTZ R33, R42.reuse, R41 ;  /* 0x000000292a217220 */ /* 0x040fe20000410000 */
[----:B------:R-:W-:Y:S01]  /*10290*/  FMUL.FTZ R63, R42, R29 ;  /* 0x0000001d2a3f7220 */ /* 0x000fe20000410000 */
[----:B------:R-:W-:Y:S02]  /*102a0*/  HADD2.F32 R40, -RZ, R65.H0_H0 ;  /* 0x20000041ff287230 */ /* 0x000fe40000004100 */
[----:B------:R-:W-:Y:S01]  /*102b0*/  FMUL.FTZ R62, R43, R84 ;  /* 0x000000542b3e7220 */ /* 0x000fe20000410000 */
[----:B------:R-:W-:-:S02]  /*102c0*/  HADD2.F32 R28, -RZ, R89.H0_H0 ;  /* 0x20000059ff1c7230 */ /* 0x000fc40000004100 */
[----:B------:R-:W-:Y:S01]  /*102d0*/  FMUL.FTZ R43, R43, R86 ;  /* 0x000000562b2b7220 */ /* 0x000fe20000410000 */
[C---:B------:R-:W-:Y:S01]  /*102e0*/  FFMA.FTZ R42, R30.reuse, R29, -R33 ;  /* 0x0000001d1e2a7223 */ /* 0x040fe20000010821 */
[----:B------:R-:W-:Y:S01]  /*102f0*/  FFMA.FTZ R63, R30, R41, R63 ;  /* 0x000000291e3f7223 */ /* 0x000fe2000001003f */
[----:B------:R-:W-:Y:S02]  /*10300*/  HADD2.F32 R44, -RZ, R44.H1_H1 ;  /* 0x3000002cff2c7230 */ /* 0x000fe40000004100 */
[----:B------:R-:W-:Y:S01]  /*10310*/  FMUL.FTZ R30, R47, R40 ;  /* 0x000000282f1e7220 */ /* 0x000fe20000410000 */
[----:B------:R-:W-:Y:S02]  /*10320*/  HADD2.F32 R46, -RZ, R46.H1_H1 ;  /* 0x3000002eff2e7230 */ /* 0x000fe40000004100 */
[C---:B------:R-:W-:Y:S01]  /*10330*/  FFMA.FTZ R62, R31.reuse, R86, -R62 ;  /* 0x000000561f3e7223 */ /* 0x040fe2000001083e */
[----:B------:R-:W-:Y:S01]  /*10340*/  FFMA.FTZ R84, R31, R84, R43 ;  /* 0x000000541f547223 */ /* 0x000fe2000001002b */
[----:B------:R-:W-:Y:S01]  /*10350*/  FMUL.FTZ R64, R47, R28 ;  /* 0x0000001c2f407220 */ /* 0x000fe20000410000 */
[----:B------:R-:W-:-:S02]  /*10360*/  HADD2.F32 R33, -RZ, R87.H0_H0 ;  /* 0x20000057ff217230 */ /* 0x000fc40000004100 */
[C---:B------:R-:W-:Y:S01]  /*10370*/  FFMA.FTZ R47, R35.reuse, R28, -R30 ;  /* 0x0000001c232f7223 */ /* 0x040fe2000001081e */
[----:B------:R-:W-:Y:S02]  /*10380*/  HADD2.F32 R41, -RZ, R67.H0_H0 ;  /* 0x20000043ff297230 */ /* 0x000fe40000004100 */
[----:B------:R-:W-:Y:S01]  /*10390*/  FFMA.FTZ R65, R35, R40, R64 ;  /* 0x0000002823417223 */ /* 0x000fe20000010040 */
[----:B------:R-:W-:Y:S02]  /*103a0*/  HADD2.F32 R29, -RZ, R93.H0_H0 ;  /* 0x2000005dff1d7230 */ /* 0x000fe40000004100 */
[----:B------:R-:W-:Y:S01]  /*103b0*/  FMUL.FTZ R35, R44, R33 ;  /* 0x000000212c237220 */ /* 0x000fe20000410000 */
[----:B------:R-:W-:Y:S02]  /*103c0*/  HADD2.F32 R31, -RZ, R91.H0_H0 ;  /* 0x2000005bff1f7230 */ /* 0x000fe40000004100 */
[----:B------:R-:W-:Y:S01]  /*103d0*/  FMUL.FTZ R43, R46, R41 ;  /* 0x000000292e2b7220 */ /* 0x000fe20000410000 */
[----:B------:R-:W-:-:S02]  /*103e0*/  HADD2.F32 R34, -RZ, R34.H1_H1 ;  /* 0x30000022ff227230 */ /* 0x000fc40000004100 */
[-C--:B------:R-:W-:Y:S01]  /*103f0*/  FMUL.FTZ R44, R44, R29.reuse ;  /* 0x0000001d2c2c7220 */ /* 0x080fe20000410000 */
[----:B------:R-:W-:Y:S01]  /*10400*/  FFMA.FTZ R28, R32, R29, -R35 ;  /* 0x0000001d201c7223 */ /* 0x000fe20000010823 */
[-C--:B------:R-:W-:Y:S01]  /*10410*/  FMUL.FTZ R46, R46, R31.reuse ;  /* 0x0000001f2e2e7220 */ /* 0x080fe20000410000 */
[----:B------:R-:W-:Y:S01]  /*10420*/  F2FP.F16.F32.PACK_AB R29, R45, R88 ;  /* 0x000000582d1d723e */ /* 0x000fe200000000ff */
[----:B------:R-:W-:Y:S01]  /*10430*/  FFMA.FTZ R43, R34, R31, -R43 ;  /* 0x0000001f222b7223 */ /* 0x000fe2000001082b */
[----:B------:R-:W-:Y:S01]  /*10440*/  FFMA.FTZ R32, R32, R33, R44 ;  /* 0x0000002120207223 */ /* 0x000fe2000001002c */
[----:B------:R-:W-:Y:S01]  /*10450*/  FFMA.FTZ R34, R34, R41, R46 ;  /* 0x0000002922227223 */ /* 0x000fe2000001002e */
        /* <DEDUP_REMOVED lines=9> */
.L_x_1839:
[----:B------:R-:W-:Y:S05]  /*104f0*/  BSYNC B2 ;  /* 0x0000000000027941 */ /* 0x000fea0003800000 */
.L_x_1838:
[----:B------:R-:W-:Y:S05]  /*10500*/  @P2 BRA `(.L_x_1835) ;  /* 0x0000000400782947 */ /* 0x000fea0003800000 */
[----:B------:R-:W-:Y:S01]  /*10510*/  LEA.HI R82, R82, R192, RZ, 0x1d ;  /* 0x000000c052527211 */ /* 0x000fe200078fe8ff */
[----:B------:R-:W-:Y:S01]  /*10520*/  HADD2.F32 R41, -RZ, R76.H1_H1 ;  /* 0x3000004cff297230 */ /* 0x000fe20000004100 */
[----:B------:R-:W-:Y:S01]  /*10530*/  SHF.R.U64 R63, R36, 0x10, R37 ;  /* 0x00000010243f7819 */ /* 0x000fe20000001225 */
[--C-:B------:R-:W-:Y:S01]  /*10540*/  HADD2.F32 R42, -RZ, R74.reuse.H1_H1 ;  /* 0x3000004aff2a7230 */ /* 0x100fe20000004100 */
[----:B-1----:R-:W-:Y:S01]  /*10550*/  SHF.R.S32.HI R31, RZ, 0x1f, R82 ;  /* 0x0000001fff1f7819 */ /* 0x002fe20000011452 */
[----:B------:R-:W-:Y:S01]  /*10560*/  IMAD.SHL.U32 R29, R82, 0x8, RZ ;  /* 0x00000008521d7824 */ /* 0x000fe200078e00ff */
[----:B------:R-:W-:Y:S01]  /*10570*/  SHF.R.U32.HI R43, RZ, 0x10, R25 ;  /* 0x00000010ff2b7819 */ /* 0x000fe20000011619 */
[----:B------:R-:W-:Y:S01]  /*10580*/  HADD2.F32 R74, -RZ, R74.H0_H0 ;  /* 0x2000004aff4a7230 */ /* 0x000fe20000004100 */
[----:B------:R-:W-:Y:S01]  /*10590*/  LEA.HI R31, R31, R82, RZ, 0x3 ;  /* 0x000000521f1f7211 */ /* 0x000fe200078f18ff */
[----:B------:R-:W-:Y:S01]  /*105a0*/  HADD2.F32 R76, -RZ, R76.H0_H0 ;  /* 0x2000004cff4c7230 */ /* 0x000fe20000004100 */
[----:B------:R-:W-:-:S02]  /*105b0*/  LOP3.LUT R28, R174, 0x38, R29, 0xf8, !PT ;  /* 0x00000038ae1c7812 */ /* 0x000fc400078ef81d */
[----:B0-----:R-:W-:Y:S01]  /*105c0*/  SHF.R.U32.HI R44, RZ, 0x10, R37 ;  /* 0x00000010ff2c7819 */ /* 0x001fe20000011625 */
[----:B------:R-:W-:Y:S01]  /*105d0*/  IMAD.SHL.U32 R31, R31, 0x400, RZ ;  /* 0x000004001f1f7824 */ /* 0x000fe200078e00ff */
[----:B------:R-:W-:Y:S02]  /*105e0*/  LOP3.LUT R32, R28, R175, RZ, 0x3c, !PT ;  /* 0x000000af1c207212 */ /* 0x000fe400078e3cff */
[----:B------:R-:W-:Y:S01]  /*105f0*/  SHF.R.U64 R65, R24, 0x10, R25 ;  /* 0x0000001018417819 */ /* 0x000fe20000001219 */
[----:B------:R-:W-:Y:S01]  /*10600*/  HADD2.F32 R44, -RZ, R44.H0_H0 ;  /* 0x2000002cff2c7230 */ /* 0x000fe20000004100 */
[----:B------:R-:W-:Y:S02]  /*10610*/  LOP3.LUT R33, R31, 0x7fffe000, RZ, 0xc0, !PT ;  /* 0x7fffe0001f217812 */ /* 0x000fe400078ec0ff */
[----:B------:R-:W0:Y:S01]  /*10620*/  LDS.128 R28, [R205] ;  /* 0x00000000cd1c7984 */ /* 0x000e220000000c00 */
[----:B------:R-:W-:Y:S02]  /*10630*/  SHF.R.U64 R61, R38, 0x10, R39 ;  /* 0x00000010263d7819 */ /* 0x000fe40000001227 */
[----:B------:R-:W-:-:S02]  /*10640*/  IADD3 R33, R32, R33, R176 ;  /* 0x0000002120217210 */ /* 0x000fc40007ffe0b0 */
[----:B------:R-:W-:Y:S02]  /*10650*/  SHF.R.U64 R64, R26, 0x10, R27 ;  /* 0x000000101a407819 */ /* 0x000fe4000000121b */
[----:B------:R-:W-:Y:S02]  /*10660*/  LEA R40, R33, R16, 0x1 ;  /* 0x0000001021287211 */ /* 0x000fe400078e08ff */
[----:B------:R-:W-:Y:S02]  /*10670*/  SHF.R.U32.HI R45, RZ, 0x10, R39 ;  /* 0x00000010ff2d7819 */ /* 0x000fe40000011627 */
[----:B------:R-:W-:Y:S01]  /*10680*/  SHF.R.U32.HI R47, RZ, 0x10, R27 ;  /* 0x00000010ff2f7819 */ /* 0x000fe2000001161b */
[----:B------:R-:W1:Y:S01]  /*10690*/  LDS.128 R32, [R40+0xc400] ;  /* 0x00c4000028207984 */ /* 0x000e620000000c00 */
[----:B0-----:R-:W-:Y:S02]  /*106a0*/  HADD2.F32 R25, -RZ, R29.H0_H0 ;  /* 0x2000001dff197230 */ /* 0x001fe40000004100 */
[----:B------:R-:W-:-:S02]  /*106b0*/  HADD2.F32 R24, -RZ, R28.H0_H0 ;  /* 0x2000001cff187230 */ /* 0x000fc40000004100 */
[----:B------:R-:W-:Y:S02]  /*106c0*/  HADD2.F32 R29, -RZ, R29.H1_H1 ;  /* 0x3000001dff1d7230 */ /* 0x000fe40000004100 */
[----:B------:R-:W-:Y:S02]  /*106d0*/  HADD2.F32 R26, -RZ, R30.H0_H0 ;  /* 0x2000001eff1a7230 */ /* 0x000fe40000004100 */
[--C-:B------:R-:W-:Y:S02]  /*106e0*/  HADD2.F32 R27, -RZ, R31.reuse.H0_H0 ;  /* 0x2000001fff1b7230 */ /* 0x100fe40000004100 */
[----:B------:R-:W-:Y:S02]  /*106f0*/  HADD2.F32 R31, -RZ, R31.H1_H1 ;  /* 0x3000001fff1f7230 */ /* 0x000fe40000004100 */
[--C-:B-1----:R-:W-:Y:S02]  /*10700*/  HADD2.F32 R36, -RZ, R33.reuse.H0_H0 ;  /* 0x20000021ff247230 */ /* 0x102fe40000004100 */
[----:B------:R-:W-:-:S02]  /*10710*/  HADD2.F32 R37, -RZ, R33.H1_H1 ;  /* 0x30000021ff257230 */ /* 0x000fc40000004100 */
[----:B------:R-:W-:Y:S02]  /*10720*/  HADD2.F32 R33, -RZ, R32.H0_H0 ;  /* 0x20000020ff217230 */ /* 0x000fe40000004100 */
[C---:B------:R-:W-:Y:S01]  /*10730*/  FMUL.FTZ R46, R36.reuse, R42 ;  /* 0x0000002a242e7220 */ /* 0x040fe20000410000 */
[-C--:B------:R-:W-:Y:S01]  /*10740*/  FMUL.FTZ R60, R36, R41.reuse ;  /* 0x00000029243c7220 */ /* 0x080fe20000410000 */
[----:B------:R-:W-:Y:S02]  /*10750*/  HADD2.F32 R36, -RZ, R43.H0_H0 ;  /* 0x2000002bff247230 */ /* 0x000fe40000004100 */
[----:B------:R-:W-:Y:S01]  /*10760*/  FMUL.FTZ R62, R37, R44 ;  /* 0x0000002c253e7220 */ /* 0x000fe20000410000 */
[C---:B------:R-:W-:Y:S01]  /*10770*/  FFMA.FTZ R46, R25.reuse, R41, -R46 ;  /* 0x00000029192e7223 */ /* 0x040fe2000001082e */
[----:B------:R-:W-:Y:S01]  /*10780*/  FFMA.FTZ R60, R25, R42, R60 ;  /* 0x0000002a193c7223 */ /* 0x000fe2000001003c */
[----:B------:R-:W-:Y:S01]  /*10790*/  FMUL.FTZ R25, R33, R74 ;  /* 0x0000004a21197220 */ /* 0x000fe20000410000 */
[----:B------:R-:W-:Y:S01]  /*107a0*/  FMUL.FTZ R42, R37, R36 ;  /* 0x00000024252a7220 */ /* 0x000fe20000410000 */
[----:B------:R-:W-:-:S02]  /*107b0*/  HADD2.F32 R38, -RZ, R34.H0_H0 ;  /* 0x20000022ff267230 */ /* 0x000fc40000004100 */
[-C--:B------:R-:W-:Y:S01]  /*107c0*/  FMUL.FTZ R33, R33, R76.reuse ;  /* 0x0000004c21217220 */ /* 0x080fe20000410000 */
[----:B------:R-:W-:Y:S02]  /*107d0*/  HADD2.F32 R37, -RZ, R75.H0_H0 ;  /* 0x2000004bff257230 */ /* 0x000fe40000004100 */
[C---:B------:R-:W-:Y:S01]  /*107e0*/  FFMA.FTZ R76, R24.reuse, R76, -R25 ;  /* 0x0000004c184c7223 */ /* 0x040fe20000010819 */
[C---:B------:R-:W-:Y:S01]  /*107f0*/  FFMA.FTZ R43, R29.reuse, R44, R42 ;  /* 0x0000002c1d2b7223 */ /* 0x040fe2000001002a */
[----:B------:R-:W-:Y:S02]  /*10800*/  HADD2.F32 R25, -RZ, R77.H0_H0 ;  /* 0x2000004dff197230 */ /* 0x000fe40000004100 */
[----:B------:R-:W-:Y:S01]  /*10810*/  FFMA.FTZ R41, R29, R36, -R62 ;  /* 0x000000241d297223 */ /* 0x000fe2000001083e */
[----:B------:R-:W-:Y:S02]  /*10820*/  HADD2.F32 R39, -RZ, R35.H0_H0 ;  /* 0x20000023ff277230 */ /* 0x000fe40000004100 */
[----:B------:R-:W-:Y:S01]  /*10830*/  FFMA.FTZ R74, R24, R74, R33 ;  /* 0x0000004a184a7223 */ /* 0x000fe20000010021 */
[----:B------:R-:W-:-:S02]  /*10840*/  HADD2.F32 R42, -RZ, R75.H1_H1 ;  /* 0x3000004bff2a7230 */ /* 0x000fc40000004100 */
[C---:B------:R-:W-:Y:S01]  /*10850*/  FMUL.FTZ R29, R38.reuse, R37 ;  /* 0x00000025261d7220 */ /* 0x040fe20000410000 */
[----:B------:R-:W-:Y:S02]  /*10860*/  HADD2.F32 R24, -RZ, R77.H1_H1 ;  /* 0x3000004dff187230 */ /* 0x000fe40000004100 */
[-C--:B------:R-:W-:Y:S01]  /*10870*/  FMUL.FTZ R33, R38, R25.reuse ;  /* 0x0000001926217220 */ /* 0x080fe20000410000 */
[----:B------:R-:W-:Y:S02]  /*10880*/  HADD2.F32 R35, -RZ, R35.H1_H1 ;  /* 0x30000023ff237230 */ /* 0x000fe40000004100 */
[----:B------:R-:W-:Y:S01]  /*10890*/  FFMA.FTZ R44, R26, R25, -R29 ;  /* 0x000000191a2c7223 */ /* 0x000fe2000001081d */
[----:B------:R-:W-:Y:S02]  /*108a0*/  HADD2.F32 R38, -RZ, R45.H0_H0 ;  /* 0x2000002dff267230 */ /* 0x000fe40000004100 */
[----:B------:R-:W-:Y:S01]  /*108b0*/  FMUL.FTZ R62, R39, R42 ;  /* 0x0000002a273e7220 */ /* 0x000fe20000410000 */
[----:B------:R-:W-:-:S02]  /*108c0*/  HADD2.F32 R36, -RZ, R47.H0_H0 ;  /* 0x2000002fff247230 */ /* 0x000fc40000004100 */
[-C--:B------:R-:W-:Y:S01]  /*108d0*/  FMUL.FTZ R25, R39, R24.reuse ;  /* 0x0000001827197220 */ /* 0x080fe20000410000 */
[----:B------:R-:W-:Y:S01]  /*108e0*/  FFMA.FTZ R39, R26, R37, R33 ;  /* 0x000000251a277223 */ /* 0x000fe20000010021 */
[----:B------:R-:W-:Y:S01]  /*108f0*/  FFMA.FTZ R62, R27, R24, -R62 ;  /* 0x000000181b3e7223 */ /* 0x000fe2000001083e */
[----:B------:R-:W-:Y:S02]  /*10900*/  HADD2.F32 R32, -RZ, R32.H1_H1 ;  /* 0x30000020ff207230 */ /* 0x000fe40000004100 */
[----:B------:R-:W-:Y:S01]  /*10910*/  FMUL.FTZ R26, R35, R38 ;  /* 0x00000026231a7220 */ /* 0x000fe20000410000 */
[----:B------:R-:W-:Y:S02]  /*10920*/  HADD2.F32 R34, -RZ, R34.H1_H1 ;  /* 0x30000022ff227230 */ /* 0x000fe40000004100 */
        /* <DEDUP_REMOVED lines=11> */
[----:B------:R-:W-:Y:S01]  /*109e0*/  FMUL.FTZ R32, R32, R25 ;  /* 0x0000001920207220 */ /* 0x000fe20000410000 */
[----:B------:R-:W-:Y:S02]  /*109f0*/  HADD2.F32 R30, -RZ, R30.H1_H1 ;  /* 0x3000001eff1e7230 */ /* 0x000fe40000004100 */
[----:B------:R-:W-:Y:S01]  /*10a00*/  FMUL.FTZ R34, R34, R27 ;  /* 0x0000001b22227220 */ /* 0x000fe20000410000 */
        /* <DEDUP_REMOVED lines=14> */
.L_x_1835:
[----:B------:R-:W-:Y:S05]  /*10af0*/  BSYNC B1 ;  /* 0x0000000000017941 */ /* 0x000fea0003800000 */
.L_x_1834:
[----:B------:R-:W-:-:S13]  /*10b00*/  ISETP.GE.AND P0, PT, R188, R73, PT ;  /* 0x00000049bc00720c */ /* 0x000fda0003f06270 */
[----:B------:R-:W-:Y:S05]  /*10b10*/  @P0 BRA `(.L_x_1815) ;  /* 0x0000001000940947 */ /* 0x000fea0003800000 */
[----:B01----:R-:W0:Y:S01]  /*10b20*/  LDC R32, c[0x0][0x3f4] ;  /* 0x0000fd00ff207b82 */ /* 0x003e220000000800 */
[----:B------:R-:W-:Y:S01]  /*10b30*/  BSSY B1, `(.L_x_1840) ;  /* 0x0000063000017945 */ /* 0x000fe20003800000 */
[-C--:B0-----:R-:W-:Y:S02]  /*10b40*/  ISETP.GE.AND P0, PT, R18, R32.reuse, PT ;  /* 0x000000201200720c */ /* 0x081fe40003f06270 */
[-C--:B------:R-:W-:Y:S02]  /*10b50*/  ISETP.GE.AND P1, PT, R165, R32.reuse, PT ;  /* 0x00000020a500720c */ /* 0x080fe40003f26270 */
[----:B------:R-:W-:-:S09]  /*10b60*/  ISETP.GE.AND P2, PT, R166, R32, PT ;  /* 0x00000020a600720c */ /* 0x000fd20003f46270 */
[----:B------:R-:W-:Y:S05]  /*10b70*/  @P0 BRA `(.L_x_1841) ;  /* 0x0000000400780947 */ /* 0x000fea0003800000 */
[----:B--2---:R-:W-:Y:S01]  /*10b80*/  LEA.HI R24, R32, R189, RZ, 0x1d ;  /* 0x000000bd20187211 */ /* 0x004fe200078fe8ff */
[----:B------:R-:W-:Y:S01]  /*10b90*/  HADD2.F32 R38, -RZ, R80.H1_H1 ;  /* 0x30000050ff267230 */ /* 0x000fe20000004100 */
[----:B------:R-:W-:Y:S01]  /*10ba0*/  SHF.R.U32.HI R41, RZ, 0x10, R49 ;  /* 0x00000010ff297819 */ /* 0x000fe20000011631 */
[--C-:B------:R-:W-:Y:S01]  /*10bb0*/  HADD2.F32 R39, -RZ, R78.reuse.H1_H1 ;  /* 0x3000004eff277230 */ /* 0x100fe20000004100 */
[----:B------:R-:W-:Y:S01]  /*10bc0*/  SHF.R.S32.HI R25, RZ, 0x1f, R24 ;  /* 0x0000001fff197819 */ /* 0x000fe20000011418 */
[----:B------:R-:W-:Y:S01]  /*10bd0*/  IMAD.SHL.U32 R26, R24, 0x8, RZ ;  /* 0x00000008181a7824 */ /* 0x000fe200078e00ff */
[----:B------:R-:W-:Y:S01]  /*10be0*/  SHF.R.U32.HI R40, RZ, 0x10, R5 ;  /* 0x00000010ff287819 */ /* 0x000fe20000011605 */
[----:B------:R-:W-:Y:S01]  /*10bf0*/  HADD2.F32 R78, -RZ, R78.H0_H0 ;  /* 0x2000004eff4e7230 */ /* 0x000fe20000004100 */
[----:B------:R-:W-:Y:S01]  /*10c00*/  LEA.HI R24, R25, R24, RZ, 0x3 ;  /* 0x0000001819187211 */ /* 0x000fe200078f18ff */
[----:B------:R-:W-:Y:S01]  /*10c10*/  HADD2.F32 R80, -RZ, R80.H0_H0 ;  /* 0x20000050ff507230 */ /* 0x000fe20000004100 */
[----:B------:R-:W-:Y:S01]  /*10c20*/  LOP3.LUT R25, R173, 0x38, R26, 0xf8, !PT ;  /* 0x00000038ad197812 */ /* 0x000fe200078ef81a */
[----:B------:R-:W-:Y:S01]  /*10c30*/  HADD2.F32 R40, -RZ, R40.H0_H0 ;  /* 0x20000028ff287230 */ /* 0x000fe20000004100 */
[----:B------:R-:W-:Y:S01]  /*10c40*/  SHF.R.U64 R60, R48, 0x10, R49 ;  /* 0x00000010303c7819 */ /* 0x000fe20000001231 */
[----:B------:R-:W-:Y:S01]  /*10c50*/  IMAD.SHL.U32 R24, R24, 0x400, RZ ;  /* 0x0000040018187824 */ /* 0x000fe200078e00ff */
[----:B------:R-:W-:-:S02]  /*10c60*/  LOP3.LUT R29, R25, R208, RZ, 0x3c, !PT ;  /* 0x000000d0191d7212 */ /* 0x000fc400078e3cff */
[----:B------:R-:W-:Y:S02]  /*10c70*/  SHF.R.U64 R48, R4, 0x10, R5 ;  /* 0x0000001004307819 */ /* 0x000fe40000001205 */
[----:B------:R-:W-:Y:S02]  /*10c80*/  LOP3.LUT R28, R24, 0x7fffe000, RZ, 0xc0, !PT ;  /* 0x7fffe000181c7812 */ /* 0x000fe400078ec0ff */
[----:B------:R-:W0:Y:S01]  /*10c90*/  LDS.128 R24, [R206] ;  /* 0x00000000ce187984 */ /* 0x000e220000000c00 */
[----:B------:R-:W-:Y:S02]  /*10ca0*/  SHF.R.U64 R49, R50, 0x10, R51 ;  /* 0x0000001032317819 */ /* 0x000fe40000001233 */
[----:B------:R-:W-:Y:S02]  /*10cb0*/  IADD3 R29, R29, R28, R178 ;  /* 0x0000001c1d1d7210 */ /* 0x000fe40007ffe0b2 */
[----:B------:R-:W-:Y:S02]  /*10cc0*/  SHF.R.U64 R47, R6, 0x10, R7 ;  /* 0x00000010062f7819 */ /* 0x000fe40000001207 */
[----:B------:R-:W-:Y:S01]  /*10cd0*/  SHF.R.U32.HI R50, RZ, 0x10, R51 ;  /* 0x00000010ff327819 */ /* 0x000fe20000011633 */
[----:B------:R-:W-:Y:S01]  /*10ce0*/  IMAD R33, R29, 0x2, R16 ;  /* 0x000000021d217824 */ /* 0x000fe200078e0210 */
[----:B------:R-:W-:-:S04]  /*10cf0*/  SHF.R.U32.HI R43, RZ, 0x10, R7 ;  /* 0x00000010ff2b7819 */ /* 0x000fc80000011607 */
[----:B------:R-:W1:Y:S01]  /*10d00*/  LDS.128 R28, [R33+0xc400] ;  /* 0x00c40000211c7984 */ /* 0x000e620000000c00 */
[--C-:B0-----:R-:W-:Y:S02]  /*10d10*/  HADD2.F32 R5, -RZ, R25.reuse.H0_H0 ;  /* 0x20000019ff057230 */ /* 0x101fe40000004100 */
[----:B------:R-:W-:Y:S02]  /*10d20*/  HADD2.F32 R4, -RZ, R24.H0_H0 ;  /* 0x20000018ff047230 */ /* 0x000fe40000004100 */
[----:B------:R-:W-:Y:S02]  /*10d30*/  HADD2.F32 R25, -RZ, R25.H1_H1 ;  /* 0x30000019ff197230 */ /* 0x000fe40000004100 */
[----:B------:R-:W-:Y:S02]  /*10d40*/  HADD2.F32 R6, -RZ, R26.H0_H0 ;  /* 0x2000001aff067230 */ /* 0x000fe40000004100 */
[--C-:B------:R-:W-:Y:S02]  /*10d50*/  HADD2.F32 R7, -RZ, R27.reuse.H0_H0 ;  /* 0x2000001bff077230 */ /* 0x100fe40000004100 */
[----:B------:R-:W-:-:S02]  /*10d60*/  HADD2.F32 R27, -RZ, R27.H1_H1 ;  /* 0x3000001bff1b7230 */ /* 0x000fc40000004100 */
[----:B------:R-:W-:Y:S02]  /*10d70*/  HADD2.F32 R24, -RZ, R24.H1_H1 ;  /* 0x30000018ff187230 */ /* 0x000fe40000004100 */
[--C-:B-1----:R-:W-:Y:S02]  /*10d80*/  HADD2.F32 R34, -RZ, R29.reuse.H0_H0 ;  /* 0x2000001dff227230 */ /* 0x102fe40000004100 */
[----:B------:R-:W-:Y:S02]  /*10d90*/  HADD2.F32 R35, -RZ, R29.H1_H1 ;  /* 0x3000001dff237230 */ /* 0x000fe40000004100 */
[----:B------:R-:W-:Y:S02]  /*10da0*/  HADD2.F32 R29, -RZ, R28.H0_H0 ;  /* 0x2000001cff1d7230 */ /* 0x000fe40000004100 */
[C---:B------:R-:W-:Y:S01]  /*10db0*/  FMUL.FTZ R42, R34.reuse, R39 ;  /* 0x00000027222a7220 */ /* 0x040fe20000410000 */
[----:B------:R-:W-:Y:S01]  /*10dc0*/  FMUL.FTZ R44, R34, R38 ;  /* 0x00000026222c7220 */ /* 0x000fe20000410000 */
[----:B------:R-:W-:-:S02]  /*10dd0*/  HADD2.F32 R34, -RZ, R41.H0_H0 ;  /* 0x20000029ff227230 */ /* 0x000fc40000004100 */
[C---:B------:R-:W-:Y:S01]  /*10de0*/  FFMA.FTZ R42, R5.reuse, R38, -R42 ;  /* 0x00000026052a7223 */ /* 0x040fe2000001082a */
[----:B------:R-:W-:Y:S01]  /*10df0*/  FFMA.FTZ R44, R5, R39, R44 ;  /* 0x00000027052c7223 */ /* 0x000fe2000001002c */
[----:B------:R-:W-:Y:S01]  /*10e00*/  FMUL.FTZ R5, R29, R78 ;  /* 0x0000004e1d057220 */ /* 0x000fe20000410000 */
[C---:B------:R-:W-:Y:S01]  /*10e10*/  FMUL.FTZ R38, R35.reuse, R40 ;  /* 0x0000002823267220 */ /* 0x040fe20000410000 */
[----:B------:R-:W-:Y:S01]  /*10e20*/  FMUL.FTZ R46, R35, R34 ;  /* 0x00000022232e7220 */ /* 0x000fe20000410000 */
[----:B------:R-:W-:Y:S02]  /*10e30*/  HADD2.F32 R36, -RZ, R30.H0_H0 ;  /* 0x2000001eff247230 */ /* 0x000fe40000004100 */
[-C--:B------:R-:W-:Y:S01]  /*10e40*/  FMUL.FTZ R29, R29, R80.reuse ;  /* 0x000000501d1d7220 */ /* 0x080fe20000410000 */
[----:B------:R-:W-:Y:S02]  /*10e50*/  HADD2.F32 R35, -RZ, R79.H0_H0 ;  /* 0x2000004fff237230 */ /* 0x000fe40000004100 */
[----:B------:R-:W-:Y:S01]  /*10e60*/  FFMA.FTZ R80, R4, R80, -R5 ;  /* 0x0000005004507223 */ /* 0x000fe20000010805 */
[----:B------:R-:W-:Y:S01]  /*10e70*/  FFMA.FTZ R39, R25, R34, -R38 ;  /* 0x0000002219277223 */ /* 0x000fe20000010826 */
[----:B------:R-:W-:-:S02]  /*10e80*/  HADD2.F32 R5, -RZ, R81.H0_H0 ;  /* 0x20000051ff057230 */ /* 0x000fc40000004100 */
[----:B------:R-:W-:Y:S01]  /*10e90*/  FFMA.FTZ R41, R25, R40, R46 ;  /* 0x0000002819297223 */ /* 0x000fe2000001002e */
[----:B------:R-:W-:Y:S02]  /*10ea0*/  HADD2.F32 R37, -RZ, R31.H0_H0 ;  /* 0x2000001fff257230 */ /* 0x000fe40000004100 */
[----:B------:R-:W-:Y:S01]  /*10eb0*/  FFMA.FTZ R78, R4, R78, R29 ;  /* 0x0000004e044e7223 */ /* 0x000fe2000001001d */
[----:B------:R-:W-:Y:S02]  /*10ec0*/  HADD2.F32 R38, -RZ, R79.H1_H1 ;  /* 0x3000004fff267230 */ /* 0x000fe40000004100 */
[C---:B------:R-:W-:Y:S01]  /*10ed0*/  FMUL.FTZ R25, R36.reuse, R35 ;  /* 0x0000002324197220 */ /* 0x040fe20000410000 */
[----:B------:R-:W-:Y:S02]  /*10ee0*/  HADD2.F32 R4, -RZ, R81.H1_H1 ;  /* 0x30000051ff047230 */ /* 0x000fe40000004100 */
[----:B------:R-:W-:Y:S01]  /*10ef0*/  FMUL.FTZ R29, R36, R5 ;  /* 0x00000005241d7220 */ /* 0x000fe20000410000 */
[----:B------:R-:W-:-:S02]  /*10f00*/  HADD2.F32 R31, -RZ, R31.H1_H1 ;  /* 0x3000001fff1f7230 */ /* 0x000fc40000004100 */
[C---:B------:R-:W-:Y:S01]  /*10f10*/  FFMA.FTZ R40, R6.reuse, R5, -R25 ;  /* 0x0000000506287223 */ /* 0x040fe20000010819 */
[----:B------:R-:W-:Y:S02]  /*10f20*/  HADD2.F32 R36, -RZ, R43.H0_H0 ;  /* 0x2000002bff247230 */ /* 0x000fe40000004100 */
[C---:B------:R-:W-:Y:S01]  /*10f30*/  FMUL.FTZ R46, R37.reuse, R38 ;  /* 0x00000026252e7220 */ /* 0x040fe20000410000 */
[----:B------:R-:W-:Y:S02]  /*10f40*/  HADD2.F32 R34, -RZ, R50.H0_H0 ;  /* 0x20000032ff227230 */ /* 0x000fe40000004100 */
[-C--:B------:R-:W-:Y:S01]  /*10f50*/  FMUL.FTZ R5, R37, R4.reuse ;  /* 0x0000000425057220 */ /* 0x080fe20000410000 */
[----:B------:R-:W-:Y:S01]  /*10f60*/  FFMA.FTZ R37, R6, R35, R29 ;  /* 0x0000002306257223 */ /* 0x000fe2000001001d */
[----:B------:R-:W-:Y:S01]  /*10f70*/  FFMA.FTZ R46, R7, R4, -R46 ;  /* 0x00000004072e7223 */ /* 0x000fe2000001082e */
[----:B------:R-:W-:Y:S02]  /*10f80*/  HADD2.F32 R28, -RZ, R28.H1_H1 ;  /* 0x3000001cff1c7230 */ /* 0x000fe40000004100 */
[----:B------:R-:W-:Y:S01]  /*10f90*/  FMUL.FTZ R6, R31, R36 ;  /* 0x000000241f067220 */ /* 0x000fe20000410000 */
[----:B------:R-:W-:-:S02]  /*10fa0*/  HADD2.F32 R30, -RZ, R30.H1_H1 ;  /* 0x3000001eff1e7230 */ /* 0x000fc40000004100 */
[----:B------:R-:W-:Y:S01]  /*10fb0*/  FFMA.FTZ R38, R7, R38, R5 ;  /* 0x0000002607267223 */ /* 0x000fe20000010005 */
[-C--:B------:R-:W-:Y:S01]  /*10fc0*/  FMUL.FTZ R4, R31, R34.reuse ;  /* 0x000000221f047220 */ /* 0x080fe20000410000 */
[----:B------:R-:W-:Y:S02]  /*10fd0*/  HADD2.F32 R25, -RZ, R48.H0_H0 ;  /* 0x20000030ff197230 */ /* 0x000fe40000004100 */
[C---:B------:R-:W-:Y:S01]  /*10fe0*/  FFMA.FTZ R45, R27.reuse, R34, -R6 ;  /* 0x000000221b2d7223 */ /* 0x040fe20000010806 */
[----:B------:R-:W-:Y:S02]  /*10ff0*/  HADD2.F32 R29, -RZ, R47.H0_H0 ;  /* 0x2000002fff1d7230 */ /* 0x000fe40000004100 */
[----:B------:R-:W-:Y:S01]  /*11000*/  FFMA.FTZ R47, R27, R36, R4 ;  /* 0x000000241b2f7223 */ /* 0x000fe20000010004 */
[----:B------:R-:W-:Y:S02]  /*11010*/  HADD2.F32 R5, -RZ, R60.H0_H0 ;  /* 0x2000003cff057230 */ /* 0x000fe40000004100 */
[----:B------:R-:W-:Y:S01]  /*11020*/  FMUL.FTZ R27, R28, R25 ;  /* 0x000000191c1b7220 */ /* 0x000fe20000410000 */
[----:B------:R-:W-:-:S02]  /*11030*/  HADD2.F32 R7, -RZ, R49.H0_H0 ;  /* 0x20000031ff077230 */ /* 0x000fc40000004100 */
[----:B------:R-:W-:Y:S01]  /*11040*/  FMUL.FTZ R43, R30, R29 ;  /* 0x0000001d1e2b7220 */ /* 0x000fe20000410000 */
[----:B------:R-:W-:Y:S02]  /*11050*/  HADD2.F32 R26, -RZ, R26.H1_H1 ;  /* 0x3000001aff1a7230 */ /* 0x000fe40000004100 */
[-C--:B------:R-:W-:Y:S01]  /*11060*/  FMUL.FTZ R28, R28, R5.reuse ;  /* 0x000000051c1c7220 */ /* 0x080fe20000410000 */
[----:B------:R-:W-:Y:S01]  /*11070*/  FFMA.FTZ R31, R24, R5, -R27 ;  /* 0x00000005181f7223 */ /* 0x000fe2000001081b */
[-C--:B------:R-:W-:Y:S01]  /*11080*/  FMUL.FTZ R30, R30, R7.reuse ;  /* 0x000000071e1e7220 */ /* 0x080fe20000410000 */
[----:B------:R-:W-:Y:S01]  /*11090*/  F2FP.F16.F32.PACK_AB R5, R39, R42 ;  /* 0x0000002a2705723e */ /* 0x000fe200000000ff */
[----:B------:R-:W-:Y:S01]  /*110a0*/  FFMA.FTZ R43, R26, R7, -R43 ;  /* 0x000000071a2b7223 */ /* 0x000fe2000001082b */
        /* <DEDUP_REMOVED lines=11> */
.L_x_1841:
[----:B------:R-:W-:Y:S05]  /*11160*/  BSYNC B1 ;  /* 0x0000000000017941 */ /* 0x000fea0003800000 */
.L_x_1840:
[----:B------:R-:W-:Y:S04]  /*11170*/  BSSY B1, `(.L_x_1842) ;  /* 0x0000060000017945 */ /* 0x000fe80003800000 */
[----:B------:R-:W-:Y:S05]  /*11180*/  @P1 BRA `(.L_x_1843) ;  /* 0x0000000400781947 */ /* 0x000fea0003800000 */
[----:B0-----:R-:W-:Y:S01]  /*11190*/  LEA.HI R4, R32, R191, RZ, 0x1d ;  /* 0x000000bf20047211 */ /* 0x001fe200078fe8ff */
[----:B------:R-:W-:Y:S01]  /*111a0*/  HADD2.F32 R35, -RZ, R69.H1_H1 ;  /* 0x30000045ff237230 */ /* 0x000fe20000004100 */
[----:B------:R-:W-:Y:S01]  /*111b0*/  SHF.R.U32.HI R36, RZ, 0x10, R9 ;  /* 0x00000010ff247819 */ /* 0x000fe20000011609 */
[----:B------:R-:W-:Y:S01]  /*111c0*/  HADD2.F32 R34, -RZ, R71.H1_H1 ;  /* 0x30000047ff227230 */ /* 0x000fe20000004100 */
[----:B------:R-:W-:Y:S01]  /*111d0*/  SHF.R.S32.HI R5, RZ, 0x1f, R4 ;  /* 0x0000001fff057819 */ /* 0x000fe20000011404 */
[----:B------:R-:W-:Y:S01]  /*111e0*/  IMAD.SHL.U32 R6, R4, 0x8, RZ ;  /* 0x0000000804067824 */ /* 0x000fe200078e00ff */
[----:B------:R-:W-:Y:S01]  /*111f0*/  SHF.R.U64 R47, R52, 0x10, R53 ;  /* 0x00000010342f7819 */ /* 0x000fe20000001235 */
[----:B------:R-:W-:Y:S01]  /*11200*/  HADD2.F32 R36, -RZ, R36.H0_H0 ;  /* 0x20000024ff247230 */ /* 0x000fe20000004100 */
[----:B------:R-:W-:Y:S02]  /*11210*/  LEA.HI R4, R5, R4, RZ, 0x3 ;  /* 0x0000000405047211 */ /* 0x000fe400078f18ff */
[----:B------:R-:W-:-:S02]  /*11220*/  LOP3.LUT R5, R173, 0x38, R6, 0xf8, !PT ;  /* 0x00000038ad057812 */ /* 0x000fc400078ef806 */
[----:B------:R-:W-:Y:S02]  /*11230*/  SHF.L.U32 R4, R4, 0xa, RZ ;  /* 0x0000000a04047819 */ /* 0x000fe400000006ff */
[----:B--2---:R-:W-:Y:S02]  /*11240*/  LOP3.LUT R25, R5, R208, RZ, 0x3c, !PT ;  /* 0x000000d005197212 */ /* 0x004fe400078e3cff */
[----:B------:R-:W-:Y:S02]  /*11250*/  LOP3.LUT R24, R4, 0x7fffe000, RZ, 0xc0, !PT ;  /* 0x7fffe00004187812 */ /* 0x000fe400078ec0ff */
[----:B------:R-:W0:Y:S01]  /*11260*/  LDS.128 R4, [R204] ;  /* 0x00000000cc047984 */ /* 0x000e220000000c00 */
[----:B------:R-:W-:Y:S02]  /*11270*/  SHF.R.U64 R45, R8, 0x10, R9 ;  /* 0x00000010082d7819 */ /* 0x000fe40000001209 */
[----:B------:R-:W-:Y:S02]  /*11280*/  IADD3 R25, R25, R24, R178 ;  /* 0x0000001819197210 */ /* 0x000fe40007ffe0b2 */
[----:B------:R-:W-:-:S02]  /*11290*/  SHF.R.U32.HI R52, RZ, 0x10, R53 ;  /* 0x00000010ff347819 */ /* 0x000fc40000011635 */
[----:B------:R-:W-:Y:S01]  /*112a0*/  SHF.R.U64 R43, R10, 0x10, R11 ;  /* 0x000000100a2b7819 */ /* 0x000fe2000000120b */
[----:B------:R-:W-:Y:S01]  /*112b0*/  IMAD R28, R25, 0x2, R16 ;  /* 0x00000002191c7824 */ /* 0x000fe200078e0210 */
[--C-:B------:R-:W-:Y:S02]  /*112c0*/  SHF.R.U64 R46, R54, 0x10, R55.reuse ;  /* 0x00000010362e7819 */ /* 0x100fe40000001237 */
[----:B------:R-:W-:Y:S02]  /*112d0*/  SHF.R.U32.HI R54, RZ, 0x10, R55 ;  /* 0x00000010ff367819 */ /* 0x000fe40000011637 */
[----:B------:R-:W1:Y:S01]  /*112e0*/  LDS.128 R24, [R28+0xc400] ;  /* 0x00c400001c187984 */ /* 0x000e620000000c00 */
[----:B------:R-:W-:Y:S01]  /*112f0*/  SHF.R.U32.HI R41, RZ, 0x10, R11 ;  /* 0x00000010ff297819 */ /* 0x000fe2000001160b */
[--C-:B0-----:R-:W-:Y:S02]  /*11300*/  HADD2.F32 R8, -RZ, R5.reuse.H0_H0 ;  /* 0x20000005ff087230 */ /* 0x101fe40000004100 */
[----:B------:R-:W-:-:S02]  /*11310*/  HADD2.F32 R9, -RZ, R5.H1_H1 ;  /* 0x30000005ff097230 */ /* 0x000fc40000004100 */
[----:B------:R-:W-:Y:S02]  /*11320*/  HADD2.F32 R5, -RZ, R4.H0_H0 ;  /* 0x20000004ff057230 */ /* 0x000fe40000004100 */
[----:B------:R-:W-:Y:S02]  /*11330*/  HADD2.F32 R10, -RZ, R6.H0_H0 ;  /* 0x20000006ff0a7230 */ /* 0x000fe40000004100 */
[--C-:B------:R-:W-:Y:S02]  /*11340*/  HADD2.F32 R11, -RZ, R7.reuse.H0_H0 ;  /* 0x20000007ff0b7230 */ /* 0x100fe40000004100 */
[----:B------:R-:W-:Y:S02]  /*11350*/  HADD2.F32 R7, -RZ, R7.H1_H1 ;  /* 0x30000007ff077230 */ /* 0x000fe40000004100 */
[----:B------:R-:W-:Y:S02]  /*11360*/  HADD2.F32 R4, -RZ, R4.H1_H1 ;  /* 0x30000004ff047230 */ /* 0x000fe40000004100 */
[----:B-1----:R-:W-:-:S02]  /*11370*/  HADD2.F32 R29, -RZ, R25.H0_H0 ;  /* 0x20000019ff1d7230 */ /* 0x002fc40000004100 */
[----:B------:R-:W-:Y:S02]  /*11380*/  HADD2.F32 R30, -RZ, R25.H1_H1 ;  /* 0x30000019ff1e7230 */ /* 0x000fe40000004100 */
[----:B------:R-:W-:Y:S02]  /*11390*/  HADD2.F32 R25, -RZ, R24.H0_H0 ;  /* 0x20000018ff197230 */ /* 0x000fe40000004100 */
[C---:B------:R-:W-:Y:S01]  /*113a0*/  FMUL.FTZ R37, R29.reuse, R35 ;  /* 0x000000231d257220 */ /* 0x040fe20000410000 */
[----:B------:R-:W-:Y:S01]  /*113b0*/  FMUL.FTZ R39, R29, R34 ;  /* 0x000000221d277220 */ /* 0x000fe20000410000 */
[----:B------:R-:W-:Y:S02]  /*113c0*/  HADD2.F32 R29, -RZ, R52.H0_H0 ;  /* 0x20000034ff1d7230 */ /* 0x000fe40000004100 */
[----:B------:R-:W-:Y:S01]  /*113d0*/  FMUL.FTZ R38, R30, R36 ;  /* 0x000000241e267220 */ /* 0x000fe20000410000 */
[----:B------:R-:W-:Y:S01]  /*113e0*/  FFMA.FTZ R37, R8, R34, -R37 ;  /* 0x0000002208257223 */ /* 0x000fe20000010825 */
[----:B------:R-:W-:-:S02]  /*113f0*/  HADD2.F32 R34, -RZ, R69.H0_H0 ;  /* 0x20000045ff227230 */ /* 0x000fc40000004100 */
[----:B------:R-:W-:Y:S01]  /*11400*/  FFMA.FTZ R39, R8, R35, R39 ;  /* 0x0000002308277223 */ /* 0x000fe20000010027 */
[----:B------:R-:W-:Y:S02]  /*11410*/  HADD2.F32 R8, -RZ, R71.H0_H0 ;  /* 0x20000047ff087230 */ /* 0x000fe40000004100 */
[-C--:B------:R-:W-:Y:S01]  /*11420*/  FMUL.FTZ R40, R30, R29.reuse ;  /* 0x0000001d1e287220 */ /* 0x080fe20000410000 */
[----:B------:R-:W-:Y:S01]  /*11430*/  FFMA.FTZ R38, R9, R29, -R38 ;  /* 0x0000001d09267223 */ /* 0x000fe20000010826 */
[C---:B------:R-:W-:Y:S01]  /*11440*/  FMUL.FTZ R30, R25.reuse, R34 ;  /* 0x00000022191e7220 */ /* 0x040fe20000410000 */
[----:B------:R-:W-:Y:S02]  /*11450*/  HADD2.F32 R31, -RZ, R26.H0_H0 ;  /* 0x2000001aff1f7230 */ /* 0x000fe40000004100 */
[-C--:B------:R-:W-:Y:S01]  /*11460*/  FMUL.FTZ R25, R25, R8.reuse ;  /* 0x0000000819197220 */ /* 0x080fe20000410000 */
[----:B------:R-:W-:Y:S02]  /*11470*/  HADD2.F32 R29, -RZ, R70.H0_H0 ;  /* 0x20000046ff1d7230 */ /* 0x000fe40000004100 */
[----:B------:R-:W-:Y:S01]  /*11480*/  FFMA.FTZ R35, R5, R8, -R30 ;  /* 0x0000000805237223 */ /* 0x000fe2000001081e */
[----:B------:R-:W-:-:S02]  /*11490*/  HADD2.F32 R8, -RZ, R72.H0_H0 ;  /* 0x20000048ff087230 */ /* 0x000fc40000004100 */
[----:B------:R-:W-:Y:S01]  /*114a0*/  FFMA.FTZ R34, R5, R34, R25 ;  /* 0x0000002205227223 */ /* 0x000fe20000010019 */
[--C-:B------:R-:W-:Y:S02]  /*114b0*/  HADD2.F32 R33, -RZ, R27.reuse.H0_H0 ;  /* 0x2000001bff217230 */ /* 0x100fe40000004100 */
[----:B------:R-:W-:Y:S01]  /*114c0*/  FMUL.FTZ R5, R31, R29 ;  /* 0x0000001d1f057220 */ /* 0x000fe20000410000 */
[----:B------:R-:W-:Y:S02]  /*114d0*/  HADD2.F32 R70, -RZ, R70.H1_H1 ;  /* 0x30000046ff467230 */ /* 0x000fe40000004100 */
[----:B------:R-:W-:Y:S01]  /*114e0*/  FFMA.FTZ R40, R9, R36, R40 ;  /* 0x0000002409287223 */ /* 0x000fe20000010028 */
[----:B------:R-:W-:Y:S02]  /*114f0*/  HADD2.F32 R72, -RZ, R72.H1_H1 ;  /* 0x30000048ff487230 */ /* 0x000fe40000004100 */
[-C--:B------:R-:W-:Y:S01]  /*11500*/  FMUL.FTZ R9, R31, R8.reuse ;  /* 0x000000081f097220 */ /* 0x080fe20000410000 */
[----:B------:R-:W-:Y:S01]  /*11510*/  FFMA.FTZ R31, R10, R8, -R5 ;  /* 0x000000080a1f7223 */ /* 0x000fe20000010805 */
[----:B------:R-:W-:Y:S01]  /*11520*/  FMUL.FTZ R36, R33, R70 ;  /* 0x0000004621247220 */ /* 0x000fe20000410000 */
[----:B------:R-:W-:-:S02]  /*11530*/  HADD2.F32 R27, -RZ, R27.H1_H1 ;  /* 0x3000001bff1b7230 */ /* 0x000fc40000004100 */
[-C--:B------:R-:W-:Y:S01]  /*11540*/  FMUL.FTZ R33, R33, R72.reuse ;  /* 0x0000004821217220 */ /* 0x080fe20000410000 */
[----:B------:R-:W-:Y:S02]  /*11550*/  HADD2.F32 R30, -RZ, R41.H0_H0 ;  /* 0x20000029ff1e7230 */ /* 0x000fe40000004100 */
[C---:B------:R-:W-:Y:S01]  /*11560*/  FFMA.FTZ R36, R11.reuse, R72, -R36 ;  /* 0x000000480b247223 */ /* 0x040fe20000010824 */
[----:B------:R-:W-:Y:S02]  /*11570*/  HADD2.F32 R8, -RZ, R54.H0_H0 ;  /* 0x20000036ff087230 */ /* 0x000fe40000004100 */
[----:B------:R-:W-:Y:S01]  /*11580*/  FFMA.FTZ R33, R11, R70, R33 ;  /* 0x000000460b217223 */ /* 0x000fe20000010021 */
[----:B------:R-:W-:Y:S02]  /*11590*/  HADD2.F32 R24, -RZ, R24.H1_H1 ;  /* 0x30000018ff187230 */ /* 0x000fe40000004100 */
[----:B------:R-:W-:Y:S01]  /*115a0*/  FMUL.FTZ R42, R27, R30 ;  /* 0x0000001e1b2a7220 */ /* 0x000fe20000410000 */
[----:B------:R-:W-:-:S02]  /*115b0*/  HADD2.F32 R11, -RZ, R45.H0_H0 ;  /* 0x2000002dff0b7230 */ /* 0x000fc40000004100 */
[-C--:B------:R-:W-:Y:S01]  /*115c0*/  FMUL.FTZ R44, R27, R8.reuse ;  /* 0x000000081b2c7220 */ /* 0x080fe20000410000 */
[----:B------:R-:W-:Y:S02]  /*115d0*/  HADD2.F32 R5, -RZ, R47.H0_H0 ;  /* 0x2000002fff057230 */ /* 0x000fe40000004100 */
[----:B------:R-:W-:Y:S01]  /*115e0*/  FFMA.FTZ R10, R10, R29, R9 ;  /* 0x0000001d0a0a7223 */ /* 0x000fe20000010009 */
[----:B------:R-:W-:Y:S02]  /*115f0*/  HADD2.F32 R26, -RZ, R26.H1_H1 ;  /* 0x3000001aff1a7230 */ /* 0x000fe40000004100 */
[C---:B------:R-:W-:Y:S01]  /*11600*/  FFMA.FTZ R41, R7.reuse, R8, -R42 ;  /* 0x0000000807297223 */ /* 0x040fe2000001082a */
[----:B------:R-:W-:Y:S02]  /*11610*/  HADD2.F32 R25, -RZ, R43.H0_H0 ;  /* 0x2000002bff197230 */ /* 0x000fe40000004100 */
[----:B------:R-:W-:Y:S01]  /*11620*/  FFMA.FTZ R44, R7, R30, R44 ;  /* 0x0000001e072c7223 */ /* 0x000fe2000001002c */
[----:B------:R-:W-:-:S02]  /*11630*/  HADD2.F32 R9, -RZ, R46.H0_H0 ;  /* 0x2000002eff097230 */ /* 0x000fc40000004100 */
[C---:B------:R-:W-:Y:S01]  /*11640*/  FMUL.FTZ R7, R24.reuse, R11 ;  /* 0x0000000b18077220 */ /* 0x040fe20000410000 */
[----:B------:R-:W-:Y:S02]  /*11650*/  HADD2.F32 R6, -RZ, R6.H1_H1 ;  /* 0x30000006ff067230 */ /* 0x000fe40000004100 */
        /* <DEDUP_REMOVED lines=14> */
[----:B------:R-:W-:-:S02]  /*11740*/  F2FP.F16.F32.PACK_AB R8, R27, R34 ;  /* 0x000000221b08723e */ /* 0x000fc400000000ff */
[----:B------:R-:W-:-:S05]  /*11750*/  F2FP.F16.F32.PACK_AB R10, R25, R10 ;  /* 0x0000000a190a723e */ /* 0x000fca00000000ff */
[----:B------:R1:W-:Y:S02]  /*11760*/  STS.128 [R28+0xc400], R8 ;  /* 0x00c400081c007388 */ /* 0x0003e40000000c00 */
.L_x_1843:
[----:B------:R-:W-:Y:S05]  /*11770*/  BSYNC B1 ;  /* 0x0000000000017941 */ /* 0x000fea0003800000 */
.L_x_1842:
[----:B------:R-:W-:Y:S05]  /*11780*/  @P2 BRA `(.L_x_1815) ;  /* 0x0000000400782947 */ /* 0x000fea0003800000 */
[----:B------:R-:W-:Y:S01]  /*11790*/  LEA.HI R32, R32, R192, RZ, 0x1d ;  /* 0x000000c020207211 */ /* 0x000fe200078fe8ff */
[----:B--2---:R-:W-:Y:S01]  /*117a0*/  HADD2.F32 R29, -RZ, R20.H1_H1 ;  /* 0x30000014ff1d7230 */ /* 0x004fe20000004100 */
[--C-:B------:R-:W-:Y:S01]  /*117b0*/  SHF.R.U64 R40, R56, 0x10, R57.reuse ;  /* 0x0000001038287819 */ /* 0x100fe20000001239 */
[--C-:B------:R-:W-:Y:S01]  /*117c0*/  HADD2.F32 R31, -RZ, R0.reuse.H1_H1 ;  /* 0x30000000ff1f7230 */ /* 0x100fe20000004100 */
[----:B01----:R-:W-:Y:S01]  /*117d0*/  SHF.R.S32.HI R5, RZ, 0x1f, R32 ;  /* 0x0000001fff057819 */ /* 0x003fe20000011420 */
[----:B------:R-:W-:Y:S01]  /*117e0*/  IMAD.SHL.U32 R4, R32, 0x8, RZ ;  /* 0x0000000820047824 */ /* 0x000fe200078e00ff */
[----:B------:R-:W-:Y:S01]  /*117f0*/  SHF.R.U32.HI R56, RZ, 0x10, R57 ;  /* 0x00000010ff387819 */ /* 0x000fe20000011639 */
[----:B------:R-:W-:Y:S01]  /*11800*/  HADD2.F32 R30, -RZ, R0.H0_H0 ;  /* 0x20000000ff1e7230 */ /* 0x000fe20000004100 */
[----:B------:R-:W-:Y:S01]  /*11810*/  LEA.HI R32, R5, R32, RZ, 0x3 ;  /* 0x0000002005207211 */ /* 0x000fe200078f18ff */
[----:B------:R-:W-:Y:S01]  /*11820*/  HADD2.F32 R20, -RZ, R20.H0_H0 ;  /* 0x20000014ff147230 */ /* 0x000fe20000004100 */
[----:B------:R-:W-:-:S02]  /*11830*/  LOP3.LUT R5, R173, 0x38, R4, 0xf8, !PT ;  /* 0x00000038ad057812 */ /* 0x000fc400078ef804 */
[----:B------:R-:W-:Y:S01]  /*11840*/  SHF.R.U64 R38, R12, 0x10, R13 ;  /* 0x000000100c267819 */ /* 0x000fe2000000120d */
[----:B------:R-:W-:Y:S01]  /*11850*/  IMAD.SHL.U32 R32, R32, 0x400, RZ ;  /* 0x0000040020207824 */ /* 0x000fe200078e00ff */
[----:B------:R-:W-:Y:S02]  /*11860*/  LOP3.LUT R9, R5, R208, RZ, 0x3c, !PT ;  /* 0x000000d005097212 */ /* 0x000fe400078e3cff */
[----:B------:R-:W0:Y:S01]  /*11870*/  LDS.128 R4, [R203] ;  /* 0x00000000cb047984 */ /* 0x000e220000000c00 */
[----:B------:R-:W-:Y:S02]  /*11880*/  SHF.R.U64 R37, R14, 0x10, R15 ;  /* 0x000000100e257819 */ /* 0x000fe4000000120f */
[----:B------:R-:W-:Y:S02]  /*11890*/  LOP3.LUT R32, R32, 0x7fffe000, RZ, 0xc0, !PT ;  /* 0x7fffe00020207812 */ /* 0x000fe400078ec0ff */
[----:B------:R-:W-:Y:S02]  /*118a0*/  SHF.R.U64 R39, R58, 0x10, R59 ;  /* 0x000000103a277819 */ /* 0x000fe4000000123b */
[----:B------:R-:W-:-:S02]  /*118b0*/  IADD3 R9, R9, R32, R178 ;  /* 0x0000002009097210 */ /* 0x000fc40007ffe0b2 */
[----:B------:R-:W-:Y:S02]  /*118c0*/  SHF.R.U32.HI R32, RZ, 0x10, R13 ;  /* 0x00000010ff207819 */ /* 0x000fe4000001160d */
[----:B------:R-:W-:Y:S01]  /*118d0*/  SHF.R.U32.HI R58, RZ, 0x10, R59 ;  /* 0x00000010ff3a7819 */ /* 0x000fe2000001163b */
[----:B------:R-:W-:Y:S01]  /*118e0*/  IMAD R24, R9, 0x2, R16 ;  /* 0x0000000209187824 */ /* 0x000fe200078e0210 */
[----:B------:R-:W-:Y:S01]  /*118f0*/  SHF.R.U32.HI R36, RZ, 0x10, R15 ;  /* 0x00000010ff247819 */ /* 0x000fe2000001160f */
[----:B------:R-:W-:-:S03]  /*11900*/  HADD2.F32 R32, -RZ, R32.H0_H0 ;  /* 0x20000020ff207230 */ /* 0x000fc60000004100 */
[----:B------:R-:W1:Y:S01]  /*11910*/  LDS.128 R8, [R24+0xc400] ;  /* 0x00c4000018087984 */ /* 0x000e620000000c00 */
[--C-:B0-----:R-:W-:Y:S02]  /*11920*/  HADD2.F32 R13, -RZ, R5.reuse.H1_H1 ;  /* 0x30000005ff0d7230 */ /* 0x101fe40000004100 */
[----:B------:R-:W-:Y:S02]  /*11930*/  HADD2.F32 R12, -RZ, R5.H0_H0 ;  /* 0x20000005ff0c7230 */ /* 0x000fe40000004100 */
[----:B------:R-:W-:Y:S02]  /*11940*/  HADD2.F32 R5, -RZ, R4.H0_H0 ;  /* 0x20000004ff057230 */ /* 0x000fe40000004100 */
[----:B------:R-:W-:Y:S02]  /*11950*/  HADD2.F32 R14, -RZ, R6.H0_H0 ;  /* 0x20000006ff0e7230 */ /* 0x000fe40000004100 */
[--C-:B------:R-:W-:Y:S02]  /*11960*/  HADD2.F32 R15, -RZ, R7.reuse.H0_H0 ;  /* 0x20000007ff0f7230 */ /* 0x100fe40000004100 */
[----:B------:R-:W-:-:S02]  /*11970*/  HADD2.F32 R7, -RZ, R7.H1_H1 ;  /* 0x30000007ff077230 */ /* 0x000fc40000004100 */
[----:B------:R-:W-:Y:S02]  /*11980*/  HADD2.F32 R4, -RZ, R4.H1_H1 ;  /* 0x30000004ff047230 */ /* 0x000fe40000004100 */
[----:B------:R-:W-:Y:S02]  /*11990*/  HADD2.F32 R6, -RZ, R6.H1_H1 ;  /* 0x30000006ff067230 */ /* 0x000fe40000004100 */
[--C-:B-1----:R-:W-:Y:S02]  /*119a0*/  HADD2.F32 R25, -RZ, R9.reuse.H0_H0 ;  /* 0x20000009ff197230 */ /* 0x102fe40000004100 */
[----:B------:R-:W-:Y:S02]  /*119b0*/  HADD2.F32 R26, -RZ, R9.H1_H1 ;  /* 0x30000009ff1a7230 */ /* 0x000fe40000004100 */
[----:B------:R-:W-:Y:S02]  /*119c0*/  HADD2.F32 R9, -RZ, R8.H0_H0 ;  /* 0x20000008ff097230 */ /* 0x000fe40000004100 */
[C---:B------:R-:W-:Y:S01]  /*119d0*/  FMUL.FTZ R33, R25.reuse, R31 ;  /* 0x0000001f19217220 */ /* 0x040fe20000410000 */
[----:B------:R-:W-:Y:S01]  /*119e0*/  FMUL.FTZ R35, R25, R29 ;  /* 0x0000001d19237220 */ /* 0x000fe20000410000 */
[----:B------:R-:W-:-:S02]  /*119f0*/  HADD2.F32 R25, -RZ, R56.H0_H0 ;  /* 0x20000038ff197230 */ /* 0x000fc40000004100 */
[----:B------:R-:W-:Y:S01]  /*11a00*/  FMUL.FTZ R0, R26, R32 ;  /* 0x000000201a007220 */ /* 0x000fe20000410000 */
[C---:B------:R-:W-:Y:S01]  /*11a10*/  FFMA.FTZ R33, R12.reuse, R29, -R33 ;  /* 0x0000001d0c217223 */ /* 0x040fe20000010821 */
[----:B------:R-:W-:Y:S01]  /*11a20*/  FFMA.FTZ R35, R12, R31, R35 ;  /* 0x0000001f0c237223 */ /* 0x000fe20000010023 */
[----:B------:R-:W-:Y:S02]  /*11a30*/  HADD2.F32 R27, -RZ, R10.H0_H0 ;  /* 0x2000000aff1b7230 */ /* 0x000fe40000004100 */
[-C--:B------:R-:W-:Y:S01]  /*11a40*/  FMUL.FTZ R34, R26, R25.reuse ;  /* 0x000000191a227220 */ /* 0x080fe20000410000 */
[----:B------:R-:W-:Y:S01]  /*11a50*/  FFMA.FTZ R26, R13, R25, -R0 ;  /* 0x000000190d1a7223 */ /* 0x000fe20000010800 */
[C---:B------:R-:W-:Y:S01]  /*11a60*/  FMUL.FTZ R0, R9.reuse, R30 ;  /* 0x0000001e09007220 */ /* 0x040fe20000410000 */
[----:B------:R-:W-:Y:S02]  /*11a70*/  HADD2.F32 R12, -RZ, R3.H0_H0 ;  /* 0x20000003ff0c7230 */ /* 0x000fe40000004100 */
[----:B------:R-:W-:Y:S01]  /*11a80*/  FMUL.FTZ R9, R9, R20 ;  /* 0x0000001409097220 */ /* 0x000fe20000410000 */
[----:B------:R-:W-:Y:S01]  /*11a90*/  FFMA.FTZ R34, R13, R32, R34 ;  /* 0x000000200d227223 */ /* 0x000fe20000010022 */
[----:B------:R-:W-:Y:S01]  /*11aa0*/  FFMA.FTZ R13, R5, R20, -R0 ;  /* 0x00000014050d7223 */ /* 0x000fe20000010800 */
[----:B------:R-:W-:-:S02]  /*11ab0*/  HADD2.F32 R0, -RZ, R21.H0_H0 ;  /* 0x20000015ff007230 */ /* 0x000fc40000004100 */
[----:B------:R-:W-:Y:S01]  /*11ac0*/  FFMA.FTZ R30, R5, R30, R9 ;  /* 0x0000001e051e7223 */ /* 0x000fe20000010009 */
[C---:B------:R-:W-:Y:S01]  /*11ad0*/  FMUL.FTZ R5, R27.reuse, R12 ;  /* 0x0000000c1b057220 */ /* 0x040fe20000410000 */
[----:B------:R-:W-:Y:S02]  /*11ae0*/  HADD2.F32 R28, -RZ, R11.H0_H0 ;  /* 0x2000000bff1c7230 */ /* 0x000fe40000004100 */
[----:B------:R-:W-:Y:S02]  /*11af0*/  HADD2.F32 R3, -RZ, R3.H1_H1 ;  /* 0x30000003ff037230 */ /* 0x000fe40000004100 */
[-C--:B------:R-:W-:Y:S01]  /*11b00*/  FMUL.FTZ R27, R27, R0.reuse ;  /* 0x000000001b1b7220 */ /* 0x080fe20000410000 */
[----:B------:R-:W-:Y:S02]  /*11b10*/  HADD2.F32 R21, -RZ, R21.H1_H1 ;  /* 0x30000015ff157230 */ /* 0x000fe40000004100 */
[----:B------:R-:W-:Y:S01]  /*11b20*/  FFMA.FTZ R25, R14, R0, -R5 ;  /* 0x000000000e197223 */ /* 0x000fe20000010805 */
[----:B------:R-:W-:-:S02]  /*11b30*/  HADD2.F32 R11, -RZ, R11.H1_H1 ;  /* 0x3000000bff0b7230 */ /* 0x000fc40000004100 */
[C---:B------:R-:W-:Y:S01]  /*11b40*/  FMUL.FTZ R32, R28.reuse, R3 ;  /* 0x000000031c207220 */ /* 0x040fe20000410000 */
[----:B------:R-:W-:Y:S02]  /*11b50*/  HADD2.F32 R20, -RZ, R36.H0_H0 ;  /* 0x20000024ff147230 */ /* 0x000fe40000004100 */
[----:B------:R-:W-:Y:S01]  /*11b60*/  FMUL.FTZ R28, R28, R21 ;  /* 0x000000151c1c7220 */ /* 0x000fe20000410000 */
[----:B------:R-:W-:Y:S02]  /*11b70*/  HADD2.F32 R0, -RZ, R58.H0_H0 ;  /* 0x2000003aff007230 */ /* 0x000fe40000004100 */
[----:B------:R-:W-:Y:S01]  /*11b80*/  FFMA.FTZ R27, R14, R12, R27 ;  /* 0x0000000c0e1b7223 */ /* 0x000fe2000001001b */
[----:B------:R-:W-:Y:S02]  /*11b90*/  HADD2.F32 R8, -RZ, R8.H1_H1 ;  /* 0x30000008ff087230 */ /* 0x000fe40000004100 */
[----:B------:R-:W-:Y:S01]  /*11ba0*/  FMUL.FTZ R12, R11, R20 ;  /* 0x000000140b0c7220 */ /* 0x000fe20000410000 */
[----:B------:R-:W-:-:S02]  /*11bb0*/  HADD2.F32 R10, -RZ, R10.H1_H1 ;  /* 0x3000000aff0a7230 */ /* 0x000fc40000004100 */
[-C--:B------:R-:W-:Y:S01]  /*11bc0*/  FMUL.FTZ R14, R11, R0.reuse ;  /* 0x000000000b0e7220 */ /* 0x080fe20000410000 */
[C---:B------:R-:W-:Y:S01]  /*11bd0*/  FFMA.FTZ R28, R15.reuse, R3, R28 ;  /* 0x000000030f1c7223 */ /* 0x040fe2000001001c */
[----:B------:R-:W-:Y:S02]  /*11be0*/  HADD2.F32 R9, -RZ, R38.H0_H0 ;  /* 0x20000026ff097230 */ /* 0x000fe40000004100 */
[----:B------:R-:W-:Y:S01]  /*11bf0*/  FFMA.FTZ R32, R15, R21, -R32 ;  /* 0x000000150f207223 */ /* 0x000fe20000010820 */
[----:B------:R-:W-:Y:S02]  /*11c00*/  HADD2.F32 R11, -RZ, R37.H0_H0 ;  /* 0x20000025ff0b7230 */ /* 0x000fe40000004100 */
[C---:B------:R-:W-:Y:S01]  /*11c10*/  FFMA.FTZ R21, R7.reuse, R0, -R12 ;  /* 0x0000000007157223 */ /* 0x040fe2000001080c */
[----:B------:R-:W-:Y:S02]  /*11c20*/  HADD2.F32 R3, -RZ, R40.H0_H0 ;  /* 0x20000028ff037230 */ /* 0x000fe40000004100 */
[----:B------:R-:W-:Y:S01]  /*11c30*/  FFMA.FTZ R29, R7, R20, R14 ;  /* 0x00000014071d7223 */ /* 0x000fe2000001000e */
[----:B------:R-:W-:-:S02]  /*11c40*/  HADD2.F32 R5, -RZ, R39.H0_H0 ;  /* 0x20000027ff057230 */ /* 0x000fc40000004100 */
[----:B------:R-:W-:Y:S01]  /*11c50*/  FMUL.FTZ R7, R8, R9 ;  /* 0x0000000908077220 */ /* 0x000fe20000410000 */
[----:B------:R-:W-:Y:S01]  /*11c60*/  FMUL.FTZ R15, R10, R11 ;  /* 0x0000000b0a0f7220 */ /* 0x000fe20000410000 */
[----:B------:R-:W-:Y:S01]  /*11c70*/  FMUL.FTZ R8, R8, R3 ;  /* 0x0000000308087220 */ /* 0x000fe20000410000 */
[----:B------:R-:W-:Y:S01]  /*11c80*/  FMUL.FTZ R12, R10, R5 ;  /* 0x000000050a0c7220 */ /* 0x000fe20000410000 */
[----:B------:R-:W-:Y:S01]  /*11c90*/  FFMA.FTZ R0, R4, R3, -R7 ;  /* 0x0000000304007223 */ /* 0x000fe20000010807 */
[----:B------:R-:W-:Y:S01]  /*11ca0*/  FFMA.FTZ R10, R6, R5, -R15 ;  /* 0x00000005060a7223 */ /* 0x000fe2000001080f */
        /* <DEDUP_REMOVED lines=12> */
.L_x_1815:
[----:B------:R-:W-:Y:S05]  /*11d70*/  BSYNC B0 ;  /* 0x0000000000007941 */ /* 0x000fea0003800000 */
.L_x_1793:
        /* <DEDUP_REMOVED lines=8> */
.L_x_1791:
[----:B------:R-:W-:-:S06]  /*11e00*/  ULOP3.LUT UR4, UR60, 0x1, URZ, 0xfc, !UPT ;  /* 0x000000013c047892 */ /* 0x000fcc000f8efc3f */
[----:B01-3--:R-:W-:-:S04]  /*11e10*/  MOV R0, UR4 ;  /* 0x0000000400007c02 */ /* 0x00bfc80008000f00 */
[----:B------:R-:W-:-:S13]  /*11e20*/  ISETP.NE.AND P0, PT, R0, 0x3, PT ;  /* 0x000000030000780c */ /* 0x000fda0003f05270 */
[----:B------:R-:W-:Y:S05]  /*11e30*/  @!P0 BRA `(.L_x_1844) ;  /* 0x0000000000048947 */ /* 0x000fea0003800000 */
[----:B------:R-:W-:Y:S01]  /*11e40*/  BPT.TRAP 0x1 ;  /* 0x000000040000795c */ /* 0x000fe20000300000 */
.L_x_1844:
[----:B------:R-:W-:Y:S01]  /*11e50*/  IMAD R21, R22, 0x8, R16 ;  /* 0x0000000816157824 */ /* 0x000fe200078e0210 */
[----:B------:R-:W-:-:S04]  /*11e60*/  SHF.L.U32 R0, R23, 0x1f, RZ ;  /* 0x0000001f17007819 */ /* 0x000fc800000006ff */
[----:B------:R0:W1:Y:S01]  /*11e70*/  SYNCS.PHASECHK.TRANS64.TRYWAIT P2, [R21+URZ+0x2a830], R0 ;  /* 0x02a83000150075a7 */ /* 0x000062000804017f */
[----:B------:R-:W-:Y:S05]  /*11e80*/  @!P0 BRA `(.L_x_1845) ;  /* 0x0000000000048947 */ /* 0x000fea0003800000 */
[----:B------:R-:W-:Y:S01]  /*11e90*/  BPT.TRAP 0x1 ;  /* 0x000000040000795c */ /* 0x000fe20000300000 */
.L_x_1845:
[----:B------:R-:W3:Y:S02]  /*11ea0*/  S2R R3, SR_TID.X ;  /* 0x0000000000037919 */ /* 0x000ee40000002100 */
[----:B---3--:R-:W-:-:S04]  /*11eb0*/  LOP3.LUT R3, R3, 0x7f, RZ, 0xc0, !PT ;  /* 0x0000007f03037812 */ /* 0x008fc800078ec0ff */
[----:B------:R-:W-:Y:S01]  /*11ec0*/  ISETP.NE.AND P1, PT, R3, RZ, PT ;  /* 0x000000ff0300720c */ /* 0x000fe20003f25270 */
[----:B-1----:R-:W-:-:S12]  /*11ed0*/  @P2 BRA `(.L_x_1846) ;  /* 0x0000000000082947 */ /* 0x002fd80003800000 */
[----:B------:R-:W1:Y:S02]  /*11ee0*/  SYNCS.PHASECHK.TRANS64.TRYWAIT P2, [R21+URZ+0x2a830], R0 ;  /* 0x02a83000150075a7 */ /* 0x000e64000804017f */
[----:B-1----:R-:W-:Y:S05]  /*11ef0*/  @!P2 BRA `(.L_x_1847) ;  /* 0x0000018400d8a947 */ /* 0x002fea0003800000 */
.L_x_1846:
[----:B------:R-:W-:Y:S05]  /*11f00*/  WARPSYNC.ALL ;  /* 0x0000000000007948 */ /* 0x000fea0003800000 */
[----:B01----:R-:W-:Y:S01]  /*11f10*/  VIADD R0, R16, 0x18400 ;  /* 0x0001840010007836 */ /* 0x003fe20000000000 */
[----:B------:R-:W-:Y:S01]  /*11f20*/  R2UR UR4, R68 ;  /* 0x00000000440472ca */ /* 0x000fe200000e0000 */
[----:B--2-4-:R-:W-:Y:S01]  /*11f30*/  IMAD.MOV.U32 R5, RZ, RZ, 0x40000040 ;  /* 0x40000040ff057424 */ /* 0x014fe200078e00ff */
[----:B------:R-:W-:Y:S01]  /*11f40*/  WARPGROUP.ARRIVE ;  /* 0x00000000000079c5 */ /* 0x000fe20000000000 */
[----:B------:R-:W-:Y:S01]  /*11f50*/  UMOV UR9, 0x40000040 ;  /* 0x4000004000097882 */ /* 0x000fe20000000000 */
[----:B------:R-:W-:Y:S01]  /*11f60*/  SHF.R.U32.HI R0, RZ, 0x4, R0 ;  /* 0x00000004ff007819 */ /* 0x000fe20000011600 */
[----:B------:R-:W-:Y:S01]  /*11f70*/  IMAD.MOV.U32 R9, RZ, RZ, 0x40000040 ;  /* 0x40000040ff097424 */ /* 0x000fe200078e00ff */
[----:B------:R-:W-:-:S02]  /*11f80*/  R2UR UR11, R5 ;  /* 0x00000000050b72ca */ /* 0x000fc400000e0000 */
[----:B------:R-:W-:Y:S02]  /*11f90*/  LOP3.LUT R0, R0, 0x3fff, RZ, 0xc0, !PT ;  /* 0x00003fff00007812 */ /* 0x000fe400078ec0ff */
[----:B------:R-:W-:Y:S02]  /*11fa0*/  MOV R11, UR9 ;  /* 0x00000009000b7c02 */ /* 0x000fe40008000f00 */
[----:B------:R-:W-:Y:S01]  /*11fb0*/  LOP3.LUT R7, R0, 0x10000, RZ, 0xfc, !PT ;  /* 0x0001000000077812 */ /* 0x000fe200078efcff */
[----:B------:R-:W-:-:S04]  /*11fc0*/  ULOP3.LUT UR4, UR4, 0x10000, URZ, 0xfc, !UPT ;  /* 0x0001000004047892 */ /* 0x000fc8000f8efc3f */
[----:B------:R-:W-:Y:S01]  /*11fd0*/  IMAD R4, R22, 0x900, R7 ;  /* 0x0000090016047824 */ /* 0x000fe200078e0207 */
[----:B------:R-:W-:Y:S02]  /*11fe0*/  UIADD3 UR5, UR4, 0x2, URZ ;  /* 0x0000000204057890 */ /* 0x000fe4000fffe03f */
[----:B------:R-:W-:Y:S01]  /*11ff0*/  UMOV UR8, UR4 ;  /* 0x0000000400087c82 */ /* 0x000fe20008000000 */
[C---:B------:R-:W-:Y:S01]  /*12000*/  VIADD R8, R4.reuse, 0x2 ;  /* 0x0000000204087836 */ /* 0x040fe20000000000 */
[----:B------:R-:W-:Y:S01]  /*12010*/  R2UR UR10, R4 ;  /* 0x00000000040a72ca */ /* 0x000fe200000e0000 */
[----:B------:R-:W-:-:S05]  /*12020*/  IMAD.U32 R10, RZ, RZ, UR8 ;  /* 0x00000008ff0a7e24 */ /* 0x000fca000f8e00ff */
[----:B------:R0:W-:Y:S07]  /*12030*/  STL.64 [R1+0x38], R10 ;  /* 0x0000380a01007387 */ /* 0x0001ee0000100a00 */
[----:B------:R-:W-:Y:S01]  /*12040*/  HGMMA.64x96x16.F32 R24, gdesc[UR8], RZ, !UPT, gsb0 ;  /* 0x01600000081879f0 */ /* 0x000fe2000c0008ff */
[----:B------:R-:W-:Y:S01]  /*12050*/  R2UR UR10, R8 ;  /* 0x00000000080a72ca */ /* 0x000fe200000e0000 */
[----:B------:R-:W-:Y:S01]  /*12060*/  UMOV UR8, UR5 ;  /* 0x0000000500087c82 */ /* 0x000fe20008000000 */
[----:B------:R-:W-:Y:S01]  /*12070*/  R2UR UR11, R9 ;  /* 0x00000000090b72ca */ /* 0x000fe200000e0000 */
[----:B------:R-:W-:Y:S01]  /*12080*/  UMOV UR9, 0x40000040 ;  /* 0x4000004000097882 */ /* 0x000fe20000000000 */
[----:B------:R-:W-:Y:S01]  /*12090*/  IMAD.MOV.U32 R9, RZ, RZ, 0x40000040 ;  /* 0x40000040ff097424 */ /* 0x000fe200078e00ff */
[----:B------:R-:W-:Y:S01]  /*120a0*/  IADD3 R8, R4, 0x4, RZ ;  /* 0x0000000404087810 */ /* 0x000fe20007ffe0ff */
[----:B------:R-:W-:Y:S01]  /*120b0*/  UIADD3 UR5, UR4, 0x4, URZ ;  /* 0x0000000404057890 */ /* 0x000fe2000fffe03f */
[----:B0-----:R-:W-:-:S02]  /*120c0*/  IMAD.U32 R10, RZ, RZ, UR8 ;  /* 0x00000008ff0a7e24 */ /* 0x001fc4000f8e00ff */
[----:B------:R-:W-:-:S05]  /*120d0*/  IMAD.U32 R11, RZ, RZ, UR9 ;  /* 0x00000009ff0b7e24 */ /* 0x000fca000f8e00ff */
[----:B------:R0:W-:Y:S01]  /*120e0*/  STL.64 [R1+0x30], R10 ;  /* 0x0000300a01007387 */ /* 0x0001e20000100a00 */
[----:B------:R-:W-:Y:S02]  /*120f0*/  WARPGROUP.DEPBAR.LE gsb0, 0x0 ;  /* 0x00008000000079c5 */ /* 0x000fe40000010000 */
[----:B------:R-:W-:-:S06]  /*12100*/  WARPGROUP.ARRIVE ;  /* 0x00000000000079c5 */ /* 0x000fcc0000000000 */
[----:B------:R-:W-:Y:S01]  /*12110*/  HGMMA.64x96x16.F32 R24, gdesc[UR8], R24, gsb0 ;  /* 0x01600000081879f0 */ /* 0x000fe20008000818 */
[----:B------:R-:W-:Y:S01]  /*12120*/  R2UR UR10, R8 ;  /* 0x00000000080a72ca */ /* 0x000fe200000e0000 */
[----:B------:R-:W-:Y:S01]  /*12130*/  UMOV UR8, UR5 ;  /* 0x0000000500087c82 */ /* 0x000fe20008000000 */
[----:B------:R-:W-:Y:S01]  /*12140*/  R2UR UR11, R9 ;  /* 0x00000000090b72ca */ /* 0x000fe200000e0000 */
[----:B------:R-:W-:Y:S01]  /*12150*/  UMOV UR9, 0x40000040 ;  /* 0x4000004000097882 */ /* 0x000fe20000000000 */
[----:B------:R-:W-:Y:S01]  /*12160*/  VIADD R8, R4, 0x6 ;  /* 0x0000000604087836 */ /* 0x000fe20000000000 */
[----:B------:R-:W-:Y:S01]  /*12170*/  MOV R9, 0x40000040 ;  /* 0x4000004000097802 */ /* 0x000fe20000000f00 */
[----:B------:R-:W-:Y:S01]  /*12180*/  UIADD3 UR5, UR4, 0x6, URZ ;  /* 0x0000000604057890 */ /* 0x000fe2000fffe03f */
[----:B0-----:R-:W-:Y:S02]  /*12190*/  IMAD.U32 R10, RZ, RZ, UR8 ;  /* 0x00000008ff0a7e24 */ /* 0x001fe4000f8e00ff */
        /* <DEDUP_REMOVED lines=10> */
[----:B------:R-:W-:Y:S01]  /*12240*/  UIADD3 UR5, UR4, 0x400, URZ ;  /* 0x0000040004057890 */ /* 0x000fe2000fffe03f */
[----:B------:R-:W-:Y:S02]  /*12250*/  IMAD.MOV.U32 R9, RZ, RZ, 0x40000040 ;  /* 0x40000040ff097424 */ /* 0x000fe400078e00ff */
        /* <DEDUP_REMOVED lines=27> */
[----:B------:R-:W-:Y:S01]  /*12410*/  IMAD.U32 R10, RZ, RZ, UR8 ;  /* 0x00000008ff0a7e24 */ /* 0x000fe2000f8e00ff */
[----:B------:R-:W-:Y:S01]  /*12420*/  UIADD3 UR52, UR4, 0x406, URZ ;  /* 0x0000040604347890 */ /* 0x000fe2000fffe03f */
[----:B------:R-:W-:Y:S01]  /*12430*/  UMOV UR53, 0x40000040 ;  /* 0x4000004000357882 */ /* 0x000fe20000000000 */
[----:B------:R-:W-:-:S02]  /*12440*/  UIADD3 UR48, UR4, 0x800, URZ ;  /* 0x0000080004307890 */ /* 0x000fc4000fffe03f */
[----:B------:R0:W-:Y:S01]  /*12450*/  STL.64 [R1+0x10], R10 ;  /* 0x0000100a01007387 */ /* 0x0001e20000100a00 */
[----:B------:R-:W-:Y:S01]  /*12460*/  UMOV UR49, 0x40000040 ;  /* 0x4000004000317882 */ /* 0x000fe20000000000 */
[----:B------:R-:W-:Y:S01]  /*12470*/  UIADD3 UR44, UR4, 0x802, URZ ;  /* 0x00000802042c7890 */ /* 0x000fe2000fffe03f */
[----:B------:R-:W-:Y:S01]  /*12480*/  UMOV UR45, 0x40000040 ;  /* 0x40000040002d7882 */ /* 0x000fe20000000000 */
[----:B------:R-:W2:Y:S01]  /*12490*/  LDL.LU R72, [R1+0x4] ;  /* 0x0000040001487983 */ /* 0x000ea20000300800 */
[----:B------:R-:W-:Y:S02]  /*124a0*/  WARPGROUP.DEPBAR.LE gsb0, 0x0 ;  /* 0x00008000000079c5 */ /* 0x000fe40000010000 */
[----:B------:R-:W-:-:S06]  /*124b0*/  WARPGROUP.ARRIVE ;  /* 0x00000000000079c5 */ /* 0x000fcc0000000000 */
[----:B------:R-:W-:Y:S01]  /*124c0*/  HGMMA.64x96x16.F32 R24, gdesc[UR8], R24, gsb0 ;  /* 0x01600000081879f0 */ /* 0x000fe20008000818 */
[----:B------:R-:W-:Y:S01]  /*124d0*/  R2UR UR10, R8 ;  /* 0x00000000080a72ca */ /* 0x000fe200000e0000 */
[----:B------:R-:W-:Y:S01]  /*124e0*/  UMOV UR8, UR5 ;  /* 0x0000000500087c82 */ /* 0x000fe20008000000 */
[----:B------:R-:W-:Y:S01]  /*124f0*/  R2UR UR11, R9 ;  /* 0x00000000090b72ca */ /* 0x000fe200000e0000 */
[----:B------:R-:W-:Y:S01]  /*12500*/  UMOV UR9, 0x40000040 ;  /* 0x4000004000097882 */ /* 0x000fe20000000000 */
[----:B------:R-:W-:Y:S01]  /*12510*/  IMAD.MOV.U32 R9, RZ, RZ, 0x40000040 ;  /* 0x40000040ff097424 */ /* 0x000fe200078e00ff */
[----:B------:R-:W-:Y:S01]  /*12520*/  IADD3 R8, R4, 0x306, RZ ;  /* 0x0000030604087810 */ /* 0x000fe20007ffe0ff */
[----:B------:R-:W-:Y:S01]  /*12530*/  UIADD3 UR40, UR4, 0x804, URZ ;  /* 0x0000080404287890 */ /* 0x000fe2000fffe03f */
[----:B------:R-:W-:Y:S01]  /*12540*/  UMOV UR41, 0x40000040 ;  /* 0x4000004000297882 */ /* 0x000fe20000000000 */
[----:B------:R-:W-:Y:S02]  /*12550*/  WARPGROUP.DEPBAR.LE gsb0, 0x0 ;  /* 0x00008000000079c5 */ /* 0x000fe40000010000 */
[----:B------:R-:W-:Y:S01]  /*12560*/  WARPGROUP.ARRIVE ;  /* 0x00000000000079c5 */ /* 0x000fe20000000000 */
[----:B------:R-:W-:Y:S01]  /*12570*/  IMAD.MOV.U32 R5, RZ, RZ, 0x40000040 ;  /* 0x40000040ff057424 */ /* 0x000fe200078e00ff */
[----:B------:R-:W-:Y:S01]  /*12580*/  UIADD3 UR36, UR4, 0x806, URZ ;  /* 0x0000080604247890 */ /* 0x000fe2000fffe03f */
[----:B------:R-:W-:Y:S01]  /*12590*/  R2UR UR54, R8 ;  /* 0x00000000083672ca */ /* 0x000fe200000e0000 */
[----:B------:R-:W-:Y:S01]  /*125a0*/  UMOV UR37, 0x40000040 ;  /* 0x4000004000257882 */ /* 0x000fe20000000000 */
[----:B------:R-:W-:Y:S01]  /*125b0*/  IADD3 R12, R181, R177, RZ ;  /* 0x000000b1b50c7210 */ /* 0x000fe20007ffe0ff */
[----:B------:R-:W-:Y:S01]  /*125c0*/  HGMMA.64x96x16.F32 R24, gdesc[UR8], R24, gsb0 ;  /* 0x01600000081879f0 */ /* 0x000fe20008000818 */
[----:B------:R-:W-:Y:S01]  /*125d0*/  R2UR UR55, R9 ;  /* 0x00000000093772ca */ /* 0x000fe200000e0000 */
[----:B------:R-:W-:Y:S01]  /*125e0*/  VIADD R8, R4, 0x600 ;  /* 0x0000060004087836 */ /* 0x000fe20000000000 */
[----:B------:R-:W-:Y:S01]  /*125f0*/  R2UR UR39, R5 ;  /* 0x00000000052772ca */ /* 0x000fe200000e0000 */
[----:B------:R-:W-:Y:S01]  /*12600*/  IMAD.MOV.U32 R9, RZ, RZ, 0x40000040 ;  /* 0x40000040ff097424 */ /* 0x000fe200078e00ff */
[----:B------:R-:W-:Y:S01]  /*12610*/  ULDC UR4, c[0x0][0x9d8] ;  /* 0x0002760000047ab9 */ /* 0x000fe20000000800 */
[----:B0-----:R-:W-:Y:S01]  /*12620*/  IMAD.U32 R10, RZ, RZ, UR8 ;  /* 0x00000008ff0a7e24 */ /* 0x001fe2000f8e00ff */
[----:B------:R-:W-:Y:S01]  /*12630*/  R2UR UR50, R8 ;  /* 0x00000000083272ca */ /* 0x000fe200000e0000 */
[----:B------:R-:W-:Y:S01]  /*12640*/  IMAD.U32 R11, RZ, RZ, UR9 ;  /* 0x00000009ff0b7e24 */ /* 0x000fe2000f8e00ff */
[----:B------:R-:W-:Y:S01]  /*12650*/  R2UR UR51, R9 ;  /* 0x00000000093372ca */ /* 0x000fe200000e0000 */
[----:B------:R-:W-:-:S02]  /*12660*/  WARPGROUP.DEPBAR.LE gsb0, 0x0 ;  /* 0x00008000000079c5 */ /* 0x000fc40000010000 */
[----:B------:R-:W-:-:S06]  /*12670*/  WARPGROUP.ARRIVE ;  /* 0x00000000000079c5 */ /* 0x000fcc0000000000 */
[----:B------:R-:W-:Y:S01]  /*12680*/  HGMMA.64x96x16.F32 R24, gdesc[UR52], R24, gsb0 ;  /* 0x01600000341879f0 */ /* 0x000fe20008000818 */
[----:B------:R-:W-:Y:S01]  /*12690*/  VIADD R8, R4, 0x602 ;  /* 0x0000060204087836 */ /* 0x000fe20000000000 */
[----:B------:R-:W-:-:S04]  /*126a0*/  MOV R9, 0x40000040 ;  /* 0x4000004000097802 */ /* 0x000fc80000000f00 */
[----:B------:R-:W-:Y:S02]  /*126b0*/  R2UR UR46, R8 ;  /* 0x00000000082e72ca */ /* 0x000fe400000e0000 */
[----:B------:R-:W-:Y:S01]  /*126c0*/  R2UR UR47, R9 ;  /* 0x00000000092f72ca */ /* 0x000fe200000e0000 */
[----:B------:R-:W-:Y:S02]  /*126d0*/  WARPGROUP.DEPBAR.LE gsb0, 0x0 ;  /* 0x00008000000079c5 */ /* 0x000fe40000010000 */
[----:B------:R-:W-:-:S06]  /*126e0*/  WARPGROUP.ARRIVE ;  /* 0x00000000000079c5 */ /* 0x000fcc0000000000 */
[----:B------:R-:W-:Y:S01]  /*126f0*/  HGMMA.64x96x16.F32 R24, gdesc[UR48], R24, gsb0 ;  /* 0x01600000301879f0 */ /* 0x000fe20008000818 */
[----:B------:R-:W-:Y:S02]  /*12700*/  VIADD R8, R4, 0x604 ;  /* 0x0000060404087836 */ /* 0x000fe40000000000 */
[----:B------:R-:W-:-:S03]  /*12710*/  IMAD.MOV.U32 R9, RZ, RZ, 0x40000040 ;  /* 0x40000040ff097424 */ /* 0x000fc600078e00ff */
[----:B------:R-:W-:Y:S02]  /*12720*/  R2UR UR42, R8 ;  /* 0x00000000082a72ca */ /* 0x000fe400000e0000 */
[----:B------:R-:W-:Y:S01]  /*12730*/  R2UR UR43, R9 ;  /* 0x00000000092b72ca */ /* 0x000fe200000e0000 */
[----:B------:R-:W-:Y:S02]  /*12740*/  WARPGROUP.DEPBAR.LE gsb0, 0x0 ;  /* 0x00008000000079c5 */ /* 0x000fe40000010000 */
[----:B------:R-:W-:Y:S01]  /*12750*/  WARPGROUP.ARRIVE ;  /* 0x00000000000079c5 */ /* 0x000fe20000000000 */
[----:B------:R-:W-:Y:S01]  /*12760*/  VIADD R4, R4, 0x606 ;  /* 0x0000060604047836 */ /* 0x000fe20000000000 */
[----:B------:R-:W0:Y:S04]  /*12770*/  LDC R9, c[0x0][0x448] ;  /* 0x00011200ff097b82 */ /* 0x000e280000000800 */
[----:B------:R-:W-:Y:S01]  /*12780*/  HGMMA.64x96x16.F32 R24, gdesc[UR44], R24, gsb0 ;  /* 0x016000002c1879f0 */ /* 0x000fe20008000818 */
[----:B------:R-:W-:-:S02]  /*12790*/  R2UR UR38, R4 ;  /* 0x00000000042672ca */ /* 0x000fc400000e0000 */
[----:B------:R-:W-:Y:S02]  /*127a0*/  WARPGROUP.DEPBAR.LE gsb0, 0x0 ;  /* 0x00008000000079c5 */ /* 0x000fe40000010000 */
[----:B------:R-:W-:-:S06]  /*127b0*/  WARPGROUP.ARRIVE ;  /* 0x00000000000079c5 */ /* 0x000fcc0000000000 */
[----:B------:R-:W-:Y:S01]  /*127c0*/  HGMMA.64x96x16.F32 R24, gdesc[UR40], R24, gsb0 ;  /* 0x01600000281879f0 */ /* 0x000fe20008000818 */
[----:B0-----:R-:W-:-:S13]  /*127d0*/  ISETP.NE.AND P2, PT, R9, 0x1, PT ;  /* 0x000000010900780c */ /* 0x001fda0003f45270 */
[----:B------:R-:W0:Y:S01]  /*127e0*/  @P2 LDC R13, c[0x0][0x44c] ;  /* 0x00011300ff0d2b82 */ /* 0x000e220000000800 */
[----:B------:R-:W-:Y:S02]  /*127f0*/  WARPGROUP.DEPBAR.LE gsb0, 0x0 ;  /* 0x00008000000079c5 */ /* 0x000fe40000010000 */
[----:B------:R-:W-:-:S06]  /*12800*/  WARPGROUP.ARRIVE ;  /* 0x00000000000079c5 */ /* 0x000fcc0000000000 */
[----:B------:R-:W-:Y:S01]  /*12810*/  HGMMA.64x96x16.F32 R24, gdesc[UR36], R24, gsb0 ;  /* 0x01600000241879f0 */ /* 0x000fe20008000818 */
[----:B0-----:R-:W-:Y:S01]  /*12820*/  @P2 IMAD.HI.U32 R13, R12, R13, RZ ;  /* 0x0000000d0c0d2227 */ /* 0x001fe200078e00ff */
[----:B--2---:R-:W-:Y:S01]  /*12830*/  LOP3.LUT R72, R72, 0xffdfffff, RZ, 0xc0, !PT ;  /* 0xffdfffff48487812 */ /* 0x004fe200078ec0ff */
[----:B------:R0:W-:Y:S03]  /*12840*/  STL.64 [R1+0x8], R10 ;  /* 0x0000080a01007387 */ /* 0x0001e60000100a00 */
[----:B------:R-:W-:-:S04]  /*12850*/  @P2 LOP3.LUT R72, R72, 0x200000, RZ, 0xfc, !PT ;  /* 0x0020000048482812 */ /* 0x000fc800078efcff */
[----:B------:R-:W-:Y:S01]  /*12860*/  LOP3.LUT R72, R72, 0xffefffff, RZ, 0xc0, !PT ;  /* 0xffefffff48487812 */ /* 0x000fe200078ec0ff */
[----:B------:R-:W-:-:S05]  /*12870*/  @!P1 VIADD R21, R21, 0x2a840 ;  /* 0x0002a84015159836 */ /* 0x000fca0000000000 */
[----:B------:R-:W-:Y:S01]  /*12880*/  @!P1 PRMT R21, RZ, 0x654, R21 ;  /* 0x00000654ff159816 */ /* 0x000fe20000000015 */
[----:B------:R-:W-:Y:S02]  /*12890*/  WARPGROUP.DEPBAR.LE gsb0, 0x0 ;  /* 0x00008000000079c5 */ /* 0x000fe40000010000 */
[----:B------:R-:W-:Y:S01]  /*128a0*/  FMUL.FTZ R4, R24, UR4 ;  /* 0x0000000418047c20 */ /* 0x000fe20008410000 */
[----:B------:R1:W-:Y:S01]  /*128b0*/  @!P1 SYNCS.ARRIVE.TRANS64.RED.A1T0 RZ, [R21+URZ], RZ ;  /* 0x000000ff15ff99a7 */ /* 0x0003e2000810043f */
[----:B------:R-:W2:Y:S01]  /*128c0*/  @P2 LDC R24, c[0x0][0x450] ;  /* 0x00011400ff182b82 */ /* 0x000ea20000000800 */
[----:B------:R-:W-:Y:S01]  /*128d0*/  FMUL.FTZ R0, R26, UR4 ;  /* 0x000000041a007c20 */ /* 0x000fe20008410000 */
[----:B------:R-:W-:Y:S01]  /*128e0*/  FMUL.FTZ R26, R42, UR4 ;  /* 0x000000042a1a7c20 */ /* 0x000fe20008410000 */
[----:B------:R-:W-:Y:S01]  /*128f0*/  IMAD.MOV.U32 R42, RZ, RZ, R12 ;  /* 0x000000ffff2a7224 */ /* 0x000fe200078e000c */
[----:B--2---:R-:W-:-:S04]  /*12900*/  @P2 SHF.R.U32.HI R42, RZ, R24, R13 ;  /* 0x00000018ff2a2219 */ /* 0x004fc8000001160d */
[----:B------:R-:W2:Y:S01]  /*12910*/  LDC.64 R12, c[0x0][0x9e0] ;  /* 0x00027800ff0c7b82 */ /* 0x000ea20000000a00 */
[----:B------:R-:W-:Y:S01]  /*12920*/  FMUL.FTZ R5, R25, UR4 ;  /* 0x0000000419057c20 */ /* 0x000fe20008410000 */
[----:B------:R-:W-:Y:S01]  /*12930*/  FMUL.FTZ R3, R27, UR4 ;  /* 0x000000041b037c20 */ /* 0x000fe20008410000 */
[----:B------:R-:W-:Y:S01]  /*12940*/  FMUL.FTZ R25, R28, UR4 ;  /* 0x000000041c197c20 */ /* 0x000fe20008410000 */
[----:B------:R-:W-:Y:S01]  /*12950*/  FMUL.FTZ R27, R29, UR4 ;  /* 0x000000041d1b7c20 */ /* 0x000fe20008410000 */
[----:B------:R-:W-:Y:S01]  /*12960*/  FMUL.FTZ R6, R30, UR4 ;  /* 0x000000041e067c20 */ /* 0x000fe20008410000 */
[----:B0-----:R-:W-:Y:S01]  /*12970*/  FMUL.FTZ R10, R34, UR4 ;  /* 0x00000004220a7c20 */ /* 0x001fe20008410000 */
        /* <DEDUP_REMOVED lines=15> */
[----:B--2---:R-:W-:Y:S01]  /*12a70*/  ISETP.GE.AND P2, PT, R13, 0x1, PT ;  /* 0x000000010d00780c */ /* 0x004fe20003f46270 */
        /* <DEDUP_REMOVED lines=24> */
[----:B------:R-:W-:-:S02]  /*12c00*/  ULDC UR4, c[0x0][0x9dc] ;  /* 0x0002770000047ab9 */ /* 0x000fc40000000800 */
[----:B------:R-:W-:Y:S01]  /*12c10*/  ULOP3.LUT UR5, URZ, UR4, URZ, 0x33, !UPT ;  /* 0x000000043f057292 */ /* 0x000fe2000f8e333f */
[----:B------:R0:W2:Y:S01]  /*12c20*/  MUFU.TANH R95, R40 ;  /* 0x00000028005f7308 */ /* 0x0000a20000002400 */
[----:B------:R-:W-:Y:S01]  /*12c30*/  @P2 LOP3.LUT R72, R72, 0x100000, RZ, 0xfc, !PT ;  /* 0x0010000048482812 */ /* 0x000fe200078efcff */
[----:B------:R-:W-:-:S06]  /*12c40*/  IMAD.MOV.U32 R33, RZ, RZ, -0x60 ;  /* 0xffffffa0ff217424 */ /* 0x000fcc00078e00ff */
[----:B------:R3:W4:Y:S01]  /*12c50*/  MUFU.TANH R39, R53 ;  /* 0x0000003500277308 */ /* 0x0007220000002400 */
[----:B0-----:R-:W-:Y:S01]  /*12c60*/  MOV R40, UR5 ;  /* 0x0000000500287c02 */ /* 0x001fe20008000f00 */
[----:B------:R-:W-:-:S04]  /*12c70*/  IMAD R33, R2, R33, 0x61 ;  /* 0x0000006102217424 */ /* 0x000fc800078e0221 */
[----:B------:R-:W-:Y:S04]  /*12c80*/  STL [R1], R40 ;  /* 0x0000002801007387 */ /* 0x000fe80000100800 */
[----:B---3--:R-:W0:Y:S04]  /*12c90*/  SHFL.IDX PT, R53, R42, RZ, 0x1c1f ;  /* 0x001c1fff2a357589 */ /* 0x008e2800000e0000 */
[----:B------:R3:W-:Y:S01]  /*12ca0*/  STL [R1+0x4], R72 ;  /* 0x0000044801007387 */ /* 0x0007e20000100800 */
[----:B------:R-:W-:Y:S01]  /*12cb0*/  IMAD R32, R180, -0x2, R33 ;  /* 0xfffffffeb4207824 */ /* 0x000fe200078e0221 */
[----:B------:R-:W0:Y:S01]  /*12cc0*/  MUFU.TANH R4, R4 ;  /* 0x0000000400047308 */ /* 0x000e220000002400 */
[----:B------:R-:W-:-:S03]  /*12cd0*/  IMAD R31, R2, -0x60, R164 ;  /* 0xffffffa0021f7824 */ /* 0x000fc600078e02a4 */
[----:B------:R-:W-:Y:S01]  /*12ce0*/  IADD3 R35, -R163, R32, R164 ;  /* 0x00000020a3237210 */ /* 0x000fe20007ffe1a4 */
[----:B------:R-:W-:-:S03]  /*12cf0*/  VIADD R31, R31, 0x60 ;  /* 0x000000601f1f7836 */ /* 0x000fc60000000000 */
[----:B------:R-:W0:Y:S01]  /*12d00*/  MUFU.TANH R5, R5 ;  /* 0x0000000500057308 */ /* 0x000e220000002400 */
[----:B------:R-:W-:-:S07]  /*12d10*/  IMAD R50, R180, -0x2, R31 ;  /* 0xfffffffeb4327824 */ /* 0x000fce00078e021f */
[----:B------:R-:W0:Y:S01]  /*12d20*/  MUFU.TANH R0, R0 ;  /* 0x0000000000007308 */ /* 0x000e220000002400 */
[----:B------:R-:W-:-:S07]  /*12d30*/  IMAD.IADD R51, R35, 0x1, R12 ;  /* 0x0000000123337824 */ /* 0x000fce00078e020c */
        /* <DEDUP_REMOVED lines=39> */
[----:B-1----:R-:W1:Y:S08]  /*12fb0*/  MUFU.TANH R21, R70 ;  /* 0x0000004600157308 */ /* 0x002e700000002400 */
[----:B------:R-:W1:Y:S01]  /*12fc0*/  MUFU.TANH R24, R24 ;  /* 0x0000001800187308 */ /* 0x000e620000002400 */
[----:B------:R-:W-:Y:S01]  /*12fd0*/  VIADD R54, R33, 0xffffffff ;  /* 0xffffffff21367836 */ /* 0x000fe20000000000 */
[----:B0-----:R-:W-:-:S06]  /*12fe0*/  VIADDMNMX R40, R53, R51, R50, PT ;  /* 0x0000003335287246 */ /* 0x001fcc0003800132 */
[----:B------:R0:W1:Y:S01]  /*12ff0*/  MUFU.TANH R43, R52 ;  /* 0x00000034002b7308 */ /* 0x0000620000002400 */
[----:B------:R-:W-:Y:S02]  /*13000*/  VIADD R58, R32, 0xffffffff ;  /* 0xffffffff203a7836 */ /* 0x000fe40000000000 */
[----:B0-----:R-:W-:-:S05]  /*13010*/  VIADD R52, R35, UR5 ;  /* 0x0000000523347c36 */ /* 0x001fca0008000000 */
[----:B------:R0:W1:Y:S02]  /*13020*/  MUFU.TANH R37, R44 ;  /* 0x0000002c00257308 */ /* 0x0000640000002400 */
[----:B0-----:R-:W-:Y:S01]  /*13030*/  IADD3 R44, R52, R53, RZ ;  /* 0x00000035342c7210 */ /* 0x001fe20007ffe0ff */
[----:B--234-:R-:W-:Y:S06]  /*13040*/  @!P2 BRA `(.L_x_1848) ;  /* 0x00000000004ca947 */ /* 0x01cfec0003800000 */
        /* <DEDUP_REMOVED lines=11> */
.L_x_1850:
[----:B------:R-:W-:-:S13]  /*13100*/  ISETP.NE.AND P2, PT, R13, 0x1, PT ;  /* 0x000000010d00780c */ /* 0x000fda0003f45270 */
[----:B------:R-:W0:Y:S02]  /*13110*/  @P2 LDC.64 R32, c[0x0][0x9e8] ;  /* 0x00027a00ff202b82 */ /* 0x000e240000000a00 */
[----:B0-----:R-:W-:-:S05]  /*13120*/  @P2 IMAD.HI.U32 R32, R31, R32, RZ ;  /* 0x000000201f202227 */ /* 0x001fca00078e00ff */
[----:B------:R-:W-:-:S07]  /*13130*/  @P2 SHF.R.U32.HI R31, RZ, R33, R32 ;  /* 0x00000021ff1f2219 */ /* 0x000fce0000011620 */
.L_x_1851:
[----:B------:R-:W-:Y:S05]  /*13140*/  BSYNC B0 ;  /* 0x0000000000007941 */ /* 0x000fea0003800000 */
.L_x_1849:
[----:B------:R-:W-:-:S05]  /*13150*/  IMAD R31, R31, R13, R58 ;  /* 0x0000000d1f1f7224 */ /* 0x000fca00078e023a */
[----:B------:R-:W-:Y:S02]  /*13160*/  VIMNMX R44, R44, R31, !PT ;  /* 0x0000001f2c2c7248 */ /* 0x000fe40007fe0100 */
[----:B------:R-:W-:-:S07]  /*13170*/  VIADDMNMX R40, R31, R13, R40, PT ;  /* 0x0000000d1f287246 */ /* 0x000fce0003800128 */
.L_x_1848:
[C---:B------:R-:W-:Y:S02]  /*13180*/  ISETP.GE.AND P2, PT, R54.reuse, 0x2, PT ;  /* 0x000000023600780c */ /* 0x040fe40003f46270 */
[----:B------:R-:W-:Y:S02]  /*13190*/  ISETP.GE.AND P6, PT, R54, 0x9, PT ;  /* 0x000000093600780c */ /* 0x000fe40003fc6270 */
[----:B------:R-:W-:Y:S02]  /*131a0*/  ISETP.GT.AND P3, PT, R44, 0x1, !P2 ;  /* 0x000000012c00780c */ /* 0x000fe40005764270 */
[----:B------:R-:W-:Y:S02]  /*131b0*/  ISETP.GE.AND P4, PT, R54, 0xa, PT ;  /* 0x0000000a3600780c */ /* 0x000fe40003f86270 */
[----:B------:R-:W-:Y:S02]  /*131c0*/  ISETP.LT.OR P3, PT, R40, 0x2, P3 ;  /* 0x000000022800780c */ /* 0x000fe40001f61670 */
[----:B------:R-:W-:-:S02]  /*131d0*/  P2R R55, PR, RZ, 0x10 ;  /* 0x00000010ff377803 */ /* 0x000fc40000000000 */
[----:B------:R-:W-:Y:S02]  /*131e0*/  FSEL R87, R5, -INF , !P3 ;  /* 0xff80000005577808 */ /* 0x000fe40005800000 */
[----:B------:R-:W-:Y:S01]  /*131f0*/  ISETP.GT.AND P3, PT, R44, 0x8, !P6 ;  /* 0x000000082c00780c */ /* 0x000fe20007764270 */
[----:B------:R-:W0:Y:S03]  /*13200*/  SHFL.IDX PT, R5, R42, 0x1, 0x1c1f ;  /* 0x003c1f002a057f89 */ /* 0x000e2600000e0000 */
        /* <DEDUP_REMOVED lines=41> */
[----:B-1----:R-:W-:Y:S02]  /*134a0*/  FSEL R61, R37, -INF , !P3 ;  /* 0xff800000253d7808 */ /* 0x002fe40005800000 */
        /* <DEDUP_REMOVED lines=8> */
[----:B0-----:R-:W-:Y:S02]  /*13530*/  VIADDMNMX R32, R5, R51, R50, PT ;  /* 0x0000003305207246 */ /* 0x001fe40003800132 */
        /* <DEDUP_REMOVED lines=55> */
[----:B------:R-:W-:-:S04]  /*138b0*/  ISETP.GT.AND P5, PT, R44, 0x59, !P5 ;  /* 0x000000592c00780c */ /* 0x000fc80006fa4270 */
[----:B------:R-:W-:Y:S01]  /*138c0*/  ISETP.LT.OR P5, PT, R40, 0x5a, P5 ;  /* 0x0000005a2800780c */ /* 0x000fe20002fa1670 */
[----:B------:R-:W-:-:S03]  /*138d0*/  IMAD.IADD R40, R52, 0x1, R5 ;  /* 0x0000000134287824 */ /* 0x000fc600078e0205 */
        /* <DEDUP_REMOVED lines=14> */
.L_x_1854:
[----:B------:R-:W-:-:S13]  /*139c0*/  ISETP.NE.AND P5, PT, R13, 0x1, PT ;  /* 0x000000010d00780c */ /* 0x000fda0003fa5270 */
[----:B------:R-:W0:Y:S02]  /*139d0*/  @P5 LDC.64 R4, c[0x0][0x9e8] ;  /* 0x00027a00ff045b82 */ /* 0x000e240000000a00 */
[----:B0-----:R-:W-:-:S05]  /*139e0*/  @P5 IMAD.HI.U32 R4, R42, R4, RZ ;  /* 0x000000042a045227 */ /* 0x001fca00078e00ff */
[----:B------:R-:W-:-:S07]  /*139f0*/  @P5 SHF.R.U32.HI R42, RZ, R5, R4 ;  /* 0x00000005ff2a5219 */ /* 0x000fce0000011604 */
.L_x_1855:
[----:B------:R-:W-:Y:S05]  /*13a00*/  BSYNC B0 ;  /* 0x0000000000007941 */ /* 0x000fea0003800000 */
.L_x_1853:
[----:B------:R-:W-:-:S05]  /*13a10*/  IMAD R5, R42, R13, R58 ;  /* 0x0000000d2a057224 */ /* 0x000fca00078e023a */
[----:B------:R-:W-:Y:S02]  /*13a20*/  VIMNMX R40, R40, R5, !PT ;  /* 0x0000000528287248 */ /* 0x000fe40007fe0100 */
[----:B------:R-:W-:-:S07]  /*13a30*/  VIADDMNMX R32, R5, R13, R32, PT ;  /* 0x0000000d05207246 */ /* 0x000fce0003800120 */
.L_x_1852:
[----:B------:R-:W-:Y:S01]  /*13a40*/  ISETP.GT.AND P2, PT, R40, 0x1, !P2 ;  /* 0x000000012800780c */ /* 0x000fe20005744270 */
[----:B------:R-:W-:Y:S01]  /*13a50*/  ULDC UR4, c[0x0][0x988] ;  /* 0x0002620000047ab9 */ /* 0x000fe20000000800 */
[----:B------:R-:W-:Y:S02]  /*13a60*/  FMNMX.FTZ R4, R105, R87, !PT ;  /* 0x0000005769047209 */ /* 0x000fe40007810000 */
[----:B------:R-:W-:Y:S02]  /*13a70*/  ISETP.LT.OR P2, PT, R32, 0x2, P2 ;  /* 0x000000022000780c */ /* 0x000fe40001741670 */
[----:B------:R-:W-:Y:S02]  /*13a80*/  FMNMX.FTZ R4, R103, R4, !PT ;  /* 0x0000000467047209 */ /* 0x000fe40007810000 */
[----:B------:R-:W-:Y:S02]  /*13a90*/  FSEL R45, R3, -INF , !P2 ;  /* 0xff800000032d7808 */ /* 0x000fe40005000000 */
[----:B------:R-:W-:-:S02]  /*13aa0*/  ISETP.NE.AND P2, PT, R55, RZ, PT ;  /* 0x000000ff3700720c */ /* 0x000fc40003f45270 */
[C---:B------:R-:W-:Y:S02]  /*13ab0*/  ISETP.GT.AND P6, PT, R40.reuse, 0x8, !P6 ;  /* 0x000000082800780c */ /* 0x040fe400077c4270 */
[----:B------:R-:W-:Y:S02]  /*13ac0*/  ISETP.GT.AND P2, PT, R40, 0x9, !P2 ;  /* 0x000000092800780c */ /* 0x000fe40005744270 */
[----:B------:R-:W-:Y:S02]  /*13ad0*/  FMNMX.FTZ R4, R89, R4, !PT ;  /* 0x0000000459047209 */ /* 0x000fe40007810000 */
[C---:B------:R-:W-:Y:S02]  /*13ae0*/  ISETP.LT.OR P2, PT, R32.reuse, 0xa, P2 ;  /* 0x0000000a2000780c */ /* 0x040fe40001741670 */
[----:B------:R-:W-:Y:S02]  /*13af0*/  ISETP.LT.OR P6, PT, R32, 0x9, P6 ;  /* 0x000000092000780c */ /* 0x000fe400037c1670 */
[----:B------:R-:W-:-:S02]  /*13b00*/  FSEL R47, R8, -INF , !P2 ;  /* 0xff800000082f7808 */ /* 0x000fc40005000000 */
[----:B------:R-:W-:Y:S02]  /*13b10*/  ISETP.NE.AND P2, PT, R59, RZ, PT ;  /* 0x000000ff3b00720c */ /* 0x000fe40003f45270 */
[----:B------:R-:W-:Y:S02]  /*13b20*/  FMNMX.FTZ R4, R101, R4, !PT ;  /* 0x0000000465047209 */ /* 0x000fe40007810000 */
[----:B------:R-:W-:Y:S02]  /*13b30*/  ISETP.GT.AND P2, PT, R40, 0x10, !P2 ;  /* 0x000000102800780c */ /* 0x000fe40005744270 */
[----:B------:R-:W-:Y:S02]  /*13b40*/  FSEL R3, R6, -INF , !P6 ;  /* 0xff80000006037808 */ /* 0x000fe40007000000 */
[----:B------:R-:W-:Y:S02]  /*13b50*/  ISETP.LT.OR P2, PT, R32, 0x11, P2 ;  /* 0x000000112000780c */ /* 0x000fe40001741670 */
[----:B------:R-:W-:-:S02]  /*13b60*/  ISETP.NE.AND P6, PT, R66, RZ, PT ;  /* 0x000000ff4200720c */ /* 0x000fc40003fc5270 */
[----:B------:R-:W-:Y:S01]  /*13b70*/  FSEL R51, R10, -INF , !P2 ;  /* 0xff8000000a337808 */ /* 0x000fe20005000000 */
[----:B------:R-:W-:Y:S01]  /*13b80*/  IMAD.U32 R10, RZ, RZ, UR4 ;  /* 0x00000004ff0a7e24 */ /* 0x000fe2000f8e00ff */
[----:B------:R-:W-:Y:S02]  /*13b90*/  ISETP.NE.AND P2, PT, R62, RZ, PT ;  /* 0x000000ff3e00720c */ /* 0x000fe40003f45270 */
[----:B------:R-:W-:Y:S02]  /*13ba0*/  FMNMX.FTZ R4, R91, R4, !PT ;  /* 0x000000045b047209 */ /* 0x000fe40007810000 */
[----:B------:R-:W-:Y:S02]  /*13bb0*/  ISETP.GT.AND P2, PT, R40, 0x11, !P2 ;  /* 0x000000112800780c */ /* 0x000fe40005744270 */
[----:B------:R-:W-:Y:S02]  /*13bc0*/  FMNMX.FTZ R4, R99, R4, !PT ;  /* 0x0000000463047209 */ /* 0x000fe40007810000 */
[----:B------:R-:W-:-:S02]  /*13bd0*/  ISETP.LT.OR P2, PT, R32, 0x12, P2 ;  /* 0x000000122000780c */ /* 0x000fc40001741670 */
[----:B------:R-:W-:Y:S02]  /*13be0*/  ISETP.NE.AND P5, PT, R67, RZ, PT ;  /* 0x000000ff4300720c */ /* 0x000fe40003fa5270 */
        /* <DEDUP_REMOVED lines=41> */
[C---:B------:R-:W-:Y:S02]  /*13e80*/  ISETP.GT.AND P2, PT, R40.reuse, 0x30, !P2 ;  /* 0x000000302800780c */ /* 0x040fe40005744270 */
[----:B------:R-:W-:Y:S01]  /*13e90*/  ISETP.GT.AND P4, PT, R40, RZ, !P4 ;  /* 0x000000ff2800720c */ /* 0x000fe20006784270 */
[----:B------:R-:W0:Y:S01]  /*13ea0*/  SHFL.BFLY PT, R5, R4, 0x2, 0x1f ;  /* 0x0c401f0004057f89 */ /* 0x000e2200000e0000 */
        /* <DEDUP_REMOVED lines=11> */
[C---:B------:R-:W-:Y:S02]  /*13f60*/  ISETP.GT.AND P3, PT, R40.reuse, 0x58, !P3 ;  /* 0x000000582800780c */ /* 0x040fe40005f64270 */
[----:B------:R-:W-:Y:S02]  /*13f70*/  ISETP.GT.AND P2, PT, R40, 0x38, !P2 ;  /* 0x000000382800780c */ /* 0x000fe40005744270 */
[----:B0-----:R-:W-:Y:S02]  /*13f80*/  FMNMX.FTZ R6, R4, R5, !PT ;  /* 0x0000000504067209 */ /* 0x001fe40007810000 */
[----:B------:R-:W-:Y:S02]  /*13f90*/  ISETP.LT.OR P2, PT, R32, 0x39, P2 ;  /* 0x000000392000780c */ /* 0x000fe40001741670 */
[----:B------:R-:W-:Y:S01]  /*13fa0*/  FMNMX.FTZ R4, R0, R45, !PT ;  /* 0x0000002d00047209 */ /* 0x000fe20007810000 */
[----:B------:R-:W0:Y:S01]  /*13fb0*/  SHFL.BFLY PT, R5, R6, 0x1, 0x1f ;  /* 0x0c201f0006057f89 */ /* 0x000e2200000e0000 */
        /* <DEDUP_REMOVED lines=28> */
[----:B0-----:R-:W-:Y:S02]  /*14180*/  FMNMX.FTZ R5, R6, R5, !PT ;  /* 0x0000000506057209 */ /* 0x001fe40007810000 */
[----:B------:R-:W-:Y:S02]  /*14190*/  FMNMX.FTZ R4, R71, R4, !PT ;  /* 0x0000000447047209 */ /* 0x000fe40007810000 */
[----:B------:R-:W-:Y:S01]  /*141a0*/  ISETP.LT.OR P2, PT, R32, 0x4a, P2 ;  /* 0x0000004a2000780c */ /* 0x000fe20001741670 */
[----:B------:R-:W-:Y:S01]  /*141b0*/  FMUL.FTZ R8, R5, R10 ;  /* 0x0000000a05087220 */ /* 0x000fe20000410000 */
[----:B------:R-:W-:-:S02]  /*141c0*/  FMNMX.FTZ R4, R73, R4, !PT ;  /* 0x0000000449047209 */ /* 0x000fc40007810000 */
[----:B------:R-:W-:Y:S02]  /*141d0*/  FSEL R83, R83, -INF , !P2 ;  /* 0xff80000053537808 */ /* 0x000fe40005000000 */
[----:B------:R-:W-:Y:S02]  /*141e0*/  FSETP.NEU.FTZ.AND P2, PT, R5, -INF , PT ;  /* 0xff8000000500780b */ /* 0x000fe40003f5d000 */
[----:B------:R-:W-:Y:S02]  /*141f0*/  ISETP.NE.AND P5, PT, R82, RZ, PT ;  /* 0x000000ff5200720c */ /* 0x000fe40003fa5270 */
[----:B------:R-:W-:Y:S02]  /*14200*/  FMNMX.FTZ R4, R75, R4, !PT ;  /* 0x000000044b047209 */ /* 0x000fe40007810000 */
[----:B------:R-:W-:Y:S02]  /*14210*/  FSEL R8, R8, RZ, P2 ;  /* 0x000000ff08087208 */ /* 0x000fe40001000000 */
[----:B------:R-:W-:-:S02]  /*14220*/  ISETP.GT.AND P2, PT, R40, 0x50, !P5 ;  /* 0x000000502800780c */ /* 0x000fc40006f44270 */
[----:B------:R-:W-:Y:S01]  /*14230*/  FMNMX.FTZ R4, R77, R4, !PT ;  /* 0x000000044d047209 */ /* 0x000fe20007810000 */
[-CC-:B------:R-:W-:Y:S01]  /*14240*/  FFMA.FTZ R14, R95, R10.reuse, -R8.reuse ;  /* 0x0000000a5f0e7223 */ /* 0x180fe20000010808 */
[----:B------:R-:W-:Y:S01]  /*14250*/  ISETP.LT.OR P2, PT, R32, 0x51, P2 ;  /* 0x000000512000780c */ /* 0x000fe20001741670 */
[-CC-:B------:R-:W-:Y:S01]  /*14260*/  FFMA.FTZ R154, R99, R10.reuse, -R8.reuse ;  /* 0x0000000a639a7223 */ /* 0x180fe20000010808 */
[----:B------:R-:W-:Y:S01]  /*14270*/  ISETP.NE.AND P6, PT, R64, RZ, PT ;  /* 0x000000ff4000720c */ /* 0x000fe20003fc5270 */
[--C-:B------:R-:W-:Y:S01]  /*14280*/  FFMA.FTZ R150, R61, R10, -R8.reuse ;  /* 0x0000000a3d967223 */ /* 0x100fe20000010808 */
[----:B------:R-:W-:Y:S01]  /*14290*/  FMNMX.FTZ R4, R79, R4, !PT ;  /* 0x000000044f047209 */ /* 0x000fe20007810000 */
[-CC-:B------:R-:W-:Y:S01]  /*142a0*/  FFMA.FTZ R156, R105, R10.reuse, -R8.reuse ;  /* 0x0000000a699c7223 */ /* 0x180fe20000010808 */
[----:B------:R-:W-:Y:S01]  /*142b0*/  FSEL R85, R85, -INF , !P2 ;  /* 0xff80000055557808 */ /* 0x000fe20005000000 */
[-CC-:B------:R-:W-:Y:S01]  /*142c0*/  FFMA.FTZ R87, R87, R10.reuse, -R8.reuse ;  /* 0x0000000a57577223 */ /* 0x180fe20000010808 */
[----:B------:R-:W-:Y:S01]  /*142d0*/  ISETP.GT.AND P2, PT, R40, 0x51, !P6 ;  /* 0x000000512800780c */ /* 0x000fe20007744270 */
[--C-:B------:R-:W-:Y:S01]  /*142e0*/  FFMA.FTZ R158, R103, R10, -R8.reuse ;  /* 0x0000000a679e7223 */ /* 0x100fe20000010808 */
[----:B------:R-:W-:Y:S01]  /*142f0*/  FMNMX.FTZ R6, R81, R4, !PT ;  /* 0x0000000451067209 */ /* 0x000fe20007810000 */
[----:B------:R-:W-:Y:S01]  /*14300*/  MUFU.EX2 R156, R156 ;  /* 0x0000009c009c7308 */ /* 0x000fe20000000800 */
[----:B------:R-:W-:Y:S01]  /*14310*/  ISETP.NE.AND P5, PT, R54, RZ, PT ;  /* 0x000000ff3600720c */ /* 0x000fe20003fa5270 */
[-CC-:B------:R-:W-:Y:S01]  /*14320*/  FFMA.FTZ R89, R89, R10.reuse, -R8.reuse ;  /* 0x0000000a59597223 */ /* 0x180fe20000010808 */
[----:B------:R-:W-:Y:S01]  /*14330*/  ISETP.LT.OR P2, PT, R32, 0x52, P2 ;  /* 0x000000522000780c */ /* 0x000fe20001741670 */
[--C-:B------:R-:W-:Y:S01]  /*14340*/  FFMA.FTZ R152, R101, R10, -R8.reuse ;  /* 0x0000000a65987223 */ /* 0x100fe20000010808 */
[----:B------:R-:W-:Y:S01]  /*14350*/  FMNMX.FTZ R6, R83, R6, !PT ;  /* 0x0000000653067209 */ /* 0x000fe20007810000 */
[-CC-:B------:R-:W-:Y:S01]  /*14360*/  FFMA.FTZ R91, R91, R10.reuse, -R8.reuse ;  /* 0x0000000a5b5b7223 */ /* 0x180fe20000010808 */
[----:B------:R-:W-:Y:S01]  /*14370*/  ISETP.GT.AND P4, PT, R40, 0x59, !P5 ;  /* 0x000000592800780c */ /* 0x000fe20006f84270 */
[----:B------:R-:W-:Y:S01]  /*14380*/  MUFU.EX2 R4, R14 ;  /* 0x0000000e00047308 */ /* 0x000fe20000000800 */
[----:B------:R-:W-:Y:S01]  /*14390*/  ISETP.LT.OR P3, PT, R32, 0x59, P3 ;  /* 0x000000592000780c */ /* 0x000fe20001f61670 */
[-CC-:B------:R-:W-:Y:S01]  /*143a0*/  FFMA.FTZ R138, R25, R10.reuse, -R8.reuse ;  /* 0x0000000a198a7223 */ /* 0x180fe20000010808 */
[----:B------:R-:W-:Y:S01]  /*143b0*/  FSEL R95, R20, -INF , !P2 ;  /* 0xff800000145f7808 */ /* 0x000fe20005000000 */
[--C-:B------:R-:W-:Y:S01]  /*143c0*/  FFMA.FTZ R20, R97, R10, -R8.reuse ;  /* 0x0000000a61147223 */ /* 0x100fe20000010808 */
[----:B------:R-:W-:Y:S01]  /*143d0*/  FMNMX.FTZ R6, R85, R6, !PT ;  /* 0x0000000655067209 */ /* 0x000fe20007810000 */
[-CC-:B------:R-:W-:Y:S01]  /*143e0*/  FFMA.FTZ R93, R93, R10.reuse, -R8.reuse ;  /* 0x0000000a5d5d7223 */ /* 0x180fe20000010808 */
[----:B------:R-:W-:Y:S01]  /*143f0*/  ISETP.LT.OR P4, PT, R32, 0x5a, P4 ;  /* 0x0000005a2000780c */ /* 0x000fe20002781670 */
[----:B------:R-:W-:Y:S01]  /*14400*/  MUFU.EX2 R87, R87 ;  /* 0x0000005700577308 */ /* 0x000fe20000000800 */
[----:B------:R-:W-:Y:S01]  /*14410*/  FSEL R97, R21, -INF , !P3 ;  /* 0xff80000015617808 */ /* 0x000fe20005800000 */
[--C-:B------:R-:W-:Y:S01]  /*14420*/  FFMA.FTZ R57, R57, R10, -R8.reuse ;  /* 0x0000000a39397223 */ /* 0x100fe20000010808 */
[----:B------:R-:W-:Y:S01]  /*14430*/  FMNMX.FTZ R6, R95, R6, !PT ;  /* 0x000000065f067209 */ /* 0x000fe20007810000 */
[-CC-:B------:R-:W-:Y:S01]  /*14440*/  FFMA.FTZ R144, R53, R10.reuse, -R8.reuse ;  /* 0x0000000a35907223 */ /* 0x180fe20000010808 */
[----:B------:R-:W-:Y:S01]  /*14450*/  FSEL R99, R24, -INF , !P4 ;  /* 0xff80000018637808 */ /* 0x000fe20006000000 */
[--C-:B------:R-:W-:Y:S01]  /*14460*/  FFMA.FTZ R49, R49, R10, -R8.reuse ;  /* 0x0000000a31317223 */ /* 0x100fe20000010808 */
[----:B------:R-:W-:Y:S01]  /*14470*/  FMNMX.FTZ R6, R97, R6, !PT ;  /* 0x0000000661067209 */ /* 0x000fe20007810000 */
[----:B------:R-:W-:Y:S01]  /*14480*/  MUFU.EX2 R158, R158 ;  /* 0x0000009e009e7308 */ /* 0x000fe20000000800 */
[----:B------:R-:W-:Y:S01]  /*14490*/  ISETP.NE.AND P5, PT, R9, 0x1, PT ;  /* 0x000000010900780c */ /* 0x000fe20003fa5270 */
[--C-:B------:R-:W-:Y:S01]  /*144a0*/  FFMA.FTZ R146, R43, R10, -R8.reuse ;  /* 0x0000000a2b927223 */ /* 0x100fe20000010808 */
[----:B------:R-:W-:Y:S01]  /*144b0*/  FMNMX.FTZ R6, R99, R6, !PT ;  /* 0x0000000663067209 */ /* 0x000fe20007810000 */
[-CC-:B------:R-:W-:Y:S01]  /*144c0*/  FFMA.FTZ R41, R41, R10.reuse, -R8.reuse ;  /* 0x0000000a29297223 */ /* 0x180fe20000010808 */
[-CC-:B------:R-:W-:Y:S01]  /*144d0*/  FFMA.FTZ R140, R39, R10.reuse, -R8.reuse ;  /* 0x0000000a278c7223 */ /* 0x180fe20000010808 */
[-CC-:B------:R-:W-:Y:S01]  /*144e0*/  FFMA.FTZ R37, R37, R10.reuse, -R8.reuse ;  /* 0x0000000a25257223 */ /* 0x180fe20000010808 */
[-CC-:B------:R-:W-:Y:S01]  /*144f0*/  FFMA.FTZ R142, R35, R10.reuse, -R8.reuse ;  /* 0x0000000a238e7223 */ /* 0x180fe20000010808 */
[----:B------:R-:W0:Y:S01]  /*14500*/  SHFL.BFLY PT, R61, R6, 0x2, 0x1f ;  /* 0x0c401f00063d7f89 */ /* 0x000e2200000e0000 */
[----:B------:R-:W-:Y:S01]  /*14510*/  MUFU.EX2 R89, R89 ;  /* 0x0000005900597308 */ /* 0x000fe20000000800 */
[-CC-:B------:R-:W-:Y:S01]  /*14520*/  FFMA.FTZ R33, R33, R10.reuse, -R8.reuse ;  /* 0x0000000a21217223 */ /* 0x180fe20000010808 */
[-CC-:B------:R-:W-:Y:S01]  /*14530*/  FFMA.FTZ R136, R31, R10.reuse, -R8.reuse ;  /* 0x0000000a1f887223 */ /* 0x180fe20000010808 */
[-CC-:B------:R-:W-:Y:S01]  /*14540*/  FFMA.FTZ R29, R29, R10.reuse, -R8.reuse ;  /* 0x0000000a1d1d7223 */ /* 0x180fe20000010808 */
[----:B------:R-:W-:Y:S01]  /*14550*/  FFMA.FTZ R25, R27, R10, -R8 ;  /* 0x0000000a1b197223 */ /* 0x000fe20000010808 */
[----:B------:R-:W1:Y:S01]  /*14560*/  @P5 LDC R38, c[0x0][0x44c] ;  /* 0x00011300ff265b82 */ /* 0x000e620000000800 */
[----:B------:R-:W-:-:S02]  /*14570*/  IMAD.MOV.U32 R27, RZ, RZ, R177 ;  /* 0x000000ffff1b7224 */ /* 0x000fc400078e00b1 */
[----:B------:R-:W-:Y:S05]  /*14580*/  MUFU.EX2 R152, R152 ;  /* 0x0000009800987308 */ /* 0x000fea0000000800 */
[----:B------:R-:W2:Y:S03]  /*14590*/  @P5 LDC R40, c[0x0][0x450] ;  /* 0x00011400ff285b82 */ /* 0x000ea60000000800 */
[----:B------:R-:W3:Y:S01]  /*145a0*/  MUFU.EX2 R21, R20 ;  /* 0x0000001400157308 */ /* 0x000ee20000000800 */
[----:B0-----:R-:W-:-:S07]  /*145b0*/  FMNMX.FTZ R61, R6, R61, !PT ;  /* 0x0000003d063d7209 */ /* 0x001fce0007810000 */
[----:B------:R-:W-:Y:S01]  /*145c0*/  MUFU.EX2 R91, R91 ;  /* 0x0000005b005b7308 */ /* 0x000fe20000000800 */
[----:B------:R-:W0:Y:S01]  /*145d0*/  SHFL.BFLY PT, R6, R61, 0x1, 0x1f ;  /* 0x0c201f003d067f89 */ /* 0x000e2200000e0000 */
[----:B-1----:R-:W-:-:S06]  /*145e0*/  @P5 IMAD.HI.U32 R31, R177, R38, RZ ;  /* 0x00000026b11f5227 */ /* 0x002fcc00078e00ff */
[----:B------:R-:W-:Y:S01]  /*145f0*/  MUFU.EX2 R154, R154 ;  /* 0x0000009a009a7308 */ /* 0x000fe20000000800 */
[----:B--2---:R-:W-:Y:S02]  /*14600*/  @P5 SHF.R.U32.HI R27, RZ, R40, R31 ;  /* 0x00000028ff1b5219 */ /* 0x004fe4000001161f */
[----:B------:R-:W-:-:S05]  /*14610*/  ISETP.GE.AND P5, PT, R13, 0x1, PT ;  /* 0x000000010d00780c */ /* 0x000fca0003fa6270 */
[----:B------:R-:W-:Y:S01]  /*14620*/  MUFU.EX2 R93, R93 ;  /* 0x0000005d005d7308 */ /* 0x000fe20000000800 */
[----:B------:R-:W-:Y:S01]  /*14630*/  IMAD.IADD R27, R148, 0x1, R27 ;  /* 0x00000001941b7824 */ /* 0x000fe200078e021b */
[----:B---3--:R-:W-:-:S03]  /*14640*/  F2FP.F16.F32.PACK_AB R148, R21, R4 ;  /* 0x000000041594723e */ /* 0x008fc600000000ff */
[----:B------:R-:W-:-:S03]  /*14650*/  IMAD.IADD R12, R27, 0x1, R12 ;  /* 0x000000011b0c7824 */ /* 0x000fc600078e020c */
[----:B------:R-:W-:Y:S01]  /*14660*/  MUFU.EX2 R150, R150 ;  /* 0x0000009600967308 */ /* 0x000fe20000000800 */
[----:B0-----:R-:W-:-:S04]  /*14670*/  FMNMX.FTZ R6, R61, R6, !PT ;  /* 0x000000063d067209 */ /* 0x001fc80007810000 */
[C---:B------:R-:W-:Y:S01]  /*14680*/  FSETP.NEU.FTZ.AND P2, PT, R6.reuse, -INF , PT ;  /* 0xff8000000600780b */ /* 0x040fe20003f5d000 */
[----:B------:R-:W-:Y:S02]  /*14690*/  FMUL.FTZ R14, R6, R10 ;  /* 0x0000000a060e7220 */ /* 0x000fe40000410000 */
[----:B------:R-:W-:Y:S03]  /*146a0*/  MUFU.EX2 R57, R57 ;  /* 0x0000003900397308 */ /* 0x000fe60000000800 */
[----:B------:R-:W-:-:S05]  /*146b0*/  FSEL R14, R14, RZ, P2 ;  /* 0x000000ff0e0e7208 */ /* 0x000fca0001000000 */
        /* <DEDUP_REMOVED lines=24> */
[----:B------:R-:W1:Y:S01]  /*14840*/  MUFU.EX2 R3, R3 ;  /* 0x0000000300037308 */ /* 0x000e620000000800 */
[-CC-:B------:R-:W-:Y:S01]  /*14850*/  FFMA.FTZ R95, R95, R10.reuse, -R14.reuse ;  /* 0x0000000a5f5f7223 */ /* 0x180fe2000001080e */
[-CC-:B------:R-:W-:Y:S01]  /*14860*/  FFMA.FTZ R97, R97, R10.reuse, -R14.reuse ;  /* 0x0000000a61617223 */ /* 0x180fe2000001080e */
[----:B------:R-:W-:-:S05]  /*14870*/  FFMA.FTZ R99, R99, R10, -R14 ;  /* 0x0000000a63637223 */ /* 0x000fca000001080e */
[----:B------:R2:W-:Y:S08]  /*14880*/  MUFU.EX2 R20, R11 ;  /* 0x0000000b00147308 */ /* 0x0005f00000000800 */
[----:B------:R-:W3:Y:S01]  /*14890*/  MUFU.EX2 R8, R47 ;  /* 0x0000002f00087308 */ /* 0x000ee20000000800 */
[----:B--2---:R-:W-:Y:S01]  /*148a0*/  FADD.FTZ R11, R156, R87 ;  /* 0x000000579c0b7221 */ /* 0x004fe20000010000 */
[----:B------:R-:W-:-:S03]  /*148b0*/  F2FP.F16.F32.PACK_AB R156, R87, R156 ;  /* 0x0000009c579c723e */ /* 0x000fc600000000ff */
[----:B------:R-:W-:Y:S01]  /*148c0*/  FADD.FTZ R32, R158, R11 ;  /* 0x0000000b9e207221 */ /* 0x000fe20000010000 */
[C---:B------:R-:W-:Y:S02]  /*148d0*/  F2FP.F16.F32.PACK_AB R158, R89.reuse, R158 ;  /* 0x0000009e599e723e */ /* 0x040fe400000000ff */
[----:B------:R-:W2:Y:S01]  /*148e0*/  MUFU.EX2 R51, R51 ;  /* 0x0000003300337308 */ /* 0x000ea20000000800 */
[----:B------:R-:W-:Y:S01]  /*148f0*/  FADD.FTZ R11, R89, R32 ;  /* 0x00000020590b7221 */ /* 0x000fe20000010000 */
[----:B0-----:R-:W-:Y:S01]  /*14900*/  FADD.FTZ R32, R157, R0 ;  /* 0x000000009d207221 */ /* 0x001fe20000010000 */
[----:B------:R-:W-:Y:S02]  /*14910*/  F2FP.F16.F32.PACK_AB R157, R0, R157 ;  /* 0x0000009d009d723e */ /* 0x000fe400000000ff */
[----:B------:R-:W-:Y:S01]  /*14920*/  FADD.FTZ R34, R152, R11 ;  /* 0x0000000b98227221 */ /* 0x000fe20000010000 */
[----:B-1----:R-:W-:Y:S01]  /*14930*/  FADD.FTZ R11, R3, R32 ;  /* 0x00000020030b7221 */ /* 0x002fe20000010000 */
[----:B------:R-:W-:Y:S01]  /*14940*/  F2FP.F16.F32.PACK_AB R152, R91, R152 ;  /* 0x000000985b98723e */ /* 0x000fe200000000ff */
[----:B------:R-:W-:Y:S01]  /*14950*/  MUFU.EX2 R55, R55 ;  /* 0x0000003700377308 */ /* 0x000fe20000000800 */
[----:B---3--:R-:W-:-:S07]  /*14960*/  F2FP.F16.F32.PACK_AB R159, R8, R3 ;  /* 0x00000003089f723e */ /* 0x008fce00000000ff */
[----:B------:R0:W1:Y:S01]  /*14970*/  MUFU.EX2 R24, R15 ;  /* 0x0000000f00187308 */ /* 0x0000620000000800 */
[----:B--2---:R-:W-:-:S07]  /*14980*/  F2FP.F16.F32.PACK_AB R153, R20, R51 ;  /* 0x000000331499723e */ /* 0x004fce00000000ff */
[----:B------:R-:W2:Y:S01]  /*14990*/  MUFU.EX2 R59, R59 ;  /* 0x0000003b003b7308 */ /* 0x000ea20000000800 */
[----:B0-----:R-:W-:Y:S01]  /*149a0*/  FADD.FTZ R15, R91, R34 ;  /* 0x000000225b0f7221 */ /* 0x001fe20000010000 */
[----:B------:R-:W-:Y:S01]  /*149b0*/  FADD.FTZ R34, R8, R11 ;  /* 0x0000000b08227221 */ /* 0x000fe20000010000 */
[----:B------:R-:W-:Y:S02]  /*149c0*/  IADD3 R8, R2, -0x2, RZ ;  /* 0xfffffffe02087810 */ /* 0x000fe40007ffe0ff */
[----:B------:R-:W-:Y:S01]  /*149d0*/  FADD.FTZ R36, R154, R15 ;  /* 0x0000000f9a247221 */ /* 0x000fe20000010000 */
[----:B------:R-:W-:Y:S01]  /*149e0*/  FADD.FTZ R11, R51, R34 ;  /* 0x00000022330b7221 */ /* 0x000fe20000010000 */
[C---:B------:R-:W-:Y:S01]  /*149f0*/  F2FP.F16.F32.PACK_AB R154, R93.reuse, R154 ;  /* 0x0000009a5d9a723e */ /* 0x040fe200000000ff */
[----:B------:R-:W0:Y:S01]  /*14a00*/  MUFU.EX2 R26, R63 ;  /* 0x0000003f001a7308 */ /* 0x000e220000000800 */
[----:B------:R-:W-:Y:S01]  /*14a10*/  FADD.FTZ R15, R93, R36 ;  /* 0x000000245d0f7221 */ /* 0x000fe20000010000 */
[----:B------:R-:W-:Y:S01]  /*14a20*/  FADD.FTZ R34, R20, R11 ;  /* 0x0000000b14227221 */ /* 0x000fe20000010000 */
[----:B-1----:R-:W-:-:S02]  /*14a30*/  F2FP.F16.F32.PACK_AB R155, R24, R55 ;  /* 0x00000037189b723e */ /* 0x002fc400000000ff */
[----:B------:R-:W-:Y:S01]  /*14a40*/  FADD.FTZ R36, R4, R15 ;  /* 0x0000000f04247221 */ /* 0x000fe20000010000 */
[----:B------:R-:W-:Y:S02]  /*14a50*/  FADD.FTZ R11, R55, R34 ;  /* 0x00000022370b7221 */ /* 0x000fe40000010000 */
[----:B------:R-:W1:Y:S01]  /*14a60*/  MUFU.EX2 R65, R65 ;  /* 0x0000004100417308 */ /* 0x000e620000000800 */
[----:B------:R-:W-:Y:S01]  /*14a70*/  FADD.FTZ R15, R21, R36 ;  /* 0x00000024150f7221 */ /* 0x000fe20000010000 */
[----:B------:R-:W-:-:S03]  /*14a80*/  FADD.FTZ R36, R24, R11 ;  /* 0x0000000b18247221 */ /* 0x000fc60000010000 */
[----:B------:R-:W-:Y:S01]  /*14a90*/  FADD.FTZ R38, R150, R15 ;  /* 0x0000000f96267221 */ /* 0x000fe20000010000 */
[----:B--2---:R-:W-:Y:S01]  /*14aa0*/  FADD.FTZ R11, R59, R36 ;  /* 0x000000243b0b7221 */ /* 0x004fe20000010000 */
[C---:B------:R-:W-:Y:S01]  /*14ab0*/  F2FP.F16.F32.PACK_AB R150, R57.reuse, R150 ;  /* 0x000000963996723e */ /* 0x040fe200000000ff */
[----:B------:R-:W2:Y:S01]  /*14ac0*/  MUFU.EX2 R49, R49 ;  /* 0x0000003100317308 */ /* 0x000ea20000000800 */
[----:B------:R-:W-:Y:S01]  /*14ad0*/  FADD.FTZ R15, R57, R38 ;  /* 0x00000026390f7221 */ /* 0x000fe20000010000 */
[C---:B0-----:R-:W-:Y:S01]  /*14ae0*/  FADD.FTZ R36, R26.reuse, R11 ;  /* 0x0000000b1a247221 */ /* 0x041fe20000010000 */
[----:B------:R-:W-:Y:S02]  /*14af0*/  F2FP.F16.F32.PACK_AB R149, R26, R59 ;  /* 0x0000003b1a95723e */ /* 0x000fe400000000ff */
[----:B------:R-:W-:-:S03]  /*14b00*/  FADD.FTZ R38, R144, R15 ;  /* 0x0000000f90267221 */ /* 0x000fc60000010000 */
        /* <DEDUP_REMOVED lines=47> */
[----:B-----5:R-:W-:-:S06]  /*14e00*/  F2FP.F16.F32.PACK_AB R143, R14, R81 ;  /* 0x000000510e8f723e */ /* 0x020fcc00000000ff */
[----:B------:R-:W1:Y:S01]  /*14e10*/  MUFU.EX2 R138, R138 ;  /* 0x0000008a008a7308 */ /* 0x000e620000000800 */
[----:B--2---:R-:W-:-:S07]  /*14e20*/  FADD.FTZ R3, R85, R40 ;  /* 0x0000002855037221 */ /* 0x004fce0000010000 */
[----:B------:R-:W2:Y:S01]  /*14e30*/  MUFU.EX2 R97, R97 ;  /* 0x0000006100617308 */ /* 0x000ea20000000800 */
[C---:B0-----:R-:W-:Y:S01]  /*14e40*/  FADD.FTZ R0, R36.reuse, R3 ;  /* 0x0000000324007221 */ /* 0x041fe20000010000 */
[----:B------:R-:W-:-:S06]  /*14e50*/  F2FP.F16.F32.PACK_AB R137, R36, R85 ;  /* 0x000000552489723e */ /* 0x000fcc00000000ff */
[----:B------:R-:W0:Y:S01]  /*14e60*/  MUFU.EX2 R25, R25 ;  /* 0x0000001900197308 */ /* 0x000e220000000800 */
[----:B-1----:R-:W-:-:S07]  /*14e70*/  FADD.FTZ R4, R138, R15 ;  /* 0x0000000f8a047221 */ /* 0x002fce0000010000 */
[----:B------:R-:W1:Y:S01]  /*14e80*/  MUFU.EX2 R38, R99 ;  /* 0x0000006300267308 */ /* 0x000e620000000800 */
[----:B--2---:R-:W-:Y:S01]  /*14e90*/  FADD.FTZ R3, R97, R0 ;  /* 0x0000000061037221 */ /* 0x004fe20000010000 */
[C---:B0-----:R-:W-:Y:S01]  /*14ea0*/  FADD.FTZ R4, R25.reuse, R4 ;  /* 0x0000000419047221 */ /* 0x041fe20000010000 */
[----:B------:R-:W-:Y:S02]  /*14eb0*/  F2FP.F16.F32.PACK_AB R138, R25, R138 ;  /* 0x0000008a198a723e */ /* 0x000fe400000000ff */
[C---:B-1----:R-:W-:Y:S01]  /*14ec0*/  FADD.FTZ R3, R38.reuse, R3 ;  /* 0x0000000326037221 */ /* 0x042fe20000010000 */
[----:B------:R-:W-:Y:S01]  /*14ed0*/  F2FP.F16.F32.PACK_AB R139, R38, R97 ;  /* 0x00000061268b723e */ /* 0x000fe200000000ff */
[----:B------:R-:W-:Y:S06]  /*14ee0*/  @!P5 BRA `(.L_x_1856) ;  /* 0x000000000048d947 */ /* 0x000fec0003800000 */
        /* <DEDUP_REMOVED lines=11> */
.L_x_1858:
[----:B------:R-:W-:-:S13]  /*14fa0*/  ISETP.NE.AND P2, PT, R13, 0x1, PT ;  /* 0x000000010d00780c */ /* 0x000fda0003f45270 */
[----:B------:R-:W0:Y:S02]  /*14fb0*/  @P2 LDC.64 R14, c[0x0][0x9e8] ;  /* 0x00027a00ff0e2b82 */ /* 0x000e240000000a00 */
[----:B0-----:R-:W-:-:S05]  /*14fc0*/  @P2 IMAD.HI.U32 R2, R0, R14, RZ ;  /* 0x0000000e00022227 */ /* 0x001fca00078e00ff */
[----:B------:R-:W-:-:S07]  /*14fd0*/  @P2 SHF.R.U32.HI R0, RZ, R15, R2 ;  /* 0x0000000fff002219 */ /* 0x000fce0000011602 */
.L_x_1859:
[----:B------:R-:W-:Y:S05]  /*14fe0*/  BSYNC B0 ;  /* 0x0000000000007941 */ /* 0x000fea0003800000 */
.L_x_1857:
[----:B------:R-:W-:-:S05]  /*14ff0*/  IMAD R13, R0, R13, R13 ;  /* 0x0000000d000d7224 */ /* 0x000fca00078e020d */
[----:B------:R-:W-:-:S07]  /*15000*/  VIMNMX R12, R12, R13, PT ;  /* 0x0000000d0c0c7248 */ /* 0x000fce0003fe0100 */
.L_x_1856:
[----:B------:R-:W-:Y:S01]  /*15010*/  IMAD.HI R12, R12, 0x2aaaaaab, RZ ;  /* 0x2aaaaaab0c0c7827 */ /* 0x000fe200078e02ff */
[----:B------:R-:W-:Y:S01]  /*15020*/  ULDC UR46, c[0x0][0x9e4] ;  /* 0x00027900002e7ab9 */ /* 0x000fe20000000800 */
[----:B------:R-:W-:Y:S01]  /*15030*/  ULDC UR39, c[0x0][0x9e4] ;  /* 0x0002790000277ab9 */ /* 0x000fe20000000800 */
[----:B------:R-:W-:Y:S01]  /*15040*/  ULDC UR50, c[0x0][0x9d8] ;  /* 0x0002760000327ab9 */ /* 0x000fe20000000800 */
[----:B------:R-:W-:Y:S01]  /*15050*/  ULDC UR55, c[0x0][0x9d8] ;  /* 0x0002760000377ab9 */ /* 0x000fe20000000800 */
[----:B------:R-:W-:Y:S01]  /*15060*/  SHF.R.U32.HI R11, RZ, 0x1f, R12 ;  /* 0x0000001fff0b7819 */ /* 0x000fe2000001160c */
[----:B------:R-:W-:Y:S01]  /*15070*/  ULDC UR51, c[0x0][0x9d8] ;  /* 0x0002760000337ab9 */ /* 0x000fe20000000800 */
[----:B------:R-:W-:Y:S01]  /*15080*/  ULDC UR38, c[0x0][0x988] ;  /* 0x0002620000267ab9 */ /* 0x000fe20000000800 */
[----:B------:R-:W-:Y:S01]  /*15090*/  ULDC UR43, c[0x0][0x988] ;  /* 0x00026200002b7ab9 */ /* 0x000fe20000000800 */
[----:B------:R-:W-:Y:S01]  /*150a0*/  LEA.HI.SX32 R14, R12, R11, 0x1c ;  /* 0x0000000b0c0e7211 */ /* 0x000fe200078fe2ff */
[----:B------:R-:W-:Y:S01]  /*150b0*/  ULDC UR42, c[0x0][0x988] ;  /* 0x00026200002a7ab9 */ /* 0x000fe20000000800 */
[----:B------:R-:W-:Y:S01]  /*150c0*/  ULDC UR54, c[0x0][0x9e0] ;  /* 0x0002780000367ab9 */ /* 0x000fe20000000800 */
[----:B------:R-:W-:Y:S01]  /*150d0*/  ULDC UR47, c[0x0][0x9e0] ;  /* 0x00027800002f7ab9 */ /* 0x000fe20000000800 */
[----:B------:R-:W-:Y:S01]  /*150e0*/  VIMNMX R14, R179, R14, !PT ;  /* 0x0000000eb30e7248 */ /* 0x000fe20007fe0100 */
[----:B------:R-:W-:Y:S01]  /*150f0*/  BSSY B0, `(.L_x_1860) ;  /* 0x000039c000007945 */ /* 0x000fe20003800000 */
[----:B------:R-:W-:Y:S01]  /*15100*/  IMAD.MOV.U32 R2, RZ, RZ, 0x3f800000 ;  /* 0x3f800000ff027424 */ /* 0x000fe200078e00ff */
[----:B------:R-:W-:-:S02]  /*15110*/  MOV R0, 0x3f800000 ;  /* 0x3f80000000007802 */ /* 0x000fc40000000f00 */
[----:B------:R-:W-:Y:S02]  /*15120*/  CS2R R86, SRZ ;  /* 0x0000000000567805 */ /* 0x000fe4000001ff00 */
[----:B------:R-:W-:Y:S02]  /*15130*/  ISETP.GE.AND P2, PT, R8, R14, PT ;  /* 0x0000000e0800720c */ /* 0x000fe40003f46270 */
        /* <DEDUP_REMOVED lines=31> */
[----:B------:R-:W-:Y:S06]  /*15330*/  @!P2 BRA `(.L_x_1861) ;  /* 0x0000003400dca947 */ /* 0x000fec0003800000 */
[----:B------:R-:W-:Y:S01]  /*15340*/  BSSY B1, `(.L_x_1862) ;  /* 0x0000372000017945 */ /* 0x000fe20003800000 */
[----:B------:R-:W-:Y:S02]  /*15350*/  IMAD.MOV.U32 R2, RZ, RZ, 0x3f800000 ;  /* 0x3f800000ff027424 */ /* 0x000fe400078e00ff */
[----:B------:R-:W-:-:S07]  /*15360*/  IMAD.MOV.U32 R87, RZ, RZ, RZ ;  /* 0x000000ffff577224 */ /* 0x000fce00078e00ff */
.L_x_1881:
[----:B------:R-:W-:-:S05]  /*15370*/  VIADD R15, R22, 0x1 ;  /* 0x00000001160f7836 */ /* 0x000fca0000000000 */
[----:B------:R-:W-:-:S04]  /*15380*/  ISETP.NE.AND P2, PT, R15, 0x2, PT ;  /* 0x000000020f00780c */ /* 0x000fc80003f45270 */
[----:B------:R-:W-:Y:S02]  /*15390*/  SEL R20, RZ, 0x1, P2 ;  /* 0x00000001ff147807 */ /* 0x000fe40001000000 */
[----:B------:R-:W-:Y:S02]  /*153a0*/  SEL R15, R15, RZ, P2 ;  /* 0x000000ff0f0f7207 */ /* 0x000fe40001000000 */
[----:B------:R-:W-:Y:S01]  /*153b0*/  LOP3.LUT R20, R23, R20, RZ, 0x3c, !PT ;  /* 0x0000001417147212 */ /* 0x000fe200078e3cff */
[----:B------:R-:W-:Y:S06]  /*153c0*/  @!P0 BRA `(.L_x_1863) ;  /* 0x0000000000048947 */ /* 0x000fec0003800000 */
[----:B------:R-:W-:Y:S01]  /*153d0*/  BPT.TRAP 0x1 ;  /* 0x000000040000795c */ /* 0x000fe20000300000 */
.L_x_1863:
[----:B------:R-:W-:Y:S01]  /*153e0*/  IMAD R21, R15, 0x8, R16 ;  /* 0x000000080f157824 */ /* 0x000fe200078e0210 */
[----:B------:R-:W-:-:S04]  /*153f0*/  SHF.L.U32 R12, R20, 0x1f, RZ ;  /* 0x0000001f140c7819 */ /* 0x000fc800000006ff */
[----:B------:R0:W1:Y:S01]  /*15400*/  SYNCS.PHASECHK.TRANS64.TRYWAIT P2, [R21+URZ+0x2a830], R12 ;  /* 0x02a8300c150075a7 */ /* 0x000062000804017f */
[----:B------:R-:W-:Y:S05]  /*15410*/  @!P0 BRA `(.L_x_1864) ;  /* 0x0000000000048947 */ /* 0x000fea0003800000 */
[----:B------:R-:W-:Y:S01]  /*15420*/  BPT.TRAP 0x1 ;  /* 0x000000040000795c */ /* 0x000fe20000300000 */
.L_x_1864:
[----:B------:R-:W-:Y:S01]  /*15430*/  BSSY B2, `(.L_x_1865) ;  /* 0x0000006000027945 */ /* 0x000fe20003800000 */
[----:B------:R-:W-:Y:S01]  /*15440*/  IMAD R10, R15, 0x900, R7 ;  /* 0x000009000f0a7824 */ /* 0x000fe200078e0207 */
[----:B------:R-:W-:Y:S02]  /*15450*/  MOV R11, 0x40000040 ;  /* 0x40000040000b7802 */ /* 0x000fe40000000f00 */
[----:B-1----:R-:W-:Y:S05]  /*15460*/  @P2 BRA `(.L_x_1866) ;  /* 0x0000000000082947 */ /* 0x002fea0003800000 */
[----:B------:R-:W1:Y:S02]  /*15470*/  SYNCS.PHASECHK.TRANS64.TRYWAIT P2, [R21+URZ+0x2a830], R12 ;  /* 0x02a8300c150075a7 */ /* 0x000e64000804017f */
[----:B-1----:R-:W-:Y:S05]  /*15480*/  @!P2 BRA `(.L_x_1867) ;  /* 0x000001500088a947 */ /* 0x002fea0003800000 */
.L_x_1866:
[----:B------:R-:W-:Y:S05]  /*15490*/  BSYNC B2 ;  /* 0x0000000000027941 */ /* 0x000fea0003800000 */
.L_x_1865:
[----:B------:R-:W2:Y:S04]  /*154a0*/  LDL.64 R88, [R1+0x38] ;  /* 0x0000380001587983 */ /* 0x000ea80000100a00 */
[----:B------:R-:W3:Y:S04]  /*154b0*/  LDL.64 R218, [R1+0x30] ;  /* 0x0000300001da7983 */ /* 0x000ee80000100a00 */
[----:B------:R-:W4:Y:S01]  /*154c0*/  LDL.64 R216, [R1+0x28] ;  /* 0x0000280001d87983 */ /* 0x000f220000100a00 */
[----:B------:R-:W-:-:S03]  /*154d0*/  R2UR UR6, R10 ;  /* 0x000000000a0672ca */ /* 0x000fc600000e0000 */
[----:B------:R-:W5:Y:S01]  /*154e0*/  LDL.64 R214, [R1+0x20] ;  /* 0x0000200001d67983 */ /* 0x000f620000100a00 */
[----:B------:R-:W-:Y:S01]  /*154f0*/  R2UR UR7, R11 ;  /* 0x000000000b0772ca */ /* 0x000fe200000e0000 */
[----:B01----:R-:W-:Y:S02]  /*15500*/  VIADD R12, R10, 0x2 ;  /* 0x000000020a0c7836 */ /* 0x003fe40000000000 */
[----:B------:R-:W-:Y:S01]  /*15510*/  IMAD.MOV.U32 R13, RZ, RZ, 0x40000040 ;  /* 0x40000040ff0d7424 */ /* 0x000fe200078e00ff */
[----:B------:R-:W5:Y:S04]  /*15520*/  LDL.64 R212, [R1+0x18] ;  /* 0x0000180001d47983 */ /* 0x000f680000100a00 */
[----:B------:R-:W5:Y:S04]  /*15530*/  LDL.64 R210, [R1+0x10] ;  /* 0x0000100001d27983 */ /* 0x000f680000100a00 */
[----:B------:R-:W5:Y:S01]  /*15540*/  LDL.64 R198, [R1+0x8] ;  /* 0x0000080001c67983 */ /* 0x000f620000100a00 */
[----:B--2---:R-:W-:-:S02]  /*15550*/  R2UR UR4, R88 ;  /* 0x00000000580472ca */ /* 0x004fc400000e0000 */
[----:B------:R-:W-:Y:S02]  /*15560*/  R2UR UR5, R89 ;  /* 0x00000000590572ca */ /* 0x000fe400000e0000 */
[----:B------:R-:W-:-:S11]  /*15570*/  WARPGROUP.ARRIVE ;  /* 0x00000000000079c5 */ /* 0x000fd60000000000 */
[----:B------:R-:W-:Y:S01]  /*15580*/  HGMMA.64x96x16.F32 R88, gdesc[UR4], RZ, !UPT, gsb0 ;  /* 0x01600000045879f0 */ /* 0x000fe2000c0008ff */
[----:B------:R-:W-:Y:S02]  /*15590*/  R2UR UR6, R12 ;  /* 0x000000000c0672ca */ /* 0x000fe400000e0000 */
[----:B------:R-:W-:Y:S02]  /*155a0*/  R2UR UR7, R13 ;  /* 0x000000000d0772ca */ /* 0x000fe400000e0000 */
[----:B---3--:R-:W-:Y:S02]  /*155b0*/  R2UR UR4, R218 ;  /* 0x00000000da0472ca */ /* 0x008fe400000e0000 */
[----:B------:R-:W-:Y:S01]  /*155c0*/  R2UR UR5, R219 ;  /* 0x00000000db0572ca */ /* 0x000fe200000e0000 */
[----:B------:R-:W-:Y:S02]  /*155d0*/  VIADD R12, R10, 0x4 ;  /* 0x000000040a0c7836 */ /* 0x000fe40000000000 */
[----:B------:R-:W-:Y:S01]  /*155e0*/  IMAD.MOV.U32 R13, RZ, RZ, 0x40000040 ;  /* 0x40000040ff0d7424 */ /* 0x000fe200078e00ff */
[----:B------:R-:W-:-:S02]  /*155f0*/  WARPGROUP.DEPBAR.LE gsb0, 0x0 ;  /* 0x00008000000079c5 */ /* 0x000fc40000010000 */
[----:B------:R-:W-:-:S07]  /*15600*/  WARPGROUP.ARRIVE ;  /* 0x00000000000079c5 */ /* 0x000fce0000000000 */
[----:B------:R-:W-:Y:S01]  /*15610*/  HGMMA.64x96x16.F32 R88, gdesc[UR4], R88, gsb0 ;  /* 0x01600000045879f0 */ /* 0x000fe20008000858 */
[----:B------:R-:W-:Y:S02]  /*15620*/  R2UR UR6, R12 ;  /* 0x000000000c0672ca */ /* 0x000fe400000e0000 */
[----:B------:R-:W-:Y:S02]  /*15630*/  R2UR UR7, R13 ;  /* 0x000000000d0772ca */ /* 0x000fe400000e0000 */
[----:B----4-:R-:W-:Y:S02]  /*15640*/  R2UR UR4, R216 ;  /* 0x00000000d80472ca */ /* 0x010fe400000e0000 */
[----:B------:R-:W-:Y:S01]  /*15650*/  R2UR UR5, R217 ;  /* 0x00000000d90572ca */ /* 0x000fe200000e0000 */
[----:B------:R-:W-:Y:S01]  /*15660*/  IMAD.MOV.U32 R13, RZ, RZ, 0x40000040 ;  /* 0x40000040ff0d7424 */ /* 0x000fe200078e00ff */
[----:B------:R-:W-:Y:S01]  /*15670*/  IADD3 R12, R10, 0x6, RZ ;  /* 0x000000060a0c7810 */ /* 0x000fe20007ffe0ff */
[----:B------:R-:W-:-:S02]  /*15680*/  WARPGROUP.DEPBAR.LE gsb0, 0x0 ;  /* 0x00008000000079c5 */ /* 0x000fc40000010000 */
[----:B------:R-:W-:-:S08]  /*15690*/  WARPGROUP.ARRIVE ;  /* 0x00000000000079c5 */ /* 0x000fd00000000000 */
[----:B------:R-:W-:Y:S01]  /*156a0*/  HGMMA.64x96x16.F32 R88, gdesc[UR4], R88, gsb0 ;  /* 0x01600000045879f0 */ /* 0x000fe20008000858 */
[----:B------:R-:W-:Y:S02]  /*156b0*/  R2UR UR6, R12 ;  /* 0x000000000c0672ca */ /* 0x000fe400000e0000 */
[----:B------:R-:W-:Y:S02]  /*156c0*/  R2UR UR7, R13 ;  /* 0x000000000d0772ca */ /* 0x000fe400000e0000 */
[----:B-----5:R-:W-:Y:S02]  /*156d0*/  R2UR UR4, R214 ;  /* 0x00000000d60472ca */ /* 0x020fe400000e0000 */
        /* <DEDUP_REMOVED lines=8> */
[----:B------:R-:W-:Y:S02]  /*15760*/  R2UR UR4, R212 ;  /* 0x00000000d40472ca */ /* 0x000fe400000e0000 */
[----:B------:R-:W-:Y:S01]  /*15770*/  R2UR UR5, R213 ;  /* 0x00000000d50572ca */ /* 0x000fe200000e0000 */
[----:B------:R-:W-:Y:S01]  /*15780*/  VIADD R12, R10, 0x302 ;  /* 0x000003020a0c7836 */ /* 0x000fe20000000000 */
[----:B------:R-:W-:Y:S01]  /*15790*/  MOV R13, 0x40000040 ;  /* 0x40000040000d7802 */ /* 0x000fe20000000f00 */
[----:B------:R-:W-:-:S02]  /*157a0*/  WARPGROUP.DEPBAR.LE gsb0, 0x0 ;  /* 0x00008000000079c5 */ /* 0x000fc40000010000 */
[----:B------:R-:W-:-:S08]  /*157b0*/  WARPGROUP.ARRIVE ;  /* 0x00000000000079c5 */ /* 0x000fd00000000000 */
[----:B------:R-:W-:Y:S01]  /*157c0*/  HGMMA.64x96x16.F32 R88, gdesc[UR4], R88, gsb0 ;  /* 0x01600000045879f0 */ /* 0x000fe20008000858 */
[----:B------:R-:W-:Y:S02]  /*157d0*/  R2UR UR6, R12 ;  /* 0x000000000c0672ca */ /* 0x000fe400000e0000 */
[----:B------:R-:W-:Y:S02]  /*157e0*/  R2UR UR7, R13 ;  /* 0x000000000d0772ca */ /* 0x000fe400000e0000 */
[----:B------:R-:W-:Y:S02]  /*157f0*/  R2UR UR4, R210 ;  /* 0x00000000d20472ca */ /* 0x000fe400000e0000 */
        /* <DEDUP_REMOVED lines=16> */
[----:B------:R-:W-:Y:S01]  /*15900*/  R2UR UR7, R13 ;  /* 0x000000000d0772ca */ /* 0x000fe200000e0000 */
[----:B------:R-:W-:Y:S01]  /*15910*/  UMOV UR4, UR52 ;  /* 0x0000003400047c82 */ /* 0x000fe20008000000 */
[----:B------:R-:W-:Y:S01]  /*15920*/  UMOV UR5, UR53 ;  /* 0x0000003500057c82 */ /* 0x000fe20008000000 */
[----:B------:R-:W-:Y:S01]  /*15930*/  IMAD.MOV.U32 R13, RZ, RZ, 0x40000040 ;  /* 0x40000040ff0d7424 */ /* 0x000fe200078e00ff */
[----:B------:R-:W-:Y:S01]  /*15940*/  IADD3 R12, R10, 0x600, RZ ;  /* 0x000006000a0c7810 */ /* 0x000fe20007ffe0ff */
[----:B------:R-:W-:Y:S02]  /*15950*/  WARPGROUP.DEPBAR.LE gsb0, 0x0 ;  /* 0x00008000000079c5 */ /* 0x000fe40000010000 */
[----:B------:R-:W-:-:S06]  /*15960*/  WARPGROUP.ARRIVE ;  /* 0x00000000000079c5 */ /* 0x000fcc0000000000 */
[----:B------:R-:W-:Y:S01]  /*15970*/  HGMMA.64x96x16.F32 R88, gdesc[UR4], R88, gsb0 ;  /* 0x01600000045879f0 */ /* 0x000fe20008000858 */
[----:B------:R-:W-:Y:S02]  /*15980*/  R2UR UR6, R12 ;  /* 0x000000000c0672ca */ /* 0x000fe400000e0000 */
[----:B------:R-:W-:Y:S01]  /*15990*/  R2UR UR7, R13 ;  /* 0x000000000d0772ca */ /* 0x000fe200000e0000 */
[----:B------:R-:W-:Y:S01]  /*159a0*/  UMOV UR4, UR48 ;  /* 0x0000003000047c82 */ /* 0x000fe20008000000 */
[----:B------:R-:W-:Y:S01]  /*159b0*/  UMOV UR5, UR49 ;  /* 0x0000003100057c82 */ /* 0x000fe20008000000 */
[----:B------:R-:W-:Y:S02]  /*159c0*/  VIADD R12, R10, 0x602 ;  /* 0x000006020a0c7836 */ /* 0x000fe40000000000 */
[----:B------:R-:W-:Y:S01]  /*159d0*/  IMAD.MOV.U32 R13, RZ, RZ, 0x40000040 ;  /* 0x40000040ff0d7424 */ /* 0x000fe200078e00ff */
[----:B------:R-:W-:Y:S02]  /*159e0*/  WARPGROUP.DEPBAR.LE gsb0, 0x0 ;  /* 0x00008000000079c5 */ /* 0x000fe40000010000 */
[----:B------:R-:W-:-:S06]  /*159f0*/  WARPGROUP.ARRIVE ;  /* 0x00000000000079c5 */ /* 0x000fcc0000000000 */
[----:B------:R-:W-:Y:S01]  /*15a00*/  HGMMA.64x96x16.F32 R88, gdesc[UR4], R88, gsb0 ;  /* 0x01600000045879f0 */ /* 0x000fe20008000858 */
[----:B------:R-:W-:Y:S02]  /*15a10*/  R2UR UR6, R12 ;  /* 0x000000000c0672ca */ /* 0x000fe400000e0000 */
[----:B------:R-:W-:Y:S01]  /*15a20*/  R2UR UR7, R13 ;  /* 0x000000000d0772ca */ /* 0x000fe200000e0000 */
[----:B------:R-:W-:Y:S01]  /*15a30*/  UMOV UR4, UR44 ;  /* 0x0000002c00047c82 */ /* 0x000fe20008000000 */
[----:B------:R-:W-:Y:S01]  /*15a40*/  UMOV UR5, UR45 ;  /* 0x0000002d00057c82 */ /* 0x000fe20008000000 */
[----:B------:R-:W-:Y:S01]  /*15a50*/  VIADD R12, R10, 0x604 ;  /* 0x000006040a0c7836 */ /* 0x000fe20000000000 */
[----:B------:R-:W-:Y:S01]  /*15a60*/  MOV R13, 0x40000040 ;  /* 0x40000040000d7802 */ /* 0x000fe20000000f00 */
        /* <DEDUP_REMOVED lines=16> */
[----:B------:R-:W-:Y:S02]  /*15b70*/  WARPGROUP.DEPBAR.LE gsb0, 0x0 ;  /* 0x00008000000079c5 */ /* 0x000fe40000010000 */
[----:B------:R-:W-:-:S08]  /*15b80*/  WARPGROUP.ARRIVE ;  /* 0x00000000000079c5 */ /* 0x000fd00000000000 */
[----:B------:R-:W-:Y:S01]  /*15b90*/  HGMMA.64x96x16.F32 R88, gdesc[UR4], R88, gsb0 ;  /* 0x01600000045879f0 */ /* 0x000fe20008000858 */
        /* <DEDUP_REMOVED lines=65> */
[----:B------:R-:W-:Y:S05]  /*15fb0*/  @!P0 BRA `(.L_x_1868) ;  /* 0x0000000000048947 */ /* 0x000fea0003800000 */
[----:B------:R-:W-:Y:S01]  /*15fc0*/  BPT.TRAP 0x1 ;  /* 0x000000040000795c */ /* 0x000fe20000300000 */
.L_x_1868:
[----:B------:R-:W-:Y:S01]  /*15fd0*/  SHF.L.U32 R11, R23, 0x1f, RZ ;  /* 0x0000001f170b7819 */ /* 0x000fe200000006ff */
[----:B------:R-:W-:-:S04]  /*15fe0*/  IMAD R12, R22, 0x8, R16 ;  /* 0x00000008160c7824 */ /* 0x000fc800078e0210 */
[----:B------:R0:W1:Y:S01]  /*15ff0*/  SYNCS.PHASECHK.TRANS64.TRYWAIT P2, [R12+URZ+0x2a850], R11 ;  /* 0x02a8500b0c0075a7 */ /* 0x000062000804017f */
[----:B------:R-:W-:Y:S05]  /*16000*/  @!P0 BRA `(.L_x_1869) ;  /* 0x0000000000048947 */ /* 0x000fea0003800000 */
[----:B------:R-:W-:Y:S01]  /*16010*/  BPT.TRAP 0x1 ;  /* 0x000000040000795c */ /* 0x000fe20000300000 */
.L_x_1869:
[----:B------:R-:W-:Y:S01]  /*16020*/  VIADD R0, R16, 0x400 ;  /* 0x0000040010007836 */ /* 0x000fe20000000000 */
[----:B------:R-:W-:Y:S04]  /*16030*/  BSSY B2, `(.L_x_1870) ;  /* 0x0000008000027945 */ /* 0x000fe80003800000 */
[----:B------:R-:W-:-:S04]  /*16040*/  SHF.R.U32.HI R0, RZ, 0x4, R0 ;  /* 0x00000004ff007819 */ /* 0x000fc80000011600 */
[----:B------:R-:W-:-:S04]  /*16050*/  LOP3.LUT R0, R0, 0x3fff, RZ, 0xc0, !PT ;  /* 0x00003fff00007812 */ /* 0x000fc800078ec0ff */
[----:B------:R-:W-:-:S05]  /*16060*/  LOP3.LUT R13, R0, 0x3000000, RZ, 0xfc, !PT ;  /* 0x03000000000d7812 */ /* 0x000fca00078efcff */
[----:B------:R-:W-:Y:S01]  /*16070*/  IMAD R0, R22, 0x600, R13 ;  /* 0x0000060016007824 */ /* 0x000fe200078e020d */
[----:B-1----:R-:W-:Y:S06]  /*16080*/  @P2 BRA `(.L_x_1871) ;  /* 0x0000000000082947 */ /* 0x002fec0003800000 */
[----:B------:R-:W1:Y:S02]  /*16090*/  SYNCS.PHASECHK.TRANS64.TRYWAIT P2, [R12+URZ+0x2a850], R11 ;  /* 0x02a8500b0c0075a7 */ /* 0x000e64000804017f */
[----:B-1----:R-:W-:Y:S05]  /*160a0*/  @!P2 BRA `(.L_x_1872) ;  /* 0x000001440094a947 */ /* 0x002fea0003800000 */
.L_x_1871:
[----:B------:R-:W-:Y:S05]  /*160b0*/  BSYNC B2 ;  /* 0x0000000000027941 */ /* 0x000fea0003800000 */
.L_x_1870:
[----:B01----:R-:W-:Y:S01]  /*160c0*/  IMAD.MOV.U32 R11, RZ, RZ, 0x40000040 ;  /* 0x40000040ff0b7424 */ /* 0x003fe200078e00ff */
[----:B------:R-:W-:Y:S01]  /*160d0*/  MOV R10, R0 ;  /* 0x00000000000a7202 */ /* 0x000fe20000000f00 */
[----:B------:R-:W2:Y:S03]  /*160e0*/  LDL R2, [R1] ;  /* 0x0000000001027983 */ /* 0x000ea60000100800 */
[----:B------:R-:W-:Y:S01]  /*160f0*/  R2UR UR6, R10 ;  /* 0x000000000a0672ca */ /* 0x000fe200000e0000 */
[----:B------:R-:W3:Y:S01]  /*16100*/  LDL R198, [R1+0x4] ;  /* 0x0000040001c67983 */ /* 0x000ee20000100800 */
[----:B------:R-:W-:Y:S01]  /*16110*/  R2UR UR7, R11 ;  /* 0x000000000b0772ca */ /* 0x000fe200000e0000 */
[----:B------:R-:W-:Y:S01]  /*16120*/  WARPGROUP.ARRIVE ;  /* 0x00000000000079c5 */ /* 0x000fe20000000000 */
[----:B------:R-:W-:Y:S01]  /*16130*/  VIADD R10, R0, 0x80 ;  /* 0x00000080000a7836 */ /* 0x000fe20000000000 */
[----:B------:R-:W-:Y:S01]  /*16140*/  ISETP.NE.AND P3, PT, R9, 0x1, PT ;  /* 0x000000010900780c */ /* 0x000fe20003f65270 */
[----:B------:R-:W-:-:S02]  /*16150*/  IMAD.MOV.U32 R11, RZ, RZ, 0x40000040 ;  /* 0x40000040ff0b7424 */ /* 0x000fc400078e00ff */
        /* <DEDUP_REMOVED lines=8> */
[----:B------:R-:W-:Y:S01]  /*161e0*/  HGMMA.64x128x16.F32 R24, R156, gdesc[UR4].tnspB, R24, gsb0 ;  /* 0x41e000049c187df0 */ /* 0x000fe20008000818 */
[----:B------:R-:W-:Y:S01]  /*161f0*/  R2UR UR6, R10 ;  /* 0x000000000a0672ca */ /* 0x000fe200000e0000 */
[----:B------:R-:W-:Y:S01]  /*16200*/  VIADD R10, R0, 0x100 ;  /* 0x00000100000a7836 */ /* 0x000fe20000000000 */
[----:B------:R-:W-:Y:S01]  /*16210*/  R2UR UR7, R11 ;  /* 0x000000000b0772ca */ /* 0x000fe200000e0000 */
[----:B------:R-:W-:Y:S01]  /*16220*/  FMUL.FTZ R93, R99, UR55 ;  /* 0x00000037635d7c20 */ /* 0x000fe20008410000 */
[----:B------:R-:W-:Y:S01]  /*16230*/  MOV R11, 0x40000040 ;  /* 0x40000040000b7802 */ /* 0x000fe20000000f00 */
        /* <DEDUP_REMOVED lines=23> */
[----:B------:R-:W-:-:S02]  /*163b0*/  @!P1 VIADD R21, R21, 0x2a840 ;  /* 0x0002a84015159836 */ /* 0x000fc40000000000 */
[----:B------:R-:W-:Y:S01]  /*163c0*/  FMUL.FTZ R125, R135, UR55 ;  /* 0x00000037877d7c20 */ /* 0x000fe20008410000 */
[----:B------:R-:W0:Y:S08]  /*163d0*/  MUFU.TANH R22, R22 ;  /* 0x0000001600167308 */ /* 0x000e300000002400 */
[----:B------:R-:W1:Y:S08]  /*163e0*/  MUFU.TANH R23, R23 ;  /* 0x0000001700177308 */ /* 0x000e700000002400 */
        /* <DEDUP_REMOVED lines=13> */
[----:B------:R-:W-:-:S05]  /*164c0*/  WARPGROUP.ARRIVE ;  /* 0x00000000000079c5 */ /* 0x000fca0000000000 */
[----:B------:R-:W0:Y:S01]  /*164d0*/  MUFU.TANH R101, R101 ;  /* 0x0000006500657308 */ /* 0x000e220000002400 */
[----:B------:R-:W-:Y:S01]  /*164e0*/  HGMMA.64x128x16.F32 R24, R152, gdesc[UR4].tnspB, R24, gsb0 ;  /* 0x41e0000498187df0 */ /* 0x000fe20008000818 */
[----:B------:R-:W-:Y:S01]  /*164f0*/  R2UR UR6, R10 ;  /* 0x000000000a0672ca */ /* 0x000fe200000e0000 */
[----:B------:R-:W-:Y:S01]  /*16500*/  VIADD R10, R0, 0x180 ;  /* 0x00000180000a7836 */ /* 0x000fe20000000000 */
[----:B------:R-:W-:Y:S01]  /*16510*/  R2UR UR7, R11 ;  /* 0x000000000b0772ca */ /* 0x000fe200000e0000 */
[----:B------:R-:W-:-:S03]  /*16520*/  IMAD.MOV.U32 R11, RZ, RZ, 0x40000040 ;  /* 0x40000040ff0b7424 */ /* 0x000fc600078e00ff */
        /* <DEDUP_REMOVED lines=16> */
[----:B--2---:R-:W-:Y:S01]  /*16630*/  R2UR UR4, R2 ;  /* 0x00000000020472ca */ /* 0x004fe200000e0000 */
        /* <DEDUP_REMOVED lines=9> */
[----:B------:R-:W-:-:S02]  /*166d0*/  WARPGROUP.DEPBAR.LE gsb0, 0x0 ;  /* 0x00008000000079c5 */ /* 0x000fc40000010000 */
[----:B------:R-:W-:Y:S01]  /*166e0*/  WARPGROUP.ARRIVE ;  /* 0x00000000000079c5 */ /* 0x000fe20000000000 */
[----:B------:R-:W-:Y:S01]  /*166f0*/  FMUL.FTZ R121, R124, UR55 ;  /* 0x000000377c797c20 */ /* 0x000fe20008410000 */
[----:B------:R-:W-:Y:S01]  /*16700*/  FMUL.FTZ R124, R131, UR55 ;  /* 0x00000037837c7c20 */ /* 0x000fe20008410000 */
[----:B---3--:R-:W-:Y:S01]  /*16710*/  LOP3.LUT P2, RZ, R198, 0x100000, RZ, 0xc0, !PT ;  /* 0x00100000c6ff7812 */ /* 0x008fe2000784c0ff */
[----:B------:R-:W2:Y:S02]  /*16720*/  MUFU.TANH R2, R2 ;  /* 0x0000000200027308 */ /* 0x000ea40000002400 */
[----:B------:R-:W-:Y:S01]  /*16730*/  HGMMA.64x128x16.F32 R24, R148, gdesc[UR4].tnspB, R24, gsb0 ;  /* 0x41e0000494187df0 */ /* 0x000fe20008000818 */
[----:B------:R-:W-:Y:S01]  /*16740*/  R2UR UR6, R10 ;  /* 0x000000000a0672ca */ /* 0x000fe200000e0000 */
[----:B------:R-:W-:Y:S01]  /*16750*/  VIADD R10, R0, 0x200 ;  /* 0x00000200000a7836 */ /* 0x000fe20000000000 */
[----:B------:R-:W-:Y:S01]  /*16760*/  R2UR UR7, R11 ;  /* 0x000000000b0772ca */ /* 0x000fe200000e0000 */
[----:B------:R-:W-:-:S02]  /*16770*/  IMAD.MOV.U32 R11, RZ, RZ, 0x40000040 ;  /* 0x40000040ff0b7424 */ /* 0x000fc400078e00ff */
[----:B------:R-:W3:Y:S08]  /*16780*/  MUFU.TANH R90, R90 ;  /* 0x0000005a005a7308 */ /* 0x000ef00000002400 */
        /* <DEDUP_REMOVED lines=11> */
[----:B------:R-:W-:-:S06]  /*16840*/  WARPGROUP.ARRIVE ;  /* 0x00000000000079c5 */ /* 0x000fcc0000000000 */
[----:B------:R-:W-:Y:S01]  /*16850*/  HGMMA.64x128x16.F32 R24, R144, gdesc[UR4].tnspB, R24, gsb0 ;  /* 0x41e0000490187df0 */ /* 0x000fe20008000818 */
[----:B------:R-:W-:Y:S02]  /*16860*/  R2UR UR6, R10 ;  /* 0x000000000a0672ca */ /* 0x000fe400000e0000 */
[----:B------:R-:W-:Y:S01]  /*16870*/  R2UR UR7, R11 ;  /* 0x000000000b0772ca */ /* 0x000fe200000e0000 */
[----:B------:R-:W-:Y:S01]  /*16880*/  IMAD.MOV.U32 R11, RZ, RZ, 0x40000040 ;  /* 0x40000040ff0b7424 */ /* 0x000fe200078e00ff */
[----:B------:R-:W-:Y:S02]  /*16890*/  IADD3 R10, R0, 0x280, RZ ;  /* 0x00000280000a7810 */ /* 0x000fe40007ffe0ff */
[----:B------:R5:W0:Y:S02]  /*168a0*/  MUFU.TANH R0, R119 ;  /* 0x0000007700007308 */ /* 0x000a240000002400 */
[----:B-----5:R-:W-:-:S06]  /*168b0*/  FMUL.FTZ R119, R126, UR55 ;  /* 0x000000377e777c20 */ /* 0x020fcc0008410000 */
[----:B------:R-:W0:Y:S01]  /*168c0*/  MUFU.TANH R119, R119 ;  /* 0x0000007700777308 */ /* 0x000e220000002400 */
[----:B------:R-:W-:Y:S02]  /*168d0*/  WARPGROUP.DEPBAR.LE gsb0, 0x0 ;  /* 0x00008000000079c5 */ /* 0x000fe40000010000 */
[----:B------:R-:W-:-:S06]  /*168e0*/  WARPGROUP.ARRIVE ;  /* 0x00000000000079c5 */ /* 0x000fcc0000000000 */
[----:B------:R-:W-:Y:S01]  /*168f0*/  HGMMA.64x128x16.F32 R24, R140, gdesc[UR4].tnspB, R24, gsb0 ;  /* 0x41e000048c187df0 */ /* 0x000fe20008000818 */
[----:B------:R-:W-:Y:S02]  /*16900*/  R2UR UR6, R10 ;  /* 0x000000000a0672ca */ /* 0x000fe400000e0000 */
[----:B------:R-:W-:Y:S01]  /*16910*/  R2UR UR7, R11 ;  /* 0x000000000b0772ca */ /* 0x000fe200000e0000 */
[----:B------:R-:W5:Y:S08]  /*16920*/  @P3 LDC R10, c[0x0][0x450] ;  /* 0x00011400ff0a3b82 */ /* 0x000f700000000800 */
[----:B------:R-:W1:Y:S01]  /*16930*/  @P3 LDC R11, c[0x0][0x44c] ;  /* 0x00011300ff0b3b82 */ /* 0x000e620000000800 */
[----:B------:R-:W-:-:S02]  /*16940*/  WARPGROUP.DEPBAR.LE gsb0, 0x0 ;  /* 0x00008000000079c5 */ /* 0x000fc40000010000 */
[----:B------:R-:W-:-:S06]  /*16950*/  WARPGROUP.ARRIVE ;  /* 0x00000000000079c5 */ /* 0x000fcc0000000000 */
[----:B------:R-:W-:Y:S03]  /*16960*/  HGMMA.64x128x16.F32 R24, R136, gdesc[UR4].tnspB, R24, gsb0 ;  /* 0x41e0000488187df0 */ /* 0x000fe60008000818 */
[----:B------:R-:W-:Y:S02]  /*16970*/  WARPGROUP.DEPBAR.LE gsb0, 0x0 ;  /* 0x00008000000079c5 */ /* 0x000fe40000010000 */
[----:B------:R-:W-:Y:S01]  /*16980*/  FMUL.FTZ R136, R128, UR55 ;  /* 0x0000003780887c20 */ /* 0x000fe20008410000 */
[----:B------:R-:W-:Y:S02]  /*16990*/  IMAD.IADD R128, R181, 0x1, R177 ;  /* 0x00000001b5807824 */ /* 0x000fe400078e02b1 */
[----:B------:R-:W-:Y:S01]  /*169a0*/  FMUL.FTZ R137, R132, UR55 ;  /* 0x0000003784897c20 */ /* 0x000fe20008410000 */
[----:B------:R-:W-:Y:S02]  /*169b0*/  IMAD R132, R8, -0x60, RZ ;  /* 0xffffffa008847824 */ /* 0x000fe400078e02ff */
[----:B-1----:R-:W-:Y:S01]  /*169c0*/  @P3 IMAD.HI.U32 R11, R128, R11, RZ ;  /* 0x0000000b800b3227 */ /* 0x002fe200078e00ff */
[----:B------:R-:W1:Y:S03]  /*169d0*/  MUFU.TANH R136, R136 ;  /* 0x0000008800887308 */ /* 0x000e660000002400 */
[----:B------:R-:W-:Y:S01]  /*169e0*/  VIADD R127, R132, 0x1 ;  /* 0x00000001847f7836 */ /* 0x000fe20000000000 */
[----:B-----5:R-:W-:Y:S01]  /*169f0*/  @P3 SHF.R.U32.HI R128, RZ, R10, R11 ;  /* 0x0000000aff803219 */ /* 0x020fe2000001160b */
[----:B------:R-:W-:Y:S01]  /*16a00*/  FMUL.FTZ R11, R134, UR55 ;  /* 0x00000037860b7c20 */ /* 0x000fe20008410000 */
[----:B------:R-:W-:Y:S01]  /*16a10*/  @!P1 PRMT R10, RZ, 0x654, R21 ;  /* 0x00000654ff0a9816 */ /* 0x000fe20000000015 */
[----:B------:R-:W-:Y:S01]  /*16a20*/  IMAD R127, R180, -0x2, R127 ;  /* 0xfffffffeb47f7824 */ /* 0x000fe200078e027f */
[----:B------:R-:W0:Y:S01]  /*16a30*/  MUFU.TANH R137, R137 ;  /* 0x0000008900897308 */ /* 0x000e220000002400 */
[----:B------:R-:W5:Y:S01]  /*16a40*/  SHFL.IDX PT, R131, R128, RZ, 0x1c1f ;  /* 0x001c1fff80837589 */ /* 0x000f6200000e0000 */
[----:B------:R0:W-:Y:S01]  /*16a50*/  @!P1 SYNCS.ARRIVE.TRANS64.RED.A1T0 RZ, [R10+URZ], RZ ;  /* 0x000000ff0aff99a7 */ /* 0x0001e2000810043f */
[----:B------:R-:W-:Y:S01]  /*16a60*/  VIADD R126, R127, 0xffffffff ;  /* 0xffffffff7f7e7836 */ /* 0x000fe20000000000 */
[----:B------:R-:W-:-:S04]  /*16a70*/  IADD3 R130, -R163, R127, R164 ;  /* 0x0000007fa3827210 */ /* 0x000fc80007ffe1a4 */
[----:B------:R0:W0:Y:S01]  /*16a80*/  MUFU.TANH R21, R11 ;  /* 0x0000000b00157308 */ /* 0x0000220000002400 */
[C---:B------:R-:W-:Y:S01]  /*16a90*/  IADD3 R134, R130.reuse, UR54, RZ ;  /* 0x0000003682867c10 */ /* 0x040fe2000fffe0ff */
[----:B------:R-:W-:-:S04]  /*16aa0*/  VIADD R130, R130, UR4 ;  /* 0x0000000482827c36 */ /* 0x000fc80008000000 */
[--C-:B-----5:R-:W-:Y:S02]  /*16ab0*/  IMAD.IADD R138, R134, 0x1, R131.reuse ;  /* 0x00000001868a7824 */ /* 0x120fe400078e0283 */
[----:B------:R-:W-:Y:S01]  /*16ac0*/  IMAD.IADD R135, R130, 0x1, R131 ;  /* 0x0000000182877824 */ /* 0x000fe200078e0283 */
[----:B01234-:R-:W-:Y:S06]  /*16ad0*/  @!P2 BRA `(.L_x_1873) ;  /* 0x000000000054a947 */ /* 0x01ffec0003800000 */
[----:B------:R-:W-:Y:S01]  /*16ae0*/  IADD3 R127, -R163, R164, R131 ;  /* 0x000000a4a37f7210 */ /* 0x000fe20007ffe183 */
[----:B------:R-:W-:Y:S03]  /*16af0*/  BSSY B2, `(.L_x_1874) ;  /* 0x0000010000027945 */ /* 0x000fe60003800000 */
[----:B------:R-:W-:-:S13]  /*16b00*/  ISETP.GT.AND P2, PT, R127, -0x1, PT ;  /* 0xffffffff7f00780c */ /* 0x000fda0003f44270 */
[----:B------:R-:W-:Y:S05]  /*16b10*/  @P2 BRA `(.L_x_1875) ;  /* 0x0000000000202947 */ /* 0x000fea0003800000 */
[----:B------:R-:W-:Y:S02]  /*16b20*/  MOV R131, UR46 ;  /* 0x0000002e00837c02 */ /* 0x000fe40008000f00 */
[----:B------:R-:W-:Y:S02]  /*16b30*/  LOP3.LUT R127, RZ, R127, RZ, 0x33, !PT ;  /* 0x0000007fff7f7212 */ /* 0x000fe400078e33ff */
[----:B------:R-:W-:-:S13]  /*16b40*/  ISETP.NE.AND P2, PT, R131, 0x1, PT ;  /* 0x000000018300780c */ /* 0x000fda0003f45270 */
[----:B------:R-:W0:Y:S02]  /*16b50*/  @P2 LDC.64 R10, c[0x0][0x9e8] ;  /* 0x00027a00ff0a2b82 */ /* 0x000e240000000a00 */
[----:B0-----:R-:W-:-:S05]  /*16b60*/  @P2 IMAD.HI.U32 R10, R127, R10, RZ ;  /* 0x0000000a7f0a2227 */ /* 0x001fca00078e00ff */
[----:B------:R-:W-:-:S04]  /*16b70*/  @P2 SHF.R.U32.HI R127, RZ, R11, R10 ;  /* 0x0000000bff7f2219 */ /* 0x000fc8000001160a */
[----:B------:R-:W-:Y:S01]  /*16b80*/  LOP3.LUT R127, RZ, R127, RZ, 0x33, !PT ;  /* 0x0000007fff7f7212 */ /* 0x000fe200078e33ff */
[----:B------:R-:W-:Y:S06]  /*16b90*/  BRA `(.L_x_1876) ;  /* 0x0000000000147947 */ /* 0x000fec0003800000 */
.L_x_1875:
[----:B------:R-:W-:-:S05]  /*16ba0*/  IMAD.U32 R131, RZ, RZ, UR46 ;  /* 0x0000002eff837e24 */ /* 0x000fca000f8e00ff */
[----:B------:R-:W-:-:S13]  /*16bb0*/  ISETP.NE.AND P2, PT, R131, 0x1, PT ;  /* 0x000000018300780c */ /* 0x000fda0003f45270 */
[----:B------:R-:W0:Y:S02]  /*16bc0*/  @P2 LDC.64 R10, c[0x0][0x9e8] ;  /* 0x00027a00ff0a2b82 */ /* 0x000e240000000a00 */
[----:B0-----:R-:W-:-:S05]  /*16bd0*/  @P2 IMAD.HI.U32 R10, R127, R10, RZ ;  /* 0x0000000a7f0a2227 */ /* 0x001fca00078e00ff */
[----:B------:R-:W-:-:S07]  /*16be0*/  @P2 SHF.R.U32.HI R127, RZ, R11, R10 ;  /* 0x0000000bff7f2219 */ /* 0x000fce000001160a */
.L_x_1876:
[----:B------:R-:W-:Y:S05]  /*16bf0*/  BSYNC B2 ;  /* 0x0000000000027941 */ /* 0x000fea0003800000 */
.L_x_1874:
[----:B------:R-:W-:-:S05]  /*16c00*/  IMAD R127, R127, R131, R126 ;  /* 0x000000837f7f7224 */ /* 0x000fca00078e027e */
[----:B------:R-:W-:Y:S02]  /*16c10*/  VIADDMNMX R138, R127, R131, R138, PT ;  /* 0x000000837f8a7246 */ /* 0x000fe4000380018a */
[----:B------:R-:W-:-:S07]  /*16c20*/  VIMNMX R135, R135, R127, !PT ;  /* 0x0000007f87877248 */ /* 0x000fce0007fe0100 */
.L_x_1873:
        /* <DEDUP_REMOVED lines=111> */
[----:B------:R-:W-:-:S04]  /*17320*/  ISETP.GE.AND P6, PT, R132, 0x5a, PT ;  /* 0x0000005a8400780c */ /* 0x000fc80003fc6270 */
[----:B------:R-:W-:Y:S02]  /*17330*/  P2R R132, PR, RZ, 0x40 ;  /* 0x00000040ff847803 */ /* 0x000fe40000000000 */
[----:B------:R-:W-:Y:S02]  /*17340*/  ISETP.GT.AND P6, PT, R135, 0x59, !P6 ;  /* 0x000000598700780c */ /* 0x000fe400077c4270 */
[----:B------:R-:W0:Y:S02]  /*17350*/  SHFL.IDX PT, R135, R128, 0x1, 0x1c1f ;  /* 0x003c1f0080877f89 */ /* 0x000e2400000e0000 */
[----:B------:R-:W-:-:S04]  /*17360*/  ISETP.LT.OR P6, PT, R138, 0x5a, P6 ;  /* 0x0000005a8a00780c */ /* 0x000fc800037c1670 */
[----:B------:R-:W-:Y:S02]  /*17370*/  FSEL R133, R133, -INF , !P6 ;  /* 0xff80000085857808 */ /* 0x000fe40007000000 */
[----:B------:R-:W-:Y:S01]  /*17380*/  LOP3.LUT P6, RZ, R198, 0x100000, RZ, 0xc0, !PT ;  /* 0x00100000c6ff7812 */ /* 0x000fe200078cc0ff */
        /* <DEDUP_REMOVED lines=15> */
.L_x_1879:
[----:B------:R-:W-:-:S04]  /*17480*/  MOV R128, UR46 ;  /* 0x0000002e00807c02 */ /* 0x000fc80008000f00 */
[----:B------:R-:W-:-:S13]  /*17490*/  ISETP.NE.AND P6, PT, R128, 0x1, PT ;  /* 0x000000018000780c */ /* 0x000fda0003fc5270 */
[----:B------:R-:W0:Y:S02]  /*174a0*/  @P6 LDC.64 R10, c[0x0][0x9e8] ;  /* 0x00027a00ff0a6b82 */ /* 0x000e240000000a00 */
[----:B0-----:R-:W-:-:S05]  /*174b0*/  @P6 IMAD.HI.U32 R10, R135, R10, RZ ;  /* 0x0000000a870a6227 */ /* 0x001fca00078e00ff */
[----:B------:R-:W-:-:S07]  /*174c0*/  @P6 SHF.R.U32.HI R135, RZ, R11, R10 ;  /* 0x0000000bff876219 */ /* 0x000fce000001160a */
.L_x_1880:
[----:B------:R-:W-:Y:S05]  /*174d0*/  BSYNC B2 ;  /* 0x0000000000027941 */ /* 0x000fea0003800000 */
.L_x_1878:
[----:B------:R-:W-:-:S05]  /*174e0*/  IMAD R135, R135, R128, R126 ;  /* 0x0000008087877224 */ /* 0x000fca00078e027e */
[----:B------:R-:W-:Y:S02]  /*174f0*/  VIADDMNMX R134, R135, R128, R134, PT ;  /* 0x0000008087867246 */ /* 0x000fe40003800186 */
[----:B------:R-:W-:-:S07]  /*17500*/  VIMNMX R130, R130, R135, !PT ;  /* 0x0000008782827248 */ /* 0x000fce0007fe0100 */
.L_x_1877:
[C---:B------:R-:W-:Y:S01]  /*17510*/  ISETP.GT.AND P2, PT, R130.reuse, 0x1, !P2 ;  /* 0x000000018200780c */ /* 0x040fe20005744270 */
[----:B------:R-:W-:Y:S01]  /*17520*/  IMAD.U32 R10, RZ, RZ, UR43 ;  /* 0x0000002bff0a7e24 */ /* 0x000fe2000f8e00ff */
[----:B------:R-:W-:Y:S01]  /*17530*/  ISETP.GT.AND P3, PT, R130, 0x8, !P3 ;  /* 0x000000088200780c */ /* 0x000fe20005f64270 */
[----:B------:R-:W-:Y:S01]  /*17540*/  @!P1 VIADD R12, R12, 0x2a860 ;  /* 0x0002a8600c0c9836 */ /* 0x000fe20000000000 */
        /* <DEDUP_REMOVED lines=13> */
[C---:B------:R-:W-:Y:S02]  /*17620*/  ISETP.LT.OR P4, PT, R134.reuse, 0x52, P4 ;  /* 0x000000528600780c */ /* 0x040fe40002781670 */
[----:B------:R-:W-:Y:S02]  /*17630*/  ISETP.LT.OR P2, PT, R134, 0x11, P2 ;  /* 0x000000118600780c */ /* 0x000fe40001741670 */
[----:B------:R-:W-:-:S02]  /*17640*/  ISETP.GT.AND P5, PT, R130, 0x58, !P5 ;  /* 0x000000588200780c */ /* 0x000fc40006fa4270 */
[----:B------:R-:W-:Y:S02]  /*17650*/  FSEL R135, R92, -INF , !P2 ;  /* 0xff8000005c877808 */ /* 0x000fe40005000000 */
[----:B------:R-:W-:Y:S02]  /*17660*/  ISETP.NE.AND P2, PT, R94, RZ, PT ;  /* 0x000000ff5e00720c */ /* 0x000fe40003f45270 */
[----:B------:R-:W-:Y:S02]  /*17670*/  FSEL R219, R124, -INF , !P4 ;  /* 0xff8000007cdb7808 */ /* 0x000fe40006000000 */
[----:B------:R-:W-:Y:S02]  /*17680*/  ISETP.GT.AND P2, PT, R130, 0x11, !P2 ;  /* 0x000000118200780c */ /* 0x000fe40005744270 */
[C---:B------:R-:W-:Y:S02]  /*17690*/  ISETP.LT.OR P5, PT, R134.reuse, 0x59, P5 ;  /* 0x000000598600780c */ /* 0x040fe40002fa1670 */
[----:B------:R-:W-:-:S04]  /*176a0*/  ISETP.LT.OR P2, PT, R134, 0x12, P2 ;  /* 0x000000128600780c */ /* 0x000fc80001741670 */
[----:B------:R-:W-:Y:S02]  /*176b0*/  FSEL R93, R93, -INF , !P2 ;  /* 0xff8000005d5d7808 */ /* 0x000fe40005000000 */
[----:B------:R-:W-:-:S04]  /*176c0*/  ISETP.NE.AND P2, PT, R142, RZ, PT ;  /* 0x000000ff8e00720c */ /* 0x000fc80003f45270 */
[----:B------:R-:W-:-:S04]  /*176d0*/  ISETP.GT.AND P2, PT, R130, 0x18, !P2 ;  /* 0x000000188200780c */ /* 0x000fc80005744270 */
[----:B------:R-:W-:-:S04]  /*176e0*/  ISETP.LT.OR P2, PT, R134, 0x19, P2 ;  /* 0x000000198600780c */ /* 0x000fc80001741670 */
[----:B------:R-:W-:Y:S02]  /*176f0*/  FSEL R157, R96, -INF , !P2 ;  /* 0xff800000609d7808 */ /* 0x000fe40005000000 */
[----:B------:R-:W-:-:S04]  /*17700*/  ISETP.NE.AND P2, PT, R144, RZ, PT ;  /* 0x000000ff9000720c */ /* 0x000fc80003f45270 */
        /* <DEDUP_REMOVED lines=11> */
[----:B------:R-:W-:-:S04]  /*177c0*/  ISETP.NE.AND P2, PT, R102, RZ, PT ;  /* 0x000000ff6600720c */ /* 0x000fc80003f45270 */
[----:B------:R-:W-:-:S04]  /*177d0*/  ISETP.GT.AND P2, PT, R130, 0x28, !P2 ;  /* 0x000000288200780c */ /* 0x000fc80005744270 */
[----:B------:R-:W-:-:S04]  /*177e0*/  ISETP.LT.OR P2, PT, R134, 0x29, P2 ;  /* 0x000000298600780c */ /* 0x000fc80001741670 */
[----:B------:R-:W-:Y:S02]  /*177f0*/  FSEL R209, R104, -INF , !P2 ;  /* 0xff80000068d17808 */ /* 0x000fe40005000000 */
[----:B------:R-:W-:Y:S02]  /*17800*/  ISETP.NE.AND P2, PT, R106, RZ, PT ;  /* 0x000000ff6a00720c */ /* 0x000fe40003f45270 */
[----:B------:R-:W-:Y:S02]  /*17810*/  @!P1 PRMT R104, RZ, 0x654, R12 ;  /* 0x00000654ff689816 */ /* 0x000fe4000000000c */
[----:B------:R-:W-:Y:S02]  /*17820*/  ISETP.GT.AND P2, PT, R130, 0x29, !P2 ;  /* 0x000000298200780c */ /* 0x000fe40005744270 */
[----:B------:R0:W-:Y:S02]  /*17830*/  @!P1 SYNCS.ARRIVE.TRANS64.RED.A1T0 RZ, [R104+URZ], RZ ;  /* 0x000000ff68ff99a7 */ /* 0x0001e4000810043f */
        /* <DEDUP_REMOVED lines=18> */
[----:B------:R-:W-:Y:S02]  /*17960*/  FMNMX.FTZ R0, R22, R5, !PT ;  /* 0x0000000516007209 */ /* 0x000fe40007810000 */
[----:B------:R-:W-:Y:S02]  /*17970*/  ISETP.NE.AND P2, PT, R114, RZ, PT ;  /* 0x000000ff7200720c */ /* 0x000fe40003f45270 */
[----:B------:R-:W-:Y:S02]  /*17980*/  FMNMX.FTZ R0, R23, R0, !PT ;  /* 0x0000000017007209 */ /* 0x000fe40007810000 */
[----:B------:R-:W-:Y:S02]  /*17990*/  ISETP.GT.AND P2, PT, R130, 0x40, !P2 ;  /* 0x000000408200780c */ /* 0x000fe40005744270 */
[----:B------:R-:W-:-:S02]  /*179a0*/  FMNMX.FTZ R0, R127, R0, !PT ;  /* 0x000000007f007209 */ /* 0x000fc40007810000 */
[----:B------:R-:W-:Y:S02]  /*179b0*/  ISETP.LT.OR P2, PT, R134, 0x41, P2 ;  /* 0x000000418600780c */ /* 0x000fe40001741670 */
[----:B------:R-:W-:Y:S02]  /*179c0*/  FMNMX.FTZ R0, R91, R0, !PT ;  /* 0x000000005b007209 */ /* 0x000fe40007810000 */
[----:B------:R-:W-:Y:S02]  /*179d0*/  FSEL R117, R117, -INF , !P2 ;  /* 0xff80000075757808 */ /* 0x000fe40005000000 */
[----:B------:R-:W-:Y:S02]  /*179e0*/  FMNMX.FTZ R0, R131, R0, !PT ;  /* 0x0000000083007209 */ /* 0x000fe40007810000 */
[----:B------:R-:W-:Y:S02]  /*179f0*/  ISETP.NE.AND P2, PT, R154, RZ, PT ;  /* 0x000000ff9a00720c */ /* 0x000fe40003f45270 */
[----:B------:R-:W-:-:S02]  /*17a00*/  FMNMX.FTZ R0, R95, R0, !PT ;  /* 0x000000005f007209 */ /* 0x000fc40007810000 */
[----:B------:R-:W-:Y:S02]  /*17a10*/  ISETP.GT.AND P2, PT, R130, 0x41, !P2 ;  /* 0x000000418200780c */ /* 0x000fe40005744270 */
[----:B------:R-:W-:Y:S02]  /*17a20*/  FMNMX.FTZ R0, R97, R0, !PT ;  /* 0x0000000061007209 */ /* 0x000fe40007810000 */
[----:B------:R-:W-:Y:S02]  /*17a30*/  ISETP.LT.OR P2, PT, R134, 0x42, P2 ;  /* 0x000000428600780c */ /* 0x000fe40001741670 */
[----:B------:R-:W-:Y:S02]  /*17a40*/  FMNMX.FTZ R0, R99, R0, !PT ;  /* 0x0000000063007209 */ /* 0x000fe40007810000 */
[----:B------:R-:W-:Y:S02]  /*17a50*/  FSEL R215, R118, -INF , !P2 ;  /* 0xff80000076d77808 */ /* 0x000fe40005000000 */
[----:B------:R-:W-:-:S02]  /*17a60*/  FMNMX.FTZ R0, R139, R0, !PT ;  /* 0x000000008b007209 */ /* 0x000fc40007810000 */
[----:B------:R-:W-:Y:S02]  /*17a70*/  ISETP.NE.AND P2, PT, R116, RZ, PT ;  /* 0x000000ff7400720c */ /* 0x000fe40003f45270 */
[----:B------:R-:W-:Y:S02]  /*17a80*/  FMNMX.FTZ R0, R103, R0, !PT ;  /* 0x0000000067007209 */ /* 0x000fe40007810000 */
[----:B------:R-:W-:Y:S02]  /*17a90*/  ISETP.GT.AND P2, PT, R130, 0x48, !P2 ;  /* 0x000000488200780c */ /* 0x000fe40005744270 */
[----:B------:R-:W-:Y:S02]  /*17aa0*/  FMNMX.FTZ R0, R141, R0, !PT ;  /* 0x000000008d007209 */ /* 0x000fe40007810000 */
[----:B------:R-:W-:Y:S02]  /*17ab0*/  ISETP.LT.OR P2, PT, R134, 0x49, P2 ;  /* 0x000000498600780c */ /* 0x000fe40001741670 */
[----:B------:R-:W-:-:S02]  /*17ac0*/  FMNMX.FTZ R0, R107, R0, !PT ;  /* 0x000000006b007209 */ /* 0x000fc40007810000 */
[----:B------:R-:W-:Y:S02]  /*17ad0*/  FSEL R119, R119, -INF , !P2 ;  /* 0xff80000077777808 */ /* 0x000fe40005000000 */
        /* <DEDUP_REMOVED lines=10> */
[----:B------:R-:W-:-:S02]  /*17b80*/  ISETP.NE.AND P6, PT, R136, RZ, PT ;  /* 0x000000ff8800720c */ /* 0x000fc40003fc5270 */
[----:B------:R-:W-:Y:S02]  /*17b90*/  FMNMX.FTZ R0, R147, R0, !PT ;  /* 0x0000000093007209 */ /* 0x000fe40007810000 */
[----:B------:R-:W-:Y:S02]  /*17ba0*/  FSEL R123, R123, -INF , !P2 ;  /* 0xff8000007b7b7808 */ /* 0x000fe40005000000 */
[----:B------:R-:W-:Y:S02]  /*17bb0*/  ISETP.GT.AND P2, PT, R130, RZ, !P6 ;  /* 0x000000ff8200720c */ /* 0x000fe40007744270 */
[----:B------:R-:W-:Y:S02]  /*17bc0*/  FMNMX.FTZ R0, R121, R0, !PT ;  /* 0x0000000079007209 */ /* 0x000fe40007810000 */
[----:B------:R-:W-:Y:S02]  /*17bd0*/  ISETP.LT.OR P2, PT, R134, 0x1, P2 ;  /* 0x000000018600780c */ /* 0x000fe40001741670 */
[----:B------:R-:W-:-:S02]  /*17be0*/  FMNMX.FTZ R0, R149, R0, !PT ;  /* 0x0000000095007209 */ /* 0x000fc40007810000 */
[----:B------:R-:W-:Y:S02]  /*17bf0*/  FSEL R229, R2, -INF , !P2 ;  /* 0xff80000002e57808 */ /* 0x000fe40005000000 */
[----:B------:R-:W-:Y:S02]  /*17c00*/  FMNMX.FTZ R0, R151, R0, !PT ;  /* 0x0000000097007209 */ /* 0x000fe40007810000 */
[----:B------:R-:W-:Y:S02]  /*17c10*/  FMNMX.FTZ R2, R229, R6, !PT ;  /* 0x00000006e5027209 */ /* 0x000fe40007810000 */
[----:B------:R-:W-:Y:S02]  /*17c20*/  FMNMX.FTZ R0, R129, R0, !PT ;  /* 0x0000000081007209 */ /* 0x000fe40007810000 */
[----:B------:R-:W-:Y:S02]  /*17c30*/  FMNMX.FTZ R2, R13, R2, !PT ;  /* 0x000000020d027209 */ /* 0x000fe40007810000 */
[----:B------:R-:W-:-:S02]  /*17c40*/  FMNMX.FTZ R0, R137, R0, !PT ;  /* 0x0000000089007209 */ /* 0x000fc40007810000 */
[----:B------:R-:W-:Y:S02]  /*17c50*/  FMNMX.FTZ R2, R11, R2, !PT ;  /* 0x000000020b027209 */ /* 0x000fe40007810000 */
[----:B------:R-:W-:Y:S02]  /*17c60*/  FMNMX.FTZ R88, R133, R0, !PT ;  /* 0x0000000085587209 */ /* 0x000fe40007810000 */
[----:B------:R-:W-:Y:S02]  /*17c70*/  FMNMX.FTZ R2, R89, R2, !PT ;  /* 0x0000000259027209 */ /* 0x000fe40007810000 */
[----:B------:R-:W-:Y:S01]  /*17c80*/  ISETP.NE.AND P6, PT, R132, RZ, PT ;  /* 0x000000ff8400720c */ /* 0x000fe20003fc5270 */
[----:B------:R-:W1:Y:S01]  /*17c90*/  SHFL.BFLY PT, R101, R88, 0x2, 0x1f ;  /* 0x0c401f0058657f89 */ /* 0x000e6200000e0000 */
[----:B------:R-:W-:Y:S02]  /*17ca0*/  FMNMX.FTZ R2, R135, R2, !PT ;  /* 0x0000000287027209 */ /* 0x000fe40007810000 */
[----:B------:R-:W-:-:S02]  /*17cb0*/  ISETP.GT.AND P3, PT, R130, 0x59, !P6 ;  /* 0x000000598200780c */ /* 0x000fc40007764270 */
[----:B------:R-:W-:Y:S02]  /*17cc0*/  FMNMX.FTZ R2, R93, R2, !PT ;  /* 0x000000025d027209 */ /* 0x000fe40007810000 */
[----:B------:R-:W-:Y:S02]  /*17cd0*/  ISETP.LT.OR P3, PT, R134, 0x5a, P3 ;  /* 0x0000005a8600780c */ /* 0x000fe40001f61670 */
[----:B------:R-:W-:Y:S02]  /*17ce0*/  FMNMX.FTZ R2, R157, R2, !PT ;  /* 0x000000029d027209 */ /* 0x000fe40007810000 */
[----:B------:R-:W-:Y:S02]  /*17cf0*/  FSEL R125, R125, -INF , !P3 ;  /* 0xff8000007d7d7808 */ /* 0x000fe40005800000 */
[----:B------:R-:W-:-:S04]  /*17d00*/  FMNMX.FTZ R2, R159, R2, !PT ;  /* 0x000000029f027209 */ /* 0x000fc80007810000 */
[----:B------:R-:W-:-:S04]  /*17d10*/  FMNMX.FTZ R2, R199, R2, !PT ;  /* 0x00000002c7027209 */ /* 0x000fc80007810000 */
[----:B------:R-:W-:Y:S02]  /*17d20*/  FMNMX.FTZ R2, R155, R2, !PT ;  /* 0x000000029b027209 */ /* 0x000fe40007810000 */
[----:B-1----:R-:W-:Y:S02]  /*17d30*/  FMNMX.FTZ R90, R88, R101, !PT ;  /* 0x00000065585a7209 */ /* 0x002fe40007810000 */
[----:B------:R-:W-:-:S03]  /*17d40*/  FMNMX.FTZ R2, R209, R2, !PT ;  /* 0x00000002d1027209 */ /* 0x000fc60007810000 */
[----:B------:R-:W1:Y:S01]  /*17d50*/  SHFL.BFLY PT, R101, R90, 0x1, 0x1f ;  /* 0x0c201f005a657f89 */ /* 0x000e6200000e0000 */
[----:B------:R-:W-:-:S04]  /*17d60*/  FMNMX.FTZ R2, R105, R2, !PT ;  /* 0x0000000269027209 */ /* 0x000fc80007810000 */
[----:B------:R-:W-:-:S04]  /*17d70*/  FMNMX.FTZ R2, R211, R2, !PT ;  /* 0x00000002d3027209 */ /* 0x000fc80007810000 */
[----:B------:R-:W-:-:S04]  /*17d80*/  FMNMX.FTZ R2, R109, R2, !PT ;  /* 0x000000026d027209 */ /* 0x000fc80007810000 */
[----:B------:R-:W-:-:S04]  /*17d90*/  FMNMX.FTZ R2, R213, R2, !PT ;  /* 0x00000002d5027209 */ /* 0x000fc80007810000 */
[----:B------:R-:W-:-:S04]  /*17da0*/  FMNMX.FTZ R2, R153, R2, !PT ;  /* 0x0000000299027209 */ /* 0x000fc80007810000 */
[----:B------:R-:W-:Y:S02]  /*17db0*/  FMNMX.FTZ R2, R117, R2, !PT ;  /* 0x0000000275027209 */ /* 0x000fe40007810000 */
[----:B-1----:R-:W-:Y:S02]  /*17dc0*/  FMNMX.FTZ R101, R90, R101, !PT ;  /* 0x000000655a657209 */ /* 0x002fe40007810000 */
[----:B------:R-:W-:Y:S02]  /*17dd0*/  FMNMX.FTZ R2, R215, R2, !PT ;  /* 0x00000002d7027209 */ /* 0x000fe40007810000 */
[C---:B------:R-:W-:Y:S01]  /*17de0*/  FSETP.NEU.FTZ.AND P2, PT, R101.reuse, -INF , PT ;  /* 0xff8000006500780b */ /* 0x040fe20003f5d000 */
[----:B------:R-:W-:Y:S01]  /*17df0*/  FMUL.FTZ R0, R101, R10 ;  /* 0x0000000a65007220 */ /* 0x000fe20000410000 */
[----:B------:R-:W-:-:S04]  /*17e00*/  FMNMX.FTZ R2, R119, R2, !PT ;  /* 0x0000000277027209 */ /* 0x000fc80007810000 */
[----:B------:R-:W-:Y:S02]  /*17e10*/  FMNMX.FTZ R2, R217, R2, !PT ;  /* 0x00000002d9027209 */ /* 0x000fe40007810000 */
[----:B------:R-:W-:Y:S02]  /*17e20*/  FSEL R0, R0, RZ, P2 ;  /* 0x000000ff00007208 */ /* 0x000fe40001000000 */
[----:B------:R-:W-:-:S03]  /*17e30*/  FMNMX.FTZ R2, R123, R2, !PT ;  /* 0x000000027b027209 */ /* 0x000fc60007810000 */
        /* <DEDUP_REMOVED lines=8> */
[-CC-:B------:R-:W-:Y:S01]  /*17ec0*/  FFMA.FTZ R142, R121, R10.reuse, -R0.reuse ;  /* 0x0000000a798e7223 */ /* 0x180fe20000010800 */
[-CC-:B------:R-:W-:Y:S01]  /*17ed0*/  FFMA.FTZ R91, R95, R10.reuse, -R0.reuse ;  /* 0x0000000a5f5b7223 */ /* 0x180fe20000010800 */
[--C-:B------:R-:W-:Y:S01]  /*17ee0*/  FFMA.FTZ R154, R97, R10, -R0.reuse ;  /* 0x0000000a619a7223 */ /* 0x100fe20000010800 */
[----:B------:R-:W-:Y:S01]  /*17ef0*/  FMNMX.FTZ R2, R125, R2, !PT ;  /* 0x000000027d027209 */ /* 0x000fe20007810000 */
[----:B------:R-:W-:Y:S01]  /*17f00*/  FADD.FTZ R121, -R22, R5 ;  /* 0x0000000516797221 */ /* 0x000fe20000010100 */
[-CC-:B------:R-:W-:Y:S01]  /*17f10*/  FFMA.FTZ R95, R99, R10.reuse, -R0.reuse ;  /* 0x0000000a635f7223 */ /* 0x180fe20000010800 */
[-CC-:B------:R-:W-:Y:S01]  /*17f20*/  FFMA.FTZ R97, R103, R10.reuse, -R0.reuse ;  /* 0x0000000a67617223 */ /* 0x180fe20000010800 */
[-CC-:B------:R-:W-:Y:S01]  /*17f30*/  FFMA.FTZ R99, R107, R10.reuse, -R0.reuse ;  /* 0x0000000a6b637223 */ /* 0x180fe20000010800 */
[----:B------:R-:W1:Y:S01]  /*17f40*/  SHFL.BFLY PT, R21, R2, 0x2, 0x1f ;  /* 0x0c401f0002157f89 */ /* 0x000e6200000e0000 */
        /* <DEDUP_REMOVED lines=14> */
[----:B------:R-:W-:Y:S01]  /*18030*/  FMUL.FTZ R0, R121, R10 ;  /* 0x0000000a79007220 */ /* 0x000fe20000410000 */
[----:B------:R-:W-:Y:S01]  /*18040*/  MUFU.EX2 R221, R221 ;  /* 0x000000dd00dd7308 */ /* 0x000fe20000000800 */
[----:B-1----:R-:W-:-:S07]  /*18050*/  FMNMX.FTZ R21, R2, R21, !PT ;  /* 0x0000001502157209 */ /* 0x002fce0007810000 */
[----:B------:R-:W1:Y:S01]  /*18060*/  MUFU.EX2 R0, R0 ;  /* 0x0000000000007308 */ /* 0x000e620000000800 */
[----:B------:R-:W2:Y:S07]  /*18070*/  SHFL.BFLY PT, R2, R21, 0x1, 0x1f ;  /* 0x0c201f0015027f89 */ /* 0x000eae00000e0000 */
[----:B------:R-:W3:Y:S08]  /*18080*/  MUFU.EX2 R156, R156 ;  /* 0x0000009c009c7308 */ /* 0x000ef00000000800 */
[----:B------:R-:W4:Y:S01]  /*18090*/  MUFU.EX2 R158, R158 ;  /* 0x0000009e009e7308 */ /* 0x000f220000000800 */
[----:B-1----:R-:W-:-:S07]  /*180a0*/  FFMA.FTZ R129, R0, R4, R221 ;  /* 0x0000000400817223 */ /* 0x002fce00000100dd */
[----:B------:R-:W1:Y:S01]  /*180b0*/  MUFU.EX2 R23, R23 ;  /* 0x0000001700177308 */ /* 0x000e620000000800 */
[C---:B---3--:R-:W-:Y:S01]  /*180c0*/  FADD.FTZ R129, R156.reuse, R129 ;  /* 0x000000819c817221 */ /* 0x048fe20000010000 */
[----:B------:R-:W-:Y:S02]  /*180d0*/  F2FP.F16.F32.PACK_AB R156, R156, R221 ;  /* 0x000000dd9c9c723e */ /* 0x000fe400000000ff */
[----:B--2---:R-:W-:-:S04]  /*180e0*/  FMNMX.FTZ R21, R21, R2, !PT ;  /* 0x0000000215157209 */ /* 0x004fc80007810000 */
[C---:B------:R-:W-:Y:S01]  /*180f0*/  FSETP.NEU.FTZ.AND P2, PT, R21.reuse, -INF , PT ;  /* 0xff8000001500780b */ /* 0x040fe20003f5d000 */
[----:B------:R-:W-:Y:S01]  /*18100*/  FMUL.FTZ R92, R21, R10 ;  /* 0x0000000a155c7220 */ /* 0x000fe20000410000 */
[----:B------:R-:W2:Y:S01]  /*18110*/  MUFU.EX2 R152, R152 ;  /* 0x0000009800987308 */ /* 0x000ea20000000800 */
[----:B----4-:R-:W-:-:S03]  /*18120*/  FADD.FTZ R4, R158, R129 ;  /* 0x000000819e047221 */ /* 0x010fc60000010000 */
[----:B------:R-:W-:Y:S02]  /*18130*/  FSEL R92, R92, RZ, P2 ;  /* 0x000000ff5c5c7208 */ /* 0x000fe40001000000 */
[----:B-1----:R-:W-:Y:S02]  /*18140*/  F2FP.F16.F32.PACK_AB R158, R23, R158 ;  /* 0x0000009e179e723e */ /* 0x002fe400000000ff */
[----:B------:R-:W1:Y:S01]  /*18150*/  MUFU.EX2 R91, R91 ;  /* 0x0000005b005b7308 */ /* 0x000e620000000800 */
[-CC-:B------:R-:W-:Y:S01]  /*18160*/  FFMA.FTZ R90, R93, R10.reuse, -R92.reuse ;  /* 0x0000000a5d5a7223 */ /* 0x180fe2000001085c */
[----:B------:R-:W-:Y:S01]  /*18170*/  FSEL R93, R21, RZ, P2 ;  /* 0x000000ff155d7208 */ /* 0x000fe20001000000 */
[-CC-:B------:R-:W-:Y:S01]  /*18180*/  FFMA.FTZ R121, R229, R10.reuse, -R92.reuse ;  /* 0x0000000ae5797223 */ /* 0x180fe2000001085c */
[-CC-:B------:R-:W-:Y:S01]  /*18190*/  FFMA.FTZ R22, R13, R10.reuse, -R92.reuse ;  /* 0x0000000a0d167223 */ /* 0x180fe2000001085c */
[-CC-:B------:R-:W-:Y:S01]  /*181a0*/  FFMA.FTZ R11, R11, R10.reuse, -R92.reuse ;  /* 0x0000000a0b0b7223 */ /* 0x180fe2000001085c */
[-C--:B------:R-:W-:Y:S01]  /*181b0*/  FFMA.FTZ R88, R89, R10.reuse, -R92 ;  /* 0x0000000a59587223 */ /* 0x080fe2000001085c */
[----:B------:R-:W-:Y:S01]  /*181c0*/  FADD.FTZ R93, -R93, R6 ;  /* 0x000000065d5d7221 */ /* 0x000fe20000010100 */
[-CC-:B------:R-:W-:Y:S01]  /*181d0*/  FFMA.FTZ R13, R135, R10.reuse, -R92.reuse ;  /* 0x0000000a870d7223 */ /* 0x180fe2000001085c */
[----:B------:R-:W-:Y:S01]  /*181e0*/  MUFU.EX2 R121, R121 ;  /* 0x0000007900797308 */ /* 0x000fe20000000800 */
[-C--:B------:R-:W-:Y:S01]  /*181f0*/  FFMA.FTZ R98, R109, R10.reuse, -R92 ;  /* 0x0000000a6d627223 */ /* 0x080fe2000001085c */
[-C--:B------:R-:W-:Y:S01]  /*18200*/  FMUL.FTZ R93, R93, R10.reuse ;  /* 0x0000000a5d5d7220 */ /* 0x080fe20000410000 */
[----:B------:R-:W-:Y:S01]  /*18210*/  FADD.FTZ R109, R23, R4 ;  /* 0x00000004176d7221 */ /* 0x000fe20000010000 */
[-CC-:B------:R-:W-:Y:S01]  /*18220*/  FFMA.FTZ R89, R157, R10.reuse, -R92.reuse ;  /* 0x0000000a9d597223 */ /* 0x180fe2000001085c */
[-CC-:B------:R-:W-:Y:S01]  /*18230*/  FFMA.FTZ R94, R159, R10.reuse, -R92.reuse ;  /* 0x0000000a9f5e7223 */ /* 0x180fe2000001085c */
[-CC-:B------:R-:W-:Y:S01]  /*18240*/  FFMA.FTZ R149, R199, R10.reuse, -R92.reuse ;  /* 0x0000000ac7957223 */ /* 0x180fe2000001085c */
[----:B--2---:R-:W-:Y:S01]  /*18250*/  FADD.FTZ R4, R152, R109 ;  /* 0x0000006d98047221 */ /* 0x004fe20000010000 */
[----:B------:R1:W2:Y:S01]  /*18260*/  MUFU.EX2 R2, R93 ;  /* 0x0000005d00027308 */ /* 0x0002a20000000800 */
[-CC-:B------:R-:W-:Y:S01]  /*18270*/  FFMA.FTZ R96, R155, R10.reuse, -R92.reuse ;  /* 0x0000000a9b607223 */ /* 0x180fe2000001085c */
[-CC-:B------:R-:W-:Y:S01]  /*18280*/  FFMA.FTZ R151, R209, R10.reuse, -R92.reuse ;  /* 0x0000000ad1977223 */ /* 0x180fe2000001085c */
[-CC-:B------:R-:W-:Y:S01]  /*18290*/  FFMA.FTZ R105, R105, R10.reuse, -R92.reuse ;  /* 0x0000000a69697223 */ /* 0x180fe2000001085c */
[-CC-:B------:R-:W-:Y:S01]  /*182a0*/  FFMA.FTZ R145, R211, R10.reuse, -R92.reuse ;  /* 0x0000000ad3917223 */ /* 0x180fe2000001085c */
[-CC-:B------:R-:W-:Y:S01]  /*182b0*/  FFMA.FTZ R147, R213, R10.reuse, -R92.reuse ;  /* 0x0000000ad5937223 */ /* 0x180fe2000001085c */
[-CC-:B------:R-:W-:Y:S01]  /*182c0*/  FFMA.FTZ R100, R153, R10.reuse, -R92.reuse ;  /* 0x0000000a99647223 */ /* 0x180fe2000001085c */
[-C--:B------:R-:W-:Y:S01]  /*182d0*/  FFMA.FTZ R141, R117, R10.reuse, -R92 ;  /* 0x0000000a758d7223 */ /* 0x080fe2000001085c */
[----:B------:R-:W3:Y:S01]  /*182e0*/  MUFU.EX2 R22, R22 ;  /* 0x0000001600167308 */ /* 0x000ee20000000800 */
[----:B-1----:R-:W-:Y:S01]  /*182f0*/  FADD.FTZ R93, R91, R4 ;  /* 0x000000045b5d7221 */ /* 0x002fe20000010000 */
[-CC-:B------:R-:W-:Y:S01]  /*18300*/  FFMA.FTZ R12, R215, R10.reuse, -R92.reuse ;  /* 0x0000000ad70c7223 */ /* 0x180fe2000001085c */
[-CC-:B------:R-:W-:Y:S01]  /*18310*/  FFMA.FTZ R143, R119, R10.reuse, -R92.reuse ;  /* 0x0000000a778f7223 */ /* 0x180fe2000001085c */
[-CC-:B------:R-:W-:Y:S01]  /*18320*/  FFMA.FTZ R217, R217, R10.reuse, -R92.reuse ;  /* 0x0000000ad9d97223 */ /* 0x180fe2000001085c */
[-CC-:B------:R-:W-:Y:S01]  /*18330*/  FFMA.FTZ R123, R123, R10.reuse, -R92.reuse ;  /* 0x0000000a7b7b7223 */ /* 0x180fe2000001085c */
[-CC-:B------:R-:W-:Y:S01]  /*18340*/  FFMA.FTZ R219, R219, R10.reuse, -R92.reuse ;  /* 0x0000000adbdb7223 */ /* 0x180fe2000001085c */
[-CC-:B------:R-:W-:Y:S01]  /*18350*/  FFMA.FTZ R127, R127, R10.reuse, -R92.reuse ;  /* 0x0000000a7f7f7223 */ /* 0x180fe2000001085c */
[----:B------:R-:W1:Y:S01]  /*18360*/  MUFU.EX2 R11, R11 ;  /* 0x0000000b000b7308 */ /* 0x000e620000000800 */
[----:B--2---:R-:W-:Y:S01]  /*18370*/  FFMA.FTZ R3, R2, R3, R121 ;  /* 0x0000000302037223 */ /* 0x004fe20000010079 */
[----:B------:R-:W-:Y:S01]  /*18380*/  FFMA.FTZ R125, R125, R10, -R92 ;  /* 0x0000000a7d7d7223 */ /* 0x000fe2000001085c */
[C---:B------:R-:W-:Y:S01]  /*18390*/  ISETP.GT.AND P2, PT, R8.reuse, R14, PT ;  /* 0x0000000e0800720c */ /* 0x040fe20003f44270 */
[----:B------:R-:W-:Y:S01]  /*183a0*/  VIADD R8, R8, 0xffffffff ;  /* 0xffffffff08087836 */ /* 0x000fe20000000000 */
[----:B------:R-:W-:-:S03]  /*183b0*/  F2FP.F16.F32.PACK_AB R152, R91, R152 ;  /* 0x000000985b98723e */ /* 0x000fc600000000ff */
[----:B------:R-:W2:Y:S01]  /*183c0*/  MUFU.EX2 R88, R88 ;  /* 0x0000005800587308 */ /* 0x000ea20000000800 */
[C---:B---3--:R-:W-:Y:S01]  /*183d0*/  FADD.FTZ R4, R22.reuse, R3 ;  /* 0x0000000316047221 */ /* 0x048fe20000010000 */
[----:B------:R-:W-:Y:S02]  /*183e0*/  F2FP.F16.F32.PACK_AB R157, R22, R121 ;  /* 0x00000079169d723e */ /* 0x000fe400000000ff */
[----:B------:R-:W-:-:S04]  /*183f0*/  MOV R22, R15 ;  /* 0x0000000f00167202 */ /* 0x000fc80000000f00 */
[----:B------:R-:W3:Y:S01]  /*18400*/  MUFU.EX2 R13, R13 ;  /* 0x0000000d000d7308 */ /* 0x000ee20000000800 */
[----:B-1----:R-:W-:-:S07]  /*18410*/  FADD.FTZ R3, R11, R4 ;  /* 0x000000040b037221 */ /* 0x002fce0000010000 */
[----:B------:R-:W1:Y:S01]  /*18420*/  MUFU.EX2 R90, R90 ;  /* 0x0000005a005a7308 */ /* 0x000e620000000800 */
[C---:B--2---:R-:W-:Y:S01]  /*18430*/  FADD.FTZ R4, R88.reuse, R3 ;  /* 0x0000000358047221 */ /* 0x044fe20000010000 */
[----:B------:R-:W-:-:S06]  /*18440*/  F2FP.F16.F32.PACK_AB R159, R88, R11 ;  /* 0x0000000b589f723e */ /* 0x000fcc00000000ff */
[----:B------:R-:W2:Y:S01]  /*18450*/  MUFU.EX2 R154, R154 ;  /* 0x0000009a009a7308 */ /* 0x000ea20000000800 */
[----:B---3--:R-:W-:-:S07]  /*18460*/  FADD.FTZ R3, R13, R4 ;  /* 0x000000040d037221 */ /* 0x008fce0000010000 */
[----:B------:R-:W3:Y:S01]  /*18470*/  MUFU.EX2 R89, R89 ;  /* 0x0000005900597308 */ /* 0x000ee20000000800 */
[C---:B-1----:R-:W-:Y:S01]  /*18480*/  FADD.FTZ R4, R90.reuse, R3 ;  /* 0x000000035a047221 */ /* 0x042fe20000010000 */
[----:B------:R-:W-:-:S06]  /*18490*/  F2FP.F16.F32.PACK_AB R153, R90, R13 ;  /* 0x0000000d5a99723e */ /* 0x000fcc00000000ff */
[----:B------:R-:W1:Y:S01]  /*184a0*/  MUFU.EX2 R95, R95 ;  /* 0x0000005f005f7308 */ /* 0x000e620000000800 */
[----:B--2---:R-:W-:-:S07]  /*184b0*/  FADD.FTZ R102, R154, R93 ;  /* 0x0000005d9a667221 */ /* 0x004fce0000010000 */
[----:B------:R-:W2:Y:S01]  /*184c0*/  MUFU.EX2 R94, R94 ;  /* 0x0000005e005e7308 */ /* 0x000ea20000000800 */
[----:B---3--:R-:W-:-:S07]  /*184d0*/  FADD.FTZ R3, R89, R4 ;  /* 0x0000000459037221 */ /* 0x008fce0000010000 */
[----:B------:R-:W3:Y:S01]  /*184e0*/  MUFU.EX2 R148, R148 ;  /* 0x0000009400947308 */ /* 0x000ee20000000800 */
[C---:B-1----:R-:W-:Y:S01]  /*184f0*/  FADD.FTZ R93, R95.reuse, R102 ;  /* 0x000000665f5d7221 */ /* 0x042fe20000010000 */
[----:B------:R-:W-:-:S06]  /*18500*/  F2FP.F16.F32.PACK_AB R154, R95, R154 ;  /* 0x0000009a5f9a723e */ /* 0x000fcc00000000ff */
[----:B------:R-:W1:Y:S01]  /*18510*/  MUFU.EX2 R149, R149 ;  /* 0x0000009500957308 */ /* 0x000e620000000800 */
[C---:B--2---:R-:W-:Y:S01]  /*18520*/  FADD.FTZ R4, R94.reuse, R3 ;  /* 0x000000035e047221 */ /* 0x044fe20000010000 */
[----:B------:R-:W-:-:S06]  /*18530*/  F2FP.F16.F32.PACK_AB R155, R94, R89 ;  /* 0x000000595e9b723e */ /* 0x000fcc00000000ff */
[----:B------:R-:W2:Y:S01]  /*18540*/  MUFU.EX2 R97, R97 ;  /* 0x0000006100617308 */ /* 0x000ea20000000800 */
[----:B---3--:R-:W-:-:S07]  /*18550*/  FADD.FTZ R102, R148, R93 ;  /* 0x0000005d94667221 */ /* 0x008fce0000010000 */
[----:B------:R-:W3:Y:S01]  /*18560*/  MUFU.EX2 R96, R96 ;  /* 0x0000006000607308 */ /* 0x000ee20000000800 */
[----:B-1----:R-:W-:-:S07]  /*18570*/  FADD.FTZ R3, R149, R4 ;  /* 0x0000000495037221 */ /* 0x002fce0000010000 */
[----:B------:R-:W1:Y:S01]  /*18580*/  MUFU.EX2 R150, R150 ;  /* 0x0000009600967308 */ /* 0x000e620000000800 */
[C---:B--2---:R-:W-:Y:S01]  /*18590*/  FADD.FTZ R93, R97.reuse, R102 ;  /* 0x00000066615d7221 */ /* 0x044fe20000010000 */
[----:B------:R-:W-:-:S06]  /*185a0*/  F2FP.F16.F32.PACK_AB R148, R97, R148 ;  /* 0x000000946194723e */ /* 0x000fcc00000000ff */
[----:B------:R-:W2:Y:S01]  /*185b0*/  MUFU.EX2 R151, R151 ;  /* 0x0000009700977308 */ /* 0x000ea20000000800 */
[C---:B---3--:R-:W-:Y:S01]  /*185c0*/  FADD.FTZ R4, R96.reuse, R3 ;  /* 0x0000000360047221 */ /* 0x048fe20000010000 */
[----:B------:R-:W-:-:S06]  /*185d0*/  F2FP.F16.F32.PACK_AB R149, R96, R149 ;  /* 0x000000956095723e */ /* 0x000fcc00000000ff */
[----:B------:R-:W3:Y:S01]  /*185e0*/  MUFU.EX2 R99, R99 ;  /* 0x0000006300637308 */ /* 0x000ee20000000800 */
[----:B-1----:R-:W-:-:S07]  /*185f0*/  FADD.FTZ R102, R150, R93 ;  /* 0x0000005d96667221 */ /* 0x002fce0000010000 */
[----:B------:R-:W1:Y:S01]  /*18600*/  MUFU.EX2 R6, R105 ;  /* 0x0000006900067308 */ /* 0x000e620000000800 */
[----:B--2---:R-:W-:-:S07]  /*18610*/  FADD.FTZ R3, R151, R4 ;  /* 0x0000000497037221 */ /* 0x004fce0000010000 */
[----:B------:R-:W2:Y:S01]  /*18620*/  MUFU.EX2 R144, R144 ;  /* 0x0000009000907308 */ /* 0x000ea20000000800 */
[C---:B---3--:R-:W-:Y:S01]  /*18630*/  FADD.FTZ R93, R99.reuse, R102 ;  /* 0x00000066635d7221 */ /* 0x048fe20000010000 */
[----:B------:R-:W-:-:S06]  /*18640*/  F2FP.F16.F32.PACK_AB R150, R99, R150 ;  /* 0x000000966396723e */ /* 0x000fcc00000000ff */
[----:B------:R-:W3:Y:S01]  /*18650*/  MUFU.EX2 R145, R145 ;  /* 0x0000009100917308 */ /* 0x000ee20000000800 */
[C---:B-1----:R-:W-:Y:S01]  /*18660*/  FADD.FTZ R4, R6.reuse, R3 ;  /* 0x0000000306047221 */ /* 0x042fe20000010000 */
[----:B------:R-:W-:Y:S01]  /*18670*/  F2FP.F16.F32.PACK_AB R151, R6, R151 ;  /* 0x000000970697723e */ /* 0x000fe200000000ff */
[----:B------:R-:W-:-:S05]  /*18680*/  IMAD.MOV.U32 R6, RZ, RZ, R21 ;  /* 0x000000ffff067224 */ /* 0x000fca00078e0015 */
        /* <DEDUP_REMOVED lines=37> */
[----:B0-----:R-:W0:Y:S01]  /*188e0*/  MUFU.EX2 R104, R123 ;  /* 0x0000007b00687308 */ /* 0x001e220000000800 */
[C---:B--2---:R-:W-:Y:S01]  /*188f0*/  FADD.FTZ R3, R92.reuse, R3 ;  /* 0x000000035c037221 */ /* 0x044fe20000010000 */
[----:B------:R-:W-:-:S06]  /*18900*/  F2FP.F16.F32.PACK_AB R143, R92, R143 ;  /* 0x0000008f5c8f723e */ /* 0x000fcc00000000ff */
[----:B------:R-:W1:Y:S01]  /*18910*/  MUFU.EX2 R115, R115 ;  /* 0x0000007300737308 */ /* 0x000e620000000800 */
[----:B---3--:R-:W-:-:S07]  /*18920*/  FADD.FTZ R102, R136, R23 ;  /* 0x0000001788667221 */ /* 0x008fce0000010000 */
        /* <DEDUP_REMOVED lines=9> */
[----:B0-----:R-:W-:Y:S01]  /*189c0*/  FADD.FTZ R102, R138, R23 ;  /* 0x000000178a667221 */ /* 0x001fe20000010000 */
[----:B------:R-:W-:-:S06]  /*189d0*/  IMAD.MOV.U32 R23, RZ, RZ, R20 ;  /* 0x000000ffff177224 */ /* 0x000fcc00078e0014 */
[----:B------:R-:W0:Y:S01]  /*189e0*/  MUFU.EX2 R125, R125 ;  /* 0x0000007d007d7308 */ /* 0x000e220000000800 */
[----:B-1----:R-:W-:Y:S01]  /*189f0*/  FADD.FTZ R3, R106, R3 ;  /* 0x000000036a037221 */ /* 0x002fe20000010000 */
[C---:B--2---:R-:W-:Y:S01]  /*18a00*/  FADD.FTZ R4, R5.reuse, R102 ;  /* 0x0000006605047221 */ /* 0x044fe20000010000 */
[----:B------:R-:W-:Y:S01]  /*18a10*/  F2FP.F16.F32.PACK_AB R138, R5, R138 ;  /* 0x0000008a058a723e */ /* 0x000fe200000000ff */
[----:B------:R-:W-:Y:S02]  /*18a20*/  IMAD.MOV.U32 R5, RZ, RZ, R101 ;  /* 0x000000ffff057224 */ /* 0x000fe400078e0065 */
[C---:B0-----:R-:W-:Y:S01]  /*18a30*/  FADD.FTZ R3, R125.reuse, R3 ;  /* 0x000000037d037221 */ /* 0x041fe20000010000 */
[----:B------:R-:W-:Y:S01]  /*18a40*/  F2FP.F16.F32.PACK_AB R139, R125, R106 ;  /* 0x0000006a7d8b723e */ /* 0x000fe200000000ff */
[----:B------:R-:W-:Y:S06]  /*18a50*/  @P2 BRA `(.L_x_1881) ;  /* 0xffffffc800442947 */ /* 0x000fec000383ffff */
[----:B------:R-:W-:Y:S05]  /*18a60*/  BSYNC B1 ;  /* 0x0000000000017941 */ /* 0x000fea0003800000 */
.L_x_1862:
[----:B------:R-:W-:Y:S01]  /*18a70*/  IMAD.MOV.U32 R6, RZ, RZ, R21 ;  /* 0x000000ffff067224 */ /* 0x000fe200078e0015 */
[----:B------:R-:W-:Y:S01]  /*18a80*/  MOV R22, R15 ;  /* 0x0000000f00167202 */ /* 0x000fe20000000f00 */
[----:B------:R-:W-:Y:S02]  /*18a90*/  IMAD.MOV.U32 R5, RZ, RZ, R101 ;  /* 0x000000ffff057224 */ /* 0x000fe400078e0065 */
[----:B------:R-:W-:-:S07]  /*18aa0*/  IMAD.MOV.U32 R23, RZ, RZ, R20 ;  /* 0x000000ffff177224 */ /* 0x000fce00078e0014 */
.L_x_1861:
[----:B------:R-:W-:Y:S05]  /*18ab0*/  BSYNC B0 ;  /* 0x0000000000007941 */ /* 0x000fea0003800000 */
.L_x_1860:
        /* <DEDUP_REMOVED lines=24> */
.L_x_1884:
[----:B------:R-:W-:-:S13]  /*18c40*/  ISETP.NE.AND P2, PT, R14, 0x1, PT ;  /* 0x000000010e00780c */ /* 0x000fda0003f45270 */
[----:B------:R-:W0:Y:S02]  /*18c50*/  @P2 LDC.64 R12, c[0x0][0x9e8] ;  /* 0x00027a00ff0c2b82 */ /* 0x000e240000000a00 */
[----:B0-----:R-:W-:-:S05]  /*18c60*/  @P2 IMAD.HI.U32 R12, R9, R12, RZ ;  /* 0x0000000c090c2227 */ /* 0x001fca00078e00ff */
[----:B------:R-:W-:-:S07]  /*18c70*/  @P2 SHF.R.U32.HI R9, RZ, R13, R12 ;  /* 0x0000000dff092219 */ /* 0x000fce000001160c */
.L_x_1885:
[----:B------:R-:W-:Y:S05]  /*18c80*/  BSYNC B0 ;  /* 0x0000000000007941 */ /* 0x000fea0003800000 */
.L_x_1883:
[----:B------:R-:W-:-:S05]  /*18c90*/  IMAD R12, R9, R14, RZ ;  /* 0x0000000e090c7224 */ /* 0x000fca00078e02ff */
[----:B------:R-:W-:-:S07]  /*18ca0*/  VIMNMX R11, R11, R12, !PT ;  /* 0x0000000c0b0b7248 */ /* 0x000fce0007fe0100 */
.L_x_1882:
[----:B------:R-:W-:Y:S01]  /*18cb0*/  IADD3 R11, R11, 0x5f, RZ ;  /* 0x0000005f0b0b7810 */ /* 0x000fe20007ffe0ff */
[----:B------:R-:W-:Y:S04]  /*18cc0*/  BSSY B0, `(.L_x_1886) ;  /* 0x0000265000007945 */ /* 0x000fe80003800000 */
[----:B------:R-:W-:-:S05]  /*18cd0*/  IMAD.HI R11, R11, 0x2aaaaaab, RZ ;  /* 0x2aaaaaab0b0b7827 */ /* 0x000fca00078e02ff */
[----:B------:R-:W-:-:S04]  /*18ce0*/  SHF.R.U32.HI R12, RZ, 0x1f, R11 ;  /* 0x0000001fff0c7819 */ /* 0x000fc8000001160b */
[----:B------:R-:W-:-:S04]  /*18cf0*/  LEA.HI.SX32 R12, R11, R12, 0x1c ;  /* 0x0000000c0b0c7211 */ /* 0x000fc800078fe2ff */
[----:B------:R-:W-:-:S04]  /*18d00*/  VIMNMX R15, R179, R12, !PT ;  /* 0x0000000cb30f7248 */ /* 0x000fc80007fe0100 */
[----:B------:R-:W-:-:S13]  /*18d10*/  ISETP.GE.AND P2, PT, R8, R15, PT ;  /* 0x0000000f0800720c */ /* 0x000fda0003f46270 */
[----:B------:R-:W-:Y:S05]  /*18d20*/  @!P2 BRA `(.L_x_1887) ;  /* 0x000000240078a947 */ /* 0x000fea0003800000 */
[----:B------:R-:W-:Y:S01]  /*18d30*/  BSSY B1, `(.L_x_1887) ;  /* 0x000025d000017945 */ /* 0x000fe20003800000 */
[----:B------:R-:W-:Y:S01]  /*18d40*/  IMAD.MOV.U32 R13, RZ, RZ, R6 ;  /* 0x000000ffff0d7224 */ /* 0x000fe200078e0006 */
[----:B------:R-:W-:Y:S01]  /*18d50*/  MOV R199, R22 ;  /* 0x0000001600c77202 */ /* 0x000fe20000000f00 */
[----:B------:R-:W-:Y:S02]  /*18d60*/  IMAD.MOV.U32 R12, RZ, RZ, R5 ;  /* 0x000000ffff0c7224 */ /* 0x000fe400078e0005 */
[----:B------:R-:W-:Y:S02]  /*18d70*/  IMAD.MOV.U32 R20, RZ, RZ, R8 ;  /* 0x000000ffff147224 */ /* 0x000fe400078e0008 */
[----:B------:R-:W-:-:S07]  /*18d80*/  IMAD.MOV.U32 R198, RZ, RZ, R23 ;  /* 0x000000ffffc67224 */ /* 0x000fce00078e0017 */
.L_x_1898:
[----:B------:R-:W-:-:S05]  /*18d90*/  VIADD R21, R199, 0x1 ;  /* 0x00000001c7157836 */ /* 0x000fca0000000000 */
[----:B------:R-:W-:-:S04]  /*18da0*/  ISETP.NE.AND P2, PT, R21, 0x2, PT ;  /* 0x000000021500780c */ /* 0x000fc80003f45270 */
[----:B------:R-:W-:Y:S02]  /*18db0*/  SEL R21, R21, RZ, P2 ;  /* 0x000000ff15157207 */ /* 0x000fe40001000000 */
[----:B------:R-:W-:-:S03]  /*18dc0*/  SEL R23, RZ, 0x1, P2 ;  /* 0x00000001ff177807 */ /* 0x000fc60001000000 */
[----:B------:R-:W-:Y:S01]  /*18dd0*/  IMAD.MOV.U32 R22, RZ, RZ, R21 ;  /* 0x000000ffff167224 */ /* 0x000fe200078e0015 */
[----:B------:R-:W-:Y:S01]  /*18de0*/  LOP3.LUT R23, R198, R23, RZ, 0x3c, !PT ;  /* 0x00000017c6177212 */ /* 0x000fe200078e3cff */
[----:B------:R-:W-:Y:S06]  /*18df0*/  @!P0 BRA `(.L_x_1888) ;  /* 0x0000000000048947 */ /* 0x000fec0003800000 */
[----:B------:R-:W-:Y:S01]  /*18e00*/  BPT.TRAP 0x1 ;  /* 0x000000040000795c */ /* 0x000fe20000300000 */
.L_x_1888:
[----:B------:R-:W-:Y:S01]  /*18e10*/  IMAD R5, R22, 0x8, R16 ;  /* 0x0000000816057824 */ /* 0x000fe200078e0210 */
[----:B------:R-:W-:-:S04]  /*18e20*/  SHF.L.U32 R6, R23, 0x1f, RZ ;  /* 0x0000001f17067819 */ /* 0x000fc800000006ff */
[----:B------:R0:W1:Y:S01]  /*18e30*/  SYNCS.PHASECHK.TRANS64.TRYWAIT P2, [R5+URZ+0x2a830], R6 ;  /* 0x02a83006050075a7 */ /* 0x000062000804017f */
[----:B------:R-:W-:Y:S05]  /*18e40*/  @!P0 BRA `(.L_x_1889) ;  /* 0x0000000000048947 */ /* 0x000fea0003800000 */
[----:B------:R-:W-:Y:S01]  /*18e50*/  BPT.TRAP 0x1 ;  /* 0x000000040000795c */ /* 0x000fe20000300000 */
.L_x_1889:
[----:B------:R-:W-:Y:S01]  /*18e60*/  BSSY B2, `(.L_x_1890) ;  /* 0x0000006000027945 */ /* 0x000fe20003800000 */
[----:B------:R-:W-:Y:S02]  /*18e70*/  IMAD R8, R22, 0x900, R7 ;  /* 0x0000090016087824 */ /* 0x000fe400078e0207 */
[----:B------:R-:W-:Y:S01]  /*18e80*/  IMAD.MOV.U32 R9, RZ, RZ, 0x40000040 ;  /* 0x40000040ff097424 */ /* 0x000fe200078e00ff */
[----:B-1----:R-:W-:Y:S06]  /*18e90*/  @P2 BRA `(.L_x_1891) ;  /* 0x0000000000082947 */ /* 0x002fec0003800000 */
[----:B------:R-:W1:Y:S02]  /*18ea0*/  SYNCS.PHASECHK.TRANS64.TRYWAIT P2, [R5+URZ+0x2a830], R6 ;  /* 0x02a83006050075a7 */ /* 0x000e64000804017f */
[----:B-1----:R-:W-:Y:S05]  /*18eb0*/  @!P2 BRA `(.L_x_1892) ;  /* 0x000001180024a947 */ /* 0x002fea0003800000 */
.L_x_1891:
[----:B------:R-:W-:Y:S05]  /*18ec0*/  BSYNC B2 ;  /* 0x0000000000027941 */ /* 0x000fea0003800000 */
.L_x_1890:
[----:B------:R-:W2:Y:S04]  /*18ed0*/  LDL.64 R88, [R1+0x38] ;  /* 0x0000380001587983 */ /* 0x000ea80000100a00 */
[----:B------:R-:W3:Y:S04]  /*18ee0*/  LDL.64 R220, [R1+0x30] ;  /* 0x0000300001dc7983 */ /* 0x000ee80000100a00 */
[----:B------:R-:W4:Y:S01]  /*18ef0*/  LDL.64 R218, [R1+0x28] ;  /* 0x0000280001da7983 */ /* 0x000f220000100a00 */
[----:B------:R-:W-:-:S03]  /*18f00*/  R2UR UR6, R8 ;  /* 0x00000000080672ca */ /* 0x000fc600000e0000 */
[----:B------:R-:W5:Y:S01]  /*18f10*/  LDL.64 R216, [R1+0x20] ;  /* 0x0000200001d87983 */ /* 0x000f620000100a00 */
[----:B------:R-:W-:Y:S01]  /*18f20*/  R2UR UR7, R9 ;  /* 0x00000000090772ca */ /* 0x000fe200000e0000 */
[----:B------:R-:W-:Y:S01]  /*18f30*/  IMAD.MOV.U32 R11, RZ, RZ, 0x40000040 ;  /* 0x40000040ff0b7424 */ /* 0x000fe200078e00ff */
[----:B------:R-:W-:Y:S01]  /*18f40*/  IADD3 R10, R8, 0x2, RZ ;  /* 0x00000002080a7810 */ /* 0x000fe20007ffe0ff */
        /* <DEDUP_REMOVED lines=171> */
.L_x_1893:
[----:B01----:R-:W-:Y:S01]  /*19a00*/  SHF.L.U32 R5, R198, 0x1f, RZ ;  /* 0x0000001fc6057819 */ /* 0x003fe200000006ff */
[----:B------:R-:W-:-:S04]  /*19a10*/  IMAD R198, R199, 0x8, R16 ;  /* 0x00000008c7c67824 */ /* 0x000fc800078e0210 */
[----:B------:R0:W1:Y:S01]  /*19a20*/  SYNCS.PHASECHK.TRANS64.TRYWAIT P2, [R198+URZ+0x2a850], R5 ;  /* 0x02a85005c60075a7 */ /* 0x000062000804017f */
[----:B------:R-:W-:Y:S05]  /*19a30*/  @!P0 BRA `(.L_x_1894) ;  /* 0x0000000000048947 */ /* 0x000fea0003800000 */
[----:B------:R-:W-:Y:S01]  /*19a40*/  BPT.TRAP 0x1 ;  /* 0x000000040000795c */ /* 0x000fe20000300000 */
.L_x_1894:
[----:B------:R-:W-:Y:S04]  /*19a50*/  BSSY B2, `(.L_x_1895) ;  /* 0x0000004000027945 */ /* 0x000fe80003800000 */
[----:B-1----:R-:W-:Y:S05]  /*19a60*/  @P2 BRA `(.L_x_1896) ;  /* 0x0000000000082947 */ /* 0x002fea0003800000 */
[----:B------:R-:W1:Y:S02]  /*19a70*/  SYNCS.PHASECHK.TRANS64.TRYWAIT P2, [R198+URZ+0x2a850], R5 ;  /* 0x02a85005c60075a7 */ /* 0x000e64000804017f */
[----:B-1----:R-:W-:Y:S05]  /*19a80*/  @!P2 BRA `(.L_x_1897) ;  /* 0x0000010c0044a947 */ /* 0x002fea0003800000 */
.L_x_1896:
[----:B------:R-:W-:Y:S05]  /*19a90*/  BSYNC B2 ;  /* 0x0000000000027941 */ /* 0x000fea0003800000 */
.L_x_1895:
[----:B------:R-:W-:Y:S01]  /*19aa0*/  VIADD R0, R16, 0x400 ;  /* 0x0000040010007836 */ /* 0x000fe20000000000 */
[----:B------:R-:W-:Y:S01]  /*19ab0*/  WARPGROUP.ARRIVE ;  /* 0x00000000000079c5 */ /* 0x000fe20000000000 */
[----:B------:R-:W-:Y:S02]  /*19ac0*/  IMAD.MOV.U32 R9, RZ, RZ, 0x40000040 ;  /* 0x40000040ff097424 */ /* 0x000fe400078e00ff */
[----:B------:R-:W-:Y:S01]  /*19ad0*/  FMUL.FTZ R2, R88, UR51 ;  /* 0x0000003358027c20 */ /* 0x000fe20008410000 */
[----:B------:R-:W-:Y:S01]  /*19ae0*/  IMAD.MOV.U32 R11, RZ, RZ, 0x40000040 ;  /* 0x40000040ff0b7424 */ /* 0x000fe200078e00ff */
[----:B------:R-:W-:Y:S01]  /*19af0*/  SHF.R.U32.HI R0, RZ, 0x4, R0 ;  /* 0x00000004ff007819 */ /* 0x000fe20000011600 */
[----:B------:R-:W-:Y:S01]  /*19b00*/  FMUL.FTZ R6, R89, UR51 ;  /* 0x0000003359067c20 */ /* 0x000fe20008410000 */
[----:B------:R-:W-:Y:S01]  /*19b10*/  R2UR UR7, R9 ;  /* 0x00000000090772ca */ /* 0x000fe200000e0000 */
[----:B------:R-:W-:Y:S01]  /*19b20*/  FMUL.FTZ R89, R92, UR51 ;  /* 0x000000335c597c20 */ /* 0x000fe20008410000 */
[----:B------:R-:W-:Y:S01]  /*19b30*/  LOP3.LUT R0, R0, 0x3fff, RZ, 0xc0, !PT ;  /* 0x00003fff00007812 */ /* 0x000fe200078ec0ff */
[----:B------:R-:W0:Y:S01]  /*19b40*/  MUFU.TANH R2, R2 ;  /* 0x0000000200027308 */ /* 0x000e220000002400 */
[----:B------:R-:W-:Y:S01]  /*19b50*/  FMUL.FTZ R209, R93, UR51 ;  /* 0x000000335dd17c20 */ /* 0x000fe20008410000 */
[----:B------:R-:W-:Y:S01]  /*19b60*/  FMUL.FTZ R93, R95, UR51 ;  /* 0x000000335f5d7c20 */ /* 0x000fe20008410000 */
[----:B------:R-:W-:Y:S01]  /*19b70*/  LOP3.LUT R0, R0, 0x3000000, RZ, 0xfc, !PT ;  /* 0x0300000000007812 */ /* 0x000fe200078efcff */
[----:B------:R-:W-:Y:S01]  /*19b80*/  FMUL.FTZ R95, R96, UR51 ;  /* 0x00000033605f7c20 */ /* 0x000fe20008410000 */
[----:B------:R-:W-:Y:S01]  /*19b90*/  FMUL.FTZ R97, R97, UR51 ;  /* 0x0000003361617c20 */ /* 0x000fe20008410000 */
[----:B------:R-:W-:Y:S01]  /*19ba0*/  FMUL.FTZ R211, R105, UR51 ;  /* 0x0000003369d37c20 */ /* 0x000fe20008410000 */
[----:B------:R-:W-:Y:S01]  /*19bb0*/  FMUL.FTZ R213, R108, UR51 ;  /* 0x000000336cd57c20 */ /* 0x000fe20008410000 */
[----:B------:R-:W-:Y:S01]  /*19bc0*/  IMAD R8, R199, 0x600, R0 ;  /* 0x00000600c7087824 */ /* 0x000fe200078e0200 */
[----:B------:R-:W2:Y:S01]  /*19bd0*/  MUFU.TANH R6, R6 ;  /* 0x0000000600067308 */ /* 0x000ea20000002400 */
[----:B------:R-:W-:Y:S01]  /*19be0*/  FMUL.FTZ R199, R104, UR51 ;  /* 0x0000003368c77c20 */ /* 0x000fe20008410000 */
[----:B------:R-:W-:Y:S01]  /*19bf0*/  FMUL.FTZ R215, R109, UR51 ;  /* 0x000000336dd77c20 */ /* 0x000fe20008410000 */
[----:B------:R-:W-:Y:S01]  /*19c00*/  FMUL.FTZ R217, R112, UR51 ;  /* 0x0000003370d97c20 */ /* 0x000fe20008410000 */
[C---:B------:R-:W-:Y:S01]  /*19c10*/  R2UR UR6, R8.reuse ;  /* 0x00000000080672ca */ /* 0x040fe200000e0000 */
[----:B------:R-:W-:Y:S01]  /*19c20*/  FMUL.FTZ R113, R113, UR51 ;  /* 0x0000003371717c20 */ /* 0x000fe20008410000 */
[----:B------:R-:W-:Y:S01]  /*19c30*/  IADD3 R10, R8, 0x80, RZ ;  /* 0x00000080080a7810 */ /* 0x000fe20007ffe0ff */
[----:B------:R-:W-:Y:S01]  /*19c40*/  FMUL.FTZ R219, R116, UR51 ;  /* 0x0000003374db7c20 */ /* 0x000fe20008410000 */
[----:B------:R-:W3:Y:S01]  /*19c50*/  MUFU.TANH R89, R89 ;  /* 0x0000005900597308 */ /* 0x000ee20000002400 */
        /* <DEDUP_REMOVED lines=8> */
[----:B------:R-:W-:Y:S01]  /*19ce0*/  HGMMA.64x128x16.F32 R24, R156, gdesc[UR4].tnspB, R24, gsb0 ;  /* 0x41e000049c187df0 */ /* 0x000fe20008000818 */
[----:B------:R-:W-:Y:S01]  /*19cf0*/  R2UR UR6, R10 ;  /* 0x000000000a0672ca */ /* 0x000fe200000e0000 */
[----:B------:R-:W-:Y:S01]  /*19d00*/  FMUL.FTZ R133, R133, UR51 ;  /* 0x0000003385857c20 */ /* 0x000fe20008410000 */
[----:B------:R-:W-:Y:S01]  /*19d10*/  R2UR UR7, R11 ;  /* 0x000000000b0772ca */ /* 0x000fe200000e0000 */
[----:B------:R-:W-:Y:S01]  /*19d20*/  VIADD R10, R8, 0x100 ;  /* 0x00000100080a7836 */ /* 0x000fe20000000000 */
[----:B--2---:R-:W-:Y:S01]  /*19d30*/  FMNMX.FTZ R0, R6, R5, !PT ;  /* 0x0000000506007209 */ /* 0x004fe20007810000 */
[----:B------:R-:W-:Y:S01]  /*19d40*/  IMAD.MOV.U32 R11, RZ, RZ, 0x40000040 ;  /* 0x40000040ff0b7424 */ /* 0x000fe200078e00ff */
[----:B------:R-:W1:Y:S01]  /*19d50*/  MUFU.TANH R95, R95 ;  /* 0x0000005f005f7308 */ /* 0x000e620000002400 */
[----:B------:R-:W-:Y:S01]  /*19d60*/  FMUL.FTZ R90, R90, UR51 ;  /* 0x000000335a5a7c20 */ /* 0x000fe20008410000 */
[----:B---3--:R-:W-:Y:S01]  /*19d70*/  FMNMX.FTZ R0, R89, R0, !PT ;  /* 0x0000000059007209 */ /* 0x008fe20007810000 */
[----:B------:R-:W-:Y:S01]  /*19d80*/  FMUL.FTZ R91, R91, UR51 ;  /* 0x000000335b5b7c20 */ /* 0x000fe20008410000 */
[----:B------:R-:W-:Y:S01]  /*19d90*/  FMUL.FTZ R92, R94, UR51 ;  /* 0x000000335e5c7c20 */ /* 0x000fe20008410000 */
[----:B------:R-:W-:Y:S01]  /*19da0*/  FMUL.FTZ R9, R98, UR51 ;  /* 0x0000003362097c20 */ /* 0x000fe20008410000 */
[----:B------:R-:W-:Y:S01]  /*19db0*/  FMUL.FTZ R99, R99, UR51 ;  /* 0x0000003363637c20 */ /* 0x000fe20008410000 */
[----:B------:R-:W-:Y:S01]  /*19dc0*/  FMUL.FTZ R103, R103, UR51 ;  /* 0x0000003367677c20 */ /* 0x000fe20008410000 */
[----:B------:R-:W2:Y:S01]  /*19dd0*/  MUFU.TANH R97, R97 ;  /* 0x0000006100617308 */ /* 0x000ea20000002400 */
[----:B0-----:R-:W-:Y:S01]  /*19de0*/  FMNMX.FTZ R0, R209, R0, !PT ;  /* 0x00000000d1007209 */ /* 0x001fe20007810000 */
[----:B------:R-:W-:Y:S01]  /*19df0*/  FMUL.FTZ R105, R106, UR51 ;  /* 0x000000336a697c20 */ /* 0x000fe20008410000 */
[----:B------:R-:W-:Y:S01]  /*19e00*/  FMUL.FTZ R107, R107, UR51 ;  /* 0x000000336b6b7c20 */ /* 0x000fe20008410000 */
[----:B------:R-:W-:Y:S01]  /*19e10*/  FMUL.FTZ R109, R110, UR51 ;  /* 0x000000336e6d7c20 */ /* 0x000fe20008410000 */
[----:B------:R-:W-:Y:S01]  /*19e20*/  IADD3 R88, R8, 0x180, RZ ;  /* 0x0000018008587810 */ /* 0x000fe20007ffe0ff */
[----:B------:R-:W-:Y:S01]  /*19e30*/  FMUL.FTZ R111, R111, UR51 ;  /* 0x000000336f6f7c20 */ /* 0x000fe20008410000 */
[----:B------:R-:W-:Y:S01]  /*19e40*/  FMUL.FTZ R129, R114, UR51 ;  /* 0x0000003372817c20 */ /* 0x000fe20008410000 */
[----:B------:R-:W-:Y:S01]  /*19e50*/  MUFU.TANH R199, R199 ;  /* 0x000000c700c77308 */ /* 0x000fe20000002400 */
[----:B-1----:R-:W-:Y:S01]  /*19e60*/  FMNMX.FTZ R0, R95, R0, !PT ;  /* 0x000000005f007209 */ /* 0x002fe20007810000 */
        /* <DEDUP_REMOVED lines=9> */
[----:B------:R-:W-:Y:S01]  /*19f00*/  ISETP.GT.AND P2, PT, R20, R15, PT ;  /* 0x0000000f1400720c */ /* 0x000fe20003f44270 */
[----:B------:R-:W-:-:S04]  /*19f10*/  @!P1 VIADD R198, R198, 0x2a860 ;  /* 0x0002a860c6c69836 */ /* 0x000fc80000000000 */
[----:B------:R-:W-:Y:S01]  /*19f20*/  MUFU.TANH R213, R213 ;  /* 0x000000d500d57308 */ /* 0x000fe20000002400 */
[----:B------:R-:W-:-:S07]  /*19f30*/  @!P1 PRMT R198, RZ, 0x654, R198 ;  /* 0x00000654ffc69816 */ /* 0x000fce00000000c6 */
        /* <DEDUP_REMOVED lines=17> */
[----:B------:R-:W-:Y:S01]  /*1a050*/  FMUL.FTZ R101, R102, UR51 ;  /* 0x0000003366657c20 */ /* 0x000fe20008410000 */
[----:B------:R-:W-:Y:S01]  /*1a060*/  HGMMA.64x128x16.F32 R24, R152, gdesc[UR4].tnspB, R24, gsb0 ;  /* 0x41e0000498187df0 */ /* 0x000fe20008000818 */
[----:B------:R-:W-:Y:S01]  /*1a070*/  R2UR UR6, R10 ;  /* 0x000000000a0672ca */ /* 0x000fe200000e0000 */
[----:B------:R-:W-:Y:S01]  /*1a080*/  IMAD.U32 R10, RZ, RZ, UR42 ;  /* 0x0000002aff0a7e24 */ /* 0x000fe2000f8e00ff */
[----:B------:R-:W-:Y:S01]  /*1a090*/  R2UR UR7, R11 ;  /* 0x000000000b0772ca */ /* 0x000fe200000e0000 */
[----:B------:R-:W-:Y:S02]  /*1a0a0*/  FMUL.FTZ R11, R119, UR51 ;  /* 0x00000033770b7c20 */ /* 0x000fe40008410000 */
[----:B------:R-:W0:Y:S01]  /*1a0b0*/  MUFU.TANH R157, R157 ;  /* 0x0000009d009d7308 */ /* 0x000e220000002400 */
[----:B------:R-:W-:-:S07]  /*1a0c0*/  FMUL.FTZ R119, R122, UR51 ;  /* 0x000000337a777c20 */ /* 0x000fce0008410000 */
[----:B------:R-:W1:Y:S08]  /*1a0d0*/  MUFU.TANH R159, R159 ;  /* 0x0000009f009f7308 */ /* 0x000e700000002400 */
[----:B------:R-:W-:Y:S01]  /*1a0e0*/  MUFU.TANH R93, R93 ;  /* 0x0000005d005d7308 */ /* 0x000fe20000002400 */
[----:B0-----:R-:W-:-:S07]  /*1a0f0*/  FMNMX.FTZ R0, R157, R0, !PT ;  /* 0x000000009d007209 */ /* 0x001fce0007810000 */
        /* <DEDUP_REMOVED lines=25> */
[----:B------:R-:W-:Y:S01]  /*1a290*/  FMUL.FTZ R155, R121, UR51 ;  /* 0x00000033799b7c20 */ /* 0x000fe20008410000 */
[----:B------:R-:W-:Y:S01]  /*1a2a0*/  FMUL.FTZ R121, R124, UR51 ;  /* 0x000000337c797c20 */ /* 0x000fe20008410000 */
[----:B------:R-:W-:-:S03]  /*1a2b0*/  WARPGROUP.ARRIVE ;  /* 0x00000000000079c5 */ /* 0x000fc60000000000 */
[----:B------:R-:W0:Y:S03]  /*1a2c0*/  MUFU.TANH R153, R120 ;  /* 0x0000007800997308 */ /* 0x000e260000002400 */
[----:B------:R-:W-:Y:S01]  /*1a2d0*/  HGMMA.64x128x16.F32 R24, R148, gdesc[UR4].tnspB, R24, gsb0 ;  /* 0x41e0000494187df0 */ /* 0x000fe20008000818 */
[----:B------:R-:W-:Y:S01]  /*1a2e0*/  R2UR UR6, R88 ;  /* 0x00000000580672ca */ /* 0x000fe200000e0000 */
[C---:B------:R-:W-:Y:S02]  /*1a2f0*/  VIADD R88, R8.reuse, 0x200 ;  /* 0x0000020008587836 */ /* 0x040fe40000000000 */
[----:B------:R-:W-:Y:S01]  /*1a300*/  VIADD R8, R8, 0x280 ;  /* 0x0000028008087836 */ /* 0x000fe20000000000 */
[----:B------:R-:W1:Y:S08]  /*1a310*/  MUFU.TANH R155, R155 ;  /* 0x0000009b009b7308 */ /* 0x000e700000002400 */
[----:B------:R-:W2:Y:S01]  /*1a320*/  MUFU.TANH R121, R121 ;  /* 0x0000007900797308 */ /* 0x000ea20000002400 */
[----:B0-----:R-:W-:-:S07]  /*1a330*/  FMNMX.FTZ R0, R153, R0, !PT ;  /* 0x0000000099007209 */ /* 0x001fce0007810000 */
[----:B------:R-:W-:Y:S01]  /*1a340*/  MUFU.TANH R131, R131 ;  /* 0x0000008300837308 */ /* 0x000fe20000002400 */
[----:B-1----:R-:W-:-:S07]  /*1a350*/  FMNMX.FTZ R0, R155, R0, !PT ;  /* 0x000000009b007209 */ /* 0x002fce0007810000 */
[----:B------:R-:W-:Y:S01]  /*1a360*/  MUFU.TANH R235, R235 ;  /* 0x000000eb00eb7308 */ /* 0x000fe20000002400 */
[----:B--2---:R-:W-:-:S04]  /*1a370*/  FMNMX.FTZ R0, R121, R0, !PT ;  /* 0x0000000079007209 */ /* 0x004fc80007810000 */
[----:B------:R-:W-:-:S03]  /*1a380*/  FMNMX.FTZ R0, R125, R0, !PT ;  /* 0x000000007d007209 */ /* 0x000fc60007810000 */
[----:B------:R-:W-:Y:S01]  /*1a390*/  MUFU.TANH R135, R135 ;  /* 0x0000008700877308 */ /* 0x000fe20000002400 */
[----:B------:R-:W-:-:S04]  /*1a3a0*/  FMNMX.FTZ R0, R221, R0, !PT ;  /* 0x00000000dd007209 */ /* 0x000fc80007810000 */
[----:B------:R-:W-:-:S04]  /*1a3b0*/  FMNMX.FTZ R0, R229, R0, !PT ;  /* 0x00000000e5007209 */ /* 0x000fc80007810000 */
[----:B------:R-:W-:-:S04]  /*1a3c0*/  FMNMX.FTZ R0, R233, R0, !PT ;  /* 0x00000000e9007209 */ /* 0x000fc80007810000 */
[----:B------:R-:W-:-:S05]  /*1a3d0*/  FMNMX.FTZ R0, R133, R0, !PT ;  /* 0x0000000085007209 */ /* 0x000fca0007810000 */
[----:B------:R-:W0:Y:S02]  /*1a3e0*/  SHFL.BFLY PT, R5, R0, 0x2, 0x1f ;  /* 0x0c401f0000057f89 */ /* 0x000e2400000e0000 */
[----:B0-----:R-:W-:-:S05]  /*1a3f0*/  FMNMX.FTZ R0, R0, R5, !PT ;  /* 0x0000000500007209 */ /* 0x001fca0007810000 */
[----:B------:R-:W0:Y:S02]  /*1a400*/  SHFL.BFLY PT, R5, R0, 0x1, 0x1f ;  /* 0x0c201f0000057f89 */ /* 0x000e2400000e0000 */
[----:B0-----:R-:W-:-:S05]  /*1a410*/  FMNMX.FTZ R5, R0, R5, !PT ;  /* 0x0000000500057209 */ /* 0x001fca0007810000 */
[C---:B------:R-:W-:Y:S01]  /*1a420*/  FADD.FTZ R237, -R5.reuse, R12 ;  /* 0x0000000c05ed7221 */ /* 0x040fe20000010100 */
[----:B------:R-:W-:-:S03]  /*1a430*/  FMUL.FTZ R12, R5, R10 ;  /* 0x0000000a050c7220 */ /* 0x000fc60000410000 */
[-C--:B------:R-:W-:Y:S01]  /*1a440*/  FMUL.FTZ R0, R237, R10.reuse ;  /* 0x0000000aed007220 */ /* 0x080fe20000410000 */
[-CC-:B------:R-:W-:Y:S01]  /*1a450*/  FFMA.FTZ R237, R2, R10.reuse, -R12.reuse ;  /* 0x0000000a02ed7223 */ /* 0x180fe2000001080c */
[----:B------:R-:W-:Y:S01]  /*1a460*/  FMNMX.FTZ R2, R90, R13, !PT ;  /* 0x0000000d5a027209 */ /* 0x000fe20007810000 */
[-CC-:B------:R-:W-:Y:S01]  /*1a470*/  FFMA.FTZ R158, R89, R10.reuse, -R12.reuse ;  /* 0x0000000a599e7223 */ /* 0x180fe2000001080c */
[----:B------:R-:W-:Y:S02]  /*1a480*/  IMAD.MOV.U32 R89, RZ, RZ, 0x40000040 ;  /* 0x40000040ff597424 */ /* 0x000fe400078e00ff */
[--C-:B------:R-:W-:Y:S01]  /*1a490*/  FFMA.FTZ R156, R6, R10, -R12.reuse ;  /* 0x0000000a069c7223 */ /* 0x100fe2000001080c */
[----:B------:R-:W-:Y:S01]  /*1a4a0*/  FMNMX.FTZ R2, R91, R2, !PT ;  /* 0x000000025b027209 */ /* 0x000fe20007810000 */
[-CC-:B------:R-:W-:Y:S01]  /*1a4b0*/  FFMA.FTZ R94, R153, R10.reuse, -R12.reuse ;  /* 0x0000000a995e7223 */ /* 0x180fe2000001080c */
[-CC-:B------:R-:W-:Y:S01]  /*1a4c0*/  FFMA.FTZ R152, R95, R10.reuse, -R12.reuse ;  /* 0x0000000a5f987223 */ /* 0x180fe2000001080c */
[----:B------:R-:W-:Y:S01]  /*1a4d0*/  R2UR UR7, R89 ;  /* 0x00000000590772ca */ /* 0x000fe200000e0000 */
        /* <DEDUP_REMOVED lines=12> */
[----:B------:R-:W-:Y:S01]  /*1a5a0*/  FFMA.FTZ R133, R133, R10, -R12 ;  /* 0x0000000a85857223 */ /* 0x000fe2000001080c */
[----:B------:R-:W-:Y:S01]  /*1a5b0*/  FMNMX.FTZ R2, R99, R2, !PT ;  /* 0x0000000263027209 */ /* 0x000fe20007810000 */
[----:B------:R-:W-:Y:S01]  /*1a5c0*/  MUFU.EX2 R0, R0 ;  /* 0x0000000000007308 */ /* 0x000fe20000000800 */
[----:B------:R-:W-:-:S02]  /*1a5d0*/  WARPGROUP.DEPBAR.LE gsb0, 0x0 ;  /* 0x00008000000079c5 */ /* 0x000fc40000010000 */
[----:B------:R-:W-:Y:S01]  /*1a5e0*/  FMNMX.FTZ R2, R101, R2, !PT ;  /* 0x0000000265027209 */ /* 0x000fe20007810000 */
[----:B------:R-:W-:Y:S01]  /*1a5f0*/  WARPGROUP.ARRIVE ;  /* 0x00000000000079c5 */ /* 0x000fe20000000000 */
[----:B------:R-:W-:Y:S01]  /*1a600*/  FMUL.FTZ R149, R126, UR51 ;  /* 0x000000337e957c20 */ /* 0x000fe20008410000 */
[----:B------:R-:W-:Y:S01]  /*1a610*/  FMUL.FTZ R151, R130, UR51 ;  /* 0x0000003382977c20 */ /* 0x000fe20008410000 */
[----:B------:R-:W-:Y:S01]  /*1a620*/  FMNMX.FTZ R2, R103, R2, !PT ;  /* 0x0000000267027209 */ /* 0x000fe20007810000 */
[-CC-:B------:R-:W-:Y:S01]  /*1a630*/  FFMA.FTZ R148, R199, R10.reuse, -R12.reuse ;  /* 0x0000000ac7947223 */ /* 0x180fe2000001080c */
[--C-:B------:R-:W-:Y:S01]  /*1a640*/  FFMA.FTZ R150, R213, R10, -R12.reuse ;  /* 0x0000000ad5967223 */ /* 0x100fe2000001080c */
[----:B------:R-:W-:Y:S01]  /*1a650*/  HGMMA.64x128x16.F32 R24, R144, gdesc[UR4].tnspB, R24, gsb0 ;  /* 0x41e0000490187df0 */ /* 0x000fe20008000818 */
[----:B------:R-:W-:Y:S01]  /*1a660*/  FMNMX.FTZ R2, R105, R2, !PT ;  /* 0x0000000269027209 */ /* 0x000fe20007810000 */
[----:B------:R-:W0:Y:S01]  /*1a670*/  MUFU.TANH R149, R149 ;  /* 0x0000009500957308 */ /* 0x000e220000002400 */
[----:B------:R-:W-:Y:S01]  /*1a680*/  R2UR UR6, R88 ;  /* 0x00000000580672ca */ /* 0x000fe200000e0000 */
[--C-:B------:R-:W-:Y:S01]  /*1a690*/  FFMA.FTZ R199, R155, R10, -R12.reuse ;  /* 0x0000000a9bc77223 */ /* 0x100fe2000001080c */
[----:B------:R-:W-:Y:S01]  /*1a6a0*/  FMNMX.FTZ R2, R107, R2, !PT ;  /* 0x000000026b027209 */ /* 0x000fe20007810000 */
[----:B------:R-:W-:-:S03]  /*1a6b0*/  FFMA.FTZ R88, R221, R10, -R12 ;  /* 0x0000000add587223 */ /* 0x000fc6000001080c */
[----:B------:R-:W-:Y:S01]  /*1a6c0*/  FMNMX.FTZ R2, R109, R2, !PT ;  /* 0x000000026d027209 */ /* 0x000fe20007810000 */
[----:B------:R-:W1:Y:S03]  /*1a6d0*/  MUFU.TANH R151, R151 ;  /* 0x0000009700977308 */ /* 0x000e660000002400 */
[----:B------:R-:W-:-:S04]  /*1a6e0*/  FMNMX.FTZ R2, R111, R2, !PT ;  /* 0x000000026f027209 */ /* 0x000fc80007810000 */
[----:B------:R-:W-:Y:S01]  /*1a6f0*/  FMNMX.FTZ R2, R129, R2, !PT ;  /* 0x0000000281027209 */ /* 0x000fe20007810000 */
[----:B------:R-:W2:Y:S03]  /*1a700*/  MUFU.EX2 R237, R237 ;  /* 0x000000ed00ed7308 */ /* 0x000ea60000000800 */
[----:B------:R-:W-:-:S04]  /*1a710*/  FMNMX.FTZ R2, R115, R2, !PT ;  /* 0x0000000273027209 */ /* 0x000fc80007810000 */
[----:B------:R-:W-:Y:S01]  /*1a720*/  FMNMX.FTZ R2, R231, R2, !PT ;  /* 0x00000002e7027209 */ /* 0x000fe20007810000 */
[----:B------:R-:W3:Y:S03]  /*1a730*/  MUFU.EX2 R156, R156 ;  /* 0x0000009c009c7308 */ /* 0x000ee60000000800 */
[----:B------:R-:W-:-:S04]  /*1a740*/  FMNMX.FTZ R2, R11, R2, !PT ;  /* 0x000000020b027209 */ /* 0x000fc80007810000 */
[----:B------:R-:W-:Y:S01]  /*1a750*/  FMNMX.FTZ R2, R119, R2, !PT ;  /* 0x0000000277027209 */ /* 0x000fe20007810000 */
[----:B------:R-:W4:Y:S03]  /*1a760*/  MUFU.EX2 R158, R158 ;  /* 0x0000009e009e7308 */ /* 0x000f260000000800 */
[----:B------:R-:W-:-:S04]  /*1a770*/  FMNMX.FTZ R2, R123, R2, !PT ;  /* 0x000000027b027209 */ /* 0x000fc80007810000 */
[----:B0-----:R-:W-:Y:S01]  /*1a780*/  FMNMX.FTZ R2, R149, R2, !PT ;  /* 0x0000000295027209 */ /* 0x001fe20007810000 */
[----:B------:R-:W0:Y:S03]  /*1a790*/  MUFU.EX2 R209, R209 ;  /* 0x000000d100d17308 */ /* 0x000e260000000800 */
[----:B------:R-:W-:-:S04]  /*1a7a0*/  FMNMX.FTZ R2, R127, R2, !PT ;  /* 0x000000027f027209 */ /* 0x000fc80007810000 */
[----:B-1----:R-:W-:Y:S01]  /*1a7b0*/  FMNMX.FTZ R2, R151, R2, !PT ;  /* 0x0000000297027209 */ /* 0x002fe20007810000 */
[----:B------:R-:W-:Y:S03]  /*1a7c0*/  MUFU.EX2 R152, R152 ;  /* 0x0000009800987308 */ /* 0x000fe60000000800 */
[----:B------:R-:W-:-:S04]  /*1a7d0*/  FMNMX.FTZ R2, R131, R2, !PT ;  /* 0x0000000283027209 */ /* 0x000fc80007810000 */
[----:B------:R-:W-:Y:S01]  /*1a7e0*/  FMNMX.FTZ R2, R235, R2, !PT ;  /* 0x00000002eb027209 */ /* 0x000fe20007810000 */
[----:B------:R-:W-:Y:S03]  /*1a7f0*/  MUFU.EX2 R95, R95 ;  /* 0x0000005f005f7308 */ /* 0x000fe60000000800 */
[----:B------:R-:W-:-:S05]  /*1a800*/  FMNMX.FTZ R2, R135, R2, !PT ;  /* 0x0000000287027209 */ /* 0x000fca0007810000 */
[----:B------:R-:W1:Y:S01]  /*1a810*/  SHFL.BFLY PT, R89, R2, 0x2, 0x1f ;  /* 0x0c401f0002597f89 */ /* 0x000e6200000e0000 */
[----:B------:R-:W-:Y:S08]  /*1a820*/  MUFU.EX2 R154, R154 ;  /* 0x0000009a009a7308 */ /* 0x000ff00000000800 */
[----:B------:R-:W-:Y:S08]  /*1a830*/  MUFU.EX2 R97, R97 ;  /* 0x0000006100617308 */ /* 0x000ff00000000800 */
[----:B------:R-:W-:Y:S01]  /*1a840*/  MUFU.EX2 R148, R148 ;  /* 0x0000009400947308 */ /* 0x000fe20000000800 */
[----:B-1----:R-:W-:Y:S01]  /*1a850*/  FMNMX.FTZ R6, R2, R89, !PT ;  /* 0x0000005902067209 */ /* 0x002fe20007810000 */
[----:B------:R-:W-:-:S06]  /*1a860*/  IMAD.MOV.U32 R89, RZ, RZ, 0x40000040 ;  /* 0x40000040ff597424 */ /* 0x000fcc00078e00ff */
[----:B------:R-:W-:Y:S01]  /*1a870*/  MUFU.EX2 R150, R150 ;  /* 0x0000009600967308 */ /* 0x000fe20000000800 */
[----:B------:R-:W1:Y:S01]  /*1a880*/  SHFL.BFLY PT, R153, R6, 0x1, 0x1f ;  /* 0x0c201f0006997f89 */ /* 0x000e6200000e0000 */
[----:B------:R-:W-:Y:S01]  /*1a890*/  R2UR UR7, R89 ;  /* 0x00000000590772ca */ /* 0x000fe200000e0000 */
[----:B------:R-:W-:-:S05]  /*1a8a0*/  FFMA.FTZ R89, R125, R10, -R12 ;  /* 0x0000000a7d597223 */ /* 0x000fca000001080c */
[----:B------:R-:W-:Y:S08]  /*1a8b0*/  MUFU.EX2 R113, R113 ;  /* 0x0000007100717308 */ /* 0x000ff00000000800 */
[----:B------:R-:W-:Y:S08]  /*1a8c0*/  MUFU.EX2 R117, R117 ;  /* 0x0000007500757308 */ /* 0x000ff00000000800 */
[----:B------:R-:W-:Y:S01]  /*1a8d0*/  MUFU.EX2 R94, R94 ;  /* 0x0000005e005e7308 */ /* 0x000fe20000000800 */
[----:B-1----:R-:W-:-:S05]  /*1a8e0*/  FMNMX.FTZ R6, R6, R153, !PT ;  /* 0x0000009906067209 */ /* 0x002fca0007810000 */
[----:B------:R-:W-:Y:S02]  /*1a8f0*/  FADD.FTZ R125, -R6, R13 ;  /* 0x0000000d067d7221 */ /* 0x000fe40000010100 */
[----:B------:R-:W1:Y:S02]  /*1a900*/  MUFU.EX2 R199, R199 ;  /* 0x000000c700c77308 */ /* 0x000e640000000800 */
[----:B------:R-:W-:-:S06]  /*1a910*/  FMUL.FTZ R125, R125, R10 ;  /* 0x0000000a7d7d7220 */ /* 0x000fcc0000410000 */
[----:B------:R-:W-:Y:S08]  /*1a920*/  MUFU.EX2 R2, R125 ;  /* 0x0000007d00027308 */ /* 0x000ff00000000800 */
[----:B------:R-:W-:Y:S01]  /*1a930*/  MUFU.EX2 R96, R96 ;  /* 0x0000006000607308 */ /* 0x000fe20000000800 */
[----:B------:R-:W-:Y:S02]  /*1a940*/  WARPGROUP.DEPBAR.LE gsb0, 0x0 ;  /* 0x00008000000079c5 */ /* 0x000fe40000010000 */
[----:B------:R-:W-:Y:S01]  /*1a950*/  WARPGROUP.ARRIVE ;  /* 0x00000000000079c5 */ /* 0x000fe20000000000 */
[-CC-:B------:R-:W-:Y:S01]  /*1a960*/  FFMA.FTZ R145, R211, R10.reuse, -R12.reuse ;  /* 0x0000000ad3917223 */ /* 0x180fe2000001080c */
[-CC-:B------:R-:W-:Y:S01]  /*1a970*/  FFMA.FTZ R147, R215, R10.reuse, -R12.reuse ;  /* 0x0000000ad7937223 */ /* 0x180fe2000001080c */
[-CC-:B------:R-:W-:Y:S01]  /*1a980*/  FFMA.FTZ R144, R217, R10.reuse, -R12.reuse ;  /* 0x0000000ad9907223 */ /* 0x180fe2000001080c */
[-C--:B------:R-:W-:Y:S01]  /*1a990*/  FFMA.FTZ R146, R219, R10.reuse, -R12 ;  /* 0x0000000adb927223 */ /* 0x080fe2000001080c */
[-C--:B------:R-:W-:Y:S01]  /*1a9a0*/  FMUL.FTZ R12, R6, R10.reuse ;  /* 0x0000000a060c7220 */ /* 0x080fe20000410000 */
[----:B------:R-:W-:Y:S01]  /*1a9b0*/  HGMMA.64x128x16.F32 R24, R140, gdesc[UR4].tnspB, R24, gsb0 ;  /* 0x41e000048c187df0 */ /* 0x000fe20008000818 */
[----:B------:R-:W-:Y:S01]  /*1a9c0*/  R2UR UR6, R8 ;  /* 0x00000000080672ca */ /* 0x000fe200000e0000 */
[----:B------:R-:W-:Y:S01]  /*1a9d0*/  MUFU.EX2 R145, R145 ;  /* 0x0000009100917308 */ /* 0x000fe20000000800 */
[-CC-:B------:R-:W-:Y:S01]  /*1a9e0*/  FFMA.FTZ R153, R9, R10.reuse, -R12.reuse ;  /* 0x0000000a09997223 */ /* 0x180fe2000001080c */
[----:B------:R-:W-:Y:S01]  /*1a9f0*/  MOV R9, 0x40000040 ;  /* 0x4000004000097802 */ /* 0x000fe20000000f00 */
[-CC-:B------:R-:W-:Y:S01]  /*1aa00*/  FFMA.FTZ R157, R90, R10.reuse, -R12.reuse ;  /* 0x0000000a5a9d7223 */ /* 0x180fe2000001080c */
[-CC-:B------:R-:W-:Y:S01]  /*1aa10*/  FFMA.FTZ R90, R91, R10.reuse, -R12.reuse ;  /* 0x0000000a5b5a7223 */ /* 0x180fe2000001080c */
[----:B------:R-:W-:Y:S01]  /*1aa20*/  FFMA.FTZ R159, R92, R10, -R12 ;  /* 0x0000000a5c9f7223 */ /* 0x000fe2000001080c */
[----:B------:R-:W-:Y:S01]  /*1aa30*/  R2UR UR7, R9 ;  /* 0x00000000090772ca */ /* 0x000fe200000e0000 */
[----:B------:R-:W-:-:S02]  /*1aa40*/  @!P1 IMAD R9, R21, 0x8, R16 ;  /* 0x0000000815099824 */ /* 0x000fc400078e0210 */
[-CC-:B------:R-:W-:Y:S01]  /*1aa50*/  FFMA.FTZ R92, R93, R10.reuse, -R12.reuse ;  /* 0x0000000a5d5c7223 */ /* 0x180fe2000001080c */
[----:B------:R-:W-:Y:S01]  /*1aa60*/  MUFU.EX2 R157, R157 ;  /* 0x0000009d009d7308 */ /* 0x000fe20000000800 */
[--C-:B------:R-:W-:Y:S01]  /*1aa70*/  FFMA.FTZ R100, R99, R10, -R12.reuse ;  /* 0x0000000a63647223 */ /* 0x100fe2000001080c */
[----:B------:R-:W-:Y:S02]  /*1aa80*/  @!P1 VIADD R9, R9, 0x2a840 ;  /* 0x0002a84009099836 */ /* 0x000fe40000000000 */
[----:B--2---:R-:W-:Y:S01]  /*1aa90*/  FFMA.FTZ R99, R0, R4, R237 ;  /* 0x0000000400637223 */ /* 0x004fe200000100ed */
[-CC-:B------:R-:W-:Y:S01]  /*1aaa0*/  FFMA.FTZ R155, R101, R10.reuse, -R12.reuse ;  /* 0x0000000a659b7223 */ /* 0x180fe2000001080c */
[-CC-:B------:R-:W-:Y:S01]  /*1aab0*/  FFMA.FTZ R102, R103, R10.reuse, -R12.reuse ;  /* 0x0000000a67667223 */ /* 0x180fe2000001080c */
[-CC-:B------:R-:W-:Y:S01]  /*1aac0*/  FFMA.FTZ R4, R11, R10.reuse, -R12.reuse ;  /* 0x0000000a0b047223 */ /* 0x180fe2000001080c */
[----:B------:R-:W-:Y:S01]  /*1aad0*/  @!P1 PRMT R21, RZ, 0x654, R9 ;  /* 0x00000654ff159816 */ /* 0x000fe20000000009 */
[----:B------:R-:W-:Y:S01]  /*1aae0*/  MUFU.EX2 R90, R90 ;  /* 0x0000005a005a7308 */ /* 0x000fe20000000800 */
[----:B---3--:R-:W-:Y:S01]  /*1aaf0*/  FADD.FTZ R99, R156, R99 ;  /* 0x000000639c637221 */ /* 0x008fe20000010000 */
[-CC-:B------:R-:W-:Y:S01]  /*1ab00*/  FFMA.FTZ R91, R105, R10.reuse, -R12.reuse ;  /* 0x0000000a695b7223 */ /* 0x180fe2000001080c */
[-CC-:B------:R-:W-:Y:S01]  /*1ab10*/  FFMA.FTZ R104, R107, R10.reuse, -R12.reuse ;  /* 0x0000000a6b687223 */ /* 0x180fe2000001080c */
[-CC-:B------:R-:W-:Y:S01]  /*1ab20*/  FFMA.FTZ R93, R109, R10.reuse, -R12.reuse ;  /* 0x0000000a6d5d7223 */ /* 0x180fe2000001080c */
[----:B----4-:R-:W-:Y:S01]  /*1ab30*/  FADD.FTZ R110, R158, R99 ;  /* 0x000000639e6e7221 */ /* 0x010fe20000010000 */
        /* <DEDUP_REMOVED lines=8> */
[----:B------:R-:W-:Y:S01]  /*1abc0*/  FFMA.FTZ R235, R235, R10, -R12 ;  /* 0x0000000aebeb7223 */ /* 0x000fe2000001080c */
[----:B------:R-:W-:Y:S01]  /*1abd0*/  F2FP.F16.F32.PACK_AB R156, R156, R237 ;  /* 0x000000ed9c9c723e */ /* 0x000fe200000000ff */
[----:B------:R-:W-:Y:S01]  /*1abe0*/  MUFU.EX2 R92, R92 ;  /* 0x0000005c005c7308 */ /* 0x000fe20000000800 */
[----:B0-----:R-:W-:-:S07]  /*1abf0*/  F2FP.F16.F32.PACK_AB R158, R209, R158 ;  /* 0x0000009ed19e723e */ /* 0x001fce00000000ff */
[----:B------:R-:W-:Y:S08]  /*1ac00*/  MUFU.EX2 R153, R153 ;  /* 0x0000009900997308 */ /* 0x000ff00000000800 */
[----:B------:R-:W-:Y:S08]  /*1ac10*/  MUFU.EX2 R100, R100 ;  /* 0x0000006400647308 */ /* 0x000ff00000000800 */
[----:B------:R-:W-:Y:S08]  /*1ac20*/  MUFU.EX2 R155, R155 ;  /* 0x0000009b009b7308 */ /* 0x000ff00000000800 */
[----:B------:R-:W-:Y:S08]  /*1ac30*/  MUFU.EX2 R102, R102 ;  /* 0x0000006600667308 */ /* 0x000ff00000000800 */
[----:B------:R-:W-:Y:S08]  /*1ac40*/  MUFU.EX2 R91, R91 ;  /* 0x0000005b005b7308 */ /* 0x000ff00000000800 */
[----:B------:R-:W0:Y:S08]  /*1ac50*/  MUFU.EX2 R104, R104 ;  /* 0x0000006800687308 */ /* 0x000e300000000800 */
        /* <DEDUP_REMOVED lines=10> */
[----:B------:R-:W-:-:S03]  /*1ad00*/  FFMA.FTZ R143, R149, R10, -R12 ;  /* 0x0000000a958f7223 */ /* 0x000fc6000001080c */
[----:B------:R-:W-:Y:S01]  /*1ad10*/  MUFU.EX2 R4, R4 ;  /* 0x0000000400047308 */ /* 0x000fe20000000800 */
[----:B-1----:R-:W-:Y:S01]  /*1ad20*/  F2FP.F16.F32.PACK_AB R140, R199, R94 ;  /* 0x0000005ec78c723e */ /* 0x002fe200000000ff */
[----:B------:R-:W-:Y:S01]  /*1ad30*/  HGMMA.64x128x16.F32 R24, R136, gdesc[UR4].tnspB, R24, gsb0 ;  /* 0x41e0000488187df0 */ /* 0x000fe20008000818 */
[----:B0-----:R-:W-:-:S05]  /*1ad40*/  F2FP.F16.F32.PACK_AB R149, R104, R91 ;  /* 0x0000005b6895723e */ /* 0x001fca00000000ff */
[----:B------:R-:W-:Y:S08]  /*1ad50*/  MUFU.EX2 R141, R141 ;  /* 0x0000008d008d7308 */ /* 0x000ff00000000800 */
[----:B------:R-:W-:Y:S08]  /*1ad60*/  MUFU.EX2 R143, R143 ;  /* 0x0000008f008f7308 */ /* 0x000ff00000000800 */
[----:B------:R-:W0:Y:S08]  /*1ad70*/  MUFU.EX2 R89, R89 ;  /* 0x0000005900597308 */ /* 0x000e300000000800 */
[----:B------:R-:W-:Y:S08]  /*1ad80*/  MUFU.EX2 R127, R127 ;  /* 0x0000007f007f7308 */ /* 0x000ff00000000800 */
[----:B------:R-:W-:Y:S01]  /*1ad90*/  MUFU.EX2 R88, R88 ;  /* 0x0000005800587308 */ /* 0x000fe20000000800 */
[----:B0-----:R-:W-:-:S07]  /*1ada0*/  F2FP.F16.F32.PACK_AB R142, R89, R96 ;  /* 0x00000060598e723e */ /* 0x001fce00000000ff */
[----:B------:R-:W-:Y:S08]  /*1adb0*/  MUFU.EX2 R121, R121 ;  /* 0x0000007900797308 */ /* 0x000ff00000000800 */
[----:B------:R-:W-:Y:S08]  /*1adc0*/  MUFU.EX2 R131, R131 ;  /* 0x0000008300837308 */ /* 0x000ff00000000800 */
[----:B------:R-:W-:Y:S08]  /*1add0*/  MUFU.EX2 R98, R98 ;  /* 0x0000006200627308 */ /* 0x000ff00000000800 */
[----:B------:R-:W0:Y:S01]  /*1ade0*/  MUFU.EX2 R13, R133 ;  /* 0x00000085000d7308 */ /* 0x000e220000000800 */
[----:B------:R-:W-:-:S02]  /*1adf0*/  WARPGROUP.DEPBAR.LE gsb0, 0x0 ;  /* 0x00008000000079c5 */ /* 0x000fc40000010000 */
[----:B------:R1:W-:Y:S05]  /*1ae00*/  @!P1 SYNCS.ARRIVE.TRANS64.RED.A1T0 RZ, [R21+URZ], RZ ;  /* 0x000000ff15ff99a7 */ /* 0x0003ea000810043f */
[----:B------:R2:W-:Y:S01]  /*1ae10*/  MUFU.EX2 R137, R151 ;  /* 0x0000009700897308 */ /* 0x0005e20000000800 */
[----:B0-----:R-:W-:Y:S02]  /*1ae20*/  F2FP.F16.F32.PACK_AB R138, R13, R98 ;  /* 0x000000620d8a723e */ /* 0x001fe400000000ff */
[----:B------:R-:W-:Y:S01]  /*1ae30*/  F2FP.F16.F32.PACK_AB R136, R121, R88 ;  /* 0x000000587988723e */ /* 0x000fe200000000ff */
[----:B-1----:R-:W-:Y:S01]  /*1ae40*/  FFMA.FTZ R21, R2, R3, R157 ;  /* 0x0000000302157223 */ /* 0x002fe2000001009d */
[----:B------:R-:W-:-:S03]  /*1ae50*/  F2FP.F16.F32.PACK_AB R157, R90, R157 ;  /* 0x0000009d5a9d723e */ /* 0x000fc600000000ff */
[----:B------:R-:W0:Y:S01]  /*1ae60*/  MUFU.EX2 R3, R231 ;  /* 0x000000e700037308 */ /* 0x000e220000000800 */
[----:B------:R1:W-:Y:S01]  /*1ae70*/  @!P1 SYNCS.ARRIVE.TRANS64.RED.A1T0 RZ, [R198+URZ], RZ ;  /* 0x000000ffc6ff99a7 */ /* 0x0003e2000810043f */
[----:B------:R-:W-:Y:S01]  /*1ae80*/  FADD.FTZ R108, R90, R21 ;  /* 0x000000155a6c7221 */ /* 0x000fe20000010000 */
[----:B------:R-:W-:Y:S01]  /*1ae90*/  FADD.FTZ R21, R209, R110 ;  /* 0x0000006ed1157221 */ /* 0x000fe20000010000 */
[----:B--2---:R-:W-:Y:S02]  /*1aea0*/  F2FP.F16.F32.PACK_AB R151, R106, R93 ;  /* 0x0000005d6a97723e */ /* 0x004fe400000000ff */
[----:B------:R-:W-:Y:S01]  /*1aeb0*/  FADD.FTZ R11, R159, R108 ;  /* 0x0000006c9f0b7221 */ /* 0x000fe20000010000 */
[----:B------:R-:W-:Y:S01]  /*1aec0*/  FADD.FTZ R112, R152, R21 ;  /* 0x0000001598707221 */ /* 0x000fe20000010000 */
[-C--:B------:R-:W-:Y:S01]  /*1aed0*/  FFMA.FTZ R108, R123, R10.reuse, -R12 ;  /* 0x0000000a7b6c7223 */ /* 0x080fe2000001080c */
[C---:B------:R-:W-:Y:S01]  /*1aee0*/  F2FP.F16.F32.PACK_AB R159, R92.reuse, R159 ;  /* 0x0000009f5c9f723e */ /* 0x040fe200000000ff */
[----:B------:R-:W-:Y:S01]  /*1aef0*/  FADD.FTZ R110, R92, R11 ;  /* 0x0000000b5c6e7221 */ /* 0x000fe20000010000 */
[----:B------:R-:W-:Y:S01]  /*1af00*/  FADD.FTZ R21, R95, R112 ;  /* 0x000000705f157221 */ /* 0x000fe20000010000 */
[----:B------:R-:W-:Y:S01]  /*1af10*/  FFMA.FTZ R12, R135, R10, -R12 ;  /* 0x0000000a870c7223 */ /* 0x000fe2000001080c */
[----:B------:R-:W-:Y:S01]  /*1af20*/  MUFU.EX2 R139, R235 ;  /* 0x000000eb008b7308 */ /* 0x000fe20000000800 */
[----:B------:R-:W-:Y:S01]  /*1af30*/  FADD.FTZ R11, R153, R110 ;  /* 0x0000006e990b7221 */ /* 0x000fe20000010000 */
[----:B------:R-:W-:Y:S01]  /*1af40*/  FADD.FTZ R112, R154, R21 ;  /* 0x000000159a707221 */ /* 0x000fe20000010000 */
[----:B------:R-:W-:-:S02]  /*1af50*/  F2FP.F16.F32.PACK_AB R152, R95, R152 ;  /* 0x000000985f98723e */ /* 0x000fc400000000ff */
[C---:B------:R-:W-:Y:S01]  /*1af60*/  FADD.FTZ R110, R100.reuse, R11 ;  /* 0x0000000b646e7221 */ /* 0x040fe20000010000 */
[----:B------:R-:W-:Y:S01]  /*1af70*/  FADD.FTZ R21, R97, R112 ;  /* 0x0000007061157221 */ /* 0x000fe20000010000 */
[----:B------:R-:W-:Y:S01]  /*1af80*/  F2FP.F16.F32.PACK_AB R153, R100, R153 ;  /* 0x000000996499723e */ /* 0x000fe200000000ff */
[----:B------:R-:W2:Y:S01]  /*1af90*/  MUFU.EX2 R108, R108 ;  /* 0x0000006c006c7308 */ /* 0x000ea20000000800 */
[----:B------:R-:W-:Y:S01]  /*1afa0*/  FADD.FTZ R11, R155, R110 ;  /* 0x0000006e9b0b7221 */ /* 0x000fe20000010000 */
[----:B------:R-:W-:Y:S01]  /*1afb0*/  FADD.FTZ R112, R148, R21 ;  /* 0x0000001594707221 */ /* 0x000fe20000010000 */
[C---:B------:R-:W-:Y:S02]  /*1afc0*/  F2FP.F16.F32.PACK_AB R148, R145.reuse, R148 ;  /* 0x000000949194723e */ /* 0x040fe400000000ff */
[----:B------:R-:W-:Y:S01]  /*1afd0*/  FADD.FTZ R110, R102, R11 ;  /* 0x0000000b666e7221 */ /* 0x000fe20000010000 */
[----:B------:R-:W-:Y:S01]  /*1afe0*/  FADD.FTZ R21, R145, R112 ;  /* 0x0000007091157221 */ /* 0x000fe20000010000 */
[----:B------:R-:W-:Y:S01]  /*1aff0*/  F2FP.F16.F32.PACK_AB R145, R9, R8 ;  /* 0x000000080991723e */ /* 0x000fe200000000ff */
[----:B------:R-:W3:Y:S01]  /*1b000*/  MUFU.EX2 R12, R12 ;  /* 0x0000000c000c7308 */ /* 0x000ee20000000800 */
[----:B------:R-:W-:Y:S01]  /*1b010*/  FADD.FTZ R11, R91, R110 ;  /* 0x0000006e5b0b7221 */ /* 0x000fe20000010000 */
[----:B------:R-:W-:Y:S01]  /*1b020*/  FADD.FTZ R112, R150, R21 ;  /* 0x0000001596707221 */ /* 0x000fe20000010000 */
[----:B------:R-:W-:-:S02]  /*1b030*/  F2FP.F16.F32.PACK_AB R150, R147, R150 ;  /* 0x000000969396723e */ /* 0x000fc400000000ff */
[----:B------:R-:W-:Y:S01]  /*1b040*/  FADD.FTZ R110, R104, R11 ;  /* 0x0000000b686e7221 */ /* 0x000fe20000010000 */
[----:B------:R-:W-:Y:S01]  /*1b050*/  FADD.FTZ R21, R147, R112 ;  /* 0x0000007093157221 */ /* 0x000fe20000010000 */
[----:B0-----:R-:W-:Y:S02]  /*1b060*/  F2FP.F16.F32.PACK_AB R147, R4, R3 ;  /* 0x000000030493723e */ /* 0x001fe400000000ff */
[----:B------:R-:W-:Y:S01]  /*1b070*/  FADD.FTZ R11, R93, R110 ;  /* 0x0000006e5d0b7221 */ /* 0x000fe20000010000 */
[----:B------:R-:W-:Y:S01]  /*1b080*/  FADD.FTZ R90, R144, R21 ;  /* 0x00000015905a7221 */ /* 0x000fe20000010000 */
[----:B------:R-:W-:Y:S02]  /*1b090*/  F2FP.F16.F32.PACK_AB R154, R97, R154 ;  /* 0x0000009a619a723e */ /* 0x000fe400000000ff */
[----:B------:R-:W-:Y:S01]  /*1b0a0*/  FADD.FTZ R11, R106, R11 ;  /* 0x0000000b6a0b7221 */ /* 0x000fe20000010000 */
[----:B------:R-:W-:Y:S02]  /*1b0b0*/  F2FP.F16.F32.PACK_AB R155, R102, R155 ;  /* 0x0000009b669b723e */ /* 0x000fe400000000ff */
[C---:B------:R-:W-:Y:S01]  /*1b0c0*/  F2FP.F16.F32.PACK_AB R144, R113.reuse, R144 ;  /* 0x000000907190723e */ /* 0x040fe200000000ff */
[----:B------:R-:W-:Y:S01]  /*1b0d0*/  FADD.FTZ R92, R8, R11 ;  /* 0x0000000b085c7221 */ /* 0x000fe20000010000 */
[----:B------:R-:W-:Y:S01]  /*1b0e0*/  FADD.FTZ R11, R113, R90 ;  /* 0x0000005a710b7221 */ /* 0x000fe20000010000 */
[----:B------:R-:W-:Y:S01]  /*1b0f0*/  VIADD R8, R20, 0xffffffff ;  /* 0xffffffff14087836 */ /* 0x000fe20000000000 */
[----:B-1----:R-:W-:Y:S01]  /*1b100*/  MOV R198, R23 ;  /* 0x0000001700c67202 */ /* 0x002fe20000000f00 */
[----:B------:R-:W-:Y:S01]  /*1b110*/  FADD.FTZ R92, R9, R92 ;  /* 0x0000005c095c7221 */ /* 0x000fe20000010000 */
[----:B------:R-:W-:Y:S01]  /*1b120*/  FADD.FTZ R90, R146, R11 ;  /* 0x0000000b925a7221 */ /* 0x000fe20000010000 */
[----:B------:R-:W-:Y:S01]  /*1b130*/  F2FP.F16.F32.PACK_AB R146, R117, R146 ;  /* 0x000000927592723e */ /* 0x000fe200000000ff */
[----:B------:R-:W-:-:S02]  /*1b140*/  IMAD.MOV.U32 R20, RZ, RZ, R8 ;  /* 0x000000ffff147224 */ /* 0x000fc400078e0008 */
[----:B------:R-:W-:Y:S01]  /*1b150*/  FADD.FTZ R11, R3, R92 ;  /* 0x0000005c030b7221 */ /* 0x000fe20000010000 */
[----:B------:R-:W-:-:S03]  /*1b160*/  FADD.FTZ R21, R117, R90 ;  /* 0x0000005a75157221 */ /* 0x000fc60000010000 */
[----:B------:R-:W-:Y:S01]  /*1b170*/  FADD.FTZ R90, R4, R11 ;  /* 0x0000000b045a7221 */ /* 0x000fe20000010000 */
[----:B------:R-:W-:-:S03]  /*1b180*/  FADD.FTZ R92, R94, R21 ;  /* 0x000000155e5c7221 */ /* 0x000fc60000010000 */
[----:B------:R-:W-:Y:S01]  /*1b190*/  FADD.FTZ R11, R141, R90 ;  /* 0x0000005a8d0b7221 */ /* 0x000fe20000010000 */
[----:B------:R-:W-:Y:S01]  /*1b1a0*/  FADD.FTZ R21, R199, R92 ;  /* 0x0000005cc7157221 */ /* 0x000fe20000010000 */
[C---:B--2---:R-:W-:Y:S01]  /*1b1b0*/  F2FP.F16.F32.PACK_AB R141, R108.reuse, R141 ;  /* 0x0000008d6c8d723e */ /* 0x044fe200000000ff */
[----:B------:R-:W-:Y:S02]  /*1b1c0*/  IMAD.MOV.U32 R199, RZ, RZ, R22 ;  /* 0x000000ffffc77224 */ /* 0x000fe400078e0016 */
        /* <DEDUP_REMOVED lines=14> */
[C---:B---3--:R-:W-:Y:S01]  /*1b2b0*/  F2FP.F16.F32.PACK_AB R139, R12.reuse, R139 ;  /* 0x0000008b0c8b723e */ /* 0x048fe200000000ff */
[----:B------:R-:W-:Y:S02]  /*1b2c0*/  IMAD.MOV.U32 R13, RZ, RZ, R6 ;  /* 0x000000ffff0d7224 */ /* 0x000fe400078e0006 */
[----:B------:R-:W-:Y:S01]  /*1b2d0*/  FADD.FTZ R3, R12, R90 ;  /* 0x0000005a0c037221 */ /* 0x000fe20000010000 */
[----:B------:R-:W-:Y:S01]  /*1b2e0*/  IMAD.MOV.U32 R12, RZ, RZ, R5 ;  /* 0x000000ffff0c7224 */ /* 0x000fe200078e0005 */
[----:B------:R-:W-:Y:S06]  /*1b2f0*/  @P2 BRA `(.L_x_1898) ;  /* 0xffffffd800a42947 */ /* 0x000fec000383ffff */
[----:B------:R-:W-:Y:S05]  /*1b300*/  BSYNC B1 ;  /* 0x0000000000017941 */ /* 0x000fea0003800000 */
.L_x_1887:
[----:B------:R-:W-:Y:S05]  /*1b310*/  BSYNC B0 ;  /* 0x0000000000007941 */ /* 0x000fea0003800000 */
.L_x_1886:
[----:B------:R-:W-:Y:S01]  /*1b320*/  ISETP.GE.AND P2, PT, R8, R179, PT ;  /* 0x000000b30800720c */ /* 0x000fe20003f46270 */
[----:B------:R-:W-:-:S12]  /*1b330*/  BSSY B0, `(.L_x_1899) ;  /* 0x0000376000007945 */ /* 0x000fd80003800000 */
[----:B------:R-:W-:Y:S05]  /*1b340*/  @!P2 BRA `(.L_x_1900) ;  /* 0x0000003400d0a947 */ /* 0x000fea0003800000 */
[----:B------:R-:W-:Y:S01]  /*1b350*/  MOV R9, R6 ;  /* 0x0000000600097202 */ /* 0x000fe20000000f00 */
[----:B------:R-:W-:Y:S02]  /*1b360*/  IMAD.MOV.U32 R15, RZ, RZ, R5 ;  /* 0x000000ffff0f7224 */ /* 0x000fe400078e0005 */
[----:B------:R-:W-:Y:S02]  /*1b370*/  IMAD.MOV.U32 R20, RZ, RZ, R23 ;  /* 0x000000ffff147224 */ /* 0x000fe400078e0017 */
[----:B------:R-:W-:-:S07]  /*1b380*/  IMAD.MOV.U32 R21, RZ, RZ, R22 ;  /* 0x000000ffff157224 */ /* 0x000fce00078e0016 */
.L_x_1919:
[----:B------:R-:W-:-:S05]  /*1b390*/  VIADD R5, R21, 0x1 ;  /* 0x0000000115057836 */ /* 0x000fca0000000000 */
[----:B------:R-:W-:-:S04]  /*1b3a0*/  ISETP.NE.AND P2, PT, R5, 0x2, PT ;  /* 0x000000020500780c */ /* 0x000fc80003f45270 */
[----:B------:R-:W-:Y:S02]  /*1b3b0*/  SEL R23, RZ, 0x1, P2 ;  /* 0x00000001ff177807 */ /* 0x000fe40001000000 */
[----:B------:R-:W-:Y:S02]  /*1b3c0*/  SEL R5, R5, RZ, P2 ;  /* 0x000000ff05057207 */ /* 0x000fe40001000000 */
[----:B------:R-:W-:Y:S02]  /*1b3d0*/  LOP3.LUT R23, R20, R23, RZ, 0x3c, !PT ;  /* 0x0000001714177212 */ /* 0x000fe400078e3cff */
[----:B------:R-:W-:Y:S01]  /*1b3e0*/  MOV R22, R5 ;  /* 0x0000000500167202 */ /* 0x000fe20000000f00 */
[----:B------:R-:W-:Y:S06]  /*1b3f0*/  @!P0 BRA `(.L_x_1901) ;  /* 0x0000000000048947 */ /* 0x000fec0003800000 */
[----:B------:R-:W-:Y:S01]  /*1b400*/  BPT.TRAP 0x1 ;  /* 0x000000040000795c */ /* 0x000fe20000300000 */
.L_x_1901:
[----:B------:R-:W-:Y:S01]  /*1b410*/  IMAD R6, R22, 0x8, R16 ;  /* 0x0000000816067824 */ /* 0x000fe200078e0210 */
[----:B------:R-:W-:-:S04]  /*1b420*/  SHF.L.U32 R13, R23, 0x1f, RZ ;  /* 0x0000001f170d7819 */ /* 0x000fc800000006ff */
[----:B------:R0:W1:Y:S01]  /*1b430*/  SYNCS.PHASECHK.TRANS64.TRYWAIT P2, [R6+URZ+0x2a830], R13 ;  /* 0x02a8300d060075a7 */ /* 0x000062000804017f */
[----:B------:R-:W-:Y:S05]  /*1b440*/  @!P0 BRA `(.L_x_1902) ;  /* 0x0000000000048947 */ /* 0x000fea0003800000 */
[----:B------:R-:W-:Y:S01]  /*1b450*/  BPT.TRAP 0x1 ;  /* 0x000000040000795c */ /* 0x000fe20000300000 */
.L_x_1902:
[----:B------:R-:W-:Y:S01]  /*1b460*/  BSSY B1, `(.L_x_1903) ;  /* 0x0000006000017945 */ /* 0x000fe20003800000 */
[----:B------:R-:W-:Y:S02]  /*1b470*/  IMAD R10, R22, 0x900, R7 ;  /* 0x00000900160a7824 */ /* 0x000fe400078e0207 */
[----:B------:R-:W-:Y:S01]  /*1b480*/  IMAD.MOV.U32 R11, RZ, RZ, 0x40000040 ;  /* 0x40000040ff0b7424 */ /* 0x000fe200078e00ff */
[----:B-1----:R-:W-:Y:S06]  /*1b490*/  @P2 BRA `(.L_x_1904) ;  /* 0x0000000000082947 */ /* 0x002fec0003800000 */
[----:B------:R-:W1:Y:S02]  /*1b4a0*/  SYNCS.PHASECHK.TRANS64.TRYWAIT P2, [R6+URZ+0x2a830], R13 ;  /* 0x02a8300d060075a7 */ /* 0x000e64000804017f */
[----:B-1----:R-:W-:Y:S05]  /*1b4b0*/  @!P2 BRA `(.L_x_1905) ;  /* 0x000000f000cca947 */ /* 0x002fea0003800000 */
.L_x_1904:
[----:B------:R-:W-:Y:S05]  /*1b4c0*/  BSYNC B1 ;  /* 0x0000000000017941 */ /* 0x000fea0003800000 */
.L_x_1903:
[----:B------:R-:W2:Y:S04]  /*1b4d0*/  LDL.64 R88, [R1+0x38] ;  /* 0x0000380001587983 */ /* 0x000ea80000100a00 */
[----:B------:R-:W3:Y:S04]  /*1b4e0*/  LDL.64 R218, [R1+0x30] ;  /* 0x0000300001da7983 */ /* 0x000ee80000100a00 */
[----:B------:R-:W4:Y:S01]  /*1b4f0*/  LDL.64 R216, [R1+0x28] ;  /* 0x0000280001d87983 */ /* 0x000f220000100a00 */
[----:B------:R-:W-:-:S03]  /*1b500*/  R2UR UR6, R10 ;  /* 0x000000000a0672ca */ /* 0x000fc600000e0000 */
[----:B------:R-:W5:Y:S01]  /*1b510*/  LDL.64 R214, [R1+0x20] ;  /* 0x0000200001d67983 */ /* 0x000f620000100a00 */
[----:B------:R-:W-:Y:S01]  /*1b520*/  R2UR UR7, R11 ;  /* 0x000000000b0772ca */ /* 0x000fe200000e0000 */
[----:B------:R-:W-:Y:S02]  /*1b530*/  VIADD R12, R10, 0x2 ;  /* 0x000000020a0c7836 */ /* 0x000fe40000000000 */
[----:B01----:R-:W-:Y:S01]  /*1b540*/  IMAD.MOV.U32 R13, RZ, RZ, 0x40000040 ;  /* 0x40000040ff0d7424 */ /* 0x003fe200078e00ff */
        /* <DEDUP_REMOVED lines=18> */
[----:B----4-:R-:W-:Y:S02]  /*1b670*/  R2UR UR4, R216 ;  /* 0x00000000d80472ca */ /* 0x010fe400000e0000 */
        /* <DEDUP_REMOVED lines=8> */
[----:B-----5:R-:W-:Y:S02]  /*1b700*/  R2UR UR4, R214 ;  /* 0x00000000d60472ca */ /* 0x020fe400000e0000 */
        /* <DEDUP_REMOVED lines=143> */
.L_x_1906:
[----:B------:R-:W-:Y:S02]  /*1c000*/  SHF.L.U32 R11, R20, 0x1f, RZ ;  /* 0x0000001f140b7819 */ /* 0x000fe400000006ff */
[----:B------:R-:W-:-:S04]  /*1c010*/  LEA R12, R21, R16, 0x3 ;  /* 0x00000010150c7211 */ /* 0x000fc800078e18ff */
[----:B------:R0:W1:Y:S01]  /*1c020*/  SYNCS.PHASECHK.TRANS64.TRYWAIT P2, [R12+URZ+0x2a850], R11 ;  /* 0x02a8500b0c0075a7 */ /* 0x000062000804017f */
[----:B------:R-:W-:Y:S05]  /*1c030*/  @!P0 BRA `(.L_x_1907) ;  /* 0x0000000000048947 */ /* 0x000fea0003800000 */
[----:B------:R-:W-:Y:S01]  /*1c040*/  BPT.TRAP 0x1 ;  /* 0x000000040000795c */ /* 0x000fe20000300000 */
.L_x_1907:
        /* <DEDUP_REMOVED lines=9> */
.L_x_1909:
[----:B------:R-:W-:Y:S05]  /*1c0e0*/  BSYNC B1 ;  /* 0x0000000000017941 */ /* 0x000fea0003800000 */
.L_x_1908:
[----:B------:R-:W-:Y:S01]  /*1c0f0*/  IMAD.MOV.U32 R10, RZ, RZ, R0 ;  /* 0x000000ffff0a7224 */ /* 0x000fe200078e0000 */
[----:B------:R-:W2:Y:S01]  /*1c100*/  LDL R2, [R1] ;  /* 0x0000000001027983 */ /* 0x000ea20000100800 */
[----:B01----:R-:W-:Y:S01]  /*1c110*/  IMAD.MOV.U32 R11, RZ, RZ, 0x40000040 ;  /* 0x40000040ff0b7424 */ /* 0x003fe200078e00ff */
[----:B------:R-:W-:Y:S01]  /*1c120*/  WARPGROUP.ARRIVE ;  /* 0x00000000000079c5 */ /* 0x000fe20000000000 */
[----:B------:R-:W-:Y:S01]  /*1c130*/  ISETP.NE.AND P2, PT, R202, 0x1, PT ;  /* 0x00000001ca00780c */ /* 0x000fe20003f45270 */
[----:B------:R-:W-:Y:S01]  /*1c140*/  FMUL.FTZ R6, R91, UR50 ;  /* 0x000000325b067c20 */ /* 0x000fe20008410000 */
        /* <DEDUP_REMOVED lines=10> */
[----:B------:R-:W-:-:S02]  /*1c1f0*/  IMAD.IADD R126, R181, 0x1, R177 ;  /* 0x00000001b57e7824 */ /* 0x000fc400078e02b1 */
        /* <DEDUP_REMOVED lines=8> */
[----:B------:R-:W-:Y:S02]  /*1c280*/  IMAD.MOV.U32 R11, RZ, RZ, 0x40000040 ;  /* 0x40000040ff0b7424 */ /* 0x000fe400078e00ff */
        /* <DEDUP_REMOVED lines=23> */
[----:B------:R-:W-:Y:S01]  /*1c400*/  @!P1 LEA R5, R5, R16, 0x3 ;  /* 0x0000001005059211 */ /* 0x000fe200078e18ff */
[----:B------:R-:W0:Y:S04]  /*1c410*/  MUFU.TANH R13, R13 ;  /* 0x0000000d000d7308 */ /* 0x000e280000002400 */
[----:B------:R-:W-:-:S04]  /*1c420*/  @!P1 VIADD R5, R5, 0x2a840 ;  /* 0x0002a84005059836 */ /* 0x000fc80000000000 */
[----:B------:R-:W1:Y:S01]  /*1c430*/  MUFU.TANH R20, R20 ;  /* 0x0000001400147308 */ /* 0x000e620000002400 */
[----:B------:R-:W-:-:S07]  /*1c440*/  @!P1 PRMT R5, RZ, 0x654, R5 ;  /* 0x00000654ff059816 */ /* 0x000fce0000000005 */
        /* <DEDUP_REMOVED lines=48> */
[----:B------:R-:W-:-:S02]  /*1c750*/  WARPGROUP.DEPBAR.LE gsb0, 0x0 ;  /* 0x00008000000079c5 */ /* 0x000fc40000010000 */
[----:B------:R-:W-:-:S05]  /*1c760*/  WARPGROUP.ARRIVE ;  /* 0x00000000000079c5 */ /* 0x000fca0000000000 */
[----:B------:R-:W0:Y:S01]  /*1c770*/  MUFU.TANH R90, R90 ;  /* 0x0000005a005a7308 */ /* 0x000e220000002400 */
[----:B------:R-:W-:Y:S01]  /*1c780*/  HGMMA.64x128x16.F32 R24, R148, gdesc[UR4].tnspB, R24, gsb0 ;  /* 0x41e0000494187df0 */ /* 0x000fe20008000818 */
[----:B------:R-:W-:Y:S02]  /*1c790*/  R2UR UR6, R10 ;  /* 0x000000000a0672ca */ /* 0x000fe400000e0000 */
[----:B------:R-:W-:Y:S01]  /*1c7a0*/  R2UR UR7, R11 ;  /* 0x000000000b0772ca */ /* 0x000fe200000e0000 */
[----:B------:R-:W-:Y:S01]  /*1c7b0*/  IMAD.MOV.U32 R11, RZ, RZ, 0x40000040 ;  /* 0x40000040ff0b7424 */ /* 0x000fe200078e00ff */
[----:B------:R-:W-:Y:S02]  /*1c7c0*/  IADD3 R10, R0, 0x200, RZ ;  /* 0x00000200000a7810 */ /* 0x000fe40007ffe0ff */
        /* <DEDUP_REMOVED lines=11> */
[----:B------:R-:W-:Y:S01]  /*1c880*/  R2UR UR6, R10 ;  /* 0x000000000a0672ca */ /* 0x000fe200000e0000 */
[----:B------:R-:W-:Y:S01]  /*1c890*/  VIADD R10, R0, 0x280 ;  /* 0x00000280000a7836 */ /* 0x000fe20000000000 */
[----:B------:R-:W-:Y:S01]  /*1c8a0*/  R2UR UR7, R11 ;  /* 0x000000000b0772ca */ /* 0x000fe200000e0000 */
[----:B------:R-:W-:Y:S01]  /*1c8b0*/  IMAD.MOV.U32 R11, RZ, RZ, 0x40000040 ;  /* 0x40000040ff0b7424 */ /* 0x000fe200078e00ff */
        /* <DEDUP_REMOVED lines=9> */
[----:B------:R-:W1:Y:S02]  /*1c950*/  @P2 LDC R11, c[0x0][0x44c] ;  /* 0x00011300ff0b2b82 */ /* 0x000e640000000800 */
[----:B-1----:R-:W-:-:S05]  /*1c960*/  @P2 IMAD.HI.U32 R11, R126, R11, RZ ;  /* 0x0000000b7e0b2227 */ /* 0x002fca00078e00ff */
[----:B-----5:R-:W-:Y:S02]  /*1c970*/  @P2 SHF.R.U32.HI R126, RZ, R10, R11 ;  /* 0x0000000aff7e2219 */ /* 0x020fe4000001160b */
[----:B------:R-:W-:-:S03]  /*1c980*/  ISETP.GE.AND P2, PT, R14, 0x1, PT ;  /* 0x000000010e00780c */ /* 0x000fc60003f46270 */
[----:B------:R-:W1:Y:S01]  /*1c990*/  SHFL.IDX PT, R127, R126, RZ, 0x1c1f ;  /* 0x001c1fff7e7f7589 */ /* 0x000e6200000e0000 */
[----:B------:R-:W-:Y:S02]  /*1c9a0*/  WARPGROUP.DEPBAR.LE gsb0, 0x0 ;  /* 0x00008000000079c5 */ /* 0x000fe40000010000 */
[----:B------:R-:W-:-:S06]  /*1c9b0*/  WARPGROUP.ARRIVE ;  /* 0x00000000000079c5 */ /* 0x000fcc0000000000 */
[----:B------:R-:W-:Y:S03]  /*1c9c0*/  HGMMA.64x128x16.F32 R24, R136, gdesc[UR4].tnspB, R24, gsb0 ;  /* 0x41e0000488187df0 */ /* 0x000fe60008000818 */
[----:B------:R-:W-:Y:S02]  /*1c9d0*/  WARPGROUP.DEPBAR.LE gsb0, 0x0 ;  /* 0x00008000000079c5 */ /* 0x000fe40000010000 */
[----:B------:R-:W-:Y:S01]  /*1c9e0*/  FMUL.FTZ R138, R132, UR50 ;  /* 0x00000032848a7c20 */ /* 0x000fe20008410000 */
[----:B------:R-:W-:Y:S02]  /*1c9f0*/  IMAD R132, R8, -0x60, RZ ;  /* 0xffffffa008847824 */ /* 0x000fe400078e02ff */
[----:B------:R-:W-:Y:S01]  /*1ca00*/  FMUL.FTZ R136, R128, UR50 ;  /* 0x0000003280887c20 */ /* 0x000fe20008410000 */
[----:B------:R-:W-:Y:S01]  /*1ca10*/  FMUL.FTZ R128, R129, UR50 ;  /* 0x0000003281807c20 */ /* 0x000fe20008410000 */
[----:B------:R-:W-:Y:S01]  /*1ca20*/  FMUL.FTZ R137, R133, UR50 ;  /* 0x0000003285897c20 */ /* 0x000fe20008410000 */
[----:B------:R-:W-:Y:S01]  /*1ca30*/  VIADD R11, R132, 0x1 ;  /* 0x00000001840b7836 */ /* 0x000fe20000000000 */
[----:B------:R-:W0:Y:S01]  /*1ca40*/  MUFU.TANH R138, R138 ;  /* 0x0000008a008a7308 */ /* 0x000e220000002400 */
[----:B------:R5:W-:Y:S02]  /*1ca50*/  @!P1 SYNCS.ARRIVE.TRANS64.RED.A1T0 RZ, [R5+URZ], RZ ;  /* 0x000000ff05ff99a7 */ /* 0x000be4000810043f */
[----:B------:R-:W-:-:S05]  /*1ca60*/  IMAD R11, R180, -0x2, R11 ;  /* 0xfffffffeb40b7824 */ /* 0x000fca00078e020b */
[----:B------:R-:W0:Y:S01]  /*1ca70*/  MUFU.TANH R136, R136 ;  /* 0x0000008800887308 */ /* 0x000e220000002400 */
[----:B------:R-:W-:Y:S02]  /*1ca80*/  IADD3 R130, -R163, R11, R164 ;  /* 0x0000000ba3827210 */ /* 0x000fe40007ffe1a4 */
[----:B-----5:R-:W-:-:S03]  /*1ca90*/  IADD3 R5, R11, -0x1, RZ ;  /* 0xffffffff0b057810 */ /* 0x020fc60007ffe0ff */
[C---:B------:R-:W-:Y:S02]  /*1caa0*/  VIADD R134, R130.reuse, UR47 ;  /* 0x0000002f82867c36 */ /* 0x040fe40008000000 */
[----:B------:R-:W0:Y:S01]  /*1cab0*/  MUFU.TANH R128, R128 ;  /* 0x0000008000807308 */ /* 0x000e220000002400 */
[----:B------:R-:W-:Y:S02]  /*1cac0*/  VIADD R130, R130, UR4 ;  /* 0x0000000482827c36 */ /* 0x000fe40008000000 */
[--C-:B-1----:R-:W-:Y:S02]  /*1cad0*/  IMAD.IADD R140, R134, 0x1, R127.reuse ;  /* 0x00000001868c7824 */ /* 0x102fe400078e027f */
[----:B------:R-:W-:-:S03]  /*1cae0*/  IMAD.IADD R139, R130, 0x1, R127 ;  /* 0x00000001828b7824 */ /* 0x000fc600078e027f */
[----:B------:R-:W1:Y:S01]  /*1caf0*/  MUFU.TANH R137, R137 ;  /* 0x0000008900897308 */ /* 0x000e620000002400 */
[----:B--234-:R-:W-:Y:S05]  /*1cb00*/  @!P2 BRA `(.L_x_1911) ;  /* 0x000000000054a947 */ /* 0x01cfea0003800000 */
[----:B------:R-:W-:Y:S01]  /*1cb10*/  IADD3 R127, -R163, R164, R127 ;  /* 0x000000a4a37f7210 */ /* 0x000fe20007ffe17f */
[----:B------:R-:W-:Y:S03]  /*1cb20*/  BSSY B1, `(.L_x_1912) ;  /* 0x0000010000017945 */ /* 0x000fe60003800000 */
[----:B------:R-:W-:-:S13]  /*1cb30*/  ISETP.GT.AND P2, PT, R127, -0x1, PT ;  /* 0xffffffff7f00780c */ /* 0x000fda0003f44270 */
[----:B------:R-:W-:Y:S05]  /*1cb40*/  @P2 BRA `(.L_x_1913) ;  /* 0x0000000000202947 */ /* 0x000fea0003800000 */
[----:B------:R-:W-:Y:S01]  /*1cb50*/  IMAD.U32 R142, RZ, RZ, UR39 ;  /* 0x00000027ff8e7e24 */ /* 0x000fe2000f8e00ff */
[----:B------:R-:W-:-:S04]  /*1cb60*/  LOP3.LUT R127, RZ, R127, RZ, 0x33, !PT ;  /* 0x0000007fff7f7212 */ /* 0x000fc800078e33ff */
[----:B------:R-:W-:-:S13]  /*1cb70*/  ISETP.NE.AND P2, PT, R142, 0x1, PT ;  /* 0x000000018e00780c */ /* 0x000fda0003f45270 */
[----:B------:R-:W2:Y:S02]  /*1cb80*/  @P2 LDC.64 R10, c[0x0][0x9e8] ;  /* 0x00027a00ff0a2b82 */ /* 0x000ea40000000a00 */
[----:B--2---:R-:W-:-:S05]  /*1cb90*/  @P2 IMAD.HI.U32 R10, R127, R10, RZ ;  /* 0x0000000a7f0a2227 */ /* 0x004fca00078e00ff */
[----:B------:R-:W-:-:S04]  /*1cba0*/  @P2 SHF.R.U32.HI R127, RZ, R11, R10 ;  /* 0x0000000bff7f2219 */ /* 0x000fc8000001160a */
[----:B------:R-:W-:Y:S01]  /*1cbb0*/  LOP3.LUT R127, RZ, R127, RZ, 0x33, !PT ;  /* 0x0000007fff7f7212 */ /* 0x000fe200078e33ff */
[----:B------:R-:W-:Y:S06]  /*1cbc0*/  BRA `(.L_x_1914) ;  /* 0x0000000000147947 */ /* 0x000fec0003800000 */
.L_x_1913:
[----:B------:R-:W-:-:S05]  /*1cbd0*/  IMAD.U32 R142, RZ, RZ, UR39 ;  /* 0x00000027ff8e7e24 */ /* 0x000fca000f8e00ff */
[----:B------:R-:W-:-:S13]  /*1cbe0*/  ISETP.NE.AND P2, PT, R142, 0x1, PT ;  /* 0x000000018e00780c */ /* 0x000fda0003f45270 */
[----:B------:R-:W2:Y:S02]  /*1cbf0*/  @P2 LDC.64 R10, c[0x0][0x9e8] ;  /* 0x00027a00ff0a2b82 */ /* 0x000ea40000000a00 */
[----:B--2---:R-:W-:-:S05]  /*1cc00*/  @P2 IMAD.HI.U32 R10, R127, R10, RZ ;  /* 0x0000000a7f0a2227 */ /* 0x004fca00078e00ff */
[----:B------:R-:W-:-:S07]  /*1cc10*/  @P2 SHF.R.U32.HI R127, RZ, R11, R10 ;  /* 0x0000000bff7f2219 */ /* 0x000fce000001160a */
.L_x_1914:
[----:B------:R-:W-:Y:S05]  /*1cc20*/  BSYNC B1 ;  /* 0x0000000000017941 */ /* 0x000fea0003800000 */
.L_x_1912:
[----:B------:R-:W-:-:S05]  /*1cc30*/  IMAD R127, R127, R142, R5 ;  /* 0x0000008e7f7f7224 */ /* 0x000fca00078e0205 */
[----:B------:R-:W-:Y:S02]  /*1cc40*/  VIADDMNMX R140, R127, R142, R140, PT ;  /* 0x0000008e7f8c7246 */ /* 0x000fe4000380018c */
[----:B------:R-:W-:-:S07]  /*1cc50*/  VIMNMX R139, R139, R127, !PT ;  /* 0x0000007f8b8b7248 */ /* 0x000fce0007fe0100 */
.L_x_1911:
[C---:B------:R-:W-:Y:S01]  /*1cc60*/  ISETP.GE.AND P2, PT, R132.reuse, 0x2, PT ;  /* 0x000000028400780c */ /* 0x040fe20003f46270 */
[----:B------:R-:W2:Y:S01]  /*1cc70*/  SHFL.IDX PT, R11, R126, 0x1, 0x1c1f ;  /* 0x003c1f007e0b7f89 */ /* 0x000ea200000e0000 */
        /* <DEDUP_REMOVED lines=9> */
[----:B------:R-:W-:Y:S01]  /*1cd10*/  ISETP.GT.AND P4, PT, R139, 0x9, !P5 ;  /* 0x000000098b00780c */ /* 0x000fe20006f84270 */
[----:B--2---:R-:W-:Y:S01]  /*1cd20*/  IMAD.IADD R130, R130, 0x1, R11 ;  /* 0x0000000182827824 */ /* 0x004fe200078e020b */
[----:B------:R-:W-:Y:S02]  /*1cd30*/  ISETP.GE.AND P5, PT, R132, 0x11, PT ;  /* 0x000000118400780c */ /* 0x000fe40003fa6270 */
[----:B------:R-:W-:Y:S02]  /*1cd40*/  ISETP.LT.OR P4, PT, R140, 0xa, P4 ;  /* 0x0000000a8c00780c */ /* 0x000fe40002781670 */
[----:B------:R-:W-:Y:S02]  /*1cd50*/  P2R R20, PR, RZ, 0x20 ;  /* 0x00000020ff147803 */ /* 0x000fe40000000000 */
[----:B0-----:R-:W-:-:S02]  /*1cd60*/  FSEL R129, R90, -INF , !P4 ;  /* 0xff8000005a817808 */ /* 0x001fc40006000000 */
        /* <DEDUP_REMOVED lines=8> */
[----:B------:R-:W-:Y:S02]  /*1cdf0*/  IADD3 R134, R134, R11, RZ ;  /* 0x0000000b86867210 */ /* 0x000fe40007ffe0ff */
        /* <DEDUP_REMOVED lines=90> */
[----:B------:R-:W-:-:S04]  /*1d3a0*/  ISETP.GT.AND P6, PT, R139, 0x59, !P6 ;  /* 0x000000598b00780c */ /* 0x000fc800077c4270 */
[----:B------:R-:W-:-:S04]  /*1d3b0*/  ISETP.LT.OR P6, PT, R140, 0x5a, P6 ;  /* 0x0000005a8c00780c */ /* 0x000fc800037c1670 */
[----:B-1----:R-:W-:Y:S02]  /*1d3c0*/  FSEL R137, R137, -INF , !P6 ;  /* 0xff80000089897808 */ /* 0x002fe40007000000 */
        /* <DEDUP_REMOVED lines=14> */
.L_x_1917:
[----:B------:R-:W-:-:S05]  /*1d4b0*/  IMAD.U32 R136, RZ, RZ, UR39 ;  /* 0x00000027ff887e24 */ /* 0x000fca000f8e00ff */
[----:B------:R-:W-:-:S13]  /*1d4c0*/  ISETP.NE.AND P6, PT, R136, 0x1, PT ;  /* 0x000000018800780c */ /* 0x000fda0003fc5270 */
[----:B------:R-:W0:Y:S02]  /*1d4d0*/  @P6 LDC.64 R10, c[0x0][0x9e8] ;  /* 0x00027a00ff0a6b82 */ /* 0x000e240000000a00 */
[----:B0-----:R-:W-:-:S05]  /*1d4e0*/  @P6 IMAD.HI.U32 R10, R126, R10, RZ ;  /* 0x0000000a7e0a6227 */ /* 0x001fca00078e00ff */
[----:B------:R-:W-:-:S07]  /*1d4f0*/  @P6 SHF.R.U32.HI R126, RZ, R11, R10 ;  /* 0x0000000bff7e6219 */ /* 0x000fce000001160a */
.L_x_1918:
[----:B------:R-:W-:Y:S05]  /*1d500*/  BSYNC B1 ;  /* 0x0000000000017941 */ /* 0x000fea0003800000 */
.L_x_1916:
[----:B------:R-:W-:-:S05]  /*1d510*/  IMAD R5, R126, R136, R5 ;  /* 0x000000887e057224 */ /* 0x000fca00078e0205 */
[----:B------:R-:W-:Y:S02]  /*1d520*/  VIADDMNMX R134, R5, R136, R134, PT ;  /* 0x0000008805867246 */ /* 0x000fe40003800186 */
[----:B------:R-:W-:-:S07]  /*1d530*/  VIMNMX R130, R130, R5, !PT ;  /* 0x0000000582827248 */ /* 0x000fce0007fe0100 */
.L_x_1915:
[C---:B------:R-:W-:Y:S01]  /*1d540*/  ISETP.GT.AND P2, PT, R130.reuse, 0x1, !P2 ;  /* 0x000000018200780c */ /* 0x040fe20005744270 */
[----:B------:R-:W-:Y:S01]  /*1d550*/  IMAD.U32 R10, RZ, RZ, UR38 ;  /* 0x00000026ff0a7e24 */ /* 0x000fe2000f8e00ff */
        /* <DEDUP_REMOVED lines=22> */
[----:B------:R-:W-:-:S02]  /*1d6c0*/  ISETP.LT.OR P2, PT, R134, 0x12, P2 ;  /* 0x000000128600780c */ /* 0x000fc40001741670 */
[----:B------:R-:W-:Y:S02]  /*1d6d0*/  @!P1 IADD3 R12, R12, 0x2a860, RZ ;  /* 0x0002a8600c0c9810 */ /* 0x000fe40007ffe0ff */
        /* <DEDUP_REMOVED lines=76> */
[----:B------:R-:W-:Y:S02]  /*1dba0*/  ISETP.NE.AND P6, PT, R128, RZ, PT ;  /* 0x000000ff8000720c */ /* 0x000fe40003fc5270 */
[----:B------:R-:W-:Y:S02]  /*1dbb0*/  FMNMX.FTZ R0, R151, R0, !PT ;  /* 0x0000000097007209 */ /* 0x000fe40007810000 */
[----:B------:R-:W-:Y:S02]  /*1dbc0*/  FSEL R219, R122, -INF , !P2 ;  /* 0xff8000007adb7808 */ /* 0x000fe40005000000 */
[----:B------:R-:W-:Y:S02]  /*1dbd0*/  FMNMX.FTZ R0, R121, R0, !PT ;  /* 0x0000000079007209 */ /* 0x000fe40007810000 */
[----:B------:R-:W-:Y:S02]  /*1dbe0*/  ISETP.GT.AND P2, PT, R130, RZ, !P6 ;  /* 0x000000ff8200720c */ /* 0x000fe40007744270 */
[----:B------:R-:W-:-:S02]  /*1dbf0*/  FMNMX.FTZ R0, R153, R0, !PT ;  /* 0x0000000099007209 */ /* 0x000fc40007810000 */
[----:B------:R-:W-:Y:S02]  /*1dc00*/  ISETP.LT.OR P2, PT, R134, 0x1, P2 ;  /* 0x000000018600780c */ /* 0x000fe40001741670 */
[----:B------:R-:W-:Y:S02]  /*1dc10*/  FMNMX.FTZ R0, R155, R0, !PT ;  /* 0x000000009b007209 */ /* 0x000fe40007810000 */
[----:B------:R-:W-:Y:S02]  /*1dc20*/  FSEL R2, R2, -INF , !P2 ;  /* 0xff80000002027808 */ /* 0x000fe40005000000 */
[----:B------:R-:W-:Y:S02]  /*1dc30*/  FMNMX.FTZ R0, R157, R0, !PT ;  /* 0x000000009d007209 */ /* 0x000fe40007810000 */
[----:B------:R-:W-:Y:S02]  /*1dc40*/  ISETP.NE.AND P6, PT, R132, RZ, PT ;  /* 0x000000ff8400720c */ /* 0x000fe40003fc5270 */
[----:B------:R-:W-:-:S02]  /*1dc50*/  FMNMX.FTZ R6, R137, R0, !PT ;  /* 0x0000000089067209 */ /* 0x000fc40007810000 */
[----:B------:R-:W-:-:S03]  /*1dc60*/  ISETP.GT.AND P3, PT, R130, 0x59, !P6 ;  /* 0x000000598200780c */ /* 0x000fc60007764270 */
[----:B------:R-:W0:Y:S01]  /*1dc70*/  SHFL.BFLY PT, R5, R6, 0x2, 0x1f ;  /* 0x0c401f0006057f89 */ /* 0x000e2200000e0000 */
[----:B------:R-:W-:-:S04]  /*1dc80*/  ISETP.LT.OR P3, PT, R134, 0x5a, P3 ;  /* 0x0000005a8600780c */ /* 0x000fc80001f61670 */
[----:B------:R-:W-:Y:S02]  /*1dc90*/  FSEL R125, R125, -INF , !P3 ;  /* 0xff8000007d7d7808 */ /* 0x000fe40005800000 */
[----:B0-----:R-:W-:Y:S02]  /*1dca0*/  FMNMX.FTZ R20, R6, R5, !PT ;  /* 0x0000000506147209 */ /* 0x001fe40007810000 */
[----:B------:R-:W-:-:S03]  /*1dcb0*/  FMNMX.FTZ R6, R2, R9, !PT ;  /* 0x0000000902067209 */ /* 0x000fc60007810000 */
[----:B------:R-:W0:Y:S01]  /*1dcc0*/  SHFL.BFLY PT, R5, R20, 0x1, 0x1f ;  /* 0x0c201f0014057f89 */ /* 0x000e2200000e0000 */
[----:B------:R-:W-:-:S04]  /*1dcd0*/  FMNMX.FTZ R6, R11, R6, !PT ;  /* 0x000000060b067209 */ /* 0x000fc80007810000 */
[----:B------:R-:W-:-:S04]  /*1dce0*/  FMNMX.FTZ R6, R21, R6, !PT ;  /* 0x0000000615067209 */ /* 0x000fc80007810000 */
[----:B------:R-:W-:-:S04]  /*1dcf0*/  FMNMX.FTZ R6, R139, R6, !PT ;  /* 0x000000068b067209 */ /* 0x000fc80007810000 */
[----:B------:R-:W-:-:S04]  /*1dd00*/  FMNMX.FTZ R6, R91, R6, !PT ;  /* 0x000000065b067209 */ /* 0x000fc80007810000 */
[----:B------:R-:W-:-:S04]  /*1dd10*/  FMNMX.FTZ R6, R159, R6, !PT ;  /* 0x000000069f067209 */ /* 0x000fc80007810000 */
[----:B------:R-:W-:Y:S02]  /*1dd20*/  FMNMX.FTZ R6, R95, R6, !PT ;  /* 0x000000065f067209 */ /* 0x000fe40007810000 */
[----:B0-----:R-:W-:Y:S02]  /*1dd30*/  FMNMX.FTZ R5, R20, R5, !PT ;  /* 0x0000000514057209 */ /* 0x001fe40007810000 */
[----:B------:R-:W-:Y:S02]  /*1dd40*/  FMNMX.FTZ R6, R97, R6, !PT ;  /* 0x0000000661067209 */ /* 0x000fe40007810000 */
[C---:B------:R-:W-:Y:S01]  /*1dd50*/  FSETP.NEU.FTZ.AND P2, PT, R5.reuse, -INF , PT ;  /* 0xff8000000500780b */ /* 0x040fe20003f5d000 */
[----:B------:R-:W-:Y:S01]  /*1dd60*/  FMUL.FTZ R0, R5, R10 ;  /* 0x0000000a05007220 */ /* 0x000fe20000410000 */
[----:B------:R-:W-:Y:S02]  /*1dd70*/  FMNMX.FTZ R6, R99, R6, !PT ;  /* 0x0000000663067209 */ /* 0x000fe40007810000 */
[----:B------:R-:W-:-:S02]  /*1dd80*/  FSEL R88, R5, RZ, P2 ;  /* 0x000000ff05587208 */ /* 0x000fc40001000000 */
[----:B------:R-:W-:Y:S02]  /*1dd90*/  FMNMX.FTZ R6, R199, R6, !PT ;  /* 0x00000006c7067209 */ /* 0x000fe40007810000 */
[----:B------:R-:W-:Y:S02]  /*1dda0*/  FSEL R0, R0, RZ, P2 ;  /* 0x000000ff00007208 */ /* 0x000fe40001000000 */
[----:B------:R-:W-:-:S03]  /*1ddb0*/  FMNMX.FTZ R6, R103, R6, !PT ;  /* 0x0000000667067209 */ /* 0x000fc60007810000 */
[--C-:B------:R-:W-:Y:S01]  /*1ddc0*/  FFMA.FTZ R158, R89, R10, -R0.reuse ;  /* 0x0000000a599e7223 */ /* 0x100fe20000010800 */
[----:B------:R-:W-:Y:S01]  /*1ddd0*/  FMNMX.FTZ R6, R209, R6, !PT ;  /* 0x00000006d1067209 */ /* 0x000fe20007810000 */
[-CC-:B------:R-:W-:Y:S01]  /*1dde0*/  FFMA.FTZ R89, R129, R10.reuse, -R0.reuse ;  /* 0x0000000a81597223 */ /* 0x180fe20000010800 */
[----:B------:R-:W-:Y:S01]  /*1ddf0*/  FSEL R129, R124, -INF , !P5 ;  /* 0xff8000007c817808 */ /* 0x000fe20006800000 */
        /* <DEDUP_REMOVED lines=48> */
[----:B------:R-:W-:-:S03]  /*1e100*/  FADD.FTZ R133, -R88, R15 ;  /* 0x0000000f58857221 */ /* 0x000fc60000010100 */
[C---:B------:R-:W-:Y:S01]  /*1e110*/  FSETP.NEU.FTZ.AND P2, PT, R6.reuse, -INF , PT ;  /* 0xff8000000600780b */ /* 0x040fe20003f5d000 */
[-C--:B------:R-:W-:Y:S01]  /*1e120*/  FMUL.FTZ R92, R6, R10.reuse ;  /* 0x0000000a065c7220 */ /* 0x080fe20000410000 */
[----:B------:R-:W-:Y:S01]  /*1e130*/  FMUL.FTZ R133, R133, R10 ;  /* 0x0000000a85857220 */ /* 0x000fe20000410000 */
[----:B------:R-:W-:Y:S03]  /*1e140*/  MUFU.EX2 R150, R150 ;  /* 0x0000009600967308 */ /* 0x000fe60000000800 */
[----:B------:R-:W-:-:S05]  /*1e150*/  FSEL R92, R92, RZ, P2 ;  /* 0x000000ff5c5c7208 */ /* 0x000fca0001000000 */
[----:B------:R-:W0:Y:S01]  /*1e160*/  MUFU.EX2 R0, R133 ;  /* 0x0000008500007308 */ /* 0x000e220000000800 */
[-CC-:B------:R-:W-:Y:S01]  /*1e170*/  FFMA.FTZ R157, R2, R10.reuse, -R92.reuse ;  /* 0x0000000a029d7223 */ /* 0x180fe2000001085c */
[----:B------:R-:W-:Y:S01]  /*1e180*/  FSEL R2, R6, RZ, P2 ;  /* 0x000000ff06027208 */ /* 0x000fe20001000000 */
[-CC-:B------:R-:W-:Y:S01]  /*1e190*/  FFMA.FTZ R20, R11, R10.reuse, -R92.reuse ;  /* 0x0000000a0b147223 */ /* 0x180fe2000001085c */
[-CC-:B------:R-:W-:Y:S01]  /*1e1a0*/  FFMA.FTZ R11, R21, R10.reuse, -R92.reuse ;  /* 0x0000000a150b7223 */ /* 0x180fe2000001085c */
[-CC-:B------:R-:W-:Y:S01]  /*1e1b0*/  FFMA.FTZ R88, R139, R10.reuse, -R92.reuse ;  /* 0x0000000a8b587223 */ /* 0x180fe2000001085c */
[-CC-:B------:R-:W-:Y:S01]  /*1e1c0*/  FFMA.FTZ R153, R91, R10.reuse, -R92.reuse ;  /* 0x0000000a5b997223 */ /* 0x180fe2000001085c */
[----:B------:R-:W-:Y:S01]  /*1e1d0*/  FADD.FTZ R9, -R2, R9 ;  /* 0x0000000902097221 */ /* 0x000fe20000010100 */
[----:B------:R-:W-:Y:S01]  /*1e1e0*/  MUFU.EX2 R157, R157 ;  /* 0x0000009d009d7308 */ /* 0x000fe20000000800 */
[-CC-:B------:R-:W-:Y:S01]  /*1e1f0*/  FFMA.FTZ R90, R159, R10.reuse, -R92.reuse ;  /* 0x0000000a9f5a7223 */ /* 0x180fe2000001085c */
[-CC-:B------:R-:W-:Y:S01]  /*1e200*/  FFMA.FTZ R155, R95, R10.reuse, -R92.reuse ;  /* 0x0000000a5f9b7223 */ /* 0x180fe2000001085c */
[-C--:B------:R-:W-:Y:S01]  /*1e210*/  FMUL.FTZ R9, R9, R10.reuse ;  /* 0x0000000a09097220 */ /* 0x080fe20000410000 */
[-CC-:B------:R-:W-:Y:S01]  /*1e220*/  FFMA.FTZ R94, R97, R10.reuse, -R92.reuse ;  /* 0x0000000a615e7223 */ /* 0x180fe2000001085c */
[-CC-:B------:R-:W-:Y:S01]  /*1e230*/  FFMA.FTZ R149, R99, R10.reuse, -R92.reuse ;  /* 0x0000000a63957223 */ /* 0x180fe2000001085c */
[-CC-:B------:R-:W-:Y:S01]  /*1e240*/  FFMA.FTZ R96, R199, R10.reuse, -R92.reuse ;  /* 0x0000000ac7607223 */ /* 0x180fe2000001085c */
[--C-:B------:R-:W-:Y:S01]  /*1e250*/  FFMA.FTZ R151, R103, R10, -R92.reuse ;  /* 0x0000000a67977223 */ /* 0x100fe2000001085c */
[----:B------:R-:W1:Y:S01]  /*1e260*/  MUFU.EX2 R2, R9 ;  /* 0x0000000900027308 */ /* 0x000e620000000800 */
[----:B0-----:R-:W-:Y:S01]  /*1e270*/  FFMA.FTZ R21, R0, R4, R13 ;  /* 0x0000000400157223 */ /* 0x001fe2000001000d */
[-CC-:B------:R-:W-:Y:S01]  /*1e280*/  FFMA.FTZ R98, R209, R10.reuse, -R92.reuse ;  /* 0x0000000ad1627223 */ /* 0x180fe2000001085c */
[-CC-:B------:R-:W-:Y:S01]  /*1e290*/  FFMA.FTZ R145, R107, R10.reuse, -R92.reuse ;  /* 0x0000000a6b917223 */ /* 0x180fe2000001085c */
[-CC-:B------:R-:W-:Y:S01]  /*1e2a0*/  FFMA.FTZ R100, R211, R10.reuse, -R92.reuse ;  /* 0x0000000ad3647223 */ /* 0x180fe2000001085c */
[----:B------:R-:W-:Y:S01]  /*1e2b0*/  FADD.FTZ R21, R156, R21 ;  /* 0x000000159c157221 */ /* 0x000fe20000010000 */
[-CC-:B------:R-:W-:Y:S01]  /*1e2c0*/  FFMA.FTZ R147, R111, R10.reuse, -R92.reuse ;  /* 0x0000000a6f937223 */ /* 0x180fe2000001085c */
[-CC-:B------:R-:W-:Y:S01]  /*1e2d0*/  FFMA.FTZ R102, R213, R10.reuse, -R92.reuse ;  /* 0x0000000ad5667223 */ /* 0x180fe2000001085c */
[----:B------:R-:W0:Y:S01]  /*1e2e0*/  MUFU.EX2 R20, R20 ;  /* 0x0000001400147308 */ /* 0x000e220000000800 */
[----:B------:R-:W-:Y:S01]  /*1e2f0*/  FADD.FTZ R4, R158, R21 ;  /* 0x000000159e047221 */ /* 0x000fe20000010000 */
[-CC-:B------:R-:W-:Y:S01]  /*1e300*/  FFMA.FTZ R141, R215, R10.reuse, -R92.reuse ;  /* 0x0000000ad78d7223 */ /* 0x180fe2000001085c */
[-CC-:B------:R-:W-:Y:S01]  /*1e310*/  FFMA.FTZ R143, R217, R10.reuse, -R92.reuse ;  /* 0x0000000ad98f7223 */ /* 0x180fe2000001085c */
[-C--:B------:R-:W-:Y:S01]  /*1e320*/  FFMA.FTZ R119, R119, R10.reuse, -R92 ;  /* 0x0000000a77777223 */ /* 0x080fe2000001085c */
[----:B------:R-:W-:Y:S01]  /*1e330*/  FADD.FTZ R21, R89, R4 ;  /* 0x0000000459157221 */ /* 0x000fe20000010000 */
[-CC-:B------:R-:W-:Y:S01]  /*1e340*/  FFMA.FTZ R219, R219, R10.reuse, -R92.reuse ;  /* 0x0000000adbdb7223 */ /* 0x180fe2000001085c */
[-C--:B------:R-:W-:Y:S01]  /*1e350*/  FFMA.FTZ R123, R123, R10.reuse, -R92 ;  /* 0x0000000a7b7b7223 */ /* 0x080fe2000001085c */
[----:B------:R-:W2:Y:S01]  /*1e360*/  MUFU.EX2 R11, R11 ;  /* 0x0000000b000b7308 */ /* 0x000ea20000000800 */
[----:B------:R-:W-:Y:S01]  /*1e370*/  FADD.FTZ R4, R152, R21 ;  /* 0x0000001598047221 */ /* 0x000fe20000010000 */
[----:B-1----:R-:W-:Y:S01]  /*1e380*/  FFMA.FTZ R3, R2, R3, R157 ;  /* 0x0000000302037223 */ /* 0x002fe2000001009d */
[----:B------:R-:W-:Y:S01]  /*1e390*/  @!P1 PRMT R21, RZ, 0x654, R12 ;  /* 0x00000654ff159816 */ /* 0x000fe2000000000c */
[-C--:B------:R-:W-:Y:S01]  /*1e3a0*/  FFMA.FTZ R12, R117, R10.reuse, -R92 ;  /* 0x0000000a750c7223 */ /* 0x080fe2000001085c */
[----:B------:R-:W-:Y:S01]  /*1e3b0*/  FADD.FTZ R9, R93, R4 ;  /* 0x000000045d097221 */ /* 0x000fe20000010000 */
[-CC-:B------:R-:W-:Y:S01]  /*1e3c0*/  FFMA.FTZ R129, R129, R10.reuse, -R92.reuse ;  /* 0x0000000a81817223 */ /* 0x180fe2000001085c */
[----:B------:R-:W-:Y:S01]  /*1e3d0*/  FFMA.FTZ R125, R125, R10, -R92 ;  /* 0x0000000a7d7d7223 */ /* 0x000fe2000001085c */
[----:B------:R-:W1:Y:S01]  /*1e3e0*/  MUFU.EX2 R88, R88 ;  /* 0x0000005800587308 */ /* 0x000e620000000800 */
[----:B0-----:R-:W-:Y:S01]  /*1e3f0*/  FADD.FTZ R4, R20, R3 ;  /* 0x0000000314047221 */ /* 0x001fe20000010000 */
[----:B------:R-:W-:Y:S01]  /*1e400*/  FADD.FTZ R104, R154, R9 ;  /* 0x000000099a687221 */ /* 0x000fe20000010000 */
[----:B------:R-:W-:Y:S01]  /*1e410*/  ISETP.GT.AND P2, PT, R8, R179, PT ;  /* 0x000000b30800720c */ /* 0x000fe20003f44270 */
[----:B------:R0:W-:Y:S01]  /*1e420*/  @!P1 SYNCS.ARRIVE.TRANS64.RED.A1T0 RZ, [R21+URZ], RZ ;  /* 0x000000ff15ff99a7 */ /* 0x0001e2000810043f */
[----:B------:R-:W-:Y:S01]  /*1e430*/  F2FP.F16.F32.PACK_AB R157, R20, R157 ;  /* 0x0000009d149d723e */ /* 0x000fe200000000ff */
[----:B------:R-:W-:Y:S01]  /*1e440*/  FADD.FTZ R9, R127, R104 ;  /* 0x000000687f097221 */ /* 0x000fe20000010000 */
[----:B------:R-:W-:Y:S01]  /*1e450*/  F2FP.F16.F32.PACK_AB R156, R156, R13 ;  /* 0x0000000d9c9c723e */ /* 0x000fe200000000ff */
[----:B------:R-:W3:Y:S01]  /*1e460*/  MUFU.EX2 R153, R153 ;  /* 0x0000009900997308 */ /* 0x000ee20000000800 */
[----:B--2---:R-:W-:Y:S01]  /*1e470*/  FADD.FTZ R3, R11, R4 ;  /* 0x000000040b037221 */ /* 0x004fe20000010000 */
[----:B------:R-:W-:Y:S01]  /*1e480*/  FADD.FTZ R104, R148, R9 ;  /* 0x0000000994687221 */ /* 0x000fe20000010000 */
[----:B------:R-:W-:Y:S01]  /*1e490*/  F2FP.F16.F32.PACK_AB R158, R89, R158 ;  /* 0x0000009e599e723e */ /* 0x000fe200000000ff */
[----:B------:R-:W-:Y:S01]  /*1e4a0*/  VIADD R8, R8, 0xffffffff ;  /* 0xffffffff08087836 */ /* 0x000fe20000000000 */
[----:B------:R-:W-:Y:S01]  /*1e4b0*/  F2FP.F16.F32.PACK_AB R152, R93, R152 ;  /* 0x000000985d98723e */ /* 0x000fe200000000ff */
[----:B------:R-:W-:Y:S01]  /*1e4c0*/  FADD.FTZ R9, R101, R104 ;  /* 0x0000006865097221 */ /* 0x000fe20000010000 */
[----:B------:R-:W-:Y:S01]  /*1e4d0*/  F2FP.F16.F32.PACK_AB R154, R127, R154 ;  /* 0x0000009a7f9a723e */ /* 0x000fe200000000ff */
[----:B------:R-:W2:Y:S01]  /*1e4e0*/  MUFU.EX2 R90, R90 ;  /* 0x0000005a005a7308 */ /* 0x000ea20000000800 */
[----:B-1----:R-:W-:Y:S01]  /*1e4f0*/  FADD.FTZ R4, R88, R3 ;  /* 0x0000000358047221 */ /* 0x002fe20000010000 */
[----:B------:R-:W-:Y:S01]  /*1e500*/  FADD.FTZ R104, R150, R9 ;  /* 0x0000000996687221 */ /* 0x000fe20000010000 */
[----:B------:R-:W-:Y:S01]  /*1e510*/  F2FP.F16.F32.PACK_AB R148, R101, R148 ;  /* 0x000000946594723e */ /* 0x000fe200000000ff */
[----:B------:R-:W-:Y:S01]  /*1e520*/  IMAD.MOV.U32 R20, RZ, RZ, R23 ;  /* 0x000000ffff147224 */ /* 0x000fe200078e0017 */
[----:B------:R-:W-:Y:S01]  /*1e530*/  F2FP.F16.F32.PACK_AB R159, R88, R11 ;  /* 0x0000000b589f723e */ /* 0x000fe200000000ff */
[----:B0-----:R-:W-:-:S02]  /*1e540*/  IMAD.MOV.U32 R21, RZ, RZ, R22 ;  /* 0x000000ffff157224 */ /* 0x001fc400078e0016 */
[----:B------:R-:W0:Y:S01]  /*1e550*/  MUFU.EX2 R155, R155 ;  /* 0x0000009b009b7308 */ /* 0x000e220000000800 */
[----:B---3--:R-:W-:-:S07]  /*1e560*/  FADD.FTZ R3, R153, R4 ;  /* 0x0000000499037221 */ /* 0x008fce0000010000 */
        /* <DEDUP_REMOVED lines=69> */
[----:B--2---:R-:W-:-:S07]  /*1e9c0*/  FADD.FTZ R3, R123, R3 ;  /* 0x000000037b037221 */ /* 0x004fce0000010000 */
[----:B------:R2:W3:Y:S01]  /*1e9d0*/  MUFU.EX2 R15, R137 ;  /* 0x00000089000f7308 */ /* 0x0004e20000000800 */
[----:B0-----:R-:W-:Y:S01]  /*1e9e0*/  FADD.FTZ R104, R138, R9 ;  /* 0x000000098a687221 */ /* 0x001fe20000010000 */
[----:B------:R-:W-:-:S06]  /*1e9f0*/  MOV R9, R6 ;  /* 0x0000000600097202 */ /* 0x000fcc0000000f00 */
[----:B------:R-:W0:Y:S01]  /*1ea00*/  MUFU.EX2 R125, R125 ;  /* 0x0000007d007d7308 */ /* 0x000e220000000800 */
[----:B-1----:R-:W-:Y:S01]  /*1ea10*/  FADD.FTZ R3, R108, R3 ;  /* 0x000000036c037221 */ /* 0x002fe20000010000 */
[----:B--2---:R-:W-:Y:S01]  /*1ea20*/  F2FP.F16.F32.PACK_AB R137, R123, R106 ;  /* 0x0000006a7b89723e */ /* 0x004fe200000000ff */
[C---:B---3--:R-:W-:Y:S01]  /*1ea30*/  FADD.FTZ R4, R15.reuse, R104 ;  /* 0x000000680f047221 */ /* 0x048fe20000010000 */
[----:B------:R-:W-:Y:S01]  /*1ea40*/  F2FP.F16.F32.PACK_AB R138, R15, R138 ;  /* 0x0000008a0f8a723e */ /* 0x000fe200000000ff */
[----:B------:R-:W-:Y:S02]  /*1ea50*/  IMAD.MOV.U32 R15, RZ, RZ, R5 ;  /* 0x000000ffff0f7224 */ /* 0x000fe400078e0005 */
[C---:B0-----:R-:W-:Y:S01]  /*1ea60*/  FADD.FTZ R3, R125.reuse, R3 ;  /* 0x000000037d037221 */ /* 0x041fe20000010000 */
[----:B------:R-:W-:Y:S01]  /*1ea70*/  F2FP.F16.F32.PACK_AB R139, R125, R108 ;  /* 0x0000006c7d8b723e */ /* 0x000fe200000000ff */
[----:B------:R-:W-:Y:S06]  /*1ea80*/  @P2 BRA `(.L_x_1919) ;  /* 0xffffffc800402947 */ /* 0x000fec000383ffff */
.L_x_1900:
[----:B------:R-:W-:Y:S05]  /*1ea90*/  BSYNC B0 ;  /* 0x0000000000007941 */ /* 0x000fea0003800000 */
.L_x_1899:
        /* <DEDUP_REMOVED lines=67> */
.L_x_1920:
[----:B------:R-:W-:Y:S01]  /*1eed0*/  IMAD R11, R22, 0x8, R16 ;  /* 0x00000008160b7824 */ /* 0x000fe200078e0210 */
[----:B------:R-:W-:-:S04]  /*1eee0*/  SHF.L.U32 R0, R23, 0x1f, RZ ;  /* 0x0000001f17007819 */ /* 0x000fc800000006ff */
[----:B------:R0:W1:Y:S01]  /*1eef0*/  SYNCS.PHASECHK.TRANS64.TRYWAIT P2, [R11+URZ+0x2a850], R0 ;  /* 0x02a850000b0075a7 */ /* 0x000062000804017f */
[----:B------:R-:W-:Y:S05]  /*1ef00*/  @!P0 BRA `(.L_x_1921) ;  /* 0x0000000000048947 */ /* 0x000fea0003800000 */
[----:B------:R-:W-:Y:S01]  /*1ef10*/  BPT.TRAP 0x1 ;  /* 0x000000040000795c */ /* 0x000fe20000300000 */
.L_x_1921:
        /* <DEDUP_REMOVED lines=9> */
.L_x_1923:
[----:B------:R-:W-:Y:S05]  /*1efb0*/  BSYNC B0 ;  /* 0x0000000000007941 */ /* 0x000fea0003800000 */
.L_x_1922:
[----:B------:R-:W-:Y:S01]  /*1efc0*/  IMAD.MOV.U32 R9, RZ, RZ, 0x40000040 ;  /* 0x40000040ff097424 */ /* 0x000fe200078e00ff */
[C---:B------:R-:W-:Y:S01]  /*1efd0*/  R2UR UR6, R8.reuse ;  /* 0x00000000080672ca */ /* 0x040fe200000e0000 */
[----:B------:R-:W-:Y:S01]  /*1efe0*/  WARPGROUP.ARRIVE ;  /* 0x00000000000079c5 */ /* 0x000fe20000000000 */
[----:B------:R-:W-:Y:S01]  /*1eff0*/  VIADD R12, R8, 0x80 ;  /* 0x00000080080c7836 */ /* 0x000fe20000000000 */
[----:B------:R-:W-:Y:S01]  /*1f000*/  MOV R13, 0x40000040 ;  /* 0x40000040000d7802 */ /* 0x000fe20000000f00 */
[----:B01----:R-:W0:Y:S01]  /*1f010*/  SHFL.BFLY PT, R0, R3, 0x2, 0x1f ;  /* 0x0c401f0003007f89 */ /* 0x003e2200000e0000 */
[----:B------:R-:W-:Y:S01]  /*1f020*/  R2UR UR7, R9 ;  /* 0x00000000090772ca */ /* 0x000fe200000e0000 */
[----:B------:R-:W-:Y:S01]  /*1f030*/  IMAD.MOV.U32 R9, RZ, RZ, 0x40000040 ;  /* 0x40000040ff097424 */ /* 0x000fe200078e00ff */
[----:B------:R-:W-:Y:S01]  /*1f040*/  IADD3 R187, R187, 0x1, RZ ;  /* 0x00000001bbbb7810 */ /* 0x000fe20007ffe0ff */
[----:B------:R-:W1:Y:S01]  /*1f050*/  SHFL.BFLY PT, R7, R4, 0x2, 0x1f ;  /* 0x0c401f0004077f89 */ /* 0x000e6200000e0000 */
[----:B------:R-:W-:-:S02]  /*1f060*/  @!P1 VIADD R11, R11, 0x2a860 ;  /* 0x0002a8600b0b9836 */ /* 0x000fc40000000000 */
[----:B------:R-:W-:Y:S02]  /*1f070*/  VIADD R22, R22, 0x1 ;  /* 0x0000000116167836 */ /* 0x000fe40000000000 */
[----:B------:R-:W-:Y:S01]  /*1f080*/  IMAD.MOV.U32 R20, RZ, RZ, -0x800000 ;  /* 0xff800000ff147424 */ /* 0x000fe200078e00ff */
[----:B------:R-:W-:Y:S02]  /*1f090*/  @!P1 PRMT R11, RZ, 0x654, R11 ;  /* 0x00000654ff0b9816 */ /* 0x000fe4000000000b */
[----:B------:R-:W-:Y:S02]  /*1f0a0*/  ISETP.NE.AND P2, PT, R22, 0x2, PT ;  /* 0x000000021600780c */ /* 0x000fe40003f45270 */
[----:B------:R-:W-:Y:S01]  /*1f0b0*/  HGMMA.64x128x16.F32 R24, R156, gdesc[UR4].tnspB, R24, gsb0 ;  /* 0x41e000049c187df0 */ /* 0x000fe20008000818 */
[----:B------:R-:W-:Y:S01]  /*1f0c0*/  R2UR UR6, R12 ;  /* 0x000000000c0672ca */ /* 0x000fe200000e0000 */
[----:B------:R-:W-:Y:S01]  /*1f0d0*/  VIADD R12, R8, 0x100 ;  /* 0x00000100080c7836 */ /* 0x000fe20000000000 */
[----:B------:R-:W-:Y:S01]  /*1f0e0*/  R2UR UR7, R13 ;  /* 0x000000000d0772ca */ /* 0x000fe200000e0000 */
[----:B------:R-:W-:Y:S01]  /*1f0f0*/  IMAD.MOV.U32 R13, RZ, RZ, 0x40000040 ;  /* 0x40000040ff0d7424 */ /* 0x000fe200078e00ff */
[----:B------:R-:W-:Y:S01]  /*1f100*/  SEL R22, R22, RZ, P2 ;  /* 0x000000ff16167207 */ /* 0x000fe20001000000 */
[----:B0-----:R-:W-:Y:S01]  /*1f110*/  FADD.FTZ R2, R0, R3 ;  /* 0x0000000300027221 */ /* 0x001fe20000010000 */
[----:B------:R-:W-:Y:S01]  /*1f120*/  MOV R3, RZ ;  /* 0x000000ff00037202 */ /* 0x000fe20000000f00 */
[----:B-1----:R-:W-:-:S05]  /*1f130*/  FADD.FTZ R7, R7, R4 ;  /* 0x0000000407077221 */ /* 0x002fca0000010000 */
[----:B------:R-:W0:Y:S01]  /*1f140*/  SHFL.BFLY PT, R0, R7, 0x1, 0x1f ;  /* 0x0c201f0007007f89 */ /* 0x000e2200000e0000 */
        /* <DEDUP_REMOVED lines=13> */
[C---:B------:R-:W-:Y:S01]  /*1f220*/  IADD3 R12, R8.reuse, 0x200, RZ ;  /* 0x00000200080c7810 */ /* 0x040fe20007ffe0ff */
[----:B------:R-:W-:Y:S01]  /*1f230*/  VIADD R8, R8, 0x280 ;  /* 0x0000028008087836 */ /* 0x000fe20000000000 */
[----:B------:R-:W-:Y:S02]  /*1f240*/  WARPGROUP.DEPBAR.LE gsb0, 0x0 ;  /* 0x00008000000079c5 */ /* 0x000fe40000010000 */
[----:B------:R-:W-:-:S07]  /*1f250*/  WARPGROUP.ARRIVE ;  /* 0x00000000000079c5 */ /* 0x000fce0000000000 */
[----:B------:R-:W-:Y:S01]  /*1f260*/  HGMMA.64x128x16.F32 R24, R144, gdesc[UR4].tnspB, R24, gsb0 ;  /* 0x41e0000490187df0 */ /* 0x000fe20008000818 */
[----:B------:R-:W-:Y:S01]  /*1f270*/  R2UR UR6, R12 ;  /* 0x000000000c0672ca */ /* 0x000fe200000e0000 */
[----:B0-----:R-:W-:Y:S01]  /*1f280*/  FADD.FTZ R12, R7, R0 ;  /* 0x00000000070c7221 */ /* 0x001fe20000010000 */
[----:B------:R-:W-:Y:S02]  /*1f290*/  R2UR UR7, R13 ;  /* 0x000000000d0772ca */ /* 0x000fe400000e0000 */
[----:B------:R-:W-:Y:S02]  /*1f2a0*/  SEL R0, RZ, 0x1, P2 ;  /* 0x00000001ff007807 */ /* 0x000fe40001000000 */
[----:B------:R-:W-:Y:S02]  /*1f2b0*/  FSETP.NE.FTZ.AND P0, PT, R12, RZ, PT ;  /* 0x000000ff0c00720b */ /* 0x000fe40003f15000 */
[----:B------:R-:W-:Y:S01]  /*1f2c0*/  LOP3.LUT R23, R23, R0, RZ, 0x3c, !PT ;  /* 0x0000000017177212 */ /* 0x000fe200078e3cff */
[----:B------:R-:W-:-:S10]  /*1f2d0*/  IMAD.MOV.U32 R0, RZ, RZ, -0x800000 ;  /* 0xff800000ff007424 */ /* 0x000fd400078e00ff */
[----:B------:R-:W0:Y:S08]  /*1f2e0*/  @P0 MUFU.LG2 R4, R12 ;  /* 0x0000000c00040308 */ /* 0x000e300000000c00 */
[----:B------:R-:W-:Y:S01]  /*1f2f0*/  @P0 MUFU.RCP R3, R12 ;  /* 0x0000000c00030308 */ /* 0x000fe20000001000 */
[----:B0-----:R-:W-:Y:S01]  /*1f300*/  @P0 FMUL.FTZ R7, R4, 0.69314718246459960938 ;  /* 0x3f31721804070820 */ /* 0x001fe20000410000 */
[----:B------:R-:W-:-:S02]  /*1f310*/  WARPGROUP.DEPBAR.LE gsb0, 0x0 ;  /* 0x00008000000079c5 */ /* 0x000fc40000010000 */
[----:B------:R-:W-:-:S06]  /*1f320*/  WARPGROUP.ARRIVE ;  /* 0x00000000000079c5 */ /* 0x000fcc0000000000 */
[----:B------:R-:W-:Y:S01]  /*1f330*/  HGMMA.64x128x16.F32 R24, R140, gdesc[UR4].tnspB, R24, gsb0 ;  /* 0x41e000048c187df0 */ /* 0x000fe20008000818 */
[----:B------:R-:W-:Y:S01]  /*1f340*/  R2UR UR6, R8 ;  /* 0x00000000080672ca */ /* 0x000fe200000e0000 */
[----:B------:R-:W-:Y:S01]  /*1f350*/  IMAD.MOV.U32 R8, RZ, RZ, RZ ;  /* 0x000000ffff087224 */ /* 0x000fe200078e00ff */
[----:B------:R-:W-:Y:S02]  /*1f360*/  R2UR UR7, R9 ;  /* 0x00000000090772ca */ /* 0x000fe400000e0000 */
[----:B------:R-:W0:Y:S02]  /*1f370*/  SHFL.BFLY PT, R9, R2, 0x1, 0x1f ;  /* 0x0c201f0002097f89 */ /* 0x000e2400000e0000 */
[----:B0-----:R-:W-:Y:S01]  /*1f380*/  FADD.FTZ R13, R2, R9 ;  /* 0x00000009020d7221 */ /* 0x001fe20000010000 */
[----:B------:R-:W-:-:S04]  /*1f390*/  @P0 FMUL.FTZ R2, R10, 0.69314718246459960938 ;  /* 0x3f3172180a020820 */ /* 0x000fc80000410000 */
[----:B------:R-:W-:Y:S01]  /*1f3a0*/  FSETP.NE.FTZ.AND P3, PT, R13, RZ, PT ;  /* 0x000000ff0d00720b */ /* 0x000fe20003f75000 */
[----:B------:R-:W-:Y:S01]  /*1f3b0*/  @P0 FFMA.FTZ R0, R2, R5, R7 ;  /* 0x0000000502000223 */ /* 0x000fe20000010007 */
[----:B------:R-:W-:-:S11]  /*1f3c0*/  PLOP3.LUT P0, PT, PT, PT, PT, 0x8, 0x0 ;  /* 0x000000000000781c */ /* 0x000fd60003f0e170 */
        /* <DEDUP_REMOVED lines=9> */
[----:B------:R0:W-:Y:S01]  /*1f460*/  @!P1 SYNCS.ARRIVE.TRANS64.RED.A1T0 RZ, [R11+URZ], RZ ;  /* 0x000000ff0bff99a7 */ /* 0x0001e2000810043f */
[-C--:B------:R-:W-:Y:S01]  /*1f470*/  FMUL.FTZ R21, R36, R3.reuse ;  /* 0x0000000324157220 */ /* 0x080fe20000410000 */
        /* <DEDUP_REMOVED lines=62> */
[----:B0-----:R-:W-:-:S07]  /*1f860*/  FMUL.FTZ R87, R87, R8 ;  /* 0x0000000857577220 */ /* 0x001fce0000410000 */
.L_x_1785:
        /* <DEDUP_REMOVED lines=10> */
[----:B------:R-:W-:Y:S01]  /*1f910*/  ULDC.64 UR4, c[0x0][0xc00] ;  /* 0x0003000000047ab9 */ /* 0x000fe20000000a00 */
[----:B------:R-:W-:Y:S01]  /*1f920*/  F2FP.F16.F32.PACK_AB R6, R91, R6 ;  /* 0x000000065b06723e */ /* 0x000fe200000000ff */
[----:B------:R-:W-:Y:S01]  /*1f930*/  ULDC.64 UR6, c[0x0][0x208] ;  /* 0x0000820000067ab9 */ /* 0x000fe20000000a00 */
[----:B------:R-:W-:Y:S02]  /*1f940*/  F2FP.F16.F32.PACK_AB R35, R46, R35 ;  /* 0x000000232e23723e */ /* 0x000fe400000000ff */
[----:B------:R-:W-:Y:S02]  /*1f950*/  F2FP.F16.F32.PACK_AB R37, R38, R37 ;  /* 0x000000252625723e */ /* 0x000fe400000000ff */
[----:B------:R-:W-:Y:S02]  /*1f960*/  F2FP.F16.F32.PACK_AB R36, R73, R36 ;  /* 0x000000244924723e */ /* 0x000fe400000000ff */
[----:B------:R-:W-:-:S02]  /*1f970*/  F2FP.F16.F32.PACK_AB R38, R77, R76 ;  /* 0x0000004c4d26723e */ /* 0x000fc400000000ff */
[----:B------:R-:W-:Y:S02]  /*1f980*/  F2FP.F16.F32.PACK_AB R39, R42, R39 ;  /* 0x000000272a27723e */ /* 0x000fe400000000ff */
[----:B------:R-:W-:Y:S02]  /*1f990*/  MOV R2, R16 ;  /* 0x0000001000027202 */ /* 0x000fe40000000f00 */
[----:B--2---:R-:W-:-:S03]  /*1f9a0*/  MOV R3, R5 ;  /* 0x0000000500037202 */ /* 0x004fc60000000f00 */
[----:B------:R-:W-:-:S03]  /*1f9b0*/  IMAD.WIDE R4, R224, 0x2, R2 ;  /* 0x00000002e0047825 */ /* 0x000fc600078e0202 */
[C---:B------:R-:W-:Y:S02]  /*1f9c0*/  IADD3 R101, P3, R4.reuse, 0x4000, RZ ;  /* 0x0000400004657810 */ /* 0x040fe40007f7e0ff */
[----:B------:R-:W-:Y:S02]  /*1f9d0*/  LOP3.LUT R15, R4, 0x380, RZ, 0xc0, !PT ;  /* 0x00000380040f7812 */ /* 0x000fe400078ec0ff */
[----:B------:R-:W-:Y:S02]  /*1f9e0*/  LOP3.LUT R14, R101, 0x380, RZ, 0xc0, !PT ;  /* 0x00000380650e7812 */ /* 0x000fe400078ec0ff */
[----:B------:R-:W-:Y:S02]  /*1f9f0*/  SHF.R.U64 R15, R15, 0x3, RZ ;  /* 0x000000030f0f7819 */ /* 0x000fe400000012ff */
[----:B------:R-:W-:Y:S01]  /*1fa00*/  SHF.R.U64 R14, R14, 0x3, RZ ;  /* 0x000000030e0e7819 */ /* 0x000fe200000012ff */
[----:B------:R-:W-:Y:S01]  /*1fa10*/  BAR.SYNC.DEFER_BLOCKING 0x1, 0x100 ;  /* 0x0044000000007b1d */ /* 0x000fe20000010000 */
[----:B------:R-:W-:-:S02]  /*1fa20*/  IADD3 R71, P6, R4, 0x20, RZ ;  /* 0x0000002004477810 */ /* 0x000fc40007fde0ff */
[C---:B------:R-:W-:Y:S02]  /*1fa30*/  IADD3 R75, P5, R4.reuse, 0x40, RZ ;  /* 0x00000040044b7810 */ /* 0x040fe40007fbe0ff */
[C---:B------:R-:W-:Y:S01]  /*1fa40*/  IADD3 R79, P4, R4.reuse, 0x60, RZ ;  /* 0x00000060044f7810 */ /* 0x040fe20007f9e0ff */
[--C-:B------:R-:W-:Y:S01]  /*1fa50*/  IMAD.X R9, RZ, RZ, R5.reuse, P6 ;  /* 0x000000ffff097224 */ /* 0x100fe200030e0605 */
        /* <DEDUP_REMOVED lines=8> */
[----:B------:R-:W-:Y:S01]  /*1fae0*/  IADD3.X R15, RZ, R5, RZ, P3, !PT ;  /* 0x00000005ff0f7210 */ /* 0x000fe20001ffe4ff */
[----:B------:R-:W-:Y:S01]  /*1faf0*/  IMAD.X R33, RZ, RZ, R5, P0 ;  /* 0x000000ffff217224 */ /* 0x000fe200000e0605 */
[----:B------:R-:W-:-:S02]  /*1fb00*/  LOP3.LUT R14, R14, R101, RZ, 0x3c, !PT ;  /* 0x000000650e0e7212 */ /* 0x000fc400078e3cff */
[----:B------:R-:W-:Y:S02]  /*1fb10*/  ISETP.NE.U32.AND P0, PT, RZ, UR4, PT ;  /* 0x00000004ff007c0c */ /* 0x000fe4000bf05070 */
[----:B------:R-:W-:Y:S02]  /*1fb20*/  MOV R74, R14 ;  /* 0x0000000e004a7202 */ /* 0x000fe40000000f00 */
[----:B------:R-:W-:Y:S02]  /*1fb30*/  F2FP.F16.F32.PACK_AB R15, R55, R54 ;  /* 0x00000036370f723e */ /* 0x000fe400000000ff */
[----:B------:R-:W2:Y:S01]  /*1fb40*/  LDC R55, c[0x0][0xbe8] ;  /* 0x0002fa00ff377b82 */ /* 0x000ea20000000800 */
[----:B------:R-:W-:Y:S01]  /*1fb50*/  ISETP.NE.AND.EX P0, PT, RZ, UR5, PT, P0 ;  /* 0x00000005ff007c0c */ /* 0x000fe2000bf05300 */
[----:B------:R-:W-:Y:S01]  /*1fb60*/  ULDC.64 UR4, c[0x0][0xc08] ;  /* 0x0003020000047ab9 */ /* 0x000fe20000000a00 */
[----:B------:R-:W-:Y:S02]  /*1fb70*/  LOP3.LUT R8, R71, 0x380, RZ, 0xc0, !PT ;  /* 0x0000038047087812 */ /* 0x000fe400078ec0ff */
[----:B------:R-:W-:-:S02]  /*1fb80*/  LOP3.LUT R10, R75, 0x380, RZ, 0xc0, !PT ;  /* 0x000003804b0a7812 */ /* 0x000fc400078ec0ff */
[----:B------:R-:W-:Y:S02]  /*1fb90*/  LOP3.LUT R12, R79, 0x380, RZ, 0xc0, !PT ;  /* 0x000003804f0c7812 */ /* 0x000fe400078ec0ff */
[----:B------:R-:W-:Y:S02]  /*1fba0*/  MOV R98, R4 ;  /* 0x0000000400627202 */ /* 0x000fe40000000f00 */
[----:B------:R-:W-:Y:S02]  /*1fbb0*/  F2FP.F16.F32.PACK_AB R5, R32, R99 ;  /* 0x000000632005723e */ /* 0x000fe400000000ff */
[----:B-1----:R-:W-:Y:S02]  /*1fbc0*/  LOP3.LUT R24, R103, 0x380, RZ, 0xc0, !PT ;  /* 0x0000038067187812 */ /* 0x002fe400078ec0ff */
[----:B------:R-:W-:Y:S02]  /*1fbd0*/  LOP3.LUT R30, R105, 0x380, RZ, 0xc0, !PT ;  /* 0x00000380691e7812 */ /* 0x000fe400078ec0ff */
[----:B------:R-:W-:-:S02]  /*1fbe0*/  ISETP.NE.U32.AND P2, PT, RZ, UR4, PT ;  /* 0x00000004ff007c0c */ /* 0x000fc4000bf45070 */
[----:B------:R-:W-:Y:S02]  /*1fbf0*/  LOP3.LUT R32, R107, 0x380, RZ, 0xc0, !PT ;  /* 0x000003806b207812 */ /* 0x000fe400078ec0ff */
[----:B------:R-:W-:Y:S02]  /*1fc00*/  SHF.R.U64 R8, R8, 0x3, RZ ;  /* 0x0000000308087819 */ /* 0x000fe400000012ff */
[----:B------:R-:W-:Y:S02]  /*1fc10*/  SHF.R.U64 R10, R10, 0x3, RZ ;  /* 0x000000030a0a7819 */ /* 0x000fe400000012ff */
[----:B------:R-:W-:Y:S02]  /*1fc20*/  SHF.R.U64 R12, R12, 0x3, RZ ;  /* 0x000000030c0c7819 */ /* 0x000fe400000012ff */
[----:B------:R-:W-:Y:S02]  /*1fc30*/  F2FP.F16.F32.PACK_AB R4, R92, R7 ;  /* 0x000000075c04723e */ /* 0x000fe400000000ff */
[----:B------:R-:W-:-:S02]  /*1fc40*/  SHF.R.U64 R24, R24, 0x3, RZ ;  /* 0x0000000318187819 */ /* 0x000fc400000012ff */
[----:B------:R-:W-:Y:S02]  /*1fc50*/  SHF.R.U64 R30, R30, 0x3, RZ ;  /* 0x000000031e1e7819 */ /* 0x000fe400000012ff */
[----:B------:R-:W-:Y:S02]  /*1fc60*/  F2FP.F16.F32.PACK_AB R7, R28, R97 ;  /* 0x000000611c07723e */ /* 0x000fe400000000ff */
[----:B------:R-:W-:Y:S02]  /*1fc70*/  ISETP.NE.AND.EX P2, PT, RZ, UR5, PT, P2 ;  /* 0x00000005ff007c0c */ /* 0x000fe4000bf45320 */
[----:B------:R-:W-:Y:S01]  /*1fc80*/  SHF.R.U64 R32, R32, 0x3, RZ ;  /* 0x0000000320207819 */ /* 0x000fe200000012ff */
[----:B------:R1:W-:Y:S01]  /*1fc90*/  STSM.16.M88.4 [R98], R4 ;  /* 0x0000000462007844 */ /* 0x0003e20000000200 */
[----:B------:R-:W-:Y:S02]  /*1fca0*/  LOP3.LUT R8, R8, R71, RZ, 0x3c, !PT ;  /* 0x0000004708087212 */ /* 0x000fe400078e3cff */
[----:B------:R-:W-:-:S02]  /*1fcb0*/  LOP3.LUT R10, R10, R75, RZ, 0x3c, !PT ;  /* 0x0000004b0a0a7212 */ /* 0x000fc400078e3cff */
[----:B------:R-:W-:Y:S02]  /*1fcc0*/  LOP3.LUT R12, R12, R79, RZ, 0x3c, !PT ;  /* 0x0000004f0c0c7212 */ /* 0x000fe400078e3cff */
[----:B------:R-:W-:Y:S02]  /*1fcd0*/  LOP3.LUT R28, R24, R103, RZ, 0x3c, !PT ;  /* 0x00000067181c7212 */ /* 0x000fe400078e3cff */
[----:B------:R-:W-:Y:S02]  /*1fce0*/  LOP3.LUT R30, R30, R105, RZ, 0x3c, !PT ;  /* 0x000000691e1e7212 */ /* 0x000fe400078e3cff */
[----:B------:R-:W-:Y:S02]  /*1fcf0*/  LOP3.LUT R32, R32, R107, RZ, 0x3c, !PT ;  /* 0x0000006b20207212 */ /* 0x000fe400078e3cff */
[----:B------:R-:W-:Y:S02]  /*1fd00*/  MOV R79, R8 ;  /* 0x00000008004f7202 */ /* 0x000fe40000000f00 */
[----:B------:R-:W-:-:S02]  /*1fd10*/  MOV R78, R10 ;  /* 0x0000000a004e7202 */ /* 0x000fc40000000f00 */
[----:B-1----:R-:W-:Y:S02]  /*1fd20*/  F2FP.F16.F32.PACK_AB R4, R90, R89 ;  /* 0x000000595a04723e */ /* 0x002fe400000000ff */
[----:B------:R-:W-:Y:S02]  /*1fd30*/  F2FP.F16.F32.PACK_AB R5, R95, R96 ;  /* 0x000000605f05723e */ /* 0x000fe400000000ff */
[----:B------:R-:W-:Y:S02]  /*1fd40*/  F2FP.F16.F32.PACK_AB R6, R88, R21 ;  /* 0x000000155806723e */ /* 0x000fe400000000ff */
[----:B------:R-:W-:Y:S02]  /*1fd50*/  F2FP.F16.F32.PACK_AB R7, R93, R94 ;  /* 0x0000005e5d07723e */ /* 0x000fe400000000ff */
[----:B------:R-:W-:Y:S02]  /*1fd60*/  MOV R75, R12 ;  /* 0x0000000c004b7202 */ /* 0x000fe40000000f00 */
[----:B------:R-:W-:Y:S01]  /*1fd70*/  F2FP.F16.F32.PACK_AB R8, R41, R40 ;  /* 0x000000282908723e */ /* 0x000fe200000000ff */
[----:B------:R-:W-:Y:S01]  /*1fd80*/  STSM.16.M88.4 [R79], R4 ;  /* 0x000000044f007844 */ /* 0x000fe20000000200 */
[----:B------:R-:W-:Y:S01]  /*1fd90*/  F2FP.F16.F32.PACK_AB R9, R43, R72 ;  /* 0x000000482b09723e */ /* 0x000fe200000000ff */
[----:B------:R-:W1:Y:S01]  /*1fda0*/  LDC.64 R40, c[0x0][0xc00] ;  /* 0x00030000ff287b82 */ /* 0x000e620000000a00 */
[----:B------:R-:W-:-:S02]  /*1fdb0*/  F2FP.F16.F32.PACK_AB R10, R45, R44 ;  /* 0x0000002c2d0a723e */ /* 0x000fc400000000ff */
[----:B------:R-:W-:Y:S02]  /*1fdc0*/  F2FP.F16.F32.PACK_AB R11, R47, R34 ;  /* 0x000000222f0b723e */ /* 0x000fe400000000ff */
[----:B------:R-:W-:Y:S02]  /*1fdd0*/  MOV R71, R28 ;  /* 0x0000001c00477202 */ /* 0x000fe40000000f00 */
[----:B------:R-:W-:Y:S01]  /*1fde0*/  MOV R70, R30 ;  /* 0x0000001e00467202 */ /* 0x000fe20000000f00 */
[----:B------:R3:W-:Y:S01]  /*1fdf0*/  STSM.16.M88.4 [R78], R8 ;  /* 0x000000084e007844 */ /* 0x0007e20000000200 */
[----:B------:R-:W-:Y:S02]  /*1fe00*/  F2FP.F16.F32.PACK_AB R12, R49, R48 ;  /* 0x00000030310c723e */ /* 0x000fe400000000ff */
[----:B------:R-:W-:Y:S02]  /*1fe10*/  F2FP.F16.F32.PACK_AB R14, R53, R52 ;  /* 0x00000034350e723e */ /* 0x000fe400000000ff */
[----:B--2---:R-:W-:Y:S01]  /*1fe20*/  ISETP.NE.AND P1, PT, R55, 0x1, PT ;  /* 0x000000013700780c */ /* 0x004fe20003f25270 */
[----:B------:R-:W-:Y:S01]  /*1fe30*/  ULDC UR4, c[0x0][0xa88] ;  /* 0x0002a20000047ab9 */ /* 0x000fe20000000800 */
[----:B------:R-:W-:Y:S01]  /*1fe40*/  F2FP.F16.F32.PACK_AB R13, R51, R50 ;  /* 0x00000032330d723e */ /* 0x000fe200000000ff */
[----:B------:R-:W-:Y:S01]  /*1fe50*/  IMAD.MOV.U32 R48, RZ, RZ, RZ ;  /* 0x000000ffff307224 */ /* 0x000fe200078e00ff */
[----:B------:R-:W-:-:S02]  /*1fe60*/  MOV R24, R32 ;  /* 0x0000002000187202 */ /* 0x000fc40000000f00 */
[----:B------:R-:W-:Y:S01]  /*1fe70*/  F2FP.F16.F32.PACK_AB R28, R57, R56 ;  /* 0x00000038391c723e */ /* 0x000fe200000000ff */
[----:B------:R2:W-:Y:S01]  /*1fe80*/  STSM.16.M88.4 [R75], R12 ;  /* 0x0000000c4b007844 */ /* 0x0005e20000000200 */
[----:B------:R-:W-:Y:S02]  /*1fe90*/  F2FP.F16.F32.PACK_AB R29, R59, R58 ;  /* 0x0000003a3b1d723e */ /* 0x000fe400000000ff */
[----:B------:R-:W-:Y:S01]  /*1fea0*/  F2FP.F16.F32.PACK_AB R30, R61, R60 ;  /* 0x0000003c3d1e723e */ /* 0x000fe200000000ff */
[----:B---3--:R-:W3:Y:S01]  /*1feb0*/  @P2 LDC.64 R8, c[0x0][0xc08] ;  /* 0x00030200ff082b82 */ /* 0x008ee20000000a00 */
[----:B------:R-:W-:Y:S01]  /*1fec0*/  F2FP.F16.F32.PACK_AB R31, R63, R62 ;  /* 0x0000003e3f1f723e */ /* 0x000fe200000000ff */
[----:B-1----:R-:W-:Y:S01]  /*1fed0*/  IMAD.WIDE R40, R186, 0x4, R40 ;  /* 0x00000004ba287825 */ /* 0x002fe200078e0228 */
[----:B------:R-:W-:Y:S02]  /*1fee0*/  F2FP.F16.F32.PACK_AB R32, R65, R64 ;  /* 0x000000404120723e */ /* 0x000fe400000000ff */
[----:B------:R-:W-:Y:S01]  /*1fef0*/  F2FP.F16.F32.PACK_AB R33, R67, R66 ;  /* 0x000000424321723e */ /* 0x000fe200000000ff */
[----:B------:R-:W-:Y:S01]  /*1ff00*/  STSM.16.M88.4 [R74], R28 ;  /* 0x0000001c4a007844 */ /* 0x000fe20000000200 */
[----:B------:R-:W-:Y:S01]  /*1ff10*/  F2FP.F16.F32.PACK_AB R34, R69, R68 ;  /* 0x000000444522723e */ /* 0x000fe200000000ff */
[----:B------:R-:W1:Y:S01]  /*1ff20*/  @P1 LDC R10, c[0x0][0xbec] ;  /* 0x0002fb00ff0a1b82 */ /* 0x000e620000000800 */
[----:B------:R-:W-:-:S02]  /*1ff30*/  F2FP.F16.F32.PACK_AB R4, R81, R80 ;  /* 0x000000505104723e */ /* 0x000fc400000000ff */
[----:B------:R-:W-:Y:S01]  /*1ff40*/  F2FP.F16.F32.PACK_AB R5, R83, R82 ;  /* 0x000000525305723e */ /* 0x000fe200000000ff */
[----:B------:R-:W-:Y:S01]  /*1ff50*/  STSM.16.M88.4 [R71], R32 ;  /* 0x0000002047007844 */ /* 0x000fe20000000200 */
[----:B------:R-:W-:Y:S02]  /*1ff60*/  F2FP.F16.F32.PACK_AB R6, R85, R84 ;  /* 0x000000545506723e */ /* 0x000fe400000000ff */
[----:B------:R-:W-:Y:S01]  /*1ff70*/  F2FP.F16.F32.PACK_AB R7, R87, R86 ;  /* 0x000000565707723e */ /* 0x000fe200000000ff */
[----:B------:R-:W-:Y:S01]  /*1ff80*/  STSM.16.M88.4 [R70], R36 ;  /* 0x0000002446007844 */ /* 0x000fe20000000200 */
[----:B--2---:R-:W2:Y:S03]  /*1ff90*/  @P1 LDC R13, c[0x0][0xbf0] ;  /* 0x0002fc00ff0d1b82 */ /* 0x004ea60000000800 */
[----:B------:R4:W-:Y:S05]  /*1ffa0*/  STSM.16.M88.4 [R24], R4 ;  /* 0x0000000418007844 */ /* 0x0009ea0000000200 */
[----:B------:R-:W-:Y:S01]  /*1ffb0*/  BAR.SYNC.DEFER_BLOCKING 0x1, 0x100 ;  /* 0x0044000000007b1d */ /* 0x000fe20000010000 */
[----:B----4-:R-:W-:Y:S01]  /*1ffc0*/  MOV R6, UR4 ;  /* 0x0000000400067c02 */ /* 0x010fe20008000f00 */
[----:B---3--:R-:W-:-:S04]  /*1ffd0*/  @P2 IMAD.WIDE R4, R186, 0x4, R8 ;  /* 0x00000004ba042825 */ /* 0x008fc800078e0208 */
[----:B------:R3:W5:Y:S04]  /*1ffe0*/  @P0 LDG.E R48, desc[UR6][R40.64] ;  /* 0x0000000628300981 */ /* 0x000768000c1e1900 */
[----:B------:R3:W5:Y:S01]  /*1fff0*/  @P2 LDG.E R6, desc[UR6][R4.64] ;  /* 0x0000000604062981 */ /* 0x000762000c1e1900 */
[----:B------:R-:W-:Y:S05]  /*20000*/  @P2 BRA `(.L_x_1927) ;  /* 0x0000000000142947 */ /* 0x000fea0003800000 */
[----:B------:R-:W-:Y:S05]  /*20010*/  @!P0 BRA `(.L_x_1927) ;  /* 0x0000000000108947 */ /* 0x000fea0003800000 */
[----:B------:R-:W-:Y:S02]  /*20020*/  ULDC.64 UR4, c[0x0][0x208] ;  /* 0x0000820000047ab9 */ /* 0x000fe40000000a00 */
[----:B---3--:R-:W3:Y:S04]  /*20030*/  LDG.E R5, desc[UR4][R40.64] ;  /* 0x0000000428057981 */ /* 0x008ee8000c1e1900 */
[----:B-----5:R-:W3:Y:S02]  /*20040*/  LDG.E R6, desc[UR4][R40.64+0x4] ;  /* 0x0000040428067981 */ /* 0x020ee4000c1e1900 */
[----:B---3--:R-:W-:-:S07]  /*20050*/  IMAD.IADD R6, R6, 0x1, -R5 ;  /* 0x0000000106067824 */ /* 0x008fce00078e0a05 */
.L_x_1927:
[----:B------:R-:W-:Y:S01]  /*20060*/  SHF.R.S32.HI R54, RZ, 0x1f, R185 ;  /* 0x0000001fff367819 */ /* 0x000fe200000114b9 */
[----:B------:R-:W-:Y:S01]  /*20070*/  IMAD.IADD R15, R181, 0x1, R177 ;  /* 0x00000001b50f7824 */ /* 0x000fe200078e02b1 */
[----:B------:R-:W-:Y:S01]  /*20080*/  ULDC.64 UR4, c[0x0][0xb90] ;  /* 0x0002e40000047ab9 */ /* 0x000fe20000000a00 */
[----:B-----5:R-:W-:Y:S01]  /*20090*/  SHF.R.S32.HI R49, RZ, 0x1f, R48 ;  /* 0x0000001fff317819 */ /* 0x020fe20000011430 */
[----:B------:R-:W-:Y:S01]  /*200a0*/  IMAD R9, R190, 0x40, R182 ;  /* 0x00000040be097824 */ /* 0x000fe200078e02b6 */
[----:B------:R-:W-:Y:S01]  /*200b0*/  SEL R57, R186, RZ, !P0 ;  /* 0x000000ffba397207 */ /* 0x000fe20004000000 */
[----:B---3--:R-:W-:Y:S01]  /*200c0*/  IMAD R4, R54, UR4, RZ ;  /* 0x0000000436047c24 */ /* 0x008fe2000f8e02ff */
[----:B------:R-:W-:Y:S01]  /*200d0*/  ULDC.64 UR6, c[0x0][0x208] ;  /* 0x0000820000067ab9 */ /* 0x000fe20000000a00 */
[----:B-1----:R-:W-:Y:S01]  /*200e0*/  @P1 IMAD.HI.U32 R8, R15, R10, RZ ;  /* 0x0000000a0f081227 */ /* 0x002fe200078e00ff */
[----:B------:R-:W-:-:S03]  /*200f0*/  SHF.R.S32.HI R10, RZ, 0x1f, R186 ;  /* 0x0000001fff0a7819 */ /* 0x000fc600000114ba */
[C---:B------:R-:W-:Y:S01]  /*20100*/  IMAD R11, R185.reuse, UR5, R4 ;  /* 0x00000005b90b7c24 */ /* 0x040fe2000f8e0204 */
[----:B------:R-:W-:Y:S01]  /*20110*/  SEL R24, R10, RZ, !P0 ;  /* 0x000000ff0a187207 */ /* 0x000fe20004000000 */
[----:B------:R-:W-:Y:S01]  /*20120*/  IMAD.WIDE.U32 R4, R185, UR4, R48 ;  /* 0x00000004b9047c25 */ /* 0x000fe2000f8e0030 */
[----:B------:R-:W-:-:S03]  /*20130*/  ULDC.64 UR4, c[0x0][0xb98] ;  /* 0x0002e60000047ab9 */ /* 0x000fc60000000a00 */
[----:B------:R-:W-:Y:S01]  /*20140*/  IMAD.MOV.U32 R7, RZ, RZ, R15 ;  /* 0x000000ffff077224 */ /* 0x000fe200078e000f */
[----:B--2---:R-:W-:Y:S01]  /*20150*/  @P1 SHF.R.U32.HI R7, RZ, R13, R8 ;  /* 0x0000000dff071219 */ /* 0x004fe20000011608 */
[----:B------:R-:W-:Y:S01]  /*20160*/  IMAD.WIDE R2, R9, 0x2, R2 ;  /* 0x0000000209027825 */ /* 0x000fe200078e0202 */
[----:B------:R-:W-:Y:S02]  /*20170*/  IADD3 R5, R5, R11, RZ ;  /* 0x0000000b05057210 */ /* 0x000fe40007ffe0ff */
[--C-:B------:R-:W-:Y:S01]  /*20180*/  SHF.R.S32.HI R11, RZ, 0x1f, R7.reuse ;  /* 0x0000001fff0b7819 */ /* 0x100fe20000011407 */
[----:B------:R-:W-:Y:S01]  /*20190*/  IMAD.MOV R10, RZ, RZ, -R7 ;  /* 0x000000ffff0a7224 */ /* 0x000fe200078e0a07 */
[C---:B------:R-:W-:Y:S01]  /*201a0*/  IADD3 R13, P3, R2.reuse, 0x2000, RZ ;  /* 0x00002000020d7810 */ /* 0x040fe20007f7e0ff */
[----:B------:R-:W-:Y:S01]  /*201b0*/  IMAD.WIDE.U32 R4, R57, UR4, R4 ;  /* 0x0000000439047c25 */ /* 0x000fe2000f8e0004 */
[----:B------:R-:W-:Y:S02]  /*201c0*/  IADD3 R33, P6, R2, 0x4000, RZ ;  /* 0x0000400002217810 */ /* 0x000fe40007fde0ff */
[----:B------:R-:W-:Y:S01]  /*201d0*/  LOP3.LUT R12, R13, 0x380, RZ, 0xc0, !PT ;  /* 0x000003800d0c7812 */ /* 0x000fe200078ec0ff */
[----:B------:R-:W-:Y:S01]  /*201e0*/  IMAD R8, R24, UR4, RZ ;  /* 0x0000000418087c24 */ /* 0x000fe2000f8e02ff */
[----:B------:R-:W-:Y:S01]  /*201f0*/  IADD3 R4, P2, R7, R4, RZ ;  /* 0x0000000407047210 */ /* 0x000fe20007f5e0ff */
[----:B------:R-:W-:Y:S01]  /*20200*/  IMAD R9, R55, R10, R15 ;  /* 0x0000000a37097224 */ /* 0x000fe200078e020f */
[----:B------:R-:W-:Y:S01]  /*20210*/  IADD3 R15, P0, R2, 0x1000, RZ ;  /* 0x00001000020f7810 */ /* 0x000fe20007f1e0ff */
[----:B------:R-:W-:Y:S01]  /*20220*/  IMAD R8, R57, UR5, R8 ;  /* 0x0000000539087c24 */ /* 0x000fe2000f8e0208 */
[----:B------:R-:W-:Y:S01]  /*20230*/  ULDC.64 UR4, c[0x0][0xb88] ;  /* 0x0002e20000047ab9 */ /* 0x000fe20000000a00 */
[----:B------:R-:W-:Y:S01]  /*20240*/  IMAD.IADD R14, R223, 0x1, R177 ;  /* 0x00000001df0e7824 */ /* 0x000fe200078e02b1 */
[----:B------:R-:W-:Y:S01]  /*20250*/  SHF.R.S32.HI R7, RZ, 0x1f, R9 ;  /* 0x0000001fff077819 */ /* 0x000fe20000011409 */
[----:B------:R-:W-:Y:S01]  /*20260*/  IMAD R59, R6, R55, RZ ;  /* 0x00000037063b7224 */ /* 0x000fe200078e02ff */
[----:B------:R-:W-:-:S02]  /*20270*/  IADD3.X R5, R11, R5, R8, P2, !PT ;  /* 0x000000050b057210 */ /* 0x000fc400017fe408 */
[----:B------:R-:W-:Y:S01]  /*20280*/  IADD3 R29, P2, R2, 0x3000, RZ ;  /* 0x00003000021d7810 */ /* 0x000fe20007f5e0ff */
[----:B------:R-:W-:Y:S01]  /*20290*/  IMAD R10, R7, UR4, RZ ;  /* 0x00000004070a7c24 */ /* 0x000fe2000f8e02ff */
[----:B------:R-:W-:Y:S01]  /*202a0*/  SHF.R.U64 R12, R12, 0x3, RZ ;  /* 0x000000030c0c7819 */ /* 0x000fe200000012ff */
[----:B------:R-:W-:Y:S01]  /*202b0*/  IMAD.WIDE.U32 R4, R9, UR4, R4 ;  /* 0x0000000409047c25 */ /* 0x000fe2000f8e0004 */
[----:B------:R-:W-:Y:S02]  /*202c0*/  LOP3.LUT R28, R29, 0x380, RZ, 0xc0, !PT ;  /* 0x000003801d1c7812 */ /* 0x000fe400078ec0ff */
[----:B------:R-:W-:Y:S01]  /*202d0*/  LOP3.LUT R12, R12, R13, RZ, 0x3c, !PT ;  /* 0x0000000d0c0c7212 */ /* 0x000fe200078e3cff */
[----:B------:R-:W-:Y:S01]  /*202e0*/  IMAD R7, R9, UR5, R10 ;  /* 0x0000000509077c24 */ /* 0x000fe2000f8e020a */
[----:B------:R-:W-:Y:S01]  /*202f0*/  ULDC.64 UR4, c[0x0][0xb50] ;  /* 0x0002d40000047ab9 */ /* 0x000fe20000000a00 */
[----:B------:R-:W-:Y:S01]  /*20300*/  SHF.R.U64 R28, R28, 0x3, RZ ;  /* 0x000000031c1c7819 */ /* 0x000fe200000012ff */
[----:B------:R-:W-:Y:S01]  /*20310*/  IMAD.X R9, RZ, RZ, R3, P0 ;  /* 0x000000ffff097224 */ /* 0x000fe200000e0603 */
[----:B------:R-:W-:Y:S01]  /*20320*/  LEA R10, P4, R4, UR4, 0x2 ;  /* 0x00000004040a7c11 */ /* 0x000fe2000f8810ff */
[----:B------:R-:W-:Y:S01]  /*20330*/  IMAD.IADD R5, R5, 0x1, R7 ;  /* 0x0000000105057824 */ /* 0x000fe200078e0207 */
[----:B------:R-:W-:Y:S01]  /*20340*/  LOP3.LUT P0, RZ, R201, 0x3, RZ, 0xc0, !PT ;  /* 0x00000003c9ff7812 */ /* 0x000fe2000780c0ff */
[----:B------:R-:W-:Y:S01]  /*20350*/  IMAD.X R13, RZ, RZ, R3, P3 ;  /* 0x000000ffff0d7224 */ /* 0x000fe200018e0603 */
[----:B------:R-:W-:Y:S01]  /*20360*/  LOP3.LUT R28, R28, R29, RZ, 0x3c, !PT ;  /* 0x0000001d1c1c7212 */ /* 0x000fe200078e3cff */
[----:B------:R-:W-:Y:S01]  /*20370*/  SHFL.IDX PT, R50, R10, RZ, 0x1c1f ;  /* 0x001c1fff0a327589 */ /* 0x000fe200000e0000 */
[----:B------:R-:W-:Y:S01]  /*20380*/  LEA.HI.X R11, R4, UR5, R5, 0x2, P4 ;  /* 0x00000005040b7c11 */ /* 0x000fe2000a0f1405 */
[----:B------:R-:W-:Y:S01]  /*20390*/  IMAD.X R29, RZ, RZ, R3, P2 ;  /* 0x000000ffff1d7224 */ /* 0x000fe200010e0603 */
[CC--:B------:R-:W-:Y:S01]  /*203a0*/  ISETP.GE.OR P2, PT, R14.reuse, R59.reuse, P0 ;  /* 0x0000003b0e00720c */ /* 0x0c0fe20000746670 */
[----:B------:R-:W-:Y:S01]  /*203b0*/  SHFL.IDX PT, R52, R10, 0x1, 0x1c1f ;  /* 0x003c1f000a347f89 */ /* 0x000fe200000e0000 */
[----:B------:R-:W-:Y:S01]  /*203c0*/  IADD3 R4, R14, 0x8, RZ ;  /* 0x000000080e047810 */ /* 0x000fe20007ffe0ff */
[----:B------:R-:W-:Y:S01]  /*203d0*/  ULDC.64 UR4, c[0x0][0xaa0] ;  /* 0x0002a80000047ab9 */ /* 0x000fe20000000a00 */
[----:B------:R-:W-:Y:S01]  /*203e0*/  IADD3 R5, P3, R2, 0x7000, RZ ;  /* 0x0000700002057810 */ /* 0x000fe20007f7e0ff */
[----:B------:R-:W1:Y:S01]  /*203f0*/  SHFL.IDX PT, R51, R11, RZ, 0x1c1f ;  /* 0x001c1fff0b337589 */ /* 0x000e6200000e0000 */
[----:B------:R-:W-:-:S02]  /*20400*/  ISETP.GE.OR P0, PT, R4, R59, P0 ;  /* 0x0000003b0400720c */ /* 0x000fc40000706670 */
[C---:B------:R-:W-:Y:S01]  /*20410*/  IADD3 R37, P5, R2.reuse, 0x5000, RZ ;  /* 0x0000500002257810 */ /* 0x040fe20007fbe0ff */
[----:B------:R-:W2:Y:S01]  /*20420*/  SHFL.IDX PT, R53, R11, 0x1, 0x1c1f ;  /* 0x003c1f000b357f89 */ /* 0x000ea200000e0000 */
[C---:B------:R-:W-:Y:S02]  /*20430*/  IADD3 R41, P4, R2.reuse, 0x6000, RZ ;  /* 0x0000600002297810 */ /* 0x040fe40007f9e0ff */
[----:B------:R-:W-:Y:S01]  /*20440*/  LOP3.LUT R7, R2, 0x380, RZ, 0xc0, !PT ;  /* 0x0000038002077812 */ /* 0x000fe200078ec0ff */
[----:B------:R-:W-:Y:S01]  /*20450*/  IMAD R21, R49, UR4, RZ ;  /* 0x0000000431157c24 */ /* 0x000fe2000f8e02ff */
[----:B------:R-:W-:Y:S01]  /*20460*/  LOP3.LUT R4, R5, 0x380, RZ, 0xc0, !PT ;  /* 0x0000038005047812 */ /* 0x000fe200078ec0ff */
[----:B------:R-:W3:Y:S01]  /*20470*/  @P1 LDC R49, c[0x0][0xbf0] ;  /* 0x0002fc00ff311b82 */ /* 0x000ee20000000800 */
[----:B------:R-:W-:Y:S01]  /*20480*/  LOP3.LUT R32, R33, 0x380, RZ, 0xc0, !PT ;  /* 0x0000038021207812 */ /* 0x000fe200078ec0ff */
[----:B------:R-:W-:Y:S01]  /*20490*/  IMAD.X R45, RZ, RZ, R3, P3 ;  /* 0x000000ffff2d7224 */ /* 0x000fe200018e0603 */
[----:B------:R-:W-:-:S02]  /*204a0*/  LOP3.LUT R36, R37, 0x380, RZ, 0xc0, !PT ;  /* 0x0000038025247812 */ /* 0x000fc400078ec0ff */
[----:B------:R-:W-:Y:S02]  /*204b0*/  LOP3.LUT R40, R41, 0x380, RZ, 0xc0, !PT ;  /* 0x0000038029287812 */ /* 0x000fe400078ec0ff */
[----:B------:R-:W-:Y:S02]  /*204c0*/  SHF.R.U64 R7, R7, 0x3, RZ ;  /* 0x0000000307077819 */ /* 0x000fe400000012ff */
[----:B------:R-:W-:Y:S02]  /*204d0*/  SHF.R.U64 R4, R4, 0x3, RZ ;  /* 0x0000000304047819 */ /* 0x000fe400000012ff */
[----:B------:R-:W-:Y:S02]  /*204e0*/  SHF.R.U64 R32, R32, 0x3, RZ ;  /* 0x0000000320207819 */ /* 0x000fe400000012ff */
[----:B------:R-:W-:Y:S01]  /*204f0*/  SHF.R.U64 R36, R36, 0x3, RZ ;  /* 0x0000000324247819 */ /* 0x000fe200000012ff */
[----:B-1----:R1:W-:Y:S01]  /*20500*/  @!P2 ST.E desc[UR6][R50.64], R0 ;  /* 0x000000003200a985 */ /* 0x0023e2000c101906 */
[----:B------:R-:W-:-:S02]  /*20510*/  SHF.R.U64 R40, R40, 0x3, RZ ;  /* 0x0000000328287819 */ /* 0x000fc400000012ff */
[----:B------:R-:W-:Y:S01]  /*20520*/  LOP3.LUT R2, R7, R2, RZ, 0x3c, !PT ;  /* 0x0000000207027212 */ /* 0x000fe200078e3cff */
[----:B--2---:R2:W-:Y:S01]  /*20530*/  @!P0 ST.E desc[UR6][R52.64], R20 ;  /* 0x0000001434008985 */ /* 0x0045e2000c101906 */
[----:B------:R-:W-:Y:S01]  /*20540*/  LOP3.LUT R32, R32, R33, RZ, 0x3c, !PT ;  /* 0x0000002120207212 */ /* 0x000fe200078e3cff */
[--C-:B------:R-:W-:Y:S01]  /*20550*/  IMAD.X R33, RZ, RZ, R3.reuse, P6 ;  /* 0x000000ffff217224 */ /* 0x100fe200030e0603 */
[----:B------:R-:W-:Y:S01]  /*20560*/  LOP3.LUT R36, R36, R37, RZ, 0x3c, !PT ;  /* 0x0000002524247212 */ /* 0x000fe200078e3cff */
[----:B------:R-:W-:Y:S01]  /*20570*/  IMAD.X R37, RZ, RZ, R3, P5 ;  /* 0x000000ffff257224 */ /* 0x000fe200028e0603 */
[----:B------:R-:W-:Y:S01]  /*20580*/  LOP3.LUT R40, R40, R41, RZ, 0x3c, !PT ;  /* 0x0000002928287212 */ /* 0x000fe200078e3cff */
[----:B------:R-:W-:Y:S01]  /*20590*/  IMAD R21, R48, UR5, R21 ;  /* 0x0000000530157c24 */ /* 0x000fe2000f8e0215 */
[----:B------:R-:W-:Y:S01]  /*205a0*/  LOP3.LUT R44, R4, R5, RZ, 0x3c, !PT ;  /* 0x00000005042c7212 */ /* 0x000fe200078e3cff */
[----:B-1----:R-:W1:Y:S01]  /*205b0*/  @P1 LDC R51, c[0x0][0xbec] ;  /* 0x0002fb00ff331b82 */ /* 0x002e620000000800 */
[----:B------:R-:W-:Y:S01]  /*205c0*/  IADD3.X R41, RZ, R3, RZ, P4, !PT ;  /* 0x00000003ff297210 */ /* 0x000fe200027fe4ff */
[----:B------:R4:W5:Y:S01]  /*205d0*/  LD.E.128 R4, desc[UR6][R2.64] ;  /* 0x0000000602047980 */ /* 0x000962000c101d00 */
[----:B------:R-:W-:Y:S01]  /*205e0*/  IMAD R0, R184, 0x20, R190 ;  /* 0x00000020b8007824 */ /* 0x000fe200078e02be */
[----:B------:R-:W-:-:S02]  /*205f0*/  LOP3.LUT R8, R15, 0x380, RZ, 0xc0, !PT ;  /* 0x000003800f087812 */ /* 0x000fc400078ec0ff */
[----:B------:R-:W5:Y:S02]  /*20600*/  LD.E.128 R28, desc[UR6][R28.64] ;  /* 0x000000061c1c7980 */ /* 0x000f64000c101d00 */
[----:B------:R-:W-:Y:S02]  /*20610*/  SHF.R.U64 R8, R8, 0x3, RZ ;  /* 0x0000000308087819 */ /* 0x000fe400000012ff */
[----:B------:R-:W5:Y:S01]  /*20620*/  LD.E.128 R32, desc[UR6][R32.64] ;  /* 0x0000000620207980 */ /* 0x000f62000c101d00 */
[----:B----4-:R-:W-:Y:S01]  /*20630*/  IMAD.WIDE.U32 R2, R48, UR4, RZ ;  /* 0x0000000430027c25 */ /* 0x010fe2000f8e00ff */
[----:B------:R-:W-:Y:S01]  /*20640*/  ULDC.64 UR4, c[0x0][0xae8] ;  /* 0x0002ba0000047ab9 */ /* 0x000fe20000000a00 */
[----:B------:R-:W-:Y:S01]  /*20650*/  LOP3.LUT R8, R8, R15, RZ, 0x3c, !PT ;  /* 0x0000000f08087212 */ /* 0x000fe200078e3cff */
[----:B------:R-:W5:Y:S01]  /*20660*/  LD.E.128 R36, desc[UR6][R36.64] ;  /* 0x0000000624247980 */ /* 0x000f62000c101d00 */
[----:B------:R-:W-:Y:S02]  /*20670*/  IMAD.IADD R3, R3, 0x1, R21 ;  /* 0x0000000103037824 */ /* 0x000fe400078e0215 */
[----:B--2---:R-:W-:Y:S01]  /*20680*/  IMAD R20, R54, UR4, RZ ;  /* 0x0000000436147c24 */ /* 0x004fe2000f8e02ff */
[----:B------:R-:W5:Y:S01]  /*20690*/  LD.E.128 R12, desc[UR6][R12.64] ;  /* 0x000000060c0c7980 */ /* 0x000f62000c101d00 */
[----:B------:R-:W-:-:S02]  /*206a0*/  IMAD.IADD R48, R177, 0x1, R0 ;  /* 0x00000001b1307824 */ /* 0x000fc400078e0200 */
[C---:B------:R-:W-:Y:S01]  /*206b0*/  IMAD R21, R185.reuse, UR5, R20 ;  /* 0x00000005b9157c24 */ /* 0x040fe2000f8e0214 */
[----:B------:R-:W5:Y:S01]  /*206c0*/  LD.E.128 R8, desc[UR6][R8.64] ;  /* 0x0000000608087980 */ /* 0x000f62000c101d00 */
[----:B------:R-:W-:Y:S01]  /*206d0*/  IMAD.WIDE.U32 R2, R185, UR4, R2 ;  /* 0x00000004b9027c25 */ /* 0x000fe2000f8e0002 */
[----:B------:R-:W-:Y:S02]  /*206e0*/  ULDC.64 UR4, c[0x0][0xaf0] ;  /* 0x0002bc0000047ab9 */ /* 0x000fe40000000a00 */
[----:B------:R-:W5:Y:S01]  /*206f0*/  LD.E.128 R40, desc[UR6][R40.64] ;  /* 0x0000000628287980 */ /* 0x000f62000c101d00 */
[----:B-1----:R-:W-:Y:S01]  /*20700*/  @P1 IMAD.HI.U32 R0, R48, R51, RZ ;  /* 0x0000003330001227 */ /* 0x002fe200078e00ff */
[----:B------:R-:W-:Y:S02]  /*20710*/  IADD3 R3, R3, R21, RZ ;  /* 0x0000001503037210 */ /* 0x000fe40007ffe0ff */
[----:B------:R-:W5:Y:S01]  /*20720*/  LD.E.128 R44, desc[UR6][R44.64] ;  /* 0x000000062c2c7980 */ /* 0x000f62000c101d00 */
[----:B------:R-:W-:Y:S01]  /*20730*/  IMAD.MOV.U32 R21, RZ, RZ, R48 ;  /* 0x000000ffff157224 */ /* 0x000fe200078e0030 */
[----:B---3--:R-:W-:Y:S01]  /*20740*/  @P1 SHF.R.U32.HI R21, RZ, R49, R0 ;  /* 0x00000031ff151219 */ /* 0x008fe20000011600 */
[----:B------:R-:W-:Y:S01]  /*20750*/  IMAD R20, R24, UR4, RZ ;  /* 0x0000000418147c24 */ /* 0x000fe2000f8e02ff */
[----:B------:R-:W-:Y:S01]  /*20760*/  @!PT LDS RZ, [RZ] ;  /* 0x00000000fffff984 */ /* 0x000fe20000000800 */
[----:B------:R-:W-:Y:S01]  /*20770*/  @!PT LDS RZ, [RZ] ;  /* 0x00000000fffff984 */ /* 0x000fe20000000800 */
[----:B------:R-:W-:Y:S01]  /*20780*/  @!PT LDS RZ, [RZ] ;  /* 0x00000000fffff984 */ /* 0x000fe20000000800 */
[----:B------:R-:W-:Y:S01]  /*20790*/  @!PT LDS RZ, [RZ] ;  /* 0x00000000fffff984 */ /* 0x000fe20000000800 */
[----:B------:R1:W-:Y:S06]  /*207a0*/  MEMBAR.ALL.CTA ;  /* 0x0000000000007992 */ /* 0x0003ec0000008000 */
[----:B-1----:R-:W1:Y:S01]  /*207b0*/  FENCE.VIEW.ASYNC.S ;  /* 0x00000000000073c6 */ /* 0x002e620000000000 */
[----:B------:R-:W-:Y:S01]  /*207c0*/  IMAD.WIDE.U32 R2, R57, UR4, R2 ;  /* 0x0000000439027c25 */ /* 0x000fe2000f8e0002 */
[----:B------:R-:W-:-:S03]  /*207d0*/  SHF.R.S32.HI R0, RZ, 0x1f, R21 ;  /* 0x0000001fff007819 */ /* 0x000fc60000011415 */
        /* <DEDUP_REMOVED lines=10> */
[----:B------:R-:W-:Y:S01]  /*20880*/  IMAD.IADD R50, R190, 0x1, R177 ;  /* 0x00000001be327824 */ /* 0x000fe200078e02b1 */
[----:B------:R-:W-:Y:S01]  /*20890*/  IADD3 R3, R3, R51, RZ ;  /* 0x0000003303037210 */ /* 0x000fe20007ffe0ff */
[----:B------:R-:W-:Y:S02]  /*208a0*/  IMAD R20, R0, UR4, RZ ;  /* 0x0000000400147c24 */ /* 0x000fe4000f8e02ff */
[----:B------:R-:W-:Y:S02]  /*208b0*/  VIADD R0, R50, 0x20 ;  /* 0x0000002032007836 */ /* 0x000fe40000000000 */
[----:B------:R-:W-:-:S02]  /*208c0*/  IMAD R21, R49, UR5, R20 ;  /* 0x0000000531157c24 */ /* 0x000fc4000f8e0214 */
[----:B------:R-:W-:Y:S01]  /*208d0*/  IMAD.WIDE.U32 R2, R49, UR4, R2 ;  /* 0x0000000431027c25 */ /* 0x000fe2000f8e0002 */
[-C--:B------:R-:W-:Y:S01]  /*208e0*/  ISETP.GE.AND P0, PT, R0, R59.reuse, PT ;  /* 0x0000003b0000720c */ /* 0x080fe20003f06270 */
[----:B------:R-:W-:Y:S01]  /*208f0*/  ULDC.64 UR4, c[0x0][0xa80] ;  /* 0x0002a00000047ab9 */ /* 0x000fe20000000a00 */
[-C--:B------:R-:W-:Y:S01]  /*20900*/  ISETP.GE.AND P2, PT, R50, R59.reuse, PT ;  /* 0x0000003b3200720c */ /* 0x080fe20003f46270 */
[----:B------:R-:W-:Y:S01]  /*20910*/  VIADD R0, R16, 0x2a820 ;  /* 0x0002a82010007836 */ /* 0x000fe20000000000 */
[----:B------:R-:W-:Y:S01]  /*20920*/  LEA R24, P3, R2, UR4, 0x1 ;  /* 0x0000000402187c11 */ /* 0x000fe2000f8608ff */
[----:B------:R-:W-:Y:S02]  /*20930*/  IMAD.IADD R3, R3, 0x1, R21 ;  /* 0x0000000103037824 */ /* 0x000fe400078e0215 */
[----:B------:R-:W-:Y:S01]  /*20940*/  VIADD R20, R50, 0x40 ;  /* 0x0000004032147836 */ /* 0x000fe20000000000 */
[----:B------:R-:W-:Y:S02]  /*20950*/  PRMT R0, RZ, 0x654, R0 ;  /* 0x00000654ff007816 */ /* 0x000fe40000000000 */
[----:B------:R-:W-:Y:S01]  /*20960*/  LEA.HI.X R48, R2, UR5, R3, 0x1, P3 ;  /* 0x0000000502307c11 */ /* 0x000fe200098f0c03 */
[----:B------:R-:W-:Y:S01]  /*20970*/  BSSY B1, `(.L_x_1928) ;  /* 0x0000010000017945 */ /* 0x000fe20003800000 */
[----:B------:R-:W-:Y:S01]  /*20980*/  ISETP.GE.AND P1, PT, R20, R59, PT ;  /* 0x0000003b1400720c */ /* 0x000fe20003f26270 */
[----:B-1----:R1:W-:Y:S01]  /*20990*/  SYNCS.ARRIVE.TRANS64.RED.A1T0 RZ, [R0+URZ], RZ ;  /* 0x000000ff00ff79a7 */ /* 0x0023e2000810043f */
[----:B------:R2:W3:Y:S04]  /*209a0*/  SHFL.IDX PT, R20, R24, RZ, 0x181f ;  /* 0x00181fff18147589 */ /* 0x0004e800000e0000 */
[----:B-1----:R2:W1:Y:S01]  /*209b0*/  SHFL.IDX PT, R0, R48, RZ, 0x181f ;  /* 0x00181fff30007589 */ /* 0x00246200000e0000 */
[----:B------:R-:W-:Y:S06]  /*209c0*/  @P2 BRA `(.L_x_1929) ;  /* 0x0000000000282947 */ /* 0x000fec0003800000 */
[----:B------:R-:W-:Y:S01]  /*209d0*/  ULDC UR4, c[0x0][0xac8] ;  /* 0x0002b20000047ab9 */ /* 0x000fe20000000800 */
[----:B------:R-:W-:Y:S01]  /*209e0*/  ULDC.64 UR6, c[0x0][0x208] ;  /* 0x0000820000067ab9 */ /* 0x000fe20000000a00 */
[----:B------:R-:W-:Y:S02]  /*209f0*/  ISETP.GE.AND P2, PT, R182, UR4, PT ;  /* 0x00000004b6007c0c */ /* 0x000fe4000bf46270 */
[----:B------:R-:W-:-:S11]  /*20a00*/  ISETP.GE.AND P3, PT, R183, UR4, PT ;  /* 0x00000004b7007c0c */ /* 0x000fd6000bf66270 */
[CC--:B---3--:R-:W-:Y:S02]  /*20a10*/  @!P2 LEA R2, P4, R182.reuse, R20.reuse, 0x1 ;  /* 0x00000014b602a211 */ /* 0x0c8fe400078808ff */
[C---:B------:R-:W-:Y:S02]  /*20a20*/  @!P3 LEA R20, P5, R183.reuse, R20, 0x1 ;  /* 0x00000014b714b211 */ /* 0x040fe400078a08ff */
[-C--:B-1----:R-:W-:Y:S02]  /*20a30*/  @!P2 LEA.HI.X R3, R182, R0.reuse, R226, 0x1, P4 ;  /* 0x00000000b603a211 */ /* 0x082fe400020f0ce2 */
[----:B------:R-:W-:-:S03]  /*20a40*/  @!P3 LEA.HI.X R21, R183, R0, R225, 0x1, P5 ;  /* 0x00000000b715b211 */ /* 0x000fc600028f0ce1 */
[----:B-----5:R4:W-:Y:S04]  /*20a50*/  @!P2 ST.E.128 desc[UR6][R2.64], R4 ;  /* 0x000000040200a985 */ /* 0x0209e8000c101d06 */
[----:B------:R4:W-:Y:S02]  /*20a60*/  @!P3 ST.E.128 desc[UR6][R20.64], R32 ;  /* 0x000000201400b985 */ /* 0x0009e4000c101d06 */
.L_x_1929:
[----:B------:R-:W-:Y:S05]  /*20a70*/  BSYNC B1 ;  /* 0x0000000000017941 */ /* 0x000fea0003800000 */
.L_x_1928:
[----:B-1----:R1:W0:Y:S01]  /*20a80*/  SHFL.IDX PT, R0, R48, 0x1, 0x181f ;  /* 0x00381f0030007f89 */ /* 0x00222200000e0000 */
[----:B------:R-:W-:Y:S03]  /*20a90*/  BSSY B1, `(.L_x_1930) ;  /* 0x000000d000017945 */ /* 0x000fe60003800000 */
[----:B----45:R1:W4:Y:S01]  /*20aa0*/  SHFL.IDX PT, R4, R24, 0x1, 0x181f ;  /* 0x00381f0018047f89 */ /* 0x03032200000e0000 */
        /* <DEDUP_REMOVED lines=9> */
[----:B------:R0:W-:Y:S04]  /*20b40*/  @!P3 ST.E.128 desc[UR6][R2.64], R8 ;  /* 0x000000080200b985 */ /* 0x0001e8000c101d06 */
[----:B------:R0:W-:Y:S02]  /*20b50*/  @!P4 ST.E.128 desc[UR6][R4.64], R36 ;  /* 0x000000240400c985 */ /* 0x0001e4000c101d06 */
.L_x_1931:
[----:B------:R-:W-:Y:S05]  /*20b60*/  BSYNC B1 ;  /* 0x0000000000017941 */ /* 0x000fea0003800000 */
.L_x_1930:
[----:B0-----:R0:W0:Y:S01]  /*20b70*/  SHFL.IDX PT, R0, R48, 0x2, 0x181f ;  /* 0x00581f0030007f89 */ /* 0x00102200000e0000 */
[----:B------:R-:W-:Y:S03]  /*20b80*/  BSSY B1, `(.L_x_1932) ;  /* 0x000000d000017945 */ /* 0x000fe60003800000 */
[----:B----4-:R4:W0:Y:S01]  /*20b90*/  SHFL.IDX PT, R4, R24, 0x2, 0x181f ;  /* 0x00581f0018047f89 */ /* 0x01082200000e0000 */
[----:B------:R-:W-:Y:S05]  /*20ba0*/  @P1 BRA `(.L_x_1933) ;  /* 0x0000000000281947 */ /* 0x000fea0003800000 */
[----:B------:R-:W-:Y:S01]  /*20bb0*/  ULDC UR4, c[0x0][0xac8] ;  /* 0x0002b20000047ab9 */ /* 0x000fe20000000800 */
[----:B------:R-:W-:Y:S01]  /*20bc0*/  ULDC.64 UR6, c[0x0][0x208] ;  /* 0x0000820000067ab9 */ /* 0x000fe20000000a00 */
        /* <DEDUP_REMOVED lines=8> */
.L_x_1933:
[----:B------:R-:W-:Y:S05]  /*20c50*/  BSYNC B1 ;  /* 0x0000000000017941 */ /* 0x000fea0003800000 */
.L_x_1932:
[----:B0-----:R-:W-:Y:S01]  /*20c60*/  IADD3 R0, R50, 0x60, RZ ;  /* 0x0000006032007810 */ /* 0x001fe20007ffe0ff */
[----:B-12---:R-:W0:Y:S03]  /*20c70*/  SHFL.IDX PT, R48, R48, 0x3, 0x181f ;  /* 0x00781f0030307f89 */ /* 0x006e2600000e0000 */
[----:B------:R-:W-:Y:S01]  /*20c80*/  ISETP.GE.AND P0, PT, R0, R59, PT ;  /* 0x0000003b0000720c */ /* 0x000fe20003f06270 */
[----:B----4-:R-:W1:-:S12]  /*20c90*/  SHFL.IDX PT, R24, R24, 0x3, 0x181f ;  /* 0x00781f0018187f89 */ /* 0x010e5800000e0000 */
[----:B------:R-:W-:Y:S05]  /*20ca0*/  @P0 BRA `(.L_x_1934) ;  /* 0x0000000c00000947 */ /* 0x000fea0003800000 */
[----:B------:R-:W-:Y:S01]  /*20cb0*/  ULDC UR4, c[0x0][0xac8] ;  /* 0x0002b20000047ab9 */ /* 0x000fe20000000800 */
[----:B------:R-:W-:Y:S01]  /*20cc0*/  ULDC.64 UR6, c[0x0][0x208] ;  /* 0x0000820000067ab9 */ /* 0x000fe20000000a00 */
[----:B------:R-:W-:-:S13]  /*20cd0*/  ISETP.GE.AND P1, PT, R182, UR4, PT ;  /* 0x00000004b6007c0c */ /* 0x000fda000bf26270 */
[----:B-1----:R-:W-:-:S04]  /*20ce0*/  @!P1 LEA R2, P0, R182, R24, 0x1 ;  /* 0x00000018b6029211 */ /* 0x002fc800078008ff */
[----:B0-----:R-:W-:Y:S02]  /*20cf0*/  @!P1 LEA.HI.X R3, R182, R48, R226, 0x1, P0 ;  /* 0x00000030b6039211 */ /* 0x001fe400000f0ce2 */
[----:B------:R-:W-:-:S03]  /*20d00*/  ISETP.GE.AND P0, PT, R183, UR4, PT ;  /* 0x00000004b7007c0c */ /* 0x000fc6000bf06270 */
[----:B------:R0:W-:Y:S10]  /*20d10*/  @!P1 ST.E.128 desc[UR6][R2.64], R28 ;  /* 0x0000001c02009985 */ /* 0x0001f4000c101d06 */
[----:B------:R-:W-:Y:S05]  /*20d20*/  @P0 BRA `(.L_x_1934) ;  /* 0x0000000800e00947 */ /* 0x000fea0003800000 */
[----:B0-----:R-:W-:Y:S01]  /*20d30*/  LEA R2, P0, R183, R24, 0x1 ;  /* 0x00000018b7027211 */ /* 0x001fe200078008ff */
[----:B------:R-:W-:-:S03]  /*20d40*/  ULDC.64 UR4, c[0x0][0x208] ;  /* 0x0000820000047ab9 */ /* 0x000fc60000000a00 */
[----:B------:R-:W-:-:S05]  /*20d50*/  LEA.HI.X R3, R183, R48, R225, 0x1, P0 ;  /* 0x00000030b7037211 */ /* 0x000fca00000f0ce1 */
[----:B------:R0:W-:Y:S01]  /*20d60*/  ST.E.128 desc[UR4][R2.64], R44 ;  /* 0x0000002c02007985 */ /* 0x0001e2000c101d04 */
[----:B------:R-:W-:Y:S05]  /*20d70*/  BRA `(.L_x_1934) ;  /* 0x0000000800cc7947 */ /* 0x000fea0003800000 */
.L_x_1926:
[----:B------:R-:W-:Y:S01]  /*20d80*/  ULDC.64 UR4, c[0x0][0xc00] ;  /* 0x0003000000047ab9 */ /* 0x000fe20000000a00 */
[----:B------:R-:W2:Y:S01]  /*20d90*/  LDC R21, c[0x0][0xbe8] ;  /* 0x0002fa00ff157b82 */ /* 0x000ea20000000800 */
[----:B------:R-:W-:Y:S01]  /*20da0*/  ISETP.NE.U32.AND P0, PT, RZ, UR4, PT ;  /* 0x00000004ff007c0c */ /* 0x000fe2000bf05070 */
[----:B------:R-:W-:Y:S01]  /*20db0*/  IMAD.MOV.U32 R6, RZ, RZ, RZ ;  /* 0x000000ffff067224 */ /* 0x000fe200078e00ff */
[----:B------:R-:W-:Y:S02]  /*20dc0*/  ULDC.64 UR6, c[0x0][0x208] ;  /* 0x0000820000067ab9 */ /* 0x000fe40000000a00 */
[----:B------:R-:W-:Y:S01]  /*20dd0*/  ISETP.NE.AND.EX P0, PT, RZ, UR5, PT, P0 ;  /* 0x00000005ff007c0c */ /* 0x000fe2000bf05300 */
[----:B------:R-:W-:Y:S02]  /*20de0*/  ULDC.64 UR4, c[0x0][0xc08] ;  /* 0x0003020000047ab9 */ /* 0x000fe40000000a00 */
[----:B------:R-:W-:Y:S01]  /*20df0*/  ISETP.NE.U32.AND P1, PT, RZ, UR4, PT ;  /* 0x00000004ff007c0c */ /* 0x000fe2000bf25070 */
[----:B------:R-:W3:Y:S03]  /*20e00*/  LDC.64 R2, c[0x0][0xc00] ;  /* 0x00030000ff027b82 */ /* 0x000ee60000000a00 */
[----:B------:R-:W-:-:S02]  /*20e10*/  ISETP.NE.AND.EX P1, PT, RZ, UR5, PT, P1 ;  /* 0x00000005ff007c0c */ /* 0x000fc4000bf25310 */
[----:B--2---:R-:W-:-:S11]  /*20e20*/  ISETP.NE.AND P2, PT, R21, 0x1, PT ;  /* 0x000000011500780c */ /* 0x004fd60003f45270 */
[----:B------:R-:W2:Y:S01]  /*20e30*/  @P1 LDC.64 R4, c[0x0][0xc08] ;  /* 0x00030200ff041b82 */ /* 0x000ea20000000a00 */
[----:B------:R-:W-:Y:S01]  /*20e40*/  ULDC UR4, c[0x0][0xa88] ;  /* 0x0002a20000047ab9 */ /* 0x000fe20000000800 */
[----:B---3--:R-:W-:-:S06]  /*20e50*/  IMAD.WIDE R2, R186, 0x4, R2 ;  /* 0x00000004ba027825 */ /* 0x008fcc00078e0202 */
[----:B------:R-:W3:Y:S08]  /*20e60*/  @P2 LDC R20, c[0x0][0xbec] ;  /* 0x0002fb00ff142b82 */ /* 0x000ef00000000800 */
[----:B------:R-:W4:Y:S01]  /*20e70*/  @P2 LDC R29, c[0x0][0xbf0] ;  /* 0x0002fc00ff1d2b82 */ /* 0x000f220000000800 */
[----:B------:R-:W-:Y:S01]  /*20e80*/  IMAD.U32 R0, RZ, RZ, UR4 ;  /* 0x00000004ff007e24 */ /* 0x000fe2000f8e00ff */
[----:B------:R0:W5:Y:S01]  /*20e90*/  @P0 LDG.E R6, desc[UR6][R2.64] ;  /* 0x0000000602060981 */ /* 0x000162000c1e1900 */
[----:B--2---:R-:W-:Y:S01]  /*20ea0*/  @P1 IMAD.WIDE R4, R186, 0x4, R4 ;  /* 0x00000004ba041825 */ /* 0x004fe200078e0204 */
[----:B------:R-:W-:-:S04]  /*20eb0*/  ISETP.GE.AND P3, PT, R227, 0x80, PT ;  /* 0x00000080e300780c */ /* 0x000fc80003f66270 */
[----:B------:R0:W5:Y:S01]  /*20ec0*/  @P1 LDG.E R0, desc[UR6][R4.64] ;  /* 0x0000000604001981 */ /* 0x000162000c1e1900 */
[----:B------:R-:W-:Y:S01]  /*20ed0*/  SHF.R.S32.HI R7, RZ, 0x1f, R186 ;  /* 0x0000001fff077819 */ /* 0x000fe200000114ba */
[----:B------:R-:W-:Y:S07]  /*20ee0*/  @P1 BRA `(.L_x_1935) ;  /* 0x0000000000141947 */ /* 0x000fee0003800000 */
[----:B------:R-:W-:Y:S05]  /*20ef0*/  @!P0 BRA `(.L_x_1935) ;  /* 0x0000000000108947 */ /* 0x000fea0003800000 */
[----:B------:R-:W-:Y:S02]  /*20f00*/  ULDC.64 UR4, c[0x0][0x208] ;  /* 0x0000820000047ab9 */ /* 0x000fe40000000a00 */
[----:B0-----:R-:W2:Y:S04]  /*20f10*/  LDG.E R5, desc[UR4][R2.64] ;  /* 0x0000000402057981 */ /* 0x001ea8000c1e1900 */
[----:B-----5:R-:W2:Y:S02]  /*20f20*/  LDG.E R0, desc[UR4][R2.64+0x4] ;  /* 0x0000040402007981 */ /* 0x020ea4000c1e1900 */
[----:B--2---:R-:W-:-:S07]  /*20f30*/  IMAD.IADD R0, R0, 0x1, -R5 ;  /* 0x0000000100007824 */ /* 0x004fce00078e0a05 */
.L_x_1935:
[----:B------:R-:W-:Y:S01]  /*20f40*/  BSSY B1, `(.L_x_1936) ;  /* 0x000002e000017945 */ /* 0x000fe20003800000 */
[----:B------:R-:W-:Y:S02]  /*20f50*/  SHF.R.S32.HI R10, RZ, 0x1f, R185 ;  /* 0x0000001fff0a7819 */ /* 0x000fe400000114b9 */
[----:B------:R-:W-:Y:S02]  /*20f60*/  SEL R13, R186, RZ, !P0 ;  /* 0x000000ffba0d7207 */ /* 0x000fe40004000000 */
[----:B------:R-:W-:Y:S02]  /*20f70*/  SEL R12, R7, RZ, !P0 ;  /* 0x000000ff070c7207 */ /* 0x000fe40004000000 */
[----:B-----5:R-:W-:Y:S01]  /*20f80*/  SHF.R.S32.HI R11, RZ, 0x1f, R6 ;  /* 0x0000001fff0b7819 */ /* 0x020fe20000011406 */
[----:B------:R-:W-:Y:S06]  /*20f90*/  @P3 BRA `(.L_x_1937) ;  /* 0x0000000000a03947 */ /* 0x000fec0003800000 */
[----:B0-----:R-:W0:Y:S01]  /*20fa0*/  S2R R4, SR_TID.X ;  /* 0x0000000000047919 */ /* 0x001e220000002100 */
[----:B------:R-:W2:Y:S02]  /*20fb0*/  LDC R14, c[0x0][0xbe8] ;  /* 0x0002fa00ff0e7b82 */ /* 0x000ea40000000800 */
[----:B--2---:R-:W-:Y:S01]  /*20fc0*/  IMAD R2, R0, R14, RZ ;  /* 0x0000000e00027224 */ /* 0x004fe200078e02ff */
[----:B0-----:R-:W-:-:S04]  /*20fd0*/  IADD3 R9, R177, -0x80, R4 ;  /* 0xffffff80b1097810 */ /* 0x001fc80007ffe004 */
[----:B------:R-:W-:-:S13]  /*20fe0*/  ISETP.GE.AND P0, PT, R9, R2, PT ;  /* 0x000000020900720c */ /* 0x000fda0003f06270 */
[----:B------:R-:W-:Y:S05]  /*20ff0*/  @P0 BRA `(.L_x_1937) ;  /* 0x0000000000880947 */ /* 0x000fea0003800000 */
[----:B------:R-:W-:Y:S01]  /*21000*/  ISETP.NE.AND P0, PT, R14, 0x1, PT ;  /* 0x000000010e00780c */ /* 0x000fe20003f05270 */
[----:B------:R-:W-:Y:S01]  /*21010*/  ULDC.64 UR4, c[0x0][0xb90] ;  /* 0x0002e40000047ab9 */ /* 0x000fe20000000a00 */
[----:B------:R-:W-:Y:S01]  /*21020*/  MOV R2, R6 ;  /* 0x0000000600027202 */ /* 0x000fe20000000f00 */
[----:B------:R-:W-:Y:S01]  /*21030*/  IMAD R8, R10, UR4, RZ ;  /* 0x000000040a087c24 */ /* 0x000fe2000f8e02ff */
[----:B------:R-:W-:Y:S01]  /*21040*/  ULDC.64 UR6, c[0x0][0x208] ;  /* 0x0000820000067ab9 */ /* 0x000fe20000000a00 */
[----:B------:R-:W-:Y:S02]  /*21050*/  IMAD.MOV.U32 R3, RZ, RZ, R11 ;  /* 0x000000ffff037224 */ /* 0x000fe400078e000b */
[----:B------:R-:W-:Y:S02]  /*21060*/  IMAD.MOV.U32 R5, RZ, RZ, R9 ;  /* 0x000000ffff057224 */ /* 0x000fe400078e0009 */
[----:B------:R-:W-:-:S04]  /*21070*/  IMAD.WIDE.U32 R2, R185, UR4, R2 ;  /* 0x00000004b9027c25 */ /* 0x000fc8000f8e0002 */
        /* <DEDUP_REMOVED lines=23> */
[----:B------:R-:W-:Y:S02]  /*211f0*/  LEA.HI.X R5, R2, UR5, R3, 0x2, P0 ;  /* 0x0000000502057c11 */ /* 0x000fe400080f1403 */
[----:B------:R-:W-:-:S05]  /*21200*/  MOV R3, 0xff800000 ;  /* 0xff80000000037802 */ /* 0x000fca0000000f00 */
[----:B------:R2:W-:Y:S02]  /*21210*/  STG.E desc[UR6][R4.64], R3 ;  /* 0x0000000304007986 */ /* 0x0005e4000c101906 */
.L_x_1937:
[----:B------:R-:W-:Y:S05]  /*21220*/  BSYNC B1 ;  /* 0x0000000000017941 */ /* 0x000fea0003800000 */
.L_x_1936:
[----:B------:R-:W-:Y:S01]  /*21230*/  ULDC.64 UR4, c[0x0][0xaa0] ;  /* 0x0002a80000047ab9 */ /* 0x000fe20000000a00 */
[----:B0-2---:R-:W-:Y:S01]  /*21240*/  IMAD R4, R184, 0x20, R190 ;  /* 0x00000020b8047824 */ /* 0x005fe200078e02be */
[----:B------:R-:W-:Y:S01]  /*21250*/  BSSY B1, `(.L_x_1938) ;  /* 0x0000038000017945 */ /* 0x000fe20003800000 */
[----:B------:R-:W-:Y:S02]  /*21260*/  IMAD R3, R11, UR4, RZ ;  /* 0x000000040b037c24 */ /* 0x000fe4000f8e02ff */
[----:B------:R-:W-:Y:S02]  /*21270*/  IMAD.IADD R9, R177, 0x1, R4 ;  /* 0x00000001b1097824 */ /* 0x000fe400078e0204 */
[C---:B------:R-:W-:Y:S02]  /*21280*/  IMAD R5, R6.reuse, UR5, R3 ;  /* 0x0000000506057c24 */ /* 0x040fe4000f8e0203 */
[----:B------:R-:W-:Y:S01]  /*21290*/  IMAD.WIDE.U32 R2, R6, UR4, RZ ;  /* 0x0000000406027c25 */ /* 0x000fe2000f8e00ff */
[----:B------:R-:W-:-:S03]  /*212a0*/  ULDC.64 UR4, c[0x0][0xae8] ;  /* 0x0002ba0000047ab9 */ /* 0x000fc60000000a00 */
[----:B------:R-:W-:Y:S02]  /*212b0*/  IMAD.IADD R3, R3, 0x1, R5 ;  /* 0x0000000103037824 */ /* 0x000fe400078e0205 */
[----:B------:R-:W-:Y:S02]  /*212c0*/  IMAD R6, R10, UR4, RZ ;  /* 0x000000040a067c24 */ /* 0x000fe4000f8e02ff */
[----:B------:R-:W-:-:S04]  /*212d0*/  IMAD.WIDE.U32 R2, R185, UR4, R2 ;  /* 0x00000004b9027c25 */ /* 0x000fc8000f8e0002 */
[----:B------:R-:W-:Y:S01]  /*212e0*/  IMAD R7, R185, UR5, R6 ;  /* 0x00000005b9077c24 */ /* 0x000fe2000f8e0206 */
[----:B------:R-:W-:Y:S01]  /*212f0*/  ULDC.64 UR4, c[0x0][0xaf0] ;  /* 0x0002bc0000047ab9 */ /* 0x000fe20000000a00 */
[----:B---3--:R-:W-:-:S03]  /*21300*/  @P2 IMAD.HI.U32 R4, R9, R20, RZ ;  /* 0x0000001409042227 */ /* 0x008fc600078e00ff */
[----:B------:R-:W-:Y:S01]  /*21310*/  IADD3 R3, R3, R7, RZ ;  /* 0x0000000703037210 */ /* 0x000fe20007ffe0ff */
[----:B------:R-:W-:Y:S01]  /*21320*/  IMAD.MOV.U32 R5, RZ, RZ, R9 ;  /* 0x000000ffff057224 */ /* 0x000fe200078e0009 */
[----:B----4-:R-:W-:Y:S01]  /*21330*/  @P2 SHF.R.U32.HI R5, RZ, R29, R4 ;  /* 0x0000001dff052219 */ /* 0x010fe20000011604 */
[----:B------:R-:W-:Y:S02]  /*21340*/  IMAD R6, R12, UR4, RZ ;  /* 0x000000040c067c24 */ /* 0x000fe4000f8e02ff */
        /* <DEDUP_REMOVED lines=15> */
[----:B------:R-:W-:-:S02]  /*21440*/  IMAD R21, R0, R21, RZ ;  /* 0x0000001500157224 */ /* 0x000fc400078e02ff */
        /* <DEDUP_REMOVED lines=24> */
.L_x_1939:
[----:B------:R-:W-:Y:S05]  /*215d0*/  BSYNC B1 ;  /* 0x0000000000017941 */ /* 0x000fea0003800000 */
.L_x_1938:
        /* <DEDUP_REMOVED lines=14> */
.L_x_1941:
[----:B------:R-:W-:Y:S05]  /*216c0*/  BSYNC B1 ;  /* 0x0000000000017941 */ /* 0x000fea0003800000 */
.L_x_1940:
        /* <DEDUP_REMOVED lines=14> */
.L_x_1943:
[----:B------:R-:W-:Y:S05]  /*217b0*/  BSYNC B1 ;  /* 0x0000000000017941 */ /* 0x000fea0003800000 */
.L_x_1942:
        /* <DEDUP_REMOVED lines=15> */
.L_x_1934:
[----:B------:R-:W-:Y:S05]  /*218b0*/  BSYNC B0 ;  /* 0x0000000000007941 */ /* 0x000fea0003800000 */
.L_x_1925:
[----:B------:R-:W-:Y:S02]  /*218c0*/  ULDC UR4, c[0x0][0xc3c] ;  /* 0x00030f0000047ab9 */ /* 0x000fe40000000800 */
[----:B-1----:R-:W-:-:S13]  /*218d0*/  ISETP.GE.AND P0, PT, R27, UR4, PT ;  /* 0x000000041b007c0c */ /* 0x002fda000bf06270 */
[----:B------:R-:W-:Y:S05]  /*218e0*/  @!P0 BRA `(.L_x_1944) ;  /* 0xfffffdf800588947 */ /* 0x000fea000383ffff */
[----:B------:R-:W-:Y:S05]  /*218f0*/  BRA `(.L_x_1658) ;  /* 0x0000008400047947 */ /* 0x000fea0003800000 */
.L_x_1656:
[----:B------:R-:W-:-:S08]  /*21900*/  NOP ;  /* 0x0000000000007918 */ /* 0x000fd00000000000 */
[----:B------:R-:W0:-:S00]  /*21910*/  USETMAXREG.DEALLOC.CTAPOOL 0x18 ;  /* 0x00000018000079c8 */ /* 0x000e0000080e0500 */
        /* <DEDUP_REMOVED lines=16> */
.L_x_1945:
[----:B------:R-:W-:Y:S01]  /*21a20*/  LOP3.LUT R0, R4, 0x1f, RZ, 0xc0, !PT ;  /* 0x0000001f04007812 */ /* 0x000fe200078ec0ff */
[----:B------:R-:W-:Y:S01]  /*21a30*/  ULDC UR4, c[0x0][0xc3c] ;  /* 0x00030f0000047ab9 */ /* 0x000fe20000000800 */
[----:B------:R-:W-:Y:S01]  /*21a40*/  ULDC.64 UR6, c[0x0][0x208] ;  /* 0x0000820000067ab9 */ /* 0x000fe20000000a00 */
[----:B------:R-:W-:Y:S01]  /*21a50*/  ULDC UR5, c[0x0][0xc38] ;  /* 0x00030e0000057ab9 */ /* 0x000fe20000000800 */
        /* <DEDUP_REMOVED lines=9> */
[C---:B------:R-:W-:Y:S02]  /*21af0*/  ISETP.GE.U32.AND P3, PT, R0.reuse, 0x4, PT ;  /* 0x000000040000780c */ /* 0x040fe40003f66070 */
[C---:B------:R-:W-:Y:S02]  /*21b00*/  ISETP.GE.U32.AND P4, PT, R0.reuse, 0x8, PT ;  /* 0x000000080000780c */ /* 0x040fe40003f86070 */
[----:B------:R-:W-:Y:S02]  /*21b10*/  ISETP.GE.U32.AND P5, PT, R0, 0x10, PT ;  /* 0x000000100000780c */ /* 0x000fe40003fa6070 */
[----:B------:R-:W-:Y:S01]  /*21b20*/  MOV R16, RZ ;  /* 0x000000ff00107202 */ /* 0x000fe20000000f00 */
[----:B--2---:R-:W1:Y:S02]  /*21b30*/  SHFL.UP PT, R6, R5, 0x1, RZ ;  /* 0x0420000005067989 */ /* 0x004e6400000e00ff */
[----:B-1----:R-:W-:-:S04]  /*21b40*/  SEL R6, R6, RZ, P1 ;  /* 0x000000ff06067207 */ /* 0x002fc80000800000 */
[----:B------:R-:W-:-:S05]  /*21b50*/  IADD3 R6, R5, R6, RZ ;  /* 0x0000000605067210 */ /* 0x000fca0007ffe0ff */
        /* <DEDUP_REMOVED lines=22> */
.L_x_1951:
        /* <DEDUP_REMOVED lines=9> */
[----:B------:R-:W0:Y:S01]  /*21d50*/  LDC.64 R2, c[0x0][0xc80] ;  /* 0x00032000ff027b82 */ /* 0x000e220000000a00 */
[----:B------:R-:W-:Y:S01]  /*21d60*/  ULDC.64 UR8, c[0x0][0x208] ;  /* 0x0000820000087ab9 */ /* 0x000fe20000000a00 */
[----:B0-----:R-:W-:-:S05]  /*21d70*/  IMAD.WIDE R2, R9, 0x4, R2 ;  /* 0x0000000409027825 */ /* 0x001fca00078e0202 */
[----:B------:R0:W5:Y:S02]  /*21d80*/  LDG.E R5, desc[UR8][R2.64] ;  /* 0x0000000802057981 */ /* 0x000164000c1e1900 */
.L_x_1950:
[----:B------:R-:W-:Y:S05]  /*21d90*/  BSYNC B0 ;  /* 0x0000000000007941 */ /* 0x000fea0003800000 */
.L_x_1949:
        /* <DEDUP_REMOVED lines=17> */
[----:B------:R-:W-:-:S05]  /*21eb0*/  IMAD.IADD R7, R2, 0x1, R7 ;  /* 0x0000000102077824 */ /* 0x000fca00078e0207 */
[----:B------:R-:W-:-:S13]  /*21ec0*/  ISETP.GT.AND P6, PT, R7, UR6, PT ;  /* 0x0000000607007c0c */ /* 0x000fda000bfc4270 */
[----:B------:R-:W-:Y:S05]  /*21ed0*/  @!P6 BRA `(.L_x_1951) ;  /* 0xfffffffc0078e947 */ /* 0x000fea000383ffff */
[----:B------:R-:W-:-:S07]  /*21ee0*/  IMAD.MOV.U32 R6, RZ, RZ, R10 ;  /* 0x000000ffff067224 */ /* 0x000fce00078e000a */
.L_x_1947:
        /* <DEDUP_REMOVED lines=16> */
[----:B0-----:R-:W-:-:S06]  /*21ff0*/  IADD3 R14, R13, 0xffffffe, RZ ;  /* 0x0ffffffe0d0e7810 */ /* 0x001fcc0007ffe0ff */
[----:B------:R0:W1:Y:S01]  /*22000*/  F2I.FTZ.U32.TRUNC.NTZ R3, R14 ;  /* 0x0000000e00037305 */ /* 0x000062000021f000 */
[----:B------:R-:W-:Y:S05]  /*22010*/  @!P0 BRA `(.L_x_1952) ;  /* 0x0000000000088947 */ /* 0x000fea0003800000 */
[----:B------:R-:W-:-:S05]  /*22020*/  VIADD R13, R8, 0xffffffff ;  /* 0xffffffff080d7836 */ /* 0x000fca0000000000 */
[----:B------:R2:W3:Y:S02]  /*22030*/  SHFL.IDX PT, R16, R6, R13, 0x1f ;  /* 0x00001f0d06107589 */ /* 0x0004e400000e0000 */
.L_x_1952:
[----:B-1----:R-:W-:Y:S02]  /*22040*/  IMAD.MOV R2, RZ, RZ, -R3 ;  /* 0x000000ffff027224 */ /* 0x002fe400078e0a03 */
[----:B---3--:R-:W-:Y:S02]  /*22050*/  IMAD R16, R16, UR5, R7 ;  /* 0x0000000510107c24 */ /* 0x008fe4000f8e0207 */
[----:B------:R-:W-:Y:S02]  /*22060*/  IMAD R7, R2, R11, RZ ;  /* 0x0000000b02077224 */ /* 0x000fe400078e02ff */
[----:B------:R-:W-:-:S04]  /*22070*/  IMAD.MOV.U32 R2, RZ, RZ, RZ ;  /* 0x000000ffff027224 */ /* 0x000fc800078e00ff */
[----:B------:R-:W-:Y:S01]  /*22080*/  IMAD.HI.U32 R3, R3, R7, R2 ;  /* 0x0000000703037227 */ /* 0x000fe200078e0002 */
[----:B------:R-:W-:Y:S02]  /*22090*/  IADD3 R2, -R16, UR6, RZ ;  /* 0x0000000610027c10 */ /* 0x000fe4000fffe1ff */
[----:B------:R-:W-:Y:S02]  /*220a0*/  IABS R7, R9 ;  /* 0x0000000900077213 */ /* 0x000fe40000000000 */
[----:B--2---:R-:W-:-:S03]  /*220b0*/  IABS R6, R2 ;  /* 0x0000000200067213 */ /* 0x004fc60000000000 */
        /* <DEDUP_REMOVED lines=10> */
[----:B------:R-:W-:-:S04]  /*22160*/  @P0 VIADD R3, R3, 0x1 ;  /* 0x0000000103030836 */ /* 0x000fc80000000000 */
[----:B------:R-:W-:-:S04]  /*22170*/  IMAD.MOV.U32 R11, RZ, RZ, R3 ;  /* 0x000000ffff0b7224 */ /* 0x000fc800078e0003 */
[----:B------:R-:W-:Y:S01]  /*22180*/  @!P2 IMAD.MOV R11, RZ, RZ, -R11 ;  /* 0x000000ffff0ba224 */ /* 0x000fe200078e0a0b */
[----:B------:R-:W-:-:S05]  /*22190*/  @!P1 LOP3.LUT R11, RZ, R9, RZ, 0x33, !PT ;  /* 0x00000009ff0b9212 */ /* 0x000fca00078e33ff */
[----:B------:R-:W-:Y:S02]  /*221a0*/  IMAD R6, R10, R11, RZ ;  /* 0x0000000b0a067224 */ /* 0x000fe400078e02ff */
[----:B------:R-:W-:-:S03]  /*221b0*/  IMAD.MOV R11, RZ, RZ, -R11 ;  /* 0x000000ffff0b7224 */ /* 0x000fc600078e0a0b */
[----:B------:R-:W-:Y:S01]  /*221c0*/  IADD3 R3, -R6, RZ, RZ ;  /* 0x000000ff06037210 */ /* 0x000fe20007ffe1ff */
[----:B------:R-:W-:-:S03]  /*221d0*/  IMAD R9, R9, R11, R2 ;  /* 0x0000000b09097224 */ /* 0x000fc600078e0202 */
[----:B------:R-:W-:-:S04]  /*221e0*/  VIADDMNMX R10, R3, UR5, R10, PT ;  /* 0x00000005030a7c46 */ /* 0x000fc8000b80010a */
[----:B------:R-:W-:-:S04]  /*221f0*/  IABS R7, R10 ;  /* 0x0000000a00077213 */ /* 0x000fc80000000000 */
[----:B------:R-:W1:Y:S08]  /*22200*/  I2F.RP R8, R7 ;  /* 0x0000000700087306 */ /* 0x000e700000209400 */
[----:B-1----:R-:W1:Y:S02]  /*22210*/  MUFU.RCP R8, R8 ;  /* 0x0000000800087308 */ /* 0x002e640000001000 */
[----:B-1----:R-:W-:Y:S01]  /*22220*/  VIADD R3, R8, 0xffffffe ;  /* 0x0ffffffe08037836 */ /* 0x002fe20000000000 */
[----:B------:R-:W-:-:S04]  /*22230*/  IABS R8, R10 ;  /* 0x0000000a00087213 */ /* 0x000fc80000000000 */
[----:B------:R-:W-:Y:S01]  /*22240*/  IADD3 R8, RZ, -R8, RZ ;  /* 0x80000008ff087210 */ /* 0x000fe20007ffe0ff */
[----:B------:R-:W1:Y:S02]  /*22250*/  F2I.FTZ.U32.TRUNC.NTZ R3, R3 ;  /* 0x0000000300037305 */ /* 0x000e64000021f000 */
[----:B-1----:R-:W-:-:S04]  /*22260*/  IMAD.MOV R2, RZ, RZ, -R3 ;  /* 0x000000ffff027224 */ /* 0x002fc800078e0a03 */
[----:B------:R-:W-:Y:S02]  /*22270*/  IMAD R11, R2, R7, RZ ;  /* 0x00000007020b7224 */ /* 0x000fe400078e02ff */
[----:B------:R-:W-:-:S04]  /*22280*/  IMAD.MOV.U32 R2, RZ, RZ, RZ ;  /* 0x000000ffff027224 */ /* 0x000fc800078e00ff */
[----:B------:R-:W-:Y:S01]  /*22290*/  IMAD.HI.U32 R2, R3, R11, R2 ;  /* 0x0000000b03027227 */ /* 0x000fe200078e0002 */
[----:B------:R-:W-:Y:S02]  /*222a0*/  IABS R11, R9 ;  /* 0x00000009000b7213 */ /* 0x000fe40000000000 */
[C---:B------:R-:W-:Y:S02]  /*222b0*/  LOP3.LUT R3, R9.reuse, R10, RZ, 0x3c, !PT ;  /* 0x0000000a09037212 */ /* 0x040fe400078e3cff */
[----:B------:R-:W-:Y:S01]  /*222c0*/  IADD3 R9, R9, R6, RZ ;  /* 0x0000000609097210 */ /* 0x000fe20007ffe0ff */
[----:B------:R-:W-:Y:S01]  /*222d0*/  IMAD.HI.U32 R2, R2, R11, RZ ;  /* 0x0000000b02027227 */ /* 0x000fe200078e00ff */
[----:B------:R-:W-:-:S03]  /*222e0*/  ISETP.GE.AND P2, PT, R3, RZ, PT ;  /* 0x000000ff0300720c */ /* 0x000fc60003f46270 */
        /* <DEDUP_REMOVED lines=9> */
[----:B------:R-:W-:-:S04]  /*22380*/  IMAD.MOV R10, RZ, RZ, -R10 ;  /* 0x000000ffff0a7224 */ /* 0x000fc800078e0a0a */
[----:B------:R-:W-:Y:S01]  /*22390*/  IMAD R18, R2, R10, R9 ;  /* 0x0000000a02127224 */ /* 0x000fe200078e0209 */
[----:B------:R-:W-:-:S05]  /*223a0*/  LOP3.LUT R2, RZ, R2, RZ, 0x33, !PT ;  /* 0x00000002ff027212 */ /* 0x000fca00078e33ff */
[----:B------:R-:W-:Y:S01]  /*223b0*/  IMAD.IADD R17, R5, 0x1, R2 ;  /* 0x0000000105117824 */ /* 0x000fe200078e0202 */
[----:B------:R-:W-:Y:S06]  /*223c0*/  BRA `(.L_x_1953) ;  /* 0x00000000000c7947 */ /* 0x000fec0003800000 */
.L_x_1948:
[----:B------:R-:W-:Y:S01]  /*223d0*/  IMAD.MOV.U32 R17, RZ, RZ, RZ ;  /* 0x000000ffff117224 */ /* 0x000fe200078e00ff */
[----:B------:R-:W-:Y:S01]  /*223e0*/  MOV R18, RZ ;  /* 0x000000ff00127202 */ /* 0x000fe20000000f00 */
[----:B------:R-:W-:-:S07]  /*223f0*/  IMAD.U32 R16, RZ, RZ, UR6 ;  /* 0x00000006ff107e24 */ /* 0x000fce000f8e00ff */
.L_x_1953:
[----:B------:R-:W-:-:S13]  /*22400*/  ISETP.NE.AND P0, PT, R0, RZ, PT ;  /* 0x000000ff0000720c */ /* 0x000fda0003f05270 */
[----:B------:R-:W1:Y:S01]  /*22410*/  @!P0 S2R R3, SR_CgaCtaId ;  /* 0x0000000000038919 */ /* 0x000e620000008800 */
[----:B------:R-:W-:-:S04]  /*22420*/  @!P0 MOV R0, 0x400 ;  /* 0x0000040000008802 */ /* 0x000fc80000000f00 */
[----:B-1----:R-:W-:-:S05]  /*22430*/  @!P0 LEA R0, R3, R0, 0x18 ;  /* 0x0000000003008211 */ /* 0x002fca00078ec0ff */
[----:B------:R2:W-:Y:S01]  /*22440*/  @!P0 STS.128 [R0+0x2a8d0], R16 ;  /* 0x02a8d01000008388 */ /* 0x0005e20000000c00 */
[----:B------:R-:W-:Y:S06]  /*22450*/  BAR.ARV 0x5, 0x180 ;  /* 0x0146000000007b1d */ /* 0x000fec0000002000 */
.L_x_1946:
[----:B--2---:R-:W-:Y:S01]  /*22460*/  IMAD.MOV.U32 R0, RZ, RZ, 0x1 ;  /* 0x00000001ff007424 */ /* 0x004fe200078e00ff */
[----:B------:R2:W-:Y:S01]  /*22470*/  STL [R1+0x8], RZ ;  /* 0x000008ff01007387 */ /* 0x0005e20000100800 */
[----:B------:R-:W-:Y:S02]  /*22480*/  ULDC UR4, c[0x0][0xc3c] ;  /* 0x00030f0000047ab9 */ /* 0x000fe40000000800 */
[----:B-1----:R-:W-:Y:S01]  /*22490*/  ISETP.GE.AND P0, PT, R19, UR4, PT ;  /* 0x0000000413007c0c */ /* 0x002fe2000bf06270 */
[----:B------:R2:W-:Y:S04]  /*224a0*/  STL [R1+0x18], R0 ;  /* 0x0000180001007387 */ /* 0x0005e80000100800 */
[----:B------:R2:W-:Y:S08]  /*224b0*/  STL [R1+0x48], RZ ;  /* 0x000048ff01007387 */ /* 0x0005f00000100800 */
[----:B--2---:R-:W-:Y:S05]  /*224c0*/  @P0 BRA `(.L_x_1954) ;  /* 0x0000007400280947 */ /* 0x004fea0003800000 */
[----:B------:R-:W2:Y:S01]  /*224d0*/  LDL.LU R5, [R1+0x4] ;  /* 0x0000040001057983 */ /* 0x000ea20000300800 */
[C---:B------:R-:W-:Y:S01]  /*224e0*/  IMAD.SHL.U32 R0, R4.reuse, 0x8, RZ ;  /* 0x0000000804007824 */ /* 0x040fe200078e00ff */
[----:B------:R-:W1:Y:S01]  /*224f0*/  S2UR UR5, SR_CgaCtaId ;  /* 0x00000000000579c3 */ /* 0x000e620000008800 */
[----:B------:R-:W-:Y:S01]  /*22500*/  LOP3.LUT R7, R4, 0x7f, RZ, 0xc0, !PT ;  /* 0x0000007f04077812 */ /* 0x000fe200078ec0ff */
[----:B------:R-:W-:Y:S01]  /*22510*/  UMOV UR4, 0x400 ;  /* 0x0000040000047882 */ /* 0x000fe20000000000 */
[----:B------:R-:W-:Y:S01]  /*22520*/  BSSY B8, `(.L_x_1954) ;  /* 0x0000744000087945 */ /* 0x000fe20003800000 */
[C---:B------:R-:W-:Y:S01]  /*22530*/  LOP3.LUT R3, R0.reuse, 0x1f8, RZ, 0xc0, !PT ;  /* 0x000001f800037812 */ /* 0x040fe200078ec0ff */
[----:B------:R-:W-:Y:S01]  /*22540*/  ULDC.64 UR38, c[0x0][0x198] ;  /* 0x0000660000267ab9 */ /* 0x000fe20000000a00 */
[C---:B------:R-:W-:Y:S01]  /*22550*/  ISETP.NE.AND P1, PT, R7.reuse, RZ, PT ;  /* 0x000000ff0700720c */ /* 0x040fe20003f25270 */
[----:B0-----:R-:W-:Y:S01]  /*22560*/  IMAD.SHL.U32 R2, R7, 0x8, RZ ;  /* 0x0000000807027824 */ /* 0x001fe200078e00ff */
[----:B------:R-:W-:Y:S01]  /*22570*/  LOP3.LUT R3, R3, 0x38, R4, 0x78, !PT ;  /* 0x0000003803037812 */ /* 0x000fe200078e7804 */
[----:B------:R-:W-:Y:S01]  /*22580*/  ULOP3.LUT UR37, UR60, 0x2, URZ, 0xfc, !UPT ;  /* 0x000000023c257892 */ /* 0x000fe2000f8efc3f */
[----:B------:R-:W-:Y:S01]  /*22590*/  LOP3.LUT R0, R0, 0x38, RZ, 0xc0, !PT ;  /* 0x0000003800007812 */ /* 0x000fe200078ec0ff */
[----:B------:R-:W-:Y:S01]  /*225a0*/  ULDC UR36, c[0x0][0xc] ;  /* 0x0000030000247ab9 */ /* 0x000fe20000000800 */
[----:B------:R-:W-:-:S02]  /*225b0*/  LOP3.LUT R2, R3, 0x200, R2, 0xf8, !PT ;  /* 0x0000020003027812 */ /* 0x000fc400078ef802 */
[C---:B------:R-:W-:Y:S01]  /*225c0*/  LOP3.LUT P0, R3, R4.reuse, 0x1f, RZ, 0xc0, !PT ;  /* 0x0000001f04037812 */ /* 0x040fe2000780c0ff */
[----:B------:R-:W-:Y:S01]  /*225d0*/  IMAD.SHL.U32 R4, R4, 0x10, RZ ;  /* 0x0000001004047824 */ /* 0x000fe200078e00ff */
[----:B------:R-:W-:-:S03]  /*225e0*/  SHF.R.U32.HI R6, RZ, 0x3, R7 ;  /* 0x00000003ff067819 */ /* 0x000fc60000011607 */
[----:B------:R0:W-:Y:S01]  /*225f0*/  STL [R1+0x28], R3 ;  /* 0x0000280301007387 */ /* 0x0001e20000100800 */
[----:B------:R-:W-:Y:S01]  /*22600*/  LOP3.LUT R4, R6, 0x70, R4, 0xf8, !PT ;  /* 0x0000007006047812 */ /* 0x000fe200078ef804 */
[----:B-1----:R-:W-:-:S06]  /*22610*/  ULEA UR4, UR5, UR4, 0x18 ;  /* 0x0000000405047291 */ /* 0x002fcc000f8ec03f */
[----:B0-----:R-:W-:-:S05]  /*22620*/  MOV R3, UR4 ;  /* 0x0000000400037c02 */ /* 0x001fca0008000f00 */
[----:B------:R-:W-:Y:S01]  /*22630*/  IMAD R2, R2, 0x2, R3 ;  /* 0x0000000202027824 */ /* 0x000fe200078e0203 */
[----:B------:R0:W-:Y:S04]  /*22640*/  STL [R1], R3 ;  /* 0x0000000301007387 */ /* 0x0001e80000100800 */
[----:B------:R1:W-:Y:S04]  /*22650*/  STL [R1+0x2c], R2 ;  /* 0x00002c0201007387 */ /* 0x0003e80000100800 */
[----:B------:R-:W-:Y:S01]  /*22660*/  STL [R1+0x48], RZ ;  /* 0x000048ff01007387 */ /* 0x000fe20000100800 */
[----:B0-----:R-:W-:-:S02]  /*22670*/  IMAD.MOV.U32 R3, RZ, RZ, 0x1 ;  /* 0x00000001ff037424 */ /* 0x001fc400078e00ff */
[----:B-1----:R-:W-:Y:S01]  /*22680*/  IMAD.MOV.U32 R2, RZ, RZ, 0x1 ;  /* 0x00000001ff027424 */ /* 0x002fe200078e00ff */
[----:B--2---:R-:W-:-:S04]  /*22690*/  LOP3.LUT R5, R5, 0xfffffffd, RZ, 0xc0, !PT ;  /* 0xfffffffd05057812 */ /* 0x004fc800078ec0ff */
[----:B------:R-:W-:-:S04]  /*226a0*/  @P1 LOP3.LUT R5, R5, 0x2, RZ, 0xfc, !PT ;  /* 0x0000000205051812 */ /* 0x000fc800078efcff */
[----:B------:R-:W-:-:S04]  /*226b0*/  LOP3.LUT R5, R5, 0xfffffffe, RZ, 0xc0, !PT ;  /* 0xfffffffe05057812 */ /* 0x000fc800078ec0ff */
[----:B------:R-:W-:Y:S02]  /*226c0*/  @P0 LOP3.LUT R5, R5, 0x1, RZ, 0xfc, !PT ;  /* 0x0000000105050812 */ /* 0x000fe400078efcff */
[----:B------:R-:W-:Y:S02]  /*226d0*/  ISETP.NE.OR P0, PT, R7, RZ, !P0 ;  /* 0x000000ff0700720c */ /* 0x000fe40004705670 */
[----:B------:R-:W-:-:S11]  /*226e0*/  LOP3.LUT R5, R5, 0xfffffff7, RZ, 0xc0, !PT ;  /* 0xfffffff705057812 */ /* 0x000fd600078ec0ff */
[----:B------:R-:W-:-:S05]  /*226f0*/  @P0 LOP3.LUT R5, R5, 0x8, RZ, 0xfc, !PT ;  /* 0x0000000805050812 */ /* 0x000fca00078efcff */
[----:B------:R-:W-:Y:S04]  /*22700*/  STL [R1+0x4], R5 ;  /* 0x0000040501007387 */ /* 0x000fe80000100800 */
[----:B------:R0:W-:Y:S04]  /*22710*/  STL [R1+0x20], R2 ;  /* 0x0000200201007387 */ /* 0x0001e80000100800 */
[----:B------:R1:W-:Y:S04]  /*22720*/  STL [R1+0xc], RZ ;  /* 0x00000cff01007387 */ /* 0x0003e80000100800 */
[----:B------:R1:W-:Y:S01]  /*22730*/  STL [R1+0x8], RZ ;  /* 0x000008ff01007387 */ /* 0x0003e20000100800 */
[----:B0-----:R-:W-:-:S03]  /*22740*/  LOP3.LUT R2, R0, 0x40, RZ, 0xfc, !PT ;  /* 0x0000004000027812 */ /* 0x001fc600078efcff */
[----:B------:R1:W-:Y:S01]  /*22750*/  STL [R1+0x18], R3 ;  /* 0x0000180301007387 */ /* 0x0003e20000100800 */
[----:B------:R-:W-:-:S07]  /*22760*/  LOP3.LUT R0, R0, 0x80, RZ, 0xfc, !PT ;  /* 0x0000008000007812 */ /* 0x000fce00078efcff */
.L_x_2114:
[----:B0-----:R-:W0:Y:S01]  /*22770*/  LDC.64 R12, c[0x0][0xa00] ;  /* 0x00028000ff0c7b82 */ /* 0x001e220000000a00 */
[----:B------:R-:W-:Y:S05]  /*22780*/  YIELD ;  /* 0x0000000000007946 */ /* 0x000fea0003800000 */
[----:B------:R-:W-:Y:S01]  /*22790*/  ULDC.64 UR4, c[0x0][0xa28] ;  /* 0x00028a0000047ab9 */ /* 0x000fe20000000a00 */
[----:B------:R-:W-:Y:S02]  /*227a0*/  CS2R R6, SRZ ;  /* 0x0000000000067805 */ /* 0x000fe4000001ff00 */
[----:B------:R-:W-:Y:S01]  /*227b0*/  ISETP.NE.U32.AND P0, PT, RZ, UR4, PT ;  /* 0x00000004ff007c0c */ /* 0x000fe2000bf05070 */
[----:B------:R-:W-:Y:S01]  /*227c0*/  ULDC.64 UR10, c[0x0][0x208] ;  /* 0x00008200000a7ab9 */ /* 0x000fe20000000a00 */
[----:B------:R-:W-:Y:S01]  /*227d0*/  ULDC.64 UR8, c[0x0][0xa18] ;  /* 0x0002860000087ab9 */ /* 0x000fe20000000a00 */
[----:B--2---:R-:W2:Y:S01]  /*227e0*/  LDC.64 R4, c[0x0][0xa08] ;  /* 0x00028200ff047b82 */ /* 0x004ea20000000a00 */
[----:B------:R-:W-:Y:S01]  /*227f0*/  ISETP.NE.AND.EX P0, PT, RZ, UR5, PT, P0 ;  /* 0x00000005ff007c0c */ /* 0x000fe2000bf05300 */
[----:B------:R-:W-:Y:S01]  /*22800*/  ULDC.64 UR4, c[0x0][0xa00] ;  /* 0x0002800000047ab9 */ /* 0x000fe20000000a00 */
[----:B------:R-:W-:Y:S01]  /*22810*/  ULDC.64 UR6, c[0x0][0xa08] ;  /* 0x0002820000067ab9 */ /* 0x000fe20000000a00 */
[----:B------:R-:W-:-:S04]  /*22820*/  ISETP.NE.U32.AND P1, PT, RZ, UR4, PT ;  /* 0x00000004ff007c0c */ /* 0x000fc8000bf25070 */
[----:B------:R-:W-:Y:S01]  /*22830*/  ISETP.NE.AND.EX P1, PT, RZ, UR5, PT, P1 ;  /* 0x00000005ff007c0c */ /* 0x000fe2000bf25310 */
[----:B------:R-:W-:Y:S01]  /*22840*/  ULDC.64 UR4, c[0x0][0xa10] ;  /* 0x0002840000047ab9 */ /* 0x000fe20000000a00 */
[----:B0-----:R-:W-:Y:S01]  /*22850*/  IMAD.WIDE R12, R19, 0x4, R12 ;  /* 0x00000004130c7825 */ /* 0x001fe200078e020c */
[----:B------:R-:W-:-:S03]  /*22860*/  ISETP.NE.U32.AND P3, PT, RZ, UR8, PT ;  /* 0x00000008ff007c0c */ /* 0x000fc6000bf65070 */
[----:B-1----:R-:W0:Y:S07]  /*22870*/  @P0 LDC.64 R2, c[0x0][0xa28] ;  /* 0x00028a00ff020b82 */ /* 0x002e2e0000000a00 */
[----:B------:R-:W3:Y:S01]  /*22880*/  @P1 LDG.E R7, desc[UR10][R12.64] ;  /* 0x0000000a0c071981 */ /* 0x000ee2000c1e1900 */
[----:B------:R-:W-:-:S13]  /*22890*/  ISETP.NE.AND.EX P3, PT, RZ, UR9, PT, P3 ;  /* 0x00000009ff007c0c */ /* 0x000fda000bf65330 */
[----:B------:R-:W1:Y:S01]  /*228a0*/  @P3 LDC.64 R10, c[0x0][0xa18] ;  /* 0x00028600ff0a3b82 */ /* 0x000e620000000a00 */
[----:B0-----:R-:W-:-:S05]  /*228b0*/  @P0 IMAD.WIDE R2, R19, 0x4, R2 ;  /* 0x0000000413020825 */ /* 0x001fca00078e0202 */
[----:B-----5:R0:W5:Y:S01]  /*228c0*/  @P0 LDG.E R6, desc[UR10][R2.64] ;  /* 0x0000000a02060981 */ /* 0x020162000c1e1900 */
[----:B------:R-:W-:Y:S01]  /*228d0*/  ISETP.NE.U32.AND P0, PT, RZ, UR4, PT ;  /* 0x00000004ff007c0c */ /* 0x000fe2000bf05070 */
[----:B------:R-:W-:Y:S01]  /*228e0*/  ULDC UR4, c[0x0][0x288] ;  /* 0x0000a20000047ab9 */ /* 0x000fe20000000800 */
[----:B------:R-:W-:Y:S01]  /*228f0*/  ISETP.NE.U32.AND P2, PT, RZ, UR6, PT ;  /* 0x00000006ff007c0c */ /* 0x000fe2000bf45070 */
[----:B------:R-:W-:Y:S01]  /*22900*/  IMAD.MOV.U32 R8, RZ, RZ, RZ ;  /* 0x000000ffff087224 */ /* 0x000fe200078e00ff */
[----:B------:R-:W-:Y:S01]  /*22910*/  ISETP.NE.AND.EX P0, PT, RZ, UR5, PT, P0 ;  /* 0x00000005ff007c0c */ /* 0x000fe2000bf05300 */
[C---:B--2---:R-:W-:Y:S01]  /*22920*/  IMAD.WIDE R4, R19.reuse, 0x4, R4 ;  /* 0x0000000413047825 */ /* 0x044fe200078e0204 */
[----:B------:R-:W-:Y:S02]  /*22930*/  ISETP.NE.AND.EX P2, PT, RZ, UR7, PT, P2 ;  /* 0x00000007ff007c0c */ /* 0x000fe4000bf45320 */
[----:B------:R-:W-:Y:S01]  /*22940*/  MOV R0, RZ ;  /* 0x000000ff00007202 */ /* 0x000fe20000000f00 */
[----:B0-----:R-:W0:Y:S01]  /*22950*/  LDC.64 R2, c[0x0][0xa10] ;  /* 0x00028400ff027b82 */ /* 0x001e220000000a00 */
[----:B-1----:R-:W-:-:S09]  /*22960*/  @P3 IMAD.WIDE R10, R19, 0x4, R10 ;  /* 0x00000004130a3825 */ /* 0x002fd200078e020a */
[----:B------:R-:W5:Y:S01]  /*22970*/  @P2 LDG.E R8, desc[UR10][R4.64] ;  /* 0x0000000a04082981 */ /* 0x000f62000c1e1900 */
[----:B0-----:R-:W-:-:S05]  /*22980*/  IMAD.WIDE R2, R19, 0x4, R2 ;  /* 0x0000000413027825 */ /* 0x001fca00078e0202 */
[----:B------:R-:W5:Y:S04]  /*22990*/  @P0 LDG.E R0, desc[UR10][R2.64] ;  /* 0x0000000a02000981 */ /* 0x000f68000c1e1900 */
[----:B---3--:R0:W-:Y:S02]  /*229a0*/  STL [R1+0x40], R7 ;  /* 0x0000400701007387 */ /* 0x0081e40000100800 */
        /* <DEDUP_REMOVED lines=11> */
[----:B--2---:R0:W-:Y:S01]  /*22a60*/  STL [R1+0x3c], R7 ;  /* 0x00003c0701007387 */ /* 0x0041e20000100800 */
[----:B------:R-:W-:Y:S02]  /*22a70*/  IMAD.MOV.U32 R11, RZ, RZ, R7 ;  /* 0x000000ffff0b7224 */ /* 0x000fe400078e0007 */
[----:B0-----:R-:W-:Y:S01]  /*22a80*/  IMAD.U32 R7, RZ, RZ, UR4 ;  /* 0x00000004ff077e24 */ /* 0x001fe2000f8e00ff */
[----:B----4-:R-:W-:Y:S06]  /*22a90*/  @P3 BRA `(.L_x_1955) ;  /* 0x0000000000183947 */ /* 0x010fec0003800000 */
[----:B------:R-:W-:Y:S05]  /*22aa0*/  @!P1 BRA `(.L_x_1955) ;  /* 0x0000000000149947 */ /* 0x000fea0003800000 */
[----:B------:R-:W-:Y:S02]  /*22ab0*/  ULDC.64 UR4, c[0x0][0x208] ;  /* 0x0000820000047ab9 */ /* 0x000fe40000000a00 */
[----:B------:R-:W2:Y:S04]  /*22ac0*/  LDG.E R9, desc[UR4][R12.64] ;  /* 0x000000040c097981 */ /* 0x000ea8000c1e1900 */
[----:B------:R-:W2:Y:S02]  /*22ad0*/  LDG.E R12, desc[UR4][R12.64+0x4] ;  /* 0x000004040c0c7981 */ /* 0x000ea4000c1e1900 */
[----:B--2---:R-:W-:-:S05]  /*22ae0*/  IADD3 R11, -R9, R12, RZ ;  /* 0x0000000c090b7210 */ /* 0x004fca0007ffe1ff */
[----:B------:R0:W-:Y:S02]  /*22af0*/  STL [R1+0x3c], R11 ;  /* 0x00003c0b01007387 */ /* 0x0001e40000100800 */
.L_x_1955:
[----:B-----5:R-:W-:Y:S01]  /*22b00*/  IMAD.IADD R8, R8, 0x1, R6 ;  /* 0x0000000108087824 */ /* 0x020fe200078e0206 */
[----:B------:R-:W-:Y:S02]  /*22b10*/  ULDC.64 UR4, c[0x0][0xa20] ;  /* 0x0002880000047ab9 */ /* 0x000fe40000000a00 */
[----:B------:R-:W-:Y:S02]  /*22b20*/  ISETP.NE.U32.AND P1, PT, RZ, UR4, PT ;  /* 0x00000004ff007c0c */ /* 0x000fe4000bf25070 */
[----:B------:R1:W-:Y:S02]  /*22b30*/  STL [R1+0x1c], R8 ;  /* 0x00001c0801007387 */ /* 0x0003e40000100800 */
[----:B------:R-:W-:-:S13]  /*22b40*/  ISETP.NE.AND.EX P1, PT, RZ, UR5, PT, P1 ;  /* 0x00000005ff007c0c */ /* 0x000fda000bf25310 */
[----:B-1----:R-:W-:Y:S05]  /*22b50*/  @!P1 BRA `(.L_x_1956) ;  /* 0x0000000000149947 */ /* 0x002fea0003800000 */
[----:B------:R-:W1:Y:S01]  /*22b60*/  LDC.64 R4, c[0x0][0xa20] ;  /* 0x00028800ff047b82 */ /* 0x000e620000000a00 */
[----:B------:R-:W-:Y:S01]  /*22b70*/  ULDC.64 UR4, c[0x0][0x208] ;  /* 0x0000820000047ab9 */ /* 0x000fe20000000a00 */
[----:B-1----:R-:W-:-:S05]  /*22b80*/  IMAD.WIDE R4, R19, 0x4, R4 ;  /* 0x0000000413047825 */ /* 0x002fca00078e0204 */
[----:B------:R1:W5:Y:S01]  /*22b90*/  LDG.E R7, desc[UR4][R4.64] ;  /* 0x0000000404077981 */ /* 0x000362000c1e1900 */
[----:B------:R-:W-:Y:S05]  /*22ba0*/  BRA `(.L_x_1957) ;  /* 0x0000000000147947 */ /* 0x000fea0003800000 */
.L_x_1956:
[----:B------:R-:W-:Y:S05]  /*22bb0*/  @!P2 BRA `(.L_x_1957) ;  /* 0x000000000010a947 */ /* 0x000fea0003800000 */
[----:B------:R-:W-:Y:S02]  /*22bc0*/  ULDC.64 UR4, c[0x0][0x208] ;  /* 0x0000820000047ab9 */ /* 0x000fe40000000a00 */
[----:B------:R-:W2:Y:S04]  /*22bd0*/  LDG.E R7, desc[UR4][R4.64] ;  /* 0x0000000404077981 */ /* 0x000ea8000c1e1900 */
[----:B------:R-:W2:Y:S02]  /*22be0*/  LDG.E R4, desc[UR4][R4.64+0x4] ;  /* 0x0000040404047981 */ /* 0x000ea4000c1e1900 */
[----:B--2---:R-:W-:-:S07]  /*22bf0*/  IMAD.IADD R7, R4, 0x1, -R7 ;  /* 0x0000000104077824 */ /* 0x004fce00078e0a07 */
.L_x_1957:
[----:B------:R-:W-:Y:S02]  /*22c00*/  ULDC.64 UR4, c[0x0][0x208] ;  /* 0x0000820000047ab9 */ /* 0x000fe40000000a00 */
[----:B-1----:R-:W2:Y:S04]  /*22c10*/  @P0 LDG.E R4, desc[UR4][R2.64] ;  /* 0x0000000402040981 */ /* 0x002ea8000c1e1900 */
[----:B------:R1:W2:Y:S01]  /*22c20*/  @P0 LDG.E R2, desc[UR4][R2.64+0x4] ;  /* 0x0000040402020981 */ /* 0x0002a2000c1e1900 */
[----:B------:R-:W-:Y:S01]  /*22c30*/  IMAD.SHL.U32 R12, R17, 0x80, RZ ;  /* 0x00000080110c7824 */ /* 0x000fe200078e00ff */
[----:B-----5:R-:W-:-:S03]  /*22c40*/  IADD3 R9, -R6, R7, RZ ;  /* 0x0000000706097210 */ /* 0x020fc60007ffe1ff */
[----:B------:R-:W-:Y:S01]  /*22c50*/  VIADD R7, R12, 0x7f ;  /* 0x0000007f0c077836 */ /* 0x000fe20000000000 */
[----:B------:R3:W-:Y:S01]  /*22c60*/  STL [R1+0x34], R12 ;  /* 0x0000340c01007387 */ /* 0x0007e20000100800 */
[----:B-1----:R-:W1:Y:S02]  /*22c70*/  LDC R3, c[0x0][0x448] ;  /* 0x00011200ff037b82 */ /* 0x002e640000000800 */
[----:B-1----:R-:W-:-:S13]  /*22c80*/  ISETP.NE.AND P1, PT, R3, 0x1, PT ;  /* 0x000000010300780c */ /* 0x002fda0003f25270 */
[----:B------:R-:W1:Y:S08]  /*22c90*/  @P1 LDC R3, c[0x0][0x44c] ;  /* 0x00011300ff031b82 */ /* 0x000e700000000800 */
[----:B------:R-:W4:Y:S01]  /*22ca0*/  @P1 LDC R5, c[0x0][0x450] ;  /* 0x00011400ff051b82 */ /* 0x000f220000000800 */
[----:B--2---:R-:W-:Y:S02]  /*22cb0*/  @P0 IMAD.IADD R10, R2, 0x1, -R4 ;  /* 0x00000001020a0824 */ /* 0x004fe400078e0a04 */
[----:B-1----:R-:W-:-:S04]  /*22cc0*/  @P1 IMAD.HI.U32 R2, R7, R3, RZ ;  /* 0x0000000307021227 */ /* 0x002fc800078e00ff */
[----:B------:R-:W-:Y:S01]  /*22cd0*/  IMAD.IADD R6, R9, 0x1, R10 ;  /* 0x0000000109067824 */ /* 0x000fe200078e020a */
[----:B----4-:R-:W-:-:S03]  /*22ce0*/  @P1 SHF.R.U32.HI R7, RZ, R5, R2 ;  /* 0x00000005ff071219 */ /* 0x010fc60000011602 */
[C---:B------:R-:W-:Y:S01]  /*22cf0*/  VIADD R2, R6.reuse, 0x5f ;  /* 0x0000005f06027836 */ /* 0x040fe20000000000 */
[----:B------:R-:W-:-:S03]  /*22d00*/  IADD3 R17, R6, 0x1, -R11 ;  /* 0x0000000106117810 */ /* 0x000fc60007ffe80b */
[----:B------:R-:W-:-:S04]  /*22d10*/  IMAD.HI R2, R2, 0x2aaaaaab, RZ ;  /* 0x2aaaaaab02027827 */ /* 0x000fc800078e02ff */
[----:B------:R-:W-:Y:S01]  /*22d20*/  IMAD.IADD R7, R17, 0x1, R7 ;  /* 0x0000000111077824 */ /* 0x000fe200078e0207 */
[----:B------:R-:W-:-:S04]  /*22d30*/  SHF.R.U32.HI R21, RZ, 0x1f, R2 ;  /* 0x0000001fff157819 */ /* 0x000fc80000011602 */
[----:B------:R-:W-:Y:S02]  /*22d40*/  LEA.HI.SX32 R21, R2, R21, 0x1c ;  /* 0x0000001502157211 */ /* 0x000fe400078fe2ff */
[----:B------:R-:W1:Y:S02]  /*22d50*/  LDC.64 R2, c[0x0][0x9e0] ;  /* 0x00027800ff027b82 */ /* 0x000e640000000a00 */
[----:B-1----:R-:W-:Y:S02]  /*22d60*/  ISETP.GE.AND P2, PT, R3, 0x1, PT ;  /* 0x000000010300780c */ /* 0x002fe40003f46270 */
[----:B------:R-:W-:-:S11]  /*22d70*/  IADD3 R8, R7, R2, RZ ;  /* 0x0000000207087210 */ /* 0x000fd60007ffe0ff */
[----:B---3--:R-:W-:Y:S05]  /*22d80*/  @!P2 BRA `(.L_x_1958) ;  /* 0x000000000048a947 */ /* 0x008fea0003800000 */
        /* <DEDUP_REMOVED lines=11> */
.L_x_1960:
[----:B------:R-:W-:-:S13]  /*22e40*/  ISETP.NE.AND P3, PT, R3, 0x1, PT ;  /* 0x000000010300780c */ /* 0x000fda0003f65270 */
[----:B------:R-:W1:Y:S02]  /*22e50*/  @P3 LDC.64 R4, c[0x0][0x9e8] ;  /* 0x00027a00ff043b82 */ /* 0x000e640000000a00 */
[----:B-1----:R-:W-:-:S05]  /*22e60*/  @P3 IMAD.HI.U32 R4, R2, R4, RZ ;  /* 0x0000000402043227 */ /* 0x002fca00078e00ff */
[----:B------:R-:W-:-:S07]  /*22e70*/  @P3 SHF.R.U32.HI R2, RZ, R5, R4 ;  /* 0x00000005ff023219 */ /* 0x000fce0000011604 */
.L_x_1961:
[----:B------:R-:W-:Y:S05]  /*22e80*/  BSYNC B0 ;  /* 0x0000000000007941 */ /* 0x000fea0003800000 */
.L_x_1959:
[----:B------:R-:W-:-:S05]  /*22e90*/  IMAD R2, R2, R3, R3 ;  /* 0x0000000302027224 */ /* 0x000fca00078e0203 */
[----:B------:R-:W-:-:S07]  /*22ea0*/  VIMNMX R8, R8, R2, PT ;  /* 0x0000000208087248 */ /* 0x000fce0003fe0100 */
.L_x_1958:
[----:B------:R-:W1:Y:S01]  /*22eb0*/  @P1 LDC R4, c[0x0][0x44c] ;  /* 0x00011300ff041b82 */ /* 0x000e620000000800 */
[----:B------:R-:W-:Y:S01]  /*22ec0*/  IMAD.MOV.U32 R2, RZ, RZ, R12 ;  /* 0x000000ffff027224 */ /* 0x000fe200078e000c */
[----:B------:R-:W-:Y:S01]  /*22ed0*/  ULDC UR4, c[0x0][0x9dc] ;  /* 0x0002770000047ab9 */ /* 0x000fe20000000800 */
[----:B------:R-:W-:-:S05]  /*22ee0*/  IMAD.IADD R20, R6, 0x1, -R11 ;  /* 0x0000000106147824 */ /* 0x000fca00078e0a0b */
[----:B------:R-:W2:Y:S01]  /*22ef0*/  @P1 LDC R5, c[0x0][0x450] ;  /* 0x00011400ff051b82 */ /* 0x000ea20000000800 */
[----:B-1----:R-:W-:-:S05]  /*22f00*/  @P1 IMAD.HI.U32 R4, R12, R4, RZ ;  /* 0x000000040c041227 */ /* 0x002fca00078e00ff */
[----:B--2---:R-:W-:-:S04]  /*22f10*/  @P1 SHF.R.U32.HI R2, RZ, R5, R4 ;  /* 0x00000005ff021219 */ /* 0x004fc80000011604 */
        /* <DEDUP_REMOVED lines=13> */
.L_x_1964:
[----:B------:R-:W-:-:S13]  /*22ff0*/  ISETP.NE.AND P1, PT, R3, 0x1, PT ;  /* 0x000000010300780c */ /* 0x000fda0003f25270 */
[----:B------:R-:W1:Y:S02]  /*23000*/  @P1 LDC.64 R4, c[0x0][0x9e8] ;  /* 0x00027a00ff041b82 */ /* 0x000e640000000a00 */
[----:B-1----:R-:W-:-:S05]  /*23010*/  @P1 IMAD.HI.U32 R4, R2, R4, RZ ;  /* 0x0000000402041227 */ /* 0x002fca00078e00ff */
[----:B------:R-:W-:-:S07]  /*23020*/  @P1 SHF.R.U32.HI R2, RZ, R5, R4 ;  /* 0x00000005ff021219 */ /* 0x000fce0000011604 */
.L_x_1965:
[----:B------:R-:W-:Y:S05]  /*23030*/  BSYNC B0 ;  /* 0x0000000000007941 */ /* 0x000fea0003800000 */
.L_x_1963:
[----:B------:R-:W-:-:S05]  /*23040*/  IMAD R2, R2, R3, RZ ;  /* 0x0000000302027224 */ /* 0x000fca00078e02ff */
[----:B------:R-:W-:-:S07]  /*23050*/  VIMNMX R6, R6, R2, !PT ;  /* 0x0000000206067248 */ /* 0x000fce0007fe0100 */
.L_x_1962:
[----:B------:R-:W-:Y:S01]  /*23060*/  VIADD R8, R8, 0x5f ;  /* 0x0000005f08087836 */ /* 0x000fe20000000000 */
[----:B------:R-:W-:Y:S01]  /*23070*/  BSSY B0, `(.L_x_1966) ;  /* 0x000014d000007945 */ /* 0x000fe20003800000 */
[----:B------:R-:W-:Y:S01]  /*23080*/  IMAD.HI R6, R6, 0x2aaaaaab, RZ ;  /* 0x2aaaaaab06067827 */ /* 0x000fe200078e02ff */
[----:B------:R-:W-:-:S03]  /*23090*/  PLOP3.LUT P5, PT, PT, PT, PT, 0x80, 0x0 ;  /* 0x000000000000781c */ /* 0x000fc60003faf070 */
        /* <DEDUP_REMOVED lines=18> */
[----:B------:R-:W-:-:S04]  /*231c0*/  @P1 LEA.HI.SX32 R4, R2, R5, 0x1c ;  /* 0x0000000502041211 */ /* 0x000fc800078fe2ff */
[----:B------:R-:W-:-:S13]  /*231d0*/  ISETP.GT.AND P1, PT, R4, R3, PT ;  /* 0x000000030400720c */ /* 0x000fda0003f24270 */
[----:B------:R-:W-:Y:S05]  /*231e0*/  @!P1 BRA `(.L_x_1967) ;  /* 0x0000001000d49947 */ /* 0x000fea0003800000 */
[----:B------:R-:W-:Y:S01]  /*231f0*/  UMOV UR4, 0xffffffff ;  /* 0xffffffff00047882 */ /* 0x000fe20000000000 */
[----:B------:R-:W-:Y:S02]  /*23200*/  SEL R2, R19, RZ, !P0 ;  /* 0x000000ff13027207 */ /* 0x000fe40004000000 */
[----:B------:R-:W-:Y:S05]  /*23210*/  BRA.DIV UR4, `(.L_x_1968) ;  /* 0x0000007604b07947 */ /* 0x000fea000b800000 */
[----:B------:R-:W1:Y:S02]  /*23220*/  S2R R5, SR_TID.X ;  /* 0x0000000000057919 */ /* 0x000e640000002100 */
[----:B-1----:R-:W-:-:S04]  /*23230*/  SHF.R.U32.HI R5, RZ, 0x5, R5 ;  /* 0x00000005ff057819 */ /* 0x002fc80000011605 */
[----:B------:R-:W-:-:S05]  /*23240*/  LOP3.LUT R5, R5, 0x3, RZ, 0xc0, !PT ;  /* 0x0000000305057812 */ /* 0x000fca00078ec0ff */
[----:B------:R1:W2:Y:S02]  /*23250*/  SHFL.IDX PT, R14, R5, RZ, 0x1f ;  /* 0x00001fff050e7589 */ /* 0x0002a400000e0000 */
.L_x_2157:
[----:B--2---:R-:W-:Y:S02]  /*23260*/  ISETP.NE.AND P0, PT, R14, RZ, PT ;  /* 0x000000ff0e00720c */ /* 0x004fe40003f05270 */
[----:B------:R-:W-:-:S11]  /*23270*/  PLOP3.LUT P2, PT, PT, PT, PT, 0x8, 0x0 ;  /* 0x000000000000781c */ /* 0x000fd60003f4e170 */
[----:B------:R-:W-:Y:S05]  /*23280*/  @P0 BRA `(.L_x_1969) ;  /* 0x00000000000c0947 */ /* 0x000fea0003800000 */
[----:B------:R-:W-:-:S03]  /*23290*/  UMOV UR4, 0xffffffff ;  /* 0xffffffff00047882 */ /* 0x000fc60000000000 */
[----:B------:R-:W-:Y:S05]  /*232a0*/  BRA.DIV UR4, `(.L_x_1970) ;  /* 0x0000007604c07947 */ /* 0x000fea000b800000 */
[----:B------:R-:W-:-:S13]  /*232b0*/  ELECT P2, URZ, PT ;  /* 0x00000000003f782f */ /* 0x000fda0003840000 */
.L_x_1969:
[----:B-1----:R-:W2:Y:S04]  /*232c0*/  LDL R5, [R1+0x48] ;  /* 0x0000480001057983 */ /* 0x002ea80000100800 */
[----:B------:R-:W3:Y:S01]  /*232d0*/  LDL R7, [R1] ;  /* 0x0000000001077983 */ /* 0x000ee20000100800 */
[----:B------:R-:W-:Y:S01]  /*232e0*/  BSSY B1, `(.L_x_1971) ;  /* 0x0000008000017945 */ /* 0x000fe20003800000 */
[----:B--2---:R-:W-:-:S04]  /*232f0*/  IADD3 R5, R5, 0x1, RZ ;  /* 0x0000000105057810 */ /* 0x004fc80007ffe0ff */
[----:B------:R-:W-:-:S04]  /*23300*/  LEA.HI R6, R5, R5, RZ, 0x1 ;  /* 0x0000000505067211 */ /* 0x000fc800078f08ff */
[----:B------:R-:W-:-:S05]  /*23310*/  LOP3.LUT R6, R6, 0xfffffffe, RZ, 0xc0, !PT ;  /* 0xfffffffe06067812 */ /* 0x000fca00078ec0ff */
[----:B------:R-:W-:-:S05]  /*23320*/  IMAD.IADD R5, R5, 0x1, -R6 ;  /* 0x0000000105057824 */ /* 0x000fca00078e0a06 */
[----:B------:R-:W-:-:S04]  /*23330*/  SHF.L.U32 R5, R5, 0x1f, RZ ;  /* 0x0000001f05057819 */ /* 0x000fc800000006ff */
[----:B---3--:R-:W1:Y:S02]  /*23340*/  SYNCS.PHASECHK.TRANS64.TRYWAIT P0, [R7+URZ+0x2a820], R5 ;  /* 0x02a82005070075a7 */ /* 0x008e64000800017f */
[----:B-1----:R-:W-:Y:S05]  /*23350*/  @!P0 BRA `(.L_x_1972) ;  /* 0x0000007400b88947 */ /* 0x002fea0003800000 */
.L_x_2160:
[----:B------:R-:W-:Y:S05]  /*23360*/  BSYNC B1 ;  /* 0x0000000000017941 */ /* 0x000fea0003800000 */
.L_x_1971:
[----:B------:R-:W-:Y:S04]  /*23370*/  BSSY B1, `(.L_x_1973) ;  /* 0x0000081000017945 */ /* 0x000fe80003800000 */
[----:B------:R-:W-:Y:S05]  /*23380*/  @!P2 BRA `(.L_x_1974) ;  /* 0x0000000400fca947 */ /* 0x000fea0003800000 */
[----:B------:R-:W2:Y:S04]  /*23390*/  LDL R9, [R1] ;  /* 0x0000000001097983 */ /* 0x000ea80000100800 */
[----:B------:R-:W2:Y:S04]  /*233a0*/  LDL R7, [R1+0xc] ;  /* 0x00000c0001077983 */ /* 0x000ea80000100800 */
[----:B------:R-:W3:Y:S01]  /*233b0*/  LDL R8, [R1+0x20] ;  /* 0x0000200001087983 */ /* 0x000ee20000100800 */
[----:B------:R-:W-:Y:S01]  /*233c0*/  BSSY B2, `(.L_x_1975) ;  /* 0x0000008000027945 */ /* 0x000fe20003800000 */
[----:B-1----:R-:W1:Y:S02]  /*233d0*/  S2R R6, SR_TID.X ;  /* 0x0000000000067919 */ /* 0x002e640000002100 */
[----:B-1----:R-:W-:-:S04]  /*233e0*/  LOP3.LUT R6, R6, 0x7f, RZ, 0xc0, !PT ;  /* 0x0000007f06067812 */ /* 0x002fc800078ec0ff */
[----:B------:R-:W-:Y:S01]  /*233f0*/  ISETP.NE.AND P4, PT, R6, RZ, PT ;  /* 0x000000ff0600720c */ /* 0x000fe20003f85270 */
[----:B--2---:R-:W-:Y:S01]  /*23400*/  IMAD R7, R7, 0x8, R9 ;  /* 0x0000000807077824 */ /* 0x004fe200078e0209 */
[----:B---3--:R-:W-:-:S04]  /*23410*/  SHF.L.U32 R10, R8, 0x1f, RZ ;  /* 0x0000001f080a7819 */ /* 0x008fc800000006ff */
[----:B------:R-:W1:Y:S02]  /*23420*/  SYNCS.PHASECHK.TRANS64.TRYWAIT P0, [R7+URZ+0x2a8a0], R10 ;  /* 0x02a8a00a070075a7 */ /* 0x000e64000800017f */
[----:B-1----:R-:W-:Y:S05]  /*23430*/  @!P0 BRA `(.L_x_1976) ;  /* 0x0000007400988947 */ /* 0x002fea0003800000 */
.L_x_2161:
[----:B------:R-:W-:Y:S05]  /*23440*/  BSYNC B2 ;  /* 0x0000000000027941 */ /* 0x000fea0003800000 */
.L_x_1975:
        /* <DEDUP_REMOVED lines=8> */
.L_x_1978:
[----:B------:R-:W-:Y:S05]  /*234d0*/  BSYNC B2 ;  /* 0x0000000000027941 */ /* 0x000fea0003800000 */
.L_x_1977:
[----:B------:R-:W3:Y:S04]  /*234e0*/  LDL R8, [R1] ;  /* 0x0000000001087983 */ /* 0x000ee80000100800 */
[----:B--2---:R-:W3:Y:S01]  /*234f0*/  LDL R5, [R1+0xc] ;  /* 0x00000c0001057983 */ /* 0x004ee20000100800 */
[----:B------:R-:W-:Y:S01]  /*23500*/  IMAD.MOV.U32 R12, RZ, RZ, RZ ;  /* 0x000000ffff0c7224 */ /* 0x000fe200078e00ff */
[----:B------:R-:W-:Y:S01]  /*23510*/  UIADD3 UR4, UP0, UR38, 0x570, URZ ;  /* 0x0000057026047890 */ /* 0x000fe2000ff1e03f */
[----:B------:R-:W-:Y:S01]  /*23520*/  IMAD R6, R4, 0x60, R0 ;  /* 0x0000006004067824 */ /* 0x000fe200078e0200 */
[----:B------:R-:W-:Y:S01]  /*23530*/  PLOP3.LUT P0, PT, PT, PT, PT, 0x80, 0x0 ;  /* 0x000000000000781c */ /* 0x000fe20003f0f070 */
[----:B------:R-:W-:Y:S01]  /*23540*/  UMOV UR6, 0x0 ;  /* 0x0000000000067882 */ /* 0x000fe20000000000 */
[----:B------:R-:W-:Y:S01]  /*23550*/  R2UR UR10, R12 ;  /* 0x000000000c0a72ca */ /* 0x000fe200000e0000 */
[----:B------:R-:W-:Y:S01]  /*23560*/  UIADD3.X UR5, URZ, UR39, URZ, UP0, !UPT ;  /* 0x000000273f057290 */ /* 0x000fe200087fe43f */
[----:B------:R-:W-:Y:S01]  /*23570*/  IADD3 R6, R6, -0x60, RZ ;  /* 0xffffffa006067810 */ /* 0x000fe20007ffe0ff */
[----:B------:R-:W-:Y:S01]  /*23580*/  UMOV UR7, 0x12f00000 ;  /* 0x12f0000000077882 */ /* 0x000fe20000000000 */
[----:B---3--:R-:W-:-:S02]  /*23590*/  IMAD R9, R5, 0x9000, R8 ;  /* 0x0000900005097824 */ /* 0x008fc400078e0208 */
[----:B------:R-:W-:Y:S02]  /*235a0*/  VIADD R5, R7, 0x2a890 ;  /* 0x0002a89007057836 */ /* 0x000fe40000000000 */
[----:B------:R-:W-:-:S07]  /*235b0*/  VIADD R8, R9, 0x18400 ;  /* 0x0001840009087836 */ /* 0x000fce0000000000 */
.L_x_1979:
        /* <DEDUP_REMOVED lines=16> */
.L_x_1980:
        /* <DEDUP_REMOVED lines=15> */
.L_x_1981:
        /* <DEDUP_REMOVED lines=10> */
[----:B------:R-:W2:Y:S01]  /*23850*/  SYNCS.PHASECHK.TRANS64.TRYWAIT P0, [R7+URZ+0x2a8c0], R10 ;  /* 0x02a8c00a070075a7 */ /* 0x000ea2000800017f */
[----:B------:R-:W-:Y:S04]  /*23860*/  BSSY B2, `(.L_x_1982) ;  /* 0x0000002000027945 */ /* 0x000fe80003800000 */
[----:B--2---:R-:W-:Y:S05]  /*23870*/  @!P0 BRA `(.L_x_1983) ;  /* 0x00000070009c8947 */ /* 0x004fea0003800000 */
.L_x_2162:
[----:B------:R-:W-:Y:S05]  /*23880*/  BSYNC B2 ;  /* 0x0000000000027941 */ /* 0x000fea0003800000 */
.L_x_1982:
[----:B------:R-:W-:Y:S01]  /*23890*/  BSSY B2, `(.L_x_1984) ;  /* 0x000000a000027945 */ /* 0x000fe20003800000 */
[----:B-12---:R-:W-:Y:S02]  /*238a0*/  IMAD.MOV.U32 R10, RZ, RZ, 0x0 ;  /* 0x00000000ff0a7424 */ /* 0x006fe400078e00ff */
[----:B0-----:R-:W-:Y:S01]  /*238b0*/  IMAD.MOV.U32 R11, RZ, RZ, 0x12f00000 ;  /* 0x12f00000ff0b7424 */ /* 0x001fe200078e00ff */
[----:B------:R-:W-:Y:S06]  /*238c0*/  @P4 BRA `(.L_x_1985) ;  /* 0x0000000000184947 */ /* 0x000fec0003800000 */
[----:B------:R-:W2:Y:S02]  /*238d0*/  LDL R5, [R1+0x4] ;  /* 0x0000040001057983 */ /* 0x000ea40000100800 */
[----:B--2---:R-:W-:Y:S01]  /*238e0*/  LOP3.LUT P0, RZ, R5, 0x1, RZ, 0xc0, !PT ;  /* 0x0000000105ff7812 */ /* 0x004fe2000780c0ff */
[----:B------:R-:W-:-:S04]  /*238f0*/  IMAD.MOV.U32 R5, RZ, RZ, 0x6000 ;  /* 0x00006000ff057424 */ /* 0x000fc800078e00ff */
[----:B------:R0:W-:Y:S08]  /*23900*/  SYNCS.ARRIVE.TRANS64 RZ, [R7+URZ+0x2a8b0], R5 ;  /* 0x02a8b00507ff79a7 */ /* 0x0001f0000800003f */
[----:B------:R-:W-:Y:S05]  /*23910*/  @!P0 BRA `(.L_x_1985) ;  /* 0x0000000000048947 */ /* 0x000fea0003800000 */
[----:B------:R-:W-:Y:S01]  /*23920*/  BPT.TRAP 0x1 ;  /* 0x000000040000795c */ /* 0x000fe20000300000 */
.L_x_1985:
[----:B------:R-:W-:Y:S05]  /*23930*/  BSYNC B2 ;  /* 0x0000000000027941 */ /* 0x000fea0003800000 */
.L_x_1984:
[----:B------:R-:W2:Y:S04]  /*23940*/  LDL R8, [R1] ;  /* 0x0000000001087983 */ /* 0x000ea80000100800 */
[----:B0-----:R-:W2:Y:S01]  /*23950*/  LDL R5, [R1+0xc] ;  /* 0x00000c0001057983 */ /* 0x001ea20000100800 */
[----:B------:R-:W-:Y:S01]  /*23960*/  R2UR UR10, R12 ;  /* 0x000000000c0a72ca */ /* 0x000fe200000e0000 */
[----:B------:R-:W-:Y:S01]  /*23970*/  UIADD3 UR4, UP0, UR38, 0x670, URZ ;  /* 0x0000067026047890 */ /* 0x000fe2000ff1e03f */
[----:B------:R-:W-:Y:S01]  /*23980*/  R2UR UR6, R10 ;  /* 0x000000000a0672ca */ /* 0x000fe200000e0000 */
[----:B------:R-:W-:Y:S01]  /*23990*/  VIADD R7, R7, 0x2a8b0 ;  /* 0x0002a8b007077836 */ /* 0x000fe20000000000 */
[----:B------:R-:W-:Y:S01]  /*239a0*/  R2UR UR7, R11 ;  /* 0x000000000b0772ca */ /* 0x000fe200000e0000 */
[----:B------:R-:W-:Y:S01]  /*239b0*/  UIADD3.X UR5, URZ, UR39, URZ, UP0, !UPT ;  /* 0x000000273f057290 */ /* 0x000fe200087fe43f */
[----:B------:R-:W-:Y:S01]  /*239c0*/  PLOP3.LUT P0, PT, PT, PT, PT, 0x80, 0x0 ;  /* 0x000000000000781c */ /* 0x000fe20003f0f070 */
[----:B--2---:R-:W-:-:S05]  /*239d0*/  IMAD R8, R5, 0x6000, R8 ;  /* 0x0000600005087824 */ /* 0x004fca00078e0208 */
[----:B------:R-:W-:-:S07]  /*239e0*/  IADD3 R5, R8, 0x400, RZ ;  /* 0x0000040008057810 */ /* 0x000fce0007ffe0ff */
.L_x_1986:
        /* <DEDUP_REMOVED lines=15> */
.L_x_1987:
        /* <DEDUP_REMOVED lines=10> */
.L_x_1974:
[----:B------:R-:W-:Y:S05]  /*23b80*/  BSYNC B1 ;  /* 0x0000000000017941 */ /* 0x000fea0003800000 */
.L_x_1973:
[----:B------:R-:W1:Y:S04]  /*23b90*/  LDL.LU R9, [R1+0xc] ;  /* 0x00000c0001097983 */ /* 0x000e680000300800 */
[----:B------:R-:W2:Y:S01]  /*23ba0*/  LDL.LU R8, [R1+0x20] ;  /* 0x0000200001087983 */ /* 0x000ea20000300800 */
[----:B------:R-:W-:Y:S01]  /*23bb0*/  PLOP3.LUT P5, PT, PT, PT, PT, 0x8, 0x0 ;  /* 0x000000000000781c */ /* 0x000fe20003fae170 */
[----:B-1----:R-:W-:Y:S02]  /*23bc0*/  VIADD R5, R9, 0x1 ;  /* 0x0000000109057836 */ /* 0x002fe40000000000 */
[----:B------:R-:W-:-:S03]  /*23bd0*/  VIADD R9, R4, 0xfffffffe ;  /* 0xfffffffe04097836 */ /* 0x000fc60000000000 */
[----:B------:R-:W-:-:S04]  /*23be0*/  ISETP.NE.AND P0, PT, R5, 0x2, PT ;  /* 0x000000020500780c */ /* 0x000fc80003f05270 */
[----:B------:R-:W-:Y:S02]  /*23bf0*/  SEL R6, RZ, 0x1, P0 ;  /* 0x00000001ff067807 */ /* 0x000fe40000000000 */
[----:B------:R-:W-:Y:S02]  /*23c00*/  SEL R4, R5, RZ, P0 ;  /* 0x000000ff05047207 */ /* 0x000fe40000000000 */
[----:B--2---:R-:W-:Y:S02]  /*23c10*/  LOP3.LUT R8, R8, R6, RZ, 0x3c, !PT ;  /* 0x0000000608087212 */ /* 0x004fe400078e3cff */
[----:B------:R-:W-:-:S03]  /*23c20*/  ISETP.GE.AND P0, PT, R9, R3, PT ;  /* 0x000000030900720c */ /* 0x000fc60003f06270 */
[----:B------:R1:W-:Y:S04]  /*23c30*/  STL [R1+0x20], R8 ;  /* 0x0000200801007387 */ /* 0x0003e80000100800 */
[----:B------:R1:W-:Y:S06]  /*23c40*/  STL [R1+0xc], R4 ;  /* 0x00000c0401007387 */ /* 0x0003ec0000100800 */
[----:B------:R-:W-:Y:S05]  /*23c50*/  @!P0 BRA `(.L_x_1967) ;  /* 0x0000000800388947 */ /* 0x000fea0003800000 */
.L_x_2003:
[----:B------:R-:W-:Y:S05]  /*23c60*/  YIELD ;  /* 0x0000000000007946 */ /* 0x000fea0003800000 */
[----:B------:R-:W-:Y:S04]  /*23c70*/  BSSY B1, `(.L_x_1988) ;  /* 0x0000080000017945 */ /* 0x000fe80003800000 */
[----:B--2---:R-:W-:Y:S05]  /*23c80*/  @!P2 BRA `(.L_x_1989) ;  /* 0x0000000400f8a947 */ /* 0x004fea0003800000 */
        /* <DEDUP_REMOVED lines=11> */
.L_x_2163:
[----:B------:R-:W-:Y:S05]  /*23d40*/  BSYNC B2 ;  /* 0x0000000000027941 */ /* 0x000fea0003800000 */
.L_x_1990:
[----:B------:R-:W-:Y:S04]  /*23d50*/  BSSY B2, `(.L_x_1992) ;  /* 0x0000008000027945 */ /* 0x000fe80003800000 */
[----:B------:R-:W-:Y:S05]  /*23d60*/  @P1 BRA `(.L_x_1993) ;  /* 0x0000000000181947 */ /* 0x000fea0003800000 */
[----:B------:R-:W2:Y:S02]  /*23d70*/  LDL R4, [R1+0x4] ;  /* 0x0000040001047983 */ /* 0x000ea40000100800 */
[----:B--2---:R-:W-:Y:S02]  /*23d80*/  LOP3.LUT P0, RZ, R4, 0x1, RZ, 0xc0, !PT ;  /* 0x0000000104ff7812 */ /* 0x004fe4000780c0ff */
[----:B------:R-:W-:-:S04]  /*23d90*/  MOV R4, 0x9000 ;  /* 0x0000900000047802 */ /* 0x000fc80000000f00 */
[----:B------:R2:W-:Y:S07]  /*23da0*/  SYNCS.ARRIVE.TRANS64 RZ, [R8+URZ+0x2a890], R4 ;  /* 0x02a8900408ff79a7 */ /* 0x0005ee000800003f */
[----:B------:R-:W-:Y:S05]  /*23db0*/  @!P0 BRA `(.L_x_1993) ;  /* 0x0000000000048947 */ /* 0x000fea0003800000 */
[----:B------:R-:W-:Y:S01]  /*23dc0*/  BPT.TRAP 0x1 ;  /* 0x000000040000795c */ /* 0x000fe20000300000 */
.L_x_1993:
[----:B------:R-:W-:Y:S05]  /*23dd0*/  BSYNC B2 ;  /* 0x0000000000027941 */ /* 0x000fea0003800000 */
.L_x_1992:
[----:B------:R-:W3:Y:S04]  /*23de0*/  LDL R5, [R1] ;  /* 0x0000000001057983 */ /* 0x000ee80000100800 */
[----:B--2---:R-:W3:Y:S01]  /*23df0*/  LDL R4, [R1+0xc] ;  /* 0x00000c0001047983 */ /* 0x004ee20000100800 */
[----:B------:R-:W-:Y:S01]  /*23e00*/  IMAD.MOV.U32 R12, RZ, RZ, RZ ;  /* 0x000000ffff0c7224 */ /* 0x000fe200078e00ff */
[----:B------:R-:W-:Y:S01]  /*23e10*/  UIADD3 UR4, UP0, UR38, 0x570, URZ ;  /* 0x0000057026047890 */ /* 0x000fe2000ff1e03f */
[----:B------:R-:W-:Y:S01]  /*23e20*/  PLOP3.LUT P0, PT, PT, PT, PT, 0x80, 0x0 ;  /* 0x000000000000781c */ /* 0x000fe20003f0f070 */
[----:B------:R-:W-:Y:S01]  /*23e30*/  UMOV UR6, 0x0 ;  /* 0x0000000000067882 */ /* 0x000fe20000000000 */
[----:B------:R-:W-:Y:S01]  /*23e40*/  UMOV UR7, 0x12f00000 ;  /* 0x12f0000000077882 */ /* 0x000fe20000000000 */
[----:B------:R-:W-:Y:S01]  /*23e50*/  R2UR UR10, R12 ;  /* 0x000000000c0a72ca */ /* 0x000fe200000e0000 */
[----:B------:R-:W-:Y:S01]  /*23e60*/  UIADD3.X UR5, URZ, UR39, URZ, UP0, !UPT ;  /* 0x000000273f057290 */ /* 0x000fe200087fe43f */
[----:B---3--:R-:W-:-:S02]  /*23e70*/  IMAD R6, R4, 0x9000, R5 ;  /* 0x0000900004067824 */ /* 0x008fc400078e0205 */
[----:B------:R-:W-:Y:S02]  /*23e80*/  IMAD R5, R9, 0x60, R0 ;  /* 0x0000006009057824 */ /* 0x000fe400078e0200 */
[----:B------:R-:W-:Y:S02]  /*23e90*/  VIADD R4, R8, 0x2a890 ;  /* 0x0002a89008047836 */ /* 0x000fe40000000000 */
[----:B------:R-:W-:-:S07]  /*23ea0*/  VIADD R10, R6, 0x18400 ;  /* 0x00018400060a7836 */ /* 0x000fce0000000000 */
.L_x_1994:
        /* <DEDUP_REMOVED lines=11> */
[----:B------:R-:W-:Y:S01]  /*23f60*/  IADD3 R10, R6, 0x1b400, RZ ;  /* 0x0001b400060a7810 */ /* 0x000fe20007ffe0ff */
[----:B------:R-:W-:Y:S01]  /*23f70*/  UMOV UR6, 0x0 ;  /* 0x0000000000067882 */ /* 0x000fe20000000000 */
[----:B------:R-:W-:Y:S01]  /*23f80*/  PLOP3.LUT P0, PT, PT, PT, PT, 0x80, 0x0 ;  /* 0x000000000000781c */ /* 0x000fe20003f0f070 */
[----:B------:R-:W-:Y:S01]  /*23f90*/  UMOV UR7, 0x12f00000 ;  /* 0x12f0000000077882 */ /* 0x000fe20000000000 */
[----:B------:R-:W-:-:S15]  /*23fa0*/  R2UR UR10, R13 ;  /* 0x000000000d0a72ca */ /* 0x000fde00000e0000 */
.L_x_1995:
        /* <DEDUP_REMOVED lines=10> */
[----:B------:R-:W-:Y:S01]  /*24050*/  VIADD R6, R6, 0x1e400 ;  /* 0x0001e40006067836 */ /* 0x000fe20000000000 */
[----:B------:R-:W-:Y:S01]  /*24060*/  PLOP3.LUT P0, PT, PT, PT, PT, 0x80, 0x0 ;  /* 0x000000000000781c */ /* 0x000fe20003f0f070 */
[----:B------:R-:W-:Y:S01]  /*24070*/  UMOV UR6, 0x0 ;  /* 0x0000000000067882 */ /* 0x000fe20000000000 */
[----:B------:R-:W-:Y:S01]  /*24080*/  UMOV UR7, 0x12f00000 ;  /* 0x12f0000000077882 */ /* 0x000fe20000000000 */
[----:B------:R-:W-:-:S10]  /*24090*/  UMOV UR10, 0x80 ;  /* 0x00000080000a7882 */ /* 0x000fd40000000000 */
.L_x_1996:
        /* <DEDUP_REMOVED lines=13> */
.L_x_2164:
[----:B------:R-:W-:Y:S05]  /*24170*/  BSYNC B2 ;  /* 0x0000000000027941 */ /* 0x000fea0003800000 */
.L_x_1997:
[----:B------:R-:W-:Y:S01]  /*24180*/  BSSY B2, `(.L_x_1999) ;  /* 0x000000a000027945 */ /* 0x000fe20003800000 */
[----:B------:R-:W-:Y:S02]  /*24190*/  IMAD.MOV.U32 R10, RZ, RZ, 0x0 ;  /* 0x00000000ff0a7424 */ /* 0x000fe400078e00ff */
[----:B0-----:R-:W-:Y:S01]  /*241a0*/  IMAD.MOV.U32 R11, RZ, RZ, 0x12f00000 ;  /* 0x12f00000ff0b7424 */ /* 0x001fe200078e00ff */
[----:B------:R-:W-:Y:S06]  /*241b0*/  @P1 BRA `(.L_x_2000) ;  /* 0x0000000000181947 */ /* 0x000fec0003800000 */
[----:B------:R-:W3:Y:S02]  /*241c0*/  LDL R4, [R1+0x4] ;  /* 0x0000040001047983 */ /* 0x000ee40000100800 */
[----:B---3--:R-:W-:Y:S01]  /*241d0*/  LOP3.LUT P0, RZ, R4, 0x1, RZ, 0xc0, !PT ;  /* 0x0000000104ff7812 */ /* 0x008fe2000780c0ff */
[----:B------:R-:W-:-:S04]  /*241e0*/  IMAD.MOV.U32 R4, RZ, RZ, 0x6000 ;  /* 0x00006000ff047424 */ /* 0x000fc800078e00ff */
[----:B------:R0:W-:Y:S08]  /*241f0*/  SYNCS.ARRIVE.TRANS64 RZ, [R8+URZ+0x2a8b0], R4 ;  /* 0x02a8b00408ff79a7 */ /* 0x0001f0000800003f */
[----:B------:R-:W-:Y:S05]  /*24200*/  @!P0 BRA `(.L_x_2000) ;  /* 0x0000000000048947 */ /* 0x000fea0003800000 */
[----:B------:R-:W-:Y:S01]  /*24210*/  BPT.TRAP 0x1 ;  /* 0x000000040000795c */ /* 0x000fe20000300000 */
.L_x_2000:
[----:B------:R-:W-:Y:S05]  /*24220*/  BSYNC B2 ;  /* 0x0000000000027941 */ /* 0x000fea0003800000 */
.L_x_1999:
[----:B------:R-:W3:Y:S04]  /*24230*/  LDL R6, [R1] ;  /* 0x0000000001067983 */ /* 0x000ee80000100800 */
[----:B0-----:R-:W3:Y:S01]  /*24240*/  LDL R4, [R1+0xc] ;  /* 0x00000c0001047983 */ /* 0x001ee20000100800 */
[----:B------:R-:W-:Y:S01]  /*24250*/  R2UR UR10, R12 ;  /* 0x000000000c0a72ca */ /* 0x000fe200000e0000 */
[----:B------:R-:W-:Y:S01]  /*24260*/  UIADD3 UR4, UP0, UR38, 0x670, URZ ;  /* 0x0000067026047890 */ /* 0x000fe2000ff1e03f */
[----:B------:R-:W-:Y:S02]  /*24270*/  R2UR UR6, R10 ;  /* 0x000000000a0672ca */ /* 0x000fe400000e0000 */
[----:B------:R-:W-:Y:S01]  /*24280*/  R2UR UR7, R11 ;  /* 0x000000000b0772ca */ /* 0x000fe200000e0000 */
[----:B------:R-:W-:Y:S01]  /*24290*/  UIADD3.X UR5, URZ, UR39, URZ, UP0, !UPT ;  /* 0x000000273f057290 */ /* 0x000fe200087fe43f */
[----:B------:R-:W-:-:S02]  /*242a0*/  PLOP3.LUT P0, PT, PT, PT, PT, 0x80, 0x0 ;  /* 0x000000000000781c */ /* 0x000fc40003f0f070 */
[----:B-12---:R-:W-:Y:S01]  /*242b0*/  IADD3 R8, R8, 0x2a8b0, RZ ;  /* 0x0002a8b008087810 */ /* 0x006fe20007ffe0ff */
[----:B---3--:R-:W-:-:S04]  /*242c0*/  IMAD R4, R4, 0x6000, R6 ;  /* 0x0000600004047824 */ /* 0x008fc800078e0206 */
[----:B------:R-:W-:-:S07]  /*242d0*/  VIADD R6, R4, 0x400 ;  /* 0x0000040004067836 */ /* 0x000fce0000000000 */
.L_x_2001:
        /* <DEDUP_REMOVED lines=15> */
.L_x_2002:
        /* <DEDUP_REMOVED lines=10> */
.L_x_1989:
[----:B------:R-:W-:Y:S05]  /*24470*/  BSYNC B1 ;  /* 0x0000000000017941 */ /* 0x000fea0003800000 */
.L_x_1988:
[----:B------:R-:W1:Y:S04]  /*24480*/  LDL.LU R7, [R1+0xc] ;  /* 0x00000c0001077983 */ /* 0x000e680000300800 */
[----:B------:R-:W2:Y:S01]  /*24490*/  LDL.LU R6, [R1+0x20] ;  /* 0x0000200001067983 */ /* 0x000ea20000300800 */
[----:B-1----:R-:W-:-:S05]  /*244a0*/  VIADD R4, R7, 0x1 ;  /* 0x0000000107047836 */ /* 0x002fca0000000000 */
[----:B------:R-:W-:-:S04]  /*244b0*/  ISETP.NE.AND P0, PT, R4, 0x2, PT ;  /* 0x000000020400780c */ /* 0x000fc80003f05270 */
[----:B------:R-:W-:Y:S02]  /*244c0*/  SEL R5, RZ, 0x1, P0 ;  /* 0x00000001ff057807 */ /* 0x000fe40000000000 */
[----:B------:R-:W-:Y:S02]  /*244d0*/  SEL R4, R4, RZ, P0 ;  /* 0x000000ff04047207 */ /* 0x000fe40000000000 */
[----:B--2---:R-:W-:Y:S02]  /*244e0*/  LOP3.LUT R6, R6, R5, RZ, 0x3c, !PT ;  /* 0x0000000506067212 */ /* 0x004fe400078e3cff */
[C---:B------:R-:W-:Y:S01]  /*244f0*/  ISETP.GT.AND P0, PT, R9.reuse, R3, PT ;  /* 0x000000030900720c */ /* 0x040fe20003f04270 */
[----:B------:R-:W-:Y:S02]  /*24500*/  VIADD R9, R9, 0xffffffff ;  /* 0xffffffff09097836 */ /* 0x000fe40000000000 */
[----:B------:R2:W-:Y:S04]  /*24510*/  STL [R1+0x20], R6 ;  /* 0x0000200601007387 */ /* 0x0005e80000100800 */
[----:B------:R2:W-:Y:S06]  /*24520*/  STL [R1+0xc], R4 ;  /* 0x00000c0401007387 */ /* 0x0005ec0000100800 */
[----:B------:R-:W-:Y:S05]  /*24530*/  @P0 BRA `(.L_x_2003) ;  /* 0xfffffff400c80947 */ /* 0x000fea000383ffff */
.L_x_1967:
[----:B------:R-:W-:Y:S05]  /*24540*/  BSYNC B0 ;  /* 0x0000000000007941 */ /* 0x000fea0003800000 */
.L_x_1966:
[----:B------:R-:W3:Y:S01]  /*24550*/  LDL R7, [R1+0x34] ;  /* 0x0000340001077983 */ /* 0x000ee20000100800 */
[----:B------:R-:W4:Y:S01]  /*24560*/  LDC R0, c[0x0][0x448] ;  /* 0x00011200ff007b82 */ /* 0x000f220000000800 */
[----:B------:R-:W-:Y:S07]  /*24570*/  @!P5 WARPSYNC.ALL ;  /* 0x000000000000d948 */ /* 0x000fee0003800000 */
[----:B------:R-:W-:Y:S01]  /*24580*/  @!P5 BAR.SYNC.DEFER_BLOCKING 0xc, 0x180 ;  /* 0x030600000000db1d */ /* 0x000fe20000010000 */
[----:B----4-:R-:W-:-:S13]  /*24590*/  ISETP.NE.AND P0, PT, R0, 0x1, PT ;  /* 0x000000010000780c */ /* 0x010fda0003f05270 */
[----:B------:R-:W4:Y:S08]  /*245a0*/  @P0 LDC R2, c[0x0][0x44c] ;  /* 0x00011300ff020b82 */ /* 0x000f300000000800 */
[----:B------:R-:W5:Y:S01]  /*245b0*/  @P0 LDC R3, c[0x0][0x450] ;  /* 0x00011400ff030b82 */ /* 0x000f620000000800 */
[----:B---3--:R-:W-:-:S05]  /*245c0*/  IADD3 R0, R7, 0x7f, RZ ;  /* 0x0000007f07007810 */ /* 0x008fca0007ffe0ff */
[----:B----4-:R-:W-:-:S05]  /*245d0*/  @P0 IMAD.HI.U32 R2, R0, R2, RZ ;  /* 0x0000000200020227 */ /* 0x010fca00078e00ff */
[----:B-----5:R-:W-:Y:S02]  /*245e0*/  @P0 SHF.R.U32.HI R0, RZ, R3, R2 ;  /* 0x00000003ff000219 */ /* 0x020fe40000011602 */
[----:B------:R-:W3:Y:S03]  /*245f0*/  LDC.64 R2, c[0x0][0x9e0] ;  /* 0x00027800ff027b82 */ /* 0x000ee60000000a00 */
[----:B------:R-:W-:Y:S01]  /*24600*/  IMAD.IADD R0, R17, 0x1, R0 ;  /* 0x0000000111007824 */ /* 0x000fe200078e0200 */
[----:B---3--:R-:W-:-:S03]  /*24610*/  ISETP.GE.AND P1, PT, R3, 0x1, PT ;  /* 0x000000010300780c */ /* 0x008fc60003f26270 */
[----:B------:R-:W-:-:S10]  /*24620*/  IMAD.IADD R2, R0, 0x1, R2 ;  /* 0x0000000100027824 */ /* 0x000fd400078e0202 */
[----:B------:R-:W-:Y:S05]  /*24630*/  @!P1 BRA `(.L_x_2004) ;  /* 0x0000000000489947 */ /* 0x000fea0003800000 */
[C---:B------:R-:W-:Y:S01]  /*24640*/  ISETP.GT.AND P2, PT, R0.reuse, RZ, PT ;  /* 0x000000ff0000720c */ /* 0x040fe20003f44270 */
[----:B------:R-:W-:Y:S01]  /*24650*/  BSSY B0, `(.L_x_2005) ;  /* 0x000000e000007945 */ /* 0x000fe20003800000 */
[----:B--2---:R-:W-:-:S11]  /*24660*/  VIADD R6, R0, 0xffffffff ;  /* 0xffffffff00067836 */ /* 0x004fd60000000000 */
[----:B------:R-:W-:Y:S05]  /*24670*/  @P2 BRA `(.L_x_2006) ;  /* 0x00000000001c2947 */ /* 0x000fea0003800000 */
[----:B------:R-:W-:Y:S01]  /*24680*/  ISETP.NE.AND P2, PT, R3, 0x1, PT ;  /* 0x000000010300780c */ /* 0x000fe20003f45270 */
[----:B------:R-:W-:-:S12]  /*24690*/  IMAD.MOV R0, RZ, RZ, -R0 ;  /* 0x000000ffff007224 */ /* 0x000fd800078e0a00 */
[----:B-1----:R-:W1:Y:S02]  /*246a0*/  @P2 LDC.64 R4, c[0x0][0x9e8] ;  /* 0x00027a00ff042b82 */ /* 0x002e640000000a00 */
[----:B-1----:R-:W-:-:S05]  /*246b0*/  @P2 IMAD.HI.U32 R4, R0, R4, RZ ;  /* 0x0000000400042227 */ /* 0x002fca00078e00ff */
[----:B------:R-:W-:-:S04]  /*246c0*/  @P2 SHF.R.U32.HI R0, RZ, R5, R4 ;  /* 0x00000005ff002219 */ /* 0x000fc80000011604 */
[----:B------:R-:W-:Y:S01]  /*246d0*/  LOP3.LUT R6, RZ, R0, RZ, 0x33, !PT ;  /* 0x00000000ff067212 */ /* 0x000fe200078e33ff */
[----:B------:R-:W-:Y:S06]  /*246e0*/  BRA `(.L_x_2007) ;  /* 0x0000000000107947 */ /* 0x000fec0003800000 */
.L_x_2006:
[----:B------:R-:W-:-:S13]  /*246f0*/  ISETP.NE.AND P2, PT, R3, 0x1, PT ;  /* 0x000000010300780c */ /* 0x000fda0003f45270 */
[----:B-1----:R-:W1:Y:S02]  /*24700*/  @P2 LDC.64 R4, c[0x0][0x9e8] ;  /* 0x00027a00ff042b82 */ /* 0x002e640000000a00 */
[----:B-1----:R-:W-:-:S05]  /*24710*/  @P2 IMAD.HI.U32 R4, R6, R4, RZ ;  /* 0x0000000406042227 */ /* 0x002fca00078e00ff */
[----:B------:R-:W-:-:S07]  /*24720*/  @P2 SHF.R.U32.HI R6, RZ, R5, R4 ;  /* 0x00000005ff062219 */ /* 0x000fce0000011604 */
.L_x_2007:
[----:B------:R-:W-:Y:S05]  /*24730*/  BSYNC B0 ;  /* 0x0000000000007941 */ /* 0x000fea0003800000 */
.L_x_2005:
[----:B------:R-:W-:-:S05]  /*24740*/  IMAD R6, R6, R3, R3 ;  /* 0x0000000306067224 */ /* 0x000fca00078e0203 */
[----:B------:R-:W-:-:S07]  /*24750*/  VIMNMX R2, R2, R6, PT ;  /* 0x0000000602027248 */ /* 0x000fce0003fe0100 */
.L_x_2004:
[----:B------:R-:W-:Y:S01]  /*24760*/  IADD3 R0, R2, 0x5f, RZ ;  /* 0x0000005f02007810 */ /* 0x000fe20007ffe0ff */
[----:B-12---:R-:W1:Y:S01]  /*24770*/  @P0 LDC R4, c[0x0][0x450] ;  /* 0x00011400ff040b82 */ /* 0x006e620000000800 */
[----:B------:R-:W-:-:S03]  /*24780*/  ULDC UR4, c[0x0][0x9dc] ;  /* 0x0002770000047ab9 */ /* 0x000fc60000000800 */
[----:B------:R-:W-:-:S05]  /*24790*/  IMAD.HI R0, R0, 0x2aaaaaab, RZ ;  /* 0x2aaaaaab00007827 */ /* 0x000fca00078e02ff */
[----:B------:R-:W-:-:S04]  /*247a0*/  SHF.R.U32.HI R2, RZ, 0x1f, R0 ;  /* 0x0000001fff027819 */ /* 0x000fc80000011600 */
[----:B------:R-:W-:Y:S02]  /*247b0*/  LEA.HI.SX32 R2, R0, R2, 0x1c ;  /* 0x0000000200027211 */ /* 0x000fe400078fe2ff */
[----:B------:R-:W2:Y:S02]  /*247c0*/  @P0 LDC R0, c[0x0][0x44c] ;  /* 0x00011300ff000b82 */ /* 0x000ea40000000800 */
[----:B------:R-:W-:Y:S01]  /*247d0*/  VIMNMX R6, R21, R2, PT ;  /* 0x0000000215067248 */ /* 0x000fe20003fe0100 */
[----:B------:R-:W-:-:S04]  /*247e0*/  IMAD.MOV.U32 R2, RZ, RZ, R7 ;  /* 0x000000ffff027224 */ /* 0x000fc800078e0007 */
[----:B------:R3:W-:Y:S01]  /*247f0*/  STL [R1+0x38], R6 ;  /* 0x0000380601007387 */ /* 0x0007e20000100800 */
[----:B--2---:R-:W-:-:S05]  /*24800*/  @P0 IMAD.HI.U32 R0, R7, R0, RZ ;  /* 0x0000000007000227 */ /* 0x004fca00078e00ff */
[----:B-1----:R-:W-:-:S05]  /*24810*/  @P0 SHF.R.U32.HI R2, RZ, R4, R0 ;  /* 0x00000004ff020219 */ /* 0x002fca0000011600 */
[----:B------:R-:W-:-:S04]  /*24820*/  IMAD.IADD R0, R20, 0x1, R2 ;  /* 0x0000000114007824 */ /* 0x000fc800078e0202 */
[----:B------:R-:W-:Y:S01]  /*24830*/  VIADD R2, R0, -UR4 ;  /* 0x8000000400027c36 */ /* 0x000fe20008000000 */
[----:B---3--:R-:W-:Y:S06]  /*24840*/  @!P1 BRA `(.L_x_2008) ;  /* 0x0000000000449947 */ /* 0x008fec0003800000 */
        /* <DEDUP_REMOVED lines=10> */
.L_x_2010:
[----:B------:R-:W-:-:S13]  /*248f0*/  ISETP.NE.AND P0, PT, R3, 0x1, PT ;  /* 0x000000010300780c */ /* 0x000fda0003f05270 */
[----:B------:R-:W1:Y:S02]  /*24900*/  @P0 LDC.64 R4, c[0x0][0x9e8] ;  /* 0x00027a00ff040b82 */ /* 0x000e640000000a00 */
[----:B-1----:R-:W-:-:S05]  /*24910*/  @P0 IMAD.HI.U32 R4, R0, R4, RZ ;  /* 0x0000000400040227 */ /* 0x002fca00078e00ff */
[----:B------:R-:W-:-:S07]  /*24920*/  @P0 SHF.R.U32.HI R0, RZ, R5, R4 ;  /* 0x00000005ff000219 */ /* 0x000fce0000011604 */
.L_x_2011:
[----:B------:R-:W-:Y:S05]  /*24930*/  BSYNC B0 ;  /* 0x0000000000007941 */ /* 0x000fea0003800000 */
.L_x_2009:
[----:B------:R-:W-:-:S05]  /*24940*/  IMAD R0, R0, R3, RZ ;  /* 0x0000000300007224 */ /* 0x000fca00078e02ff */
[----:B------:R-:W-:-:S07]  /*24950*/  VIMNMX R2, R2, R0, !PT ;  /* 0x0000000002027248 */ /* 0x000fce0007fe0100 */
.L_x_2008:
[----:B------:R-:W-:Y:S01]  /*24960*/  IMAD.HI R2, R2, 0x2aaaaaab, RZ ;  /* 0x2aaaaaab02027827 */ /* 0x000fe200078e02ff */
[----:B------:R-:W-:Y:S04]  /*24970*/  BSSY B7, `(.L_x_2012) ;  /* 0x0000435000077945 */ /* 0x000fe80003800000 */
[----:B------:R-:W-:-:S04]  /*24980*/  SHF.R.U32.HI R0, RZ, 0x1f, R2 ;  /* 0x0000001fff007819 */ /* 0x000fc80000011602 */
[----:B------:R-:W-:-:S04]  /*24990*/  LEA.HI.SX32 R0, R2, R0, 0x1c ;  /* 0x0000000002007211 */ /* 0x000fc800078fe2ff */
[----:B------:R-:W-:-:S04]  /*249a0*/  VIMNMX R3, RZ, R0, !PT ;  /* 0x00000000ff037248 */ /* 0x000fc80007fe0100 */
[----:B------:R-:W-:Y:S01]  /*249b0*/  ISETP.GT.AND P0, PT, R6, R3, PT ;  /* 0x000000030600720c */ /* 0x000fe20003f04270 */
[----:B------:R1:W-:-:S12]  /*249c0*/  STL [R1+0x30], R3 ;  /* 0x0000300301007387 */ /* 0x0003d80000100800 */
[----:B-1----:R-:W-:Y:S05]  /*249d0*/  @P0 BRA `(.L_x_2013) ;  /* 0x0000000000480947 */ /* 0x002fea0003800000 */
[----:B------:R-:W1:Y:S02]  /*249e0*/  S2R R3, SR_TID.X ;  /* 0x0000000000037919 */ /* 0x000e640000002100 */
[----:B-1----:R-:W-:-:S04]  /*249f0*/  LOP3.LUT R3, R3, 0x7f, RZ, 0xc0, !PT ;  /* 0x0000007f03037812 */ /* 0x002fc800078ec0ff */
[----:B------:R-:W-:-:S13]  /*24a00*/  ISETP.NE.AND P1, PT, R3, RZ, PT ;  /* 0x000000ff0300720c */ /* 0x000fda0003f25270 */
[----:B------:R-:W-:Y:S05]  /*24a10*/  @P1 BRA `(.L_x_2014) ;  /* 0x0000004000a81947 */ /* 0x000fea0003800000 */
[----:B------:R-:W1:Y:S01]  /*24a20*/  S2R R3, SR_LANEID ;  /* 0x0000000000037919 */ /* 0x000e620000000000 */
[----:B------:R-:W-:Y:S01]  /*24a30*/  VOTEU.ANY UR4, UPT, PT ;  /* 0x0000000000047886 */ /* 0x000fe200038e0100 */
[----:B------:R-:W-:Y:S01]  /*24a40*/  ULDC.64 UR6, c[0x0][0x208] ;  /* 0x0000820000067ab9 */ /* 0x000fe20000000a00 */
[----:B------:R-:W1:Y:S08]  /*24a50*/  FLO.U32 R0, UR4 ;  /* 0x0000000400007d00 */ /* 0x000e7000080e0000 */
[----:B------:R-:W2:Y:S01]  /*24a60*/  POPC R5, UR4 ;  /* 0x0000000400057d09 */ /* 0x000ea20008000000 */
[----:B-1----:R-:W-:-:S02]  /*24a70*/  ISETP.EQ.U32.AND P0, PT, R0, R3, PT ;  /* 0x000000030000720c */ /* 0x002fc40003f02070 */
[----:B------:R-:W2:Y:S11]  /*24a80*/  LDC.64 R2, c[0x0][0xc60] ;  /* 0x00031800ff027b82 */ /* 0x000eb60000000a00 */
[----:B--2---:R-:W2:Y:S01]  /*24a90*/  @P0 ATOMG.E.ADD.STRONG.GPU PT, R3, desc[UR6][R2.64], R5 ;  /* 0x00000005020309a8 */ /* 0x004ea200081ee1c6 */
[----:B------:R-:W1:Y:S02]  /*24aa0*/  S2R R4, SR_LTMASK ;  /* 0x0000000000047919 */ /* 0x000e640000003900 */
[----:B-1----:R-:W-:-:S04]  /*24ab0*/  LOP3.LUT R4, R4, UR4, RZ, 0xc0, !PT ;  /* 0x0000000404047c12 */ /* 0x002fc8000f8ec0ff */
[----:B------:R-:W1:Y:S01]  /*24ac0*/  POPC R7, R4 ;  /* 0x0000000400077309 */ /* 0x000e620000000000 */
[----:B--2---:R-:W1:Y:S02]  /*24ad0*/  SHFL.IDX PT, R0, R3, R0, 0x1f ;  /* 0x00001f0003007589 */ /* 0x004e6400000e0000 */
[----:B-1----:R-:W-:Y:S01]  /*24ae0*/  IADD3 R16, R0, UR36, R7 ;  /* 0x0000002400107c10 */ /* 0x002fe2000fffe007 */
[----:B------:R-:W-:Y:S06]  /*24af0*/  BRA `(.L_x_2014) ;  /* 0x0000004000707947 */ /* 0x000fec0003800000 */
.L_x_2013:
[----:B------:R-:W2:Y:S01]  /*24b00*/  LDL R17, [R1] ;  /* 0x0000000001117983 */ /* 0x000ea20000100800 */
        /* <DEDUP_REMOVED lines=8> */
[----:B------:R-:W-:Y:S01]  /*24b90*/  MOV R4, UR6 ;  /* 0x0000000600047c02 */ /* 0x000fe20008000f00 */
[----:B------:R-:W-:Y:S01]  /*24ba0*/  IMAD.U32 R5, RZ, RZ, UR7 ;  /* 0x00000007ff057e24 */ /* 0x000fe2000f8e00ff */
[----:B------:R-:W1:Y:S01]  /*24bb0*/  LDC.64 R2, c[0x4][R2] ;  /* 0x0100000002027b82 */ /* 0x000e620000000a00 */
[----:B------:R-:W-:Y:S01]  /*24bc0*/  IMAD.U32 R6, RZ, RZ, UR8 ;  /* 0x00000008ff067e24 */ /* 0x000fe2000f8e00ff */
[----:B0-----:R-:W-:Y:S01]  /*24bd0*/  MOV R11, UR5 ;  /* 0x00000005000b7c02 */ /* 0x001fe20008000f00 */
[----:B------:R-:W-:Y:S02]  /*24be0*/  IMAD.U32 R7, RZ, RZ, UR9 ;  /* 0x00000009ff077e24 */ /* 0x000fe4000f8e00ff */
[----:B------:R-:W-:-:S02]  /*24bf0*/  IMAD.U32 R10, RZ, RZ, UR4 ;  /* 0x00000004ff0a7e24 */ /* 0x000fc4000f8e00ff */
[----:B------:R-:W-:Y:S02]  /*24c00*/  IMAD.MOV.U32 R8, RZ, RZ, 0x70 ;  /* 0x00000070ff087424 */ /* 0x000fe400078e00ff */
[----:B------:R-:W-:Y:S02]  /*24c10*/  IMAD.MOV.U32 R12, RZ, RZ, 0x1 ;  /* 0x00000001ff0c7424 */ /* 0x000fe400078e00ff */
[----:B------:R-:W-:-:S07]  /*24c20*/  IMAD.MOV.U32 R13, RZ, RZ, RZ ;  /* 0x000000ffff0d7224 */ /* 0x000fce00078e00ff */
[----:B------:R-:W-:-:S07]  /*24c30*/  LEPC R20, `(.L_x_2016) ;  /* 0x000000001014794e */ /* 0x000fce0000000000 */
[----:B-1----:R-:W-:Y:S05]  /*24c40*/  CALL.ABS.NOINC R2 ;  /* 0x0000000002007343 */ /* 0x002fea0003c00000 */
.L_x_2016:
[----:B------:R-:W-:Y:S05]  /*24c50*/  BSYNC B6 ;  /* 0x0000000000067941 */ /* 0x000fea0003800000 */
.L_x_2015:
        /* <DEDUP_REMOVED lines=8> */
[----:B------:R1:W2:Y:S01]  /*24ce0*/  LDC.64 R2, c[0x4][R17] ;  /* 0x0100000011027b82 */ /* 0x0002a20000000a00 */
[----:B------:R-:W-:Y:S01]  /*24cf0*/  MOV R4, UR6 ;  /* 0x0000000600047c02 */ /* 0x000fe20008000f00 */
[----:B------:R-:W-:Y:S01]  /*24d00*/  IMAD.U32 R5, RZ, RZ, UR7 ;  /* 0x00000007ff057e24 */ /* 0x000fe2000f8e00ff */
[----:B0-----:R-:W-:Y:S01]  /*24d10*/  MOV R11, UR5 ;  /* 0x00000005000b7c02 */ /* 0x001fe20008000f00 */
[----:B------:R-:W-:Y:S02]  /*24d20*/  IMAD.U32 R6, RZ, RZ, UR8 ;  /* 0x00000008ff067e24 */ /* 0x000fe4000f8e00ff */
[----:B------:R-:W-:-:S02]  /*24d30*/  IMAD.U32 R7, RZ, RZ, UR9 ;  /* 0x00000009ff077e24 */ /* 0x000fc4000f8e00ff */
[----:B------:R-:W-:Y:S02]  /*24d40*/  IMAD.U32 R10, RZ, RZ, UR4 ;  /* 0x00000004ff0a7e24 */ /* 0x000fe4000f8e00ff */
[----:B------:R-:W-:Y:S02]  /*24d50*/  IMAD.MOV.U32 R8, RZ, RZ, 0x70 ;  /* 0x00000070ff087424 */ /* 0x000fe400078e00ff */
[----:B------:R-:W-:Y:S02]  /*24d60*/  IMAD.MOV.U32 R12, RZ, RZ, 0x1 ;  /* 0x00000001ff0c7424 */ /* 0x000fe400078e00ff */
[----:B-1----:R-:W-:-:S07]  /*24d70*/  IMAD.MOV.U32 R13, RZ, RZ, RZ ;  /* 0x000000ffff0d7224 */ /* 0x002fce00078e00ff */
[----:B------:R-:W-:-:S07]  /*24d80*/  LEPC R20, `(.L_x_2019) ;  /* 0x000000001014794e */ /* 0x000fce0000000000 */
[----:B--2---:R-:W-:Y:S05]  /*24d90*/  CALL.ABS.NOINC R2 ;  /* 0x0000000002007343 */ /* 0x004fea0003c00000 */
.L_x_2019:
[----:B------:R0:W1:Y:S01]  /*24da0*/  LDC.64 R2, c[0x4][R17] ;  /* 0x0100000011027b82 */ /* 0x0000620000000a00 */
[----:B------:R-:W-:Y:S01]  /*24db0*/  ULDC.64 UR4, c[0x4][0x118] ;  /* 0x0100460000047ab9 */ /* 0x000fe20000000a00 */
[----:B------:R-:W-:Y:S01]  /*24dc0*/  ULDC.64 UR6, c[0x4][0x120] ;  /* 0x0100480000067ab9 */ /* 0x000fe20000000a00 */
[----:B------:R-:W-:Y:S01]  /*24dd0*/  ULDC.64 UR8, c[0x4][0xb0] ;  /* 0x01002c0000087ab9 */ /* 0x000fe20000000a00 */
[----:B------:R-:W-:Y:S01]  /*24de0*/  IMAD.U32 R4, RZ, RZ, UR4 ;  /* 0x00000004ff047e24 */ /* 0x000fe2000f8e00ff */
[----:B------:R-:W-:Y:S01]  /*24df0*/  MOV R5, UR5 ;  /* 0x0000000500057c02 */ /* 0x000fe20008000f00 */
        /* <DEDUP_REMOVED lines=9> */
.L_x_2018:
[----:B------:R-:W-:Y:S05]  /*24e90*/  BSYNC B6 ;  /* 0x0000000000067941 */ /* 0x000fea0003800000 */
.L_x_2017:
[----:B------:R-:W-:Y:S01]  /*24ea0*/  ULDC.64 UR4, c[0x0][0x9f8] ;  /* 0x00027e0000047ab9 */ /* 0x000fe20000000a00 */
[----:B------:R-:W2:Y:S01]  /*24eb0*/  LDL R17, [R1+0x38] ;  /* 0x0000380001117983 */ /* 0x000ea20000100800 */
[----:B------:R-:W-:Y:S01]  /*24ec0*/  ISETP.NE.U32.AND P0, PT, RZ, UR4, PT ;  /* 0x00000004ff007c0c */ /* 0x000fe2000bf05070 */
[----:B------:R-:W-:Y:S01]  /*24ed0*/  IMAD.MOV.U32 R7, RZ, RZ, R19 ;  /* 0x000000ffff077224 */ /* 0x000fe200078e0013 */
[----:B------:R-:W-:Y:S02]  /*24ee0*/  ULDC.64 UR6, c[0x0][0x208] ;  /* 0x0000820000067ab9 */ /* 0x000fe40000000a00 */
[----:B------:R-:W-:Y:S01]  /*24ef0*/  ISETP.NE.AND.EX P0, PT, RZ, UR5, PT, P0 ;  /* 0x00000005ff007c0c */ /* 0x000fe2000bf05300 */
[----:B------:R-:W-:-:S12]  /*24f00*/  ULDC.64 UR4, c[0x0][0xa08] ;  /* 0x0002820000047ab9 */ /* 0x000fd80000000a00 */
[----:B------:R-:W1:Y:S02]  /*24f10*/  @P0 LDC.64 R2, c[0x0][0x9f8] ;  /* 0x00027e00ff020b82 */ /* 0x000e640000000a00 */
[----:B-1----:R-:W-:-:S05]  /*24f20*/  @P0 IMAD.WIDE R2, R19, 0x4, R2 ;  /* 0x0000000413020825 */ /* 0x002fca00078e0202 */
[----:B------:R1:W3:Y:S02]  /*24f30*/  @P0 LDG.E R7, desc[UR6][R2.64] ;  /* 0x0000000602070981 */ /* 0x0002e4000c1e1900 */
[----:B-1----:R-:W1:Y:S02]  /*24f40*/  LDC.64 R2, c[0x0][0x418] ;  /* 0x00010600ff027b82 */ /* 0x002e640000000a00 */
[----:B-1----:R-:W-:Y:S01]  /*24f50*/  LOP3.LUT P0, RZ, R2, UR4, RZ, 0xfc, !PT ;  /* 0x0000000402ff7c12 */ /* 0x002fe2000f80fcff */
[----:B------:R-:W-:-:S03]  /*24f60*/  UMOV UR4, 0xffffffff ;  /* 0xffffffff00047882 */ /* 0x000fc60000000000 */
[----:B------:R-:W-:Y:S01]  /*24f70*/  LOP3.LUT P0, RZ, R3, UR5, RZ, 0xfc, P0 ;  /* 0x0000000503ff7c12 */ /* 0x000fe2000800fcff */
[----:B--2---:R-:W-:Y:S01]  /*24f80*/  VIADD R0, R17, 0xffffffff ;  /* 0xffffffff11007836 */ /* 0x004fe20000000000 */
[----:B---3--:R-:W-:Y:S01]  /*24f90*/  SHF.R.S32.HI R8, RZ, 0x1f, R7 ;  /* 0x0000001fff087819 */ /* 0x008fe20000011407 */
[----:B------:R1:W-:Y:S01]  /*24fa0*/  STL [R1+0x14], R7 ;  /* 0x0000140701007387 */ /* 0x0003e20000100800 */
[----:B------:R-:W-:-:S03]  /*24fb0*/  SEL R17, R7, RZ, !P0 ;  /* 0x000000ff07117207 */ /* 0x000fc60004000000 */
[----:B------:R1:W-:Y:S01]  /*24fc0*/  STL [R1+0x24], R8 ;  /* 0x0000240801007387 */ /* 0x0003e20000100800 */
[----:B------:R-:W-:Y:S05]  /*24fd0*/  BRA.DIV UR4, `(.L_x_2020) ;  /* 0x0000005e04007947 */ /* 0x000fea000b800000 */
[----:B------:R-:W2:Y:S02]  /*24fe0*/  S2R R4, SR_TID.X ;  /* 0x0000000000047919 */ /* 0x000ea40000002100 */
[----:B--2---:R-:W-:-:S04]  /*24ff0*/  SHF.R.U32.HI R4, RZ, 0x5, R4 ;  /* 0x00000005ff047819 */ /* 0x004fc80000011604 */
[----:B------:R-:W-:-:S05]  /*25000*/  LOP3.LUT R4, R4, 0x3, RZ, 0xc0, !PT ;  /* 0x0000000304047812 */ /* 0x000fca00078ec0ff */
[----:B------:R2:W3:Y:S02]  /*25010*/  SHFL.IDX PT, R14, R4, RZ, 0x1f ;  /* 0x00001fff040e7589 */ /* 0x0004e400000e0000 */
.L_x_2167:
[----:B--2---:R-:W2:Y:S01]  /*25020*/  LDL.LU R4, [R1+0x4] ;  /* 0x0000040001047983 */ /* 0x004ea20000300800 */
[----:B------:R-:W-:Y:S02]  /*25030*/  PLOP3.LUT P1, PT, PT, PT, PT, 0x8, 0x0 ;  /* 0x000000000000781c */ /* 0x000fe40003f2e170 */
[----:B---3--:R-:W-:Y:S01]  /*25040*/  ISETP.NE.AND P0, PT, R14, RZ, PT ;  /* 0x000000ff0e00720c */ /* 0x008fe20003f05270 */
[----:B------:R3:W-:Y:S01]  /*25050*/  STL [R1+0x10], R0 ;  /* 0x0000100001007387 */ /* 0x0007e20000100800 */
[----:B--2---:R-:W-:-:S09]  /*25060*/  LOP3.LUT R4, R4, 0xfffffffb, RZ, 0xc0, !PT ;  /* 0xfffffffb04047812 */ /* 0x004fd200078ec0ff */
[----:B------:R-:W-:-:S05]  /*25070*/  @P1 LOP3.LUT R4, R4, 0x4, RZ, 0xfc, !PT ;  /* 0x0000000404041812 */ /* 0x000fca00078efcff */
[----:B------:R3:W-:Y:S01]  /*25080*/  STL [R1+0x4], R4 ;  /* 0x0000040401007387 */ /* 0x0007e20000100800 */
[----:B------:R-:W-:Y:S05]  /*25090*/  @P0 BRA `(.L_x_2021) ;  /* 0x0000000400440947 */ /* 0x000fea0003800000 */
[----:B------:R-:W-:-:S03]  /*250a0*/  UMOV UR4, 0xffffffff ;  /* 0xffffffff00047882 */ /* 0x000fc60000000000 */
[----:B------:R-:W-:Y:S05]  /*250b0*/  BRA.DIV UR4, `(.L_x_2022) ;  /* 0x0000005a04fc7947 */ /* 0x000fea000b800000 */
[----:B------:R-:W-:-:S13]  /*250c0*/  ELECT P6, URZ, PT ;  /* 0x00000000003f782f */ /* 0x000fda00038c0000 */
.L_x_2170:
[----:B------:R-:W-:Y:S05]  /*250d0*/  @!P6 BRA `(.L_x_2021) ;  /* 0x000000040034e947 */ /* 0x000fea0003800000 */
[----:B------:R-:W-:-:S04]  /*250e0*/  ISETP.NE.U32.AND P0, PT, R2, RZ, PT ;  /* 0x000000ff0200720c */ /* 0x000fc80003f05070 */
[----:B------:R-:W-:-:S13]  /*250f0*/  ISETP.NE.AND.EX P0, PT, R3, RZ, PT, P0 ;  /* 0x000000ff0300720c */ /* 0x000fda0003f05300 */
[----:B------:R-:W-:Y:S05]  /*25100*/  @!P0 BRA `(.L_x_2023) ;  /* 0x0000000000548947 */ /* 0x000fea0003800000 */
[----:B------:R-:W2:Y:S01]  /*25110*/  LDC R6, c[0x0][0x43c] ;  /* 0x00010f00ff067b82 */ /* 0x000ea20000000800 */
[----:B------:R-:W-:Y:S01]  /*25120*/  MOV R9, R0 ;  /* 0x0000000000097202 */ /* 0x000fe20000000f00 */
[----:B------:R-:W-:Y:S01]  /*25130*/  ULDC.64 UR4, c[0x0][0x428] ;  /* 0x00010a0000047ab9 */ /* 0x000fe20000000a00 */
[----:B------:R-:W-:-:S03]  /*25140*/  ULDC.64 UR6, c[0x0][0x208] ;  /* 0x0000820000067ab9 */ /* 0x000fc60000000a00 */
[----:B---3--:R-:W-:Y:S01]  /*25150*/  IMAD.MOV.U32 R0, RZ, RZ, R9 ;  /* 0x000000ffff007224 */ /* 0x008fe200078e0009 */
[----:B--2---:R-:W-:-:S13]  /*25160*/  ISETP.NE.AND P0, PT, R6, 0x1, PT ;  /* 0x000000010600780c */ /* 0x004fda0003f05270 */
[----:B------:R-:W2:Y:S02]  /*25170*/  @P0 LDC.64 R4, c[0x0][0x440] ;  /* 0x00011000ff040b82 */ /* 0x000ea40000000a00 */
[----:B--2---:R-:W-:-:S05]  /*25180*/  @P0 IMAD.HI.U32 R4, R9, R4, RZ ;  /* 0x0000000409040227 */ /* 0x004fca00078e00ff */
        /* <DEDUP_REMOVED lines=13> */
.L_x_2023:
[----:B-1----:R-:W4:Y:S04]  /*25260*/  LDL R7, [R1] ;  /* 0x0000000001077983 */ /* 0x002f280000100800 */
[----:B---3--:R-:W4:Y:S04]  /*25270*/  LDL R0, [R1+0x8] ;  /* 0x0000080001007983 */ /* 0x008f280000100800 */
[----:B--2---:R-:W2:Y:S01]  /*25280*/  LDL R2, [R1+0x18] ;  /* 0x0000180001027983 */ /* 0x004ea20000100800 */
[----:B----4-:R-:W-:Y:S02]  /*25290*/  LEA R0, R0, R7, 0x3 ;  /* 0x0000000700007211 */ /* 0x010fe400078e18ff */
[----:B--2---:R-:W-:-:S04]  /*252a0*/  SHF.L.U32 R2, R2, 0x1f, RZ ;  /* 0x0000001f02027819 */ /* 0x004fc800000006ff */
[----:B------:R-:W1:Y:S02]  /*252b0*/  SYNCS.PHASECHK.TRANS64.TRYWAIT P0, [R0+URZ+0x2a840], R2 ;  /* 0x02a84002000075a7 */ /* 0x000e64000800017f */
[----:B-1----:R-:W-:Y:S05]  /*252c0*/  @!P0 BRA `(.L_x_2024) ;  /* 0x0000005800988947 */ /* 0x002fea0003800000 */
.L_x_2171:
[----:B------:R2:W5:Y:S01]  /*252d0*/  LDL R3, [R1+0x4] ;  /* 0x0000040001037983 */ /* 0x0005620000100800 */
[----:B------:R-:W3:Y:S02]  /*252e0*/  S2R R4, SR_TID.X ;  /* 0x0000000000047919 */ /* 0x000ee40000002100 */
[----:B---3--:R-:W-:-:S04]  /*252f0*/  LOP3.LUT R4, R4, 0x7f, RZ, 0xc0, !PT ;  /* 0x0000007f04047812 */ /* 0x008fc800078ec0ff */
[----:B------:R-:W-:-:S13]  /*25300*/  ISETP.NE.AND P0, PT, R4, RZ, PT ;  /* 0x000000ff0400720c */ /* 0x000fda0003f05270 */
[----:B--2---:R-:W-:Y:S05]  /*25310*/  @P0 BRA `(.L_x_2025) ;  /* 0x0000000000140947 */ /* 0x004fea0003800000 */
[----:B-----5:R-:W-:Y:S01]  /*25320*/  LOP3.LUT P1, RZ, R3, 0x1, RZ, 0xc0, !PT ;  /* 0x0000000103ff7812 */ /* 0x020fe2000782c0ff */
[----:B-1----:R-:W-:-:S04]  /*25330*/  IMAD.MOV.U32 R2, RZ, RZ, 0x9000 ;  /* 0x00009000ff027424 */ /* 0x002fc800078e00ff */
[----:B------:R2:W-:Y:S08]  /*25340*/  SYNCS.ARRIVE.TRANS64 RZ, [R0+URZ+0x2a830], R2 ;  /* 0x02a8300200ff79a7 */ /* 0x0005f0000800003f */
[----:B------:R-:W-:Y:S05]  /*25350*/  @!P1 BRA `(.L_x_2025) ;  /* 0x0000000000049947 */ /* 0x000fea0003800000 */
[----:B------:R-:W-:Y:S01]  /*25360*/  BPT.TRAP 0x1 ;  /* 0x000000040000795c */ /* 0x000fe20000300000 */
.L_x_2025:
[----:B------:R-:W3:Y:S04]  /*25370*/  LDL R6, [R1] ;  /* 0x0000000001067983 */ /* 0x000ee80000100800 */
[----:B------:R-:W3:Y:S04]  /*25380*/  LDL R5, [R1+0x8] ;  /* 0x0000080001057983 */ /* 0x000ee80000100800 */
[----:B------:R-:W4:Y:S04]  /*25390*/  LDL R4, [R1+0x10] ;  /* 0x0000100001047983 */ /* 0x000f280000100800 */
[----:B-12---:R-:W2:Y:S01]  /*253a0*/  LDL R2, [R1+0x1c] ;  /* 0x00001c0001027983 */ /* 0x006ea20000100800 */
        /* <DEDUP_REMOVED lines=8> */
[----:B------:R-:W-:Y:S01]  /*25430*/  LOP3.LUT R3, R3, 0xfffffffb, RZ, 0xc0, !PT ;  /* 0xfffffffb03037812 */ /* 0x000fe200078ec0ff */
[----:B------:R-:W-:-:S04]  /*25440*/  UMOV UR17, 0x40 ;  /* 0x0000004000117882 */ /* 0x000fc80000000000 */
[----:B------:R-:W-:-:S06]  /*25450*/  UIADD3 UR9, UR9, 0x2a830, URZ ;  /* 0x0002a83009097890 */ /* 0x000fcc000fffe03f */
[----:B------:R-:W-:-:S05]  /*25460*/  @P0 LOP3.LUT R3, R3, 0x4, RZ, 0xfc, !PT ;  /* 0x0000000403030812 */ /* 0x000fca00078efcff */
[----:B------:R1:W-:Y:S01]  /*25470*/  STL [R1+0x4], R3 ;  /* 0x0000040301007387 */ /* 0x0003e20000100800 */
[----:B---3--:R-:W-:Y:S01]  /*25480*/  IMAD R0, R5, 0x9000, R6 ;  /* 0x0000900005007824 */ /* 0x008fe200078e0206 */
[----:B----4-:R-:W-:-:S04]  /*25490*/  R2UR UR11, R4 ;  /* 0x00000000040b72ca */ /* 0x010fc800000e0000 */
[----:B------:R-:W-:Y:S02]  /*254a0*/  R2UR UR8, R0 ;  /* 0x00000000000872ca */ /* 0x000fe400000e0000 */
[----:B--2---:R-:W-:-:S11]  /*254b0*/  R2UR UR5, R2 ;  /* 0x00000000020572ca */ /* 0x004fd600000e0000 */
[----:B------:R-:W-:Y:S02]  /*254c0*/  UIADD3 UR14, UR8, 0x18400, URZ ;  /* 0x00018400080e7890 */ /* 0x000fe4000fffe03f */
[----:B------:R-:W-:Y:S02]  /*254d0*/  UIMAD UR11, UR11, 0x60, UR5 ;  /* 0x000000600b0b78a4 */ /* 0x000fe4000f8e0205 */
        /* <DEDUP_REMOVED lines=12> */
[----:B-1----:R-:W-:Y:S01]  /*255a0*/  NOP ;  /* 0x0000000000007918 */ /* 0x002fe20000000000 */
.L_x_2021:
[----:B---3--:R-:W2:Y:S04]  /*255b0*/  LDL R4, [R1] ;  /* 0x0000000001047983 */ /* 0x008ea80000100800 */
[----:B------:R-:W3:Y:S01]  /*255c0*/  LDL.LU R3, [R1+0x40] ;  /* 0x0000400001037983 */ /* 0x000ee20000300800 */
[----:B------:R-:W-:Y:S05]  /*255d0*/  WARPSYNC.ALL ;  /* 0x0000000000007948 */ /* 0x000fea0003800000 */
[----:B------:R-:W-:Y:S01]  /*255e0*/  ULDC.64 UR4, c[0x0][0x298] ;  /* 0x0000a60000047ab9 */ /* 0x000fe20000000a00 */
[----:B------:R-:W-:Y:S01]  /*255f0*/  BSSY B6, `(.L_x_2026) ;  /* 0x000001c000067945 */ /* 0x000fe20003800000 */
[----:B------:R-:W-:Y:S01]  /*25600*/  BAR.SYNC.DEFER_BLOCKING 0x8, 0x180 ;  /* 0x0206000000007b1d */ /* 0x000fe20000010000 */
[----:B---3--:R-:W-:-:S05]  /*25610*/  SHF.R.S32.HI R0, RZ, 0x1f, R3 ;  /* 0x0000001fff007819 */ /* 0x008fca0000011403 */
[----:B------:R-:W-:Y:S02]  /*25620*/  IMAD R2, R0, UR4, RZ ;  /* 0x0000000400027c24 */ /* 0x000fe4000f8e02ff */
[----:B--2---:R-:W-:Y:S02]  /*25630*/  VIADD R0, R4, 0xc400 ;  /* 0x0000c40004007836 */ /* 0x004fe40000000000 */
[C---:B------:R-:W-:Y:S02]  /*25640*/  IMAD R2, R3.reuse, UR5, R2 ;  /* 0x0000000503027c24 */ /* 0x040fe4000f8e0202 */
[----:B------:R-:W-:Y:S01]  /*25650*/  IMAD.WIDE.U32 R4, R3, UR4, RZ ;  /* 0x0000000403047c25 */ /* 0x000fe2000f8e00ff */
[----:B------:R-:W-:-:S03]  /*25660*/  LOP3.LUT P0, RZ, R0, 0x3ff, RZ, 0xc0, !PT ;  /* 0x000003ff00ff7812 */ /* 0x000fc6000780c0ff */
[----:B------:R-:W-:Y:S01]  /*25670*/  IMAD.IADD R0, R5, 0x1, R2 ;  /* 0x0000000105007824 */ /* 0x000fe200078e0202 */
[----:B------:R2:W-:Y:S04]  /*25680*/  STL.64 [R1+0x40], R4 ;  /* 0x0000400401007387 */ /* 0x0005e80000100a00 */
[----:B------:R2:W-:Y:S05]  /*25690*/  STL [R1+0x4c], R0 ;  /* 0x00004c0001007387 */ /* 0x0005ea0000100800 */
[----:B------:R-:W-:Y:S05]  /*256a0*/  @!P0 BRA `(.L_x_2027) ;  /* 0x0000000000408947 */ /* 0x000fea0003800000 */
[----:B------:R-:W-:Y:S01]  /*256b0*/  MOV R2, 0x0 ;  /* 0x0000000000027802 */ /* 0x000fe20000000f00 */
[----:B------:R-:W-:Y:S01]  /*256c0*/  ULDC.64 UR4, c[0x4][0x118] ;  /* 0x0100460000047ab9 */ /* 0x000fe20000000a00 */
[----:B------:R-:W-:Y:S01]  /*256d0*/  ULDC.64 UR6, c[0x4][0x120] ;  /* 0x0100480000067ab9 */ /* 0x000fe20000000a00 */
[----:B------:R-:W-:Y:S01]  /*256e0*/  ULDC.64 UR8, c[0x4][0x88] ;  /* 0x0100220000087ab9 */ /* 0x000fe20000000a00 */
[----:B--2---:R-:W-:Y:S01]  /*256f0*/  IMAD.U32 R4, RZ, RZ, UR4 ;  /* 0x00000004ff047e24 */ /* 0x004fe2000f8e00ff */
[----:B------:R-:W-:Y:S01]  /*25700*/  MOV R5, UR5 ;  /* 0x0000000500057c02 */ /* 0x000fe20008000f00 */
[----:B------:R-:W2:Y:S01]  /*25710*/  LDC.64 R2, c[0x4][R2] ;  /* 0x0100000002027b82 */ /* 0x000ea20000000a00 */
[----:B------:R-:W-:Y:S01]  /*25720*/  IMAD.U32 R6, RZ, RZ, UR6 ;  /* 0x00000006ff067e24 */ /* 0x000fe2000f8e00ff */
[----:B-1----:R-:W-:Y:S01]  /*25730*/  MOV R8, 0x70 ;  /* 0x0000007000087802 */ /* 0x002fe20000000f00 */
[----:B------:R-:W-:Y:S02]  /*25740*/  IMAD.U32 R7, RZ, RZ, UR7 ;  /* 0x00000007ff077e24 */ /* 0x000fe4000f8e00ff */
[----:B------:R-:W-:-:S02]  /*25750*/  IMAD.U32 R10, RZ, RZ, UR8 ;  /* 0x00000008ff0a7e24 */ /* 0x000fc4000f8e00ff */
[----:B0-----:R-:W-:Y:S02]  /*25760*/  IMAD.U32 R11, RZ, RZ, UR9 ;  /* 0x00000009ff0b7e24 */ /* 0x001fe4000f8e00ff */
[----:B------:R-:W-:Y:S02]  /*25770*/  IMAD.MOV.U32 R12, RZ, RZ, 0x1 ;  /* 0x00000001ff0c7424 */ /* 0x000fe400078e00ff */
[----:B------:R-:W-:-:S07]  /*25780*/  IMAD.MOV.U32 R13, RZ, RZ, RZ ;  /* 0x000000ffff0d7224 */ /* 0x000fce00078e00ff */
[----:B------:R-:W-:-:S07]  /*25790*/  LEPC R20, `(.L_x_2027) ;  /* 0x000000001014794e */ /* 0x000fce0000000000 */
[----:B--2---:R-:W-:Y:S05]  /*257a0*/  CALL.ABS.NOINC R2 ;  /* 0x0000000002007343 */ /* 0x004fea0003c00000 */
.L_x_2027:
[----:B------:R-:W-:Y:S05]  /*257b0*/  BSYNC B6 ;  /* 0x0000000000067941 */ /* 0x000fea0003800000 */
.L_x_2026:
[----:B--2---:R-:W2:Y:S01]  /*257c0*/  LDL.LU R0, [R1+0x4c] ;  /* 0x00004c0001007983 */ /* 0x004ea20000300800 */
[----:B-1----:R-:W1:Y:S01]  /*257d0*/  LDC R7, c[0x0][0x448] ;  /* 0x00011200ff077b82 */ /* 0x002e620000000800 */
[----:B------:R-:W-:Y:S02]  /*257e0*/  ULDC.64 UR4, c[0x0][0x2d8] ;  /* 0x0000b60000047ab9 */ /* 0x000fe40000000a00 */
[----:B------:R-:W2:Y:S04]  /*257f0*/  LDL.LU.64 R2, [R1+0x40] ;  /* 0x0000400001027983 */ /* 0x000ea80000300a00 */
[----:B0-----:R-:W3:Y:S01]  /*25800*/  LDL R11, [R1+0x34] ;  /* 0x00003400010b7983 */ /* 0x001ee20000100800 */
[----:B------:R-:W0:Y:S01]  /*25810*/  S2R R5, SR_TID.X ;  /* 0x0000000000057919 */ /* 0x000e220000002100 */
[----:B------:R-:W4:Y:S01]  /*25820*/  S2R R8, SR_TID.X ;  /* 0x0000000000087919 */ /* 0x000f220000002100 */
[----:B0-----:R-:W-:-:S04]  /*25830*/  LOP3.LUT R5, R5, 0x7f, RZ, 0xc0, !PT ;  /* 0x0000007f05057812 */ /* 0x001fc800078ec0ff */
[----:B------:R-:W-:Y:S01]  /*25840*/  SHF.R.U32.HI R5, RZ, 0x3, R5 ;  /* 0x00000003ff057819 */ /* 0x000fe20000011605 */
[----:B----4-:R-:W-:-:S05]  /*25850*/  IMAD.SHL.U32 R8, R8, 0x10, RZ ;  /* 0x0000001008087824 */ /* 0x010fca00078e00ff */
[----:B------:R-:W-:Y:S01]  /*25860*/  LOP3.LUT R8, R5, 0x70, R8, 0xf8, !PT ;  /* 0x0000007005087812 */ /* 0x000fe200078ef808 */
[----:B------:R-:W0:Y:S01]  /*25870*/  S2R R9, SR_TID.X ;  /* 0x0000000000097919 */ /* 0x000e220000002100 */
[----:B------:R-:W4:Y:S01]  /*25880*/  S2R R10, SR_TID.X ;  /* 0x00000000000a7919 */ /* 0x000f220000002100 */
[----:B0-----:R-:W-:-:S05]  /*25890*/  IMAD.SHL.U32 R9, R9, 0x8, RZ ;  /* 0x0000000809097824 */ /* 0x001fca00078e00ff */
[----:B------:R-:W-:-:S04]  /*258a0*/  LOP3.LUT R9, R9, 0x38, RZ, 0xc0, !PT ;  /* 0x0000003809097812 */ /* 0x000fc800078ec0ff */
[C---:B------:R-:W-:Y:S02]  /*258b0*/  LOP3.LUT R12, R9.reuse, 0x40, RZ, 0xfc, !PT ;  /* 0x00000040090c7812 */ /* 0x040fe400078efcff */
[----:B------:R-:W-:Y:S02]  /*258c0*/  LOP3.LUT R9, R9, 0x80, RZ, 0xfc, !PT ;  /* 0x0000008009097812 */ /* 0x000fe400078efcff */
[----:B----4-:R-:W-:-:S04]  /*258d0*/  LOP3.LUT R10, R10, 0x7f, RZ, 0xc0, !PT ;  /* 0x0000007f0a0a7812 */ /* 0x010fc800078ec0ff */
[----:B------:R-:W-:Y:S01]  /*258e0*/  SHF.R.U32.HI R10, RZ, 0x3, R10 ;  /* 0x00000003ff0a7819 */ /* 0x000fe2000001160a */
[----:B--2---:R-:W-:Y:S01]  /*258f0*/  IMAD.MOV.U32 R3, RZ, RZ, R0 ;  /* 0x000000ffff037224 */ /* 0x004fe200078e0000 */
        /* <DEDUP_REMOVED lines=12> */
[----:B-1----:R-:W-:-:S13]  /*259c0*/  ISETP.NE.AND P0, PT, R7, 0x1, PT ;  /* 0x000000010700780c */ /* 0x002fda0003f05270 */
[----:B------:R-:W0:Y:S08]  /*259d0*/  @P0 LDC R5, c[0x0][0x44c] ;  /* 0x00011300ff050b82 */ /* 0x000e300000000800 */
[----:B------:R-:W1:Y:S01]  /*259e0*/  @P0 LDC R6, c[0x0][0x450] ;  /* 0x00011400ff060b82 */ /* 0x000e620000000800 */
[----:B------:R-:W-:Y:S02]  /*259f0*/  IMAD R4, R4, UR4, RZ ;  /* 0x0000000404047c24 */ /* 0x000fe4000f8e02ff */
[----:B------:R-:W-:-:S04]  /*25a00*/  IMAD.WIDE.U32 R2, R0, UR4, R2 ;  /* 0x0000000400027c25 */ /* 0x000fc8000f8e0002 */
[----:B------:R-:W-:Y:S01]  /*25a10*/  IMAD R0, R0, UR5, R4 ;  /* 0x0000000500007c24 */ /* 0x000fe2000f8e0204 */
[----:B------:R-:W-:Y:S01]  /*25a20*/  ULDC.64 UR4, c[0x0][0x2d0] ;  /* 0x0000b40000047ab9 */ /* 0x000fe20000000a00 */
[----:B---3--:R-:W-:-:S03]  /*25a30*/  IMAD.IADD R4, R8, 0x1, R11 ;  /* 0x0000000108047824 */ /* 0x008fc600078e020b */
[----:B------:R-:W-:Y:S01]  /*25a40*/  IADD3 R3, R3, R0, RZ ;  /* 0x0000000003037210 */ /* 0x000fe20007ffe0ff */
[----:B0-----:R-:W-:-:S04]  /*25a50*/  @P0 IMAD.HI.U32 R5, R4, R5, RZ ;  /* 0x0000000504050227 */ /* 0x001fc800078e00ff */
[----:B------:R-:W-:Y:S01]  /*25a60*/  IMAD.MOV.U32 R0, RZ, RZ, R4 ;  /* 0x000000ffff007224 */ /* 0x000fe200078e0004 */
[----:B-1----:R-:W-:Y:S01]  /*25a70*/  @P0 SHF.R.U32.HI R0, RZ, R6, R5 ;  /* 0x00000006ff000219 */ /* 0x002fe20000011605 */
[----:B------:R-:W0:Y:S04]  /*25a80*/  S2R R8, SR_TID.X ;  /* 0x0000000000087919 */ /* 0x000e280000002100 */
[----:B------:R-:W-:-:S04]  /*25a90*/  IMAD.MOV R5, RZ, RZ, -R0 ;  /* 0x000000ffff057224 */ /* 0x000fc800078e0a00 */
[----:B------:R-:W-:Y:S01]  /*25aa0*/  IMAD R4, R7, R5, R4 ;  /* 0x0000000507047224 */ /* 0x000fe200078e0204 */
[----:B------:R-:W-:Y:S01]  /*25ab0*/  SHF.R.S32.HI R5, RZ, 0x1f, R0 ;  /* 0x0000001fff057819 */ /* 0x000fe20000011400 */
[----:B------:R-:W-:-:S04]  /*25ac0*/  IMAD.WIDE.U32 R2, R0, UR4, R2 ;  /* 0x0000000400027c25 */ /* 0x000fc8000f8e0002 */
[----:B------:R-:W-:-:S04]  /*25ad0*/  IMAD R5, R5, UR4, RZ ;  /* 0x0000000405057c24 */ /* 0x000fc8000f8e02ff */
[----:B------:R-:W-:Y:S01]  /*25ae0*/  IMAD R0, R0, UR5, R5 ;  /* 0x0000000500007c24 */ /* 0x000fe2000f8e0205 */
[----:B------:R-:W-:-:S04]  /*25af0*/  ULDC.64 UR4, c[0x0][0x2c8] ;  /* 0x0000b20000047ab9 */ /* 0x000fc80000000a00 */
[----:B------:R-:W-:Y:S02]  /*25b00*/  IADD3 R3, R3, R0, RZ ;  /* 0x0000000003037210 */ /* 0x000fe40007ffe0ff */
[----:B------:R-:W-:-:S05]  /*25b10*/  SHF.R.S32.HI R0, RZ, 0x1f, R4 ;  /* 0x0000001fff007819 */ /* 0x000fca0000011404 */
[----:B------:R-:W-:Y:S02]  /*25b20*/  IMAD R0, R0, UR4, RZ ;  /* 0x0000000400007c24 */ /* 0x000fe4000f8e02ff */
[----:B------:R-:W-:-:S04]  /*25b30*/  IMAD.WIDE.U32 R2, R4, UR4, R2 ;  /* 0x0000000404027c25 */ /* 0x000fc8000f8e0002 */
[----:B------:R-:W-:Y:S01]  /*25b40*/  IMAD R4, R4, UR5, R0 ;  /* 0x0000000504047c24 */ /* 0x000fe2000f8e0200 */
[----:B------:R-:W-:Y:S01]  /*25b50*/  ULDC.64 UR4, c[0x0][0x280] ;  /* 0x0000a00000047ab9 */ /* 0x000fe20000000a00 */
[----:B0-----:R-:W-:Y:S02]  /*25b60*/  IMAD.SHL.U32 R8, R8, 0x8, RZ ;  /* 0x0000000808087824 */ /* 0x001fe400078e00ff */
[----:B------:R-:W-:Y:S01]  /*25b70*/  IMAD.IADD R3, R3, 0x1, R4 ;  /* 0x0000000103037824 */ /* 0x000fe200078e0204 */
[----:B------:R-:W-:Y:S01]  /*25b80*/  LEA R4, P0, R2, UR4, 0x1 ;  /* 0x0000000402047c11 */ /* 0x000fe2000f8008ff */
[----:B------:R-:W-:Y:S01]  /*25b90*/  ULDC UR4, c[0x0][0x2b8] ;  /* 0x0000ae0000047ab9 */ /* 0x000fe20000000800 */
[----:B------:R-:W-:Y:S02]  /*25ba0*/  LOP3.LUT R8, R8, 0x38, RZ, 0xc0, !PT ;  /* 0x0000003808087812 */ /* 0x000fe400078ec0ff */
[----:B------:R-:W-:Y:S01]  /*25bb0*/  LEA.HI.X R3, R2, UR5, R3, 0x1, P0 ;  /* 0x0000000502037c11 */ /* 0x000fe200080f0c03 */
[----:B------:R-:W-:Y:S01]  /*25bc0*/  UMOV UR5, 0xffffffff ;  /* 0xffffffff00057882 */ /* 0x000fe20000000000 */
[----:B------:R-:W-:-:S02]  /*25bd0*/  ISETP.GE.AND P3, PT, R8, UR4, PT ;  /* 0x0000000408007c0c */ /* 0x000fc4000bf66270 */
[----:B------:R-:W-:Y:S02]  /*25be0*/  ISETP.GE.AND P0, PT, R12, UR4, PT ;  /* 0x000000040c007c0c */ /* 0x000fe4000bf06270 */
[----:B------:R-:W-:Y:S01]  /*25bf0*/  ISETP.GE.AND P1, PT, R9, UR4, PT ;  /* 0x0000000409007c0c */ /* 0x000fe2000bf26270 */
[----:B------:R-:W-:-:S12]  /*25c00*/  BRA.DIV UR5, `(.L_x_2028) ;  /* 0x00000052055c7947 */ /* 0x000fd8000b800000 */
[----:B------:R-:W2:Y:S04]  /*25c10*/  LDL.LU R6, [R1+0x3c] ;  /* 0x00003c0001067983 */ /* 0x000ea80000300800 */
[----:B------:R-:W3:Y:S04]  /*25c20*/  LDL.LU R11, [R1+0x34] ;  /* 0x00003400010b7983 */ /* 0x000ee80000300800 */
[----:B------:R-:W4:Y:S01]  /*25c30*/  LDL R9, [R1+0x2c] ;  /* 0x00002c0001097983 */ /* 0x000f220000100800 */
[----:B------:R-:W-:Y:S01]  /*25c40*/  ULDC.64 UR4, c[0x0][0x208] ;  /* 0x0000820000047ab9 */ /* 0x000fe20000000a00 */
[----:B--2---:R-:W-:-:S02]  /*25c50*/  IMAD R2, R6, R7, RZ ;  /* 0x0000000706027224 */ /* 0x004fc400078e02ff */
[----:B------:R-:W0:Y:S01]  /*25c60*/  SHFL.IDX PT, R7, R4, RZ, 0x181f ;  /* 0x00181fff04077589 */ /* 0x000e2200000e0000 */
[----:B---3--:R-:W-:-:S03]  /*25c70*/  IMAD.IADD R0, R10, 0x1, R11 ;  /* 0x000000010a007824 */ /* 0x008fc600078e020b */
[----:B------:R-:W1:Y:S01]  /*25c80*/  SHFL.IDX PT, R6, R3, RZ, 0x181f ;  /* 0x00181fff03067589 */ /* 0x000e6200000e0000 */
[C---:B------:R-:W-:Y:S01]  /*25c90*/  VIADD R5, R0.reuse, 0x10 ;  /* 0x0000001000057836 */ /* 0x040fe20000000000 */
[----:B------:R-:W-:-:S13]  /*25ca0*/  ISETP.GE.AND P2, PT, R0, R2, PT ;  /* 0x000000020000720c */ /* 0x000fda0003f46270 */
[----:B0-----:R-:W-:-:S04]  /*25cb0*/  @!P2 LEA R7, P4, R8, R7, 0x1 ;  /* 0x000000070807a211 */ /* 0x001fc800078808ff */
[----:B-1----:R-:W-:-:S04]  /*25cc0*/  @!P2 IADD3.X R6, RZ, R6, RZ, P4, !PT ;  /* 0x00000006ff06a210 */ /* 0x002fc800027fe4ff */
[----:B------:R-:W-:-:S04]  /*25cd0*/  @!P2 LOP3.LUT R7, R7, R6, RZ, 0x3c, !PT ;  /* 0x000000060707a212 */ /* 0x000fc800078e3cff */
[----:B------:R-:W-:-:S04]  /*25ce0*/  @!P2 LOP3.LUT R6, R7, R6, RZ, 0x3c, !PT ;  /* 0x000000060706a212 */ /* 0x000fc800078e3cff */
[----:B------:R-:W-:-:S05]  /*25cf0*/  @!P2 LOP3.LUT R7, R7, R6, RZ, 0x3c, !PT ;  /* 0x000000060707a212 */ /* 0x000fca00078e3cff */
[----:B------:R-:W-:Y:S01]  /*25d00*/  @!PT LDS RZ, [RZ] ;  /* 0x00000000fffff984 */ /* 0x000fe20000000800 */
[----:B----4-:R-:W-:Y:S04]  /*25d10*/  @!P2 LDGSTS.E.BYPASS.LTC128B.128 [R9+0xc400], desc[UR4][R6.64], !P3 ;  /* 0x0c4000000609afae */ /* 0x010fe8000d901d44 */
        /* <DEDUP_REMOVED lines=64> */
[----:B------:R0:W1:Y:S04]  /*26120*/  SHFL.IDX PT, R5, R3, 0x7, 0x181f ;  /* 0x00f81f0003057f89 */ /* 0x00006800000e0000 */
[----:B------:R0:W-:Y:S04]  /*26130*/  @!P2 LDGSTS.E.BYPASS.LTC128B.128 [R9+0xf400], desc[UR4][R6.64], !P3 ;  /* 0x0f4000000609afae */ /* 0x0001e8000d901d44 */
[----:B------:R0:W-:Y:S04]  /*26140*/  @!P2 LDGSTS.E.BYPASS.LTC128B.128 [R9+0x13400], desc[UR4][R6.64+0x80], !P0 ;  /* 0x134000800609afae */ /* 0x0001e8000c101d44 */
[----:B------:R0:W-:Y:S04]  /*26150*/  @!P2 LDGSTS.E.BYPASS.LTC128B.128 [R9+0x17400], desc[UR4][R6.64+0x100], !P1 ;  /* 0x174001000609afae */ /* 0x0001e8000c901d44 */
[----:B------:R0:W2:Y:S02]  /*26160*/  SHFL.IDX PT, R3, R4, 0x7, 0x181f ;  /* 0x00f81f0004037f89 */ /* 0x0000a400000e0000 */
.L_x_2188:
[----:B------:R-:W-:Y:S01]  /*26170*/  IADD3 R0, R0, 0x70, RZ ;  /* 0x0000007000007810 */ /* 0x000fe20007ffe0ff */
[----:B------:R-:W-:Y:S03]  /*26180*/  BSSY B0, `(.L_x_2029) ;  /* 0x000000d000007945 */ /* 0x000fe60003800000 */
[----:B------:R-:W-:-:S13]  /*26190*/  ISETP.GE.AND P2, PT, R0, R2, PT ;  /* 0x000000020000720c */ /* 0x000fda0003f46270 */
[----:B------:R-:W-:Y:S05]  /*261a0*/  @P2 BRA `(.L_x_2030) ;  /* 0x0000000000282947 */ /* 0x000fea0003800000 */
[----:B0-----:R-:W3:Y:S01]  /*261b0*/  LDL R4, [R1+0x2c] ;  /* 0x00002c0001047983 */ /* 0x001ee20000100800 */
[----:B--2---:R-:W-:Y:S01]  /*261c0*/  LEA R2, P2, R8, R3, 0x1 ;  /* 0x0000000308027211 */ /* 0x004fe200078408ff */
[----:B------:R-:W-:-:S04]  /*261d0*/  ULDC.64 UR4, c[0x0][0x208] ;  /* 0x0000820000047ab9 */ /* 0x000fc80000000a00 */
[----:B-1----:R-:W-:-:S05]  /*261e0*/  IMAD.X R3, RZ, RZ, R5, P2 ;  /* 0x000000ffff037224 */ /* 0x002fca00010e0605 */
[----:B------:R-:W-:Y:S01]  /*261f0*/  @!PT LDS RZ, [RZ] ;  /* 0x00000000fffff984 */ /* 0x000fe20000000800 */
[----:B------:R-:W-:Y:S01]  /*26200*/  @!PT LDS RZ, [RZ] ;  /* 0x00000000fffff984 */ /* 0x000fe20000000800 */
[----:B------:R-:W-:Y:S01]  /*26210*/  @!PT LDS RZ, [RZ] ;  /* 0x00000000fffff984 */ /* 0x000fe20000000800 */
[----:B---3--:R3:W-:Y:S04]  /*26220*/  LDGSTS.E.BYPASS.LTC128B.128 [R4+0xfc00], desc[UR4][R2.64], !P3 ;  /* 0x0fc0000002047fae */ /* 0x0087e8000d901d44 */
[----:B------:R3:W-:Y:S04]  /*26230*/  LDGSTS.E.BYPASS.LTC128B.128 [R4+0x13c00], desc[UR4][R2.64+0x80], !P0 ;  /* 0x13c0008002047fae */ /* 0x0007e8000c101d44 */
[----:B------:R3:W-:Y:S02]  /*26240*/  LDGSTS.E.BYPASS.LTC128B.128 [R4+0x17c00], desc[UR4][R2.64+0x100], !P1 ;  /* 0x17c0010002047fae */ /* 0x0007e4000c901d44 */
.L_x_2030:
[----:B------:R-:W-:Y:S05]  /*26250*/  BSYNC B0 ;  /* 0x0000000000007941 */ /* 0x000fea0003800000 */
.L_x_2029:
[----:B------:R4:W5:Y:S01]  /*26260*/  LDL R8, [R1] ;  /* 0x0000000001087983 */ /* 0x0009620000100800 */
[----:B------:R-:W-:Y:S01]  /*26270*/  PLOP3.LUT P0, PT, PT, PT, PT, 0x80, 0x0 ;  /* 0x000000000000781c */ /* 0x000fe20003f0f070 */
[----:B------:R-:W-:-:S12]  /*26280*/  NOP ;  /* 0x0000000000007918 */ /* 0x000fd80000000000 */
.L_x_2031:
[----:B---3--:R-:W3:Y:S01]  /*26290*/  LDL R2, [R1] ;  /* 0x0000000001027983 */ /* 0x008ee20000100800 */
[----:B------:R-:W-:Y:S02]  /*262a0*/  PLOP3.LUT P1, PT, P1, P0, PT, 0xa2, 0x0 ;  /* 0x000000000000781c */ /* 0x000fe40000f21472 */
[----:B---3--:R-:W-:-:S08]  /*262b0*/  @P0 R2UR P1, UR4, R2 ;  /* 0x00000000020402ca */ /* 0x008fd00000020000 */
[----:B------:R-:W-:-:S05]  /*262c0*/  @P0 PLOP3.LUT P0, PT, P1, PT, PT, 0x80, 0x0 ;  /* 0x000000000000081c */ /* 0x000fca0000f0f070 */
[----:B------:R-:W-:Y:S01]  /*262d0*/  @!P1 SYNCS.ARRIVE.TRANS64.RED.A0T1 RZ, [UR4+0x2a800], RZ ;  /* 0x02a800ffffff99a7 */ /* 0x000fe20008200404 */
[----:B------:R-:W-:Y:S07]  /*262e0*/  @!P1 ARRIVES.LDGSTSBAR.64.TRANSCNT [UR4+0x2a800] ;  /* 0x02a80000ff0099b0 */ /* 0x000fee0008000a84 */
[----:B------:R-:W-:Y:S05]  /*262f0*/  @P0 BRA.U.ANY `(.L_x_2031) ;  /* 0xfffffffd00e40947 */ /* 0x000fea000393ffff */
[----:B0-2---:R-:W2:Y:S02]  /*26300*/  LDL.LU R3, [R1+0x48] ;  /* 0x0000480001037983 */ /* 0x005ea40000300800 */
        /* <DEDUP_REMOVED lines=9> */
[----:B------:R-:W2:Y:S03]  /*263a0*/  SYNCS.PHASECHK.TRANS64.TRYWAIT P0, [R2+URZ+0x2a820], R0 ;  /* 0x02a82000020075a7 */ /* 0x000ea6000800017f */
[----:B0-2---:R-:W-:Y:S05]  /*263b0*/  @!P0 BRA `(.L_x_2033) ;  /* 0x00000054005c8947 */ /* 0x005fea0003800000 */
.L_x_2189:
[----:B------:R-:W-:Y:S05]  /*263c0*/  BSYNC B0 ;  /* 0x0000000000007941 */ /* 0x000fea0003800000 */
.L_x_2032:
[----:B------:R-:W2:Y:S04]  /*263d0*/  LDL R3, [R1+0x38] ;  /* 0x0000380001037983 */ /* 0x000ea80000100800 */
[----:B0-----:R-:W3:Y:S01]  /*263e0*/  LDL R2, [R1+0x30] ;  /* 0x0000300001027983 */ /* 0x001ee20000100800 */
[----:B------:R-:W-:Y:S01]  /*263f0*/  BSSY B0, `(.L_x_2034) ;  /* 0x000022b000007945 */ /* 0x000fe20003800000 */
[----:B--2---:R-:W-:-:S05]  /*26400*/  VIADD R0, R3, 0xfffffffe ;  /* 0xfffffffe03007836 */ /* 0x004fca0000000000 */
[----:B---3--:R-:W-:-:S13]  /*26410*/  ISETP.GE.AND P0, PT, R0, R2, PT ;  /* 0x000000020000720c */ /* 0x008fda0003f06270 */
[----:B------:R-:W-:Y:S05]  /*26420*/  @!P0 BRA `(.L_x_2035) ;  /* 0x00000020009c8947 */ /* 0x000fea0003800000 */
[----:B------:R-:W-:Y:S01]  /*26430*/  LOP3.LUT R2, RZ, R2, RZ, 0x33, !PT ;  /* 0x00000002ff027212 */ /* 0x000fe200078e33ff */
[----:B------:R-:W-:Y:S01]  /*26440*/  BSSY B2, `(.L_x_2036) ;  /* 0x00000bb000027945 */ /* 0x000fe20003800000 */
[----:B-----5:R-:W-:-:S04]  /*26450*/  IADD3 R8, -R3, RZ, RZ ;  /* 0x000000ff03087210 */ /* 0x020fc80007ffe1ff */
[----:B------:R-:W-:-:S05]  /*26460*/  VIADDMNMX R8, R8, 0x1, R2, !PT ;  /* 0x0000000108087846 */ /* 0x000fca0007800102 */
[----:B------:R-:W-:-:S05]  /*26470*/  IMAD.IADD R2, R3, 0x1, R8 ;  /* 0x0000000103027824 */ /* 0x000fca00078e0208 */
[----:B------:R-:W-:-:S04]  /*26480*/  LOP3.LUT R2, R2, 0x1, RZ, 0xc0, !PT ;  /* 0x0000000102027812 */ /* 0x000fc800078ec0ff */
[----:B------:R-:W-:-:S13]  /*26490*/  ISETP.NE.U32.AND P0, PT, R2, 0x1, PT ;  /* 0x000000010200780c */ /* 0x000fda0003f05070 */
[----:B------:R-:W-:Y:S05]  /*264a0*/  @P0 BRA `(.L_x_2037) ;  /* 0x0000000800d00947 */ /* 0x000fea0003800000 */
[----:B-1----:R-:W2:Y:S04]  /*264b0*/  LDL R5, [R1+0x4] ;  /* 0x0000040001057983 */ /* 0x002ea80000100800 */
[----:B------:R-:W3:Y:S04]  /*264c0*/  LDL R4, [R1+0x8] ;  /* 0x0000080001047983 */ /* 0x000ee80000100800 */
[----:B------:R-:W5:Y:S01]  /*264d0*/  LDL R3, [R1+0x18] ;  /* 0x0000180001037983 */ /* 0x000f620000100800 */
[----:B------:R-:W-:Y:S01]  /*264e0*/  BSSY B1, `(.L_x_2038) ;  /* 0x00000ac000017945 */ /* 0x000fe20003800000 */
[----:B--2---:R-:W-:Y:S01]  /*264f0*/  LOP3.LUT P1, RZ, R5, 0x4, RZ, 0xc0, !PT ;  /* 0x0000000405ff7812 */ /* 0x004fe2000782c0ff */
[----:B---3--:R-:W-:-:S05]  /*26500*/  VIADD R7, R4, 0x1 ;  /* 0x0000000104077836 */ /* 0x008fca0000000000 */
[----:B------:R-:W-:-:S04]  /*26510*/  ISETP.NE.AND P0, PT, R7, 0x2, PT ;  /* 0x000000020700780c */ /* 0x000fc80003f05270 */
[----:B------:R-:W-:Y:S02]  /*26520*/  SEL R9, RZ, 0x1, P0 ;  /* 0x00000001ff097807 */ /* 0x000fe40000000000 */
[----:B------:R-:W-:Y:S02]  /*26530*/  SEL R7, R7, RZ, P0 ;  /* 0x000000ff07077207 */ /* 0x000fe40000000000 */
[----:B-----5:R-:W-:Y:S01]  /*26540*/  LOP3.LUT R9, R3, R9, RZ, 0x3c, !PT ;  /* 0x0000000903097212 */ /* 0x020fe200078e3cff */
        /* <DEDUP_REMOVED lines=26> */
.L_x_2040:
[----:B------:R-:W2:Y:S01]  /*266f0*/  LDL R2, [R1] ;  /* 0x0000000001027983 */ /* 0x000ea20000100800 */
[----:B------:R-:W-:Y:S01]  /*26700*/  BSSY B3, `(.L_x_2041) ;  /* 0x0000005000037945 */ /* 0x000fe20003800000 */
[----:B--2---:R-:W-:Y:S01]  /*26710*/  IMAD R3, R7, 0x8, R2 ;  /* 0x0000000807037824 */ /* 0x004fe200078e0202 */
[----:B------:R-:W-:-:S04]  /*26720*/  SHF.L.U32 R2, R9, 0x1f, RZ ;  /* 0x0000001f09027819 */ /* 0x000fc800000006ff */
[----:B------:R-:W1:Y:S02]  /*26730*/  SYNCS.PHASECHK.TRANS64.TRYWAIT P0, [R3+URZ+0x2a840], R2 ;  /* 0x02a84002030075a7 */ /* 0x000e64000800017f */
[----:B-1----:R-:W-:Y:S05]  /*26740*/  @!P0 BRA `(.L_x_2042) ;  /* 0x0000005000908947 */ /* 0x002fea0003800000 */
.L_x_2190:
[----:B------:R-:W-:Y:S05]  /*26750*/  BSYNC B3 ;  /* 0x0000000000037941 */ /* 0x000fea0003800000 */
.L_x_2041:
[----:B0-----:R-:W0:Y:S01]  /*26760*/  S2R R5, SR_TID.X ;  /* 0x0000000000057919 */ /* 0x001e220000002100 */
        /* <DEDUP_REMOVED lines=10> */
.L_x_2044:
[----:B------:R-:W-:Y:S05]  /*26810*/  BSYNC B3 ;  /* 0x0000000000037941 */ /* 0x000fea0003800000 */
.L_x_2043:
[----:B------:R-:W2:Y:S04]  /*26820*/  LDL R5, [R1] ;  /* 0x0000000001057983 */ /* 0x000ea80000100800 */
[----:B-1----:R-:W3:Y:S01]  /*26830*/  LDL R2, [R1+0x1c] ;  /* 0x00001c0001027983 */ /* 0x002ee20000100800 */
        /* <DEDUP_REMOVED lines=8> */
[----:B--2---:R-:W-:-:S02]  /*268c0*/  IMAD R6, R7, 0x9000, R5 ;  /* 0x0000900007067824 */ /* 0x004fc400078e0205 */
[----:B---3--:R-:W-:Y:S02]  /*268d0*/  IMAD R2, R0, 0x60, R2 ;  /* 0x0000006000027824 */ /* 0x008fe400078e0202 */
[----:B------:R-:W-:-:S09]  /*268e0*/  VIADD R5, R6, 0x18400 ;  /* 0x0001840006057836 */ /* 0x000fd20000000000 */
.L_x_2045:
        /* <DEDUP_REMOVED lines=16> */
.L_x_2046:
        /* <DEDUP_REMOVED lines=15> */
.L_x_2047:
        /* <DEDUP_REMOVED lines=11> */
[----:B------:R-:W3:Y:S04]  /*26b90*/  LDL R12, [R1] ;  /* 0x00000000010c7983 */ /* 0x000ee80000100800 */
[----:B------:R-:W3:Y:S01]  /*26ba0*/  LDL R6, [R1+0x8] ;  /* 0x0000080001067983 */ /* 0x000ee20000100800 */
[----:B------:R-:W-:Y:S01]  /*26bb0*/  BSSY B3, `(.L_x_2048) ;  /* 0x0000005000037945 */ /* 0x000fe20003800000 */
[----:B--2---:R-:W-:-:S02]  /*26bc0*/  SHF.L.U32 R3, R13, 0x1f, RZ ;  /* 0x0000001f0d037819 */ /* 0x004fc400000006ff */
[----:B---3--:R-:W-:-:S04]  /*26bd0*/  LEA R2, R6, R12, 0x3 ;  /* 0x0000000c06027211 */ /* 0x008fc800078e18ff */
[----:B------:R-:W0:Y:S02]  /*26be0*/  SYNCS.PHASECHK.TRANS64.TRYWAIT P0, [R2+URZ+0x2a860], R3 ;  /* 0x02a86003020075a7 */ /* 0x000e24000800017f */
[----:B0-----:R-:W-:Y:S05]  /*26bf0*/  @!P0 BRA `(.L_x_2049) ;  /* 0x0000004c00788947 */ /* 0x001fea0003800000 */
.L_x_2191:
[----:B------:R-:W-:Y:S05]  /*26c00*/  BSYNC B3 ;  /* 0x0000000000037941 */ /* 0x000fea0003800000 */
.L_x_2048:
[----:B------:R-:W1:Y:S01]  /*26c10*/  S2R R5, SR_TID.X ;  /* 0x0000000000057919 */ /* 0x000e620000002100 */
[----:B------:R-:W-:-:S04]  /*26c20*/  UPRMT UR4, UR37, 0x9910, URZ ;  /* 0x0000991025047896 */ /* 0x000fc8000800003f */
[----:B------:R-:W-:Y:S01]  /*26c30*/  UISETP.NE.AND UP0, UPT, UR4, 0x2, UPT ;  /* 0x000000020400788c */ /* 0x000fe2000bf05270 */
[----:B-1----:R-:W-:-:S04]  /*26c40*/  LOP3.LUT R5, R5, 0x7f, RZ, 0xc0, !PT ;  /* 0x0000007f05057812 */ /* 0x002fc800078ec0ff */
[----:B------:R-:W-:-:S13]  /*26c50*/  ISETP.NE.AND P0, PT, R5, RZ, PT ;  /* 0x000000ff0500720c */ /* 0x000fda0003f05270 */
[----:B0-----:R-:W-:-:S04]  /*26c60*/  @!P0 IMAD.MOV.U32 R3, RZ, RZ, 0x6000 ;  /* 0x00006000ff038424 */ /* 0x001fc800078e00ff */
[----:B------:R0:W-:Y:S01]  /*26c70*/  @!P0 SYNCS.ARRIVE.TRANS64 RZ, [R2+URZ+0x2a850], R3 ;  /* 0x02a8500302ff89a7 */ /* 0x0001e2000800003f */
[----:B------:R-:W-:-:S13]  /*26c80*/  PLOP3.LUT P0, PT, PT, PT, UP0, 0x80, 0x0 ;  /* 0x000000000000781c */ /* 0x000fda0003f0f008 */
[----:B0-----:R-:W-:Y:S05]  /*26c90*/  @P0 BRA `(.L_x_2050) ;  /* 0x0000000000040947 */ /* 0x001fea0003800000 */
[----:B------:R-:W-:Y:S01]  /*26ca0*/  BPT.TRAP 0x1 ;  /* 0x000000040000795c */ /* 0x000fe20000300000 */
.L_x_2050:
[----:B------:R-:W2:Y:S01]  /*26cb0*/  LDL R3, [R1+0x4] ;  /* 0x0000040001037983 */ /* 0x000ea20000100800 */
[----:B------:R-:W-:Y:S01]  /*26cc0*/  BSSY B3, `(.L_x_2051) ;  /* 0x0000004000037945 */ /* 0x000fe20003800000 */
[----:B--2---:R-:W-:-:S13]  /*26cd0*/  LOP3.LUT P0, RZ, R3, 0x8, RZ, 0xc0, !PT ;  /* 0x0000000803ff7812 */ /* 0x004fda000780c0ff */
[----:B------:R-:W-:Y:S05]  /*26ce0*/  @P0 BRA `(.L_x_2052) ;  /* 0x0000000000040947 */ /* 0x000fea0003800000 */
[----:B------:R-:W-:Y:S01]  /*26cf0*/  BPT.TRAP 0x1 ;  /* 0x000000040000795c */ /* 0x000fe20000300000 */
.L_x_2052:
[----:B------:R-:W-:Y:S05]  /*26d00*/  BSYNC B3 ;  /* 0x0000000000037941 */ /* 0x000fea0003800000 */
.L_x_2051:
[----:B------:R-:W2:Y:S04]  /*26d10*/  LDL R12, [R1] ;  /* 0x00000000010c7983 */ /* 0x000ea80000100800 */
        /* <DEDUP_REMOVED lines=10> */
[----:B--2---:R-:W-:-:S02]  /*26dc0*/  IMAD R6, R6, 0x6000, R12 ;  /* 0x0000600006067824 */ /* 0x004fc400078e020c */
[----:B---3--:R-:W-:Y:S02]  /*26dd0*/  IMAD R3, R3, 0x60, R5 ;  /* 0x0000006003037824 */ /* 0x008fe400078e0205 */
[----:B------:R-:W-:-:S07]  /*26de0*/  VIADD R5, R6, 0x400 ;  /* 0x0000040006057836 */ /* 0x000fce0000000000 */
.L_x_2053:
        /* <DEDUP_REMOVED lines=12> */
[----:B------:R-:W-:Y:S01]  /*26eb0*/  PLOP3.LUT P0, PT, PT, PT, PT, 0x80, 0x0 ;  /* 0x000000000000781c */ /* 0x000fe20003f0f070 */
[----:B------:R-:W-:Y:S01]  /*26ec0*/  UMOV UR6, 0x0 ;  /* 0x0000000000067882 */ /* 0x000fe20000000000 */
[----:B------:R-:W-:-:S11]  /*26ed0*/  UMOV UR7, 0x14f00000 ;  /* 0x14f0000000077882 */ /* 0x000fd60000000000 */
.L_x_2054:
        /* <DEDUP_REMOVED lines=11> */
[----:B------:R-:W-:-:S07]  /*26f90*/  MOV R17, R4 ;  /* 0x0000000400117202 */ /* 0x000fce0000000f00 */
.L_x_2039:
[----:B------:R-:W-:Y:S05]  /*26fa0*/  BSYNC B1 ;  /* 0x0000000000017941 */ /* 0x000fea0003800000 */
.L_x_2038:
[----:B0-----:R-:W2:Y:S04]  /*26fb0*/  LDL R0, [R1+0x38] ;  /* 0x0000380001007983 */ /* 0x001ea80000100800 */
[----:B------:R0:W-:Y:S04]  /*26fc0*/  STL [R1+0x8], R7 ;  /* 0x0000080701007387 */ /* 0x0001e80000100800 */
[----:B------:R0:W-:Y:S02]  /*26fd0*/  STL [R1+0x18], R9 ;  /* 0x0000180901007387 */ /* 0x0001e40000100800 */
[----:B0-2---:R-:W-:-:S07]  /*26fe0*/  VIADD R0, R0, 0xfffffffd ;  /* 0xfffffffd00007836 */ /* 0x005fce0000000000 */
.L_x_2037:
[----:B------:R-:W-:Y:S05]  /*26ff0*/  BSYNC B2 ;  /* 0x0000000000027941 */ /* 0x000fea0003800000 */
.L_x_2036:
[----:B------:R-:W2:Y:S01]  /*27000*/  LDL.LU R2, [R1+0x38] ;  /* 0x0000380001027983 */ /* 0x000ea20000300800 */
[----:B------:R-:W-:Y:S01]  /*27010*/  VIADD R8, R8, 0xfffffffe ;  /* 0xfffffffe08087836 */ /* 0x000fe20000000000 */
[----:B--2---:R-:W-:-:S04]  /*27020*/  LOP3.LUT R2, RZ, R2, RZ, 0x33, !PT ;  /* 0x00000002ff027212 */ /* 0x004fc800078e33ff */
[----:B------:R-:W-:-:S13]  /*27030*/  ISETP.NE.AND P0, PT, R8, R2, PT ;  /* 0x000000020800720c */ /* 0x000fda0003f05270 */
[----:B------:R-:W-:Y:S05]  /*27040*/  @!P0 BRA `(.L_x_2035) ;  /* 0x0000001400948947 */ /* 0x000fea0003800000 */
[----:B------:R-:W-:-:S07]  /*27050*/  IMAD.MOV.U32 R9, RZ, RZ, R17 ;  /* 0x000000ffff097224 */ /* 0x000fce00078e0011 */
.L_x_2089:
[----:B------:R-:W2:Y:S04]  /*27060*/  LDL R4, [R1+0x4] ;  /* 0x0000040001047983 */ /* 0x000ea80000100800 */
[----:B------:R-:W3:Y:S04]  /*27070*/  LDL R3, [R1+0x8] ;  /* 0x0000080001037983 */ /* 0x000ee80000100800 */
[----:B------:R-:W5:Y:S01]  /*27080*/  LDL R2, [R1+0x18] ;  /* 0x0000180001027983 */ /* 0x000f620000100800 */
[----:B------:R-:W-:Y:S05]  /*27090*/  YIELD ;  /* 0x0000000000007946 */ /* 0x000fea0003800000 */
[----:B------:R-:W-:Y:S01]  /*270a0*/  BSSY B1, `(.L_x_2055) ;  /* 0x00000ac000017945 */ /* 0x000fe20003800000 */
[----:B--2---:R-:W-:Y:S01]  /*270b0*/  LOP3.LUT P1, RZ, R4, 0x4, RZ, 0xc0, !PT ;  /* 0x0000000404ff7812 */ /* 0x004fe2000782c0ff */
[----:B---3--:R-:W-:-:S05]  /*270c0*/  VIADD R4, R3, 0x1 ;  /* 0x0000000103047836 */ /* 0x008fca0000000000 */
[----:B------:R-:W-:-:S04]  /*270d0*/  ISETP.NE.AND P0, PT, R4, 0x2, PT ;  /* 0x000000020400780c */ /* 0x000fc80003f05270 */
[----:B-1----:R-:W-:Y:S02]  /*270e0*/  SEL R5, RZ, 0x1, P0 ;  /* 0x00000001ff057807 */ /* 0x002fe40000000000 */
[----:B------:R-:W-:Y:S02]  /*270f0*/  SEL R4, R4, RZ, P0 ;  /* 0x000000ff04047207 */ /* 0x000fe40000000000 */
[----:B-----5:R-:W-:Y:S01]  /*27100*/  LOP3.LUT R5, R2, R5, RZ, 0x3c, !PT ;  /* 0x0000000502057212 */ /* 0x020fe200078e3cff */
[----:B0-----:R-:W-:Y:S06]  /*27110*/  @!P1 BRA `(.L_x_2056) ;  /* 0x0000000800909947 */ /* 0x001fec0003800000 */
[----:B------:R-:W-:Y:S01]  /*27120*/  ULDC.64 UR4, c[0x0][0x418] ;  /* 0x0001060000047ab9 */ /* 0x000fe20000000a00 */
[----:B------:R-:W-:Y:S02]  /*27130*/  MOV R6, R0 ;  /* 0x0000000000067202 */ /* 0x000fe40000000f00 */
        /* <DEDUP_REMOVED lines=21> */
[----:B------:R-:W-:-:S06]  /*27290*/  LEA.HI.X R9, R2, UR5, R3, 0x2, P0 ;  /* 0x0000000502097c11 */ /* 0x000fcc00080f1403 */
[----:B------:R0:W5:Y:S03]  /*272a0*/  LDG.E R9, desc[UR8][R8.64] ;  /* 0x0000000808097981 */ /* 0x000166000c1e1900 */
.L_x_2057:
[----:B------:R-:W2:Y:S01]  /*272b0*/  LDL R2, [R1] ;  /* 0x0000000001027983 */ /* 0x000ea20000100800 */
[----:B------:R-:W-:Y:S01]  /*272c0*/  BSSY B2, `(.L_x_2058) ;  /* 0x0000005000027945 */ /* 0x000fe20003800000 */
[----:B--2---:R-:W-:Y:S01]  /*272d0*/  IMAD R3, R4, 0x8, R2 ;  /* 0x0000000804037824 */ /* 0x004fe200078e0202 */
[----:B------:R-:W-:-:S04]  /*272e0*/  SHF.L.U32 R2, R5, 0x1f, RZ ;  /* 0x0000001f05027819 */ /* 0x000fc800000006ff */
[----:B------:R-:W1:Y:S02]  /*272f0*/  SYNCS.PHASECHK.TRANS64.TRYWAIT P0, [R3+URZ+0x2a840], R2 ;  /* 0x02a84002030075a7 */ /* 0x000e64000800017f */
[----:B-1----:R-:W-:Y:S05]  /*27300*/  @!P0 BRA `(.L_x_2059) ;  /* 0x0000004400c88947 */ /* 0x002fea0003800000 */
.L_x_2192:
[----:B------:R-:W-:Y:S05]  /*27310*/  BSYNC B2 ;  /* 0x0000000000027941 */ /* 0x000fea0003800000 */
.L_x_2058:
[----:B------:R-:W2:Y:S01]  /*27320*/  S2R R7, SR_TID.X ;  /* 0x0000000000077919 */ /* 0x000ea20000002100 */
[----:B------:R-:W-:Y:S01]  /*27330*/  BSSY B2, `(.L_x_2060) ;  /* 0x000000a000027945 */ /* 0x000fe20003800000 */
[----:B--2---:R-:W-:-:S04]  /*27340*/  LOP3.LUT R7, R7, 0x7f, RZ, 0xc0, !PT ;  /* 0x0000007f07077812 */ /* 0x004fc800078ec0ff */
[----:B------:R-:W-:-:S13]  /*27350*/  ISETP.NE.AND P0, PT, R7, RZ, PT ;  /* 0x000000ff0700720c */ /* 0x000fda0003f05270 */
[----:B------:R-:W-:Y:S05]  /*27360*/  @P0 BRA `(.L_x_2061) ;  /* 0x0000000000180947 */ /* 0x000fea0003800000 */
[----:B------:R-:W2:Y:S01]  /*27370*/  LDL R7, [R1+0x4] ;  /* 0x0000040001077983 */ /* 0x000ea20000100800 */
[----:B-1----:R-:W-:-:S04]  /*27380*/  MOV R2, 0x9000 ;  /* 0x0000900000027802 */ /* 0x002fc80000000f00 */
[----:B------:R3:W-:Y:S01]  /*27390*/  SYNCS.ARRIVE.TRANS64 RZ, [R3+URZ+0x2a830], R2 ;  /* 0x02a8300203ff79a7 */ /* 0x0007e2000800003f */
[----:B--2---:R-:W-:-:S13]  /*273a0*/  LOP3.LUT P1, RZ, R7, 0x1, RZ, 0xc0, !PT ;  /* 0x0000000107ff7812 */ /* 0x004fda000782c0ff */
[----:B---3--:R-:W-:Y:S05]  /*273b0*/  @!P1 BRA `(.L_x_2061) ;  /* 0x0000000000049947 */ /* 0x008fea0003800000 */
[----:B------:R-:W-:Y:S01]  /*273c0*/  BPT.TRAP 0x1 ;  /* 0x000000040000795c */ /* 0x000fe20000300000 */
.L_x_2061:
[----:B------:R-:W-:Y:S05]  /*273d0*/  BSYNC B2 ;  /* 0x0000000000027941 */ /* 0x000fea0003800000 */
.L_x_2060:
        /* <DEDUP_REMOVED lines=12> */
[----:B0-----:R-:W-:-:S08]  /*274a0*/  VIADD R8, R7, 0x18400 ;  /* 0x0001840007087836 */ /* 0x001fd00000000000 */
.L_x_2062:
        /* <DEDUP_REMOVED lines=16> */
.L_x_2063:
        /* <DEDUP_REMOVED lines=15> */
.L_x_2064:
        /* <DEDUP_REMOVED lines=14> */
[----:B--2---:R-:W-:Y:S01]  /*27780*/  SHF.L.U32 R3, R13, 0x1f, RZ ;  /* 0x0000001f0d037819 */ /* 0x004fe200000006ff */
[----:B---3--:R-:W-:-:S04]  /*27790*/  IMAD R2, R8, 0x8, R12 ;  /* 0x0000000808027824 */ /* 0x008fc800078e020c */
[----:B------:R-:W0:Y:S02]  /*277a0*/  SYNCS.PHASECHK.TRANS64.TRYWAIT P0, [R2+URZ+0x2a860], R3 ;  /* 0x02a86003020075a7 */ /* 0x000e24000800017f */
[----:B0-----:R-:W-:Y:S05]  /*277b0*/  @!P0 BRA `(.L_x_2066) ;  /* 0x0000004000b08947 */ /* 0x001fea0003800000 */
.L_x_2193:
[----:B------:R-:W-:Y:S05]  /*277c0*/  BSYNC B2 ;  /* 0x0000000000027941 */ /* 0x000fea0003800000 */
.L_x_2065:
        /* <DEDUP_REMOVED lines=10> */
.L_x_2067:
[----:B------:R-:W2:Y:S01]  /*27870*/  LDL R3, [R1+0x4] ;  /* 0x0000040001037983 */ /* 0x000ea20000100800 */
[----:B------:R-:W-:Y:S01]  /*27880*/  BSSY B2, `(.L_x_2068) ;  /* 0x0000004000027945 */ /* 0x000fe20003800000 */
[----:B--2---:R-:W-:-:S13]  /*27890*/  LOP3.LUT P0, RZ, R3, 0x8, RZ, 0xc0, !PT ;  /* 0x0000000803ff7812 */ /* 0x004fda000780c0ff */
[----:B------:R-:W-:Y:S05]  /*278a0*/  @P0 BRA `(.L_x_2069) ;  /* 0x0000000000040947 */ /* 0x000fea0003800000 */
[----:B------:R-:W-:Y:S01]  /*278b0*/  BPT.TRAP 0x1 ;  /* 0x000000040000795c */ /* 0x000fe20000300000 */
.L_x_2069:
[----:B------:R-:W-:Y:S05]  /*278c0*/  BSYNC B2 ;  /* 0x0000000000027941 */ /* 0x000fea0003800000 */
.L_x_2068:
        /* <DEDUP_REMOVED lines=12> */
[----:B---3--:R-:W-:-:S03]  /*27990*/  IMAD R7, R7, 0x60, R8 ;  /* 0x0000006007077824 */ /* 0x008fc600078e0208 */
[----:B------:R-:W-:-:S07]  /*279a0*/  IADD3 R8, R3, 0x400, RZ ;  /* 0x0000040003087810 */ /* 0x000fce0007ffe0ff */
.L_x_2070:
        /* <DEDUP_REMOVED lines=15> */
.L_x_2071:
        /* <DEDUP_REMOVED lines=12> */
.L_x_2056:
[----:B------:R-:W-:Y:S05]  /*27b60*/  BSYNC B1 ;  /* 0x0000000000017941 */ /* 0x000fea0003800000 */
.L_x_2055:
[----:B------:R-:W2:Y:S01]  /*27b70*/  LDL R2, [R1+0x4] ;  /* 0x0000040001027983 */ /* 0x000ea20000100800 */
[----:B------:R-:W-:Y:S01]  /*27b80*/  VIADD R3, R4, 0x1 ;  /* 0x0000000104037836 */ /* 0x000fe20000000000 */
[----:B------:R-:W-:Y:S01]  /*27b90*/  BSSY B1, `(.L_x_2072) ;  /* 0x00000ac000017945 */ /* 0x000fe20003800000 */
[----:B0-----:R-:W-:-:S03]  /*27ba0*/  VIADD R6, R0, 0xffffffff ;  /* 0xffffffff00067836 */ /* 0x001fc60000000000 */
        /* <DEDUP_REMOVED lines=9> */
[----:B------:R-:W-:Y:S02]  /*27c40*/  MOV R7, R6 ;  /* 0x0000000600077202 */ /* 0x000fe40000000f00 */
[----:B------:R-:W-:-:S04]  /*27c50*/  ISETP.NE.U32.AND P0, PT, RZ, UR4, PT ;  /* 0x00000004ff007c0c */ /* 0x000fc8000bf05070 */
[----:B------:R-:W-:-:S13]  /*27c60*/  ISETP.NE.AND.EX P0, PT, RZ, UR5, PT, P0 ;  /* 0x00000005ff007c0c */ /* 0x000fda000bf05300 */
[----:B------:R-:W-:Y:S05]  /*27c70*/  @!P0 BRA `(.L_x_2074) ;  /* 0x0000000000508947 */ /* 0x000fea0003800000 */
[----:B------:R-:W2:Y:S01]  /*27c80*/  LDL R13, [R1+0x24] ;  /* 0x00002400010d7983 */ /* 0x000ea20000100800 */
[----:B------:R-:W1:Y:S01]  /*27c90*/  LDC R8, c[0x0][0x43c] ;  /* 0x00010f00ff087b82 */ /* 0x000e620000000800 */
[----:B------:R-:W-:Y:S02]  /*27ca0*/  ULDC.64 UR6, c[0x0][0x428] ;  /* 0x00010a0000067ab9 */ /* 0x000fe40000000a00 */
[----:B------:R-:W3:Y:S01]  /*27cb0*/  LDL R12, [R1+0x14] ;  /* 0x00001400010c7983 */ /* 0x000ee20000100800 */
[----:B------:R-:W-:Y:S01]  /*27cc0*/  ULDC.64 UR8, c[0x0][0x208] ;  /* 0x0000820000087ab9 */ /* 0x000fe20000000a00 */
[----:B-1----:R-:W-:-:S13]  /*27cd0*/  ISETP.NE.AND P0, PT, R8, 0x1, PT ;  /* 0x000000010800780c */ /* 0x002fda0003f05270 */
[----:B------:R-:W1:Y:S02]  /*27ce0*/  @P0 LDC.64 R2, c[0x0][0x440] ;  /* 0x00011000ff020b82 */ /* 0x000e640000000a00 */
[----:B-1----:R-:W-:-:S04]  /*27cf0*/  @P0 IMAD.HI.U32 R7, R6, R2, RZ ;  /* 0x0000000206070227 */ /* 0x002fc800078e00ff */
        /* <DEDUP_REMOVED lines=12> */
.L_x_2074:
[----:B------:R-:W2:Y:S01]  /*27dc0*/  LDL R2, [R1] ;  /* 0x0000000001027983 */ /* 0x000ea20000100800 */
[----:B------:R-:W-:Y:S01]  /*27dd0*/  BSSY B2, `(.L_x_2075) ;  /* 0x0000005000027945 */ /* 0x000fe20003800000 */
[----:B--2---:R-:W-:Y:S01]  /*27de0*/  IMAD R3, R11, 0x8, R2 ;  /* 0x000000080b037824 */ /* 0x004fe200078e0202 */
[----:B------:R-:W-:-:S04]  /*27df0*/  SHF.L.U32 R2, R10, 0x1f, RZ ;  /* 0x0000001f0a027819 */ /* 0x000fc800000006ff */
[----:B------:R-:W2:Y:S02]  /*27e00*/  SYNCS.PHASECHK.TRANS64.TRYWAIT P0, [R3+URZ+0x2a840], R2 ;  /* 0x02a84002030075a7 */ /* 0x000ea4000800017f */
[----:B--2---:R-:W-:Y:S05]  /*27e10*/  @!P0 BRA `(.L_x_2076) ;  /* 0x0000003c002c8947 */ /* 0x004fea0003800000 */
.L_x_2194:
[----:B------:R-:W-:Y:S05]  /*27e20*/  BSYNC B2 ;  /* 0x0000000000027941 */ /* 0x000fea0003800000 */
.L_x_2075:
[----:B-1----:R-:W1:Y:S01]  /*27e30*/  S2R R8, SR_TID.X ;  /* 0x0000000000087919 */ /* 0x002e620000002100 */
[----:B------:R-:W-:Y:S01]  /*27e40*/  BSSY B2, `(.L_x_2077) ;  /* 0x000000a000027945 */ /* 0x000fe20003800000 */
[----:B-1----:R-:W-:-:S04]  /*27e50*/  LOP3.LUT R8, R8, 0x7f, RZ, 0xc0, !PT ;  /* 0x0000007f08087812 */ /* 0x002fc800078ec0ff */
[----:B------:R-:W-:-:S13]  /*27e60*/  ISETP.NE.AND P0, PT, R8, RZ, PT ;  /* 0x000000ff0800720c */ /* 0x000fda0003f05270 */
[----:B------:R-:W-:Y:S05]  /*27e70*/  @P0 BRA `(.L_x_2078) ;  /* 0x0000000000180947 */ /* 0x000fea0003800000 */
[----:B------:R-:W3:Y:S01]  /*27e80*/  LDL R8, [R1+0x4] ;  /* 0x0000040001087983 */ /* 0x000ee20000100800 */
[----:B--2---:R-:W-:-:S04]  /*27e90*/  MOV R2, 0x9000 ;  /* 0x0000900000027802 */ /* 0x004fc80000000f00 */
[----:B------:R1:W-:Y:S01]  /*27ea0*/  SYNCS.ARRIVE.TRANS64 RZ, [R3+URZ+0x2a830], R2 ;  /* 0x02a8300203ff79a7 */ /* 0x0003e2000800003f */
[----:B---3--:R-:W-:-:S13]  /*27eb0*/  LOP3.LUT P1, RZ, R8, 0x1, RZ, 0xc0, !PT ;  /* 0x0000000108ff7812 */ /* 0x008fda000782c0ff */
[----:B-1----:R-:W-:Y:S05]  /*27ec0*/  @!P1 BRA `(.L_x_2078) ;  /* 0x0000000000049947 */ /* 0x002fea0003800000 */
[----:B------:R-:W-:Y:S01]  /*27ed0*/  BPT.TRAP 0x1 ;  /* 0x000000040000795c */ /* 0x000fe20000300000 */
.L_x_2078:
[----:B------:R-:W-:Y:S05]  /*27ee0*/  BSYNC B2 ;  /* 0x0000000000027941 */ /* 0x000fea0003800000 */
.L_x_2077:
[----:B0-----:R-:W3:Y:S04]  /*27ef0*/  LDL R10, [R1] ;  /* 0x00000000010a7983 */ /* 0x001ee80000100800 */
[----:B------:R-:W3:Y:S04]  /*27f00*/  LDL R8, [R1+0x8] ;  /* 0x0000080001087983 */ /* 0x000ee80000100800 */
        /* <DEDUP_REMOVED lines=12> */
.L_x_2079:
        /* <DEDUP_REMOVED lines=16> */
.L_x_2080:
        /* <DEDUP_REMOVED lines=15> */
.L_x_2081:
        /* <DEDUP_REMOVED lines=10> */
[----:B------:R-:W2:Y:S01]  /*28260*/  LDL R10, [R1] ;  /* 0x00000000010a7983 */ /* 0x000ea20000100800 */
[----:B------:R-:W-:Y:S01]  /*28270*/  SHF.L.U32 R5, R5, 0x1f, RZ ;  /* 0x0000001f05057819 */ /* 0x000fe200000006ff */
[----:B------:R-:W-:Y:S01]  /*28280*/  BSSY B2, `(.L_x_2082) ;  /* 0x0000004000027945 */ /* 0x000fe20003800000 */
[----:B--2---:R-:W-:-:S04]  /*28290*/  IMAD R2, R4, 0x8, R10 ;  /* 0x0000000804027824 */ /* 0x004fc800078e020a */
[----:B------:R-:W0:Y:S02]  /*282a0*/  SYNCS.PHASECHK.TRANS64.TRYWAIT P0, [R2+URZ+0x2a860], R5 ;  /* 0x02a86005020075a7 */ /* 0x000e24000800017f */
[----:B0-----:R-:W-:Y:S05]  /*282b0*/  @!P0 BRA `(.L_x_2083) ;  /* 0x0000003800188947 */ /* 0x001fea0003800000 */
.L_x_2195:
[----:B------:R-:W-:Y:S05]  /*282c0*/  BSYNC B2 ;  /* 0x0000000000027941 */ /* 0x000fea0003800000 */
.L_x_2082:
[----:B------:R-:W1:Y:S01]  /*282d0*/  S2R R3, SR_TID.X ;  /* 0x0000000000037919 */ /* 0x000e620000002100 */
[----:B------:R-:W-:-:S04]  /*282e0*/  UPRMT UR4, UR37, 0x9910, URZ ;  /* 0x0000991025047896 */ /* 0x000fc8000800003f */
[----:B------:R-:W-:Y:S01]  /*282f0*/  UISETP.NE.AND UP0, UPT, UR4, 0x2, UPT ;  /* 0x000000020400788c */ /* 0x000fe2000bf05270 */
[----:B-1----:R-:W-:-:S04]  /*28300*/  LOP3.LUT R3, R3, 0x7f, RZ, 0xc0, !PT ;  /* 0x0000007f03037812 */ /* 0x002fc800078ec0ff */
[----:B------:R-:W-:-:S13]  /*28310*/  ISETP.NE.AND P0, PT, R3, RZ, PT ;  /* 0x000000ff0300720c */ /* 0x000fda0003f05270 */
[----:B------:R-:W-:-:S04]  /*28320*/  @!P0 IMAD.MOV.U32 R3, RZ, RZ, 0x6000 ;  /* 0x00006000ff038424 */ /* 0x000fc800078e00ff */
[----:B------:R1:W-:Y:S01]  /*28330*/  @!P0 SYNCS.ARRIVE.TRANS64 RZ, [R2+URZ+0x2a850], R3 ;  /* 0x02a8500302ff89a7 */ /* 0x0003e2000800003f */
[----:B------:R-:W-:-:S13]  /*28340*/  PLOP3.LUT P0, PT, PT, PT, UP0, 0x80, 0x0 ;  /* 0x000000000000781c */ /* 0x000fda0003f0f008 */
[----:B-1----:R-:W-:Y:S05]  /*28350*/  @P0 BRA `(.L_x_2084) ;  /* 0x0000000000040947 */ /* 0x002fea0003800000 */
[----:B------:R-:W-:Y:S01]  /*28360*/  BPT.TRAP 0x1 ;  /* 0x000000040000795c */ /* 0x000fe20000300000 */
.L_x_2084:
[----:B------:R-:W2:Y:S01]  /*28370*/  LDL R3, [R1+0x4] ;  /* 0x0000040001037983 */ /* 0x000ea20000100800 */
[----:B------:R-:W-:Y:S01]  /*28380*/  BSSY B2, `(.L_x_2085) ;  /* 0x0000004000027945 */ /* 0x000fe20003800000 */
[----:B--2---:R-:W-:-:S13]  /*28390*/  LOP3.LUT P0, RZ, R3, 0x8, RZ, 0xc0, !PT ;  /* 0x0000000803ff7812 */ /* 0x004fda000780c0ff */
[----:B------:R-:W-:Y:S05]  /*283a0*/  @P0 BRA `(.L_x_2086) ;  /* 0x0000000000040947 */ /* 0x000fea0003800000 */
[----:B------:R-:W-:Y:S01]  /*283b0*/  BPT.TRAP 0x1 ;  /* 0x000000040000795c */ /* 0x000fe20000300000 */
.L_x_2086:
[----:B------:R-:W-:Y:S05]  /*283c0*/  BSYNC B2 ;  /* 0x0000000000027941 */ /* 0x000fea0003800000 */
.L_x_2085:
[----:B------:R-:W2:Y:S04]  /*283d0*/  LDL R8, [R1] ;  /* 0x0000000001087983 */ /* 0x000ea80000100800 */
        /* <DEDUP_REMOVED lines=12> */
.L_x_2087:
        /* <DEDUP_REMOVED lines=15> */
.L_x_2088:
        /* <DEDUP_REMOVED lines=12> */
.L_x_2073:
[----:B------:R-:W-:Y:S05]  /*28650*/  BSYNC B1 ;  /* 0x0000000000017941 */ /* 0x000fea0003800000 */
.L_x_2072:
[----:B------:R-:W2:Y:S01]  /*28660*/  LDL R2, [R1+0x30] ;  /* 0x0000300001027983 */ /* 0x000ea20000100800 */
[----:B------:R-:W-:Y:S01]  /*28670*/  VIADD R0, R0, 0xfffffffe ;  /* 0xfffffffe00007836 */ /* 0x000fe20000000000 */
[----:B--2---:R-:W-:-:S13]  /*28680*/  ISETP.GT.AND P0, PT, R6, R2, PT ;  /* 0x000000020600720c */ /* 0x004fda0003f04270 */
[----:B------:R-:W-:Y:S05]  /*28690*/  @P0 BRA `(.L_x_2089) ;  /* 0xffffffe800700947 */ /* 0x000fea000383ffff */
.L_x_2035:
[----:B------:R-:W-:Y:S05]  /*286a0*/  BSYNC B0 ;  /* 0x0000000000007941 */ /* 0x000fea0003800000 */
.L_x_2034:
[----:B------:R-:W2:Y:S01]  /*286b0*/  S2R R2, SR_TID.X ;  /* 0x0000000000027919 */ /* 0x000ea20000002100 */
[----:B------:R-:W-:Y:S01]  /*286c0*/  BSSY B0, `(.L_x_2090) ;  /* 0x0000011000007945 */ /* 0x000fe20003800000 */
[----:B--2---:R-:W-:-:S04]  /*286d0*/  LOP3.LUT R2, R2, 0x7f, RZ, 0xc0, !PT ;  /* 0x0000007f02027812 */ /* 0x004fc800078ec0ff */
[----:B------:R-:W-:-:S13]  /*286e0*/  ISETP.NE.AND P0, PT, R2, RZ, PT ;  /* 0x000000ff0200720c */ /* 0x000fda0003f05270 */
[----:B------:R-:W-:Y:S05]  /*286f0*/  @P0 BRA `(.L_x_2091) ;  /* 0x0000000000340947 */ /* 0x000fea0003800000 */
[----:B------:R-:W2:Y:S01]  /*28700*/  S2R R2, SR_LANEID ;  /* 0x0000000000027919 */ /* 0x000ea20000000000 */
[----:B------:R-:W-:Y:S01]  /*28710*/  VOTEU.ANY UR4, UPT, PT ;  /* 0x0000000000047886 */ /* 0x000fe200038e0100 */
[----:B-1----:R-:W1:Y:S01]  /*28720*/  LDC.64 R4, c[0x0][0xc60] ;  /* 0x00031800ff047b82 */ /* 0x002e620000000a00 */
[----:B------:R-:W2:Y:S01]  /*28730*/  FLO.U32 R0, UR4 ;  /* 0x0000000400007d00 */ /* 0x000ea200080e0000 */
[----:B------:R-:W-:Y:S01]  /*28740*/  ULDC.64 UR6, c[0x0][0x208] ;  /* 0x0000820000067ab9 */ /* 0x000fe20000000a00 */
[----:B--2---:R-:W-:-:S06]  /*28750*/  ISETP.EQ.U32.AND P0, PT, R0, R2, PT ;  /* 0x000000020000720c */ /* 0x004fcc0003f02070 */
[----:B------:R-:W1:Y:S07]  /*28760*/  POPC R2, UR4 ;  /* 0x0000000400027d09 */ /* 0x000e6e0008000000 */
[----:B-1----:R-:W2:Y:S04]  /*28770*/  @P0 ATOMG.E.ADD.STRONG.GPU PT, R2, desc[UR6][R4.64], R2 ;  /* 0x00000002040209a8 */ /* 0x002ea800081ee1c6 */
[----:B--2---:R1:W2:Y:S02]  /*28780*/  SHFL.IDX PT, R2, R2, R0, 0x1f ;  /* 0x00001f0002027589 */ /* 0x0042a400000e0000 */
[----:B-1----:R-:W1:Y:S02]  /*28790*/  S2R R0, SR_LTMASK ;  /* 0x0000000000007919 */ /* 0x002e640000003900 */
[----:B-1----:R-:W-:-:S06]  /*287a0*/  LOP3.LUT R0, R0, UR4, RZ, 0xc0, !PT ;  /* 0x0000000400007c12 */ /* 0x002fcc000f8ec0ff */
[----:B------:R-:W2:Y:S02]  /*287b0*/  POPC R0, R0 ;  /* 0x0000000000007309 */ /* 0x000ea40000000000 */
[----:B--2---:R-:W-:-:S07]  /*287c0*/  IADD3 R16, R2, UR36, R0 ;  /* 0x0000002402107c10 */ /* 0x004fce000fffe000 */
.L_x_2091:
[----:B------:R-:W-:Y:S05]  /*287d0*/  BSYNC B0 ;  /* 0x0000000000007941 */ /* 0x000fea0003800000 */
.L_x_2090:
[----:B------:R-:W2:Y:S01]  /*287e0*/  LDL R0, [R1+0x4] ;  /* 0x0000040001007983 */ /* 0x000ea20000100800 */
[----:B------:R-:W-:Y:S01]  /*287f0*/  BSSY B0, `(.L_x_2092) ;  /* 0x0000043000007945 */ /* 0x000fe20003800000 */
[----:B--2---:R-:W-:-:S13]  /*28800*/  LOP3.LUT P0, RZ, R0, 0x4, RZ, 0xc0, !PT ;  /* 0x0000000400ff7812 */ /* 0x004fda000780c0ff */
[----:B------:R-:W-:Y:S05]  /*28810*/  @!P0 BRA `(.L_x_2093) ;  /* 0x0000000400008947 */ /* 0x000fea0003800000 */
[----:B------:R-:W2:Y:S04]  /*28820*/  LDL R3, [R1] ;  /* 0x0000000001037983 */ /* 0x000ea80000100800 */
[----:B------:R-:W2:Y:S04]  /*28830*/  LDL R0, [R1+0x8] ;  /* 0x0000080001007983 */ /* 0x000ea80000100800 */
[----:B------:R-:W3:Y:S01]  /*28840*/  LDL R2, [R1+0x18] ;  /* 0x0000180001027983 */ /* 0x000ee20000100800 */
[----:B------:R-:W-:Y:S01]  /*28850*/  BSSY B1, `(.L_x_2094) ;  /* 0x0000005000017945 */ /* 0x000fe20003800000 */
[----:B--2---:R-:W-:Y:S01]  /*28860*/  IMAD R0, R0, 0x8, R3 ;  /* 0x0000000800007824 */ /* 0x004fe200078e0203 */
[----:B---3--:R-:W-:-:S04]  /*28870*/  SHF.L.U32 R2, R2, 0x1f, RZ ;  /* 0x0000001f02027819 */ /* 0x008fc800000006ff */
[----:B------:R-:W2:Y:S02]  /*28880*/  SYNCS.PHASECHK.TRANS64.TRYWAIT P0, [R0+URZ+0x2a860], R2 ;  /* 0x02a86002000075a7 */ /* 0x000ea4000800017f */
[----:B--2---:R-:W-:Y:S05]  /*28890*/  @!P0 BRA `(.L_x_2095) ;  /* 0x0000003000b48947 */ /* 0x004fea0003800000 */
.L_x_2196:
[----:B------:R-:W-:Y:S05]  /*288a0*/  BSYNC B1 ;  /* 0x0000000000017941 */ /* 0x000fea0003800000 */
.L_x_2094:
[----:B------:R-:W3:Y:S01]  /*288b0*/  S2R R3, SR_TID.X ;  /* 0x0000000000037919 */ /* 0x000ee20000002100 */
[----:B------:R-:W-:-:S04]  /*288c0*/  UPRMT UR4, UR37, 0x9910, URZ ;  /* 0x0000991025047896 */ /* 0x000fc8000800003f */
[----:B------:R-:W-:Y:S01]  /*288d0*/  UISETP.NE.AND UP0, UPT, UR4, 0x2, UPT ;  /* 0x000000020400788c */ /* 0x000fe2000bf05270 */
[----:B---3--:R-:W-:-:S04]  /*288e0*/  LOP3.LUT R3, R3, 0x7f, RZ, 0xc0, !PT ;  /* 0x0000007f03037812 */ /* 0x008fc800078ec0ff */
[----:B------:R-:W-:-:S13]  /*288f0*/  ISETP.NE.AND P0, PT, R3, RZ, PT ;  /* 0x000000ff0300720c */ /* 0x000fda0003f05270 */
[----:B--2---:R-:W-:-:S04]  /*28900*/  @!P0 MOV R2, 0x6000 ;  /* 0x0000600000028802 */ /* 0x004fc80000000f00 */
[----:B------:R2:W-:Y:S01]  /*28910*/  @!P0 SYNCS.ARRIVE.TRANS64 RZ, [R0+URZ+0x2a850], R2 ;  /* 0x02a8500200ff89a7 */ /* 0x0005e2000800003f */
[----:B------:R-:W-:-:S13]  /*28920*/  PLOP3.LUT P0, PT, PT, PT, UP0, 0x80, 0x0 ;  /* 0x000000000000781c */ /* 0x000fda0003f0f008 */
[----:B--2---:R-:W-:Y:S05]  /*28930*/  @P0 BRA `(.L_x_2096) ;  /* 0x0000000000040947 */ /* 0x004fea0003800000 */
[----:B------:R-:W-:Y:S01]  /*28940*/  BPT.TRAP 0x1 ;  /* 0x000000040000795c */ /* 0x000fe20000300000 */
.L_x_2096:
[----:B------:R-:W2:Y:S01]  /*28950*/  LDL R2, [R1+0x4] ;  /* 0x0000040001027983 */ /* 0x000ea20000100800 */
[----:B------:R-:W-:Y:S01]  /*28960*/  BSSY B1, `(.L_x_2097) ;  /* 0x0000004000017945 */ /* 0x000fe20003800000 */
[----:B--2---:R-:W-:-:S13]  /*28970*/  LOP3.LUT P0, RZ, R2, 0x8, RZ, 0xc0, !PT ;  /* 0x0000000802ff7812 */ /* 0x004fda000780c0ff */
[----:B------:R-:W-:Y:S05]  /*28980*/  @P0 BRA `(.L_x_2098) ;  /* 0x0000000000040947 */ /* 0x000fea0003800000 */
[----:B------:R-:W-:Y:S01]  /*28990*/  BPT.TRAP 0x1 ;  /* 0x000000040000795c */ /* 0x000fe20000300000 */
.L_x_2098:
[----:B------:R-:W-:Y:S05]  /*289a0*/  BSYNC B1 ;  /* 0x0000000000017941 */ /* 0x000fea0003800000 */
.L_x_2097:
[----:B-1----:R-:W2:Y:S04]  /*289b0*/  LDL.LU R5, [R1+0x1c] ;  /* 0x00001c0001057983 */ /* 0x002ea80000300800 */
[----:B------:R-:W2:Y:S04]  /*289c0*/  LDL.LU R3, [R1+0x10] ;  /* 0x0000100001037983 */ /* 0x000ea80000300800 */
[----:B------:R-:W3:Y:S04]  /*289d0*/  LDL R4, [R1] ;  /* 0x0000000001047983 */ /* 0x000ee80000100800 */
[----:B------:R-:W3:Y:S01]  /*289e0*/  LDL R2, [R1+0x8] ;  /* 0x0000080001027983 */ /* 0x000ee20000100800 */
[----:B------:R-:W-:Y:S01]  /*289f0*/  UIADD3 UR4, UP0, UR38, 0x470, URZ ;  /* 0x0000047026047890 */ /* 0x000fe2000ff1e03f */
[----:B------:R-:W-:Y:S01]  /*28a00*/  PLOP3.LUT P0, PT, PT, PT, PT, 0x80, 0x0 ;  /* 0x000000000000781c */ /* 0x000fe20003f0f070 */
[----:B------:R-:W-:Y:S01]  /*28a10*/  VIADD R0, R0, 0x2a850 ;  /* 0x0002a85000007836 */ /* 0x000fe20000000000 */
[----:B------:R-:W-:Y:S01]  /*28a20*/  UMOV UR6, 0x0 ;  /* 0x0000000000067882 */ /* 0x000fe20000000000 */
[----:B------:R-:W-:Y:S01]  /*28a30*/  UIADD3.X UR5, URZ, UR39, URZ, UP0, !UPT ;  /* 0x000000273f057290 */ /* 0x000fe200087fe43f */
[----:B------:R-:W-:Y:S01]  /*28a40*/  UMOV UR7, 0x14f00000 ;  /* 0x14f0000000077882 */ /* 0x000fe20000000000 */
[----:B------:R-:W-:Y:S01]  /*28a50*/  UMOV UR10, URZ ;  /* 0x0000003f000a7c82 */ /* 0x000fe20008000000 */
[----:B--2---:R-:W-:-:S02]  /*28a60*/  IMAD R3, R3, 0x60, R5 ;  /* 0x0000006003037824 */ /* 0x004fc400078e0205 */
[----:B---3--:R-:W-:-:S04]  /*28a70*/  IMAD R2, R2, 0x6000, R4 ;  /* 0x0000600002027824 */ /* 0x008fc800078e0204 */
[----:B------:R-:W-:-:S07]  /*28a80*/  VIADD R4, R2, 0x400 ;  /* 0x0000040002047836 */ /* 0x000fce0000000000 */
.L_x_2099:
        /* <DEDUP_REMOVED lines=15> */
.L_x_2100:
        /* <DEDUP_REMOVED lines=10> */
.L_x_2093:
[----:B------:R-:W-:Y:S05]  /*28c20*/  BSYNC B0 ;  /* 0x0000000000007941 */ /* 0x000fea0003800000 */
.L_x_2092:
[----:B-1----:R-:W2:Y:S04]  /*28c30*/  LDL.LU R5, [R1+0x8] ;  /* 0x0000080001057983 */ /* 0x002ea80000300800 */
[----:B------:R-:W3:Y:S01]  /*28c40*/  LDL.LU R4, [R1+0x18] ;  /* 0x0000180001047983 */ /* 0x000ee20000300800 */
[----:B--2---:R-:W-:-:S05]  /*28c50*/  VIADD R0, R5, 0x1 ;  /* 0x0000000105007836 */ /* 0x004fca0000000000 */
[----:B------:R-:W-:-:S04]  /*28c60*/  ISETP.NE.AND P0, PT, R0, 0x2, PT ;  /* 0x000000020000780c */ /* 0x000fc80003f05270 */
[----:B------:R-:W-:Y:S02]  /*28c70*/  SEL R2, RZ, 0x1, P0 ;  /* 0x00000001ff027807 */ /* 0x000fe40000000000 */
[----:B------:R-:W-:Y:S02]  /*28c80*/  SEL R0, R0, RZ, P0 ;  /* 0x000000ff00007207 */ /* 0x000fe40000000000 */
[----:B---3--:R-:W-:-:S03]  /*28c90*/  LOP3.LUT R4, R4, R2, RZ, 0x3c, !PT ;  /* 0x0000000204047212 */ /* 0x008fc600078e3cff */
[----:B------:R1:W-:Y:S04]  /*28ca0*/  STL [R1+0x8], R0 ;  /* 0x0000080001007387 */ /* 0x0003e80000100800 */
[----:B------:R1:W-:Y:S02]  /*28cb0*/  STL [R1+0x18], R4 ;  /* 0x0000180401007387 */ /* 0x0003e40000100800 */
.L_x_2014:
[----:B------:R-:W-:Y:S05]  /*28cc0*/  BSYNC B7 ;  /* 0x0000000000077941 */ /* 0x000fea0003800000 */
.L_x_2012:
[----:B------:R-:W2:Y:S02]  /*28cd0*/  LDL R7, [R1+0x4] ;  /* 0x0000040001077983 */ /* 0x000ea40000100800 */
[----:B--2---:R-:W-:-:S13]  /*28ce0*/  LOP3.LUT P0, RZ, R7, 0x10, RZ, 0xc0, !PT ;  /* 0x0000001007ff7812 */ /* 0x004fda000780c0ff */
[----:B------:R-:W-:Y:S05]  /*28cf0*/  @!P0 BRA `(.L_x_2101) ;  /* 0x0000000000288947 */ /* 0x000fea0003800000 */
[----:B------:R-:W-:Y:S05]  /*28d00*/  WARPSYNC.ALL ;  /* 0x0000000000007948 */ /* 0x000fea0003800000 */
[----:B------:R-:W2:Y:S08]  /*28d10*/  S2UR UR5, SR_CgaCtaId ;  /* 0x00000000000579c3 */ /* 0x000eb00000008800 */
[----:B------:R-:W-:Y:S06]  /*28d20*/  BAR.SYNC.DEFER_BLOCKING 0x5, 0x180 ;  /* 0x0146000000007b1d */ /* 0x000fec0000010000 */
[----:B------:R-:W-:-:S02]  /*28d30*/  UMOV UR4, 0x400 ;  /* 0x0000040000047882 */ /* 0x000fc40000000000 */
[----:B--2---:R-:W-:-:S06]  /*28d40*/  ULEA UR4, UR5, UR4, 0x18 ;  /* 0x0000000405047291 */ /* 0x004fcc000f8ec03f */
[----:B-1----:R-:W-:-:S05]  /*28d50*/  MOV R0, UR4 ;  /* 0x0000000400007c02 */ /* 0x002fca0008000f00 */
[----:B------:R2:W3:Y:S04]  /*28d60*/  LDS.128 R16, [R0+0x2a8d0] ;  /* 0x02a8d00000107984 */ /* 0x0004e80000000c00 */
[----:B------:R2:W-:Y:S01]  /*28d70*/  STL [R1], R0 ;  /* 0x0000000001007387 */ /* 0x0005e20000100800 */
[----:B------:R-:W-:Y:S06]  /*28d80*/  BAR.ARV 0x4, 0x180 ;  /* 0x0106000000007b1d */ /* 0x000fec0000002000 */
[----:B------:R-:W-:Y:S05]  /*28d90*/  BRA `(.L_x_2102) ;  /* 0x0000000800e47947 */ /* 0x000fea0003800000 */
.L_x_2101:
[----:B------:R-:W2:Y:S01]  /*28da0*/  LDL R6, [R1+0x28] ;  /* 0x0000280001067983 */ /* 0x000ea20000100800 */
[----:B------:R-:W-:Y:S01]  /*28db0*/  UMOV UR4, 0xffffffff ;  /* 0xffffffff00047882 */ /* 0x000fe20000000000 */
[----:B--2---:R-:W-:Y:S02]  /*28dc0*/  ISETP.NE.AND P5, PT, R6, 0x1f, PT ;  /* 0x0000001f0600780c */ /* 0x004fe40003fa5270 */
[----:B------:R-:W-:Y:S11]  /*28dd0*/  BRA.DIV UR4, `(.L_x_2103) ;  /* 0x0000002e04787947 */ /* 0x000ff6000b800000 */
[----:B------:R-:W-:Y:S01]  /*28de0*/  IMAD.IADD R5, R19, 0x1, R6 ;  /* 0x0000000113057824 */ /* 0x000fe200078e0206 */
[----:B------:R-:W-:Y:S01]  /*28df0*/  ULDC UR4, c[0x0][0xc3c] ;  /* 0x00030f0000047ab9 */ /* 0x000fe20000000800 */
[----:B------:R-:W-:Y:S01]  /*28e00*/  ULDC.64 UR6, c[0x0][0x208] ;  /* 0x0000820000067ab9 */ /* 0x000fe20000000a00 */
[----:B------:R-:W-:Y:S02]  /*28e10*/  LOP3.LUT P4, RZ, R7, 0x1, RZ, 0xc0, !PT ;  /* 0x0000000107ff7812 */ /* 0x000fe4000788c0ff */
[----:B------:R-:W-:-:S13]  /*28e20*/  ISETP.GE.OR P0, PT, R5, UR4, !P5 ;  /* 0x0000000405007c0c */ /* 0x000fda000ef06670 */
[----:B------:R-:W2:Y:S02]  /*28e30*/  @!P0 LDC.64 R2, c[0x0][0xc80] ;  /* 0x00032000ff028b82 */ /* 0x000ea40000000a00 */
[----:B--2---:R-:W-:-:S06]  /*28e40*/  @!P0 IMAD.WIDE R2, R5, 0x4, R2 ;  /* 0x0000000405028825 */ /* 0x004fcc00078e0202 */
[----:B------:R2:W3:Y:S01]  /*28e50*/  @!P0 LDG.E R2, desc[UR6][R2.64] ;  /* 0x0000000602028981 */ /* 0x0004e2000c1e1900 */
[C---:B------:R-:W-:Y:S02]  /*28e60*/  ISETP.GE.U32.AND P1, PT, R6.reuse, 0x4, PT ;  /* 0x000000040600780c */ /* 0x040fe40003f26070 */
[C---:B------:R-:W-:Y:S02]  /*28e70*/  ISETP.GE.U32.AND P2, PT, R6.reuse, 0x8, PT ;  /* 0x000000080600780c */ /* 0x040fe40003f46070 */
[C---:B------:R-:W-:Y:S01]  /*28e80*/  ISETP.GE.U32.AND P3, PT, R6.reuse, 0x10, PT ;  /* 0x000000100600780c */ /* 0x040fe20003f66070 */
[----:B--2---:R-:W-:Y:S02]  /*28e90*/  IMAD.MOV.U32 R3, RZ, RZ, RZ ;  /* 0x000000ffff037224 */ /* 0x004fe400078e00ff */
[----:B---3--:R-:W-:Y:S01]  /*28ea0*/  @!P0 IMAD.MOV.U32 R3, RZ, RZ, R2 ;  /* 0x000000ffff038224 */ /* 0x008fe200078e0002 */
[----:B------:R-:W-:-:S04]  /*28eb0*/  ISETP.GE.U32.AND P0, PT, R6, 0x2, PT ;  /* 0x000000020600780c */ /* 0x000fc80003f06070 */
[----:B------:R-:W1:Y:S02]  /*28ec0*/  SHFL.UP PT, R2, R3, 0x1, RZ ;  /* 0x0420000003027989 */ /* 0x000e6400000e00ff */
[----:B-1----:R-:W-:-:S05]  /*28ed0*/  SEL R0, R2, RZ, P4 ;  /* 0x000000ff02007207 */ /* 0x002fca0002000000 */
[----:B------:R-:W-:Y:S02]  /*28ee0*/  IMAD.IADD R2, R3, 0x1, R0 ;  /* 0x0000000103027824 */ /* 0x000fe400078e0200 */
[----:B------:R-:W-:Y:S04]  /*28ef0*/  SHFL.IDX PT, R0, R16, RZ, 0x1f ;  /* 0x00001fff10007589 */ /* 0x000fe800000e0000 */
[----:B------:R-:W1:Y:S02]  /*28f00*/  SHFL.UP PT, R4, R2, 0x2, RZ ;  /* 0x0440000002047989 */ /* 0x000e6400000e00ff */
        /* <DEDUP_REMOVED lines=10> */
[----:B------:R-:W-:Y:S02]  /*28fb0*/  IMAD.IADD R2, R2, 0x1, R5 ;  /* 0x0000000102027824 */ /* 0x000fe400078e0205 */
[----:B------:R1:W2:Y:S04]  /*28fc0*/  SHFL.IDX PT, R5, R16, 0x1, 0x1f ;  /* 0x00201f0010057f89 */ /* 0x0002a800000e0000 */
[----:B------:R1:W3:Y:S02]  /*28fd0*/  SHFL.IDX PT, R16, R2, 0x1f, 0x1f ;  /* 0x03e01f0002107f89 */ /* 0x0002e400000e0000 */
.L_x_2206:
[----:B------:R-:W-:Y:S02]  /*28fe0*/  ULDC UR4, c[0x0][0xc38] ;  /* 0x00030e0000047ab9 */ /* 0x000fe40000000800 */
[----:B------:R-:W-:-:S04]  /*28ff0*/  IMAD.U32 R4, RZ, RZ, UR4 ;  /* 0x00000004ff047e24 */ /* 0x000fc8000f8e00ff */
[----:B-1-3--:R-:W-:-:S05]  /*29000*/  IMAD R16, R16, R4, RZ ;  /* 0x0000000410107224 */ /* 0x00afca00078e02ff */
[----:B--2---:R-:W-:-:S04]  /*29010*/  IADD3 R5, R5, R16, RZ ;  /* 0x0000001005057210 */ /* 0x004fc80007ffe0ff */
[----:B------:R-:W-:-:S13]  /*29020*/  ISETP.GT.AND P4, PT, R5, R0, PT ;  /* 0x000000000500720c */ /* 0x000fda0003f84270 */
[----:B------:R-:W-:Y:S05]  /*29030*/  @P4 BRA `(.L_x_2104) ;  /* 0x0000000000a44947 */ /* 0x000fea0003800000 */
.L_x_2109:
[----:B-1----:R-:W1:Y:S01]  /*29040*/  LDC R3, c[0x0][0xc3c] ;  /* 0x00030f00ff037b82 */ /* 0x002e620000000800 */
[----:B------:R-:W-:-:S05]  /*29050*/  VIADD R19, R19, 0x1f ;  /* 0x0000001f13137836 */ /* 0x000fca0000000000 */
[----:B-1----:R-:W-:-:S13]  /*29060*/  ISETP.GE.AND P4, PT, R19, R3, PT ;  /* 0x000000031300720c */ /* 0x002fda0003f86270 */
[----:B------:R-:W-:Y:S05]  /*29070*/  @P4 BRA `(.L_x_2105) ;  /* 0x0000000400e44947 */ /* 0x000fea0003800000 */
[----:B------:R-:W2:Y:S01]  /*29080*/  LDL R2, [R1+0x28] ;  /* 0x0000280001027983 */ /* 0x000ea20000100800 */
[----:B------:R-:W-:Y:S01]  /*29090*/  BSSY B0, `(.L_x_2106) ;  /* 0x0000009000007945 */ /* 0x000fe20003800000 */
[----:B--2---:R-:W-:-:S05]  /*290a0*/  IMAD.IADD R4, R19, 0x1, R2 ;  /* 0x0000000113047824 */ /* 0x004fca00078e0202 */
[----:B------:R-:W-:Y:S01]  /*290b0*/  ISETP.GE.OR P4, PT, R4, R3, !P5 ;  /* 0x000000030400720c */ /* 0x000fe20006f86670 */
[----:B------:R-:W-:-:S12]  /*290c0*/  IMAD.MOV.U32 R3, RZ, RZ, RZ ;  /* 0x000000ffff037224 */ /* 0x000fd800078e00ff */
[----:B------:R-:W-:Y:S05]  /*290d0*/  @P4 BRA `(.L_x_2107) ;  /* 0x0000000000104947 */ /* 0x000fea0003800000 */
[----:B------:R-:W1:Y:S01]  /*290e0*/  LDC.64 R2, c[0x0][0xc80] ;  /* 0x00032000ff027b82 */ /* 0x000e620000000a00 */
[----:B------:R-:W-:Y:S01]  /*290f0*/  ULDC.64 UR4, c[0x0][0x208] ;  /* 0x0000820000047ab9 */ /* 0x000fe20000000a00 */
[----:B-1----:R-:W-:-:S06]  /*29100*/  IMAD.WIDE R2, R4, 0x4, R2 ;  /* 0x0000000404027825 */ /* 0x002fcc00078e0202 */
[----:B------:R1:W5:Y:S02]  /*29110*/  LDG.E R3, desc[UR4][R2.64] ;  /* 0x0000000402037981 */ /* 0x000364000c1e1900 */
.L_x_2107:
[----:B------:R-:W-:Y:S05]  /*29120*/  BSYNC B0 ;  /* 0x0000000000007941 */ /* 0x000fea0003800000 */
.L_x_2106:
[----:B------:R-:W-:-:S03]  /*29130*/  UMOV UR4, 0xffffffff ;  /* 0xffffffff00047882 */ /* 0x000fc60000000000 */
[----:B------:R-:W-:Y:S05]  /*29140*/  BRA.DIV UR4, `(.L_x_2108) ;  /* 0x0000002e04dc7947 */ /* 0x000fea000b800000 */
[----:B------:R-:W2:Y:S04]  /*29150*/  LDL R4, [R1+0x4] ;  /* 0x0000040001047983 */ /* 0x000ea80000100800 */
[----:B-----5:R-:W1:Y:S01]  /*29160*/  SHFL.UP PT, R14, R3, 0x1, RZ ;  /* 0x04200000030e7989 */ /* 0x020e6200000e00ff */
[----:B--2---:R-:W-:-:S04]  /*29170*/  LOP3.LUT P4, RZ, R4, 0x1, RZ, 0xc0, !PT ;  /* 0x0000000104ff7812 */ /* 0x004fc8000788c0ff */
[----:B-1----:R-:W-:-:S05]  /*29180*/  SEL R2, R14, RZ, P4 ;  /* 0x000000ff0e027207 */ /* 0x002fca0002000000 */
[----:B------:R-:W-:-:S05]  /*29190*/  IMAD.IADD R2, R3, 0x1, R2 ;  /* 0x0000000103027824 */ /* 0x000fca00078e0202 */
        /* <DEDUP_REMOVED lines=12> */
[----:B------:R1:W2:Y:S02]  /*29260*/  SHFL.IDX PT, R16, R2, 0x1f, 0x1f ;  /* 0x03e01f0002107f89 */ /* 0x0002a400000e0000 */
.L_x_2214:
[----:B------:R-:W-:Y:S02]  /*29270*/  ULDC UR4, c[0x0][0xc38] ;  /* 0x00030e0000047ab9 */ /* 0x000fe40000000800 */
[----:B------:R-:W-:-:S04]  /*29280*/  IMAD.U32 R4, RZ, RZ, UR4 ;  /* 0x00000004ff047e24 */ /* 0x000fc8000f8e00ff */
[----:B--2---:R-:W-:-:S05]  /*29290*/  IMAD R16, R16, R4, RZ ;  /* 0x0000000410107224 */ /* 0x004fca00078e02ff */
[----:B------:R-:W-:-:S04]  /*292a0*/  IADD3 R5, R16, R5, RZ ;  /* 0x0000000510057210 */ /* 0x000fc80007ffe0ff */
[----:B------:R-:W-:-:S13]  /*292b0*/  ISETP.GT.AND P4, PT, R5, R0, PT ;  /* 0x000000000500720c */ /* 0x000fda0003f84270 */
[----:B------:R-:W-:Y:S05]  /*292c0*/  @!P4 BRA `(.L_x_2109) ;  /* 0xfffffffc005cc947 */ /* 0x000fea000383ffff */
.L_x_2104:
[----:B------:R-:W-:Y:S01]  /*292d0*/  IMAD.IADD R16, R5, 0x1, -R16 ;  /* 0x0000000105107824 */ /* 0x000fe200078e0a10 */
[----:B------:R-:W-:-:S03]  /*292e0*/  UMOV UR4, 0xffffffff ;  /* 0xffffffff00047882 */ /* 0x000fc60000000000 */
[----:B------:R-:W-:-:S05]  /*292f0*/  IMAD R5, R2, R4, R16 ;  /* 0x0000000402057224 */ /* 0x000fca00078e0210 */
[----:B------:R-:W-:Y:S01]  /*29300*/  ISETP.GT.AND P6, PT, R5, R0, PT ;  /* 0x000000000500720c */ /* 0x000fe20003fc4270 */
[----:B------:R-:W-:-:S12]  /*29310*/  BRA.DIV UR4, `(.L_x_2110) ;  /* 0x0000003204447947 */ /* 0x000fd8000b800000 */
[----:B------:R-:W-:-:S04]  /*29320*/  VOTE.ANY R5, PT, !P6 ;  /* 0x0000000000057806 */ /* 0x000fc800070e0100 */
[----:B------:R-:W2:Y:S02]  /*29330*/  POPC R6, R5 ;  /* 0x0000000500067309 */ /* 0x000ea40000000000 */
[----:B--2---:R2:W3:Y:S02]  /*29340*/  SHFL.IDX PT, R17, R3, R6, 0x1f ;  /* 0x00001f0603117589 */ /* 0x0044e400000e0000 */
.L_x_2218:
[----:B------:R-:W-:Y:S01]  /*29350*/  ISETP.NE.AND P0, PT, R5, RZ, PT ;  /* 0x000000ff0500720c */ /* 0x000fe20003f05270 */
[----:B------:R-:W-:-:S12]  /*29360*/  IMAD.MOV.U32 R5, RZ, RZ, RZ ;  /* 0x000000ffff057224 */ /* 0x000fd800078e00ff */
[----:B------:R-:W-:Y:S05]  /*29370*/  @!P0 BRA `(.L_x_2111) ;  /* 0x0000000000148947 */ /* 0x000fea0003800000 */
[----:B------:R-:W-:Y:S01]  /*29380*/  UMOV UR4, 0xffffffff ;  /* 0xffffffff00047882 */ /* 0x000fe20000000000 */
[----:B------:R-:W-:Y:S02]  /*29390*/  VIADD R12, R6, 0xffffffff ;  /* 0xffffffff060c7836 */ /* 0x000fe40000000000 */
[----:B------:R-:W-:Y:S05]  /*293a0*/  BRA.DIV UR4, `(.L_x_2112) ;  /* 0x0000003204687947 */ /* 0x000fea000b800000 */
[----:B-1----:R1:W0:Y:S02]  /*293b0*/  SHFL.IDX PT, R2, R2, R12, 0x1f ;  /* 0x00001f0c02027589 */ /* 0x00222400000e0000 */
.L_x_2221:
[----:B0-----:R-:W-:-:S07]  /*293c0*/  IMAD.MOV.U32 R5, RZ, RZ, R2 ;  /* 0x000000ffff057224 */ /* 0x001fce00078e0002 */
.L_x_2111:
[----:B-12---:R-:W1:Y:S01]  /*293d0*/  LDC.64 R2, c[0x0][0xc90] ;  /* 0x00032400ff027b82 */ /* 0x006e620000000a00 */
[----:B------:R-:W-:Y:S01]  /*293e0*/  IADD3 R19, R6, R19, RZ ;  /* 0x0000001306137210 */ /* 0x000fe20007ffe0ff */
[----:B------:R-:W-:-:S04]  /*293f0*/  ULDC.64 UR4, c[0x0][0x208] ;  /* 0x0000820000047ab9 */ /* 0x000fc80000000a00 */
[----:B-1----:R-:W-:-:S05]  /*29400*/  IMAD.WIDE R2, R19, 0x4, R2 ;  /* 0x0000000413027825 */ /* 0x002fca00078e0202 */
[----:B------:R-:W3:Y:S01]  /*29410*/  LDG.E R7, desc[UR4][R2.64] ;  /* 0x0000000402077981 */ /* 0x000ee2000c1e1900 */
[----:B------:R-:W-:-:S04]  /*29420*/  IMAD R16, R5, R4, R16 ;  /* 0x0000000405107224 */ /* 0x000fc800078e0210 */
[----:B------:R-:W-:Y:S02]  /*29430*/  IMAD.IADD R0, R0, 0x1, -R16 ;  /* 0x0000000100007824 */ /* 0x000fe400078e0a10 */
[----:B---3--:R-:W-:-:S05]  /*29440*/  IMAD R6, R17, R7, RZ ;  /* 0x0000000711067224 */ /* 0x008fca00078e02ff */
[----:B-----5:R-:W-:-:S04]  /*29450*/  IABS R8, R6 ;  /* 0x0000000600087213 */ /* 0x020fc80000000000 */
[----:B------:R-:W1:Y:S08]  /*29460*/  I2F.RP R2, R8 ;  /* 0x0000000800027306 */ /* 0x000e700000209400 */
[----:B-1----:R-:W1:Y:S02]  /*29470*/  MUFU.RCP R2, R2 ;  /* 0x0000000200027308 */ /* 0x002e640000001000 */
[----:B-1----:R-:W-:-:S06]  /*29480*/  VIADD R2, R2, 0xffffffe ;  /* 0x0ffffffe02027836 */ /* 0x002fcc0000000000 */
[----:B------:R-:W1:Y:S02]  /*29490*/  F2I.FTZ.U32.TRUNC.NTZ R3, R2 ;  /* 0x0000000200037305 */ /* 0x000e64000021f000 */
[----:B-1----:R-:W-:-:S04]  /*294a0*/  IMAD.MOV R2, RZ, RZ, -R3 ;  /* 0x000000ffff027224 */ /* 0x002fc800078e0a03 */
[----:B------:R-:W-:Y:S02]  /*294b0*/  IMAD R9, R2, R8, RZ ;  /* 0x0000000802097224 */ /* 0x000fe400078e02ff */
[----:B------:R-:W-:-:S04]  /*294c0*/  IMAD.MOV.U32 R2, RZ, RZ, RZ ;  /* 0x000000ffff027224 */ /* 0x000fc800078e00ff */
[----:B------:R-:W-:Y:S01]  /*294d0*/  IMAD.HI.U32 R9, R3, R9, R2 ;  /* 0x0000000903097227 */ /* 0x000fe200078e0002 */
[----:B------:R-:W-:Y:S02]  /*294e0*/  IABS R2, R0 ;  /* 0x0000000000027213 */ /* 0x000fe40000000000 */
[----:B------:R-:W-:-:S03]  /*294f0*/  IABS R3, R6 ;  /* 0x0000000600037213 */ /* 0x000fc60000000000 */
[----:B------:R-:W-:Y:S01]  /*29500*/  IMAD.HI.U32 R9, R9, R2, RZ ;  /* 0x0000000209097227 */ /* 0x000fe200078e00ff */
[----:B------:R-:W-:-:S05]  /*29510*/  IADD3 R3, RZ, -R3, RZ ;  /* 0x80000003ff037210 */ /* 0x000fca0007ffe0ff */
        /* <DEDUP_REMOVED lines=8> */
[----:B------:R-:W-:-:S04]  /*295a0*/  @P0 VIADD R9, R9, 0x1 ;  /* 0x0000000109090836 */ /* 0x000fc80000000000 */
[----:B------:R-:W-:-:S05]  /*295b0*/  IMAD.MOV.U32 R2, RZ, RZ, R9 ;  /* 0x000000ffff027224 */ /* 0x000fca00078e0009 */
[----:B------:R-:W-:Y:S02]  /*295c0*/  @!P1 IADD3 R2, -R2, RZ, RZ ;  /* 0x000000ff02029210 */ /* 0x000fe40007ffe1ff */
[----:B------:R-:W-:-:S05]  /*295d0*/  @!P2 LOP3.LUT R2, RZ, R6, RZ, 0x33, !PT ;  /* 0x00000006ff02a212 */ /* 0x000fca00078e33ff */
[----:B------:R-:W-:Y:S02]  /*295e0*/  IMAD R5, R7, R2, RZ ;  /* 0x0000000207057224 */ /* 0x000fe400078e02ff */
[----:B------:R-:W-:Y:S02]  /*295f0*/  IMAD.MOV R2, RZ, RZ, -R2 ;  /* 0x000000ffff027224 */ /* 0x000fe400078e0a02 */
[----:B------:R-:W-:Y:S02]  /*29600*/  IMAD.MOV R3, RZ, RZ, -R5 ;  /* 0x000000ffff037224 */ /* 0x000fe400078e0a05 */
[----:B------:R-:W-:-:S03]  /*29610*/  IMAD R0, R6, R2, R0 ;  /* 0x0000000206007224 */ /* 0x000fc600078e0200 */
[----:B------:R-:W-:-:S04]  /*29620*/  VIADDMNMX R4, R3, R4, R7, PT ;  /* 0x0000000403047246 */ /* 0x000fc80003800107 */
[----:B------:R-:W-:-:S04]  /*29630*/  IABS R7, R4 ;  /* 0x0000000400077213 */ /* 0x000fc80000000000 */
[----:B------:R-:W1:Y:S08]  /*29640*/  I2F.RP R3, R7 ;  /* 0x0000000700037306 */ /* 0x000e700000209400 */
[----:B-1----:R-:W1:Y:S02]  /*29650*/  MUFU.RCP R3, R3 ;  /* 0x0000000300037308 */ /* 0x002e640000001000 */
[----:B-1----:R-:W-:-:S06]  /*29660*/  VIADD R3, R3, 0xffffffe ;  /* 0x0ffffffe03037836 */ /* 0x002fcc0000000000 */
[----:B------:R-:W1:Y:S02]  /*29670*/  F2I.FTZ.U32.TRUNC.NTZ R3, R3 ;  /* 0x0000000300037305 */ /* 0x000e64000021f000 */
[----:B-1----:R-:W-:-:S04]  /*29680*/  IMAD.MOV R2, RZ, RZ, -R3 ;  /* 0x000000ffff027224 */ /* 0x002fc800078e0a03 */
[----:B------:R-:W-:Y:S01]  /*29690*/  IMAD R6, R2, R7, RZ ;  /* 0x0000000702067224 */ /* 0x000fe200078e02ff */
[----:B------:R-:W-:-:S05]  /*296a0*/  MOV R2, RZ ;  /* 0x000000ff00027202 */ /* 0x000fca0000000f00 */
        /* <DEDUP_REMOVED lines=11> */
[C---:B------:R-:W-:Y:S01]  /*29760*/  LOP3.LUT R3, R0.reuse, R4, RZ, 0x3c, !PT ;  /* 0x0000000400037212 */ /* 0x040fe200078e3cff */
[----:B------:R-:W-:-:S03]  /*29770*/  IMAD.IADD R0, R0, 0x1, R5 ;  /* 0x0000000100007824 */ /* 0x000fc600078e0205 */
[----:B------:R-:W-:-:S07]  /*29780*/  ISETP.GE.AND P1, PT, R3, RZ, PT ;  /* 0x000000ff0300720c */ /* 0x000fce0003f26270 */
[----:B------:R-:W-:-:S06]  /*29790*/  @P0 VIADD R2, R2, 0x1 ;  /* 0x0000000102020836 */ /* 0x000fcc0000000000 */
[----:B------:R-:W-:Y:S02]  /*297a0*/  @!P1 IADD3 R2, -R2, RZ, RZ ;  /* 0x000000ff02029210 */ /* 0x000fe40007ffe1ff */
[----:B------:R-:W-:Y:S01]  /*297b0*/  @!P2 LOP3.LUT R2, RZ, R4, RZ, 0x33, !PT ;  /* 0x00000004ff02a212 */ /* 0x000fe200078e33ff */
[----:B------:R-:W-:-:S04]  /*297c0*/  IMAD.MOV R4, RZ, RZ, -R4 ;  /* 0x000000ffff047224 */ /* 0x000fc800078e0a04 */
[----:B------:R-:W-:Y:S01]  /*297d0*/  IMAD R18, R2, R4, R0 ;  /* 0x0000000402127224 */ /* 0x000fe200078e0200 */
[----:B------:R-:W-:-:S05]  /*297e0*/  LOP3.LUT R2, RZ, R2, RZ, 0x33, !PT ;  /* 0x00000002ff027212 */ /* 0x000fca00078e33ff */
[----:B------:R-:W-:Y:S01]  /*297f0*/  IMAD.IADD R17, R17, 0x1, R2 ;  /* 0x0000000111117824 */ /* 0x000fe200078e0202 */
[----:B------:R-:W-:Y:S06]  /*29800*/  BRA `(.L_x_2113) ;  /* 0x00000000001c7947 */ /* 0x000fec0003800000 */
.L_x_2105:
[----:B------:R-:W-:Y:S01]  /*29810*/  UMOV UR4, URZ ;  /* 0x0000003f00047c82 */ /* 0x000fe20008000000 */
[----:B------:R-:W-:Y:S01]  /*29820*/  UMOV UR5, URZ ;  /* 0x0000003f00057c82 */ /* 0x000fe20008000000 */
[----:B------:R-:W-:Y:S01]  /*29830*/  ULDC UR6, c[0x0][0xc3c] ;  /* 0x00030f0000067ab9 */ /* 0x000fe20000000800 */
[----:B------:R-:W-:Y:S01]  /*29840*/  IMAD.MOV.U32 R16, RZ, RZ, R0 ;  /* 0x000000ffff107224 */ /* 0x000fe200078e0000 */
[----:B------:R-:W-:Y:S01]  /*29850*/  MOV R17, UR4 ;  /* 0x0000000400117c02 */ /* 0x000fe20008000f00 */
[----:B------:R-:W-:Y:S02]  /*29860*/  IMAD.U32 R18, RZ, RZ, UR5 ;  /* 0x00000005ff127e24 */ /* 0x000fe4000f8e00ff */
[----:B------:R-:W-:-:S07]  /*29870*/  IMAD.U32 R19, RZ, RZ, UR6 ;  /* 0x00000006ff137e24 */ /* 0x000fce000f8e00ff */
.L_x_2113:
[----:B------:R-:W2:Y:S04]  /*29880*/  LDL R0, [R1+0x28] ;  /* 0x0000280001007983 */ /* 0x000ea80000100800 */
[----:B------:R1:W3:Y:S01]  /*29890*/  LDL R3, [R1] ;  /* 0x0000000001037983 */ /* 0x0002e20000100800 */
[----:B------:R-:W-:Y:S05]  /*298a0*/  WARPSYNC.ALL ;  /* 0x0000000000007948 */ /* 0x000fea0003800000 */
[----:B------:R-:W-:Y:S01]  /*298b0*/  BAR.SYNC.DEFER_BLOCKING 0x4, 0x180 ;  /* 0x0106000000007b1d */ /* 0x000fe20000010000 */
[----:B--2---:R-:W-:-:S13]  /*298c0*/  ISETP.NE.AND P0, PT, R0, RZ, PT ;  /* 0x000000ff0000720c */ /* 0x004fda0003f05270 */
[----:B------:R-:W3:Y:S01]  /*298d0*/  @!P0 S2R R0, SR_CgaCtaId ;  /* 0x0000000000008919 */ /* 0x000ee20000008800 */
[----:B------:R-:W-:-:S04]  /*298e0*/  @!P0 MOV R2, 0x400 ;  /* 0x0000040000028802 */ /* 0x000fc80000000f00 */
[----:B---3--:R-:W-:-:S05]  /*298f0*/  @!P0 LEA R3, R0, R2, 0x18 ;  /* 0x0000000200038211 */ /* 0x008fca00078ec0ff */
[----:B------:R1:W-:Y:S04]  /*29900*/  @!P0 STS.128 [R3+0x2a8d0], R16 ;  /* 0x02a8d01003008388 */ /* 0x0003e80000000c00 */
[----:B------:R1:W-:Y:S01]  /*29910*/  @!P0 STL [R1], R3 ;  /* 0x0000000301008387 */ /* 0x0003e20000100800 */
[----:B------:R-:W-:Y:S06]  /*29920*/  BAR.ARV 0x5, 0x180 ;  /* 0x0146000000007b1d */ /* 0x000fec0000002000 */
.L_x_2102:
[----:B------:R-:W-:Y:S02]  /*29930*/  ULDC UR4, c[0x0][0xc3c] ;  /* 0x00030f0000047ab9 */ /* 0x000fe40000000800 */
[----:B---3--:R-:W-:-:S13]  /*29940*/  ISETP.GE.AND P0, PT, R19, UR4, PT ;  /* 0x0000000413007c0c */ /* 0x008fda000bf06270 */
[----:B------:R-:W-:Y:S05]  /*29950*/  @!P0 BRA `(.L_x_2114) ;  /* 0xffffff8c00848947 */ /* 0x000fea000383ffff */
[----:B------:R-:W-:Y:S05]  /*29960*/  BSYNC B8 ;  /* 0x0000000000087941 */ /* 0x000fea0003800000 */
.L_x_1954:
[----:B--2---:R-:W2:Y:S01]  /*29970*/  LDL.LU R0, [R1+0x48] ;  /* 0x0000480001007983 */ /* 0x004ea20000300800 */
[----:B------:R-:W-:Y:S01]  /*29980*/  BSSY B0, `(.L_x_2115) ;  /* 0x000000b000007945 */ /* 0x000fe20003800000 */
[----:B------:R-:W3:Y:S01]  /*29990*/  S2R R5, SR_CgaCtaId ;  /* 0x0000000000057919 */ /* 0x000ee20000008800 */
[----:B--2---:R-:W-:-:S05]  /*299a0*/  VIADD R0, R0, 0x1 ;  /* 0x0000000100007836 */ /* 0x004fca0000000000 */
[----:B0-----:R-:W-:-:S04]  /*299b0*/  LEA.HI R2, R0, R0, RZ, 0x1 ;  /* 0x0000000000027211 */ /* 0x001fc800078f08ff */
[----:B-1----:R-:W-:-:S05]  /*299c0*/  LOP3.LUT R3, R2, 0xfffffffe, RZ, 0xc0, !PT ;  /* 0xfffffffe02037812 */ /* 0x002fca00078ec0ff */
[----:B------:R-:W-:Y:S01]  /*299d0*/  IMAD.IADD R3, R0, 0x1, -R3 ;  /* 0x0000000100037824 */ /* 0x000fe200078e0a03 */
[----:B------:R-:W-:-:S04]  /*299e0*/  MOV R0, 0x400 ;  /* 0x0000040000007802 */ /* 0x000fc80000000f00 */
[----:B---3--:R-:W-:Y:S02]  /*299f0*/  LEA R0, R5, R0, 0x18 ;  /* 0x0000000005007211 */ /* 0x008fe400078ec0ff */
[----:B------:R-:W-:-:S04]  /*29a00*/  SHF.L.U32 R3, R3, 0x1f, RZ ;  /* 0x0000001f03037819 */ /* 0x000fc800000006ff */
[----:B------:R-:W0:Y:S02]  /*29a10*/  SYNCS.PHASECHK.TRANS64.TRYWAIT P0, [R0+URZ+0x2a820], R3 ;  /* 0x02a82003000075a7 */ /* 0x000e24000800017f */
[----:B0-----:R-:W-:Y:S05]  /*29a20*/  @!P0 BRA `(.L_x_2116) ;  /* 0x0000002800f08947 */ /* 0x001fea0003800000 */
.L_x_2222:
[----:B------:R-:W-:Y:S05]  /*29a30*/  BSYNC B0 ;  /* 0x0000000000007941 */ /* 0x000fea0003800000 */
.L_x_2115:
[----:B------:R-:W-:-:S03]  /*29a40*/  UMOV UR4, 0xffffffff ;  /* 0xffffffff00047882 */ /* 0x000fc60000000000 */
[----:B------:R-:W-:Y:S05]  /*29a50*/  BRA.DIV UR4, `(.L_x_2117) ;  /* 0x0000002a04f87947 */ /* 0x000fea000b800000 */
[----:B------:R-:W1:Y:S02]  /*29a60*/  S2R R2, SR_TID.X ;  /* 0x0000000000027919 */ /* 0x000e640000002100 */
[----:B-1----:R-:W-:-:S04]  /*29a70*/  SHF.R.U32.HI R2, RZ, 0x5, R2 ;  /* 0x00000005ff027819 */ /* 0x002fc80000011602 */
[----:B------:R-:W-:-:S05]  /*29a80*/  LOP3.LUT R2, R2, 0x3, RZ, 0xc0, !PT ;  /* 0x0000000302027812 */ /* 0x000fca00078ec0ff */
[----:B------:R1:W2:Y:S02]  /*29a90*/  SHFL.IDX PT, R14, R2, RZ, 0x1f ;  /* 0x00001fff020e7589 */ /* 0x0002a400000e0000 */
.L_x_2225:
[----:B--2---:R-:W-:-:S13]  /*29aa0*/  ISETP.NE.AND P0, PT, R14, RZ, PT ;  /* 0x000000ff0e00720c */ /* 0x004fda0003f05270 */
[----:B------:R-:W-:Y:S05]  /*29ab0*/  @P0 BRA `(.L_x_1658) ;  /* 0x0000000000940947 */ /* 0x000fea0003800000 */
[----:B------:R-:W-:-:S03]  /*29ac0*/  UMOV UR4, 0xffffffff ;  /* 0xffffffff00047882 */ /* 0x000fc60000000000 */
[----:B------:R-:W-:Y:S05]  /*29ad0*/  BRA.DIV UR4, `(.L_x_2118) ;  /* 0x0000002e040c7947 */ /* 0x000fea000b800000 */
[----:B------:R-:W-:-:S13]  /*29ae0*/  ELECT P6, URZ, PT ;  /* 0x00000000003f782f */ /* 0x000fda00038c0000 */
.L_x_2228:
[----:B------:R-:W-:Y:S05]  /*29af0*/  @!P6 BRA `(.L_x_1658) ;  /* 0x000000000084e947 */ /* 0x000fea0003800000 */
[----:B------:R-:W-:-:S06]  /*29b00*/  ULOP3.LUT UR4, UR60, 0x2, URZ, 0xfc, !UPT ;  /* 0x000000023c047892 */ /* 0x000fcc000f8efc3f */
[----:B-1----:R-:W-:-:S04]  /*29b10*/  MOV R2, UR4 ;  /* 0x0000000400027c02 */ /* 0x002fc80008000f00 */
[----:B------:R-:W-:-:S13]  /*29b20*/  ISETP.NE.AND P2, PT, R2, 0x3, PT ;  /* 0x000000030200780c */ /* 0x000fda0003f45270 */
[----:B------:R-:W-:Y:S05]  /*29b30*/  @!P2 BRA `(.L_x_2119) ;  /* 0x000000000004a947 */ /* 0x000fea0003800000 */
[----:B------:R-:W-:Y:S01]  /*29b40*/  BPT.TRAP 0x1 ;  /* 0x000000040000795c */ /* 0x000fe20000300000 */
.L_x_2119:
[----:B0-----:R-:W2:Y:S04]  /*29b50*/  LDL R3, [R1+0x8] ;  /* 0x0000080001037983 */ /* 0x001ea80000100800 */
[----:B------:R-:W3:Y:S01]  /*29b60*/  LDL.LU R7, [R1+0x18] ;  /* 0x0000180001077983 */ /* 0x000ee20000300800 */
[----:B------:R-:W-:-:S04]  /*29b70*/  VIADD R2, R0, 0x2a840 ;  /* 0x0002a84000027836 */ /* 0x000fc80000000000 */
[C---:B--2---:R-:W-:Y:S02]  /*29b80*/  IMAD R6, R3.reuse, 0x8, R2 ;  /* 0x0000000803067824 */ /* 0x044fe400078e0202 */
        /* <DEDUP_REMOVED lines=10> */
.L_x_2229:
[----:B------:R-:W1:Y:S02]  /*29c30*/  SYNCS.PHASECHK.TRANS64.TRYWAIT P0, [R7+URZ], R2 ;  /* 0x00000002070075a7 */ /* 0x000e64000800017f */
[----:B-1----:R-:W-:Y:S05]  /*29c40*/  @!P0 BRA `(.L_x_2121) ;  /* 0x0000002800e48947 */ /* 0x002fea0003800000 */
.L_x_2230:
[----:B------:R-:W-:Y:S05]  /*29c50*/  @!P2 BRA `(.L_x_2122) ;  /* 0x000000000004a947 */ /* 0x000fea0003800000 */
[----:B------:R-:W-:Y:S01]  /*29c60*/  BPT.TRAP 0x1 ;  /* 0x000000040000795c */ /* 0x000fe20000300000 */
.L_x_2122:
[----:B------:R-:W2:Y:S01]  /*29c70*/  LDL.LU R4, [R1+0x8] ;  /* 0x0000080001047983 */ /* 0x000ea20000300800 */
[----:B------:R-:W-:-:S05]  /*29c80*/  IADD3 R0, R0, 0x2a860, RZ ;  /* 0x0002a86000007810 */ /* 0x000fca0007ffe0ff */
[----:B--2---:R-:W-:-:S04]  /*29c90*/  IMAD R4, R4, 0x8, R0 ;  /* 0x0000000804047824 */ /* 0x004fc800078e0200 */
[----:B------:R-:W2:Y:S02]  /*29ca0*/  SYNCS.PHASECHK.TRANS64.TRYWAIT P0, [R4+URZ], R5 ;  /* 0x00000005040075a7 */ /* 0x000ea4000800017f */
[----:B--2---:R-:W-:Y:S05]  /*29cb0*/  @!P0 BRA `(.L_x_2123) ;  /* 0x0000002800dc8947 */ /* 0x004fea0003800000 */
.L_x_2231:
[----:B------:R-:W-:-:S07]  /*29cc0*/  IMAD R3, R3, 0x8, R0 ;  /* 0x0000000803037824 */ /* 0x000fce00078e0200 */
.L_x_2124:
[----:B---3--:R3:W0:Y:S02]  /*29cd0*/  SYNCS.PHASECHK.TRANS64.TRYWAIT P0, [R3+URZ], R2 ;  /* 0x00000002030075a7 */ /* 0x008624000800017f */
[----:B0-----:R-:W-:Y:S05]  /*29ce0*/  @!P0 NANOSLEEP.SYNCS 0x989680 ;  /* 0x009896800000895d */ /* 0x001fea0003900000 */
[----:B------:R-:W0:Y:S02]  /*29cf0*/  @!P0 SYNCS.PHASECHK.TRANS64 P0, [R3+URZ], R2 ;  /* 0x00000002030085a7 */ /* 0x000e24000800007f */
[----:B0-----:R-:W-:Y:S05]  /*29d00*/  @!P0 BRA `(.L_x_2124) ;  /* 0xfffffffc00f08947 */ /* 0x001fea000383ffff */
.L_x_1658:
[----:B------:R-:W-:Y:S05]  /*29d10*/  BSYNC B9 ;  /* 0x0000000000097941 */ /* 0x000fea0003800000 */
.L_x_1655:
[----:B------:R-:W-:Y:S05]  /*29d20*/  EXIT ;  /* 0x000000000000794d */ /* 0x000fea0003800000 */
.L_x_1684:
[----:B-1----:R1:W2:Y:S02]  /*29d30*/  SYNCS.PHASECHK.TRANS64.TRYWAIT P5, [R3+URZ+0x2a890], R0 ;  /* 0x02a89000030075a7 */ /* 0x0022a400080a017f */
[----:B--2---:R-:W-:Y:S05]  /*29d40*/  @!P5 NANOSLEEP.SYNCS 0x989680 ;  /* 0x009896800000d95d */ /* 0x004fea0003900000 */
[----:B------:R-:W2:Y:S02]  /*29d50*/  @!P5 SYNCS.PHASECHK.TRANS64 P5, [R3+URZ+0x2a890], R0 ;  /* 0x02a890000300d5a7 */ /* 0x000ea400080a007f */
[----:B--2---:R-:W-:Y:S05]  /*29d60*/  @!P5 BRA `(.L_x_1684) ;  /* 0xfffffffc00f0d947 */ /* 0x004fea000383ffff */
[----:B------:R-:W-:Y:S05]  /*29d70*/  BRA `(.L_x_2125) ;  /* 0xfffffd9c005c7947 */ /* 0x000fea000383ffff */
.L_x_1738:
[----:B-1----:R1:W3:Y:S02]  /*29d80*/  SYNCS.PHASECHK.TRANS64.TRYWAIT P5, [R3+URZ+0x2a890], R0 ;  /* 0x02a89000030075a7 */ /* 0x0022e400080a017f */
[----:B---3--:R-:W-:Y:S05]  /*29d90*/  @!P5 NANOSLEEP.SYNCS 0x989680 ;  /* 0x009896800000d95d */ /* 0x008fea0003900000 */
[----:B------:R-:W3:Y:S02]  /*29da0*/  @!P5 SYNCS.PHASECHK.TRANS64 P5, [R3+URZ+0x2a890], R0 ;  /* 0x02a890000300d5a7 */ /* 0x000ee400080a007f */
[----:B---3--:R-:W-:Y:S05]  /*29db0*/  @!P5 BRA `(.L_x_1738) ;  /* 0xfffffffc00f0d947 */ /* 0x008fea000383ffff */
[----:B------:R-:W-:Y:S05]  /*29dc0*/  BRA `(.L_x_2126) ;  /* 0xfffffdd000107947 */ /* 0x000fea000383ffff */
.L_x_1763:
[----:B-1----:R1:W2:Y:S02]  /*29dd0*/  SYNCS.PHASECHK.TRANS64.TRYWAIT P4, [R3+URZ+0x2a890], R0 ;  /* 0x02a89000030075a7 */ /* 0x0022a4000808017f */
[----:B--2---:R-:W-:Y:S05]  /*29de0*/  @!P4 NANOSLEEP.SYNCS 0x989680 ;  /* 0x009896800000c95d */ /* 0x004fea0003900000 */
[----:B------:R-:W2:Y:S02]  /*29df0*/  @!P4 SYNCS.PHASECHK.TRANS64 P4, [R3+URZ+0x2a890], R0 ;  /* 0x02a890000300c5a7 */ /* 0x000ea4000808007f */
[----:B--2---:R-:W-:Y:S05]  /*29e00*/  @!P4 BRA `(.L_x_1763) ;  /* 0xfffffffc00f0c947 */ /* 0x004fea000383ffff */
[----:B------:R-:W-:Y:S05]  /*29e10*/  BRA `(.L_x_2127) ;  /* 0xfffffe0000347947 */ /* 0x000fea000383ffff */
.L_x_1769:
[----:B0-----:R0:W2:Y:S02]  /*29e20*/  SYNCS.PHASECHK.TRANS64.TRYWAIT P4, [R3+URZ+0x2a8b0], R0 ;  /* 0x02a8b000030075a7 */ /* 0x0010a4000808017f */
[----:B--2---:R-:W-:Y:S05]  /*29e30*/  @!P4 NANOSLEEP.SYNCS 0x989680 ;  /* 0x009896800000c95d */ /* 0x004fea0003900000 */
[----:B------:R-:W2:Y:S02]  /*29e40*/  @!P4 SYNCS.PHASECHK.TRANS64 P4, [R3+URZ+0x2a8b0], R0 ;  /* 0x02a8b0000300c5a7 */ /* 0x000ea4000808007f */
[----:B--2---:R-:W-:Y:S05]  /*29e50*/  @!P4 BRA `(.L_x_1769) ;  /* 0xfffffffc00f0c947 */ /* 0x004fea000383ffff */
[----:B------:R-:W-:Y:S05]  /*29e60*/  BRA `(.L_x_2128) ;  /* 0xfffffe0400407947 */ /* 0x000fea000383ffff */
.L_x_1795:
[----:B------:R-:W-:Y:S01]  /*29e70*/  BSSY B1, `(.L_x_2129) ;  /* 0x0000008000017945 */ /* 0x000fe20003800000 */
[----:B------:R-:W-:Y:S01]  /*29e80*/  IMAD.MOV.U32 R13, RZ, RZ, R7 ;  /* 0x000000ffff0d7224 */ /* 0x000fe200078e0007 */
[----:B------:R-:W-:Y:S01]  /*29e90*/  MOV R11, 0x1c1f ;  /* 0x00001c1f000b7802 */ /* 0x000fe20000000f00 */
[----:B------:R-:W-:Y:S02]  /*29ea0*/  IMAD.MOV.U32 R12, RZ, RZ, RZ ;  /* 0x000000ffff0c7224 */ /* 0x000fe400078e00ff */
[----:B------:R-:W-:-:S07]  /*29eb0*/  IMAD.MOV.U32 R15, RZ, RZ, -0x1 ;  /* 0xffffffffff0f7424 */ /* 0x000fce00078e00ff */
[----:B------:R-:W-:Y:S05]  /*29ec0*/  WARPSYNC.COLLECTIVE R15, `(.L_x_2130) ;  /* 0x000000000f087348 */ /* 0x000fea0003c00000 */
[----:B------:R0:W1:Y:S02]  /*29ed0*/  SHFL.IDX P6, R14, R13, R12, R11 ;  /* 0x0000000c0d0e7389 */ /* 0x00006400000c000b */
[----:B01----:R-:W-:Y:S01]  /*29ee0*/  ENDCOLLECTIVE ;  /* 0x000000000000791b */ /* 0x003fe20003800000 */
.L_x_2130:
[----:B------:R-:W-:Y:S05]  /*29ef0*/  BSYNC B1 ;  /* 0x0000000000017941 */ /* 0x000fea0003800000 */
.L_x_2129:
[----:B------:R-:W-:Y:S01]  /*29f00*/  IMAD.MOV.U32 R13, RZ, RZ, R6 ;  /* 0x000000ffff0d7224 */ /* 0x000fe200078e0006 */
[----:B------:R-:W-:Y:S01]  /*29f10*/  MOV R11, 0x1c1f ;  /* 0x00001c1f000b7802 */ /* 0x000fe20000000f00 */
[----:B------:R-:W-:Y:S02]  /*29f20*/  IMAD.MOV.U32 R12, RZ, RZ, RZ ;  /* 0x000000ffff0c7224 */ /* 0x000fe400078e00ff */
[----:B------:R-:W-:Y:S02]  /*29f30*/  IMAD.MOV.U32 R15, RZ, RZ, -0x1 ;  /* 0xffffffffff0f7424 */ /* 0x000fe400078e00ff */
[----:B------:R-:W-:-:S07]  /*29f40*/  IMAD.MOV.U32 R3, RZ, RZ, R14 ;  /* 0x000000ffff037224 */ /* 0x000fce00078e000e */
[----:B------:R-:W-:Y:S05]  /*29f50*/  WARPSYNC.COLLECTIVE R15, `(.L_x_2131) ;  /* 0x000000000f087348 */ /* 0x000fea0003c00000 */
[----:B------:R0:W1:Y:S02]  /*29f60*/  SHFL.IDX P6, R14, R13, R12, R11 ;  /* 0x0000000c0d0e7389 */ /* 0x00006400000c000b */
[----:B01----:R-:W-:Y:S01]  /*29f70*/  ENDCOLLECTIVE ;  /* 0x000000000000791b */ /* 0x003fe20003800000 */
.L_x_2131:
[----:B------:R-:W-:Y:S02]  /*29f80*/  IMAD.MOV.U32 R13, RZ, RZ, R8 ;  /* 0x000000ffff0d7224 */ /* 0x000fe400078e0008 */
[----:B------:R-:W-:-:S07]  /*29f90*/  IMAD.MOV.U32 R0, RZ, RZ, R14 ;  /* 0x000000ffff007224 */ /* 0x000fce00078e000e */
[----:B------:R-:W-:Y:S05]  /*29fa0*/  WARPSYNC.COLLECTIVE R15, `(.L_x_2132) ;  /* 0x000000000f087348 */ /* 0x000fea0003c00000 */
[----:B------:R0:W1:Y:S02]  /*29fb0*/  SHFL.IDX P6, R14, R13, R12, R11 ;  /* 0x0000000c0d0e7389 */ /* 0x00006400000c000b */
[----:B01----:R-:W-:Y:S01]  /*29fc0*/  ENDCOLLECTIVE ;  /* 0x000000000000791b */ /* 0x003fe20003800000 */
.L_x_2132:
[----:B------:R-:W-:Y:S01]  /*29fd0*/  MOV R13, R4 ;  /* 0x00000004000d7202 */ /* 0x000fe20000000f00 */
[----:B------:R-:W-:-:S07]  /*29fe0*/  IMAD.MOV.U32 R5, RZ, RZ, R14 ;  /* 0x000000ffff057224 */ /* 0x000fce00078e000e */
[----:B------:R-:W-:Y:S05]  /*29ff0*/  WARPSYNC.COLLECTIVE R15, `(.L_x_2133) ;  /* 0x000000000f087348 */ /* 0x000fea0003c00000 */
[----:B------:R0:W1:Y:S02]  /*2a000*/  SHFL.IDX P6, R14, R13, R12, R11 ;  /* 0x0000000c0d0e7389 */ /* 0x00006400000c000b */
[----:B01----:R-:W-:Y:S01]  /*2a010*/  ENDCOLLECTIVE ;  /* 0x000000000000791b */ /* 0x003fe20003800000 */
.L_x_2133:
[----:B------:R-:W-:Y:S05]  /*2a020*/  BRA `(.L_x_2134) ;  /* 0xfffffe14007c7947 */ /* 0x000fea000383ffff */
.L_x_1798:
[----:B------:R-:W-:Y:S01]  /*2a030*/  BSSY B1, `(.L_x_2135) ;  /* 0x0000008000017945 */ /* 0x000fe20003800000 */
[----:B------:R-:W-:Y:S02]  /*2a040*/  IMAD.MOV.U32 R13, RZ, RZ, R7 ;  /* 0x000000ffff0d7224 */ /* 0x000fe400078e0007 */
[----:B------:R-:W-:Y:S02]  /*2a050*/  IMAD.MOV.U32 R12, RZ, RZ, 0x1 ;  /* 0x00000001ff0c7424 */ /* 0x000fe400078e00ff */
[----:B------:R-:W-:Y:S02]  /*2a060*/  IMAD.MOV.U32 R11, RZ, RZ, 0x1c1f ;  /* 0x00001c1fff0b7424 */ /* 0x000fe400078e00ff */
[----:B------:R-:W-:-:S07]  /*2a070*/  IMAD.MOV.U32 R15, RZ, RZ, -0x1 ;  /* 0xffffffffff0f7424 */ /* 0x000fce00078e00ff */
[----:B0---4-:R-:W-:Y:S05]  /*2a080*/  WARPSYNC.COLLECTIVE R15, `(.L_x_2136) ;  /* 0x000000000f087348 */ /* 0x011fea0003c00000 */
[----:B----4-:R1:W2:Y:S02]  /*2a090*/  SHFL.IDX P6, R14, R13, R12, R11 ;  /* 0x0000000c0d0e7389 */ /* 0x0102a400000c000b */
[----:B012---:R-:W-:Y:S01]  /*2a0a0*/  ENDCOLLECTIVE ;  /* 0x000000000000791b */ /* 0x007fe20003800000 */
.L_x_2136:
[----:B------:R-:W-:Y:S05]  /*2a0b0*/  BSYNC B1 ;  /* 0x0000000000017941 */ /* 0x000fea0003800000 */
.L_x_2135:
[----:B------:R-:W-:Y:S01]  /*2a0c0*/  IMAD.MOV.U32 R13, RZ, RZ, R6 ;  /* 0x000000ffff0d7224 */ /* 0x000fe200078e0006 */
[----:B------:R-:W-:Y:S01]  /*2a0d0*/  MOV R3, R14 ;  /* 0x0000000e00037202 */ /* 0x000fe20000000f00 */
[----:B------:R-:W-:Y:S02]  /*2a0e0*/  IMAD.MOV.U32 R12, RZ, RZ, 0x1 ;  /* 0x00000001ff0c7424 */ /* 0x000fe400078e00ff */
[----:B------:R-:W-:Y:S02]  /*2a0f0*/  IMAD.MOV.U32 R11, RZ, RZ, 0x1c1f ;  /* 0x00001c1fff0b7424 */ /* 0x000fe400078e00ff */
[----:B------:R-:W-:-:S07]  /*2a100*/  IMAD.MOV.U32 R15, RZ, RZ, -0x1 ;  /* 0xffffffffff0f7424 */ /* 0x000fce00078e00ff */
[----:B------:R-:W-:Y:S05]  /*2a110*/  WARPSYNC.COLLECTIVE R15, `(.L_x_2137) ;  /* 0x000000000f087348 */ /* 0x000fea0003c00000 */
[----:B------:R0:W1:Y:S02]  /*2a120*/  SHFL.IDX P6, R14, R13, R12, R11 ;  /* 0x0000000c0d0e7389 */ /* 0x00006400000c000b */
[----:B01----:R-:W-:Y:S01]  /*2a130*/  ENDCOLLECTIVE ;  /* 0x000000000000791b */ /* 0x003fe20003800000 */
.L_x_2137:
[----:B------:R-:W-:Y:S01]  /*2a140*/  IMAD.MOV.U32 R13, RZ, RZ, R8 ;  /* 0x000000ffff0d7224 */ /* 0x000fe200078e0008 */
[----:B------:R-:W-:-:S07]  /*2a150*/  MOV R0, R14 ;  /* 0x0000000e00007202 */ /* 0x000fce0000000f00 */
[----:B------:R-:W-:Y:S05]  /*2a160*/  WARPSYNC.COLLECTIVE R15, `(.L_x_2138) ;  /* 0x000000000f087348 */ /* 0x000fea0003c00000 */
[----:B------:R0:W1:Y:S02]  /*2a170*/  SHFL.IDX P6, R14, R13, R12, R11 ;  /* 0x0000000c0d0e7389 */ /* 0x00006400000c000b */
[----:B01----:R-:W-:Y:S01]  /*2a180*/  ENDCOLLECTIVE ;  /* 0x000000000000791b */ /* 0x003fe20003800000 */
.L_x_2138:
[----:B------:R-:W-:Y:S02]  /*2a190*/  IMAD.MOV.U32 R13, RZ, RZ, R4 ;  /* 0x000000ffff0d7224 */ /* 0x000fe400078e0004 */
[----:B------:R-:W-:-:S07]  /*2a1a0*/  IMAD.MOV.U32 R5, RZ, RZ, R14 ;  /* 0x000000ffff057224 */ /* 0x000fce00078e000e */
[----:B------:R-:W-:Y:S05]  /*2a1b0*/  WARPSYNC.COLLECTIVE R15, `(.L_x_2139) ;  /* 0x000000000f087348 */ /* 0x000fea0003c00000 */
[----:B------:R0:W1:Y:S02]  /*2a1c0*/  SHFL.IDX P6, R14, R13, R12, R11 ;  /* 0x0000000c0d0e7389 */ /* 0x00006400000c000b */
[----:B01----:R-:W-:Y:S01]  /*2a1d0*/  ENDCOLLECTIVE ;  /* 0x000000000000791b */ /* 0x003fe20003800000 */
.L_x_2139:
[----:B------:R-:W-:Y:S01]  /*2a1e0*/  IMAD.MOV.U32 R4, RZ, RZ, R14 ;  /* 0x000000ffff047224 */ /* 0x000fe200078e000e */
[----:B------:R-:W-:Y:S06]  /*2a1f0*/  BRA `(.L_x_2140) ;  /* 0xfffffe1c000c7947 */ /* 0x000fec000383ffff */
.L_x_1802:
[----:B0-----:R0:W1:Y:S02]  /*2a200*/  SYNCS.PHASECHK.TRANS64.TRYWAIT P0, [R16+URZ+0x2a800], R5 ;  /* 0x02a80005100075a7 */ /* 0x001064000800017f */
[----:B-1----:R-:W-:Y:S05]  /*2a210*/  @!P0 NANOSLEEP.SYNCS 0x989680 ;  /* 0x009896800000895d */ /* 0x002fea0003900000 */
[----:B------:R-:W1:Y:S02]  /*2a220*/  @!P0 SYNCS.PHASECHK.TRANS64 P0, [R16+URZ+0x2a800], R5 ;  /* 0x02a80005100085a7 */ /* 0x000e64000800007f */
[----:B-1----:R-:W-:Y:S05]  /*2a230*/  @!P0 BRA `(.L_x_1802) ;  /* 0xfffffffc00f08947 */ /* 0x002fea000383ffff */
[----:B------:R-:W-:Y:S05]  /*2a240*/  BRA `(.L_x_2141) ;  /* 0xfffffe2400207947 */ /* 0x000fea000383ffff */
.L_x_1826:
[----:B------:R-:W-:Y:S01]  /*2a250*/  BSSY B1, `(.L_x_2142) ;  /* 0x0000008000017945 */ /* 0x000fe20003800000 */
[----:B------:R-:W-:Y:S01]  /*2a260*/  MOV R13, R8 ;  /* 0x00000008000d7202 */ /* 0x000fe20000000f00 */
[----:B------:R-:W-:Y:S02]  /*2a270*/  IMAD.MOV.U32 R12, RZ, RZ, RZ ;  /* 0x000000ffff0c7224 */ /* 0x000fe400078e00ff */
[----:B------:R-:W-:Y:S02]  /*2a280*/  IMAD.MOV.U32 R11, RZ, RZ, 0x1c1f ;  /* 0x00001c1fff0b7424 */ /* 0x000fe400078e00ff */
[----:B------:R-:W-:-:S07]  /*2a290*/  IMAD.MOV.U32 R15, RZ, RZ, -0x1 ;  /* 0xffffffffff0f7424 */ /* 0x000fce00078e00ff */
[----:B------:R-:W-:Y:S05]  /*2a2a0*/  WARPSYNC.COLLECTIVE R15, `(.L_x_2143) ;  /* 0x000000000f087348 */ /* 0x000fea0003c00000 */
[----:B------:R0:W1:Y:S02]  /*2a2b0*/  SHFL.IDX P6, R14, R13, R12, R11 ;  /* 0x0000000c0d0e7389 */ /* 0x00006400000c000b */
[----:B01----:R-:W-:Y:S01]  /*2a2c0*/  ENDCOLLECTIVE ;  /* 0x000000000000791b */ /* 0x003fe20003800000 */
.L_x_2143:
[----:B------:R-:W-:Y:S05]  /*2a2d0*/  BSYNC B1 ;  /* 0x0000000000017941 */ /* 0x000fea0003800000 */
.L_x_2142:
[----:B------:R-:W-:Y:S01]  /*2a2e0*/  MOV R13, R6 ;  /* 0x00000006000d7202 */ /* 0x000fe20000000f00 */
[----:B------:R-:W-:Y:S02]  /*2a2f0*/  IMAD.MOV.U32 R12, RZ, RZ, RZ ;  /* 0x000000ffff0c7224 */ /* 0x000fe400078e00ff */
[----:B------:R-:W-:Y:S02]  /*2a300*/  IMAD.MOV.U32 R11, RZ, RZ, 0x1c1f ;  /* 0x00001c1fff0b7424 */ /* 0x000fe400078e00ff */
[----:B------:R-:W-:Y:S02]  /*2a310*/  IMAD.MOV.U32 R15, RZ, RZ, -0x1 ;  /* 0xffffffffff0f7424 */ /* 0x000fe400078e00ff */
[----:B------:R-:W-:-:S07]  /*2a320*/  IMAD.MOV.U32 R3, RZ, RZ, R14 ;  /* 0x000000ffff037224 */ /* 0x000fce00078e000e */
[----:B------:R-:W-:Y:S05]  /*2a330*/  WARPSYNC.COLLECTIVE R15, `(.L_x_2144) ;  /* 0x000000000f087348 */ /* 0x000fea0003c00000 */
[----:B------:R0:W1:Y:S02]  /*2a340*/  SHFL.IDX P6, R14, R13, R12, R11 ;  /* 0x0000000c0d0e7389 */ /* 0x00006400000c000b */
[----:B01----:R-:W-:Y:S01]  /*2a350*/  ENDCOLLECTIVE ;  /* 0x000000000000791b */ /* 0x003fe20003800000 */
.L_x_2144:
[----:B------:R-:W-:Y:S01]  /*2a360*/  IMAD.MOV.U32 R21, RZ, RZ, R3 ;  /* 0x000000ffff157224 */ /* 0x000fe200078e0003 */
[----:B------:R-:W-:Y:S01]  /*2a370*/  MOV R13, R7 ;  /* 0x00000007000d7202 */ /* 0x000fe20000000f00 */
[----:B------:R-:W-:-:S07]  /*2a380*/  IMAD.MOV.U32 R0, RZ, RZ, R14 ;  /* 0x000000ffff007224 */ /* 0x000fce00078e000e */
[----:B------:R-:W-:Y:S05]  /*2a390*/  WARPSYNC.COLLECTIVE R15, `(.L_x_2145) ;  /* 0x000000000f087348 */ /* 0x000fea0003c00000 */
[----:B------:R0:W1:Y:S02]  /*2a3a0*/  SHFL.IDX P6, R14, R13, R12, R11 ;  /* 0x0000000c0d0e7389 */ /* 0x00006400000c000b */
[----:B01----:R-:W-:Y:S01]  /*2a3b0*/  ENDCOLLECTIVE ;  /* 0x000000000000791b */ /* 0x003fe20003800000 */
.L_x_2145:
[----:B------:R-:W-:Y:S02]  /*2a3c0*/  IMAD.MOV.U32 R20, RZ, RZ, R0 ;  /* 0x000000ffff147224 */ /* 0x000fe400078e0000 */
[----:B------:R-:W-:Y:S02]  /*2a3d0*/  IMAD.MOV.U32 R13, RZ, RZ, R9 ;  /* 0x000000ffff0d7224 */ /* 0x000fe400078e0009 */
[----:B------:R-:W-:-:S07]  /*2a3e0*/  IMAD.MOV.U32 R5, RZ, RZ, R14 ;  /* 0x000000ffff057224 */ /* 0x000fce00078e000e */
[----:B------:R-:W-:Y:S05]  /*2a3f0*/  WARPSYNC.COLLECTIVE R15, `(.L_x_2146) ;  /* 0x000000000f087348 */ /* 0x000fea0003c00000 */
[----:B------:R0:W1:Y:S02]  /*2a400*/  SHFL.IDX P6, R14, R13, R12, R11 ;  /* 0x0000000c0d0e7389 */ /* 0x00006400000c000b */
[----:B01----:R-:W-:Y:S01]  /*2a410*/  ENDCOLLECTIVE ;  /* 0x000000000000791b */ /* 0x003fe20003800000 */
.L_x_2146:
[----:B------:R-:W-:Y:S05]  /*2a420*/  BRA `(.L_x_2147) ;  /* 0xfffffe4400f07947 */ /* 0x000fea000383ffff */
.L_x_1829:
[----:B------:R-:W-:Y:S01]  /*2a430*/  BSSY B1, `(.L_x_2148) ;  /* 0x0000008000017945 */ /* 0x000fe20003800000 */
[----:B------:R-:W-:Y:S01]  /*2a440*/  MOV R13, R8 ;  /* 0x00000008000d7202 */ /* 0x000fe20000000f00 */
[----:B------:R-:W-:Y:S02]  /*2a450*/  IMAD.MOV.U32 R12, RZ, RZ, 0x1 ;  /* 0x00000001ff0c7424 */ /* 0x000fe400078e00ff */
[----:B------:R-:W-:Y:S02]  /*2a460*/  IMAD.MOV.U32 R11, RZ, RZ, 0x1c1f ;  /* 0x00001c1fff0b7424 */ /* 0x000fe400078e00ff */
[----:B------:R-:W-:-:S07]  /*2a470*/  IMAD.MOV.U32 R15, RZ, RZ, -0x1 ;  /* 0xffffffffff0f7424 */ /* 0x000fce00078e00ff */
[----:B------:R-:W-:Y:S05]  /*2a480*/  WARPSYNC.COLLECTIVE R15, `(.L_x_2149) ;  /* 0x000000000f087348 */ /* 0x000fea0003c00000 */
[----:B------:R0:W1:Y:S02]  /*2a490*/  SHFL.IDX P6, R14, R13, R12, R11 ;  /* 0x0000000c0d0e7389 */ /* 0x00006400000c000b */
[----:B01----:R-:W-:Y:S01]  /*2a4a0*/  ENDCOLLECTIVE ;  /* 0x000000000000791b */ /* 0x003fe20003800000 */
.L_x_2149:
[----:B------:R-:W-:Y:S05]  /*2a4b0*/  BSYNC B1 ;  /* 0x0000000000017941 */ /* 0x000fea0003800000 */
.L_x_2148:
[----:B------:R-:W-:Y:S01]  /*2a4c0*/  MOV R13, R6 ;  /* 0x00000006000d7202 */ /* 0x000fe20000000f00 */
[----:B------:R-:W-:Y:S02]  /*2a4d0*/  IMAD.MOV.U32 R12, RZ, RZ, 0x1 ;  /* 0x00000001ff0c7424 */ /* 0x000fe400078e00ff */
[----:B------:R-:W-:Y:S02]  /*2a4e0*/  IMAD.MOV.U32 R11, RZ, RZ, 0x1c1f ;  /* 0x00001c1fff0b7424 */ /* 0x000fe400078e00ff */
[----:B------:R-:W-:Y:S02]  /*2a4f0*/  IMAD.MOV.U32 R15, RZ, RZ, -0x1 ;  /* 0xffffffffff0f7424 */ /* 0x000fe400078e00ff */
[----:B------:R-:W-:-:S07]  /*2a500*/  IMAD.MOV.U32 R3, RZ, RZ, R14 ;  /* 0x000000ffff037224 */ /* 0x000fce00078e000e */
[----:B------:R-:W-:Y:S05]  /*2a510*/  WARPSYNC.COLLECTIVE R15, `(.L_x_2150) ;  /* 0x000000000f087348 */ /* 0x000fea0003c00000 */
[----:B------:R0:W1:Y:S02]  /*2a520*/  SHFL.IDX P6, R14, R13, R12, R11 ;  /* 0x0000000c0d0e7389 */ /* 0x00006400000c000b */
[----:B01----:R-:W-:Y:S01]  /*2a530*/  ENDCOLLECTIVE ;  /* 0x000000000000791b */ /* 0x003fe20003800000 */
.L_x_2150:
[----:B------:R-:W-:Y:S01]  /*2a540*/  IMAD.MOV.U32 R61, RZ, RZ, R3 ;  /* 0x000000ffff3d7224 */ /* 0x000fe200078e0003 */
[----:B------:R-:W-:Y:S01]  /*2a550*/  MOV R13, R7 ;  /* 0x00000007000d7202 */ /* 0x000fe20000000f00 */
[----:B------:R-:W-:-:S07]  /*2a560*/  IMAD.MOV.U32 R0, RZ, RZ, R14 ;  /* 0x000000ffff007224 */ /* 0x000fce00078e000e */
[----:B------:R-:W-:Y:S05]  /*2a570*/  WARPSYNC.COLLECTIVE R15, `(.L_x_2151) ;  /* 0x000000000f087348 */ /* 0x000fea0003c00000 */
[----:B------:R0:W1:Y:S02]  /*2a580*/  SHFL.IDX P6, R14, R13, R12, R11 ;  /* 0x0000000c0d0e7389 */ /* 0x00006400000c000b */
[----:B01----:R-:W-:Y:S01]  /*2a590*/  ENDCOLLECTIVE ;  /* 0x000000000000791b */ /* 0x003fe20003800000 */
.L_x_2151:
[----:B------:R-:W-:Y:S02]  /*2a5a0*/  IMAD.MOV.U32 R60, RZ, RZ, R0 ;  /* 0x000000ffff3c7224 */ /* 0x000fe400078e0000 */
[----:B------:R-:W-:Y:S02]  /*2a5b0*/  IMAD.MOV.U32 R13, RZ, RZ, R9 ;  /* 0x000000ffff0d7224 */ /* 0x000fe400078e0009 */
[----:B------:R-:W-:-:S07]  /*2a5c0*/  IMAD.MOV.U32 R7, RZ, RZ, R14 ;  /* 0x000000ffff077224 */ /* 0x000fce00078e000e */
[----:B------:R-:W-:Y:S05]  /*2a5d0*/  WARPSYNC.COLLECTIVE R15, `(.L_x_2152) ;  /* 0x000000000f087348 */ /* 0x000fea0003c00000 */
[----:B------:R0:W1:Y:S02]  /*2a5e0*/  SHFL.IDX P6, R14, R13, R12, R11 ;  /* 0x0000000c0d0e7389 */ /* 0x00006400000c000b */
[----:B01----:R-:W-:Y:S01]  /*2a5f0*/  ENDCOLLECTIVE ;  /* 0x000000000000791b */ /* 0x003fe20003800000 */
.L_x_2152:
[----:B------:R-:W-:Y:S05]  /*2a600*/  BRA `(.L_x_2153) ;  /* 0xfffffe4c00047947 */ /* 0x000fea000383ffff */
.L_x_1833:
[----:B0-----:R0:W1:Y:S02]  /*2a610*/  SYNCS.PHASECHK.TRANS64.TRYWAIT P0, [R16+URZ+0x2a800], R21 ;  /* 0x02a80015100075a7 */ /* 0x001064000800017f */
[----:B-1----:R-:W-:Y:S05]  /*2a620*/  @!P0 NANOSLEEP.SYNCS 0x989680 ;  /* 0x009896800000895d */ /* 0x002fea0003900000 */
[----:B------:R-:W1:Y:S02]  /*2a630*/  @!P0 SYNCS.PHASECHK.TRANS64 P0, [R16+URZ+0x2a800], R21 ;  /* 0x02a80015100085a7 */ /* 0x000e64000800007f */
[----:B-1----:R-:W-:Y:S05]  /*2a640*/  @!P0 BRA `(.L_x_1833) ;  /* 0xfffffffc00f08947 */ /* 0x002fea000383ffff */
[----:B------:R-:W-:Y:S05]  /*2a650*/  BRA `(.L_x_2154) ;  /* 0xfffffe5000707947 */ /* 0x000fea000383ffff */
.L_x_1847:
[----:B-1----:R1:W3:Y:S02]  /*2a660*/  SYNCS.PHASECHK.TRANS64.TRYWAIT P2, [R21+URZ+0x2a830], R0 ;  /* 0x02a83000150075a7 */ /* 0x0022e4000804017f */
[----:B---3--:R-:W-:Y:S05]  /*2a670*/  @!P2 NANOSLEEP.SYNCS 0x989680 ;  /* 0x009896800000a95d */ /* 0x008fea0003900000 */
[----:B------:R-:W3:Y:S02]  /*2a680*/  @!P2 SYNCS.PHASECHK.TRANS64 P2, [R21+URZ+0x2a830], R0 ;  /* 0x02a830001500a5a7 */ /* 0x000ee4000804007f */
[----:B---3--:R-:W-:Y:S05]  /*2a690*/  @!P2 BRA `(.L_x_1847) ;  /* 0xfffffffc00f0a947 */ /* 0x008fea000383ffff */
[----:B------:R-:W-:Y:S05]  /*2a6a0*/  BRA `(.L_x_1846) ;  /* 0xfffffe7800147947 */ /* 0x000fea000383ffff */
.L_x_1867:
[----:B-1----:R1:W2:Y:S02]  /*2a6b0*/  SYNCS.PHASECHK.TRANS64.TRYWAIT P2, [R21+URZ+0x2a830], R12 ;  /* 0x02a8300c150075a7 */ /* 0x0022a4000804017f */
[----:B--2---:R-:W-:Y:S05]  /*2a6c0*/  @!P2 NANOSLEEP.SYNCS 0x989680 ;  /* 0x009896800000a95d */ /* 0x004fea0003900000 */
[----:B------:R-:W2:Y:S02]  /*2a6d0*/  @!P2 SYNCS.PHASECHK.TRANS64 P2, [R21+URZ+0x2a830], R12 ;  /* 0x02a8300c1500a5a7 */ /* 0x000ea4000804007f */
[----:B--2---:R-:W-:Y:S05]  /*2a6e0*/  @!P2 BRA `(.L_x_1867) ;  /* 0xfffffffc00f0a947 */ /* 0x004fea000383ffff */
[----:B------:R-:W-:Y:S05]  /*2a6f0*/  BRA `(.L_x_1866) ;  /* 0xfffffeac00647947 */ /* 0x000fea000383ffff */
.L_x_1872:
[----:B-1----:R1:W2:Y:S02]  /*2a700*/  SYNCS.PHASECHK.TRANS64.TRYWAIT P2, [R12+URZ+0x2a850], R11 ;  /* 0x02a8500b0c0075a7 */ /* 0x0022a4000804017f */
[----:B--2---:R-:W-:Y:S05]  /*2a710*/  @!P2 NANOSLEEP.SYNCS 0x989680 ;  /* 0x009896800000a95d */ /* 0x004fea0003900000 */
[----:B------:R-:W2:Y:S02]  /*2a720*/  @!P2 SYNCS.PHASECHK.TRANS64 P2, [R12+URZ+0x2a850], R11 ;  /* 0x02a8500b0c00a5a7 */ /* 0x000ea4000804007f */
[----:B--2---:R-:W-:Y:S05]  /*2a730*/  @!P2 BRA `(.L_x_1872) ;  /* 0xfffffffc00f0a947 */ /* 0x004fea000383ffff */
[----:B------:R-:W-:Y:S05]  /*2a740*/  BRA `(.L_x_1871) ;  /* 0xfffffeb800587947 */ /* 0x000fea000383ffff */
.L_x_1892:
[----:B-1----:R1:W2:Y:S02]  /*2a750*/  SYNCS.PHASECHK.TRANS64.TRYWAIT P2, [R5+URZ+0x2a830], R6 ;  /* 0x02a83006050075a7 */ /* 0x0022a4000804017f */
[----:B--2---:R-:W-:Y:S05]  /*2a760*/  @!P2 NANOSLEEP.SYNCS 0x989680 ;  /* 0x009896800000a95d */ /* 0x004fea0003900000 */
[----:B------:R-:W2:Y:S02]  /*2a770*/  @!P2 SYNCS.PHASECHK.TRANS64 P2, [R5+URZ+0x2a830], R6 ;  /* 0x02a830060500a5a7 */ /* 0x000ea4000804007f */
[----:B--2---:R-:W-:Y:S05]  /*2a780*/  @!P2 BRA `(.L_x_1892) ;  /* 0xfffffffc00f0a947 */ /* 0x004fea000383ffff */
[----:B------:R-:W-:Y:S05]  /*2a790*/  BRA `(.L_x_1891) ;  /* 0xfffffee400c87947 */ /* 0x000fea000383ffff */
.L_x_1897:
[----:B-1----:R1:W2:Y:S02]  /*2a7a0*/  SYNCS.PHASECHK.TRANS64.TRYWAIT P2, [R198+URZ+0x2a850], R5 ;  /* 0x02a85005c60075a7 */ /* 0x0022a4000804017f */
[----:B--2---:R-:W-:Y:S05]  /*2a7b0*/  @!P2 NANOSLEEP.SYNCS 0x989680 ;  /* 0x009896800000a95d */ /* 0x004fea0003900000 */
[----:B------:R-:W2:Y:S02]  /*2a7c0*/  @!P2 SYNCS.PHASECHK.TRANS64 P2, [R198+URZ+0x2a850], R5 ;  /* 0x02a85005c600a5a7 */ /* 0x000ea4000804007f */
[----:B--2---:R-:W-:Y:S05]  /*2a7d0*/  @!P2 BRA `(.L_x_1897) ;  /* 0xfffffffc00f0a947 */ /* 0x004fea000383ffff */
[----:B------:R-:W-:Y:S05]  /*2a7e0*/  BRA `(.L_x_1896) ;  /* 0xfffffef000a87947 */ /* 0x000fea000383ffff */
.L_x_1905:
[----:B-1----:R1:W2:Y:S02]  /*2a7f0*/  SYNCS.PHASECHK.TRANS64.TRYWAIT P2, [R6+URZ+0x2a830], R13 ;  /* 0x02a8300d060075a7 */ /* 0x0022a4000804017f */
[----:B--2---:R-:W-:Y:S05]  /*2a800*/  @!P2 NANOSLEEP.SYNCS 0x989680 ;  /* 0x009896800000a95d */ /* 0x004fea0003900000 */
[----:B------:R-:W2:Y:S02]  /*2a810*/  @!P2 SYNCS.PHASECHK.TRANS64 P2, [R6+URZ+0x2a830], R13 ;  /* 0x02a8300d0600a5a7 */ /* 0x000ea4000804007f */
[----:B--2---:R-:W-:Y:S05]  /*2a820*/  @!P2 BRA `(.L_x_1905) ;  /* 0xfffffffc00f0a947 */ /* 0x004fea000383ffff */
[----:B------:R-:W-:Y:S05]  /*2a830*/  BRA `(.L_x_1904) ;  /* 0xffffff0c00207947 */ /* 0x000fea000383ffff */
.L_x_1910:
[----:B-1----:R1:W2:Y:S02]  /*2a840*/  SYNCS.PHASECHK.TRANS64.TRYWAIT P2, [R12+URZ+0x2a850], R11 ;  /* 0x02a8500b0c0075a7 */ /* 0x0022a4000804017f */
[----:B--2---:R-:W-:Y:S05]  /*2a850*/  @!P2 NANOSLEEP.SYNCS 0x989680 ;  /* 0x009896800000a95d */ /* 0x004fea0003900000 */
[----:B------:R-:W2:Y:S02]  /*2a860*/  @!P2 SYNCS.PHASECHK.TRANS64 P2, [R12+URZ+0x2a850], R11 ;  /* 0x02a8500b0c00a5a7 */ /* 0x000ea4000804007f */
[----:B--2---:R-:W-:Y:S05]  /*2a870*/  @!P2 BRA `(.L_x_1910) ;  /* 0xfffffffc00f0a947 */ /* 0x004fea000383ffff */
[----:B------:R-:W-:Y:S05]  /*2a880*/  BRA `(.L_x_1909) ;  /* 0xffffff1800147947 */ /* 0x000fea000383ffff */
.L_x_1924:
[----:B-1----:R1:W2:Y:S02]  /*2a890*/  SYNCS.PHASECHK.TRANS64.TRYWAIT P0, [R11+URZ+0x2a850], R0 ;  /* 0x02a850000b0075a7 */ /* 0x0022a4000800017f */
[----:B--2---:R-:W-:Y:S05]  /*2a8a0*/  @!P0 NANOSLEEP.SYNCS 0x989680 ;  /* 0x009896800000895d */ /* 0x004fea0003900000 */
[----:B------:R-:W2:Y:S02]  /*2a8b0*/  @!P0 SYNCS.PHASECHK.TRANS64 P0, [R11+URZ+0x2a850], R0 ;  /* 0x02a850000b0085a7 */ /* 0x000ea4000800007f */
[----:B--2---:R-:W-:Y:S05]  /*2a8c0*/  @!P0 BRA `(.L_x_1924) ;  /* 0xfffffffc00f08947 */ /* 0x004fea000383ffff */
[----:B------:R-:W-:Y:S05]  /*2a8d0*/  BRA `(.L_x_1923) ;  /* 0xffffff4400b47947 */ /* 0x000fea000383ffff */
.L_x_1968:
[----:B------:R-:W1:Y:S01]  /*2a8e0*/  S2R R7, SR_TID.X ;  /* 0x0000000000077919 */ /* 0x000e620000002100 */
[----:B------:R-:W-:Y:S01]  /*2a8f0*/  BSSY B1, `(.L_x_2155) ;  /* 0x000000a000017945 */ /* 0x000fe20003800000 */
[----:B------:R-:W-:Y:S02]  /*2a900*/  IMAD.MOV.U32 R12, RZ, RZ, RZ ;  /* 0x000000ffff0c7224 */ /* 0x000fe400078e00ff */
[----:B0-----:R-:W-:Y:S02]  /*2a910*/  IMAD.MOV.U32 R11, RZ, RZ, 0x1f ;  /* 0x0000001fff0b7424 */ /* 0x001fe400078e00ff */
[----:B------:R-:W-:Y:S01]  /*2a920*/  IMAD.MOV.U32 R15, RZ, RZ, -0x1 ;  /* 0xffffffffff0f7424 */ /* 0x000fe200078e00ff */
[----:B-1----:R-:W-:-:S04]  /*2a930*/  SHF.R.U32.HI R7, RZ, 0x5, R7 ;  /* 0x00000005ff077819 */ /* 0x002fc80000011607 */
[----:B------:R-:W-:-:S04]  /*2a940*/  LOP3.LUT R7, R7, 0x3, RZ, 0xc0, !PT ;  /* 0x0000000307077812 */ /* 0x000fc800078ec0ff */
[----:B------:R-:W-:-:S07]  /*2a950*/  MOV R13, R7 ;  /* 0x00000007000d7202 */ /* 0x000fce0000000f00 */
[----:B------:R-:W-:Y:S05]  /*2a960*/  WARPSYNC.COLLECTIVE R15, `(.L_x_2156) ;  /* 0x000000000f087348 */ /* 0x000fea0003c00000 */
[----:B------:R0:W1:Y:S02]  /*2a970*/  SHFL.IDX P6, R14, R13, R12, R11 ;  /* 0x0000000c0d0e7389 */ /* 0x00006400000c000b */
[----:B01----:R-:W-:Y:S01]  /*2a980*/  ENDCOLLECTIVE ;  /* 0x000000000000791b */ /* 0x003fe20003800000 */
.L_x_2156:
[----:B------:R-:W-:Y:S05]  /*2a990*/  BSYNC B1 ;  /* 0x0000000000017941 */ /* 0x000fea0003800000 */
.L_x_2155:
[----:B------:R-:W-:Y:S05]  /*2a9a0*/  BRA `(.L_x_2157) ;  /* 0xffffff88002c7947 */ /* 0x000fea000383ffff */
.L_x_1970:
[----:B------:R-:W-:Y:S01]  /*2a9b0*/  BSSY B1, `(.L_x_2158) ;  /* 0x0000006000017945 */ /* 0x000fe20003800000 */
[----:B------:R-:W-:-:S07]  /*2a9c0*/  MOV R15, 0xffffffff ;  /* 0xffffffff000f7802 */ /* 0x000fce0000000f00 */
[----:B01----:R-:W-:Y:S05]  /*2a9d0*/  WARPSYNC.COLLECTIVE R15, `(.L_x_2159) ;  /* 0x000000000f0c7348 */ /* 0x003fea0003c00000 */
[----:B------:R-:W-:Y:S02]  /*2a9e0*/  ELECT P6, UR62, PT ;  /* 0x00000000003e782f */ /* 0x000fe400038c0000 */
[----:B------:R-:W-:Y:S01]  /*2a9f0*/  MOV R14, UR62 ;  /* 0x0000003e000e7c02 */ /* 0x000fe20008000f00 */
[----:B01----:R-:W-:Y:S10]  /*2aa00*/  ENDCOLLECTIVE ;  /* 0x000000000000791b */ /* 0x003ff40003800000 */
.L_x_2159:
[----:B------:R-:W-:Y:S05]  /*2aa10*/  BSYNC B1 ;  /* 0x0000000000017941 */ /* 0x000fea0003800000 */
.L_x_2158:
[----:B------:R-:W-:Y:S01]  /*2aa20*/  PLOP3.LUT P2, PT, P6, PT, PT, 0x80, 0x0 ;  /* 0x000000000000781c */ /* 0x000fe2000374f070 */
[----:B------:R-:W-:-:S12]  /*2aa30*/  BRA `(.L_x_1969) ;  /* 0xffffff8800207947 */ /* 0x000fd8000383ffff */
.L_x_1972:
[----:B-1----:R-:W2:Y:S02]  /*2aa40*/  LDL R6, [R1] ;  /* 0x0000000001067983 */ /* 0x002ea40000100800 */
[----:B--2---:R1:W2:Y:S02]  /*2aa50*/  SYNCS.PHASECHK.TRANS64.TRYWAIT P0, [R6+URZ+0x2a820], R5 ;  /* 0x02a82005060075a7 */ /* 0x0042a4000800017f */
[----:B--2---:R-:W-:Y:S05]  /*2aa60*/  @!P0 NANOSLEEP.SYNCS 0x989680 ;  /* 0x009896800000895d */ /* 0x004fea0003900000 */
[----:B------:R-:W2:Y:S02]  /*2aa70*/  @!P0 SYNCS.PHASECHK.TRANS64 P0, [R6+URZ+0x2a820], R5 ;  /* 0x02a82005060085a7 */ /* 0x000ea4000800007f */
[----:B--2---:R-:W-:Y:S05]  /*2aa80*/  @!P0 BRA `(.L_x_1972) ;  /* 0xfffffffc00ec8947 */ /* 0x004fea000383ffff */
[----:B------:R-:W-:Y:S05]  /*2aa90*/  BRA `(.L_x_2160) ;  /* 0xffffff8800307947 */ /* 0x000fea000383ffff */
.L_x_1976:
[----:B-1----:R1:W2:Y:S02]  /*2aaa0*/  SYNCS.PHASECHK.TRANS64.TRYWAIT P0, [R7+URZ+0x2a8a0], R10 ;  /* 0x02a8a00a070075a7 */ /* 0x0022a4000800017f */
[----:B--2---:R-:W-:Y:S05]  /*2aab0*/  @!P0 NANOSLEEP.SYNCS 0x989680 ;  /* 0x009896800000895d */ /* 0x004fea0003900000 */
[----:B------:R-:W2:Y:S02]  /*2aac0*/  @!P0 SYNCS.PHASECHK.TRANS64 P0, [R7+URZ+0x2a8a0], R10 ;  /* 0x02a8a00a070085a7 */ /* 0x000ea4000800007f */
[----:B--2---:R-:W-:Y:S05]  /*2aad0*/  @!P0 BRA `(.L_x_1976) ;  /* 0xfffffffc00f08947 */ /* 0x004fea000383ffff */
[----:B------:R-:W-:Y:S05]  /*2aae0*/  BRA `(.L_x_2161) ;  /* 0xffffff8800547947 */ /* 0x000fea000383ffff */
.L_x_1983:
[----:B--2---:R2:W3:Y:S02]  /*2aaf0*/  SYNCS.PHASECHK.TRANS64.TRYWAIT P0, [R7+URZ+0x2a8c0], R10 ;  /* 0x02a8c00a070075a7 */ /* 0x0044e4000800017f */
[----:B---3--:R-:W-:Y:S05]  /*2ab00*/  @!P0 NANOSLEEP.SYNCS 0x989680 ;  /* 0x009896800000895d */ /* 0x008fea0003900000 */
[----:B------:R-:W3:Y:S02]  /*2ab10*/  @!P0 SYNCS.PHASECHK.TRANS64 P0, [R7+URZ+0x2a8c0], R10 ;  /* 0x02a8c00a070085a7 */ /* 0x000ee4000800007f */
[----:B---3--:R-:W-:Y:S05]  /*2ab20*/  @!P0 BRA `(.L_x_1983) ;  /* 0xfffffffc00f08947 */ /* 0x008fea000383ffff */
[----:B------:R-:W-:Y:S05]  /*2ab30*/  BRA `(.L_x_2162) ;  /* 0xffffff8c00507947 */ /* 0x000fea000383ffff */
.L_x_1991:
[----:B-1----:R1:W2:Y:S02]  /*2ab40*/  SYNCS.PHASECHK.TRANS64.TRYWAIT P0, [R8+URZ+0x2a8a0], R7 ;  /* 0x02a8a007080075a7 */ /* 0x0022a4000800017f */
[----:B--2---:R-:W-:Y:S05]  /*2ab50*/  @!P0 NANOSLEEP.SYNCS 0x989680 ;  /* 0x009896800000895d */ /* 0x004fea0003900000 */
[----:B------:R-:W2:Y:S02]  /*2ab60*/  @!P0 SYNCS.PHASECHK.TRANS64 P0, [R8+URZ+0x2a8a0], R7 ;  /* 0x02a8a007080085a7 */ /* 0x000ea4000800007f */
[----:B--2---:R-:W-:Y:S05]  /*2ab70*/  @!P0 BRA `(.L_x_1991) ;  /* 0xfffffffc00f08947 */ /* 0x004fea000383ffff */
[----:B------:R-:W-:Y:S05]  /*2ab80*/  BRA `(.L_x_2163) ;  /* 0xffffff90006c7947 */ /* 0x000fea000383ffff */
.L_x_1998:
[----:B--2---:R2:W3:Y:S02]  /*2ab90*/  SYNCS.PHASECHK.TRANS64.TRYWAIT P0, [R8+URZ+0x2a8c0], R7 ;  /* 0x02a8c007080075a7 */ /* 0x0044e4000800017f */
[----:B---3--:R-:W-:Y:S05]  /*2aba0*/  @!P0 NANOSLEEP.SYNCS 0x989680 ;  /* 0x009896800000895d */ /* 0x008fea0003900000 */
[----:B------:R-:W3:Y:S02]  /*2abb0*/  @!P0 SYNCS.PHASECHK.TRANS64 P0, [R8+URZ+0x2a8c0], R7 ;  /* 0x02a8c007080085a7 */ /* 0x000ee4000800007f */
[----:B---3--:R-:W-:Y:S05]  /*2abc0*/  @!P0 BRA `(.L_x_1998) ;  /* 0xfffffffc00f08947 */ /* 0x008fea000383ffff */
[----:B------:R-:W-:Y:S05]  /*2abd0*/  BRA `(.L_x_2164) ;  /* 0xffffff9400647947 */ /* 0x000fea000383ffff */
.L_x_2020:
[----:B------:R-:W2:Y:S01]  /*2abe0*/  S2R R4, SR_TID.X ;  /* 0x0000000000047919 */ /* 0x000ea20000002100 */
[----:B------:R-:W-:Y:S01]  /*2abf0*/  BSSY B0, `(.L_x_2165) ;  /* 0x000000a000007945 */ /* 0x000fe20003800000 */
[----:B------:R-:W-:Y:S01]  /*2ac00*/  IMAD.MOV.U32 R12, RZ, RZ, RZ ;  /* 0x000000ffff0c7224 */ /* 0x000fe200078e00ff */
[----:B------:R-:W-:Y:S01]  /*2ac10*/  MOV R15, 0xffffffff ;  /* 0xffffffff000f7802 */ /* 0x000fe20000000f00 */
[----:B0-----:R-:W-:Y:S01]  /*2ac20*/  IMAD.MOV.U32 R11, RZ, RZ, 0x1f ;  /* 0x0000001fff0b7424 */ /* 0x001fe200078e00ff */
[----:B--2---:R-:W-:-:S04]  /*2ac30*/  SHF.R.U32.HI R4, RZ, 0x5, R4 ;  /* 0x00000005ff047819 */ /* 0x004fc80000011604 */
[----:B------:R-:W-:-:S05]  /*2ac40*/  LOP3.LUT R4, R4, 0x3, RZ, 0xc0, !PT ;  /* 0x0000000304047812 */ /* 0x000fca00078ec0ff */
[----:B------:R-:W-:-:S07]  /*2ac50*/  IMAD.MOV.U32 R13, RZ, RZ, R4 ;  /* 0x000000ffff0d7224 */ /* 0x000fce00078e0004 */
[----:B-1----:R-:W-:Y:S05]  /*2ac60*/  WARPSYNC.COLLECTIVE R15, `(.L_x_2166) ;  /* 0x000000000f087348 */ /* 0x002fea0003c00000 */
[----:B------:R0:W2:Y:S02]  /*2ac70*/  SHFL.IDX P6, R14, R13, R12, R11 ;  /* 0x0000000c0d0e7389 */ /* 0x0000a400000c000b */
[----:B012---:R-:W-:Y:S01]  /*2ac80*/  ENDCOLLECTIVE ;  /* 0x000000000000791b */ /* 0x007fe20003800000 */
.L_x_2166:
[----:B------:R-:W-:Y:S05]  /*2ac90*/  BSYNC B0 ;  /* 0x0000000000007941 */ /* 0x000fea0003800000 */
.L_x_2165:
[----:B------:R-:W-:Y:S05]  /*2aca0*/  BRA `(.L_x_2167) ;  /* 0xffffffa000dc7947 */ /* 0x000fea000383ffff */
.L_x_2022:
[----:B------:R-:W-:Y:S01]  /*2acb0*/  BSSY B0, `(.L_x_2168) ;  /* 0x0000006000007945 */ /* 0x000fe20003800000 */
[----:B------:R-:W-:-:S07]  /*2acc0*/  IMAD.MOV.U32 R15, RZ, RZ, -0x1 ;  /* 0xffffffffff0f7424 */ /* 0x000fce00078e00ff */
[----:B01-3--:R-:W-:Y:S05]  /*2acd0*/  WARPSYNC.COLLECTIVE R15, `(.L_x_2169) ;  /* 0x000000000f0c7348 */ /* 0x00bfea0003c00000 */
[----:B------:R-:W-:Y:S02]  /*2ace0*/  ELECT P6, UR62, PT ;  /* 0x00000000003e782f */ /* 0x000fe400038c0000 */
[----:B------:R-:W-:Y:S01]  /*2acf0*/  MOV R14, UR62 ;  /* 0x0000003e000e7c02 */ /* 0x000fe20008000f00 */
[----:B01-3--:R-:W-:Y:S10]  /*2ad00*/  ENDCOLLECTIVE ;  /* 0x000000000000791b */ /* 0x00bff40003800000 */
.L_x_2169:
[----:B------:R-:W-:Y:S05]  /*2ad10*/  BSYNC B0 ;  /* 0x0000000000007941 */ /* 0x000fea0003800000 */
.L_x_2168:
[----:B------:R-:W-:Y:S05]  /*2ad20*/  BRA `(.L_x_2170) ;  /* 0xffffffa000e87947 */ /* 0x000fea000383ffff */
.L_x_2024:
[----:B-1----:R1:W2:Y:S02]  /*2ad30*/  SYNCS.PHASECHK.TRANS64.TRYWAIT P0, [R0+URZ+0x2a840], R2 ;  /* 0x02a84002000075a7 */ /* 0x0022a4000800017f */
[----:B--2---:R-:W-:Y:S05]  /*2ad40*/  @!P0 NANOSLEEP.SYNCS 0x989680 ;  /* 0x009896800000895d */ /* 0x004fea0003900000 */
[----:B------:R-:W2:Y:S02]  /*2ad50*/  @!P0 SYNCS.PHASECHK.TRANS64 P0, [R0+URZ+0x2a840], R2 ;  /* 0x02a84002000085a7 */ /* 0x000ea4000800007f */
[----:B--2---:R-:W-:Y:S05]  /*2ad60*/  @!P0 BRA `(.L_x_2024) ;  /* 0xfffffffc00f08947 */ /* 0x004fea000383ffff */
[----:B------:R-:W-:Y:S05]  /*2ad70*/  BRA `(.L_x_2171) ;  /* 0xffffffa400547947 */ /* 0x000fea000383ffff */
.L_x_2028:
[----:B------:R0:W5:Y:S01]  /*2ad80*/  LDL.LU R9, [R1+0x3c] ;  /* 0x00003c0001097983 */ /* 0x0001620000300800 */
[----:B------:R-:W-:Y:S01]  /*2ad90*/  IMAD.MOV.U32 R5, RZ, RZ, R11 ;  /* 0x000000ffff057224 */ /* 0x000fe200078e000b */
[----:B------:R-:W-:Y:S01]  /*2ada0*/  MOV R12, RZ ;  /* 0x000000ff000c7202 */ /* 0x000fe20000000f00 */
[----:B------:R-:W-:Y:S02]  /*2adb0*/  IMAD.MOV.U32 R13, RZ, RZ, R3 ;  /* 0x000000ffff0d7224 */ /* 0x000fe400078e0003 */
[----:B------:R-:W-:Y:S02]  /*2adc0*/  IMAD.MOV.U32 R11, RZ, RZ, 0x181f ;  /* 0x0000181fff0b7424 */ /* 0x000fe400078e00ff */
[----:B------:R-:W-:-:S07]  /*2add0*/  IMAD.MOV.U32 R15, RZ, RZ, -0x1 ;  /* 0xffffffffff0f7424 */ /* 0x000fce00078e00ff */
[----:B0----5:R-:W-:Y:S05]  /*2ade0*/  WARPSYNC.COLLECTIVE R15, `(.L_x_2172) ;  /* 0x000000000f087348 */ /* 0x021fea0003c00000 */
[----:B------:R1:W2:Y:S02]  /*2adf0*/  SHFL.IDX P6, R14, R13, R12, R11 ;  /* 0x0000000c0d0e7389 */ /* 0x0002a400000c000b */
[----:B012--5:R-:W-:Y:S01]  /*2ae00*/  ENDCOLLECTIVE ;  /* 0x000000000000791b */ /* 0x027fe20003800000 */
.L_x_2172:
[----:B------:R-:W-:Y:S01]  /*2ae10*/  MOV R13, R4 ;  /* 0x00000004000d7202 */ /* 0x000fe20000000f00 */
[----:B------:R-:W-:-:S07]  /*2ae20*/  IMAD.MOV.U32 R6, RZ, RZ, R14 ;  /* 0x000000ffff067224 */ /* 0x000fce00078e000e */
[----:B------:R-:W-:Y:S05]  /*2ae30*/  WARPSYNC.COLLECTIVE R15, `(.L_x_2173) ;  /* 0x000000000f087348 */ /* 0x000fea0003c00000 */
[----:B------:R0:W1:Y:S02]  /*2ae40*/  SHFL.IDX P6, R14, R13, R12, R11 ;  /* 0x0000000c0d0e7389 */ /* 0x00006400000c000b */
[----:B01----:R-:W-:Y:S01]  /*2ae50*/  ENDCOLLECTIVE ;  /* 0x000000000000791b */ /* 0x003fe20003800000 */
.L_x_2173:
[----:B------:R-:W-:Y:S02]  /*2ae60*/  IMAD.IADD R0, R10, 0x1, R5 ;  /* 0x000000010a007824 */ /* 0x000fe400078e0205 */
[----:B------:R-:W-:Y:S02]  /*2ae70*/  IMAD R2, R9, R7, RZ ;  /* 0x0000000709027224 */ /* 0x000fe400078e02ff */
[----:B------:R-:W2:Y:S01]  /*2ae80*/  LDL R9, [R1+0x2c] ;  /* 0x00002c0001097983 */ /* 0x000ea20000100800 */
[----:B------:R-:W-:Y:S01]  /*2ae90*/  IMAD.MOV.U32 R7, RZ, RZ, R14 ;  /* 0x000000ffff077224 */ /* 0x000fe200078e000e */
[----:B------:R-:W-:Y:S01]  /*2aea0*/  ULDC.64 UR4, c[0x0][0x208] ;  /* 0x0000820000047ab9 */ /* 0x000fe20000000a00 */
[C---:B------:R-:W-:Y:S01]  /*2aeb0*/  ISETP.GE.AND P2, PT, R0.reuse, R2, PT ;  /* 0x000000020000720c */ /* 0x040fe20003f46270 */
[----:B------:R-:W-:Y:S01]  /*2aec0*/  IMAD.MOV.U32 R13, RZ, RZ, R3 ;  /* 0x000000ffff0d7224 */ /* 0x000fe200078e0003 */
[----:B------:R-:W-:Y:S01]  /*2aed0*/  IADD3 R5, R0, 0x10, RZ ;  /* 0x0000001000057810 */ /* 0x000fe20007ffe0ff */
[----:B------:R-:W-:-:S10]  /*2aee0*/  IMAD.MOV.U32 R12, RZ, RZ, 0x1 ;  /* 0x00000001ff0c7424 */ /* 0x000fd400078e00ff */
        /* <DEDUP_REMOVED lines=8> */
[----:B--2---:R0:W-:Y:S04]  /*2af70*/  @!P2 LDGSTS.E.BYPASS.LTC128B.128 [R9+0xc400], desc[UR4][R6.64], !P3 ;  /* 0x0c4000000609afae */ /* 0x0041e8000d901d44 */
[----:B------:R0:W-:Y:S04]  /*2af80*/  @!P2 LDGSTS.E.BYPASS.LTC128B.128 [R9+0x10400], desc[UR4][R6.64+0x80], !P0 ;  /* 0x104000800609afae */ /* 0x0001e8000c101d44 */
[----:B------:R0:W-:Y:S01]  /*2af90*/  @!P2 LDGSTS.E.BYPASS.LTC128B.128 [R9+0x14400], desc[UR4][R6.64+0x100], !P1 ;  /* 0x144001000609afae */ /* 0x0001e2000c901d44 */
[----:B------:R-:W-:-:S13]  /*2afa0*/  ISETP.GE.AND P2, PT, R5, R2, PT ;  /* 0x000000020500720c */ /* 0x000fda0003f46270 */
[----:B0-----:R-:W-:Y:S05]  /*2afb0*/  WARPSYNC.COLLECTIVE R15, `(.L_x_2174) ;  /* 0x000000000f087348 */ /* 0x001fea0003c00000 */
[----:B------:R1:W2:Y:S02]  /*2afc0*/  SHFL.IDX P6, R14, R13, R12, R11 ;  /* 0x0000000c0d0e7389 */ /* 0x0002a400000c000b */
[----:B012---:R-:W-:Y:S01]  /*2afd0*/  ENDCOLLECTIVE ;  /* 0x000000000000791b */ /* 0x007fe20003800000 */
.L_x_2174:
[----:B------:R-:W-:Y:S01]  /*2afe0*/  MOV R13, R4 ;  /* 0x00000004000d7202 */ /* 0x000fe20000000f00 */
[----:B------:R-:W-:-:S07]  /*2aff0*/  IMAD.MOV.U32 R6, RZ, RZ, R14 ;  /* 0x000000ffff067224 */ /* 0x000fce00078e000e */
[----:B------:R-:W-:Y:S05]  /*2b000*/  WARPSYNC.COLLECTIVE R15, `(.L_x_2175) ;  /* 0x000000000f087348 */ /* 0x000fea0003c00000 */
[----:B------:R0:W1:Y:S02]  /*2b010*/  SHFL.IDX P6, R14, R13, R12, R11 ;  /* 0x0000000c0d0e7389 */ /* 0x00006400000c000b */
[----:B01----:R-:W-:Y:S01]  /*2b020*/  ENDCOLLECTIVE ;  /* 0x000000000000791b */ /* 0x003fe20003800000 */
.L_x_2175:
[----:B------:R-:W-:Y:S01]  /*2b030*/  ULDC.64 UR4, c[0x0][0x208] ;  /* 0x0000820000047ab9 */ /* 0x000fe20000000a00 */
[----:B------:R-:W-:Y:S02]  /*2b040*/  IMAD.MOV.U32 R13, RZ, RZ, R3 ;  /* 0x000000ffff0d7224 */ /* 0x000fe400078e0003 */
[----:B------:R-:W-:Y:S02]  /*2b050*/  IMAD.MOV.U32 R12, RZ, RZ, 0x2 ;  /* 0x00000002ff0c7424 */ /* 0x000fe400078e00ff */
[----:B------:R-:W-:-:S05]  /*2b060*/  IMAD.MOV.U32 R5, RZ, RZ, R14 ;  /* 0x000000ffff057224 */ /* 0x000fca00078e000e */
[----:B------:R-:W-:-:S05]  /*2b070*/  @!P2 LEA R5, P4, R8, R5, 0x1 ;  /* 0x000000050805a211 */ /* 0x000fca00078808ff */
[----:B------:R-:W-:-:S04]  /*2b080*/  @!P2 IMAD.X R6, RZ, RZ, R6, P4 ;  /* 0x000000ffff06a224 */ /* 0x000fc800020e0606 */
[----:B------:R-:W-:Y:S01]  /*2b090*/  @!P2 IMAD.MOV.U32 R7, RZ, RZ, R6 ;  /* 0x000000ffff07a224 */ /* 0x000fe200078e0006 */
[----:B------:R-:W-:Y:S01]  /*2b0a0*/  @!P2 MOV R6, R5 ;  /* 0x000000050006a202 */ /* 0x000fe20000000f00 */
[----:B------:R-:W-:-:S04]  /*2b0b0*/  VIADD R5, R0, 0x20 ;  /* 0x0000002000057836 */ /* 0x000fc80000000000 */
        /* <DEDUP_REMOVED lines=10> */
.L_x_2176:
[----:B------:R-:W-:Y:S01]  /*2b160*/  IMAD.MOV.U32 R13, RZ, RZ, R4 ;  /* 0x000000ffff0d7224 */ /* 0x000fe200078e0004 */
[----:B------:R-:W-:-:S07]  /*2b170*/  MOV R6, R14 ;  /* 0x0000000e00067202 */ /* 0x000fce0000000f00 */
[----:B------:R-:W-:Y:S05]  /*2b180*/  WARPSYNC.COLLECTIVE R15, `(.L_x_2177) ;  /* 0x000000000f087348 */ /* 0x000fea0003c00000 */
[----:B------:R0:W1:Y:S02]  /*2b190*/  SHFL.IDX P6, R14, R13, R12, R11 ;  /* 0x0000000c0d0e7389 */ /* 0x00006400000c000b */
[----:B01----:R-:W-:Y:S01]  /*2b1a0*/  ENDCOLLECTIVE ;  /* 0x000000000000791b */ /* 0x003fe20003800000 */
.L_x_2177:
[----:B------:R-:W-:Y:S01]  /*2b1b0*/  ULDC.64 UR4, c[0x0][0x208] ;  /* 0x0000820000047ab9 */ /* 0x000fe20000000a00 */
[----:B------:R-:W-:Y:S01]  /*2b1c0*/  IMAD.MOV.U32 R13, RZ, RZ, R3 ;  /* 0x000000ffff0d7224 */ /* 0x000fe200078e0003 */
[----:B------:R-:W-:Y:S01]  /*2b1d0*/  MOV R12, 0x3 ;  /* 0x00000003000c7802 */ /* 0x000fe20000000f00 */
[----:B------:R-:W-:-:S05]  /*2b1e0*/  IMAD.MOV.U32 R5, RZ, RZ, R14 ;  /* 0x000000ffff057224 */ /* 0x000fca00078e000e */
[----:B------:R-:W-:-:S05]  /*2b1f0*/  @!P2 LEA R5, P4, R8, R5, 0x1 ;  /* 0x000000050805a211 */ /* 0x000fca00078808ff */
[----:B------:R-:W-:-:S05]  /*2b200*/  @!P2 IMAD.X R6, RZ, RZ, R6, P4 ;  /* 0x000000ffff06a224 */ /* 0x000fca00020e0606 */
[----:B------:R-:W-:Y:S01]  /*2b210*/  @!P2 MOV R7, R6 ;  /* 0x000000060007a202 */ /* 0x000fe20000000f00 */
        /* <DEDUP_REMOVED lines=12> */
.L_x_2178:
[----:B------:R-:W-:Y:S02]  /*2b2e0*/  IMAD.MOV.U32 R13, RZ, RZ, R4 ;  /* 0x000000ffff0d7224 */ /* 0x000fe400078e0004 */
[----:B------:R-:W-:-:S07]  /*2b2f0*/  IMAD.MOV.U32 R6, RZ, RZ, R14 ;  /* 0x000000ffff067224 */ /* 0x000fce00078e000e */
[----:B------:R-:W-:Y:S05]  /*2b300*/  WARPSYNC.COLLECTIVE R15, `(.L_x_2179) ;  /* 0x000000000f087348 */ /* 0x000fea0003c00000 */
[----:B------:R0:W1:Y:S02]  /*2b310*/  SHFL.IDX P6, R14, R13, R12, R11 ;  /* 0x0000000c0d0e7389 */ /* 0x00006400000c000b */
[----:B01----:R-:W-:Y:S01]  /*2b320*/  ENDCOLLECTIVE ;  /* 0x000000000000791b */ /* 0x003fe20003800000 */
.L_x_2179:
[----:B------:R-:W-:Y:S01]  /*2b330*/  ULDC.64 UR4, c[0x0][0x208] ;  /* 0x0000820000047ab9 */ /* 0x000fe20000000a00 */
[----:B------:R-:W-:Y:S01]  /*2b340*/  MOV R13, R3 ;  /* 0x00000003000d7202 */ /* 0x000fe20000000f00 */
[----:B------:R-:W-:Y:S02]  /*2b350*/  IMAD.MOV.U32 R12, RZ, RZ, 0x4 ;  /* 0x00000004ff0c7424 */ /* 0x000fe400078e00ff */
[----:B------:R-:W-:-:S05]  /*2b360*/  IMAD.MOV.U32 R5, RZ, RZ, R14 ;  /* 0x000000ffff057224 */ /* 0x000fca00078e000e */
[----:B------:R-:W-:-:S04]  /*2b370*/  @!P2 LEA R5, P4, R8, R5, 0x1 ;  /* 0x000000050805a211 */ /* 0x000fc800078808ff */
[----:B------:R-:W-:-:S05]  /*2b380*/  @!P2 IADD3.X R6, RZ, R6, RZ, P4, !PT ;  /* 0x00000006ff06a210 */ /* 0x000fca00027fe4ff */
        /* <DEDUP_REMOVED lines=13> */
.L_x_2180:
[----:B------:R-:W-:Y:S02]  /*2b460*/  IMAD.MOV.U32 R13, RZ, RZ, R4 ;  /* 0x000000ffff0d7224 */ /* 0x000fe400078e0004 */
[----:B------:R-:W-:-:S07]  /*2b470*/  IMAD.MOV.U32 R6, RZ, RZ, R14 ;  /* 0x000000ffff067224 */ /* 0x000fce00078e000e */
[----:B------:R-:W-:Y:S05]  /*2b480*/  WARPSYNC.COLLECTIVE R15, `(.L_x_2181) ;  /* 0x000000000f087348 */ /* 0x000fea0003c00000 */
[----:B------:R0:W1:Y:S02]  /*2b490*/  SHFL.IDX P6, R14, R13, R12, R11 ;  /* 0x0000000c0d0e7389 */ /* 0x00006400000c000b */
[----:B01----:R-:W-:Y:S01]  /*2b4a0*/  ENDCOLLECTIVE ;  /* 0x000000000000791b */ /* 0x003fe20003800000 */
.L_x_2181:
[----:B------:R-:W-:Y:S01]  /*2b4b0*/  ULDC.64 UR4, c[0x0][0x208] ;  /* 0x0000820000047ab9 */ /* 0x000fe20000000a00 */
[----:B------:R-:W-:Y:S02]  /*2b4c0*/  IMAD.MOV.U32 R13, RZ, RZ, R3 ;  /* 0x000000ffff0d7224 */ /* 0x000fe400078e0003 */
[----:B------:R-:W-:Y:S01]  /*2b4d0*/  IMAD.MOV.U32 R12, RZ, RZ, 0x5 ;  /* 0x00000005ff0c7424 */ /* 0x000fe200078e00ff */
[----:B------:R-:W-:-:S04]  /*2b4e0*/  MOV R5, R14 ;  /* 0x0000000e00057202 */ /* 0x000fc80000000f00 */
[----:B------:R-:W-:-:S05]  /*2b4f0*/  @!P2 LEA R5, P4, R8, R5, 0x1 ;  /* 0x000000050805a211 */ /* 0x000fca00078808ff */
[----:B------:R-:W-:-:S04]  /*2b500*/  @!P2 IMAD.X R6, RZ, RZ, R6, P4 ;  /* 0x000000ffff06a224 */ /* 0x000fc800020e0606 */
        /* <DEDUP_REMOVED lines=13> */
.L_x_2182:
[----:B------:R-:W-:Y:S01]  /*2b5e0*/  MOV R13, R4 ;  /* 0x00000004000d7202 */ /* 0x000fe20000000f00 */
[----:B------:R-:W-:-:S07]  /*2b5f0*/  IMAD.MOV.U32 R6, RZ, RZ, R14 ;  /* 0x000000ffff067224 */ /* 0x000fce00078e000e */
[----:B------:R-:W-:Y:S05]  /*2b600*/  WARPSYNC.COLLECTIVE R15, `(.L_x_2183) ;  /* 0x000000000f087348 */ /* 0x000fea0003c00000 */
[----:B------:R0:W1:Y:S02]  /*2b610*/  SHFL.IDX P6, R14, R13, R12, R11 ;  /* 0x0000000c0d0e7389 */ /* 0x00006400000c000b */
[----:B01----:R-:W-:Y:S01]  /*2b620*/  ENDCOLLECTIVE ;  /* 0x000000000000791b */ /* 0x003fe20003800000 */
.L_x_2183:
        /* <DEDUP_REMOVED lines=19> */
.L_x_2184:
[----:B------:R-:W-:Y:S01]  /*2b760*/  IMAD.MOV.U32 R13, RZ, RZ, R4 ;  /* 0x000000ffff0d7224 */ /* 0x000fe200078e0004 */
[----:B------:R-:W-:-:S07]  /*2b770*/  MOV R6, R14 ;  /* 0x0000000e00067202 */ /* 0x000fce0000000f00 */
[----:B------:R-:W-:Y:S05]  /*2b780*/  WARPSYNC.COLLECTIVE R15, `(.L_x_2185) ;  /* 0x000000000f087348 */ /* 0x000fea0003c00000 */
[----:B------:R0:W1:Y:S02]  /*2b790*/  SHFL.IDX P6, R14, R13, R12, R11 ;  /* 0x0000000c0d0e7389 */ /* 0x00006400000c000b */
[----:B01----:R-:W-:Y:S01]  /*2b7a0*/  ENDCOLLECTIVE ;  /* 0x000000000000791b */ /* 0x003fe20003800000 */
.L_x_2185:
[----:B------:R-:W-:Y:S01]  /*2b7b0*/  ULDC.64 UR4, c[0x0][0x208] ;  /* 0x0000820000047ab9 */ /* 0x000fe20000000a00 */
[----:B------:R-:W-:Y:S02]  /*2b7c0*/  IMAD.MOV.U32 R13, RZ, RZ, R3 ;  /* 0x000000ffff0d7224 */ /* 0x000fe400078e0003 */
[----:B------:R-:W-:Y:S02]  /*2b7d0*/  IMAD.MOV.U32 R12, RZ, RZ, 0x7 ;  /* 0x00000007ff0c7424 */ /* 0x000fe400078e00ff */
[----:B------:R-:W-:-:S05]  /*2b7e0*/  IMAD.MOV.U32 R5, RZ, RZ, R14 ;  /* 0x000000ffff057224 */ /* 0x000fca00078e000e */
[----:B------:R-:W-:-:S05]  /*2b7f0*/  @!P2 LEA R5, P4, R8, R5, 0x1 ;  /* 0x000000050805a211 */ /* 0x000fca00078808ff */
[----:B------:R-:W-:-:S05]  /*2b800*/  @!P2 IMAD.X R6, RZ, RZ, R6, P4 ;  /* 0x000000ffff06a224 */ /* 0x000fca00020e0606 */
[----:B------:R-:W-:Y:S01]  /*2b810*/  @!P2 MOV R7, R6 ;  /* 0x000000060007a202 */ /* 0x000fe20000000f00 */
        /* <DEDUP_REMOVED lines=10> */
.L_x_2186:
[----:B------:R-:W-:Y:S01]  /*2b8c0*/  IMAD.MOV.U32 R13, RZ, RZ, R4 ;  /* 0x000000ffff0d7224 */ /* 0x000fe200078e0004 */
[----:B------:R-:W-:-:S07]  /*2b8d0*/  MOV R5, R14 ;  /* 0x0000000e00057202 */ /* 0x000fce0000000f00 */
[----:B------:R-:W-:Y:S05]  /*2b8e0*/  WARPSYNC.COLLECTIVE R15, `(.L_x_2187) ;  /* 0x000000000f087348 */ /* 0x000fea0003c00000 */
[----:B------:R0:W1:Y:S02]  /*2b8f0*/  SHFL.IDX P6, R14, R13, R12, R11 ;  /* 0x0000000c0d0e7389 */ /* 0x00006400000c000b */
[----:B01----:R-:W-:Y:S01]  /*2b900*/  ENDCOLLECTIVE ;  /* 0x000000000000791b */ /* 0x003fe20003800000 */
.L_x_2187:
[----:B------:R-:W-:Y:S01]  /*2b910*/  IMAD.MOV.U32 R3, RZ, RZ, R14 ;  /* 0x000000ffff037224 */ /* 0x000fe200078e000e */
[----:B------:R-:W-:Y:S06]  /*2b920*/  BRA `(.L_x_2188) ;  /* 0xffffffa800107947 */ /* 0x000fec000383ffff */
.L_x_2033:
[----:B0-----:R-:W2:Y:S02]  /*2b930*/  LDL R2, [R1] ;  /* 0x0000000001027983 */ /* 0x001ea40000100800 */
[----:B--2---:R0:W2:Y:S02]  /*2b940*/  SYNCS.PHASECHK.TRANS64.TRYWAIT P0, [R2+URZ+0x2a820], R0 ;  /* 0x02a82000020075a7 */ /* 0x0040a4000800017f */
[----:B--2---:R-:W-:Y:S05]  /*2b950*/  @!P0 NANOSLEEP.SYNCS 0x989680 ;  /* 0x009896800000895d */ /* 0x004fea0003900000 */
[----:B------:R-:W2:Y:S02]  /*2b960*/  @!P0 SYNCS.PHASECHK.TRANS64 P0, [R2+URZ+0x2a820], R0 ;  /* 0x02a82000020085a7 */ /* 0x000ea4000800007f */
[----:B--2---:R-:W-:Y:S05]  /*2b970*/  @!P0 BRA `(.L_x_2033) ;  /* 0xfffffffc00ec8947 */ /* 0x004fea000383ffff */
[----:B------:R-:W-:Y:S05]  /*2b980*/  BRA `(.L_x_2189) ;  /* 0xffffffa8008c7947 */ /* 0x000fea000383ffff */
.L_x_2042:
[----:B-1----:R1:W2:Y:S02]  /*2b990*/  SYNCS.PHASECHK.TRANS64.TRYWAIT P0, [R3+URZ+0x2a840], R2 ;  /* 0x02a84002030075a7 */ /* 0x0022a4000800017f */
[----:B--2---:R-:W-:Y:S05]  /*2b9a0*/  @!P0 NANOSLEEP.SYNCS 0x989680 ;  /* 0x009896800000895d */ /* 0x004fea0003900000 */
[----:B------:R-:W2:Y:S02]  /*2b9b0*/  @!P0 SYNCS.PHASECHK.TRANS64 P0, [R3+URZ+0x2a840], R2 ;  /* 0x02a84002030085a7 */ /* 0x000ea4000800007f */
[----:B--2---:R-:W-:Y:S05]  /*2b9c0*/  @!P0 BRA `(.L_x_2042) ;  /* 0xfffffffc00f08947 */ /* 0x004fea000383ffff */
[----:B------:R-:W-:Y:S05]  /*2b9d0*/  BRA `(.L_x_2190) ;  /* 0xffffffac005c7947 */ /* 0x000fea000383ffff */
.L_x_2049:
[----:B0-----:R0:W1:Y:S02]  /*2b9e0*/  SYNCS.PHASECHK.TRANS64.TRYWAIT P0, [R2+URZ+0x2a860], R3 ;  /* 0x02a86003020075a7 */ /* 0x001064000800017f */
[----:B-1----:R-:W-:Y:S05]  /*2b9f0*/  @!P0 NANOSLEEP.SYNCS 0x989680 ;  /* 0x009896800000895d */ /* 0x002fea0003900000 */
[----:B------:R-:W1:Y:S02]  /*2ba00*/  @!P0 SYNCS.PHASECHK.TRANS64 P0, [R2+URZ+0x2a860], R3 ;  /* 0x02a86003020085a7 */ /* 0x000e64000800007f */
[----:B-1----:R-:W-:Y:S05]  /*2ba10*/  @!P0 BRA `(.L_x_2049) ;  /* 0xfffffffc00f08947 */ /* 0x002fea000383ffff */
[----:B------:R-:W-:Y:S05]  /*2ba20*/  BRA `(.L_x_2191) ;  /* 0xffffffb000747947 */ /* 0x000fea000383ffff */
.L_x_2059:
[----:B-1----:R1:W2:Y:S02]  /*2ba30*/  SYNCS.PHASECHK.TRANS64.TRYWAIT P0, [R3+URZ+0x2a840], R2 ;  /* 0x02a84002030075a7 */ /* 0x0022a4000800017f */
[----:B--2---:R-:W-:Y:S05]  /*2ba40*/  @!P0 NANOSLEEP.SYNCS 0x989680 ;  /* 0x009896800000895d */ /* 0x004fea0003900000 */
[----:B------:R-:W2:Y:S02]  /*2ba50*/  @!P0 SYNCS.PHASECHK.TRANS64 P0, [R3+URZ+0x2a840], R2 ;  /* 0x02a84002030085a7 */ /* 0x000ea4000800007f */
[----:B--2---:R-:W-:Y:S05]  /*2ba60*/  @!P0 BRA `(.L_x_2059) ;  /* 0xfffffffc00f08947 */ /* 0x004fea000383ffff */
[----:B------:R-:W-:Y:S05]  /*2ba70*/  BRA `(.L_x_2192) ;  /* 0xffffffb800247947 */ /* 0x000fea000383ffff */
.L_x_2066:
[----:B0-----:R0:W1:Y:S02]  /*2ba80*/  SYNCS.PHASECHK.TRANS64.TRYWAIT P0, [R2+URZ+0x2a860], R3 ;  /* 0x02a86003020075a7 */ /* 0x001064000800017f */
[----:B-1----:R-:W-:Y:S05]  /*2ba90*/  @!P0 NANOSLEEP.SYNCS 0x989680 ;  /* 0x009896800000895d */ /* 0x002fea0003900000 */
[----:B------:R-:W1:Y:S02]  /*2baa0*/  @!P0 SYNCS.PHASECHK.TRANS64 P0, [R2+URZ+0x2a860], R3 ;  /* 0x02a86003020085a7 */ /* 0x000e64000800007f */
[----:B-1----:R-:W-:Y:S05]  /*2bab0*/  @!P0 BRA `(.L_x_2066) ;  /* 0xfffffffc00f08947 */ /* 0x002fea000383ffff */
[----:B------:R-:W-:Y:S05]  /*2bac0*/  BRA `(.L_x_2193) ;  /* 0xffffffbc003c7947 */ /* 0x000fea000383ffff */
.L_x_2076:
[----:B--2---:R2:W3:Y:S02]  /*2bad0*/  SYNCS.PHASECHK.TRANS64.TRYWAIT P0, [R3+URZ+0x2a840], R2 ;  /* 0x02a84002030075a7 */ /* 0x0044e4000800017f */
[----:B---3--:R-:W-:Y:S05]  /*2bae0*/  @!P0 NANOSLEEP.SYNCS 0x989680 ;  /* 0x009896800000895d */ /* 0x008fea0003900000 */
[----:B------:R-:W3:Y:S02]  /*2baf0*/  @!P0 SYNCS.PHASECHK.TRANS64 P0, [R3+URZ+0x2a840], R2 ;  /* 0x02a84002030085a7 */ /* 0x000ee4000800007f */
[----:B---3--:R-:W-:Y:S05]  /*2bb00*/  @!P0 BRA `(.L_x_2076) ;  /* 0xfffffffc00f08947 */ /* 0x008fea000383ffff */
[----:B------:R-:W-:Y:S05]  /*2bb10*/  BRA `(.L_x_2194) ;  /* 0xffffffc000c07947 */ /* 0x000fea000383ffff */
.L_x_2083:
[----:B0-----:R0:W1:Y:S02]  /*2bb20*/  SYNCS.PHASECHK.TRANS64.TRYWAIT P0, [R2+URZ+0x2a860], R5 ;  /* 0x02a86005020075a7 */ /* 0x001064000800017f */
[----:B-1----:R-:W-:Y:S05]  /*2bb30*/  @!P0 NANOSLEEP.SYNCS 0x989680 ;  /* 0x009896800000895d */ /* 0x002fea0003900000 */
[----:B------:R-:W1:Y:S02]  /*2bb40*/  @!P0 SYNCS.PHASECHK.TRANS64 P0, [R2+URZ+0x2a860], R5 ;  /* 0x02a86005020085a7 */ /* 0x000e64000800007f */
[----:B-1----:R-:W-:Y:S05]  /*2bb50*/  @!P0 BRA `(.L_x_2083) ;  /* 0xfffffffc00f08947 */ /* 0x002fea000383ffff */
[----:B------:R-:W-:Y:S05]  /*2bb60*/  BRA `(.L_x_2195) ;  /* 0xffffffc400d47947 */ /* 0x000fea000383ffff */
.L_x_2095:
[----:B--2---:R2:W3:Y:S02]  /*2bb70*/  SYNCS.PHASECHK.TRANS64.TRYWAIT P0, [R0+URZ+0x2a860], R2 ;  /* 0x02a86002000075a7 */ /* 0x0044e4000800017f */
[----:B---3--:R-:W-:Y:S05]  /*2bb80*/  @!P0 NANOSLEEP.SYNCS 0x989680 ;  /* 0x009896800000895d */ /* 0x008fea0003900000 */
[----:B------:R-:W3:Y:S02]  /*2bb90*/  @!P0 SYNCS.PHASECHK.TRANS64 P0, [R0+URZ+0x2a860], R2 ;  /* 0x02a86002000085a7 */ /* 0x000ee4000800007f */
[----:B---3--:R-:W-:Y:S05]  /*2bba0*/  @!P0 BRA `(.L_x_2095) ;  /* 0xfffffffc00f08947 */ /* 0x008fea000383ffff */
[----:B------:R-:W-:Y:S05]  /*2bbb0*/  BRA `(.L_x_2196) ;  /* 0xffffffcc00387947 */ /* 0x000fea000383ffff */
.L_x_2103:
[----:B------:R-:W-:Y:S01]  /*2bbc0*/  BSSY B0, `(.L_x_2197) ;  /* 0x0000008000007945 */ /* 0x000fe20003800000 */
[----:B------:R-:W-:Y:S01]  /*2bbd0*/  IMAD.MOV.U32 R13, RZ, RZ, R16 ;  /* 0x000000ffff0d7224 */ /* 0x000fe200078e0010 */
[----:B------:R-:W-:Y:S01]  /*2bbe0*/  MOV R12, RZ ;  /* 0x000000ff000c7202 */ /* 0x000fe20000000f00 */
[----:B0-----:R-:W-:Y:S02]  /*2bbf0*/  IMAD.MOV.U32 R11, RZ, RZ, 0x1f ;  /* 0x0000001fff0b7424 */ /* 0x001fe400078e00ff */
[----:B------:R-:W-:-:S07]  /*2bc00*/  IMAD.MOV.U32 R15, RZ, RZ, -0x1 ;  /* 0xffffffffff0f7424 */ /* 0x000fce00078e00ff */
[----:B-1--45:R-:W-:Y:S05]  /*2bc10*/  WARPSYNC.COLLECTIVE R15, `(.L_x_2198) ;  /* 0x000000000f087348 */ /* 0x032fea0003c00000 */
[----:B------:R0:W2:Y:S02]  /*2bc20*/  SHFL.IDX P6, R14, R13, R12, R11 ;  /* 0x0000000c0d0e7389 */ /* 0x0000a400000c000b */
[----:B012-45:R-:W-:Y:S01]  /*2bc30*/  ENDCOLLECTIVE ;  /* 0x000000000000791b */ /* 0x037fe20003800000 */
.L_x_2198:
[----:B------:R-:W-:Y:S05]  /*2bc40*/  BSYNC B0 ;  /* 0x0000000000007941 */ /* 0x000fea0003800000 */
.L_x_2197:
[----:B------:R-:W-:Y:S01]  /*2bc50*/  MOV R13, R16 ;  /* 0x00000010000d7202 */ /* 0x000fe20000000f00 */
[----:B------:R-:W-:Y:S01]  /*2bc60*/  IMAD.MOV.U32 R12, RZ, RZ, 0x1 ;  /* 0x00000001ff0c7424 */ /* 0x000fe200078e00ff */
[----:B------:R-:W-:Y:S01]  /*2bc70*/  LOP3.LUT P1, RZ, R7, 0x1, RZ, 0xc0, !PT ;  /* 0x0000000107ff7812 */ /* 0x000fe2000782c0ff */
[----:B------:R-:W-:Y:S02]  /*2bc80*/  IMAD.MOV.U32 R11, RZ, RZ, 0x1f ;  /* 0x0000001fff0b7424 */ /* 0x000fe400078e00ff */
[----:B------:R-:W-:Y:S02]  /*2bc90*/  IMAD.MOV.U32 R15, RZ, RZ, -0x1 ;  /* 0xffffffffff0f7424 */ /* 0x000fe400078e00ff */
[----:B------:R-:W-:Y:S02]  /*2bca0*/  IMAD.IADD R4, R19, 0x1, R6 ;  /* 0x0000000113047824 */ /* 0x000fe400078e0206 */
[----:B------:R-:W-:-:S07]  /*2bcb0*/  IMAD.MOV.U32 R0, RZ, RZ, R14 ;  /* 0x000000ffff007224 */ /* 0x000fce00078e000e */
[----:B------:R-:W-:Y:S05]  /*2bcc0*/  WARPSYNC.COLLECTIVE R15, `(.L_x_2199) ;  /* 0x000000000f087348 */ /* 0x000fea0003c00000 */
[----:B------:R0:W1:Y:S02]  /*2bcd0*/  SHFL.IDX P6, R14, R13, R12, R11 ;  /* 0x0000000c0d0e7389 */ /* 0x00006400000c000b */
[----:B01----:R-:W-:Y:S01]  /*2bce0*/  ENDCOLLECTIVE ;  /* 0x000000000000791b */ /* 0x003fe20003800000 */
.L_x_2199:
        /* <DEDUP_REMOVED lines=9> */
[C---:B------:R-:W-:Y:S01]  /*2bd80*/  ISETP.GE.U32.AND P3, PT, R6.reuse, 0x10, PT ;  /* 0x000000100600780c */ /* 0x040fe20003f66070 */
[----:B0-----:R-:W-:Y:S02]  /*2bd90*/  IMAD.MOV.U32 R3, RZ, RZ, RZ ;  /* 0x000000ffff037224 */ /* 0x001fe400078e00ff */
[----:B--2---:R-:W-:Y:S01]  /*2bda0*/  @!P0 IMAD.MOV.U32 R3, RZ, RZ, R2 ;  /* 0x000000ffff038224 */ /* 0x004fe200078e0002 */
[----:B------:R-:W-:-:S04]  /*2bdb0*/  ISETP.GE.U32.AND P0, PT, R6, 0x2, PT ;  /* 0x000000020600780c */ /* 0x000fc80003f06070 */
[----:B------:R-:W-:-:S09]  /*2bdc0*/  MOV R13, R3 ;  /* 0x00000003000d7202 */ /* 0x000fd20000000f00 */
[----:B------:R-:W-:Y:S05]  /*2bdd0*/  WARPSYNC.COLLECTIVE R15, `(.L_x_2200) ;  /* 0x000000000f087348 */ /* 0x000fea0003c00000 */
[----:B------:R0:W1:Y:S02]  /*2bde0*/  SHFL.UP P6, R14, R13, R12, R11 ;  /* 0x0400000c0d0e7389 */ /* 0x00006400000c000b */
[----:B01----:R-:W-:Y:S01]  /*2bdf0*/  ENDCOLLECTIVE ;  /* 0x000000000000791b */ /* 0x003fe20003800000 */
.L_x_2200:
[----:B------:R-:W-:Y:S02]  /*2be00*/  IMAD.MOV.U32 R12, RZ, RZ, 0x2 ;  /* 0x00000002ff0c7424 */ /* 0x000fe400078e00ff */
[----:B------:R-:W-:-:S05]  /*2be10*/  IMAD.MOV.U32 R2, RZ, RZ, R14 ;  /* 0x000000ffff027224 */ /* 0x000fca00078e000e */
[----:B------:R-:W-:Y:S02]  /*2be20*/  SEL R4, R2, RZ, P1 ;  /* 0x000000ff02047207 */ /* 0x000fe40000800000 */
[----:B------:R-:W-:-:S03]  /*2be30*/  ISETP.GE.U32.AND P1, PT, R6, 0x4, PT ;  /* 0x000000040600780c */ /* 0x000fc60003f26070 */
[----:B------:R-:W-:-:S05]  /*2be40*/  IMAD.IADD R2, R3, 0x1, R4 ;  /* 0x0000000103027824 */ /* 0x000fca00078e0204 */
[----:B------:R-:W-:-:S07]  /*2be50*/  MOV R13, R2 ;  /* 0x00000002000d7202 */ /* 0x000fce0000000f00 */
[----:B------:R-:W-:Y:S05]  /*2be60*/  WARPSYNC.COLLECTIVE R15, `(.L_x_2201) ;  /* 0x000000000f087348 */ /* 0x000fea0003c00000 */
[----:B------:R0:W1:Y:S02]  /*2be70*/  SHFL.UP P6, R14, R13, R12, R11 ;  /* 0x0400000c0d0e7389 */ /* 0x00006400000c000b */
[----:B01----:R-:W-:Y:S01]  /*2be80*/  ENDCOLLECTIVE ;  /* 0x000000000000791b */ /* 0x003fe20003800000 */
.L_x_2201:
[----:B------:R-:W-:Y:S02]  /*2be90*/  IMAD.MOV.U32 R12, RZ, RZ, 0x4 ;  /* 0x00000004ff0c7424 */ /* 0x000fe400078e00ff */
[----:B------:R-:W-:-:S05]  /*2bea0*/  IMAD.MOV.U32 R4, RZ, RZ, R14 ;  /* 0x000000ffff047224 */ /* 0x000fca00078e000e */
[----:B------:R-:W-:-:S05]  /*2beb0*/  SEL R4, R4, RZ, P0 ;  /* 0x000000ff04047207 */ /* 0x000fca0000000000 */
[----:B------:R-:W-:-:S05]  /*2bec0*/  IMAD.IADD R2, R2, 0x1, R4 ;  /* 0x0000000102027824 */ /* 0x000fca00078e0204 */
[----:B------:R-:W-:-:S07]  /*2bed0*/  MOV R13, R2 ;  /* 0x00000002000d7202 */ /* 0x000fce0000000f00 */
[----:B------:R-:W-:Y:S05]  /*2bee0*/  WARPSYNC.COLLECTIVE R15, `(.L_x_2202) ;  /* 0x000000000f087348 */ /* 0x000fea0003c00000 */
[----:B------:R0:W1:Y:S02]  /*2bef0*/  SHFL.UP P6, R14, R13, R12, R11 ;  /* 0x0400000c0d0e7389 */ /* 0x00006400000c000b */
[----:B01----:R-:W-:Y:S01]  /*2bf00*/  ENDCOLLECTIVE ;  /* 0x000000000000791b */ /* 0x003fe20003800000 */
.L_x_2202:
        /* <DEDUP_REMOVED lines=8> */
.L_x_2203:
        /* <DEDUP_REMOVED lines=8> */
.L_x_2204:
[----:B------:R-:W-:Y:S02]  /*2c010*/  IMAD.MOV.U32 R12, RZ, RZ, 0x1f ;  /* 0x0000001fff0c7424 */ /* 0x000fe400078e00ff */
[----:B------:R-:W-:Y:S02]  /*2c020*/  IMAD.MOV.U32 R11, RZ, RZ, 0x1f ;  /* 0x0000001fff0b7424 */ /* 0x000fe400078e00ff */
[----:B------:R-:W-:-:S05]  /*2c030*/  IMAD.MOV.U32 R4, RZ, RZ, R14 ;  /* 0x000000ffff047224 */ /* 0x000fca00078e000e */
[----:B------:R-:W-:-:S05]  /*2c040*/  SEL R4, R4, RZ, P3 ;  /* 0x000000ff04047207 */ /* 0x000fca0001800000 */
[----:B------:R-:W-:-:S05]  /*2c050*/  IMAD.IADD R2, R2, 0x1, R4 ;  /* 0x0000000102027824 */ /* 0x000fca00078e0204 */
[----:B------:R-:W-:-:S07]  /*2c060*/  MOV R13, R2 ;  /* 0x00000002000d7202 */ /* 0x000fce0000000f00 */
[----:B------:R-:W-:Y:S05]  /*2c070*/  WARPSYNC.COLLECTIVE R15, `(.L_x_2205) ;  /* 0x000000000f087348 */ /* 0x000fea0003c00000 */
[----:B------:R0:W1:Y:S02]  /*2c080*/  SHFL.IDX P6, R14, R13, R12, R11 ;  /* 0x0000000c0d0e7389 */ /* 0x00006400000c000b */
[----:B01----:R-:W-:Y:S01]  /*2c090*/  ENDCOLLECTIVE ;  /* 0x000000000000791b */ /* 0x003fe20003800000 */
.L_x_2205:
[----:B------:R-:W-:Y:S01]  /*2c0a0*/  IMAD.MOV.U32 R16, RZ, RZ, R14 ;  /* 0x000000ffff107224 */ /* 0x000fe200078e000e */
[----:B------:R-:W-:Y:S06]  /*2c0b0*/  BRA `(.L_x_2206) ;  /* 0xffffffcc00c87947 */ /* 0x000fec000383ffff */
.L_x_2108:
[----:B------:R-:W-:Y:S01]  /*2c0c0*/  BSSY B0, `(.L_x_2207) ;  /* 0x0000008000007945 */ /* 0x000fe20003800000 */
[----:B-----5:R-:W-:Y:S01]  /*2c0d0*/  MOV R13, R3 ;  /* 0x00000003000d7202 */ /* 0x020fe20000000f00 */
[----:B------:R-:W-:Y:S02]  /*2c0e0*/  IMAD.MOV.U32 R12, RZ, RZ, 0x1 ;  /* 0x00000001ff0c7424 */ /* 0x000fe400078e00ff */
[----:B0-----:R-:W-:Y:S02]  /*2c0f0*/  IMAD.MOV.U32 R11, RZ, RZ, RZ ;  /* 0x000000ffff0b7224 */ /* 0x001fe400078e00ff */
[----:B------:R-:W-:-:S07]  /*2c100*/  IMAD.MOV.U32 R15, RZ, RZ, -0x1 ;  /* 0xffffffffff0f7424 */ /* 0x000fce00078e00ff */
[----:B-1--4-:R-:W-:Y:S05]  /*2c110*/  WARPSYNC.COLLECTIVE R15, `(.L_x_2208) ;  /* 0x000000000f087348 */ /* 0x012fea0003c00000 */
[----:B------:R0:W2:Y:S02]  /*2c120*/  SHFL.UP P6, R14, R13, R12, R11 ;  /* 0x0400000c0d0e7389 */ /* 0x0000a400000c000b */
[----:B012-4-:R-:W-:Y:S01]  /*2c130*/  ENDCOLLECTIVE ;  /* 0x000000000000791b */ /* 0x017fe20003800000 */
.L_x_2208:
[----:B------:R-:W-:Y:S05]  /*2c140*/  BSYNC B0 ;  /* 0x0000000000007941 */ /* 0x000fea0003800000 */
.L_x_2207:
[----:B------:R-:W2:Y:S01]  /*2c150*/  LDL R2, [R1+0x4] ;  /* 0x0000040001027983 */ /* 0x000ea20000100800 */
[----:B------:R-:W-:Y:S01]  /*2c160*/  IMAD.MOV.U32 R12, RZ, RZ, 0x2 ;  /* 0x00000002ff0c7424 */ /* 0x000fe200078e00ff */
[----:B------:R-:W-:Y:S01]  /*2c170*/  MOV R15, 0xffffffff ;  /* 0xffffffff000f7802 */ /* 0x000fe20000000f00 */
[----:B------:R-:W-:Y:S01]  /*2c180*/  IMAD.MOV.U32 R11, RZ, RZ, RZ ;  /* 0x000000ffff0b7224 */ /* 0x000fe200078e00ff */
[----:B--2---:R-:W-:-:S04]  /*2c190*/  LOP3.LUT P4, RZ, R2, 0x1, RZ, 0xc0, !PT ;  /* 0x0000000102ff7812 */ /* 0x004fc8000788c0ff */
[----:B------:R-:W-:-:S04]  /*2c1a0*/  SEL R2, R14, RZ, P4 ;  /* 0x000000ff0e027207 */ /* 0x000fc80002000000 */
[----:B------:R-:W-:-:S05]  /*2c1b0*/  IADD3 R2, R3, R2, RZ ;  /* 0x0000000203027210 */ /* 0x000fca0007ffe0ff */
[----:B------:R-:W-:-:S07]  /*2c1c0*/  IMAD.MOV.U32 R13, RZ, RZ, R2 ;  /* 0x000000ffff0d7224 */ /* 0x000fce00078e0002 */
[----:B------:R-:W-:Y:S05]  /*2c1d0*/  WARPSYNC.COLLECTIVE R15, `(.L_x_2209) ;  /* 0x000000000f087348 */ /* 0x000fea0003c00000 */
[----:B------:R0:W1:Y:S02]  /*2c1e0*/  SHFL.UP P6, R14, R13, R12, R11 ;  /* 0x0400000c0d0e7389 */ /* 0x00006400000c000b */
[----:B01----:R-:W-:Y:S01]  /*2c1f0*/  ENDCOLLECTIVE ;  /* 0x000000000000791b */ /* 0x003fe20003800000 */
.L_x_2209:
        /* <DEDUP_REMOVED lines=8> */
.L_x_2210:
        /* <DEDUP_REMOVED lines=8> */
.L_x_2211:
        /* <DEDUP_REMOVED lines=8> */
.L_x_2212:
[----:B------:R-:W-:Y:S01]  /*2c380*/  MOV R12, 0x1f ;  /* 0x0000001f000c7802 */ /* 0x000fe20000000f00 */
        /* <DEDUP_REMOVED lines=8> */
.L_x_2213:
[----:B------:R-:W-:Y:S01]  /*2c410*/  IMAD.MOV.U32 R16, RZ, RZ, R14 ;  /* 0x000000ffff107224 */ /* 0x000fe200078e000e */
[----:B------:R-:W-:Y:S06]  /*2c420*/  BRA `(.L_x_2214) ;  /* 0xffffffcc00907947 */ /* 0x000fec000383ffff */
.L_x_2110:
[----:B------:R-:W-:Y:S01]  /*2c430*/  BSSY B0, `(.L_x_2215) ;  /* 0x0000006000007945 */ /* 0x000fe20003800000 */
[----:B------:R-:W-:Y:S01]  /*2c440*/  PLOP3.LUT P6, PT, P6, PT, PT, 0x8, 0x0 ;  /* 0x000000000000781c */ /* 0x000fe200037ce170 */
[----:B------:R-:W-:-:S12]  /*2c450*/  IMAD.MOV.U32 R15, RZ, RZ, -0x1 ;  /* 0xffffffffff0f7424 */ /* 0x000fd800078e00ff */
[----:B01--45:R-:W-:Y:S05]  /*2c460*/  WARPSYNC.COLLECTIVE R15, `(.L_x_2216) ;  /* 0x000000000f087348 */ /* 0x033fea0003c00000 */
[----:B------:R-:W-:Y:S01]  /*2c470*/  VOTE.ANY R14, PT, P6 ;  /* 0x00000000000e7806 */ /* 0x000fe200030e0100 */
[----:B01--45:R-:W-:Y:S06]  /*2c480*/  ENDCOLLECTIVE ;  /* 0x000000000000791b */ /* 0x033fec0003800000 */
.L_x_2216:
[----:B------:R-:W-:Y:S05]  /*2c490*/  BSYNC B0 ;  /* 0x0000000000007941 */ /* 0x000fea0003800000 */
.L_x_2215:
[----:B------:R-:W-:Y:S01]  /*2c4a0*/  MOV R5, R14 ;  /* 0x0000000e00057202 */ /* 0x000fe20000000f00 */
[----:B------:R-:W-:Y:S01]  /*2c4b0*/  IMAD.MOV.U32 R13, RZ, RZ, R3 ;  /* 0x000000ffff0d7224 */ /* 0x000fe200078e0003 */
[----:B------:R-:W-:Y:S01]  /*2c4c0*/  MOV R15, 0xffffffff ;  /* 0xffffffff000f7802 */ /* 0x000fe20000000f00 */
[----:B------:R-:W-:Y:S01]  /*2c4d0*/  IMAD.MOV.U32 R11, RZ, RZ, 0x1f ;  /* 0x0000001fff0b7424 */ /* 0x000fe200078e00ff */
[----:B------:R-:W0:Y:S02]  /*2c4e0*/  POPC R6, R5 ;  /* 0x0000000500067309 */ /* 0x000e240000000000 */
[----:B0-----:R-:W-:-:S07]  /*2c4f0*/  IMAD.MOV.U32 R12, RZ, RZ, R6 ;  /* 0x000000ffff0c7224 */ /* 0x001fce00078e0006 */
[----:B------:R-:W-:Y:S05]  /*2c500*/  WARPSYNC.COLLECTIVE R15, `(.L_x_2217) ;  /* 0x000000000f087348 */ /* 0x000fea0003c00000 */
[----:B------:R0:W1:Y:S02]  /*2c510*/  SHFL.IDX P6, R14, R13, R12, R11 ;  /* 0x0000000c0d0e7389 */ /* 0x00006400000c000b */
[----:B01----:R-:W-:Y:S01]  /*2c520*/  ENDCOLLECTIVE ;  /* 0x000000000000791b */ /* 0x003fe20003800000 */
.L_x_2217:
[----:B------:R-:W-:Y:S01]  /*2c530*/  IMAD.MOV.U32 R17, RZ, RZ, R14 ;  /* 0x000000ffff117224 */ /* 0x000fe200078e000e */
[----:B------:R-:W-:Y:S06]  /*2c540*/  BRA `(.L_x_2218) ;  /* 0xffffffcc00807947 */ /* 0x000fec000383ffff */
.L_x_2112:
[----:B------:R-:W-:Y:S01]  /*2c550*/  BSSY B0, `(.L_x_2219) ;  /* 0x0000007000007945 */ /* 0x000fe20003800000 */
[----:B------:R-:W-:Y:S01]  /*2c560*/  IMAD.MOV.U32 R13, RZ, RZ, R2 ;  /* 0x000000ffff0d7224 */ /* 0x000fe200078e0002 */
[----:B------:R-:W-:Y:S01]  /*2c570*/  MOV R15, 0xffffffff ;  /* 0xffffffff000f7802 */ /* 0x000fe20000000f00 */
[----:B0-----:R-:W-:-:S07]  /*2c580*/  IMAD.MOV.U32 R11, RZ, RZ, 0x1f ;  /* 0x0000001fff0b7424 */ /* 0x001fce00078e00ff */
[----:B-12345:R-:W-:Y:S05]  /*2c590*/  WARPSYNC.COLLECTIVE R15, `(.L_x_2220) ;  /* 0x000000000f087348 */ /* 0x03efea0003c00000 */
[----:B------:R0:W0:Y:S02]  /*2c5a0*/  SHFL.IDX P6, R14, R13, R12, R11 ;  /* 0x0000000c0d0e7389 */ /* 0x00002400000c000b */
[----:B012345:R-:W-:Y:S01]  /*2c5b0*/  ENDCOLLECTIVE ;  /* 0x000000000000791b */ /* 0x03ffe20003800000 */
.L_x_2220:
[----:B------:R-:W-:Y:S05]  /*2c5c0*/  BSYNC B0 ;  /* 0x0000000000007941 */ /* 0x000fea0003800000 */
.L_x_2219:
[----:B------:R-:W-:Y:S01]  /*2c5d0*/  IMAD.MOV.U32 R2, RZ, RZ, R14 ;  /* 0x000000ffff027224 */ /* 0x000fe200078e000e */
[----:B------:R-:W-:Y:S06]  /*2c5e0*/  BRA `(.L_x_2221) ;  /* 0xffffffcc00747947 */ /* 0x000fec000383ffff */
.L_x_2116:
[----:B0-----:R0:W1:Y:S02]  /*2c5f0*/  SYNCS.PHASECHK.TRANS64.TRYWAIT P0, [R0+URZ+0x2a820], R3 ;  /* 0x02a82003000075a7 */ /* 0x001064000800017f */
[----:B-1----:R-:W-:Y:S05]  /*2c600*/  @!P0 NANOSLEEP.SYNCS 0x989680 ;  /* 0x009896800000895d */ /* 0x002fea0003900000 */
[----:B------:R-:W1:Y:S02]  /*2c610*/  @!P0 SYNCS.PHASECHK.TRANS64 P0, [R0+URZ+0x2a820], R3 ;  /* 0x02a82003000085a7 */ /* 0x000e64000800007f */
[----:B-1----:R-:W-:Y:S05]  /*2c620*/  @!P0 BRA `(.L_x_2116) ;  /* 0xfffffffc00f08947 */ /* 0x002fea000383ffff */
[----:B------:R-:W-:Y:S05]  /*2c630*/  BRA `(.L_x_2222) ;  /* 0xffffffd000fc7947 */ /* 0x000fea000383ffff */
.L_x_2117:
[----:B------:R-:W1:Y:S01]  /*2c640*/  S2R R2, SR_TID.X ;  /* 0x0000000000027919 */ /* 0x000e620000002100 */
[----:B------:R-:W-:Y:S01]  /*2c650*/  BSSY B0, `(.L_x_2223) ;  /* 0x000000a000007945 */ /* 0x000fe20003800000 */
[----:B------:R-:W-:Y:S01]  /*2c660*/  IMAD.MOV.U32 R12, RZ, RZ, RZ ;  /* 0x000000ffff0c7224 */ /* 0x000fe200078e00ff */
[----:B------:R-:W-:Y:S01]  /*2c670*/  MOV R11, 0x1f ;  /* 0x0000001f000b7802 */ /* 0x000fe20000000f00 */
[----:B------:R-:W-:Y:S01]  /*2c680*/  IMAD.MOV.U32 R15, RZ, RZ, -0x1 ;  /* 0xffffffffff0f7424 */ /* 0x000fe200078e00ff */
[----:B-1----:R-:W-:-:S04]  /*2c690*/  SHF.R.U32.HI R2, RZ, 0x5, R2 ;  /* 0x00000005ff027819 */ /* 0x002fc80000011602 */
[----:B------:R-:W-:-:S05]  /*2c6a0*/  LOP3.LUT R2, R2, 0x3, RZ, 0xc0, !PT ;  /* 0x0000000302027812 */ /* 0x000fca00078ec0ff */
[----:B------:R-:W-:-:S07]  /*2c6b0*/  IMAD.MOV.U32 R13, RZ, RZ, R2 ;  /* 0x000000ffff0d7224 */ /* 0x000fce00078e0002 */
[----:B0---45:R-:W-:Y:S05]  /*2c6c0*/  WARPSYNC.COLLECTIVE R15, `(.L_x_2224) ;  /* 0x000000000f087348 */ /* 0x031fea0003c00000 */
[----:B------:R1:W2:Y:S02]  /*2c6d0*/  SHFL.IDX P6, R14, R13, R12, R11 ;  /* 0x0000000c0d0e7389 */ /* 0x0002a400000c000b */
[----:B012-45:R-:W-:Y:S01]  /*2c6e0*/  ENDCOLLECTIVE ;  /* 0x000000000000791b */ /* 0x037fe20003800000 */
.L_x_2224:
[----:B------:R-:W-:Y:S05]  /*2c6f0*/  BSYNC B0 ;  /* 0x0000000000007941 */ /* 0x000fea0003800000 */
.L_x_2223:
[----:B------:R-:W-:Y:S05]  /*2c700*/  BRA `(.L_x_2225) ;  /* 0xffffffd000e47947 */ /* 0x000fea000383ffff */
.L_x_2118:
[----:B------:R-:W-:Y:S01]  /*2c710*/  BSSY B0, `(.L_x_2226) ;  /* 0x0000006000007945 */ /* 0x000fe20003800000 */
[----:B------:R-:W-:-:S07]  /*2c720*/  IMAD.MOV.U32 R15, RZ, RZ, -0x1 ;  /* 0xffffffffff0f7424 */ /* 0x000fce00078e00ff */
[----:B01--45:R-:W-:Y:S05]  /*2c730*/  WARPSYNC.COLLECTIVE R15, `(.L_x_2227) ;  /* 0x000000000f0c7348 */ /* 0x033fea0003c00000 */
[----:B------:R-:W-:Y:S02]  /*2c740*/  ELECT P6, UR62, PT ;  /* 0x00000000003e782f */ /* 0x000fe400038c0000 */
[----:B------:R-:W-:Y:S01]  /*2c750*/  MOV R14, UR62 ;  /* 0x0000003e000e7c02 */ /* 0x000fe20008000f00 */
[----:B01--45:R-:W-:Y:S10]  /*2c760*/  ENDCOLLECTIVE ;  /* 0x000000000000791b */ /* 0x033ff40003800000 */
.L_x_2227:
[----:B------:R-:W-:Y:S05]  /*2c770*/  BSYNC B0 ;  /* 0x0000000000007941 */ /* 0x000fea0003800000 */
.L_x_2226:
[----:B------:R-:W-:Y:S05]  /*2c780*/  BRA `(.L_x_2228) ;  /* 0xffffffd000d87947 */ /* 0x000fea000383ffff */
.L_x_2120:
[----:B0-----:R0:W1:Y:S02]  /*2c790*/  SYNCS.PHASECHK.TRANS64.TRYWAIT P0, [R6+URZ], R5 ;  /* 0x00000005060075a7 */ /* 0x001064000800017f */
[----:B-1----:R-:W-:Y:S05]  /*2c7a0*/  @!P0 NANOSLEEP.SYNCS 0x989680 ;  /* 0x009896800000895d */ /* 0x002fea0003900000 */
[----:B------:R-:W1:Y:S02]  /*2c7b0*/  @!P0 SYNCS.PHASECHK.TRANS64 P0, [R6+URZ], R5 ;  /* 0x00000005060085a7 */ /* 0x000e64000800007f */
[----:B-1----:R-:W-:Y:S05]  /*2c7c0*/  @!P0 BRA `(.L_x_2120) ;  /* 0xfffffffc00f08947 */ /* 0x002fea000383ffff */
[----:B------:R-:W-:Y:S05]  /*2c7d0*/  BRA `(.L_x_2229) ;  /* 0xffffffd400147947 */ /* 0x000fea000383ffff */
.L_x_2121:
[----:B-1----:R1:W2:Y:S02]  /*2c7e0*/  SYNCS.PHASECHK.TRANS64.TRYWAIT P0, [R7+URZ], R2 ;  /* 0x00000002070075a7 */ /* 0x0022a4000800017f */
[----:B--2---:R-:W-:Y:S05]  /*2c7f0*/  @!P0 NANOSLEEP.SYNCS 0x989680 ;  /* 0x009896800000895d */ /* 0x004fea0003900000 */
[----:B------:R-:W2:Y:S02]  /*2c800*/  @!P0 SYNCS.PHASECHK.TRANS64 P0, [R7+URZ], R2 ;  /* 0x00000002070085a7 */ /* 0x000ea4000800007f */
[----:B--2---:R-:W-:Y:S05]  /*2c810*/  @!P0 BRA `(.L_x_2121) ;  /* 0xfffffffc00f08947 */ /* 0x004fea000383ffff */
[----:B------:R-:W-:Y:S05]  /*2c820*/  BRA `(.L_x_2230) ;  /* 0xffffffd400087947 */ /* 0x000fea000383ffff */
.L_x_2123:
[----:B--2---:R2:W3:Y:S02]  /*2c830*/  SYNCS.PHASECHK.TRANS64.TRYWAIT P0, [R4+URZ], R5 ;  /* 0x00000005040075a7 */ /* 0x0044e4000800017f */
[----:B---3--:R-:W-:Y:S05]  /*2c840*/  @!P0 NANOSLEEP.SYNCS 0x989680 ;  /* 0x009896800000895d */ /* 0x008fea0003900000 */
[----:B------:R-:W3:Y:S02]  /*2c850*/  @!P0 SYNCS.PHASECHK.TRANS64 P0, [R4+URZ], R5 ;  /* 0x00000005040085a7 */ /* 0x000ee4000800007f */
[----:B---3--:R-:W-:Y:S05]  /*2c860*/  @!P0 BRA `(.L_x_2123) ;  /* 0xfffffffc00f08947 */ /* 0x008fea000383ffff */
[----:B------:R-:W-:Y:S05]  /*2c870*/  BRA `(.L_x_2231) ;  /* 0xffffffd400107947 */ /* 0x000fea000383ffff */
.L_x_2232:
        /* <DEDUP_REMOVED lines=16> */
.L_x_15280:


//--------------------- .text._ZN7cutlass13device_kernelIN5flash11enable_sm90INS1_16FlashAttnFwdSm90INS1_25CollectiveMainloopFwdSm90ILi2EN4cute5tupleIJNS5_1CILi1EEES8_S8_EEENS6_IJNS7_ILi128EEESA_NS7_ILi192EEEEEELi128ENS_6half_tEfNS_4arch4Sm90ELb1ELb0ELb1ELb0ELb0ELb0ELb0ELb1ELb1ELb1ELb0ELb0EEENS1_21CollectiveEpilogueFwdINS6_IJSA_SA_SA_EEES9_SD_SF_Li256ELb0ELb1ELb0ELb0EEENS1_30DynamicPersistentTileSchedulerILi256ELi128ELb0ELb1ELb1EEEEEEEEEvNT_6ParamsE --------------------------
	.section	.text._ZN7cutlass13device_kernelIN5flash11enable_sm90INS1_16FlashAttnFwdSm90INS1_25CollectiveMainloopFwdSm90ILi2EN4cute5tupleIJNS5_1CILi1EEES8_S8_EEENS6_IJNS7_ILi128EEESA_NS7_ILi192EEEEEELi128ENS_6half_tEfNS_4arch4Sm90ELb1ELb0ELb1ELb0ELb0ELb0ELb0ELb1ELb1ELb1ELb0ELb0EEENS1_21CollectiveEpilogueFwdINS6_IJSA_SA_SA_EEES9_SD_SF_Li256ELb0ELb1ELb0ELb0EEENS1_30DynamicPersistentTileSchedulerILi256ELi128ELb0ELb1ELb1EEEEEEEEEvNT_6ParamsE,"ax",@progbits
	.align	128
.text._ZN7cutlass13device_kernelIN5flash11enable_sm90INS1_16FlashAttnFwdSm90INS1_25CollectiveMainloopFwdSm90ILi2EN4cute5tupleIJNS5_1CILi1EEES8_S8_EEENS6_IJNS7_ILi128EEESA_NS7_ILi192EEEEEELi128ENS_6half_tEfNS_4arch4Sm90ELb1ELb0ELb1ELb0ELb0ELb0ELb0ELb1ELb1ELb1ELb0ELb0EEENS1_21CollectiveEpilogueFwdINS6_IJSA_SA_SA_EEES9_SD_SF_Li256ELb0ELb1ELb0ELb0EEENS1_30DynamicPersistentTileSchedulerILi256ELi128ELb0ELb1ELb1EEEEEEEEEvNT_6ParamsE:
        .type           _ZN7cutlass13device_kernelIN5flash11enable_sm90INS1_16FlashAttnFwdSm90INS1_25CollectiveMainloopFwdSm90ILi2EN4cute5tupleIJNS5_1CILi1EEES8_S8_EEENS6_IJNS7_ILi128EEESA_NS7_ILi192EEEEEELi128ENS_6half_tEfNS_4arch4Sm90ELb1ELb0ELb1ELb0ELb0ELb0ELb0ELb1ELb1ELb1ELb0ELb0EEENS1_21CollectiveEpilogueFwdINS6_IJSA_SA_SA_EEES9_SD_SF_Li256ELb0ELb1ELb0ELb0EEENS1_30DynamicPersistentTileSchedulerILi256ELi128ELb0ELb1ELb1EEEEEEEEEvNT_6ParamsE,@function
        .size           _ZN7cutlass13device_kernelIN5flash11enable_sm90INS1_16FlashAttnFwdSm90INS1_25CollectiveMainloopFwdSm90ILi2EN4cute5tupleIJNS5_1CILi1EEES8_S8_EEENS6_IJNS7_ILi128EEESA_NS7_ILi192EEEEEELi128ENS_6half_tEfNS_4arch4Sm90ELb1ELb0ELb1ELb0ELb0ELb0ELb0ELb1ELb1ELb1ELb0ELb0EEENS1_21CollectiveEpilogueFwdINS6_IJSA_SA_SA_EEES9_SD_SF_Li256ELb0ELb1ELb0ELb0EEENS1_30DynamicPersistentTileSchedulerILi256ELi128ELb0ELb1ELb1EEEEEEEEEvNT_6ParamsE,(.L_x_15281 - _ZN7cutlass13device_kernelIN5flash11enable_sm90INS1_16FlashAttnFwdSm90INS1_25CollectiveMainloopFwdSm90ILi2EN4cute5tupleIJNS5_1CILi1EEES8_S8_EEENS6_IJNS7_ILi128EEESA_NS7_ILi192EEEEEELi128ENS_6half_tEfNS_4arch4Sm90ELb1ELb0ELb1ELb0ELb0ELb0ELb0ELb1ELb1ELb1ELb0ELb0EEENS1_21CollectiveEpilogueFwdINS6_IJSA_SA_SA_EEES9_SD_SF_Li256ELb0ELb1ELb0ELb0EEENS1_30DynamicPersistentTileSchedulerILi256ELi128ELb0ELb1ELb1EEEEEEEEEvNT_6ParamsE)
        .other          _ZN7cutlass13device_kernelIN5flash11enable_sm90INS1_16FlashAttnFwdSm90INS1_25CollectiveMainloopFwdSm90ILi2EN4cute5tupleIJNS5_1CILi1EEES8_S8_EEENS6_IJNS7_ILi128EEESA_NS7_ILi192EEEEEELi128ENS_6half_tEfNS_4arch4Sm90ELb1ELb0ELb1ELb0ELb0ELb0ELb0ELb1ELb1ELb1ELb0ELb0EEENS1_21CollectiveEpilogueFwdINS6_IJSA_SA_SA_EEES9_SD_SF_Li256ELb0ELb1ELb0ELb0EEENS1_30DynamicPersistentTileSchedulerILi256ELi128ELb0ELb1ELb1EEEEEEEEEvNT_6ParamsE,@"STO_CUDA_ENTRY STV_DEFAULT"
_ZN7cutlass13device_kernelIN5flash11enable_sm90INS1_16FlashAttnFwdSm90INS1_25CollectiveMainloopFwdSm90ILi2EN4cute5tupleIJNS5_1CILi1EEES8_S8_EEENS6_IJNS7_ILi128EEESA_NS7_ILi192EEEEEELi128ENS_6half_tEfNS_4arch4Sm90ELb1ELb0ELb1ELb0ELb0ELb0ELb0ELb1ELb1ELb1ELb0ELb0EEENS1_21CollectiveEpilogueFwdINS6_IJSA_SA_SA_EEES9_SD_SF_Li256ELb0ELb1ELb0ELb0EEENS1_30DynamicPersistentTileSchedulerILi256ELi128ELb0ELb1ELb1EEEEEEEEEvNT_6ParamsE:
        /* <DEDUP_REMOVED lines=18> */
.L_x_2234:
[----:B------:R-:W-:Y:S05]  /*0120*/  BSYNC B0 ;  /* 0x0000000000007941 */ /* 0x000fea0003800000 */
.L_x_2233:
        /* <DEDUP_REMOVED lines=41> */
.L_x_2235:
        /* <DEDUP_REMOVED lines=22> */
.L_x_2236:
        /* <DEDUP_REMOVED lines=18> */
.L_x_2237:
        /* <DEDUP_REMOVED lines=22> */
.L_x_2238:
        /* <DEDUP_REMOVED lines=22> */
.L_x_2239:
        /* <DEDUP_REMOVED lines=8> */
.L_x_2241:
        /* <DEDUP_REMOVED lines=11> */
[----:B------:R-:W-:Y:S01]  /*0a30*/  UMOV UR37, URZ ;  /* 0x0000003f00257c82 */ /* 0x000fe20008000000 */
[----:B------:R-:W-:Y:S01]  /*0a40*/  UMOV UR36, URZ ;  /* 0x0000003f00247c82 */ /* 0x000fe20008000000 */
[----:B0-----:R-:W0:Y:S02]  /*0a50*/  S2R R2, SR_TID.X ;  /* 0x0000000000027919 */ /* 0x001e240000002100 */
[----:B0-----:R-:W-:-:S05]  /*0a60*/  VIADD R193, R2, 0xffffff80 ;  /* 0xffffff8002c17836 */ /* 0x001fca0000000000 */
[----:B------:R-:W-:-:S04]  /*0a70*/  SHF.R.S32.HI R0, RZ, 0x1f, R193 ;  /* 0x0000001fff007819 */ /* 0x000fc800000114c1 */
[CC--:B------:R-:W-:Y:S02]  /*0a80*/  LEA.HI R2, R0.reuse, R193.reuse, RZ, 0x7 ;  /* 0x000000c100027211 */ /* 0x0c0fe400078f38ff */
[----:B------:R-:W-:Y:S02]  /*0a90*/  LEA.HI R4, R0, R193, RZ, 0x5 ;  /* 0x000000c100047211 */ /* 0x000fe400078f28ff */
[----:B------:R-:W-:Y:S02]  /*0aa0*/  LOP3.LUT R186, R2, 0xffffff80, RZ, 0xc0, !PT ;  /* 0xffffff8002ba7812 */ /* 0x000fe400078ec0ff */
[----:B------:R-:W-:Y:S01]  /*0ab0*/  SHF.R.S32.HI R187, RZ, 0x7, R2 ;  /* 0x00000007ffbb7819 */ /* 0x000fe20000011402 */
[----:B------:R-:W-:Y:S02]  /*0ac0*/  IMAD.SHL.U32 R5, R4, 0x20, RZ ;  /* 0x0000002004057824 */ /* 0x000fe400078e00ff */
[----:B------:R-:W-:Y:S01]  /*0ad0*/  IMAD.IADD R186, R193, 0x1, -R186 ;  /* 0x00000001c1ba7824 */ /* 0x000fe200078e0aba */
[----:B------:R-:W-:-:S02]  /*0ae0*/  LEA.HI R2, R2, R187, RZ, 0x1 ;  /* 0x000000bb02027211 */ /* 0x000fc400078f08ff */
[----:B------:R-:W-:Y:S02]  /*0af0*/  LOP3.LUT R5, R5, 0xfffffc00, RZ, 0xc0, !PT ;  /* 0xfffffc0005057812 */ /* 0x000fe400078ec0ff */
[----:B------:R-:W-:Y:S02]  /*0b00*/  SHF.R.S32.HI R7, RZ, 0x1f, R186 ;  /* 0x0000001fff077819 */ /* 0x000fe400000114ba */
[----:B------:R-:W-:Y:S02]  /*0b10*/  LOP3.LUT R2, R2, 0x3fffffe, RZ, 0xc0, !PT ;  /* 0x03fffffe02027812 */ /* 0x000fe400078ec0ff */
[CC--:B------:R-:W-:Y:S02]  /*0b20*/  LEA.HI R8, R7.reuse, R186.reuse, RZ, 0x2 ;  /* 0x000000ba07087211 */ /* 0x0c0fe400078f10ff */
[----:B------:R-:W-:Y:S01]  /*0b30*/  LEA.HI R7, R7, R186, RZ, 0x5 ;  /* 0x000000ba07077211 */ /* 0x000fe200078f28ff */
[----:B------:R-:W-:Y:S01]  /*0b40*/  IMAD.IADD R2, R187, 0x1, -R2 ;  /* 0x00000001bb027824 */ /* 0x000fe200078e0a02 */
[----:B------:R-:W-:-:S02]  /*0b50*/  SHF.R.S32.HI R9, RZ, 0x2, R8 ;  /* 0x00000002ff097819 */ /* 0x000fc40000011408 */
[----:B------:R-:W-:Y:S02]  /*0b60*/  SHF.R.S32.HI R10, RZ, 0x1f, R8 ;  /* 0x0000001fff0a7819 */ /* 0x000fe40000011408 */
[----:B------:R-:W-:Y:S02]  /*0b70*/  SHF.R.S32.HI R7, RZ, 0x5, R7 ;  /* 0x00000005ff077819 */ /* 0x000fe40000011407 */
[----:B------:R-:W-:Y:S02]  /*0b80*/  LEA.HI R10, R10, R9, RZ, 0x3 ;  /* 0x000000090a0a7211 */ /* 0x000fe400078f18ff */
[----:B------:R-:W-:Y:S02]  /*0b90*/  LOP3.LUT R17, R8, 0x7ffffffc, RZ, 0xc0, !PT ;  /* 0x7ffffffc08117812 */ /* 0x000fe400078ec0ff */
[----:B------:R-:W-:-:S03]  /*0ba0*/  LOP3.LUT R10, R10, 0xfffffff8, RZ, 0xc0, !PT ;  /* 0xfffffff80a0a7812 */ /* 0x000fc600078ec0ff */
[----:B------:R-:W-:Y:S02]  /*0bb0*/  IMAD.IADD R17, R186, 0x1, -R17 ;  /* 0x00000001ba117824 */ /* 0x000fe400078e0a11 */
[----:B------:R-:W-:-:S04]  /*0bc0*/  IMAD.IADD R10, R9, 0x1, -R10 ;  /* 0x00000001090a7824 */ /* 0x000fc800078e0a0a */
[----:B------:R-:W-:-:S04]  /*0bd0*/  IMAD R7, R7, 0x10, R10 ;  /* 0x0000001007077824 */ /* 0x000fc800078e020a */
[----:B------:R-:W-:Y:S01]  /*0be0*/  IMAD R188, R2, 0x40, R7 ;  /* 0x0000004002bc7824 */ /* 0x000fe200078e0207 */
[----:B--2---:R-:W-:Y:S02]  /*0bf0*/  R2UR UR5, R3 ;  /* 0x00000000030572ca */ /* 0x004fe400000e0000 */
[----:B------:R-:W-:-:S04]  /*0c00*/  LEA.HI R3, R0, R193, RZ, 0x4 ;  /* 0x000000c100037211 */ /* 0x000fc800078f20ff */
[----:B------:R-:W-:Y:S02]  /*0c10*/  SHF.R.S32.HI R6, RZ, 0x4, R3 ;  /* 0x00000004ff067819 */ /* 0x000fe40000011403 */
[C---:B------:R-:W-:Y:S02]  /*0c20*/  LOP3.LUT R4, R3.reuse, 0x3fffff0, RZ, 0xc0, !PT ;  /* 0x03fffff003047812 */ /* 0x040fe400078ec0ff */
[----:B------:R-:W-:-:S03]  /*0c30*/  LEA.HI R3, R3, R6, RZ, 0x1 ;  /* 0x0000000603037211 */ /* 0x000fc600078f08ff */
[----:B------:R-:W-:Y:S01]  /*0c40*/  IMAD.IADD R4, R193, 0x1, -R4 ;  /* 0x00000001c1047824 */ /* 0x000fe200078e0a04 */
[----:B------:R-:W-:Y:S01]  /*0c50*/  LOP3.LUT R3, R3, 0x1ffffffe, RZ, 0xc0, !PT ;  /* 0x1ffffffe03037812 */ /* 0x000fe200078ec0ff */
[----:B------:R-:W-:Y:S02]  /*0c60*/  ULOP3.LUT UR6, UR5, 0x1, URZ, 0xfc, !UPT ;  /* 0x0000000105067892 */ /* 0x000fe4000f8efc3f */
[----:B------:R-:W-:Y:S01]  /*0c70*/  IMAD R4, R4, 0x40, R5 ;  /* 0x0000004004047824 */ /* 0x000fe200078e0205 */
[-C--:B------:R-:W-:Y:S01]  /*0c80*/  LEA.HI R5, R0, R193.reuse, RZ, 0x2 ;  /* 0x000000c100057211 */ /* 0x080fe200078f10ff */
[----:B------:R-:W-:Y:S01]  /*0c90*/  IMAD.IADD R3, R6, 0x1, -R3 ;  /* 0x0000000106037824 */ /* 0x000fe200078e0a03 */
[----:B------:R-:W-:Y:S01]  /*0ca0*/  LEA.HI R0, R0, R193, RZ, 0x3 ;  /* 0x000000c100007211 */ /* 0x000fe200078f18ff */
[----:B------:R-:W-:Y:S01]  /*0cb0*/  UMOV UR5, URZ ;  /* 0x0000003f00057c82 */ /* 0x000fe20008000000 */
[----:B------:R-:W-:Y:S01]  /*0cc0*/  LOP3.LUT R6, R5, 0xfffffffc, RZ, 0xc0, !PT ;  /* 0xfffffffc05067812 */ /* 0x000fe200078ec0ff */
[----:B------:R-:W-:Y:S01]  /*0cd0*/  IMAD R189, R3, 0x8, R4 ;  /* 0x0000000803bd7824 */ /* 0x000fe200078e0204 */
[----:B------:R-:W-:Y:S01]  /*0ce0*/  LOP3.LUT R22, R0, 0xfffffff8, RZ, 0xc0, !PT ;  /* 0xfffffff800167812 */ /* 0x000fe200078ec0ff */
[----:B------:R-:W-:Y:S01]  /*0cf0*/  IMAD.U32 R190, RZ, RZ, UR6 ;  /* 0x00000006ffbe7e24 */ /* 0x000fe2000f8e00ff */
[----:B------:R-:W-:Y:S01]  /*0d00*/  SHF.R.S32.HI R184, RZ, 0x3, R0 ;  /* 0x00000003ffb87819 */ /* 0x000fe20000011400 */
[----:B------:R-:W-:-:S02]  /*0d10*/  IMAD.IADD R6, R193, 0x1, -R6 ;  /* 0x00000001c1067824 */ /* 0x000fc400078e0a06 */
[----:B------:R-:W-:Y:S02]  /*0d20*/  IMAD.IADD R22, R193, 0x1, -R22 ;  /* 0x00000001c1167824 */ /* 0x000fe400078e0a16 */
[----:B------:R-:W-:Y:S01]  /*0d30*/  IMAD.U32 R185, RZ, RZ, UR5 ;  /* 0x00000005ffb97e24 */ /* 0x000fe2000f8e00ff */
[----:B------:R-:W-:Y:S01]  /*0d40*/  LEA.HI R3, R6, R6, RZ, 0x1 ;  /* 0x0000000606037211 */ /* 0x000fe200078f08ff */
[----:B------:R-:W-:-:S03]  /*0d50*/  IMAD.SHL.U32 R16, R22, 0x8, RZ ;  /* 0x0000000816107824 */ /* 0x000fc600078e00ff */
[----:B------:R-:W-:Y:S01]  /*0d60*/  LOP3.LUT R3, R3, 0x1ffffffe, RZ, 0xc0, !PT ;  /* 0x1ffffffe03037812 */ /* 0x000fe200078ec0ff */
[----:B------:R-:W-:Y:S01]  /*0d70*/  VIADD R19, R16, 0x40 ;  /* 0x0000004010137836 */ /* 0x000fe20000000000 */
[----:B------:R-:W-:Y:S02]  /*0d80*/  SHF.R.S32.HI R192, RZ, 0x1f, R16 ;  /* 0x0000001fffc07819 */ /* 0x000fe40000011410 */
[----:B------:R-:W-:Y:S02]  /*0d90*/  IADD3 R3, R6, -R3, RZ ;  /* 0x8000000306037210 */ /* 0x000fe40007ffe0ff */
[----:B------:R-:W-:-:S03]  /*0da0*/  SHF.R.S32.HI R191, RZ, 0x1f, R19 ;  /* 0x0000001fffbf7819 */ /* 0x000fc60000011413 */
[----:B------:R-:W-:-:S07]  /*0db0*/  IMAD R18, R3, 0x8, R188 ;  /* 0x0000000803127824 */ /* 0x000fce00078e02bc */
.L_x_2292:
[----:B------:R-:W-:Y:S01]  /*0dc0*/  ULDC UR5, c[0x0][0xc60] ;  /* 0x0003180000057ab9 */ /* 0x000fe20000000800 */
[----:B------:R-:W-:Y:S01]  /*0dd0*/  UMOV UR8, UR4 ;  /* 0x0000000400087c82 */ /* 0x000fe20008000000 */
[----:B------:R-:W-:-:S11]  /*0de0*/  UISETP.NE.AND UP0, UPT, UR5, 0x1, UPT ;  /* 0x000000010500788c */ /* 0x000fd6000bf05270 */
[----:B------:R-:W-:Y:S01]  /*0df0*/  @UP0 ULDC UR6, c[0x0][0xc64] ;  /* 0x0003190000060ab9 */ /* 0x000fe20000000800 */
[----:B------:R-:W-:Y:S01]  /*0e00*/  @UP0 ULDC UR9, c[0x0][0xc68] ;  /* 0x00031a0000090ab9 */ /* 0x000fe20000000800 */
[----:B------:R-:W-:-:S04]  /*0e10*/  UIMAD.WIDE.U32 UR6, UR4, UR6, URZ ;  /* 0x00000006040672a5 */ /* 0x000fc8000f8e003f */
[----:B------:R-:W-:-:S03]  /*0e20*/  @UP0 USHF.R.U32.HI UR8, URZ, UR9, UR7 ;  /* 0x000000093f080299 */ /* 0x000fc60008011607 */
[----:B------:R-:W-:Y:S02]  /*0e30*/  ULDC UR6, c[0x0][0xc78] ;  /* 0x00031e0000067ab9 */ /* 0x000fe40000000800 */
[----:B------:R-:W-:Y:S02]  /*0e40*/  UISETP.GE.AND UP0, UPT, UR8, UR6, UPT ;  /* 0x000000060800728c */ /* 0x000fe4000bf06270 */
[----:B------:R-:W-:-:S04]  /*0e50*/  UIADD3 UR6, -UR8, URZ, URZ ;  /* 0x0000003f08067290 */ /* 0x000fc8000fffe13f */
[----:B------:R-:W-:Y:S01]  /*0e60*/  PLOP3.LUT P0, PT, PT, PT, UP0, 0x80, 0x0 ;  /* 0x000000000000781c */ /* 0x000fe20003f0f008 */
[----:B------:R-:W-:-:S12]  /*0e70*/  UIMAD UR9, UR5, UR6, UR4 ;  /* 0x00000006050972a4 */ /* 0x000fd8000f8e0204 */
[----:B012345:R-:W-:Y:S05]  /*0e80*/  @!P0 BRA `(.L_x_2242) ;  /* 0x0000000000208947 */ /* 0x03ffea0003800000 */
        /* <DEDUP_REMOVED lines=8> */
.L_x_2242:
[----:B------:R-:W-:Y:S01]  /*0f10*/  ULDC UR7, c[0x0][0xc54] ;  /* 0x0003150000077ab9 */ /* 0x000fe20000000800 */
[----:B------:R-:W-:Y:S01]  /*0f20*/  UMOV UR6, UR9 ;  /* 0x0000000900067c82 */ /* 0x000fe20008000000 */
[----:B------:R-:W-:-:S11]  /*0f30*/  UISETP.NE.AND UP0, UPT, UR7, 0x1, UPT ;  /* 0x000000010700788c */ /* 0x000fd6000bf05270 */
[----:B------:R-:W-:Y:S02]  /*0f40*/  @UP0 ULDC.64 UR10, c[0x0][0xc58] ;  /* 0x00031600000a0ab9 */ /* 0x000fe40000000a00 */
[----:B------:R-:W-:-:S04]  /*0f50*/  UIMAD.WIDE.U32 UR4, UR9, UR10, URZ ;  /* 0x0000000a090472a5 */ /* 0x000fc8000f8e003f */
[----:B------:R-:W-:-:S04]  /*0f60*/  @UP0 USHF.R.U32.HI UR6, URZ, UR11, UR5 ;  /* 0x0000000b3f060299 */ /* 0x000fc80008011605 */
[----:B------:R-:W-:-:S12]  /*0f70*/  UIMAD UR4, UR6, UR7, URZ ;  /* 0x00000007060472a4 */ /* 0x000fd8000f8e023f */
.L_x_2243:
[----:B------:R-:W-:Y:S01]  /*0f80*/  ULDC.64 UR12, c[0x0][0x418] ;  /* 0x00010600000c7ab9 */ /* 0x000fe20000000a00 */
[----:B------:R-:W-:Y:S01]  /*0f90*/  ULOP3.LUT UR6, URZ, UR6, URZ, 0x33, !UPT ;  /* 0x000000063f067292 */ /* 0x000fe2000f8e333f */
[----:B------:R-:W-:Y:S01]  /*0fa0*/  PLOP3.LUT P0, PT, PT, PT, PT, 0x80, 0x0 ;  /* 0x000000000000781c */ /* 0x000fe20003f0f070 */
[----:B------:R-:W-:Y:S01]  /*0fb0*/  UISETP.NE.U32.AND UP0, UPT, UR12, URZ, UPT ;  /* 0x0000003f0c00728c */ /* 0x000fe2000bf05070 */
[----:B------:R-:W-:Y:S01]  /*0fc0*/  IMAD.MOV.U32 R0, RZ, RZ, RZ ;  /* 0x000000ffff007224 */ /* 0x000fe200078e00ff */
[----:B------:R-:W-:Y:S01]  /*0fd0*/  ULDC UR5, c[0x0][0xc3c] ;  /* 0x00030f0000057ab9 */ /* 0x000fe20000000800 */
[----:B------:R-:W-:Y:S01]  /*0fe0*/  ULDC UR12, c[0x0][0x448] ;  /* 0x00011200000c7ab9 */ /* 0x000fe20000000800 */
[----:B------:R-:W-:Y:S01]  /*0ff0*/  UIADD3 UR6, UR6, UR5, URZ ;  /* 0x0000000506067290 */ /* 0x000fe2000fffe03f */
[----:B------:R-:W-:Y:S01]  /*1000*/  CS2R R88, SRZ ;  /* 0x0000000000587805 */ /* 0x000fe2000001ff00 */
[----:B------:R-:W-:Y:S01]  /*1010*/  UISETP.NE.AND UP2, UPT, UR12, 0x1, UPT ;  /* 0x000000010c00788c */ /* 0x000fe2000bf45270 */
[----:B------:R-:W-:Y:S01]  /*1020*/  CS2R R86, SRZ ;  /* 0x0000000000567805 */ /* 0x000fe2000001ff00 */
[----:B------:R-:W-:Y:S01]  /*1030*/  UIADD3 UR4, UR9, -UR4, URZ ;  /* 0x8000000409047290 */ /* 0x000fe2000fffe03f */
[----:B------:R-:W-:Y:S01]  /*1040*/  CS2R R84, SRZ ;  /* 0x0000000000547805 */ /* 0x000fe2000001ff00 */
[----:B------:R-:W-:Y:S01]  /*1050*/  USHF.L.U32 UR39, UR6, 0x7, URZ ;  /* 0x0000000706277899 */ /* 0x000fe2000800063f */
[----:B------:R-:W-:Y:S01]  /*1060*/  CS2R R82, SRZ ;  /* 0x0000000000527805 */ /* 0x000fe2000001ff00 */
[----:B------:R-:W-:Y:S01]  /*1070*/  ULDC UR11, c[0x0][0xc54] ;  /* 0x00031500000b7ab9 */ /* 0x000fe20000000800 */
[----:B------:R-:W-:Y:S01]  /*1080*/  UISETP.NE.AND.EX UP0, UPT, UR13, URZ, UPT, UP0 ;  /* 0x0000003f0d00728c */ /* 0x000fe2000bf05300 */
[----:B------:R-:W-:Y:S01]  /*1090*/  CS2R R80, SRZ ;  /* 0x0000000000507805 */ /* 0x000fe2000001ff00 */
[----:B------:R-:W-:Y:S01]  /*10a0*/  UIADD3 UR6, UR39, 0x7f, URZ ;  /* 0x0000007f27067890 */ /* 0x000fe2000fffe03f */
[----:B------:R-:W-:Y:S01]  /*10b0*/  CS2R R78, SRZ ;  /* 0x00000000004e7805 */ /* 0x000fe2000001ff00 */
[----:B------:R-:W-:Y:S01]  /*10c0*/  UIMAD UR11, UR8, UR11, UR4 ;  /* 0x0000000b080b72a4 */ /* 0x000fe2000f8e0204 */
[----:B------:R-:W-:Y:S01]  /*10d0*/  CS2R R76, SRZ ;  /* 0x00000000004c7805 */ /* 0x000fe2000001ff00 */
[----:B------:R-:W-:Y:S01]  /*10e0*/  ULDC UR60, c[0x0][0x424] ;  /* 0x00010900003c7ab9 */ /* 0x000fe20000000800 */
[----:B------:R-:W-:Y:S01]  /*10f0*/  ULDC UR7, c[0x0][0x288] ;  /* 0x0000a20000077ab9 */ /* 0x000fe20000000800 */
[----:B------:R-:W-:Y:S01]  /*1100*/  @UP2 ULDC UR4, c[0x0][0x44c] ;  /* 0x0001130000042ab9 */ /* 0x000fe20000000800 */
[----:B------:R-:W-:Y:S01]  /*1110*/  UIADD3 UR7, -UR7, 0x80, URZ ;  /* 0x0000008007077890 */ /* 0x000fe2000fffe13f */
[----:B------:R-:W-:Y:S01]  /*1120*/  CS2R R74, SRZ ;  /* 0x00000000004a7805 */ /* 0x000fe2000001ff00 */
[----:B------:R-:W-:Y:S01]  /*1130*/  UIMAD.WIDE.U32 UR4, UR6, UR4, URZ ;  /* 0x00000004060472a5 */ /* 0x000fe2000f8e003f */
[----:B------:R-:W-:Y:S01]  /*1140*/  CS2R R72, SRZ ;  /* 0x0000000000487805 */ /* 0x000fe2000001ff00 */
[----:B------:R-:W-:Y:S01]  /*1150*/  USEL UR60, UR60, 0x1, UP0 ;  /* 0x000000013c3c7887 */ /* 0x000fe20008000000 */
[----:B------:R-:W-:Y:S01]  /*1160*/  CS2R R70, SRZ ;  /* 0x0000000000467805 */ /* 0x000fe2000001ff00 */
[----:B------:R-:W-:Y:S01]  /*1170*/  ULDC UR10, c[0x0][0x2f0] ;  /* 0x0000bc00000a7ab9 */ /* 0x000fe20000000800 */
[----:B------:R-:W-:Y:S01]  /*1180*/  @UP2 ULDC UR12, c[0x0][0x450] ;  /* 0x00011400000c2ab9 */ /* 0x000fe20000000800 */
[----:B------:R-:W-:Y:S01]  /*1190*/  UIMAD UR7, UR60, UR10, UR7 ;  /* 0x0000000a3c0772a4 */ /* 0x000fe2000f8e0207 */
[----:B------:R-:W-:Y:S01]  /*11a0*/  CS2R R68, SRZ ;  /* 0x0000000000447805 */ /* 0x000fe2000001ff00 */
[----:B------:R-:W-:Y:S01]  /*11b0*/  @UP2 USHF.R.U32.HI UR6, URZ, UR12, UR5 ;  /* 0x0000000c3f062299 */ /* 0x000fe20008011605 */
[----:B------:R-:W-:Y:S01]  /*11c0*/  CS2R R66, SRZ ;  /* 0x0000000000427805 */ /* 0x000fe2000001ff00 */
[----:B------:R-:W-:Y:S01]  /*11d0*/  UIMAD UR4, UR60, UR10, 0x7f ;  /* 0x0000007f3c0474a4 */ /* 0x000fe2000f8e020a */
[----:B------:R-:W-:Y:S01]  /*11e0*/  CS2R R64, SRZ ;  /* 0x0000000000407805 */ /* 0x000fe2000001ff00 */
[----:B------:R-:W-:Y:S01]  /*11f0*/  UIADD3 UR6, UR7, UR6, URZ ;  /* 0x0000000607067290 */ /* 0x000fe2000fffe03f */
[----:B------:R-:W-:Y:S01]  /*1200*/  CS2R R62, SRZ ;  /* 0x00000000003e7805 */ /* 0x000fe2000001ff00 */
[----:B------:R-:W-:Y:S01]  /*1210*/  USHF.R.S32.HI UR5, URZ, 0x1f, UR4 ;  /* 0x0000001f3f057899 */ /* 0x000fe20008011404 */
[----:B------:R-:W-:Y:S01]  /*1220*/  CS2R R60, SRZ ;  /* 0x00000000003c7805 */ /* 0x000fe2000001ff00 */
[----:B------:R-:W-:Y:S01]  /*1230*/  USHF.R.S32.HI UR7, URZ, 0x1f, UR6 ;  /* 0x0000001f3f077899 */ /* 0x000fe20008011406 */
[----:B------:R-:W-:Y:S01]  /*1240*/  CS2R R58, SRZ ;  /* 0x00000000003a7805 */ /* 0x000fe2000001ff00 */
[----:B------:R-:W-:Y:S01]  /*1250*/  ULEA.HI UR5, UR5, UR4, URZ, 0x7 ;  /* 0x0000000405057291 */ /* 0x000fe2000f8f383f */
[----:B------:R-:W-:Y:S01]  /*1260*/  CS2R R56, SRZ ;  /* 0x0000000000387805 */ /* 0x000fe2000001ff00 */
[----:B------:R-:W-:Y:S01]  /*1270*/  ULEA.HI UR7, UR7, UR6, URZ, 0x7 ;  /* 0x0000000607077291 */ /* 0x000fe2000f8f383f */
[----:B------:R-:W-:Y:S01]  /*1280*/  CS2R R54, SRZ ;  /* 0x0000000000367805 */ /* 0x000fe2000001ff00 */
[----:B------:R-:W-:Y:S01]  /*1290*/  ULDC UR9, c[0x0][0xc48] ;  /* 0x0003120000097ab9 */ /* 0x000fe20000000800 */
[----:B------:R-:W-:Y:S01]  /*12a0*/  USHF.R.S32.HI UR6, URZ, 0x7, UR5 ;  /* 0x000000073f067899 */ /* 0x000fe20008011405 */
[----:B------:R-:W-:Y:S01]  /*12b0*/  CS2R R52, SRZ ;  /* 0x0000000000347805 */ /* 0x000fe2000001ff00 */
[----:B------:R-:W-:Y:S01]  /*12c0*/  UISETP.NE.AND UP1, UPT, UR9, 0x1, UPT ;  /* 0x000000010900788c */ /* 0x000fe2000bf25270 */
[----:B------:R-:W-:Y:S01]  /*12d0*/  CS2R R50, SRZ ;  /* 0x0000000000327805 */ /* 0x000fe2000001ff00 */
[----:B------:R-:W-:Y:S01]  /*12e0*/  USHF.R.S32.HI UR7, URZ, 0x7, UR7 ;  /* 0x000000073f077899 */ /* 0x000fe20008011407 */
[----:B------:R-:W-:Y:S01]  /*12f0*/  CS2R R48, SRZ ;  /* 0x0000000000307805 */ /* 0x000fe2000001ff00 */
[----:B------:R-:W-:Y:S01]  /*1300*/  UMOV UR61, UR11 ;  /* 0x0000000b003d7c82 */ /* 0x000fe20008000000 */
[----:B------:R-:W-:Y:S01]  /*1310*/  CS2R R46, SRZ ;  /* 0x00000000002e7805 */ /* 0x000fe2000001ff00 */
[----:B------:R-:W-:Y:S01]  /*1320*/  UISETP.LT.AND UP0, UPT, UR6, UR7, UPT ;  /* 0x000000070600728c */ /* 0x000fe2000bf01270 */
[----:B------:R-:W-:-:S02]  /*1330*/  CS2R R44, SRZ ;  /* 0x00000000002c7805 */ /* 0x000fc4000001ff00 */
[----:B------:R-:W-:Y:S02]  /*1340*/  CS2R R94, SRZ ;  /* 0x00000000005e7805 */ /* 0x000fe4000001ff00 */
[----:B------:R-:W-:Y:S01]  /*1350*/  CS2R R98, SRZ ;  /* 0x0000000000627805 */ /* 0x000fe2000001ff00 */
[----:B------:R-:W-:Y:S01]  /*1360*/  USEL UR14, UR6, UR7, UP0 ;  /* 0x00000007060e7287 */ /* 0x000fe20008000000 */
[----:B------:R-:W-:Y:S01]  /*1370*/  CS2R R90, SRZ ;  /* 0x00000000005a7805 */ /* 0x000fe2000001ff00 */
[----:B------:R-:W-:Y:S01]  /*1380*/  @UP1 ULDC UR8, c[0x0][0xc4c] ;  /* 0x0003130000081ab9 */ /* 0x000fe20000000800 */
[----:B------:R-:W-:Y:S01]  /*1390*/  IMAD.MOV.U32 R37, RZ, RZ, RZ ;  /* 0x000000ffff257224 */ /* 0x000fe200078e00ff */
[----:B------:R-:W-:Y:S01]  /*13a0*/  UIMAD.WIDE.U32 UR4, UR11, UR8, URZ ;  /* 0x000000080b0472a5 */ /* 0x000fe2000f8e003f */
[----:B------:R-:W-:Y:S01]  /*13b0*/  CS2R R96, SRZ ;  /* 0x0000000000607805 */ /* 0x000fe2000001ff00 */
[----:B------:R-:W-:Y:S02]  /*13c0*/  UISETP.GE.AND UP0, UPT, UR14, 0x1, UPT ;  /* 0x000000010e00788c */ /* 0x000fe4000bf06270 */
[----:B------:R-:W-:Y:S01]  /*13d0*/  IMAD.U32 R105, RZ, RZ, UR14 ;  /* 0x0000000eff697e24 */ /* 0x000fe2000f8e00ff */
[----:B------:R-:W-:Y:S01]  /*13e0*/  @UP1 ULDC UR8, c[0x0][0xc50] ;  /* 0x0003140000081ab9 */ /* 0x000fe20000000800 */
[----:B------:R-:W-:Y:S01]  /*13f0*/  CS2R R100, SRZ ;  /* 0x0000000000647805 */ /* 0x000fe2000001ff00 */
[----:B------:R-:W-:Y:S01]  /*1400*/  @UP1 USHF.R.U32.HI UR61, URZ, UR8, UR5 ;  /* 0x000000083f3d1299 */ /* 0x000fe20008011605 */
[----:B------:R-:W-:-:S02]  /*1410*/  CS2R R102, SRZ ;  /* 0x0000000000667805 */ /* 0x000fc4000001ff00 */
[----:B------:R-:W-:Y:S02]  /*1420*/  PLOP3.LUT P1, PT, PT, PT, UP0, 0x80, 0x0 ;  /* 0x000000000000781c */ /* 0x000fe40003f2f008 */
[----:B------:R-:W-:Y:S01]  /*1430*/  CS2R R92, SRZ ;  /* 0x00000000005c7805 */ /* 0x000fe2000001ff00 */
[----:B------:R-:W-:Y:S01]  /*1440*/  UIADD3 UR4, -UR61, URZ, URZ ;  /* 0x0000003f3d047290 */ /* 0x000fe2000fffe13f */
[----:B------:R-:W-:Y:S01]  /*1450*/  IMAD.MOV.U32 R104, RZ, RZ, RZ ;  /* 0x000000ffff687224 */ /* 0x000fe200078e00ff */
[----:B------:R-:W-:Y:S01]  /*1460*/  CS2R R6, SRZ ;  /* 0x0000000000067805 */ /* 0x000fe2000001ff00 */
[----:B------:R-:W-:Y:S01]  /*1470*/  IMAD.MOV.U32 R106, RZ, RZ, RZ ;  /* 0x000000ffff6a7224 */ /* 0x000fe200078e00ff */
[----:B------:R-:W-:-:S06]  /*1480*/  UIMAD UR4, UR9, UR4, UR11 ;  /* 0x00000004090472a4 */ /* 0x000fcc000f8e020b */
[----:B------:R-:W-:Y:S01]  /*1490*/  IMAD.U32 R23, RZ, RZ, UR4 ;  /* 0x00000004ff177e24 */ /* 0x000fe2000f8e00ff */
        /* <DEDUP_REMOVED lines=21> */
[----:B------:R-:W-:Y:S01]  /*15f0*/  MOV R5, UR5 ;  /* 0x0000000500057c02 */ /* 0x000fe20008000f00 */
        /* <DEDUP_REMOVED lines=10> */
.L_x_2245:
[----:B------:R-:W-:Y:S02]  /*16a0*/  R2UR UR6, R185 ;  /* 0x00000000b90672ca */ /* 0x000fe400000e0000 */
[----:B------:R-:W-:-:S11]  /*16b0*/  R2UR UR5, R190 ;  /* 0x00000000be0572ca */ /* 0x000fd600000e0000 */
[----:B------:R-:W-:Y:S02]  /*16c0*/  ULEA.HI UR4, UR6, UR6, URZ, 0x1 ;  /* 0x0000000606047291 */ /* 0x000fe4000f8f083f */
[----:B------:R-:W-:Y:S02]  /*16d0*/  IMAD.U32 R2, RZ, RZ, UR5 ;  /* 0x00000005ff027e24 */ /* 0x000fe4000f8e00ff */
[----:B------:R-:W-:-:S03]  /*16e0*/  ULOP3.LUT UR4, UR4, 0xfffffffe, URZ, 0xc0, !UPT ;  /* 0xfffffffe04047892 */ /* 0x000fc6000f8ec03f */
[----:B------:R-:W-:Y:S01]  /*16f0*/  ISETP.NE.AND P0, PT, R2, 0x3, PT ;  /* 0x000000030200780c */ /* 0x000fe20003f05270 */
[----:B------:R-:W-:-:S06]  /*1700*/  UIADD3 UR4, UR6, -UR4, URZ ;  /* 0x8000000406047290 */ /* 0x000fcc000fffe03f */
[----:B------:R-:W-:-:S05]  /*1710*/  IMAD.U32 R0, RZ, RZ, UR4 ;  /* 0x00000004ff007e24 */ /* 0x000fca000f8e00ff */
[----:B------:R-:W-:-:S04]  /*1720*/  SHF.L.U32 R0, R0, 0x1f, RZ ;  /* 0x0000001f00007819 */ /* 0x000fc800000006ff */
[----:B------:R-:W0:Y:S02]  /*1730*/  SYNCS.PHASECHK.TRANS64.TRYWAIT P1, [UR38+0x34800], R0 ;  /* 0x03480000ff0075a7 */ /* 0x000e240008020166 */
[----:B0-----:R-:W-:Y:S05]  /*1740*/  @!P1 BRA `(.L_x_2246) ;  /* 0x0000010000709947 */ /* 0x001fea0003800000 */
.L_x_2396:
[----:B------:R-:W-:Y:S05]  /*1750*/  @!P0 BRA `(.L_x_2247) ;  /* 0x0000000000048947 */ /* 0x000fea0003800000 */
[----:B------:R-:W-:Y:S01]  /*1760*/  BPT.TRAP 0x1 ;  /* 0x000000040000795c */ /* 0x000fe20000300000 */
.L_x_2247:
[----:B0-----:R-:W-:Y:S02]  /*1770*/  IMAD.U32 R0, RZ, RZ, UR36 ;  /* 0x00000024ff007e24 */ /* 0x001fe4000f8e00ff */
[----:B------:R-:W-:-:S03]  /*1780*/  IMAD.U32 R3, RZ, RZ, UR37 ;  /* 0x00000025ff037e24 */ /* 0x000fc6000f8e00ff */
[----:B------:R-:W-:Y:S02]  /*1790*/  LEA R0, R0, UR38, 0x3 ;  /* 0x0000002600007c11 */ /* 0x000fe4000f8e18ff */
[----:B------:R-:W-:-:S04]  /*17a0*/  SHF.L.U32 R3, R3, 0x1f, RZ ;  /* 0x0000001f03037819 */ /* 0x000fc800000006ff */
[----:B------:R0:W1:Y:S01]  /*17b0*/  SYNCS.PHASECHK.TRANS64.TRYWAIT P2, [R0+URZ+0x34830], R3 ;  /* 0x03483003000075a7 */ /* 0x000062000804017f */
[----:B------:R-:W-:Y:S05]  /*17c0*/  @!P0 BRA `(.L_x_2248) ;  /* 0x0000000000048947 */ /* 0x000fea0003800000 */
[----:B------:R-:W-:Y:S01]  /*17d0*/  BPT.TRAP 0x1 ;  /* 0x000000040000795c */ /* 0x000fe20000300000 */
.L_x_2248:
[----:B------:R-:W2:Y:S02]  /*17e0*/  S2R R2, SR_TID.X ;  /* 0x0000000000027919 */ /* 0x000ea40000002100 */
[----:B--2---:R-:W-:Y:S01]  /*17f0*/  LOP3.LUT P1, RZ, R2, 0x7f, RZ, 0xc0, !PT ;  /* 0x0000007f02ff7812 */ /* 0x004fe2000782c0ff */
[----:B-1----:R-:W-:-:S12]  /*1800*/  @P2 BRA `(.L_x_2249) ;  /* 0x0000000000082947 */ /* 0x002fd80003800000 */
[----:B------:R-:W1:Y:S02]  /*1810*/  SYNCS.PHASECHK.TRANS64.TRYWAIT P2, [R0+URZ+0x34830], R3 ;  /* 0x03483003000075a7 */ /* 0x000e64000804017f */
[----:B-1----:R-:W-:Y:S05]  /*1820*/  @!P2 BRA `(.L_x_2250) ;  /* 0x000001000050a947 */ /* 0x002fea0003800000 */
.L_x_2249:
        /* <DEDUP_REMOVED lines=10> */
[----:B------:R-:W-:Y:S01]  /*18d0*/  VIADD R5, R18, UR39 ;  /* 0x0000002712057c36 */ /* 0x000fe20008000000 */
[----:B------:R-:W-:Y:S01]  /*18e0*/  UMOV UR53, 0x40000040 ;  /* 0x4000004000357882 */ /* 0x000fe20000000000 */
[----:B------:R-:W-:Y:S01]  /*18f0*/  UMOV UR55, 0x40000040 ;  /* 0x4000004000377882 */ /* 0x000fe20000000000 */
[----:B------:R-:W-:Y:S01]  /*1900*/  ULOP3.LUT UR11, UR4, 0x10000, URZ, 0xfc, !UPT ;  /* 0x00010000040b7892 */ /* 0x000fe2000f8efc3f */
[----:B01----:R-:W-:Y:S01]  /*1910*/  @!P1 VIADD R0, R0, 0x34840 ;  /* 0x0003484000009836 */ /* 0x003fe20000000000 */
[----:B------:R-:W-:Y:S01]  /*1920*/  ULOP3.LUT UR4, UR40, 0x10000, URZ, 0xfc, !UPT ;  /* 0x0001000028047892 */ /* 0x000fe2000f8efc3f */
[----:B------:R-:W-:Y:S01]  /*1930*/  CS2R R150, SRZ ;  /* 0x0000000000967805 */ /* 0x000fe2000001ff00 */
[----:B------:R-:W-:Y:S01]  /*1940*/  UIMAD UR5, UR36, 0xc00, UR11 ;  /* 0x00000c00240578a4 */ /* 0x000fe2000f8e020b */
[----:B------:R-:W-:Y:S01]  /*1950*/  CS2R R148, SRZ ;  /* 0x0000000000947805 */ /* 0x000fe2000001ff00 */
[----:B------:R-:W-:Y:S01]  /*1960*/  UIADD3 UR6, UR4, 0x2, URZ ;  /* 0x0000000204067890 */ /* 0x000fe2000fffe03f */
[----:B------:R-:W-:Y:S01]  /*1970*/  @!P1 PRMT R0, RZ, 0x654, R0 ;  /* 0x00000654ff009816 */ /* 0x000fe20000000000 */
[----:B------:R-:W-:Y:S01]  /*1980*/  UIADD3 UR7, UR5, 0x2, URZ ;  /* 0x0000000205077890 */ /* 0x000fe2000fffe03f */
[----:B------:R-:W-:Y:S01]  /*1990*/  CS2R R146, SRZ ;  /* 0x0000000000927805 */ /* 0x000fe2000001ff00 */
[----:B------:R-:W-:Y:S01]  /*19a0*/  UMOV UR12, UR4 ;  /* 0x00000004000c7c82 */ /* 0x000fe20008000000 */
[----:B------:R-:W-:Y:S01]  /*19b0*/  UMOV UR14, UR5 ;  /* 0x00000005000e7c82 */ /* 0x000fe20008000000 */
[----:B------:R-:W-:Y:S01]  /*19c0*/  IMAD.U32 R8, RZ, RZ, UR12 ;  /* 0x0000000cff087e24 */ /* 0x000fe2000f8e00ff */
[----:B------:R-:W-:Y:S01]  /*19d0*/  HGMMA.64x128x16.F32 R24, gdesc[UR12], RZ, !UPT, gsb0 ;  /* 0x01e000000c1879f0 */ /* 0x000fe2000c0008ff */
[----:B------:R-:W-:Y:S01]  /*19e0*/  UMOV UR12, UR6 ;  /* 0x00000006000c7c82 */ /* 0x000fe20008000000 */
[----:B------:R-:W-:Y:S01]  /*19f0*/  UMOV UR13, 0x40000040 ;  /* 0x40000040000d7882 */ /* 0x000fe20000000000 */
[----:B------:R-:W-:Y:S01]  /*1a00*/  UMOV UR14, UR7 ;  /* 0x00000007000e7c82 */ /* 0x000fe20008000000 */
[----:B------:R-:W-:Y:S01]  /*1a10*/  UMOV UR15, 0x40000040 ;  /* 0x40000040000f7882 */ /* 0x000fe20000000000 */
[----:B------:R-:W-:Y:S01]  /*1a20*/  UIADD3 UR56, UR4, 0x4, URZ ;  /* 0x0000000404387890 */ /* 0x000fe2000fffe03f */
[----:B------:R-:W-:Y:S01]  /*1a30*/  IMAD.U32 R6, RZ, RZ, UR12 ;  /* 0x0000000cff067e24 */ /* 0x000fe2000f8e00ff */
[----:B------:R-:W-:Y:S01]  /*1a40*/  UIADD3 UR58, UR5, 0x4, URZ ;  /* 0x00000004053a7890 */ /* 0x000fe2000fffe03f */
[----:B------:R-:W-:Y:S01]  /*1a50*/  MOV R7, UR13 ;  /* 0x0000000d00077c02 */ /* 0x000fe20008000f00 */
[----:B------:R-:W-:Y:S01]  /*1a60*/  UIADD3 UR52, UR4, 0x6, URZ ;  /* 0x0000000604347890 */ /* 0x000fe2000fffe03f */
[----:B------:R-:W-:Y:S01]  /*1a70*/  R2UR UR7, R105 ;  /* 0x00000000690772ca */ /* 0x000fe200000e0000 */
[----:B------:R-:W-:Y:S01]  /*1a80*/  UIADD3 UR54, UR5, 0x6, URZ ;  /* 0x0000000605367890 */ /* 0x000fe2000fffe03f */
[----:B------:R-:W-:Y:S01]  /*1a90*/  CS2R R144, SRZ ;  /* 0x0000000000907805 */ /* 0x000fe2000001ff00 */
[----:B------:R-:W-:Y:S01]  /*1aa0*/  UIADD3 UR48, UR4, 0x400, URZ ;  /* 0x0000040004307890 */ /* 0x000fe2000fffe03f */
[----:B------:R-:W-:Y:S01]  /*1ab0*/  CS2R R142, SRZ ;  /* 0x00000000008e7805 */ /* 0x000fe2000001ff00 */
[----:B------:R-:W-:Y:S01]  /*1ac0*/  UIADD3 UR50, UR5, 0x400, URZ ;  /* 0x0000040005327890 */ /* 0x000fe2000fffe03f */
[----:B------:R-:W-:Y:S01]  /*1ad0*/  CS2R R140, SRZ ;  /* 0x00000000008c7805 */ /* 0x000fe2000001ff00 */
[----:B------:R-:W-:Y:S01]  /*1ae0*/  UMOV UR49, 0x40000040 ;  /* 0x4000004000317882 */ /* 0x000fe20000000000 */
[----:B------:R-:W-:Y:S01]  /*1af0*/  UMOV UR51, 0x40000040 ;  /* 0x4000004000337882 */ /* 0x000fe20000000000 */
        /* <DEDUP_REMOVED lines=32> */
[----:B------:R-:W-:Y:S01]  /*1d00*/  ULDC UR6, c[0x0][0x9d8] ;  /* 0x0002760000067ab9 */ /* 0x000fe20000000800 */
[----:B------:R-:W-:Y:S01]  /*1d10*/  ULDC UR8, c[0x0][0x2f0] ;  /* 0x0000bc0000087ab9 */ /* 0x000fe20000000800 */
[----:B------:R-:W-:Y:S01]  /*1d20*/  ULDC UR9, c[0x0][0x288] ;  /* 0x0000a20000097ab9 */ /* 0x000fe20000000800 */
[----:B------:R-:W-:-:S02]  /*1d30*/  WARPGROUP.DEPBAR.LE gsb0, 0x0 ;  /* 0x00008000000079c5 */ /* 0x000fc40000010000 */
[----:B------:R-:W-:-:S06]  /*1d40*/  WARPGROUP.ARRIVE ;  /* 0x00000000000079c5 */ /* 0x000fcc0000000000 */
[----:B------:R-:W-:Y:S01]  /*1d50*/  HGMMA.64x128x16.F32 R24, gdesc[UR12], R24, gsb0 ;  /* 0x01e000000c1879f0 */ /* 0x000fe20008000818 */
[----:B------:R-:W-:Y:S02]  /*1d60*/  UIADD3 UR12, UR4, 0x404, URZ ;  /* 0x00000404040c7890 */ /* 0x000fe4000fffe03f */
[----:B------:R-:W-:Y:S01]  /*1d70*/  UIADD3 UR14, UR5, 0x404, URZ ;  /* 0x00000404050e7890 */ /* 0x000fe2000fffe03f */
[----:B------:R-:W-:Y:S01]  /*1d80*/  UMOV UR13, 0x40000040 ;  /* 0x40000040000d7882 */ /* 0x000fe20000000000 */
[----:B------:R-:W-:Y:S01]  /*1d90*/  UMOV UR15, 0x40000040 ;  /* 0x40000040000f7882 */ /* 0x000fe20000000000 */
[----:B------:R-:W-:Y:S02]  /*1da0*/  ULDC UR4, c[0x0][0x448] ;  /* 0x0001120000047ab9 */ /* 0x000fe40000000800 */
[----:B------:R-:W-:-:S06]  /*1db0*/  UISETP.NE.AND UP0, UPT, UR4, 0x1, UPT ;  /* 0x000000010400788c */ /* 0x000fcc000bf05270 */
[----:B------:R-:W-:-:S05]  /*1dc0*/  PLOP3.LUT P2, PT, PT, PT, UP0, 0x80, 0x0 ;  /* 0x000000000000781c */ /* 0x000fca0003f4f008 */
[----:B------:R-:W-:-:S08]  /*1dd0*/  @UP0 ULDC UR4, c[0x0][0x44c] ;  /* 0x0001130000040ab9 */ /* 0x000fd00000000800 */
[----:B------:R-:W-:Y:S01]  /*1de0*/  @P2 IMAD.HI.U32 R10, R5, UR4, RZ ;  /* 0x00000004050a2c27 */ /* 0x000fe2000f8e00ff */
[----:B------:R-:W-:Y:S01]  /*1df0*/  @UP0 ULDC UR4, c[0x0][0x450] ;  /* 0x0001140000040ab9 */ /* 0x000fe20000000800 */
        /* <DEDUP_REMOVED lines=35> */
[----:B------:R0:W1:Y:S01]  /*2030*/  MUFU.TANH R32, R26 ;  /* 0x0000001a00207308 */ /* 0x0000620000002400 */
[----:B------:R-:W-:Y:S01]  /*2040*/  FMUL.FTZ R25, R36, UR6 ;  /* 0x0000000624197c20 */ /* 0x000fe20008410000 */
[----:B------:R-:W-:Y:S01]  /*2050*/  FMUL.FTZ R38, R38, UR6 ;  /* 0x0000000626267c20 */ /* 0x000fe20008410000 */
[----:B------:R-:W-:Y:S01]  /*2060*/  FMUL.FTZ R31, R31, UR6 ;  /* 0x000000061f1f7c20 */ /* 0x000fe20008410000 */
[----:B------:R-:W-:Y:S01]  /*2070*/  FMUL.FTZ R27, R27, UR6 ;  /* 0x000000061b1b7c20 */ /* 0x000fe20008410000 */
[----:B------:R-:W-:Y:S01]  /*2080*/  FMUL.FTZ R90, R29, UR6 ;  /* 0x000000061d5a7c20 */ /* 0x000fe20008410000 */
[----:B------:R-:W-:Y:S01]  /*2090*/  FMUL.FTZ R30, R30, UR6 ;  /* 0x000000061e1e7c20 */ /* 0x000fe20008410000 */
[----:B------:R-:W-:Y:S01]  /*20a0*/  FMUL.FTZ R29, R33, UR6 ;  /* 0x00000006211d7c20 */ /* 0x000fe20008410000 */
[----:B------:R2:W-:Y:S01]  /*20b0*/  MUFU.TANH R110, R38 ;  /* 0x00000026006e7308 */ /* 0x0005e20000002400 */
[----:B0-----:R-:W-:Y:S01]  /*20c0*/  IMAD.MOV.U32 R26, RZ, RZ, R5 ;  /* 0x000000ffff1a7224 */ /* 0x001fe200078e0005 */
[----:B------:R-:W-:Y:S01]  /*20d0*/  @P2 SHF.R.U32.HI R26, RZ, UR4, R10 ;  /* 0x00000004ff1a2c19 */ /* 0x000fe2000801160a */
[----:B------:R-:W-:Y:S01]  /*20e0*/  UMOV UR4, 0xffffff80 ;  /* 0xffffff8000047882 */ /* 0x000fe20000000000 */
[----:B------:R-:W-:Y:S01]  /*20f0*/  FMUL.FTZ R34, R34, UR6 ;  /* 0x0000000622227c20 */ /* 0x000fe20008410000 */
[----:B------:R-:W-:Y:S01]  /*2100*/  UIMAD UR4, UR7, UR4, 0x80 ;  /* 0x00000080070474a4 */ /* 0x000fe2000f8e0204 */
[----:B------:R-:W-:Y:S01]  /*2110*/  FMUL.FTZ R35, R35, UR6 ;  /* 0x0000000623237c20 */ /* 0x000fe20008410000 */
[----:B------:R-:W0:Y:S01]  /*2120*/  SHFL.IDX PT, R10, R26, 0x1, 0x1c1f ;  /* 0x003c1f001a0a7f89 */ /* 0x000e2200000e0000 */
[----:B------:R3:W-:Y:S01]  /*2130*/  MUFU.TANH R104, R31 ;  /* 0x0000001f00687308 */ /* 0x0007e20000002400 */
[----:B------:R-:W-:Y:S01]  /*2140*/  UIADD3 UR5, UR4, 0x1, URZ ;  /* 0x0000000104057890 */ /* 0x000fe2000fffe03f */
[----:B--2---:R-:W-:Y:S01]  /*2150*/  IMAD.U32 R38, RZ, RZ, UR8 ;  /* 0x00000008ff267e24 */ /* 0x004fe2000f8e00ff */
[----:B------:R-:W-:Y:S01]  /*2160*/  UIMAD UR4, UR60, UR8, UR4 ;  /* 0x000000083c0472a4 */ /* 0x000fe2000f8e0204 */
[----:B------:R-:W-:Y:S01]  /*2170*/  FMUL.FTZ R39, R39, UR6 ;  /* 0x0000000627277c20 */ /* 0x000fe20008410000 */
[----:B------:R-:W-:Y:S01]  /*2180*/  FMUL.FTZ R42, R42, UR6 ;  /* 0x000000062a2a7c20 */ /* 0x000fe20008410000 */
[----:B------:R-:W-:Y:S01]  /*2190*/  FMUL.FTZ R43, R43, UR6 ;  /* 0x000000062b2b7c20 */ /* 0x000fe20008410000 */
[----:B------:R-:W-:Y:S01]  /*21a0*/  IMAD.U32 R36, RZ, RZ, UR5 ;  /* 0x00000005ff247e24 */ /* 0x000fe2000f8e00ff */
[----:B------:R2:W4:Y:S01]  /*21b0*/  MUFU.TANH R33, R27 ;  /* 0x0000001b00217308 */ /* 0x0005220000002400 */
[----:B------:R-:W-:Y:S01]  /*21c0*/  FMUL.FTZ R46, R46, UR6 ;  /* 0x000000062e2e7c20 */ /* 0x000fe20008410000 */
[----:B------:R-:W-:Y:S01]  /*21d0*/  FMUL.FTZ R47, R47, UR6 ;  /* 0x000000062f2f7c20 */ /* 0x000fe20008410000 */
[----:B------:R-:W-:-:S02]  /*21e0*/  IMAD R5, R17, -0x2, R36 ;  /* 0xfffffffe11057824 */ /* 0x000fc400078e0224 */
[----:B------:R-:W-:Y:S01]  /*21f0*/  FMUL.FTZ R50, R50, UR6 ;  /* 0x0000000632327c20 */ /* 0x000fe20008410000 */
[----:B------:R-:W-:Y:S02]  /*2200*/  IMAD.U32 R36, RZ, RZ, UR4 ;  /* 0x00000004ff247e24 */ /* 0x000fe4000f8e00ff */
[----:B------:R-:W-:Y:S01]  /*2210*/  FMUL.FTZ R51, R51, UR6 ;  /* 0x0000000633337c20 */ /* 0x000fe20008410000 */
[----:B---3--:R-:W-:Y:S01]  /*2220*/  IMAD R31, R38, UR60, R5 ;  /* 0x0000003c261f7c24 */ /* 0x008fe2000f8e0205 */
[----:B------:R-:W3:Y:S01]  /*2230*/  MUFU.TANH R30, R30 ;  /* 0x0000001e001e7308 */ /* 0x000ee20000002400 */
[----:B--2---:R-:W-:Y:S02]  /*2240*/  IMAD R27, R17, -0x2, R36 ;  /* 0xfffffffe111b7824 */ /* 0x004fe400078e0224 */
[----:B------:R-:W-:Y:S01]  /*2250*/  FMUL.FTZ R54, R54, UR6 ;  /* 0x0000000636367c20 */ /* 0x000fe20008410000 */
[----:B------:R-:W-:Y:S01]  /*2260*/  FMUL.FTZ R55, R55, UR6 ;  /* 0x0000000637377c20 */ /* 0x000fe20008410000 */
[----:B------:R-:W-:Y:S01]  /*2270*/  FMUL.FTZ R58, R58, UR6 ;  /* 0x000000063a3a7c20 */ /* 0x000fe20008410000 */
[----:B------:R-:W-:Y:S01]  /*2280*/  FMUL.FTZ R59, R59, UR6 ;  /* 0x000000063b3b7c20 */ /* 0x000fe20008410000 */
[----:B------:R-:W-:Y:S01]  /*2290*/  FMUL.FTZ R62, R62, UR6 ;  /* 0x000000063e3e7c20 */ /* 0x000fe20008410000 */
[----:B0-----:R-:W-:Y:S01]  /*22a0*/  IADD3 R10, R10, -UR9, R31 ;  /* 0x800000090a0a7c10 */ /* 0x001fe2000fffe01f */
[----:B------:R-:W0:Y:S01]  /*22b0*/  MUFU.TANH R34, R34 ;  /* 0x0000002200227308 */ /* 0x000e220000002400 */
[----:B------:R-:W-:Y:S01]  /*22c0*/  FMUL.FTZ R63, R63, UR6 ;  /* 0x000000063f3f7c20 */ /* 0x000fe20008410000 */
[----:B------:R-:W-:Y:S01]  /*22d0*/  FMUL.FTZ R70, R70, UR6 ;  /* 0x0000000646467c20 */ /* 0x000fe20008410000 */
[----:B------:R-:W-:Y:S01]  /*22e0*/  VIMNMX R10, R27, R10, PT ;  /* 0x0000000a1b0a7248 */ /* 0x000fe20003fe0100 */
[----:B------:R-:W-:Y:S01]  /*22f0*/  FMUL.FTZ R20, R40, UR6 ;  /* 0x0000000628147c20 */ /* 0x000fe20008410000 */
[----:B------:R-:W-:Y:S01]  /*2300*/  FMUL.FTZ R66, R66, UR6 ;  /* 0x0000000642427c20 */ /* 0x000fe20008410000 */
[----:B------:R-:W-:Y:S01]  /*2310*/  FMUL.FTZ R67, R67, UR6 ;  /* 0x0000000643437c20 */ /* 0x000fe20008410000 */
[C---:B------:R-:W-:Y:S01]  /*2320*/  ISETP.GT.AND P3, PT, R10.reuse, RZ, PT ;  /* 0x000000ff0a00720c */ /* 0x040fe20003f64270 */
[----:B------:R-:W2:Y:S01]  /*2330*/  MUFU.TANH R35, R35 ;  /* 0x0000002300237308 */ /* 0x000ea20000002400 */
[C---:B------:R-:W-:Y:S01]  /*2340*/  ISETP.GT.AND P4, PT, R10.reuse, 0x1, PT ;  /* 0x000000010a00780c */ /* 0x040fe20003f84270 */
[----:B------:R-:W-:Y:S01]  /*2350*/  FMUL.FTZ R71, R71, UR6 ;  /* 0x0000000647477c20 */ /* 0x000fe20008410000 */
[----:B------:R-:W-:Y:S01]  /*2360*/  ISETP.GT.AND P5, PT, R10, 0x8, PT ;  /* 0x000000080a00780c */ /* 0x000fe20003fa4270 */
[----:B------:R-:W-:Y:S01]  /*2370*/  FMUL.FTZ R75, R75, UR6 ;  /* 0x000000064b4b7c20 */ /* 0x000fe20008410000 */
[----:B-1----:R-:W-:Y:S01]  /*2380*/  FSEL R38, R32, -INF , P3 ;  /* 0xff80000020267808 */ /* 0x002fe20001800000 */
[----:B------:R-:W-:Y:S01]  /*2390*/  FMUL.FTZ R78, R78, UR6 ;  /* 0x000000064e4e7c20 */ /* 0x000fe20008410000 */
[----:B----4-:R-:W-:Y:S01]  /*23a0*/  FSEL R33, R33, -INF , P4 ;  /* 0xff80000021217808 */ /* 0x010fe20002000000 */
[----:B------:R-:W1:Y:S01]  /*23b0*/  MUFU.TANH R39, R39 ;  /* 0x0000002700277308 */ /* 0x000e620000002400 */
[----:B------:R-:W-:Y:S01]  /*23c0*/  ISETP.GT.AND P3, PT, R10, 0x9, PT ;  /* 0x000000090a00780c */ /* 0x000fe20003f64270 */
[----:B------:R-:W-:Y:S01]  /*23d0*/  FMUL.FTZ R12, R48, UR6 ;  /* 0x00000006300c7c20 */ /* 0x000fe20008410000 */
[----:B---3--:R-:W-:Y:S01]  /*23e0*/  FSEL R102, R30, -INF , P5 ;  /* 0xff8000001e667808 */ /* 0x008fe20002800000 */
[----:B------:R-:W-:Y:S01]  /*23f0*/  FMUL.FTZ R79, R79, UR6 ;  /* 0x000000064f4f7c20 */ /* 0x000fe20008410000 */
[----:B------:R-:W-:Y:S01]  /*2400*/  FMNMX.FTZ R5, R38, R33, !PT ;  /* 0x0000002126057209 */ /* 0x000fe20007810000 */
[----:B------:R-:W-:Y:S01]  /*2410*/  FMUL.FTZ R82, R82, UR6 ;  /* 0x0000000652527c20 */ /* 0x000fe20008410000 */
[----:B------:R-:W-:Y:S01]  /*2420*/  ISETP.GT.AND P4, PT, R10, 0x10, PT ;  /* 0x000000100a00780c */ /* 0x000fe20003f84270 */
[----:B------:R-:W3:Y:S01]  /*2430*/  MUFU.TANH R42, R42 ;  /* 0x0000002a002a7308 */ /* 0x000ee20000002400 */
[----:B------:R-:W-:Y:S01]  /*2440*/  FSEL R104, R104, -INF , P3 ;  /* 0xff80000068687808 */ /* 0x000fe20001800000 */
[----:B------:R-:W-:Y:S01]  /*2450*/  FMUL.FTZ R11, R52, UR6 ;  /* 0x00000006340b7c20 */ /* 0x000fe20008410000 */
[----:B------:R-:W-:Y:S01]  /*2460*/  FMNMX.FTZ R5, R102, R5, !PT ;  /* 0x0000000566057209 */ /* 0x000fe20007810000 */
[----:B------:R-:W-:Y:S01]  /*2470*/  FMUL.FTZ R15, R44, UR6 ;  /* 0x000000062c0f7c20 */ /* 0x000fe20008410000 */
[----:B------:R-:W-:Y:S01]  /*2480*/  ISETP.GT.AND P3, PT, R10, 0x11, PT ;  /* 0x000000110a00780c */ /* 0x000fe20003f64270 */
[----:B------:R-:W-:Y:S01]  /*2490*/  FMUL.FTZ R83, R83, UR6 ;  /* 0x0000000653537c20 */ /* 0x000fe20008410000 */
[----:B0-----:R-:W-:Y:S01]  /*24a0*/  FSEL R106, R34, -INF , P4 ;  /* 0xff800000226a7808 */ /* 0x001fe20002000000 */
[----:B------:R-:W0:Y:S01]  /*24b0*/  MUFU.TANH R43, R43 ;  /* 0x0000002b002b7308 */ /* 0x000e220000002400 */
[----:B------:R-:W-:Y:S01]  /*24c0*/  FMNMX.FTZ R5, R104, R5, !PT ;  /* 0x0000000568057209 */ /* 0x000fe20007810000 */
[----:B------:R-:W-:Y:S01]  /*24d0*/  FMUL.FTZ R86, R86, UR6 ;  /* 0x0000000656567c20 */ /* 0x000fe20008410000 */
[----:B------:R-:W-:Y:S01]  /*24e0*/  ISETP.GT.AND P4, PT, R10, 0x18, PT ;  /* 0x000000180a00780c */ /* 0x000fe20003f84270 */
[----:B------:R-:W-:Y:S01]  /*24f0*/  FMUL.FTZ R2, R56, UR6 ;  /* 0x0000000638027c20 */ /* 0x000fe20008410000 */
[----:B--2---:R-:W-:Y:S01]  /*2500*/  FSEL R108, R35, -INF , P3 ;  /* 0xff800000236c7808 */ /* 0x004fe20001800000 */
[----:B------:R-:W-:Y:S01]  /*2510*/  FMUL.FTZ R87, R87, UR6 ;  /* 0x0000000657577c20 */ /* 0x000fe20008410000 */
[----:B------:R-:W-:Y:S01]  /*2520*/  FMNMX.FTZ R5, R106, R5, !PT ;  /* 0x000000056a057209 */ /* 0x000fe20007810000 */
[----:B------:R-:W2:Y:S01]  /*2530*/  MUFU.TANH R46, R46 ;  /* 0x0000002e002e7308 */ /* 0x000ea20000002400 */
[----:B------:R-:W-:Y:S01]  /*2540*/  ISETP.GT.AND P3, PT, R10, 0x19, PT ;  /* 0x000000190a00780c */ /* 0x000fe20003f64270 */
[----:B------:R-:W-:Y:S01]  /*2550*/  SHFL.IDX PT, R26, R26, RZ, 0x1c1f ;  /* 0x001c1fff1a1a7589 */ /* 0x000fe200000e0000 */
[----:B------:R-:W-:Y:S01]  /*2560*/  FSEL R110, R110, -INF , P4 ;  /* 0xff8000006e6e7808 */ /* 0x000fe20002000000 */
[----:B------:R-:W-:Y:S01]  /*2570*/  ULDC UR4, c[0x0][0x988] ;  /* 0x0002620000047ab9 */ /* 0x000fe20000000800 */
[----:B------:R-:W-:Y:S01]  /*2580*/  FMNMX.FTZ R5, R108, R5, !PT ;  /* 0x000000056c057209 */ /* 0x000fe20007810000 */
[----:B------:R-:W-:Y:S01]  /*2590*/  FMUL.FTZ R88, R24, UR6 ;  /* 0x0000000618587c20 */ /* 0x000fe20008410000 */
[----:B------:R-:W-:Y:S01]  /*25a0*/  ISETP.GT.AND P4, PT, R10, 0x20, PT ;  /* 0x000000200a00780c */ /* 0x000fe20003f84270 */
[----:B------:R-:W4:Y:S01]  /*25b0*/  MUFU.TANH R47, R47 ;  /* 0x0000002f002f7308 */ /* 0x000f220000002400 */
[----:B-1----:R-:W-:Y:S01]  /*25c0*/  FSEL R112, R39, -INF , P3 ;  /* 0xff80000027707808 */ /* 0x002fe20001800000 */
[----:B------:R-:W-:Y:S01]  /*25d0*/  FMUL.FTZ R64, R64, UR6 ;  /* 0x0000000640407c20 */ /* 0x000fe20008410000 */
[----:B------:R-:W-:Y:S01]  /*25e0*/  FMNMX.FTZ R5, R110, R5, !PT ;  /* 0x000000056e057209 */ /* 0x000fe20007810000 */
[----:B------:R-:W-:Y:S01]  /*25f0*/  FMUL.FTZ R24, R37, UR6 ;  /* 0x0000000625187c20 */ /* 0x000fe20008410000 */
[----:B------:R-:W-:Y:S01]  /*2600*/  ISETP.GT.AND P3, PT, R10, 0x21, PT ;  /* 0x000000210a00780c */ /* 0x000fe20003f64270 */
[----:B------:R-:W-:Y:S01]  /*2610*/  FMUL.FTZ R68, R68, UR6 ;  /* 0x0000000644447c20 */ /* 0x000fe20008410000 */
[----:B---3--:R-:W-:Y:S01]  /*2620*/  FSEL R114, R42, -INF , P4 ;  /* 0xff8000002a727808 */ /* 0x008fe20002000000 */
[----:B------:R-:W1:Y:S01]  /*2630*/  MUFU.TANH R50, R50 ;  /* 0x0000003200327308 */ /* 0x000e620000002400 */
[----:B------:R-:W-:Y:S01]  /*2640*/  FMNMX.FTZ R5, R112, R5, !PT ;  /* 0x0000000570057209 */ /* 0x000fe20007810000 */
[----:B------:R-:W-:Y:S01]  /*2650*/  FMUL.FTZ R21, R41, UR6 ;  /* 0x0000000629157c20 */ /* 0x000fe20008410000 */
[----:B------:R-:W-:Y:S01]  /*2660*/  ISETP.GT.AND P4, PT, R10, 0x28, PT ;  /* 0x000000280a00780c */ /* 0x000fe20003f84270 */
[----:B------:R-:W-:Y:S01]  /*2670*/  FMUL.FTZ R72, R72, UR6 ;  /* 0x0000000648487c20 */ /* 0x000fe20008410000 */
[----:B0-----:R-:W-:Y:S01]  /*2680*/  FSEL R100, R43, -INF , P3 ;  /* 0xff8000002b647808 */ /* 0x001fe20001800000 */
[----:B------:R-:W-:Y:S01]  /*2690*/  FMUL.FTZ R76, R76, UR6 ;  /* 0x000000064c4c7c20 */ /* 0x000fe20008410000 */
[----:B------:R-:W-:Y:S01]  /*26a0*/  FMNMX.FTZ R5, R114, R5, !PT ;  /* 0x0000000572057209 */ /* 0x000fe20007810000 */
[----:B------:R-:W0:Y:S01]  /*26b0*/  MUFU.TANH R51, R51 ;  /* 0x0000003300337308 */ /* 0x000e220000002400 */
[----:B------:R-:W-:Y:S01]  /*26c0*/  ISETP.GT.AND P3, PT, R10, 0x29, PT ;  /* 0x000000290a00780c */ /* 0x000fe20003f64270 */
[----:B------:R-:W-:Y:S01]  /*26d0*/  FMUL.FTZ R14, R45, UR6 ;  /* 0x000000062d0e7c20 */ /* 0x000fe20008410000 */
[----:B--2---:R-:W-:Y:S01]  /*26e0*/  FSEL R98, R46, -INF , P4 ;  /* 0xff8000002e627808 */ /* 0x004fe20002000000 */
[----:B------:R-:W-:Y:S01]  /*26f0*/  FMUL.FTZ R80, R80, UR6 ;  /* 0x0000000650507c20 */ /* 0x000fe20008410000 */
[----:B------:R-:W-:Y:S01]  /*2700*/  FMNMX.FTZ R5, R100, R5, !PT ;  /* 0x0000000564057209 */ /* 0x000fe20007810000 */
[----:B------:R-:W-:Y:S01]  /*2710*/  FMUL.FTZ R13, R49, UR6 ;  /* 0x00000006310d7c20 */ /* 0x000fe20008410000 */
[----:B------:R-:W-:Y:S01]  /*2720*/  ISETP.GT.AND P4, PT, R10, 0x30, PT ;  /* 0x000000300a00780c */ /* 0x000fe20003f84270 */
[----:B------:R-:W2:Y:S01]  /*2730*/  MUFU.TANH R54, R54 ;  /* 0x0000003600367308 */ /* 0x000ea20000002400 */
[----:B----4-:R-:W-:Y:S01]  /*2740*/  FSEL R96, R47, -INF , P3 ;  /* 0xff8000002f607808 */ /* 0x010fe20001800000 */
[----:B------:R-:W-:Y:S01]  /*2750*/  FMUL.FTZ R84, R84, UR6 ;  /* 0x0000000654547c20 */ /* 0x000fe20008410000 */
[----:B------:R-:W-:Y:S01]  /*2760*/  FMNMX.FTZ R35, R98, R5, !PT ;  /* 0x0000000562237209 */ /* 0x000fe20007810000 */
[----:B------:R-:W-:Y:S01]  /*2770*/  FMUL.FTZ R5, R74, UR6 ;  /* 0x000000064a057c20 */ /* 0x000fe20008410000 */
[----:B------:R-:W-:Y:S01]  /*2780*/  ISETP.GT.AND P3, PT, R10, 0x31, PT ;  /* 0x000000310a00780c */ /* 0x000fe20003f64270 */
[----:B------:R-:W-:Y:S01]  /*2790*/  FMUL.FTZ R4, R53, UR6 ;  /* 0x0000000635047c20 */ /* 0x000fe20008410000 */
[----:B-1----:R-:W-:Y:S01]  /*27a0*/  FSEL R94, R50, -INF , P4 ;  /* 0xff800000325e7808 */ /* 0x002fe20002000000 */
        /* <DEDUP_REMOVED lines=8> */
[----:B------:R-:W-:Y:S01]  /*2830*/  MUFU.TANH R58, R58 ;  /* 0x0000003a003a7308 */ /* 0x000fe20000002400 */
[----:B------:R-:W-:Y:S01]  /*2840*/  ISETP.GT.AND P3, PT, R10, 0x39, PT ;  /* 0x000000390a00780c */ /* 0x000fe20003f64270 */
[----:B------:R-:W-:Y:S01]  /*2850*/  FMUL.FTZ R65, R65, UR6 ;  /* 0x0000000641417c20 */ /* 0x000fe20008410000 */
[----:B--2---:R-:W-:Y:S01]  /*2860*/  FSEL R74, R54, -INF , P4 ;  /* 0xff800000364a7808 */ /* 0x004fe20002000000 */
[----:B------:R-:W-:Y:S01]  /*2870*/  FMUL.FTZ R69, R69, UR6 ;  /* 0x0000000645457c20 */ /* 0x000fe20008410000 */
[----:B------:R-:W-:Y:S01]  /*2880*/  FMNMX.FTZ R35, R92, R35, !PT ;  /* 0x000000235c237209 */ /* 0x000fe20007810000 */
[----:B------:R-:W-:Y:S01]  /*2890*/  FMUL.FTZ R73, R73, UR6 ;  /* 0x0000000649497c20 */ /* 0x000fe20008410000 */
[----:B------:R-:W-:Y:S01]  /*28a0*/  ISETP.GT.AND P4, PT, R10, 0x40, PT ;  /* 0x000000400a00780c */ /* 0x000fe20003f84270 */
[----:B------:R-:W0:Y:S01]  /*28b0*/  MUFU.TANH R59, R59 ;  /* 0x0000003b003b7308 */ /* 0x000e220000002400 */
[----:B------:R-:W-:Y:S01]  /*28c0*/  FMNMX.FTZ R35, R74, R35, !PT ;  /* 0x000000234a237209 */ /* 0x000fe20007810000 */
[----:B------:R-:W-:Y:S01]  /*28d0*/  FMUL.FTZ R77, R77, UR6 ;  /* 0x000000064d4d7c20 */ /* 0x000fe20008410000 */
[----:B------:R-:W-:Y:S01]  /*28e0*/  FMUL.FTZ R81, R81, UR6 ;  /* 0x0000000651517c20 */ /* 0x000fe20008410000 */
[----:B------:R-:W-:Y:S01]  /*28f0*/  FMUL.FTZ R85, R85, UR6 ;  /* 0x0000000655557c20 */ /* 0x000fe20008410000 */
[----:B------:R2:W-:Y:S01]  /*2900*/  @!P1 SYNCS.ARRIVE.TRANS64.RED.A1T0 RZ, [R0+URZ], RZ ;  /* 0x000000ff00ff99a7 */ /* 0x0005e2000810043f */
[----:B------:R-:W-:Y:S01]  /*2910*/  @UP0 ULDC UR6, c[0x0][0x44c] ;  /* 0x0001130000060ab9 */ /* 0x000fe20000000800 */
[----:B------:R-:W-:Y:S01]  /*2920*/  UIMAD UR8, UR60, UR8, -UR9 ;  /* 0x000000083c0872a4 */ /* 0x000fe2000f8e0a09 */
[----:B------:R-:W3:Y:S01]  /*2930*/  MUFU.TANH R36, R62 ;  /* 0x0000003e00247308 */ /* 0x000ee20000002400 */
[----:B------:R-:W-:-:S07]  /*2940*/  UMOV UR5, UR39 ;  /* 0x0000002700057c82 */ /* 0x000fce0008000000 */
[----:B------:R-:W4:Y:S08]  /*2950*/  MUFU.TANH R63, R63 ;  /* 0x0000003f003f7308 */ /* 0x000f300000002400 */
[----:B------:R1:W-:Y:S08]  /*2960*/  MUFU.TANH R40, R70 ;  /* 0x0000004600287308 */ /* 0x0003f00000002400 */
[----:B------:R5:W2:Y:S01]  /*2970*/  MUFU.TANH R32, R66 ;  /* 0x0000004200207308 */ /* 0x000aa20000002400 */
[----:B-1----:R-:W-:-:S02]  /*2980*/  FSEL R70, R55, -INF , P3 ;  /* 0xff80000037467808 */ /* 0x002fc40001800000 */
[----:B------:R-:W-:Y:S02]  /*2990*/  ISETP.GT.AND P3, PT, R10, 0x41, PT ;  /* 0x000000410a00780c */ /* 0x000fe40003f64270 */
[----:B------:R-:W-:Y:S02]  /*29a0*/  FMNMX.FTZ R35, R70, R35, !PT ;  /* 0x0000002346237209 */ /* 0x000fe40007810000 */
[----:B0-----:R-:W-:Y:S01]  /*29b0*/  FSEL R62, R59, -INF , P3 ;  /* 0xff8000003b3e7808 */ /* 0x001fe20001800000 */
[----:B------:R-:W0:Y:S01]  /*29c0*/  MUFU.TANH R67, R67 ;  /* 0x0000004300437308 */ /* 0x000e220000002400 */
[----:B-----5:R-:W-:Y:S02]  /*29d0*/  FSEL R66, R58, -INF , P4 ;  /* 0xff8000003a427808 */ /* 0x020fe40002000000 */
[----:B------:R-:W-:Y:S02]  /*29e0*/  ISETP.GT.AND P4, PT, R10, 0x48, PT ;  /* 0x000000480a00780c */ /* 0x000fe40003f84270 */
[----:B------:R-:W-:-:S02]  /*29f0*/  FMNMX.FTZ R35, R66, R35, !PT ;  /* 0x0000002342237209 */ /* 0x000fc40007810000 */
[----:B------:R-:W-:Y:S01]  /*2a00*/  ISETP.GT.AND P3, PT, R10, 0x49, PT ;  /* 0x000000490a00780c */ /* 0x000fe20003f64270 */
[----:B------:R-:W1:Y:S01]  /*2a10*/  MUFU.TANH R42, R71 ;  /* 0x00000047002a7308 */ /* 0x000e620000002400 */
[----:B---3--:R-:W-:Y:S02]  /*2a20*/  FSEL R30, R36, -INF , P4 ;  /* 0xff800000241e7808 */ /* 0x008fe40002000000 */
[----:B------:R-:W-:Y:S02]  /*2a30*/  FMNMX.FTZ R35, R62, R35, !PT ;  /* 0x000000233e237209 */ /* 0x000fe40007810000 */
[----:B------:R-:W-:Y:S02]  /*2a40*/  ISETP.GT.AND P4, PT, R10, 0x50, PT ;  /* 0x000000500a00780c */ /* 0x000fe40003f84270 */
[----:B----4-:R-:W-:Y:S01]  /*2a50*/  FSEL R34, R63, -INF , P3 ;  /* 0xff8000003f227808 */ /* 0x010fe20001800000 */
[----:B------:R-:W3:Y:S01]  /*2a60*/  MUFU.TANH R5, R5 ;  /* 0x0000000500057308 */ /* 0x000ee20000002400 */
[----:B------:R-:W-:-:S02]  /*2a70*/  FMNMX.FTZ R35, R30, R35, !PT ;  /* 0x000000231e237209 */ /* 0x000fc40007810000 */
[----:B------:R-:W-:Y:S02]  /*2a80*/  ISETP.GT.AND P3, PT, R10, 0x51, PT ;  /* 0x000000510a00780c */ /* 0x000fe40003f64270 */
[----:B--2---:R-:W-:Y:S02]  /*2a90*/  FSEL R32, R32, -INF , P4 ;  /* 0xff80000020207808 */ /* 0x004fe40002000000 */
[----:B------:R-:W-:Y:S01]  /*2aa0*/  FMNMX.FTZ R35, R34, R35, !PT ;  /* 0x0000002322237209 */ /* 0x000fe20007810000 */
[----:B------:R-:W2:Y:S01]  /*2ab0*/  MUFU.TANH R46, R75 ;  /* 0x0000004b002e7308 */ /* 0x000ea20000002400 */
[----:B------:R-:W-:Y:S02]  /*2ac0*/  ISETP.GT.AND P4, PT, R10, 0x58, PT ;  /* 0x000000580a00780c */ /* 0x000fe40003f84270 */
[----:B0-----:R-:W-:Y:S02]  /*2ad0*/  FSEL R36, R67, -INF , P3 ;  /* 0xff80000043247808 */ /* 0x001fe40001800000 */
[----:B------:R-:W-:-:S02]  /*2ae0*/  FMNMX.FTZ R35, R32, R35, !PT ;  /* 0x0000002320237209 */ /* 0x000fc40007810000 */
[----:B------:R-:W-:Y:S01]  /*2af0*/  ISETP.GT.AND P3, PT, R10, 0x59, PT ;  /* 0x000000590a00780c */ /* 0x000fe20003f64270 */
[----:B------:R-:W0:Y:S01]  /*2b00*/  MUFU.TANH R48, R78 ;  /* 0x0000004e00307308 */ /* 0x000e220000002400 */
[----:B------:R-:W-:Y:S02]  /*2b10*/  FSEL R40, R40, -INF , P4 ;  /* 0xff80000028287808 */ /* 0x000fe40002000000 */
[----:B------:R-:W-:Y:S02]  /*2b20*/  FMNMX.FTZ R35, R36, R35, !PT ;  /* 0x0000002324237209 */ /* 0x000fe40007810000 */
[----:B------:R-:W-:Y:S02]  /*2b30*/  ISETP.GT.AND P4, PT, R10, 0x60, PT ;  /* 0x000000600a00780c */ /* 0x000fe40003f84270 */
[----:B-1----:R-:W-:Y:S01]  /*2b40*/  FSEL R42, R42, -INF , P3 ;  /* 0xff8000002a2a7808 */ /* 0x002fe20001800000 */
[----:B------:R-:W1:Y:S01]  /*2b50*/  MUFU.TANH R50, R79 ;  /* 0x0000004f00327308 */ /* 0x000e620000002400 */
[----:B------:R-:W-:-:S02]  /*2b60*/  FMNMX.FTZ R35, R40, R35, !PT ;  /* 0x0000002328237209 */ /* 0x000fc40007810000 */
[----:B------:R-:W-:Y:S02]  /*2b70*/  ISETP.GT.AND P3, PT, R10, 0x61, PT ;  /* 0x000000610a00780c */ /* 0x000fe40003f64270 */
[----:B---3--:R-:W-:Y:S02]  /*2b80*/  FSEL R44, R5, -INF , P4 ;  /* 0xff800000052c7808 */ /* 0x008fe40002000000 */
[----:B------:R-:W-:Y:S01]  /*2b90*/  FMNMX.FTZ R35, R42, R35, !PT ;  /* 0x000000232a237209 */ /* 0x000fe20007810000 */
[----:B------:R-:W3:Y:S01]  /*2ba0*/  MUFU.TANH R52, R82 ;  /* 0x0000005200347308 */ /* 0x000ee20000002400 */
[----:B------:R-:W-:Y:S02]  /*2bb0*/  ISETP.GT.AND P4, PT, R10, 0x68, PT ;  /* 0x000000680a00780c */ /* 0x000fe40003f84270 */
[----:B--2---:R-:W-:Y:S02]  /*2bc0*/  FSEL R46, R46, -INF , P3 ;  /* 0xff8000002e2e7808 */ /* 0x004fe40001800000 */
[----:B------:R-:W-:-:S02]  /*2bd0*/  FMNMX.FTZ R35, R44, R35, !PT ;  /* 0x000000232c237209 */ /* 0x000fc40007810000 */
[----:B------:R-:W-:Y:S01]  /*2be0*/  ISETP.GT.AND P3, PT, R10, 0x69, PT ;  /* 0x000000690a00780c */ /* 0x000fe20003f64270 */
[----:B------:R-:W2:Y:S01]  /*2bf0*/  MUFU.TANH R54, R83 ;  /* 0x0000005300367308 */ /* 0x000ea20000002400 */
[----:B0-----:R-:W-:Y:S02]  /*2c00*/  FSEL R48, R48, -INF , P4 ;  /* 0xff80000030307808 */ /* 0x001fe40002000000 */
[----:B------:R-:W-:Y:S02]  /*2c10*/  FMNMX.FTZ R35, R46, R35, !PT ;  /* 0x000000232e237209 */ /* 0x000fe40007810000 */
[----:B------:R-:W-:Y:S02]  /*2c20*/  ISETP.GT.AND P4, PT, R10, 0x70, PT ;  /* 0x000000700a00780c */ /* 0x000fe40003f84270 */
[----:B-1----:R-:W-:Y:S01]  /*2c30*/  FSEL R50, R50, -INF , P3 ;  /* 0xff80000032327808 */ /* 0x002fe20001800000 */
[----:B------:R-:W0:Y:S01]  /*2c40*/  MUFU.TANH R56, R86 ;  /* 0x0000005600387308 */ /* 0x000e220000002400 */
[----:B------:R-:W-:-:S02]  /*2c50*/  FMNMX.FTZ R35, R48, R35, !PT ;  /* 0x0000002330237209 */ /* 0x000fc40007810000 */
[----:B------:R-:W-:Y:S02]  /*2c60*/  ISETP.GT.AND P3, PT, R10, 0x71, PT ;  /* 0x000000710a00780c */ /* 0x000fe40003f64270 */
[----:B---3--:R-:W-:Y:S02]  /*2c70*/  FSEL R52, R52, -INF , P4 ;  /* 0xff80000034347808 */ /* 0x008fe40002000000 */
[----:B------:R-:W-:Y:S01]  /*2c80*/  FMNMX.FTZ R35, R50, R35, !PT ;  /* 0x0000002332237209 */ /* 0x000fe20007810000 */
[----:B------:R-:W1:Y:S01]  /*2c90*/  MUFU.TANH R58, R87 ;  /* 0x00000057003a7308 */ /* 0x000e620000002400 */
[----:B------:R-:W-:Y:S02]  /*2ca0*/  ISETP.GT.AND P4, PT, R10, 0x78, PT ;  /* 0x000000780a00780c */ /* 0x000fe40003f84270 */
[----:B--2---:R-:W-:Y:S02]  /*2cb0*/  FSEL R54, R54, -INF , P3 ;  /* 0xff80000036367808 */ /* 0x004fe40001800000 */
[----:B------:R-:W-:-:S02]  /*2cc0*/  FMNMX.FTZ R35, R52, R35, !PT ;  /* 0x0000002334237209 */ /* 0x000fc40007810000 */
[----:B------:R-:W-:Y:S01]  /*2cd0*/  ISETP.GT.AND P3, PT, R10, 0x79, PT ;  /* 0x000000790a00780c */ /* 0x000fe20003f64270 */
[----:B------:R-:W2:Y:S01]  /*2ce0*/  MUFU.TANH R88, R88 ;  /* 0x0000005800587308 */ /* 0x000ea20000002400 */
[----:B0-----:R-:W-:Y:S02]  /*2cf0*/  FSEL R56, R56, -INF , P4 ;  /* 0xff80000038387808 */ /* 0x001fe40002000000 */
[----:B------:R-:W-:-:S04]  /*2d00*/  FMNMX.FTZ R35, R54, R35, !PT ;  /* 0x0000002336237209 */ /* 0x000fc80007810000 */
[----:B------:R-:W-:Y:S01]  /*2d10*/  FMNMX.FTZ R35, R56, R35, !PT ;  /* 0x0000002338237209 */ /* 0x000fe20007810000 */
[----:B------:R-:W0:Y:S01]  /*2d20*/  MUFU.TANH R89, R89 ;  /* 0x0000005900597308 */ /* 0x000e220000002400 */
[----:B-1----:R-:W-:-:S04]  /*2d30*/  FSEL R58, R58, -INF , P3 ;  /* 0xff8000003a3a7808 */ /* 0x002fc80001800000 */
[----:B------:R-:W-:-:S03]  /*2d40*/  FMNMX.FTZ R35, R58, R35, !PT ;  /* 0x000000233a237209 */ /* 0x000fc60007810000 */
[----:B------:R-:W1:Y:S02]  /*2d50*/  MUFU.TANH R91, R91 ;  /* 0x0000005b005b7308 */ /* 0x000e640000002400 */
[----:B------:R-:W3:Y:S06]  /*2d60*/  SHFL.BFLY PT, R10, R35, 0x2, 0x1f ;  /* 0x0c401f00230a7f89 */ /* 0x000eec00000e0000 */
[----:B------:R-:W4:Y:S08]  /*2d70*/  MUFU.TANH R90, R90 ;  /* 0x0000005a005a7308 */ /* 0x000f300000002400 */
[----:B------:R-:W5:Y:S08]  /*2d80*/  MUFU.TANH R28, R28 ;  /* 0x0000001c001c7308 */ /* 0x000f700000002400 */
[----:B------:R-:W5:Y:S01]  /*2d90*/  MUFU.TANH R29, R29 ;  /* 0x0000001d001d7308 */ /* 0x000f620000002400 */
[----:B---3--:R-:W-:-:S05]  /*2da0*/  FMNMX.FTZ R5, R35, R10, !PT ;  /* 0x0000000a23057209 */ /* 0x008fca0007810000 */
[----:B------:R-:W3:Y:S02]  /*2db0*/  SHFL.BFLY PT, R10, R5, 0x1, 0x1f ;  /* 0x0c201f00050a7f89 */ /* 0x000ee400000e0000 */
[----:B------:R-:W5:Y:S08]  /*2dc0*/  MUFU.TANH R25, R25 ;  /* 0x0000001900197308 */ /* 0x000f700000002400 */
[----:B------:R1:W-:Y:S08]  /*2dd0*/  MUFU.TANH R37, R64 ;  /* 0x0000004000257308 */ /* 0x0003f00000002400 */
[----:B------:R-:W5:Y:S01]  /*2de0*/  MUFU.TANH R24, R24 ;  /* 0x0000001800187308 */ /* 0x000f620000002400 */
[----:B---3--:R-:W-:Y:S01]  /*2df0*/  FMNMX.FTZ R10, R5, R10, !PT ;  /* 0x0000000a050a7209 */ /* 0x008fe20007810000 */
[----:B------:R-:W-:-:S06]  /*2e00*/  IMAD.U32 R5, RZ, RZ, UR4 ;  /* 0x00000004ff057e24 */ /* 0x000fcc000f8e00ff */
[----:B------:R-:W-:Y:S01]  /*2e10*/  MUFU.TANH R20, R20 ;  /* 0x0000001400147308 */ /* 0x000fe20000002400 */
[----:B------:R-:W-:Y:S01]  /*2e20*/  UIADD3 UR4, UR7, -0x2, URZ ;  /* 0xfffffffe07047890 */ /* 0x000fe2000fffe03f */
[C---:B------:R-:W-:Y:S01]  /*2e30*/  FSETP.NEU.FTZ.AND P3, PT, R10.reuse, -INF , PT ;  /* 0xff8000000a00780b */ /* 0x040fe20003f7d000 */
[----:B------:R-:W-:Y:S01]  /*2e40*/  FMUL.FTZ R35, R10, R5 ;  /* 0x000000050a237220 */ /* 0x000fe20000410000 */
[----:B------:R-:W-:-:S04]  /*2e50*/  UIMAD.WIDE.U32 UR6, UR39, UR6, URZ ;  /* 0x00000006270672a5 */ /* 0x000fc8000f8e003f */
[----:B------:R-:W-:Y:S01]  /*2e60*/  FSEL R35, R35, RZ, P3 ;  /* 0x000000ff23237208 */ /* 0x000fe20001800000 */
[----:B------:R5:W-:Y:S04]  /*2e70*/  MUFU.TANH R39, R68 ;  /* 0x0000004400277308 */ /* 0x000be80000002400 */
[-CC-:B------:R-:W-:Y:S01]  /*2e80*/  FFMA.FTZ R181, R38, R5.reuse, -R35.reuse ;  /* 0x0000000526b57223 */ /* 0x180fe20000010823 */
[----:B------:R-:W-:Y:S02]  /*2e90*/  VIADD R38, R31, -UR9 ;  /* 0x800000091f267c36 */ /* 0x000fe40008000000 */
[-CC-:B------:R-:W-:Y:S01]  /*2ea0*/  FFMA.FTZ R183, R102, R5.reuse, -R35.reuse ;  /* 0x0000000566b77223 */ /* 0x180fe20000010823 */
[-CC-:B------:R-:W-:Y:S01]  /*2eb0*/  FFMA.FTZ R177, R106, R5.reuse, -R35.reuse ;  /* 0x000000056ab17223 */ /* 0x180fe20000010823 */
[----:B------:R-:W3:Y:S01]  /*2ec0*/  MUFU.TANH R21, R21 ;  /* 0x0000001500157308 */ /* 0x000ee20000002400 */
[-C--:B------:R-:W-:Y:S01]  /*2ed0*/  FFMA.FTZ R108, R108, R5.reuse, -R35 ;  /* 0x000000056c6c7223 */ /* 0x080fe20000010823 */
[----:B------:R-:W-:Y:S01]  /*2ee0*/  VIADDMNMX R27, R26, R38, R27, PT ;  /* 0x000000261a1b7246 */ /* 0x000fe2000380011b */
[-CC-:B------:R-:W-:Y:S01]  /*2ef0*/  FFMA.FTZ R38, R104, R5.reuse, -R35.reuse ;  /* 0x0000000568267223 */ /* 0x180fe20000010823 */
[-CC-:B------:R-:W-:Y:S01]  /*2f00*/  FFMA.FTZ R175, R98, R5.reuse, -R35.reuse ;  /* 0x0000000562af7223 */ /* 0x180fe20000010823 */
[-CC-:B------:R-:W-:Y:S01]  /*2f10*/  FFMA.FTZ R179, R110, R5.reuse, -R35.reuse ;  /* 0x000000056eb37223 */ /* 0x180fe20000010823 */
[C---:B------:R-:W-:Y:S01]  /*2f20*/  ISETP.GT.AND P3, PT, R27.reuse, RZ, PT ;  /* 0x000000ff1b00720c */ /* 0x040fe20003f64270 */
[-CC-:B------:R-:W-:Y:S01]  /*2f30*/  FFMA.FTZ R112, R112, R5.reuse, -R35.reuse ;  /* 0x0000000570707223 */ /* 0x180fe20000010823 */
[C---:B------:R-:W-:Y:S01]  /*2f40*/  ISETP.GT.AND P4, PT, R27.reuse, 0x1, PT ;  /* 0x000000011b00780c */ /* 0x040fe20003f84270 */
[----:B------:R3:W-:Y:S01]  /*2f50*/  MUFU.TANH R116, R72 ;  /* 0x0000004800747308 */ /* 0x0007e20000002400 */
[----:B------:R-:W-:Y:S01]  /*2f60*/  ISETP.GT.AND P5, PT, R27, 0x8, PT ;  /* 0x000000081b00780c */ /* 0x000fe20003fa4270 */
[-CC-:B------:R-:W-:Y:S01]  /*2f70*/  FFMA.FTZ R169, R94, R5.reuse, -R35.reuse ;  /* 0x000000055ea97223 */ /* 0x180fe20000010823 */
[----:B--2---:R-:W-:Y:S01]  /*2f80*/  FSEL R88, R88, -INF , P3 ;  /* 0xff80000058587808 */ /* 0x004fe20001800000 */
[-CC-:B------:R-:W-:Y:S01]  /*2f90*/  FFMA.FTZ R173, R114, R5.reuse, -R35.reuse ;  /* 0x0000000572ad7223 */ /* 0x180fe20000010823 */
[----:B0-----:R-:W-:Y:S01]  /*2fa0*/  FSEL R89, R89, -INF , P4 ;  /* 0xff80000059597808 */ /* 0x001fe20002000000 */
[-CC-:B------:R-:W-:Y:S01]  /*2fb0*/  FFMA.FTZ R171, R74, R5.reuse, -R35.reuse ;  /* 0x000000054aab7223 */ /* 0x180fe20000010823 */
[----:B------:R-:W-:Y:S01]  /*2fc0*/  ISETP.GT.AND P3, PT, R27, 0x9, PT ;  /* 0x000000091b00780c */ /* 0x000fe20003f64270 */
[----:B------:R-:W-:Y:S01]  /*2fd0*/  MUFU.TANH R15, R15 ;  /* 0x0000000f000f7308 */ /* 0x000fe20000002400 */
[----:B-1----:R-:W-:Y:S01]  /*2fe0*/  FSEL R64, R91, -INF , P5 ;  /* 0xff8000005b407808 */ /* 0x002fe20002800000 */
[--C-:B------:R-:W-:Y:S01]  /*2ff0*/  FFMA.FTZ R165, R66, R5, -R35.reuse ;  /* 0x0000000542a57223 */ /* 0x100fe20000010823 */
[----:B------:R-:W-:Y:S01]  /*3000*/  FMNMX.FTZ R31, R88, R89, !PT ;  /* 0x00000059581f7209 */ /* 0x000fe20007810000 */
[-CC-:B------:R-:W-:Y:S01]  /*3010*/  FFMA.FTZ R33, R33, R5.reuse, -R35.reuse ;  /* 0x0000000521217223 */ /* 0x180fe20000010823 */
[C---:B------:R-:W-:Y:S01]  /*3020*/  ISETP.GT.AND P4, PT, R27.reuse, 0x10, PT ;  /* 0x000000101b00780c */ /* 0x040fe20003f84270 */
[--C-:B------:R-:W-:Y:S01]  /*3030*/  FFMA.FTZ R167, R30, R5, -R35.reuse ;  /* 0x000000051ea77223 */ /* 0x100fe20000010823 */
[----:B----4-:R-:W-:Y:S01]  /*3040*/  FSEL R90, R90, -INF , P3 ;  /* 0xff8000005a5a7808 */ /* 0x010fe20001800000 */
[----:B------:R0:W-:Y:S01]  /*3050*/  MUFU.TANH R118, R76 ;  /* 0x0000004c00767308 */ /* 0x0001e20000002400 */
[----:B------:R-:W-:Y:S01]  /*3060*/  FMNMX.FTZ R31, R64, R31, !PT ;  /* 0x0000001f401f7209 */ /* 0x000fe20007810000 */
[-CC-:B------:R-:W-:Y:S01]  /*3070*/  FFMA.FTZ R30, R34, R5.reuse, -R35.reuse ;  /* 0x00000005221e7223 */ /* 0x180fe20000010823 */
[C---:B------:R-:W-:Y:S01]  /*3080*/  ISETP.GT.AND P3, PT, R27.reuse, 0x11, PT ;  /* 0x000000111b00780c */ /* 0x040fe20003f64270 */
[-CC-:B------:R-:W-:Y:S01]  /*3090*/  FFMA.FTZ R161, R32, R5.reuse, -R35.reuse ;  /* 0x0000000520a17223 */ /* 0x180fe20000010823 */
[----:B-----5:R-:W-:Y:S01]  /*30a0*/  FSEL R68, R28, -INF , P4 ;  /* 0xff8000001c447808 */ /* 0x020fe20002000000 */
[--C-:B------:R-:W-:Y:S01]  /*30b0*/  FFMA.FTZ R28, R70, R5, -R35.reuse ;  /* 0x00000005461c7223 */ /* 0x100fe20000010823 */
[----:B------:R-:W-:Y:S01]  /*30c0*/  FMNMX.FTZ R31, R90, R31, !PT ;  /* 0x0000001f5a1f7209 */ /* 0x000fe20007810000 */
[----:B------:R-:W1:Y:S01]  /*30d0*/  MUFU.TANH R14, R14 ;  /* 0x0000000e000e7308 */ /* 0x000e620000002400 */
[----:B------:R-:W-:Y:S01]  /*30e0*/  ISETP.GT.AND P4, PT, R27, 0x18, PT ;  /* 0x000000181b00780c */ /* 0x000fe20003f84270 */
[-CC-:B------:R-:W-:Y:S01]  /*30f0*/  FFMA.FTZ R32, R36, R5.reuse, -R35.reuse ;  /* 0x0000000524207223 */ /* 0x180fe20000010823 */
[----:B---3--:R-:W-:Y:S01]  /*3100*/  FSEL R72, R29, -INF , P3 ;  /* 0xff8000001d487808 */ /* 0x008fe20001800000 */
[--C-:B------:R-:W-:Y:S01]  /*3110*/  FFMA.FTZ R163, R40, R5, -R35.reuse ;  /* 0x0000000528a37223 */ /* 0x100fe20000010823 */
[----:B------:R-:W-:Y:S01]  /*3120*/  FMNMX.FTZ R31, R68, R31, !PT ;  /* 0x0000001f441f7209 */ /* 0x000fe20007810000 */
[-CC-:B------:R-:W-:Y:S01]  /*3130*/  FFMA.FTZ R42, R42, R5.reuse, -R35.reuse ;  /* 0x000000052a2a7223 */ /* 0x180fe20000010823 */
[----:B------:R-:W-:Y:S01]  /*3140*/  ISETP.GT.AND P3, PT, R27, 0x19, PT ;  /* 0x000000191b00780c */ /* 0x000fe20003f64270 */
[----:B------:R-:W-:Y:S01]  /*3150*/  MUFU.TANH R12, R12 ;  /* 0x0000000c000c7308 */ /* 0x000fe20000002400 */
[----:B0-----:R-:W-:Y:S01]  /*3160*/  FSEL R76, R25, -INF , P4 ;  /* 0xff800000194c7808 */ /* 0x001fe20002000000 */
[--C-:B------:R-:W-:Y:S01]  /*3170*/  FFMA.FTZ R44, R44, R5, -R35.reuse ;  /* 0x000000052c2c7223 */ /* 0x100fe20000010823 */
[----:B------:R-:W-:Y:S01]  /*3180*/  FMNMX.FTZ R31, R72, R31, !PT ;  /* 0x0000001f481f7209 */ /* 0x000fe20007810000 */
[-CC-:B------:R-:W-:Y:S01]  /*3190*/  FFMA.FTZ R46, R46, R5.reuse, -R35.reuse ;  /* 0x000000052e2e7223 */ /* 0x180fe20000010823 */
[C---:B------:R-:W-:Y:S01]  /*31a0*/  ISETP.GT.AND P4, PT, R27.reuse, 0x20, PT ;  /* 0x000000201b00780c */ /* 0x040fe20003f84270 */
[--C-:B------:R-:W-:Y:S01]  /*31b0*/  FFMA.FTZ R48, R48, R5, -R35.reuse ;  /* 0x0000000530307223 */ /* 0x100fe20000010823 */
[----:B------:R-:W-:Y:S01]  /*31c0*/  FSEL R78, R24, -INF , P3 ;  /* 0xff800000184e7808 */ /* 0x000fe20001800000 */
[----:B------:R0:W-:Y:S01]  /*31d0*/  MUFU.TANH R120, R80 ;  /* 0x0000005000787308 */ /* 0x0001e20000002400 */
[----:B------:R-:W-:Y:S01]  /*31e0*/  FMNMX.FTZ R31, R76, R31, !PT ;  /* 0x0000001f4c1f7209 */ /* 0x000fe20007810000 */
[-CC-:B------:R-:W-:Y:S01]  /*31f0*/  FFMA.FTZ R50, R50, R5.reuse, -R35.reuse ;  /* 0x0000000532327223 */ /* 0x180fe20000010823 */
[----:B------:R-:W-:Y:S01]  /*3200*/  ISETP.GT.AND P3, PT, R27, 0x21, PT ;  /* 0x000000211b00780c */ /* 0x000fe20003f64270 */
[--C-:B------:R-:W-:Y:S01]  /*3210*/  FFMA.FTZ R52, R52, R5, -R35.reuse ;  /* 0x0000000534347223 */ /* 0x100fe20000010823 */
[----:B------:R-:W-:Y:S01]  /*3220*/  FMNMX.FTZ R31, R78, R31, !PT ;  /* 0x0000001f4e1f7209 */ /* 0x000fe20007810000 */
[-CC-:B------:R-:W-:Y:S01]  /*3230*/  FFMA.FTZ R54, R54, R5.reuse, -R35.reuse ;  /* 0x0000000536367223 */ /* 0x180fe20000010823 */
[----:B------:R-:W-:Y:S01]  /*3240*/  FSEL R82, R21, -INF , P3 ;  /* 0xff80000015527808 */ /* 0x000fe20001800000 */
[----:B------:R-:W2:Y:S01]  /*3250*/  MUFU.TANH R13, R13 ;  /* 0x0000000d000d7308 */ /* 0x000ea20000002400 */
[----:B0-----:R-:W-:Y:S01]  /*3260*/  FSEL R80, R20, -INF , P4 ;  /* 0xff80000014507808 */ /* 0x001fe20002000000 */
[-CC-:B------:R-:W-:Y:S01]  /*3270*/  FFMA.FTZ R20, R92, R5.reuse, -R35.reuse ;  /* 0x000000055c147223 */ /* 0x180fe20000010823 */
[C---:B------:R-:W-:Y:S01]  /*3280*/  ISETP.GT.AND P4, PT, R27.reuse, 0x28, PT ;  /* 0x000000281b00780c */ /* 0x040fe20003f84270 */
[----:B------:R-:W-:Y:S01]  /*3290*/  FFMA.FTZ R56, R56, R5, -R35 ;  /* 0x0000000538387223 */ /* 0x000fe20000010823 */
[----:B------:R-:W-:Y:S01]  /*32a0*/  FMNMX.FTZ R31, R80, R31, !PT ;  /* 0x0000001f501f7209 */ /* 0x000fe20007810000 */
[----:B------:R-:W-:Y:S01]  /*32b0*/  @UP0 ULDC UR9, c[0x0][0x450] ;  /* 0x0001140000090ab9 */ /* 0x000fe20000000800 */
[----:B------:R-:W-:Y:S01]  /*32c0*/  ISETP.GT.AND P3, PT, R27, 0x29, PT ;  /* 0x000000291b00780c */ /* 0x000fe20003f64270 */
[----:B------:R-:W0:Y:S01]  /*32d0*/  MUFU.TANH R11, R11 ;  /* 0x0000000b000b7308 */ /* 0x000e220000002400 */
[----:B------:R-:W-:Y:S01]  /*32e0*/  FMNMX.FTZ R31, R82, R31, !PT ;  /* 0x0000001f521f7209 */ /* 0x000fe20007810000 */
[----:B------:R-:W-:Y:S01]  /*32f0*/  @UP0 USHF.R.U32.HI UR5, URZ, UR9, UR7 ;  /* 0x000000093f050299 */ /* 0x000fe20008011607 */
[----:B-1----:R-:W-:-:S02]  /*3300*/  FSEL R86, R14, -INF , P3 ;  /* 0xff8000000e567808 */ /* 0x002fc40001800000 */
[----:B------:R-:W-:Y:S01]  /*3310*/  ISETP.GT.AND P3, PT, R27, 0x31, PT ;  /* 0x000000311b00780c */ /* 0x000fe20003f64270 */
[----:B------:R-:W-:Y:S02]  /*3320*/  UIADD3 UR8, UR8, UR5, URZ ;  /* 0x0000000508087290 */ /* 0x000fe4000fffe03f */
[----:B------:R1:W-:Y:S01]  /*3330*/  MUFU.TANH R122, R84 ;  /* 0x00000054007a7308 */ /* 0x0003e20000002400 */
[----:B--2---:R-:W-:Y:S01]  /*3340*/  FSEL R104, R13, -INF , P3 ;  /* 0xff8000000d687808 */ /* 0x004fe20001800000 */
[----:B------:R-:W-:Y:S01]  /*3350*/  USHF.R.S32.HI UR5, URZ, 0x1f, UR8 ;  /* 0x0000001f3f057899 */ /* 0x000fe20008011408 */
[----:B------:R-:W-:-:S03]  /*3360*/  ISETP.GT.AND P3, PT, R27, 0x39, PT ;  /* 0x000000391b00780c */ /* 0x000fc60003f64270 */
[----:B------:R-:W-:Y:S02]  /*3370*/  ULEA.HI UR5, UR5, UR8, URZ, 0x7 ;  /* 0x0000000805057291 */ /* 0x000fe4000f8f383f */
[----:B------:R-:W2:Y:S01]  /*3380*/  MUFU.TANH R4, R4 ;  /* 0x0000000400047308 */ /* 0x000ea20000002400 */
[----:B-1----:R-:W-:Y:S01]  /*3390*/  FSEL R84, R15, -INF , P4 ;  /* 0xff8000000f547808 */ /* 0x002fe20002000000 */
[----:B------:R-:W-:Y:S01]  /*33a0*/  USHF.R.S32.HI UR5, URZ, 0x7, UR5 ;  /* 0x000000073f057899 */ /* 0x000fe20008011405 */
[C---:B------:R-:W-:Y:S02]  /*33b0*/  ISETP.GT.AND P4, PT, R27.reuse, 0x30, PT ;  /* 0x000000301b00780c */ /* 0x040fe40003f84270 */
[----:B------:R-:W-:Y:S01]  /*33c0*/  FMNMX.FTZ R31, R84, R31, !PT ;  /* 0x0000001f541f7209 */ /* 0x000fe20007810000 */
[----:B------:R-:W-:Y:S01]  /*33d0*/  UISETP.LT.AND UP1, UPT, URZ, UR5, UPT ;  /* 0x000000053f00728c */ /* 0x000fe2000bf21270 */
[----:B------:R-:W-:Y:S01]  /*33e0*/  FSEL R102, R12, -INF , P4 ;  /* 0xff8000000c667808 */ /* 0x000fe20002000000 */
[----:B------:R-:W-:Y:S01]  /*33f0*/  MUFU.TANH R2, R2 ;  /* 0x0000000200027308 */ /* 0x000fe20000002400 */
[----:B------:R-:W-:Y:S01]  /*3400*/  FMNMX.FTZ R31, R86, R31, !PT ;  /* 0x0000001f561f7209 */ /* 0x000fe20007810000 */
[----:B------:R-:W-:Y:S01]  /*3410*/  USEL UR10, URZ, UR5, !UP1 ;  /* 0x000000053f0a7287 */ /* 0x000fe2000c800000 */
[----:B------:R-:W-:-:S02]  /*3420*/  ISETP.GT.AND P4, PT, R27, 0x38, PT ;  /* 0x000000381b00780c */ /* 0x000fc40003f84270 */
[----:B------:R-:W-:Y:S01]  /*3430*/  FMNMX.FTZ R31, R102, R31, !PT ;  /* 0x0000001f661f7209 */ /* 0x000fe20007810000 */
[----:B------:R-:W-:Y:S01]  /*3440*/  UISETP.GE.AND UP1, UPT, UR4, UR10, UPT ;  /* 0x0000000a0400728c */ /* 0x000fe2000bf26270 */
[----:B0-----:R-:W-:Y:S01]  /*3450*/  FSEL R106, R11, -INF , P4 ;  /* 0xff8000000b6a7808 */ /* 0x001fe20002000000 */
[----:B------:R-:W0:Y:S01]  /*3460*/  MUFU.TANH R3, R3 ;  /* 0x0000000300037308 */ /* 0x000e220000002400 */
[----:B------:R-:W-:Y:S01]  /*3470*/  FMNMX.FTZ R31, R104, R31, !PT ;  /* 0x0000001f681f7209 */ /* 0x000fe20007810000 */
[----:B------:R-:W-:Y:S01]  /*3480*/  FFMA.FTZ R11, R100, R5, -R35 ;  /* 0x00000005640b7223 */ /* 0x000fe20000010823 */
[C---:B------:R-:W-:Y:S02]  /*3490*/  ISETP.GT.AND P4, PT, R27.reuse, 0x40, PT ;  /* 0x000000401b00780c */ /* 0x040fe40003f84270 */
[----:B--2---:R-:W-:Y:S02]  /*34a0*/  FSEL R100, R4, -INF , P3 ;  /* 0xff80000004647808 */ /* 0x004fe40001800000 */
[----:B------:R-:W-:Y:S01]  /*34b0*/  FMNMX.FTZ R31, R106, R31, !PT ;  /* 0x0000001f6a1f7209 */ /* 0x000fe20007810000 */
[----:B------:R-:W1:Y:S01]  /*34c0*/  MUFU.TANH R60, R60 ;  /* 0x0000003c003c7308 */ /* 0x000e620000002400 */
[----:B------:R-:W-:-:S02]  /*34d0*/  ISETP.GT.AND P3, PT, R27, 0x41, PT ;  /* 0x000000411b00780c */ /* 0x000fc40003f64270 */
[----:B------:R-:W-:-:S05]  /*34e0*/  FMNMX.FTZ R31, R100, R31, !PT ;  /* 0x0000001f641f7209 */ /* 0x000fca0007810000 */
[----:B------:R-:W2:Y:S01]  /*34f0*/  MUFU.TANH R61, R61 ;  /* 0x0000003d003d7308 */ /* 0x000ea20000002400 */
[----:B0-----:R-:W-:Y:S02]  /*3500*/  FSEL R98, R3, -INF , P3 ;  /* 0xff80000003627808 */ /* 0x001fe40001800000 */
[----:B------:R-:W-:-:S05]  /*3510*/  ISETP.GT.AND P3, PT, R27, 0x49, PT ;  /* 0x000000491b00780c */ /* 0x000fca0003f64270 */
[----:B------:R0:W-:Y:S08]  /*3520*/  MUFU.EX2 R24, R108 ;  /* 0x0000006c00187308 */ /* 0x0001f00000000800 */
[----:B------:R-:W3:Y:S01]  /*3530*/  MUFU.TANH R65, R65 ;  /* 0x0000004100417308 */ /* 0x000ee20000002400 */
[----:B0-----:R-:W-:Y:S01]  /*3540*/  FSEL R108, R2, -INF , P4 ;  /* 0xff800000026c7808 */ /* 0x001fe20002000000 */
[----:B------:R-:W-:Y:S01]  /*3550*/  FFMA.FTZ R2, R96, R5, -R35 ;  /* 0x0000000560027223 */ /* 0x000fe20000010823 */
[----:B------:R-:W-:-:S02]  /*3560*/  ISETP.GT.AND P4, PT, R27, 0x48, PT ;  /* 0x000000481b00780c */ /* 0x000fc40003f84270 */
[----:B------:R-:W-:Y:S02]  /*3570*/  FMNMX.FTZ R31, R108, R31, !PT ;  /* 0x0000001f6c1f7209 */ /* 0x000fe40007810000 */
[----:B-1----:R-:W-:Y:S01]  /*3580*/  FSEL R110, R60, -INF , P4 ;  /* 0xff8000003c6e7808 */ /* 0x002fe20002000000 */
[----:B------:R-:W0:Y:S01]  /*3590*/  MUFU.TANH R69, R69 ;  /* 0x0000004500457308 */ /* 0x000e220000002400 */
[----:B------:R-:W-:Y:S01]  /*35a0*/  FMNMX.FTZ R31, R98, R31, !PT ;  /* 0x0000001f621f7209 */ /* 0x000fe20007810000 */
[-CC-:B------:R-:W-:Y:S01]  /*35b0*/  FFMA.FTZ R60, R62, R5.reuse, -R35.reuse ;  /* 0x000000053e3c7223 */ /* 0x180fe20000010823 */
[----:B------:R-:W-:Y:S01]  /*35c0*/  ISETP.GT.AND P4, PT, R27, 0x50, PT ;  /* 0x000000501b00780c */ /* 0x000fe20003f84270 */
[----:B------:R-:W-:Y:S01]  /*35d0*/  FFMA.FTZ R35, R58, R5, -R35 ;  /* 0x000000053a237223 */ /* 0x000fe20000010823 */
[----:B--2---:R-:W-:Y:S02]  /*35e0*/  FSEL R96, R61, -INF , P3 ;  /* 0xff8000003d607808 */ /* 0x004fe40001800000 */
[----:B------:R-:W-:Y:S01]  /*35f0*/  FMNMX.FTZ R31, R110, R31, !PT ;  /* 0x0000001f6e1f7209 */ /* 0x000fe20007810000 */
[----:B------:R1:W-:Y:S01]  /*3600*/  MUFU.EX2 R14, R112 ;  /* 0x00000070000e7308 */ /* 0x0003e20000000800 */
[----:B------:R-:W-:-:S02]  /*3610*/  ISETP.GT.AND P3, PT, R27, 0x51, PT ;  /* 0x000000511b00780c */ /* 0x000fc40003f64270 */
[----:B------:R-:W-:Y:S02]  /*3620*/  FMNMX.FTZ R31, R96, R31, !PT ;  /* 0x0000001f601f7209 */ /* 0x000fe40007810000 */
[----:B---3--:R-:W-:Y:S02]  /*3630*/  FSEL R94, R65, -INF , P3 ;  /* 0xff800000415e7808 */ /* 0x008fe40001800000 */
[----:B------:R-:W-:Y:S01]  /*3640*/  ISETP.GT.AND P3, PT, R27, 0x59, PT ;  /* 0x000000591b00780c */ /* 0x000fe20003f64270 */
[----:B------:R-:W2:Y:S01]  /*3650*/  MUFU.TANH R73, R73 ;  /* 0x0000004900497308 */ /* 0x000ea20000002400 */
[----:B-1----:R-:W-:Y:S02]  /*3660*/  FSEL R112, R37, -INF , P4 ;  /* 0xff80000025707808 */ /* 0x002fe40002000000 */
[----:B------:R-:W-:Y:S02]  /*3670*/  ISETP.GT.AND P4, PT, R27, 0x58, PT ;  /* 0x000000581b00780c */ /* 0x000fe40003f84270 */
[----:B------:R-:W-:-:S02]  /*3680*/  FMNMX.FTZ R31, R112, R31, !PT ;  /* 0x0000001f701f7209 */ /* 0x000fc40007810000 */
[----:B------:R-:W-:Y:S01]  /*3690*/  FSEL R114, R39, -INF , P4 ;  /* 0xff80000027727808 */ /* 0x000fe20002000000 */
[----:B------:R-:W1:Y:S01]  /*36a0*/  MUFU.TANH R77, R77 ;  /* 0x0000004d004d7308 */ /* 0x000e620000002400 */
[----:B------:R-:W-:Y:S02]  /*36b0*/  FMNMX.FTZ R31, R94, R31, !PT ;  /* 0x0000001f5e1f7209 */ /* 0x000fe40007810000 */
[----:B------:R-:W-:Y:S02]  /*36c0*/  ISETP.GT.AND P4, PT, R27, 0x60, PT ;  /* 0x000000601b00780c */ /* 0x000fe40003f84270 */
[----:B0-----:R-:W-:Y:S02]  /*36d0*/  FSEL R92, R69, -INF , P3 ;  /* 0xff800000455c7808 */ /* 0x001fe40001800000 */
[----:B------:R-:W-:Y:S01]  /*36e0*/  FMNMX.FTZ R31, R114, R31, !PT ;  /* 0x0000001f721f7209 */ /* 0x000fe20007810000 */
[----:B------:R-:W0:Y:S01]  /*36f0*/  MUFU.TANH R81, R81 ;  /* 0x0000005100517308 */ /* 0x000e220000002400 */
[----:B------:R-:W-:-:S02]  /*3700*/  ISETP.GT.AND P3, PT, R27, 0x61, PT ;  /* 0x000000611b00780c */ /* 0x000fc40003f64270 */
[----:B------:R-:W-:Y:S02]  /*3710*/  FSEL R116, R116, -INF , P4 ;  /* 0xff80000074747808 */ /* 0x000fe40002000000 */
[----:B------:R-:W-:Y:S02]  /*3720*/  FMNMX.FTZ R31, R92, R31, !PT ;  /* 0x0000001f5c1f7209 */ /* 0x000fe40007810000 */
[----:B------:R-:W-:Y:S01]  /*3730*/  ISETP.GT.AND P4, PT, R27, 0x68, PT ;  /* 0x000000681b00780c */ /* 0x000fe20003f84270 */
[----:B------:R-:W-:Y:S01]  /*3740*/  MUFU.TANH R85, R85 ;  /* 0x0000005500557308 */ /* 0x000fe20000002400 */
[----:B--2---:R-:W-:Y:S02]  /*3750*/  FSEL R74, R73, -INF , P3 ;  /* 0xff800000494a7808 */ /* 0x004fe40001800000 */
[----:B------:R-:W-:Y:S02]  /*3760*/  FMNMX.FTZ R31, R116, R31, !PT ;  /* 0x0000001f741f7209 */ /* 0x000fe40007810000 */
[----:B------:R-:W-:-:S02]  /*3770*/  ISETP.GT.AND P3, PT, R27, 0x69, PT ;  /* 0x000000691b00780c */ /* 0x000fc40003f64270 */
[----:B------:R-:W-:Y:S01]  /*3780*/  FSEL R118, R118, -INF , P4 ;  /* 0xff80000076767808 */ /* 0x000fe20002000000 */
[----:B------:R-:W-:Y:S01]  /*3790*/  MUFU.EX2 R181, R181 ;  /* 0x000000b500b57308 */ /* 0x000fe20000000800 */
[----:B------:R-:W-:Y:S02]  /*37a0*/  FMNMX.FTZ R31, R74, R31, !PT ;  /* 0x0000001f4a1f7209 */ /* 0x000fe40007810000 */
[----:B------:R-:W-:Y:S02]  /*37b0*/  ISETP.GT.AND P4, PT, R27, 0x70, PT ;  /* 0x000000701b00780c */ /* 0x000fe40003f84270 */
[----:B-1----:R-:W-:Y:S02]  /*37c0*/  FSEL R70, R77, -INF , P3 ;  /* 0xff8000004d467808 */ /* 0x002fe40001800000 */
[----:B------:R-:W-:Y:S01]  /*37d0*/  FMNMX.FTZ R31, R118, R31, !PT ;  /* 0x0000001f761f7209 */ /* 0x000fe20007810000 */
[----:B------:R-:W1:Y:S01]  /*37e0*/  MUFU.EX2 R26, R33 ;  /* 0x00000021001a7308 */ /* 0x000e620000000800 */
[----:B------:R-:W-:-:S02]  /*37f0*/  ISETP.GT.AND P3, PT, R27, 0x71, PT ;  /* 0x000000711b00780c */ /* 0x000fc40003f64270 */
[----:B------:R-:W-:Y:S02]  /*3800*/  FSEL R120, R120, -INF , P4 ;  /* 0xff80000078787808 */ /* 0x000fe40002000000 */
[----:B------:R-:W-:Y:S02]  /*3810*/  FMNMX.FTZ R31, R70, R31, !PT ;  /* 0x0000001f461f7209 */ /* 0x000fe40007810000 */
[----:B------:R-:W-:Y:S01]  /*3820*/  ISETP.GT.AND P4, PT, R27, 0x78, PT ;  /* 0x000000781b00780c */ /* 0x000fe20003f84270 */
[----:B------:R-:W2:Y:S01]  /*3830*/  MUFU.EX2 R183, R183 ;  /* 0x000000b700b77308 */ /* 0x000ea20000000800 */
[----:B0-----:R-:W-:Y:S02]  /*3840*/  FSEL R66, R81, -INF , P3 ;  /* 0xff80000051427808 */ /* 0x001fe40001800000 */
[----:B------:R-:W-:Y:S02]  /*3850*/  FMNMX.FTZ R31, R120, R31, !PT ;  /* 0x0000001f781f7209 */ /* 0x000fe40007810000 */
[----:B------:R-:W-:-:S02]  /*3860*/  ISETP.GT.AND P3, PT, R27, 0x79, PT ;  /* 0x000000791b00780c */ /* 0x000fc40003f64270 */
[----:B------:R-:W-:Y:S01]  /*3870*/  FSEL R122, R122, -INF , P4 ;  /* 0xff8000007a7a7808 */ /* 0x000fe20002000000 */
[----:B------:R-:W0:Y:S01]  /*3880*/  MUFU.EX2 R38, R38 ;  /* 0x0000002600267308 */ /* 0x000e220000000800 */
[----:B------:R-:W-:Y:S01]  /*3890*/  FMNMX.FTZ R31, R66, R31, !PT ;  /* 0x0000001f421f7209 */ /* 0x000fe20007810000 */
[----:B-1----:R-:W-:Y:S01]  /*38a0*/  FADD.FTZ R34, R181, R26 ;  /* 0x0000001ab5227221 */ /* 0x002fe20000010000 */
[----:B------:R-:W-:Y:S02]  /*38b0*/  FSEL R62, R85, -INF , P3 ;  /* 0xff800000553e7808 */ /* 0x000fe40001800000 */
[----:B------:R-:W-:Y:S02]  /*38c0*/  FMNMX.FTZ R31, R122, R31, !PT ;  /* 0x0000001f7a1f7209 */ /* 0x000fe40007810000 */
[----:B------:R-:W-:Y:S01]  /*38d0*/  F2FP.F16.F32.PACK_AB R181, R26, R181 ;  /* 0x000000b51ab5723e */ /* 0x000fe200000000ff */
[----:B------:R-:W1:Y:S01]  /*38e0*/  MUFU.EX2 R177, R177 ;  /* 0x000000b100b17308 */ /* 0x000e620000000800 */
[----:B------:R-:W-:-:S05]  /*38f0*/  FMNMX.FTZ R31, R62, R31, !PT ;  /* 0x0000001f3e1f7209 */ /* 0x000fca0007810000 */
[----:B------:R-:W3:Y:S02]  /*3900*/  SHFL.BFLY PT, R12, R31, 0x2, 0x1f ;  /* 0x0c401f001f0c7f89 */ /* 0x000ee400000e0000 */
[----:B------:R-:W4:Y:S08]  /*3910*/  MUFU.EX2 R179, R179 ;  /* 0x000000b300b37308 */ /* 0x000f300000000800 */
[----:B------:R-:W5:Y:S08]  /*3920*/  MUFU.EX2 R173, R173 ;  /* 0x000000ad00ad7308 */ /* 0x000f700000000800 */
[----:B------:R-:W5:Y:S01]  /*3930*/  MUFU.EX2 R4, R11 ;  /* 0x0000000b00047308 */ /* 0x000f620000000800 */
[----:B---3--:R-:W-:Y:S01]  /*3940*/  FMNMX.FTZ R3, R31, R12, !PT ;  /* 0x0000000c1f037209 */ /* 0x008fe20007810000 */
[----:B--2---:R-:W-:-:S06]  /*3950*/  FADD.FTZ R31, R183, R34 ;  /* 0x00000022b71f7221 */ /* 0x004fcc0000010000 */
[----:B------:R-:W2:Y:S01]  /*3960*/  MUFU.EX2 R175, R175 ;  /* 0x000000af00af7308 */ /* 0x000ea20000000800 */
[C---:B0-----:R-:W-:Y:S01]  /*3970*/  F2FP.F16.F32.PACK_AB R183, R38.reuse, R183 ;  /* 0x000000b726b7723e */ /* 0x041fe200000000ff */
[----:B------:R-:W0:Y:S01]  /*3980*/  SHFL.BFLY PT, R12, R3, 0x1, 0x1f ;  /* 0x0c201f00030c7f89 */ /* 0x000e2200000e0000 */
[----:B------:R-:W-:-:S04]  /*3990*/  FADD.FTZ R34, R38, R31 ;  /* 0x0000001f26227221 */ /* 0x000fc80000010000 */
[----:B-1----:R-:W-:Y:S01]  /*39a0*/  FADD.FTZ R33, R177, R34 ;  /* 0x00000022b1217221 */ /* 0x002fe20000010000 */
[----:B------:R4:W-:Y:S01]  /*39b0*/  MUFU.EX2 R155, R35 ;  /* 0x00000023009b7308 */ /* 0x0009e20000000800 */
[C---:B------:R-:W-:Y:S02]  /*39c0*/  F2FP.F16.F32.PACK_AB R177, R24.reuse, R177 ;  /* 0x000000b118b1723e */ /* 0x040fe400000000ff */
[----:B------:R-:W-:-:S05]  /*39d0*/  FADD.FTZ R34, R24, R33 ;  /* 0x0000002118227221 */ /* 0x000fca0000010000 */
[----:B------:R-:W1:Y:S01]  /*39e0*/  MUFU.EX2 R2, R2 ;  /* 0x0000000200027308 */ /* 0x000e620000000800 */
[----:B----4-:R-:W-:Y:S01]  /*39f0*/  FADD.FTZ R35, R179, R34 ;  /* 0x00000022b3237221 */ /* 0x010fe20000010000 */
[----:B------:R-:W-:-:S03]  /*3a00*/  F2FP.F16.F32.PACK_AB R179, R14, R179 ;  /* 0x000000b30eb3723e */ /* 0x000fc600000000ff */
[----:B------:R-:W-:-:S03]  /*3a10*/  FADD.FTZ R36, R14, R35 ;  /* 0x000000230e247221 */ /* 0x000fc60000010000 */
[----:B------:R-:W3:Y:S01]  /*3a20*/  MUFU.EX2 R169, R169 ;  /* 0x000000a900a97308 */ /* 0x000ee20000000800 */
[----:B-----5:R-:W-:Y:S01]  /*3a30*/  FADD.FTZ R37, R173, R36 ;  /* 0x00000024ad257221 */ /* 0x020fe20000010000 */
[----:B0-----:R-:W-:Y:S02]  /*3a40*/  FMNMX.FTZ R12, R3, R12, !PT ;  /* 0x0000000c030c7209 */ /* 0x001fe40007810000 */
[C---:B------:R-:W-:Y:S01]  /*3a50*/  F2FP.F16.F32.PACK_AB R173, R4.reuse, R173 ;  /* 0x000000ad04ad723e */ /* 0x040fe200000000ff */
[----:B------:R-:W-:Y:S01]  /*3a60*/  FADD.FTZ R36, R4, R37 ;  /* 0x0000002504247221 */ /* 0x000fe20000010000 */
[C---:B------:R-:W-:Y:S01]  /*3a70*/  FSETP.NEU.FTZ.AND P3, PT, R12.reuse, -INF , PT ;  /* 0xff8000000c00780b */ /* 0x040fe20003f7d000 */
[----:B------:R-:W-:Y:S01]  /*3a80*/  FMUL.FTZ R3, R12, R5 ;  /* 0x000000050c037220 */ /* 0x000fe20000410000 */
[----:B------:R-:W0:Y:S01]  /*3a90*/  MUFU.EX2 R20, R20 ;  /* 0x0000001400147308 */ /* 0x000e220000000800 */
[----:B--2---:R-:W-:Y:S01]  /*3aa0*/  FADD.FTZ R37, R175, R36 ;  /* 0x00000024af257221 */ /* 0x004fe20000010000 */
[----:B-1----:R-:W-:-:S02]  /*3ab0*/  F2FP.F16.F32.PACK_AB R175, R2, R175 ;  /* 0x000000af02af723e */ /* 0x002fc400000000ff */
[----:B------:R-:W-:Y:S01]  /*3ac0*/  FSEL R3, R3, RZ, P3 ;  /* 0x000000ff03037208 */ /* 0x000fe20001800000 */
[----:B------:R-:W-:Y:S01]  /*3ad0*/  FADD.FTZ R36, R2, R37 ;  /* 0x0000002502247221 */ /* 0x000fe20000010000 */
[----:B------:R-:W-:Y:S02]  /*3ae0*/  PLOP3.LUT P3, PT, PT, PT, UP1, 0x80, 0x0 ;  /* 0x000000000000781c */ /* 0x000fe40003f6f018 */
[----:B------:R-:W1:Y:S01]  /*3af0*/  MUFU.EX2 R171, R171 ;  /* 0x000000ab00ab7308 */ /* 0x000e620000000800 */
        /* <DEDUP_REMOVED lines=14> */
[----:B---3--:R-:W-:Y:S01]  /*3be0*/  FADD.FTZ R39, R169, R36 ;  /* 0x00000024a9277221 */ /* 0x008fe20000010000 */
[----:B------:R-:W2:Y:S01]  /*3bf0*/  MUFU.EX2 R89, R89 ;  /* 0x0000005900597308 */ /* 0x000ea20000000800 */
[-CC-:B------:R-:W-:Y:S01]  /*3c00*/  FFMA.FTZ R104, R104, R5.reuse, -R3.reuse ;  /* 0x0000000568687223 */ /* 0x180fe20000010803 */
[-C--:B------:R-:W-:Y:S01]  /*3c10*/  FFMA.FTZ R106, R106, R5.reuse, -R3 ;  /* 0x000000056a6a7223 */ /* 0x080fe20000010803 */
[----:B0-----:R-:W-:Y:S01]  /*3c20*/  FADD.FTZ R36, R20, R39 ;  /* 0x0000002714247221 */ /* 0x001fe20000010000 */
[-CC-:B------:R-:W-:Y:S01]  /*3c30*/  FFMA.FTZ R100, R100, R5.reuse, -R3.reuse ;  /* 0x0000000564647223 */ /* 0x180fe20000010803 */
[-CC-:B------:R-:W-:Y:S01]  /*3c40*/  FFMA.FTZ R108, R108, R5.reuse, -R3.reuse ;  /* 0x000000056c6c7223 */ /* 0x180fe20000010803 */
[-CC-:B------:R-:W-:Y:S01]  /*3c50*/  FFMA.FTZ R98, R98, R5.reuse, -R3.reuse ;  /* 0x0000000562627223 */ /* 0x180fe20000010803 */
[----:B-1----:R-:W-:Y:S01]  /*3c60*/  FADD.FTZ R39, R171, R36 ;  /* 0x00000024ab277221 */ /* 0x002fe20000010000 */
[----:B------:R-:W0:Y:S01]  /*3c70*/  MUFU.EX2 R64, R64 ;  /* 0x0000004000407308 */ /* 0x000e220000000800 */
[-CC-:B------:R-:W-:Y:S01]  /*3c80*/  FFMA.FTZ R110, R110, R5.reuse, -R3.reuse ;  /* 0x000000056e6e7223 */ /* 0x180fe20000010803 */
[-CC-:B------:R-:W-:Y:S01]  /*3c90*/  FFMA.FTZ R96, R96, R5.reuse, -R3.reuse ;  /* 0x0000000560607223 */ /* 0x180fe20000010803 */
[-CC-:B------:R-:W-:Y:S01]  /*3ca0*/  FFMA.FTZ R112, R112, R5.reuse, -R3.reuse ;  /* 0x0000000570707223 */ /* 0x180fe20000010803 */
[-CC-:B------:R-:W-:Y:S01]  /*3cb0*/  FFMA.FTZ R94, R94, R5.reuse, -R3.reuse ;  /* 0x000000055e5e7223 */ /* 0x180fe20000010803 */
[-CC-:B------:R-:W-:Y:S01]  /*3cc0*/  FFMA.FTZ R114, R114, R5.reuse, -R3.reuse ;  /* 0x0000000572727223 */ /* 0x180fe20000010803 */
[-CC-:B------:R-:W-:Y:S01]  /*3cd0*/  FFMA.FTZ R92, R92, R5.reuse, -R3.reuse ;  /* 0x000000055c5c7223 */ /* 0x180fe20000010803 */
[-C--:B------:R-:W-:Y:S01]  /*3ce0*/  FFMA.FTZ R116, R116, R5.reuse, -R3 ;  /* 0x0000000574747223 */ /* 0x080fe20000010803 */
[----:B------:R1:W3:Y:S01]  /*3cf0*/  MUFU.EX2 R11, R90 ;  /* 0x0000005a000b7308 */ /* 0x0002e20000000800 */
[----:B--2---:R-:W-:Y:S01]  /*3d00*/  FADD.FTZ R33, R88, R89 ;  /* 0x0000005958217221 */ /* 0x004fe20000010000 */
[-CC-:B------:R-:W-:Y:S01]  /*3d10*/  FFMA.FTZ R74, R74, R5.reuse, -R3.reuse ;  /* 0x000000054a4a7223 */ /* 0x180fe20000010803 */
[-CC-:B------:R-:W-:Y:S01]  /*3d20*/  FFMA.FTZ R118, R118, R5.reuse, -R3.reuse ;  /* 0x0000000576767223 */ /* 0x180fe20000010803 */
[-CC-:B------:R-:W-:Y:S01]  /*3d30*/  FFMA.FTZ R70, R70, R5.reuse, -R3.reuse ;  /* 0x0000000546467223 */ /* 0x180fe20000010803 */
[-CC-:B------:R-:W-:Y:S01]  /*3d40*/  FFMA.FTZ R120, R120, R5.reuse, -R3.reuse ;  /* 0x0000000578787223 */ /* 0x180fe20000010803 */
[-CC-:B------:R-:W-:Y:S01]  /*3d50*/  FFMA.FTZ R66, R66, R5.reuse, -R3.reuse ;  /* 0x0000000542427223 */ /* 0x180fe20000010803 */
[-C--:B------:R-:W-:Y:S01]  /*3d60*/  FFMA.FTZ R122, R122, R5.reuse, -R3 ;  /* 0x000000057a7a7223 */ /* 0x080fe20000010803 */
[----:B------:R-:W2:Y:S01]  /*3d70*/  MUFU.EX2 R68, R68 ;  /* 0x0000004400447308 */ /* 0x000ea20000000800 */
[----:B0-----:R-:W-:Y:S01]  /*3d80*/  FADD.FTZ R34, R64, R33 ;  /* 0x0000002140227221 */ /* 0x001fe20000010000 */
[----:B------:R-:W-:Y:S01]  /*3d90*/  FFMA.FTZ R62, R62, R5, -R3 ;  /* 0x000000053e3e7223 */ /* 0x000fe20000010803 */
[----:B------:R-:W-:-:S02]  /*3da0*/  F2FP.F16.F32.PACK_AB R180, R89, R88 ;  /* 0x0000005859b4723e */ /* 0x000fc400000000ff */
[----:B-1----:R-:W-:Y:S02]  /*3db0*/  CS2R R90, SRZ ;  /* 0x00000000005a7805 */ /* 0x002fe4000001ff00 */
[----:B------:R-:W-:Y:S02]  /*3dc0*/  F2FP.F16.F32.PACK_AB R169, R20, R169 ;  /* 0x000000a914a9723e */ /* 0x000fe400000000ff */
[----:B------:R-:W-:Y:S01]  /*3dd0*/  CS2R R88, SRZ ;  /* 0x0000000000587805 */ /* 0x000fe2000001ff00 */
[----:B------:R-:W0:Y:S01]  /*3de0*/  MUFU.EX2 R13, R72 ;  /* 0x00000048000d7308 */ /* 0x000e220000000800 */
[C---:B---3--:R-:W-:Y:S01]  /*3df0*/  FADD.FTZ R35, R11.reuse, R34 ;  /* 0x000000220b237221 */ /* 0x048fe20000010000 */
        /* <DEDUP_REMOVED lines=29> */
[----:B------:R0:W3:Y:S01]  /*3fd0*/  MUFU.EX2 R27, R104 ;  /* 0x00000068001b7308 */ /* 0x0000e20000000800 */
[----:B-1----:R-:W-:-:S07]  /*3fe0*/  FADD.FTZ R0, R102, R39 ;  /* 0x0000002766007221 */ /* 0x002fce0000010000 */
[----:B------:R-:W1:Y:S01]  /*3ff0*/  MUFU.EX2 R30, R30 ;  /* 0x0000001e001e7308 */ /* 0x000e620000000800 */
[----:B--2---:R-:W-:Y:S01]  /*4000*/  FADD.FTZ R41, R167, R34 ;  /* 0x00000022a7297221 */ /* 0x004fe20000010000 */
[----:B0-----:R-:W-:-:S06]  /*4010*/  CS2R R104, SRZ ;  /* 0x0000000000687805 */ /* 0x001fcc000001ff00 */
[----:B------:R-:W0:Y:S01]  /*4020*/  MUFU.EX2 R106, R106 ;  /* 0x0000006a006a7308 */ /* 0x000e220000000800 */
[C---:B---3--:R-:W-:Y:S01]  /*4030*/  FADD.FTZ R39, R27.reuse, R0 ;  /* 0x000000001b277221 */ /* 0x048fe20000010000 */
[----:B------:R-:W-:Y:S02]  /*4040*/  F2FP.F16.F32.PACK_AB R168, R27, R102 ;  /* 0x000000661ba8723e */ /* 0x000fe400000000ff */
[----:B------:R-:W-:-:S04]  /*4050*/  CS2R R102, SRZ ;  /* 0x0000000000667805 */ /* 0x000fc8000001ff00 */
[----:B------:R-:W2:Y:S01]  /*4060*/  MUFU.EX2 R161, R161 ;  /* 0x000000a100a17308 */ /* 0x000ea20000000800 */
[C---:B-1----:R-:W-:Y:S01]  /*4070*/  FADD.FTZ R34, R30.reuse, R41 ;  /* 0x000000291e227221 */ /* 0x042fe20000010000 */
[----:B------:R-:W-:-:S06]  /*4080*/  F2FP.F16.F32.PACK_AB R167, R30, R167 ;  /* 0x000000a71ea7723e */ /* 0x000fcc00000000ff */
[----:B------:R1:W3:Y:S01]  /*4090*/  MUFU.EX2 R29, R100 ;  /* 0x00000064001d7308 */ /* 0x0002e20000000800 */
[----:B0-----:R-:W-:-:S07]  /*40a0*/  FADD.FTZ R0, R106, R39 ;  /* 0x000000276a007221 */ /* 0x001fce0000010000 */
[----:B------:R-:W0:Y:S01]  /*40b0*/  MUFU.EX2 R32, R32 ;  /* 0x0000002000207308 */ /* 0x000e220000000800 */
[----:B--2---:R-:W-:Y:S01]  /*40c0*/  FADD.FTZ R41, R161, R34 ;  /* 0x00000022a1297221 */ /* 0x004fe20000010000 */
[----:B-1----:R-:W-:-:S06]  /*40d0*/  CS2R R100, SRZ ;  /* 0x0000000000647805 */ /* 0x002fcc000001ff00 */
[----:B------:R-:W1:Y:S01]  /*40e0*/  MUFU.EX2 R108, R108 ;  /* 0x0000006c006c7308 */ /* 0x000e620000000800 */
[C---:B---3--:R-:W-:Y:S01]  /*40f0*/  FADD.FTZ R3, R29.reuse, R0 ;  /* 0x000000001d037221 */ /* 0x048fe20000010000 */
[----:B------:R-:W-:Y:S02]  /*4100*/  F2FP.F16.F32.PACK_AB R170, R29, R106 ;  /* 0x0000006a1daa723e */ /* 0x000fe400000000ff */
[----:B------:R-:W-:-:S04]  /*4110*/  CS2R R106, SRZ ;  /* 0x00000000006a7805 */ /* 0x000fc8000001ff00 */
        /* <DEDUP_REMOVED lines=51> */
[----:B------:R-:W0:Y:S01]  /*4450*/  MUFU.EX2 R39, R74 ;  /* 0x0000004a00277308 */ /* 0x000e220000000800 */
[----:B-1----:R-:W-:-:S07]  /*4460*/  FADD.FTZ R0, R116, R3 ;  /* 0x0000000374007221 */ /* 0x002fce0000010000 */
[----:B------:R-:W1:Y:S01]  /*4470*/  MUFU.EX2 R118, R118 ;  /* 0x0000007600767308 */ /* 0x000e620000000800 */
[----:B--2---:R-:W-:-:S04]  /*4480*/  FADD.FTZ R2, R56, R45 ;  /* 0x0000002d38027221 */ /* 0x004fc80000010000 */
[C---:B------:R-:W-:Y:S01]  /*4490*/  FADD.FTZ R3, R155.reuse, R2 ;  /* 0x000000029b037221 */ /* 0x040fe20000010000 */
[----:B------:R-:W-:Y:S01]  /*44a0*/  F2FP.F16.F32.PACK_AB R155, R155, R56 ;  /* 0x000000389b9b723e */ /* 0x000fe200000000ff */
[----:B------:R-:W-:Y:S01]  /*44b0*/  IMAD.MOV.U32 R2, RZ, RZ, 0x3f800000 ;  /* 0x3f800000ff027424 */ /* 0x000fe200078e00ff */
[----:B------:R-:W2:Y:S01]  /*44c0*/  MUFU.EX2 R41, R70 ;  /* 0x0000004600297308 */ /* 0x000ea20000000800 */
[C---:B0-----:R-:W-:Y:S01]  /*44d0*/  FADD.FTZ R45, R39.reuse, R0 ;  /* 0x00000000272d7221 */ /* 0x041fe20000010000 */
[----:B------:R-:W-:Y:S02]  /*44e0*/  F2FP.F16.F32.PACK_AB R156, R39, R116 ;  /* 0x00000074279c723e */ /* 0x000fe400000000ff */
[----:B------:R-:W-:-:S04]  /*44f0*/  CS2R R116, SRZ ;  /* 0x0000000000747805 */ /* 0x000fc8000001ff00 */
[----:B------:R-:W0:Y:S01]  /*4500*/  MUFU.EX2 R120, R120 ;  /* 0x0000007800787308 */ /* 0x000e220000000800 */
[----:B-1----:R-:W-:-:S07]  /*4510*/  FADD.FTZ R0, R118, R45 ;  /* 0x0000002d76007221 */ /* 0x002fce0000010000 */
[----:B------:R-:W1:Y:S01]  /*4520*/  MUFU.EX2 R43, R66 ;  /* 0x00000042002b7308 */ /* 0x000e620000000800 */
[C---:B--2---:R-:W-:Y:S01]  /*4530*/  FADD.FTZ R13, R41.reuse, R0 ;  /* 0x00000000290d7221 */ /* 0x044fe20000010000 */
[----:B------:R-:W-:Y:S02]  /*4540*/  F2FP.F16.F32.PACK_AB R158, R41, R118 ;  /* 0x00000076299e723e */ /* 0x000fe400000000ff */
[----:B------:R-:W-:-:S04]  /*4550*/  CS2R R118, SRZ ;  /* 0x0000000000767805 */ /* 0x000fc8000001ff00 */
[----:B------:R-:W2:Y:S01]  /*4560*/  MUFU.EX2 R122, R122 ;  /* 0x0000007a007a7308 */ /* 0x000ea20000000800 */
[----:B0-----:R-:W-:-:S07]  /*4570*/  FADD.FTZ R0, R120, R13 ;  /* 0x0000000d78007221 */ /* 0x001fce0000010000 */
[----:B------:R-:W0:Y:S01]  /*4580*/  MUFU.EX2 R11, R62 ;  /* 0x0000003e000b7308 */ /* 0x000e220000000800 */
[C---:B-1----:R-:W-:Y:S01]  /*4590*/  FADD.FTZ R13, R43.reuse, R0 ;  /* 0x000000002b0d7221 */ /* 0x042fe20000010000 */
[----:B------:R-:W-:Y:S01]  /*45a0*/  F2FP.F16.F32.PACK_AB R152, R43, R120 ;  /* 0x000000782b98723e */ /* 0x000fe200000000ff */
[----:B------:R-:W-:Y:S01]  /*45b0*/  IMAD.MOV.U32 R0, RZ, RZ, 0x3f800000 ;  /* 0x3f800000ff007424 */ /* 0x000fe200078e00ff */
[----:B------:R-:W-:Y:S01]  /*45c0*/  CS2R R120, SRZ ;  /* 0x0000000000787805 */ /* 0x000fe2000001ff00 */
[----:B--2---:R-:W-:Y:S01]  /*45d0*/  FADD.FTZ R4, R122, R13 ;  /* 0x0000000d7a047221 */ /* 0x004fe20000010000 */
[----:B0-----:R-:W-:-:S03]  /*45e0*/  F2FP.F16.F32.PACK_AB R154, R11, R122 ;  /* 0x0000007a0b9a723e */ /* 0x001fc600000000ff */
[----:B------:R-:W-:Y:S01]  /*45f0*/  FADD.FTZ R4, R11, R4 ;  /* 0x000000040b047221 */ /* 0x000fe20000010000 */
[----:B------:R-:W-:Y:S01]  /*4600*/  CS2R R122, SRZ ;  /* 0x00000000007a7805 */ /* 0x000fe2000001ff00 */
[----:B------:R-:W-:Y:S06]  /*4610*/  @!P3 BRA `(.L_x_2251) ;  /* 0x0000003000c4b947 */ /* 0x000fec0003800000 */
[----:B------:R-:W-:Y:S01]  /*4620*/  IMAD.MOV.U32 R11, RZ, RZ, R10 ;  /* 0x000000ffff0b7224 */ /* 0x000fe200078e000a */
[----:B------:R-:W-:Y:S01]  /*4630*/  UMOV UR5, UR37 ;  /* 0x0000002500057c82 */ /* 0x000fe20008000000 */
[----:B------:R-:W-:Y:S01]  /*4640*/  IMAD.MOV.U32 R13, RZ, RZ, R12 ;  /* 0x000000ffff0d7224 */ /* 0x000fe200078e000c */
[----:B------:R-:W-:Y:S01]  /*4650*/  UMOV UR6, UR36 ;  /* 0x0000002400067c82 */ /* 0x000fe20008000000 */
[----:B------:R-:W-:Y:S01]  /*4660*/  IMAD.MOV.U32 R0, RZ, RZ, 0x3f800000 ;  /* 0x3f800000ff007424 */ /* 0x000fe200078e00ff */
[----:B------:R-:W-:Y:S01]  /*4670*/  ULDC UR42, c[0x0][0x288] ;  /* 0x0000a200002a7ab9 */ /* 0x000fe20000000800 */
[----:B------:R-:W-:Y:S01]  /*4680*/  IMAD.MOV.U32 R151, RZ, RZ, RZ ;  /* 0x000000ffff977224 */ /* 0x000fe200078e00ff */
[----:B------:R-:W-:-:S06]  /*4690*/  ULDC UR7, c[0x0][0x9d8] ;  /* 0x0002760000077ab9 */ /* 0x000fcc0000000800 */
.L_x_2260:
[----:B------:R-:W-:-:S04]  /*46a0*/  UIADD3 UR8, UR6, 0x1, URZ ;  /* 0x0000000106087890 */ /* 0x000fc8000fffe03f */
[----:B------:R-:W-:-:S04]  /*46b0*/  UISETP.NE.AND UP1, UPT, UR8, 0x2, UPT ;  /* 0x000000020800788c */ /* 0x000fc8000bf25270 */
[----:B------:R-:W-:Y:S02]  /*46c0*/  USEL UR37, URZ, 0x1, UP1 ;  /* 0x000000013f257887 */ /* 0x000fe40008800000 */
[----:B------:R-:W-:Y:S02]  /*46d0*/  USEL UR36, UR8, URZ, UP1 ;  /* 0x0000003f08247287 */ /* 0x000fe40008800000 */
[----:B------:R-:W-:Y:S01]  /*46e0*/  ULOP3.LUT UR37, UR5, UR37, URZ, 0x3c, !UPT ;  /* 0x0000002505257292 */ /* 0x000fe2000f8e3c3f */
[----:B------:R-:W-:Y:S11]  /*46f0*/  @!P0 BRA `(.L_x_2252) ;  /* 0x0000000000048947 */ /* 0x000ff60003800000 */
[----:B------:R-:W-:Y:S01]  /*4700*/  BPT.TRAP 0x1 ;  /* 0x000000040000795c */ /* 0x000fe20000300000 */
.L_x_2252:
[----:B------:R-:W-:Y:S01]  /*4710*/  ULEA UR8, UR36, UR38, 0x3 ;  /* 0x0000002624087291 */ /* 0x000fe2000f8e183f */
[----:B------:R-:W-:-:S04]  /*4720*/  MOV R5, UR37 ;  /* 0x0000002500057c02 */ /* 0x000fc80008000f00 */
[----:B------:R-:W-:-:S04]  /*4730*/  SHF.L.U32 R5, R5, 0x1f, RZ ;  /* 0x0000001f05057819 */ /* 0x000fc800000006ff */
[----:B------:R0:W1:Y:S01]  /*4740*/  SYNCS.PHASECHK.TRANS64.TRYWAIT P3, [UR8+0x34830], R5 ;  /* 0x03483005ff0075a7 */ /* 0x0000620008060148 */
[----:B------:R-:W-:Y:S05]  /*4750*/  @!P0 BRA `(.L_x_2253) ;  /* 0x0000000000048947 */ /* 0x000fea0003800000 */
[----:B------:R-:W-:Y:S01]  /*4760*/  BPT.TRAP 0x1 ;  /* 0x000000040000795c */ /* 0x000fe20000300000 */
.L_x_2253:
[----:B-1----:R-:W-:Y:S05]  /*4770*/  @P3 BRA `(.L_x_2254) ;  /* 0x0000000000083947 */ /* 0x002fea0003800000 */
[----:B------:R-:W1:Y:S02]  /*4780*/  SYNCS.PHASECHK.TRANS64.TRYWAIT P3, [UR8+0x34830], R5 ;  /* 0x03483005ff0075a7 */ /* 0x000e640008060148 */
[----:B-1----:R-:W-:Y:S05]  /*4790*/  @!P3 BRA `(.L_x_2255) ;  /* 0x000000d00088b947 */ /* 0x002fea0003800000 */
.L_x_2254:
        /* <DEDUP_REMOVED lines=141> */
.L_x_2256:
[----:B------:R-:W-:Y:S01]  /*5070*/  ULEA UR9, UR6, UR38, 0x3 ;  /* 0x0000002606097291 */ /* 0x000fe2000f8e183f */
[----:B------:R-:W-:-:S05]  /*5080*/  IMAD.U32 R0, RZ, RZ, UR5 ;  /* 0x00000005ff007e24 */ /* 0x000fca000f8e00ff */
[----:B------:R-:W-:-:S04]  /*5090*/  SHF.L.U32 R0, R0, 0x1f, RZ ;  /* 0x0000001f00007819 */ /* 0x000fc800000006ff */
[----:B------:R2:W3:Y:S01]  /*50a0*/  SYNCS.PHASECHK.TRANS64.TRYWAIT P3, [UR9+0x34850], R0 ;  /* 0x03485000ff0075a7 */ /* 0x0004e20008060149 */
[----:B------:R-:W-:Y:S05]  /*50b0*/  @!P0 BRA `(.L_x_2257) ;  /* 0x0000000000048947 */ /* 0x000fea0003800000 */
[----:B------:R-:W-:Y:S01]  /*50c0*/  BPT.TRAP 0x1 ;  /* 0x000000040000795c */ /* 0x000fe20000300000 */
.L_x_2257:
[----:B---3--:R-:W-:Y:S05]  /*50d0*/  @P3 BRA `(.L_x_2258) ;  /* 0x0000000000083947 */ /* 0x008fea0003800000 */
[----:B------:R-:W3:Y:S02]  /*50e0*/  SYNCS.PHASECHK.TRANS64.TRYWAIT P3, [UR9+0x34850], R0 ;  /* 0x03485000ff0075a7 */ /* 0x000ee40008060149 */
[----:B---3--:R-:W-:Y:S05]  /*50f0*/  @!P3 BRA `(.L_x_2259) ;  /* 0x000000c80048b947 */ /* 0x008fea0003800000 */
.L_x_2258:
[----:B------:R-:W-:Y:S01]  /*5100*/  UIADD3 UR5, UR38, 0x400, URZ ;  /* 0x0000040026057890 */ /* 0x000fe2000fffe03f */
[----:B------:R-:W-:Y:S01]  /*5110*/  WARPGROUP.ARRIVE ;  /* 0x00000000000079c5 */ /* 0x000fe20000000000 */
[----:B------:R-:W-:Y:S01]  /*5120*/  UMOV UR15, 0x40000040 ;  /* 0x40000040000f7882 */ /* 0x000fe20000000000 */
[----:B------:R-:W-:Y:S01]  /*5130*/  FMUL.FTZ R194, R27, UR7 ;  /* 0x000000071bc27c20 */ /* 0x000fe20008410000 */
[----:B------:R-:W-:Y:S01]  /*5140*/  USHF.R.U32.HI UR5, URZ, 0x4, UR5 ;  /* 0x000000043f057899 */ /* 0x000fe20008011605 */
[----:B------:R-:W-:Y:S02]  /*5150*/  VIADD R27, R18, UR39 ;  /* 0x00000027121b7c36 */ /* 0x000fe40008000000 */
[----:B0-2---:R-:W-:Y:S01]  /*5160*/  FMUL.FTZ R0, R24, UR7 ;  /* 0x0000000718007c20 */ /* 0x005fe20008410000 */
[----:B------:R-:W-:Y:S01]  /*5170*/  FMUL.FTZ R196, R26, UR7 ;  /* 0x000000071ac47c20 */ /* 0x000fe20008410000 */
[----:B------:R-:W-:Y:S01]  /*5180*/  ULOP3.LUT UR5, UR5, 0x3fff, URZ, 0xc0, !UPT ;  /* 0x00003fff05057892 */ /* 0x000fe2000f8ec03f */
[----:B------:R-:W-:Y:S01]  /*5190*/  FMUL.FTZ R24, R36, UR7 ;  /* 0x0000000724187c20 */ /* 0x000fe20008410000 */
[----:B------:R-:W-:Y:S01]  /*51a0*/  FMUL.FTZ R12, R29, UR7 ;  /* 0x000000071d0c7c20 */ /* 0x000fe20008410000 */
[----:B------:R-:W-:Y:S01]  /*51b0*/  FMUL.FTZ R29, R45, UR7 ;  /* 0x000000072d1d7c20 */ /* 0x000fe20008410000 */
[----:B------:R-:W-:Y:S01]  /*51c0*/  ULOP3.LUT UR5, UR5, 0x4000000, URZ, 0xfc, !UPT ;  /* 0x0400000005057892 */ /* 0x000fe2000f8efc3f */
[----:B------:R-:W0:Y:S01]  /*51d0*/  MUFU.TANH R196, R196 ;  /* 0x000000c400c47308 */ /* 0x000e220000002400 */
[----:B------:R-:W-:Y:S01]  /*51e0*/  FMUL.FTZ R47, R47, UR7 ;  /* 0x000000072f2f7c20 */ /* 0x000fe20008410000 */
[----:B------:R-:W-:Y:S01]  /*51f0*/  FMUL.FTZ R21, R32, UR7 ;  /* 0x0000000720157c20 */ /* 0x000fe20008410000 */
[----:B------:R-:W-:Y:S01]  /*5200*/  ULEA UR5, UR6, UR5, 0xb ;  /* 0x0000000506057291 */ /* 0x000fe2000f8e583f */
[----:B------:R-:W-:Y:S01]  /*5210*/  FMUL.FTZ R14, R28, UR7 ;  /* 0x000000071c0e7c20 */ /* 0x000fe20008410000 */
[----:B------:R-:W-:Y:S01]  /*5220*/  FMUL.FTZ R28, R42, UR7 ;  /* 0x000000072a1c7c20 */ /* 0x000fe20008410000 */
[----:B------:R-:W-:Y:S01]  /*5230*/  @UP0 ULDC UR6, c[0x0][0x44c] ;  /* 0x0001130000060ab9 */ /* 0x000fe20000000800 */
[----:B-1----:R-:W-:Y:S01]  /*5240*/  FMUL.FTZ R10, R43, UR7 ;  /* 0x000000072b0a7c20 */ /* 0x002fe20008410000 */
[----:B------:R-:W-:Y:S01]  /*5250*/  @P2 IMAD.HI.U32 R5, R27, UR6, RZ ;  /* 0x000000061b052c27 */ /* 0x000fe2000f8e00ff */
[----:B------:R-:W-:Y:S01]  /*5260*/  @UP0 ULDC UR6, c[0x0][0x450] ;  /* 0x0001140000060ab9 */ /* 0x000fe20000000800 */
[----:B------:R-:W-:Y:S01]  /*5270*/  UMOV UR14, UR5 ;  /* 0x00000005000e7c82 */ /* 0x000fe20008000000 */
[----:B------:R-:W1:Y:S01]  /*5280*/  MUFU.TANH R194, R194 ;  /* 0x000000c200c27308 */ /* 0x000e620000002400 */
[----:B------:R-:W-:Y:S01]  /*5290*/  HGMMA.64x128x16.F32 R88, R180, gdesc[UR12].tnspB, R88, gsb0 ;  /* 0x41e0000cb4587df0 */ /* 0x000fe20008000858 */
[----:B------:R-:W-:Y:S01]  /*52a0*/  UIADD3 UR14, UR5, 0x80, URZ ;  /* 0x00000080050e7890 */ /* 0x000fe2000fffe03f */
[----:B------:R-:W-:Y:S01]  /*52b0*/  @P2 SHF.R.U32.HI R27, RZ, UR6, R5 ;  /* 0x00000006ff1b2c19 */ /* 0x000fe20008011605 */
[----:B------:R-:W-:Y:S01]  /*52c0*/  UMOV UR15, 0x40000040 ;  /* 0x40000040000f7882 */ /* 0x000fe20000000000 */
[----:B------:R-:W-:Y:S01]  /*52d0*/  UMOV UR6, 0xffffff80 ;  /* 0xffffff8000067882 */ /* 0x000fe20000000000 */
[----:B------:R-:W-:Y:S01]  /*52e0*/  FMUL.FTZ R46, R46, UR7 ;  /* 0x000000072e2e7c20 */ /* 0x000fe20008410000 */
[----:B------:R-:W-:Y:S01]  /*52f0*/  UIMAD UR6, UR4, UR6, 0x1 ;  /* 0x00000001040674a4 */ /* 0x000fe2000f8e0206 */
[----:B------:R-:W-:Y:S01]  /*5300*/  MUFU.TANH R32, R47 ;  /* 0x0000002f00207308 */ /* 0x000fe20000002400 */
[----:B------:R-:W-:Y:S01]  /*5310*/  FMUL.FTZ R50, R50, UR7 ;  /* 0x0000000732327c20 */ /* 0x000fe20008410000 */
[----:B------:R-:W-:Y:S01]  /*5320*/  FMUL.FTZ R51, R51, UR7 ;  /* 0x0000000733337c20 */ /* 0x000fe20008410000 */
[----:B------:R-:W-:Y:S01]  /*5330*/  FMUL.FTZ R54, R54, UR7 ;  /* 0x0000000736367c20 */ /* 0x000fe20008410000 */
[----:B------:R-:W-:Y:S01]  /*5340*/  FMUL.FTZ R55, R55, UR7 ;  /* 0x0000000737377c20 */ /* 0x000fe20008410000 */
[----:B------:R-:W-:-:S02]  /*5350*/  IMAD.U32 R36, RZ, RZ, UR6 ;  /* 0x00000006ff247e24 */ /* 0x000fc4000f8e00ff */
[----:B------:R-:W-:Y:S01]  /*5360*/  FMUL.FTZ R58, R58, UR7 ;  /* 0x000000073a3a7c20 */ /* 0x000fe20008410000 */
[----:B------:R-:W-:Y:S01]  /*5370*/  FMUL.FTZ R59, R59, UR7 ;  /* 0x000000073b3b7c20 */ /* 0x000fe20008410000 */
[----:B------:R-:W-:Y:S01]  /*5380*/  MUFU.TANH R28, R28 ;  /* 0x0000001c001c7308 */ /* 0x000fe20000002400 */
[----:B------:R-:W-:Y:S02]  /*5390*/  IMAD R45, R17, -0x2, R36 ;  /* 0xfffffffe112d7824 */ /* 0x000fe400078e0224 */
        /* <DEDUP_REMOVED lines=28> */
[----:B------:R-:W-:-:S02]  /*5560*/  UISETP.GT.AND UP1, UPT, UR4, UR10, UPT ;  /* 0x0000000a0400728c */ /* 0x000fc4000bf24270 */
[----:B------:R-:W-:Y:S01]  /*5570*/  MUFU.TANH R51, R51 ;  /* 0x0000003300337308 */ /* 0x000fe20000002400 */
[----:B------:R-:W-:Y:S01]  /*5580*/  UIADD3 UR4, UR4, -0x1, URZ ;  /* 0xffffffff04047890 */ /* 0x000fe2000fffe03f */
[----:B------:R-:W-:-:S06]  /*5590*/  UMOV UR6, UR36 ;  /* 0x0000002400067c82 */ /* 0x000fcc0008000000 */
[----:B------:R-:W-:Y:S08]  /*55a0*/  MUFU.TANH R54, R54 ;  /* 0x0000003600367308 */ /* 0x000ff00000002400 */
[----:B------:R-:W-:Y:S08]  /*55b0*/  MUFU.TANH R55, R55 ;  /* 0x0000003700377308 */ /* 0x000ff00000002400 */
[----:B------:R-:W-:Y:S08]  /*55c0*/  MUFU.TANH R58, R58 ;  /* 0x0000003a003a7308 */ /* 0x000ff00000002400 */
[----:B------:R2:W-:Y:S08]  /*55d0*/  MUFU.TANH R56, R59 ;  /* 0x0000003b00387308 */ /* 0x0005f00000002400 */
[----:B------:R-:W-:Y:S01]  /*55e0*/  MUFU.TANH R63, R63 ;  /* 0x0000003f003f7308 */ /* 0x000fe20000002400 */
[----:B--2---:R-:W-:-:S07]  /*55f0*/  FMUL.FTZ R59, R73, UR7 ;  /* 0x00000007493b7c20 */ /* 0x004fce0008410000 */
        /* <DEDUP_REMOVED lines=10> */
[----:B------:R-:W2:Y:S01]  /*56a0*/  SHFL.IDX PT, R30, R27, 0x1, 0x1c1f ;  /* 0x003c1f001b1e7f89 */ /* 0x000ea200000e0000 */
[----:B------:R-:W-:Y:S01]  /*56b0*/  FMUL.FTZ R31, R44, UR7 ;  /* 0x000000072c1f7c20 */ /* 0x000fe20008410000 */
[----:B------:R-:W-:Y:S01]  /*56c0*/  MUFU.TANH R2, R2 ;  /* 0x0000000200027308 */ /* 0x000fe20000002400 */
[----:B------:R-:W-:Y:S01]  /*56d0*/  HGMMA.64x128x16.F32 R88, R176, gdesc[UR12].tnspB, R88, gsb0 ;  /* 0x41e0000cb0587df0 */ /* 0x000fe20008000858 */
[----:B------:R-:W-:Y:S01]  /*56e0*/  UIADD3 UR14, UR5, 0x100, URZ ;  /* 0x00000100050e7890 */ /* 0x000fe2000fffe03f */
[----:B------:R-:W-:-:S05]  /*56f0*/  UMOV UR15, 0x40000040 ;  /* 0x40000040000f7882 */ /* 0x000fca0000000000 */
[----:B------:R-:W3:Y:S08]  /*5700*/  MUFU.TANH R182, R182 ;  /* 0x000000b600b67308 */ /* 0x000ef00000002400 */
[----:B------:R-:W4:Y:S08]  /*5710*/  MUFU.TANH R180, R180 ;  /* 0x000000b400b47308 */ /* 0x000f300000002400 */
        /* <DEDUP_REMOVED lines=19> */
[----:B------:R-:W5:Y:S01]  /*5850*/  LDC R34, c[0x0][0x2f0] ;  /* 0x0000bc00ff227b82 */ /* 0x000f620000000800 */
[----:B------:R-:W-:Y:S01]  /*5860*/  FMUL.FTZ R35, R48, UR7 ;  /* 0x0000000730237c20 */ /* 0x000fe20008410000 */
[----:B------:R-:W-:Y:S01]  /*5870*/  MUFU.TANH R53, R53 ;  /* 0x0000003500357308 */ /* 0x000fe20000002400 */
[----:B------:R-:W-:Y:S01]  /*5880*/  HGMMA.64x128x16.F32 R88, R172, gdesc[UR12].tnspB, R88, gsb0 ;  /* 0x41e0000cac587df0 */ /* 0x000fe20008000858 */
[----:B------:R-:W-:Y:S01]  /*5890*/  UIADD3 UR14, UR5, 0x180, URZ ;  /* 0x00000180050e7890 */ /* 0x000fe2000fffe03f */
[----:B------:R-:W-:-:S05]  /*58a0*/  UMOV UR15, 0x40000040 ;  /* 0x40000040000f7882 */ /* 0x000fca0000000000 */
[----:B------:R-:W4:Y:S08]  /*58b0*/  MUFU.TANH R178, R178 ;  /* 0x000000b200b27308 */ /* 0x000f300000002400 */
[----:B------:R-:W4:Y:S01]  /*58c0*/  MUFU.TANH R176, R176 ;  /* 0x000000b000b07308 */ /* 0x000f220000002400 */
[----:B-----5:R-:W-:-:S07]  /*58d0*/  IMAD R45, R34, UR60, R45 ;  /* 0x0000003c222d7c24 */ /* 0x020fce000f8e022d */
[----:B------:R-:W-:Y:S01]  /*58e0*/  MUFU.TANH R48, R66 ;  /* 0x0000004200307308 */ /* 0x000fe20000002400 */
[----:B--2---:R-:W-:-:S04]  /*58f0*/  IADD3 R5, R30, -UR42, R45 ;  /* 0x8000002a1e057c10 */ /* 0x004fc8000fffe02d */
[----:B------:R-:W-:-:S03]  /*5900*/  ISETP.GT.AND P3, PT, R5, RZ, PT ;  /* 0x000000ff0500720c */ /* 0x000fc60003f64270 */
[----:B------:R-:W-:Y:S01]  /*5910*/  MUFU.TANH R30, R62 ;  /* 0x0000003e001e7308 */ /* 0x000fe20000002400 */
[C---:B------:R-:W-:Y:S02]  /*5920*/  ISETP.GT.AND P4, PT, R5.reuse, 0x1, PT ;  /* 0x000000010500780c */ /* 0x040fe40003f84270 */
[----:B0-----:R-:W-:Y:S02]  /*5930*/  FSEL R196, R196, -INF , P3 ;  /* 0xff800000c4c47808 */ /* 0x001fe40001800000 */
[C---:B------:R-:W-:Y:S02]  /*5940*/  ISETP.GT.AND P3, PT, R5.reuse, 0x8, PT ;  /* 0x000000080500780c */ /* 0x040fe40003f64270 */
[----:B-1----:R-:W-:Y:S01]  /*5950*/  FSEL R194, R194, -INF , P4 ;  /* 0xff800000c2c27808 */ /* 0x002fe20002000000 */
[----:B------:R-:W-:Y:S01]  /*5960*/  MUFU.TANH R35, R35 ;  /* 0x0000002300237308 */ /* 0x000fe20000002400 */
[----:B------:R-:W-:Y:S02]  /*5970*/  FMNMX.FTZ R47, R196, R11, !PT ;  /* 0x0000000bc42f7209 */ /* 0x000fe40007810000 */
[----:B------:R-:W-:-:S02]  /*5980*/  ISETP.GT.AND P4, PT, R5, 0x9, PT ;  /* 0x000000090500780c */ /* 0x000fc40003f84270 */
[----:B---3--:R-:W-:Y:S02]  /*5990*/  FSEL R182, R182, -INF , P3 ;  /* 0xff800000b6b67808 */ /* 0x008fe40001800000 */
[----:B------:R-:W-:Y:S01]  /*59a0*/  FMNMX.FTZ R47, R194, R47, !PT ;  /* 0x0000002fc22f7209 */ /* 0x000fe20007810000 */
[----:B------:R-:W-:Y:S01]  /*59b0*/  MUFU.TANH R57, R57 ;  /* 0x0000003900397308 */ /* 0x000fe20000002400 */
[C---:B------:R-:W-:Y:S02]  /*59c0*/  ISETP.GT.AND P3, PT, R5.reuse, 0x10, PT ;  /* 0x000000100500780c */ /* 0x040fe40003f64270 */
[----:B----4-:R-:W-:Y:S02]  /*59d0*/  FSEL R180, R180, -INF , P4 ;  /* 0xff800000b4b47808 */ /* 0x010fe40002000000 */
[----:B------:R-:W-:Y:S02]  /*59e0*/  FMNMX.FTZ R47, R182, R47, !PT ;  /* 0x0000002fb62f7209 */ /* 0x000fe40007810000 */
[----:B------:R-:W-:Y:S01]  /*59f0*/  ISETP.GT.AND P4, PT, R5, 0x11, PT ;  /* 0x000000110500780c */ /* 0x000fe20003f84270 */
[----:B------:R-:W-:Y:S01]  /*5a00*/  MUFU.TANH R59, R59 ;  /* 0x0000003b003b7308 */ /* 0x000fe20000002400 */
[----:B------:R-:W-:-:S02]  /*5a10*/  FSEL R178, R178, -INF , P3 ;  /* 0xff800000b2b27808 */ /* 0x000fc40001800000 */
[----:B------:R-:W-:Y:S02]  /*5a20*/  FMNMX.FTZ R47, R180, R47, !PT ;  /* 0x0000002fb42f7209 */ /* 0x000fe40007810000 */
[C---:B------:R-:W-:Y:S02]  /*5a30*/  ISETP.GT.AND P3, PT, R5.reuse, 0x18, PT ;  /* 0x000000180500780c */ /* 0x040fe40003f64270 */
[----:B------:R-:W-:Y:S02]  /*5a40*/  FSEL R176, R176, -INF , P4 ;  /* 0xff800000b0b07808 */ /* 0x000fe40002000000 */
[----:B------:R-:W-:Y:S02]  /*5a50*/  FMNMX.FTZ R47, R178, R47, !PT ;  /* 0x0000002fb22f7209 */ /* 0x000fe40007810000 */
[----:B------:R-:W-:Y:S02]  /*5a60*/  ISETP.GT.AND P4, PT, R5, 0x19, PT ;  /* 0x000000190500780c */ /* 0x000fe40003f84270 */
[----:B------:R-:W-:Y:S01]  /*5a70*/  FMNMX.FTZ R47, R176, R47, !PT ;  /* 0x0000002fb02f7209 */ /* 0x000fe20007810000 */
[----:B------:R-:W-:-:S02]  /*5a80*/  WARPGROUP.DEPBAR.LE gsb0, 0x0 ;  /* 0x00008000000079c5 */ /* 0x000fc40000010000 */
[----:B------:R-:W-:Y:S01]  /*5a90*/  WARPGROUP.ARRIVE ;  /* 0x00000000000079c5 */ /* 0x000fe20000000000 */
[----:B------:R-:W-:Y:S01]  /*5aa0*/  FMUL.FTZ R174, R38, UR7 ;  /* 0x0000000726ae7c20 */ /* 0x000fe20008410000 */
[----:B------:R-:W-:Y:S01]  /*5ab0*/  FMUL.FTZ R172, R39, UR7 ;  /* 0x0000000727ac7c20 */ /* 0x000fe20008410000 */
[----:B------:R-:W-:Y:S01]  /*5ac0*/  MUFU.TANH R38, R82 ;  /* 0x0000005200267308 */ /* 0x000fe20000002400 */
[----:B------:R-:W-:Y:S02]  /*5ad0*/  FMUL.FTZ R39, R52, UR7 ;  /* 0x0000000734277c20 */ /* 0x000fe40008410000 */
[----:B------:R-:W-:Y:S01]  /*5ae0*/  HGMMA.64x128x16.F32 R88, R168, gdesc[UR12].tnspB, R88, gsb0 ;  /* 0x41e0000ca8587df0 */ /* 0x000fe20008000858 */
[----:B------:R-:W-:Y:S01]  /*5af0*/  UIADD3 UR14, UR5, 0x200, URZ ;  /* 0x00000200050e7890 */ /* 0x000fe2000fffe03f */
[----:B------:R-:W-:-:S03]  /*5b00*/  UMOV UR15, 0x40000040 ;  /* 0x40000040000f7882 */ /* 0x000fc60000000000 */
[----:B------:R-:W0:Y:S08]  /*5b10*/  MUFU.TANH R174, R174 ;  /* 0x000000ae00ae7308 */ /* 0x000e300000002400 */
[----:B------:R-:W1:Y:S08]  /*5b20*/  MUFU.TANH R172, R172 ;  /* 0x000000ac00ac7308 */ /* 0x000e700000002400 */
[----:B------:R-:W-:Y:S01]  /*5b30*/  MUFU.TANH R52, R86 ;  /* 0x0000005600347308 */ /* 0x000fe20000002400 */
[----:B0-----:R-:W-:-:S02]  /*5b40*/  FSEL R174, R174, -INF , P3 ;  /* 0xff800000aeae7808 */ /* 0x001fc40001800000 */
[----:B------:R-:W-:Y:S02]  /*5b50*/  ISETP.GT.AND P3, PT, R5, 0x20, PT ;  /* 0x000000200500780c */ /* 0x000fe40003f64270 */
[----:B------:R-:W-:-:S03]  /*5b60*/  FMNMX.FTZ R47, R174, R47, !PT ;  /* 0x0000002fae2f7209 */ /* 0x000fc60007810000 */
[----:B------:R-:W-:Y:S01]  /*5b70*/  MUFU.TANH R39, R39 ;  /* 0x0000002700277308 */ /* 0x000fe20000002400 */
[----:B-1----:R-:W-:Y:S02]  /*5b80*/  FSEL R172, R172, -INF , P4 ;  /* 0xff800000acac7808 */ /* 0x002fe40002000000 */
[C---:B------:R-:W-:Y:S02]  /*5b90*/  ISETP.GT.AND P4, PT, R5.reuse, 0x21, PT ;  /* 0x000000210500780c */ /* 0x040fe40003f84270 */
[----:B------:R-:W-:Y:S01]  /*5ba0*/  FMNMX.FTZ R47, R172, R47, !PT ;  /* 0x0000002fac2f7209 */ /* 0x000fe20007810000 */
[----:B------:R-:W-:Y:S02]  /*5bb0*/  WARPGROUP.DEPBAR.LE gsb0, 0x0 ;  /* 0x00008000000079c5 */ /* 0x000fe40000010000 */
[----:B------:R-:W-:Y:S01]  /*5bc0*/  WARPGROUP.ARRIVE ;  /* 0x00000000000079c5 */ /* 0x000fe20000000000 */
[----:B------:R-:W-:Y:S02]  /*5bd0*/  FSEL R170, R28, -INF , P3 ;  /* 0xff8000001caa7808 */ /* 0x000fe40001800000 */
[C---:B------:R-:W-:Y:S01]  /*5be0*/  ISETP.GT.AND P3, PT, R5.reuse, 0x28, PT ;  /* 0x000000280500780c */ /* 0x040fe20003f64270 */
[----:B------:R0:W1:Y:S01]  /*5bf0*/  MUFU.TANH R28, R70 ;  /* 0x00000046001c7308 */ /* 0x0000620000002400 */
[----:B------:R-:W-:Y:S01]  /*5c00*/  FSEL R168, R10, -INF , P4 ;  /* 0xff8000000aa87808 */ /* 0x000fe20002000000 */
[----:B------:R-:W-:Y:S01]  /*5c10*/  HGMMA.64x128x16.F32 R88, R164, gdesc[UR12].tnspB, R88, gsb0 ;  /* 0x41e0000ca4587df0 */ /* 0x000fe20008000858 */
[----:B------:R-:W-:Y:S01]  /*5c20*/  FMNMX.FTZ R47, R170, R47, !PT ;  /* 0x0000002faa2f7209 */ /* 0x000fe20007810000 */
[----:B------:R-:W-:Y:S01]  /*5c30*/  FMUL.FTZ R10, R74, UR7 ;  /* 0x000000074a0a7c20 */ /* 0x000fe20008410000 */
[----:B------:R-:W-:Y:S01]  /*5c40*/  ISETP.GT.AND P4, PT, R5, 0x29, PT ;  /* 0x000000290500780c */ /* 0x000fe20003f84270 */
[----:B------:R-:W-:Y:S01]  /*5c50*/  UIADD3 UR14, UR5, 0x280, URZ ;  /* 0x00000280050e7890 */ /* 0x000fe2000fffe03f */
[----:B------:R-:W-:Y:S01]  /*5c60*/  FMNMX.FTZ R47, R168, R47, !PT ;  /* 0x0000002fa82f7209 */ /* 0x000fe20007810000 */
[----:B------:R-:W-:-:S02]  /*5c70*/  UMOV UR15, 0x40000040 ;  /* 0x40000040000f7882 */ /* 0x000fc40000000000 */
[----:B------:R-:W2:Y:S01]  /*5c80*/  MUFU.TANH R10, R10 ;  /* 0x0000000a000a7308 */ /* 0x000ea20000002400 */
[----:B------:R-:W-:Y:S02]  /*5c90*/  WARPGROUP.DEPBAR.LE gsb0, 0x0 ;  /* 0x00008000000079c5 */ /* 0x000fe40000010000 */
[----:B------:R-:W-:Y:S01]  /*5ca0*/  FSEL R166, R46, -INF , P3 ;  /* 0xff8000002ea67808 */ /* 0x000fe20001800000 */
[----:B------:R-:W-:Y:S01]  /*5cb0*/  WARPGROUP.ARRIVE ;  /* 0x00000000000079c5 */ /* 0x000fe20000000000 */
[----:B------:R-:W-:-:S03]  /*5cc0*/  ISETP.GT.AND P3, PT, R5, 0x30, PT ;  /* 0x000000300500780c */ /* 0x000fc60003f64270 */
[----:B------:R-:W3:Y:S01]  /*5cd0*/  MUFU.TANH R46, R79 ;  /* 0x0000004f002e7308 */ /* 0x000ee20000002400 */
[----:B------:R-:W-:Y:S02]  /*5ce0*/  FSEL R164, R32, -INF , P4 ;  /* 0xff80000020a47808 */ /* 0x000fe40002000000 */
[----:B------:R-:W-:Y:S01]  /*5cf0*/  FMNMX.FTZ R47, R166, R47, !PT ;  /* 0x0000002fa62f7209 */ /* 0x000fe20007810000 */
[----:B------:R-:W-:Y:S01]  /*5d00*/  HGMMA.64x128x16.F32 R88, R160, gdesc[UR12].tnspB, R88, gsb0 ;  /* 0x41e0000ca0587df0 */ /* 0x000fe20008000858 */
[C---:B------:R-:W-:Y:S01]  /*5d10*/  ISETP.GT.AND P4, PT, R5.reuse, 0x31, PT ;  /* 0x000000310500780c */ /* 0x040fe20003f84270 */
[----:B------:R-:W-:Y:S01]  /*5d20*/  UIADD3 UR14, UR5, 0x300, URZ ;  /* 0x00000300050e7890 */ /* 0x000fe2000fffe03f */
[----:B------:R-:W-:Y:S01]  /*5d30*/  FSEL R74, R50, -INF , P3 ;  /* 0xff800000324a7808 */ /* 0x000fe20001800000 */
[----:B------:R-:W-:Y:S01]  /*5d40*/  UMOV UR15, 0x40000040 ;  /* 0x40000040000f7882 */ /* 0x000fe20000000000 */
[----:B------:R-:W-:Y:S02]  /*5d50*/  FMNMX.FTZ R47, R164, R47, !PT ;  /* 0x0000002fa42f7209 */ /* 0x000fe40007810000 */
[----:B------:R-:W-:-:S02]  /*5d60*/  ISETP.GT.AND P3, PT, R5, 0x38, PT ;  /* 0x000000380500780c */ /* 0x000fc40003f64270 */
[----:B0-----:R-:W-:Y:S02]  /*5d70*/  FSEL R70, R51, -INF , P4 ;  /* 0xff80000033467808 */ /* 0x001fe40002000000 */
[----:B------:R-:W-:Y:S02]  /*5d80*/  FMNMX.FTZ R47, R74, R47, !PT ;  /* 0x0000002f4a2f7209 */ /* 0x000fe40007810000 */
[C---:B------:R-:W-:Y:S02]  /*5d90*/  ISETP.GT.AND P4, PT, R5.reuse, 0x39, PT ;  /* 0x000000390500780c */ /* 0x040fe40003f84270 */
[----:B------:R-:W-:Y:S02]  /*5da0*/  FSEL R66, R54, -INF , P3 ;  /* 0xff80000036427808 */ /* 0x000fe40001800000 */
[----:B------:R-:W-:Y:S02]  /*5db0*/  FMNMX.FTZ R47, R70, R47, !PT ;  /* 0x0000002f462f7209 */ /* 0x000fe40007810000 */
[----:B------:R-:W-:-:S02]  /*5dc0*/  ISETP.GT.AND P3, PT, R5, 0x40, PT ;  /* 0x000000400500780c */ /* 0x000fc40003f64270 */
[----:B------:R-:W-:Y:S01]  /*5dd0*/  FSEL R62, R55, -INF , P4 ;  /* 0xff800000373e7808 */ /* 0x000fe20002000000 */
[----:B------:R-:W-:Y:S01]  /*5de0*/  FMUL.FTZ R55, R69, UR7 ;  /* 0x0000000745377c20 */ /* 0x000fe20008410000 */
[----:B------:R-:W-:Y:S01]  /*5df0*/  FMNMX.FTZ R47, R66, R47, !PT ;  /* 0x0000002f422f7209 */ /* 0x000fe20007810000 */
[----:B------:R-:W-:Y:S01]  /*5e00*/  FMUL.FTZ R69, R80, UR7 ;  /* 0x0000000750457c20 */ /* 0x000fe20008410000 */
[C---:B------:R-:W-:Y:S02]  /*5e10*/  ISETP.GT.AND P4, PT, R5.reuse, 0x41, PT ;  /* 0x000000410500780c */ /* 0x040fe40003f84270 */
[----:B------:R-:W-:Y:S01]  /*5e20*/  FSEL R58, R58, -INF , P3 ;  /* 0xff8000003a3a7808 */ /* 0x000fe20001800000 */
[----:B------:R-:W-:Y:S01]  /*5e30*/  MUFU.TANH R55, R55 ;  /* 0x0000003700377308 */ /* 0x000fe20000002400 */
[----:B------:R-:W-:Y:S02]  /*5e40*/  FMNMX.FTZ R47, R62, R47, !PT ;  /* 0x0000002f3e2f7209 */ /* 0x000fe40007810000 */
[----:B------:R-:W-:-:S02]  /*5e50*/  ISETP.GT.AND P3, PT, R5, 0x48, PT ;  /* 0x000000480500780c */ /* 0x000fc40003f64270 */
[----:B------:R-:W-:Y:S02]  /*5e60*/  FSEL R56, R56, -INF , P4 ;  /* 0xff80000038387808 */ /* 0x000fe40002000000 */
[----:B------:R-:W-:Y:S01]  /*5e70*/  FMNMX.FTZ R47, R58, R47, !PT ;  /* 0x0000002f3a2f7209 */ /* 0x000fe20007810000 */
[----:B------:R-:W-:Y:S01]  /*5e80*/  MUFU.TANH R69, R69 ;  /* 0x0000004500457308 */ /* 0x000fe20000002400 */
[C---:B------:R-:W-:Y:S02]  /*5e90*/  ISETP.GT.AND P4, PT, R5.reuse, 0x49, PT ;  /* 0x000000490500780c */ /* 0x040fe40003f84270 */
[----:B------:R-:W-:Y:S02]  /*5ea0*/  FSEL R54, R30, -INF , P3 ;  /* 0xff8000001e367808 */ /* 0x000fe40001800000 */
[----:B------:R-:W-:Y:S02]  /*5eb0*/  FMNMX.FTZ R47, R56, R47, !PT ;  /* 0x0000002f382f7209 */ /* 0x000fe40007810000 */
[----:B------:R-:W-:-:S02]  /*5ec0*/  ISETP.GT.AND P3, PT, R5, 0x50, PT ;  /* 0x000000500500780c */ /* 0x000fc40003f64270 */
[----:B------:R-:W-:Y:S01]  /*5ed0*/  FSEL R50, R63, -INF , P4 ;  /* 0xff8000003f327808 */ /* 0x000fe20002000000 */
[----:B------:R-:W-:Y:S01]  /*5ee0*/  FMUL.FTZ R63, R76, UR7 ;  /* 0x000000074c3f7c20 */ /* 0x000fe20008410000 */
[----:B------:R-:W-:Y:S02]  /*5ef0*/  FMNMX.FTZ R47, R54, R47, !PT ;  /* 0x0000002f362f7209 */ /* 0x000fe40007810000 */
[C---:B------:R-:W-:Y:S02]  /*5f00*/  ISETP.GT.AND P4, PT, R5.reuse, 0x51, PT ;  /* 0x000000510500780c */ /* 0x040fe40003f84270 */
[----:B------:R-:W-:Y:S01]  /*5f10*/  FSEL R48, R48, -INF , P3 ;  /* 0xff80000030307808 */ /* 0x000fe20001800000 */
[----:B------:R-:W-:Y:S01]  /*5f20*/  MUFU.TANH R63, R63 ;  /* 0x0000003f003f7308 */ /* 0x000fe20000002400 */
[----:B------:R-:W-:Y:S02]  /*5f30*/  FMNMX.FTZ R47, R50, R47, !PT ;  /* 0x0000002f322f7209 */ /* 0x000fe40007810000 */
[----:B------:R-:W-:-:S02]  /*5f40*/  ISETP.GT.AND P3, PT, R5, 0x58, PT ;  /* 0x000000580500780c */ /* 0x000fc40003f64270 */
[----:B------:R-:W-:Y:S01]  /*5f50*/  FSEL R30, R67, -INF , P4 ;  /* 0xff800000431e7808 */ /* 0x000fe20002000000 */
[----:B------:R-:W-:Y:S01]  /*5f60*/  FMUL.FTZ R67, R81, UR7 ;  /* 0x0000000751437c20 */ /* 0x000fe20008410000 */
[----:B------:R-:W-:Y:S02]  /*5f70*/  FMNMX.FTZ R47, R48, R47, !PT ;  /* 0x0000002f302f7209 */ /* 0x000fe40007810000 */
[C---:B------:R-:W-:Y:S02]  /*5f80*/  ISETP.GT.AND P4, PT, R5.reuse, 0x59, PT ;  /* 0x000000590500780c */ /* 0x040fe40003f84270 */
[----:B-1----:R-:W-:Y:S01]  /*5f90*/  FSEL R28, R28, -INF , P3 ;  /* 0xff8000001c1c7808 */ /* 0x002fe20001800000 */
[----:B------:R-:W-:Y:S01]  /*5fa0*/  MUFU.TANH R67, R67 ;  /* 0x0000004300437308 */ /* 0x000fe20000002400 */
[----:B------:R-:W-:Y:S02]  /*5fb0*/  FMNMX.FTZ R47, R30, R47, !PT ;  /* 0x0000002f1e2f7209 */ /* 0x000fe40007810000 */
[----:B------:R-:W-:-:S02]  /*5fc0*/  ISETP.GT.AND P3, PT, R5, 0x60, PT ;  /* 0x000000600500780c */ /* 0x000fc40003f64270 */
[----:B------:R-:W-:Y:S02]  /*5fd0*/  FSEL R32, R71, -INF , P4 ;  /* 0xff80000047207808 */ /* 0x000fe40002000000 */
[----:B------:R-:W-:Y:S02]  /*5fe0*/  FMNMX.FTZ R47, R28, R47, !PT ;  /* 0x0000002f1c2f7209 */ /* 0x000fe40007810000 */
[C---:B------:R-:W-:Y:S02]  /*5ff0*/  ISETP.GT.AND P4, PT, R5.reuse, 0x61, PT ;  /* 0x000000610500780c */ /* 0x040fe40003f84270 */
[----:B--2---:R-:W-:Y:S02]  /*6000*/  FSEL R34, R10, -INF , P3 ;  /* 0xff8000000a227808 */ /* 0x004fe40001800000 */
[----:B------:R-:W-:Y:S02]  /*6010*/  FMNMX.FTZ R47, R32, R47, !PT ;  /* 0x0000002f202f7209 */ /* 0x000fe40007810000 */
[----:B------:R-:W-:-:S02]  /*6020*/  ISETP.GT.AND P3, PT, R5, 0x68, PT ;  /* 0x000000680500780c */ /* 0x000fc40003f64270 */
[----:B------:R-:W-:Y:S02]  /*6030*/  FSEL R36, R36, -INF , P4 ;  /* 0xff80000024247808 */ /* 0x000fe40002000000 */
[----:B------:R-:W-:Y:S02]  /*6040*/  FMNMX.FTZ R47, R34, R47, !PT ;  /* 0x0000002f222f7209 */ /* 0x000fe40007810000 */
[C---:B------:R-:W-:Y:S02]  /*6050*/  ISETP.GT.AND P4, PT, R5.reuse, 0x69, PT ;  /* 0x000000690500780c */ /* 0x040fe40003f84270 */
[----:B------:R-:W-:Y:S02]  /*6060*/  FSEL R40, R40, -INF , P3 ;  /* 0xff80000028287808 */ /* 0x000fe40001800000 */
[----:B------:R-:W-:Y:S02]  /*6070*/  FMNMX.FTZ R47, R36, R47, !PT ;  /* 0x0000002f242f7209 */ /* 0x000fe40007810000 */
[----:B------:R-:W-:-:S02]  /*6080*/  ISETP.GT.AND P3, PT, R5, 0x70, PT ;  /* 0x000000700500780c */ /* 0x000fc40003f64270 */
[----:B---3--:R-:W-:Y:S02]  /*6090*/  FSEL R46, R46, -INF , P4 ;  /* 0xff8000002e2e7808 */ /* 0x008fe40002000000 */
[----:B------:R-:W-:Y:S01]  /*60a0*/  FMNMX.FTZ R49, R40, R47, !PT ;  /* 0x0000002f28317209 */ /* 0x000fe20007810000 */
[----:B------:R-:W-:Y:S01]  /*60b0*/  FMUL.FTZ R47, R60, UR7 ;  /* 0x000000073c2f7c20 */ /* 0x000fe20008410000 */
[C---:B------:R-:W-:Y:S01]  /*60c0*/  ISETP.GT.AND P4, PT, R5.reuse, 0x71, PT ;  /* 0x000000710500780c */ /* 0x040fe20003f84270 */
[----:B------:R-:W0:Y:S01]  /*60d0*/  SHFL.IDX PT, R60, R27, RZ, 0x1c1f ;  /* 0x001c1fff1b3c7589 */ /* 0x000e2200000e0000 */
[----:B------:R-:W-:Y:S02]  /*60e0*/  FSEL R38, R38, -INF , P3 ;  /* 0xff80000026267808 */ /* 0x000fe40001800000 */
[----:B------:R-:W-:Y:S01]  /*60f0*/  FMNMX.FTZ R49, R46, R49, !PT ;  /* 0x000000312e317209 */ /* 0x000fe20007810000 */
[----:B------:R-:W1:Y:S01]  /*6100*/  MUFU.TANH R47, R47 ;  /* 0x0000002f002f7308 */ /* 0x000e620000002400 */
[----:B------:R-:W-:-:S02]  /*6110*/  ISETP.GT.AND P3, PT, R5, 0x78, PT ;  /* 0x000000780500780c */ /* 0x000fc40003f64270 */
[----:B------:R-:W-:Y:S02]  /*6120*/  FSEL R42, R42, -INF , P4 ;  /* 0xff8000002a2a7808 */ /* 0x000fe40002000000 */
[----:B------:R-:W-:Y:S01]  /*6130*/  FMNMX.FTZ R51, R38, R49, !PT ;  /* 0x0000003126337209 */ /* 0x000fe20007810000 */
[----:B------:R-:W-:Y:S01]  /*6140*/  FMUL.FTZ R49, R61, UR7 ;  /* 0x000000073d317c20 */ /* 0x000fe20008410000 */
[----:B------:R-:W-:Y:S01]  /*6150*/  ISETP.GT.AND P4, PT, R5, 0x79, PT ;  /* 0x000000790500780c */ /* 0x000fe20003f84270 */
[----:B------:R-:W-:Y:S01]  /*6160*/  FMUL.FTZ R61, R72, UR7 ;  /* 0x00000007483d7c20 */ /* 0x000fe20008410000 */
[----:B------:R-:W-:Y:S02]  /*6170*/  FSEL R52, R52, -INF , P3 ;  /* 0xff80000034347808 */ /* 0x000fe40001800000 */
[----:B------:R-:W-:Y:S01]  /*6180*/  FMNMX.FTZ R51, R42, R51, !PT ;  /* 0x000000332a337209 */ /* 0x000fe20007810000 */
[----:B------:R-:W2:Y:S01]  /*6190*/  MUFU.TANH R49, R49 ;  /* 0x0000003100317308 */ /* 0x000ea20000002400 */
[----:B------:R-:W-:-:S02]  /*61a0*/  FSEL R44, R44, -INF , P4 ;  /* 0xff8000002c2c7808 */ /* 0x000fc40002000000 */
[----:B------:R-:W-:-:S04]  /*61b0*/  FMNMX.FTZ R51, R52, R51, !PT ;  /* 0x0000003334337209 */ /* 0x000fc80007810000 */
[----:B------:R-:W-:Y:S01]  /*61c0*/  FMNMX.FTZ R5, R44, R51, !PT ;  /* 0x000000332c057209 */ /* 0x000fe20007810000 */
[----:B------:R-:W-:Y:S01]  /*61d0*/  FMUL.FTZ R51, R65, UR7 ;  /* 0x0000000741337c20 */ /* 0x000fe20008410000 */
[----:B0-----:R-:W-:Y:S01]  /*61e0*/  IADD3 R73, R60, -UR42, R45 ;  /* 0x8000002a3c497c10 */ /* 0x001fe2000fffe02d */
[----:B------:R-:W-:Y:S01]  /*61f0*/  MUFU.TANH R61, R61 ;  /* 0x0000003d003d7308 */ /* 0x000fe20000002400 */
[----:B------:R-:W-:Y:S01]  /*6200*/  FMUL.FTZ R65, R77, UR7 ;  /* 0x000000074d417c20 */ /* 0x000fe20008410000 */
[----:B------:R-:W0:Y:S01]  /*6210*/  SHFL.BFLY PT, R10, R5, 0x2, 0x1f ;  /* 0x0c401f00050a7f89 */ /* 0x000e2200000e0000 */
[C---:B------:R-:W-:Y:S02]  /*6220*/  ISETP.GT.AND P4, PT, R73.reuse, RZ, PT ;  /* 0x000000ff4900720c */ /* 0x040fe40003f84270 */
[C---:B------:R-:W-:Y:S02]  /*6230*/  ISETP.GT.AND P5, PT, R73.reuse, 0x1, PT ;  /* 0x000000014900780c */ /* 0x040fe40003fa4270 */
[----:B------:R-:W-:Y:S01]  /*6240*/  FSEL R0, R0, -INF , P4 ;  /* 0xff80000000007808 */ /* 0x000fe20002000000 */
[----:B------:R-:W3:Y:S01]  /*6250*/  MUFU.TANH R51, R51 ;  /* 0x0000003300337308 */ /* 0x000ee20000002400 */
[----:B------:R-:W-:-:S02]  /*6260*/  ISETP.GT.AND P4, PT, R73, 0x8, PT ;  /* 0x000000084900780c */ /* 0x000fc40003f84270 */
[----:B------:R-:W-:Y:S02]  /*6270*/  FSEL R2, R2, -INF , P5 ;  /* 0xff80000002027808 */ /* 0x000fe40002800000 */
[----:B------:R-:W-:Y:S02]  /*6280*/  FMNMX.FTZ R75, R0, R13, !PT ;  /* 0x0000000d004b7209 */ /* 0x000fe40007810000 */
[C---:B------:R-:W-:Y:S01]  /*6290*/  ISETP.GT.AND P5, PT, R73.reuse, 0x9, PT ;  /* 0x000000094900780c */ /* 0x040fe20003fa4270 */
[----:B------:R-:W4:Y:S01]  /*62a0*/  MUFU.TANH R65, R65 ;  /* 0x0000004100417308 */ /* 0x000f220000002400 */
[----:B------:R-:W-:Y:S01]  /*62b0*/  FSEL R60, R14, -INF , P4 ;  /* 0xff8000000e3c7808 */ /* 0x000fe20002000000 */
[----:B------:R-:W-:Y:S02]  /*62c0*/  WARPGROUP.DEPBAR.LE gsb0, 0x0 ;  /* 0x00008000000079c5 */ /* 0x000fe40000010000 */
[----:B------:R-:W-:Y:S01]  /*62d0*/  FMNMX.FTZ R75, R2, R75, !PT ;  /* 0x0000004b024b7209 */ /* 0x000fe20007810000 */
[----:B------:R-:W-:Y:S01]  /*62e0*/  WARPGROUP.ARRIVE ;  /* 0x00000000000079c5 */ /* 0x000fe20000000000 */
[----:B------:R-:W-:-:S02]  /*62f0*/  ISETP.GT.AND P4, PT, R73, 0x10, PT ;  /* 0x000000104900780c */ /* 0x000fc40003f84270 */
[----:B------:R-:W-:Y:S01]  /*6300*/  FMNMX.FTZ R75, R60, R75, !PT ;  /* 0x0000004b3c4b7209 */ /* 0x000fe20007810000 */
[----:B------:R-:W-:Y:S01]  /*6310*/  MUFU.TANH R45, R85 ;  /* 0x00000055002d7308 */ /* 0x000fe20000002400 */
[----:B0-----:R-:W-:Y:S01]  /*6320*/  FMNMX.FTZ R10, R5, R10, !PT ;  /* 0x0000000a050a7209 */ /* 0x001fe20007810000 */
[----:B------:R-:W-:Y:S01]  /*6330*/  HGMMA.64x128x16.F32 R88, R156, gdesc[UR12].tnspB, R88, gsb0 ;  /* 0x41e0000c9c587df0 */ /* 0x000fe20008000858 */
[----:B------:R-:W0:Y:S01]  /*6340*/  LDC R5, c[0x0][0x988] ;  /* 0x00026200ff057b82 */ /* 0x000e220000000800 */
[----:B------:R-:W-:Y:S01]  /*6350*/  FSEL R68, R21, -INF , P4 ;  /* 0xff80000015447808 */ /* 0x000fe20002000000 */
[----:B------:R-:W-:Y:S01]  /*6360*/  UIADD3 UR14, UR5, 0x380, URZ ;  /* 0x00000380050e7890 */ /* 0x000fe2000fffe03f */
[----:B------:R-:W5:Y:S01]  /*6370*/  SHFL.BFLY PT, R71, R10, 0x1, 0x1f ;  /* 0x0c201f000a477f89 */ /* 0x000f6200000e0000 */
[----:B------:R-:W-:Y:S01]  /*6380*/  ISETP.GT.AND P4, PT, R73, 0x18, PT ;  /* 0x000000184900780c */ /* 0x000fe20003f84270 */
[----:B------:R-:W-:Y:S01]  /*6390*/  UMOV UR15, 0x40000040 ;  /* 0x40000040000f7882 */ /* 0x000fe20000000000 */
[----:B------:R-:W-:-:S02]  /*63a0*/  UMOV UR5, UR37 ;  /* 0x0000002500057c82 */ /* 0x000fc40008000000 */
[----:B------:R-:W-:Y:S02]  /*63b0*/  FSEL R76, R24, -INF , P4 ;  /* 0xff800000184c7808 */ /* 0x000fe40002000000 */
[----:B------:R-:W-:-:S04]  /*63c0*/  ISETP.GT.AND P4, PT, R73, 0x20, PT ;  /* 0x000000204900780c */ /* 0x000fc80003f84270 */
[----:B------:R-:W-:Y:S02]  /*63d0*/  FSEL R82, R26, -INF , P4 ;  /* 0xff8000001a527808 */ /* 0x000fe40002000000 */
[----:B------:R-:W-:-:S04]  /*63e0*/  ISETP.GT.AND P4, PT, R73, 0x28, PT ;  /* 0x000000284900780c */ /* 0x000fc80003f84270 */
[----:B------:R-:W-:Y:S02]  /*63f0*/  FSEL R86, R31, -INF , P4 ;  /* 0xff8000001f567808 */ /* 0x000fe40002000000 */
[----:B------:R-:W-:-:S04]  /*6400*/  ISETP.GT.AND P4, PT, R73, 0x30, PT ;  /* 0x000000304900780c */ /* 0x000fc80003f84270 */
[----:B------:R-:W-:Y:S02]  /*6410*/  FSEL R162, R35, -INF , P4 ;  /* 0xff80000023a27808 */ /* 0x000fe40002000000 */
[----:B-----5:R-:W-:Y:S01]  /*6420*/  FMNMX.FTZ R10, R10, R71, !PT ;  /* 0x000000470a0a7209 */ /* 0x020fe20007810000 */
[----:B------:R-:W-:Y:S01]  /*6430*/  FMUL.FTZ R71, R84, UR7 ;  /* 0x0000000754477c20 */ /* 0x000fe20008410000 */
[----:B------:R-:W-:Y:S02]  /*6440*/  ISETP.GT.AND P4, PT, R73, 0x38, PT ;  /* 0x000000384900780c */ /* 0x000fe40003f84270 */
[C---:B------:R-:W-:Y:S01]  /*6450*/  FSETP.NEU.FTZ.AND P3, PT, R10.reuse, -INF , PT ;  /* 0xff8000000a00780b */ /* 0x040fe20003f7d000 */
[----:B0-----:R-:W-:Y:S02]  /*6460*/  FMUL.FTZ R64, R10, R5 ;  /* 0x000000050a407220 */ /* 0x001fe40000410000 */
[----:B------:R-:W0:Y:S03]  /*6470*/  MUFU.TANH R71, R71 ;  /* 0x0000004700477308 */ /* 0x000e260000002400 */
[----:B------:R-:W-:-:S02]  /*6480*/  FSEL R27, R64, RZ, P3 ;  /* 0x000000ff401b7208 */ /* 0x000fc40001800000 */
[----:B------:R-:W-:Y:S02]  /*6490*/  FSEL R64, R12, -INF , P5 ;  /* 0xff8000000c407808 */ /* 0x000fe40002800000 */
[----:B------:R-:W-:Y:S01]  /*64a0*/  ISETP.GT.AND P5, PT, R73, 0x11, PT ;  /* 0x000000114900780c */ /* 0x000fe20003fa4270 */
[--C-:B------:R-:W-:Y:S01]  /*64b0*/  FFMA.FTZ R179, R174, R5, -R27.reuse ;  /* 0x00000005aeb37223 */ /* 0x100fe2000001081b */
[----:B------:R-:W-:Y:S01]  /*64c0*/  FMNMX.FTZ R75, R64, R75, !PT ;  /* 0x0000004b404b7209 */ /* 0x000fe20007810000 */
[-CC-:B------:R-:W-:Y:S01]  /*64d0*/  FFMA.FTZ R26, R172, R5.reuse, -R27.reuse ;  /* 0x00000005ac1a7223 */ /* 0x180fe2000001081b */
[----:B------:R-:W-:Y:S01]  /*64e0*/  FSEL R72, R15, -INF , P5 ;  /* 0xff8000000f487808 */ /* 0x000fe20002800000 */
[--C-:B------:R-:W-:Y:S01]  /*64f0*/  FFMA.FTZ R180, R180, R5, -R27.reuse ;  /* 0x00000005b4b47223 */ /* 0x100fe2000001081b */
[----:B------:R-:W-:Y:S01]  /*6500*/  FMNMX.FTZ R75, R68, R75, !PT ;  /* 0x0000004b444b7209 */ /* 0x000fe20007810000 */
[--C-:B------:R-:W-:Y:S01]  /*6510*/  FFMA.FTZ R173, R170, R5, -R27.reuse ;  /* 0x00000005aaad7223 */ /* 0x100fe2000001081b */
[C---:B------:R-:W-:Y:S01]  /*6520*/  ISETP.GT.AND P5, PT, R73.reuse, 0x19, PT ;  /* 0x000000194900780c */ /* 0x040fe20003fa4270 */
[----:B------:R5:W-:Y:S01]  /*6530*/  MUFU.EX2 R24, R180 ;  /* 0x000000b400187308 */ /* 0x000be20000000800 */
[----:B------:R-:W-:Y:S01]  /*6540*/  FMNMX.FTZ R75, R72, R75, !PT ;  /* 0x0000004b484b7209 */ /* 0x000fe20007810000 */
[-CC-:B------:R-:W-:Y:S01]  /*6550*/  FFMA.FTZ R80, R168, R5.reuse, -R27.reuse ;  /* 0x00000005a8507223 */ /* 0x180fe2000001081b */
[----:B------:R-:W-:Y:S01]  /*6560*/  FSEL R78, R20, -INF , P5 ;  /* 0xff800000144e7808 */ /* 0x000fe20002800000 */
[--C-:B------:R-:W-:Y:S01]  /*6570*/  FFMA.FTZ R20, R176, R5, -R27.reuse ;  /* 0x00000005b0147223 */ /* 0x100fe2000001081b */
[----:B------:R-:W-:Y:S01]  /*6580*/  FMNMX.FTZ R75, R76, R75, !PT ;  /* 0x0000004b4c4b7209 */ /* 0x000fe20007810000 */
[-CC-:B------:R-:W-:Y:S01]  /*6590*/  FFMA.FTZ R177, R178, R5.reuse, -R27.reuse ;  /* 0x00000005b2b17223 */ /* 0x180fe2000001081b */
[----:B------:R-:W-:Y:S01]  /*65a0*/  ISETP.GT.AND P5, PT, R73, 0x21, PT ;  /* 0x000000214900780c */ /* 0x000fe20003fa4270 */
[--C-:B------:R-:W-:Y:S01]  /*65b0*/  FFMA.FTZ R175, R166, R5, -R27.reuse ;  /* 0x00000005a6af7223 */ /* 0x100fe2000001081b */
[----:B------:R-:W-:Y:S01]  /*65c0*/  FMNMX.FTZ R75, R78, R75, !PT ;  /* 0x0000004b4e4b7209 */ /* 0x000fe20007810000 */
[-CC-:B------:R-:W-:Y:S01]  /*65d0*/  FFMA.FTZ R194, R194, R5.reuse, -R27.reuse ;  /* 0x00000005c2c27223 */ /* 0x180fe2000001081b */
[----:B------:R-:W-:Y:S01]  /*65e0*/  FSEL R84, R25, -INF , P5 ;  /* 0xff80000019547808 */ /* 0x000fe20002800000 */
[--C-:B------:R-:W-:Y:S01]  /*65f0*/  FFMA.FTZ R183, R182, R5, -R27.reuse ;  /* 0x00000005b6b77223 */ /* 0x100fe2000001081b */
[----:B------:R-:W-:Y:S01]  /*6600*/  FMNMX.FTZ R75, R82, R75, !PT ;  /* 0x0000004b524b7209 */ /* 0x000fe20007810000 */
[----:B------:R4:W-:Y:S01]  /*6610*/  MUFU.EX2 R14, R194 ;  /* 0x000000c2000e7308 */ /* 0x0009e20000000800 */
[----:B------:R-:W-:Y:S01]  /*6620*/  ISETP.GT.AND P5, PT, R73, 0x29, PT ;  /* 0x000000294900780c */ /* 0x000fe20003fa4270 */
[--C-:B------:R-:W-:Y:S01]  /*6630*/  FFMA.FTZ R181, R196, R5, -R27.reuse ;  /* 0x00000005c4b57223 */ /* 0x100fe2000001081b */
[----:B------:R-:W-:Y:S01]  /*6640*/  FMNMX.FTZ R75, R84, R75, !PT ;  /* 0x0000004b544b7209 */ /* 0x000fe20007810000 */
[-CC-:B------:R-:W-:Y:S01]  /*6650*/  FFMA.FTZ R169, R74, R5.reuse, -R27.reuse ;  /* 0x000000054aa97223 */ /* 0x180fe2000001081b */
[----:B------:R-:W-:Y:S01]  /*6660*/  FSEL R160, R29, -INF , P5 ;  /* 0xff8000001da07808 */ /* 0x000fe20002800000 */
[--C-:B------:R-:W-:Y:S01]  /*6670*/  FFMA.FTZ R171, R66, R5, -R27.reuse ;  /* 0x0000000542ab7223 */ /* 0x100fe2000001081b */
[----:B------:R-:W-:Y:S01]  /*6680*/  FMNMX.FTZ R75, R86, R75, !PT ;  /* 0x0000004b564b7209 */ /* 0x000fe20007810000 */
[----:B------:R-:W-:Y:S01]  /*6690*/  MUFU.EX2 R181, R181 ;  /* 0x000000b500b57308 */ /* 0x000fe20000000800 */
        /* <DEDUP_REMOVED lines=9> */
[-CC-:B------:R-:W-:Y:S01]  /*6730*/  FFMA.FTZ R32, R36, R5.reuse, -R27.reuse ;  /* 0x0000000524207223 */ /* 0x180fe2000001081b */
[----:B------:R-:W-:Y:S01]  /*6740*/  FSEL R172, R39, -INF , P4 ;  /* 0xff80000027ac7808 */ /* 0x000fe20002000000 */
[--C-:B------:R-:W-:Y:S01]  /*6750*/  FFMA.FTZ R36, R42, R5, -R27.reuse ;  /* 0x000000052a247223 */ /* 0x100fe2000001081b */
[----:B------:R-:W-:Y:S01]  /*6760*/  FMNMX.FTZ R75, R174, R75, !PT ;  /* 0x0000004bae4b7209 */ /* 0x000fe20007810000 */
[-CC-:B------:R-:W-:Y:S01]  /*6770*/  FFMA.FTZ R15, R34, R5.reuse, -R27.reuse ;  /* 0x00000005220f7223 */ /* 0x180fe2000001081b */
[----:B------:R-:W-:Y:S01]  /*6780*/  ISETP.GT.AND P4, PT, R73, 0x40, PT ;  /* 0x000000404900780c */ /* 0x000fe20003f84270 */
[----:B------:R-:W-:Y:S01]  /*6790*/  MUFU.EX2 R177, R177 ;  /* 0x000000b100b17308 */ /* 0x000fe20000000800 */
[----:B------:R-:W-:Y:S01]  /*67a0*/  FSEL R176, R37, -INF , P5 ;  /* 0xff80000025b07808 */ /* 0x000fe20002800000 */
[--C-:B------:R-:W-:Y:S01]  /*67b0*/  FFMA.FTZ R34, R46, R5, -R27.reuse ;  /* 0x000000052e227223 */ /* 0x100fe2000001081b */
[----:B------:R-:W-:Y:S01]  /*67c0*/  FMNMX.FTZ R75, R172, R75, !PT ;  /* 0x0000004bac4b7209 */ /* 0x000fe20007810000 */
[-CC-:B------:R-:W-:Y:S01]  /*67d0*/  FFMA.FTZ R164, R164, R5.reuse, -R27.reuse ;  /* 0x00000005a4a47223 */ /* 0x180fe2000001081b */
[----:B------:R-:W-:Y:S01]  /*67e0*/  ISETP.GT.AND P5, PT, R73, 0x41, PT ;  /* 0x000000414900780c */ /* 0x000fe20003fa4270 */
[--C-:B------:R-:W-:Y:S01]  /*67f0*/  FFMA.FTZ R70, R70, R5, -R27.reuse ;  /* 0x0000000546467223 */ /* 0x100fe2000001081b */
[----:B-----5:R-:W-:Y:S01]  /*6800*/  FSEL R180, R43, -INF , P4 ;  /* 0xff8000002bb47808 */ /* 0x020fe20002000000 */
[----:B------:R-:W-:Y:S01]  /*6810*/  MUFU.EX2 R20, R20 ;  /* 0x0000001400147308 */ /* 0x000fe20000000800 */
[----:B------:R-:W-:Y:S01]  /*6820*/  FMNMX.FTZ R75, R176, R75, !PT ;  /* 0x0000004bb04b7209 */ /* 0x000fe20007810000 */
[-CC-:B------:R-:W-:Y:S01]  /*6830*/  FFMA.FTZ R62, R62, R5.reuse, -R27.reuse ;  /* 0x000000053e3e7223 */ /* 0x180fe2000001081b */
[----:B------:R-:W-:Y:S01]  /*6840*/  ISETP.GT.AND P4, PT, R73, 0x48, PT ;  /* 0x000000484900780c */ /* 0x000fe20003f84270 */
[-CC-:B------:R-:W-:Y:S01]  /*6850*/  FFMA.FTZ R165, R58, R5.reuse, -R27.reuse ;  /* 0x000000053aa57223 */ /* 0x180fe2000001081b */
[----:B------:R-:W-:Y:S01]  /*6860*/  FSEL R170, R41, -INF , P5 ;  /* 0xff80000029aa7808 */ /* 0x000fe20002800000 */
[--C-:B------:R-:W-:Y:S01]  /*6870*/  FFMA.FTZ R56, R56, R5, -R27.reuse ;  /* 0x0000000538387223 */ /* 0x100fe2000001081b */
[----:B------:R-:W-:Y:S01]  /*6880*/  FMNMX.FTZ R75, R180, R75, !PT ;  /* 0x0000004bb44b7209 */ /* 0x000fe20007810000 */
[----:B------:R-:W-:Y:S01]  /*6890*/  MUFU.EX2 R179, R179 ;  /* 0x000000b300b37308 */ /* 0x000fe20000000800 */
[----:B------:R-:W-:Y:S01]  /*68a0*/  ISETP.GT.AND P5, PT, R73, 0x49, PT ;  /* 0x000000494900780c */ /* 0x000fe20003fa4270 */
[-CC-:B------:R-:W-:Y:S01]  /*68b0*/  FFMA.FTZ R167, R54, R5.reuse, -R27.reuse ;  /* 0x0000000536a77223 */ /* 0x180fe2000001081b */
[----:B-1----:R-:W-:Y:S01]  /*68c0*/  FSEL R168, R47, -INF , P4 ;  /* 0xff8000002fa87808 */ /* 0x002fe20002000000 */
[--C-:B------:R-:W-:Y:S01]  /*68d0*/  FFMA.FTZ R50, R50, R5, -R27.reuse ;  /* 0x0000000532327223 */ /* 0x100fe2000001081b */
[----:B------:R-:W-:Y:S01]  /*68e0*/  FMNMX.FTZ R75, R170, R75, !PT ;  /* 0x0000004baa4b7209 */ /* 0x000fe20007810000 */
[-CC-:B------:R-:W-:Y:S01]  /*68f0*/  FFMA.FTZ R161, R48, R5.reuse, -R27.reuse ;  /* 0x0000000530a17223 */ /* 0x180fe2000001081b */
[----:B------:R-:W-:Y:S01]  /*6900*/  ISETP.GT.AND P4, PT, R73, 0x50, PT ;  /* 0x000000504900780c */ /* 0x000fe20003f84270 */
[-CC-:B------:R-:W-:Y:S01]  /*6910*/  FFMA.FTZ R30, R30, R5.reuse, -R27.reuse ;  /* 0x000000051e1e7223 */ /* 0x180fe2000001081b */
[----:B--2---:R-:W-:Y:S01]  /*6920*/  FSEL R178, R49, -INF , P5 ;  /* 0xff80000031b27808 */ /* 0x004fe20002800000 */
[----:B------:R-:W-:Y:S01]  /*6930*/  FFMA.FTZ R29, R52, R5, -R27 ;  /* 0x00000005341d7223 */ /* 0x000fe2000001081b */
[----:B------:R-:W-:Y:S01]  /*6940*/  FMNMX.FTZ R75, R168, R75, !PT ;  /* 0x0000004ba84b7209 */ /* 0x000fe20007810000 */
[----:B------:R-:W-:Y:S01]  /*6950*/  MUFU.EX2 R26, R26 ;  /* 0x0000001a001a7308 */ /* 0x000fe20000000800 */
[----:B------:R-:W-:-:S02]  /*6960*/  ISETP.GT.AND P5, PT, R73, 0x51, PT ;  /* 0x000000514900780c */ /* 0x000fc40003fa4270 */
[----:B------:R-:W-:Y:S01]  /*6970*/  FSEL R166, R53, -INF , P4 ;  /* 0xff80000035a67808 */ /* 0x000fe20002000000 */
[----:B------:R-:W-:Y:S01]  /*6980*/  IMAD.U32 R53, RZ, RZ, UR9 ;  /* 0x00000009ff357e24 */ /* 0x000fe2000f8e00ff */
[----:B------:R-:W-:Y:S02]  /*6990*/  FMNMX.FTZ R75, R178, R75, !PT ;  /* 0x0000004bb24b7209 */ /* 0x000fe40007810000 */
[----:B------:R-:W-:Y:S01]  /*69a0*/  ISETP.GT.AND P4, PT, R73, 0x58, PT ;  /* 0x000000584900780c */ /* 0x000fe20003f84270 */
[----:B------:R-:W-:Y:S01]  /*69b0*/  MUFU.EX2 R173, R173 ;  /* 0x000000ad00ad7308 */ /* 0x000fe20000000800 */
[----:B---3--:R-:W-:Y:S02]  /*69c0*/  FSEL R182, R51, -INF , P5 ;  /* 0xff80000033b67808 */ /* 0x008fe40002800000 */
[----:B------:R-:W-:Y:S02]  /*69d0*/  FMNMX.FTZ R75, R166, R75, !PT ;  /* 0x0000004ba64b7209 */ /* 0x000fe40007810000 */
[----:B------:R-:W-:-:S02]  /*69e0*/  ISETP.GT.AND P5, PT, R73, 0x59, PT ;  /* 0x000000594900780c */ /* 0x000fc40003fa4270 */
[----:B----4-:R-:W-:Y:S01]  /*69f0*/  FSEL R194, R57, -INF , P4 ;  /* 0xff80000039c27808 */ /* 0x010fe20002000000 */
[----:B------:R-:W-:Y:S01]  /*6a00*/  MUFU.EX2 R80, R80 ;  /* 0x0000005000507308 */ /* 0x000fe20000000800 */
[----:B------:R-:W-:Y:S02]  /*6a10*/  FMNMX.FTZ R75, R182, R75, !PT ;  /* 0x0000004bb64b7209 */ /* 0x000fe40007810000 */
[----:B------:R-:W-:Y:S02]  /*6a20*/  ISETP.GT.AND P4, PT, R73, 0x60, PT ;  /* 0x000000604900780c */ /* 0x000fe40003f84270 */
[----:B------:R-:W-:Y:S02]  /*6a30*/  FSEL R196, R55, -INF , P5 ;  /* 0xff80000037c47808 */ /* 0x000fe40002800000 */
[----:B------:R-:W-:Y:S01]  /*6a40*/  FMNMX.FTZ R75, R194, R75, !PT ;  /* 0x0000004bc24b7209 */ /* 0x000fe20007810000 */
[----:B------:R-:W-:Y:S02]  /*6a50*/  WARPGROUP.DEPBAR.LE gsb0, 0x0 ;  /* 0x00008000000079c5 */ /* 0x000fe40000010000 */
[----:B------:R-:W-:Y:S01]  /*6a60*/  ISETP.GT.AND P5, PT, R73, 0x61, PT ;  /* 0x000000614900780c */ /* 0x000fe20003fa4270 */
[----:B------:R-:W-:Y:S01]  /*6a70*/  WARPGROUP.ARRIVE ;  /* 0x00000000000079c5 */ /* 0x000fe20000000000 */
[----:B------:R-:W-:Y:S01]  /*6a80*/  FSEL R74, R61, -INF , P4 ;  /* 0xff8000003d4a7808 */ /* 0x000fe20002000000 */
[----:B------:R-:W-:Y:S01]  /*6a90*/  MUFU.EX2 R175, R175 ;  /* 0x000000af00af7308 */ /* 0x000fe20000000800 */
[----:B------:R-:W-:-:S02]  /*6aa0*/  FMNMX.FTZ R75, R196, R75, !PT ;  /* 0x0000004bc44b7209 */ /* 0x000fc40007810000 */
[----:B------:R-:W-:Y:S01]  /*6ab0*/  ISETP.GT.AND P4, PT, R73, 0x68, PT ;  /* 0x000000684900780c */ /* 0x000fe20003f84270 */
[----:B------:R-:W-:Y:S01]  /*6ac0*/  HGMMA.64x128x16.F32 R88, R152, gdesc[UR12].tnspB, R88, gsb0 ;  /* 0x41e0000c98587df0 */ /* 0x000fe20008000858 */
[----:B------:R-:W-:Y:S02]  /*6ad0*/  FSEL R198, R59, -INF , P5 ;  /* 0xff8000003bc67808 */ /* 0x000fe40002800000 */
[----:B------:R-:W-:Y:S01]  /*6ae0*/  FMNMX.FTZ R75, R74, R75, !PT ;  /* 0x0000004b4a4b7209 */ /* 0x000fe20007810000 */
[----:B------:R-:W-:Y:S01]  /*6af0*/  MUFU.EX2 R164, R164 ;  /* 0x000000a400a47308 */ /* 0x000fe20000000800 */
[----:B------:R-:W-:Y:S02]  /*6b00*/  ISETP.GT.AND P5, PT, R73, 0x69, PT ;  /* 0x000000694900780c */ /* 0x000fe40003fa4270 */
[----:B------:R-:W-:Y:S02]  /*6b10*/  FSEL R200, R63, -INF , P4 ;  /* 0xff8000003fc87808 */ /* 0x000fe40002000000 */
[----:B------:R-:W-:-:S02]  /*6b20*/  FMNMX.FTZ R75, R198, R75, !PT ;  /* 0x0000004bc64b7209 */ /* 0x000fc40007810000 */
[----:B------:R-:W-:Y:S01]  /*6b30*/  ISETP.GT.AND P4, PT, R73, 0x70, PT ;  /* 0x000000704900780c */ /* 0x000fe20003f84270 */
[----:B------:R-:W-:Y:S01]  /*6b40*/  MUFU.EX2 R169, R169 ;  /* 0x000000a900a97308 */ /* 0x000fe20000000800 */
[----:B------:R-:W-:Y:S02]  /*6b50*/  FSEL R202, R65, -INF , P5 ;  /* 0xff80000041ca7808 */ /* 0x000fe40002800000 */
[----:B------:R-:W-:Y:S02]  /*6b60*/  FMNMX.FTZ R75, R200, R75, !PT ;  /* 0x0000004bc84b7209 */ /* 0x000fe40007810000 */
[----:B------:R-:W-:Y:S02]  /*6b70*/  ISETP.GT.AND P5, PT, R73, 0x71, PT ;  /* 0x000000714900780c */ /* 0x000fe40003fa4270 */
[----:B------:R-:W-:Y:S01]  /*6b80*/  FSEL R66, R69, -INF , P4 ;  /* 0xff80000045427808 */ /* 0x000fe20002000000 */
[----:B------:R-:W-:Y:S01]  /*6b90*/  MUFU.EX2 R70, R70 ;  /* 0x0000004600467308 */ /* 0x000fe20000000800 */
[----:B------:R-:W-:-:S02]  /*6ba0*/  FMNMX.FTZ R75, R202, R75, !PT ;  /* 0x0000004bca4b7209 */ /* 0x000fc40007810000 */
[----:B------:R-:W-:Y:S02]  /*6bb0*/  ISETP.GT.AND P4, PT, R73, 0x78, PT ;  /* 0x000000784900780c */ /* 0x000fe40003f84270 */
[----:B------:R-:W-:Y:S02]  /*6bc0*/  FSEL R204, R67, -INF , P5 ;  /* 0xff80000043cc7808 */ /* 0x000fe40002800000 */
[----:B------:R-:W-:Y:S01]  /*6bd0*/  FMNMX.FTZ R75, R66, R75, !PT ;  /* 0x0000004b424b7209 */ /* 0x000fe20007810000 */
[----:B------:R-:W-:Y:S01]  /*6be0*/  MUFU.EX2 R171, R171 ;  /* 0x000000ab00ab7308 */ /* 0x000fe20000000800 */
[----:B------:R-:W-:Y:S02]  /*6bf0*/  ISETP.GT.AND P5, PT, R73, 0x79, PT ;  /* 0x000000794900780c */ /* 0x000fe40003fa4270 */
[----:B0-----:R-:W-:Y:S02]  /*6c00*/  FSEL R206, R71, -INF , P4 ;  /* 0xff80000047ce7808 */ /* 0x001fe40002000000 */
[----:B------:R-:W-:-:S02]  /*6c10*/  FMNMX.FTZ R75, R204, R75, !PT ;  /* 0x0000004bcc4b7209 */ /* 0x000fc40007810000 */
[----:B------:R-:W-:Y:S01]  /*6c20*/  FSEL R208, R45, -INF , P5 ;  /* 0xff8000002dd07808 */ /* 0x000fe20002800000 */
[----:B------:R-:W-:Y:S01]  /*6c30*/  MUFU.EX2 R62, R62 ;  /* 0x0000003e003e7308 */ /* 0x000fe20000000800 */
[----:B------:R-:W-:-:S04]  /*6c40*/  FMNMX.FTZ R75, R206, R75, !PT ;  /* 0x0000004bce4b7209 */ /* 0x000fc80007810000 */
[----:B------:R-:W-:-:S03]  /*6c50*/  FMNMX.FTZ R75, R208, R75, !PT ;  /* 0x0000004bd04b7209 */ /* 0x000fc60007810000 */
        /* <DEDUP_REMOVED lines=11> */
[-CC-:B------:R-:W-:Y:S01]  /*6d10*/  FFMA.FTZ R25, R38, R5.reuse, -R27.reuse ;  /* 0x0000000526197223 */ /* 0x180fe2000001081b */
[----:B------:R-:W-:-:S05]  /*6d20*/  FFMA.FTZ R27, R44, R5, -R27 ;  /* 0x000000052c1b7223 */ /* 0x000fca000001081b */
[----:B------:R-:W-:Y:S01]  /*6d30*/  MUFU.EX2 R28, R28 ;  /* 0x0000001c001c7308 */ /* 0x000fe20000000800 */
[C---:B------:R-:W-:Y:S01]  /*6d40*/  FSETP.NEU.FTZ.AND P4, PT, R12.reuse, -INF , PT ;  /* 0xff8000000c00780b */ /* 0x040fe20003f9d000 */
[----:B------:R-:W-:-:S05]  /*6d50*/  FMUL.FTZ R31, R12, R5 ;  /* 0x000000050c1f7220 */ /* 0x000fca0000410000 */
[----:B------:R-:W-:Y:S01]  /*6d60*/  FSEL R31, R31, RZ, P4 ;  /* 0x000000ff1f1f7208 */ /* 0x000fe20002000000 */
[----:B------:R-:W-:Y:S04]  /*6d70*/  MUFU.EX2 R15, R15 ;  /* 0x0000000f000f7308 */ /* 0x000fe80000000800 */
[-CC-:B------:R-:W-:Y:S01]  /*6d80*/  FFMA.FTZ R33, R0, R5.reuse, -R31.reuse ;  /* 0x0000000500217223 */ /* 0x180fe2000001081f */
[----:B------:R-:W-:Y:S01]  /*6d90*/  FSEL R0, R10, RZ, P3 ;  /* 0x000000ff0a007208 */ /* 0x000fe20001800000 */
[-CC-:B------:R-:W-:Y:S01]  /*6da0*/  FFMA.FTZ R38, R2, R5.reuse, -R31.reuse ;  /* 0x0000000502267223 */ /* 0x180fe2000001081f */
[-CC-:B------:R-:W-:Y:S01]  /*6db0*/  FFMA.FTZ R35, R60, R5.reuse, -R31.reuse ;  /* 0x000000053c237223 */ /* 0x180fe2000001081f */
[-CC-:B------:R-:W-:Y:S01]  /*6dc0*/  FFMA.FTZ R40, R64, R5.reuse, -R31.reuse ;  /* 0x0000000540287223 */ /* 0x180fe2000001081f */
[-C--:B------:R-:W-:Y:S01]  /*6dd0*/  FFMA.FTZ R37, R68, R5.reuse, -R31 ;  /* 0x0000000544257223 */ /* 0x080fe2000001081f */
[----:B------:R-:W-:Y:S01]  /*6de0*/  FADD.FTZ R2, -R0, R11 ;  /* 0x0000000b00027221 */ /* 0x000fe20000010100 */
[----:B------:R-:W-:Y:S01]  /*6df0*/  FSEL R0, R12, RZ, P4 ;  /* 0x000000ff0c007208 */ /* 0x000fe20002000000 */
[----:B------:R-:W-:Y:S01]  /*6e00*/  MUFU.EX2 R33, R33 ;  /* 0x0000002100217308 */ /* 0x000fe20000000800 */
[-CC-:B------:R-:W-:Y:S01]  /*6e10*/  FFMA.FTZ R42, R72, R5.reuse, -R31.reuse ;  /* 0x00000005482a7223 */ /* 0x180fe2000001081f */
[-C--:B------:R-:W-:Y:S01]  /*6e20*/  FMUL.FTZ R51, R2, R5.reuse ;  /* 0x0000000502337220 */ /* 0x080fe20000410000 */
[----:B------:R-:W-:Y:S01]  /*6e30*/  FFMA.FTZ R39, R76, R5, -R31 ;  /* 0x000000054c277223 */ /* 0x000fe2000001081f */
[----:B------:R-:W-:Y:S01]  /*6e40*/  FADD.FTZ R2, -R0, R13 ;  /* 0x0000000d00027221 */ /* 0x000fe20000010100 */
[----:B------:R-:W-:-:S02]  /*6e50*/  IMAD.U32 R13, RZ, RZ, UR8 ;  /* 0x00000008ff0d7e24 */ /* 0x000fc4000f8e00ff */
[-CC-:B------:R-:W-:Y:S01]  /*6e60*/  FFMA.FTZ R46, R78, R5.reuse, -R31.reuse ;  /* 0x000000054e2e7223 */ /* 0x180fe2000001081f */
[-CC-:B------:R-:W-:Y:S01]  /*6e70*/  FFMA.FTZ R41, R82, R5.reuse, -R31.reuse ;  /* 0x0000000552297223 */ /* 0x180fe2000001081f */
[-C--:B------:R-:W-:Y:S01]  /*6e80*/  FMUL.FTZ R2, R2, R5.reuse ;  /* 0x0000000502027220 */ /* 0x080fe20000410000 */
[----:B------:R-:W0:Y:S01]  /*6e90*/  MUFU.EX2 R0, R51 ;  /* 0x0000003300007308 */ /* 0x000e220000000800 */
[----:B------:R-:W-:Y:S02]  /*6ea0*/  @!P1 VIADD R13, R13, 0x34840 ;  /* 0x000348400d0d9836 */ /* 0x000fe40000000000 */
[-CC-:B------:R-:W-:Y:S01]  /*6eb0*/  FFMA.FTZ R48, R84, R5.reuse, -R31.reuse ;  /* 0x0000000554307223 */ /* 0x180fe2000001081f */
[-CC-:B------:R-:W-:Y:S01]  /*6ec0*/  FFMA.FTZ R43, R86, R5.reuse, -R31.reuse ;  /* 0x00000005562b7223 */ /* 0x180fe2000001081f */
[-CC-:B------:R-:W-:Y:S01]  /*6ed0*/  FFMA.FTZ R52, R160, R5.reuse, -R31.reuse ;  /* 0x00000005a0347223 */ /* 0x180fe2000001081f */
[-C--:B------:R-:W-:Y:S01]  /*6ee0*/  FFMA.FTZ R45, R162, R5.reuse, -R31 ;  /* 0x00000005a22d7223 */ /* 0x080fe2000001081f */
[----:B------:R-:W-:Y:S01]  /*6ef0*/  @!P1 PRMT R49, RZ, 0x654, R13 ;  /* 0x00000654ff319816 */ /* 0x000fe2000000000d */
[-CC-:B------:R-:W-:Y:S01]  /*6f00*/  FFMA.FTZ R54, R174, R5.reuse, -R31.reuse ;  /* 0x00000005ae367223 */ /* 0x180fe2000001081f */
[----:B------:R-:W1:Y:S01]  /*6f10*/  MUFU.EX2 R2, R2 ;  /* 0x0000000200027308 */ /* 0x000e620000000800 */
[-CC-:B------:R-:W-:Y:S01]  /*6f20*/  FFMA.FTZ R47, R172, R5.reuse, -R31.reuse ;  /* 0x00000005ac2f7223 */ /* 0x180fe2000001081f */
[----:B------:R-:W-:Y:S01]  /*6f30*/  FFMA.FTZ R58, R176, R5, -R31 ;  /* 0x00000005b03a7223 */ /* 0x000fe2000001081f */
[----:B------:R-:W-:-:S02]  /*6f40*/  WARPGROUP.DEPBAR.LE gsb0, 0x0 ;  /* 0x00008000000079c5 */ /* 0x000fc40000010000 */
[----:B------:R1:W-:Y:S01]  /*6f50*/  @!P1 SYNCS.ARRIVE.TRANS64.RED.A1T0 RZ, [R49+URZ], RZ ;  /* 0x000000ff31ff99a7 */ /* 0x0003e2000810043f */
[-CC-:B------:R-:W-:Y:S01]  /*6f60*/  FFMA.FTZ R11, R180, R5.reuse, -R31.reuse ;  /* 0x00000005b40b7223 */ /* 0x180fe2000001081f */
[----:B------:R-:W-:Y:S01]  /*6f70*/  FFMA.FTZ R60, R170, R5, -R31 ;  /* 0x00000005aa3c7223 */ /* 0x000fe2000001081f */
[----:B------:R-:W2:Y:S01]  /*6f80*/  MUFU.EX2 R38, R38 ;  /* 0x0000002600267308 */ /* 0x000ea20000000800 */
[----:B0-----:R-:W-:Y:S01]  /*6f90*/  FFMA.FTZ R3, R0, R3, R181 ;  /* 0x0000000300037223 */ /* 0x001fe200000100b5 */
[----:B------:R-:W-:Y:S01]  /*6fa0*/  F2FP.F16.F32.PACK_AB R181, R14, R181 ;  /* 0x000000b50eb5723e */ /* 0x000fe200000000ff */
[-C--:B------:R-:W-:Y:S01]  /*6fb0*/  FFMA.FTZ R13, R168, R5.reuse, -R31 ;  /* 0x00000005a80d7223 */ /* 0x080fe2000001081f */
[----:B------:R-:W-:Y:S02]  /*6fc0*/  @!P1 VIADD R51, R53, 0x34860 ;  /* 0x0003486035339836 */ /* 0x000fe40000000000 */
[----:B------:R-:W-:Y:S01]  /*6fd0*/  FADD.FTZ R68, R14, R3 ;  /* 0x000000030e447221 */ /* 0x000fe20000010000 */
[-CC-:B------:R-:W-:Y:S01]  /*6fe0*/  FFMA.FTZ R160, R166, R5.reuse, -R31.reuse ;  /* 0x00000005a6a07223 */ /* 0x180fe2000001081f */
[-C--:B------:R-:W-:Y:S01]  /*6ff0*/  FFMA.FTZ R182, R182, R5.reuse, -R31 ;  /* 0x00000005b6b67223 */ /* 0x080fe2000001081f */
[----:B------:R-:W0:Y:S01]  /*7000*/  MUFU.EX2 R35, R35 ;  /* 0x0000002300237308 */ /* 0x000e220000000800 */
[----:B-1----:R-:W-:Y:S01]  /*7010*/  FFMA.FTZ R49, R2, R4, R33 ;  /* 0x0000000402317223 */ /* 0x002fe20000010021 */
[-C--:B------:R-:W-:Y:S01]  /*7020*/  FFMA.FTZ R4, R178, R5.reuse, -R31 ;  /* 0x00000005b2047223 */ /* 0x080fe2000001081f */
[----:B------:R-:W-:Y:S01]  /*7030*/  @!P1 PRMT R51, RZ, 0x654, R51 ;  /* 0x00000654ff339816 */ /* 0x000fe20000000033 */
[-CC-:B------:R-:W-:Y:S01]  /*7040*/  FFMA.FTZ R194, R194, R5.reuse, -R31.reuse ;  /* 0x00000005c2c27223 */ /* 0x180fe2000001081f */
[-CC-:B------:R-:W-:Y:S01]  /*7050*/  FFMA.FTZ R196, R196, R5.reuse, -R31.reuse ;  /* 0x00000005c4c47223 */ /* 0x180fe2000001081f */
[----:B------:R-:W-:Y:S01]  /*7060*/  FFMA.FTZ R74, R74, R5, -R31 ;  /* 0x000000054a4a7223 */ /* 0x000fe2000001081f */
[----:B------:R1:W-:Y:S01]  /*7070*/  @!P1 SYNCS.ARRIVE.TRANS64.RED.A1T0 RZ, [R51+URZ], RZ ;  /* 0x000000ff33ff99a7 */ /* 0x0003e2000810043f */
[----:B------:R-:W3:Y:S01]  /*7080*/  MUFU.EX2 R40, R40 ;  /* 0x0000002800287308 */ /* 0x000ee20000000800 */
[----:B--2---:R-:W-:Y:S01]  /*7090*/  FADD.FTZ R64, R38, R49 ;  /* 0x0000003126407221 */ /* 0x004fe20000010000 */
[----:B------:R-:W-:Y:S01]  /*70a0*/  FADD.FTZ R49, R183, R68 ;  /* 0x00000044b7317221 */ /* 0x000fe20000010000 */
[----:B------:R-:W-:Y:S01]  /*70b0*/  F2FP.F16.F32.PACK_AB R183, R24, R183 ;  /* 0x000000b718b7723e */ /* 0x000fe200000000ff */
[--C-:B------:R-:W-:Y:S01]  /*70c0*/  FFMA.FTZ R198, R198, R5, -R31.reuse ;  /* 0x00000005c6c67223 */ /* 0x100fe2000001081f */
[----:B------:R-:W-:Y:S01]  /*70d0*/  F2FP.F16.F32.PACK_AB R180, R38, R33 ;  /* 0x0000002126b4723e */ /* 0x000fe200000000ff */
[-CC-:B------:R-:W-:Y:S01]  /*70e0*/  FFMA.FTZ R200, R200, R5.reuse, -R31.reuse ;  /* 0x00000005c8c87223 */ /* 0x180fe2000001081f */
[-C--:B------:R-:W-:Y:S01]  /*70f0*/  FFMA.FTZ R202, R202, R5.reuse, -R31 ;  /* 0x00000005caca7223 */ /* 0x080fe2000001081f */
[----:B------:R-:W2:Y:S01]  /*7100*/  MUFU.EX2 R37, R37 ;  /* 0x0000002500257308 */ /* 0x000ea20000000800 */
[----:B0-----:R-:W-:Y:S01]  /*7110*/  FADD.FTZ R3, R35, R64 ;  /* 0x0000004023037221 */ /* 0x001fe20000010000 */
[----:B------:R-:W-:Y:S01]  /*7120*/  FADD.FTZ R64, R24, R49 ;  /* 0x0000003118407221 */ /* 0x000fe20000010000 */
[-CC-:B------:R-:W-:Y:S01]  /*7130*/  FFMA.FTZ R66, R66, R5.reuse, -R31.reuse ;  /* 0x0000000542427223 */ /* 0x180fe2000001081f */
[-CC-:B------:R-:W-:Y:S01]  /*7140*/  FFMA.FTZ R204, R204, R5.reuse, -R31.reuse ;  /* 0x00000005cccc7223 */ /* 0x180fe2000001081f */
[----:B------:R-:W-:Y:S01]  /*7150*/  FFMA.FTZ R206, R206, R5, -R31 ;  /* 0x00000005cece7223 */ /* 0x000fe2000001081f */
[----:B------:R-:W-:Y:S01]  /*7160*/  FADD.FTZ R49, R177, R64 ;  /* 0x00000040b1317221 */ /* 0x000fe20000010000 */
[----:B------:R-:W-:Y:S01]  /*7170*/  F2FP.F16.F32.PACK_AB R177, R20, R177 ;  /* 0x000000b114b1723e */ /* 0x000fe200000000ff */
[----:B------:R-:W0:Y:S01]  /*7180*/  MUFU.EX2 R42, R42 ;  /* 0x0000002a002a7308 */ /* 0x000e220000000800 */
[----:B---3--:R-:W-:Y:S01]  /*7190*/  FADD.FTZ R44, R40, R3 ;  /* 0x00000003282c7221 */ /* 0x008fe20000010000 */
[----:B------:R-:W-:Y:S01]  /*71a0*/  FADD.FTZ R64, R20, R49 ;  /* 0x0000003114407221 */ /* 0x000fe20000010000 */
[----:B------:R-:W-:Y:S01]  /*71b0*/  FFMA.FTZ R31, R208, R5, -R31 ;  /* 0x00000005d01f7223 */ /* 0x000fe2000001081f */
[----:B------:R-:W-:-:S02]  /*71c0*/  PLOP3.LUT P3, PT, PT, PT, UP1, 0x80, 0x0 ;  /* 0x000000000000781c */ /* 0x000fc40003f6f018 */
[----:B------:R-:W-:Y:S01]  /*71d0*/  FADD.FTZ R49, R179, R64 ;  /* 0x00000040b3317221 */ /* 0x000fe20000010000 */
[C---:B------:R-:W-:Y:S01]  /*71e0*/  F2FP.F16.F32.PACK_AB R179, R26.reuse, R179 ;  /* 0x000000b31ab3723e */ /* 0x040fe200000000ff */
[----:B------:R-:W3:Y:S01]  /*71f0*/  MUFU.EX2 R39, R39 ;  /* 0x0000002700277308 */ /* 0x000ee20000000800 */
[----:B--2---:R-:W-:Y:S01]  /*7200*/  FADD.FTZ R3, R37, R44 ;  /* 0x0000002c25037221 */ /* 0x004fe20000010000 */
[----:B------:R-:W-:-:S04]  /*7210*/  FADD.FTZ R64, R26, R49 ;  /* 0x000000311a407221 */ /* 0x000fc80000010000 */
[----:B------:R-:W-:Y:S01]  /*7220*/  FADD.FTZ R49, R173, R64 ;  /* 0x00000040ad317221 */ /* 0x000fe20000010000 */
[----:B------:R-:W-:Y:S01]  /*7230*/  F2FP.F16.F32.PACK_AB R173, R80, R173 ;  /* 0x000000ad50ad723e */ /* 0x000fe200000000ff */
[----:B------:R-:W2:Y:S01]  /*7240*/  MUFU.EX2 R46, R46 ;  /* 0x0000002e002e7308 */ /* 0x000ea20000000800 */
[----:B0-----:R-:W-:Y:S01]  /*7250*/  FADD.FTZ R44, R42, R3 ;  /* 0x000000032a2c7221 */ /* 0x001fe20000010000 */
[----:B------:R-:W-:Y:S01]  /*7260*/  FADD.FTZ R64, R80, R49 ;  /* 0x0000003150407221 */ /* 0x000fe20000010000 */
[----:B------:R-:W-:-:S03]  /*7270*/  F2FP.F16.F32.PACK_AB R176, R42, R37 ;  /* 0x000000252ab0723e */ /* 0x000fc600000000ff */
[----:B------:R-:W-:Y:S01]  /*7280*/  FADD.FTZ R49, R175, R64 ;  /* 0x00000040af317221 */ /* 0x000fe20000010000 */
[C---:B------:R-:W-:Y:S01]  /*7290*/  F2FP.F16.F32.PACK_AB R175, R164.reuse, R175 ;  /* 0x000000afa4af723e */ /* 0x040fe200000000ff */
[----:B------:R-:W0:Y:S01]  /*72a0*/  MUFU.EX2 R41, R41 ;  /* 0x0000002900297308 */ /* 0x000e220000000800 */
[----:B---3--:R-:W-:Y:S01]  /*72b0*/  FADD.FTZ R3, R39, R44 ;  /* 0x0000002c27037221 */ /* 0x008fe20000010000 */
[----:B------:R-:W-:-:S04]  /*72c0*/  FADD.FTZ R24, R164, R49 ;  /* 0x00000031a4187221 */ /* 0x000fc80000010000 */
[----:B------:R-:W-:Y:S01]  /*72d0*/  FADD.FTZ R33, R169, R24 ;  /* 0x00000018a9217221 */ /* 0x000fe20000010000 */
[----:B------:R-:W-:Y:S01]  /*72e0*/  F2FP.F16.F32.PACK_AB R169, R70, R169 ;  /* 0x000000a946a9723e */ /* 0x000fe200000000ff */
[----:B------:R-:W3:Y:S01]  /*72f0*/  MUFU.EX2 R48, R48 ;  /* 0x0000003000307308 */ /* 0x000ee20000000800 */
[----:B--2---:R-:W-:Y:S01]  /*7300*/  FADD.FTZ R44, R46, R3 ;  /* 0x000000032e2c7221 */ /* 0x004fe20000010000 */
[----:B------:R-:W-:Y:S01]  /*7310*/  FADD.FTZ R20, R70, R33 ;  /* 0x0000002146147221 */ /* 0x000fe20000010000 */
[----:B------:R-:W-:-:S03]  /*7320*/  F2FP.F16.F32.PACK_AB R178, R46, R39 ;  /* 0x000000272eb2723e */ /* 0x000fc600000000ff */
[----:B------:R-:W-:Y:S01]  /*7330*/  FADD.FTZ R33, R171, R20 ;  /* 0x00000014ab217221 */ /* 0x000fe20000010000 */
[C---:B------:R-:W-:Y:S01]  /*7340*/  F2FP.F16.F32.PACK_AB R171, R62.reuse, R171 ;  /* 0x000000ab3eab723e */ /* 0x040fe200000000ff */
[----:B------:R-:W2:Y:S01]  /*7350*/  MUFU.EX2 R43, R43 ;  /* 0x0000002b002b7308 */ /* 0x000ea20000000800 */
[----:B0-----:R-:W-:Y:S01]  /*7360*/  FADD.FTZ R3, R41, R44 ;  /* 0x0000002c29037221 */ /* 0x001fe20000010000 */
[----:B------:R-:W-:-:S04]  /*7370*/  FADD.FTZ R20, R62, R33 ;  /* 0x000000213e147221 */ /* 0x000fc80000010000 */
[----:B------:R-:W-:Y:S01]  /*7380*/  FADD.FTZ R33, R165, R20 ;  /* 0x00000014a5217221 */ /* 0x000fe20000010000 */
[----:B------:R-:W-:Y:S01]  /*7390*/  F2FP.F16.F32.PACK_AB R165, R56, R165 ;  /* 0x000000a538a5723e */ /* 0x000fe200000000ff */
[----:B------:R-:W0:Y:S01]  /*73a0*/  MUFU.EX2 R52, R52 ;  /* 0x0000003400347308 */ /* 0x000e220000000800 */
[----:B---3--:R-:W-:Y:S01]  /*73b0*/  FADD.FTZ R44, R48, R3 ;  /* 0x00000003302c7221 */ /* 0x008fe20000010000 */
[----:B------:R-:W-:Y:S01]  /*73c0*/  FADD.FTZ R20, R56, R33 ;  /* 0x0000002138147221 */ /* 0x000fe20000010000 */
[----:B------:R-:W-:-:S03]  /*73d0*/  F2FP.F16.F32.PACK_AB R172, R48, R41 ;  /* 0x0000002930ac723e */ /* 0x000fc600000000ff */
[----:B------:R-:W-:Y:S01]  /*73e0*/  FADD.FTZ R33, R167, R20 ;  /* 0x00000014a7217221 */ /* 0x000fe20000010000 */
[----:B------:R-:W-:Y:S01]  /*73f0*/  F2FP.F16.F32.PACK_AB R167, R50, R167 ;  /* 0x000000a732a7723e */ /* 0x000fe200000000ff */
[----:B------:R-:W3:Y:S01]  /*7400*/  MUFU.EX2 R45, R45 ;  /* 0x0000002d002d7308 */ /* 0x000ee20000000800 */
[----:B--2---:R-:W-:-:S07]  /*7410*/  FADD.FTZ R3, R43, R44 ;  /* 0x0000002c2b037221 */ /* 0x004fce0000010000 */
[----:B------:R-:W2:Y:S01]  /*7420*/  MUFU.EX2 R54, R54 ;  /* 0x0000003600367308 */ /* 0x000ea20000000800 */
[C---:B0-----:R-:W-:Y:S01]  /*7430*/  FADD.FTZ R14, R52.reuse, R3 ;  /* 0x00000003340e7221 */ /* 0x041fe20000010000 */
[----:B------:R-:W-:-:S06]  /*7440*/  F2FP.F16.F32.PACK_AB R174, R52, R43 ;  /* 0x0000002b34ae723e */ /* 0x000fcc00000000ff */
[----:B------:R-:W0:Y:S01]  /*7450*/  MUFU.EX2 R47, R47 ;  /* 0x0000002f002f7308 */ /* 0x000e220000000800 */
[----:B---3--:R-:W-:-:S07]  /*7460*/  FADD.FTZ R3, R45, R14 ;  /* 0x0000000e2d037221 */ /* 0x008fce0000010000 */
[----:B------:R-:W3:Y:S01]  /*7470*/  MUFU.EX2 R58, R58 ;  /* 0x0000003a003a7308 */ /* 0x000ee20000000800 */
[C---:B--2---:R-:W-:Y:S01]  /*7480*/  FADD.FTZ R14, R54.reuse, R3 ;  /* 0x00000003360e7221 */ /* 0x044fe20000010000 */
[----:B------:R-:W-:-:S06]  /*7490*/  F2FP.F16.F32.PACK_AB R168, R54, R45 ;  /* 0x0000002d36a8723e */ /* 0x000fcc00000000ff */
[----:B------:R-:W2:Y:S01]  /*74a0*/  MUFU.EX2 R11, R11 ;  /* 0x0000000b000b7308 */ /* 0x000ea20000000800 */
[----:B0-----:R-:W-:-:S07]  /*74b0*/  FADD.FTZ R3, R47, R14 ;  /* 0x0000000e2f037221 */ /* 0x001fce0000010000 */
[----:B------:R-:W0:Y:S01]  /*74c0*/  MUFU.EX2 R60, R60 ;  /* 0x0000003c003c7308 */ /* 0x000e220000000800 */
[C---:B---3--:R-:W-:Y:S01]  /*74d0*/  FADD.FTZ R14, R58.reuse, R3 ;  /* 0x000000033a0e7221 */ /* 0x048fe20000010000 */
[----:B------:R-:W-:-:S06]  /*74e0*/  F2FP.F16.F32.PACK_AB R170, R58, R47 ;  /* 0x0000002f3aaa723e */ /* 0x000fcc00000000ff */
[----:B------:R-:W3:Y:S01]  /*74f0*/  MUFU.EX2 R13, R13 ;  /* 0x0000000d000d7308 */ /* 0x000ee20000000800 */
[----:B--2---:R-:W-:-:S07]  /*7500*/  FADD.FTZ R3, R11, R14 ;  /* 0x0000000e0b037221 */ /* 0x004fce0000010000 */
[----:B------:R-:W2:Y:S01]  /*7510*/  MUFU.EX2 R4, R4 ;  /* 0x0000000400047308 */ /* 0x000ea20000000800 */
[C---:B0-----:R-:W-:Y:S01]  /*7520*/  FADD.FTZ R14, R60.reuse, R3 ;  /* 0x000000033c0e7221 */ /* 0x041fe20000010000 */
[----:B------:R-:W-:-:S06]  /*7530*/  F2FP.F16.F32.PACK_AB R164, R60, R11 ;  /* 0x0000000b3ca4723e */ /* 0x000fcc00000000ff */
[----:B------:R-:W0:Y:S01]  /*7540*/  MUFU.EX2 R160, R160 ;  /* 0x000000a000a07308 */ /* 0x000e220000000800 */
[----:B---3--:R-:W-:Y:S01]  /*7550*/  FADD.FTZ R3, R13, R14 ;  /* 0x0000000e0d037221 */ /* 0x008fe20000010000 */
[----:B------:R-:W-:-:S04]  /*7560*/  FADD.FTZ R14, R50, R33 ;  /* 0x00000021320e7221 */ /* 0x000fc80000010000 */
[----:B------:R-:W-:Y:S01]  /*7570*/  FADD.FTZ R33, R161, R14 ;  /* 0x0000000ea1217221 */ /* 0x000fe20000010000 */
[----:B------:R-:W-:Y:S01]  /*7580*/  F2FP.F16.F32.PACK_AB R161, R30, R161 ;  /* 0x000000a11ea1723e */ /* 0x000fe200000000ff */
[----:B-1----:R1:W3:Y:S01]  /*7590*/  MUFU.EX2 R51, R182 ;  /* 0x000000b600337308 */ /* 0x0022e20000000800 */
[----:B--2---:R-:W-:Y:S01]  /*75a0*/  FADD.FTZ R3, R4, R3 ;  /* 0x0000000304037221 */ /* 0x004fe20000010000 */
[----:B------:R-:W-:Y:S01]  /*75b0*/  FADD.FTZ R14, R30, R33 ;  /* 0x000000211e0e7221 */ /* 0x000fe20000010000 */
[----:B------:R-:W-:Y:S01]  /*75c0*/  F2FP.F16.F32.PACK_AB R166, R4, R13 ;  /* 0x0000000d04a6723e */ /* 0x000fe200000000ff */
[----:B------:R-:W-:Y:S02]  /*75d0*/  IMAD.MOV.U32 R13, RZ, RZ, R12 ;  /* 0x000000ffff0d7224 */ /* 0x000fe400078e000c */
[----:B------:R-:W-:Y:S01]  /*75e0*/  FADD.FTZ R11, R163, R14 ;  /* 0x0000000ea30b7221 */ /* 0x000fe20000010000 */
[----:B------:R-:W-:Y:S01]  /*75f0*/  F2FP.F16.F32.PACK_AB R163, R28, R163 ;  /* 0x000000a31ca3723e */ /* 0x000fe200000000ff */
[----:B------:R-:W2:Y:S01]  /*7600*/  MUFU.EX2 R162, R194 ;  /* 0x000000c200a27308 */ /* 0x000ea20000000800 */
[----:B0-----:R-:W-:Y:S01]  /*7610*/  FADD.FTZ R3, R160, R3 ;  /* 0x00000003a0037221 */ /* 0x001fe20000010000 */
[----:B------:R-:W-:Y:S01]  /*7620*/  FADD.FTZ R4, R28, R11 ;  /* 0x0000000b1c047221 */ /* 0x000fe20000010000 */
[----:B-1----:R-:W-:-:S03]  /*7630*/  F2FP.F16.F32.PACK_AB R182, R40, R35 ;  /* 0x0000002328b6723e */ /* 0x002fc600000000ff */
[----:B------:R-:W-:Y:S02]  /*7640*/  FADD.FTZ R11, R15, R4 ;  /* 0x000000040f0b7221 */ /* 0x000fe40000010000 */
        /* <DEDUP_REMOVED lines=44> */
[----:B------:R-:W-:Y:S01]  /*7910*/  IMAD.MOV.U32 R11, RZ, RZ, R10 ;  /* 0x000000ffff0b7224 */ /* 0x000fe200078e000a */
[----:B------:R-:W-:Y:S06]  /*7920*/  @P3 BRA `(.L_x_2260) ;  /* 0xffffffcc005c3947 */ /* 0x000fec000383ffff */
.L_x_2251:
[----:B------:R-:W-:-:S13]  /*7930*/  ISETP.LE.AND P2, PT, RZ, UR4, PT ;  /* 0x00000004ff007c0c */ /* 0x000fda000bf43270 */
[----:B------:R-:W-:Y:S05]  /*7940*/  @!P2 BRA `(.L_x_2261) ;  /* 0x000000280070a947 */ /* 0x000fea0003800000 */
[----:B------:R-:W-:Y:S01]  /*7950*/  IMAD.MOV.U32 R11, RZ, RZ, R10 ;  /* 0x000000ffff0b7224 */ /* 0x000fe200078e000a */
[----:B------:R-:W-:Y:S01]  /*7960*/  UMOV UR5, UR37 ;  /* 0x0000002500057c82 */ /* 0x000fe20008000000 */
[----:B------:R-:W-:Y:S01]  /*7970*/  IMAD.MOV.U32 R13, RZ, RZ, R12 ;  /* 0x000000ffff0d7224 */ /* 0x000fe200078e000c */
[----:B------:R-:W-:Y:S01]  /*7980*/  UMOV UR6, UR36 ;  /* 0x0000002400067c82 */ /* 0x000fe20008000000 */
[----:B------:R-:W-:-:S05]  /*7990*/  ULDC UR7, c[0x0][0x9d8] ;  /* 0x0002760000077ab9 */ /* 0x000fca0000000800 */
.L_x_2270:
[----:B------:R-:W-:-:S04]  /*79a0*/  UIADD3 UR9, UR6, 0x1, URZ ;  /* 0x0000000106097890 */ /* 0x000fc8000fffe03f */
[----:B------:R-:W-:-:S04]  /*79b0*/  UISETP.NE.AND UP0, UPT, UR9, 0x2, UPT ;  /* 0x000000020900788c */ /* 0x000fc8000bf05270 */
[----:B------:R-:W-:Y:S02]  /*79c0*/  USEL UR9, UR9, URZ, UP0 ;  /* 0x0000003f09097287 */ /* 0x000fe40008000000 */
[----:B------:R-:W-:-:S04]  /*79d0*/  USEL UR37, URZ, 0x1, UP0 ;  /* 0x000000013f257887 */ /* 0x000fc80008000000 */
[----:B------:R-:W-:Y:S01]  /*79e0*/  ULOP3.LUT UR37, UR5, UR37, URZ, 0x3c, !UPT ;  /* 0x0000002505257292 */ /* 0x000fe2000f8e3c3f */
[----:B------:R-:W-:Y:S01]  /*79f0*/  UMOV UR36, UR9 ;  /* 0x0000000900247c82 */ /* 0x000fe20008000000 */
[----:B------:R-:W-:Y:S10]  /*7a00*/  @!P0 BRA `(.L_x_2262) ;  /* 0x0000000000048947 */ /* 0x000ff40003800000 */
[----:B------:R-:W-:Y:S01]  /*7a10*/  BPT.TRAP 0x1 ;  /* 0x000000040000795c */ /* 0x000fe20000300000 */
.L_x_2262:
[----:B------:R-:W-:Y:S01]  /*7a20*/  ULEA UR8, UR36, UR38, 0x3 ;  /* 0x0000002624087291 */ /* 0x000fe2000f8e183f */
[----:B------:R-:W-:-:S05]  /*7a30*/  IMAD.U32 R5, RZ, RZ, UR37 ;  /* 0x00000025ff057e24 */ /* 0x000fca000f8e00ff */
[----:B------:R-:W-:-:S04]  /*7a40*/  SHF.L.U32 R5, R5, 0x1f, RZ ;  /* 0x0000001f05057819 */ /* 0x000fc800000006ff */
[----:B------:R0:W1:Y:S01]  /*7a50*/  SYNCS.PHASECHK.TRANS64.TRYWAIT P2, [UR8+0x34830], R5 ;  /* 0x03483005ff0075a7 */ /* 0x0000620008040148 */
[----:B------:R-:W-:Y:S05]  /*7a60*/  @!P0 BRA `(.L_x_2263) ;  /* 0x0000000000048947 */ /* 0x000fea0003800000 */
[----:B------:R-:W-:Y:S01]  /*7a70*/  BPT.TRAP 0x1 ;  /* 0x000000040000795c */ /* 0x000fe20000300000 */
.L_x_2263:
[----:B-1----:R-:W-:Y:S05]  /*7a80*/  @P2 BRA `(.L_x_2264) ;  /* 0x0000000000082947 */ /* 0x002fea0003800000 */
[----:B------:R-:W1:Y:S02]  /*7a90*/  SYNCS.PHASECHK.TRANS64.TRYWAIT P2, [UR8+0x34830], R5 ;  /* 0x03483005ff0075a7 */ /* 0x000e640008040148 */
[----:B-1----:R-:W-:Y:S05]  /*7aa0*/  @!P2 BRA `(.L_x_2265) ;  /* 0x0000009c00f4a947 */ /* 0x002fea0003800000 */
.L_x_2264:
        /* <DEDUP_REMOVED lines=141> */
.L_x_2266:
[----:B------:R-:W-:Y:S01]  /*8380*/  ULEA UR8, UR6, UR38, 0x3 ;  /* 0x0000002606087291 */ /* 0x000fe2000f8e183f */
[----:B------:R-:W-:-:S05]  /*8390*/  IMAD.U32 R0, RZ, RZ, UR5 ;  /* 0x00000005ff007e24 */ /* 0x000fca000f8e00ff */
[----:B------:R-:W-:-:S04]  /*83a0*/  SHF.L.U32 R0, R0, 0x1f, RZ ;  /* 0x0000001f00007819 */ /* 0x000fc800000006ff */
[----:B------:R2:W3:Y:S01]  /*83b0*/  SYNCS.PHASECHK.TRANS64.TRYWAIT P2, [UR8+0x34850], R0 ;  /* 0x03485000ff0075a7 */ /* 0x0004e20008040148 */
[----:B------:R-:W-:Y:S05]  /*83c0*/  @!P0 BRA `(.L_x_2267) ;  /* 0x0000000000048947 */ /* 0x000fea0003800000 */
[----:B------:R-:W-:Y:S01]  /*83d0*/  BPT.TRAP 0x1 ;  /* 0x000000040000795c */ /* 0x000fe20000300000 */
.L_x_2267:
[----:B---3--:R-:W-:Y:S05]  /*83e0*/  @P2 BRA `(.L_x_2268) ;  /* 0x0000000000082947 */ /* 0x008fea0003800000 */
[----:B------:R-:W3:Y:S02]  /*83f0*/  SYNCS.PHASECHK.TRANS64.TRYWAIT P2, [UR8+0x34850], R0 ;  /* 0x03485000ff0075a7 */ /* 0x000ee40008040148 */
[----:B---3--:R-:W-:Y:S05]  /*8400*/  @!P2 BRA `(.L_x_2269) ;  /* 0x0000009400b4a947 */ /* 0x008fea0003800000 */
.L_x_2268:
[----:B------:R-:W-:Y:S01]  /*8410*/  UIADD3 UR5, UR38, 0x400, URZ ;  /* 0x0000040026057890 */ /* 0x000fe2000fffe03f */
[----:B------:R-:W-:Y:S01]  /*8420*/  WARPGROUP.ARRIVE ;  /* 0x00000000000079c5 */ /* 0x000fe20000000000 */
[----:B------:R-:W-:Y:S01]  /*8430*/  UMOV UR15, 0x40000040 ;  /* 0x40000040000f7882 */ /* 0x000fe20000000000 */
[----:B0-2---:R-:W-:Y:S01]  /*8440*/  FMUL.FTZ R0, R24, UR7 ;  /* 0x0000000718007c20 */ /* 0x005fe20008410000 */
[----:B------:R-:W-:Y:S01]  /*8450*/  USHF.R.U32.HI UR5, URZ, 0x4, UR5 ;  /* 0x000000043f057899 */ /* 0x000fe20008011605 */
[----:B-1----:R-:W-:Y:S01]  /*8460*/  FMUL.FTZ R10, R25, UR7 ;  /* 0x00000007190a7c20 */ /* 0x002fe20008410000 */
        /* <DEDUP_REMOVED lines=10> */
[----:B------:R-:W-:Y:S01]  /*8510*/  ULEA UR5, UR6, UR5, 0xb ;  /* 0x0000000506057291 */ /* 0x000fe2000f8e583f */
[----:B------:R-:W1:Y:S01]  /*8520*/  MUFU.TANH R10, R10 ;  /* 0x0000000a000a7308 */ /* 0x000e620000002400 */
        /* <DEDUP_REMOVED lines=11> */
[----:B0-----:R-:W-:Y:S01]  /*85e0*/  FMNMX.FTZ R5, R0, R13, !PT ;  /* 0x0000000d00057209 */ /* 0x001fe20007810000 */
[----:B------:R-:W-:Y:S01]  /*85f0*/  FMUL.FTZ R214, R60, UR7 ;  /* 0x000000073cd67c20 */ /* 0x000fe20008410000 */
[----:B------:R-:W-:Y:S01]  /*8600*/  FMUL.FTZ R14, R26, UR7 ;  /* 0x000000071a0e7c20 */ /* 0x000fe20008410000 */
[----:B------:R-:W-:Y:S01]  /*8610*/  FMUL.FTZ R216, R61, UR7 ;  /* 0x000000073dd87c20 */ /* 0x000fe20008410000 */
[----:B------:R-:W-:Y:S01]  /*8620*/  FMUL.FTZ R20, R27, UR7 ;  /* 0x000000071b147c20 */ /* 0x000fe20008410000 */
[----:B-1----:R-:W-:Y:S01]  /*8630*/  FMNMX.FTZ R5, R10, R5, !PT ;  /* 0x000000050a057209 */ /* 0x002fe20007810000 */
        /* <DEDUP_REMOVED lines=41> */
[----:B------:R-:W-:Y:S01]  /*88d0*/  UIADD3 UR6, UR5, 0x380, URZ ;  /* 0x0000038005067890 */ /* 0x000fe2000fffe03f */
[----:B------:R-:W-:-:S06]  /*88e0*/  ISETP.LT.AND P2, PT, RZ, UR4, PT ;  /* 0x00000004ff007c0c */ /* 0x000fcc000bf41270 */
[----:B------:R-:W-:Y:S08]  /*88f0*/  MUFU.TANH R202, R202 ;  /* 0x000000ca00ca7308 */ /* 0x000ff00000002400 */
[----:B------:R-:W-:Y:S08]  /*8900*/  MUFU.TANH R204, R204 ;  /* 0x000000cc00cc7308 */ /* 0x000ff00000002400 */
[----:B------:R-:W-:Y:S08]  /*8910*/  MUFU.TANH R206, R206 ;  /* 0x000000ce00ce7308 */ /* 0x000ff00000002400 */
        /* <DEDUP_REMOVED lines=8> */
[----:B------:R-:W-:Y:S01]  /*89a0*/  MUFU.TANH R218, R218 ;  /* 0x000000da00da7308 */ /* 0x000fe20000002400 */
[----:B------:R-:W-:Y:S02]  /*89b0*/  WARPGROUP.DEPBAR.LE gsb0, 0x0 ;  /* 0x00008000000079c5 */ /* 0x000fe40000010000 */
[----:B------:R-:W-:Y:S01]  /*89c0*/  WARPGROUP.ARRIVE ;  /* 0x00000000000079c5 */ /* 0x000fe20000000000 */
[----:B------:R-:W-:Y:S01]  /*89d0*/  FMUL.FTZ R180, R29, UR7 ;  /* 0x000000071db47c20 */ /* 0x000fe20008410000 */
[----:B------:R-:W-:-:S03]  /*89e0*/  FMUL.FTZ R182, R33, UR7 ;  /* 0x0000000721b67c20 */ /* 0x000fc60008410000 */
[----:B------:R-:W0:Y:S01]  /*89f0*/  MUFU.TANH R26, R26 ;  /* 0x0000001a001a7308 */ /* 0x000e220000002400 */
[----:B-1----:R-:W-:Y:S01]  /*8a00*/  FMNMX.FTZ R25, R20, R25, !PT ;  /* 0x0000001914197209 */ /* 0x002fe20007810000 */
[----:B------:R-:W-:Y:S01]  /*8a10*/  HGMMA.64x128x16.F32 R88, R176, gdesc[UR12].tnspB, R88, gsb0 ;  /* 0x41e0000cb0587df0 */ /* 0x000fe20008000858 */
[----:B------:R-:W-:Y:S01]  /*8a20*/  UIADD3 UR14, UR5, 0x100, URZ ;  /* 0x00000100050e7890 */ /* 0x000fe2000fffe03f */
[----:B------:R-:W-:-:S04]  /*8a30*/  UMOV UR15, 0x40000040 ;  /* 0x40000040000f7882 */ /* 0x000fc80000000000 */
[----:B------:R-:W1:Y:S08]  /*8a40*/  MUFU.TANH R180, R180 ;  /* 0x000000b400b47308 */ /* 0x000e700000002400 */
[----:B------:R-:W2:Y:S01]  /*8a50*/  MUFU.TANH R182, R182 ;  /* 0x000000b600b67308 */ /* 0x000ea20000002400 */
[----:B0-----:R-:W-:-:S07]  /*8a60*/  FMNMX.FTZ R25, R26, R25, !PT ;  /* 0x000000191a197209 */ /* 0x001fce0007810000 */
[----:B------:R-:W0:Y:S01]  /*8a70*/  MUFU.TANH R28, R28 ;  /* 0x0000001c001c7308 */ /* 0x000e220000002400 */
[----:B-1----:R-:W-:-:S04]  /*8a80*/  FMNMX.FTZ R5, R180, R5, !PT ;  /* 0x00000005b4057209 */ /* 0x002fc80007810000 */
[----:B------:R-:W-:-:S03]  /*8a90*/  FMNMX.FTZ R5, R32, R5, !PT ;  /* 0x0000000520057209 */ /* 0x000fc60007810000 */
[----:B------:R-:W1:Y:S01]  /*8aa0*/  MUFU.TANH R30, R30 ;  /* 0x0000001e001e7308 */ /* 0x000e620000002400 */
[----:B--2---:R-:W-:-:S04]  /*8ab0*/  FMNMX.FTZ R5, R182, R5, !PT ;  /* 0x00000005b6057209 */ /* 0x004fc80007810000 */
[----:B------:R-:W-:-:S03]  /*8ac0*/  FMNMX.FTZ R5, R194, R5, !PT ;  /* 0x00000005c2057209 */ /* 0x000fc60007810000 */
[----:B------:R-:W-:Y:S01]  /*8ad0*/  MUFU.TANH R220, R220 ;  /* 0x000000dc00dc7308 */ /* 0x000fe20000002400 */
[----:B------:R-:W-:Y:S02]  /*8ae0*/  FMNMX.FTZ R5, R196, R5, !PT ;  /* 0x00000005c4057209 */ /* 0x000fe40007810000 */
[----:B0-----:R-:W-:Y:S02]  /*8af0*/  FMNMX.FTZ R25, R28, R25, !PT ;  /* 0x000000191c197209 */ /* 0x001fe40007810000 */
[----:B------:R-:W-:-:S03]  /*8b00*/  FMNMX.FTZ R5, R198, R5, !PT ;  /* 0x00000005c6057209 */ /* 0x000fc60007810000 */
[----:B------:R-:W0:Y:S01]  /*8b10*/  MUFU.TANH R34, R34 ;  /* 0x0000002200227308 */ /* 0x000e220000002400 */
[----:B------:R-:W-:Y:S02]  /*8b20*/  FMNMX.FTZ R5, R200, R5, !PT ;  /* 0x00000005c8057209 */ /* 0x000fe40007810000 */
[----:B-1----:R-:W-:Y:S02]  /*8b30*/  FMNMX.FTZ R27, R30, R25, !PT ;  /* 0x000000191e1b7209 */ /* 0x002fe40007810000 */
[----:B------:R-:W-:-:S03]  /*8b40*/  FMNMX.FTZ R5, R44, R5, !PT ;  /* 0x000000052c057209 */ /* 0x000fc60007810000 */
[----:B------:R-:W-:Y:S01]  /*8b50*/  MUFU.TANH R222, R222 ;  /* 0x000000de00de7308 */ /* 0x000fe20000002400 */
[----:B------:R-:W-:-:S07]  /*8b60*/  FMNMX.FTZ R5, R202, R5, !PT ;  /* 0x00000005ca057209 */ /* 0x000fce0007810000 */
        /* <DEDUP_REMOVED lines=25> */
[----:B-1----:R-:W-:Y:S01]  /*8d00*/  FMNMX.FTZ R29, R46, R29, !PT ;  /* 0x0000001d2e1d7209 */ /* 0x002fe20007810000 */
[----:B------:R-:W-:-:S04]  /*8d10*/  UMOV UR15, 0x40000040 ;  /* 0x40000040000f7882 */ /* 0x000fc80000000000 */
[----:B------:R-:W0:Y:S08]  /*8d20*/  MUFU.TANH R178, R178 ;  /* 0x000000b200b27308 */ /* 0x000e300000002400 */
[----:B------:R-:W1:Y:S08]  /*8d30*/  MUFU.TANH R176, R176 ;  /* 0x000000b000b07308 */ /* 0x000e700000002400 */
[----:B------:R-:W2:Y:S01]  /*8d40*/  MUFU.TANH R48, R48 ;  /* 0x0000003000307308 */ /* 0x000ea20000002400 */
[----:B0-----:R-:W-:-:S04]  /*8d50*/  FMNMX.FTZ R5, R178, R5, !PT ;  /* 0x00000005b2057209 */ /* 0x001fc80007810000 */
[----:B------:R-:W-:-:S03]  /*8d60*/  FMNMX.FTZ R5, R204, R5, !PT ;  /* 0x00000005cc057209 */ /* 0x000fc60007810000 */
[----:B------:R-:W0:Y:S01]  /*8d70*/  MUFU.TANH R50, R50 ;  /* 0x0000003200327308 */ /* 0x000e220000002400 */
[----:B------:R-:W-:Y:S02]  /*8d80*/  FMNMX.FTZ R5, R206, R5, !PT ;  /* 0x00000005ce057209 */ /* 0x000fe40007810000 */
[----:B-1----:R-:W-:Y:S02]  /*8d90*/  FMNMX.FTZ R29, R176, R29, !PT ;  /* 0x0000001db01d7209 */ /* 0x002fe40007810000 */
[----:B------:R-:W-:-:S03]  /*8da0*/  FMNMX.FTZ R5, R208, R5, !PT ;  /* 0x00000005d0057209 */ /* 0x000fc60007810000 */
[----:B------:R-:W1:Y:S01]  /*8db0*/  MUFU.TANH R52, R52 ;  /* 0x0000003400347308 */ /* 0x000e620000002400 */
[----:B------:R-:W-:Y:S02]  /*8dc0*/  FMNMX.FTZ R5, R210, R5, !PT ;  /* 0x00000005d2057209 */ /* 0x000fe40007810000 */
[----:B--2---:R-:W-:Y:S02]  /*8dd0*/  FMNMX.FTZ R31, R48, R29, !PT ;  /* 0x0000001d301f7209 */ /* 0x004fe40007810000 */
[----:B------:R-:W-:-:S03]  /*8de0*/  FMNMX.FTZ R5, R212, R5, !PT ;  /* 0x00000005d4057209 */ /* 0x000fc60007810000 */
[----:B------:R-:W2:Y:S01]  /*8df0*/  MUFU.TANH R54, R54 ;  /* 0x0000003600367308 */ /* 0x000ea20000002400 */
[----:B------:R-:W-:Y:S02]  /*8e00*/  FMNMX.FTZ R5, R214, R5, !PT ;  /* 0x00000005d6057209 */ /* 0x000fe40007810000 */
[----:B0-----:R-:W-:Y:S02]  /*8e10*/  FMNMX.FTZ R31, R50, R31, !PT ;  /* 0x0000001f321f7209 */ /* 0x001fe40007810000 */
[----:B------:R-:W-:-:S03]  /*8e20*/  FMNMX.FTZ R5, R216, R5, !PT ;  /* 0x00000005d8057209 */ /* 0x000fc60007810000 */
[----:B------:R-:W0:Y:S01]  /*8e30*/  MUFU.TANH R56, R56 ;  /* 0x0000003800387308 */ /* 0x000e220000002400 */
[----:B------:R-:W-:Y:S02]  /*8e40*/  FMNMX.FTZ R5, R218, R5, !PT ;  /* 0x00000005da057209 */ /* 0x000fe40007810000 */
[----:B-1----:R-:W-:-:S05]  /*8e50*/  FMNMX.FTZ R31, R52, R31, !PT ;  /* 0x0000001f341f7209 */ /* 0x002fca0007810000 */
[----:B------:R-:W1:Y:S01]  /*8e60*/  MUFU.TANH R58, R58 ;  /* 0x0000003a003a7308 */ /* 0x000e620000002400 */
[----:B--2---:R-:W-:-:S07]  /*8e70*/  FMNMX.FTZ R31, R54, R31, !PT ;  /* 0x0000001f361f7209 */ /* 0x004fce0007810000 */
[----:B------:R-:W2:Y:S01]  /*8e80*/  MUFU.TANH R60, R60 ;  /* 0x0000003c003c7308 */ /* 0x000ea20000002400 */
[----:B0-----:R-:W-:-:S07]  /*8e90*/  FMNMX.FTZ R33, R56, R31, !PT ;  /* 0x0000001f38217209 */ /* 0x001fce0007810000 */
[----:B------:R-:W0:Y:S01]  /*8ea0*/  MUFU.TANH R62, R62 ;  /* 0x0000003e003e7308 */ /* 0x000e220000002400 */
[----:B-1----:R-:W-:-:S07]  /*8eb0*/  FMNMX.FTZ R33, R58, R33, !PT ;  /* 0x000000213a217209 */ /* 0x002fce0007810000 */
[----:B------:R-:W1:Y:S01]  /*8ec0*/  MUFU.TANH R64, R64 ;  /* 0x0000004000407308 */ /* 0x000e620000002400 */
[----:B--2---:R-:W-:-:S07]  /*8ed0*/  FMNMX.FTZ R33, R60, R33, !PT ;  /* 0x000000213c217209 */ /* 0x004fce0007810000 */
[----:B------:R-:W2:Y:S01]  /*8ee0*/  MUFU.TANH R66, R66 ;  /* 0x0000004200427308 */ /* 0x000ea20000002400 */
[----:B0-----:R-:W-:-:S07]  /*8ef0*/  FMNMX.FTZ R33, R62, R33, !PT ;  /* 0x000000213e217209 */ /* 0x001fce0007810000 */
[----:B------:R-:W-:Y:S01]  /*8f00*/  MUFU.TANH R72, R72 ;  /* 0x0000004800487308 */ /* 0x000fe20000002400 */
[----:B-1----:R-:W-:-:S07]  /*8f10*/  FMNMX.FTZ R37, R64, R33, !PT ;  /* 0x0000002140257209 */ /* 0x002fce0007810000 */
[----:B------:R-:W-:Y:S01]  /*8f20*/  MUFU.TANH R74, R74 ;  /* 0x0000004a004a7308 */ /* 0x000fe20000002400 */
[----:B--2---:R-:W-:-:S07]  /*8f30*/  FMNMX.FTZ R37, R66, R37, !PT ;  /* 0x0000002542257209 */ /* 0x004fce0007810000 */
        /* <DEDUP_REMOVED lines=20> */
[----:B------:R-:W1:Y:S01]  /*9080*/  MUFU.TANH R86, R86 ;  /* 0x0000005600567308 */ /* 0x000e620000002400 */
        /* <DEDUP_REMOVED lines=15> */
[----:B------:R-:W0:Y:S01]  /*9180*/  SHFL.BFLY PT, R2, R5, 0x2, 0x1f ;  /* 0x0c401f0005027f89 */ /* 0x000e2200000e0000 */
[----:B------:R-:W-:-:S04]  /*9190*/  FMNMX.FTZ R41, R82, R41, !PT ;  /* 0x0000002952297209 */ /* 0x000fc80007810000 */
[----:B-1----:R-:W-:Y:S02]  /*91a0*/  FMNMX.FTZ R41, R86, R41, !PT ;  /* 0x0000002956297209 */ /* 0x002fe40007810000 */
        /* <DEDUP_REMOVED lines=8> */
[-CC-:B------:R-:W-:Y:S01]  /*9230*/  FFMA.FTZ R194, R194, R5.reuse, -R35.reuse ;  /* 0x00000005c2c27223 */ /* 0x180fe20000010823 */
[-CC-:B------:R-:W-:Y:S01]  /*9240*/  FFMA.FTZ R198, R198, R5.reuse, -R35.reuse ;  /* 0x00000005c6c67223 */ /* 0x180fe20000010823 */
[-CC-:B------:R-:W-:Y:S01]  /*9250*/  FFMA.FTZ R206, R206, R5.reuse, -R35.reuse ;  /* 0x00000005cece7223 */ /* 0x180fe20000010823 */
[----:B------:R-:W-:Y:S01]  /*9260*/  MUFU.EX2 R29, R0 ;  /* 0x00000000001d7308 */ /* 0x000fe20000000800 */
[-C--:B------:R-:W-:Y:S01]  /*9270*/  FMUL.FTZ R2, R2, R5.reuse ;  /* 0x0000000502027220 */ /* 0x080fe20000410000 */
[----:B------:R-:W-:Y:S02]  /*9280*/  WARPGROUP.DEPBAR.LE gsb0, 0x0 ;  /* 0x00008000000079c5 */ /* 0x000fe40000010000 */
[----:B------:R-:W-:Y:S01]  /*9290*/  WARPGROUP.ARRIVE ;  /* 0x00000000000079c5 */ /* 0x000fe20000000000 */
[----:B------:R-:W-:Y:S01]  /*92a0*/  FMUL.FTZ R168, R87, UR7 ;  /* 0x0000000757a87c20 */ /* 0x000fe20008410000 */
[-CC-:B------:R-:W-:Y:S01]  /*92b0*/  FFMA.FTZ R170, R10, R5.reuse, -R35.reuse ;  /* 0x000000050aaa7223 */ /* 0x180fe20000010823 */
[-CC-:B------:R-:W-:Y:S01]  /*92c0*/  FFMA.FTZ R15, R24, R5.reuse, -R35.reuse ;  /* 0x00000005180f7223 */ /* 0x180fe20000010823 */
[----:B------:R0:W-:Y:S01]  /*92d0*/  MUFU.EX2 R25, R194 ;  /* 0x000000c200197308 */ /* 0x0001e20000000800 */
[-CC-:B------:R-:W-:Y:S01]  /*92e0*/  FFMA.FTZ R21, R32, R5.reuse, -R35.reuse ;  /* 0x0000000520157223 */ /* 0x180fe20000010823 */
[----:B------:R-:W-:Y:S01]  /*92f0*/  HGMMA.64x128x16.F32 R88, R164, gdesc[UR12].tnspB, R88, gsb0 ;  /* 0x41e0000ca4587df0 */ /* 0x000fe20008000858 */
[----:B------:R-:W-:Y:S01]  /*9300*/  UIADD3 UR14, UR5, 0x280, URZ ;  /* 0x00000280050e7890 */ /* 0x000fe2000fffe03f */
[-CC-:B------:R-:W-:Y:S01]  /*9310*/  FFMA.FTZ R44, R202, R5.reuse, -R35.reuse ;  /* 0x00000005ca2c7223 */ /* 0x180fe20000010823 */
[----:B------:R-:W-:Y:S01]  /*9320*/  UMOV UR15, 0x40000040 ;  /* 0x40000040000f7882 */ /* 0x000fe20000000000 */
[-CC-:B------:R-:W-:Y:S01]  /*9330*/  FFMA.FTZ R51, R84, R5.reuse, -R35.reuse ;  /* 0x0000000554337223 */ /* 0x180fe20000010823 */
        /* <DEDUP_REMOVED lines=13> */
[----:B------:R-:W-:-:S04]  /*9410*/  FFMA.FTZ R84, R234, R5, -R35 ;  /* 0x00000005ea547223 */ /* 0x000fc80000010823 */
[----:B------:R2:W-:Y:S01]  /*9420*/  MUFU.EX2 R33, R206 ;  /* 0x000000ce00217308 */ /* 0x0005e20000000800 */
[----:B-1----:R-:W-:Y:S01]  /*9430*/  FMNMX.FTZ R0, R168, R41, !PT ;  /* 0x00000029a8007209 */ /* 0x002fe20007810000 */
[-CC-:B------:R-:W-:Y:S01]  /*9440*/  FFMA.FTZ R41, R218, R5.reuse, -R35.reuse ;  /* 0x00000005da297223 */ /* 0x180fe20000010823 */
[----:B0-----:R-:W-:-:S03]  /*9450*/  FFMA.FTZ R198, R172, R5, -R35 ;  /* 0x00000005acc67223 */ /* 0x001fc60000010823 */
[----:B------:R-:W0:Y:S02]  /*9460*/  SHFL.BFLY PT, R47, R0, 0x2, 0x1f ;  /* 0x0c401f00002f7f89 */ /* 0x000e2400000e0000 */
[----:B------:R-:W-:Y:S01]  /*9470*/  MUFU.EX2 R2, R2 ;  /* 0x0000000200027308 */ /* 0x000fe20000000800 */
[----:B--2---:R-:W-:-:S07]  /*9480*/  FFMA.FTZ R206, R232, R5, -R35 ;  /* 0x00000005e8ce7223 */ /* 0x004fce0000010823 */
[----:B------:R-:W-:Y:S08]  /*9490*/  MUFU.EX2 R13, R13 ;  /* 0x0000000d000d7308 */ /* 0x000ff00000000800 */
[----:B------:R-:W1:Y:S01]  /*94a0*/  MUFU.EX2 R170, R170 ;  /* 0x000000aa00aa7308 */ /* 0x000e620000000800 */
[----:B0-----:R-:W-:Y:S01]  /*94b0*/  FMNMX.FTZ R53, R0, R47, !PT ;  /* 0x0000002f00357209 */ /* 0x001fe20007810000 */
[----:B------:R-:W-:-:S06]  /*94c0*/  FFMA.FTZ R47, R226, R5, -R35 ;  /* 0x00000005e22f7223 */ /* 0x000fcc0000010823 */
[----:B------:R-:W-:Y:S01]  /*94d0*/  MUFU.EX2 R15, R15 ;  /* 0x0000000f000f7308 */ /* 0x000fe20000000800 */
[----:B------:R-:W0:Y:S07]  /*94e0*/  SHFL.BFLY PT, R10, R53, 0x1, 0x1f ;  /* 0x0c201f00350a7f89 */ /* 0x000e2e00000e0000 */
[----:B------:R-:W2:Y:S01]  /*94f0*/  MUFU.EX2 R24, R24 ;  /* 0x0000001800187308 */ /* 0x000ea20000000800 */
[----:B-1----:R-:W-:-:S07]  /*9500*/  F2FP.F16.F32.PACK_AB R180, R170, R13 ;  /* 0x0000000daab4723e */ /* 0x002fce00000000ff */
[----:B------:R-:W-:Y:S08]  /*9510*/  MUFU.EX2 R21, R21 ;  /* 0x0000001500157308 */ /* 0x000ff00000000800 */
[----:B------:R-:W-:Y:S01]  /*9520*/  MUFU.EX2 R32, R32 ;  /* 0x0000002000207308 */ /* 0x000fe20000000800 */
[----:B--2---:R-:W-:Y:S02]  /*9530*/  F2FP.F16.F32.PACK_AB R182, R24, R15 ;  /* 0x0000000f18b6723e */ /* 0x004fe400000000ff */
[----:B0-----:R-:W-:-:S05]  /*9540*/  FMNMX.FTZ R10, R53, R10, !PT ;  /* 0x0000000a350a7209 */ /* 0x001fca0007810000 */
[C---:B------:R-:W-:Y:S01]  /*9550*/  FADD.FTZ R0, -R10.reuse, R11 ;  /* 0x0000000b0a007221 */ /* 0x040fe20000010100 */
[-C--:B------:R-:W-:Y:S01]  /*9560*/  FMUL.FTZ R11, R10, R5.reuse ;  /* 0x000000050a0b7220 */ /* 0x080fe20000410000 */
[----:B------:R-:W-:Y:S02]  /*9570*/  MUFU.EX2 R44, R44 ;  /* 0x0000002c002c7308 */ /* 0x000fe40000000800 */
[-C--:B------:R-:W-:Y:S01]  /*9580*/  FMUL.FTZ R0, R0, R5.reuse ;  /* 0x0000000500007220 */ /* 0x080fe20000410000 */
[-CC-:B------:R-:W-:Y:S01]  /*9590*/  FFMA.FTZ R181, R14, R5.reuse, -R11.reuse ;  /* 0x000000050eb57223 */ /* 0x180fe2000001080b */
[-CC-:B------:R-:W-:Y:S01]  /*95a0*/  FFMA.FTZ R14, R20, R5.reuse, -R11.reuse ;  /* 0x00000005140e7223 */ /* 0x180fe2000001080b */
[-CC-:B------:R-:W-:Y:S01]  /*95b0*/  FFMA.FTZ R183, R26, R5.reuse, -R11.reuse ;  /* 0x000000051ab77223 */ /* 0x180fe2000001080b */
[-CC-:B------:R-:W-:Y:S01]  /*95c0*/  FFMA.FTZ R20, R28, R5.reuse, -R11.reuse ;  /* 0x000000051c147223 */ /* 0x180fe2000001080b */
[-CC-:B------:R-:W-:Y:S01]  /*95d0*/  FFMA.FTZ R177, R30, R5.reuse, -R11.reuse ;  /* 0x000000051eb17223 */ /* 0x180fe2000001080b */
[----:B------:R-:W-:Y:S01]  /*95e0*/  MUFU.EX2 R0, R0 ;  /* 0x0000000000007308 */ /* 0x000fe20000000800 */
[----:B------:R-:W-:Y:S01]  /*95f0*/  FFMA.FTZ R30, R42, R5, -R11 ;  /* 0x000000052a1e7223 */ /* 0x000fe2000001080b */
[----:B------:R-:W-:-:S02]  /*9600*/  IMAD.U32 R42, RZ, RZ, UR8 ;  /* 0x00000008ff2a7e24 */ /* 0x000fc4000f8e00ff */
[-CC-:B------:R-:W-:Y:S01]  /*9610*/  FFMA.FTZ R26, R34, R5.reuse, -R11.reuse ;  /* 0x00000005221a7223 */ /* 0x180fe2000001080b */
[-CC-:B------:R-:W-:Y:S01]  /*9620*/  FFMA.FTZ R179, R36, R5.reuse, -R11.reuse ;  /* 0x0000000524b37223 */ /* 0x180fe2000001080b */
[-CC-:B------:R-:W-:Y:S01]  /*9630*/  FFMA.FTZ R175, R46, R5.reuse, -R11.reuse ;  /* 0x000000052eaf7223 */ /* 0x180fe2000001080b */
[----:B------:R-:W-:Y:S02]  /*9640*/  @!P1 VIADD R42, R42, 0x34860 ;  /* 0x000348602a2a9836 */ /* 0x000fe40000000000 */
[-CC-:B------:R-:W-:Y:S01]  /*9650*/  FFMA.FTZ R28, R38, R5.reuse, -R11.reuse ;  /* 0x00000005261c7223 */ /* 0x180fe2000001080b */
[----:B------:R-:W0:Y:S01]  /*9660*/  MUFU.EX2 R181, R181 ;  /* 0x000000b500b57308 */ /* 0x000e220000000800 */
[-CC-:B------:R-:W-:Y:S01]  /*9670*/  FFMA.FTZ R173, R40, R5.reuse, -R11.reuse ;  /* 0x0000000528ad7223 */ /* 0x180fe2000001080b */
[-CC-:B------:R-:W-:Y:S01]  /*9680*/  FFMA.FTZ R34, R176, R5.reuse, -R11.reuse ;  /* 0x00000005b0227223 */ /* 0x180fe2000001080b */
[----:B------:R-:W-:Y:S01]  /*9690*/  @!P1 PRMT R46, RZ, 0x654, R42 ;  /* 0x00000654ff2e9816 */ /* 0x000fe2000000002a */
[-CC-:B------:R-:W-:Y:S01]  /*96a0*/  FFMA.FTZ R169, R48, R5.reuse, -R11.reuse ;  /* 0x0000000530a97223 */ /* 0x180fe2000001080b */
[-CC-:B------:R-:W-:Y:S01]  /*96b0*/  FFMA.FTZ R36, R50, R5.reuse, -R11.reuse ;  /* 0x0000000532247223 */ /* 0x180fe2000001080b */
[-CC-:B------:R-:W-:Y:S01]  /*96c0*/  FFMA.FTZ R171, R52, R5.reuse, -R11.reuse ;  /* 0x0000000534ab7223 */ /* 0x180fe2000001080b */
[-CC-:B------:R-:W-:Y:S01]  /*96d0*/  FFMA.FTZ R38, R54, R5.reuse, -R11.reuse ;  /* 0x0000000536267223 */ /* 0x180fe2000001080b */
[----:B------:R-:W1:Y:S01]  /*96e0*/  MUFU.EX2 R14, R14 ;  /* 0x0000000e000e7308 */ /* 0x000e620000000800 */
[-CC-:B------:R-:W-:Y:S01]  /*96f0*/  FFMA.FTZ R40, R58, R5.reuse, -R11.reuse ;  /* 0x000000053a287223 */ /* 0x180fe2000001080b */
[-CC-:B------:R-:W-:Y:S01]  /*9700*/  FFMA.FTZ R64, R64, R5.reuse, -R11.reuse ;  /* 0x0000000540407223 */ /* 0x180fe2000001080b */
[-CC-:B------:R-:W-:Y:S01]  /*9710*/  FFMA.FTZ R66, R66, R5.reuse, -R11.reuse ;  /* 0x0000000542427223 */ /* 0x180fe2000001080b */
[-CC-:B------:R-:W-:Y:S01]  /*9720*/  FFMA.FTZ R68, R68, R5.reuse, -R11.reuse ;  /* 0x0000000544447223 */ /* 0x180fe2000001080b */
[-CC-:B------:R-:W-:Y:S01]  /*9730*/  FFMA.FTZ R70, R70, R5.reuse, -R11.reuse ;  /* 0x0000000546467223 */ /* 0x180fe2000001080b */
[-CC-:B------:R-:W-:Y:S01]  /*9740*/  FFMA.FTZ R72, R72, R5.reuse, -R11.reuse ;  /* 0x0000000548487223 */ /* 0x180fe2000001080b */
[----:B------:R-:W-:Y:S01]  /*9750*/  FFMA.FTZ R74, R74, R5, -R11 ;  /* 0x000000054a4a7223 */ /* 0x000fe2000001080b */
[----:B------:R-:W-:Y:S01]  /*9760*/  MUFU.EX2 R183, R183 ;  /* 0x000000b700b77308 */ /* 0x000fe20000000800 */
[----:B0-----:R-:W-:Y:S01]  /*9770*/  FFMA.FTZ R3, R0, R3, R181 ;  /* 0x0000000300037223 */ /* 0x001fe200000100b5 */
[-CC-:B------:R-:W-:Y:S01]  /*9780*/  FFMA.FTZ R76, R76, R5.reuse, -R11.reuse ;  /* 0x000000054c4c7223 */ /* 0x180fe2000001080b */
[-CC-:B------:R-:W-:Y:S01]  /*9790*/  FFMA.FTZ R78, R78, R5.reuse, -R11.reuse ;  /* 0x000000054e4e7223 */ /* 0x180fe2000001080b */
[-CC-:B------:R-:W-:Y:S01]  /*97a0*/  FFMA.FTZ R80, R80, R5.reuse, -R11.reuse ;  /* 0x0000000550507223 */ /* 0x180fe2000001080b */
[-CC-:B------:R-:W-:Y:S01]  /*97b0*/  FFMA.FTZ R82, R82, R5.reuse, -R11.reuse ;  /* 0x0000000552527223 */ /* 0x180fe2000001080b */
[----:B------:R-:W-:Y:S01]  /*97c0*/  FFMA.FTZ R86, R86, R5, -R11 ;  /* 0x0000000556567223 */ /* 0x000fe2000001080b */
[----:B------:R-:W-:Y:S01]  /*97d0*/  F2FP.F16.F32.PACK_AB R176, R32, R21 ;  /* 0x0000001520b0723e */ /* 0x000fe200000000ff */
[----:B------:R-:W-:Y:S01]  /*97e0*/  MUFU.EX2 R20, R20 ;  /* 0x0000001400147308 */ /* 0x000fe20000000800 */
[C---:B-1----:R-:W-:Y:S01]  /*97f0*/  FADD.FTZ R42, R14.reuse, R3 ;  /* 0x000000030e2a7221 */ /* 0x042fe20000010000 */
[----:B------:R-:W-:-:S02]  /*9800*/  F2FP.F16.F32.PACK_AB R181, R14, R181 ;  /* 0x000000b50eb5723e */ /* 0x000fc400000000ff */
[----:B------:R-:W-:-:S04]  /*9810*/  F2FP.F16.F32.PACK_AB R174, R44, R29 ;  /* 0x0000001d2cae723e */ /* 0x000fc800000000ff */
        /* <DEDUP_REMOVED lines=12> */
[----:B------:R-:W-:Y:S01]  /*98e0*/  FFMA.FTZ R167, R60, R5, -R11 ;  /* 0x000000053ca77223 */ /* 0x000fe2000001080b */
[----:B------:R-:W-:-:S02]  /*98f0*/  UMOV UR5, UR37 ;  /* 0x0000002500057c82 */ /* 0x000fc40008000000 */
[----:B------:R-:W-:Y:S08]  /*9900*/  MUFU.EX2 R179, R179 ;  /* 0x000000b300b37308 */ /* 0x000ff00000000800 */
[----:B------:R-:W-:Y:S08]  /*9910*/  MUFU.EX2 R164, R164 ;  /* 0x000000a400a47308 */ /* 0x000ff00000000800 */
[----:B------:R-:W-:Y:S08]  /*9920*/  MUFU.EX2 R28, R28 ;  /* 0x0000001c001c7308 */ /* 0x000ff00000000800 */
[----:B------:R-:W-:Y:S08]  /*9930*/  MUFU.EX2 R173, R173 ;  /* 0x000000ad00ad7308 */ /* 0x000ff00000000800 */
[----:B------:R-:W0:Y:S08]  /*9940*/  MUFU.EX2 R166, R166 ;  /* 0x000000a600a67308 */ /* 0x000e300000000800 */
[----:B------:R-:W-:Y:S08]  /*9950*/  MUFU.EX2 R30, R30 ;  /* 0x0000001e001e7308 */ /* 0x000ff00000000800 */
[----:B------:R-:W-:Y:S01]  /*9960*/  MUFU.EX2 R175, R175 ;  /* 0x000000af00af7308 */ /* 0x000fe20000000800 */
[----:B0-----:R-:W-:-:S07]  /*9970*/  F2FP.F16.F32.PACK_AB R172, R166, R27 ;  /* 0x0000001ba6ac723e */ /* 0x001fce00000000ff */
[----:B------:R-:W-:Y:S08]  /*9980*/  MUFU.EX2 R34, R34 ;  /* 0x0000002200227308 */ /* 0x000ff00000000800 */
[----:B------:R0:W-:Y:S08]  /*9990*/  MUFU.EX2 R31, R178 ;  /* 0x000000b2001f7308 */ /* 0x0001f00000000800 */
        /* <DEDUP_REMOVED lines=13> */
[----:B------:R-:W-:Y:S02]  /*9a70*/  IMAD.U32 R35, RZ, RZ, UR9 ;  /* 0x00000009ff237e24 */ /* 0x000fe4000f8e00ff */
[----:B------:R-:W-:Y:S01]  /*9a80*/  MUFU.EX2 R40, R40 ;  /* 0x0000002800287308 */ /* 0x000fe20000000800 */
[----:B------:R-:W-:Y:S01]  /*9a90*/  HGMMA.64x128x16.F32 R88, R156, gdesc[UR12].tnspB, R88, gsb0 ;  /* 0x41e0000c9c587df0 */ /* 0x000fe20008000858 */
[----:B------:R-:W-:Y:S01]  /*9aa0*/  UMOV UR14, UR6 ;  /* 0x00000006000e7c82 */ /* 0x000fe20008000000 */
[----:B------:R-:W-:Y:S01]  /*9ab0*/  UMOV UR15, 0x40000040 ;  /* 0x40000040000f7882 */ /* 0x000fe20000000000 */
[----:B------:R-:W-:Y:S01]  /*9ac0*/  @!P1 LEA R35, R35, UR38, 0x3 ;  /* 0x0000002623239c11 */ /* 0x000fe2000f8e18ff */
[----:B------:R-:W-:-:S03]  /*9ad0*/  UIADD3 UR6, UR4, -0x1, URZ ;  /* 0xffffffff04067890 */ /* 0x000fc6000fffe03f */
[----:B------:R-:W-:Y:S01]  /*9ae0*/  MUFU.EX2 R160, R160 ;  /* 0x000000a000a07308 */ /* 0x000fe20000000800 */
[----:B------:R-:W-:-:S04]  /*9af0*/  @!P1 IADD3 R35, R35, 0x34840, RZ ;  /* 0x0003484023239810 */ /* 0x000fc80007ffe0ff */
[----:B------:R-:W-:Y:S01]  /*9b00*/  @!P1 PRMT R35, RZ, 0x654, R35 ;  /* 0x00000654ff239816 */ /* 0x000fe20000000023 */
[----:B------:R-:W-:Y:S01]  /*9b10*/  UMOV UR4, UR6 ;  /* 0x0000000600047c82 */ /* 0x000fe20008000000 */
[----:B------:R-:W-:Y:S01]  /*9b20*/  UMOV UR6, UR36 ;  /* 0x0000002400067c82 */ /* 0x000fe20008000000 */
        /* <DEDUP_REMOVED lines=11> */
[----:B------:R-:W0:Y:S08]  /*9be0*/  MUFU.EX2 R70, R70 ;  /* 0x0000004600467308 */ /* 0x000e300000000800 */
[----:B------:R-:W-:Y:S08]  /*9bf0*/  MUFU.EX2 R45, R45 ;  /* 0x0000002d002d7308 */ /* 0x000ff00000000800 */
[----:B------:R-:W-:Y:S01]  /*9c00*/  MUFU.EX2 R72, R72 ;  /* 0x0000004800487308 */ /* 0x000fe20000000800 */
[----:B0-----:R-:W-:-:S07]  /*9c10*/  F2FP.F16.F32.PACK_AB R163, R70, R68 ;  /* 0x0000004446a3723e */ /* 0x001fce00000000ff */
[----:B------:R-:W0:Y:S08]  /*9c20*/  MUFU.EX2 R202, R202 ;  /* 0x000000ca00ca7308 */ /* 0x000e300000000800 */
[----:B------:R-:W1:Y:S08]  /*9c30*/  MUFU.EX2 R74, R74 ;  /* 0x0000004a004a7308 */ /* 0x000e700000000800 */
[----:B------:R-:W-:Y:S01]  /*9c40*/  MUFU.EX2 R47, R47 ;  /* 0x0000002f002f7308 */ /* 0x000fe20000000800 */
[----:B------:R-:W-:-:S02]  /*9c50*/  WARPGROUP.DEPBAR.LE gsb0, 0x0 ;  /* 0x00008000000079c5 */ /* 0x000fc40000010000 */
[----:B------:R-:W-:-:S05]  /*9c60*/  WARPGROUP.ARRIVE ;  /* 0x00000000000079c5 */ /* 0x000fca0000000000 */
[----:B------:R-:W-:Y:S01]  /*9c70*/  MUFU.EX2 R76, R76 ;  /* 0x0000004c004c7308 */ /* 0x000fe20000000800 */
[----:B0-----:R-:W-:Y:S02]  /*9c80*/  F2FP.F16.F32.PACK_AB R156, R202, R45 ;  /* 0x0000002dca9c723e */ /* 0x001fe400000000ff */
[----:B-1----:R-:W-:Y:S01]  /*9c90*/  F2FP.F16.F32.PACK_AB R157, R74, R72 ;  /* 0x000000484a9d723e */ /* 0x002fe200000000ff */
[----:B------:R-:W-:Y:S04]  /*9ca0*/  HGMMA.64x128x16.F32 R88, R152, gdesc[UR12].tnspB, R88, gsb0 ;  /* 0x41e0000c98587df0 */ /* 0x000fe80008000858 */
[----:B------:R-:W0:Y:S08]  /*9cb0*/  MUFU.EX2 R204, R204 ;  /* 0x000000cc00cc7308 */ /* 0x000e300000000800 */
[----:B------:R-:W1:Y:S08]  /*9cc0*/  MUFU.EX2 R78, R78 ;  /* 0x0000004e004e7308 */ /* 0x000e700000000800 */
[----:B------:R-:W-:Y:S01]  /*9cd0*/  MUFU.EX2 R49, R49 ;  /* 0x0000003100317308 */ /* 0x000fe20000000800 */
[----:B0-----:R-:W-:-:S07]  /*9ce0*/  F2FP.F16.F32.PACK_AB R158, R204, R47 ;  /* 0x0000002fcc9e723e */ /* 0x001fce00000000ff */
[----:B------:R-:W-:Y:S01]  /*9cf0*/  MUFU.EX2 R80, R80 ;  /* 0x0000005000507308 */ /* 0x000fe20000000800 */
[----:B-1----:R-:W-:-:S07]  /*9d00*/  F2FP.F16.F32.PACK_AB R159, R78, R76 ;  /* 0x0000004c4e9f723e */ /* 0x002fce00000000ff */
[----:B------:R-:W0:Y:S08]  /*9d10*/  MUFU.EX2 R206, R206 ;  /* 0x000000ce00ce7308 */ /* 0x000e300000000800 */
[----:B------:R-:W1:Y:S08]  /*9d20*/  MUFU.EX2 R82, R82 ;  /* 0x0000005200527308 */ /* 0x000e700000000800 */
[----:B------:R-:W-:Y:S08]  /*9d30*/  MUFU.EX2 R51, R51 ;  /* 0x0000003300337308 */ /* 0x000ff00000000800 */
[----:B------:R-:W-:Y:S08]  /*9d40*/  MUFU.EX2 R86, R86 ;  /* 0x0000005600567308 */ /* 0x000ff00000000800 */
[----:B------:R-:W2:Y:S01]  /*9d50*/  MUFU.EX2 R84, R84 ;  /* 0x0000005400547308 */ /* 0x000ea20000000800 */
[----:B------:R-:W-:-:S02]  /*9d60*/  WARPGROUP.DEPBAR.LE gsb0, 0x0 ;  /* 0x00008000000079c5 */ /* 0x000fc40000010000 */
[----:B------:R3:W-:Y:S01]  /*9d70*/  @!P1 SYNCS.ARRIVE.TRANS64.RED.A1T0 RZ, [R35+URZ], RZ ;  /* 0x000000ff23ff99a7 */ /* 0x0007e2000810043f */
[----:B0-----:R-:W-:Y:S02]  /*9d80*/  F2FP.F16.F32.PACK_AB R152, R206, R49 ;  /* 0x00000031ce98723e */ /* 0x001fe400000000ff */
[----:B-1----:R-:W-:Y:S02]  /*9d90*/  F2FP.F16.F32.PACK_AB R153, R82, R80 ;  /* 0x000000505299723e */ /* 0x002fe400000000ff */
[----:B--2---:R-:W-:Y:S01]  /*9da0*/  F2FP.F16.F32.PACK_AB R154, R84, R51 ;  /* 0x00000033549a723e */ /* 0x004fe200000000ff */
[----:B---3--:R-:W-:Y:S01]  /*9db0*/  FFMA.FTZ R35, R2, R4, R13 ;  /* 0x0000000402237223 */ /* 0x008fe2000001000d */
[----:B------:R0:W-:Y:S03]  /*9dc0*/  @!P1 SYNCS.ARRIVE.TRANS64.RED.A1T0 RZ, [R46+URZ], RZ ;  /* 0x000000ff2eff99a7 */ /* 0x0001e6000810043f */
[----:B------:R-:W-:Y:S01]  /*9dd0*/  FADD.FTZ R4, R170, R35 ;  /* 0x00000023aa047221 */ /* 0x000fe20000010000 */
[----:B------:R-:W-:Y:S01]  /*9de0*/  FADD.FTZ R35, R183, R42 ;  /* 0x0000002ab7237221 */ /* 0x000fe20000010000 */
[----:B------:R-:W-:-:S02]  /*9df0*/  F2FP.F16.F32.PACK_AB R183, R20, R183 ;  /* 0x000000b714b7723e */ /* 0x000fc400000000ff */
[----:B------:R-:W-:Y:S01]  /*9e00*/  FADD.FTZ R3, R15, R4 ;  /* 0x000000040f037221 */ /* 0x000fe20000010000 */
[----:B0-----:R-:W-:Y:S01]  /*9e10*/  FADD.FTZ R46, R20, R35 ;  /* 0x00000023142e7221 */ /* 0x001fe20000010000 */
[-CC-:B------:R-:W-:Y:S01]  /*9e20*/  FFMA.FTZ R4, R62, R5.reuse, -R11.reuse ;  /* 0x000000053e047223 */ /* 0x180fe2000001080b */
[----:B------:R-:W-:Y:S01]  /*9e30*/  FFMA.FTZ R11, R168, R5, -R11 ;  /* 0x00000005a80b7223 */ /* 0x000fe2000001080b */
[----:B------:R-:W-:Y:S01]  /*9e40*/  FADD.FTZ R42, R24, R3 ;  /* 0x00000003182a7221 */ /* 0x000fe20000010000 */
[----:B------:R-:W-:Y:S01]  /*9e50*/  FADD.FTZ R35, R177, R46 ;  /* 0x0000002eb1237221 */ /* 0x000fe20000010000 */
[C---:B------:R-:W-:Y:S02]  /*9e60*/  F2FP.F16.F32.PACK_AB R177, R26.reuse, R177 ;  /* 0x000000b11ab1723e */ /* 0x040fe400000000ff */
[----:B------:R-:W-:Y:S01]  /*9e70*/  FADD.FTZ R3, R21, R42 ;  /* 0x0000002a15037221 */ /* 0x000fe20000010000 */
[----:B------:R-:W-:Y:S01]  /*9e80*/  FADD.FTZ R46, R26, R35 ;  /* 0x000000231a2e7221 */ /* 0x000fe20000010000 */
[----:B------:R-:W-:Y:S01]  /*9e90*/  MUFU.EX2 R4, R4 ;  /* 0x0000000400047308 */ /* 0x000fe20000000800 */
[----:B------:R-:W-:Y:S01]  /*9ea0*/  F2FP.F16.F32.PACK_AB R168, R194, R31 ;  /* 0x0000001fc2a8723e */ /* 0x000fe200000000ff */
[----:B------:R-:W-:Y:S01]  /*9eb0*/  FADD.FTZ R42, R32, R3 ;  /* 0x00000003202a7221 */ /* 0x000fe20000010000 */
[----:B------:R-:W-:Y:S01]  /*9ec0*/  FADD.FTZ R35, R179, R46 ;  /* 0x0000002eb3237221 */ /* 0x000fe20000010000 */
[----:B------:R-:W-:-:S02]  /*9ed0*/  F2FP.F16.F32.PACK_AB R179, R28, R179 ;  /* 0x000000b31cb3723e */ /* 0x000fc400000000ff */
[----:B------:R-:W-:Y:S01]  /*9ee0*/  FADD.FTZ R3, R25, R42 ;  /* 0x0000002a19037221 */ /* 0x000fe20000010000 */
[----:B------:R-:W-:Y:S01]  /*9ef0*/  FADD.FTZ R46, R28, R35 ;  /* 0x000000231c2e7221 */ /* 0x000fe20000010000 */
[----:B------:R-:W0:Y:S01]  /*9f00*/  MUFU.EX2 R11, R11 ;  /* 0x0000000b000b7308 */ /* 0x000e220000000800 */
[----:B------:R-:W-:Y:S01]  /*9f10*/  F2FP.F16.F32.PACK_AB R170, R196, R33 ;  /* 0x00000021c4aa723e */ /* 0x000fe200000000ff */
[----:B------:R-:W-:Y:S01]  /*9f20*/  FADD.FTZ R42, R164, R3 ;  /* 0x00000003a42a7221 */ /* 0x000fe20000010000 */
[----:B------:R-:W-:Y:S01]  /*9f30*/  FADD.FTZ R35, R173, R46 ;  /* 0x0000002ead237221 */ /* 0x000fe20000010000 */
[----:B------:R-:W-:Y:S02]  /*9f40*/  F2FP.F16.F32.PACK_AB R164, R160, R37 ;  /* 0x00000025a0a4723e */ /* 0x000fe400000000ff */
[----:B------:R-:W-:Y:S01]  /*9f50*/  FADD.FTZ R3, R27, R42 ;  /* 0x0000002a1b037221 */ /* 0x000fe20000010000 */
[C---:B------:R-:W-:Y:S01]  /*9f60*/  FADD.FTZ R46, R30.reuse, R35 ;  /* 0x000000231e2e7221 */ /* 0x040fe20000010000 */
[----:B------:R-:W-:-:S02]  /*9f70*/  F2FP.F16.F32.PACK_AB R173, R30, R173 ;  /* 0x000000ad1ead723e */ /* 0x000fc400000000ff */
[----:B------:R-:W-:Y:S01]  /*9f80*/  FADD.FTZ R42, R166, R3 ;  /* 0x00000003a62a7221 */ /* 0x000fe20000010000 */
[----:B------:R-:W-:Y:S01]  /*9f90*/  FADD.FTZ R35, R175, R46 ;  /* 0x0000002eaf237221 */ /* 0x000fe20000010000 */
[----:B------:R-:W-:Y:S02]  /*9fa0*/  F2FP.F16.F32.PACK_AB R166, R162, R39 ;  /* 0x00000027a2a6723e */ /* 0x000fe400000000ff */
[----:B------:R-:W-:Y:S01]  /*9fb0*/  FADD.FTZ R3, R29, R42 ;  /* 0x0000002a1d037221 */ /* 0x000fe20000010000 */
[C---:B------:R-:W-:Y:S01]  /*9fc0*/  FADD.FTZ R46, R34.reuse, R35 ;  /* 0x00000023222e7221 */ /* 0x040fe20000010000 */
[----:B------:R-:W-:Y:S02]  /*9fd0*/  F2FP.F16.F32.PACK_AB R175, R34, R175 ;  /* 0x000000af22af723e */ /* 0x000fe400000000ff */
[----:B------:R-:W-:Y:S01]  /*9fe0*/  FADD.FTZ R42, R44, R3 ;  /* 0x000000032c2a7221 */ /* 0x000fe20000010000 */
[----:B------:R-:W-:Y:S01]  /*9ff0*/  FADD.FTZ R13, R169, R46 ;  /* 0x0000002ea90d7221 */ /* 0x000fe20000010000 */
[----:B0-----:R-:W-:-:S02]  /*a000*/  F2FP.F16.F32.PACK_AB R155, R11, R86 ;  /* 0x000000560b9b723e */ /* 0x001fc400000000ff */
[----:B------:R-:W-:Y:S01]  /*a010*/  FADD.FTZ R3, R31, R42 ;  /* 0x0000002a1f037221 */ /* 0x000fe20000010000 */
[C---:B------:R-:W-:Y:S01]  /*a020*/  FADD.FTZ R24, R36.reuse, R13 ;  /* 0x0000000d24187221 */ /* 0x040fe20000010000 */
        /* <DEDUP_REMOVED lines=15> */
[----:B------:R-:W-:Y:S01]  /*a120*/  FADD.FTZ R13, R4, R13 ;  /* 0x0000000d040d7221 */ /* 0x000fe20000010000 */
[----:B------:R-:W-:Y:S02]  /*a130*/  F2FP.F16.F32.PACK_AB R160, R198, R41 ;  /* 0x00000029c6a0723e */ /* 0x000fe400000000ff */
[----:B------:R-:W-:Y:S01]  /*a140*/  FADD.FTZ R14, R162, R3 ;  /* 0x00000003a20e7221 */ /* 0x000fe20000010000 */
[----:B------:R-:W-:Y:S01]  /*a150*/  FADD.FTZ R13, R64, R13 ;  /* 0x0000000d400d7221 */ /* 0x000fe20000010000 */
[----:B------:R-:W-:-:S02]  /*a160*/  F2FP.F16.F32.PACK_AB R162, R200, R43 ;  /* 0x0000002bc8a2723e */ /* 0x000fc400000000ff */
[----:B------:R-:W-:Y:S01]  /*a170*/  FADD.FTZ R3, R41, R14 ;  /* 0x0000000e29037221 */ /* 0x000fe20000010000 */
[----:B------:R-:W-:-:S03]  /*a180*/  FADD.FTZ R13, R66, R13 ;  /* 0x0000000d420d7221 */ /* 0x000fc60000010000 */
        /* <DEDUP_REMOVED lines=18> */
[----:B------:R-:W-:-:S04]  /*a2b0*/  FADD.FTZ R3, R51, R4 ;  /* 0x0000000433037221 */ /* 0x000fc80000010000 */
[----:B------:R-:W-:Y:S01]  /*a2c0*/  FADD.FTZ R4, R84, R3 ;  /* 0x0000000354047221 */ /* 0x000fe20000010000 */
[----:B------:R-:W-:Y:S01]  /*a2d0*/  FADD.FTZ R3, R11, R13 ;  /* 0x0000000d0b037221 */ /* 0x000fe20000010000 */
[----:B------:R-:W-:Y:S02]  /*a2e0*/  IMAD.MOV.U32 R11, RZ, RZ, R10 ;  /* 0x000000ffff0b7224 */ /* 0x000fe400078e000a */
[----:B------:R-:W-:Y:S01]  /*a2f0*/  IMAD.MOV.U32 R13, RZ, RZ, R12 ;  /* 0x000000ffff0d7224 */ /* 0x000fe200078e000c */
[----:B------:R-:W-:Y:S06]  /*a300*/  @P2 BRA `(.L_x_2270) ;  /* 0xffffffd400a42947 */ /* 0x000fec000383ffff */
.L_x_2261:
        /* <DEDUP_REMOVED lines=67> */
.L_x_2271:
[----:B------:R-:W-:Y:S01]  /*a740*/  ULEA UR5, UR36, UR38, 0x3 ;  /* 0x0000002624057291 */ /* 0x000fe2000f8e183f */
[----:B------:R-:W-:-:S05]  /*a750*/  IMAD.U32 R0, RZ, RZ, UR37 ;  /* 0x00000025ff007e24 */ /* 0x000fca000f8e00ff */
[----:B------:R-:W-:-:S04]  /*a760*/  SHF.L.U32 R0, R0, 0x1f, RZ ;  /* 0x0000001f00007819 */ /* 0x000fc800000006ff */
[----:B------:R0:W1:Y:S01]  /*a770*/  SYNCS.PHASECHK.TRANS64.TRYWAIT P2, [UR5+0x34850], R0 ;  /* 0x03485000ff0075a7 */ /* 0x0000620008040145 */
[----:B------:R-:W-:Y:S05]  /*a780*/  @!P0 BRA `(.L_x_2272) ;  /* 0x0000000000048947 */ /* 0x000fea0003800000 */
[----:B------:R-:W-:Y:S01]  /*a790*/  BPT.TRAP 0x1 ;  /* 0x000000040000795c */ /* 0x000fe20000300000 */
.L_x_2272:
[----:B-1----:R-:W-:Y:S05]  /*a7a0*/  @P2 BRA `(.L_x_2273) ;  /* 0x0000000000082947 */ /* 0x002fea0003800000 */
[----:B------:R-:W1:Y:S02]  /*a7b0*/  SYNCS.PHASECHK.TRANS64.TRYWAIT P0, [UR5+0x34850], R0 ;  /* 0x03485000ff0075a7 */ /* 0x000e640008000145 */
[----:B-1----:R-:W-:Y:S05]  /*a7c0*/  @!P0 BRA `(.L_x_2274) ;  /* 0x0000007000dc8947 */ /* 0x002fea0003800000 */
.L_x_2273:
[----:B------:R-:W-:Y:S01]  /*a7d0*/  UIADD3 UR38, UR38, 0x400, URZ ;  /* 0x0000040026267890 */ /* 0x000fe2000fffe03f */
[----:B------:R-:W-:Y:S01]  /*a7e0*/  WARPGROUP.ARRIVE ;  /* 0x00000000000079c5 */ /* 0x000fe20000000000 */
[----:B------:R-:W-:Y:S01]  /*a7f0*/  UMOV UR7, 0x40000040 ;  /* 0x4000004000077882 */ /* 0x000fe20000000000 */
[----:B-1----:R-:W1:Y:S01]  /*a800*/  SHFL.BFLY PT, R7, R4, 0x2, 0x1f ;  /* 0x0c401f0004077f89 */ /* 0x002e6200000e0000 */
[----:B------:R-:W-:Y:S01]  /*a810*/  USHF.R.U32.HI UR38, URZ, 0x4, UR38 ;  /* 0x000000043f267899 */ /* 0x000fe20008011626 */
[----:B------:R-:W-:Y:S01]  /*a820*/  R2UR UR8, R185 ;  /* 0x00000000b90872ca */ /* 0x000fe200000e0000 */
[----:B------:R-:W-:Y:S01]  /*a830*/  IMAD.MOV.U32 R88, RZ, RZ, -0x800000 ;  /* 0xff800000ff587424 */ /* 0x000fe200078e00ff */
[----:B0-----:R-:W0:Y:S01]  /*a840*/  SHFL.BFLY PT, R0, R3, 0x2, 0x1f ;  /* 0x0c401f0003007f89 */ /* 0x001e2200000e0000 */
[----:B------:R-:W-:-:S04]  /*a850*/  ULOP3.LUT UR38, UR38, 0x3fff, URZ, 0xc0, !UPT ;  /* 0x00003fff26267892 */ /* 0x000fc8000f8ec03f */
[----:B------:R-:W-:-:S04]  /*a860*/  ULOP3.LUT UR4, UR38, 0x4000000, URZ, 0xfc, !UPT ;  /* 0x0400000026047892 */ /* 0x000fc8000f8efc3f */
[----:B------:R-:W-:Y:S02]  /*a870*/  ULEA UR4, UR36, UR4, 0xb ;  /* 0x0000000424047291 */ /* 0x000fe4000f8e583f */
[----:B------:R-:W-:Y:S02]  /*a880*/  UIADD3 UR36, UR36, 0x1, URZ ;  /* 0x0000000124247890 */ /* 0x000fe4000fffe03f */
[----:B------:R-:W-:Y:S02]  /*a890*/  UIADD3 UR8, UR8, 0x1, URZ ;  /* 0x0000000108087890 */ /* 0x000fe4000fffe03f */
[----:B------:R-:W-:Y:S01]  /*a8a0*/  UISETP.NE.AND UP0, UPT, UR36, 0x2, UPT ;  /* 0x000000022400788c */ /* 0x000fe2000bf05270 */
[----:B------:R-:W-:Y:S02]  /*a8b0*/  UMOV UR6, UR4 ;  /* 0x0000000400067c82 */ /* 0x000fe40008000000 */
[----:B------:R-:W-:Y:S01]  /*a8c0*/  HGMMA.64x128x16.F32 R24, R180, gdesc[UR4].tnspB, R24, gsb0 ;  /* 0x41e00004b4187df0 */ /* 0x000fe20008000818 */
[----:B------:R-:W-:Y:S01]  /*a8d0*/  UIADD3 UR6, UR4, 0x80, URZ ;  /* 0x0000008004067890 */ /* 0x000fe2000fffe03f */
[----:B-1----:R-:W-:Y:S01]  /*a8e0*/  FADD.FTZ R7, R7, R4 ;  /* 0x0000000407077221 */ /* 0x002fe20000010000 */
[----:B------:R-:W-:Y:S01]  /*a8f0*/  UMOV UR7, 0x40000040 ;  /* 0x4000004000077882 */ /* 0x000fe20000000000 */
[----:B------:R-:W-:-:S02]  /*a900*/  IMAD.MOV.U32 R4, RZ, RZ, RZ ;  /* 0x000000ffff047224 */ /* 0x000fc400078e00ff */
[----:B0-----:R-:W-:Y:S01]  /*a910*/  FADD.FTZ R2, R0, R3 ;  /* 0x0000000300027221 */ /* 0x001fe20000010000 */
[----:B------:R-:W-:Y:S01]  /*a920*/  IMAD.MOV.U32 R3, RZ, RZ, RZ ;  /* 0x000000ffff037224 */ /* 0x000fe200078e00ff */
[----:B------:R-:W0:Y:S01]  /*a930*/  SHFL.BFLY PT, R0, R7, 0x1, 0x1f ;  /* 0x0c201f0007007f89 */ /* 0x000e2200000e0000 */
[----:B------:R-:W-:Y:S01]  /*a940*/  IMAD.U32 R185, RZ, RZ, UR8 ;  /* 0x00000008ffb97e24 */ /* 0x000fe2000f8e00ff */
[----:B------:R-:W-:Y:S02]  /*a950*/  USEL UR36, UR36, URZ, UP0 ;  /* 0x0000003f24247287 */ /* 0x000fe40008000000 */
[----:B------:R-:W1:Y:S01]  /*a960*/  SHFL.BFLY PT, R9, R2, 0x1, 0x1f ;  /* 0x0c201f0002097f89 */ /* 0x000e6200000e0000 */
[----:B0-----:R-:W-:Y:S01]  /*a970*/  FADD.FTZ R11, R7, R0 ;  /* 0x00000000070b7221 */ /* 0x001fe20000010000 */
[----:B------:R-:W-:Y:S02]  /*a980*/  IMAD.MOV.U32 R0, RZ, RZ, -0x800000 ;  /* 0xff800000ff007424 */ /* 0x000fe400078e00ff */
[----:B-1----:R-:W-:-:S02]  /*a990*/  FADD.FTZ R9, R2, R9 ;  /* 0x0000000902097221 */ /* 0x002fc40000010000 */
[----:B------:R-:W-:Y:S01]  /*a9a0*/  FSETP.NE.FTZ.AND P0, PT, R11, RZ, PT ;  /* 0x000000ff0b00720b */ /* 0x000fe20003f15000 */
[----:B------:R-:W-:Y:S02]  /*a9b0*/  IMAD.U32 R2, RZ, RZ, UR5 ;  /* 0x00000005ff027e24 */ /* 0x000fe4000f8e00ff */
[----:B------:R-:W-:Y:S02]  /*a9c0*/  FSETP.NE.FTZ.AND P2, PT, R9, RZ, PT ;  /* 0x000000ff0900720b */ /* 0x000fe40003f55000 */
[----:B------:R-:W-:-:S05]  /*a9d0*/  @!P1 VIADD R2, R2, 0x34860 ;  /* 0x0003486002029836 */ /* 0x000fca0000000000 */
[----:B------:R-:W-:-:S03]  /*a9e0*/  @!P1 PRMT R2, RZ, 0x654, R2 ;  /* 0x00000654ff029816 */ /* 0x000fc60000000002 */
[----:B------:R-:W0:Y:S01]  /*a9f0*/  @P0 MUFU.LG2 R6, R11 ;  /* 0x0000000b00060308 */ /* 0x000e220000000c00 */
[C---:B------:R-:W-:Y:S02]  /*aa00*/  @P0 FMUL.FTZ R7, R5.reuse, 0.69314718246459960938 ;  /* 0x3f31721805070820 */ /* 0x040fe40000410000 */
[----:B------:R-:W-:-:S05]  /*aa10*/  @P2 FMUL.FTZ R14, R5, 0.69314718246459960938 ;  /* 0x3f317218050e2820 */ /* 0x000fca0000410000 */
        /* <DEDUP_REMOVED lines=110> */
.L_x_2244:
[----:B------:R-:W0:Y:S01]  /*b100*/  S2R R3, SR_CgaCtaId ;  /* 0x0000000000037919 */ /* 0x000e220000008800 */
[----:B------:R-:W-:Y:S01]  /*b110*/  MOV R36, 0x400 ;  /* 0x0000040000247802 */ /* 0x000fe20000000f00 */
[----:B------:R-:W-:Y:S01]  /*b120*/  BSSY B0, `(.L_x_2275) ;  /* 0x00001d4000007945 */ /* 0x000fe20003800000 */
[----:B------:R-:W-:Y:S02]  /*b130*/  BAR.SYNC.DEFER_BLOCKING 0x5, 0x180 ;  /* 0x0146000000007b1d */ /* 0x000fe40000010000 */
[----:B0-----:R-:W-:-:S05]  /*b140*/  LEA R36, R3, R36, 0x18 ;  /* 0x0000002403247211 */ /* 0x001fca00078ec0ff */
[----:B------:R-:W0:Y:S02]  /*b150*/  LDS R2, [R36+0x348d0] ;  /* 0x0348d00024027984 */ /* 0x000e240000000800 */
[----:B0-----:R-:W-:Y:S01]  /*b160*/  R2UR UR4, R2 ;  /* 0x00000000020472ca */ /* 0x001fe200000e0000 */
[----:B------:R-:W-:Y:S06]  /*b170*/  BAR.ARV 0x4, 0x180 ;  /* 0x0106000000007b1d */ /* 0x000fec0000002000 */
[----:B------:R-:W-:Y:S08]  /*b180*/  @P0 BRA `(.L_x_2276) ;  /* 0x0000001000c00947 */ /* 0x000ff00003800000 */
[----:B------:R-:W0:Y:S01]  /*b190*/  S2R R3, SR_SWINHI ;  /* 0x0000000000037919 */ /* 0x000e220000002f00 */
[----:B------:R-:W-:Y:S01]  /*b1a0*/  R2UR UR14, R23 ;  /* 0x00000000170e72ca */ /* 0x000fe200000e0000 */
[----:B------:R-:W-:Y:S01]  /*b1b0*/  ULDC.64 UR8, c[0x0][0xb90] ;  /* 0x0002e40000087ab9 */ /* 0x000fe20000000a00 */
[----:B------:R-:W-:Y:S01]  /*b1c0*/  F2FP.F16.F32.PACK_AB R6, R93, R6 ;  /* 0x000000065d06723e */ /* 0x000fe200000000ff */
[----:B------:R-:W-:Y:S01]  /*b1d0*/  USHF.R.S32.HI UR13, URZ, 0x1f, UR61 ;  /* 0x0000001f3f0d7899 */ /* 0x000fe2000801143d */
[----:B------:R-:W-:Y:S01]  /*b1e0*/  F2FP.F16.F32.PACK_AB R72, R73, R72 ;  /* 0x000000484948723e */ /* 0x000fe200000000ff */
[----:B------:R-:W-:Y:S01]  /*b1f0*/  ULDC.64 UR10, c[0x0][0xb98] ;  /* 0x0002e600000a7ab9 */ /* 0x000fe20000000a00 */
[----:B------:R-:W-:Y:S01]  /*b200*/  F2FP.F16.F32.PACK_AB R73, R75, R74 ;  /* 0x0000004a4b49723e */ /* 0x000fe200000000ff */
[----:B------:R-:W-:Y:S01]  /*b210*/  ULDC.64 UR16, c[0x0][0x208] ;  /* 0x0000820000107ab9 */ /* 0x000fe20000000a00 */
[----:B------:R-:W-:Y:S02]  /*b220*/  F2FP.F16.F32.PACK_AB R80, R81, R80 ;  /* 0x000000505150723e */ /* 0x000fe400000000ff */
[----:B------:R-:W-:-:S02]  /*b230*/  F2FP.F16.F32.PACK_AB R74, R77, R76 ;  /* 0x0000004c4d4a723e */ /* 0x000fc400000000ff */
[----:B------:R-:W-:Y:S01]  /*b240*/  F2FP.F16.F32.PACK_AB R75, R79, R78 ;  /* 0x0000004e4f4b723e */ /* 0x000fe200000000ff */
[----:B------:R-:W-:Y:S01]  /*b250*/  USHF.R.S32.HI UR12, URZ, 0x1f, UR14 ;  /* 0x0000001f3f0c7899 */ /* 0x000fe2000801140e */
[----:B------:R-:W-:Y:S01]  /*b260*/  F2FP.F16.F32.PACK_AB R81, R83, R82 ;  /* 0x000000525351723e */ /* 0x000fe200000000ff */
[----:B------:R-:W-:Y:S01]  /*b270*/  UIMAD.WIDE.U32 UR6, UR14, UR8, URZ ;  /* 0x000000080e0672a5 */ /* 0x000fe2000f8e003f */
[----:B------:R-:W-:Y:S01]  /*b280*/  F2FP.F16.F32.PACK_AB R82, R85, R84 ;  /* 0x000000545552723e */ /* 0x000fe200000000ff */
[----:B------:R-:W-:Y:S01]  /*b290*/  UIMAD UR5, UR12, UR8, URZ ;  /* 0x000000080c0572a4 */ /* 0x000fe2000f8e023f */
[----:B------:R-:W-:Y:S01]  /*b2a0*/  F2FP.F16.F32.PACK_AB R83, R87, R86 ;  /* 0x000000565753723e */ /* 0x000fe200000000ff */
[----:B------:R-:W-:Y:S02]  /*b2b0*/  UIMAD UR8, UR13, UR10, URZ ;  /* 0x0000000a0d0872a4 */ /* 0x000fe4000f8e023f */
[----:B------:R-:W-:Y:S02]  /*b2c0*/  UIMAD UR5, UR14, UR9, UR5 ;  /* 0x000000090e0572a4 */ /* 0x000fe4000f8e0205 */
[----:B------:R-:W-:-:S02]  /*b2d0*/  UIMAD UR8, UR61, UR11, UR8 ;  /* 0x0000000b3d0872a4 */ /* 0x000fc4000f8e0208 */
[----:B------:R-:W-:-:S03]  /*b2e0*/  UIADD3 UR7, UR7, UR5, URZ ;  /* 0x0000000507077290 */ /* 0x000fc6000fffe03f */
[----:B------:R-:W-:Y:S01]  /*b2f0*/  ULDC UR5, c[0x0][0xa88] ;  /* 0x0002a20000057ab9 */ /* 0x000fe20000000800 */
[----:B------:R-:W-:Y:S01]  /*b300*/  UIMAD.WIDE.U32 UR6, UR61, UR10, UR6 ;  /* 0x0000000a3d0672a5 */ /* 0x000fe2000f8e0006 */
[----:B------:R-:W-:Y:S02]  /*b310*/  MOV R34, R36 ;  /* 0x0000002400227202 */ /* 0x000fe40000000f00 */
[----:B0-----:R-:W-:Y:S01]  /*b320*/  MOV R35, R3 ;  /* 0x0000000300237202 */ /* 0x001fe20000000f00 */
[----:B------:R-:W-:Y:S01]  /*b330*/  IMAD R3, R184, 0x40, R16 ;  /* 0x00000040b8037824 */ /* 0x000fe200078e0210 */
[----:B------:R-:W-:Y:S01]  /*b340*/  ULDC.64 UR10, c[0x0][0xaf0] ;  /* 0x0002bc00000a7ab9 */ /* 0x000fe20000000a00 */
[----:B------:R-:W-:-:S04]  /*b350*/  IMAD.WIDE R4, R189, 0x2, R34 ;  /* 0x00000002bd047825 */ /* 0x000fc800078e0222 */
[----:B------:R-:W-:Y:S01]  /*b360*/  IMAD.WIDE R34, R3, 0x2, R34 ;  /* 0x0000000203227825 */ /* 0x000fe200078e0222 */
[C---:B------:R-:W-:Y:S02]  /*b370*/  IADD3 R23, P2, R4.reuse, 0x4020, RZ ;  /* 0x0000402004177810 */ /* 0x040fe40007f5e0ff */
[C---:B------:R-:W-:Y:S02]  /*b380*/  LOP3.LUT R3, R4.reuse, 0x380, RZ, 0xc0, !PT ;  /* 0x0000038004037812 */ /* 0x040fe400078ec0ff */
[----:B------:R-:W-:Y:S01]  /*b390*/  LOP3.LUT R12, R23, 0x380, RZ, 0xc0, !PT ;  /* 0x00000380170c7812 */ /* 0x000fe200078ec0ff */
[----:B------:R-:W-:Y:S01]  /*b3a0*/  IMAD.X R39, RZ, RZ, R5, P2 ;  /* 0x000000ffff277224 */ /* 0x000fe200010e0605 */
[----:B------:R-:W-:Y:S02]  /*b3b0*/  IADD3 R27, P1, R4, 0x4040, RZ ;  /* 0x00004040041b7810 */ /* 0x000fe40007f3e0ff */
[----:B------:R-:W-:Y:S02]  /*b3c0*/  SHF.R.U64 R12, R12, 0x3, RZ ;  /* 0x000000030c0c7819 */ /* 0x000fe400000012ff */
[----:B------:R-:W-:-:S02]  /*b3d0*/  IADD3 R21, P6, R4, 0x20, RZ ;  /* 0x0000002004157810 */ /* 0x000fc40007fde0ff */
[----:B------:R-:W-:Y:S02]  /*b3e0*/  LOP3.LUT R38, R12, R23, RZ, 0x3c, !PT ;  /* 0x000000170c267212 */ /* 0x000fe400078e3cff */
[----:B------:R-:W0:Y:S01]  /*b3f0*/  LDC R23, c[0x0][0xbe8] ;  /* 0x0002fa00ff177b82 */ /* 0x000e220000000800 */
[----:B------:R-:W-:Y:S01]  /*b400*/  SHF.R.U64 R3, R3, 0x3, RZ ;  /* 0x0000000303037819 */ /* 0x000fe200000012ff */
[--C-:B------:R-:W-:Y:S01]  /*b410*/  IMAD.X R13, RZ, RZ, R5.reuse, P6 ;  /* 0x000000ffff0d7224 */ /* 0x100fe200030e0605 */
[C---:B------:R-:W-:Y:S02]  /*b420*/  IADD3 R10, P3, R4.reuse, 0x4000, RZ ;  /* 0x00004000040a7810 */ /* 0x040fe40007f7e0ff */
[C---:B------:R-:W-:Y:S02]  /*b430*/  IADD3 R43, P0, R4.reuse, 0x4060, RZ ;  /* 0x00004060042b7810 */ /* 0x040fe40007f1e0ff */
[C---:B------:R-:W-:Y:S01]  /*b440*/  IADD3 R8, P4, R4.reuse, 0x60, RZ ;  /* 0x0000006004087810 */ /* 0x040fe20007f9e0ff */
[----:B------:R-:W-:Y:S01]  /*b450*/  IMAD.X R15, RZ, RZ, R5, P3 ;  /* 0x000000ffff0f7224 */ /* 0x000fe200018e0605 */
[----:B------:R-:W-:-:S02]  /*b460*/  IADD3 R25, P5, R4, 0x40, RZ ;  /* 0x0000004004197810 */ /* 0x000fc40007fbe0ff */
[----:B------:R-:W-:Y:S01]  /*b470*/  LOP3.LUT R4, R3, R4, RZ, 0x3c, !PT ;  /* 0x0000000403047212 */ /* 0x000fe200078e3cff */
[--C-:B------:R-:W-:Y:S01]  /*b480*/  IMAD.X R11, RZ, RZ, R5.reuse, P4 ;  /* 0x000000ffff0b7224 */ /* 0x100fe200020e0605 */
[----:B------:R-:W-:Y:S01]  /*b490*/  LOP3.LUT R14, R27, 0x380, RZ, 0xc0, !PT ;  /* 0x000003801b0e7812 */ /* 0x000fe200078ec0ff */
[----:B------:R-:W-:Y:S01]  /*b4a0*/  IMAD.X R9, RZ, RZ, R5, P5 ;  /* 0x000000ffff097224 */ /* 0x000fe200028e0605 */
[----:B------:R-:W-:Y:S02]  /*b4b0*/  LOP3.LUT R3, R10, 0x380, RZ, 0xc0, !PT ;  /* 0x000003800a037812 */ /* 0x000fe400078ec0ff */
[----:B------:R-:W-:Y:S02]  /*b4c0*/  LOP3.LUT R2, R21, 0x380, RZ, 0xc0, !PT ;  /* 0x0000038015027812 */ /* 0x000fe400078ec0ff */
[----:B------:R-:W-:Y:S02]  /*b4d0*/  IADD3 R33, P6, R34, 0x1000, RZ ;  /* 0x0000100022217810 */ /* 0x000fe40007fde0ff */
[----:B------:R-:W-:-:S02]  /*b4e0*/  SHF.R.U64 R14, R14, 0x3, RZ ;  /* 0x000000030e0e7819 */ /* 0x000fc400000012ff */
[----:B------:R-:W-:Y:S02]  /*b4f0*/  SHF.R.U64 R3, R3, 0x3, RZ ;  /* 0x0000000303037819 */ /* 0x000fe400000012ff */
[----:B------:R-:W-:Y:S02]  /*b500*/  SHF.R.U64 R2, R2, 0x3, RZ ;  /* 0x0000000302027819 */ /* 0x000fe400000012ff */
[----:B------:R-:W-:Y:S02]  /*b510*/  LOP3.LUT R32, R33, 0x380, RZ, 0xc0, !PT ;  /* 0x0000038021207812 */ /* 0x000fe400078ec0ff */
[----:B------:R-:W-:Y:S02]  /*b520*/  LOP3.LUT R40, R14, R27, RZ, 0x3c, !PT ;  /* 0x0000001b0e287212 */ /* 0x000fe400078e3cff */
[----:B------:R-:W-:Y:S02]  /*b530*/  LOP3.LUT R14, R3, R10, RZ, 0x3c, !PT ;  /* 0x0000000a030e7212 */ /* 0x000fe400078e3cff */
[----:B------:R-:W-:-:S02]  /*b540*/  LOP3.LUT R12, R2, R21, RZ, 0x3c, !PT ;  /* 0x00000015020c7212 */ /* 0x000fc400078e3cff */
[----:B------:R-:W-:Y:S02]  /*b550*/  LOP3.LUT R3, R8, 0x380, RZ, 0xc0, !PT ;  /* 0x0000038008037812 */ /* 0x000fe400078ec0ff */
[----:B------:R-:W-:Y:S02]  /*b560*/  SHF.R.U64 R32, R32, 0x3, RZ ;  /* 0x0000000320207819 */ /* 0x000fe400000012ff */
[----:B------:R-:W-:Y:S02]  /*b570*/  LOP3.LUT R2, R25, 0x380, RZ, 0xc0, !PT ;  /* 0x0000038019027812 */ /* 0x000fe400078ec0ff */
[----:B------:R-:W-:Y:S02]  /*b580*/  IADD3.X R41, RZ, R5, RZ, P1, !PT ;  /* 0x00000005ff297210 */ /* 0x000fe40000ffe4ff */
[----:B------:R-:W-:Y:S02]  /*b590*/  SHF.R.U64 R3, R3, 0x3, RZ ;  /* 0x0000000303037819 */ /* 0x000fe400000012ff */
[----:B------:R-:W-:Y:S01]  /*b5a0*/  LOP3.LUT R32, R32, R33, RZ, 0x3c, !PT ;  /* 0x0000002120207212 */ /* 0x000fe200078e3cff */
[----:B------:R-:W-:Y:S01]  /*b5b0*/  IMAD.X R33, RZ, RZ, R35, P6 ;  /* 0x000000ffff217224 */ /* 0x000fe200030e0623 */
[----:B0-----:R-:W-:-:S02]  /*b5c0*/  ISETP.NE.AND P1, PT, R23, 0x1, PT ;  /* 0x000000011700780c */ /* 0x001fc40003f25270 */
[----:B------:R-:W-:Y:S02]  /*b5d0*/  SHF.R.U64 R2, R2, 0x3, RZ ;  /* 0x0000000302027819 */ /* 0x000fe400000012ff */
[----:B------:R-:W-:Y:S02]  /*b5e0*/  IADD3 R105, P6, R34, 0x7000, RZ ;  /* 0x0000700022697810 */ /* 0x000fe40007fde0ff */
[----:B------:R-:W-:Y:S02]  /*b5f0*/  LOP3.LUT R10, R3, R8, RZ, 0x3c, !PT ;  /* 0x00000008030a7212 */ /* 0x000fe400078e3cff */
[----:B------:R-:W-:Y:S02]  /*b600*/  LOP3.LUT R8, R2, R25, RZ, 0x3c, !PT ;  /* 0x0000001902087212 */ /* 0x000fe400078e3cff */
[----:B------:R-:W-:Y:S02]  /*b610*/  LOP3.LUT R2, R105, 0x380, RZ, 0xc0, !PT ;  /* 0x0000038069027812 */ /* 0x000fe400078ec0ff */
[----:B------:R-:W-:Y:S01]  /*b620*/  LOP3.LUT R42, R43, 0x380, RZ, 0xc0, !PT ;  /* 0x000003802b2a7812 */ /* 0x000fe200078ec0ff */
[----:B------:R-:W0:Y:S01]  /*b630*/  @P1 LDC R107, c[0x0][0xbec] ;  /* 0x0002fb00ff6b1b82 */ /* 0x000e220000000800 */
[----:B------:R-:W-:-:S02]  /*b640*/  SHF.R.U64 R2, R2, 0x3, RZ ;  /* 0x0000000302027819 */ /* 0x000fc400000012ff */
[----:B------:R-:W-:Y:S02]  /*b650*/  SHF.R.U64 R42, R42, 0x3, RZ ;  /* 0x000000032a2a7819 */ /* 0x000fe400000012ff */
[----:B------:R-:W-:Y:S02]  /*b660*/  LOP3.LUT R2, R2, R105, RZ, 0x3c, !PT ;  /* 0x0000006902027212 */ /* 0x000fe400078e3cff */
[----:B------:R-:W-:Y:S02]  /*b670*/  MOV R105, R4 ;  /* 0x0000000400697202 */ /* 0x000fe40000000f00 */
[----:B------:R-:W-:Y:S02]  /*b680*/  F2FP.F16.F32.PACK_AB R4, R96, R7 ;  /* 0x000000076004723e */ /* 0x000fe400000000ff */
[----:B------:R-:W-:Y:S02]  /*b690*/  F2FP.F16.F32.PACK_AB R7, R101, R104 ;  /* 0x000000686507723e */ /* 0x000fe400000000ff */
[----:B------:R-:W1:Y:S01]  /*b6a0*/  @P1 LDC R104, c[0x0][0xbf0] ;  /* 0x0002fc00ff681b82 */ /* 0x000e620000000800 */
[----:B------:R-:W-:Y:S01]  /*b6b0*/  LOP3.LUT R42, R42, R43, RZ, 0x3c, !PT ;  /* 0x0000002b2a2a7212 */ /* 0x000fe200078e3cff */
[----:B------:R-:W-:Y:S01]  /*b6c0*/  IMAD.X R43, RZ, RZ, R5, P0 ;  /* 0x000000ffff2b7224 */ /* 0x000fe200000e0605 */
[----:B------:R-:W-:-:S05]  /*b6d0*/  F2FP.F16.F32.PACK_AB R5, R103, R106 ;  /* 0x0000006a6705723e */ /* 0x000fca00000000ff */
[----:B------:R-:W-:Y:S01]  /*b6e0*/  BAR.SYNC.DEFER_BLOCKING 0x1, 0x100 ;  /* 0x0044000000007b1d */ /* 0x000fe20000010000 */
[----:B------:R-:W-:Y:S01]  /*b6f0*/  MOV R96, R40 ;  /* 0x0000002800607202 */ /* 0x000fe20000000f00 */
[----:B------:R-:W-:Y:S01]  /*b700*/  VIADD R40, R18, UR39 ;  /* 0x0000002712287c36 */ /* 0x000fe20008000000 */
[----:B------:R-:W-:Y:S02]  /*b710*/  IADD3 R21, P0, R34, 0x6000, RZ ;  /* 0x0000600022157810 */ /* 0x000fe40007f1e0ff */
[----:B------:R-:W-:Y:S02]  /*b720*/  MOV R103, R14 ;  /* 0x0000000e00677202 */ /* 0x000fe40000000f00 */
[----:B------:R-:W-:Y:S02]  /*b730*/  LOP3.LUT R20, R21, 0x380, RZ, 0xc0, !PT ;  /* 0x0000038015147812 */ /* 0x000fe400078ec0ff */
[----:B------:R-:W-:Y:S02]  /*b740*/  MOV R15, R12 ;  /* 0x0000000c000f7202 */ /* 0x000fe40000000f00 */
[----:B------:R-:W-:-:S02]  /*b750*/  SHF.R.U64 R20, R20, 0x3, RZ ;  /* 0x0000000314147819 */ /* 0x000fc400000012ff */
[----:B------:R-:W-:Y:S01]  /*b760*/  MOV R14, UR8 ;  /* 0x00000008000e7c02 */ /* 0x000fe20008000f00 */
[----:B------:R-:W-:Y:S01]  /*b770*/  ULDC.64 UR8, c[0x0][0xae8] ;  /* 0x0002ba0000087ab9 */ /* 0x000fe20000000a00 */
[----:B------:R-:W-:Y:S01]  /*b780*/  LOP3.LUT R20, R20, R21, RZ, 0x3c, !PT ;  /* 0x0000001514147212 */ /* 0x000fe200078e3cff */
[----:B------:R-:W-:Y:S01]  /*b790*/  IMAD.X R21, RZ, RZ, R35, P0 ;  /* 0x000000ffff157224 */ /* 0x000fe200000e0623 */
[C---:B------:R-:W-:Y:S02]  /*b7a0*/  IADD3 R27, P3, R34.reuse, 0x4000, RZ ;  /* 0x00004000221b7810 */ /* 0x040fe40007f7e0ff */
[----:B------:R-:W-:Y:S02]  /*b7b0*/  IADD3 R25, P2, R34, 0x5000, RZ ;  /* 0x0000500022197810 */ /* 0x000fe40007f5e0ff */
[----:B------:R-:W-:Y:S02]  /*b7c0*/  LOP3.LUT R26, R27, 0x380, RZ, 0xc0, !PT ;  /* 0x000003801b1a7812 */ /* 0x000fe400078ec0ff */
[----:B------:R-:W-:Y:S01]  /*b7d0*/  LOP3.LUT R24, R25, 0x380, RZ, 0xc0, !PT ;  /* 0x0000038019187812 */ /* 0x000fe200078ec0ff */
[----:B------:R0:W-:Y:S01]  /*b7e0*/  STSM.16.M88.4 [R105], R4 ;  /* 0x0000000469007844 */ /* 0x0001e20000000200 */
[----:B------:R-:W-:-:S02]  /*b7f0*/  SHF.R.U64 R26, R26, 0x3, RZ ;  /* 0x000000031a1a7819 */ /* 0x000fc400000012ff */
[----:B------:R-:W-:Y:S01]  /*b800*/  MOV R101, R38 ;  /* 0x0000002600657202 */ /* 0x000fe20000000f00 */
[----:B------:R-:W-:Y:S01]  /*b810*/  VIADD R38, R188, UR39 ;  /* 0x00000027bc267c36 */ /* 0x000fe20008000000 */
[----:B------:R-:W-:Y:S02]  /*b820*/  SHF.R.U64 R24, R24, 0x3, RZ ;  /* 0x0000000318187819 */ /* 0x000fe400000012ff */
[----:B------:R-:W-:Y:S01]  /*b830*/  LOP3.LUT R26, R26, R27, RZ, 0x3c, !PT ;  /* 0x0000001b1a1a7212 */ /* 0x000fe200078e3cff */
[--C-:B------:R-:W-:Y:S01]  /*b840*/  IMAD.X R27, RZ, RZ, R35.reuse, P3 ;  /* 0x000000ffff1b7224 */ /* 0x100fe200018e0623 */
[----:B------:R-:W-:Y:S01]  /*b850*/  LOP3.LUT R24, R24, R25, RZ, 0x3c, !PT ;  /* 0x0000001918187212 */ /* 0x000fe200078e3cff */
[----:B------:R-:W-:Y:S01]  /*b860*/  IMAD.X R25, RZ, RZ, R35, P2 ;  /* 0x000000ffff197224 */ /* 0x000fe200010e0623 */
[----:B------:R-:W-:Y:S02]  /*b870*/  MOV R93, R42 ;  /* 0x0000002a005d7202 */ /* 0x000fe40000000f00 */
[----:B------:R-:W-:-:S02]  /*b880*/  IADD3 R31, P5, R34, 0x2000, RZ ;  /* 0x00002000221f7810 */ /* 0x000fc40007fbe0ff */
[----:B------:R-:W-:Y:S01]  /*b890*/  IADD3 R29, P4, R34, 0x3000, RZ ;  /* 0x00003000221d7810 */ /* 0x000fe20007f9e0ff */
[----:B0-----:R-:W-:Y:S01]  /*b8a0*/  @P1 IMAD.HI.U32 R5, R40, R107, RZ ;  /* 0x0000006b28051227 */ /* 0x001fe200078e00ff */
[----:B------:R-:W-:Y:S02]  /*b8b0*/  F2FP.F16.F32.PACK_AB R7, R97, R100 ;  /* 0x000000646107723e */ /* 0x000fe400000000ff */
[----:B------:R-:W-:Y:S01]  /*b8c0*/  LOP3.LUT R3, R34, 0x380, RZ, 0xc0, !PT ;  /* 0x0000038022037812 */ /* 0x000fe200078ec0ff */
[----:B------:R-:W-:Y:S01]  /*b8d0*/  IMAD.MOV.U32 R4, RZ, RZ, R40 ;  /* 0x000000ffff047224 */ /* 0x000fe200078e0028 */
[----:B-1----:R-:W-:Y:S02]  /*b8e0*/  @P1 SHF.R.U32.HI R4, RZ, R104, R5 ;  /* 0x00000068ff041219 */ /* 0x002fe40000011605 */
[----:B------:R-:W-:Y:S02]  /*b8f0*/  MOV R104, R10 ;  /* 0x0000000a00687202 */ /* 0x000fe40000000f00 */
[--C-:B------:R-:W-:Y:S01]  /*b900*/  SHF.R.S32.HI R5, RZ, 0x1f, R4.reuse ;  /* 0x0000001fff057819 */ /* 0x100fe20000011404 */
[----:B------:R-:W-:Y:S01]  /*b910*/  IMAD.MOV R6, RZ, RZ, -R4 ;  /* 0x000000ffff067224 */ /* 0x000fe200078e0a04 */
[----:B------:R-:W-:-:S02]  /*b920*/  IADD3 R12, P0, R4, UR6, RZ ;  /* 0x00000006040c7c10 */ /* 0x000fc4000ff1e0ff */
[----:B------:R-:W-:Y:S01]  /*b930*/  F2FP.F16.F32.PACK_AB R4, R92, R91 ;  /* 0x0000005b5c04723e */ /* 0x000fe200000000ff */
[----:B------:R-:W-:Y:S01]  /*b940*/  IMAD R11, R23, R6, R40 ;  /* 0x00000006170b7224 */ /* 0x000fe200078e0228 */
[----:B------:R-:W-:Y:S01]  /*b950*/  IADD3.X R13, R5, UR7, R14, P0, !PT ;  /* 0x00000007050d7c10 */ /* 0x000fe200087fe40e */
[----:B------:R-:W-:Y:S01]  /*b960*/  ULDC.64 UR6, c[0x0][0xb88] ;  /* 0x0002e20000067ab9 */ /* 0x000fe20000000a00 */
[----:B------:R-:W-:Y:S02]  /*b970*/  F2FP.F16.F32.PACK_AB R5, R99, R102 ;  /* 0x000000666305723e */ /* 0x000fe400000000ff */
[----:B------:R-:W-:Y:S01]  /*b980*/  SHF.R.S32.HI R10, RZ, 0x1f, R11 ;  /* 0x0000001fff0a7819 */ /* 0x000fe2000001140b */
[----:B------:R-:W-:Y:S01]  /*b990*/  IMAD.WIDE.U32 R12, R11, UR6, R12 ;  /* 0x000000060b0c7c25 */ /* 0x000fe2000f8e000c */
[----:B------:R-:W-:Y:S02]  /*b9a0*/  F2FP.F16.F32.PACK_AB R6, R94, R89 ;  /* 0x000000595e06723e */ /* 0x000fe400000000ff */
[----:B------:R-:W-:Y:S01]  /*b9b0*/  MOV R14, R8 ;  /* 0x00000008000e7202 */ /* 0x000fe20000000f00 */
[----:B------:R-:W-:Y:S01]  /*b9c0*/  IMAD R10, R10, UR6, RZ ;  /* 0x000000060a0a7c24 */ /* 0x000fe2000f8e02ff */
[----:B------:R-:W-:Y:S01]  /*b9d0*/  F2FP.F16.F32.PACK_AB R8, R90, R37 ;  /* 0x000000255a08723e */ /* 0x000fe200000000ff */
[----:B------:R0:W-:Y:S01]  /*b9e0*/  STSM.16.M88.4 [R15], R4 ;  /* 0x000000040f007844 */ /* 0x0001e20000000200 */
[----:B------:R-:W-:Y:S01]  /*b9f0*/  IMAD R37, R23, UR5, RZ ;  /* 0x0000000517257c24 */ /* 0x000fe2000f8e02ff */
[----:B------:R-:W-:Y:S01]  /*ba00*/  LOP3.LUT P0, RZ, R186, 0x3, RZ, 0xc0, !PT ;  /* 0x00000003baff7812 */ /* 0x000fe2000780c0ff */
[----:B------:R-:W-:Y:S01]  /*ba10*/  IMAD R39, R11, UR7, R10 ;  /* 0x000000070b277c24 */ /* 0x000fe2000f8e020a */
[----:B------:R-:W-:Y:S01]  /*ba20*/  ULDC.64 UR6, c[0x0][0xb50] ;  /* 0x0002d40000067ab9 */ /* 0x000fe20000000a00 */
[----:B------:R-:W-:-:S02]  /*ba30*/  F2FP.F16.F32.PACK_AB R9, R95, R98 ;  /* 0x000000625f09723e */ /* 0x000fc400000000ff */
[----:B------:R-:W-:Y:S02]  /*ba40*/  F2FP.F16.F32.PACK_AB R10, R45, R44 ;  /* 0x0000002c2d0a723e */ /* 0x000fe400000000ff */
[----:B------:R-:W-:Y:S02]  /*ba50*/  F2FP.F16.F32.PACK_AB R11, R47, R46 ;  /* 0x0000002e2f0b723e */ /* 0x000fe400000000ff */
[----:B------:R-:W-:Y:S02]  /*ba60*/  LEA R40, P3, R12, UR6, 0x2 ;  /* 0x000000060c287c11 */ /* 0x000fe4000f8610ff */
[CC--:B------:R-:W-:Y:S01]  /*ba70*/  ISETP.GE.OR P2, PT, R38.reuse, R37.reuse, P0 ;  /* 0x000000252600720c */ /* 0x0c0fe20000746670 */
[----:B------:R1:W-:Y:S01]  /*ba80*/  STSM.16.M88.4 [R14], R8 ;  /* 0x000000080e007844 */ /* 0x0003e20000000200 */
[----:B------:R-:W-:Y:S01]  /*ba90*/  LOP3.LUT R30, R31, 0x380, RZ, 0xc0, !PT ;  /* 0x000003801f1e7812 */ /* 0x000fe200078ec0ff */
[----:B0-----:R-:W-:Y:S01]  /*baa0*/  VIADD R4, R38, 0x8 ;  /* 0x0000000826047836 */ /* 0x001fe20000000000 */
[----:B------:R-:W-:Y:S01]  /*bab0*/  F2FP.F16.F32.PACK_AB R6, R53, R52 ;  /* 0x000000343506723e */ /* 0x000fe200000000ff */
[----:B------:R-:W-:Y:S01]  /*bac0*/  IMAD.IADD R5, R13, 0x1, R39 ;  /* 0x000000010d057824 */ /* 0x000fe200078e0227 */
[----:B------:R-:W-:Y:S01]  /*bad0*/  F2FP.F16.F32.PACK_AB R7, R55, R54 ;  /* 0x000000363707723e */ /* 0x000fe200000000ff */
[----:B------:R-:W-:Y:S01]  /*bae0*/  SHFL.IDX PT, R38, R40, RZ, 0x1c1f ;  /* 0x001c1fff28267589 */ /* 0x000fe200000e0000 */
[----:B------:R-:W-:-:S02]  /*baf0*/  ISETP.GE.OR P0, PT, R4, R37, P0 ;  /* 0x000000250400720c */ /* 0x000fc40000706670 */
[----:B------:R-:W-:Y:S01]  /*bb00*/  LEA.HI.X R41, R12, UR7, R5, 0x2, P3 ;  /* 0x000000070c297c11 */ /* 0x000fe200098f1405 */
[----:B------:R-:W-:Y:S01]  /*bb10*/  SHFL.IDX PT, R90, R40, 0x1, 0x1c1f ;  /* 0x003c1f00285a7f89 */ /* 0x000fe200000e0000 */
[----:B------:R-:W-:Y:S02]  /*bb20*/  F2FP.F16.F32.PACK_AB R4, R49, R48 ;  /* 0x000000303104723e */ /* 0x000fe400000000ff */
[----:B------:R-:W-:Y:S01]  /*bb30*/  F2FP.F16.F32.PACK_AB R5, R51, R50 ;  /* 0x000000323305723e */ /* 0x000fe200000000ff */
[----:B------:R-:W0:Y:S01]  /*bb40*/  SHFL.IDX PT, R39, R41, RZ, 0x1c1f ;  /* 0x001c1fff29277589 */ /* 0x000e2200000e0000 */
[----:B------:R-:W-:Y:S02]  /*bb50*/  F2FP.F16.F32.PACK_AB R12, R57, R56 ;  /* 0x00000038390c723e */ /* 0x000fe400000000ff */
[----:B------:R-:W-:Y:S01]  /*bb60*/  F2FP.F16.F32.PACK_AB R13, R59, R58 ;  /* 0x0000003a3b0d723e */ /* 0x000fe200000000ff */
[----:B------:R-:W-:Y:S01]  /*bb70*/  STSM.16.M88.4 [R104], R4 ;  /* 0x0000000468007844 */ /* 0x000fe20000000200 */
[----:B-1----:R-:W-:-:S02]  /*bb80*/  F2FP.F16.F32.PACK_AB R14, R61, R60 ;  /* 0x0000003c3d0e723e */ /* 0x002fc400000000ff */
[----:B------:R-:W-:Y:S01]  /*bb90*/  F2FP.F16.F32.PACK_AB R15, R63, R62 ;  /* 0x0000003e3f0f723e */ /* 0x000fe200000000ff */
[----:B------:R-:W1:Y:S01]  /*bba0*/  SHFL.IDX PT, R91, R41, 0x1, 0x1c1f ;  /* 0x003c1f00295b7f89 */ /* 0x000e6200000e0000 */
[----:B------:R-:W-:Y:S01]  /*bbb0*/  F2FP.F16.F32.PACK_AB R8, R65, R64 ;  /* 0x000000404108723e */ /* 0x000fe200000000ff */
[----:B------:R-:W2:Y:S01]  /*bbc0*/  @P1 LDC R61, c[0x0][0xbec] ;  /* 0x0002fb00ff3d1b82 */ /* 0x000ea20000000800 */
[----:B------:R-:W-:Y:S01]  /*bbd0*/  F2FP.F16.F32.PACK_AB R9, R67, R66 ;  /* 0x000000424309723e */ /* 0x000fe200000000ff */
[----:B------:R-:W-:Y:S01]  /*bbe0*/  STSM.16.M88.4 [R103], R12 ;  /* 0x0000000c67007844 */ /* 0x000fe20000000200 */
[----:B------:R-:W-:Y:S02]  /*bbf0*/  F2FP.F16.F32.PACK_AB R10, R69, R68 ;  /* 0x00000044450a723e */ /* 0x000fe400000000ff */
[----:B------:R-:W-:Y:S01]  /*bc00*/  F2FP.F16.F32.PACK_AB R11, R71, R70 ;  /* 0x00000046470b723e */ /* 0x000fe200000000ff */
[----:B------:R-:W-:Y:S01]  /*bc10*/  UIMAD UR5, UR12, UR8, URZ ;  /* 0x000000080c0572a4 */ /* 0x000fe2000f8e023f */
[----:B------:R-:W-:-:S02]  /*bc20*/  LOP3.LUT R28, R29, 0x380, RZ, 0xc0, !PT ;  /* 0x000003801d1c7812 */ /* 0x000fc400078ec0ff */
[----:B------:R-:W-:Y:S01]  /*bc30*/  SHF.R.U64 R3, R3, 0x3, RZ ;  /* 0x0000000303037819 */ /* 0x000fe200000012ff */
[----:B------:R-:W-:Y:S01]  /*bc40*/  STSM.16.M88.4 [R101], R8 ;  /* 0x0000000865007844 */ /* 0x000fe20000000200 */
[----:B------:R-:W-:Y:S01]  /*bc50*/  UIMAD.WIDE.U32 UR6, UR14, UR8, URZ ;  /* 0x000000080e0672a5 */ /* 0x000fe2000f8e003f */
[----:B------:R-:W-:Y:S02]  /*bc60*/  SHF.R.U64 R30, R30, 0x3, RZ ;  /* 0x000000031e1e7819 */ /* 0x000fe400000012ff */
[----:B------:R-:W-:Y:S01]  /*bc70*/  STSM.16.M88.4 [R96], R72 ;  /* 0x0000004860007844 */ /* 0x000fe20000000200 */
[----:B------:R-:W-:Y:S01]  /*bc80*/  UIMAD UR5, UR14, UR9, UR5 ;  /* 0x000000090e0572a4 */ /* 0x000fe2000f8e0205 */
[----:B------:R-:W-:Y:S02]  /*bc90*/  SHF.R.U64 R28, R28, 0x3, RZ ;  /* 0x000000031c1c7819 */ /* 0x000fe400000012ff */
[----:B------:R-:W-:Y:S01]  /*bca0*/  STSM.16.M88.4 [R93], R80 ;  /* 0x000000505d007844 */ /* 0x000fe20000000200 */
[----:B------:R-:W-:Y:S01]  /*bcb0*/  UIMAD UR8, UR13, UR10, URZ ;  /* 0x0000000a0d0872a4 */ /* 0x000fe2000f8e023f */
[----:B------:R-:W-:Y:S01]  /*bcc0*/  LOP3.LUT R34, R3, R34, RZ, 0x3c, !PT ;  /* 0x0000002203227212 */ /* 0x000fe200078e3cff */
[----:B------:R-:W-:Y:S01]  /*bcd0*/  UIADD3 UR7, UR7, UR5, URZ ;  /* 0x0000000507077290 */ /* 0x000fe2000fffe03f */
[----:B------:R-:W-:Y:S01]  /*bce0*/  BAR.SYNC.DEFER_BLOCKING 0x1, 0x100 ;  /* 0x0044000000007b1d */ /* 0x000fe20000010000 */
[--C-:B------:R-:W-:Y:S01]  /*bcf0*/  IMAD.X R3, RZ, RZ, R35.reuse, P6 ;  /* 0x000000ffff037224 */ /* 0x100fe200030e0623 */
[----:B------:R-:W-:Y:S01]  /*bd00*/  LOP3.LUT R30, R30, R31, RZ, 0x3c, !PT ;  /* 0x0000001f1e1e7212 */ /* 0x000fe200078e3cff */
[----:B------:R-:W-:Y:S01]  /*bd10*/  UIMAD UR5, UR61, UR11, UR8 ;  /* 0x0000000b3d0572a4 */ /* 0x000fe2000f8e0208 */
[----:B------:R-:W-:Y:S01]  /*bd20*/  LOP3.LUT R28, R28, R29, RZ, 0x3c, !PT ;  /* 0x0000001d1c1c7212 */ /* 0x000fe200078e3cff */
[----:B------:R-:W-:Y:S01]  /*bd30*/  UIMAD.WIDE.U32 UR6, UR61, UR10, UR6 ;  /* 0x0000000a3d0672a5 */ /* 0x000fe2000f8e0006 */
[--C-:B------:R-:W-:Y:S01]  /*bd40*/  IMAD.X R31, RZ, RZ, R35.reuse, P5 ;  /* 0x000000ffff1f7224 */ /* 0x100fe200028e0623 */
[----:B------:R-:W-:Y:S01]  /*bd50*/  ULDC.64 UR8, c[0x0][0xae0] ;  /* 0x0002b80000087ab9 */ /* 0x000fe20000000a00 */
[----:B------:R-:W-:Y:S01]  /*bd60*/  IMAD.X R29, RZ, RZ, R35, P4 ;  /* 0x000000ffff1d7224 */ /* 0x000fe200020e0623 */
[----:B0-----:R0:W-:Y:S04]  /*bd70*/  @!P2 ST.E desc[UR16][R38.64], R88 ;  /* 0x000000582600a985 */ /* 0x0011e8000c101910 */
[----:B-1----:R1:W-:Y:S04]  /*bd80*/  @!P0 ST.E desc[UR16][R90.64], R0 ;  /* 0x000000005a008985 */ /* 0x0023e8000c101910 */
[----:B------:R3:W5:Y:S01]  /*bd90*/  LD.E.128 R52, desc[UR16][R24.64] ;  /* 0x0000001018347980 */ /* 0x000762000c101d00 */
[----:B0-----:R-:W0:Y:S03]  /*bda0*/  @P1 LDC R39, c[0x0][0xbf0] ;  /* 0x0002fc00ff271b82 */ /* 0x001e260000000800 */
[----:B------:R4:W5:Y:S01]  /*bdb0*/  LD.E.128 R12, desc[UR16][R20.64] ;  /* 0x00000010140c7980 */ /* 0x000962000c101d00 */
[----:B-1----:R-:W-:Y:S01]  /*bdc0*/  IMAD R0, R22, 0x20, R184 ;  /* 0x0000002016007824 */ /* 0x002fe200078e02b8 */
[----:B------:R-:W-:-:S02]  /*bdd0*/  UIADD3 UR5, UR7, UR5, URZ ;  /* 0x0000000507057290 */ /* 0x000fc4000fffe03f */
[----:B------:R1:W5:Y:S01]  /*bde0*/  LD.E.128 R8, desc[UR16][R2.64] ;  /* 0x0000001002087980 */ /* 0x000362000c101d00 */
[----:B---3--:R-:W-:-:S03]  /*bdf0*/  VIADD R24, R0, UR39 ;  /* 0x0000002700187c36 */ /* 0x008fc60008000000 */
[----:B------:R-:W5:Y:S01]  /*be00*/  LD.E.128 R48, desc[UR16][R34.64] ;  /* 0x0000001022307980 */ /* 0x000f62000c101d00 */
[----:B--2---:R-:W-:-:S03]  /*be10*/  @P1 IMAD.HI.U32 R0, R24, R61, RZ ;  /* 0x0000003d18001227 */ /* 0x004fc600078e00ff */
[----:B------:R-:W5:Y:S01]  /*be20*/  LD.E.128 R44, desc[UR16][R32.64] ;  /* 0x00000010202c7980 */ /* 0x000f62000c101d00 */
[----:B----4-:R-:W-:-:S03]  /*be30*/  IMAD.MOV.U32 R21, RZ, RZ, R24 ;  /* 0x000000ffff157224 */ /* 0x010fc600078e0018 */
[----:B------:R-:W5:Y:S04]  /*be40*/  LD.E.128 R40, desc[UR16][R30.64] ;  /* 0x000000101e287980 */ /* 0x000f68000c101d00 */
[----:B------:R-:W5:Y:S01]  /*be50*/  LD.E.128 R4, desc[UR16][R28.64] ;  /* 0x000000101c047980 */ /* 0x000f62000c101d00 */
[----:B0-----:R-:W-:-:S03]  /*be60*/  @P1 SHF.R.U32.HI R21, RZ, R39, R0 ;  /* 0x00000027ff151219 */ /* 0x001fc60000011600 */
        /* <DEDUP_REMOVED lines=8> */
[----:B--2---:R-:W2:Y:S01]  /*bef0*/  FENCE.VIEW.ASYNC.S ;  /* 0x00000000000073c6 */ /* 0x004ea20000000000 */
[----:B-1----:R-:W-:-:S02]  /*bf00*/  IMAD.U32 R3, RZ, RZ, UR7 ;  /* 0x00000007ff037e24 */ /* 0x002fc4000f8e00ff */
[----:B------:R-:W-:Y:S02]  /*bf10*/  IMAD R0, R0, UR8, RZ ;  /* 0x0000000800007c24 */ /* 0x000fe4000f8e02ff */
[----:B------:R-:W-:Y:S02]  /*bf20*/  IMAD R23, R23, R20, R24 ;  /* 0x0000001417177224 */ /* 0x000fe400078e0218 */
[----:B------:R-:W-:Y:S01]  /*bf30*/  IMAD.U32 R2, RZ, RZ, UR6 ;  /* 0x00000006ff027e24 */ /* 0x000fe2000f8e00ff */
[----:B------:R-:W-:Y:S01]  /*bf40*/  ULDC.64 UR6, c[0x0][0xad8] ;  /* 0x0002b60000067ab9 */ /* 0x000fe20000000a00 */
[----:B------:R-:W-:Y:S02]  /*bf50*/  IMAD.U32 R3, RZ, RZ, UR5 ;  /* 0x00000005ff037e24 */ /* 0x000fe4000f8e00ff */
[C---:B------:R-:W-:Y:S01]  /*bf60*/  IMAD R25, R21.reuse, UR9, R0 ;  /* 0x0000000915197c24 */ /* 0x040fe2000f8e0200 */
[----:B------:R-:W-:Y:S01]  /*bf70*/  SHF.R.S32.HI R0, RZ, 0x1f, R23 ;  /* 0x0000001fff007819 */ /* 0x000fe20000011417 */
[----:B------:R-:W-:-:S04]  /*bf80*/  IMAD.WIDE.U32 R2, R21, UR8, R2 ;  /* 0x0000000815027c25 */ /* 0x000fc8000f8e0002 */
[----:B------:R-:W-:Y:S02]  /*bf90*/  IMAD.IADD R3, R3, 0x1, R25 ;  /* 0x0000000103037824 */ /* 0x000fe400078e0219 */
[----:B------:R-:W-:Y:S02]  /*bfa0*/  IMAD R20, R0, UR6, RZ ;  /* 0x0000000600147c24 */ /* 0x000fe4000f8e02ff */
[----:B0-----:R-:W-:Y:S02]  /*bfb0*/  VIADD R26, R184, UR39 ;  /* 0x00000027b81a7c36 */ /* 0x001fe40008000000 */
[C---:B------:R-:W-:Y:S02]  /*bfc0*/  IMAD R21, R23.reuse, UR7, R20 ;  /* 0x0000000717157c24 */ /* 0x040fe4000f8e0214 */
[----:B------:R-:W-:Y:S01]  /*bfd0*/  IMAD.WIDE.U32 R2, R23, UR6, R2 ;  /* 0x0000000617027c25 */ /* 0x000fe2000f8e0002 */
[----:B------:R-:W-:Y:S01]  /*bfe0*/  ISETP.GE.AND P2, PT, R26, R37, PT ;  /* 0x000000251a00720c */ /* 0x000fe20003f46270 */
[----:B------:R-:W-:-:S02]  /*bff0*/  ULDC.64 UR6, c[0x0][0xa80] ;  /* 0x0002a00000067ab9 */ /* 0x000fc40000000a00 */
[----:B------:R-:W-:Y:S01]  /*c000*/  VIADD R0, R26, 0x20 ;  /* 0x000000201a007836 */ /* 0x000fe20000000000 */
[----:B------:R-:W-:Y:S01]  /*c010*/  LEA R23, P3, R2, UR6, 0x1 ;  /* 0x0000000602177c11 */ /* 0x000fe2000f8608ff */
[----:B------:R-:W-:Y:S01]  /*c020*/  IMAD.IADD R3, R3, 0x1, R21 ;  /* 0x0000000103037824 */ /* 0x000fe200078e0215 */
[----:B------:R-:W-:Y:S02]  /*c030*/  IADD3 R36, R36, 0x34820, RZ ;  /* 0x0003482024247810 */ /* 0x000fe40007ffe0ff */
[-C--:B------:R-:W-:Y:S01]  /*c040*/  ISETP.GE.AND P0, PT, R0, R37.reuse, PT ;  /* 0x000000250000720c */ /* 0x080fe20003f06270 */
[----:B------:R-:W-:Y:S01]  /*c050*/  VIADD R0, R26, 0x40 ;  /* 0x000000401a007836 */ /* 0x000fe20000000000 */
[----:B------:R-:W-:Y:S02]  /*c060*/  LEA.HI.X R24, R2, UR7, R3, 0x1, P3 ;  /* 0x0000000702187c11 */ /* 0x000fe400098f0c03 */
[----:B------:R-:W-:Y:S01]  /*c070*/  PRMT R36, RZ, 0x654, R36 ;  /* 0x00000654ff247816 */ /* 0x000fe20000000024 */
[----:B--2---:R0:W1:Y:S01]  /*c080*/  SHFL.IDX PT, R20, R23, RZ, 0x181f ;  /* 0x00181fff17147589 */ /* 0x00406200000e0000 */
        /* <DEDUP_REMOVED lines=13> */
[----:B-----5:R3:W-:Y:S04]  /*c160*/  @!P2 ST.E.128 desc[UR6][R2.64], R48 ;  /* 0x000000300200a985 */ /* 0x0207e8000c101d06 */
[----:B------:R3:W-:Y:S02]  /*c170*/  @!P3 ST.E.128 desc[UR6][R20.64], R56 ;  /* 0x000000381400b985 */ /* 0x0007e4000c101d06 */
.L_x_2278:
[----:B------:R-:W-:Y:S05]  /*c180*/  BSYNC B1 ;  /* 0x0000000000017941 */ /* 0x000fea0003800000 */
.L_x_2277:
        /* <DEDUP_REMOVED lines=12> */
[----:B-----5:R3:W-:Y:S04]  /*c250*/  @!P3 ST.E.128 desc[UR6][R2.64], R44 ;  /* 0x0000002c0200b985 */ /* 0x0207e8000c101d06 */
[----:B------:R3:W-:Y:S02]  /*c260*/  @!P4 ST.E.128 desc[UR6][R20.64], R52 ;  /* 0x000000341400c985 */ /* 0x0007e4000c101d06 */
.L_x_2280:
[----:B------:R-:W-:Y:S05]  /*c270*/  BSYNC B1 ;  /* 0x0000000000017941 */ /* 0x000fea0003800000 */
.L_x_2279:
        /* <DEDUP_REMOVED lines=12> */
[----:B-----5:R3:W-:Y:S04]  /*c340*/  @!P2 ST.E.128 desc[UR6][R2.64], R40 ;  /* 0x000000280200a985 */ /* 0x0207e8000c101d06 */
[----:B------:R3:W-:Y:S02]  /*c350*/  @!P3 ST.E.128 desc[UR6][R20.64], R12 ;  /* 0x0000000c1400b985 */ /* 0x0007e4000c101d06 */
.L_x_2282:
[----:B------:R-:W-:Y:S05]  /*c360*/  BSYNC B1 ;  /* 0x0000000000017941 */ /* 0x000fea0003800000 */
.L_x_2281:
[----:B0-----:R-:W-:Y:S01]  /*c370*/  VIADD R0, R26, 0x60 ;  /* 0x000000601a007836 */ /* 0x001fe20000000000 */
[----:B--2-4-:R-:W4:Y:S04]  /*c380*/  SHFL.IDX PT, R24, R24, 0x3, 0x181f ;  /* 0x00781f0018187f89 */ /* 0x014f2800000e0000 */
[----:B------:R-:W-:Y:S01]  /*c390*/  ISETP.GE.AND P0, PT, R0, R37, PT ;  /* 0x000000250000720c */ /* 0x000fe20003f06270 */
[----:B------:R-:W0:-:S12]  /*c3a0*/  SHFL.IDX PT, R23, R23, 0x3, 0x181f ;  /* 0x00781f0017177f89 */ /* 0x000e1800000e0000 */
[----:B------:R-:W-:Y:S05]  /*c3b0*/  @P0 BRA `(.L_x_2283) ;  /* 0x0000000800a80947 */ /* 0x000fea0003800000 */
[----:B------:R-:W-:Y:S01]  /*c3c0*/  ULDC UR5, c[0x0][0xac8] ;  /* 0x0002b20000057ab9 */ /* 0x000fe20000000800 */
[----:B------:R-:W-:Y:S01]  /*c3d0*/  ULDC.64 UR6, c[0x0][0x208] ;  /* 0x0000820000067ab9 */ /* 0x000fe20000000a00 */
[----:B------:R-:W-:-:S13]  /*c3e0*/  ISETP.GE.AND P1, PT, R16, UR5, PT ;  /* 0x0000000510007c0c */ /* 0x000fda000bf26270 */
[----:B0--3--:R-:W-:-:S04]  /*c3f0*/  @!P1 LEA R2, P0, R16, R23, 0x1 ;  /* 0x0000001710029211 */ /* 0x009fc800078008ff */
[----:B----4-:R-:W-:Y:S02]  /*c400*/  @!P1 LEA.HI.X R3, R16, R24, R192, 0x1, P0 ;  /* 0x0000001810039211 */ /* 0x010fe400000f0cc0 */
        /* <DEDUP_REMOVED lines=8> */
.L_x_2276:
[----:B------:R-:W0:Y:S01]  /*c490*/  LDC R8, c[0x0][0xbe8] ;  /* 0x0002fa00ff087b82 */ /* 0x000e220000000800 */
[----:B------:R-:W-:Y:S01]  /*c4a0*/  R2UR UR5, R23 ;  /* 0x00000000170572ca */ /* 0x000fe200000e0000 */
[----:B------:R-:W-:Y:S01]  /*c4b0*/  USHF.R.S32.HI UR9, URZ, 0x1f, UR61 ;  /* 0x0000001f3f097899 */ /* 0x000fe2000801143d */
[----:B------:R-:W-:Y:S01]  /*c4c0*/  ISETP.GE.AND P0, PT, R193, 0x80, PT ;  /* 0x00000080c100780c */ /* 0x000fe20003f06270 */
[----:B------:R-:W-:Y:S01]  /*c4d0*/  BSSY B1, `(.L_x_2284) ;  /* 0x0000031000017945 */ /* 0x000fe20003800000 */
[----:B------:R-:W-:-:S09]  /*c4e0*/  IMAD R6, R22, 0x20, R184 ;  /* 0x0000002016067824 */ /* 0x000fd200078e02b8 */
[----:B------:R-:W-:Y:S01]  /*c4f0*/  USHF.R.S32.HI UR8, URZ, 0x1f, UR5 ;  /* 0x0000001f3f087899 */ /* 0x000fe20008011405 */
[----:B0-----:R-:W-:-:S13]  /*c500*/  ISETP.NE.AND P1, PT, R8, 0x1, PT ;  /* 0x000000010800780c */ /* 0x001fda0003f25270 */
[----:B------:R-:W0:Y:S08]  /*c510*/  @P1 LDC R9, c[0x0][0xbec] ;  /* 0x0002fb00ff091b82 */ /* 0x000e300000000800 */
[----:B------:R-:W1:Y:S01]  /*c520*/  @P1 LDC R11, c[0x0][0xbf0] ;  /* 0x0002fc00ff0b1b82 */ /* 0x000e620000000800 */
[----:B------:R-:W-:Y:S05]  /*c530*/  @P0 BRA `(.L_x_2285) ;  /* 0x0000000000a80947 */ /* 0x000fea0003800000 */
[----:B------:R-:W2:Y:S01]  /*c540*/  S2R R0, SR_TID.X ;  /* 0x0000000000007919 */ /* 0x000ea20000002100 */
[----:B------:R-:W3:Y:S01]  /*c550*/  LDC R3, c[0x0][0xbe8] ;  /* 0x0002fa00ff037b82 */ /* 0x000ee20000000800 */
[----:B------:R-:W-:Y:S01]  /*c560*/  IMAD.U32 R4, RZ, RZ, UR39 ;  /* 0x00000027ff047e24 */ /* 0x000fe2000f8e00ff */
[----:B------:R-:W-:Y:S02]  /*c570*/  ULDC UR5, c[0x0][0xa88] ;  /* 0x0002a20000057ab9 */ /* 0x000fe40000000800 */
[----:B---3--:R-:W-:Y:S02]  /*c580*/  IMAD R5, R3, UR5, RZ ;  /* 0x0000000503057c24 */ /* 0x008fe4000f8e02ff */
[----:B--2---:R-:W-:-:S04]  /*c590*/  IADD3 R4, R4, -0x80, R0 ;  /* 0xffffff8004047810 */ /* 0x004fc80007ffe000 */
[----:B------:R-:W-:-:S13]  /*c5a0*/  ISETP.GE.AND P0, PT, R4, R5, PT ;  /* 0x000000050400720c */ /* 0x000fda0003f06270 */
[----:B------:R-:W-:Y:S05]  /*c5b0*/  @P0 BRA `(.L_x_2285) ;  /* 0x0000000000880947 */ /* 0x000fea0003800000 */
[----:B------:R-:W-:Y:S01]  /*c5c0*/  ISETP.NE.AND P0, PT, R3, 0x1, PT ;  /* 0x000000010300780c */ /* 0x000fe20003f05270 */
[----:B------:R-:W-:Y:S01]  /*c5d0*/  ULDC.64 UR10, c[0x0][0xb90] ;  /* 0x0002e400000a7ab9 */ /* 0x000fe20000000a00 */
[----:B------:R-:W-:Y:S01]  /*c5e0*/  R2UR UR12, R23 ;  /* 0x00000000170c72ca */ /* 0x000fe200000e0000 */
[----:B------:R-:W-:Y:S01]  /*c5f0*/  UIMAD UR5, UR8, UR10, URZ ;  /* 0x0000000a080572a4 */ /* 0x000fe2000f8e023f */
[----:B------:R-:W-:-:S09]  /*c600*/  IMAD.MOV.U32 R2, RZ, RZ, R4 ;  /* 0x000000ffff027224 */ /* 0x000fd200078e0004 */
[----:B------:R-:W2:Y:S02]  /*c610*/  @P0 LDC R5, c[0x0][0xbec] ;  /* 0x0002fb00ff050b82 */ /* 0x000ea40000000800 */
[----:B------:R-:W-:Y:S02]  /*c620*/  UIMAD.WIDE.U32 UR6, UR12, UR10, URZ ;  /* 0x0000000a0c0672a5 */ /* 0x000fe4000f8e003f */
[----:B------:R-:W-:-:S03]  /*c630*/  UIMAD UR5, UR12, UR11, UR5 ;  /* 0x0000000b0c0572a4 */ /* 0x000fc6000f8e0205 */
[----:B------:R-:W-:Y:S01]  /*c640*/  ULDC.64 UR10, c[0x0][0xb98] ;  /* 0x0002e600000a7ab9 */ /* 0x000fe20000000a00 */
[----:B------:R-:W3:Y:S01]  /*c650*/  @P0 LDC R7, c[0x0][0xbf0] ;  /* 0x0002fc00ff070b82 */ /* 0x000ee20000000800 */
[----:B------:R-:W-:Y:S02]  /*c660*/  UIADD3 UR7, UR7, UR5, URZ ;  /* 0x0000000507077290 */ /* 0x000fe4000fffe03f */
[----:B------:R-:W-:Y:S02]  /*c670*/  UIMAD UR5, UR9, UR10, URZ ;  /* 0x0000000a090572a4 */ /* 0x000fe4000f8e023f */
[----:B------:R-:W-:Y:S02]  /*c680*/  UIMAD.WIDE.U32 UR6, UR61, UR10, UR6 ;  /* 0x0000000a3d0672a5 */ /* 0x000fe4000f8e0006 */
[----:B------:R-:W-:Y:S01]  /*c690*/  UIMAD UR5, UR61, UR11, UR5 ;  /* 0x0000000b3d0572a4 */ /* 0x000fe2000f8e0205 */
[----:B------:R-:W-:Y:S02]  /*c6a0*/  ULDC.64 UR12, c[0x0][0x208] ;  /* 0x00008200000c7ab9 */ /* 0x000fe40000000a00 */
[----:B------:R-:W-:Y:S01]  /*c6b0*/  ULDC.64 UR10, c[0x0][0xb88] ;  /* 0x0002e200000a7ab9 */ /* 0x000fe20000000a00 */
[----:B--2---:R-:W-:-:S05]  /*c6c0*/  @P0 IMAD.HI.U32 R0, R4, R5, RZ ;  /* 0x0000000504000227 */ /* 0x004fca00078e00ff */
[----:B---3--:R-:W-:-:S05]  /*c6d0*/  @P0 SHF.R.U32.HI R2, RZ, R7, R0 ;  /* 0x00000007ff020219 */ /* 0x008fca0000011600 */
[----:B------:R-:W-:-:S04]  /*c6e0*/  IMAD.MOV R5, RZ, RZ, -R2 ;  /* 0x000000ffff057224 */ /* 0x000fc800078e0a02 */
[----:B------:R-:W-:Y:S01]  /*c6f0*/  IMAD R5, R3, R5, R4 ;  /* 0x0000000503057224 */ /* 0x000fe200078e0204 */
[----:B------:R-:W-:Y:S01]  /*c700*/  SHF.R.S32.HI R3, RZ, 0x1f, R2 ;  /* 0x0000001fff037819 */ /* 0x000fe20000011402 */
[----:B------:R-:W-:Y:S01]  /*c710*/  IMAD.U32 R4, RZ, RZ, UR5 ;  /* 0x00000005ff047e24 */ /* 0x000fe2000f8e00ff */
        /* <DEDUP_REMOVED lines=12> */
.L_x_2285:
[----:B------:R-:W-:Y:S05]  /*c7e0*/  BSYNC B1 ;  /* 0x0000000000017941 */ /* 0x000fea0003800000 */
.L_x_2284:
[----:B------:R-:W-:Y:S01]  /*c7f0*/  R2UR UR12, R23 ;  /* 0x00000000170c72ca */ /* 0x000fe200000e0000 */
[----:B------:R-:W-:Y:S01]  /*c800*/  ULDC.64 UR10, c[0x0][0xae8] ;  /* 0x0002ba00000a7ab9 */ /* 0x000fe20000000a00 */
[----:B------:R-:W-:Y:S01]  /*c810*/  VIADD R6, R6, UR39 ;  /* 0x0000002706067c36 */ /* 0x000fe20008000000 */
[----:B------:R-:W-:Y:S01]  /*c820*/  UIMAD UR5, UR8, UR10, URZ ;  /* 0x0000000a080572a4 */ /* 0x000fe2000f8e023f */
[----:B------:R-:W-:Y:S02]  /*c830*/  BSSY B1, `(.L_x_2286) ;  /* 0x0000035000017945 */ /* 0x000fe40003800000 */
[----:B0-----:R-:W-:-:S04]  /*c840*/  @P1 IMAD.HI.U32 R0, R6, R9, RZ ;  /* 0x0000000906001227 */ /* 0x001fc800078e00ff */
[----:B--2---:R-:W-:Y:S01]  /*c850*/  IMAD.MOV.U32 R5, RZ, RZ, R6 ;  /* 0x000000ffff057224 */ /* 0x004fe200078e0006 */
[----:B-1----:R-:W-:Y:S02]  /*c860*/  @P1 SHF.R.U32.HI R5, RZ, R11, R0 ;  /* 0x0000000bff051219 */ /* 0x002fe40000011600 */
[----:B------:R-:W-:Y:S02]  /*c870*/  UIMAD.WIDE.U32 UR6, UR12, UR10, URZ ;  /* 0x0000000a0c0672a5 */ /* 0x000fe4000f8e003f */
[----:B------:R-:W-:Y:S01]  /*c880*/  UIMAD UR5, UR12, UR11, UR5 ;  /* 0x0000000b0c0572a4 */ /* 0x000fe2000f8e0205 */
[--C-:B------:R-:W-:Y:S01]  /*c890*/  SHF.R.S32.HI R0, RZ, 0x1f, R5.reuse ;  /* 0x0000001fff007819 */ /* 0x100fe20000011405 */
[----:B------:R-:W-:Y:S01]  /*c8a0*/  IMAD.MOV R7, RZ, RZ, -R5 ;  /* 0x000000ffff077224 */ /* 0x000fe200078e0a05 */
[----:B------:R-:W-:Y:S01]  /*c8b0*/  ULDC.64 UR10, c[0x0][0xaf0] ;  /* 0x0002bc00000a7ab9 */ /* 0x000fe20000000a00 */
[----:B------:R-:W-:Y:S02]  /*c8c0*/  UIADD3 UR7, UR7, UR5, URZ ;  /* 0x0000000507077290 */ /* 0x000fe4000fffe03f */
[----:B------:R-:W-:Y:S01]  /*c8d0*/  UIMAD UR5, UR9, UR10, URZ ;  /* 0x0000000a090572a4 */ /* 0x000fe2000f8e023f */
[----:B------:R-:W-:Y:S01]  /*c8e0*/  IMAD R7, R8, R7, R6 ;  /* 0x0000000708077224 */ /* 0x000fe200078e0206 */
[----:B------:R-:W-:Y:S01]  /*c8f0*/  UIMAD.WIDE.U32 UR6, UR61, UR10, UR6 ;  /* 0x0000000a3d0672a5 */ /* 0x000fe2000f8e0006 */
[----:B------:R-:W-:Y:S01]  /*c900*/  VIADD R6, R184, UR39 ;  /* 0x00000027b8067c36 */ /* 0x000fe20008000000 */
[----:B------:R-:W-:Y:S01]  /*c910*/  UIMAD UR5, UR61, UR11, UR5 ;  /* 0x0000000b3d0572a4 */ /* 0x000fe2000f8e0205 */
[----:B------:R-:W-:-:S03]  /*c920*/  ULDC.64 UR8, c[0x0][0xae0] ;  /* 0x0002b80000087ab9 */ /* 0x000fc60000000a00 */
[----:B------:R-:W-:Y:S01]  /*c930*/  UIADD3 UR5, UR7, UR5, URZ ;  /* 0x0000000507057290 */ /* 0x000fe2000fffe03f */
[----:B------:R-:W-:Y:S01]  /*c940*/  IMAD R0, R0, UR8, RZ ;  /* 0x0000000800007c24 */ /* 0x000fe2000f8e02ff */
[----:B------:R-:W-:Y:S01]  /*c950*/  MOV R3, UR7 ;  /* 0x0000000700037c02 */ /* 0x000fe20008000f00 */
[----:B------:R-:W-:Y:S01]  /*c960*/  IMAD.U32 R2, RZ, RZ, UR6 ;  /* 0x00000006ff027e24 */ /* 0x000fe2000f8e00ff */
[----:B------:R-:W-:Y:S01]  /*c970*/  ULDC.64 UR6, c[0x0][0xad8] ;  /* 0x0002b60000067ab9 */ /* 0x000fe20000000a00 */
[C---:B------:R-:W-:Y:S01]  /*c980*/  IMAD R9, R5.reuse, UR9, R0 ;  /* 0x0000000905097c24 */ /* 0x040fe2000f8e0200 */
[----:B------:R-:W-:Y:S01]  /*c990*/  SHF.R.S32.HI R0, RZ, 0x1f, R7 ;  /* 0x0000001fff007819 */ /* 0x000fe20000011407 */
[----:B------:R-:W-:Y:S01]  /*c9a0*/  IMAD.U32 R3, RZ, RZ, UR5 ;  /* 0x00000005ff037e24 */ /* 0x000fe2000f8e00ff */
[----:B------:R-:W-:Y:S01]  /*c9b0*/  ULDC UR5, c[0x0][0xa88] ;  /* 0x0002a20000057ab9 */ /* 0x000fe20000000800 */
[----:B------:R-:W-:-:S04]  /*c9c0*/  IMAD.WIDE.U32 R2, R5, UR8, R2 ;  /* 0x0000000805027c25 */ /* 0x000fc8000f8e0002 */
[----:B------:R-:W-:Y:S02]  /*c9d0*/  IMAD.IADD R3, R3, 0x1, R9 ;  /* 0x0000000103037824 */ /* 0x000fe400078e0209 */
[----:B------:R-:W-:Y:S02]  /*c9e0*/  IMAD R4, R0, UR6, RZ ;  /* 0x0000000600047c24 */ /* 0x000fe4000f8e02ff */
[----:B------:R-:W-:Y:S02]  /*c9f0*/  IMAD R9, R8, UR5, RZ ;  /* 0x0000000508097c24 */ /* 0x000fe4000f8e02ff */
        /* <DEDUP_REMOVED lines=24> */
.L_x_2287:
[----:B------:R-:W-:Y:S05]  /*cb80*/  BSYNC B1 ;  /* 0x0000000000017941 */ /* 0x000fea0003800000 */
.L_x_2286:
        /* <DEDUP_REMOVED lines=14> */
.L_x_2289:
[----:B------:R-:W-:Y:S05]  /*cc70*/  BSYNC B1 ;  /* 0x0000000000017941 */ /* 0x000fea0003800000 */
.L_x_2288:
        /* <DEDUP_REMOVED lines=14> */
.L_x_2291:
[----:B------:R-:W-:Y:S05]  /*cd60*/  BSYNC B1 ;  /* 0x0000000000017941 */ /* 0x000fea0003800000 */
.L_x_2290:
        /* <DEDUP_REMOVED lines=15> */
.L_x_2283:
[----:B------:R-:W-:Y:S05]  /*ce60*/  BSYNC B0 ;  /* 0x0000000000007941 */ /* 0x000fea0003800000 */
.L_x_2275:
[----:B------:R-:W-:Y:S02]  /*ce70*/  ULDC UR5, c[0x0][0xc38] ;  /* 0x00030e0000057ab9 */ /* 0x000fe40000000800 */
[----:B------:R-:W-:-:S06]  /*ce80*/  UISETP.GE.AND UP0, UPT, UR4, UR5, UPT ;  /* 0x000000050400728c */ /* 0x000fcc000bf06270 */
[----:B------:R-:W-:-:S13]  /*ce90*/  PLOP3.LUT P0, PT, PT, PT, UP0, 0x80, 0x0 ;  /* 0x000000000000781c */ /* 0x000fda0003f0f008 */
[----:B------:R-:W-:Y:S05]  /*cea0*/  @!P0 BRA `(.L_x_2292) ;  /* 0xffffff3c00c48947 */ /* 0x000fea000383ffff */
[----:B------:R-:W-:Y:S05]  /*ceb0*/  EXIT ;  /* 0x000000000000794d */ /* 0x000fea0003800000 */
.L_x_2240:
[----:B------:R-:W-:-:S08]  /*cec0*/  NOP ;  /* 0x0000000000007918 */ /* 0x000fd00000000000 */
[----:B0-----:R-:W0:-:S00]  /*ced0*/  USETMAXREG.DEALLOC.CTAPOOL 0x18 ;  /* 0x00000018000079c8 */ /* 0x001e0000080e0500 */
[----:B0-----:R-:W-:-:S06]  /*cee0*/  LOP3.LUT R0, R0, 0x3, RZ, 0xc0, !PT ;  /* 0x0000000300007812 */ /* 0x001fcc00078ec0ff */
[----:B------:R-:W0:Y:S01]  /*cef0*/  S2UR UR6, SR_CTAID.X ;  /* 0x00000000000679c3 */ /* 0x000e220000002500 */
[----:B------:R-:W-:Y:S01]  /*cf00*/  IMAD.MOV.U32 R18, RZ, RZ, RZ ;  /* 0x000000ffff127224 */ /* 0x000fe200078e00ff */
[----:B------:R-:W1:Y:S02]  /*cf10*/  SHFL.IDX PT, R0, R0, RZ, 0x1f ;  /* 0x00001fff00007589 */ /* 0x000e6400000e0000 */
[----:B-1----:R-:W-:-:S04]  /*cf20*/  ISETP.NE.AND P0, PT, R0, RZ, PT ;  /* 0x000000ff0000720c */ /* 0x002fc80003f05270 */
[----:B------:R-:W0:Y:S01]  /*cf30*/  LDC R0, c[0x0][0xc38] ;  /* 0x00030e00ff007b82 */ /* 0x000e220000000800 */
[----:B------:R-:W-:-:S05]  /*cf40*/  P2R R2, PR, RZ, 0x1 ;  /* 0x00000001ff027803 */ /* 0x000fca0000000000 */
[----:B------:R1:W-:Y:S03]  /*cf50*/  STL [R1+0x20], R2 ;  /* 0x0000200201007387 */ /* 0x0003e60000100800 */
[----:B------:R-:W-:Y:S06]  /*cf60*/  @P0 BAR.ARV 0x4, 0x180 ;  /* 0x0106000000000b1d */ /* 0x000fec0000002000 */
[----:B------:R1:W-:Y:S01]  /*cf70*/  STL [R1+0x1c], RZ ;  /* 0x00001cff01007387 */ /* 0x0003e20000100800 */
[----:B0-----:R-:W-:Y:S01]  /*cf80*/  ISETP.LE.AND P0, PT, R0, UR6, PT ;  /* 0x0000000600007c0c */ /* 0x001fe2000bf03270 */
[----:B------:R-:W-:-:S05]  /*cf90*/  IMAD.MOV.U32 R0, RZ, RZ, 0x1 ;  /* 0x00000001ff007424 */ /* 0x000fca00078e00ff */
[----:B------:R1:W-:Y:S07]  /*cfa0*/  STL [R1+0x4], R0 ;  /* 0x0000040001007387 */ /* 0x0003ee0000100800 */
[----:B------:R-:W-:Y:S05]  /*cfb0*/  @P0 BRA `(.L_x_2293) ;  /* 0x0000004400600947 */ /* 0x000fea0003800000 */
[----:B------:R-:W0:Y:S01]  /*cfc0*/  S2R R6, SR_TID.X ;  /* 0x0000000000067919 */ /* 0x000e220000002100 */
[----:B------:R-:W2:Y:S01]  /*cfd0*/  S2UR UR5, SR_CgaCtaId ;  /* 0x00000000000579c3 */ /* 0x000ea20000008800 */
[----:B------:R-:W-:Y:S01]  /*cfe0*/  UMOV UR4, 0x400 ;  /* 0x0000040000047882 */ /* 0x000fe20000000000 */
[----:B------:R-:W-:Y:S01]  /*cff0*/  IMAD.MOV.U32 R18, RZ, RZ, RZ ;  /* 0x000000ffff127224 */ /* 0x000fe200078e00ff */
[----:B------:R-:W-:Y:S01]  /*d000*/  ULDC UR43, c[0x0][0xc] ;  /* 0x00000300002b7ab9 */ /* 0x000fe20000000800 */
[----:B------:R-:W-:Y:S01]  /*d010*/  ULDC.64 UR38, c[0x0][0x198] ;  /* 0x0000660000267ab9 */ /* 0x000fe20000000a00 */
[----:B--2---:R-:W-:-:S06]  /*d020*/  ULEA UR4, UR5, UR4, 0x18 ;  /* 0x0000000405047291 */ /* 0x004fcc000f8ec03f */
[----:B------:R-:W-:Y:S01]  /*d030*/  IMAD.U32 R17, RZ, RZ, UR4 ;  /* 0x00000004ff117e24 */ /* 0x000fe2000f8e00ff */
[C---:B0-----:R-:W-:Y:S01]  /*d040*/  LOP3.LUT R5, R6.reuse, 0x7f, RZ, 0xc0, !PT ;  /* 0x0000007f06057812 */ /* 0x041fe200078ec0ff */
[----:B-1----:R-:W-:-:S05]  /*d050*/  IMAD.SHL.U32 R0, R6, 0x8, RZ ;  /* 0x0000000806007824 */ /* 0x002fca00078e00ff */
        /* <DEDUP_REMOVED lines=9> */
[----:B------:R-:W-:Y:S01]  /*d0f0*/  IMAD.MOV.U32 R2, RZ, RZ, 0x1 ;  /* 0x00000001ff027424 */ /* 0x000fe200078e00ff */
[----:B------:R-:W-:Y:S02]  /*d100*/  MOV R3, UR6 ;  /* 0x0000000600037c02 */ /* 0x000fe40008000f00 */
[----:B------:R-:W-:Y:S04]  /*d110*/  STL [R1+0x14], R4 ;  /* 0x0000140401007387 */ /* 0x000fe80000100800 */
[----:B------:R-:W-:Y:S04]  /*d120*/  STL [R1+0x18], R3 ;  /* 0x0000180301007387 */ /* 0x000fe80000100800 */
[----:B------:R0:W-:Y:S04]  /*d130*/  STL [R1+0x4], R2 ;  /* 0x0000040201007387 */ /* 0x0001e80000100800 */
[----:B------:R1:W-:Y:S01]  /*d140*/  STL [R1+0x1c], RZ ;  /* 0x00001cff01007387 */ /* 0x0003e20000100800 */
[----:B0-----:R-:W-:-:S02]  /*d150*/  LOP3.LUT R2, R0, 0x40, RZ, 0xfc, !PT ;  /* 0x0000004000027812 */ /* 0x001fc400078efcff */
[----:B-1----:R-:W-:-:S07]  /*d160*/  LOP3.LUT R0, R0, 0x80, RZ, 0xfc, !PT ;  /* 0x0000008000007812 */ /* 0x002fce00078efcff */
.L_x_2383:
        /* <DEDUP_REMOVED lines=23> */
.L_x_2294:
[----:B------:R-:W-:Y:S01]  /*d2e0*/  ULDC UR8, c[0x0][0xc54] ;  /* 0x0003150000087ab9 */ /* 0x000fe20000000800 */
[----:B------:R-:W-:Y:S01]  /*d2f0*/  UMOV UR7, UR9 ;  /* 0x0000000900077c82 */ /* 0x000fe20008000000 */
[----:B------:R-:W-:-:S11]  /*d300*/  UISETP.NE.AND UP0, UPT, UR8, 0x1, UPT ;  /* 0x000000010800788c */ /* 0x000fd6000bf05270 */
[----:B------:R-:W-:Y:S02]  /*d310*/  @UP0 ULDC.64 UR10, c[0x0][0xc58] ;  /* 0x00031600000a0ab9 */ /* 0x000fe40000000a00 */
[----:B------:R-:W-:-:S04]  /*d320*/  UIMAD.WIDE.U32 UR4, UR9, UR10, URZ ;  /* 0x0000000a090472a5 */ /* 0x000fc8000f8e003f */
[----:B------:R-:W-:-:S04]  /*d330*/  @UP0 USHF.R.U32.HI UR7, URZ, UR11, UR5 ;  /* 0x0000000b3f070299 */ /* 0x000fc80008011605 */
[----:B------:R-:W-:-:S12]  /*d340*/  UIMAD UR8, UR7, UR8, URZ ;  /* 0x00000008070872a4 */ /* 0x000fd8000f8e023f */
.L_x_2295:
[----:B------:R-:W-:Y:S01]  /*d350*/  ULOP3.LUT UR42, URZ, UR7, URZ, 0x33, !UPT ;  /* 0x000000073f2a7292 */ /* 0x000fe2000f8e333f */
[----:B------:R-:W-:Y:S01]  /*d360*/  BSSY B7, `(.L_x_2296) ;  /* 0x0000400000077945 */ /* 0x000fe20003800000 */
[----:B------:R-:W-:Y:S01]  /*d370*/  ULDC UR5, c[0x0][0x448] ;  /* 0x0001120000057ab9 */ /* 0x000fe20000000800 */
[----:B------:R-:W-:Y:S01]  /*d380*/  ULDC UR4, c[0x0][0xc3c] ;  /* 0x00030f0000047ab9 */ /* 0x000fe20000000800 */
[----:B------:R-:W-:Y:S02]  /*d390*/  UISETP.NE.AND UP1, UPT, UR5, 0x1, UPT ;  /* 0x000000010500788c */ /* 0x000fe4000bf25270 */
[----:B------:R-:W-:Y:S01]  /*d3a0*/  UIADD3 UR42, UR42, UR4, URZ ;  /* 0x000000042a2a7290 */ /* 0x000fe2000fffe03f */
[----:B------:R-:W-:Y:S01]  /*d3b0*/  ULDC.64 UR10, c[0x0][0x418] ;  /* 0x00010600000a7ab9 */ /* 0x000fe20000000a00 */
[----:B------:R-:W-:Y:S01]  /*d3c0*/  ULDC UR5, c[0x0][0x288] ;  /* 0x0000a20000057ab9 */ /* 0x000fe20000000800 */
[----:B------:R-:W-:Y:S02]  /*d3d0*/  UISETP.NE.U32.AND UP0, UPT, UR10, URZ, UPT ;  /* 0x0000003f0a00728c */ /* 0x000fe4000bf05070 */
[----:B------:R-:W-:-:S02]  /*d3e0*/  USHF.L.U32 UR7, UR42, 0x7, URZ ;  /* 0x000000072a077899 */ /* 0x000fc4000800063f */
[----:B------:R-:W-:Y:S02]  /*d3f0*/  UISETP.NE.AND.EX UP0, UPT, UR11, URZ, UPT, UP0 ;  /* 0x0000003f0b00728c */ /* 0x000fe4000bf05300 */
[----:B------:R-:W-:Y:S01]  /*d400*/  UIADD3 UR7, UR7, 0x7f, URZ ;  /* 0x0000007f07077890 */ /* 0x000fe2000fffe03f */
[----:B------:R-:W-:Y:S01]  /*d410*/  ULDC UR4, c[0x0][0x424] ;  /* 0x0001090000047ab9 */ /* 0x000fe20000000800 */
[----:B------:R-:W-:Y:S02]  /*d420*/  UIADD3 UR13, -UR5, 0x80, URZ ;  /* 0x00000080050d7890 */ /* 0x000fe4000fffe13f */
[----:B------:R-:W-:Y:S01]  /*d430*/  USEL UR11, UR4, 0x1, UP0 ;  /* 0x00000001040b7887 */ /* 0x000fe20008000000 */
[----:B------:R-:W-:Y:S01]  /*d440*/  @UP1 ULDC UR5, c[0x0][0x44c] ;  /* 0x0001130000051ab9 */ /* 0x000fe20000000800 */
[----:B------:R-:W-:Y:S01]  /*d450*/  ULDC UR12, c[0x0][0x2f0] ;  /* 0x0000bc00000c7ab9 */ /* 0x000fe20000000800 */
[----:B------:R-:W-:Y:S01]  /*d460*/  UIMAD.WIDE.U32 UR4, UR7, UR5, URZ ;  /* 0x00000005070472a5 */ /* 0x000fe2000f8e003f */
[----:B------:R-:W-:Y:S01]  /*d470*/  @UP1 ULDC UR14, c[0x0][0x450] ;  /* 0x00011400000e1ab9 */ /* 0x000fe20000000800 */
[----:B------:R-:W-:-:S02]  /*d480*/  UIMAD UR13, UR11, UR12, UR13 ;  /* 0x0000000c0b0d72a4 */ /* 0x000fc4000f8e020d */
[----:B------:R-:W-:Y:S02]  /*d490*/  @UP1 USHF.R.U32.HI UR7, URZ, UR14, UR5 ;  /* 0x0000000e3f071299 */ /* 0x000fe40008011605 */
[----:B------:R-:W-:Y:S02]  /*d4a0*/  UIMAD UR11, UR11, UR12, 0x7f ;  /* 0x0000007f0b0b74a4 */ /* 0x000fe4000f8e020c */
[----:B------:R-:W-:Y:S02]  /*d4b0*/  UIADD3 UR7, UR13, UR7, URZ ;  /* 0x000000070d077290 */ /* 0x000fe4000fffe03f */
[----:B------:R-:W-:Y:S02]  /*d4c0*/  UIADD3 UR8, UR9, -UR8, URZ ;  /* 0x8000000809087290 */ /* 0x000fe4000fffe03f */
[----:B------:R-:W-:Y:S02]  /*d4d0*/  USHF.R.S32.HI UR9, URZ, 0x1f, UR11 ;  /* 0x0000001f3f097899 */ /* 0x000fe4000801140b */
[----:B------:R-:W-:-:S02]  /*d4e0*/  USHF.R.S32.HI UR4, URZ, 0x1f, UR7 ;  /* 0x0000001f3f047899 */ /* 0x000fc40008011407 */
[----:B------:R-:W-:Y:S02]  /*d4f0*/  ULEA.HI UR9, UR9, UR11, URZ, 0x7 ;  /* 0x0000000b09097291 */ /* 0x000fe4000f8f383f */
[----:B------:R-:W-:Y:S01]  /*d500*/  ULEA.HI UR7, UR4, UR7, URZ, 0x7 ;  /* 0x0000000704077291 */ /* 0x000fe2000f8f383f */
[----:B------:R-:W-:Y:S01]  /*d510*/  ULDC UR10, c[0x0][0xc48] ;  /* 0x00031200000a7ab9 */ /* 0x000fe20000000800 */
[----:B------:R-:W-:Y:S02]  /*d520*/  USHF.R.S32.HI UR9, URZ, 0x7, UR9 ;  /* 0x000000073f097899 */ /* 0x000fe40008011409 */
[----:B------:R-:W-:Y:S02]  /*d530*/  USHF.R.S32.HI UR7, URZ, 0x7, UR7 ;  /* 0x000000073f077899 */ /* 0x000fe40008011407 */
[----:B------:R-:W-:Y:S02]  /*d540*/  UISETP.NE.AND UP0, UPT, UR10, 0x1, UPT ;  /* 0x000000010a00788c */ /* 0x000fe4000bf05270 */
[----:B------:R-:W-:Y:S01]  /*d550*/  UISETP.LT.AND UP1, UPT, UR9, UR7, UPT ;  /* 0x000000070900728c */ /* 0x000fe2000bf21270 */
[----:B------:R-:W-:-:S03]  /*d560*/  ULDC UR5, c[0x0][0xc54] ;  /* 0x0003150000057ab9 */ /* 0x000fc60000000800 */
[----:B------:R-:W-:Y:S02]  /*d570*/  USEL UR41, UR9, UR7, UP1 ;  /* 0x0000000709297287 */ /* 0x000fe40008800000 */
[----:B------:R-:W-:-:S03]  /*d580*/  UIMAD UR8, UR6, UR5, UR8 ;  /* 0x00000005060872a4 */ /* 0x000fc6000f8e0208 */
[----:B------:R-:W-:Y:S01]  /*d590*/  @UP0 ULDC UR5, c[0x0][0xc4c] ;  /* 0x0003130000050ab9 */ /* 0x000fe20000000800 */
[----:B------:R-:W-:Y:S01]  /*d5a0*/  ISETP.LT.AND P0, PT, RZ, UR41, PT ;  /* 0x00000029ff007c0c */ /* 0x000fe2000bf01270 */
[----:B------:R-:W-:Y:S01]  /*d5b0*/  UIMAD.WIDE.U32 UR4, UR8, UR5, URZ ;  /* 0x00000005080472a5 */ /* 0x000fe2000f8e003f */
[----:B------:R-:W-:Y:S01]  /*d5c0*/  @UP0 ULDC UR6, c[0x0][0xc50] ;  /* 0x0003140000060ab9 */ /* 0x000fe20000000800 */
[----:B------:R-:W-:Y:S02]  /*d5d0*/  UMOV UR40, UR8 ;  /* 0x0000000800287c82 */ /* 0x000fe40008000000 */
[----:B------:R-:W-:-:S04]  /*d5e0*/  @UP0 USHF.R.U32.HI UR40, URZ, UR6, UR5 ;  /* 0x000000063f280299 */ /* 0x000fc80008011605 */
[----:B------:R-:W-:-:S04]  /*d5f0*/  UIADD3 UR36, -UR40, URZ, URZ ;  /* 0x0000003f28247290 */ /* 0x000fc8000fffe13f */
[----:B------:R-:W-:Y:S01]  /*d600*/  UIMAD UR36, UR10, UR36, UR8 ;  /* 0x000000240a2472a4 */ /* 0x000fe2000f8e0208 */
[----:B------:R-:W-:Y:S11]  /*d610*/  @P0 BRA `(.L_x_2297) ;  /* 0x00000000004c0947 */ /* 0x000ff60003800000 */
        /* <DEDUP_REMOVED lines=19> */
.L_x_2297:
        /* <DEDUP_REMOVED lines=20> */
.L_x_2300:
[----:B------:R-:W-:Y:S05]  /*d890*/  BSYNC B6 ;  /* 0x0000000000067941 */ /* 0x000fea0003800000 */
.L_x_2299:
        /* <DEDUP_REMOVED lines=20> */
.L_x_2303:
[----:B------:R0:W1:Y:S01]  /*d9e0*/  LDC.64 R2, c[0x4][R16] ;  /* 0x0100000010027b82 */ /* 0x0000620000000a00 */
[----:B------:R-:W-:Y:S01]  /*d9f0*/  ULDC.64 UR6, c[0x4][0x118] ;  /* 0x0100460000067ab9 */ /* 0x000fe20000000a00 */
[----:B------:R-:W-:Y:S01]  /*da00*/  ULDC.64 UR8, c[0x4][0x120] ;  /* 0x0100480000087ab9 */ /* 0x000fe20000000a00 */
[----:B------:R-:W-:Y:S01]  /*da10*/  ULDC.64 UR4, c[0x4][0x80] ;  /* 0x0100200000047ab9 */ /* 0x000fe20000000a00 */
[----:B------:R-:W-:Y:S01]  /*da20*/  IMAD.U32 R4, RZ, RZ, UR6 ;  /* 0x00000006ff047e24 */ /* 0x000fe2000f8e00ff */
[----:B------:R-:W-:Y:S01]  /*da30*/  MOV R12, 0x1 ;  /* 0x00000001000c7802 */ /* 0x000fe20000000f00 */
[----:B------:R-:W-:Y:S02]  /*da40*/  IMAD.U32 R5, RZ, RZ, UR7 ;  /* 0x00000007ff057e24 */ /* 0x000fe4000f8e00ff */
[----:B------:R-:W-:Y:S02]  /*da50*/  IMAD.U32 R6, RZ, RZ, UR8 ;  /* 0x00000008ff067e24 */ /* 0x000fe4000f8e00ff */
[----:B------:R-:W-:-:S02]  /*da60*/  IMAD.U32 R7, RZ, RZ, UR9 ;  /* 0x00000009ff077e24 */ /* 0x000fc4000f8e00ff */
[----:B------:R-:W-:Y:S02]  /*da70*/  IMAD.U32 R10, RZ, RZ, UR4 ;  /* 0x00000004ff0a7e24 */ /* 0x000fe4000f8e00ff */
[----:B------:R-:W-:Y:S02]  /*da80*/  IMAD.U32 R11, RZ, RZ, UR5 ;  /* 0x00000005ff0b7e24 */ /* 0x000fe4000f8e00ff */
[----:B------:R-:W-:Y:S02]  /*da90*/  IMAD.MOV.U32 R8, RZ, RZ, 0x70 ;  /* 0x00000070ff087424 */ /* 0x000fe400078e00ff */
[----:B0-----:R-:W-:-:S07]  /*daa0*/  IMAD.MOV.U32 R13, RZ, RZ, RZ ;  /* 0x000000ffff0d7224 */ /* 0x001fce00078e00ff */
[----:B------:R-:W-:-:S07]  /*dab0*/  LEPC R20, `(.L_x_2302) ;  /* 0x000000001014794e */ /* 0x000fce0000000000 */
[----:B-1----:R-:W-:Y:S05]  /*dac0*/  CALL.ABS.NOINC R2 ;  /* 0x0000000002007343 */ /* 0x002fea0003c00000 */
.L_x_2302:
[----:B------:R-:W-:Y:S05]  /*dad0*/  BSYNC B6 ;  /* 0x0000000000067941 */ /* 0x000fea0003800000 */
.L_x_2301:
[----:B------:R-:W-:Y:S01]  /*dae0*/  ULDC.64 UR4, c[0x0][0x9f8] ;  /* 0x00027e0000047ab9 */ /* 0x000fe20000000a00 */
[----:B------:R-:W-:Y:S01]  /*daf0*/  IMAD.U32 R7, RZ, RZ, UR40 ;  /* 0x00000028ff077e24 */ /* 0x000fe2000f8e00ff */
[----:B------:R-:W-:Y:S01]  /*db00*/  UISETP.NE.U32.AND UP0, UPT, UR4, URZ, UPT ;  /* 0x0000003f0400728c */ /* 0x000fe2000bf05070 */
[----:B------:R-:W-:-:S03]  /*db10*/  ULDC.64 UR6, c[0x0][0x208] ;  /* 0x0000820000067ab9 */ /* 0x000fc60000000a00 */
[----:B------:R-:W-:-:S06]  /*db20*/  UISETP.NE.AND.EX UP0, UPT, UR5, URZ, UPT, UP0 ;  /* 0x0000003f0500728c */ /* 0x000fcc000bf05300 */
[----:B------:R-:W-:-:S05]  /*db30*/  PLOP3.LUT P0, PT, PT, PT, UP0, 0x80, 0x0 ;  /* 0x000000000000781c */ /* 0x000fca0003f0f008 */
[----:B------:R-:W-:Y:S02]  /*db40*/  @UP0 ULDC.64 UR4, c[0x0][0x9f8] ;  /* 0x00027e0000040ab9 */ /* 0x000fe40000000a00 */
[----:B------:R-:W-:-:S06]  /*db50*/  @UP0 UIMAD.WIDE UR4, UR40, 0x4, UR4 ;  /* 0x00000004280408a5 */ /* 0x000fcc000f8e0204 */
[----:B------:R-:W-:Y:S02]  /*db60*/  IMAD.U32 R2, RZ, RZ, UR4 ;  /* 0x00000004ff027e24 */ /* 0x000fe4000f8e00ff */
[----:B------:R-:W-:-:S05]  /*db70*/  IMAD.U32 R3, RZ, RZ, UR5 ;  /* 0x00000005ff037e24 */ /* 0x000fca000f8e00ff */
[----:B------:R0:W2:Y:S01]  /*db80*/  @P0 LDG.E R7, desc[UR6][R2.64] ;  /* 0x0000000602070981 */ /* 0x0000a2000c1e1900 */
        /* <DEDUP_REMOVED lines=9> */
[----:B------:R-:W-:Y:S02]  /*dc20*/  P2R R4, PR, RZ, 0x2 ;  /* 0x00000002ff047803 */ /* 0x000fe40000000000 */
[----:B--2---:R-:W-:Y:S01]  /*dc30*/  SHF.R.S32.HI R8, RZ, 0x1f, R7 ;  /* 0x0000001fff087819 */ /* 0x004fe20000011407 */
[----:B------:R0:W-:Y:S01]  /*dc40*/  STL [R1], R7 ;  /* 0x0000000701007387 */ /* 0x0001e20000100800 */
[----:B------:R-:W-:-:S03]  /*dc50*/  SEL R16, R7, RZ, !P1 ;  /* 0x000000ff07107207 */ /* 0x000fc60004800000 */
[----:B------:R0:W-:Y:S04]  /*dc60*/  STL [R1+0x10], R4 ;  /* 0x0000100401007387 */ /* 0x0001e80000100800 */
[----:B------:R0:W-:Y:S01]  /*dc70*/  STL [R1+0x8], R8 ;  /* 0x0000080801007387 */ /* 0x0001e20000100800 */
[----:B------:R-:W-:Y:S05]  /*dc80*/  BRA.DIV UR4, `(.L_x_2304) ;  /* 0x0000003e04c47947 */ /* 0x000fea000b800000 */
[----:B------:R1:W2:Y:S02]  /*dc90*/  SHFL.IDX PT, R14, R0, RZ, 0x1f ;  /* 0x00001fff000e7589 */ /* 0x0002a400000e0000 */
.L_x_2398:
[----:B------:R-:W-:Y:S02]  /*dca0*/  PLOP3.LUT P2, PT, PT, PT, PT, 0x8, 0x0 ;  /* 0x000000000000781c */ /* 0x000fe40003f4e170 */
[----:B--2---:R-:W-:Y:S02]  /*dcb0*/  ISETP.NE.AND P0, PT, R14, RZ, PT ;  /* 0x000000ff0e00720c */ /* 0x004fe40003f05270 */
[----:B-1----:R-:W-:-:S05]  /*dcc0*/  P2R R0, PR, RZ, 0x4 ;  /* 0x00000004ff007803 */ /* 0x002fca0000000000 */
[----:B------:R1:W-:Y:S06]  /*dcd0*/  STL [R1+0xc], R0 ;  /* 0x00000c0001007387 */ /* 0x0003ec0000100800 */
[----:B------:R-:W-:Y:S05]  /*dce0*/  @P0 BRA `(.L_x_2305) ;  /* 0x0000000400200947 */ /* 0x000fea0003800000 */
[----:B------:R-:W-:-:S03]  /*dcf0*/  UMOV UR4, 0xffffffff ;  /* 0xffffffff00047882 */ /* 0x000fc60000000000 */
[----:B------:R-:W-:Y:S05]  /*dd00*/  BRA.DIV UR4, `(.L_x_2306) ;  /* 0x0000003e04c47947 */ /* 0x000fea000b800000 */
[----:B------:R-:W-:-:S13]  /*dd10*/  ELECT P6, URZ, PT ;  /* 0x00000000003f782f */ /* 0x000fda00038c0000 */
.L_x_2401:
[----:B------:R-:W-:Y:S05]  /*dd20*/  @!P6 BRA `(.L_x_2305) ;  /* 0x000000040010e947 */ /* 0x000fea0003800000 */
[----:B------:R-:W-:Y:S01]  /*dd30*/  IMAD.MOV.U32 R16, RZ, RZ, R7 ;  /* 0x000000ffff107224 */ /* 0x000fe200078e0007 */
[----:B------:R-:W-:Y:S06]  /*dd40*/  @!P1 BRA `(.L_x_2307) ;  /* 0x0000000000489947 */ /* 0x000fec0003800000 */
[----:B------:R-:W2:Y:S01]  /*dd50*/  LDC R6, c[0x0][0x43c] ;  /* 0x00010f00ff067b82 */ /* 0x000ea20000000800 */
[----:B------:R-:W-:Y:S01]  /*dd60*/  ULDC.64 UR4, c[0x0][0x428] ;  /* 0x00010a0000047ab9 */ /* 0x000fe20000000a00 */
[----:B------:R-:W-:Y:S01]  /*dd70*/  ULDC.64 UR6, c[0x0][0x208] ;  /* 0x0000820000067ab9 */ /* 0x000fe20000000a00 */
[----:B--2---:R-:W-:-:S13]  /*dd80*/  ISETP.NE.AND P0, PT, R6, 0x1, PT ;  /* 0x000000010600780c */ /* 0x004fda0003f05270 */
[----:B0-----:R-:W1:Y:S02]  /*dd90*/  @P0 LDC.64 R4, c[0x0][0x440] ;  /* 0x00011000ff040b82 */ /* 0x001e640000000a00 */
[----:B-1----:R-:W-:-:S04]  /*dda0*/  @P0 IMAD.HI.U32 R0, R19, R4, RZ ;  /* 0x0000000413000227 */ /* 0x002fc800078e00ff */
        /* <DEDUP_REMOVED lines=12> */
.L_x_2307:
[----:B--2---:R-:W2:Y:S01]  /*de70*/  LDL R2, [R1+0x4] ;  /* 0x0000040001027983 */ /* 0x004ea20000100800 */
[----:B-1----:R-:W-:Y:S01]  /*de80*/  IMAD R0, R18, 0x8, R17 ;  /* 0x0000000812007824 */ /* 0x002fe200078e0211 */
[----:B--2---:R-:W-:-:S04]  /*de90*/  SHF.L.U32 R2, R2, 0x1f, RZ ;  /* 0x0000001f02027819 */ /* 0x004fc800000006ff */
[----:B------:R-:W1:Y:S02]  /*dea0*/  SYNCS.PHASECHK.TRANS64.TRYWAIT P0, [R0+URZ+0x34840], R2 ;  /* 0x03484002000075a7 */ /* 0x000e64000800017f */
[----:B-1----:R-:W-:Y:S05]  /*deb0*/  @!P0 BRA `(.L_x_2308) ;  /* 0x0000003c00788947 */ /* 0x002fea0003800000 */
.L_x_2402:
[----:B------:R-:W2:Y:S02]  /*dec0*/  S2R R3, SR_TID.X ;  /* 0x0000000000037919 */ /* 0x000ea40000002100 */
        /* <DEDUP_REMOVED lines=10> */
.L_x_2309:
[----:B------:R-:W-:Y:S01]  /*df70*/  R2UR UR33, R0 ;  /* 0x00000000002172ca */ /* 0x000fe200000e0000 */
[----:B-1----:R-:W-:Y:S01]  /*df80*/  IMAD R0, R18, 0xc000, R17 ;  /* 0x0000c00012007824 */ /* 0x002fe200078e0211 */
[----:B------:R-:W-:Y:S01]  /*df90*/  R2UR UR35, R19 ;  /* 0x00000000132372ca */ /* 0x000fe200000e0000 */
[----:B------:R-:W-:Y:S01]  /*dfa0*/  UIADD3 UR4, UP0, UR38, 0x370, URZ ;  /* 0x0000037026047890 */ /* 0x000fe2000ff1e03f */
[----:B-----5:R-:W-:Y:S01]  /*dfb0*/  R2UR UR37, R16 ;  /* 0x00000000102572ca */ /* 0x020fe200000e0000 */
[----:B------:R-:W-:Y:S01]  /*dfc0*/  UMOV UR6, 0x0 ;  /* 0x0000000000067882 */ /* 0x000fe20000000000 */
[----:B------:R-:W-:Y:S01]  /*dfd0*/  R2UR UR8, R0 ;  /* 0x00000000000872ca */ /* 0x000fe200000e0000 */
[----:B------:R-:W-:Y:S01]  /*dfe0*/  UIADD3.X UR5, URZ, UR39, URZ, UP0, !UPT ;  /* 0x000000273f057290 */ /* 0x000fe200087fe43f */
[----:B------:R-:W-:Y:S01]  /*dff0*/  PLOP3.LUT P0, PT, PT, PT, PT, 0x80, 0x0 ;  /* 0x000000000000781c */ /* 0x000fe20003f0f070 */
[----:B------:R-:W-:Y:S01]  /*e000*/  UMOV UR7, 0x14f00000 ;  /* 0x14f0000000077882 */ /* 0x000fe20000000000 */
[----:B------:R-:W-:Y:S01]  /*e010*/  UMOV UR34, URZ ;  /* 0x0000003f00227c82 */ /* 0x000fe20008000000 */
[----:B------:R-:W-:Y:S01]  /*e020*/  UMOV UR18, 0x40 ;  /* 0x0000004000127882 */ /* 0x000fe20000000000 */
[----:B------:R-:W-:Y:S01]  /*e030*/  P2R R0, PR, RZ, 0x1 ;  /* 0x00000001ff007803 */ /* 0x000fe20000000000 */
[----:B------:R-:W-:-:S02]  /*e040*/  UIADD3 UR33, UR33, 0x34830, URZ ;  /* 0x0003483021217890 */ /* 0x000fc4000fffe03f */
[----:B------:R-:W-:Y:S01]  /*e050*/  USHF.L.U32 UR35, UR35, 0x7, URZ ;  /* 0x0000000723237899 */ /* 0x000fe2000800063f */
[----:B------:R-:W-:Y:S01]  /*e060*/  UMOV UR20, UR36 ;  /* 0x0000002400147c82 */ /* 0x000fe20008000000 */
[----:B------:R-:W-:Y:S02]  /*e070*/  UMOV UR21, UR37 ;  /* 0x0000002500157c82 */ /* 0x000fe40008000000 */
[----:B------:R-:W-:Y:S01]  /*e080*/  UIADD3 UR32, UR8, 0x1c400, URZ ;  /* 0x0001c40008207890 */ /* 0x000fe2000fffe03f */
[----:B------:R2:W-:Y:S01]  /*e090*/  STL [R1+0xc], R0 ;  /* 0x00000c0001007387 */ /* 0x0005e20000100800 */
[----:B------:R-:W-:Y:S02]  /*e0a0*/  UIADD3 UR16, UR8, 0x20400, URZ ;  /* 0x0002040008107890 */ /* 0x000fe4000fffe03f */
[----:B------:R-:W-:Y:S01]  /*e0b0*/  UIADD3 UR8, UR8, 0x24400, URZ ;  /* 0x0002440008087890 */ /* 0x000fe2000fffe03f */
[----:B------:R-:W-:Y:S01]  /*e0c0*/  UMOV UR17, UR33 ;  /* 0x0000002100117c82 */ /* 0x000fe20008000000 */
[----:B------:R-:W-:Y:S01]  /*e0d0*/  UMOV UR19, UR35 ;  /* 0x0000002300137c82 */ /* 0x000fe20008000000 */
[----:B------:R-:W-:Y:S01]  /*e0e0*/  UMOV UR10, 0x80 ;  /* 0x00000080000a7882 */ /* 0x000fe20000000000 */
[----:B------:R-:W-:Y:S01]  /*e0f0*/  UMOV UR12, UR36 ;  /* 0x00000024000c7c82 */ /* 0x000fe20008000000 */
[----:B------:R-:W-:Y:S01]  /*e100*/  UMOV UR13, UR37 ;  /* 0x00000025000d7c82 */ /* 0x000fe20008000000 */
[----:B------:R-:W-:Y:S01]  /*e110*/  UMOV UR9, UR33 ;  /* 0x0000002100097c82 */ /* 0x000fe20008000000 */
[----:B------:R-:W-:Y:S01]  /*e120*/  UMOV UR11, UR35 ;  /* 0x00000023000b7c82 */ /* 0x000fe20008000000 */
[----:B------:R2:W-:Y:S01]  /*e130*/  UTMALDG.4D [UR32], [UR4], desc[UR6] ;  /* 0x00000620040075b4 */ /* 0x0005e20008019000 */
[----:B------:R2:W-:Y:S01]  /*e140*/  UTMALDG.4D [UR16], [UR4], desc[UR6] ;  /* 0x00000610040075b4 */ /* 0x0005e20008019000 */
[----:B------:R2:W-:Y:S02]  /*e150*/  UTMALDG.4D [UR8], [UR4], desc[UR6] ;  /* 0x00000608040075b4 */ /* 0x0005e40008019000 */
[----:B--2---:R-:W-:Y:S01]  /*e160*/  NOP ;  /* 0x0000000000007918 */ /* 0x004fe20000000000 */
.L_x_2305:
[----:B-1----:R-:W-:Y:S01]  /*e170*/  VIADD R0, R17, 0x10400 ;  /* 0x0001040011007836 */ /* 0x002fe20000000000 */
[----:B------:R-:W-:Y:S05]  /*e180*/  WARPSYNC.ALL ;  /* 0x0000000000007948 */ /* 0x000fea0003800000 */
[----:B------:R-:W-:Y:S01]  /*e190*/  BAR.SYNC.DEFER_BLOCKING 0x8, 0x180 ;  /* 0x0206000000007b1d */ /* 0x000fe20000010000 */
[----:B------:R-:W-:-:S05]  /*e1a0*/  LOP3.LUT P0, RZ, R0, 0x3ff, RZ, 0xc0, !PT ;  /* 0x000003ff00ff7812 */ /* 0x000fca000780c0ff */
[----:B------:R-:W-:Y:S08]  /*e1b0*/  BSSY B6, `(.L_x_2310) ;  /* 0x0000012000067945 */ /* 0x000ff00003800000 */
[----:B------:R-:W-:Y:S05]  /*e1c0*/  @!P0 BRA `(.L_x_2311) ;  /* 0x0000000000408947 */ /* 0x000fea0003800000 */
[----:B------:R-:W-:Y:S01]  /*e1d0*/  MOV R2, 0x0 ;  /* 0x0000000000027802 */ /* 0x000fe20000000f00 */
[----:B------:R-:W-:Y:S01]  /*e1e0*/  ULDC.64 UR6, c[0x4][0x118] ;  /* 0x0100460000067ab9 */ /* 0x000fe20000000a00 */
[----:B------:R-:W-:Y:S01]  /*e1f0*/  ULDC.64 UR8, c[0x4][0x120] ;  /* 0x0100480000087ab9 */ /* 0x000fe20000000a00 */
[----:B------:R-:W-:Y:S01]  /*e200*/  ULDC.64 UR4, c[0x4][0x88] ;  /* 0x0100220000047ab9 */ /* 0x000fe20000000a00 */
[----:B0-----:R-:W-:Y:S01]  /*e210*/  MOV R4, UR6 ;  /* 0x0000000600047c02 */ /* 0x001fe20008000f00 */
[----:B------:R-:W-:Y:S01]  /*e220*/  IMAD.U32 R5, RZ, RZ, UR7 ;  /* 0x00000007ff057e24 */ /* 0x000fe2000f8e00ff */
        /* <DEDUP_REMOVED lines=10> */
.L_x_2311:
[----:B------:R-:W-:Y:S05]  /*e2d0*/  BSYNC B6 ;  /* 0x0000000000067941 */ /* 0x000fea0003800000 */
.L_x_2310:
[----:B0-----:R-:W0:Y:S01]  /*e2e0*/  LDC R7, c[0x0][0x448] ;  /* 0x00011200ff077b82 */ /* 0x001e220000000800 */
[----:B------:R-:W1:Y:S01]  /*e2f0*/  S2R R0, SR_TID.X ;  /* 0x0000000000007919 */ /* 0x000e620000002100 */
[----:B------:R-:W-:Y:S01]  /*e300*/  USHF.R.S32.HI UR4, URZ, 0x1f, UR36 ;  /* 0x0000001f3f047899 */ /* 0x000fe20008011424 */
[----:B------:R-:W-:Y:S01]  /*e310*/  ULDC.64 UR8, c[0x0][0x2d8] ;  /* 0x0000b60000087ab9 */ /* 0x000fe20000000a00 */
[----:B------:R-:W2:Y:S02]  /*e320*/  S2R R2, SR_TID.X ;  /* 0x0000000000027919 */ /* 0x000ea40000002100 */
[----:B------:R-:W-:Y:S02]  /*e330*/  UIMAD UR6, UR4, UR8, URZ ;  /* 0x00000008040672a4 */ /* 0x000fe4000f8e023f */
[----:B------:R-:W-:Y:S01]  /*e340*/  UIMAD.WIDE.U32 UR4, UR36, UR8, URZ ;  /* 0x00000008240472a5 */ /* 0x000fe2000f8e003f */
[----:B------:R-:W3:Y:S01]  /*e350*/  S2R R8, SR_TID.X ;  /* 0x0000000000087919 */ /* 0x000ee20000002100 */
[----:B------:R-:W-:-:S02]  /*e360*/  UIMAD UR6, UR36, UR9, UR6 ;  /* 0x00000009240672a4 */ /* 0x000fc4000f8e0206 */
[----:B------:R-:W-:Y:S01]  /*e370*/  USHF.R.S32.HI UR7, URZ, 0x1f, UR40 ;  /* 0x0000001f3f077899 */ /* 0x000fe20008011428 */
[----:B------:R-:W4:Y:S01]  /*e380*/  S2R R10, SR_TID.X ;  /* 0x00000000000a7919 */ /* 0x000f220000002100 */
[----:B------:R-:W-:Y:S01]  /*e390*/  UIADD3 UR5, UR5, UR6, URZ ;  /* 0x0000000605057290 */ /* 0x000fe2000fffe03f */
[----:B------:R-:W-:-:S03]  /*e3a0*/  ULDC.64 UR8, c[0x0][0x2e0] ;  /* 0x0000b80000087ab9 */ /* 0x000fc60000000a00 */
[----:B------:R-:W-:Y:S02]  /*e3b0*/  UIMAD.WIDE.U32 UR4, UR40, UR8, UR4 ;  /* 0x00000008280472a5 */ /* 0x000fe4000f8e0004 */
[----:B------:R-:W-:Y:S01]  /*e3c0*/  UIMAD UR6, UR7, UR8, URZ ;  /* 0x00000008070672a4 */ /* 0x000fe2000f8e023f */
[----:B0-----:R-:W-:-:S03]  /*e3d0*/  ISETP.NE.AND P0, PT, R7, 0x1, PT ;  /* 0x000000010700780c */ /* 0x001fc60003f05270 */
[----:B------:R-:W-:Y:S01]  /*e3e0*/  UIMAD UR6, UR40, UR9, UR6 ;  /* 0x00000009280672a4 */ /* 0x000fe2000f8e0206 */
[----:B------:R-:W-:-:S03]  /*e3f0*/  IMAD.U32 R5, RZ, RZ, UR5 ;  /* 0x00000005ff057e24 */ /* 0x000fc6000f8e00ff */
[----:B------:R-:W-:Y:S01]  /*e400*/  UIADD3 UR6, UR5, UR6, URZ ;  /* 0x0000000605067290 */ /* 0x000fe2000fffe03f */
[----:B-1----:R-:W-:-:S05]  /*e410*/  IMAD.SHL.U32 R4, R0, 0x10, RZ ;  /* 0x0000001000047824 */ /* 0x002fca00078e00ff */
[----:B------:R-:W0:Y:S01]  /*e420*/  @P0 LDC R3, c[0x0][0x44c] ;  /* 0x00011300ff030b82 */ /* 0x000e220000000800 */
[----:B--2---:R-:W-:Y:S01]  /*e430*/  LOP3.LUT R2, R2, 0x7f, RZ, 0xc0, !PT ;  /* 0x0000007f02027812 */ /* 0x004fe200078ec0ff */
[----:B---3--:R-:W-:-:S03]  /*e440*/  IMAD.SHL.U32 R8, R8, 0x8, RZ ;  /* 0x0000000808087824 */ /* 0x008fc600078e00ff */
[----:B------:R-:W-:-:S03]  /*e450*/  SHF.R.U32.HI R2, RZ, 0x3, R2 ;  /* 0x00000003ff027819 */ /* 0x000fc60000011602 */
[----:B------:R-:W1:Y:S01]  /*e460*/  @P0 LDC R0, c[0x0][0x450] ;  /* 0x00011400ff000b82 */ /* 0x000e620000000800 */
[----:B------:R-:W-:Y:S01]  /*e470*/  LOP3.LUT R4, R2, 0x70, R4, 0xf8, !PT ;  /* 0x0000007002047812 */ /* 0x000fe200078ef804 */
[----:B------:R-:W-:Y:S01]  /*e480*/  IMAD.U32 R2, RZ, RZ, UR42 ;  /* 0x0000002aff027e24 */ /* 0x000fe2000f8e00ff */
[----:B------:R-:W-:Y:S01]  /*e490*/  LOP3.LUT R8, R8, 0x38, RZ, 0xc0, !PT ;  /* 0x0000003808087812 */ /* 0x000fe200078ec0ff */
[----:B----4-:R-:W-:Y:S02]  /*e4a0*/  IMAD.SHL.U32 R9, R10, 0x8, RZ ;  /* 0x000000080a097824 */ /* 0x010fe400078e00ff */
[----:B------:R-:W-:Y:S01]  /*e4b0*/  IMAD R2, R2, 0x80, R4 ;  /* 0x0000008002027824 */ /* 0x000fe200078e0204 */
[C---:B------:R-:W-:Y:S01]  /*e4c0*/  LOP3.LUT R11, R8.reuse, 0x40, RZ, 0xfc, !PT ;  /* 0x00000040080b7812 */ /* 0x040fe200078efcff */
[----:B------:R-:W-:Y:S01]  /*e4d0*/  IMAD.U32 R4, RZ, RZ, UR4 ;  /* 0x00000004ff047e24 */ /* 0x000fe2000f8e00ff */
[----:B------:R-:W-:Y:S01]  /*e4e0*/  ULDC.64 UR4, c[0x0][0x2d0] ;  /* 0x0000b40000047ab9 */ /* 0x000fe20000000a00 */
[----:B------:R-:W-:Y:S01]  /*e4f0*/  IMAD.MOV.U32 R6, RZ, RZ, R2 ;  /* 0x000000ffff067224 */ /* 0x000fe200078e0002 */
[----:B------:R-:W-:-:S02]  /*e500*/  LOP3.LUT R8, R8, 0x80, RZ, 0xfc, !PT ;  /* 0x0000008008087812 */ /* 0x000fc400078efcff */
[----:B------:R-:W-:Y:S01]  /*e510*/  LOP3.LUT R9, R9, 0x38, RZ, 0xc0, !PT ;  /* 0x0000003809097812 */ /* 0x000fe200078ec0ff */
[----:B0-----:R-:W-:-:S05]  /*e520*/  @P0 IMAD.HI.U32 R3, R2, R3, RZ ;  /* 0x0000000302030227 */ /* 0x001fca00078e00ff */
[----:B-1----:R-:W-:Y:S02]  /*e530*/  @P0 SHF.R.U32.HI R6, RZ, R0, R3 ;  /* 0x00000000ff060219 */ /* 0x002fe40000011603 */
[----:B------:R-:W-:Y:S01]  /*e540*/  MOV R3, UR6 ;  /* 0x0000000600037c02 */ /* 0x000fe20008000f00 */
[----:B------:R-:W-:Y:S02]  /*e550*/  ULDC.64 UR6, c[0x0][0x280] ;  /* 0x0000a00000067ab9 */ /* 0x000fe40000000a00 */
        /* <DEDUP_REMOVED lines=21> */
[----:B------:R-:W-:-:S02]  /*e6b0*/  LOP3.LUT R10, R10, 0x7f, RZ, 0xc0, !PT ;  /* 0x0000007f0a0a7812 */ /* 0x000fc400078ec0ff */
[----:B------:R-:W-:Y:S02]  /*e6c0*/  LEA.HI.X R4, R2, UR7, R4, 0x1, P3 ;  /* 0x0000000702047c11 */ /* 0x000fe400098f0c04 */
[----:B------:R-:W-:Y:S01]  /*e6d0*/  SHF.R.U32.HI R10, RZ, 0x3, R10 ;  /* 0x00000003ff0a7819 */ /* 0x000fe2000001160a */
[----:B0-----:R-:W-:Y:S06]  /*e6e0*/  BRA.DIV UR4, `(.L_x_2312) ;  /* 0x0000003604807947 */ /* 0x001fec000b800000 */
[----:B------:R-:W0:Y:S01]  /*e6f0*/  SHFL.IDX PT, R6, R0, RZ, 0x181f ;  /* 0x00181fff00067589 */ /* 0x000e2200000e0000 */
[----:B------:R-:W-:Y:S01]  /*e700*/  IMAD.U32 R2, RZ, RZ, UR42 ;  /* 0x0000002aff027e24 */ /* 0x000fe2000f8e00ff */
[----:B------:R-:W-:Y:S01]  /*e710*/  ULDC UR4, c[0x0][0x288] ;  /* 0x0000a20000047ab9 */ /* 0x000fe20000000800 */
[----:B------:R-:W-:Y:S01]  /*e720*/  ULDC.64 UR6, c[0x0][0x208] ;  /* 0x0000820000067ab9 */ /* 0x000fe20000000a00 */
[----:B------:R-:W1:Y:S01]  /*e730*/  SHFL.IDX PT, R5, R4, RZ, 0x181f ;  /* 0x00181fff04057589 */ /* 0x000e6200000e0000 */
[----:B------:R-:W-:Y:S02]  /*e740*/  IMAD R3, R7, UR4, RZ ;  /* 0x0000000407037c24 */ /* 0x000fe4000f8e02ff */
[----:B------:R-:W-:-:S05]  /*e750*/  IMAD R2, R2, 0x80, R10 ;  /* 0x0000008002027824 */ /* 0x000fca00078e020a */
[----:B------:R-:W-:-:S13]  /*e760*/  ISETP.GE.AND P4, PT, R2, R3, PT ;  /* 0x000000030200720c */ /* 0x000fda0003f86270 */
[----:B0-----:R-:W-:-:S05]  /*e770*/  @!P4 LEA R6, P3, R9, R6, 0x1 ;  /* 0x000000060906c211 */ /* 0x001fca00078608ff */
[----:B-1----:R-:W-:-:S04]  /*e780*/  @!P4 IMAD.X R5, RZ, RZ, R5, P3 ;  /* 0x000000ffff05c224 */ /* 0x002fc800018e0605 */
[----:B------:R-:W-:Y:S02]  /*e790*/  @!P4 IMAD.MOV.U32 R7, RZ, RZ, R5 ;  /* 0x000000ffff07c224 */ /* 0x000fe400078e0005 */
[----:B------:R-:W-:-:S03]  /*e7a0*/  VIADD R5, R2, 0x10 ;  /* 0x0000001002057836 */ /* 0x000fc60000000000 */
[----:B------:R-:W-:Y:S01]  /*e7b0*/  @!PT LDS RZ, [RZ] ;  /* 0x00000000fffff984 */ /* 0x000fe20000000800 */
[----:B-----5:R-:W-:Y:S04]  /*e7c0*/  @!P4 LDGSTS.E.BYPASS.LTC128B.128 [R8+0x10400], desc[UR6][R6.64], !P0 ;  /* 0x104000000608cfae */ /* 0x020fe8000c101d46 */
[----:B------:R-:W-:Y:S04]  /*e7d0*/  @!P4 LDGSTS.E.BYPASS.LTC128B.128 [R8+0x14400], desc[UR6][R6.64+0x80], !P1 ;  /* 0x144000800608cfae */ /* 0x000fe8000c901d46 */
[----:B------:R0:W-:Y:S01]  /*e7e0*/  @!P4 LDGSTS.E.BYPASS.LTC128B.128 [R8+0x18400], desc[UR6][R6.64+0x100], !P2 ;  /* 0x184001000608cfae */ /* 0x0001e2000d101d46 */
[----:B------:R-:W-:-:S03]  /*e7f0*/  ISETP.GE.AND P4, PT, R5, R3, PT ;  /* 0x000000030500720c */ /* 0x000fc60003f86270 */
[----:B------:R-:W-:Y:S04]  /*e800*/  SHFL.IDX PT, R5, R4, 0x1, 0x181f ;  /* 0x00381f0004057f89 */ /* 0x000fe800000e0000 */
[----:B0-----:R-:W0:Y:S06]  /*e810*/  SHFL.IDX PT, R6, R0, 0x1, 0x181f ;  /* 0x00381f0000067f89 */ /* 0x001e2c00000e0000 */
[----:B0-----:R-:W-:-:S05]  /*e820*/  @!P4 LEA R6, P3, R9, R6, 0x1 ;  /* 0x000000060906c211 */ /* 0x001fca00078608ff */
[----:B------:R-:W-:-:S05]  /*e830*/  @!P4 IMAD.X R5, RZ, RZ, R5, P3 ;  /* 0x000000ffff05c224 */ /* 0x000fca00018e0605 */
[----:B------:R-:W-:Y:S01]  /*e840*/  @!P4 MOV R7, R5 ;  /* 0x000000050007c202 */ /* 0x000fe20000000f00 */
[----:B------:R-:W-:-:S04]  /*e850*/  VIADD R5, R2, 0x20 ;  /* 0x0000002002057836 */ /* 0x000fc80000000000 */
        /* <DEDUP_REMOVED lines=45> */
[----:B------:R-:W-:Y:S04]  /*eb30*/  SHFL.IDX PT, R4, R4, 0x7, 0x181f ;  /* 0x00f81f0004047f89 */ /* 0x000fe800000e0000 */
[----:B0-----:R-:W0:Y:S04]  /*eb40*/  SHFL.IDX PT, R6, R0, 0x6, 0x181f ;  /* 0x00d81f0000067f89 */ /* 0x001e2800000e0000 */
[----:B------:R-:W1:Y:S01]  /*eb50*/  SHFL.IDX PT, R0, R0, 0x7, 0x181f ;  /* 0x00f81f0000007f89 */ /* 0x000e6200000e0000 */
[----:B0-----:R-:W-:-:S04]  /*eb60*/  @!P4 LEA R6, P3, R9, R6, 0x1 ;  /* 0x000000060906c211 */ /* 0x001fc800078608ff */
[----:B------:R-:W-:-:S05]  /*eb70*/  @!P4 IADD3.X R5, RZ, R5, RZ, P3, !PT ;  /* 0x00000005ff05c210 */ /* 0x000fca0001ffe4ff */
[----:B------:R-:W-:-:S05]  /*eb80*/  @!P4 IMAD.MOV.U32 R7, RZ, RZ, R5 ;  /* 0x000000ffff07c224 */ /* 0x000fca00078e0005 */
[----:B------:R0:W-:Y:S04]  /*eb90*/  @!P4 LDGSTS.E.BYPASS.LTC128B.128 [R8+0x13400], desc[UR6][R6.64], !P0 ;  /* 0x134000000608cfae */ /* 0x0001e8000c101d46 */
[----:B------:R0:W-:Y:S04]  /*eba0*/  @!P4 LDGSTS.E.BYPASS.LTC128B.128 [R8+0x17400], desc[UR6][R6.64+0x80], !P1 ;  /* 0x174000800608cfae */ /* 0x0001e8000c901d46 */
[----:B-1----:R0:W-:Y:S02]  /*ebb0*/  @!P4 LDGSTS.E.BYPASS.LTC128B.128 [R8+0x1b400], desc[UR6][R6.64+0x100], !P2 ;  /* 0x1b4001000608cfae */ /* 0x0021e4000d101d46 */
.L_x_2419:
[----:B------:R-:W-:Y:S01]  /*ebc0*/  VIADD R2, R2, 0x70 ;  /* 0x0000007002027836 */ /* 0x000fe20000000000 */
[----:B------:R-:W-:Y:S04]  /*ebd0*/  BSSY B0, `(.L_x_2313) ;  /* 0x000000c000007945 */ /* 0x000fe80003800000 */
[----:B------:R-:W-:-:S13]  /*ebe0*/  ISETP.GE.AND P3, PT, R2, R3, PT ;  /* 0x000000030200720c */ /* 0x000fda0003f66270 */
[----:B------:R-:W-:Y:S05]  /*ebf0*/  @P3 BRA `(.L_x_2314) ;  /* 0x0000000000243947 */ /* 0x000fea0003800000 */
[----:B------:R-:W-:Y:S01]  /*ec00*/  LEA R2, P3, R9, R0, 0x1 ;  /* 0x0000000009027211 */ /* 0x000fe200078608ff */
        /* <DEDUP_REMOVED lines=8> */
.L_x_2314:
[----:B------:R-:W-:Y:S05]  /*ec90*/  BSYNC B0 ;  /* 0x0000000000007941 */ /* 0x000fea0003800000 */
.L_x_2313:
[----:B------:R-:W-:Y:S01]  /*eca0*/  NOP ;  /* 0x0000000000007918 */ /* 0x000fe20000000000 */
[----:B------:R-:W-:Y:S01]  /*ecb0*/  PLOP3.LUT P0, PT, PT, PT, PT, 0x80, 0x0 ;  /* 0x000000000000781c */ /* 0x000fe20003f0f070 */
[----:B0-----:R-:W-:-:S12]  /*ecc0*/  VIADD R6, R17, 0x34800 ;  /* 0x0003480011067836 */ /* 0x001fd80000000000 */
.L_x_2315:
[----:B------:R-:W-:Y:S02]  /*ecd0*/  PLOP3.LUT P1, PT, P1, P0, PT, 0xa2, 0x0 ;  /* 0x000000000000781c */ /* 0x000fe40000f21472 */
[----:B------:R-:W-:-:S08]  /*ece0*/  @P0 R2UR P1, UR4, R17 ;  /* 0x00000000110402ca */ /* 0x000fd00000020000 */
[----:B------:R-:W-:-:S05]  /*ecf0*/  @P0 PLOP3.LUT P0, PT, P1, PT, PT, 0x80, 0x0 ;  /* 0x000000000000081c */ /* 0x000fca0000f0f070 */
[----:B------:R-:W-:Y:S01]  /*ed00*/  @!P1 SYNCS.ARRIVE.TRANS64.RED.A0T1 RZ, [UR4+0x34800], RZ ;  /* 0x034800ffffff99a7 */ /* 0x000fe20008200404 */
[----:B------:R-:W-:Y:S07]  /*ed10*/  @!P1 ARRIVES.LDGSTSBAR.64.TRANSCNT [UR4+0x34800] ;  /* 0x03480000ff0099b0 */ /* 0x000fee0008000a84 */
[----:B------:R-:W-:Y:S05]  /*ed20*/  @P0 BRA.U.ANY `(.L_x_2315) ;  /* 0xfffffffd00e80947 */ /* 0x000fea000393ffff */
[----:B-1----:R-:W2:Y:S02]  /*ed30*/  LDL.LU R2, [R1+0x1c] ;  /* 0x00001c0001027983 */ /* 0x002ea40000300800 */
        /* <DEDUP_REMOVED lines=11> */
.L_x_2420:
[----:B------:R-:W-:Y:S05]  /*edf0*/  BSYNC B0 ;  /* 0x0000000000007941 */ /* 0x000fea0003800000 */
.L_x_2316:
[----:B------:R-:W-:-:S06]  /*ee00*/  UISETP.GE.AND UP0, UPT, UR41, 0x2, UPT ;  /* 0x000000022900788c */ /* 0x000fcc000bf06270 */
[----:B------:R-:W-:-:S13]  /*ee10*/  PLOP3.LUT P0, PT, PT, PT, UP0, 0x80, 0x0 ;  /* 0x000000000000781c */ /* 0x000fda0003f0f008 */
[----:B------:R-:W-:Y:S05]  /*ee20*/  @!P0 BRA `(.L_x_2318) ;  /* 0x0000001c00f88947 */ /* 0x000fea0003800000 */
[----:B------:R-:W-:Y:S02]  /*ee30*/  ULOP3.LUT UR4, UR41, 0x1, URZ, 0xc0, !UPT ;  /* 0x0000000129047892 */ /* 0x000fe4000f8ec03f */
[----:B------:R-:W-:Y:S02]  /*ee40*/  IMAD.U32 R7, RZ, RZ, UR41 ;  /* 0x00000029ff077e24 */ /* 0x000fe4000f8e00ff */
[----:B------:R-:W-:Y:S02]  /*ee50*/  UISETP.NE.U32.AND UP0, UPT, UR4, 0x1, UPT ;  /* 0x000000010400788c */ /* 0x000fe4000bf05070 */
[----:B------:R-:W-:-:S04]  /*ee60*/  VIADD R7, R7, 0xfffffffe ;  /* 0xfffffffe07077836 */ /* 0x000fc80000000000 */
[----:B0-----:R-:W-:Y:S01]  /*ee70*/  IMAD.MOV.U32 R0, RZ, RZ, R7 ;  /* 0x000000ffff007224 */ /* 0x001fe200078e0007 */
[----:B------:R-:W-:-:S13]  /*ee80*/  PLOP3.LUT P0, PT, PT, PT, UP0, 0x80, 0x0 ;  /* 0x000000000000781c */ /* 0x000fda0003f0f008 */
[----:B------:R-:W-:Y:S05]  /*ee90*/  @!P0 BRA `(.L_x_2319) ;  /* 0x0000000800a08947 */ /* 0x000fea0003800000 */
[----:B------:R-:W2:Y:S04]  /*eea0*/  LDL R3, [R1+0xc] ;  /* 0x00000c0001037983 */ /* 0x000ea80000100800 */
[----:B------:R-:W3:Y:S01]  /*eeb0*/  LDL R2, [R1+0x4] ;  /* 0x0000040001027983 */ /* 0x000ee20000100800 */
[----:B------:R-:W-:Y:S01]  /*eec0*/  VIADD R0, R18, 0x1 ;  /* 0x0000000112007836 */ /* 0x000fe20000000000 */
[----:B------:R-:W-:Y:S04]  /*eed0*/  BSSY B0, `(.L_x_2320) ;  /* 0x00000a0000007945 */ /* 0x000fe80003800000 */
[----:B------:R-:W-:-:S04]  /*eee0*/  ISETP.NE.AND P0, PT, R0, 0x2, PT ;  /* 0x000000020000780c */ /* 0x000fc80003f05270 */
[----:B------:R-:W-:Y:S02]  /*eef0*/  SEL R9, RZ, 0x1, P0 ;  /* 0x00000001ff097807 */ /* 0x000fe40000000000 */
[----:B------:R-:W-:Y:S02]  /*ef00*/  SEL R0, R0, RZ, P0 ;  /* 0x000000ff00007207 */ /* 0x000fe40000000000 */
[----:B--2---:R-:W-:Y:S02]  /*ef10*/  ISETP.NE.AND P1, PT, R3, RZ, PT ;  /* 0x000000ff0300720c */ /* 0x004fe40003f25270 */
[----:B---3--:R-:W-:-:S11]  /*ef20*/  LOP3.LUT R9, R2, R9, RZ, 0x3c, !PT ;  /* 0x0000000902097212 */ /* 0x008fd600078e3cff */
[----:B------:R-:W-:Y:S05]  /*ef30*/  @!P1 BRA `(.L_x_2321) ;  /* 0x0000000800649947 */ /* 0x000fea0003800000 */
[----:B------:R-:W2:Y:S01]  /*ef40*/  LDL R2, [R1+0x10] ;  /* 0x0000100001027983 */ /* 0x000ea20000100800 */
[----:B------:R-:W-:Y:S02]  /*ef50*/  IMAD.MOV.U32 R4, RZ, RZ, R16 ;  /* 0x000000ffff047224 */ /* 0x000fe400078e0010 */
[----:B------:R-:W-:Y:S01]  /*ef60*/  IMAD.MOV.U32 R8, RZ, RZ, R7 ;  /* 0x000000ffff087224 */ /* 0x000fe200078e0007 */
[----:B--2---:R-:W-:-:S13]  /*ef70*/  ISETP.NE.AND P1, PT, R2, RZ, PT ;  /* 0x000000ff0200720c */ /* 0x004fda0003f25270 */
        /* <DEDUP_REMOVED lines=10> */
[----:B------:R-:W-:Y:S02]  /*f020*/  @P0 SHF.R.U32.HI R4, RZ, R3, R2 ;  /* 0x00000003ff040219 */ /* 0x000fe40000011602 */
[----:B------:R-:W0:Y:S02]  /*f030*/  LDC.64 R2, c[0x0][0x418] ;  /* 0x00010600ff027b82 */ /* 0x000e240000000a00 */
[----:B------:R-:W-:-:S05]  /*f040*/  IADD3 R8, -R4, RZ, RZ ;  /* 0x000000ff04087210 */ /* 0x000fca0007ffe1ff */
[----:B------:R-:W-:Y:S01]  /*f050*/  IMAD R8, R5, R8, R7 ;  /* 0x0000000805087224 */ /* 0x000fe200078e0207 */
[----:B------:R-:W-:Y:S01]  /*f060*/  SHF.R.S32.HI R5, RZ, 0x1f, R4 ;  /* 0x0000001fff057819 */ /* 0x000fe20000011404 */
[----:B--2---:R-:W-:-:S04]  /*f070*/  IMAD R10, R10, UR4, RZ ;  /* 0x000000040a0a7c24 */ /* 0x004fc8000f8e02ff */
[C---:B---3--:R-:W-:Y:S02]  /*f080*/  IMAD R10, R11.reuse, UR5, R10 ;  /* 0x000000050b0a7c24 */ /* 0x048fe4000f8e020a */
[----:B------:R-:W-:-:S04]  /*f090*/  IMAD.WIDE.U32 R4, R11, UR4, R4 ;  /* 0x000000040b047c25 */ /* 0x000fc8000f8e0004 */
[----:B------:R-:W-:Y:S01]  /*f0a0*/  IMAD.IADD R5, R10, 0x1, R5 ;  /* 0x000000010a057824 */ /* 0x000fe200078e0205 */
[----:B0-----:R-:W-:-:S04]  /*f0b0*/  LEA R2, P0, R4, R2, 0x2 ;  /* 0x0000000204027211 */ /* 0x001fc800078010ff */
[----:B------:R-:W-:-:S05]  /*f0c0*/  LEA.HI.X R3, R4, R3, R5, 0x2, P0 ;  /* 0x0000000304037211 */ /* 0x000fca00000f1405 */
[----:B------:R0:W5:Y:S04]  /*f0d0*/  LDG.E R4, desc[UR6][R2.64] ;  /* 0x0000000602047981 */ /* 0x000168000c1e1900 */
.L_x_2322:
[----:B0-----:R-:W-:Y:S01]  /*f0e0*/  IMAD R2, R0, 0x8, R17 ;  /* 0x0000000800027824 */ /* 0x001fe200078e0211 */
[----:B------:R-:W-:Y:S01]  /*f0f0*/  SHF.L.U32 R3, R9, 0x1f, RZ ;  /* 0x0000001f09037819 */ /* 0x000fe200000006ff */
[----:B------:R-:W-:Y:S03]  /*f100*/  BSSY B1, `(.L_x_2323) ;  /* 0x0000003000017945 */ /* 0x000fe60003800000 */
[----:B------:R-:W0:Y:S02]  /*f110*/  SYNCS.PHASECHK.TRANS64.TRYWAIT P0, [R2+URZ+0x34840], R3 ;  /* 0x03484003020075a7 */ /* 0x000e24000800017f */
[----:B0-----:R-:W-:Y:S05]  /*f120*/  @!P0 BRA `(.L_x_2324) ;  /* 0x0000003400cc8947 */ /* 0x001fea0003800000 */
.L_x_2421:
[----:B------:R-:W-:Y:S05]  /*f130*/  BSYNC B1 ;  /* 0x0000000000017941 */ /* 0x000fea0003800000 */
.L_x_2323:
        /* <DEDUP_REMOVED lines=12> */
.L_x_2326:
[----:B------:R-:W-:Y:S05]  /*f200*/  BSYNC B1 ;  /* 0x0000000000017941 */ /* 0x000fea0003800000 */
.L_x_2325:
[----:B------:R-:W-:Y:S01]  /*f210*/  IMAD.MOV.U32 R10, RZ, RZ, RZ ;  /* 0x000000ffff0a7224 */ /* 0x000fe200078e00ff */
[----:B------:R-:W-:Y:S01]  /*f220*/  R2UR UR11, R8 ;  /* 0x00000000080b72ca */ /* 0x000fe200000e0000 */
[----:B0-----:R-:W-:Y:S01]  /*f230*/  IMAD R3, R0, 0xc000, R17 ;  /* 0x0000c00000037824 */ /* 0x001fe200078e0211 */
[----:B------:R-:W-:Y:S01]  /*f240*/  UIADD3 UR4, UP0, UR38, 0x370, URZ ;  /* 0x0000037026047890 */ /* 0x000fe2000ff1e03f */
[----:B------:R-:W-:Y:S01]  /*f250*/  PLOP3.LUT P0, PT, PT, PT, PT, 0x80, 0x0 ;  /* 0x000000000000781c */ /* 0x000fe20003f0f070 */
[----:B------:R-:W-:Y:S01]  /*f260*/  VIADD R2, R2, 0x34830 ;  /* 0x0003483002027836 */ /* 0x000fe20000000000 */
[----:B------:R-:W-:Y:S01]  /*f270*/  R2UR UR10, R10 ;  /* 0x000000000a0a72ca */ /* 0x000fe200000e0000 */
[----:B------:R-:W-:Y:S01]  /*f280*/  VIADD R5, R3, 0x1c400 ;  /* 0x0001c40003057836 */ /* 0x000fe20000000000 */
[----:B------:R-:W-:Y:S01]  /*f290*/  UIADD3.X UR5, URZ, UR39, URZ, UP0, !UPT ;  /* 0x000000273f057290 */ /* 0x000fe200087fe43f */
[----:B------:R-:W-:Y:S01]  /*f2a0*/  UMOV UR6, 0x0 ;  /* 0x0000000000067882 */ /* 0x000fe20000000000 */
[----:B------:R-:W-:-:S04]  /*f2b0*/  UMOV UR7, 0x14f00000 ;  /* 0x14f0000000077882 */ /* 0x000fc80000000000 */
[----:B------:R-:W-:-:S12]  /*f2c0*/  USHF.L.U32 UR11, UR11, 0x7, URZ ;  /* 0x000000070b0b7899 */ /* 0x000fd8000800063f */
.L_x_2327:
[----:B------:R-:W-:-:S13]  /*f2d0*/  @P0 ELECT P2, URZ, PT ;  /* 0x00000000003f082f */ /* 0x000fda0003840000 */
[----:B-----5:R-:W-:Y:S01]  /*f2e0*/  @P2 R2UR UR13, R4 ;  /* 0x00000000040d22ca */ /* 0x020fe200000e0000 */
[----:B------:R-:W-:Y:S01]  /*f2f0*/  UMOV UR12, UR36 ;  /* 0x00000024000c7c82 */ /* 0x000fe20008000000 */
        /* <DEDUP_REMOVED lines=12> */
.L_x_2328:
[----:B------:R-:W-:-:S13]  /*f3c0*/  @P0 ELECT P2, URZ, PT ;  /* 0x00000000003f082f */ /* 0x000fda0003840000 */
[----:B------:R-:W-:Y:S01]  /*f3d0*/  @P2 R2UR UR13, R4 ;  /* 0x00000000040d22ca */ /* 0x000fe200000e0000 */
[----:B------:R-:W-:Y:S01]  /*f3e0*/  UMOV UR12, UR36 ;  /* 0x00000024000c7c82 */ /* 0x000fe20008000000 */
        /* <DEDUP_REMOVED lines=11> */
.L_x_2329:
        /* <DEDUP_REMOVED lines=15> */
.L_x_2422:
[----:B------:R-:W-:Y:S05]  /*f590*/  BSYNC B1 ;  /* 0x0000000000017941 */ /* 0x000fea0003800000 */
.L_x_2330:
[----:B------:R-:W-:Y:S01]  /*f5a0*/  BSSY B1, `(.L_x_2332) ;  /* 0x000000c000017945 */ /* 0x000fe20003800000 */
[----:B------:R-:W-:Y:S02]  /*f5b0*/  IMAD.MOV.U32 R12, RZ, RZ, 0x0 ;  /* 0x00000000ff0c7424 */ /* 0x000fe400078e00ff */
[----:B------:R-:W-:Y:S01]  /*f5c0*/  IMAD.MOV.U32 R13, RZ, RZ, 0x14f00000 ;  /* 0x14f00000ff0d7424 */ /* 0x000fe200078e00ff */
[----:B------:R-:W-:Y:S06]  /*f5d0*/  @P1 BRA `(.L_x_2333) ;  /* 0x0000000000201947 */ /* 0x000fec0003800000 */
[----:B------:R-:W1:Y:S01]  /*f5e0*/  S2R R5, SR_TID.X ;  /* 0x0000000000057919 */ /* 0x000e620000002100 */
[----:B0-----:R-:W-:Y:S01]  /*f5f0*/  IMAD R2, R18, 0x8, R17 ;  /* 0x0000000812027824 */ /* 0x001fe200078e0211 */
[----:B------:R-:W-:-:S04]  /*f600*/  MOV R3, 0x8000 ;  /* 0x0000800000037802 */ /* 0x000fc80000000f00 */
[----:B------:R2:W-:Y:S01]  /*f610*/  SYNCS.ARRIVE.TRANS64 RZ, [R2+URZ+0x34850], R3 ;  /* 0x0348500302ff79a7 */ /* 0x0005e2000800003f */
[----:B-1----:R-:W-:-:S04]  /*f620*/  LOP3.LUT R5, R5, 0x1f, RZ, 0xc0, !PT ;  /* 0x0000001f05057812 */ /* 0x002fc800078ec0ff */
[----:B------:R-:W-:-:S13]  /*f630*/  ISETP.NE.AND P0, PT, R5, RZ, PT ;  /* 0x000000ff0500720c */ /* 0x000fda0003f05270 */
[----:B--2---:R-:W-:Y:S05]  /*f640*/  @!P0 BRA `(.L_x_2333) ;  /* 0x0000000000048947 */ /* 0x004fea0003800000 */
[----:B------:R-:W-:Y:S01]  /*f650*/  BPT.TRAP 0x1 ;  /* 0x000000040000795c */ /* 0x000fe20000300000 */
.L_x_2333:
[----:B------:R-:W-:Y:S05]  /*f660*/  BSYNC B1 ;  /* 0x0000000000017941 */ /* 0x000fea0003800000 */
.L_x_2332:
[----:B------:R-:W-:Y:S01]  /*f670*/  R2UR UR6, R12 ;  /* 0x000000000c0672ca */ /* 0x000fe200000e0000 */
[C-C-:B0-----:R-:W-:Y:S01]  /*f680*/  IMAD R2, R18.reuse, 0x8, R17.reuse ;  /* 0x0000000812027824 */ /* 0x141fe200078e0211 */
[----:B------:R-:W-:Y:S01]  /*f690*/  R2UR UR7, R13 ;  /* 0x000000000d0772ca */ /* 0x000fe200000e0000 */
[----:B------:R-:W-:Y:S01]  /*f6a0*/  IMAD R3, R18, 0x8000, R17 ;  /* 0x0000800012037824 */ /* 0x000fe200078e0211 */
[----:B------:R-:W-:Y:S01]  /*f6b0*/  R2UR UR10, R10 ;  /* 0x000000000a0a72ca */ /* 0x000fe200000e0000 */
[----:B------:R-:W-:Y:S01]  /*f6c0*/  UIADD3 UR4, UP0, UR38, 0x470, URZ ;  /* 0x0000047026047890 */ /* 0x000fe2000ff1e03f */
[----:B------:R-:W-:Y:S01]  /*f6d0*/  PLOP3.LUT P0, PT, PT, PT, PT, 0x80, 0x0 ;  /* 0x000000000000781c */ /* 0x000fe20003f0f070 */
[----:B------:R-:W-:Y:S02]  /*f6e0*/  IMAD.SHL.U32 R5, R19, 0x80, RZ ;  /* 0x0000008013057824 */ /* 0x000fe400078e00ff */
[----:B------:R-:W-:Y:S01]  /*f6f0*/  VIADD R2, R2, 0x34850 ;  /* 0x0003485002027836 */ /* 0x000fe20000000000 */
[----:B------:R-:W-:Y:S01]  /*f700*/  UIADD3.X UR5, URZ, UR39, URZ, UP0, !UPT ;  /* 0x000000273f057290 */ /* 0x000fe200087fe43f */
[----:B------:R-:W-:-:S11]  /*f710*/  VIADD R10, R3, 0x400 ;  /* 0x00000400030a7836 */ /* 0x000fd60000000000 */
.L_x_2334:
        /* <DEDUP_REMOVED lines=15> */
.L_x_2335:
        /* <DEDUP_REMOVED lines=12> */
.L_x_2321:
[----:B------:R-:W-:Y:S05]  /*f8d0*/  BSYNC B0 ;  /* 0x0000000000007941 */ /* 0x000fea0003800000 */
.L_x_2320:
[----:B------:R0:W-:Y:S01]  /*f8e0*/  STL [R1+0x4], R9 ;  /* 0x0000040901007387 */ /* 0x0001e20000100800 */
[----:B------:R-:W-:Y:S01]  /*f8f0*/  UIADD3 UR4, UR41, -0x3, URZ ;  /* 0xfffffffd29047890 */ /* 0x000fe2000fffe03f */
[----:B------:R-:W-:-:S05]  /*f900*/  IMAD.MOV.U32 R18, RZ, RZ, R0 ;  /* 0x000000ffff127224 */ /* 0x000fca00078e0000 */
[----:B------:R-:W-:-:S07]  /*f910*/  IMAD.U32 R0, RZ, RZ, UR4 ;  /* 0x00000004ff007e24 */ /* 0x000fce000f8e00ff */
.L_x_2319:
[----:B------:R-:W-:Y:S01]  /*f920*/  ISETP.NE.AND P0, PT, R7, RZ, PT ;  /* 0x000000ff0700720c */ /* 0x000fe20003f05270 */
[----:B------:R-:W-:-:S12]  /*f930*/  BSSY B0, `(.L_x_2318) ;  /* 0x000014d000007945 */ /* 0x000fd80003800000 */
[----:B------:R-:W-:Y:S05]  /*f940*/  @!P0 BRA `(.L_x_2336) ;  /* 0x00000014002c8947 */ /* 0x000fea0003800000 */
[----:B------:R-:W-:-:S07]  /*f950*/  IMAD.MOV.U32 R8, RZ, RZ, R16 ;  /* 0x000000ffff087224 */ /* 0x000fce00078e0010 */
.L_x_2369:
        /* <DEDUP_REMOVED lines=8> */
[----:B--2---:R-:W-:Y:S02]  /*f9e0*/  ISETP.NE.AND P1, PT, R3, RZ, PT ;  /* 0x000000ff0300720c */ /* 0x004fe40003f25270 */
[----:B---3--:R-:W-:-:S11]  /*f9f0*/  LOP3.LUT R5, R2, R5, RZ, 0x3c, !PT ;  /* 0x0000000502057212 */ /* 0x008fd600078e3cff */
[----:B-1----:R-:W-:Y:S05]  /*fa00*/  @!P1 BRA `(.L_x_2338) ;  /* 0x0000000800609947 */ /* 0x002fea0003800000 */
[----:B------:R-:W2:Y:S01]  /*fa10*/  LDL R2, [R1+0x10] ;  /* 0x0000100001027983 */ /* 0x000ea20000100800 */
[----:B------:R-:W-:Y:S01]  /*fa20*/  IMAD.MOV.U32 R7, RZ, RZ, R0 ;  /* 0x000000ffff077224 */ /* 0x000fe200078e0000 */
[----:B--2---:R-:W-:-:S13]  /*fa30*/  ISETP.NE.AND P1, PT, R2, RZ, PT ;  /* 0x000000ff0200720c */ /* 0x004fda0003f25270 */
[----:B------:R-:W-:Y:S05]  /*fa40*/  @!P1 BRA `(.L_x_2339) ;  /* 0x0000000000549947 */ /* 0x000fea0003800000 */
[----:B------:R-:W2:Y:S01]  /*fa50*/  LDL R10, [R1+0x8] ;  /* 0x00000800010a7983 */ /* 0x000ea20000100800 */
[----:B------:R-:W1:Y:S01]  /*fa60*/  LDC R8, c[0x0][0x43c] ;  /* 0x00010f00ff087b82 */ /* 0x000e620000000800 */
[----:B------:R-:W-:Y:S02]  /*fa70*/  ULDC.64 UR4, c[0x0][0x428] ;  /* 0x00010a0000047ab9 */ /* 0x000fe40000000a00 */
[----:B0-----:R-:W3:Y:S01]  /*fa80*/  LDL R9, [R1] ;  /* 0x0000000001097983 */ /* 0x001ee20000100800 */
[----:B------:R-:W-:Y:S01]  /*fa90*/  ULDC.64 UR6, c[0x0][0x208] ;  /* 0x0000820000067ab9 */ /* 0x000fe20000000a00 */
[----:B-1----:R-:W-:-:S13]  /*faa0*/  ISETP.NE.AND P0, PT, R8, 0x1, PT ;  /* 0x000000010800780c */ /* 0x002fda0003f05270 */
        /* <DEDUP_REMOVED lines=15> */
.L_x_2339:
[----:B------:R-:W-:Y:S01]  /*fba0*/  IMAD R3, R4, 0x8, R17 ;  /* 0x0000000804037824 */ /* 0x000fe200078e0211 */
[----:B------:R-:W-:Y:S01]  /*fbb0*/  SHF.L.U32 R2, R5, 0x1f, RZ ;  /* 0x0000001f05027819 */ /* 0x000fe200000006ff */
[----:B------:R-:W-:Y:S03]  /*fbc0*/  BSSY B2, `(.L_x_2340) ;  /* 0x0000003000027945 */ /* 0x000fe60003800000 */
[----:B------:R-:W2:Y:S02]  /*fbd0*/  SYNCS.PHASECHK.TRANS64.TRYWAIT P0, [R3+URZ+0x34840], R2 ;  /* 0x03484002030075a7 */ /* 0x000ea4000800017f */
[----:B--2---:R-:W-:Y:S05]  /*fbe0*/  @!P0 BRA `(.L_x_2341) ;  /* 0x0000002c00448947 */ /* 0x004fea0003800000 */
.L_x_2423:
[----:B------:R-:W-:Y:S05]  /*fbf0*/  BSYNC B2 ;  /* 0x0000000000027941 */ /* 0x000fea0003800000 */
.L_x_2340:
[----:B01----:R-:W0:Y:S01]  /*fc00*/  S2R R9, SR_TID.X ;  /* 0x0000000000097919 */ /* 0x003e220000002100 */
        /* <DEDUP_REMOVED lines=9> */
[----:B-1----:R-:W-:Y:S05]  /*fca0*/  @!P0 BRA `(.L_x_2343) ;  /* 0x0000000000048947 */ /* 0x002fea0003800000 */
[----:B------:R-:W-:Y:S01]  /*fcb0*/  BPT.TRAP 0x1 ;  /* 0x000000040000795c */ /* 0x000fe20000300000 */
.L_x_2343:
[----:B------:R-:W-:Y:S05]  /*fcc0*/  BSYNC B2 ;  /* 0x0000000000027941 */ /* 0x000fea0003800000 */
.L_x_2342:
[----:B------:R-:W-:Y:S01]  /*fcd0*/  IMAD.MOV.U32 R12, RZ, RZ, RZ ;  /* 0x000000ffff0c7224 */ /* 0x000fe200078e00ff */
[----:B------:R-:W-:Y:S01]  /*fce0*/  UIADD3 UR4, UP0, UR38, 0x370, URZ ;  /* 0x0000037026047890 */ /* 0x000fe2000ff1e03f */
[----:B------:R-:W-:Y:S01]  /*fcf0*/  IMAD R9, R4, 0xc000, R17 ;  /* 0x0000c00004097824 */ /* 0x000fe200078e0211 */
[----:B------:R-:W-:Y:S01]  /*fd00*/  PLOP3.LUT P0, PT, PT, PT, PT, 0x80, 0x0 ;  /* 0x000000000000781c */ /* 0x000fe20003f0f070 */
[----:B--2---:R-:W-:Y:S01]  /*fd10*/  VIADD R3, R3, 0x34830 ;  /* 0x0003483003037836 */ /* 0x004fe20000000000 */
[----:B------:R-:W-:Y:S01]  /*fd20*/  R2UR UR10, R12 ;  /* 0x000000000c0a72ca */ /* 0x000fe200000e0000 */
[----:B------:R-:W-:Y:S01]  /*fd30*/  IMAD.SHL.U32 R2, R7, 0x80, RZ ;  /* 0x0000008007027824 */ /* 0x000fe200078e00ff */
[----:B------:R-:W-:Y:S01]  /*fd40*/  UIADD3.X UR5, URZ, UR39, URZ, UP0, !UPT ;  /* 0x000000273f057290 */ /* 0x000fe200087fe43f */
[----:B------:R-:W-:Y:S01]  /*fd50*/  VIADD R10, R9, 0x1c400 ;  /* 0x0001c400090a7836 */ /* 0x000fe20000000000 */
[----:B------:R-:W-:Y:S01]  /*fd60*/  UMOV UR6, 0x0 ;  /* 0x0000000000067882 */ /* 0x000fe20000000000 */
[----:B------:R-:W-:-:S10]  /*fd70*/  UMOV UR7, 0x14f00000 ;  /* 0x14f0000000077882 */ /* 0x000fd40000000000 */
.L_x_2344:
        /* <DEDUP_REMOVED lines=16> */
.L_x_2345:
        /* <DEDUP_REMOVED lines=15> */
.L_x_2346:
        /* <DEDUP_REMOVED lines=16> */
.L_x_2424:
[----:B------:R-:W-:Y:S05]  /*10070*/  BSYNC B2 ;  /* 0x0000000000027941 */ /* 0x000fea0003800000 */
.L_x_2347:
[----:B------:R-:W-:Y:S01]  /*10080*/  BSSY B2, `(.L_x_2349) ;  /* 0x000000b000027945 */ /* 0x000fe20003800000 */
[----:B------:R-:W-:Y:S01]  /*10090*/  IMAD.MOV.U32 R10, RZ, RZ, 0x0 ;  /* 0x00000000ff0a7424 */ /* 0x000fe200078e00ff */
[----:B------:R-:W-:Y:S02]  /*100a0*/  MOV R11, 0x14f00000 ;  /* 0x14f00000000b7802 */ /* 0x000fe40000000f00 */
        /* <DEDUP_REMOVED lines=8> */
.L_x_2350:
[----:B------:R-:W-:Y:S05]  /*10130*/  BSYNC B2 ;  /* 0x0000000000027941 */ /* 0x000fea0003800000 */
.L_x_2349:
[----:B------:R-:W-:Y:S01]  /*10140*/  R2UR UR10, R12 ;  /* 0x000000000c0a72ca */ /* 0x000fe200000e0000 */
[----:B------:R-:W-:Y:S01]  /*10150*/  IMAD R18, R18, 0x8000, R17 ;  /* 0x0000800012127824 */ /* 0x000fe200078e0211 */
[----:B------:R-:W-:Y:S01]  /*10160*/  R2UR UR6, R10 ;  /* 0x000000000a0672ca */ /* 0x000fe200000e0000 */
[----:B------:R-:W-:Y:S01]  /*10170*/  UIADD3 UR4, UP0, UR38, 0x470, URZ ;  /* 0x0000047026047890 */ /* 0x000fe2000ff1e03f */
[----:B------:R-:W-:Y:S01]  /*10180*/  R2UR UR7, R11 ;  /* 0x000000000b0772ca */ /* 0x000fe200000e0000 */
[----:B0-----:R-:W-:Y:S01]  /*10190*/  IMAD.SHL.U32 R3, R19, 0x80, RZ ;  /* 0x0000008013037824 */ /* 0x001fe200078e00ff */
[----:B------:R-:W-:Y:S01]  /*101a0*/  PLOP3.LUT P0, PT, PT, PT, PT, 0x80, 0x0 ;  /* 0x000000000000781c */ /* 0x000fe20003f0f070 */
[----:B------:R-:W-:Y:S01]  /*101b0*/  VIADD R2, R2, 0x50 ;  /* 0x0000005002027836 */ /* 0x000fe20000000000 */
[----:B------:R-:W-:Y:S01]  /*101c0*/  UIADD3.X UR5, URZ, UR39, URZ, UP0, !UPT ;  /* 0x000000273f057290 */ /* 0x000fe200087fe43f */
[----:B------:R-:W-:-:S11]  /*101d0*/  VIADD R9, R18, 0x400 ;  /* 0x0000040012097836 */ /* 0x000fd60000000000 */
.L_x_2351:
        /* <DEDUP_REMOVED lines=15> */
.L_x_2352:
        /* <DEDUP_REMOVED lines=12> */
.L_x_2338:
[----:B------:R-:W-:Y:S05]  /*10390*/  BSYNC B1 ;  /* 0x0000000000017941 */ /* 0x000fea0003800000 */
.L_x_2337:
        /* <DEDUP_REMOVED lines=8> */
[----:B------:R1:W-:Y:S02]  /*10420*/  STL [R1+0x4], R10 ;  /* 0x0000040a01007387 */ /* 0x0003e40000100800 */
[----:B------:R-:W-:Y:S05]  /*10430*/  @!P1 BRA `(.L_x_2354) ;  /* 0x0000000800609947 */ /* 0x000fea0003800000 */
[----:B------:R-:W2:Y:S01]  /*10440*/  LDL R3, [R1+0x10] ;  /* 0x0000100001037983 */ /* 0x000ea20000100800 */
[----:B------:R-:W-:Y:S01]  /*10450*/  VIADD R7, R0, 0xffffffff ;  /* 0xffffffff00077836 */ /* 0x000fe20000000000 */
[----:B--2---:R-:W-:-:S13]  /*10460*/  ISETP.NE.AND P1, PT, R3, RZ, PT ;  /* 0x000000ff0300720c */ /* 0x004fda0003f25270 */
[----:B------:R-:W-:Y:S05]  /*10470*/  @!P1 BRA `(.L_x_2355) ;  /* 0x0000000000549947 */ /* 0x000fea0003800000 */
[----:B------:R-:W2:Y:S01]  /*10480*/  LDL R12, [R1+0x8] ;  /* 0x00000800010c7983 */ /* 0x000ea20000100800 */
[----:B0-----:R-:W0:Y:S01]  /*10490*/  LDC R9, c[0x0][0x43c] ;  /* 0x00010f00ff097b82 */ /* 0x001e220000000800 */
[----:B------:R-:W-:Y:S02]  /*104a0*/  ULDC.64 UR4, c[0x0][0x428] ;  /* 0x00010a0000047ab9 */ /* 0x000fe40000000a00 */
[----:B------:R-:W3:Y:S01]  /*104b0*/  LDL R11, [R1] ;  /* 0x00000000010b7983 */ /* 0x000ee20000100800 */
        /* <DEDUP_REMOVED lines=17> */
.L_x_2355:
[----:B------:R-:W-:Y:S01]  /*105d0*/  LEA R2, R18, R17, 0x3 ;  /* 0x0000001112027211 */ /* 0x000fe200078e18ff */
[----:B------:R-:W-:Y:S01]  /*105e0*/  BSSY B2, `(.L_x_2356) ;  /* 0x0000004000027945 */ /* 0x000fe20003800000 */
[----:B------:R-:W-:-:S04]  /*105f0*/  SHF.L.U32 R3, R10, 0x1f, RZ ;  /* 0x0000001f0a037819 */ /* 0x000fc800000006ff */
[----:B------:R-:W3:Y:S02]  /*10600*/  SYNCS.PHASECHK.TRANS64.TRYWAIT P0, [R2+URZ+0x34840], R3 ;  /* 0x03484003020075a7 */ /* 0x000ee4000800017f */
[----:B---3--:R-:W-:Y:S05]  /*10610*/  @!P0 BRA `(.L_x_2357) ;  /* 0x0000002000e08947 */ /* 0x008fea0003800000 */
.L_x_2425:
[----:B------:R-:W-:Y:S05]  /*10620*/  BSYNC B2 ;  /* 0x0000000000027941 */ /* 0x000fea0003800000 */
.L_x_2356:
[----:B0-2---:R-:W0:Y:S01]  /*10630*/  S2R R9, SR_TID.X ;  /* 0x0000000000097919 */ /* 0x005e220000002100 */
[----:B------:R-:W-:Y:S01]  /*10640*/  BSSY B2, `(.L_x_2358) ;  /* 0x000000b000027945 */ /* 0x000fe20003800000 */
[----:B0-----:R-:W-:-:S04]  /*10650*/  LOP3.LUT R9, R9, 0x7f, RZ, 0xc0, !PT ;  /* 0x0000007f09097812 */ /* 0x001fc800078ec0ff */
[----:B------:R-:W-:-:S13]  /*10660*/  ISETP.NE.AND P1, PT, R9, RZ, PT ;  /* 0x000000ff0900720c */ /* 0x000fda0003f25270 */
[----:B------:R-:W-:Y:S05]  /*10670*/  @P1 BRA `(.L_x_2359) ;  /* 0x00000000001c1947 */ /* 0x000fea0003800000 */
[----:B------:R-:W0:Y:S01]  /*10680*/  S2R R9, SR_TID.X ;  /* 0x0000000000097919 */ /* 0x000e220000002100 */
[----:B---3--:R-:W-:-:S04]  /*10690*/  IMAD.MOV.U32 R3, RZ, RZ, 0xc000 ;  /* 0x0000c000ff037424 */ /* 0x008fc800078e00ff */
[----:B------:R2:W-:Y:S01]  /*106a0*/  SYNCS.ARRIVE.TRANS64 RZ, [R2+URZ+0x34830], R3 ;  /* 0x0348300302ff79a7 */ /* 0x0005e2000800003f */
[----:B0-----:R-:W-:-:S04]  /*106b0*/  LOP3.LUT R9, R9, 0x1f, RZ, 0xc0, !PT ;  /* 0x0000001f09097812 */ /* 0x001fc800078ec0ff */
[----:B------:R-:W-:-:S13]  /*106c0*/  ISETP.NE.AND P0, PT, R9, RZ, PT ;  /* 0x000000ff0900720c */ /* 0x000fda0003f05270 */
[----:B--2---:R-:W-:Y:S05]  /*106d0*/  @!P0 BRA `(.L_x_2359) ;  /* 0x0000000000048947 */ /* 0x004fea0003800000 */
[----:B------:R-:W-:Y:S01]  /*106e0*/  BPT.TRAP 0x1 ;  /* 0x000000040000795c */ /* 0x000fe20000300000 */
.L_x_2359:
[----:B------:R-:W-:Y:S05]  /*106f0*/  BSYNC B2 ;  /* 0x0000000000027941 */ /* 0x000fea0003800000 */
.L_x_2358:
[----:B------:R-:W-:Y:S01]  /*10700*/  IMAD.MOV.U32 R12, RZ, RZ, RZ ;  /* 0x000000ffff0c7224 */ /* 0x000fe200078e00ff */
[----:B------:R-:W-:Y:S01]  /*10710*/  UIADD3 UR4, UP0, UR38, 0x370, URZ ;  /* 0x0000037026047890 */ /* 0x000fe2000ff1e03f */
[C---:B---3--:R-:W-:Y:S01]  /*10720*/  IMAD R3, R18.reuse, 0x8, R6 ;  /* 0x0000000812037824 */ /* 0x048fe200078e0206 */
[----:B------:R-:W-:Y:S01]  /*10730*/  PLOP3.LUT P0, PT, PT, PT, PT, 0x80, 0x0 ;  /* 0x000000000000781c */ /* 0x000fe20003f0f070 */
[----:B------:R-:W-:Y:S01]  /*10740*/  IMAD R9, R18, 0xc000, R17 ;  /* 0x0000c00012097824 */ /* 0x000fe200078e0211 */
[----:B------:R-:W-:Y:S01]  /*10750*/  R2UR UR10, R12 ;  /* 0x000000000c0a72ca */ /* 0x000fe200000e0000 */
[----:B------:R-:W-:Y:S01]  /*10760*/  VIADD R3, R3, 0x30 ;  /* 0x0000003003037836 */ /* 0x000fe20000000000 */
[----:B------:R-:W-:Y:S01]  /*10770*/  UIADD3.X UR5, URZ, UR39, URZ, UP0, !UPT ;  /* 0x000000273f057290 */ /* 0x000fe200087fe43f */
[----:B------:R-:W-:Y:S01]  /*10780*/  IMAD.SHL.U32 R2, R7, 0x80, RZ ;  /* 0x0000008007027824 */ /* 0x000fe200078e00ff */
[----:B------:R-:W-:Y:S01]  /*10790*/  UMOV UR6, 0x0 ;  /* 0x0000000000067882 */ /* 0x000fe20000000000 */
[----:B-1----:R-:W-:Y:S01]  /*107a0*/  VIADD R10, R9, 0x1c400 ;  /* 0x0001c400090a7836 */ /* 0x002fe20000000000 */
[----:B------:R-:W-:-:S09]  /*107b0*/  UMOV UR7, 0x14f00000 ;  /* 0x14f0000000077882 */ /* 0x000fd20000000000 */
.L_x_2360:
        /* <DEDUP_REMOVED lines=16> */
.L_x_2361:
        /* <DEDUP_REMOVED lines=15> */
.L_x_2362:
        /* <DEDUP_REMOVED lines=15> */
.L_x_2426:
[----:B------:R-:W-:Y:S05]  /*10aa0*/  BSYNC B2 ;  /* 0x0000000000027941 */ /* 0x000fea0003800000 */
.L_x_2363:
        /* <DEDUP_REMOVED lines=11> */
.L_x_2366:
[----:B------:R-:W-:Y:S05]  /*10b60*/  BSYNC B2 ;  /* 0x0000000000027941 */ /* 0x000fea0003800000 */
.L_x_2365:
[----:B------:R-:W-:Y:S01]  /*10b70*/  R2UR UR10, R12 ;  /* 0x000000000c0a72ca */ /* 0x000fe200000e0000 */
[----:B------:R-:W-:Y:S01]  /*10b80*/  UIADD3 UR4, UP0, UR38, 0x470, URZ ;  /* 0x0000047026047890 */ /* 0x000fe2000ff1e03f */
[----:B------:R-:W-:Y:S01]  /*10b90*/  R2UR UR6, R10 ;  /* 0x000000000a0672ca */ /* 0x000fe200000e0000 */
[----:B------:R-:W-:Y:S01]  /*10ba0*/  IMAD.SHL.U32 R3, R19, 0x80, RZ ;  /* 0x0000008013037824 */ /* 0x000fe200078e00ff */
[----:B------:R-:W-:Y:S01]  /*10bb0*/  R2UR UR7, R11 ;  /* 0x000000000b0772ca */ /* 0x000fe200000e0000 */
[----:B0-----:R-:W-:Y:S01]  /*10bc0*/  VIADD R2, R2, 0x50 ;  /* 0x0000005002027836 */ /* 0x001fe20000000000 */
[----:B------:R-:W-:Y:S01]  /*10bd0*/  LEA R4, R4, R17, 0xf ;  /* 0x0000001104047211 */ /* 0x000fe200078e78ff */
[----:B------:R-:W-:Y:S01]  /*10be0*/  UIADD3.X UR5, URZ, UR39, URZ, UP0, !UPT ;  /* 0x000000273f057290 */ /* 0x000fe200087fe43f */
[----:B------:R-:W-:-:S03]  /*10bf0*/  PLOP3.LUT P0, PT, PT, PT, PT, 0x80, 0x0 ;  /* 0x000000000000781c */ /* 0x000fc60003f0f070 */
[----:B------:R-:W-:-:S10]  /*10c00*/  VIADD R5, R4, 0x400 ;  /* 0x0000040004057836 */ /* 0x000fd40000000000 */
.L_x_2367:
        /* <DEDUP_REMOVED lines=15> */
.L_x_2368:
        /* <DEDUP_REMOVED lines=12> */
.L_x_2354:
[----:B------:R-:W-:Y:S05]  /*10dc0*/  BSYNC B1 ;  /* 0x0000000000017941 */ /* 0x000fea0003800000 */
.L_x_2353:
[C---:B------:R-:W-:Y:S01]  /*10dd0*/  ISETP.GT.AND P0, PT, R0.reuse, 0x1, PT ;  /* 0x000000010000780c */ /* 0x040fe20003f04270 */
[----:B------:R-:W-:-:S12]  /*10de0*/  VIADD R0, R0, 0xfffffffe ;  /* 0xfffffffe00007836 */ /* 0x000fd80000000000 */
[----:B------:R-:W-:Y:S05]  /*10df0*/  @P0 BRA `(.L_x_2369) ;  /* 0xffffffe800d80947 */ /* 0x000fea000383ffff */
.L_x_2336:
[----:B------:R-:W-:Y:S05]  /*10e00*/  BSYNC B0 ;  /* 0x0000000000007941 */ /* 0x000fea0003800000 */
.L_x_2318:
[----:B0-----:R-:W0:Y:S01]  /*10e10*/  S2R R0, SR_TID.X ;  /* 0x0000000000007919 */ /* 0x001e220000002100 */
[----:B------:R-:W-:Y:S01]  /*10e20*/  BSSY B0, `(.L_x_2370) ;  /* 0x0000012000007945 */ /* 0x000fe20003800000 */
[----:B0-----:R-:W-:-:S04]  /*10e30*/  LOP3.LUT R6, R0, 0x7f, RZ, 0xc0, !PT ;  /* 0x0000007f00067812 */ /* 0x001fc800078ec0ff */
[----:B------:R-:W-:-:S13]  /*10e40*/  ISETP.NE.AND P1, PT, R6, RZ, PT ;  /* 0x000000ff0600720c */ /* 0x000fda0003f25270 */
[----:B------:R-:W-:Y:S05]  /*10e50*/  @P1 BRA `(.L_x_2371) ;  /* 0x0000000000381947 */ /* 0x000fea0003800000 */
[----:B------:R-:W0:Y:S01]  /*10e60*/  S2R R3, SR_LANEID ;  /* 0x0000000000037919 */ /* 0x000e220000000000 */
[----:B------:R-:W-:Y:S01]  /*10e70*/  VOTEU.ANY UR4, UPT, PT ;  /* 0x0000000000047886 */ /* 0x000fe200038e0100 */
[----:B------:R-:W2:Y:S01]  /*10e80*/  LDC.64 R4, c[0x0][0xc80] ;  /* 0x00032000ff047b82 */ /* 0x000ea20000000a00 */
[----:B------:R-:W0:Y:S01]  /*10e90*/  FLO.U32 R0, UR4 ;  /* 0x0000000400007d00 */ /* 0x000e2200080e0000 */
[----:B------:R-:W-:-:S07]  /*10ea0*/  ULDC.64 UR6, c[0x0][0x208] ;  /* 0x0000820000067ab9 */ /* 0x000fce0000000a00 */
[----:B------:R-:W2:Y:S01]  /*10eb0*/  POPC R2, UR4 ;  /* 0x0000000400027d09 */ /* 0x000ea20008000000 */
[----:B0-----:R-:W-:-:S13]  /*10ec0*/  ISETP.EQ.U32.AND P0, PT, R0, R3, PT ;  /* 0x000000030000720c */ /* 0x001fda0003f02070 */
[----:B--2---:R-:W2:Y:S01]  /*10ed0*/  @P0 ATOMG.E.ADD.STRONG.GPU PT, R5, desc[UR6][R4.64], R2 ;  /* 0x00000002040509a8 */ /* 0x004ea200081ee1c6 */
[----:B------:R-:W0:Y:S02]  /*10ee0*/  S2R R3, SR_LTMASK ;  /* 0x0000000000037919 */ /* 0x000e240000003900 */
[----:B0-----:R-:W-:-:S06]  /*10ef0*/  LOP3.LUT R3, R3, UR4, RZ, 0xc0, !PT ;  /* 0x0000000403037c12 */ /* 0x001fcc000f8ec0ff */
[----:B------:R-:W0:Y:S01]  /*10f00*/  POPC R3, R3 ;  /* 0x0000000300037309 */ /* 0x000e220000000000 */
[----:B--2---:R-:W0:Y:S02]  /*10f10*/  SHFL.IDX PT, R0, R5, R0, 0x1f ;  /* 0x00001f0005007589 */ /* 0x004e2400000e0000 */
[----:B0-----:R-:W-:-:S05]  /*10f20*/  IADD3 R0, R0, UR43, R3 ;  /* 0x0000002b00007c10 */ /* 0x001fca000fffe003 */
[----:B------:R0:W-:Y:S02]  /*10f30*/  STL [R1+0x18], R0 ;  /* 0x0000180001007387 */ /* 0x0001e40000100800 */
.L_x_2371:
[----:B------:R-:W-:Y:S05]  /*10f40*/  BSYNC B0 ;  /* 0x0000000000007941 */ /* 0x000fea0003800000 */
.L_x_2370:
[----:B0-----:R-:W2:Y:S01]  /*10f50*/  LDL.LU R0, [R1+0xc] ;  /* 0x00000c0001007983 */ /* 0x001ea20000300800 */
[----:B------:R-:W-:Y:S01]  /*10f60*/  BSSY B0, `(.L_x_2372) ;  /* 0x0000038000007945 */ /* 0x000fe20003800000 */
[----:B--2---:R-:W-:-:S13]  /*10f70*/  ISETP.NE.AND P0, PT, R0, RZ, PT ;  /* 0x000000ff0000720c */ /* 0x004fda0003f05270 */
        /* <DEDUP_REMOVED lines=8> */
.L_x_2427:
[----:B------:R-:W-:Y:S05]  /*11000*/  BSYNC B1 ;  /* 0x0000000000017941 */ /* 0x000fea0003800000 */
.L_x_2374:
        /* <DEDUP_REMOVED lines=9> */
.L_x_2377:
[----:B------:R-:W-:Y:S05]  /*110a0*/  BSYNC B1 ;  /* 0x0000000000017941 */ /* 0x000fea0003800000 */
.L_x_2376:
[----:B------:R-:W-:Y:S01]  /*110b0*/  IMAD R2, R18, 0x8000, R17 ;  /* 0x0000800012027824 */ /* 0x000fe200078e0211 */
[----:B------:R-:W-:Y:S01]  /*110c0*/  UIADD3 UR4, UP0, UR38, 0x470, URZ ;  /* 0x0000047026047890 */ /* 0x000fe2000ff1e03f */
[----:B------:R-:W-:Y:S01]  /*110d0*/  IMAD.SHL.U32 R19, R19, 0x80, RZ ;  /* 0x0000008013137824 */ /* 0x000fe200078e00ff */
[----:B------:R-:W-:Y:S01]  /*110e0*/  PLOP3.LUT P0, PT, PT, PT, PT, 0x80, 0x0 ;  /* 0x000000000000781c */ /* 0x000fe20003f0f070 */
[----:B0-----:R-:W-:Y:S01]  /*110f0*/  VIADD R0, R0, 0x34850 ;  /* 0x0003485000007836 */ /* 0x001fe20000000000 */
[----:B------:R-:W-:Y:S01]  /*11100*/  UIADD3.X UR5, URZ, UR39, URZ, UP0, !UPT ;  /* 0x000000273f057290 */ /* 0x000fe200087fe43f */
[----:B------:R-:W-:Y:S01]  /*11110*/  VIADD R3, R2, 0x400 ;  /* 0x0000040002037836 */ /* 0x000fe20000000000 */
[----:B------:R-:W-:Y:S01]  /*11120*/  UMOV UR6, 0x0 ;  /* 0x0000000000067882 */ /* 0x000fe20000000000 */
[----:B------:R-:W-:Y:S01]  /*11130*/  UMOV UR7, 0x14f00000 ;  /* 0x14f0000000077882 */ /* 0x000fe20000000000 */
[----:B------:R-:W-:-:S08]  /*11140*/  UMOV UR10, URZ ;  /* 0x0000003f000a7c82 */ /* 0x000fd00008000000 */
.L_x_2378:
        /* <DEDUP_REMOVED lines=15> */
.L_x_2379:
        /* <DEDUP_REMOVED lines=10> */
.L_x_2373:
[----:B------:R-:W-:Y:S05]  /*112e0*/  BSYNC B0 ;  /* 0x0000000000007941 */ /* 0x000fea0003800000 */
.L_x_2372:
[----:B------:R-:W2:Y:S01]  /*112f0*/  LDL.LU R3, [R1+0x4] ;  /* 0x0000040001037983 */ /* 0x000ea20000300800 */
[----:B------:R-:W-:-:S05]  /*11300*/  VIADD R18, R18, 0x1 ;  /* 0x0000000112127836 */ /* 0x000fca0000000000 */
[----:B------:R-:W-:-:S04]  /*11310*/  ISETP.NE.AND P0, PT, R18, 0x2, PT ;  /* 0x000000021200780c */ /* 0x000fc80003f05270 */
[----:B------:R-:W-:Y:S02]  /*11320*/  SEL R0, RZ, 0x1, P0 ;  /* 0x00000001ff007807 */ /* 0x000fe40000000000 */
[----:B------:R-:W-:Y:S02]  /*11330*/  SEL R18, R18, RZ, P0 ;  /* 0x000000ff12127207 */ /* 0x000fe40000000000 */
[----:B--2---:R-:W-:-:S05]  /*11340*/  LOP3.LUT R3, R3, R0, RZ, 0x3c, !PT ;  /* 0x0000000003037212 */ /* 0x004fca00078e3cff */
[----:B------:R2:W-:Y:S02]  /*11350*/  STL [R1+0x4], R3 ;  /* 0x0000040301007387 */ /* 0x0005e40000100800 */
.L_x_2298:
[----:B------:R-:W-:Y:S05]  /*11360*/  BSYNC B7 ;  /* 0x0000000000077941 */ /* 0x000fea0003800000 */
.L_x_2296:
[----:B0-----:R-:W3:Y:S04]  /*11370*/  LDL R0, [R1+0x20] ;  /* 0x0000200001007983 */ /* 0x001ee80000100800 */
[----:B------:R0:W5:Y:S01]  /*11380*/  LDL R2, [R1+0x18] ;  /* 0x0000180001027983 */ /* 0x0001620000100800 */
[----:B---3--:R-:W-:-:S13]  /*11390*/  ISETP.NE.AND P0, PT, R0, RZ, PT ;  /* 0x000000ff0000720c */ /* 0x008fda0003f05270 */
[----:B0-----:R-:W-:Y:S05]  /*113a0*/  @!P0 BRA `(.L_x_2380) ;  /* 0x0000000000288947 */ /* 0x001fea0003800000 */
[----:B------:R-:W-:Y:S05]  /*113b0*/  WARPSYNC.ALL ;  /* 0x0000000000007948 */ /* 0x000fea0003800000 */
[----:B------:R-:W0:Y:S08]  /*113c0*/  S2UR UR5, SR_CgaCtaId ;  /* 0x00000000000579c3 */ /* 0x000e300000008800 */
[----:B------:R-:W-:Y:S06]  /*113d0*/  BAR.SYNC.DEFER_BLOCKING 0x5, 0x180 ;  /* 0x0146000000007b1d */ /* 0x000fec0000010000 */
[----:B------:R-:W-:-:S02]  /*113e0*/  UMOV UR4, 0x400 ;  /* 0x0000040000047882 */ /* 0x000fc40000000000 */
[----:B0-----:R-:W-:-:S06]  /*113f0*/  ULEA UR4, UR5, UR4, 0x18 ;  /* 0x0000000405047291 */ /* 0x001fcc000f8ec03f */
[----:B------:R-:W-:-:S05]  /*11400*/  IMAD.U32 R17, RZ, RZ, UR4 ;  /* 0x00000004ff117e24 */ /* 0x000fca000f8e00ff */
[----:B-----5:R-:W0:Y:S04]  /*11410*/  LDS R2, [R17+0x348d0] ;  /* 0x0348d00011027984 */ /* 0x020e280000000800 */
[----:B0-----:R0:W-:Y:S01]  /*11420*/  STL [R1+0x18], R2 ;  /* 0x0000180201007387 */ /* 0x0011e20000100800 */
[----:B------:R-:W-:Y:S06]  /*11430*/  BAR.ARV 0x4, 0x180 ;  /* 0x0106000000007b1d */ /* 0x000fec0000002000 */
[----:B------:R-:W-:Y:S05]  /*11440*/  BRA `(.L_x_2381) ;  /* 0x00000000002c7947 */ /* 0x000fea0003800000 */
.L_x_2380:
[----:B------:R-:W-:-:S03]  /*11450*/  UMOV UR4, 0xffffffff ;  /* 0xffffffff00047882 */ /* 0x000fc60000000000 */
[----:B------:R-:W-:Y:S05]  /*11460*/  BRA.DIV UR4, `(.L_x_2382) ;  /* 0x0000001604887947 */ /* 0x000fea000b800000 */
[----:B-----5:R0:W3:Y:S02]  /*11470*/  SHFL.IDX PT, R14, R2, RZ, 0x1f ;  /* 0x00001fff020e7589 */ /* 0x0200e400000e0000 */
.L_x_2430:
[----:B--2---:R-:W2:Y:S01]  /*11480*/  @!P1 S2R R3, SR_CgaCtaId ;  /* 0x0000000000039919 */ /* 0x004ea20000008800 */
[----:B------:R-:W-:Y:S05]  /*11490*/  WARPSYNC.ALL ;  /* 0x0000000000007948 */ /* 0x000fea0003800000 */
[----:B------:R-:W-:Y:S01]  /*114a0*/  BAR.SYNC.DEFER_BLOCKING 0x4, 0x180 ;  /* 0x0106000000007b1d */ /* 0x000fe20000010000 */
[----:B------:R-:W-:-:S05]  /*114b0*/  @!P1 MOV R0, 0x400 ;  /* 0x0000040000009802 */ /* 0x000fca0000000f00 */
[----:B---3--:R3:W-:Y:S01]  /*114c0*/  STL [R1+0x18], R14 ;  /* 0x0000180e01007387 */ /* 0x0087e20000100800 */
[----:B--2---:R-:W-:-:S05]  /*114d0*/  @!P1 LEA R17, R3, R0, 0x18 ;  /* 0x0000000003119211 */ /* 0x004fca00078ec0ff */
[----:B------:R3:W-:Y:S01]  /*114e0*/  @!P1 STS [R17+0x348d0], R2 ;  /* 0x0348d00211009388 */ /* 0x0007e20000000800 */
[----:B------:R-:W-:Y:S06]  /*114f0*/  BAR.ARV 0x5, 0x180 ;  /* 0x0146000000007b1d */ /* 0x000fec0000002000 */
.L_x_2381:
[----:B------:R-:W4:Y:S01]  /*11500*/  LDL R0, [R1+0x18] ;  /* 0x0000180001007983 */ /* 0x000f220000100800 */
[----:B------:R-:W-:Y:S02]  /*11510*/  ULDC UR4, c[0x0][0xc38] ;  /* 0x00030e0000047ab9 */ /* 0x000fe40000000800 */
[----:B----4-:R-:W-:-:S13]  /*11520*/  ISETP.GE.AND P0, PT, R0, UR4, PT ;  /* 0x0000000400007c0c */ /* 0x010fda000bf06270 */
[----:B------:R-:W-:Y:S05]  /*11530*/  @!P0 BRA `(.L_x_2383) ;  /* 0xffffffbc000c8947 */ /* 0x000fea000383ffff */
.L_x_2293:
[----:B-1----:R-:W4:Y:S01]  /*11540*/  LDL.LU R0, [R1+0x1c] ;  /* 0x00001c0001007983 */ /* 0x002f220000300800 */
[----:B------:R-:W-:Y:S01]  /*11550*/  BSSY B0, `(.L_x_2384) ;  /* 0x000000b000007945 */ /* 0x000fe20003800000 */
[----:B------:R-:W1:Y:S01]  /*11560*/  S2R R5, SR_CgaCtaId ;  /* 0x0000000000057919 */ /* 0x000e620000008800 */
[----:B----4-:R-:W-:-:S05]  /*11570*/  VIADD R0, R0, 0x1 ;  /* 0x0000000100007836 */ /* 0x010fca0000000000 */
[----:B0--3--:R-:W-:-:S04]  /*11580*/  LEA.HI R2, R0, R0, RZ, 0x1 ;  /* 0x0000000000027211 */ /* 0x009fc800078f08ff */
[----:B--2---:R-:W-:-:S05]  /*11590*/  LOP3.LUT R3, R2, 0xfffffffe, RZ, 0xc0, !PT ;  /* 0xfffffffe02037812 */ /* 0x004fca00078ec0ff */
[----:B------:R-:W-:Y:S01]  /*115a0*/  IMAD.IADD R3, R0, 0x1, -R3 ;  /* 0x0000000100037824 */ /* 0x000fe200078e0a03 */
[----:B------:R-:W-:-:S04]  /*115b0*/  MOV R0, 0x400 ;  /* 0x0000040000007802 */ /* 0x000fc80000000f00 */
[----:B-1----:R-:W-:Y:S02]  /*115c0*/  LEA R0, R5, R0, 0x18 ;  /* 0x0000000005007211 */ /* 0x002fe400078ec0ff */
[----:B------:R-:W-:-:S04]  /*115d0*/  SHF.L.U32 R3, R3, 0x1f, RZ ;  /* 0x0000001f03037819 */ /* 0x000fc800000006ff */
[----:B------:R-:W0:Y:S02]  /*115e0*/  SYNCS.PHASECHK.TRANS64.TRYWAIT P0, [R0+URZ+0x34820], R3 ;  /* 0x03482003000075a7 */ /* 0x000e24000800017f */
[----:B0-----:R-:W-:Y:S05]  /*115f0*/  @!P0 BRA `(.L_x_2385) ;  /* 0x00000014004c8947 */ /* 0x001fea0003800000 */
.L_x_2431:
[----:B------:R-:W-:Y:S05]  /*11600*/  BSYNC B0 ;  /* 0x0000000000007941 */ /* 0x000fea0003800000 */
.L_x_2384:
[----:B------:R-:W-:-:S03]  /*11610*/  UMOV UR4, 0xffffffff ;  /* 0xffffffff00047882 */ /* 0x000fc60000000000 */
[----:B------:R-:W-:Y:S05]  /*11620*/  BRA.DIV UR4, `(.L_x_2386) ;  /* 0x0000001604547947 */ /* 0x000fea000b800000 */
[----:B------:R-:W1:Y:S02]  /*11630*/  S2R R2, SR_TID.X ;  /* 0x0000000000027919 */ /* 0x000e640000002100 */
[----:B-1----:R-:W-:-:S04]  /*11640*/  SHF.R.U32.HI R2, RZ, 0x5, R2 ;  /* 0x00000005ff027819 */ /* 0x002fc80000011602 */
[----:B------:R-:W-:-:S05]  /*11650*/  LOP3.LUT R2, R2, 0x3, RZ, 0xc0, !PT ;  /* 0x0000000302027812 */ /* 0x000fca00078ec0ff */
[----:B------:R1:W2:Y:S02]  /*11660*/  SHFL.IDX PT, R14, R2, RZ, 0x1f ;  /* 0x00001fff020e7589 */ /* 0x0002a400000e0000 */
.L_x_2434:
[----:B--2---:R-:W-:Y:S01]  /*11670*/  ISETP.NE.AND P0, PT, R14, RZ, PT ;  /* 0x000000ff0e00720c */ /* 0x004fe20003f05270 */
[----:B------:R-:W-:-:S12]  /*11680*/  BSSY B0, `(.L_x_2387) ;  /* 0x0000027000007945 */ /* 0x000fd80003800000 */
[----:B------:R-:W-:Y:S05]  /*11690*/  @P0 BRA `(.L_x_2388) ;  /* 0x0000000000940947 */ /* 0x000fea0003800000 */
[----:B------:R-:W-:-:S03]  /*116a0*/  UMOV UR4, 0xffffffff ;  /* 0xffffffff00047882 */ /* 0x000fc60000000000 */
[----:B------:R-:W-:Y:S05]  /*116b0*/  BRA.DIV UR4, `(.L_x_2389) ;  /* 0x0000001604647947 */ /* 0x000fea000b800000 */
[----:B------:R-:W-:-:S13]  /*116c0*/  ELECT P6, URZ, PT ;  /* 0x00000000003f782f */ /* 0x000fda00038c0000 */
.L_x_2437:
        /* <DEDUP_REMOVED lines=8> */
.L_x_2390:
        /* <DEDUP_REMOVED lines=13> */
.L_x_2438:
[----:B------:R-:W1:Y:S02]  /*11820*/  SYNCS.PHASECHK.TRANS64.TRYWAIT P0, [R3+URZ], R2 ;  /* 0x00000002030075a7 */ /* 0x000e64000800017f */
[----:B-1----:R-:W-:Y:S05]  /*11830*/  @!P0 BRA `(.L_x_2392) ;  /* 0x0000001400388947 */ /* 0x002fea0003800000 */
.L_x_2439:
[----:B------:R-:W-:Y:S05]  /*11840*/  @!P2 BRA `(.L_x_2393) ;  /* 0x000000000004a947 */ /* 0x000fea0003800000 */
[----:B------:R-:W-:Y:S01]  /*11850*/  BPT.TRAP 0x1 ;  /* 0x000000040000795c */ /* 0x000fe20000300000 */
.L_x_2393:
[----:B-1----:R-:W-:-:S04]  /*11860*/  VIADD R3, R0, 0x34860 ;  /* 0x0003486000037836 */ /* 0x002fc80000000000 */
[----:B------:R-:W-:-:S04]  /*11870*/  IMAD R18, R18, 0x8, R3 ;  /* 0x0000000812127824 */ /* 0x000fc800078e0203 */
[----:B------:R-:W1:Y:S02]  /*11880*/  SYNCS.PHASECHK.TRANS64.TRYWAIT P0, [R18+URZ], R5 ;  /* 0x00000005120075a7 */ /* 0x000e64000800017f */
[----:B-1----:R-:W-:Y:S05]  /*11890*/  @!P0 BRA `(.L_x_2394) ;  /* 0x0000001400348947 */ /* 0x002fea0003800000 */
.L_x_2440:
[----:B------:R-:W-:-:S07]  /*118a0*/  IMAD R3, R4, 0x8, R3 ;  /* 0x0000000804037824 */ /* 0x000fce00078e0203 */
.L_x_2395:
[----:B--2---:R2:W3:Y:S02]  /*118b0*/  SYNCS.PHASECHK.TRANS64.TRYWAIT P0, [R3+URZ], R2 ;  /* 0x00000002030075a7 */ /* 0x0044e4000800017f */
[----:B---3--:R-:W-:Y:S05]  /*118c0*/  @!P0 NANOSLEEP.SYNCS 0x989680 ;  /* 0x009896800000895d */ /* 0x008fea0003900000 */
[----:B------:R-:W3:Y:S02]  /*118d0*/  @!P0 SYNCS.PHASECHK.TRANS64 P0, [R3+URZ], R2 ;  /* 0x00000002030085a7 */ /* 0x000ee4000800007f */
[----:B---3--:R-:W-:Y:S05]  /*118e0*/  @!P0 BRA `(.L_x_2395) ;  /* 0xfffffffc00f08947 */ /* 0x008fea000383ffff */
.L_x_2388:
[----:B------:R-:W-:Y:S05]  /*118f0*/  BSYNC B0 ;  /* 0x0000000000007941 */ /* 0x000fea0003800000 */
.L_x_2387:
[----:B------:R-:W-:Y:S05]  /*11900*/  EXIT ;  /* 0x000000000000794d */ /* 0x000fea0003800000 */
.L_x_2246:
[----:B0-----:R-:W-:-:S04]  /*11910*/  IMAD.U32 R3, RZ, RZ, UR38 ;  /* 0x00000026ff037e24 */ /* 0x001fc8000f8e00ff */
[----:B------:R0:W1:Y:S03]  /*11920*/  SYNCS.PHASECHK.TRANS64.TRYWAIT P1, [R3+URZ+0x34800], R0 ;  /* 0x03480000030075a7 */ /* 0x000066000802017f */
[----:B-1----:R-:W-:Y:S05]  /*11930*/  @!P1 NANOSLEEP.SYNCS 0x989680 ;  /* 0x009896800000995d */ /* 0x002fea0003900000 */
[----:B------:R-:W1:Y:S02]  /*11940*/  @!P1 SYNCS.PHASECHK.TRANS64 P1, [R3+URZ+0x34800], R0 ;  /* 0x03480000030095a7 */ /* 0x000e64000802007f */
[----:B-1----:R-:W-:Y:S05]  /*11950*/  @!P1 BRA `(.L_x_2246) ;  /* 0xfffffffc00ec9947 */ /* 0x002fea000383ffff */
[----:B------:R-:W-:Y:S05]  /*11960*/  BRA `(.L_x_2396) ;  /* 0xfffffefc00787947 */ /* 0x000fea000383ffff */
.L_x_2250:
[----:B-1----:R1:W2:Y:S02]  /*11970*/  SYNCS.PHASECHK.TRANS64.TRYWAIT P2, [R0+URZ+0x34830], R3 ;  /* 0x03483003000075a7 */ /* 0x0022a4000804017f */
[----:B--2---:R-:W-:Y:S05]  /*11980*/  @!P2 NANOSLEEP.SYNCS 0x989680 ;  /* 0x009896800000a95d */ /* 0x004fea0003900000 */
[----:B------:R-:W2:Y:S02]  /*11990*/  @!P2 SYNCS.PHASECHK.TRANS64 P2, [R0+URZ+0x34830], R3 ;  /* 0x034830030000a5a7 */ /* 0x000ea4000804007f */
[----:B--2---:R-:W-:Y:S05]  /*119a0*/  @!P2 BRA `(.L_x_2250) ;  /* 0xfffffffc00f0a947 */ /* 0x004fea000383ffff */
[----:B------:R-:W-:Y:S05]  /*119b0*/  BRA `(.L_x_2249) ;  /* 0xfffffefc009c7947 */ /* 0x000fea000383ffff */
.L_x_2255:
[----:B-1----:R-:W-:-:S04]  /*119c0*/  MOV R10, UR8 ;  /* 0x00000008000a7c02 */ /* 0x002fc80008000f00 */
[----:B------:R1:W2:Y:S03]  /*119d0*/  SYNCS.PHASECHK.TRANS64.TRYWAIT P3, [R10+URZ+0x34830], R5 ;  /* 0x034830050a0075a7 */ /* 0x0002a6000806017f */
[----:B--2---:R-:W-:Y:S05]  /*119e0*/  @!P3 NANOSLEEP.SYNCS 0x989680 ;  /* 0x009896800000b95d */ /* 0x004fea0003900000 */
[----:B------:R-:W2:Y:S02]  /*119f0*/  @!P3 SYNCS.PHASECHK.TRANS64 P3, [R10+URZ+0x34830], R5 ;  /* 0x034830050a00b5a7 */ /* 0x000ea4000806007f */
[----:B--2---:R-:W-:Y:S05]  /*11a00*/  @!P3 BRA `(.L_x_2255) ;  /* 0xfffffffc00ecb947 */ /* 0x004fea000383ffff */
[----:B------:R-:W-:Y:S05]  /*11a10*/  BRA `(.L_x_2254) ;  /* 0xffffff2c00607947 */ /* 0x000fea000383ffff */
.L_x_2259:
[----:B01----:R-:W-:-:S04]  /*11a20*/  IMAD.U32 R5, RZ, RZ, UR9 ;  /* 0x00000009ff057e24 */ /* 0x003fc8000f8e00ff */
[----:B------:R0:W1:Y:S03]  /*11a30*/  SYNCS.PHASECHK.TRANS64.TRYWAIT P3, [R5+URZ+0x34850], R0 ;  /* 0x03485000050075a7 */ /* 0x000066000806017f */
[----:B-1----:R-:W-:Y:S05]  /*11a40*/  @!P3 NANOSLEEP.SYNCS 0x989680 ;  /* 0x009896800000b95d */ /* 0x002fea0003900000 */
[----:B------:R-:W1:Y:S02]  /*11a50*/  @!P3 SYNCS.PHASECHK.TRANS64 P3, [R5+URZ+0x34850], R0 ;  /* 0x034850000500b5a7 */ /* 0x000e64000806007f */
[----:B-1----:R-:W-:Y:S05]  /*11a60*/  @!P3 BRA `(.L_x_2259) ;  /* 0xfffffffc00ecb947 */ /* 0x002fea000383ffff */
[----:B------:R-:W-:Y:S05]  /*11a70*/  BRA `(.L_x_2258) ;  /* 0xffffff3400a07947 */ /* 0x000fea000383ffff */
.L_x_2265:
[----:B-1----:R-:W-:-:S04]  /*11a80*/  IMAD.U32 R10, RZ, RZ, UR8 ;  /* 0x00000008ff0a7e24 */ /* 0x002fc8000f8e00ff */
[----:B------:R1:W2:Y:S03]  /*11a90*/  SYNCS.PHASECHK.TRANS64.TRYWAIT P2, [R10+URZ+0x34830], R5 ;  /* 0x034830050a0075a7 */ /* 0x0002a6000804017f */
[----:B--2---:R-:W-:Y:S05]  /*11aa0*/  @!P2 NANOSLEEP.SYNCS 0x989680 ;  /* 0x009896800000a95d */ /* 0x004fea0003900000 */
[----:B------:R-:W2:Y:S02]  /*11ab0*/  @!P2 SYNCS.PHASECHK.TRANS64 P2, [R10+URZ+0x34830], R5 ;  /* 0x034830050a00a5a7 */ /* 0x000ea4000804007f */
[----:B--2---:R-:W-:Y:S05]  /*11ac0*/  @!P2 BRA `(.L_x_2265) ;  /* 0xfffffffc00eca947 */ /* 0x004fea000383ffff */
[----:B------:R-:W-:Y:S05]  /*11ad0*/  BRA `(.L_x_2264) ;  /* 0xffffff5c00f47947 */ /* 0x000fea000383ffff */
.L_x_2269:
[----:B01----:R-:W-:-:S04]  /*11ae0*/  IMAD.U32 R5, RZ, RZ, UR8 ;  /* 0x00000008ff057e24 */ /* 0x003fc8000f8e00ff */
[----:B------:R0:W1:Y:S03]  /*11af0*/  SYNCS.PHASECHK.TRANS64.TRYWAIT P2, [R5+URZ+0x34850], R0 ;  /* 0x03485000050075a7 */ /* 0x000066000804017f */
[----:B-1----:R-:W-:Y:S05]  /*11b00*/  @!P2 NANOSLEEP.SYNCS 0x989680 ;  /* 0x009896800000a95d */ /* 0x002fea0003900000 */
[----:B------:R-:W1:Y:S02]  /*11b10*/  @!P2 SYNCS.PHASECHK.TRANS64 P2, [R5+URZ+0x34850], R0 ;  /* 0x034850000500a5a7 */ /* 0x000e64000804007f */
[----:B-1----:R-:W-:Y:S05]  /*11b20*/  @!P2 BRA `(.L_x_2269) ;  /* 0xfffffffc00eca947 */ /* 0x002fea000383ffff */
[----:B------:R-:W-:Y:S05]  /*11b30*/  BRA `(.L_x_2268) ;  /* 0xffffff6800347947 */ /* 0x000fea000383ffff */
.L_x_2274:
[----:B-1----:R-:W-:-:S04]  /*11b40*/  IMAD.U32 R7, RZ, RZ, UR5 ;  /* 0x00000005ff077e24 */ /* 0x002fc8000f8e00ff */
[----:B------:R1:W2:Y:S03]  /*11b50*/  SYNCS.PHASECHK.TRANS64.TRYWAIT P0, [R7+URZ+0x34850], R0 ;  /* 0x03485000070075a7 */ /* 0x0002a6000800017f */
[----:B--2---:R-:W-:Y:S05]  /*11b60*/  @!P0 NANOSLEEP.SYNCS 0x989680 ;  /* 0x009896800000895d */ /* 0x004fea0003900000 */
[----:B------:R-:W2:Y:S02]  /*11b70*/  @!P0 SYNCS.PHASECHK.TRANS64 P0, [R7+URZ+0x34850], R0 ;  /* 0x03485000070085a7 */ /* 0x000ea4000800007f */
[----:B--2---:R-:W-:Y:S05]  /*11b80*/  @!P0 BRA `(.L_x_2274) ;  /* 0xfffffffc00ec8947 */ /* 0x004fea000383ffff */
[----:B------:R-:W-:Y:S05]  /*11b90*/  BRA `(.L_x_2273) ;  /* 0xffffff8c000c7947 */ /* 0x000fea000383ffff */
.L_x_2304:
[----:B------:R-:W-:Y:S02]  /*11ba0*/  IMAD.MOV.U32 R13, RZ, RZ, R0 ;  /* 0x000000ffff0d7224 */ /* 0x000fe400078e0000 */
[----:B------:R-:W-:Y:S02]  /*11bb0*/  IMAD.MOV.U32 R12, RZ, RZ, RZ ;  /* 0x000000ffff0c7224 */ /* 0x000fe400078e00ff */
[----:B------:R-:W-:Y:S02]  /*11bc0*/  IMAD.MOV.U32 R11, RZ, RZ, 0x1f ;  /* 0x0000001fff0b7424 */ /* 0x000fe400078e00ff */
[----:B------:R-:W-:-:S07]  /*11bd0*/  IMAD.MOV.U32 R15, RZ, RZ, -0x1 ;  /* 0xffffffffff0f7424 */ /* 0x000fce00078e00ff */
[----:B0-----:R-:W-:Y:S05]  /*11be0*/  WARPSYNC.COLLECTIVE R15, `(.L_x_2397) ;  /* 0x000000000f087348 */ /* 0x001fea0003c00000 */
[----:B------:R1:W2:Y:S02]  /*11bf0*/  SHFL.IDX P6, R14, R13, R12, R11 ;  /* 0x0000000c0d0e7389 */ /* 0x0002a400000c000b */
[----:B012---:R-:W-:Y:S01]  /*11c00*/  ENDCOLLECTIVE ;  /* 0x000000000000791b */ /* 0x007fe20003800000 */
.L_x_2397:
[----:B------:R-:W-:Y:S05]  /*11c10*/  BRA `(.L_x_2398) ;  /* 0xffffffc000207947 */ /* 0x000fea000383ffff */
.L_x_2306:
[----:B------:R-:W-:Y:S01]  /*11c20*/  BSSY B0, `(.L_x_2399) ;  /* 0x0000006000007945 */ /* 0x000fe20003800000 */
[----:B------:R-:W-:-:S07]  /*11c30*/  IMAD.MOV.U32 R15, RZ, RZ, -0x1 ;  /* 0xffffffffff0f7424 */ /* 0x000fce00078e00ff */
[----:B01----:R-:W-:Y:S05]  /*11c40*/  WARPSYNC.COLLECTIVE R15, `(.L_x_2400) ;  /* 0x000000000f0c7348 */ /* 0x003fea0003c00000 */
[----:B------:R-:W-:Y:S02]  /*11c50*/  ELECT P6, UR62, PT ;  /* 0x00000000003e782f */ /* 0x000fe400038c0000 */
[----:B------:R-:W-:Y:S01]  /*11c60*/  MOV R14, UR62 ;  /* 0x0000003e000e7c02 */ /* 0x000fe20008000f00 */
[----:B01----:R-:W-:Y:S10]  /*11c70*/  ENDCOLLECTIVE ;  /* 0x000000000000791b */ /* 0x003ff40003800000 */
.L_x_2400:
[----:B------:R-:W-:Y:S05]  /*11c80*/  BSYNC B0 ;  /* 0x0000000000007941 */ /* 0x000fea0003800000 */
.L_x_2399:
[----:B------:R-:W-:Y:S05]  /*11c90*/  BRA `(.L_x_2401) ;  /* 0xffffffc000207947 */ /* 0x000fea000383ffff */
.L_x_2308:
[----:B-1----:R1:W2:Y:S02]  /*11ca0*/  SYNCS.PHASECHK.TRANS64.TRYWAIT P0, [R0+URZ+0x34840], R2 ;  /* 0x03484002000075a7 */ /* 0x0022a4000800017f */
[----:B--2---:R-:W-:Y:S05]  /*11cb0*/  @!P0 NANOSLEEP.SYNCS 0x989680 ;  /* 0x009896800000895d */ /* 0x004fea0003900000 */
[----:B------:R-:W2:Y:S02]  /*11cc0*/  @!P0 SYNCS.PHASECHK.TRANS64 P0, [R0+URZ+0x34840], R2 ;  /* 0x03484002000085a7 */ /* 0x000ea4000800007f */
[----:B--2---:R-:W-:Y:S05]  /*11cd0*/  @!P0 BRA `(.L_x_2308) ;  /* 0xfffffffc00f08947 */ /* 0x004fea000383ffff */
[----:B------:R-:W-:Y:S05]  /*11ce0*/  BRA `(.L_x_2402) ;  /* 0xffffffc000747947 */ /* 0x000fea000383ffff */
.L_x_2312:
[----:B------:R-:W-:Y:S02]  /*11cf0*/  IMAD.MOV.U32 R13, RZ, RZ, R4 ;  /* 0x000000ffff0d7224 */ /* 0x000fe400078e0004 */
[----:B------:R-:W-:Y:S02]  /*11d00*/  IMAD.MOV.U32 R12, RZ, RZ, RZ ;  /* 0x000000ffff0c7224 */ /* 0x000fe400078e00ff */
[----:B------:R-:W-:Y:S02]  /*11d10*/  IMAD.MOV.U32 R11, RZ, RZ, 0x181f ;  /* 0x0000181fff0b7424 */ /* 0x000fe400078e00ff */
[----:B------:R-:W-:Y:S02]  /*11d20*/  IMAD.MOV.U32 R15, RZ, RZ, -0x1 ;  /* 0xffffffffff0f7424 */ /* 0x000fe400078e00ff */
[----:B------:R-:W-:-:S07]  /*11d30*/  IMAD.U32 R2, RZ, RZ, UR42 ;  /* 0x0000002aff027e24 */ /* 0x000fce000f8e00ff */
[----:B-----5:R-:W-:Y:S05]  /*11d40*/  WARPSYNC.COLLECTIVE R15, `(.L_x_2403) ;  /* 0x000000000f087348 */ /* 0x020fea0003c00000 */
[----:B------:R0:W1:Y:S02]  /*11d50*/  SHFL.IDX P6, R14, R13, R12, R11 ;  /* 0x0000000c0d0e7389 */ /* 0x00006400000c000b */
[----:B01---5:R-:W-:Y:S01]  /*11d60*/  ENDCOLLECTIVE ;  /* 0x000000000000791b */ /* 0x023fe20003800000 */
.L_x_2403:
[----:B------:R-:W-:Y:S02]  /*11d70*/  IMAD R2, R2, 0x80, R10 ;  /* 0x0000008002027824 */ /* 0x000fe400078e020a */
[----:B------:R-:W-:Y:S01]  /*11d80*/  IMAD.MOV.U32 R13, RZ, RZ, R0 ;  /* 0x000000ffff0d7224 */ /* 0x000fe200078e0000 */
[----:B------:R-:W-:-:S07]  /*11d90*/  MOV R5, R14 ;  /* 0x0000000e00057202 */ /* 0x000fce0000000f00 */
[----:B------:R-:W-:Y:S05]  /*11da0*/  WARPSYNC.COLLECTIVE R15, `(.L_x_2404) ;  /* 0x000000000f087348 */ /* 0x000fea0003c00000 */
[----:B------:R0:W1:Y:S02]  /*11db0*/  SHFL.IDX P6, R14, R13, R12, R11 ;  /* 0x0000000c0d0e7389 */ /* 0x00006400000c000b */
[----:B01----:R-:W-:Y:S01]  /*11dc0*/  ENDCOLLECTIVE ;  /* 0x000000000000791b */ /* 0x003fe20003800000 */
.L_x_2404:
        /* <DEDUP_REMOVED lines=8> */
[----:B------:R-:W-:-:S04]  /*11e50*/  @!P4 IMAD.X R5, RZ, RZ, R5, P3 ;  /* 0x000000ffff05c224 */ /* 0x000fc800018e0605 */
        /* <DEDUP_REMOVED lines=12> */
.L_x_2405:
[----:B------:R-:W-:Y:S02]  /*11f20*/  IMAD.MOV.U32 R13, RZ, RZ, R0 ;  /* 0x000000ffff0d7224 */ /* 0x000fe400078e0000 */
[----:B------:R-:W-:-:S07]  /*11f30*/  IMAD.MOV.U32 R5, RZ, RZ, R14 ;  /* 0x000000ffff057224 */ /* 0x000fce00078e000e */
[----:B------:R-:W-:Y:S05]  /*11f40*/  WARPSYNC.COLLECTIVE R15, `(.L_x_2406) ;  /* 0x000000000f087348 */ /* 0x000fea0003c00000 */
[----:B------:R0:W1:Y:S02]  /*11f50*/  SHFL.IDX P6, R14, R13, R12, R11 ;  /* 0x0000000c0d0e7389 */ /* 0x00006400000c000b */
[----:B01----:R-:W-:Y:S01]  /*11f60*/  ENDCOLLECTIVE ;  /* 0x000000000000791b */ /* 0x003fe20003800000 */
.L_x_2406:
[----:B------:R-:W-:Y:S01]  /*11f70*/  ULDC.64 UR4, c[0x0][0x208] ;  /* 0x0000820000047ab9 */ /* 0x000fe20000000a00 */
[----:B------:R-:W-:Y:S02]  /*11f80*/  IMAD.MOV.U32 R13, RZ, RZ, R4 ;  /* 0x000000ffff0d7224 */ /* 0x000fe400078e0004 */
[----:B------:R-:W-:Y:S02]  /*11f90*/  IMAD.MOV.U32 R12, RZ, RZ, 0x2 ;  /* 0x00000002ff0c7424 */ /* 0x000fe400078e00ff */
[----:B------:R-:W-:-:S05]  /*11fa0*/  IMAD.MOV.U32 R6, RZ, RZ, R14 ;  /* 0x000000ffff067224 */ /* 0x000fca00078e000e */
[----:B------:R-:W-:-:S05]  /*11fb0*/  @!P4 LEA R6, P3, R9, R6, 0x1 ;  /* 0x000000060906c211 */ /* 0x000fca00078608ff */
[----:B------:R-:W-:-:S05]  /*11fc0*/  @!P4 IMAD.X R5, RZ, RZ, R5, P3 ;  /* 0x000000ffff05c224 */ /* 0x000fca00018e0605 */
        /* <DEDUP_REMOVED lines=12> */
.L_x_2407:
[----:B------:R-:W-:Y:S02]  /*12090*/  IMAD.MOV.U32 R13, RZ, RZ, R0 ;  /* 0x000000ffff0d7224 */ /* 0x000fe400078e0000 */
[----:B------:R-:W-:-:S07]  /*120a0*/  IMAD.MOV.U32 R5, RZ, RZ, R14 ;  /* 0x000000ffff057224 */ /* 0x000fce00078e000e */
[----:B------:R-:W-:Y:S05]  /*120b0*/  WARPSYNC.COLLECTIVE R15, `(.L_x_2408) ;  /* 0x000000000f087348 */ /* 0x000fea0003c00000 */
[----:B------:R0:W1:Y:S02]  /*120c0*/  SHFL.IDX P6, R14, R13, R12, R11 ;  /* 0x0000000c0d0e7389 */ /* 0x00006400000c000b */
[----:B01----:R-:W-:Y:S01]  /*120d0*/  ENDCOLLECTIVE ;  /* 0x000000000000791b */ /* 0x003fe20003800000 */
.L_x_2408:
[----:B------:R-:W-:Y:S01]  /*120e0*/  ULDC.64 UR4, c[0x0][0x208] ;  /* 0x0000820000047ab9 */ /* 0x000fe20000000a00 */
[----:B------:R-:W-:Y:S02]  /*120f0*/  IMAD.MOV.U32 R13, RZ, RZ, R4 ;  /* 0x000000ffff0d7224 */ /* 0x000fe400078e0004 */
[----:B------:R-:W-:Y:S02]  /*12100*/  IMAD.MOV.U32 R12, RZ, RZ, 0x3 ;  /* 0x00000003ff0c7424 */ /* 0x000fe400078e00ff */
[----:B------:R-:W-:-:S05]  /*12110*/  IMAD.MOV.U32 R6, RZ, RZ, R14 ;  /* 0x000000ffff067224 */ /* 0x000fca00078e000e */
        /* <DEDUP_REMOVED lines=14> */
.L_x_2409:
[----:B------:R-:W-:Y:S02]  /*12200*/  IMAD.MOV.U32 R13, RZ, RZ, R0 ;  /* 0x000000ffff0d7224 */ /* 0x000fe400078e0000 */
[----:B------:R-:W-:-:S07]  /*12210*/  IMAD.MOV.U32 R5, RZ, RZ, R14 ;  /* 0x000000ffff057224 */ /* 0x000fce00078e000e */
[----:B------:R-:W-:Y:S05]  /*12220*/  WARPSYNC.COLLECTIVE R15, `(.L_x_2410) ;  /* 0x000000000f087348 */ /* 0x000fea0003c00000 */
[----:B------:R0:W1:Y:S02]  /*12230*/  SHFL.IDX P6, R14, R13, R12, R11 ;  /* 0x0000000c0d0e7389 */ /* 0x00006400000c000b */
[----:B01----:R-:W-:Y:S01]  /*12240*/  ENDCOLLECTIVE ;  /* 0x000000000000791b */ /* 0x003fe20003800000 */
.L_x_2410:
[----:B------:R-:W-:Y:S01]  /*12250*/  ULDC.64 UR4, c[0x0][0x208] ;  /* 0x0000820000047ab9 */ /* 0x000fe20000000a00 */
[----:B------:R-:W-:Y:S02]  /*12260*/  IMAD.MOV.U32 R13, RZ, RZ, R4 ;  /* 0x000000ffff0d7224 */ /* 0x000fe400078e0004 */
[----:B------:R-:W-:Y:S01]  /*12270*/  IMAD.MOV.U32 R12, RZ, RZ, 0x4 ;  /* 0x00000004ff0c7424 */ /* 0x000fe200078e00ff */
[----:B------:R-:W-:-:S04]  /*12280*/  MOV R6, R14 ;  /* 0x0000000e00067202 */ /* 0x000fc80000000f00 */
        /* <DEDUP_REMOVED lines=14> */
.L_x_2411:
[----:B------:R-:W-:Y:S02]  /*12370*/  IMAD.MOV.U32 R13, RZ, RZ, R0 ;  /* 0x000000ffff0d7224 */ /* 0x000fe400078e0000 */
[----:B------:R-:W-:-:S07]  /*12380*/  IMAD.MOV.U32 R5, RZ, RZ, R14 ;  /* 0x000000ffff057224 */ /* 0x000fce00078e000e */
[----:B------:R-:W-:Y:S05]  /*12390*/  WARPSYNC.COLLECTIVE R15, `(.L_x_2412) ;  /* 0x000000000f087348 */ /* 0x000fea0003c00000 */
[----:B------:R0:W1:Y:S02]  /*123a0*/  SHFL.IDX P6, R14, R13, R12, R11 ;  /* 0x0000000c0d0e7389 */ /* 0x00006400000c000b */
[----:B01----:R-:W-:Y:S01]  /*123b0*/  ENDCOLLECTIVE ;  /* 0x000000000000791b */ /* 0x003fe20003800000 */
.L_x_2412:
        /* <DEDUP_REMOVED lines=18> */
.L_x_2413:
[----:B------:R-:W-:Y:S01]  /*124e0*/  IMAD.MOV.U32 R13, RZ, RZ, R0 ;  /* 0x000000ffff0d7224 */ /* 0x000fe200078e0000 */
[----:B------:R-:W-:-:S07]  /*124f0*/  MOV R5, R14 ;  /* 0x0000000e00057202 */ /* 0x000fce0000000f00 */
[----:B------:R-:W-:Y:S05]  /*12500*/  WARPSYNC.COLLECTIVE R15, `(.L_x_2414) ;  /* 0x000000000f087348 */ /* 0x000fea0003c00000 */
[----:B------:R0:W1:Y:S02]  /*12510*/  SHFL.IDX P6, R14, R13, R12, R11 ;  /* 0x0000000c0d0e7389 */ /* 0x00006400000c000b */
[----:B01----:R-:W-:Y:S01]  /*12520*/  ENDCOLLECTIVE ;  /* 0x000000000000791b */ /* 0x003fe20003800000 */
.L_x_2414:
        /* <DEDUP_REMOVED lines=18> */
.L_x_2415:
[----:B------:R-:W-:Y:S02]  /*12650*/  IMAD.MOV.U32 R13, RZ, RZ, R0 ;  /* 0x000000ffff0d7224 */ /* 0x000fe400078e0000 */
[----:B------:R-:W-:-:S07]  /*12660*/  IMAD.MOV.U32 R5, RZ, RZ, R14 ;  /* 0x000000ffff057224 */ /* 0x000fce00078e000e */
[----:B------:R-:W-:Y:S05]  /*12670*/  WARPSYNC.COLLECTIVE R15, `(.L_x_2416) ;  /* 0x000000000f087348 */ /* 0x000fea0003c00000 */
[----:B------:R0:W1:Y:S02]  /*12680*/  SHFL.IDX P6, R14, R13, R12, R11 ;  /* 0x0000000c0d0e7389 */ /* 0x00006400000c000b */
[----:B01----:R-:W-:Y:S01]  /*12690*/  ENDCOLLECTIVE ;  /* 0x000000000000791b */ /* 0x003fe20003800000 */
.L_x_2416:
[----:B------:R-:W-:Y:S01]  /*126a0*/  ULDC.64 UR4, c[0x0][0x208] ;  /* 0x0000820000047ab9 */ /* 0x000fe20000000a00 */
[----:B------:R-:W-:Y:S01]  /*126b0*/  IMAD.MOV.U32 R13, RZ, RZ, R4 ;  /* 0x000000ffff0d7224 */ /* 0x000fe200078e0004 */
[----:B------:R-:W-:Y:S01]  /*126c0*/  MOV R12, 0x7 ;  /* 0x00000007000c7802 */ /* 0x000fe20000000f00 */
[----:B------:R-:W-:-:S05]  /*126d0*/  IMAD.MOV.U32 R6, RZ, RZ, R14 ;  /* 0x000000ffff067224 */ /* 0x000fca00078e000e */
[----:B------:R-:W-:-:S05]  /*126e0*/  @!P4 LEA R6, P3, R9, R6, 0x1 ;  /* 0x000000060906c211 */ /* 0x000fca00078608ff */
[----:B------:R-:W-:-:S04]  /*126f0*/  @!P4 IMAD.X R5, RZ, RZ, R5, P3 ;  /* 0x000000ffff05c224 */ /* 0x000fc800018e0605 */
        /* <DEDUP_REMOVED lines=10> */
.L_x_2417:
[----:B------:R-:W-:Y:S02]  /*127a0*/  IMAD.MOV.U32 R13, RZ, RZ, R0 ;  /* 0x000000ffff0d7224 */ /* 0x000fe400078e0000 */
[----:B------:R-:W-:-:S07]  /*127b0*/  IMAD.MOV.U32 R4, RZ, RZ, R14 ;  /* 0x000000ffff047224 */ /* 0x000fce00078e000e */
[----:B------:R-:W-:Y:S05]  /*127c0*/  WARPSYNC.COLLECTIVE R15, `(.L_x_2418) ;  /* 0x000000000f087348 */ /* 0x000fea0003c00000 */
[----:B------:R0:W1:Y:S02]  /*127d0*/  SHFL.IDX P6, R14, R13, R12, R11 ;  /* 0x0000000c0d0e7389 */ /* 0x00006400000c000b */
[----:B01----:R-:W-:Y:S01]  /*127e0*/  ENDCOLLECTIVE ;  /* 0x000000000000791b */ /* 0x003fe20003800000 */
.L_x_2418:
[----:B------:R-:W-:Y:S01]  /*127f0*/  IMAD.MOV.U32 R0, RZ, RZ, R14 ;  /* 0x000000ffff007224 */ /* 0x000fe200078e000e */
[----:B------:R-:W-:Y:S06]  /*12800*/  BRA `(.L_x_2419) ;  /* 0xffffffc000ec7947 */ /* 0x000fec000383ffff */
.L_x_2317:
[----:B0-----:R0:W1:Y:S02]  /*12810*/  SYNCS.PHASECHK.TRANS64.TRYWAIT P0, [R17+URZ+0x34820], R0 ;  /* 0x03482000110075a7 */ /* 0x001064000800017f */
[----:B-1----:R-:W-:Y:S05]  /*12820*/  @!P0 NANOSLEEP.SYNCS 0x989680 ;  /* 0x009896800000895d */ /* 0x002fea0003900000 */
[----:B------:R-:W1:Y:S02]  /*12830*/  @!P0 SYNCS.PHASECHK.TRANS64 P0, [R17+URZ+0x34820], R0 ;  /* 0x03482000110085a7 */ /* 0x000e64000800007f */
[----:B-1----:R-:W-:Y:S05]  /*12840*/  @!P0 BRA `(.L_x_2317) ;  /* 0xfffffffc00f08947 */ /* 0x002fea000383ffff */
[----:B------:R-:W-:Y:S05]  /*12850*/  BRA `(.L_x_2420) ;  /* 0xffffffc400647947 */ /* 0x000fea000383ffff */
.L_x_2324:
[----:B0-----:R0:W1:Y:S02]  /*12860*/  SYNCS.PHASECHK.TRANS64.TRYWAIT P0, [R2+URZ+0x34840], R3 ;  /* 0x03484003020075a7 */ /* 0x001064000800017f */
[----:B-1----:R-:W-:Y:S05]  /*12870*/  @!P0 NANOSLEEP.SYNCS 0x989680 ;  /* 0x009896800000895d */ /* 0x002fea0003900000 */
[----:B------:R-:W1:Y:S02]  /*12880*/  @!P0 SYNCS.PHASECHK.TRANS64 P0, [R2+URZ+0x34840], R3 ;  /* 0x03484003020085a7 */ /* 0x000e64000800007f */
[----:B-1----:R-:W-:Y:S05]  /*12890*/  @!P0 BRA `(.L_x_2324) ;  /* 0xfffffffc00f08947 */ /* 0x002fea000383ffff */
[----:B------:R-:W-:Y:S05]  /*128a0*/  BRA `(.L_x_2421) ;  /* 0xffffffc800207947 */ /* 0x000fea000383ffff */
.L_x_2331:
[----:B0-----:R0:W1:Y:S02]  /*128b0*/  SYNCS.PHASECHK.TRANS64.TRYWAIT P0, [R3+URZ+0x60], R2 ;  /* 0x00006002030075a7 */ /* 0x001064000800017f */
[----:B-1----:R-:W-:Y:S05]  /*128c0*/  @!P0 NANOSLEEP.SYNCS 0x989680 ;  /* 0x009896800000895d */ /* 0x002fea0003900000 */
[----:B------:R-:W1:Y:S02]  /*128d0*/  @!P0 SYNCS.PHASECHK.TRANS64 P0, [R3+URZ+0x60], R2 ;  /* 0x00006002030085a7 */ /* 0x000e64000800007f */
[----:B-1----:R-:W-:Y:S05]  /*128e0*/  @!P0 BRA `(.L_x_2331) ;  /* 0xfffffffc00f08947 */ /* 0x002fea000383ffff */
[----:B------:R-:W-:Y:S05]  /*128f0*/  BRA `(.L_x_2422) ;  /* 0xffffffcc00247947 */ /* 0x000fea000383ffff */
.L_x_2341:
[----:B--2---:R2:W3:Y:S02]  /*12900*/  SYNCS.PHASECHK.TRANS64.TRYWAIT P0, [R3+URZ+0x34840], R2 ;  /* 0x03484002030075a7 */ /* 0x0044e4000800017f */
[----:B---3--:R-:W-:Y:S05]  /*12910*/  @!P0 NANOSLEEP.SYNCS 0x989680 ;  /* 0x009896800000895d */ /* 0x008fea0003900000 */
[----:B------:R-:W3:Y:S02]  /*12920*/  @!P0 SYNCS.PHASECHK.TRANS64 P0, [R3+URZ+0x34840], R2 ;  /* 0x03484002030085a7 */ /* 0x000ee4000800007f */
[----:B---3--:R-:W-:Y:S05]  /*12930*/  @!P0 BRA `(.L_x_2341) ;  /* 0xfffffffc00f08947 */ /* 0x008fea000383ffff */
[----:B------:R-:W-:Y:S05]  /*12940*/  BRA `(.L_x_2423) ;  /* 0xffffffd000a87947 */ /* 0x000fea000383ffff */
.L_x_2348:
[----:B0-----:R0:W1:Y:S02]  /*12950*/  SYNCS.PHASECHK.TRANS64.TRYWAIT P0, [R2+URZ+0x60], R3 ;  /* 0x00006003020075a7 */ /* 0x001064000800017f */
[----:B-1----:R-:W-:Y:S05]  /*12960*/  @!P0 NANOSLEEP.SYNCS 0x989680 ;  /* 0x009896800000895d */ /* 0x002fea0003900000 */
[----:B------:R-:W1:Y:S02]  /*12970*/  @!P0 SYNCS.PHASECHK.TRANS64 P0, [R2+URZ+0x60], R3 ;  /* 0x00006003020085a7 */ /* 0x000e64000800007f */
[----:B-1----:R-:W-:Y:S05]  /*12980*/  @!P0 BRA `(.L_x_2348) ;  /* 0xfffffffc00f08947 */ /* 0x002fea000383ffff */
[----:B------:R-:W-:Y:S05]  /*12990*/  BRA `(.L_x_2424) ;  /* 0xffffffd400b47947 */ /* 0x000fea000383ffff */
.L_x_2357:
[----:B---3--:R3:W4:Y:S02]  /*129a0*/  SYNCS.PHASECHK.TRANS64.TRYWAIT P0, [R2+URZ+0x34840], R3 ;  /* 0x03484003020075a7 */ /* 0x008724000800017f */
[----:B----4-:R-:W-:Y:S05]  /*129b0*/  @!P0 NANOSLEEP.SYNCS 0x989680 ;  /* 0x009896800000895d */ /* 0x010fea0003900000 */
[----:B------:R-:W4:Y:S02]  /*129c0*/  @!P0 SYNCS.PHASECHK.TRANS64 P0, [R2+URZ+0x34840], R3 ;  /* 0x03484003020085a7 */ /* 0x000f24000800007f */
[----:B----4-:R-:W-:Y:S05]  /*129d0*/  @!P0 BRA `(.L_x_2357) ;  /* 0xfffffffc00f08947 */ /* 0x010fea000383ffff */
[----:B------:R-:W-:Y:S05]  /*129e0*/  BRA `(.L_x_2425) ;  /* 0xffffffdc000c7947 */ /* 0x000fea000383ffff */
.L_x_2364:
[----:B0-----:R0:W1:Y:S02]  /*129f0*/  SYNCS.PHASECHK.TRANS64.TRYWAIT P0, [R2+URZ+0x60], R5 ;  /* 0x00006005020075a7 */ /* 0x001064000800017f */
[----:B-1----:R-:W-:Y:S05]  /*12a00*/  @!P0 NANOSLEEP.SYNCS 0x989680 ;  /* 0x009896800000895d */ /* 0x002fea0003900000 */
[----:B------:R-:W1:Y:S02]  /*12a10*/  @!P0 SYNCS.PHASECHK.TRANS64 P0, [R2+URZ+0x60], R5 ;  /* 0x00006005020085a7 */ /* 0x000e64000800007f */
[----:B-1----:R-:W-:Y:S05]  /*12a20*/  @!P0 BRA `(.L_x_2364) ;  /* 0xfffffffc00f08947 */ /* 0x002fea000383ffff */
[----:B------:R-:W-:Y:S05]  /*12a30*/  BRA `(.L_x_2426) ;  /* 0xffffffe000187947 */ /* 0x000fea000383ffff */
.L_x_2375:
[----:B0-----:R0:W2:Y:S02]  /*12a40*/  SYNCS.PHASECHK.TRANS64.TRYWAIT P0, [R0+URZ+0x34860], R3 ;  /* 0x03486003000075a7 */ /* 0x0010a4000800017f */
[----:B--2---:R-:W-:Y:S05]  /*12a50*/  @!P0 NANOSLEEP.SYNCS 0x989680 ;  /* 0x009896800000895d */ /* 0x004fea0003900000 */
[----:B------:R-:W2:Y:S02]  /*12a60*/  @!P0 SYNCS.PHASECHK.TRANS64 P0, [R0+URZ+0x34860], R3 ;  /* 0x03486003000085a7 */ /* 0x000ea4000800007f */
[----:B--2---:R-:W-:Y:S05]  /*12a70*/  @!P0 BRA `(.L_x_2375) ;  /* 0xfffffffc00f08947 */ /* 0x004fea000383ffff */
[----:B------:R-:W-:Y:S05]  /*12a80*/  BRA `(.L_x_2427) ;  /* 0xffffffe4005c7947 */ /* 0x000fea000383ffff */
.L_x_2382:
[----:B------:R-:W-:Y:S01]  /*12a90*/  BSSY B0, `(.L_x_2428) ;  /* 0x0000008000007945 */ /* 0x000fe20003800000 */
[----:B-----5:R-:W-:Y:S02]  /*12aa0*/  IMAD.MOV.U32 R13, RZ, RZ, R2 ;  /* 0x000000ffff0d7224 */ /* 0x020fe400078e0002 */
[----:B------:R-:W-:Y:S02]  /*12ab0*/  IMAD.MOV.U32 R12, RZ, RZ, RZ ;  /* 0x000000ffff0c7224 */ /* 0x000fe400078e00ff */
[----:B------:R-:W-:Y:S02]  /*12ac0*/  IMAD.MOV.U32 R11, RZ, RZ, 0x1f ;  /* 0x0000001fff0b7424 */ /* 0x000fe400078e00ff */
[----:B------:R-:W-:-:S07]  /*12ad0*/  IMAD.MOV.U32 R15, RZ, RZ, -0x1 ;  /* 0xffffffffff0f7424 */ /* 0x000fce00078e00ff */
[----:B-12---:R-:W-:Y:S05]  /*12ae0*/  WARPSYNC.COLLECTIVE R15, `(.L_x_2429) ;  /* 0x000000000f087348 */ /* 0x006fea0003c00000 */
[----:B------:R0:W3:Y:S02]  /*12af0*/  SHFL.IDX P6, R14, R13, R12, R11 ;  /* 0x0000000c0d0e7389 */ /* 0x0000e400000c000b */
[----:B0123--:R-:W-:Y:S01]  /*12b00*/  ENDCOLLECTIVE ;  /* 0x000000000000791b */ /* 0x00ffe20003800000 */
.L_x_2429:
[----:B------:R-:W-:Y:S05]  /*12b10*/  BSYNC B0 ;  /* 0x0000000000007941 */ /* 0x000fea0003800000 */
.L_x_2428:
[----:B------:R-:W-:Y:S05]  /*12b20*/  BRA `(.L_x_2430) ;  /* 0xffffffe800547947 */ /* 0x000fea000383ffff */
.L_x_2385:
[----:B0-----:R0:W1:Y:S02]  /*12b30*/  SYNCS.PHASECHK.TRANS64.TRYWAIT P0, [R0+URZ+0x34820], R3 ;  /* 0x03482003000075a7 */ /* 0x001064000800017f */
[----:B-1----:R-:W-:Y:S05]  /*12b40*/  @!P0 NANOSLEEP.SYNCS 0x989680 ;  /* 0x009896800000895d */ /* 0x002fea0003900000 */
[----:B------:R-:W1:Y:S02]  /*12b50*/  @!P0 SYNCS.PHASECHK.TRANS64 P0, [R0+URZ+0x34820], R3 ;  /* 0x03482003000085a7 */ /* 0x000e64000800007f */
[----:B-1----:R-:W-:Y:S05]  /*12b60*/  @!P0 BRA `(.L_x_2385) ;  /* 0xfffffffc00f08947 */ /* 0x002fea000383ffff */
[----:B------:R-:W-:Y:S05]  /*12b70*/  BRA `(.L_x_2431) ;  /* 0xffffffe800a07947 */ /* 0x000fea000383ffff */
.L_x_2386:
        /* <DEDUP_REMOVED lines=11> */
.L_x_2433:
[----:B------:R-:W-:Y:S05]  /*12c30*/  BSYNC B0 ;  /* 0x0000000000007941 */ /* 0x000fea0003800000 */
.L_x_2432:
[----:B------:R-:W-:Y:S05]  /*12c40*/  BRA `(.L_x_2434) ;  /* 0xffffffe800887947 */ /* 0x000fea000383ffff */
.L_x_2389:
[----:B------:R-:W-:Y:S01]  /*12c50*/  BSSY B1, `(.L_x_2435) ;  /* 0x0000006000017945 */ /* 0x000fe20003800000 */
[----:B------:R-:W-:-:S07]  /*12c60*/  IMAD.MOV.U32 R15, RZ, RZ, -0x1 ;  /* 0xffffffffff0f7424 */ /* 0x000fce00078e00ff */
[----:B01----:R-:W-:Y:S05]  /*12c70*/  WARPSYNC.COLLECTIVE R15, `(.L_x_2436) ;  /* 0x000000000f0c7348 */ /* 0x003fea0003c00000 */
[----:B------:R-:W-:Y:S02]  /*12c80*/  ELECT P6, UR62, PT ;  /* 0x00000000003e782f */ /* 0x000fe400038c0000 */
[----:B------:R-:W-:Y:S01]  /*12c90*/  MOV R14, UR62 ;  /* 0x0000003e000e7c02 */ /* 0x000fe20008000f00 */
[----:B01----:R-:W-:Y:S10]  /*12ca0*/  ENDCOLLECTIVE ;  /* 0x000000000000791b */ /* 0x003ff40003800000 */
.L_x_2436:
[----:B------:R-:W-:Y:S05]  /*12cb0*/  BSYNC B1 ;  /* 0x0000000000017941 */ /* 0x000fea0003800000 */
.L_x_2435:
[----:B------:R-:W-:Y:S05]  /*12cc0*/  BRA `(.L_x_2437) ;  /* 0xffffffe800807947 */ /* 0x000fea000383ffff */
.L_x_2391:
[----:B0-----:R0:W1:Y:S02]  /*12cd0*/  SYNCS.PHASECHK.TRANS64.TRYWAIT P0, [R6+URZ], R5 ;  /* 0x00000005060075a7 */ /* 0x001064000800017f */
[----:B-1----:R-:W-:Y:S05]  /*12ce0*/  @!P0 NANOSLEEP.SYNCS 0x989680 ;  /* 0x009896800000895d */ /* 0x002fea0003900000 */
[----:B------:R-:W1:Y:S02]  /*12cf0*/  @!P0 SYNCS.PHASECHK.TRANS64 P0, [R6+URZ], R5 ;  /* 0x00000005060085a7 */ /* 0x000e64000800007f */
[----:B-1----:R-:W-:Y:S05]  /*12d00*/  @!P0 BRA `(.L_x_2391) ;  /* 0xfffffffc00f08947 */ /* 0x002fea000383ffff */
[----:B------:R-:W-:Y:S05]  /*12d10*/  BRA `(.L_x_2438) ;  /* 0xffffffe800c07947 */ /* 0x000fea000383ffff */
.L_x_2392:
[----:B-1----:R1:W2:Y:S02]  /*12d20*/  SYNCS.PHASECHK.TRANS64.TRYWAIT P0, [R3+URZ], R2 ;  /* 0x00000002030075a7 */ /* 0x0022a4000800017f */
[----:B--2---:R-:W-:Y:S05]  /*12d30*/  @!P0 NANOSLEEP.SYNCS 0x989680 ;  /* 0x009896800000895d */ /* 0x004fea0003900000 */
[----:B------:R-:W2:Y:S02]  /*12d40*/  @!P0 SYNCS.PHASECHK.TRANS64 P0, [R3+URZ], R2 ;  /* 0x00000002030085a7 */ /* 0x000ea4000800007f */
[----:B--2---:R-:W-:Y:S05]  /*12d50*/  @!P0 BRA `(.L_x_2392) ;  /* 0xfffffffc00f08947 */ /* 0x004fea000383ffff */
[----:B------:R-:W-:Y:S05]  /*12d60*/  BRA `(.L_x_2439) ;  /* 0xffffffe800b47947 */ /* 0x000fea000383ffff */
.L_x_2394:
[----:B-1----:R1:W2:Y:S02]  /*12d70*/  SYNCS.PHASECHK.TRANS64.TRYWAIT P0, [R18+URZ], R5 ;  /* 0x00000005120075a7 */ /* 0x0022a4000800017f */
[----:B--2---:R-:W-:Y:S05]  /*12d80*/  @!P0 NANOSLEEP.SYNCS 0x989680 ;  /* 0x009896800000895d */ /* 0x004fea0003900000 */
[----:B------:R-:W2:Y:S02]  /*12d90*/  @!P0 SYNCS.PHASECHK.TRANS64 P0, [R18+URZ], R5 ;  /* 0x00000005120085a7 */ /* 0x000ea4000800007f */
[----:B--2---:R-:W-:Y:S05]  /*12da0*/  @!P0 BRA `(.L_x_2394) ;  /* 0xfffffffc00f08947 */ /* 0x004fea000383ffff */
[----:B------:R-:W-:Y:S05]  /*12db0*/  BRA `(.L_x_2440) ;  /* 0xffffffe800b87947 */ /* 0x000fea000383ffff */
.L_x_2441:
        /* <DEDUP_REMOVED lines=12> */
.L_x_15281:


//--------------------- .text._ZN7cutlass13device_kernelIN5flash11enable_sm90INS1_16FlashAttnFwdSm90INS1_25CollectiveMainloopFwdSm90ILi2EN4cute5tupleIJNS5_1CILi1EEES8_S8_EEENS6_IJNS7_ILi128EEESA_NS7_ILi192EEEEEELi128ENS_6half_tEfNS_4arch4Sm90ELb1ELb0ELb1ELb1ELb0ELb0ELb0ELb1ELb1ELb1ELb0ELb0EEENS1_21CollectiveEpilogueFwdINS6_IJSA_SA_SA_EEES9_SD_SF_Li256ELb1ELb1ELb0ELb0EEENS1_36VarlenDynamicPersistentTileSchedulerILi128ELi128ELi256ELi128ELb0ELb1ELb1ELb1ELb1ELb1EEEEEEEEEvNT_6ParamsE --------------------------
	.section	.text._ZN7cutlass13device_kernelIN5flash11enable_sm90INS1_16FlashAttnFwdSm90INS1_25CollectiveMainloopFwdSm90ILi2EN4cute5tupleIJNS5_1CILi1EEES8_S8_EEENS6_IJNS7_ILi128EEESA_NS7_ILi192EEEEEELi128ENS_6half_tEfNS_4arch4Sm90ELb1ELb0ELb1ELb1ELb0ELb0ELb0ELb1ELb1ELb1ELb0ELb0EEENS1_21CollectiveEpilogueFwdINS6_IJSA_SA_SA_EEES9_SD_SF_Li256ELb1ELb1ELb0ELb0EEENS1_36VarlenDynamicPersistentTileSchedulerILi128ELi128ELi256ELi128ELb0ELb1ELb1ELb1ELb1ELb1EEEEEEEEEvNT_6ParamsE,"ax",@progbits
	.align	128
.text._ZN7cutlass13device_kernelIN5flash11enable_sm90INS1_16FlashAttnFwdSm90INS1_25CollectiveMainloopFwdSm90ILi2EN4cute5tupleIJNS5_1CILi1EEES8_S8_EEENS6_IJNS7_ILi128EEESA_NS7_ILi192EEEEEELi128ENS_6half_tEfNS_4arch4Sm90ELb1ELb0ELb1ELb1ELb0ELb0ELb0ELb1ELb1ELb1ELb0ELb0EEENS1_21CollectiveEpilogueFwdINS6_IJSA_SA_SA_EEES9_SD_SF_Li256ELb1ELb1ELb0ELb0EEENS1_36VarlenDynamicPersistentTileSchedulerILi128ELi128ELi256ELi128ELb0ELb1ELb1ELb1ELb1ELb1EEEEEEEEEvNT_6ParamsE:
        .type           _ZN7cutlass13device_kernelIN5flash11enable_sm90INS1_16FlashAttnFwdSm90INS1_25CollectiveMainloopFwdSm90ILi2EN4cute5tupleIJNS5_1CILi1EEES8_S8_EEENS6_IJNS7_ILi128EEESA_NS7_ILi192EEEEEELi128ENS_6half_tEfNS_4arch4Sm90ELb1ELb0ELb1ELb1ELb0ELb0ELb0ELb1ELb1ELb1ELb0ELb0EEENS1_21CollectiveEpilogueFwdINS6_IJSA_SA_SA_EEES9_SD_SF_Li256ELb1ELb1ELb0ELb0EEENS1_36VarlenDynamicPersistentTileSchedulerILi128ELi128ELi256ELi128ELb0ELb1ELb1ELb1ELb1ELb1EEEEEEEEEvNT_6ParamsE,@function
        .size           _ZN7cutlass13device_kernelIN5flash11enable_sm90INS1_16FlashAttnFwdSm90INS1_25CollectiveMainloopFwdSm90ILi2EN4cute5tupleIJNS5_1CILi1EEES8_S8_EEENS6_IJNS7_ILi128EEESA_NS7_ILi192EEEEEELi128ENS_6half_tEfNS_4arch4Sm90ELb1ELb0ELb1ELb1ELb0ELb0ELb0ELb1ELb1ELb1ELb0ELb0EEENS1_21CollectiveEpilogueFwdINS6_IJSA_SA_SA_EEES9_SD_SF_Li256ELb1ELb1ELb0ELb0EEENS1_36VarlenDynamicPersistentTileSchedulerILi128ELi128ELi256ELi128ELb0ELb1ELb1ELb1ELb1ELb1EEEEEEEEEvNT_6ParamsE,(.L_x_15282 - _ZN7cutlass13device_kernelIN5flash11enable_sm90INS1_16FlashAttnFwdSm90INS1_25CollectiveMainloopFwdSm90ILi2EN4cute5tupleIJNS5_1CILi1EEES8_S8_EEENS6_IJNS7_ILi128EEESA_NS7_ILi192EEEEEELi128ENS_6half_tEfNS_4arch4Sm90ELb1ELb0ELb1ELb1ELb0ELb0ELb0ELb1ELb1ELb1ELb0ELb0EEENS1_21CollectiveEpilogueFwdINS6_IJSA_SA_SA_EEES9_SD_SF_Li256ELb1ELb1ELb0ELb0EEENS1_36VarlenDynamicPersistentTileSchedulerILi128ELi128ELi256ELi128ELb0ELb1ELb1ELb1ELb1ELb1EEEEEEEEEvNT_6ParamsE)
        .other          _ZN7cutlass13device_kernelIN5flash11enable_sm90INS1_16FlashAttnFwdSm90INS1_25CollectiveMainloopFwdSm90ILi2EN4cute5tupleIJNS5_1CILi1EEES8_S8_EEENS6_IJNS7_ILi128EEESA_NS7_ILi192EEEEEELi128ENS_6half_tEfNS_4arch4Sm90ELb1ELb0ELb1ELb1ELb0ELb0ELb0ELb1ELb1ELb1ELb0ELb0EEENS1_21CollectiveEpilogueFwdINS6_IJSA_SA_SA_EEES9_SD_SF_Li256ELb1ELb1ELb0ELb0EEENS1_36VarlenDynamicPersistentTileSchedulerILi128ELi128ELi256ELi128ELb0ELb1ELb1ELb1ELb1ELb1EEEEEEEEEvNT_6ParamsE,@"STO_CUDA_ENTRY STV_DEFAULT"
_ZN7cutlass13device_kernelIN5flash11enable_sm90INS1_16FlashAttnFwdSm90INS1_25CollectiveMainloopFwdSm90ILi2EN4cute5tupleIJNS5_1CILi1EEES8_S8_EEENS6_IJNS7_ILi128EEESA_NS7_ILi192EEEEEELi128ENS_6half_tEfNS_4arch4Sm90ELb1ELb0ELb1ELb1ELb0ELb0ELb0ELb1ELb1ELb1ELb0ELb0EEENS1_21CollectiveEpilogueFwdINS6_IJSA_SA_SA_EEES9_SD_SF_Li256ELb1ELb1ELb0ELb0EEENS1_36VarlenDynamicPersistentTileSchedulerILi128ELi128ELi256ELi128ELb0ELb1ELb1ELb1ELb1ELb1EEEEEEEEEvNT_6ParamsE:
        /* <DEDUP_REMOVED lines=17> */
.L_x_2443:
[----:B------:R-:W-:Y:S05]  /*0110*/  BSYNC B0 ;  /* 0x0000000000007941 */ /* 0x000fea0003800000 */
.L_x_2442:
        /* <DEDUP_REMOVED lines=40> */
.L_x_2444:
        /* <DEDUP_REMOVED lines=22> */
.L_x_2445:
        /* <DEDUP_REMOVED lines=18> */
.L_x_2446:
        /* <DEDUP_REMOVED lines=22> */
.L_x_2447:
        /* <DEDUP_REMOVED lines=22> */
.L_x_2448:
        /* <DEDUP_REMOVED lines=8> */
.L_x_2450:
        /* <DEDUP_REMOVED lines=14> */
[----:B------:R-:W2:Y:S01]  /*0a40*/  LDL.LU R12, [R1+0x54] ;  /* 0x00005400010c7983 */ /* 0x000ea20000300800 */
[----:B------:R-:W1:Y:S02]  /*0a50*/  S2R R0, SR_TID.X ;  /* 0x0000000000007919 */ /* 0x000e640000002100 */
[----:B-1----:R-:W-:-:S05]  /*0a60*/  VIADD R198, R0, 0xffffff80 ;  /* 0xffffff8000c67836 */ /* 0x002fca0000000000 */
[----:B------:R-:W-:-:S04]  /*0a70*/  SHF.R.S32.HI R3, RZ, 0x1f, R198 ;  /* 0x0000001fff037819 */ /* 0x000fc800000114c6 */
[CC--:B------:R-:W-:Y:S02]  /*0a80*/  LEA.HI R0, R3.reuse, R198.reuse, RZ, 0x7 ;  /* 0x000000c603007211 */ /* 0x0c0fe400078f38ff */
[----:B0-----:R-:W-:Y:S02]  /*0a90*/  LEA.HI R2, R3, R198, RZ, 0x4 ;  /* 0x000000c603027211 */ /* 0x001fe400078f20ff */
[----:B------:R-:W-:Y:S02]  /*0aa0*/  LOP3.LUT R5, R0, 0xffffff80, RZ, 0xc0, !PT ;  /* 0xffffff8000057812 */ /* 0x000fe400078ec0ff */
[----:B------:R-:W-:-:S03]  /*0ab0*/  SHF.R.S32.HI R7, RZ, 0x4, R2 ;  /* 0x00000004ff077819 */ /* 0x000fc60000011402 */
[----:B------:R-:W-:Y:S01]  /*0ac0*/  IMAD.IADD R192, R198, 0x1, -R5 ;  /* 0x00000001c6c07824 */ /* 0x000fe200078e0a05 */
[C---:B------:R-:W-:Y:S02]  /*0ad0*/  LOP3.LUT R5, R2.reuse, 0x3fffff0, RZ, 0xc0, !PT ;  /* 0x03fffff002057812 */ /* 0x040fe400078ec0ff */
[----:B------:R-:W-:Y:S02]  /*0ae0*/  LEA.HI R2, R2, R7, RZ, 0x1 ;  /* 0x0000000702027211 */ /* 0x000fe400078f08ff */
[----:B------:R-:W-:Y:S02]  /*0af0*/  SHF.R.S32.HI R9, RZ, 0x1f, R192 ;  /* 0x0000001fff097819 */ /* 0x000fe400000114c0 */
[----:B------:R-:W-:Y:S02]  /*0b00*/  LEA.HI R4, R3, R198, RZ, 0x5 ;  /* 0x000000c603047211 */ /* 0x000fe400078f28ff */
[----:B------:R-:W-:Y:S02]  /*0b10*/  LEA.HI R6, R9, R192, RZ, 0x2 ;  /* 0x000000c009067211 */ /* 0x000fe400078f10ff */
[----:B------:R-:W-:-:S02]  /*0b20*/  LOP3.LUT R2, R2, 0x1ffffffe, RZ, 0xc0, !PT ;  /* 0x1ffffffe02027812 */ /* 0x000fc400078ec0ff */
[-C--:B------:R-:W-:Y:S01]  /*0b30*/  LEA.HI R10, R3, R198.reuse, RZ, 0x2 ;  /* 0x000000c6030a7211 */ /* 0x080fe200078f10ff */
[----:B------:R-:W-:Y:S01]  /*0b40*/  IMAD.SHL.U32 R4, R4, 0x20, RZ ;  /* 0x0000002004047824 */ /* 0x000fe200078e00ff */
[----:B------:R-:W-:Y:S01]  /*0b50*/  SHF.R.S32.HI R8, RZ, 0x2, R6 ;  /* 0x00000002ff087819 */ /* 0x000fe20000011406 */
[----:B------:R-:W-:Y:S01]  /*0b60*/  IMAD.IADD R2, R7, 0x1, -R2 ;  /* 0x0000000107027824 */ /* 0x000fe200078e0a02 */
[----:B------:R-:W-:Y:S02]  /*0b70*/  SHF.R.S32.HI R11, RZ, 0x1f, R6 ;  /* 0x0000001fff0b7819 */ /* 0x000fe40000011406 */
[----:B------:R-:W-:Y:S02]  /*0b80*/  LOP3.LUT R7, R10, 0xfffffffc, RZ, 0xc0, !PT ;  /* 0xfffffffc0a077812 */ /* 0x000fe400078ec0ff */
[----:B------:R-:W-:Y:S02]  /*0b90*/  LEA.HI R3, R3, R198, RZ, 0x3 ;  /* 0x000000c603037211 */ /* 0x000fe400078f18ff */
[----:B------:R-:W-:-:S02]  /*0ba0*/  LEA.HI R11, R11, R8, RZ, 0x3 ;  /* 0x000000080b0b7211 */ /* 0x000fc400078f18ff */
[----:B------:R-:W-:Y:S01]  /*0bb0*/  SHF.R.S32.HI R193, RZ, 0x7, R0 ;  /* 0x00000007ffc17819 */ /* 0x000fe20000011400 */
[----:B------:R-:W-:Y:S01]  /*0bc0*/  IMAD.IADD R5, R198, 0x1, -R5 ;  /* 0x00000001c6057824 */ /* 0x000fe200078e0a05 */
[----:B------:R-:W-:Y:S01]  /*0bd0*/  LOP3.LUT R4, R4, 0xfffffc00, RZ, 0xc0, !PT ;  /* 0xfffffc0004047812 */ /* 0x000fe200078ec0ff */
[----:B------:R-:W-:Y:S01]  /*0be0*/  IMAD.IADD R7, R198, 0x1, -R7 ;  /* 0x00000001c6077824 */ /* 0x000fe200078e0a07 */
[----:B------:R-:W-:Y:S02]  /*0bf0*/  LOP3.LUT R187, R3, 0xfffffff8, RZ, 0xc0, !PT ;  /* 0xfffffff803bb7812 */ /* 0x000fe400078ec0ff */
[----:B------:R-:W-:Y:S02]  /*0c00*/  LOP3.LUT R11, R11, 0xfffffff8, RZ, 0xc0, !PT ;  /* 0xfffffff80b0b7812 */ /* 0x000fe400078ec0ff */
[----:B------:R-:W-:Y:S02]  /*0c10*/  LEA.HI R9, R9, R192, RZ, 0x5 ;  /* 0x000000c009097211 */ /* 0x000fe400078f28ff */
[----:B------:R-:W-:Y:S01]  /*0c20*/  LEA.HI R0, R0, R193, RZ, 0x1 ;  /* 0x000000c100007211 */ /* 0x000fe200078f08ff */
[----:B------:R-:W-:Y:S01]  /*0c30*/  IMAD R5, R5, 0x40, R4 ;  /* 0x0000004005057824 */ /* 0x000fe200078e0204 */
[----:B------:R-:W-:Y:S01]  /*0c40*/  SHF.R.S32.HI R9, RZ, 0x5, R9 ;  /* 0x00000005ff097819 */ /* 0x000fe20000011409 */
[----:B------:R-:W-:Y:S01]  /*0c50*/  IMAD.IADD R187, R198, 0x1, -R187 ;  /* 0x00000001c6bb7824 */ /* 0x000fe200078e0abb */
[----:B------:R-:W-:Y:S01]  /*0c60*/  LEA.HI R4, R7, R7, RZ, 0x1 ;  /* 0x0000000707047211 */ /* 0x000fe200078f08ff */
[----:B------:R-:W-:Y:S01]  /*0c70*/  IMAD.IADD R8, R8, 0x1, -R11 ;  /* 0x0000000108087824 */ /* 0x000fe200078e0a0b */
[----:B------:R-:W-:Y:S01]  /*0c80*/  LOP3.LUT R0, R0, 0x3fffffe, RZ, 0xc0, !PT ;  /* 0x03fffffe00007812 */ /* 0x000fe200078ec0ff */
[----:B------:R-:W-:Y:S01]  /*0c90*/  IMAD.SHL.U32 R22, R187, 0x8, RZ ;  /* 0x00000008bb167824 */ /* 0x000fe200078e00ff */
[----:B------:R-:W-:Y:S01]  /*0ca0*/  LOP3.LUT R4, R4, 0x1ffffffe, RZ, 0xc0, !PT ;  /* 0x1ffffffe04047812 */ /* 0x000fe200078ec0ff */
[----:B------:R-:W-:-:S02]  /*0cb0*/  IMAD R9, R9, 0x10, R8 ;  /* 0x0000001009097824 */ /* 0x000fc400078e0208 */
[----:B------:R-:W-:Y:S01]  /*0cc0*/  IMAD.IADD R0, R193, 0x1, -R0 ;  /* 0x00000001c1007824 */ /* 0x000fe200078e0a00 */
[----:B------:R-:W-:Y:S01]  /*0cd0*/  LOP3.LUT R23, R6, 0x7ffffffc, RZ, 0xc0, !PT ;  /* 0x7ffffffc06177812 */ /* 0x000fe200078ec0ff */
[----:B------:R-:W-:Y:S02]  /*0ce0*/  VIADD R186, R22, 0x40 ;  /* 0x0000004016ba7836 */ /* 0x000fe40000000000 */
[----:B------:R-:W-:Y:S02]  /*0cf0*/  IMAD.IADD R7, R7, 0x1, -R4 ;  /* 0x0000000107077824 */ /* 0x000fe400078e0a04 */
[----:B------:R-:W-:Y:S01]  /*0d00*/  IMAD R194, R0, 0x40, R9 ;  /* 0x0000004000c27824 */ /* 0x000fe200078e0209 */
[----:B------:R-:W-:Y:S01]  /*0d10*/  MOV R191, RZ ;  /* 0x000000ff00bf7202 */ /* 0x000fe20000000f00 */
[----:B------:R-:W-:Y:S01]  /*0d20*/  IMAD R195, R2, 0x8, R5 ;  /* 0x0000000802c37824 */ /* 0x000fe200078e0205 */
[----:B------:R-:W-:Y:S01]  /*0d30*/  SHF.R.S32.HI R190, RZ, 0x3, R3 ;  /* 0x00000003ffbe7819 */ /* 0x000fe20000011403 */
[----:B------:R-:W-:Y:S01]  /*0d40*/  IMAD.IADD R23, R192, 0x1, -R23 ;  /* 0x00000001c0177824 */ /* 0x000fe200078e0a17 */
[----:B------:R-:W-:Y:S01]  /*0d50*/  SHF.R.S32.HI R197, RZ, 0x1f, R22 ;  /* 0x0000001fffc57819 */ /* 0x000fe20000011416 */
[----:B------:R-:W-:Y:S01]  /*0d60*/  IMAD R184, R7, 0x8, R194 ;  /* 0x0000000807b87824 */ /* 0x000fe200078e02c2 */
[----:B------:R-:W-:Y:S01]  /*0d70*/  SHF.R.S32.HI R196, RZ, 0x1f, R186 ;  /* 0x0000001fffc47819 */ /* 0x000fe200000114ba */
[----:B------:R-:W-:Y:S01]  /*0d80*/  UMOV UR38, URZ ;  /* 0x0000003f00267c82 */ /* 0x000fe20008000000 */
[----:B------:R-:W-:Y:S01]  /*0d90*/  UMOV UR36, URZ ;  /* 0x0000003f00247c82 */ /* 0x000fe20008000000 */
[----:B--2---:R-:W-:-:S07]  /*0da0*/  LOP3.LUT R19, R12, 0x1, RZ, 0xfc, !PT ;  /* 0x000000010c137812 */ /* 0x004fce00078efcff */
.L_x_2504:
[----:B0--3--:R-:W0:Y:S01]  /*0db0*/  LDC.64 R2, c[0x0][0xc88] ;  /* 0x00032200ff027b82 */ /* 0x009e220000000a00 */
[----:B------:R-:W-:Y:S01]  /*0dc0*/  ULDC.64 UR4, c[0x0][0xa28] ;  /* 0x00028a0000047ab9 */ /* 0x000fe20000000a00 */
[----:B------:R-:W-:Y:S01]  /*0dd0*/  ULDC.64 UR6, c[0x0][0xa18] ;  /* 0x0002860000067ab9 */ /* 0x000fe20000000a00 */
[----:B------:R-:W-:Y:S01]  /*0de0*/  IMAD.MOV.U32 R7, RZ, RZ, RZ ;  /* 0x000000ffff077224 */ /* 0x000fe200078e00ff */
[----:B------:R-:W-:Y:S01]  /*0df0*/  ULDC.64 UR8, c[0x0][0xa20] ;  /* 0x0002880000087ab9 */ /* 0x000fe20000000a00 */
[----:B0-----:R-:W-:-:S05]  /*0e00*/  IMAD.WIDE R2, R47, 0x4, R2 ;  /* 0x000000042f027825 */ /* 0x001fca00078e0202 */
[----:B--2---:R-:W2:Y:S01]  /*0e10*/  LDG.E R185, desc[UR56][R2.64] ;  /* 0x0000003802b97981 */ /* 0x004ea2000c1e1900 */
[----:B------:R-:W-:Y:S02]  /*0e20*/  ISETP.NE.U32.AND P0, PT, RZ, UR4, PT ;  /* 0x00000004ff007c0c */ /* 0x000fe4000bf05070 */
[----:B------:R-:W-:Y:S02]  /*0e30*/  ISETP.NE.U32.AND P1, PT, RZ, UR6, PT ;  /* 0x00000006ff007c0c */ /* 0x000fe4000bf25070 */
[----:B------:R-:W-:Y:S02]  /*0e40*/  ISETP.NE.AND.EX P0, PT, RZ, UR5, PT, P0 ;  /* 0x00000005ff007c0c */ /* 0x000fe4000bf05300 */
[----:B------:R-:W-:Y:S02]  /*0e50*/  ISETP.NE.AND.EX P1, PT, RZ, UR7, PT, P1 ;  /* 0x00000007ff007c0c */ /* 0x000fe4000bf25310 */
[----:B--2---:R-:W-:-:S09]  /*0e60*/  SHF.R.S32.HI R189, RZ, 0x1f, R185 ;  /* 0x0000001fffbd7819 */ /* 0x004fd200000114b9 */
[----:B------:R-:W-:Y:S01]  /*0e70*/  @P0 LEA R4, P2, R185, UR4, 0x2 ;  /* 0x00000004b9040c11 */ /* 0x000fe2000f8410ff */
[----:B------:R-:W-:-:S03]  /*0e80*/  ULDC UR4, c[0x0][0x288] ;  /* 0x0000a20000047ab9 */ /* 0x000fc60000000800 */
[C-C-:B------:R-:W-:Y:S02]  /*0e90*/  @P0 LEA.HI.X R5, R185.reuse, UR5, R189.reuse, 0x2, P2 ;  /* 0x00000005b9050c11 */ /* 0x140fe400090f14bd */
[C---:B------:R-:W-:Y:S01]  /*0ea0*/  @P1 LEA R2, P2, R185.reuse, UR6, 0x2 ;  /* 0x00000006b9021c11 */ /* 0x040fe2000f8410ff */
[----:B------:R-:W-:Y:S01]  /*0eb0*/  IMAD.U32 R17, RZ, RZ, UR4 ;  /* 0x00000004ff117e24 */ /* 0x000fe2000f8e00ff */
[----:B------:R-:W-:Y:S01]  /*0ec0*/  ULDC.64 UR4, c[0x0][0x418] ;  /* 0x0001060000047ab9 */ /* 0x000fe20000000a00 */
[----:B------:R0:W5:Y:S01]  /*0ed0*/  @P0 LDG.E R7, desc[UR56][R4.64] ;  /* 0x0000003804070981 */ /* 0x000162000c1e1900 */
[----:B------:R-:W-:-:S05]  /*0ee0*/  @P1 LEA.HI.X R3, R185, UR7, R189, 0x2, P2 ;  /* 0x00000007b9031c11 */ /* 0x000fca00090f14bd */
[----:B------:R0:W5:Y:S01]  /*0ef0*/  @P1 LDG.E R17, desc[UR56][R2.64] ;  /* 0x0000003802111981 */ /* 0x000162000c1e1900 */
[----:B------:R-:W-:Y:S01]  /*0f00*/  UISETP.NE.U32.AND UP0, UPT, UR4, URZ, UPT ;  /* 0x0000003f0400728c */ /* 0x000fe2000bf05070 */
[----:B------:R-:W-:Y:S02]  /*0f10*/  ISETP.NE.U32.AND P2, PT, RZ, UR8, PT ;  /* 0x00000008ff007c0c */ /* 0x000fe4000bf45070 */
[----:B------:R-:W-:Y:S01]  /*0f20*/  ULDC UR4, c[0x0][0x424] ;  /* 0x0001090000047ab9 */ /* 0x000fe20000000800 */
[----:B------:R-:W-:Y:S01]  /*0f30*/  UISETP.NE.AND.EX UP0, UPT, UR5, URZ, UPT, UP0 ;  /* 0x0000003f0500728c */ /* 0x000fe2000bf05300 */
[----:B------:R-:W-:Y:S02]  /*0f40*/  ISETP.NE.AND.EX P2, PT, RZ, UR9, PT, P2 ;  /* 0x00000009ff007c0c */ /* 0x000fe4000bf45320 */
[----:B------:R-:W-:Y:S01]  /*0f50*/  ULDC UR5, c[0x0][0x2f0] ;  /* 0x0000bc0000057ab9 */ /* 0x000fe20000000800 */
[----:B------:R-:W-:-:S04]  /*0f60*/  USEL UR4, UR4, 0x1, UP0 ;  /* 0x0000000104047887 */ /* 0x000fc80008000000 */
[----:B------:R-:W-:Y:S01]  /*0f70*/  UIMAD UR4, UR4, UR5, URZ ;  /* 0x00000005040472a4 */ /* 0x000fe2000f8e023f */
[----:B0---4-:R-:W-:Y:S11]  /*0f80*/  @P1 BRA `(.L_x_2451) ;  /* 0x0000000000241947 */ /* 0x011ff60003800000 */
        /* <DEDUP_REMOVED lines=8> */
[----:B--2---:R-:W-:-:S07]  /*1010*/  IMAD.IADD R17, R0, 0x1, -R17 ;  /* 0x0000000100117824 */ /* 0x004fce00078e0a11 */
.L_x_2451:
[----:B------:R-:W-:Y:S02]  /*1020*/  IMAD.U32 R16, RZ, RZ, UR4 ;  /* 0x00000004ff107e24 */ /* 0x000fe4000f8e00ff */
[----:B------:R-:W-:Y:S01]  /*1030*/  IMAD.MOV.U32 R188, RZ, RZ, R46 ;  /* 0x000000ffffbc7224 */ /* 0x000fe200078e002e */
[----:B------:R-:W-:Y:S06]  /*1040*/  @!P2 BRA `(.L_x_2452) ;  /* 0x000000000010a947 */ /* 0x000fec0003800000 */
[----:B------:R-:W-:-:S04]  /*1050*/  LEA R2, P0, R185, UR8, 0x2 ;  /* 0x00000008b9027c11 */ /* 0x000fc8000f8010ff */
[----:B------:R-:W-:-:S05]  /*1060*/  LEA.HI.X R3, R185, UR9, R189, 0x2, P0 ;  /* 0x00000009b9037c11 */ /* 0x000fca00080f14bd */
[----:B------:R0:W5:Y:S01]  /*1070*/  LDG.E R16, desc[UR56][R2.64] ;  /* 0x0000003802107981 */ /* 0x000162000c1e1900 */
[----:B------:R-:W-:Y:S05]  /*1080*/  BRA `(.L_x_2453) ;  /* 0x0000000000247947 */ /* 0x000fea0003800000 */
.L_x_2452:
[----:B------:R-:W-:Y:S02]  /*1090*/  ULDC.64 UR4, c[0x0][0xa08] ;  /* 0x0002820000047ab9 */ /* 0x000fe40000000a00 */
[----:B------:R-:W-:-:S04]  /*10a0*/  ISETP.NE.U32.AND P0, PT, RZ, UR4, PT ;  /* 0x00000004ff007c0c */ /* 0x000fc8000bf05070 */
[----:B------:R-:W-:-:S13]  /*10b0*/  ISETP.NE.AND.EX P0, PT, RZ, UR5, PT, P0 ;  /* 0x00000005ff007c0c */ /* 0x000fda000bf05300 */
[----:B------:R-:W-:Y:S05]  /*10c0*/  @!P0 BRA `(.L_x_2453) ;  /* 0x0000000000148947 */ /* 0x000fea0003800000 */
[----:B------:R-:W0:Y:S02]  /*10d0*/  LDC.64 R2, c[0x0][0xa08] ;  /* 0x00028200ff027b82 */ /* 0x000e240000000a00 */
[----:B0-----:R-:W-:-:S05]  /*10e0*/  IMAD.WIDE R2, R185, 0x4, R2 ;  /* 0x00000004b9027825 */ /* 0x001fca00078e0202 */
[----:B------:R-:W2:Y:S04]  /*10f0*/  LDG.E R16, desc[UR56][R2.64] ;  /* 0x0000003802107981 */ /* 0x000ea8000c1e1900 */
[----:B------:R-:W2:Y:S02]  /*1100*/  LDG.E R5, desc[UR56][R2.64+0x4] ;  /* 0x0000043802057981 */ /* 0x000ea4000c1e1900 */
[----:B--2---:R-:W-:-:S07]  /*1110*/  IMAD.IADD R16, R5, 0x1, -R16 ;  /* 0x0000000105107824 */ /* 0x004fce00078e0a10 */
.L_x_2453:
[----:B------:R-:W1:Y:S01]  /*1120*/  LDC R0, c[0x0][0x448] ;  /* 0x00011200ff007b82 */ /* 0x000e620000000800 */
[----:B------:R-:W-:Y:S01]  /*1130*/  IMAD.SHL.U32 R18, R45, 0x80, RZ ;  /* 0x000000802d127824 */ /* 0x000fe200078e00ff */
[----:B------:R-:W-:Y:S01]  /*1140*/  CS2R R86, SRZ ;  /* 0x0000000000567805 */ /* 0x000fe2000001ff00 */
[----:B-----5:R-:W-:Y:S01]  /*1150*/  IMAD.IADD R16, R16, 0x1, -R7 ;  /* 0x0000000110107824 */ /* 0x020fe200078e0a07 */
        /* <DEDUP_REMOVED lines=20> */
[----:B-1----:R-:W-:Y:S01]  /*12a0*/  ISETP.NE.AND P0, PT, R0, 0x1, PT ;  /* 0x000000010000780c */ /* 0x002fe20003f05270 */
[----:B------:R-:W-:Y:S01]  /*12b0*/  VIADD R0, R18, 0x7f ;  /* 0x0000007f12007836 */ /* 0x000fe20000000000 */
[----:B------:R-:W-:-:S02]  /*12c0*/  CS2R R32, SRZ ;  /* 0x0000000000207805 */ /* 0x000fc4000001ff00 */
[----:B------:R-:W-:Y:S02]  /*12d0*/  CS2R R42, SRZ ;  /* 0x00000000002a7805 */ /* 0x000fe4000001ff00 */
[----:B------:R-:W-:Y:S02]  /*12e0*/  CS2R R40, SRZ ;  /* 0x0000000000287805 */ /* 0x000fe4000001ff00 */
[----:B------:R-:W-:Y:S02]  /*12f0*/  CS2R R38, SRZ ;  /* 0x0000000000267805 */ /* 0x000fe4000001ff00 */
[----:B------:R-:W-:Y:S02]  /*1300*/  CS2R R36, SRZ ;  /* 0x0000000000247805 */ /* 0x000fe4000001ff00 */
[----:B------:R-:W-:Y:S02]  /*1310*/  CS2R R34, SRZ ;  /* 0x0000000000227805 */ /* 0x000fe4000001ff00 */
[----:B------:R-:W-:-:S02]  /*1320*/  MOV R89, RZ ;  /* 0x000000ff00597202 */ /* 0x000fc40000000f00 */
[----:B------:R-:W-:Y:S02]  /*1330*/  CS2R R90, SRZ ;  /* 0x00000000005a7805 */ /* 0x000fe4000001ff00 */
[----:B------:R-:W-:Y:S01]  /*1340*/  CS2R R6, SRZ ;  /* 0x0000000000067805 */ /* 0x000fe2000001ff00 */
[----:B------:R-:W-:Y:S01]  /*1350*/  IMAD.MOV.U32 R30, RZ, RZ, RZ ;  /* 0x000000ffff1e7224 */ /* 0x000fe200078e00ff */
[----:B0-----:R-:W0:Y:S01]  /*1360*/  @P0 LDC R3, c[0x0][0x44c] ;  /* 0x00011300ff030b82 */ /* 0x001e220000000800 */
[----:B------:R-:W-:Y:S02]  /*1370*/  IMAD.MOV.U32 R8, RZ, RZ, RZ ;  /* 0x000000ffff087224 */ /* 0x000fe400078e00ff */
[----:B------:R-:W-:Y:S02]  /*1380*/  IMAD.MOV.U32 R93, RZ, RZ, RZ ;  /* 0x000000ffff5d7224 */ /* 0x000fe400078e00ff */
[----:B------:R-:W-:Y:S02]  /*1390*/  IMAD.MOV.U32 R10, RZ, RZ, RZ ;  /* 0x000000ffff0a7224 */ /* 0x000fe400078e00ff */
[----:B------:R-:W-:Y:S01]  /*13a0*/  IMAD.MOV.U32 R95, RZ, RZ, RZ ;  /* 0x000000ffff5f7224 */ /* 0x000fe200078e00ff */
[----:B------:R-:W1:Y:S01]  /*13b0*/  @P0 LDC R5, c[0x0][0x450] ;  /* 0x00011400ff050b82 */ /* 0x000e620000000800 */
[----:B0-----:R-:W-:Y:S01]  /*13c0*/  @P0 IMAD.HI.U32 R2, R0, R3, RZ ;  /* 0x0000000300020227 */ /* 0x001fe200078e00ff */
[----:B------:R-:W-:-:S04]  /*13d0*/  IADD3 R3, R16, 0x80, -R17 ;  /* 0x0000008010037810 */ /* 0x000fc80007ffe811 */
[----:B-1----:R-:W-:Y:S01]  /*13e0*/  @P0 SHF.R.U32.HI R0, RZ, R5, R2 ;  /* 0x00000005ff000219 */ /* 0x002fe20000011602 */
[----:B------:R-:W-:Y:S01]  /*13f0*/  VIADD R2, R16, 0x7f ;  /* 0x0000007f10027836 */ /* 0x000fe20000000000 */
[----:B------:R-:W-:-:S03]  /*1400*/  PLOP3.LUT P0, PT, PT, PT, PT, 0x80, 0x0 ;  /* 0x000000000000781c */ /* 0x000fc60003f0f070 */
[----:B------:R-:W-:Y:S01]  /*1410*/  IMAD.IADD R0, R3, 0x1, R0 ;  /* 0x0000000103007824 */ /* 0x000fe200078e0200 */
[----:B------:R-:W-:-:S04]  /*1420*/  SHF.R.S32.HI R3, RZ, 0x1f, R2 ;  /* 0x0000001fff037819 */ /* 0x000fc80000011402 */
[----:B------:R-:W-:Y:S02]  /*1430*/  SHF.R.S32.HI R5, RZ, 0x1f, R0 ;  /* 0x0000001fff057819 */ /* 0x000fe40000011400 */
[----:B------:R-:W-:Y:S01]  /*1440*/  LEA.HI R3, R3, R2, RZ, 0x7 ;  /* 0x0000000203037211 */ /* 0x000fe200078f38ff */
[----:B------:R-:W-:Y:S01]  /*1450*/  IMAD.MOV.U32 R2, RZ, RZ, RZ ;  /* 0x000000ffff027224 */ /* 0x000fe200078e00ff */
[----:B------:R-:W-:Y:S01]  /*1460*/  LEA.HI R5, R5, R0, RZ, 0x7 ;  /* 0x0000000005057211 */ /* 0x000fe200078f38ff */
[----:B------:R-:W-:Y:S01]  /*1470*/  IMAD.MOV.U32 R0, RZ, RZ, RZ ;  /* 0x000000ffff007224 */ /* 0x000fe200078e00ff */
[----:B------:R-:W-:Y:S02]  /*1480*/  SHF.R.S32.HI R3, RZ, 0x7, R3 ;  /* 0x00000007ff037819 */ /* 0x000fe40000011403 */
[----:B------:R-:W-:-:S04]  /*1490*/  SHF.R.S32.HI R88, RZ, 0x7, R5 ;  /* 0x00000007ff587819 */ /* 0x000fc80000011405 */
[----:B------:R-:W-:-:S04]  /*14a0*/  VIMNMX R88, R3, R88, PT ;  /* 0x0000005803587248 */ /* 0x000fc80003fe0100 */
[----:B------:R-:W-:-:S13]  /*14b0*/  ISETP.GE.AND P1, PT, R88, 0x1, PT ;  /* 0x000000015800780c */ /* 0x000fda0003f26270 */
[----:B------:R-:W-:Y:S05]  /*14c0*/  @!P1 BRA `(.L_x_2454) ;  /* 0x0000009800189947 */ /* 0x000fea0003800000 */
        /* <DEDUP_REMOVED lines=31> */
.L_x_2455:
[----:B------:R-:W-:Y:S02]  /*16c0*/  LEA.HI R0, R191, R191, RZ, 0x1 ;  /* 0x000000bfbf007211 */ /* 0x000fe400078f08ff */
[----:B------:R-:W-:Y:S02]  /*16d0*/  ISETP.NE.AND P0, PT, R19, 0x3, PT ;  /* 0x000000031300780c */ /* 0x000fe40003f05270 */
[----:B------:R-:W-:-:S05]  /*16e0*/  LOP3.LUT R0, R0, 0xfffffffe, RZ, 0xc0, !PT ;  /* 0xfffffffe00007812 */ /* 0x000fca00078ec0ff */
[----:B------:R-:W-:-:S05]  /*16f0*/  IMAD.IADD R0, R191, 0x1, -R0 ;  /* 0x00000001bf007824 */ /* 0x000fca00078e0a00 */
[----:B------:R-:W-:-:S04]  /*1700*/  SHF.L.U32 R0, R0, 0x1f, RZ ;  /* 0x0000001f00007819 */ /* 0x000fc800000006ff */
[----:B------:R-:W0:Y:S02]  /*1710*/  SYNCS.PHASECHK.TRANS64.TRYWAIT P1, [UR37+0x34800], R0 ;  /* 0x03480000ff0075a7 */ /* 0x000e240008020165 */
[----:B0-----:R-:W-:Y:S05]  /*1720*/  @!P1 BRA `(.L_x_2456) ;  /* 0x0000011800dc9947 */ /* 0x001fea0003800000 */
.L_x_2629:
[----:B------:R-:W-:Y:S05]  /*1730*/  @!P0 BRA `(.L_x_2457) ;  /* 0x0000000000048947 */ /* 0x000fea0003800000 */
[----:B------:R-:W-:Y:S01]  /*1740*/  BPT.TRAP 0x1 ;  /* 0x000000040000795c */ /* 0x000fe20000300000 */
.L_x_2457:
[----:B0-----:R-:W-:Y:S01]  /*1750*/  IMAD.U32 R0, RZ, RZ, UR36 ;  /* 0x00000024ff007e24 */ /* 0x001fe2000f8e00ff */
[----:B------:R-:W-:-:S04]  /*1760*/  MOV R3, UR38 ;  /* 0x0000002600037c02 */ /* 0x000fc80008000f00 */
[----:B------:R-:W-:Y:S02]  /*1770*/  LEA R0, R0, UR37, 0x3 ;  /* 0x0000002500007c11 */ /* 0x000fe4000f8e18ff */
[----:B------:R-:W-:-:S04]  /*1780*/  SHF.L.U32 R3, R3, 0x1f, RZ ;  /* 0x0000001f03037819 */ /* 0x000fc800000006ff */
[----:B------:R0:W1:Y:S01]  /*1790*/  SYNCS.PHASECHK.TRANS64.TRYWAIT P2, [R0+URZ+0x34830], R3 ;  /* 0x03483003000075a7 */ /* 0x000062000804017f */
[----:B------:R-:W-:Y:S05]  /*17a0*/  @!P0 BRA `(.L_x_2458) ;  /* 0x0000000000048947 */ /* 0x000fea0003800000 */
[----:B------:R-:W-:Y:S01]  /*17b0*/  BPT.TRAP 0x1 ;  /* 0x000000040000795c */ /* 0x000fe20000300000 */
.L_x_2458:
[----:B------:R-:W2:Y:S02]  /*17c0*/  S2R R2, SR_TID.X ;  /* 0x0000000000027919 */ /* 0x000ea40000002100 */
[----:B--2---:R-:W-:Y:S01]  /*17d0*/  LOP3.LUT P1, RZ, R2, 0x7f, RZ, 0xc0, !PT ;  /* 0x0000007f02ff7812 */ /* 0x004fe2000782c0ff */
[----:B-1----:R-:W-:-:S12]  /*17e0*/  @P2 BRA `(.L_x_2459) ;  /* 0x0000000000082947 */ /* 0x002fd80003800000 */
[----:B------:R-:W1:Y:S02]  /*17f0*/  SYNCS.PHASECHK.TRANS64.TRYWAIT P2, [R0+URZ+0x34830], R3 ;  /* 0x03483003000075a7 */ /* 0x000e64000804017f */
[----:B-1----:R-:W-:Y:S05]  /*1800*/  @!P2 BRA `(.L_x_2460) ;  /* 0x0000011800bca947 */ /* 0x002fea0003800000 */
.L_x_2459:
[----:B------:R-:W-:Y:S05]  /*1810*/  WARPSYNC.ALL ;  /* 0x0000000000007948 */ /* 0x000fea0003800000 */
[----:B------:R-:W-:Y:S01]  /*1820*/  UIADD3 UR4, UR37, 0x1c400, URZ ;  /* 0x0001c40025047890 */ /* 0x000fe2000fffe03f */
[----:B------:R-:W-:Y:S01]  /*1830*/  WARPGROUP.ARRIVE ;  /* 0x00000000000079c5 */ /* 0x000fe20000000000 */
[----:B------:R-:W-:Y:S01]  /*1840*/  ULOP3.LUT UR52, UR52, 0x10000, URZ, 0xfc, !UPT ;  /* 0x0001000034347892 */ /* 0x000fe2000f8efc3f */
[----:B------:R-:W2:Y:S01]  /*1850*/  LDC R5, c[0x0][0x448] ;  /* 0x00011200ff057b82 */ /* 0x000ea20000000800 */
[----:B------:R-:W-:Y:S01]  /*1860*/  USHF.R.U32.HI UR4, URZ, 0x4, UR4 ;  /* 0x000000043f047899 */ /* 0x000fe20008011604 */
[----:B01----:R-:W-:Y:S01]  /*1870*/  @!P1 VIADD R0, R0, 0x34840 ;  /* 0x0003484000009836 */ /* 0x003fe20000000000 */
[----:B------:R-:W-:Y:S01]  /*1880*/  UMOV UR53, 0x40000040 ;  /* 0x4000004000357882 */ /* 0x000fe20000000000 */
[----:B------:R-:W-:Y:S01]  /*1890*/  UMOV UR55, 0x40000040 ;  /* 0x4000004000377882 */ /* 0x000fe20000000000 */
[----:B------:R-:W-:Y:S01]  /*18a0*/  ULOP3.LUT UR4, UR4, 0x3fff, URZ, 0xc0, !UPT ;  /* 0x00003fff04047892 */ /* 0x000fe2000f8ec03f */
[----:B------:R-:W-:Y:S01]  /*18b0*/  CS2R R150, SRZ ;  /* 0x0000000000967805 */ /* 0x000fe2000001ff00 */
[----:B------:R-:W-:Y:S01]  /*18c0*/  UMOV UR5, 0x40000040 ;  /* 0x4000004000057882 */ /* 0x000fe20000000000 */
[----:B------:R-:W-:Y:S01]  /*18d0*/  UMOV UR7, 0x40000040 ;  /* 0x4000004000077882 */ /* 0x000fe20000000000 */
[----:B------:R-:W-:Y:S01]  /*18e0*/  ULOP3.LUT UR39, UR4, 0x10000, URZ, 0xfc, !UPT ;  /* 0x0001000004277892 */ /* 0x000fe2000f8efc3f */
[----:B------:R-:W-:Y:S01]  /*18f0*/  @!P1 PRMT R0, RZ, 0x654, R0 ;  /* 0x00000654ff009816 */ /* 0x000fe20000000000 */
[----:B------:R-:W-:Y:S01]  /*1900*/  UIADD3 UR4, UR52, 0x2, URZ ;  /* 0x0000000234047890 */ /* 0x000fe2000fffe03f */
[----:B------:R-:W-:Y:S01]  /*1910*/  CS2R R148, SRZ ;  /* 0x0000000000947805 */ /* 0x000fe2000001ff00 */
[----:B------:R-:W-:Y:S01]  /*1920*/  UIMAD UR54, UR36, 0xc00, UR39 ;  /* 0x00000c00243678a4 */ /* 0x000fe2000f8e0227 */
[----:B------:R-:W-:Y:S01]  /*1930*/  CS2R R146, SRZ ;  /* 0x0000000000927805 */ /* 0x000fe2000001ff00 */
[----:B------:R-:W-:Y:S01]  /*1940*/  UIADD3 UR8, UR52, 0x4, URZ ;  /* 0x0000000434087890 */ /* 0x000fe2000fffe03f */
[----:B------:R-:W-:Y:S01]  /*1950*/  CS2R R144, SRZ ;  /* 0x0000000000907805 */ /* 0x000fe2000001ff00 */
[----:B------:R-:W-:Y:S01]  /*1960*/  UIADD3 UR6, UR54, 0x2, URZ ;  /* 0x0000000236067890 */ /* 0x000fe2000fffe03f */
[----:B------:R-:W-:Y:S01]  /*1970*/  CS2R R142, SRZ ;  /* 0x00000000008e7805 */ /* 0x000fe2000001ff00 */
[----:B------:R-:W-:Y:S01]  /*1980*/  UIADD3 UR10, UR54, 0x4, URZ ;  /* 0x00000004360a7890 */ /* 0x000fe2000fffe03f */
[----:B------:R-:W-:Y:S01]  /*1990*/  CS2R R140, SRZ ;  /* 0x00000000008c7805 */ /* 0x000fe2000001ff00 */
[----:B------:R-:W-:Y:S01]  /*19a0*/  UMOV UR9, 0x40000040 ;  /* 0x4000004000097882 */ /* 0x000fe20000000000 */
[----:B------:R-:W-:Y:S01]  /*19b0*/  HGMMA.64x128x16.F32 R24, gdesc[UR52], RZ, !UPT, gsb0 ;  /* 0x01e00000341879f0 */ /* 0x000fe2000c0008ff */
[----:B------:R-:W-:Y:S01]  /*19c0*/  UMOV UR11, 0x40000040 ;  /* 0x40000040000b7882 */ /* 0x000fe20000000000 */
[----:B------:R-:W-:Y:S01]  /*19d0*/  UIADD3 UR12, UR52, 0x6, URZ ;  /* 0x00000006340c7890 */ /* 0x000fe2000fffe03f */
[----:B--2---:R-:W-:Y:S01]  /*19e0*/  ISETP.NE.AND P2, PT, R5, 0x1, PT ;  /* 0x000000010500780c */ /* 0x004fe20003f45270 */
[----:B------:R-:W-:Y:S01]  /*19f0*/  UIADD3 UR14, UR54, 0x6, URZ ;  /* 0x00000006360e7890 */ /* 0x000fe2000fffe03f */
[----:B------:R-:W-:Y:S01]  /*1a00*/  IMAD.IADD R5, R184, 0x1, R18 ;  /* 0x00000001b8057824 */ /* 0x000fe200078e0212 */
        /* <DEDUP_REMOVED lines=11> */
[----:B------:R-:W0:Y:S01]  /*1ac0*/  @P2 LDC R6, c[0x0][0x44c] ;  /* 0x00011300ff062b82 */ /* 0x000e220000000800 */
        /* <DEDUP_REMOVED lines=22> */
[----:B0-----:R-:W-:Y:S01]  /*1c30*/  @P2 IMAD.HI.U32 R6, R5, R6, RZ ;  /* 0x0000000605062227 */ /* 0x001fe200078e00ff */
        /* <DEDUP_REMOVED lines=10> */
[----:B------:R-:W-:-:S02]  /*1ce0*/  WARPGROUP.DEPBAR.LE gsb0, 0x0 ;  /* 0x00008000000079c5 */ /* 0x000fc40000010000 */
[----:B------:R-:W-:-:S06]  /*1cf0*/  WARPGROUP.ARRIVE ;  /* 0x00000000000079c5 */ /* 0x000fcc0000000000 */
[----:B------:R-:W-:Y:S01]  /*1d00*/  HGMMA.64x128x16.F32 R24, gdesc[UR4], R24, gsb0 ;  /* 0x01e00000041879f0 */ /* 0x000fe20008000818 */
[----:B------:R-:W-:Y:S01]  /*1d10*/  ULDC UR6, c[0x0][0x9d8] ;  /* 0x0002760000067ab9 */ /* 0x000fe20000000800 */
[----:B------:R-:W-:Y:S01]  /*1d20*/  ULDC UR7, c[0x0][0x988] ;  /* 0x0002620000077ab9 */ /* 0x000fe20000000800 */
        /* <DEDUP_REMOVED lines=35> */
[----:B------:R0:W-:Y:S01]  /*1f60*/  MUFU.TANH R32, R27 ;  /* 0x0000001b00207308 */ /* 0x0001e20000002400 */
[----:B------:R-:W-:Y:S01]  /*1f70*/  FMUL.FTZ R28, R29, UR6 ;  /* 0x000000061d1c7c20 */ /* 0x000fe20008410000 */
[----:B------:R-:W-:Y:S01]  /*1f80*/  FMUL.FTZ R30, R30, UR6 ;  /* 0x000000061e1e7c20 */ /* 0x000fe20008410000 */
[----:B------:R-:W-:Y:S01]  /*1f90*/  FMUL.FTZ R31, R31, UR6 ;  /* 0x000000061f1f7c20 */ /* 0x000fe20008410000 */
[----:B------:R-:W-:Y:S01]  /*1fa0*/  FMUL.FTZ R34, R34, UR6 ;  /* 0x0000000622227c20 */ /* 0x000fe20008410000 */
[----:B------:R-:W-:Y:S01]  /*1fb0*/  FMUL.FTZ R35, R35, UR6 ;  /* 0x0000000623237c20 */ /* 0x000fe20008410000 */
[----:B------:R-:W-:Y:S01]  /*1fc0*/  FMUL.FTZ R38, R38, UR6 ;  /* 0x0000000626267c20 */ /* 0x000fe20008410000 */
[----:B------:R-:W-:Y:S01]  /*1fd0*/  FMUL.FTZ R39, R39, UR6 ;  /* 0x0000000627277c20 */ /* 0x000fe20008410000 */
[----:B------:R1:W2:Y:S01]  /*1fe0*/  MUFU.TANH R100, R26 ;  /* 0x0000001a00647308 */ /* 0x0002a20000002400 */
[----:B0-----:R-:W0:Y:S01]  /*1ff0*/  @P2 LDC R27, c[0x0][0x450] ;  /* 0x00011400ff1b2b82 */ /* 0x001e220000000800 */
[----:B------:R-:W-:Y:S01]  /*2000*/  FMUL.FTZ R42, R42, UR6 ;  /* 0x000000062a2a7c20 */ /* 0x000fe20008410000 */
[----:B------:R-:W-:Y:S01]  /*2010*/  FMUL.FTZ R43, R43, UR6 ;  /* 0x000000062b2b7c20 */ /* 0x000fe20008410000 */
[----:B------:R-:W-:Y:S01]  /*2020*/  FMUL.FTZ R46, R46, UR6 ;  /* 0x000000062e2e7c20 */ /* 0x000fe20008410000 */
[----:B------:R-:W-:Y:S01]  /*2030*/  FMUL.FTZ R47, R47, UR6 ;  /* 0x000000062f2f7c20 */ /* 0x000fe20008410000 */
[----:B------:R-:W-:Y:S01]  /*2040*/  FMUL.FTZ R50, R50, UR6 ;  /* 0x0000000632327c20 */ /* 0x000fe20008410000 */
[----:B------:R-:W-:Y:S01]  /*2050*/  FMUL.FTZ R51, R51, UR6 ;  /* 0x0000000633337c20 */ /* 0x000fe20008410000 */
[----:B------:R3:W4:Y:S01]  /*2060*/  MUFU.TANH R102, R30 ;  /* 0x0000001e00667308 */ /* 0x0007220000002400 */
[----:B-1----:R-:W-:-:S02]  /*2070*/  IMAD.MOV.U32 R26, RZ, RZ, R5 ;  /* 0x000000ffff1a7224 */ /* 0x002fc400078e0005 */
[----:B------:R-:W-:Y:S01]  /*2080*/  FMUL.FTZ R54, R54, UR6 ;  /* 0x0000000636367c20 */ /* 0x000fe20008410000 */
[----:B------:R-:W-:Y:S02]  /*2090*/  IMAD.MOV.U32 R5, RZ, RZ, -0x80 ;  /* 0xffffff80ff057424 */ /* 0x000fe400078e00ff */
[----:B------:R-:W-:Y:S01]  /*20a0*/  FMUL.FTZ R55, R55, UR6 ;  /* 0x0000000637377c20 */ /* 0x000fe20008410000 */
[----:B------:R-:W-:Y:S01]  /*20b0*/  FMUL.FTZ R58, R58, UR6 ;  /* 0x000000063a3a7c20 */ /* 0x000fe20008410000 */
[----:B------:R-:W-:Y:S01]  /*20c0*/  FMUL.FTZ R20, R24, UR6 ;  /* 0x0000000618147c20 */ /* 0x000fe20008410000 */
[----:B------:R-:W-:Y:S01]  /*20d0*/  IMAD R5, R88, R5, 0x80 ;  /* 0x0000008058057424 */ /* 0x000fe200078e0205 */
[----:B------:R1:W5:Y:S01]  /*20e0*/  MUFU.TANH R104, R31 ;  /* 0x0000001f00687308 */ /* 0x0003620000002400 */
[----:B------:R-:W-:Y:S01]  /*20f0*/  FMUL.FTZ R24, R33, UR6 ;  /* 0x0000000621187c20 */ /* 0x000fe20008410000 */
[----:B------:R-:W-:Y:S01]  /*2100*/  FMUL.FTZ R59, R59, UR6 ;  /* 0x000000063b3b7c20 */ /* 0x000fe20008410000 */
[----:B---3--:R-:W-:-:S02]  /*2110*/  VIADD R30, R5, 0x1 ;  /* 0x00000001051e7836 */ /* 0x008fc40000000000 */
[----:B------:R-:W-:Y:S01]  /*2120*/  FMUL.FTZ R62, R62, UR6 ;  /* 0x000000063e3e7c20 */ /* 0x000fe20008410000 */
[----:B------:R-:W-:Y:S01]  /*2130*/  FMUL.FTZ R70, R70, UR6 ;  /* 0x0000000646467c20 */ /* 0x000fe20008410000 */
[----:B------:R-:W-:Y:S01]  /*2140*/  FMUL.FTZ R63, R63, UR6 ;  /* 0x000000063f3f7c20 */ /* 0x000fe20008410000 */
[----:B------:R-:W-:Y:S01]  /*2150*/  IMAD R30, R23, -0x2, R30 ;  /* 0xfffffffe171e7824 */ /* 0x000fe200078e021e */
[----:B------:R-:W3:Y:S01]  /*2160*/  MUFU.TANH R34, R34 ;  /* 0x0000002200227308 */ /* 0x000ee20000002400 */
[----:B0-----:R-:W-:Y:S01]  /*2170*/  @P2 SHF.R.U32.HI R26, RZ, R27, R6 ;  /* 0x0000001bff1a2219 */ /* 0x001fe20000011606 */
[----:B------:R-:W-:Y:S02]  /*2180*/  IMAD.IADD R6, R16, 0x1, R5 ;  /* 0x0000000110067824 */ /* 0x000fe400078e0205 */
[----:B------:R-:W-:Y:S01]  /*2190*/  FMUL.FTZ R66, R66, UR6 ;  /* 0x0000000642427c20 */ /* 0x000fe20008410000 */
[----:B------:R-:W-:Y:S01]  /*21a0*/  IADD3 R98, -R17, R30, R16 ;  /* 0x0000001e11627210 */ /* 0x000fe20007ffe110 */
[----:B------:R-:W-:Y:S01]  /*21b0*/  FMUL.FTZ R67, R67, UR6 ;  /* 0x0000000643437c20 */ /* 0x000fe20008410000 */
[----:B------:R-:W0:Y:S01]  /*21c0*/  SHFL.IDX PT, R29, R26, 0x1, 0x1c1f ;  /* 0x003c1f001a1d7f89 */ /* 0x000e2200000e0000 */
[----:B------:R-:W-:Y:S01]  /*21d0*/  IMAD R27, R23, -0x2, R6 ;  /* 0xfffffffe171b7824 */ /* 0x000fe200078e0206 */
        /* <DEDUP_REMOVED lines=17> */
[----:B------:R-:W3:Y:S01]  /*22f0*/  SHFL.IDX PT, R26, R26, RZ, 0x1c1f ;  /* 0x001c1fff1a1a7589 */ /* 0x000ee200000e0000 */
[----:B------:R-:W-:Y:S01]  /*2300*/  FMUL.FTZ R25, R25, UR6 ;  /* 0x0000000619197c20 */ /* 0x000fe20008410000 */
[----:B------:R-:W-:Y:S01]  /*2310*/  FMUL.FTZ R60, R60, UR6 ;  /* 0x000000063c3c7c20 */ /* 0x000fe20008410000 */
[----:B------:R-:W-:Y:S01]  /*2320*/  FMUL.FTZ R64, R64, UR6 ;  /* 0x0000000640407c20 */ /* 0x000fe20008410000 */
[----:B------:R-:W-:Y:S01]  /*2330*/  FMUL.FTZ R14, R37, UR6 ;  /* 0x00000006250e7c20 */ /* 0x000fe20008410000 */
[----:B0-----:R-:W-:Y:S01]  /*2340*/  VIADDMNMX R29, R29, R98, R27, PT ;  /* 0x000000621d1d7246 */ /* 0x001fe2000380011b */
[----:B------:R-:W-:Y:S01]  /*2350*/  FMUL.FTZ R68, R68, UR6 ;  /* 0x0000000644447c20 */ /* 0x000fe20008410000 */
[----:B------:R-:W0:Y:S01]  /*2360*/  MUFU.TANH R42, R42 ;  /* 0x0000002a002a7308 */ /* 0x000e220000002400 */
[----:B------:R-:W-:Y:S01]  /*2370*/  FMUL.FTZ R72, R72, UR6 ;  /* 0x0000000648487c20 */ /* 0x000fe20008410000 */
[----:B------:R-:W-:Y:S01]  /*2380*/  ISETP.GT.AND P3, PT, R29, RZ, PT ;  /* 0x000000ff1d00720c */ /* 0x000fe20003f64270 */
[----:B------:R-:W-:Y:S01]  /*2390*/  FMUL.FTZ R13, R41, UR6 ;  /* 0x00000006290d7c20 */ /* 0x000fe20008410000 */
[C---:B------:R-:W-:Y:S01]  /*23a0*/  ISETP.GT.AND P4, PT, R29.reuse, 0x1, PT ;  /* 0x000000011d00780c */ /* 0x040fe20003f84270 */
[----:B------:R-:W-:Y:S01]  /*23b0*/  FMUL.FTZ R76, R76, UR6 ;  /* 0x000000064c4c7c20 */ /* 0x000fe20008410000 */
[----:B------:R-:W-:Y:S01]  /*23c0*/  ISETP.GT.AND P5, PT, R29, 0x8, PT ;  /* 0x000000081d00780c */ /* 0x000fe20003fa4270 */
[----:B------:R-:W-:Y:S01]  /*23d0*/  FMUL.FTZ R10, R45, UR6 ;  /* 0x000000062d0a7c20 */ /* 0x000fe20008410000 */
[----:B--2---:R-:W-:Y:S01]  /*23e0*/  FSEL R100, R100, -INF , P3 ;  /* 0xff80000064647808 */ /* 0x004fe20001800000 */
[----:B------:R-:W2:Y:S01]  /*23f0*/  MUFU.TANH R43, R43 ;  /* 0x0000002b002b7308 */ /* 0x000ea20000002400 */
[----:B-1----:R-:W-:Y:S01]  /*2400*/  FSEL R31, R32, -INF , P4 ;  /* 0xff800000201f7808 */ /* 0x002fe20002000000 */
[----:B------:R-:W-:Y:S01]  /*2410*/  FMUL.FTZ R80, R80, UR6 ;  /* 0x0000000650507c20 */ /* 0x000fe20008410000 */
[----:B------:R-:W-:Y:S01]  /*2420*/  ISETP.GT.AND P3, PT, R29, 0x9, PT ;  /* 0x000000091d00780c */ /* 0x000fe20003f64270 */
[----:B------:R-:W-:Y:S01]  /*2430*/  FMUL.FTZ R9, R49, UR6 ;  /* 0x0000000631097c20 */ /* 0x000fe20008410000 */
[----:B----4-:R-:W-:Y:S01]  /*2440*/  FSEL R102, R102, -INF , P5 ;  /* 0xff80000066667808 */ /* 0x010fe20002800000 */
[----:B------:R-:W-:Y:S01]  /*2450*/  FMUL.FTZ R84, R84, UR6 ;  /* 0x0000000654547c20 */ /* 0x000fe20008410000 */
[----:B------:R-:W-:Y:S01]  /*2460*/  FMNMX.FTZ R5, R100, R31, !PT ;  /* 0x0000001f64057209 */ /* 0x000fe20007810000 */
[----:B------:R-:W1:Y:S01]  /*2470*/  MUFU.TANH R46, R46 ;  /* 0x0000002e002e7308 */ /* 0x000e620000002400 */
[----:B------:R-:W-:Y:S01]  /*2480*/  ISETP.GT.AND P4, PT, R29, 0x10, PT ;  /* 0x000000101d00780c */ /* 0x000fe20003f84270 */
[----:B------:R-:W-:Y:S01]  /*2490*/  FMUL.FTZ R4, R53, UR6 ;  /* 0x0000000635047c20 */ /* 0x000fe20008410000 */
[----:B-----5:R-:W-:Y:S01]  /*24a0*/  FSEL R104, R104, -INF , P3 ;  /* 0xff80000068687808 */ /* 0x020fe20001800000 */
[----:B------:R-:W-:Y:S01]  /*24b0*/  FMUL.FTZ R3, R57, UR6 ;  /* 0x0000000639037c20 */ /* 0x000fe20008410000 */
[----:B------:R-:W-:Y:S01]  /*24c0*/  FMNMX.FTZ R5, R102, R5, !PT ;  /* 0x0000000566057209 */ /* 0x000fe20007810000 */
[----:B------:R-:W-:Y:S01]  /*24d0*/  FMUL.FTZ R61, R61, UR6 ;  /* 0x000000063d3d7c20 */ /* 0x000fe20008410000 */
[----:B------:R-:W-:Y:S01]  /*24e0*/  ISETP.GT.AND P3, PT, R29, 0x11, PT ;  /* 0x000000111d00780c */ /* 0x000fe20003f64270 */
[----:B------:R-:W4:Y:S01]  /*24f0*/  MUFU.TANH R47, R47 ;  /* 0x0000002f002f7308 */ /* 0x000f220000002400 */
[----:B---3--:R-:W-:Y:S01]  /*2500*/  FSEL R106, R34, -INF , P4 ;  /* 0xff800000226a7808 */ /* 0x008fe20002000000 */
[----:B------:R-:W-:Y:S01]  /*2510*/  FMUL.FTZ R65, R65, UR6 ;  /* 0x0000000641417c20 */ /* 0x000fe20008410000 */
[----:B------:R-:W-:Y:S01]  /*2520*/  FMNMX.FTZ R5, R104, R5, !PT ;  /* 0x0000000568057209 */ /* 0x000fe20007810000 */
[----:B------:R-:W-:Y:S01]  /*2530*/  FMUL.FTZ R69, R69, UR6 ;  /* 0x0000000645457c20 */ /* 0x000fe20008410000 */
[----:B------:R-:W-:Y:S01]  /*2540*/  ISETP.GT.AND P4, PT, R29, 0x18, PT ;  /* 0x000000181d00780c */ /* 0x000fe20003f84270 */
[----:B------:R-:W-:Y:S01]  /*2550*/  FMUL.FTZ R73, R73, UR6 ;  /* 0x0000000649497c20 */ /* 0x000fe20008410000 */
[----:B------:R-:W-:Y:S01]  /*2560*/  FSEL R108, R35, -INF , P3 ;  /* 0xff800000236c7808 */ /* 0x000fe20001800000 */
[----:B------:R-:W3:Y:S01]  /*2570*/  MUFU.TANH R50, R50 ;  /* 0x0000003200327308 */ /* 0x000ee20000002400 */
[----:B------:R-:W-:Y:S01]  /*2580*/  FMNMX.FTZ R5, R106, R5, !PT ;  /* 0x000000056a057209 */ /* 0x000fe20007810000 */
[----:B------:R-:W-:Y:S01]  /*2590*/  FMUL.FTZ R77, R77, UR6 ;  /* 0x000000064d4d7c20 */ /* 0x000fe20008410000 */
[----:B------:R-:W-:Y:S01]  /*25a0*/  ISETP.GT.AND P3, PT, R29, 0x19, PT ;  /* 0x000000191d00780c */ /* 0x000fe20003f64270 */
[----:B------:R-:W-:Y:S01]  /*25b0*/  FMUL.FTZ R81, R81, UR6 ;  /* 0x0000000651517c20 */ /* 0x000fe20008410000 */
[----:B------:R-:W-:Y:S01]  /*25c0*/  FSEL R110, R38, -INF , P4 ;  /* 0xff800000266e7808 */ /* 0x000fe20002000000 */
[----:B------:R-:W-:Y:S01]  /*25d0*/  FMUL.FTZ R85, R85, UR6 ;  /* 0x0000000655557c20 */ /* 0x000fe20008410000 */
[----:B------:R-:W-:Y:S01]  /*25e0*/  FMNMX.FTZ R5, R108, R5, !PT ;  /* 0x000000056c057209 */ /* 0x000fe20007810000 */
[----:B------:R-:W5:Y:S01]  /*25f0*/  MUFU.TANH R51, R51 ;  /* 0x0000003300337308 */ /* 0x000f620000002400 */
[----:B------:R-:W-:Y:S01]  /*2600*/  ISETP.GT.AND P4, PT, R29, 0x20, PT ;  /* 0x000000201d00780c */ /* 0x000fe20003f84270 */
[----:B------:R5:W-:Y:S01]  /*2610*/  @!P1 SYNCS.ARRIVE.TRANS64.RED.A1T0 RZ, [R0+URZ], RZ ;  /* 0x000000ff00ff99a7 */ /* 0x000be2000810043f */
[----:B------:R-:W-:-:S02]  /*2620*/  FSEL R112, R39, -INF , P3 ;  /* 0xff80000027707808 */ /* 0x000fc40001800000 */
[----:B------:R-:W-:Y:S02]  /*2630*/  FMNMX.FTZ R5, R110, R5, !PT ;  /* 0x000000056e057209 */ /* 0x000fe40007810000 */
[C---:B------:R-:W-:Y:S01]  /*2640*/  ISETP.GT.AND P3, PT, R29.reuse, 0x21, PT ;  /* 0x000000211d00780c */ /* 0x040fe20003f64270 */
[----:B------:R-:W5:Y:S01]  /*2650*/  MUFU.TANH R54, R54 ;  /* 0x0000003600367308 */ /* 0x000f620000002400 */
[----:B0-----:R-:W-:Y:S02]  /*2660*/  FSEL R114, R42, -INF , P4 ;  /* 0xff8000002a727808 */ /* 0x001fe40002000000 */
[----:B------:R-:W-:Y:S02]  /*2670*/  FMNMX.FTZ R5, R112, R5, !PT ;  /* 0x0000000570057209 */ /* 0x000fe40007810000 */
[----:B------:R-:W-:Y:S02]  /*2680*/  ISETP.GT.AND P4, PT, R29, 0x28, PT ;  /* 0x000000281d00780c */ /* 0x000fe40003f84270 */
[----:B--2---:R-:W-:Y:S01]  /*2690*/  FSEL R96, R43, -INF , P3 ;  /* 0xff8000002b607808 */ /* 0x004fe20001800000 */
[----:B------:R-:W-:Y:S01]  /*26a0*/  MUFU.TANH R55, R55 ;  /* 0x0000003700377308 */ /* 0x000fe20000002400 */
[----:B------:R-:W-:-:S02]  /*26b0*/  FMNMX.FTZ R5, R114, R5, !PT ;  /* 0x0000000572057209 */ /* 0x000fc40007810000 */
[C---:B------:R-:W-:Y:S02]  /*26c0*/  ISETP.GT.AND P3, PT, R29.reuse, 0x29, PT ;  /* 0x000000291d00780c */ /* 0x040fe40003f64270 */
[----:B-1----:R-:W-:Y:S02]  /*26d0*/  FSEL R94, R46, -INF , P4 ;  /* 0xff8000002e5e7808 */ /* 0x002fe40002000000 */
[----:B------:R-:W-:Y:S01]  /*26e0*/  FMNMX.FTZ R5, R96, R5, !PT ;  /* 0x0000000560057209 */ /* 0x000fe20007810000 */
[----:B------:R-:W0:Y:S01]  /*26f0*/  MUFU.TANH R58, R58 ;  /* 0x0000003a003a7308 */ /* 0x000e220000002400 */
[----:B------:R-:W-:Y:S02]  /*2700*/  ISETP.GT.AND P4, PT, R29, 0x30, PT ;  /* 0x000000301d00780c */ /* 0x000fe40003f84270 */
[----:B----4-:R-:W-:Y:S02]  /*2710*/  FSEL R92, R47, -INF , P3 ;  /* 0xff8000002f5c7808 */ /* 0x010fe40001800000 */
[----:B------:R-:W-:Y:S01]  /*2720*/  FMNMX.FTZ R33, R94, R5, !PT ;  /* 0x000000055e217209 */ /* 0x000fe20007810000 */
[----:B------:R-:W-:Y:S01]  /*2730*/  FMUL.FTZ R5, R74, UR6 ;  /* 0x000000064a057c20 */ /* 0x000fe20008410000 */
[----:B------:R-:W-:Y:S01]  /*2740*/  ISETP.GT.AND P3, PT, R29, 0x31, PT ;  /* 0x000000311d00780c */ /* 0x000fe20003f64270 */
[----:B------:R-:W-:Y:S01]  /*2750*/  MUFU.TANH R59, R59 ;  /* 0x0000003b003b7308 */ /* 0x000fe20000002400 */
[----:B---3--:R-:W-:-:S02]  /*2760*/  FSEL R90, R50, -INF , P4 ;  /* 0xff800000325a7808 */ /* 0x008fc40002000000 */
[----:B------:R-:W-:Y:S02]  /*2770*/  FMNMX.FTZ R33, R92, R33, !PT ;  /* 0x000000215c217209 */ /* 0x000fe40007810000 */
[----:B------:R-:W-:Y:S02]  /*2780*/  ISETP.GT.AND P4, PT, R29, 0x38, PT ;  /* 0x000000381d00780c */ /* 0x000fe40003f84270 */
[----:B-----5:R-:W-:Y:S01]  /*2790*/  FSEL R74, R51, -INF , P3 ;  /* 0xff800000334a7808 */ /* 0x020fe20001800000 */
[----:B------:R-:W1:Y:S01]  /*27a0*/  MUFU.TANH R30, R62 ;  /* 0x0000003e001e7308 */ /* 0x000e620000002400 */
[----:B------:R-:W-:Y:S02]  /*27b0*/  FMNMX.FTZ R33, R90, R33, !PT ;  /* 0x000000215a217209 */ /* 0x000fe40007810000 */
[----:B------:R-:W-:Y:S02]  /*27c0*/  ISETP.GT.AND P3, PT, R29, 0x39, PT ;  /* 0x000000391d00780c */ /* 0x000fe40003f64270 */
[----:B------:R-:W-:-:S02]  /*27d0*/  FMNMX.FTZ R33, R74, R33, !PT ;  /* 0x000000214a217209 */ /* 0x000fc40007810000 */
[----:B------:R-:W-:Y:S01]  /*27e0*/  VIADDMNMX R27, R26, R98, R27, PT ;  /* 0x000000621a1b7246 */ /* 0x000fe2000380011b */
[----:B------:R2:W-:Y:S03]  /*27f0*/  MUFU.TANH R38, R70 ;  /* 0x0000004600267308 */ /* 0x0005e60000002400 */
[----:B------:R-:W-:-:S05]  /*2800*/  ISETP.GT.AND P5, PT, R27, 0x8, PT ;  /* 0x000000081b00780c */ /* 0x000fca0003fa4270 */
[----:B------:R-:W3:Y:S01]  /*2810*/  MUFU.TANH R63, R63 ;  /* 0x0000003f003f7308 */ /* 0x000ee20000002400 */
[----:B--2---:R-:W-:Y:S02]  /*2820*/  FSEL R70, R54, -INF , P4 ;  /* 0xff80000036467808 */ /* 0x004fe40002000000 */
[C---:B------:R-:W-:Y:S02]  /*2830*/  ISETP.GT.AND P4, PT, R29.reuse, 0x40, PT ;  /* 0x000000401d00780c */ /* 0x040fe40003f84270 */
[----:B------:R-:W-:Y:S02]  /*2840*/  FMNMX.FTZ R33, R70, R33, !PT ;  /* 0x0000002146217209 */ /* 0x000fe40007810000 */
[----:B0-----:R-:W-:Y:S01]  /*2850*/  FSEL R62, R58, -INF , P4 ;  /* 0xff8000003a3e7808 */ /* 0x001fe20002000000 */
[----:B------:R0:W2:Y:S01]  /*2860*/  MUFU.TANH R32, R66 ;  /* 0x0000004200207308 */ /* 0x0000a20000002400 */
[----:B------:R-:W-:-:S04]  /*2870*/  ISETP.GT.AND P4, PT, R29, 0x48, PT ;  /* 0x000000481d00780c */ /* 0x000fc80003f84270 */
[----:B-1----:R-:W-:Y:S02]  /*2880*/  FSEL R30, R30, -INF , P4 ;  /* 0xff8000001e1e7808 */ /* 0x002fe40002000000 */
[----:B------:R-:W-:Y:S01]  /*2890*/  ISETP.GT.AND P4, PT, R29, 0x50, PT ;  /* 0x000000501d00780c */ /* 0x000fe20003f84270 */
[----:B------:R-:W1:Y:S01]  /*28a0*/  MUFU.TANH R36, R67 ;  /* 0x0000004300247308 */ /* 0x000e620000002400 */
[----:B0-----:R-:W-:Y:S02]  /*28b0*/  FSEL R66, R55, -INF , P3 ;  /* 0xff80000037427808 */ /* 0x001fe40001800000 */
[----:B------:R-:W-:Y:S02]  /*28c0*/  ISETP.GT.AND P3, PT, R29, 0x41, PT ;  /* 0x000000411d00780c */ /* 0x000fe40003f64270 */
[----:B------:R-:W-:Y:S02]  /*28d0*/  FMNMX.FTZ R33, R66, R33, !PT ;  /* 0x0000002142217209 */ /* 0x000fe40007810000 */
[----:B------:R-:W-:Y:S01]  /*28e0*/  FSEL R58, R59, -INF , P3 ;  /* 0xff8000003b3a7808 */ /* 0x000fe20001800000 */
[----:B------:R-:W0:Y:S01]  /*28f0*/  MUFU.TANH R44, R71 ;  /* 0x00000047002c7308 */ /* 0x000e220000002400 */
[----:B------:R-:W-:-:S02]  /*2900*/  FMNMX.FTZ R33, R62, R33, !PT ;  /* 0x000000213e217209 */ /* 0x000fc40007810000 */
[----:B------:R-:W-:Y:S02]  /*2910*/  ISETP.GT.AND P3, PT, R29, 0x49, PT ;  /* 0x000000491d00780c */ /* 0x000fe40003f64270 */
[----:B------:R-:W-:Y:S02]  /*2920*/  FMNMX.FTZ R33, R58, R33, !PT ;  /* 0x000000213a217209 */ /* 0x000fe40007810000 */
[----:B---3--:R-:W-:Y:S01]  /*2930*/  FSEL R34, R63, -INF , P3 ;  /* 0xff8000003f227808 */ /* 0x008fe20001800000 */
[----:B------:R-:W3:Y:S01]  /*2940*/  MUFU.TANH R5, R5 ;  /* 0x0000000500057308 */ /* 0x000ee20000002400 */
[----:B------:R-:W-:Y:S02]  /*2950*/  FMNMX.FTZ R33, R30, R33, !PT ;  /* 0x000000211e217209 */ /* 0x000fe40007810000 */
[----:B------:R-:W-:Y:S02]  /*2960*/  ISETP.GT.AND P3, PT, R29, 0x51, PT ;  /* 0x000000511d00780c */ /* 0x000fe40003f64270 */
[----:B--2---:R-:W-:-:S02]  /*2970*/  FSEL R32, R32, -INF , P4 ;  /* 0xff80000020207808 */ /* 0x004fc40002000000 */
[----:B------:R-:W-:Y:S01]  /*2980*/  FMNMX.FTZ R33, R34, R33, !PT ;  /* 0x0000002122217209 */ /* 0x000fe20007810000 */
[----:B------:R-:W2:Y:S01]  /*2990*/  MUFU.TANH R40, R75 ;  /* 0x0000004b00287308 */ /* 0x000ea20000002400 */
[C---:B------:R-:W-:Y:S02]  /*29a0*/  ISETP.GT.AND P4, PT, R29.reuse, 0x58, PT ;  /* 0x000000581d00780c */ /* 0x040fe40003f84270 */
[----:B-1----:R-:W-:Y:S02]  /*29b0*/  FSEL R36, R36, -INF , P3 ;  /* 0xff80000024247808 */ /* 0x002fe40001800000 */
[----:B------:R-:W-:Y:S02]  /*29c0*/  FMNMX.FTZ R33, R32, R33, !PT ;  /* 0x0000002120217209 */ /* 0x000fe40007810000 */
[----:B------:R-:W-:Y:S01]  /*29d0*/  ISETP.GT.AND P3, PT, R29, 0x59, PT ;  /* 0x000000591d00780c */ /* 0x000fe20003f64270 */
[----:B------:R-:W1:Y:S01]  /*29e0*/  MUFU.TANH R46, R78 ;  /* 0x0000004e002e7308 */ /* 0x000e620000002400 */
[----:B------:R-:W-:-:S02]  /*29f0*/  FSEL R38, R38, -INF , P4 ;  /* 0xff80000026267808 */ /* 0x000fc40002000000 */
[----:B------:R-:W-:Y:S02]  /*2a00*/  FMNMX.FTZ R33, R36, R33, !PT ;  /* 0x0000002124217209 */ /* 0x000fe40007810000 */
[C---:B------:R-:W-:Y:S02]  /*2a10*/  ISETP.GT.AND P4, PT, R29.reuse, 0x60, PT ;  /* 0x000000601d00780c */ /* 0x040fe40003f84270 */
[----:B0-----:R-:W-:Y:S01]  /*2a20*/  FSEL R44, R44, -INF , P3 ;  /* 0xff8000002c2c7808 */ /* 0x001fe20001800000 */
[----:B------:R-:W0:Y:S01]  /*2a30*/  MUFU.TANH R48, R79 ;  /* 0x0000004f00307308 */ /* 0x000e220000002400 */
[----:B------:R-:W-:Y:S02]  /*2a40*/  FMNMX.FTZ R33, R38, R33, !PT ;  /* 0x0000002126217209 */ /* 0x000fe40007810000 */
[----:B------:R-:W-:Y:S02]  /*2a50*/  ISETP.GT.AND P3, PT, R29, 0x61, PT ;  /* 0x000000611d00780c */ /* 0x000fe40003f64270 */
[----:B---3--:R-:W-:-:S02]  /*2a60*/  FSEL R42, R5, -INF , P4 ;  /* 0xff800000052a7808 */ /* 0x008fc40002000000 */
[----:B------:R-:W-:Y:S01]  /*2a70*/  FMNMX.FTZ R33, R44, R33, !PT ;  /* 0x000000212c217209 */ /* 0x000fe20007810000 */
[----:B------:R-:W3:Y:S01]  /*2a80*/  MUFU.TANH R50, R82 ;  /* 0x0000005200327308 */ /* 0x000ee20000002400 */
[C---:B------:R-:W-:Y:S02]  /*2a90*/  ISETP.GT.AND P4, PT, R29.reuse, 0x68, PT ;  /* 0x000000681d00780c */ /* 0x040fe40003f84270 */
[----:B--2---:R-:W-:Y:S02]  /*2aa0*/  FSEL R40, R40, -INF , P3 ;  /* 0xff80000028287808 */ /* 0x004fe40001800000 */
[----:B------:R-:W-:Y:S02]  /*2ab0*/  FMNMX.FTZ R33, R42, R33, !PT ;  /* 0x000000212a217209 */ /* 0x000fe40007810000 */
[----:B------:R-:W-:Y:S01]  /*2ac0*/  ISETP.GT.AND P3, PT, R29, 0x69, PT ;  /* 0x000000691d00780c */ /* 0x000fe20003f64270 */
[----:B------:R-:W2:Y:S01]  /*2ad0*/  MUFU.TANH R52, R83 ;  /* 0x0000005300347308 */ /* 0x000ea20000002400 */
[----:B-1----:R-:W-:-:S02]  /*2ae0*/  FSEL R46, R46, -INF , P4 ;  /* 0xff8000002e2e7808 */ /* 0x002fc40002000000 */
        /* <DEDUP_REMOVED lines=8> */
[----:B------:R-:W1:Y:S01]  /*2b70*/  MUFU.TANH R54, R87 ;  /* 0x0000005700367308 */ /* 0x000e620000002400 */
[C---:B------:R-:W-:Y:S02]  /*2b80*/  ISETP.GT.AND P4, PT, R29.reuse, 0x78, PT ;  /* 0x000000781d00780c */ /* 0x040fe40003f84270 */
[----:B--2---:R-:W-:Y:S02]  /*2b90*/  FSEL R52, R52, -INF , P3 ;  /* 0xff80000034347808 */ /* 0x004fe40001800000 */
[----:B------:R-:W-:Y:S02]  /*2ba0*/  FMNMX.FTZ R33, R50, R33, !PT ;  /* 0x0000002132217209 */ /* 0x000fe40007810000 */
[----:B------:R-:W-:Y:S01]  /*2bb0*/  ISETP.GT.AND P3, PT, R29, 0x79, PT ;  /* 0x000000791d00780c */ /* 0x000fe20003f64270 */
[----:B------:R-:W-:Y:S01]  /*2bc0*/  MUFU.TANH R20, R20 ;  /* 0x0000001400147308 */ /* 0x000fe20000002400 */
[----:B0-----:R-:W-:-:S02]  /*2bd0*/  FSEL R56, R56, -INF , P4 ;  /* 0xff80000038387808 */ /* 0x001fc40002000000 */
[----:B------:R-:W-:Y:S02]  /*2be0*/  FMNMX.FTZ R33, R52, R33, !PT ;  /* 0x0000002134217209 */ /* 0x000fe40007810000 */
[----:B------:R-:W-:Y:S02]  /*2bf0*/  ISETP.GT.AND P4, PT, R27, 0x1, PT ;  /* 0x000000011b00780c */ /* 0x000fe40003f84270 */
[----:B------:R-:W-:Y:S01]  /*2c00*/  FMNMX.FTZ R33, R56, R33, !PT ;  /* 0x0000002138217209 */ /* 0x000fe20007810000 */
[----:B------:R-:W0:Y:S01]  /*2c10*/  MUFU.TANH R25, R25 ;  /* 0x0000001900197308 */ /* 0x000e220000002400 */
[----:B-1----:R-:W-:-:S04]  /*2c20*/  FSEL R54, R54, -INF , P3 ;  /* 0xff80000036367808 */ /* 0x002fc80001800000 */
[----:B------:R-:W-:-:S03]  /*2c30*/  FMNMX.FTZ R33, R54, R33, !PT ;  /* 0x0000002136217209 */ /* 0x000fc60007810000 */
[----:B------:R-:W1:Y:S02]  /*2c40*/  MUFU.TANH R89, R89 ;  /* 0x0000005900597308 */ /* 0x000e640000002400 */
[----:B------:R-:W2:Y:S06]  /*2c50*/  SHFL.BFLY PT, R6, R33, 0x2, 0x1f ;  /* 0x0c401f0021067f89 */ /* 0x000eac00000e0000 */
[----:B------:R-:W3:Y:S01]  /*2c60*/  MUFU.TANH R28, R28 ;  /* 0x0000001c001c7308 */ /* 0x000ee20000002400 */
[----:B0-----:R-:W-:Y:S02]  /*2c70*/  FSEL R25, R25, -INF , P4 ;  /* 0xff80000019197808 */ /* 0x001fe40002000000 */
[----:B------:R-:W-:-:S05]  /*2c80*/  ISETP.GT.AND P4, PT, R27, 0x10, PT ;  /* 0x000000101b00780c */ /* 0x000fca0003f84270 */
[----:B------:R-:W0:Y:S08]  /*2c90*/  MUFU.TANH R21, R21 ;  /* 0x0000001500157308 */ /* 0x000e300000002400 */
[----:B------:R-:W-:Y:S01]  /*2ca0*/  MUFU.TANH R24, R24 ;  /* 0x0000001800187308 */ /* 0x000fe20000002400 */
[----:B--2---:R-:W-:-:S05]  /*2cb0*/  FMNMX.FTZ R6, R33, R6, !PT ;  /* 0x0000000621067209 */ /* 0x004fca0007810000 */
[----:B------:R-:W2:Y:S02]  /*2cc0*/  SHFL.BFLY PT, R5, R6, 0x1, 0x1f ;  /* 0x0c201f0006057f89 */ /* 0x000ea400000e0000 */
[----:B------:R-:W-:Y:S08]  /*2cd0*/  MUFU.TANH R35, R60 ;  /* 0x0000003c00237308 */ /* 0x000ff00000002400 */
[----:B------:R-:W4:Y:S08]  /*2ce0*/  MUFU.TANH R15, R15 ;  /* 0x0000000f000f7308 */ /* 0x000f300000002400 */
[----:B------:R1:W-:Y:S01]  /*2cf0*/  MUFU.TANH R37, R64 ;  /* 0x0000004000257308 */ /* 0x0003e20000002400 */
[----:B--2---:R-:W-:Y:S01]  /*2d00*/  FMNMX.FTZ R6, R6, R5, !PT ;  /* 0x0000000506067209 */ /* 0x004fe20007810000 */
[----:B------:R-:W-:Y:S01]  /*2d10*/  IMAD.U32 R5, RZ, RZ, UR7 ;  /* 0x00000007ff057e24 */ /* 0x000fe2000f8e00ff */
[----:B-1----:R-:W-:-:S05]  /*2d20*/  FSEL R64, R89, -INF , P5 ;  /* 0xff80000059407808 */ /* 0x002fca0002800000 */
[----:B------:R-:W-:Y:S01]  /*2d30*/  MUFU.TANH R14, R14 ;  /* 0x0000000e000e7308 */ /* 0x000fe20000002400 */
[C---:B------:R-:W-:Y:S01]  /*2d40*/  FSETP.NEU.FTZ.AND P3, PT, R6.reuse, -INF , PT ;  /* 0xff8000000600780b */ /* 0x040fe20003f7d000 */
[----:B------:R-:W-:-:S05]  /*2d50*/  FMUL.FTZ R29, R6, R5 ;  /* 0x00000005061d7220 */ /* 0x000fca0000410000 */
[----:B------:R-:W-:Y:S01]  /*2d60*/  FSEL R33, R29, RZ, P3 ;  /* 0x000000ff1d217208 */ /* 0x000fe20001800000 */
[----:B------:R3:W-:Y:S01]  /*2d70*/  MUFU.TANH R39, R68 ;  /* 0x0000004400277308 */ /* 0x0007e20000002400 */
[----:B------:R-:W-:-:S03]  /*2d80*/  ISETP.GT.AND P3, PT, R27, RZ, PT ;  /* 0x000000ff1b00720c */ /* 0x000fc60003f64270 */
[-CC-:B------:R-:W-:Y:S01]  /*2d90*/  FFMA.FTZ R181, R100, R5.reuse, -R33.reuse ;  /* 0x0000000564b57223 */ /* 0x180fe20000010821 */
[----:B------:R-:W-:Y:S01]  /*2da0*/  FSEL R60, R20, -INF , P3 ;  /* 0xff800000143c7808 */ /* 0x000fe20001800000 */
[--C-:B------:R-:W-:Y:S01]  /*2db0*/  FFMA.FTZ R183, R102, R5, -R33.reuse ;  /* 0x0000000566b77223 */ /* 0x100fe20000010821 */
[C---:B------:R-:W-:Y:S01]  /*2dc0*/  ISETP.GT.AND P3, PT, R27.reuse, 0x9, PT ;  /* 0x000000091b00780c */ /* 0x040fe20003f64270 */
[----:B------:R-:W1:Y:S01]  /*2dd0*/  MUFU.TANH R12, R12 ;  /* 0x0000000c000c7308 */ /* 0x000e620000002400 */
[----:B------:R-:W-:Y:S01]  /*2de0*/  FMNMX.FTZ R29, R60, R25, !PT ;  /* 0x000000193c1d7209 */ /* 0x000fe20007810000 */
[-CC-:B------:R-:W-:Y:S01]  /*2df0*/  FFMA.FTZ R20, R104, R5.reuse, -R33.reuse ;  /* 0x0000000568147223 */ /* 0x180fe20000010821 */
[----:B---3--:R-:W-:Y:S01]  /*2e00*/  FSEL R68, R28, -INF , P3 ;  /* 0xff8000001c447808 */ /* 0x008fe20001800000 */
[--C-:B------:R-:W-:Y:S01]  /*2e10*/  FFMA.FTZ R177, R106, R5, -R33.reuse ;  /* 0x000000056ab17223 */ /* 0x100fe20000010821 */
[----:B------:R-:W-:Y:S01]  /*2e20*/  FMNMX.FTZ R29, R64, R29, !PT ;  /* 0x0000001d401d7209 */ /* 0x000fe20007810000 */
[--C-:B------:R-:W-:Y:S01]  /*2e30*/  FFMA.FTZ R108, R108, R5, -R33.reuse ;  /* 0x000000056c6c7223 */ /* 0x100fe20000010821 */
[----:B------:R-:W-:Y:S01]  /*2e40*/  ISETP.GT.AND P3, PT, R27, 0x11, PT ;  /* 0x000000111b00780c */ /* 0x000fe20003f64270 */
[----:B------:R0:W-:Y:S01]  /*2e50*/  MUFU.TANH R41, R72 ;  /* 0x0000004800297308 */ /* 0x0001e20000002400 */
[----:B------:R-:W-:Y:S01]  /*2e60*/  FMNMX.FTZ R29, R68, R29, !PT ;  /* 0x0000001d441d7209 */ /* 0x000fe20007810000 */
[-CC-:B------:R-:W-:Y:S01]  /*2e70*/  FFMA.FTZ R175, R94, R5.reuse, -R33.reuse ;  /* 0x000000055eaf7223 */ /* 0x180fe20000010821 */
[-CC-:B------:R-:W-:Y:S01]  /*2e80*/  FFMA.FTZ R179, R110, R5.reuse, -R33.reuse ;  /* 0x000000056eb37223 */ /* 0x180fe20000010821 */
[-CC-:B------:R-:W-:Y:S01]  /*2e90*/  FFMA.FTZ R169, R90, R5.reuse, -R33.reuse ;  /* 0x000000055aa97223 */ /* 0x180fe20000010821 */
[-CC-:B------:R-:W-:Y:S01]  /*2ea0*/  FFMA.FTZ R173, R114, R5.reuse, -R33.reuse ;  /* 0x0000000572ad7223 */ /* 0x180fe20000010821 */
[-CC-:B------:R-:W-:Y:S01]  /*2eb0*/  FFMA.FTZ R171, R70, R5.reuse, -R33.reuse ;  /* 0x0000000546ab7223 */ /* 0x180fe20000010821 */
[-CC-:B------:R-:W-:Y:S01]  /*2ec0*/  FFMA.FTZ R165, R62, R5.reuse, -R33.reuse ;  /* 0x000000053ea57223 */ /* 0x180fe20000010821 */
[----:B------:R-:W-:Y:S01]  /*2ed0*/  MUFU.TANH R13, R13 ;  /* 0x0000000d000d7308 */ /* 0x000fe20000002400 */
[----:B0-----:R-:W-:Y:S01]  /*2ee0*/  FSEL R72, R21, -INF , P4 ;  /* 0xff80000015487808 */ /* 0x001fe20002000000 */
[-CC-:B------:R-:W-:Y:S01]  /*2ef0*/  FFMA.FTZ R28, R58, R5.reuse, -R33.reuse ;  /* 0x000000053a1c7223 */ /* 0x180fe20000010821 */
[----:B------:R-:W-:Y:S01]  /*2f00*/  ISETP.GT.AND P4, PT, R27, 0x18, PT ;  /* 0x000000181b00780c */ /* 0x000fe20003f84270 */
[--C-:B------:R-:W-:Y:S01]  /*2f10*/  FFMA.FTZ R31, R31, R5, -R33.reuse ;  /* 0x000000051f1f7223 */ /* 0x100fe20000010821 */
[----:B------:R-:W-:Y:S01]  /*2f20*/  FMNMX.FTZ R29, R72, R29, !PT ;  /* 0x0000001d481d7209 */ /* 0x000fe20007810000 */
[-CC-:B------:R-:W-:Y:S01]  /*2f30*/  FFMA.FTZ R157, R42, R5.reuse, -R33.reuse ;  /* 0x000000052a9d7223 */ /* 0x180fe20000010821 */
[----:B----4-:R-:W-:Y:S01]  /*2f40*/  FSEL R78, R15, -INF , P4 ;  /* 0xff8000000f4e7808 */ /* 0x010fe20002000000 */
[----:B------:R0:W-:Y:S01]  /*2f50*/  MUFU.TANH R116, R76 ;  /* 0x0000004c00747308 */ /* 0x0001e20000002400 */
[C---:B------:R-:W-:Y:S01]  /*2f60*/  ISETP.GT.AND P4, PT, R27.reuse, 0x20, PT ;  /* 0x000000201b00780c */ /* 0x040fe20003f84270 */
[-CC-:B------:R-:W-:Y:S01]  /*2f70*/  FFMA.FTZ R167, R30, R5.reuse, -R33.reuse ;  /* 0x000000051ea77223 */ /* 0x180fe20000010821 */
[-CC-:B------:R-:W-:Y:S01]  /*2f80*/  FFMA.FTZ R161, R32, R5.reuse, -R33.reuse ;  /* 0x0000000520a17223 */ /* 0x180fe20000010821 */
[-CC-:B------:R-:W-:Y:S01]  /*2f90*/  FFMA.FTZ R30, R34, R5.reuse, -R33.reuse ;  /* 0x00000005221e7223 */ /* 0x180fe20000010821 */
[----:B-1----:R-:W-:Y:S01]  /*2fa0*/  FSEL R82, R12, -INF , P4 ;  /* 0xff8000000c527808 */ /* 0x002fe20002000000 */
[-CC-:B------:R-:W-:Y:S01]  /*2fb0*/  FFMA.FTZ R12, R112, R5.reuse, -R33.reuse ;  /* 0x00000005700c7223 */ /* 0x180fe20000010821 */
[C---:B------:R-:W-:Y:S01]  /*2fc0*/  ISETP.GT.AND P4, PT, R27.reuse, 0x28, PT ;  /* 0x000000281b00780c */ /* 0x040fe20003f84270 */
[----:B------:R-:W1:Y:S01]  /*2fd0*/  MUFU.TANH R11, R11 ;  /* 0x0000000b000b7308 */ /* 0x000e620000002400 */
[----:B0-----:R-:W-:Y:S01]  /*2fe0*/  FSEL R76, R24, -INF , P3 ;  /* 0xff800000184c7808 */ /* 0x001fe20001800000 */
[-CC-:B------:R-:W-:Y:S01]  /*2ff0*/  FFMA.FTZ R24, R66, R5.reuse, -R33.reuse ;  /* 0x0000000542187223 */ /* 0x180fe20000010821 */
[----:B------:R-:W-:Y:S01]  /*3000*/  ISETP.GT.AND P3, PT, R27, 0x19, PT ;  /* 0x000000191b00780c */ /* 0x000fe20003f64270 */
[--C-:B------:R-:W-:Y:S01]  /*3010*/  FFMA.FTZ R32, R36, R5, -R33.reuse ;  /* 0x0000000524207223 */ /* 0x100fe20000010821 */
[----:B------:R-:W-:Y:S01]  /*3020*/  FMNMX.FTZ R29, R76, R29, !PT ;  /* 0x0000001d4c1d7209 */ /* 0x000fe20007810000 */
[-CC-:B------:R-:W-:Y:S01]  /*3030*/  FFMA.FTZ R163, R38, R5.reuse, -R33.reuse ;  /* 0x0000000526a37223 */ /* 0x180fe20000010821 */
[--C-:B------:R-:W-:Y:S01]  /*3040*/  FFMA.FTZ R34, R44, R5, -R33.reuse ;  /* 0x000000052c227223 */ /* 0x100fe20000010821 */
[----:B------:R-:W-:Y:S01]  /*3050*/  MUFU.TANH R10, R10 ;  /* 0x0000000a000a7308 */ /* 0x000fe20000002400 */
[----:B------:R-:W-:Y:S01]  /*3060*/  FMNMX.FTZ R29, R78, R29, !PT ;  /* 0x0000001d4e1d7209 */ /* 0x000fe20007810000 */
[-CC-:B------:R-:W-:Y:S01]  /*3070*/  FFMA.FTZ R36, R40, R5.reuse, -R33.reuse ;  /* 0x0000000528247223 */ /* 0x180fe20000010821 */
[-CC-:B------:R-:W-:Y:S01]  /*3080*/  FFMA.FTZ R159, R46, R5.reuse, -R33.reuse ;  /* 0x000000052e9f7223 */ /* 0x180fe20000010821 */
[-CC-:B------:R-:W-:Y:S01]  /*3090*/  FFMA.FTZ R38, R48, R5.reuse, -R33.reuse ;  /* 0x0000000530267223 */ /* 0x180fe20000010821 */
[-CC-:B------:R-:W-:Y:S01]  /*30a0*/  FFMA.FTZ R153, R50, R5.reuse, -R33.reuse ;  /* 0x0000000532997223 */ /* 0x180fe20000010821 */
[-CC-:B------:R-:W-:Y:S01]  /*30b0*/  FFMA.FTZ R52, R52, R5.reuse, -R33.reuse ;  /* 0x0000000534347223 */ /* 0x180fe20000010821 */
[----:B------:R-:W-:Y:S01]  /*30c0*/  FFMA.FTZ R155, R56, R5, -R33 ;  /* 0x00000005389b7223 */ /* 0x000fe20000010821 */
[----:B------:R0:W-:Y:S01]  /*30d0*/  MUFU.TANH R118, R80 ;  /* 0x0000005000767308 */ /* 0x0001e20000002400 */
[----:B-1----:R-:W-:Y:S01]  /*30e0*/  FSEL R86, R11, -INF , P4 ;  /* 0xff8000000b567808 */ /* 0x002fe20002000000 */
[----:B------:R-:W1:Y:S01]  /*30f0*/  @P2 LDC R46, c[0x0][0x450] ;  /* 0x00011400ff2e2b82 */ /* 0x000e620000000800 */
[----:B------:R-:W-:-:S05]  /*3100*/  ISETP.GT.AND P4, PT, R27, 0x30, PT ;  /* 0x000000301b00780c */ /* 0x000fca0003f84270 */
[----:B------:R-:W2:Y:S01]  /*3110*/  MUFU.TANH R8, R8 ;  /* 0x0000000800087308 */ /* 0x000ea20000002400 */
[----:B0-----:R-:W-:Y:S02]  /*3120*/  FSEL R80, R14, -INF , P3 ;  /* 0xff8000000e507808 */ /* 0x001fe40001800000 */
[----:B------:R-:W-:Y:S02]  /*3130*/  ISETP.GT.AND P3, PT, R27, 0x21, PT ;  /* 0x000000211b00780c */ /* 0x000fe40003f64270 */
[----:B------:R-:W-:-:S03]  /*3140*/  FMNMX.FTZ R29, R80, R29, !PT ;  /* 0x0000001d501d7209 */ /* 0x000fc60007810000 */
[----:B------:R-:W0:Y:S01]  /*3150*/  MUFU.TANH R9, R9 ;  /* 0x0000000900097308 */ /* 0x000e220000002400 */
[----:B------:R-:W-:-:S07]  /*3160*/  FMNMX.FTZ R29, R82, R29, !PT ;  /* 0x0000001d521d7209 */ /* 0x000fce0007810000 */
[----:B------:R3:W-:Y:S01]  /*3170*/  MUFU.TANH R120, R84 ;  /* 0x0000005400787308 */ /* 0x0007e20000002400 */
[----:B--2---:R-:W-:Y:S01]  /*3180*/  FSEL R100, R8, -INF , P4 ;  /* 0xff80000008647808 */ /* 0x004fe20002000000 */
[----:B------:R-:W-:Y:S01]  /*3190*/  FFMA.FTZ R8, R74, R5, -R33 ;  /* 0x000000054a087223 */ /* 0x000fe20000010821 */
[----:B------:R-:W-:-:S05]  /*31a0*/  ISETP.GT.AND P4, PT, R27, 0x38, PT ;  /* 0x000000381b00780c */ /* 0x000fca0003f84270 */
[----:B------:R-:W2:Y:S01]  /*31b0*/  MUFU.TANH R7, R7 ;  /* 0x0000000700077308 */ /* 0x000ea20000002400 */
[----:B---3--:R-:W-:Y:S02]  /*31c0*/  FSEL R84, R13, -INF , P3 ;  /* 0xff8000000d547808 */ /* 0x008fe40001800000 */
[C---:B------:R-:W-:Y:S02]  /*31d0*/  ISETP.GT.AND P3, PT, R27.reuse, 0x29, PT ;  /* 0x000000291b00780c */ /* 0x040fe40003f64270 */
[----:B------:R-:W-:Y:S02]  /*31e0*/  FMNMX.FTZ R29, R84, R29, !PT ;  /* 0x0000001d541d7209 */ /* 0x000fe40007810000 */
[----:B------:R-:W-:Y:S01]  /*31f0*/  FSEL R98, R10, -INF , P3 ;  /* 0xff8000000a627808 */ /* 0x000fe20001800000 */
[----:B------:R-:W3:Y:S01]  /*3200*/  MUFU.TANH R4, R4 ;  /* 0x0000000400047308 */ /* 0x000ee20000002400 */
[----:B------:R-:W-:Y:S02]  /*3210*/  FMNMX.FTZ R29, R86, R29, !PT ;  /* 0x0000001d561d7209 */ /* 0x000fe40007810000 */
[----:B------:R-:W-:-:S02]  /*3220*/  ISETP.GT.AND P3, PT, R27, 0x31, PT ;  /* 0x000000311b00780c */ /* 0x000fc40003f64270 */
[----:B------:R-:W-:Y:S02]  /*3230*/  FMNMX.FTZ R29, R98, R29, !PT ;  /* 0x0000001d621d7209 */ /* 0x000fe40007810000 */
[----:B0-----:R-:W-:Y:S01]  /*3240*/  FSEL R102, R9, -INF , P3 ;  /* 0xff80000009667808 */ /* 0x001fe20001800000 */
[----:B------:R-:W0:Y:S01]  /*3250*/  MUFU.TANH R2, R2 ;  /* 0x0000000200027308 */ /* 0x000e220000002400 */
[----:B------:R-:W-:Y:S02]  /*3260*/  FMNMX.FTZ R29, R100, R29, !PT ;  /* 0x0000001d641d7209 */ /* 0x000fe40007810000 */
[----:B------:R-:W-:Y:S02]  /*3270*/  ISETP.GT.AND P3, PT, R27, 0x39, PT ;  /* 0x000000391b00780c */ /* 0x000fe40003f64270 */
[----:B--2---:R-:W-:Y:S01]  /*3280*/  FSEL R104, R7, -INF , P4 ;  /* 0xff80000007687808 */ /* 0x004fe20002000000 */
[----:B------:R-:W-:Y:S01]  /*3290*/  FFMA.FTZ R7, R96, R5, -R33 ;  /* 0x0000000560077223 */ /* 0x000fe20000010821 */
[----:B------:R-:W-:Y:S01]  /*32a0*/  FMNMX.FTZ R29, R102, R29, !PT ;  /* 0x0000001d661d7209 */ /* 0x000fe20007810000 */
[----:B------:R-:W2:Y:S01]  /*32b0*/  MUFU.TANH R3, R3 ;  /* 0x0000000300037308 */ /* 0x000ea20000002400 */
[----:B------:R-:W-:-:S02]  /*32c0*/  ISETP.GT.AND P4, PT, R27, 0x40, PT ;  /* 0x000000401b00780c */ /* 0x000fc40003f84270 */
[----:B---3--:R-:W-:Y:S02]  /*32d0*/  FSEL R96, R4, -INF , P3 ;  /* 0xff80000004607808 */ /* 0x008fe40001800000 */
[----:B------:R-:W-:Y:S02]  /*32e0*/  FMNMX.FTZ R29, R104, R29, !PT ;  /* 0x0000001d681d7209 */ /* 0x000fe40007810000 */
[C---:B------:R-:W-:Y:S01]  /*32f0*/  ISETP.GT.AND P3, PT, R27.reuse, 0x41, PT ;  /* 0x000000411b00780c */ /* 0x040fe20003f64270 */
[----:B------:R-:W3:Y:S01]  /*3300*/  MUFU.TANH R61, R61 ;  /* 0x0000003d003d7308 */ /* 0x000ee20000002400 */
[----:B0-----:R-:W-:Y:S01]  /*3310*/  FSEL R106, R2, -INF , P4 ;  /* 0xff800000026a7808 */ /* 0x001fe20002000000 */
[--C-:B------:R-:W-:Y:S01]  /*3320*/  FFMA.FTZ R2, R92, R5, -R33.reuse ;  /* 0x000000055c027223 */ /* 0x100fe20000010821 */
[----:B------:R-:W-:Y:S01]  /*3330*/  FMNMX.FTZ R29, R96, R29, !PT ;  /* 0x0000001d601d7209 */ /* 0x000fe20007810000 */
[----:B------:R-:W-:Y:S01]  /*3340*/  FFMA.FTZ R33, R54, R5, -R33 ;  /* 0x0000000536217223 */ /* 0x000fe20000010821 */
[----:B------:R-:W-:-:S02]  /*3350*/  ISETP.GT.AND P4, PT, R27, 0x48, PT ;  /* 0x000000481b00780c */ /* 0x000fc40003f84270 */
[----:B------:R-:W-:Y:S01]  /*3360*/  FMNMX.FTZ R29, R106, R29, !PT ;  /* 0x0000001d6a1d7209 */ /* 0x000fe20007810000 */
[----:B------:R-:W0:Y:S01]  /*3370*/  MUFU.TANH R65, R65 ;  /* 0x0000004100417308 */ /* 0x000e220000002400 */
[----:B--2---:R-:W-:Y:S02]  /*3380*/  FSEL R94, R3, -INF , P3 ;  /* 0xff800000035e7808 */ /* 0x004fe40001800000 */
[----:B------:R-:W-:Y:S02]  /*3390*/  ISETP.GT.AND P3, PT, R27, 0x49, PT ;  /* 0x000000491b00780c */ /* 0x000fe40003f64270 */
[----:B------:R-:W-:-:S03]  /*33a0*/  FMNMX.FTZ R29, R94, R29, !PT ;  /* 0x0000001d5e1d7209 */ /* 0x000fc60007810000 */
[----:B------:R2:W-:Y:S01]  /*33b0*/  MUFU.EX2 R14, R108 ;  /* 0x0000006c000e7308 */ /* 0x0005e20000000800 */
[----:B---3--:R-:W-:Y:S02]  /*33c0*/  FSEL R92, R61, -INF , P3 ;  /* 0xff8000003d5c7808 */ /* 0x008fe40001800000 */
[----:B------:R-:W-:-:S05]  /*33d0*/  ISETP.GT.AND P3, PT, R27, 0x51, PT ;  /* 0x000000511b00780c */ /* 0x000fca0003f64270 */
[----:B------:R-:W3:Y:S01]  /*33e0*/  MUFU.TANH R69, R69 ;  /* 0x0000004500457308 */ /* 0x000ee20000002400 */
[----:B--2---:R-:W-:Y:S02]  /*33f0*/  FSEL R108, R35, -INF , P4 ;  /* 0xff800000236c7808 */ /* 0x004fe40002000000 */
[----:B------:R-:W-:Y:S02]  /*3400*/  ISETP.GT.AND P4, PT, R27, 0x50, PT ;  /* 0x000000501b00780c */ /* 0x000fe40003f84270 */
[----:B------:R-:W-:Y:S02]  /*3410*/  FMNMX.FTZ R29, R108, R29, !PT ;  /* 0x0000001d6c1d7209 */ /* 0x000fe40007810000 */
[----:B------:R-:W-:Y:S01]  /*3420*/  FSEL R110, R37, -INF , P4 ;  /* 0xff800000256e7808 */ /* 0x000fe20002000000 */
[----:B------:R-:W2:Y:S01]  /*3430*/  MUFU.TANH R73, R73 ;  /* 0x0000004900497308 */ /* 0x000ea20000002400 */
[----:B------:R-:W-:Y:S01]  /*3440*/  FMNMX.FTZ R29, R92, R29, !PT ;  /* 0x0000001d5c1d7209 */ /* 0x000fe20007810000 */
[----:B------:R-:W4:Y:S01]  /*3450*/  @P2 LDC R37, c[0x0][0x44c] ;  /* 0x00011300ff252b82 */ /* 0x000f220000000800 */
[----:B------:R-:W-:-:S02]  /*3460*/  ISETP.GT.AND P4, PT, R27, 0x58, PT ;  /* 0x000000581b00780c */ /* 0x000fc40003f84270 */
[----:B0-----:R-:W-:Y:S02]  /*3470*/  FSEL R90, R65, -INF , P3 ;  /* 0xff800000415a7808 */ /* 0x001fe40001800000 */
[----:B------:R-:W-:Y:S01]  /*3480*/  FMNMX.FTZ R29, R110, R29, !PT ;  /* 0x0000001d6e1d7209 */ /* 0x000fe20007810000 */
[----:B------:R-:W0:Y:S01]  /*3490*/  MUFU.TANH R77, R77 ;  /* 0x0000004d004d7308 */ /* 0x000e220000002400 */
[----:B------:R-:W-:Y:S02]  /*34a0*/  ISETP.GT.AND P3, PT, R27, 0x59, PT ;  /* 0x000000591b00780c */ /* 0x000fe40003f64270 */
[----:B------:R-:W-:Y:S01]  /*34b0*/  FSEL R112, R39, -INF , P4 ;  /* 0xff80000027707808 */ /* 0x000fe20002000000 */
[----:B------:R-:W-:Y:S01]  /*34c0*/  IMAD.MOV.U32 R39, RZ, RZ, R18 ;  /* 0x000000ffff277224 */ /* 0x000fe200078e0012 */
[----:B------:R-:W-:Y:S02]  /*34d0*/  FMNMX.FTZ R29, R90, R29, !PT ;  /* 0x0000001d5a1d7209 */ /* 0x000fe40007810000 */
[----:B------:R-:W-:Y:S01]  /*34e0*/  ISETP.GT.AND P4, PT, R27, 0x60, PT ;  /* 0x000000601b00780c */ /* 0x000fe20003f84270 */
[----:B------:R-:W5:Y:S01]  /*34f0*/  MUFU.TANH R81, R81 ;  /* 0x0000005100517308 */ /* 0x000f620000002400 */
[----:B---3--:R-:W-:-:S02]  /*3500*/  FSEL R74, R69, -INF , P3 ;  /* 0xff800000454a7808 */ /* 0x008fc40001800000 */
[----:B------:R-:W-:Y:S02]  /*3510*/  FMNMX.FTZ R29, R112, R29, !PT ;  /* 0x0000001d701d7209 */ /* 0x000fe40007810000 */
[----:B------:R-:W-:Y:S02]  /*3520*/  ISETP.GT.AND P3, PT, R27, 0x61, PT ;  /* 0x000000611b00780c */ /* 0x000fe40003f64270 */
[----:B------:R-:W-:Y:S01]  /*3530*/  FSEL R114, R41, -INF , P4 ;  /* 0xff80000029727808 */ /* 0x000fe20002000000 */
[----:B------:R-:W-:Y:S01]  /*3540*/  MUFU.TANH R85, R85 ;  /* 0x0000005500557308 */ /* 0x000fe20000002400 */
[----:B------:R-:W-:Y:S01]  /*3550*/  FMNMX.FTZ R29, R74, R29, !PT ;  /* 0x0000001d4a1d7209 */ /* 0x000fe20007810000 */
[----:B----4-:R-:W-:Y:S01]  /*3560*/  @P2 IMAD.HI.U32 R37, R18, R37, RZ ;  /* 0x0000002512252227 */ /* 0x010fe200078e00ff */
[----:B------:R-:W-:Y:S02]  /*3570*/  ISETP.GT.AND P4, PT, R27, 0x68, PT ;  /* 0x000000681b00780c */ /* 0x000fe40003f84270 */
[----:B--2---:R-:W-:-:S02]  /*3580*/  FSEL R70, R73, -INF , P3 ;  /* 0xff80000049467808 */ /* 0x004fc40001800000 */
[----:B------:R-:W-:Y:S01]  /*3590*/  FMNMX.FTZ R29, R114, R29, !PT ;  /* 0x0000001d721d7209 */ /* 0x000fe20007810000 */
[----:B------:R-:W-:Y:S01]  /*35a0*/  MUFU.EX2 R181, R181 ;  /* 0x000000b500b57308 */ /* 0x000fe20000000800 */
[C---:B------:R-:W-:Y:S02]  /*35b0*/  ISETP.GT.AND P3, PT, R27.reuse, 0x69, PT ;  /* 0x000000691b00780c */ /* 0x040fe40003f64270 */
[----:B------:R-:W-:Y:S02]  /*35c0*/  FSEL R116, R116, -INF , P4 ;  /* 0xff80000074747808 */ /* 0x000fe40002000000 */
[----:B------:R-:W-:Y:S02]  /*35d0*/  FMNMX.FTZ R29, R70, R29, !PT ;  /* 0x0000001d461d7209 */ /* 0x000fe40007810000 */
[----:B------:R-:W-:Y:S01]  /*35e0*/  ISETP.GT.AND P4, PT, R27, 0x70, PT ;  /* 0x000000701b00780c */ /* 0x000fe20003f84270 */
[----:B------:R-:W2:Y:S01]  /*35f0*/  MUFU.EX2 R26, R31 ;  /* 0x0000001f001a7308 */ /* 0x000ea20000000800 */
[----:B0-----:R-:W-:-:S02]  /*3600*/  FSEL R66, R77, -INF , P3 ;  /* 0xff8000004d427808 */ /* 0x001fc40001800000 */
[----:B------:R-:W-:Y:S02]  /*3610*/  FMNMX.FTZ R29, R116, R29, !PT ;  /* 0x0000001d741d7209 */ /* 0x000fe40007810000 */
[C---:B------:R-:W-:Y:S02]  /*3620*/  ISETP.GT.AND P3, PT, R27.reuse, 0x71, PT ;  /* 0x000000711b00780c */ /* 0x040fe40003f64270 */
[----:B------:R-:W-:Y:S01]  /*3630*/  FSEL R118, R118, -INF , P4 ;  /* 0xff80000076767808 */ /* 0x000fe20002000000 */
[----:B------:R-:W0:Y:S01]  /*3640*/  MUFU.EX2 R183, R183 ;  /* 0x000000b700b77308 */ /* 0x000e220000000800 */
[----:B------:R-:W-:Y:S02]  /*3650*/  FMNMX.FTZ R29, R66, R29, !PT ;  /* 0x0000001d421d7209 */ /* 0x000fe40007810000 */
[----:B------:R-:W-:Y:S02]  /*3660*/  ISETP.GT.AND P4, PT, R27, 0x78, PT ;  /* 0x000000781b00780c */ /* 0x000fe40003f84270 */
[----:B-----5:R-:W-:-:S02]  /*3670*/  FSEL R62, R81, -INF , P3 ;  /* 0xff800000513e7808 */ /* 0x020fc40001800000 */
[----:B------:R-:W-:Y:S01]  /*3680*/  FMNMX.FTZ R29, R118, R29, !PT ;  /* 0x0000001d761d7209 */ /* 0x000fe20007810000 */
[----:B------:R-:W3:Y:S01]  /*3690*/  MUFU.EX2 R20, R20 ;  /* 0x0000001400147308 */ /* 0x000ee20000000800 */
[----:B------:R-:W-:Y:S01]  /*36a0*/  ISETP.GT.AND P3, PT, R27, 0x79, PT ;  /* 0x000000791b00780c */ /* 0x000fe20003f64270 */
[----:B--2---:R-:W-:Y:S01]  /*36b0*/  FADD.FTZ R42, R181, R26 ;  /* 0x0000001ab52a7221 */ /* 0x004fe20000010000 */
[----:B------:R-:W-:Y:S02]  /*36c0*/  FSEL R120, R120, -INF , P4 ;  /* 0xff80000078787808 */ /* 0x000fe40002000000 */
[----:B------:R-:W-:Y:S02]  /*36d0*/  FMNMX.FTZ R29, R62, R29, !PT ;  /* 0x0000001d3e1d7209 */ /* 0x000fe40007810000 */
[----:B------:R-:W-:Y:S01]  /*36e0*/  FSEL R58, R85, -INF , P3 ;  /* 0xff800000553a7808 */ /* 0x000fe20001800000 */
[----:B------:R-:W2:Y:S01]  /*36f0*/  MUFU.EX2 R177, R177 ;  /* 0x000000b100b17308 */ /* 0x000ea20000000800 */
[----:B------:R-:W-:-:S02]  /*3700*/  FMNMX.FTZ R29, R120, R29, !PT ;  /* 0x0000001d781d7209 */ /* 0x000fc40007810000 */
[----:B-1----:R-:W-:Y:S02]  /*3710*/  @P2 SHF.R.U32.HI R39, RZ, R46, R37 ;  /* 0x0000002eff272219 */ /* 0x002fe40000011625 */
[----:B------:R-:W-:Y:S02]  /*3720*/  FMNMX.FTZ R29, R58, R29, !PT ;  /* 0x0000001d3a1d7209 */ /* 0x000fe40007810000 */
[----:B------:R-:W-:Y:S01]  /*3730*/  IADD3 R41, R39, R16, -R17 ;  /* 0x0000001027297210 */ /* 0x000fe20007ffe811 */
[----:B------:R-:W1:Y:S01]  /*3740*/  MUFU.EX2 R179, R179 ;  /* 0x000000b300b37308 */ /* 0x000e620000000800 */
[----:B------:R-:W-:Y:S01]  /*3750*/  F2FP.F16.F32.PACK_AB R181, R26, R181 ;  /* 0x000000b51ab5723e */ /* 0x000fe200000000ff */
[----:B------:R-:W4:Y:S06]  /*3760*/  SHFL.BFLY PT, R10, R29, 0x2, 0x1f ;  /* 0x0c401f001d0a7f89 */ /* 0x000f2c00000e0000 */
[----:B------:R-:W5:Y:S08]  /*3770*/  MUFU.EX2 R12, R12 ;  /* 0x0000000c000c7308 */ /* 0x000f700000000800 */
[----:B------:R-:W-:Y:S08]  /*3780*/  MUFU.EX2 R4, R7 ;  /* 0x0000000700047308 */ /* 0x000ff00000000800 */
[----:B------:R-:W5:Y:S01]  /*3790*/  MUFU.EX2 R173, R173 ;  /* 0x000000ad00ad7308 */ /* 0x000f620000000800 */
[----:B----4-:R-:W-:Y:S01]  /*37a0*/  FMNMX.FTZ R3, R29, R10, !PT ;  /* 0x0000000a1d037209 */ /* 0x010fe20007810000 */
[----:B0-----:R-:W-:Y:S01]  /*37b0*/  FADD.FTZ R29, R183, R42 ;  /* 0x0000002ab71d7221 */ /* 0x001fe20000010000 */
[----:B---3--:R-:W-:-:S03]  /*37c0*/  F2FP.F16.F32.PACK_AB R183, R20, R183 ;  /* 0x000000b714b7723e */ /* 0x008fc600000000ff */
[----:B------:R-:W0:Y:S01]  /*37d0*/  SHFL.BFLY PT, R10, R3, 0x1, 0x1f ;  /* 0x0c201f00030a7f89 */ /* 0x000e2200000e0000 */
[----:B------:R-:W-:Y:S01]  /*37e0*/  FADD.FTZ R42, R20, R29 ;  /* 0x0000001d142a7221 */ /* 0x000fe20000010000 */
[----:B------:R-:W-:Y:S03]  /*37f0*/  MUFU.EX2 R175, R175 ;  /* 0x000000af00af7308 */ /* 0x000fe60000000800 */
[----:B--2---:R-:W-:Y:S01]  /*3800*/  FADD.FTZ R31, R177, R42 ;  /* 0x0000002ab11f7221 */ /* 0x004fe20000010000 */
[----:B------:R-:W-:-:S03]  /*3810*/  F2FP.F16.F32.PACK_AB R177, R14, R177 ;  /* 0x000000b10eb1723e */ /* 0x000fc600000000ff */
[----:B------:R-:W-:Y:S01]  /*3820*/  FADD.FTZ R42, R14, R31 ;  /* 0x0000001f0e2a7221 */ /* 0x000fe20000010000 */
[----:B------:R1:W-:Y:S08]  /*3830*/  MUFU.EX2 R40, R33 ;  /* 0x0000002100287308 */ /* 0x0003f00000000800 */
[----:B------:R-:W-:Y:S01]  /*3840*/  MUFU.EX2 R2, R2 ;  /* 0x0000000200027308 */ /* 0x000fe20000000800 */
[----:B-1----:R-:W-:Y:S01]  /*3850*/  FADD.FTZ R33, R179, R42 ;  /* 0x0000002ab3217221 */ /* 0x002fe20000010000 */
[----:B-----5:R-:W-:-:S03]  /*3860*/  F2FP.F16.F32.PACK_AB R179, R12, R179 ;  /* 0x000000b30cb3723e */ /* 0x020fc600000000ff */
[----:B------:R-:W-:Y:S01]  /*3870*/  FADD.FTZ R44, R12, R33 ;  /* 0x000000210c2c7221 */ /* 0x000fe20000010000 */
[----:B0-----:R-:W-:Y:S02]  /*3880*/  FMNMX.FTZ R10, R3, R10, !PT ;  /* 0x0000000a030a7209 */ /* 0x001fe40007810000 */
[----:B------:R-:W-:Y:S01]  /*3890*/  MUFU.EX2 R169, R169 ;  /* 0x000000a900a97308 */ /* 0x000fe20000000800 */
[----:B------:R-:W-:Y:S01]  /*38a0*/  FADD.FTZ R35, R173, R44 ;  /* 0x0000002cad237221 */ /* 0x000fe20000010000 */
[C---:B------:R-:W-:Y:S01]  /*38b0*/  FSETP.NEU.FTZ.AND P3, PT, R10.reuse, -INF , PT ;  /* 0xff8000000a00780b */ /* 0x040fe20003f7d000 */
[----:B------:R-:W-:Y:S01]  /*38c0*/  FMUL.FTZ R3, R10, R5 ;  /* 0x000000050a037220 */ /* 0x000fe20000410000 */
[----:B------:R-:W-:Y:S02]  /*38d0*/  SHF.R.S32.HI R44, RZ, 0x1f, R41 ;  /* 0x0000001fff2c7819 */ /* 0x000fe40000011429 */
[----:B------:R-:W-:Y:S02]  /*38e0*/  F2FP.F16.F32.PACK_AB R173, R4, R173 ;  /* 0x000000ad04ad723e */ /* 0x000fe400000000ff */
[----:B------:R-:W-:Y:S01]  /*38f0*/  FSEL R3, R3, RZ, P3 ;  /* 0x000000ff03037208 */ /* 0x000fe20001800000 */
[----:B------:R-:W-:Y:S01]  /*3900*/  MUFU.EX2 R8, R8 ;  /* 0x0000000800087308 */ /* 0x000fe20000000800 */
[----:B------:R-:W-:-:S03]  /*3910*/  LEA.HI R44, R44, R41, RZ, 0x7 ;  /* 0x000000292c2c7211 */ /* 0x000fc600078f38ff */
        /* <DEDUP_REMOVED lines=32> */
[-CC-:B------:R-:W-:Y:S01]  /*3b20*/  FFMA.FTZ R66, R66, R5.reuse, -R3.reuse ;  /* 0x0000000542427223 */ /* 0x180fe20000010803 */
[-CC-:B------:R-:W-:Y:S01]  /*3b30*/  FFMA.FTZ R118, R118, R5.reuse, -R3.reuse ;  /* 0x0000000576767223 */ /* 0x180fe20000010803 */
[-CC-:B------:R-:W-:Y:S01]  /*3b40*/  FFMA.FTZ R62, R62, R5.reuse, -R3.reuse ;  /* 0x000000053e3e7223 */ /* 0x180fe20000010803 */
[-CC-:B------:R-:W-:Y:S01]  /*3b50*/  FFMA.FTZ R120, R120, R5.reuse, -R3.reuse ;  /* 0x0000000578787223 */ /* 0x180fe20000010803 */
[----:B------:R-:W-:Y:S01]  /*3b60*/  FFMA.FTZ R58, R58, R5, -R3 ;  /* 0x000000053a3a7223 */ /* 0x000fe20000010803 */
[----:B------:R-:W-:Y:S01]  /*3b70*/  F2FP.F16.F32.PACK_AB R180, R25, R60 ;  /* 0x0000003c19b4723e */ /* 0x000fe200000000ff */
[----:B------:R-:W0:Y:S01]  /*3b80*/  MUFU.EX2 R72, R72 ;  /* 0x0000004800487308 */ /* 0x000e220000000800 */
[----:B-1----:R-:W-:-:S07]  /*3b90*/  FADD.FTZ R42, R64, R31 ;  /* 0x0000001f402a7221 */ /* 0x002fce0000010000 */
[----:B------:R-:W1:Y:S01]  /*3ba0*/  MUFU.EX2 R9, R76 ;  /* 0x0000004c00097308 */ /* 0x000e620000000800 */
[C---:B--2---:R-:W-:Y:S01]  /*3bb0*/  FADD.FTZ R33, R7.reuse, R42 ;  /* 0x0000002a07217221 */ /* 0x044fe20000010000 */
[----:B------:R-:W-:Y:S01]  /*3bc0*/  FADD.FTZ R42, R4, R35 ;  /* 0x00000023042a7221 */ /* 0x000fe20000010000 */
[----:B------:R-:W-:-:S03]  /*3bd0*/  F2FP.F16.F32.PACK_AB R182, R7, R64 ;  /* 0x0000004007b6723e */ /* 0x000fc600000000ff */
[----:B------:R-:W-:Y:S01]  /*3be0*/  FADD.FTZ R35, R175, R42 ;  /* 0x0000002aaf237221 */ /* 0x000fe20000010000 */
[----:B------:R-:W-:Y:S01]  /*3bf0*/  F2FP.F16.F32.PACK_AB R175, R2, R175 ;  /* 0x000000af02af723e */ /* 0x000fe200000000ff */
[----:B------:R-:W2:Y:S01]  /*3c00*/  MUFU.EX2 R78, R78 ;  /* 0x0000004e004e7308 */ /* 0x000ea20000000800 */
[----:B0-----:R-:W-:Y:S01]  /*3c10*/  FADD.FTZ R0, R72, R33 ;  /* 0x0000002148007221 */ /* 0x001fe20000010000 */
[----:B------:R-:W-:-:S04]  /*3c20*/  FADD.FTZ R42, R2, R35 ;  /* 0x00000023022a7221 */ /* 0x000fc80000010000 */
[----:B------:R-:W-:Y:S01]  /*3c30*/  FADD.FTZ R37, R169, R42 ;  /* 0x0000002aa9257221 */ /* 0x000fe20000010000 */
[C---:B------:R-:W-:Y:S01]  /*3c40*/  F2FP.F16.F32.PACK_AB R169, R8.reuse, R169 ;  /* 0x000000a908a9723e */ /* 0x040fe200000000ff */
[----:B------:R-:W0:Y:S01]  /*3c50*/  MUFU.EX2 R11, R80 ;  /* 0x00000050000b7308 */ /* 0x000e220000000800 */
[C---:B-1----:R-:W-:Y:S01]  /*3c60*/  FADD.FTZ R33, R9.reuse, R0 ;  /* 0x0000000009217221 */ /* 0x042fe20000010000 */
[----:B------:R-:W-:Y:S01]  /*3c70*/  FADD.FTZ R42, R8, R37 ;  /* 0x00000025082a7221 */ /* 0x000fe20000010000 */
[----:B------:R-:W-:Y:S01]  /*3c80*/  VIADD R8, R88, 0xfffffffe ;  /* 0xfffffffe58087836 */ /* 0x000fe20000000000 */
[----:B------:R-:W-:Y:S02]  /*3c90*/  F2FP.F16.F32.PACK_AB R176, R9, R72 ;  /* 0x0000004809b0723e */ /* 0x000fe400000000ff */
[----:B------:R-:W-:Y:S02]  /*3ca0*/  CS2R R88, SRZ ;  /* 0x0000000000587805 */ /* 0x000fe4000001ff00 */
[----:B------:R-:W1:Y:S01]  /*3cb0*/  MUFU.EX2 R82, R82 ;  /* 0x0000005200527308 */ /* 0x000e620000000800 */
[----:B--2---:R-:W-:-:S07]  /*3cc0*/  FADD.FTZ R0, R78, R33 ;  /* 0x000000214e007221 */ /* 0x004fce0000010000 */
[----:B------:R-:W2:Y:S01]  /*3cd0*/  MUFU.EX2 R13, R84 ;  /* 0x00000054000d7308 */ /* 0x000ea20000000800 */
[C---:B0-----:R-:W-:Y:S01]  /*3ce0*/  FADD.FTZ R35, R11.reuse, R0 ;  /* 0x000000000b237221 */ /* 0x041fe20000010000 */
[----:B------:R-:W-:Y:S02]  /*3cf0*/  F2FP.F16.F32.PACK_AB R178, R11, R78 ;  /* 0x0000004e0bb2723e */ /* 0x000fe400000000ff */
[----:B------:R-:W-:-:S04]  /*3d00*/  SHF.R.S32.HI R11, RZ, 0x7, R44 ;  /* 0x00000007ff0b7819 */ /* 0x000fc8000001142c */
[----:B------:R-:W0:Y:S01]  /*3d10*/  MUFU.EX2 R171, R171 ;  /* 0x000000ab00ab7308 */ /* 0x000e220000000800 */
[----:B-1----:R-:W-:Y:S01]  /*3d20*/  FADD.FTZ R0, R82, R35 ;  /* 0x0000002352007221 */ /* 0x002fe20000010000 */
[----:B------:R-:W-:-:S04]  /*3d30*/  VIMNMX R11, RZ, R11, !PT ;  /* 0x0000000bff0b7248 */ /* 0x000fc80007fe0100 */
[----:B------:R-:W-:Y:S02]  /*3d40*/  ISETP.GE.AND P3, PT, R8, R11, PT ;  /* 0x0000000b0800720c */ /* 0x000fe40003f66270 */
        /* <DEDUP_REMOVED lines=24> */
[----:B------:R-:W-:Y:S02]  /*3ed0*/  F2FP.F16.F32.PACK_AB R168, R21, R100 ;  /* 0x0000006415a8723e */ /* 0x000fe400000000ff */
[----:B------:R-:W-:-:S04]  /*3ee0*/  CS2R R100, SRZ ;  /* 0x0000000000647805 */ /* 0x000fc8000001ff00 */
        /* <DEDUP_REMOVED lines=10> */
[----:B------:R-:W-:Y:S02]  /*3f90*/  F2FP.F16.F32.PACK_AB R170, R27, R104 ;  /* 0x000000681baa723e */ /* 0x000fe400000000ff */
[----:B------:R-:W-:-:S04]  /*3fa0*/  CS2R R104, SRZ ;  /* 0x0000000000687805 */ /* 0x000fc8000001ff00 */
        /* <DEDUP_REMOVED lines=45> */
[----:B------:R-:W-:Y:S02]  /*4280*/  F2FP.F16.F32.PACK_AB R162, R35, R112 ;  /* 0x0000007023a2723e */ /* 0x000fe400000000ff */
[----:B------:R-:W-:-:S04]  /*4290*/  CS2R R112, SRZ ;  /* 0x0000000000707805 */ /* 0x000fc8000001ff00 */
        /* <DEDUP_REMOVED lines=9> */
[----:B------:R-:W-:Y:S02]  /*4330*/  F2FP.F16.F32.PACK_AB R156, R37, R114 ;  /* 0x00000072259c723e */ /* 0x000fe400000000ff */
[----:B------:R-:W-:-:S04]  /*4340*/  CS2R R114, SRZ ;  /* 0x0000000000727805 */ /* 0x000fc8000001ff00 */
[----:B------:R-:W1:Y:S01]  /*4350*/  MUFU.EX2 R118, R118 ;  /* 0x0000007600767308 */ /* 0x000e620000000800 */
[----:B--2---:R-:W-:-:S07]  /*4360*/  FADD.FTZ R0, R116, R43 ;  /* 0x0000002b74007221 */ /* 0x004fce0000010000 */
        /* <DEDUP_REMOVED lines=8> */
[----:B------:R-:W-:Y:S01]  /*43f0*/  F2FP.F16.F32.PACK_AB R152, R41, R118 ;  /* 0x000000762998723e */ /* 0x000fe200000000ff */
[----:B------:R-:W-:Y:S01]  /*4400*/  IMAD.MOV.U32 R0, RZ, RZ, 0x3f800000 ;  /* 0x3f800000ff007424 */ /* 0x000fe200078e00ff */
[----:B------:R-:W-:-:S04]  /*4410*/  CS2R R118, SRZ ;  /* 0x0000000000767805 */ /* 0x000fc8000001ff00 */
[----:B------:R-:W2:Y:S01]  /*4420*/  MUFU.EX2 R7, R58 ;  /* 0x0000003a00077308 */ /* 0x000ea20000000800 */
[----:B0-----:R-:W-:Y:S01]  /*4430*/  FADD.FTZ R3, R155, R2 ;  /* 0x000000029b037221 */ /* 0x001fe20000010000 */
[C---:B------:R-:W-:Y:S01]  /*4440*/  F2FP.F16.F32.PACK_AB R155, R40.reuse, R155 ;  /* 0x0000009b289b723e */ /* 0x040fe200000000ff */
[----:B------:R-:W-:Y:S02]  /*4450*/  IMAD.MOV.U32 R2, RZ, RZ, 0x3f800000 ;  /* 0x3f800000ff027424 */ /* 0x000fe400078e00ff */
[----:B------:R-:W-:Y:S01]  /*4460*/  FADD.FTZ R3, R40, R3 ;  /* 0x0000000328037221 */ /* 0x000fe20000010000 */
[----:B-1----:R-:W-:Y:S01]  /*4470*/  FADD.FTZ R4, R120, R9 ;  /* 0x0000000978047221 */ /* 0x002fe20000010000 */
[----:B--2---:R-:W-:-:S03]  /*4480*/  F2FP.F16.F32.PACK_AB R154, R7, R120 ;  /* 0x00000078079a723e */ /* 0x004fc600000000ff */
        /* <DEDUP_REMOVED lines=9> */
[----:B------:R-:W-:-:S07]  /*4520*/  IMAD.MOV.U32 R151, RZ, RZ, RZ ;  /* 0x000000ffff977224 */ /* 0x000fce00078e00ff */
.L_x_2470:
[----:B------:R-:W-:-:S04]  /*4530*/  UIADD3 UR6, UR60, 0x1, URZ ;  /* 0x000000013c067890 */ /* 0x000fc8000fffe03f */
[----:B------:R-:W-:-:S04]  /*4540*/  UISETP.NE.AND UP0, UPT, UR6, 0x2, UPT ;  /* 0x000000020600788c */ /* 0x000fc8000bf05270 */
[----:B------:R-:W-:Y:S02]  /*4550*/  USEL UR38, URZ, 0x1, UP0 ;  /* 0x000000013f267887 */ /* 0x000fe40008000000 */
[----:B------:R-:W-:Y:S02]  /*4560*/  USEL UR36, UR6, URZ, UP0 ;  /* 0x0000003f06247287 */ /* 0x000fe40008000000 */
[----:B------:R-:W-:Y:S01]  /*4570*/  ULOP3.LUT UR38, UR61, UR38, URZ, 0x3c, !UPT ;  /* 0x000000263d267292 */ /* 0x000fe2000f8e3c3f */
[----:B------:R-:W-:Y:S11]  /*4580*/  @!P0 BRA `(.L_x_2462) ;  /* 0x0000000000048947 */ /* 0x000ff60003800000 */
[----:B------:R-:W-:Y:S01]  /*4590*/  BPT.TRAP 0x1 ;  /* 0x000000040000795c */ /* 0x000fe20000300000 */
.L_x_2462:
[----:B------:R-:W-:Y:S01]  /*45a0*/  ULEA UR59, UR36, UR37, 0x3 ;  /* 0x00000025243b7291 */ /* 0x000fe2000f8e183f */
[----:B------:R-:W-:-:S05]  /*45b0*/  IMAD.U32 R5, RZ, RZ, UR38 ;  /* 0x00000026ff057e24 */ /* 0x000fca000f8e00ff */
[----:B------:R-:W-:-:S04]  /*45c0*/  SHF.L.U32 R5, R5, 0x1f, RZ ;  /* 0x0000001f05057819 */ /* 0x000fc800000006ff */
[----:B------:R0:W1:Y:S01]  /*45d0*/  SYNCS.PHASECHK.TRANS64.TRYWAIT P3, [UR59+0x34830], R5 ;  /* 0x03483005ff0075a7 */ /* 0x000062000806017b */
[----:B------:R-:W-:Y:S05]  /*45e0*/  @!P0 BRA `(.L_x_2463) ;  /* 0x0000000000048947 */ /* 0x000fea0003800000 */
[----:B------:R-:W-:Y:S01]  /*45f0*/  BPT.TRAP 0x1 ;  /* 0x000000040000795c */ /* 0x000fe20000300000 */
.L_x_2463:
[----:B-1----:R-:W-:Y:S05]  /*4600*/  @P3 BRA `(.L_x_2464) ;  /* 0x0000000000083947 */ /* 0x002fea0003800000 */
[----:B------:R-:W1:Y:S02]  /*4610*/  SYNCS.PHASECHK.TRANS64.TRYWAIT P3, [UR59+0x34830], R5 ;  /* 0x03483005ff0075a7 */ /* 0x000e64000806017b */
[----:B-1----:R-:W-:Y:S05]  /*4620*/  @!P3 BRA `(.L_x_2465) ;  /* 0x000000ec0048b947 */ /* 0x002fea0003800000 */
.L_x_2464:
[----:B------:R-:W-:Y:S01]  /*4630*/  UIMAD UR54, UR36, 0xc00, UR39 ;  /* 0x00000c00243678a4 */ /* 0x000fe2000f8e0227 */
[----:B------:R-:W-:Y:S01]  /*4640*/  WARPGROUP.ARRIVE ;  /* 0x00000000000079c5 */ /* 0x000fe20000000000 */
[----:B------:R-:W-:Y:S01]  /*4650*/  UMOV UR55, 0x40000040 ;  /* 0x4000004000377882 */ /* 0x000fe20000000000 */
[----:B------:R-:W-:Y:S01]  /*4660*/  UMOV UR7, 0x40000040 ;  /* 0x4000004000077882 */ /* 0x000fe20000000000 */
[----:B------:R-:W-:Y:S01]  /*4670*/  UIADD3 UR6, UR54, 0x2, URZ ;  /* 0x0000000236067890 */ /* 0x000fe2000fffe03f */
[-C--:B------:R-:W-:Y:S01]  /*4680*/  FMUL.FTZ R88, R88, R2.reuse ;  /* 0x0000000258587220 */ /* 0x080fe20000410000 */
[----:B------:R-:W-:Y:S01]  /*4690*/  UIADD3 UR10, UR54, 0x4, URZ ;  /* 0x00000004360a7890 */ /* 0x000fe2000fffe03f */
[-C--:B------:R-:W-:Y:S01]  /*46a0*/  FMUL.FTZ R89, R89, R2.reuse ;  /* 0x0000000259597220 */ /* 0x080fe20000410000 */
[----:B------:R-:W-:Y:S01]  /*46b0*/  UMOV UR11, 0x40000040 ;  /* 0x40000040000b7882 */ /* 0x000fe20000000000 */
[----:B------:R-:W-:Y:S01]  /*46c0*/  HGMMA.64x128x16.F32 R24, gdesc[UR52], RZ, !UPT, gsb0 ;  /* 0x01e00000341879f0 */ /* 0x000fe2000c0008ff */
        /* <DEDUP_REMOVED lines=116> */
.L_x_2466:
[----:B------:R-:W-:Y:S01]  /*4e10*/  ULEA UR7, UR60, UR37, 0x3 ;  /* 0x000000253c077291 */ /* 0x000fe2000f8e183f */
[----:B------:R-:W-:-:S04]  /*4e20*/  MOV R0, UR61 ;  /* 0x0000003d00007c02 */ /* 0x000fc80008000f00 */
[----:B------:R-:W-:-:S04]  /*4e30*/  SHF.L.U32 R0, R0, 0x1f, RZ ;  /* 0x0000001f00007819 */ /* 0x000fc800000006ff */
[----:B------:R2:W3:Y:S01]  /*4e40*/  SYNCS.PHASECHK.TRANS64.TRYWAIT P3, [UR7+0x34850], R0 ;  /* 0x03485000ff0075a7 */ /* 0x0004e20008060147 */
[----:B------:R-:W-:Y:S05]  /*4e50*/  @!P0 BRA `(.L_x_2467) ;  /* 0x0000000000048947 */ /* 0x000fea0003800000 */
[----:B------:R-:W-:Y:S01]  /*4e60*/  BPT.TRAP 0x1 ;  /* 0x000000040000795c */ /* 0x000fe20000300000 */
.L_x_2467:
[----:B---3--:R-:W-:Y:S05]  /*4e70*/  @P3 BRA `(.L_x_2468) ;  /* 0x0000000000083947 */ /* 0x008fea0003800000 */
[----:B------:R-:W3:Y:S02]  /*4e80*/  SYNCS.PHASECHK.TRANS64.TRYWAIT P3, [UR7+0x34850], R0 ;  /* 0x03485000ff0075a7 */ /* 0x000ee40008060147 */
[----:B---3--:R-:W-:Y:S05]  /*4e90*/  @!P3 BRA `(.L_x_2469) ;  /* 0x000000e40044b947 */ /* 0x008fea0003800000 */
.L_x_2468:
[----:B------:R-:W-:Y:S01]  /*4ea0*/  UIADD3 UR6, UR37, 0x400, URZ ;  /* 0x0000040025067890 */ /* 0x000fe2000fffe03f */
[----:B------:R-:W-:Y:S01]  /*4eb0*/  WARPGROUP.ARRIVE ;  /* 0x00000000000079c5 */ /* 0x000fe20000000000 */
[----:B------:R-:W-:Y:S01]  /*4ec0*/  UMOV UR11, 0x40000040 ;  /* 0x40000040000b7882 */ /* 0x000fe20000000000 */
[----:B------:R-:W-:Y:S01]  /*4ed0*/  FMUL.FTZ R14, R32, UR58 ;  /* 0x0000003a200e7c20 */ /* 0x000fe20008410000 */
[----:B------:R-:W-:Y:S01]  /*4ee0*/  USHF.R.U32.HI UR6, URZ, 0x4, UR6 ;  /* 0x000000043f067899 */ /* 0x000fe20008011606 */
[----:B------:R-:W3:Y:S01]  /*4ef0*/  @P2 LDC R32, c[0x0][0x44c] ;  /* 0x00011300ff202b82 */ /* 0x000ee20000000800 */
[----:B------:R-:W-:Y:S01]  /*4f00*/  FMUL.FTZ R200, R31, UR58 ;  /* 0x0000003a1fc87c20 */ /* 0x000fe20008410000 */
[----:B------:R-:W-:Y:S01]  /*4f10*/  FMUL.FTZ R12, R33, UR58 ;  /* 0x0000003a210c7c20 */ /* 0x000fe20008410000 */
[----:B------:R-:W-:Y:S01]  /*4f20*/  ULOP3.LUT UR6, UR6, 0x3fff, URZ, 0xc0, !UPT ;  /* 0x00003fff06067892 */ /* 0x000fe2000f8ec03f */
[----:B------:R-:W-:Y:S02]  /*4f30*/  IMAD.IADD R33, R184, 0x1, R18 ;  /* 0x00000001b8217824 */ /* 0x000fe400078e0212 */
[----:B------:R-:W-:Y:S01]  /*4f40*/  FMUL.FTZ R15, R36, UR58 ;  /* 0x0000003a240f7c20 */ /* 0x000fe20008410000 */
[----:B01----:R-:W-:Y:S01]  /*4f50*/  FMUL.FTZ R5, R26, UR58 ;  /* 0x0000003a1a057c20 */ /* 0x003fe20008410000 */
[----:B------:R-:W-:Y:S01]  /*4f60*/  ULOP3.LUT UR6, UR6, 0x4000000, URZ, 0xfc, !UPT ;  /* 0x0400000006067892 */ /* 0x000fe2000f8efc3f */
[----:B------:R-:W0:Y:S01]  /*4f70*/  @P2 LDC R31, c[0x0][0x450] ;  /* 0x00011400ff1f2b82 */ /* 0x000e220000000800 */
        /* <DEDUP_REMOVED lines=15> */
[----:B---3--:R-:W-:-:S04]  /*5070*/  @P2 IMAD.HI.U32 R32, R33, R32, RZ ;  /* 0x0000002021202227 */ /* 0x008fc800078e00ff */
[----:B------:R-:W-:Y:S01]  /*5080*/  FMUL.FTZ R10, R29, UR58 ;  /* 0x0000003a1d0a7c20 */ /* 0x000fe20008410000 */
[----:B------:R-:W-:Y:S01]  /*5090*/  FMUL.FTZ R29, R52, UR58 ;  /* 0x0000003a341d7c20 */ /* 0x000fe20008410000 */
[----:B------:R-:W-:Y:S01]  /*50a0*/  FMUL.FTZ R62, R62, UR58 ;  /* 0x0000003a3e3e7c20 */ /* 0x000fe20008410000 */
[----:B------:R-:W-:Y:S01]  /*50b0*/  FMUL.FTZ R63, R63, UR58 ;  /* 0x0000003a3f3f7c20 */ /* 0x000fe20008410000 */
[----:B------:R-:W-:Y:S01]  /*50c0*/  FMUL.FTZ R66, R66, UR58 ;  /* 0x0000003a42427c20 */ /* 0x000fe20008410000 */
[----:B------:R-:W3:Y:S01]  /*50d0*/  MUFU.TANH R202, R202 ;  /* 0x000000ca00ca7308 */ /* 0x000ee20000002400 */
[----:B------:R-:W-:Y:S01]  /*50e0*/  FMUL.FTZ R70, R70, UR58 ;  /* 0x0000003a46467c20 */ /* 0x000fe20008410000 */
[----:B0-----:R-:W-:Y:S01]  /*50f0*/  @P2 SHF.R.U32.HI R33, RZ, R31, R32 ;  /* 0x0000001fff212219 */ /* 0x001fe20000011620 */
[----:B------:R-:W-:Y:S01]  /*5100*/  FMUL.FTZ R31, R56, UR58 ;  /* 0x0000003a381f7c20 */ /* 0x000fe20008410000 */
[----:B------:R-:W-:Y:S01]  /*5110*/  FMUL.FTZ R67, R67, UR58 ;  /* 0x0000003a43437c20 */ /* 0x000fe20008410000 */
[----:B------:R-:W-:Y:S01]  /*5120*/  FMUL.FTZ R71, R71, UR58 ;  /* 0x0000003a47477c20 */ /* 0x000fe20008410000 */
[----:B--2---:R-:W-:Y:S01]  /*5130*/  FMUL.FTZ R0, R24, UR58 ;  /* 0x0000003a18007c20 */ /* 0x004fe20008410000 */
        /* <DEDUP_REMOVED lines=27> */
[----:B------:R-:W-:Y:S01]  /*52f0*/  UMOV UR61, UR38 ;  /* 0x00000026003d7c82 */ /* 0x000fe20008000000 */
[----:B------:R-:W-:-:S05]  /*5300*/  UMOV UR60, UR36 ;  /* 0x00000024003c7c82 */ /* 0x000fca0008000000 */
        /* <DEDUP_REMOVED lines=16> */
[----:B------:R-:W-:Y:S02]  /*5410*/  IMAD.MOV.U32 R35, RZ, RZ, -0x80 ;  /* 0xffffff80ff237424 */ /* 0x000fe400078e00ff */
[----:B------:R-:W-:Y:S01]  /*5420*/  FMUL.FTZ R182, R34, UR58 ;  /* 0x0000003a22b67c20 */ /* 0x000fe20008410000 */
[----:B------:R-:W-:Y:S01]  /*5430*/  FMUL.FTZ R34, R51, UR58 ;  /* 0x0000003a33227c20 */ /* 0x000fe20008410000 */
[----:B------:R-:W-:Y:S01]  /*5440*/  MUFU.TANH R14, R14 ;  /* 0x0000000e000e7308 */ /* 0x000fe20000002400 */
[----:B------:R-:W-:Y:S01]  /*5450*/  HGMMA.64x128x16.F32 R88, R176, gdesc[UR8].tnspB, R88, gsb0 ;  /* 0x41e00008b0587df0 */ /* 0x000fe20008000858 */
[----:B------:R-:W-:Y:S01]  /*5460*/  UIADD3 UR10, UR6, 0x100, URZ ;  /* 0x00000100060a7890 */ /* 0x000fe2000fffe03f */
[----:B------:R-:W-:Y:S01]  /*5470*/  IMAD R36, R8, R35, 0x1 ;  /* 0x0000000108247424 */ /* 0x000fe200078e0223 */
[----:B------:R-:W-:Y:S01]  /*5480*/  UMOV UR11, 0x40000040 ;  /* 0x40000040000b7882 */ /* 0x000fe20000000000 */
[----:B------:R-:W-:-:S02]  /*5490*/  FMUL.FTZ R51, R73, UR58 ;  /* 0x0000003a49337c20 */ /* 0x000fc40008410000 */
[----:B------:R-:W-:Y:S01]  /*54a0*/  IMAD R35, R23, -0x2, R36 ;  /* 0xfffffffe17237824 */ /* 0x000fe200078e0224 */
[----:B------:R-:W2:Y:S04]  /*54b0*/  MUFU.TANH R182, R182 ;  /* 0x000000b600b67308 */ /* 0x000ea80000002400 */
[----:B------:R-:W-:-:S04]  /*54c0*/  IADD3 R35, -R17, R35, R16 ;  /* 0x0000002311237210 */ /* 0x000fc80007ffe110 */
[----:B------:R-:W5:Y:S08]  /*54d0*/  MUFU.TANH R180, R180 ;  /* 0x000000b400b47308 */ /* 0x000f700000002400 */
        /* <DEDUP_REMOVED lines=19> */
[----:B------:R-:W1:Y:S02]  /*5610*/  SHFL.IDX PT, R38, R33, 0x1, 0x1c1f ;  /* 0x003c1f0021267f89 */ /* 0x000e6400000e0000 */
[----:B------:R-:W-:Y:S01]  /*5620*/  MUFU.TANH R41, R41 ;  /* 0x0000002900297308 */ /* 0x000fe20000002400 */
[----:B------:R-:W-:Y:S01]  /*5630*/  HGMMA.64x128x16.F32 R88, R172, gdesc[UR8].tnspB, R88, gsb0 ;  /* 0x41e00008ac587df0 */ /* 0x000fe20008000858 */
[----:B------:R-:W-:Y:S01]  /*5640*/  UIADD3 UR10, UR6, 0x180, URZ ;  /* 0x00000180060a7890 */ /* 0x000fe2000fffe03f */
[----:B------:R-:W-:-:S05]  /*5650*/  UMOV UR11, 0x40000040 ;  /* 0x40000040000b7882 */ /* 0x000fca0000000000 */
[----:B------:R-:W5:Y:S08]  /*5660*/  MUFU.TANH R178, R178 ;  /* 0x000000b200b27308 */ /* 0x000f700000002400 */
[----:B------:R-:W5:Y:S01]  /*5670*/  MUFU.TANH R176, R176 ;  /* 0x000000b000b07308 */ /* 0x000f620000002400 */
[----:B-1----:R-:W-:-:S07]  /*5680*/  IMAD.IADD R39, R35, 0x1, R38 ;  /* 0x0000000123277824 */ /* 0x002fce00078e0226 */
[----:B------:R-:W-:Y:S01]  /*5690*/  MUFU.TANH R45, R45 ;  /* 0x0000002d002d7308 */ /* 0x000fe20000002400 */
[C---:B------:R-:W-:Y:S02]  /*56a0*/  ISETP.GT.AND P3, PT, R39.reuse, RZ, PT ;  /* 0x000000ff2700720c */ /* 0x040fe40003f64270 */
[----:B------:R-:W-:Y:S02]  /*56b0*/  ISETP.GT.AND P4, PT, R39, 0x1, PT ;  /* 0x000000012700780c */ /* 0x000fe40003f84270 */
[----:B------:R-:W-:-:S03]  /*56c0*/  FSEL R206, R5, -INF , P3 ;  /* 0xff80000005ce7808 */ /* 0x000fc60001800000 */
[----:B------:R-:W-:Y:S01]  /*56d0*/  MUFU.TANH R38, R70 ;  /* 0x0000004600267308 */ /* 0x000fe20000002400 */
[C---:B------:R-:W-:Y:S02]  /*56e0*/  ISETP.GT.AND P3, PT, R39.reuse, 0x8, PT ;  /* 0x000000082700780c */ /* 0x040fe40003f64270 */
[----:B----4-:R-:W-:Y:S02]  /*56f0*/  FSEL R204, R6, -INF , P4 ;  /* 0xff80000006cc7808 */ /* 0x010fe40002000000 */
[----:B------:R-:W-:Y:S02]  /*5700*/  FMNMX.FTZ R5, R206, R7, !PT ;  /* 0x00000007ce057209 */ /* 0x000fe40007810000 */
[----:B------:R-:W-:Y:S01]  /*5710*/  ISETP.GT.AND P4, PT, R39, 0x9, PT ;  /* 0x000000092700780c */ /* 0x000fe20003f84270 */
[----:B------:R-:W-:Y:S01]  /*5720*/  MUFU.TANH R49, R49 ;  /* 0x0000003100317308 */ /* 0x000fe20000002400 */
[----:B---3--:R-:W-:Y:S02]  /*5730*/  FSEL R202, R202, -INF , P3 ;  /* 0xff800000caca7808 */ /* 0x008fe40001800000 */
[----:B------:R-:W-:-:S02]  /*5740*/  FMNMX.FTZ R5, R204, R5, !PT ;  /* 0x00000005cc057209 */ /* 0x000fc40007810000 */
[C---:B------:R-:W-:Y:S02]  /*5750*/  ISETP.GT.AND P3, PT, R39.reuse, 0x10, PT ;  /* 0x000000102700780c */ /* 0x040fe40003f64270 */
[----:B0-----:R-:W-:Y:S01]  /*5760*/  FSEL R200, R200, -INF , P4 ;  /* 0xff800000c8c87808 */ /* 0x001fe20002000000 */
[----:B------:R-:W-:Y:S01]  /*5770*/  MUFU.TANH R51, R51 ;  /* 0x0000003300337308 */ /* 0x000fe20000002400 */
[----:B------:R-:W-:Y:S02]  /*5780*/  FMNMX.FTZ R5, R202, R5, !PT ;  /* 0x00000005ca057209 */ /* 0x000fe40007810000 */
[C---:B------:R-:W-:Y:S02]  /*5790*/  ISETP.GT.AND P4, PT, R39.reuse, 0x11, PT ;  /* 0x000000112700780c */ /* 0x040fe40003f84270 */
[----:B--2---:R-:W-:Y:S02]  /*57a0*/  FSEL R182, R182, -INF , P3 ;  /* 0xff800000b6b67808 */ /* 0x004fe40001800000 */
[----:B------:R-:W-:Y:S01]  /*57b0*/  FMNMX.FTZ R5, R200, R5, !PT ;  /* 0x00000005c8057209 */ /* 0x000fe20007810000 */
[----:B------:R-:W-:Y:S01]  /*57c0*/  MUFU.TANH R53, R53 ;  /* 0x0000003500357308 */ /* 0x000fe20000002400 */
[----:B------:R-:W-:-:S02]  /*57d0*/  ISETP.GT.AND P3, PT, R39, 0x18, PT ;  /* 0x000000182700780c */ /* 0x000fc40003f64270 */
[----:B-----5:R-:W-:Y:S02]  /*57e0*/  FSEL R180, R180, -INF , P4 ;  /* 0xff800000b4b47808 */ /* 0x020fe40002000000 */
[----:B------:R-:W-:Y:S02]  /*57f0*/  FMNMX.FTZ R5, R182, R5, !PT ;  /* 0x00000005b6057209 */ /* 0x000fe40007810000 */
[C---:B------:R-:W-:Y:S01]  /*5800*/  ISETP.GT.AND P4, PT, R39.reuse, 0x19, PT ;  /* 0x000000192700780c */ /* 0x040fe20003f84270 */
[----:B------:R-:W-:Y:S01]  /*5810*/  MUFU.TANH R59, R59 ;  /* 0x0000003b003b7308 */ /* 0x000fe20000002400 */
[----:B------:R-:W-:Y:S02]  /*5820*/  FSEL R178, R178, -INF , P3 ;  /* 0xff800000b2b27808 */ /* 0x000fe40001800000 */
[----:B------:R-:W-:Y:S02]  /*5830*/  FMNMX.FTZ R5, R180, R5, !PT ;  /* 0x00000005b4057209 */ /* 0x000fe40007810000 */
[----:B------:R-:W-:-:S02]  /*5840*/  ISETP.GT.AND P3, PT, R39, 0x20, PT ;  /* 0x000000202700780c */ /* 0x000fc40003f64270 */
[----:B------:R-:W-:Y:S01]  /*5850*/  FSEL R176, R176, -INF , P4 ;  /* 0xff800000b0b07808 */ /* 0x000fe20002000000 */
[----:B------:R-:W-:Y:S01]  /*5860*/  MUFU.TANH R57, R57 ;  /* 0x0000003900397308 */ /* 0x000fe20000002400 */
[----:B------:R-:W-:Y:S02]  /*5870*/  FMNMX.FTZ R5, R178, R5, !PT ;  /* 0x00000005b2057209 */ /* 0x000fe40007810000 */
[----:B------:R-:W-:Y:S02]  /*5880*/  ISETP.GT.AND P4, PT, R39, 0x21, PT ;  /* 0x000000212700780c */ /* 0x000fe40003f84270 */
[----:B------:R-:W-:Y:S01]  /*5890*/  FMNMX.FTZ R5, R176, R5, !PT ;  /* 0x00000005b0057209 */ /* 0x000fe20007810000 */
[----:B------:R-:W-:Y:S02]  /*58a0*/  WARPGROUP.DEPBAR.LE gsb0, 0x0 ;  /* 0x00008000000079c5 */ /* 0x000fe40000010000 */
[----:B------:R-:W-:Y:S01]  /*58b0*/  WARPGROUP.ARRIVE ;  /* 0x00000000000079c5 */ /* 0x000fe20000000000 */
[----:B------:R-:W-:Y:S01]  /*58c0*/  FMUL.FTZ R174, R42, UR58 ;  /* 0x0000003a2aae7c20 */ /* 0x000fe20008410000 */
[----:B------:R-:W-:Y:S01]  /*58d0*/  FMUL.FTZ R172, R43, UR58 ;  /* 0x0000003a2bac7c20 */ /* 0x000fe20008410000 */
[----:B------:R-:W-:Y:S01]  /*58e0*/  MUFU.TANH R42, R66 ;  /* 0x00000042002a7308 */ /* 0x000fe20000002400 */
[----:B------:R-:W-:-:S02]  /*58f0*/  FMUL.FTZ R43, R64, UR58 ;  /* 0x0000003a402b7c20 */ /* 0x000fc40008410000 */
[----:B------:R-:W-:Y:S01]  /*5900*/  HGMMA.64x128x16.F32 R88, R168, gdesc[UR8].tnspB, R88, gsb0 ;  /* 0x41e00008a8587df0 */ /* 0x000fe20008000858 */
[----:B------:R-:W-:Y:S01]  /*5910*/  UIADD3 UR10, UR6, 0x200, URZ ;  /* 0x00000200060a7890 */ /* 0x000fe2000fffe03f */
[----:B------:R-:W0:Y:S01]  /*5920*/  SHFL.IDX PT, R64, R33, RZ, 0x1c1f ;  /* 0x001c1fff21407589 */ /* 0x000e2200000e0000 */
[----:B------:R-:W-:Y:S02]  /*5930*/  UMOV UR11, 0x40000040 ;  /* 0x40000040000b7882 */ /* 0x000fe40000000000 */
[----:B------:R-:W1:Y:S08]  /*5940*/  MUFU.TANH R174, R174 ;  /* 0x000000ae00ae7308 */ /* 0x000e700000002400 */
[----:B------:R-:W2:Y:S08]  /*5950*/  MUFU.TANH R172, R172 ;  /* 0x000000ac00ac7308 */ /* 0x000eb00000002400 */
[----:B------:R-:W-:Y:S01]  /*5960*/  MUFU.TANH R43, R43 ;  /* 0x0000002b002b7308 */ /* 0x000fe20000002400 */
[----:B-1----:R-:W-:-:S02]  /*5970*/  FSEL R174, R174, -INF , P3 ;  /* 0xff800000aeae7808 */ /* 0x002fc40001800000 */
[C---:B------:R-:W-:Y:S02]  /*5980*/  ISETP.GT.AND P3, PT, R39.reuse, 0x28, PT ;  /* 0x000000282700780c */ /* 0x040fe40003f64270 */
[----:B------:R-:W-:Y:S02]  /*5990*/  FMNMX.FTZ R5, R174, R5, !PT ;  /* 0x00000005ae057209 */ /* 0x000fe40007810000 */
[----:B--2---:R-:W-:Y:S02]  /*59a0*/  FSEL R172, R172, -INF , P4 ;  /* 0xff800000acac7808 */ /* 0x004fe40002000000 */
        /* <DEDUP_REMOVED lines=10> */
[----:B------:R-:W-:-:S03]  /*5a50*/  UMOV UR11, 0x40000040 ;  /* 0x40000040000b7882 */ /* 0x000fc60000000000 */
[----:B------:R-:W1:Y:S08]  /*5a60*/  MUFU.TANH R170, R170 ;  /* 0x000000aa00aa7308 */ /* 0x000e700000002400 */
[----:B------:R-:W2:Y:S08]  /*5a70*/  MUFU.TANH R168, R168 ;  /* 0x000000a800a87308 */ /* 0x000eb00000002400 */
[----:B------:R-:W-:Y:S01]  /*5a80*/  MUFU.TANH R47, R47 ;  /* 0x0000002f002f7308 */ /* 0x000fe20000002400 */
[----:B-1----:R-:W-:-:S02]  /*5a90*/  FSEL R170, R170, -INF , P3 ;  /* 0xff800000aaaa7808 */ /* 0x002fc40001800000 */
[C---:B------:R-:W-:Y:S02]  /*5aa0*/  ISETP.GT.AND P3, PT, R39.reuse, 0x30, PT ;  /* 0x000000302700780c */ /* 0x040fe40003f64270 */
[----:B------:R-:W-:Y:S01]  /*5ab0*/  FMNMX.FTZ R37, R170, R5, !PT ;  /* 0x00000005aa257209 */ /* 0x000fe20007810000 */
[----:B------:R-:W-:Y:S01]  /*5ac0*/  FMUL.FTZ R5, R74, UR58 ;  /* 0x0000003a4a057c20 */ /* 0x000fe20008410000 */
[----:B--2---:R-:W-:Y:S02]  /*5ad0*/  FSEL R168, R168, -INF , P4 ;  /* 0xff800000a8a87808 */ /* 0x004fe40002000000 */
[----:B------:R-:W-:-:S03]  /*5ae0*/  ISETP.GT.AND P4, PT, R39, 0x31, PT ;  /* 0x000000312700780c */ /* 0x000fc60003f84270 */
[----:B------:R-:W1:Y:S01]  /*5af0*/  MUFU.TANH R5, R5 ;  /* 0x0000000500057308 */ /* 0x000e620000002400 */
[----:B------:R-:W-:Y:S01]  /*5b00*/  FMNMX.FTZ R37, R168, R37, !PT ;  /* 0x00000025a8257209 */ /* 0x000fe20007810000 */
[----:B------:R-:W-:Y:S02]  /*5b10*/  WARPGROUP.DEPBAR.LE gsb0, 0x0 ;  /* 0x00008000000079c5 */ /* 0x000fe40000010000 */
[----:B------:R-:W-:Y:S01]  /*5b20*/  FSEL R166, R50, -INF , P3 ;  /* 0xff80000032a67808 */ /* 0x000fe20001800000 */
[----:B------:R-:W-:Y:S01]  /*5b30*/  WARPGROUP.ARRIVE ;  /* 0x00000000000079c5 */ /* 0x000fe20000000000 */
[C---:B------:R-:W-:Y:S02]  /*5b40*/  ISETP.GT.AND P3, PT, R39.reuse, 0x38, PT ;  /* 0x000000382700780c */ /* 0x040fe40003f64270 */
[----:B------:R-:W-:Y:S01]  /*5b50*/  MUFU.TANH R50, R83 ;  /* 0x0000005300327308 */ /* 0x000fe20000002400 */
[----:B------:R-:W-:Y:S02]  /*5b60*/  FSEL R164, R34, -INF , P4 ;  /* 0xff80000022a47808 */ /* 0x000fe40002000000 */
[----:B------:R-:W-:Y:S01]  /*5b70*/  FMNMX.FTZ R37, R166, R37, !PT ;  /* 0x00000025a6257209 */ /* 0x000fe20007810000 */
[----:B------:R-:W-:Y:S01]  /*5b80*/  HGMMA.64x128x16.F32 R88, R160, gdesc[UR8].tnspB, R88, gsb0 ;  /* 0x41e00008a0587df0 */ /* 0x000fe20008000858 */
[C---:B------:R-:W-:Y:S01]  /*5b90*/  ISETP.GT.AND P4, PT, R39.reuse, 0x39, PT ;  /* 0x000000392700780c */ /* 0x040fe20003f84270 */
[----:B------:R-:W-:Y:S01]  /*5ba0*/  UIADD3 UR10, UR6, 0x300, URZ ;  /* 0x00000300060a7890 */ /* 0x000fe2000fffe03f */
[----:B------:R-:W-:Y:S01]  /*5bb0*/  FSEL R74, R54, -INF , P3 ;  /* 0xff800000364a7808 */ /* 0x000fe20001800000 */
[----:B------:R-:W-:Y:S01]  /*5bc0*/  UMOV UR11, 0x40000040 ;  /* 0x40000040000b7882 */ /* 0x000fe20000000000 */
[----:B------:R-:W-:Y:S01]  /*5bd0*/  FMNMX.FTZ R37, R164, R37, !PT ;  /* 0x00000025a4257209 */ /* 0x000fe20007810000 */
[----:B------:R-:W2:Y:S01]  /*5be0*/  MUFU.TANH R54, R78 ;  /* 0x0000004e00367308 */ /* 0x000ea20000002400 */
[----:B------:R-:W-:Y:S01]  /*5bf0*/  ISETP.GT.AND P3, PT, R39, 0x40, PT ;  /* 0x000000402700780c */ /* 0x000fe20003f64270 */
[----:B------:R-:W-:Y:S01]  /*5c00*/  UIADD3 UR6, UR6, 0x380, URZ ;  /* 0x0000038006067890 */ /* 0x000fe2000fffe03f */
[----:B------:R-:W-:Y:S01]  /*5c10*/  FSEL R66, R55, -INF , P4 ;  /* 0xff80000037427808 */ /* 0x000fe20002000000 */
[----:B------:R-:W-:Y:S01]  /*5c20*/  FMUL.FTZ R55, R77, UR58 ;  /* 0x0000003a4d377c20 */ /* 0x000fe20008410000 */
[----:B------:R-:W-:-:S02]  /*5c30*/  FMNMX.FTZ R37, R74, R37, !PT ;  /* 0x000000254a257209 */ /* 0x000fc40007810000 */
[C---:B------:R-:W-:Y:S02]  /*5c40*/  ISETP.GT.AND P4, PT, R39.reuse, 0x41, PT ;  /* 0x000000412700780c */ /* 0x040fe40003f84270 */
[----:B------:R-:W-:Y:S01]  /*5c50*/  FSEL R70, R58, -INF , P3 ;  /* 0xff8000003a467808 */ /* 0x000fe20001800000 */
[----:B------:R-:W-:Y:S01]  /*5c60*/  MUFU.TANH R55, R55 ;  /* 0x0000003700377308 */ /* 0x000fe20000002400 */
[----:B------:R-:W-:Y:S02]  /*5c70*/  FMNMX.FTZ R37, R66, R37, !PT ;  /* 0x0000002542257209 */ /* 0x000fe40007810000 */
[C---:B------:R-:W-:Y:S02]  /*5c80*/  ISETP.GT.AND P3, PT, R39.reuse, 0x48, PT ;  /* 0x000000482700780c */ /* 0x040fe40003f64270 */
[----:B------:R-:W-:Y:S02]  /*5c90*/  FSEL R52, R52, -INF , P4 ;  /* 0xff80000034347808 */ /* 0x000fe40002000000 */
[----:B------:R-:W-:Y:S01]  /*5ca0*/  FMNMX.FTZ R37, R70, R37, !PT ;  /* 0x0000002546257209 */ /* 0x000fe20007810000 */
[----:B------:R-:W3:Y:S01]  /*5cb0*/  MUFU.TANH R58, R87 ;  /* 0x00000057003a7308 */ /* 0x000ee20000002400 */
[----:B------:R-:W-:-:S02]  /*5cc0*/  ISETP.GT.AND P4, PT, R39, 0x49, PT ;  /* 0x000000492700780c */ /* 0x000fc40003f84270 */
[----:B------:R-:W-:Y:S02]  /*5cd0*/  FSEL R56, R56, -INF , P3 ;  /* 0xff80000038387808 */ /* 0x000fe40001800000 */
[----:B------:R-:W-:Y:S02]  /*5ce0*/  FMNMX.FTZ R37, R52, R37, !PT ;  /* 0x0000002534257209 */ /* 0x000fe40007810000 */
[----:B------:R-:W-:Y:S02]  /*5cf0*/  ISETP.GT.AND P3, PT, R39, 0x50, PT ;  /* 0x000000502700780c */ /* 0x000fe40003f64270 */
[----:B------:R-:W-:Y:S01]  /*5d00*/  FSEL R34, R63, -INF , P4 ;  /* 0xff8000003f227808 */ /* 0x000fe20002000000 */
[----:B0-----:R-:W-:Y:S01]  /*5d10*/  IMAD.IADD R63, R35, 0x1, R64 ;  /* 0x00000001233f7824 */ /* 0x001fe200078e0240 */
[----:B------:R-:W-:Y:S01]  /*5d20*/  FMNMX.FTZ R37, R56, R37, !PT ;  /* 0x0000002538257209 */ /* 0x000fe20007810000 */
[----:B------:R-:W-:Y:S01]  /*5d30*/  MUFU.TANH R35, R85 ;  /* 0x0000005500237308 */ /* 0x000fe20000002400 */
[----:B------:R-:W-:-:S02]  /*5d40*/  ISETP.GT.AND P4, PT, R39, 0x51, PT ;  /* 0x000000512700780c */ /* 0x000fc40003f84270 */
[----:B------:R-:W-:Y:S02]  /*5d50*/  FSEL R42, R42, -INF , P3 ;  /* 0xff8000002a2a7808 */ /* 0x000fe40001800000 */
[----:B------:R-:W-:Y:S02]  /*5d60*/  FMNMX.FTZ R37, R34, R37, !PT ;  /* 0x0000002522257209 */ /* 0x000fe40007810000 */
[C---:B------:R-:W-:Y:S02]  /*5d70*/  ISETP.GT.AND P3, PT, R39.reuse, 0x58, PT ;  /* 0x000000582700780c */ /* 0x040fe40003f64270 */
[----:B------:R-:W-:Y:S02]  /*5d80*/  FSEL R36, R36, -INF , P4 ;  /* 0xff80000024247808 */ /* 0x000fe40002000000 */
        /* <DEDUP_REMOVED lines=8> */
[----:B-1----:R-:W-:Y:S02]  /*5e10*/  FSEL R44, R5, -INF , P3 ;  /* 0xff800000052c7808 */ /* 0x002fe40001800000 */
[----:B------:R-:W-:Y:S02]  /*5e20*/  FMNMX.FTZ R37, R40, R37, !PT ;  /* 0x0000002528257209 */ /* 0x000fe40007810000 */
[C---:B------:R-:W-:Y:S02]  /*5e30*/  ISETP.GT.AND P3, PT, R39.reuse, 0x68, PT ;  /* 0x000000682700780c */ /* 0x040fe40003f64270 */
[----:B------:R-:W-:Y:S02]  /*5e40*/  FSEL R46, R46, -INF , P4 ;  /* 0xff8000002e2e7808 */ /* 0x000fe40002000000 */
[----:B------:R-:W-:Y:S02]  /*5e50*/  FMNMX.FTZ R37, R44, R37, !PT ;  /* 0x000000252c257209 */ /* 0x000fe40007810000 */
[----:B------:R-:W-:-:S02]  /*5e60*/  ISETP.GT.AND P4, PT, R39, 0x69, PT ;  /* 0x000000692700780c */ /* 0x000fc40003f84270 */
[----:B--2---:R-:W-:Y:S02]  /*5e70*/  FSEL R54, R54, -INF , P3 ;  /* 0xff80000036367808 */ /* 0x004fe40001800000 */
[----:B------:R-:W-:Y:S02]  /*5e80*/  FMNMX.FTZ R37, R46, R37, !PT ;  /* 0x000000252e257209 */ /* 0x000fe40007810000 */
[C---:B------:R-:W-:Y:S02]  /*5e90*/  ISETP.GT.AND P3, PT, R39.reuse, 0x70, PT ;  /* 0x000000702700780c */ /* 0x040fe40003f64270 */
[----:B------:R-:W-:Y:S02]  /*5ea0*/  FSEL R62, R62, -INF , P4 ;  /* 0xff8000003e3e7808 */ /* 0x000fe40002000000 */
[----:B------:R-:W-:Y:S01]  /*5eb0*/  FMNMX.FTZ R5, R54, R37, !PT ;  /* 0x0000002536057209 */ /* 0x000fe20007810000 */
[----:B------:R-:W-:Y:S01]  /*5ec0*/  FMUL.FTZ R37, R60, UR58 ;  /* 0x0000003a3c257c20 */ /* 0x000fe20008410000 */
[----:B------:R-:W-:-:S02]  /*5ed0*/  ISETP.GT.AND P4, PT, R39, 0x71, PT ;  /* 0x000000712700780c */ /* 0x000fc40003f84270 */
[----:B------:R-:W-:Y:S02]  /*5ee0*/  FSEL R48, R48, -INF , P3 ;  /* 0xff80000030307808 */ /* 0x000fe40001800000 */
[----:B------:R-:W-:Y:S01]  /*5ef0*/  FMNMX.FTZ R5, R62, R5, !PT ;  /* 0x000000053e057209 */ /* 0x000fe20007810000 */
[----:B------:R-:W0:Y:S01]  /*5f00*/  MUFU.TANH R37, R37 ;  /* 0x0000002500257308 */ /* 0x000e220000002400 */
[C---:B------:R-:W-:Y:S02]  /*5f10*/  ISETP.GT.AND P3, PT, R39.reuse, 0x78, PT ;  /* 0x000000782700780c */ /* 0x040fe40003f64270 */
[----:B------:R-:W-:Y:S02]  /*5f20*/  FSEL R50, R50, -INF , P4 ;  /* 0xff80000032327808 */ /* 0x000fe40002000000 */
[----:B------:R-:W-:Y:S02]  /*5f30*/  FMNMX.FTZ R5, R48, R5, !PT ;  /* 0x0000000530057209 */ /* 0x000fe40007810000 */
[----:B------:R-:W-:Y:S01]  /*5f40*/  ISETP.GT.AND P4, PT, R39, 0x79, PT ;  /* 0x000000792700780c */ /* 0x000fe20003f84270 */
[----:B------:R-:W-:Y:S01]  /*5f50*/  FMUL.FTZ R39, R61, UR58 ;  /* 0x0000003a3d277c20 */ /* 0x000fe20008410000 */
[----:B------:R-:W-:-:S02]  /*5f60*/  FSEL R60, R86, -INF , P3 ;  /* 0xff800000563c7808 */ /* 0x000fc40001800000 */
[----:B------:R-:W-:Y:S02]  /*5f70*/  FMNMX.FTZ R5, R50, R5, !PT ;  /* 0x0000000532057209 */ /* 0x000fe40007810000 */
[----:B---3--:R-:W-:Y:S01]  /*5f80*/  FSEL R58, R58, -INF , P4 ;  /* 0xff8000003a3a7808 */ /* 0x008fe20002000000 */
[----:B------:R-:W1:Y:S01]  /*5f90*/  MUFU.TANH R39, R39 ;  /* 0x0000002700277308 */ /* 0x000e620000002400 */
[----:B------:R-:W-:Y:S02]  /*5fa0*/  FMNMX.FTZ R5, R60, R5, !PT ;  /* 0x000000053c057209 */ /* 0x000fe40007810000 */
[C---:B------:R-:W-:Y:S02]  /*5fb0*/  ISETP.GT.AND P4, PT, R63.reuse, RZ, PT ;  /* 0x000000ff3f00720c */ /* 0x040fe40003f84270 */
[----:B------:R-:W-:Y:S02]  /*5fc0*/  FMNMX.FTZ R5, R58, R5, !PT ;  /* 0x000000053a057209 */ /* 0x000fe40007810000 */
[----:B------:R-:W-:-:S02]  /*5fd0*/  ISETP.GT.AND P5, PT, R63, 0x1, PT ;  /* 0x000000013f00780c */ /* 0x000fc40003fa4270 */
[----:B------:R-:W-:Y:S01]  /*5fe0*/  FSEL R0, R0, -INF , P4 ;  /* 0xff80000000007808 */ /* 0x000fe20002000000 */
[----:B------:R-:W2:Y:S01]  /*5ff0*/  SHFL.BFLY PT, R6, R5, 0x2, 0x1f ;  /* 0x0c401f0005067f89 */ /* 0x000ea200000e0000 */
[C---:B------:R-:W-:Y:S02]  /*6000*/  ISETP.GT.AND P4, PT, R63.reuse, 0x8, PT ;  /* 0x000000083f00780c */ /* 0x040fe40003f84270 */
[----:B------:R-:W-:Y:S02]  /*6010*/  FSEL R2, R2, -INF , P5 ;  /* 0xff80000002027808 */ /* 0x000fe40002800000 */
[----:B------:R-:W-:Y:S02]  /*6020*/  ISETP.GT.AND P5, PT, R63, 0x9, PT ;  /* 0x000000093f00780c */ /* 0x000fe40003fa4270 */
[----:B------:R-:W-:Y:S02]  /*6030*/  FSEL R68, R13, -INF , P4 ;  /* 0xff8000000d447808 */ /* 0x000fe40002000000 */
[----:B------:R-:W-:-:S02]  /*6040*/  ISETP.GT.AND P4, PT, R63, 0x10, PT ;  /* 0x000000103f00780c */ /* 0x000fc40003f84270 */
[----:B------:R-:W-:Y:S02]  /*6050*/  FSEL R72, R10, -INF , P5 ;  /* 0xff8000000a487808 */ /* 0x000fe40002800000 */
[C---:B------:R-:W-:Y:S02]  /*6060*/  ISETP.GT.AND P5, PT, R63.reuse, 0x11, PT ;  /* 0x000000113f00780c */ /* 0x040fe40003fa4270 */
[----:B------:R-:W-:Y:S02]  /*6070*/  FSEL R76, R14, -INF , P4 ;  /* 0xff8000000e4c7808 */ /* 0x000fe40002000000 */
[C---:B------:R-:W-:Y:S02]  /*6080*/  ISETP.GT.AND P4, PT, R63.reuse, 0x18, PT ;  /* 0x000000183f00780c */ /* 0x040fe40003f84270 */
[----:B------:R-:W-:Y:S02]  /*6090*/  FSEL R78, R12, -INF , P5 ;  /* 0xff8000000c4e7808 */ /* 0x000fe40002800000 */
[----:B------:R-:W-:-:S02]  /*60a0*/  ISETP.GT.AND P5, PT, R63, 0x19, PT ;  /* 0x000000193f00780c */ /* 0x000fc40003fa4270 */
[----:B------:R-:W-:Y:S02]  /*60b0*/  FSEL R80, R15, -INF , P4 ;  /* 0xff8000000f507808 */ /* 0x000fe40002000000 */
[----:B--2---:R-:W-:Y:S02]  /*60c0*/  FMNMX.FTZ R6, R5, R6, !PT ;  /* 0x0000000605067209 */ /* 0x004fe40007810000 */
[----:B------:R-:W2:Y:S01]  /*60d0*/  LDC R5, c[0x0][0x988] ;  /* 0x00026200ff057b82 */ /* 0x000ea20000000800 */
[----:B------:R-:W-:Y:S02]  /*60e0*/  WARPGROUP.DEPBAR.LE gsb0, 0x0 ;  /* 0x00008000000079c5 */ /* 0x000fe40000010000 */
[----:B------:R-:W3:Y:S01]  /*60f0*/  SHFL.BFLY PT, R61, R6, 0x1, 0x1f ;  /* 0x0c201f00063d7f89 */ /* 0x000ee200000e0000 */
[----:B------:R-:W-:Y:S01]  /*6100*/  ISETP.GT.AND P4, PT, R63, 0x20, PT ;  /* 0x000000203f00780c */ /* 0x000fe20003f84270 */
[----:B------:R-:W-:Y:S01]  /*6110*/  WARPGROUP.ARRIVE ;  /* 0x00000000000079c5 */ /* 0x000fe20000000000 */
[----:B------:R-:W-:-:S02]  /*6120*/  FSEL R82, R20, -INF , P5 ;  /* 0xff80000014527808 */ /* 0x000fc40002800000 */
[----:B------:R-:W-:-:S03]  /*6130*/  ISETP.GT.AND P5, PT, R63, 0x21, PT ;  /* 0x000000213f00780c */ /* 0x000fc60003fa4270 */
[----:B------:R-:W-:Y:S01]  /*6140*/  HGMMA.64x128x16.F32 R88, R156, gdesc[UR8].tnspB, R88, gsb0 ;  /* 0x41e000089c587df0 */ /* 0x000fe20008000858 */
[----:B------:R-:W-:Y:S02]  /*6150*/  FSEL R86, R21, -INF , P5 ;  /* 0xff80000015567808 */ /* 0x000fe40002800000 */
[----:B------:R-:W-:-:S04]  /*6160*/  ISETP.GT.AND P5, PT, R63, 0x29, PT ;  /* 0x000000293f00780c */ /* 0x000fc80003fa4270 */
[----:B------:R-:W-:Y:S02]  /*6170*/  FSEL R26, R26, -INF , P5 ;  /* 0xff8000001a1a7808 */ /* 0x000fe40002800000 */
[C---:B------:R-:W-:Y:S02]  /*6180*/  ISETP.GT.AND P5, PT, R63.reuse, 0x31, PT ;  /* 0x000000313f00780c */ /* 0x040fe40003fa4270 */
[----:B---3--:R-:W-:Y:S01]  /*6190*/  FMNMX.FTZ R6, R6, R61, !PT ;  /* 0x0000003d06067209 */ /* 0x008fe20007810000 */
[----:B------:R-:W-:Y:S01]  /*61a0*/  FMUL.FTZ R61, R84, UR58 ;  /* 0x0000003a543d7c20 */ /* 0x000fe20008410000 */
[----:B------:R-:W-:Y:S02]  /*61b0*/  FSEL R84, R24, -INF , P4 ;  /* 0xff80000018547808 */ /* 0x000fe40002000000 */
[C---:B------:R-:W-:Y:S01]  /*61c0*/  FSETP.NEU.FTZ.AND P3, PT, R6.reuse, -INF , PT ;  /* 0xff8000000600780b */ /* 0x040fe20003f7d000 */
[----:B--2---:R-:W-:Y:S01]  /*61d0*/  FMUL.FTZ R65, R6, R5 ;  /* 0x0000000506417220 */ /* 0x004fe20000410000 */
[----:B------:R-:W-:Y:S01]  /*61e0*/  ISETP.GT.AND P4, PT, R63, 0x28, PT ;  /* 0x000000283f00780c */ /* 0x000fe20003f84270 */
[----:B------:R-:W2:Y:S03]  /*61f0*/  MUFU.TANH R61, R61 ;  /* 0x0000003d003d7308 */ /* 0x000ea60000002400 */
[----:B------:R-:W-:-:S02]  /*6200*/  FSEL R33, R65, RZ, P3 ;  /* 0x000000ff41217208 */ /* 0x000fc40001800000 */
[----:B------:R-:W-:Y:S02]  /*6210*/  FMNMX.FTZ R65, R0, R9, !PT ;  /* 0x0000000900417209 */ /* 0x000fe40007810000 */
        /* <DEDUP_REMOVED lines=11> */
[-CC-:B------:R-:W-:Y:S01]  /*62d0*/  FFMA.FTZ R175, R170, R5.reuse, -R33.reuse ;  /* 0x00000005aaaf7223 */ /* 0x180fe20000010821 */
[C---:B------:R-:W-:Y:S01]  /*62e0*/  ISETP.GT.AND P4, PT, R63.reuse, 0x38, PT ;  /* 0x000000383f00780c */ /* 0x040fe20003f84270 */
[--C-:B------:R-:W-:Y:S01]  /*62f0*/  FFMA.FTZ R177, R182, R5, -R33.reuse ;  /* 0x00000005b6b17223 */ /* 0x100fe20000010821 */
        /* <DEDUP_REMOVED lines=42> */
[----:B0-----:R-:W-:Y:S01]  /*65a0*/  FSEL R180, R37, -INF , P4 ;  /* 0xff80000025b47808 */ /* 0x001fe20002000000 */
[--C-:B------:R-:W-:Y:S01]  /*65b0*/  FFMA.FTZ R52, R52, R5, -R33.reuse ;  /* 0x0000000534347223 */ /* 0x100fe20000010821 */
[----:B------:R-:W-:Y:S01]  /*65c0*/  FMNMX.FTZ R65, R30, R65, !PT ;  /* 0x000000411e417209 */ /* 0x000fe20007810000 */
[----:B------:R-:W-:Y:S01]  /*65d0*/  MUFU.EX2 R12, R12 ;  /* 0x0000000c000c7308 */ /* 0x000fe20000000800 */
[----:B------:R-:W-:Y:S01]  /*65e0*/  ISETP.GT.AND P4, PT, R63, 0x50, PT ;  /* 0x000000503f00780c */ /* 0x000fe20003f84270 */
[--C-:B------:R-:W-:Y:S01]  /*65f0*/  FFMA.FTZ R167, R56, R5, -R33.reuse ;  /* 0x0000000538a77223 */ /* 0x100fe20000010821 */
[----:B------:R-:W-:Y:S01]  /*6600*/  FMNMX.FTZ R65, R174, R65, !PT ;  /* 0x00000041ae417209 */ /* 0x000fe20007810000 */
[-CC-:B------:R-:W-:Y:S01]  /*6610*/  FFMA.FTZ R34, R34, R5.reuse, -R33.reuse ;  /* 0x0000000522227223 */ /* 0x180fe20000010821 */
[----:B-1----:R-:W-:Y:S01]  /*6620*/  FSEL R172, R39, -INF , P5 ;  /* 0xff80000027ac7808 */ /* 0x002fe20002800000 */
[--C-:B------:R-:W-:Y:S01]  /*6630*/  FFMA.FTZ R36, R36, R5, -R33.reuse ;  /* 0x0000000524247223 */ /* 0x100fe20000010821 */
[----:B------:R-:W-:Y:S01]  /*6640*/  FMNMX.FTZ R65, R32, R65, !PT ;  /* 0x0000004120417209 */ /* 0x000fe20007810000 */
[----:B------:R-:W-:Y:S01]  /*6650*/  MUFU.EX2 R177, R177 ;  /* 0x000000b100b17308 */ /* 0x000fe20000000800 */
[----:B------:R-:W-:Y:S01]  /*6660*/  ISETP.GT.AND P5, PT, R63, 0x51, PT ;  /* 0x000000513f00780c */ /* 0x000fe20003fa4270 */
[----:B------:R-:W-:Y:S01]  /*6670*/  FFMA.FTZ R25, R60, R5, -R33 ;  /* 0x000000053c197223 */ /* 0x000fe20000010821 */
[----:B------:R-:W-:-:S02]  /*6680*/  FMNMX.FTZ R65, R180, R65, !PT ;  /* 0x00000041b4417209 */ /* 0x000fc40007810000 */
[----:B------:R-:W-:Y:S02]  /*6690*/  FSEL R170, R43, -INF , P4 ;  /* 0xff8000002baa7808 */ /* 0x000fe40002000000 */
[----:B------:R-:W-:Y:S01]  /*66a0*/  FMNMX.FTZ R65, R172, R65, !PT ;  /* 0x00000041ac417209 */ /* 0x000fe20007810000 */
[----:B------:R-:W-:Y:S01]  /*66b0*/  MUFU.EX2 R14, R14 ;  /* 0x0000000e000e7308 */ /* 0x000fe20000000800 */
[----:B------:R-:W-:Y:S02]  /*66c0*/  ISETP.GT.AND P4, PT, R63, 0x58, PT ;  /* 0x000000583f00780c */ /* 0x000fe40003f84270 */
[----:B------:R-:W-:Y:S02]  /*66d0*/  FSEL R182, R41, -INF , P5 ;  /* 0xff80000029b67808 */ /* 0x000fe40002800000 */
[----:B------:R-:W-:Y:S02]  /*66e0*/  FMNMX.FTZ R65, R170, R65, !PT ;  /* 0x00000041aa417209 */ /* 0x000fe40007810000 */
[----:B------:R-:W-:Y:S01]  /*66f0*/  ISETP.GT.AND P5, PT, R63, 0x59, PT ;  /* 0x000000593f00780c */ /* 0x000fe20003fa4270 */
[----:B------:R-:W-:Y:S01]  /*6700*/  MUFU.EX2 R179, R179 ;  /* 0x000000b300b37308 */ /* 0x000fe20000000800 */
[----:B------:R-:W-:-:S02]  /*6710*/  FSEL R168, R47, -INF , P4 ;  /* 0xff8000002fa87808 */ /* 0x000fc40002000000 */
[----:B------:R-:W-:Y:S02]  /*6720*/  FMNMX.FTZ R65, R182, R65, !PT ;  /* 0x00000041b6417209 */ /* 0x000fe40007810000 */
[----:B------:R-:W-:Y:S02]  /*6730*/  ISETP.GT.AND P4, PT, R63, 0x60, PT ;  /* 0x000000603f00780c */ /* 0x000fe40003f84270 */
[----:B------:R-:W-:Y:S01]  /*6740*/  FSEL R200, R45, -INF , P5 ;  /* 0xff8000002dc87808 */ /* 0x000fe20002800000 */
[----:B------:R-:W-:Y:S01]  /*6750*/  MUFU.EX2 R20, R20 ;  /* 0x0000001400147308 */ /* 0x000fe20000000800 */
[----:B------:R-:W-:Y:S02]  /*6760*/  FMNMX.FTZ R65, R168, R65, !PT ;  /* 0x00000041a8417209 */ /* 0x000fe40007810000 */
[----:B------:R-:W-:Y:S02]  /*6770*/  ISETP.GT.AND P5, PT, R63, 0x61, PT ;  /* 0x000000613f00780c */ /* 0x000fe40003fa4270 */
[----:B------:R-:W-:-:S02]  /*6780*/  FSEL R166, R49, -INF , P4 ;  /* 0xff80000031a67808 */ /* 0x000fc40002000000 */
[----:B------:R-:W-:Y:S01]  /*6790*/  FMNMX.FTZ R65, R200, R65, !PT ;  /* 0x00000041c8417209 */ /* 0x000fe20007810000 */
[----:B------:R-:W-:Y:S01]  /*67a0*/  MUFU.EX2 R173, R173 ;  /* 0x000000ad00ad7308 */ /* 0x000fe20000000800 */
[----:B------:R-:W-:Y:S02]  /*67b0*/  ISETP.GT.AND P4, PT, R63, 0x68, PT ;  /* 0x000000683f00780c */ /* 0x000fe40003f84270 */
[----:B------:R-:W-:Y:S01]  /*67c0*/  FSEL R202, R51, -INF , P5 ;  /* 0xff80000033ca7808 */ /* 0x000fe20002800000 */
[----:B------:R-:W-:Y:S01]  /*67d0*/  IMAD.U32 R51, RZ, RZ, UR7 ;  /* 0x00000007ff337e24 */ /* 0x000fe2000f8e00ff */
[----:B------:R-:W-:Y:S01]  /*67e0*/  FMNMX.FTZ R65, R166, R65, !PT ;  /* 0x00000041a6417209 */ /* 0x000fe20007810000 */
[----:B------:R-:W-:Y:S01]  /*67f0*/  UMOV UR7, 0x40000040 ;  /* 0x4000004000077882 */ /* 0x000fe20000000000 */
[----:B------:R-:W-:Y:S01]  /*6800*/  ISETP.GT.AND P5, PT, R63, 0x69, PT ;  /* 0x000000693f00780c */ /* 0x000fe20003fa4270 */
[----:B------:R-:W-:Y:S01]  /*6810*/  MUFU.EX2 R24, R24 ;  /* 0x0000001800187308 */ /* 0x000fe20000000800 */
[----:B------:R-:W-:-:S02]  /*6820*/  FSEL R204, R53, -INF , P4 ;  /* 0xff80000035cc7808 */ /* 0x000fc40002000000 */
[----:B------:R-:W-:Y:S02]  /*6830*/  FMNMX.FTZ R65, R202, R65, !PT ;  /* 0x00000041ca417209 */ /* 0x000fe40007810000 */
[----:B------:R-:W-:Y:S01]  /*6840*/  ISETP.GT.AND P4, PT, R63, 0x70, PT ;  /* 0x000000703f00780c */ /* 0x000fe20003f84270 */
[----:B------:R-:W-:Y:S02]  /*6850*/  WARPGROUP.DEPBAR.LE gsb0, 0x0 ;  /* 0x00008000000079c5 */ /* 0x000fe40000010000 */
[----:B------:R-:W-:Y:S01]  /*6860*/  FSEL R206, R55, -INF , P5 ;  /* 0xff80000037ce7808 */ /* 0x000fe20002800000 */
[----:B------:R-:W-:Y:S01]  /*6870*/  WARPGROUP.ARRIVE ;  /* 0x00000000000079c5 */ /* 0x000fe20000000000 */
[----:B------:R-:W-:Y:S01]  /*6880*/  FMNMX.FTZ R65, R204, R65, !PT ;  /* 0x00000041cc417209 */ /* 0x000fe20007810000 */
[----:B------:R-:W-:Y:S01]  /*6890*/  MUFU.EX2 R175, R175 ;  /* 0x000000af00af7308 */ /* 0x000fe20000000800 */
[----:B------:R-:W-:Y:S02]  /*68a0*/  ISETP.GT.AND P5, PT, R63, 0x71, PT ;  /* 0x000000713f00780c */ /* 0x000fe40003fa4270 */
[----:B------:R-:W-:Y:S01]  /*68b0*/  FSEL R74, R59, -INF , P4 ;  /* 0xff8000003b4a7808 */ /* 0x000fe20002000000 */
[----:B------:R-:W-:Y:S01]  /*68c0*/  HGMMA.64x128x16.F32 R88, R152, gdesc[UR4].tnspB, R88, gsb0 ;  /* 0x41e0000498587df0 */ /* 0x000fe20008000858 */
[----:B------:R-:W-:-:S02]  /*68d0*/  FMNMX.FTZ R65, R206, R65, !PT ;  /* 0x00000041ce417209 */ /* 0x000fc40007810000 */
[----:B------:R-:W-:Y:S01]  /*68e0*/  ISETP.GT.AND P4, PT, R63, 0x78, PT ;  /* 0x000000783f00780c */ /* 0x000fe20003f84270 */
[----:B------:R-:W-:Y:S01]  /*68f0*/  MUFU.EX2 R28, R28 ;  /* 0x0000001c001c7308 */ /* 0x000fe20000000800 */
[----:B------:R-:W-:Y:S02]  /*6900*/  FSEL R208, R57, -INF , P5 ;  /* 0xff80000039d07808 */ /* 0x000fe40002800000 */
[----:B------:R-:W-:Y:S02]  /*6910*/  FMNMX.FTZ R65, R74, R65, !PT ;  /* 0x000000414a417209 */ /* 0x000fe40007810000 */
[----:B------:R-:W-:Y:S02]  /*6920*/  ISETP.GT.AND P5, PT, R63, 0x79, PT ;  /* 0x000000793f00780c */ /* 0x000fe40003fa4270 */
[----:B--2---:R-:W-:Y:S01]  /*6930*/  FSEL R210, R61, -INF , P4 ;  /* 0xff8000003dd27808 */ /* 0x004fe20002000000 */
[----:B------:R-:W-:Y:S01]  /*6940*/  MUFU.EX2 R169, R169 ;  /* 0x000000a900a97308 */ /* 0x000fe20000000800 */
[----:B------:R-:W-:-:S02]  /*6950*/  FMNMX.FTZ R65, R208, R65, !PT ;  /* 0x00000041d0417209 */ /* 0x000fc40007810000 */
[----:B------:R-:W-:Y:S02]  /*6960*/  FSEL R212, R35, -INF , P5 ;  /* 0xff80000023d47808 */ /* 0x000fe40002800000 */
[----:B------:R-:W-:-:S03]  /*6970*/  FMNMX.FTZ R65, R210, R65, !PT ;  /* 0x00000041d2417209 */ /* 0x000fc60007810000 */
[----:B------:R-:W-:Y:S01]  /*6980*/  MUFU.EX2 R164, R164 ;  /* 0x000000a400a47308 */ /* 0x000fe20000000800 */
[----:B------:R-:W-:-:S05]  /*6990*/  FMNMX.FTZ R65, R212, R65, !PT ;  /* 0x00000041d4417209 */ /* 0x000fca0007810000 */
[----:B------:R-:W0:Y:S02]  /*69a0*/  SHFL.BFLY PT, R10, R65, 0x2, 0x1f ;  /* 0x0c401f00410a7f89 */ /* 0x000e2400000e0000 */
        /* <DEDUP_REMOVED lines=9> */
[----:B0-----:R-:W-:Y:S01]  /*6a40*/  FMNMX.FTZ R10, R21, R10, !PT ;  /* 0x0000000a150a7209 */ /* 0x001fe20007810000 */
[-CC-:B------:R-:W-:Y:S01]  /*6a50*/  FFMA.FTZ R21, R48, R5.reuse, -R33.reuse ;  /* 0x0000000530157223 */ /* 0x180fe20000010821 */
[----:B------:R-:W-:-:S02]  /*6a60*/  FFMA.FTZ R33, R58, R5, -R33 ;  /* 0x000000053a217223 */ /* 0x000fc40000010821 */
[C---:B------:R-:W-:Y:S01]  /*6a70*/  FSETP.NEU.FTZ.AND P4, PT, R10.reuse, -INF , PT ;  /* 0xff8000000a00780b */ /* 0x040fe20003f9d000 */
[----:B------:R-:W-:Y:S02]  /*6a80*/  FMUL.FTZ R27, R10, R5 ;  /* 0x000000050a1b7220 */ /* 0x000fe40000410000 */
[----:B------:R-:W-:Y:S03]  /*6a90*/  MUFU.EX2 R36, R36 ;  /* 0x0000002400247308 */ /* 0x000fe60000000800 */
[----:B------:R-:W-:-:S05]  /*6aa0*/  FSEL R27, R27, RZ, P4 ;  /* 0x000000ff1b1b7208 */ /* 0x000fca0002000000 */
[----:B------:R-:W-:Y:S01]  /*6ab0*/  MUFU.EX2 R163, R163 ;  /* 0x000000a300a37308 */ /* 0x000fe20000000800 */
        /* <DEDUP_REMOVED lines=17> */
[----:B------:R0:W1:Y:S01]  /*6bd0*/  MUFU.EX2 R0, R49 ;  /* 0x0000003100007308 */ /* 0x0000620000000800 */
[----:B------:R-:W-:Y:S02]  /*6be0*/  @!P1 VIADD R9, R9, 0x34840 ;  /* 0x0003484009099836 */ /* 0x000fe40000000000 */
[-CC-:B------:R-:W-:Y:S01]  /*6bf0*/  FFMA.FTZ R56, R86, R5.reuse, -R27.reuse ;  /* 0x0000000556387223 */ /* 0x180fe2000001081b */
[-CC-:B------:R-:W-:Y:S01]  /*6c00*/  FFMA.FTZ R41, R160, R5.reuse, -R27.reuse ;  /* 0x00000005a0297223 */ /* 0x180fe2000001081b */
[-CC-:B------:R-:W-:Y:S01]  /*6c10*/  FFMA.FTZ R26, R26, R5.reuse, -R27.reuse ;  /* 0x000000051a1a7223 */ /* 0x180fe2000001081b */
[-C--:B------:R-:W-:Y:S01]  /*6c20*/  FFMA.FTZ R43, R162, R5.reuse, -R27 ;  /* 0x00000005a22b7223 */ /* 0x080fe2000001081b */
[----:B------:R-:W-:Y:S01]  /*6c30*/  @!P1 PRMT R47, RZ, 0x654, R9 ;  /* 0x00000654ff2f9816 */ /* 0x000fe20000000009 */
[-CC-:B------:R-:W-:Y:S01]  /*6c40*/  FFMA.FTZ R60, R178, R5.reuse, -R27.reuse ;  /* 0x00000005b23c7223 */ /* 0x180fe2000001081b */
[----:B------:R-:W2:Y:S01]  /*6c50*/  MUFU.EX2 R2, R2 ;  /* 0x0000000200027308 */ /* 0x000ea20000000800 */
[-CC-:B------:R-:W-:Y:S01]  /*6c60*/  FFMA.FTZ R45, R176, R5.reuse, -R27.reuse ;  /* 0x00000005b02d7223 */ /* 0x180fe2000001081b */
[-CC-:B------:R-:W-:Y:S01]  /*6c70*/  FFMA.FTZ R30, R30, R5.reuse, -R27.reuse ;  /* 0x000000051e1e7223 */ /* 0x180fe2000001081b */
[-CC-:B------:R-:W-:Y:S01]  /*6c80*/  FFMA.FTZ R7, R174, R5.reuse, -R27.reuse ;  /* 0x00000005ae077223 */ /* 0x180fe2000001081b */
[-CC-:B------:R-:W-:Y:S01]  /*6c90*/  FFMA.FTZ R32, R32, R5.reuse, -R27.reuse ;  /* 0x0000000520207223 */ /* 0x180fe2000001081b */
[----:B------:R-:W-:Y:S01]  /*6ca0*/  FFMA.FTZ R180, R180, R5, -R27 ;  /* 0x00000005b4b47223 */ /* 0x000fe2000001081b */
[----:B0-----:R-:W-:-:S02]  /*6cb0*/  @!P1 VIADD R49, R51, 0x34860 ;  /* 0x0003486033319836 */ /* 0x001fc40000000000 */
[----:B------:R-:W-:Y:S01]  /*6cc0*/  FFMA.FTZ R160, R170, R5, -R27 ;  /* 0x00000005aaa07223 */ /* 0x000fe2000001081b */
[----:B------:R-:W0:Y:S01]  /*6cd0*/  MUFU.EX2 R46, R46 ;  /* 0x0000002e002e7308 */ /* 0x000e220000000800 */
[----:B-1----:R-:W-:Y:S01]  /*6ce0*/  FFMA.FTZ R3, R0, R3, R181 ;  /* 0x0000000300037223 */ /* 0x002fe200000100b5 */
[-C--:B------:R-:W-:Y:S01]  /*6cf0*/  FFMA.FTZ R182, R182, R5.reuse, -R27 ;  /* 0x00000005b6b67223 */ /* 0x080fe2000001081b */
[----:B------:R-:W-:Y:S01]  /*6d00*/  @!P1 PRMT R49, RZ, 0x654, R49 ;  /* 0x00000654ff319816 */ /* 0x000fe20000000031 */
[-C--:B------:R-:W-:Y:S01]  /*6d10*/  FFMA.FTZ R168, R168, R5.reuse, -R27 ;  /* 0x00000005a8a87223 */ /* 0x080fe2000001081b */
[----:B------:R-:W-:Y:S01]  /*6d20*/  FADD.FTZ R68, R64, R3 ;  /* 0x0000000340447221 */ /* 0x000fe20000010000 */
        /* <DEDUP_REMOVED lines=8> */
[----:B------:R-:W-:Y:S01]  /*6db0*/  FFMA.FTZ R210, R210, R5, -R27 ;  /* 0x00000005d2d27223 */ /* 0x000fe2000001081b */
[----:B------:R-:W-:-:S02]  /*6dc0*/  WARPGROUP.DEPBAR.LE gsb0, 0x0 ;  /* 0x00008000000079c5 */ /* 0x000fc40000010000 */
[----:B------:R-:W3:Y:S01]  /*6dd0*/  MUFU.EX2 R48, R48 ;  /* 0x0000003000307308 */ /* 0x000ee20000000800 */
[----:B------:R2:W-:Y:S01]  /*6de0*/  @!P1 SYNCS.ARRIVE.TRANS64.RED.A1T0 RZ, [R47+URZ], RZ ;  /* 0x000000ff2fff99a7 */ /* 0x0005e2000810043f */
[C---:B------:R-:W-:Y:S01]  /*6df0*/  ISETP.GT.AND P3, PT, R8.reuse, R11, PT ;  /* 0x0000000b0800720c */ /* 0x040fe20003f64270 */
[----:B------:R-:W-:Y:S01]  /*6e00*/  VIADD R8, R8, 0xffffffff ;  /* 0xffffffff08087836 */ /* 0x000fe20000000000 */
[----:B------:R-:W-:-:S04]  /*6e10*/  F2FP.F16.F32.PACK_AB R181, R64, R181 ;  /* 0x000000b540b5723e */ /* 0x000fc800000000ff */
[----:B------:R-:W4:Y:S01]  /*6e20*/  MUFU.EX2 R35, R35 ;  /* 0x0000002300237308 */ /* 0x000f220000000800 */
[----:B--2---:R-:W-:Y:S01]  /*6e30*/  FFMA.FTZ R47, R2, R4, R29 ;  /* 0x00000004022f7223 */ /* 0x004fe2000001001d */
[-CC-:B------:R-:W-:Y:S01]  /*6e40*/  FFMA.FTZ R4, R172, R5.reuse, -R27.reuse ;  /* 0x00000005ac047223 */ /* 0x180fe2000001081b */
[----:B------:R2:W-:Y:S01]  /*6e50*/  @!P1 SYNCS.ARRIVE.TRANS64.RED.A1T0 RZ, [R49+URZ], RZ ;  /* 0x000000ff31ff99a7 */ /* 0x0005e2000810043f */
[----:B------:R-:W-:Y:S01]  /*6e60*/  FFMA.FTZ R27, R212, R5, -R27 ;  /* 0x00000005d41b7223 */ /* 0x000fe2000001081b */
[----:B0-----:R-:W-:Y:S01]  /*6e70*/  FADD.FTZ R62, R46, R47 ;  /* 0x0000002f2e3e7221 */ /* 0x001fe20000010000 */
[----:B------:R-:W-:Y:S01]  /*6e80*/  FADD.FTZ R47, R183, R68 ;  /* 0x00000044b72f7221 */ /* 0x000fe20000010000 */
[C---:B------:R-:W-:Y:S01]  /*6e90*/  F2FP.F16.F32.PACK_AB R183, R12.reuse, R183 ;  /* 0x000000b70cb7723e */ /* 0x040fe200000000ff */
[----:B------:R-:W0:Y:S01]  /*6ea0*/  MUFU.EX2 R50, R50 ;  /* 0x0000003200327308 */ /* 0x000e220000000800 */
[----:B-1----:R-:W-:Y:S01]  /*6eb0*/  FADD.FTZ R3, R31, R62 ;  /* 0x0000003e1f037221 */ /* 0x002fe20000010000 */
[----:B------:R-:W-:-:S03]  /*6ec0*/  FADD.FTZ R62, R12, R47 ;  /* 0x0000002f0c3e7221 */ /* 0x000fc60000010000 */
[----:B---3--:R-:W-:Y:S01]  /*6ed0*/  FADD.FTZ R58, R48, R3 ;  /* 0x00000003303a7221 */ /* 0x008fe20000010000 */
[----:B------:R-:W-:Y:S01]  /*6ee0*/  FADD.FTZ R47, R177, R62 ;  /* 0x0000003eb12f7221 */ /* 0x000fe20000010000 */
[C---:B------:R-:W-:Y:S01]  /*6ef0*/  F2FP.F16.F32.PACK_AB R177, R14.reuse, R177 ;  /* 0x000000b10eb1723e */ /* 0x040fe200000000ff */
[----:B------:R-:W1:Y:S01]  /*6f00*/  MUFU.EX2 R37, R37 ;  /* 0x0000002500257308 */ /* 0x000e620000000800 */
[----:B----4-:R-:W-:Y:S01]  /*6f10*/  FADD.FTZ R3, R35, R58 ;  /* 0x0000003a23037221 */ /* 0x010fe20000010000 */
[----:B------:R-:W-:-:S04]  /*6f20*/  FADD.FTZ R62, R14, R47 ;  /* 0x0000002f0e3e7221 */ /* 0x000fc80000010000 */
[----:B------:R-:W-:Y:S01]  /*6f30*/  FADD.FTZ R47, R179, R62 ;  /* 0x0000003eb32f7221 */ /* 0x000fe20000010000 */
[----:B------:R-:W-:Y:S01]  /*6f40*/  F2FP.F16.F32.PACK_AB R179, R20, R179 ;  /* 0x000000b314b3723e */ /* 0x000fe200000000ff */
[----:B------:R-:W3:Y:S01]  /*6f50*/  MUFU.EX2 R54, R54 ;  /* 0x0000003600367308 */ /* 0x000ee20000000800 */
[----:B0-----:R-:W-:Y:S01]  /*6f60*/  FADD.FTZ R58, R50, R3 ;  /* 0x00000003323a7221 */ /* 0x001fe20000010000 */
[----:B------:R-:W-:Y:S01]  /*6f70*/  FADD.FTZ R62, R20, R47 ;  /* 0x0000002f143e7221 */ /* 0x000fe20000010000 */
[----:B------:R-:W-:-:S03]  /*6f80*/  F2FP.F16.F32.PACK_AB R176, R50, R35 ;  /* 0x0000002332b0723e */ /* 0x000fc600000000ff */
[----:B------:R-:W-:Y:S01]  /*6f90*/  FADD.FTZ R47, R173, R62 ;  /* 0x0000003ead2f7221 */ /* 0x000fe20000010000 */
[C---:B------:R-:W-:Y:S01]  /*6fa0*/  F2FP.F16.F32.PACK_AB R173, R24.reuse, R173 ;  /* 0x000000ad18ad723e */ /* 0x040fe200000000ff */
[----:B------:R-:W0:Y:S01]  /*6fb0*/  MUFU.EX2 R39, R39 ;  /* 0x0000002700277308 */ /* 0x000e220000000800 */
[----:B-1----:R-:W-:Y:S01]  /*6fc0*/  FADD.FTZ R3, R37, R58 ;  /* 0x0000003a25037221 */ /* 0x002fe20000010000 */
[----:B------:R-:W-:-:S04]  /*6fd0*/  FADD.FTZ R62, R24, R47 ;  /* 0x0000002f183e7221 */ /* 0x000fc80000010000 */
[----:B------:R-:W-:Y:S01]  /*6fe0*/  FADD.FTZ R47, R175, R62 ;  /* 0x0000003eaf2f7221 */ /* 0x000fe20000010000 */
[----:B------:R-:W-:Y:S01]  /*6ff0*/  F2FP.F16.F32.PACK_AB R175, R28, R175 ;  /* 0x000000af1caf723e */ /* 0x000fe200000000ff */
[----:B------:R-:W1:Y:S01]  /*7000*/  MUFU.EX2 R56, R56 ;  /* 0x0000003800387308 */ /* 0x000e620000000800 */
[----:B---3--:R-:W-:Y:S01]  /*7010*/  FADD.FTZ R58, R54, R3 ;  /* 0x00000003363a7221 */ /* 0x008fe20000010000 */
[----:B------:R-:W-:Y:S01]  /*7020*/  FADD.FTZ R62, R28, R47 ;  /* 0x0000002f1c3e7221 */ /* 0x000fe20000010000 */
[----:B------:R-:W-:-:S03]  /*7030*/  F2FP.F16.F32.PACK_AB R178, R54, R37 ;  /* 0x0000002536b2723e */ /* 0x000fc600000000ff */
[----:B------:R-:W-:Y:S01]  /*7040*/  FADD.FTZ R47, R169, R62 ;  /* 0x0000003ea92f7221 */ /* 0x000fe20000010000 */
[C---:B------:R-:W-:Y:S01]  /*7050*/  F2FP.F16.F32.PACK_AB R169, R164.reuse, R169 ;  /* 0x000000a9a4a9723e */ /* 0x040fe200000000ff */
[----:B------:R-:W3:Y:S01]  /*7060*/  MUFU.EX2 R41, R41 ;  /* 0x0000002900297308 */ /* 0x000ee20000000800 */
[----:B0-----:R-:W-:Y:S01]  /*7070*/  FADD.FTZ R3, R39, R58 ;  /* 0x0000003a27037221 */ /* 0x001fe20000010000 */
[----:B------:R-:W-:-:S06]  /*7080*/  FADD.FTZ R14, R164, R47 ;  /* 0x0000002fa40e7221 */ /* 0x000fcc0000010000 */
[----:B------:R-:W0:Y:S01]  /*7090*/  MUFU.EX2 R26, R26 ;  /* 0x0000001a001a7308 */ /* 0x000e220000000800 */
[C---:B-1----:R-:W-:Y:S01]  /*70a0*/  FADD.FTZ R58, R56.reuse, R3 ;  /* 0x00000003383a7221 */ /* 0x042fe20000010000 */
[----:B------:R-:W-:-:S06]  /*70b0*/  F2FP.F16.F32.PACK_AB R172, R56, R39 ;  /* 0x0000002738ac723e */ /* 0x000fcc00000000ff */
[----:B------:R-:W1:Y:S01]  /*70c0*/  MUFU.EX2 R43, R43 ;  /* 0x0000002b002b7308 */ /* 0x000e620000000800 */
[----:B---3--:R-:W-:-:S07]  /*70d0*/  FADD.FTZ R3, R41, R58 ;  /* 0x0000003a29037221 */ /* 0x008fce0000010000 */
[----:B------:R-:W3:Y:S01]  /*70e0*/  MUFU.EX2 R60, R60 ;  /* 0x0000003c003c7308 */ /* 0x000ee20000000800 */
[C---:B0-----:R-:W-:Y:S01]  /*70f0*/  FADD.FTZ R58, R26.reuse, R3 ;  /* 0x000000031a3a7221 */ /* 0x041fe20000010000 */
[----:B------:R-:W-:-:S06]  /*7100*/  F2FP.F16.F32.PACK_AB R174, R26, R41 ;  /* 0x000000291aae723e */ /* 0x000fcc00000000ff */
[----:B------:R-:W0:Y:S01]  /*7110*/  MUFU.EX2 R45, R45 ;  /* 0x0000002d002d7308 */ /* 0x000e220000000800 */
[----:B-1----:R-:W-:-:S07]  /*7120*/  FADD.FTZ R3, R43, R58 ;  /* 0x0000003a2b037221 */ /* 0x002fce0000010000 */
[----:B------:R-:W1:Y:S01]  /*7130*/  MUFU.EX2 R30, R30 ;  /* 0x0000001e001e7308 */ /* 0x000e620000000800 */
[----:B---3--:R-:W-:-:S07]  /*7140*/  FADD.FTZ R12, R60, R3 ;  /* 0x000000033c0c7221 */ /* 0x008fce0000010000 */
[----:B------:R-:W3:Y:S01]  /*7150*/  MUFU.EX2 R7, R7 ;  /* 0x0000000700077308 */ /* 0x000ee20000000800 */
[----:B0-----:R-:W-:-:S07]  /*7160*/  FADD.FTZ R3, R45, R12 ;  /* 0x0000000c2d037221 */ /* 0x001fce0000010000 */
[----:B------:R-:W0:Y:S01]  /*7170*/  MUFU.EX2 R32, R32 ;  /* 0x0000002000207308 */ /* 0x000e220000000800 */
[C---:B-1----:R-:W-:Y:S01]  /*7180*/  FADD.FTZ R12, R30.reuse, R3 ;  /* 0x000000031e0c7221 */ /* 0x042fe20000010000 */
[----:B------:R-:W-:-:S06]  /*7190*/  F2FP.F16.F32.PACK_AB R170, R30, R45 ;  /* 0x0000002d1eaa723e */ /* 0x000fcc00000000ff */
[----:B------:R1:W4:Y:S01]  /*71a0*/  MUFU.EX2 R9, R180 ;  /* 0x000000b400097308 */ /* 0x0003220000000800 */
[----:B---3--:R-:W-:-:S07]  /*71b0*/  FADD.FTZ R3, R7, R12 ;  /* 0x0000000c07037221 */ /* 0x008fce0000010000 */
[----:B------:R-:W3:Y:S01]  /*71c0*/  MUFU.EX2 R4, R4 ;  /* 0x0000000400047308 */ /* 0x000ee20000000800 */
[----:B-1----:R-:W-:Y:S01]  /*71d0*/  F2FP.F16.F32.PACK_AB R180, R46, R29 ;  /* 0x0000001d2eb4723e */ /* 0x002fe200000000ff */
[----:B------:R-:W-:Y:S01]  /*71e0*/  FADD.FTZ R29, R171, R14 ;  /* 0x0000000eab1d7221 */ /* 0x000fe20000010000 */
[C---:B0-----:R-:W-:Y:S01]  /*71f0*/  FADD.FTZ R12, R32.reuse, R3 ;  /* 0x00000003200c7221 */ /* 0x041fe20000010000 */
[----:B------:R-:W-:Y:S02]  /*7200*/  F2FP.F16.F32.PACK_AB R164, R32, R7 ;  /* 0x0000000720a4723e */ /* 0x000fe400000000ff */
[C---:B------:R-:W-:Y:S01]  /*7210*/  FADD.FTZ R14, R66.reuse, R29 ;  /* 0x0000001d420e7221 */ /* 0x040fe20000010000 */
[----:B------:R-:W-:Y:S01]  /*7220*/  F2FP.F16.F32.PACK_AB R171, R66, R171 ;  /* 0x000000ab42ab723e */ /* 0x000fe200000000ff */
[----:B------:R-:W0:Y:S01]  /*7230*/  MUFU.EX2 R160, R160 ;  /* 0x000000a000a07308 */ /* 0x000e220000000800 */
[----:B----4-:R-:W-:Y:S01]  /*7240*/  FADD.FTZ R3, R9, R12 ;  /* 0x0000000c09037221 */ /* 0x010fe20000010000 */
[----:B------:R-:W-:Y:S01]  /*7250*/  FADD.FTZ R29, R165, R14 ;  /* 0x0000000ea51d7221 */ /* 0x000fe20000010000 */
[----:B------:R-:W-:-:S03]  /*7260*/  F2FP.F16.F32.PACK_AB R165, R52, R165 ;  /* 0x000000a534a5723e */ /* 0x000fc600000000ff */
[----:B------:R-:W-:Y:S02]  /*7270*/  FADD.FTZ R14, R52, R29 ;  /* 0x0000001d340e7221 */ /* 0x000fe40000010000 */
[----:B--2---:R1:W2:Y:S01]  /*7280*/  MUFU.EX2 R49, R182 ;  /* 0x000000b600317308 */ /* 0x0042a20000000800 */
[----:B---3--:R-:W-:Y:S01]  /*7290*/  FADD.FTZ R3, R4, R3 ;  /* 0x0000000304037221 */ /* 0x008fe20000010000 */
[----:B------:R-:W-:Y:S01]  /*72a0*/  FADD.FTZ R29, R167, R14 ;  /* 0x0000000ea71d7221 */ /* 0x000fe20000010000 */
[----:B------:R-:W-:-:S03]  /*72b0*/  F2FP.F16.F32.PACK_AB R167, R34, R167 ;  /* 0x000000a722a7723e */ /* 0x000fc600000000ff */
[----:B------:R-:W-:Y:S02]  /*72c0*/  FADD.FTZ R12, R34, R29 ;  /* 0x0000001d220c7221 */ /* 0x000fe40000010000 */
[----:B------:R3:W4:Y:S01]  /*72d0*/  MUFU.EX2 R162, R168 ;  /* 0x000000a800a27308 */ /* 0x0007220000000800 */
[----:B0-----:R-:W-:Y:S01]  /*72e0*/  FADD.FTZ R3, R160, R3 ;  /* 0x00000003a0037221 */ /* 0x001fe20000010000 */
[----:B------:R-:W-:Y:S01]  /*72f0*/  FADD.FTZ R29, R161, R12 ;  /* 0x0000000ca11d7221 */ /* 0x000fe20000010000 */
[----:B-1----:R-:W-:Y:S02]  /*7300*/  F2FP.F16.F32.PACK_AB R182, R48, R31 ;  /* 0x0000001f30b6723e */ /* 0x002fe400000000ff */
[C---:B------:R-:W-:Y:S01]  /*7310*/  F2FP.F16.F32.PACK_AB R161, R36.reuse, R161 ;  /* 0x000000a124a1723e */ /* 0x040fe200000000ff */
[----:B------:R-:W-:Y:S02]  /*7320*/  FADD.FTZ R12, R36, R29 ;  /* 0x0000001d240c7221 */ /* 0x000fe40000010000 */
[----:B------:R-:W0:Y:S01]  /*7330*/  MUFU.EX2 R200, R200 ;  /* 0x000000c800c87308 */ /* 0x000e220000000800 */
[----:B--2---:R-:W-:Y:S01]  /*7340*/  FADD.FTZ R3, R49, R3 ;  /* 0x0000000331037221 */ /* 0x004fe20000010000 */
[----:B------:R-:W-:Y:S01]  /*7350*/  FADD.FTZ R7, R163, R12 ;  /* 0x0000000ca3077221 */ /* 0x000fe20000010000 */
[----:B---3--:R-:W-:-:S02]  /*7360*/  F2FP.F16.F32.PACK_AB R168, R60, R43 ;  /* 0x0000002b3ca8723e */ /* 0x008fc400000000ff */
[----:B------:R-:W-:-:S03]  /*7370*/  F2FP.F16.F32.PACK_AB R160, R49, R160 ;  /* 0x000000a031a0723e */ /* 0x000fc600000000ff */
[----:B------:R-:W1:Y:S01]  /*7380*/  MUFU.EX2 R38, R38 ;  /* 0x0000002600267308 */ /* 0x000e620000000800 */
[----:B----4-:R-:W-:-:S07]  /*7390*/  FADD.FTZ R3, R162, R3 ;  /* 0x00000003a2037221 */ /* 0x010fce0000010000 */
[----:B------:R2:W3:Y:S01]  /*73a0*/  MUFU.EX2 R156, R166 ;  /* 0x000000a6009c7308 */ /* 0x0004e20000000800 */
[C---:B0-----:R-:W-:Y:S01]  /*73b0*/  FADD.FTZ R3, R200.reuse, R3 ;  /* 0x00000003c8037221 */ /* 0x041fe20000010000 */
[----:B------:R-:W-:-:S06]  /*73c0*/  F2FP.F16.F32.PACK_AB R162, R200, R162 ;  /* 0x000000a2c8a2723e */ /* 0x000fcc00000000ff */
[----:B------:R-:W0:Y:S01]  /*73d0*/  MUFU.EX2 R13, R13 ;  /* 0x0000000d000d7308 */ /* 0x000e220000000800 */
[----:B--2---:R-:W-:Y:S01]  /*73e0*/  F2FP.F16.F32.PACK_AB R166, R4, R9 ;  /* 0x0000000904a6723e */ /* 0x004fe200000000ff */
[C---:B-1----:R-:W-:Y:S01]  /*73f0*/  FADD.FTZ R4, R38.reuse, R7 ;  /* 0x0000000726047221 */ /* 0x042fe20000010000 */
[----:B------:R-:W-:Y:S01]  /*7400*/  F2FP.F16.F32.PACK_AB R163, R38, R163 ;  /* 0x000000a326a3723e */ /* 0x000fe200000000ff */
[----:B------:R-:W-:-:S04]  /*7410*/  IMAD.MOV.U32 R9, RZ, RZ, R10 ;  /* 0x000000ffff097224 */ /* 0x000fc800078e000a */
        /* <DEDUP_REMOVED lines=33> */
[----:B0-----:R-:W-:Y:S01]  /*7630*/  FADD.FTZ R7, R25, R4 ;  /* 0x0000000419077221 */ /* 0x001fe20000010000 */
[C---:B-1----:R-:W-:Y:S01]  /*7640*/  FADD.FTZ R4, R27.reuse, R3 ;  /* 0x000000031b047221 */ /* 0x042fe20000010000 */
[----:B------:R-:W-:Y:S02]  /*7650*/  F2FP.F16.F32.PACK_AB R154, R27, R154 ;  /* 0x0000009a1b9a723e */ /* 0x000fe400000000ff */
[C---:B--2---:R-:W-:Y:S01]  /*7660*/  FADD.FTZ R3, R12.reuse, R7 ;  /* 0x000000070c037221 */ /* 0x044fe20000010000 */
[----:B------:R-:W-:Y:S01]  /*7670*/  F2FP.F16.F32.PACK_AB R155, R12, R25 ;  /* 0x000000190c9b723e */ /* 0x000fe200000000ff */
[----:B------:R-:W-:Y:S01]  /*7680*/  IMAD.MOV.U32 R7, RZ, RZ, R6 ;  /* 0x000000ffff077224 */ /* 0x000fe200078e0006 */
[----:B------:R-:W-:Y:S06]  /*7690*/  @P3 BRA `(.L_x_2470) ;  /* 0xffffffcc00a43947 */ /* 0x000fec000383ffff */
.L_x_2461:
[----:B------:R-:W-:-:S13]  /*76a0*/  ISETP.GE.AND P2, PT, R8, RZ, PT ;  /* 0x000000ff0800720c */ /* 0x000fda0003f46270 */
[----:B------:R-:W-:Y:S05]  /*76b0*/  @!P2 BRA `(.L_x_2471) ;  /* 0x000000280028a947 */ /* 0x000fea0003800000 */
[----:B------:R-:W-:Y:S01]  /*76c0*/  IMAD.MOV.U32 R7, RZ, RZ, R6 ;  /* 0x000000ffff077224 */ /* 0x000fe200078e0006 */
[----:B------:R-:W-:Y:S01]  /*76d0*/  UMOV UR60, UR38 ;  /* 0x00000026003c7c82 */ /* 0x000fe20008000000 */
[----:B------:R-:W-:Y:S01]  /*76e0*/  IMAD.MOV.U32 R9, RZ, RZ, R10 ;  /* 0x000000ffff097224 */ /* 0x000fe200078e000a */
[----:B------:R-:W-:Y:S01]  /*76f0*/  UMOV UR59, UR36 ;  /* 0x00000024003b7c82 */ /* 0x000fe20008000000 */
[----:B------:R-:W-:-:S05]  /*7700*/  ULDC UR58, c[0x0][0x9d8] ;  /* 0x00027600003a7ab9 */ /* 0x000fca0000000800 */
.L_x_2480:
[----:B------:R-:W-:-:S04]  /*7710*/  UIADD3 UR36, UR59, 0x1, URZ ;  /* 0x000000013b247890 */ /* 0x000fc8000fffe03f */
[----:B------:R-:W-:-:S04]  /*7720*/  UISETP.NE.AND UP0, UPT, UR36, 0x2, UPT ;  /* 0x000000022400788c */ /* 0x000fc8000bf05270 */
[----:B------:R-:W-:Y:S02]  /*7730*/  USEL UR38, URZ, 0x1, UP0 ;  /* 0x000000013f267887 */ /* 0x000fe40008000000 */
[----:B------:R-:W-:Y:S02]  /*7740*/  USEL UR36, UR36, URZ, UP0 ;  /* 0x0000003f24247287 */ /* 0x000fe40008000000 */
[----:B------:R-:W-:Y:S01]  /*7750*/  ULOP3.LUT UR38, UR60, UR38, URZ, 0x3c, !UPT ;  /* 0x000000263c267292 */ /* 0x000fe2000f8e3c3f */
[----:B------:R-:W-:Y:S11]  /*7760*/  @!P0 BRA `(.L_x_2472) ;  /* 0x0000000000048947 */ /* 0x000ff60003800000 */
[----:B------:R-:W-:Y:S01]  /*7770*/  BPT.TRAP 0x1 ;  /* 0x000000040000795c */ /* 0x000fe20000300000 */
.L_x_2472:
[----:B------:R-:W-:Y:S01]  /*7780*/  ULEA UR6, UR36, UR37, 0x3 ;  /* 0x0000002524067291 */ /* 0x000fe2000f8e183f */
[----:B------:R-:W-:-:S05]  /*7790*/  IMAD.U32 R5, RZ, RZ, UR38 ;  /* 0x00000026ff057e24 */ /* 0x000fca000f8e00ff */
[----:B------:R-:W-:-:S04]  /*77a0*/  SHF.L.U32 R5, R5, 0x1f, RZ ;  /* 0x0000001f05057819 */ /* 0x000fc800000006ff */
[----:B------:R0:W1:Y:S01]  /*77b0*/  SYNCS.PHASECHK.TRANS64.TRYWAIT P2, [UR6+0x34830], R5 ;  /* 0x03483005ff0075a7 */ /* 0x0000620008040146 */
[----:B------:R-:W-:Y:S05]  /*77c0*/  @!P0 BRA `(.L_x_2473) ;  /* 0x0000000000048947 */ /* 0x000fea0003800000 */
[----:B------:R-:W-:Y:S01]  /*77d0*/  BPT.TRAP 0x1 ;  /* 0x000000040000795c */ /* 0x000fe20000300000 */
.L_x_2473:
[----:B-1----:R-:W-:Y:S05]  /*77e0*/  @P2 BRA `(.L_x_2474) ;  /* 0x0000000000082947 */ /* 0x002fea0003800000 */
[----:B------:R-:W1:Y:S02]  /*77f0*/  SYNCS.PHASECHK.TRANS64.TRYWAIT P2, [UR6+0x34830], R5 ;  /* 0x03483005ff0075a7 */ /* 0x000e640008040146 */
[----:B-1----:R-:W-:Y:S05]  /*7800*/  @!P2 BRA `(.L_x_2475) ;  /* 0x000000bc0000a947 */ /* 0x002fea0003800000 */
.L_x_2474:
        /* <DEDUP_REMOVED lines=126> */
.L_x_2476:
[----:B------:R-:W-:Y:S01]  /*7ff0*/  ULEA UR7, UR59, UR37, 0x3 ;  /* 0x000000253b077291 */ /* 0x000fe2000f8e183f */
[----:B------:R-:W-:-:S05]  /*8000*/  IMAD.U32 R0, RZ, RZ, UR60 ;  /* 0x0000003cff007e24 */ /* 0x000fca000f8e00ff */
[----:B------:R-:W-:-:S04]  /*8010*/  SHF.L.U32 R0, R0, 0x1f, RZ ;  /* 0x0000001f00007819 */ /* 0x000fc800000006ff */
[----:B------:R2:W3:Y:S01]  /*8020*/  SYNCS.PHASECHK.TRANS64.TRYWAIT P2, [UR7+0x34850], R0 ;  /* 0x03485000ff0075a7 */ /* 0x0004e20008040147 */
[----:B------:R-:W-:Y:S05]  /*8030*/  @!P0 BRA `(.L_x_2477) ;  /* 0x0000000000048947 */ /* 0x000fea0003800000 */
[----:B------:R-:W-:Y:S01]  /*8040*/  BPT.TRAP 0x1 ;  /* 0x000000040000795c */ /* 0x000fe20000300000 */
.L_x_2477:
[----:B---3--:R-:W-:Y:S05]  /*8050*/  @P2 BRA `(.L_x_2478) ;  /* 0x0000000000082947 */ /* 0x008fea0003800000 */
[----:B------:R-:W3:Y:S02]  /*8060*/  SYNCS.PHASECHK.TRANS64.TRYWAIT P2, [UR7+0x34850], R0 ;  /* 0x03485000ff0075a7 */ /* 0x000ee40008040147 */
[----:B---3--:R-:W-:Y:S05]  /*8070*/  @!P2 BRA `(.L_x_2479) ;  /* 0x000000b000fca947 */ /* 0x008fea0003800000 */
.L_x_2478:
        /* <DEDUP_REMOVED lines=44> */
[----:B--2---:R-:W-:Y:S01]  /*8340*/  FMNMX.FTZ R5, R16, R5, !PT ;  /* 0x0000000510057209 */ /* 0x004fe20007810000 */
[----:B------:R-:W-:Y:S01]  /*8350*/  FMUL.FTZ R226, R73, UR58 ;  /* 0x0000003a49e27c20 */ /* 0x000fe20008410000 */
        /* <DEDUP_REMOVED lines=31> */
[C---:B------:R-:W-:Y:S01]  /*8550*/  ISETP.GT.AND P2, PT, R8.reuse, RZ, PT ;  /* 0x000000ff0800720c */ /* 0x040fe20003f44270 */
[----:B------:R-:W-:Y:S01]  /*8560*/  UMOV UR60, UR38 ;  /* 0x00000026003c7c82 */ /* 0x000fe20008000000 */
[----:B------:R-:W-:Y:S01]  /*8570*/  UMOV UR59, UR36 ;  /* 0x00000024003b7c82 */ /* 0x000fe20008000000 */
[----:B------:R-:W-:-:S03]  /*8580*/  VIADD R8, R8, 0xffffffff ;  /* 0xffffffff08087836 */ /* 0x000fc60000000000 */
        /* <DEDUP_REMOVED lines=18> */
[----:B------:R-:W-:Y:S01]  /*86b0*/  MUFU.TANH R220, R220 ;  /* 0x000000dc00dc7308 */ /* 0x000fe20000002400 */
[----:B------:R-:W-:Y:S01]  /*86c0*/  FMUL.FTZ R36, R38, UR58 ;  /* 0x0000003a26247c20 */ /* 0x000fe20008410000 */
[----:B------:R-:W-:Y:S01]  /*86d0*/  FMUL.FTZ R38, R39, UR58 ;  /* 0x0000003a27267c20 */ /* 0x000fe20008410000 */
[----:B------:R-:W-:Y:S01]  /*86e0*/  HGMMA.64x128x16.F32 R88, R176, gdesc[UR8].tnspB, R88, gsb0 ;  /* 0x41e00008b0587df0 */ /* 0x000fe20008000858 */
[----:B------:R-:W-:Y:S01]  /*86f0*/  UIADD3 UR10, UR6, 0x100, URZ ;  /* 0x00000100060a7890 */ /* 0x000fe2000fffe03f */
[----:B------:R-:W-:-:S03]  /*8700*/  UMOV UR11, 0x40000040 ;  /* 0x40000040000b7882 */ /* 0x000fc60000000000 */
[----:B------:R-:W0:Y:S01]  /*8710*/  MUFU.TANH R180, R180 ;  /* 0x000000b400b47308 */ /* 0x000e220000002400 */
[----:B-1----:R-:W-:-:S07]  /*8720*/  FMNMX.FTZ R15, R24, R15, !PT ;  /* 0x0000000f180f7209 */ /* 0x002fce0007810000 */
        /* <DEDUP_REMOVED lines=12> */
[----:B0-----:R-:W-:-:S05]  /*87f0*/  FMNMX.FTZ R17, R34, R17, !PT ;  /* 0x0000001122117209 */ /* 0x001fca0007810000 */
        /* <DEDUP_REMOVED lines=110> */
[-C--:B------:R-:W-:Y:S01]  /*8ee0*/  FMUL.FTZ R2, R2, R5.reuse ;  /* 0x0000000502027220 */ /* 0x080fe20000410000 */
[-CC-:B------:R-:W-:Y:S01]  /*8ef0*/  FFMA.FTZ R11, R16, R5.reuse, -R29.reuse ;  /* 0x00000005100b7223 */ /* 0x180fe2000001081d */
[-CC-:B------:R-:W-:Y:S01]  /*8f00*/  FFMA.FTZ R16, R26, R5.reuse, -R29.reuse ;  /* 0x000000051a107223 */ /* 0x180fe2000001081d */
        /* <DEDUP_REMOVED lines=34> */
[----:B------:R-:W-:Y:S01]  /*9130*/  MUFU.EX2 R170, R170 ;  /* 0x000000aa00aa7308 */ /* 0x000fe20000000800 */
[----:B0-----:R-:W-:Y:S01]  /*9140*/  FMNMX.FTZ R47, R0, R41, !PT ;  /* 0x00000029002f7209 */ /* 0x001fe20007810000 */
[----:B------:R-:W-:-:S06]  /*9150*/  FFMA.FTZ R41, R228, R5, -R29 ;  /* 0x00000005e4297223 */ /* 0x000fcc000001081d */
[----:B------:R-:W-:Y:S01]  /*9160*/  MUFU.EX2 R11, R11 ;  /* 0x0000000b000b7308 */ /* 0x000fe20000000800 */
[----:B------:R-:W0:Y:S07]  /*9170*/  SHFL.BFLY PT, R6, R47, 0x1, 0x1f ;  /* 0x0c201f002f067f89 */ /* 0x000e2e00000e0000 */
[----:B------:R-:W1:Y:S08]  /*9180*/  MUFU.EX2 R16, R16 ;  /* 0x0000001000107308 */ /* 0x000e700000000800 */
[----:B------:R-:W-:Y:S08]  /*9190*/  MUFU.EX2 R13, R13 ;  /* 0x0000000d000d7308 */ /* 0x000ff00000000800 */
[----:B------:R-:W-:Y:S01]  /*91a0*/  MUFU.EX2 R26, R26 ;  /* 0x0000001a001a7308 */ /* 0x000fe20000000800 */
[----:B-1----:R-:W-:-:S02]  /*91b0*/  F2FP.F16.F32.PACK_AB R182, R16, R11 ;  /* 0x0000000b10b6723e */ /* 0x002fc400000000ff */
[----:B0-----:R-:W-:-:S05]  /*91c0*/  FMNMX.FTZ R6, R47, R6, !PT ;  /* 0x000000062f067209 */ /* 0x001fca0007810000 */
[C---:B------:R-:W-:Y:S01]  /*91d0*/  FADD.FTZ R0, -R6.reuse, R7 ;  /* 0x0000000706007221 */ /* 0x040fe20000010100 */
[-C--:B------:R-:W-:Y:S01]  /*91e0*/  FMUL.FTZ R7, R6, R5.reuse ;  /* 0x0000000506077220 */ /* 0x080fe20000410000 */
[----:B------:R0:W-:Y:S02]  /*91f0*/  MUFU.EX2 R15, R180 ;  /* 0x000000b4000f7308 */ /* 0x0001e40000000800 */
[-C--:B------:R-:W-:Y:S01]  /*9200*/  FMUL.FTZ R0, R0, R5.reuse ;  /* 0x0000000500007220 */ /* 0x080fe20000410000 */
[-CC-:B------:R-:W-:Y:S01]  /*9210*/  FFMA.FTZ R177, R28, R5.reuse, -R7.reuse ;  /* 0x000000051cb17223 */ /* 0x180fe20000010807 */
[-CC-:B------:R-:W-:Y:S01]  /*9220*/  FFMA.FTZ R28, R42, R5.reuse, -R7.reuse ;  /* 0x000000052a1c7223 */ /* 0x180fe20000010807 */
[----:B------:R-:W-:Y:S01]  /*9230*/  IMAD.U32 R42, RZ, RZ, UR7 ;  /* 0x00000007ff2a7e24 */ /* 0x000fe2000f8e00ff */
[----:B------:R-:W-:Y:S01]  /*9240*/  UMOV UR7, 0x40000040 ;  /* 0x4000004000077882 */ /* 0x000fe20000000000 */
[-CC-:B------:R-:W-:Y:S01]  /*9250*/  FFMA.FTZ R181, R12, R5.reuse, -R7.reuse ;  /* 0x000000050cb57223 */ /* 0x180fe20000010807 */
[-CC-:B------:R-:W-:Y:S01]  /*9260*/  FFMA.FTZ R12, R14, R5.reuse, -R7.reuse ;  /* 0x000000050e0c7223 */ /* 0x180fe20000010807 */
[----:B------:R-:W-:Y:S01]  /*9270*/  MUFU.EX2 R0, R0 ;  /* 0x0000000000007308 */ /* 0x000fe20000000800 */
[-CC-:B------:R-:W-:Y:S01]  /*9280*/  FFMA.FTZ R183, R20, R5.reuse, -R7.reuse ;  /* 0x0000000514b77223 */ /* 0x180fe20000010807 */
[-CC-:B------:R-:W-:Y:S01]  /*9290*/  FFMA.FTZ R14, R24, R5.reuse, -R7.reuse ;  /* 0x00000005180e7223 */ /* 0x180fe20000010807 */
[----:B------:R-:W-:Y:S01]  /*92a0*/  FFMA.FTZ R20, R34, R5, -R7 ;  /* 0x0000000522147223 */ /* 0x000fe20000010807 */
[----:B------:R-:W-:-:S02]  /*92b0*/  @!P1 VIADD R42, R42, 0x34860 ;  /* 0x000348602a2a9836 */ /* 0x000fc40000000000 */
[-CC-:B------:R-:W-:Y:S01]  /*92c0*/  FFMA.FTZ R179, R36, R5.reuse, -R7.reuse ;  /* 0x0000000524b37223 */ /* 0x180fe20000010807 */
[-CC-:B------:R-:W-:Y:S01]  /*92d0*/  FFMA.FTZ R175, R44, R5.reuse, -R7.reuse ;  /* 0x000000052caf7223 */ /* 0x180fe20000010807 */
[-CC-:B------:R-:W-:Y:S01]  /*92e0*/  FFMA.FTZ R24, R38, R5.reuse, -R7.reuse ;  /* 0x0000000526187223 */ /* 0x180fe20000010807 */
[----:B------:R-:W1:Y:S01]  /*92f0*/  MUFU.EX2 R181, R181 ;  /* 0x000000b500b57308 */ /* 0x000e620000000800 */
[----:B------:R-:W-:Y:S01]  /*9300*/  @!P1 PRMT R44, RZ, 0x654, R42 ;  /* 0x00000654ff2c9816 */ /* 0x000fe2000000002a */
[-CC-:B------:R-:W-:Y:S01]  /*9310*/  FFMA.FTZ R173, R40, R5.reuse, -R7.reuse ;  /* 0x0000000528ad7223 */ /* 0x180fe20000010807 */
[-CC-:B------:R-:W-:Y:S01]  /*9320*/  FFMA.FTZ R34, R46, R5.reuse, -R7.reuse ;  /* 0x000000052e227223 */ /* 0x180fe20000010807 */
[-CC-:B------:R-:W-:Y:S01]  /*9330*/  FFMA.FTZ R169, R48, R5.reuse, -R7.reuse ;  /* 0x0000000530a97223 */ /* 0x180fe20000010807 */
[-CC-:B------:R-:W-:Y:S01]  /*9340*/  FFMA.FTZ R36, R50, R5.reuse, -R7.reuse ;  /* 0x0000000532247223 */ /* 0x180fe20000010807 */
[-CC-:B------:R-:W-:Y:S01]  /*9350*/  FFMA.FTZ R171, R52, R5.reuse, -R7.reuse ;  /* 0x0000000534ab7223 */ /* 0x180fe20000010807 */
[-CC-:B------:R-:W-:Y:S01]  /*9360*/  FFMA.FTZ R38, R54, R5.reuse, -R7.reuse ;  /* 0x0000000536267223 */ /* 0x180fe20000010807 */
[----:B------:R-:W2:Y:S01]  /*9370*/  MUFU.EX2 R12, R12 ;  /* 0x0000000c000c7308 */ /* 0x000ea20000000800 */
[--C-:B------:R-:W-:Y:S01]  /*9380*/  FFMA.FTZ R40, R58, R5, -R7.reuse ;  /* 0x000000053a287223 */ /* 0x100fe20000010807 */
[----:B0-----:R-:W-:Y:S01]  /*9390*/  F2FP.F16.F32.PACK_AB R180, R170, R9 ;  /* 0x00000009aab4723e */ /* 0x001fe200000000ff */
[-CC-:B------:R-:W-:Y:S01]  /*93a0*/  FFMA.FTZ R64, R64, R5.reuse, -R7.reuse ;  /* 0x0000000540407223 */ /* 0x180fe20000010807 */
[-CC-:B------:R-:W-:Y:S01]  /*93b0*/  FFMA.FTZ R66, R66, R5.reuse, -R7.reuse ;  /* 0x0000000542427223 */ /* 0x180fe20000010807 */
[-CC-:B------:R-:W-:Y:S01]  /*93c0*/  FFMA.FTZ R68, R68, R5.reuse, -R7.reuse ;  /* 0x0000000544447223 */ /* 0x180fe20000010807 */
[-CC-:B------:R-:W-:Y:S01]  /*93d0*/  FFMA.FTZ R70, R70, R5.reuse, -R7.reuse ;  /* 0x0000000546467223 */ /* 0x180fe20000010807 */
[----:B------:R-:W-:Y:S01]  /*93e0*/  FFMA.FTZ R72, R72, R5, -R7 ;  /* 0x0000000548487223 */ /* 0x000fe20000010807 */
[----:B------:R-:W-:Y:S01]  /*93f0*/  MUFU.EX2 R183, R183 ;  /* 0x000000b700b77308 */ /* 0x000fe20000000800 */
[----:B-1----:R-:W-:Y:S01]  /*9400*/  FFMA.FTZ R3, R0, R3, R181 ;  /* 0x0000000300037223 */ /* 0x002fe200000100b5 */
[-CC-:B------:R-:W-:Y:S01]  /*9410*/  FFMA.FTZ R74, R74, R5.reuse, -R7.reuse ;  /* 0x000000054a4a7223 */ /* 0x180fe20000010807 */
[-CC-:B------:R-:W-:Y:S01]  /*9420*/  FFMA.FTZ R76, R76, R5.reuse, -R7.reuse ;  /* 0x000000054c4c7223 */ /* 0x180fe20000010807 */
[-CC-:B------:R-:W-:Y:S01]  /*9430*/  FFMA.FTZ R78, R78, R5.reuse, -R7.reuse ;  /* 0x000000054e4e7223 */ /* 0x180fe20000010807 */
[-CC-:B------:R-:W-:Y:S01]  /*9440*/  FFMA.FTZ R80, R80, R5.reuse, -R7.reuse ;  /* 0x0000000550507223 */ /* 0x180fe20000010807 */
[-CC-:B------:R-:W-:Y:S01]  /*9450*/  FFMA.FTZ R82, R82, R5.reuse, -R7.reuse ;  /* 0x0000000552527223 */ /* 0x180fe20000010807 */
[----:B------:R-:W-:Y:S01]  /*9460*/  FFMA.FTZ R86, R86, R5, -R7 ;  /* 0x0000000556567223 */ /* 0x000fe20000010807 */
[----:B------:R-:W-:Y:S01]  /*9470*/  MUFU.EX2 R14, R14 ;  /* 0x0000000e000e7308 */ /* 0x000fe20000000800 */
[C---:B--2---:R-:W-:Y:S01]  /*9480*/  FADD.FTZ R42, R12.reuse, R3 ;  /* 0x000000030c2a7221 */ /* 0x044fe20000010000 */
[----:B------:R-:W-:-:S06]  /*9490*/  F2FP.F16.F32.PACK_AB R181, R12, R181 ;  /* 0x000000b50cb5723e */ /* 0x000fcc00000000ff */
[----:B------:R-:W-:Y:S01]  /*94a0*/  MUFU.EX2 R177, R177 ;  /* 0x000000b100b17308 */ /* 0x000fe20000000800 */
[----:B------:R-:W-:Y:S02]  /*94b0*/  WARPGROUP.DEPBAR.LE gsb0, 0x0 ;  /* 0x00008000000079c5 */ /* 0x000fe40000010000 */
[----:B------:R-:W-:Y:S01]  /*94c0*/  WARPGROUP.ARRIVE ;  /* 0x00000000000079c5 */ /* 0x000fe20000000000 */
[-CC-:B------:R-:W-:Y:S01]  /*94d0*/  FFMA.FTZ R164, R204, R5.reuse, -R29.reuse ;  /* 0x00000005cca47223 */ /* 0x180fe2000001081d */
[-CC-:B------:R-:W-:Y:S01]  /*94e0*/  FFMA.FTZ R166, R178, R5.reuse, -R29.reuse ;  /* 0x00000005b2a67223 */ /* 0x180fe2000001081d */
[-C--:B------:R-:W-:Y:S02]  /*94f0*/  FFMA.FTZ R204, R222, R5.reuse, -R29 ;  /* 0x00000005decc7223 */ /* 0x080fe4000001081d */
[----:B------:R-:W-:Y:S01]  /*9500*/  MUFU.EX2 R20, R20 ;  /* 0x0000001400147308 */ /* 0x000fe20000000800 */
[-CC-:B------:R-:W-:Y:S01]  /*9510*/  FFMA.FTZ R165, R56, R5.reuse, -R7.reuse ;  /* 0x0000000538a57223 */ /* 0x180fe20000010807 */
[----:B------:R-:W-:Y:S01]  /*9520*/  HGMMA.64x128x16.F32 R88, R160, gdesc[UR8].tnspB, R88, gsb0 ;  /* 0x41e00008a0587df0 */ /* 0x000fe20008000858 */
[----:B------:R-:W-:Y:S01]  /*9530*/  UIADD3 UR10, UR6, 0x300, URZ ;  /* 0x00000300060a7890 */ /* 0x000fe2000fffe03f */
[----:B------:R-:W-:Y:S01]  /*9540*/  FFMA.FTZ R167, R60, R5, -R7 ;  /* 0x000000053ca77223 */ /* 0x000fe20000010807 */
[----:B------:R-:W-:Y:S01]  /*9550*/  UMOV UR11, 0x40000040 ;  /* 0x40000040000b7882 */ /* 0x000fe20000000000 */
[----:B------:R-:W-:-:S02]  /*9560*/  UIADD3 UR6, UR6, 0x380, URZ ;  /* 0x0000038006067890 */ /* 0x000fc4000fffe03f */
[----:B------:R-:W-:Y:S08]  /*9570*/  MUFU.EX2 R179, R179 ;  /* 0x000000b300b37308 */ /* 0x000ff00000000800 */
[----:B------:R-:W0:Y:S08]  /*9580*/  MUFU.EX2 R30, R30 ;  /* 0x0000001e001e7308 */ /* 0x000e300000000800 */
[----:B------:R-:W-:Y:S08]  /*9590*/  MUFU.EX2 R24, R24 ;  /* 0x0000001800187308 */ /* 0x000ff00000000800 */
[----:B------:R-:W-:Y:S01]  /*95a0*/  MUFU.EX2 R173, R173 ;  /* 0x000000ad00ad7308 */ /* 0x000fe20000000800 */
[----:B0-----:R-:W-:-:S07]  /*95b0*/  F2FP.F16.F32.PACK_AB R178, R30, R15 ;  /* 0x0000000f1eb2723e */ /* 0x001fce00000000ff */
[----:B------:R-:W0:Y:S08]  /*95c0*/  MUFU.EX2 R32, R32 ;  /* 0x0000002000207308 */ /* 0x000e300000000800 */
[----:B------:R-:W-:Y:S08]  /*95d0*/  MUFU.EX2 R28, R28 ;  /* 0x0000001c001c7308 */ /* 0x000ff00000000800 */
[----:B------:R-:W-:Y:S01]  /*95e0*/  MUFU.EX2 R175, R175 ;  /* 0x000000af00af7308 */ /* 0x000fe20000000800 */
[----:B0-----:R-:W-:-:S07]  /*95f0*/  F2FP.F16.F32.PACK_AB R172, R32, R17 ;  /* 0x0000001120ac723e */ /* 0x001fce00000000ff */
[----:B------:R-:W0:Y:S08]  /*9600*/  MUFU.EX2 R164, R164 ;  /* 0x000000a400a47308 */ /* 0x000e300000000800 */
[----:B------:R-:W-:Y:S08]  /*9610*/  MUFU.EX2 R34, R34 ;  /* 0x0000002200227308 */ /* 0x000ff00000000800 */
[----:B------:R1:W-:Y:S01]  /*9620*/  MUFU.EX2 R25, R176 ;  /* 0x000000b000197308 */ /* 0x0003e20000000800 */
[----:B0-----:R-:W-:-:S07]  /*9630*/  F2FP.F16.F32.PACK_AB R174, R164, R21 ;  /* 0x00000015a4ae723e */ /* 0x001fce00000000ff */
[----:B------:R-:W-:Y:S01]  /*9640*/  MUFU.EX2 R169, R169 ;  /* 0x000000a900a97308 */ /* 0x000fe20000000800 */
[----:B-1----:R-:W-:-:S07]  /*9650*/  F2FP.F16.F32.PACK_AB R176, R26, R13 ;  /* 0x0000000d1ab0723e */ /* 0x002fce00000000ff */
        /* <DEDUP_REMOVED lines=12> */
[----:B------:R-:W-:Y:S02]  /*9720*/  HGMMA.64x128x16.F32 R88, R156, gdesc[UR8].tnspB, R88, gsb0 ;  /* 0x41e000089c587df0 */ /* 0x000fe40008000858 */
[----:B------:R-:W-:-:S04]  /*9730*/  @!P1 LEA R29, R29, UR37, 0x3 ;  /* 0x000000251d1d9c11 */ /* 0x000fc8000f8e18ff */
[----:B------:R-:W-:Y:S01]  /*9740*/  @!P1 IADD3 R29, R29, 0x34840, RZ ;  /* 0x000348401d1d9810 */ /* 0x000fe20007ffe0ff */
[----:B------:R-:W-:Y:S03]  /*9750*/  MUFU.EX2 R160, R160 ;  /* 0x000000a000a07308 */ /* 0x000fe60000000800 */
[----:B------:R-:W-:-:S05]  /*9760*/  @!P1 PRMT R29, RZ, 0x654, R29 ;  /* 0x00000654ff1d9816 */ /* 0x000fca000000001d */
        /* <DEDUP_REMOVED lines=17> */
[----:B------:R-:W1:Y:S01]  /*9880*/  MUFU.EX2 R74, R74 ;  /* 0x0000004a004a7308 */ /* 0x000e620000000800 */
[----:B------:R-:W-:Y:S02]  /*9890*/  WARPGROUP.DEPBAR.LE gsb0, 0x0 ;  /* 0x00008000000079c5 */ /* 0x000fe40000010000 */
[----:B------:R-:W-:-:S05]  /*98a0*/  WARPGROUP.ARRIVE ;  /* 0x00000000000079c5 */ /* 0x000fca0000000000 */
[----:B------:R-:W-:Y:S01]  /*98b0*/  MUFU.EX2 R41, R41 ;  /* 0x0000002900297308 */ /* 0x000fe20000000800 */
[----:B0-----:R-:W-:Y:S01]  /*98c0*/  F2FP.F16.F32.PACK_AB R156, R206, R39 ;  /* 0x00000027ce9c723e */ /* 0x001fe200000000ff */
[----:B------:R-:W-:Y:S01]  /*98d0*/  HGMMA.64x128x16.F32 R88, R152, gdesc[UR4].tnspB, R88, gsb0 ;  /* 0x41e0000498587df0 */ /* 0x000fe20008000858 */
[----:B-1----:R-:W-:-:S05]  /*98e0*/  F2FP.F16.F32.PACK_AB R157, R74, R72 ;  /* 0x000000484a9d723e */ /* 0x002fca00000000ff */
[----:B------:R-:W-:Y:S08]  /*98f0*/  MUFU.EX2 R76, R76 ;  /* 0x0000004c004c7308 */ /* 0x000ff00000000800 */
        /* <DEDUP_REMOVED lines=27> */
[----:B------:R-:W-:Y:S02]  /*9ab0*/  F2FP.F16.F32.PACK_AB R168, R166, R25 ;  /* 0x00000019a6a8723e */ /* 0x000fe400000000ff */
[----:B------:R-:W-:Y:S01]  /*9ac0*/  FADD.FTZ R3, R13, R42 ;  /* 0x0000002a0d037221 */ /* 0x000fe20000010000 */
[C---:B------:R-:W-:Y:S01]  /*9ad0*/  FADD.FTZ R44, R20.reuse, R29 ;  /* 0x0000001d142c7221 */ /* 0x040fe20000010000 */
        /* <DEDUP_REMOVED lines=19> */
[----:B0-----:R-:W-:Y:S02]  /*9c10*/  F2FP.F16.F32.PACK_AB R155, R7, R86 ;  /* 0x00000056079b723e */ /* 0x001fe400000000ff */
[----:B------:R-:W-:Y:S01]  /*9c20*/  FADD.FTZ R42, R164, R3 ;  /* 0x00000003a42a7221 */ /* 0x000fe20000010000 */
[----:B------:R-:W-:Y:S01]  /*9c30*/  FADD.FTZ R9, R169, R44 ;  /* 0x0000002ca9097221 */ /* 0x000fe20000010000 */
[----:B------:R-:W-:-:S02]  /*9c40*/  F2FP.F16.F32.PACK_AB R164, R160, R31 ;  /* 0x0000001fa0a4723e */ /* 0x000fc400000000ff */
[----:B------:R-:W-:Y:S01]  /*9c50*/  FADD.FTZ R3, R25, R42 ;  /* 0x0000002a19037221 */ /* 0x000fe20000010000 */
[C---:B------:R-:W-:Y:S01]  /*9c60*/  FADD.FTZ R16, R36.reuse, R9 ;  /* 0x0000000924107221 */ /* 0x040fe20000010000 */
[----:B------:R-:W-:Y:S02]  /*9c70*/  F2FP.F16.F32.PACK_AB R169, R36, R169 ;  /* 0x000000a924a9723e */ /* 0x000fe400000000ff */
        /* <DEDUP_REMOVED lines=46> */
.L_x_2471:
        /* <DEDUP_REMOVED lines=67> */
.L_x_2481:
[----:B------:R-:W-:Y:S01]  /*a390*/  ULEA UR5, UR36, UR37, 0x3 ;  /* 0x0000002524057291 */ /* 0x000fe2000f8e183f */
[----:B------:R-:W-:-:S05]  /*a3a0*/  IMAD.U32 R0, RZ, RZ, UR38 ;  /* 0x00000026ff007e24 */ /* 0x000fca000f8e00ff */
[----:B------:R-:W-:-:S04]  /*a3b0*/  SHF.L.U32 R0, R0, 0x1f, RZ ;  /* 0x0000001f00007819 */ /* 0x000fc800000006ff */
[----:B------:R0:W1:Y:S01]  /*a3c0*/  SYNCS.PHASECHK.TRANS64.TRYWAIT P2, [UR5+0x34850], R0 ;  /* 0x03485000ff0075a7 */ /* 0x0000620008040145 */
[----:B------:R-:W-:Y:S05]  /*a3d0*/  @!P0 BRA `(.L_x_2482) ;  /* 0x0000000000048947 */ /* 0x000fea0003800000 */
[----:B------:R-:W-:Y:S01]  /*a3e0*/  BPT.TRAP 0x1 ;  /* 0x000000040000795c */ /* 0x000fe20000300000 */
.L_x_2482:
[----:B-1----:R-:W-:Y:S05]  /*a3f0*/  @P2 BRA `(.L_x_2483) ;  /* 0x0000000000082947 */ /* 0x002fea0003800000 */
[----:B------:R-:W1:Y:S02]  /*a400*/  SYNCS.PHASECHK.TRANS64.TRYWAIT P0, [UR5+0x34850], R0 ;  /* 0x03485000ff0075a7 */ /* 0x000e640008000145 */
[----:B-1----:R-:W-:Y:S05]  /*a410*/  @!P0 BRA `(.L_x_2484) ;  /* 0x00000090002c8947 */ /* 0x002fea0003800000 */
.L_x_2483:
        /* <DEDUP_REMOVED lines=8> */
[----:B------:R-:W-:-:S03]  /*a4a0*/  VIADD R191, R191, 0x1 ;  /* 0x00000001bfbf7836 */ /* 0x000fc60000000000 */
[----:B------:R-:W-:-:S04]  /*a4b0*/  ULOP3.LUT UR4, UR37, 0x4000000, URZ, 0xfc, !UPT ;  /* 0x0400000025047892 */ /* 0x000fc8000f8efc3f */
[----:B------:R-:W-:Y:S02]  /*a4c0*/  ULEA UR4, UR36, UR4, 0xb ;  /* 0x0000000424047291 */ /* 0x000fe4000f8e583f */
[----:B------:R-:W-:-:S04]  /*a4d0*/  UIADD3 UR36, UR36, 0x1, URZ ;  /* 0x0000000124247890 */ /* 0x000fc8000fffe03f */
[----:B------:R-:W-:Y:S01]  /*a4e0*/  UISETP.NE.AND UP0, UPT, UR36, 0x2, UPT ;  /* 0x000000022400788c */ /* 0x000fe2000bf05270 */
[----:B------:R-:W-:Y:S02]  /*a4f0*/  UMOV UR6, UR4 ;  /* 0x0000000400067c82 */ /* 0x000fe40008000000 */
[----:B------:R-:W-:Y:S01]  /*a500*/  HGMMA.64x128x16.F32 R24, R180, gdesc[UR4].tnspB, R24, gsb0 ;  /* 0x41e00004b4187df0 */ /* 0x000fe20008000818 */
[----:B------:R-:W-:Y:S01]  /*a510*/  UIADD3 UR6, UR4, 0x80, URZ ;  /* 0x0000008004067890 */ /* 0x000fe2000fffe03f */
[----:B-1----:R-:W-:Y:S01]  /*a520*/  FADD.FTZ R7, R7, R4 ;  /* 0x0000000407077221 */ /* 0x002fe20000010000 */
[----:B------:R-:W-:Y:S01]  /*a530*/  UMOV UR7, 0x40000040 ;  /* 0x4000004000077882 */ /* 0x000fe20000000000 */
[----:B------:R-:W-:Y:S02]  /*a540*/  IMAD.MOV.U32 R4, RZ, RZ, RZ ;  /* 0x000000ffff047224 */ /* 0x000fe400078e00ff */
[----:B0-----:R-:W-:Y:S01]  /*a550*/  FADD.FTZ R2, R0, R3 ;  /* 0x0000000300027221 */ /* 0x001fe20000010000 */
[----:B------:R-:W-:Y:S01]  /*a560*/  IMAD.MOV.U32 R3, RZ, RZ, RZ ;  /* 0x000000ffff037224 */ /* 0x000fe200078e00ff */
[----:B------:R-:W0:Y:S01]  /*a570*/  SHFL.BFLY PT, R0, R7, 0x1, 0x1f ;  /* 0x0c201f0007007f89 */ /* 0x000e2200000e0000 */
[----:B------:R-:W-:-:S03]  /*a580*/  USEL UR36, UR36, URZ, UP0 ;  /* 0x0000003f24247287 */ /* 0x000fc60008000000 */
[----:B------:R-:W1:Y:S01]  /*a590*/  SHFL.BFLY PT, R9, R2, 0x1, 0x1f ;  /* 0x0c201f0002097f89 */ /* 0x000e6200000e0000 */
[----:B0-----:R-:W-:Y:S01]  /*a5a0*/  FADD.FTZ R11, R7, R0 ;  /* 0x00000000070b7221 */ /* 0x001fe20000010000 */
[----:B------:R-:W-:Y:S02]  /*a5b0*/  IMAD.MOV.U32 R0, RZ, RZ, -0x800000 ;  /* 0xff800000ff007424 */ /* 0x000fe400078e00ff */
[----:B-1----:R-:W-:Y:S02]  /*a5c0*/  FADD.FTZ R12, R2, R9 ;  /* 0x00000009020c7221 */ /* 0x002fe40000010000 */
[----:B------:R-:W-:Y:S01]  /*a5d0*/  FSETP.NE.FTZ.AND P0, PT, R11, RZ, PT ;  /* 0x000000ff0b00720b */ /* 0x000fe20003f15000 */
[----:B------:R-:W-:Y:S02]  /*a5e0*/  IMAD.MOV.U32 R2, RZ, RZ, -0x800000 ;  /* 0xff800000ff027424 */ /* 0x000fe400078e00ff */
[----:B------:R-:W-:-:S10]  /*a5f0*/  FSETP.NE.FTZ.AND P2, PT, R12, RZ, PT ;  /* 0x000000ff0c00720b */ /* 0x000fd40003f55000 */
[C---:B------:R-:W-:Y:S01]  /*a600*/  @P0 FMUL.FTZ R7, R5.reuse, 0.69314718246459960938 ;  /* 0x3f31721805070820 */ /* 0x040fe20000410000 */
[----:B------:R-:W0:Y:S02]  /*a610*/  @P0 MUFU.LG2 R8, R11 ;  /* 0x0000000b00080308 */ /* 0x000e240000000c00 */
[----:B------:R-:W-:Y:S01]  /*a620*/  @P2 FMUL.FTZ R14, R5, 0.69314718246459960938 ;  /* 0x3f317218050e2820 */ /* 0x000fe20000410000 */
[----:B------:R-:W-:-:S05]  /*a630*/  @!P1 VIADD R5, R13, 0x34860 ;  /* 0x000348600d059836 */ /* 0x000fca0000000000 */
[----:B------:R-:W1:Y:S01]  /*a640*/  @P2 MUFU.LG2 R9, R12 ;  /* 0x0000000c00092308 */ /* 0x000e620000000c00 */
[----:B------:R-:W-:-:S07]  /*a650*/  @!P1 PRMT R5, RZ, 0x654, R5 ;  /* 0x00000654ff059816 */ /* 0x000fce0000000005 */
        /* <DEDUP_REMOVED lines=109> */
.L_x_2454:
        /* <DEDUP_REMOVED lines=24> */
[----:B------:R-:W-:Y:S02]  /*aeb0*/  MOV R16, R3 ;  /* 0x0000000300107202 */ /* 0x000fe40000000f00 */
[----:B--2---:R-:W-:-:S03]  /*aec0*/  MOV R17, R4 ;  /* 0x0000000400117202 */ /* 0x004fc60000000f00 */
[----:B------:R-:W-:-:S03]  /*aed0*/  IMAD.WIDE R4, R195, 0x2, R16 ;  /* 0x00000002c3047825 */ /* 0x000fc600078e0210 */
[C---:B------:R-:W-:Y:S02]  /*aee0*/  LOP3.LUT R9, R4.reuse, 0x380, RZ, 0xc0, !PT ;  /* 0x0000038004097812 */ /* 0x040fe400078ec0ff */
[C---:B------:R-:W-:Y:S02]  /*aef0*/  IADD3 R31, P6, R4.reuse, 0x20, RZ ;  /* 0x00000020041f7810 */ /* 0x040fe40007fde0ff */
[----:B------:R-:W-:Y:S02]  /*af00*/  SHF.R.U64 R9, R9, 0x3, RZ ;  /* 0x0000000309097819 */ /* 0x000fe400000012ff */
[----:B------:R-:W-:Y:S01]  /*af10*/  LOP3.LUT R12, R31, 0x380, RZ, 0xc0, !PT ;  /* 0x000003801f0c7812 */ /* 0x000fe200078ec0ff */
[----:B------:R-:W-:Y:S01]  /*af20*/  IMAD.X R27, RZ, RZ, R5, P6 ;  /* 0x000000ffff1b7224 */ /* 0x000fe200030e0605 */
[----:B------:R-:W-:Y:S01]  /*af30*/  BAR.SYNC.DEFER_BLOCKING 0x1, 0x100 ;  /* 0x0044000000007b1d */ /* 0x000fe20000010000 */
[C---:B------:R-:W-:Y:S02]  /*af40*/  IADD3 R97, P5, R4.reuse, 0x40, RZ ;  /* 0x0000004004617810 */ /* 0x040fe40007fbe0ff */
[----:B------:R-:W-:-:S02]  /*af50*/  IADD3 R99, P4, R4, 0x60, RZ ;  /* 0x0000006004637810 */ /* 0x000fc40007f9e0ff */
[C---:B------:R-:W-:Y:S01]  /*af60*/  IADD3 R101, P3, R4.reuse, 0x4000, RZ ;  /* 0x0000400004657810 */ /* 0x040fe20007f7e0ff */
[--C-:B------:R-:W-:Y:S01]  /*af70*/  IMAD.X R25, RZ, RZ, R5.reuse, P5 ;  /* 0x000000ffff197224 */ /* 0x100fe200028e0605 */
[C---:B------:R-:W-:Y:S01]  /*af80*/  IADD3 R103, P2, R4.reuse, 0x4020, RZ ;  /* 0x0000402004677810 */ /* 0x040fe20007f5e0ff */
[--C-:B------:R-:W-:Y:S01]  /*af90*/  IMAD.X R21, RZ, RZ, R5.reuse, P4 ;  /* 0x000000ffff157224 */ /* 0x100fe200020e0605 */
[C---:B------:R-:W-:Y:S02]  /*afa0*/  IADD3 R105, P1, R4.reuse, 0x4040, RZ ;  /* 0x0000404004697810 */ /* 0x040fe40007f3e0ff */
[----:B------:R-:W-:Y:S01]  /*afb0*/  IADD3 R88, P0, R4, 0x4060, RZ ;  /* 0x0000406004587810 */ /* 0x000fe20007f1e0ff */
[--C-:B------:R-:W-:Y:S01]  /*afc0*/  IMAD.X R13, RZ, RZ, R5.reuse, P2 ;  /* 0x000000ffff0d7224 */ /* 0x100fe200010e0605 */
[----:B------:R-:W-:Y:S01]  /*afd0*/  LOP3.LUT R4, R9, R4, RZ, 0x3c, !PT ;  /* 0x0000000409047212 */ /* 0x000fe200078e3cff */
[--C-:B------:R-:W-:Y:S01]  /*afe0*/  IMAD.X R11, RZ, RZ, R5.reuse, P1 ;  /* 0x000000ffff0b7224 */ /* 0x100fe200008e0605 */
[----:B------:R-:W-:Y:S01]  /*aff0*/  SHF.R.U64 R12, R12, 0x3, RZ ;  /* 0x000000030c0c7819 */ /* 0x000fe200000012ff */
[----:B------:R-:W-:Y:S01]  /*b000*/  IMAD.X R9, RZ, RZ, R5, P0 ;  /* 0x000000ffff097224 */ /* 0x000fe200000e0605 */
[----:B------:R-:W-:-:S02]  /*b010*/  IADD3.X R15, RZ, R5, RZ, P3, !PT ;  /* 0x00000005ff0f7210 */ /* 0x000fc40001ffe4ff */
[----:B------:R-:W-:Y:S02]  /*b020*/  MOV R94, R4 ;  /* 0x00000004005e7202 */ /* 0x000fe40000000f00 */
[----:B------:R-:W-:Y:S02]  /*b030*/  F2FP.F16.F32.PACK_AB R5, R8, R93 ;  /* 0x0000005d0805723e */ /* 0x000fe400000000ff */
[----:B------:R-:W-:Y:S02]  /*b040*/  LOP3.LUT R14, R97, 0x380, RZ, 0xc0, !PT ;  /* 0x00000380610e7812 */ /* 0x000fe400078ec0ff */
[----:B------:R-:W-:Y:S02]  /*b050*/  LOP3.LUT R26, R12, R31, RZ, 0x3c, !PT ;  /* 0x0000001f0c1a7212 */ /* 0x000fe400078e3cff */
[----:B------:R-:W-:Y:S02]  /*b060*/  F2FP.F16.F32.PACK_AB R4, R10, R95 ;  /* 0x0000005f0a04723e */ /* 0x000fe400000000ff */
[----:B------:R-:W-:-:S02]  /*b070*/  LOP3.LUT R8, R103, 0x380, RZ, 0xc0, !PT ;  /* 0x0000038067087812 */ /* 0x000fc400078ec0ff */
[----:B------:R-:W-:Y:S01]  /*b080*/  LOP3.LUT R10, R105, 0x380, RZ, 0xc0, !PT ;  /* 0x00000380690a7812 */ /* 0x000fe200078ec0ff */
[----:B------:R2:W-:Y:S01]  /*b090*/  STSM.16.M88.4 [R94], R4 ;  /* 0x000000045e007844 */ /* 0x0005e20000000200 */
[----:B------:R-:W-:Y:S02]  /*b0a0*/  LOP3.LUT R31, R88, 0x380, RZ, 0xc0, !PT ;  /* 0x00000380581f7812 */ /* 0x000fe400078ec0ff */
[----:B-1----:R-:W-:Y:S02]  /*b0b0*/  LOP3.LUT R44, R101, 0x380, RZ, 0xc0, !PT ;  /* 0x00000380652c7812 */ /* 0x002fe400078ec0ff */
[----:B------:R-:W-:Y:S02]  /*b0c0*/  LOP3.LUT R20, R99, 0x380, RZ, 0xc0, !PT ;  /* 0x0000038063147812 */ /* 0x000fe400078ec0ff */
[----:B------:R-:W-:Y:S02]  /*b0d0*/  SHF.R.U64 R14, R14, 0x3, RZ ;  /* 0x000000030e0e7819 */ /* 0x000fe400000012ff */
[----:B------:R-:W-:-:S02]  /*b0e0*/  SHF.R.U64 R8, R8, 0x3, RZ ;  /* 0x0000000308087819 */ /* 0x000fc400000012ff */
[----:B------:R-:W-:Y:S02]  /*b0f0*/  SHF.R.U64 R10, R10, 0x3, RZ ;  /* 0x000000030a0a7819 */ /* 0x000fe400000012ff */
[----:B------:R-:W-:Y:S02]  /*b100*/  SHF.R.U64 R31, R31, 0x3, RZ ;  /* 0x000000031f1f7819 */ /* 0x000fe400000012ff */
[----:B------:R-:W-:Y:S02]  /*b110*/  SHF.R.U64 R44, R44, 0x3, RZ ;  /* 0x000000032c2c7819 */ /* 0x000fe400000012ff */
[----:B------:R-:W-:Y:S02]  /*b120*/  SHF.R.U64 R20, R20, 0x3, RZ ;  /* 0x0000000314147819 */ /* 0x000fe400000012ff */
[----:B------:R-:W-:Y:S02]  /*b130*/  LOP3.LUT R24, R14, R97, RZ, 0x3c, !PT ;  /* 0x000000610e187212 */ /* 0x000fe400078e3cff */
[----:B------:R-:W-:Y:S01]  /*b140*/  LOP3.LUT R12, R8, R103, RZ, 0x3c, !PT ;  /* 0x00000067080c7212 */ /* 0x000fe200078e3cff */
[----:B------:R-:W1:Y:S01]  /*b150*/  LDC.64 R96, c[0x0][0xc00] ;  /* 0x00030000ff607b82 */ /* 0x000e620000000a00 */
[----:B------:R-:W-:-:S02]  /*b160*/  LOP3.LUT R10, R10, R105, RZ, 0x3c, !PT ;  /* 0x000000690a0a7212 */ /* 0x000fc400078e3cff */
[----:B------:R-:W-:Y:S02]  /*b170*/  LOP3.LUT R8, R31, R88, RZ, 0x3c, !PT ;  /* 0x000000581f087212 */ /* 0x000fe400078e3cff */
[----:B------:R-:W-:Y:S02]  /*b180*/  LOP3.LUT R14, R44, R101, RZ, 0x3c, !PT ;  /* 0x000000652c0e7212 */ /* 0x000fe400078e3cff */
[----:B------:R-:W-:Y:S02]  /*b190*/  LOP3.LUT R20, R20, R99, RZ, 0x3c, !PT ;  /* 0x0000006314147212 */ /* 0x000fe400078e3cff */
[----:B------:R-:W-:Y:S02]  /*b1a0*/  MOV R31, R10 ;  /* 0x0000000a001f7202 */ /* 0x000fe40000000f00 */
[----:B------:R-:W-:Y:S02]  /*b1b0*/  MOV R30, R8 ;  /* 0x00000008001e7202 */ /* 0x000fe40000000f00 */
[----:B------:R-:W-:-:S02]  /*b1c0*/  MOV R93, R26 ;  /* 0x0000001a005d7202 */ /* 0x000fc40000000f00 */
[----:B------:R-:W-:Y:S02]  /*b1d0*/  F2FP.F16.F32.PACK_AB R8, R89, R90 ;  /* 0x0000005a5908723e */ /* 0x000fe400000000ff */
[----:B------:R-:W-:Y:S02]  /*b1e0*/  F2FP.F16.F32.PACK_AB R9, R35, R34 ;  /* 0x000000222309723e */ /* 0x000fe400000000ff */
[----:B------:R-:W-:Y:S02]  /*b1f0*/  F2FP.F16.F32.PACK_AB R10, R37, R36 ;  /* 0x00000024250a723e */ /* 0x000fe400000000ff */
[----:B------:R-:W-:Y:S02]  /*b200*/  F2FP.F16.F32.PACK_AB R11, R39, R38 ;  /* 0x00000026270b723e */ /* 0x000fe400000000ff */
[----:B------:R-:W-:Y:S02]  /*b210*/  MOV R92, R24 ;  /* 0x00000018005c7202 */ /* 0x000fe40000000f00 */
[----:B------:R-:W-:Y:S01]  /*b220*/  MOV R88, R14 ;  /* 0x0000000e00587202 */ /* 0x000fe20000000f00 */
[----:B------:R-:W-:Y:S01]  /*b230*/  STSM.16.M88.4 [R93], R8 ;  /* 0x000000085d007844 */ /* 0x000fe20000000200 */
[----:B------:R-:W-:-:S02]  /*b240*/  MOV R44, R12 ;  /* 0x0000000c002c7202 */ /* 0x000fc40000000f00 */
[----:B--2---:R-:W-:Y:S02]  /*b250*/  F2FP.F16.F32.PACK_AB R4, R41, R40 ;  /* 0x000000282904723e */ /* 0x004fe400000000ff */
[----:B------:R-:W-:Y:S02]  /*b260*/  F2FP.F16.F32.PACK_AB R5, R43, R42 ;  /* 0x0000002a2b05723e */ /* 0x000fe400000000ff */
[----:B------:R-:W-:Y:S02]  /*b270*/  F2FP.F16.F32.PACK_AB R6, R32, R33 ;  /* 0x000000212006723e */ /* 0x000fe400000000ff */
[----:B------:R-:W-:Y:S02]  /*b280*/  F2FP.F16.F32.PACK_AB R7, R28, R29 ;  /* 0x0000001d1c07723e */ /* 0x000fe400000000ff */
[----:B------:R-:W-:Y:S02]  /*b290*/  MOV R91, R20 ;  /* 0x00000014005b7202 */ /* 0x000fe40000000f00 */
[----:B------:R-:W-:Y:S01]  /*b2a0*/  F2FP.F16.F32.PACK_AB R12, R49, R48 ;  /* 0x00000030310c723e */ /* 0x000fe200000000ff */
[----:B------:R2:W-:Y:S01]  /*b2b0*/  STSM.16.M88.4 [R92], R4 ;  /* 0x000000045c007844 */ /* 0x0005e20000000200 */
[----:B------:R-:W-:Y:S01]  /*b2c0*/  F2FP.F16.F32.PACK_AB R13, R51, R50 ;  /* 0x00000032330d723e */ /* 0x000fe200000000ff */
[----:B------:R-:W3:Y:S01]  /*b2d0*/  LDC.64 R20, c[0x0][0xc00] ;  /* 0x00030000ff147b82 */ /* 0x000ee20000000a00 */
[----:B------:R-:W-:Y:S01]  /*b2e0*/  F2FP.F16.F32.PACK_AB R14, R53, R52 ;  /* 0x00000034350e723e */ /* 0x000fe200000000ff */
[----:B------:R-:W-:Y:S01]  /*b2f0*/  IMAD.MOV.U32 R53, RZ, RZ, RZ ;  /* 0x000000ffff357224 */ /* 0x000fe200078e00ff */
[----:B------:R-:W-:-:S02]  /*b300*/  F2FP.F16.F32.PACK_AB R15, R55, R54 ;  /* 0x00000036370f723e */ /* 0x000fc400000000ff */
[----:B------:R-:W-:Y:S02]  /*b310*/  F2FP.F16.F32.PACK_AB R24, R57, R56 ;  /* 0x000000383918723e */ /* 0x000fe400000000ff */
[----:B------:R-:W-:Y:S01]  /*b320*/  F2FP.F16.F32.PACK_AB R25, R59, R58 ;  /* 0x0000003a3b19723e */ /* 0x000fe200000000ff */
[----:B------:R4:W-:Y:S01]  /*b330*/  STSM.16.M88.4 [R91], R12 ;  /* 0x0000000c5b007844 */ /* 0x0009e20000000200 */
[----:B------:R-:W-:Y:S01]  /*b340*/  F2FP.F16.F32.PACK_AB R26, R61, R60 ;  /* 0x0000003c3d1a723e */ /* 0x000fe200000000ff */
[----:B------:R-:W0:Y:S01]  /*b350*/  LDC R55, c[0x0][0xbe8] ;  /* 0x0002fa00ff377b82 */ /* 0x000e220000000800 */
[----:B------:R-:W-:Y:S02]  /*b360*/  F2FP.F16.F32.PACK_AB R27, R63, R62 ;  /* 0x0000003e3f1b723e */ /* 0x000fe400000000ff */
[----:B------:R-:W-:Y:S02]  /*b370*/  ISETP.NE.U32.AND P2, PT, RZ, UR4, PT ;  /* 0x00000004ff007c0c */ /* 0x000fe4000bf45070 */
[----:B-1----:R-:W-:Y:S01]  /*b380*/  ISETP.NE.U32.AND P0, PT, R96, RZ, PT ;  /* 0x000000ff6000720c */ /* 0x002fe20003f05070 */
[----:B------:R4:W-:Y:S01]  /*b390*/  STSM.16.M88.4 [R88], R24 ;  /* 0x0000001858007844 */ /* 0x0009e20000000200 */
[----:B------:R-:W-:-:S02]  /*b3a0*/  ISETP.NE.AND.EX P2, PT, RZ, UR5, PT, P2 ;  /* 0x00000005ff007c0c */ /* 0x000fc4000bf45320 */
[----:B------:R-:W-:Y:S01]  /*b3b0*/  ISETP.NE.AND.EX P0, PT, R97, RZ, PT, P0 ;  /* 0x000000ff6100720c */ /* 0x000fe20003f05300 */
[----:B------:R4:W-:Y:S04]  /*b3c0*/  STSM.16.M88.4 [R44], R64 ;  /* 0x000000402c007844 */ /* 0x0009e80000000200 */
[----:B------:R4:W-:Y:S01]  /*b3d0*/  STSM.16.M88.4 [R31], R72 ;  /* 0x000000481f007844 */ /* 0x0009e20000000200 */
[----:B---3--:R-:W-:-:S03]  /*b3e0*/  IMAD.WIDE R20, R185, 0x4, R20 ;  /* 0x00000004b9147825 */ /* 0x008fc600078e0214 */
[----:B------:R4:W-:Y:S01]  /*b3f0*/  STSM.16.M88.4 [R30], R80 ;  /* 0x000000501e007844 */ /* 0x0009e20000000200 */
[----:B------:R-:W-:Y:S01]  /*b400*/  BAR.SYNC.DEFER_BLOCKING 0x1, 0x100 ;  /* 0x0044000000007b1d */ /* 0x000fe20000010000 */
[----:B--2---:R-:W-:-:S05]  /*b410*/  @P2 LEA R4, P3, R185, UR4, 0x2 ;  /* 0x00000004b9042c11 */ /* 0x004fca000f8610ff */
[----:B------:R-:W-:Y:S01]  /*b420*/  ULDC UR4, c[0x0][0xa88] ;  /* 0x0002a20000047ab9 */ /* 0x000fe20000000800 */
[----:B------:R-:W-:Y:S01]  /*b430*/  @P2 LEA.HI.X R5, R185, UR5, R189, 0x2, P3 ;  /* 0x00000005b9052c11 */ /* 0x000fe200098f14bd */
[----:B------:R-:W-:Y:S01]  /*b440*/  IMAD.U32 R6, RZ, RZ, UR4 ;  /* 0x00000004ff067e24 */ /* 0x000fe2000f8e00ff */
[----:B------:R4:W5:Y:S01]  /*b450*/  @P0 LDG.E R53, desc[UR56][R20.64] ;  /* 0x0000003814350981 */ /* 0x000962000c1e1900 */
[----:B0-----:R-:W-:-:S04]  /*b460*/  ISETP.NE.AND P1, PT, R55, 0x1, PT ;  /* 0x000000013700780c */ /* 0x001fc80003f25270 */
[----:B------:R4:W5:Y:S09]  /*b470*/  @P2 LDG.E R6, desc[UR56][R4.64] ;  /* 0x0000003804062981 */ /* 0x000972000c1e1900 */
[----:B------:R-:W0:Y:S08]  /*b480*/  @P1 LDC R8, c[0x0][0xbec] ;  /* 0x0002fb00ff081b82 */ /* 0x000e300000000800 */
[----:B------:R-:W1:Y:S01]  /*b490*/  @P1 LDC R9, c[0x0][0xbf0] ;  /* 0x0002fc00ff091b82 */ /* 0x000e620000000800 */
[----:B----4-:R-:W-:Y:S05]  /*b4a0*/  @P2 BRA `(.L_x_2487) ;  /* 0x0000000000102947 */ /* 0x010fea0003800000 */
[----:B------:R-:W-:Y:S05]  /*b4b0*/  @!P0 BRA `(.L_x_2487) ;  /* 0x00000000000c8947 */ /* 0x000fea0003800000 */
[----:B------:R-:W2:Y:S04]  /*b4c0*/  LDG.E R5, desc[UR56][R20.64] ;  /* 0x0000003814057981 */ /* 0x000ea8000c1e1900 */
[----:B-----5:R-:W2:Y:S02]  /*b4d0*/  LDG.E R6, desc[UR56][R20.64+0x4] ;  /* 0x0000043814067981 */ /* 0x020ea4000c1e1900 */
[----:B--2---:R-:W-:-:S07]  /*b4e0*/  IMAD.IADD R6, R6, 0x1, -R5 ;  /* 0x0000000106067824 */ /* 0x004fce00078e0a05 */
.L_x_2487:
[----:B------:R-:W-:Y:S01]  /*b4f0*/  SHF.R.S32.HI R44, RZ, 0x1f, R188 ;  /* 0x0000001fff2c7819 */ /* 0x000fe200000114bc */
[----:B------:R-:W-:Y:S01]  /*b500*/  IMAD.IADD R13, R184, 0x1, R18 ;  /* 0x00000001b80d7824 */ /* 0x000fe200078e0212 */
[----:B------:R-:W-:Y:S01]  /*b510*/  ULDC.64 UR4, c[0x0][0xb90] ;  /* 0x0002e40000047ab9 */ /* 0x000fe20000000a00 */
[--C-:B-----5:R-:W-:Y:S01]  /*b520*/  SHF.R.S32.HI R21, RZ, 0x1f, R53.reuse ;  /* 0x0000001fff157819 */ /* 0x120fe20000011435 */
[----:B------:R-:W-:Y:S01]  /*b530*/  IMAD.MOV.U32 R20, RZ, RZ, R53 ;  /* 0x000000ffff147224 */ /* 0x000fe200078e0035 */
[----:B------:R-:W-:Y:S01]  /*b540*/  SEL R185, R185, RZ, !P0 ;  /* 0x000000ffb9b97207 */ /* 0x000fe20004000000 */
[----:B------:R-:W-:Y:S01]  /*b550*/  IMAD R5, R44, UR4, RZ ;  /* 0x000000042c057c24 */ /* 0x000fe2000f8e02ff */
[----:B------:R-:W-:Y:S01]  /*b560*/  SEL R189, R189, RZ, !P0 ;  /* 0x000000ffbdbd7207 */ /* 0x000fe20004000000 */
[----:B0-----:R-:W-:Y:S01]  /*b570*/  @P1 IMAD.HI.U32 R8, R13, R8, RZ ;  /* 0x000000080d081227 */ /* 0x001fe200078e00ff */
[----:B------:R-:W0:Y:S03]  /*b580*/  @P1 LDC R59, c[0x0][0xbec] ;  /* 0x0002fb00ff3b1b82 */ /* 0x000e260000000800 */
[----:B------:R-:W-:Y:S01]  /*b590*/  IMAD.MOV.U32 R7, RZ, RZ, R13 ;  /* 0x000000ffff077224 */ /* 0x000fe200078e000d */
[----:B-1----:R-:W-:Y:S01]  /*b5a0*/  @P1 SHF.R.U32.HI R7, RZ, R9, R8 ;  /* 0x00000009ff071219 */ /* 0x002fe20000011608 */
[----:B------:R-:W-:-:S02]  /*b5b0*/  IMAD R11, R188, UR5, R5 ;  /* 0x00000005bc0b7c24 */ /* 0x000fc4000f8e0205 */
[----:B------:R-:W-:Y:S01]  /*b5c0*/  IMAD.WIDE.U32 R4, R188, UR4, R20 ;  /* 0x00000004bc047c25 */ /* 0x000fe2000f8e0014 */
[----:B------:R-:W-:-:S03]  /*b5d0*/  ULDC.64 UR4, c[0x0][0xb98] ;  /* 0x0002e60000047ab9 */ /* 0x000fc60000000a00 */
[----:B------:R-:W-:Y:S02]  /*b5e0*/  IMAD R9, R190, 0x40, R22 ;  /* 0x00000040be097824 */ /* 0x000fe400078e0216 */
[----:B------:R-:W-:Y:S01]  /*b5f0*/  IMAD.IADD R5, R5, 0x1, R11 ;  /* 0x0000000105057824 */ /* 0x000fe200078e020b */
[--C-:B------:R-:W-:Y:S01]  /*b600*/  SHF.R.S32.HI R11, RZ, 0x1f, R7.reuse ;  /* 0x0000001fff0b7819 */ /* 0x100fe20000011407 */
[----:B------:R-:W-:Y:S02]  /*b610*/  IMAD.MOV R10, RZ, RZ, -R7 ;  /* 0x000000ffff0a7224 */ /* 0x000fe400078e0a07 */
        /* <DEDUP_REMOVED lines=23> */
[----:B------:R-:W-:Y:S01]  /*b790*/  LEA R10, P4, R4, UR4, 0x2 ;  /* 0x00000004040a7c11 */ /* 0x000fe2000f8810ff */
[----:B------:R-:W-:Y:S01]  /*b7a0*/  IMAD.IADD R9, R5, 0x1, R11 ;  /* 0x0000000105097824 */ /* 0x000fe200078e020b */
[----:B------:R-:W-:Y:S02]  /*b7b0*/  LOP3.LUT R5, R7, 0x380, RZ, 0xc0, !PT ;  /* 0x0000038007057812 */ /* 0x000fe400078ec0ff */
[----:B------:R-:W-:Y:S01]  /*b7c0*/  LOP3.LUT P0, RZ, R192, 0x3, RZ, 0xc0, !PT ;  /* 0x00000003c0ff7812 */ /* 0x000fe2000780c0ff */
[----:B------:R-:W-:Y:S01]  /*b7d0*/  SHFL.IDX PT, R48, R10, RZ, 0x1c1f ;  /* 0x001c1fff0a307589 */ /* 0x000fe200000e0000 */
[----:B------:R-:W-:Y:S01]  /*b7e0*/  LEA.HI.X R14, R4, UR5, R9, 0x2, P4 ;  /* 0x00000005040e7c11 */ /* 0x000fe2000a0f1409 */
[----:B------:R-:W-:Y:S01]  /*b7f0*/  ULDC.64 UR4, c[0x0][0xaa0] ;  /* 0x0002a80000047ab9 */ /* 0x000fe20000000a00 */
[----:B------:R-:W-:Y:S01]  /*b800*/  SHF.R.U64 R4, R5, 0x3, RZ ;  /* 0x0000000305047819 */ /* 0x000fe200000012ff */
[----:B------:R-:W-:Y:S01]  /*b810*/  SHFL.IDX PT, R50, R10, 0x1, 0x1c1f ;  /* 0x003c1f000a327f89 */ /* 0x000fe200000e0000 */
[----:B------:R-:W-:Y:S01]  /*b820*/  IMAD.X R5, RZ, RZ, R17, P2 ;  /* 0x000000ffff057224 */ /* 0x000fe200010e0611 */
[----:B------:R-:W-:-:S02]  /*b830*/  ISETP.GE.OR P2, PT, R20, R57, P0 ;  /* 0x000000391400720c */ /* 0x000fc40000746670 */
[----:B------:R-:W1:Y:S01]  /*b840*/  SHFL.IDX PT, R49, R14, RZ, 0x1c1f ;  /* 0x001c1fff0e317589 */ /* 0x000e6200000e0000 */
[----:B------:R-:W-:Y:S01]  /*b850*/  LOP3.LUT R4, R4, R7, RZ, 0x3c, !PT ;  /* 0x0000000704047212 */ /* 0x000fe200078e3cff */
[----:B------:R-:W-:Y:S01]  /*b860*/  VIADD R7, R20, 0x8 ;  /* 0x0000000814077836 */ /* 0x000fe20000000000 */
[----:B------:R-:W-:Y:S01]  /*b870*/  SHF.R.U64 R12, R12, 0x3, RZ ;  /* 0x000000030c0c7819 */ /* 0x000fe200000012ff */
[----:B------:R-:W2:Y:S01]  /*b880*/  SHFL.IDX PT, R51, R14, 0x1, 0x1c1f ;  /* 0x003c1f000e337f89 */ /* 0x000ea200000e0000 */
[----:B------:R-:W-:Y:S02]  /*b890*/  IADD3 R41, P6, R16, 0x4000, RZ ;  /* 0x0000400010297810 */ /* 0x000fe40007fde0ff */
[----:B------:R-:W-:Y:S02]  /*b8a0*/  ISETP.GE.OR P0, PT, R7, R57, P0 ;  /* 0x000000390700720c */ /* 0x000fe40000706670 */
[----:B------:R-:W-:Y:S02]  /*b8b0*/  LOP3.LUT R12, R12, R15, RZ, 0x3c, !PT ;  /* 0x0000000f0c0c7212 */ /* 0x000fe400078e3cff */
[----:B------:R-:W-:-:S02]  /*b8c0*/  IADD3 R37, P5, R16, 0x5000, RZ ;  /* 0x0000500010257810 */ /* 0x000fc40007fbe0ff */
[C---:B------:R-:W-:Y:S02]  /*b8d0*/  IADD3 R33, P4, R16.reuse, 0x6000, RZ ;  /* 0x0000600010217810 */ /* 0x040fe40007f9e0ff */
[----:B------:R-:W-:Y:S02]  /*b8e0*/  LOP3.LUT R15, R16, 0x380, RZ, 0xc0, !PT ;  /* 0x00000380100f7812 */ /* 0x000fe400078ec0ff */
[----:B------:R-:W-:Y:S02]  /*b8f0*/  LOP3.LUT R40, R41, 0x380, RZ, 0xc0, !PT ;  /* 0x0000038029287812 */ /* 0x000fe400078ec0ff */
[----:B------:R-:W-:Y:S02]  /*b900*/  LOP3.LUT R36, R37, 0x380, RZ, 0xc0, !PT ;  /* 0x0000038025247812 */ /* 0x000fe400078ec0ff */
[----:B------:R-:W-:Y:S02]  /*b910*/  LOP3.LUT R32, R33, 0x380, RZ, 0xc0, !PT ;  /* 0x0000038021207812 */ /* 0x000fe400078ec0ff */
[----:B------:R-:W-:Y:S01]  /*b920*/  SHF.R.U64 R15, R15, 0x3, RZ ;  /* 0x000000030f0f7819 */ /* 0x000fe200000012ff */
[----:B-1----:R-:W-:Y:S01]  /*b930*/  @!P2 ST.E desc[UR56][R48.64], R2 ;  /* 0x000000023000a985 */ /* 0x002fe2000c101938 */
[----:B------:R-:W-:-:S02]  /*b940*/  IADD3.X R9, RZ, R17, RZ, P3, !PT ;  /* 0x00000011ff097210 */ /* 0x000fc40001ffe4ff */
[----:B------:R-:W-:Y:S01]  /*b950*/  IADD3 R11, P3, R16, 0x7000, RZ ;  /* 0x00007000100b7810 */ /* 0x000fe20007f7e0ff */
[----:B--2---:R1:W-:Y:S01]  /*b960*/  @!P0 ST.E desc[UR56][R50.64], R0 ;  /* 0x0000000032008985 */ /* 0x0043e2000c101938 */
[----:B------:R-:W-:Y:S02]  /*b970*/  SHF.R.U64 R40, R40, 0x3, RZ ;  /* 0x0000000328287819 */ /* 0x000fe400000012ff */
[----:B------:R-:W-:Y:S01]  /*b980*/  SHF.R.U64 R36, R36, 0x3, RZ ;  /* 0x0000000324247819 */ /* 0x000fe200000012ff */
[--C-:B------:R-:W-:Y:S01]  /*b990*/  IMAD.X R29, RZ, RZ, R17.reuse, P3 ;  /* 0x000000ffff1d7224 */ /* 0x100fe200018e0611 */
[----:B------:R-:W-:Y:S02]  /*b9a0*/  SHF.R.U64 R32, R32, 0x3, RZ ;  /* 0x0000000320207819 */ /* 0x000fe400000012ff */
[----:B------:R-:W-:Y:S02]  /*b9b0*/  LOP3.LUT R16, R15, R16, RZ, 0x3c, !PT ;  /* 0x000000100f107212 */ /* 0x000fe400078e3cff */
[----:B------:R-:W-:Y:S01]  /*b9c0*/  LOP3.LUT R40, R40, R41, RZ, 0x3c, !PT ;  /* 0x0000002928287212 */ /* 0x000fe200078e3cff */
[--C-:B------:R-:W-:Y:S01]  /*b9d0*/  IMAD.X R41, RZ, RZ, R17.reuse, P6 ;  /* 0x000000ffff297224 */ /* 0x100fe200030e0611 */
[----:B------:R-:W-:Y:S01]  /*b9e0*/  LOP3.LUT R36, R36, R37, RZ, 0x3c, !PT ;  /* 0x0000002524247212 */ /* 0x000fe200078e3cff */
[----:B-1----:R-:W1:Y:S01]  /*b9f0*/  @P1 LDC R51, c[0x0][0xbf0] ;  /* 0x0002fc00ff331b82 */ /* 0x002e620000000800 */
[----:B------:R-:W-:Y:S01]  /*ba00*/  IMAD R0, R21, UR4, RZ ;  /* 0x0000000415007c24 */ /* 0x000fe2000f8e02ff */
[----:B------:R-:W-:Y:S01]  /*ba10*/  LOP3.LUT R32, R32, R33, RZ, 0x3c, !PT ;  /* 0x0000002120207212 */ /* 0x000fe200078e3cff */
[--C-:B------:R-:W-:Y:S01]  /*ba20*/  IMAD.X R37, RZ, RZ, R17.reuse, P5 ;  /* 0x000000ffff257224 */ /* 0x100fe200028e0611 */
[----:B------:R2:W5:Y:S01]  /*ba30*/  LD.E.128 R24, desc[UR56][R16.64] ;  /* 0x0000003810187980 */ /* 0x000562000c101d00 */
[----:B------:R-:W-:Y:S01]  /*ba40*/  IMAD.X R33, RZ, RZ, R17, P4 ;  /* 0x000000ffff217224 */ /* 0x000fe200020e0611 */
[----:B------:R-:W-:Y:S01]  /*ba50*/  LOP3.LUT R6, R11, 0x380, RZ, 0xc0, !PT ;  /* 0x000003800b067812 */ /* 0x000fe200078ec0ff */
[----:B------:R-:W-:Y:S01]  /*ba60*/  IMAD R21, R53, UR5, R0 ;  /* 0x0000000535157c24 */ /* 0x000fe2000f8e0200 */
[----:B------:R-:W5:Y:S02]  /*ba70*/  LD.E.128 R12, desc[UR56][R12.64] ;  /* 0x000000380c0c7980 */ /* 0x000f64000c101d00 */
[----:B------:R-:W-:-:S02]  /*ba80*/  SHF.R.U64 R6, R6, 0x3, RZ ;  /* 0x0000000306067819 */ /* 0x000fc400000012ff */
[----:B------:R-:W5:Y:S01]  /*ba90*/  LD.E.128 R40, desc[UR56][R40.64] ;  /* 0x0000003828287980 */ /* 0x000f62000c101d00 */
[----:B--2---:R-:W-:Y:S01]  /*baa0*/  IMAD.WIDE.U32 R16, R53, UR4, RZ ;  /* 0x0000000435107c25 */ /* 0x004fe2000f8e00ff */
[----:B------:R-:W-:Y:S01]  /*bab0*/  ULDC.64 UR4, c[0x0][0xae8] ;  /* 0x0002ba0000047ab9 */ /* 0x000fe20000000a00 */
[----:B------:R-:W-:Y:S01]  /*bac0*/  LOP3.LUT R28, R6, R11, RZ, 0x3c, !PT ;  /* 0x0000000b061c7212 */ /* 0x000fe200078e3cff */
[----:B------:R-:W5:Y:S01]  /*bad0*/  LD.E.128 R36, desc[UR56][R36.64] ;  /* 0x0000003824247980 */ /* 0x000f62000c101d00 */
[----:B------:R-:W-:Y:S02]  /*bae0*/  IMAD.IADD R17, R17, 0x1, R21 ;  /* 0x0000000111117824 */ /* 0x000fe400078e0215 */
[----:B------:R-:W-:Y:S01]  /*baf0*/  IMAD R21, R187, 0x20, R190 ;  /* 0x00000020bb157824 */ /* 0x000fe200078e02be */
[----:B------:R-:W5:Y:S01]  /*bb00*/  LD.E.128 R8, desc[UR56][R8.64] ;  /* 0x0000003808087980 */ /* 0x000f62000c101d00 */
[----:B------:R-:W-:Y:S02]  /*bb10*/  IMAD R49, R44, UR4, RZ ;  /* 0x000000042c317c24 */ /* 0x000fe4000f8e02ff */
[----:B------:R-:W-:Y:S01]  /*bb20*/  IMAD.IADD R20, R18, 0x1, R21 ;  /* 0x0000000112147824 */ /* 0x000fe200078e0215 */
[----:B------:R-:W5:Y:S01]  /*bb30*/  LD.E.128 R4, desc[UR56][R4.64] ;  /* 0x0000003804047980 */ /* 0x000f62000c101d00 */
[----:B------:R-:W-:-:S02]  /*bb40*/  IMAD R49, R188, UR5, R49 ;  /* 0x00000005bc317c24 */ /* 0x000fc4000f8e0231 */
[----:B0-----:R-:W-:Y:S01]  /*bb50*/  @P1 IMAD.HI.U32 R0, R20, R59, RZ ;  /* 0x0000003b14001227 */ /* 0x001fe200078e00ff */
[----:B------:R-:W5:Y:S03]  /*bb60*/  LD.E.128 R32, desc[UR56][R32.64] ;  /* 0x0000003820207980 */ /* 0x000f66000c101d00 */
[----:B------:R-:W-:Y:S01]  /*bb70*/  IMAD.WIDE.U32 R16, R188, UR4, R16 ;  /* 0x00000004bc107c25 */ /* 0x000fe2000f8e0010 */
[----:B------:R-:W-:Y:S01]  /*bb80*/  ULDC.64 UR4, c[0x0][0xaf0] ;  /* 0x0002bc0000047ab9 */ /* 0x000fe20000000a00 */
[----:B------:R-:W5:Y:S02]  /*bb90*/  LD.E.128 R28, desc[UR56][R28.64] ;  /* 0x000000381c1c7980 */ /* 0x000f64000c101d00 */
[----:B------:R-:W-:Y:S01]  /*bba0*/  IMAD.MOV.U32 R21, RZ, RZ, R20 ;  /* 0x000000ffff157224 */ /* 0x000fe200078e0014 */
[----:B-1----:R-:W-:Y:S01]  /*bbb0*/  @P1 SHF.R.U32.HI R21, RZ, R51, R0 ;  /* 0x00000033ff151219 */ /* 0x002fe20000011600 */
[----:B------:R-:W-:Y:S01]  /*bbc0*/  IMAD.IADD R17, R17, 0x1, R49 ;  /* 0x0000000111117824 */ /* 0x000fe200078e0231 */
[----:B------:R-:W-:Y:S01]  /*bbd0*/  @!PT LDS RZ, [RZ] ;  /* 0x00000000fffff984 */ /* 0x000fe20000000800 */
[----:B------:R-:W-:Y:S01]  /*bbe0*/  @!PT LDS RZ, [RZ] ;  /* 0x00000000fffff984 */ /* 0x000fe20000000800 */
[----:B------:R-:W-:Y:S01]  /*bbf0*/  @!PT LDS RZ, [RZ] ;  /* 0x00000000fffff984 */ /* 0x000fe20000000800 */
[----:B------:R-:W-:Y:S01]  /*bc00*/  @!PT LDS RZ, [RZ] ;  /* 0x00000000fffff984 */ /* 0x000fe20000000800 */
[----:B------:R0:W-:Y:S06]  /*bc10*/  MEMBAR.ALL.CTA ;  /* 0x0000000000007992 */ /* 0x0001ec0000008000 */
[----:B0-----:R-:W0:Y:S01]  /*bc20*/  FENCE.VIEW.ASYNC.S ;  /* 0x00000000000073c6 */ /* 0x001e220000000000 */
[----:B------:R-:W-:Y:S01]  /*bc30*/  IMAD R2, R189, UR4, RZ ;  /* 0x00000004bd027c24 */ /* 0x000fe2000f8e02ff */
[----:B------:R-:W-:Y:S01]  /*bc40*/  SHF.R.S32.HI R0, RZ, 0x1f, R21 ;  /* 0x0000001fff007819 */ /* 0x000fe20000011415 */
[----:B------:R-:W-:-:S04]  /*bc50*/  IMAD.WIDE.U32 R16, R185, UR4, R16 ;  /* 0x00000004b9107c25 */ /* 0x000fc8000f8e0010 */
        /* <DEDUP_REMOVED lines=15> */
[----:B------:R-:W-:Y:S01]  /*bd50*/  ISETP.GE.AND P2, PT, R44, R57, PT ;  /* 0x000000392c00720c */ /* 0x000fe20003f46270 */
[----:B------:R-:W-:Y:S02]  /*bd60*/  ULDC.64 UR4, c[0x0][0xa80] ;  /* 0x0002a00000047ab9 */ /* 0x000fe40000000a00 */
[----:B------:R-:W-:Y:S01]  /*bd70*/  VIADD R3, R3, 0x34820 ;  /* 0x0003482003037836 */ /* 0x000fe20000000000 */
[----:B------:R-:W-:Y:S01]  /*bd80*/  LEA R18, P3, R16, UR4, 0x1 ;  /* 0x0000000410127c11 */ /* 0x000fe2000f8608ff */
[----:B------:R-:W-:Y:S02]  /*bd90*/  IMAD.IADD R17, R17, 0x1, R21 ;  /* 0x0000000111117824 */ /* 0x000fe400078e0215 */
[----:B------:R-:W-:Y:S01]  /*bda0*/  VIADD R0, R44, 0x20 ;  /* 0x000000202c007836 */ /* 0x000fe20000000000 */
[----:B------:R-:W-:Y:S02]  /*bdb0*/  PRMT R3, RZ, 0x654, R3 ;  /* 0x00000654ff037816 */ /* 0x000fe40000000003 */
[----:B------:R-:W-:-:S02]  /*bdc0*/  LEA.HI.X R20, R16, UR5, R17, 0x1, P3 ;  /* 0x0000000510147c11 */ /* 0x000fc400098f0c11 */
[-C--:B------:R-:W-:Y:S01]  /*bdd0*/  ISETP.GE.AND P0, PT, R0, R57.reuse, PT ;  /* 0x000000390000720c */ /* 0x080fe20003f06270 */
[----:B0-----:R0:W-:Y:S01]  /*bde0*/  SYNCS.ARRIVE.TRANS64.RED.A1T0 RZ, [R3+URZ], RZ ;  /* 0x000000ff03ff79a7 */ /* 0x0011e2000810043f */
[----:B------:R-:W-:Y:S01]  /*bdf0*/  IADD3 R0, R44, 0x40, RZ ;  /* 0x000000402c007810 */ /* 0x000fe20007ffe0ff */
[----:B------:R1:W2:Y:S01]  /*be00*/  SHFL.IDX PT, R17, R20, RZ, 0x181f ;  /* 0x00181fff14117589 */ /* 0x0002a200000e0000 */
[----:B------:R-:W-:Y:S02]  /*be10*/  BSSY B1, `(.L_x_2488) ;  /* 0x000000d000017945 */ /* 0x000fe40003800000 */
[----:B------:R-:W-:Y:S01]  /*be20*/  ISETP.GE.AND P1, PT, R0, R57, PT ;  /* 0x000000390000720c */ /* 0x000fe20003f26270 */
[----:B0-----:R1:W0:Y:S01]  /*be30*/  SHFL.IDX PT, R3, R18, RZ, 0x181f ;  /* 0x00181fff12037589 */ /* 0x00122200000e0000 */
[----:B------:R-:W-:Y:S11]  /*be40*/  @P2 BRA `(.L_x_2489) ;  /* 0x0000000000242947 */ /* 0x000ff60003800000 */
[----:B------:R-:W-:Y:S02]  /*be50*/  ULDC UR4, c[0x0][0xac8] ;  /* 0x0002b20000047ab9 */ /* 0x000fe40000000800 */
[----:B------:R-:W-:Y:S02]  /*be60*/  ISETP.GE.AND P2, PT, R22, UR4, PT ;  /* 0x0000000416007c0c */ /* 0x000fe4000bf46270 */
[----:B------:R-:W-:-:S11]  /*be70*/  ISETP.GE.AND P3, PT, R186, UR4, PT ;  /* 0x00000004ba007c0c */ /* 0x000fd6000bf66270 */
[-C--:B0-----:R-:W-:Y:S02]  /*be80*/  @!P2 LEA R2, P4, R22, R3.reuse, 0x1 ;  /* 0x000000031602a211 */ /* 0x081fe400078808ff */
[----:B------:R-:W-:Y:S02]  /*be90*/  @!P3 LEA R16, P5, R186, R3, 0x1 ;  /* 0x00000003ba10b211 */ /* 0x000fe400078a08ff */
[-C--:B--2---:R-:W-:Y:S02]  /*bea0*/  @!P2 LEA.HI.X R3, R22, R17.reuse, R197, 0x1, P4 ;  /* 0x000000111603a211 */ /* 0x084fe400020f0cc5 */
[----:B------:R-:W-:-:S03]  /*beb0*/  @!P3 LEA.HI.X R17, R186, R17, R196, 0x1, P5 ;  /* 0x00000011ba11b211 */ /* 0x000fc600028f0cc4 */
[----:B-----5:R3:W-:Y:S04]  /*bec0*/  @!P2 ST.E.128 desc[UR56][R2.64], R24 ;  /* 0x000000180200a985 */ /* 0x0207e8000c101d38 */
[----:B------:R3:W-:Y:S02]  /*bed0*/  @!P3 ST.E.128 desc[UR56][R16.64], R40 ;  /* 0x000000281000b985 */ /* 0x0007e4000c101d38 */
.L_x_2489:
[----:B------:R-:W-:Y:S05]  /*bee0*/  BSYNC B1 ;  /* 0x0000000000017941 */ /* 0x000fea0003800000 */
.L_x_2488:
[----:B--23--:R2:W3:Y:S01]  /*bef0*/  SHFL.IDX PT, R17, R20, 0x1, 0x181f ;  /* 0x00381f0014117f89 */ /* 0x00c4e200000e0000 */
[----:B------:R-:W-:Y:S03]  /*bf00*/  BSSY B1, `(.L_x_2490) ;  /* 0x000000c000017945 */ /* 0x000fe60003800000 */
[----:B0-----:R2:W0:Y:S01]  /*bf10*/  SHFL.IDX PT, R3, R18, 0x1, 0x181f ;  /* 0x00381f0012037f89 */ /* 0x00142200000e0000 */
[----:B------:R-:W-:Y:S05]  /*bf20*/  @P0 BRA `(.L_x_2491) ;  /* 0x0000000000240947 */ /* 0x000fea0003800000 */
[----:B------:R-:W-:Y:S02]  /*bf30*/  ULDC UR4, c[0x0][0xac8] ;  /* 0x0002b20000047ab9 */ /* 0x000fe40000000800 */
[----:B------:R-:W-:Y:S02]  /*bf40*/  ISETP.GE.AND P3, PT, R22, UR4, PT ;  /* 0x0000000416007c0c */ /* 0x000fe4000bf66270 */
[----:B------:R-:W-:-:S11]  /*bf50*/  ISETP.GE.AND P4, PT, R186, UR4, PT ;  /* 0x00000004ba007c0c */ /* 0x000fd6000bf86270 */
[-C--:B0-----:R-:W-:Y:S02]  /*bf60*/  @!P3 LEA R2, P0, R22, R3.reuse, 0x1 ;  /* 0x000000031602b211 */ /* 0x081fe400078008ff */
[----:B------:R-:W-:Y:S02]  /*bf70*/  @!P4 LEA R16, P2, R186, R3, 0x1 ;  /* 0x00000003ba10c211 */ /* 0x000fe400078408ff */
[-C--:B---3--:R-:W-:Y:S02]  /*bf80*/  @!P3 LEA.HI.X R3, R22, R17.reuse, R197, 0x1, P0 ;  /* 0x000000111603b211 */ /* 0x088fe400000f0cc5 */
[----:B------:R-:W-:-:S03]  /*bf90*/  @!P4 LEA.HI.X R17, R186, R17, R196, 0x1, P2 ;  /* 0x00000011ba11c211 */ /* 0x000fc600010f0cc4 */
[----:B-----5:R4:W-:Y:S04]  /*bfa0*/  @!P3 ST.E.128 desc[UR56][R2.64], R12 ;  /* 0x0000000c0200b985 */ /* 0x0209e8000c101d38 */
[----:B------:R4:W-:Y:S02]  /*bfb0*/  @!P4 ST.E.128 desc[UR56][R16.64], R36 ;  /* 0x000000241000c985 */ /* 0x0009e4000c101d38 */
.L_x_2491:
[----:B------:R-:W-:Y:S05]  /*bfc0*/  BSYNC B1 ;  /* 0x0000000000017941 */ /* 0x000fea0003800000 */
.L_x_2490:
[----:B----45:R4:W1:Y:S01]  /*bfd0*/  SHFL.IDX PT, R13, R20, 0x2, 0x181f ;  /* 0x00581f00140d7f89 */ /* 0x03086200000e0000 */
        /* <DEDUP_REMOVED lines=8> */
[-C--:B-1----:R-:W-:Y:S02]  /*c060*/  @!P2 LEA.HI.X R3, R22, R13.reuse, R197, 0x1, P0 ;  /* 0x0000000d1603a211 */ /* 0x082fe400000f0cc5 */
[----:B------:R-:W-:-:S03]  /*c070*/  @!P3 LEA.HI.X R13, R186, R13, R196, 0x1, P1 ;  /* 0x0000000dba0db211 */ /* 0x000fc600008f0cc4 */
[----:B------:R0:W-:Y:S04]  /*c080*/  @!P2 ST.E.128 desc[UR56][R2.64], R8 ;  /* 0x000000080200a985 */ /* 0x0001e8000c101d38 */
[----:B------:R0:W-:Y:S02]  /*c090*/  @!P3 ST.E.128 desc[UR56][R12.64], R32 ;  /* 0x000000200c00b985 */ /* 0x0001e4000c101d38 */
.L_x_2493:
[----:B------:R-:W-:Y:S05]  /*c0a0*/  BSYNC B1 ;  /* 0x0000000000017941 */ /* 0x000fea0003800000 */
.L_x_2492:
[----:B------:R-:W-:Y:S01]  /*c0b0*/  VIADD R0, R44, 0x60 ;  /* 0x000000602c007836 */ /* 0x000fe20000000000 */
[----:B0-----:R0:W0:Y:S04]  /*c0c0*/  SHFL.IDX PT, R9, R20, 0x3, 0x181f ;  /* 0x00781f0014097f89 */ /* 0x00102800000e0000 */
[----:B------:R-:W-:Y:S01]  /*c0d0*/  ISETP.GE.AND P0, PT, R0, R57, PT ;  /* 0x000000390000720c */ /* 0x000fe20003f06270 */
[----:B------:R0:W0:-:S12]  /*c0e0*/  SHFL.IDX PT, R11, R18, 0x3, 0x181f ;  /* 0x00781f00120b7f89 */ /* 0x00001800000e0000 */
[----:B------:R-:W-:Y:S05]  /*c0f0*/  @P0 BRA `(.L_x_2494) ;  /* 0x0000000800e00947 */ /* 0x000fea0003800000 */
[----:B------:R-:W-:Y:S02]  /*c100*/  ULDC UR4, c[0x0][0xac8] ;  /* 0x0002b20000047ab9 */ /* 0x000fe40000000800 */
[----:B------:R-:W-:-:S13]  /*c110*/  ISETP.GE.AND P1, PT, R22, UR4, PT ;  /* 0x0000000416007c0c */ /* 0x000fda000bf26270 */
[----:B0-----:R-:W-:-:S04]  /*c120*/  @!P1 LEA R2, P0, R22, R11, 0x1 ;  /* 0x0000000b16029211 */ /* 0x001fc800078008ff */
[----:B------:R-:W-:Y:S02]  /*c130*/  @!P1 LEA.HI.X R3, R22, R9, R197, 0x1, P0 ;  /* 0x0000000916039211 */ /* 0x000fe400000f0cc5 */
[----:B------:R-:W-:-:S03]  /*c140*/  ISETP.GE.AND P0, PT, R186, UR4, PT ;  /* 0x00000004ba007c0c */ /* 0x000fc6000bf06270 */
[----:B------:R0:W-:Y:S10]  /*c150*/  @!P1 ST.E.128 desc[UR56][R2.64], R4 ;  /* 0x0000000402009985 */ /* 0x0001f4000c101d38 */
[----:B------:R-:W-:Y:S05]  /*c160*/  @P0 BRA `(.L_x_2494) ;  /* 0x0000000800c40947 */ /* 0x000fea0003800000 */
[----:B0-----:R-:W-:-:S04]  /*c170*/  LEA R2, P0, R186, R11, 0x1 ;  /* 0x0000000bba027211 */ /* 0x001fc800078008ff */
[----:B------:R-:W-:-:S05]  /*c180*/  LEA.HI.X R3, R186, R9, R196, 0x1, P0 ;  /* 0x00000009ba037211 */ /* 0x000fca00000f0cc4 */
[----:B------:R0:W-:Y:S01]  /*c190*/  ST.E.128 desc[UR56][R2.64], R28 ;  /* 0x0000001c02007985 */ /* 0x0001e2000c101d38 */
[----:B------:R-:W-:Y:S05]  /*c1a0*/  BRA `(.L_x_2494) ;  /* 0x0000000800b47947 */ /* 0x000fea0003800000 */
.L_x_2486:
[----:B------:R-:W2:Y:S01]  /*c1b0*/  LDC.64 R4, c[0x0][0xc00] ;  /* 0x00030000ff047b82 */ /* 0x000ea20000000a00 */
[C---:B0-----:R-:W-:Y:S01]  /*c1c0*/  IMAD.SHL.U32 R3, R185.reuse, 0x4, RZ ;  /* 0x00000004b9037824 */ /* 0x041fe200078e00ff */
[----:B------:R-:W-:Y:S01]  /*c1d0*/  SHF.L.U64.HI R0, R185, 0x2, R189 ;  /* 0x00000002b9007819 */ /* 0x000fe200000102bd */
[----:B------:R-:W-:Y:S01]  /*c1e0*/  ULDC.64 UR4, c[0x0][0xc08] ;  /* 0x0003020000047ab9 */ /* 0x000fe20000000a00 */
[----:B------:R-:W-:-:S04]  /*c1f0*/  IMAD.MOV.U32 R6, RZ, RZ, RZ ;  /* 0x000000ffff067224 */ /* 0x000fc800078e00ff */
[----:B------:R-:W0:Y:S01]  /*c200*/  LDC R17, c[0x0][0xbe8] ;  /* 0x0002fa00ff117b82 */ /* 0x000e220000000800 */
[----:B--2---:R-:W-:Y:S02]  /*c210*/  ISETP.NE.U32.AND P0, PT, R4, RZ, PT ;  /* 0x000000ff0400720c */ /* 0x004fe40003f05070 */
[----:B------:R-:W-:Y:S02]  /*c220*/  IADD3 R4, P1, R3, R4, RZ ;  /* 0x0000000403047210 */ /* 0x000fe40007f3e0ff */
[----:B------:R-:W-:-:S03]  /*c230*/  ISETP.NE.AND.EX P0, PT, R5, RZ, PT, P0 ;  /* 0x000000ff0500720c */ /* 0x000fc60003f05300 */
[----:B------:R-:W-:Y:S01]  /*c240*/  IMAD.X R5, R0, 0x1, R5, P1 ;  /* 0x0000000100057824 */ /* 0x000fe200008e0605 */
[----:B------:R-:W-:-:S04]  /*c250*/  ISETP.NE.U32.AND P1, PT, RZ, UR4, PT ;  /* 0x00000004ff007c0c */ /* 0x000fc8000bf25070 */
[----:B------:R-:W-:-:S05]  /*c260*/  ISETP.NE.AND.EX P1, PT, RZ, UR5, PT, P1 ;  /* 0x00000005ff007c0c */ /* 0x000fca000bf25310 */
[----:B------:R2:W5:Y:S08]  /*c270*/  @P0 LDG.E R6, desc[UR56][R4.64] ;  /* 0x0000003804060981 */ /* 0x000570000c1e1900 */
[----:B------:R-:W-:Y:S01]  /*c280*/  @P1 IADD3 R2, P2, R3, UR4, RZ ;  /* 0x0000000403021c10 */ /* 0x000fe2000ff5e0ff */
[----:B------:R-:W-:-:S03]  /*c290*/  ULDC UR4, c[0x0][0xa88] ;  /* 0x0002a20000047ab9 */ /* 0x000fc60000000800 */
[----:B------:R-:W-:Y:S01]  /*c2a0*/  @P1 IADD3.X R3, R0, UR5, RZ, P2, !PT ;  /* 0x0000000500031c10 */ /* 0x000fe200097fe4ff */
[----:B------:R-:W-:-:S06]  /*c2b0*/  IMAD.U32 R0, RZ, RZ, UR4 ;  /* 0x00000004ff007e24 */ /* 0x000fcc000f8e00ff */
[----:B------:R2:W5:Y:S01]  /*c2c0*/  @P1 LDG.E R0, desc[UR56][R2.64] ;  /* 0x0000003802001981 */ /* 0x000562000c1e1900 */
[----:B0-----:R-:W-:Y:S02]  /*c2d0*/  ISETP.NE.AND P2, PT, R17, 0x1, PT ;  /* 0x000000011100780c */ /* 0x001fe40003f45270 */
[----:B------:R-:W-:-:S11]  /*c2e0*/  ISETP.GE.AND P3, PT, R198, 0x80, PT ;  /* 0x00000080c600780c */ /* 0x000fd60003f66270 */
[----:B------:R-:W0:Y:S08]  /*c2f0*/  @P2 LDC R12, c[0x0][0xbec] ;  /* 0x0002fb00ff0c2b82 */ /* 0x000e300000000800 */
[----:B------:R-:W3:Y:S01]  /*c300*/  @P2 LDC R21, c[0x0][0xbf0] ;  /* 0x0002fc00ff152b82 */ /* 0x000ee20000000800 */
[----:B--2---:R-:W-:Y:S05]  /*c310*/  @P1 BRA `(.L_x_2495) ;  /* 0x0000000000101947 */ /* 0x004fea0003800000 */
[----:B------:R-:W-:Y:S05]  /*c320*/  @!P0 BRA `(.L_x_2495) ;  /* 0x00000000000c8947 */ /* 0x000fea0003800000 */
[----:B------:R-:W2:Y:S04]  /*c330*/  LDG.E R3, desc[UR56][R4.64] ;  /* 0x0000003804037981 */ /* 0x000ea8000c1e1900 */
[----:B-----5:R-:W2:Y:S02]  /*c340*/  LDG.E R0, desc[UR56][R4.64+0x4] ;  /* 0x0000043804007981 */ /* 0x020ea4000c1e1900 */
[----:B--2---:R-:W-:-:S07]  /*c350*/  IMAD.IADD R0, R0, 0x1, -R3 ;  /* 0x0000000100007824 */ /* 0x004fce00078e0a03 */
.L_x_2495:
[----:B------:R-:W-:Y:S01]  /*c360*/  BSSY B1, `(.L_x_2496) ;  /* 0x000002d000017945 */ /* 0x000fe20003800000 */
[----:B------:R-:W-:Y:S02]  /*c370*/  SHF.R.S32.HI R10, RZ, 0x1f, R188 ;  /* 0x0000001fff0a7819 */ /* 0x000fe400000114bc */
[----:B------:R-:W-:Y:S02]  /*c380*/  SEL R185, R185, RZ, !P0 ;  /* 0x000000ffb9b97207 */ /* 0x000fe40004000000 */
[----:B------:R-:W-:Y:S02]  /*c390*/  SEL R189, R189, RZ, !P0 ;  /* 0x000000ffbdbd7207 */ /* 0x000fe40004000000 */
[----:B-----5:R-:W-:Y:S01]  /*c3a0*/  SHF.R.S32.HI R11, RZ, 0x1f, R6 ;  /* 0x0000001fff0b7819 */ /* 0x020fe20000011406 */
[----:B------:R-:W-:Y:S06]  /*c3b0*/  @P3 BRA `(.L_x_2497) ;  /* 0x00000000009c3947 */ /* 0x000fec0003800000 */
[----:B------:R-:W2:Y:S01]  /*c3c0*/  S2R R3, SR_TID.X ;  /* 0x0000000000037919 */ /* 0x000ea20000002100 */
[----:B------:R-:W4:Y:S02]  /*c3d0*/  LDC R9, c[0x0][0xbe8] ;  /* 0x0002fa00ff097b82 */ /* 0x000f240000000800 */
[----:B----4-:R-:W-:Y:S01]  /*c3e0*/  IMAD R2, R0, R9, RZ ;  /* 0x0000000900027224 */ /* 0x010fe200078e02ff */
[----:B--2---:R-:W-:-:S04]  /*c3f0*/  IADD3 R8, R18, -0x80, R3 ;  /* 0xffffff8012087810 */ /* 0x004fc80007ffe003 */
[----:B------:R-:W-:-:S13]  /*c400*/  ISETP.GE.AND P0, PT, R8, R2, PT ;  /* 0x000000020800720c */ /* 0x000fda0003f06270 */
[----:B------:R-:W-:Y:S05]  /*c410*/  @P0 BRA `(.L_x_2497) ;  /* 0x0000000000840947 */ /* 0x000fea0003800000 */
[----:B------:R-:W-:Y:S01]  /*c420*/  ISETP.NE.AND P0, PT, R9, 0x1, PT ;  /* 0x000000010900780c */ /* 0x000fe20003f05270 */
[----:B------:R-:W-:Y:S01]  /*c430*/  ULDC.64 UR4, c[0x0][0xb90] ;  /* 0x0002e40000047ab9 */ /* 0x000fe20000000a00 */
[----:B------:R-:W-:Y:S02]  /*c440*/  IMAD.MOV.U32 R2, RZ, RZ, R6 ;  /* 0x000000ffff027224 */ /* 0x000fe400078e0006 */
[----:B------:R-:W-:Y:S02]  /*c450*/  IMAD R7, R10, UR4, RZ ;  /* 0x000000040a077c24 */ /* 0x000fe4000f8e02ff */
[----:B------:R-:W-:Y:S02]  /*c460*/  IMAD.MOV.U32 R3, RZ, RZ, R11 ;  /* 0x000000ffff037224 */ /* 0x000fe400078e000b */
[----:B------:R-:W-:Y:S02]  /*c470*/  IMAD.MOV.U32 R5, RZ, RZ, R8 ;  /* 0x000000ffff057224 */ /* 0x000fe400078e0008 */
[----:B------:R-:W-:-:S03]  /*c480*/  IMAD.WIDE.U32 R2, R188, UR4, R2 ;  /* 0x00000004bc027c25 */ /* 0x000fc6000f8e0002 */
[----:B------:R-:W2:Y:S01]  /*c490*/  @P0 LDC R13, c[0x0][0xbec] ;  /* 0x0002fb00ff0d0b82 */ /* 0x000ea20000000800 */
[----:B------:R-:W-:Y:S01]  /*c4a0*/  IMAD R7, R188, UR5, R7 ;  /* 0x00000005bc077c24 */ /* 0x000fe2000f8e0207 */
[----:B------:R-:W-:-:S03]  /*c4b0*/  ULDC.64 UR4, c[0x0][0xb98] ;  /* 0x0002e60000047ab9 */ /* 0x000fc60000000a00 */
[----:B------:R-:W-:-:S03]  /*c4c0*/  IMAD.IADD R3, R3, 0x1, R7 ;  /* 0x0000000103037824 */ /* 0x000fc600078e0207 */
[----:B------:R-:W4:Y:S01]  /*c4d0*/  @P0 LDC R15, c[0x0][0xbf0] ;  /* 0x0002fc00ff0f0b82 */ /* 0x000f220000000800 */
[----:B------:R-:W-:-:S04]  /*c4e0*/  IMAD.WIDE.U32 R2, R185, UR4, R2 ;  /* 0x00000004b9027c25 */ /* 0x000fc8000f8e0002 */
[----:B--2---:R-:W-:-:S05]  /*c4f0*/  @P0 IMAD.HI.U32 R4, R8, R13, RZ ;  /* 0x0000000d08040227 */ /* 0x004fca00078e00ff */
[----:B----4-:R-:W-:Y:S01]  /*c500*/  @P0 SHF.R.U32.HI R5, RZ, R15, R4 ;  /* 0x0000000fff050219 */ /* 0x010fe20000011604 */
[----:B------:R-:W-:-:S03]  /*c510*/  IMAD R4, R189, UR4, RZ ;  /* 0x00000004bd047c24 */ /* 0x000fc6000f8e02ff */
[----:B------:R-:W-:Y:S01]  /*c520*/  IADD3 R2, P0, R5, R2, RZ ;  /* 0x0000000205027210 */ /* 0x000fe20007f1e0ff */
[----:B------:R-:W-:-:S04]  /*c530*/  IMAD.MOV R7, RZ, RZ, -R5 ;  /* 0x000000ffff077224 */ /* 0x000fc800078e0a05 */
        /* <DEDUP_REMOVED lines=15> */
.L_x_2497:
[----:B------:R-:W-:Y:S05]  /*c630*/  BSYNC B1 ;  /* 0x0000000000017941 */ /* 0x000fea0003800000 */
.L_x_2496:
[----:B------:R-:W-:Y:S01]  /*c640*/  ULDC.64 UR4, c[0x0][0xaa0] ;  /* 0x0002a80000047ab9 */ /* 0x000fe20000000a00 */
[----:B------:R-:W-:Y:S01]  /*c650*/  IMAD R7, R187, 0x20, R190 ;  /* 0x00000020bb077824 */ /* 0x000fe200078e02be */
[----:B------:R-:W-:Y:S01]  /*c660*/  BSSY B1, `(.L_x_2498) ;  /* 0x0000037000017945 */ /* 0x000fe20003800000 */
[----:B--2---:R-:W-:-:S03]  /*c670*/  IMAD R3, R11, UR4, RZ ;  /* 0x000000040b037c24 */ /* 0x004fc6000f8e02ff */
[----:B------:R-:W-:Y:S01]  /*c680*/  IADD3 R9, R18, R7, RZ ;  /* 0x0000000712097210 */ /* 0x000fe20007ffe0ff */
[C---:B------:R-:W-:Y:S02]  /*c690*/  IMAD R5, R6.reuse, UR5, R3 ;  /* 0x0000000506057c24 */ /* 0x040fe4000f8e0203 */
[----:B------:R-:W-:Y:S01]  /*c6a0*/  IMAD.WIDE.U32 R2, R6, UR4, RZ ;  /* 0x0000000406027c25 */ /* 0x000fe2000f8e00ff */
[----:B------:R-:W-:-:S03]  /*c6b0*/  ULDC.64 UR4, c[0x0][0xae8] ;  /* 0x0002ba0000047ab9 */ /* 0x000fc60000000a00 */
[----:B------:R-:W-:Y:S02]  /*c6c0*/  IMAD.IADD R3, R3, 0x1, R5 ;  /* 0x0000000103037824 */ /* 0x000fe400078e0205 */
[----:B------:R-:W-:Y:S02]  /*c6d0*/  IMAD R7, R10, UR4, RZ ;  /* 0x000000040a077c24 */ /* 0x000fe4000f8e02ff */
[----:B0-----:R-:W-:-:S04]  /*c6e0*/  @P2 IMAD.HI.U32 R4, R9, R12, RZ ;  /* 0x0000000c09042227 */ /* 0x001fc800078e00ff */
[C---:B------:R-:W-:Y:S02]  /*c6f0*/  IMAD R7, R188.reuse, UR5, R7 ;  /* 0x00000005bc077c24 */ /* 0x040fe4000f8e0207 */
[----:B------:R-:W-:Y:S01]  /*c700*/  IMAD.WIDE.U32 R2, R188, UR4, R2 ;  /* 0x00000004bc027c25 */ /* 0x000fe2000f8e0002 */
[----:B------:R-:W-:-:S03]  /*c710*/  ULDC.64 UR4, c[0x0][0xaf0] ;  /* 0x0002bc0000047ab9 */ /* 0x000fc60000000a00 */
[----:B------:R-:W-:Y:S01]  /*c720*/  IMAD.MOV.U32 R5, RZ, RZ, R9 ;  /* 0x000000ffff057224 */ /* 0x000fe200078e0009 */
[----:B---3--:R-:W-:Y:S01]  /*c730*/  @P2 SHF.R.U32.HI R5, RZ, R21, R4 ;  /* 0x00000015ff052219 */ /* 0x008fe20000011604 */
        /* <DEDUP_REMOVED lines=22> */
[----:B------:R-:W-:Y:S01]  /*c8a0*/  IMAD.IADD R3, R3, 0x1, R5 ;  /* 0x0000000103037824 */ /* 0x000fe200078e0205 */
[----:B------:R-:W-:Y:S01]  /*c8b0*/  LEA R4, P3, R2, UR4, 0x1 ;  /* 0x0000000402047c11 */ /* 0x000fe2000f8608ff */
[----:B------:R-:W-:-:S03]  /*c8c0*/  VIADD R0, R18, 0x20 ;  /* 0x0000002012007836 */ /* 0x000fc60000000000 */
[----:B------:R-:W-:Y:S01]  /*c8d0*/  LEA.HI.X R5, R2, UR5, R3, 0x1, P3 ;  /* 0x0000000502057c11 */ /* 0x000fe200098f0c03 */
[----:B------:R0:W2:Y:S01]  /*c8e0*/  SHFL.IDX PT, R7, R4, RZ, 0x181f ;  /* 0x00181fff04077589 */ /* 0x0000a200000e0000 */
[-C--:B------:R-:W-:Y:S01]  /*c8f0*/  ISETP.GE.AND P1, PT, R0, R17.reuse, PT ;  /* 0x000000110000720c */ /* 0x080fe20003f26270 */
[----:B------:R-:W-:Y:S02]  /*c900*/  VIADD R0, R18, 0x40 ;  /* 0x0000004012007836 */ /* 0x000fe40000000000 */
[----:B------:R0:W3:Y:S03]  /*c910*/  SHFL.IDX PT, R3, R5, RZ, 0x181f ;  /* 0x00181fff05037589 */ /* 0x0000e600000e0000 */
[----:B------:R-:W-:Y:S01]  /*c920*/  ISETP.GE.AND P0, PT, R0, R17, PT ;  /* 0x000000110000720c */ /* 0x000fe20003f06270 */
[----:B------:R-:W-:-:S12]  /*c930*/  @P2 BRA `(.L_x_2499) ;  /* 0x0000000000242947 */ /* 0x000fd80003800000 */
[----:B------:R-:W-:Y:S02]  /*c940*/  ULDC UR4, c[0x0][0xac8] ;  /* 0x0002b20000047ab9 */ /* 0x000fe40000000800 */
[----:B------:R-:W-:Y:S02]  /*c950*/  ISETP.GE.AND P4, PT, R22, UR4, PT ;  /* 0x0000000416007c0c */ /* 0x000fe4000bf86270 */
[----:B------:R-:W-:-:S11]  /*c960*/  ISETP.GE.AND P5, PT, R186, UR4, PT ;  /* 0x00000004ba007c0c */ /* 0x000fd6000bfa6270 */
[-C--:B--2---:R-:W-:Y:S02]  /*c970*/  @!P4 LEA R6, P2, R22, R7.reuse, 0x1 ;  /* 0x000000071606c211 */ /* 0x084fe400078408ff */
[----:B------:R-:W-:Y:S02]  /*c980*/  @!P5 LEA R2, P3, R186, R7, 0x1 ;  /* 0x00000007ba02d211 */ /* 0x000fe400078608ff */
[-C--:B---3--:R-:W-:Y:S02]  /*c990*/  @!P4 LEA.HI.X R7, R22, R3.reuse, R197, 0x1, P2 ;  /* 0x000000031607c211 */ /* 0x088fe400010f0cc5 */
[----:B------:R-:W-:-:S03]  /*c9a0*/  @!P5 LEA.HI.X R3, R186, R3, R196, 0x1, P3 ;  /* 0x00000003ba03d211 */ /* 0x000fc600018f0cc4 */
[----:B------:R4:W-:Y:S04]  /*c9b0*/  @!P4 ST.E.128 desc[UR56][R6.64], RZ ;  /* 0x000000ff0600c985 */ /* 0x0009e8000c101d38 */
[----:B------:R4:W-:Y:S02]  /*c9c0*/  @!P5 ST.E.128 desc[UR56][R2.64], RZ ;  /* 0x000000ff0200d985 */ /* 0x0009e4000c101d38 */
.L_x_2499:
[----:B------:R-:W-:Y:S05]  /*c9d0*/  BSYNC B1 ;  /* 0x0000000000017941 */ /* 0x000fea0003800000 */
.L_x_2498:
[----:B---34-:R3:W4:Y:S01]  /*c9e0*/  SHFL.IDX PT, R3, R5, 0x1, 0x181f ;  /* 0x00381f0005037f89 */ /* 0x01872200000e0000 */
[----:B------:R-:W-:Y:S03]  /*c9f0*/  BSSY B1, `(.L_x_2500) ;  /* 0x000000c000017945 */ /* 0x000fe60003800000 */
[----:B--2---:R3:W2:Y:S01]  /*ca00*/  SHFL.IDX PT, R7, R4, 0x1, 0x181f ;  /* 0x00381f0004077f89 */ /* 0x0046a200000e0000 */
[----:B------:R-:W-:Y:S05]  /*ca10*/  @P1 BRA `(.L_x_2501) ;  /* 0x0000000000241947 */ /* 0x000fea0003800000 */
[----:B------:R-:W-:Y:S02]  /*ca20*/  ULDC UR4, c[0x0][0xac8] ;  /* 0x0002b20000047ab9 */ /* 0x000fe40000000800 */
[----:B------:R-:W-:Y:S02]  /*ca30*/  ISETP.GE.AND P3, PT, R22, UR4, PT ;  /* 0x0000000416007c0c */ /* 0x000fe4000bf66270 */
[----:B------:R-:W-:-:S11]  /*ca40*/  ISETP.GE.AND P4, PT, R186, UR4, PT ;  /* 0x00000004ba007c0c */ /* 0x000fd6000bf86270 */
[-C--:B--2---:R-:W-:Y:S02]  /*ca50*/  @!P3 LEA R6, P1, R22, R7.reuse, 0x1 ;  /* 0x000000071606b211 */ /* 0x084fe400078208ff */
[----:B------:R-:W-:Y:S02]  /*ca60*/  @!P4 LEA R2, P2, R186, R7, 0x1 ;  /* 0x00000007ba02c211 */ /* 0x000fe400078408ff */
[-C--:B----4-:R-:W-:Y:S02]  /*ca70*/  @!P3 LEA.HI.X R7, R22, R3.reuse, R197, 0x1, P1 ;  /* 0x000000031607b211 */ /* 0x090fe400008f0cc5 */
[----:B------:R-:W-:-:S03]  /*ca80*/  @!P4 LEA.HI.X R3, R186, R3, R196, 0x1, P2 ;  /* 0x00000003ba03c211 */ /* 0x000fc600010f0cc4 */
[----:B------:R2:W-:Y:S04]  /*ca90*/  @!P3 ST.E.128 desc[UR56][R6.64], RZ ;  /* 0x000000ff0600b985 */ /* 0x0005e8000c101d38 */
[----:B------:R2:W-:Y:S02]  /*caa0*/  @!P4 ST.E.128 desc[UR56][R2.64], RZ ;  /* 0x000000ff0200c985 */ /* 0x0005e4000c101d38 */
.L_x_2501:
[----:B------:R-:W-:Y:S05]  /*cab0*/  BSYNC B1 ;  /* 0x0000000000017941 */ /* 0x000fea0003800000 */
.L_x_2500:
[----:B--2-4-:R2:W4:Y:S01]  /*cac0*/  SHFL.IDX PT, R3, R5, 0x2, 0x181f ;  /* 0x00581f0005037f89 */ /* 0x01452200000e0000 */
[----:B------:R-:W-:Y:S03]  /*cad0*/  BSSY B1, `(.L_x_2502) ;  /* 0x000000c000017945 */ /* 0x000fe60003800000 */
[----:B------:R2:W0:Y:S01]  /*cae0*/  SHFL.IDX PT, R7, R4, 0x2, 0x181f ;  /* 0x00581f0004077f89 */ /* 0x00042200000e0000 */
[----:B------:R-:W-:Y:S05]  /*caf0*/  @P0 BRA `(.L_x_2503) ;  /* 0x0000000000240947 */ /* 0x000fea0003800000 */
[----:B------:R-:W-:Y:S02]  /*cb00*/  ULDC UR4, c[0x0][0xac8] ;  /* 0x0002b20000047ab9 */ /* 0x000fe40000000800 */
[----:B------:R-:W-:Y:S02]  /*cb10*/  ISETP.GE.AND P2, PT, R22, UR4, PT ;  /* 0x0000000416007c0c */ /* 0x000fe4000bf46270 */
[----:B------:R-:W-:-:S11]  /*cb20*/  ISETP.GE.AND P3, PT, R186, UR4, PT ;  /* 0x00000004ba007c0c */ /* 0x000fd6000bf66270 */
[-C--:B0-----:R-:W-:Y:S02]  /*cb30*/  @!P2 LEA R6, P0, R22, R7.reuse, 0x1 ;  /* 0x000000071606a211 */ /* 0x081fe400078008ff */
[----:B------:R-:W-:Y:S02]  /*cb40*/  @!P3 LEA R2, P1, R186, R7, 0x1 ;  /* 0x00000007ba02b211 */ /* 0x000fe400078208ff */
[-C--:B----4-:R-:W-:Y:S02]  /*cb50*/  @!P2 LEA.HI.X R7, R22, R3.reuse, R197, 0x1, P0 ;  /* 0x000000031607a211 */ /* 0x090fe400000f0cc5 */
[----:B------:R-:W-:-:S03]  /*cb60*/  @!P3 LEA.HI.X R3, R186, R3, R196, 0x1, P1 ;  /* 0x00000003ba03b211 */ /* 0x000fc600008f0cc4 */
[----:B------:R0:W-:Y:S04]  /*cb70*/  @!P2 ST.E.128 desc[UR56][R6.64], RZ ;  /* 0x000000ff0600a985 */ /* 0x0001e8000c101d38 */
[----:B------:R0:W-:Y:S02]  /*cb80*/  @!P3 ST.E.128 desc[UR56][R2.64], RZ ;  /* 0x000000ff0200b985 */ /* 0x0001e4000c101d38 */
.L_x_2503:
[----:B------:R-:W-:Y:S05]  /*cb90*/  BSYNC B1 ;  /* 0x0000000000017941 */ /* 0x000fea0003800000 */
.L_x_2502:
[----:B------:R-:W-:Y:S01]  /*cba0*/  VIADD R0, R18, 0x60 ;  /* 0x0000006012007836 */ /* 0x000fe20000000000 */
[----:B0-23--:R-:W0:Y:S04]  /*cbb0*/  SHFL.IDX PT, R5, R5, 0x3, 0x181f ;  /* 0x00781f0005057f89 */ /* 0x00de2800000e0000 */
[----:B------:R-:W-:Y:S01]  /*cbc0*/  ISETP.GE.AND P0, PT, R0, R17, PT ;  /* 0x000000110000720c */ /* 0x000fe20003f06270 */
[----:B----4-:R2:W3:-:S12]  /*cbd0*/  SHFL.IDX PT, R3, R4, 0x3, 0x181f ;  /* 0x00781f0004037f89 */ /* 0x0104d800000e0000 */
[----:B--2---:R-:W-:Y:S05]  /*cbe0*/  @P0 BRA `(.L_x_2494) ;  /* 0x0000000000240947 */ /* 0x004fea0003800000 */
[----:B------:R-:W-:Y:S02]  /*cbf0*/  ULDC UR4, c[0x0][0xac8] ;  /* 0x0002b20000047ab9 */ /* 0x000fe40000000800 */
[----:B------:R-:W-:Y:S02]  /*cc00*/  ISETP.GE.AND P2, PT, R22, UR4, PT ;  /* 0x0000000416007c0c */ /* 0x000fe4000bf46270 */
[----:B------:R-:W-:-:S11]  /*cc10*/  ISETP.GE.AND P3, PT, R186, UR4, PT ;  /* 0x00000004ba007c0c */ /* 0x000fd6000bf66270 */
[-C--:B---3--:R-:W-:Y:S02]  /*cc20*/  @!P2 LEA R6, P0, R22, R3.reuse, 0x1 ;  /* 0x000000031606a211 */ /* 0x088fe400078008ff */
[----:B------:R-:W-:Y:S02]  /*cc30*/  @!P3 LEA R2, P1, R186, R3, 0x1 ;  /* 0x00000003ba02b211 */ /* 0x000fe400078208ff */
[-C--:B0-----:R-:W-:Y:S02]  /*cc40*/  @!P2 LEA.HI.X R7, R22, R5.reuse, R197, 0x1, P0 ;  /* 0x000000051607a211 */ /* 0x081fe400000f0cc5 */
[----:B------:R-:W-:-:S03]  /*cc50*/  @!P3 LEA.HI.X R3, R186, R5, R196, 0x1, P1 ;  /* 0x00000005ba03b211 */ /* 0x000fc600008f0cc4 */
[----:B------:R0:W-:Y:S04]  /*cc60*/  @!P2 ST.E.128 desc[UR56][R6.64], RZ ;  /* 0x000000ff0600a985 */ /* 0x0001e8000c101d38 */
[----:B------:R0:W-:Y:S02]  /*cc70*/  @!P3 ST.E.128 desc[UR56][R2.64], RZ ;  /* 0x000000ff0200b985 */ /* 0x0001e4000c101d38 */
.L_x_2494:
[----:B------:R-:W-:Y:S05]  /*cc80*/  BSYNC B0 ;  /* 0x0000000000007941 */ /* 0x000fea0003800000 */
.L_x_2485:
[----:B------:R-:W-:Y:S02]  /*cc90*/  ULDC UR4, c[0x0][0xc3c] ;  /* 0x00030f0000047ab9 */ /* 0x000fe40000000800 */
[----:B-1----:R-:W-:-:S13]  /*cca0*/  ISETP.GE.AND P0, PT, R47, UR4, PT ;  /* 0x000000042f007c0c */ /* 0x002fda000bf06270 */
[----:B------:R-:W-:Y:S05]  /*ccb0*/  @!P0 BRA `(.L_x_2504) ;  /* 0xffffff40003c8947 */ /* 0x000fea000383ffff */
[----:B------:R-:W-:Y:S05]  /*ccc0*/  EXIT ;  /* 0x000000000000794d */ /* 0x000fea0003800000 */
.L_x_2449:
[----:B------:R-:W-:-:S08]  /*ccd0*/  NOP ;  /* 0x0000000000007918 */ /* 0x000fd00000000000 */
[----:B0-----:R-:W0:-:S00]  /*cce0*/  USETMAXREG.DEALLOC.CTAPOOL 0x18 ;  /* 0x00000018000079c8 */ /* 0x001e0000080e0500 */
[----:B0-----:R-:W-:Y:S01]  /*ccf0*/  LOP3.LUT R0, R0, 0x3, RZ, 0xc0, !PT ;  /* 0x0000000300007812 */ /* 0x001fe200078ec0ff */
[----:B------:R-:W-:-:S05]  /*cd00*/  IMAD.MOV.U32 R5, RZ, RZ, RZ ;  /* 0x000000ffff057224 */ /* 0x000fca00078e00ff */
[----:B------:R-:W0:Y:S02]  /*cd10*/  SHFL.IDX PT, R0, R0, RZ, 0x1f ;  /* 0x00001fff00007589 */ /* 0x000e2400000e0000 */
[----:B0-----:R-:W-:-:S04]  /*cd20*/  ISETP.NE.AND P0, PT, R0, RZ, PT ;  /* 0x000000ff0000720c */ /* 0x001fc80003f05270 */
[----:B------:R-:W-:-:S05]  /*cd30*/  P2R R0, PR, RZ, 0x1 ;  /* 0x00000001ff007803 */ /* 0x000fca0000000000 */
[----:B------:R0:W-:Y:S04]  /*cd40*/  STL [R1+0x50], R0 ;  /* 0x0000500001007387 */ /* 0x0001e80000100800 */
        /* <DEDUP_REMOVED lines=8> */
.L_x_2505:
[----:B0-----:R-:W0:Y:S01]  /*cdd0*/  S2R R0, SR_TID.X ;  /* 0x0000000000007919 */ /* 0x001e220000002100 */
[----:B------:R-:W-:Y:S01]  /*cde0*/  ULDC UR4, c[0x0][0xc3c] ;  /* 0x00030f0000047ab9 */ /* 0x000fe20000000800 */
[----:B------:R-:W1:Y:S01]  /*cdf0*/  S2UR UR6, SR_CTAID.X ;  /* 0x00000000000679c3 */ /* 0x000e620000002500 */
        /* <DEDUP_REMOVED lines=8> */
[----:B------:R-:W-:Y:S01]  /*ce80*/  UMOV UR4, URZ ;  /* 0x0000003f00047c82 */ /* 0x000fe20008000000 */
[C---:B------:R-:W-:Y:S02]  /*ce90*/  ISETP.GE.U32.AND P2, PT, R0.reuse, 0x2, PT ;  /* 0x000000020000780c */ /* 0x040fe40003f46070 */
[C---:B------:R-:W-:Y:S02]  /*cea0*/  ISETP.GE.U32.AND P3, PT, R0.reuse, 0x4, PT ;  /* 0x000000040000780c */ /* 0x040fe40003f66070 */
[C---:B------:R-:W-:Y:S02]  /*ceb0*/  ISETP.GE.U32.AND P4, PT, R0.reuse, 0x8, PT ;  /* 0x000000080000780c */ /* 0x040fe40003f86070 */
[----:B------:R-:W-:Y:S02]  /*cec0*/  ISETP.GE.U32.AND P5, PT, R0, 0x10, PT ;  /* 0x000000100000780c */ /* 0x000fe40003fa6070 */
[----:B------:R-:W-:Y:S01]  /*ced0*/  MOV R16, RZ ;  /* 0x000000ff00107202 */ /* 0x000fe20000000f00 */
[----:B--2---:R-:W0:Y:S02]  /*cee0*/  SHFL.UP PT, R4, R5, 0x1, RZ ;  /* 0x0420000005047989 */ /* 0x004e2400000e00ff */
        /* <DEDUP_REMOVED lines=16> */
[----:B------:R-:W-:Y:S01]  /*cff0*/  IMAD.MOV.U32 R7, RZ, RZ, R6 ;  /* 0x000000ffff077224 */ /* 0x000fe200078e0006 */
[----:B-1----:R-:W-:-:S13]  /*d000*/  ISETP.GT.AND P6, PT, R6, UR6, PT ;  /* 0x0000000606007c0c */ /* 0x002fda000bfc4270 */
[----:B------:R-:W-:Y:S05]  /*d010*/  @P6 BRA `(.L_x_2507) ;  /* 0x00000000009c6947 */ /* 0x000fea0003800000 */
[----:B------:R-:W0:Y:S01]  /*d020*/  LDC R4, c[0x0][0xc3c] ;  /* 0x00030f00ff047b82 */ /* 0x000e220000000800 */
[----:B------:R-:W-:Y:S01]  /*d030*/  IMAD.MOV.U32 R6, RZ, RZ, R7 ;  /* 0x000000ffff067224 */ /* 0x000fe200078e0007 */
[----:B------:R-:W-:Y:S01]  /*d040*/  UMOV UR4, URZ ;  /* 0x0000003f00047c82 */ /* 0x000fe20008000000 */
[----:B------:R-:W-:Y:S01]  /*d050*/  ULDC UR7, c[0x0][0xc3c] ;  /* 0x00030f0000077ab9 */ /* 0x000fe20000000800 */
[----:B------:R-:W-:-:S05]  /*d060*/  ULDC UR5, c[0x0][0xc38] ;  /* 0x00030e0000057ab9 */ /* 0x000fca0000000800 */
.L_x_2511:
        /* <DEDUP_REMOVED lines=9> */
[----:B------:R-:W0:Y:S02]  /*d100*/  LDC.64 R2, c[0x0][0xc80] ;  /* 0x00032000ff027b82 */ /* 0x000e240000000a00 */
[----:B0-----:R-:W-:-:S05]  /*d110*/  IMAD.WIDE R2, R7, 0x4, R2 ;  /* 0x0000000407027825 */ /* 0x001fca00078e0202 */
[----:B------:R0:W5:Y:S02]  /*d120*/  LDG.E R5, desc[UR56][R2.64] ;  /* 0x0000003802057981 */ /* 0x000164000c1e1900 */
.L_x_2510:
[----:B------:R-:W-:Y:S05]  /*d130*/  BSYNC B0 ;  /* 0x0000000000007941 */ /* 0x000fea0003800000 */
.L_x_2509:
        /* <DEDUP_REMOVED lines=21> */
.L_x_2507:
[----:B------:R-:W-:-:S04]  /*d290*/  IMAD.IADD R7, R6, 0x1, -R7 ;  /* 0x0000000106077824 */ /* 0x000fc800078e0a07 */
        /* <DEDUP_REMOVED lines=19> */
.L_x_2512:
[----:B-1----:R-:W-:Y:S01]  /*d3d0*/  IADD3 R2, RZ, -R3, RZ ;  /* 0x80000003ff027210 */ /* 0x002fe20007ffe0ff */
[----:B---3--:R-:W-:Y:S01]  /*d3e0*/  IMAD R16, R16, UR5, R7 ;  /* 0x0000000510107c24 */ /* 0x008fe2000f8e0207 */
[----:B--2---:R-:W-:-:S03]  /*d3f0*/  IABS R4, R8 ;  /* 0x0000000800047213 */ /* 0x004fc60000000000 */
        /* <DEDUP_REMOVED lines=46> */
[----:B------:R-:W-:-:S05]  /*d6e0*/  @P0 VIADD R3, R3, 0x1 ;  /* 0x0000000103030836 */ /* 0x000fca0000000000 */
[----:B------:R-:W-:Y:S02]  /*d6f0*/  @!P2 IADD3 R3, -R3, RZ, RZ ;  /* 0x000000ff0303a210 */ /* 0x000fe40007ffe1ff */
[----:B------:R-:W-:Y:S01]  /*d700*/  @!P1 LOP3.LUT R3, RZ, R10, RZ, 0x33, !PT ;  /* 0x0000000aff039212 */ /* 0x000fe200078e33ff */
[----:B------:R-:W-:-:S03]  /*d710*/  IMAD.MOV R10, RZ, RZ, -R10 ;  /* 0x000000ffff0a7224 */ /* 0x000fc600078e0a0a */
[----:B------:R-:W-:Y:S01]  /*d720*/  LOP3.LUT R2, RZ, R3, RZ, 0x33, !PT ;  /* 0x00000003ff027212 */ /* 0x000fe200078e33ff */
[----:B------:R-:W-:-:S04]  /*d730*/  IMAD R18, R3, R10, R4 ;  /* 0x0000000a03127224 */ /* 0x000fc800078e0204 */
[----:B------:R-:W-:Y:S01]  /*d740*/  IMAD.IADD R17, R5, 0x1, R2 ;  /* 0x0000000105117824 */ /* 0x000fe200078e0202 */
[----:B------:R-:W-:Y:S06]  /*d750*/  BRA `(.L_x_2513) ;  /* 0x00000000000c7947 */ /* 0x000fec0003800000 */
.L_x_2508:
[----:B------:R-:W-:Y:S02]  /*d760*/  IMAD.MOV.U32 R17, RZ, RZ, RZ ;  /* 0x000000ffff117224 */ /* 0x000fe400078e00ff */
[----:B------:R-:W-:Y:S02]  /*d770*/  IMAD.U32 R16, RZ, RZ, UR6 ;  /* 0x00000006ff107e24 */ /* 0x000fe4000f8e00ff */
[----:B------:R-:W-:-:S07]  /*d780*/  IMAD.MOV.U32 R18, RZ, RZ, RZ ;  /* 0x000000ffff127224 */ /* 0x000fce00078e00ff */
.L_x_2513:
[----:B------:R-:W-:-:S13]  /*d790*/  ISETP.NE.AND P0, PT, R0, RZ, PT ;  /* 0x000000ff0000720c */ /* 0x000fda0003f05270 */
[----:B------:R-:W1:Y:S01]  /*d7a0*/  @!P0 S2R R3, SR_CgaCtaId ;  /* 0x0000000000038919 */ /* 0x000e620000008800 */
[----:B------:R-:W-:-:S04]  /*d7b0*/  @!P0 MOV R0, 0x400 ;  /* 0x0000040000008802 */ /* 0x000fc80000000f00 */
[----:B-1----:R-:W-:-:S05]  /*d7c0*/  @!P0 LEA R0, R3, R0, 0x18 ;  /* 0x0000000003008211 */ /* 0x002fca00078ec0ff */
[----:B------:R1:W-:Y:S01]  /*d7d0*/  @!P0 STS.128 [R0+0x348d0], R16 ;  /* 0x0348d01000008388 */ /* 0x0003e20000000c00 */
[----:B------:R-:W-:Y:S06]  /*d7e0*/  BAR.ARV 0x5, 0x180 ;  /* 0x0146000000007b1d */ /* 0x000fec0000002000 */
.L_x_2506:
[----:B01----:R-:W-:Y:S01]  /*d7f0*/  IMAD.MOV.U32 R0, RZ, RZ, 0x1 ;  /* 0x00000001ff007424 */ /* 0x003fe200078e00ff */
[----:B------:R0:W-:Y:S01]  /*d800*/  STL [R1+0x48], RZ ;  /* 0x000048ff01007387 */ /* 0x0001e20000100800 */
[----:B------:R-:W-:Y:S02]  /*d810*/  ULDC UR4, c[0x0][0xc3c] ;  /* 0x00030f0000047ab9 */ /* 0x000fe40000000800 */
[----:B--2---:R-:W-:Y:S01]  /*d820*/  ISETP.GE.AND P0, PT, R19, UR4, PT ;  /* 0x0000000413007c0c */ /* 0x004fe2000bf06270 */
        /* <DEDUP_REMOVED lines=22> */
[----:B------:R-:W-:Y:S01]  /*d990*/  STL [R1+0x4], R4 ;  /* 0x0000040401007387 */ /* 0x000fe20000100800 */
[----:B------:R-:W-:-:S03]  /*d9a0*/  IMAD.MOV.U32 R2, RZ, RZ, 0x1 ;  /* 0x00000001ff027424 */ /* 0x000fc600078e00ff */
[----:B------:R-:W-:Y:S04]  /*d9b0*/  STL [R1+0x24], R3 ;  /* 0x0000240301007387 */ /* 0x000fe80000100800 */
[----:B------:R-:W-:Y:S04]  /*d9c0*/  STL [R1+0x8], RZ ;  /* 0x000008ff01007387 */ /* 0x000fe80000100800 */
[----:B------:R0:W-:Y:S04]  /*d9d0*/  STL [R1+0x14], R2 ;  /* 0x0000140201007387 */ /* 0x0001e80000100800 */
[----:B------:R1:W-:Y:S01]  /*d9e0*/  STL [R1+0x48], RZ ;  /* 0x000048ff01007387 */ /* 0x0003e20000100800 */
[----:B0-----:R-:W-:-:S02]  /*d9f0*/  LOP3.LUT R2, R0, 0x40, RZ, 0xfc, !PT ;  /* 0x0000004000027812 */ /* 0x001fc400078efcff */
[----:B-1----:R-:W-:-:S07]  /*da00*/  LOP3.LUT R0, R0, 0x80, RZ, 0xfc, !PT ;  /* 0x0000008000007812 */ /* 0x002fce00078efcff */
.L_x_2616:
[----:B0-----:R-:W0:Y:S02]  /*da10*/  LDC.64 R2, c[0x0][0xc88] ;  /* 0x00032200ff027b82 */ /* 0x001e240000000a00 */
[----:B0-----:R-:W-:-:S05]  /*da20*/  IMAD.WIDE R2, R19, 0x4, R2 ;  /* 0x0000000413027825 */ /* 0x001fca00078e0202 */
[----:B--2---:R-:W2:Y:S01]  /*da30*/  LDG.E R12, desc[UR56][R2.64] ;  /* 0x00000038020c7981 */ /* 0x004ea2000c1e1900 */
[----:B------:R-:W-:Y:S05]  /*da40*/  YIELD ;  /* 0x0000000000007946 */ /* 0x000fea0003800000 */
[----:B------:R-:W-:Y:S01]  /*da50*/  ULDC.64 UR4, c[0x0][0xa28] ;  /* 0x00028a0000047ab9 */ /* 0x000fe20000000a00 */
[----:B------:R-:W-:Y:S01]  /*da60*/  IMAD.MOV.U32 R0, RZ, RZ, RZ ;  /* 0x000000ffff007224 */ /* 0x000fe200078e00ff */
[----:B------:R-:W-:Y:S01]  /*da70*/  ISETP.NE.U32.AND P0, PT, RZ, UR4, PT ;  /* 0x00000004ff007c0c */ /* 0x000fe2000bf05070 */
[----:B------:R-:W-:Y:S01]  /*da80*/  IMAD.MOV.U32 R6, RZ, RZ, RZ ;  /* 0x000000ffff067224 */ /* 0x000fe200078e00ff */
[----:B------:R-:W-:Y:S01]  /*da90*/  ULDC.64 UR8, c[0x0][0xa18] ;  /* 0x0002860000087ab9 */ /* 0x000fe20000000a00 */
[----:B------:R-:W-:Y:S01]  /*daa0*/  ULDC.64 UR6, c[0x0][0xa08] ;  /* 0x0002820000067ab9 */ /* 0x000fe20000000a00 */
[----:B------:R-:W-:-:S02]  /*dab0*/  ISETP.NE.AND.EX P0, PT, RZ, UR5, PT, P0 ;  /* 0x00000005ff007c0c */ /* 0x000fc4000bf05300 */
        /* <DEDUP_REMOVED lines=10> */
[----:B------:R-:W-:Y:S02]  /*db60*/  ISETP.NE.AND.EX P1, PT, RZ, UR5, PT, P1 ;  /* 0x00000005ff007c0c */ /* 0x000fe4000bf25310 */
[----:B------:R-:W-:Y:S01]  /*db70*/  ISETP.NE.U32.AND P2, PT, RZ, UR8, PT ;  /* 0x00000008ff007c0c */ /* 0x000fe2000bf45070 */
[----:B------:R-:W-:Y:S01]  /*db80*/  STL [R1], R11 ;  /* 0x0000000b01007387 */ /* 0x000fe20000100800 */
[----:B------:R-:W-:Y:S02]  /*db90*/  ISETP.NE.U32.AND P0, PT, RZ, UR6, PT ;  /* 0x00000006ff007c0c */ /* 0x000fe4000bf05070 */
[----:B------:R-:W-:Y:S01]  /*dba0*/  ISETP.NE.AND.EX P2, PT, RZ, UR9, PT, P2 ;  /* 0x00000009ff007c0c */ /* 0x000fe2000bf45320 */
[----:B------:R-:W-:Y:S01]  /*dbb0*/  STL [R1+0xc], R10 ;  /* 0x00000c0a01007387 */ /* 0x000fe20000100800 */
[----:B------:R-:W-:Y:S02]  /*dbc0*/  ISETP.NE.AND.EX P0, PT, RZ, UR7, PT, P0 ;  /* 0x00000007ff007c0c */ /* 0x000fe4000bf05300 */
[----:B-1----:R-:W-:-:S02]  /*dbd0*/  IADD3 R2, P3, R11, UR4, RZ ;  /* 0x000000040b027c10 */ /* 0x002fc4000ff7e0ff */
[C---:B0-----:R-:W-:Y:S02]  /*dbe0*/  IADD3 R4, P4, R11.reuse, UR6, RZ ;  /* 0x000000060b047c10 */ /* 0x041fe4000ff9e0ff */
[C---:B------:R-:W-:Y:S01]  /*dbf0*/  IADD3.X R3, R10.reuse, UR5, RZ, P3, !PT ;  /* 0x000000050a037c10 */ /* 0x040fe20009ffe4ff */
[----:B------:R-:W-:Y:S01]  /*dc00*/  ULDC UR4, c[0x0][0x288] ;  /* 0x0000a20000047ab9 */ /* 0x000fe20000000800 */
[----:B----4-:R-:W-:Y:S02]  /*dc10*/  MOV R8, RZ ;  /* 0x000000ff00087202 */ /* 0x010fe40000000f00 */
[----:B------:R-:W-:Y:S01]  /*dc20*/  IADD3.X R5, R10, UR7, RZ, P4, !PT ;  /* 0x000000070a057c10 */ /* 0x000fe2000a7fe4ff */
        /* <DEDUP_REMOVED lines=18> */
[----:B------:R-:W0:Y:S04]  /*dd50*/  LDG.E R7, desc[UR56][R2.64] ;  /* 0x0000003802077981 */ /* 0x000e28000c1e1900 */
[----:B------:R-:W0:Y:S02]  /*dd60*/  LDG.E R2, desc[UR56][R2.64+0x4] ;  /* 0x0000043802027981 */ /* 0x000e24000c1e1900 */
[----:B0-----:R-:W-:-:S05]  /*dd70*/  IMAD.IADD R9, R2, 0x1, -R7 ;  /* 0x0000000102097824 */ /* 0x001fca00078e0a07 */
[----:B------:R1:W-:Y:S02]  /*dd80*/  STL [R1+0x34], R9 ;  /* 0x0000340901007387 */ /* 0x0003e40000100800 */
.L_x_2515:
[----:B------:R-:W-:Y:S01]  /*dd90*/  IMAD.MOV.U32 R2, RZ, RZ, R12 ;  /* 0x000000ffff027224 */ /* 0x000fe200078e000c */
[----:B------:R-:W-:Y:S01]  /*dda0*/  ULDC.64 UR4, c[0x0][0xa20] ;  /* 0x0002880000047ab9 */ /* 0x000fe20000000a00 */
[----:B-----5:R-:W-:Y:S01]  /*ddb0*/  IMAD.IADD R3, R8, 0x1, R0 ;  /* 0x0000000108037824 */ /* 0x020fe200078e0200 */
[----:B------:R-:W-:Y:S02]  /*ddc0*/  ISETP.NE.U32.AND P1, PT, RZ, UR4, PT ;  /* 0x00000004ff007c0c */ /* 0x000fe4000bf25070 */
[----:B------:R2:W-:Y:S02]  /*ddd0*/  STL [R1+0x10], R2 ;  /* 0x0000100201007387 */ /* 0x0005e40000100800 */
[----:B------:R-:W-:Y:S02]  /*dde0*/  ISETP.NE.AND.EX P1, PT, RZ, UR5, PT, P1 ;  /* 0x00000005ff007c0c */ /* 0x000fe4000bf25310 */
[----:B------:R2:W-:Y:S11]  /*ddf0*/  STL [R1+0x18], R3 ;  /* 0x0000180301007387 */ /* 0x0005f60000100800 */
[----:B--2---:R-:W-:Y:S05]  /*de00*/  @!P1 BRA `(.L_x_2516) ;  /* 0x0000000000109947 */ /* 0x004fea0003800000 */
[----:B------:R-:W-:-:S04]  /*de10*/  IADD3 R6, P0, R11, UR4, RZ ;  /* 0x000000040b067c10 */ /* 0x000fc8000ff1e0ff */
[----:B------:R-:W-:-:S05]  /*de20*/  IADD3.X R7, R10, UR5, RZ, P0, !PT ;  /* 0x000000050a077c10 */ /* 0x000fca00087fe4ff */
[----:B------:R2:W5:Y:S01]  /*de30*/  LDG.E R6, desc[UR56][R6.64] ;  /* 0x0000003806067981 */ /* 0x000562000c1e1900 */
[----:B------:R-:W-:Y:S05]  /*de40*/  BRA `(.L_x_2517) ;  /* 0x0000000000107947 */ /* 0x000fea0003800000 */
.L_x_2516:
[----:B------:R-:W-:Y:S05]  /*de50*/  @!P0 BRA `(.L_x_2517) ;  /* 0x00000000000c8947 */ /* 0x000fea0003800000 */
[----:B------:R-:W2:Y:S04]  /*de60*/  LDG.E R6, desc[UR56][R4.64] ;  /* 0x0000003804067981 */ /* 0x000ea8000c1e1900 */
[----:B------:R-:W2:Y:S02]  /*de70*/  LDG.E R4, desc[UR56][R4.64+0x4] ;  /* 0x0000043804047981 */ /* 0x000ea4000c1e1900 */
[----:B--2---:R-:W-:-:S07]  /*de80*/  IMAD.IADD R6, R4, 0x1, -R6 ;  /* 0x0000000104067824 */ /* 0x004fce00078e0a06 */
.L_x_2517:
[----:B-----5:R-:W-:Y:S01]  /*de90*/  IMAD.IADD R6, R6, 0x1, -R0 ;  /* 0x0000000106067824 */ /* 0x020fe200078e0a00 */
[----:B------:R-:W-:Y:S01]  /*dea0*/  BSSY B7, `(.L_x_2518) ;  /* 0x000043b000077945 */ /* 0x000fe20003800000 */
[----:B------:R-:W3:Y:S02]  /*deb0*/  LDC R0, c[0x0][0x448] ;  /* 0x00011200ff007b82 */ /* 0x000ee40000000800 */
[----:B---3--:R-:W-:Y:S01]  /*dec0*/  ISETP.NE.AND P0, PT, R0, 0x1, PT ;  /* 0x000000010000780c */ /* 0x008fe20003f05270 */
[----:B------:R-:W-:-:S04]  /*ded0*/  IMAD.SHL.U32 R0, R17, 0x80, RZ ;  /* 0x0000008011007824 */ /* 0x000fc800078e00ff */
[----:B------:R-:W-:-:S08]  /*dee0*/  VIADD R0, R0, 0x7f ;  /* 0x0000007f00007836 */ /* 0x000fd00000000000 */
[----:B------:R-:W3:Y:S08]  /*def0*/  @P0 LDC R2, c[0x0][0x44c] ;  /* 0x00011300ff020b82 */ /* 0x000ef00000000800 */
[----:B------:R-:W4:Y:S01]  /*df00*/  @P0 LDC R3, c[0x0][0x450] ;  /* 0x00011400ff030b82 */ /* 0x000f220000000800 */
[----:B---3--:R-:W-:-:S05]  /*df10*/  @P0 IMAD.HI.U32 R2, R0, R2, RZ ;  /* 0x0000000200020227 */ /* 0x008fca00078e00ff */
[----:B----4-:R-:W-:Y:S02]  /*df20*/  @P0 SHF.R.U32.HI R0, RZ, R3, R2 ;  /* 0x00000003ff000219 */ /* 0x010fe40000011602 */
[C---:B------:R-:W-:Y:S01]  /*df30*/  IADD3 R2, R6.reuse, 0x80, -R9 ;  /* 0x0000008006027810 */ /* 0x040fe20007ffe809 */
[----:B------:R-:W-:-:S04]  /*df40*/  VIADD R6, R6, 0x7f ;  /* 0x0000007f06067836 */ /* 0x000fc80000000000 */
[----:B------:R-:W-:Y:S01]  /*df50*/  IMAD.IADD R0, R2, 0x1, R0 ;  /* 0x0000000102007824 */ /* 0x000fe200078e0200 */
[----:B------:R-:W-:-:S04]  /*df60*/  SHF.R.S32.HI R2, RZ, 0x1f, R6 ;  /* 0x0000001fff027819 */ /* 0x000fc80000011406 */
[----:B------:R-:W-:Y:S02]  /*df70*/  SHF.R.S32.HI R3, RZ, 0x1f, R0 ;  /* 0x0000001fff037819 */ /* 0x000fe40000011400 */
[----:B------:R-:W-:Y:S02]  /*df80*/  LEA.HI R2, R2, R6, RZ, 0x7 ;  /* 0x0000000602027211 */ /* 0x000fe400078f38ff */
[----:B------:R-:W-:Y:S02]  /*df90*/  LEA.HI R3, R3, R0, RZ, 0x7 ;  /* 0x0000000003037211 */ /* 0x000fe400078f38ff */
[----:B------:R-:W-:Y:S02]  /*dfa0*/  SHF.R.S32.HI R2, RZ, 0x7, R2 ;  /* 0x00000007ff027819 */ /* 0x000fe40000011402 */
[----:B------:R-:W-:-:S04]  /*dfb0*/  SHF.R.S32.HI R3, RZ, 0x7, R3 ;  /* 0x00000007ff037819 */ /* 0x000fc80000011403 */
[----:B------:R-:W-:-:S04]  /*dfc0*/  VIMNMX R4, R2, R3, PT ;  /* 0x0000000302047248 */ /* 0x000fc80003fe0100 */
[----:B------:R-:W-:Y:S01]  /*dfd0*/  ISETP.GT.AND P0, PT, R4, RZ, PT ;  /* 0x000000ff0400720c */ /* 0x000fe20003f04270 */
[----:B------:R3:W-:-:S12]  /*dfe0*/  STL [R1+0x2c], R4 ;  /* 0x00002c0401007387 */ /* 0x0007d80000100800 */
[----:B---3--:R-:W-:Y:S05]  /*dff0*/  @P0 BRA `(.L_x_2519) ;  /* 0x0000000000440947 */ /* 0x008fea0003800000 */
[----:B------:R-:W3:Y:S02]  /*e000*/  S2R R4, SR_TID.X ;  /* 0x0000000000047919 */ /* 0x000ee40000002100 */
[----:B---3--:R-:W-:-:S04]  /*e010*/  LOP3.LUT R4, R4, 0x7f, RZ, 0xc0, !PT ;  /* 0x0000007f04047812 */ /* 0x008fc800078ec0ff */
[----:B------:R-:W-:-:S13]  /*e020*/  ISETP.NE.AND P0, PT, R4, RZ, PT ;  /* 0x000000ff0400720c */ /* 0x000fda0003f05270 */
[----:B------:R-:W-:Y:S05]  /*e030*/  @P0 BRA `(.L_x_2520) ;  /* 0x0000004000840947 */ /* 0x000fea0003800000 */
[----:B------:R-:W3:Y:S01]  /*e040*/  S2R R3, SR_LANEID ;  /* 0x0000000000037919 */ /* 0x000ee20000000000 */
[----:B------:R-:W-:Y:S02]  /*e050*/  VOTEU.ANY UR4, UPT, PT ;  /* 0x0000000000047886 */ /* 0x000fe400038e0100 */
[----:B------:R-:W3:Y:S08]  /*e060*/  FLO.U32 R0, UR4 ;  /* 0x0000000400007d00 */ /* 0x000ef000080e0000 */
[----:B------:R-:W4:Y:S01]  /*e070*/  POPC R5, UR4 ;  /* 0x0000000400057d09 */ /* 0x000f220008000000 */
[----:B---3--:R-:W-:-:S02]  /*e080*/  ISETP.EQ.U32.AND P0, PT, R0, R3, PT ;  /* 0x000000030000720c */ /* 0x008fc40003f02070 */
[----:B------:R-:W4:Y:S11]  /*e090*/  LDC.64 R2, c[0x0][0xc60] ;  /* 0x00031800ff027b82 */ /* 0x000f360000000a00 */
[----:B----4-:R-:W3:Y:S01]  /*e0a0*/  @P0 ATOMG.E.ADD.STRONG.GPU PT, R3, desc[UR56][R2.64], R5 ;  /* 0x00000005020309a8 */ /* 0x010ee200081ee1f8 */
[----:B------:R-:W4:Y:S02]  /*e0b0*/  S2R R4, SR_LTMASK ;  /* 0x0000000000047919 */ /* 0x000f240000003900 */
[----:B----4-:R-:W-:-:S04]  /*e0c0*/  LOP3.LUT R4, R4, UR4, RZ, 0xc0, !PT ;  /* 0x0000000404047c12 */ /* 0x010fc8000f8ec0ff */
[----:B--2---:R-:W2:Y:S01]  /*e0d0*/  POPC R7, R4 ;  /* 0x0000000400077309 */ /* 0x004ea20000000000 */
[----:B---3--:R-:W2:Y:S02]  /*e0e0*/  SHFL.IDX PT, R0, R3, R0, 0x1f ;  /* 0x00001f0003007589 */ /* 0x008ea400000e0000 */
[----:B--2---:R-:W-:Y:S01]  /*e0f0*/  IADD3 R16, R0, UR36, R7 ;  /* 0x0000002400107c10 */ /* 0x004fe2000fffe007 */
[----:B------:R-:W-:Y:S06]  /*e100*/  BRA `(.L_x_2520) ;  /* 0x0000004000507947 */ /* 0x000fec0003800000 */
.L_x_2519:
[----:B------:R-:W3:Y:S01]  /*e110*/  LDL R0, [R1+0x4] ;  /* 0x0000040001007983 */ /* 0x000ee20000100800 */
        /* <DEDUP_REMOVED lines=13> */
[----:B--2---:R-:W-:-:S02]  /*e1f0*/  IMAD.U32 R7, RZ, RZ, UR9 ;  /* 0x00000009ff077e24 */ /* 0x004fc4000f8e00ff */
[----:B------:R-:W-:Y:S02]  /*e200*/  IMAD.U32 R11, RZ, RZ, UR5 ;  /* 0x00000005ff0b7e24 */ /* 0x000fe4000f8e00ff */
[----:B------:R-:W-:Y:S02]  /*e210*/  IMAD.MOV.U32 R8, RZ, RZ, 0x70 ;  /* 0x00000070ff087424 */ /* 0x000fe400078e00ff */
[----:B------:R-:W-:Y:S02]  /*e220*/  IMAD.MOV.U32 R12, RZ, RZ, 0x1 ;  /* 0x00000001ff0c7424 */ /* 0x000fe400078e00ff */
[----:B------:R-:W-:-:S07]  /*e230*/  IMAD.MOV.U32 R13, RZ, RZ, RZ ;  /* 0x000000ffff0d7224 */ /* 0x000fce00078e00ff */
[----:B------:R-:W-:-:S07]  /*e240*/  LEPC R20, `(.L_x_2522) ;  /* 0x000000001014794e */ /* 0x000fce0000000000 */
[----:B01-3--:R-:W-:Y:S05]  /*e250*/  CALL.ABS.NOINC R2 ;  /* 0x0000000002007343 */ /* 0x00bfea0003c00000 */
.L_x_2522:
[----:B------:R-:W-:Y:S05]  /*e260*/  BSYNC B6 ;  /* 0x0000000000067941 */ /* 0x000fea0003800000 */
.L_x_2521:
        /* <DEDUP_REMOVED lines=21> */
.L_x_2525:
        /* <DEDUP_REMOVED lines=16> */
.L_x_2524:
[----:B------:R-:W-:Y:S05]  /*e4c0*/  BSYNC B6 ;  /* 0x0000000000067941 */ /* 0x000fea0003800000 */
.L_x_2523:
[----:B------:R-:W3:Y:S01]  /*e4d0*/  LDL.LU R2, [R1] ;  /* 0x0000000001027983 */ /* 0x000ee20000300800 */
[----:B------:R-:W-:-:S03]  /*e4e0*/  ULDC.64 UR4, c[0x0][0x9f8] ;  /* 0x00027e0000047ab9 */ /* 0x000fc60000000a00 */
[----:B------:R-:W4:Y:S04]  /*e4f0*/  LDL.LU R4, [R1+0xc] ;  /* 0x00000c0001047983 */ /* 0x000f280000300800 */
[----:B--2---:R-:W2:Y:S01]  /*e500*/  LDL R7, [R1+0x10] ;  /* 0x0000100001077983 */ /* 0x004ea20000100800 */
[----:B------:R-:W-:-:S03]  /*e510*/  ISETP.NE.U32.AND P0, PT, RZ, UR4, PT ;  /* 0x00000004ff007c0c */ /* 0x000fc6000bf05070 */
[----:B------:R-:W5:Y:S01]  /*e520*/  LDL R0, [R1+0x2c] ;  /* 0x00002c0001007983 */ /* 0x000f620000100800 */
[----:B------:R-:W-:-:S13]  /*e530*/  ISETP.NE.AND.EX P0, PT, RZ, UR5, PT, P0 ;  /* 0x00000005ff007c0c */ /* 0x000fda000bf05300 */
[----:B---3--:R-:W-:-:S04]  /*e540*/  @P0 IADD3 R2, P1, R2, UR4, RZ ;  /* 0x0000000402020c10 */ /* 0x008fc8000ff3e0ff */
[----:B----4-:R-:W-:Y:S01]  /*e550*/  @P0 IADD3.X R3, R4, UR5, RZ, P1, !PT ;  /* 0x0000000504030c10 */ /* 0x010fe20008ffe4ff */
[----:B------:R-:W-:-:S04]  /*e560*/  ULDC.64 UR4, c[0x0][0xa08] ;  /* 0x0002820000047ab9 */ /* 0x000fc80000000a00 */
[----:B--2---:R2:W3:Y:S02]  /*e570*/  @P0 LDG.E R7, desc[UR56][R2.64] ;  /* 0x0000003802070981 */ /* 0x0044e4000c1e1900 */
[----:B--2---:R-:W2:Y:S01]  /*e580*/  LDC.64 R2, c[0x0][0x418] ;  /* 0x00010600ff027b82 */ /* 0x004ea20000000a00 */
[----:B-----5:R-:W-:Y:S01]  /*e590*/  VIADD R4, R0, 0xffffffff ;  /* 0xffffffff00047836 */ /* 0x020fe20000000000 */
[----:B---3--:R-:W-:Y:S01]  /*e5a0*/  SHF.R.S32.HI R8, RZ, 0x1f, R7 ;  /* 0x0000001fff087819 */ /* 0x008fe20000011407 */
[----:B------:R3:W-:Y:S04]  /*e5b0*/  @P0 STL [R1+0x10], R7 ;  /* 0x0000100701000387 */ /* 0x0007e80000100800 */
[----:B------:R3:W-:Y:S01]  /*e5c0*/  STL [R1+0x1c], R8 ;  /* 0x00001c0801007387 */ /* 0x0007e20000100800 */
[----:B--2---:R-:W-:Y:S01]  /*e5d0*/  LOP3.LUT P0, RZ, R2, UR4, RZ, 0xfc, !PT ;  /* 0x0000000402ff7c12 */ /* 0x004fe2000f80fcff */
[----:B------:R-:W-:-:S03]  /*e5e0*/  UMOV UR4, 0xffffffff ;  /* 0xffffffff00047882 */ /* 0x000fc60000000000 */
[----:B------:R-:W-:-:S04]  /*e5f0*/  LOP3.LUT P0, RZ, R3, UR5, RZ, 0xfc, P0 ;  /* 0x0000000503ff7c12 */ /* 0x000fc8000800fcff */
[----:B------:R-:W-:Y:S01]  /*e600*/  SEL R0, R7, RZ, !P0 ;  /* 0x000000ff07007207 */ /* 0x000fe20004000000 */
[----:B---3--:R-:W-:Y:S08]  /*e610*/  BRA.DIV UR4, `(.L_x_2526) ;  /* 0x0000004e04c47947 */ /* 0x008ff0000b800000 */
[----:B------:R-:W2:Y:S02]  /*e620*/  S2R R5, SR_TID.X ;  /* 0x0000000000057919 */ /* 0x000ea40000002100 */
[----:B--2---:R-:W-:-:S04]  /*e630*/  SHF.R.U32.HI R5, RZ, 0x5, R5 ;  /* 0x00000005ff057819 */ /* 0x004fc80000011605 */
[----:B------:R-:W-:-:S05]  /*e640*/  LOP3.LUT R5, R5, 0x3, RZ, 0xc0, !PT ;  /* 0x0000000305057812 */ /* 0x000fca00078ec0ff */
[----:B------:R2:W3:Y:S02]  /*e650*/  SHFL.IDX PT, R14, R5, RZ, 0x1f ;  /* 0x00001fff050e7589 */ /* 0x0004e400000e0000 */
.L_x_2632:
[----:B------:R-:W-:Y:S01]  /*e660*/  PLOP3.LUT P1, PT, PT, PT, PT, 0x8, 0x0 ;  /* 0x000000000000781c */ /* 0x000fe20003f2e170 */
[----:B------:R4:W-:Y:S01]  /*e670*/  STL [R1], R0 ;  /* 0x0000000001007387 */ /* 0x0009e20000100800 */
[----:B---3--:R-:W-:-:S03]  /*e680*/  ISETP.NE.AND P0, PT, R14, RZ, PT ;  /* 0x000000ff0e00720c */ /* 0x008fc60003f05270 */
[----:B------:R3:W-:Y:S01]  /*e690*/  STL [R1+0xc], R4 ;  /* 0x00000c0401007387 */ /* 0x0007e20000100800 */
[----:B----4-:R-:W-:-:S05]  /*e6a0*/  P2R R0, PR, RZ, 0x2 ;  /* 0x00000002ff007803 */ /* 0x010fca0000000000 */
[----:B------:R3:W-:Y:S04]  /*e6b0*/  STL [R1+0x20], R0 ;  /* 0x0000200001007387 */ /* 0x0007e80000100800 */
[----:B------:R-:W-:Y:S05]  /*e6c0*/  @P0 BRA `(.L_x_2527) ;  /* 0x0000000400480947 */ /* 0x000fea0003800000 */
[----:B------:R-:W-:-:S03]  /*e6d0*/  UMOV UR4, 0xffffffff ;  /* 0xffffffff00047882 */ /* 0x000fc60000000000 */
[----:B------:R-:W-:Y:S05]  /*e6e0*/  BRA.DIV UR4, `(.L_x_2528) ;  /* 0x0000004e04c47947 */ /* 0x000fea000b800000 */
[----:B------:R-:W-:-:S13]  /*e6f0*/  ELECT P6, URZ, PT ;  /* 0x00000000003f782f */ /* 0x000fda00038c0000 */
.L_x_2635:
[----:B------:R-:W-:Y:S05]  /*e700*/  @!P6 BRA `(.L_x_2527) ;  /* 0x000000040038e947 */ /* 0x000fea0003800000 */
[----:B------:R-:W-:-:S04]  /*e710*/  ISETP.NE.U32.AND P0, PT, R2, RZ, PT ;  /* 0x000000ff0200720c */ /* 0x000fc80003f05070 */
[----:B------:R-:W-:-:S13]  /*e720*/  ISETP.NE.AND.EX P0, PT, R3, RZ, PT, P0 ;  /* 0x000000ff0300720c */ /* 0x000fda0003f05300 */
[----:B------:R-:W-:Y:S05]  /*e730*/  @!P0 BRA `(.L_x_2529) ;  /* 0x0000000000548947 */ /* 0x000fea0003800000 */
[----:B------:R-:W4:Y:S01]  /*e740*/  LDC R6, c[0x0][0x43c] ;  /* 0x00010f00ff067b82 */ /* 0x000f220000000800 */
[----:B01----:R-:W-:Y:S01]  /*e750*/  IMAD.MOV.U32 R9, RZ, RZ, R4 ;  /* 0x000000ffff097224 */ /* 0x003fe200078e0004 */
[----:B------:R-:W-:-:S03]  /*e760*/  ULDC.64 UR4, c[0x0][0x428] ;  /* 0x00010a0000047ab9 */ /* 0x000fc60000000a00 */
[----:B---3--:R-:W-:Y:S01]  /*e770*/  IMAD.MOV.U32 R0, RZ, RZ, R9 ;  /* 0x000000ffff007224 */ /* 0x008fe200078e0009 */
[----:B----4-:R-:W-:-:S13]  /*e780*/  ISETP.NE.AND P0, PT, R6, 0x1, PT ;  /* 0x000000010600780c */ /* 0x010fda0003f05270 */
[----:B--2---:R-:W0:Y:S02]  /*e790*/  @P0 LDC.64 R4, c[0x0][0x440] ;  /* 0x00011000ff040b82 */ /* 0x004e240000000a00 */
        /* <DEDUP_REMOVED lines=13> */
[----:B------:R-:W2:Y:S04]  /*e870*/  LDG.E R0, desc[UR56][R2.64] ;  /* 0x0000003802007981 */ /* 0x000ea8000c1e1900 */
[----:B--2---:R4:W-:Y:S02]  /*e880*/  STL [R1], R0 ;  /* 0x0000000001007387 */ /* 0x0049e40000100800 */
.L_x_2529:
[----:B------:R-:W5:Y:S04]  /*e890*/  LDL R7, [R1+0x4] ;  /* 0x0000040001077983 */ /* 0x000f680000100800 */
[----:B---34-:R-:W5:Y:S04]  /*e8a0*/  LDL R0, [R1+0x8] ;  /* 0x0000080001007983 */ /* 0x018f680000100800 */
[----:B------:R-:W3:Y:S01]  /*e8b0*/  LDL R2, [R1+0x14] ;  /* 0x0000140001027983 */ /* 0x000ee20000100800 */
[----:B-----5:R-:W-:Y:S01]  /*e8c0*/  IMAD R0, R0, 0x8, R7 ;  /* 0x0000000800007824 */ /* 0x020fe200078e0207 */
[----:B---3--:R-:W-:-:S04]  /*e8d0*/  SHF.L.U32 R2, R2, 0x1f, RZ ;  /* 0x0000001f02027819 */ /* 0x008fc800000006ff */
[----:B------:R-:W3:Y:S02]  /*e8e0*/  SYNCS.PHASECHK.TRANS64.TRYWAIT P0, [R0+URZ+0x34840], R2 ;  /* 0x03484002000075a7 */ /* 0x000ee4000800017f */
[----:B---3--:R-:W-:Y:S05]  /*e8f0*/  @!P0 BRA `(.L_x_2530) ;  /* 0x0000004c00608947 */ /* 0x008fea0003800000 */
.L_x_2636:
[----:B------:R-:W4:Y:S02]  /*e900*/  S2R R3, SR_TID.X ;  /* 0x0000000000037919 */ /* 0x000f240000002100 */
[----:B----4-:R-:W-:-:S04]  /*e910*/  LOP3.LUT R3, R3, 0x7f, RZ, 0xc0, !PT ;  /* 0x0000007f03037812 */ /* 0x010fc800078ec0ff */
[----:B------:R-:W-:-:S13]  /*e920*/  ISETP.NE.AND P0, PT, R3, RZ, PT ;  /* 0x000000ff0300720c */ /* 0x000fda0003f05270 */
[----:B------:R-:W-:Y:S05]  /*e930*/  @P0 BRA `(.L_x_2531) ;  /* 0x00000000001c0947 */ /* 0x000fea0003800000 */
[----:B------:R-:W4:Y:S01]  /*e940*/  S2R R3, SR_TID.X ;  /* 0x0000000000037919 */ /* 0x000f220000002100 */
[----:B---3--:R-:W-:-:S04]  /*e950*/  IMAD.MOV.U32 R2, RZ, RZ, 0xc000 ;  /* 0x0000c000ff027424 */ /* 0x008fc800078e00ff */
[----:B------:R3:W-:Y:S01]  /*e960*/  SYNCS.ARRIVE.TRANS64 RZ, [R0+URZ+0x34830], R2 ;  /* 0x0348300200ff79a7 */ /* 0x0007e2000800003f */
[----:B----4-:R-:W-:-:S04]  /*e970*/  LOP3.LUT R3, R3, 0x1f, RZ, 0xc0, !PT ;  /* 0x0000001f03037812 */ /* 0x010fc800078ec0ff */
[----:B------:R-:W-:-:S13]  /*e980*/  ISETP.NE.AND P0, PT, R3, RZ, PT ;  /* 0x000000ff0300720c */ /* 0x000fda0003f05270 */
[----:B---3--:R-:W-:Y:S05]  /*e990*/  @!P0 BRA `(.L_x_2531) ;  /* 0x0000000000048947 */ /* 0x008fea0003800000 */
[----:B------:R-:W-:Y:S01]  /*e9a0*/  BPT.TRAP 0x1 ;  /* 0x000000040000795c */ /* 0x000fe20000300000 */
.L_x_2531:
[----:B------:R-:W4:Y:S04]  /*e9b0*/  LDL R6, [R1+0x4] ;  /* 0x0000040001067983 */ /* 0x000f280000100800 */
[----:B--2---:R-:W4:Y:S04]  /*e9c0*/  LDL R5, [R1+0x8] ;  /* 0x0000080001057983 */ /* 0x004f280000100800 */
[----:B------:R-:W2:Y:S04]  /*e9d0*/  LDL R4, [R1+0xc] ;  /* 0x00000c0001047983 */ /* 0x000ea80000100800 */
[----:B------:R-:W5:Y:S04]  /*e9e0*/  LDL R3, [R1+0x18] ;  /* 0x0000180001037983 */ /* 0x000f680000100800 */
[----:B---3--:R-:W3:Y:S01]  /*e9f0*/  LDL R2, [R1] ;  /* 0x0000000001027983 */ /* 0x008ee20000100800 */
        /* <DEDUP_REMOVED lines=9> */
[----:B----4-:R-:W-:Y:S01]  /*ea90*/  IMAD R0, R5, 0xc000, R6 ;  /* 0x0000c00005007824 */ /* 0x010fe200078e0206 */
[----:B--2---:R-:W-:-:S04]  /*eaa0*/  R2UR UR11, R4 ;  /* 0x00000000040b72ca */ /* 0x004fc800000e0000 */
[----:B------:R-:W-:Y:S02]  /*eab0*/  R2UR UR8, R0 ;  /* 0x00000000000872ca */ /* 0x000fe400000e0000 */
[----:B-----5:R-:W-:Y:S02]  /*eac0*/  R2UR UR5, R3 ;  /* 0x00000000030572ca */ /* 0x020fe400000e0000 */
[----:B------:R-:W-:Y:S02]  /*ead0*/  P2R R0, PR, RZ, 0x1 ;  /* 0x00000001ff007803 */ /* 0x000fe40000000000 */
[----:B---3--:R-:W-:-:S03]  /*eae0*/  R2UR UR13, R2 ;  /* 0x00000000020d72ca */ /* 0x008fc600000e0000 */
        /* <DEDUP_REMOVED lines=15> */
[----:B----4-:R-:W-:Y:S01]  /*ebe0*/  NOP ;  /* 0x0000000000007918 */ /* 0x010fe20000000000 */
.L_x_2527:
[----:B------:R-:W4:Y:S04]  /*ebf0*/  LDL R2, [R1+0x4] ;  /* 0x0000040001027983 */ /* 0x000f280000100800 */
[----:B------:R-:W5:Y:S04]  /*ec00*/  LDL.LU R3, [R1+0x30] ;  /* 0x0000300001037983 */ /* 0x000f680000300800 */
[----:B--2---:R-:W2:Y:S04]  /*ec10*/  LDL.LU R5, [R1+0x28] ;  /* 0x0000280001057983 */ /* 0x004ea80000300800 */
[----:B---3--:R-:W3:Y:S01]  /*ec20*/  LDL.LU R4, [R1+0x38] ;  /* 0x0000380001047983 */ /* 0x008ee20000300800 */
[----:B------:R-:W-:Y:S05]  /*ec30*/  WARPSYNC.ALL ;  /* 0x0000000000007948 */ /* 0x000fea0003800000 */
[----:B------:R-:W-:Y:S01]  /*ec40*/  ULDC.64 UR4, c[0x0][0x298] ;  /* 0x0000a60000047ab9 */ /* 0x000fe20000000a00 */
[----:B------:R-:W-:Y:S01]  /*ec50*/  ULDC.64 UR6, c[0x0][0xa00] ;  /* 0x0002800000067ab9 */ /* 0x000fe20000000a00 */
[----:B------:R-:W-:Y:S01]  /*ec60*/  BSSY B6, `(.L_x_2532) ;  /* 0x0000024000067945 */ /* 0x000fe20003800000 */
[----:B------:R-:W-:Y:S01]  /*ec70*/  BAR.SYNC.DEFER_BLOCKING 0x8, 0x180 ;  /* 0x0206000000007b1d */ /* 0x000fe20000010000 */
[----:B------:R-:W-:-:S04]  /*ec80*/  ISETP.NE.U32.AND P0, PT, RZ, UR6, PT ;  /* 0x00000006ff007c0c */ /* 0x000fc8000bf05070 */
[----:B------:R-:W-:Y:S01]  /*ec90*/  ISETP.NE.AND.EX P0, PT, RZ, UR7, PT, P0 ;  /* 0x00000007ff007c0c */ /* 0x000fe2000bf05300 */
[----:B----4-:R-:W-:Y:S01]  /*eca0*/  VIADD R2, R2, 0x10400 ;  /* 0x0001040002027836 */ /* 0x010fe20000000000 */
[----:B-----5:R-:W-:-:S04]  /*ecb0*/  SHF.R.S32.HI R0, RZ, 0x1f, R3 ;  /* 0x0000001fff007819 */ /* 0x020fc80000011403 */
[----:B------:R-:W-:Y:S02]  /*ecc0*/  LOP3.LUT P1, RZ, R2, 0x3ff, RZ, 0xc0, !PT ;  /* 0x000003ff02ff7812 */ /* 0x000fe4000782c0ff */
[----:B--2---:R-:W-:Y:S01]  /*ecd0*/  SEL R5, R5, RZ, !P0 ;  /* 0x000000ff05057207 */ /* 0x004fe20004000000 */
[----:B------:R-:W-:Y:S01]  /*ece0*/  IMAD R0, R0, UR4, RZ ;  /* 0x0000000400007c24 */ /* 0x000fe2000f8e02ff */
[----:B---3--:R-:W-:-:S03]  /*ecf0*/  SEL R4, R4, RZ, !P0 ;  /* 0x000000ff04047207 */ /* 0x008fc60004000000 */
[C---:B------:R-:W-:Y:S02]  /*ed00*/  IMAD R0, R3.reuse, UR5, R0 ;  /* 0x0000000503007c24 */ /* 0x040fe4000f8e0200 */
[----:B------:R-:W-:-:S05]  /*ed10*/  IMAD.WIDE.U32 R2, R3, UR4, RZ ;  /* 0x0000000403027c25 */ /* 0x000fca000f8e00ff */
[----:B------:R2:W-:Y:S04]  /*ed20*/  STL.64 [R1+0x40], R2 ;  /* 0x0000400201007387 */ /* 0x0005e80000100a00 */
[----:B------:R3:W-:Y:S04]  /*ed30*/  STL [R1+0x28], R5 ;  /* 0x0000280501007387 */ /* 0x0007e80000100800 */
[----:B------:R3:W-:Y:S01]  /*ed40*/  STL [R1+0x4c], R4 ;  /* 0x00004c0401007387 */ /* 0x0007e20000100800 */
[----:B--2---:R-:W-:Y:S01]  /*ed50*/  IMAD.IADD R2, R3, 0x1, R0 ;  /* 0x0000000103027824 */ /* 0x004fe200078e0200 */
[----:B------:R-:W-:-:S05]  /*ed60*/  SHF.R.S32.HI R0, RZ, 0x1f, R18 ;  /* 0x0000001fff007819 */ /* 0x000fca0000011412 */
[----:B------:R3:W-:Y:S04]  /*ed70*/  STL [R1+0x38], R0 ;  /* 0x0000380001007387 */ /* 0x0007e80000100800 */
[----:B------:R3:W-:Y:S01]  /*ed80*/  STL [R1+0x30], R2 ;  /* 0x0000300201007387 */ /* 0x0007e20000100800 */
[----:B------:R-:W-:Y:S05]  /*ed90*/  @!P1 BRA `(.L_x_2533) ;  /* 0x0000000000409947 */ /* 0x000fea0003800000 */
[----:B---3--:R-:W-:Y:S01]  /*eda0*/  MOV R2, 0x0 ;  /* 0x0000000000027802 */ /* 0x008fe20000000f00 */
[----:B------:R-:W-:Y:S01]  /*edb0*/  ULDC.64 UR6, c[0x4][0x118] ;  /* 0x0100460000067ab9 */ /* 0x000fe20000000a00 */
[----:B------:R-:W-:Y:S01]  /*edc0*/  ULDC.64 UR8, c[0x4][0x120] ;  /* 0x0100480000087ab9 */ /* 0x000fe20000000a00 */
[----:B------:R-:W-:Y:S01]  /*edd0*/  ULDC.64 UR4, c[0x4][0x88] ;  /* 0x0100220000047ab9 */ /* 0x000fe20000000a00 */
[----:B------:R-:W-:Y:S01]  /*ede0*/  MOV R4, UR6 ;  /* 0x0000000600047c02 */ /* 0x000fe20008000f00 */
[----:B------:R-:W-:Y:S01]  /*edf0*/  IMAD.U32 R5, RZ, RZ, UR7 ;  /* 0x00000007ff057e24 */ /* 0x000fe2000f8e00ff */
[----:B------:R-:W2:Y:S01]  /*ee00*/  LDC.64 R2, c[0x4][R2] ;  /* 0x0100000002027b82 */ /* 0x000ea20000000a00 */
        /* <DEDUP_REMOVED lines=8> */
[----:B012---:R-:W-:Y:S05]  /*ee90*/  CALL.ABS.NOINC R2 ;  /* 0x0000000002007343 */ /* 0x007fea0003c00000 */
.L_x_2533:
[----:B------:R-:W-:Y:S05]  /*eea0*/  BSYNC B6 ;  /* 0x0000000000067941 */ /* 0x000fea0003800000 */
.L_x_2532:
[----:B---3--:R-:W2:Y:S01]  /*eeb0*/  LDL.LU R5, [R1+0x30] ;  /* 0x0000300001057983 */ /* 0x008ea20000300800 */
[----:B------:R-:W-:Y:S01]  /*eec0*/  ULDC.64 UR4, c[0x0][0x2d8] ;  /* 0x0000b60000047ab9 */ /* 0x000fe20000000a00 */
[----:B------:R-:W3:Y:S01]  /*eed0*/  LDC R7, c[0x0][0x448] ;  /* 0x00011200ff077b82 */ /* 0x000ee20000000800 */
[----:B------:R-:W-:Y:S01]  /*eee0*/  ULDC.64 UR6, c[0x0][0x280] ;  /* 0x0000a00000067ab9 */ /* 0x000fe20000000a00 */
[----:B------:R-:W2:Y:S04]  /*eef0*/  LDL.LU.64 R2, [R1+0x40] ;  /* 0x0000400001027983 */ /* 0x000ea80000300a00 */
[----:B------:R-:W4:Y:S04]  /*ef00*/  LDL.LU R0, [R1+0x38] ;  /* 0x0000380001007983 */ /* 0x000f280000300800 */
[----:B------:R-:W4:Y:S04]  /*ef10*/  LDL.LU R6, [R1+0x4c] ;  /* 0x00004c0001067983 */ /* 0x000f280000300800 */
[----:B------:R-:W4:Y:S01]  /*ef20*/  LDL.LU R4, [R1+0x28] ;  /* 0x0000280001047983 */ /* 0x000f220000300800 */
[----:B01----:R-:W0:Y:S01]  /*ef30*/  S2R R9, SR_TID.X ;  /* 0x0000000000097919 */ /* 0x003e220000002100 */
[----:B------:R-:W1:Y:S01]  /*ef40*/  S2R R8, SR_TID.X ;  /* 0x0000000000087919 */ /* 0x000e620000002100 */
[----:B---3--:R-:W-:Y:S01]  /*ef50*/  ISETP.NE.AND P0, PT, R7, 0x1, PT ;  /* 0x000000010700780c */ /* 0x008fe20003f05270 */
[----:B0-----:R-:W-:Y:S01]  /*ef60*/  IMAD.SHL.U32 R9, R9, 0x8, RZ ;  /* 0x0000000809097824 */ /* 0x001fe200078e00ff */
[----:B-1----:R-:W-:-:S04]  /*ef70*/  SHF.L.U32 R10, R8, 0x3, RZ ;  /* 0x00000003080a7819 */ /* 0x002fc800000006ff */
[----:B------:R-:W-:Y:S02]  /*ef80*/  LOP3.LUT R9, R9, 0x38, RZ, 0xc0, !PT ;  /* 0x0000003809097812 */ /* 0x000fe400078ec0ff */
[----:B------:R-:W-:Y:S02]  /*ef90*/  LOP3.LUT R10, R10, 0x38, RZ, 0xc0, !PT ;  /* 0x000000380a0a7812 */ /* 0x000fe400078ec0ff */
[C---:B------:R-:W-:Y:S02]  /*efa0*/  LOP3.LUT R11, R9.reuse, 0x40, RZ, 0xfc, !PT ;  /* 0x00000040090b7812 */ /* 0x040fe400078efcff */
[----:B------:R-:W-:Y:S01]  /*efb0*/  LOP3.LUT R9, R9, 0x80, RZ, 0xfc, !PT ;  /* 0x0000008009097812 */ /* 0x000fe200078efcff */
[----:B--2---:R-:W-:Y:S02]  /*efc0*/  IMAD.MOV.U32 R3, RZ, RZ, R5 ;  /* 0x000000ffff037224 */ /* 0x004fe400078e0005 */
[----:B------:R-:W0:Y:S01]  /*efd0*/  S2R R5, SR_TID.X ;  /* 0x0000000000057919 */ /* 0x000e220000002100 */
[----:B----4-:R-:W-:-:S02]  /*efe0*/  IMAD R0, R0, UR4, RZ ;  /* 0x0000000400007c24 */ /* 0x010fc4000f8e02ff */
[----:B------:R-:W-:-:S04]  /*eff0*/  IMAD.WIDE.U32 R2, R18, UR4, R2 ;  /* 0x0000000412027c25 */ /* 0x000fc8000f8e0002 */
[----:B------:R-:W-:Y:S01]  /*f000*/  IMAD R0, R18, UR5, R0 ;  /* 0x0000000512007c24 */ /* 0x000fe2000f8e0200 */
[----:B------:R-:W-:-:S03]  /*f010*/  ULDC.64 UR4, c[0x0][0x2e0] ;  /* 0x0000b80000047ab9 */ /* 0x000fc60000000a00 */
[----:B------:R-:W-:Y:S02]  /*f020*/  IMAD.IADD R3, R3, 0x1, R0 ;  /* 0x0000000103037824 */ /* 0x000fe400078e0200 */
[----:B------:R-:W-:Y:S02]  /*f030*/  IMAD R0, R6, UR4, RZ ;  /* 0x0000000406007c24 */ /* 0x000fe4000f8e02ff */
[C---:B------:R-:W-:Y:S01]  /*f040*/  IMAD.WIDE.U32 R2, R4.reuse, UR4, R2 ;  /* 0x0000000404027c25 */ /* 0x040fe2000f8e0002 */
[----:B------:R-:W1:Y:S03]  /*f050*/  @P0 LDC R6, c[0x0][0x450] ;  /* 0x00011400ff060b82 */ /* 0x000e660000000800 */
[----:B------:R-:W-:Y:S01]  /*f060*/  IMAD R0, R4, UR5, R0 ;  /* 0x0000000504007c24 */ /* 0x000fe2000f8e0200 */
[----:B------:R-:W-:Y:S01]  /*f070*/  ULDC.64 UR4, c[0x0][0x2d0] ;  /* 0x0000b40000047ab9 */ /* 0x000fe20000000a00 */
[----:B------:R-:W2:Y:S02]  /*f080*/  S2R R4, SR_TID.X ;  /* 0x0000000000047919 */ /* 0x000ea40000002100 */
[----:B------:R-:W-:Y:S01]  /*f090*/  IMAD.IADD R3, R3, 0x1, R0 ;  /* 0x0000000103037824 */ /* 0x000fe200078e0200 */
[----:B0-----:R-:W-:-:S04]  /*f0a0*/  LOP3.LUT R5, R5, 0x7f, RZ, 0xc0, !PT ;  /* 0x0000007f05057812 */ /* 0x001fc800078ec0ff */
[----:B------:R-:W-:Y:S01]  /*f0b0*/  SHF.R.U32.HI R5, RZ, 0x3, R5 ;  /* 0x00000003ff057819 */ /* 0x000fe20000011605 */
[----:B--2---:R-:W-:-:S05]  /*f0c0*/  IMAD.SHL.U32 R4, R4, 0x10, RZ ;  /* 0x0000001004047824 */ /* 0x004fca00078e00ff */
[----:B------:R-:W-:Y:S02]  /*f0d0*/  LOP3.LUT R4, R5, 0x70, R4, 0xf8, !PT ;  /* 0x0000007005047812 */ /* 0x000fe400078ef804 */
[----:B------:R-:W0:Y:S03]  /*f0e0*/  @P0 LDC R5, c[0x0][0x44c] ;  /* 0x00011300ff050b82 */ /* 0x000e260000000800 */
[----:B------:R-:W-:-:S04]  /*f0f0*/  IMAD R0, R17, 0x80, R4 ;  /* 0x0000008011007824 */ /* 0x000fc800078e0204 */
        /* <DEDUP_REMOVED lines=11> */
[----:B------:R-:W-:-:S05]  /*f1b0*/  SHF.R.S32.HI R4, RZ, 0x1f, R0 ;  /* 0x0000001fff047819 */ /* 0x000fca0000011400 */
[----:B------:R-:W-:Y:S02]  /*f1c0*/  IMAD R6, R4, UR4, RZ ;  /* 0x0000000404067c24 */ /* 0x000fe4000f8e02ff */
[C---:B------:R-:W-:Y:S01]  /*f1d0*/  IMAD.WIDE.U32 R4, R0.reuse, UR4, R2 ;  /* 0x0000000400047c25 */ /* 0x040fe2000f8e0002 */
        /* <DEDUP_REMOVED lines=11> */
[----:B------:R-:W0:Y:S02]  /*f290*/  S2R R4, SR_TID.X ;  /* 0x0000000000047919 */ /* 0x000e240000002100 */
[----:B0-----:R-:W-:-:S04]  /*f2a0*/  LOP3.LUT R4, R4, 0x7f, RZ, 0xc0, !PT ;  /* 0x0000007f04047812 */ /* 0x001fc800078ec0ff */
[----:B------:R-:W-:Y:S02]  /*f2b0*/  SHF.R.U32.HI R5, RZ, 0x3, R4 ;  /* 0x00000003ff057819 */ /* 0x000fe40000011604 */
[----:B------:R-:W2:Y:S03]  /*f2c0*/  LDL.LU R4, [R1+0x34] ;  /* 0x0000340001047983 */ /* 0x000ea60000300800 */
[----:B------:R-:W-:Y:S01]  /*f2d0*/  IMAD R17, R17, 0x80, R5 ;  /* 0x0000008011117824 */ /* 0x000fe200078e0205 */
[----:B------:R-:W-:Y:S04]  /*f2e0*/  SHFL.IDX PT, R6, R3, 0x1, 0x181f ;  /* 0x00381f0003067f89 */ /* 0x000fe800000e0000 */
[----:B------:R-:W0:Y:S04]  /*f2f0*/  SHFL.IDX PT, R5, R3, RZ, 0x181f ;  /* 0x00181fff03057589 */ /* 0x000e2800000e0000 */
[----:B------:R-:W-:Y:S01]  /*f300*/  SHFL.IDX PT, R8, R0, 0x1, 0x181f ;  /* 0x00381f0000087f89 */ /* 0x000fe200000e0000 */
[----:B--2---:R-:W-:-:S02]  /*f310*/  IMAD R2, R4, R7, RZ ;  /* 0x0000000704027224 */ /* 0x004fc400078e02ff */
[----:B------:R-:W-:-:S03]  /*f320*/  VIADD R4, R17, 0x10 ;  /* 0x0000001011047836 */ /* 0x000fc60000000000 */
[-C--:B------:R-:W-:Y:S02]  /*f330*/  ISETP.GE.AND P4, PT, R17, R2.reuse, PT ;  /* 0x000000021100720c */ /* 0x080fe40003f86270 */
[----:B------:R-:W-:Y:S02]  /*f340*/  ISETP.GE.AND P3, PT, R4, R2, PT ;  /* 0x000000020400720c */ /* 0x000fe40003f66270 */
[----:B------:R-:W1:Y:S09]  /*f350*/  SHFL.IDX PT, R4, R0, RZ, 0x181f ;  /* 0x00181fff00047589 */ /* 0x000e7200000e0000 */
[----:B0-----:R-:W-:-:S05]  /*f360*/  @!P4 LEA R5, P5, R10, R5, 0x1 ;  /* 0x000000050a05c211 */ /* 0x001fca00078a08ff */
[----:B-1----:R-:W-:Y:S01]  /*f370*/  @!P4 IMAD.X R4, RZ, RZ, R4, P5 ;  /* 0x000000ffff04c224 */ /* 0x002fe200028e0604 */
[----:B------:R-:W-:-:S04]  /*f380*/  @!P3 LEA R7, P5, R10, R6, 0x1 ;  /* 0x000000060a07b211 */ /* 0x000fc800078a08ff */
        /* <DEDUP_REMOVED lines=9> */
[----:B------:R-:W0:Y:S04]  /*f420*/  SHFL.IDX PT, R7, R3, 0x2, 0x181f ;  /* 0x00581f0003077f89 */ /* 0x000e2800000e0000 */
[----:B------:R-:W-:Y:S04]  /*f430*/  @!P3 LDGSTS.E.BYPASS.LTC128B.128 [R9+0x10c00], desc[UR56][R4.64], !P2 ;  /* 0x10c000000409bfae */ /* 0x000fe8000d101d78 */
[----:B------:R-:W-:Y:S04]  /*f440*/  @!P3 LDGSTS.E.BYPASS.LTC128B.128 [R9+0x14c00], desc[UR56][R4.64+0x80], !P1 ;  /* 0x14c000800409bfae */ /* 0x000fe8000c901d78 */
[----:B------:R1:W-:Y:S04]  /*f450*/  @!P3 LDGSTS.E.BYPASS.LTC128B.128 [R9+0x18c00], desc[UR56][R4.64+0x100], !P0 ;  /* 0x18c001000409bfae */ /* 0x0003e8000c101d78 */
[----:B------:R-:W2:Y:S01]  /*f460*/  SHFL.IDX PT, R6, R0, 0x2, 0x181f ;  /* 0x00581f0000067f89 */ /* 0x000ea200000e0000 */
[----:B-1----:R-:W-:-:S05]  /*f470*/  VIADD R4, R17, 0x20 ;  /* 0x0000002011047836 */ /* 0x002fca0000000000 */
[----:B------:R-:W-:-:S13]  /*f480*/  ISETP.GE.AND P3, PT, R4, R2, PT ;  /* 0x000000020400720c */ /* 0x000fda0003f66270 */
[----:B0-----:R-:W-:-:S05]  /*f490*/  @!P3 LEA R7, P4, R10, R7, 0x1 ;  /* 0x000000070a07b211 */ /* 0x001fca00078808ff */
[----:B--2---:R-:W-:-:S04]  /*f4a0*/  @!P3 IMAD.X R4, RZ, RZ, R6, P4 ;  /* 0x000000ffff04b224 */ /* 0x004fc800020e0606 */
[----:B------:R-:W-:Y:S02]  /*f4b0*/  @!P3 IMAD.MOV.U32 R5, RZ, RZ, R4 ;  /* 0x000000ffff05b224 */ /* 0x000fe400078e0004 */
[----:B------:R-:W-:-:S05]  /*f4c0*/  @!P3 IMAD.MOV.U32 R4, RZ, RZ, R7 ;  /* 0x000000ffff04b224 */ /* 0x000fca00078e0007 */
        /* <DEDUP_REMOVED lines=27> */
[----:B0-----:R-:W-:-:S02]  /*f680*/  IADD3 R4, R17, 0x50, RZ ;  /* 0x0000005011047810 */ /* 0x001fc40007ffe0ff */
[----:B------:R-:W0:Y:S02]  /*f690*/  SHFL.IDX PT, R5, R3, 0x5, 0x181f ;  /* 0x00b81f0003057f89 */ /* 0x000e2400000e0000 */
        /* <DEDUP_REMOVED lines=24> */
.L_x_2653:
        /* <DEDUP_REMOVED lines=12> */
.L_x_2536:
[----:B------:R-:W-:Y:S05]  /*f8e0*/  BSYNC B0 ;  /* 0x0000000000007941 */ /* 0x000fea0003800000 */
.L_x_2535:
[----:B012---:R-:W2:Y:S01]  /*f8f0*/  LDL R9, [R1+0x4] ;  /* 0x0000040001097983 */ /* 0x007ea20000100800 */
[----:B------:R-:W-:Y:S01]  /*f900*/  PLOP3.LUT P0, PT, PT, PT, PT, 0x80, 0x0 ;  /* 0x000000000000781c */ /* 0x000fe20003f0f070 */
[----:B------:R-:W-:Y:S01]  /*f910*/  NOP ;  /* 0x0000000000007918 */ /* 0x000fe20000000000 */
[----:B--2---:R-:W-:-:S11]  /*f920*/  VIADD R6, R9, 0x34800 ;  /* 0x0003480009067836 */ /* 0x004fd60000000000 */
.L_x_2537:
        /* <DEDUP_REMOVED lines=19> */
.L_x_2654:
[----:B------:R-:W-:Y:S05]  /*fa60*/  BSYNC B0 ;  /* 0x0000000000007941 */ /* 0x000fea0003800000 */
.L_x_2538:
[----:B0-----:R-:W2:Y:S01]  /*fa70*/  LDL R2, [R1+0x2c] ;  /* 0x00002c0001027983 */ /* 0x001ea20000100800 */
[----:B------:R-:W-:Y:S01]  /*fa80*/  BSSY B0, `(.L_x_2540) ;  /* 0x000021f000007945 */ /* 0x000fe20003800000 */
[----:B--2---:R-:W-:-:S13]  /*fa90*/  ISETP.GE.AND P0, PT, R2, 0x2, PT ;  /* 0x000000020200780c */ /* 0x004fda0003f06270 */
[----:B------:R-:W-:Y:S05]  /*faa0*/  @!P0 BRA `(.L_x_2541) ;  /* 0x0000002000708947 */ /* 0x000fea0003800000 */
[C---:B------:R-:W-:Y:S01]  /*fab0*/  LOP3.LUT R0, R2.reuse, 0x1, RZ, 0xc0, !PT ;  /* 0x0000000102007812 */ /* 0x040fe200078ec0ff */
[----:B------:R-:W-:Y:S01]  /*fac0*/  VIADD R4, R2, 0xfffffffe ;  /* 0xfffffffe02047836 */ /* 0x000fe20000000000 */
[----:B------:R-:W-:Y:S02]  /*fad0*/  BSSY B2, `(.L_x_2542) ;  /* 0x00000b9000027945 */ /* 0x000fe40003800000 */
[----:B------:R-:W-:Y:S01]  /*fae0*/  ISETP.NE.U32.AND P0, PT, R0, 0x1, PT ;  /* 0x000000010000780c */ /* 0x000fe20003f05070 */
[----:B------:R-:W-:-:S12]  /*faf0*/  IMAD.MOV.U32 R0, RZ, RZ, R4 ;  /* 0x000000ffff007224 */ /* 0x000fd800078e0004 */
[----:B------:R-:W-:Y:S05]  /*fb00*/  @!P0 BRA `(.L_x_2543) ;  /* 0x0000000800d48947 */ /* 0x000fea0003800000 */
[----:B------:R-:W2:Y:S04]  /*fb10*/  LDL R5, [R1+0x20] ;  /* 0x0000200001057983 */ /* 0x000ea80000100800 */
[----:B------:R-:W3:Y:S04]  /*fb20*/  LDL R3, [R1+0x8] ;  /* 0x0000080001037983 */ /* 0x000ee80000100800 */
[----:B------:R-:W4:Y:S01]  /*fb30*/  LDL R2, [R1+0x14] ;  /* 0x0000140001027983 */ /* 0x000f220000100800 */
        /* <DEDUP_REMOVED lines=11> */
[----:B------:R-:W-:Y:S01]  /*fbf0*/  ISETP.NE.AND.EX P0, PT, RZ, UR5, PT, P0 ;  /* 0x00000005ff007c0c */ /* 0x000fe2000bf05300 */
[----:B------:R-:W-:-:S12]  /*fc00*/  IMAD.MOV.U32 R8, RZ, RZ, R4 ;  /* 0x000000ffff087224 */ /* 0x000fd800078e0004 */
[----:B0-----:R-:W-:Y:S05]  /*fc10*/  @!P0 BRA `(.L_x_2546) ;  /* 0x0000000000508947 */ /* 0x001fea0003800000 */
[----:B------:R-:W2:Y:S01]  /*fc20*/  LDL R10, [R1+0x1c] ;  /* 0x00001c00010a7983 */ /* 0x000ea20000100800 */
[----:B------:R-:W0:Y:S03]  /*fc30*/  LDC R5, c[0x0][0x43c] ;  /* 0x00010f00ff057b82 */ /* 0x000e260000000800 */
[----:B------:R-:W3:Y:S01]  /*fc40*/  LDL R7, [R1+0x10] ;  /* 0x0000100001077983 */ /* 0x000ee20000100800 */
[----:B------:R-:W-:Y:S01]  /*fc50*/  IMAD.MOV.U32 R0, RZ, RZ, R4 ;  /* 0x000000ffff007224 */ /* 0x000fe200078e0004 */
[----:B------:R-:W-:Y:S01]  /*fc60*/  ULDC.64 UR6, c[0x0][0x428] ;  /* 0x00010a0000067ab9 */ /* 0x000fe20000000a00 */
[----:B0-----:R-:W-:-:S13]  /*fc70*/  ISETP.NE.AND P0, PT, R5, 0x1, PT ;  /* 0x000000010500780c */ /* 0x001fda0003f05270 */
[----:B-----5:R-:W0:Y:S02]  /*fc80*/  @P0 LDC.64 R2, c[0x0][0x440] ;  /* 0x00011000ff020b82 */ /* 0x020e240000000a00 */
[----:B0-----:R-:W-:-:S05]  /*fc90*/  @P0 IMAD.HI.U32 R2, R4, R2, RZ ;  /* 0x0000000204020227 */ /* 0x001fca00078e00ff */
[----:B------:R-:W-:-:S04]  /*fca0*/  @P0 SHF.R.U32.HI R0, RZ, R3, R2 ;  /* 0x00000003ff000219 */ /* 0x000fc80000011602 */
[--C-:B------:R-:W-:Y:S01]  /*fcb0*/  SHF.R.S32.HI R3, RZ, 0x1f, R0.reuse ;  /* 0x0000001fff037819 */ /* 0x100fe20000011400 */
[----:B------:R-:W-:-:S04]  /*fcc0*/  IMAD.MOV R8, RZ, RZ, -R0 ;  /* 0x000000ffff087224 */ /* 0x000fc800078e0a00 */
[----:B------:R-:W-:Y:S02]  /*fcd0*/  IMAD R8, R5, R8, R4 ;  /* 0x0000000805087224 */ /* 0x000fe400078e0204 */
[----:B--2---:R-:W-:-:S04]  /*fce0*/  IMAD R2, R10, UR6, RZ ;  /* 0x000000060a027c24 */ /* 0x004fc8000f8e02ff */
[----:B---3--:R-:W-:Y:S02]  /*fcf0*/  IMAD R5, R7, UR7, R2 ;  /* 0x0000000707057c24 */ /* 0x008fe4000f8e0202 */
[----:B------:R-:W-:-:S04]  /*fd00*/  IMAD.MOV.U32 R2, RZ, RZ, R0 ;  /* 0x000000ffff027224 */ /* 0x000fc800078e0000 */
[----:B------:R-:W-:-:S04]  /*fd10*/  IMAD.WIDE.U32 R2, R7, UR6, R2 ;  /* 0x0000000607027c25 */ /* 0x000fc8000f8e0002 */
[----:B------:R-:W-:Y:S01]  /*fd20*/  IMAD.IADD R0, R5, 0x1, R3 ;  /* 0x0000000105007824 */ /* 0x000fe200078e0203 */
[----:B------:R-:W-:-:S04]  /*fd30*/  LEA R10, P0, R2, UR4, 0x2 ;  /* 0x00000004020a7c11 */ /* 0x000fc8000f8010ff */
[----:B------:R-:W-:-:S05]  /*fd40*/  LEA.HI.X R11, R2, UR5, R0, 0x2, P0 ;  /* 0x00000005020b7c11 */ /* 0x000fca00080f1400 */
[----:B------:R0:W5:Y:S04]  /*fd50*/  LDG.E R3, desc[UR56][R10.64] ;  /* 0x000000380a037981 */ /* 0x000168000c1e1900 */
.L_x_2546:
[----:B------:R-:W2:Y:S01]  /*fd60*/  LDL R0, [R1+0x4] ;  /* 0x0000040001007983 */ /* 0x000ea20000100800 */
[----:B------:R-:W-:Y:S01]  /*fd70*/  BSSY B3, `(.L_x_2547) ;  /* 0x0000005000037945 */ /* 0x000fe20003800000 */
[----:B--2---:R-:W-:Y:S02]  /*fd80*/  LEA R2, R9, R0, 0x3 ;  /* 0x0000000009027211 */ /* 0x004fe400078e18ff */
[----:B------:R-:W-:-:S04]  /*fd90*/  SHF.L.U32 R0, R12, 0x1f, RZ ;  /* 0x0000001f0c007819 */ /* 0x000fc800000006ff */
[----:B------:R-:W1:Y:S02]  /*fda0*/  SYNCS.PHASECHK.TRANS64.TRYWAIT P0, [R2+URZ+0x34840], R0 ;  /* 0x03484000020075a7 */ /* 0x000e64000800017f */
[----:B-1----:R-:W-:Y:S05]  /*fdb0*/  @!P0 BRA `(.L_x_2548) ;  /* 0x00000044003c8947 */ /* 0x002fea0003800000 */
.L_x_2655:
[----:B------:R-:W-:Y:S05]  /*fdc0*/  BSYNC B3 ;  /* 0x0000000000037941 */ /* 0x000fea0003800000 */
.L_x_2547:
[----:B------:R-:W2:Y:S01]  /*fdd0*/  S2R R5, SR_TID.X ;  /* 0x0000000000057919 */ /* 0x000ea20000002100 */
        /* <DEDUP_REMOVED lines=11> */
.L_x_2550:
[----:B------:R-:W-:Y:S05]  /*fe90*/  BSYNC B3 ;  /* 0x0000000000037941 */ /* 0x000fea0003800000 */
.L_x_2549:
        /* <DEDUP_REMOVED lines=13> */
.L_x_2551:
        /* <DEDUP_REMOVED lines=12> */
[----:B------:R-:W-:Y:S01]  /*10030*/  VIADD R5, R7, 0x20400 ;  /* 0x0002040007057836 */ /* 0x000fe20000000000 */
[----:B------:R-:W-:Y:S01]  /*10040*/  UMOV UR6, 0x0 ;  /* 0x0000000000067882 */ /* 0x000fe20000000000 */
[----:B------:R-:W-:Y:S01]  /*10050*/  UMOV UR7, 0x14f00000 ;  /* 0x14f0000000077882 */ /* 0x000fe20000000000 */
[----:B------:R-:W-:-:S15]  /*10060*/  R2UR UR10, R14 ;  /* 0x000000000e0a72ca */ /* 0x000fde00000e0000 */
.L_x_2552:
        /* <DEDUP_REMOVED lines=15> */
.L_x_2553:
        /* <DEDUP_REMOVED lines=10> */
[----:B0-----:R-:W2:Y:S04]  /*10200*/  LDL.LU R10, [R1+0x14] ;  /* 0x00001400010a7983 */ /* 0x001ea80000300800 */
[----:B------:R-:W3:Y:S01]  /*10210*/  LDL R5, [R1+0x8] ;  /* 0x0000080001057983 */ /* 0x000ee20000100800 */
[----:B------:R-:W-:Y:S01]  /*10220*/  BSSY B3, `(.L_x_2554) ;  /* 0x0000005000037945 */ /* 0x000fe20003800000 */
[----:B--2---:R-:W-:Y:S01]  /*10230*/  SHF.L.U32 R0, R10, 0x1f, RZ ;  /* 0x0000001f0a007819 */ /* 0x004fe200000006ff */
[----:B---3--:R-:W-:-:S04]  /*10240*/  IMAD R2, R5, 0x8, R6 ;  /* 0x0000000805027824 */ /* 0x008fc800078e0206 */
[----:B------:R-:W0:Y:S02]  /*10250*/  SYNCS.PHASECHK.TRANS64.TRYWAIT P0, [R2+URZ+0x60], R0 ;  /* 0x00006000020075a7 */ /* 0x000e24000800017f */
[----:B0-----:R-:W-:Y:S05]  /*10260*/  @!P0 BRA `(.L_x_2555) ;  /* 0x0000004000248947 */ /* 0x001fea0003800000 */
.L_x_2656:
[----:B------:R-:W-:Y:S05]  /*10270*/  BSYNC B3 ;  /* 0x0000000000037941 */ /* 0x000fea0003800000 */
.L_x_2554:
        /* <DEDUP_REMOVED lines=14> */
.L_x_2557:
[----:B------:R-:W-:Y:S05]  /*10360*/  BSYNC B3 ;  /* 0x0000000000037941 */ /* 0x000fea0003800000 */
.L_x_2556:
[----:B------:R-:W2:Y:S04]  /*10370*/  LDL R7, [R1+0x18] ;  /* 0x0000180001077983 */ /* 0x000ea80000100800 */
[----:B0-----:R-:W2:Y:S01]  /*10380*/  LDL.LU R2, [R1+0xc] ;  /* 0x00000c0001027983 */ /* 0x001ea20000300800 */
[----:B------:R-:W-:Y:S01]  /*10390*/  R2UR UR10, R13 ;  /* 0x000000000d0a72ca */ /* 0x000fe200000e0000 */
[C-C-:B-----5:R-:W-:Y:S01]  /*103a0*/  IMAD R5, R15.reuse, 0x8, R17.reuse ;  /* 0x000000080f057824 */ /* 0x160fe200078e0211 */
[----:B------:R-:W-:Y:S01]  /*103b0*/  R2UR UR6, R10 ;  /* 0x000000000a0672ca */ /* 0x000fe200000e0000 */
[----:B------:R-:W-:Y:S01]  /*103c0*/  IMAD R0, R15, 0x8000, R17 ;  /* 0x000080000f007824 */ /* 0x000fe200078e0211 */
[----:B------:R-:W-:Y:S01]  /*103d0*/  R2UR UR7, R11 ;  /* 0x000000000b0772ca */ /* 0x000fe200000e0000 */
[----:B------:R-:W-:Y:S01]  /*103e0*/  UIADD3 UR4, UP0, UR38, 0x470, URZ ;  /* 0x0000047026047890 */ /* 0x000fe2000ff1e03f */
[----:B------:R-:W-:-:S02]  /*103f0*/  PLOP3.LUT P0, PT, PT, PT, PT, 0x80, 0x0 ;  /* 0x000000000000781c */ /* 0x000fc40003f0f070 */
[----:B------:R-:W-:Y:S01]  /*10400*/  IADD3 R5, R5, 0x34850, RZ ;  /* 0x0003485005057810 */ /* 0x000fe20007ffe0ff */
[----:B------:R-:W-:Y:S01]  /*10410*/  UIADD3.X UR5, URZ, UR39, URZ, UP0, !UPT ;  /* 0x000000273f057290 */ /* 0x000fe200087fe43f */
[----:B--2---:R-:W-:Y:S02]  /*10420*/  IMAD R2, R2, 0x80, R7 ;  /* 0x0000008002027824 */ /* 0x004fe400078e0207 */
[----:B------:R-:W-:-:S09]  /*10430*/  VIADD R7, R0, 0x400 ;  /* 0x0000040000077836 */ /* 0x000fd20000000000 */
.L_x_2558:
        /* <DEDUP_REMOVED lines=16> */
.L_x_2559:
        /* <DEDUP_REMOVED lines=13> */
.L_x_2545:
[----:B------:R-:W-:Y:S05]  /*10610*/  BSYNC B1 ;  /* 0x0000000000017941 */ /* 0x000fea0003800000 */
.L_x_2544:
[----:B------:R-:W2:Y:S04]  /*10620*/  LDL.LU R0, [R1+0x2c] ;  /* 0x00002c0001007983 */ /* 0x000ea80000300800 */
[----:B------:R3:W-:Y:S04]  /*10630*/  STL [R1+0x8], R9 ;  /* 0x0000080901007387 */ /* 0x0007e80000100800 */
[----:B------:R3:W-:Y:S02]  /*10640*/  STL [R1+0x14], R12 ;  /* 0x0000140c01007387 */ /* 0x0007e40000100800 */
[----:B--23--:R-:W-:-:S07]  /*10650*/  VIADD R0, R0, 0xfffffffd ;  /* 0xfffffffd00007836 */ /* 0x00cfce0000000000 */
.L_x_2543:
[----:B------:R-:W-:Y:S05]  /*10660*/  BSYNC B2 ;  /* 0x0000000000027941 */ /* 0x000fea0003800000 */
.L_x_2542:
[----:B------:R-:W-:-:S13]  /*10670*/  ISETP.NE.AND P0, PT, R4, RZ, PT ;  /* 0x000000ff0400720c */ /* 0x000fda0003f05270 */
[----:B------:R-:W-:Y:S05]  /*10680*/  @!P0 BRA `(.L_x_2541) ;  /* 0x0000001400788947 */ /* 0x000fea0003800000 */
[----:B0-----:R0:W5:Y:S02]  /*10690*/  LDL R8, [R1] ;  /* 0x0000000001087983 */ /* 0x0011640000100800 */
.L_x_2592:
        /* <DEDUP_REMOVED lines=18> */
[----:B-----5:R-:W3:Y:S01]  /*107c0*/  LDC R8, c[0x0][0x43c] ;  /* 0x00010f00ff087b82 */ /* 0x020ee20000000800 */
[----:B------:R-:W-:Y:S02]  /*107d0*/  ULDC.64 UR6, c[0x0][0x428] ;  /* 0x00010a0000067ab9 */ /* 0x000fe40000000a00 */
[----:B------:R-:W4:Y:S01]  /*107e0*/  LDL R9, [R1+0x10] ;  /* 0x0000100001097983 */ /* 0x000f220000100800 */
        /* <DEDUP_REMOVED lines=15> */
.L_x_2562:
[----:B------:R-:W3:Y:S01]  /*108e0*/  LDL R2, [R1+0x4] ;  /* 0x0000040001027983 */ /* 0x000ee20000100800 */
[----:B------:R-:W-:Y:S01]  /*108f0*/  BSSY B2, `(.L_x_2563) ;  /* 0x0000005000027945 */ /* 0x000fe20003800000 */
[----:B---3--:R-:W-:Y:S01]  /*10900*/  IMAD R3, R4, 0x8, R2 ;  /* 0x0000000804037824 */ /* 0x008fe200078e0202 */
[----:B------:R-:W-:-:S04]  /*10910*/  SHF.L.U32 R2, R5, 0x1f, RZ ;  /* 0x0000001f05027819 */ /* 0x000fc800000006ff */
[----:B------:R-:W3:Y:S02]  /*10920*/  SYNCS.PHASECHK.TRANS64.TRYWAIT P0, [R3+URZ+0x34840], R2 ;  /* 0x03484002030075a7 */ /* 0x000ee4000800017f */
[----:B---3--:R-:W-:Y:S05]  /*10930*/  @!P0 BRA `(.L_x_2564) ;  /* 0x0000003800848947 */ /* 0x008fea0003800000 */
.L_x_2657:
[----:B------:R-:W-:Y:S05]  /*10940*/  BSYNC B2 ;  /* 0x0000000000027941 */ /* 0x000fea0003800000 */
.L_x_2563:
        /* <DEDUP_REMOVED lines=12> */
.L_x_2566:
[----:B------:R-:W-:Y:S05]  /*10a10*/  BSYNC B2 ;  /* 0x0000000000027941 */ /* 0x000fea0003800000 */
.L_x_2565:
        /* <DEDUP_REMOVED lines=13> */
.L_x_2567:
        /* <DEDUP_REMOVED lines=16> */
.L_x_2568:
        /* <DEDUP_REMOVED lines=15> */
.L_x_2569:
        /* <DEDUP_REMOVED lines=17> */
.L_x_2658:
[----:B------:R-:W-:Y:S05]  /*10df0*/  BSYNC B2 ;  /* 0x0000000000027941 */ /* 0x000fea0003800000 */
.L_x_2570:
        /* <DEDUP_REMOVED lines=11> */
.L_x_2573:
[----:B------:R-:W-:Y:S05]  /*10eb0*/  BSYNC B2 ;  /* 0x0000000000027941 */ /* 0x000fea0003800000 */
.L_x_2572:
        /* <DEDUP_REMOVED lines=14> */
.L_x_2574:
        /* <DEDUP_REMOVED lines=16> */
.L_x_2575:
        /* <DEDUP_REMOVED lines=13> */
.L_x_2561:
[----:B------:R-:W-:Y:S05]  /*11170*/  BSYNC B1 ;  /* 0x0000000000017941 */ /* 0x000fea0003800000 */
.L_x_2560:
        /* <DEDUP_REMOVED lines=35> */
.L_x_2578:
[----:B------:R-:W4:Y:S01]  /*113b0*/  LDL R2, [R1+0x4] ;  /* 0x0000040001027983 */ /* 0x000f220000100800 */
[----:B------:R-:W-:Y:S01]  /*113c0*/  SHF.L.U32 R3, R10, 0x1f, RZ ;  /* 0x0000001f0a037819 */ /* 0x000fe200000006ff */
[----:B------:R-:W-:Y:S01]  /*113d0*/  BSSY B2, `(.L_x_2579) ;  /* 0x0000004000027945 */ /* 0x000fe20003800000 */
[----:B----4-:R-:W-:-:S04]  /*113e0*/  IMAD R2, R11, 0x8, R2 ;  /* 0x000000080b027824 */ /* 0x010fc800078e0202 */
[----:B------:R-:W4:Y:S02]  /*113f0*/  SYNCS.PHASECHK.TRANS64.TRYWAIT P0, [R2+URZ+0x34840], R3 ;  /* 0x03484003020075a7 */ /* 0x000f24000800017f */
[----:B----4-:R-:W-:Y:S05]  /*11400*/  @!P0 BRA `(.L_x_2580) ;  /* 0x0000002c00f88947 */ /* 0x010fea0003800000 */
.L_x_2659:
[----:B------:R-:W-:Y:S05]  /*11410*/  BSYNC B2 ;  /* 0x0000000000027941 */ /* 0x000fea0003800000 */
.L_x_2579:
        /* <DEDUP_REMOVED lines=12> */
.L_x_2582:
[----:B------:R-:W-:Y:S05]  /*114e0*/  BSYNC B2 ;  /* 0x0000000000027941 */ /* 0x000fea0003800000 */
.L_x_2581:
[----:B------:R-:W2:Y:S04]  /*114f0*/  LDL R9, [R1+0x8] ;  /* 0x0000080001097983 */ /* 0x000ea80000100800 */
[----:B---3--:R-:W3:Y:S04]  /*11500*/  LDL R10, [R1+0x4] ;  /* 0x00000400010a7983 */ /* 0x008ee80000100800 */
[----:B----4-:R-:W4:Y:S01]  /*11510*/  LDL R2, [R1+0x18] ;  /* 0x0000180001027983 */ /* 0x010f220000100800 */
[----:B------:R-:W-:-:S04]  /*11520*/  MOV R12, RZ ;  /* 0x000000ff000c7202 */ /* 0x000fc80000000f00 */
        /* <DEDUP_REMOVED lines=11> */
.L_x_2583:
        /* <DEDUP_REMOVED lines=16> */
.L_x_2584:
        /* <DEDUP_REMOVED lines=15> */
.L_x_2585:
        /* <DEDUP_REMOVED lines=15> */
.L_x_2660:
[----:B------:R-:W-:Y:S05]  /*118c0*/  BSYNC B2 ;  /* 0x0000000000027941 */ /* 0x000fea0003800000 */
.L_x_2586:
        /* <DEDUP_REMOVED lines=11> */
.L_x_2589:
[----:B------:R-:W-:Y:S05]  /*11980*/  BSYNC B2 ;  /* 0x0000000000027941 */ /* 0x000fea0003800000 */
.L_x_2588:
        /* <DEDUP_REMOVED lines=13> */
.L_x_2590:
        /* <DEDUP_REMOVED lines=16> */
.L_x_2591:
        /* <DEDUP_REMOVED lines=13> */
.L_x_2577:
[----:B------:R-:W-:Y:S05]  /*11c30*/  BSYNC B1 ;  /* 0x0000000000017941 */ /* 0x000fea0003800000 */
.L_x_2576:
[C---:B------:R-:W-:Y:S02]  /*11c40*/  ISETP.GT.AND P0, PT, R0.reuse, 0x1, PT ;  /* 0x000000010000780c */ /* 0x040fe40003f04270 */
[----:B------:R-:W-:-:S11]  /*11c50*/  IADD3 R0, R0, -0x2, RZ ;  /* 0xfffffffe00007810 */ /* 0x000fd60007ffe0ff */
[----:B------:R-:W-:Y:S05]  /*11c60*/  @P0 BRA `(.L_x_2592) ;  /* 0xffffffe8008c0947 */ /* 0x000fea000383ffff */
.L_x_2541:
[----:B------:R-:W-:Y:S05]  /*11c70*/  BSYNC B0 ;  /* 0x0000000000007941 */ /* 0x000fea0003800000 */
.L_x_2540:
        /* <DEDUP_REMOVED lines=8> */
[----:B------:R-:W0:Y:S02]  /*11d00*/  FLO.U32 R0, UR4 ;  /* 0x0000000400007d00 */ /* 0x000e2400080e0000 */
        /* <DEDUP_REMOVED lines=8> */
.L_x_2594:
[----:B------:R-:W-:Y:S05]  /*11d90*/  BSYNC B0 ;  /* 0x0000000000007941 */ /* 0x000fea0003800000 */
.L_x_2593:
        /* <DEDUP_REMOVED lines=13> */
.L_x_2661:
[----:B------:R-:W-:Y:S05]  /*11e70*/  BSYNC B1 ;  /* 0x0000000000017941 */ /* 0x000fea0003800000 */
.L_x_2597:
        /* <DEDUP_REMOVED lines=9> */
.L_x_2600:
[----:B------:R-:W-:Y:S05]  /*11f10*/  BSYNC B1 ;  /* 0x0000000000017941 */ /* 0x000fea0003800000 */
.L_x_2599:
[----:B------:R-:W2:Y:S04]  /*11f20*/  LDL.LU R5, [R1+0x18] ;  /* 0x0000180001057983 */ /* 0x000ea80000300800 */
[----:B------:R-:W2:Y:S04]  /*11f30*/  LDL.LU R3, [R1+0xc] ;  /* 0x00000c0001037983 */ /* 0x000ea80000300800 */
[----:B------:R-:W3:Y:S04]  /*11f40*/  LDL R4, [R1+0x4] ;  /* 0x0000040001047983 */ /* 0x000ee80000100800 */
[----:B0-----:R-:W3:Y:S01]  /*11f50*/  LDL R2, [R1+0x8] ;  /* 0x0000080001027983 */ /* 0x001ee20000100800 */
        /* <DEDUP_REMOVED lines=10> */
.L_x_2601:
        /* <DEDUP_REMOVED lines=16> */
.L_x_2602:
        /* <DEDUP_REMOVED lines=11> */
.L_x_2596:
[----:B------:R-:W-:Y:S05]  /*121b0*/  BSYNC B0 ;  /* 0x0000000000007941 */ /* 0x000fea0003800000 */
.L_x_2595:
[----:B------:R-:W2:Y:S04]  /*121c0*/  LDL.LU R5, [R1+0x8] ;  /* 0x0000080001057983 */ /* 0x000ea80000300800 */
        /* <DEDUP_REMOVED lines=8> */
.L_x_2520:
[----:B------:R-:W-:Y:S05]  /*12250*/  BSYNC B7 ;  /* 0x0000000000077941 */ /* 0x000fea0003800000 */
.L_x_2518:
[----:B0-----:R-:W3:Y:S02]  /*12260*/  LDL R0, [R1+0x50] ;  /* 0x0000500001007983 */ /* 0x001ee40000100800 */
[----:B---3--:R-:W-:-:S13]  /*12270*/  ISETP.NE.AND P0, PT, R0, RZ, PT ;  /* 0x000000ff0000720c */ /* 0x008fda0003f05270 */
[----:B------:R-:W-:Y:S05]  /*12280*/  @!P0 BRA `(.L_x_2603) ;  /* 0x0000000000288947 */ /* 0x000fea0003800000 */
[----:B------:R-:W-:Y:S05]  /*12290*/  WARPSYNC.ALL ;  /* 0x0000000000007948 */ /* 0x000fea0003800000 */
[----:B------:R-:W0:Y:S08]  /*122a0*/  S2UR UR5, SR_CgaCtaId ;  /* 0x00000000000579c3 */ /* 0x000e300000008800 */
[----:B------:R-:W-:Y:S06]  /*122b0*/  BAR.SYNC.DEFER_BLOCKING 0x5, 0x180 ;  /* 0x0146000000007b1d */ /* 0x000fec0000010000 */
[----:B------:R-:W-:-:S02]  /*122c0*/  UMOV UR4, 0x400 ;  /* 0x0000040000047882 */ /* 0x000fc40000000000 */
[----:B0-----:R-:W-:-:S06]  /*122d0*/  ULEA UR4, UR5, UR4, 0x18 ;  /* 0x0000000405047291 */ /* 0x001fcc000f8ec03f */
[----:B------:R-:W-:-:S05]  /*122e0*/  IMAD.U32 R0, RZ, RZ, UR4 ;  /* 0x00000004ff007e24 */ /* 0x000fca000f8e00ff */
[----:B------:R0:W3:Y:S04]  /*122f0*/  LDS.128 R16, [R0+0x348d0] ;  /* 0x0348d00000107984 */ /* 0x0000e80000000c00 */
[----:B------:R0:W-:Y:S01]  /*12300*/  STL [R1+0x4], R0 ;  /* 0x0000040001007387 */ /* 0x0001e20000100800 */
[----:B------:R-:W-:Y:S06]  /*12310*/  BAR.ARV 0x4, 0x180 ;  /* 0x0106000000007b1d */ /* 0x000fec0000002000 */
[----:B------:R-:W-:Y:S05]  /*12320*/  BRA `(.L_x_2604) ;  /* 0x0000000800d87947 */ /* 0x000fea0003800000 */
.L_x_2603:
[----:B------:R-:W0:Y:S01]  /*12330*/  S2R R0, SR_TID.X ;  /* 0x0000000000007919 */ /* 0x000e220000002100 */
[----:B------:R-:W-:Y:S01]  /*12340*/  UMOV UR4, 0xffffffff ;  /* 0xffffffff00047882 */ /* 0x000fe20000000000 */
[----:B0-----:R-:W-:-:S04]  /*12350*/  LOP3.LUT R6, R0, 0x1f, RZ, 0xc0, !PT ;  /* 0x0000001f00067812 */ /* 0x001fc800078ec0ff */
[----:B------:R-:W-:Y:S01]  /*12360*/  ISETP.NE.AND P0, PT, R6, 0x1f, PT ;  /* 0x0000001f0600780c */ /* 0x000fe20003f05270 */
[----:B------:R-:W-:-:S12]  /*12370*/  BRA.DIV UR4, `(.L_x_2605) ;  /* 0x0000002204587947 */ /* 0x000fd8000b800000 */
[----:B------:R-:W-:Y:S01]  /*12380*/  IMAD.IADD R5, R19, 0x1, R6 ;  /* 0x0000000113057824 */ /* 0x000fe200078e0206 */
[----:B------:R-:W-:-:S04]  /*12390*/  ULDC UR4, c[0x0][0xc3c] ;  /* 0x00030f0000047ab9 */ /* 0x000fc80000000800 */
[----:B------:R-:W-:-:S13]  /*123a0*/  ISETP.GE.OR P1, PT, R5, UR4, !P0 ;  /* 0x0000000405007c0c */ /* 0x000fda000c726670 */
[----:B------:R-:W0:Y:S02]  /*123b0*/  @!P1 LDC.64 R2, c[0x0][0xc80] ;  /* 0x00032000ff029b82 */ /* 0x000e240000000a00 */
[----:B0-----:R-:W-:-:S06]  /*123c0*/  @!P1 IMAD.WIDE R2, R5, 0x4, R2 ;  /* 0x0000000405029825 */ /* 0x001fcc00078e0202 */
[----:B------:R0:W3:Y:S01]  /*123d0*/  @!P1 LDG.E R3, desc[UR56][R2.64] ;  /* 0x0000003802039981 */ /* 0x0000e2000c1e1900 */
[C---:B------:R-:W-:Y:S02]  /*123e0*/  ISETP.GE.U32.AND P2, PT, R6.reuse, 0x2, PT ;  /* 0x000000020600780c */ /* 0x040fe40003f46070 */
[C---:B------:R-:W-:Y:S01]  /*123f0*/  ISETP.GE.U32.AND P3, PT, R6.reuse, 0x4, PT ;  /* 0x000000040600780c */ /* 0x040fe20003f66070 */
[----:B------:R-:W-:Y:S01]  /*12400*/  SHFL.IDX PT, R0, R16, RZ, 0x1f ;  /* 0x00001fff10007589 */ /* 0x000fe200000e0000 */
[C---:B------:R-:W-:Y:S02]  /*12410*/  ISETP.GE.U32.AND P4, PT, R6.reuse, 0x8, PT ;  /* 0x000000080600780c */ /* 0x040fe40003f86070 */
[C---:B------:R-:W-:Y:S01]  /*12420*/  ISETP.GE.U32.AND P5, PT, R6.reuse, 0x10, PT ;  /* 0x000000100600780c */ /* 0x040fe20003fa6070 */
[----:B0-----:R-:W-:Y:S02]  /*12430*/  IMAD.MOV.U32 R2, RZ, RZ, RZ ;  /* 0x000000ffff027224 */ /* 0x001fe400078e00ff */
[----:B---3--:R-:W-:Y:S01]  /*12440*/  @!P1 IMAD.MOV.U32 R2, RZ, RZ, R3 ;  /* 0x000000ffff029224 */ /* 0x008fe200078e0003 */
[----:B------:R-:W-:-:S04]  /*12450*/  ISETP.NE.AND P1, PT, R6, RZ, PT ;  /* 0x000000ff0600720c */ /* 0x000fc80003f25270 */
[----:B------:R-:W0:Y:S02]  /*12460*/  SHFL.UP PT, R14, R2, 0x1, RZ ;  /* 0x04200000020e7989 */ /* 0x000e2400000e00ff */
[----:B0-----:R-:W-:-:S05]  /*12470*/  SEL R5, R14, RZ, P1 ;  /* 0x000000ff0e057207 */ /* 0x001fca0000800000 */
[----:B------:R-:W-:Y:S02]  /*12480*/  IMAD.IADD R3, R2, 0x1, R5 ;  /* 0x0000000102037824 */ /* 0x000fe400078e0205 */
[----:B------:R-:W-:Y:S04]  /*12490*/  SHFL.IDX PT, R5, R16, 0x1, 0x1f ;  /* 0x00201f0010057f89 */ /* 0x000fe800000e0000 */
        /* <DEDUP_REMOVED lines=12> */
[----:B------:R0:W3:Y:S02]  /*12560*/  SHFL.IDX PT, R16, R3, 0x1f, 0x1f ;  /* 0x03e01f0003107f89 */ /* 0x0000e400000e0000 */
.L_x_2671:
[----:B------:R-:W-:Y:S02]  /*12570*/  ULDC UR4, c[0x0][0xc38] ;  /* 0x00030e0000047ab9 */ /* 0x000fe40000000800 */
[----:B------:R-:W-:-:S04]  /*12580*/  IMAD.U32 R4, RZ, RZ, UR4 ;  /* 0x00000004ff047e24 */ /* 0x000fc8000f8e00ff */
[----:B---3--:R-:W-:-:S04]  /*12590*/  IMAD R16, R16, R4, RZ ;  /* 0x0000000410107224 */ /* 0x008fc800078e02ff */
[----:B------:R-:W-:-:S05]  /*125a0*/  IMAD.IADD R5, R5, 0x1, R16 ;  /* 0x0000000105057824 */ /* 0x000fca00078e0210 */
[----:B------:R-:W-:-:S13]  /*125b0*/  ISETP.GT.AND P6, PT, R5, R0, PT ;  /* 0x000000000500720c */ /* 0x000fda0003fc4270 */
[----:B------:R-:W-:Y:S05]  /*125c0*/  @P6 BRA `(.L_x_2606) ;  /* 0x00000000009c6947 */ /* 0x000fea0003800000 */
.L_x_2611:
[----:B------:R-:W3:Y:S01]  /*125d0*/  LDC R2, c[0x0][0xc3c] ;  /* 0x00030f00ff027b82 */ /* 0x000ee20000000800 */
[----:B------:R-:W-:-:S05]  /*125e0*/  VIADD R19, R19, 0x1f ;  /* 0x0000001f13137836 */ /* 0x000fca0000000000 */
[----:B---3--:R-:W-:-:S13]  /*125f0*/  ISETP.GE.AND P6, PT, R19, R2, PT ;  /* 0x000000021300720c */ /* 0x008fda0003fc6270 */
[----:B------:R-:W-:Y:S05]  /*12600*/  @P6 BRA `(.L_x_2607) ;  /* 0x0000000400d46947 */ /* 0x000fea0003800000 */
[----:B0-----:R-:W0:Y:S01]  /*12610*/  S2R R3, SR_TID.X ;  /* 0x0000000000037919 */ /* 0x001e220000002100 */
[----:B------:R-:W-:Y:S01]  /*12620*/  BSSY B0, `(.L_x_2608) ;  /* 0x0000009000007945 */ /* 0x000fe20003800000 */
[----:B0-----:R-:W-:-:S05]  /*12630*/  LOP3.LUT R3, R3, 0x1f, RZ, 0xc0, !PT ;  /* 0x0000001f03037812 */ /* 0x001fca00078ec0ff */
[----:B------:R-:W-:-:S05]  /*12640*/  IMAD.IADD R4, R19, 0x1, R3 ;  /* 0x0000000113047824 */ /* 0x000fca00078e0203 */
[----:B------:R-:W-:Y:S01]  /*12650*/  ISETP.GE.OR P6, PT, R4, R2, !P0 ;  /* 0x000000020400720c */ /* 0x000fe200047c6670 */
[----:B------:R-:W-:-:S12]  /*12660*/  IMAD.MOV.U32 R2, RZ, RZ, RZ ;  /* 0x000000ffff027224 */ /* 0x000fd800078e00ff */
[----:B------:R-:W-:Y:S05]  /*12670*/  @P6 BRA `(.L_x_2609) ;  /* 0x00000000000c6947 */ /* 0x000fea0003800000 */
[----:B------:R-:W0:Y:S02]  /*12680*/  LDC.64 R2, c[0x0][0xc80] ;  /* 0x00032000ff027b82 */ /* 0x000e240000000a00 */
[----:B0-----:R-:W-:-:S06]  /*12690*/  IMAD.WIDE R2, R4, 0x4, R2 ;  /* 0x0000000404027825 */ /* 0x001fcc00078e0202 */
[----:B------:R0:W5:Y:S02]  /*126a0*/  LDG.E R2, desc[UR56][R2.64] ;  /* 0x0000003802027981 */ /* 0x000164000c1e1900 */
.L_x_2609:
[----:B------:R-:W-:Y:S05]  /*126b0*/  BSYNC B0 ;  /* 0x0000000000007941 */ /* 0x000fea0003800000 */
.L_x_2608:
        /* <DEDUP_REMOVED lines=17> */
[----:B------:R0:W3:Y:S02]  /*127d0*/  SHFL.IDX PT, R16, R3, 0x1f, 0x1f ;  /* 0x03e01f0003107f89 */ /* 0x0000e400000e0000 */
.L_x_2679:
[----:B------:R-:W-:Y:S02]  /*127e0*/  ULDC UR4, c[0x0][0xc38] ;  /* 0x00030e0000047ab9 */ /* 0x000fe40000000800 */
[----:B------:R-:W-:-:S04]  /*127f0*/  IMAD.U32 R4, RZ, RZ, UR4 ;  /* 0x00000004ff047e24 */ /* 0x000fc8000f8e00ff */
[----:B---3--:R-:W-:-:S04]  /*12800*/  IMAD R16, R16, R4, RZ ;  /* 0x0000000410107224 */ /* 0x008fc800078e02ff */
[----:B------:R-:W-:-:S05]  /*12810*/  IMAD.IADD R5, R16, 0x1, R5 ;  /* 0x0000000110057824 */ /* 0x000fca00078e0205 */
[----:B------:R-:W-:-:S13]  /*12820*/  ISETP.GT.AND P6, PT, R5, R0, PT ;  /* 0x000000000500720c */ /* 0x000fda0003fc4270 */
[----:B------:R-:W-:Y:S05]  /*12830*/  @!P6 BRA `(.L_x_2611) ;  /* 0xfffffffc0064e947 */ /* 0x000fea000383ffff */
.L_x_2606:
[----:B------:R-:W-:Y:S01]  /*12840*/  IMAD.IADD R16, R5, 0x1, -R16 ;  /* 0x0000000105107824 */ /* 0x000fe200078e0a10 */
[----:B------:R-:W-:-:S03]  /*12850*/  UMOV UR4, 0xffffffff ;  /* 0xffffffff00047882 */ /* 0x000fc60000000000 */
[----:B------:R-:W-:-:S05]  /*12860*/  IMAD R5, R3, R4, R16 ;  /* 0x0000000403057224 */ /* 0x000fca00078e0210 */
[----:B------:R-:W-:Y:S01]  /*12870*/  ISETP.GT.AND P6, PT, R5, R0, PT ;  /* 0x000000000500720c */ /* 0x000fe20003fc4270 */
[----:B------:R-:W-:-:S12]  /*12880*/  BRA.DIV UR4, `(.L_x_2612) ;  /* 0x0000002604107947 */ /* 0x000fd8000b800000 */
[----:B------:R-:W-:-:S04]  /*12890*/  VOTE.ANY R5, PT, !P6 ;  /* 0x0000000000057806 */ /* 0x000fc800070e0100 */
[----:B------:R-:W3:Y:S02]  /*128a0*/  POPC R6, R5 ;  /* 0x0000000500067309 */ /* 0x000ee40000000000 */
[----:B---3--:R3:W0:Y:S02]  /*128b0*/  SHFL.IDX PT, R17, R2, R6, 0x1f ;  /* 0x00001f0602117589 */ /* 0x00862400000e0000 */
.L_x_2683:
[----:B------:R-:W-:Y:S01]  /*128c0*/  ISETP.NE.AND P0, PT, R5, RZ, PT ;  /* 0x000000ff0500720c */ /* 0x000fe20003f05270 */
[----:B------:R-:W-:-:S12]  /*128d0*/  IMAD.MOV.U32 R5, RZ, RZ, RZ ;  /* 0x000000ffff057224 */ /* 0x000fd800078e00ff */
[----:B------:R-:W-:Y:S05]  /*128e0*/  @!P0 BRA `(.L_x_2613) ;  /* 0x0000000000148947 */ /* 0x000fea0003800000 */
[----:B------:R-:W-:Y:S01]  /*128f0*/  UMOV UR4, 0xffffffff ;  /* 0xffffffff00047882 */ /* 0x000fe20000000000 */
[----:B------:R-:W-:Y:S02]  /*12900*/  VIADD R12, R6, 0xffffffff ;  /* 0xffffffff060c7836 */ /* 0x000fe40000000000 */
[----:B------:R-:W-:Y:S05]  /*12910*/  BRA.DIV UR4, `(.L_x_2614) ;  /* 0x0000002604347947 */ /* 0x000fea000b800000 */
[----:B0-----:R0:W0:Y:S02]  /*12920*/  SHFL.IDX PT, R3, R3, R12, 0x1f ;  /* 0x00001f0c03037589 */ /* 0x00102400000e0000 */
.L_x_2686:
[----:B0-----:R-:W-:-:S07]  /*12930*/  IMAD.MOV.U32 R5, RZ, RZ, R3 ;  /* 0x000000ffff057224 */ /* 0x001fce00078e0003 */
.L_x_2613:
[----:B0--3--:R-:W0:Y:S01]  /*12940*/  LDC.64 R2, c[0x0][0xc90] ;  /* 0x00032400ff027b82 */ /* 0x009e220000000a00 */
[----:B------:R-:W-:-:S05]  /*12950*/  IADD3 R19, R6, R19, RZ ;  /* 0x0000001306137210 */ /* 0x000fca0007ffe0ff */
[----:B0-----:R-:W-:-:S05]  /*12960*/  IMAD.WIDE R2, R19, 0x4, R2 ;  /* 0x0000000413027825 */ /* 0x001fca00078e0202 */
[----:B--2-4-:R-:W2:Y:S01]  /*12970*/  LDG.E R7, desc[UR56][R2.64] ;  /* 0x0000003802077981 */ /* 0x014ea2000c1e1900 */
[----:B------:R-:W-:-:S04]  /*12980*/  IMAD R16, R5, R4, R16 ;  /* 0x0000000405107224 */ /* 0x000fc800078e0210 */
[----:B------:R-:W-:Y:S02]  /*12990*/  IMAD.IADD R0, R0, 0x1, -R16 ;  /* 0x0000000100007824 */ /* 0x000fe400078e0a10 */
[----:B--2---:R-:W-:-:S05]  /*129a0*/  IMAD R6, R17, R7, RZ ;  /* 0x0000000711067224 */ /* 0x004fca00078e02ff */
[----:B-----5:R-:W-:-:S04]  /*129b0*/  IABS R8, R6 ;  /* 0x0000000600087213 */ /* 0x020fc80000000000 */
        /* <DEDUP_REMOVED lines=58> */
.L_x_2607:
[----:B------:R-:W-:Y:S01]  /*12d60*/  UMOV UR4, URZ ;  /* 0x0000003f00047c82 */ /* 0x000fe20008000000 */
[----:B------:R-:W-:Y:S01]  /*12d70*/  UMOV UR5, URZ ;  /* 0x0000003f00057c82 */ /* 0x000fe20008000000 */
[----:B------:R-:W-:Y:S01]  /*12d80*/  ULDC UR6, c[0x0][0xc3c] ;  /* 0x00030f0000067ab9 */ /* 0x000fe20000000800 */
[----:B------:R-:W-:Y:S02]  /*12d90*/  IMAD.MOV.U32 R16, RZ, RZ, R0 ;  /* 0x000000ffff107224 */ /* 0x000fe400078e0000 */
[----:B------:R-:W-:Y:S02]  /*12da0*/  IMAD.U32 R17, RZ, RZ, UR4 ;  /* 0x00000004ff117e24 */ /* 0x000fe4000f8e00ff */
[----:B------:R-:W-:Y:S02]  /*12db0*/  IMAD.U32 R18, RZ, RZ, UR5 ;  /* 0x00000005ff127e24 */ /* 0x000fe4000f8e00ff */
[----:B------:R-:W-:-:S07]  /*12dc0*/  IMAD.U32 R19, RZ, RZ, UR6 ;  /* 0x00000006ff137e24 */ /* 0x000fce000f8e00ff */
.L_x_2615:
        /* <DEDUP_REMOVED lines=12> */
.L_x_2604:
[----:B------:R-:W-:Y:S02]  /*12e90*/  ULDC UR4, c[0x0][0xc3c] ;  /* 0x00030f0000047ab9 */ /* 0x000fe40000000800 */
[----:B---3--:R-:W-:-:S13]  /*12ea0*/  ISETP.GE.AND P0, PT, R19, UR4, PT ;  /* 0x0000000413007c0c */ /* 0x008fda000bf06270 */
[----:B------:R-:W-:Y:S05]  /*12eb0*/  @!P0 BRA `(.L_x_2616) ;  /* 0xffffffa800d48947 */ /* 0x000fea000383ffff */
[----:B------:R-:W-:Y:S05]  /*12ec0*/  BSYNC B8 ;  /* 0x0000000000087941 */ /* 0x000fea0003800000 */
.L_x_2514:
[----:B0-----:R-:W3:Y:S01]  /*12ed0*/  LDL.LU R0, [R1+0x48] ;  /* 0x0000480001007983 */ /* 0x001ee20000300800 */
[----:B------:R-:W-:Y:S01]  /*12ee0*/  BSSY B0, `(.L_x_2617) ;  /* 0x000000b000007945 */ /* 0x000fe20003800000 */
[----:B------:R-:W0:Y:S01]  /*12ef0*/  S2R R5, SR_CgaCtaId ;  /* 0x0000000000057919 */ /* 0x000e220000008800 */
[----:B---3--:R-:W-:-:S05]  /*12f00*/  VIADD R0, R0, 0x1 ;  /* 0x0000000100007836 */ /* 0x008fca0000000000 */
[----:B------:R-:W-:-:S04]  /*12f10*/  LEA.HI R2, R0, R0, RZ, 0x1 ;  /* 0x0000000000027211 */ /* 0x000fc800078f08ff */
[----:B------:R-:W-:-:S05]  /*12f20*/  LOP3.LUT R3, R2, 0xfffffffe, RZ, 0xc0, !PT ;  /* 0xfffffffe02037812 */ /* 0x000fca00078ec0ff */
[----:B------:R-:W-:Y:S01]  /*12f30*/  IMAD.IADD R3, R0, 0x1, -R3 ;  /* 0x0000000100037824 */ /* 0x000fe200078e0a03 */
[----:B------:R-:W-:-:S04]  /*12f40*/  MOV R0, 0x400 ;  /* 0x0000040000007802 */ /* 0x000fc80000000f00 */
[----:B0-----:R-:W-:Y:S02]  /*12f50*/  LEA R0, R5, R0, 0x18 ;  /* 0x0000000005007211 */ /* 0x001fe400078ec0ff */
[----:B------:R-:W-:-:S04]  /*12f60*/  SHF.L.U32 R3, R3, 0x1f, RZ ;  /* 0x0000001f03037819 */ /* 0x000fc800000006ff */
[----:B------:R-:W0:Y:S02]  /*12f70*/  SYNCS.PHASECHK.TRANS64.TRYWAIT P0, [R0+URZ+0x34820], R3 ;  /* 0x03482003000075a7 */ /* 0x000e24000800017f */
[----:B0-----:R-:W-:Y:S05]  /*12f80*/  @!P0 BRA `(.L_x_2618) ;  /* 0x0000001c00c08947 */ /* 0x001fea0003800000 */
.L_x_2687:
[----:B------:R-:W-:Y:S05]  /*12f90*/  BSYNC B0 ;  /* 0x0000000000007941 */ /* 0x000fea0003800000 */
.L_x_2617:
[----:B------:R-:W-:-:S03]  /*12fa0*/  UMOV UR4, 0xffffffff ;  /* 0xffffffff00047882 */ /* 0x000fc60000000000 */
[----:B------:R-:W-:Y:S05]  /*12fb0*/  BRA.DIV UR4, `(.L_x_2619) ;  /* 0x0000001e04c87947 */ /* 0x000fea000b800000 */
[----:B------:R-:W3:Y:S02]  /*12fc0*/  S2R R2, SR_TID.X ;  /* 0x0000000000027919 */ /* 0x000ee40000002100 */
[----:B---3--:R-:W-:-:S04]  /*12fd0*/  SHF.R.U32.HI R2, RZ, 0x5, R2 ;  /* 0x00000005ff027819 */ /* 0x008fc80000011602 */
[----:B------:R-:W-:-:S05]  /*12fe0*/  LOP3.LUT R2, R2, 0x3, RZ, 0xc0, !PT ;  /* 0x0000000302027812 */ /* 0x000fca00078ec0ff */
[----:B------:R3:W0:Y:S02]  /*12ff0*/  SHFL.IDX PT, R14, R2, RZ, 0x1f ;  /* 0x00001fff020e7589 */ /* 0x00062400000e0000 */
.L_x_2690:
[----:B0-----:R-:W-:Y:S01]  /*13000*/  ISETP.NE.AND P0, PT, R14, RZ, PT ;  /* 0x000000ff0e00720c */ /* 0x001fe20003f05270 */
[----:B------:R-:W-:-:S12]  /*13010*/  BSSY B0, `(.L_x_2620) ;  /* 0x0000027000007945 */ /* 0x000fd80003800000 */
[----:B------:R-:W-:Y:S05]  /*13020*/  @P0 BRA `(.L_x_2621) ;  /* 0x0000000000940947 */ /* 0x000fea0003800000 */
[----:B------:R-:W-:-:S03]  /*13030*/  UMOV UR4, 0xffffffff ;  /* 0xffffffff00047882 */ /* 0x000fc60000000000 */
[----:B------:R-:W-:Y:S05]  /*13040*/  BRA.DIV UR4, `(.L_x_2622) ;  /* 0x0000001e04d87947 */ /* 0x000fea000b800000 */
[----:B------:R-:W-:-:S13]  /*13050*/  ELECT P6, URZ, PT ;  /* 0x00000000003f782f */ /* 0x000fda00038c0000 */
.L_x_2693:
[----:B------:R-:W-:Y:S05]  /*13060*/  @!P6 BRA `(.L_x_2621) ;  /* 0x000000000084e947 */ /* 0x000fea0003800000 */
[----:B---3--:R-:W3:Y:S02]  /*13070*/  LDL.LU R2, [R1+0x54] ;  /* 0x0000540001027983 */ /* 0x008ee40000300800 */
[----:B---3--:R-:W-:-:S04]  /*13080*/  LOP3.LUT R2, R2, 0x2, RZ, 0xfc, !PT ;  /* 0x0000000202027812 */ /* 0x008fc800078efcff */
[----:B------:R-:W-:-:S13]  /*13090*/  ISETP.NE.AND P2, PT, R2, 0x3, PT ;  /* 0x000000030200780c */ /* 0x000fda0003f45270 */
[----:B------:R-:W-:Y:S05]  /*130a0*/  @!P2 BRA `(.L_x_2623) ;  /* 0x000000000004a947 */ /* 0x000fea0003800000 */
[----:B------:R-:W-:Y:S01]  /*130b0*/  BPT.TRAP 0x1 ;  /* 0x000000040000795c */ /* 0x000fe20000300000 */
.L_x_2623:
[----:B------:R-:W3:Y:S04]  /*130c0*/  LDL R3, [R1+0x8] ;  /* 0x0000080001037983 */ /* 0x000ee80000100800 */
[----:B--2-4-:R-:W2:Y:S01]  /*130d0*/  LDL.LU R7, [R1+0x14] ;  /* 0x0000140001077983 */ /* 0x014ea20000300800 */
[----:B------:R-:W-:-:S04]  /*130e0*/  VIADD R2, R0, 0x34840 ;  /* 0x0003484000027836 */ /* 0x000fc80000000000 */
[C---:B---3--:R-:W-:Y:S02]  /*130f0*/  IMAD R6, R3.reuse, 0x8, R2 ;  /* 0x0000000803067824 */ /* 0x048fe400078e0202 */
        /* <DEDUP_REMOVED lines=10> */
.L_x_2694:
[----:B------:R-:W2:Y:S02]  /*131a0*/  SYNCS.PHASECHK.TRANS64.TRYWAIT P0, [R7+URZ], R2 ;  /* 0x00000002070075a7 */ /* 0x000ea4000800017f */
[----:B--2---:R-:W-:Y:S05]  /*131b0*/  @!P0 BRA `(.L_x_2625) ;  /* 0x0000001c00b08947 */ /* 0x004fea0003800000 */
.L_x_2695:
[----:B------:R-:W-:Y:S05]  /*131c0*/  @!P2 BRA `(.L_x_2626) ;  /* 0x000000000004a947 */ /* 0x000fea0003800000 */
[----:B------:R-:W-:Y:S01]  /*131d0*/  BPT.TRAP 0x1 ;  /* 0x000000040000795c */ /* 0x000fe20000300000 */
.L_x_2626:
[----:B------:R-:W3:Y:S01]  /*131e0*/  LDL.LU R4, [R1+0x8] ;  /* 0x0000080001047983 */ /* 0x000ee20000300800 */
[----:B------:R-:W-:-:S05]  /*131f0*/  VIADD R0, R0, 0x34860 ;  /* 0x0003486000007836 */ /* 0x000fca0000000000 */
[----:B---3--:R-:W-:-:S04]  /*13200*/  LEA R4, R4, R0, 0x3 ;  /* 0x0000000004047211 */ /* 0x008fc800078e18ff */
[----:B------:R-:W3:Y:S02]  /*13210*/  SYNCS.PHASECHK.TRANS64.TRYWAIT P0, [R4+URZ], R5 ;  /* 0x00000005040075a7 */ /* 0x000ee4000800017f */
[----:B---3--:R-:W-:Y:S05]  /*13220*/  @!P0 BRA `(.L_x_2627) ;  /* 0x0000001c00a88947 */ /* 0x008fea0003800000 */
.L_x_2696:
[----:B------:R-:W-:-:S07]  /*13230*/  IMAD R3, R3, 0x8, R0 ;  /* 0x0000000803037824 */ /* 0x000fce00078e0200 */
.L_x_2628:
[----:B----4-:R4:W0:Y:S02]  /*13240*/  SYNCS.PHASECHK.TRANS64.TRYWAIT P0, [R3+URZ], R2 ;  /* 0x00000002030075a7 */ /* 0x010824000800017f */
[----:B0-----:R-:W-:Y:S05]  /*13250*/  @!P0 NANOSLEEP.SYNCS 0x989680 ;  /* 0x009896800000895d */ /* 0x001fea0003900000 */
[----:B------:R-:W0:Y:S02]  /*13260*/  @!P0 SYNCS.PHASECHK.TRANS64 P0, [R3+URZ], R2 ;  /* 0x00000002030085a7 */ /* 0x000e24000800007f */
[----:B0-----:R-:W-:Y:S05]  /*13270*/  @!P0 BRA `(.L_x_2628) ;  /* 0xfffffffc00f08947 */ /* 0x001fea000383ffff */
.L_x_2621:
[----:B------:R-:W-:Y:S05]  /*13280*/  BSYNC B0 ;  /* 0x0000000000007941 */ /* 0x000fea0003800000 */
.L_x_2620:
[----:B------:R-:W-:Y:S05]  /*13290*/  EXIT ;  /* 0x000000000000794d */ /* 0x000fea0003800000 */
.L_x_2456:
[----:B0-----:R-:W-:-:S04]  /*132a0*/  IMAD.U32 R3, RZ, RZ, UR37 ;  /* 0x00000025ff037e24 */ /* 0x001fc8000f8e00ff */
[----:B------:R0:W1:Y:S03]  /*132b0*/  SYNCS.PHASECHK.TRANS64.TRYWAIT P1, [R3+URZ+0x34800], R0 ;  /* 0x03480000030075a7 */ /* 0x000066000802017f */
[----:B-1----:R-:W-:Y:S05]  /*132c0*/  @!P1 NANOSLEEP.SYNCS 0x989680 ;  /* 0x009896800000995d */ /* 0x002fea0003900000 */
[----:B------:R-:W1:Y:S02]  /*132d0*/  @!P1 SYNCS.PHASECHK.TRANS64 P1, [R3+URZ+0x34800], R0 ;  /* 0x03480000030095a7 */ /* 0x000e64000802007f */
[----:B-1----:R-:W-:Y:S05]  /*132e0*/  @!P1 BRA `(.L_x_2456) ;  /* 0xfffffffc00ec9947 */ /* 0x002fea000383ffff */
[----:B------:R-:W-:Y:S05]  /*132f0*/  BRA `(.L_x_2629) ;  /* 0xfffffee4000c7947 */ /* 0x000fea000383ffff */
.L_x_2460:
[----:B-1----:R1:W2:Y:S02]  /*13300*/  SYNCS.PHASECHK.TRANS64.TRYWAIT P2, [R0+URZ+0x34830], R3 ;  /* 0x03483003000075a7 */ /* 0x0022a4000804017f */
[----:B--2---:R-:W-:Y:S05]  /*13310*/  @!P2 NANOSLEEP.SYNCS 0x989680 ;  /* 0x009896800000a95d */ /* 0x004fea0003900000 */
[----:B------:R-:W2:Y:S02]  /*13320*/  @!P2 SYNCS.PHASECHK.TRANS64 P2, [R0+URZ+0x34830], R3 ;  /* 0x034830030000a5a7 */ /* 0x000ea4000804007f */
[----:B--2---:R-:W-:Y:S05]  /*13330*/  @!P2 BRA `(.L_x_2460) ;  /* 0xfffffffc00f0a947 */ /* 0x004fea000383ffff */
[----:B------:R-:W-:Y:S05]  /*13340*/  BRA `(.L_x_2459) ;  /* 0xfffffee400307947 */ /* 0x000fea000383ffff */
.L_x_2465:
[----:B-1----:R-:W-:-:S04]  /*13350*/  IMAD.U32 R6, RZ, RZ, UR59 ;  /* 0x0000003bff067e24 */ /* 0x002fc8000f8e00ff */
[----:B------:R1:W2:Y:S03]  /*13360*/  SYNCS.PHASECHK.TRANS64.TRYWAIT P3, [R6+URZ+0x34830], R5 ;  /* 0x03483005060075a7 */ /* 0x0002a6000806017f */
[----:B--2---:R-:W-:Y:S05]  /*13370*/  @!P3 NANOSLEEP.SYNCS 0x989680 ;  /* 0x009896800000b95d */ /* 0x004fea0003900000 */
[----:B------:R-:W2:Y:S02]  /*13380*/  @!P3 SYNCS.PHASECHK.TRANS64 P3, [R6+URZ+0x34830], R5 ;  /* 0x034830050600b5a7 */ /* 0x000ea4000806007f */
[----:B--2---:R-:W-:Y:S05]  /*13390*/  @!P3 BRA `(.L_x_2465) ;  /* 0xfffffffc00ecb947 */ /* 0x004fea000383ffff */
[----:B------:R-:W-:Y:S05]  /*133a0*/  BRA `(.L_x_2464) ;  /* 0xffffff1000a07947 */ /* 0x000fea000383ffff */
.L_x_2469:
[----:B01----:R-:W-:-:S04]  /*133b0*/  IMAD.U32 R5, RZ, RZ, UR7 ;  /* 0x00000007ff057e24 */ /* 0x003fc8000f8e00ff */
[----:B------:R0:W1:Y:S03]  /*133c0*/  SYNCS.PHASECHK.TRANS64.TRYWAIT P3, [R5+URZ+0x34850], R0 ;  /* 0x03485000050075a7 */ /* 0x000066000806017f */
[----:B-1----:R-:W-:Y:S05]  /*133d0*/  @!P3 NANOSLEEP.SYNCS 0x989680 ;  /* 0x009896800000b95d */ /* 0x002fea0003900000 */
[----:B------:R-:W1:Y:S02]  /*133e0*/  @!P3 SYNCS.PHASECHK.TRANS64 P3, [R5+URZ+0x34850], R0 ;  /* 0x034850000500b5a7 */ /* 0x000e64000806007f */
[----:B-1----:R-:W-:Y:S05]  /*133f0*/  @!P3 BRA `(.L_x_2469) ;  /* 0xfffffffc00ecb947 */ /* 0x002fea000383ffff */
[----:B------:R-:W-:Y:S05]  /*13400*/  BRA `(.L_x_2468) ;  /* 0xffffff1800a47947 */ /* 0x000fea000383ffff */
.L_x_2475:
[----:B-1----:R-:W-:-:S04]  /*13410*/  IMAD.U32 R6, RZ, RZ, UR6 ;  /* 0x00000006ff067e24 */ /* 0x002fc8000f8e00ff */
[----:B------:R1:W2:Y:S03]  /*13420*/  SYNCS.PHASECHK.TRANS64.TRYWAIT P2, [R6+URZ+0x34830], R5 ;  /* 0x03483005060075a7 */ /* 0x0002a6000804017f */
[----:B--2---:R-:W-:Y:S05]  /*13430*/  @!P2 NANOSLEEP.SYNCS 0x989680 ;  /* 0x009896800000a95d */ /* 0x004fea0003900000 */
[----:B------:R-:W2:Y:S02]  /*13440*/  @!P2 SYNCS.PHASECHK.TRANS64 P2, [R6+URZ+0x34830], R5 ;  /* 0x034830050600a5a7 */ /* 0x000ea4000804007f */
[----:B--2---:R-:W-:Y:S05]  /*13450*/  @!P2 BRA `(.L_x_2475) ;  /* 0xfffffffc00eca947 */ /* 0x004fea000383ffff */
[----:B------:R-:W-:Y:S05]  /*13460*/  BRA `(.L_x_2474) ;  /* 0xffffff4000e87947 */ /* 0x000fea000383ffff */
.L_x_2479:
[----:B01----:R-:W-:-:S04]  /*13470*/  IMAD.U32 R5, RZ, RZ, UR7 ;  /* 0x00000007ff057e24 */ /* 0x003fc8000f8e00ff */
[----:B------:R0:W1:Y:S03]  /*13480*/  SYNCS.PHASECHK.TRANS64.TRYWAIT P2, [R5+URZ+0x34850], R0 ;  /* 0x03485000050075a7 */ /* 0x000066000804017f */
[----:B-1----:R-:W-:Y:S05]  /*13490*/  @!P2 NANOSLEEP.SYNCS 0x989680 ;  /* 0x009896800000a95d */ /* 0x002fea0003900000 */
[----:B------:R-:W1:Y:S02]  /*134a0*/  @!P2 SYNCS.PHASECHK.TRANS64 P2, [R5+URZ+0x34850], R0 ;  /* 0x034850000500a5a7 */ /* 0x000e64000804007f */
[----:B-1----:R-:W-:Y:S05]  /*134b0*/  @!P2 BRA `(.L_x_2479) ;  /* 0xfffffffc00eca947 */ /* 0x002fea000383ffff */
[----:B------:R-:W-:Y:S05]  /*134c0*/  BRA `(.L_x_2478) ;  /* 0xffffff4800ec7947 */ /* 0x000fea000383ffff */
.L_x_2484:
[----:B-1----:R-:W-:-:S04]  /*134d0*/  IMAD.U32 R7, RZ, RZ, UR5 ;  /* 0x00000005ff077e24 */ /* 0x002fc8000f8e00ff */
[----:B------:R1:W2:Y:S03]  /*134e0*/  SYNCS.PHASECHK.TRANS64.TRYWAIT P0, [R7+URZ+0x34850], R0 ;  /* 0x03485000070075a7 */ /* 0x0002a6000800017f */
[----:B--2---:R-:W-:Y:S05]  /*134f0*/  @!P0 NANOSLEEP.SYNCS 0x989680 ;  /* 0x009896800000895d */ /* 0x004fea0003900000 */
[----:B------:R-:W2:Y:S02]  /*13500*/  @!P0 SYNCS.PHASECHK.TRANS64 P0, [R7+URZ+0x34850], R0 ;  /* 0x03485000070085a7 */ /* 0x000ea4000800007f */
[----:B--2---:R-:W-:Y:S05]  /*13510*/  @!P0 BRA `(.L_x_2484) ;  /* 0xfffffffc00ec8947 */ /* 0x004fea000383ffff */
[----:B------:R-:W-:Y:S05]  /*13520*/  BRA `(.L_x_2483) ;  /* 0xffffff6c00bc7947 */ /* 0x000fea000383ffff */
.L_x_2526:
        /* <DEDUP_REMOVED lines=11> */
.L_x_2631:
[----:B------:R-:W-:Y:S05]  /*135e0*/  BSYNC B0 ;  /* 0x0000000000007941 */ /* 0x000fea0003800000 */
.L_x_2630:
[----:B------:R-:W-:Y:S05]  /*135f0*/  BRA `(.L_x_2632) ;  /* 0xffffffb000187947 */ /* 0x000fea000383ffff */
.L_x_2528:
[----:B------:R-:W-:Y:S01]  /*13600*/  BSSY B0, `(.L_x_2633) ;  /* 0x0000006000007945 */ /* 0x000fe20003800000 */
[----:B------:R-:W-:-:S07]  /*13610*/  IMAD.MOV.U32 R15, RZ, RZ, -0x1 ;  /* 0xffffffffff0f7424 */ /* 0x000fce00078e00ff */
[----:B0123--:R-:W-:Y:S05]  /*13620*/  WARPSYNC.COLLECTIVE R15, `(.L_x_2634) ;  /* 0x000000000f0c7348 */ /* 0x00ffea0003c00000 */
[----:B------:R-:W-:Y:S02]  /*13630*/  ELECT P6, UR62, PT ;  /* 0x00000000003e782f */ /* 0x000fe400038c0000 */
[----:B------:R-:W-:Y:S01]  /*13640*/  MOV R14, UR62 ;  /* 0x0000003e000e7c02 */ /* 0x000fe20008000f00 */
[----:B0123--:R-:W-:Y:S10]  /*13650*/  ENDCOLLECTIVE ;  /* 0x000000000000791b */ /* 0x00fff40003800000 */
.L_x_2634:
[----:B------:R-:W-:Y:S05]  /*13660*/  BSYNC B0 ;  /* 0x0000000000007941 */ /* 0x000fea0003800000 */
.L_x_2633:
[----:B------:R-:W-:Y:S05]  /*13670*/  BRA `(.L_x_2635) ;  /* 0xffffffb000207947 */ /* 0x000fea000383ffff */
.L_x_2530:
[----:B---3--:R3:W4:Y:S02]  /*13680*/  SYNCS.PHASECHK.TRANS64.TRYWAIT P0, [R0+URZ+0x34840], R2 ;  /* 0x03484002000075a7 */ /* 0x008724000800017f */
[----:B----4-:R-:W-:Y:S05]  /*13690*/  @!P0 NANOSLEEP.SYNCS 0x989680 ;  /* 0x009896800000895d */ /* 0x010fea0003900000 */
[----:B------:R-:W4:Y:S02]  /*136a0*/  @!P0 SYNCS.PHASECHK.TRANS64 P0, [R0+URZ+0x34840], R2 ;  /* 0x03484002000085a7 */ /* 0x000f24000800007f */
[----:B----4-:R-:W-:Y:S05]  /*136b0*/  @!P0 BRA `(.L_x_2530) ;  /* 0xfffffffc00f08947 */ /* 0x010fea000383ffff */
[----:B------:R-:W-:Y:S05]  /*136c0*/  BRA `(.L_x_2636) ;  /* 0xffffffb0008c7947 */ /* 0x000fea000383ffff */
.L_x_2534:
[----:B------:R-:W2:Y:S01]  /*136d0*/  LDL.LU R11, [R1+0x34] ;  /* 0x00003400010b7983 */ /* 0x000ea20000300800 */
[----:B------:R-:W-:Y:S01]  /*136e0*/  IMAD.MOV.U32 R13, RZ, RZ, R0 ;  /* 0x000000ffff0d7224 */ /* 0x000fe200078e0000 */
[----:B------:R-:W-:Y:S01]  /*136f0*/  LOP3.LUT R8, R8, 0x7f, RZ, 0xc0, !PT ;  /* 0x0000007f08087812 */ /* 0x000fe200078ec0ff */
[----:B------:R-:W-:Y:S02]  /*13700*/  IMAD.MOV.U32 R12, RZ, RZ, RZ ;  /* 0x000000ffff0c7224 */ /* 0x000fe400078e00ff */
[----:B------:R-:W-:Y:S01]  /*13710*/  IMAD.MOV.U32 R15, RZ, RZ, -0x1 ;  /* 0xffffffffff0f7424 */ /* 0x000fe200078e00ff */
[----:B------:R-:W-:-:S05]  /*13720*/  SHF.R.U32.HI R6, RZ, 0x3, R8 ;  /* 0x00000003ff067819 */ /* 0x000fca0000011608 */
[----:B------:R-:W-:Y:S02]  /*13730*/  IMAD R17, R17, 0x80, R6 ;  /* 0x0000008011117824 */ /* 0x000fe400078e0206 */
[----:B--2---:R-:W-:Y:S02]  /*13740*/  IMAD R2, R11, R7, RZ ;  /* 0x000000070b027224 */ /* 0x004fe400078e02ff */
[----:B------:R-:W-:-:S03]  /*13750*/  IMAD.MOV.U32 R11, RZ, RZ, 0x181f ;  /* 0x0000181fff0b7424 */ /* 0x000fc600078e00ff */
[----:B------:R-:W-:-:S13]  /*13760*/  ISETP.GE.AND P3, PT, R17, R2, PT ;  /* 0x000000021100720c */ /* 0x000fda0003f66270 */
[----:B-----5:R-:W-:Y:S05]  /*13770*/  WARPSYNC.COLLECTIVE R15, `(.L_x_2637) ;  /* 0x000000000f087348 */ /* 0x020fea0003c00000 */
[----:B------:R0:W1:Y:S02]  /*13780*/  SHFL.IDX P6, R14, R13, R12, R11 ;  /* 0x0000000c0d0e7389 */ /* 0x00006400000c000b */
[----:B01---5:R-:W-:Y:S01]  /*13790*/  ENDCOLLECTIVE ;  /* 0x000000000000791b */ /* 0x023fe20003800000 */
.L_x_2637:
[----:B------:R-:W-:Y:S01]  /*137a0*/  IMAD.MOV.U32 R13, RZ, RZ, R3 ;  /* 0x000000ffff0d7224 */ /* 0x000fe200078e0003 */
[----:B------:R-:W-:-:S07]  /*137b0*/  MOV R4, R14 ;  /* 0x0000000e00047202 */ /* 0x000fce0000000f00 */
[----:B------:R-:W-:Y:S05]  /*137c0*/  WARPSYNC.COLLECTIVE R15, `(.L_x_2638) ;  /* 0x000000000f087348 */ /* 0x000fea0003c00000 */
[----:B------:R0:W1:Y:S02]  /*137d0*/  SHFL.IDX P6, R14, R13, R12, R11 ;  /* 0x0000000c0d0e7389 */ /* 0x00006400000c000b */
[----:B01----:R-:W-:Y:S01]  /*137e0*/  ENDCOLLECTIVE ;  /* 0x000000000000791b */ /* 0x003fe20003800000 */
.L_x_2638:
[----:B------:R-:W-:Y:S02]  /*137f0*/  IMAD.MOV.U32 R13, RZ, RZ, R0 ;  /* 0x000000ffff0d7224 */ /* 0x000fe400078e0000 */
[----:B------:R-:W-:Y:S02]  /*13800*/  IMAD.MOV.U32 R12, RZ, RZ, 0x1 ;  /* 0x00000001ff0c7424 */ /* 0x000fe400078e00ff */
[----:B------:R-:W-:-:S07]  /*13810*/  IMAD.MOV.U32 R5, RZ, RZ, R14 ;  /* 0x000000ffff057224 */ /* 0x000fce00078e000e */
[----:B------:R-:W-:Y:S05]  /*13820*/  WARPSYNC.COLLECTIVE R15, `(.L_x_2639) ;  /* 0x000000000f087348 */ /* 0x000fea0003c00000 */
[----:B------:R0:W1:Y:S02]  /*13830*/  SHFL.IDX P6, R14, R13, R12, R11 ;  /* 0x0000000c0d0e7389 */ /* 0x00006400000c000b */
[----:B01----:R-:W-:Y:S01]  /*13840*/  ENDCOLLECTIVE ;  /* 0x000000000000791b */ /* 0x003fe20003800000 */
.L_x_2639:
        /* <DEDUP_REMOVED lines=10> */
.L_x_2640:
[----:B------:R-:W-:Y:S01]  /*138f0*/  @!PT LDS RZ, [RZ] ;  /* 0x00000000fffff984 */ /* 0x000fe20000000800 */
[----:B------:R-:W-:Y:S01]  /*13900*/  @!PT LDS RZ, [RZ] ;  /* 0x00000000fffff984 */ /* 0x000fe20000000800 */
[----:B------:R-:W-:Y:S01]  /*13910*/  @!PT LDS RZ, [RZ] ;  /* 0x00000000fffff984 */ /* 0x000fe20000000800 */
[----:B------:R-:W-:Y:S04]  /*13920*/  @!P3 LDGSTS.E.BYPASS.LTC128B.128 [R9+0x10400], desc[UR56][R4.64], !P2 ;  /* 0x104000000409bfae */ /* 0x000fe8000d101d78 */
[----:B------:R-:W-:Y:S04]  /*13930*/  @!P3 LDGSTS.E.BYPASS.LTC128B.128 [R9+0x14400], desc[UR56][R4.64+0x80], !P1 ;  /* 0x144000800409bfae */ /* 0x000fe8000c901d78 */
[----:B------:R0:W-:Y:S01]  /*13940*/  @!P3 LDGSTS.E.BYPASS.LTC128B.128 [R9+0x18400], desc[UR56][R4.64+0x100], !P0 ;  /* 0x184001000409bfae */ /* 0x0001e2000c101d78 */
[----:B------:R-:W-:Y:S02]  /*13950*/  IMAD.MOV.U32 R13, RZ, RZ, R0 ;  /* 0x000000ffff0d7224 */ /* 0x000fe400078e0000 */
[----:B------:R-:W-:-:S02]  /*13960*/  IMAD.MOV.U32 R12, RZ, RZ, 0x2 ;  /* 0x00000002ff0c7424 */ /* 0x000fc400078e00ff */
[----:B0-----:R-:W-:Y:S02]  /*13970*/  VIADD R4, R17, 0x10 ;  /* 0x0000001011047836 */ /* 0x001fe40000000000 */
[----:B------:R-:W-:-:S07]  /*13980*/  IMAD.MOV.U32 R6, RZ, RZ, R14 ;  /* 0x000000ffff067224 */ /* 0x000fce00078e000e */
[----:B------:R-:W-:Y:S05]  /*13990*/  WARPSYNC.COLLECTIVE R15, `(.L_x_2641) ;  /* 0x000000000f087348 */ /* 0x000fea0003c00000 */
[----:B------:R0:W1:Y:S02]  /*139a0*/  SHFL.IDX P6, R14, R13, R12, R11 ;  /* 0x0000000c0d0e7389 */ /* 0x00006400000c000b */
[----:B01----:R-:W-:Y:S01]  /*139b0*/  ENDCOLLECTIVE ;  /* 0x000000000000791b */ /* 0x003fe20003800000 */
.L_x_2641:
[----:B------:R-:W-:-:S13]  /*139c0*/  ISETP.GE.AND P3, PT, R4, R2, PT ;  /* 0x000000020400720c */ /* 0x000fda0003f66270 */
[----:B------:R-:W-:Y:S01]  /*139d0*/  @!P3 LEA R7, P5, R10, R6, 0x1 ;  /* 0x000000060a07b211 */ /* 0x000fe200078a08ff */
[----:B------:R-:W-:-:S04]  /*139e0*/  IMAD.MOV.U32 R13, RZ, RZ, R3 ;  /* 0x000000ffff0d7224 */ /* 0x000fc800078e0003 */
[----:B------:R-:W-:Y:S02]  /*139f0*/  @!P3 IMAD.X R6, RZ, RZ, R8, P5 ;  /* 0x000000ffff06b224 */ /* 0x000fe400028e0608 */
[----:B------:R-:W-:Y:S02]  /*13a00*/  @!P3 IMAD.MOV.U32 R4, RZ, RZ, R7 ;  /* 0x000000ffff04b224 */ /* 0x000fe400078e0007 */
[----:B------:R-:W-:Y:S01]  /*13a10*/  @!P3 IMAD.MOV.U32 R5, RZ, RZ, R6 ;  /* 0x000000ffff05b224 */ /* 0x000fe200078e0006 */
[----:B------:R-:W-:-:S07]  /*13a20*/  MOV R6, R14 ;  /* 0x0000000e00067202 */ /* 0x000fce0000000f00 */
[----:B------:R-:W-:Y:S05]  /*13a30*/  WARPSYNC.COLLECTIVE R15, `(.L_x_2642) ;  /* 0x000000000f087348 */ /* 0x000fea0003c00000 */
[----:B------:R0:W1:Y:S02]  /*13a40*/  SHFL.IDX P6, R14, R13, R12, R11 ;  /* 0x0000000c0d0e7389 */ /* 0x00006400000c000b */
[----:B01----:R-:W-:Y:S01]  /*13a50*/  ENDCOLLECTIVE ;  /* 0x000000000000791b */ /* 0x003fe20003800000 */
.L_x_2642:
        /* <DEDUP_REMOVED lines=13> */
.L_x_2643:
[----:B------:R-:W-:-:S13]  /*13b30*/  ISETP.GE.AND P3, PT, R4, R2, PT ;  /* 0x000000020400720c */ /* 0x000fda0003f66270 */
[----:B------:R-:W-:Y:S01]  /*13b40*/  @!P3 LEA R7, P4, R10, R7, 0x1 ;  /* 0x000000070a07b211 */ /* 0x000fe200078808ff */
[----:B------:R-:W-:-:S04]  /*13b50*/  IMAD.MOV.U32 R13, RZ, RZ, R3 ;  /* 0x000000ffff0d7224 */ /* 0x000fc800078e0003 */
[----:B------:R-:W-:-:S04]  /*13b60*/  @!P3 IMAD.X R4, RZ, RZ, R6, P4 ;  /* 0x000000ffff04b224 */ /* 0x000fc800020e0606 */
[----:B------:R-:W-:Y:S02]  /*13b70*/  @!P3 IMAD.MOV.U32 R5, RZ, RZ, R4 ;  /* 0x000000ffff05b224 */ /* 0x000fe400078e0004 */
[----:B------:R-:W-:Y:S02]  /*13b80*/  @!P3 IMAD.MOV.U32 R4, RZ, RZ, R7 ;  /* 0x000000ffff04b224 */ /* 0x000fe400078e0007 */
[----:B------:R-:W-:-:S03]  /*13b90*/  VIADD R7, R17, 0x60 ;  /* 0x0000006011077836 */ /* 0x000fc60000000000 */
[----:B------:R-:W-:Y:S01]  /*13ba0*/  @!PT LDS RZ, [RZ] ;  /* 0x00000000fffff984 */ /* 0x000fe20000000800 */
[----:B------:R-:W-:Y:S01]  /*13bb0*/  @!PT LDS RZ, [RZ] ;  /* 0x00000000fffff984 */ /* 0x000fe20000000800 */
[----:B------:R-:W-:Y:S01]  /*13bc0*/  @!PT LDS RZ, [RZ] ;  /* 0x00000000fffff984 */ /* 0x000fe20000000800 */
[----:B------:R-:W-:Y:S04]  /*13bd0*/  @!P3 LDGSTS.E.BYPASS.LTC128B.128 [R9+0x11400], desc[UR56][R4.64], !P2 ;  /* 0x114000000409bfae */ /* 0x000fe8000d101d78 */
[----:B------:R-:W-:Y:S04]  /*13be0*/  @!P3 LDGSTS.E.BYPASS.LTC128B.128 [R9+0x15400], desc[UR56][R4.64+0x80], !P1 ;  /* 0x154000800409bfae */ /* 0x000fe8000c901d78 */
[----:B------:R0:W-:Y:S02]  /*13bf0*/  @!P3 LDGSTS.E.BYPASS.LTC128B.128 [R9+0x19400], desc[UR56][R4.64+0x100], !P0 ;  /* 0x194001000409bfae */ /* 0x0001e4000c101d78 */
[----:B0-----:R-:W-:-:S05]  /*13c00*/  VIADD R4, R17, 0x30 ;  /* 0x0000003011047836 */ /* 0x001fca0000000000 */
[----:B------:R-:W-:Y:S01]  /*13c10*/  ISETP.GE.AND P3, PT, R4, R2, PT ;  /* 0x000000020400720c */ /* 0x000fe20003f66270 */
[----:B------:R-:W-:-:S12]  /*13c20*/  IMAD.MOV.U32 R4, RZ, RZ, R14 ;  /* 0x000000ffff047224 */ /* 0x000fd800078e000e */
[----:B------:R-:W-:Y:S05]  /*13c30*/  WARPSYNC.COLLECTIVE R15, `(.L_x_2644) ;  /* 0x000000000f087348 */ /* 0x000fea0003c00000 */
[----:B------:R0:W1:Y:S02]  /*13c40*/  SHFL.IDX P6, R14, R13, R12, R11 ;  /* 0x0000000c0d0e7389 */ /* 0x00006400000c000b */
[----:B01----:R-:W-:Y:S01]  /*13c50*/  ENDCOLLECTIVE ;  /* 0x000000000000791b */ /* 0x003fe20003800000 */
.L_x_2644:
[----:B------:R-:W-:Y:S02]  /*13c60*/  IMAD.MOV.U32 R13, RZ, RZ, R0 ;  /* 0x000000ffff0d7224 */ /* 0x000fe400078e0000 */
[----:B------:R-:W-:Y:S02]  /*13c70*/  IMAD.MOV.U32 R12, RZ, RZ, 0x4 ;  /* 0x00000004ff0c7424 */ /* 0x000fe400078e00ff */
[----:B------:R-:W-:-:S07]  /*13c80*/  IMAD.MOV.U32 R5, RZ, RZ, R14 ;  /* 0x000000ffff057224 */ /* 0x000fce00078e000e */
[----:B------:R-:W-:Y:S05]  /*13c90*/  WARPSYNC.COLLECTIVE R15, `(.L_x_2645) ;  /* 0x000000000f087348 */ /* 0x000fea0003c00000 */
[----:B------:R0:W1:Y:S02]  /*13ca0*/  SHFL.IDX P6, R14, R13, R12, R11 ;  /* 0x0000000c0d0e7389 */ /* 0x00006400000c000b */
[----:B01----:R-:W-:Y:S01]  /*13cb0*/  ENDCOLLECTIVE ;  /* 0x000000000000791b */ /* 0x003fe20003800000 */
.L_x_2645:
[----:B------:R-:W-:-:S05]  /*13cc0*/  @!P3 LEA R5, P4, R10, R5, 0x1 ;  /* 0x000000050a05b211 */ /* 0x000fca00078808ff */
[----:B------:R-:W-:-:S05]  /*13cd0*/  @!P3 IMAD.X R4, RZ, RZ, R4, P4 ;  /* 0x000000ffff04b224 */ /* 0x000fca00020e0604 */
[-C--:B------:R-:W-:Y:S02]  /*13ce0*/  @!P3 LOP3.LUT R5, R5, R4.reuse, RZ, 0x3c, !PT ;  /* 0x000000040505b212 */ /* 0x080fe400078e3cff */
[----:B------:R-:W-:Y:S02]  /*13cf0*/  MOV R13, R3 ;  /* 0x00000003000d7202 */ /* 0x000fe40000000f00 */
[----:B------:R-:W-:-:S04]  /*13d00*/  @!P3 LOP3.LUT R4, R5, R4, RZ, 0x3c, !PT ;  /* 0x000000040504b212 */ /* 0x000fc800078e3cff */
[----:B------:R-:W-:-:S05]  /*13d10*/  @!P3 LOP3.LUT R5, R5, R4, RZ, 0x3c, !PT ;  /* 0x000000040505b212 */ /* 0x000fca00078e3cff */
        /* <DEDUP_REMOVED lines=12> */
.L_x_2646:
[----:B------:R-:W-:Y:S02]  /*13de0*/  IMAD.MOV.U32 R13, RZ, RZ, R0 ;  /* 0x000000ffff0d7224 */ /* 0x000fe400078e0000 */
[----:B------:R-:W-:Y:S02]  /*13df0*/  IMAD.MOV.U32 R12, RZ, RZ, 0x5 ;  /* 0x00000005ff0c7424 */ /* 0x000fe400078e00ff */
[----:B------:R-:W-:-:S07]  /*13e00*/  IMAD.MOV.U32 R5, RZ, RZ, R14 ;  /* 0x000000ffff057224 */ /* 0x000fce00078e000e */
[----:B------:R-:W-:Y:S05]  /*13e10*/  WARPSYNC.COLLECTIVE R15, `(.L_x_2647) ;  /* 0x000000000f087348 */ /* 0x000fea0003c00000 */
[----:B------:R0:W1:Y:S02]  /*13e20*/  SHFL.IDX P6, R14, R13, R12, R11 ;  /* 0x0000000c0d0e7389 */ /* 0x00006400000c000b */
[----:B01----:R-:W-:Y:S01]  /*13e30*/  ENDCOLLECTIVE ;  /* 0x000000000000791b */ /* 0x003fe20003800000 */
.L_x_2647:
        /* <DEDUP_REMOVED lines=18> */
.L_x_2648:
[----:B------:R-:W-:Y:S02]  /*13f60*/  IMAD.MOV.U32 R13, RZ, RZ, R0 ;  /* 0x000000ffff0d7224 */ /* 0x000fe400078e0000 */
[----:B------:R-:W-:Y:S02]  /*13f70*/  IMAD.MOV.U32 R12, RZ, RZ, 0x6 ;  /* 0x00000006ff0c7424 */ /* 0x000fe400078e00ff */
[----:B------:R-:W-:-:S07]  /*13f80*/  IMAD.MOV.U32 R5, RZ, RZ, R14 ;  /* 0x000000ffff057224 */ /* 0x000fce00078e000e */
[----:B------:R-:W-:Y:S05]  /*13f90*/  WARPSYNC.COLLECTIVE R15, `(.L_x_2649) ;  /* 0x000000000f087348 */ /* 0x000fea0003c00000 */
[----:B------:R0:W1:Y:S02]  /*13fa0*/  SHFL.IDX P6, R14, R13, R12, R11 ;  /* 0x0000000c0d0e7389 */ /* 0x00006400000c000b */
[----:B01----:R-:W-:Y:S01]  /*13fb0*/  ENDCOLLECTIVE ;  /* 0x000000000000791b */ /* 0x003fe20003800000 */
.L_x_2649:
[----:B------:R-:W-:-:S05]  /*13fc0*/  @!P3 LEA R5, P4, R10, R5, 0x1 ;  /* 0x000000050a05b211 */ /* 0x000fca00078808ff */
[----:B------:R-:W-:Y:S01]  /*13fd0*/  @!P3 IMAD.X R4, RZ, RZ, R4, P4 ;  /* 0x000000ffff04b224 */ /* 0x000fe200020e0604 */
[----:B------:R-:W-:-:S04]  /*13fe0*/  ISETP.GE.AND P4, PT, R7, R2, PT ;  /* 0x000000020700720c */ /* 0x000fc80003f86270 */
        /* <DEDUP_REMOVED lines=10> */
[----:B0-----:R-:W-:-:S07]  /*14090*/  IMAD.MOV.U32 R4, RZ, RZ, R14 ;  /* 0x000000ffff047224 */ /* 0x001fce00078e000e */
[----:B------:R-:W-:Y:S05]  /*140a0*/  WARPSYNC.COLLECTIVE R15, `(.L_x_2650) ;  /* 0x000000000f087348 */ /* 0x000fea0003c00000 */
[----:B------:R0:W1:Y:S02]  /*140b0*/  SHFL.IDX P6, R14, R13, R12, R11 ;  /* 0x0000000c0d0e7389 */ /* 0x00006400000c000b */
[----:B01----:R-:W-:Y:S01]  /*140c0*/  ENDCOLLECTIVE ;  /* 0x000000000000791b */ /* 0x003fe20003800000 */
.L_x_2650:
[----:B------:R-:W-:Y:S01]  /*140d0*/  MOV R13, R0 ;  /* 0x00000000000d7202 */ /* 0x000fe20000000f00 */
[----:B------:R-:W-:Y:S02]  /*140e0*/  IMAD.MOV.U32 R12, RZ, RZ, 0x7 ;  /* 0x00000007ff0c7424 */ /* 0x000fe400078e00ff */
[----:B------:R-:W-:-:S07]  /*140f0*/  IMAD.MOV.U32 R5, RZ, RZ, R14 ;  /* 0x000000ffff057224 */ /* 0x000fce00078e000e */
[----:B------:R-:W-:Y:S05]  /*14100*/  WARPSYNC.COLLECTIVE R15, `(.L_x_2651) ;  /* 0x000000000f087348 */ /* 0x000fea0003c00000 */
[----:B------:R0:W1:Y:S02]  /*14110*/  SHFL.IDX P6, R14, R13, R12, R11 ;  /* 0x0000000c0d0e7389 */ /* 0x00006400000c000b */
[----:B01----:R-:W-:Y:S01]  /*14120*/  ENDCOLLECTIVE ;  /* 0x000000000000791b */ /* 0x003fe20003800000 */
.L_x_2651:
        /* <DEDUP_REMOVED lines=10> */
.L_x_2652:
        /* <DEDUP_REMOVED lines=8> */
.L_x_2539:
[----:B0-----:R-:W2:Y:S02]  /*14250*/  LDL R2, [R1+0x4] ;  /* 0x0000040001027983 */ /* 0x001ea40000100800 */
[----:B--2---:R0:W1:Y:S02]  /*14260*/  SYNCS.PHASECHK.TRANS64.TRYWAIT P0, [R2+URZ+0x34820], R0 ;  /* 0x03482000020075a7 */ /* 0x004064000800017f */
[----:B-1----:R-:W-:Y:S05]  /*14270*/  @!P0 NANOSLEEP.SYNCS 0x989680 ;  /* 0x009896800000895d */ /* 0x002fea0003900000 */
[----:B------:R-:W1:Y:S02]  /*14280*/  @!P0 SYNCS.PHASECHK.TRANS64 P0, [R2+URZ+0x34820], R0 ;  /* 0x03482000020085a7 */ /* 0x000e64000800007f */
[----:B-1----:R-:W-:Y:S05]  /*14290*/  @!P0 BRA `(.L_x_2539) ;  /* 0xfffffffc00ec8947 */ /* 0x002fea000383ffff */
[----:B------:R-:W-:Y:S05]  /*142a0*/  BRA `(.L_x_2654) ;  /* 0xffffffb400ec7947 */ /* 0x000fea000383ffff */
.L_x_2548:
[----:B-1----:R1:W2:Y:S02]  /*142b0*/  SYNCS.PHASECHK.TRANS64.TRYWAIT P0, [R2+URZ+0x34840], R0 ;  /* 0x03484000020075a7 */ /* 0x0022a4000800017f */
[----:B--2---:R-:W-:Y:S05]  /*142c0*/  @!P0 NANOSLEEP.SYNCS 0x989680 ;  /* 0x009896800000895d */ /* 0x004fea0003900000 */
[----:B------:R-:W2:Y:S02]  /*142d0*/  @!P0 SYNCS.PHASECHK.TRANS64 P0, [R2+URZ+0x34840], R0 ;  /* 0x03484000020085a7 */ /* 0x000ea4000800007f */
[----:B--2---:R-:W-:Y:S05]  /*142e0*/  @!P0 BRA `(.L_x_2548) ;  /* 0xfffffffc00f08947 */ /* 0x004fea000383ffff */
[----:B------:R-:W-:Y:S05]  /*142f0*/  BRA `(.L_x_2655) ;  /* 0xffffffb800b07947 */ /* 0x000fea000383ffff */
.L_x_2555:
[----:B0-----:R0:W1:Y:S02]  /*14300*/  SYNCS.PHASECHK.TRANS64.TRYWAIT P0, [R2+URZ+0x60], R0 ;  /* 0x00006000020075a7 */ /* 0x001064000800017f */
[----:B-1----:R-:W-:Y:S05]  /*14310*/  @!P0 NANOSLEEP.SYNCS 0x989680 ;  /* 0x009896800000895d */ /* 0x002fea0003900000 */
[----:B------:R-:W1:Y:S02]  /*14320*/  @!P0 SYNCS.PHASECHK.TRANS64 P0, [R2+URZ+0x60], R0 ;  /* 0x00006000020085a7 */ /* 0x000e64000800007f */
[----:B-1----:R-:W-:Y:S05]  /*14330*/  @!P0 BRA `(.L_x_2555) ;  /* 0xfffffffc00f08947 */ /* 0x002fea000383ffff */
[----:B------:R-:W-:Y:S05]  /*14340*/  BRA `(.L_x_2656) ;  /* 0xffffffbc00c87947 */ /* 0x000fea000383ffff */
.L_x_2564:
[----:B---3--:R3:W4:Y:S02]  /*14350*/  SYNCS.PHASECHK.TRANS64.TRYWAIT P0, [R3+URZ+0x34840], R2 ;  /* 0x03484002030075a7 */ /* 0x008724000800017f */
[----:B----4-:R-:W-:Y:S05]  /*14360*/  @!P0 NANOSLEEP.SYNCS 0x989680 ;  /* 0x009896800000895d */ /* 0x010fea0003900000 */
[----:B------:R-:W4:Y:S02]  /*14370*/  @!P0 SYNCS.PHASECHK.TRANS64 P0, [R3+URZ+0x34840], R2 ;  /* 0x03484002030085a7 */ /* 0x000f24000800007f */
[----:B----4-:R-:W-:Y:S05]  /*14380*/  @!P0 BRA `(.L_x_2564) ;  /* 0xfffffffc00f08947 */ /* 0x010fea000383ffff */
[----:B------:R-:W-:Y:S05]  /*14390*/  BRA `(.L_x_2657) ;  /* 0xffffffc400687947 */ /* 0x000fea000383ffff */
.L_x_2571:
[----:B--2---:R2:W3:Y:S02]  /*143a0*/  SYNCS.PHASECHK.TRANS64.TRYWAIT P0, [R2+URZ+0x60], R3 ;  /* 0x00006003020075a7 */ /* 0x0044e4000800017f */
[----:B---3--:R-:W-:Y:S05]  /*143b0*/  @!P0 NANOSLEEP.SYNCS 0x989680 ;  /* 0x009896800000895d */ /* 0x008fea0003900000 */
[----:B------:R-:W3:Y:S02]  /*143c0*/  @!P0 SYNCS.PHASECHK.TRANS64 P0, [R2+URZ+0x60], R3 ;  /* 0x00006003020085a7 */ /* 0x000ee4000800007f */
[----:B---3--:R-:W-:Y:S05]  /*143d0*/  @!P0 BRA `(.L_x_2571) ;  /* 0xfffffffc00f08947 */ /* 0x008fea000383ffff */
[----:B------:R-:W-:Y:S05]  /*143e0*/  BRA `(.L_x_2658) ;  /* 0xffffffc800807947 */ /* 0x000fea000383ffff */
.L_x_2580:
[----:B----4-:R4:W0:Y:S02]  /*143f0*/  SYNCS.PHASECHK.TRANS64.TRYWAIT P0, [R2+URZ+0x34840], R3 ;  /* 0x03484003020075a7 */ /* 0x010824000800017f */
[----:B0-----:R-:W-:Y:S05]  /*14400*/  @!P0 NANOSLEEP.SYNCS 0x989680 ;  /* 0x009896800000895d */ /* 0x001fea0003900000 */
[----:B------:R-:W0:Y:S02]  /*14410*/  @!P0 SYNCS.PHASECHK.TRANS64 P0, [R2+URZ+0x34840], R3 ;  /* 0x03484003020085a7 */ /* 0x000e24000800007f */
[----:B0-----:R-:W-:Y:S05]  /*14420*/  @!P0 BRA `(.L_x_2580) ;  /* 0xfffffffc00f08947 */ /* 0x001fea000383ffff */
[----:B------:R-:W-:Y:S05]  /*14430*/  BRA `(.L_x_2659) ;  /* 0xffffffcc00f47947 */ /* 0x000fea000383ffff */
.L_x_2587:
[----:B--2---:R2:W3:Y:S02]  /*14440*/  SYNCS.PHASECHK.TRANS64.TRYWAIT P0, [R2+URZ+0x60], R5 ;  /* 0x00006005020075a7 */ /* 0x0044e4000800017f */
[----:B---3--:R-:W-:Y:S05]  /*14450*/  @!P0 NANOSLEEP.SYNCS 0x989680 ;  /* 0x009896800000895d */ /* 0x008fea0003900000 */
[----:B------:R-:W3:Y:S02]  /*14460*/  @!P0 SYNCS.PHASECHK.TRANS64 P0, [R2+URZ+0x60], R5 ;  /* 0x00006005020085a7 */ /* 0x000ee4000800007f */
[----:B---3--:R-:W-:Y:S05]  /*14470*/  @!P0 BRA `(.L_x_2587) ;  /* 0xfffffffc00f08947 */ /* 0x008fea000383ffff */
[----:B------:R-:W-:Y:S05]  /*14480*/  BRA `(.L_x_2660) ;  /* 0xffffffd4000c7947 */ /* 0x000fea000383ffff */
.L_x_2598:
[----:B0-----:R0:W2:Y:S02]  /*14490*/  SYNCS.PHASECHK.TRANS64.TRYWAIT P0, [R0+URZ+0x34860], R2 ;  /* 0x03486002000075a7 */ /* 0x0010a4000800017f */
[----:B--2---:R-:W-:Y:S05]  /*144a0*/  @!P0 NANOSLEEP.SYNCS 0x989680 ;  /* 0x009896800000895d */ /* 0x004fea0003900000 */
[----:B------:R-:W2:Y:S02]  /*144b0*/  @!P0 SYNCS.PHASECHK.TRANS64 P0, [R0+URZ+0x34860], R2 ;  /* 0x03486002000085a7 */ /* 0x000ea4000800007f */
[----:B--2---:R-:W-:Y:S05]  /*144c0*/  @!P0 BRA `(.L_x_2598) ;  /* 0xfffffffc00f08947 */ /* 0x004fea000383ffff */
[----:B------:R-:W-:Y:S05]  /*144d0*/  BRA `(.L_x_2661) ;  /* 0xffffffd800647947 */ /* 0x000fea000383ffff */
.L_x_2605:
[----:B------:R-:W-:Y:S01]  /*144e0*/  BSSY B0, `(.L_x_2662) ;  /* 0x0000008000007945 */ /* 0x000fe20003800000 */
[----:B------:R-:W-:Y:S02]  /*144f0*/  IMAD.MOV.U32 R13, RZ, RZ, R16 ;  /* 0x000000ffff0d7224 */ /* 0x000fe400078e0010 */
[----:B------:R-:W-:Y:S02]  /*14500*/  IMAD.MOV.U32 R12, RZ, RZ, RZ ;  /* 0x000000ffff0c7224 */ /* 0x000fe400078e00ff */
[----:B------:R-:W-:Y:S02]  /*14510*/  IMAD.MOV.U32 R11, RZ, RZ, 0x1f ;  /* 0x0000001fff0b7424 */ /* 0x000fe400078e00ff */
[----:B------:R-:W-:-:S07]  /*14520*/  IMAD.MOV.U32 R15, RZ, RZ, -0x1 ;  /* 0xffffffffff0f7424 */ /* 0x000fce00078e00ff */
[----:B-12-45:R-:W-:Y:S05]  /*14530*/  WARPSYNC.COLLECTIVE R15, `(.L_x_2663) ;  /* 0x000000000f087348 */ /* 0x036fea0003c00000 */
[----:B------:R0:W3:Y:S02]  /*14540*/  SHFL.IDX P6, R14, R13, R12, R11 ;  /* 0x0000000c0d0e7389 */ /* 0x0000e400000c000b */
[----:B012345:R-:W-:Y:S01]  /*14550*/  ENDCOLLECTIVE ;  /* 0x000000000000791b */ /* 0x03ffe20003800000 */
.L_x_2663:
[----:B------:R-:W-:Y:S05]  /*14560*/  BSYNC B0 ;  /* 0x0000000000007941 */ /* 0x000fea0003800000 */
.L_x_2662:
        /* <DEDUP_REMOVED lines=9> */
.L_x_2664:
[----:B------:R-:W-:Y:S02]  /*14600*/  ULDC UR4, c[0x0][0xc3c] ;  /* 0x00030f0000047ab9 */ /* 0x000fe40000000800 */
        /* <DEDUP_REMOVED lines=10> */
[----:B0-----:R-:W-:Y:S01]  /*146b0*/  IMAD.MOV.U32 R2, RZ, RZ, RZ ;  /* 0x000000ffff027224 */ /* 0x001fe200078e00ff */
[----:B--2---:R-:W-:Y:S02]  /*146c0*/  @!P1 MOV R2, R3 ;  /* 0x0000000300029202 */ /* 0x004fe40000000f00 */
[----:B------:R-:W-:-:S03]  /*146d0*/  ISETP.NE.AND P1, PT, R6, RZ, PT ;  /* 0x000000ff0600720c */ /* 0x000fc60003f25270 */
[----:B------:R-:W-:-:S10]  /*146e0*/  IMAD.MOV.U32 R13, RZ, RZ, R2 ;  /* 0x000000ffff0d7224 */ /* 0x000fd400078e0002 */
[----:B------:R-:W-:Y:S05]  /*146f0*/  WARPSYNC.COLLECTIVE R15, `(.L_x_2665) ;  /* 0x000000000f087348 */ /* 0x000fea0003c00000 */
[----:B------:R0:W1:Y:S02]  /*14700*/  SHFL.UP P6, R14, R13, R12, R11 ;  /* 0x0400000c0d0e7389 */ /* 0x00006400000c000b */
[----:B01----:R-:W-:Y:S01]  /*14710*/  ENDCOLLECTIVE ;  /* 0x000000000000791b */ /* 0x003fe20003800000 */
.L_x_2665:
[----:B------:R-:W-:Y:S01]  /*14720*/  IMAD.MOV.U32 R12, RZ, RZ, 0x2 ;  /* 0x00000002ff0c7424 */ /* 0x000fe200078e00ff */
[----:B------:R-:W-:-:S05]  /*14730*/  SEL R7, R14, RZ, P1 ;  /* 0x000000ff0e077207 */ /* 0x000fca0000800000 */
[----:B------:R-:W-:-:S04]  /*14740*/  IMAD.IADD R3, R2, 0x1, R7 ;  /* 0x0000000102037824 */ /* 0x000fc800078e0207 */
[----:B------:R-:W-:-:S07]  /*14750*/  IMAD.MOV.U32 R13, RZ, RZ, R3 ;  /* 0x000000ffff0d7224 */ /* 0x000fce00078e0003 */
[----:B------:R-:W-:Y:S05]  /*14760*/  WARPSYNC.COLLECTIVE R15, `(.L_x_2666) ;  /* 0x000000000f087348 */ /* 0x000fea0003c00000 */
[----:B------:R0:W1:Y:S02]  /*14770*/  SHFL.UP P6, R14, R13, R12, R11 ;  /* 0x0400000c0d0e7389 */ /* 0x00006400000c000b */
[----:B01----:R-:W-:Y:S01]  /*14780*/  ENDCOLLECTIVE ;  /* 0x000000000000791b */ /* 0x003fe20003800000 */
.L_x_2666:
        /* <DEDUP_REMOVED lines=8> */
.L_x_2667:
        /* <DEDUP_REMOVED lines=8> */
.L_x_2668:
        /* <DEDUP_REMOVED lines=8> */
.L_x_2669:
        /* <DEDUP_REMOVED lines=9> */
.L_x_2670:
[----:B------:R-:W-:Y:S01]  /*149a0*/  IMAD.MOV.U32 R16, RZ, RZ, R14 ;  /* 0x000000ffff107224 */ /* 0x000fe200078e000e */
[----:B------:R-:W-:Y:S06]  /*149b0*/  BRA `(.L_x_2671) ;  /* 0xffffffd800ec7947 */ /* 0x000fec000383ffff */
.L_x_2610:
[----:B------:R-:W-:Y:S01]  /*149c0*/  BSSY B0, `(.L_x_2672) ;  /* 0x0000008000007945 */ /* 0x000fe20003800000 */
[----:B-----5:R-:W-:Y:S02]  /*149d0*/  IMAD.MOV.U32 R13, RZ, RZ, R2 ;  /* 0x000000ffff0d7224 */ /* 0x020fe400078e0002 */
[----:B------:R-:W-:Y:S02]  /*149e0*/  IMAD.MOV.U32 R12, RZ, RZ, 0x1 ;  /* 0x00000001ff0c7424 */ /* 0x000fe400078e00ff */
[----:B------:R-:W-:Y:S02]  /*149f0*/  IMAD.MOV.U32 R11, RZ, RZ, RZ ;  /* 0x000000ffff0b7224 */ /* 0x000fe400078e00ff */
[----:B------:R-:W-:-:S07]  /*14a00*/  IMAD.MOV.U32 R15, RZ, RZ, -0x1 ;  /* 0xffffffffff0f7424 */ /* 0x000fce00078e00ff */
[----:B012-4-:R-:W-:Y:S05]  /*14a10*/  WARPSYNC.COLLECTIVE R15, `(.L_x_2673) ;  /* 0x000000000f087348 */ /* 0x017fea0003c00000 */
[----:B------:R3:W0:Y:S02]  /*14a20*/  SHFL.UP P6, R14, R13, R12, R11 ;  /* 0x0400000c0d0e7389 */ /* 0x00062400000c000b */
[----:B01234-:R-:W-:Y:S01]  /*14a30*/  ENDCOLLECTIVE ;  /* 0x000000000000791b */ /* 0x01ffe20003800000 */
.L_x_2673:
[----:B------:R-:W-:Y:S05]  /*14a40*/  BSYNC B0 ;  /* 0x0000000000007941 */ /* 0x000fea0003800000 */
.L_x_2672:
        /* <DEDUP_REMOVED lines=9> */
.L_x_2674:
[----:B------:R-:W-:Y:S01]  /*14ae0*/  IMAD.MOV.U32 R12, RZ, RZ, 0x4 ;  /* 0x00000004ff0c7424 */ /* 0x000fe200078e00ff */
[----:B------:R-:W-:-:S05]  /*14af0*/  SEL R14, R14, RZ, P2 ;  /* 0x000000ff0e0e7207 */ /* 0x000fca0001000000 */
[----:B------:R-:W-:-:S04]  /*14b00*/  IMAD.IADD R3, R3, 0x1, R14 ;  /* 0x0000000103037824 */ /* 0x000fc800078e020e */
[----:B------:R-:W-:-:S07]  /*14b10*/  IMAD.MOV.U32 R13, RZ, RZ, R3 ;  /* 0x000000ffff0d7224 */ /* 0x000fce00078e0003 */
[----:B------:R-:W-:Y:S05]  /*14b20*/  WARPSYNC.COLLECTIVE R15, `(.L_x_2675) ;  /* 0x000000000f087348 */ /* 0x000fea0003c00000 */
[----:B------:R0:W1:Y:S02]  /*14b30*/  SHFL.UP P6, R14, R13, R12, R11 ;  /* 0x0400000c0d0e7389 */ /* 0x00006400000c000b */
[----:B01----:R-:W-:Y:S01]  /*14b40*/  ENDCOLLECTIVE ;  /* 0x000000000000791b */ /* 0x003fe20003800000 */
.L_x_2675:
[----:B------:R-:W-:Y:S01]  /*14b50*/  IMAD.MOV.U32 R12, RZ, RZ, 0x8 ;  /* 0x00000008ff0c7424 */ /* 0x000fe200078e00ff */
[----:B------:R-:W-:-:S05]  /*14b60*/  SEL R14, R14, RZ, P3 ;  /* 0x000000ff0e0e7207 */ /* 0x000fca0001800000 */
[----:B------:R-:W-:-:S04]  /*14b70*/  IMAD.IADD R3, R3, 0x1, R14 ;  /* 0x0000000103037824 */ /* 0x000fc800078e020e */
[----:B------:R-:W-:-:S07]  /*14b80*/  IMAD.MOV.U32 R13, RZ, RZ, R3 ;  /* 0x000000ffff0d7224 */ /* 0x000fce00078e0003 */
[----:B------:R-:W-:Y:S05]  /*14b90*/  WARPSYNC.COLLECTIVE R15, `(.L_x_2676) ;  /* 0x000000000f087348 */ /* 0x000fea0003c00000 */
[----:B------:R0:W1:Y:S02]  /*14ba0*/  SHFL.UP P6, R14, R13, R12, R11 ;  /* 0x0400000c0d0e7389 */ /* 0x00006400000c000b */
[----:B01----:R-:W-:Y:S01]  /*14bb0*/  ENDCOLLECTIVE ;  /* 0x000000000000791b */ /* 0x003fe20003800000 */
.L_x_2676:
[----:B------:R-:W-:Y:S01]  /*14bc0*/  IMAD.MOV.U32 R12, RZ, RZ, 0x10 ;  /* 0x00000010ff0c7424 */ /* 0x000fe200078e00ff */
[----:B------:R-:W-:-:S05]  /*14bd0*/  SEL R14, R14, RZ, P4 ;  /* 0x000000ff0e0e7207 */ /* 0x000fca0002000000 */
[----:B------:R-:W-:-:S04]  /*14be0*/  IMAD.IADD R3, R3, 0x1, R14 ;  /* 0x0000000103037824 */ /* 0x000fc800078e020e */
[----:B------:R-:W-:-:S07]  /*14bf0*/  IMAD.MOV.U32 R13, RZ, RZ, R3 ;  /* 0x000000ffff0d7224 */ /* 0x000fce00078e0003 */
[----:B------:R-:W-:Y:S05]  /*14c00*/  WARPSYNC.COLLECTIVE R15, `(.L_x_2677) ;  /* 0x000000000f087348 */ /* 0x000fea0003c00000 */
[----:B------:R0:W1:Y:S02]  /*14c10*/  SHFL.UP P6, R14, R13, R12, R11 ;  /* 0x0400000c0d0e7389 */ /* 0x00006400000c000b */
[----:B01----:R-:W-:Y:S01]  /*14c20*/  ENDCOLLECTIVE ;  /* 0x000000000000791b */ /* 0x003fe20003800000 */
.L_x_2677:
        /* <DEDUP_REMOVED lines=8> */
.L_x_2678:
[----:B------:R-:W-:Y:S01]  /*14cb0*/  IMAD.MOV.U32 R16, RZ, RZ, R14 ;  /* 0x000000ffff107224 */ /* 0x000fe200078e000e */
[----:B------:R-:W-:Y:S06]  /*14cc0*/  BRA `(.L_x_2679) ;  /* 0xffffffd800c47947 */ /* 0x000fec000383ffff */
.L_x_2612:
[----:B------:R-:W-:Y:S01]  /*14cd0*/  BSSY B0, `(.L_x_2680) ;  /* 0x0000006000007945 */ /* 0x000fe20003800000 */
[----:B------:R-:W-:Y:S01]  /*14ce0*/  PLOP3.LUT P6, PT, P6, PT, PT, 0x8, 0x0 ;  /* 0x000000000000781c */ /* 0x000fe200037ce170 */
[----:B------:R-:W-:-:S12]  /*14cf0*/  IMAD.MOV.U32 R15, RZ, RZ, -0x1 ;  /* 0xffffffffff0f7424 */ /* 0x000fd800078e00ff */
[----:B012-45:R-:W-:Y:S05]  /*14d00*/  WARPSYNC.COLLECTIVE R15, `(.L_x_2681) ;  /* 0x000000000f087348 */ /* 0x037fea0003c00000 */
[----:B------:R-:W-:Y:S01]  /*14d10*/  VOTE.ANY R14, PT, P6 ;  /* 0x00000000000e7806 */ /* 0x000fe200030e0100 */
[----:B012-45:R-:W-:Y:S06]  /*14d20*/  ENDCOLLECTIVE ;  /* 0x000000000000791b */ /* 0x037fec0003800000 */
.L_x_2681:
[----:B------:R-:W-:Y:S05]  /*14d30*/  BSYNC B0 ;  /* 0x0000000000007941 */ /* 0x000fea0003800000 */
.L_x_2680:
[----:B------:R-:W-:Y:S01]  /*14d40*/  MOV R5, R14 ;  /* 0x0000000e00057202 */ /* 0x000fe20000000f00 */
[----:B------:R-:W-:Y:S02]  /*14d50*/  IMAD.MOV.U32 R13, RZ, RZ, R2 ;  /* 0x000000ffff0d7224 */ /* 0x000fe400078e0002 */
[----:B------:R-:W-:Y:S01]  /*14d60*/  IMAD.MOV.U32 R11, RZ, RZ, 0x1f ;  /* 0x0000001fff0b7424 */ /* 0x000fe200078e00ff */
[----:B------:R-:W0:Y:S01]  /*14d70*/  POPC R6, R5 ;  /* 0x0000000500067309 */ /* 0x000e220000000000 */
[----:B------:R-:W-:Y:S02]  /*14d80*/  IMAD.MOV.U32 R15, RZ, RZ, -0x1 ;  /* 0xffffffffff0f7424 */ /* 0x000fe400078e00ff */
[----:B0-----:R-:W-:-:S07]  /*14d90*/  IMAD.MOV.U32 R12, RZ, RZ, R6 ;  /* 0x000000ffff0c7224 */ /* 0x001fce00078e0006 */
[----:B------:R-:W-:Y:S05]  /*14da0*/  WARPSYNC.COLLECTIVE R15, `(.L_x_2682) ;  /* 0x000000000f087348 */ /* 0x000fea0003c00000 */
[----:B------:R0:W1:Y:S02]  /*14db0*/  SHFL.IDX P6, R14, R13, R12, R11 ;  /* 0x0000000c0d0e7389 */ /* 0x00006400000c000b */
[----:B01----:R-:W-:Y:S01]  /*14dc0*/  ENDCOLLECTIVE ;  /* 0x000000000000791b */ /* 0x003fe20003800000 */
.L_x_2682:
[----:B------:R-:W-:Y:S01]  /*14dd0*/  IMAD.MOV.U32 R17, RZ, RZ, R14 ;  /* 0x000000ffff117224 */ /* 0x000fe200078e000e */
[----:B------:R-:W-:Y:S06]  /*14de0*/  BRA `(.L_x_2683) ;  /* 0xffffffd800b47947 */ /* 0x000fec000383ffff */
.L_x_2614:
[----:B------:R-:W-:Y:S01]  /*14df0*/  BSSY B0, `(.L_x_2684) ;  /* 0x0000007000007945 */ /* 0x000fe20003800000 */
[----:B------:R-:W-:Y:S02]  /*14e00*/  IMAD.MOV.U32 R13, RZ, RZ, R3 ;  /* 0x000000ffff0d7224 */ /* 0x000fe400078e0003 */
[----:B------:R-:W-:Y:S02]  /*14e10*/  IMAD.MOV.U32 R11, RZ, RZ, 0x1f ;  /* 0x0000001fff0b7424 */ /* 0x000fe400078e00ff */
[----:B------:R-:W-:-:S07]  /*14e20*/  IMAD.MOV.U32 R15, RZ, RZ, -0x1 ;  /* 0xffffffffff0f7424 */ /* 0x000fce00078e00ff */
[----:B012345:R-:W-:Y:S05]  /*14e30*/  WARPSYNC.COLLECTIVE R15, `(.L_x_2685) ;  /* 0x000000000f087348 */ /* 0x03ffea0003c00000 */
[----:B------:R0:W0:Y:S02]  /*14e40*/  SHFL.IDX P6, R14, R13, R12, R11 ;  /* 0x0000000c0d0e7389 */ /* 0x00002400000c000b */
[----:B012345:R-:W-:Y:S01]  /*14e50*/  ENDCOLLECTIVE ;  /* 0x000000000000791b */ /* 0x03ffe20003800000 */
.L_x_2685:
[----:B------:R-:W-:Y:S05]  /*14e60*/  BSYNC B0 ;  /* 0x0000000000007941 */ /* 0x000fea0003800000 */
.L_x_2684:
[----:B------:R-:W-:Y:S01]  /*14e70*/  IMAD.MOV.U32 R3, RZ, RZ, R14 ;  /* 0x000000ffff037224 */ /* 0x000fe200078e000e */
[----:B------:R-:W-:Y:S06]  /*14e80*/  BRA `(.L_x_2686) ;  /* 0xffffffd800a87947 */ /* 0x000fec000383ffff */
.L_x_2618:
[----:B0-----:R0:W3:Y:S02]  /*14e90*/  SYNCS.PHASECHK.TRANS64.TRYWAIT P0, [R0+URZ+0x34820], R3 ;  /* 0x03482003000075a7 */ /* 0x0010e4000800017f */
[----:B---3--:R-:W-:Y:S05]  /*14ea0*/  @!P0 NANOSLEEP.SYNCS 0x989680 ;  /* 0x009896800000895d */ /* 0x008fea0003900000 */
[----:B------:R-:W3:Y:S02]  /*14eb0*/  @!P0 SYNCS.PHASECHK.TRANS64 P0, [R0+URZ+0x34820], R3 ;  /* 0x03482003000085a7 */ /* 0x000ee4000800007f */
[----:B---3--:R-:W-:Y:S05]  /*14ec0*/  @!P0 BRA `(.L_x_2618) ;  /* 0xfffffffc00f08947 */ /* 0x008fea000383ffff */
[----:B------:R-:W-:Y:S05]  /*14ed0*/  BRA `(.L_x_2687) ;  /* 0xffffffe0002c7947 */ /* 0x000fea000383ffff */
.L_x_2619:
        /* <DEDUP_REMOVED lines=8> */
[----:B012-45:R-:W-:Y:S05]  /*14f60*/  WARPSYNC.COLLECTIVE R15, `(.L_x_2689) ;  /* 0x000000000f087348 */ /* 0x037fea0003c00000 */
[----:B------:R3:W0:Y:S02]  /*14f70*/  SHFL.IDX P6, R14, R13, R12, R11 ;  /* 0x0000000c0d0e7389 */ /* 0x00062400000c000b */
[----:B012345:R-:W-:Y:S01]  /*14f80*/  ENDCOLLECTIVE ;  /* 0x000000000000791b */ /* 0x03ffe20003800000 */
.L_x_2689:
[----:B------:R-:W-:Y:S05]  /*14f90*/  BSYNC B0 ;  /* 0x0000000000007941 */ /* 0x000fea0003800000 */
.L_x_2688:
[----:B------:R-:W-:Y:S05]  /*14fa0*/  BRA `(.L_x_2690) ;  /* 0xffffffe000147947 */ /* 0x000fea000383ffff */
.L_x_2622:
[----:B------:R-:W-:Y:S01]  /*14fb0*/  BSSY B1, `(.L_x_2691) ;  /* 0x0000006000017945 */ /* 0x000fe20003800000 */
[----:B------:R-:W-:-:S07]  /*14fc0*/  IMAD.MOV.U32 R15, RZ, RZ, -0x1 ;  /* 0xffffffffff0f7424 */ /* 0x000fce00078e00ff */
[----:B-12345:R-:W-:Y:S05]  /*14fd0*/  WARPSYNC.COLLECTIVE R15, `(.L_x_2692) ;  /* 0x000000000f0c7348 */ /* 0x03efea0003c00000 */
[----:B------:R-:W-:Y:S02]  /*14fe0*/  ELECT P6, UR62, PT ;  /* 0x00000000003e782f */ /* 0x000fe400038c0000 */
[----:B------:R-:W-:Y:S01]  /*14ff0*/  MOV R14, UR62 ;  /* 0x0000003e000e7c02 */ /* 0x000fe20008000f00 */
[----:B-12345:R-:W-:Y:S10]  /*15000*/  ENDCOLLECTIVE ;  /* 0x000000000000791b */ /* 0x03eff40003800000 */
.L_x_2692:
[----:B------:R-:W-:Y:S05]  /*15010*/  BSYNC B1 ;  /* 0x0000000000017941 */ /* 0x000fea0003800000 */
.L_x_2691:
[----:B------:R-:W-:Y:S05]  /*15020*/  BRA `(.L_x_2693) ;  /* 0xffffffe0000c7947 */ /* 0x000fea000383ffff */
.L_x_2624:
[----:B0-----:R0:W2:Y:S02]  /*15030*/  SYNCS.PHASECHK.TRANS64.TRYWAIT P0, [R6+URZ], R5 ;  /* 0x00000005060075a7 */ /* 0x0010a4000800017f */
[----:B--2---:R-:W-:Y:S05]  /*15040*/  @!P0 NANOSLEEP.SYNCS 0x989680 ;  /* 0x009896800000895d */ /* 0x004fea0003900000 */
[----:B------:R-:W2:Y:S02]  /*15050*/  @!P0 SYNCS.PHASECHK.TRANS64 P0, [R6+URZ], R5 ;  /* 0x00000005060085a7 */ /* 0x000ea4000800007f */
[----:B--2---:R-:W-:Y:S05]  /*15060*/  @!P0 BRA `(.L_x_2624) ;  /* 0xfffffffc00f08947 */ /* 0x004fea000383ffff */
[----:B------:R-:W-:Y:S05]  /*15070*/  BRA `(.L_x_2694) ;  /* 0xffffffe000487947 */ /* 0x000fea000383ffff */
.L_x_2625:
[----:B--2---:R2:W3:Y:S02]  /*15080*/  SYNCS.PHASECHK.TRANS64.TRYWAIT P0, [R7+URZ], R2 ;  /* 0x00000002070075a7 */ /* 0x0044e4000800017f */
[----:B---3--:R-:W-:Y:S05]  /*15090*/  @!P0 NANOSLEEP.SYNCS 0x989680 ;  /* 0x009896800000895d */ /* 0x008fea0003900000 */
[----:B------:R-:W3:Y:S02]  /*150a0*/  @!P0 SYNCS.PHASECHK.TRANS64 P0, [R7+URZ], R2 ;  /* 0x00000002070085a7 */ /* 0x000ee4000800007f */
[----:B---3--:R-:W-:Y:S05]  /*150b0*/  @!P0 BRA `(.L_x_2625) ;  /* 0xfffffffc00f08947 */ /* 0x008fea000383ffff */
[----:B------:R-:W-:Y:S05]  /*150c0*/  BRA `(.L_x_2695) ;  /* 0xffffffe0003c7947 */ /* 0x000fea000383ffff */
.L_x_2627:
[----:B---3--:R3:W4:Y:S02]  /*150d0*/  SYNCS.PHASECHK.TRANS64.TRYWAIT P0, [R4+URZ], R5 ;  /* 0x00000005040075a7 */ /* 0x008724000800017f */
[----:B----4-:R-:W-:Y:S05]  /*150e0*/  @!P0 NANOSLEEP.SYNCS 0x989680 ;  /* 0x009896800000895d */ /* 0x010fea0003900000 */
[----:B------:R-:W4:Y:S02]  /*150f0*/  @!P0 SYNCS.PHASECHK.TRANS64 P0, [R4+URZ], R5 ;  /* 0x00000005040085a7 */ /* 0x000f24000800007f */
[----:B----4-:R-:W-:Y:S05]  /*15100*/  @!P0 BRA `(.L_x_2627) ;  /* 0xfffffffc00f08947 */ /* 0x010fea000383ffff */
[----:B------:R-:W-:Y:S05]  /*15110*/  BRA `(.L_x_2696) ;  /* 0xffffffe000447947 */ /* 0x000fea000383ffff */
.L_x_2697:
        /* <DEDUP_REMOVED lines=14> */
.L_x_15282:


//--------------------- .text._ZN7cutlass13device_kernelIN5flash11enable_sm90INS1_16FlashAttnFwdSm90INS1_25CollectiveMainloopFwdSm90ILi2EN4cute5tupleIJNS5_1CILi1EEES8_S8_EEENS6_IJNS7_ILi128EEESA_NS7_ILi192EEEEEELi128ENS_6half_tEfNS_4arch4Sm90ELb1ELb0ELb1ELb1ELb0ELb1ELb0ELb1ELb1ELb1ELb0ELb0EEENS1_21CollectiveEpilogueFwdINS6_IJSA_SA_SA_EEES9_SD_SF_Li256ELb1ELb1ELb0ELb0EEENS1_36VarlenDynamicPersistentTileSchedulerILi128ELi128ELi256ELi128ELb0ELb1ELb1ELb1ELb1ELb1EEEEEEEEEvNT_6ParamsE --------------------------
	.section	.text._ZN7cutlass13device_kernelIN5flash11enable_sm90INS1_16FlashAttnFwdSm90INS1_25CollectiveMainloopFwdSm90ILi2EN4cute5tupleIJNS5_1CILi1EEES8_S8_EEENS6_IJNS7_ILi128EEESA_NS7_ILi192EEEEEELi128ENS_6half_tEfNS_4arch4Sm90ELb1ELb0ELb1ELb1ELb0ELb1ELb0ELb1ELb1ELb1ELb0ELb0EEENS1_21CollectiveEpilogueFwdINS6_IJSA_SA_SA_EEES9_SD_SF_Li256ELb1ELb1ELb0ELb0EEENS1_36VarlenDynamicPersistentTileSchedulerILi128ELi128ELi256ELi128ELb0ELb1ELb1ELb1ELb1ELb1EEEEEEEEEvNT_6ParamsE,"ax",@progbits
	.align	128
.text._ZN7cutlass13device_kernelIN5flash11enable_sm90INS1_16FlashAttnFwdSm90INS1_25CollectiveMainloopFwdSm90ILi2EN4cute5tupleIJNS5_1CILi1EEES8_S8_EEENS6_IJNS7_ILi128EEESA_NS7_ILi192EEEEEELi128ENS_6half_tEfNS_4arch4Sm90ELb1ELb0ELb1ELb1ELb0ELb1ELb0ELb1ELb1ELb1ELb0ELb0EEENS1_21CollectiveEpilogueFwdINS6_IJSA_SA_SA_EEES9_SD_SF_Li256ELb1ELb1ELb0ELb0EEENS1_36VarlenDynamicPersistentTileSchedulerILi128ELi128ELi256ELi128ELb0ELb1ELb1ELb1ELb1ELb1EEEEEEEEEvNT_6ParamsE:
        .type           _ZN7cutlass13device_kernelIN5flash11enable_sm90INS1_16FlashAttnFwdSm90INS1_25CollectiveMainloopFwdSm90ILi2EN4cute5tupleIJNS5_1CILi1EEES8_S8_EEENS6_IJNS7_ILi128EEESA_NS7_ILi192EEEEEELi128ENS_6half_tEfNS_4arch4Sm90ELb1ELb0ELb1ELb1ELb0ELb1ELb0ELb1ELb1ELb1ELb0ELb0EEENS1_21CollectiveEpilogueFwdINS6_IJSA_SA_SA_EEES9_SD_SF_Li256ELb1ELb1ELb0ELb0EEENS1_36VarlenDynamicPersistentTileSchedulerILi128ELi128ELi256ELi128ELb0ELb1ELb1ELb1ELb1ELb1EEEEEEEEEvNT_6ParamsE,@function
        .size           _ZN7cutlass13device_kernelIN5flash11enable_sm90INS1_16FlashAttnFwdSm90INS1_25CollectiveMainloopFwdSm90ILi2EN4cute5tupleIJNS5_1CILi1EEES8_S8_EEENS6_IJNS7_ILi128EEESA_NS7_ILi192EEEEEELi128ENS_6half_tEfNS_4arch4Sm90ELb1ELb0ELb1ELb1ELb0ELb1ELb0ELb1ELb1ELb1ELb0ELb0EEENS1_21CollectiveEpilogueFwdINS6_IJSA_SA_SA_EEES9_SD_SF_Li256ELb1ELb1ELb0ELb0EEENS1_36VarlenDynamicPersistentTileSchedulerILi128ELi128ELi256ELi128ELb0ELb1ELb1ELb1ELb1ELb1EEEEEEEEEvNT_6ParamsE,(.L_x_15283 - _ZN7cutlass13device_kernelIN5flash11enable_sm90INS1_16FlashAttnFwdSm90INS1_25CollectiveMainloopFwdSm90ILi2EN4cute5tupleIJNS5_1CILi1EEES8_S8_EEENS6_IJNS7_ILi128EEESA_NS7_ILi192EEEEEELi128ENS_6half_tEfNS_4arch4Sm90ELb1ELb0ELb1ELb1ELb0ELb1ELb0ELb1ELb1ELb1ELb0ELb0EEENS1_21CollectiveEpilogueFwdINS6_IJSA_SA_SA_EEES9_SD_SF_Li256ELb1ELb1ELb0ELb0EEENS1_36VarlenDynamicPersistentTileSchedulerILi128ELi128ELi256ELi128ELb0ELb1ELb1ELb1ELb1ELb1EEEEEEEEEvNT_6ParamsE)
        .other          _ZN7cutlass13device_kernelIN5flash11enable_sm90INS1_16FlashAttnFwdSm90INS1_25CollectiveMainloopFwdSm90ILi2EN4cute5tupleIJNS5_1CILi1EEES8_S8_EEENS6_IJNS7_ILi128EEESA_NS7_ILi192EEEEEELi128ENS_6half_tEfNS_4arch4Sm90ELb1ELb0ELb1ELb1ELb0ELb1ELb0ELb1ELb1ELb1ELb0ELb0EEENS1_21CollectiveEpilogueFwdINS6_IJSA_SA_SA_EEES9_SD_SF_Li256ELb1ELb1ELb0ELb0EEENS1_36VarlenDynamicPersistentTileSchedulerILi128ELi128ELi256ELi128ELb0ELb1ELb1ELb1ELb1ELb1EEEEEEEEEvNT_6ParamsE,@"STO_CUDA_ENTRY STV_DEFAULT"
_ZN7cutlass13device_kernelIN5flash11enable_sm90INS1_16FlashAttnFwdSm90INS1_25CollectiveMainloopFwdSm90ILi2EN4cute5tupleIJNS5_1CILi1EEES8_S8_EEENS6_IJNS7_ILi128EEESA_NS7_ILi192EEEEEELi128ENS_6half_tEfNS_4arch4Sm90ELb1ELb0ELb1ELb1ELb0ELb1ELb0ELb1ELb1ELb1ELb0ELb0EEENS1_21CollectiveEpilogueFwdINS6_IJSA_SA_SA_EEES9_SD_SF_Li256ELb1ELb1ELb0ELb0EEENS1_36VarlenDynamicPersistentTileSchedulerILi128ELi128ELi256ELi128ELb0ELb1ELb1ELb1ELb1ELb1EEEEEEEEEvNT_6ParamsE:
        /* <DEDUP_REMOVED lines=24> */
.L_x_2699:
[----:B------:R-:W-:Y:S05]  /*0180*/  BSYNC B0 ;  /* 0x0000000000007941 */ /* 0x000fea0003800000 */
.L_x_2698:
        /* <DEDUP_REMOVED lines=41> */
.L_x_2700:
        /* <DEDUP_REMOVED lines=22> */
.L_x_2701:
        /* <DEDUP_REMOVED lines=18> */
.L_x_2702:
        /* <DEDUP_REMOVED lines=22> */
.L_x_2703:
        /* <DEDUP_REMOVED lines=22> */
.L_x_2704:
        /* <DEDUP_REMOVED lines=10> */
.L_x_2707:
        /* <DEDUP_REMOVED lines=9> */
[----:B------:R-:W-:Y:S01]  /*0a90*/  IMAD.U32 R16, RZ, RZ, UR4 ;  /* 0x00000004ff107e24 */ /* 0x000fe2000f8e00ff */
[----:B------:R-:W-:-:S04]  /*0aa0*/  ULDC UR4, c[0x0][0xc3c] ;  /* 0x00030f0000047ab9 */ /* 0x000fc80000000800 */
[----:B------:R-:W1:Y:S01]  /*0ab0*/  LDS.128 R24, [R16+0x348d0] ;  /* 0x0348d00010187984 */ /* 0x000e620000000c00 */
[----:B------:R-:W-:Y:S06]  /*0ac0*/  BAR.ARV 0x4, 0x180 ;  /* 0x0106000000007b1d */ /* 0x000fec0000002000 */
[----:B-1----:R-:W-:-:S13]  /*0ad0*/  ISETP.GE.AND P0, PT, R27, UR4, PT ;  /* 0x000000041b007c0c */ /* 0x002fda000bf06270 */
[----:B------:R-:W-:Y:S05]  /*0ae0*/  @P0 BRA `(.L_x_2708) ;  /* 0x0000024c00640947 */ /* 0x000fea0003800000 */
[----:B------:R-:W2:Y:S01]  /*0af0*/  LDL R0, [R1+0x58] ;  /* 0x0000580001007983 */ /* 0x000ea20000100800 */
[----:B------:R-:W-:Y:S01]  /*0b00*/  IADD3 R10, R4, -0x80, RZ ;  /* 0xffffff80040a7810 */ /* 0x000fe20007ffe0ff */
[----:B------:R-:W-:Y:S01]  /*0b10*/  IMAD.MOV.U32 R212, RZ, RZ, RZ ;  /* 0x000000ffffd47224 */ /* 0x000fe200078e00ff */
[----:B------:R-:W-:Y:S01]  /*0b20*/  R2UR UR4, R16 ;  /* 0x00000000100472ca */ /* 0x000fe200000e0000 */
[----:B------:R-:W-:Y:S01]  /*0b30*/  IMAD.MOV.U32 R17, RZ, RZ, RZ ;  /* 0x000000ffff117224 */ /* 0x000fe200078e00ff */
[----:B------:R-:W-:Y:S01]  /*0b40*/  CS2R R188, SRZ ;  /* 0x0000000000bc7805 */ /* 0x000fe2000001ff00 */
[----:B------:R-:W-:-:S10]  /*0b50*/  IMAD.MOV.U32 R185, RZ, RZ, RZ ;  /* 0x000000ffffb97224 */ /* 0x000fd400078e00ff */
[----:B------:R-:W-:Y:S01]  /*0b60*/  UIADD3 UR4, UR4, 0x10400, URZ ;  /* 0x0001040004047890 */ /* 0x000fe2000fffe03f */
[----:B--2---:R-:W-:Y:S02]  /*0b70*/  R2UR UR5, R0 ;  /* 0x00000000000572ca */ /* 0x004fe400000e0000 */
[----:B------:R-:W-:-:S04]  /*0b80*/  SHF.R.S32.HI R0, RZ, 0x1f, R10 ;  /* 0x0000001fff007819 */ /* 0x000fc8000001140a */
[CC--:B------:R-:W-:Y:S02]  /*0b90*/  LEA.HI R3, R0.reuse, R10.reuse, RZ, 0x4 ;  /* 0x0000000a00037211 */ /* 0x0c0fe400078f20ff */
[-C--:B0-----:R-:W-:Y:S02]  /*0ba0*/  LEA.HI R2, R0, R10.reuse, RZ, 0x7 ;  /* 0x0000000a00027211 */ /* 0x081fe400078f38ff */
[----:B------:R-:W-:Y:S02]  /*0bb0*/  SHF.R.S32.HI R6, RZ, 0x4, R3 ;  /* 0x00000004ff067819 */ /* 0x000fe40000011403 */
[C---:B------:R-:W-:Y:S01]  /*0bc0*/  LOP3.LUT R4, R3.reuse, 0x3fffff0, RZ, 0xc0, !PT ;  /* 0x03fffff003047812 */ /* 0x040fe200078ec0ff */
[----:B------:R-:W-:Y:S01]  /*0bd0*/  ULOP3.LUT UR5, UR5, 0x1, URZ, 0xfc, !UPT ;  /* 0x0000000105057892 */ /* 0x000fe2000f8efc3f */
[----:B------:R-:W-:Y:S02]  /*0be0*/  LOP3.LUT R226, R2, 0xffffff80, RZ, 0xc0, !PT ;  /* 0xffffff8002e27812 */ /* 0x000fe400078ec0ff */
[----:B------:R-:W-:Y:S01]  /*0bf0*/  LEA.HI R197, R0, R10, RZ, 0x5 ;  /* 0x0000000a00c57211 */ /* 0x000fe200078f28ff */
[C---:B------:R-:W-:Y:S01]  /*0c00*/  IMAD.IADD R4, R10.reuse, 0x1, -R4 ;  /* 0x000000010a047824 */ /* 0x040fe200078e0a04 */
[----:B------:R-:W-:Y:S01]  /*0c10*/  LEA.HI R3, R3, R6, RZ, 0x1 ;  /* 0x0000000603037211 */ /* 0x000fe200078f08ff */
[----:B------:R-:W-:Y:S01]  /*0c20*/  IMAD.IADD R226, R10, 0x1, -R226 ;  /* 0x000000010ae27824 */ /* 0x000fe200078e0ae2 */
[----:B------:R-:W-:-:S02]  /*0c30*/  SHF.R.S32.HI R197, RZ, 0x5, R197 ;  /* 0x00000005ffc57819 */ /* 0x000fc400000114c5 */
[----:B------:R-:W-:Y:S02]  /*0c40*/  LOP3.LUT R3, R3, 0x1ffffffe, RZ, 0xc0, !PT ;  /* 0x1ffffffe03037812 */ /* 0x000fe400078ec0ff */
[----:B------:R-:W-:Y:S02]  /*0c50*/  LEA R4, R197, R4, 0x4 ;  /* 0x00000004c5047211 */ /* 0x000fe400078e20ff */
[----:B------:R-:W-:Y:S01]  /*0c60*/  SHF.R.S32.HI R5, RZ, 0x1f, R226 ;  /* 0x0000001fff057819 */ /* 0x000fe200000114e2 */
[----:B------:R-:W-:Y:S01]  /*0c70*/  IMAD.IADD R3, R6, 0x1, -R3 ;  /* 0x0000000106037824 */ /* 0x000fe200078e0a03 */
[----:B------:R-:W-:Y:S02]  /*0c80*/  SHF.R.S32.HI R233, RZ, 0x7, R2 ;  /* 0x00000007ffe97819 */ /* 0x000fe40000011402 */
[----:B------:R-:W-:Y:S01]  /*0c90*/  LEA.HI R7, R5, R226, RZ, 0x2 ;  /* 0x000000e205077211 */ /* 0x000fe200078f10ff */
[----:B------:R-:W-:Y:S01]  /*0ca0*/  IMAD R235, R4, 0x8, R3 ;  /* 0x0000000804eb7824 */ /* 0x000fe200078e0203 */
[----:B------:R-:W-:-:S02]  /*0cb0*/  LEA.HI R3, R0, R10, RZ, 0x2 ;  /* 0x0000000a00037211 */ /* 0x000fc400078f10ff */
[--C-:B------:R-:W-:Y:S01]  /*0cc0*/  SHF.R.S32.HI R8, RZ, 0x2, R7.reuse ;  /* 0x00000002ff087819 */ /* 0x100fe20000011407 */
[----:B------:R-:W-:Y:S01]  /*0cd0*/  IMAD.SHL.U32 R235, R235, 0x8, RZ ;  /* 0x00000008ebeb7824 */ /* 0x000fe200078e00ff */
[----:B------:R-:W-:Y:S02]  /*0ce0*/  SHF.R.S32.HI R9, RZ, 0x1f, R7 ;  /* 0x0000001fff097819 */ /* 0x000fe40000011407 */
[----:B------:R-:W-:Y:S02]  /*0cf0*/  LOP3.LUT R215, R3, 0xfffffffc, RZ, 0xc0, !PT ;  /* 0xfffffffc03d77812 */ /* 0x000fe400078ec0ff */
[----:B------:R-:W-:Y:S02]  /*0d00*/  LEA.HI R9, R9, R8, RZ, 0x3 ;  /* 0x0000000809097211 */ /* 0x000fe400078f18ff */
[----:B------:R-:W-:Y:S01]  /*0d10*/  SHF.R.S32.HI R184, RZ, 0x2, R3 ;  /* 0x00000002ffb87819 */ /* 0x000fe20000011403 */
[----:B------:R-:W-:Y:S01]  /*0d20*/  IMAD.IADD R215, R10, 0x1, -R215 ;  /* 0x000000010ad77824 */ /* 0x000fe200078e0ad7 */
[----:B------:R-:W-:-:S02]  /*0d30*/  LOP3.LUT R9, R9, 0xfffffff8, RZ, 0xc0, !PT ;  /* 0xfffffff809097812 */ /* 0x000fc400078ec0ff */
[----:B------:R-:W-:Y:S01]  /*0d40*/  LEA.HI R5, R5, R226, RZ, 0x5 ;  /* 0x000000e205057211 */ /* 0x000fe200078f28ff */
[----:B------:R-:W-:Y:S01]  /*0d50*/  VIADD R214, R184, 0x40 ;  /* 0x00000040b8d67836 */ /* 0x000fe20000000000 */
[----:B------:R-:W-:Y:S01]  /*0d60*/  LEA.HI R2, R2, R233, RZ, 0x1 ;  /* 0x000000e902027211 */ /* 0x000fe200078f08ff */
[----:B------:R-:W-:Y:S01]  /*0d70*/  IMAD.IADD R8, R8, 0x1, -R9 ;  /* 0x0000000108087824 */ /* 0x000fe200078e0a09 */
[C---:B------:R-:W-:Y:S01]  /*0d80*/  SHF.L.U32 R22, R215.reuse, 0x2, RZ ;  /* 0x00000002d7167819 */ /* 0x040fe200000006ff */
[----:B------:R-:W-:Y:S01]  /*0d90*/  IMAD.SHL.U32 R195, R214, 0x40, RZ ;  /* 0x00000040d6c37824 */ /* 0x000fe200078e00ff */
[----:B------:R-:W-:Y:S01]  /*0da0*/  SHF.R.S32.HI R9, RZ, 0x1f, R3 ;  /* 0x0000001fff097819 */ /* 0x000fe20000011403 */
[----:B------:R-:W-:Y:S01]  /*0db0*/  IMAD.SHL.U32 R18, R215, 0x8, RZ ;  /* 0x00000008d7127824 */ /* 0x000fe200078e00ff */
[----:B------:R-:W-:Y:S01]  /*0dc0*/  SHF.R.S32.HI R5, RZ, 0x5, R5 ;  /* 0x00000005ff057819 */ /* 0x000fe20000011405 */
[----:B------:R-:W-:Y:S01]  /*0dd0*/  VIADD R191, R22, 0x20 ;  /* 0x0000002016bf7836 */ /* 0x000fe20000000000 */
[----:B------:R-:W-:Y:S01]  /*0de0*/  LOP3.LUT R2, R2, 0x3fffffe, RZ, 0xc0, !PT ;  /* 0x03fffffe02027812 */ /* 0x000fe200078ec0ff */
[C---:B------:R-:W-:Y:S01]  /*0df0*/  VIADD R193, R22.reuse, 0x10 ;  /* 0x0000001016c17836 */ /* 0x040fe20000000000 */
[----:B------:R-:W-:Y:S01]  /*0e00*/  LEA.HI R9, R9, R184, RZ, 0x3 ;  /* 0x000000b809097211 */ /* 0x000fe200078f18ff */
[----:B------:R-:W-:Y:S01]  /*0e10*/  IMAD R5, R5, 0x10, R8 ;  /* 0x0000001005057824 */ /* 0x000fe200078e0208 */
[----:B------:R-:W-:Y:S01]  /*0e20*/  IADD3 R2, R233, -R2, RZ ;  /* 0x80000002e9027210 */ /* 0x000fe20007ffe0ff */
[C---:B------:R-:W-:Y:S01]  /*0e30*/  IMAD.IADD R186, R22.reuse, 0x1, R191 ;  /* 0x0000000116ba7824 */ /* 0x040fe200078e02bf */
[----:B------:R-:W-:Y:S01]  /*0e40*/  SHF.R.S32.HI R3, RZ, 0x1f, R214 ;  /* 0x0000001fff037819 */ /* 0x000fe200000114d6 */
[----:B------:R-:W-:Y:S01]  /*0e50*/  VIADD R192, R22, 0x30 ;  /* 0x0000003016c07836 */ /* 0x000fe20000000000 */
[----:B------:R-:W-:Y:S01]  /*0e60*/  LOP3.LUT R9, R9, 0xfffffff8, RZ, 0xc0, !PT ;  /* 0xfffffff809097812 */ /* 0x000fe200078ec0ff */
[----:B------:R-:W-:Y:S01]  /*0e70*/  IMAD R234, R2, 0x40, R5 ;  /* 0x0000004002ea7824 */ /* 0x000fe200078e0205 */
[C---:B------:R-:W-:Y:S01]  /*0e80*/  IADD3 R190, R22.reuse, 0x40, RZ ;  /* 0x0000004016be7810 */ /* 0x040fe20007ffe0ff */
[----:B------:R-:W-:Y:S01]  /*0e90*/  VIADD R194, R22, 0x50 ;  /* 0x0000005016c27836 */ /* 0x000fe20000000000 */
[----:B------:R-:W-:Y:S01]  /*0ea0*/  LEA.HI R3, R3, R214, RZ, 0x3 ;  /* 0x000000d603037211 */ /* 0x000fe200078f18ff */
[----:B------:R-:W-:Y:S01]  /*0eb0*/  IMAD.IADD R225, R184, 0x1, -R9 ;  /* 0x00000001b8e17824 */ /* 0x000fe200078e0a09 */
[----:B------:R-:W-:-:S02]  /*0ec0*/  SHF.R.S32.HI R5, RZ, 0x1f, R186 ;  /* 0x0000001fff057819 */ /* 0x000fc400000114ba */
[----:B------:R-:W-:Y:S01]  /*0ed0*/  IADD3 R187, R22, R190, RZ ;  /* 0x000000be16bb7210 */ /* 0x000fe20007ffe0ff */
[----:B------:R-:W-:Y:S01]  /*0ee0*/  IMAD.SHL.U32 R3, R3, 0x40, RZ ;  /* 0x0000004003037824 */ /* 0x000fe200078e00ff */
[-C--:B------:R-:W-:Y:S01]  /*0ef0*/  LEA.HI R218, R5, R186.reuse, RZ, 0x3 ;  /* 0x000000ba05da7211 */ /* 0x080fe200078f18ff */
[----:B------:R-:W-:Y:S01]  /*0f00*/  IMAD.SHL.U32 R196, R225, 0x40, RZ ;  /* 0x00000040e1c47824 */ /* 0x000fe200078e00ff */
[----:B------:R-:W-:Y:S02]  /*0f10*/  SHF.R.S32.HI R2, RZ, 0x1f, R187 ;  /* 0x0000001fff027819 */ /* 0x000fe400000114bb */
[----:B------:R-:W-:Y:S02]  /*0f20*/  LEA.HI R5, R5, R186, RZ, 0x6 ;  /* 0x000000ba05057211 */ /* 0x000fe400078f30ff */
[----:B------:R-:W-:Y:S02]  /*0f30*/  LOP3.LUT R195, R195, 0x1c0, RZ, 0xc0, !PT ;  /* 0x000001c0c3c37812 */ /* 0x000fe400078ec0ff */
[----:B------:R-:W-:Y:S01]  /*0f40*/  LOP3.LUT R199, R3, 0xfffffe00, RZ, 0xc0, !PT ;  /* 0xfffffe0003c77812 */ /* 0x000fe200078ec0ff */
[----:B------:R-:W-:Y:S01]  /*0f50*/  IMAD.SHL.U32 R5, R5, 0x80, RZ ;  /* 0x0000008005057824 */ /* 0x000fe200078e00ff */
[----:B------:R-:W-:-:S02]  /*0f60*/  LEA.HI R3, R2, R187, RZ, 0x6 ;  /* 0x000000bb02037211 */ /* 0x000fc400078f30ff */
[----:B------:R-:W-:Y:S02]  /*0f70*/  LOP3.LUT R196, R196, 0x1c0, RZ, 0xc0, !PT ;  /* 0x000001c0c4c47812 */ /* 0x000fe400078ec0ff */
[----:B------:R-:W-:Y:S01]  /*0f80*/  SHF.R.U32.HI R232, RZ, 0x3, R195 ;  /* 0x00000003ffe87819 */ /* 0x000fe200000116c3 */
[----:B------:R-:W-:Y:S01]  /*0f90*/  IMAD.SHL.U32 R6, R3, 0x80, RZ ;  /* 0x0000008003067824 */ /* 0x000fe200078e00ff */
[----:B------:R-:W-:Y:S02]  /*0fa0*/  LOP3.LUT R11, R195, 0x38, R218, 0xf8, !PT ;  /* 0x00000038c30b7812 */ /* 0x000fe400078ef8da */
[----:B------:R-:W-:Y:S02]  /*0fb0*/  LEA.HI R219, R2, R187, RZ, 0x3 ;  /* 0x000000bb02db7211 */ /* 0x000fe400078f18ff */
[----:B------:R-:W-:Y:S02]  /*0fc0*/  SHF.R.U32.HI R198, RZ, 0x3, R196 ;  /* 0x00000003ffc67819 */ /* 0x000fe400000116c4 */
[----:B------:R-:W-:-:S02]  /*0fd0*/  LOP3.LUT R3, R196, 0x38, R218, 0xf8, !PT ;  /* 0x00000038c4037812 */ /* 0x000fc400078ef8da */
[----:B------:R-:W-:Y:S02]  /*0fe0*/  LOP3.LUT R2, R5, 0xffffe000, RZ, 0xc0, !PT ;  /* 0xffffe00005027812 */ /* 0x000fe400078ec0ff */
[----:B------:R-:W-:Y:S02]  /*0ff0*/  LOP3.LUT R11, R11, R232, RZ, 0x3c, !PT ;  /* 0x000000e80b0b7212 */ /* 0x000fe400078e3cff */
[----:B------:R-:W-:Y:S02]  /*1000*/  LEA.HI R0, R0, R10, RZ, 0x3 ;  /* 0x0000000a00007211 */ /* 0x000fe400078f18ff */
[----:B------:R-:W-:Y:S01]  /*1010*/  LOP3.LUT R4, R3, R198, RZ, 0x3c, !PT ;  /* 0x000000c603047212 */ /* 0x000fe200078e3cff */
[----:B------:R-:W-:Y:S01]  /*1020*/  IMAD R3, R197, 0x200, R2 ;  /* 0x00000200c5037824 */ /* 0x000fe200078e0202 */
[----:B------:R-:W-:Y:S02]  /*1030*/  IADD3 R11, R11, R2, R199 ;  /* 0x000000020b0b7210 */ /* 0x000fe40007ffe0c7 */
[----:B------:R-:W-:Y:S01]  /*1040*/  MOV R2, UR5 ;  /* 0x0000000500027c02 */ /* 0x000fe20008000f00 */
[----:B------:R-:W-:Y:S01]  /*1050*/  IMAD.IADD R3, R3, 0x1, R4 ;  /* 0x0000000103037824 */ /* 0x000fe200078e0204 */
[----:B------:R-:W-:-:S02]  /*1060*/  LOP3.LUT R207, R0, 0xfffffff8, RZ, 0xc0, !PT ;  /* 0xfffffff800cf7812 */ /* 0x000fc400078ec0ff */
[----:B------:R-:W-:Y:S01]  /*1070*/  SHF.R.S32.HI R216, RZ, 0x3, R0 ;  /* 0x00000003ffd87819 */ /* 0x000fe20000011400 */
[----:B------:R0:W-:Y:S01]  /*1080*/  STL [R1+0xc], R2 ;  /* 0x00000c0201007387 */ /* 0x0001e20000100800 */
[----:B------:R-:W-:Y:S01]  /*1090*/  LOP3.LUT R9, R196, 0x38, R219, 0xf8, !PT ;  /* 0x00000038c4097812 */ /* 0x000fe200078ef8db */
[----:B------:R-:W-:Y:S01]  /*10a0*/  IMAD.U32 R0, RZ, RZ, UR4 ;  /* 0x00000004ff007e24 */ /* 0x000fe2000f8e00ff */
[----:B------:R-:W-:Y:S01]  /*10b0*/  LOP3.LUT R6, R6, 0xffffe000, RZ, 0xc0, !PT ;  /* 0xffffe00006067812 */ /* 0x000fe200078ec0ff */
[----:B------:R-:W-:Y:S01]  /*10c0*/  IMAD.IADD R207, R10, 0x1, -R207 ;  /* 0x000000010acf7824 */ /* 0x000fe200078e0acf */
[----:B------:R-:W-:Y:S02]  /*10d0*/  LOP3.LUT R13, R195, 0x38, R219, 0xf8, !PT ;  /* 0x00000038c30d7812 */ /* 0x000fe400078ef8db */
[----:B------:R-:W-:Y:S01]  /*10e0*/  LOP3.LUT R8, R9, R198, RZ, 0x3c, !PT ;  /* 0x000000c609087212 */ /* 0x000fe200078e3cff */
[----:B------:R1:W-:Y:S01]  /*10f0*/  STL [R1+0x40], R0 ;  /* 0x0000400001007387 */ /* 0x0003e20000100800 */
[----:B------:R-:W-:-:S02]  /*1100*/  LEA R5, R197, R6, 0x9 ;  /* 0x00000006c5057211 */ /* 0x000fc400078e48ff */
[----:B0-----:R-:W-:Y:S02]  /*1110*/  LEA.HI R2, R215, R215, RZ, 0x1 ;  /* 0x000000d7d7027211 */ /* 0x001fe400078f08ff */
[----:B------:R-:W-:Y:S01]  /*1120*/  LOP3.LUT R13, R13, R232, RZ, 0x3c, !PT ;  /* 0x000000e80d0d7212 */ /* 0x000fe200078e3cff */
[----:B------:R-:W-:Y:S01]  /*1130*/  IMAD.IADD R5, R5, 0x1, R8 ;  /* 0x0000000105057824 */ /* 0x000fe200078e0208 */
[----:B------:R-:W-:Y:S02]  /*1140*/  LOP3.LUT R2, R2, 0x1ffffffe, RZ, 0xc0, !PT ;  /* 0x1ffffffe02027812 */ /* 0x000fe400078ec0ff */
[----:B------:R-:W-:Y:S02]  /*1150*/  SHF.L.U32 R203, R207, 0x3, RZ ;  /* 0x00000003cfcb7819 */ /* 0x000fe400000006ff */
[----:B-1----:R-:W-:Y:S01]  /*1160*/  LOP3.LUT R0, R195, 0x38, R18, 0xf8, !PT ;  /* 0x00000038c3007812 */ /* 0x002fe200078ef812 */
[----:B------:R-:W-:Y:S01]  /*1170*/  IMAD.IADD R205, R215, 0x1, -R2 ;  /* 0x00000001d7cd7824 */ /* 0x000fe200078e0a02 */
[----:B------:R-:W-:-:S02]  /*1180*/  IADD3 R13, R13, R6, R199 ;  /* 0x000000060d0d7210 */ /* 0x000fc40007ffe0c7 */
[----:B------:R-:W-:Y:S01]  /*1190*/  IADD3 R206, R203, 0x40, RZ ;  /* 0x00000040cbce7810 */ /* 0x000fe20007ffe0ff */
[----:B------:R-:W-:Y:S01]  /*11a0*/  IMAD R205, R205, 0x8, R234 ;  /* 0x00000008cdcd7824 */ /* 0x000fe200078e02ea */
[----:B------:R-:W-:Y:S02]  /*11b0*/  LOP3.LUT R7, R7, 0x7ffffffc, RZ, 0xc0, !PT ;  /* 0x7ffffffc07077812 */ /* 0x000fe400078ec0ff */
[----:B------:R-:W-:Y:S02]  /*11c0*/  LOP3.LUT R0, R199, R0, R232, 0xf6, !PT ;  /* 0x00000000c7007212 */ /* 0x000fe400078ef6e8 */
[----:B------:R-:W-:Y:S02]  /*11d0*/  SHF.R.S32.HI R237, RZ, 0x1f, R203 ;  /* 0x0000001fffed7819 */ /* 0x000fe400000114cb */
[----:B------:R-:W-:Y:S02]  /*11e0*/  SHF.R.S32.HI R224, RZ, 0x1f, R193 ;  /* 0x0000001fffe07819 */ /* 0x000fe400000114c1 */
[----:B------:R-:W-:-:S02]  /*11f0*/  SHF.R.S32.HI R236, RZ, 0x1f, R206 ;  /* 0x0000001fffec7819 */ /* 0x000fc400000114ce */
[----:B------:R-:W-:Y:S02]  /*1200*/  SHF.R.S32.HI R223, RZ, 0x1f, R191 ;  /* 0x0000001fffdf7819 */ /* 0x000fe400000114bf */
[----:B------:R-:W-:Y:S02]  /*1210*/  SHF.R.S32.HI R222, RZ, 0x1f, R192 ;  /* 0x0000001fffde7819 */ /* 0x000fe400000114c0 */
[----:B------:R-:W-:Y:S02]  /*1220*/  SHF.R.S32.HI R221, RZ, 0x1f, R190 ;  /* 0x0000001fffdd7819 */ /* 0x000fe400000114be */
[----:B------:R-:W-:Y:S02]  /*1230*/  SHF.R.S32.HI R220, RZ, 0x1f, R194 ;  /* 0x0000001fffdc7819 */ /* 0x000fe400000114c2 */
[----:B------:R-:W-:Y:S02]  /*1240*/  IADD3 R204, R226, -R7, RZ ;  /* 0x80000007e2cc7210 */ /* 0x000fe40007ffe0ff */
[----:B------:R-:W-:-:S02]  /*1250*/  SHF.R.S32.HI R218, RZ, 0x3, R218 ;  /* 0x00000003ffda7819 */ /* 0x000fc400000114da */
[----:B------:R-:W-:Y:S02]  /*1260*/  SHF.R.S32.HI R219, RZ, 0x3, R219 ;  /* 0x00000003ffdb7819 */ /* 0x000fe400000114db */
[----:B------:R-:W-:Y:S02]  /*1270*/  LEA R230, R0, UR4, 0x1 ;  /* 0x0000000400e67c11 */ /* 0x000fe4000f8e08ff */
[----:B------:R-:W-:Y:S02]  /*1280*/  LEA R228, R11, UR4, 0x1 ;  /* 0x000000040be47c11 */ /* 0x000fe4000f8e08ff */
[----:B------:R-:W-:Y:S02]  /*1290*/  LEA R227, R13, UR4, 0x1 ;  /* 0x000000040de37c11 */ /* 0x000fe4000f8e08ff */
[----:B------:R-:W-:Y:S02]  /*12a0*/  LEA R231, R3, UR4, 0x1 ;  /* 0x0000000403e77c11 */ /* 0x000fe4000f8e08ff */
[----:B------:R-:W-:-:S07]  /*12b0*/  LEA R229, R5, UR4, 0x1 ;  /* 0x0000000405e57c11 */ /* 0x000fce000f8e08ff */
.L_x_2932:
[----:B0-2-4-:R-:W0:Y:S01]  /*12c0*/  LDC.64 R2, c[0x0][0xc88] ;  /* 0x00032200ff027b82 */ /* 0x015e220000000a00 */
[----:B------:R-:W-:Y:S01]  /*12d0*/  ULDC.64 UR4, c[0x0][0xa28] ;  /* 0x00028a0000047ab9 */ /* 0x000fe20000000a00 */
[----:B------:R-:W-:Y:S01]  /*12e0*/  ULDC.64 UR8, c[0x0][0xa18] ;  /* 0x0002860000087ab9 */ /* 0x000fe20000000a00 */
[----:B------:R-:W-:Y:S01]  /*12f0*/  ULDC.64 UR6, c[0x0][0xa08] ;  /* 0x0002820000067ab9 */ /* 0x000fe20000000a00 */
[----:B0-----:R-:W-:-:S05]  /*1300*/  IMAD.WIDE R2, R27, 0x4, R2 ;  /* 0x000000041b027825 */ /* 0x001fca00078e0202 */
[----:B------:R-:W2:Y:S01]  /*1310*/  LDG.E R211, desc[UR60][R2.64] ;  /* 0x0000003c02d37981 */ /* 0x000ea2000c1e1900 */
        /* <DEDUP_REMOVED lines=20> */
[----:B------:R-:W-:Y:S01]  /*1460*/  @P1 IADD3.X R5, R210, UR9, RZ, P2, !PT ;  /* 0x00000009d2051c10 */ /* 0x000fe200097fe4ff */
[----:B------:R-:W-:Y:S02]  /*1470*/  ULDC.64 UR6, c[0x0][0xa20] ;  /* 0x0002880000067ab9 */ /* 0x000fe40000000a00 */
[----:B------:R0:W5:Y:S04]  /*1480*/  @P0 LDG.E R117, desc[UR60][R6.64] ;  /* 0x0000003c06750981 */ /* 0x000168000c1e1900 */
[----:B------:R0:W5:Y:S01]  /*1490*/  @P1 LDG.E R201, desc[UR60][R4.64] ;  /* 0x0000003c04c91981 */ /* 0x000162000c1e1900 */
[----:B------:R-:W-:-:S03]  /*14a0*/  UISETP.NE.U32.AND UP0, UPT, UR4, URZ, UPT ;  /* 0x0000003f0400728c */ /* 0x000fc6000bf05070 */
[----:B------:R-:W-:Y:S01]  /*14b0*/  ULDC UR4, c[0x0][0x424] ;  /* 0x0001090000047ab9 */ /* 0x000fe20000000800 */
[----:B------:R-:W-:Y:S01]  /*14c0*/  UISETP.NE.AND.EX UP0, UPT, UR5, URZ, UPT, UP0 ;  /* 0x0000003f0500728c */ /* 0x000fe2000bf05300 */
[----:B------:R-:W-:Y:S02]  /*14d0*/  ISETP.NE.U32.AND P2, PT, RZ, UR6, PT ;  /* 0x00000006ff007c0c */ /* 0x000fe4000bf45070 */
[----:B------:R-:W-:Y:S01]  /*14e0*/  ULDC UR5, c[0x0][0x2f0] ;  /* 0x0000bc0000057ab9 */ /* 0x000fe20000000800 */
[----:B------:R-:W-:Y:S01]  /*14f0*/  USEL UR4, UR4, 0x1, UP0 ;  /* 0x0000000104047887 */ /* 0x000fe20008000000 */
[----:B------:R-:W-:-:S03]  /*1500*/  ISETP.NE.AND.EX P2, PT, RZ, UR7, PT, P2 ;  /* 0x00000007ff007c0c */ /* 0x000fc6000bf45320 */
[----:B------:R-:W-:-:S03]  /*1510*/  UIMAD UR4, UR4, UR5, URZ ;  /* 0x00000005040472a4 */ /* 0x000fc6000f8e023f */
[----:B------:R-:W-:Y:S01]  /*1520*/  ULDC UR5, c[0x0][0x348] ;  /* 0x0000d20000057ab9 */ /* 0x000fe20000000800 */
[----:B------:R-:W-:Y:S01]  /*1530*/  IMAD.MOV.U32 R208, RZ, RZ, R26 ;  /* 0x000000ffffd07224 */ /* 0x000fe200078e001a */
[----:B------:R-:W-:Y:S01]  /*1540*/  MOV R27, R211 ;  /* 0x000000d3001b7202 */ /* 0x000fe20000000f00 */
[----:B0--3--:R-:W-:Y:S06]  /*1550*/  @P1 BRA `(.L_x_2709) ;  /* 0x0000000000241947 */ /* 0x009fec0003800000 */
        /* <DEDUP_REMOVED lines=9> */
.L_x_2709:
[----:B------:R-:W-:Y:S02]  /*15f0*/  IMAD.U32 R24, RZ, RZ, UR5 ;  /* 0x00000005ff187e24 */ /* 0x000fe4000f8e00ff */
[----:B------:R-:W-:Y:S01]  /*1600*/  IMAD.U32 R28, RZ, RZ, UR4 ;  /* 0x00000004ff1c7e24 */ /* 0x000fe2000f8e00ff */
[----:B------:R-:W-:Y:S06]  /*1610*/  @!P2 BRA `(.L_x_2710) ;  /* 0x000000000010a947 */ /* 0x000fec0003800000 */
[----:B------:R-:W-:-:S04]  /*1620*/  IADD3 R2, P0, R209, UR6, RZ ;  /* 0x00000006d1027c10 */ /* 0x000fc8000ff1e0ff */
[----:B------:R-:W-:-:S05]  /*1630*/  IADD3.X R3, R210, UR7, RZ, P0, !PT ;  /* 0x00000007d2037c10 */ /* 0x000fca00087fe4ff */
[----:B------:R0:W5:Y:S01]  /*1640*/  LDG.E R28, desc[UR60][R2.64] ;  /* 0x0000003c021c7981 */ /* 0x000162000c1e1900 */
[----:B------:R-:W-:Y:S05]  /*1650*/  BRA `(.L_x_2711) ;  /* 0x0000000000107947 */ /* 0x000fea0003800000 */
.L_x_2710:
[----:B------:R-:W-:Y:S05]  /*1660*/  @!P0 BRA `(.L_x_2711) ;  /* 0x00000000000c8947 */ /* 0x000fea0003800000 */
[----:B------:R-:W2:Y:S04]  /*1670*/  LDG.E R3, desc[UR60][R6.64] ;  /* 0x0000003c06037981 */ /* 0x000ea8000c1e1900 */
[----:B------:R-:W2:Y:S02]  /*1680*/  LDG.E R28, desc[UR60][R6.64+0x4] ;  /* 0x0000043c061c7981 */ /* 0x000ea4000c1e1900 */
[----:B--2---:R-:W-:-:S07]  /*1690*/  IADD3 R28, -R3, R28, RZ ;  /* 0x0000001c031c7210 */ /* 0x004fce0007ffe1ff */
.L_x_2711:
[----:B------:R-:W-:Y:S01]  /*16a0*/  ULDC.64 UR4, c[0x0][0xa10] ;  /* 0x0002840000047ab9 */ /* 0x000fe20000000a00 */
[----:B------:R-:W1:Y:S01]  /*16b0*/  LDC R6, c[0x0][0x448] ;  /* 0x00011200ff067b82 */ /* 0x000e620000000800 */
[----:B------:R-:W-:-:S04]  /*16c0*/  ISETP.NE.U32.AND P0, PT, RZ, UR4, PT ;  /* 0x00000004ff007c0c */ /* 0x000fc8000bf05070 */
[----:B------:R-:W-:Y:S01]  /*16d0*/  ISETP.NE.AND.EX P0, PT, RZ, UR5, PT, P0 ;  /* 0x00000005ff007c0c */ /* 0x000fe2000bf05300 */
[----:B------:R-:W-:-:S12]  /*16e0*/  ULDC.64 UR4, c[0x0][0xa30] ;  /* 0x00028c0000047ab9 */ /* 0x000fd80000000a00 */
[----:B0-----:R-:W0:Y:S02]  /*16f0*/  @P0 LDC.64 R2, c[0x0][0xa10] ;  /* 0x00028400ff020b82 */ /* 0x001e240000000a00 */
[----:B0-----:R-:W-:-:S05]  /*1700*/  @P0 IMAD.WIDE R2, R27, 0x4, R2 ;  /* 0x000000041b020825 */ /* 0x001fca00078e0202 */
[----:B------:R-:W2:Y:S04]  /*1710*/  @P0 LDG.E R0, desc[UR60][R2.64] ;  /* 0x0000003c02000981 */ /* 0x000ea8000c1e1900 */
[----:B------:R0:W2:Y:S01]  /*1720*/  @P0 LDG.E R7, desc[UR60][R2.64+0x4] ;  /* 0x0000043c02070981 */ /* 0x0000a2000c1e1900 */
[----:B------:R-:W-:Y:S01]  /*1730*/  ISETP.NE.U32.AND P1, PT, RZ, UR4, PT ;  /* 0x00000004ff007c0c */ /* 0x000fe2000bf25070 */
[----:B-----5:R-:W-:-:S03]  /*1740*/  IMAD.MOV.U32 R140, RZ, RZ, R28 ;  /* 0x000000ffff8c7224 */ /* 0x020fc600078e001c */
[----:B------:R-:W-:-:S13]  /*1750*/  ISETP.NE.AND.EX P1, PT, RZ, UR5, PT, P1 ;  /* 0x00000005ff007c0c */ /* 0x000fda000bf25310 */
[----:B------:R-:W-:-:S04]  /*1760*/  @P1 IADD3 R4, P2, R209, UR4, RZ ;  /* 0x00000004d1041c10 */ /* 0x000fc8000ff5e0ff */
[----:B------:R-:W-:-:S05]  /*1770*/  @P1 IADD3.X R5, R210, UR5, RZ, P2, !PT ;  /* 0x00000005d2051c10 */ /* 0x000fca00097fe4ff */
[----:B------:R3:W5:Y:S01]  /*1780*/  @P1 LDG.E R140, desc[UR60][R4.64] ;  /* 0x0000003c048c1981 */ /* 0x000762000c1e1900 */
[----:B-1----:R-:W-:Y:S01]  /*1790*/  ISETP.NE.AND P1, PT, R6, 0x1, PT ;  /* 0x000000010600780c */ /* 0x002fe20003f25270 */
[----:B------:R-:W-:Y:S02]  /*17a0*/  IMAD.SHL.U32 R200, R25, 0x80, RZ ;  /* 0x0000008019c87824 */ /* 0x000fe400078e00ff */
[----:B------:R-:W-:Y:S02]  /*17b0*/  IMAD.IADD R9, R28, 0x1, -R9 ;  /* 0x000000011c097824 */ /* 0x000fe400078e0a09 */
[----:B0-----:R-:W-:Y:S02]  /*17c0*/  VIADD R2, R200, 0x7f ;  /* 0x0000007fc8027836 */ /* 0x001fe40000000000 */
[----:B------:R-:W-:-:S05]  /*17d0*/  IMAD.MOV R120, RZ, RZ, -R9 ;  /* 0x000000ffff787224 */ /* 0x000fca00078e0a09 */
[----:B------:R-:W-:Y:S01]  /*17e0*/  VIMNMX R120, RZ, R120, !PT ;  /* 0x00000078ff787248 */ /* 0x000fe20007fe0100 */
[----:B------:R-:W0:Y:S08]  /*17f0*/  @P1 LDC R11, c[0x0][0x44c] ;  /* 0x00011300ff0b1b82 */ /* 0x000e300000000800 */
[----:B------:R-:W1:Y:S01]  /*1800*/  @P1 LDC R3, c[0x0][0x450] ;  /* 0x00011400ff031b82 */ /* 0x000e620000000800 */
[----:B--2---:R-:W-:Y:S01]  /*1810*/  @P0 IADD3 R24, -R0, R7, RZ ;  /* 0x0000000700180210 */ /* 0x004fe20007ffe1ff */
[----:B0-----:R-:W-:-:S04]  /*1820*/  @P1 IMAD.HI.U32 R0, R2, R11, RZ ;  /* 0x0000000b02001227 */ /* 0x001fc800078e00ff */
[----:B------:R-:W-:Y:S01]  /*1830*/  IMAD.IADD R202, R9, 0x1, R24 ;  /* 0x0000000109ca7824 */ /* 0x000fe200078e0218 */
[----:B-1----:R-:W-:-:S03]  /*1840*/  @P1 SHF.R.U32.HI R2, RZ, R3, R0 ;  /* 0x00000003ff021219 */ /* 0x002fc60000011600 */
[C---:B------:R-:W-:Y:S01]  /*1850*/  VIADD R0, R202.reuse, 0x7f ;  /* 0x0000007fca007836 */ /* 0x040fe20000000000 */
[----:B------:R-:W-:-:S04]  /*1860*/  IADD3 R145, R202, 0x80, -R201 ;  /* 0x00000080ca917810 */ /* 0x000fc80007ffe8c9 */
[----:B------:R-:W-:Y:S02]  /*1870*/  IADD3 R2, R145, R2, RZ ;  /* 0x0000000291027210 */ /* 0x000fe40007ffe0ff */
[----:B------:R-:W-:Y:S02]  /*1880*/  SHF.R.S32.HI R3, RZ, 0x1f, R0 ;  /* 0x0000001fff037819 */ /* 0x000fe40000011400 */
[----:B---3--:R-:W-:Y:S02]  /*1890*/  SHF.R.S32.HI R5, RZ, 0x1f, R2 ;  /* 0x0000001fff057819 */ /* 0x008fe40000011402 */
[----:B------:R-:W-:Y:S02]  /*18a0*/  LEA.HI R3, R3, R0, RZ, 0x7 ;  /* 0x0000000003037211 */ /* 0x000fe400078f38ff */
[----:B------:R-:W-:Y:S02]  /*18b0*/  LEA.HI R5, R5, R2, RZ, 0x7 ;  /* 0x0000000205057211 */ /* 0x000fe400078f38ff */
[----:B------:R-:W-:-:S02]  /*18c0*/  SHF.R.S32.HI R146, RZ, 0x7, R3 ;  /* 0x00000007ff927819 */ /* 0x000fc40000011403 */
[----:B------:R-:W-:-:S04]  /*18d0*/  SHF.R.S32.HI R5, RZ, 0x7, R5 ;  /* 0x00000007ff057819 */ /* 0x000fc80000011405 */
[----:B------:R-:W-:-:S05]  /*18e0*/  VIMNMX R5, R146, R5, PT ;  /* 0x0000000592057248 */ /* 0x000fca0003fe0100 */
[----:B------:R-:W-:-:S05]  /*18f0*/  IMAD R5, R5, 0x80, -R9 ;  /* 0x0000008005057824 */ /* 0x000fca00078e0a09 */
[----:B------:R-:W-:-:S04]  /*1900*/  VIMNMX R5, R5, R24, PT ;  /* 0x0000001805057248 */ /* 0x000fc80003fe0100 */
[----:B------:R-:W-:Y:S02]  /*1910*/  ISETP.GT.AND P0, PT, R5, R120, PT ;  /* 0x000000780500720c */ /* 0x000fe40003f04270 */
[----:B------:R-:W-:-:S04]  /*1920*/  SHF.R.U32.HI R120, RZ, 0x7, R120 ;  /* 0x00000007ff787819 */ /* 0x000fc80000011678 */
[----:B------:R-:W-:-:S07]  /*1930*/  MOV R2, R120 ;  /* 0x0000007800027202 */ /* 0x000fce0000000f00 */
[----:B------:R-:W-:-:S05]  /*1940*/  @P0 VIADD R0, R5, 0x7f ;  /* 0x0000007f05000836 */ /* 0x000fca0000000000 */
[----:B------:R-:W-:-:S04]  /*1950*/  @P0 SHF.R.S32.HI R3, RZ, 0x1f, R0 ;  /* 0x0000001fff030819 */ /* 0x000fc80000011400 */
[----:B------:R-:W-:-:S04]  /*1960*/  @P0 LEA.HI R3, R3, R0, RZ, 0x7 ;  /* 0x0000000003030211 */ /* 0x000fc800078f38ff */
[----:B------:R-:W-:Y:S02]  /*1970*/  @P0 SHF.R.S32.HI R2, RZ, 0x7, R3 ;  /* 0x00000007ff020819 */ /* 0x000fe40000011403 */
[----:B------:R-:W-:Y:S02]  /*1980*/  PLOP3.LUT P0, PT, PT, PT, PT, 0x80, 0x0 ;  /* 0x000000000000781c */ /* 0x000fe40003f0f070 */
[----:B------:R-:W-:-:S13]  /*1990*/  ISETP.GT.AND P1, PT, R2, R120, PT ;  /* 0x000000780200720c */ /* 0x000fda0003f24270 */
[----:B------:R-:W-:Y:S05]  /*19a0*/  @!P1 BRA `(.L_x_2712) ;  /* 0x00000088007c9947 */ /* 0x000fea0003800000 */
        /* <DEDUP_REMOVED lines=20> */
.L_x_2714:
[----:B------:R-:W-:Y:S05]  /*1af0*/  BSYNC B6 ;  /* 0x0000000000067941 */ /* 0x000fea0003800000 */
.L_x_2713:
[----:B------:R-:W-:Y:S01]  /*1b00*/  VIADD R112, R16, 0x400 ;  /* 0x0000040010707836 */ /* 0x000fe20000000000 */
[----:B------:R-:W-:Y:S04]  /*1b10*/  BSSY B6, `(.L_x_2715) ;  /* 0x0000013000067945 */ /* 0x000fe80003800000 */
[----:B------:R-:W-:-:S13]  /*1b20*/  LOP3.LUT P0, RZ, R112, 0x3ff, RZ, 0xc0, !PT ;  /* 0x000003ff70ff7812 */ /* 0x000fda000780c0ff */
        /* <DEDUP_REMOVED lines=17> */
.L_x_2716:
[----:B------:R-:W-:Y:S05]  /*1c40*/  BSYNC B6 ;  /* 0x0000000000067941 */ /* 0x000fea0003800000 */
.L_x_2715:
[----:B------:R-:W-:Y:S01]  /*1c50*/  ULDC.64 UR4, c[0x0][0x9f8] ;  /* 0x00027e0000047ab9 */ /* 0x000fe20000000a00 */
[----:B------:R-:W2:Y:S01]  /*1c60*/  LDL.LU R20, [R1+0x8] ;  /* 0x0000080001147983 */ /* 0x000ea20000300800 */
[----:B------:R-:W-:Y:S01]  /*1c70*/  ISETP.NE.U32.AND P0, PT, RZ, UR4, PT ;  /* 0x00000004ff007c0c */ /* 0x000fe2000bf05070 */
[----:B------:R-:W0:Y:S01]  /*1c80*/  LDC.64 R128, c[0x0][0x300] ;  /* 0x0000c000ff807b82 */ /* 0x000e220000000a00 */
[----:B------:R-:W-:Y:S01]  /*1c90*/  SHF.R.S32.HI R8, RZ, 0x1f, R26 ;  /* 0x0000001fff087819 */ /* 0x000fe2000001141a */
[----:B------:R-:W-:Y:S01]  /*1ca0*/  IMAD.IADD R117, R117, 0x1, R28 ;  /* 0x0000000175757824 */ /* 0x000fe200078e021c */
[----:B------:R-:W-:Y:S01]  /*1cb0*/  ISETP.NE.AND.EX P0, PT, RZ, UR5, PT, P0 ;  /* 0x00000005ff007c0c */ /* 0x000fe2000bf05300 */
[C---:B------:R-:W-:Y:S01]  /*1cc0*/  VIADD R3, R18.reuse, 0xa0 ;  /* 0x000000a012037836 */ /* 0x040fe20000000000 */
[----:B------:R-:W-:Y:S01]  /*1cd0*/  ULDC.64 UR6, c[0x0][0x330] ;  /* 0x0000cc0000067ab9 */ /* 0x000fe20000000a00 */
[----:B------:R-:W-:Y:S01]  /*1ce0*/  SHF.R.S32.HI R19, RZ, 0x1f, R18 ;  /* 0x0000001fff137819 */ /* 0x000fe20000011412 */
[C---:B------:R-:W-:Y:S01]  /*1cf0*/  VIADD R0, R18.reuse, 0x80 ;  /* 0x0000008012007836 */ /* 0x040fe20000000000 */
[----:B------:R-:W1:Y:S08]  /*1d00*/  LDC.64 R28, c[0x0][0x408] ;  /* 0x00010200ff1c7b82 */ /* 0x000e700000000a00 */
[----:B------:R-:W-:Y:S01]  /*1d10*/  @P0 IADD3 R4, P1, R209, UR4, RZ ;  /* 0x00000004d1040c10 */ /* 0x000fe2000ff3e0ff */
[----:B------:R-:W-:Y:S01]  /*1d20*/  ULDC UR4, c[0x0][0x2f4] ;  /* 0x0000bd0000047ab9 */ /* 0x000fe20000000800 */
[----:B------:R-:W-:Y:S01]  /*1d30*/  VIADD R91, R18, 0x60 ;  /* 0x00000060125b7836 */ /* 0x000fe20000000000 */
[----:B------:R-:W3:Y:S01]  /*1d40*/  LDC R119, c[0x0][0x3f4] ;  /* 0x0000fd00ff777b82 */ /* 0x000ee20000000800 */
[----:B------:R-:W-:-:S05]  /*1d50*/  @P0 IADD3.X R5, R210, UR5, RZ, P1, !PT ;  /* 0x00000005d2050c10 */ /* 0x000fca0008ffe4ff */
[----:B------:R4:W2:Y:S01]  /*1d60*/  @P0 LDG.E R27, desc[UR60][R4.64] ;  /* 0x0000003c041b0981 */ /* 0x0008a2000c1e1900 */
[----:B------:R-:W-:Y:S01]  /*1d70*/  ISETP.GE.AND P2, PT, R186, UR4, PT ;  /* 0x00000004ba007c0c */ /* 0x000fe2000bf46270 */
[----:B------:R-:W-:Y:S01]  /*1d80*/  IMAD R7, R8, UR6, RZ ;  /* 0x0000000608077c24 */ /* 0x000fe2000f8e02ff */
[----:B------:R-:W-:Y:S01]  /*1d90*/  ISETP.GE.AND P1, PT, R3, UR4, PT ;  /* 0x0000000403007c0c */ /* 0x000fe2000bf26270 */
[----:B------:R-:W-:Y:S01]  /*1da0*/  IMAD.WIDE.U32 R94, R26, UR6, R18 ;  /* 0x000000061a5e7c25 */ /* 0x000fe2000f8e0012 */
[----:B------:R-:W-:Y:S01]  /*1db0*/  ISETP.GE.AND P0, PT, R18, UR4, PT ;  /* 0x0000000412007c0c */ /* 0x000fe2000bf06270 */
[----:B------:R-:W3:Y:S01]  /*1dc0*/  S2R R147, SR_TID.X ;  /* 0x0000000000937919 */ /* 0x000ee20000002100 */
[----:B------:R-:W-:Y:S01]  /*1dd0*/  SHF.R.S32.HI R3, RZ, 0x1f, R117 ;  /* 0x0000001fff037819 */ /* 0x000fe20000011475 */
[----:B------:R-:W-:Y:S01]  /*1de0*/  IMAD R7, R26, UR7, R7 ;  /* 0x000000071a077c24 */ /* 0x000fe2000f8e0207 */
[----:B------:R-:W-:Y:S01]  /*1df0*/  ISETP.GE.AND P3, PT, R0, UR4, PT ;  /* 0x0000000400007c0c */ /* 0x000fe2000bf66270 */
[----:B------:R-:W-:Y:S01]  /*1e00*/  ULDC.64 UR6, c[0x0][0xa08] ;  /* 0x0002820000067ab9 */ /* 0x000fe20000000a00 */
[----:B----4-:R-:W-:Y:S01]  /*1e10*/  SEL R4, RZ, 0xffffffff, P2 ;  /* 0xffffffffff047807 */ /* 0x010fe20001000000 */
[----:B0-----:R-:W-:Y:S01]  /*1e20*/  IMAD R10, R3, R128, RZ ;  /* 0x00000080030a7224 */ /* 0x001fe200078e02ff */
[----:B------:R-:W-:Y:S01]  /*1e30*/  SEL R0, RZ, 0x1, P0 ;  /* 0x00000001ff007807 */ /* 0x000fe20000000000 */
[----:B-1----:R-:W-:Y:S01]  /*1e40*/  IMAD.WIDE.U32 R98, R184, R28, R18 ;  /* 0x0000001cb8627225 */ /* 0x002fe200078e0012 */
[----:B------:R-:W-:-:S02]  /*1e50*/  ISETP.GE.AND P0, PT, R187, UR4, PT ;  /* 0x00000004bb007c0c */ /* 0x000fc4000bf06270 */
[----:B------:R-:W-:Y:S01]  /*1e60*/  ISETP.GE.AND P2, PT, R91, UR4, PT ;  /* 0x000000045b007c0c */ /* 0x000fe2000bf46270 */
[----:B------:R-:W-:Y:S01]  /*1e70*/  IMAD.SHL.U32 R5, R4, 0x2, RZ ;  /* 0x0000000204057824 */ /* 0x000fe200078e00ff */
[----:B------:R-:W-:Y:S01]  /*1e80*/  IADD3 R95, R95, R7, RZ ;  /* 0x000000075f5f7210 */ /* 0x000fe20007ffe0ff */
[----:B------:R-:W-:Y:S01]  /*1e90*/  IMAD R9, R117, R129, R10 ;  /* 0x0000008175097224 */ /* 0x000fe200078e020a */
[----:B------:R-:W-:Y:S01]  /*1ea0*/  SEL R7, RZ, 0x4, P0 ;  /* 0x00000004ff077807 */ /* 0x000fe20000000000 */
[----:B------:R-:W-:Y:S01]  /*1eb0*/  ULDC.64 UR4, c[0x0][0x308] ;  /* 0x0000c20000047ab9 */ /* 0x000fe20000000a00 */
[----:B------:R-:W-:Y:S01]  /*1ec0*/  LOP3.LUT R0, R5, 0x2, R0, 0xe2, !PT ;  /* 0x0000000205007812 */ /* 0x000fe200078ee200 */
[----:B------:R-:W-:Y:S01]  /*1ed0*/  IMAD.WIDE.U32 R4, R117, R128, RZ ;  /* 0x0000008075047225 */ /* 0x000fe200078e00ff */
[----:B------:R-:W-:Y:S02]  /*1ee0*/  SEL R6, RZ, 0x8, P2 ;  /* 0x00000008ff067807 */ /* 0x000fe40001000000 */
[----:B------:R-:W-:Y:S01]  /*1ef0*/  SEL R11, RZ, 0x10, P3 ;  /* 0x00000010ff0b7807 */ /* 0x000fe20001800000 */
[----:B------:R-:W-:Y:S01]  /*1f00*/  IMAD.IADD R5, R5, 0x1, R9 ;  /* 0x0000000105057824 */ /* 0x000fe200078e0209 */
[----:B------:R-:W-:Y:S01]  /*1f10*/  LOP3.LUT R0, R6, R0, R7, 0xfe, !PT ;  /* 0x0000000006007212 */ /* 0x000fe200078efe07 */
[----:B------:R-:W-:Y:S01]  /*1f20*/  IMAD R7, R8, UR4, RZ ;  /* 0x0000000408077c24 */ /* 0x000fe2000f8e02ff */
[----:B------:R-:W-:Y:S01]  /*1f30*/  ISETP.NE.U32.AND P0, PT, RZ, UR6, PT ;  /* 0x00000006ff007c0c */ /* 0x000fe2000bf05070 */
[----:B------:R-:W-:Y:S01]  /*1f40*/  IMAD.SHL.U32 R31, R128, 0x80, RZ ;  /* 0x00000080801f7824 */ /* 0x000fe200078e00ff */
[----:B------:R-:W-:Y:S01]  /*1f50*/  LOP3.LUT R11, R0, R11, RZ, 0xfc, !PT ;  /* 0x0000000b000b7212 */ /* 0x000fe200078efcff */
[C---:B------:R-:W-:Y:S01]  /*1f60*/  IMAD R9, R26.reuse, UR5, R7 ;  /* 0x000000051a097c24 */ /* 0x040fe2000f8e0207 */
[----:B------:R-:W-:Y:S01]  /*1f70*/  ISETP.NE.AND.EX P0, PT, RZ, UR7, PT, P0 ;  /* 0x00000007ff007c0c */ /* 0x000fe2000bf05300 */
[----:B------:R-:W-:Y:S01]  /*1f80*/  IMAD.WIDE.U32 R6, R26, UR4, R4 ;  /* 0x000000041a067c25 */ /* 0x000fe2000f8e0004 */
[----:B------:R-:W-:Y:S01]  /*1f90*/  ULDC.64 UR4, c[0x0][0x310] ;  /* 0x0000c40000047ab9 */ /* 0x000fe20000000a00 */
[----:B------:R-:W0:Y:S01]  /*1fa0*/  LDC.64 R4, c[0x0][0x3f8] ;  /* 0x0000fe00ff047b82 */ /* 0x000e220000000a00 */
[----:B------:R-:W-:Y:S01]  /*1fb0*/  SHF.R.S32.HI R142, RZ, 0x1f, R184 ;  /* 0x0000001fff8e7819 */ /* 0x000fe200000114b8 */
[----:B------:R-:W-:Y:S01]  /*1fc0*/  IMAD.SHL.U32 R132, R128, 0x40, RZ ;  /* 0x0000004080847824 */ /* 0x000fe200078e00ff */
[----:B------:R-:W-:-:S02]  /*1fd0*/  IADD3 R7, R7, R9, RZ ;  /* 0x0000000907077210 */ /* 0x000fc40007ffe0ff */
[----:B------:R-:W-:Y:S01]  /*1fe0*/  SHF.R.S32.HI R23, RZ, 0x1f, R22 ;  /* 0x0000001fff177819 */ /* 0x000fe20000011416 */
[-C--:B------:R-:W-:Y:S01]  /*1ff0*/  IMAD R8, R142, R28.reuse, RZ ;  /* 0x0000001c8e087224 */ /* 0x080fe200078e02ff */
[-C--:B---3--:R-:W-:Y:S02]  /*2000*/  ISETP.GE.AND P3, PT, R18, R119.reuse, PT ;  /* 0x000000771200720c */ /* 0x088fe40003f66270 */
[----:B------:R-:W-:Y:S01]  /*2010*/  ISETP.GE.AND P4, PT, R187, R119, PT ;  /* 0x00000077bb00720c */ /* 0x000fe20003f86270 */
[----:B------:R-:W-:Y:S01]  /*2020*/  IMAD R13, R184, R29, R8 ;  /* 0x0000001db80d7224 */ /* 0x000fe200078e0208 */
[----:B------:R-:W-:Y:S01]  /*2030*/  ISETP.GE.AND P2, PT, R186, R119, PT ;  /* 0x00000077ba00720c */ /* 0x000fe20003f46270 */
[-C--:B------:R-:W-:Y:S01]  /*2040*/  IMAD.WIDE.U32 R96, R184, R28.reuse, R22 ;  /* 0x0000001cb8607225 */ /* 0x080fe200078e0016 */
[----:B------:R-:W-:Y:S02]  /*2050*/  MOV R121, 0x20 ;  /* 0x0000002000797802 */ /* 0x000fe40000000f00 */
[----:B------:R-:W-:Y:S01]  /*2060*/  SHF.L.U64.HI R126, R128, 0x7, R129 ;  /* 0x00000007807e7819 */ /* 0x000fe20000010281 */
[----:B------:R-:W-:Y:S01]  /*2070*/  IMAD.IADD R97, R97, 0x1, R13 ;  /* 0x0000000161617824 */ /* 0x000fe200078e020d */
[----:B------:R-:W-:Y:S01]  /*2080*/  SHF.L.U64.HI R30, R28, 0x6, R29 ;  /* 0x000000061c1e7819 */ /* 0x000fe2000001021d */
[----:B------:R-:W-:Y:S01]  /*2090*/  IMAD.IADD R99, R13, 0x1, R99 ;  /* 0x000000010d637824 */ /* 0x000fe200078e0263 */
[----:B------:R-:W-:Y:S01]  /*20a0*/  SHF.R.S32.HI R143, RZ, 0x1f, R214 ;  /* 0x0000001fff8f7819 */ /* 0x000fe200000114d6 */
[----:B-----5:R-:W-:Y:S01]  /*20b0*/  IMAD.WIDE.U32 R96, R140, R28, R96 ;  /* 0x0000001c8c607225 */ /* 0x020fe200078e0060 */
[----:B------:R-:W-:-:S03]  /*20c0*/  LEA.HI R147, R147, 0x8, RZ, 0x19 ;  /* 0x0000000893937811 */ /* 0x000fc600078fc8ff */
[-C--:B0-----:R-:W-:Y:S01]  /*20d0*/  IMAD.WIDE.U32 R100, R184, R4.reuse, R22 ;  /* 0x00000004b8647225 */ /* 0x081fe200078e0016 */
[C-C-:B------:R-:W-:Y:S02]  /*20e0*/  SHF.L.U64.HI R127, R4.reuse, 0x7, R5.reuse ;  /* 0x00000007047f7819 */ /* 0x140fe40000010205 */
[----:B------:R-:W-:Y:S01]  /*20f0*/  SHF.L.U64.HI R104, R4, 0x6, R5 ;  /* 0x0000000604687819 */ /* 0x000fe20000010205 */
[----:B------:R-:W-:-:S04]  /*2100*/  IMAD.WIDE.U32 R102, R184, R4, R18 ;  /* 0x00000004b8667225 */ /* 0x000fc800078e0012 */
[----:B------:R-:W-:-:S04]  /*2110*/  IMAD.WIDE.U32 R98, R140, R28, R98 ;  /* 0x0000001c8c627225 */ /* 0x000fc800078e0062 */
[----:B------:R-:W-:Y:S01]  /*2120*/  IMAD.SHL.U32 R105, R4, 0x40, RZ ;  /* 0x0000004004697824 */ /* 0x000fe200078e00ff */
[----:B--2---:R-:W-:-:S04]  /*2130*/  LOP3.LUT R20, R20, 0xfffffffe, RZ, 0xc0, !PT ;  /* 0xfffffffe14147812 */ /* 0x004fc800078ec0ff */
[----:B------:R-:W-:-:S05]  /*2140*/  @P4 LOP3.LUT R20, R20, 0x1, RZ, 0xfc, !PT ;  /* 0x0000000114144812 */ /* 0x000fca00078efcff */
[----:B------:R0:W-:Y:S01]  /*2150*/  STL [R1+0x8], R20 ;  /* 0x0000081401007387 */ /* 0x0001e20000100800 */
[----:B------:R-:W-:Y:S02]  /*2160*/  SHF.R.S32.HI R0, RZ, 0x1f, R27 ;  /* 0x0000001fff007819 */ /* 0x000fe4000001141b */
[----:B------:R-:W-:Y:S02]  /*2170*/  SEL R9, R27, RZ, !P0 ;  /* 0x000000ff1b097207 */ /* 0x000fe40004000000 */
[----:B------:R-:W-:-:S03]  /*2180*/  SEL R0, R0, RZ, !P0 ;  /* 0x000000ff00007207 */ /* 0x000fc60004000000 */
[----:B------:R-:W-:-:S04]  /*2190*/  IMAD.WIDE.U32 R92, R9, UR4, R6 ;  /* 0x00000004095c7c25 */ /* 0x000fc8000f8e0006 */
[----:B------:R-:W-:Y:S02]  /*21a0*/  IMAD R10, R0, UR4, RZ ;  /* 0x00000004000a7c24 */ /* 0x000fe4000f8e02ff */
[----:B------:R-:W-:-:S04]  /*21b0*/  IMAD.WIDE.U32 R6, R184, R128, R18 ;  /* 0x00000080b8067225 */ /* 0x000fc800078e0012 */
[----:B------:R-:W-:Y:S01]  /*21c0*/  IMAD R89, R9, UR5, R10 ;  /* 0x0000000509597c24 */ /* 0x000fe2000f8e020a */
[----:B------:R-:W-:Y:S01]  /*21d0*/  ULDC.64 UR4, c[0x0][0x338] ;  /* 0x0000ce0000047ab9 */ /* 0x000fe20000000a00 */
[----:B------:R-:W-:Y:S01]  /*21e0*/  IMAD R10, R142, R128, RZ ;  /* 0x000000808e0a7224 */ /* 0x000fe200078e02ff */
[----:B------:R-:W-:Y:S01]  /*21f0*/  IADD3 R90, P0, R92, R6, RZ ;  /* 0x000000065c5a7210 */ /* 0x000fe20007f1e0ff */
[----:B------:R-:W-:Y:S02]  /*2200*/  IMAD R0, R0, UR4, RZ ;  /* 0x0000000400007c24 */ /* 0x000fe4000f8e02ff */
[----:B------:R-:W-:Y:S01]  /*2210*/  IMAD R10, R184, R129, R10 ;  /* 0x00000081b80a7224 */ /* 0x000fe200078e020a */
[----:B------:R-:W-:Y:S01]  /*2220*/  SHF.L.U64.HI R129, R128, 0x6, R129 ;  /* 0x0000000680817819 */ /* 0x000fe20000010281 */
[----:B------:R-:W-:Y:S01]  /*2230*/  IMAD.IADD R89, R93, 0x1, R89 ;  /* 0x000000015d597824 */ /* 0x000fe200078e0259 */
[----:B------:R-:W-:Y:S01]  /*2240*/  SHF.L.U64.HI R128, R28, 0x7, R29 ;  /* 0x000000071c807819 */ /* 0x000fe2000001021d */
[----:B------:R-:W-:-:S02]  /*2250*/  IMAD R33, R9, UR5, R0 ;  /* 0x0000000509217c24 */ /* 0x000fc4000f8e0200 */
[----:B------:R-:W-:Y:S01]  /*2260*/  IMAD R0, R142, R4, RZ ;  /* 0x000000048e007224 */ /* 0x000fe200078e02ff */
[----:B------:R-:W-:Y:S01]  /*2270*/  IADD3.X R88, R89, R7, R10, P0, !PT ;  /* 0x0000000759587210 */ /* 0x000fe200007fe40a */
[----:B------:R-:W-:Y:S01]  /*2280*/  IMAD.WIDE.U32 R94, R9, UR4, R94 ;  /* 0x00000004095e7c25 */ /* 0x000fe2000f8e005e */
[C---:B------:R-:W-:Y:S02]  /*2290*/  SEL R7, R119.reuse, RZ, P3 ;  /* 0x000000ff77077207 */ /* 0x040fe40001800000 */
[C---:B------:R-:W-:Y:S01]  /*22a0*/  SEL R9, R119.reuse, RZ, P2 ;  /* 0x000000ff77097207 */ /* 0x040fe20001000000 */
[----:B------:R-:W-:Y:S01]  /*22b0*/  IMAD R13, R184, R5, R0 ;  /* 0x00000005b80d7224 */ /* 0x000fe200078e0200 */
[----:B------:R-:W-:Y:S01]  /*22c0*/  SEL R0, R119, RZ, P4 ;  /* 0x000000ff77007207 */ /* 0x000fe20002000000 */
[----:B------:R-:W-:Y:S01]  /*22d0*/  IMAD.IADD R7, R18, 0x1, R7 ;  /* 0x0000000112077824 */ /* 0x000fe200078e0207 */
[----:B------:R-:W-:Y:S01]  /*22e0*/  LOP3.LUT P0, RZ, R225, 0x4, RZ, 0xc0, !PT ;  /* 0x00000004e1ff7812 */ /* 0x000fe2000780c0ff */
[----:B------:R-:W-:Y:S01]  /*22f0*/  IMAD.IADD R9, R186, 0x1, R9 ;  /* 0x00000001ba097824 */ /* 0x000fe200078e0209 */
[----:B------:R-:W-:Y:S01]  /*2300*/  IADD3 R8, R187, R0, RZ ;  /* 0x00000000bb087210 */ /* 0x000fe20007ffe0ff */
[----:B------:R-:W-:Y:S01]  /*2310*/  IMAD.IADD R103, R13, 0x1, R103 ;  /* 0x000000010d677824 */ /* 0x000fe200078e0267 */
[----:B------:R-:W-:Y:S01]  /*2320*/  SHF.R.S32.HI R0, RZ, 0x1f, R7 ;  /* 0x0000001fff007819 */ /* 0x000fe20000011407 */
[----:B------:R-:W-:Y:S01]  /*2330*/  IMAD.SHL.U32 R119, R119, 0x2, RZ ;  /* 0x0000000277777824 */ /* 0x000fe200078e00ff */
[----:B------:R-:W-:Y:S01]  /*2340*/  SHF.R.S32.HI R15, RZ, 0x1f, R8 ;  /* 0x0000001fff0f7819 */ /* 0x000fe20000011408 */
[----:B------:R-:W-:Y:S01]  /*2350*/  IMAD.WIDE.U32 R102, R140, R4, R102 ;  /* 0x000000048c667225 */ /* 0x000fe200078e0066 */
[----:B------:R-:W-:-:S02]  /*2360*/  SHF.R.S32.HI R6, RZ, 0x1f, R9 ;  /* 0x0000001fff067819 */ /* 0x000fc40000011409 */
[CC--:B------:R-:W-:Y:S02]  /*2370*/  LEA.HI R14, R0.reuse, R7.reuse, RZ, 0x3 ;  /* 0x00000007000e7211 */ /* 0x0c0fe400078f18ff */
[CC--:B------:R-:W-:Y:S02]  /*2380*/  LEA.HI R12, R15.reuse, R8.reuse, RZ, 0x3 ;  /* 0x000000080f0c7211 */ /* 0x0c0fe400078f18ff */
[----:B------:R-:W-:Y:S02]  /*2390*/  LEA.HI R0, R0, R7, RZ, 0x6 ;  /* 0x0000000700007211 */ /* 0x000fe400078f30ff */
[----:B------:R-:W-:Y:S02]  /*23a0*/  LEA.HI R15, R15, R8, RZ, 0x6 ;  /* 0x000000080f0f7211 */ /* 0x000fe400078f30ff */
[----:B------:R-:W-:Y:S01]  /*23b0*/  IADD3 R101, R101, R13, RZ ;  /* 0x0000000d65657210 */ /* 0x000fe20007ffe0ff */
[----:B------:R-:W-:Y:S01]  /*23c0*/  IMAD.SHL.U32 R0, R0, 0x80, RZ ;  /* 0x0000008000007824 */ /* 0x000fe200078e00ff */
[CC--:B------:R-:W-:Y:S01]  /*23d0*/  LEA.HI R13, R6.reuse, R9.reuse, RZ, 0x3 ;  /* 0x00000009060d7211 */ /* 0x0c0fe200078f18ff */
[----:B------:R-:W-:Y:S01]  /*23e0*/  IMAD.SHL.U32 R10, R15, 0x80, RZ ;  /* 0x000000800f0a7824 */ /* 0x000fe200078e00ff */
[----:B------:R-:W-:Y:S01]  /*23f0*/  LEA.HI R6, R6, R9, RZ, 0x6 ;  /* 0x0000000906067211 */ /* 0x000fe200078f30ff */
[----:B------:R-:W-:Y:S01]  /*2400*/  IMAD.WIDE.U32 R100, R140, R4, R100 ;  /* 0x000000048c647225 */ /* 0x000fe200078e0064 */
[----:B------:R-:W-:-:S02]  /*2410*/  LOP3.LUT R7, R196, 0x38, R14, 0xf8, !PT ;  /* 0x00000038c4077812 */ /* 0x000fc400078ef80e */
[----:B------:R-:W-:Y:S01]  /*2420*/  LOP3.LUT R15, R195, 0x38, R14, 0xf8, !PT ;  /* 0x00000038c30f7812 */ /* 0x000fe200078ef80e */
[----:B------:R-:W-:Y:S01]  /*2430*/  IMAD.SHL.U32 R8, R6, 0x80, RZ ;  /* 0x0000008006087824 */ /* 0x000fe200078e00ff */
[----:B------:R-:W-:Y:S02]  /*2440*/  LOP3.LUT R6, R7, R198, RZ, 0x3c, !PT ;  /* 0x000000c607067212 */ /* 0x000fe400078e3cff */
[----:B------:R-:W-:Y:S02]  /*2450*/  LOP3.LUT R0, R0, 0xffffe000, RZ, 0xc0, !PT ;  /* 0xffffe00000007812 */ /* 0x000fe400078ec0ff */
[----:B------:R-:W-:Y:S02]  /*2460*/  LOP3.LUT R15, R15, R232, RZ, 0x3c, !PT ;  /* 0x000000e80f0f7212 */ /* 0x000fe400078e3cff */
[----:B------:R-:W-:Y:S02]  /*2470*/  SHF.R.S32.HI R7, RZ, 0x1f, R140 ;  /* 0x0000001fff077819 */ /* 0x000fe4000001148c */
[----:B------:R-:W-:-:S02]  /*2480*/  IADD3 R137, R15, R0, R199 ;  /* 0x000000000f897210 */ /* 0x000fc40007ffe0c7 */
[----:B------:R-:W-:Y:S01]  /*2490*/  LEA R139, R197, R0, 0x9 ;  /* 0x00000000c58b7211 */ /* 0x000fe200078e48ff */
[C---:B------:R-:W-:Y:S01]  /*24a0*/  IMAD R0, R7.reuse, R28, RZ ;  /* 0x0000001c07007224 */ /* 0x040fe200078e02ff */
[----:B------:R-:W-:Y:S01]  /*24b0*/  LOP3.LUT R21, R196, 0x38, R12, 0xf8, !PT ;  /* 0x00000038c4157812 */ /* 0x000fe200078ef80c */
[----:B------:R-:W-:Y:S01]  /*24c0*/  IMAD R7, R7, R4, RZ ;  /* 0x0000000407077224 */ /* 0x000fe200078e02ff */
[----:B------:R-:W-:Y:S01]  /*24d0*/  LOP3.LUT R10, R10, 0xffffe000, RZ, 0xc0, !PT ;  /* 0xffffe0000a0a7812 */ /* 0x000fe200078ec0ff */
[----:B------:R-:W-:Y:S01]  /*24e0*/  IMAD.IADD R139, R139, 0x1, R6 ;  /* 0x000000018b8b7824 */ /* 0x000fe200078e0206 */
[-C--:B------:R-:W-:Y:S01]  /*24f0*/  LOP3.LUT R21, R21, R198.reuse, RZ, 0x3c, !PT ;  /* 0x000000c615157212 */ /* 0x080fe200078e3cff */
[----:B------:R-:W-:Y:S01]  /*2500*/  IMAD R7, R140, R5, R7 ;  /* 0x000000058c077224 */ /* 0x000fe200078e0207 */
[----:B------:R-:W-:Y:S01]  /*2510*/  LOP3.LUT R5, R196, 0x18, R18, 0xf8, !PT ;  /* 0x00000018c4057812 */ /* 0x000fe200078ef812 */
[----:B------:R-:W-:Y:S01]  /*2520*/  IMAD R136, R197, 0x200, R10 ;  /* 0x00000200c5887824 */ /* 0x000fe200078e020a */
[----:B------:R-:W-:Y:S01]  /*2530*/  LOP3.LUT R8, R8, 0xffffe000, RZ, 0xc0, !PT ;  /* 0xffffe00008087812 */ /* 0x000fe200078ec0ff */
[----:B0-----:R-:W-:Y:S01]  /*2540*/  IMAD.IADD R20, R101, 0x1, R7 ;  /* 0x0000000165147824 */ /* 0x001fe200078e0207 */
[----:B------:R-:W-:Y:S01]  /*2550*/  LOP3.LUT R25, R195, 0x38, R13, 0xf8, !PT ;  /* 0x00000038c3197812 */ /* 0x000fe200078ef80d */
[----:B------:R-:W-:Y:S01]  /*2560*/  IMAD.IADD R136, R136, 0x1, R21 ;  /* 0x0000000188887824 */ /* 0x000fe200078e0215 */
[----:B------:R-:W-:Y:S01]  /*2570*/  LOP3.LUT R26, R5, R198, RZ, 0x3c, !PT ;  /* 0x000000c6051a7212 */ /* 0x000fe200078e3cff */
[----:B------:R-:W-:Y:S01]  /*2580*/  IMAD R21, R140, R29, R0 ;  /* 0x0000001d8c157224 */ /* 0x000fe200078e0200 */
[----:B------:R-:W-:Y:S01]  /*2590*/  LOP3.LUT R9, R196, 0x38, R13, 0xf8, !PT ;  /* 0x00000038c4097812 */ /* 0x000fe200078ef80d */
[----:B------:R-:W-:Y:S01]  /*25a0*/  IMAD R138, R197, 0x200, R8 ;  /* 0x00000200c58a7824 */ /* 0x000fe200078e0208 */
[----:B------:R-:W-:Y:S01]  /*25b0*/  LOP3.LUT R27, R195, 0x38, R12, 0xf8, !PT ;  /* 0x00000038c31b7812 */ /* 0x000fe200078ef80c */
[----:B------:R-:W-:Y:S01]  /*25c0*/  IMAD R26, R197, 0x200, R26 ;  /* 0x00000200c51a7824 */ /* 0x000fe200078e021a */
[----:B------:R-:W-:Y:S01]  /*25d0*/  SEL R0, RZ, 0x20, P1 ;  /* 0x00000020ff007807 */ /* 0x000fe20000800000 */
[----:B------:R-:W-:Y:S01]  /*25e0*/  IMAD.IADD R5, R95, 0x1, R33 ;  /* 0x000000015f057824 */ /* 0x000fe200078e0221 */
[----:B------:R-:W-:-:S02]  /*25f0*/  LOP3.LUT R25, R25, R232, RZ, 0x3c, !PT ;  /* 0x000000e819197212 */ /* 0x000fc400078e3cff */
[----:B------:R-:W-:Y:S02]  /*2600*/  LOP3.LUT R9, R9, R198, RZ, 0x3c, !PT ;  /* 0x000000c609097212 */ /* 0x000fe400078e3cff */
[----:B------:R-:W-:Y:S02]  /*2610*/  LOP3.LUT R27, R27, R232, RZ, 0x3c, !PT ;  /* 0x000000e81b1b7212 */ /* 0x000fe400078e3cff */
[----:B------:R-:W-:Y:S02]  /*2620*/  IADD3 R116, P4, R184, R117, RZ ;  /* 0x00000075b8747210 */ /* 0x000fe40007f9e0ff */
[----:B------:R-:W-:Y:S02]  /*2630*/  SHF.R.S32.HI R111, RZ, 0x3, R14 ;  /* 0x00000003ff6f7819 */ /* 0x000fe4000001140e */
[----:B------:R-:W-:Y:S01]  /*2640*/  SHF.R.S32.HI R110, RZ, 0x3, R13 ;  /* 0x00000003ff6e7819 */ /* 0x000fe2000001140d */
[----:B------:R-:W-:Y:S01]  /*2650*/  IMAD.X R117, R3, 0x1, R142, P4 ;  /* 0x0000000103757824 */ /* 0x000fe200020e068e */
[----:B------:R-:W-:-:S02]  /*2660*/  SHF.R.S32.HI R109, RZ, 0x3, R12 ;  /* 0x00000003ff6d7819 */ /* 0x000fc4000001140c */
[----:B------:R-:W-:Y:S02]  /*2670*/  SEL R121, R121, 0xffffffe0, !P0 ;  /* 0xffffffe079797807 */ /* 0x000fe40004000000 */
[----:B------:R-:W-:Y:S02]  /*2680*/  LOP3.LUT R14, R14, 0xfffffff8, RZ, 0xc0, !PT ;  /* 0xfffffff80e0e7812 */ /* 0x000fe400078ec0ff */
[----:B------:R-:W-:Y:S02]  /*2690*/  LOP3.LUT R13, R13, 0xfffffff8, RZ, 0xc0, !PT ;  /* 0xfffffff80d0d7812 */ /* 0x000fe400078ec0ff */
[----:B------:R-:W-:Y:S02]  /*26a0*/  LOP3.LUT R12, R12, 0xfffffff8, RZ, 0xc0, !PT ;  /* 0xfffffff80c0c7812 */ /* 0x000fe400078ec0ff */
[----:B------:R-:W-:Y:S02]  /*26b0*/  LOP3.LUT R0, R11, R0, RZ, 0xfc, !PT ;  /* 0x000000000b007212 */ /* 0x000fe400078efcff */
[----:B------:R-:W-:Y:S01]  /*26c0*/  IADD3 R135, R25, R8, R199 ;  /* 0x0000000819877210 */ /* 0x000fe20007ffe0c7 */
[----:B------:R-:W-:Y:S01]  /*26d0*/  IMAD.IADD R25, R97, 0x1, R21 ;  /* 0x0000000161197824 */ /* 0x000fe200078e0215 */
[----:B------:R-:W-:Y:S01]  /*26e0*/  IADD3 R134, R27, R10, R199 ;  /* 0x0000000a1b867210 */ /* 0x000fe20007ffe0c7 */
[----:B------:R-:W-:Y:S01]  /*26f0*/  IMAD.SHL.U32 R27, R4, 0x80, RZ ;  /* 0x00000080041b7824 */ /* 0x000fe200078e00ff */
[----:B------:R-:W-:Y:S01]  /*2700*/  IADD3 R138, R138, R9, RZ ;  /* 0x000000098a8a7210 */ /* 0x000fe20007ffe0ff */
[----:B------:R-:W-:Y:S01]  /*2710*/  IMAD.IADD R21, R21, 0x1, R99 ;  /* 0x0000000115157824 */ /* 0x000fe200078e0263 */
[C---:B------:R-:W-:Y:S01]  /*2720*/  SHF.L.U32 R29, R28.reuse, 0x7, RZ ;  /* 0x000000071c1d7819 */ /* 0x040fe200000006ff */
[----:B------:R-:W-:Y:S01]  /*2730*/  IMAD.SHL.U32 R28, R28, 0x40, RZ ;  /* 0x000000401c1c7824 */ /* 0x000fe200078e00ff */
[----:B------:R-:W-:-:S02]  /*2740*/  IADD3 R15, R7, R103, RZ ;  /* 0x00000067070f7210 */ /* 0x000fc40007ffe0ff */
[----:B------:R-:W-:Y:S02]  /*2750*/  IADD3 R133, R121, R26, RZ ;  /* 0x0000001a79857210 */ /* 0x000fe40007ffe0ff */
[----:B------:R-:W-:Y:S02]  /*2760*/  LOP3.LUT R11, R11, 0x1, RZ, 0xc0, !PT ;  /* 0x000000010b0b7812 */ /* 0x000fe400078ec0ff */
[----:B------:R-:W-:Y:S02]  /*2770*/  SHF.R.S32.HI R108, RZ, 0x1f, R14 ;  /* 0x0000001fff6c7819 */ /* 0x000fe4000001140e */
[----:B------:R-:W-:Y:S02]  /*2780*/  SHF.R.S32.HI R107, RZ, 0x1f, R13 ;  /* 0x0000001fff6b7819 */ /* 0x000fe4000001140d */
[----:B------:R-:W-:Y:S02]  /*2790*/  SHF.R.S32.HI R106, RZ, 0x1f, R12 ;  /* 0x0000001fff6a7819 */ /* 0x000fe4000001140c */
[----:B------:R-:W-:-:S02]  /*27a0*/  LOP3.LUT R10, R0, 0x2, RZ, 0xc0, !PT ;  /* 0x00000002000a7812 */ /* 0x000fc400078ec0ff */
[C---:B------:R-:W-:Y:S02]  /*27b0*/  LOP3.LUT R9, R0.reuse, 0x4, RZ, 0xc0, !PT ;  /* 0x0000000400097812 */ /* 0x040fe400078ec0ff */
[C---:B------:R-:W-:Y:S02]  /*27c0*/  LOP3.LUT R8, R0.reuse, 0x8, RZ, 0xc0, !PT ;  /* 0x0000000800087812 */ /* 0x040fe400078ec0ff */
[C---:B------:R-:W-:Y:S02]  /*27d0*/  LOP3.LUT R7, R0.reuse, 0x10, RZ, 0xc0, !PT ;  /* 0x0000001000077812 */ /* 0x040fe400078ec0ff */
[----:B------:R-:W-:-:S07]  /*27e0*/  LOP3.LUT R6, R0, 0x20, RZ, 0xc0, !PT ;  /* 0x0000002000067812 */ /* 0x000fce00078ec0ff */
.L_x_2816:
        /* <DEDUP_REMOVED lines=20> */
[----:B------:R-:W-:-:S02]  /*2930*/  LEA.HI.X R45, R3, R115, R4, 0x1, P0 ;  /* 0x00000073032d7211 */ /* 0x000fc400000f0c04 */
[----:B-1----:R-:W-:Y:S02]  /*2940*/  ISETP.GE.AND P0, PT, R118, 0x1, PT ;  /* 0x000000017600780c */ /* 0x002fe40003f06270 */
[----:B------:R-:W-:Y:S01]  /*2950*/  LEA.HI.X R41, R0, R115, R2, 0x1, P5 ;  /* 0x0000007300297211 */ /* 0x000fe200028f0c02 */
[----:B------:R-:W-:Y:S02]  /*2960*/  IMAD R0, R17, 0x6000, R26 ;  /* 0x0000600011007824 */ /* 0x000fe400078e021a */
[----:B------:R-:W-:Y:S02]  /*2970*/  IMAD.MOV.U32 R2, RZ, RZ, R32 ;  /* 0x000000ffff027224 */ /* 0x000fe400078e0020 */
        /* <DEDUP_REMOVED lines=11> */
[----:B------:R-:W-:-:S04]  /*2a30*/  IMAD.WIDE.U32 R82, R27, R32, RZ ;  /* 0x000000201b527225 */ /* 0x000fc800078e00ff */
[----:B------:R-:W-:Y:S01]  /*2a40*/  IMAD R4, R2, -0x80, R24 ;  /* 0xffffff8002047824 */ /* 0x000fe200078e0218 */
[----:B------:R-:W-:Y:S01]  /*2a50*/  IADD3 R0, R83, R3, RZ ;  /* 0x0000000353007210 */ /* 0x000fe20007ffe0ff */
[----:B------:R-:W-:-:S03]  /*2a60*/  IMAD.WIDE.U32 R80, R29, R32, RZ ;  /* 0x000000201d507225 */ /* 0x000fc600078e00ff */
[----:B------:R-:W-:Y:S01]  /*2a70*/  VIMNMX R4, R4, 0x80, PT ;  /* 0x0000008004047848 */ /* 0x000fe20003fe0100 */
        /* <DEDUP_REMOVED lines=20> */
[----:B0-----:R-:W-:Y:S01]  /*2bc0*/  IADD3 R35, P1, R96, R80, RZ ;  /* 0x0000005060237210 */ /* 0x001fe20007f3e0ff */
[----:B------:R-:W-:Y:S01]  /*2bd0*/  ULDC.64 UR6, c[0x0][0x400] ;  /* 0x0001000000067ab9 */ /* 0x000fe20000000a00 */
[----:B------:R-:W-:Y:S01]  /*2be0*/  CS2R R122, SRZ ;  /* 0x00000000007a7805 */ /* 0x000fe2000001ff00 */
[----:B------:R-:W-:Y:S01]  /*2bf0*/  IMAD.X R34, R0, 0x1, R20, P4 ;  /* 0x0000000100227824 */ /* 0x000fe200020e0614 */
[----:B------:R-:W-:Y:S01]  /*2c00*/  LEA R32, P4, R33, UR4, 0x1 ;  /* 0x0000000421207c11 */ /* 0x000fe2000f8808ff */
[----:B------:R-:W-:Y:S01]  /*2c10*/  IMAD.X R38, R3, 0x1, R25, P1 ;  /* 0x0000000103267824 */ /* 0x000fe200008e0619 */
[----:B------:R-:W-:Y:S02]  /*2c20*/  ISETP.GE.AND P1, PT, R22, R118, PT ;  /* 0x000000761600720c */ /* 0x000fe40003f26270 */
[----:B------:R-:W-:-:S02]  /*2c30*/  CS2R R86, SRZ ;  /* 0x0000000000567805 */ /* 0x000fc4000001ff00 */
[----:B------:R-:W-:Y:S02]  /*2c40*/  LEA.HI.X R33, R33, UR5, R34, 0x1, P4 ;  /* 0x0000000521217c11 */ /* 0x000fe4000a0f0c22 */
[----:B------:R-:W-:Y:S02]  /*2c50*/  CS2R R124, SRZ ;  /* 0x00000000007c7805 */ /* 0x000fe4000001ff00 */
[C---:B------:R-:W-:Y:S02]  /*2c60*/  LEA R34, P4, R35.reuse, UR6, 0x1 ;  /* 0x0000000623227c11 */ /* 0x040fe4000f8808ff */
[----:B------:R-:W-:Y:S02]  /*2c70*/  CS2R R114, SRZ ;  /* 0x0000000000727805 */ /* 0x000fe4000001ff00 */
        /* <DEDUP_REMOVED lines=26> */
.L_x_2721:
[----:B------:R-:W-:Y:S05]  /*2e20*/  BSYNC B1 ;  /* 0x0000000000017941 */ /* 0x000fea0003800000 */
.L_x_2720:
        /* <DEDUP_REMOVED lines=12> */
[----:B-----5:R-:W-:Y:S01]  /*2ef0*/  MOV R130, R66 ;  /* 0x0000004200827202 */ /* 0x020fe20000000f00 */
[----:B------:R-:W-:Y:S01]  /*2f00*/  IMAD.MOV.U32 R131, RZ, RZ, R67 ;  /* 0x000000ffff837224 */ /* 0x000fe200078e0043 */
        /* <DEDUP_REMOVED lines=12> */
[----:B------:R-:W-:-:S04]  /*2fd0*/  LEA R34, P1, R80, UR6, 0x1 ;  /* 0x0000000650227c11 */ /* 0x000fc8000f8208ff */
[----:B0-----:R-:W-:Y:S02]  /*2fe0*/  LEA.HI.X R35, R80, UR7, R3, 0x1, P1 ;  /* 0x0000000750237c11 */ /* 0x001fe400088f0c03 */
        /* <DEDUP_REMOVED lines=28> */
.L_x_2723:
[----:B------:R-:W-:Y:S05]  /*31b0*/  BSYNC B1 ;  /* 0x0000000000017941 */ /* 0x000fea0003800000 */
.L_x_2722:
[----:B------:R-:W3:Y:S01]  /*31c0*/  LDL R0, [R1+0xc] ;  /* 0x00000c0001007983 */ /* 0x000ee20000100800 */
[----:B------:R-:W-:Y:S01]  /*31d0*/  IMAD.MOV.U32 R3, RZ, RZ, R71 ;  /* 0x000000ffff037224 */ /* 0x000fe200078e0047 */
[----:B-12---:R-:W-:Y:S02]  /*31e0*/  MOV R32, R74 ;  /* 0x0000004a00207202 */ /* 0x006fe40000000f00 */
[----:B------:R-:W-:Y:S02]  /*31f0*/  MOV R33, R86 ;  /* 0x0000005600217202 */ /* 0x000fe40000000f00 */
        /* <DEDUP_REMOVED lines=20> */
[----:B-----5:R-:W-:-:S04]  /*3340*/  MOV R33, R36 ;  /* 0x0000002400217202 */ /* 0x020fc80000000f00 */
[----:B------:R-:W-:Y:S01]  /*3350*/  PRMT R80, R80, 0x5410, R33 ;  /* 0x0000541050507816 */ /* 0x000fe20000000021 */
[----:B------:R-:W-:Y:S01]  /*3360*/  IMAD.MOV.U32 R33, RZ, RZ, R47 ;  /* 0x000000ffff217224 */ /* 0x000fe200078e002f */
[----:B---3--:R-:W-:Y:S01]  /*3370*/  R2UR UR4, R0 ;  /* 0x00000000000472ca */ /* 0x008fe200000e0000 */
[----:B------:R-:W-:-:S05]  /*3380*/  IMAD.MOV.U32 R0, RZ, RZ, R70 ;  /* 0x000000ffff007224 */ /* 0x000fca00078e0046 */
[----:B------:R-:W-:Y:S01]  /*3390*/  PRMT R158, R158, 0x5410, R0 ;  /* 0x000054109e9e7816 */ /* 0x000fe20000000000 */
[----:B------:R-:W-:-:S03]  /*33a0*/  IMAD.MOV.U32 R0, RZ, RZ, R75 ;  /* 0x000000ffff007224 */ /* 0x000fc600078e004b */
[----:B------:R-:W-:Y:S01]  /*33b0*/  PRMT R158, R3, 0x7610, R158 ;  /* 0x00007610039e7816 */ /* 0x000fe2000000009e */
[----:B------:R-:W-:Y:S01]  /*33c0*/  IMAD.MOV.U32 R3, RZ, RZ, R84 ;  /* 0x000000ffff037224 */ /* 0x000fe200078e0054 */
[----:B------:R-:W-:Y:S01]  /*33d0*/  PRMT R161, R0, 0x7610, R161 ;  /* 0x0000761000a17816 */ /* 0x000fe200000000a1 */
[----:B------:R-:W-:Y:S01]  /*33e0*/  IMAD.MOV.U32 R0, RZ, RZ, R87 ;  /* 0x000000ffff007224 */ /* 0x000fe200078e0057 */
[----:B------:R-:W-:Y:S02]  /*33f0*/  UISETP.NE.AND UP0, UPT, UR4, 0x3, UPT ;  /* 0x000000030400788c */ /* 0x000fe4000bf05270 */
[----:B------:R-:W-:Y:S01]  /*3400*/  PRMT R166, R3, 0x5410, R32 ;  /* 0x0000541003a67816 */ /* 0x000fe20000000020 */
[----:B------:R-:W-:Y:S01]  /*3410*/  IMAD.MOV.U32 R3, RZ, RZ, R124 ;  /* 0x000000ffff037224 */ /* 0x000fe200078e007c */
[----:B------:R-:W-:Y:S01]  /*3420*/  PRMT R163, R163, 0x5410, R0 ;  /* 0x00005410a3a37816 */ /* 0x000fe20000000000 */
[----:B------:R-:W-:Y:S01]  /*3430*/  IMAD.MOV.U32 R0, RZ, RZ, R69 ;  /* 0x000000ffff007224 */ /* 0x000fe200078e0045 */
[----:B------:R-:W-:Y:S01]  /*3440*/  PLOP3.LUT P1, PT, PT, PT, UP0, 0x80, 0x0 ;  /* 0x000000000000781c */ /* 0x000fe20003f2f008 */
        /* <DEDUP_REMOVED lines=19> */
[----:B------:R-:W-:Y:S02]  /*3580*/  MOV R0, R58 ;  /* 0x0000003a00007202 */ /* 0x000fe40000000f00 */
[----:B------:R-:W-:Y:S01]  /*3590*/  PRMT R130, R130, 0x5410, R33 ;  /* 0x0000541082827816 */ /* 0x000fe20000000021 */
[----:B------:R-:W-:Y:S01]  /*35a0*/  IMAD.MOV.U32 R33, RZ, RZ, R59 ;  /* 0x000000ffff217224 */ /* 0x000fe200078e003b */
[----:B------:R-:W-:Y:S02]  /*35b0*/  PRMT R144, R0, 0x7610, R144 ;  /* 0x0000761000907816 */ /* 0x000fe40000000090 */
[----:B------:R-:W-:-:S02]  /*35c0*/  MOV R0, R38 ;  /* 0x0000002600007202 */ /* 0x000fc40000000f00 */
        /* <DEDUP_REMOVED lines=25> */
.L_x_2724:
[----:B------:R-:W-:Y:S01]  /*3760*/  LEA R3, R17, R16, 0x3 ;  /* 0x0000001011037211 */ /* 0x000fe200078e18ff */
[----:B------:R-:W-:Y:S01]  /*3770*/  BSSY B1, `(.L_x_2725) ;  /* 0x0000004000017945 */ /* 0x000fe20003800000 */
[----:B------:R-:W-:-:S04]  /*3780*/  SHF.L.U32 R0, R189, 0x1f, RZ ;  /* 0x0000001fbd007819 */ /* 0x000fc800000006ff */
[----:B------:R-:W1:Y:S02]  /*3790*/  SYNCS.PHASECHK.TRANS64.TRYWAIT P5, [R3+URZ+0x34890], R0 ;  /* 0x03489000030075a7 */ /* 0x000e6400080a017f */
[----:B-1----:R-:W-:Y:S05]  /*37a0*/  @!P5 BRA `(.L_x_2726) ;  /* 0x00000220003cd947 */ /* 0x002fea0003800000 */
.L_x_3097:
[----:B------:R-:W-:Y:S05]  /*37b0*/  BSYNC B1 ;  /* 0x0000000000017941 */ /* 0x000fea0003800000 */
.L_x_2725:
        /* <DEDUP_REMOVED lines=49> */
.L_x_2732:
[----:B------:R-:W-:Y:S05]  /*3ad0*/  BSYNC B3 ;  /* 0x0000000000037941 */ /* 0x000fea0003800000 */
.L_x_2731:
[----:B--2---:R2:W-:Y:S02]  /*3ae0*/  STG.E.128 desc[UR60][R44.64], R32 ;  /* 0x000000202c007986 */ /* 0x0045e4000c101d3c */
.L_x_2730:
[----:B------:R-:W-:Y:S05]  /*3af0*/  BSYNC B2 ;  /* 0x0000000000027941 */ /* 0x000fea0003800000 */
.L_x_2729:
        /* <DEDUP_REMOVED lines=48> */
.L_x_2736:
[----:B------:R-:W-:Y:S05]  /*3e00*/  BSYNC B3 ;  /* 0x0000000000037941 */ /* 0x000fea0003800000 */
.L_x_2735:
[----:B--2---:R3:W-:Y:S02]  /*3e10*/  STG.E.128 desc[UR60][R44.64+0x40], R32 ;  /* 0x000040202c007986 */ /* 0x0047e4000c101d3c */
.L_x_2734:
[----:B------:R-:W-:Y:S05]  /*3e20*/  BSYNC B2 ;  /* 0x0000000000027941 */ /* 0x000fea0003800000 */
.L_x_2733:
        /* <DEDUP_REMOVED lines=48> */
.L_x_2740:
[----:B------:R-:W-:Y:S05]  /*4130*/  BSYNC B3 ;  /* 0x0000000000037941 */ /* 0x000fea0003800000 */
.L_x_2739:
[----:B--2---:R4:W-:Y:S02]  /*4140*/  STG.E.128 desc[UR60][R44.64+0x80], R32 ;  /* 0x000080202c007986 */ /* 0x0049e4000c101d3c */
.L_x_2738:
[----:B------:R-:W-:Y:S05]  /*4150*/  BSYNC B2 ;  /* 0x0000000000027941 */ /* 0x000fea0003800000 */
.L_x_2737:
        /* <DEDUP_REMOVED lines=48> */
.L_x_2744:
[----:B------:R-:W-:Y:S05]  /*4460*/  BSYNC B3 ;  /* 0x0000000000037941 */ /* 0x000fea0003800000 */
.L_x_2743:
[----:B--2---:R0:W-:Y:S02]  /*4470*/  STG.E.128 desc[UR60][R44.64+0xc0], R32 ;  /* 0x0000c0202c007986 */ /* 0x0041e4000c101d3c */
.L_x_2742:
[----:B------:R-:W-:Y:S05]  /*4480*/  BSYNC B2 ;  /* 0x0000000000027941 */ /* 0x000fea0003800000 */
.L_x_2741:
        /* <DEDUP_REMOVED lines=48> */
.L_x_2748:
[----:B------:R-:W-:Y:S05]  /*4790*/  BSYNC B3 ;  /* 0x0000000000037941 */ /* 0x000fea0003800000 */
.L_x_2747:
[----:B--2---:R0:W-:Y:S02]  /*47a0*/  STG.E.128 desc[UR60][R44.64+0x100], R32 ;  /* 0x000100202c007986 */ /* 0x0041e4000c101d3c */
.L_x_2746:
[----:B------:R-:W-:Y:S05]  /*47b0*/  BSYNC B2 ;  /* 0x0000000000027941 */ /* 0x000fea0003800000 */
.L_x_2745:
        /* <DEDUP_REMOVED lines=48> */
.L_x_2750:
[----:B------:R-:W-:Y:S05]  /*4ac0*/  BSYNC B2 ;  /* 0x0000000000027941 */ /* 0x000fea0003800000 */
.L_x_2749:
[----:B--2---:R0:W-:Y:S02]  /*4ad0*/  STG.E.128 desc[UR60][R44.64+0x140], R32 ;  /* 0x000140202c007986 */ /* 0x0041e4000c101d3c */
.L_x_2728:
[----:B------:R-:W-:Y:S05]  /*4ae0*/  BSYNC B1 ;  /* 0x0000000000017941 */ /* 0x000fea0003800000 */
.L_x_2727:
        /* <DEDUP_REMOVED lines=49> */
.L_x_2755:
[----:B------:R-:W-:Y:S05]  /*4e00*/  BSYNC B2 ;  /* 0x0000000000027941 */ /* 0x000fea0003800000 */
.L_x_2754:
[----:B--2---:R0:W-:Y:S02]  /*4e10*/  STG.E.128 desc[UR60][R40.64], R32 ;  /* 0x0000002028007986 */ /* 0x0041e4000c101d3c */
.L_x_2753:
[----:B------:R-:W-:Y:S05]  /*4e20*/  BSYNC B1 ;  /* 0x0000000000017941 */ /* 0x000fea0003800000 */
.L_x_2752:
        /* <DEDUP_REMOVED lines=21> */
[C---:B------:R-:W-:Y:S01]  /*4f80*/  FMUL.FTZ R59, R33.reuse, R59 ;  /* 0x0000003b213b7220 */ /* 0x040fe20000410000 */
[----:B------:R-:W-:Y:S01]  /*4f90*/  FFMA.FTZ R64, R33, R58, -R64 ;  /* 0x0000003a21407223 */ /* 0x000fe20000010840 */
[----:B------:R-:W-:Y:S02]  /*4fa0*/  FMUL.FTZ R66, R45, R62 ;  /* 0x0000003e2d427220 */ /* 0x000fe40000410000 */
[----:B------:R-:W-:Y:S01]  /*4fb0*/  FFMA.FTZ R61, R34, R58, R59 ;  /* 0x0000003a223d7223 */ /* 0x000fe2000001003b */
        /* <DEDUP_REMOVED lines=23> */
.L_x_2759:
[----:B------:R-:W-:Y:S05]  /*5130*/  BSYNC B2 ;  /* 0x0000000000027941 */ /* 0x000fea0003800000 */
.L_x_2758:
[----:B--2---:R0:W-:Y:S02]  /*5140*/  STG.E.128 desc[UR60][R40.64+0x40], R32 ;  /* 0x0000402028007986 */ /* 0x0041e4000c101d3c */
.L_x_2757:
[----:B------:R-:W-:Y:S05]  /*5150*/  BSYNC B1 ;  /* 0x0000000000017941 */ /* 0x000fea0003800000 */
.L_x_2756:
        /* <DEDUP_REMOVED lines=23> */
[----:B------:R-:W-:Y:S01]  /*52d0*/  FMUL.FTZ R58, R35, R58 ;  /* 0x0000003a233a7220 */ /* 0x000fe20000410000 */
[----:B------:R-:W-:Y:S01]  /*52e0*/  FFMA.FTZ R60, R33, R54, -R60 ;  /* 0x00000036213c7223 */ /* 0x000fe2000001083c */
[----:B------:R-:W-:-:S02]  /*52f0*/  HADD2.F32 R154, -RZ, R154.H1_H1 ;  /* 0x3000009aff9a7230 */ /* 0x000fc40000004100 */
[----:B------:R-:W-:Y:S01]  /*5300*/  FFMA.FTZ R57, R34, R54, R55 ;  /* 0x0000003622397223 */ /* 0x000fe20000010037 */
[-C--:B------:R-:W-:Y:S01]  /*5310*/  FFMA.FTZ R61, R45, R56.reuse, R58 ;  /* 0x000000382d3d7223 */ /* 0x080fe2000001003a */
[----:B------:R-:W-:Y:S02]  /*5320*/  HADD2.F32 R45, -RZ, R156.H1_H1 ;  /* 0x3000009cff2d7230 */ /* 0x000fe40000004100 */
[----:B------:R-:W-:Y:S01]  /*5330*/  FFMA.FTZ R62, R35, R56, -R62 ;  /* 0x00000038233e7223 */ /* 0x000fe2000001083e */
        /* <DEDUP_REMOVED lines=18> */
.L_x_2763:
[----:B------:R-:W-:Y:S05]  /*5460*/  BSYNC B2 ;  /* 0x0000000000027941 */ /* 0x000fea0003800000 */
.L_x_2762:
[----:B--2---:R0:W-:Y:S02]  /*5470*/  STG.E.128 desc[UR60][R40.64+0x80], R32 ;  /* 0x0000802028007986 */ /* 0x0041e4000c101d3c */
.L_x_2761:
[----:B------:R-:W-:Y:S05]  /*5480*/  BSYNC B1 ;  /* 0x0000000000017941 */ /* 0x000fea0003800000 */
.L_x_2760:
        /* <DEDUP_REMOVED lines=48> */
.L_x_2767:
[----:B------:R-:W-:Y:S05]  /*5790*/  BSYNC B2 ;  /* 0x0000000000027941 */ /* 0x000fea0003800000 */
.L_x_2766:
[----:B--2---:R0:W-:Y:S02]  /*57a0*/  STG.E.128 desc[UR60][R40.64+0xc0], R32 ;  /* 0x0000c02028007986 */ /* 0x0041e4000c101d3c */
.L_x_2765:
[----:B------:R-:W-:Y:S05]  /*57b0*/  BSYNC B1 ;  /* 0x0000000000017941 */ /* 0x000fea0003800000 */
.L_x_2764:
        /* <DEDUP_REMOVED lines=48> */
.L_x_2771:
[----:B------:R-:W-:Y:S05]  /*5ac0*/  BSYNC B2 ;  /* 0x0000000000027941 */ /* 0x000fea0003800000 */
.L_x_2770:
[----:B--2---:R0:W-:Y:S02]  /*5ad0*/  STG.E.128 desc[UR60][R40.64+0x100], R32 ;  /* 0x0001002028007986 */ /* 0x0041e4000c101d3c */
.L_x_2769:
[----:B------:R-:W-:Y:S05]  /*5ae0*/  BSYNC B1 ;  /* 0x0000000000017941 */ /* 0x000fea0003800000 */
.L_x_2768:
[----:B------:R-:W-:-:S13]  /*5af0*/  ISETP.NE.AND P0, PT, R6, RZ, PT ;  /* 0x000000ff0600720c */ /* 0x000fda0003f05270 */
        /* <DEDUP_REMOVED lines=18> */
[C---:B------:R-:W-:Y:S01]  /*5c20*/  FMUL.FTZ R39, R33.reuse, R39 ;  /* 0x0000002721277220 */ /* 0x040fe20000410000 */
[----:B------:R-:W-:Y:S02]  /*5c30*/  HADD2.F32 R35, -RZ, R35.H0_H0 ;  /* 0x20000023ff237230 */ /* 0x000fe40000004100 */
[----:B------:R-:W-:Y:S01]  /*5c40*/  FFMA.FTZ R46, R33, R38, -R46 ;  /* 0x00000026212e7223 */ /* 0x000fe2000001082e */
[----:B------:R-:W-:-:S02]  /*5c50*/  HADD2.F32 R33, -RZ, R32.H1_H1 ;  /* 0x30000020ff217230 */ /* 0x000fc40000004100 */
[----:B------:R-:W-:Y:S01]  /*5c60*/  FFMA.FTZ R43, R34, R38, R39 ;  /* 0x00000026222b7223 */ /* 0x000fe20000010027 */
[-C--:B------:R-:W-:Y:S01]  /*5c70*/  FMUL.FTZ R48, R37, R44.reuse ;  /* 0x0000002c25307220 */ /* 0x080fe20000410000 */
[--C-:B------:R-:W-:Y:S02]  /*5c80*/  HADD2.F32 R38, -RZ, R81.reuse.H0_H0 ;  /* 0x20000051ff267230 */ /* 0x100fe40000004100 */
[C---:B------:R-:W-:Y:S01]  /*5c90*/  FMUL.FTZ R44, R35.reuse, R44 ;  /* 0x0000002c232c7220 */ /* 0x040fe20000410000 */
[----:B------:R-:W-:Y:S02]  /*5ca0*/  HADD2.F32 R81, -RZ, R81.H1_H1 ;  /* 0x30000051ff517230 */ /* 0x000fe40000004100 */
[-C--:B------:R-:W-:Y:S01]  /*5cb0*/  FFMA.FTZ R48, R35, R42.reuse, -R48 ;  /* 0x0000002a23307223 */ /* 0x080fe20000010830 */
[----:B------:R-:W-:Y:S02]  /*5cc0*/  HADD2.F32 R34, -RZ, R36.H1_H1 ;  /* 0x30000024ff227230 */ /* 0x000fe40000004100 */
[----:B------:R-:W-:Y:S01]  /*5cd0*/  FFMA.FTZ R47, R37, R42, R44 ;  /* 0x0000002a252f7223 */ /* 0x000fe2000001002c */
[----:B------:R-:W-:-:S02]  /*5ce0*/  HADD2.F32 R32, -RZ, R32.H0_H0 ;  /* 0x20000020ff207230 */ /* 0x000fc40000004100 */
[CC--:B------:R-:W-:Y:S01]  /*5cf0*/  FMUL.FTZ R39, R33.reuse, R38.reuse ;  /* 0x0000002621277220 */ /* 0x0c0fe20000410000 */
[----:B------:R-:W-:Y:S02]  /*5d00*/  HADD2.F32 R36, -RZ, R36.H0_H0 ;  /* 0x20000024ff247230 */ /* 0x000fe40000004100 */
        /* <DEDUP_REMOVED lines=13> */
.L_x_2773:
[----:B------:R-:W-:Y:S05]  /*5de0*/  BSYNC B1 ;  /* 0x0000000000017941 */ /* 0x000fea0003800000 */
.L_x_2772:
[----:B--2---:R0:W-:Y:S01]  /*5df0*/  STG.E.128 desc[UR60][R40.64+0x140], R32 ;  /* 0x0001402028007986 */ /* 0x0041e2000c101d3c */
[----:B------:R-:W-:Y:S05]  /*5e00*/  BRA `(.L_x_2751) ;  /* 0x0000003c00d47947 */ /* 0x000fea0003800000 */
.L_x_2719:
        /* <DEDUP_REMOVED lines=27> */
[----:B------:R-:W-:Y:S01]  /*5fc0*/  ISETP.GE.AND P0, PT, R18, R118, PT ;  /* 0x000000761200720c */ /* 0x000fe20003f06270 */
[----:B------:R-:W-:Y:S01]  /*5fd0*/  IMAD.X R33, R3, 0x1, R21, P1 ;  /* 0x0000000103217824 */ /* 0x000fe200008e0615 */
[----:B------:R-:W-:-:S04]  /*5fe0*/  LEA R60, P1, R32, UR4, 0x1 ;  /* 0x00000004203c7c11 */ /* 0x000fc8000f8208ff */
[----:B------:R-:W-:Y:S02]  /*5ff0*/  LEA.HI.X R61, R32, UR5, R33, 0x1, P1 ;  /* 0x00000005203d7c11 */ /* 0x000fe400088f0c21 */
[----:B------:R-:W-:-:S05]  /*6000*/  ISETP.GE.AND P1, PT, R186, R118, PT ;  /* 0x00000076ba00720c */ /* 0x000fca0003f26270 */
        /* <DEDUP_REMOVED lines=15> */
.L_x_2775:
[----:B------:R-:W-:Y:S05]  /*6100*/  BSYNC B1 ;  /* 0x0000000000017941 */ /* 0x000fea0003800000 */
.L_x_2774:
        /* <DEDUP_REMOVED lines=47> */
.L_x_2777:
[----:B------:R-:W-:Y:S05]  /*6400*/  BSYNC B1 ;  /* 0x0000000000017941 */ /* 0x000fea0003800000 */
.L_x_2776:
[----:B------:R-:W2:Y:S01]  /*6410*/  LDL R0, [R1+0xc] ;  /* 0x00000c0001007983 */ /* 0x000ea20000100800 */
[----:B------:R-:W-:Y:S01]  /*6420*/  IMAD.MOV.U32 R3, RZ, RZ, R33 ;  /* 0x000000ffff037224 */ /* 0x000fe200078e0021 */
[----:B------:R-:W-:Y:S01]  /*6430*/  PRMT R170, R85, 0x5410, R86 ;  /* 0x0000541055aa7816 */ /* 0x000fe20000000056 */
[----:B0-----:R-:W-:Y:S02]  /*6440*/  IMAD.MOV.U32 R80, RZ, RZ, R38 ;  /* 0x000000ffff507224 */ /* 0x001fe400078e0026 */
[----:B------:R-:W-:-:S03]  /*6450*/  IMAD.MOV.U32 R81, RZ, RZ, R42 ;  /* 0x000000ffff517224 */ /* 0x000fc600078e002a */
[----:B------:R-:W-:Y:S01]  /*6460*/  PRMT R174, R174, 0x5410, R80 ;  /* 0x00005410aeae7816 */ /* 0x000fe20000000050 */
[----:B------:R-:W-:Y:S01]  /*6470*/  IMAD.MOV.U32 R80, RZ, RZ, R37 ;  /* 0x000000ffff507224 */ /* 0x000fe200078e0025 */
[----:B------:R-:W-:Y:S01]  /*6480*/  PRMT R177, R81, 0x7610, R177 ;  /* 0x0000761051b17816 */ /* 0x000fe200000000b1 */
[----:B------:R-:W-:-:S05]  /*6490*/  IMAD.MOV.U32 R81, RZ, RZ, R46 ;  /* 0x000000ffff517224 */ /* 0x000fca00078e002e */
[----:B------:R-:W-:Y:S01]  /*64a0*/  PRMT R172, R81, 0x7610, R172 ;  /* 0x0000761051ac7816 */ /* 0x000fe200000000ac */
[----:B------:R-:W-:-:S05]  /*64b0*/  IMAD.MOV.U32 R81, RZ, RZ, R50 ;  /* 0x000000ffff517224 */ /* 0x000fca00078e0032 */
[----:B------:R-:W-:Y:S01]  /*64c0*/  PRMT R174, R81, 0x7610, R174 ;  /* 0x0000761051ae7816 */ /* 0x000fe200000000ae */
[----:B------:R-:W-:Y:S01]  /*64d0*/  IMAD.MOV.U32 R81, RZ, RZ, R54 ;  /* 0x000000ffff517224 */ /* 0x000fe200078e0036 */
[----:B--2---:R-:W-:Y:S01]  /*64e0*/  R2UR UR4, R0 ;  /* 0x00000000000472ca */ /* 0x004fe200000e0000 */
[----:B------:R-:W-:-:S05]  /*64f0*/  IMAD.MOV.U32 R0, RZ, RZ, R32 ;  /* 0x000000ffff007224 */ /* 0x000fca00078e0020 */
        /* <DEDUP_REMOVED lines=8> */
[----:B------:R-:W-:Y:S01]  /*6580*/  UISETP.NE.AND UP0, UPT, UR4, 0x3, UPT ;  /* 0x000000030400788c */ /* 0x000fe2000bf05270 */
        /* <DEDUP_REMOVED lines=16> */
[----:B-----5:R-:W-:Y:S01]  /*6690*/  IMAD.MOV.U32 R81, RZ, RZ, R58 ;  /* 0x000000ffff517224 */ /* 0x020fe200078e003a */
[----:B------:R-:W-:-:S02]  /*66a0*/  MOV R0, R55 ;  /* 0x0000003700007202 */ /* 0x000fc40000000f00 */
[----:B------:R-:W-:Y:S01]  /*66b0*/  PRMT R164, R3, 0x7610, R164 ;  /* 0x0000761003a47816 */ /* 0x000fe200000000a4 */
[----:B------:R-:W-:Y:S01]  /*66c0*/  IMAD.MOV.U32 R3, RZ, RZ, R56 ;  /* 0x000000ffff037224 */ /* 0x000fe200078e0038 */
[----:B------:R-:W-:Y:S01]  /*66d0*/  PRMT R160, R80, 0x7610, R160 ;  /* 0x0000761050a07816 */ /* 0x000fe200000000a0 */
[----:B------:R-:W-:Y:S01]  /*66e0*/  IMAD.MOV.U32 R80, RZ, RZ, R57 ;  /* 0x000000ffff507224 */ /* 0x000fe200078e0039 */
[----:B------:R-:W-:Y:S02]  /*66f0*/  PRMT R162, R162, 0x5410, R0 ;  /* 0x00005410a2a27816 */ /* 0x000fe40000000000 */
        /* <DEDUP_REMOVED lines=21> */
[----:B------:R-:W-:Y:S01]  /*6850*/  PLOP3.LUT P1, PT, PT, PT, UP0, 0x80, 0x0 ;  /* 0x000000000000781c */ /* 0x000fe20003f2f008 */
[----:B------:R-:W-:Y:S01]  /*6860*/  IMAD.MOV.U32 R0, RZ, RZ, R74 ;  /* 0x000000ffff007224 */ /* 0x000fe200078e004a */
[----:B------:R-:W-:-:S02]  /*6870*/  PRMT R166, R166, 0x5410, R81 ;  /* 0x00005410a6a67816 */ /* 0x000fc40000000051 */
        /* <DEDUP_REMOVED lines=17> */
.L_x_2778:
[----:B------:R-:W-:Y:S01]  /*6990*/  IMAD R3, R17, 0x8, R16 ;  /* 0x0000000811037824 */ /* 0x000fe200078e0210 */
[----:B------:R-:W-:Y:S01]  /*69a0*/  SHF.L.U32 R0, R189, 0x1f, RZ ;  /* 0x0000001fbd007819 */ /* 0x000fe200000006ff */
[----:B------:R-:W0:Y:S01]  /*69b0*/  LDC R141, c[0x0][0x2f4] ;  /* 0x0000bd00ff8d7b82 */ /* 0x000e220000000800 */
[----:B------:R-:W-:Y:S02]  /*69c0*/  BSSY B1, `(.L_x_2779) ;  /* 0x0000004000017945 */ /* 0x000fe40003800000 */
[----:B------:R-:W1:Y:S05]  /*69d0*/  SYNCS.PHASECHK.TRANS64.TRYWAIT P5, [R3+URZ+0x34890], R0 ;  /* 0x03489000030075a7 */ /* 0x000e6a00080a017f */
[----:B------:R-:W2:Y:S01]  /*69e0*/  LDC.64 R122, c[0x0][0x300] ;  /* 0x0000c000ff7a7b82 */ /* 0x000ea20000000a00 */
[----:B-1----:R-:W-:Y:S05]  /*69f0*/  @!P5 BRA `(.L_x_2780) ;  /* 0x000001ec00bcd947 */ /* 0x002fea0003800000 */
.L_x_3098:
[----:B------:R-:W-:Y:S05]  /*6a00*/  BSYNC B1 ;  /* 0x0000000000017941 */ /* 0x000fea0003800000 */
.L_x_2779:
        /* <DEDUP_REMOVED lines=20> */
[----:B------:R-:W-:Y:S02]  /*6b50*/  SHF.L.U32 R80, R80, 0xa, RZ ;  /* 0x0000000a50507819 */ /* 0x000fe400000006ff */
[----:B------:R-:W-:Y:S02]  /*6b60*/  LOP3.LUT R81, R196, 0x38, R156, 0xf8, !PT ;  /* 0x00000038c4517812 */ /* 0x000fe400078ef89c */
[----:B------:R-:W-:Y:S02]  /*6b70*/  LOP3.LUT R80, R80, 0x7fffe000, RZ, 0xc0, !PT ;  /* 0x7fffe00050507812 */ /* 0x000fe400078ec0ff */
[----:B------:R-:W-:-:S03]  /*6b80*/  LOP3.LUT R81, R81, R198, RZ, 0x3c, !PT ;  /* 0x000000c651517212 */ /* 0x000fc600078e3cff */
[----:B------:R-:W-:-:S04]  /*6b90*/  IMAD R80, R197, 0x200, R80 ;  /* 0x00000200c5507824 */ /* 0x000fc800078e0250 */
[----:B------:R-:W-:Y:S02]  /*6ba0*/  IMAD.IADD R81, R80, 0x1, R81 ;  /* 0x0000000150517824 */ /* 0x000fe400078e0251 */
[C---:B------:R-:W-:Y:S02]  /*6bb0*/  IMAD R80, R17.reuse, 0x6000, R139 ;  /* 0x0000600011507824 */ /* 0x040fe400078e028b */
[----:B------:R-:W-:Y:S02]  /*6bc0*/  IMAD R84, R17, 0x6000, R81 ;  /* 0x0000600011547824 */ /* 0x000fe400078e0251 */
[----:B------:R-:W-:-:S03]  /*6bd0*/  IMAD R80, R80, 0x2, R16 ;  /* 0x0000000250507824 */ /* 0x000fc600078e0210 */
[----:B------:R-:W-:-:S03]  /*6be0*/  LEA R84, R84, R16, 0x1 ;  /* 0x0000001054547211 */ /* 0x000fc600078e08ff */
        /* <DEDUP_REMOVED lines=49> */
[----:B------:R-:W-:-:S02]  /*6f00*/  SHF.R.U32.HI R87, RZ, 0x10, R43 ;  /* 0x00000010ff577819 */ /* 0x000fc4000001162b */
[----:B------:R-:W-:Y:S01]  /*6f10*/  MOV R85, R157 ;  /* 0x0000009d00557202 */ /* 0x000fe20000000f00 */
        /* <DEDUP_REMOVED lines=39> */
[----:B------:R-:W-:-:S03]  /*7190*/  F2FP.F16.F32.PACK_AB R87, R54, R87 ;  /* 0x000000573657723e */ /* 0x000fc600000000ff */
[----:B------:R-:W-:Y:S02]  /*71a0*/  IMAD.MOV.U32 R82, RZ, RZ, R40 ;  /* 0x000000ffff527224 */ /* 0x000fe400078e0028 */
[----:B------:R-:W-:Y:S02]  /*71b0*/  IMAD.MOV.U32 R86, RZ, RZ, R87 ;  /* 0x000000ffff567224 */ /* 0x000fe400078e0057 */
[----:B------:R-:W-:-:S07]  /*71c0*/  IMAD.MOV.U32 R87, RZ, RZ, R52 ;  /* 0x000000ffff577224 */ /* 0x000fce00078e0034 */
.L_x_2786:
[----:B------:R-:W-:Y:S05]  /*71d0*/  BSYNC B3 ;  /* 0x0000000000037941 */ /* 0x000fea0003800000 */
.L_x_2785:
[----:B------:R-:W-:-:S04]  /*71e0*/  IADD3 R41, P4, P5, R92, R130, R14 ;  /* 0x000000825c297210 */ /* 0x000fc80007d9e00e */
        /* <DEDUP_REMOVED lines=11> */
.L_x_2784:
[----:B------:R-:W-:Y:S05]  /*72a0*/  BSYNC B2 ;  /* 0x0000000000027941 */ /* 0x000fea0003800000 */
.L_x_2783:
        /* <DEDUP_REMOVED lines=110> */
[----:B------:R-:W-:Y:S02]  /*7990*/  IMAD.MOV.U32 R41, RZ, RZ, R84 ;  /* 0x000000ffff297224 */ /* 0x000fe400078e0054 */
        /* <DEDUP_REMOVED lines=8> */
[----:B------:R-:W-:-:S02]  /*7a20*/  F2FP.F16.F32.PACK_AB R36, R36, R37 ;  /* 0x000000252424723e */ /* 0x000fc400000000ff */
[----:B------:R-:W-:Y:S02]  /*7a30*/  F2FP.F16.F32.PACK_AB R50, R50, R87 ;  /* 0x000000573232723e */ /* 0x000fe400000000ff */
[----:B------:R-:W-:Y:S01]  /*7a40*/  MOV R40, R48 ;  /* 0x0000003000287202 */ /* 0x000fe20000000f00 */
[----:B------:R-:W-:Y:S02]  /*7a50*/  IMAD.MOV.U32 R42, RZ, RZ, R36 ;  /* 0x000000ffff2a7224 */ /* 0x000fe400078e0024 */
[----:B------:R-:W-:-:S07]  /*7a60*/  IMAD.MOV.U32 R54, RZ, RZ, R50 ;  /* 0x000000ffff367224 */ /* 0x000fce00078e0032 */
.L_x_2790:
[----:B------:R-:W-:Y:S05]  /*7a70*/  BSYNC B3 ;  /* 0x0000000000037941 */ /* 0x000fea0003800000 */
.L_x_2789:
[----:B0-----:R3:W-:Y:S04]  /*7a80*/  STG.E.128 desc[UR60][R80.64], R40 ;  /* 0x0000002850007986 */ /* 0x0017e8000c101d3c */
[----:B--2---:R3:W-:Y:S02]  /*7a90*/  @!P4 STG.E.128 desc[UR60][R82.64], R52 ;  /* 0x000000345200c986 */ /* 0x0047e4000c101d3c */
.L_x_2788:
[----:B------:R-:W-:Y:S05]  /*7aa0*/  BSYNC B2 ;  /* 0x0000000000027941 */ /* 0x000fea0003800000 */
.L_x_2787:
        /* <DEDUP_REMOVED lines=14> */
[--C-:B------:R-:W-:Y:S02]  /*7b90*/  @!P4 IADD3 R130, P5, P6, R92, R130, R37.reuse ;  /* 0x000000825c82c210 */ /* 0x100fe40007ebe025 */
[----:B------:R-:W-:Y:S02]  /*7ba0*/  LOP3.LUT R37, R196, 0x38, R37, 0xf8, !PT ;  /* 0x00000038c4257812 */ /* 0x000fe400078ef825 */
[----:B------:R-:W-:Y:S02]  /*7bb0*/  @!P4 IADD3.X R40, R89, R152, R40, P5, P6 ;  /* 0x000000985928c210 */ /* 0x000fe40002fec428 */
[----:B------:R-:W-:Y:S02]  /*7bc0*/  LEA R48, P5, R39, R114, 0x1 ;  /* 0x0000007227307211 */ /* 0x000fe400078a08ff */
[----:B------:R-:W-:-:S02]  /*7bd0*/  LOP3.LUT R37, R37, R198, RZ, 0x3c, !PT ;  /* 0x000000c625257212 */ /* 0x000fc400078e3cff */
[-C--:B------:R-:W-:Y:S02]  /*7be0*/  LEA.HI.X R49, R39, R115.reuse, R38, 0x1, P5 ;  /* 0x0000007327317211 */ /* 0x080fe400028f0c26 */
[----:B------:R-:W-:Y:S02]  /*7bf0*/  SHF.R.S32.HI R39, RZ, 0x1f, R36 ;  /* 0x0000001fff277819 */ /* 0x000fe40000011424 */
[C---:B------:R-:W-:Y:S02]  /*7c00*/  @!P4 LEA R50, P5, R130.reuse, R114, 0x1 ;  /* 0x000000728232c211 */ /* 0x040fe400078a08ff */
        /* <DEDUP_REMOVED lines=90> */
[----:B------:R-:W-:Y:S01]  /*81b0*/  F2FP.F16.F32.PACK_AB R38, R43, R34 ;  /* 0x000000222b26723e */ /* 0x000fe200000000ff */
[----:B------:R-:W-:Y:S01]  /*81c0*/  IMAD.MOV.U32 R43, RZ, RZ, R46 ;  /* 0x000000ffff2b7224 */ /* 0x000fe200078e002e */
[----:B------:R-:W-:Y:S02]  /*81d0*/  F2FP.F16.F32.PACK_AB R37, R53, R52 ;  /* 0x000000343525723e */ /* 0x000fe400000000ff */
[----:B------:R-:W-:Y:S02]  /*81e0*/  F2FP.F16.F32.PACK_AB R41, R44, R81 ;  /* 0x000000512c29723e */ /* 0x000fe400000000ff */
[----:B------:R-:W-:-:S07]  /*81f0*/  F2FP.F16.F32.PACK_AB R42, R45, R172 ;  /* 0x000000ac2d2a723e */ /* 0x000fce00000000ff */
.L_x_2792:
[----:B------:R-:W-:Y:S05]  /*8200*/  BSYNC B2 ;  /* 0x0000000000027941 */ /* 0x000fea0003800000 */
.L_x_2791:
[----:B0-----:R4:W-:Y:S04]  /*8210*/  STG.E.128 desc[UR60][R48.64], R36 ;  /* 0x0000002430007986 */ /* 0x0019e8000c101d3c */
[----:B--2---:R4:W-:Y:S02]  /*8220*/  @!P4 STG.E.128 desc[UR60][R50.64], R40 ;  /* 0x000000283200c986 */ /* 0x0049e4000c101d3c */
.L_x_2782:
[----:B------:R-:W-:Y:S05]  /*8230*/  BSYNC B1 ;  /* 0x0000000000017941 */ /* 0x000fea0003800000 */
.L_x_2781:
        /* <DEDUP_REMOVED lines=19> */
[----:B------:R-:W-:-:S04]  /*8370*/  SHF.L.U32 R35, R35, 0xa, RZ ;  /* 0x0000000a23237819 */ /* 0x000fc800000006ff */
[----:B------:R-:W-:-:S07]  /*8380*/  LOP3.LUT R35, R35, 0x7fffe000, RZ, 0xc0, !PT ;  /* 0x7fffe00023237812 */ /* 0x000fce00078ec0ff */
[--C-:B------:R-:W-:Y:S02]  /*8390*/  @!P0 SHF.R.S32.HI R37, RZ, 0x1f, R33.reuse ;  /* 0x0000001fff258819 */ /* 0x100fe40000011421 */
[--C-:B------:R-:W-:Y:S02]  /*83a0*/  @!P0 IADD3 R34, P4, P5, R92, R124, R33.reuse ;  /* 0x0000007c5c228210 */ /* 0x100fe40007d9e021 */
[----:B------:R-:W-:Y:S02]  /*83b0*/  LOP3.LUT R33, R195, 0x38, R33, 0xf8, !PT ;  /* 0x00000038c3217812 */ /* 0x000fe400078ef821 */
[----:B------:R-:W-:Y:S02]  /*83c0*/  @!P0 IADD3.X R37, R89, R44, R37, P4, P5 ;  /* 0x0000002c59258210 */ /* 0x000fe400027ea425 */
[----:B------:R-:W-:Y:S01]  /*83d0*/  LOP3.LUT R32, R33, R232, RZ, 0x3c, !PT ;  /* 0x000000e821207212 */ /* 0x000fe200078e3cff */
[----:B------:R-:W-:Y:S01]  /*83e0*/  IMAD R33, R17, 0x6000, R137 ;  /* 0x0000600011217824 */ /* 0x000fe200078e0289 */
[----:B0--3--:R-:W-:-:S02]  /*83f0*/  LEA R40, P4, R36, R114, 0x1 ;  /* 0x0000007224287211 */ /* 0x009fc400078808ff */
[----:B------:R-:W-:Y:S01]  /*8400*/  IADD3 R32, R32, R35, R199 ;  /* 0x0000002320207210 */ /* 0x000fe20007ffe0c7 */
[----:B------:R-:W-:Y:S01]  /*8410*/  IMAD R33, R33, 0x2, R16 ;  /* 0x0000000221217824 */ /* 0x000fe200078e0210 */
[----:B------:R-:W-:Y:S02]  /*8420*/  LEA.HI.X R41, R36, R115, R38, 0x1, P4 ;  /* 0x0000007324297211 */ /* 0x000fe400020f0c26 */
[----:B------:R-:W-:Y:S01]  /*8430*/  @!P0 LEA R42, P4, R34, R114, 0x1 ;  /* 0x00000072222a8211 */ /* 0x000fe200078808ff */
[----:B------:R-:W-:-:S03]  /*8440*/  IMAD R35, R17, 0x6000, R32 ;  /* 0x0000600011237824 */ /* 0x000fc600078e0220 */
[----:B------:R-:W-:Y:S01]  /*8450*/  @!P0 LEA.HI.X R43, R34, R115, R37, 0x1, P4 ;  /* 0x00000073222b8211 */ /* 0x000fe200020f0c25 */
[----:B------:R-:W-:Y:S01]  /*8460*/  IMAD R36, R35, 0x2, R16 ;  /* 0x0000000223247824 */ /* 0x000fe200078e0210 */
[----:B------:R-:W-:Y:S01]  /*8470*/  ISETP.GE.AND P4, PT, R18, R118, PT ;  /* 0x000000761200720c */ /* 0x000fe20003f86270 */
[----:B------:R-:W0:Y:S04]  /*8480*/  LDS.128 R32, [R33+0x1c400] ;  /* 0x01c4000021207984 */ /* 0x000e280000000c00 */
[----:B------:R-:W2:Y:S08]  /*8490*/  LDS.128 R36, [R36+0x1c400] ;  /* 0x01c4000024247984 */ /* 0x000eb00000000c00 */
[----:B------:R-:W-:Y:S05]  /*84a0*/  @P4 BRA `(.L_x_2796) ;  /* 0x00000004004c4947 */ /* 0x000fea0003800000 */
[----:B------:R-:W-:Y:S01]  /*84b0*/  SHF.R.U64 R46, R76, 0x10, R77 ;  /* 0x000000104c2e7819 */ /* 0x000fe2000000124d */
[----:B--2---:R-:W-:Y:S01]  /*84c0*/  IMAD.MOV.U32 R49, RZ, RZ, R37 ;  /* 0x000000ffff317224 */ /* 0x004fe200078e0025 */
[----:B------:R-:W-:Y:S01]  /*84d0*/  SHF.R.U32.HI R76, RZ, 0x10, R77 ;  /* 0x00000010ff4c7819 */ /* 0x000fe2000001164d */
[----:B------:R-:W-:Y:S01]  /*84e0*/  HADD2.F32 R54, -RZ, R169.H1_H1 ;  /* 0x300000a9ff367230 */ /* 0x000fe20000004100 */
[--C-:B------:R-:W-:Y:S01]  /*84f0*/  SHF.R.U64 R45, R64, 0x10, R65.reuse ;  /* 0x00000010402d7819 */ /* 0x100fe20000001241 */
[----:B0-----:R-:W-:Y:S01]  /*8500*/  HADD2.F32 R50, -RZ, R33.H1_H1 ;  /* 0x30000021ff327230 */ /* 0x001fe20000004100 */
[----:B------:R-:W-:Y:S01]  /*8510*/  MOV R37, R35 ;  /* 0x0000002300257202 */ /* 0x000fe20000000f00 */
[--C-:B------:R-:W-:Y:S01]  /*8520*/  HADD2.F32 R51, -RZ, R49.reuse.H0_H0 ;  /* 0x20000031ff337230 */ /* 0x100fe20000004100 */
[----:B------:R-:W-:Y:S01]  /*8530*/  SHF.R.U32.HI R64, RZ, 0x10, R65 ;  /* 0x00000010ff407819 */ /* 0x000fe20000011641 */
[----:B------:R-:W-:Y:S01]  /*8540*/  HADD2.F32 R49, -RZ, R49.H1_H1 ;  /* 0x30000031ff317230 */ /* 0x000fe20000004100 */
[----:B------:R-:W-:Y:S01]  /*8550*/  SHF.R.U64 R48, R78, 0x10, R79 ;  /* 0x000000104e307819 */ /* 0x000fe2000000124f */
[----:B------:R-:W-:-:S02]  /*8560*/  HADD2.F32 R35, -RZ, R33.H0_H0 ;  /* 0x20000021ff237230 */ /* 0x000fc40000004100 */
[-C--:B------:R-:W-:Y:S01]  /*8570*/  FMUL.FTZ R80, R51, R54.reuse ;  /* 0x0000003633507220 */ /* 0x080fe20000410000 */
[----:B------:R-:W-:Y:S01]  /*8580*/  HADD2.F32 R76, -RZ, R76.H0_H0 ;  /* 0x2000004cff4c7230 */ /* 0x000fe20000004100 */
[----:B------:R-:W-:Y:S01]  /*8590*/  SHF.R.U32.HI R78, RZ, 0x10, R79 ;  /* 0x00000010ff4e7819 */ /* 0x000fe2000001164f */
[----:B------:R-:W-:Y:S02]  /*85a0*/  HADD2.F32 R52, -RZ, R167.H1_H1 ;  /* 0x300000a7ff347230 */ /* 0x000fe40000004100 */
[----:B------:R-:W-:Y:S01]  /*85b0*/  FMUL.FTZ R54, R35, R54 ;  /* 0x0000003623367220 */ /* 0x000fe20000410000 */
[----:B------:R-:W-:Y:S02]  /*85c0*/  HADD2.F32 R64, -RZ, R64.H0_H0 ;  /* 0x20000040ff407230 */ /* 0x000fe40000004100 */
[-C--:B------:R-:W-:Y:S01]  /*85d0*/  FMUL.FTZ R53, R49, R76.reuse ;  /* 0x0000004c31357220 */ /* 0x080fe20000410000 */
[----:B------:R-:W-:Y:S01]  /*85e0*/  FMUL.FTZ R76, R50, R76 ;  /* 0x0000004c324c7220 */ /* 0x000fe20000410000 */
[-C--:B------:R-:W-:Y:S01]  /*85f0*/  FFMA.FTZ R33, R35, R52.reuse, -R80 ;  /* 0x0000003423217223 */ /* 0x080fe20000010850 */
[--C-:B------:R-:W-:Y:S01]  /*8600*/  SHF.R.U64 R47, R66, 0x10, R67.reuse ;  /* 0x00000010422f7819 */ /* 0x100fe20000001243 */
[----:B------:R-:W-:Y:S01]  /*8610*/  FFMA.FTZ R35, R51, R52, R54 ;  /* 0x0000003433237223 */ /* 0x000fe20000010036 */
[----:B------:R-:W-:Y:S01]  /*8620*/  SHF.R.U32.HI R66, RZ, 0x10, R67 ;  /* 0x00000010ff427819 */ /* 0x000fe20000011643 */
        /* <DEDUP_REMOVED lines=59> */
.L_x_2796:
[----:B------:R-:W-:Y:S05]  /*89e0*/  BSYNC B2 ;  /* 0x0000000000027941 */ /* 0x000fea0003800000 */
.L_x_2795:
[----:B0-----:R0:W-:Y:S04]  /*89f0*/  STG.E.128 desc[UR60][R40.64], R32 ;  /* 0x0000002028007986 */ /* 0x0011e8000c101d3c */
[----:B--2---:R0:W-:Y:S02]  /*8a00*/  @!P0 STG.E.128 desc[UR60][R42.64], R36 ;  /* 0x000000242a008986 */ /* 0x0041e4000c101d3c */
.L_x_2794:
[----:B------:R-:W-:Y:S05]  /*8a10*/  BSYNC B1 ;  /* 0x0000000000017941 */ /* 0x000fea0003800000 */
.L_x_2793:
        /* <DEDUP_REMOVED lines=10> */
[----:B---3--:R-:W-:Y:S01]  /*8ac0*/  SHF.R.S32.HI R40, RZ, 0x1f, R33 ;  /* 0x0000001fff287819 */ /* 0x008fe20000011421 */
        /* <DEDUP_REMOVED lines=58> */
[----:B------:R-:W-:Y:S02]  /*8e70*/  HADD2.F32 R39, -RZ, R37.H0_H0 ;  /* 0x20000025ff277230 */ /* 0x000fe40000004100 */
        /* <DEDUP_REMOVED lines=25> */
[CC--:B------:R-:W-:Y:S01]  /*9010*/  FMUL.FTZ R53, R51.reuse, R165.reuse ;  /* 0x000000a533357220 */ /* 0x0c0fe20000410000 */
[----:B------:R-:W-:Y:S01]  /*9020*/  FFMA.FTZ R55, R50, R46, R55 ;  /* 0x0000002e32377223 */ /* 0x000fe20000010037 */
[----:B------:R-:W-:Y:S02]  /*9030*/  HADD2.F32 R47, -RZ, R38.H0_H0 ;  /* 0x20000026ff2f7230 */ /* 0x000fe40000004100 */
[C---:B------:R-:W-:Y:S01]  /*9040*/  FMUL.FTZ R54, R48.reuse, R165 ;  /* 0x000000a530367220 */ /* 0x040fe20000410000 */
[----:B------:R-:W-:Y:S02]  /*9050*/  HADD2.F32 R46, -RZ, R34.H0_H0 ;  /* 0x20000022ff2e7230 */ /* 0x000fe40000004100 */
[-C--:B------:R-:W-:Y:S01]  /*9060*/  FFMA.FTZ R53, R48, R154.reuse, -R53 ;  /* 0x0000009a30357223 */ /* 0x080fe20000010835 */
[----:B------:R-:W-:Y:S02]  /*9070*/  HADD2.F32 R38, -RZ, R38.H1_H1 ;  /* 0x30000026ff267230 */ /* 0x000fe40000004100 */
[----:B------:R-:W-:Y:S01]  /*9080*/  FFMA.FTZ R54, R51, R154, R54 ;  /* 0x0000009a33367223 */ /* 0x000fe20000010036 */
[----:B------:R-:W-:-:S02]  /*9090*/  HADD2.F32 R155, -RZ, R155.H0_H0 ;  /* 0x2000009bff9b7230 */ /* 0x000fc40000004100 */
[----:B------:R-:W-:Y:S02]  /*90a0*/  HADD2.F32 R34, -RZ, R34.H1_H1 ;  /* 0x30000022ff227230 */ /* 0x000fe40000004100 */
[----:B------:R-:W-:Y:S01]  /*90b0*/  FMUL.FTZ R61, R38, R49 ;  /* 0x00000031263d7220 */ /* 0x000fe20000410000 */
[----:B------:R-:W-:Y:S02]  /*90c0*/  HADD2.F32 R153, -RZ, R153.H0_H0 ;  /* 0x20000099ff997230 */ /* 0x000fe40000004100 */
[-C--:B------:R-:W-:Y:S01]  /*90d0*/  FMUL.FTZ R51, R47, R155.reuse ;  /* 0x0000009b2f337220 */ /* 0x080fe20000410000 */
[----:B------:R-:W-:Y:S02]  /*90e0*/  HADD2.F32 R45, -RZ, R45.H0_H0 ;  /* 0x2000002dff2d7230 */ /* 0x000fe40000004100 */
[----:B------:R-:W-:Y:S01]  /*90f0*/  FMUL.FTZ R48, R46, R155 ;  /* 0x0000009b2e307220 */ /* 0x000fe20000410000 */
[----:B------:R-:W-:Y:S01]  /*9100*/  FMUL.FTZ R49, R34, R49 ;  /* 0x0000003122317220 */ /* 0x000fe20000410000 */
[----:B------:R-:W-:Y:S01]  /*9110*/  FFMA.FTZ R51, R46, R153, -R51 ;  /* 0x000000992e337223 */ /* 0x000fe20000010833 */
[----:B------:R-:W-:-:S02]  /*9120*/  IMAD.MOV.U32 R33, RZ, RZ, R35 ;  /* 0x000000ffff217224 */ /* 0x000fc400078e0023 */
[----:B------:R-:W-:Y:S01]  /*9130*/  FFMA.FTZ R48, R47, R153, R48 ;  /* 0x000000992f307223 */ /* 0x000fe20000010030 */
[-C--:B------:R-:W-:Y:S01]  /*9140*/  FFMA.FTZ R34, R34, R45.reuse, -R61 ;  /* 0x0000002d22227223 */ /* 0x080fe2000001083d */
[----:B------:R-:W-:Y:S01]  /*9150*/  FFMA.FTZ R49, R38, R45, R49 ;  /* 0x0000002d26317223 */ /* 0x000fe20000010031 */
[----:B------:R-:W-:Y:S02]  /*9160*/  F2FP.F16.F32.PACK_AB R32, R60, R53 ;  /* 0x000000353c20723e */ /* 0x000fe400000000ff */
[----:B------:R-:W-:Y:S02]  /*9170*/  F2FP.F16.F32.PACK_AB R36, R55, R54 ;  /* 0x000000363724723e */ /* 0x000fe400000000ff */
[----:B------:R-:W-:Y:S02]  /*9180*/  F2FP.F16.F32.PACK_AB R34, R34, R51 ;  /* 0x000000332222723e */ /* 0x000fe400000000ff */
[----:B------:R-:W-:Y:S02]  /*9190*/  F2FP.F16.F32.PACK_AB R38, R49, R48 ;  /* 0x000000303126723e */ /* 0x000fe400000000ff */
[----:B------:R-:W-:-:S07]  /*91a0*/  MOV R35, R66 ;  /* 0x0000004200237202 */ /* 0x000fce0000000f00 */
.L_x_2800:
[----:B------:R-:W-:Y:S05]  /*91b0*/  BSYNC B2 ;  /* 0x0000000000027941 */ /* 0x000fea0003800000 */
.L_x_2799:
[----:B0-----:R0:W-:Y:S04]  /*91c0*/  STG.E.128 desc[UR60][R40.64], R32 ;  /* 0x0000002028007986 */ /* 0x0011e8000c101d3c */
[----:B--2---:R0:W-:Y:S02]  /*91d0*/  @!P0 STG.E.128 desc[UR60][R42.64], R36 ;  /* 0x000000242a008986 */ /* 0x0041e4000c101d3c */
.L_x_2798:
[----:B------:R-:W-:Y:S05]  /*91e0*/  BSYNC B1 ;  /* 0x0000000000017941 */ /* 0x000fea0003800000 */
.L_x_2797:
        /* <DEDUP_REMOVED lines=12> */
[C---:B------:R-:W-:Y:S02]  /*92b0*/  LEA R40, P0, R41.reuse, R114, 0x1 ;  /* 0x0000007229287211 */ /* 0x040fe400078008ff */
[----:B------:R-:W-:Y:S01]  /*92c0*/  SHF.R.S32.HI R33, RZ, 0x1f, R144 ;  /* 0x0000001fff217819 */ /* 0x000fe20000011490 */
[----:B------:R-:W-:Y:S01]  /*92d0*/  IMAD.SHL.U32 R42, R144, 0x8, RZ ;  /* 0x00000008902a7824 */ /* 0x000fe200078e00ff */
[----:B------:R-:W-:Y:S02]  /*92e0*/  LEA.HI.X R41, R41, R115, R46, 0x1, P0 ;  /* 0x0000007329297211 */ /* 0x000fe400000f0c2e */
[----:B------:R-:W-:Y:S02]  /*92f0*/  LEA.HI R144, R33, R144, RZ, 0x3 ;  /* 0x0000009021907211 */ /* 0x000fe400078f18ff */
[----:B------:R-:W-:-:S03]  /*9300*/  LOP3.LUT R33, R195, 0x38, R42, 0xf8, !PT ;  /* 0x00000038c3217812 */ /* 0x000fc600078ef82a */
[----:B------:R-:W-:Y:S01]  /*9310*/  IMAD.SHL.U32 R144, R144, 0x400, RZ ;  /* 0x0000040090907824 */ /* 0x000fe200078e00ff */
[----:B------:R-:W-:Y:S01]  /*9320*/  LOP3.LUT R32, R33, R232, RZ, 0x3c, !PT ;  /* 0x000000e821207212 */ /* 0x000fe200078e3cff */
[----:B------:R-:W-:-:S03]  /*9330*/  IMAD R33, R17, 0x6000, R134 ;  /* 0x0000600011217824 */ /* 0x000fc600078e0286 */
[----:B------:R-:W-:Y:S01]  /*9340*/  LOP3.LUT R144, R144, 0x7fffe000, RZ, 0xc0, !PT ;  /* 0x7fffe00090907812 */ /* 0x000fe200078ec0ff */
[----:B------:R-:W-:-:S03]  /*9350*/  IMAD R33, R33, 0x2, R16 ;  /* 0x0000000221217824 */ /* 0x000fc600078e0210 */
[----:B------:R-:W-:-:S05]  /*9360*/  IADD3 R32, R32, R144, R199 ;  /* 0x0000009020207210 */ /* 0x000fca0007ffe0c7 */
[----:B------:R-:W-:-:S05]  /*9370*/  IMAD R35, R17, 0x6000, R32 ;  /* 0x0000600011237824 */ /* 0x000fca00078e0220 */
[----:B------:R-:W-:Y:S02]  /*9380*/  LEA R36, R35, R16, 0x1 ;  /* 0x0000001023247211 */ /* 0x000fe400078e08ff */
        /* <DEDUP_REMOVED lines=23> */
[----:B------:R-:W-:Y:S01]  /*9500*/  FMUL.FTZ R33, R39, R51 ;  /* 0x0000003327217220 */ /* 0x000fe20000410000 */
[----:B------:R-:W-:Y:S02]  /*9510*/  HADD2.F32 R50, -RZ, R149.H1_H1 ;  /* 0x30000095ff327230 */ /* 0x000fe40000004100 */
[----:B------:R-:W-:Y:S01]  /*9520*/  FFMA.FTZ R54, R37, R52, R54 ;  /* 0x0000003425367223 */ /* 0x000fe20000010036 */
[----:B------:R-:W-:-:S02]  /*9530*/  HADD2.F32 R37, -RZ, R49.H0_H0 ;  /* 0x20000031ff257230 */ /* 0x000fc40000004100 */
[C---:B------:R-:W-:Y:S01]  /*9540*/  FMUL.FTZ R56, R32.reuse, R51 ;  /* 0x0000003320387220 */ /* 0x040fe20000410000 */
[----:B------:R-:W-:Y:S01]  /*9550*/  FFMA.FTZ R53, R35, R52, -R58 ;  /* 0x0000003423357223 */ /* 0x000fe2000001083a */
[----:B------:R-:W-:Y:S02]  /*9560*/  HADD2.F32 R49, -RZ, R49.H1_H1 ;  /* 0x30000031ff317230 */ /* 0x000fe40000004100 */
[-C--:B------:R-:W-:Y:S01]  /*9570*/  FFMA.FTZ R32, R32, R50.reuse, -R33 ;  /* 0x0000003220207223 */ /* 0x080fe20000010821 */
[----:B------:R-:W-:Y:S02]  /*9580*/  HADD2.F32 R51, -RZ, R70.H0_H0 ;  /* 0x20000046ff337230 */ /* 0x000fe40000004100 */
[----:B------:R-:W-:Y:S01]  /*9590*/  FFMA.FTZ R33, R39, R50, R56 ;  /* 0x0000003227217223 */ /* 0x000fe20000010038 */
[----:B------:R-:W-:Y:S01]  /*95a0*/  HADD2.F32 R52, -RZ, R150.H1_H1 ;  /* 0x30000096ff347230 */ /* 0x000fe20000004100 */
[----:B------:R-:W-:Y:S01]  /*95b0*/  SHF.R.U64 R57, R68, 0x10, R69 ;  /* 0x0000001044397819 */ /* 0x000fe20000001245 */
[----:B------:R-:W-:-:S02]  /*95c0*/  HADD2.F32 R35, -RZ, R36.H0_H0 ;  /* 0x20000024ff237230 */ /* 0x000fc40000004100 */
[-C--:B------:R-:W-:Y:S01]  /*95d0*/  FMUL.FTZ R55, R49, R51.reuse ;  /* 0x0000003331377220 */ /* 0x080fe20000410000 */
[----:B------:R-:W-:Y:S02]  /*95e0*/  HADD2.F32 R36, -RZ, R36.H1_H1 ;  /* 0x30000024ff247230 */ /* 0x000fe40000004100 */
[-C--:B------:R-:W-:Y:S01]  /*95f0*/  FMUL.FTZ R56, R37, R52.reuse ;  /* 0x0000003425387220 */ /* 0x080fe20000410000 */
[----:B------:R-:W-:Y:S02]  /*9600*/  HADD2.F32 R39, -RZ, R59.H0_H0 ;  /* 0x2000003bff277230 */ /* 0x000fe40000004100 */
[----:B------:R-:W-:Y:S01]  /*9610*/  FMUL.FTZ R52, R35, R52 ;  /* 0x0000003423347220 */ /* 0x000fe20000410000 */
[----:B------:R-:W-:Y:S02]  /*9620*/  HADD2.F32 R50, -RZ, R148.H1_H1 ;  /* 0x30000094ff327230 */ /* 0x000fe40000004100 */
[----:B------:R-:W-:Y:S01]  /*9630*/  FMUL.FTZ R58, R36, R51 ;  /* 0x00000033243a7220 */ /* 0x000fe20000410000 */
[----:B------:R-:W-:-:S02]  /*9640*/  HADD2.F32 R151, -RZ, R151.H0_H0 ;  /* 0x20000097ff977230 */ /* 0x000fc40000004100 */
[----:B------:R-:W-:Y:S01]  /*9650*/  FFMA.FTZ R55, R36, R39, -R55 ;  /* 0x0000002724377223 */ /* 0x000fe20000010837 */
[----:B------:R-:W-:Y:S02]  /*9660*/  HADD2.F32 R36, -RZ, R48.H0_H0 ;  /* 0x20000030ff247230 */ /* 0x000fe40000004100 */
[-C--:B------:R-:W-:Y:S01]  /*9670*/  FFMA.FTZ R56, R35, R50.reuse, -R56 ;  /* 0x0000003223387223 */ /* 0x080fe20000010838 */
[----:B------:R-:W-:Y:S02]  /*9680*/  HADD2.F32 R35, -RZ, R47.H0_H0 ;  /* 0x2000002fff237230 */ /* 0x000fe40000004100 */
        /* <DEDUP_REMOVED lines=9> */
[----:B------:R-:W-:Y:S02]  /*9720*/  HADD2.F32 R46, -RZ, R46.H0_H0 ;  /* 0x2000002eff2e7230 */ /* 0x000fe40000004100 */
[----:B------:R-:W-:Y:S01]  /*9730*/  FMUL.FTZ R52, R48, R37 ;  /* 0x0000002530347220 */ /* 0x000fe20000410000 */
[----:B------:R-:W-:-:S02]  /*9740*/  HADD2.F32 R36, -RZ, R38.H0_H0 ;  /* 0x20000026ff247230 */ /* 0x000fc40000004100 */
[----:B------:R-:W-:Y:S01]  /*9750*/  FMUL.FTZ R37, R47, R37 ;  /* 0x000000252f257220 */ /* 0x000fe20000410000 */
[----:B------:R-:W-:Y:S02]  /*9760*/  HADD2.F32 R45, -RZ, R45.H0_H0 ;  /* 0x2000002dff2d7230 */ /* 0x000fe40000004100 */
[----:B------:R-:W-:Y:S01]  /*9770*/  FFMA.FTZ R58, R49, R39, R58 ;  /* 0x00000027313a7223 */ /* 0x000fe2000001003a */
[----:B------:R-:W-:Y:S02]  /*9780*/  HADD2.F32 R35, -RZ, R34.H0_H0 ;  /* 0x20000022ff237230 */ /* 0x000fe40000004100 */
[-C--:B------:R-:W-:Y:S01]  /*9790*/  FFMA.FTZ R47, R47, R46.reuse, -R52 ;  /* 0x0000002e2f2f7223 */ /* 0x080fe20000010834 */
[----:B------:R-:W-:Y:S02]  /*97a0*/  HADD2.F32 R38, -RZ, R38.H1_H1 ;  /* 0x30000026ff267230 */ /* 0x000fe40000004100 */
[----:B------:R-:W-:Y:S01]  /*97b0*/  FFMA.FTZ R46, R48, R46, R37 ;  /* 0x0000002e302e7223 */ /* 0x000fe20000010025 */
[----:B------:R-:W-:Y:S01]  /*97c0*/  HADD2.F32 R150, -RZ, R150.H0_H0 ;  /* 0x20000096ff967230 */ /* 0x000fe20000004100 */
[----:B------:R-:W-:Y:S01]  /*97d0*/  F2FP.F16.F32.PACK_AB R53, R53, R32 ;  /* 0x000000203535723e */ /* 0x000fe200000000ff */
[----:B------:R-:W-:-:S02]  /*97e0*/  HADD2.F32 R34, -RZ, R34.H1_H1 ;  /* 0x30000022ff227230 */ /* 0x000fc40000004100 */
[-C--:B------:R-:W-:Y:S01]  /*97f0*/  FMUL.FTZ R39, R38, R45.reuse ;  /* 0x0000002d26277220 */ /* 0x080fe20000410000 */
[----:B------:R-:W-:Y:S02]  /*9800*/  HADD2.F32 R148, -RZ, R148.H0_H0 ;  /* 0x20000094ff947230 */ /* 0x000fe40000004100 */
[-C--:B------:R-:W-:Y:S01]  /*9810*/  FMUL.FTZ R48, R36, R150.reuse ;  /* 0x0000009624307220 */ /* 0x080fe20000410000 */
[----:B------:R-:W-:Y:S02]  /*9820*/  HADD2.F32 R43, -RZ, R43.H0_H0 ;  /* 0x2000002bff2b7230 */ /* 0x000fe40000004100 */
[C---:B------:R-:W-:Y:S01]  /*9830*/  FMUL.FTZ R37, R35.reuse, R150 ;  /* 0x0000009623257220 */ /* 0x040fe20000410000 */
[----:B------:R-:W-:Y:S01]  /*9840*/  FMUL.FTZ R45, R34, R45 ;  /* 0x0000002d222d7220 */ /* 0x000fe20000410000 */
[-C--:B------:R-:W-:Y:S01]  /*9850*/  FFMA.FTZ R48, R35, R148.reuse, -R48 ;  /* 0x0000009423307223 */ /* 0x080fe20000010830 */
[----:B------:R-:W-:Y:S01]  /*9860*/  F2FP.F16.F32.PACK_AB R54, R54, R33 ;  /* 0x000000213636723e */ /* 0x000fe200000000ff */
[----:B------:R-:W-:Y:S01]  /*9870*/  FFMA.FTZ R37, R36, R148, R37 ;  /* 0x0000009424257223 */ /* 0x000fe20000010025 */
[-C--:B------:R-:W-:Y:S01]  /*9880*/  FFMA.FTZ R39, R34, R43.reuse, -R39 ;  /* 0x0000002b22277223 */ /* 0x080fe20000010827 */
[----:B------:R-:W-:Y:S01]  /*9890*/  FFMA.FTZ R38, R38, R43, R45 ;  /* 0x0000002b26267223 */ /* 0x000fe2000001002d */
[----:B------:R-:W-:Y:S01]  /*98a0*/  F2FP.F16.F32.PACK_AB R51, R58, R51 ;  /* 0x000000333a33723e */ /* 0x000fe200000000ff */
[----:B------:R-:W-:Y:S01]  /*98b0*/  IMAD.MOV.U32 R33, RZ, RZ, R53 ;  /* 0x000000ffff217224 */ /* 0x000fe200078e0035 */
[----:B------:R-:W-:-:S02]  /*98c0*/  F2FP.F16.F32.PACK_AB R35, R55, R56 ;  /* 0x000000383723723e */ /* 0x000fc400000000ff */
[----:B------:R-:W-:Y:S01]  /*98d0*/  F2FP.F16.F32.PACK_AB R34, R39, R48 ;  /* 0x000000302722723e */ /* 0x000fe200000000ff */
[----:B------:R-:W-:Y:S01]  /*98e0*/  IMAD.MOV.U32 R39, RZ, RZ, R51 ;  /* 0x000000ffff277224 */ /* 0x000fe200078e0033 */
[----:B------:R-:W-:Y:S01]  /*98f0*/  F2FP.F16.F32.PACK_AB R38, R38, R37 ;  /* 0x000000252626723e */ /* 0x000fe200000000ff */
[----:B------:R-:W-:Y:S01]  /*9900*/  IMAD.MOV.U32 R37, RZ, RZ, R54 ;  /* 0x000000ffff257224 */ /* 0x000fe200078e0036 */
[----:B------:R-:W-:Y:S02]  /*9910*/  F2FP.F16.F32.PACK_AB R32, R47, R50 ;  /* 0x000000322f20723e */ /* 0x000fe400000000ff */
[----:B------:R-:W-:-:S07]  /*9920*/  F2FP.F16.F32.PACK_AB R36, R46, R151 ;  /* 0x000000972e24723e */ /* 0x000fce00000000ff */
.L_x_2802:
[----:B------:R-:W-:Y:S05]  /*9930*/  BSYNC B1 ;  /* 0x0000000000017941 */ /* 0x000fea0003800000 */
.L_x_2801:
        /* <DEDUP_REMOVED lines=10> */
.L_x_2718:
[----:B------:R-:W2:Y:S02]  /*99e0*/  LDL R32, [R1+0xc] ;  /* 0x00000c0001207983 */ /* 0x000ea40000100800 */
[----:B--2---:R-:W-:-:S13]  /*99f0*/  R2UR UR4, R32 ;  /* 0x00000000200472ca */ /* 0x004fda00000e0000 */
[----:B------:R-:W-:-:S06]  /*9a00*/  UISETP.NE.AND UP0, UPT, UR4, 0x3, UPT ;  /* 0x000000030400788c */ /* 0x000fcc000bf05270 */
[----:B------:R-:W-:-:S13]  /*9a10*/  PLOP3.LUT P1, PT, PT, PT, UP0, 0x80, 0x0 ;  /* 0x000000000000781c */ /* 0x000fda0003f2f008 */
[----:B------:R-:W-:Y:S05]  /*9a20*/  @!P1 BRA `(.L_x_2803) ;  /* 0x0000000000049947 */ /* 0x000fea0003800000 */
[----:B------:R-:W-:Y:S01]  /*9a30*/  BPT.TRAP 0x1 ;  /* 0x000000040000795c */ /* 0x000fe20000300000 */
.L_x_2803:
        /* <DEDUP_REMOVED lines=8> */
.L_x_3099:
[----:B------:R-:W-:Y:S05]  /*9ac0*/  BSYNC B1 ;  /* 0x0000000000017941 */ /* 0x000fea0003800000 */
.L_x_2804:
        /* <DEDUP_REMOVED lines=20> */
.L_x_2807:
[----:B------:R-:W-:Y:S05]  /*9c10*/  BSYNC B1 ;  /* 0x0000000000017941 */ /* 0x000fea0003800000 */
.L_x_2806:
        /* <DEDUP_REMOVED lines=20> */
.L_x_2751:
[----:B------:R-:W-:Y:S05]  /*9d60*/  BSYNC B0 ;  /* 0x0000000000007941 */ /* 0x000fea0003800000 */
.L_x_2717:
        /* <DEDUP_REMOVED lines=17> */
.L_x_2809:
[----:B------:R-:W-:Y:S05]  /*9e80*/  BSYNC B0 ;  /* 0x0000000000007941 */ /* 0x000fea0003800000 */
.L_x_2808:
[----:B------:R-:W2:Y:S01]  /*9e90*/  SYNCS.PHASECHK.TRANS64.TRYWAIT P4, [R3+URZ+0x348b0], R0 ;  /* 0x0348b000030075a7 */ /* 0x000ea2000808017f */
[----:B0-----:R-:W-:Y:S01]  /*9ea0*/  IMAD R32, R17, 0x4000, R26 ;  /* 0x0000400011207824 */ /* 0x001fe200078e021a */
[----:B------:R-:W-:Y:S01]  /*9eb0*/  ULDC.64 UR56, c[0x0][0x328] ;  /* 0x0000ca0000387ab9 */ /* 0x000fe20000000a00 */
[----:B------:R-:W-:Y:S01]  /*9ec0*/  ULDC.64 UR58, c[0x0][0x318] ;  /* 0x0000c600003a7ab9 */ /* 0x000fe20000000a00 */
[----:B------:R-:W-:Y:S01]  /*9ed0*/  BSSY B0, `(.L_x_2810) ;  /* 0x0000004000007945 */ /* 0x000fe20003800000 */
[----:B------:R-:W-:Y:S01]  /*9ee0*/  ISETP.GE.AND P1, PT, R184, R4, PT ;  /* 0x00000004b800720c */ /* 0x000fe20003f26270 */
[----:B------:R-:W-:Y:S02]  /*9ef0*/  IMAD.IADD R33, R121, 0x1, R32 ;  /* 0x0000000179217824 */ /* 0x000fe400078e0220 */
[----:B--2---:R-:W-:Y:S10]  /*9f00*/  @!P4 BRA `(.L_x_2811) ;  /* 0x000001b800a0c947 */ /* 0x004ff40003800000 */
.L_x_3100:
[----:B------:R-:W-:Y:S05]  /*9f10*/  BSYNC B0 ;  /* 0x0000000000007941 */ /* 0x000fea0003800000 */
.L_x_2810:
[----:B------:R-:W-:Y:S01]  /*9f20*/  BSSY B0, `(.L_x_2812) ;  /* 0x000001a000007945 */ /* 0x000fe20003800000 */
[----:B01----:R-:W-:Y:S01]  /*9f30*/  LEA R0, R32, R112, 0x1 ;  /* 0x0000007020007211 */ /* 0x003fe200078e08ff */
[----:B------:R-:W-:-:S04]  /*9f40*/  IMAD.WIDE R40, R2, 0x80, R116 ;  /* 0x0000008002287825 */ /* 0x000fc800078e0274 */
[----:B------:R-:W-:Y:S01]  /*9f50*/  IMAD R44, R33, 0x2, R112 ;  /* 0x00000002212c7824 */ /* 0x000fe200078e0270 */
[----:B------:R-:W-:Y:S06]  /*9f60*/  @P1 BRA `(.L_x_2813) ;  /* 0x0000000000541947 */ /* 0x000fec0003800000 */
[----:B------:R-:W-:Y:S01]  /*9f70*/  IMAD R35, R41, UR56, RZ ;  /* 0x0000003829237c24 */ /* 0x000fe2000f8e02ff */
[----:B------:R-:W-:Y:S01]  /*9f80*/  ULDC UR4, c[0x0][0x320] ;  /* 0x0000c80000047ab9 */ /* 0x000fe20000000800 */
[----:B------:R-:W-:Y:S01]  /*9f90*/  IMAD.MOV.U32 R32, RZ, RZ, R94 ;  /* 0x000000ffff207224 */ /* 0x000fe200078e005e */
[----:B------:R-:W-:Y:S01]  /*9fa0*/  ISETP.GE.AND P4, PT, R18, UR4, PT ;  /* 0x0000000412007c0c */ /* 0x000fe2000bf86270 */
        /* <DEDUP_REMOVED lines=17> */
.L_x_2813:
[----:B------:R-:W-:Y:S05]  /*a0c0*/  BSYNC B0 ;  /* 0x0000000000007941 */ /* 0x000fea0003800000 */
.L_x_2812:
[----:B------:R-:W-:Y:S01]  /*a0d0*/  ISETP.GE.AND P1, PT, R214, R4, PT ;  /* 0x00000004d600720c */ /* 0x000fe20003f26270 */
[----:B------:R-:W-:-:S12]  /*a0e0*/  BSSY B0, `(.L_x_2814) ;  /* 0x0000018000007945 */ /* 0x000fd80003800000 */
[----:B------:R-:W-:Y:S05]  /*a0f0*/  @P1 BRA `(.L_x_2815) ;  /* 0x0000000000581947 */ /* 0x000fea0003800000 */
[----:B0-----:R-:W-:Y:S01]  /*a100*/  IADD3 R35, P1, R40, 0x40, RZ ;  /* 0x0000004028237810 */ /* 0x001fe20007f3e0ff */
[----:B------:R-:W-:Y:S01]  /*a110*/  IMAD.MOV.U32 R4, RZ, RZ, R94 ;  /* 0x000000ffff047224 */ /* 0x000fe200078e005e */
[----:B------:R-:W-:Y:S02]  /*a120*/  ULDC UR4, c[0x0][0x320] ;  /* 0x0000c80000047ab9 */ /* 0x000fe40000000800 */
[----:B------:R-:W-:Y:S01]  /*a130*/  ISETP.GE.AND P4, PT, R18, UR4, PT ;  /* 0x0000000412007c0c */ /* 0x000fe2000bf86270 */
[----:B------:R-:W-:Y:S02]  /*a140*/  IMAD.X R40, RZ, RZ, R41, P1 ;  /* 0x000000ffff287224 */ /* 0x000fe400008e0629 */
[----:B------:R-:W-:-:S04]  /*a150*/  IMAD.WIDE.U32 R32, R35, UR56, R4 ;  /* 0x0000003823207c25 */ /* 0x000fc8000f8e0004 */
[----:B------:R-:W-:-:S04]  /*a160*/  IMAD R40, R40, UR56, RZ ;  /* 0x0000003828287c24 */ /* 0x000fc8000f8e02ff */
[----:B------:R-:W-:Y:S01]  /*a170*/  IMAD R35, R35, UR57, R40 ;  /* 0x0000003923237c24 */ /* 0x000fe2000f8e0228 */
[----:B------:R-:W-:-:S03]  /*a180*/  LEA R40, P1, R32, UR58, 0x1 ;  /* 0x0000003a20287c11 */ /* 0x000fc6000f8208ff */
[----:B------:R-:W-:-:S05]  /*a190*/  IMAD.IADD R33, R33, 0x1, R35 ;  /* 0x0000000121217824 */ /* 0x000fca00078e0223 */
        /* <DEDUP_REMOVED lines=12> */
.L_x_2815:
[----:B------:R-:W-:Y:S05]  /*a260*/  BSYNC B0 ;  /* 0x0000000000007941 */ /* 0x000fea0003800000 */
.L_x_2814:
[----:B------:R-:W3:Y:S01]  /*a270*/  LDL R0, [R1+0x8] ;  /* 0x0000080001007983 */ /* 0x000ee20000100800 */
[----:B------:R-:W-:Y:S01]  /*a280*/  VIADD R17, R17, 0x1 ;  /* 0x0000000111117836 */ /* 0x000fe20000000000 */
[----:B------:R-:W-:Y:S01]  /*a290*/  @!P0 IADD3 R3, R3, 0x348c0, RZ ;  /* 0x000348c003038810 */ /* 0x000fe20007ffe0ff */
        /* <DEDUP_REMOVED lines=16> */
.L_x_2712:
[----:B------:R-:W1:Y:S01]  /*a3a0*/  LDC R0, c[0x0][0x448] ;  /* 0x00011200ff007b82 */ /* 0x000e620000000800 */
[----:B------:R-:W-:Y:S01]  /*a3b0*/  BSSY B0, `(.L_x_2817) ;  /* 0x0000036000007945 */ /* 0x000fe20003800000 */
[----:B------:R-:W-:Y:S02]  /*a3c0*/  CS2R R88, SRZ ;  /* 0x0000000000587805 */ /* 0x000fe4000001ff00 */
[----:B------:R-:W-:Y:S02]  /*a3d0*/  CS2R R86, SRZ ;  /* 0x0000000000567805 */ /* 0x000fe4000001ff00 */
[----:B------:R-:W-:Y:S02]  /*a3e0*/  CS2R R84, SRZ ;  /* 0x0000000000547805 */ /* 0x000fe4000001ff00 */
[----:B------:R-:W-:Y:S02]  /*a3f0*/  CS2R R82, SRZ ;  /* 0x0000000000527805 */ /* 0x000fe4000001ff00 */
[----:B------:R-:W-:Y:S01]  /*a400*/  CS2R R80, SRZ ;  /* 0x0000000000507805 */ /* 0x000fe2000001ff00 */
[----:B0-2---:R-:W-:Y:S01]  /*a410*/  IMAD.MOV.U32 R39, RZ, RZ, RZ ;  /* 0x000000ffff277224 */ /* 0x005fe200078e00ff */
[----:B------:R-:W-:Y:S01]  /*a420*/  CS2R R76, SRZ ;  /* 0x00000000004c7805 */ /* 0x000fe2000001ff00 */
[----:B------:R-:W-:Y:S01]  /*a430*/  IMAD.MOV.U32 R78, RZ, RZ, RZ ;  /* 0x000000ffff4e7224 */ /* 0x000fe200078e00ff */
[----:B------:R-:W-:Y:S01]  /*a440*/  CS2R R36, SRZ ;  /* 0x0000000000247805 */ /* 0x000fe2000001ff00 */
[----:B------:R-:W-:Y:S01]  /*a450*/  IMAD.MOV.U32 R74, RZ, RZ, RZ ;  /* 0x000000ffff4a7224 */ /* 0x000fe200078e00ff */
[----:B------:R-:W-:-:S02]  /*a460*/  CS2R R72, SRZ ;  /* 0x0000000000487805 */ /* 0x000fc4000001ff00 */
[----:B------:R-:W-:Y:S02]  /*a470*/  CS2R R34, SRZ ;  /* 0x0000000000227805 */ /* 0x000fe4000001ff00 */
[----:B------:R-:W-:Y:S02]  /*a480*/  MOV R70, RZ ;  /* 0x000000ff00467202 */ /* 0x000fe40000000f00 */
        /* <DEDUP_REMOVED lines=20> */
[----:B------:R-:W-:Y:S01]  /*a5d0*/  IMAD.MOV.U32 R95, RZ, RZ, RZ ;  /* 0x000000ffff5f7224 */ /* 0x000fe200078e00ff */
[----:B------:R-:W-:Y:S01]  /*a5e0*/  MOV R10, RZ ;  /* 0x000000ff000a7202 */ /* 0x000fe20000000f00 */
[----:B------:R-:W0:Y:S01]  /*a5f0*/  @P1 LDC R3, c[0x0][0x44c] ;  /* 0x00011300ff031b82 */ /* 0x000e220000000800 */
[----:B------:R-:W-:Y:S02]  /*a600*/  IMAD.MOV.U32 R28, RZ, RZ, RZ ;  /* 0x000000ffff1c7224 */ /* 0x000fe400078e00ff */
[----:B------:R-:W-:Y:S02]  /*a610*/  IMAD.MOV.U32 R97, RZ, RZ, RZ ;  /* 0x000000ffff617224 */ /* 0x000fe400078e00ff */
[----:B------:R-:W-:-:S03]  /*a620*/  IMAD.MOV.U32 R99, RZ, RZ, RZ ;  /* 0x000000ffff637224 */ /* 0x000fc600078e00ff */
[----:B------:R-:W1:Y:S01]  /*a630*/  @P1 LDC R2, c[0x0][0x450] ;  /* 0x00011400ff021b82 */ /* 0x000e620000000800 */
[----:B0-----:R-:W-:-:S05]  /*a640*/  @P1 IMAD.HI.U32 R3, R0, R3, RZ ;  /* 0x0000000300031227 */ /* 0x001fca00078e00ff */
[----:B-1----:R-:W-:Y:S02]  /*a650*/  @P1 SHF.R.U32.HI R0, RZ, R2, R3 ;  /* 0x00000002ff001219 */ /* 0x002fe40000011603 */
[----:B------:R-:W-:-:S03]  /*a660*/  PLOP3.LUT P1, PT, PT, PT, PT, 0x80, 0x0 ;  /* 0x000000000000781c */ /* 0x000fc60003f2f070 */
[----:B------:R-:W-:-:S05]  /*a670*/  IMAD.IADD R0, R145, 0x1, R0 ;  /* 0x0000000191007824 */ /* 0x000fca00078e0200 */
[----:B------:R-:W-:-:S04]  /*a680*/  SHF.R.S32.HI R3, RZ, 0x1f, R0 ;  /* 0x0000001fff037819 */ /* 0x000fc80000011400 */
[----:B------:R-:W-:Y:S02]  /*a690*/  LEA.HI R3, R3, R0, RZ, 0x7 ;  /* 0x0000000003037211 */ /* 0x000fe400078f38ff */
[----:B------:R-:W-:Y:S02]  /*a6a0*/  MOV R0, RZ ;  /* 0x000000ff00007202 */ /* 0x000fe40000000f00 */
[----:B------:R-:W-:-:S04]  /*a6b0*/  SHF.R.S32.HI R3, RZ, 0x7, R3 ;  /* 0x00000007ff037819 */ /* 0x000fc80000011403 */
[----:B------:R-:W-:-:S04]  /*a6c0*/  VIMNMX R146, R146, R3, PT ;  /* 0x0000000392927248 */ /* 0x000fc80003fe0100 */
[----:B------:R-:W-:Y:S01]  /*a6d0*/  ISETP.GE.AND P2, PT, R146, 0x1, PT ;  /* 0x000000019200780c */ /* 0x000fe20003f46270 */
[----:B------:R-:W-:-:S12]  /*a6e0*/  @P0 BRA `(.L_x_2818) ;  /* 0x0000000000080947 */ /* 0x000fd80003800000 */
[----:B------:R-:W0:Y:S02]  /*a6f0*/  FENCE.VIEW.ASYNC.G ;  /* 0x00000000000073c6 */ /* 0x000e240000000100 */
[----:B0-----:R-:W-:Y:S06]  /*a700*/  BAR.ARV 0xc, 0x180 ;  /* 0x0306000000007b1d */ /* 0x001fec0000002000 */
.L_x_2818:
[----:B------:R-:W-:Y:S05]  /*a710*/  BSYNC B0 ;  /* 0x0000000000007941 */ /* 0x000fea0003800000 */
.L_x_2817:
[----:B------:R-:W-:Y:S02]  /*a720*/  IMAD.MOV.U32 R20, RZ, RZ, RZ ;  /* 0x000000ffff147224 */ /* 0x000fe400078e00ff */
[----:B------:R-:W-:Y:S01]  /*a730*/  IMAD.MOV.U32 R11, RZ, RZ, RZ ;  /* 0x000000ffff0b7224 */ /* 0x000fe200078e00ff */
[----:B------:R-:W-:Y:S06]  /*a740*/  @!P2 BRA `(.L_x_2819) ;  /* 0x0000011000d4a947 */ /* 0x000fec0003800000 */
[----:B------:R-:W2:Y:S04]  /*a750*/  LDL R2, [R1+0x40] ;  /* 0x0000400001027983 */ /* 0x000ea80000100800 */
[----:B------:R-:W0:Y:S01]  /*a760*/  SHFL.IDX PT, R0, R233, RZ, 0x1f ;  /* 0x00001fffe9007589 */ /* 0x000e2200000e0000 */
[----:B--2---:R-:W-:Y:S02]  /*a770*/  R2UR UR4, R2 ;  /* 0x00000000020472ca */ /* 0x004fe400000e0000 */
[----:B0-----:R-:W-:-:S04]  /*a780*/  LEA.HI R2, R0, R0, RZ, 0x1 ;  /* 0x0000000000027211 */ /* 0x001fc800078f08ff */
[----:B------:R-:W-:-:S04]  /*a790*/  LOP3.LUT R3, R2, 0x1e, RZ, 0xc0, !PT ;  /* 0x0000001e02037812 */ /* 0x000fc800078ec0ff */
[----:B------:R-:W-:-:S03]  /*a7a0*/  IADD3 R3, R0, -R3, RZ ;  /* 0x8000000300037210 */ /* 0x000fc60007ffe0ff */
[----:B------:R-:W-:Y:S01]  /*a7b0*/  IMAD.U32 R0, RZ, RZ, UR4 ;  /* 0x00000004ff007e24 */ /* 0x000fe2000f8e00ff */
[----:B------:R-:W-:-:S04]  /*a7c0*/  LEA R3, R3, UR4, 0xd ;  /* 0x0000000403037c11 */ /* 0x000fc8000f8e68ff */
        /* <DEDUP_REMOVED lines=13> */
[----:B------:R-:W-:Y:S01]  /*a8a0*/  IMAD.U32 R7, RZ, RZ, UR7 ;  /* 0x00000007ff077e24 */ /* 0x000fe2000f8e00ff */
[----:B------:R-:W-:Y:S01]  /*a8b0*/  MOV R8, 0x70 ;  /* 0x0000007000087802 */ /* 0x000fe20000000f00 */
[----:B------:R-:W-:-:S02]  /*a8c0*/  IMAD.U32 R10, RZ, RZ, UR4 ;  /* 0x00000004ff0a7e24 */ /* 0x000fc4000f8e00ff */
[----:B------:R-:W-:Y:S02]  /*a8d0*/  IMAD.U32 R11, RZ, RZ, UR5 ;  /* 0x00000005ff0b7e24 */ /* 0x000fe4000f8e00ff */
[----:B------:R-:W-:Y:S02]  /*a8e0*/  IMAD.MOV.U32 R12, RZ, RZ, 0x1 ;  /* 0x00000001ff0c7424 */ /* 0x000fe400078e00ff */
[----:B0-----:R-:W-:-:S07]  /*a8f0*/  IMAD.MOV.U32 R13, RZ, RZ, RZ ;  /* 0x000000ffff0d7224 */ /* 0x001fce00078e00ff */
[----:B------:R-:W-:-:S07]  /*a900*/  LEPC R20, `(.L_x_2820) ;  /* 0x000000001014794e */ /* 0x000fce0000000000 */
[----:B-1---5:R-:W-:Y:S05]  /*a910*/  CALL.ABS.NOINC R14 ;  /* 0x000000000e007343 */ /* 0x022fea0003c00000 */
.L_x_2820:
        /* <DEDUP_REMOVED lines=12> */
.L_x_2824:
[----:B-1----:R1:W2:Y:S02]  /*a9e0*/  SYNCS.PHASECHK.TRANS64.TRYWAIT P0, [R16+URZ+0x34800], R3 ;  /* 0x03480003100075a7 */ /* 0x0022a4000800017f */
[----:B--2---:R-:W-:Y:S05]  /*a9f0*/  @!P0 NANOSLEEP.SYNCS 0x989680 ;  /* 0x009896800000895d */ /* 0x004fea0003900000 */
[----:B------:R-:W2:Y:S02]  /*aa00*/  @!P0 SYNCS.PHASECHK.TRANS64 P0, [R16+URZ+0x34800], R3 ;  /* 0x03480003100085a7 */ /* 0x000ea4000800007f */
[----:B--2---:R-:W-:Y:S05]  /*aa10*/  @!P0 BRA `(.L_x_2824) ;  /* 0xfffffffc00f08947 */ /* 0x004fea000383ffff */
.L_x_2823:
[----:B------:R-:W-:Y:S05]  /*aa20*/  BSYNC B0 ;  /* 0x0000000000007941 */ /* 0x000fea0003800000 */
.L_x_2822:
[----:B------:R-:W-:Y:S05]  /*aa30*/  BRA `(.L_x_2825) ;  /* 0x0000006c00047947 */ /* 0x000fea0003800000 */
.L_x_2821:
[----:B------:R-:W-:Y:S01]  /*aa40*/  ISETP.NE.AND P0, PT, R24, RZ, PT ;  /* 0x000000ff1800720c */ /* 0x000fe20003f05270 */
[----:B------:R-:W-:Y:S01]  /*aa50*/  ULDC.64 UR4, c[0x0][0x3f8] ;  /* 0x0000fe0000047ab9 */ /* 0x000fe20000000a00 */
[----:B-----5:R-:W-:Y:S01]  /*aa60*/  SHF.R.S32.HI R0, RZ, 0x1f, R140 ;  /* 0x0000001fff007819 */ /* 0x020fe2000001148c */
[----:B------:R-:W-:Y:S01]  /*aa70*/  ULDC.64 UR6, c[0x0][0x408] ;  /* 0x0001020000067ab9 */ /* 0x000fe20000000a00 */
[----:B------:R-:W-:-:S04]  /*aa80*/  IMAD.WIDE.U32 R24, R140, UR4, RZ ;  /* 0x000000048c187c25 */ /* 0x000fc8000f8e00ff */
[C---:B------:R-:W-:Y:S02]  /*aa90*/  IMAD R3, R0.reuse, UR4, RZ ;  /* 0x0000000400037c24 */ /* 0x040fe4000f8e02ff */
[----:B------:R-:W-:Y:S02]  /*aaa0*/  IMAD R5, R0, UR6, RZ ;  /* 0x0000000600057c24 */ /* 0x000fe4000f8e02ff */
[C---:B------:R-:W-:Y:S02]  /*aab0*/  IMAD R3, R140.reuse, UR5, R3 ;  /* 0x000000058c037c24 */ /* 0x040fe4000f8e0203 */
[C---:B------:R-:W-:Y:S02]  /*aac0*/  IMAD R5, R140.reuse, UR7, R5 ;  /* 0x000000078c057c24 */ /* 0x040fe4000f8e0205 */
[----:B------:R-:W-:Y:S01]  /*aad0*/  IMAD.WIDE.U32 R140, R140, UR6, RZ ;  /* 0x000000068c8c7c25 */ /* 0x000fe2000f8e00ff */
[----:B------:R-:W-:-:S03]  /*aae0*/  IADD3 R27, R3, R25, RZ ;  /* 0x00000019031b7210 */ /* 0x000fc60007ffe0ff */
[----:B------:R-:W-:Y:S01]  /*aaf0*/  IMAD.IADD R29, R5, 0x1, R141 ;  /* 0x00000001051d7824 */ /* 0x000fe200078e028d */
[----:B------:R-:W-:Y:S06]  /*ab00*/  @!P0 BRA `(.L_x_2826) ;  /* 0x0000000000408947 */ /* 0x000fec0003800000 */
        /* <DEDUP_REMOVED lines=15> */
[----:B-1----:R-:W-:Y:S05]  /*ac00*/  CALL.ABS.NOINC R14 ;  /* 0x000000000e007343 */ /* 0x002fea0003c00000 */
.L_x_2826:
[----:B------:R-:W-:Y:S01]  /*ac10*/  ULDC.U8 UR4, c[0x0][0x410] ;  /* 0x0001040000047ab9 */ /* 0x000fe20000000000 */
[----:B------:R-:W-:Y:S01]  /*ac20*/  BSSY B0, `(.L_x_2827) ;  /* 0x000069a000007945 */ /* 0x000fe20003800000 */
[----:B------:R-:W-:Y:S01]  /*ac30*/  ISETP.NE.AND P0, PT, RZ, UR4, PT ;  /* 0x00000004ff007c0c */ /* 0x000fe2000bf05270 */
[----:B------:R-:W-:-:S12]  /*ac40*/  IMAD.IADD R10, R184, 0x1, R200 ;  /* 0x00000001b80a7824 */ /* 0x000fd800078e02c8 */
[----:B------:R-:W-:Y:S05]  /*ac50*/  @!P0 BRA `(.L_x_2828) ;  /* 0x0000003400648947 */ /* 0x000fea0003800000 */
[----:B------:R-:W0:Y:S01]  /*ac60*/  LDC R20, c[0x0][0x448] ;  /* 0x00011200ff147b82 */ /* 0x000e220000000800 */
[----:B------:R-:W-:Y:S01]  /*ac70*/  LEA R3, R215, R10, 0x6 ;  /* 0x0000000ad7037211 */ /* 0x000fe200078e30ff */
[----:B------:R-:W-:Y:S01]  /*ac80*/  ULDC.64 UR4, c[0x0][0x3f8] ;  /* 0x0000fe0000047ab9 */ /* 0x000fe20000000a00 */
[----:B------:R-:W-:Y:S01]  /*ac90*/  ULDC.64 UR6, c[0x0][0x408] ;  /* 0x0001020000067ab9 */ /* 0x000fe20000000a00 */
[----:B------:R-:W-:Y:S01]  /*aca0*/  MOV R13, R29 ;  /* 0x0000001d000d7202 */ /* 0x000fe20000000f00 */
        /* <DEDUP_REMOVED lines=25> */
[----:B------:R0:W1:Y:S04]  /*ae40*/  SHFL.IDX PT, R3, R7, RZ, 0x1c1f ;  /* 0x001c1fff07037589 */ /* 0x00006800000e0000 */
[----:B------:R0:W2:Y:S04]  /*ae50*/  SHFL.IDX PT, R0, R6, RZ, 0x1c1f ;  /* 0x001c1fff06007589 */ /* 0x0000a800000e0000 */
[----:B------:R0:W3:Y:S04]  /*ae60*/  SHFL.IDX PT, R5, R8, RZ, 0x1c1f ;  /* 0x001c1fff08057589 */ /* 0x0000e800000e0000 */
[----:B------:R0:W4:Y:S02]  /*ae70*/  SHFL.IDX PT, R14, R4, RZ, 0x1c1f ;  /* 0x001c1fff040e7589 */ /* 0x00012400000e0000 */
.L_x_3106:
        /* <DEDUP_REMOVED lines=20> */
[----:B------:R-:W-:Y:S02]  /*afc0*/  ISETP.GE.AND P2, PT, R191, UR4, PT ;  /* 0x00000004bf007c0c */ /* 0x000fe4000bf46270 */
[----:B------:R-:W-:Y:S02]  /*afd0*/  ISETP.GE.AND P1, PT, R192, UR4, PT ;  /* 0x00000004c0007c0c */ /* 0x000fe4000bf26270 */
[----:B------:R-:W-:-:S02]  /*afe0*/  ISETP.GE.AND P0, PT, R190, UR4, PT ;  /* 0x00000004be007c0c */ /* 0x000fc4000bf06270 */
[----:B------:R-:W-:-:S03]  /*aff0*/  ISETP.GE.AND P4, PT, R22, UR4, PT ;  /* 0x0000000416007c0c */ /* 0x000fc6000bf86270 */
[C---:B------:R-:W-:Y:S01]  /*b000*/  @!P3 IMAD.SHL.U32 R27, R193.reuse, 0x2, RZ ;  /* 0x00000002c11bb824 */ /* 0x040fe200078e00ff */
[----:B------:R-:W-:-:S03]  /*b010*/  @!P3 SHF.L.U64.HI R20, R193, 0x1, R224 ;  /* 0x00000001c114b819 */ /* 0x000fc600000102e0 */
[C---:B------:R-:W-:Y:S02]  /*b020*/  @!P2 SHF.L.U32 R31, R191.reuse, 0x1, RZ ;  /* 0x00000001bf1fa819 */ /* 0x040fe400000006ff */
[----:B------:R-:W-:Y:S01]  /*b030*/  @!P1 IMAD.SHL.U32 R39, R192, 0x2, RZ ;  /* 0x00000002c0279824 */ /* 0x000fe200078e00ff */
[-C--:B--2---:R-:W-:Y:S01]  /*b040*/  @!P3 IADD3 R24, P6, R0, R27.reuse, RZ ;  /* 0x0000001b0018b210 */ /* 0x084fe20007fde0ff */
[----:B------:R-:W-:Y:S01]  /*b050*/  @!P0 IMAD.SHL.U32 R65, R190, 0x2, RZ ;  /* 0x00000002be418824 */ /* 0x000fe200078e00ff */
[----:B----4-:R-:W-:Y:S01]  /*b060*/  @!P3 IADD3 R26, P5, R14, R27, RZ ;  /* 0x0000001b0e1ab210 */ /* 0x010fe20007fbe0ff */
[----:B-1----:R-:W-:Y:S01]  /*b070*/  @!P4 IMAD.MOV.U32 R13, RZ, RZ, R3 ;  /* 0x000000ffff0dc224 */ /* 0x002fe200078e0003 */
[----:B------:R-:W-:Y:S01]  /*b080*/  @!P2 SHF.L.U64.HI R12, R191, 0x1, R223 ;  /* 0x00000001bf0ca819 */ /* 0x000fe200000102df */
[--C-:B------:R-:W-:Y:S01]  /*b090*/  @!P3 IMAD.X R25, R3, 0x1, R20.reuse, P6 ;  /* 0x000000010319b824 */ /* 0x100fe200030e0614 */
[-C--:B------:R-:W-:Y:S01]  /*b0a0*/  @!P2 IADD3 R28, P6, R0, R31.reuse, RZ ;  /* 0x0000001f001ca210 */ /* 0x080fe20007fde0ff */
[----:B---3--:R-:W-:Y:S01]  /*b0b0*/  @!P3 IMAD.X R27, R5, 0x1, R20, P5 ;  /* 0x00000001051bb824 */ /* 0x008fe200028e0614 */
[----:B------:R-:W-:Y:S01]  /*b0c0*/  @!P2 IADD3 R30, P5, R14, R31, RZ ;  /* 0x0000001f0e1ea210 */ /* 0x000fe20007fbe0ff */
[----:B------:R-:W-:Y:S01]  /*b0d0*/  @!P4 IMAD.MOV.U32 R15, RZ, RZ, R5 ;  /* 0x000000ffff0fc224 */ /* 0x000fe200078e0005 */
[----:B------:R-:W-:-:S02]  /*b0e0*/  @!P2 IADD3.X R29, R3, R12, RZ, P6, !PT ;  /* 0x0000000c031da210 */ /* 0x000fc400037fe4ff */
[----:B------:R-:W-:Y:S01]  /*b0f0*/  @!P1 SHF.L.U64.HI R20, R192, 0x1, R222 ;  /* 0x00000001c0149819 */ /* 0x000fe200000102de */
[----:B------:R-:W-:Y:S01]  /*b100*/  @!P2 IMAD.X R31, R5, 0x1, R12, P5 ;  /* 0x00000001051fa824 */ /* 0x000fe200028e060c */
[-C--:B------:R-:W-:Y:S02]  /*b110*/  @!P1 IADD3 R36, P6, R0, R39.reuse, RZ ;  /* 0x0000002700249210 */ /* 0x080fe40007fde0ff */
[----:B------:R-:W-:Y:S02]  /*b120*/  ISETP.GE.AND P5, PT, R194, UR4, PT ;  /* 0x00000004c2007c0c */ /* 0x000fe4000bfa6270 */
[----:B------:R-:W-:Y:S01]  /*b130*/  @!P4 MOV R12, R0 ;  /* 0x00000000000cc202 */ /* 0x000fe20000000f00 */
[----:B------:R-:W-:Y:S01]  /*b140*/  @!P1 IMAD.X R37, R3, 0x1, R20, P6 ;  /* 0x0000000103259824 */ /* 0x000fe200030e0614 */
[----:B------:R-:W-:Y:S02]  /*b150*/  @!P1 IADD3 R38, P6, R14, R39, RZ ;  /* 0x000000270e269210 */ /* 0x000fe40007fde0ff */
[----:B------:R-:W-:Y:S01]  /*b160*/  @!P0 SHF.L.U64.HI R34, R190, 0x1, R221 ;  /* 0x00000001be228819 */ /* 0x000fe200000102dd */
[----:B------:R-:W-:-:S04]  /*b170*/  @!P4 IMAD.WIDE R12, R22, 0x2, R12 ;  /* 0x00000002160cc825 */ /* 0x000fc800078e020c */
[----:B------:R-:W-:Y:S01]  /*b180*/  @!P1 IMAD.X R39, R5, 0x1, R20, P6 ;  /* 0x0000000105279824 */ /* 0x000fe200030e0614 */
[-C--:B------:R-:W-:Y:S01]  /*b190*/  @!P0 IADD3 R44, P6, R0, R65.reuse, RZ ;  /* 0x00000041002c8210 */ /* 0x080fe20007fde0ff */
[----:B------:R-:W-:Y:S01]  /*b1a0*/  @!P4 IMAD.WIDE R20, R22, 0x2, R14 ;  /* 0x000000021614c825 */ /* 0x000fe200078e020e */
[----:B------:R1:W5:Y:S02]  /*b1b0*/  @!P4 LD.E.64 R60, desc[UR60][R12.64] ;  /* 0x0000003c0c3cc980 */ /* 0x000364000c101b00 */
[----:B------:R-:W-:Y:S01]  /*b1c0*/  @!P0 IADD3.X R45, R3, R34, RZ, P6, !PT ;  /* 0x00000022032d8210 */ /* 0x000fe200037fe4ff */
[----:B------:R-:W-:Y:S01]  /*b1d0*/  @!P5 IMAD.SHL.U32 R15, R194, 0x2, RZ ;  /* 0x00000002c20fd824 */ /* 0x000fe200078e00ff */
[----:B------:R-:W-:Y:S01]  /*b1e0*/  @!P0 IADD3 R64, P6, R14, R65, RZ ;  /* 0x000000410e408210 */ /* 0x000fe20007fde0ff */
[----:B------:R1:W5:Y:S01]  /*b1f0*/  @!P4 LD.E.64 R58, desc[UR60][R20.64] ;  /* 0x0000003c143ac980 */ /* 0x000362000c101b00 */
[----:B------:R-:W-:Y:S02]  /*b200*/  @!P5 SHF.L.U64.HI R32, R194, 0x1, R220 ;  /* 0x00000001c220d819 */ /* 0x000fe400000102dc */
[----:B------:R-:W-:-:S02]  /*b210*/  CS2R R56, SRZ ;  /* 0x0000000000387805 */ /* 0x000fc4000001ff00 */
[-C--:B------:R-:W-:Y:S01]  /*b220*/  @!P5 IADD3 R66, P4, R0, R15.reuse, RZ ;  /* 0x0000000f0042d210 */ /* 0x080fe20007f9e0ff */
[----:B------:R-:W-:Y:S01]  /*b230*/  @!P0 IMAD.X R65, R5, 0x1, R34, P6 ;  /* 0x0000000105418824 */ /* 0x000fe200030e0622 */
[----:B------:R-:W-:Y:S02]  /*b240*/  @!P5 IADD3 R14, P6, R14, R15, RZ ;  /* 0x0000000f0e0ed210 */ /* 0x000fe40007fde0ff */
[----:B------:R-:W-:Y:S02]  /*b250*/  CS2R R54, SRZ ;  /* 0x0000000000367805 */ /* 0x000fe4000001ff00 */
[----:B------:R-:W-:Y:S01]  /*b260*/  CS2R R52, SRZ ;  /* 0x0000000000347805 */ /* 0x000fe2000001ff00 */
[----:B------:R-:W-:Y:S01]  /*b270*/  @!P5 IMAD.X R67, R3, 0x1, R32, P4 ;  /* 0x000000010343d824 */ /* 0x000fe200020e0620 */
[----:B------:R-:W-:Y:S02]  /*b280*/  @!P5 IADD3.X R15, R5, R32, RZ, P6, !PT ;  /* 0x00000020050fd210 */ /* 0x000fe400037fe4ff */
[----:B------:R-:W-:-:S02]  /*b290*/  CS2R R50, SRZ ;  /* 0x0000000000327805 */ /* 0x000fc4000001ff00 */
[----:B------:R-:W-:Y:S02]  /*b2a0*/  CS2R R48, SRZ ;  /* 0x0000000000307805 */ /* 0x000fe4000001ff00 */
        /* <DEDUP_REMOVED lines=15> */
.L_x_2831:
[----:B------:R-:W-:Y:S05]  /*b3a0*/  BSYNC B1 ;  /* 0x0000000000017941 */ /* 0x000fea0003800000 */
.L_x_2830:
[----:B--2--5:R-:W-:Y:S01]  /*b3b0*/  IMAD.MOV.U32 R0, RZ, RZ, R58 ;  /* 0x000000ffff007224 */ /* 0x024fe200078e003a */
[----:B------:R-:W-:Y:S01]  /*b3c0*/  MOV R9, R55 ;  /* 0x0000003700097202 */ /* 0x000fe20000000f00 */
[----:B-1----:R-:W-:Y:S01]  /*b3d0*/  IMAD.MOV.U32 R3, RZ, RZ, R59 ;  /* 0x000000ffff037224 */ /* 0x002fe200078e003b */
[----:B------:R-:W-:Y:S01]  /*b3e0*/  UMOV UR4, 0xffffffff ;  /* 0xffffffff00047882 */ /* 0x000fe20000000000 */
[----:B---3--:R-:W-:Y:S01]  /*b3f0*/  IMAD.MOV.U32 R5, RZ, RZ, R54 ;  /* 0x000000ffff057224 */ /* 0x008fe200078e0036 */
        /* <DEDUP_REMOVED lines=40> */
.L_x_3112:
        /* <DEDUP_REMOVED lines=12> */
[----:B------:R-:W-:Y:S01]  /*b740*/  IMAD R7, R197, 0x200, R6 ;  /* 0x00000200c5077824 */ /* 0x000fe200078e0206 */
[----:B------:R-:W-:Y:S02]  /*b750*/  CS2R R38, SRZ ;  /* 0x0000000000267805 */ /* 0x000fe4000001ff00 */
[----:B------:R-:W-:-:S02]  /*b760*/  CS2R R28, SRZ ;  /* 0x00000000001c7805 */ /* 0x000fc4000001ff00 */
[----:B------:R-:W-:Y:S02]  /*b770*/  CS2R R24, SRZ ;  /* 0x0000000000187805 */ /* 0x000fe4000001ff00 */
[----:B----4-:R-:W-:Y:S01]  /*b780*/  CS2R R14, SRZ ;  /* 0x00000000000e7805 */ /* 0x010fe2000001ff00 */
[----:B------:R-:W-:Y:S01]  /*b790*/  IMAD R62, R7, 0x2, R16 ;  /* 0x00000002073e7824 */ /* 0x000fe200078e0210 */
        /* <DEDUP_REMOVED lines=8> */
[----:B------:R-:W-:-:S05]  /*b820*/  ISETP.GE.AND P1, PT, R190, UR4, PT ;  /* 0x00000004be007c0c */ /* 0x000fca000bf26270 */
[C---:B------:R-:W-:Y:S02]  /*b830*/  @!P4 SHF.L.U32 R9, R193.reuse, 0x1, RZ ;  /* 0x00000001c109c819 */ /* 0x040fe400000006ff */
[----:B------:R-:W-:Y:S02]  /*b840*/  @!P4 SHF.L.U64.HI R6, R193, 0x1, R224 ;  /* 0x00000001c106c819 */ /* 0x000fe400000102e0 */
[C---:B------:R-:W-:Y:S01]  /*b850*/  @!P3 IMAD.SHL.U32 R71, R191.reuse, 0x2, RZ ;  /* 0x00000002bf47b824 */ /* 0x040fe200078e00ff */
[-C--:B---3--:R-:W-:Y:S01]  /*b860*/  @!P4 IADD3 R10, P5, R0, R9.reuse, RZ ;  /* 0x00000009000ac210 */ /* 0x088fe20007fbe0ff */
[----:B------:R-:W-:Y:S01]  /*b870*/  @!P2 IMAD.SHL.U32 R67, R192, 0x2, RZ ;  /* 0x00000002c043a824 */ /* 0x000fe200078e00ff */
[----:B------:R-:W-:Y:S01]  /*b880*/  @!P3 SHF.L.U64.HI R12, R191, 0x1, R223 ;  /* 0x00000001bf0cb819 */ /* 0x000fe200000102df */
[----:B------:R-:W-:Y:S01]  /*b890*/  @!P1 IMAD.SHL.U32 R7, R190, 0x2, RZ ;  /* 0x00000002be079824 */ /* 0x000fe200078e00ff */
[----:B0-----:R-:W-:Y:S01]  /*b8a0*/  @!P4 IADD3 R8, P6, R4, R9, RZ ;  /* 0x000000090408c210 */ /* 0x001fe20007fde0ff */
[----:B--2---:R-:W-:Y:S01]  /*b8b0*/  @!P4 IMAD.X R11, R3, 0x1, R6, P5 ;  /* 0x00000001030bc824 */ /* 0x004fe200028e0606 */
[----:B------:R-:W-:-:S02]  /*b8c0*/  @!P3 IADD3 R74, P5, R0, R71, RZ ;  /* 0x00000047004ab210 */ /* 0x000fc40007fbe0ff */
[----:B------:R-:W-:Y:S02]  /*b8d0*/  @!P4 IADD3.X R9, R5, R6, RZ, P6, !PT ;  /* 0x000000060509c210 */ /* 0x000fe400037fe4ff */
[----:B------:R-:W-:Y:S01]  /*b8e0*/  @!P3 IADD3 R70, P6, R4, R71, RZ ;  /* 0x000000470446b210 */ /* 0x000fe20007fde0ff */
[----:B------:R-:W-:Y:S01]  /*b8f0*/  @!P3 IMAD.X R75, R3, 0x1, R12, P5 ;  /* 0x00000001034bb824 */ /* 0x000fe200028e060c */
[----:B------:R-:W-:Y:S02]  /*b900*/  @!P2 SHF.L.U64.HI R14, R192, 0x1, R222 ;  /* 0x00000001c00ea819 */ /* 0x000fe400000102de */
[----:B------:R-:W-:Y:S01]  /*b910*/  @!P2 IADD3 R68, P5, R0, R67, RZ ;  /* 0x000000430044a210 */ /* 0x000fe20007fbe0ff */
[----:B------:R-:W-:Y:S01]  /*b920*/  @!P3 IMAD.X R71, R5, 0x1, R12, P6 ;  /* 0x000000010547b824 */ /* 0x000fe200030e060c */
[----:B------:R-:W-:Y:S02]  /*b930*/  @!P1 SHF.L.U64.HI R20, R190, 0x1, R221 ;  /* 0x00000001be149819 */ /* 0x000fe400000102dd */
[----:B------:R-:W-:-:S02]  /*b940*/  @!P2 IADD3.X R69, R3, R14, RZ, P5, !PT ;  /* 0x0000000e0345a210 */ /* 0x000fc40002ffe4ff */
[----:B------:R-:W-:Y:S02]  /*b950*/  @!P2 IADD3 R66, P6, R4, R67, RZ ;  /* 0x000000430442a210 */ /* 0x000fe40007fde0ff */
[----:B------:R-:W-:-:S03]  /*b960*/  @!P1 IADD3 R64, P5, R0, R7, RZ ;  /* 0x0000000700409210 */ /* 0x000fc60007fbe0ff */
[----:B------:R-:W-:Y:S01]  /*b970*/  @!P2 IMAD.X R67, R5, 0x1, R14, P6 ;  /* 0x000000010543a824 */ /* 0x000fe200030e060e */
[----:B------:R-:W-:Y:S01]  /*b980*/  ISETP.GE.AND P6, PT, R22, UR4, PT ;  /* 0x0000000416007c0c */ /* 0x000fe2000bfc6270 */
[----:B------:R-:W-:Y:S01]  /*b990*/  @!P1 IMAD.X R65, R3, 0x1, R20, P5 ;  /* 0x0000000103419824 */ /* 0x000fe200028e0614 */
[----:B------:R-:W-:-:S05]  /*b9a0*/  @!P1 IADD3 R6, P5, R4, R7, RZ ;  /* 0x0000000704069210 */ /* 0x000fca0007fbe0ff */
[----:B------:R-:W-:Y:S01]  /*b9b0*/  @!P1 IMAD.X R7, R5, 0x1, R20, P5 ;  /* 0x0000000105079824 */ /* 0x000fe200028e0614 */
[----:B------:R-:W-:-:S05]  /*b9c0*/  ISETP.GE.AND P5, PT, R194, UR4, PT ;  /* 0x00000004c2007c0c */ /* 0x000fca000bfa6270 */
[----:B------:R-:W-:Y:S01]  /*b9d0*/  @!P6 MOV R12, R0 ;  /* 0x00000000000ce202 */ /* 0x000fe20000000f00 */
[----:B------:R-:W-:Y:S02]  /*b9e0*/  @!P6 IMAD.MOV.U32 R13, RZ, RZ, R3 ;  /* 0x000000ffff0de224 */ /* 0x000fe400078e0003 */
[----:B------:R-:W-:-:S04]  /*b9f0*/  @!P6 IMAD.WIDE R14, R22, 0x2, R4 ;  /* 0x00000002160ee825 */ /* 0x000fc800078e0204 */
[----:B------:R-:W-:Y:S01]  /*ba00*/  @!P6 IMAD.WIDE R12, R22, 0x2, R12 ;  /* 0x00000002160ce825 */ /* 0x000fe200078e020c */
[----:B------:R0:W5:Y:S03]  /*ba10*/  @!P6 LD.E.64 R30, desc[UR60][R14.64] ;  /* 0x0000003c0e1ee980 */ /* 0x000166000c101b00 */
[C---:B------:R-:W-:Y:S01]  /*ba20*/  @!P5 IMAD.SHL.U32 R21, R194.reuse, 0x2, RZ ;  /* 0x00000002c215d824 */ /* 0x040fe200078e00ff */
[----:B------:R1:W5:Y:S01]  /*ba30*/  @!P6 LD.E.64 R44, desc[UR60][R12.64] ;  /* 0x0000003c0c2ce980 */ /* 0x000362000c101b00 */
[----:B------:R-:W-:-:S03]  /*ba40*/  @!P5 SHF.L.U64.HI R20, R194, 0x1, R220 ;  /* 0x00000001c214d819 */ /* 0x000fc600000102dc */
[-C--:B------:R-:W-:Y:S02]  /*ba50*/  @!P5 IADD3 R72, P6, R0, R21.reuse, RZ ;  /* 0x000000150048d210 */ /* 0x080fe40007fde0ff */
[----:B------:R-:W-:Y:S02]  /*ba60*/  CS2R R38, SRZ ;  /* 0x0000000000267805 */ /* 0x000fe4000001ff00 */
[----:B------:R-:W-:Y:S01]  /*ba70*/  CS2R R36, SRZ ;  /* 0x0000000000247805 */ /* 0x000fe2000001ff00 */
[----:B------:R-:W-:Y:S01]  /*ba80*/  @!P5 IMAD.X R73, R3, 0x1, R20, P6 ;  /* 0x000000010349d824 */ /* 0x000fe200030e0614 */
[----:B------:R-:W-:Y:S02]  /*ba90*/  @!P5 IADD3 R4, P6, R4, R21, RZ ;  /* 0x000000150404d210 */ /* 0x000fe40007fde0ff */
[----:B------:R2:W5:Y:S01]  /*baa0*/  @!P4 LD.E.64 R38, desc[UR60][R10.64] ;  /* 0x0000003c0a26c980 */ /* 0x000562000c101b00 */
[----:B------:R-:W-:Y:S02]  /*bab0*/  CS2R R28, SRZ ;  /* 0x00000000001c7805 */ /* 0x000fe4000001ff00 */
[----:B------:R-:W-:-:S02]  /*bac0*/  CS2R R26, SRZ ;  /* 0x00000000001a7805 */ /* 0x000fc4000001ff00 */
[----:B------:R-:W-:Y:S01]  /*bad0*/  @!P5 IADD3.X R5, R5, R20, RZ, P6, !PT ;  /* 0x000000140505d210 */ /* 0x000fe200037fe4ff */
[----:B------:R3:W5:Y:S01]  /*bae0*/  @!P4 LD.E.64 R36, desc[UR60][R8.64] ;  /* 0x0000003c0824c980 */ /* 0x000762000c101b00 */
[----:B------:R-:W-:Y:S02]  /*baf0*/  CS2R R24, SRZ ;  /* 0x0000000000187805 */ /* 0x000fe4000001ff00 */
        /* <DEDUP_REMOVED lines=13> */
.L_x_2834:
[----:B------:R-:W-:Y:S05]  /*bbd0*/  BSYNC B1 ;  /* 0x0000000000017941 */ /* 0x000fea0003800000 */
.L_x_2833:
[----:B--2---:R-:W-:Y:S01]  /*bbe0*/  LEA.HI R3, R212, R212, RZ, 0x1 ;  /* 0x000000d4d4037211 */ /* 0x004fe200078f08ff */
[C---:B-1----:R-:W-:Y:S01]  /*bbf0*/  VIADD R5, R62.reuse, 0x10400 ;  /* 0x000104003e057836 */ /* 0x042fe20000000000 */
[----:B-----5:R-:W-:Y:S01]  /*bc00*/  MOV R6, R37 ;  /* 0x0000002500067202 */ /* 0x020fe20000000f00 */
[----:B---3--:R-:W-:Y:S01]  /*bc10*/  VIADD R0, R62, 0x10440 ;  /* 0x000104403e007836 */ /* 0x008fe20000000000 */
[----:B------:R-:W-:Y:S01]  /*bc20*/  LOP3.LUT R3, R3, 0xfffffffe, RZ, 0xc0, !PT ;  /* 0xfffffffe03037812 */ /* 0x000fe200078ec0ff */
[----:B0-----:R-:W-:Y:S01]  /*bc30*/  IMAD.MOV.U32 R4, RZ, RZ, R30 ;  /* 0x000000ffff047224 */ /* 0x001fe200078e001e */
[----:B------:R-:W-:Y:S01]  /*bc40*/  @P0 IADD3 R0, R5, -0x40, RZ ;  /* 0xffffffc005000810 */ /* 0x000fe20007ffe0ff */
        /* <DEDUP_REMOVED lines=12> */
[----:B------:R-:W-:Y:S01]  /*bd10*/  MOV R6, R27 ;  /* 0x0000001b00067202 */ /* 0x000fe20000000f00 */
[----:B------:R-:W-:Y:S01]  /*bd20*/  BSSY B1, `(.L_x_2835) ;  /* 0x000001f000017945 */ /* 0x000fe20003800000 */
[----:B------:R-:W-:Y:S01]  /*bd30*/  PRMT R66, R7, 0x7610, R66 ;  /* 0x0000761007427816 */ /* 0x000fe20000000042 */
[----:B------:R-:W-:Y:S01]  /*bd40*/  IMAD.MOV.U32 R7, RZ, RZ, R8 ;  /* 0x000000ffff077224 */ /* 0x000fe200078e0008 */
[----:B------:R-:W-:Y:S01]  /*bd50*/  PRMT R68, R4, 0x5410, R6 ;  /* 0x0000541004447816 */ /* 0x000fe20000000006 */
[----:B------:R-:W-:Y:S01]  /*bd60*/  IMAD.MOV.U32 R6, RZ, RZ, R13 ;  /* 0x000000ffff067224 */ /* 0x000fe200078e000d */
[----:B------:R-:W-:-:S02]  /*bd70*/  MOV R4, R12 ;  /* 0x0000000c00047202 */ /* 0x000fc40000000f00 */
[--C-:B------:R-:W-:Y:S02]  /*bd80*/  PRMT R66, R66, 0x5410, R3.reuse ;  /* 0x0000541042427816 */ /* 0x100fe40000000003 */
        /* <DEDUP_REMOVED lines=15> */
[----:B------:R-:W-:Y:S01]  /*be80*/  VIADDMNMX R69, R63, -R200, 0x80, PT ;  /* 0x000000803f457446 */ /* 0x000fe200038009c8 */
[----:B------:R-:W-:Y:S01]  /*be90*/  IMAD.MOV.U32 R63, RZ, RZ, R15 ;  /* 0x000000ffff3f7224 */ /* 0x000fe200078e000f */
[----:B------:R-:W-:Y:S02]  /*bea0*/  MOV R7, R14 ;  /* 0x0000000e00077202 */ /* 0x000fe40000000f00 */
[----:B------:R-:W-:Y:S01]  /*beb0*/  PRMT R67, R4, 0x5410, R6 ;  /* 0x0000541004437816 */ /* 0x000fe20000000006 */
[----:B------:R-:W-:Y:S01]  /*bec0*/  IMAD.MOV.U32 R4, RZ, RZ, R10 ;  /* 0x000000ffff047224 */ /* 0x000fe200078e000a */
[----:B------:R-:W-:-:S02]  /*bed0*/  ISETP.GE.AND P1, PT, R184, R69, PT ;  /* 0x00000045b800720c */ /* 0x000fc40003f26270 */
[----:B------:R-:W-:Y:S02]  /*bee0*/  PRMT R65, R7, 0x5410, R63 ;  /* 0x0000541007417816 */ /* 0x000fe4000000003f */
[----:B------:R-:W-:Y:S01]  /*bef0*/  MOV R6, R11 ;  /* 0x0000000b00067202 */ /* 0x000fe20000000f00 */
[----:B0-----:R-:W-:Y:S08]  /*bf00*/  @!P0 BRA `(.L_x_2836) ;  /* 0x0000019c00988947 */ /* 0x001ff00003800000 */
.L_x_3113:
[----:B------:R-:W-:Y:S05]  /*bf10*/  BSYNC B1 ;  /* 0x0000000000017941 */ /* 0x000fea0003800000 */
.L_x_2835:
        /* <DEDUP_REMOVED lines=15> */
[----:B------:R-:W-:Y:S01]  /*c010*/  SHF.R.U32.HI R89, RZ, 0x10, R59 ;  /* 0x00000010ff597819 */ /* 0x000fe2000001163b */
        /* <DEDUP_REMOVED lines=9> */
[----:B------:R-:W-:Y:S02]  /*c0b0*/  HADD2.F32 R4, -RZ, R4.H1_H1 ;  /* 0x30000004ff047230 */ /* 0x000fe40000004100 */
[-C--:B------:R-:W-:Y:S01]  /*c0c0*/  FMUL.FTZ R91, R61, R89.reuse ;  /* 0x000000593d5b7220 */ /* 0x080fe20000410000 */
[--C-:B------:R-:W-:Y:S02]  /*c0d0*/  HADD2.F32 R58, -RZ, R6.reuse.H0_H0 ;  /* 0x20000006ff3a7230 */ /* 0x100fe40000004100 */
[----:B------:R-:W-:Y:S01]  /*c0e0*/  FFMA.FTZ R94, R60, R89, R92 ;  /* 0x000000593c5e7223 */ /* 0x000fe2000001005c */
[----:B------:R-:W-:-:S02]  /*c0f0*/  HADD2.F32 R59, -RZ, R6.H1_H1 ;  /* 0x30000006ff3b7230 */ /* 0x000fc40000004100 */
[----:B------:R-:W-:Y:S01]  /*c100*/  FMUL.FTZ R90, R4, R88 ;  /* 0x00000058045a7220 */ /* 0x000fe20000410000 */
[--C-:B------:R-:W-:Y:S02]  /*c110*/  HADD2.F32 R61, -RZ, R86.reuse.H1_H1 ;  /* 0x30000056ff3d7230 */ /* 0x100fe40000004100 */
[----:B------:R-:W-:Y:S01]  /*c120*/  FFMA.FTZ R91, R60, R87, -R91 ;  /* 0x000000573c5b7223 */ /* 0x000fe2000001085b */
[--C-:B------:R-:W-:Y:S02]  /*c130*/  HADD2.F32 R6, -RZ, R5.reuse.H0_H0 ;  /* 0x20000005ff067230 */ /* 0x100fe40000004100 */
[-C--:B------:R-:W-:Y:S01]  /*c140*/  FMUL.FTZ R92, R4, R75.reuse ;  /* 0x0000004b045c7220 */ /* 0x080fe20000410000 */
[----:B------:R-:W-:Y:S02]  /*c150*/  HADD2.F32 R86, -RZ, R86.H0_H0 ;  /* 0x20000056ff567230 */ /* 0x000fe40000004100 */
[----:B------:R-:W-:Y:S01]  /*c160*/  FFMA.FTZ R90, R7, R75, -R90 ;  /* 0x0000004b075a7223 */ /* 0x000fe2000001085a */
[----:B------:R-:W-:-:S02]  /*c170*/  HADD2.F32 R5, -RZ, R5.H1_H1 ;  /* 0x30000005ff057230 */ /* 0x000fc40000004100 */
[----:B------:R-:W-:Y:S01]  /*c180*/  FFMA.FTZ R75, R7, R88, R92 ;  /* 0x00000058074b7223 */ /* 0x000fe2000001005c */
[----:B------:R-:W-:Y:S02]  /*c190*/  HADD2.F32 R60, -RZ, R93.H0_H0 ;  /* 0x2000005dff3c7230 */ /* 0x000fe40000004100 */
[CC--:B------:R-:W-:Y:S01]  /*c1a0*/  FMUL.FTZ R87, R59.reuse, R61.reuse ;  /* 0x0000003d3b577220 */ /* 0x0c0fe20000410000 */
[----:B------:R-:W-:Y:S02]  /*c1b0*/  HADD2.F32 R4, -RZ, R95.H0_H0 ;  /* 0x2000005fff047230 */ /* 0x000fe40000004100 */
[----:B------:R-:W-:Y:S01]  /*c1c0*/  FMUL.FTZ R88, R59, R86 ;  /* 0x000000563b587220 */ /* 0x000fe20000410000 */
        /* <DEDUP_REMOVED lines=11> */
.L_x_2840:
[----:B------:R-:W-:Y:S05]  /*c280*/  BSYNC B2 ;  /* 0x0000000000027941 */ /* 0x000fea0003800000 */
.L_x_2839:
[----:B------:R-:W-:Y:S04]  /*c290*/  BSSY B2, `(.L_x_2841) ;  /* 0x000002c000027945 */ /* 0x000fe80003800000 */
[----:B------:R-:W-:Y:S05]  /*c2a0*/  @P1 BRA `(.L_x_2842) ;  /* 0x0000000000a81947 */ /* 0x000fea0003800000 */
[----:B0-----:R-:W0:Y:S01]  /*c2b0*/  LDS.128 R4, [R0] ;  /* 0x0000000000047984 */ /* 0x001e220000000c00 */
        /* <DEDUP_REMOVED lines=41> */
.L_x_2842:
[----:B------:R-:W-:Y:S05]  /*c550*/  BSYNC B2 ;  /* 0x0000000000027941 */ /* 0x000fea0003800000 */
.L_x_2841:
        /* <DEDUP_REMOVED lines=44> */
.L_x_2844:
[----:B------:R-:W-:Y:S05]  /*c820*/  BSYNC B2 ;  /* 0x0000000000027941 */ /* 0x000fea0003800000 */
.L_x_2843:
        /* <DEDUP_REMOVED lines=44> */
.L_x_2846:
[----:B------:R-:W-:Y:S05]  /*caf0*/  BSYNC B2 ;  /* 0x0000000000027941 */ /* 0x000fea0003800000 */
.L_x_2845:
        /* <DEDUP_REMOVED lines=44> */
.L_x_2848:
[----:B------:R-:W-:Y:S05]  /*cdc0*/  BSYNC B2 ;  /* 0x0000000000027941 */ /* 0x000fea0003800000 */
.L_x_2847:
[----:B------:R-:W-:Y:S05]  /*cdd0*/  @P5 BRA `(.L_x_2838) ;  /* 0x0000000000a85947 */ /* 0x000fea0003800000 */
[----:B01234-:R-:W0:Y:S01]  /*cde0*/  LDS.128 R4, [R0+0x8000] ;  /* 0x0080000000047984 */ /* 0x01fe220000000c00 */
[----:B------:R-:W-:Y:S01]  /*cdf0*/  SHF.R.U32.HI R41, RZ, 0x10, R33 ;  /* 0x00000010ff297819 */ /* 0x000fe20000011621 */
[----:B------:R-:W-:Y:S01]  /*ce00*/  HADD2.F32 R40, -RZ, R77.H0_H0 ;  /* 0x2000004dff287230 */ /* 0x000fe20000004100 */
[--C-:B------:R-:W-:Y:S01]  /*ce10*/  SHF.R.U32.HI R43, RZ, 0x10, R35.reuse ;  /* 0x00000010ff2b7819 */ /* 0x100fe20000011623 */
        /* <DEDUP_REMOVED lines=38> */
.L_x_2838:
[----:B------:R-:W-:Y:S05]  /*d080*/  BSYNC B1 ;  /* 0x0000000000017941 */ /* 0x000fea0003800000 */
.L_x_2837:
        /* <DEDUP_REMOVED lines=53> */
.L_x_2851:
[----:B------:R-:W-:Y:S05]  /*d3e0*/  BSYNC B1 ;  /* 0x0000000000017941 */ /* 0x000fea0003800000 */
.L_x_2850:
        /* <DEDUP_REMOVED lines=44> */
.L_x_2853:
[----:B------:R-:W-:Y:S05]  /*d6b0*/  BSYNC B1 ;  /* 0x0000000000017941 */ /* 0x000fea0003800000 */
.L_x_2852:
        /* <DEDUP_REMOVED lines=44> */
.L_x_2855:
[----:B------:R-:W-:Y:S05]  /*d980*/  BSYNC B1 ;  /* 0x0000000000017941 */ /* 0x000fea0003800000 */
.L_x_2854:
        /* <DEDUP_REMOVED lines=44> */
.L_x_2857:
[----:B------:R-:W-:Y:S05]  /*dc50*/  BSYNC B1 ;  /* 0x0000000000017941 */ /* 0x000fea0003800000 */
.L_x_2856:
        /* <DEDUP_REMOVED lines=44> */
.L_x_2859:
[----:B------:R-:W-:Y:S05]  /*df20*/  BSYNC B1 ;  /* 0x0000000000017941 */ /* 0x000fea0003800000 */
.L_x_2858:
        /* <DEDUP_REMOVED lines=44> */
.L_x_2828:
[----:B------:R-:W0:Y:S01]  /*e1f0*/  LDC R26, c[0x0][0x448] ;  /* 0x00011200ff1a7b82 */ /* 0x000e220000000800 */
[----:B------:R-:W-:Y:S01]  /*e200*/  IMAD R3, R215, 0x40, R10 ;  /* 0x00000040d7037824 */ /* 0x000fe200078e020a */
[----:B------:R-:W-:Y:S01]  /*e210*/  ULDC.64 UR4, c[0x0][0x3f8] ;  /* 0x0000fe0000047ab9 */ /* 0x000fe20000000a00 */
[----:B------:R-:W-:Y:S01]  /*e220*/  MOV R9, R27 ;  /* 0x0000001b00097202 */ /* 0x000fe20000000f00 */
[----:B------:R-:W-:Y:S01]  /*e230*/  IMAD.MOV.U32 R8, RZ, RZ, R24 ;  /* 0x000000ffff087224 */ /* 0x000fe200078e0018 */
[----:B------:R-:W-:Y:S01]  /*e240*/  ULDC.64 UR6, c[0x0][0x408] ;  /* 0x0001020000067ab9 */ /* 0x000fe20000000a00 */
[----:B------:R-:W-:Y:S01]  /*e250*/  IMAD.MOV.U32 R4, RZ, RZ, R140 ;  /* 0x000000ffff047224 */ /* 0x000fe200078e008c */
[----:B0-----:R-:W-:-:S13]  /*e260*/  ISETP.NE.AND P0, PT, R26, 0x1, PT ;  /* 0x000000011a00780c */ /* 0x001fda0003f05270 */
[----:B------:R-:W0:Y:S08]  /*e270*/  @P0 LDC R0, c[0x0][0x44c] ;  /* 0x00011300ff000b82 */ /* 0x000e300000000800 */
[----:B------:R-:W1:Y:S01]  /*e280*/  @P0 LDC R5, c[0x0][0x450] ;  /* 0x00011400ff050b82 */ /* 0x000e620000000800 */
[----:B0-----:R-:W-:-:S05]  /*e290*/  @P0 IMAD.HI.U32 R0, R3, R0, RZ ;  /* 0x0000000003000227 */ /* 0x001fca00078e00ff */
[----:B-1----:R-:W-:Y:S01]  /*e2a0*/  @P0 SHF.R.U32.HI R3, RZ, R5, R0 ;  /* 0x00000005ff030219 */ /* 0x002fe20000011600 */
[----:B------:R-:W-:-:S03]  /*e2b0*/  IMAD.MOV.U32 R5, RZ, RZ, R29 ;  /* 0x000000ffff057224 */ /* 0x000fc600078e001d */
        /* <DEDUP_REMOVED lines=11> */
[----:B------:R-:W-:-:S02]  /*e370*/  IADD3 R3, R9, R7, RZ ;  /* 0x0000000709037210 */ /* 0x000fc40007ffe0ff */
[----:B------:R-:W-:Y:S01]  /*e380*/  IMAD.IADD R7, R5, 0x1, R11 ;  /* 0x0000000105077824 */ /* 0x000fe200078e020b */
[----:B------:R-:W-:Y:S02]  /*e390*/  LEA R9, P1, R4, UR6, 0x1 ;  /* 0x0000000604097c11 */ /* 0x000fe4000f8208ff */
[----:B------:R-:W-:Y:S02]  /*e3a0*/  LEA.HI.X R8, R8, UR5, R3, 0x1, P0 ;  /* 0x0000000508087c11 */ /* 0x000fe400080f0c03 */
[----:B------:R-:W-:Y:S01]  /*e3b0*/  LEA.HI.X R7, R4, UR7, R7, 0x1, P1 ;  /* 0x0000000704077c11 */ /* 0x000fe200088f0c07 */
[----:B------:R-:W-:Y:S08]  /*e3c0*/  BRA.DIV UR4, `(.L_x_2860) ;  /* 0x0000017a047c7947 */ /* 0x000ff0000b800000 */
[----:B------:R-:W0:Y:S04]  /*e3d0*/  SHFL.IDX PT, R3, R8, RZ, 0x1c1f ;  /* 0x001c1fff08037589 */ /* 0x000e2800000e0000 */
[----:B------:R-:W1:Y:S04]  /*e3e0*/  SHFL.IDX PT, R0, R6, RZ, 0x1c1f ;  /* 0x001c1fff06007589 */ /* 0x000e6800000e0000 */
[----:B------:R2:W3:Y:S04]  /*e3f0*/  SHFL.IDX PT, R5, R7, RZ, 0x1c1f ;  /* 0x001c1fff07057589 */ /* 0x0004e800000e0000 */
[----:B------:R2:W4:Y:S01]  /*e400*/  SHFL.IDX PT, R14, R9, RZ, 0x1c1f ;  /* 0x001c1fff090e7589 */ /* 0x00052200000e0000 */
[----:B0-----:R-:W-:Y:S01]  /*e410*/  MOV R21, R3 ;  /* 0x0000000300157202 */ /* 0x001fe20000000f00 */
[----:B-12---:R-:W-:-:S07]  /*e420*/  IMAD.MOV.U32 R20, RZ, RZ, R0 ;  /* 0x000000ffff147224 */ /* 0x006fce00078e0000 */
.L_x_3119:
[----:B------:R-:W-:Y:S01]  /*e430*/  IMAD R69, R201, R26, RZ ;  /* 0x0000001ac9457224 */ /* 0x000fe200078e02ff */
[----:B------:R-:W-:Y:S01]  /*e440*/  BSSY B1, `(.L_x_2861) ;  /* 0x000002f000017945 */ /* 0x000fe20003800000 */
[----:B----4-:R-:W-:Y:S01]  /*e450*/  IMAD.MOV.U32 R50, RZ, RZ, R14 ;  /* 0x000000ffff327224 */ /* 0x010fe200078e000e */
[----:B------:R-:W-:Y:S01]  /*e460*/  CS2R R44, SRZ ;  /* 0x00000000002c7805 */ /* 0x000fe2000001ff00 */
[----:B---3--:R-:W-:Y:S01]  /*e470*/  IMAD.MOV.U32 R51, RZ, RZ, R5 ;  /* 0x000000ffff337224 */ /* 0x008fe200078e0005 */
        /* <DEDUP_REMOVED lines=19> */
[----:B------:R-:W-:-:S02]  /*e5b0*/  CS2R R44, SRZ ;  /* 0x00000000002c7805 */ /* 0x000fc4000001ff00 */
[----:B------:R-:W-:Y:S02]  /*e5c0*/  CS2R R46, SRZ ;  /* 0x00000000002e7805 */ /* 0x000fe4000001ff00 */
[----:B------:R-:W-:Y:S02]  /*e5d0*/  CS2R R28, SRZ ;  /* 0x00000000001c7805 */ /* 0x000fe4000001ff00 */
[----:B------:R-:W-:-:S03]  /*e5e0*/  @!P1 SHF.L.U32 R15, R218, 0x3, RZ ;  /* 0x00000003da0f9819 */ /* 0x000fc600000006ff */
[----:B------:R-:W-:-:S04]  /*e5f0*/  @!P0 IMAD.WIDE R4, R18, 0x2, R20 ;  /* 0x0000000212048825 */ /* 0x000fc800078e0214 */
[----:B------:R-:W-:Y:S01]  /*e600*/  @!P2 IMAD.SHL.U32 R49, R219, 0x8, RZ ;  /* 0x00000008db31a824 */ /* 0x000fe200078e00ff */
[----:B------:R0:W5:Y:S01]  /*e610*/  @!P0 LD.E.128 R32, desc[UR60][R4.64] ;  /* 0x0000003c04208980 */ /* 0x000162000c101d00 */
[--C-:B------:R-:W-:Y:S01]  /*e620*/  @!P1 IMAD.WIDE R12, R15, 0x2, R20.reuse ;  /* 0x000000020f0c9825 */ /* 0x100fe200078e0214 */
[----:B------:R-:W-:Y:S02]  /*e630*/  CS2R R30, SRZ ;  /* 0x00000000001e7805 */ /* 0x000fe4000001ff00 */
[----:B------:R-:W-:Y:S02]  /*e640*/  CS2R R40, SRZ ;  /* 0x0000000000287805 */ /* 0x000fe4000001ff00 */
[----:B------:R-:W-:Y:S01]  /*e650*/  CS2R R42, SRZ ;  /* 0x00000000002a7805 */ /* 0x000fe2000001ff00 */
[----:B------:R-:W-:Y:S01]  /*e660*/  @!P2 IMAD.WIDE R20, R49, 0x2, R20 ;  /* 0x000000023114a825 */ /* 0x000fe200078e0214 */
[----:B------:R-:W-:Y:S02]  /*e670*/  CS2R R24, SRZ ;  /* 0x0000000000187805 */ /* 0x000fe4000001ff00 */
[----:B------:R-:W-:-:S02]  /*e680*/  CS2R R26, SRZ ;  /* 0x00000000001a7805 */ /* 0x000fc4000001ff00 */
[----:B------:R-:W-:Y:S02]  /*e690*/  CS2R R36, SRZ ;  /* 0x0000000000247805 */ /* 0x000fe4000001ff00 */
[----:B------:R-:W-:Y:S01]  /*e6a0*/  CS2R R38, SRZ ;  /* 0x0000000000267805 */ /* 0x000fe2000001ff00 */
[--C-:B------:R-:W-:Y:S01]  /*e6b0*/  @!P1 IMAD.WIDE R14, R15, 0x2, R50.reuse ;  /* 0x000000020f0e9825 */ /* 0x100fe200078e0232 */
[----:B------:R1:W5:Y:S03]  /*e6c0*/  @!P1 LD.E.128 R28, desc[UR60][R12.64] ;  /* 0x0000003c0c1c9980 */ /* 0x000366000c101d00 */
[--C-:B------:R-:W-:Y:S01]  /*e6d0*/  @!P2 IMAD.WIDE R48, R49, 0x2, R50.reuse ;  /* 0x000000023130a825 */ /* 0x100fe200078e0232 */
[----:B------:R1:W5:Y:S03]  /*e6e0*/  @!P1 LD.E.128 R40, desc[UR60][R14.64] ;  /* 0x0000003c0e289980 */ /* 0x000366000c101d00 */
[----:B0-----:R-:W-:Y:S01]  /*e6f0*/  @!P0 IMAD.WIDE R4, R18, 0x2, R50 ;  /* 0x0000000212048825 */ /* 0x001fe200078e0232 */
[----:B------:R1:W5:Y:S04]  /*e700*/  @!P2 LD.E.128 R24, desc[UR60][R20.64] ;  /* 0x0000003c1418a980 */ /* 0x000368000c101d00 */
[----:B------:R1:W5:Y:S04]  /*e710*/  @!P0 LD.E.128 R44, desc[UR60][R4.64] ;  /* 0x0000003c042c8980 */ /* 0x000368000c101d00 */
[----:B------:R1:W5:Y:S02]  /*e720*/  @!P2 LD.E.128 R36, desc[UR60][R48.64] ;  /* 0x0000003c3024a980 */ /* 0x000364000c101d00 */
.L_x_2862:
[----:B------:R-:W-:Y:S05]  /*e730*/  BSYNC B1 ;  /* 0x0000000000017941 */ /* 0x000fea0003800000 */
.L_x_2861:
[----:B-1---5:R-:W-:Y:S01]  /*e740*/  IMAD.MOV.U32 R4, RZ, RZ, R46 ;  /* 0x000000ffff047224 */ /* 0x022fe200078e002e */
[----:B------:R-:W-:Y:S01]  /*e750*/  MOV R3, R45 ;  /* 0x0000002d00037202 */ /* 0x000fe20000000f00 */
[----:B------:R-:W-:Y:S01]  /*e760*/  IMAD.MOV.U32 R5, RZ, RZ, R47 ;  /* 0x000000ffff057224 */ /* 0x000fe200078e002f */
[----:B------:R-:W-:Y:S01]  /*e770*/  UMOV UR4, 0xffffffff ;  /* 0xffffffff00047882 */ /* 0x000fe20000000000 */
[----:B------:R-:W-:Y:S01]  /*e780*/  IMAD.MOV.U32 R0, RZ, RZ, R44 ;  /* 0x000000ffff007224 */ /* 0x000fe200078e002c */
[----:B------:R-:W-:Y:S01]  /*e790*/  PRMT R89, R89, 0x5410, R4 ;  /* 0x0000541059597816 */ /* 0x000fe20000000004 */
[----:B------:R-:W-:Y:S01]  /*e7a0*/  IMAD.MOV.U32 R4, RZ, RZ, R42 ;  /* 0x000000ffff047224 */ /* 0x000fe200078e002a */
[----:B------:R-:W-:Y:S02]  /*e7b0*/  PRMT R87, R5, 0x7610, R87 ;  /* 0x0000761005577816 */ /* 0x000fe40000000057 */
[----:B------:R-:W-:Y:S01]  /*e7c0*/  PRMT R91, R3, 0x7610, R91 ;  /* 0x00007610035b7816 */ /* 0x000fe2000000005b */
[----:B------:R-:W-:Y:S01]  /*e7d0*/  IMAD.MOV.U32 R3, RZ, RZ, R41 ;  /* 0x000000ffff037224 */ /* 0x000fe200078e0029 */
[----:B------:R-:W-:-:S02]  /*e7e0*/  MOV R5, R43 ;  /* 0x0000002b00057202 */ /* 0x000fc40000000f00 */
[----:B------:R-:W-:Y:S02]  /*e7f0*/  PRMT R90, R90, 0x5410, R0 ;  /* 0x000054105a5a7816 */ /* 0x000fe40000000000 */
        /* <DEDUP_REMOVED lines=17> */
[----:B------:R-:W-:-:S02]  /*e910*/  PRMT R87, R87, 0x5410, R5 ;  /* 0x0000541057577816 */ /* 0x000fc40000000005 */
[----:B------:R-:W-:Y:S02]  /*e920*/  PRMT R90, R0, 0x7610, R90 ;  /* 0x00007610005a7816 */ /* 0x000fe4000000005a */
[----:B------:R-:W-:Y:S02]  /*e930*/  MOV R5, R31 ;  /* 0x0000001f00057202 */ /* 0x000fe40000000f00 */
[----:B------:R-:W-:Y:S02]  /*e940*/  MOV R0, R28 ;  /* 0x0000001c00007202 */ /* 0x000fe40000000f00 */
        /* <DEDUP_REMOVED lines=14> */
[----:B0-----:R-:W-:Y:S01]  /*ea30*/  MOV R61, R3 ;  /* 0x00000003003d7202 */ /* 0x001fe20000000f00 */
[----:B-1-3--:R-:W-:-:S07]  /*ea40*/  IMAD.MOV.U32 R60, RZ, RZ, R0 ;  /* 0x000000ffff3c7224 */ /* 0x00afce00078e0000 */
.L_x_3125:
[----:B------:R-:W-:Y:S01]  /*ea50*/  VIADD R10, R10, 0x40 ;  /* 0x000000400a0a7836 */ /* 0x000fe20000000000 */
[----:B------:R-:W-:Y:S01]  /*ea60*/  BSSY B1, `(.L_x_2864) ;  /* 0x000002e000017945 */ /* 0x000fe20003800000 */
[----:B----4-:R-:W-:Y:S01]  /*ea70*/  IMAD.MOV.U32 R62, RZ, RZ, R14 ;  /* 0x000000ffff3e7224 */ /* 0x010fe200078e000e */
[----:B--2---:R-:W-:Y:S02]  /*ea80*/  MOV R63, R7 ;  /* 0x00000007003f7202 */ /* 0x004fe40000000f00 */
        /* <DEDUP_REMOVED lines=43> */
.L_x_2865:
[----:B------:R-:W-:Y:S05]  /*ed40*/  BSYNC B1 ;  /* 0x0000000000017941 */ /* 0x000fea0003800000 */
.L_x_2864:
[----:B0----5:R-:W-:Y:S01]  /*ed50*/  IMAD.MOV.U32 R20, RZ, RZ, R5 ;  /* 0x000000ffff147224 */ /* 0x021fe200078e0005 */
[----:B------:R-:W-:Y:S01]  /*ed60*/  MOV R3, R4 ;  /* 0x0000000400037202 */ /* 0x000fe20000000f00 */
[----:B------:R-:W-:Y:S01]  /*ed70*/  IMAD.MOV.U32 R21, RZ, RZ, R6 ;  /* 0x000000ffff157224 */ /* 0x000fe200078e0006 */
[----:B------:R-:W-:Y:S01]  /*ed80*/  LEA.HI R0, R212, R212, RZ, 0x1 ;  /* 0x000000d4d4007211 */ /* 0x000fe200078f08ff */
[----:B------:R-:W-:Y:S01]  /*ed90*/  IMAD.MOV.U32 R61, RZ, RZ, R49 ;  /* 0x000000ffff3d7224 */ /* 0x000fe200078e0031 */
[----:B------:R-:W-:Y:S01]  /*eda0*/  PRMT R78, R3, 0x5410, R20 ;  /* 0x00005410034e7816 */ /* 0x000fe20000000014 */
[----:B------:R-:W-:Y:S01]  /*edb0*/  BSSY B1, `(.L_x_2866) ;  /* 0x0000029000017945 */ /* 0x000fe20003800000 */
[----:B------:R-:W-:Y:S01]  /*edc0*/  LOP3.LUT R3, R0, 0xfffffffe, RZ, 0xc0, !PT ;  /* 0xfffffffe00037812 */ /* 0x000fe200078ec0ff */
[----:B------:R-:W-:Y:S01]  /*edd0*/  IMAD.MOV.U32 R0, RZ, RZ, R8 ;  /* 0x000000ffff007224 */ /* 0x000fe200078e0008 */
[----:B------:R-:W-:Y:S02]  /*ede0*/  MOV R60, R7 ;  /* 0x00000007003c7202 */ /* 0x000fe40000000f00 */
        /* <DEDUP_REMOVED lines=11> */
[----:B------:R-:W-:-:S02]  /*eea0*/  MOV R3, R12 ;  /* 0x0000000c00037202 */ /* 0x000fc40000000f00 */
[----:B------:R-:W-:Y:S02]  /*eeb0*/  PRMT R70, R70, 0x5410, R0 ;  /* 0x0000541046467816 */ /* 0x000fe40000000000 */
[----:B------:R-:W-:Y:S02]  /*eec0*/  PRMT R0, R3, 0x5410, R20 ;  /* 0x0000541003007816 */ /* 0x000fe40000000014 */
        /* <DEDUP_REMOVED lines=16> */
[----:B------:R-:W-:Y:S02]  /*efd0*/  VIADDMNMX R69, R69, -R200, 0x80, PT ;  /* 0x0000008045457446 */ /* 0x000fe400038009c8 */
[----:B------:R-:W-:Y:S01]  /*efe0*/  PRMT R72, R20, 0x5410, R60 ;  /* 0x0000541014487816 */ /* 0x000fe2000000003c */
[----:B------:R-:W-:Y:S01]  /*eff0*/  IMAD.MOV.U32 R60, RZ, RZ, R58 ;  /* 0x000000ffff3c7224 */ /* 0x000fe200078e003a */
[----:B------:R-:W-:-:S02]  /*f000*/  PRMT R20, R61, 0x5410, R62 ;  /* 0x000054103d147816 */ /* 0x000fc4000000003e */
[----:B------:R-:W-:Y:S02]  /*f010*/  ISETP.GE.AND P1, PT, R184, R69, PT ;  /* 0x00000045b800720c */ /* 0x000fe40003f26270 */
[----:B------:R-:W-:Y:S01]  /*f020*/  MOV R61, R59 ;  /* 0x0000003b003d7202 */ /* 0x000fe20000000f00 */
[----:B0-----:R-:W-:Y:S10]  /*f030*/  @!P0 BRA `(.L_x_2867) ;  /* 0x0000017000508947 */ /* 0x001ff40003800000 */
.L_x_3126:
[----:B------:R-:W-:Y:S05]  /*f040*/  BSYNC B1 ;  /* 0x0000000000017941 */ /* 0x000fea0003800000 */
.L_x_2866:
        /* <DEDUP_REMOVED lines=10> */
[--C-:B------:R-:W-:Y:S01]  /*f0f0*/  HADD2.F32 R95, -RZ, R91.reuse.H1_H1 ;  /* 0x3000005bff5f7230 */ /* 0x100fe20000004100 */
[----:B------:R-:W-:Y:S01]  /*f100*/  LOP3.LUT R61, R196, 0x38, R18, 0xf8, !PT ;  /* 0x00000038c43d7812 */ /* 0x000fe200078ef812 */
[----:B------:R-:W-:Y:S01]  /*f110*/  HADD2.F32 R97, -RZ, R91.H0_H0 ;  /* 0x2000005bff617230 */ /* 0x000fe20000004100 */
[----:B------:R-:W-:Y:S01]  /*f120*/  SHF.R.S32.HI R63, RZ, 0x1f, R62 ;  /* 0x0000001fff3f7819 */ /* 0x000fe2000001143e */
[--C-:B------:R-:W-:Y:S01]  /*f130*/  HADD2.F32 R98, -RZ, R90.reuse.H1_H1 ;  /* 0x3000005aff627230 */ /* 0x100fe20000004100 */
[----:B------:R-:W-:Y:S01]  /*f140*/  LOP3.LUT R60, R61, R198, RZ, 0x3c, !PT ;  /* 0x000000c63d3c7212 */ /* 0x000fe200078e3cff */
[----:B------:R-:W-:Y:S01]  /*f150*/  HADD2.F32 R90, -RZ, R90.H0_H0 ;  /* 0x2000005aff5a7230 */ /* 0x000fe20000004100 */
[----:B------:R-:W-:Y:S01]  /*f160*/  LEA.HI R64, R63, R62, RZ, 0x3 ;  /* 0x0000003e3f407211 */ /* 0x000fe200078f18ff */
[----:B------:R-:W-:Y:S01]  /*f170*/  IMAD.SHL.U32 R63, R62, 0x8, RZ ;  /* 0x000000083e3f7824 */ /* 0x000fe200078e00ff */
[----:B------:R-:W-:-:S02]  /*f180*/  LEA R61, R197, R60, 0x9 ;  /* 0x0000003cc53d7211 */ /* 0x000fc400078e48ff */
[----:B------:R-:W-:Y:S01]  /*f190*/  SHF.R.U32.HI R100, RZ, 0x10, R45 ;  /* 0x00000010ff647819 */ /* 0x000fe2000001162d */
[----:B------:R-:W-:Y:S01]  /*f1a0*/  IMAD.SHL.U32 R64, R64, 0x400, RZ ;  /* 0x0000040040407824 */ /* 0x000fe200078e00ff */
[----:B------:R-:W-:Y:S01]  /*f1b0*/  LOP3.LUT R63, R196, 0x38, R63, 0xf8, !PT ;  /* 0x00000038c43f7812 */ /* 0x000fe200078ef83f */
[----:B------:R-:W-:Y:S01]  /*f1c0*/  IMAD R86, R61, 0x2, R16 ;  /* 0x000000023d567824 */ /* 0x000fe200078e0210 */
[----:B------:R-:W-:Y:S01]  /*f1d0*/  SHF.R.U32.HI R96, RZ, 0x10, R33 ;  /* 0x00000010ff607819 */ /* 0x000fe20000011621 */
[----:B------:R-:W-:Y:S01]  /*f1e0*/  HADD2.F32 R100, -RZ, R100.H0_H0 ;  /* 0x20000064ff647230 */ /* 0x000fe20000004100 */
[----:B------:R-:W-:Y:S02]  /*f1f0*/  LOP3.LUT R64, R64, 0x7fffe000, RZ, 0xc0, !PT ;  /* 0x7fffe00040407812 */ /* 0x000fe400078ec0ff */
[----:B------:R-:W-:Y:S01]  /*f200*/  LOP3.LUT R65, R63, R198, RZ, 0x3c, !PT ;  /* 0x000000c63f417212 */ /* 0x000fe200078e3cff */
[----:B------:R-:W-:Y:S01]  /*f210*/  HADD2.F32 R96, -RZ, R96.H0_H0 ;  /* 0x20000060ff607230 */ /* 0x000fe20000004100 */
[----:B------:R-:W0:Y:S01]  /*f220*/  LDS.128 R60, [R86+0x10400] ;  /* 0x01040000563c7984 */ /* 0x000e220000000c00 */
[----:B------:R-:W-:Y:S01]  /*f230*/  IMAD R64, R197, 0x200, R64 ;  /* 0x00000200c5407824 */ /* 0x000fe200078e0240 */
[----:B------:R-:W-:-:S02]  /*f240*/  SHF.R.U64 R44, R44, 0x10, R45 ;  /* 0x000000102c2c7819 */ /* 0x000fc4000000122d */
[----:B------:R-:W-:Y:S02]  /*f250*/  SHF.R.U64 R32, R32, 0x10, R33 ;  /* 0x0000001020207819 */ /* 0x000fe40000001221 */
[----:B------:R-:W-:Y:S02]  /*f260*/  IADD3 R65, R64, R65, RZ ;  /* 0x0000004140417210 */ /* 0x000fe40007ffe0ff */
[----:B------:R-:W-:Y:S02]  /*f270*/  SHF.R.U64 R33, R34, 0x10, R35 ;  /* 0x0000001022217819 */ /* 0x000fe40000001223 */
[----:B------:R-:W-:Y:S01]  /*f280*/  SHF.R.U64 R34, R46, 0x10, R47 ;  /* 0x000000102e227819 */ /* 0x000fe2000000122f */
[----:B------:R-:W-:Y:S01]  /*f290*/  IMAD R88, R65, 0x2, R16 ;  /* 0x0000000241587824 */ /* 0x000fe200078e0210 */
[----:B------:R-:W-:Y:S01]  /*f2a0*/  SHF.R.U32.HI R105, RZ, 0x10, R35 ;  /* 0x00000010ff697819 */ /* 0x000fe20000011623 */
[----:B------:R-:W-:Y:S01]  /*f2b0*/  HADD2.F32 R33, -RZ, R33.H0_H0 ;  /* 0x20000021ff217230 */ /* 0x000fe20000004100 */
[----:B------:R-:W-:-:S02]  /*f2c0*/  SHF.R.U32.HI R103, RZ, 0x10, R47 ;  /* 0x00000010ff677819 */ /* 0x000fc4000001162f */
[----:B------:R-:W1:Y:S01]  /*f2d0*/  LDS.128 R64, [R88+0x10400] ;  /* 0x0104000058407984 */ /* 0x000e620000000c00 */
[--C-:B0-----:R-:W-:Y:S02]  /*f2e0*/  HADD2.F32 R46, -RZ, R61.reuse.H0_H0 ;  /* 0x2000003dff2e7230 */ /* 0x101fe40000004100 */
[----:B------:R-:W-:Y:S02]  /*f2f0*/  HADD2.F32 R61, -RZ, R61.H1_H1 ;  /* 0x3000003dff3d7230 */ /* 0x000fe40000004100 */
        /* <DEDUP_REMOVED lines=10> */
[-C--:B------:R-:W-:Y:S01]  /*f3a0*/  FMUL.FTZ R101, R45, R95.reuse ;  /* 0x0000005f2d657220 */ /* 0x080fe20000410000 */
[C---:B------:R-:W-:Y:S01]  /*f3b0*/  FMUL.FTZ R102, R91.reuse, R100 ;  /* 0x000000645b667220 */ /* 0x040fe20000410000 */
[----:B------:R-:W-:Y:S01]  /*f3c0*/  FMUL.FTZ R104, R91, R96 ;  /* 0x000000605b687220 */ /* 0x000fe20000410000 */
[C---:B------:R-:W-:Y:S01]  /*f3d0*/  FFMA.FTZ R45, R46.reuse, R95, -R99 ;  /* 0x0000005f2e2d7223 */ /* 0x040fe20000010863 */
[----:B------:R-:W-:Y:S01]  /*f3e0*/  FFMA.FTZ R101, R46, R97, R101 ;  /* 0x000000612e657223 */ /* 0x000fe20000010065 */
[C---:B------:R-:W-:Y:S01]  /*f3f0*/  FMUL.FTZ R46, R65.reuse, R98 ;  /* 0x00000062412e7220 */ /* 0x040fe20000410000 */
[----:B------:R-:W-:Y:S01]  /*f400*/  FMUL.FTZ R91, R65, R90 ;  /* 0x0000005a415b7220 */ /* 0x000fe20000410000 */
[----:B------:R-:W-:Y:S01]  /*f410*/  FFMA.FTZ R102, R61, R96, -R102 ;  /* 0x000000603d667223 */ /* 0x000fe20000010866 */
[----:B------:R-:W-:-:S02]  /*f420*/  HADD2.F32 R93, -RZ, R66.H0_H0 ;  /* 0x20000042ff5d7230 */ /* 0x000fc40000004100 */
[C---:B------:R-:W-:Y:S01]  /*f430*/  FFMA.FTZ R65, R35.reuse, R90, -R46 ;  /* 0x0000005a23417223 */ /* 0x040fe2000001082e */
[----:B------:R-:W-:Y:S02]  /*f440*/  HADD2.F32 R96, -RZ, R89.H1_H1 ;  /* 0x30000059ff607230 */ /* 0x000fe40000004100 */
[----:B------:R-:W-:Y:S01]  /*f450*/  FFMA.FTZ R91, R35, R98, R91 ;  /* 0x00000062235b7223 */ /* 0x000fe2000001005b */
[----:B------:R-:W-:Y:S02]  /*f460*/  HADD2.F32 R35, -RZ, R87.H1_H1 ;  /* 0x30000057ff237230 */ /* 0x000fe40000004100 */
[----:B------:R-:W-:Y:S01]  /*f470*/  FFMA.FTZ R104, R61, R100, R104 ;  /* 0x000000643d687223 */ /* 0x000fe20000010068 */
[----:B------:R-:W-:Y:S02]  /*f480*/  HADD2.F32 R94, -RZ, R67.H0_H0 ;  /* 0x20000043ff5e7230 */ /* 0x000fe40000004100 */
[----:B------:R-:W-:Y:S01]  /*f490*/  FMUL.FTZ R90, R93, R96 ;  /* 0x000000605d5a7220 */ /* 0x000fe20000410000 */
[----:B------:R-:W-:-:S02]  /*f4a0*/  HADD2.F32 R46, -RZ, R89.H0_H0 ;  /* 0x20000059ff2e7230 */ /* 0x000fc40000004100 */
[----:B------:R-:W-:Y:S02]  /*f4b0*/  HADD2.F32 R87, -RZ, R87.H0_H0 ;  /* 0x20000057ff577230 */ /* 0x000fe40000004100 */
[----:B------:R-:W-:Y:S02]  /*f4c0*/  HADD2.F32 R67, -RZ, R67.H1_H1 ;  /* 0x30000043ff437230 */ /* 0x000fe40000004100 */
[-C--:B------:R-:W-:Y:S01]  /*f4d0*/  FMUL.FTZ R98, R93, R46.reuse ;  /* 0x0000002e5d627220 */ /* 0x080fe20000410000 */
[----:B------:R-:W-:Y:S01]  /*f4e0*/  FFMA.FTZ R89, R47, R46, -R90 ;  /* 0x0000002e2f597223 */ /* 0x000fe2000001085a */
[C---:B------:R-:W-:Y:S01]  /*f4f0*/  FMUL.FTZ R61, R94.reuse, R87 ;  /* 0x000000575e3d7220 */ /* 0x040fe20000410000 */
[----:B------:R-:W-:Y:S02]  /*f500*/  HADD2.F32 R90, -RZ, R103.H0_H0 ;  /* 0x20000067ff5a7230 */ /* 0x000fe40000004100 */
[----:B------:R-:W-:Y:S01]  /*f510*/  FMUL.FTZ R94, R94, R35 ;  /* 0x000000235e5e7220 */ /* 0x000fe20000410000 */
[----:B------:R-:W-:-:S02]  /*f520*/  HADD2.F32 R46, -RZ, R105.H0_H0 ;  /* 0x20000069ff2e7230 */ /* 0x000fc40000004100 */
[----:B------:R-:W-:Y:S01]  /*f530*/  FFMA.FTZ R98, R47, R96, R98 ;  /* 0x000000602f627223 */ /* 0x000fe20000010062 */
[C---:B------:R-:W-:Y:S01]  /*f540*/  FFMA.FTZ R93, R92.reuse, R35, -R61 ;  /* 0x000000235c5d7223 */ /* 0x040fe2000001083d */
[----:B------:R-:W-:Y:S01]  /*f550*/  FFMA.FTZ R94, R92, R87, R94 ;  /* 0x000000575c5e7223 */ /* 0x000fe2000001005e */
[----:B------:R-:W-:Y:S02]  /*f560*/  HADD2.F32 R64, -RZ, R64.H1_H1 ;  /* 0x30000040ff407230 */ /* 0x000fe40000004100 */
[C---:B------:R-:W-:Y:S01]  /*f570*/  FMUL.FTZ R96, R67.reuse, R90 ;  /* 0x0000005a43607220 */ /* 0x040fe20000410000 */
[----:B------:R-:W-:Y:S02]  /*f580*/  HADD2.F32 R66, -RZ, R66.H1_H1 ;  /* 0x30000042ff427230 */ /* 0x000fe40000004100 */
[-C--:B------:R-:W-:Y:S01]  /*f590*/  FMUL.FTZ R92, R67, R46.reuse ;  /* 0x0000002e435c7220 */ /* 0x080fe20000410000 */
[----:B------:R-:W-:Y:S02]  /*f5a0*/  HADD2.F32 R47, -RZ, R44.H0_H0 ;  /* 0x2000002cff2f7230 */ /* 0x000fe40000004100 */
[----:B------:R-:W-:Y:S01]  /*f5b0*/  FFMA.FTZ R96, R63, R46, -R96 ;  /* 0x0000002e3f607223 */ /* 0x000fe20000010860 */
[----:B------:R-:W-:-:S02]  /*f5c0*/  HADD2.F32 R61, -RZ, R34.H0_H0 ;  /* 0x20000022ff3d7230 */ /* 0x000fc40000004100 */
[----:B------:R-:W-:Y:S01]  /*f5d0*/  FFMA.FTZ R87, R63, R90, R92 ;  /* 0x0000005a3f577223 */ /* 0x000fe2000001005c */
[----:B------:R-:W-:Y:S02]  /*f5e0*/  HADD2.F32 R35, -RZ, R32.H0_H0 ;  /* 0x20000020ff237230 */ /* 0x000fe40000004100 */
[----:B------:R-:W-:Y:S01]  /*f5f0*/  FMUL.FTZ R63, R64, R47 ;  /* 0x0000002f403f7220 */ /* 0x000fe20000410000 */
[C---:B------:R-:W-:Y:S01]  /*f600*/  FMUL.FTZ R67, R66.reuse, R61 ;  /* 0x0000003d42437220 */ /* 0x040fe20000410000 */
[----:B------:R-:W-:Y:S01]  /*f610*/  FMUL.FTZ R66, R66, R33 ;  /* 0x0000002142427220 */ /* 0x000fe20000410000 */
[-C--:B------:R-:W-:Y:S01]  /*f620*/  FMUL.FTZ R64, R64, R35.reuse ;  /* 0x0000002340407220 */ /* 0x080fe20000410000 */
[----:B------:R-:W-:Y:S01]  /*f630*/  FFMA.FTZ R32, R60, R35, -R63 ;  /* 0x000000233c207223 */ /* 0x000fe2000001083f */
[C---:B------:R-:W-:Y:S01]  /*f640*/  FFMA.FTZ R34, R62.reuse, R33, -R67 ;  /* 0x000000213e227223 */ /* 0x040fe20000010843 */
        /* <DEDUP_REMOVED lines=12> */
.L_x_2871:
[----:B------:R-:W-:Y:S05]  /*f710*/  BSYNC B2 ;  /* 0x0000000000027941 */ /* 0x000fea0003800000 */
.L_x_2870:
[----:B------:R-:W-:Y:S04]  /*f720*/  BSSY B2, `(.L_x_2872) ;  /* 0x0000061000027945 */ /* 0x000fe80003800000 */
[----:B------:R-:W-:Y:S05]  /*f730*/  @P1 BRA `(.L_x_2873) ;  /* 0x00000004007c1947 */ /* 0x000fea0003800000 */
[----:B0-----:R-:W-:Y:S01]  /*f740*/  LEA.HI R32, R77, R218, RZ, 0x1d ;  /* 0x000000da4d207211 */ /* 0x001fe200078fe8ff */
[----:B------:R-:W-:Y:S01]  /*f750*/  HADD2.F32 R62, -RZ, R84.H1_H1 ;  /* 0x30000054ff3e7230 */ /* 0x000fe20000004100 */
[--C-:B------:R-:W-:Y:S01]  /*f760*/  SHF.R.U64 R90, R40, 0x10, R41.reuse ;  /* 0x00000010285a7819 */ /* 0x100fe20000001229 */
[----:B------:R-:W-:Y:S01]  /*f770*/  HADD2.F32 R64, -RZ, R82.H1_H1 ;  /* 0x30000052ff407230 */ /* 0x000fe20000004100 */
[----:B------:R-:W-:Y:S02]  /*f780*/  SHF.R.S32.HI R33, RZ, 0x1f, R32 ;  /* 0x0000001fff217819 */ /* 0x000fe40000011420 */
[----:B------:R-:W-:Y:S02]  /*f790*/  SHF.R.U32.HI R66, RZ, 0x10, R41 ;  /* 0x00000010ff427819 */ /* 0x000fe40000011629 */
[----:B------:R-:W-:Y:S01]  /*f7a0*/  LEA.HI R34, R33, R32, RZ, 0x3 ;  /* 0x0000002021227211 */ /* 0x000fe200078f18ff */
[----:B------:R-:W-:Y:S01]  /*f7b0*/  IMAD.SHL.U32 R33, R32, 0x8, RZ ;  /* 0x0000000820217824 */ /* 0x000fe200078e00ff */
[----:B------:R-:W-:Y:S01]  /*f7c0*/  SHF.R.U64 R93, R28, 0x10, R29 ;  /* 0x000000101c5d7819 */ /* 0x000fe2000000121d */
[----:B------:R-:W-:Y:S01]  /*f7d0*/  HADD2.F32 R66, -RZ, R66.H0_H0 ;  /* 0x20000042ff427230 */ /* 0x000fe20000004100 */
[----:B------:R-:W-:-:S02]  /*f7e0*/  SHF.L.U32 R34, R34, 0xa, RZ ;  /* 0x0000000a22227819 */ /* 0x000fc400000006ff */
[----:B------:R-:W-:Y:S02]  /*f7f0*/  LOP3.LUT R33, R196, 0x38, R33, 0xf8, !PT ;  /* 0x00000038c4217812 */ /* 0x000fe400078ef821 */
[----:B------:R-:W-:Y:S02]  /*f800*/  LOP3.LUT R34, R34, 0x7fffe000, RZ, 0xc0, !PT ;  /* 0x7fffe00022227812 */ /* 0x000fe400078ec0ff */
[----:B------:R-:W-:Y:S02]  /*f810*/  LOP3.LUT R45, R33, R198, RZ, 0x3c, !PT ;  /* 0x000000c6212d7212 */ /* 0x000fe400078e3cff */
[----:B------:R-:W-:Y:S01]  /*f820*/  SHF.R.U32.HI R61, RZ, 0x10, R29 ;  /* 0x00000010ff3d7819 */ /* 0x000fe2000001161d */
[----:B------:R-:W-:Y:S01]  /*f830*/  IMAD R44, R197, 0x200, R34 ;  /* 0x00000200c52c7824 */ /* 0x000fe200078e0222 */
[--C-:B------:R-:W-:Y:S01]  /*f840*/  SHF.R.U64 R89, R42, 0x10, R43.reuse ;  /* 0x000000102a597819 */ /* 0x100fe2000000122b */
[----:B------:R-:W0:Y:S01]  /*f850*/  LDS.128 R32, [R231] ;  /* 0x00000000e7207984 */ /* 0x000e220000000c00 */
[----:B------:R-:W-:Y:S01]  /*f860*/  SHF.R.U32.HI R87, RZ, 0x10, R43 ;  /* 0x00000010ff577819 */ /* 0x000fe2000001162b */
[----:B------:R-:W-:Y:S01]  /*f870*/  IMAD.IADD R45, R44, 0x1, R45 ;  /* 0x000000012c2d7824 */ /* 0x000fe200078e022d */
[----:B------:R-:W-:-:S02]  /*f880*/  SHF.R.U32.HI R91, RZ, 0x10, R31 ;  /* 0x00000010ff5b7819 */ /* 0x000fc4000001161f */
[----:B------:R-:W-:Y:S02]  /*f890*/  SHF.R.U64 R92, R30, 0x10, R31 ;  /* 0x000000101e5c7819 */ /* 0x000fe4000000121f */
[----:B------:R-:W-:-:S05]  /*f8a0*/  LEA R60, R45, R16, 0x1 ;  /* 0x000000102d3c7211 */ /* 0x000fca00078e08ff */
[----:B------:R-:W1:Y:S01]  /*f8b0*/  LDS.128 R44, [R60+0x10400] ;  /* 0x010400003c2c7984 */ /* 0x000e620000000c00 */
[--C-:B0-----:R-:W-:Y:S02]  /*f8c0*/  HADD2.F32 R29, -RZ, R33.reuse.H0_H0 ;  /* 0x20000021ff1d7230 */ /* 0x101fe40000004100 */
[----:B------:R-:W-:Y:S02]  /*f8d0*/  HADD2.F32 R28, -RZ, R32.H0_H0 ;  /* 0x20000020ff1c7230 */ /* 0x000fe40000004100 */
[----:B------:R-:W-:Y:S02]  /*f8e0*/  HADD2.F32 R33, -RZ, R33.H1_H1 ;  /* 0x30000021ff217230 */ /* 0x000fe40000004100 */
[----:B------:R-:W-:Y:S02]  /*f8f0*/  HADD2.F32 R30, -RZ, R34.H0_H0 ;  /* 0x20000022ff1e7230 */ /* 0x000fe40000004100 */
[--C-:B------:R-:W-:Y:S02]  /*f900*/  HADD2.F32 R31, -RZ, R35.reuse.H0_H0 ;  /* 0x20000023ff1f7230 */ /* 0x100fe40000004100 */
[----:B------:R-:W-:-:S02]  /*f910*/  HADD2.F32 R35, -RZ, R35.H1_H1 ;  /* 0x30000023ff237230 */ /* 0x000fc40000004100 */
[--C-:B-1----:R-:W-:Y:S02]  /*f920*/  HADD2.F32 R41, -RZ, R45.reuse.H0_H0 ;  /* 0x2000002dff297230 */ /* 0x102fe40000004100 */
        /* <DEDUP_REMOVED lines=9> */
[----:B------:R-:W-:Y:S02]  /*f9c0*/  HADD2.F32 R62, -RZ, R61.H0_H0 ;  /* 0x2000003dff3e7230 */ /* 0x000fe40000004100 */
[C---:B------:R-:W-:Y:S01]  /*f9d0*/  FMUL.FTZ R61, R40.reuse, R41 ;  /* 0x00000029283d7220 */ /* 0x040fe20000410000 */
[----:B------:R-:W-:Y:S02]  /*f9e0*/  HADD2.F32 R42, -RZ, R46.H0_H0 ;  /* 0x2000002eff2a7230 */ /* 0x000fe40000004100 */
[-C--:B------:R-:W-:Y:S01]  /*f9f0*/  FMUL.FTZ R40, R40, R29.reuse ;  /* 0x0000001d28287220 */ /* 0x080fe20000410000 */
[----:B------:R-:W-:Y:S02]  /*fa00*/  HADD2.F32 R43, -RZ, R47.H0_H0 ;  /* 0x2000002fff2b7230 */ /* 0x000fe40000004100 */
[-C--:B------:R-:W-:Y:S01]  /*fa10*/  FMUL.FTZ R64, R45, R62.reuse ;  /* 0x0000003e2d407220 */ /* 0x080fe20000410000 */
        /* <DEDUP_REMOVED lines=11> */
[C---:B------:R-:W-:Y:S01]  /*fad0*/  FMUL.FTZ R66, R43.reuse, R62 ;  /* 0x0000003e2b427220 */ /* 0x040fe20000410000 */
[----:B------:R-:W-:Y:S02]  /*fae0*/  HADD2.F32 R42, -RZ, R87.H0_H0 ;  /* 0x20000057ff2a7230 */ /* 0x000fe40000004100 */
[-C--:B------:R-:W-:Y:S01]  /*faf0*/  FMUL.FTZ R43, R43, R28.reuse ;  /* 0x0000001c2b2b7220 */ /* 0x080fe20000410000 */
[----:B------:R-:W-:Y:S02]  /*fb00*/  HADD2.F32 R40, -RZ, R91.H0_H0 ;  /* 0x2000005bff287230 */ /* 0x000fe40000004100 */
[C---:B------:R-:W-:Y:S01]  /*fb10*/  FFMA.FTZ R64, R30.reuse, R29, -R33 ;  /* 0x0000001d1e407223 */ /* 0x040fe20000010821 */
        /* <DEDUP_REMOVED lines=16> */
[----:B------:R-:W-:Y:S01]  /*fc20*/  FMUL.FTZ R44, R44, R29 ;  /* 0x0000001d2c2c7220 */ /* 0x000fe20000410000 */
[----:B------:R-:W-:Y:S02]  /*fc30*/  HADD2.F32 R34, -RZ, R34.H1_H1 ;  /* 0x30000022ff227230 */ /* 0x000fe40000004100 */
        /* <DEDUP_REMOVED lines=15> */
.L_x_2873:
[----:B------:R-:W-:Y:S05]  /*fd30*/  BSYNC B2 ;  /* 0x0000000000027941 */ /* 0x000fea0003800000 */
.L_x_2872:
[----:B------:R-:W-:Y:S05]  /*fd40*/  @P2 BRA `(.L_x_2869) ;  /* 0x00000004007c2947 */ /* 0x000fea0003800000 */
[----:B------:R-:W-:Y:S01]  /*fd50*/  LEA.HI R77, R77, R219, RZ, 0x1d ;  /* 0x000000db4d4d7211 */ /* 0x000fe200078fe8ff */
[----:B------:R-:W-:Y:S01]  /*fd60*/  HADD2.F32 R41, -RZ, R73.H1_H1 ;  /* 0x30000049ff297230 */ /* 0x000fe20000004100 */
[----:B------:R-:W-:Y:S01]  /*fd70*/  SHF.R.U64 R61, R36, 0x10, R37 ;  /* 0x00000010243d7819 */ /* 0x000fe20000001225 */
[----:B------:R-:W-:Y:S01]  /*fd80*/  HADD2.F32 R40, -RZ, R75.H1_H1 ;  /* 0x3000004bff287230 */ /* 0x000fe20000004100 */
[----:B-1----:R-:W-:Y:S01]  /*fd90*/  SHF.R.S32.HI R28, RZ, 0x1f, R77 ;  /* 0x0000001fff1c7819 */ /* 0x002fe2000001144d */
[----:B------:R-:W-:Y:S01]  /*fda0*/  HADD2.F32 R73, -RZ, R73.H0_H0 ;  /* 0x20000049ff497230 */ /* 0x000fe20000004100 */
[----:B------:R-:W-:Y:S01]  /*fdb0*/  SHF.R.U32.HI R42, RZ, 0x10, R37 ;  /* 0x00000010ff2a7819 */ /* 0x000fe20000011625 */
[----:B------:R-:W-:Y:S01]  /*fdc0*/  HADD2.F32 R75, -RZ, R75.H0_H0 ;  /* 0x2000004bff4b7230 */ /* 0x000fe20000004100 */
[----:B------:R-:W-:Y:S01]  /*fdd0*/  LEA.HI R28, R28, R77, RZ, 0x3 ;  /* 0x0000004d1c1c7211 */ /* 0x000fe200078f18ff */
[----:B------:R-:W-:Y:S01]  /*fde0*/  IMAD.SHL.U32 R77, R77, 0x8, RZ ;  /* 0x000000084d4d7824 */ /* 0x000fe200078e00ff */
[--C-:B------:R-:W-:Y:S01]  /*fdf0*/  SHF.R.U64 R64, R24, 0x10, R25.reuse ;  /* 0x0000001018407819 */ /* 0x100fe20000001219 */
[----:B------:R-:W-:Y:S01]  /*fe00*/  HADD2.F32 R42, -RZ, R42.H0_H0 ;  /* 0x2000002aff2a7230 */ /* 0x000fe20000004100 */
[----:B------:R-:W-:Y:S01]  /*fe10*/  SHF.R.U32.HI R43, RZ, 0x10, R25 ;  /* 0x00000010ff2b7819 */ /* 0x000fe20000011619 */
[----:B------:R-:W-:Y:S01]  /*fe20*/  IMAD.SHL.U32 R28, R28, 0x400, RZ ;  /* 0x000004001c1c7824 */ /* 0x000fe200078e00ff */
[----:B------:R-:W-:-:S02]  /*fe30*/  LOP3.LUT R77, R196, 0x38, R77, 0xf8, !PT ;  /* 0x00000038c44d7812 */ /* 0x000fc400078ef84d */
[--C-:B0-----:R-:W-:Y:S02]  /*fe40*/  SHF.R.U64 R47, R38, 0x10, R39.reuse ;  /* 0x00000010262f7819 */ /* 0x101fe40000001227 */
[----:B------:R-:W-:Y:S02]  /*fe50*/  LOP3.LUT R28, R28, 0x7fffe000, RZ, 0xc0, !PT ;  /* 0x7fffe0001c1c7812 */ /* 0x000fe400078ec0ff */
[----:B------:R-:W-:Y:S02]  /*fe60*/  LOP3.LUT R77, R77, R198, RZ, 0x3c, !PT ;  /* 0x000000c64d4d7212 */ /* 0x000fe400078e3cff */
[----:B------:R-:W-:Y:S02]  /*fe70*/  LEA R32, R197, R28, 0x9 ;  /* 0x0000001cc5207211 */ /* 0x000fe400078e48ff */
[----:B------:R-:W0:Y:S01]  /*fe80*/  LDS.128 R28, [R229] ;  /* 0x00000000e51c7984 */ /* 0x000e220000000c00 */
[----:B------:R-:W-:Y:S02]  /*fe90*/  SHF.R.U32.HI R45, RZ, 0x10, R39 ;  /* 0x00000010ff2d7819 */ /* 0x000fe40000011627 */
[----:B------:R-:W-:Y:S01]  /*fea0*/  IMAD.IADD R77, R32, 0x1, R77 ;  /* 0x00000001204d7824 */ /* 0x000fe200078e024d */
[----:B------:R-:W-:-:S02]  /*feb0*/  SHF.R.U32.HI R62, RZ, 0x10, R27 ;  /* 0x00000010ff3e7819 */ /* 0x000fc4000001161b */
[----:B------:R-:W-:Y:S01]  /*fec0*/  SHF.R.U64 R63, R26, 0x10, R27 ;  /* 0x000000101a3f7819 */ /* 0x000fe2000000121b */
[----:B------:R-:W-:-:S05]  /*fed0*/  IMAD R77, R77, 0x2, R16 ;  /* 0x000000024d4d7824 */ /* 0x000fca00078e0210 */
[----:B------:R-:W1:Y:S01]  /*fee0*/  LDS.128 R32, [R77+0x10400] ;  /* 0x010400004d207984 */ /* 0x000e620000000c00 */
[--C-:B0-----:R-:W-:Y:S02]  /*fef0*/  HADD2.F32 R25, -RZ, R29.reuse.H0_H0 ;  /* 0x2000001dff197230 */ /* 0x101fe40000004100 */
[----:B------:R-:W-:Y:S02]  /*ff00*/  HADD2.F32 R29, -RZ, R29.H1_H1 ;  /* 0x3000001dff1d7230 */ /* 0x000fe40000004100 */
[----:B------:R-:W-:Y:S02]  /*ff10*/  HADD2.F32 R24, -RZ, R28.H0_H0 ;  /* 0x2000001cff187230 */ /* 0x000fe40000004100 */
[----:B------:R-:W-:Y:S02]  /*ff20*/  HADD2.F32 R26, -RZ, R30.H0_H0 ;  /* 0x2000001eff1a7230 */ /* 0x000fe40000004100 */
[--C-:B------:R-:W-:Y:S02]  /*ff30*/  HADD2.F32 R27, -RZ, R31.reuse.H0_H0 ;  /* 0x2000001fff1b7230 */ /* 0x100fe40000004100 */
[----:B------:R-:W-:-:S02]  /*ff40*/  HADD2.F32 R31, -RZ, R31.H1_H1 ;  /* 0x3000001fff1f7230 */ /* 0x000fc40000004100 */
[--C-:B-1----:R-:W-:Y:S02]  /*ff50*/  HADD2.F32 R36, -RZ, R33.reuse.H0_H0 ;  /* 0x20000021ff247230 */ /* 0x102fe40000004100 */
[----:B------:R-:W-:Y:S02]  /*ff60*/  HADD2.F32 R37, -RZ, R33.H1_H1 ;  /* 0x30000021ff257230 */ /* 0x000fe40000004100 */
[----:B------:R-:W-:Y:S02]  /*ff70*/  HADD2.F32 R33, -RZ, R32.H0_H0 ;  /* 0x20000020ff217230 */ /* 0x000fe40000004100 */
[CC--:B------:R-:W-:Y:S01]  /*ff80*/  FMUL.FTZ R44, R36.reuse, R41.reuse ;  /* 0x00000029242c7220 */ /* 0x0c0fe20000410000 */
[-C--:B------:R-:W-:Y:S01]  /*ff90*/  FMUL.FTZ R46, R36, R40.reuse ;  /* 0x00000028242e7220 */ /* 0x080fe20000410000 */
[----:B------:R-:W-:Y:S02]  /*ffa0*/  HADD2.F32 R36, -RZ, R43.H0_H0 ;  /* 0x2000002bff247230 */ /* 0x000fe40000004100 */
[----:B------:R-:W-:Y:S01]  /*ffb0*/  FFMA.FTZ R44, R25, R40, -R44 ;  /* 0x00000028192c7223 */ /* 0x000fe2000001082c */
[----:B------:R-:W-:Y:S01]  /*ffc0*/  FMUL.FTZ R40, R37, R42 ;  /* 0x0000002a25287220 */ /* 0x000fe20000410000 */
[----:B------:R-:W-:Y:S01]  /*ffd0*/  FFMA.FTZ R46, R25, R41, R46 ;  /* 0x00000029192e7223 */ /* 0x000fe2000001002e */
[----:B------:R-:W-:Y:S01]  /*ffe0*/  FMUL.FTZ R25, R33, R73 ;  /* 0x0000004921197220 */ /* 0x000fe20000410000 */
[-C--:B------:R-:W-:Y:S01]  /*fff0*/  FMUL.FTZ R60, R37, R36.reuse ;  /* 0x00000024253c7220 */ /* 0x080fe20000410000 */
[----:B------:R-:W-:Y:S01]  /*10000*/  FFMA.FTZ R41, R29, R36, -R40 ;  /* 0x000000241d297223 */ /* 0x000fe20000010828 */
[----:B------:R-:W-:Y:S01]  /*10010*/  FMUL.FTZ R36, R33, R75 ;  /* 0x0000004b21247220 */ /* 0x000fe20000410000 */
[----:B------:R-:W-:-:S02]  /*10020*/  HADD2.F32 R37, -RZ, R74.H0_H0 ;  /* 0x2000004aff257230 */ /* 0x000fc40000004100 */
[C---:B------:R-:W-:Y:S01]  /*10030*/  FFMA.FTZ R75, R24.reuse, R75, -R25 ;  /* 0x0000004b184b7223 */ /* 0x040fe20000010819 */
[----:B------:R-:W-:Y:S02]  /*10040*/  HADD2.F32 R38, -RZ, R34.H0_H0 ;  /* 0x20000022ff267230 */ /* 0x000fe40000004100 */
[----:B------:R-:W-:Y:S01]  /*10050*/  FFMA.FTZ R43, R29, R42, R60 ;  /* 0x0000002a1d2b7223 */ /* 0x000fe2000001003c */
[----:B------:R-:W-:Y:S02]  /*10060*/  HADD2.F32 R39, -RZ, R35.H0_H0 ;  /* 0x20000023ff277230 */ /* 0x000fe40000004100 */
[----:B------:R-:W-:Y:S01]  /*10070*/  FFMA.FTZ R73, R24, R73, R36 ;  /* 0x0000004918497223 */ /* 0x000fe20000010024 */
[----:B------:R-:W-:Y:S02]  /*10080*/  HADD2.F32 R25, -RZ, R76.H0_H0 ;  /* 0x2000004cff197230 */ /* 0x000fe40000004100 */
[----:B------:R-:W-:Y:S01]  /*10090*/  FMUL.FTZ R29, R38, R37 ;  /* 0x00000025261d7220 */ /* 0x000fe20000410000 */
[----:B------:R-:W-:-:S02]  /*100a0*/  HADD2.F32 R74, -RZ, R74.H1_H1 ;  /* 0x3000004aff4a7230 */ /* 0x000fc40000004100 */
[----:B------:R-:W-:Y:S02]  /*100b0*/  HADD2.F32 R76, -RZ, R76.H1_H1 ;  /* 0x3000004cff4c7230 */ /* 0x000fe40000004100 */
[-C--:B------:R-:W-:Y:S01]  /*100c0*/  FMUL.FTZ R33, R38, R25.reuse ;  /* 0x0000001926217220 */ /* 0x080fe20000410000 */
[----:B------:R-:W-:Y:S02]  /*100d0*/  HADD2.F32 R35, -RZ, R35.H1_H1 ;  /* 0x30000023ff237230 */ /* 0x000fe40000004100 */
[C---:B------:R-:W-:Y:S01]  /*100e0*/  FMUL.FTZ R40, R39.reuse, R74 ;  /* 0x0000004a27287220 */ /* 0x040fe20000410000 */
[----:B------:R-:W-:Y:S02]  /*100f0*/  HADD2.F32 R36, -RZ, R45.H0_H0 ;  /* 0x2000002dff247230 */ /* 0x000fe40000004100 */
[----:B------:R-:W-:Y:S01]  /*10100*/  FMUL.FTZ R39, R39, R76 ;  /* 0x0000004c27277220 */ /* 0x000fe20000410000 */
[----:B------:R-:W-:Y:S02]  /*10110*/  HADD2.F32 R24, -RZ, R62.H0_H0 ;  /* 0x2000003eff187230 */ /* 0x000fe40000004100 */
[C---:B------:R-:W-:Y:S01]  /*10120*/  FFMA.FTZ R38, R26.reuse, R25, -R29 ;  /* 0x000000191a267223 */ /* 0x040fe2000001081d */
[----:B------:R-:W-:Y:S01]  /*10130*/  FFMA.FTZ R37, R26, R37, R33 ;  /* 0x000000251a257223 */ /* 0x000fe20000010021 */
[----:B------:R-:W-:-:S02]  /*10140*/  HADD2.F32 R32, -RZ, R32.H1_H1 ;  /* 0x30000020ff207230 */ /* 0x000fc40000004100 */
[----:B------:R-:W-:Y:S01]  /*10150*/  FMUL.FTZ R26, R35, R36 ;  /* 0x00000024231a7220 */ /* 0x000fe20000410000 */
[----:B------:R-:W-:Y:S02]  /*10160*/  HADD2.F32 R34, -RZ, R34.H1_H1 ;  /* 0x30000022ff227230 */ /* 0x000fe40000004100 */
[C---:B------:R-:W-:Y:S01]  /*10170*/  FFMA.FTZ R40, R27.reuse, R76, -R40 ;  /* 0x0000004c1b287223 */ /* 0x040fe20000010828 */
[----:B------:R-:W-:Y:S01]  /*10180*/  FFMA.FTZ R39, R27, R74, R39 ;  /* 0x0000004a1b277223 */ /* 0x000fe20000010027 */
[-C--:B------:R-:W-:Y:S01]  /*10190*/  FMUL.FTZ R42, R35, R24.reuse ;  /* 0x00000018232a7220 */ /* 0x080fe20000410000 */
[----:B------:R-:W-:Y:S02]  /*101a0*/  HADD2.F32 R29, -RZ, R61.H0_H0 ;  /* 0x2000003dff1d7230 */ /* 0x000fe40000004100 */
[C---:B------:R-:W-:Y:S01]  /*101b0*/  FFMA.FTZ R45, R31.reuse, R24, -R26 ;  /* 0x000000181f2d7223 */ /* 0x040fe2000001081a */
[----:B------:R-:W-:Y:S02]  /*101c0*/  HADD2.F32 R33, -RZ, R47.H0_H0 ;  /* 0x2000002fff217230 */ /* 0x000fe40000004100 */
[----:B------:R-:W-:Y:S01]  /*101d0*/  FFMA.FTZ R42, R31, R36, R42 ;  /* 0x000000241f2a7223 */ /* 0x000fe2000001002a */
[----:B------:R-:W-:-:S02]  /*101e0*/  HADD2.F32 R25, -RZ, R64.H0_H0 ;  /* 0x20000040ff197230 */ /* 0x000fc40000004100 */
[----:B------:R-:W-:Y:S01]  /*101f0*/  FMUL.FTZ R31, R32, R29 ;  /* 0x0000001d201f7220 */ /* 0x000fe20000410000 */
[----:B------:R-:W-:Y:S02]  /*10200*/  HADD2.F32 R27, -RZ, R63.H0_H0 ;  /* 0x2000003fff1b7230 */ /* 0x000fe40000004100 */
        /* <DEDUP_REMOVED lines=19> */
.L_x_2869:
[----:B------:R-:W-:Y:S05]  /*10340*/  BSYNC B1 ;  /* 0x0000000000017941 */ /* 0x000fea0003800000 */
.L_x_2868:
        /* <DEDUP_REMOVED lines=28> */
[----:B------:R-:W-:Y:S01]  /*10510*/  SHF.R.U64 R47, R6, 0x10, R7 ;  /* 0x00000010062f7819 */ /* 0x000fe20000001207 */
[----:B------:R-:W-:Y:S01]  /*10520*/  IMAD R33, R29, 0x2, R16 ;  /* 0x000000021d217824 */ /* 0x000fe200078e0210 */
[----:B------:R-:W-:Y:S02]  /*10530*/  SHF.R.U32.HI R50, RZ, 0x10, R51 ;  /* 0x00000010ff327819 */ /* 0x000fe40000011633 */
[----:B------:R-:W-:Y:S02]  /*10540*/  SHF.R.U32.HI R43, RZ, 0x10, R7 ;  /* 0x00000010ff2b7819 */ /* 0x000fe40000011607 */
        /* <DEDUP_REMOVED lines=9> */
[----:B------:R-:W-:Y:S02]  /*105e0*/  HADD2.F32 R35, -RZ, R29.H1_H1 ;  /* 0x3000001dff237230 */ /* 0x000fe40000004100 */
[----:B------:R-:W-:Y:S02]  /*105f0*/  HADD2.F32 R29, -RZ, R28.H0_H0 ;  /* 0x2000001cff1d7230 */ /* 0x000fe40000004100 */
[CC--:B------:R-:W-:Y:S01]  /*10600*/  FMUL.FTZ R42, R34.reuse, R39.reuse ;  /* 0x00000027222a7220 */ /* 0x0c0fe20000410000 */
[-C--:B------:R-:W-:Y:S01]  /*10610*/  FMUL.FTZ R44, R34, R38.reuse ;  /* 0x00000026222c7220 */ /* 0x080fe20000410000 */
[----:B------:R-:W-:Y:S02]  /*10620*/  HADD2.F32 R34, -RZ, R41.H0_H0 ;  /* 0x20000029ff227230 */ /* 0x000fe40000004100 */
[C---:B------:R-:W-:Y:S01]  /*10630*/  FFMA.FTZ R42, R5.reuse, R38, -R42 ;  /* 0x00000026052a7223 */ /* 0x040fe2000001082a */
[----:B------:R-:W-:Y:S01]  /*10640*/  FFMA.FTZ R44, R5, R39, R44 ;  /* 0x00000027052c7223 */ /* 0x000fe2000001002c */
[----:B------:R-:W-:Y:S01]  /*10650*/  FMUL.FTZ R5, R29, R78 ;  /* 0x0000004e1d057220 */ /* 0x000fe20000410000 */
[C---:B------:R-:W-:Y:S01]  /*10660*/  FMUL.FTZ R38, R35.reuse, R40 ;  /* 0x0000002823267220 */ /* 0x040fe20000410000 */
[----:B------:R-:W-:Y:S01]  /*10670*/  FMUL.FTZ R46, R35, R34 ;  /* 0x00000022232e7220 */ /* 0x000fe20000410000 */
[----:B------:R-:W-:-:S02]  /*10680*/  HADD2.F32 R36, -RZ, R30.H0_H0 ;  /* 0x2000001eff247230 */ /* 0x000fc40000004100 */
[-C--:B------:R-:W-:Y:S01]  /*10690*/  FMUL.FTZ R29, R29, R80.reuse ;  /* 0x000000501d1d7220 */ /* 0x080fe20000410000 */
[----:B------:R-:W-:Y:S02]  /*106a0*/  HADD2.F32 R35, -RZ, R79.H0_H0 ;  /* 0x2000004fff237230 */ /* 0x000fe40000004100 */
[C---:B------:R-:W-:Y:S01]  /*106b0*/  FFMA.FTZ R80, R4.reuse, R80, -R5 ;  /* 0x0000005004507223 */ /* 0x040fe20000010805 */
[C---:B------:R-:W-:Y:S01]  /*106c0*/  FFMA.FTZ R39, R25.reuse, R34, -R38 ;  /* 0x0000002219277223 */ /* 0x040fe20000010826 */
[----:B------:R-:W-:Y:S02]  /*106d0*/  HADD2.F32 R5, -RZ, R81.H0_H0 ;  /* 0x20000051ff057230 */ /* 0x000fe40000004100 */
[----:B------:R-:W-:Y:S01]  /*106e0*/  FFMA.FTZ R41, R25, R40, R46 ;  /* 0x0000002819297223 */ /* 0x000fe2000001002e */
        /* <DEDUP_REMOVED lines=44> */
.L_x_2875:
[----:B------:R-:W-:Y:S05]  /*109b0*/  BSYNC B1 ;  /* 0x0000000000017941 */ /* 0x000fea0003800000 */
.L_x_2874:
[----:B------:R-:W-:Y:S04]  /*109c0*/  BSSY B1, `(.L_x_2876) ;  /* 0x0000060000017945 */ /* 0x000fe80003800000 */
[----:B------:R-:W-:Y:S05]  /*109d0*/  @P1 BRA `(.L_x_2877) ;  /* 0x0000000400781947 */ /* 0x000fea0003800000 */
[----:B0-----:R-:W-:Y:S01]  /*109e0*/  LEA.HI R4, R32, R218, RZ, 0x1d ;  /* 0x000000da20047211 */ /* 0x001fe200078fe8ff */
        /* <DEDUP_REMOVED lines=9> */
[--C-:B------:R-:W-:Y:S01]  /*10a80*/  SHF.R.U64 R47, R52, 0x10, R53.reuse ;  /* 0x00000010342f7819 */ /* 0x100fe20000001235 */
[----:B------:R-:W-:Y:S01]  /*10a90*/  IMAD.SHL.U32 R4, R4, 0x400, RZ ;  /* 0x0000040004047824 */ /* 0x000fe200078e00ff */
[----:B--2---:R-:W-:Y:S02]  /*10aa0*/  LOP3.LUT R24, R5, R232, RZ, 0x3c, !PT ;  /* 0x000000e805187212 */ /* 0x004fe400078e3cff */
[----:B------:R-:W-:Y:S02]  /*10ab0*/  SHF.R.U32.HI R52, RZ, 0x10, R53 ;  /* 0x00000010ff347819 */ /* 0x000fe40000011635 */
[----:B------:R-:W-:Y:S02]  /*10ac0*/  LOP3.LUT R25, R4, 0x7fffe000, RZ, 0xc0, !PT ;  /* 0x7fffe00004197812 */ /* 0x000fe400078ec0ff */
[----:B------:R-:W0:Y:S01]  /*10ad0*/  LDS.128 R4, [R228] ;  /* 0x00000000e4047984 */ /* 0x000e220000000c00 */
[----:B------:R-:W-:Y:S02]  /*10ae0*/  SHF.R.U64 R45, R8, 0x10, R9 ;  /* 0x00000010082d7819 */ /* 0x000fe40000001209 */
[----:B------:R-:W-:-:S02]  /*10af0*/  IADD3 R25, R24, R25, R199 ;  /* 0x0000001918197210 */ /* 0x000fc40007ffe0c7 */
[----:B------:R-:W-:Y:S02]  /*10b00*/  SHF.R.U64 R43, R10, 0x10, R11 ;  /* 0x000000100a2b7819 */ /* 0x000fe4000000120b */
[--C-:B------:R-:W-:Y:S01]  /*10b10*/  SHF.R.U64 R46, R54, 0x10, R55.reuse ;  /* 0x00000010362e7819 */ /* 0x100fe20000001237 */
[----:B------:R-:W-:Y:S01]  /*10b20*/  IMAD R28, R25, 0x2, R16 ;  /* 0x00000002191c7824 */ /* 0x000fe200078e0210 */
[----:B------:R-:W-:Y:S02]  /*10b30*/  SHF.R.U32.HI R54, RZ, 0x10, R55 ;  /* 0x00000010ff367819 */ /* 0x000fe40000011637 */
[----:B------:R-:W-:Y:S02]  /*10b40*/  SHF.R.U32.HI R41, RZ, 0x10, R11 ;  /* 0x00000010ff297819 */ /* 0x000fe4000001160b */
[----:B------:R-:W1:Y:S01]  /*10b50*/  LDS.128 R24, [R28+0x10400] ;  /* 0x010400001c187984 */ /* 0x000e620000000c00 */
        /* <DEDUP_REMOVED lines=16> */
[----:B------:R-:W-:-:S02]  /*10c60*/  HADD2.F32 R8, -RZ, R71.H0_H0 ;  /* 0x20000047ff087230 */ /* 0x000fc40000004100 */
[-C--:B------:R-:W-:Y:S01]  /*10c70*/  FMUL.FTZ R40, R30, R29.reuse ;  /* 0x0000001d1e287220 */ /* 0x080fe20000410000 */
[----:B------:R-:W-:Y:S01]  /*10c80*/  FMUL.FTZ R30, R25, R68 ;  /* 0x00000044191e7220 */ /* 0x000fe20000410000 */
[----:B------:R-:W-:Y:S01]  /*10c90*/  FFMA.FTZ R38, R9, R29, -R34 ;  /* 0x0000001d09267223 */ /* 0x000fe20000010822 */
[----:B------:R-:W-:Y:S02]  /*10ca0*/  HADD2.F32 R31, -RZ, R26.H0_H0 ;  /* 0x2000001aff1f7230 */ /* 0x000fe40000004100 */
[-C--:B------:R-:W-:Y:S01]  /*10cb0*/  FMUL.FTZ R25, R25, R8.reuse ;  /* 0x0000000819197220 */ /* 0x080fe20000410000 */
[----:B------:R-:W-:Y:S02]  /*10cc0*/  HADD2.F32 R29, -RZ, R70.H0_H0 ;  /* 0x20000046ff1d7230 */ /* 0x000fe40000004100 */
[C---:B------:R-:W-:Y:S01]  /*10cd0*/  FFMA.FTZ R34, R5.reuse, R8, -R30 ;  /* 0x0000000805227223 */ /* 0x040fe2000001081e */
[----:B------:R-:W-:Y:S02]  /*10ce0*/  HADD2.F32 R8, -RZ, R72.H0_H0 ;  /* 0x20000048ff087230 */ /* 0x000fe40000004100 */
[----:B------:R-:W-:Y:S01]  /*10cf0*/  FFMA.FTZ R68, R5, R68, R25 ;  /* 0x0000004405447223 */ /* 0x000fe20000010019 */
[----:B------:R-:W-:-:S02]  /*10d00*/  HADD2.F32 R33, -RZ, R27.H0_H0 ;  /* 0x2000001bff217230 */ /* 0x000fc40000004100 */
[----:B------:R-:W-:Y:S01]  /*10d10*/  FMUL.FTZ R5, R31, R29 ;  /* 0x0000001d1f057220 */ /* 0x000fe20000410000 */
[----:B------:R-:W-:Y:S02]  /*10d20*/  HADD2.F32 R70, -RZ, R70.H1_H1 ;  /* 0x30000046ff467230 */ /* 0x000fe40000004100 */
[----:B------:R-:W-:Y:S01]  /*10d30*/  FFMA.FTZ R40, R9, R36, R40 ;  /* 0x0000002409287223 */ /* 0x000fe20000010028 */
[----:B------:R-:W-:Y:S02]  /*10d40*/  HADD2.F32 R72, -RZ, R72.H1_H1 ;  /* 0x30000048ff487230 */ /* 0x000fe40000004100 */
[-C--:B------:R-:W-:Y:S01]  /*10d50*/  FMUL.FTZ R9, R31, R8.reuse ;  /* 0x000000081f097220 */ /* 0x080fe20000410000 */
[----:B------:R-:W-:Y:S01]  /*10d60*/  FFMA.FTZ R31, R10, R8, -R5 ;  /* 0x000000080a1f7223 */ /* 0x000fe20000010805 */
[C---:B------:R-:W-:Y:S01]  /*10d70*/  FMUL.FTZ R36, R33.reuse, R70 ;  /* 0x0000004621247220 */ /* 0x040fe20000410000 */
[----:B------:R-:W-:Y:S02]  /*10d80*/  HADD2.F32 R27, -RZ, R27.H1_H1 ;  /* 0x3000001bff1b7230 */ /* 0x000fe40000004100 */
[----:B------:R-:W-:Y:S01]  /*10d90*/  FMUL.FTZ R33, R33, R72 ;  /* 0x0000004821217220 */ /* 0x000fe20000410000 */
[----:B------:R-:W-:-:S02]  /*10da0*/  HADD2.F32 R30, -RZ, R41.H0_H0 ;  /* 0x20000029ff1e7230 */ /* 0x000fc40000004100 */
[C---:B------:R-:W-:Y:S01]  /*10db0*/  FFMA.FTZ R36, R11.reuse, R72, -R36 ;  /* 0x000000480b247223 */ /* 0x040fe20000010824 */
[----:B------:R-:W-:Y:S02]  /*10dc0*/  HADD2.F32 R8, -RZ, R54.H0_H0 ;  /* 0x20000036ff087230 */ /* 0x000fe40000004100 */
[----:B------:R-:W-:Y:S01]  /*10dd0*/  FFMA.FTZ R70, R11, R70, R33 ;  /* 0x000000460b467223 */ /* 0x000fe20000010021 */
[----:B------:R-:W-:Y:S02]  /*10de0*/  HADD2.F32 R24, -RZ, R24.H1_H1 ;  /* 0x30000018ff187230 */ /* 0x000fe40000004100 */
[C---:B------:R-:W-:Y:S01]  /*10df0*/  FMUL.FTZ R42, R27.reuse, R30 ;  /* 0x0000001e1b2a7220 */ /* 0x040fe20000410000 */
[----:B------:R-:W-:Y:S02]  /*10e00*/  HADD2.F32 R11, -RZ, R45.H0_H0 ;  /* 0x2000002dff0b7230 */ /* 0x000fe40000004100 */
[----:B------:R-:W-:Y:S01]  /*10e10*/  FMUL.FTZ R44, R27, R8 ;  /* 0x000000081b2c7220 */ /* 0x000fe20000410000 */
[----:B------:R-:W-:-:S02]  /*10e20*/  HADD2.F32 R5, -RZ, R47.H0_H0 ;  /* 0x2000002fff057230 */ /* 0x000fc40000004100 */
[----:B------:R-:W-:Y:S01]  /*10e30*/  FFMA.FTZ R10, R10, R29, R9 ;  /* 0x0000001d0a0a7223 */ /* 0x000fe20000010009 */
[----:B------:R-:W-:Y:S02]  /*10e40*/  HADD2.F32 R26, -RZ, R26.H1_H1 ;  /* 0x3000001aff1a7230 */ /* 0x000fe40000004100 */
[C---:B------:R-:W-:Y:S01]  /*10e50*/  FFMA.FTZ R35, R7.reuse, R8, -R42 ;  /* 0x0000000807237223 */ /* 0x040fe2000001082a */
[----:B------:R-:W-:Y:S02]  /*10e60*/  HADD2.F32 R25, -RZ, R43.H0_H0 ;  /* 0x2000002bff197230 */ /* 0x000fe40000004100 */
[----:B------:R-:W-:Y:S01]  /*10e70*/  FFMA.FTZ R41, R7, R30, R44 ;  /* 0x0000001e07297223 */ /* 0x000fe2000001002c */
[----:B------:R-:W-:Y:S02]  /*10e80*/  HADD2.F32 R9, -RZ, R46.H0_H0 ;  /* 0x2000002eff097230 */ /* 0x000fe40000004100 */
[----:B------:R-:W-:Y:S01]  /*10e90*/  FMUL.FTZ R7, R24, R11 ;  /* 0x0000000b18077220 */ /* 0x000fe20000410000 */
[----:B------:R-:W-:-:S02]  /*10ea0*/  HADD2.F32 R6, -RZ, R6.H1_H1 ;  /* 0x30000006ff067230 */ /* 0x000fc40000004100 */
[----:B------:R-:W-:Y:S01]  /*10eb0*/  FMUL.FTZ R24, R24, R5 ;  /* 0x0000000518187220 */ /* 0x000fe20000410000 */
[C---:B------:R-:W-:Y:S01]  /*10ec0*/  FMUL.FTZ R33, R26.reuse, R25 ;  /* 0x000000191a217220 */ /* 0x040fe20000410000 */
[----:B------:R-:W-:Y:S01]  /*10ed0*/  FMUL.FTZ R26, R26, R9 ;  /* 0x000000091a1a7220 */ /* 0x000fe20000410000 */
[C---:B------:R-:W-:Y:S01]  /*10ee0*/  FFMA.FTZ R27, R4.reuse, R5, -R7 ;  /* 0x00000005041b7223 */ /* 0x040fe20000010807 */
[----:B------:R-:W-:Y:S01]  /*10ef0*/  FFMA.FTZ R29, R4, R11, R24 ;  /* 0x0000000b041d7223 */ /* 0x000fe20000010018 */
[C---:B------:R-:W-:Y:S01]  /*10f00*/  FFMA.FTZ R24, R6.reuse, R9, -R33 ;  /* 0x0000000906187223 */ /* 0x040fe20000010821 */
[----:B------:R-:W-:Y:S01]  /*10f10*/  FFMA.FTZ R25, R6, R25, R26 ;  /* 0x0000001906197223 */ /* 0x000fe2000001001a */
[----:B------:R-:W-:Y:S02]  /*10f20*/  F2FP.F16.F32.PACK_AB R7, R35, R36 ;  /* 0x000000242307723e */ /* 0x000fe400000000ff */
[----:B------:R-:W-:Y:S02]  /*10f30*/  F2FP.F16.F32.PACK_AB R5, R38, R37 ;  /* 0x000000252605723e */ /* 0x000fe400000000ff */
[----:B------:R-:W-:-:S02]  /*10f40*/  F2FP.F16.F32.PACK_AB R4, R27, R34 ;  /* 0x000000221b04723e */ /* 0x000fc400000000ff */
[----:B------:R-:W-:Y:S02]  /*10f50*/  F2FP.F16.F32.PACK_AB R6, R24, R31 ;  /* 0x0000001f1806723e */ /* 0x000fe400000000ff */
[----:B------:R-:W-:Y:S02]  /*10f60*/  F2FP.F16.F32.PACK_AB R11, R41, R70 ;  /* 0x00000046290b723e */ /* 0x000fe400000000ff */
[----:B------:R-:W-:Y:S01]  /*10f70*/  F2FP.F16.F32.PACK_AB R9, R40, R39 ;  /* 0x000000272809723e */ /* 0x000fe200000000ff */
[----:B------:R1:W-:Y:S01]  /*10f80*/  STS.128 [R228], R4 ;  /* 0x00000004e4007388 */ /* 0x0003e20000000c00 */
[----:B------:R-:W-:Y:S02]  /*10f90*/  F2FP.F16.F32.PACK_AB R8, R29, R68 ;  /* 0x000000441d08723e */ /* 0x000fe400000000ff */
[----:B------:R-:W-:-:S05]  /*10fa0*/  F2FP.F16.F32.PACK_AB R10, R25, R10 ;  /* 0x0000000a190a723e */ /* 0x000fca00000000ff */
[----:B------:R1:W-:Y:S02]  /*10fb0*/  STS.128 [R28+0x10400], R8 ;  /* 0x010400081c007388 */ /* 0x0003e40000000c00 */
.L_x_2877:
[----:B------:R-:W-:Y:S05]  /*10fc0*/  BSYNC B1 ;  /* 0x0000000000017941 */ /* 0x000fea0003800000 */
.L_x_2876:
[----:B------:R-:W-:Y:S05]  /*10fd0*/  @P2 BRA `(.L_x_2849) ;  /* 0x0000000400782947 */ /* 0x000fea0003800000 */
[----:B------:R-:W-:Y:S01]  /*10fe0*/  LEA.HI R32, R32, R219, RZ, 0x1d ;  /* 0x000000db20207211 */ /* 0x000fe200078fe8ff */
[----:B--2---:R-:W-:Y:S01]  /*10ff0*/  HADD2.F32 R29, -RZ, R20.H1_H1 ;  /* 0x30000014ff1d7230 */ /* 0x004fe20000004100 */
[----:B------:R-:W-:Y:S01]  /*11000*/  SHF.R.U64 R40, R56, 0x10, R57 ;  /* 0x0000001038287819 */ /* 0x000fe20000001239 */
[--C-:B------:R-:W-:Y:S01]  /*11010*/  HADD2.F32 R31, -RZ, R0.reuse.H1_H1 ;  /* 0x30000000ff1f7230 */ /* 0x100fe20000004100 */
[----:B01----:R-:W-:Y:S01]  /*11020*/  SHF.R.S32.HI R5, RZ, 0x1f, R32 ;  /* 0x0000001fff057819 */ /* 0x003fe20000011420 */
        /* <DEDUP_REMOVED lines=8> */
[----:B------:R-:W0:Y:S01]  /*110b0*/  LDS.128 R4, [R227] ;  /* 0x00000000e3047984 */ /* 0x000e220000000c00 */
[--C-:B------:R-:W-:Y:S02]  /*110c0*/  SHF.R.U64 R38, R12, 0x10, R13.reuse ;  /* 0x000000100c267819 */ /* 0x100fe4000000120d */
[----:B------:R-:W-:Y:S02]  /*110d0*/  LOP3.LUT R9, R32, 0x7fffe000, RZ, 0xc0, !PT ;  /* 0x7fffe00020097812 */ /* 0x000fe400078ec0ff */
[----:B------:R-:W-:Y:S02]  /*110e0*/  SHF.R.U32.HI R32, RZ, 0x10, R13 ;  /* 0x00000010ff207819 */ /* 0x000fe4000001160d */
[----:B------:R-:W-:-:S02]  /*110f0*/  IADD3 R9, R8, R9, R199 ;  /* 0x0000000908097210 */ /* 0x000fc40007ffe0c7 */
[----:B------:R-:W-:Y:S01]  /*11100*/  SHF.R.U64 R37, R14, 0x10, R15 ;  /* 0x000000100e257819 */ /* 0x000fe2000000120f */
[----:B------:R-:W-:Y:S01]  /*11110*/  HADD2.F32 R32, -RZ, R32.H0_H0 ;  /* 0x20000020ff207230 */ /* 0x000fe20000004100 */
[--C-:B------:R-:W-:Y:S01]  /*11120*/  SHF.R.U64 R39, R58, 0x10, R59.reuse ;  /* 0x000000103a277819 */ /* 0x100fe2000000123b */
[----:B------:R-:W-:Y:S01]  /*11130*/  IMAD R24, R9, 0x2, R16 ;  /* 0x0000000209187824 */ /* 0x000fe200078e0210 */
[----:B------:R-:W-:Y:S02]  /*11140*/  SHF.R.U32.HI R58, RZ, 0x10, R59 ;  /* 0x00000010ff3a7819 */ /* 0x000fe4000001163b */
[----:B------:R-:W-:Y:S02]  /*11150*/  SHF.R.U32.HI R36, RZ, 0x10, R15 ;  /* 0x00000010ff247819 */ /* 0x000fe4000001160f */
[----:B------:R-:W1:Y:S01]  /*11160*/  LDS.128 R8, [R24+0x10400] ;  /* 0x0104000018087984 */ /* 0x000e620000000c00 */
[--C-:B0-----:R-:W-:Y:S02]  /*11170*/  HADD2.F32 R13, -RZ, R5.reuse.H1_H1 ;  /* 0x30000005ff0d7230 */ /* 0x101fe40000004100 */
[----:B------:R-:W-:-:S02]  /*11180*/  HADD2.F32 R12, -RZ, R5.H0_H0 ;  /* 0x20000005ff0c7230 */ /* 0x000fc40000004100 */
[----:B------:R-:W-:Y:S02]  /*11190*/  HADD2.F32 R5, -RZ, R4.H0_H0 ;  /* 0x20000004ff057230 */ /* 0x000fe40000004100 */
[----:B------:R-:W-:Y:S02]  /*111a0*/  HADD2.F32 R14, -RZ, R6.H0_H0 ;  /* 0x20000006ff0e7230 */ /* 0x000fe40000004100 */
[--C-:B------:R-:W-:Y:S02]  /*111b0*/  HADD2.F32 R15, -RZ, R7.reuse.H0_H0 ;  /* 0x20000007ff0f7230 */ /* 0x100fe40000004100 */
[----:B------:R-:W-:Y:S02]  /*111c0*/  HADD2.F32 R7, -RZ, R7.H1_H1 ;  /* 0x30000007ff077230 */ /* 0x000fe40000004100 */
[----:B------:R-:W-:Y:S02]  /*111d0*/  HADD2.F32 R4, -RZ, R4.H1_H1 ;  /* 0x30000004ff047230 */ /* 0x000fe40000004100 */
        /* <DEDUP_REMOVED lines=10> */
[----:B------:R-:W-:-:S02]  /*11280*/  HADD2.F32 R27, -RZ, R10.H0_H0 ;  /* 0x2000000aff1b7230 */ /* 0x000fc40000004100 */
[-C--:B------:R-:W-:Y:S01]  /*11290*/  FMUL.FTZ R34, R26, R25.reuse ;  /* 0x000000191a227220 */ /* 0x080fe20000410000 */
[----:B------:R-:W-:Y:S01]  /*112a0*/  FFMA.FTZ R26, R13, R25, -R0 ;  /* 0x000000190d1a7223 */ /* 0x000fe20000010800 */
[C---:B------:R-:W-:Y:S01]  /*112b0*/  FMUL.FTZ R0, R9.reuse, R30 ;  /* 0x0000001e09007220 */ /* 0x040fe20000410000 */
[----:B------:R-:W-:Y:S02]  /*112c0*/  HADD2.F32 R12, -RZ, R3.H0_H0 ;  /* 0x20000003ff0c7230 */ /* 0x000fe40000004100 */
[----:B------:R-:W-:Y:S01]  /*112d0*/  FMUL.FTZ R9, R9, R20 ;  /* 0x0000001409097220 */ /* 0x000fe20000410000 */
[----:B------:R-:W-:Y:S01]  /*112e0*/  FFMA.FTZ R34, R13, R32, R34 ;  /* 0x000000200d227223 */ /* 0x000fe20000010022 */
[C---:B------:R-:W-:Y:S01]  /*112f0*/  FFMA.FTZ R13, R5.reuse, R20, -R0 ;  /* 0x00000014050d7223 */ /* 0x040fe20000010800 */
[----:B------:R-:W-:Y:S02]  /*11300*/  HADD2.F32 R0, -RZ, R21.H0_H0 ;  /* 0x20000015ff007230 */ /* 0x000fe40000004100 */
[----:B------:R-:W-:Y:S01]  /*11310*/  FFMA.FTZ R30, R5, R30, R9 ;  /* 0x0000001e051e7223 */ /* 0x000fe20000010009 */
[----:B------:R-:W-:Y:S01]  /*11320*/  FMUL.FTZ R5, R27, R12 ;  /* 0x0000000c1b057220 */ /* 0x000fe20000410000 */
[----:B------:R-:W-:-:S02]  /*11330*/  HADD2.F32 R28, -RZ, R11.H0_H0 ;  /* 0x2000000bff1c7230 */ /* 0x000fc40000004100 */
[----:B------:R-:W-:Y:S02]  /*11340*/  HADD2.F32 R3, -RZ, R3.H1_H1 ;  /* 0x30000003ff037230 */ /* 0x000fe40000004100 */
[-C--:B------:R-:W-:Y:S01]  /*11350*/  FMUL.FTZ R27, R27, R0.reuse ;  /* 0x000000001b1b7220 */ /* 0x080fe20000410000 */
[----:B------:R-:W-:Y:S02]  /*11360*/  HADD2.F32 R21, -RZ, R21.H1_H1 ;  /* 0x30000015ff157230 */ /* 0x000fe40000004100 */
[----:B------:R-:W-:Y:S01]  /*11370*/  FFMA.FTZ R25, R14, R0, -R5 ;  /* 0x000000000e197223 */ /* 0x000fe20000010805 */
[----:B------:R-:W-:Y:S02]  /*11380*/  HADD2.F32 R11, -RZ, R11.H1_H1 ;  /* 0x3000000bff0b7230 */ /* 0x000fe40000004100 */
[C---:B------:R-:W-:Y:S01]  /*11390*/  FMUL.FTZ R32, R28.reuse, R3 ;  /* 0x000000031c207220 */ /* 0x040fe20000410000 */
[----:B------:R-:W-:Y:S02]  /*113a0*/  HADD2.F32 R20, -RZ, R36.H0_H0 ;  /* 0x20000024ff147230 */ /* 0x000fe40000004100 */
[----:B------:R-:W-:Y:S01]  /*113b0*/  FMUL.FTZ R28, R28, R21 ;  /* 0x000000151c1c7220 */ /* 0x000fe20000410000 */
[----:B------:R-:W-:-:S02]  /*113c0*/  HADD2.F32 R0, -RZ, R58.H0_H0 ;  /* 0x2000003aff007230 */ /* 0x000fc40000004100 */
[----:B------:R-:W-:Y:S01]  /*113d0*/  FFMA.FTZ R27, R14, R12, R27 ;  /* 0x0000000c0e1b7223 */ /* 0x000fe2000001001b */
[----:B------:R-:W-:Y:S02]  /*113e0*/  HADD2.F32 R8, -RZ, R8.H1_H1 ;  /* 0x30000008ff087230 */ /* 0x000fe40000004100 */
[C---:B------:R-:W-:Y:S01]  /*113f0*/  FMUL.FTZ R12, R11.reuse, R20 ;  /* 0x000000140b0c7220 */ /* 0x040fe20000410000 */
[----:B------:R-:W-:Y:S02]  /*11400*/  HADD2.F32 R10, -RZ, R10.H1_H1 ;  /* 0x3000000aff0a7230 */ /* 0x000fe40000004100 */
[----:B------:R-:W-:Y:S01]  /*11410*/  FMUL.FTZ R14, R11, R0 ;  /* 0x000000000b0e7220 */ /* 0x000fe20000410000 */
[C---:B------:R-:W-:Y:S01]  /*11420*/  FFMA.FTZ R28, R15.reuse, R3, R28 ;  /* 0x000000030f1c7223 */ /* 0x040fe2000001001c */
[----:B------:R-:W-:Y:S02]  /*11430*/  HADD2.F32 R9, -RZ, R38.H0_H0 ;  /* 0x20000026ff097230 */ /* 0x000fe40000004100 */
[----:B------:R-:W-:Y:S01]  /*11440*/  FFMA.FTZ R32, R15, R21, -R32 ;  /* 0x000000150f207223 */ /* 0x000fe20000010820 */
[----:B------:R-:W-:-:S02]  /*11450*/  HADD2.F32 R11, -RZ, R37.H0_H0 ;  /* 0x20000025ff0b7230 */ /* 0x000fc40000004100 */
[C---:B------:R-:W-:Y:S01]  /*11460*/  FFMA.FTZ R21, R7.reuse, R0, -R12 ;  /* 0x0000000007157223 */ /* 0x040fe2000001080c */
[----:B------:R-:W-:Y:S02]  /*11470*/  HADD2.F32 R3, -RZ, R40.H0_H0 ;  /* 0x20000028ff037230 */ /* 0x000fe40000004100 */
[----:B------:R-:W-:Y:S01]  /*11480*/  FFMA.FTZ R29, R7, R20, R14 ;  /* 0x00000014071d7223 */ /* 0x000fe2000001000e */
[----:B------:R-:W-:Y:S02]  /*11490*/  HADD2.F32 R5, -RZ, R39.H0_H0 ;  /* 0x20000027ff057230 */ /* 0x000fe40000004100 */
        /* <DEDUP_REMOVED lines=18> */
.L_x_2849:
[----:B------:R-:W-:Y:S05]  /*115c0*/  BSYNC B0 ;  /* 0x0000000000007941 */ /* 0x000fea0003800000 */
.L_x_2827:
        /* <DEDUP_REMOVED lines=8> */
.L_x_2825:
[----:B01-3--:R-:W3:Y:S02]  /*11650*/  LDL R0, [R1+0xc] ;  /* 0x00000c0001007983 */ /* 0x00bee40000100800 */
[----:B---3--:R-:W-:-:S13]  /*11660*/  R2UR UR4, R0 ;  /* 0x00000000000472ca */ /* 0x008fda00000e0000 */
[----:B------:R-:W-:-:S04]  /*11670*/  MOV R0, UR4 ;  /* 0x0000000400007c02 */ /* 0x000fc80008000f00 */
[----:B------:R-:W-:-:S13]  /*11680*/  ISETP.NE.AND P0, PT, R0, 0x3, PT ;  /* 0x000000030000780c */ /* 0x000fda0003f05270 */
[----:B------:R-:W-:Y:S05]  /*11690*/  @!P0 BRA `(.L_x_2878) ;  /* 0x0000000000048947 */ /* 0x000fea0003800000 */
[----:B------:R-:W-:Y:S01]  /*116a0*/  BPT.TRAP 0x1 ;  /* 0x000000040000795c */ /* 0x000fe20000300000 */
.L_x_2878:
[----:B------:R-:W-:Y:S01]  /*116b0*/  IMAD R0, R185, 0x8, R16 ;  /* 0x00000008b9007824 */ /* 0x000fe200078e0210 */
[----:B------:R-:W-:-:S04]  /*116c0*/  SHF.L.U32 R3, R188, 0x1f, RZ ;  /* 0x0000001fbc037819 */ /* 0x000fc800000006ff */
[----:B------:R0:W1:Y:S01]  /*116d0*/  SYNCS.PHASECHK.TRANS64.TRYWAIT P2, [R0+URZ+0x34830], R3 ;  /* 0x03483003000075a7 */ /* 0x000062000804017f */
[----:B------:R-:W-:Y:S05]  /*116e0*/  @!P0 BRA `(.L_x_2879) ;  /* 0x0000000000048947 */ /* 0x000fea0003800000 */
[----:B------:R-:W-:Y:S01]  /*116f0*/  BPT.TRAP 0x1 ;  /* 0x000000040000795c */ /* 0x000fe20000300000 */
.L_x_2879:
[----:B--2-4-:R-:W2:Y:S02]  /*11700*/  S2R R4, SR_TID.X ;  /* 0x0000000000047919 */ /* 0x014ea40000002100 */
[----:B--2---:R-:W-:-:S04]  /*11710*/  LOP3.LUT R4, R4, 0x7f, RZ, 0xc0, !PT ;  /* 0x0000007f04047812 */ /* 0x004fc800078ec0ff */
[----:B------:R-:W-:Y:S01]  /*11720*/  ISETP.NE.AND P1, PT, R4, RZ, PT ;  /* 0x000000ff0400720c */ /* 0x000fe20003f25270 */
[----:B-1----:R-:W-:-:S12]  /*11730*/  @P2 BRA `(.L_x_2880) ;  /* 0x0000000000082947 */ /* 0x002fd80003800000 */
[----:B------:R-:W1:Y:S02]  /*11740*/  SYNCS.PHASECHK.TRANS64.TRYWAIT P2, [R0+URZ+0x34830], R3 ;  /* 0x03483003000075a7 */ /* 0x000e64000804017f */
[----:B-1----:R-:W-:Y:S05]  /*11750*/  @!P2 BRA `(.L_x_2881) ;  /* 0x00000148009ca947 */ /* 0x002fea0003800000 */
.L_x_2880:
[----:B------:R-:W-:Y:S05]  /*11760*/  WARPSYNC.ALL ;  /* 0x0000000000007948 */ /* 0x000fea0003800000 */
[----:B01----:R-:W-:Y:S01]  /*11770*/  VIADD R3, R16, 0x1c400 ;  /* 0x0001c40010037836 */ /* 0x003fe20000000000 */
[----:B------:R-:W-:Y:S01]  /*11780*/  R2UR UR4, R2 ;  /* 0x00000000020472ca */ /* 0x000fe200000e0000 */
[----:B------:R-:W-:Y:S01]  /*11790*/  WARPGROUP.ARRIVE ;  /* 0x00000000000079c5 */ /* 0x000fe20000000000 */
[----:B------:R-:W-:Y:S01]  /*117a0*/  UMOV UR9, 0x40000040 ;  /* 0x4000004000097882 */ /* 0x000fe20000000000 */
[----:B------:R-:W-:Y:S01]  /*117b0*/  IMAD.MOV.U32 R7, RZ, RZ, 0x40000040 ;  /* 0x40000040ff077424 */ /* 0x000fe200078e00ff */
[----:B------:R-:W-:Y:S01]  /*117c0*/  SHF.R.U32.HI R3, RZ, 0x4, R3 ;  /* 0x00000004ff037819 */ /* 0x000fe20000011603 */
[----:B------:R-:W-:Y:S01]  /*117d0*/  IMAD.U32 R9, RZ, RZ, UR9 ;  /* 0x00000009ff097e24 */ /* 0x000fe2000f8e00ff */
[----:B------:R-:W-:Y:S01]  /*117e0*/  UMOV UR53, 0x40000040 ;  /* 0x4000004000357882 */ /* 0x000fe20000000000 */
[----:B------:R-:W-:Y:S01]  /*117f0*/  UMOV UR49, 0x40000040 ;  /* 0x4000004000317882 */ /* 0x000fe20000000000 */
[----:B------:R-:W-:Y:S01]  /*11800*/  LOP3.LUT R3, R3, 0x3fff, RZ, 0xc0, !PT ;  /* 0x00003fff03037812 */ /* 0x000fe200078ec0ff */
[----:B------:R-:W-:Y:S01]  /*11810*/  UMOV UR45, 0x40000040 ;  /* 0x40000040002d7882 */ /* 0x000fe20000000000 */
[----:B------:R-:W-:Y:S01]  /*11820*/  UMOV UR41, 0x40000040 ;  /* 0x4000004000297882 */ /* 0x000fe20000000000 */
[----:B------:R-:W-:Y:S01]  /*11830*/  UMOV UR37, 0x40000040 ;  /* 0x4000004000257882 */ /* 0x000fe20000000000 */
[----:B------:R-:W-:Y:S01]  /*11840*/  LOP3.LUT R5, R3, 0x10000, RZ, 0xfc, !PT ;  /* 0x0001000003057812 */ /* 0x000fe200078efcff */
[----:B------:R-:W-:Y:S01]  /*11850*/  ULOP3.LUT UR4, UR4, 0x10000, URZ, 0xfc, !UPT ;  /* 0x0001000004047892 */ /* 0x000fe2000f8efc3f */
[----:B------:R-:W-:Y:S01]  /*11860*/  MOV R3, 0x40000040 ;  /* 0x4000004000037802 */ /* 0x000fe20000000f00 */
[----:B------:R-:W-:Y:S01]  /*11870*/  BSSY B0, `(.L_x_2882) ;  /* 0x000065e000007945 */ /* 0x000fe20003800000 */
[----:B------:R-:W-:Y:S01]  /*11880*/  @!P1 IADD3 R0, R0, 0x34840, RZ ;  /* 0x0003484000009810 */ /* 0x000fe20007ffe0ff */
[----:B------:R-:W-:Y:S01]  /*11890*/  IMAD R2, R185, 0xc00, R5 ;  /* 0x00000c00b9027824 */ /* 0x000fe200078e0205 */
[----:B------:R-:W-:Y:S01]  /*118a0*/  R2UR UR11, R3 ;  /* 0x00000000030b72ca */ /* 0x000fe200000e0000 */
[----:B------:R-:W-:Y:S01]  /*118b0*/  UIADD3 UR5, UR4, 0x2, URZ ;  /* 0x0000000204057890 */ /* 0x000fe2000fffe03f */
[----:B------:R-:W-:Y:S01]  /*118c0*/  MOV R3, 0x40000040 ;  /* 0x4000004000037802 */ /* 0x000fe20000000f00 */
[----:B------:R-:W-:Y:S01]  /*118d0*/  UMOV UR8, UR4 ;  /* 0x0000000400087c82 */ /* 0x000fe20008000000 */
[C---:B------:R-:W-:Y:S01]  /*118e0*/  R2UR UR10, R2.reuse ;  /* 0x00000000020a72ca */ /* 0x040fe200000e0000 */
[----:B------:R-:W-:Y:S01]  /*118f0*/  IMAD.U32 R8, RZ, RZ, UR8 ;  /* 0x00000008ff087e24 */ /* 0x000fe2000f8e00ff */
[----:B------:R-:W-:Y:S01]  /*11900*/  IADD3 R6, R2, 0x2, RZ ;  /* 0x0000000202067810 */ /* 0x000fe20007ffe0ff */
[----:B------:R-:W-:Y:S01]  /*11910*/  UIADD3 UR52, UR4, 0x406, URZ ;  /* 0x0000040604347890 */ /* 0x000fe2000fffe03f */
[----:B------:R-:W-:Y:S01]  /*11920*/  R2UR UR39, R3 ;  /* 0x00000000032772ca */ /* 0x000fe200000e0000 */
[----:B------:R-:W-:Y:S01]  /*11930*/  UIADD3 UR48, UR4, 0x800, URZ ;  /* 0x0000080004307890 */ /* 0x000fe2000fffe03f */
[----:B------:R0:W-:Y:S01]  /*11940*/  STL.64 [R1+0x38], R8 ;  /* 0x0000380801007387 */ /* 0x0001e20000100a00 */
[----:B------:R-:W-:Y:S01]  /*11950*/  UIADD3 UR44, UR4, 0x802, URZ ;  /* 0x00000802042c7890 */ /* 0x000fe2000fffe03f */
[----:B------:R-:W-:Y:S01]  /*11960*/  @!P1 PRMT R0, RZ, 0x654, R0 ;  /* 0x00000654ff009816 */ /* 0x000fe20000000000 */
[----:B------:R-:W-:Y:S01]  /*11970*/  UIADD3 UR40, UR4, 0x804, URZ ;  /* 0x0000080404287890 */ /* 0x000fe2000fffe03f */
[----:B------:R-:W-:Y:S01]  /*11980*/  CS2R R150, SRZ ;  /* 0x0000000000967805 */ /* 0x000fe2000001ff00 */
[----:B------:R-:W-:Y:S01]  /*11990*/  UIADD3 UR36, UR4, 0x806, URZ ;  /* 0x0000080604247890 */ /* 0x000fe2000fffe03f */
[----:B------:R-:W-:Y:S01]  /*119a0*/  CS2R R148, SRZ ;  /* 0x0000000000947805 */ /* 0x000fe2000001ff00 */
[----:B------:R-:W-:Y:S01]  /*119b0*/  HGMMA.64x128x16.F32 R24, gdesc[UR8], RZ, !UPT, gsb0 ;  /* 0x01e00000081879f0 */ /* 0x000fe2000c0008ff */
        /* <DEDUP_REMOVED lines=9> */
[----:B------:R-:W-:-:S02]  /*11a50*/  CS2R R144, SRZ ;  /* 0x0000000000907805 */ /* 0x000fc4000001ff00 */
[----:B------:R-:W-:Y:S02]  /*11a60*/  CS2R R142, SRZ ;  /* 0x00000000008e7805 */ /* 0x000fe4000001ff00 */
[----:B-----5:R-:W-:Y:S02]  /*11a70*/  CS2R R140, SRZ ;  /* 0x00000000008c7805 */ /* 0x020fe4000001ff00 */
[----:B------:R-:W-:Y:S01]  /*11a80*/  CS2R R138, SRZ ;  /* 0x00000000008a7805 */ /* 0x000fe2000001ff00 */
[----:B------:R0:W-:Y:S01]  /*11a90*/  STL.64 [R1+0x30], R8 ;  /* 0x0000300801007387 */ /* 0x0001e20000100a00 */
        /* <DEDUP_REMOVED lines=62> */
[----:B------:R-:W-:-:S04]  /*11e80*/  ULDC UR4, c[0x0][0x9d8] ;  /* 0x0002760000047ab9 */ /* 0x000fc80000000800 */
        /* <DEDUP_REMOVED lines=10> */
[----:B0-----:R-:W-:Y:S01]  /*11f30*/  IMAD.U32 R8, RZ, RZ, UR8 ;  /* 0x00000008ff087e24 */ /* 0x001fe2000f8e00ff */
[----:B------:R-:W-:Y:S01]  /*11f40*/  ULDC UR5, c[0x0][0x988] ;  /* 0x0002620000057ab9 */ /* 0x000fe20000000800 */
[----:B------:R-:W-:Y:S01]  /*11f50*/  IMAD.U32 R9, RZ, RZ, UR9 ;  /* 0x00000009ff097e24 */ /* 0x000fe2000f8e00ff */
[----:B------:R-:W-:Y:S01]  /*11f60*/  R2UR UR54, R6 ;  /* 0x00000000063672ca */ /* 0x000fe200000e0000 */
[----:B------:R-:W-:Y:S01]  /*11f70*/  VIADD R6, R2, 0x800 ;  /* 0x0000080002067836 */ /* 0x000fe20000000000 */
[----:B------:R-:W-:-:S02]  /*11f80*/  R2UR UR55, R7 ;  /* 0x00000000073772ca */ /* 0x000fc400000e0000 */
[----:B------:R-:W-:Y:S01]  /*11f90*/  MOV R7, 0x40000040 ;  /* 0x4000004000077802 */ /* 0x000fe20000000f00 */
[----:B------:R0:W-:Y:S01]  /*11fa0*/  STL.64 [R1], R8 ;  /* 0x0000000801007387 */ /* 0x0001e20000100a00 */
[----:B------:R-:W-:Y:S01]  /*11fb0*/  R2UR UR50, R6 ;  /* 0x00000000063272ca */ /* 0x000fe200000e0000 */
[----:B------:R-:W-:Y:S01]  /*11fc0*/  VIADD R6, R2, 0x802 ;  /* 0x0000080202067836 */ /* 0x000fe20000000000 */
[----:B------:R-:W-:Y:S01]  /*11fd0*/  R2UR UR51, R7 ;  /* 0x00000000073372ca */ /* 0x000fe200000e0000 */
[----:B------:R-:W-:-:S03]  /*11fe0*/  IMAD.MOV.U32 R7, RZ, RZ, 0x40000040 ;  /* 0x40000040ff077424 */ /* 0x000fc600078e00ff */
[----:B------:R-:W-:Y:S02]  /*11ff0*/  R2UR UR46, R6 ;  /* 0x00000000062e72ca */ /* 0x000fe400000e0000 */
[----:B------:R-:W-:Y:S01]  /*12000*/  R2UR UR47, R7 ;  /* 0x00000000072f72ca */ /* 0x000fe200000e0000 */
[----:B------:R-:W-:Y:S01]  /*12010*/  IMAD.MOV.U32 R7, RZ, RZ, 0x40000040 ;  /* 0x40000040ff077424 */ /* 0x000fe200078e00ff */
[C---:B------:R-:W-:Y:S01]  /*12020*/  IADD3 R6, R2.reuse, 0x804, RZ ;  /* 0x0000080402067810 */ /* 0x040fe20007ffe0ff */
[----:B------:R-:W-:-:S03]  /*12030*/  VIADD R2, R2, 0x806 ;  /* 0x0000080602027836 */ /* 0x000fc60000000000 */
[----:B------:R-:W-:Y:S02]  /*12040*/  R2UR UR42, R6 ;  /* 0x00000000062a72ca */ /* 0x000fe400000e0000 */
[----:B------:R-:W-:Y:S02]  /*12050*/  R2UR UR43, R7 ;  /* 0x00000000072b72ca */ /* 0x000fe400000e0000 */
[----:B------:R-:W-:Y:S02]  /*12060*/  R2UR UR38, R2 ;  /* 0x00000000022672ca */ /* 0x000fe400000e0000 */
[----:B------:R-:W1:Y:S02]  /*12070*/  LDC R2, c[0x0][0x448] ;  /* 0x00011200ff027b82 */ /* 0x000e640000000800 */
[----:B-1----:R-:W-:Y:S01]  /*12080*/  ISETP.NE.AND P2, PT, R2, 0x1, PT ;  /* 0x000000010200780c */ /* 0x002fe20003f45270 */
[----:B------:R-:W-:-:S12]  /*12090*/  IMAD.IADD R2, R205, 0x1, R200 ;  /* 0x00000001cd027824 */ /* 0x000fd800078e02c8 */
[----:B0-----:R-:W0:Y:S02]  /*120a0*/  @P2 LDC R9, c[0x0][0x44c] ;  /* 0x00011300ff092b82 */ /* 0x001e240000000800 */
[----:B0-----:R-:W-:Y:S01]  /*120b0*/  @P2 IMAD.HI.U32 R9, R2, R9, RZ ;  /* 0x0000000902092227 */ /* 0x001fe200078e00ff */
        /* <DEDUP_REMOVED lines=15> */
[----:B------:R-:W-:Y:S01]  /*121b0*/  ULDC UR42, c[0x0][0x988] ;  /* 0x00026200002a7ab9 */ /* 0x000fe20000000800 */
[----:B------:R-:W-:Y:S01]  /*121c0*/  ULDC UR43, c[0x0][0x988] ;  /* 0x00026200002b7ab9 */ /* 0x000fe20000000800 */
[----:B------:R-:W-:Y:S02]  /*121d0*/  WARPGROUP.DEPBAR.LE gsb0, 0x0 ;  /* 0x00008000000079c5 */ /* 0x000fe40000010000 */
[----:B------:R-:W-:-:S07]  /*121e0*/  WARPGROUP.ARRIVE ;  /* 0x00000000000079c5 */ /* 0x000fce0000000000 */
[----:B------:R-:W-:Y:S01]  /*121f0*/  HGMMA.64x128x16.F32 R24, gdesc[UR36], R24, gsb0 ;  /* 0x01e00000241879f0 */ /* 0x000fe20008000818 */
[----:B------:R-:W-:Y:S01]  /*12200*/  ULDC UR38, c[0x0][0x9d8] ;  /* 0x0002760000267ab9 */ /* 0x000fe20000000800 */
[----:B------:R-:W-:Y:S01]  /*12210*/  ULDC UR39, c[0x0][0x9d8] ;  /* 0x0002760000277ab9 */ /* 0x000fe20000000800 */
        /* <DEDUP_REMOVED lines=14> */
[----:B0-----:R-:W0:Y:S01]  /*12300*/  @P2 LDC R26, c[0x0][0x450] ;  /* 0x00011400ff1a2b82 */ /* 0x001e220000000800 */
        /* <DEDUP_REMOVED lines=23> */
[----:B0-----:R-:W-:Y:S01]  /*12480*/  @P2 SHF.R.U32.HI R2, RZ, R26, R9 ;  /* 0x0000001aff022219 */ /* 0x001fe20000011609 */
[----:B------:R-:W-:-:S02]  /*12490*/  IMAD.MOV.U32 R9, RZ, RZ, -0x80 ;  /* 0xffffff80ff097424 */ /* 0x000fc400078e00ff */
[----:B------:R-:W-:Y:S01]  /*124a0*/  FMUL.FTZ R4, R24, UR4 ;  /* 0x0000000418047c20 */ /* 0x000fe20008410000 */
[----:B------:R-:W-:Y:S01]  /*124b0*/  FMUL.FTZ R24, R40, UR4 ;  /* 0x0000000428187c20 */ /* 0x000fe20008410000 */
[----:B------:R-:W-:Y:S01]  /*124c0*/  FMUL.FTZ R78, R78, UR4 ;  /* 0x000000044e4e7c20 */ /* 0x000fe20008410000 */
[----:B------:R-:W0:Y:S01]  /*124d0*/  SHFL.IDX PT, R26, R2, 0x1, 0x1c1f ;  /* 0x003c1f00021a7f89 */ /* 0x000e2200000e0000 */
[----:B------:R-:W-:Y:S01]  /*124e0*/  IMAD R9, R146, R9, 0x80 ;  /* 0x0000008092097424 */ /* 0x000fe200078e0209 */
[----:B------:R-:W4:Y:S01]  /*124f0*/  MUFU.TANH R35, R35 ;  /* 0x0000002300237308 */ /* 0x000f220000002400 */
[----:B------:R-:W-:Y:S01]  /*12500*/  FMUL.FTZ R79, R79, UR4 ;  /* 0x000000044f4f7c20 */ /* 0x000fe20008410000 */
[----:B------:R-:W-:Y:S01]  /*12510*/  FMUL.FTZ R82, R82, UR4 ;  /* 0x0000000452527c20 */ /* 0x000fe20008410000 */
[----:B--2---:R-:W-:Y:S01]  /*12520*/  IMAD.IADD R31, R202, 0x1, R9 ;  /* 0x00000001ca1f7824 */ /* 0x004fe200078e0209 */
[----:B------:R-:W-:Y:S01]  /*12530*/  IADD3 R21, R9, 0x1, RZ ;  /* 0x0000000109157810 */ /* 0x000fe20007ffe0ff */
[----:B------:R-:W-:Y:S01]  /*12540*/  FMUL.FTZ R83, R83, UR4 ;  /* 0x0000000453537c20 */ /* 0x000fe20008410000 */
[----:B------:R-:W-:Y:S01]  /*12550*/  FMUL.FTZ R11, R36, UR4 ;  /* 0x00000004240b7c20 */ /* 0x000fe20008410000 */
[C---:B------:R-:W-:Y:S01]  /*12560*/  IMAD R31, R204.reuse, -0x2, R31 ;  /* 0xfffffffecc1f7824 */ /* 0x040fe200078e021f */
[----:B------:R-:W2:Y:S01]  /*12570*/  MUFU.TANH R38, R38 ;  /* 0x0000002600267308 */ /* 0x000ea20000002400 */
[----:B------:R-:W-:-:S02]  /*12580*/  IMAD R21, R204, -0x2, R21 ;  /* 0xfffffffecc157824 */ /* 0x000fc400078e0215 */
[----:B------:R-:W-:Y:S01]  /*12590*/  FMUL.FTZ R86, R86, UR4 ;  /* 0x0000000456567c20 */ /* 0x000fe20008410000 */
[----:B------:R-:W-:Y:S01]  /*125a0*/  FMUL.FTZ R87, R87, UR4 ;  /* 0x0000000457577c20 */ /* 0x000fe20008410000 */
[----:B------:R-:W2:Y:S01]  /*125b0*/  SHFL.IDX PT, R2, R2, RZ, 0x1c1f ;  /* 0x001c1fff02027589 */ /* 0x000ea200000e0000 */
[----:B------:R-:W-:Y:S01]  /*125c0*/  FMUL.FTZ R3, R25, UR4 ;  /* 0x0000000419037c20 */ /* 0x000fe20008410000 */
[----:B------:R-:W-:Y:S01]  /*125d0*/  IADD3 R108, -R201, R21, R202 ;  /* 0x00000015c96c7210 */ /* 0x000fe20007ffe1ca */
[----:B------:R-:W-:Y:S01]  /*125e0*/  FMUL.FTZ R7, R29, UR4 ;  /* 0x000000041d077c20 */ /* 0x000fe20008410000 */
[----:B------:R-:W2:Y:S01]  /*125f0*/  MUFU.TANH R39, R39 ;  /* 0x0000002700277308 */ /* 0x000ea20000002400 */
[----:B------:R-:W-:Y:S01]  /*12600*/  FMUL.FTZ R12, R33, UR4 ;  /* 0x00000004210c7c20 */ /* 0x000fe20008410000 */
        /* <DEDUP_REMOVED lines=10> */
[----:B------:R-:W-:Y:S01]  /*126b0*/  ISETP.GT.AND P4, PT, R9, 0x1, PT ;  /* 0x000000010900780c */ /* 0x000fe20003f84270 */
[----:B------:R-:W-:Y:S01]  /*126c0*/  FMUL.FTZ R13, R57, UR4 ;  /* 0x00000004390d7c20 */ /* 0x000fe20008410000 */
[----:B------:R-:W-:Y:S01]  /*126d0*/  ISETP.GT.AND P5, PT, R9, 0x8, PT ;  /* 0x000000080900780c */ /* 0x000fe20003fa4270 */
[----:B------:R-:W-:Y:S01]  /*126e0*/  FMUL.FTZ R45, R61, UR4 ;  /* 0x000000043d2d7c20 */ /* 0x000fe20008410000 */
[----:B-1----:R-:W-:Y:S01]  /*126f0*/  FSEL R114, R114, -INF , P3 ;  /* 0xff80000072727808 */ /* 0x002fe20001800000 */
[----:B------:R-:W1:Y:S01]  /*12700*/  MUFU.TANH R43, R43 ;  /* 0x0000002b002b7308 */ /* 0x000e620000002400 */
[----:B---3--:R-:W-:Y:S01]  /*12710*/  FSEL R112, R27, -INF , P4 ;  /* 0xff8000001b707808 */ /* 0x008fe20002000000 */
[----:B------:R-:W-:Y:S01]  /*12720*/  FMUL.FTZ R57, R65, UR4 ;  /* 0x0000000441397c20 */ /* 0x000fe20008410000 */
[----:B------:R-:W-:Y:S01]  /*12730*/  ISETP.GT.AND P3, PT, R9, 0x9, PT ;  /* 0x000000090900780c */ /* 0x000fe20003f64270 */
[----:B------:R-:W-:Y:S01]  /*12740*/  FMUL.FTZ R49, R69, UR4 ;  /* 0x0000000445317c20 */ /* 0x000fe20008410000 */
[----:B----4-:R-:W-:Y:S01]  /*12750*/  FSEL R110, R30, -INF , P5 ;  /* 0xff8000001e6e7808 */ /* 0x010fe20002800000 */
[----:B------:R-:W-:Y:S01]  /*12760*/  FMUL.FTZ R41, R81, UR4 ;  /* 0x0000000451297c20 */ /* 0x000fe20008410000 */
[----:B------:R-:W-:Y:S01]  /*12770*/  FMNMX.FTZ R21, R114, R112, !PT ;  /* 0x0000007072157209 */ /* 0x000fe20007810000 */
[----:B------:R-:W3:Y:S01]  /*12780*/  MUFU.TANH R46, R46 ;  /* 0x0000002e002e7308 */ /* 0x000ee20000002400 */
[----:B------:R-:W-:Y:S01]  /*12790*/  ISETP.GT.AND P4, PT, R9, 0x10, PT ;  /* 0x000000100900780c */ /* 0x000fe20003f84270 */
[----:B------:R-:W-:Y:S01]  /*127a0*/  FMUL.FTZ R61, R85, UR4 ;  /* 0x00000004553d7c20 */ /* 0x000fe20008410000 */
[----:B------:R-:W-:Y:S01]  /*127b0*/  FSEL R106, R106, -INF , P3 ;  /* 0xff8000006a6a7808 */ /* 0x000fe20001800000 */
[----:B------:R4:W-:Y:S01]  /*127c0*/  @!P1 SYNCS.ARRIVE.TRANS64.RED.A1T0 RZ, [R0+URZ], RZ ;  /* 0x000000ff00ff99a7 */ /* 0x0009e2000810043f */
[----:B------:R-:W-:-:S02]  /*127d0*/  FMNMX.FTZ R21, R110, R21, !PT ;  /* 0x000000156e157209 */ /* 0x000fc40007810000 */
[C---:B------:R-:W-:Y:S01]  /*127e0*/  ISETP.GT.AND P3, PT, R9.reuse, 0x11, PT ;  /* 0x000000110900780c */ /* 0x040fe20003f64270 */
[----:B------:R-:W4:Y:S01]  /*127f0*/  MUFU.TANH R47, R47 ;  /* 0x0000002f002f7308 */ /* 0x000f220000002400 */
[----:B------:R-:W-:Y:S02]  /*12800*/  FSEL R104, R34, -INF , P4 ;  /* 0xff80000022687808 */ /* 0x000fe40002000000 */
[----:B------:R-:W-:Y:S02]  /*12810*/  FMNMX.FTZ R21, R106, R21, !PT ;  /* 0x000000156a157209 */ /* 0x000fe40007810000 */
[----:B------:R-:W-:Y:S02]  /*12820*/  ISETP.GT.AND P4, PT, R9, 0x18, PT ;  /* 0x000000180900780c */ /* 0x000fe40003f84270 */
[----:B------:R-:W-:Y:S01]  /*12830*/  FSEL R102, R35, -INF , P3 ;  /* 0xff80000023667808 */ /* 0x000fe20001800000 */
[----:B------:R-:W4:Y:S01]  /*12840*/  MUFU.TANH R50, R50 ;  /* 0x0000003200327308 */ /* 0x000f220000002400 */
[----:B------:R-:W-:Y:S01]  /*12850*/  FMNMX.FTZ R21, R104, R21, !PT ;  /* 0x0000001568157209 */ /* 0x000fe20007810000 */
[----:B------:R-:W-:Y:S01]  /*12860*/  FMUL.FTZ R35, R60, UR4 ;  /* 0x000000043c237c20 */ /* 0x000fe20008410000 */
[----:B------:R-:W-:-:S02]  /*12870*/  ISETP.GT.AND P3, PT, R9, 0x19, PT ;  /* 0x000000190900780c */ /* 0x000fc40003f64270 */
[----:B--2---:R-:W-:Y:S02]  /*12880*/  FSEL R100, R38, -INF , P4 ;  /* 0xff80000026647808 */ /* 0x004fe40002000000 */
[----:B------:R-:W-:Y:S01]  /*12890*/  FMNMX.FTZ R21, R102, R21, !PT ;  /* 0x0000001566157209 */ /* 0x000fe20007810000 */
[----:B------:R-:W2:Y:S01]  /*128a0*/  MUFU.TANH R51, R51 ;  /* 0x0000003300337308 */ /* 0x000ea20000002400 */
[----:B------:R-:W-:Y:S02]  /*128b0*/  ISETP.GT.AND P4, PT, R9, 0x20, PT ;  /* 0x000000200900780c */ /* 0x000fe40003f84270 */
[----:B------:R-:W-:Y:S01]  /*128c0*/  FSEL R98, R39, -INF , P3 ;  /* 0xff80000027627808 */ /* 0x000fe20001800000 */
[----:B------:R-:W-:Y:S01]  /*128d0*/  FMUL.FTZ R39, R80, UR4 ;  /* 0x0000000450277c20 */ /* 0x000fe20008410000 */
[----:B------:R-:W-:Y:S02]  /*128e0*/  FMNMX.FTZ R21, R100, R21, !PT ;  /* 0x0000001564157209 */ /* 0x000fe40007810000 */
[----:B------:R-:W-:Y:S01]  /*128f0*/  ISETP.GT.AND P3, PT, R9, 0x21, PT ;  /* 0x000000210900780c */ /* 0x000fe20003f64270 */
[----:B------:R-:W2:Y:S01]  /*12900*/  MUFU.TANH R54, R54 ;  /* 0x0000003600367308 */ /* 0x000ea20000002400 */
[----:B0-----:R-:W-:-:S02]  /*12910*/  FSEL R96, R42, -INF , P4 ;  /* 0xff8000002a607808 */ /* 0x001fc40002000000 */
[----:B------:R-:W-:Y:S02]  /*12920*/  FMNMX.FTZ R21, R98, R21, !PT ;  /* 0x0000001562157209 */ /* 0x000fe40007810000 */
[----:B------:R-:W-:Y:S02]  /*12930*/  ISETP.GT.AND P4, PT, R9, 0x28, PT ;  /* 0x000000280900780c */ /* 0x000fe40003f84270 */
[----:B-1----:R-:W-:Y:S01]  /*12940*/  FSEL R94, R43, -INF , P3 ;  /* 0xff8000002b5e7808 */ /* 0x002fe20001800000 */
[----:B------:R-:W-:Y:S01]  /*12950*/  MUFU.TANH R55, R55 ;  /* 0x0000003700377308 */ /* 0x000fe20000002400 */
[----:B------:R-:W-:Y:S01]  /*12960*/  FMNMX.FTZ R21, R96, R21, !PT ;  /* 0x0000001560157209 */ /* 0x000fe20007810000 */
[----:B------:R-:W-:Y:S01]  /*12970*/  FMUL.FTZ R43, R77, UR4 ;  /* 0x000000044d2b7c20 */ /* 0x000fe20008410000 */
[----:B------:R-:W-:Y:S02]  /*12980*/  ISETP.GT.AND P3, PT, R9, 0x29, PT ;  /* 0x000000290900780c */ /* 0x000fe40003f64270 */
[----:B---3--:R-:W-:-:S02]  /*12990*/  FSEL R92, R46, -INF , P4 ;  /* 0xff8000002e5c7808 */ /* 0x008fc40002000000 */
[----:B------:R-:W-:Y:S01]  /*129a0*/  FMNMX.FTZ R21, R94, R21, !PT ;  /* 0x000000155e157209 */ /* 0x000fe20007810000 */
[----:B------:R-:W0:Y:S01]  /*129b0*/  MUFU.TANH R58, R58 ;  /* 0x0000003a003a7308 */ /* 0x000e220000002400 */
[----:B------:R-:W-:Y:S02]  /*129c0*/  ISETP.GT.AND P4, PT, R9, 0x30, PT ;  /* 0x000000300900780c */ /* 0x000fe40003f84270 */
[----:B----4-:R-:W-:Y:S01]  /*129d0*/  FSEL R90, R47, -INF , P3 ;  /* 0xff8000002f5a7808 */ /* 0x010fe20001800000 */
[----:B------:R-:W-:Y:S01]  /*129e0*/  FMUL.FTZ R47, R68, UR4 ;  /* 0x00000004442f7c20 */ /* 0x000fe20008410000 */
[----:B------:R-:W-:Y:S01]  /*129f0*/  FMNMX.FTZ R27, R92, R21, !PT ;  /* 0x000000155c1b7209 */ /* 0x000fe20007810000 */
[----:B------:R-:W-:Y:S01]  /*12a00*/  FMUL.FTZ R21, R74, UR4 ;  /* 0x000000044a157c20 */ /* 0x000fe20008410000 */
[----:B------:R-:W-:Y:S01]  /*12a10*/  ISETP.GT.AND P3, PT, R9, 0x31, PT ;  /* 0x000000310900780c */ /* 0x000fe20003f64270 */
[----:B------:R-:W-:Y:S01]  /*12a20*/  MUFU.TANH R59, R59 ;  /* 0x0000003b003b7308 */ /* 0x000fe20000002400 */
[----:B------:R-:W-:-:S02]  /*12a30*/  FSEL R88, R50, -INF , P4 ;  /* 0xff80000032587808 */ /* 0x000fc40002000000 */
[----:B------:R-:W-:Y:S02]  /*12a40*/  FMNMX.FTZ R27, R90, R27, !PT ;  /* 0x0000001b5a1b7209 */ /* 0x000fe40007810000 */
[----:B------:R-:W-:Y:S02]  /*12a50*/  ISETP.GT.AND P4, PT, R9, 0x38, PT ;  /* 0x000000380900780c */ /* 0x000fe40003f84270 */
[----:B--2---:R-:W-:Y:S01]  /*12a60*/  FSEL R74, R51, -INF , P3 ;  /* 0xff800000334a7808 */ /* 0x004fe20001800000 */
[----:B------:R-:W1:Y:S01]  /*12a70*/  MUFU.TANH R26, R62 ;  /* 0x0000003e001a7308 */ /* 0x000e620000002400 */
[----:B------:R-:W-:Y:S01]  /*12a80*/  FMNMX.FTZ R27, R88, R27, !PT ;  /* 0x0000001b581b7209 */ /* 0x000fe20007810000 */
[----:B------:R-:W-:Y:S01]  /*12a90*/  FMUL.FTZ R51, R76, UR4 ;  /* 0x000000044c337c20 */ /* 0x000fe20008410000 */
        /* <DEDUP_REMOVED lines=15> */
[----:B0-----:R-:W-:Y:S01]  /*12b90*/  FSEL R66, R55, -INF , P3 ;  /* 0xff80000037427808 */ /* 0x001fe20001800000 */
[----:B------:R-:W-:Y:S01]  /*12ba0*/  FMUL.FTZ R55, R73, UR4 ;  /* 0x0000000449377c20 */ /* 0x000fe20008410000 */
[----:B------:R-:W-:Y:S02]  /*12bb0*/  ISETP.GT.AND P3, PT, R9, 0x41, PT ;  /* 0x000000410900780c */ /* 0x000fe40003f64270 */
[----:B------:R-:W-:Y:S02]  /*12bc0*/  FMNMX.FTZ R27, R66, R27, !PT ;  /* 0x0000001b421b7209 */ /* 0x000fe40007810000 */
[----:B------:R-:W-:Y:S01]  /*12bd0*/  FSEL R58, R59, -INF , P3 ;  /* 0xff8000003b3a7808 */ /* 0x000fe20001800000 */
[----:B------:R-:W0:Y:S01]  /*12be0*/  MUFU.TANH R52, R71 ;  /* 0x0000004700347308 */ /* 0x000e220000002400 */
[----:B------:R-:W-:Y:S01]  /*12bf0*/  FMNMX.FTZ R27, R62, R27, !PT ;  /* 0x0000001b3e1b7209 */ /* 0x000fe20007810000 */
[----:B------:R-:W-:Y:S01]  /*12c00*/  FMUL.FTZ R59, R84, UR4 ;  /* 0x00000004543b7c20 */ /* 0x000fe20008410000 */
[----:B------:R-:W-:-:S02]  /*12c10*/  ISETP.GT.AND P3, PT, R9, 0x49, PT ;  /* 0x000000490900780c */ /* 0x000fc40003f64270 */
[----:B------:R-:W-:Y:S02]  /*12c20*/  FMNMX.FTZ R27, R58, R27, !PT ;  /* 0x0000001b3a1b7209 */ /* 0x000fe40007810000 */
[----:B---3--:R-:W-:Y:S01]  /*12c30*/  FSEL R56, R56, -INF , P3 ;  /* 0xff80000038387808 */ /* 0x008fe20001800000 */
[----:B------:R-:W3:Y:S01]  /*12c40*/  MUFU.TANH R21, R21 ;  /* 0x0000001500157308 */ /* 0x000ee20000002400 */
[----:B------:R-:W-:Y:S02]  /*12c50*/  FMNMX.FTZ R27, R46, R27, !PT ;  /* 0x0000001b2e1b7209 */ /* 0x000fe40007810000 */
[C---:B------:R-:W-:Y:S02]  /*12c60*/  ISETP.GT.AND P3, PT, R9.reuse, 0x51, PT ;  /* 0x000000510900780c */ /* 0x040fe40003f64270 */
[----:B--2---:R-:W-:Y:S02]  /*12c70*/  FSEL R48, R48, -INF , P4 ;  /* 0xff80000030307808 */ /* 0x004fe40002000000 */
[----:B------:R-:W-:Y:S01]  /*12c80*/  FMNMX.FTZ R27, R56, R27, !PT ;  /* 0x0000001b381b7209 */ /* 0x000fe20007810000 */
[----:B------:R-:W2:Y:S01]  /*12c90*/  MUFU.TANH R40, R75 ;  /* 0x0000004b00287308 */ /* 0x000ea20000002400 */
[----:B------:R-:W-:-:S02]  /*12ca0*/  ISETP.GT.AND P4, PT, R9, 0x58, PT ;  /* 0x000000580900780c */ /* 0x000fc40003f84270 */
[----:B-1----:R-:W-:Y:S02]  /*12cb0*/  FSEL R54, R67, -INF , P3 ;  /* 0xff80000043367808 */ /* 0x002fe40001800000 */
[----:B------:R-:W-:Y:S02]  /*12cc0*/  FMNMX.FTZ R27, R48, R27, !PT ;  /* 0x0000001b301b7209 */ /* 0x000fe40007810000 */
[C---:B------:R-:W-:Y:S01]  /*12cd0*/  ISETP.GT.AND P3, PT, R9.reuse, 0x59, PT ;  /* 0x000000590900780c */ /* 0x040fe20003f64270 */
[----:B------:R-:W1:Y:S01]  /*12ce0*/  MUFU.TANH R42, R78 ;  /* 0x0000004e002a7308 */ /* 0x000e620000002400 */
[----:B------:R-:W-:Y:S02]  /*12cf0*/  FSEL R44, R44, -INF , P4 ;  /* 0xff8000002c2c7808 */ /* 0x000fe40002000000 */
[----:B------:R-:W-:Y:S02]  /*12d00*/  FMNMX.FTZ R27, R54, R27, !PT ;  /* 0x0000001b361b7209 */ /* 0x000fe40007810000 */
[----:B------:R-:W-:-:S02]  /*12d10*/  ISETP.GT.AND P4, PT, R9, 0x60, PT ;  /* 0x000000600900780c */ /* 0x000fc40003f84270 */
[----:B0-----:R-:W-:Y:S01]  /*12d20*/  FSEL R52, R52, -INF , P3 ;  /* 0xff80000034347808 */ /* 0x001fe20001800000 */
[----:B------:R-:W0:Y:S01]  /*12d30*/  MUFU.TANH R38, R79 ;  /* 0x0000004f00267308 */ /* 0x000e220000002400 */
[----:B------:R-:W-:Y:S02]  /*12d40*/  FMNMX.FTZ R27, R44, R27, !PT ;  /* 0x0000001b2c1b7209 */ /* 0x000fe40007810000 */
[----:B------:R-:W-:Y:S02]  /*12d50*/  ISETP.GT.AND P3, PT, R9, 0x61, PT ;  /* 0x000000610900780c */ /* 0x000fe40003f64270 */
[----:B---3--:R-:W-:Y:S02]  /*12d60*/  FSEL R50, R21, -INF , P4 ;  /* 0xff80000015327808 */ /* 0x008fe40002000000 */
[----:B------:R-:W-:Y:S01]  /*12d70*/  FMNMX.FTZ R27, R52, R27, !PT ;  /* 0x0000001b341b7209 */ /* 0x000fe20007810000 */
[----:B------:R-:W3:Y:S01]  /*12d80*/  MUFU.TANH R26, R82 ;  /* 0x00000052001a7308 */ /* 0x000ee20000002400 */
[----:B------:R-:W-:-:S02]  /*12d90*/  ISETP.GT.AND P4, PT, R9, 0x68, PT ;  /* 0x000000680900780c */ /* 0x000fc40003f84270 */
[----:B--2---:R-:W-:Y:S02]  /*12da0*/  FSEL R40, R40, -INF , P3 ;  /* 0xff80000028287808 */ /* 0x004fe40001800000 */
[----:B------:R-:W-:Y:S02]  /*12db0*/  FMNMX.FTZ R27, R50, R27, !PT ;  /* 0x0000001b321b7209 */ /* 0x000fe40007810000 */
[C---:B------:R-:W-:Y:S01]  /*12dc0*/  ISETP.GT.AND P3, PT, R9.reuse, 0x69, PT ;  /* 0x000000690900780c */ /* 0x040fe20003f64270 */
[----:B------:R-:W2:Y:S01]  /*12dd0*/  MUFU.TANH R36, R83 ;  /* 0x0000005300247308 */ /* 0x000ea20000002400 */
[----:B-1----:R-:W-:Y:S02]  /*12de0*/  FSEL R42, R42, -INF , P4 ;  /* 0xff8000002a2a7808 */ /* 0x002fe40002000000 */
[----:B------:R-:W-:Y:S02]  /*12df0*/  FMNMX.FTZ R27, R40, R27, !PT ;  /* 0x0000001b281b7209 */ /* 0x000fe40007810000 */
[----:B------:R-:W-:-:S02]  /*12e00*/  ISETP.GT.AND P4, PT, R9, 0x70, PT ;  /* 0x000000700900780c */ /* 0x000fc40003f84270 */
[----:B0-----:R-:W-:Y:S01]  /*12e10*/  FSEL R38, R38, -INF , P3 ;  /* 0xff80000026267808 */ /* 0x001fe20001800000 */
[----:B------:R-:W0:Y:S01]  /*12e20*/  MUFU.TANH R34, R86 ;  /* 0x0000005600227308 */ /* 0x000e220000002400 */
[----:B------:R-:W-:Y:S02]  /*12e30*/  FMNMX.FTZ R27, R42, R27, !PT ;  /* 0x0000001b2a1b7209 */ /* 0x000fe40007810000 */
[C---:B------:R-:W-:Y:S02]  /*12e40*/  ISETP.GT.AND P3, PT, R9.reuse, 0x71, PT ;  /* 0x000000710900780c */ /* 0x040fe40003f64270 */
[----:B---3--:R-:W-:Y:S02]  /*12e50*/  FSEL R26, R26, -INF , P4 ;  /* 0xff8000001a1a7808 */ /* 0x008fe40002000000 */
[----:B------:R-:W-:Y:S01]  /*12e60*/  FMNMX.FTZ R27, R38, R27, !PT ;  /* 0x0000001b261b7209 */ /* 0x000fe20007810000 */
[----:B------:R-:W1:Y:S01]  /*12e70*/  MUFU.TANH R30, R87 ;  /* 0x00000057001e7308 */ /* 0x000e620000002400 */
[----:B------:R-:W-:-:S02]  /*12e80*/  ISETP.GT.AND P4, PT, R9, 0x78, PT ;  /* 0x000000780900780c */ /* 0x000fc40003f84270 */
[----:B--2---:R-:W-:Y:S02]  /*12e90*/  FSEL R36, R36, -INF , P3 ;  /* 0xff80000024247808 */ /* 0x004fe40001800000 */
[----:B------:R-:W-:Y:S02]  /*12ea0*/  FMNMX.FTZ R27, R26, R27, !PT ;  /* 0x0000001b1a1b7209 */ /* 0x000fe40007810000 */
[----:B------:R-:W-:Y:S01]  /*12eb0*/  ISETP.GT.AND P3, PT, R9, 0x79, PT ;  /* 0x000000790900780c */ /* 0x000fe20003f64270 */
[----:B------:R-:W-:Y:S01]  /*12ec0*/  MUFU.TANH R4, R4 ;  /* 0x0000000400047308 */ /* 0x000fe20000002400 */
[----:B0-----:R-:W-:Y:S01]  /*12ed0*/  FSEL R34, R34, -INF , P4 ;  /* 0xff80000022227808 */ /* 0x001fe20002000000 */
[----:B------:R-:W-:Y:S01]  /*12ee0*/  IMAD.U32 R9, RZ, RZ, UR5 ;  /* 0x00000005ff097e24 */ /* 0x000fe2000f8e00ff */
[----:B------:R-:W-:Y:S02]  /*12ef0*/  FMNMX.FTZ R27, R36, R27, !PT ;  /* 0x0000001b241b7209 */ /* 0x000fe40007810000 */
[----:B------:R-:W-:-:S02]  /*12f00*/  ISETP.GT.AND P4, PT, R31, 0x1, PT ;  /* 0x000000011f00780c */ /* 0x000fc40003f84270 */
[----:B------:R-:W-:Y:S01]  /*12f10*/  FMNMX.FTZ R27, R34, R27, !PT ;  /* 0x0000001b221b7209 */ /* 0x000fe20007810000 */
[----:B------:R-:W0:Y:S01]  /*12f20*/  MUFU.TANH R3, R3 ;  /* 0x0000000300037308 */ /* 0x000e220000002400 */
[----:B-1----:R-:W-:-:S04]  /*12f30*/  FSEL R30, R30, -INF , P3 ;  /* 0xff8000001e1e7808 */ /* 0x002fc80001800000 */
[----:B------:R-:W-:-:S03]  /*12f40*/  FMNMX.FTZ R27, R30, R27, !PT ;  /* 0x0000001b1e1b7209 */ /* 0x000fc60007810000 */
[----:B------:R-:W1:Y:S02]  /*12f50*/  MUFU.TANH R6, R6 ;  /* 0x0000000600067308 */ /* 0x000e640000002400 */
[----:B------:R-:W2:Y:S06]  /*12f60*/  SHFL.BFLY PT, R60, R27, 0x2, 0x1f ;  /* 0x0c401f001b3c7f89 */ /* 0x000eac00000e0000 */
[----:B------:R-:W-:Y:S01]  /*12f70*/  MUFU.TANH R7, R7 ;  /* 0x0000000700077308 */ /* 0x000fe20000002400 */
[----:B0-----:R-:W-:Y:S02]  /*12f80*/  FSEL R3, R3, -INF , P4 ;  /* 0xff80000003037808 */ /* 0x001fe40002000000 */
[----:B------:R-:W-:-:S05]  /*12f90*/  ISETP.GT.AND P4, PT, R31, 0x10, PT ;  /* 0x000000101f00780c */ /* 0x000fca0003f84270 */
[----:B------:R-:W0:Y:S01]  /*12fa0*/  MUFU.TANH R8, R8 ;  /* 0x0000000800087308 */ /* 0x000e220000002400 */
[----:B-1----:R-:W-:-:S07]  /*12fb0*/  FSEL R64, R6, -INF , P5 ;  /* 0xff80000006407808 */ /* 0x002fce0002800000 */
[----:B------:R-:W-:Y:S01]  /*12fc0*/  MUFU.TANH R12, R12 ;  /* 0x0000000c000c7308 */ /* 0x000fe20000002400 */
[----:B--2---:R-:W-:-:S05]  /*12fd0*/  FMNMX.FTZ R60, R27, R60, !PT ;  /* 0x0000003c1b3c7209 */ /* 0x004fca0007810000 */
[----:B------:R-:W1:Y:S02]  /*12fe0*/  SHFL.BFLY PT, R21, R60, 0x1, 0x1f ;  /* 0x0c201f003c157f89 */ /* 0x000e6400000e0000 */
[----:B------:R-:W2:Y:S01]  /*12ff0*/  MUFU.TANH R11, R11 ;  /* 0x0000000b000b7308 */ /* 0x000ea20000002400 */
[----:B0-----:R-:W-:Y:S02]  /*13000*/  FSEL R72, R8, -INF , P4 ;  /* 0xff80000008487808 */ /* 0x001fe40002000000 */
[----:B------:R-:W-:-:S05]  /*13010*/  ISETP.GT.AND P4, PT, R31, 0x18, PT ;  /* 0x000000181f00780c */ /* 0x000fca0003f84270 */
[----:B------:R-:W-:Y:S08]  /*13020*/  MUFU.TANH R15, R15 ;  /* 0x0000000f000f7308 */ /* 0x000ff00000002400 */
[----:B------:R-:W0:Y:S01]  /*13030*/  MUFU.TANH R24, R24 ;  /* 0x0000001800187308 */ /* 0x000e220000002400 */
[----:B--2---:R-:W-:Y:S02]  /*13040*/  FSEL R76, R11, -INF , P4 ;  /* 0xff8000000b4c7808 */ /* 0x004fe40002000000 */
[----:B------:R-:W-:-:S02]  /*13050*/  ISETP.GT.AND P4, PT, R31, 0x20, PT ;  /* 0x000000201f00780c */ /* 0x000fc40003f84270 */
[----:B-1----:R-:W-:-:S03]  /*13060*/  FMNMX.FTZ R21, R60, R21, !PT ;  /* 0x000000153c157209 */ /* 0x002fc60007810000 */
[----:B------:R-:W1:Y:S01]  /*13070*/  MUFU.TANH R25, R25 ;  /* 0x0000001900197308 */ /* 0x000e620000002400 */
[C---:B------:R-:W-:Y:S01]  /*13080*/  FSETP.NEU.FTZ.AND P3, PT, R21.reuse, -INF , PT ;  /* 0xff8000001500780b */ /* 0x040fe20003f7d000 */
[----:B------:R-:W-:-:S06]  /*13090*/  FMUL.FTZ R27, R21, R9 ;  /* 0x00000009151b7220 */ /* 0x000fcc0000410000 */
[----:B------:R-:W2:Y:S01]  /*130a0*/  MUFU.TANH R28, R28 ;  /* 0x0000001c001c7308 */ /* 0x000ea20000002400 */
[----:B------:R-:W-:Y:S02]  /*130b0*/  FSEL R27, R27, RZ, P3 ;  /* 0x000000ff1b1b7208 */ /* 0x000fe40001800000 */
[C---:B------:R-:W-:Y:S02]  /*130c0*/  ISETP.GT.AND P3, PT, R31.reuse, RZ, PT ;  /* 0x000000ff1f00720c */ /* 0x040fe40003f64270 */
[----:B0-----:R-:W-:Y:S01]  /*130d0*/  FSEL R24, R24, -INF , P4 ;  /* 0xff80000018187808 */ /* 0x001fe20002000000 */
[-CC-:B------:R-:W-:Y:S01]  /*130e0*/  FFMA.FTZ R175, R92, R9.reuse, -R27.reuse ;  /* 0x000000095caf7223 */ /* 0x180fe2000001081b */
[----:B------:R-:W-:Y:S01]  /*130f0*/  FSEL R60, R4, -INF , P3 ;  /* 0xff800000043c7808 */ /* 0x000fe20001800000 */
[----:B------:R-:W0:Y:S01]  /*13100*/  MUFU.TANH R29, R29 ;  /* 0x0000001d001d7308 */ /* 0x000e220000002400 */
[----:B------:R-:W-:Y:S01]  /*13110*/  ISETP.GT.AND P3, PT, R31, 0x9, PT ;  /* 0x000000091f00780c */ /* 0x000fe20003f64270 */
[--C-:B------:R-:W-:Y:S01]  /*13120*/  FFMA.FTZ R173, R96, R9, -R27.reuse ;  /* 0x0000000960ad7223 */ /* 0x100fe2000001081b */
[----:B------:R-:W-:Y:S01]  /*13130*/  FMNMX.FTZ R63, R60, R3, !PT ;  /* 0x000000033c3f7209 */ /* 0x000fe20007810000 */
[-CC-:B------:R-:W-:Y:S01]  /*13140*/  FFMA.FTZ R8, R98, R9.reuse, -R27.reuse ;  /* 0x0000000962087223 */ /* 0x180fe2000001081b */
[----:B------:R-:W-:Y:S01]  /*13150*/  FSEL R68, R7, -INF , P3 ;  /* 0xff80000007447808 */ /* 0x000fe20001800000 */
[--C-:B------:R-:W-:Y:S01]  /*13160*/  FFMA.FTZ R7, R94, R9, -R27.reuse ;  /* 0x000000095e077223 */ /* 0x100fe2000001081b */
[----:B------:R-:W-:Y:S01]  /*13170*/  FMNMX.FTZ R63, R64, R63, !PT ;  /* 0x0000003f403f7209 */ /* 0x000fe20007810000 */
[----:B------:R-:W3:Y:S01]  /*13180*/  MUFU.TANH R32, R32 ;  /* 0x0000002000207308 */ /* 0x000ee20000002400 */
[C---:B------:R-:W-:Y:S01]  /*13190*/  ISETP.GT.AND P3, PT, R31.reuse, 0x11, PT ;  /* 0x000000111f00780c */ /* 0x040fe20003f64270 */
[--C-:B------:R-:W-:Y:S01]  /*131a0*/  FFMA.FTZ R169, R88, R9, -R27.reuse ;  /* 0x0000000958a97223 */ /* 0x100fe2000001081b */
[----:B------:R-:W-:Y:S01]  /*131b0*/  FMNMX.FTZ R63, R68, R63, !PT ;  /* 0x0000003f443f7209 */ /* 0x000fe20007810000 */
[-CC-:B------:R-:W-:Y:S01]  /*131c0*/  FFMA.FTZ R179, R100, R9.reuse, -R27.reuse ;  /* 0x0000000964b37223 */ /* 0x180fe2000001081b */
[----:B------:R-:W-:Y:S01]  /*131d0*/  FSEL R12, R12, -INF , P3 ;  /* 0xff8000000c0c7808 */ /* 0x000fe20001800000 */
[--C-:B------:R-:W-:Y:S01]  /*131e0*/  FFMA.FTZ R6, R102, R9, -R27.reuse ;  /* 0x0000000966067223 */ /* 0x100fe2000001081b */
[----:B------:R-:W-:Y:S01]  /*131f0*/  FMNMX.FTZ R63, R72, R63, !PT ;  /* 0x0000003f483f7209 */ /* 0x000fe20007810000 */
[----:B------:R-:W4:Y:S01]  /*13200*/  MUFU.TANH R33, R33 ;  /* 0x0000002100217308 */ /* 0x000f220000002400 */
[----:B------:R-:W-:Y:S01]  /*13210*/  ISETP.GT.AND P3, PT, R31, 0x19, PT ;  /* 0x000000191f00780c */ /* 0x000fe20003f64270 */
[--C-:B------:R-:W-:Y:S01]  /*13220*/  FFMA.FTZ R177, R104, R9, -R27.reuse ;  /* 0x0000000968b17223 */ /* 0x100fe2000001081b */
[----:B------:R-:W-:Y:S01]  /*13230*/  FMNMX.FTZ R63, R12, R63, !PT ;  /* 0x0000003f0c3f7209 */ /* 0x000fe20007810000 */
[-CC-:B------:R-:W-:Y:S01]  /*13240*/  FFMA.FTZ R171, R70, R9.reuse, -R27.reuse ;  /* 0x0000000946ab7223 */ /* 0x180fe2000001081b */
[----:B------:R-:W-:Y:S01]  /*13250*/  FSEL R78, R15, -INF , P3 ;  /* 0xff8000000f4e7808 */ /* 0x000fe20001800000 */
[--C-:B------:R-:W-:Y:S01]  /*13260*/  FFMA.FTZ R4, R106, R9, -R27.reuse ;  /* 0x000000096a047223 */ /* 0x100fe2000001081b */
[----:B------:R-:W-:Y:S01]  /*13270*/  FMNMX.FTZ R63, R76, R63, !PT ;  /* 0x0000003f4c3f7209 */ /* 0x000fe20007810000 */
[----:B------:R-:W4:Y:S01]  /*13280*/  MUFU.TANH R20, R20 ;  /* 0x0000001400147308 */ /* 0x000f220000002400 */
[C---:B------:R-:W-:Y:S01]  /*13290*/  ISETP.GT.AND P3, PT, R31.reuse, 0x21, PT ;  /* 0x000000211f00780c */ /* 0x040fe20003f64270 */
[--C-:B------:R-:W-:Y:S01]  /*132a0*/  FFMA.FTZ R183, R110, R9, -R27.reuse ;  /* 0x000000096eb77223 */ /* 0x100fe2000001081b */
[----:B------:R-:W-:Y:S01]  /*132b0*/  FMNMX.FTZ R63, R78, R63, !PT ;  /* 0x0000003f4e3f7209 */ /* 0x000fe20007810000 */
[-CC-:B------:R-:W-:Y:S01]  /*132c0*/  FFMA.FTZ R112, R112, R9.reuse, -R27.reuse ;  /* 0x0000000970707223 */ /* 0x180fe2000001081b */
[----:B------:R-:W-:Y:S01]  /*132d0*/  ISETP.GT.AND P4, PT, R31, 0x28, PT ;  /* 0x000000281f00780c */ /* 0x000fe20003f84270 */
[--C-:B------:R-:W-:Y:S01]  /*132e0*/  FFMA.FTZ R165, R62, R9, -R27.reuse ;  /* 0x000000093ea57223 */ /* 0x100fe2000001081b */
[----:B-1----:R-:W-:Y:S01]  /*132f0*/  FSEL R80, R25, -INF , P3 ;  /* 0xff80000019507808 */ /* 0x002fe20001800000 */
[----:B------:R-:W1:Y:S01]  /*13300*/  MUFU.TANH R14, R14 ;  /* 0x0000000e000e7308 */ /* 0x000e620000002400 */
[----:B------:R-:W-:Y:S01]  /*13310*/  FMNMX.FTZ R63, R24, R63, !PT ;  /* 0x0000003f183f7209 */ /* 0x000fe20007810000 */
[-CC-:B------:R-:W-:Y:S01]  /*13320*/  FFMA.FTZ R181, R114, R9.reuse, -R27.reuse ;  /* 0x0000000972b57223 */ /* 0x180fe2000001081b */
[C---:B------:R-:W-:Y:S01]  /*13330*/  ISETP.GT.AND P3, PT, R31.reuse, 0x29, PT ;  /* 0x000000291f00780c */ /* 0x040fe20003f64270 */
[-CC-:B------:R-:W-:Y:S01]  /*13340*/  FFMA.FTZ R167, R46, R9.reuse, -R27.reuse ;  /* 0x000000092ea77223 */ /* 0x180fe2000001081b */
[----:B--2---:R-:W-:Y:S01]  /*13350*/  FSEL R28, R28, -INF , P4 ;  /* 0xff8000001c1c7808 */ /* 0x004fe20002000000 */
[--C-:B------:R-:W-:Y:S01]  /*13360*/  FFMA.FTZ R46, R56, R9, -R27.reuse ;  /* 0x00000009382e7223 */ /* 0x100fe2000001081b */
[----:B------:R-:W-:Y:S01]  /*13370*/  FMNMX.FTZ R63, R80, R63, !PT ;  /* 0x0000003f503f7209 */ /* 0x000fe20007810000 */
[----:B------:R-:W2:Y:S01]  /*13380*/  MUFU.TANH R10, R10 ;  /* 0x0000000a000a7308 */ /* 0x000ea20000002400 */
[----:B------:R-:W-:Y:S01]  /*13390*/  ISETP.GT.AND P4, PT, R31, 0x30, PT ;  /* 0x000000301f00780c */ /* 0x000fe20003f84270 */
[-CC-:B------:R-:W-:Y:S01]  /*133a0*/  FFMA.FTZ R161, R48, R9.reuse, -R27.reuse ;  /* 0x0000000930a17223 */ /* 0x180fe2000001081b */
[----:B0-----:R-:W-:Y:S01]  /*133b0*/  FSEL R82, R29, -INF , P3 ;  /* 0xff8000001d527808 */ /* 0x001fe20001800000 */
[--C-:B------:R-:W-:Y:S01]  /*133c0*/  FFMA.FTZ R163, R44, R9, -R27.reuse ;  /* 0x000000092ca37223 */ /* 0x100fe2000001081b */
[----:B------:R-:W-:Y:S01]  /*133d0*/  FMNMX.FTZ R63, R28, R63, !PT ;  /* 0x0000003f1c3f7209 */ /* 0x000fe20007810000 */
[-CC-:B------:R-:W-:Y:S01]  /*133e0*/  FFMA.FTZ R153, R26, R9.reuse, -R27.reuse ;  /* 0x000000091a997223 */ /* 0x180fe2000001081b */
[C---:B------:R-:W-:Y:S01]  /*133f0*/  ISETP.GT.AND P3, PT, R31.reuse, 0x31, PT ;  /* 0x000000311f00780c */ /* 0x040fe20003f64270 */
[----:B------:R-:W0:Y:S01]  /*13400*/  MUFU.TANH R13, R13 ;  /* 0x0000000d000d7308 */ /* 0x000e220000002400 */
[----:B---3--:R-:W-:Y:S01]  /*13410*/  FSEL R32, R32, -INF , P4 ;  /* 0xff80000020207808 */ /* 0x008fe20002000000 */
[--C-:B------:R-:W-:Y:S01]  /*13420*/  FFMA.FTZ R74, R74, R9, -R27.reuse ;  /* 0x000000094a4a7223 */ /* 0x100fe2000001081b */
[----:B------:R-:W-:Y:S01]  /*13430*/  FMNMX.FTZ R63, R82, R63, !PT ;  /* 0x0000003f523f7209 */ /* 0x000fe20007810000 */
[-CC-:B------:R-:W-:Y:S01]  /*13440*/  FFMA.FTZ R66, R66, R9.reuse, -R27.reuse ;  /* 0x0000000942427223 */ /* 0x180fe2000001081b */
[----:B------:R-:W-:Y:S01]  /*13450*/  ISETP.GT.AND P4, PT, R31, 0x38, PT ;  /* 0x000000381f00780c */ /* 0x000fe20003f84270 */
[--C-:B------:R-:W-:Y:S01]  /*13460*/  FFMA.FTZ R58, R58, R9, -R27.reuse ;  /* 0x000000093a3a7223 */ /* 0x100fe2000001081b */
[----:B----4-:R-:W-:Y:S01]  /*13470*/  FSEL R84, R33, -INF , P3 ;  /* 0xff80000021547808 */ /* 0x010fe20001800000 */
[----:B------:R-:W3:Y:S01]  /*13480*/  MUFU.TANH R35, R35 ;  /* 0x0000002300237308 */ /* 0x000ee20000002400 */
[----:B------:R-:W-:Y:S01]  /*13490*/  FMNMX.FTZ R63, R32, R63, !PT ;  /* 0x0000003f203f7209 */ /* 0x000fe20007810000 */
[-CC-:B------:R-:W-:Y:S01]  /*134a0*/  FFMA.FTZ R48, R54, R9.reuse, -R27.reuse ;  /* 0x0000000936307223 */ /* 0x180fe2000001081b */
[C---:B------:R-:W-:Y:S01]  /*134b0*/  ISETP.GT.AND P3, PT, R31.reuse, 0x39, PT ;  /* 0x000000391f00780c */ /* 0x040fe20003f64270 */
[-CC-:B------:R-:W-:Y:S01]  /*134c0*/  FFMA.FTZ R44, R52, R9.reuse, -R27.reuse ;  /* 0x00000009342c7223 */ /* 0x180fe2000001081b */
[----:B------:R-:W-:Y:S01]  /*134d0*/  FSEL R20, R20, -INF , P4 ;  /* 0xff80000014147808 */ /* 0x000fe20002000000 */
[--C-:B------:R-:W-:Y:S01]  /*134e0*/  FFMA.FTZ R157, R50, R9, -R27.reuse ;  /* 0x00000009329d7223 */ /* 0x100fe2000001081b */
[----:B------:R-:W-:Y:S01]  /*134f0*/  FMNMX.FTZ R63, R84, R63, !PT ;  /* 0x0000003f543f7209 */ /* 0x000fe20007810000 */
[----:B------:R-:W4:Y:S01]  /*13500*/  MUFU.TANH R45, R45 ;  /* 0x0000002d002d7308 */ /* 0x000f220000002400 */
[C---:B------:R-:W-:Y:S01]  /*13510*/  ISETP.GT.AND P4, PT, R31.reuse, 0x40, PT ;  /* 0x000000401f00780c */ /* 0x040fe20003f84270 */
[-CC-:B------:R-:W-:Y:S01]  /*13520*/  FFMA.FTZ R40, R40, R9.reuse, -R27.reuse ;  /* 0x0000000928287223 */ /* 0x180fe2000001081b */
[----:B-1----:R-:W-:Y:S01]  /*13530*/  FSEL R86, R14, -INF , P3 ;  /* 0xff8000000e567808 */ /* 0x002fe20001800000 */
[--C-:B------:R-:W-:Y:S01]  /*13540*/  FFMA.FTZ R159, R42, R9, -R27.reuse ;  /* 0x000000092a9f7223 */ /* 0x100fe2000001081b */
[----:B------:R-:W-:Y:S01]  /*13550*/  FMNMX.FTZ R63, R20, R63, !PT ;  /* 0x0000003f143f7209 */ /* 0x000fe20007810000 */
[-CC-:B------:R-:W-:Y:S01]  /*13560*/  FFMA.FTZ R38, R38, R9.reuse, -R27.reuse ;  /* 0x0000000926267223 */ /* 0x180fe2000001081b */
[C---:B------:R-:W-:Y:S01]  /*13570*/  ISETP.GT.AND P3, PT, R31.reuse, 0x41, PT ;  /* 0x000000411f00780c */ /* 0x040fe20003f64270 */
[----:B------:R-:W1:Y:S01]  /*13580*/  MUFU.TANH R53, R53 ;  /* 0x0000003500357308 */ /* 0x000e620000002400 */
[----:B--2---:R-:W-:Y:S01]  /*13590*/  FSEL R94, R10, -INF , P4 ;  /* 0xff8000000a5e7808 */ /* 0x004fe20002000000 */
[--C-:B------:R-:W-:Y:S01]  /*135a0*/  FFMA.FTZ R10, R90, R9, -R27.reuse ;  /* 0x000000095a0a7223 */ /* 0x100fe2000001081b */
[----:B------:R-:W-:Y:S01]  /*135b0*/  FMNMX.FTZ R63, R86, R63, !PT ;  /* 0x0000003f563f7209 */ /* 0x000fe20007810000 */
[-CC-:B------:R-:W-:Y:S01]  /*135c0*/  FFMA.FTZ R26, R36, R9.reuse, -R27.reuse ;  /* 0x00000009241a7223 */ /* 0x180fe2000001081b */
[----:B------:R-:W-:Y:S01]  /*135d0*/  ISETP.GT.AND P4, PT, R31, 0x48, PT ;  /* 0x000000481f00780c */ /* 0x000fe20003f84270 */
[--C-:B------:R-:W-:Y:S01]  /*135e0*/  FFMA.FTZ R155, R34, R9, -R27.reuse ;  /* 0x00000009229b7223 */ /* 0x100fe2000001081b */
[----:B0-----:R-:W-:Y:S01]  /*135f0*/  FSEL R92, R13, -INF , P3 ;  /* 0xff8000000d5c7808 */ /* 0x001fe20001800000 */
[----:B------:R-:W0:Y:S01]  /*13600*/  MUFU.TANH R57, R57 ;  /* 0x0000003900397308 */ /* 0x000e220000002400 */
[----:B------:R-:W-:Y:S01]  /*13610*/  FMNMX.FTZ R63, R94, R63, !PT ;  /* 0x0000003f5e3f7209 */ /* 0x000fe20007810000 */
[----:B------:R-:W-:Y:S01]  /*13620*/  FFMA.FTZ R30, R30, R9, -R27 ;  /* 0x000000091e1e7223 */ /* 0x000fe2000001081b */
[----:B------:R-:W-:-:S02]  /*13630*/  ISETP.GT.AND P3, PT, R31, 0x49, PT ;  /* 0x000000491f00780c */ /* 0x000fc40003f64270 */
[----:B---3--:R-:W-:Y:S02]  /*13640*/  FSEL R96, R35, -INF , P4 ;  /* 0xff80000023607808 */ /* 0x008fe40002000000 */
[----:B------:R-:W-:Y:S01]  /*13650*/  FMNMX.FTZ R63, R92, R63, !PT ;  /* 0x0000003f5c3f7209 */ /* 0x000fe20007810000 */
[----:B------:R-:W2:Y:S01]  /*13660*/  MUFU.TANH R47, R47 ;  /* 0x0000002f002f7308 */ /* 0x000ea20000002400 */
[----:B------:R-:W-:Y:S02]  /*13670*/  ISETP.GT.AND P4, PT, R31, 0x50, PT ;  /* 0x000000501f00780c */ /* 0x000fe40003f84270 */
[----:B----4-:R-:W-:Y:S02]  /*13680*/  FSEL R90, R45, -INF , P3 ;  /* 0xff8000002d5a7808 */ /* 0x010fe40001800000 */
[----:B------:R-:W-:Y:S02]  /*13690*/  FMNMX.FTZ R63, R96, R63, !PT ;  /* 0x0000003f603f7209 */ /* 0x000fe40007810000 */
[----:B------:R-:W-:Y:S01]  /*136a0*/  ISETP.GT.AND P3, PT, R31, 0x51, PT ;  /* 0x000000511f00780c */ /* 0x000fe20003f64270 */
[----:B------:R-:W3:Y:S01]  /*136b0*/  MUFU.TANH R49, R49 ;  /* 0x0000003100317308 */ /* 0x000ee20000002400 */
[----:B-1----:R-:W-:-:S02]  /*136c0*/  FSEL R98, R53, -INF , P4 ;  /* 0xff80000035627808 */ /* 0x002fc40002000000 */
[----:B------:R-:W-:Y:S02]  /*136d0*/  FMNMX.FTZ R63, R90, R63, !PT ;  /* 0x0000003f5a3f7209 */ /* 0x000fe40007810000 */
[----:B------:R-:W-:Y:S02]  /*136e0*/  ISETP.GT.AND P4, PT, R31, 0x58, PT ;  /* 0x000000581f00780c */ /* 0x000fe40003f84270 */
[----:B0-----:R-:W-:Y:S01]  /*136f0*/  FSEL R88, R57, -INF , P3 ;  /* 0xff80000039587808 */ /* 0x001fe20001800000 */
[----:B------:R-:W0:Y:S01]  /*13700*/  MUFU.TANH R37, R37 ;  /* 0x0000002500257308 */ /* 0x000e220000002400 */
[----:B------:R-:W-:Y:S02]  /*13710*/  FMNMX.FTZ R63, R98, R63, !PT ;  /* 0x0000003f623f7209 */ /* 0x000fe40007810000 */
[----:B------:R-:W-:Y:S02]  /*13720*/  ISETP.GT.AND P3, PT, R31, 0x59, PT ;  /* 0x000000591f00780c */ /* 0x000fe40003f64270 */
[----:B--2---:R-:W-:-:S02]  /*13730*/  FSEL R100, R47, -INF , P4 ;  /* 0xff8000002f647808 */ /* 0x004fc40002000000 */
[----:B------:R-:W-:Y:S01]  /*13740*/  FMNMX.FTZ R63, R88, R63, !PT ;  /* 0x0000003f583f7209 */ /* 0x000fe20007810000 */
[----:B------:R-:W1:Y:S01]  /*13750*/  MUFU.TANH R55, R55 ;  /* 0x0000003700377308 */ /* 0x000e620000002400 */
[----:B------:R-:W-:Y:S02]  /*13760*/  ISETP.GT.AND P4, PT, R31, 0x60, PT ;  /* 0x000000601f00780c */ /* 0x000fe40003f84270 */
[----:B---3--:R-:W-:Y:S02]  /*13770*/  FSEL R102, R49, -INF , P3 ;  /* 0xff80000031667808 */ /* 0x008fe40001800000 */
[----:B------:R-:W-:Y:S02]  /*13780*/  FMNMX.FTZ R63, R100, R63, !PT ;  /* 0x0000003f643f7209 */ /* 0x000fe40007810000 */
[----:B------:R-:W-:Y:S01]  /*13790*/  ISETP.GT.AND P3, PT, R31, 0x61, PT ;  /* 0x000000611f00780c */ /* 0x000fe20003f64270 */
[----:B------:R-:W2:Y:S01]  /*137a0*/  MUFU.TANH R51, R51 ;  /* 0x0000003300337308 */ /* 0x000ea20000002400 */
[----:B0-----:R-:W-:-:S02]  /*137b0*/  FSEL R104, R37, -INF , P4 ;  /* 0xff80000025687808 */ /* 0x001fc40002000000 */
[----:B------:R-:W-:Y:S02]  /*137c0*/  FMNMX.FTZ R63, R102, R63, !PT ;  /* 0x0000003f663f7209 */ /* 0x000fe40007810000 */
[----:B------:R-:W-:Y:S02]  /*137d0*/  ISETP.GT.AND P4, PT, R31, 0x68, PT ;  /* 0x000000681f00780c */ /* 0x000fe40003f84270 */
[----:B------:R-:W-:Y:S01]  /*137e0*/  FMNMX.FTZ R63, R104, R63, !PT ;  /* 0x0000003f683f7209 */ /* 0x000fe20007810000 */
[----:B------:R-:W0:Y:S01]  /*137f0*/  MUFU.TANH R43, R43 ;  /* 0x0000002b002b7308 */ /* 0x000e220000002400 */
[----:B-1----:R-:W-:Y:S02]  /*13800*/  FSEL R70, R55, -INF , P3 ;  /* 0xff80000037467808 */ /* 0x002fe40001800000 */
[----:B------:R-:W-:Y:S02]  /*13810*/  ISETP.GT.AND P3, PT, R31, 0x69, PT ;  /* 0x000000691f00780c */ /* 0x000fe40003f64270 */
[----:B------:R-:W-:-:S03]  /*13820*/  FMNMX.FTZ R63, R70, R63, !PT ;  /* 0x0000003f463f7209 */ /* 0x000fc60007810000 */
[----:B------:R-:W1:Y:S01]  /*13830*/  MUFU.TANH R39, R39 ;  /* 0x0000002700277308 */ /* 0x000e620000002400 */
[----:B--2---:R-:W-:Y:S02]  /*13840*/  FSEL R106, R51, -INF , P4 ;  /* 0xff800000336a7808 */ /* 0x004fe40002000000 */
[----:B------:R-:W-:Y:S02]  /*13850*/  ISETP.GT.AND P4, PT, R31, 0x70, PT ;  /* 0x000000701f00780c */ /* 0x000fe40003f84270 */
[----:B------:R-:W-:-:S03]  /*13860*/  FMNMX.FTZ R63, R106, R63, !PT ;  /* 0x0000003f6a3f7209 */ /* 0x000fc60007810000 */
[----:B------:R-:W2:Y:S01]  /*13870*/  MUFU.TANH R41, R41 ;  /* 0x0000002900297308 */ /* 0x000ea20000002400 */
[----:B0-----:R-:W-:Y:S02]  /*13880*/  FSEL R108, R43, -INF , P3 ;  /* 0xff8000002b6c7808 */ /* 0x001fe40001800000 */
[----:B------:R-:W-:Y:S01]  /*13890*/  ISETP.GT.AND P3, PT, R31, 0x71, PT ;  /* 0x000000711f00780c */ /* 0x000fe20003f64270 */
[----:B------:R-:W0:Y:S01]  /*138a0*/  @P2 LDC R43, c[0x0][0x450] ;  /* 0x00011400ff2b2b82 */ /* 0x000e220000000800 */
[----:B------:R-:W-:-:S03]  /*138b0*/  FMNMX.FTZ R63, R108, R63, !PT ;  /* 0x0000003f6c3f7209 */ /* 0x000fc60007810000 */
[----:B------:R-:W3:Y:S01]  /*138c0*/  MUFU.TANH R59, R59 ;  /* 0x0000003b003b7308 */ /* 0x000ee20000002400 */
[----:B-1----:R-:W-:Y:S02]  /*138d0*/  FSEL R110, R39, -INF , P4 ;  /* 0xff800000276e7808 */ /* 0x002fe40002000000 */
[----:B------:R-:W-:Y:S02]  /*138e0*/  ISETP.GT.AND P4, PT, R31, 0x78, PT ;  /* 0x000000781f00780c */ /* 0x000fe40003f84270 */
[----:B------:R-:W-:-:S03]  /*138f0*/  FMNMX.FTZ R63, R110, R63, !PT ;  /* 0x0000003f6e3f7209 */ /* 0x000fc60007810000 */
[----:B------:R-:W1:Y:S01]  /*13900*/  MUFU.TANH R61, R61 ;  /* 0x0000003d003d7308 */ /* 0x000e620000002400 */
[----:B--2---:R-:W-:Y:S02]  /*13910*/  FSEL R62, R41, -INF , P3 ;  /* 0xff800000293e7808 */ /* 0x004fe40001800000 */
[----:B------:R-:W-:Y:S01]  /*13920*/  ISETP.GT.AND P3, PT, R31, 0x79, PT ;  /* 0x000000791f00780c */ /* 0x000fe20003f64270 */
[----:B------:R-:W2:Y:S01]  /*13930*/  @P2 LDC R41, c[0x0][0x44c] ;  /* 0x00011300ff292b82 */ /* 0x000ea20000000800 */
[----:B------:R-:W-:-:S03]  /*13940*/  FMNMX.FTZ R63, R62, R63, !PT ;  /* 0x0000003f3e3f7209 */ /* 0x000fc60007810000 */
[----:B------:R3:W-:Y:S08]  /*13950*/  MUFU.EX2 R2, R112 ;  /* 0x0000007000027308 */ /* 0x0007f00000000800 */
[----:B------:R-:W4:Y:S01]  /*13960*/  MUFU.EX2 R181, R181 ;  /* 0x000000b500b57308 */ /* 0x000f220000000800 */
[----:B---3--:R-:W-:Y:S02]  /*13970*/  FSEL R112, R59, -INF , P4 ;  /* 0xff8000003b707808 */ /* 0x008fe40002000000 */
[----:B-1----:R-:W-:-:S02]  /*13980*/  FSEL R114, R61, -INF , P3 ;  /* 0xff8000003d727808 */ /* 0x002fc40001800000 */
[----:B------:R-:W-:-:S03]  /*13990*/  FMNMX.FTZ R63, R112, R63, !PT ;  /* 0x0000003f703f7209 */ /* 0x000fc60007810000 */
[----:B------:R1:W-:Y:S01]  /*139a0*/  MUFU.EX2 R14, R7 ;  /* 0x00000007000e7308 */ /* 0x0003e20000000800 */
[----:B------:R-:W-:-:S05]  /*139b0*/  FMNMX.FTZ R63, R114, R63, !PT ;  /* 0x0000003f723f7209 */ /* 0x000fca0007810000 */
[----:B------:R-:W3:Y:S02]  /*139c0*/  SHFL.BFLY PT, R56, R63, 0x2, 0x1f ;  /* 0x0c401f003f387f89 */ /* 0x000ee400000e0000 */
[----:B------:R-:W0:Y:S08]  /*139d0*/  MUFU.EX2 R183, R183 ;  /* 0x000000b700b77308 */ /* 0x000e300000000800 */
[----:B------:R-:W2:Y:S08]  /*139e0*/  MUFU.EX2 R4, R4 ;  /* 0x0000000400047308 */ /* 0x000eb00000000800 */
[----:B------:R-:W2:Y:S01]  /*139f0*/  MUFU.EX2 R177, R177 ;  /* 0x000000b100b17308 */ /* 0x000ea20000000800 */
[----:B---3--:R-:W-:-:S07]  /*13a00*/  FMNMX.FTZ R56, R63, R56, !PT ;  /* 0x000000383f387209 */ /* 0x008fce0007810000 */
[----:B------:R-:W3:Y:S01]  /*13a10*/  MUFU.EX2 R6, R6 ;  /* 0x0000000600067308 */ /* 0x000ee20000000800 */
[----:B------:R-:W1:Y:S07]  /*13a20*/  SHFL.BFLY PT, R213, R56, 0x1, 0x1f ;  /* 0x0c201f0038d57f89 */ /* 0x000e6e00000e0000 */
[----:B------:R-:W3:Y:S08]  /*13a30*/  MUFU.EX2 R179, R179 ;  /* 0x000000b300b37308 */ /* 0x000ef00000000800 */
[----:B------:R-:W3:Y:S08]  /*13a40*/  MUFU.EX2 R8, R8 ;  /* 0x0000000800087308 */ /* 0x000ef00000000800 */
[----:B------:R-:W-:Y:S01]  /*13a50*/  MUFU.EX2 R173, R173 ;  /* 0x000000ad00ad7308 */ /* 0x000fe20000000800 */
[----:B-1----:R-:W-:-:S04]  /*13a60*/  FMNMX.FTZ R213, R56, R213, !PT ;  /* 0x000000d538d57209 */ /* 0x002fc80007810000 */
        /* <DEDUP_REMOVED lines=9> */
[----:B----4-:R-:W-:Y:S01]  /*13b00*/  FADD.FTZ R12, R181, R2 ;  /* 0x00000002b50c7221 */ /* 0x010fe20000010000 */
[-CC-:B------:R-:W-:Y:S01]  /*13b10*/  FFMA.FTZ R13, R68, R9.reuse, -R7.reuse ;  /* 0x00000009440d7223 */ /* 0x180fe20000010807 */
[-CC-:B------:R-:W-:Y:S01]  /*13b20*/  FFMA.FTZ R176, R72, R9.reuse, -R7.reuse ;  /* 0x0000000948b07223 */ /* 0x180fe20000010807 */
[----:B------:R-:W-:Y:S01]  /*13b30*/  MUFU.EX2 R180, R180 ;  /* 0x000000b400b47308 */ /* 0x000fe20000000800 */
[----:B0-----:R-:W-:Y:S01]  /*13b40*/  FADD.FTZ R3, R183, R12 ;  /* 0x0000000cb7037221 */ /* 0x001fe20000010000 */
[-CC-:B------:R-:W-:Y:S01]  /*13b50*/  FFMA.FTZ R178, R76, R9.reuse, -R7.reuse ;  /* 0x000000094cb27223 */ /* 0x180fe20000010807 */
[-CC-:B------:R-:W-:Y:S01]  /*13b60*/  FFMA.FTZ R25, R78, R9.reuse, -R7.reuse ;  /* 0x000000094e197223 */ /* 0x180fe20000010807 */
[-C--:B------:R-:W-:Y:S01]  /*13b70*/  FFMA.FTZ R172, R24, R9.reuse, -R7 ;  /* 0x0000000918ac7223 */ /* 0x080fe20000010807 */
[----:B--2---:R-:W-:Y:S01]  /*13b80*/  FADD.FTZ R12, R4, R3 ;  /* 0x00000003040c7221 */ /* 0x004fe20000010000 */
[-CC-:B------:R-:W-:Y:S01]  /*13b90*/  FFMA.FTZ R170, R20, R9.reuse, -R7.reuse ;  /* 0x0000000914aa7223 */ /* 0x180fe20000010807 */
[-CC-:B------:R-:W-:Y:S01]  /*13ba0*/  FFMA.FTZ R27, R80, R9.reuse, -R7.reuse ;  /* 0x00000009501b7223 */ /* 0x180fe20000010807 */
[----:B------:R-:W0:Y:S01]  /*13bb0*/  MUFU.EX2 R11, R11 ;  /* 0x0000000b000b7308 */ /* 0x000e220000000800 */
[----:B------:R-:W-:Y:S01]  /*13bc0*/  FADD.FTZ R3, R177, R12 ;  /* 0x0000000cb1037221 */ /* 0x000fe20000010000 */
[-CC-:B------:R-:W-:Y:S01]  /*13bd0*/  FFMA.FTZ R174, R28, R9.reuse, -R7.reuse ;  /* 0x000000091cae7223 */ /* 0x180fe20000010807 */
[-CC-:B------:R-:W-:Y:S01]  /*13be0*/  FFMA.FTZ R29, R82, R9.reuse, -R7.reuse ;  /* 0x00000009521d7223 */ /* 0x180fe20000010807 */
[-C--:B------:R-:W-:Y:S01]  /*13bf0*/  FFMA.FTZ R168, R32, R9.reuse, -R7 ;  /* 0x0000000920a87223 */ /* 0x080fe20000010807 */
[----:B---3--:R-:W-:Y:S01]  /*13c00*/  FADD.FTZ R12, R6, R3 ;  /* 0x00000003060c7221 */ /* 0x008fe20000010000 */
[--C-:B------:R-:W-:Y:S01]  /*13c10*/  FFMA.FTZ R31, R84, R9, -R7.reuse ;  /* 0x00000009541f7223 */ /* 0x100fe20000010807 */
[----:B------:R-:W-:Y:S01]  /*13c20*/  @P2 IMAD.HI.U32 R24, R200, R41, RZ ;  /* 0x00000029c8182227 */ /* 0x000fe200078e00ff */
[----:B------:R-:W1:Y:S03]  /*13c30*/  MUFU.EX2 R182, R182 ;  /* 0x000000b600b67308 */ /* 0x000e660000000800 */
[----:B------:R-:W-:Y:S01]  /*13c40*/  FADD.FTZ R37, R179, R12 ;  /* 0x0000000cb3257221 */ /* 0x000fe20000010000 */
[-CC-:B------:R-:W-:Y:S01]  /*13c50*/  FFMA.FTZ R33, R86, R9.reuse, -R7.reuse ;  /* 0x0000000956217223 */ /* 0x180fe20000010807 */
[-CC-:B------:R-:W-:Y:S01]  /*13c60*/  FFMA.FTZ R164, R94, R9.reuse, -R7.reuse ;  /* 0x000000095ea47223 */ /* 0x180fe20000010807 */
[-C--:B------:R-:W-:Y:S01]  /*13c70*/  FFMA.FTZ R35, R92, R9.reuse, -R7 ;  /* 0x000000095c237223 */ /* 0x080fe20000010807 */
[----:B------:R-:W-:Y:S01]  /*13c80*/  FADD.FTZ R20, R8, R37 ;  /* 0x0000002508147221 */ /* 0x000fe20000010000 */
[-CC-:B------:R-:W-:Y:S01]  /*13c90*/  FFMA.FTZ R166, R96, R9.reuse, -R7.reuse ;  /* 0x0000000960a67223 */ /* 0x180fe20000010807 */
[----:B------:R-:W-:Y:S01]  /*13ca0*/  FFMA.FTZ R37, R90, R9, -R7 ;  /* 0x000000095a257223 */ /* 0x000fe20000010807 */
[----:B------:R-:W2:Y:S01]  /*13cb0*/  MUFU.EX2 R13, R13 ;  /* 0x0000000d000d7308 */ /* 0x000ea20000000800 */
[----:B0-----:R-:W-:Y:S01]  /*13cc0*/  FADD.FTZ R3, R180, R11 ;  /* 0x0000000bb4037221 */ /* 0x001fe20000010000 */
[----:B------:R-:W-:Y:S01]  /*13cd0*/  FADD.FTZ R39, R173, R20 ;  /* 0x00000014ad277221 */ /* 0x000fe20000010000 */
[----:B------:R-:W-:Y:S01]  /*13ce0*/  IMAD.MOV.U32 R20, RZ, RZ, R200 ;  /* 0x000000ffff147224 */ /* 0x000fe200078e00c8 */
[----:B------:R-:W-:Y:S01]  /*13cf0*/  @P2 SHF.R.U32.HI R20, RZ, R43, R24 ;  /* 0x0000002bff142219 */ /* 0x000fe20000011618 */
[-CC-:B------:R-:W-:Y:S01]  /*13d00*/  FFMA.FTZ R160, R98, R9.reuse, -R7.reuse ;  /* 0x0000000962a07223 */ /* 0x180fe20000010807 */
[-CC-:B------:R-:W-:Y:S01]  /*13d10*/  FFMA.FTZ R100, R100, R9.reuse, -R7.reuse ;  /* 0x0000000964647223 */ /* 0x180fe20000010807 */
[-C--:B------:R-:W-:Y:S01]  /*13d20*/  FFMA.FTZ R102, R102, R9.reuse, -R7 ;  /* 0x0000000966667223 */ /* 0x080fe20000010807 */
[----:B------:R-:W0:Y:S01]  /*13d30*/  MUFU.EX2 R176, R176 ;  /* 0x000000b000b07308 */ /* 0x000e220000000800 */
[----:B-1----:R-:W-:Y:S01]  /*13d40*/  FADD.FTZ R12, R182, R3 ;  /* 0x00000003b60c7221 */ /* 0x002fe20000010000 */
[----:B------:R-:W-:Y:S01]  /*13d50*/  IADD3 R20, R20, R202, -R201 ;  /* 0x000000ca14147210 */ /* 0x000fe20007ffe8c9 */
[--C-:B------:R-:W-:Y:S01]  /*13d60*/  FFMA.FTZ R104, R104, R9, -R7.reuse ;  /* 0x0000000968687223 */ /* 0x100fe20000010807 */
[----:B------:R-:W-:Y:S01]  /*13d70*/  F2FP.F16.F32.PACK_AB R181, R2, R181 ;  /* 0x000000b502b5723e */ /* 0x000fe200000000ff */
[-CC-:B------:R-:W-:Y:S01]  /*13d80*/  FFMA.FTZ R70, R70, R9.reuse, -R7.reuse ;  /* 0x0000000946467223 */ /* 0x180fe20000010807 */
[----:B------:R-:W-:Y:S01]  /*13d90*/  SHF.R.S32.HI R47, RZ, 0x1f, R20 ;  /* 0x0000001fff2f7819 */ /* 0x000fe20000011414 */
[-C--:B------:R-:W-:Y:S01]  /*13da0*/  FFMA.FTZ R106, R106, R9.reuse, -R7 ;  /* 0x000000096a6a7223 */ /* 0x080fe20000010807 */
[----:B------:R-:W1:Y:S01]  /*13db0*/  MUFU.EX2 R15, R15 ;  /* 0x0000000f000f7308 */ /* 0x000e620000000800 */
[----:B--2---:R-:W-:Y:S01]  /*13dc0*/  FADD.FTZ R3, R13, R12 ;  /* 0x0000000c0d037221 */ /* 0x004fe20000010000 */
[----:B------:R-:W-:Y:S01]  /*13dd0*/  FADD.FTZ R12, R14, R39 ;  /* 0x000000270e0c7221 */ /* 0x000fe20000010000 */
[-CC-:B------:R-:W-:Y:S01]  /*13de0*/  FFMA.FTZ R108, R108, R9.reuse, -R7.reuse ;  /* 0x000000096c6c7223 */ /* 0x180fe20000010807 */
[-CC-:B------:R-:W-:Y:S01]  /*13df0*/  FFMA.FTZ R110, R110, R9.reuse, -R7.reuse ;  /* 0x000000096e6e7223 */ /* 0x180fe20000010807 */
[-CC-:B------:R-:W-:Y:S01]  /*13e00*/  FFMA.FTZ R62, R62, R9.reuse, -R7.reuse ;  /* 0x000000093e3e7223 */ /* 0x180fe20000010807 */
[----:B------:R-:W-:Y:S01]  /*13e10*/  FADD.FTZ R39, R175, R12 ;  /* 0x0000000caf277221 */ /* 0x000fe20000010000 */
[-C--:B------:R-:W-:Y:S01]  /*13e20*/  FFMA.FTZ R112, R112, R9.reuse, -R7 ;  /* 0x0000000970707223 */ /* 0x080fe20000010807 */
[----:B------:R-:W2:Y:S01]  /*13e30*/  MUFU.EX2 R178, R178 ;  /* 0x000000b200b27308 */ /* 0x000ea20000000800 */
[----:B0-----:R-:W-:Y:S01]  /*13e40*/  FADD.FTZ R0, R176, R3 ;  /* 0x00000003b0007221 */ /* 0x001fe20000010000 */
[----:B------:R-:W-:Y:S01]  /*13e50*/  FADD.FTZ R12, R10, R39 ;  /* 0x000000270a0c7221 */ /* 0x000fe20000010000 */
[-CC-:B------:R-:W-:Y:S01]  /*13e60*/  FFMA.FTZ R39, R88, R9.reuse, -R7.reuse ;  /* 0x0000000958277223 */ /* 0x180fe20000010807 */
[----:B------:R-:W-:Y:S01]  /*13e70*/  FFMA.FTZ R114, R114, R9, -R7 ;  /* 0x0000000972727223 */ /* 0x000fe20000010807 */
[----:B------:R-:W-:-:S02]  /*13e80*/  LEA.HI R7, R47, R20, RZ, 0x7 ;  /* 0x000000142f077211 */ /* 0x000fc400078f38ff */
[----:B------:R-:W-:Y:S02]  /*13e90*/  CS2R R98, SRZ ;  /* 0x0000000000627805 */ /* 0x000fe4000001ff00 */
[----:B------:R-:W-:Y:S01]  /*13ea0*/  F2FP.F16.F32.PACK_AB R182, R13, R182 ;  /* 0x000000b60db6723e */ /* 0x000fe200000000ff */
[----:B------:R-:W0:Y:S01]  /*13eb0*/  MUFU.EX2 R25, R25 ;  /* 0x0000001900197308 */ /* 0x000e220000000800 */
[----:B-1----:R-:W-:Y:S01]  /*13ec0*/  FADD.FTZ R3, R15, R0 ;  /* 0x000000000f037221 */ /* 0x002fe20000010000 */
[----:B------:R-:W-:Y:S02]  /*13ed0*/  F2FP.F16.F32.PACK_AB R177, R6, R177 ;  /* 0x000000b106b1723e */ /* 0x000fe400000000ff */
[----:B------:R-:W-:Y:S02]  /*13ee0*/  CS2R R96, SRZ ;  /* 0x0000000000607805 */ /* 0x000fe4000001ff00 */
[----:B------:R-:W-:Y:S02]  /*13ef0*/  SHF.R.S32.HI R6, RZ, 0x7, R7 ;  /* 0x00000007ff067819 */ /* 0x000fe40000011407 */
[----:B------:R-:W-:-:S02]  /*13f00*/  CS2R R94, SRZ ;  /* 0x00000000005e7805 */ /* 0x000fc4000001ff00 */
[----:B------:R-:W-:Y:S02]  /*13f10*/  F2FP.F16.F32.PACK_AB R183, R4, R183 ;  /* 0x000000b704b7723e */ /* 0x000fe400000000ff */
[----:B------:R-:W-:Y:S01]  /*13f20*/  CS2R R92, SRZ ;  /* 0x00000000005c7805 */ /* 0x000fe2000001ff00 */
[----:B------:R-:W1:Y:S01]  /*13f30*/  MUFU.EX2 R169, R169 ;  /* 0x000000a900a97308 */ /* 0x000e620000000800 */
[----:B--2---:R-:W-:Y:S01]  /*13f40*/  FADD.FTZ R0, R178, R3 ;  /* 0x00000003b2007221 */ /* 0x004fe20000010000 */
[----:B------:R-:W-:Y:S02]  /*13f50*/  F2FP.F16.F32.PACK_AB R180, R11, R180 ;  /* 0x000000b40bb4723e */ /* 0x000fe400000000ff */
[----:B------:R-:W-:Y:S02]  /*13f60*/  CS2R R90, SRZ ;  /* 0x00000000005a7805 */ /* 0x000fe4000001ff00 */
[----:B------:R-:W-:Y:S02]  /*13f70*/  VIMNMX R6, RZ, R6, !PT ;  /* 0x00000006ff067248 */ /* 0x000fe40007fe0100 */
[----:B------:R-:W-:-:S02]  /*13f80*/  CS2R R88, SRZ ;  /* 0x0000000000587805 */ /* 0x000fc4000001ff00 */
        /* <DEDUP_REMOVED lines=79> */
[----:B------:R2:W3:Y:S01]  /*14480*/  MUFU.EX2 R41, R102 ;  /* 0x0000006600297308 */ /* 0x0004e20000000800 */
[----:B0-----:R-:W-:-:S07]  /*14490*/  FADD.FTZ R0, R100, R3 ;  /* 0x0000000364007221 */ /* 0x001fce0000010000 */
[----:B------:R-:W0:Y:S01]  /*144a0*/  MUFU.EX2 R153, R153 ;  /* 0x0000009900997308 */ /* 0x000e220000000800 */
[C---:B-1----:R-:W-:Y:S01]  /*144b0*/  FADD.FTZ R2, R38.reuse, R47 ;  /* 0x0000002f26027221 */ /* 0x042fe20000010000 */
[----:B------:R-:W-:Y:S02]  /*144c0*/  F2FP.F16.F32.PACK_AB R159, R38, R159 ;  /* 0x0000009f269f723e */ /* 0x000fe400000000ff */
[----:B--2---:R-:W-:-:S04]  /*144d0*/  CS2R R102, SRZ ;  /* 0x0000000000667805 */ /* 0x004fc8000001ff00 */
        /* <DEDUP_REMOVED lines=11> */
[----:B------:R2:W3:Y:S01]  /*14590*/  MUFU.EX2 R45, R108 ;  /* 0x0000006c002d7308 */ /* 0x0004e20000000800 */
[C---:B0-----:R-:W-:Y:S01]  /*145a0*/  FADD.FTZ R49, R43.reuse, R0 ;  /* 0x000000002b317221 */ /* 0x041fe20000010000 */
[----:B------:R-:W-:Y:S02]  /*145b0*/  F2FP.F16.F32.PACK_AB R156, R43, R104 ;  /* 0x000000682b9c723e */ /* 0x000fe400000000ff */
[----:B------:R-:W-:-:S04]  /*145c0*/  CS2R R104, SRZ ;  /* 0x0000000000687805 */ /* 0x000fc8000001ff00 */
[----:B------:R-:W0:Y:S01]  /*145d0*/  MUFU.EX2 R110, R110 ;  /* 0x0000006e006e7308 */ /* 0x000e220000000800 */
[----:B-1----:R-:W-:Y:S01]  /*145e0*/  FADD.FTZ R0, R106, R49 ;  /* 0x000000316a007221 */ /* 0x002fe20000010000 */
[----:B--2---:R-:W-:-:S06]  /*145f0*/  CS2R R108, SRZ ;  /* 0x00000000006c7805 */ /* 0x004fcc000001ff00 */
[----:B------:R-:W1:Y:S01]  /*14600*/  MUFU.EX2 R47, R62 ;  /* 0x0000003e002f7308 */ /* 0x000e620000000800 */
[C---:B---3--:R-:W-:Y:S01]  /*14610*/  FADD.FTZ R13, R45.reuse, R0 ;  /* 0x000000002d0d7221 */ /* 0x048fe20000010000 */
[----:B------:R-:W-:Y:S02]  /*14620*/  F2FP.F16.F32.PACK_AB R158, R45, R106 ;  /* 0x0000006a2d9e723e */ /* 0x000fe400000000ff */
[----:B------:R-:W-:-:S04]  /*14630*/  CS2R R106, SRZ ;  /* 0x00000000006a7805 */ /* 0x000fc8000001ff00 */
[----:B------:R-:W2:Y:S01]  /*14640*/  MUFU.EX2 R112, R112 ;  /* 0x0000007000707308 */ /* 0x000ea20000000800 */
[----:B0-----:R-:W-:-:S07]  /*14650*/  FADD.FTZ R0, R110, R13 ;  /* 0x0000000d6e007221 */ /* 0x001fce0000010000 */
[----:B------:R-:W0:Y:S01]  /*14660*/  MUFU.EX2 R155, R155 ;  /* 0x0000009b009b7308 */ /* 0x000e220000000800 */
[C---:B-1----:R-:W-:Y:S01]  /*14670*/  FADD.FTZ R13, R47.reuse, R0 ;  /* 0x000000002f0d7221 */ /* 0x042fe20000010000 */
[----:B------:R-:W-:Y:S02]  /*14680*/  F2FP.F16.F32.PACK_AB R152, R47, R110 ;  /* 0x0000006e2f98723e */ /* 0x000fe400000000ff */
[----:B------:R-:W-:Y:S02]  /*14690*/  CS2R R110, SRZ ;  /* 0x00000000006e7805 */ /* 0x000fe4000001ff00 */
[----:B------:R-:W-:Y:S02]  /*146a0*/  MOV R0, 0x3f800000 ;  /* 0x3f80000000007802 */ /* 0x000fe40000000f00 */
[----:B------:R1:W3:Y:S01]  /*146b0*/  MUFU.EX2 R11, R114 ;  /* 0x00000072000b7308 */ /* 0x0002e20000000800 */
[----:B--2---:R-:W-:Y:S01]  /*146c0*/  FADD.FTZ R4, R112, R13 ;  /* 0x0000000d70047221 */ /* 0x004fe20000010000 */
[----:B------:R-:W-:Y:S01]  /*146d0*/  VIADD R13, R146, 0xfffffffe ;  /* 0xfffffffe920d7836 */ /* 0x000fe20000000000 */
[----:B------:R-:W-:-:S04]  /*146e0*/  CS2R R146, SRZ ;  /* 0x0000000000927805 */ /* 0x000fc8000001ff00 */
[----:B------:R-:W-:Y:S01]  /*146f0*/  ISETP.GE.AND P3, PT, R13, R6, PT ;  /* 0x000000060d00720c */ /* 0x000fe20003f66270 */
[----:B------:R-:W2:Y:S01]  /*14700*/  MUFU.EX2 R30, R30 ;  /* 0x0000001e001e7308 */ /* 0x000ea20000000800 */
[----:B0-----:R-:W-:Y:S01]  /*14710*/  FADD.FTZ R3, R155, R2 ;  /* 0x000000029b037221 */ /* 0x001fe20000010000 */
[----:B------:R-:W-:Y:S01]  /*14720*/  IMAD.MOV.U32 R2, RZ, RZ, 0x3f800000 ;  /* 0x3f800000ff027424 */ /* 0x000fe200078e00ff */
[----:B-1----:R-:W-:Y:S02]  /*14730*/  CS2R R114, SRZ ;  /* 0x0000000000727805 */ /* 0x002fe4000001ff00 */
[C---:B---3--:R-:W-:Y:S01]  /*14740*/  F2FP.F16.F32.PACK_AB R154, R11.reuse, R112 ;  /* 0x000000700b9a723e */ /* 0x048fe200000000ff */
[----:B------:R-:W-:Y:S01]  /*14750*/  FADD.FTZ R4, R11, R4 ;  /* 0x000000040b047221 */ /* 0x000fe20000010000 */
[----:B------:R-:W-:Y:S01]  /*14760*/  CS2R R112, SRZ ;  /* 0x0000000000707805 */ /* 0x000fe2000001ff00 */
[C---:B--2---:R-:W-:Y:S01]  /*14770*/  FADD.FTZ R3, R30.reuse, R3 ;  /* 0x000000031e037221 */ /* 0x044fe20000010000 */
[----:B------:R-:W-:-:S03]  /*14780*/  F2FP.F16.F32.PACK_AB R155, R30, R155 ;  /* 0x0000009b1e9b723e */ /* 0x000fc600000000ff */
[----:B------:R-:W-:Y:S05]  /*14790*/  @!P3 BRA `(.L_x_2883) ;  /* 0x0000003400acb947 */ /* 0x000fea0003800000 */
[----:B------:R-:W-:Y:S01]  /*147a0*/  BSSY B1, `(.L_x_2883) ;  /* 0x000036a000017945 */ /* 0x000fe20003800000 */
[----:B------:R-:W-:Y:S01]  /*147b0*/  IMAD.MOV.U32 R7, RZ, RZ, R21 ;  /* 0x000000ffff077224 */ /* 0x000fe200078e0015 */
[----:B------:R-:W-:Y:S01]  /*147c0*/  MOV R12, R213 ;  /* 0x000000d5000c7202 */ /* 0x000fe20000000f00 */
[----:B------:R-:W-:Y:S01]  /*147d0*/  IMAD.MOV.U32 R15, RZ, RZ, R188 ;  /* 0x000000ffff0f7224 */ /* 0x000fe200078e00bc */
[----:B------:R-:W-:Y:S01]  /*147e0*/  MOV R0, 0x3f800000 ;  /* 0x3f80000000007802 */ /* 0x000fe20000000f00 */
[----:B------:R-:W-:Y:S02]  /*147f0*/  IMAD.MOV.U32 R20, RZ, RZ, R185 ;  /* 0x000000ffff147224 */ /* 0x000fe400078e00b9 */
[----:B------:R-:W-:-:S07]  /*14800*/  IMAD.MOV.U32 R151, RZ, RZ, RZ ;  /* 0x000000ffff977224 */ /* 0x000fce00078e00ff */
.L_x_2894:
[----:B------:R-:W-:-:S05]  /*14810*/  VIADD R8, R20, 0x1 ;  /* 0x0000000114087836 */ /* 0x000fca0000000000 */
[----:B------:R-:W-:-:S04]  /*14820*/  ISETP.NE.AND P3, PT, R8, 0x2, PT ;  /* 0x000000020800780c */ /* 0x000fc80003f65270 */
[----:B------:R-:W-:Y:S02]  /*14830*/  SEL R188, RZ, 0x1, P3 ;  /* 0x00000001ffbc7807 */ /* 0x000fe40001800000 */
[----:B------:R-:W-:Y:S02]  /*14840*/  SEL R185, R8, RZ, P3 ;  /* 0x000000ff08b97207 */ /* 0x000fe40001800000 */
[----:B------:R-:W-:Y:S01]  /*14850*/  LOP3.LUT R188, R15, R188, RZ, 0x3c, !PT ;  /* 0x000000bc0fbc7212 */ /* 0x000fe200078e3cff */
[----:B------:R-:W-:Y:S06]  /*14860*/  @!P0 BRA `(.L_x_2884) ;  /* 0x0000000000048947 */ /* 0x000fec0003800000 */
[----:B------:R-:W-:Y:S01]  /*14870*/  BPT.TRAP 0x1 ;  /* 0x000000040000795c */ /* 0x000fe20000300000 */
.L_x_2884:
[----:B------:R-:W-:Y:S02]  /*14880*/  LEA R14, R185, R16, 0x3 ;  /* 0x00000010b90e7211 */ /* 0x000fe400078e18ff */
[----:B------:R-:W-:-:S04]  /*14890*/  SHF.L.U32 R11, R188, 0x1f, RZ ;  /* 0x0000001fbc0b7819 */ /* 0x000fc800000006ff */
[----:B------:R0:W1:Y:S01]  /*148a0*/  SYNCS.PHASECHK.TRANS64.TRYWAIT P3, [R14+URZ+0x34830], R11 ;  /* 0x0348300b0e0075a7 */ /* 0x000062000806017f */
[----:B------:R-:W-:Y:S05]  /*148b0*/  @!P0 BRA `(.L_x_2885) ;  /* 0x0000000000048947 */ /* 0x000fea0003800000 */
[----:B------:R-:W-:Y:S01]  /*148c0*/  BPT.TRAP 0x1 ;  /* 0x000000040000795c */ /* 0x000fe20000300000 */
.L_x_2885:
[----:B------:R-:W-:Y:S01]  /*148d0*/  BSSY B2, `(.L_x_2886) ;  /* 0x0000006000027945 */ /* 0x000fe20003800000 */
[----:B------:R-:W-:Y:S02]  /*148e0*/  IMAD R8, R185, 0xc00, R5 ;  /* 0x00000c00b9087824 */ /* 0x000fe400078e0205 */
[----:B------:R-:W-:Y:S01]  /*148f0*/  IMAD.MOV.U32 R9, RZ, RZ, 0x40000040 ;  /* 0x40000040ff097424 */ /* 0x000fe200078e00ff */
[----:B-1----:R-:W-:Y:S06]  /*14900*/  @P3 BRA `(.L_x_2887) ;  /* 0x0000000000083947 */ /* 0x002fec0003800000 */
[----:B------:R-:W1:Y:S02]  /*14910*/  SYNCS.PHASECHK.TRANS64.TRYWAIT P3, [R14+URZ+0x34830], R11 ;  /* 0x0348300b0e0075a7 */ /* 0x000e64000806017f */
[----:B-1----:R-:W-:Y:S05]  /*14920*/  @!P3 BRA `(.L_x_2888) ;  /* 0x00000118003cb947 */ /* 0x002fea0003800000 */
.L_x_2887:
[----:B------:R-:W-:Y:S05]  /*14930*/  BSYNC B2 ;  /* 0x0000000000027941 */ /* 0x000fea0003800000 */
.L_x_2886:
[----:B------:R-:W2:Y:S04]  /*14940*/  LDL.64 R24, [R1+0x38] ;  /* 0x0000380001187983 */ /* 0x000ea80000100a00 */
[----:B------:R3:W-:Y:S04]  /*14950*/  STL.64 [R1+0x70], R12 ;  /* 0x0000700c01007387 */ /* 0x0007e80000100a00 */
[----:B---3--:R-:W3:Y:S04]  /*14960*/  LDL.64 R12, [R1+0x30] ;  /* 0x00003000010c7983 */ /* 0x008ee80000100a00 */
[----:B------:R4:W-:Y:S04]  /*14970*/  STL.64 [R1+0x68], R6 ;  /* 0x0000680601007387 */ /* 0x0009e80000100a00 */
[----:B----4-:R-:W4:Y:S01]  /*14980*/  LDL.64 R6, [R1+0x28] ;  /* 0x0000280001067983 */ /* 0x010f220000100a00 */
[----:B------:R-:W-:-:S02]  /*14990*/  R2UR UR6, R8 ;  /* 0x00000000080672ca */ /* 0x000fc400000e0000 */
[----:B------:R-:W-:Y:S01]  /*149a0*/  R2UR UR7, R9 ;  /* 0x00000000090772ca */ /* 0x000fe200000e0000 */
[----:B------:R0:W-:Y:S04]  /*149b0*/  STL.64 [R1+0x60], R4 ;  /* 0x0000600401007387 */ /* 0x0001e80000100a00 */
[----:B0-----:R-:W4:Y:S01]  /*149c0*/  LDL.64 R4, [R1+0x20] ;  /* 0x0000200001047983 */ /* 0x001f220000100a00 */
[----:B------:R-:W-:Y:S01]  /*149d0*/  VIADD R10, R8, 0x2 ;  /* 0x00000002080a7836 */ /* 0x000fe20000000000 */
[----:B-1----:R-:W-:Y:S02]  /*149e0*/  MOV R11, 0x40000040 ;  /* 0x40000040000b7802 */ /* 0x002fe40000000f00 */
[----:B--2---:R-:W-:Y:S02]  /*149f0*/  R2UR UR4, R24 ;  /* 0x00000000180472ca */ /* 0x004fe400000e0000 */
[----:B------:R-:W-:-:S02]  /*14a00*/  R2UR UR5, R25 ;  /* 0x00000000190572ca */ /* 0x000fc400000e0000 */
[----:B------:R-:W-:-:S11]  /*14a10*/  WARPGROUP.ARRIVE ;  /* 0x00000000000079c5 */ /* 0x000fd60000000000 */
[----:B------:R-:W-:Y:S01]  /*14a20*/  HGMMA.64x128x16.F32 R24, gdesc[UR4], RZ, !UPT, gsb0 ;  /* 0x01e00000041879f0 */ /* 0x000fe2000c0008ff */
[----:B------:R-:W-:Y:S02]  /*14a30*/  R2UR UR6, R10 ;  /* 0x000000000a0672ca */ /* 0x000fe400000e0000 */
[----:B------:R-:W-:Y:S02]  /*14a40*/  R2UR UR7, R11 ;  /* 0x000000000b0772ca */ /* 0x000fe400000e0000 */
[----:B---3--:R-:W-:Y:S02]  /*14a50*/  R2UR UR4, R12 ;  /* 0x000000000c0472ca */ /* 0x008fe400000e0000 */
[----:B------:R-:W-:Y:S02]  /*14a60*/  R2UR UR5, R13 ;  /* 0x000000000d0572ca */ /* 0x000fe400000e0000 */
[----:B------:R-:W2:Y:S01]  /*14a70*/  LDL.64 R12, [R1+0x18] ;  /* 0x00001800010c7983 */ /* 0x000ea20000100a00 */
[----:B------:R-:W-:-:S02]  /*14a80*/  VIADD R10, R8, 0x4 ;  /* 0x00000004080a7836 */ /* 0x000fc40000000000 */
[----:B------:R-:W-:Y:S01]  /*14a90*/  IMAD.MOV.U32 R11, RZ, RZ, 0x40000040 ;  /* 0x40000040ff0b7424 */ /* 0x000fe200078e00ff */
[----:B------:R-:W-:Y:S02]  /*14aa0*/  WARPGROUP.DEPBAR.LE gsb0, 0x0 ;  /* 0x00008000000079c5 */ /* 0x000fe40000010000 */
[----:B------:R-:W-:-:S06]  /*14ab0*/  WARPGROUP.ARRIVE ;  /* 0x00000000000079c5 */ /* 0x000fcc0000000000 */
[----:B------:R-:W-:Y:S01]  /*14ac0*/  HGMMA.64x128x16.F32 R24, gdesc[UR4], R24, gsb0 ;  /* 0x01e00000041879f0 */ /* 0x000fe20008000818 */
[----:B------:R-:W-:Y:S02]  /*14ad0*/  R2UR UR6, R10 ;  /* 0x000000000a0672ca */ /* 0x000fe400000e0000 */
[----:B------:R-:W-:Y:S02]  /*14ae0*/  R2UR UR7, R11 ;  /* 0x000000000b0772ca */ /* 0x000fe400000e0000 */
[----:B----4-:R-:W-:Y:S02]  /*14af0*/  R2UR UR4, R6 ;  /* 0x00000000060472ca */ /* 0x010fe400000e0000 */
[----:B------:R-:W-:Y:S02]  /*14b00*/  R2UR UR5, R7 ;  /* 0x00000000070572ca */ /* 0x000fe400000e0000 */
[----:B------:R-:W3:Y:S01]  /*14b10*/  LDL.64 R6, [R1+0x10] ;  /* 0x0000100001067983 */ /* 0x000ee20000100a00 */
[----:B------:R-:W-:Y:S01]  /*14b20*/  IMAD.MOV.U32 R11, RZ, RZ, 0x40000040 ;  /* 0x40000040ff0b7424 */ /* 0x000fe200078e00ff */
[----:B------:R-:W-:Y:S01]  /*14b30*/  IADD3 R10, R8, 0x6, RZ ;  /* 0x00000006080a7810 */ /* 0x000fe20007ffe0ff */
[----:B------:R-:W-:-:S02]  /*14b40*/  WARPGROUP.DEPBAR.LE gsb0, 0x0 ;  /* 0x00008000000079c5 */ /* 0x000fc40000010000 */
[----:B------:R-:W-:-:S06]  /*14b50*/  WARPGROUP.ARRIVE ;  /* 0x00000000000079c5 */ /* 0x000fcc0000000000 */
[----:B------:R-:W-:Y:S01]  /*14b60*/  HGMMA.64x128x16.F32 R24, gdesc[UR4], R24, gsb0 ;  /* 0x01e00000041879f0 */ /* 0x000fe20008000818 */
[----:B------:R-:W-:Y:S02]  /*14b70*/  R2UR UR6, R10 ;  /* 0x000000000a0672ca */ /* 0x000fe400000e0000 */
[----:B------:R-:W-:Y:S02]  /*14b80*/  R2UR UR7, R11 ;  /* 0x000000000b0772ca */ /* 0x000fe400000e0000 */
[----:B------:R-:W-:Y:S02]  /*14b90*/  R2UR UR4, R4 ;  /* 0x00000000040472ca */ /* 0x000fe400000e0000 */
[----:B------:R-:W-:Y:S02]  /*14ba0*/  R2UR UR5, R5 ;  /* 0x00000000050572ca */ /* 0x000fe400000e0000 */
[----:B------:R-:W4:Y:S01]  /*14bb0*/  LDL.64 R4, [R1] ;  /* 0x0000000001047983 */ /* 0x000f220000100a00 */
[----:B------:R-:W-:Y:S01]  /*14bc0*/  VIADD R10, R8, 0x400 ;  /* 0x00000400080a7836 */ /* 0x000fe20000000000 */
[----:B------:R-:W-:Y:S01]  /*14bd0*/  MOV R11, 0x40000040 ;  /* 0x40000040000b7802 */ /* 0x000fe20000000f00 */
[----:B------:R-:W-:-:S02]  /*14be0*/  WARPGROUP.DEPBAR.LE gsb0, 0x0 ;  /* 0x00008000000079c5 */ /* 0x000fc40000010000 */
[----:B------:R-:W-:-:S06]  /*14bf0*/  WARPGROUP.ARRIVE ;  /* 0x00000000000079c5 */ /* 0x000fcc0000000000 */
[----:B------:R-:W-:Y:S01]  /*14c00*/  HGMMA.64x128x16.F32 R24, gdesc[UR4], R24, gsb0 ;  /* 0x01e00000041879f0 */ /* 0x000fe20008000818 */
[----:B------:R-:W-:Y:S02]  /*14c10*/  R2UR UR6, R10 ;  /* 0x000000000a0672ca */ /* 0x000fe400000e0000 */
[----:B------:R-:W-:Y:S02]  /*14c20*/  R2UR UR7, R11 ;  /* 0x000000000b0772ca */ /* 0x000fe400000e0000 */
[----:B--2---:R-:W-:Y:S02]  /*14c30*/  R2UR UR4, R12 ;  /* 0x000000000c0472ca */ /* 0x004fe400000e0000 */
[----:B------:R-:W-:Y:S01]  /*14c40*/  R2UR UR5, R13 ;  /* 0x000000000d0572ca */ /* 0x000fe200000e0000 */
[----:B------:R-:W-:Y:S01]  /*14c50*/  VIADD R10, R8, 0x402 ;  /* 0x00000402080a7836 */ /* 0x000fe20000000000 */
[----:B------:R0:W5:Y:S01]  /*14c60*/  LDL.LU.64 R12, [R1+0x70] ;  /* 0x00007000010c7983 */ /* 0x0001620000300a00 */
[----:B------:R-:W-:Y:S01]  /*14c70*/  IMAD.MOV.U32 R11, RZ, RZ, 0x40000040 ;  /* 0x40000040ff0b7424 */ /* 0x000fe200078e00ff */
[----:B------:R-:W-:-:S02]  /*14c80*/  WARPGROUP.DEPBAR.LE gsb0, 0x0 ;  /* 0x00008000000079c5 */ /* 0x000fc40000010000 */
[----:B------:R-:W-:-:S07]  /*14c90*/  WARPGROUP.ARRIVE ;  /* 0x00000000000079c5 */ /* 0x000fce0000000000 */
[----:B------:R-:W-:Y:S01]  /*14ca0*/  HGMMA.64x128x16.F32 R24, gdesc[UR4], R24, gsb0 ;  /* 0x01e00000041879f0 */ /* 0x000fe20008000818 */
[----:B------:R-:W-:Y:S02]  /*14cb0*/  R2UR UR6, R10 ;  /* 0x000000000a0672ca */ /* 0x000fe400000e0000 */
[----:B------:R-:W-:Y:S02]  /*14cc0*/  R2UR UR7, R11 ;  /* 0x000000000b0772ca */ /* 0x000fe400000e0000 */
[----:B---3--:R-:W-:Y:S02]  /*14cd0*/  R2UR UR4, R6 ;  /* 0x00000000060472ca */ /* 0x008fe400000e0000 */
[----:B------:R-:W-:Y:S01]  /*14ce0*/  R2UR UR5, R7 ;  /* 0x00000000070572ca */ /* 0x000fe200000e0000 */
[----:B------:R-:W-:Y:S01]  /*14cf0*/  IMAD.MOV.U32 R11, RZ, RZ, 0x40000040 ;  /* 0x40000040ff0b7424 */ /* 0x000fe200078e00ff */
[----:B------:R-:W-:Y:S01]  /*14d00*/  IADD3 R10, R8, 0x404, RZ ;  /* 0x00000404080a7810 */ /* 0x000fe20007ffe0ff */
[----:B------:R0:W5:Y:S01]  /*14d10*/  LDL.LU.64 R6, [R1+0x68] ;  /* 0x0000680001067983 */ /* 0x0001620000300a00 */
[----:B------:R-:W-:-:S02]  /*14d20*/  WARPGROUP.DEPBAR.LE gsb0, 0x0 ;  /* 0x00008000000079c5 */ /* 0x000fc40000010000 */
[----:B------:R-:W-:-:S07]  /*14d30*/  WARPGROUP.ARRIVE ;  /* 0x00000000000079c5 */ /* 0x000fce0000000000 */
[----:B------:R-:W-:Y:S01]  /*14d40*/  HGMMA.64x128x16.F32 R24, gdesc[UR4], R24, gsb0 ;  /* 0x01e00000041879f0 */ /* 0x000fe20008000818 */
[----:B------:R-:W-:Y:S02]  /*14d50*/  R2UR UR6, R10 ;  /* 0x000000000a0672ca */ /* 0x000fe400000e0000 */
[----:B------:R-:W-:Y:S02]  /*14d60*/  R2UR UR7, R11 ;  /* 0x000000000b0772ca */ /* 0x000fe400000e0000 */
[----:B----4-:R-:W-:Y:S02]  /*14d70*/  R2UR UR4, R4 ;  /* 0x00000000040472ca */ /* 0x010fe400000e0000 */
[----:B------:R-:W-:Y:S01]  /*14d80*/  R2UR UR5, R5 ;  /* 0x00000000050572ca */ /* 0x000fe200000e0000 */
[----:B------:R-:W-:Y:S01]  /*14d90*/  VIADD R10, R8, 0x406 ;  /* 0x00000406080a7836 */ /* 0x000fe20000000000 */
[----:B------:R-:W-:Y:S01]  /*14da0*/  MOV R11, 0x40000040 ;  /* 0x40000040000b7802 */ /* 0x000fe20000000f00 */
[----:B------:R0:W5:Y:S01]  /*14db0*/  LDL.LU.64 R4, [R1+0x60] ;  /* 0x0000600001047983 */ /* 0x0001620000300a00 */
[----:B------:R-:W-:-:S02]  /*14dc0*/  WARPGROUP.DEPBAR.LE gsb0, 0x0 ;  /* 0x00008000000079c5 */ /* 0x000fc40000010000 */
[----:B------:R-:W-:-:S07]  /*14dd0*/  WARPGROUP.ARRIVE ;  /* 0x00000000000079c5 */ /* 0x000fce0000000000 */
[----:B------:R-:W-:Y:S01]  /*14de0*/  HGMMA.64x128x16.F32 R24, gdesc[UR4], R24, gsb0 ;  /* 0x01e00000041879f0 */ /* 0x000fe20008000818 */
        /* <DEDUP_REMOVED lines=8> */
[----:B------:R-:W-:Y:S01]  /*14e70*/  HGMMA.64x128x16.F32 R24, gdesc[UR4], R24, gsb0 ;  /* 0x01e00000041879f0 */ /* 0x000fe20008000818 */
        /* <DEDUP_REMOVED lines=8> */
[----:B------:R-:W-:Y:S01]  /*14f00*/  HGMMA.64x128x16.F32 R24, gdesc[UR4], R24, gsb0 ;  /* 0x01e00000041879f0 */ /* 0x000fe20008000818 */
        /* <DEDUP_REMOVED lines=92> */
.L_x_2889:
[----:B------:R-:W-:Y:S02]  /*154d0*/  SHF.L.U32 R0, R15, 0x1f, RZ ;  /* 0x0000001f0f007819 */ /* 0x000fe400000006ff */
[----:B------:R-:W-:-:S04]  /*154e0*/  LEA R15, R20, R16, 0x3 ;  /* 0x00000010140f7211 */ /* 0x000fc800078e18ff */
[----:B------:R0:W1:Y:S01]  /*154f0*/  SYNCS.PHASECHK.TRANS64.TRYWAIT P3, [R15+URZ+0x34850], R0 ;  /* 0x034850000f0075a7 */ /* 0x000062000806017f */
[----:B------:R-:W-:Y:S05]  /*15500*/  @!P0 BRA `(.L_x_2890) ;  /* 0x0000000000048947 */ /* 0x000fea0003800000 */
[----:B------:R-:W-:Y:S01]  /*15510*/  BPT.TRAP 0x1 ;  /* 0x000000040000795c */ /* 0x000fe20000300000 */
.L_x_2890:
[----:B------:R-:W-:Y:S04]  /*15520*/  BSSY B2, `(.L_x_2891) ;  /* 0x0000004000027945 */ /* 0x000fe80003800000 */
[----:B-1----:R-:W-:Y:S05]  /*15530*/  @P3 BRA `(.L_x_2892) ;  /* 0x0000000000083947 */ /* 0x002fea0003800000 */
[----:B------:R-:W1:Y:S02]  /*15540*/  SYNCS.PHASECHK.TRANS64.TRYWAIT P3, [R15+URZ+0x34850], R0 ;  /* 0x034850000f0075a7 */ /* 0x000e64000806017f */
[----:B-1----:R-:W-:Y:S05]  /*15550*/  @!P3 BRA `(.L_x_2893) ;  /* 0x0000010c0044b947 */ /* 0x002fea0003800000 */
.L_x_2892:
[----:B------:R-:W-:Y:S05]  /*15560*/  BSYNC B2 ;  /* 0x0000000000027941 */ /* 0x000fea0003800000 */
.L_x_2891:
        /* <DEDUP_REMOVED lines=10> */
[----:B------:R-:W-:Y:S01]  /*15610*/  FMUL.FTZ R25, R31, UR39 ;  /* 0x000000271f197c20 */ /* 0x000fe20008410000 */
        /* <DEDUP_REMOVED lines=14> */
[----:B------:R-:W-:Y:S01]  /*15700*/  FMUL.FTZ R37, R43, UR39 ;  /* 0x000000272b257c20 */ /* 0x000fe20008410000 */
[----:B------:R-:W-:Y:S01]  /*15710*/  FMUL.FTZ R43, R50, UR39 ;  /* 0x00000027322b7c20 */ /* 0x000fe20008410000 */
[----:B------:R-:W-:Y:S02]  /*15720*/  IMAD.IADD R50, R205, 0x1, R200 ;  /* 0x00000001cd327824 */ /* 0x000fe400078e02c8 */
[----:B------:R-:W-:Y:S01]  /*15730*/  FMUL.FTZ R46, R48, UR39 ;  /* 0x00000027302e7c20 */ /* 0x000fe20008410000 */
[----:B------:R-:W-:Y:S01]  /*15740*/  FMUL.FTZ R48, R49, UR39 ;  /* 0x0000002731307c20 */ /* 0x000fe20008410000 */
[----:B------:R-:W-:Y:S01]  /*15750*/  FMUL.FTZ R49, R52, UR39 ;  /* 0x0000002734317c20 */ /* 0x000fe20008410000 */
[----:B------:R-:W-:Y:S01]  /*15760*/  IMAD.MOV.U32 R52, RZ, RZ, -0x80 ;  /* 0xffffff80ff347424 */ /* 0x000fe200078e00ff */
[----:B------:R-:W0:Y:S01]  /*15770*/  MUFU.TANH R0, R0 ;  /* 0x0000000000007308 */ /* 0x000e220000002400 */
[----:B------:R-:W-:Y:S01]  /*15780*/  FMUL.FTZ R2, R26, UR39 ;  /* 0x000000271a027c20 */ /* 0x000fe20008410000 */
[----:B------:R-:W-:Y:S01]  /*15790*/  FMUL.FTZ R26, R29, UR39 ;  /* 0x000000271d1a7c20 */ /* 0x000fe20008410000 */
[----:B-----5:R-:W-:Y:S01]  /*157a0*/  IMAD R52, R13, R52, 0x1 ;  /* 0x000000010d347424 */ /* 0x020fe200078e0234 */
[----:B------:R-:W-:Y:S01]  /*157b0*/  HGMMA.64x128x16.F32 R88, R180, gdesc[UR4].tnspB, R88, gsb0 ;  /* 0x41e00004b4587df0 */ /* 0x000fe20008000858 */
[----:B------:R-:W-:Y:S01]  /*157c0*/  R2UR UR6, R10 ;  /* 0x000000000a0672ca */ /* 0x000fe200000e0000 */
[----:B------:R-:W-:Y:S01]  /*157d0*/  FMUL.FTZ R20, R27, UR39 ;  /* 0x000000271b147c20 */ /* 0x000fe20008410000 */
[----:B------:R-:W-:Y:S01]  /*157e0*/  R2UR UR7, R11 ;  /* 0x000000000b0772ca */ /* 0x000fe200000e0000 */
[----:B------:R-:W-:Y:S01]  /*157f0*/  IMAD.MOV.U32 R11, RZ, RZ, 0x40000040 ;  /* 0x40000040ff0b7424 */ /* 0x000fe200078e00ff */
[----:B------:R-:W-:Y:S01]  /*15800*/  IADD3 R10, R8, 0x100, RZ ;  /* 0x00000100080a7810 */ /* 0x000fe20007ffe0ff */
[----:B------:R-:W-:Y:S01]  /*15810*/  IMAD R52, R204, -0x2, R52 ;  /* 0xfffffffecc347824 */ /* 0x000fe200078e0234 */
[----:B------:R-:W-:Y:S01]  /*15820*/  MUFU.TANH R9, R9 ;  /* 0x0000000900097308 */ /* 0x000fe20000002400 */
[----:B------:R-:W-:Y:S01]  /*15830*/  FMUL.FTZ R27, R32, UR39 ;  /* 0x00000027201b7c20 */ /* 0x000fe20008410000 */
[----:B------:R-:W-:Y:S01]  /*15840*/  FMUL.FTZ R32, R36, UR39 ;  /* 0x0000002724207c20 */ /* 0x000fe20008410000 */
[----:B------:R-:W-:Y:S01]  /*15850*/  FMUL.FTZ R36, R40, UR39 ;  /* 0x0000002728247c20 */ /* 0x000fe20008410000 */
[----:B------:R-:W-:Y:S01]  /*15860*/  IADD3 R52, -R201, R52, R202 ;  /* 0x00000034c9347210 */ /* 0x000fe20007ffe1ca */
        /* <DEDUP_REMOVED lines=40> */
[----:B------:R-:W-:Y:S01]  /*15af0*/  @!P1 VIADD R14, R14, 0x34840 ;  /* 0x000348400e0e9836 */ /* 0x000fe20000000000 */
[----:B------:R-:W-:-:S02]  /*15b00*/  @!P1 IADD3 R15, R15, 0x34860, RZ ;  /* 0x000348600f0f9810 */ /* 0x000fc40007ffe0ff */
[----:B------:R-:W-:Y:S02]  /*15b10*/  MUFU.TANH R34, R34 ;  /* 0x0000002200227308 */ /* 0x000fe40000002400 */
[----:B------:R-:W-:Y:S02]  /*15b20*/  @!P1 PRMT R14, RZ, 0x654, R14 ;  /* 0x00000654ff0e9816 */ /* 0x000fe4000000000e */
[----:B------:R-:W-:-:S04]  /*15b30*/  @!P1 PRMT R15, RZ, 0x654, R15 ;  /* 0x00000654ff0f9816 */ /* 0x000fc8000000000f */
[----:B------:R-:W4:Y:S08]  /*15b40*/  MUFU.TANH R36, R36 ;  /* 0x0000002400247308 */ /* 0x000f300000002400 */
[----:B------:R-:W-:Y:S08]  /*15b50*/  MUFU.TANH R38, R38 ;  /* 0x0000002600267308 */ /* 0x000ff00000002400 */
[----:B------:R-:W4:Y:S08]  /*15b60*/  MUFU.TANH R40, R40 ;  /* 0x0000002800287308 */ /* 0x000f300000002400 */
[----:B------:R-:W-:Y:S08]  /*15b70*/  MUFU.TANH R42, R42 ;  /* 0x0000002a002a7308 */ /* 0x000ff00000002400 */
[----:B------:R-:W4:Y:S08]  /*15b80*/  MUFU.TANH R46, R46 ;  /* 0x0000002e002e7308 */ /* 0x000f300000002400 */
[----:B------:R-:W-:Y:S08]  /*15b90*/  MUFU.TANH R48, R48 ;  /* 0x0000003000307308 */ /* 0x000ff00000002400 */
[----:B------:R-:W4:Y:S08]  /*15ba0*/  MUFU.TANH R49, R49 ;  /* 0x0000003100317308 */ /* 0x000f300000002400 */
[----:B------:R-:W4:Y:S08]  /*15bb0*/  MUFU.TANH R51, R51 ;  /* 0x0000003300337308 */ /* 0x000f300000002400 */
[----:B------:R-:W-:Y:S08]  /*15bc0*/  MUFU.TANH R59, R59 ;  /* 0x0000003b003b7308 */ /* 0x000ff00000002400 */
[----:B------:R-:W-:Y:S01]  /*15bd0*/  MUFU.TANH R60, R60 ;  /* 0x0000003c003c7308 */ /* 0x000fe20000002400 */
[----:B------:R-:W-:-:S02]  /*15be0*/  WARPGROUP.DEPBAR.LE gsb0, 0x0 ;  /* 0x00008000000079c5 */ /* 0x000fc40000010000 */
[----:B------:R-:W-:-:S05]  /*15bf0*/  WARPGROUP.ARRIVE ;  /* 0x00000000000079c5 */ /* 0x000fca0000000000 */
[----:B------:R-:W-:Y:S01]  /*15c00*/  MUFU.TANH R61, R61 ;  /* 0x0000003d003d7308 */ /* 0x000fe20000002400 */
[----:B------:R-:W-:Y:S01]  /*15c10*/  HGMMA.64x128x16.F32 R88, R176, gdesc[UR4].tnspB, R88, gsb0 ;  /* 0x41e00004b0587df0 */ /* 0x000fe20008000858 */
[----:B------:R-:W-:Y:S02]  /*15c20*/  R2UR UR7, R11 ;  /* 0x000000000b0772ca */ /* 0x000fe400000e0000 */
[----:B------:R-:W0:Y:S01]  /*15c30*/  @P2 LDC R11, c[0x0][0x44c] ;  /* 0x00011300ff0b2b82 */ /* 0x000e220000000800 */
[----:B------:R-:W-:-:S03]  /*15c40*/  R2UR UR6, R10 ;  /* 0x000000000a0672ca */ /* 0x000fc600000e0000 */
[----:B------:R-:W-:Y:S04]  /*15c50*/  MUFU.TANH R64, R64 ;  /* 0x0000004000407308 */ /* 0x000fe80000002400 */
[----:B------:R-:W1:Y:S04]  /*15c60*/  @P2 LDC R10, c[0x0][0x450] ;  /* 0x00011400ff0a2b82 */ /* 0x000e680000000800 */
[----:B------:R-:W-:Y:S08]  /*15c70*/  MUFU.TANH R65, R65 ;  /* 0x0000004100417308 */ /* 0x000ff00000002400 */
[----:B------:R-:W-:Y:S01]  /*15c80*/  MUFU.TANH R68, R68 ;  /* 0x0000004400447308 */ /* 0x000fe20000002400 */
[----:B0-----:R-:W-:-:S07]  /*15c90*/  @P2 IMAD.HI.U32 R11, R50, R11, RZ ;  /* 0x0000000b320b2227 */ /* 0x001fce00078e00ff */
[----:B------:R-:W-:Y:S01]  /*15ca0*/  MUFU.TANH R69, R69 ;  /* 0x0000004500457308 */ /* 0x000fe20000002400 */
[----:B-1----:R-:W-:Y:S01]  /*15cb0*/  @P2 SHF.R.U32.HI R50, RZ, R10, R11 ;  /* 0x0000000aff322219 */ /* 0x002fe2000001160b */
[----:B------:R-:W-:Y:S01]  /*15cc0*/  IMAD.MOV.U32 R11, RZ, RZ, 0x40000040 ;  /* 0x40000040ff0b7424 */ /* 0x000fe200078e00ff */
[----:B------:R-:W-:-:S05]  /*15cd0*/  IADD3 R10, R8, 0x180, RZ ;  /* 0x00000180080a7810 */ /* 0x000fca0007ffe0ff */
[----:B------:R-:W-:Y:S01]  /*15ce0*/  MUFU.TANH R72, R72 ;  /* 0x0000004800487308 */ /* 0x000fe20000002400 */
[----:B------:R-:W0:Y:S07]  /*15cf0*/  SHFL.IDX PT, R55, R50, RZ, 0x1c1f ;  /* 0x001c1fff32377589 */ /* 0x000e2e00000e0000 */
[----:B------:R-:W-:Y:S08]  /*15d00*/  MUFU.TANH R73, R73 ;  /* 0x0000004900497308 */ /* 0x000ff00000002400 */
[----:B------:R-:W-:Y:S08]  /*15d10*/  MUFU.TANH R76, R76 ;  /* 0x0000004c004c7308 */ /* 0x000ff00000002400 */
[----:B------:R-:W-:Y:S01]  /*15d20*/  MUFU.TANH R77, R77 ;  /* 0x0000004d004d7308 */ /* 0x000fe20000002400 */
[----:B0-----:R-:W-:-:S04]  /*15d30*/  IADD3 R55, R52, R55, RZ ;  /* 0x0000003734377210 */ /* 0x001fc80007ffe0ff */
[C---:B------:R-:W-:Y:S02]  /*15d40*/  ISETP.GT.AND P3, PT, R55.reuse, RZ, PT ;  /* 0x000000ff3700720c */ /* 0x040fe40003f64270 */
[C---:B------:R-:W-:Y:S01]  /*15d50*/  ISETP.GT.AND P4, PT, R55.reuse, 0x1, PT ;  /* 0x000000013700780c */ /* 0x040fe20003f84270 */
[----:B------:R-:W-:Y:S01]  /*15d60*/  MUFU.TANH R80, R80 ;  /* 0x0000005000507308 */ /* 0x000fe20000002400 */
[----:B------:R-:W-:Y:S02]  /*15d70*/  FSEL R0, R0, -INF , P3 ;  /* 0xff80000000007808 */ /* 0x000fe40001800000 */
[----:B------:R-:W-:-:S04]  /*15d80*/  ISETP.GT.AND P3, PT, R55, 0x8, PT ;  /* 0x000000083700780c */ /* 0x000fc80003f64270 */
[----:B------:R-:W-:Y:S01]  /*15d90*/  FSEL R24, R24, -INF , P3 ;  /* 0xff80000018187808 */ /* 0x000fe20001800000 */
[----:B------:R-:W-:Y:S01]  /*15da0*/  MUFU.TANH R2, R2 ;  /* 0x0000000200027308 */ /* 0x000fe20000002400 */
[----:B------:R-:W-:-:S04]  /*15db0*/  ISETP.GT.AND P3, PT, R55, 0x10, PT ;  /* 0x000000103700780c */ /* 0x000fc80003f64270 */
[----:B--2---:R-:W-:Y:S02]  /*15dc0*/  FSEL R27, R27, -INF , P3 ;  /* 0xff8000001b1b7808 */ /* 0x004fe40001800000 */
[C---:B------:R-:W-:Y:S01]  /*15dd0*/  ISETP.GT.AND P3, PT, R55.reuse, 0x18, PT ;  /* 0x000000183700780c */ /* 0x040fe20003f64270 */
[----:B------:R-:W-:Y:S03]  /*15de0*/  MUFU.TANH R20, R20 ;  /* 0x0000001400147308 */ /* 0x000fe60000002400 */
[----:B---3--:R-:W-:Y:S02]  /*15df0*/  FSEL R32, R32, -INF , P3 ;  /* 0xff80000020207808 */ /* 0x008fe40001800000 */
[----:B------:R-:W-:-:S03]  /*15e00*/  ISETP.GT.AND P3, PT, R55, 0x20, PT ;  /* 0x000000203700780c */ /* 0x000fc60003f64270 */
[----:B------:R-:W-:Y:S01]  /*15e10*/  MUFU.TANH R21, R21 ;  /* 0x0000001500157308 */ /* 0x000fe20000002400 */
[----:B----4-:R-:W-:Y:S02]  /*15e20*/  FSEL R36, R36, -INF , P3 ;  /* 0xff80000024247808 */ /* 0x010fe40001800000 */
[----:B------:R-:W-:-:S04]  /*15e30*/  ISETP.GT.AND P3, PT, R55, 0x28, PT ;  /* 0x000000283700780c */ /* 0x000fc80003f64270 */
[----:B------:R-:W-:Y:S01]  /*15e40*/  FSEL R40, R40, -INF , P3 ;  /* 0xff80000028287808 */ /* 0x000fe20001800000 */
[----:B------:R-:W-:Y:S01]  /*15e50*/  MUFU.TANH R25, R25 ;  /* 0x0000001900197308 */ /* 0x000fe20000002400 */
[----:B------:R-:W-:-:S04]  /*15e60*/  ISETP.GT.AND P3, PT, R55, 0x30, PT ;  /* 0x000000303700780c */ /* 0x000fc80003f64270 */
[----:B------:R-:W-:Y:S02]  /*15e70*/  FSEL R46, R46, -INF , P3 ;  /* 0xff8000002e2e7808 */ /* 0x000fe40001800000 */
[----:B------:R-:W-:Y:S01]  /*15e80*/  ISETP.GT.AND P3, PT, R55, 0x38, PT ;  /* 0x000000383700780c */ /* 0x000fe20003f64270 */
[----:B------:R-:W-:Y:S03]  /*15e90*/  MUFU.TANH R28, R28 ;  /* 0x0000001c001c7308 */ /* 0x000fe60000002400 */
[----:B------:R-:W-:Y:S02]  /*15ea0*/  FSEL R49, R49, -INF , P3 ;  /* 0xff80000031317808 */ /* 0x000fe40001800000 */
[----:B------:R-:W-:-:S03]  /*15eb0*/  ISETP.GT.AND P3, PT, R55, 0x40, PT ;  /* 0x000000403700780c */ /* 0x000fc60003f64270 */
[----:B------:R-:W-:Y:S08]  /*15ec0*/  MUFU.TANH R29, R29 ;  /* 0x0000001d001d7308 */ /* 0x000ff00000002400 */
[----:B------:R-:W-:Y:S08]  /*15ed0*/  MUFU.TANH R31, R31 ;  /* 0x0000001f001f7308 */ /* 0x000ff00000002400 */
[----:B------:R-:W-:Y:S01]  /*15ee0*/  MUFU.TANH R33, R33 ;  /* 0x0000002100217308 */ /* 0x000fe20000002400 */
[----:B------:R-:W-:-:S02]  /*15ef0*/  WARPGROUP.DEPBAR.LE gsb0, 0x0 ;  /* 0x00008000000079c5 */ /* 0x000fc40000010000 */
[----:B------:R-:W-:-:S05]  /*15f00*/  WARPGROUP.ARRIVE ;  /* 0x00000000000079c5 */ /* 0x000fca0000000000 */
[----:B------:R-:W-:Y:S01]  /*15f10*/  MUFU.TANH R35, R35 ;  /* 0x0000002300237308 */ /* 0x000fe20000002400 */
[----:B------:R-:W-:Y:S01]  /*15f20*/  HGMMA.64x128x16.F32 R88, R172, gdesc[UR4].tnspB, R88, gsb0 ;  /* 0x41e00004ac587df0 */ /* 0x000fe20008000858 */
[----:B------:R-:W-:Y:S01]  /*15f30*/  R2UR UR6, R10 ;  /* 0x000000000a0672ca */ /* 0x000fe200000e0000 */
[----:B------:R-:W-:Y:S01]  /*15f40*/  FMUL.FTZ R10, R56, UR39 ;  /* 0x00000027380a7c20 */ /* 0x000fe20008410000 */
[----:B------:R-:W-:-:S04]  /*15f50*/  FSEL R56, R9, -INF , P4 ;  /* 0xff80000009387808 */ /* 0x000fc80002000000 */
[----:B------:R-:W-:Y:S01]  /*15f60*/  MUFU.TANH R37, R37 ;  /* 0x0000002500257308 */ /* 0x000fe20000002400 */
[----:B------:R-:W-:Y:S02]  /*15f70*/  FMNMX.FTZ R9, R0, R12, !PT ;  /* 0x0000000c00097209 */ /* 0x000fe40007810000 */
[C---:B------:R-:W-:Y:S02]  /*15f80*/  ISETP.GT.AND P4, PT, R55.reuse, 0x9, PT ;  /* 0x000000093700780c */ /* 0x040fe40003f84270 */
[----:B------:R-:W-:Y:S02]  /*15f90*/  FMNMX.FTZ R9, R56, R9, !PT ;  /* 0x0000000938097209 */ /* 0x000fe40007810000 */
[----:B------:R-:W-:Y:S01]  /*15fa0*/  FSEL R26, R26, -INF , P4 ;  /* 0xff8000001a1a7808 */ /* 0x000fe20002000000 */
[----:B------:R-:W0:Y:S01]  /*15fb0*/  MUFU.TANH R10, R10 ;  /* 0x0000000a000a7308 */ /* 0x000e220000002400 */
[----:B------:R-:W-:Y:S02]  /*15fc0*/  FMNMX.FTZ R9, R24, R9, !PT ;  /* 0x0000000918097209 */ /* 0x000fe40007810000 */
[----:B------:R-:W-:-:S02]  /*15fd0*/  ISETP.GT.AND P4, PT, R55, 0x11, PT ;  /* 0x000000113700780c */ /* 0x000fc40003f84270 */
[----:B------:R-:W-:Y:S02]  /*15fe0*/  FMNMX.FTZ R9, R26, R9, !PT ;  /* 0x000000091a097209 */ /* 0x000fe40007810000 */
[----:B------:R-:W-:Y:S01]  /*15ff0*/  FSEL R30, R30, -INF , P4 ;  /* 0xff8000001e1e7808 */ /* 0x000fe20002000000 */
[----:B------:R-:W-:Y:S01]  /*16000*/  MUFU.TANH R39, R39 ;  /* 0x0000002700277308 */ /* 0x000fe20000002400 */
[----:B------:R-:W-:Y:S02]  /*16010*/  FMNMX.FTZ R9, R27, R9, !PT ;  /* 0x000000091b097209 */ /* 0x000fe40007810000 */
[----:B------:R-:W-:Y:S02]  /*16020*/  ISETP.GT.AND P4, PT, R55, 0x19, PT ;  /* 0x000000193700780c */ /* 0x000fe40003f84270 */
[----:B------:R-:W-:Y:S02]  /*16030*/  FMNMX.FTZ R9, R30, R9, !PT ;  /* 0x000000091e097209 */ /* 0x000fe40007810000 */
[----:B------:R-:W-:Y:S01]  /*16040*/  FSEL R34, R34, -INF , P4 ;  /* 0xff80000022227808 */ /* 0x000fe20002000000 */
[----:B------:R-:W-:Y:S01]  /*16050*/  MUFU.TANH R41, R41 ;  /* 0x0000002900297308 */ /* 0x000fe20000002400 */
[----:B------:R-:W-:-:S02]  /*16060*/  FMNMX.FTZ R9, R32, R9, !PT ;  /* 0x0000000920097209 */ /* 0x000fc40007810000 */
[C---:B------:R-:W-:Y:S02]  /*16070*/  ISETP.GT.AND P4, PT, R55.reuse, 0x21, PT ;  /* 0x000000213700780c */ /* 0x040fe40003f84270 */
[----:B------:R-:W-:Y:S02]  /*16080*/  FMNMX.FTZ R9, R34, R9, !PT ;  /* 0x0000000922097209 */ /* 0x000fe40007810000 */
[----:B------:R-:W-:Y:S01]  /*16090*/  FSEL R38, R38, -INF , P4 ;  /* 0xff80000026267808 */ /* 0x000fe20002000000 */
[----:B------:R-:W-:Y:S01]  /*160a0*/  MUFU.TANH R43, R43 ;  /* 0x0000002b002b7308 */ /* 0x000fe20000002400 */
[----:B------:R-:W-:Y:S02]  /*160b0*/  FMNMX.FTZ R9, R36, R9, !PT ;  /* 0x0000000924097209 */ /* 0x000fe40007810000 */
[----:B------:R-:W-:Y:S02]  /*160c0*/  ISETP.GT.AND P4, PT, R55, 0x29, PT ;  /* 0x000000293700780c */ /* 0x000fe40003f84270 */
[----:B------:R-:W-:-:S02]  /*160d0*/  FMNMX.FTZ R9, R38, R9, !PT ;  /* 0x0000000926097209 */ /* 0x000fc40007810000 */
[----:B------:R-:W-:Y:S01]  /*160e0*/  R2UR UR7, R11 ;  /* 0x000000000b0772ca */ /* 0x000fe200000e0000 */
[----:B------:R-:W-:Y:S01]  /*160f0*/  FMUL.FTZ R11, R57, UR39 ;  /* 0x00000027390b7c20 */ /* 0x000fe20008410000 */
[----:B------:R-:W-:Y:S01]  /*16100*/  FSEL R42, R42, -INF , P4 ;  /* 0xff8000002a2a7808 */ /* 0x000fe20002000000 */
[----:B------:R-:W-:Y:S01]  /*16110*/  MUFU.TANH R44, R44 ;  /* 0x0000002c002c7308 */ /* 0x000fe20000002400 */
[----:B------:R-:W-:Y:S02]  /*16120*/  FMNMX.FTZ R9, R40, R9, !PT ;  /* 0x0000000928097209 */ /* 0x000fe40007810000 */
[----:B------:R-:W-:Y:S02]  /*16130*/  ISETP.GT.AND P4, PT, R55, 0x31, PT ;  /* 0x000000313700780c */ /* 0x000fe40003f84270 */
[----:B------:R-:W-:Y:S02]  /*16140*/  FMNMX.FTZ R9, R42, R9, !PT ;  /* 0x000000092a097209 */ /* 0x000fe40007810000 */
[----:B------:R-:W-:Y:S01]  /*16150*/  FSEL R48, R48, -INF , P4 ;  /* 0xff80000030307808 */ /* 0x000fe20002000000 */
[----:B------:R-:W1:Y:S01]  /*16160*/  MUFU.TANH R11, R11 ;  /* 0x0000000b000b7308 */ /* 0x000e620000002400 */
[----:B------:R-:W-:-:S02]  /*16170*/  FMNMX.FTZ R9, R46, R9, !PT ;  /* 0x000000092e097209 */ /* 0x000fc40007810000 */
[----:B------:R-:W-:Y:S02]  /*16180*/  ISETP.GT.AND P4, PT, R55, 0x39, PT ;  /* 0x000000393700780c */ /* 0x000fe40003f84270 */
[----:B------:R-:W-:Y:S02]  /*16190*/  FMNMX.FTZ R9, R48, R9, !PT ;  /* 0x0000000930097209 */ /* 0x000fe40007810000 */
[----:B------:R-:W-:Y:S01]  /*161a0*/  FSEL R51, R51, -INF , P4 ;  /* 0xff80000033337808 */ /* 0x000fe20002000000 */
[----:B------:R-:W-:Y:S01]  /*161b0*/  MUFU.TANH R45, R45 ;  /* 0x0000002d002d7308 */ /* 0x000fe20000002400 */
[----:B------:R-:W-:Y:S02]  /*161c0*/  FMNMX.FTZ R9, R49, R9, !PT ;  /* 0x0000000931097209 */ /* 0x000fe40007810000 */
[----:B------:R-:W-:Y:S02]  /*161d0*/  ISETP.GT.AND P4, PT, R55, 0x41, PT ;  /* 0x000000413700780c */ /* 0x000fe40003f84270 */
[----:B0-----:R-:W-:-:S02]  /*161e0*/  FSEL R57, R10, -INF , P3 ;  /* 0xff8000000a397808 */ /* 0x001fc40001800000 */
[----:B------:R-:W-:Y:S01]  /*161f0*/  FMNMX.FTZ R9, R51, R9, !PT ;  /* 0x0000000933097209 */ /* 0x000fe20007810000 */
[----:B------:R-:W-:Y:S01]  /*16200*/  MUFU.TANH R47, R47 ;  /* 0x0000002f002f7308 */ /* 0x000fe20000002400 */
[----:B------:R-:W-:Y:S02]  /*16210*/  ISETP.GT.AND P3, PT, R55, 0x48, PT ;  /* 0x000000483700780c */ /* 0x000fe40003f64270 */
[----:B-1----:R-:W-:Y:S02]  /*16220*/  FSEL R58, R11, -INF , P4 ;  /* 0xff8000000b3a7808 */ /* 0x002fe40002000000 */
[----:B------:R-:W-:Y:S02]  /*16230*/  FMNMX.FTZ R9, R57, R9, !PT ;  /* 0x0000000939097209 */ /* 0x000fe40007810000 */
[----:B------:R-:W-:Y:S01]  /*16240*/  ISETP.GT.AND P4, PT, R55, 0x49, PT ;  /* 0x000000493700780c */ /* 0x000fe20003f84270 */
[----:B------:R-:W-:Y:S01]  /*16250*/  MUFU.TANH R53, R53 ;  /* 0x0000003500357308 */ /* 0x000fe20000002400 */
[----:B------:R-:W-:-:S02]  /*16260*/  FSEL R59, R59, -INF , P3 ;  /* 0xff8000003b3b7808 */ /* 0x000fc40001800000 */
[----:B------:R-:W-:Y:S02]  /*16270*/  FMNMX.FTZ R9, R58, R9, !PT ;  /* 0x000000093a097209 */ /* 0x000fe40007810000 */
[----:B------:R-:W-:Y:S02]  /*16280*/  ISETP.GT.AND P3, PT, R55, 0x50, PT ;  /* 0x000000503700780c */ /* 0x000fe40003f64270 */
[----:B------:R-:W-:Y:S01]  /*16290*/  FSEL R60, R60, -INF , P4 ;  /* 0xff8000003c3c7808 */ /* 0x000fe20002000000 */
[----:B------:R-:W-:Y:S01]  /*162a0*/  MUFU.TANH R54, R54 ;  /* 0x0000003600367308 */ /* 0x000fe20000002400 */
[----:B------:R-:W-:Y:S02]  /*162b0*/  FMNMX.FTZ R9, R59, R9, !PT ;  /* 0x000000093b097209 */ /* 0x000fe40007810000 */
[----:B------:R-:W-:Y:S02]  /*162c0*/  ISETP.GT.AND P4, PT, R55, 0x51, PT ;  /* 0x000000513700780c */ /* 0x000fe40003f84270 */
[----:B------:R-:W-:-:S02]  /*162d0*/  FSEL R61, R61, -INF , P3 ;  /* 0xff8000003d3d7808 */ /* 0x000fc40001800000 */
[----:B------:R-:W-:Y:S01]  /*162e0*/  FMNMX.FTZ R9, R60, R9, !PT ;  /* 0x000000093c097209 */ /* 0x000fe20007810000 */
[----:B------:R-:W-:Y:S01]  /*162f0*/  MUFU.TANH R62, R62 ;  /* 0x0000003e003e7308 */ /* 0x000fe20000002400 */
[----:B------:R-:W-:Y:S02]  /*16300*/  ISETP.GT.AND P3, PT, R55, 0x58, PT ;  /* 0x000000583700780c */ /* 0x000fe40003f64270 */
[----:B------:R-:W-:Y:S02]  /*16310*/  FSEL R64, R64, -INF , P4 ;  /* 0xff80000040407808 */ /* 0x000fe40002000000 */
        /* <DEDUP_REMOVED lines=17> */
[----:B------:R0:W1:Y:S01]  /*16430*/  MUFU.TANH R9, R84 ;  /* 0x0000005400097308 */ /* 0x0000620000002400 */
[----:B------:R-:W-:-:S02]  /*16440*/  FSEL R73, R73, -INF , P3 ;  /* 0xff80000049497808 */ /* 0x000fc40001800000 */
[----:B------:R-:W-:Y:S02]  /*16450*/  FMNMX.FTZ R11, R72, R10, !PT ;  /* 0x0000000a480b7209 */ /* 0x000fe40007810000 */
[----:B------:R-:W-:Y:S02]  /*16460*/  ISETP.GT.AND P3, PT, R55, 0x70, PT ;  /* 0x000000703700780c */ /* 0x000fe40003f64270 */
[----:B------:R-:W-:Y:S01]  /*16470*/  FSEL R76, R76, -INF , P4 ;  /* 0xff8000004c4c7808 */ /* 0x000fe20002000000 */
[----:B------:R2:W3:Y:S01]  /*16480*/  MUFU.TANH R10, R85 ;  /* 0x00000055000a7308 */ /* 0x0004e20000002400 */
[----:B------:R-:W-:Y:S01]  /*16490*/  FMNMX.FTZ R11, R73, R11, !PT ;  /* 0x0000000b490b7209 */ /* 0x000fe20007810000 */
[----:B0-----:R-:W-:Y:S01]  /*164a0*/  FMUL.FTZ R84, R86, UR39 ;  /* 0x0000002756547c20 */ /* 0x001fe20008410000 */
[----:B------:R-:W-:Y:S02]  /*164b0*/  ISETP.GT.AND P4, PT, R55, 0x71, PT ;  /* 0x000000713700780c */ /* 0x000fe40003f84270 */
[----:B------:R-:W-:-:S02]  /*164c0*/  FSEL R77, R77, -INF , P3 ;  /* 0xff8000004d4d7808 */ /* 0x000fc40001800000 */
[----:B------:R-:W-:Y:S01]  /*164d0*/  FMNMX.FTZ R11, R76, R11, !PT ;  /* 0x0000000b4c0b7209 */ /* 0x000fe20007810000 */
[----:B------:R-:W-:Y:S02]  /*164e0*/  WARPGROUP.DEPBAR.LE gsb0, 0x0 ;  /* 0x00008000000079c5 */ /* 0x000fe40000010000 */
[----:B------:R-:W-:Y:S01]  /*164f0*/  WARPGROUP.ARRIVE ;  /* 0x00000000000079c5 */ /* 0x000fe20000000000 */
[----:B------:R-:W-:Y:S01]  /*16500*/  ISETP.GT.AND P3, PT, R55, 0x78, PT ;  /* 0x000000783700780c */ /* 0x000fe20003f64270 */
[----:B--2---:R0:W2:Y:S01]  /*16510*/  SHFL.IDX PT, R85, R50, 0x1, 0x1c1f ;  /* 0x003c1f0032557f89 */ /* 0x0040a200000e0000 */
[----:B------:R-:W-:Y:S01]  /*16520*/  FSEL R80, R80, -INF , P4 ;  /* 0xff80000050507808 */ /* 0x000fe20002000000 */
[----:B------:R-:W4:Y:S01]  /*16530*/  MUFU.TANH R70, R70 ;  /* 0x0000004600467308 */ /* 0x000f220000002400 */
[----:B------:R-:W-:Y:S01]  /*16540*/  FMNMX.FTZ R11, R77, R11, !PT ;  /* 0x0000000b4d0b7209 */ /* 0x000fe20007810000 */
[----:B------:R-:W-:Y:S01]  /*16550*/  HGMMA.64x128x16.F32 R88, R168, gdesc[UR4].tnspB, R88, gsb0 ;  /* 0x41e00004a8587df0 */ /* 0x000fe20008000858 */
[----:B------:R-:W-:-:S02]  /*16560*/  ISETP.GT.AND P4, PT, R55, 0x79, PT ;  /* 0x000000793700780c */ /* 0x000fc40003f84270 */
[----:B-1----:R-:W-:Y:S01]  /*16570*/  FSEL R55, R9, -INF , P3 ;  /* 0xff80000009377808 */ /* 0x002fe20001800000 */
[----:B0-----:R-:W-:Y:S01]  /*16580*/  FMUL.FTZ R50, R87, UR39 ;  /* 0x0000002757327c20 */ /* 0x001fe20008410000 */
[----:B------:R-:W-:Y:S01]  /*16590*/  FMNMX.FTZ R11, R80, R11, !PT ;  /* 0x0000000b500b7209 */ /* 0x000fe20007810000 */
[----:B------:R-:W0:Y:S01]  /*165a0*/  MUFU.TANH R71, R71 ;  /* 0x0000004700477308 */ /* 0x000e220000002400 */
[----:B---3--:R-:W-:Y:S01]  /*165b0*/  FSEL R63, R10, -INF , P4 ;  /* 0xff8000000a3f7808 */ /* 0x008fe20002000000 */
[----:B------:R-:W-:Y:S01]  /*165c0*/  VIADD R10, R8, 0x200 ;  /* 0x00000200080a7836 */ /* 0x000fe20000000000 */
[----:B------:R-:W-:-:S04]  /*165d0*/  FMNMX.FTZ R11, R55, R11, !PT ;  /* 0x0000000b370b7209 */ /* 0x000fc80007810000 */
[----:B------:R-:W-:Y:S01]  /*165e0*/  FMNMX.FTZ R213, R63, R11, !PT ;  /* 0x0000000b3fd57209 */ /* 0x000fe20007810000 */
[----:B------:R-:W1:Y:S01]  /*165f0*/  MUFU.TANH R74, R74 ;  /* 0x0000004a004a7308 */ /* 0x000e620000002400 */
[----:B------:R-:W-:Y:S02]  /*16600*/  MOV R11, 0x40000040 ;  /* 0x40000040000b7802 */ /* 0x000fe40000000f00 */
[----:B------:R-:W-:Y:S01]  /*16610*/  R2UR UR6, R10 ;  /* 0x000000000a0672ca */ /* 0x000fe200000e0000 */
[----:B------:R-:W3:Y:S01]  /*16620*/  SHFL.BFLY PT, R9, R213, 0x2, 0x1f ;  /* 0x0c401f00d5097f89 */ /* 0x000ee200000e0000 */
[----:B------:R-:W-:Y:S01]  /*16630*/  R2UR UR7, R11 ;  /* 0x000000000b0772ca */ /* 0x000fe200000e0000 */
[----:B--2---:R-:W-:Y:S01]  /*16640*/  IMAD.IADD R52, R52, 0x1, R85 ;  /* 0x0000000134347824 */ /* 0x004fe200078e0255 */
[----:B------:R-:W-:Y:S01]  /*16650*/  MOV R11, 0x40000040 ;  /* 0x40000040000b7802 */ /* 0x000fe20000000f00 */
[----:B------:R-:W-:Y:S01]  /*16660*/  VIADD R10, R8, 0x280 ;  /* 0x00000280080a7836 */ /* 0x000fe20000000000 */
[----:B------:R-:W2:Y:S02]  /*16670*/  MUFU.TANH R75, R75 ;  /* 0x0000004b004b7308 */ /* 0x000ea40000002400 */
[----:B------:R-:W-:-:S02]  /*16680*/  ISETP.GT.AND P4, PT, R52, RZ, PT ;  /* 0x000000ff3400720c */ /* 0x000fc40003f84270 */
[----:B------:R-:W-:Y:S02]  /*16690*/  ISETP.GT.AND P5, PT, R52, 0x1, PT ;  /* 0x000000013400780c */ /* 0x000fe40003fa4270 */
[----:B------:R-:W-:Y:S02]  /*166a0*/  FSEL R2, R2, -INF , P4 ;  /* 0xff80000002027808 */ /* 0x000fe40002000000 */
[----:B------:R-:W-:Y:S01]  /*166b0*/  R2UR UR11, R11 ;  /* 0x000000000b0b72ca */ /* 0x000fe200000e0000 */
[----:B------:R-:W2:Y:S01]  /*166c0*/  MUFU.TANH R78, R78 ;  /* 0x0000004e004e7308 */ /* 0x000ea20000002400 */
[----:B------:R-:W-:Y:S02]  /*166d0*/  ISETP.GT.AND P4, PT, R52, 0x8, PT ;  /* 0x000000083400780c */ /* 0x000fe40003f84270 */
[----:B------:R-:W-:Y:S02]  /*166e0*/  FSEL R20, R20, -INF , P5 ;  /* 0xff80000014147808 */ /* 0x000fe40002800000 */
[----:B------:R-:W-:-:S02]  /*166f0*/  FMNMX.FTZ R11, R2, R7, !PT ;  /* 0x00000007020b7209 */ /* 0x000fc40007810000 */
[----:B------:R-:W-:Y:S01]  /*16700*/  ISETP.GT.AND P5, PT, R52, 0x9, PT ;  /* 0x000000093400780c */ /* 0x000fe20003fa4270 */
[----:B------:R-:W2:Y:S01]  /*16710*/  MUFU.TANH R79, R79 ;  /* 0x0000004f004f7308 */ /* 0x000ea20000002400 */
[----:B------:R-:W-:Y:S02]  /*16720*/  FMNMX.FTZ R11, R20, R11, !PT ;  /* 0x0000000b140b7209 */ /* 0x000fe40007810000 */
[----:B---3--:R-:W-:Y:S02]  /*16730*/  FMNMX.FTZ R213, R213, R9, !PT ;  /* 0x00000009d5d57209 */ /* 0x008fe40007810000 */
[----:B------:R-:W-:Y:S02]  /*16740*/  FSEL R25, R25, -INF , P5 ;  /* 0xff80000019197808 */ /* 0x000fe40002800000 */
[----:B------:R-:W-:Y:S01]  /*16750*/  ISETP.GT.AND P5, PT, R52, 0x11, PT ;  /* 0x000000113400780c */ /* 0x000fe20003fa4270 */
[----:B------:R-:W3:Y:S01]  /*16760*/  SHFL.BFLY PT, R9, R213, 0x1, 0x1f ;  /* 0x0c201f00d5097f89 */ /* 0x000ee200000e0000 */
[----:B------:R-:W-:Y:S01]  /*16770*/  R2UR UR10, R10 ;  /* 0x000000000a0a72ca */ /* 0x000fe200000e0000 */
[----:B------:R-:W2:Y:S01]  /*16780*/  MUFU.TANH R82, R82 ;  /* 0x0000005200527308 */ /* 0x000ea20000002400 */
[----:B------:R-:W-:-:S02]  /*16790*/  FSEL R29, R29, -INF , P5 ;  /* 0xff8000001d1d7808 */ /* 0x000fc40002800000 */
[----:B------:R-:W-:-:S04]  /*167a0*/  ISETP.GT.AND P5, PT, R52, 0x19, PT ;  /* 0x000000193400780c */ /* 0x000fc80003fa4270 */
[----:B------:R-:W-:Y:S01]  /*167b0*/  FSEL R33, R33, -INF , P5 ;  /* 0xff80000021217808 */ /* 0x000fe20002800000 */
[----:B------:R-:W2:Y:S01]  /*167c0*/  MUFU.TANH R83, R83 ;  /* 0x0000005300537308 */ /* 0x000ea20000002400 */
[----:B------:R-:W-:-:S04]  /*167d0*/  ISETP.GT.AND P5, PT, R52, 0x21, PT ;  /* 0x000000213400780c */ /* 0x000fc80003fa4270 */
[----:B------:R-:W-:Y:S02]  /*167e0*/  FSEL R37, R37, -INF , P5 ;  /* 0xff80000025257808 */ /* 0x000fe40002800000 */
[C---:B------:R-:W-:Y:S01]  /*167f0*/  ISETP.GT.AND P5, PT, R52.reuse, 0x29, PT ;  /* 0x000000293400780c */ /* 0x040fe20003fa4270 */
[----:B------:R-:W2:Y:S03]  /*16800*/  MUFU.TANH R84, R84 ;  /* 0x0000005400547308 */ /* 0x000ea60000002400 */
[----:B------:R-:W-:Y:S02]  /*16810*/  FSEL R41, R41, -INF , P5 ;  /* 0xff80000029297808 */ /* 0x000fe40002800000 */
[----:B------:R-:W-:Y:S02]  /*16820*/  ISETP.GT.AND P5, PT, R52, 0x31, PT ;  /* 0x000000313400780c */ /* 0x000fe40003fa4270 */
[----:B---3--:R-:W-:Y:S01]  /*16830*/  FMNMX.FTZ R213, R213, R9, !PT ;  /* 0x00000009d5d57209 */ /* 0x008fe20007810000 */
[----:B------:R-:W-:Y:S01]  /*16840*/  IMAD.U32 R9, RZ, RZ, UR43 ;  /* 0x0000002bff097e24 */ /* 0x000fe2000f8e00ff */
[----:B------:R-:W-:Y:S01]  /*16850*/  FSEL R44, R44, -INF , P5 ;  /* 0xff8000002c2c7808 */ /* 0x000fe20002800000 */
[----:B------:R-:W3:Y:S01]  /*16860*/  MUFU.TANH R50, R50 ;  /* 0x0000003200327308 */ /* 0x000ee20000002400 */
[C---:B------:R-:W-:Y:S01]  /*16870*/  FSETP.NEU.FTZ.AND P3, PT, R213.reuse, -INF , PT ;  /* 0xff800000d500780b */ /* 0x040fe20003f7d000 */
[----:B------:R-:W-:Y:S01]  /*16880*/  FMUL.FTZ R86, R213, R9 ;  /* 0x00000009d5567220 */ /* 0x000fe20000410000 */
[----:B------:R-:W-:-:S04]  /*16890*/  ISETP.GT.AND P5, PT, R52, 0x39, PT ;  /* 0x000000393400780c */ /* 0x000fc80003fa4270 */
[----:B------:R-:W-:Y:S02]  /*168a0*/  FSEL R86, R86, RZ, P3 ;  /* 0x000000ff56567208 */ /* 0x000fe40001800000 */
[----:B------:R-:W-:Y:S02]  /*168b0*/  FSEL R47, R47, -INF , P5 ;  /* 0xff8000002f2f7808 */ /* 0x000fe40002800000 */
[----:B------:R-:W-:Y:S01]  /*168c0*/  ISETP.GT.AND P5, PT, R52, 0x41, PT ;  /* 0x000000413400780c */ /* 0x000fe20003fa4270 */
[-CC-:B------:R-:W-:Y:S01]  /*168d0*/  FFMA.FTZ R180, R0, R9.reuse, -R86.reuse ;  /* 0x0000000900b47223 */ /* 0x180fe20000010856 */
[----:B------:R-:W-:Y:S01]  /*168e0*/  FSEL R0, R21, -INF , P4 ;  /* 0xff80000015007808 */ /* 0x000fe20002000000 */
[-CC-:B------:R-:W-:Y:S01]  /*168f0*/  FFMA.FTZ R182, R24, R9.reuse, -R86.reuse ;  /* 0x0000000918b67223 */ /* 0x180fe20000010856 */
[----:B------:R-:W-:Y:S01]  /*16900*/  ISETP.GT.AND P4, PT, R52, 0x10, PT ;  /* 0x000000103400780c */ /* 0x000fe20003f84270 */
[--C-:B------:R-:W-:Y:S01]  /*16910*/  FFMA.FTZ R10, R26, R9, -R86.reuse ;  /* 0x000000091a0a7223 */ /* 0x100fe20000010856 */
[----:B------:R-:W-:Y:S01]  /*16920*/  FMNMX.FTZ R24, R0, R11, !PT ;  /* 0x0000000b00187209 */ /* 0x000fe20007810000 */
[-CC-:B------:R-:W-:Y:S01]  /*16930*/  FFMA.FTZ R176, R27, R9.reuse, -R86.reuse ;  /* 0x000000091bb07223 */ /* 0x180fe20000010856 */
[----:B------:R-:W-:Y:S01]  /*16940*/  FSEL R28, R28, -INF , P4 ;  /* 0xff8000001c1c7808 */ /* 0x000fe20002000000 */
[----:B------:R-:W-:Y:S01]  /*16950*/  IMAD.MOV.U32 R27, RZ, RZ, 0x40000040 ;  /* 0x40000040ff1b7424 */ /* 0x000fe200078e00ff */
[----:B------:R-:W-:Y:S01]  /*16960*/  FMNMX.FTZ R11, R25, R24, !PT ;  /* 0x00000018190b7209 */ /* 0x000fe20007810000 */
[--C-:B------:R-:W-:Y:S01]  /*16970*/  FFMA.FTZ R56, R56, R9, -R86.reuse ;  /* 0x0000000938387223 */ /* 0x100fe20000010856 */
[----:B------:R-:W-:Y:S01]  /*16980*/  ISETP.GT.AND P4, PT, R52, 0x18, PT ;  /* 0x000000183400780c */ /* 0x000fe20003f84270 */
[----:B------:R-:W-:Y:S01]  /*16990*/  MUFU.EX2 R180, R180 ;  /* 0x000000b400b47308 */ /* 0x000fe20000000800 */
[----:B------:R-:W-:Y:S01]  /*169a0*/  FMNMX.FTZ R24, R28, R11, !PT ;  /* 0x0000000b1c187209 */ /* 0x000fe20007810000 */
[-CC-:B------:R-:W-:Y:S01]  /*169b0*/  FFMA.FTZ R30, R30, R9.reuse, -R86.reuse ;  /* 0x000000091e1e7223 */ /* 0x180fe20000010856 */
[----:B------:R-:W-:Y:S01]  /*169c0*/  FSEL R31, R31, -INF , P4 ;  /* 0xff8000001f1f7808 */ /* 0x000fe20002000000 */
[-CC-:B------:R-:W-:Y:S01]  /*169d0*/  FFMA.FTZ R178, R32, R9.reuse, -R86.reuse ;  /* 0x0000000920b27223 */ /* 0x180fe20000010856 */
[----:B------:R-:W-:Y:S01]  /*169e0*/  FMNMX.FTZ R24, R29, R24, !PT ;  /* 0x000000181d187209 */ /* 0x000fe20007810000 */
[-CC-:B------:R-:W-:Y:S01]  /*169f0*/  FFMA.FTZ R34, R34, R9.reuse, -R86.reuse ;  /* 0x0000000922227223 */ /* 0x180fe20000010856 */
        /* <DEDUP_REMOVED lines=21> */
[----:B------:R-:W-:Y:S01]  /*16b50*/  FFMA.FTZ R55, R55, R9, -R86 ;  /* 0x0000000937377223 */ /* 0x000fe20000010856 */
[----:B------:R-:W-:-:S02]  /*16b60*/  FMNMX.FTZ R26, R41, R26, !PT ;  /* 0x0000001a291a7209 */ /* 0x000fc40007810000 */
[----:B------:R-:W-:Y:S01]  /*16b70*/  ISETP.GT.AND P4, PT, R52, 0x38, PT ;  /* 0x000000383400780c */ /* 0x000fe20003f84270 */
[----:B------:R-:W-:Y:S01]  /*16b80*/  MUFU.EX2 R176, R176 ;  /* 0x000000b000b07308 */ /* 0x000fe20000000800 */
[----:B------:R-:W-:Y:S02]  /*16b90*/  FMNMX.FTZ R21, R43, R26, !PT ;  /* 0x0000001a2b157209 */ /* 0x000fe40007810000 */
[----:B------:R-:W-:Y:S02]  /*16ba0*/  FSEL R45, R45, -INF , P4 ;  /* 0xff8000002d2d7808 */ /* 0x000fe40002000000 */
[----:B------:R-:W-:Y:S02]  /*16bb0*/  FMNMX.FTZ R26, R44, R21, !PT ;  /* 0x000000152c1a7209 */ /* 0x000fe40007810000 */
[----:B------:R-:W-:Y:S01]  /*16bc0*/  ISETP.GT.AND P4, PT, R52, 0x40, PT ;  /* 0x000000403400780c */ /* 0x000fe20003f84270 */
[----:B------:R4:W-:Y:S01]  /*16bd0*/  MUFU.EX2 R11, R30 ;  /* 0x0000001e000b7308 */ /* 0x0009e20000000800 */
[----:B------:R-:W-:Y:S01]  /*16be0*/  FMNMX.FTZ R26, R45, R26, !PT ;  /* 0x0000001a2d1a7209 */ /* 0x000fe20007810000 */
[----:B------:R-:W-:-:S02]  /*16bf0*/  WARPGROUP.DEPBAR.LE gsb0, 0x0 ;  /* 0x00008000000079c5 */ /* 0x000fc40000010000 */
[----:B------:R-:W-:Y:S01]  /*16c00*/  WARPGROUP.ARRIVE ;  /* 0x00000000000079c5 */ /* 0x000fe20000000000 */
[----:B------:R-:W-:Y:S01]  /*16c10*/  FSEL R53, R53, -INF , P4 ;  /* 0xff80000035357808 */ /* 0x000fe20002000000 */
[-CC-:B------:R-:W-:Y:S01]  /*16c20*/  FFMA.FTZ R170, R49, R9.reuse, -R86.reuse ;  /* 0x0000000931aa7223 */ /* 0x180fe20000010856 */
[----:B------:R-:W-:Y:S01]  /*16c30*/  FMNMX.FTZ R26, R47, R26, !PT ;  /* 0x0000001a2f1a7209 */ /* 0x000fe20007810000 */
[-CC-:B------:R-:W-:Y:S01]  /*16c40*/  FFMA.FTZ R49, R60, R9.reuse, -R86.reuse ;  /* 0x000000093c317223 */ /* 0x180fe20000010856 */
[----:B------:R-:W-:Y:S01]  /*16c50*/  ISETP.GT.AND P4, PT, R52, 0x48, PT ;  /* 0x000000483400780c */ /* 0x000fe20003f84270 */
[----:B------:R-:W-:Y:S01]  /*16c60*/  HGMMA.64x128x16.F32 R88, R164, gdesc[UR4].tnspB, R88, gsb0 ;  /* 0x41e00004a4587df0 */ /* 0x000fe20008000858 */
[----:B------:R-:W-:Y:S01]  /*16c70*/  FSEL R54, R54, -INF , P5 ;  /* 0xff80000036367808 */ /* 0x000fe20002800000 */
[----:B------:R-:W-:Y:S01]  /*16c80*/  MUFU.EX2 R178, R178 ;  /* 0x000000b200b27308 */ /* 0x000fe20000000800 */
[----:B------:R-:W-:Y:S01]  /*16c90*/  FMNMX.FTZ R21, R53, R26, !PT ;  /* 0x0000001a35157209 */ /* 0x000fe20007810000 */
[-CC-:B----4-:R-:W-:Y:S01]  /*16ca0*/  FFMA.FTZ R30, R38, R9.reuse, -R86.reuse ;  /* 0x00000009261e7223 */ /* 0x190fe20000010856 */
[----:B------:R-:W-:Y:S01]  /*16cb0*/  ISETP.GT.AND P5, PT, R52, 0x49, PT ;  /* 0x000000493400780c */ /* 0x000fe20003fa4270 */
[-CC-:B------:R-:W-:Y:S01]  /*16cc0*/  FFMA.FTZ R168, R46, R9.reuse, -R86.reuse ;  /* 0x000000092ea87223 */ /* 0x180fe20000010856 */
[----:B------:R-:W-:Y:S01]  /*16cd0*/  FSEL R62, R62, -INF , P4 ;  /* 0xff8000003e3e7808 */ /* 0x000fe20002000000 */
[--C-:B------:R-:W-:Y:S01]  /*16ce0*/  FFMA.FTZ R38, R58, R9, -R86.reuse ;  /* 0x000000093a267223 */ /* 0x100fe20000010856 */
[----:B------:R-:W-:Y:S01]  /*16cf0*/  FMNMX.FTZ R21, R54, R21, !PT ;  /* 0x0000001536157209 */ /* 0x000fe20007810000 */
[----:B------:R4:W-:Y:S01]  /*16d00*/  MUFU.EX2 R24, R34 ;  /* 0x0000002200187308 */ /* 0x0009e20000000800 */
[----:B------:R-:W-:Y:S01]  /*16d10*/  ISETP.GT.AND P4, PT, R52, 0x50, PT ;  /* 0x000000503400780c */ /* 0x000fe20003f84270 */
[-CC-:B------:R-:W-:Y:S01]  /*16d20*/  FFMA.FTZ R46, R72, R9.reuse, -R86.reuse ;  /* 0x00000009482e7223 */ /* 0x180fe20000010856 */
[----:B------:R-:W-:Y:S01]  /*16d30*/  FSEL R81, R81, -INF , P5 ;  /* 0xff80000051517808 */ /* 0x000fe20002800000 */
[----:B------:R-:W-:Y:S01]  /*16d40*/  FFMA.FTZ R58, R63, R9, -R86 ;  /* 0x000000093f3a7223 */ /* 0x000fe20000010856 */
[----:B------:R-:W-:-:S02]  /*16d50*/  FMNMX.FTZ R26, R62, R21, !PT ;  /* 0x000000153e1a7209 */ /* 0x000fc40007810000 */
[----:B------:R-:W-:Y:S01]  /*16d60*/  ISETP.GT.AND P5, PT, R52, 0x51, PT ;  /* 0x000000513400780c */ /* 0x000fe20003fa4270 */
[----:B------:R-:W-:Y:S01]  /*16d70*/  MUFU.EX2 R172, R172 ;  /* 0x000000ac00ac7308 */ /* 0x000fe20000000800 */
[----:B------:R-:W-:Y:S01]  /*16d80*/  FSEL R66, R66, -INF , P4 ;  /* 0xff80000042427808 */ /* 0x000fe20002000000 */
[-CC-:B----4-:R-:W-:Y:S01]  /*16d90*/  FFMA.FTZ R34, R48, R9.reuse, -R86.reuse ;  /* 0x0000000930227223 */ /* 0x190fe20000010856 */
[----:B------:R-:W-:Y:S01]  /*16da0*/  FMNMX.FTZ R21, R81, R26, !PT ;  /* 0x0000001a51157209 */ /* 0x000fe20007810000 */
[----:B------:R-:W-:Y:S01]  /*16db0*/  FFMA.FTZ R48, R64, R9, -R86 ;  /* 0x0000000940307223 */ /* 0x000fe20000010856 */
        /* <DEDUP_REMOVED lines=11> */
[----:B------:R-:W-:Y:S01]  /*16e70*/  ISETP.GT.AND P5, PT, R52, 0x61, PT ;  /* 0x000000613400780c */ /* 0x000fe20003fa4270 */
[----:B------:R-:W-:Y:S01]  /*16e80*/  MUFU.EX2 R32, R32 ;  /* 0x0000002000207308 */ /* 0x000fe20000000800 */
[----:B-1----:R-:W-:Y:S02]  /*16e90*/  FSEL R74, R74, -INF , P4 ;  /* 0xff8000004a4a7808 */ /* 0x002fe40002000000 */
[----:B------:R-:W-:Y:S02]  /*16ea0*/  FMNMX.FTZ R21, R71, R26, !PT ;  /* 0x0000001a47157209 */ /* 0x000fe40007810000 */
[----:B------:R-:W-:Y:S02]  /*16eb0*/  ISETP.GT.AND P4, PT, R52, 0x68, PT ;  /* 0x000000683400780c */ /* 0x000fe40003f84270 */
[----:B--2---:R-:W-:Y:S01]  /*16ec0*/  FSEL R75, R75, -INF , P5 ;  /* 0xff8000004b4b7808 */ /* 0x004fe20002800000 */
[----:B------:R-:W-:Y:S01]  /*16ed0*/  MUFU.EX2 R168, R168 ;  /* 0x000000a800a87308 */ /* 0x000fe20000000800 */
[----:B------:R-:W-:-:S02]  /*16ee0*/  FMNMX.FTZ R26, R74, R21, !PT ;  /* 0x000000154a1a7209 */ /* 0x000fc40007810000 */
[----:B------:R-:W-:Y:S02]  /*16ef0*/  ISETP.GT.AND P5, PT, R52, 0x69, PT ;  /* 0x000000693400780c */ /* 0x000fe40003fa4270 */
        /* <DEDUP_REMOVED lines=14> */
[----:B------:R-:W-:Y:S01]  /*16fe0*/  ISETP.GT.AND P5, PT, R52, 0x79, PT ;  /* 0x000000793400780c */ /* 0x000fe20003fa4270 */
[-CC-:B------:R-:W-:Y:S01]  /*16ff0*/  FFMA.FTZ R52, R77, R9.reuse, -R86.reuse ;  /* 0x000000094d347223 */ /* 0x180fe20000010856 */
[----:B------:R-:W-:Y:S02]  /*17000*/  FSEL R84, R84, -INF , P4 ;  /* 0xff80000054547808 */ /* 0x000fe40002000000 */
[----:B------:R-:W-:Y:S01]  /*17010*/  FMNMX.FTZ R21, R83, R26, !PT ;  /* 0x0000001a53157209 */ /* 0x000fe20007810000 */
[----:B------:R-:W-:Y:S01]  /*17020*/  MUFU.EX2 R38, R38 ;  /* 0x0000002600267308 */ /* 0x000fe20000000800 */
[----:B---3--:R-:W-:Y:S01]  /*17030*/  FSEL R85, R50, -INF , P5 ;  /* 0xff80000032557808 */ /* 0x008fe20002800000 */
[----:B------:R-:W-:Y:S01]  /*17040*/  FFMA.FTZ R50, R73, R9, -R86 ;  /* 0x0000000949327223 */ /* 0x000fe20000010856 */
[----:B------:R-:W-:Y:S02]  /*17050*/  FMNMX.FTZ R26, R84, R21, !PT ;  /* 0x00000015541a7209 */ /* 0x000fe40007810000 */
[----:B------:R-:W-:-:S02]  /*17060*/  R2UR UR7, R27 ;  /* 0x000000001b0772ca */ /* 0x000fc400000e0000 */
[----:B------:R-:W-:Y:S01]  /*17070*/  FMNMX.FTZ R21, R85, R26, !PT ;  /* 0x0000001a55157209 */ /* 0x000fe20007810000 */
[----:B------:R-:W-:Y:S01]  /*17080*/  MUFU.EX2 R49, R49 ;  /* 0x0000003100317308 */ /* 0x000fe20000000800 */
[----:B------:R-:W-:Y:S02]  /*17090*/  FSEL R27, R213, RZ, P3 ;  /* 0x000000ffd51b7208 */ /* 0x000fe40001800000 */
[C---:B------:R-:W-:Y:S01]  /*170a0*/  ISETP.GT.AND P3, PT, R13.reuse, R6, PT ;  /* 0x000000060d00720c */ /* 0x040fe20003f64270 */
[----:B------:R-:W0:Y:S01]  /*170b0*/  SHFL.BFLY PT, R26, R21, 0x2, 0x1f ;  /* 0x0c401f00151a7f89 */ /* 0x000e2200000e0000 */
[----:B------:R-:W-:-:S03]  /*170c0*/  VIADD R13, R13, 0xffffffff ;  /* 0xffffffff0d0d7836 */ /* 0x000fc60000000000 */
[----:B------:R-:W-:Y:S08]  /*170d0*/  MUFU.EX2 R48, R48 ;  /* 0x0000003000307308 */ /* 0x000ff00000000800 */
[----:B------:R-:W-:Y:S08]  /*170e0*/  MUFU.EX2 R42, R42 ;  /* 0x0000002a002a7308 */ /* 0x000ff00000000800 */
[----:B------:R-:W-:Y:S01]  /*170f0*/  MUFU.EX2 R40, R40 ;  /* 0x0000002800287308 */ /* 0x000fe20000000800 */
[----:B0-----:R-:W-:-:S07]  /*17100*/  FMNMX.FTZ R26, R21, R26, !PT ;  /* 0x0000001a151a7209 */ /* 0x001fce0007810000 */
[----:B------:R-:W-:Y:S01]  /*17110*/  MUFU.EX2 R46, R46 ;  /* 0x0000002e002e7308 */ /* 0x000fe20000000800 */
[----:B------:R-:W0:Y:S07]  /*17120*/  SHFL.BFLY PT, R21, R26, 0x1, 0x1f ;  /* 0x0c201f001a157f89 */ /* 0x000e2e00000e0000 */
[----:B------:R-:W-:Y:S08]  /*17130*/  MUFU.EX2 R50, R50 ;  /* 0x0000003200327308 */ /* 0x000ff00000000800 */
[----:B------:R-:W-:Y:S01]  /*17140*/  MUFU.EX2 R51, R51 ;  /* 0x0000003300337308 */ /* 0x000fe20000000800 */
[----:B------:R-:W-:-:S02]  /*17150*/  WARPGROUP.DEPBAR.LE gsb0, 0x0 ;  /* 0x00008000000079c5 */ /* 0x000fc40000010000 */
[----:B------:R-:W-:Y:S01]  /*17160*/  WARPGROUP.ARRIVE ;  /* 0x00000000000079c5 */ /* 0x000fe20000000000 */
[-CC-:B------:R-:W-:Y:S01]  /*17170*/  FFMA.FTZ R166, R59, R9.reuse, -R86.reuse ;  /* 0x000000093ba67223 */ /* 0x180fe20000010856 */
[--C-:B------:R-:W-:Y:S01]  /*17180*/  FFMA.FTZ R164, R57, R9, -R86.reuse ;  /* 0x0000000939a47223 */ /* 0x100fe20000010856 */
[----:B0-----:R-:W-:Y:S01]  /*17190*/  FMNMX.FTZ R21, R26, R21, !PT ;  /* 0x000000151a157209 */ /* 0x001fe20007810000 */
[----:B------:R-:W-:Y:S02]  /*171a0*/  VIADD R26, R8, 0x300 ;  /* 0x00000300081a7836 */ /* 0x000fe40000000000 */
[-C--:B------:R-:W-:Y:S01]  /*171b0*/  FFMA.FTZ R57, R80, R9.reuse, -R86 ;  /* 0x0000000950397223 */ /* 0x080fe20000010856 */
[----:B------:R-:W-:Y:S01]  /*171c0*/  HGMMA.64x128x16.F32 R88, R160, gdesc[UR8].tnspB, R88, gsb0 ;  /* 0x41e00008a0587df0 */ /* 0x000fe20008000858 */
[C---:B------:R-:W-:Y:S01]  /*171d0*/  FSETP.NEU.FTZ.AND P4, PT, R21.reuse, -INF , PT ;  /* 0xff8000001500780b */ /* 0x040fe20003f9d000 */
[C---:B------:R-:W-:Y:S01]  /*171e0*/  FMUL.FTZ R60, R21.reuse, R9 ;  /* 0x00000009153c7220 */ /* 0x040fe20000410000 */
[----:B------:R-:W-:Y:S01]  /*171f0*/  R2UR UR6, R26 ;  /* 0x000000001a0672ca */ /* 0x000fe200000e0000 */
[----:B------:R-:W-:Y:S01]  /*17200*/  MUFU.EX2 R164, R164 ;  /* 0x000000a400a47308 */ /* 0x000fe20000000800 */
[----:B------:R-:W-:-:S02]  /*17210*/  FSEL R26, R21, RZ, P4 ;  /* 0x000000ff151a7208 */ /* 0x000fc40002000000 */
[----:B------:R-:W-:-:S05]  /*17220*/  FSEL R60, R60, RZ, P4 ;  /* 0x000000ff3c3c7208 */ /* 0x000fca0002000000 */
[-C--:B------:R-:W-:Y:S01]  /*17230*/  FFMA.FTZ R183, R0, R9.reuse, -R60 ;  /* 0x0000000900b77223 */ /* 0x080fe2000001083c */
[----:B------:R-:W-:Y:S01]  /*17240*/  FADD.FTZ R0, -R27, R12 ;  /* 0x0000000c1b007221 */ /* 0x000fe20000010100 */
[-CC-:B------:R-:W-:Y:S01]  /*17250*/  FFMA.FTZ R181, R2, R9.reuse, -R60.reuse ;  /* 0x0000000902b57223 */ /* 0x180fe2000001083c */
[----:B------:R-:W-:Y:S02]  /*17260*/  IMAD.MOV.U32 R27, RZ, RZ, 0x40000040 ;  /* 0x40000040ff1b7424 */ /* 0x000fe400078e00ff */
[-CC-:B------:R-:W-:Y:S01]  /*17270*/  FFMA.FTZ R20, R20, R9.reuse, -R60.reuse ;  /* 0x0000000914147223 */ /* 0x180fe2000001083c */
[-C--:B------:R-:W-:Y:S01]  /*17280*/  FMUL.FTZ R2, R0, R9.reuse ;  /* 0x0000000900027220 */ /* 0x080fe20000410000 */
[----:B------:R-:W-:Y:S01]  /*17290*/  FADD.FTZ R0, -R26, R7 ;  /* 0x000000071a007221 */ /* 0x000fe20000010100 */
[----:B------:R-:W-:Y:S01]  /*172a0*/  IADD3 R26, R8, 0x380, RZ ;  /* 0x00000380081a7810 */ /* 0x000fe20007ffe0ff */
[----:B------:R-:W-:Y:S01]  /*172b0*/  MUFU.EX2 R181, R181 ;  /* 0x000000b500b57308 */ /* 0x000fe20000000800 */
[-CC-:B------:R-:W-:Y:S01]  /*172c0*/  FFMA.FTZ R59, R25, R9.reuse, -R60.reuse ;  /* 0x00000009193b7223 */ /* 0x180fe2000001083c */
[-C--:B------:R-:W-:Y:S01]  /*172d0*/  FMUL.FTZ R0, R0, R9.reuse ;  /* 0x0000000900007220 */ /* 0x080fe20000410000 */
        /* <DEDUP_REMOVED lines=25> */
[----:B------:R-:W2:Y:S01]  /*17470*/  MUFU.EX2 R183, R183 ;  /* 0x000000b700b77308 */ /* 0x000ea20000000800 */
[----:B0-----:R-:W-:-:S07]  /*17480*/  FFMA.FTZ R3, R0, R3, R181 ;  /* 0x0000000300037223 */ /* 0x001fce00000100b5 */
[----:B------:R-:W0:Y:S01]  /*17490*/  MUFU.EX2 R59, R59 ;  /* 0x0000003b003b7308 */ /* 0x000e220000000800 */
[C---:B-1----:R-:W-:Y:S01]  /*174a0*/  FADD.FTZ R8, R20.reuse, R3 ;  /* 0x0000000314087221 */ /* 0x042fe20000010000 */
[----:B------:R-:W-:-:S06]  /*174b0*/  F2FP.F16.F32.PACK_AB R181, R20, R181 ;  /* 0x000000b514b5723e */ /* 0x000fcc00000000ff */
[----:B------:R-:W-:Y:S01]  /*174c0*/  MUFU.EX2 R177, R177 ;  /* 0x000000b100b17308 */ /* 0x000fe20000000800 */
[----:B--2---:R-:W-:-:S07]  /*174d0*/  FADD.FTZ R8, R183, R8 ;  /* 0x00000008b7087221 */ /* 0x004fce0000010000 */
        /* <DEDUP_REMOVED lines=16> */
[-C--:B------:R-:W-:Y:S01]  /*175e0*/  FFMA.FTZ R163, R70, R9.reuse, -R60 ;  /* 0x0000000946a37223 */ /* 0x080fe2000001083c */
[----:B------:R-:W-:Y:S01]  /*175f0*/  HGMMA.64x128x16.F32 R88, R156, gdesc[UR4].tnspB, R88, gsb0 ;  /* 0x41e000049c587df0 */ /* 0x000fe20008000858 */
[----:B------:R-:W-:Y:S02]  /*17600*/  R2UR UR6, R26 ;  /* 0x000000001a0672ca */ /* 0x000fe400000e0000 */
[----:B------:R-:W-:Y:S01]  /*17610*/  R2UR UR7, R27 ;  /* 0x000000001b0772ca */ /* 0x000fe200000e0000 */
[----:B------:R-:W-:Y:S01]  /*17620*/  FFMA.FTZ R27, R2, R4, R180 ;  /* 0x00000004021b7223 */ /* 0x000fe200000100b4 */
[----:B------:R-:W-:Y:S01]  /*17630*/  FFMA.FTZ R4, R81, R9, -R60 ;  /* 0x0000000951047223 */ /* 0x000fe2000001083c */
[----:B------:R-:W-:Y:S01]  /*17640*/  MUFU.EX2 R12, R47 ;  /* 0x0000002f000c7308 */ /* 0x000fe20000000800 */
[C---:B------:R-:W-:Y:S01]  /*17650*/  F2FP.F16.F32.PACK_AB R180, R56.reuse, R180 ;  /* 0x000000b438b4723e */ /* 0x040fe200000000ff */
[----:B------:R-:W-:-:S04]  /*17660*/  FADD.FTZ R27, R56, R27 ;  /* 0x0000001b381b7221 */ /* 0x000fc80000010000 */
[----:B------:R-:W-:Y:S01]  /*17670*/  FADD.FTZ R27, R182, R27 ;  /* 0x0000001bb61b7221 */ /* 0x000fe20000010000 */
[C---:B------:R-:W-:Y:S01]  /*17680*/  F2FP.F16.F32.PACK_AB R182, R10.reuse, R182 ;  /* 0x000000b60ab6723e */ /* 0x040fe200000000ff */
[----:B------:R-:W-:Y:S02]  /*17690*/  MUFU.EX2 R165, R165 ;  /* 0x000000a500a57308 */ /* 0x000fe40000000800 */
[----:B------:R-:W-:-:S04]  /*176a0*/  FADD.FTZ R27, R10, R27 ;  /* 0x0000001b0a1b7221 */ /* 0x000fc80000010000 */
[----:B------:R-:W-:Y:S01]  /*176b0*/  FADD.FTZ R26, R176, R27 ;  /* 0x0000001bb01a7221 */ /* 0x000fe20000010000 */
[C---:B------:R-:W-:Y:S01]  /*176c0*/  F2FP.F16.F32.PACK_AB R176, R11.reuse, R176 ;  /* 0x000000b00bb0723e */ /* 0x040fe200000000ff */
[----:B------:R-:W-:Y:S02]  /*176d0*/  MUFU.EX2 R7, R7 ;  /* 0x0000000700077308 */ /* 0x000fe40000000800 */
[----:B------:R-:W-:-:S04]  /*176e0*/  FADD.FTZ R3, R11, R26 ;  /* 0x0000001a0b037221 */ /* 0x000fc80000010000 */
[----:B------:R-:W-:Y:S01]  /*176f0*/  FADD.FTZ R3, R178, R3 ;  /* 0x00000003b2037221 */ /* 0x000fe20000010000 */
[C---:B------:R-:W-:Y:S01]  /*17700*/  F2FP.F16.F32.PACK_AB R178, R24.reuse, R178 ;  /* 0x000000b218b2723e */ /* 0x040fe200000000ff */
[----:B------:R-:W0:Y:S02]  /*17710*/  MUFU.EX2 R166, R166 ;  /* 0x000000a600a67308 */ /* 0x000e240000000800 */
        /* <DEDUP_REMOVED lines=21> */
[----:B0-----:R-:W-:Y:S01]  /*17870*/  FADD.FTZ R20, R166, R3 ;  /* 0x00000003a6147221 */ /* 0x001fe20000010000 */
[----:B------:R-:W-:Y:S01]  /*17880*/  F2FP.F16.F32.PACK_AB R166, R49, R166 ;  /* 0x000000a631a6723e */ /* 0x000fe200000000ff */
[----:B------:R-:W-:Y:S08]  /*17890*/  MUFU.EX2 R163, R163 ;  /* 0x000000a300a37308 */ /* 0x000ff00000000800 */
[----:B------:R-:W-:Y:S08]  /*178a0*/  MUFU.EX2 R74, R74 ;  /* 0x0000004a004a7308 */ /* 0x000ff00000000800 */
[----:B------:R-:W0:Y:S08]  /*178b0*/  MUFU.EX2 R75, R75 ;  /* 0x0000004b004b7308 */ /* 0x000e300000000800 */
[----:B------:R-:W-:Y:S08]  /*178c0*/  MUFU.EX2 R78, R78 ;  /* 0x0000004e004e7308 */ /* 0x000ff00000000800 */
[----:B------:R-:W1:Y:S08]  /*178d0*/  MUFU.EX2 R79, R79 ;  /* 0x0000004f004f7308 */ /* 0x000e700000000800 */
[----:B------:R-:W-:Y:S08]  /*178e0*/  MUFU.EX2 R52, R52 ;  /* 0x0000003400347308 */ /* 0x000ff00000000800 */
[----:B------:R-:W2:Y:S08]  /*178f0*/  MUFU.EX2 R57, R57 ;  /* 0x0000003900397308 */ /* 0x000eb00000000800 */
[----:B------:R-:W-:Y:S01]  /*17900*/  MUFU.EX2 R83, R83 ;  /* 0x0000005300537308 */ /* 0x000fe20000000800 */
[----:B------:R-:W-:-:S02]  /*17910*/  WARPGROUP.DEPBAR.LE gsb0, 0x0 ;  /* 0x00008000000079c5 */ /* 0x000fc40000010000 */
[----:B------:R-:W-:-:S05]  /*17920*/  WARPGROUP.ARRIVE ;  /* 0x00000000000079c5 */ /* 0x000fca0000000000 */
[----:B------:R-:W-:Y:S01]  /*17930*/  MUFU.EX2 R55, R55 ;  /* 0x0000003700377308 */ /* 0x000fe20000000800 */
[----:B------:R-:W-:Y:S02]  /*17940*/  F2FP.F16.F32.PACK_AB R156, R46, R40 ;  /* 0x000000282e9c723e */ /* 0x000fe400000000ff */
[----:B0-----:R-:W-:Y:S01]  /*17950*/  F2FP.F16.F32.PACK_AB R157, R75, R74 ;  /* 0x0000004a4b9d723e */ /* 0x001fe200000000ff */
[----:B------:R-:W-:Y:S01]  /*17960*/  HGMMA.64x128x16.F32 R88, R152, gdesc[UR4].tnspB, R88, gsb0 ;  /* 0x41e0000498587df0 */ /* 0x000fe20008000858 */
[----:B------:R-:W-:-:S03]  /*17970*/  F2FP.F16.F32.PACK_AB R158, R51, R50 ;  /* 0x00000032339e723e */ /* 0x000fc600000000ff */
[----:B------:R-:W0:Y:S01]  /*17980*/  MUFU.EX2 R58, R58 ;  /* 0x0000003a003a7308 */ /* 0x000e220000000800 */
[----:B-1----:R-:W-:Y:S01]  /*17990*/  F2FP.F16.F32.PACK_AB R159, R79, R78 ;  /* 0x0000004e4f9f723e */ /* 0x002fe200000000ff */
[----:B------:R-:W-:Y:S02]  /*179a0*/  WARPGROUP.DEPBAR.LE gsb0, 0x0 ;  /* 0x00008000000079c5 */ /* 0x000fe40000010000 */
[----:B------:R1:W-:Y:S04]  /*179b0*/  @!P1 SYNCS.ARRIVE.TRANS64.RED.A1T0 RZ, [R14+URZ], RZ ;  /* 0x000000ff0eff99a7 */ /* 0x0003e8000810043f */
[----:B------:R-:W-:Y:S01]  /*179c0*/  MUFU.EX2 R153, R82 ;  /* 0x0000005200997308 */ /* 0x000fe20000000800 */
[----:B--2---:R-:W-:Y:S02]  /*179d0*/  F2FP.F16.F32.PACK_AB R152, R57, R52 ;  /* 0x000000343998723e */ /* 0x004fe400000000ff */
[----:B0-----:R-:W-:Y:S01]  /*179e0*/  F2FP.F16.F32.PACK_AB R154, R58, R55 ;  /* 0x000000373a9a723e */ /* 0x001fe200000000ff */
[----:B-1----:R-:W-:Y:S01]  /*179f0*/  FADD.FTZ R14, R59, R8 ;  /* 0x000000083b0e7221 */ /* 0x002fe20000010000 */
[----:B------:R0:W-:Y:S01]  /*17a00*/  @!P1 SYNCS.ARRIVE.TRANS64.RED.A1T0 RZ, [R15+URZ], RZ ;  /* 0x000000ff0fff99a7 */ /* 0x0001e2000810043f */
[----:B------:R-:W-:-:S02]  /*17a10*/  FFMA.FTZ R8, R67, R9, -R60 ;  /* 0x0000000943087223 */ /* 0x000fc4000001083c */
[----:B------:R-:W-:Y:S01]  /*17a20*/  MUFU.EX2 R155, R84 ;  /* 0x00000054009b7308 */ /* 0x000fe20000000800 */
[----:B------:R-:W-:Y:S01]  /*17a30*/  FADD.FTZ R14, R177, R14 ;  /* 0x0000000eb10e7221 */ /* 0x000fe20000010000 */
[----:B------:R-:W-:-:S03]  /*17a40*/  F2FP.F16.F32.PACK_AB R177, R25, R177 ;  /* 0x000000b119b1723e */ /* 0x000fc600000000ff */
[----:B------:R-:W-:Y:S01]  /*17a50*/  FADD.FTZ R26, R25, R14 ;  /* 0x0000000e191a7221 */ /* 0x000fe20000010000 */
[-CC-:B------:R-:W-:Y:S01]  /*17a60*/  FFMA.FTZ R14, R71, R9.reuse, -R60.reuse ;  /* 0x00000009470e7223 */ /* 0x180fe2000001083c */
[----:B------:R-:W-:Y:S01]  /*17a70*/  FFMA.FTZ R60, R85, R9, -R60 ;  /* 0x00000009553c7223 */ /* 0x000fe2000001083c */
[----:B------:R-:W1:Y:S01]  /*17a80*/  MUFU.EX2 R8, R8 ;  /* 0x0000000800087308 */ /* 0x000e620000000800 */
[----:B------:R-:W-:Y:S01]  /*17a90*/  FADD.FTZ R26, R179, R26 ;  /* 0x0000001ab31a7221 */ /* 0x000fe20000010000 */
[----:B------:R-:W-:-:S03]  /*17aa0*/  F2FP.F16.F32.PACK_AB R179, R29, R179 ;  /* 0x000000b31db3723e */ /* 0x000fc600000000ff */
[----:B------:R-:W-:-:S03]  /*17ab0*/  FADD.FTZ R26, R29, R26 ;  /* 0x0000001a1d1a7221 */ /* 0x000fc60000010000 */
[----:B------:R-:W2:Y:S01]  /*17ac0*/  MUFU.EX2 R14, R14 ;  /* 0x0000000e000e7308 */ /* 0x000ea20000000800 */
[----:B------:R-:W-:Y:S01]  /*17ad0*/  FADD.FTZ R26, R173, R26 ;  /* 0x0000001aad1a7221 */ /* 0x000fe20000010000 */
[----:B------:R-:W-:-:S03]  /*17ae0*/  F2FP.F16.F32.PACK_AB R173, R33, R173 ;  /* 0x000000ad21ad723e */ /* 0x000fc600000000ff */
[----:B------:R-:W-:-:S03]  /*17af0*/  FADD.FTZ R26, R33, R26 ;  /* 0x0000001a211a7221 */ /* 0x000fc60000010000 */
[----:B------:R-:W3:Y:S01]  /*17b00*/  MUFU.EX2 R60, R60 ;  /* 0x0000003c003c7308 */ /* 0x000ee20000000800 */
[----:B0-----:R-:W-:Y:S01]  /*17b10*/  FADD.FTZ R15, R175, R26 ;  /* 0x0000001aaf0f7221 */ /* 0x001fe20000010000 */
[----:B------:R-:W-:-:S03]  /*17b20*/  F2FP.F16.F32.PACK_AB R175, R28, R175 ;  /* 0x000000af1caf723e */ /* 0x000fc600000000ff */
[----:B------:R-:W-:Y:S01]  /*17b30*/  FADD.FTZ R26, R28, R15 ;  /* 0x0000000f1c1a7221 */ /* 0x000fe20000010000 */
[----:B------:R-:W-:-:S03]  /*17b40*/  IMAD.MOV.U32 R15, RZ, RZ, R188 ;  /* 0x000000ffff0f7224 */ /* 0x000fc600078e00bc */
[----:B------:R-:W-:Y:S01]  /*17b50*/  FADD.FTZ R26, R169, R26 ;  /* 0x0000001aa91a7221 */ /* 0x000fe20000010000 */
[----:B------:R-:W-:-:S03]  /*17b60*/  F2FP.F16.F32.PACK_AB R169, R31, R169 ;  /* 0x000000a91fa9723e */ /* 0x000fc600000000ff */
[----:B------:R-:W-:-:S04]  /*17b70*/  FADD.FTZ R26, R31, R26 ;  /* 0x0000001a1f1a7221 */ /* 0x000fc80000010000 */
[----:B------:R-:W-:Y:S01]  /*17b80*/  FADD.FTZ R11, R171, R26 ;  /* 0x0000001aab0b7221 */ /* 0x000fe20000010000 */
[----:B------:R-:W-:-:S03]  /*17b90*/  F2FP.F16.F32.PACK_AB R171, R12, R171 ;  /* 0x000000ab0cab723e */ /* 0x000fc600000000ff */
[----:B------:R-:W-:Y:S01]  /*17ba0*/  FADD.FTZ R10, R12, R11 ;  /* 0x0000000b0c0a7221 */ /* 0x000fe20000010000 */
[----:B------:R-:W-:Y:S01]  /*17bb0*/  FADD.FTZ R11, R49, R20 ;  /* 0x00000014310b7221 */ /* 0x000fe20000010000 */
[----:B------:R-:W-:Y:S01]  /*17bc0*/  MOV R20, R185 ;  /* 0x000000b900147202 */ /* 0x000fe20000000f00 */
[----:B------:R-:W-:Y:S02]  /*17bd0*/  IMAD.MOV.U32 R12, RZ, RZ, R213 ;  /* 0x000000ffff0c7224 */ /* 0x000fe400078e00d5 */
[----:B------:R-:W-:Y:S01]  /*17be0*/  FADD.FTZ R10, R165, R10 ;  /* 0x0000000aa50a7221 */ /* 0x000fe20000010000 */
[----:B------:R-:W-:Y:S01]  /*17bf0*/  FADD.FTZ R11, R160, R11 ;  /* 0x0000000ba00b7221 */ /* 0x000fe20000010000 */
[C---:B------:R-:W-:Y:S02]  /*17c00*/  F2FP.F16.F32.PACK_AB R165, R7.reuse, R165 ;  /* 0x000000a507a5723e */ /* 0x040fe400000000ff */
[----:B------:R-:W-:Y:S01]  /*17c10*/  FADD.FTZ R10, R7, R10 ;  /* 0x0000000a070a7221 */ /* 0x000fe20000010000 */
[C---:B------:R-:W-:Y:S01]  /*17c20*/  FADD.FTZ R11, R48.reuse, R11 ;  /* 0x0000000b300b7221 */ /* 0x040fe20000010000 */
[----:B------:R-:W-:Y:S01]  /*17c30*/  F2FP.F16.F32.PACK_AB R160, R48, R160 ;  /* 0x000000a030a0723e */ /* 0x000fe200000000ff */
[----:B------:R-:W-:-:S02]  /*17c40*/  IMAD.MOV.U32 R7, RZ, RZ, R21 ;  /* 0x000000ffff077224 */ /* 0x000fc400078e0015 */
        /* <DEDUP_REMOVED lines=8> */
[----:B-1----:R-:W-:-:S02]  /*17cd0*/  F2FP.F16.F32.PACK_AB R161, R8, R161 ;  /* 0x000000a108a1723e */ /* 0x002fc400000000ff */
[----:B------:R-:W-:Y:S01]  /*17ce0*/  FADD.FTZ R10, R8, R3 ;  /* 0x00000003080a7221 */ /* 0x000fe20000010000 */
[----:B------:R-:W-:-:S03]  /*17cf0*/  FADD.FTZ R11, R46, R11 ;  /* 0x0000000b2e0b7221 */ /* 0x000fc60000010000 */
[----:B------:R-:W-:Y:S01]  /*17d00*/  FADD.FTZ R3, R163, R10 ;  /* 0x0000000aa3037221 */ /* 0x000fe20000010000 */
[----:B--2---:R-:W-:-:S03]  /*17d10*/  F2FP.F16.F32.PACK_AB R163, R14, R163 ;  /* 0x000000a30ea3723e */ /* 0x004fc600000000ff */
[----:B------:R-:W-:-:S04]  /*17d20*/  FADD.FTZ R3, R14, R3 ;  /* 0x000000030e037221 */ /* 0x000fc80000010000 */
[----:B------:R-:W-:-:S04]  /*17d30*/  FADD.FTZ R4, R74, R3 ;  /* 0x000000034a047221 */ /* 0x000fc80000010000 */
        /* <DEDUP_REMOVED lines=13> */
[C---:B---3--:R-:W-:Y:S02]  /*17e10*/  F2FP.F16.F32.PACK_AB R155, R60.reuse, R155 ;  /* 0x0000009b3c9b723e */ /* 0x048fe400000000ff */
[----:B------:R-:W-:Y:S01]  /*17e20*/  FADD.FTZ R3, R60, R8 ;  /* 0x000000083c037221 */ /* 0x000fe20000010000 */
[----:B------:R-:W-:Y:S06]  /*17e30*/  @P3 BRA `(.L_x_2894) ;  /* 0xffffffc800743947 */ /* 0x000fec000383ffff */
[----:B------:R-:W-:Y:S05]  /*17e40*/  BSYNC B1 ;  /* 0x0000000000017941 */ /* 0x000fea0003800000 */
.L_x_2883:
[----:B------:R-:W-:Y:S05]  /*17e50*/  BSYNC B0 ;  /* 0x0000000000007941 */ /* 0x000fea0003800000 */
.L_x_2882:
[----:B------:R-:W-:Y:S01]  /*17e60*/  ISETP.GE.AND P2, PT, R13, RZ, PT ;  /* 0x000000ff0d00720c */ /* 0x000fe20003f46270 */
[----:B------:R-:W-:-:S12]  /*17e70*/  BSSY B0, `(.L_x_2895) ;  /* 0x00002d6000007945 */ /* 0x000fd80003800000 */
[----:B------:R-:W-:Y:S05]  /*17e80*/  @!P2 BRA `(.L_x_2896) ;  /* 0x0000002c0050a947 */ /* 0x000fea0003800000 */
[----:B------:R-:W-:Y:S01]  /*17e90*/  MOV R11, R21 ;  /* 0x00000015000b7202 */ /* 0x000fe20000000f00 */
[----:B------:R-:W-:Y:S01]  /*17ea0*/  IMAD.MOV.U32 R10, RZ, RZ, R213 ;  /* 0x000000ffff0a7224 */ /* 0x000fe200078e00d5 */
[----:B------:R-:W-:Y:S01]  /*17eb0*/  MOV R15, R185 ;  /* 0x000000b9000f7202 */ /* 0x000fe20000000f00 */
[----:B------:R-:W-:-:S07]  /*17ec0*/  IMAD.MOV.U32 R14, RZ, RZ, R188 ;  /* 0x000000ffff0e7224 */ /* 0x000fce00078e00bc */
.L_x_2907:
        /* <DEDUP_REMOVED lines=8> */
.L_x_2897:
[----:B------:R-:W-:Y:S02]  /*17f50*/  LEA R8, R185, R16, 0x3 ;  /* 0x00000010b9087211 */ /* 0x000fe400078e18ff */
[----:B------:R-:W-:-:S04]  /*17f60*/  SHF.L.U32 R9, R188, 0x1f, RZ ;  /* 0x0000001fbc097819 */ /* 0x000fc800000006ff */
[----:B------:R0:W1:Y:S01]  /*17f70*/  SYNCS.PHASECHK.TRANS64.TRYWAIT P2, [R8+URZ+0x34830], R9 ;  /* 0x03483009080075a7 */ /* 0x000062000804017f */
[----:B------:R-:W-:Y:S05]  /*17f80*/  @!P0 BRA `(.L_x_2898) ;  /* 0x0000000000048947 */ /* 0x000fea0003800000 */
[----:B------:R-:W-:Y:S01]  /*17f90*/  BPT.TRAP 0x1 ;  /* 0x000000040000795c */ /* 0x000fe20000300000 */
.L_x_2898:
[----:B------:R-:W-:Y:S01]  /*17fa0*/  BSSY B1, `(.L_x_2899) ;  /* 0x0000006000017945 */ /* 0x000fe20003800000 */
[----:B------:R-:W-:Y:S02]  /*17fb0*/  IMAD R6, R185, 0xc00, R5 ;  /* 0x00000c00b9067824 */ /* 0x000fe400078e0205 */
[----:B------:R-:W-:Y:S01]  /*17fc0*/  IMAD.MOV.U32 R7, RZ, RZ, 0x40000040 ;  /* 0x40000040ff077424 */ /* 0x000fe200078e00ff */
[----:B-1----:R-:W-:Y:S06]  /*17fd0*/  @P2 BRA `(.L_x_2900) ;  /* 0x0000000000082947 */ /* 0x002fec0003800000 */
[----:B------:R-:W1:Y:S02]  /*17fe0*/  SYNCS.PHASECHK.TRANS64.TRYWAIT P2, [R8+URZ+0x34830], R9 ;  /* 0x03483009080075a7 */ /* 0x000e64000804017f */
[----:B-1----:R-:W-:Y:S05]  /*17ff0*/  @!P2 BRA `(.L_x_2901) ;  /* 0x000000e000b0a947 */ /* 0x002fea0003800000 */
.L_x_2900:
[----:B------:R-:W-:Y:S05]  /*18000*/  BSYNC B1 ;  /* 0x0000000000017941 */ /* 0x000fea0003800000 */
.L_x_2899:
[----:B------:R-:W2:Y:S04]  /*18010*/  LDL.64 R20, [R1+0x38] ;  /* 0x0000380001147983 */ /* 0x000ea80000100a00 */
[----:B------:R3:W-:Y:S04]  /*18020*/  STL.64 [R1+0x68], R10 ;  /* 0x0000680a01007387 */ /* 0x0007e80000100a00 */
[----:B---3--:R-:W3:Y:S04]  /*18030*/  LDL.64 R10, [R1+0x30] ;  /* 0x00003000010a7983 */ /* 0x008ee80000100a00 */
[----:B------:R4:W-:Y:S04]  /*18040*/  STL.64 [R1+0x60], R4 ;  /* 0x0000600401007387 */ /* 0x0009e80000100a00 */
[----:B----4-:R-:W4:Y:S01]  /*18050*/  LDL.64 R4, [R1+0x28] ;  /* 0x0000280001047983 */ /* 0x010f220000100a00 */
[----:B------:R-:W-:-:S02]  /*18060*/  R2UR UR6, R6 ;  /* 0x00000000060672ca */ /* 0x000fc400000e0000 */
[----:B------:R-:W-:Y:S01]  /*18070*/  R2UR UR7, R7 ;  /* 0x00000000070772ca */ /* 0x000fe200000e0000 */
[----:B------:R-:W-:Y:S01]  /*18080*/  WARPGROUP.ARRIVE ;  /* 0x00000000000079c5 */ /* 0x000fe20000000000 */
[----:B01----:R-:W-:Y:S01]  /*18090*/  VIADD R8, R6, 0x2 ;  /* 0x0000000206087836 */ /* 0x003fe20000000000 */
[----:B------:R-:W-:Y:S02]  /*180a0*/  MOV R9, 0x40000040 ;  /* 0x4000004000097802 */ /* 0x000fe40000000f00 */
[----:B--2---:R-:W-:Y:S02]  /*180b0*/  R2UR UR4, R20 ;  /* 0x00000000140472ca */ /* 0x004fe400000e0000 */
[----:B------:R-:W-:Y:S02]  /*180c0*/  R2UR UR5, R21 ;  /* 0x00000000150572ca */ /* 0x000fe400000e0000 */
[----:B------:R-:W2:Y:S11]  /*180d0*/  LDL.64 R20, [R1+0x20] ;  /* 0x0000200001147983 */ /* 0x000eb60000100a00 */
[----:B------:R-:W-:Y:S01]  /*180e0*/  HGMMA.64x128x16.F32 R24, gdesc[UR4], RZ, !UPT, gsb0 ;  /* 0x01e00000041879f0 */ /* 0x000fe2000c0008ff */
[----:B------:R-:W-:-:S02]  /*180f0*/  R2UR UR6, R8 ;  /* 0x00000000080672ca */ /* 0x000fc400000e0000 */
[----:B------:R-:W-:Y:S02]  /*18100*/  R2UR UR7, R9 ;  /* 0x00000000090772ca */ /* 0x000fe400000e0000 */
[----:B---3--:R-:W-:Y:S02]  /*18110*/  R2UR UR4, R10 ;  /* 0x000000000a0472ca */ /* 0x008fe400000e0000 */
[----:B------:R-:W-:Y:S02]  /*18120*/  R2UR UR5, R11 ;  /* 0x000000000b0572ca */ /* 0x000fe400000e0000 */
[----:B------:R-:W3:Y:S01]  /*18130*/  LDL.64 R10, [R1+0x18] ;  /* 0x00001800010a7983 */ /* 0x000ee20000100a00 */
[----:B------:R-:W-:Y:S02]  /*18140*/  VIADD R8, R6, 0x4 ;  /* 0x0000000406087836 */ /* 0x000fe40000000000 */
[----:B------:R-:W-:Y:S01]  /*18150*/  IMAD.MOV.U32 R9, RZ, RZ, 0x40000040 ;  /* 0x40000040ff097424 */ /* 0x000fe200078e00ff */
[----:B------:R-:W-:-:S02]  /*18160*/  WARPGROUP.DEPBAR.LE gsb0, 0x0 ;  /* 0x00008000000079c5 */ /* 0x000fc40000010000 */
[----:B------:R-:W-:-:S06]  /*18170*/  WARPGROUP.ARRIVE ;  /* 0x00000000000079c5 */ /* 0x000fcc0000000000 */
[----:B------:R-:W-:Y:S01]  /*18180*/  HGMMA.64x128x16.F32 R24, gdesc[UR4], R24, gsb0 ;  /* 0x01e00000041879f0 */ /* 0x000fe20008000818 */
[----:B------:R-:W-:Y:S02]  /*18190*/  R2UR UR6, R8 ;  /* 0x00000000080672ca */ /* 0x000fe400000e0000 */
[----:B------:R-:W-:Y:S02]  /*181a0*/  R2UR UR7, R9 ;  /* 0x00000000090772ca */ /* 0x000fe400000e0000 */
[----:B----4-:R-:W-:Y:S02]  /*181b0*/  R2UR UR4, R4 ;  /* 0x00000000040472ca */ /* 0x010fe400000e0000 */
[----:B------:R-:W-:Y:S02]  /*181c0*/  R2UR UR5, R5 ;  /* 0x00000000050572ca */ /* 0x000fe400000e0000 */
[----:B------:R-:W4:Y:S01]  /*181d0*/  LDL.64 R4, [R1+0x10] ;  /* 0x0000100001047983 */ /* 0x000f220000100a00 */
[----:B------:R-:W-:Y:S01]  /*181e0*/  IMAD.MOV.U32 R9, RZ, RZ, 0x40000040 ;  /* 0x40000040ff097424 */ /* 0x000fe200078e00ff */
[----:B------:R-:W-:Y:S01]  /*181f0*/  IADD3 R8, R6, 0x6, RZ ;  /* 0x0000000606087810 */ /* 0x000fe20007ffe0ff */
[----:B------:R-:W-:-:S02]  /*18200*/  WARPGROUP.DEPBAR.LE gsb0, 0x0 ;  /* 0x00008000000079c5 */ /* 0x000fc40000010000 */
[----:B------:R-:W-:-:S06]  /*18210*/  WARPGROUP.ARRIVE ;  /* 0x00000000000079c5 */ /* 0x000fcc0000000000 */
[----:B------:R-:W-:Y:S01]  /*18220*/  HGMMA.64x128x16.F32 R24, gdesc[UR4], R24, gsb0 ;  /* 0x01e00000041879f0 */ /* 0x000fe20008000818 */
[----:B------:R-:W-:Y:S02]  /*18230*/  R2UR UR6, R8 ;  /* 0x00000000080672ca */ /* 0x000fe400000e0000 */
[----:B------:R-:W-:Y:S02]  /*18240*/  R2UR UR7, R9 ;  /* 0x00000000090772ca */ /* 0x000fe400000e0000 */
[----:B--2---:R-:W-:Y:S02]  /*18250*/  R2UR UR4, R20 ;  /* 0x00000000140472ca */ /* 0x004fe400000e0000 */
[----:B------:R-:W-:Y:S02]  /*18260*/  R2UR UR5, R21 ;  /* 0x00000000150572ca */ /* 0x000fe400000e0000 */
[----:B------:R-:W2:Y:S01]  /*18270*/  LDL.64 R20, [R1] ;  /* 0x0000000001147983 */ /* 0x000ea20000100a00 */
[----:B------:R-:W-:Y:S01]  /*18280*/  VIADD R8, R6, 0x400 ;  /* 0x0000040006087836 */ /* 0x000fe20000000000 */
[----:B------:R-:W-:Y:S01]  /*18290*/  MOV R9, 0x40000040 ;  /* 0x4000004000097802 */ /* 0x000fe20000000f00 */
[----:B------:R-:W-:-:S02]  /*182a0*/  WARPGROUP.DEPBAR.LE gsb0, 0x0 ;  /* 0x00008000000079c5 */ /* 0x000fc40000010000 */
[----:B------:R-:W-:-:S06]  /*182b0*/  WARPGROUP.ARRIVE ;  /* 0x00000000000079c5 */ /* 0x000fcc0000000000 */
[----:B------:R-:W-:Y:S01]  /*182c0*/  HGMMA.64x128x16.F32 R24, gdesc[UR4], R24, gsb0 ;  /* 0x01e00000041879f0 */ /* 0x000fe20008000818 */
[----:B------:R-:W-:Y:S02]  /*182d0*/  R2UR UR6, R8 ;  /* 0x00000000080672ca */ /* 0x000fe400000e0000 */
[----:B------:R-:W-:Y:S02]  /*182e0*/  R2UR UR7, R9 ;  /* 0x00000000090772ca */ /* 0x000fe400000e0000 */
[----:B---3--:R-:W-:Y:S02]  /*182f0*/  R2UR UR4, R10 ;  /* 0x000000000a0472ca */ /* 0x008fe400000e0000 */
        /* <DEDUP_REMOVED lines=9> */
[----:B----4-:R-:W-:Y:S02]  /*18390*/  R2UR UR4, R4 ;  /* 0x00000000040472ca */ /* 0x010fe400000e0000 */
        /* <DEDUP_REMOVED lines=9> */
[----:B--2---:R-:W-:Y:S02]  /*18430*/  R2UR UR4, R20 ;  /* 0x00000000140472ca */ /* 0x004fe400000e0000 */
[----:B------:R-:W-:Y:S01]  /*18440*/  R2UR UR5, R21 ;  /* 0x00000000150572ca */ /* 0x000fe200000e0000 */
[----:B------:R-:W-:Y:S01]  /*18450*/  VIADD R8, R6, 0x406 ;  /* 0x0000040606087836 */ /* 0x000fe20000000000 */
[----:B------:R-:W-:Y:S01]  /*18460*/  MOV R9, 0x40000040 ;  /* 0x4000004000097802 */ /* 0x000fe20000000f00 */
[----:B------:R-:W-:-:S02]  /*18470*/  WARPGROUP.DEPBAR.LE gsb0, 0x0 ;  /* 0x00008000000079c5 */ /* 0x000fc40000010000 */
[----:B------:R-:W-:-:S08]  /*18480*/  WARPGROUP.ARRIVE ;  /* 0x00000000000079c5 */ /* 0x000fd00000000000 */
        /* <DEDUP_REMOVED lines=111> */
.L_x_2902:
[----:B------:R-:W-:Y:S02]  /*18b80*/  SHF.L.U32 R0, R14, 0x1f, RZ ;  /* 0x0000001f0e007819 */ /* 0x000fe400000006ff */
[----:B------:R-:W-:-:S04]  /*18b90*/  LEA R14, R15, R16, 0x3 ;  /* 0x000000100f0e7211 */ /* 0x000fc800078e18ff */
[----:B------:R0:W1:Y:S01]  /*18ba0*/  SYNCS.PHASECHK.TRANS64.TRYWAIT P2, [R14+URZ+0x34850], R0 ;  /* 0x034850000e0075a7 */ /* 0x000062000804017f */
[----:B------:R-:W-:Y:S05]  /*18bb0*/  @!P0 BRA `(.L_x_2903) ;  /* 0x0000000000048947 */ /* 0x000fea0003800000 */
[----:B------:R-:W-:Y:S01]  /*18bc0*/  BPT.TRAP 0x1 ;  /* 0x000000040000795c */ /* 0x000fe20000300000 */
.L_x_2903:
[----:B------:R-:W-:Y:S04]  /*18bd0*/  BSSY B1, `(.L_x_2904) ;  /* 0x0000004000017945 */ /* 0x000fe80003800000 */
[----:B-1----:R-:W-:Y:S05]  /*18be0*/  @P2 BRA `(.L_x_2905) ;  /* 0x0000000000082947 */ /* 0x002fea0003800000 */
[----:B------:R-:W1:Y:S02]  /*18bf0*/  SYNCS.PHASECHK.TRANS64.TRYWAIT P2, [R14+URZ+0x34850], R0 ;  /* 0x034850000e0075a7 */ /* 0x000e64000804017f */
[----:B-1----:R-:W-:Y:S05]  /*18c00*/  @!P2 BRA `(.L_x_2906) ;  /* 0x000000d400c0a947 */ /* 0x002fea0003800000 */
.L_x_2905:
[----:B------:R-:W-:Y:S05]  /*18c10*/  BSYNC B1 ;  /* 0x0000000000017941 */ /* 0x000fea0003800000 */
.L_x_2904:
        /* <DEDUP_REMOVED lines=20> */
[----:B------:R-:W-:Y:S01]  /*18d60*/  MUFU.TANH R21, R21 ;  /* 0x0000001500157308 */ /* 0x000fe20000002400 */
[----:B------:R-:W-:Y:S01]  /*18d70*/  FMUL.FTZ R15, R27, UR38 ;  /* 0x000000261b0f7c20 */ /* 0x000fe20008410000 */
[C---:B------:R-:W-:Y:S01]  /*18d80*/  VIADD R8, R6.reuse, 0x80 ;  /* 0x0000008006087836 */ /* 0x040fe20000000000 */
[----:B------:R-:W-:Y:S01]  /*18d90*/  R2UR UR6, R6 ;  /* 0x00000000060672ca */ /* 0x000fe200000e0000 */
        /* <DEDUP_REMOVED lines=14> */
[----:B------:R-:W1:Y:S01]  /*18e80*/  MUFU.TANH R26, R26 ;  /* 0x0000001a001a7308 */ /* 0x000e620000002400 */
[----:B------:R-:W-:Y:S01]  /*18e90*/  R2UR UR7, R9 ;  /* 0x00000000090772ca */ /* 0x000fe200000e0000 */
[----:B------:R-:W-:Y:S01]  /*18ea0*/  IMAD.MOV.U32 R9, RZ, RZ, 0x40000040 ;  /* 0x40000040ff097424 */ /* 0x000fe200078e00ff */
[----:B------:R-:W-:Y:S01]  /*18eb0*/  IADD3 R8, R6, 0x100, RZ ;  /* 0x0000010006087810 */ /* 0x000fe20007ffe0ff */
[----:B------:R-:W-:Y:S01]  /*18ec0*/  FMUL.FTZ R45, R50, UR38 ;  /* 0x00000026322d7c20 */ /* 0x000fe20008410000 */
[----:B------:R-:W-:Y:S01]  /*18ed0*/  FMUL.FTZ R50, R52, UR38 ;  /* 0x0000002634327c20 */ /* 0x000fe20008410000 */
[----:B------:R-:W-:Y:S01]  /*18ee0*/  FMUL.FTZ R44, R47, UR38 ;  /* 0x000000262f2c7c20 */ /* 0x000fe20008410000 */
[----:B0----5:R-:W-:Y:S01]  /*18ef0*/  FMNMX.FTZ R2, R0, R10, !PT ;  /* 0x0000000a00027209 */ /* 0x021fe20007810000 */
[----:B------:R-:W0:Y:S01]  /*18f00*/  MUFU.TANH R28, R28 ;  /* 0x0000001c001c7308 */ /* 0x000e220000002400 */
[----:B------:R-:W-:Y:S01]  /*18f10*/  FMUL.FTZ R47, R51, UR38 ;  /* 0x00000026332f7c20 */ /* 0x000fe20008410000 */
[----:B------:R-:W-:Y:S01]  /*18f20*/  FMUL.FTZ R51, R53, UR38 ;  /* 0x0000002635337c20 */ /* 0x000fe20008410000 */
[----:B------:R-:W-:Y:S01]  /*18f30*/  FMNMX.FTZ R2, R20, R2, !PT ;  /* 0x0000000214027209 */ /* 0x000fe20007810000 */
[----:B------:R-:W-:Y:S01]  /*18f40*/  FMUL.FTZ R49, R54, UR38 ;  /* 0x0000002636317c20 */ /* 0x000fe20008410000 */
[----:B------:R-:W-:Y:S01]  /*18f50*/  FMUL.FTZ R54, R56, UR38 ;  /* 0x0000002638367c20 */ /* 0x000fe20008410000 */
[----:B------:R-:W-:Y:S01]  /*18f60*/  FMUL.FTZ R52, R55, UR38 ;  /* 0x0000002637347c20 */ /* 0x000fe20008410000 */
[----:B------:R-:W-:Y:S01]  /*18f70*/  FMNMX.FTZ R2, R21, R2, !PT ;  /* 0x0000000215027209 */ /* 0x000fe20007810000 */
[----:B------:R-:W2:Y:S01]  /*18f80*/  MUFU.TANH R29, R29 ;  /* 0x0000001d001d7308 */ /* 0x000ea20000002400 */
[----:B------:R-:W-:Y:S01]  /*18f90*/  FMUL.FTZ R55, R57, UR38 ;  /* 0x0000002639377c20 */ /* 0x000fe20008410000 */
[----:B------:R-:W-:Y:S01]  /*18fa0*/  FMUL.FTZ R57, R60, UR38 ;  /* 0x000000263c397c20 */ /* 0x000fe20008410000 */
[----:B-1----:R-:W-:Y:S01]  /*18fb0*/  FMNMX.FTZ R2, R26, R2, !PT ;  /* 0x000000021a027209 */ /* 0x002fe20007810000 */
[----:B------:R-:W-:Y:S01]  /*18fc0*/  FMUL.FTZ R56, R59, UR38 ;  /* 0x000000263b387c20 */ /* 0x000fe20008410000 */
[----:B------:R-:W-:Y:S01]  /*18fd0*/  FMUL.FTZ R59, R61, UR38 ;  /* 0x000000263d3b7c20 */ /* 0x000fe20008410000 */
[----:B------:R-:W-:Y:S01]  /*18fe0*/  FMUL.FTZ R60, R64, UR38 ;  /* 0x00000026403c7c20 */ /* 0x000fe20008410000 */
[----:B------:R-:W-:Y:S01]  /*18ff0*/  FMUL.FTZ R61, R65, UR38 ;  /* 0x00000026413d7c20 */ /* 0x000fe20008410000 */
[----:B------:R-:W1:Y:S01]  /*19000*/  MUFU.TANH R32, R32 ;  /* 0x0000002000207308 */ /* 0x000e620000002400 */
        /* <DEDUP_REMOVED lines=21> */
[----:B------:R-:W-:Y:S01]  /*19160*/  MOV R39, 0x40000040 ;  /* 0x4000004000277802 */ /* 0x000fe20000000f00 */
        /* <DEDUP_REMOVED lines=13> */
[----:B------:R-:W-:-:S02]  /*19240*/  @!P1 IADD3 R14, R14, 0x34860, RZ ;  /* 0x000348600e0e9810 */ /* 0x000fc40007ffe0ff */
[C---:B------:R-:W-:Y:S01]  /*19250*/  ISETP.GT.AND P2, PT, R13.reuse, RZ, PT ;  /* 0x000000ff0d00720c */ /* 0x040fe20003f44270 */
[----:B------:R-:W-:Y:S01]  /*19260*/  VIADD R13, R13, 0xffffffff ;  /* 0xffffffff0d0d7836 */ /* 0x000fe20000000000 */
[----:B------:R-:W4:Y:S01]  /*19270*/  MUFU.TANH R43, R43 ;  /* 0x0000002b002b7308 */ /* 0x000f220000002400 */
[----:B------:R-:W-:-:S07]  /*19280*/  @!P1 PRMT R14, RZ, 0x654, R14 ;  /* 0x00000654ff0e9816 */ /* 0x000fce000000000e */
[----:B------:R-:W4:Y:S08]  /*19290*/  MUFU.TANH R46, R46 ;  /* 0x0000002e002e7308 */ /* 0x000f300000002400 */
[----:B------:R-:W4:Y:S08]  /*192a0*/  MUFU.TANH R48, R48 ;  /* 0x0000003000307308 */ /* 0x000f300000002400 */
[----:B------:R-:W4:Y:S08]  /*192b0*/  MUFU.TANH R50, R50 ;  /* 0x0000003200327308 */ /* 0x000f300000002400 */
[----:B------:R-:W4:Y:S08]  /*192c0*/  MUFU.TANH R51, R51 ;  /* 0x0000003300337308 */ /* 0x000f300000002400 */
[----:B------:R-:W4:Y:S08]  /*192d0*/  MUFU.TANH R54, R54 ;  /* 0x0000003600367308 */ /* 0x000f300000002400 */
[----:B------:R-:W4:Y:S08]  /*192e0*/  MUFU.TANH R55, R55 ;  /* 0x0000003700377308 */ /* 0x000f300000002400 */
[----:B------:R-:W4:Y:S08]  /*192f0*/  MUFU.TANH R57, R57 ;  /* 0x0000003900397308 */ /* 0x000f300000002400 */
[----:B------:R-:W4:Y:S08]  /*19300*/  MUFU.TANH R59, R59 ;  /* 0x0000003b003b7308 */ /* 0x000f300000002400 */
[----:B------:R-:W4:Y:S01]  /*19310*/  MUFU.TANH R60, R60 ;  /* 0x0000003c003c7308 */ /* 0x000f220000002400 */
[----:B------:R-:W-:-:S02]  /*19320*/  WARPGROUP.DEPBAR.LE gsb0, 0x0 ;  /* 0x00008000000079c5 */ /* 0x000fc40000010000 */
[----:B------:R-:W-:-:S05]  /*19330*/  WARPGROUP.ARRIVE ;  /* 0x00000000000079c5 */ /* 0x000fca0000000000 */
[----:B------:R-:W4:Y:S01]  /*19340*/  MUFU.TANH R61, R61 ;  /* 0x0000003d003d7308 */ /* 0x000f220000002400 */
[----:B------:R-:W-:Y:S01]  /*19350*/  HGMMA.64x128x16.F32 R88, R176, gdesc[UR4].tnspB, R88, gsb0 ;  /* 0x41e00004b0587df0 */ /* 0x000fe20008000858 */
[----:B------:R-:W-:Y:S01]  /*19360*/  R2UR UR6, R8 ;  /* 0x00000000080672ca */ /* 0x000fe200000e0000 */
[----:B------:R-:W-:Y:S01]  /*19370*/  VIADD R8, R6, 0x180 ;  /* 0x0000018006087836 */ /* 0x000fe20000000000 */
[----:B------:R-:W-:-:S04]  /*19380*/  R2UR UR7, R9 ;  /* 0x00000000090772ca */ /* 0x000fc800000e0000 */
[----:B------:R-:W4:Y:S01]  /*19390*/  MUFU.TANH R62, R62 ;  /* 0x0000003e003e7308 */ /* 0x000f220000002400 */
[----:B-1----:R-:W-:-:S04]  /*193a0*/  FMNMX.FTZ R9, R32, R2, !PT ;  /* 0x0000000220097209 */ /* 0x002fc80007810000 */
[----:B0-----:R-:W-:-:S03]  /*193b0*/  FMNMX.FTZ R9, R34, R9, !PT ;  /* 0x0000000922097209 */ /* 0x001fc60007810000 */
[----:B------:R-:W0:Y:S01]  /*193c0*/  MUFU.TANH R64, R64 ;  /* 0x0000004000407308 */ /* 0x000e220000002400 */
[----:B--2---:R-:W-:-:S04]  /*193d0*/  FMNMX.FTZ R2, R36, R9, !PT ;  /* 0x0000000924027209 */ /* 0x004fc80007810000 */
[----:B---3--:R-:W-:-:S03]  /*193e0*/  FMNMX.FTZ R9, R37, R2, !PT ;  /* 0x0000000225097209 */ /* 0x008fc60007810000 */
[----:B------:R-:W1:Y:S01]  /*193f0*/  MUFU.TANH R65, R65 ;  /* 0x0000004100417308 */ /* 0x000e620000002400 */
[----:B----4-:R-:W-:-:S04]  /*19400*/  FMNMX.FTZ R2, R42, R9, !PT ;  /* 0x000000092a027209 */ /* 0x010fc80007810000 */
[----:B------:R-:W-:-:S03]  /*19410*/  FMNMX.FTZ R9, R43, R2, !PT ;  /* 0x000000022b097209 */ /* 0x000fc60007810000 */
[----:B------:R-:W2:Y:S01]  /*19420*/  MUFU.TANH R68, R68 ;  /* 0x0000004400447308 */ /* 0x000ea20000002400 */
[----:B------:R-:W-:-:S04]  /*19430*/  FMNMX.FTZ R9, R46, R9, !PT ;  /* 0x000000092e097209 */ /* 0x000fc80007810000 */
[----:B------:R-:W-:-:S03]  /*19440*/  FMNMX.FTZ R9, R48, R9, !PT ;  /* 0x0000000930097209 */ /* 0x000fc60007810000 */
[----:B------:R-:W3:Y:S01]  /*19450*/  MUFU.TANH R69, R69 ;  /* 0x0000004500457308 */ /* 0x000ee20000002400 */
[----:B------:R-:W-:-:S04]  /*19460*/  FMNMX.FTZ R2, R50, R9, !PT ;  /* 0x0000000932027209 */ /* 0x000fc80007810000 */
[----:B------:R-:W-:-:S03]  /*19470*/  FMNMX.FTZ R9, R51, R2, !PT ;  /* 0x0000000233097209 */ /* 0x000fc60007810000 */
[----:B------:R-:W4:Y:S01]  /*19480*/  MUFU.TANH R72, R72 ;  /* 0x0000004800487308 */ /* 0x000f220000002400 */
        /* <DEDUP_REMOVED lines=10> */
[----:B0-----:R-:W-:-:S03]  /*19530*/  FMNMX.FTZ R2, R64, R9, !PT ;  /* 0x0000000940027209 */ /* 0x001fc60007810000 */
[----:B------:R-:W0:Y:S01]  /*19540*/  MUFU.TANH R77, R77 ;  /* 0x0000004d004d7308 */ /* 0x000e220000002400 */
[----:B-1----:R-:W-:-:S04]  /*19550*/  FMNMX.FTZ R9, R65, R2, !PT ;  /* 0x0000000241097209 */ /* 0x002fc80007810000 */
[----:B--2---:R-:W-:Y:S02]  /*19560*/  FMNMX.FTZ R2, R68, R9, !PT ;  /* 0x0000000944027209 */ /* 0x004fe40007810000 */
[----:B------:R-:W-:Y:S01]  /*19570*/  MOV R9, 0x40000040 ;  /* 0x4000004000097802 */ /* 0x000fe20000000f00 */
[----:B------:R-:W1:Y:S01]  /*19580*/  MUFU.TANH R7, R7 ;  /* 0x0000000700077308 */ /* 0x000e620000002400 */
[----:B---3--:R-:W-:-:S04]  /*19590*/  FMNMX.FTZ R2, R69, R2, !PT ;  /* 0x0000000245027209 */ /* 0x008fc80007810000 */
[----:B----4-:R-:W-:-:S03]  /*195a0*/  FMNMX.FTZ R2, R72, R2, !PT ;  /* 0x0000000248027209 */ /* 0x010fc60007810000 */
[----:B------:R-:W2:Y:S08]  /*195b0*/  MUFU.TANH R15, R15 ;  /* 0x0000000f000f7308 */ /* 0x000eb00000002400 */
[----:B------:R-:W3:Y:S08]  /*195c0*/  MUFU.TANH R24, R24 ;  /* 0x0000001800187308 */ /* 0x000ef00000002400 */
        /* <DEDUP_REMOVED lines=9> */
[----:B------:R-:W-:Y:S02]  /*19660*/  R2UR UR6, R8 ;  /* 0x00000000080672ca */ /* 0x000fe400000e0000 */
[----:B------:R-:W-:Y:S02]  /*19670*/  R2UR UR7, R9 ;  /* 0x00000000090772ca */ /* 0x000fe400000e0000 */
[----:B------:R-:W-:Y:S02]  /*19680*/  FMNMX.FTZ R9, R73, R2, !PT ;  /* 0x0000000249097209 */ /* 0x000fe40007810000 */
[----:B------:R-:W-:Y:S02]  /*19690*/  MUFU.TANH R8, R63 ;  /* 0x0000003f00087308 */ /* 0x000fe40000002400 */
[----:B------:R-:W-:-:S04]  /*196a0*/  FMNMX.FTZ R9, R80, R9, !PT ;  /* 0x0000000950097209 */ /* 0x000fc80007810000 */
[----:B------:R-:W-:Y:S02]  /*196b0*/  FMNMX.FTZ R2, R76, R9, !PT ;  /* 0x000000094c027209 */ /* 0x000fe40007810000 */
[----:B------:R1:W-:Y:S02]  /*196c0*/  MUFU.TANH R63, R38 ;  /* 0x00000026003f7308 */ /* 0x0003e40000002400 */
[----:B0-----:R-:W-:-:S05]  /*196d0*/  FMNMX.FTZ R9, R77, R2, !PT ;  /* 0x000000024d097209 */ /* 0x001fca0007810000 */
[----:B------:R-:W0:Y:S01]  /*196e0*/  SHFL.BFLY PT, R2, R9, 0x2, 0x1f ;  /* 0x0c401f0009027f89 */ /* 0x000e2200000e0000 */
[----:B-1----:R-:W-:Y:S01]  /*196f0*/  VIADD R38, R6, 0x200 ;  /* 0x0000020006267836 */ /* 0x002fe20000000000 */
[----:B------:R-:W1:Y:S08]  /*19700*/  MUFU.TANH R40, R40 ;  /* 0x0000002800287308 */ /* 0x000e700000002400 */
[----:B------:R-:W1:Y:S08]  /*19710*/  MUFU.TANH R41, R41 ;  /* 0x0000002900297308 */ /* 0x000e700000002400 */
[----:B------:R-:W1:Y:S01]  /*19720*/  MUFU.TANH R44, R44 ;  /* 0x0000002c002c7308 */ /* 0x000e620000002400 */
[----:B0-----:R-:W-:Y:S01]  /*19730*/  FMNMX.FTZ R2, R9, R2, !PT ;  /* 0x0000000209027209 */ /* 0x001fe20007810000 */
[----:B------:R-:W-:-:S06]  /*19740*/  IMAD.U32 R9, RZ, RZ, UR42 ;  /* 0x0000002aff097e24 */ /* 0x000fcc000f8e00ff */
[----:B------:R-:W0:Y:S01]  /*19750*/  MUFU.TANH R45, R45 ;  /* 0x0000002d002d7308 */ /* 0x000e220000002400 */
[----:B------:R-:W2:Y:S07]  /*19760*/  SHFL.BFLY PT, R213, R2, 0x1, 0x1f ;  /* 0x0c201f0002d57f89 */ /* 0x000eae00000e0000 */
[----:B------:R-:W0:Y:S08]  /*19770*/  MUFU.TANH R47, R47 ;  /* 0x0000002f002f7308 */ /* 0x000e300000002400 */
[----:B------:R-:W0:Y:S08]  /*19780*/  MUFU.TANH R49, R49 ;  /* 0x0000003100317308 */ /* 0x000e300000002400 */
[----:B------:R-:W0:Y:S01]  /*19790*/  MUFU.TANH R52, R52 ;  /* 0x0000003400347308 */ /* 0x000e220000002400 */
[----:B--2---:R-:W-:-:S05]  /*197a0*/  FMNMX.FTZ R213, R2, R213, !PT ;  /* 0x000000d502d57209 */ /* 0x004fca0007810000 */
[C---:B------:R-:W-:Y:S01]  /*197b0*/  FADD.FTZ R2, -R213.reuse, R10 ;  /* 0x0000000ad5027221 */ /* 0x040fe20000010100 */
[-C--:B------:R-:W-:Y:S01]  /*197c0*/  FMUL.FTZ R10, R213, R9.reuse ;  /* 0x00000009d50a7220 */ /* 0x080fe20000410000 */
[----:B------:R-:W2:Y:S02]  /*197d0*/  MUFU.TANH R53, R53 ;  /* 0x0000003500357308 */ /* 0x000ea40000002400 */
[-C--:B------:R-:W-:Y:S01]  /*197e0*/  FMUL.FTZ R2, R2, R9.reuse ;  /* 0x0000000902027220 */ /* 0x080fe20000410000 */
[--C-:B------:R-:W-:Y:S01]  /*197f0*/  FFMA.FTZ R180, R0, R9, -R10.reuse ;  /* 0x0000000900b47223 */ /* 0x100fe2000001080a */
[----:B------:R-:W-:Y:S01]  /*19800*/  FMNMX.FTZ R0, R7, R11, !PT ;  /* 0x0000000b07007209 */ /* 0x000fe20007810000 */
[-CC-:B------:R-:W-:Y:S01]  /*19810*/  FFMA.FTZ R182, R21, R9.reuse, -R10.reuse ;  /* 0x0000000915b67223 */ /* 0x180fe2000001080a */
[-CC-:B------:R-:W-:Y:S01]  /*19820*/  FFMA.FTZ R84, R20, R9.reuse, -R10.reuse ;  /* 0x0000000914547223 */ /* 0x180fe2000001080a */
[----:B------:R-:W-:Y:S01]  /*19830*/  VIADD R20, R6, 0x280 ;  /* 0x0000028006147836 */ /* 0x000fe20000000000 */
[----:B------:R-:W-:Y:S01]  /*19840*/  FMNMX.FTZ R21, R15, R0, !PT ;  /* 0x000000000f157209 */ /* 0x000fe20007810000 */
[----:B------:R-:W2:Y:S01]  /*19850*/  MUFU.TANH R56, R56 ;  /* 0x0000003800387308 */ /* 0x000ea20000002400 */
[--C-:B------:R-:W-:Y:S01]  /*19860*/  FFMA.FTZ R176, R28, R9, -R10.reuse ;  /* 0x000000091cb07223 */ /* 0x100fe2000001080a */
[C---:B------:R-:W-:Y:S01]  /*19870*/  IADD3 R28, R6.reuse, 0x300, RZ ;  /* 0x00000300061c7810 */ /* 0x040fe20007ffe0ff */
[----:B------:R-:W-:Y:S01]  /*19880*/  VIADD R6, R6, 0x380 ;  /* 0x0000038006067836 */ /* 0x000fe20000000000 */
[----:B---3--:R-:W-:Y:S01]  /*19890*/  FMNMX.FTZ R0, R24, R21, !PT ;  /* 0x0000001518007209 */ /* 0x008fe20007810000 */
[-CC-:B------:R-:W-:Y:S01]  /*198a0*/  FFMA.FTZ R26, R26, R9.reuse, -R10.reuse ;  /* 0x000000091a1a7223 */ /* 0x180fe2000001080a */
[-CC-:B------:R-:W-:Y:S01]  /*198b0*/  FFMA.FTZ R178, R32, R9.reuse, -R10.reuse ;  /* 0x0000000920b27223 */ /* 0x180fe2000001080a */
[-CC-:B------:R-:W-:Y:S01]  /*198c0*/  FFMA.FTZ R32, R43, R9.reuse, -R10.reuse ;  /* 0x000000092b207223 */ /* 0x180fe2000001080a */
[----:B----4-:R-:W-:Y:S01]  /*198d0*/  FMNMX.FTZ R0, R25, R0, !PT ;  /* 0x0000000019007209 */ /* 0x010fe20007810000 */
[----:B------:R-:W3:Y:S01]  /*198e0*/  MUFU.TANH R58, R58 ;  /* 0x0000003a003a7308 */ /* 0x000ee20000002400 */
[----:B------:R-:W-:-:S02]  /*198f0*/  FFMA.FTZ R43, R64, R9, -R10 ;  /* 0x00000009402b7223 */ /* 0x000fc4000001080a */
[----:B------:R-:W-:-:S04]  /*19900*/  FMNMX.FTZ R21, R27, R0, !PT ;  /* 0x000000001b157209 */ /* 0x000fc80007810000 */
[----:B------:R-:W-:Y:S01]  /*19910*/  FMNMX.FTZ R0, R30, R21, !PT ;  /* 0x000000151e007209 */ /* 0x000fe20007810000 */
[----:B------:R-:W4:Y:S03]  /*19920*/  MUFU.TANH R66, R66 ;  /* 0x0000004200427308 */ /* 0x000f260000002400 */
[----:B------:R-:W-:-:S04]  /*19930*/  FMNMX.FTZ R0, R31, R0, !PT ;  /* 0x000000001f007209 */ /* 0x000fc80007810000 */
[----:B------:R-:W-:Y:S01]  /*19940*/  FMNMX.FTZ R0, R33, R0, !PT ;  /* 0x0000000021007209 */ /* 0x000fe20007810000 */
[----:B------:R-:W4:Y:S03]  /*19950*/  MUFU.TANH R67, R67 ;  /* 0x0000004300437308 */ /* 0x000f260000002400 */
[----:B------:R-:W-:-:S04]  /*19960*/  FMNMX.FTZ R21, R35, R0, !PT ;  /* 0x0000000023157209 */ /* 0x000fc80007810000 */
[----:B-1----:R-:W-:Y:S01]  /*19970*/  FMNMX.FTZ R0, R40, R21, !PT ;  /* 0x0000001528007209 */ /* 0x002fe20007810000 */
[----:B------:R-:W1:Y:S03]  /*19980*/  MUFU.TANH R70, R70 ;  /* 0x0000004600467308 */ /* 0x000e660000002400 */
[----:B------:R-:W-:-:S04]  /*19990*/  FMNMX.FTZ R21, R41, R0, !PT ;  /* 0x0000000029157209 */ /* 0x000fc80007810000 */
[----:B------:R-:W-:Y:S01]  /*199a0*/  FMNMX.FTZ R0, R44, R21, !PT ;  /* 0x000000152c007209 */ /* 0x000fe20007810000 */
[----:B------:R-:W1:Y:S03]  /*199b0*/  MUFU.TANH R71, R71 ;  /* 0x0000004700477308 */ /* 0x000e660000002400 */
[----:B0-----:R-:W-:-:S04]  /*199c0*/  FMNMX.FTZ R0, R45, R0, !PT ;  /* 0x000000002d007209 */ /* 0x001fc80007810000 */
[----:B------:R-:W-:Y:S01]  /*199d0*/  FMNMX.FTZ R0, R47, R0, !PT ;  /* 0x000000002f007209 */ /* 0x000fe20007810000 */
[----:B------:R-:W0:Y:S01]  /*199e0*/  MUFU.TANH R74, R74 ;  /* 0x0000004a004a7308 */ /* 0x000e220000002400 */
[----:B------:R-:W-:Y:S02]  /*199f0*/  WARPGROUP.DEPBAR.LE gsb0, 0x0 ;  /* 0x00008000000079c5 */ /* 0x000fe40000010000 */
[----:B------:R-:W-:Y:S01]  /*19a00*/  WARPGROUP.ARRIVE ;  /* 0x00000000000079c5 */ /* 0x000fe20000000000 */
[----:B------:R-:W-:Y:S01]  /*19a10*/  FMNMX.FTZ R21, R49, R0, !PT ;  /* 0x0000000031157209 */ /* 0x000fe20007810000 */
[-CC-:B------:R-:W-:Y:S01]  /*19a20*/  FFMA.FTZ R172, R36, R9.reuse, -R10.reuse ;  /* 0x0000000924ac7223 */ /* 0x180fe2000001080a */
[--C-:B------:R-:W-:Y:S02]  /*19a30*/  FFMA.FTZ R174, R42, R9, -R10.reuse ;  /* 0x000000092aae7223 */ /* 0x100fe4000001080a */
[----:B------:R-:W0:Y:S01]  /*19a40*/  MUFU.TANH R75, R75 ;  /* 0x0000004b004b7308 */ /* 0x000e220000002400 */
[----:B------:R-:W-:Y:S01]  /*19a50*/  FMNMX.FTZ R0, R52, R21, !PT ;  /* 0x0000001534007209 */ /* 0x000fe20007810000 */
[----:B------:R-:W-:Y:S01]  /*19a60*/  HGMMA.64x128x16.F32 R88, R168, gdesc[UR4].tnspB, R88, gsb0 ;  /* 0x41e00004a8587df0 */ /* 0x000fe20008000858 */
[----:B------:R-:W-:Y:S01]  /*19a70*/  R2UR UR6, R38 ;  /* 0x00000000260672ca */ /* 0x000fe200000e0000 */
[-CC-:B------:R-:W-:Y:S01]  /*19a80*/  FFMA.FTZ R38, R29, R9.reuse, -R10.reuse ;  /* 0x000000091d267223 */ /* 0x180fe2000001080a */
[----:B------:R-:W-:Y:S01]  /*19a90*/  R2UR UR7, R39 ;  /* 0x00000000270772ca */ /* 0x000fe200000e0000 */
[-CC-:B------:R-:W-:Y:S01]  /*19aa0*/  FFMA.FTZ R39, R34, R9.reuse, -R10.reuse ;  /* 0x0000000922277223 */ /* 0x180fe2000001080a */
[----:B--2---:R-:W-:Y:S01]  /*19ab0*/  FMNMX.FTZ R21, R53, R0, !PT ;  /* 0x0000000035157209 */ /* 0x004fe20007810000 */
[----:B------:R-:W2:Y:S01]  /*19ac0*/  MUFU.TANH R78, R78 ;  /* 0x0000004e004e7308 */ /* 0x000ea20000002400 */
[-CC-:B------:R-:W-:Y:S01]  /*19ad0*/  FFMA.FTZ R34, R37, R9.reuse, -R10.reuse ;  /* 0x0000000925227223 */ /* 0x180fe2000001080a */
[--C-:B------:R-:W-:Y:S01]  /*19ae0*/  FFMA.FTZ R36, R48, R9, -R10.reuse ;  /* 0x0000000930247223 */ /* 0x100fe2000001080a */
[----:B------:R-:W-:Y:S01]  /*19af0*/  FMNMX.FTZ R21, R56, R21, !PT ;  /* 0x0000001538157209 */ /* 0x000fe20007810000 */
[-CC-:B------:R-:W-:Y:S01]  /*19b00*/  FFMA.FTZ R42, R55, R9.reuse, -R10.reuse ;  /* 0x00000009372a7223 */ /* 0x180fe2000001080a */
[-CC-:B------:R-:W-:Y:S01]  /*19b10*/  FFMA.FTZ R48, R61, R9.reuse, -R10.reuse ;  /* 0x000000093d307223 */ /* 0x180fe2000001080a */
[--C-:B------:R-:W-:Y:S01]  /*19b20*/  FFMA.FTZ R37, R65, R9, -R10.reuse ;  /* 0x0000000941257223 */ /* 0x100fe2000001080a */
[----:B---3--:R-:W-:Y:S01]  /*19b30*/  FMNMX.FTZ R21, R58, R21, !PT ;  /* 0x000000153a157209 */ /* 0x008fe20007810000 */
[----:B------:R-:W3:Y:S01]  /*19b40*/  MUFU.TANH R79, R79 ;  /* 0x0000004f004f7308 */ /* 0x000ee20000002400 */
[----:B------:R-:W-:-:S02]  /*19b50*/  FFMA.FTZ R55, R73, R9, -R10 ;  /* 0x0000000949377223 */ /* 0x000fc4000001080a */
[----:B------:R-:W-:-:S04]  /*19b60*/  FMNMX.FTZ R0, R8, R21, !PT ;  /* 0x0000001508007209 */ /* 0x000fc80007810000 */
[----:B------:R-:W-:Y:S01]  /*19b70*/  FMNMX.FTZ R21, R63, R0, !PT ;  /* 0x000000003f157209 */ /* 0x000fe20007810000 */
[----:B------:R-:W3:Y:S03]  /*19b80*/  MUFU.TANH R81, R81 ;  /* 0x0000005100517308 */ /* 0x000ee60000002400 */
[----:B----4-:R-:W-:Y:S01]  /*19b90*/  FMNMX.FTZ R0, R66, R21, !PT ;  /* 0x0000001542007209 */ /* 0x010fe20007810000 */
[----:B------:R-:W-:-:S03]  /*19ba0*/  IMAD.MOV.U32 R21, RZ, RZ, 0x40000040 ;  /* 0x40000040ff157424 */ /* 0x000fc600078e00ff */
[----:B------:R-:W-:Y:S01]  /*19bb0*/  FMNMX.FTZ R29, R67, R0, !PT ;  /* 0x00000000431d7209 */ /* 0x000fe20007810000 */
[----:B------:R-:W4:Y:S03]  /*19bc0*/  MUFU.TANH R82, R82 ;  /* 0x0000005200527308 */ /* 0x000f260000002400 */
[----:B-1----:R-:W-:Y:S01]  /*19bd0*/  FMNMX.FTZ R0, R70, R29, !PT ;  /* 0x0000001d46007209 */ /* 0x002fe20007810000 */
[----:B------:R-:W-:-:S04]  /*19be0*/  IMAD.MOV.U32 R29, RZ, RZ, 0x40000040 ;  /* 0x40000040ff1d7424 */ /* 0x000fc800078e00ff */
[----:B------:R-:W1:Y:S08]  /*19bf0*/  MUFU.TANH R83, R83 ;  /* 0x0000005300537308 */ /* 0x000e700000002400 */
[----:B------:R-:W-:Y:S08]  /*19c00*/  MUFU.EX2 R2, R2 ;  /* 0x0000000200027308 */ /* 0x000ff00000000800 */
[----:B------:R-:W1:Y:S08]  /*19c10*/  MUFU.EX2 R180, R180 ;  /* 0x000000b400b47308 */ /* 0x000e700000000800 */
[----:B------:R-:W1:Y:S08]  /*19c20*/  MUFU.EX2 R84, R84 ;  /* 0x0000005400547308 */ /* 0x000e700000000800 */
[----:B------:R-:W1:Y:S08]  /*19c30*/  MUFU.EX2 R182, R182 ;  /* 0x000000b600b67308 */ /* 0x000e700000000800 */
[----:B------:R-:W1:Y:S08]  /*19c40*/  MUFU.EX2 R26, R26 ;  /* 0x0000001a001a7308 */ /* 0x000e700000000800 */
        /* <DEDUP_REMOVED lines=16> */
[-CC-:B------:R-:W-:Y:S01]  /*19d50*/  FFMA.FTZ R20, R51, R9.reuse, -R10.reuse ;  /* 0x0000000933147223 */ /* 0x180fe2000001080a */
[----:B------:R-:W-:Y:S01]  /*19d60*/  R2UR UR7, R21 ;  /* 0x00000000150772ca */ /* 0x000fe200000e0000 */
[----:B------:R-:W-:Y:S01]  /*19d70*/  MUFU.EX2 R168, R168 ;  /* 0x000000a800a87308 */ /* 0x000fe20000000800 */
[----:B------:R-:W-:Y:S01]  /*19d80*/  FMNMX.FTZ R21, R71, R0, !PT ;  /* 0x0000000047157209 */ /* 0x000fe20007810000 */
[-CC-:B------:R-:W-:Y:S01]  /*19d90*/  FFMA.FTZ R51, R69, R9.reuse, -R10.reuse ;  /* 0x0000000945337223 */ /* 0x180fe2000001080a */
[----:B------:R-:W-:-:S02]  /*19da0*/  FFMA.FTZ R59, R76, R9, -R10 ;  /* 0x000000094c3b7223 */ /* 0x000fc4000001080a */
[----:B0-----:R-:W-:-:S03]  /*19db0*/  FMNMX.FTZ R0, R74, R21, !PT ;  /* 0x000000154a007209 */ /* 0x001fc60007810000 */
[----:B------:R-:W-:Y:S01]  /*19dc0*/  MUFU.EX2 R36, R36 ;  /* 0x0000002400247308 */ /* 0x000fe20000000800 */
[----:B------:R-:W-:-:S04]  /*19dd0*/  FMNMX.FTZ R21, R75, R0, !PT ;  /* 0x000000004b157209 */ /* 0x000fc80007810000 */
[----:B--2---:R-:W-:-:S03]  /*19de0*/  FMNMX.FTZ R0, R78, R21, !PT ;  /* 0x000000154e007209 */ /* 0x004fc60007810000 */
[----:B------:R-:W-:Y:S01]  /*19df0*/  MUFU.EX2 R170, R170 ;  /* 0x000000aa00aa7308 */ /* 0x000fe20000000800 */
[----:B---3--:R-:W-:-:S04]  /*19e00*/  FMNMX.FTZ R0, R79, R0, !PT ;  /* 0x000000004f007209 */ /* 0x008fc80007810000 */
[----:B------:R-:W-:-:S03]  /*19e10*/  FMNMX.FTZ R21, R81, R0, !PT ;  /* 0x0000000051157209 */ /* 0x000fc60007810000 */
[----:B------:R-:W-:Y:S01]  /*19e20*/  MUFU.EX2 R20, R20 ;  /* 0x0000001400147308 */ /* 0x000fe20000000800 */
[----:B----4-:R-:W-:-:S04]  /*19e30*/  FMNMX.FTZ R0, R82, R21, !PT ;  /* 0x0000001552007209 */ /* 0x010fc80007810000 */
[----:B-1----:R-:W-:-:S03]  /*19e40*/  FMNMX.FTZ R0, R83, R0, !PT ;  /* 0x0000000053007209 */ /* 0x002fc60007810000 */
        /* <DEDUP_REMOVED lines=10> */
[----:B0-----:R-:W-:-:S07]  /*19ef0*/  FMNMX.FTZ R21, R21, R0, !PT ;  /* 0x0000000015157209 */ /* 0x001fce0007810000 */
[----:B------:R-:W-:Y:S01]  /*19f00*/  MUFU.EX2 R55, R55 ;  /* 0x0000003700377308 */ /* 0x000fe20000000800 */
[----:B------:R-:W-:-:S04]  /*19f10*/  FADD.FTZ R0, -R21, R11 ;  /* 0x0000000b15007221 */ /* 0x000fc80000010100 */
[----:B------:R-:W-:-:S03]  /*19f20*/  FMUL.FTZ R0, R0, R9 ;  /* 0x0000000900007220 */ /* 0x000fc60000410000 */
[----:B------:R-:W-:Y:S08]  /*19f30*/  MUFU.EX2 R59, R59 ;  /* 0x0000003b003b7308 */ /* 0x000ff00000000800 */
[----:B------:R-:W-:Y:S01]  /*19f40*/  MUFU.EX2 R0, R0 ;  /* 0x0000000000007308 */ /* 0x000fe20000000800 */
[----:B------:R-:W-:Y:S02]  /*19f50*/  WARPGROUP.DEPBAR.LE gsb0, 0x0 ;  /* 0x00008000000079c5 */ /* 0x000fe40000010000 */
[----:B------:R-:W-:Y:S01]  /*19f60*/  WARPGROUP.ARRIVE ;  /* 0x00000000000079c5 */ /* 0x000fe20000000000 */
[-CC-:B------:R-:W-:Y:S01]  /*19f70*/  FFMA.FTZ R164, R54, R9.reuse, -R10.reuse ;  /* 0x0000000936a47223 */ /* 0x180fe2000001080a */
[-CC-:B------:R-:W-:Y:S01]  /*19f80*/  FFMA.FTZ R166, R57, R9.reuse, -R10.reuse ;  /* 0x0000000939a67223 */ /* 0x180fe2000001080a */
[-CC-:B------:R-:W-:Y:S01]  /*19f90*/  FFMA.FTZ R54, R72, R9.reuse, -R10.reuse ;  /* 0x0000000948367223 */ /* 0x180fe2000001080a */
[----:B------:R-:W-:-:S02]  /*19fa0*/  FFMA.FTZ R57, R80, R9, -R10 ;  /* 0x0000000950397223 */ /* 0x000fc4000001080a */
[----:B------:R-:W-:Y:S01]  /*19fb0*/  HGMMA.64x128x16.F32 R88, R160, gdesc[UR4].tnspB, R88, gsb0 ;  /* 0x41e00004a0587df0 */ /* 0x000fe20008000858 */
[----:B------:R-:W-:Y:S01]  /*19fc0*/  R2UR UR6, R28 ;  /* 0x000000001c0672ca */ /* 0x000fe200000e0000 */
[-C--:B------:R-:W-:Y:S01]  /*19fd0*/  FMUL.FTZ R28, R21, R9.reuse ;  /* 0x00000009151c7220 */ /* 0x080fe20000410000 */
[----:B------:R-:W-:Y:S01]  /*19fe0*/  R2UR UR7, R29 ;  /* 0x000000001d0772ca */ /* 0x000fe200000e0000 */
[----:B------:R-:W-:Y:S02]  /*19ff0*/  MUFU.EX2 R164, R164 ;  /* 0x000000a400a47308 */ /* 0x000fe40000000800 */
[-CC-:B------:R-:W-:Y:S01]  /*1a000*/  FFMA.FTZ R181, R7, R9.reuse, -R28.reuse ;  /* 0x0000000907b57223 */ /* 0x180fe2000001081c */
[----:B------:R-:W-:Y:S01]  /*1a010*/  MOV R7, 0x40000040 ;  /* 0x4000004000077802 */ /* 0x000fe20000000f00 */
[-CC-:B------:R-:W-:Y:S01]  /*1a020*/  FFMA.FTZ R11, R15, R9.reuse, -R28.reuse ;  /* 0x000000090f0b7223 */ /* 0x180fe2000001081c */
[-CC-:B------:R-:W-:Y:S01]  /*1a030*/  FFMA.FTZ R183, R24, R9.reuse, -R28.reuse ;  /* 0x0000000918b77223 */ /* 0x180fe2000001081c */
[-CC-:B------:R-:W-:Y:S01]  /*1a040*/  FFMA.FTZ R15, R25, R9.reuse, -R28.reuse ;  /* 0x00000009190f7223 */ /* 0x180fe2000001081c */
[-CC-:B------:R-:W-:Y:S01]  /*1a050*/  FFMA.FTZ R177, R27, R9.reuse, -R28.reuse ;  /* 0x000000091bb17223 */ /* 0x180fe2000001081c */
[----:B------:R-:W0:Y:S01]  /*1a060*/  MUFU.EX2 R181, R181 ;  /* 0x000000b500b57308 */ /* 0x000e220000000800 */
[-CC-:B------:R-:W-:Y:S01]  /*1a070*/  FFMA.FTZ R24, R30, R9.reuse, -R28.reuse ;  /* 0x000000091e187223 */ /* 0x180fe2000001081c */
[-C--:B------:R-:W-:Y:S01]  /*1a080*/  FFMA.FTZ R25, R33, R9.reuse, -R28 ;  /* 0x0000000921197223 */ /* 0x080fe2000001081c */
[----:B------:R-:W-:Y:S01]  /*1a090*/  FFMA.FTZ R33, R2, R4, R180 ;  /* 0x0000000402217223 */ /* 0x000fe200000100b4 */
[-CC-:B------:R-:W-:Y:S01]  /*1a0a0*/  FFMA.FTZ R179, R31, R9.reuse, -R28.reuse ;  /* 0x000000091fb37223 */ /* 0x180fe2000001081c */
[-CC-:B------:R-:W-:Y:S01]  /*1a0b0*/  FFMA.FTZ R173, R35, R9.reuse, -R28.reuse ;  /* 0x0000000923ad7223 */ /* 0x180fe2000001081c */
[-CC-:B------:R-:W-:Y:S01]  /*1a0c0*/  FFMA.FTZ R27, R40, R9.reuse, -R28.reuse ;  /* 0x00000009281b7223 */ /* 0x180fe2000001081c */
[----:B------:R-:W-:Y:S01]  /*1a0d0*/  FADD.FTZ R33, R84, R33 ;  /* 0x0000002154217221 */ /* 0x000fe20000010000 */
[----:B------:R-:W1:Y:S01]  /*1a0e0*/  MUFU.EX2 R11, R11 ;  /* 0x0000000b000b7308 */ /* 0x000e620000000800 */
[-CC-:B------:R-:W-:Y:S01]  /*1a0f0*/  FFMA.FTZ R175, R41, R9.reuse, -R28.reuse ;  /* 0x0000000929af7223 */ /* 0x180fe2000001081c */
[-CC-:B------:R-:W-:Y:S01]  /*1a100*/  FFMA.FTZ R29, R44, R9.reuse, -R28.reuse ;  /* 0x000000092c1d7223 */ /* 0x180fe2000001081c */
[----:B------:R-:W-:Y:S01]  /*1a110*/  FADD.FTZ R33, R182, R33 ;  /* 0x00000021b6217221 */ /* 0x000fe20000010000 */
[-CC-:B------:R-:W-:Y:S01]  /*1a120*/  FFMA.FTZ R169, R45, R9.reuse, -R28.reuse ;  /* 0x000000092da97223 */ /* 0x180fe2000001081c */
[-CC-:B------:R-:W-:Y:S01]  /*1a130*/  FFMA.FTZ R30, R47, R9.reuse, -R28.reuse ;  /* 0x000000092f1e7223 */ /* 0x180fe2000001081c */
[--C-:B------:R-:W-:Y:S01]  /*1a140*/  FFMA.FTZ R171, R49, R9, -R28.reuse ;  /* 0x0000000931ab7223 */ /* 0x100fe2000001081c */
[----:B------:R-:W-:Y:S01]  /*1a150*/  FADD.FTZ R33, R26, R33 ;  /* 0x000000211a217221 */ /* 0x000fe20000010000 */
[----:B------:R-:W2:Y:S01]  /*1a160*/  MUFU.EX2 R183, R183 ;  /* 0x000000b700b77308 */ /* 0x000ea20000000800 */
[----:B0-----:R-:W-:Y:S01]  /*1a170*/  FFMA.FTZ R4, R0, R3, R181 ;  /* 0x0000000300047223 */ /* 0x001fe200000100b5 */
[-CC-:B------:R-:W-:Y:S01]  /*1a180*/  FFMA.FTZ R31, R52, R9.reuse, -R28.reuse ;  /* 0x00000009341f7223 */ /* 0x180fe2000001081c */
[----:B------:R-:W-:Y:S01]  /*1a190*/  FADD.FTZ R33, R176, R33 ;  /* 0x00000021b0217221 */ /* 0x000fe20000010000 */
[-CC-:B------:R-:W-:Y:S01]  /*1a1a0*/  FFMA.FTZ R165, R53, R9.reuse, -R28.reuse ;  /* 0x0000000935a57223 */ /* 0x180fe2000001081c */
[-CC-:B------:R-:W-:Y:S01]  /*1a1b0*/  FFMA.FTZ R56, R56, R9.reuse, -R28.reuse ;  /* 0x0000000938387223 */ /* 0x180fe2000001081c */
[-CC-:B------:R-:W-:Y:S01]  /*1a1c0*/  FFMA.FTZ R167, R58, R9.reuse, -R28.reuse ;  /* 0x000000093aa77223 */ /* 0x180fe2000001081c */
[----:B------:R-:W-:Y:S01]  /*1a1d0*/  FADD.FTZ R33, R38, R33 ;  /* 0x0000002126217221 */ /* 0x000fe20000010000 */
[----:B------:R-:W0:Y:S01]  /*1a1e0*/  MUFU.EX2 R15, R15 ;  /* 0x0000000f000f7308 */ /* 0x000e220000000800 */
[-CC-:B------:R-:W-:Y:S01]  /*1a1f0*/  FFMA.FTZ R71, R71, R9.reuse, -R28.reuse ;  /* 0x0000000947477223 */ /* 0x180fe2000001081c */
[-CC-:B------:R-:W-:Y:S01]  /*1a200*/  FFMA.FTZ R74, R74, R9.reuse, -R28.reuse ;  /* 0x000000094a4a7223 */ /* 0x180fe2000001081c */
[----:B------:R-:W-:Y:S01]  /*1a210*/  FADD.FTZ R40, R178, R33 ;  /* 0x00000021b2287221 */ /* 0x000fe20000010000 */
[-CC-:B------:R-:W-:Y:S01]  /*1a220*/  FFMA.FTZ R75, R75, R9.reuse, -R28.reuse ;  /* 0x000000094b4b7223 */ /* 0x180fe2000001081c */
[-CC-:B------:R-:W-:Y:S01]  /*1a230*/  FFMA.FTZ R78, R78, R9.reuse, -R28.reuse ;  /* 0x000000094e4e7223 */ /* 0x180fe2000001081c */
[-CC-:B------:R-:W-:Y:S01]  /*1a240*/  FFMA.FTZ R79, R79, R9.reuse, -R28.reuse ;  /* 0x000000094f4f7223 */ /* 0x180fe2000001081c */
[-CC-:B------:R-:W-:Y:S01]  /*1a250*/  FFMA.FTZ R81, R81, R9.reuse, -R28.reuse ;  /* 0x0000000951517223 */ /* 0x180fe2000001081c */
[----:B------:R-:W3:Y:S01]  /*1a260*/  MUFU.EX2 R177, R177 ;  /* 0x000000b100b17308 */ /* 0x000ee20000000800 */
[----:B------:R-:W-:Y:S01]  /*1a270*/  FFMA.FTZ R82, R82, R9, -R28 ;  /* 0x0000000952527223 */ /* 0x000fe2000001081c */
[----:B-1----:R-:W-:-:S02]  /*1a280*/  F2FP.F16.F32.PACK_AB R181, R11, R181 ;  /* 0x000000b50bb5723e */ /* 0x002fc400000000ff */
[----:B------:R-:W-:Y:S02]  /*1a290*/  F2FP.F16.F32.PACK_AB R180, R84, R180 ;  /* 0x000000b454b4723e */ /* 0x000fe400000000ff */
[----:B------:R-:W-:Y:S02]  /*1a2a0*/  F2FP.F16.F32.PACK_AB R182, R26, R182 ;  /* 0x000000b61ab6723e */ /* 0x000fe400000000ff */
[----:B------:R-:W1:Y:S01]  /*1a2b0*/  MUFU.EX2 R24, R24 ;  /* 0x0000001800187308 */ /* 0x000e620000000800 */
[----:B------:R-:W-:Y:S02]  /*1a2c0*/  F2FP.F16.F32.PACK_AB R176, R38, R176 ;  /* 0x000000b026b0723e */ /* 0x000fe400000000ff */
[----:B------:R-:W-:-:S05]  /*1a2d0*/  F2FP.F16.F32.PACK_AB R178, R39, R178 ;  /* 0x000000b227b2723e */ /* 0x000fca00000000ff */
        /* <DEDUP_REMOVED lines=19> */
[----:B------:R-:W-:Y:S01]  /*1a410*/  R2UR UR6, R6 ;  /* 0x00000000060672ca */ /* 0x000fe200000e0000 */
[----:B------:R-:W-:Y:S01]  /*1a420*/  @!P1 IMAD R6, R12, 0x8, R16 ;  /* 0x000000080c069824 */ /* 0x000fe200078e0210 */
[----:B------:R-:W-:Y:S01]  /*1a430*/  R2UR UR7, R7 ;  /* 0x00000000070772ca */ /* 0x000fe200000e0000 */
[----:B------:R-:W-:Y:S01]  /*1a440*/  FADD.FTZ R12, R11, R4 ;  /* 0x000000040b0c7221 */ /* 0x000fe20000010000 */
[-C--:B------:R-:W-:Y:S01]  /*1a450*/  FFMA.FTZ R4, R8, R9.reuse, -R28 ;  /* 0x0000000908047223 */ /* 0x080fe2000001081c */
[----:B------:R-:W-:Y:S01]  /*1a460*/  @!P1 VIADD R6, R6, 0x34840 ;  /* 0x0003484006069836 */ /* 0x000fe20000000000 */
[----:B------:R-:W-:Y:S01]  /*1a470*/  MUFU.EX2 R167, R167 ;  /* 0x000000a700a77308 */ /* 0x000fe20000000800 */
[----:B--2---:R-:W-:Y:S01]  /*1a480*/  FADD.FTZ R12, R183, R12 ;  /* 0x0000000cb70c7221 */ /* 0x004fe20000010000 */
[-C--:B------:R-:W-:Y:S01]  /*1a490*/  FFMA.FTZ R8, R66, R9.reuse, -R28 ;  /* 0x0000000942087223 */ /* 0x080fe2000001081c */
[----:B------:R-:W-:Y:S01]  /*1a4a0*/  FFMA.FTZ R10, R77, R9, -R10 ;  /* 0x000000094d0a7223 */ /* 0x000fe2000001080a */
[----:B------:R-:W-:Y:S01]  /*1a4b0*/  @!P1 PRMT R7, RZ, 0x654, R6 ;  /* 0x00000654ff079816 */ /* 0x000fe20000000006 */
[C---:B0-----:R-:W-:Y:S01]  /*1a4c0*/  FADD.FTZ R12, R15.reuse, R12 ;  /* 0x0000000c0f0c7221 */ /* 0x041fe20000010000 */
[----:B------:R-:W-:Y:S01]  /*1a4d0*/  F2FP.F16.F32.PACK_AB R183, R15, R183 ;  /* 0x000000b70fb7723e */ /* 0x000fe200000000ff */
[----:B------:R-:W-:Y:S01]  /*1a4e0*/  IMAD.MOV.U32 R11, RZ, RZ, R21 ;  /* 0x000000ffff0b7224 */ /* 0x000fe200078e0015 */
[----:B------:R-:W-:Y:S01]  /*1a4f0*/  MUFU.EX2 R6, R56 ;  /* 0x0000003800067308 */ /* 0x000fe20000000800 */
[----:B---3--:R-:W-:Y:S01]  /*1a500*/  FADD.FTZ R3, R177, R12 ;  /* 0x0000000cb1037221 */ /* 0x008fe20000010000 */
[--C-:B------:R-:W-:Y:S01]  /*1a510*/  FFMA.FTZ R12, R70, R9, -R28.reuse ;  /* 0x00000009460c7223 */ /* 0x100fe2000001081c */
[----:B-1----:R-:W-:Y:S01]  /*1a520*/  F2FP.F16.F32.PACK_AB R177, R24, R177 ;  /* 0x000000b118b1723e */ /* 0x002fe200000000ff */
[----:B------:R-:W-:Y:S01]  /*1a530*/  FFMA.FTZ R28, R83, R9, -R28 ;  /* 0x00000009531c7223 */ /* 0x000fe2000001081c */
[----:B------:R-:W-:-:S03]  /*1a540*/  MOV R15, R185 ;  /* 0x000000b9000f7202 */ /* 0x000fc60000000f00 */
        /* <DEDUP_REMOVED lines=10> */
[----:B------:R-:W1:Y:S08]  /*1a5f0*/  MUFU.EX2 R54, R54 ;  /* 0x0000003600367308 */ /* 0x000e700000000800 */
[----:B------:R-:W2:Y:S08]  /*1a600*/  MUFU.EX2 R78, R78 ;  /* 0x0000004e004e7308 */ /* 0x000eb00000000800 */
[----:B------:R-:W-:Y:S08]  /*1a610*/  MUFU.EX2 R57, R57 ;  /* 0x0000003900397308 */ /* 0x000ff00000000800 */
[----:B------:R-:W-:Y:S08]  /*1a620*/  MUFU.EX2 R81, R81 ;  /* 0x0000005100517308 */ /* 0x000ff00000000800 */
[----:B------:R-:W-:Y:S01]  /*1a630*/  MUFU.EX2 R82, R82 ;  /* 0x0000005200527308 */ /* 0x000fe20000000800 */
[----:B------:R-:W-:-:S02]  /*1a640*/  WARPGROUP.DEPBAR.LE gsb0, 0x0 ;  /* 0x00008000000079c5 */ /* 0x000fc40000010000 */
[----:B------:R-:W-:-:S05]  /*1a650*/  WARPGROUP.ARRIVE ;  /* 0x00000000000079c5 */ /* 0x000fca0000000000 */
[----:B------:R-:W3:Y:S01]  /*1a660*/  MUFU.EX2 R10, R10 ;  /* 0x0000000a000a7308 */ /* 0x000ee20000000800 */
[----:B------:R-:W-:Y:S02]  /*1a670*/  F2FP.F16.F32.PACK_AB R156, R46, R37 ;  /* 0x000000252e9c723e */ /* 0x000fe400000000ff */
[----:B0-----:R-:W-:Y:S01]  /*1a680*/  F2FP.F16.F32.PACK_AB R157, R74, R71 ;  /* 0x000000474a9d723e */ /* 0x001fe200000000ff */
[----:B------:R-:W-:Y:S01]  /*1a690*/  HGMMA.64x128x16.F32 R88, R152, gdesc[UR4].tnspB, R88, gsb0 ;  /* 0x41e0000498587df0 */ /* 0x000fe20008000858 */
[----:B-1----:R-:W-:-:S03]  /*1a6a0*/  F2FP.F16.F32.PACK_AB R158, R54, R51 ;  /* 0x00000033369e723e */ /* 0x002fc600000000ff */
[----:B------:R-:W0:Y:S01]  /*1a6b0*/  MUFU.EX2 R28, R28 ;  /* 0x0000001c001c7308 */ /* 0x000e220000000800 */
[----:B--2---:R-:W-:Y:S01]  /*1a6c0*/  F2FP.F16.F32.PACK_AB R159, R78, R75 ;  /* 0x0000004b4e9f723e */ /* 0x004fe200000000ff */
[----:B------:R-:W-:Y:S02]  /*1a6d0*/  WARPGROUP.DEPBAR.LE gsb0, 0x0 ;  /* 0x00008000000079c5 */ /* 0x000fe40000010000 */
[----:B------:R-:W-:Y:S01]  /*1a6e0*/  @!P1 SYNCS.ARRIVE.TRANS64.RED.A1T0 RZ, [R7+URZ], RZ ;  /* 0x000000ff07ff99a7 */ /* 0x000fe2000810043f */
[----:B---3--:R-:W-:Y:S02]  /*1a6f0*/  F2FP.F16.F32.PACK_AB R154, R10, R59 ;  /* 0x0000003b0a9a723e */ /* 0x008fe400000000ff */
[----:B------:R-:W-:Y:S02]  /*1a700*/  F2FP.F16.F32.PACK_AB R152, R57, R55 ;  /* 0x000000373998723e */ /* 0x000fe400000000ff */
[----:B0-----:R-:W-:Y:S01]  /*1a710*/  F2FP.F16.F32.PACK_AB R155, R28, R82 ;  /* 0x000000521c9b723e */ /* 0x001fe200000000ff */
[----:B------:R0:W-:Y:S02]  /*1a720*/  @!P1 SYNCS.ARRIVE.TRANS64.RED.A1T0 RZ, [R14+URZ], RZ ;  /* 0x000000ff0eff99a7 */ /* 0x0001e4000810043f */
[----:B0-----:R-:W-:Y:S01]  /*1a730*/  FADD.FTZ R14, R24, R3 ;  /* 0x00000003180e7221 */ /* 0x001fe20000010000 */
[----:B------:R-:W-:Y:S01]  /*1a740*/  FADD.FTZ R3, R39, R40 ;  /* 0x0000002827037221 */ /* 0x000fe20000010000 */
[----:B------:R-:W0:Y:S02]  /*1a750*/  MUFU.EX2 R24, R79 ;  /* 0x0000004f00187308 */ /* 0x000e240000000800 */
        /* <DEDUP_REMOVED lines=49> */
[C---:B------:R-:W-:Y:S01]  /*1aa70*/  F2FP.F16.F32.PACK_AB R163, R12.reuse, R163 ;  /* 0x000000a30ca3723e */ /* 0x040fe200000000ff */
[----:B------:R-:W-:Y:S01]  /*1aa80*/  IMAD.MOV.U32 R14, RZ, RZ, R188 ;  /* 0x000000ffff0e7224 */ /* 0x000fe200078e00bc */
[----:B0-----:R-:W-:Y:S01]  /*1aa90*/  F2FP.F16.F32.PACK_AB R153, R81, R24 ;  /* 0x000000185199723e */ /* 0x001fe200000000ff */
        /* <DEDUP_REMOVED lines=18> */
[----:B------:R-:W-:Y:S06]  /*1abc0*/  @P2 BRA `(.L_x_2907) ;  /* 0xffffffd000c02947 */ /* 0x000fec000383ffff */
.L_x_2896:
[----:B------:R-:W-:Y:S05]  /*1abd0*/  BSYNC B0 ;  /* 0x0000000000007941 */ /* 0x000fea0003800000 */
.L_x_2895:
        /* <DEDUP_REMOVED lines=67> */
.L_x_2908:
[----:B------:R-:W-:Y:S02]  /*1b010*/  LEA R11, R185, R16, 0x3 ;  /* 0x00000010b90b7211 */ /* 0x000fe400078e18ff */
[----:B------:R-:W-:-:S04]  /*1b020*/  SHF.L.U32 R2, R188, 0x1f, RZ ;  /* 0x0000001fbc027819 */ /* 0x000fc800000006ff */
[----:B------:R0:W1:Y:S01]  /*1b030*/  SYNCS.PHASECHK.TRANS64.TRYWAIT P2, [R11+URZ+0x34850], R2 ;  /* 0x034850020b0075a7 */ /* 0x000062000804017f */
[----:B------:R-:W-:Y:S05]  /*1b040*/  @!P0 BRA `(.L_x_2909) ;  /* 0x0000000000048947 */ /* 0x000fea0003800000 */
[----:B------:R-:W-:Y:S01]  /*1b050*/  BPT.TRAP 0x1 ;  /* 0x000000040000795c */ /* 0x000fe20000300000 */
.L_x_2909:
        /* <DEDUP_REMOVED lines=9> */
.L_x_2911:
[----:B------:R-:W-:Y:S05]  /*1b0f0*/  BSYNC B0 ;  /* 0x0000000000007941 */ /* 0x000fea0003800000 */
.L_x_2910:
[----:B------:R-:W-:Y:S01]  /*1b100*/  IMAD.MOV.U32 R7, RZ, RZ, 0x40000040 ;  /* 0x40000040ff077424 */ /* 0x000fe200078e00ff */
[----:B------:R-:W-:Y:S01]  /*1b110*/  MOV R6, R0 ;  /* 0x0000000000067202 */ /* 0x000fe20000000f00 */
[----:B------:R-:W-:Y:S01]  /*1b120*/  WARPGROUP.ARRIVE ;  /* 0x00000000000079c5 */ /* 0x000fe20000000000 */
[----:B------:R-:W2:Y:S01]  /*1b130*/  SHFL.BFLY PT, R5, R4, 0x2, 0x1f ;  /* 0x0c401f0004057f89 */ /* 0x000ea200000e0000 */
[----:B------:R-:W-:Y:S01]  /*1b140*/  VIADD R185, R185, 0x1 ;  /* 0x00000001b9b97836 */ /* 0x000fe20000000000 */
[----:B------:R-:W-:Y:S01]  /*1b150*/  R2UR UR6, R6 ;  /* 0x00000000060672ca */ /* 0x000fe200000e0000 */
[----:B------:R-:W-:Y:S01]  /*1b160*/  VIADD R6, R0, 0x80 ;  /* 0x0000008000067836 */ /* 0x000fe20000000000 */
[----:B------:R-:W-:Y:S01]  /*1b170*/  R2UR UR7, R7 ;  /* 0x00000000070772ca */ /* 0x000fe200000e0000 */
[----:B------:R-:W-:Y:S01]  /*1b180*/  IMAD.MOV.U32 R88, RZ, RZ, -0x800000 ;  /* 0xff800000ff587424 */ /* 0x000fe200078e00ff */
[----:B------:R-:W-:Y:S01]  /*1b190*/  MOV R7, 0x40000040 ;  /* 0x4000004000077802 */ /* 0x000fe20000000f00 */
[----:B------:R-:W-:Y:S01]  /*1b1a0*/  VIADD R212, R212, 0x1 ;  /* 0x00000001d4d47836 */ /* 0x000fe20000000000 */
[----:B------:R-:W-:-:S02]  /*1b1b0*/  ISETP.NE.AND P0, PT, R185, 0x2, PT ;  /* 0x00000002b900780c */ /* 0x000fc40003f05270 */
[----:B------:R-:W-:Y:S02]  /*1b1c0*/  @!P1 IADD3 R8, R11, 0x34860, RZ ;  /* 0x000348600b089810 */ /* 0x000fe40007ffe0ff */
[----:B------:R-:W-:Y:S02]  /*1b1d0*/  SEL R185, R185, RZ, P0 ;  /* 0x000000ffb9b97207 */ /* 0x000fe40000000000 */
[----:B------:R-:W-:-:S03]  /*1b1e0*/  @!P1 PRMT R8, RZ, 0x654, R8 ;  /* 0x00000654ff089816 */ /* 0x000fc60000000008 */
[----:B------:R-:W-:Y:S01]  /*1b1f0*/  HGMMA.64x128x16.F32 R24, R180, gdesc[UR4].tnspB, R24, gsb0 ;  /* 0x41e00004b4187df0 */ /* 0x000fe20008000818 */
[----:B------:R-:W-:Y:S01]  /*1b200*/  R2UR UR6, R6 ;  /* 0x00000000060672ca */ /* 0x000fe200000e0000 */
[----:B------:R-:W-:Y:S01]  /*1b210*/  VIADD R6, R0, 0x100 ;  /* 0x0000010000067836 */ /* 0x000fe20000000000 */
[----:B------:R-:W-:Y:S01]  /*1b220*/  R2UR UR7, R7 ;  /* 0x00000000070772ca */ /* 0x000fe200000e0000 */
[----:B------:R-:W-:Y:S02]  /*1b230*/  IMAD.MOV.U32 R7, RZ, RZ, 0x40000040 ;  /* 0x40000040ff077424 */ /* 0x000fe400078e00ff */
[----:B--2---:R-:W-:Y:S01]  /*1b240*/  FADD.FTZ R5, R5, R4 ;  /* 0x0000000405057221 */ /* 0x004fe20000010000 */
[----:B------:R-:W-:Y:S02]  /*1b250*/  WARPGROUP.DEPBAR.LE gsb0, 0x0 ;  /* 0x00008000000079c5 */ /* 0x000fe40000010000 */
[----:B------:R-:W-:-:S07]  /*1b260*/  WARPGROUP.ARRIVE ;  /* 0x00000000000079c5 */ /* 0x000fce0000000000 */
        /* <DEDUP_REMOVED lines=32> */
[----:B------:R-:W0:Y:S01]  /*1b470*/  SHFL.BFLY PT, R0, R3, 0x2, 0x1f ;  /* 0x0c401f0003007f89 */ /* 0x000e2200000e0000 */
[----:B------:R-:W-:Y:S01]  /*1b480*/  MOV R7, 0x40000040 ;  /* 0x4000004000077802 */ /* 0x000fe20000000f00 */
[----:B01----:R-:W-:Y:S01]  /*1b490*/  FADD.FTZ R2, R0, R3 ;  /* 0x0000000300027221 */ /* 0x003fe20000010000 */
[----:B------:R-:W-:Y:S01]  /*1b4a0*/  IMAD.MOV.U32 R3, RZ, RZ, RZ ;  /* 0x000000ffff037224 */ /* 0x000fe200078e00ff */
[----:B------:R-:W0:Y:S02]  /*1b4b0*/  SHFL.BFLY PT, R0, R5, 0x1, 0x1f ;  /* 0x0c201f0005007f89 */ /* 0x000e2400000e0000 */
[----:B0-----:R-:W-:Y:S01]  /*1b4c0*/  FADD.FTZ R10, R5, R0 ;  /* 0x00000000050a7221 */ /* 0x001fe20000010000 */
[----:B------:R-:W-:-:S02]  /*1b4d0*/  SEL R5, RZ, 0x1, P0 ;  /* 0x00000001ff057807 */ /* 0x000fc40000000000 */
[----:B------:R-:W-:Y:S02]  /*1b4e0*/  MOV R0, 0xff800000 ;  /* 0xff80000000007802 */ /* 0x000fe40000000f00 */
[----:B------:R-:W-:Y:S02]  /*1b4f0*/  FSETP.NE.FTZ.AND P2, PT, R10, RZ, PT ;  /* 0x000000ff0a00720b */ /* 0x000fe40003f55000 */
[----:B------:R-:W-:-:S11]  /*1b500*/  LOP3.LUT R188, R188, R5, RZ, 0x3c, !PT ;  /* 0x00000005bcbc7212 */ /* 0x000fd600078e3cff */
        /* <DEDUP_REMOVED lines=13> */
[----:B------:R-:W-:-:S12]  /*1b5e0*/  @P2 FFMA.FTZ R88, R2, R213, R5 ;  /* 0x000000d502582223 */ /* 0x000fd80000010005 */
        /* <DEDUP_REMOVED lines=9> */
[-C--:B------:R-:W-:Y:S01]  /*1b680*/  FMUL.FTZ R89, R32, R3.reuse ;  /* 0x0000000320597220 */ /* 0x080fe20000410000 */
[-C--:B------:R-:W-:Y:S01]  /*1b690*/  FMUL.FTZ R92, R33, R3.reuse ;  /* 0x00000003215c7220 */ /* 0x080fe20000410000 */
[-C--:B------:R-:W-:Y:S01]  /*1b6a0*/  FMUL.FTZ R33, R36, R3.reuse ;  /* 0x0000000324217220 */ /* 0x080fe20000410000 */
[-C--:B------:R-:W-:Y:S01]  /*1b6b0*/  FMUL.FTZ R32, R64, R3.reuse ;  /* 0x0000000340207220 */ /* 0x080fe20000410000 */
[-C--:B-1----:R-:W-:Y:S01]  /*1b6c0*/  FMUL.FTZ R95, R34, R6.reuse ;  /* 0x00000006225f7220 */ /* 0x082fe20000410000 */
        /* <DEDUP_REMOVED lines=31> */
[----:B------:R-:W-:Y:S01]  /*1b8c0*/  PLOP3.LUT P1, PT, PT, PT, PT, 0x8, 0x0 ;  /* 0x000000000000781c */ /* 0x000fe20003f2e170 */
        /* <DEDUP_REMOVED lines=29> */
.L_x_2819:
        /* <DEDUP_REMOVED lines=22> */
[----:B------:R-:W-:Y:S02]  /*1bc00*/  SHF.R.U64 R15, R15, 0x3, RZ ;  /* 0x000000030f0f7819 */ /* 0x000fe400000012ff */
[C---:B------:R-:W-:Y:S02]  /*1bc10*/  IADD3 R75, P5, R8.reuse, 0x40, RZ ;  /* 0x00000040084b7810 */ /* 0x040fe40007fbe0ff */
[C---:B------:R-:W-:Y:S02]  /*1bc20*/  IADD3 R79, P4, R8.reuse, 0x60, RZ ;  /* 0x00000060084f7810 */ /* 0x040fe40007f9e0ff */
[C---:B------:R-:W-:Y:S01]  /*1bc30*/  IADD3 R101, P3, R8.reuse, 0x4000, RZ ;  /* 0x0000400008657810 */ /* 0x040fe20007f7e0ff */
[--C-:B------:R-:W-:Y:S01]  /*1bc40*/  IMAD.X R7, RZ, RZ, R9.reuse, P5 ;  /* 0x000000ffff077224 */ /* 0x100fe200028e0609 */
[C---:B------:R-:W-:Y:S01]  /*1bc50*/  IADD3 R103, P2, R8.reuse, 0x4020, RZ ;  /* 0x0000402008677810 */ /* 0x040fe20007f5e0ff */
[----:B------:R-:W-:Y:S01]  /*1bc60*/  IMAD.X R13, RZ, RZ, R9, P4 ;  /* 0x000000ffff0d7224 */ /* 0x000fe200020e0609 */
[----:B------:R-:W-:-:S02]  /*1bc70*/  IADD3 R105, P1, R8, 0x4040, RZ ;  /* 0x0000404008697810 */ /* 0x000fc40007f3e0ff */
[----:B------:R-:W-:Y:S01]  /*1bc80*/  IADD3 R107, P0, R8, 0x4060, RZ ;  /* 0x00004060086b7810 */ /* 0x000fe20007f1e0ff */
[--C-:B------:R-:W-:Y:S01]  /*1bc90*/  IMAD.X R29, RZ, RZ, R9.reuse, P2 ;  /* 0x000000ffff1d7224 */ /* 0x100fe200010e0609 */
[----:B------:R-:W-:Y:S01]  /*1bca0*/  LOP3.LUT R8, R15, R8, RZ, 0x3c, !PT ;  /* 0x000000080f087212 */ /* 0x000fe200078e3cff */
[----:B------:R-:W-:Y:S01]  /*1bcb0*/  IMAD.X R31, RZ, RZ, R9, P1 ;  /* 0x000000ffff1f7224 */ /* 0x000fe200008e0609 */
[----:B------:R-:W-:Y:S02]  /*1bcc0*/  LOP3.LUT R4, R71, 0x380, RZ, 0xc0, !PT ;  /* 0x0000038047047812 */ /* 0x000fe400078ec0ff */
[----:B------:R-:W-:Y:S02]  /*1bcd0*/  LOP3.LUT R6, R75, 0x380, RZ, 0xc0, !PT ;  /* 0x000003804b067812 */ /* 0x000fe400078ec0ff */
[----:B------:R-:W-:Y:S02]  /*1bce0*/  MOV R94, R8 ;  /* 0x00000008005e7202 */ /* 0x000fe40000000f00 */
[----:B------:R-:W-:-:S02]  /*1bcf0*/  F2FP.F16.F32.PACK_AB R8, R20, R11 ;  /* 0x0000000b1408723e */ /* 0x000fc400000000ff */
[----:B------:R-:W-:Y:S02]  /*1bd00*/  LOP3.LUT R20, R103, 0x380, RZ, 0xc0, !PT ;  /* 0x0000038067147812 */ /* 0x000fe400078ec0ff */
[----:B------:R-:W-:Y:S02]  /*1bd10*/  LOP3.LUT R12, R79, 0x380, RZ, 0xc0, !PT ;  /* 0x000003804f0c7812 */ /* 0x000fe400078ec0ff */
[----:B------:R-:W-:Y:S02]  /*1bd20*/  LOP3.LUT R38, R107, 0x380, RZ, 0xc0, !PT ;  /* 0x000003806b267812 */ /* 0x000fe400078ec0ff */
[----:B------:R-:W-:Y:S02]  /*1bd30*/  SHF.R.U64 R4, R4, 0x3, RZ ;  /* 0x0000000304047819 */ /* 0x000fe400000012ff */
[----:B------:R-:W-:Y:S02]  /*1bd40*/  SHF.R.U64 R6, R6, 0x3, RZ ;  /* 0x0000000306067819 */ /* 0x000fe400000012ff */
[----:B------:R-:W-:-:S02]  /*1bd50*/  LOP3.LUT R14, R101, 0x380, RZ, 0xc0, !PT ;  /* 0x00000380650e7812 */ /* 0x000fc400078ec0ff */
[----:B------:R-:W-:Y:S02]  /*1bd60*/  SHF.R.U64 R20, R20, 0x3, RZ ;  /* 0x0000000314147819 */ /* 0x000fe400000012ff */
[-C--:B------:R-:W-:Y:S02]  /*1bd70*/  IADD3.X R5, RZ, R9.reuse, RZ, P6, !PT ;  /* 0x00000009ff057210 */ /* 0x080fe400037fe4ff */
[-C--:B------:R-:W-:Y:S02]  /*1bd80*/  IADD3.X R15, RZ, R9.reuse, RZ, P3, !PT ;  /* 0x00000009ff0f7210 */ /* 0x080fe40001ffe4ff */
[----:B------:R-:W-:Y:S02]  /*1bd90*/  IADD3.X R21, RZ, R9, RZ, P0, !PT ;  /* 0x00000009ff157210 */ /* 0x000fe400007fe4ff */
[----:B------:R-:W-:Y:S02]  /*1bda0*/  SHF.R.U64 R12, R12, 0x3, RZ ;  /* 0x000000030c0c7819 */ /* 0x000fe400000012ff */
[----:B-1----:R-:W-:-:S02]  /*1bdb0*/  LOP3.LUT R24, R105, 0x380, RZ, 0xc0, !PT ;  /* 0x0000038069187812 */ /* 0x002fc400078ec0ff */
[----:B------:R-:W-:Y:S02]  /*1bdc0*/  SHF.R.U64 R38, R38, 0x3, RZ ;  /* 0x0000000326267819 */ /* 0x000fe400000012ff */
[----:B------:R-:W-:Y:S02]  /*1bdd0*/  LOP3.LUT R4, R4, R71, RZ, 0x3c, !PT ;  /* 0x0000004704047212 */ /* 0x000fe400078e3cff */
[----:B------:R-:W-:Y:S02]  /*1bde0*/  LOP3.LUT R6, R6, R75, RZ, 0x3c, !PT ;  /* 0x0000004b06067212 */ /* 0x000fe400078e3cff */
[----:B------:R-:W-:Y:S02]  /*1bdf0*/  F2FP.F16.F32.PACK_AB R9, R72, R99 ;  /* 0x000000634809723e */ /* 0x000fe400000000ff */
[----:B------:R-:W-:Y:S01]  /*1be00*/  F2FP.F16.F32.PACK_AB R11, R28, R97 ;  /* 0x000000611c0b723e */ /* 0x000fe200000000ff */
[----:B------:R-:W-:Y:S01]  /*1be10*/  BAR.SYNC.DEFER_BLOCKING 0x1, 0x100 ;  /* 0x0044000000007b1d */ /* 0x000fe20000010000 */
[----:B------:R-:W-:-:S02]  /*1be20*/  SHF.R.U64 R14, R14, 0x3, RZ ;  /* 0x000000030e0e7819 */ /* 0x000fc400000012ff */
[----:B------:R-:W-:Y:S02]  /*1be30*/  LOP3.LUT R28, R20, R103, RZ, 0x3c, !PT ;  /* 0x00000067141c7212 */ /* 0x000fe400078e3cff */
[----:B------:R-:W-:Y:S02]  /*1be40*/  LOP3.LUT R12, R12, R79, RZ, 0x3c, !PT ;  /* 0x0000004f0c0c7212 */ /* 0x000fe400078e3cff */
[----:B------:R-:W-:Y:S02]  /*1be50*/  SHF.R.U64 R24, R24, 0x3, RZ ;  /* 0x0000000318187819 */ /* 0x000fe400000012ff */
[----:B------:R-:W-:Y:S02]  /*1be60*/  LOP3.LUT R20, R38, R107, RZ, 0x3c, !PT ;  /* 0x0000006b26147212 */ /* 0x000fe400078e3cff */
[----:B------:R-:W-:Y:S02]  /*1be70*/  MOV R79, R4 ;  /* 0x00000004004f7202 */ /* 0x000fe40000000f00 */
[----:B------:R-:W-:-:S02]  /*1be80*/  MOV R38, R6 ;  /* 0x0000000600267202 */ /* 0x000fc40000000f00 */
[----:B------:R-:W-:Y:S02]  /*1be90*/  F2FP.F16.F32.PACK_AB R4, R92, R89 ;  /* 0x000000595c04723e */ /* 0x000fe400000000ff */
[----:B------:R-:W-:Y:S02]  /*1bea0*/  F2FP.F16.F32.PACK_AB R5, R64, R95 ;  /* 0x0000005f4005723e */ /* 0x000fe400000000ff */
[----:B------:R-:W-:Y:S02]  /*1beb0*/  F2FP.F16.F32.PACK_AB R6, R90, R33 ;  /* 0x000000215a06723e */ /* 0x000fe400000000ff */
[----:B------:R-:W-:Y:S02]  /*1bec0*/  F2FP.F16.F32.PACK_AB R7, R34, R93 ;  /* 0x0000005d2207723e */ /* 0x000fe400000000ff */
[----:B------:R-:W-:Y:S01]  /*1bed0*/  LOP3.LUT R14, R14, R101, RZ, 0x3c, !PT ;  /* 0x000000650e0e7212 */ /* 0x000fe200078e3cff */
[----:B------:R1:W-:Y:S01]  /*1bee0*/  STSM.16.M88.4 [R94], R8 ;  /* 0x000000085e007844 */ /* 0x0003e20000000200 */
[----:B------:R-:W-:-:S02]  /*1bef0*/  LOP3.LUT R30, R24, R105, RZ, 0x3c, !PT ;  /* 0x00000069181e7212 */ /* 0x000fc400078e3cff */
[----:B------:R-:W-:Y:S01]  /*1bf00*/  MOV R75, R12 ;  /* 0x0000000c004b7202 */ /* 0x000fe20000000f00 */
[----:B------:R2:W-:Y:S01]  /*1bf10*/  STSM.16.M88.4 [R79], R4 ;  /* 0x000000044f007844 */ /* 0x0005e20000000200 */
[----:B------:R-:W-:Y:S02]  /*1bf20*/  MOV R72, R14 ;  /* 0x0000000e00487202 */ /* 0x000fe40000000f00 */
[----:B------:R-:W-:Y:S02]  /*1bf30*/  MOV R71, R28 ;  /* 0x0000001c00477202 */ /* 0x000fe40000000f00 */
[----:B------:R-:W-:Y:S02]  /*1bf40*/  MOV R24, R30 ;  /* 0x0000001e00187202 */ /* 0x000fe40000000f00 */
[----:B------:R-:W-:Y:S02]  /*1bf50*/  F2FP.F16.F32.PACK_AB R12, R49, R48 ;  /* 0x00000030310c723e */ /* 0x000fe400000000ff */
[----:B------:R-:W-:-:S02]  /*1bf60*/  F2FP.F16.F32.PACK_AB R13, R51, R50 ;  /* 0x00000032330d723e */ /* 0x000fc400000000ff */
[----:B------:R-:W-:Y:S02]  /*1bf70*/  F2FP.F16.F32.PACK_AB R14, R53, R52 ;  /* 0x00000034350e723e */ /* 0x000fe400000000ff */
[----:B-1----:R-:W-:Y:S01]  /*1bf80*/  F2FP.F16.F32.PACK_AB R8, R41, R40 ;  /* 0x000000282908723e */ /* 0x002fe200000000ff */
[----:B------:R-:W1:Y:S01]  /*1bf90*/  LDC R53, c[0x0][0xbe8] ;  /* 0x0002fa00ff357b82 */ /* 0x000e620000000800 */
[----:B------:R-:W-:Y:S02]  /*1bfa0*/  F2FP.F16.F32.PACK_AB R9, R43, R42 ;  /* 0x0000002a2b09723e */ /* 0x000fe400000000ff */
[----:B------:R-:W-:Y:S02]  /*1bfb0*/  F2FP.F16.F32.PACK_AB R10, R45, R44 ;  /* 0x0000002c2d0a723e */ /* 0x000fe400000000ff */
[----:B------:R-:W-:Y:S02]  /*1bfc0*/  F2FP.F16.F32.PACK_AB R11, R47, R46 ;  /* 0x0000002e2f0b723e */ /* 0x000fe400000000ff */
[----:B------:R-:W-:-:S02]  /*1bfd0*/  F2FP.F16.F32.PACK_AB R15, R55, R54 ;  /* 0x00000036370f723e */ /* 0x000fc400000000ff */
[----:B------:R-:W-:Y:S01]  /*1bfe0*/  F2FP.F16.F32.PACK_AB R28, R57, R56 ;  /* 0x00000038391c723e */ /* 0x000fe200000000ff */
[----:B------:R3:W-:Y:S01]  /*1bff0*/  STSM.16.M88.4 [R38], R8 ;  /* 0x0000000826007844 */ /* 0x0007e20000000200 */
[----:B------:R-:W-:Y:S02]  /*1c000*/  F2FP.F16.F32.PACK_AB R29, R59, R58 ;  /* 0x0000003a3b1d723e */ /* 0x000fe400000000ff */
[----:B------:R-:W-:Y:S01]  /*1c010*/  F2FP.F16.F32.PACK_AB R30, R61, R60 ;  /* 0x0000003c3d1e723e */ /* 0x000fe200000000ff */
[----:B------:R-:W-:Y:S01]  /*1c020*/  STSM.16.M88.4 [R75], R12 ;  /* 0x0000000c4b007844 */ /* 0x000fe20000000200 */
[----:B------:R-:W-:Y:S02]  /*1c030*/  F2FP.F16.F32.PACK_AB R31, R63, R62 ;  /* 0x0000003e3f1f723e */ /* 0x000fe400000000ff */
[----:B------:R-:W-:Y:S02]  /*1c040*/  ISETP.NE.U32.AND P0, PT, RZ, UR4, PT ;  /* 0x00000004ff007c0c */ /* 0x000fe4000bf05070 */
[----:B------:R-:W-:Y:S01]  /*1c050*/  F2FP.F16.F32.PACK_AB R33, R67, R66 ;  /* 0x000000424321723e */ /* 0x000fe200000000ff */
[----:B------:R-:W-:Y:S01]  /*1c060*/  STSM.16.M88.4 [R72], R28 ;  /* 0x0000001c48007844 */ /* 0x000fe20000000200 */
[----:B------:R-:W-:-:S02]  /*1c070*/  F2FP.F16.F32.PACK_AB R34, R69, R68 ;  /* 0x000000444522723e */ /* 0x000fc400000000ff */
[----:B------:R-:W-:Y:S01]  /*1c080*/  MOV R21, R20 ;  /* 0x0000001400157202 */ /* 0x000fe20000000f00 */
[----:B------:R-:W-:Y:S01]  /*1c090*/  IMAD.MOV.U32 R20, RZ, RZ, RZ ;  /* 0x000000ffff147224 */ /* 0x000fe200078e00ff */
[----:B--2---:R-:W-:Y:S01]  /*1c0a0*/  F2FP.F16.F32.PACK_AB R4, R81, R80 ;  /* 0x000000505104723e */ /* 0x004fe200000000ff */
[----:B------:R-:W-:Y:S01]  /*1c0b0*/  STSM.16.M88.4 [R71], R32 ;  /* 0x0000002047007844 */ /* 0x000fe20000000200 */
[----:B---3--:R-:W-:Y:S02]  /*1c0c0*/  IADD3 R10, P1, R209, UR4, RZ ;  /* 0x00000004d10a7c10 */ /* 0x008fe4000ff3e0ff */
[----:B------:R-:W-:Y:S02]  /*1c0d0*/  F2FP.F16.F32.PACK_AB R38, R77, R76 ;  /* 0x0000004c4d26723e */ /* 0x000fe400000000ff */
[----:B------:R-:W-:Y:S02]  /*1c0e0*/  F2FP.F16.F32.PACK_AB R5, R83, R82 ;  /* 0x000000525305723e */ /* 0x000fe400000000ff */
[----:B------:R-:W-:Y:S01]  /*1c0f0*/  F2FP.F16.F32.PACK_AB R6, R85, R84 ;  /* 0x000000545506723e */ /* 0x000fe200000000ff */
[----:B------:R-:W-:Y:S01]  /*1c100*/  STSM.16.M88.4 [R24], R36 ;  /* 0x0000002418007844 */ /* 0x000fe20000000200 */
[----:B------:R-:W-:-:S02]  /*1c110*/  F2FP.F16.F32.PACK_AB R7, R87, R86 ;  /* 0x000000565707723e */ /* 0x000fc400000000ff */
[----:B------:R-:W-:Y:S02]  /*1c120*/  ISETP.NE.AND.EX P0, PT, RZ, UR5, PT, P0 ;  /* 0x00000005ff007c0c */ /* 0x000fe4000bf05300 */
[----:B------:R-:W-:Y:S01]  /*1c130*/  IADD3.X R11, R210, UR5, RZ, P1, !PT ;  /* 0x00000005d20b7c10 */ /* 0x000fe20008ffe4ff */
[----:B------:R-:W-:Y:S01]  /*1c140*/  ULDC.64 UR4, c[0x0][0xc08] ;  /* 0x0003020000047ab9 */ /* 0x000fe20000000a00 */
[----:B------:R2:W-:Y:S01]  /*1c150*/  STSM.16.M88.4 [R21], R4 ;  /* 0x0000000415007844 */ /* 0x0005e20000000200 */
[----:B------:R-:W-:Y:S01]  /*1c160*/  BAR.SYNC.DEFER_BLOCKING 0x1, 0x100 ;  /* 0x0044000000007b1d */ /* 0x000fe20000010000 */
[----:B------:R-:W-:-:S04]  /*1c170*/  ISETP.NE.U32.AND P2, PT, RZ, UR4, PT ;  /* 0x00000004ff007c0c */ /* 0x000fc8000bf45070 */
[----:B------:R-:W-:-:S13]  /*1c180*/  ISETP.NE.AND.EX P2, PT, RZ, UR5, PT, P2 ;  /* 0x00000005ff007c0c */ /* 0x000fda000bf45320 */
[----:B------:R-:W-:Y:S01]  /*1c190*/  @P2 IADD3 R8, P3, R209, UR4, RZ ;  /* 0x00000004d1082c10 */ /* 0x000fe2000ff7e0ff */
[----:B------:R-:W-:Y:S02]  /*1c1a0*/  ULDC UR4, c[0x0][0xa88] ;  /* 0x0002a20000047ab9 */ /* 0x000fe40000000800 */
[----:B--2---:R-:W-:Y:S01]  /*1c1b0*/  IMAD.U32 R6, RZ, RZ, UR4 ;  /* 0x00000004ff067e24 */ /* 0x004fe2000f8e00ff */
[----:B------:R-:W-:Y:S01]  /*1c1c0*/  @P2 IADD3.X R9, R210, UR5, RZ, P3, !PT ;  /* 0x00000005d2092c10 */ /* 0x000fe20009ffe4ff */
[----:B------:R2:W5:Y:S01]  /*1c1d0*/  @P0 LDG.E R20, desc[UR60][R10.64] ;  /* 0x0000003c0a140981 */ /* 0x000562000c1e1900 */
[----:B-1----:R-:W-:-:S03]  /*1c1e0*/  ISETP.NE.AND P1, PT, R53, 0x1, PT ;  /* 0x000000013500780c */ /* 0x002fc60003f25270 */
[----:B------:R2:W5:Y:S10]  /*1c1f0*/  @P2 LDG.E R6, desc[UR60][R8.64] ;  /* 0x0000003c08062981 */ /* 0x000574000c1e1900 */
[----:B------:R-:W1:Y:S08]  /*1c200*/  @P1 LDC R12, c[0x0][0xbec] ;  /* 0x0002fb00ff0c1b82 */ /* 0x000e700000000800 */
[----:B------:R-:W3:Y:S01]  /*1c210*/  @P1 LDC R13, c[0x0][0xbf0] ;  /* 0x0002fc00ff0d1b82 */ /* 0x000ee20000000800 */
[----:B--2---:R-:W-:Y:S05]  /*1c220*/  @P2 BRA `(.L_x_2915) ;  /* 0x0000000000102947 */ /* 0x004fea0003800000 */
[----:B------:R-:W-:Y:S05]  /*1c230*/  @!P0 BRA `(.L_x_2915) ;  /* 0x00000000000c8947 */ /* 0x000fea0003800000 */
[----:B------:R-:W2:Y:S04]  /*1c240*/  LDG.E R5, desc[UR60][R10.64] ;  /* 0x0000003c0a057981 */ /* 0x000ea8000c1e1900 */
[----:B-----5:R-:W2:Y:S02]  /*1c250*/  LDG.E R6, desc[UR60][R10.64+0x4] ;  /* 0x0000043c0a067981 */ /* 0x020ea4000c1e1900 */
[----:B--2---:R-:W-:-:S07]  /*1c260*/  IADD3 R6, -R5, R6, RZ ;  /* 0x0000000605067210 */ /* 0x004fce0007ffe1ff */
.L_x_2915:
[----:B------:R-:W-:Y:S01]  /*1c270*/  SHF.R.S32.HI R24, RZ, 0x1f, R208 ;  /* 0x0000001fff187819 */ /* 0x000fe200000114d0 */
[----:B------:R-:W-:Y:S01]  /*1c280*/  IMAD.IADD R15, R205, 0x1, R200 ;  /* 0x00000001cd0f7824 */ /* 0x000fe200078e02c8 */
[----:B------:R-:W-:Y:S01]  /*1c290*/  ULDC.64 UR4, c[0x0][0xb90] ;  /* 0x0002e40000047ab9 */ /* 0x000fe20000000a00 */
[----:B-----5:R-:W-:Y:S01]  /*1c2a0*/  SHF.R.S32.HI R21, RZ, 0x1f, R20 ;  /* 0x0000001fff157819 */ /* 0x020fe20000011414 */
[----:B------:R-:W-:Y:S01]  /*1c2b0*/  IMAD.IADD R14, R234, 0x1, R200 ;  /* 0x00000001ea0e7824 */ /* 0x000fe200078e02c8 */
[----:B------:R-:W-:Y:S01]  /*1c2c0*/  LEA R9, R216, R203, 0x6 ;  /* 0x000000cbd8097211 */ /* 0x000fe200078e30ff */
[----:B------:R-:W-:Y:S01]  /*1c2d0*/  IMAD R5, R24, UR4, RZ ;  /* 0x0000000418057c24 */ /* 0x000fe2000f8e02ff */
[----:B------:R-:W-:Y:S01]  /*1c2e0*/  SEL R211, R211, RZ, !P0 ;  /* 0x000000ffd3d37207 */ /* 0x000fe20004000000 */
[----:B-1----:R-:W-:Y:S01]  /*1c2f0*/  @P1 IMAD.HI.U32 R8, R15, R12, RZ ;  /* 0x0000000c0f081227 */ /* 0x002fe200078e00ff */
[----:B------:R-:W-:Y:S01]  /*1c300*/  SEL R217, R217, RZ, !P0 ;  /* 0x000000ffd9d97207 */ /* 0x000fe20004000000 */
[----:B------:R-:W1:Y:S02]  /*1c310*/  @P1 LDC R57, c[0x0][0xbec] ;  /* 0x0002fb00ff391b82 */ /* 0x000e640000000800 */
[----:B------:R-:W-:Y:S01]  /*1c320*/  IMAD.MOV.U32 R7, RZ, RZ, R15 ;  /* 0x000000ffff077224 */ /* 0x000fe200078e000f */
[----:B---3--:R-:W-:Y:S01]  /*1c330*/  @P1 SHF.R.U32.HI R7, RZ, R13, R8 ;  /* 0x0000000dff071219 */ /* 0x008fe20000011608 */
[----:B------:R-:W-:-:S02]  /*1c340*/  IMAD R11, R208, UR5, R5 ;  /* 0x00000005d00b7c24 */ /* 0x000fc4000f8e0205 */
[----:B------:R-:W-:Y:S01]  /*1c350*/  IMAD.WIDE.U32 R4, R208, UR4, R20 ;  /* 0x00000004d0047c25 */ /* 0x000fe2000f8e0014 */
[----:B------:R-:W-:-:S03]  /*1c360*/  ULDC.64 UR4, c[0x0][0xb98] ;  /* 0x0002e60000047ab9 */ /* 0x000fc60000000a00 */
        /* <DEDUP_REMOVED lines=12> */
[----:B------:R-:W-:Y:S01]  /*1c430*/  LOP3.LUT R12, R13, 0x380, RZ, 0xc0, !PT ;  /* 0x000003800d0c7812 */ /* 0x000fe200078ec0ff */
[----:B------:R-:W-:Y:S01]  /*1c440*/  IMAD R55, R6, R53, RZ ;  /* 0x0000003506377224 */ /* 0x000fe200078e02ff */
[----:B------:R-:W-:Y:S02]  /*1c450*/  SHF.R.S32.HI R7, RZ, 0x1f, R9 ;  /* 0x0000001fff077819 */ /* 0x000fe40000011409 */
        /* <DEDUP_REMOVED lines=10> */
[--C-:B------:R-:W-:Y:S01]  /*1c500*/  IMAD.X R9, RZ, RZ, R3.reuse, P0 ;  /* 0x000000ffff097224 */ /* 0x100fe200000e0603 */
[----:B------:R-:W-:Y:S01]  /*1c510*/  LEA R10, P4, R4, UR4, 0x2 ;  /* 0x00000004040a7c11 */ /* 0x000fe2000f8810ff */
[----:B------:R-:W-:Y:S01]  /*1c520*/  IMAD.X R13, RZ, RZ, R3, P3 ;  /* 0x000000ffff0d7224 */ /* 0x000fe200018e0603 */
[----:B------:R-:W-:-:S02]  /*1c530*/  IADD3 R5, R5, R7, RZ ;  /* 0x0000000705057210 */ /* 0x000fc40007ffe0ff */
[----:B------:R-:W-:Y:S01]  /*1c540*/  LOP3.LUT P0, RZ, R226, 0x3, RZ, 0xc0, !PT ;  /* 0x00000003e2ff7812 */ /* 0x000fe2000780c0ff */
[----:B------:R-:W-:Y:S01]  /*1c550*/  SHFL.IDX PT, R48, R10, RZ, 0x1c1f ;  /* 0x001c1fff0a307589 */ /* 0x000fe200000e0000 */
[----:B------:R-:W-:Y:S01]  /*1c560*/  LEA.HI.X R11, R4, UR5, R5, 0x2, P4 ;  /* 0x00000005040b7c11 */ /* 0x000fe2000a0f1405 */
[----:B------:R-:W-:Y:S01]  /*1c570*/  ULDC.64 UR4, c[0x0][0xaa0] ;  /* 0x0002a80000047ab9 */ /* 0x000fe20000000a00 */
[----:B------:R-:W-:Y:S01]  /*1c580*/  IADD3 R4, R14, 0x8, RZ ;  /* 0x000000080e047810 */ /* 0x000fe20007ffe0ff */
[----:B------:R-:W-:Y:S01]  /*1c590*/  SHFL.IDX PT, R50, R10, 0x1, 0x1c1f ;  /* 0x003c1f000a327f89 */ /* 0x000fe200000e0000 */
[----:B------:R-:W-:Y:S01]  /*1c5a0*/  LOP3.LUT R28, R28, R29, RZ, 0x3c, !PT ;  /* 0x0000001d1c1c7212 */ /* 0x000fe200078e3cff */
[----:B------:R-:W-:Y:S01]  /*1c5b0*/  IMAD.X R29, RZ, RZ, R3, P2 ;  /* 0x000000ffff1d7224 */ /* 0x000fe200010e0603 */
[-C--:B------:R-:W-:Y:S01]  /*1c5c0*/  ISETP.GE.OR P2, PT, R14, R55.reuse, P0 ;  /* 0x000000370e00720c */ /* 0x080fe20000746670 */
[----:B------:R-:W2:Y:S01]  /*1c5d0*/  SHFL.IDX PT, R49, R11, RZ, 0x1c1f ;  /* 0x001c1fff0b317589 */ /* 0x000ea200000e0000 */
[----:B------:R-:W-:-:S02]  /*1c5e0*/  ISETP.GE.OR P0, PT, R4, R55, P0 ;  /* 0x000000370400720c */ /* 0x000fc40000706670 */
[C---:B------:R-:W-:Y:S01]  /*1c5f0*/  IADD3 R5, P3, R2.reuse, 0x7000, RZ ;  /* 0x0000700002057810 */ /* 0x040fe20007f7e0ff */
[----:B------:R-:W3:Y:S01]  /*1c600*/  SHFL.IDX PT, R51, R11, 0x1, 0x1c1f ;  /* 0x003c1f000b337f89 */ /* 0x000ee200000e0000 */
[C---:B------:R-:W-:Y:S02]  /*1c610*/  IADD3 R33, P6, R2.reuse, 0x4000, RZ ;  /* 0x0000400002217810 */ /* 0x040fe40007fde0ff */
[C---:B------:R-:W-:Y:S02]  /*1c620*/  IADD3 R37, P5, R2.reuse, 0x5000, RZ ;  /* 0x0000500002257810 */ /* 0x040fe40007fbe0ff */
[C---:B------:R-:W-:Y:S02]  /*1c630*/  IADD3 R41, P4, R2.reuse, 0x6000, RZ ;  /* 0x0000600002297810 */ /* 0x040fe40007f9e0ff */
[----:B------:R-:W-:Y:S02]  /*1c640*/  LOP3.LUT R7, R2, 0x380, RZ, 0xc0, !PT ;  /* 0x0000038002077812 */ /* 0x000fe400078ec0ff */
[----:B------:R-:W-:-:S02]  /*1c650*/  LOP3.LUT R4, R5, 0x380, RZ, 0xc0, !PT ;  /* 0x0000038005047812 */ /* 0x000fc400078ec0ff */
[----:B------:R-:W-:Y:S02]  /*1c660*/  LOP3.LUT R32, R33, 0x380, RZ, 0xc0, !PT ;  /* 0x0000038021207812 */ /* 0x000fe400078ec0ff */
[----:B------:R-:W-:Y:S02]  /*1c670*/  LOP3.LUT R36, R37, 0x380, RZ, 0xc0, !PT ;  /* 0x0000038025247812 */ /* 0x000fe400078ec0ff */
[----:B------:R-:W-:Y:S02]  /*1c680*/  LOP3.LUT R40, R41, 0x380, RZ, 0xc0, !PT ;  /* 0x0000038029287812 */ /* 0x000fe400078ec0ff */
[----:B------:R-:W-:Y:S02]  /*1c690*/  SHF.R.U64 R7, R7, 0x3, RZ ;  /* 0x0000000307077819 */ /* 0x000fe400000012ff */
[----:B------:R-:W-:Y:S01]  /*1c6a0*/  SHF.R.U64 R4, R4, 0x3, RZ ;  /* 0x0000000304047819 */ /* 0x000fe200000012ff */
[----:B--2---:R-:W-:Y:S01]  /*1c6b0*/  @!P2 ST.E desc[UR60][R48.64], R88 ;  /* 0x000000583000a985 */ /* 0x004fe2000c10193c */
[----:B------:R-:W-:-:S02]  /*1c6c0*/  SHF.R.U64 R32, R32, 0x3, RZ ;  /* 0x0000000320207819 */ /* 0x000fc400000012ff */
[----:B------:R-:W-:Y:S01]  /*1c6d0*/  SHF.R.U64 R36, R36, 0x3, RZ ;  /* 0x0000000324247819 */ /* 0x000fe200000012ff */
[----:B---3--:R2:W-:Y:S01]  /*1c6e0*/  @!P0 ST.E desc[UR60][R50.64], R0 ;  /* 0x0000000032008985 */ /* 0x0085e2000c10193c */
[----:B------:R-:W-:Y:S02]  /*1c6f0*/  SHF.R.U64 R40, R40, 0x3, RZ ;  /* 0x0000000328287819 */ /* 0x000fe400000012ff */
[----:B------:R-:W-:Y:S01]  /*1c700*/  LOP3.LUT R2, R7, R2, RZ, 0x3c, !PT ;  /* 0x0000000207027212 */ /* 0x000fe200078e3cff */
[----:B------:R-:W-:Y:S01]  /*1c710*/  IMAD R21, R21, UR4, RZ ;  /* 0x0000000415157c24 */ /* 0x000fe2000f8e02ff */
[----:B------:R-:W-:Y:S01]  /*1c720*/  LOP3.LUT R32, R32, R33, RZ, 0x3c, !PT ;  /* 0x0000002120207212 */ /* 0x000fe200078e3cff */
[----:B------:R-:W5:Y:S01]  /*1c730*/  LD.E.128 R28, desc[UR60][R28.64] ;  /* 0x0000003c1c1c7980 */ /* 0x000f62000c101d00 */
[----:B------:R-:W-:Y:S01]  /*1c740*/  LOP3.LUT R36, R36, R37, RZ, 0x3c, !PT ;  /* 0x0000002524247212 */ /* 0x000fe200078e3cff */
[--C-:B------:R-:W-:Y:S01]  /*1c750*/  IMAD.X R37, RZ, RZ, R3.reuse, P5 ;  /* 0x000000ffff257224 */ /* 0x100fe200028e0603 */
[----:B------:R-:W-:Y:S01]  /*1c760*/  LOP3.LUT R40, R40, R41, RZ, 0x3c, !PT ;  /* 0x0000002928287212 */ /* 0x000fe200078e3cff */
[----:B------:R-:W-:Y:S01]  /*1c770*/  IMAD.X R41, RZ, RZ, R3, P4 ;  /* 0x000000ffff297224 */ /* 0x000fe200020e0603 */
[----:B------:R-:W-:Y:S01]  /*1c780*/  LOP3.LUT R44, R4, R5, RZ, 0x3c, !PT ;  /* 0x00000005042c7212 */ /* 0x000fe200078e3cff */
[----:B--2---:R-:W2:Y:S01]  /*1c790*/  @P1 LDC R51, c[0x0][0xbf0] ;  /* 0x0002fc00ff331b82 */ /* 0x004ea20000000800 */
[-C--:B------:R-:W-:Y:S01]  /*1c7a0*/  IADD3.X R33, RZ, R3.reuse, RZ, P6, !PT ;  /* 0x00000003ff217210 */ /* 0x080fe200037fe4ff */
[----:B------:R3:W5:Y:S01]  /*1c7b0*/  LD.E.128 R4, desc[UR60][R2.64] ;  /* 0x0000003c02047980 */ /* 0x000762000c101d00 */
[----:B------:R-:W-:Y:S01]  /*1c7c0*/  IADD3.X R45, RZ, R3, RZ, P3, !PT ;  /* 0x00000003ff2d7210 */ /* 0x000fe20001ffe4ff */
[----:B------:R-:W-:Y:S01]  /*1c7d0*/  IMAD R21, R20, UR5, R21 ;  /* 0x0000000514157c24 */ /* 0x000fe2000f8e0215 */
[----:B------:R-:W-:Y:S01]  /*1c7e0*/  LOP3.LUT R8, R15, 0x380, RZ, 0xc0, !PT ;  /* 0x000003800f087812 */ /* 0x000fe200078ec0ff */
[----:B------:R-:W5:Y:S03]  /*1c7f0*/  LD.E.128 R36, desc[UR60][R36.64] ;  /* 0x0000003c24247980 */ /* 0x000f66000c101d00 */
[----:B------:R-:W-:Y:S01]  /*1c800*/  SHF.R.U64 R8, R8, 0x3, RZ ;  /* 0x0000000308087819 */ /* 0x000fe200000012ff */
[----:B------:R-:W5:Y:S01]  /*1c810*/  LD.E.128 R32, desc[UR60][R32.64] ;  /* 0x0000003c20207980 */ /* 0x000f62000c101d00 */
[----:B---3--:R-:W-:Y:S01]  /*1c820*/  IMAD.WIDE.U32 R2, R20, UR4, RZ ;  /* 0x0000000414027c25 */ /* 0x008fe2000f8e00ff */
[----:B------:R-:W-:Y:S01]  /*1c830*/  ULDC.64 UR4, c[0x0][0xae8] ;  /* 0x0002ba0000047ab9 */ /* 0x000fe20000000a00 */
[----:B------:R-:W-:Y:S01]  /*1c840*/  LOP3.LUT R8, R8, R15, RZ, 0x3c, !PT ;  /* 0x0000000f08087212 */ /* 0x000fe200078e3cff */
[----:B------:R-:W5:Y:S01]  /*1c850*/  LD.E.128 R40, desc[UR60][R40.64] ;  /* 0x0000003c28287980 */ /* 0x000f62000c101d00 */
[----:B------:R-:W-:-:S02]  /*1c860*/  IMAD.IADD R3, R3, 0x1, R21 ;  /* 0x0000000103037824 */ /* 0x000fc400078e0215 */
[----:B------:R-:W-:Y:S01]  /*1c870*/  IMAD R21, R207, 0x20, R216 ;  /* 0x00000020cf157824 */ /* 0x000fe200078e02d8 */
[----:B------:R-:W5:Y:S01]  /*1c880*/  LD.E.128 R12, desc[UR60][R12.64] ;  /* 0x0000003c0c0c7980 */ /* 0x000f62000c101d00 */
[----:B------:R-:W-:-:S03]  /*1c890*/  IMAD R49, R24, UR4, RZ ;  /* 0x0000000418317c24 */ /* 0x000fc6000f8e02ff */
[----:B------:R-:W-:Y:S01]  /*1c8a0*/  IADD3 R24, R200, R21, RZ ;  /* 0x00000015c8187210 */ /* 0x000fe20007ffe0ff */
[C---:B------:R-:W-:Y:S01]  /*1c8b0*/  IMAD R49, R208.reuse, UR5, R49 ;  /* 0x00000005d0317c24 */ /* 0x040fe2000f8e0231 */
[----:B------:R-:W5:Y:S01]  /*1c8c0*/  LD.E.128 R8, desc[UR60][R8.64] ;  /* 0x0000003c08087980 */ /* 0x000f62000c101d00 */
[----:B------:R-:W-:Y:S01]  /*1c8d0*/  IMAD.WIDE.U32 R2, R208, UR4, R2 ;  /* 0x00000004d0027c25 */ /* 0x000fe2000f8e0002 */
[----:B------:R-:W-:Y:S02]  /*1c8e0*/  ULDC.64 UR4, c[0x0][0xaf0] ;  /* 0x0002bc0000047ab9 */ /* 0x000fe40000000a00 */
[----:B------:R-:W5:Y:S01]  /*1c8f0*/  LD.E.128 R44, desc[UR60][R44.64] ;  /* 0x0000003c2c2c7980 */ /* 0x000f62000c101d00 */
[----:B-1----:R-:W-:Y:S01]  /*1c900*/  @P1 IMAD.HI.U32 R0, R24, R57, RZ ;  /* 0x0000003918001227 */ /* 0x002fe200078e00ff */
[----:B------:R-:W-:Y:S01]  /*1c910*/  @!PT LDS RZ, [RZ] ;  /* 0x00000000fffff984 */ /* 0x000fe20000000800 */
[----:B------:R-:W-:Y:S01]  /*1c920*/  @!PT LDS RZ, [RZ] ;  /* 0x00000000fffff984 */ /* 0x000fe20000000800 */
[----:B------:R-:W-:Y:S01]  /*1c930*/  @!PT LDS RZ, [RZ] ;  /* 0x00000000fffff984 */ /* 0x000fe20000000800 */
[----:B------:R-:W-:Y:S01]  /*1c940*/  @!PT LDS RZ, [RZ] ;  /* 0x00000000fffff984 */ /* 0x000fe20000000800 */
[----:B------:R1:W-:Y:S06]  /*1c950*/  MEMBAR.ALL.CTA ;  /* 0x0000000000007992 */ /* 0x0003ec0000008000 */
[----:B-1----:R-:W1:Y:S01]  /*1c960*/  FENCE.VIEW.ASYNC.S ;  /* 0x00000000000073c6 */ /* 0x002e620000000000 */
[----:B------:R-:W-:Y:S01]  /*1c970*/  IMAD.MOV.U32 R21, RZ, RZ, R24 ;  /* 0x000000ffff157224 */ /* 0x000fe200078e0018 */
[----:B--2---:R-:W-:Y:S01]  /*1c980*/  @P1 SHF.R.U32.HI R21, RZ, R51, R0 ;  /* 0x00000033ff151219 */ /* 0x004fe20000011600 */
[----:B------:R-:W-:-:S02]  /*1c990*/  IMAD R20, R217, UR4, RZ ;  /* 0x00000004d9147c24 */ /* 0x000fc4000f8e02ff */
[----:B------:R-:W-:Y:S01]  /*1c9a0*/  IMAD.IADD R3, R3, 0x1, R49 ;  /* 0x0000000103037824 */ /* 0x000fe200078e0231 */
[----:B------:R-:W-:Y:S01]  /*1c9b0*/  SHF.R.S32.HI R0, RZ, 0x1f, R21 ;  /* 0x0000001fff007819 */ /* 0x000fe20000011415 */
[----:B------:R-:W-:Y:S01]  /*1c9c0*/  IMAD R49, R211, UR5, R20 ;  /* 0x00000005d3317c24 */ /* 0x000fe2000f8e0214 */
[----:B------:R-:W-:Y:S01]  /*1c9d0*/  IADD3 R20, -R21, RZ, RZ ;  /* 0x000000ff15147210 */ /* 0x000fe20007ffe1ff */
[----:B------:R-:W-:Y:S01]  /*1c9e0*/  IMAD.WIDE.U32 R2, R211, UR4, R2 ;  /* 0x00000004d3027c25 */ /* 0x000fe2000f8e0002 */
[----:B------:R-:W-:-:S03]  /*1c9f0*/  ULDC.64 UR4, c[0x0][0xae0] ;  /* 0x0002b80000047ab9 */ /* 0x000fc60000000a00 */
[----:B------:R-:W-:Y:S02]  /*1ca00*/  IMAD.IADD R3, R3, 0x1, R49 ;  /* 0x0000000103037824 */ /* 0x000fe400078e0231 */
[----:B------:R-:W-:Y:S02]  /*1ca10*/  IMAD R0, R0, UR4, RZ ;  /* 0x0000000400007c24 */ /* 0x000fe4000f8e02ff */
[----:B------:R-:W-:Y:S02]  /*1ca20*/  IMAD R49, R53, R20, R24 ;  /* 0x0000001435317224 */ /* 0x000fe400078e0218 */
[C---:B------:R-:W-:Y:S02]  /*1ca30*/  IMAD R51, R21.reuse, UR5, R0 ;  /* 0x0000000515337c24 */ /* 0x040fe4000f8e0200 */
[----:B------:R-:W-:Y:S01]  /*1ca40*/  IMAD.WIDE.U32 R2, R21, UR4, R2 ;  /* 0x0000000415027c25 */ /* 0x000fe2000f8e0002 */
[----:B------:R-:W-:Y:S01]  /*1ca50*/  SHF.R.S32.HI R0, RZ, 0x1f, R49 ;  /* 0x0000001fff007819 */ /* 0x000fe20000011431 */
[----:B------:R-:W-:-:S02]  /*1ca60*/  ULDC.64 UR4, c[0x0][0xad8] ;  /* 0x0002b60000047ab9 */ /* 0x000fc40000000a00 */
[----:B------:R-:W-:Y:S01]  /*1ca70*/  IMAD.IADD R200, R216, 0x1, R200 ;  /* 0x00000001d8c87824 */ /* 0x000fe200078e02c8 */
[----:B------:R-:W-:Y:S01]  /*1ca80*/  IADD3 R3, R3, R51, RZ ;  /* 0x0000003303037210 */ /* 0x000fe20007ffe0ff */
[----:B------:R-:W-:Y:S02]  /*1ca90*/  IMAD R20, R0, UR4, RZ ;  /* 0x0000000400147c24 */ /* 0x000fe4000f8e02ff */
[----:B------:R-:W-:Y:S02]  /*1caa0*/  VIADD R0, R200, 0x20 ;  /* 0x00000020c8007836 */ /* 0x000fe40000000000 */
[C---:B------:R-:W-:Y:S02]  /*1cab0*/  IMAD R21, R49.reuse, UR5, R20 ;  /* 0x0000000531157c24 */ /* 0x040fe4000f8e0214 */
[----:B------:R-:W-:Y:S01]  /*1cac0*/  IMAD.WIDE.U32 R2, R49, UR4, R2 ;  /* 0x0000000431027c25 */ /* 0x000fe2000f8e0002 */
[-C--:B------:R-:W-:Y:S01]  /*1cad0*/  ISETP.GE.AND P0, PT, R0, R55.reuse, PT ;  /* 0x000000370000720c */ /* 0x080fe20003f06270 */
[----:B------:R-:W-:Y:S01]  /*1cae0*/  ULDC.64 UR4, c[0x0][0xa80] ;  /* 0x0002a00000047ab9 */ /* 0x000fe20000000a00 */
[----:B------:R-:W-:Y:S01]  /*1caf0*/  ISETP.GE.AND P2, PT, R200, R55, PT ;  /* 0x00000037c800720c */ /* 0x000fe20003f46270 */
[----:B------:R-:W-:Y:S01]  /*1cb00*/  VIADD R0, R16, 0x34820 ;  /* 0x0003482010007836 */ /* 0x000fe20000000000 */
[----:B------:R-:W-:Y:S01]  /*1cb10*/  LEA R24, P3, R2, UR4, 0x1 ;  /* 0x0000000402187c11 */ /* 0x000fe2000f8608ff */
[----:B------:R-:W-:Y:S01]  /*1cb20*/  IMAD.IADD R3, R3, 0x1, R21 ;  /* 0x0000000103037824 */ /* 0x000fe200078e0215 */
[----:B------:R-:W-:-:S02]  /*1cb30*/  IADD3 R20, R200, 0x40, RZ ;  /* 0x00000040c8147810 */ /* 0x000fc40007ffe0ff */
        /* <DEDUP_REMOVED lines=8> */
[----:B------:R-:W-:Y:S02]  /*1cbc0*/  ULDC UR4, c[0x0][0xac8] ;  /* 0x0002b20000047ab9 */ /* 0x000fe40000000800 */
        /* <DEDUP_REMOVED lines=8> */
.L_x_2917:
[----:B------:R-:W-:Y:S05]  /*1cc50*/  BSYNC B1 ;  /* 0x0000000000017941 */ /* 0x000fea0003800000 */
.L_x_2916:
[----:B-1----:R1:W0:Y:S01]  /*1cc60*/  SHFL.IDX PT, R0, R48, 0x1, 0x181f ;  /* 0x00381f0030007f89 */ /* 0x00222200000e0000 */
[----:B------:R-:W-:Y:S03]  /*1cc70*/  BSSY B1, `(.L_x_2918) ;  /* 0x000000c000017945 */ /* 0x000fe60003800000 */
[----:B----45:R1:W4:Y:S01]  /*1cc80*/  SHFL.IDX PT, R4, R24, 0x1, 0x181f ;  /* 0x00381f0018047f89 */ /* 0x03032200000e0000 */
        /* <DEDUP_REMOVED lines=10> */
.L_x_2919:
[----:B------:R-:W-:Y:S05]  /*1cd30*/  BSYNC B1 ;  /* 0x0000000000017941 */ /* 0x000fea0003800000 */
.L_x_2918:
[----:B0-----:R0:W0:Y:S01]  /*1cd40*/  SHFL.IDX PT, R0, R48, 0x2, 0x181f ;  /* 0x00581f0030007f89 */ /* 0x00102200000e0000 */
[----:B------:R-:W-:Y:S03]  /*1cd50*/  BSSY B1, `(.L_x_2920) ;  /* 0x000000c000017945 */ /* 0x000fe60003800000 */
[----:B----4-:R4:W0:Y:S01]  /*1cd60*/  SHFL.IDX PT, R4, R24, 0x2, 0x181f ;  /* 0x00581f0018047f89 */ /* 0x01082200000e0000 */
        /* <DEDUP_REMOVED lines=10> */
.L_x_2921:
[----:B------:R-:W-:Y:S05]  /*1ce10*/  BSYNC B1 ;  /* 0x0000000000017941 */ /* 0x000fea0003800000 */
.L_x_2920:
[----:B0-----:R-:W-:Y:S01]  /*1ce20*/  VIADD R0, R200, 0x60 ;  /* 0x00000060c8007836 */ /* 0x001fe20000000000 */
[----:B-12---:R-:W0:Y:S04]  /*1ce30*/  SHFL.IDX PT, R48, R48, 0x3, 0x181f ;  /* 0x00781f0030307f89 */ /* 0x006e2800000e0000 */
[----:B------:R-:W-:Y:S01]  /*1ce40*/  ISETP.GE.AND P0, PT, R0, R55, PT ;  /* 0x000000370000720c */ /* 0x000fe20003f06270 */
[----:B----4-:R-:W1:-:S12]  /*1ce50*/  SHFL.IDX PT, R24, R24, 0x3, 0x181f ;  /* 0x00781f0018187f89 */ /* 0x010e5800000e0000 */
[----:B------:R-:W-:Y:S05]  /*1ce60*/  @P0 BRA `(.L_x_2922) ;  /* 0x0000000800e00947 */ /* 0x000fea0003800000 */
[----:B------:R-:W-:Y:S02]  /*1ce70*/  ULDC UR4, c[0x0][0xac8] ;  /* 0x0002b20000047ab9 */ /* 0x000fe40000000800 */
[----:B------:R-:W-:-:S13]  /*1ce80*/  ISETP.GE.AND P1, PT, R203, UR4, PT ;  /* 0x00000004cb007c0c */ /* 0x000fda000bf26270 */
[----:B-1----:R-:W-:-:S04]  /*1ce90*/  @!P1 LEA R2, P0, R203, R24, 0x1 ;  /* 0x00000018cb029211 */ /* 0x002fc800078008ff */
[----:B0-----:R-:W-:Y:S02]  /*1cea0*/  @!P1 LEA.HI.X R3, R203, R48, R237, 0x1, P0 ;  /* 0x00000030cb039211 */ /* 0x001fe400000f0ced */
[----:B------:R-:W-:-:S03]  /*1ceb0*/  ISETP.GE.AND P0, PT, R206, UR4, PT ;  /* 0x00000004ce007c0c */ /* 0x000fc6000bf06270 */
[----:B------:R2:W-:Y:S10]  /*1cec0*/  @!P1 ST.E.128 desc[UR60][R2.64], R28 ;  /* 0x0000001c02009985 */ /* 0x0005f4000c101d3c */
[----:B------:R-:W-:Y:S05]  /*1ced0*/  @P0 BRA `(.L_x_2922) ;  /* 0x0000000800c40947 */ /* 0x000fea0003800000 */
[----:B--2---:R-:W-:-:S04]  /*1cee0*/  LEA R2, P0, R206, R24, 0x1 ;  /* 0x00000018ce027211 */ /* 0x004fc800078008ff */
[----:B------:R-:W-:-:S05]  /*1cef0*/  LEA.HI.X R3, R206, R48, R236, 0x1, P0 ;  /* 0x00000030ce037211 */ /* 0x000fca00000f0cec */
[----:B------:R4:W-:Y:S01]  /*1cf00*/  ST.E.128 desc[UR60][R2.64], R44 ;  /* 0x0000002c02007985 */ /* 0x0009e2000c101d3c */
[----:B------:R-:W-:Y:S05]  /*1cf10*/  BRA `(.L_x_2922) ;  /* 0x0000000800b47947 */ /* 0x000fea0003800000 */
.L_x_2914:
[----:B------:R-:W-:Y:S01]  /*1cf20*/  ULDC.64 UR4, c[0x0][0xc00] ;  /* 0x0003000000047ab9 */ /* 0x000fe20000000a00 */
[----:B------:R-:W-:Y:S01]  /*1cf30*/  MOV R6, RZ ;  /* 0x000000ff00067202 */ /* 0x000fe20000000f00 */
[----:B------:R-:W2:Y:S01]  /*1cf40*/  LDC R21, c[0x0][0xbe8] ;  /* 0x0002fa00ff157b82 */ /* 0x000ea20000000800 */
[----:B------:R-:W-:Y:S02]  /*1cf50*/  ISETP.NE.U32.AND P0, PT, RZ, UR4, PT ;  /* 0x00000004ff007c0c */ /* 0x000fe4000bf05070 */
[----:B------:R-:W-:Y:S02]  /*1cf60*/  IADD3 R2, P1, R209, UR4, RZ ;  /* 0x00000004d1027c10 */ /* 0x000fe4000ff3e0ff */
[----:B------:R-:W-:Y:S02]  /*1cf70*/  ISETP.NE.AND.EX P0, PT, RZ, UR5, PT, P0 ;  /* 0x00000005ff007c0c */ /* 0x000fe4000bf05300 */
[----:B------:R-:W-:Y:S01]  /*1cf80*/  IADD3.X R3, R210, UR5, RZ, P1, !PT ;  /* 0x00000005d2037c10 */ /* 0x000fe20008ffe4ff */
[----:B------:R-:W-:-:S02]  /*1cf90*/  ULDC.64 UR4, c[0x0][0xc08] ;  /* 0x0003020000047ab9 */ /* 0x000fc40000000a00 */
[----:B------:R-:W-:-:S04]  /*1cfa0*/  ISETP.NE.U32.AND P1, PT, RZ, UR4, PT ;  /* 0x00000004ff007c0c */ /* 0x000fc8000bf25070 */
[----:B------:R-:W-:-:S04]  /*1cfb0*/  ISETP.NE.AND.EX P1, PT, RZ, UR5, PT, P1 ;  /* 0x00000005ff007c0c */ /* 0x000fc8000bf25310 */
[----:B------:R3:W5:Y:S09]  /*1cfc0*/  @P0 LDG.E R6, desc[UR60][R2.64] ;  /* 0x0000003c02060981 */ /* 0x000772000c1e1900 */
[----:B------:R-:W-:Y:S01]  /*1cfd0*/  @P1 IADD3 R4, P2, R209, UR4, RZ ;  /* 0x00000004d1041c10 */ /* 0x000fe2000ff5e0ff */
[----:B------:R-:W-:-:S02]  /*1cfe0*/  ULDC UR4, c[0x0][0xa88] ;  /* 0x0002a20000047ab9 */ /* 0x000fc40000000800 */
[----:B------:R-:W-:Y:S01]  /*1cff0*/  IMAD.U32 R0, RZ, RZ, UR4 ;  /* 0x00000004ff007e24 */ /* 0x000fe2000f8e00ff */
        /* <DEDUP_REMOVED lines=12> */
[----:B--2---:R-:W-:-:S07]  /*1d0c0*/  IADD3 R0, -R5, R0, RZ ;  /* 0x0000000005007210 */ /* 0x004fce0007ffe1ff */
.L_x_2923:
[----:B------:R-:W-:Y:S01]  /*1d0d0*/  BSSY B1, `(.L_x_2924) ;  /* 0x000002d000017945 */ /* 0x000fe20003800000 */
[----:B------:R-:W-:Y:S02]  /*1d0e0*/  SHF.R.S32.HI R10, RZ, 0x1f, R208 ;  /* 0x0000001fff0a7819 */ /* 0x000fe400000114d0 */
[----:B------:R-:W-:Y:S02]  /*1d0f0*/  SEL R211, R211, RZ, !P0 ;  /* 0x000000ffd3d37207 */ /* 0x000fe40004000000 */
[----:B------:R-:W-:Y:S02]  /*1d100*/  SEL R217, R217, RZ, !P0 ;  /* 0x000000ffd9d97207 */ /* 0x000fe40004000000 */
[----:B-----5:R-:W-:Y:S01]  /*1d110*/  SHF.R.S32.HI R11, RZ, 0x1f, R6 ;  /* 0x0000001fff0b7819 */ /* 0x020fe20000011406 */
[----:B------:R-:W-:Y:S06]  /*1d120*/  @P3 BRA `(.L_x_2925) ;  /* 0x00000000009c3947 */ /* 0x000fec0003800000 */
[----:B------:R-:W2:Y:S01]  /*1d130*/  S2R R3, SR_TID.X ;  /* 0x0000000000037919 */ /* 0x000ea20000002100 */
[----:B------:R-:W3:Y:S02]  /*1d140*/  LDC R9, c[0x0][0xbe8] ;  /* 0x0002fa00ff097b82 */ /* 0x000ee40000000800 */
[----:B---3--:R-:W-:Y:S01]  /*1d150*/  IMAD R2, R0, R9, RZ ;  /* 0x0000000900027224 */ /* 0x008fe200078e02ff */
[----:B--2---:R-:W-:-:S04]  /*1d160*/  IADD3 R8, R200, -0x80, R3 ;  /* 0xffffff80c8087810 */ /* 0x004fc80007ffe003 */
        /* <DEDUP_REMOVED lines=30> */
[----:B------:R-:W-:Y:S02]  /*1d350*/  LEA R4, P0, R2, UR4, 0x2 ;  /* 0x0000000402047c11 */ /* 0x000fe4000f8010ff */
[----:B------:R-:W-:-:S04]  /*1d360*/  IADD3 R3, R3, R5, RZ ;  /* 0x0000000503037210 */ /* 0x000fc80007ffe0ff */
[----:B------:R-:W-:Y:S01]  /*1d370*/  LEA.HI.X R5, R2, UR5, R3, 0x2, P0 ;  /* 0x0000000502057c11 */ /* 0x000fe200080f1403 */
[----:B------:R-:W-:-:S05]  /*1d380*/  IMAD.MOV.U32 R3, RZ, RZ, -0x800000 ;  /* 0xff800000ff037424 */ /* 0x000fca00078e00ff */
[----:B------:R2:W-:Y:S02]  /*1d390*/  STG.E desc[UR60][R4.64], R3 ;  /* 0x0000000304007986 */ /* 0x0005e4000c10193c */
.L_x_2925:
[----:B------:R-:W-:Y:S05]  /*1d3a0*/  BSYNC B1 ;  /* 0x0000000000017941 */ /* 0x000fea0003800000 */
.L_x_2924:
[----:B------:R-:W-:Y:S01]  /*1d3b0*/  ULDC.64 UR4, c[0x0][0xaa0] ;  /* 0x0002a80000047ab9 */ /* 0x000fe20000000a00 */
[----:B------:R-:W-:Y:S01]  /*1d3c0*/  IMAD R7, R207, 0x20, R216 ;  /* 0x00000020cf077824 */ /* 0x000fe200078e02d8 */
[----:B------:R-:W-:Y:S01]  /*1d3d0*/  BSSY B1, `(.L_x_2926) ;  /* 0x0000037000017945 */ /* 0x000fe20003800000 */
[----:B--2---:R-:W-:Y:S02]  /*1d3e0*/  IMAD R3, R11, UR4, RZ ;  /* 0x000000040b037c24 */ /* 0x004fe4000f8e02ff */
[----:B------:R-:W-:Y:S02]  /*1d3f0*/  IMAD.IADD R9, R200, 0x1, R7 ;  /* 0x00000001c8097824 */ /* 0x000fe400078e0207 */
[C---:B------:R-:W-:Y:S02]  /*1d400*/  IMAD R5, R6.reuse, UR5, R3 ;  /* 0x0000000506057c24 */ /* 0x040fe4000f8e0203 */
[----:B------:R-:W-:Y:S01]  /*1d410*/  IMAD.WIDE.U32 R2, R6, UR4, RZ ;  /* 0x0000000406027c25 */ /* 0x000fe2000f8e00ff */
[----:B------:R-:W-:-:S03]  /*1d420*/  ULDC.64 UR4, c[0x0][0xae8] ;  /* 0x0002ba0000047ab9 */ /* 0x000fc60000000a00 */
[----:B------:R-:W-:Y:S01]  /*1d430*/  IMAD R7, R10, UR4, RZ ;  /* 0x000000040a077c24 */ /* 0x000fe2000f8e02ff */
[----:B------:R-:W-:Y:S01]  /*1d440*/  IADD3 R3, R3, R5, RZ ;  /* 0x0000000503037210 */ /* 0x000fe20007ffe0ff */
[----:B----4-:R-:W-:-:S04]  /*1d450*/  @P2 IMAD.HI.U32 R4, R9, R12, RZ ;  /* 0x0000000c09042227 */ /* 0x010fc800078e00ff */
[C---:B------:R-:W-:Y:S02]  /*1d460*/  IMAD R7, R208.reuse, UR5, R7 ;  /* 0x00000005d0077c24 */ /* 0x040fe4000f8e0207 */
[----:B------:R-:W-:Y:S01]  /*1d470*/  IMAD.WIDE.U32 R2, R208, UR4, R2 ;  /* 0x00000004d0027c25 */ /* 0x000fe2000f8e0002 */
[----:B------:R-:W-:-:S03]  /*1d480*/  ULDC.64 UR4, c[0x0][0xaf0] ;  /* 0x0002bc0000047ab9 */ /* 0x000fc60000000a00 */
[----:B------:R-:W-:Y:S01]  /*1d490*/  IMAD.MOV.U32 R5, RZ, RZ, R9 ;  /* 0x000000ffff057224 */ /* 0x000fe200078e0009 */
[----:B------:R-:W-:Y:S01]  /*1d4a0*/  IADD3 R3, R3, R7, RZ ;  /* 0x0000000703037210 */ /* 0x000fe20007ffe0ff */
[----:B------:R-:W-:Y:S01]  /*1d4b0*/  IMAD R6, R217, UR4, RZ ;  /* 0x00000004d9067c24 */ /* 0x000fe2000f8e02ff */
[----:B0-----:R-:W-:Y:S01]  /*1d4c0*/  @P2 SHF.R.U32.HI R5, RZ, R29, R4 ;  /* 0x0000001dff052219 */ /* 0x001fe20000011604 */
[----:B------:R-:W-:Y:S02]  /*1d4d0*/  IMAD.IADD R200, R216, 0x1, R200 ;  /* 0x00000001d8c87824 */ /* 0x000fe400078e02c8 */
[C---:B------:R-:W-:Y:S01]  /*1d4e0*/  IMAD R7, R211.reuse, UR5, R6 ;  /* 0x00000005d3077c24 */ /* 0x040fe2000f8e0206 */
[----:B------:R-:W-:Y:S01]  /*1d4f0*/  SHF.R.S32.HI R4, RZ, 0x1f, R5 ;  /* 0x0000001fff047819 */ /* 0x000fe20000011405 */
        /* <DEDUP_REMOVED lines=10> */
[----:B------:R-:W-:Y:S01]  /*1d5a0*/  IMAD R21, R0, R21, RZ ;  /* 0x0000001500157224 */ /* 0x000fe200078e02ff */
[----:B------:R-:W-:Y:S01]  /*1d5b0*/  IADD3 R3, R3, R9, RZ ;  /* 0x0000000903037210 */ /* 0x000fe20007ffe0ff */
[----:B------:R-:W-:Y:S02]  /*1d5c0*/  IMAD R4, R4, UR4, RZ ;  /* 0x0000000404047c24 */ /* 0x000fe4000f8e02ff */
[C---:B------:R-:W-:Y:S01]  /*1d5d0*/  VIADD R0, R200.reuse, 0x20 ;  /* 0x00000020c8007836 */ /* 0x040fe20000000000 */
[-C--:B------:R-:W-:Y:S01]  /*1d5e0*/  ISETP.GE.AND P2, PT, R200, R21.reuse, PT ;  /* 0x00000015c800720c */ /* 0x080fe20003f46270 */
[C---:B------:R-:W-:Y:S02]  /*1d5f0*/  IMAD R5, R7.reuse, UR5, R4 ;  /* 0x0000000507057c24 */ /* 0x040fe4000f8e0204 */
[----:B------:R-:W-:Y:S01]  /*1d600*/  IMAD.WIDE.U32 R2, R7, UR4, R2 ;  /* 0x0000000407027c25 */ /* 0x000fe2000f8e0002 */
[----:B------:R-:W-:Y:S01]  /*1d610*/  ULDC.64 UR4, c[0x0][0xa80] ;  /* 0x0002a00000047ab9 */ /* 0x000fe20000000a00 */
[----:B------:R-:W-:-:S02]  /*1d620*/  ISETP.GE.AND P1, PT, R0, R21, PT ;  /* 0x000000150000720c */ /* 0x000fc40003f26270 */
[----:B------:R-:W-:Y:S01]  /*1d630*/  IMAD.IADD R3, R3, 0x1, R5 ;  /* 0x0000000103037824 */ /* 0x000fe200078e0205 */
[----:B------:R-:W-:Y:S02]  /*1d640*/  LEA R4, P3, R2, UR4, 0x1 ;  /* 0x0000000402047c11 */ /* 0x000fe4000f8608ff */
[----:B------:R-:W-:Y:S02]  /*1d650*/  IADD3 R0, R200, 0x40, RZ ;  /* 0x00000040c8007810 */ /* 0x000fe40007ffe0ff */
        /* <DEDUP_REMOVED lines=14> */
.L_x_2927:
[----:B------:R-:W-:Y:S05]  /*1d740*/  BSYNC B1 ;  /* 0x0000000000017941 */ /* 0x000fea0003800000 */
.L_x_2926:
        /* <DEDUP_REMOVED lines=13> */
.L_x_2929:
[----:B------:R-:W-:Y:S05]  /*1d820*/  BSYNC B1 ;  /* 0x0000000000017941 */ /* 0x000fea0003800000 */
.L_x_2928:
        /* <DEDUP_REMOVED lines=13> */
.L_x_2931:
[----:B------:R-:W-:Y:S05]  /*1d900*/  BSYNC B1 ;  /* 0x0000000000017941 */ /* 0x000fea0003800000 */
.L_x_2930:
[----:B0-----:R-:W-:Y:S01]  /*1d910*/  VIADD R0, R200, 0x60 ;  /* 0x00000060c8007836 */ /* 0x001fe20000000000 */
[----:B---3--:R-:W0:Y:S04]  /*1d920*/  SHFL.IDX PT, R5, R5, 0x3, 0x181f ;  /* 0x00781f0005057f89 */ /* 0x008e2800000e0000 */
[----:B------:R-:W-:Y:S01]  /*1d930*/  ISETP.GE.AND P0, PT, R0, R21, PT ;  /* 0x000000150000720c */ /* 0x000fe20003f06270 */
[----:B----4-:R3:W4:-:S12]  /*1d940*/  SHFL.IDX PT, R2, R4, 0x3, 0x181f ;  /* 0x00781f0004027f89 */ /* 0x01071800000e0000 */
[----:B---3--:R-:W-:Y:S05]  /*1d950*/  @P0 BRA `(.L_x_2922) ;  /* 0x0000000000240947 */ /* 0x008fea0003800000 */
        /* <DEDUP_REMOVED lines=9> */
.L_x_2922:
[----:B------:R-:W-:Y:S05]  /*1d9f0*/  BSYNC B0 ;  /* 0x0000000000007941 */ /* 0x000fea0003800000 */
.L_x_2913:
[----:B------:R-:W-:Y:S02]  /*1da00*/  ULDC UR4, c[0x0][0xc3c] ;  /* 0x00030f0000047ab9 */ /* 0x000fe40000000800 */
[----:B-1----:R-:W-:-:S13]  /*1da10*/  ISETP.GE.AND P0, PT, R27, UR4, PT ;  /* 0x000000041b007c0c */ /* 0x002fda000bf06270 */
[----:B------:R-:W-:Y:S05]  /*1da20*/  @!P0 BRA `(.L_x_2932) ;  /* 0xfffffe3800248947 */ /* 0x000fea000383ffff */
[----:B------:R-:W-:Y:S05]  /*1da30*/  BRA `(.L_x_2708) ;  /* 0x0000007c00907947 */ /* 0x000fea0003800000 */
.L_x_2706:
[----:B------:R-:W-:-:S08]  /*1da40*/  NOP ;  /* 0x0000000000007918 */ /* 0x000fd00000000000 */
[----:B0-----:R-:W0:-:S00]  /*1da50*/  USETMAXREG.DEALLOC.CTAPOOL 0x18 ;  /* 0x00000018000079c8 */ /* 0x001e0000080e0500 */
[----:B0-----:R-:W2:Y:S01]  /*1da60*/  LDL.LU R2, [R1+0x8] ;  /* 0x0000080001027983 */ /* 0x001ea20000300800 */
[----:B------:R-:W-:Y:S02]  /*1da70*/  LOP3.LUT R0, R0, 0x3, RZ, 0xc0, !PT ;  /* 0x0000000300007812 */ /* 0x000fe400078ec0ff */
[----:B------:R-:W-:-:S04]  /*1da80*/  MOV R6, RZ ;  /* 0x000000ff00067202 */ /* 0x000fc80000000f00 */
        /* <DEDUP_REMOVED lines=13> */
.L_x_2933:
        /* <DEDUP_REMOVED lines=41> */
.L_x_2939:
[----:B------:R-:W-:Y:S01]  /*1ddf0*/  UIADD3 UR4, UR4, 0x1f, URZ ;  /* 0x0000001f04047890 */ /* 0x000fe2000fffe03f */
[----:B------:R-:W-:-:S05]  /*1de00*/  MOV R19, UR7 ;  /* 0x0000000700137c02 */ /* 0x000fca0008000f00 */
        /* <DEDUP_REMOVED lines=10> */
.L_x_2938:
[----:B------:R-:W-:Y:S05]  /*1deb0*/  BSYNC B0 ;  /* 0x0000000000007941 */ /* 0x000fea0003800000 */
.L_x_2937:
[----:B0----5:R-:W0:Y:S02]  /*1dec0*/  SHFL.UP PT, R2, R6, 0x1, RZ ;  /* 0x0420000006027989 */ /* 0x021e2400000e00ff */
        /* <DEDUP_REMOVED lines=19> */
[----:B------:R-:W-:-:S07]  /*1e000*/  MOV R5, R11 ;  /* 0x0000000b00057202 */ /* 0x000fce0000000f00 */
.L_x_2935:
        /* <DEDUP_REMOVED lines=18> */
[----:B------:R-:W-:-:S06]  /*1e130*/  VIADD R16, R7, 0xffffffff ;  /* 0xffffffff07107836 */ /* 0x000fcc0000000000 */
[----:B------:R2:W3:Y:S02]  /*1e140*/  SHFL.IDX PT, R16, R5, R16, 0x1f ;  /* 0x00001f1005107589 */ /* 0x0004e400000e0000 */
.L_x_2940:
[----:B-12---:R-:W-:Y:S01]  /*1e150*/  IMAD.MOV R5, RZ, RZ, -R3 ;  /* 0x000000ffff057224 */ /* 0x006fe200078e0a03 */
[----:B------:R-:W-:Y:S01]  /*1e160*/  MOV R2, RZ ;  /* 0x000000ff00027202 */ /* 0x000fe20000000f00 */
[----:B---3--:R-:W-:Y:S01]  /*1e170*/  IMAD R16, R16, UR5, R8 ;  /* 0x0000000510107c24 */ /* 0x008fe2000f8e0208 */
[----:B------:R-:W-:Y:S01]  /*1e180*/  IABS R7, R9 ;  /* 0x0000000900077213 */ /* 0x000fe20000000000 */
[----:B------:R-:W-:-:S04]  /*1e190*/  IMAD R5, R5, R10, RZ ;  /* 0x0000000a05057224 */ /* 0x000fc800078e02ff */
[----:B------:R-:W-:Y:S01]  /*1e1a0*/  IMAD.HI.U32 R3, R3, R5, R2 ;  /* 0x0000000503037227 */ /* 0x000fe200078e0002 */
[----:B------:R-:W-:-:S03]  /*1e1b0*/  IADD3 R2, -R16, UR6, RZ ;  /* 0x0000000610027c10 */ /* 0x000fc6000fffe1ff */
[----:B------:R-:W-:Y:S01]  /*1e1c0*/  IMAD.MOV R7, RZ, RZ, -R7 ;  /* 0x000000ffff077224 */ /* 0x000fe200078e0a07 */
[----:B------:R-:W-:-:S05]  /*1e1d0*/  IABS R5, R2 ;  /* 0x0000000200057213 */ /* 0x000fca0000000000 */
        /* <DEDUP_REMOVED lines=13> */
[----:B------:R-:W-:-:S03]  /*1e2b0*/  IMAD.MOV R8, RZ, RZ, -R8 ;  /* 0x000000ffff087224 */ /* 0x000fc600078e0a08 */
[----:B------:R-:W-:Y:S01]  /*1e2c0*/  IADD3 R10, -R5, RZ, RZ ;  /* 0x000000ff050a7210 */ /* 0x000fe20007ffe1ff */
[----:B------:R-:W-:-:S03]  /*1e2d0*/  IMAD R8, R9, R8, R2 ;  /* 0x0000000809087224 */ /* 0x000fc600078e0202 */
[----:B------:R-:W-:Y:S01]  /*1e2e0*/  VIADDMNMX R11, R10, UR5, R11, PT ;  /* 0x000000050a0b7c46 */ /* 0x000fe2000b80010b */
[----:B------:R-:W-:-:S03]  /*1e2f0*/  IMAD.IADD R5, R8, 0x1, R5 ;  /* 0x0000000108057824 */ /* 0x000fc600078e0205 */
[----:B------:R-:W-:-:S04]  /*1e300*/  IABS R7, R11 ;  /* 0x0000000b00077213 */ /* 0x000fc80000000000 */
[----:B------:R-:W1:Y:S08]  /*1e310*/  I2F.RP R10, R7 ;  /* 0x00000007000a7306 */ /* 0x000e700000209400 */
[----:B-1----:R-:W1:Y:S02]  /*1e320*/  MUFU.RCP R10, R10 ;  /* 0x0000000a000a7308 */ /* 0x002e640000001000 */
[----:B-1----:R-:W-:Y:S01]  /*1e330*/  VIADD R3, R10, 0xffffffe ;  /* 0x0ffffffe0a037836 */ /* 0x002fe20000000000 */
[----:B------:R-:W-:-:S05]  /*1e340*/  IABS R10, R11 ;  /* 0x0000000b000a7213 */ /* 0x000fca0000000000 */
[----:B------:R-:W1:Y:S01]  /*1e350*/  F2I.FTZ.U32.TRUNC.NTZ R3, R3 ;  /* 0x0000000300037305 */ /* 0x000e62000021f000 */
[----:B------:R-:W-:Y:S01]  /*1e360*/  IMAD.MOV R10, RZ, RZ, -R10 ;  /* 0x000000ffff0a7224 */ /* 0x000fe200078e0a0a */
[----:B-1----:R-:W-:-:S05]  /*1e370*/  IADD3 R2, RZ, -R3, RZ ;  /* 0x80000003ff027210 */ /* 0x002fca0007ffe0ff */
[----:B------:R-:W-:Y:S02]  /*1e380*/  IMAD R9, R2, R7, RZ ;  /* 0x0000000702097224 */ /* 0x000fe400078e02ff */
[----:B------:R-:W-:-:S04]  /*1e390*/  IMAD.MOV.U32 R2, RZ, RZ, RZ ;  /* 0x000000ffff027224 */ /* 0x000fc800078e00ff */
[----:B------:R-:W-:Y:S01]  /*1e3a0*/  IMAD.HI.U32 R2, R3, R9, R2 ;  /* 0x0000000903027227 */ /* 0x000fe200078e0002 */
[----:B------:R-:W-:Y:S02]  /*1e3b0*/  IABS R9, R8 ;  /* 0x0000000800097213 */ /* 0x000fe40000000000 */
[----:B------:R-:W-:-:S03]  /*1e3c0*/  LOP3.LUT R3, R8, R11, RZ, 0x3c, !PT ;  /* 0x0000000b08037212 */ /* 0x000fc600078e3cff */
[----:B------:R-:W-:Y:S01]  /*1e3d0*/  IMAD.HI.U32 R2, R2, R9, RZ ;  /* 0x0000000902027227 */ /* 0x000fe200078e00ff */
[----:B------:R-:W-:-:S03]  /*1e3e0*/  ISETP.GE.AND P2, PT, R3, RZ, PT ;  /* 0x000000ff0300720c */ /* 0x000fc60003f46270 */
[----:B------:R-:W-:-:S05]  /*1e3f0*/  IMAD R10, R2, R10, R9 ;  /* 0x0000000a020a7224 */ /* 0x000fca00078e0209 */
[----:B------:R-:W-:-:S13]  /*1e400*/  ISETP.GT.U32.AND P1, PT, R7, R10, PT ;  /* 0x0000000a0700720c */ /* 0x000fda0003f24070 */
[-C--:B------:R-:W-:Y:S01]  /*1e410*/  @!P1 IADD3 R10, R10, -R7.reuse, RZ ;  /* 0x800000070a0a9210 */ /* 0x080fe20007ffe0ff */
        /* <DEDUP_REMOVED lines=8> */
[----:B------:R-:W-:-:S03]  /*1e4a0*/  IMAD R18, R2, R11, R5 ;  /* 0x0000000b02127224 */ /* 0x000fc600078e0205 */
[----:B------:R-:W-:Y:S01]  /*1e4b0*/  IADD3 R17, R6, R17, RZ ;  /* 0x0000001106117210 */ /* 0x000fe20007ffe0ff */
[----:B------:R-:W-:Y:S06]  /*1e4c0*/  BRA `(.L_x_2941) ;  /* 0x00000000000c7947 */ /* 0x000fec0003800000 */
.L_x_2936:
[----:B------:R-:W-:Y:S01]  /*1e4d0*/  IMAD.MOV.U32 R17, RZ, RZ, RZ ;  /* 0x000000ffff117224 */ /* 0x000fe200078e00ff */
[----:B------:R-:W-:Y:S01]  /*1e4e0*/  MOV R18, RZ ;  /* 0x000000ff00127202 */ /* 0x000fe20000000f00 */
[----:B------:R-:W-:-:S07]  /*1e4f0*/  IMAD.U32 R16, RZ, RZ, UR6 ;  /* 0x00000006ff107e24 */ /* 0x000fce000f8e00ff */
.L_x_2941:
[----:B------:R-:W-:-:S13]  /*1e500*/  ISETP.NE.AND P0, PT, R0, RZ, PT ;  /* 0x000000ff0000720c */ /* 0x000fda0003f05270 */
[----:B------:R-:W1:Y:S01]  /*1e510*/  @!P0 S2R R3, SR_CgaCtaId ;  /* 0x0000000000038919 */ /* 0x000e620000008800 */
[----:B------:R-:W-:-:S04]  /*1e520*/  @!P0 MOV R0, 0x400 ;  /* 0x0000040000008802 */ /* 0x000fc80000000f00 */
[----:B-1----:R-:W-:-:S05]  /*1e530*/  @!P0 LEA R0, R3, R0, 0x18 ;  /* 0x0000000003008211 */ /* 0x002fca00078ec0ff */
[----:B------:R1:W-:Y:S01]  /*1e540*/  @!P0 STS.128 [R0+0x348d0], R16 ;  /* 0x0348d01000008388 */ /* 0x0003e20000000c00 */
[----:B------:R-:W-:Y:S06]  /*1e550*/  BAR.ARV 0x5, 0x180 ;  /* 0x0146000000007b1d */ /* 0x000fec0000002000 */
.L_x_2934:
[----:B-1----:R-:W-:Y:S01]  /*1e560*/  IMAD.MOV.U32 R0, RZ, RZ, 0x1 ;  /* 0x00000001ff007424 */ /* 0x002fe200078e00ff */
[----:B------:R1:W-:Y:S01]  /*1e570*/  STL [R1+0xc], RZ ;  /* 0x00000cff01007387 */ /* 0x0003e20000100800 */
[----:B------:R-:W-:Y:S02]  /*1e580*/  ULDC UR4, c[0x0][0xc3c] ;  /* 0x00030f0000047ab9 */ /* 0x000fe40000000800 */
[----:B--2---:R-:W-:Y:S01]  /*1e590*/  ISETP.GE.AND P0, PT, R19, UR4, PT ;  /* 0x0000000413007c0c */ /* 0x004fe2000bf06270 */
[----:B------:R1:W-:Y:S04]  /*1e5a0*/  STL [R1+0x1c], R0 ;  /* 0x00001c0001007387 */ /* 0x0003e80000100800 */
[----:B------:R1:W-:Y:S08]  /*1e5b0*/  STL [R1+0x50], RZ ;  /* 0x000050ff01007387 */ /* 0x0003f00000100800 */
[----:B-1----:R-:W-:Y:S05]  /*1e5c0*/  @P0 BRA `(.L_x_2942) ;  /* 0x0000006c00bc0947 */ /* 0x002fea0003800000 */
[----:B------:R-:W2:Y:S04]  /*1e5d0*/  LDL R0, [R1+0x58] ;  /* 0x0000580001007983 */ /* 0x000ea80000100800 */
[----:B------:R-:W3:Y:S01]  /*1e5e0*/  LDL.LU R5, [R1+0x8] ;  /* 0x0000080001057983 */ /* 0x000ee20000300800 */
[----:B------:R-:W1:Y:S01]  /*1e5f0*/  S2UR UR5, SR_CgaCtaId ;  /* 0x00000000000579c3 */ /* 0x000e620000008800 */
[----:B------:R-:W-:Y:S01]  /*1e600*/  LOP3.LUT R7, R4, 0x7f, RZ, 0xc0, !PT ;  /* 0x0000007f04077812 */ /* 0x000fe200078ec0ff */
[----:B------:R-:W-:Y:S01]  /*1e610*/  UMOV UR4, 0x400 ;  /* 0x0000040000047882 */ /* 0x000fe20000000000 */
[----:B------:R-:W-:Y:S01]  /*1e620*/  BSSY B8, `(.L_x_2942) ;  /* 0x00006e9000087945 */ /* 0x000fe20003800000 */
[----:B------:R-:W-:Y:S01]  /*1e630*/  ULDC.64 UR36, c[0x0][0x198] ;  /* 0x0000660000247ab9 */ /* 0x000fe20000000a00 */
[C---:B------:R-:W-:Y:S01]  /*1e640*/  ISETP.NE.AND P1, PT, R7.reuse, RZ, PT ;  /* 0x000000ff0700720c */ /* 0x040fe20003f25270 */
[----:B------:R-:W-:Y:S01]  /*1e650*/  ULDC UR39, c[0x0][0xc] ;  /* 0x0000030000277ab9 */ /* 0x000fe20000000800 */
[----:B0-----:R-:W-:-:S02]  /*1e660*/  SHF.L.U32 R2, R7, 0x3, RZ ;  /* 0x0000000307027819 */ /* 0x001fc400000006ff */
[----:B------:R-:W-:Y:S01]  /*1e670*/  SHF.R.U32.HI R6, RZ, 0x3, R7 ;  /* 0x00000003ff067819 */ /* 0x000fe20000011607 */
[----:B-1----:R-:W-:Y:S01]  /*1e680*/  ULEA UR4, UR5, UR4, 0x18 ;  /* 0x0000000405047291 */ /* 0x002fe2000f8ec03f */
[----:B--2---:R-:W-:Y:S01]  /*1e690*/  R2UR UR6, R0 ;  /* 0x00000000000672ca */ /* 0x004fe200000e0000 */
[----:B------:R-:W-:Y:S01]  /*1e6a0*/  IMAD.SHL.U32 R0, R4, 0x8, RZ ;  /* 0x0000000804007824 */ /* 0x000fe200078e00ff */
[----:B---3--:R-:W-:-:S04]  /*1e6b0*/  LOP3.LUT R5, R5, 0xfffffffd, RZ, 0xc0, !PT ;  /* 0xfffffffd05057812 */ /* 0x008fc800078ec0ff */
[----:B------:R-:W-:Y:S02]  /*1e6c0*/  LOP3.LUT R3, R0, 0x1f8, RZ, 0xc0, !PT ;  /* 0x000001f800037812 */ /* 0x000fe400078ec0ff */
[----:B------:R-:W-:Y:S02]  /*1e6d0*/  @P1 LOP3.LUT R5, R5, 0x2, RZ, 0xfc, !PT ;  /* 0x0000000205051812 */ /* 0x000fe400078efcff */
[----:B------:R-:W-:Y:S02]  /*1e6e0*/  LOP3.LUT R3, R3, 0x38, R4, 0x78, !PT ;  /* 0x0000003803037812 */ /* 0x000fe400078e7804 */
[----:B------:R-:W-:Y:S01]  /*1e6f0*/  LOP3.LUT R5, R5, 0xfffffffe, RZ, 0xc0, !PT ;  /* 0xfffffffe05057812 */ /* 0x000fe200078ec0ff */
[----:B------:R-:W-:Y:S01]  /*1e700*/  ULOP3.LUT UR38, UR6, 0x2, URZ, 0xfc, !UPT ;  /* 0x0000000206267892 */ /* 0x000fe2000f8efc3f */
[----:B------:R-:W-:Y:S02]  /*1e710*/  LOP3.LUT R2, R3, 0x200, R2, 0xf8, !PT ;  /* 0x0000020003027812 */ /* 0x000fe400078ef802 */
[C---:B------:R-:W-:Y:S01]  /*1e720*/  LOP3.LUT P0, R3, R4.reuse, 0x1f, RZ, 0xc0, !PT ;  /* 0x0000001f04037812 */ /* 0x040fe2000780c0ff */
[----:B------:R-:W-:Y:S01]  /*1e730*/  IMAD.SHL.U32 R4, R4, 0x10, RZ ;  /* 0x0000001004047824 */ /* 0x000fe200078e00ff */
[----:B------:R-:W-:-:S03]  /*1e740*/  LOP3.LUT R0, R0, 0x38, RZ, 0xc0, !PT ;  /* 0x0000003800007812 */ /* 0x000fc600078ec0ff */
[----:B------:R0:W-:Y:S01]  /*1e750*/  STL [R1+0x2c], R3 ;  /* 0x00002c0301007387 */ /* 0x0001e20000100800 */
[----:B------:R-:W-:-:S07]  /*1e760*/  LOP3.LUT R4, R6, 0x70, R4, 0xf8, !PT ;  /* 0x0000007006047812 */ /* 0x000fce00078ef804 */
[----:B------:R-:W-:Y:S02]  /*1e770*/  @P0 LOP3.LUT R5, R5, 0x1, RZ, 0xfc, !PT ;  /* 0x0000000105050812 */ /* 0x000fe400078efcff */
[----:B------:R-:W-:Y:S01]  /*1e780*/  ISETP.NE.OR P0, PT, R7, RZ, !P0 ;  /* 0x000000ff0700720c */ /* 0x000fe20004705670 */
[----:B0-----:R-:W-:Y:S01]  /*1e790*/  IMAD.U32 R3, RZ, RZ, UR4 ;  /* 0x00000004ff037e24 */ /* 0x001fe2000f8e00ff */
[----:B------:R-:W-:-:S04]  /*1e7a0*/  LOP3.LUT R5, R5, 0xfffffff7, RZ, 0xc0, !PT ;  /* 0xfffffff705057812 */ /* 0x000fc800078ec0ff */
[----:B------:R-:W-:Y:S01]  /*1e7b0*/  LEA R2, R2, R3, 0x1 ;  /* 0x0000000302027211 */ /* 0x000fe200078e08ff */
[----:B------:R0:W-:Y:S04]  /*1e7c0*/  STL [R1+0x4], R3 ;  /* 0x0000040301007387 */ /* 0x0001e80000100800 */
[----:B------:R1:W-:Y:S02]  /*1e7d0*/  STL [R1+0x30], R2 ;  /* 0x0000300201007387 */ /* 0x0003e40000100800 */
[----:B------:R-:W-:Y:S02]  /*1e7e0*/  @P0 LOP3.LUT R5, R5, 0x8, RZ, 0xfc, !PT ;  /* 0x0000000805050812 */ /* 0x000fe400078efcff */
[----:B------:R-:W-:Y:S01]  /*1e7f0*/  STL [R1+0x10], RZ ;  /* 0x000010ff01007387 */ /* 0x000fe20000100800 */
[----:B0-----:R-:W-:-:S03]  /*1e800*/  IMAD.MOV.U32 R3, RZ, RZ, 0x1 ;  /* 0x00000001ff037424 */ /* 0x001fc600078e00ff */
[----:B------:R-:W-:Y:S01]  /*1e810*/  STL [R1+0x8], R5 ;  /* 0x0000080501007387 */ /* 0x000fe20000100800 */
[----:B-1----:R-:W-:-:S05]  /*1e820*/  IMAD.MOV.U32 R2, RZ, RZ, 0x1 ;  /* 0x00000001ff027424 */ /* 0x002fca00078e00ff */
[----:B------:R0:W-:Y:S04]  /*1e830*/  STL [R1+0x24], R2 ;  /* 0x0000240201007387 */ /* 0x0001e80000100800 */
[----:B------:R1:W-:Y:S04]  /*1e840*/  STL [R1+0x50], RZ ;  /* 0x000050ff01007387 */ /* 0x0003e80000100800 */
[----:B------:R1:W-:Y:S01]  /*1e850*/  STL [R1+0xc], RZ ;  /* 0x00000cff01007387 */ /* 0x0003e20000100800 */
[----:B0-----:R-:W-:-:S03]  /*1e860*/  LOP3.LUT R2, R0, 0x40, RZ, 0xfc, !PT ;  /* 0x0000004000027812 */ /* 0x001fc600078efcff */
[----:B------:R1:W-:Y:S01]  /*1e870*/  STL [R1+0x1c], R3 ;  /* 0x00001c0301007387 */ /* 0x0003e20000100800 */
[----:B------:R-:W-:-:S07]  /*1e880*/  LOP3.LUT R0, R0, 0x80, RZ, 0xfc, !PT ;  /* 0x0000008000007812 */ /* 0x000fce00078efcff */
.L_x_3086:
[----:B01-3--:R-:W0:Y:S02]  /*1e890*/  LDC.64 R2, c[0x0][0xc88] ;  /* 0x00032200ff027b82 */ /* 0x00be240000000a00 */
[----:B0-----:R-:W-:-:S05]  /*1e8a0*/  IMAD.WIDE R2, R19, 0x4, R2 ;  /* 0x0000000413027825 */ /* 0x001fca00078e0202 */
[----:B--2---:R-:W2:Y:S01]  /*1e8b0*/  LDG.E R4, desc[UR60][R2.64] ;  /* 0x0000003c02047981 */ /* 0x004ea2000c1e1900 */
[----:B------:R-:W-:Y:S05]  /*1e8c0*/  YIELD ;  /* 0x0000000000007946 */ /* 0x000fea0003800000 */
[----:B------:R-:W-:Y:S01]  /*1e8d0*/  ULDC.64 UR4, c[0x0][0xa28] ;  /* 0x00028a0000047ab9 */ /* 0x000fe20000000a00 */
[----:B------:R-:W-:Y:S01]  /*1e8e0*/  ULDC.64 UR10, c[0x0][0xa18] ;  /* 0x00028600000a7ab9 */ /* 0x000fe20000000a00 */
[----:B------:R-:W-:Y:S01]  /*1e8f0*/  ISETP.NE.U32.AND P0, PT, RZ, UR4, PT ;  /* 0x00000004ff007c0c */ /* 0x000fe2000bf05070 */
[----:B------:R-:W-:Y:S01]  /*1e900*/  ULDC.64 UR6, c[0x0][0xa08] ;  /* 0x0002820000067ab9 */ /* 0x000fe20000000a00 */
[----:B------:R-:W-:-:S02]  /*1e910*/  ISETP.NE.U32.AND P3, PT, RZ, UR10, PT ;  /* 0x0000000aff007c0c */ /* 0x000fc4000bf65070 */
[----:B------:R-:W-:Y:S01]  /*1e920*/  MOV R0, RZ ;  /* 0x000000ff00007202 */ /* 0x000fe20000000f00 */
[----:B------:R-:W-:Y:S01]  /*1e930*/  IMAD.MOV.U32 R12, RZ, RZ, RZ ;  /* 0x000000ffff0c7224 */ /* 0x000fe200078e00ff */
[----:B------:R-:W-:Y:S01]  /*1e940*/  ISETP.NE.AND.EX P0, PT, RZ, UR5, PT, P0 ;  /* 0x00000005ff007c0c */ /* 0x000fe2000bf05300 */
[----:B------:R-:W-:Y:S01]  /*1e950*/  ULDC.64 UR8, c[0x0][0xa10] ;  /* 0x0002840000087ab9 */ /* 0x000fe20000000a00 */
[----:B------:R-:W-:Y:S02]  /*1e960*/  ISETP.NE.AND.EX P3, PT, RZ, UR11, PT, P3 ;  /* 0x0000000bff007c0c */ /* 0x000fe4000bf65330 */
[----:B--2---:R-:W-:Y:S01]  /*1e970*/  SHF.R.S32.HI R5, RZ, 0x1f, R4 ;  /* 0x0000001fff057819 */ /* 0x004fe20000011404 */
[----:B------:R-:W-:-:S08]  /*1e980*/  IMAD.SHL.U32 R15, R4, 0x4, RZ ;  /* 0x00000004040f7824 */ /* 0x000fd000078e00ff */
[C---:B------:R-:W-:Y:S01]  /*1e990*/  @P0 LEA R2, P1, R4.reuse, UR4, 0x2 ;  /* 0x0000000404020c11 */ /* 0x040fe2000f8210ff */
[----:B------:R0:W-:Y:S01]  /*1e9a0*/  STL [R1+0x34], R4 ;  /* 0x0000340401007387 */ /* 0x0001e20000100800 */
[C-C-:B------:R-:W-:Y:S02]  /*1e9b0*/  SHF.L.U64.HI R14, R4.reuse, 0x2, R5.reuse ;  /* 0x00000002040e7819 */ /* 0x140fe40000010205 */
[----:B------:R-:W-:Y:S01]  /*1e9c0*/  @P0 LEA.HI.X R3, R4, UR5, R5, 0x2, P1 ;  /* 0x0000000504030c11 */ /* 0x000fe200088f1405 */
[----:B------:R-:W-:Y:S01]  /*1e9d0*/  ULDC.64 UR4, c[0x0][0xa00] ;  /* 0x0002800000047ab9 */ /* 0x000fe20000000a00 */
[C---:B-----5:R-:W-:Y:S01]  /*1e9e0*/  @P3 IADD3 R8, P1, R15.reuse, UR10, RZ ;  /* 0x0000000a0f083c10 */ /* 0x060fe2000ff3e0ff */
[----:B------:R1:W-:Y:S03]  /*1e9f0*/  STL [R1+0x44], R5 ;  /* 0x0000440501007387 */ /* 0x0003e60000100800 */
[----:B------:R-:W-:Y:S01]  /*1ea00*/  @P3 IADD3.X R9, R14, UR11, RZ, P1, !PT ;  /* 0x0000000b0e093c10 */ /* 0x000fe20008ffe4ff */
[----:B------:R2:W5:Y:S01]  /*1ea10*/  @P0 LDG.E R0, desc[UR60][R2.64] ;  /* 0x0000003c02000981 */ /* 0x000562000c1e1900 */
[----:B------:R-:W-:-:S02]  /*1ea20*/  IADD3 R6, P1, R15, UR6, RZ ;  /* 0x000000060f067c10 */ /* 0x000fc4000ff3e0ff */
[----:B------:R-:W-:Y:S02]  /*1ea30*/  CS2R R10, SRZ ;  /* 0x00000000000a7805 */ /* 0x000fe4000001ff00 */
[----:B------:R-:W-:Y:S01]  /*1ea40*/  ISETP.NE.U32.AND P2, PT, RZ, UR6, PT ;  /* 0x00000006ff007c0c */ /* 0x000fe2000bf45070 */
[----:B------:R-:W-:Y:S01]  /*1ea50*/  STL [R1], R15 ;  /* 0x0000000f01007387 */ /* 0x000fe20000100800 */
[----:B------:R-:W-:Y:S02]  /*1ea60*/  IADD3.X R7, R14, UR7, RZ, P1, !PT ;  /* 0x000000070e077c10 */ /* 0x000fe40008ffe4ff */
[----:B------:R-:W-:Y:S01]  /*1ea70*/  ISETP.NE.U32.AND P1, PT, RZ, UR4, PT ;  /* 0x00000004ff007c0c */ /* 0x000fe2000bf25070 */
[----:B------:R-:W-:Y:S01]  /*1ea80*/  STL [R1+0x14], R14 ;  /* 0x0000140e01007387 */ /* 0x000fe20000100800 */
[----:B------:R-:W-:Y:S02]  /*1ea90*/  ISETP.NE.AND.EX P2, PT, RZ, UR7, PT, P2 ;  /* 0x00000007ff007c0c */ /* 0x000fe4000bf45320 */
[----:B------:R-:W-:-:S02]  /*1eaa0*/  ISETP.NE.AND.EX P1, PT, RZ, UR5, PT, P1 ;  /* 0x00000005ff007c0c */ /* 0x000fc4000bf25310 */
[----:B--2---:R-:W-:-:S04]  /*1eab0*/  IADD3 R2, P0, R15, UR4, RZ ;  /* 0x000000040f027c10 */ /* 0x004fc8000ff1e0ff */
[----:B------:R-:W-:Y:S01]  /*1eac0*/  IADD3.X R3, R14, UR5, RZ, P0, !PT ;  /* 0x000000050e037c10 */ /* 0x000fe200087fe4ff */
[----:B------:R-:W-:Y:S01]  /*1ead0*/  ULDC UR4, c[0x0][0x288] ;  /* 0x0000a20000047ab9 */ /* 0x000fe20000000800 */
[----:B0-----:R-:W-:-:S03]  /*1eae0*/  IADD3 R4, P0, R15, UR8, RZ ;  /* 0x000000080f047c10 */ /* 0x001fc6000ff1e0ff */
[----:B------:R0:W5:Y:S01]  /*1eaf0*/  @P2 LDG.E R11, desc[UR60][R6.64] ;  /* 0x0000003c060b2981 */ /* 0x000162000c1e1900 */
[----:B-1----:R-:W-:Y:S02]  /*1eb00*/  IADD3.X R5, R14, UR9, RZ, P0, !PT ;  /* 0x000000090e057c10 */ /* 0x002fe400087fe4ff */
[----:B------:R-:W-:Y:S01]  /*1eb10*/  ISETP.NE.U32.AND P0, PT, RZ, UR8, PT ;  /* 0x00000008ff007c0c */ /* 0x000fe2000bf05070 */
[----:B------:R-:W2:Y:S03]  /*1eb20*/  @P1 LDG.E R12, desc[UR60][R2.64] ;  /* 0x0000003c020c1981 */ /* 0x000ea6000c1e1900 */
[----:B------:R-:W-:-:S13]  /*1eb30*/  ISETP.NE.AND.EX P0, PT, RZ, UR9, PT, P0 ;  /* 0x00000009ff007c0c */ /* 0x000fda000bf05300 */
[----:B------:R0:W5:Y:S04]  /*1eb40*/  @P0 LDG.E R10, desc[UR60][R4.64] ;  /* 0x0000003c040a0981 */ /* 0x000168000c1e1900 */
[----:B--2---:R1:W-:Y:S02]  /*1eb50*/  STL [R1+0x3c], R12 ;  /* 0x00003c0c01007387 */ /* 0x0043e40000100800 */
[----:B-1----:R-:W-:Y:S01]  /*1eb60*/  MOV R12, UR4 ;  /* 0x00000004000c7c02 */ /* 0x002fe20008000f00 */
[----:B------:R-:W-:-:S05]  /*1eb70*/  ULDC.64 UR4, c[0x0][0x418] ;  /* 0x0001060000047ab9 */ /* 0x000fca0000000a00 */
[----:B------:R-:W2:Y:S01]  /*1eb80*/  @P3 LDG.E R12, desc[UR60][R8.64] ;  /* 0x0000003c080c3981 */ /* 0x000ea2000c1e1900 */
[----:B------:R-:W-:-:S03]  /*1eb90*/  UISETP.NE.U32.AND UP0, UPT, UR4, URZ, UPT ;  /* 0x0000003f0400728c */ /* 0x000fc6000bf05070 */
[----:B------:R-:W-:Y:S01]  /*1eba0*/  ULDC UR4, c[0x0][0x424] ;  /* 0x0001090000047ab9 */ /* 0x000fe20000000800 */
[----:B------:R-:W-:-:S03]  /*1ebb0*/  UISETP.NE.AND.EX UP0, UPT, UR5, URZ, UPT, UP0 ;  /* 0x0000003f0500728c */ /* 0x000fc6000bf05300 */
[----:B------:R-:W-:Y:S01]  /*1ebc0*/  ULDC UR5, c[0x0][0x2f0] ;  /* 0x0000bc0000057ab9 */ /* 0x000fe20000000800 */
[----:B------:R-:W-:Y:S01]  /*1ebd0*/  USEL UR4, UR4, 0x1, UP0 ;  /* 0x0000000104047887 */ /* 0x000fe20008000000 */
[----:B--2---:R0:W-:Y:S04]  /*1ebe0*/  STL [R1+0x40], R12 ;  /* 0x0000400c01007387 */ /* 0x0041e80000100800 */
[----:B------:R0:W5:Y:S01]  /*1ebf0*/  LDL R13, [R1+0x40] ;  /* 0x00004000010d7983 */ /* 0x0001620000100800 */
[----:B------:R-:W-:-:S03]  /*1ec00*/  UIMAD UR4, UR4, UR5, URZ ;  /* 0x00000005040472a4 */ /* 0x000fc6000f8e023f */
[----:B------:R-:W-:Y:S02]  /*1ec10*/  ULDC UR5, c[0x0][0x348] ;  /* 0x0000d20000057ab9 */ /* 0x000fe40000000800 */
[----:B------:R-:W-:Y:S02]  /*1ec20*/  IMAD.U32 R8, RZ, RZ, UR5 ;  /* 0x00000005ff087e24 */ /* 0x000fe4000f8e00ff */
[----:B------:R-:W-:Y:S01]  /*1ec30*/  IMAD.U32 R9, RZ, RZ, UR4 ;  /* 0x00000004ff097e24 */ /* 0x000fe2000f8e00ff */
[----:B0-----:R-:W-:Y:S06]  /*1ec40*/  @P3 BRA `(.L_x_2943) ;  /* 0x0000000000143947 */ /* 0x001fec0003800000 */
[----:B------:R-:W-:Y:S05]  /*1ec50*/  @!P1 BRA `(.L_x_2943) ;  /* 0x0000000000109947 */ /* 0x000fea0003800000 */
[----:B------:R-:W2:Y:S04]  /*1ec60*/  LDG.E R12, desc[UR60][R2.64] ;  /* 0x0000003c020c7981 */ /* 0x000ea8000c1e1900 */
[----:B------:R-:W2:Y:S02]  /*1ec70*/  LDG.E R2, desc[UR60][R2.64+0x4] ;  /* 0x0000043c02027981 */ /* 0x000ea4000c1e1900 */
[----:B--2--5:R-:W-:-:S05]  /*1ec80*/  IADD3 R13, -R12, R2, RZ ;  /* 0x000000020c0d7210 */ /* 0x024fca0007ffe1ff */
[----:B------:R0:W-:Y:S02]  /*1ec90*/  STL [R1+0x40], R13 ;  /* 0x0000400d01007387 */ /* 0x0001e40000100800 */
.L_x_2943:
[----:B------:R-:W2:Y:S01]  /*1eca0*/  LDL R12, [R1+0x34] ;  /* 0x00003400010c7983 */ /* 0x000ea20000100800 */
[----:B-----5:R-:W-:Y:S01]  /*1ecb0*/  IMAD.IADD R2, R11, 0x1, R0 ;  /* 0x000000010b027824 */ /* 0x020fe200078e0200 */
[----:B------:R-:W-:Y:S02]  /*1ecc0*/  ULDC.64 UR4, c[0x0][0xa20] ;  /* 0x0002880000047ab9 */ /* 0x000fe40000000a00 */
[----:B------:R-:W-:Y:S02]  /*1ecd0*/  ISETP.NE.U32.AND P1, PT, RZ, UR4, PT ;  /* 0x00000004ff007c0c */ /* 0x000fe4000bf25070 */
[----:B------:R1:W-:Y:S02]  /*1ece0*/  STL [R1+0x20], R2 ;  /* 0x0000200201007387 */ /* 0x0003e40000100800 */
[----:B------:R-:W-:Y:S02]  /*1ecf0*/  ISETP.NE.AND.EX P1, PT, RZ, UR5, PT, P1 ;  /* 0x00000005ff007c0c */ /* 0x000fe4000bf25310 */
[----:B--2---:R1:W-:Y:S11]  /*1ed00*/  STL [R1+0x18], R12 ;  /* 0x0000180c01007387 */ /* 0x0043f60000100800 */
[----:B------:R-:W-:Y:S05]  /*1ed10*/  @!P1 BRA `(.L_x_2944) ;  /* 0x0000000000109947 */ /* 0x000fea0003800000 */
[----:B-1----:R-:W-:-:S04]  /*1ed20*/  IADD3 R2, P1, R15, UR4, RZ ;  /* 0x000000040f027c10 */ /* 0x002fc8000ff3e0ff */
[----:B------:R-:W-:-:S05]  /*1ed30*/  IADD3.X R3, R14, UR5, RZ, P1, !PT ;  /* 0x000000050e037c10 */ /* 0x000fca0008ffe4ff */
[----:B------:R1:W5:Y:S01]  /*1ed40*/  LDG.E R9, desc[UR60][R2.64] ;  /* 0x0000003c02097981 */ /* 0x000362000c1e1900 */
[----:B------:R-:W-:Y:S05]  /*1ed50*/  BRA `(.L_x_2945) ;  /* 0x0000000000107947 */ /* 0x000fea0003800000 */
.L_x_2944:
[----:B------:R-:W-:Y:S05]  /*1ed60*/  @!P2 BRA `(.L_x_2945) ;  /* 0x00000000000ca947 */ /* 0x000fea0003800000 */
[----:B------:R-:W2:Y:S04]  /*1ed70*/  LDG.E R9, desc[UR60][R6.64] ;  /* 0x0000003c06097981 */ /* 0x000ea8000c1e1900 */
[----:B------:R-:W2:Y:S02]  /*1ed80*/  LDG.E R6, desc[UR60][R6.64+0x4] ;  /* 0x0000043c06067981 */ /* 0x000ea4000c1e1900 */
[----:B--2---:R-:W-:-:S07]  /*1ed90*/  IMAD.IADD R9, R6, 0x1, -R9 ;  /* 0x0000000106097824 */ /* 0x004fce00078e0a09 */
.L_x_2945:
[----:B-1----:R-:W2:Y:S01]  /*1eda0*/  @P0 LDG.E R2, desc[UR60][R4.64] ;  /* 0x0000003c04020981 */ /* 0x002ea2000c1e1900 */
[----:B------:R-:W1:Y:S01]  /*1edb0*/  LDC R3, c[0x0][0x448] ;  /* 0x00011200ff037b82 */ /* 0x000e620000000800 */
[----:B-----5:R-:W-:Y:S02]  /*1edc0*/  IADD3 R0, -R0, R9, RZ ;  /* 0x0000000900007210 */ /* 0x020fe40007ffe1ff */
[----:B------:R3:W2:Y:S01]  /*1edd0*/  @P0 LDG.E R4, desc[UR60][R4.64+0x4] ;  /* 0x0000043c04040981 */ /* 0x0006a2000c1e1900 */
[----:B-1----:R-:W-:-:S13]  /*1ede0*/  ISETP.NE.AND P1, PT, R3, 0x1, PT ;  /* 0x000000010300780c */ /* 0x002fda0003f25270 */
[----:B---3--:R-:W1:Y:S01]  /*1edf0*/  @P1 LDC R5, c[0x0][0x450] ;  /* 0x00011400ff051b82 */ /* 0x008e620000000800 */
[----:B------:R-:W-:-:S04]  /*1ee00*/  IADD3 R9, -R0, RZ, RZ ;  /* 0x000000ff00097210 */ /* 0x000fc80007ffe1ff */
[----:B------:R-:W-:Y:S01]  /*1ee10*/  VIMNMX R9, RZ, R9, !PT ;  /* 0x00000009ff097248 */ /* 0x000fe20007fe0100 */
[----:B------:R-:W-:Y:S01]  /*1ee20*/  BSSY B0, `(.L_x_2946) ;  /* 0x0000158000007945 */ /* 0x000fe20003800000 */
[----:B------:R-:W-:Y:S01]  /*1ee30*/  PLOP3.LUT P5, PT, PT, PT, PT, 0x80, 0x0 ;  /* 0x000000000000781c */ /* 0x000fe20003faf070 */
[----:B--2---:R-:W-:Y:S02]  /*1ee40*/  @P0 IMAD.IADD R8, R4, 0x1, -R2 ;  /* 0x0000000104080824 */ /* 0x004fe400078e0a02 */
[----:B------:R-:W2:Y:S01]  /*1ee50*/  @P1 LDC R4, c[0x0][0x44c] ;  /* 0x00011300ff041b82 */ /* 0x000ea20000000800 */
[----:B------:R-:W-:-:S05]  /*1ee60*/  IMAD.SHL.U32 R2, R17, 0x80, RZ ;  /* 0x0000008011027824 */ /* 0x000fca00078e00ff */
[----:B------:R-:W-:-:S05]  /*1ee70*/  IADD3 R2, R2, 0x7f, RZ ;  /* 0x0000007f02027810 */ /* 0x000fca0007ffe0ff */
[----:B------:R-:W-:Y:S02]  /*1ee80*/  IMAD.MOV.U32 R3, RZ, RZ, R2 ;  /* 0x000000ffff037224 */ /* 0x000fe400078e0002 */
[----:B--2---:R-:W-:-:S04]  /*1ee90*/  @P1 IMAD.HI.U32 R4, R2, R4, RZ ;  /* 0x0000000402041227 */ /* 0x004fc800078e00ff */
[----:B------:R-:W-:Y:S01]  /*1eea0*/  IMAD.IADD R2, R0, 0x1, R8 ;  /* 0x0000000100027824 */ /* 0x000fe200078e0208 */
[----:B-1----:R-:W-:-:S04]  /*1eeb0*/  @P1 SHF.R.U32.HI R3, RZ, R5, R4 ;  /* 0x00000005ff031219 */ /* 0x002fc80000011604 */
[C---:B------:R-:W-:Y:S02]  /*1eec0*/  IADD3 R21, R2.reuse, 0x80, -R13 ;  /* 0x0000008002157810 */ /* 0x040fe40007ffe80d */
[----:B------:R-:W-:-:S03]  /*1eed0*/  IADD3 R4, R2, 0x7f, RZ ;  /* 0x0000007f02047810 */ /* 0x000fc60007ffe0ff */
[----:B------:R-:W-:Y:S01]  /*1eee0*/  IMAD.IADD R2, R21, 0x1, R3 ;  /* 0x0000000115027824 */ /* 0x000fe200078e0203 */
[----:B------:R-:W-:-:S04]  /*1eef0*/  SHF.R.S32.HI R3, RZ, 0x1f, R4 ;  /* 0x0000001fff037819 */ /* 0x000fc80000011404 */
[----:B------:R-:W-:Y:S02]  /*1ef00*/  LEA.HI R20, R3, R4, RZ, 0x7 ;  /* 0x0000000403147211 */ /* 0x000fe400078f38ff */
[----:B------:R-:W-:-:S04]  /*1ef10*/  SHF.R.S32.HI R3, RZ, 0x1f, R2 ;  /* 0x0000001fff037819 */ /* 0x000fc80000011402 */
[----:B------:R-:W-:Y:S02]  /*1ef20*/  LEA.HI R2, R3, R2, RZ, 0x7 ;  /* 0x0000000203027211 */ /* 0x000fe400078f38ff */
[----:B------:R-:W-:Y:S02]  /*1ef30*/  SHF.R.S32.HI R20, RZ, 0x7, R20 ;  /* 0x00000007ff147819 */ /* 0x000fe40000011414 */
[----:B------:R-:W-:-:S04]  /*1ef40*/  SHF.R.S32.HI R2, RZ, 0x7, R2 ;  /* 0x00000007ff027819 */ /* 0x000fc80000011402 */
[----:B------:R-:W-:-:S05]  /*1ef50*/  VIMNMX R2, R20, R2, PT ;  /* 0x0000000214027248 */ /* 0x000fca0003fe0100 */
[----:B------:R-:W-:-:S05]  /*1ef60*/  IMAD R2, R2, 0x80, -R0 ;  /* 0x0000008002027824 */ /* 0x000fca00078e0a00 */
[----:B------:R-:W-:-:S04]  /*1ef70*/  VIMNMX R0, R2, R8, PT ;  /* 0x0000000802007248 */ /* 0x000fc80003fe0100 */
[----:B------:R-:W-:Y:S02]  /*1ef80*/  ISETP.GT.AND P1, PT, R0, R9, PT ;  /* 0x000000090000720c */ /* 0x000fe40003f24270 */
[----:B------:R-:W-:-:S11]  /*1ef90*/  SHF.R.U32.HI R9, RZ, 0x7, R9 ;  /* 0x00000007ff097819 */ /* 0x000fd60000011609 */
[----:B------:R-:W-:-:S05]  /*1efa0*/  @P1 VIADD R0, R0, 0x7f ;  /* 0x0000007f00001836 */ /* 0x000fca0000000000 */
[----:B------:R-:W-:Y:S01]  /*1efb0*/  @P1 SHF.R.S32.HI R2, RZ, 0x1f, R0 ;  /* 0x0000001fff021819 */ /* 0x000fe20000011400 */
[----:B------:R-:W-:-:S03]  /*1efc0*/  IMAD.MOV.U32 R6, RZ, RZ, R9 ;  /* 0x000000ffff067224 */ /* 0x000fc600078e0009 */
[----:B------:R-:W-:-:S04]  /*1efd0*/  @P1 LEA.HI R0, R2, R0, RZ, 0x7 ;  /* 0x0000000002001211 */ /* 0x000fc800078f38ff */
[----:B------:R-:W-:-:S04]  /*1efe0*/  @P1 SHF.R.S32.HI R6, RZ, 0x7, R0 ;  /* 0x00000007ff061819 */ /* 0x000fc80000011400 */
        /* <DEDUP_REMOVED lines=9> */
.L_x_3129:
[----:B--2---:R-:W-:Y:S02]  /*1f080*/  ISETP.NE.AND P0, PT, R14, RZ, PT ;  /* 0x000000ff0e00720c */ /* 0x004fe40003f05270 */
[----:B------:R-:W-:-:S11]  /*1f090*/  PLOP3.LUT P2, PT, PT, PT, PT, 0x8, 0x0 ;  /* 0x000000000000781c */ /* 0x000fd60003f4e170 */
[----:B------:R-:W-:Y:S05]  /*1f0a0*/  @P0 BRA `(.L_x_2949) ;  /* 0x00000000000c0947 */ /* 0x000fea0003800000 */
[----:B------:R-:W-:-:S03]  /*1f0b0*/  UMOV UR4, 0xffffffff ;  /* 0xffffffff00047882 */ /* 0x000fc60000000000 */
[----:B------:R-:W-:Y:S05]  /*1f0c0*/  BRA.DIV UR4, `(.L_x_2950) ;  /* 0x0000007204ec7947 */ /* 0x000fea000b800000 */
[----:B------:R-:W-:-:S13]  /*1f0d0*/  ELECT P2, URZ, PT ;  /* 0x00000000003f782f */ /* 0x000fda0003840000 */
.L_x_2949:
[----:B-1----:R-:W2:Y:S04]  /*1f0e0*/  LDL R2, [R1+0x50] ;  /* 0x0000500001027983 */ /* 0x002ea80000100800 */
[----:B------:R-:W3:Y:S01]  /*1f0f0*/  LDL R4, [R1+0x4] ;  /* 0x0000040001047983 */ /* 0x000ee20000100800 */
        /* <DEDUP_REMOVED lines=8> */
.L_x_3132:
[----:B------:R-:W-:Y:S05]  /*1f180*/  BSYNC B1 ;  /* 0x0000000000017941 */ /* 0x000fea0003800000 */
.L_x_2951:
[----:B------:R-:W-:Y:S04]  /*1f190*/  BSSY B1, `(.L_x_2953) ;  /* 0x0000085000017945 */ /* 0x000fe80003800000 */
[----:B------:R-:W-:Y:S05]  /*1f1a0*/  @!P2 BRA `(.L_x_2954) ;  /* 0x00000008000ca947 */ /* 0x000fea0003800000 */
[----:B------:R-:W2:Y:S04]  /*1f1b0*/  LDL R7, [R1+0x4] ;  /* 0x0000040001077983 */ /* 0x000ea80000100800 */
        /* <DEDUP_REMOVED lines=10> */
.L_x_3133:
[----:B------:R-:W-:Y:S05]  /*1f260*/  BSYNC B2 ;  /* 0x0000000000027941 */ /* 0x000fea0003800000 */
.L_x_2955:
        /* <DEDUP_REMOVED lines=8> */
.L_x_2958:
[----:B------:R-:W-:Y:S05]  /*1f2f0*/  BSYNC B2 ;  /* 0x0000000000027941 */ /* 0x000fea0003800000 */
.L_x_2957:
[----:B------:R-:W3:Y:S04]  /*1f300*/  LDL R5, [R1+0x4] ;  /* 0x0000040001057983 */ /* 0x000ee80000100800 */
        /* <DEDUP_REMOVED lines=13> */
.L_x_2959:
        /* <DEDUP_REMOVED lines=10> */
[----:B------:R-:W-:Y:S01]  /*1f480*/  MOV R14, 0x40 ;  /* 0x00000040000e7802 */ /* 0x000fe20000000f00 */
[----:B------:R-:W-:Y:S01]  /*1f490*/  VIADD R5, R7, 0x20400 ;  /* 0x0002040007057836 */ /* 0x000fe20000000000 */
[----:B------:R-:W-:Y:S01]  /*1f4a0*/  PLOP3.LUT P0, PT, PT, PT, PT, 0x80, 0x0 ;  /* 0x000000000000781c */ /* 0x000fe20003f0f070 */
[----:B------:R-:W-:Y:S01]  /*1f4b0*/  UMOV UR6, 0x0 ;  /* 0x0000000000067882 */ /* 0x000fe20000000000 */
[----:B------:R-:W-:Y:S01]  /*1f4c0*/  R2UR UR10, R14 ;  /* 0x000000000e0a72ca */ /* 0x000fe200000e0000 */
[----:B------:R-:W-:-:S14]  /*1f4d0*/  UMOV UR7, 0x12f00000 ;  /* 0x12f0000000077882 */ /* 0x000fdc0000000000 */
.L_x_2960:
        /* <DEDUP_REMOVED lines=15> */
.L_x_2961:
        /* <DEDUP_REMOVED lines=13> */
.L_x_3134:
[----:B------:R-:W-:Y:S05]  /*1f6a0*/  BSYNC B2 ;  /* 0x0000000000027941 */ /* 0x000fea0003800000 */
.L_x_2962:
[----:B------:R-:W-:Y:S01]  /*1f6b0*/  BSSY B2, `(.L_x_2964) ;  /* 0x000000a000027945 */ /* 0x000fe20003800000 */
[----:B------:R-:W-:Y:S01]  /*1f6c0*/  MOV R12, 0x0 ;  /* 0x00000000000c7802 */ /* 0x000fe20000000f00 */
[----:B0-----:R-:W-:Y:S02]  /*1f6d0*/  IMAD.MOV.U32 R13, RZ, RZ, 0x12f00000 ;  /* 0x12f00000ff0d7424 */ /* 0x001fe400078e00ff */
[----:B------:R-:W-:Y:S05]  /*1f6e0*/  @P4 BRA `(.L_x_2965) ;  /* 0x0000000000184947 */ /* 0x000fea0003800000 */
[----:B------:R-:W3:Y:S02]  /*1f6f0*/  LDL R2, [R1+0x8] ;  /* 0x0000080001027983 */ /* 0x000ee40000100800 */
[----:B---3--:R-:W-:Y:S01]  /*1f700*/  LOP3.LUT P0, RZ, R2, 0x1, RZ, 0xc0, !PT ;  /* 0x0000000102ff7812 */ /* 0x008fe2000780c0ff */
[----:B------:R-:W-:-:S04]  /*1f710*/  IMAD.MOV.U32 R2, RZ, RZ, 0x8000 ;  /* 0x00008000ff027424 */ /* 0x000fc800078e00ff */
[----:B------:R0:W-:Y:S08]  /*1f720*/  SYNCS.ARRIVE.TRANS64 RZ, [R4+URZ+0x348b0], R2 ;  /* 0x0348b00204ff79a7 */ /* 0x0001f0000800003f */
[----:B------:R-:W-:Y:S05]  /*1f730*/  @!P0 BRA `(.L_x_2965) ;  /* 0x0000000000048947 */ /* 0x000fea0003800000 */
[----:B------:R-:W-:Y:S01]  /*1f740*/  BPT.TRAP 0x1 ;  /* 0x000000040000795c */ /* 0x000fe20000300000 */
.L_x_2965:
[----:B------:R-:W-:Y:S05]  /*1f750*/  BSYNC B2 ;  /* 0x0000000000027941 */ /* 0x000fea0003800000 */
.L_x_2964:
[----:B------:R-:W3:Y:S04]  /*1f760*/  LDL R5, [R1+0x4] ;  /* 0x0000040001057983 */ /* 0x000ee80000100800 */
[----:B0-----:R-:W4:Y:S01]  /*1f770*/  LDL R2, [R1+0x10] ;  /* 0x0000100001027983 */ /* 0x001f220000100800 */
[----:B------:R-:W-:Y:S01]  /*1f780*/  R2UR UR10, R11 ;  /* 0x000000000b0a72ca */ /* 0x000fe200000e0000 */
[----:B------:R-:W-:Y:S01]  /*1f790*/  UIADD3 UR4, UP0, UR36, 0x670, URZ ;  /* 0x0000067024047890 */ /* 0x000fe2000ff1e03f */
[----:B------:R-:W-:Y:S01]  /*1f7a0*/  R2UR UR6, R12 ;  /* 0x000000000c0672ca */ /* 0x000fe200000e0000 */
[----:B-12---:R-:W-:Y:S01]  /*1f7b0*/  VIADD R4, R4, 0x348b0 ;  /* 0x000348b004047836 */ /* 0x006fe20000000000 */
[----:B------:R-:W-:Y:S01]  /*1f7c0*/  R2UR UR7, R13 ;  /* 0x000000000d0772ca */ /* 0x000fe200000e0000 */
[----:B------:R-:W-:Y:S01]  /*1f7d0*/  UIADD3.X UR5, URZ, UR37, URZ, UP0, !UPT ;  /* 0x000000253f057290 */ /* 0x000fe200087fe43f */
[----:B------:R-:W-:-:S02]  /*1f7e0*/  PLOP3.LUT P0, PT, PT, PT, PT, 0x80, 0x0 ;  /* 0x000000000000781c */ /* 0x000fc40003f0f070 */
[----:B---3--:R-:W-:-:S05]  /*1f7f0*/  IADD3 R5, R5, 0x400, RZ ;  /* 0x0000040005057810 */ /* 0x008fca0007ffe0ff */
[----:B----4-:R-:W-:-:S07]  /*1f800*/  IMAD R2, R2, 0x8000, R5 ;  /* 0x0000800002027824 */ /* 0x010fce00078e0205 */
.L_x_2966:
        /* <DEDUP_REMOVED lines=19> */
.L_x_2967:
        /* <DEDUP_REMOVED lines=10> */
.L_x_2954:
[----:B------:R-:W-:Y:S05]  /*1f9e0*/  BSYNC B1 ;  /* 0x0000000000017941 */ /* 0x000fea0003800000 */
.L_x_2953:
[----:B------:R-:W1:Y:S04]  /*1f9f0*/  LDL.LU R7, [R1+0x10] ;  /* 0x0000100001077983 */ /* 0x000e680000300800 */
[----:B------:R-:W2:Y:S01]  /*1fa00*/  LDL.LU R5, [R1+0x24] ;  /* 0x0000240001057983 */ /* 0x000ea20000300800 */
[----:B------:R-:W-:Y:S01]  /*1fa10*/  PLOP3.LUT P5, PT, PT, PT, PT, 0x8, 0x0 ;  /* 0x000000000000781c */ /* 0x000fe20003fae170 */
[----:B-1----:R-:W-:Y:S01]  /*1fa20*/  VIADD R2, R7, 0x1 ;  /* 0x0000000107027836 */ /* 0x002fe20000000000 */
[----:B------:R-:W-:-:S04]  /*1fa30*/  IADD3 R7, R6, -0x2, RZ ;  /* 0xfffffffe06077810 */ /* 0x000fc80007ffe0ff */
        /* <DEDUP_REMOVED lines=8> */
.L_x_2983:
[----:B------:R-:W-:Y:S05]  /*1fac0*/  YIELD ;  /* 0x0000000000007946 */ /* 0x000fea0003800000 */
[----:B------:R-:W-:Y:S04]  /*1fad0*/  BSSY B1, `(.L_x_2968) ;  /* 0x0000080000017945 */ /* 0x000fe80003800000 */
[----:B--2---:R-:W-:Y:S05]  /*1fae0*/  @!P2 BRA `(.L_x_2969) ;  /* 0x0000000400f8a947 */ /* 0x004fea0003800000 */
[----:B-1----:R-:W2:Y:S04]  /*1faf0*/  LDL R5, [R1+0x4] ;  /* 0x0000040001057983 */ /* 0x002ea80000100800 */
[----:B------:R-:W2:Y:S04]  /*1fb00*/  LDL R4, [R1+0x10] ;  /* 0x0000100001047983 */ /* 0x000ea80000100800 */
[----:B------:R-:W3:Y:S01]  /*1fb10*/  LDL R3, [R1+0x24] ;  /* 0x0000240001037983 */ /* 0x000ee20000100800 */
[----:B------:R-:W-:Y:S01]  /*1fb20*/  BSSY B2, `(.L_x_2970) ;  /* 0x0000008000027945 */ /* 0x000fe20003800000 */
[----:B------:R-:W1:Y:S02]  /*1fb30*/  S2R R2, SR_TID.X ;  /* 0x0000000000027919 */ /* 0x000e640000002100 */
[----:B-1----:R-:W-:-:S04]  /*1fb40*/  LOP3.LUT R2, R2, 0x7f, RZ, 0xc0, !PT ;  /* 0x0000007f02027812 */ /* 0x002fc800078ec0ff */
[----:B------:R-:W-:Y:S01]  /*1fb50*/  ISETP.NE.AND P1, PT, R2, RZ, PT ;  /* 0x000000ff0200720c */ /* 0x000fe20003f25270 */
[----:B--2---:R-:W-:Y:S01]  /*1fb60*/  IMAD R6, R4, 0x8, R5 ;  /* 0x0000000804067824 */ /* 0x004fe200078e0205 */
[----:B---3--:R-:W-:-:S04]  /*1fb70*/  SHF.L.U32 R5, R3, 0x1f, RZ ;  /* 0x0000001f03057819 */ /* 0x008fc800000006ff */
[----:B------:R-:W1:Y:S02]  /*1fb80*/  SYNCS.PHASECHK.TRANS64.TRYWAIT P0, [R6+URZ+0x348a0], R5 ;  /* 0x0348a005060075a7 */ /* 0x000e64000800017f */
[----:B-1----:R-:W-:Y:S05]  /*1fb90*/  @!P0 BRA `(.L_x_2971) ;  /* 0x00000068009c8947 */ /* 0x002fea0003800000 */
.L_x_3135:
[----:B------:R-:W-:Y:S05]  /*1fba0*/  BSYNC B2 ;  /* 0x0000000000027941 */ /* 0x000fea0003800000 */
.L_x_2970:
        /* <DEDUP_REMOVED lines=8> */
.L_x_2973:
[----:B------:R-:W-:Y:S05]  /*1fc30*/  BSYNC B2 ;  /* 0x0000000000027941 */ /* 0x000fea0003800000 */
.L_x_2972:
[----:B------:R-:W3:Y:S04]  /*1fc40*/  LDL R3, [R1+0x4] ;  /* 0x0000040001037983 */ /* 0x000ee80000100800 */
[----:B--2---:R-:W3:Y:S01]  /*1fc50*/  LDL R2, [R1+0x10] ;  /* 0x0000100001027983 */ /* 0x004ee20000100800 */
[----:B------:R-:W-:Y:S01]  /*1fc60*/  MOV R11, RZ ;  /* 0x000000ff000b7202 */ /* 0x000fe20000000f00 */
[----:B------:R-:W-:Y:S01]  /*1fc70*/  UIADD3 UR4, UP0, UR36, 0x570, URZ ;  /* 0x0000057024047890 */ /* 0x000fe2000ff1e03f */
[----:B------:R-:W-:Y:S01]  /*1fc80*/  PLOP3.LUT P0, PT, PT, PT, PT, 0x80, 0x0 ;  /* 0x000000000000781c */ /* 0x000fe20003f0f070 */
[----:B------:R-:W-:Y:S01]  /*1fc90*/  UMOV UR6, 0x0 ;  /* 0x0000000000067882 */ /* 0x000fe20000000000 */
[----:B------:R-:W-:Y:S01]  /*1fca0*/  R2UR UR10, R11 ;  /* 0x000000000b0a72ca */ /* 0x000fe200000e0000 */
[----:B------:R-:W-:Y:S01]  /*1fcb0*/  UIADD3.X UR5, URZ, UR37, URZ, UP0, !UPT ;  /* 0x000000253f057290 */ /* 0x000fe200087fe43f */
[----:B------:R-:W-:Y:S01]  /*1fcc0*/  UMOV UR7, 0x12f00000 ;  /* 0x12f0000000077882 */ /* 0x000fe20000000000 */
[----:B---3--:R-:W-:-:S02]  /*1fcd0*/  IMAD R4, R2, 0xc000, R3 ;  /* 0x0000c00002047824 */ /* 0x008fc400078e0203 */
[----:B------:R-:W-:Y:S02]  /*1fce0*/  IMAD R3, R7, 0x80, R10 ;  /* 0x0000008007037824 */ /* 0x000fe400078e020a */
[----:B------:R-:W-:Y:S01]  /*1fcf0*/  VIADD R2, R6, 0x34890 ;  /* 0x0003489006027836 */ /* 0x000fe20000000000 */
[----:B------:R-:W-:-:S07]  /*1fd00*/  IADD3 R8, R4, 0x1c400, RZ ;  /* 0x0001c40004087810 */ /* 0x000fce0007ffe0ff */
.L_x_2974:
        /* <DEDUP_REMOVED lines=16> */
.L_x_2975:
        /* <DEDUP_REMOVED lines=10> */
[----:B------:R-:W-:Y:S01]  /*1feb0*/  IADD3 R4, R4, 0x24400, RZ ;  /* 0x0002440004047810 */ /* 0x000fe20007ffe0ff */
[----:B------:R-:W-:Y:S01]  /*1fec0*/  UMOV UR6, 0x0 ;  /* 0x0000000000067882 */ /* 0x000fe20000000000 */
[----:B------:R-:W-:Y:S01]  /*1fed0*/  PLOP3.LUT P0, PT, PT, PT, PT, 0x80, 0x0 ;  /* 0x000000000000781c */ /* 0x000fe20003f0f070 */
[----:B------:R-:W-:Y:S01]  /*1fee0*/  UMOV UR7, 0x12f00000 ;  /* 0x12f0000000077882 */ /* 0x000fe20000000000 */
[----:B------:R-:W-:-:S11]  /*1fef0*/  UMOV UR10, 0x80 ;  /* 0x00000080000a7882 */ /* 0x000fd60000000000 */
.L_x_2976:
        /* <DEDUP_REMOVED lines=13> */
.L_x_3136:
[----:B------:R-:W-:Y:S05]  /*1ffd0*/  BSYNC B2 ;  /* 0x0000000000027941 */ /* 0x000fea0003800000 */
.L_x_2977:
[----:B------:R-:W-:Y:S01]  /*1ffe0*/  BSSY B2, `(.L_x_2979) ;  /* 0x000000a000027945 */ /* 0x000fe20003800000 */
[----:B------:R-:W-:Y:S02]  /*1fff0*/  IMAD.MOV.U32 R4, RZ, RZ, 0x0 ;  /* 0x00000000ff047424 */ /* 0x000fe400078e00ff */
[----:B-12---:R-:W-:Y:S01]  /*20000*/  IMAD.MOV.U32 R5, RZ, RZ, 0x12f00000 ;  /* 0x12f00000ff057424 */ /* 0x006fe200078e00ff */
[----:B------:R-:W-:Y:S06]  /*20010*/  @P1 BRA `(.L_x_2980) ;  /* 0x0000000000181947 */ /* 0x000fec0003800000 */
[----:B------:R-:W2:Y:S02]  /*20020*/  LDL R2, [R1+0x8] ;  /* 0x0000080001027983 */ /* 0x000ea40000100800 */
[----:B--2---:R-:W-:Y:S02]  /*20030*/  LOP3.LUT P0, RZ, R2, 0x1, RZ, 0xc0, !PT ;  /* 0x0000000102ff7812 */ /* 0x004fe4000780c0ff */
[----:B------:R-:W-:-:S04]  /*20040*/  MOV R2, 0x8000 ;  /* 0x0000800000027802 */ /* 0x000fc80000000f00 */
[----:B------:R1:W-:Y:S07]  /*20050*/  SYNCS.ARRIVE.TRANS64 RZ, [R6+URZ+0x348b0], R2 ;  /* 0x0348b00206ff79a7 */ /* 0x0003ee000800003f */
[----:B------:R-:W-:Y:S05]  /*20060*/  @!P0 BRA `(.L_x_2980) ;  /* 0x0000000000048947 */ /* 0x000fea0003800000 */
[----:B------:R-:W-:Y:S01]  /*20070*/  BPT.TRAP 0x1 ;  /* 0x000000040000795c */ /* 0x000fe20000300000 */
.L_x_2980:
[----:B------:R-:W-:Y:S05]  /*20080*/  BSYNC B2 ;  /* 0x0000000000027941 */ /* 0x000fea0003800000 */
.L_x_2979:
[----:B-1----:R-:W2:Y:S04]  /*20090*/  LDL R2, [R1+0x4] ;  /* 0x0000040001027983 */ /* 0x002ea80000100800 */
[----:B------:R-:W3:Y:S01]  /*200a0*/  LDL R8, [R1+0x10] ;  /* 0x0000100001087983 */ /* 0x000ee20000100800 */
[----:B------:R-:W-:Y:S01]  /*200b0*/  R2UR UR10, R11 ;  /* 0x000000000b0a72ca */ /* 0x000fe200000e0000 */
[----:B------:R-:W-:Y:S01]  /*200c0*/  UIADD3 UR4, UP0, UR36, 0x670, URZ ;  /* 0x0000067024047890 */ /* 0x000fe2000ff1e03f */
[----:B------:R-:W-:Y:S01]  /*200d0*/  R2UR UR6, R4 ;  /* 0x00000000040672ca */ /* 0x000fe200000e0000 */
[----:B------:R-:W-:Y:S01]  /*200e0*/  VIADD R6, R6, 0x348b0 ;  /* 0x000348b006067836 */ /* 0x000fe20000000000 */
[----:B------:R-:W-:Y:S01]  /*200f0*/  R2UR UR7, R5 ;  /* 0x00000000050772ca */ /* 0x000fe200000e0000 */
[----:B------:R-:W-:Y:S01]  /*20100*/  UIADD3.X UR5, URZ, UR37, URZ, UP0, !UPT ;  /* 0x000000253f057290 */ /* 0x000fe200087fe43f */
[----:B------:R-:W-:Y:S01]  /*20110*/  PLOP3.LUT P0, PT, PT, PT, PT, 0x80, 0x0 ;  /* 0x000000000000781c */ /* 0x000fe20003f0f070 */
[----:B--2---:R-:W-:-:S05]  /*20120*/  VIADD R2, R2, 0x400 ;  /* 0x0000040002027836 */ /* 0x004fca0000000000 */
[----:B---3--:R-:W-:-:S07]  /*20130*/  LEA R2, R8, R2, 0xf ;  /* 0x0000000208027211 */ /* 0x008fce00078e78ff */
.L_x_2981:
        /* <DEDUP_REMOVED lines=10> */
[----:B------:R-:W-:Y:S01]  /*201e0*/  R2UR UR10, R12 ;  /* 0x000000000c0a72ca */ /* 0x000fe200000e0000 */
[----:B------:R-:W-:Y:S01]  /*201f0*/  VIADD R2, R2, 0x4000 ;  /* 0x0000400002027836 */ /* 0x000fe20000000000 */
[----:B------:R-:W-:Y:S02]  /*20200*/  R2UR UR6, R4 ;  /* 0x00000000040672ca */ /* 0x000fe400000e0000 */
[----:B------:R-:W-:Y:S02]  /*20210*/  R2UR UR7, R5 ;  /* 0x00000000050772ca */ /* 0x000fe400000e0000 */
[----:B------:R-:W-:-:S13]  /*20220*/  PLOP3.LUT P0, PT, PT, PT, PT, 0x80, 0x0 ;  /* 0x000000000000781c */ /* 0x000fda0003f0f070 */
.L_x_2982:
        /* <DEDUP_REMOVED lines=10> */
.L_x_2969:
[----:B------:R-:W-:Y:S05]  /*202d0*/  BSYNC B1 ;  /* 0x0000000000017941 */ /* 0x000fea0003800000 */
.L_x_2968:
[----:B-1----:R-:W2:Y:S04]  /*202e0*/  LDL.LU R5, [R1+0x10] ;  /* 0x0000100001057983 */ /* 0x002ea80000300800 */
[----:B------:R-:W3:Y:S01]  /*202f0*/  LDL.LU R4, [R1+0x24] ;  /* 0x0000240001047983 */ /* 0x000ee20000300800 */
[----:B--2---:R-:W-:-:S05]  /*20300*/  VIADD R2, R5, 0x1 ;  /* 0x0000000105027836 */ /* 0x004fca0000000000 */
[----:B------:R-:W-:-:S04]  /*20310*/  ISETP.NE.AND P0, PT, R2, 0x2, PT ;  /* 0x000000020200780c */ /* 0x000fc80003f05270 */
[----:B------:R-:W-:Y:S02]  /*20320*/  SEL R3, RZ, 0x1, P0 ;  /* 0x00000001ff037807 */ /* 0x000fe40000000000 */
[----:B------:R-:W-:Y:S02]  /*20330*/  SEL R2, R2, RZ, P0 ;  /* 0x000000ff02027207 */ /* 0x000fe40000000000 */
[----:B---3--:R-:W-:Y:S02]  /*20340*/  LOP3.LUT R4, R4, R3, RZ, 0x3c, !PT ;  /* 0x0000000304047212 */ /* 0x008fe400078e3cff */
[C---:B------:R-:W-:Y:S02]  /*20350*/  ISETP.GT.AND P0, PT, R7.reuse, R9, PT ;  /* 0x000000090700720c */ /* 0x040fe40003f04270 */
[----:B------:R-:W-:Y:S01]  /*20360*/  IADD3 R7, R7, -0x1, RZ ;  /* 0xffffffff07077810 */ /* 0x000fe20007ffe0ff */
[----:B------:R2:W-:Y:S04]  /*20370*/  STL [R1+0x24], R4 ;  /* 0x0000240401007387 */ /* 0x0005e80000100800 */
[----:B------:R2:W-:Y:S06]  /*20380*/  STL [R1+0x10], R2 ;  /* 0x0000100201007387 */ /* 0x0005ec0000100800 */
[----:B------:R-:W-:Y:S05]  /*20390*/  @P0 BRA `(.L_x_2983) ;  /* 0xfffffff400c80947 */ /* 0x000fea000383ffff */
.L_x_2947:
[----:B------:R-:W-:Y:S05]  /*203a0*/  BSYNC B0 ;  /* 0x0000000000007941 */ /* 0x000fea0003800000 */
.L_x_2946:
[----:B------:R-:W3:Y:S01]  /*203b0*/  LDC R0, c[0x0][0x448] ;  /* 0x00011200ff007b82 */ /* 0x000ee20000000800 */
[----:B------:R-:W-:Y:S05]  /*203c0*/  @!P5 WARPSYNC.ALL ;  /* 0x000000000000d948 */ /* 0x000fea0003800000 */
[----:B------:R-:W-:Y:S02]  /*203d0*/  BSSY B7, `(.L_x_2984) ;  /* 0x0000447000077945 */ /* 0x000fe40003800000 */
[----:B------:R-:W-:Y:S01]  /*203e0*/  @!P5 BAR.SYNC.DEFER_BLOCKING 0xc, 0x180 ;  /* 0x030600000000db1d */ /* 0x000fe20000010000 */
[----:B---3--:R-:W-:Y:S02]  /*203f0*/  ISETP.NE.AND P0, PT, R0, 0x1, PT ;  /* 0x000000010000780c */ /* 0x008fe40003f05270 */
[----:B------:R-:W-:-:S11]  /*20400*/  LEA R0, R17, 0x7f, 0x7 ;  /* 0x0000007f11007811 */ /* 0x000fd600078e38ff */
[----:B--2---:R-:W2:Y:S08]  /*20410*/  @P0 LDC R2, c[0x0][0x44c] ;  /* 0x00011300ff020b82 */ /* 0x004eb00000000800 */
[----:B-1----:R-:W1:Y:S01]  /*20420*/  @P0 LDC R3, c[0x0][0x450] ;  /* 0x00011400ff030b82 */ /* 0x002e620000000800 */
[----:B--2---:R-:W-:-:S05]  /*20430*/  @P0 IMAD.HI.U32 R2, R0, R2, RZ ;  /* 0x0000000200020227 */ /* 0x004fca00078e00ff */
[----:B-1----:R-:W-:-:S05]  /*20440*/  @P0 SHF.R.U32.HI R0, RZ, R3, R2 ;  /* 0x00000003ff000219 */ /* 0x002fca0000011602 */
[----:B------:R-:W-:-:S05]  /*20450*/  IMAD.IADD R0, R21, 0x1, R0 ;  /* 0x0000000115007824 */ /* 0x000fca00078e0200 */
[----:B------:R-:W-:-:S04]  /*20460*/  SHF.R.S32.HI R2, RZ, 0x1f, R0 ;  /* 0x0000001fff027819 */ /* 0x000fc80000011400 */
[----:B------:R-:W-:-:S04]  /*20470*/  LEA.HI R0, R2, R0, RZ, 0x7 ;  /* 0x0000000002007211 */ /* 0x000fc800078f38ff */
[----:B------:R-:W-:-:S04]  /*20480*/  SHF.R.S32.HI R0, RZ, 0x7, R0 ;  /* 0x00000007ff007819 */ /* 0x000fc80000011400 */
[----:B------:R-:W-:-:S04]  /*20490*/  VIMNMX R4, R20, R0, PT ;  /* 0x0000000014047248 */ /* 0x000fc80003fe0100 */
[----:B------:R-:W-:Y:S01]  /*204a0*/  ISETP.GT.AND P0, PT, R4, RZ, PT ;  /* 0x000000ff0400720c */ /* 0x000fe20003f04270 */
[----:B------:R1:W-:-:S12]  /*204b0*/  STL [R1+0x38], R4 ;  /* 0x0000380401007387 */ /* 0x0003d80000100800 */
[----:B-1----:R-:W-:Y:S05]  /*204c0*/  @P0 BRA `(.L_x_2985) ;  /* 0x0000000000440947 */ /* 0x002fea0003800000 */
[----:B------:R-:W1:Y:S02]  /*204d0*/  S2R R4, SR_TID.X ;  /* 0x0000000000047919 */ /* 0x000e640000002100 */
[----:B-1----:R-:W-:-:S04]  /*204e0*/  LOP3.LUT R4, R4, 0x7f, RZ, 0xc0, !PT ;  /* 0x0000007f04047812 */ /* 0x002fc800078ec0ff */
[----:B------:R-:W-:-:S13]  /*204f0*/  ISETP.NE.AND P1, PT, R4, RZ, PT ;  /* 0x000000ff0400720c */ /* 0x000fda0003f25270 */
[----:B------:R-:W-:Y:S05]  /*20500*/  @P1 BRA `(.L_x_2986) ;  /* 0x0000004000cc1947 */ /* 0x000fea0003800000 */
[----:B------:R-:W1:Y:S01]  /*20510*/  S2R R3, SR_LANEID ;  /* 0x0000000000037919 */ /* 0x000e620000000000 */
[----:B------:R-:W-:Y:S02]  /*20520*/  VOTEU.ANY UR4, UPT, PT ;  /* 0x0000000000047886 */ /* 0x000fe400038e0100 */
[----:B------:R-:W1:Y:S08]  /*20530*/  FLO.U32 R0, UR4 ;  /* 0x0000000400007d00 */ /* 0x000e7000080e0000 */
[----:B------:R-:W2:Y:S01]  /*20540*/  POPC R4, UR4 ;  /* 0x0000000400047d09 */ /* 0x000ea20008000000 */
[----:B-1----:R-:W-:-:S02]  /*20550*/  ISETP.EQ.U32.AND P0, PT, R0, R3, PT ;  /* 0x000000030000720c */ /* 0x002fc40003f02070 */
[----:B------:R-:W2:Y:S11]  /*20560*/  LDC.64 R2, c[0x0][0xc60] ;  /* 0x00031800ff027b82 */ /* 0x000eb60000000a00 */
[----:B--2---:R-:W2:Y:S01]  /*20570*/  @P0 ATOMG.E.ADD.STRONG.GPU PT, R3, desc[UR60][R2.64], R4 ;  /* 0x00000004020309a8 */ /* 0x004ea200081ee1fc */
[----:B------:R-:W1:Y:S02]  /*20580*/  S2R R5, SR_LTMASK ;  /* 0x0000000000057919 */ /* 0x000e640000003900 */
[----:B-1----:R-:W-:-:S06]  /*20590*/  LOP3.LUT R5, R5, UR4, RZ, 0xc0, !PT ;  /* 0x0000000405057c12 */ /* 0x002fcc000f8ec0ff */
[----:B------:R-:W1:Y:S01]  /*205a0*/  POPC R5, R5 ;  /* 0x0000000500057309 */ /* 0x000e620000000000 */
[----:B--2---:R-:W1:Y:S02]  /*205b0*/  SHFL.IDX PT, R0, R3, R0, 0x1f ;  /* 0x00001f0003007589 */ /* 0x004e6400000e0000 */
[----:B-1----:R-:W-:Y:S01]  /*205c0*/  IADD3 R16, R0, UR39, R5 ;  /* 0x0000002700107c10 */ /* 0x002fe2000fffe005 */
[----:B------:R-:W-:Y:S06]  /*205d0*/  BRA `(.L_x_2986) ;  /* 0x0000004000987947 */ /* 0x000fec0003800000 */
.L_x_2985:
        /* <DEDUP_REMOVED lines=21> */
.L_x_2988:
[----:B------:R-:W-:Y:S05]  /*20730*/  BSYNC B6 ;  /* 0x0000000000067941 */ /* 0x000fea0003800000 */
.L_x_2987:
        /* <DEDUP_REMOVED lines=9> */
[----:B------:R1:W2:Y:S01]  /*207d0*/  LDC.64 R2, c[0x4][R0] ;  /* 0x0100000000027b82 */ /* 0x0002a20000000a00 */
[----:B------:R-:W-:Y:S01]  /*207e0*/  IMAD.U32 R4, RZ, RZ, UR6 ;  /* 0x00000006ff047e24 */ /* 0x000fe2000f8e00ff */
[----:B------:R-:W-:Y:S01]  /*207f0*/  MOV R6, UR8 ;  /* 0x0000000800067c02 */ /* 0x000fe20008000f00 */
[----:B------:R-:W-:Y:S01]  /*20800*/  IMAD.U32 R5, RZ, RZ, UR7 ;  /* 0x00000007ff057e24 */ /* 0x000fe2000f8e00ff */
[----:B------:R-:W-:Y:S01]  /*20810*/  MOV R11, UR5 ;  /* 0x00000005000b7c02 */ /* 0x000fe20008000f00 */
[----:B------:R-:W-:Y:S01]  /*20820*/  IMAD.U32 R7, RZ, RZ, UR9 ;  /* 0x00000009ff077e24 */ /* 0x000fe2000f8e00ff */
[----:B0-----:R-:W-:Y:S01]  /*20830*/  MOV R13, RZ ;  /* 0x000000ff000d7202 */ /* 0x001fe20000000f00 */
[----:B------:R-:W-:-:S02]  /*20840*/  IMAD.U32 R10, RZ, RZ, UR4 ;  /* 0x00000004ff0a7e24 */ /* 0x000fc4000f8e00ff */
[----:B------:R-:W-:Y:S02]  /*20850*/  IMAD.MOV.U32 R8, RZ, RZ, 0x70 ;  /* 0x00000070ff087424 */ /* 0x000fe400078e00ff */
[----:B-1----:R-:W-:-:S07]  /*20860*/  IMAD.MOV.U32 R12, RZ, RZ, 0x1 ;  /* 0x00000001ff0c7424 */ /* 0x002fce00078e00ff */
[----:B------:R-:W-:-:S07]  /*20870*/  LEPC R20, `(.L_x_2991) ;  /* 0x000000001014794e */ /* 0x000fce0000000000 */
[----:B--2---:R-:W-:Y:S05]  /*20880*/  CALL.ABS.NOINC R2 ;  /* 0x0000000002007343 */ /* 0x004fea0003c00000 */
.L_x_2991:
[----:B------:R-:W-:Y:S01]  /*20890*/  MOV R2, 0x0 ;  /* 0x0000000000027802 */ /* 0x000fe20000000f00 */
[----:B------:R-:W-:Y:S01]  /*208a0*/  ULDC.64 UR4, c[0x4][0x118] ;  /* 0x0100460000047ab9 */ /* 0x000fe20000000a00 */
[----:B------:R-:W-:Y:S01]  /*208b0*/  ULDC.64 UR6, c[0x4][0x120] ;  /* 0x0100480000067ab9 */ /* 0x000fe20000000a00 */
[----:B------:R-:W-:Y:S01]  /*208c0*/  ULDC.64 UR8, c[0x4][0x80] ;  /* 0x0100200000087ab9 */ /* 0x000fe20000000a00 */
[----:B------:R-:W-:Y:S01]  /*208d0*/  IMAD.U32 R4, RZ, RZ, UR4 ;  /* 0x00000004ff047e24 */ /* 0x000fe2000f8e00ff */
[----:B------:R-:W-:Y:S01]  /*208e0*/  MOV R6, UR6 ;  /* 0x0000000600067c02 */ /* 0x000fe20008000f00 */
[----:B------:R-:W0:Y:S01]  /*208f0*/  LDC.64 R2, c[0x4][R2] ;  /* 0x0100000002027b82 */ /* 0x000e220000000a00 */
[----:B------:R-:W-:Y:S01]  /*20900*/  IMAD.U32 R5, RZ, RZ, UR5 ;  /* 0x00000005ff057e24 */ /* 0x000fe2000f8e00ff */
[----:B------:R-:W-:Y:S01]  /*20910*/  MOV R11, UR9 ;  /* 0x00000009000b7c02 */ /* 0x000fe20008000f00 */
[----:B------:R-:W-:Y:S01]  /*20920*/  IMAD.U32 R7, RZ, RZ, UR7 ;  /* 0x00000007ff077e24 */ /* 0x000fe2000f8e00ff */
[----:B------:R-:W-:Y:S01]  /*20930*/  MOV R13, RZ ;  /* 0x000000ff000d7202 */ /* 0x000fe20000000f00 */
[----:B------:R-:W-:-:S02]  /*20940*/  IMAD.U32 R10, RZ, RZ, UR8 ;  /* 0x00000008ff0a7e24 */ /* 0x000fc4000f8e00ff */
[----:B------:R-:W-:Y:S02]  /*20950*/  IMAD.MOV.U32 R8, RZ, RZ, 0x70 ;  /* 0x00000070ff087424 */ /* 0x000fe400078e00ff */
[----:B------:R-:W-:-:S07]  /*20960*/  IMAD.MOV.U32 R12, RZ, RZ, 0x1 ;  /* 0x00000001ff0c7424 */ /* 0x000fce00078e00ff */
[----:B------:R-:W-:-:S07]  /*20970*/  LEPC R20, `(.L_x_2990) ;  /* 0x000000001014794e */ /* 0x000fce0000000000 */
[----:B0-----:R-:W-:Y:S05]  /*20980*/  CALL.ABS.NOINC R2 ;  /* 0x0000000002007343 */ /* 0x001fea0003c00000 */
.L_x_2990:
[----:B------:R-:W-:Y:S05]  /*20990*/  BSYNC B6 ;  /* 0x0000000000067941 */ /* 0x000fea0003800000 */
.L_x_2989:
[----:B------:R-:W2:Y:S01]  /*209a0*/  LDL.LU R2, [R1] ;  /* 0x0000000001027983 */ /* 0x000ea20000300800 */
[----:B------:R-:W-:-:S03]  /*209b0*/  ULDC.64 UR4, c[0x0][0x9f8] ;  /* 0x00027e0000047ab9 */ /* 0x000fc60000000a00 */
[----:B------:R-:W3:Y:S04]  /*209c0*/  LDL.LU R4, [R1+0x14] ;  /* 0x0000140001047983 */ /* 0x000ee80000300800 */
[----:B------:R-:W4:Y:S01]  /*209d0*/  LDL R7, [R1+0x18] ;  /* 0x0000180001077983 */ /* 0x000f220000100800 */
[----:B------:R-:W-:-:S03]  /*209e0*/  ISETP.NE.U32.AND P0, PT, RZ, UR4, PT ;  /* 0x00000004ff007c0c */ /* 0x000fc6000bf05070 */
[----:B------:R-:W5:Y:S01]  /*209f0*/  LDL R0, [R1+0x38] ;  /* 0x0000380001007983 */ /* 0x000f620000100800 */
[----:B------:R-:W-:-:S13]  /*20a00*/  ISETP.NE.AND.EX P0, PT, RZ, UR5, PT, P0 ;  /* 0x00000005ff007c0c */ /* 0x000fda000bf05300 */
[----:B--2---:R-:W-:-:S04]  /*20a10*/  @P0 IADD3 R2, P1, R2, UR4, RZ ;  /* 0x0000000402020c10 */ /* 0x004fc8000ff3e0ff */
[----:B---3--:R-:W-:Y:S01]  /*20a20*/  @P0 IADD3.X R3, R4, UR5, RZ, P1, !PT ;  /* 0x0000000504030c10 */ /* 0x008fe20008ffe4ff */
[----:B------:R-:W-:-:S04]  /*20a30*/  ULDC.64 UR4, c[0x0][0xa08] ;  /* 0x0002820000047ab9 */ /* 0x000fc80000000a00 */
[----:B----4-:R1:W2:Y:S02]  /*20a40*/  @P0 LDG.E R7, desc[UR60][R2.64] ;  /* 0x0000003c02070981 */ /* 0x0102a4000c1e1900 */
[----:B-1----:R-:W1:Y:S01]  /*20a50*/  LDC.64 R2, c[0x0][0x418] ;  /* 0x00010600ff027b82 */ /* 0x002e620000000a00 */
[----:B-----5:R-:W-:Y:S01]  /*20a60*/  VIADD R4, R0, 0xffffffff ;  /* 0xffffffff00047836 */ /* 0x020fe20000000000 */
[----:B--2---:R-:W-:Y:S01]  /*20a70*/  SHF.R.S32.HI R8, RZ, 0x1f, R7 ;  /* 0x0000001fff087819 */ /* 0x004fe20000011407 */
[----:B------:R2:W-:Y:S04]  /*20a80*/  @P0 STL [R1+0x18], R7 ;  /* 0x0000180701000387 */ /* 0x0005e80000100800 */
        /* <DEDUP_REMOVED lines=10> */
.L_x_3139:
[----:B-1----:R-:W3:Y:S01]  /*20b30*/  LDL.LU R5, [R1+0x8] ;  /* 0x0000080001057983 */ /* 0x002ee20000300800 */
[----:B------:R-:W-:Y:S02]  /*20b40*/  PLOP3.LUT P1, PT, PT, PT, PT, 0x8, 0x0 ;  /* 0x000000000000781c */ /* 0x000fe40003f2e170 */
[----:B--2---:R-:W-:Y:S01]  /*20b50*/  ISETP.NE.AND P0, PT, R14, RZ, PT ;  /* 0x000000ff0e00720c */ /* 0x004fe20003f05270 */
[----:B------:R1:W-:Y:S04]  /*20b60*/  STL [R1], R0 ;  /* 0x0000000001007387 */ /* 0x0003e80000100800 */
[----:B------:R1:W-:Y:S01]  /*20b70*/  STL [R1+0x14], R4 ;  /* 0x0000140401007387 */ /* 0x0003e20000100800 */
[----:B---3--:R-:W-:-:S05]  /*20b80*/  LOP3.LUT R5, R5, 0xfffffffb, RZ, 0xc0, !PT ;  /* 0xfffffffb05057812 */ /* 0x008fca00078ec0ff */
[----:B------:R-:W-:-:S05]  /*20b90*/  @P1 LOP3.LUT R5, R5, 0x4, RZ, 0xfc, !PT ;  /* 0x0000000405051812 */ /* 0x000fca00078efcff */
[----:B------:R1:W-:Y:S01]  /*20ba0*/  STL [R1+0x8], R5 ;  /* 0x0000080501007387 */ /* 0x0003e20000100800 */
[----:B------:R-:W-:Y:S05]  /*20bb0*/  @P0 BRA `(.L_x_2993) ;  /* 0x0000000400480947 */ /* 0x000fea0003800000 */
[----:B------:R-:W-:-:S03]  /*20bc0*/  UMOV UR4, 0xffffffff ;  /* 0xffffffff00047882 */ /* 0x000fc60000000000 */
[----:B------:R-:W-:Y:S05]  /*20bd0*/  BRA.DIV UR4, `(.L_x_2994) ;  /* 0x0000005a04e87947 */ /* 0x000fea000b800000 */
[----:B------:R-:W-:-:S13]  /*20be0*/  ELECT P6, URZ, PT ;  /* 0x00000000003f782f */ /* 0x000fda00038c0000 */
.L_x_3142:
[----:B------:R-:W-:Y:S05]  /*20bf0*/  @!P6 BRA `(.L_x_2993) ;  /* 0x000000040038e947 */ /* 0x000fea0003800000 */
[----:B------:R-:W-:-:S04]  /*20c00*/  ISETP.NE.U32.AND P0, PT, R2, RZ, PT ;  /* 0x000000ff0200720c */ /* 0x000fc80003f05070 */
[----:B------:R-:W-:-:S13]  /*20c10*/  ISETP.NE.AND.EX P0, PT, R3, RZ, PT, P0 ;  /* 0x000000ff0300720c */ /* 0x000fda0003f05300 */
[----:B------:R-:W-:Y:S05]  /*20c20*/  @!P0 BRA `(.L_x_2995) ;  /* 0x0000000000548947 */ /* 0x000fea0003800000 */
[----:B------:R-:W2:Y:S01]  /*20c30*/  LDC R6, c[0x0][0x43c] ;  /* 0x00010f00ff067b82 */ /* 0x000ea20000000800 */
[----:B------:R-:W-:Y:S01]  /*20c40*/  IMAD.MOV.U32 R9, RZ, RZ, R4 ;  /* 0x000000ffff097224 */ /* 0x000fe200078e0004 */
[----:B------:R-:W-:-:S04]  /*20c50*/  ULDC.64 UR4, c[0x0][0x428] ;  /* 0x00010a0000047ab9 */ /* 0x000fc80000000a00 */
[----:B-1----:R-:W-:Y:S02]  /*20c60*/  MOV R0, R9 ;  /* 0x0000000900007202 */ /* 0x002fe40000000f00 */
[----:B--2---:R-:W-:-:S13]  /*20c70*/  ISETP.NE.AND P0, PT, R6, 0x1, PT ;  /* 0x000000010600780c */ /* 0x004fda0003f05270 */
[----:B------:R-:W1:Y:S02]  /*20c80*/  @P0 LDC.64 R4, c[0x0][0x440] ;  /* 0x00011000ff040b82 */ /* 0x000e640000000a00 */
[----:B-1----:R-:W-:-:S05]  /*20c90*/  @P0 IMAD.HI.U32 R4, R9, R4, RZ ;  /* 0x0000000409040227 */ /* 0x002fca00078e00ff */
        /* <DEDUP_REMOVED lines=8> */
[----:B------:R-:W-:-:S03]  /*20d20*/  IMAD.WIDE.U32 R4, R7, UR4, R4 ;  /* 0x0000000407047c25 */ /* 0x000fc6000f8e0004 */
[----:B------:R-:W-:Y:S02]  /*20d30*/  LEA R2, P0, R4, R2, 0x2 ;  /* 0x0000000204027211 */ /* 0x000fe400078010ff */
[----:B------:R-:W-:-:S04]  /*20d40*/  IADD3 R0, R5, R0, RZ ;  /* 0x0000000005007210 */ /* 0x000fc80007ffe0ff */
[----:B------:R-:W-:-:S05]  /*20d50*/  LEA.HI.X R3, R4, R3, R0, 0x2, P0 ;  /* 0x0000000304037211 */ /* 0x000fca00000f1400 */
[----:B------:R-:W3:Y:S04]  /*20d60*/  LDG.E R0, desc[UR60][R2.64] ;  /* 0x0000003c02007981 */ /* 0x000ee8000c1e1900 */
[----:B---3--:R2:W-:Y:S02]  /*20d70*/  STL [R1], R0 ;  /* 0x0000000001007387 */ /* 0x0085e40000100800 */
.L_x_2995:
[----:B------:R-:W3:Y:S04]  /*20d80*/  LDL R7, [R1+0x4] ;  /* 0x0000040001077983 */ /* 0x000ee80000100800 */
[----:B-12---:R-:W3:Y:S04]  /*20d90*/  LDL R0, [R1+0xc] ;  /* 0x00000c0001007983 */ /* 0x006ee80000100800 */
[----:B------:R-:W2:Y:S01]  /*20da0*/  LDL R2, [R1+0x1c] ;  /* 0x00001c0001027983 */ /* 0x000ea20000100800 */
[----:B---3--:R-:W-:Y:S01]  /*20db0*/  IMAD R0, R0, 0x8, R7 ;  /* 0x0000000800007824 */ /* 0x008fe200078e0207 */
[----:B--2---:R-:W-:-:S04]  /*20dc0*/  SHF.L.U32 R2, R2, 0x1f, RZ ;  /* 0x0000001f02027819 */ /* 0x004fc800000006ff */
[----:B------:R-:W1:Y:S02]  /*20dd0*/  SYNCS.PHASECHK.TRANS64.TRYWAIT P0, [R0+URZ+0x34840], R2 ;  /* 0x03484002000075a7 */ /* 0x000e64000800017f */
[----:B-1----:R-:W-:Y:S05]  /*20de0*/  @!P0 BRA `(.L_x_2996) ;  /* 0x0000005800848947 */ /* 0x002fea0003800000 */
.L_x_3143:
        /* <DEDUP_REMOVED lines=10> */
.L_x_2997:
[----:B------:R-:W3:Y:S04]  /*20e90*/  LDL R7, [R1+0x4] ;  /* 0x0000040001077983 */ /* 0x000ee80000100800 */
[----:B------:R-:W3:Y:S04]  /*20ea0*/  LDL R6, [R1+0xc] ;  /* 0x00000c0001067983 */ /* 0x000ee80000100800 */
[----:B------:R-:W4:Y:S04]  /*20eb0*/  LDL R5, [R1+0x14] ;  /* 0x0000140001057983 */ /* 0x000f280000100800 */
[----:B------:R-:W4:Y:S04]  /*20ec0*/  LDL R4, [R1+0x20] ;  /* 0x0000200001047983 */ /* 0x000f280000100800 */
[----:B-12---:R-:W2:Y:S01]  /*20ed0*/  LDL R2, [R1] ;  /* 0x0000000001027983 */ /* 0x006ea20000100800 */
        /* <DEDUP_REMOVED lines=12> */
[----:B---3--:R-:W-:Y:S01]  /*20fa0*/  IMAD R0, R6, 0xc000, R7 ;  /* 0x0000c00006007824 */ /* 0x008fe200078e0207 */
[----:B----4-:R-:W-:-:S04]  /*20fb0*/  R2UR UR11, R5 ;  /* 0x00000000050b72ca */ /* 0x010fc800000e0000 */
[----:B------:R-:W-:Y:S02]  /*20fc0*/  R2UR UR8, R0 ;  /* 0x00000000000872ca */ /* 0x000fe400000e0000 */
[----:B------:R-:W-:Y:S02]  /*20fd0*/  R2UR UR5, R4 ;  /* 0x00000000040572ca */ /* 0x000fe400000e0000 */
[----:B--2---:R-:W-:-:S09]  /*20fe0*/  R2UR UR13, R2 ;  /* 0x00000000020d72ca */ /* 0x004fd200000e0000 */
        /* <DEDUP_REMOVED lines=15> */
.L_x_2993:
[----:B------:R-:W2:Y:S04]  /*210e0*/  LDL R2, [R1+0x4] ;  /* 0x0000040001027983 */ /* 0x000ea80000100800 */
[----:B------:R-:W3:Y:S04]  /*210f0*/  LDL.LU R3, [R1+0x3c] ;  /* 0x00003c0001037983 */ /* 0x000ee80000300800 */
[----:B-1----:R-:W4:Y:S04]  /*21100*/  LDL.LU R5, [R1+0x34] ;  /* 0x0000340001057983 */ /* 0x002f280000300800 */
[----:B------:R-:W5:Y:S01]  /*21110*/  LDL.LU R4, [R1+0x44] ;  /* 0x0000440001047983 */ /* 0x000f620000300800 */
        /* <DEDUP_REMOVED lines=28> */
[----:B------:R-:W-:Y:S01]  /*212e0*/  MOV R5, UR5 ;  /* 0x0000000500057c02 */ /* 0x000fe20008000f00 */
        /* <DEDUP_REMOVED lines=10> */
.L_x_2999:
[----:B------:R-:W-:Y:S05]  /*21390*/  BSYNC B6 ;  /* 0x0000000000067941 */ /* 0x000fea0003800000 */
.L_x_2998:
[----:B------:R-:W3:Y:S01]  /*213a0*/  LDL.LU R6, [R1+0x3c] ;  /* 0x00003c0001067983 */ /* 0x000ee20000300800 */
[----:B------:R-:W-:Y:S01]  /*213b0*/  ULDC.64 UR4, c[0x0][0x2d8] ;  /* 0x0000b60000047ab9 */ /* 0x000fe20000000a00 */
[----:B------:R-:W1:Y:S02]  /*213c0*/  LDC R7, c[0x0][0x448] ;  /* 0x00011200ff077b82 */ /* 0x000e640000000800 */
[----:B--2---:R-:W3:Y:S04]  /*213d0*/  LDL.LU.64 R2, [R1+0x48] ;  /* 0x0000480001027983 */ /* 0x004ee80000300a00 */
[----:B------:R-:W2:Y:S04]  /*213e0*/  LDL.LU R0, [R1+0x44] ;  /* 0x0000440001007983 */ /* 0x000ea80000300800 */
[----:B------:R-:W4:Y:S04]  /*213f0*/  LDL.LU R4, [R1+0x54] ;  /* 0x0000540001047983 */ /* 0x000f280000300800 */
[----:B------:R-:W5:Y:S01]  /*21400*/  LDL.LU R5, [R1+0x34] ;  /* 0x0000340001057983 */ /* 0x000f620000300800 */
[----:B------:R-:W0:Y:S01]  /*21410*/  S2R R9, SR_TID.X ;  /* 0x0000000000097919 */ /* 0x000e220000002100 */
[----:B------:R-:W0:Y:S01]  /*21420*/  S2R R8, SR_TID.X ;  /* 0x0000000000087919 */ /* 0x000e220000002100 */
[----:B-1----:R-:W-:Y:S01]  /*21430*/  ISETP.NE.AND P0, PT, R7, 0x1, PT ;  /* 0x000000010700780c */ /* 0x002fe20003f05270 */
[----:B------:R-:W1:Y:S01]  /*21440*/  S2R R10, SR_TID.X ;  /* 0x00000000000a7919 */ /* 0x000e620000002100 */
[----:B0-----:R-:W-:Y:S01]  /*21450*/  SHF.L.U32 R9, R9, 0x3, RZ ;  /* 0x0000000309097819 */ /* 0x001fe200000006ff */
[----:B------:R-:W-:-:S03]  /*21460*/  IMAD.SHL.U32 R8, R8, 0x8, RZ ;  /* 0x0000000808087824 */ /* 0x000fc600078e00ff */
[----:B------:R-:W-:Y:S02]  /*21470*/  LOP3.LUT R9, R9, 0x38, RZ, 0xc0, !PT ;  /* 0x0000003809097812 */ /* 0x000fe400078ec0ff */
[----:B-1----:R-:W-:Y:S02]  /*21480*/  LOP3.LUT R10, R10, 0x7f, RZ, 0xc0, !PT ;  /* 0x0000007f0a0a7812 */ /* 0x002fe400078ec0ff */
[C---:B------:R-:W-:Y:S02]  /*21490*/  LOP3.LUT R11, R9.reuse, 0x40, RZ, 0xfc, !PT ;  /* 0x00000040090b7812 */ /* 0x040fe400078efcff */
[----:B------:R-:W-:Y:S02]  /*214a0*/  LOP3.LUT R8, R8, 0x38, RZ, 0xc0, !PT ;  /* 0x0000003808087812 */ /* 0x000fe400078ec0ff */
[----:B------:R-:W-:Y:S02]  /*214b0*/  LOP3.LUT R9, R9, 0x80, RZ, 0xfc, !PT ;  /* 0x0000008009097812 */ /* 0x000fe400078efcff */
[----:B------:R-:W-:Y:S01]  /*214c0*/  SHF.R.U32.HI R10, RZ, 0x3, R10 ;  /* 0x00000003ff0a7819 */ /* 0x000fe2000001160a */
[----:B---3--:R-:W-:-:S02]  /*214d0*/  IMAD.MOV.U32 R3, RZ, RZ, R6 ;  /* 0x000000ffff037224 */ /* 0x008fc400078e0006 */
[----:B------:R-:W0:Y:S01]  /*214e0*/  @P0 LDC R6, c[0x0][0x450] ;  /* 0x00011400ff060b82 */ /* 0x000e220000000800 */
[----:B--2---:R-:W-:Y:S02]  /*214f0*/  IMAD R0, R0, UR4, RZ ;  /* 0x0000000400007c24 */ /* 0x004fe4000f8e02ff */
[----:B------:R-:W-:-:S04]  /*21500*/  IMAD.WIDE.U32 R2, R18, UR4, R2 ;  /* 0x0000000412027c25 */ /* 0x000fc8000f8e0002 */
[----:B------:R-:W-:Y:S01]  /*21510*/  IMAD R0, R18, UR5, R0 ;  /* 0x0000000512007c24 */ /* 0x000fe2000f8e0200 */
[----:B------:R-:W-:-:S04]  /*21520*/  ULDC.64 UR4, c[0x0][0x2e0] ;  /* 0x0000b80000047ab9 */ /* 0x000fc80000000a00 */
[----:B------:R-:W-:Y:S01]  /*21530*/  IADD3 R3, R3, R0, RZ ;  /* 0x0000000003037210 */ /* 0x000fe20007ffe0ff */
[----:B----4-:R-:W-:Y:S02]  /*21540*/  IMAD R0, R4, UR4, RZ ;  /* 0x0000000404007c24 */ /* 0x010fe4000f8e02ff */
[----:B------:R-:W1:Y:S02]  /*21550*/  S2R R4, SR_TID.X ;  /* 0x0000000000047919 */ /* 0x000e640000002100 */
[C---:B-----5:R-:W-:Y:S02]  /*21560*/  IMAD R0, R5.reuse, UR5, R0 ;  /* 0x0000000505007c24 */ /* 0x060fe4000f8e0200 */
[----:B------:R-:W-:Y:S01]  /*21570*/  IMAD.WIDE.U32 R2, R5, UR4, R2 ;  /* 0x0000000405027c25 */ /* 0x000fe2000f8e0002 */
[----:B------:R-:W-:-:S03]  /*21580*/  ULDC.64 UR4, c[0x0][0x2d0] ;  /* 0x0000b40000047ab9 */ /* 0x000fc60000000a00 */
[----:B------:R-:W-:Y:S01]  /*21590*/  IMAD.IADD R3, R3, 0x1, R0 ;  /* 0x0000000103037824 */ /* 0x000fe200078e0200 */
[----:B-1----:R-:W-:-:S04]  /*215a0*/  LOP3.LUT R4, R4, 0x7f, RZ, 0xc0, !PT ;  /* 0x0000007f04047812 */ /* 0x002fc800078ec0ff */
[----:B------:R-:W-:Y:S02]  /*215b0*/  SHF.R.U32.HI R5, RZ, 0x3, R4 ;  /* 0x00000003ff057819 */ /* 0x000fe40000011604 */
[----:B------:R-:W1:Y:S02]  /*215c0*/  S2R R4, SR_TID.X ;  /* 0x0000000000047919 */ /* 0x000e640000002100 */
[----:B-1----:R-:W-:-:S05]  /*215d0*/  IMAD.SHL.U32 R4, R4, 0x10, RZ ;  /* 0x0000001004047824 */ /* 0x002fca00078e00ff */
[----:B------:R-:W-:Y:S02]  /*215e0*/  LOP3.LUT R4, R5, 0x70, R4, 0xf8, !PT ;  /* 0x0000007005047812 */ /* 0x000fe400078ef804 */
[----:B------:R-:W1:Y:S02]  /*215f0*/  @P0 LDC R5, c[0x0][0x44c] ;  /* 0x00011300ff050b82 */ /* 0x000e640000000800 */
[----:B------:R-:W-:-:S05]  /*21600*/  LEA R4, R17, R4, 0x7 ;  /* 0x0000000411047211 */ /* 0x000fca00078e38ff */
[----:B------:R-:W-:Y:S02]  /*21610*/  IMAD.MOV.U32 R0, RZ, RZ, R4 ;  /* 0x000000ffff007224 */ /* 0x000fe400078e0004 */
        /* <DEDUP_REMOVED lines=26> */
[----:B------:R-:W-:-:S03]  /*217c0*/  IMAD R17, R17, 0x80, R10 ;  /* 0x0000008011117824 */ /* 0x000fc600078e020a */
[----:B------:R-:W-:Y:S04]  /*217d0*/  SHFL.IDX PT, R4, R2, RZ, 0x181f ;  /* 0x00181fff02047589 */ /* 0x000fe800000e0000 */
[----:B------:R-:W-:Y:S01]  /*217e0*/  SHFL.IDX PT, R6, R2, 0x1, 0x181f ;  /* 0x00381f0002067f89 */ /* 0x000fe200000e0000 */
[----:B--2---:R-:W-:-:S03]  /*217f0*/  IMAD R0, R5, R7, RZ ;  /* 0x0000000705007224 */ /* 0x004fc600078e02ff */
[----:B------:R-:W0:Y:S02]  /*21800*/  SHFL.IDX PT, R5, R3, RZ, 0x181f ;  /* 0x00181fff03057589 */ /* 0x000e2400000e0000 */
[----:B------:R-:W-:-:S13]  /*21810*/  ISETP.GE.AND P2, PT, R17, R0, PT ;  /* 0x000000001100720c */ /* 0x000fda0003f46270 */
[----:B0-----:R-:W-:-:S05]  /*21820*/  @!P2 LEA R5, P4, R8, R5, 0x1 ;  /* 0x000000050805a211 */ /* 0x001fca00078808ff */
[----:B------:R-:W-:-:S05]  /*21830*/  @!P2 IMAD.X R4, RZ, RZ, R4, P4 ;  /* 0x000000ffff04a224 */ /* 0x000fca00020e0604 */
[----:B------:R-:W-:-:S04]  /*21840*/  @!P2 LOP3.LUT R5, R5, R4, RZ, 0x3c, !PT ;  /* 0x000000040505a212 */ /* 0x000fc800078e3cff */
[----:B------:R-:W-:-:S04]  /*21850*/  @!P2 LOP3.LUT R4, R5, R4, RZ, 0x3c, !PT ;  /* 0x000000040504a212 */ /* 0x000fc800078e3cff */
[----:B------:R-:W-:-:S05]  /*21860*/  @!P2 LOP3.LUT R5, R5, R4, RZ, 0x3c, !PT ;  /* 0x000000040505a212 */ /* 0x000fca00078e3cff */
[----:B---3--:R-:W-:Y:S04]  /*21870*/  @!P2 LDGSTS.E.BYPASS.LTC128B.128 [R9+0x10400], desc[UR60][R4.64], !P3 ;  /* 0x104000000409afae */ /* 0x008fe8000d901d7c */
[----:B------:R-:W-:Y:S04]  /*21880*/  @!P2 LDGSTS.E.BYPASS.LTC128B.128 [R9+0x14400], desc[UR60][R4.64+0x80], !P0 ;  /* 0x144000800409afae */ /* 0x000fe8000c101d7c */
[----:B------:R0:W-:Y:S02]  /*21890*/  @!P2 LDGSTS.E.BYPASS.LTC128B.128 [R9+0x18400], desc[UR60][R4.64+0x100], !P1 ;  /* 0x184001000409afae */ /* 0x0001e4000c901d7c */
[----:B0-----:R-:W-:-:S04]  /*218a0*/  IADD3 R4, R17, 0x10, RZ ;  /* 0x0000001011047810 */ /* 0x001fc80007ffe0ff */
[----:B------:R-:W-:Y:S02]  /*218b0*/  ISETP.GE.AND P2, PT, R4, R0, PT ;  /* 0x000000000400720c */ /* 0x000fe40003f46270 */
[----:B------:R-:W0:Y:S11]  /*218c0*/  SHFL.IDX PT, R4, R3, 0x1, 0x181f ;  /* 0x00381f0003047f89 */ /* 0x000e3600000e0000 */
[----:B0-----:R-:W-:-:S05]  /*218d0*/  @!P2 LEA R5, P4, R8, R4, 0x1 ;  /* 0x000000040805a211 */ /* 0x001fca00078808ff */
[----:B------:R-:W-:Y:S02]  /*218e0*/  @!P2 IMAD.X R4, RZ, RZ, R6, P4 ;  /* 0x000000ffff04a224 */ /* 0x000fe400020e0606 */
[----:B------:R-:W-:Y:S03]  /*218f0*/  SHFL.IDX PT, R6, R2, 0x2, 0x181f ;  /* 0x00581f0002067f89 */ /* 0x000fe600000e0000 */
[----:B------:R-:W-:-:S04]  /*21900*/  @!P2 LOP3.LUT R5, R5, R4, RZ, 0x3c, !PT ;  /* 0x000000040505a212 */ /* 0x000fc800078e3cff */
[----:B------:R-:W-:-:S04]  /*21910*/  @!P2 LOP3.LUT R4, R5, R4, RZ, 0x3c, !PT ;  /* 0x000000040504a212 */ /* 0x000fc800078e3cff */
[----:B------:R-:W-:-:S05]  /*21920*/  @!P2 LOP3.LUT R5, R5, R4, RZ, 0x3c, !PT ;  /* 0x000000040505a212 */ /* 0x000fca00078e3cff */
[----:B------:R-:W-:Y:S04]  /*21930*/  @!P2 LDGSTS.E.BYPASS.LTC128B.128 [R9+0x10c00], desc[UR60][R4.64], !P3 ;  /* 0x10c000000409afae */ /* 0x000fe8000d901d7c */
[----:B------:R-:W-:Y:S04]  /*21940*/  @!P2 LDGSTS.E.BYPASS.LTC128B.128 [R9+0x14c00], desc[UR60][R4.64+0x80], !P0 ;  /* 0x14c000800409afae */ /* 0x000fe8000c101d7c */
[----:B------:R0:W-:Y:S02]  /*21950*/  @!P2 LDGSTS.E.BYPASS.LTC128B.128 [R9+0x18c00], desc[UR60][R4.64+0x100], !P1 ;  /* 0x18c001000409afae */ /* 0x0001e4000c901d7c */
[----:B0-----:R-:W-:-:S05]  /*21960*/  VIADD R4, R17, 0x20 ;  /* 0x0000002011047836 */ /* 0x001fca0000000000 */
[----:B------:R-:W-:Y:S02]  /*21970*/  ISETP.GE.AND P2, PT, R4, R0, PT ;  /* 0x000000000400720c */ /* 0x000fe40003f46270 */
[----:B------:R-:W0:Y:S11]  /*21980*/  SHFL.IDX PT, R4, R3, 0x2, 0x181f ;  /* 0x00581f0003047f89 */ /* 0x000e3600000e0000 */
[----:B0-----:R-:W-:-:S04]  /*21990*/  @!P2 LEA R5, P4, R8, R4, 0x1 ;  /* 0x000000040805a211 */ /* 0x001fc800078808ff */
[----:B------:R-:W-:Y:S02]  /*219a0*/  @!P2 IADD3.X R4, RZ, R6, RZ, P4, !PT ;  /* 0x00000006ff04a210 */ /* 0x000fe400027fe4ff */
[----:B------:R-:W-:Y:S02]  /*219b0*/  SHFL.IDX PT, R6, R2, 0x3, 0x181f ;  /* 0x00781f0002067f89 */ /* 0x000fe400000e0000 */
        /* <DEDUP_REMOVED lines=44> */
[----:B------:R-:W0:Y:S04]  /*21c80*/  SHFL.IDX PT, R4, R3, 0x6, 0x181f ;  /* 0x00d81f0003047f89 */ /* 0x000e2800000e0000 */
[----:B------:R-:W1:Y:S07]  /*21c90*/  SHFL.IDX PT, R3, R3, 0x7, 0x181f ;  /* 0x00f81f0003037f89 */ /* 0x000e6e00000e0000 */
[----:B0-----:R-:W-:-:S05]  /*21ca0*/  @!P2 LEA R5, P4, R8, R4, 0x1 ;  /* 0x000000040805a211 */ /* 0x001fca00078808ff */
[----:B------:R-:W-:-:S05]  /*21cb0*/  @!P2 IMAD.X R4, RZ, RZ, R6, P4 ;  /* 0x000000ffff04a224 */ /* 0x000fca00020e0606 */
[----:B------:R-:W-:-:S04]  /*21cc0*/  @!P2 LOP3.LUT R5, R5, R4, RZ, 0x3c, !PT ;  /* 0x000000040505a212 */ /* 0x000fc800078e3cff */
[----:B------:R-:W-:-:S04]  /*21cd0*/  @!P2 LOP3.LUT R4, R5, R4, RZ, 0x3c, !PT ;  /* 0x000000040504a212 */ /* 0x000fc800078e3cff */
[----:B------:R-:W-:-:S05]  /*21ce0*/  @!P2 LOP3.LUT R5, R5, R4, RZ, 0x3c, !PT ;  /* 0x000000040505a212 */ /* 0x000fca00078e3cff */
[----:B------:R-:W-:Y:S04]  /*21cf0*/  @!P2 LDGSTS.E.BYPASS.LTC128B.128 [R9+0x13400], desc[UR60][R4.64], !P3 ;  /* 0x134000000409afae */ /* 0x000fe8000d901d7c */
[----:B------:R-:W-:Y:S04]  /*21d00*/  @!P2 LDGSTS.E.BYPASS.LTC128B.128 [R9+0x17400], desc[UR60][R4.64+0x80], !P0 ;  /* 0x174000800409afae */ /* 0x000fe8000c101d7c */
[----:B------:R0:W-:Y:S04]  /*21d10*/  @!P2 LDGSTS.E.BYPASS.LTC128B.128 [R9+0x1b400], desc[UR60][R4.64+0x100], !P1 ;  /* 0x1b4001000409afae */ /* 0x0001e8000c901d7c */
[----:B01----:R0:W2:Y:S02]  /*21d20*/  SHFL.IDX PT, R4, R2, 0x7, 0x181f ;  /* 0x00f81f0002047f89 */ /* 0x0030a400000e0000 */
.L_x_3160:
[----:B------:R-:W-:Y:S01]  /*21d30*/  IADD3 R17, R17, 0x70, RZ ;  /* 0x0000007011117810 */ /* 0x000fe20007ffe0ff */
[----:B------:R-:W-:Y:S03]  /*21d40*/  BSSY B0, `(.L_x_3001) ;  /* 0x000000c000007945 */ /* 0x000fe60003800000 */
[----:B------:R-:W-:-:S13]  /*21d50*/  ISETP.GE.AND P2, PT, R17, R0, PT ;  /* 0x000000001100720c */ /* 0x000fda0003f46270 */
[----:B------:R-:W-:Y:S05]  /*21d60*/  @P2 BRA `(.L_x_3002) ;  /* 0x0000000000242947 */ /* 0x000fea0003800000 */
[----:B------:R-:W3:Y:S01]  /*21d70*/  LDL R5, [R1+0x30] ;  /* 0x0000300001057983 */ /* 0x000ee20000100800 */
[----:B0-----:R-:W-:-:S05]  /*21d80*/  LEA R2, P2, R8, R3, 0x1 ;  /* 0x0000000308027211 */ /* 0x001fca00078408ff */
[----:B--2---:R-:W-:-:S05]  /*21d90*/  IMAD.X R3, RZ, RZ, R4, P2 ;  /* 0x000000ffff037224 */ /* 0x004fca00010e0604 */
[----:B------:R-:W-:Y:S01]  /*21da0*/  @!PT LDS RZ, [RZ] ;  /* 0x00000000fffff984 */ /* 0x000fe20000000800 */
[----:B------:R-:W-:Y:S01]  /*21db0*/  @!PT LDS RZ, [RZ] ;  /* 0x00000000fffff984 */ /* 0x000fe20000000800 */
[----:B------:R-:W-:Y:S01]  /*21dc0*/  @!PT LDS RZ, [RZ] ;  /* 0x00000000fffff984 */ /* 0x000fe20000000800 */
[----:B---3--:R1:W-:Y:S04]  /*21dd0*/  LDGSTS.E.BYPASS.LTC128B.128 [R5+0x13c00], desc[UR60][R2.64], !P3 ;  /* 0x13c0000002057fae */ /* 0x0083e8000d901d7c */
[----:B------:R1:W-:Y:S04]  /*21de0*/  LDGSTS.E.BYPASS.LTC128B.128 [R5+0x17c00], desc[UR60][R2.64+0x80], !P0 ;  /* 0x17c0008002057fae */ /* 0x0003e8000c101d7c */
[----:B------:R1:W-:Y:S02]  /*21df0*/  LDGSTS.E.BYPASS.LTC128B.128 [R5+0x1bc00], desc[UR60][R2.64+0x100], !P1 ;  /* 0x1bc0010002057fae */ /* 0x0003e4000c901d7c */
.L_x_3002:
[----:B------:R-:W-:Y:S05]  /*21e00*/  BSYNC B0 ;  /* 0x0000000000007941 */ /* 0x000fea0003800000 */
.L_x_3001:
[----:B------:R3:W5:Y:S01]  /*21e10*/  LDL R8, [R1+0x4] ;  /* 0x0000040001087983 */ /* 0x0007620000100800 */
[----:B------:R-:W-:Y:S01]  /*21e20*/  PLOP3.LUT P0, PT, PT, PT, PT, 0x80, 0x0 ;  /* 0x000000000000781c */ /* 0x000fe20003f0f070 */
[----:B------:R-:W-:-:S12]  /*21e30*/  NOP ;  /* 0x0000000000007918 */ /* 0x000fd80000000000 */
.L_x_3003:
[----:B01----:R-:W4:Y:S01]  /*21e40*/  LDL R2, [R1+0x4] ;  /* 0x0000040001027983 */ /* 0x003f220000100800 */
[----:B------:R-:W-:Y:S02]  /*21e50*/  PLOP3.LUT P1, PT, P1, P0, PT, 0xa2, 0x0 ;  /* 0x000000000000781c */ /* 0x000fe40000f21472 */
[----:B----4-:R-:W-:-:S08]  /*21e60*/  @P0 R2UR P1, UR4, R2 ;  /* 0x00000000020402ca */ /* 0x010fd00000020000 */
[----:B------:R-:W-:-:S05]  /*21e70*/  @P0 PLOP3.LUT P0, PT, P1, PT, PT, 0x80, 0x0 ;  /* 0x000000000000081c */ /* 0x000fca0000f0f070 */
[----:B------:R-:W-:Y:S01]  /*21e80*/  @!P1 SYNCS.ARRIVE.TRANS64.RED.A0T1 RZ, [UR4+0x34800], RZ ;  /* 0x034800ffffff99a7 */ /* 0x000fe20008200404 */
[----:B------:R-:W-:Y:S07]  /*21e90*/  @!P1 ARRIVES.LDGSTSBAR.64.TRANSCNT [UR4+0x34800] ;  /* 0x03480000ff0099b0 */ /* 0x000fee0008000a84 */
[----:B------:R-:W-:Y:S05]  /*21ea0*/  @P0 BRA.U.ANY `(.L_x_3003) ;  /* 0xfffffffd00e40947 */ /* 0x000fea000393ffff */
[----:B------:R-:W4:Y:S02]  /*21eb0*/  LDL.LU R3, [R1+0x50] ;  /* 0x0000500001037983 */ /* 0x000f240000300800 */
[----:B----4-:R-:W-:-:S05]  /*21ec0*/  VIADD R3, R3, 0x1 ;  /* 0x0000000103037836 */ /* 0x010fca0000000000 */
[----:B------:R0:W-:Y:S01]  /*21ed0*/  STL [R1+0x50], R3 ;  /* 0x0000500301007387 */ /* 0x0001e20000100800 */
[----:B------:R-:W-:-:S04]  /*21ee0*/  LEA.HI R0, R3, R3, RZ, 0x1 ;  /* 0x0000000303007211 */ /* 0x000fc800078f08ff */
[----:B------:R-:W-:-:S04]  /*21ef0*/  LOP3.LUT R0, R0, 0xfffffffe, RZ, 0xc0, !PT ;  /* 0xfffffffe00007812 */ /* 0x000fc800078ec0ff */
[----:B------:R-:W-:-:S04]  /*21f00*/  IADD3 R0, R3, -R0, RZ ;  /* 0x8000000003007210 */ /* 0x000fc80007ffe0ff */
[----:B------:R-:W-:Y:S01]  /*21f10*/  SHF.L.U32 R0, R0, 0x1f, RZ ;  /* 0x0000001f00007819 */ /* 0x000fe200000006ff */
[----:B------:R-:W-:Y:S01]  /*21f20*/  NOP ;  /* 0x0000000000007918 */ /* 0x000fe20000000000 */
[----:B------:R0:W-:Y:S01]  /*21f30*/  SYNCS.ARRIVE.TRANS64.A1T0 RZ, [R2+URZ+0x34800], RZ ;  /* 0x034800ff02ff79a7 */ /* 0x0001e2000810003f */
[----:B------:R-:W-:Y:S01]  /*21f40*/  BSSY B0, `(.L_x_3004) ;  /* 0x0000003000007945 */ /* 0x000fe20003800000 */
[----:B------:R-:W1:Y:S03]  /*21f50*/  SYNCS.PHASECHK.TRANS64.TRYWAIT P0, [R2+URZ+0x34820], R0 ;  /* 0x03482000020075a7 */ /* 0x000e66000800017f */
[----:B01----:R-:W-:Y:S05]  /*21f60*/  @!P0 BRA `(.L_x_3005) ;  /* 0x0000005400288947 */ /* 0x003fea0003800000 */
.L_x_3161:
[----:B------:R-:W-:Y:S05]  /*21f70*/  BSYNC B0 ;  /* 0x0000000000007941 */ /* 0x000fea0003800000 */
.L_x_3004:
[----:B0-----:R-:W4:Y:S01]  /*21f80*/  LDL R2, [R1+0x38] ;  /* 0x0000380001027983 */ /* 0x001f220000100800 */
[----:B------:R-:W-:Y:S01]  /*21f90*/  BSSY B0, `(.L_x_3006) ;  /* 0x0000228000007945 */ /* 0x000fe20003800000 */
[----:B----4-:R-:W-:-:S13]  /*21fa0*/  ISETP.GE.AND P0, PT, R2, 0x2, PT ;  /* 0x000000020200780c */ /* 0x010fda0003f06270 */
[----:B------:R-:W-:Y:S05]  /*21fb0*/  @!P0 BRA `(.L_x_3007) ;  /* 0x0000002000948947 */ /* 0x000fea0003800000 */
[C---:B------:R-:W-:Y:S01]  /*21fc0*/  LOP3.LUT R0, R2.reuse, 0x1, RZ, 0xc0, !PT ;  /* 0x0000000102007812 */ /* 0x040fe200078ec0ff */
[----:B------:R-:W-:Y:S01]  /*21fd0*/  VIADD R2, R2, 0xfffffffe ;  /* 0xfffffffe02027836 */ /* 0x000fe20000000000 */
[----:B------:R-:W-:Y:S02]  /*21fe0*/  BSSY B2, `(.L_x_3008) ;  /* 0x00000bb000027945 */ /* 0x000fe40003800000 */
[----:B------:R-:W-:Y:S01]  /*21ff0*/  ISETP.NE.U32.AND P0, PT, R0, 0x1, PT ;  /* 0x000000010000780c */ /* 0x000fe20003f05070 */
[----:B------:R-:W-:-:S12]  /*22000*/  IMAD.MOV.U32 R0, RZ, RZ, R2 ;  /* 0x000000ffff007224 */ /* 0x000fd800078e0002 */
[----:B------:R-:W-:Y:S05]  /*22010*/  @!P0 BRA `(.L_x_3009) ;  /* 0x0000000800dc8947 */ /* 0x000fea0003800000 */
[----:B------:R-:W4:Y:S04]  /*22020*/  LDL R5, [R1+0x8] ;  /* 0x0000080001057983 */ /* 0x000f280000100800 */
[----:B--2---:R-:W2:Y:S04]  /*22030*/  LDL R4, [R1+0xc] ;  /* 0x00000c0001047983 */ /* 0x004ea80000100800 */
[----:B------:R-:W3:Y:S01]  /*22040*/  LDL R3, [R1+0x1c] ;  /* 0x00001c0001037983 */ /* 0x000ee20000100800 */
[----:B------:R-:W-:Y:S01]  /*22050*/  BSSY B1, `(.L_x_3010) ;  /* 0x00000af000017945 */ /* 0x000fe20003800000 */
[----:B----4-:R-:W-:-:S02]  /*22060*/  LOP3.LUT P1, RZ, R5, 0x4, RZ, 0xc0, !PT ;  /* 0x0000000405ff7812 */ /* 0x010fc4000782c0ff */
[----:B--2--5:R-:W-:-:S04]  /*22070*/  IADD3 R8, R4, 0x1, RZ ;  /* 0x0000000104087810 */ /* 0x024fc80007ffe0ff */
[----:B------:R-:W-:-:S04]  /*22080*/  ISETP.NE.AND P0, PT, R8, 0x2, PT ;  /* 0x000000020800780c */ /* 0x000fc80003f05270 */
[----:B------:R-:W-:Y:S02]  /*22090*/  SEL R9, RZ, 0x1, P0 ;  /* 0x00000001ff097807 */ /* 0x000fe40000000000 */
[----:B------:R-:W-:Y:S02]  /*220a0*/  SEL R8, R8, RZ, P0 ;  /* 0x000000ff08087207 */ /* 0x000fe40000000000 */
[----:B---3--:R-:W-:Y:S01]  /*220b0*/  LOP3.LUT R9, R3, R9, RZ, 0x3c, !PT ;  /* 0x0000000903097212 */ /* 0x008fe200078e3cff */
[----:B------:R-:W-:Y:S06]  /*220c0*/  @!P1 BRA `(.L_x_3011) ;  /* 0x00000008009c9947 */ /* 0x000fec0003800000 */
[----:B------:R0:W5:Y:S01]  /*220d0*/  LDL R4, [R1] ;  /* 0x0000000001047983 */ /* 0x0001620000100800 */
[----:B------:R-:W-:Y:S01]  /*220e0*/  ULDC.64 UR4, c[0x0][0x418] ;  /* 0x0001060000047ab9 */ /* 0x000fe20000000a00 */
[----:B------:R-:W-:Y:S01]  /*220f0*/  IMAD.MOV.U32 R7, RZ, RZ, R2 ;  /* 0x000000ffff077224 */ /* 0x000fe200078e0002 */
[----:B------:R-:W-:-:S04]  /*22100*/  ISETP.NE.U32.AND P0, PT, RZ, UR4, PT ;  /* 0x00000004ff007c0c */ /* 0x000fc8000bf05070 */
[----:B------:R-:W-:-:S13]  /*22110*/  ISETP.NE.AND.EX P0, PT, RZ, UR5, PT, P0 ;  /* 0x00000005ff007c0c */ /* 0x000fda000bf05300 */
        /* <DEDUP_REMOVED lines=10> */
[----:B------:R-:W-:Y:S01]  /*221c0*/  IADD3 R7, -R0, RZ, RZ ;  /* 0x000000ff00077210 */ /* 0x000fe20007ffe1ff */
[--C-:B------:R-:W-:Y:S01]  /*221d0*/  IMAD.MOV.U32 R4, RZ, RZ, R0.reuse ;  /* 0x000000ffff047224 */ /* 0x100fe200078e0000 */
[----:B------:R-:W-:-:S03]  /*221e0*/  SHF.R.S32.HI R5, RZ, 0x1f, R0 ;  /* 0x0000001fff057819 */ /* 0x000fc60000011400 */
        /* <DEDUP_REMOVED lines=8> */
.L_x_3012:
[----:B------:R-:W2:Y:S01]  /*22270*/  LDL R0, [R1+0x4] ;  /* 0x0000040001007983 */ /* 0x000ea20000100800 */
[----:B------:R-:W-:Y:S01]  /*22280*/  BSSY B3, `(.L_x_3013) ;  /* 0x0000005000037945 */ /* 0x000fe20003800000 */
[----:B--2---:R-:W-:Y:S02]  /*22290*/  LEA R3, R8, R0, 0x3 ;  /* 0x0000000008037211 */ /* 0x004fe400078e18ff */
[----:B------:R-:W-:-:S04]  /*222a0*/  SHF.L.U32 R0, R9, 0x1f, RZ ;  /* 0x0000001f09007819 */ /* 0x000fc800000006ff */
[----:B------:R-:W1:Y:S02]  /*222b0*/  SYNCS.PHASECHK.TRANS64.TRYWAIT P0, [R3+URZ+0x34840], R0 ;  /* 0x03484000030075a7 */ /* 0x000e64000800017f */
[----:B-1----:R-:W-:Y:S05]  /*222c0*/  @!P0 BRA `(.L_x_3014) ;  /* 0x0000005000688947 */ /* 0x002fea0003800000 */
.L_x_3162:
[----:B------:R-:W-:Y:S05]  /*222d0*/  BSYNC B3 ;  /* 0x0000000000037941 */ /* 0x000fea0003800000 */
.L_x_3013:
[----:B------:R-:W2:Y:S01]  /*222e0*/  S2R R5, SR_TID.X ;  /* 0x0000000000057919 */ /* 0x000ea20000002100 */
[----:B------:R-:W-:Y:S01]  /*222f0*/  BSSY B3, `(.L_x_3015) ;  /* 0x000000a000037945 */ /* 0x000fe20003800000 */
[----:B--2---:R-:W-:-:S04]  /*22300*/  LOP3.LUT R5, R5, 0x7f, RZ, 0xc0, !PT ;  /* 0x0000007f05057812 */ /* 0x004fc800078ec0ff */
[----:B------:R-:W-:-:S13]  /*22310*/  ISETP.NE.AND P0, PT, R5, RZ, PT ;  /* 0x000000ff0500720c */ /* 0x000fda0003f05270 */
[----:B------:R-:W-:Y:S05]  /*22320*/  @P0 BRA `(.L_x_3016) ;  /* 0x0000000000180947 */ /* 0x000fea0003800000 */
[----:B------:R-:W2:Y:S01]  /*22330*/  LDL R5, [R1+0x8] ;  /* 0x0000080001057983 */ /* 0x000ea20000100800 */
[----:B-1----:R-:W-:-:S04]  /*22340*/  IMAD.MOV.U32 R0, RZ, RZ, 0xc000 ;  /* 0x0000c000ff007424 */ /* 0x002fc800078e00ff */
[----:B------:R3:W-:Y:S01]  /*22350*/  SYNCS.ARRIVE.TRANS64 RZ, [R3+URZ+0x34830], R0 ;  /* 0x0348300003ff79a7 */ /* 0x0007e2000800003f */
[----:B--2---:R-:W-:-:S13]  /*22360*/  LOP3.LUT P1, RZ, R5, 0x1, RZ, 0xc0, !PT ;  /* 0x0000000105ff7812 */ /* 0x004fda000782c0ff */
[----:B---3--:R-:W-:Y:S05]  /*22370*/  @!P1 BRA `(.L_x_3016) ;  /* 0x0000000000049947 */ /* 0x008fea0003800000 */
[----:B------:R-:W-:Y:S01]  /*22380*/  BPT.TRAP 0x1 ;  /* 0x000000040000795c */ /* 0x000fe20000300000 */
.L_x_3016:
[----:B------:R-:W-:Y:S05]  /*22390*/  BSYNC B3 ;  /* 0x0000000000037941 */ /* 0x000fea0003800000 */
.L_x_3015:
[----:B------:R-:W2:Y:S04]  /*223a0*/  LDL R5, [R1+0x4] ;  /* 0x0000040001057983 */ /* 0x000ea80000100800 */
[----:B-1----:R-:W3:Y:S01]  /*223b0*/  LDL R0, [R1+0x20] ;  /* 0x0000200001007983 */ /* 0x002ee20000100800 */
[----:B0-----:R-:W-:Y:S01]  /*223c0*/  IMAD.MOV.U32 R10, RZ, RZ, RZ ;  /* 0x000000ffff0a7224 */ /* 0x001fe200078e00ff */
        /* <DEDUP_REMOVED lines=10> */
.L_x_3017:
        /* <DEDUP_REMOVED lines=16> */
.L_x_3018:
        /* <DEDUP_REMOVED lines=15> */
.L_x_3019:
        /* <DEDUP_REMOVED lines=18> */
.L_x_3163:
[----:B------:R-:W-:Y:S05]  /*22780*/  BSYNC B3 ;  /* 0x0000000000037941 */ /* 0x000fea0003800000 */
.L_x_3020:
        /* <DEDUP_REMOVED lines=10> */
.L_x_3022:
[----:B------:R-:W2:Y:S01]  /*22830*/  LDL R3, [R1+0x8] ;  /* 0x0000080001037983 */ /* 0x000ea20000100800 */
[----:B------:R-:W-:Y:S01]  /*22840*/  BSSY B3, `(.L_x_3023) ;  /* 0x0000004000037945 */ /* 0x000fe20003800000 */
[----:B--2---:R-:W-:-:S13]  /*22850*/  LOP3.LUT P0, RZ, R3, 0x8, RZ, 0xc0, !PT ;  /* 0x0000000803ff7812 */ /* 0x004fda000780c0ff */
[----:B------:R-:W-:Y:S05]  /*22860*/  @P0 BRA `(.L_x_3024) ;  /* 0x0000000000040947 */ /* 0x000fea0003800000 */
[----:B------:R-:W-:Y:S01]  /*22870*/  BPT.TRAP 0x1 ;  /* 0x000000040000795c */ /* 0x000fe20000300000 */
.L_x_3024:
[----:B------:R-:W-:Y:S05]  /*22880*/  BSYNC B3 ;  /* 0x0000000000037941 */ /* 0x000fea0003800000 */
.L_x_3023:
        /* <DEDUP_REMOVED lines=12> */
[----:B---3--:R-:W-:-:S03]  /*22950*/  LEA R3, R3, R5, 0x7 ;  /* 0x0000000503037211 */ /* 0x008fc600078e38ff */
[----:B------:R-:W-:-:S07]  /*22960*/  VIADD R5, R6, 0x400 ;  /* 0x0000040006057836 */ /* 0x000fce0000000000 */
.L_x_3025:
        /* <DEDUP_REMOVED lines=16> */
.L_x_3026:
        /* <DEDUP_REMOVED lines=13> */
.L_x_3011:
[----:B------:R-:W-:Y:S05]  /*22b40*/  BSYNC B1 ;  /* 0x0000000000017941 */ /* 0x000fea0003800000 */
.L_x_3010:
[----:B------:R-:W2:Y:S04]  /*22b50*/  LDL.LU R0, [R1+0x38] ;  /* 0x0000380001007983 */ /* 0x000ea80000300800 */
[----:B------:R1:W-:Y:S04]  /*22b60*/  STL [R1+0x1c], R9 ;  /* 0x00001c0901007387 */ /* 0x0003e80000100800 */
[----:B------:R1:W-:Y:S02]  /*22b70*/  STL [R1+0xc], R8 ;  /* 0x00000c0801007387 */ /* 0x0003e40000100800 */
[----:B-12---:R-:W-:-:S07]  /*22b80*/  VIADD R0, R0, 0xfffffffd ;  /* 0xfffffffd00007836 */ /* 0x006fce0000000000 */
.L_x_3009:
[----:B------:R-:W-:Y:S05]  /*22b90*/  BSYNC B2 ;  /* 0x0000000000027941 */ /* 0x000fea0003800000 */
.L_x_3008:
[----:B------:R-:W-:-:S13]  /*22ba0*/  ISETP.NE.AND P0, PT, R2, RZ, PT ;  /* 0x000000ff0200720c */ /* 0x000fda0003f05270 */
[----:B------:R-:W-:Y:S05]  /*22bb0*/  @!P0 BRA `(.L_x_3007) ;  /* 0x0000001400948947 */ /* 0x000fea0003800000 */
[----:B-----5:R1:W5:Y:S02]  /*22bc0*/  LDL R8, [R1] ;  /* 0x0000000001087983 */ /* 0x0203640000100800 */
.L_x_3061:
[----:B0-2---:R-:W2:Y:S04]  /*22bd0*/  LDL R4, [R1+0x8] ;  /* 0x0000080001047983 */ /* 0x005ea80000100800 */
[----:B------:R-:W4:Y:S04]  /*22be0*/  LDL R3, [R1+0xc] ;  /* 0x00000c0001037983 */ /* 0x000f280000100800 */
[----:B---3--:R-:W3:Y:S01]  /*22bf0*/  LDL R2, [R1+0x1c] ;  /* 0x00001c0001027983 */ /* 0x008ee20000100800 */
[----:B------:R-:W-:Y:S05]  /*22c00*/  YIELD ;  /* 0x0000000000007946 */ /* 0x000fea0003800000 */
[----:B------:R-:W-:Y:S01]  /*22c10*/  BSSY B1, `(.L_x_3027) ;  /* 0x00000ad000017945 */ /* 0x000fe20003800000 */
[----:B--2---:R-:W-:Y:S01]  /*22c20*/  LOP3.LUT P1, RZ, R4, 0x4, RZ, 0xc0, !PT ;  /* 0x0000000404ff7812 */ /* 0x004fe2000782c0ff */
[----:B----4-:R-:W-:-:S05]  /*22c30*/  VIADD R4, R3, 0x1 ;  /* 0x0000000103047836 */ /* 0x010fca0000000000 */
[----:B------:R-:W-:-:S04]  /*22c40*/  ISETP.NE.AND P0, PT, R4, 0x2, PT ;  /* 0x000000020400780c */ /* 0x000fc80003f05270 */
[----:B------:R-:W-:Y:S02]  /*22c50*/  SEL R5, RZ, 0x1, P0 ;  /* 0x00000001ff057807 */ /* 0x000fe40000000000 */
[----:B------:R-:W-:Y:S02]  /*22c60*/  SEL R4, R4, RZ, P0 ;  /* 0x000000ff04047207 */ /* 0x000fe40000000000 */
[----:B---3--:R-:W-:Y:S01]  /*22c70*/  LOP3.LUT R5, R2, R5, RZ, 0x3c, !PT ;  /* 0x0000000502057212 */ /* 0x008fe200078e3cff */
[----:B------:R-:W-:Y:S06]  /*22c80*/  @!P1 BRA `(.L_x_3028) ;  /* 0x0000000800949947 */ /* 0x000fec0003800000 */
        /* <DEDUP_REMOVED lines=24> */
.L_x_3029:
[----:B------:R-:W2:Y:S01]  /*22e10*/  LDL R2, [R1+0x4] ;  /* 0x0000040001027983 */ /* 0x000ea20000100800 */
[----:B------:R-:W-:Y:S01]  /*22e20*/  BSSY B2, `(.L_x_3030) ;  /* 0x0000005000027945 */ /* 0x000fe20003800000 */
[----:B--2---:R-:W-:Y:S01]  /*22e30*/  IMAD R3, R4, 0x8, R2 ;  /* 0x0000000804037824 */ /* 0x004fe200078e0202 */
[----:B------:R-:W-:-:S04]  /*22e40*/  SHF.L.U32 R2, R5, 0x1f, RZ ;  /* 0x0000001f05027819 */ /* 0x000fc800000006ff */
[----:B------:R-:W2:Y:S02]  /*22e50*/  SYNCS.PHASECHK.TRANS64.TRYWAIT P0, [R3+URZ+0x34840], R2 ;  /* 0x03484002030075a7 */ /* 0x000ea4000800017f */
[----:B--2---:R-:W-:Y:S05]  /*22e60*/  @!P0 BRA `(.L_x_3031) ;  /* 0x0000004400a88947 */ /* 0x004fea0003800000 */
.L_x_3164:
[----:B------:R-:W-:Y:S05]  /*22e70*/  BSYNC B2 ;  /* 0x0000000000027941 */ /* 0x000fea0003800000 */
.L_x_3030:
[----:B------:R-:W3:Y:S01]  /*22e80*/  S2R R7, SR_TID.X ;  /* 0x0000000000077919 */ /* 0x000ee20000002100 */
[----:B------:R-:W-:Y:S01]  /*22e90*/  BSSY B2, `(.L_x_3032) ;  /* 0x000000a000027945 */ /* 0x000fe20003800000 */
[----:B---3--:R-:W-:-:S04]  /*22ea0*/  LOP3.LUT R7, R7, 0x7f, RZ, 0xc0, !PT ;  /* 0x0000007f07077812 */ /* 0x008fc800078ec0ff */
[----:B------:R-:W-:-:S13]  /*22eb0*/  ISETP.NE.AND P0, PT, R7, RZ, PT ;  /* 0x000000ff0700720c */ /* 0x000fda0003f05270 */
[----:B------:R-:W-:Y:S05]  /*22ec0*/  @P0 BRA `(.L_x_3033) ;  /* 0x0000000000180947 */ /* 0x000fea0003800000 */
[----:B------:R-:W3:Y:S01]  /*22ed0*/  LDL R7, [R1+0x8] ;  /* 0x0000080001077983 */ /* 0x000ee20000100800 */
[----:B--2---:R-:W-:-:S04]  /*22ee0*/  IMAD.MOV.U32 R2, RZ, RZ, 0xc000 ;  /* 0x0000c000ff027424 */ /* 0x004fc800078e00ff */
[----:B------:R4:W-:Y:S01]  /*22ef0*/  SYNCS.ARRIVE.TRANS64 RZ, [R3+URZ+0x34830], R2 ;  /* 0x0348300203ff79a7 */ /* 0x0009e2000800003f */
[----:B---3--:R-:W-:-:S13]  /*22f00*/  LOP3.LUT P1, RZ, R7, 0x1, RZ, 0xc0, !PT ;  /* 0x0000000107ff7812 */ /* 0x008fda000782c0ff */
[----:B----4-:R-:W-:Y:S05]  /*22f10*/  @!P1 BRA `(.L_x_3033) ;  /* 0x0000000000049947 */ /* 0x010fea0003800000 */
[----:B------:R-:W-:Y:S01]  /*22f20*/  BPT.TRAP 0x1 ;  /* 0x000000040000795c */ /* 0x000fe20000300000 */
.L_x_3033:
[----:B------:R-:W-:Y:S05]  /*22f30*/  BSYNC B2 ;  /* 0x0000000000027941 */ /* 0x000fea0003800000 */
.L_x_3032:
[----:B------:R-:W3:Y:S04]  /*22f40*/  LDL R7, [R1+0x4] ;  /* 0x0000040001077983 */ /* 0x000ee80000100800 */
[----:B--2---:R-:W2:Y:S01]  /*22f50*/  LDL R2, [R1+0x20] ;  /* 0x0000200001027983 */ /* 0x004ea20000100800 */
        /* <DEDUP_REMOVED lines=8> */
[----:B---3--:R-:W-:-:S02]  /*22fe0*/  IMAD R7, R4, 0xc000, R7 ;  /* 0x0000c00004077824 */ /* 0x008fc400078e0207 */
[----:B--2---:R-:W-:-:S03]  /*22ff0*/  IMAD R2, R6, 0x80, R2 ;  /* 0x0000008006027824 */ /* 0x004fc600078e0202 */
[----:B0-----:R-:W-:-:S07]  /*23000*/  IADD3 R9, R7, 0x1c400, RZ ;  /* 0x0001c40007097810 */ /* 0x001fce0007ffe0ff */
.L_x_3034:
        /* <DEDUP_REMOVED lines=16> */
.L_x_3035:
        /* <DEDUP_REMOVED lines=15> */
.L_x_3036:
        /* <DEDUP_REMOVED lines=18> */
.L_x_3165:
[----:B------:R-:W-:Y:S05]  /*23320*/  BSYNC B2 ;  /* 0x0000000000027941 */ /* 0x000fea0003800000 */
.L_x_3037:
        /* <DEDUP_REMOVED lines=10> */
.L_x_3039:
[----:B------:R-:W2:Y:S01]  /*233d0*/  LDL R3, [R1+0x8] ;  /* 0x0000080001037983 */ /* 0x000ea20000100800 */
[----:B------:R-:W-:Y:S01]  /*233e0*/  BSSY B2, `(.L_x_3040) ;  /* 0x0000004000027945 */ /* 0x000fe20003800000 */
[----:B--2---:R-:W-:-:S13]  /*233f0*/  LOP3.LUT P0, RZ, R3, 0x8, RZ, 0xc0, !PT ;  /* 0x0000000803ff7812 */ /* 0x004fda000780c0ff */
[----:B------:R-:W-:Y:S05]  /*23400*/  @P0 BRA `(.L_x_3041) ;  /* 0x0000000000040947 */ /* 0x000fea0003800000 */
[----:B------:R-:W-:Y:S01]  /*23410*/  BPT.TRAP 0x1 ;  /* 0x000000040000795c */ /* 0x000fe20000300000 */
.L_x_3041:
[----:B------:R-:W-:Y:S05]  /*23420*/  BSYNC B2 ;  /* 0x0000000000027941 */ /* 0x000fea0003800000 */
.L_x_3040:
        /* <DEDUP_REMOVED lines=11> */
[----:B--2---:R-:W-:Y:S01]  /*234e0*/  LEA R3, R3, R12, 0xf ;  /* 0x0000000c03037211 */ /* 0x004fe200078e78ff */
[----:B---3--:R-:W-:-:S03]  /*234f0*/  IMAD R7, R7, 0x80, R9 ;  /* 0x0000008007077824 */ /* 0x008fc600078e0209 */
[----:B------:R-:W-:-:S07]  /*23500*/  IADD3 R9, R3, 0x400, RZ ;  /* 0x0000040003097810 */ /* 0x000fce0007ffe0ff */
.L_x_3042:
        /* <DEDUP_REMOVED lines=16> */
.L_x_3043:
        /* <DEDUP_REMOVED lines=13> */
.L_x_3028:
[----:B------:R-:W-:Y:S05]  /*236e0*/  BSYNC B1 ;  /* 0x0000000000017941 */ /* 0x000fea0003800000 */
.L_x_3027:
[----:B------:R-:W2:Y:S01]  /*236f0*/  LDL R2, [R1+0x8] ;  /* 0x0000080001027983 */ /* 0x000ea20000100800 */
[----:B------:R-:W-:Y:S01]  /*23700*/  VIADD R3, R4, 0x1 ;  /* 0x0000000104037836 */ /* 0x000fe20000000000 */
[----:B------:R-:W-:Y:S04]  /*23710*/  BSSY B1, `(.L_x_3044) ;  /* 0x00000ac000017945 */ /* 0x000fe80003800000 */
        /* <DEDUP_REMOVED lines=9> */
[----:B0-----:R-:W-:Y:S02]  /*237b0*/  IADD3 R6, R0, -0x1, RZ ;  /* 0xffffffff00067810 */ /* 0x001fe40007ffe0ff */
[----:B------:R-:W-:-:S04]  /*237c0*/  ISETP.NE.U32.AND P0, PT, RZ, UR4, PT ;  /* 0x00000004ff007c0c */ /* 0x000fc8000bf05070 */
[----:B------:R-:W-:-:S13]  /*237d0*/  ISETP.NE.AND.EX P0, PT, RZ, UR5, PT, P0 ;  /* 0x00000005ff007c0c */ /* 0x000fda000bf05300 */
[----:B------:R-:W-:Y:S05]  /*237e0*/  @!P0 BRA `(.L_x_3046) ;  /* 0x00000000004c8947 */ /* 0x000fea0003800000 */
[----:B------:R-:W3:Y:S01]  /*237f0*/  LDL R12, [R1+0x28] ;  /* 0x00002800010c7983 */ /* 0x000ee20000100800 */
[----:B-----5:R-:W0:Y:S01]  /*23800*/  LDC R8, c[0x0][0x43c] ;  /* 0x00010f00ff087b82 */ /* 0x020e220000000800 */
[----:B------:R-:W-:Y:S02]  /*23810*/  ULDC.64 UR6, c[0x0][0x428] ;  /* 0x00010a0000067ab9 */ /* 0x000fe40000000a00 */
[----:B------:R-:W4:Y:S01]  /*23820*/  LDL R9, [R1+0x18] ;  /* 0x0000180001097983 */ /* 0x000f220000100800 */
        /* <DEDUP_REMOVED lines=8> */
[----:B---3--:R-:W-:-:S04]  /*238b0*/  IMAD R7, R12, UR6, RZ ;  /* 0x000000060c077c24 */ /* 0x008fc8000f8e02ff */
[C---:B----4-:R-:W-:Y:S02]  /*238c0*/  IMAD R7, R9.reuse, UR7, R7 ;  /* 0x0000000709077c24 */ /* 0x050fe4000f8e0207 */
[----:B------:R-:W-:-:S05]  /*238d0*/  IMAD.WIDE.U32 R2, R9, UR6, R2 ;  /* 0x0000000609027c25 */ /* 0x000fca000f8e0002 */
[----:B------:R-:W-:Y:S02]  /*238e0*/  IADD3 R3, R7, R3, RZ ;  /* 0x0000000307037210 */ /* 0x000fe40007ffe0ff */
[----:B------:R-:W-:-:S04]  /*238f0*/  LEA R8, P0, R2, UR4, 0x2 ;  /* 0x0000000402087c11 */ /* 0x000fc8000f8010ff */
[----:B------:R-:W-:-:S05]  /*23900*/  LEA.HI.X R9, R2, UR5, R3, 0x2, P0 ;  /* 0x0000000502097c11 */ /* 0x000fca00080f1403 */
[----:B------:R0:W5:Y:S04]  /*23910*/  LDG.E R8, desc[UR60][R8.64] ;  /* 0x0000003c08087981 */ /* 0x000168000c1e1900 */
.L_x_3046:
[----:B------:R-:W3:Y:S01]  /*23920*/  LDL R2, [R1+0x4] ;  /* 0x0000040001027983 */ /* 0x000ee20000100800 */
[----:B------:R-:W-:Y:S01]  /*23930*/  BSSY B2, `(.L_x_3047) ;  /* 0x0000005000027945 */ /* 0x000fe20003800000 */
[----:B---3--:R-:W-:Y:S01]  /*23940*/  IMAD R3, R11, 0x8, R2 ;  /* 0x000000080b037824 */ /* 0x008fe200078e0202 */
[----:B------:R-:W-:-:S04]  /*23950*/  SHF.L.U32 R2, R10, 0x1f, RZ ;  /* 0x0000001f0a027819 */ /* 0x000fc800000006ff */
[----:B------:R-:W3:Y:S02]  /*23960*/  SYNCS.PHASECHK.TRANS64.TRYWAIT P0, [R3+URZ+0x34840], R2 ;  /* 0x03484002030075a7 */ /* 0x000ee4000800017f */
[----:B---3--:R-:W-:Y:S05]  /*23970*/  @!P0 BRA `(.L_x_3048) ;  /* 0x0000003c000c8947 */ /* 0x008fea0003800000 */
.L_x_3166:
[----:B------:R-:W-:Y:S05]  /*23980*/  BSYNC B2 ;  /* 0x0000000000027941 */ /* 0x000fea0003800000 */
.L_x_3047:
[----:B------:R-:W4:Y:S01]  /*23990*/  S2R R7, SR_TID.X ;  /* 0x0000000000077919 */ /* 0x000f220000002100 */
[----:B------:R-:W-:Y:S01]  /*239a0*/  BSSY B2, `(.L_x_3049) ;  /* 0x000000a000027945 */ /* 0x000fe20003800000 */
[----:B----4-:R-:W-:-:S04]  /*239b0*/  LOP3.LUT R7, R7, 0x7f, RZ, 0xc0, !PT ;  /* 0x0000007f07077812 */ /* 0x010fc800078ec0ff */
[----:B------:R-:W-:-:S13]  /*239c0*/  ISETP.NE.AND P0, PT, R7, RZ, PT ;  /* 0x000000ff0700720c */ /* 0x000fda0003f05270 */
[----:B------:R-:W-:Y:S05]  /*239d0*/  @P0 BRA `(.L_x_3050) ;  /* 0x0000000000180947 */ /* 0x000fea0003800000 */
[----:B------:R-:W4:Y:S01]  /*239e0*/  LDL R7, [R1+0x8] ;  /* 0x0000080001077983 */ /* 0x000f220000100800 */
[----:B---3--:R-:W-:-:S04]  /*239f0*/  IMAD.MOV.U32 R2, RZ, RZ, 0xc000 ;  /* 0x0000c000ff027424 */ /* 0x008fc800078e00ff */
[----:B------:R3:W-:Y:S01]  /*23a00*/  SYNCS.ARRIVE.TRANS64 RZ, [R3+URZ+0x34830], R2 ;  /* 0x0348300203ff79a7 */ /* 0x0007e2000800003f */
[----:B----4-:R-:W-:-:S13]  /*23a10*/  LOP3.LUT P1, RZ, R7, 0x1, RZ, 0xc0, !PT ;  /* 0x0000000107ff7812 */ /* 0x010fda000782c0ff */
[----:B---3--:R-:W-:Y:S05]  /*23a20*/  @!P1 BRA `(.L_x_3050) ;  /* 0x0000000000049947 */ /* 0x008fea0003800000 */
[----:B------:R-:W-:Y:S01]  /*23a30*/  BPT.TRAP 0x1 ;  /* 0x000000040000795c */ /* 0x000fe20000300000 */
.L_x_3050:
[----:B------:R-:W-:Y:S05]  /*23a40*/  BSYNC B2 ;  /* 0x0000000000027941 */ /* 0x000fea0003800000 */
.L_x_3049:
[----:B0-----:R-:W4:Y:S04]  /*23a50*/  LDL R9, [R1+0x4] ;  /* 0x0000040001097983 */ /* 0x001f280000100800 */
[----:B------:R-:W4:Y:S04]  /*23a60*/  LDL R7, [R1+0xc] ;  /* 0x00000c0001077983 */ /* 0x000f280000100800 */
[----:B---3--:R-:W3:Y:S01]  /*23a70*/  LDL R2, [R1+0x20] ;  /* 0x0000200001027983 */ /* 0x008ee20000100800 */
[----:B--2---:R-:W-:Y:S01]  /*23a80*/  MOV R10, RZ ;  /* 0x000000ff000a7202 */ /* 0x004fe20000000f00 */
[----:B------:R-:W-:Y:S01]  /*23a90*/  UIADD3 UR4, UP0, UR36, 0x370, URZ ;  /* 0x0000037024047890 */ /* 0x000fe2000ff1e03f */
[----:B------:R-:W-:Y:S01]  /*23aa0*/  PLOP3.LUT P0, PT, PT, PT, PT, 0x80, 0x0 ;  /* 0x000000000000781c */ /* 0x000fe20003f0f070 */
[----:B------:R-:W-:Y:S01]  /*23ab0*/  VIADD R3, R3, 0x34830 ;  /* 0x0003483003037836 */ /* 0x000fe20000000000 */
[----:B------:R-:W-:Y:S01]  /*23ac0*/  R2UR UR10, R10 ;  /* 0x000000000a0a72ca */ /* 0x000fe200000e0000 */
[----:B------:R-:W-:Y:S01]  /*23ad0*/  UIADD3.X UR5, URZ, UR37, URZ, UP0, !UPT ;  /* 0x000000253f057290 */ /* 0x000fe200087fe43f */
[----:B------:R-:W-:Y:S01]  /*23ae0*/  UMOV UR6, 0x0 ;  /* 0x0000000000067882 */ /* 0x000fe20000000000 */
[----:B------:R-:W-:Y:S01]  /*23af0*/  UMOV UR7, 0x14f00000 ;  /* 0x14f0000000077882 */ /* 0x000fe20000000000 */
[----:B----4-:R-:W-:-:S02]  /*23b00*/  IMAD R7, R7, 0xc000, R9 ;  /* 0x0000c00007077824 */ /* 0x010fc400078e0209 */
[----:B---3--:R-:W-:-:S03]  /*23b10*/  IMAD R2, R6, 0x80, R2 ;  /* 0x0000008006027824 */ /* 0x008fc600078e0202 */
[----:B------:R-:W-:-:S07]  /*23b20*/  IADD3 R9, R7, 0x1c400, RZ ;  /* 0x0001c40007097810 */ /* 0x000fce0007ffe0ff */
.L_x_3051:
        /* <DEDUP_REMOVED lines=16> */
.L_x_3052:
        /* <DEDUP_REMOVED lines=15> */
.L_x_3053:
        /* <DEDUP_REMOVED lines=16> */
.L_x_3167:
[----:B------:R-:W-:Y:S05]  /*23e20*/  BSYNC B2 ;  /* 0x0000000000027941 */ /* 0x000fea0003800000 */
.L_x_3054:
[----:B------:R-:W2:Y:S01]  /*23e30*/  S2R R3, SR_TID.X ;  /* 0x0000000000037919 */ /* 0x000ea20000002100 */
[----:B------:R-:W-:-:S04]  /*23e40*/  UPRMT UR4, UR38, 0x9910, URZ ;  /* 0x0000991026047896 */ /* 0x000fc8000800003f */
[----:B------:R-:W-:Y:S01]  /*23e50*/  UISETP.NE.AND UP0, UPT, UR4, 0x2, UPT ;  /* 0x000000020400788c */ /* 0x000fe2000bf05270 */
[----:B--2---:R-:W-:-:S04]  /*23e60*/  LOP3.LUT R3, R3, 0x7f, RZ, 0xc0, !PT ;  /* 0x0000007f03037812 */ /* 0x004fc800078ec0ff */
[----:B------:R-:W-:-:S13]  /*23e70*/  ISETP.NE.AND P0, PT, R3, RZ, PT ;  /* 0x000000ff0300720c */ /* 0x000fda0003f05270 */
[----:B------:R-:W-:-:S04]  /*23e80*/  @!P0 IMAD.MOV.U32 R3, RZ, RZ, 0x8000 ;  /* 0x00008000ff038424 */ /* 0x000fc800078e00ff */
[----:B------:R2:W-:Y:S01]  /*23e90*/  @!P0 SYNCS.ARRIVE.TRANS64 RZ, [R2+URZ+0x34850], R3 ;  /* 0x0348500302ff89a7 */ /* 0x0005e2000800003f */
[----:B------:R-:W-:-:S13]  /*23ea0*/  PLOP3.LUT P0, PT, PT, PT, UP0, 0x80, 0x0 ;  /* 0x000000000000781c */ /* 0x000fda0003f0f008 */
[----:B--2---:R-:W-:Y:S05]  /*23eb0*/  @P0 BRA `(.L_x_3056) ;  /* 0x0000000000040947 */ /* 0x004fea0003800000 */
[----:B------:R-:W-:Y:S01]  /*23ec0*/  BPT.TRAP 0x1 ;  /* 0x000000040000795c */ /* 0x000fe20000300000 */
.L_x_3056:
[----:B------:R-:W2:Y:S01]  /*23ed0*/  LDL R3, [R1+0x8] ;  /* 0x0000080001037983 */ /* 0x000ea20000100800 */
[----:B------:R-:W-:Y:S01]  /*23ee0*/  BSSY B2, `(.L_x_3057) ;  /* 0x0000004000027945 */ /* 0x000fe20003800000 */
[----:B--2---:R-:W-:-:S13]  /*23ef0*/  LOP3.LUT P0, RZ, R3, 0x8, RZ, 0xc0, !PT ;  /* 0x0000000803ff7812 */ /* 0x004fda000780c0ff */
[----:B------:R-:W-:Y:S05]  /*23f00*/  @P0 BRA `(.L_x_3058) ;  /* 0x0000000000040947 */ /* 0x000fea0003800000 */
[----:B------:R-:W-:Y:S01]  /*23f10*/  BPT.TRAP 0x1 ;  /* 0x000000040000795c */ /* 0x000fe20000300000 */
.L_x_3058:
[----:B------:R-:W-:Y:S05]  /*23f20*/  BSYNC B2 ;  /* 0x0000000000027941 */ /* 0x000fea0003800000 */
.L_x_3057:
        /* <DEDUP_REMOVED lines=13> */
.L_x_3059:
        /* <DEDUP_REMOVED lines=16> */
.L_x_3060:
        /* <DEDUP_REMOVED lines=13> */
.L_x_3045:
[----:B------:R-:W-:Y:S05]  /*241d0*/  BSYNC B1 ;  /* 0x0000000000017941 */ /* 0x000fea0003800000 */
.L_x_3044:
[C---:B------:R-:W-:Y:S01]  /*241e0*/  ISETP.GT.AND P0, PT, R0.reuse, 0x1, PT ;  /* 0x000000010000780c */ /* 0x040fe20003f04270 */
[----:B------:R-:W-:-:S12]  /*241f0*/  VIADD R0, R0, 0xfffffffe ;  /* 0xfffffffe00007836 */ /* 0x000fd80000000000 */
[----:B------:R-:W-:Y:S05]  /*24200*/  @P0 BRA `(.L_x_3061) ;  /* 0xffffffe800700947 */ /* 0x000fea000383ffff */
.L_x_3007:
[----:B------:R-:W-:Y:S05]  /*24210*/  BSYNC B0 ;  /* 0x0000000000007941 */ /* 0x000fea0003800000 */
.L_x_3006:
[----:B------:R-:W4:Y:S01]  /*24220*/  S2R R2, SR_TID.X ;  /* 0x0000000000027919 */ /* 0x000f220000002100 */
[----:B------:R-:W-:Y:S01]  /*24230*/  BSSY B0, `(.L_x_3062) ;  /* 0x0000010000007945 */ /* 0x000fe20003800000 */
[----:B----4-:R-:W-:-:S04]  /*24240*/  LOP3.LUT R2, R2, 0x7f, RZ, 0xc0, !PT ;  /* 0x0000007f02027812 */ /* 0x010fc800078ec0ff */
[----:B------:R-:W-:-:S13]  /*24250*/  ISETP.NE.AND P0, PT, R2, RZ, PT ;  /* 0x000000ff0200720c */ /* 0x000fda0003f05270 */
[----:B------:R-:W-:Y:S05]  /*24260*/  @P0 BRA `(.L_x_3063) ;  /* 0x0000000000300947 */ /* 0x000fea0003800000 */
[----:B------:R-:W4:Y:S01]  /*24270*/  S2R R2, SR_LANEID ;  /* 0x0000000000027919 */ /* 0x000f220000000000 */
[----:B------:R-:W-:Y:S01]  /*24280*/  VOTEU.ANY UR4, UPT, PT ;  /* 0x0000000000047886 */ /* 0x000fe200038e0100 */
[----:B0-2---:R-:W0:Y:S01]  /*24290*/  LDC.64 R4, c[0x0][0xc60] ;  /* 0x00031800ff047b82 */ /* 0x005e220000000a00 */
[----:B------:R-:W4:Y:S02]  /*242a0*/  FLO.U32 R0, UR4 ;  /* 0x0000000400007d00 */ /* 0x000f2400080e0000 */
[----:B----4-:R-:W-:-:S06]  /*242b0*/  ISETP.EQ.U32.AND P0, PT, R0, R2, PT ;  /* 0x000000020000720c */ /* 0x010fcc0003f02070 */
[----:B------:R-:W0:Y:S07]  /*242c0*/  POPC R2, UR4 ;  /* 0x0000000400027d09 */ /* 0x000e2e0008000000 */
[----:B0-----:R-:W2:Y:S04]  /*242d0*/  @P0 ATOMG.E.ADD.STRONG.GPU PT, R2, desc[UR60][R4.64], R2 ;  /* 0x00000002040209a8 */ /* 0x001ea800081ee1fc */
[----:B--2---:R0:W2:Y:S02]  /*242e0*/  SHFL.IDX PT, R2, R2, R0, 0x1f ;  /* 0x00001f0002027589 */ /* 0x0040a400000e0000 */
[----:B0-----:R-:W0:Y:S02]  /*242f0*/  S2R R0, SR_LTMASK ;  /* 0x0000000000007919 */ /* 0x001e240000003900 */
[----:B0-----:R-:W-:-:S06]  /*24300*/  LOP3.LUT R0, R0, UR4, RZ, 0xc0, !PT ;  /* 0x0000000400007c12 */ /* 0x001fcc000f8ec0ff */
[----:B------:R-:W2:Y:S02]  /*24310*/  POPC R0, R0 ;  /* 0x0000000000007309 */ /* 0x000ea40000000000 */
[----:B--2---:R-:W-:-:S07]  /*24320*/  IADD3 R16, R2, UR39, R0 ;  /* 0x0000002702107c10 */ /* 0x004fce000fffe000 */
.L_x_3063:
[----:B------:R-:W-:Y:S05]  /*24330*/  BSYNC B0 ;  /* 0x0000000000007941 */ /* 0x000fea0003800000 */
.L_x_3062:
[----:B------:R-:W4:Y:S01]  /*24340*/  LDL R0, [R1+0x8] ;  /* 0x0000080001007983 */ /* 0x000f220000100800 */
[----:B------:R-:W-:Y:S01]  /*24350*/  BSSY B0, `(.L_x_3064) ;  /* 0x0000045000007945 */ /* 0x000fe20003800000 */
[----:B----4-:R-:W-:-:S13]  /*24360*/  LOP3.LUT P0, RZ, R0, 0x4, RZ, 0xc0, !PT ;  /* 0x0000000400ff7812 */ /* 0x010fda000780c0ff */
[----:B------:R-:W-:Y:S05]  /*24370*/  @!P0 BRA `(.L_x_3065) ;  /* 0x0000000400088947 */ /* 0x000fea0003800000 */
[----:B------:R-:W4:Y:S04]  /*24380*/  LDL R3, [R1+0x4] ;  /* 0x0000040001037983 */ /* 0x000f280000100800 */
[----:B------:R-:W4:Y:S04]  /*24390*/  LDL R0, [R1+0xc] ;  /* 0x00000c0001007983 */ /* 0x000f280000100800 */
[----:B------:R-:W2:Y:S01]  /*243a0*/  LDL R2, [R1+0x1c] ;  /* 0x00001c0001027983 */ /* 0x000ea20000100800 */
[----:B------:R-:W-:Y:S01]  /*243b0*/  BSSY B1, `(.L_x_3066) ;  /* 0x0000005000017945 */ /* 0x000fe20003800000 */
[----:B----4-:R-:W-:-:S02]  /*243c0*/  LEA R0, R0, R3, 0x3 ;  /* 0x0000000300007211 */ /* 0x010fc400078e18ff */
[----:B--2---:R-:W-:-:S04]  /*243d0*/  SHF.L.U32 R2, R2, 0x1f, RZ ;  /* 0x0000001f02027819 */ /* 0x004fc800000006ff */
[----:B------:R-:W2:Y:S02]  /*243e0*/  SYNCS.PHASECHK.TRANS64.TRYWAIT P0, [R0+URZ+0x34860], R2 ;  /* 0x03486002000075a7 */ /* 0x000ea4000800017f */
[----:B--2---:R-:W-:Y:S05]  /*243f0*/  @!P0 BRA `(.L_x_3067) ;  /* 0x0000003000948947 */ /* 0x004fea0003800000 */
.L_x_3168:
[----:B------:R-:W-:Y:S05]  /*24400*/  BSYNC B1 ;  /* 0x0000000000017941 */ /* 0x000fea0003800000 */
.L_x_3066:
[----:B------:R-:W4:Y:S01]  /*24410*/  S2R R3, SR_TID.X ;  /* 0x0000000000037919 */ /* 0x000f220000002100 */
[----:B------:R-:W-:-:S04]  /*24420*/  UPRMT UR4, UR38, 0x9910, URZ ;  /* 0x0000991026047896 */ /* 0x000fc8000800003f */
[----:B------:R-:W-:Y:S01]  /*24430*/  UISETP.NE.AND UP0, UPT, UR4, 0x2, UPT ;  /* 0x000000020400788c */ /* 0x000fe2000bf05270 */
[----:B----4-:R-:W-:-:S04]  /*24440*/  LOP3.LUT R3, R3, 0x7f, RZ, 0xc0, !PT ;  /* 0x0000007f03037812 */ /* 0x010fc800078ec0ff */
[----:B------:R-:W-:-:S13]  /*24450*/  ISETP.NE.AND P0, PT, R3, RZ, PT ;  /* 0x000000ff0300720c */ /* 0x000fda0003f05270 */
[----:B--2---:R-:W-:-:S04]  /*24460*/  @!P0 IMAD.MOV.U32 R2, RZ, RZ, 0x8000 ;  /* 0x00008000ff028424 */ /* 0x004fc800078e00ff */
[----:B------:R2:W-:Y:S01]  /*24470*/  @!P0 SYNCS.ARRIVE.TRANS64 RZ, [R0+URZ+0x34850], R2 ;  /* 0x0348500200ff89a7 */ /* 0x0005e2000800003f */
[----:B------:R-:W-:-:S13]  /*24480*/  PLOP3.LUT P0, PT, PT, PT, UP0, 0x80, 0x0 ;  /* 0x000000000000781c */ /* 0x000fda0003f0f008 */
[----:B--2---:R-:W-:Y:S05]  /*24490*/  @P0 BRA `(.L_x_3068) ;  /* 0x0000000000040947 */ /* 0x004fea0003800000 */
[----:B------:R-:W-:Y:S01]  /*244a0*/  BPT.TRAP 0x1 ;  /* 0x000000040000795c */ /* 0x000fe20000300000 */
.L_x_3068:
[----:B------:R-:W2:Y:S01]  /*244b0*/  LDL R2, [R1+0x8] ;  /* 0x0000080001027983 */ /* 0x000ea20000100800 */
[----:B------:R-:W-:Y:S01]  /*244c0*/  BSSY B1, `(.L_x_3069) ;  /* 0x0000004000017945 */ /* 0x000fe20003800000 */
[----:B--2---:R-:W-:-:S13]  /*244d0*/  LOP3.LUT P0, RZ, R2, 0x8, RZ, 0xc0, !PT ;  /* 0x0000000802ff7812 */ /* 0x004fda000780c0ff */
[----:B------:R-:W-:Y:S05]  /*244e0*/  @P0 BRA `(.L_x_3070) ;  /* 0x0000000000040947 */ /* 0x000fea0003800000 */
[----:B------:R-:W-:Y:S01]  /*244f0*/  BPT.TRAP 0x1 ;  /* 0x000000040000795c */ /* 0x000fe20000300000 */
.L_x_3070:
[----:B------:R-:W-:Y:S05]  /*24500*/  BSYNC B1 ;  /* 0x0000000000017941 */ /* 0x000fea0003800000 */
.L_x_3069:
[----:B------:R-:W2:Y:S04]  /*24510*/  LDL.LU R5, [R1+0x20] ;  /* 0x0000200001057983 */ /* 0x000ea80000300800 */
[----:B------:R-:W2:Y:S04]  /*24520*/  LDL.LU R3, [R1+0x14] ;  /* 0x0000140001037983 */ /* 0x000ea80000300800 */
[----:B0-----:R-:W4:Y:S04]  /*24530*/  LDL R4, [R1+0x4] ;  /* 0x0000040001047983 */ /* 0x001f280000100800 */
[----:B------:R-:W4:Y:S01]  /*24540*/  LDL R2, [R1+0xc] ;  /* 0x00000c0001027983 */ /* 0x000f220000100800 */
[----:B------:R-:W-:Y:S01]  /*24550*/  UIADD3 UR4, UP0, UR36, 0x470, URZ ;  /* 0x0000047024047890 */ /* 0x000fe2000ff1e03f */
[----:B------:R-:W-:Y:S01]  /*24560*/  PLOP3.LUT P0, PT, PT, PT, PT, 0x80, 0x0 ;  /* 0x000000000000781c */ /* 0x000fe20003f0f070 */
[----:B------:R-:W-:Y:S01]  /*24570*/  VIADD R0, R0, 0x34850 ;  /* 0x0003485000007836 */ /* 0x000fe20000000000 */
[----:B------:R-:W-:Y:S01]  /*24580*/  UMOV UR6, 0x0 ;  /* 0x0000000000067882 */ /* 0x000fe20000000000 */
[----:B------:R-:W-:Y:S01]  /*24590*/  UIADD3.X UR5, URZ, UR37, URZ, UP0, !UPT ;  /* 0x000000253f057290 */ /* 0x000fe200087fe43f */
[----:B------:R-:W-:Y:S01]  /*245a0*/  UMOV UR7, 0x14f00000 ;  /* 0x14f0000000077882 */ /* 0x000fe20000000000 */
[----:B------:R-:W-:Y:S01]  /*245b0*/  UMOV UR10, URZ ;  /* 0x0000003f000a7c82 */ /* 0x000fe20008000000 */
[----:B--2---:R-:W-:Y:S01]  /*245c0*/  IMAD R3, R3, 0x80, R5 ;  /* 0x0000008003037824 */ /* 0x004fe200078e0205 */
[----:B----4-:R-:W-:-:S05]  /*245d0*/  LEA R2, R2, R4, 0xf ;  /* 0x0000000402027211 */ /* 0x010fca00078e78ff */
[----:B------:R-:W-:-:S07]  /*245e0*/  VIADD R4, R2, 0x400 ;  /* 0x0000040002047836 */ /* 0x000fce0000000000 */
.L_x_3071:
        /* <DEDUP_REMOVED lines=12> */
[----:B------:R-:W-:Y:S01]  /*246b0*/  UMOV UR6, 0x0 ;  /* 0x0000000000067882 */ /* 0x000fe20000000000 */
[----:B------:R-:W-:Y:S01]  /*246c0*/  IADD3 R2, R2, 0x4400, RZ ;  /* 0x0000440002027810 */ /* 0x000fe20007ffe0ff */
[----:B------:R-:W-:Y:S01]  /*246d0*/  UMOV UR7, 0x14f00000 ;  /* 0x14f0000000077882 */ /* 0x000fe20000000000 */
[----:B------:R-:W-:-:S09]  /*246e0*/  UMOV UR10, 0x40 ;  /* 0x00000040000a7882 */ /* 0x000fd20000000000 */
.L_x_3072:
        /* <DEDUP_REMOVED lines=10> */
[----:B----4-:R-:W-:Y:S05]  /*24790*/  @P0 BRA.U.ANY `(.L_x_3072) ;  /* 0xfffffffd00d40947 */ /* 0x010fea000393ffff */
.L_x_3065:
[----:B------:R-:W-:Y:S05]  /*247a0*/  BSYNC B0 ;  /* 0x0000000000007941 */ /* 0x000fea0003800000 */
.L_x_3064:
[----:B------:R-:W4:Y:S04]  /*247b0*/  LDL.LU R5, [R1+0xc] ;  /* 0x00000c0001057983 */ /* 0x000f280000300800 */
[----:B0-2---:R-:W2:Y:S01]  /*247c0*/  LDL.LU R4, [R1+0x1c] ;  /* 0x00001c0001047983 */ /* 0x005ea20000300800 */
[----:B----4-:R-:W-:-:S05]  /*247d0*/  VIADD R0, R5, 0x1 ;  /* 0x0000000105007836 */ /* 0x010fca0000000000 */
[----:B------:R-:W-:-:S04]  /*247e0*/  ISETP.NE.AND P0, PT, R0, 0x2, PT ;  /* 0x000000020000780c */ /* 0x000fc80003f05270 */
[----:B------:R-:W-:Y:S02]  /*247f0*/  SEL R2, RZ, 0x1, P0 ;  /* 0x00000001ff027807 */ /* 0x000fe40000000000 */
[----:B------:R-:W-:Y:S02]  /*24800*/  SEL R0, R0, RZ, P0 ;  /* 0x000000ff00007207 */ /* 0x000fe40000000000 */
[----:B--2---:R-:W-:-:S03]  /*24810*/  LOP3.LUT R4, R4, R2, RZ, 0x3c, !PT ;  /* 0x0000000204047212 */ /* 0x004fc600078e3cff */
[----:B------:R2:W-:Y:S04]  /*24820*/  STL [R1+0xc], R0 ;  /* 0x00000c0001007387 */ /* 0x0005e80000100800 */
[----:B------:R2:W-:Y:S02]  /*24830*/  STL [R1+0x1c], R4 ;  /* 0x00001c0401007387 */ /* 0x0005e40000100800 */
.L_x_2986:
[----:B------:R-:W-:Y:S05]  /*24840*/  BSYNC B7 ;  /* 0x0000000000077941 */ /* 0x000fea0003800000 */
.L_x_2984:
[----:B------:R-:W4:Y:S02]  /*24850*/  LDL R7, [R1+0x8] ;  /* 0x0000080001077983 */ /* 0x000f240000100800 */
[----:B----4-:R-:W-:-:S13]  /*24860*/  LOP3.LUT P0, RZ, R7, 0x10, RZ, 0xc0, !PT ;  /* 0x0000001007ff7812 */ /* 0x010fda000780c0ff */
[----:B------:R-:W-:Y:S05]  /*24870*/  @!P0 BRA `(.L_x_3073) ;  /* 0x0000000000288947 */ /* 0x000fea0003800000 */
[----:B------:R-:W-:Y:S05]  /*24880*/  WARPSYNC.ALL ;  /* 0x0000000000007948 */ /* 0x000fea0003800000 */
[----:B------:R-:W4:Y:S08]  /*24890*/  S2UR UR5, SR_CgaCtaId ;  /* 0x00000000000579c3 */ /* 0x000f300000008800 */
[----:B------:R-:W-:Y:S06]  /*248a0*/  BAR.SYNC.DEFER_BLOCKING 0x5, 0x180 ;  /* 0x0146000000007b1d */ /* 0x000fec0000010000 */
[----:B------:R-:W-:-:S02]  /*248b0*/  UMOV UR4, 0x400 ;  /* 0x0000040000047882 */ /* 0x000fc40000000000 */
[----:B----4-:R-:W-:-:S06]  /*248c0*/  ULEA UR4, UR5, UR4, 0x18 ;  /* 0x0000000405047291 */ /* 0x010fcc000f8ec03f */
[----:B--2---:R-:W-:-:S05]  /*248d0*/  IMAD.U32 R0, RZ, RZ, UR4 ;  /* 0x00000004ff007e24 */ /* 0x004fca000f8e00ff */
[----:B------:R2:W4:Y:S04]  /*248e0*/  LDS.128 R16, [R0+0x348d0] ;  /* 0x0348d00000107984 */ /* 0x0005280000000c00 */
[----:B------:R2:W-:Y:S01]  /*248f0*/  STL [R1+0x4], R0 ;  /* 0x0000040001007387 */ /* 0x0005e20000100800 */
[----:B------:R-:W-:Y:S06]  /*24900*/  BAR.ARV 0x4, 0x180 ;  /* 0x0106000000007b1d */ /* 0x000fec0000002000 */
[----:B------:R-:W-:Y:S05]  /*24910*/  BRA `(.L_x_3074) ;  /* 0x0000000800d87947 */ /* 0x000fea0003800000 */
.L_x_3073:
[----:B---3--:R-:W3:Y:S01]  /*24920*/  LDL R6, [R1+0x2c] ;  /* 0x00002c0001067983 */ /* 0x008ee20000100800 */
[----:B------:R-:W-:Y:S01]  /*24930*/  UMOV UR4, 0xffffffff ;  /* 0xffffffff00047882 */ /* 0x000fe20000000000 */
[----:B---3--:R-:W-:Y:S02]  /*24940*/  ISETP.NE.AND P5, PT, R6, 0x1f, PT ;  /* 0x0000001f0600780c */ /* 0x008fe40003fa5270 */
[----:B------:R-:W-:Y:S11]  /*24950*/  BRA.DIV UR4, `(.L_x_3075) ;  /* 0x0000002e04507947 */ /* 0x000ff6000b800000 */
[----:B--2---:R-:W-:Y:S01]  /*24960*/  IADD3 R0, R19, R6, RZ ;  /* 0x0000000613007210 */ /* 0x004fe20007ffe0ff */
[----:B------:R-:W-:Y:S01]  /*24970*/  ULDC UR4, c[0x0][0xc3c] ;  /* 0x00030f0000047ab9 */ /* 0x000fe20000000800 */
[----:B------:R-:W-:Y:S02]  /*24980*/  LOP3.LUT P4, RZ, R7, 0x1, RZ, 0xc0, !PT ;  /* 0x0000000107ff7812 */ /* 0x000fe4000788c0ff */
[----:B------:R-:W-:-:S13]  /*24990*/  ISETP.GE.OR P0, PT, R0, UR4, !P5 ;  /* 0x0000000400007c0c */ /* 0x000fda000ef06670 */
[----:B------:R-:W2:Y:S02]  /*249a0*/  @!P0 LDC.64 R2, c[0x0][0xc80] ;  /* 0x00032000ff028b82 */ /* 0x000ea40000000a00 */
[----:B--2---:R-:W-:-:S06]  /*249b0*/  @!P0 IMAD.WIDE R2, R0, 0x4, R2 ;  /* 0x0000000400028825 */ /* 0x004fcc00078e0202 */
[----:B------:R2:W3:Y:S01]  /*249c0*/  @!P0 LDG.E R2, desc[UR60][R2.64] ;  /* 0x0000003c02028981 */ /* 0x0004e2000c1e1900 */
[C---:B------:R-:W-:Y:S02]  /*249d0*/  ISETP.GE.U32.AND P1, PT, R6.reuse, 0x4, PT ;  /* 0x000000040600780c */ /* 0x040fe40003f26070 */
[C---:B------:R-:W-:Y:S01]  /*249e0*/  ISETP.GE.U32.AND P2, PT, R6.reuse, 0x8, PT ;  /* 0x000000080600780c */ /* 0x040fe20003f46070 */
[----:B------:R-:W-:Y:S01]  /*249f0*/  SHFL.IDX PT, R5, R16, 0x1, 0x1f ;  /* 0x00201f0010057f89 */ /* 0x000fe200000e0000 */
[C---:B------:R-:W-:Y:S01]  /*24a00*/  ISETP.GE.U32.AND P3, PT, R6.reuse, 0x10, PT ;  /* 0x000000100600780c */ /* 0x040fe20003f66070 */
[----:B--2---:R-:W-:Y:S02]  /*24a10*/  IMAD.MOV.U32 R3, RZ, RZ, RZ ;  /* 0x000000ffff037224 */ /* 0x004fe400078e00ff */
[----:B---3--:R-:W-:Y:S01]  /*24a20*/  @!P0 IMAD.MOV.U32 R3, RZ, RZ, R2 ;  /* 0x000000ffff038224 */ /* 0x008fe200078e0002 */
[----:B------:R-:W-:-:S04]  /*24a30*/  ISETP.GE.U32.AND P0, PT, R6, 0x2, PT ;  /* 0x000000020600780c */ /* 0x000fc80003f06070 */
[----:B------:R-:W2:Y:S02]  /*24a40*/  SHFL.UP PT, R2, R3, 0x1, RZ ;  /* 0x0420000003027989 */ /* 0x000ea400000e00ff */
[----:B--2---:R-:W-:-:S04]  /*24a50*/  SEL R0, R2, RZ, P4 ;  /* 0x000000ff02007207 */ /* 0x004fc80002000000 */
[----:B------:R-:W-:Y:S02]  /*24a60*/  IADD3 R2, R3, R0, RZ ;  /* 0x0000000003027210 */ /* 0x000fe40007ffe0ff */
[----:B------:R-:W-:Y:S04]  /*24a70*/  SHFL.IDX PT, R0, R16, RZ, 0x1f ;  /* 0x00001fff10007589 */ /* 0x000fe800000e0000 */
[----:B------:R-:W2:Y:S02]  /*24a80*/  SHFL.UP PT, R4, R2, 0x2, RZ ;  /* 0x0440000002047989 */ /* 0x000ea400000e00ff */
[----:B--2---:R-:W-:-:S05]  /*24a90*/  SEL R4, R4, RZ, P0 ;  /* 0x000000ff04047207 */ /* 0x004fca0000000000 */
[----:B------:R-:W-:-:S05]  /*24aa0*/  IMAD.IADD R2, R2, 0x1, R4 ;  /* 0x0000000102027824 */ /* 0x000fca00078e0204 */
[----:B------:R-:W2:Y:S02]  /*24ab0*/  SHFL.UP PT, R4, R2, 0x4, RZ ;  /* 0x0480000002047989 */ /* 0x000ea400000e00ff */
[----:B--2---:R-:W-:-:S05]  /*24ac0*/  SEL R4, R4, RZ, P1 ;  /* 0x000000ff04047207 */ /* 0x004fca0000800000 */
[----:B------:R-:W-:-:S05]  /*24ad0*/  IMAD.IADD R2, R2, 0x1, R4 ;  /* 0x0000000102027824 */ /* 0x000fca00078e0204 */
[----:B------:R-:W2:Y:S02]  /*24ae0*/  SHFL.UP PT, R4, R2, 0x8, RZ ;  /* 0x0500000002047989 */ /* 0x000ea400000e00ff */
[----:B--2---:R-:W-:-:S04]  /*24af0*/  SEL R4, R4, RZ, P2 ;  /* 0x000000ff04047207 */ /* 0x004fc80001000000 */
[----:B------:R-:W-:-:S05]  /*24b00*/  IADD3 R2, R2, R4, RZ ;  /* 0x0000000402027210 */ /* 0x000fca0007ffe0ff */
[----:B------:R-:W2:Y:S02]  /*24b10*/  SHFL.UP PT, R4, R2, 0x10, RZ ;  /* 0x0600000002047989 */ /* 0x000ea400000e00ff */
[----:B--2---:R-:W-:-:S05]  /*24b20*/  SEL R4, R4, RZ, P3 ;  /* 0x000000ff04047207 */ /* 0x004fca0001800000 */
[----:B------:R-:W-:-:S05]  /*24b30*/  IMAD.IADD R2, R2, 0x1, R4 ;  /* 0x0000000102027824 */ /* 0x000fca00078e0204 */
[----:B------:R2:W3:Y:S02]  /*24b40*/  SHFL.IDX PT, R16, R2, 0x1f, 0x1f ;  /* 0x03e01f0002107f89 */ /* 0x0004e400000e0000 */
.L_x_3178:
[----:B------:R-:W-:Y:S02]  /*24b50*/  ULDC UR4, c[0x0][0xc38] ;  /* 0x00030e0000047ab9 */ /* 0x000fe40000000800 */
[----:B------:R-:W-:-:S04]  /*24b60*/  IMAD.U32 R4, RZ, RZ, UR4 ;  /* 0x00000004ff047e24 */ /* 0x000fc8000f8e00ff */
[----:B---3--:R-:W-:-:S05]  /*24b70*/  IMAD R16, R16, R4, RZ ;  /* 0x0000000410107224 */ /* 0x008fca00078e02ff */
[----:B------:R-:W-:-:S04]  /*24b80*/  IADD3 R5, R5, R16, RZ ;  /* 0x0000001005057210 */ /* 0x000fc80007ffe0ff */
[----:B------:R-:W-:-:S13]  /*24b90*/  ISETP.GT.AND P4, PT, R5, R0, PT ;  /* 0x000000000500720c */ /* 0x000fda0003f84270 */
[----:B------:R-:W-:Y:S05]  /*24ba0*/  @P4 BRA `(.L_x_3076) ;  /* 0x0000000000a04947 */ /* 0x000fea0003800000 */
.L_x_3081:
[----:B--2---:R-:W2:Y:S01]  /*24bb0*/  LDC R2, c[0x0][0xc3c] ;  /* 0x00030f00ff027b82 */ /* 0x004ea20000000800 */
[----:B------:R-:W-:-:S05]  /*24bc0*/  VIADD R19, R19, 0x1f ;  /* 0x0000001f13137836 */ /* 0x000fca0000000000 */
[----:B--2---:R-:W-:-:S13]  /*24bd0*/  ISETP.GE.AND P4, PT, R19, R2, PT ;  /* 0x000000021300720c */ /* 0x004fda0003f86270 */
[----:B------:R-:W-:Y:S05]  /*24be0*/  @P4 BRA `(.L_x_3077) ;  /* 0x0000000400dc4947 */ /* 0x000fea0003800000 */
[----:B------:R-:W2:Y:S01]  /*24bf0*/  LDL R3, [R1+0x2c] ;  /* 0x00002c0001037983 */ /* 0x000ea20000100800 */
[----:B------:R-:W-:Y:S01]  /*24c00*/  BSSY B0, `(.L_x_3078) ;  /* 0x0000008000007945 */ /* 0x000fe20003800000 */
[----:B--2---:R-:W-:Y:S01]  /*24c10*/  IMAD.IADD R4, R19, 0x1, R3 ;  /* 0x0000000113047824 */ /* 0x004fe200078e0203 */
[----:B------:R-:W-:-:S04]  /*24c20*/  MOV R3, RZ ;  /* 0x000000ff00037202 */ /* 0x000fc80000000f00 */
[----:B------:R-:W-:-:S13]  /*24c30*/  ISETP.GE.OR P4, PT, R4, R2, !P5 ;  /* 0x000000020400720c */ /* 0x000fda0006f86670 */
[----:B------:R-:W-:Y:S05]  /*24c40*/  @P4 BRA `(.L_x_3079) ;  /* 0x00000000000c4947 */ /* 0x000fea0003800000 */
[----:B------:R-:W2:Y:S02]  /*24c50*/  LDC.64 R2, c[0x0][0xc80] ;  /* 0x00032000ff027b82 */ /* 0x000ea40000000a00 */
[----:B--2---:R-:W-:-:S06]  /*24c60*/  IMAD.WIDE R2, R4, 0x4, R2 ;  /* 0x0000000404027825 */ /* 0x004fcc00078e0202 */
[----:B------:R2:W5:Y:S02]  /*24c70*/  LDG.E R3, desc[UR60][R2.64] ;  /* 0x0000003c02037981 */ /* 0x000564000c1e1900 */
.L_x_3079:
[----:B------:R-:W-:Y:S05]  /*24c80*/  BSYNC B0 ;  /* 0x0000000000007941 */ /* 0x000fea0003800000 */
.L_x_3078:
[----:B------:R-:W-:-:S03]  /*24c90*/  UMOV UR4, 0xffffffff ;  /* 0xffffffff00047882 */ /* 0x000fc60000000000 */
[----:B------:R-:W-:Y:S05]  /*24ca0*/  BRA.DIV UR4, `(.L_x_3080) ;  /* 0x0000002e04b87947 */ /* 0x000fea000b800000 */
[----:B------:R-:W3:Y:S04]  /*24cb0*/  LDL R4, [R1+0x8] ;  /* 0x0000080001047983 */ /* 0x000ee80000100800 */
[----:B--2--5:R-:W2:Y:S01]  /*24cc0*/  SHFL.UP PT, R2, R3, 0x1, RZ ;  /* 0x0420000003027989 */ /* 0x024ea200000e00ff */
[----:B---3--:R-:W-:-:S04]  /*24cd0*/  LOP3.LUT P4, RZ, R4, 0x1, RZ, 0xc0, !PT ;  /* 0x0000000104ff7812 */ /* 0x008fc8000788c0ff */
        /* <DEDUP_REMOVED lines=11> */
[----:B------:R-:W2:Y:S02]  /*24d90*/  SHFL.UP PT, R4, R2, 0x10, RZ ;  /* 0x0600000002047989 */ /* 0x000ea400000e00ff */
[----:B--2---:R-:W-:-:S05]  /*24da0*/  SEL R4, R4, RZ, P3 ;  /* 0x000000ff04047207 */ /* 0x004fca0001800000 */
[----:B------:R-:W-:-:S05]  /*24db0*/  IMAD.IADD R2, R2, 0x1, R4 ;  /* 0x0000000102027824 */ /* 0x000fca00078e0204 */
[----:B------:R2:W3:Y:S02]  /*24dc0*/  SHFL.IDX PT, R16, R2, 0x1f, 0x1f ;  /* 0x03e01f0002107f89 */ /* 0x0004e400000e0000 */
.L_x_3186:
[----:B------:R-:W-:Y:S02]  /*24dd0*/  ULDC UR4, c[0x0][0xc38] ;  /* 0x00030e0000047ab9 */ /* 0x000fe40000000800 */
[----:B------:R-:W-:-:S05]  /*24de0*/  MOV R4, UR4 ;  /* 0x0000000400047c02 */ /* 0x000fca0008000f00 */
[----:B---3--:R-:W-:-:S04]  /*24df0*/  IMAD R16, R16, R4, RZ ;  /* 0x0000000410107224 */ /* 0x008fc800078e02ff */
[----:B------:R-:W-:-:S05]  /*24e00*/  IMAD.IADD R5, R16, 0x1, R5 ;  /* 0x0000000110057824 */ /* 0x000fca00078e0205 */
[----:B------:R-:W-:-:S13]  /*24e10*/  ISETP.GT.AND P4, PT, R5, R0, PT ;  /* 0x000000000500720c */ /* 0x000fda0003f84270 */
[----:B------:R-:W-:Y:S05]  /*24e20*/  @!P4 BRA `(.L_x_3081) ;  /* 0xfffffffc0060c947 */ /* 0x000fea000383ffff */
.L_x_3076:
[----:B------:R-:W-:Y:S01]  /*24e30*/  IMAD.IADD R16, R5, 0x1, -R16 ;  /* 0x0000000105107824 */ /* 0x000fe200078e0a10 */
[----:B------:R-:W-:-:S03]  /*24e40*/  UMOV UR4, 0xffffffff ;  /* 0xffffffff00047882 */ /* 0x000fc60000000000 */
[----:B------:R-:W-:-:S05]  /*24e50*/  IMAD R5, R2, R4, R16 ;  /* 0x0000000402057224 */ /* 0x000fca00078e0210 */
[----:B------:R-:W-:Y:S01]  /*24e60*/  ISETP.GT.AND P6, PT, R5, R0, PT ;  /* 0x000000000500720c */ /* 0x000fe20003fc4270 */
[----:B------:R-:W-:-:S12]  /*24e70*/  BRA.DIV UR4, `(.L_x_3082) ;  /* 0x0000003204247947 */ /* 0x000fd8000b800000 */
[----:B------:R-:W-:-:S04]  /*24e80*/  VOTE.ANY R5, PT, !P6 ;  /* 0x0000000000057806 */ /* 0x000fc800070e0100 */
[----:B------:R-:W3:Y:S02]  /*24e90*/  POPC R6, R5 ;  /* 0x0000000500067309 */ /* 0x000ee40000000000 */
[----:B---3--:R3:W4:Y:S02]  /*24ea0*/  SHFL.IDX PT, R17, R3, R6, 0x1f ;  /* 0x00001f0603117589 */ /* 0x00872400000e0000 */
.L_x_3190:
[----:B------:R-:W-:Y:S02]  /*24eb0*/  ISETP.NE.AND P0, PT, R5, RZ, PT ;  /* 0x000000ff0500720c */ /* 0x000fe40003f05270 */
[----:B------:R-:W-:-:S11]  /*24ec0*/  MOV R5, RZ ;  /* 0x000000ff00057202 */ /* 0x000fd60000000f00 */
[----:B------:R-:W-:Y:S05]  /*24ed0*/  @!P0 BRA `(.L_x_3083) ;  /* 0x0000000000148947 */ /* 0x000fea0003800000 */
[----:B------:R-:W-:Y:S01]  /*24ee0*/  UMOV UR4, 0xffffffff ;  /* 0xffffffff00047882 */ /* 0x000fe20000000000 */
[----:B------:R-:W-:Y:S02]  /*24ef0*/  VIADD R12, R6, 0xffffffff ;  /* 0xffffffff060c7836 */ /* 0x000fe40000000000 */
[----:B------:R-:W-:Y:S05]  /*24f00*/  BRA.DIV UR4, `(.L_x_3084) ;  /* 0x0000003204487947 */ /* 0x000fea000b800000 */
[----:B--2---:R2:W0:Y:S02]  /*24f10*/  SHFL.IDX PT, R2, R2, R12, 0x1f ;  /* 0x00001f0c02027589 */ /* 0x00442400000e0000 */
.L_x_3193:
[----:B0-----:R-:W-:-:S07]  /*24f20*/  IMAD.MOV.U32 R5, RZ, RZ, R2 ;  /* 0x000000ffff057224 */ /* 0x001fce00078e0002 */
.L_x_3083:
[----:B--23--:R-:W2:Y:S01]  /*24f30*/  LDC.64 R2, c[0x0][0xc90] ;  /* 0x00032400ff027b82 */ /* 0x00cea20000000a00 */
[----:B------:R-:W-:-:S05]  /*24f40*/  IADD3 R19, R6, R19, RZ ;  /* 0x0000001306137210 */ /* 0x000fca0007ffe0ff */
[----:B--2---:R-:W-:-:S05]  /*24f50*/  IMAD.WIDE R2, R19, 0x4, R2 ;  /* 0x0000000413027825 */ /* 0x004fca00078e0202 */
[----:B------:R-:W4:Y:S01]  /*24f60*/  LDG.E R7, desc[UR60][R2.64] ;  /* 0x0000003c02077981 */ /* 0x000f22000c1e1900 */
[----:B------:R-:W-:-:S04]  /*24f70*/  IMAD R16, R5, R4, R16 ;  /* 0x0000000405107224 */ /* 0x000fc800078e0210 */
[----:B------:R-:W-:Y:S02]  /*24f80*/  IMAD.IADD R0, R0, 0x1, -R16 ;  /* 0x0000000100007824 */ /* 0x000fe400078e0a10 */
[----:B----4-:R-:W-:-:S05]  /*24f90*/  IMAD R6, R17, R7, RZ ;  /* 0x0000000711067224 */ /* 0x010fca00078e02ff */
[----:B-----5:R-:W-:-:S04]  /*24fa0*/  IABS R8, R6 ;  /* 0x0000000600087213 */ /* 0x020fc80000000000 */
[----:B------:R-:W2:Y:S08]  /*24fb0*/  I2F.RP R2, R8 ;  /* 0x0000000800027306 */ /* 0x000eb00000209400 */
[----:B--2---:R-:W2:Y:S02]  /*24fc0*/  MUFU.RCP R2, R2 ;  /* 0x0000000200027308 */ /* 0x004ea40000001000 */
[----:B--2---:R-:W-:-:S06]  /*24fd0*/  VIADD R2, R2, 0xffffffe ;  /* 0x0ffffffe02027836 */ /* 0x004fcc0000000000 */
[----:B------:R-:W2:Y:S02]  /*24fe0*/  F2I.FTZ.U32.TRUNC.NTZ R3, R2 ;  /* 0x0000000200037305 */ /* 0x000ea4000021f000 */
[----:B--2---:R-:W-:-:S04]  /*24ff0*/  IMAD.MOV R2, RZ, RZ, -R3 ;  /* 0x000000ffff027224 */ /* 0x004fc800078e0a03 */
        /* <DEDUP_REMOVED lines=15> */
[----:B------:R-:W-:-:S05]  /*250f0*/  @P0 VIADD R9, R9, 0x1 ;  /* 0x0000000109090836 */ /* 0x000fca0000000000 */
[----:B------:R-:W-:-:S05]  /*25100*/  MOV R2, R9 ;  /* 0x0000000900027202 */ /* 0x000fca0000000f00 */
[----:B------:R-:W-:Y:S01]  /*25110*/  @!P1 IMAD.MOV R2, RZ, RZ, -R2 ;  /* 0x000000ffff029224 */ /* 0x000fe200078e0a02 */
[----:B------:R-:W-:-:S05]  /*25120*/  @!P2 LOP3.LUT R2, RZ, R6, RZ, 0x33, !PT ;  /* 0x00000006ff02a212 */ /* 0x000fca00078e33ff */
[----:B------:R-:W-:Y:S02]  /*25130*/  IMAD R5, R7, R2, RZ ;  /* 0x0000000207057224 */ /* 0x000fe400078e02ff */
[----:B------:R-:W-:Y:S02]  /*25140*/  IMAD.MOV R2, RZ, RZ, -R2 ;  /* 0x000000ffff027224 */ /* 0x000fe400078e0a02 */
[----:B------:R-:W-:Y:S02]  /*25150*/  IMAD.MOV R3, RZ, RZ, -R5 ;  /* 0x000000ffff037224 */ /* 0x000fe400078e0a05 */
[----:B------:R-:W-:-:S03]  /*25160*/  IMAD R0, R6, R2, R0 ;  /* 0x0000000206007224 */ /* 0x000fc600078e0200 */
[----:B------:R-:W-:-:S04]  /*25170*/  VIADDMNMX R4, R3, R4, R7, PT ;  /* 0x0000000403047246 */ /* 0x000fc80003800107 */
[----:B------:R-:W-:-:S04]  /*25180*/  IABS R7, R4 ;  /* 0x0000000400077213 */ /* 0x000fc80000000000 */
[----:B------:R-:W2:Y:S08]  /*25190*/  I2F.RP R3, R7 ;  /* 0x0000000700037306 */ /* 0x000eb00000209400 */
[----:B--2---:R-:W2:Y:S02]  /*251a0*/  MUFU.RCP R3, R3 ;  /* 0x0000000300037308 */ /* 0x004ea40000001000 */
[----:B--2---:R-:W-:-:S06]  /*251b0*/  IADD3 R3, R3, 0xffffffe, RZ ;  /* 0x0ffffffe03037810 */ /* 0x004fcc0007ffe0ff */
        /* <DEDUP_REMOVED lines=15> */
[C---:B------:R-:W-:Y:S02]  /*252b0*/  LOP3.LUT R3, R0.reuse, R4, RZ, 0x3c, !PT ;  /* 0x0000000400037212 */ /* 0x040fe400078e3cff */
[----:B------:R-:W-:Y:S02]  /*252c0*/  IADD3 R0, R0, R5, RZ ;  /* 0x0000000500007210 */ /* 0x000fe40007ffe0ff */
        /* <DEDUP_REMOVED lines=9> */
.L_x_3077:
[----:B------:R-:W-:Y:S01]  /*25360*/  UMOV UR4, URZ ;  /* 0x0000003f00047c82 */ /* 0x000fe20008000000 */
[----:B------:R-:W-:Y:S01]  /*25370*/  UMOV UR5, URZ ;  /* 0x0000003f00057c82 */ /* 0x000fe20008000000 */
[----:B------:R-:W-:Y:S01]  /*25380*/  ULDC UR6, c[0x0][0xc3c] ;  /* 0x00030f0000067ab9 */ /* 0x000fe20000000800 */
[----:B------:R-:W-:Y:S01]  /*25390*/  MOV R16, R0 ;  /* 0x0000000000107202 */ /* 0x000fe20000000f00 */
[----:B------:R-:W-:Y:S01]  /*253a0*/  IMAD.U32 R17, RZ, RZ, UR4 ;  /* 0x00000004ff117e24 */ /* 0x000fe2000f8e00ff */
[----:B------:R-:W-:Y:S01]  /*253b0*/  MOV R19, UR6 ;  /* 0x0000000600137c02 */ /* 0x000fe20008000f00 */
[----:B------:R-:W-:-:S07]  /*253c0*/  IMAD.U32 R18, RZ, RZ, UR5 ;  /* 0x00000005ff127e24 */ /* 0x000fce000f8e00ff */
.L_x_3085:
[----:B------:R-:W2:Y:S04]  /*253d0*/  LDL R0, [R1+0x2c] ;  /* 0x00002c0001007983 */ /* 0x000ea80000100800 */
[----:B------:R3:W4:Y:S01]  /*253e0*/  LDL R3, [R1+0x4] ;  /* 0x0000040001037983 */ /* 0x0007220000100800 */
[----:B------:R-:W-:Y:S05]  /*253f0*/  WARPSYNC.ALL ;  /* 0x0000000000007948 */ /* 0x000fea0003800000 */
[----:B------:R-:W-:Y:S01]  /*25400*/  BAR.SYNC.DEFER_BLOCKING 0x4, 0x180 ;  /* 0x0106000000007b1d */ /* 0x000fe20000010000 */
[----:B--2---:R-:W-:-:S13]  /*25410*/  ISETP.NE.AND P0, PT, R0, RZ, PT ;  /* 0x000000ff0000720c */ /* 0x004fda0003f05270 */
[----:B------:R-:W4:Y:S01]  /*25420*/  @!P0 S2R R0, SR_CgaCtaId ;  /* 0x0000000000008919 */ /* 0x000f220000008800 */
[----:B------:R-:W-:-:S04]  /*25430*/  @!P0 MOV R2, 0x400 ;  /* 0x0000040000028802 */ /* 0x000fc80000000f00 */
[----:B----4-:R-:W-:-:S05]  /*25440*/  @!P0 LEA R3, R0, R2, 0x18 ;  /* 0x0000000200038211 */ /* 0x010fca00078ec0ff */
[----:B------:R3:W-:Y:S04]  /*25450*/  @!P0 STS.128 [R3+0x348d0], R16 ;  /* 0x0348d01003008388 */ /* 0x0007e80000000c00 */
[----:B------:R3:W-:Y:S01]  /*25460*/  @!P0 STL [R1+0x4], R3 ;  /* 0x0000040301008387 */ /* 0x0007e20000100800 */
[----:B------:R-:W-:Y:S06]  /*25470*/  BAR.ARV 0x5, 0x180 ;  /* 0x0146000000007b1d */ /* 0x000fec0000002000 */
.L_x_3074:
[----:B------:R-:W-:Y:S02]  /*25480*/  ULDC UR4, c[0x0][0xc3c] ;  /* 0x00030f0000047ab9 */ /* 0x000fe40000000800 */
[----:B----4-:R-:W-:-:S13]  /*25490*/  ISETP.GE.AND P0, PT, R19, UR4, PT ;  /* 0x0000000413007c0c */ /* 0x010fda000bf06270 */
[----:B------:R-:W-:Y:S05]  /*254a0*/  @!P0 BRA `(.L_x_3086) ;  /* 0xffffff9000f88947 */ /* 0x000fea000383ffff */
[----:B------:R-:W-:Y:S05]  /*254b0*/  BSYNC B8 ;  /* 0x0000000000087941 */ /* 0x000fea0003800000 */
.L_x_2942:
[----:B--2---:R-:W2:Y:S01]  /*254c0*/  LDL.LU R0, [R1+0x50] ;  /* 0x0000500001007983 */ /* 0x004ea20000300800 */
[----:B------:R-:W-:Y:S01]  /*254d0*/  BSSY B0, `(.L_x_3087) ;  /* 0x000000b000007945 */ /* 0x000fe20003800000 */
[----:B------:R-:W4:Y:S01]  /*254e0*/  S2R R5, SR_CgaCtaId ;  /* 0x0000000000057919 */ /* 0x000f220000008800 */
[----:B--2---:R-:W-:-:S05]  /*254f0*/  VIADD R0, R0, 0x1 ;  /* 0x0000000100007836 */ /* 0x004fca0000000000 */
[----:B0-----:R-:W-:-:S04]  /*25500*/  LEA.HI R2, R0, R0, RZ, 0x1 ;  /* 0x0000000000027211 */ /* 0x001fc800078f08ff */
[----:B---3--:R-:W-:-:S05]  /*25510*/  LOP3.LUT R3, R2, 0xfffffffe, RZ, 0xc0, !PT ;  /* 0xfffffffe02037812 */ /* 0x008fca00078ec0ff */
[----:B------:R-:W-:Y:S01]  /*25520*/  IMAD.IADD R3, R0, 0x1, -R3 ;  /* 0x0000000100037824 */ /* 0x000fe200078e0a03 */
[----:B------:R-:W-:-:S04]  /*25530*/  MOV R0, 0x400 ;  /* 0x0000040000007802 */ /* 0x000fc80000000f00 */
[----:B----4-:R-:W-:Y:S02]  /*25540*/  LEA R0, R5, R0, 0x18 ;  /* 0x0000000005007211 */ /* 0x010fe400078ec0ff */
[----:B------:R-:W-:-:S04]  /*25550*/  SHF.L.U32 R3, R3, 0x1f, RZ ;  /* 0x0000001f03037819 */ /* 0x000fc800000006ff */
[----:B------:R-:W0:Y:S02]  /*25560*/  SYNCS.PHASECHK.TRANS64.TRYWAIT P0, [R0+URZ+0x34820], R3 ;  /* 0x03482003000075a7 */ /* 0x000e24000800017f */
[----:B0-----:R-:W-:Y:S05]  /*25570*/  @!P0 BRA `(.L_x_3088) ;  /* 0x0000002800d48947 */ /* 0x001fea0003800000 */
.L_x_3194:
[----:B------:R-:W-:Y:S05]  /*25580*/  BSYNC B0 ;  /* 0x0000000000007941 */ /* 0x000fea0003800000 */
.L_x_3087:
[----:B------:R-:W-:-:S03]  /*25590*/  UMOV UR4, 0xffffffff ;  /* 0xffffffff00047882 */ /* 0x000fc60000000000 */
[----:B------:R-:W-:Y:S05]  /*255a0*/  BRA.DIV UR4, `(.L_x_3089) ;  /* 0x0000002a04dc7947 */ /* 0x000fea000b800000 */
[----:B------:R-:W2:Y:S02]  /*255b0*/  S2R R2, SR_TID.X ;  /* 0x0000000000027919 */ /* 0x000ea40000002100 */
[----:B--2---:R-:W-:-:S04]  /*255c0*/  SHF.R.U32.HI R2, RZ, 0x5, R2 ;  /* 0x00000005ff027819 */ /* 0x004fc80000011602 */
[----:B------:R-:W-:-:S05]  /*255d0*/  LOP3.LUT R2, R2, 0x3, RZ, 0xc0, !PT ;  /* 0x0000000302027812 */ /* 0x000fca00078ec0ff */
[----:B------:R2:W3:Y:S02]  /*255e0*/  SHFL.IDX PT, R14, R2, RZ, 0x1f ;  /* 0x00001fff020e7589 */ /* 0x0004e400000e0000 */
.L_x_3197:
[----:B---3--:R-:W-:-:S13]  /*255f0*/  ISETP.NE.AND P0, PT, R14, RZ, PT ;  /* 0x000000ff0e00720c */ /* 0x008fda0003f05270 */
[----:B------:R-:W-:Y:S05]  /*25600*/  @P0 BRA `(.L_x_2708) ;  /* 0x00000000009c0947 */ /* 0x000fea0003800000 */
[----:B------:R-:W-:-:S03]  /*25610*/  UMOV UR4, 0xffffffff ;  /* 0xffffffff00047882 */ /* 0x000fc60000000000 */
[----:B------:R-:W-:Y:S05]  /*25620*/  BRA.DIV UR4, `(.L_x_3090) ;  /* 0x0000002a04f07947 */ /* 0x000fea000b800000 */
[----:B------:R-:W-:-:S13]  /*25630*/  ELECT P6, URZ, PT ;  /* 0x00000000003f782f */ /* 0x000fda00038c0000 */
.L_x_3200:
[----:B------:R-:W-:Y:S05]  /*25640*/  @!P6 BRA `(.L_x_2708) ;  /* 0x00000000008ce947 */ /* 0x000fea0003800000 */
[----:B--2---:R-:W2:Y:S02]  /*25650*/  LDL R2, [R1+0x58] ;  /* 0x0000580001027983 */ /* 0x004ea40000100800 */
[----:B--2---:R-:W-:-:S13]  /*25660*/  R2UR UR4, R2 ;  /* 0x00000000020472ca */ /* 0x004fda00000e0000 */
[----:B------:R-:W-:-:S06]  /*25670*/  ULOP3.LUT UR4, UR4, 0x2, URZ, 0xfc, !UPT ;  /* 0x0000000204047892 */ /* 0x000fcc000f8efc3f */
[----:B------:R-:W-:-:S04]  /*25680*/  MOV R2, UR4 ;  /* 0x0000000400027c02 */ /* 0x000fc80008000f00 */
[----:B------:R-:W-:-:S13]  /*25690*/  ISETP.NE.AND P2, PT, R2, 0x3, PT ;  /* 0x000000030200780c */ /* 0x000fda0003f45270 */
[----:B------:R-:W-:Y:S05]  /*256a0*/  @!P2 BRA `(.L_x_3091) ;  /* 0x000000000004a947 */ /* 0x000fea0003800000 */
[----:B------:R-:W-:Y:S01]  /*256b0*/  BPT.TRAP 0x1 ;  /* 0x000000040000795c */ /* 0x000fe20000300000 */
.L_x_3091:
[----:B0-----:R-:W2:Y:S04]  /*256c0*/  LDL R3, [R1+0xc] ;  /* 0x00000c0001037983 */ /* 0x001ea80000100800 */
[----:B------:R-:W3:Y:S01]  /*256d0*/  LDL.LU R7, [R1+0x1c] ;  /* 0x00001c0001077983 */ /* 0x000ee20000300800 */
[----:B------:R-:W-:-:S04]  /*256e0*/  VIADD R2, R0, 0x34840 ;  /* 0x0003484000027836 */ /* 0x000fc80000000000 */
        /* <DEDUP_REMOVED lines=11> */
.L_x_3201:
[----:B------:R-:W2:Y:S02]  /*257a0*/  SYNCS.PHASECHK.TRANS64.TRYWAIT P0, [R7+URZ], R2 ;  /* 0x00000002070075a7 */ /* 0x000ea4000800017f */
[----:B--2---:R-:W-:Y:S05]  /*257b0*/  @!P0 BRA `(.L_x_3093) ;  /* 0x0000002800c08947 */ /* 0x004fea0003800000 */
.L_x_3202:
[----:B------:R-:W-:Y:S05]  /*257c0*/  @!P2 BRA `(.L_x_3094) ;  /* 0x000000000004a947 */ /* 0x000fea0003800000 */
[----:B------:R-:W-:Y:S01]  /*257d0*/  BPT.TRAP 0x1 ;  /* 0x000000040000795c */ /* 0x000fe20000300000 */
.L_x_3094:
[----:B------:R-:W3:Y:S01]  /*257e0*/  LDL.LU R4, [R1+0xc] ;  /* 0x00000c0001047983 */ /* 0x000ee20000300800 */
[----:B------:R-:W-:-:S05]  /*257f0*/  VIADD R0, R0, 0x34860 ;  /* 0x0003486000007836 */ /* 0x000fca0000000000 */
[----:B---3--:R-:W-:-:S04]  /*25800*/  LEA R4, R4, R0, 0x3 ;  /* 0x0000000004047211 */ /* 0x008fc800078e18ff */
[----:B------:R-:W3:Y:S02]  /*25810*/  SYNCS.PHASECHK.TRANS64.TRYWAIT P0, [R4+URZ], R5 ;  /* 0x00000005040075a7 */ /* 0x000ee4000800017f */
[----:B---3--:R-:W-:Y:S05]  /*25820*/  @!P0 BRA `(.L_x_3095) ;  /* 0x0000002800b88947 */ /* 0x008fea0003800000 */
.L_x_3203:
[----:B------:R-:W-:-:S07]  /*25830*/  IMAD R3, R3, 0x8, R0 ;  /* 0x0000000803037824 */ /* 0x000fce00078e0200 */
.L_x_3096:
[----:B----4-:R4:W0:Y:S02]  /*25840*/  SYNCS.PHASECHK.TRANS64.TRYWAIT P0, [R3+URZ], R2 ;  /* 0x00000002030075a7 */ /* 0x010824000800017f */
[----:B0-----:R-:W-:Y:S05]  /*25850*/  @!P0 NANOSLEEP.SYNCS 0x989680 ;  /* 0x009896800000895d */ /* 0x001fea0003900000 */
[----:B------:R-:W0:Y:S02]  /*25860*/  @!P0 SYNCS.PHASECHK.TRANS64 P0, [R3+URZ], R2 ;  /* 0x00000002030085a7 */ /* 0x000e24000800007f */
[----:B0-----:R-:W-:Y:S05]  /*25870*/  @!P0 BRA `(.L_x_3096) ;  /* 0xfffffffc00f08947 */ /* 0x001fea000383ffff */
.L_x_2708:
[----:B------:R-:W-:Y:S05]  /*25880*/  BSYNC B9 ;  /* 0x0000000000097941 */ /* 0x000fea0003800000 */
.L_x_2705:
[----:B------:R-:W-:Y:S05]  /*25890*/  EXIT ;  /* 0x000000000000794d */ /* 0x000fea0003800000 */
.L_x_2726:
[----:B-1----:R1:W2:Y:S02]  /*258a0*/  SYNCS.PHASECHK.TRANS64.TRYWAIT P5, [R3+URZ+0x34890], R0 ;  /* 0x03489000030075a7 */ /* 0x0022a400080a017f */
[----:B--2---:R-:W-:Y:S05]  /*258b0*/  @!P5 NANOSLEEP.SYNCS 0x989680 ;  /* 0x009896800000d95d */ /* 0x004fea0003900000 */
[----:B------:R-:W2:Y:S02]  /*258c0*/  @!P5 SYNCS.PHASECHK.TRANS64 P5, [R3+URZ+0x34890], R0 ;  /* 0x034890000300d5a7 */ /* 0x000ea400080a007f */
[----:B--2---:R-:W-:Y:S05]  /*258d0*/  @!P5 BRA `(.L_x_2726) ;  /* 0xfffffffc00f0d947 */ /* 0x004fea000383ffff */
[----:B------:R-:W-:Y:S05]  /*258e0*/  BRA `(.L_x_3097) ;  /* 0xfffffddc00b07947 */ /* 0x000fea000383ffff */
.L_x_2780:
[----:B-1----:R1:W3:Y:S02]  /*258f0*/  SYNCS.PHASECHK.TRANS64.TRYWAIT P5, [R3+URZ+0x34890], R0 ;  /* 0x03489000030075a7 */ /* 0x0022e400080a017f */
[----:B---3--:R-:W-:Y:S05]  /*25900*/  @!P5 NANOSLEEP.SYNCS 0x989680 ;  /* 0x009896800000d95d */ /* 0x008fea0003900000 */
[----:B------:R-:W3:Y:S02]  /*25910*/  @!P5 SYNCS.PHASECHK.TRANS64 P5, [R3+URZ+0x34890], R0 ;  /* 0x034890000300d5a7 */ /* 0x000ee400080a007f */
[----:B---3--:R-:W-:Y:S05]  /*25920*/  @!P5 BRA `(.L_x_2780) ;  /* 0xfffffffc00f0d947 */ /* 0x008fea000383ffff */
[----:B------:R-:W-:Y:S05]  /*25930*/  BRA `(.L_x_3098) ;  /* 0xfffffe1000307947 */ /* 0x000fea000383ffff */
.L_x_2805:
[----:B-1----:R1:W2:Y:S02]  /*25940*/  SYNCS.PHASECHK.TRANS64.TRYWAIT P4, [R3+URZ+0x34890], R0 ;  /* 0x03489000030075a7 */ /* 0x0022a4000808017f */
[----:B--2---:R-:W-:Y:S05]  /*25950*/  @!P4 NANOSLEEP.SYNCS 0x989680 ;  /* 0x009896800000c95d */ /* 0x004fea0003900000 */
[----:B------:R-:W2:Y:S02]  /*25960*/  @!P4 SYNCS.PHASECHK.TRANS64 P4, [R3+URZ+0x34890], R0 ;  /* 0x034890000300c5a7 */ /* 0x000ea4000808007f */
[----:B--2---:R-:W-:Y:S05]  /*25970*/  @!P4 BRA `(.L_x_2805) ;  /* 0xfffffffc00f0c947 */ /* 0x004fea000383ffff */
[----:B------:R-:W-:Y:S05]  /*25980*/  BRA `(.L_x_3099) ;  /* 0xfffffe40004c7947 */ /* 0x000fea000383ffff */
.L_x_2811:
[----:B0-----:R0:W2:Y:S02]  /*25990*/  SYNCS.PHASECHK.TRANS64.TRYWAIT P4, [R3+URZ+0x348b0], R0 ;  /* 0x0348b000030075a7 */ /* 0x0010a4000808017f */
[----:B--2---:R-:W-:Y:S05]  /*259a0*/  @!P4 NANOSLEEP.SYNCS 0x989680 ;  /* 0x009896800000c95d */ /* 0x004fea0003900000 */
[----:B------:R-:W2:Y:S02]  /*259b0*/  @!P4 SYNCS.PHASECHK.TRANS64 P4, [R3+URZ+0x348b0], R0 ;  /* 0x0348b0000300c5a7 */ /* 0x000ea4000808007f */
[----:B--2---:R-:W-:Y:S05]  /*259c0*/  @!P4 BRA `(.L_x_2811) ;  /* 0xfffffffc00f0c947 */ /* 0x004fea000383ffff */
[----:B------:R-:W-:Y:S05]  /*259d0*/  BRA `(.L_x_3100) ;  /* 0xfffffe44004c7947 */ /* 0x000fea000383ffff */
.L_x_2829:
[----:B------:R-:W-:Y:S01]  /*259e0*/  BSSY B1, `(.L_x_3101) ;  /* 0x0000008000017945 */ /* 0x000fe20003800000 */
[----:B------:R-:W-:Y:S01]  /*259f0*/  IMAD.MOV.U32 R13, RZ, RZ, R7 ;  /* 0x000000ffff0d7224 */ /* 0x000fe200078e0007 */
[----:B------:R-:W-:Y:S01]  /*25a00*/  MOV R12, RZ ;  /* 0x000000ff000c7202 */ /* 0x000fe20000000f00 */
[----:B------:R-:W-:Y:S02]  /*25a10*/  IMAD.MOV.U32 R11, RZ, RZ, 0x1c1f ;  /* 0x00001c1fff0b7424 */ /* 0x000fe400078e00ff */
[----:B------:R-:W-:-:S07]  /*25a20*/  IMAD.MOV.U32 R15, RZ, RZ, -0x1 ;  /* 0xffffffffff0f7424 */ /* 0x000fce00078e00ff */
[----:B------:R-:W-:Y:S05]  /*25a30*/  WARPSYNC.COLLECTIVE R15, `(.L_x_3102) ;  /* 0x000000000f087348 */ /* 0x000fea0003c00000 */
[----:B------:R0:W1:Y:S02]  /*25a40*/  SHFL.IDX P6, R14, R13, R12, R11 ;  /* 0x0000000c0d0e7389 */ /* 0x00006400000c000b */
[----:B01----:R-:W-:Y:S01]  /*25a50*/  ENDCOLLECTIVE ;  /* 0x000000000000791b */ /* 0x003fe20003800000 */
.L_x_3102:
[----:B------:R-:W-:Y:S05]  /*25a60*/  BSYNC B1 ;  /* 0x0000000000017941 */ /* 0x000fea0003800000 */
.L_x_3101:
[----:B------:R-:W-:Y:S01]  /*25a70*/  IMAD.MOV.U32 R13, RZ, RZ, R6 ;  /* 0x000000ffff0d7224 */ /* 0x000fe200078e0006 */
[----:B------:R-:W-:Y:S01]  /*25a80*/  MOV R11, 0x1c1f ;  /* 0x00001c1f000b7802 */ /* 0x000fe20000000f00 */
[----:B------:R-:W-:Y:S01]  /*25a90*/  IMAD.MOV.U32 R12, RZ, RZ, RZ ;  /* 0x000000ffff0c7224 */ /* 0x000fe200078e00ff */
[----:B------:R-:W-:Y:S01]  /*25aa0*/  MOV R3, R14 ;  /* 0x0000000e00037202 */ /* 0x000fe20000000f00 */
[----:B------:R-:W-:-:S07]  /*25ab0*/  IMAD.MOV.U32 R15, RZ, RZ, -0x1 ;  /* 0xffffffffff0f7424 */ /* 0x000fce00078e00ff */
[----:B------:R-:W-:Y:S05]  /*25ac0*/  WARPSYNC.COLLECTIVE R15, `(.L_x_3103) ;  /* 0x000000000f087348 */ /* 0x000fea0003c00000 */
[----:B------:R0:W1:Y:S02]  /*25ad0*/  SHFL.IDX P6, R14, R13, R12, R11 ;  /* 0x0000000c0d0e7389 */ /* 0x00006400000c000b */
[----:B01----:R-:W-:Y:S01]  /*25ae0*/  ENDCOLLECTIVE ;  /* 0x000000000000791b */ /* 0x003fe20003800000 */
.L_x_3103:
[----:B------:R-:W-:Y:S01]  /*25af0*/  MOV R13, R8 ;  /* 0x00000008000d7202 */ /* 0x000fe20000000f00 */
[----:B------:R-:W-:-:S07]  /*25b00*/  IMAD.MOV.U32 R0, RZ, RZ, R14 ;  /* 0x000000ffff007224 */ /* 0x000fce00078e000e */
[----:B------:R-:W-:Y:S05]  /*25b10*/  WARPSYNC.COLLECTIVE R15, `(.L_x_3104) ;  /* 0x000000000f087348 */ /* 0x000fea0003c00000 */
[----:B------:R0:W1:Y:S02]  /*25b20*/  SHFL.IDX P6, R14, R13, R12, R11 ;  /* 0x0000000c0d0e7389 */ /* 0x00006400000c000b */
[----:B01----:R-:W-:Y:S01]  /*25b30*/  ENDCOLLECTIVE ;  /* 0x000000000000791b */ /* 0x003fe20003800000 */
.L_x_3104:
[----:B------:R-:W-:Y:S02]  /*25b40*/  IMAD.MOV.U32 R13, RZ, RZ, R4 ;  /* 0x000000ffff0d7224 */ /* 0x000fe400078e0004 */
[----:B------:R-:W-:-:S07]  /*25b50*/  IMAD.MOV.U32 R5, RZ, RZ, R14 ;  /* 0x000000ffff057224 */ /* 0x000fce00078e000e */
[----:B------:R-:W-:Y:S05]  /*25b60*/  WARPSYNC.COLLECTIVE R15, `(.L_x_3105) ;  /* 0x000000000f087348 */ /* 0x000fea0003c00000 */
[----:B------:R0:W1:Y:S02]  /*25b70*/  SHFL.IDX P6, R14, R13, R12, R11 ;  /* 0x0000000c0d0e7389 */ /* 0x00006400000c000b */
[----:B01----:R-:W-:Y:S01]  /*25b80*/  ENDCOLLECTIVE ;  /* 0x000000000000791b */ /* 0x003fe20003800000 */
.L_x_3105:
[----:B------:R-:W-:Y:S05]  /*25b90*/  BRA `(.L_x_3106) ;  /* 0xfffffe5000b87947 */ /* 0x000fea000383ffff */
.L_x_2832:
[----:B------:R-:W-:Y:S01]  /*25ba0*/  BSSY B1, `(.L_x_3107) ;  /* 0x0000008000017945 */ /* 0x000fe20003800000 */
[----:B------:R-:W-:Y:S01]  /*25bb0*/  MOV R13, R7 ;  /* 0x00000007000d7202 */ /* 0x000fe20000000f00 */
[----:B------:R-:W-:Y:S01]  /*25bc0*/  IMAD.MOV.U32 R12, RZ, RZ, 0x1 ;  /* 0x00000001ff0c7424 */ /* 0x000fe200078e00ff */
[----:B------:R-:W-:Y:S01]  /*25bd0*/  MOV R15, 0xffffffff ;  /* 0xffffffff000f7802 */ /* 0x000fe20000000f00 */
[----:B------:R-:W-:-:S07]  /*25be0*/  IMAD.MOV.U32 R11, RZ, RZ, 0x1c1f ;  /* 0x00001c1fff0b7424 */ /* 0x000fce00078e00ff */
[----:B0---4-:R-:W-:Y:S05]  /*25bf0*/  WARPSYNC.COLLECTIVE R15, `(.L_x_3108) ;  /* 0x000000000f087348 */ /* 0x011fea0003c00000 */
[----:B----4-:R1:W2:Y:S02]  /*25c00*/  SHFL.IDX P6, R14, R13, R12, R11 ;  /* 0x0000000c0d0e7389 */ /* 0x0102a400000c000b */
[----:B012---:R-:W-:Y:S01]  /*25c10*/  ENDCOLLECTIVE ;  /* 0x000000000000791b */ /* 0x007fe20003800000 */
.L_x_3108:
[----:B------:R-:W-:Y:S05]  /*25c20*/  BSYNC B1 ;  /* 0x0000000000017941 */ /* 0x000fea0003800000 */
.L_x_3107:
[----:B------:R-:W-:Y:S01]  /*25c30*/  IMAD.MOV.U32 R13, RZ, RZ, R6 ;  /* 0x000000ffff0d7224 */ /* 0x000fe200078e0006 */
[----:B------:R-:W-:Y:S01]  /*25c40*/  MOV R12, 0x1 ;  /* 0x00000001000c7802 */ /* 0x000fe20000000f00 */
[----:B------:R-:W-:Y:S02]  /*25c50*/  IMAD.MOV.U32 R11, RZ, RZ, 0x1c1f ;  /* 0x00001c1fff0b7424 */ /* 0x000fe400078e00ff */
[----:B------:R-:W-:Y:S02]  /*25c60*/  IMAD.MOV.U32 R15, RZ, RZ, -0x1 ;  /* 0xffffffffff0f7424 */ /* 0x000fe400078e00ff */
[----:B------:R-:W-:-:S07]  /*25c70*/  IMAD.MOV.U32 R3, RZ, RZ, R14 ;  /* 0x000000ffff037224 */ /* 0x000fce00078e000e */
[----:B------:R-:W-:Y:S05]  /*25c80*/  WARPSYNC.COLLECTIVE R15, `(.L_x_3109) ;  /* 0x000000000f087348 */ /* 0x000fea0003c00000 */
[----:B------:R0:W1:Y:S02]  /*25c90*/  SHFL.IDX P6, R14, R13, R12, R11 ;  /* 0x0000000c0d0e7389 */ /* 0x00006400000c000b */
[----:B01----:R-:W-:Y:S01]  /*25ca0*/  ENDCOLLECTIVE ;  /* 0x000000000000791b */ /* 0x003fe20003800000 */
.L_x_3109:
[----:B------:R-:W-:Y:S01]  /*25cb0*/  IMAD.MOV.U32 R13, RZ, RZ, R8 ;  /* 0x000000ffff0d7224 */ /* 0x000fe200078e0008 */
[----:B------:R-:W-:-:S07]  /*25cc0*/  MOV R0, R14 ;  /* 0x0000000e00007202 */ /* 0x000fce0000000f00 */
[----:B------:R-:W-:Y:S05]  /*25cd0*/  WARPSYNC.COLLECTIVE R15, `(.L_x_3110) ;  /* 0x000000000f087348 */ /* 0x000fea0003c00000 */
[----:B------:R0:W1:Y:S02]  /*25ce0*/  SHFL.IDX P6, R14, R13, R12, R11 ;  /* 0x0000000c0d0e7389 */ /* 0x00006400000c000b */
[----:B01----:R-:W-:Y:S01]  /*25cf0*/  ENDCOLLECTIVE ;  /* 0x000000000000791b */ /* 0x003fe20003800000 */
.L_x_3110:
[----:B------:R-:W-:Y:S01]  /*25d00*/  MOV R13, R4 ;  /* 0x00000004000d7202 */ /* 0x000fe20000000f00 */
[----:B------:R-:W-:-:S07]  /*25d10*/  IMAD.MOV.U32 R5, RZ, RZ, R14 ;  /* 0x000000ffff057224 */ /* 0x000fce00078e000e */
[----:B------:R-:W-:Y:S05]  /*25d20*/  WARPSYNC.COLLECTIVE R15, `(.L_x_3111) ;  /* 0x000000000f087348 */ /* 0x000fea0003c00000 */
[----:B------:R0:W1:Y:S02]  /*25d30*/  SHFL.IDX P6, R14, R13, R12, R11 ;  /* 0x0000000c0d0e7389 */ /* 0x00006400000c000b */
[----:B01----:R-:W-:Y:S01]  /*25d40*/  ENDCOLLECTIVE ;  /* 0x000000000000791b */ /* 0x003fe20003800000 */
.L_x_3111:
[----:B------:R-:W-:Y:S01]  /*25d50*/  IMAD.MOV.U32 R4, RZ, RZ, R14 ;  /* 0x000000ffff047224 */ /* 0x000fe200078e000e */
[----:B------:R-:W-:Y:S06]  /*25d60*/  BRA `(.L_x_3112) ;  /* 0xfffffe5800447947 */ /* 0x000fec000383ffff */
.L_x_2836:
[----:B0-----:R0:W1:Y:S02]  /*25d70*/  SYNCS.PHASECHK.TRANS64.TRYWAIT P0, [R16+URZ+0x34800], R5 ;  /* 0x03480005100075a7 */ /* 0x001064000800017f */
[----:B-1----:R-:W-:Y:S05]  /*25d80*/  @!P0 NANOSLEEP.SYNCS 0x989680 ;  /* 0x009896800000895d */ /* 0x002fea0003900000 */
[----:B------:R-:W1:Y:S02]  /*25d90*/  @!P0 SYNCS.PHASECHK.TRANS64 P0, [R16+URZ+0x34800], R5 ;  /* 0x03480005100085a7 */ /* 0x000e64000800007f */
[----:B-1----:R-:W-:Y:S05]  /*25da0*/  @!P0 BRA `(.L_x_2836) ;  /* 0xfffffffc00f08947 */ /* 0x002fea000383ffff */
[----:B------:R-:W-:Y:S05]  /*25db0*/  BRA `(.L_x_3113) ;  /* 0xfffffe6000547947 */ /* 0x000fea000383ffff */
.L_x_2860:
        /* <DEDUP_REMOVED lines=8> */
.L_x_3115:
[----:B------:R-:W-:Y:S05]  /*25e40*/  BSYNC B1 ;  /* 0x0000000000017941 */ /* 0x000fea0003800000 */
.L_x_3114:
[----:B------:R-:W-:Y:S01]  /*25e50*/  IMAD.MOV.U32 R13, RZ, RZ, R6 ;  /* 0x000000ffff0d7224 */ /* 0x000fe200078e0006 */
[----:B------:R-:W-:Y:S01]  /*25e60*/  MOV R11, 0x1c1f ;  /* 0x00001c1f000b7802 */ /* 0x000fe20000000f00 */
[----:B------:R-:W-:Y:S01]  /*25e70*/  IMAD.MOV.U32 R12, RZ, RZ, RZ ;  /* 0x000000ffff0c7224 */ /* 0x000fe200078e00ff */
[----:B------:R-:W-:Y:S01]  /*25e80*/  MOV R3, R14 ;  /* 0x0000000e00037202 */ /* 0x000fe20000000f00 */
[----:B------:R-:W-:-:S04]  /*25e90*/  IMAD.MOV.U32 R15, RZ, RZ, -0x1 ;  /* 0xffffffffff0f7424 */ /* 0x000fc800078e00ff */
[----:B------:R-:W-:-:S07]  /*25ea0*/  IMAD.MOV.U32 R21, RZ, RZ, R3 ;  /* 0x000000ffff157224 */ /* 0x000fce00078e0003 */
[----:B------:R-:W-:Y:S05]  /*25eb0*/  WARPSYNC.COLLECTIVE R15, `(.L_x_3116) ;  /* 0x000000000f087348 */ /* 0x000fea0003c00000 */
[----:B------:R0:W1:Y:S02]  /*25ec0*/  SHFL.IDX P6, R14, R13, R12, R11 ;  /* 0x0000000c0d0e7389 */ /* 0x00006400000c000b */
[----:B01----:R-:W-:Y:S01]  /*25ed0*/  ENDCOLLECTIVE ;  /* 0x000000000000791b */ /* 0x003fe20003800000 */
.L_x_3116:
[----:B------:R-:W-:Y:S01]  /*25ee0*/  MOV R13, R7 ;  /* 0x00000007000d7202 */ /* 0x000fe20000000f00 */
[----:B------:R-:W-:-:S07]  /*25ef0*/  IMAD.MOV.U32 R0, RZ, RZ, R14 ;  /* 0x000000ffff007224 */ /* 0x000fce00078e000e */
[----:B------:R-:W-:Y:S05]  /*25f00*/  WARPSYNC.COLLECTIVE R15, `(.L_x_3117) ;  /* 0x000000000f087348 */ /* 0x000fea0003c00000 */
[----:B------:R0:W1:Y:S02]  /*25f10*/  SHFL.IDX P6, R14, R13, R12, R11 ;  /* 0x0000000c0d0e7389 */ /* 0x00006400000c000b */
[----:B01----:R-:W-:Y:S01]  /*25f20*/  ENDCOLLECTIVE ;  /* 0x000000000000791b */ /* 0x003fe20003800000 */
.L_x_3117:
[----:B------:R-:W-:Y:S01]  /*25f30*/  MOV R20, R0 ;  /* 0x0000000000147202 */ /* 0x000fe20000000f00 */
[----:B------:R-:W-:Y:S02]  /*25f40*/  IMAD.MOV.U32 R13, RZ, RZ, R9 ;  /* 0x000000ffff0d7224 */ /* 0x000fe400078e0009 */
[----:B------:R-:W-:-:S07]  /*25f50*/  IMAD.MOV.U32 R5, RZ, RZ, R14 ;  /* 0x000000ffff057224 */ /* 0x000fce00078e000e */
[----:B------:R-:W-:Y:S05]  /*25f60*/  WARPSYNC.COLLECTIVE R15, `(.L_x_3118) ;  /* 0x000000000f087348 */ /* 0x000fea0003c00000 */
[----:B------:R0:W1:Y:S02]  /*25f70*/  SHFL.IDX P6, R14, R13, R12, R11 ;  /* 0x0000000c0d0e7389 */ /* 0x00006400000c000b */
[----:B01----:R-:W-:Y:S01]  /*25f80*/  ENDCOLLECTIVE ;  /* 0x000000000000791b */ /* 0x003fe20003800000 */
.L_x_3118:
[----:B------:R-:W-:Y:S05]  /*25f90*/  BRA `(.L_x_3119) ;  /* 0xfffffe8400247947 */ /* 0x000fea000383ffff */
.L_x_2863:
[----:B------:R-:W-:Y:S01]  /*25fa0*/  BSSY B1, `(.L_x_3120) ;  /* 0x0000008000017945 */ /* 0x000fe20003800000 */
[----:B------:R-:W-:Y:S01]  /*25fb0*/  IMAD.MOV.U32 R13, RZ, RZ, R8 ;  /* 0x000000ffff0d7224 */ /* 0x000fe200078e0008 */
[----:B------:R-:W-:Y:S01]  /*25fc0*/  MOV R12, 0x1 ;  /* 0x00000001000c7802 */ /* 0x000fe20000000f00 */
[----:B------:R-:W-:Y:S02]  /*25fd0*/  IMAD.MOV.U32 R11, RZ, RZ, 0x1c1f ;  /* 0x00001c1fff0b7424 */ /* 0x000fe400078e00ff */
[----:B------:R-:W-:-:S07]  /*25fe0*/  IMAD.MOV.U32 R15, RZ, RZ, -0x1 ;  /* 0xffffffffff0f7424 */ /* 0x000fce00078e00ff */
[----:B------:R-:W-:Y:S05]  /*25ff0*/  WARPSYNC.COLLECTIVE R15, `(.L_x_3121) ;  /* 0x000000000f087348 */ /* 0x000fea0003c00000 */
[----:B------:R0:W1:Y:S02]  /*26000*/  SHFL.IDX P6, R14, R13, R12, R11 ;  /* 0x0000000c0d0e7389 */ /* 0x00006400000c000b */
[----:B01----:R-:W-:Y:S01]  /*26010*/  ENDCOLLECTIVE ;  /* 0x000000000000791b */ /* 0x003fe20003800000 */
.L_x_3121:
[----:B------:R-:W-:Y:S05]  /*26020*/  BSYNC B1 ;  /* 0x0000000000017941 */ /* 0x000fea0003800000 */
.L_x_3120:
[----:B------:R-:W-:Y:S01]  /*26030*/  IMAD.MOV.U32 R13, RZ, RZ, R6 ;  /* 0x000000ffff0d7224 */ /* 0x000fe200078e0006 */
[----:B------:R-:W-:Y:S01]  /*26040*/  MOV R11, 0x1c1f ;  /* 0x00001c1f000b7802 */ /* 0x000fe20000000f00 */
[----:B------:R-:W-:Y:S01]  /*26050*/  IMAD.MOV.U32 R12, RZ, RZ, 0x1 ;  /* 0x00000001ff0c7424 */ /* 0x000fe200078e00ff */
[----:B------:R-:W-:Y:S01]  /*26060*/  MOV R3, R14 ;  /* 0x0000000e00037202 */ /* 0x000fe20000000f00 */
[----:B------:R-:W-:-:S04]  /*26070*/  IMAD.MOV.U32 R15, RZ, RZ, -0x1 ;  /* 0xffffffffff0f7424 */ /* 0x000fc800078e00ff */
[----:B------:R-:W-:-:S07]  /*26080*/  IMAD.MOV.U32 R61, RZ, RZ, R3 ;  /* 0x000000ffff3d7224 */ /* 0x000fce00078e0003 */
[----:B------:R-:W-:Y:S05]  /*26090*/  WARPSYNC.COLLECTIVE R15, `(.L_x_3122) ;  /* 0x000000000f087348 */ /* 0x000fea0003c00000 */
[----:B------:R0:W1:Y:S02]  /*260a0*/  SHFL.IDX P6, R14, R13, R12, R11 ;  /* 0x0000000c0d0e7389 */ /* 0x00006400000c000b */
[----:B01----:R-:W-:Y:S01]  /*260b0*/  ENDCOLLECTIVE ;  /* 0x000000000000791b */ /* 0x003fe20003800000 */
.L_x_3122:
[----:B------:R-:W-:Y:S01]  /*260c0*/  MOV R13, R7 ;  /* 0x00000007000d7202 */ /* 0x000fe20000000f00 */
[----:B------:R-:W-:-:S07]  /*260d0*/  IMAD.MOV.U32 R0, RZ, RZ, R14 ;  /* 0x000000ffff007224 */ /* 0x000fce00078e000e */
[----:B------:R-:W-:Y:S05]  /*260e0*/  WARPSYNC.COLLECTIVE R15, `(.L_x_3123) ;  /* 0x000000000f087348 */ /* 0x000fea0003c00000 */
[----:B------:R0:W1:Y:S02]  /*260f0*/  SHFL.IDX P6, R14, R13, R12, R11 ;  /* 0x0000000c0d0e7389 */ /* 0x00006400000c000b */
[----:B01----:R-:W-:Y:S01]  /*26100*/  ENDCOLLECTIVE ;  /* 0x000000000000791b */ /* 0x003fe20003800000 */
.L_x_3123:
[----:B------:R-:W-:Y:S01]  /*26110*/  MOV R60, R0 ;  /* 0x00000000003c7202 */ /* 0x000fe20000000f00 */
[----:B------:R-:W-:Y:S02]  /*26120*/  IMAD.MOV.U32 R13, RZ, RZ, R9 ;  /* 0x000000ffff0d7224 */ /* 0x000fe400078e0009 */
[----:B------:R-:W-:-:S07]  /*26130*/  IMAD.MOV.U32 R7, RZ, RZ, R14 ;  /* 0x000000ffff077224 */ /* 0x000fce00078e000e */
[----:B------:R-:W-:Y:S05]  /*26140*/  WARPSYNC.COLLECTIVE R15, `(.L_x_3124) ;  /* 0x000000000f087348 */ /* 0x000fea0003c00000 */
[----:B------:R0:W1:Y:S02]  /*26150*/  SHFL.IDX P6, R14, R13, R12, R11 ;  /* 0x0000000c0d0e7389 */ /* 0x00006400000c000b */
[----:B01----:R-:W-:Y:S01]  /*26160*/  ENDCOLLECTIVE ;  /* 0x000000000000791b */ /* 0x003fe20003800000 */
.L_x_3124:
[----:B------:R-:W-:Y:S05]  /*26170*/  BRA `(.L_x_3125) ;  /* 0xfffffe8800347947 */ /* 0x000fea000383ffff */
.L_x_2867:
[----:B0-----:R0:W1:Y:S02]  /*26180*/  SYNCS.PHASECHK.TRANS64.TRYWAIT P0, [R16+URZ+0x34800], R21 ;  /* 0x03480015100075a7 */ /* 0x001064000800017f */
[----:B-1----:R-:W-:Y:S05]  /*26190*/  @!P0 NANOSLEEP.SYNCS 0x989680 ;  /* 0x009896800000895d */ /* 0x002fea0003900000 */
[----:B------:R-:W1:Y:S02]  /*261a0*/  @!P0 SYNCS.PHASECHK.TRANS64 P0, [R16+URZ+0x34800], R21 ;  /* 0x03480015100085a7 */ /* 0x000e64000800007f */
[----:B-1----:R-:W-:Y:S05]  /*261b0*/  @!P0 BRA `(.L_x_2867) ;  /* 0xfffffffc00f08947 */ /* 0x002fea000383ffff */
[----:B------:R-:W-:Y:S05]  /*261c0*/  BRA `(.L_x_3126) ;  /* 0xfffffe8c009c7947 */ /* 0x000fea000383ffff */
.L_x_2881:
[----:B-1----:R1:W2:Y:S02]  /*261d0*/  SYNCS.PHASECHK.TRANS64.TRYWAIT P2, [R0+URZ+0x34830], R3 ;  /* 0x03483003000075a7 */ /* 0x0022a4000804017f */
[----:B--2---:R-:W-:Y:S05]  /*261e0*/  @!P2 NANOSLEEP.SYNCS 0x989680 ;  /* 0x009896800000a95d */ /* 0x004fea0003900000 */
[----:B------:R-:W2:Y:S02]  /*261f0*/  @!P2 SYNCS.PHASECHK.TRANS64 P2, [R0+URZ+0x34830], R3 ;  /* 0x034830030000a5a7 */ /* 0x000ea4000804007f */
[----:B--2---:R-:W-:Y:S05]  /*26200*/  @!P2 BRA `(.L_x_2881) ;  /* 0xfffffffc00f0a947 */ /* 0x004fea000383ffff */
[----:B------:R-:W-:Y:S05]  /*26210*/  BRA `(.L_x_2880) ;  /* 0xfffffeb400507947 */ /* 0x000fea000383ffff */
.L_x_2888:
[----:B-1----:R1:W2:Y:S02]  /*26220*/  SYNCS.PHASECHK.TRANS64.TRYWAIT P3, [R14+URZ+0x34830], R11 ;  /* 0x0348300b0e0075a7 */ /* 0x0022a4000806017f */
[----:B--2---:R-:W-:Y:S05]  /*26230*/  @!P3 NANOSLEEP.SYNCS 0x989680 ;  /* 0x009896800000b95d */ /* 0x004fea0003900000 */
[----:B------:R-:W2:Y:S02]  /*26240*/  @!P3 SYNCS.PHASECHK.TRANS64 P3, [R14+URZ+0x34830], R11 ;  /* 0x0348300b0e00b5a7 */ /* 0x000ea4000806007f */
[----:B--2---:R-:W-:Y:S05]  /*26250*/  @!P3 BRA `(.L_x_2888) ;  /* 0xfffffffc00f0b947 */ /* 0x004fea000383ffff */
[----:B------:R-:W-:Y:S05]  /*26260*/  BRA `(.L_x_2887) ;  /* 0xfffffee400b07947 */ /* 0x000fea000383ffff */
.L_x_2893:
[----:B-1----:R1:W2:Y:S02]  /*26270*/  SYNCS.PHASECHK.TRANS64.TRYWAIT P3, [R15+URZ+0x34850], R0 ;  /* 0x034850000f0075a7 */ /* 0x0022a4000806017f */
[----:B--2---:R-:W-:Y:S05]  /*26280*/  @!P3 NANOSLEEP.SYNCS 0x989680 ;  /* 0x009896800000b95d */ /* 0x004fea0003900000 */
[----:B------:R-:W2:Y:S02]  /*26290*/  @!P3 SYNCS.PHASECHK.TRANS64 P3, [R15+URZ+0x34850], R0 ;  /* 0x034850000f00b5a7 */ /* 0x000ea4000806007f */
[----:B--2---:R-:W-:Y:S05]  /*262a0*/  @!P3 BRA `(.L_x_2893) ;  /* 0xfffffffc00f0b947 */ /* 0x004fea000383ffff */
[----:B------:R-:W-:Y:S05]  /*262b0*/  BRA `(.L_x_2892) ;  /* 0xfffffef000a87947 */ /* 0x000fea000383ffff */
.L_x_2901:
[----:B-1----:R1:W2:Y:S02]  /*262c0*/  SYNCS.PHASECHK.TRANS64.TRYWAIT P2, [R8+URZ+0x34830], R9 ;  /* 0x03483009080075a7 */ /* 0x0022a4000804017f */
[----:B--2---:R-:W-:Y:S05]  /*262d0*/  @!P2 NANOSLEEP.SYNCS 0x989680 ;  /* 0x009896800000a95d */ /* 0x004fea0003900000 */
[----:B------:R-:W2:Y:S02]  /*262e0*/  @!P2 SYNCS.PHASECHK.TRANS64 P2, [R8+URZ+0x34830], R9 ;  /* 0x034830090800a5a7 */ /* 0x000ea4000804007f */
[----:B--2---:R-:W-:Y:S05]  /*262f0*/  @!P2 BRA `(.L_x_2901) ;  /* 0xfffffffc00f0a947 */ /* 0x004fea000383ffff */
[----:B------:R-:W-:Y:S05]  /*26300*/  BRA `(.L_x_2900) ;  /* 0xffffff1c003c7947 */ /* 0x000fea000383ffff */
.L_x_2906:
[----:B-1----:R1:W2:Y:S02]  /*26310*/  SYNCS.PHASECHK.TRANS64.TRYWAIT P2, [R14+URZ+0x34850], R0 ;  /* 0x034850000e0075a7 */ /* 0x0022a4000804017f */
[----:B--2---:R-:W-:Y:S05]  /*26320*/  @!P2 NANOSLEEP.SYNCS 0x989680 ;  /* 0x009896800000a95d */ /* 0x004fea0003900000 */
[----:B------:R-:W2:Y:S02]  /*26330*/  @!P2 SYNCS.PHASECHK.TRANS64 P2, [R14+URZ+0x34850], R0 ;  /* 0x034850000e00a5a7 */ /* 0x000ea4000804007f */
[----:B--2---:R-:W-:Y:S05]  /*26340*/  @!P2 BRA `(.L_x_2906) ;  /* 0xfffffffc00f0a947 */ /* 0x004fea000383ffff */
[----:B------:R-:W-:Y:S05]  /*26350*/  BRA `(.L_x_2905) ;  /* 0xffffff28002c7947 */ /* 0x000fea000383ffff */
.L_x_2912:
[----:B-1----:R1:W2:Y:S02]  /*26360*/  SYNCS.PHASECHK.TRANS64.TRYWAIT P0, [R11+URZ+0x34850], R2 ;  /* 0x034850020b0075a7 */ /* 0x0022a4000800017f */
[----:B--2---:R-:W-:Y:S05]  /*26370*/  @!P0 NANOSLEEP.SYNCS 0x989680 ;  /* 0x009896800000895d */ /* 0x004fea0003900000 */
[----:B------:R-:W2:Y:S02]  /*26380*/  @!P0 SYNCS.PHASECHK.TRANS64 P0, [R11+URZ+0x34850], R2 ;  /* 0x034850020b0085a7 */ /* 0x000ea4000800007f */
[----:B--2---:R-:W-:Y:S05]  /*26390*/  @!P0 BRA `(.L_x_2912) ;  /* 0xfffffffc00f08947 */ /* 0x004fea000383ffff */
[----:B------:R-:W-:Y:S05]  /*263a0*/  BRA `(.L_x_2911) ;  /* 0xffffff4c00507947 */ /* 0x000fea000383ffff */
.L_x_2948:
[----:B------:R-:W1:Y:S01]  /*263b0*/  S2R R7, SR_TID.X ;  /* 0x0000000000077919 */ /* 0x000e620000002100 */
[----:B------:R-:W-:Y:S01]  /*263c0*/  BSSY B1, `(.L_x_3127) ;  /* 0x000000a000017945 */ /* 0x000fe20003800000 */
[----:B------:R-:W-:Y:S01]  /*263d0*/  MOV R12, RZ ;  /* 0x000000ff000c7202 */ /* 0x000fe20000000f00 */
[----:B------:R-:W-:Y:S02]  /*263e0*/  IMAD.MOV.U32 R11, RZ, RZ, 0x1f ;  /* 0x0000001fff0b7424 */ /* 0x000fe400078e00ff */
[----:B------:R-:W-:Y:S01]  /*263f0*/  IMAD.MOV.U32 R15, RZ, RZ, -0x1 ;  /* 0xffffffffff0f7424 */ /* 0x000fe200078e00ff */
[----:B-1----:R-:W-:-:S04]  /*26400*/  SHF.R.U32.HI R7, RZ, 0x5, R7 ;  /* 0x00000005ff077819 */ /* 0x002fc80000011607 */
[----:B------:R-:W-:-:S05]  /*26410*/  LOP3.LUT R7, R7, 0x3, RZ, 0xc0, !PT ;  /* 0x0000000307077812 */ /* 0x000fca00078ec0ff */
[----:B0-----:R-:W-:-:S07]  /*26420*/  IMAD.MOV.U32 R13, RZ, RZ, R7 ;  /* 0x000000ffff0d7224 */ /* 0x001fce00078e0007 */
[----:B------:R-:W-:Y:S05]  /*26430*/  WARPSYNC.COLLECTIVE R15, `(.L_x_3128) ;  /* 0x000000000f087348 */ /* 0x000fea0003c00000 */
[----:B------:R0:W1:Y:S02]  /*26440*/  SHFL.IDX P6, R14, R13, R12, R11 ;  /* 0x0000000c0d0e7389 */ /* 0x00006400000c000b */
[----:B01----:R-:W-:Y:S01]  /*26450*/  ENDCOLLECTIVE ;  /* 0x000000000000791b */ /* 0x003fe20003800000 */
.L_x_3128:
[----:B------:R-:W-:Y:S05]  /*26460*/  BSYNC B1 ;  /* 0x0000000000017941 */ /* 0x000fea0003800000 */
.L_x_3127:
[----:B------:R-:W-:Y:S05]  /*26470*/  BRA `(.L_x_3129) ;  /* 0xffffff8c00007947 */ /* 0x000fea000383ffff */
.L_x_2950:
[----:B------:R-:W-:Y:S01]  /*26480*/  BSSY B1, `(.L_x_3130) ;  /* 0x0000006000017945 */ /* 0x000fe20003800000 */
[----:B------:R-:W-:-:S07]  /*26490*/  MOV R15, 0xffffffff ;  /* 0xffffffff000f7802 */ /* 0x000fce0000000f00 */
[----:B01----:R-:W-:Y:S05]  /*264a0*/  WARPSYNC.COLLECTIVE R15, `(.L_x_3131) ;  /* 0x000000000f0c7348 */ /* 0x003fea0003c00000 */
[----:B------:R-:W-:Y:S02]  /*264b0*/  ELECT P6, UR62, PT ;  /* 0x00000000003e782f */ /* 0x000fe400038c0000 */
[----:B------:R-:W-:Y:S01]  /*264c0*/  MOV R14, UR62 ;  /* 0x0000003e000e7c02 */ /* 0x000fe20008000f00 */
[----:B01----:R-:W-:Y:S10]  /*264d0*/  ENDCOLLECTIVE ;  /* 0x000000000000791b */ /* 0x003ff40003800000 */
.L_x_3131:
[----:B------:R-:W-:Y:S05]  /*264e0*/  BSYNC B1 ;  /* 0x0000000000017941 */ /* 0x000fea0003800000 */
.L_x_3130:
[----:B------:R-:W-:Y:S01]  /*264f0*/  PLOP3.LUT P2, PT, P6, PT, PT, 0x80, 0x0 ;  /* 0x000000000000781c */ /* 0x000fe2000374f070 */
[----:B------:R-:W-:-:S12]  /*26500*/  BRA `(.L_x_2949) ;  /* 0xffffff8800f47947 */ /* 0x000fd8000383ffff */
.L_x_2952:
[----:B-1----:R-:W2:Y:S02]  /*26510*/  LDL R3, [R1+0x4] ;  /* 0x0000040001037983 */ /* 0x002ea40000100800 */
[----:B--2---:R1:W2:Y:S02]  /*26520*/  SYNCS.PHASECHK.TRANS64.TRYWAIT P0, [R3+URZ+0x34820], R2 ;  /* 0x03482002030075a7 */ /* 0x0042a4000800017f */
[----:B--2---:R-:W-:Y:S05]  /*26530*/  @!P0 NANOSLEEP.SYNCS 0x989680 ;  /* 0x009896800000895d */ /* 0x004fea0003900000 */
[----:B------:R-:W2:Y:S02]  /*26540*/  @!P0 SYNCS.PHASECHK.TRANS64 P0, [R3+URZ+0x34820], R2 ;  /* 0x03482002030085a7 */ /* 0x000ea4000800007f */
[----:B--2---:R-:W-:Y:S05]  /*26550*/  @!P0 BRA `(.L_x_2952) ;  /* 0xfffffffc00ec8947 */ /* 0x004fea000383ffff */
[----:B------:R-:W-:Y:S05]  /*26560*/  BRA `(.L_x_3132) ;  /* 0xffffff8c00047947 */ /* 0x000fea000383ffff */
.L_x_2956:
[----:B-1----:R1:W2:Y:S02]  /*26570*/  SYNCS.PHASECHK.TRANS64.TRYWAIT P0, [R4+URZ+0x348a0], R8 ;  /* 0x0348a008040075a7 */ /* 0x0022a4000800017f */
[----:B--2---:R-:W-:Y:S05]  /*26580*/  @!P0 NANOSLEEP.SYNCS 0x989680 ;  /* 0x009896800000895d */ /* 0x004fea0003900000 */
[----:B------:R-:W2:Y:S02]  /*26590*/  @!P0 SYNCS.PHASECHK.TRANS64 P0, [R4+URZ+0x348a0], R8 ;  /* 0x0348a008040085a7 */ /* 0x000ea4000800007f */
[----:B--2---:R-:W-:Y:S05]  /*265a0*/  @!P0 BRA `(.L_x_2956) ;  /* 0xfffffffc00f08947 */ /* 0x004fea000383ffff */
[----:B------:R-:W-:Y:S05]  /*265b0*/  BRA `(.L_x_3133) ;  /* 0xffffff8c00287947 */ /* 0x000fea000383ffff */
.L_x_2963:
[----:B--2---:R2:W3:Y:S02]  /*265c0*/  SYNCS.PHASECHK.TRANS64.TRYWAIT P0, [R4+URZ+0x348c0], R8 ;  /* 0x0348c008040075a7 */ /* 0x0044e4000800017f */
[----:B---3--:R-:W-:Y:S05]  /*265d0*/  @!P0 NANOSLEEP.SYNCS 0x989680 ;  /* 0x009896800000895d */ /* 0x008fea0003900000 */
[----:B------:R-:W3:Y:S02]  /*265e0*/  @!P0 SYNCS.PHASECHK.TRANS64 P0, [R4+URZ+0x348c0], R8 ;  /* 0x0348c008040085a7 */ /* 0x000ee4000800007f */
[----:B---3--:R-:W-:Y:S05]  /*265f0*/  @!P0 BRA `(.L_x_2963) ;  /* 0xfffffffc00f08947 */ /* 0x008fea000383ffff */
[----:B------:R-:W-:Y:S05]  /*26600*/  BRA `(.L_x_3134) ;  /* 0xffffff9000247947 */ /* 0x000fea000383ffff */
.L_x_2971:
[----:B-1----:R1:W2:Y:S02]  /*26610*/  SYNCS.PHASECHK.TRANS64.TRYWAIT P0, [R6+URZ+0x348a0], R5 ;  /* 0x0348a005060075a7 */ /* 0x0022a4000800017f */
[----:B--2---:R-:W-:Y:S05]  /*26620*/  @!P0 NANOSLEEP.SYNCS 0x989680 ;  /* 0x009896800000895d */ /* 0x004fea0003900000 */
[----:B------:R-:W2:Y:S02]  /*26630*/  @!P0 SYNCS.PHASECHK.TRANS64 P0, [R6+URZ+0x348a0], R5 ;  /* 0x0348a005060085a7 */ /* 0x000ea4000800007f */
[----:B--2---:R-:W-:Y:S05]  /*26640*/  @!P0 BRA `(.L_x_2971) ;  /* 0xfffffffc00f08947 */ /* 0x004fea000383ffff */
[----:B------:R-:W-:Y:S05]  /*26650*/  BRA `(.L_x_3135) ;  /* 0xffffff9400507947 */ /* 0x000fea000383ffff */
.L_x_2978:
[----:B--2---:R2:W3:Y:S02]  /*26660*/  SYNCS.PHASECHK.TRANS64.TRYWAIT P0, [R6+URZ+0x348c0], R5 ;  /* 0x0348c005060075a7 */ /* 0x0044e4000800017f */
[----:B---3--:R-:W-:Y:S05]  /*26670*/  @!P0 NANOSLEEP.SYNCS 0x989680 ;  /* 0x009896800000895d */ /* 0x008fea0003900000 */
[----:B------:R-:W3:Y:S02]  /*26680*/  @!P0 SYNCS.PHASECHK.TRANS64 P0, [R6+URZ+0x348c0], R5 ;  /* 0x0348c005060085a7 */ /* 0x000ee4000800007f */
[----:B---3--:R-:W-:Y:S05]  /*26690*/  @!P0 BRA `(.L_x_2978) ;  /* 0xfffffffc00f08947 */ /* 0x008fea000383ffff */
[----:B------:R-:W-:Y:S05]  /*266a0*/  BRA `(.L_x_3136) ;  /* 0xffffff9800487947 */ /* 0x000fea000383ffff */
.L_x_2992:
[----:B------:R-:W1:Y:S01]  /*266b0*/  S2R R5, SR_TID.X ;  /* 0x0000000000057919 */ /* 0x000e620000002100 */
[----:B------:R-:W-:Y:S01]  /*266c0*/  BSSY B0, `(.L_x_3137) ;  /* 0x000000a000007945 */ /* 0x000fe20003800000 */
[----:B------:R-:W-:Y:S01]  /*266d0*/  IMAD.MOV.U32 R12, RZ, RZ, RZ ;  /* 0x000000ffff0c7224 */ /* 0x000fe200078e00ff */
[----:B------:R-:W-:Y:S01]  /*266e0*/  MOV R11, 0x1f ;  /* 0x0000001f000b7802 */ /* 0x000fe20000000f00 */
[----:B------:R-:W-:Y:S01]  /*266f0*/  IMAD.MOV.U32 R15, RZ, RZ, -0x1 ;  /* 0xffffffffff0f7424 */ /* 0x000fe200078e00ff */
[----:B-1----:R-:W-:-:S04]  /*26700*/  SHF.R.U32.HI R5, RZ, 0x5, R5 ;  /* 0x00000005ff057819 */ /* 0x002fc80000011605 */
[----:B------:R-:W-:-:S05]  /*26710*/  LOP3.LUT R5, R5, 0x3, RZ, 0xc0, !PT ;  /* 0x0000000305057812 */ /* 0x000fca00078ec0ff */
[----:B0-----:R-:W-:-:S07]  /*26720*/  IMAD.MOV.U32 R13, RZ, RZ, R5 ;  /* 0x000000ffff0d7224 */ /* 0x001fce00078e0005 */
[----:B------:R-:W-:Y:S05]  /*26730*/  WARPSYNC.COLLECTIVE R15, `(.L_x_3138) ;  /* 0x000000000f087348 */ /* 0x000fea0003c00000 */
[----:B------:R0:W1:Y:S02]  /*26740*/  SHFL.IDX P6, R14, R13, R12, R11 ;  /* 0x0000000c0d0e7389 */ /* 0x00006400000c000b */
[----:B01----:R-:W-:Y:S01]  /*26750*/  ENDCOLLECTIVE ;  /* 0x000000000000791b */ /* 0x003fe20003800000 */
.L_x_3138:
[----:B------:R-:W-:Y:S05]  /*26760*/  BSYNC B0 ;  /* 0x0000000000007941 */ /* 0x000fea0003800000 */
.L_x_3137:
[----:B------:R-:W-:Y:S05]  /*26770*/  BRA `(.L_x_3139) ;  /* 0xffffffa000ec7947 */ /* 0x000fea000383ffff */
.L_x_2994:
[----:B------:R-:W-:Y:S01]  /*26780*/  BSSY B0, `(.L_x_3140) ;  /* 0x0000006000007945 */ /* 0x000fe20003800000 */
[----:B------:R-:W-:-:S07]  /*26790*/  IMAD.MOV.U32 R15, RZ, RZ, -0x1 ;  /* 0xffffffffff0f7424 */ /* 0x000fce00078e00ff */
[----:B01----:R-:W-:Y:S05]  /*267a0*/  WARPSYNC.COLLECTIVE R15, `(.L_x_3141) ;  /* 0x000000000f0c7348 */ /* 0x003fea0003c00000 */
[----:B------:R-:W-:Y:S02]  /*267b0*/  ELECT P6, UR62, PT ;  /* 0x00000000003e782f */ /* 0x000fe400038c0000 */
[----:B------:R-:W-:Y:S01]  /*267c0*/  MOV R14, UR62 ;  /* 0x0000003e000e7c02 */ /* 0x000fe20008000f00 */
[----:B01----:R-:W-:Y:S10]  /*267d0*/  ENDCOLLECTIVE ;  /* 0x000000000000791b */ /* 0x003ff40003800000 */
.L_x_3141:
[----:B------:R-:W-:Y:S05]  /*267e0*/  BSYNC B0 ;  /* 0x0000000000007941 */ /* 0x000fea0003800000 */
.L_x_3140:
[----:B------:R-:W-:Y:S05]  /*267f0*/  BRA `(.L_x_3142) ;  /* 0xffffffa000fc7947 */ /* 0x000fea000383ffff */
.L_x_2996:
[----:B-1----:R1:W2:Y:S02]  /*26800*/  SYNCS.PHASECHK.TRANS64.TRYWAIT P0, [R0+URZ+0x34840], R2 ;  /* 0x03484002000075a7 */ /* 0x0022a4000800017f */
[----:B--2---:R-:W-:Y:S05]  /*26810*/  @!P0 NANOSLEEP.SYNCS 0x989680 ;  /* 0x009896800000895d */ /* 0x004fea0003900000 */
[----:B------:R-:W2:Y:S02]  /*26820*/  @!P0 SYNCS.PHASECHK.TRANS64 P0, [R0+URZ+0x34840], R2 ;  /* 0x03484002000085a7 */ /* 0x000ea4000800007f */
[----:B--2---:R-:W-:Y:S05]  /*26830*/  @!P0 BRA `(.L_x_2996) ;  /* 0xfffffffc00f08947 */ /* 0x004fea000383ffff */
[----:B------:R-:W-:Y:S05]  /*26840*/  BRA `(.L_x_3143) ;  /* 0xffffffa400687947 */ /* 0x000fea000383ffff */
.L_x_3000:
[----:B------:R0:W5:Y:S01]  /*26850*/  LDL.LU R9, [R1+0x40] ;  /* 0x0000400001097983 */ /* 0x0001620000300800 */
[----:B------:R-:W-:Y:S01]  /*26860*/  MOV R13, R2 ;  /* 0x00000002000d7202 */ /* 0x000fe20000000f00 */
[----:B------:R-:W-:Y:S01]  /*26870*/  IMAD.MOV.U32 R12, RZ, RZ, RZ ;  /* 0x000000ffff0c7224 */ /* 0x000fe200078e00ff */
[----:B------:R-:W-:Y:S01]  /*26880*/  MOV R15, 0xffffffff ;  /* 0xffffffff000f7802 */ /* 0x000fe20000000f00 */
[----:B------:R-:W-:-:S07]  /*26890*/  IMAD.MOV.U32 R11, RZ, RZ, 0x181f ;  /* 0x0000181fff0b7424 */ /* 0x000fce00078e00ff */
[----:B0----5:R-:W-:Y:S05]  /*268a0*/  WARPSYNC.COLLECTIVE R15, `(.L_x_3144) ;  /* 0x000000000f087348 */ /* 0x021fea0003c00000 */
[----:B------:R1:W2:Y:S02]  /*268b0*/  SHFL.IDX P6, R14, R13, R12, R11 ;  /* 0x0000000c0d0e7389 */ /* 0x0002a400000c000b */
[----:B012--5:R-:W-:Y:S01]  /*268c0*/  ENDCOLLECTIVE ;  /* 0x000000000000791b */ /* 0x027fe20003800000 */
.L_x_3144:
[----:B------:R-:W-:Y:S02]  /*268d0*/  IMAD.MOV.U32 R13, RZ, RZ, R3 ;  /* 0x000000ffff0d7224 */ /* 0x000fe400078e0003 */
[----:B------:R-:W-:-:S07]  /*268e0*/  IMAD.MOV.U32 R4, RZ, RZ, R14 ;  /* 0x000000ffff047224 */ /* 0x000fce00078e000e */
[----:B------:R-:W-:Y:S05]  /*268f0*/  WARPSYNC.COLLECTIVE R15, `(.L_x_3145) ;  /* 0x000000000f087348 */ /* 0x000fea0003c00000 */
[----:B------:R0:W1:Y:S02]  /*26900*/  SHFL.IDX P6, R14, R13, R12, R11 ;  /* 0x0000000c0d0e7389 */ /* 0x00006400000c000b */
[----:B01----:R-:W-:Y:S01]  /*26910*/  ENDCOLLECTIVE ;  /* 0x000000000000791b */ /* 0x003fe20003800000 */
.L_x_3145:
[----:B------:R-:W-:Y:S02]  /*26920*/  IMAD R17, R17, 0x80, R10 ;  /* 0x0000008011117824 */ /* 0x000fe400078e020a */
[----:B------:R-:W-:Y:S02]  /*26930*/  IMAD.MOV.U32 R13, RZ, RZ, R2 ;  /* 0x000000ffff0d7224 */ /* 0x000fe400078e0002 */
[----:B------:R-:W-:Y:S02]  /*26940*/  IMAD R0, R9, R7, RZ ;  /* 0x0000000709007224 */ /* 0x000fe400078e02ff */
[----:B------:R0:W5:Y:S01]  /*26950*/  LDL R9, [R1+0x30] ;  /* 0x0000300001097983 */ /* 0x0001620000100800 */
[----:B------:R-:W-:Y:S01]  /*26960*/  IMAD.MOV.U32 R12, RZ, RZ, 0x1 ;  /* 0x00000001ff0c7424 */ /* 0x000fe200078e00ff */
[----:B------:R-:W-:Y:S02]  /*26970*/  MOV R5, R14 ;  /* 0x0000000e00057202 */ /* 0x000fe40000000f00 */
[----:B------:R-:W-:-:S13]  /*26980*/  ISETP.GE.AND P2, PT, R17, R0, PT ;  /* 0x000000001100720c */ /* 0x000fda0003f46270 */
[----:B0----5:R-:W-:Y:S05]  /*26990*/  WARPSYNC.COLLECTIVE R15, `(.L_x_3146) ;  /* 0x000000000f087348 */ /* 0x021fea0003c00000 */
[----:B------:R1:W2:Y:S02]  /*269a0*/  SHFL.IDX P6, R14, R13, R12, R11 ;  /* 0x0000000c0d0e7389 */ /* 0x0002a400000c000b */
[----:B012--5:R-:W-:Y:S01]  /*269b0*/  ENDCOLLECTIVE ;  /* 0x000000000000791b */ /* 0x027fe20003800000 */
.L_x_3146:
[----:B------:R-:W-:Y:S02]  /*269c0*/  IADD3 R7, R17, 0x10, RZ ;  /* 0x0000001011077810 */ /* 0x000fe40007ffe0ff */
[----:B------:R-:W-:Y:S01]  /*269d0*/  @!P2 LEA R5, P4, R8, R5, 0x1 ;  /* 0x000000050805a211 */ /* 0x000fe200078808ff */
[----:B------:R-:W-:-:S04]  /*269e0*/  IMAD.MOV.U32 R13, RZ, RZ, R3 ;  /* 0x000000ffff0d7224 */ /* 0x000fc800078e0003 */
[----:B------:R-:W-:-:S05]  /*269f0*/  @!P2 IMAD.X R4, RZ, RZ, R4, P4 ;  /* 0x000000ffff04a224 */ /* 0x000fca00020e0604 */
[----:B------:R-:W-:Y:S02]  /*26a00*/  @!P2 LOP3.LUT R5, R5, R4, RZ, 0x3c, !PT ;  /* 0x000000040505a212 */ /* 0x000fe400078e3cff */
[----:B------:R-:W-:-:S07]  /*26a10*/  MOV R6, R14 ;  /* 0x0000000e00067202 */ /* 0x000fce0000000f00 */
[----:B------:R-:W-:Y:S05]  /*26a20*/  WARPSYNC.COLLECTIVE R15, `(.L_x_3147) ;  /* 0x000000000f087348 */ /* 0x000fea0003c00000 */
[----:B------:R0:W1:Y:S02]  /*26a30*/  SHFL.IDX P6, R14, R13, R12, R11 ;  /* 0x0000000c0d0e7389 */ /* 0x00006400000c000b */
[----:B01----:R-:W-:Y:S01]  /*26a40*/  ENDCOLLECTIVE ;  /* 0x000000000000791b */ /* 0x003fe20003800000 */
.L_x_3147:
[----:B------:R-:W-:-:S04]  /*26a50*/  @!P2 LOP3.LUT R4, R5, R4, RZ, 0x3c, !PT ;  /* 0x000000040504a212 */ /* 0x000fc800078e3cff */
[----:B------:R-:W-:Y:S01]  /*26a60*/  @!P2 LOP3.LUT R5, R5, R4, RZ, 0x3c, !PT ;  /* 0x000000040505a212 */ /* 0x000fe200078e3cff */
[----:B------:R-:W-:Y:S01]  /*26a70*/  IMAD.MOV.U32 R13, RZ, RZ, R2 ;  /* 0x000000ffff0d7224 */ /* 0x000fe200078e0002 */
[----:B------:R-:W-:-:S03]  /*26a80*/  MOV R12, 0x2 ;  /* 0x00000002000c7802 */ /* 0x000fc60000000f00 */
        /* <DEDUP_REMOVED lines=11> */
.L_x_3148:
[----:B------:R-:W-:-:S04]  /*26b40*/  @!P2 LEA R5, P4, R8, R4, 0x1 ;  /* 0x000000040805a211 */ /* 0x000fc800078808ff */
[----:B------:R-:W-:-:S04]  /*26b50*/  @!P2 IADD3.X R4, RZ, R6, RZ, P4, !PT ;  /* 0x00000006ff04a210 */ /* 0x000fc800027fe4ff */
[----:B------:R-:W-:Y:S01]  /*26b60*/  @!P2 LOP3.LUT R5, R5, R4, RZ, 0x3c, !PT ;  /* 0x000000040505a212 */ /* 0x000fe200078e3cff */
[----:B------:R-:W-:-:S03]  /*26b70*/  IMAD.MOV.U32 R13, RZ, RZ, R3 ;  /* 0x000000ffff0d7224 */ /* 0x000fc600078e0003 */
[----:B------:R-:W-:-:S04]  /*26b80*/  @!P2 LOP3.LUT R4, R5, R4, RZ, 0x3c, !PT ;  /* 0x000000040504a212 */ /* 0x000fc800078e3cff */
[----:B------:R-:W-:Y:S01]  /*26b90*/  @!P2 LOP3.LUT R5, R5, R4, RZ, 0x3c, !PT ;  /* 0x000000040505a212 */ /* 0x000fe200078e3cff */
[----:B------:R-:W-:-:S04]  /*26ba0*/  IMAD.MOV.U32 R6, RZ, RZ, R14 ;  /* 0x000000ffff067224 */ /* 0x000fc800078e000e */
[----:B------:R-:W-:Y:S01]  /*26bb0*/  @!PT LDS RZ, [RZ] ;  /* 0x00000000fffff984 */ /* 0x000fe20000000800 */
[----:B------:R-:W-:Y:S01]  /*26bc0*/  @!PT LDS RZ, [RZ] ;  /* 0x00000000fffff984 */ /* 0x000fe20000000800 */
[----:B------:R-:W-:Y:S01]  /*26bd0*/  @!PT LDS RZ, [RZ] ;  /* 0x00000000fffff984 */ /* 0x000fe20000000800 */
[----:B------:R0:W-:Y:S03]  /*26be0*/  @!P2 LDGSTS.E.BYPASS.LTC128B.128 [R9+0x10c00], desc[UR60][R4.64], !P3 ;  /* 0x10c000000409afae */ /* 0x0001e6000d901d7c */
[----:B0-----:R-:W-:Y:S05]  /*26bf0*/  WARPSYNC.COLLECTIVE R15, `(.L_x_3149) ;  /* 0x000000000f087348 */ /* 0x001fea0003c00000 */
[----:B------:R1:W2:Y:S02]  /*26c00*/  SHFL.IDX P6, R14, R13, R12, R11 ;  /* 0x0000000c0d0e7389 */ /* 0x0002a400000c000b */
[----:B012---:R-:W-:Y:S01]  /*26c10*/  ENDCOLLECTIVE ;  /* 0x000000000000791b */ /* 0x007fe20003800000 */
.L_x_3149:
[----:B------:R-:W-:Y:S01]  /*26c20*/  @!PT LDS RZ, [RZ] ;  /* 0x00000000fffff984 */ /* 0x000fe20000000800 */
[----:B------:R-:W-:Y:S01]  /*26c30*/  @!PT LDS RZ, [RZ] ;  /* 0x00000000fffff984 */ /* 0x000fe20000000800 */
[----:B------:R-:W-:Y:S01]  /*26c40*/  @!PT LDS RZ, [RZ] ;  /* 0x00000000fffff984 */ /* 0x000fe20000000800 */
[----:B------:R-:W-:Y:S04]  /*26c50*/  @!P2 LDGSTS.E.BYPASS.LTC128B.128 [R9+0x14c00], desc[UR60][R4.64+0x80], !P0 ;  /* 0x14c000800409afae */ /* 0x000fe8000c101d7c */
[----:B------:R0:W-:Y:S01]  /*26c60*/  @!P2 LDGSTS.E.BYPASS.LTC128B.128 [R9+0x18c00], desc[UR60][R4.64+0x100], !P1 ;  /* 0x18c001000409afae */ /* 0x0001e2000c901d7c */
[----:B------:R-:W-:Y:S01]  /*26c70*/  MOV R13, R2 ;  /* 0x00000002000d7202 */ /* 0x000fe20000000f00 */
[----:B------:R-:W-:Y:S02]  /*26c80*/  IMAD.MOV.U32 R12, RZ, RZ, 0x3 ;  /* 0x00000003ff0c7424 */ /* 0x000fe400078e00ff */
[----:B0-----:R-:W-:-:S05]  /*26c90*/  VIADD R4, R17, 0x20 ;  /* 0x0000002011047836 */ /* 0x001fca0000000000 */
[----:B------:R-:W-:Y:S02]  /*26ca0*/  ISETP.GE.AND P2, PT, R4, R0, PT ;  /* 0x000000000400720c */ /* 0x000fe40003f46270 */
[----:B------:R-:W-:-:S11]  /*26cb0*/  MOV R4, R14 ;  /* 0x0000000e00047202 */ /* 0x000fd60000000f00 */
[----:B------:R-:W-:Y:S05]  /*26cc0*/  WARPSYNC.COLLECTIVE R15, `(.L_x_3150) ;  /* 0x000000000f087348 */ /* 0x000fea0003c00000 */
[----:B------:R0:W1:Y:S02]  /*26cd0*/  SHFL.IDX P6, R14, R13, R12, R11 ;  /* 0x0000000c0d0e7389 */ /* 0x00006400000c000b */
[----:B01----:R-:W-:Y:S01]  /*26ce0*/  ENDCOLLECTIVE ;  /* 0x000000000000791b */ /* 0x003fe20003800000 */
.L_x_3150:
[----:B------:R-:W-:Y:S02]  /*26cf0*/  @!P2 LEA R5, P4, R8, R4, 0x1 ;  /* 0x000000040805a211 */ /* 0x000fe400078808ff */
[----:B------:R-:W-:-:S03]  /*26d00*/  MOV R13, R3 ;  /* 0x00000003000d7202 */ /* 0x000fc60000000f00 */
[----:B------:R-:W-:-:S05]  /*26d10*/  @!P2 IMAD.X R4, RZ, RZ, R6, P4 ;  /* 0x000000ffff04a224 */ /* 0x000fca00020e0606 */
[----:B------:R-:W-:Y:S01]  /*26d20*/  @!P2 LOP3.LUT R5, R5, R4, RZ, 0x3c, !PT ;  /* 0x000000040505a212 */ /* 0x000fe200078e3cff */
[----:B------:R-:W-:-:S03]  /*26d30*/  IMAD.MOV.U32 R6, RZ, RZ, R14 ;  /* 0x000000ffff067224 */ /* 0x000fc600078e000e */
[----:B------:R-:W-:-:S07]  /*26d40*/  @!P2 LOP3.LUT R4, R5, R4, RZ, 0x3c, !PT ;  /* 0x000000040504a212 */ /* 0x000fce00078e3cff */
[----:B------:R-:W-:Y:S05]  /*26d50*/  WARPSYNC.COLLECTIVE R15, `(.L_x_3151) ;  /* 0x000000000f087348 */ /* 0x000fea0003c00000 */
[----:B------:R0:W1:Y:S02]  /*26d60*/  SHFL.IDX P6, R14, R13, R12, R11 ;  /* 0x0000000c0d0e7389 */ /* 0x00006400000c000b */
[----:B01----:R-:W-:Y:S01]  /*26d70*/  ENDCOLLECTIVE ;  /* 0x000000000000791b */ /* 0x003fe20003800000 */
.L_x_3151:
[----:B------:R-:W-:-:S05]  /*26d80*/  @!P2 LOP3.LUT R5, R5, R4, RZ, 0x3c, !PT ;  /* 0x000000040505a212 */ /* 0x000fca00078e3cff */
[----:B------:R-:W-:Y:S01]  /*26d90*/  @!PT LDS RZ, [RZ] ;  /* 0x00000000fffff984 */ /* 0x000fe20000000800 */
[----:B------:R-:W-:Y:S01]  /*26da0*/  @!PT LDS RZ, [RZ] ;  /* 0x00000000fffff984 */ /* 0x000fe20000000800 */
[----:B------:R-:W-:Y:S01]  /*26db0*/  @!PT LDS RZ, [RZ] ;  /* 0x00000000fffff984 */ /* 0x000fe20000000800 */
[----:B------:R-:W-:Y:S04]  /*26dc0*/  @!P2 LDGSTS.E.BYPASS.LTC128B.128 [R9+0x11400], desc[UR60][R4.64], !P3 ;  /* 0x114000000409afae */ /* 0x000fe8000d901d7c */
[----:B------:R-:W-:Y:S01]  /*26dd0*/  @!P2 LDGSTS.E.BYPASS.LTC128B.128 [R9+0x15400], desc[UR60][R4.64+0x80], !P0 ;  /* 0x154000800409afae */ /* 0x000fe2000c101d7c */
[----:B------:R-:W-:-:S03]  /*26de0*/  IMAD.MOV.U32 R13, RZ, RZ, R2 ;  /* 0x000000ffff0d7224 */ /* 0x000fc600078e0002 */
[----:B------:R0:W-:Y:S01]  /*26df0*/  @!P2 LDGSTS.E.BYPASS.LTC128B.128 [R9+0x19400], desc[UR60][R4.64+0x100], !P1 ;  /* 0x194001000409afae */ /* 0x0001e2000c901d7c */
[----:B------:R-:W-:Y:S02]  /*26e00*/  IMAD.MOV.U32 R12, RZ, RZ, 0x4 ;  /* 0x00000004ff0c7424 */ /* 0x000fe400078e00ff */
[----:B0-----:R-:W-:-:S05]  /*26e10*/  VIADD R4, R17, 0x30 ;  /* 0x0000003011047836 */ /* 0x001fca0000000000 */
[----:B------:R-:W-:Y:S01]  /*26e20*/  ISETP.GE.AND P2, PT, R4, R0, PT ;  /* 0x000000000400720c */ /* 0x000fe20003f46270 */
[----:B------:R-:W-:-:S12]  /*26e30*/  IMAD.MOV.U32 R4, RZ, RZ, R14 ;  /* 0x000000ffff047224 */ /* 0x000fd800078e000e */
[----:B------:R-:W-:Y:S05]  /*26e40*/  WARPSYNC.COLLECTIVE R15, `(.L_x_3152) ;  /* 0x000000000f087348 */ /* 0x000fea0003c00000 */
[----:B------:R0:W1:Y:S02]  /*26e50*/  SHFL.IDX P6, R14, R13, R12, R11 ;  /* 0x0000000c0d0e7389 */ /* 0x00006400000c000b */
[----:B01----:R-:W-:Y:S01]  /*26e60*/  ENDCOLLECTIVE ;  /* 0x000000000000791b */ /* 0x003fe20003800000 */
.L_x_3152:
        /* <DEDUP_REMOVED lines=8> */
.L_x_3153:
[----:B------:R-:W-:-:S04]  /*26ef0*/  @!P2 LOP3.LUT R4, R5, R4, RZ, 0x3c, !PT ;  /* 0x000000040504a212 */ /* 0x000fc800078e3cff */
[----:B------:R-:W-:-:S05]  /*26f00*/  @!P2 LOP3.LUT R5, R5, R4, RZ, 0x3c, !PT ;  /* 0x000000040505a212 */ /* 0x000fca00078e3cff */
[----:B------:R-:W-:Y:S01]  /*26f10*/  @!PT LDS RZ, [RZ] ;  /* 0x00000000fffff984 */ /* 0x000fe20000000800 */
[----:B------:R-:W-:Y:S01]  /*26f20*/  @!PT LDS RZ, [RZ] ;  /* 0x00000000fffff984 */ /* 0x000fe20000000800 */
[----:B------:R-:W-:Y:S01]  /*26f30*/  @!PT LDS RZ, [RZ] ;  /* 0x00000000fffff984 */ /* 0x000fe20000000800 */
[----:B------:R-:W-:Y:S04]  /*26f40*/  @!P2 LDGSTS.E.BYPASS.LTC128B.128 [R9+0x11c00], desc[UR60][R4.64], !P3 ;  /* 0x11c000000409afae */ /* 0x000fe8000d901d7c */
[----:B------:R-:W-:Y:S01]  /*26f50*/  @!P2 LDGSTS.E.BYPASS.LTC128B.128 [R9+0x15c00], desc[UR60][R4.64+0x80], !P0 ;  /* 0x15c000800409afae */ /* 0x000fe2000c101d7c */
[----:B------:R-:W-:Y:S01]  /*26f60*/  IMAD.MOV.U32 R13, RZ, RZ, R2 ;  /* 0x000000ffff0d7224 */ /* 0x000fe200078e0002 */
[----:B------:R-:W-:Y:S02]  /*26f70*/  MOV R12, 0x5 ;  /* 0x00000005000c7802 */ /* 0x000fe40000000f00 */
[----:B------:R0:W-:Y:S02]  /*26f80*/  @!P2 LDGSTS.E.BYPASS.LTC128B.128 [R9+0x19c00], desc[UR60][R4.64+0x100], !P1 ;  /* 0x19c001000409afae */ /* 0x0001e4000c901d7c */
[----:B0-----:R-:W-:-:S04]  /*26f90*/  IADD3 R4, R17, 0x40, RZ ;  /* 0x0000004011047810 */ /* 0x001fc80007ffe0ff */
[----:B------:R-:W-:Y:S01]  /*26fa0*/  ISETP.GE.AND P2, PT, R4, R0, PT ;  /* 0x000000000400720c */ /* 0x000fe20003f46270 */
[----:B------:R-:W-:-:S12]  /*26fb0*/  IMAD.MOV.U32 R4, RZ, RZ, R14 ;  /* 0x000000ffff047224 */ /* 0x000fd800078e000e */
[----:B------:R-:W-:Y:S05]  /*26fc0*/  WARPSYNC.COLLECTIVE R15, `(.L_x_3154) ;  /* 0x000000000f087348 */ /* 0x000fea0003c00000 */
[----:B------:R0:W1:Y:S02]  /*26fd0*/  SHFL.IDX P6, R14, R13, R12, R11 ;  /* 0x0000000c0d0e7389 */ /* 0x00006400000c000b */
[----:B01----:R-:W-:Y:S01]  /*26fe0*/  ENDCOLLECTIVE ;  /* 0x000000000000791b */ /* 0x003fe20003800000 */
.L_x_3154:
[----:B------:R-:W-:Y:S01]  /*26ff0*/  @!P2 LEA R5, P4, R8, R4, 0x1 ;  /* 0x000000040805a211 */ /* 0x000fe200078808ff */
[----:B------:R-:W-:-:S03]  /*27000*/  IMAD.MOV.U32 R13, RZ, RZ, R3 ;  /* 0x000000ffff0d7224 */ /* 0x000fc600078e0003 */
[----:B------:R-:W-:-:S04]  /*27010*/  @!P2 IADD3.X R4, RZ, R6, RZ, P4, !PT ;  /* 0x00000006ff04a210 */ /* 0x000fc800027fe4ff */
[----:B------:R-:W-:-:S04]  /*27020*/  @!P2 LOP3.LUT R5, R5, R4, RZ, 0x3c, !PT ;  /* 0x000000040505a212 */ /* 0x000fc800078e3cff */
[----:B------:R-:W-:Y:S01]  /*27030*/  @!P2 LOP3.LUT R4, R5, R4, RZ, 0x3c, !PT ;  /* 0x000000040504a212 */ /* 0x000fe200078e3cff */
[----:B------:R-:W-:-:S07]  /*27040*/  IMAD.MOV.U32 R6, RZ, RZ, R14 ;  /* 0x000000ffff067224 */ /* 0x000fce00078e000e */
[----:B------:R-:W-:Y:S05]  /*27050*/  WARPSYNC.COLLECTIVE R15, `(.L_x_3155) ;  /* 0x000000000f087348 */ /* 0x000fea0003c00000 */
[----:B------:R0:W1:Y:S02]  /*27060*/  SHFL.IDX P6, R14, R13, R12, R11 ;  /* 0x0000000c0d0e7389 */ /* 0x00006400000c000b */
[----:B01----:R-:W-:Y:S01]  /*27070*/  ENDCOLLECTIVE ;  /* 0x000000000000791b */ /* 0x003fe20003800000 */
.L_x_3155:
[----:B------:R-:W-:-:S05]  /*27080*/  @!P2 LOP3.LUT R5, R5, R4, RZ, 0x3c, !PT ;  /* 0x000000040505a212 */ /* 0x000fca00078e3cff */
[----:B------:R-:W-:Y:S01]  /*27090*/  @!PT LDS RZ, [RZ] ;  /* 0x00000000fffff984 */ /* 0x000fe20000000800 */
[----:B------:R-:W-:Y:S01]  /*270a0*/  @!PT LDS RZ, [RZ] ;  /* 0x00000000fffff984 */ /* 0x000fe20000000800 */
[----:B------:R-:W-:Y:S01]  /*270b0*/  @!PT LDS RZ, [RZ] ;  /* 0x00000000fffff984 */ /* 0x000fe20000000800 */
[----:B------:R-:W-:Y:S04]  /*270c0*/  @!P2 LDGSTS.E.BYPASS.LTC128B.128 [R9+0x12400], desc[UR60][R4.64], !P3 ;  /* 0x124000000409afae */ /* 0x000fe8000d901d7c */
[----:B------:R-:W-:Y:S04]  /*270d0*/  @!P2 LDGSTS.E.BYPASS.LTC128B.128 [R9+0x16400], desc[UR60][R4.64+0x80], !P0 ;  /* 0x164000800409afae */ /* 0x000fe8000c101d7c */
[----:B------:R0:W-:Y:S01]  /*270e0*/  @!P2 LDGSTS.E.BYPASS.LTC128B.128 [R9+0x1a400], desc[UR60][R4.64+0x100], !P1 ;  /* 0x1a4001000409afae */ /* 0x0001e2000c901d7c */
[----:B------:R-:W-:Y:S01]  /*270f0*/  MOV R13, R2 ;  /* 0x00000002000d7202 */ /* 0x000fe20000000f00 */
[----:B------:R-:W-:-:S02]  /*27100*/  IMAD.MOV.U32 R12, RZ, RZ, 0x6 ;  /* 0x00000006ff0c7424 */ /* 0x000fc400078e00ff */
[----:B0-----:R-:W-:-:S05]  /*27110*/  VIADD R4, R17, 0x50 ;  /* 0x0000005011047836 */ /* 0x001fca0000000000 */
[----:B------:R-:W-:Y:S02]  /*27120*/  ISETP.GE.AND P2, PT, R4, R0, PT ;  /* 0x000000000400720c */ /* 0x000fe40003f46270 */
[----:B------:R-:W-:-:S11]  /*27130*/  MOV R4, R14 ;  /* 0x0000000e00047202 */ /* 0x000fd60000000f00 */
[----:B------:R-:W-:Y:S05]  /*27140*/  WARPSYNC.COLLECTIVE R15, `(.L_x_3156) ;  /* 0x000000000f087348 */ /* 0x000fea0003c00000 */
[----:B------:R0:W1:Y:S02]  /*27150*/  SHFL.IDX P6, R14, R13, R12, R11 ;  /* 0x0000000c0d0e7389 */ /* 0x00006400000c000b */
[----:B01----:R-:W-:Y:S01]  /*27160*/  ENDCOLLECTIVE ;  /* 0x000000000000791b */ /* 0x003fe20003800000 */
.L_x_3156:
[----:B------:R-:W-:-:S05]  /*27170*/  @!P2 LEA R5, P4, R8, R4, 0x1 ;  /* 0x000000040805a211 */ /* 0x000fca00078808ff */
[----:B------:R-:W-:Y:S01]  /*27180*/  @!P2 IMAD.X R4, RZ, RZ, R6, P4 ;  /* 0x000000ffff04a224 */ /* 0x000fe200020e0606 */
[----:B------:R-:W-:-:S04]  /*27190*/  MOV R13, R3 ;  /* 0x00000003000d7202 */ /* 0x000fc80000000f00 */
[----:B------:R-:W-:-:S04]  /*271a0*/  @!P2 LOP3.LUT R5, R5, R4, RZ, 0x3c, !PT ;  /* 0x000000040505a212 */ /* 0x000fc800078e3cff */
[----:B------:R-:W-:Y:S01]  /*271b0*/  @!P2 LOP3.LUT R4, R5, R4, RZ, 0x3c, !PT ;  /* 0x000000040504a212 */ /* 0x000fe200078e3cff */
[----:B------:R-:W-:-:S07]  /*271c0*/  IMAD.MOV.U32 R6, RZ, RZ, R14 ;  /* 0x000000ffff067224 */ /* 0x000fce00078e000e */
[----:B------:R-:W-:Y:S05]  /*271d0*/  WARPSYNC.COLLECTIVE R15, `(.L_x_3157) ;  /* 0x000000000f087348 */ /* 0x000fea0003c00000 */
[----:B------:R0:W1:Y:S02]  /*271e0*/  SHFL.IDX P6, R14, R13, R12, R11 ;  /* 0x0000000c0d0e7389 */ /* 0x00006400000c000b */
[----:B01----:R-:W-:Y:S01]  /*271f0*/  ENDCOLLECTIVE ;  /* 0x000000000000791b */ /* 0x003fe20003800000 */
.L_x_3157:
        /* <DEDUP_REMOVED lines=10> */
[----:B------:R-:W-:Y:S01]  /*272a0*/  ISETP.GE.AND P2, PT, R4, R0, PT ;  /* 0x000000000400720c */ /* 0x000fe20003f46270 */
[----:B------:R-:W-:-:S12]  /*272b0*/  IMAD.MOV.U32 R4, RZ, RZ, R14 ;  /* 0x000000ffff047224 */ /* 0x000fd800078e000e */
[----:B------:R-:W-:Y:S05]  /*272c0*/  WARPSYNC.COLLECTIVE R15, `(.L_x_3158) ;  /* 0x000000000f087348 */ /* 0x000fea0003c00000 */
[----:B------:R0:W1:Y:S02]  /*272d0*/  SHFL.IDX P6, R14, R13, R12, R11 ;  /* 0x0000000c0d0e7389 */ /* 0x00006400000c000b */
[----:B01----:R-:W-:Y:S01]  /*272e0*/  ENDCOLLECTIVE ;  /* 0x000000000000791b */ /* 0x003fe20003800000 */
.L_x_3158:
[----:B------:R-:W-:Y:S02]  /*272f0*/  @!P2 LEA R5, P4, R8, R4, 0x1 ;  /* 0x000000040805a211 */ /* 0x000fe400078808ff */
[----:B------:R-:W-:-:S03]  /*27300*/  MOV R13, R3 ;  /* 0x00000003000d7202 */ /* 0x000fc60000000f00 */
[----:B------:R-:W-:-:S05]  /*27310*/  @!P2 IMAD.X R4, RZ, RZ, R6, P4 ;  /* 0x000000ffff04a224 */ /* 0x000fca00020e0606 */
        /* <DEDUP_REMOVED lines=13> */
.L_x_3159:
[----:B------:R-:W-:Y:S01]  /*273f0*/  IMAD.MOV.U32 R3, RZ, RZ, R14 ;  /* 0x000000ffff037224 */ /* 0x000fe200078e000e */
[----:B------:R-:W-:Y:S06]  /*27400*/  BRA `(.L_x_3160) ;  /* 0xffffffa800487947 */ /* 0x000fec000383ffff */
.L_x_3005:
[----:B0-----:R-:W4:Y:S02]  /*27410*/  LDL R2, [R1+0x4] ;  /* 0x0000040001027983 */ /* 0x001f240000100800 */
[----:B----4-:R0:W1:Y:S02]  /*27420*/  SYNCS.PHASECHK.TRANS64.TRYWAIT P0, [R2+URZ+0x34820], R0 ;  /* 0x03482000020075a7 */ /* 0x010064000800017f */
[----:B-1----:R-:W-:Y:S05]  /*27430*/  @!P0 NANOSLEEP.SYNCS 0x989680 ;  /* 0x009896800000895d */ /* 0x002fea0003900000 */
[----:B------:R-:W1:Y:S02]  /*27440*/  @!P0 SYNCS.PHASECHK.TRANS64 P0, [R2+URZ+0x34820], R0 ;  /* 0x03482000020085a7 */ /* 0x000e64000800007f */
[----:B-1----:R-:W-:Y:S05]  /*27450*/  @!P0 BRA `(.L_x_3005) ;  /* 0xfffffffc00ec8947 */ /* 0x002fea000383ffff */
[----:B------:R-:W-:Y:S05]  /*27460*/  BRA `(.L_x_3161) ;  /* 0xffffffa800c07947 */ /* 0x000fea000383ffff */
.L_x_3014:
[----:B-1----:R1:W2:Y:S02]  /*27470*/  SYNCS.PHASECHK.TRANS64.TRYWAIT P0, [R3+URZ+0x34840], R0 ;  /* 0x03484000030075a7 */ /* 0x0022a4000800017f */
[----:B--2---:R-:W-:Y:S05]  /*27480*/  @!P0 NANOSLEEP.SYNCS 0x989680 ;  /* 0x009896800000895d */ /* 0x004fea0003900000 */
[----:B------:R-:W2:Y:S02]  /*27490*/  @!P0 SYNCS.PHASECHK.TRANS64 P0, [R3+URZ+0x34840], R0 ;  /* 0x03484000030085a7 */ /* 0x000ea4000800007f */
[----:B--2---:R-:W-:Y:S05]  /*274a0*/  @!P0 BRA `(.L_x_3014) ;  /* 0xfffffffc00f08947 */ /* 0x004fea000383ffff */
[----:B------:R-:W-:Y:S05]  /*274b0*/  BRA `(.L_x_3162) ;  /* 0xffffffac00847947 */ /* 0x000fea000383ffff */
.L_x_3021:
[----:B0-----:R0:W1:Y:S02]  /*274c0*/  SYNCS.PHASECHK.TRANS64.TRYWAIT P0, [R0+URZ+0x34860], R3 ;  /* 0x03486003000075a7 */ /* 0x001064000800017f */
[----:B-1----:R-:W-:Y:S05]  /*274d0*/  @!P0 NANOSLEEP.SYNCS 0x989680 ;  /* 0x009896800000895d */ /* 0x002fea0003900000 */
[----:B------:R-:W1:Y:S02]  /*274e0*/  @!P0 SYNCS.PHASECHK.TRANS64 P0, [R0+URZ+0x34860], R3 ;  /* 0x03486003000085a7 */ /* 0x000e64000800007f */
[----:B-1----:R-:W-:Y:S05]  /*274f0*/  @!P0 BRA `(.L_x_3021) ;  /* 0xfffffffc00f08947 */ /* 0x002fea000383ffff */
[----:B------:R-:W-:Y:S05]  /*27500*/  BRA `(.L_x_3163) ;  /* 0xffffffb0009c7947 */ /* 0x000fea000383ffff */
.L_x_3031:
[----:B--2---:R2:W3:Y:S02]  /*27510*/  SYNCS.PHASECHK.TRANS64.TRYWAIT P0, [R3+URZ+0x34840], R2 ;  /* 0x03484002030075a7 */ /* 0x0044e4000800017f */
[----:B---3--:R-:W-:Y:S05]  /*27520*/  @!P0 NANOSLEEP.SYNCS 0x989680 ;  /* 0x009896800000895d */ /* 0x008fea0003900000 */
[----:B------:R-:W3:Y:S02]  /*27530*/  @!P0 SYNCS.PHASECHK.TRANS64 P0, [R3+URZ+0x34840], R2 ;  /* 0x03484002030085a7 */ /* 0x000ee4000800007f */
[----:B---3--:R-:W-:Y:S05]  /*27540*/  @!P0 BRA `(.L_x_3031) ;  /* 0xfffffffc00f08947 */ /* 0x008fea000383ffff */
[----:B------:R-:W-:Y:S05]  /*27550*/  BRA `(.L_x_3164) ;  /* 0xffffffb800447947 */ /* 0x000fea000383ffff */
.L_x_3038:
[----:B0-----:R0:W2:Y:S02]  /*27560*/  SYNCS.PHASECHK.TRANS64.TRYWAIT P0, [R2+URZ+0x34860], R3 ;  /* 0x03486003020075a7 */ /* 0x0010a4000800017f */
[----:B--2---:R-:W-:Y:S05]  /*27570*/  @!P0 NANOSLEEP.SYNCS 0x989680 ;  /* 0x009896800000895d */ /* 0x004fea0003900000 */
[----:B------:R-:W2:Y:S02]  /*27580*/  @!P0 SYNCS.PHASECHK.TRANS64 P0, [R2+URZ+0x34860], R3 ;  /* 0x03486003020085a7 */ /* 0x000ea4000800007f */
[----:B--2---:R-:W-:Y:S05]  /*27590*/  @!P0 BRA `(.L_x_3038) ;  /* 0xfffffffc00f08947 */ /* 0x004fea000383ffff */
[----:B------:R-:W-:Y:S05]  /*275a0*/  BRA `(.L_x_3165) ;  /* 0xffffffbc005c7947 */ /* 0x000fea000383ffff */
.L_x_3048:
[----:B---3--:R3:W4:Y:S02]  /*275b0*/  SYNCS.PHASECHK.TRANS64.TRYWAIT P0, [R3+URZ+0x34840], R2 ;  /* 0x03484002030075a7 */ /* 0x008724000800017f */
[----:B----4-:R-:W-:Y:S05]  /*275c0*/  @!P0 NANOSLEEP.SYNCS 0x989680 ;  /* 0x009896800000895d */ /* 0x010fea0003900000 */
[----:B------:R-:W4:Y:S02]  /*275d0*/  @!P0 SYNCS.PHASECHK.TRANS64 P0, [R3+URZ+0x34840], R2 ;  /* 0x03484002030085a7 */ /* 0x000f24000800007f */
[----:B----4-:R-:W-:Y:S05]  /*275e0*/  @!P0 BRA `(.L_x_3048) ;  /* 0xfffffffc00f08947 */ /* 0x010fea000383ffff */
[----:B------:R-:W-:Y:S05]  /*275f0*/  BRA `(.L_x_3166) ;  /* 0xffffffc000e07947 */ /* 0x000fea000383ffff */
.L_x_3055:
[----:B0-----:R0:W2:Y:S02]  /*27600*/  SYNCS.PHASECHK.TRANS64.TRYWAIT P0, [R2+URZ+0x34860], R5 ;  /* 0x03486005020075a7 */ /* 0x0010a4000800017f */
[----:B--2---:R-:W-:Y:S05]  /*27610*/  @!P0 NANOSLEEP.SYNCS 0x989680 ;  /* 0x009896800000895d */ /* 0x004fea0003900000 */
[----:B------:R-:W2:Y:S02]  /*27620*/  @!P0 SYNCS.PHASECHK.TRANS64 P0, [R2+URZ+0x34860], R5 ;  /* 0x03486005020085a7 */ /* 0x000ea4000800007f */
[----:B--2---:R-:W-:Y:S05]  /*27630*/  @!P0 BRA `(.L_x_3055) ;  /* 0xfffffffc00f08947 */ /* 0x004fea000383ffff */
[----:B------:R-:W-:Y:S05]  /*27640*/  BRA `(.L_x_3167) ;  /* 0xffffffc400f47947 */ /* 0x000fea000383ffff */
.L_x_3067:
[----:B--2---:R2:W4:Y:S02]  /*27650*/  SYNCS.PHASECHK.TRANS64.TRYWAIT P0, [R0+URZ+0x34860], R2 ;  /* 0x03486002000075a7 */ /* 0x004524000800017f */
[----:B----4-:R-:W-:Y:S05]  /*27660*/  @!P0 NANOSLEEP.SYNCS 0x989680 ;  /* 0x009896800000895d */ /* 0x010fea0003900000 */
[----:B------:R-:W4:Y:S02]  /*27670*/  @!P0 SYNCS.PHASECHK.TRANS64 P0, [R0+URZ+0x34860], R2 ;  /* 0x03486002000085a7 */ /* 0x000f24000800007f */
[----:B----4-:R-:W-:Y:S05]  /*27680*/  @!P0 BRA `(.L_x_3067) ;  /* 0xfffffffc00f08947 */ /* 0x010fea000383ffff */
[----:B------:R-:W-:Y:S05]  /*27690*/  BRA `(.L_x_3168) ;  /* 0xffffffcc00587947 */ /* 0x000fea000383ffff */
.L_x_3075:
[----:B------:R-:W-:Y:S01]  /*276a0*/  BSSY B0, `(.L_x_3169) ;  /* 0x0000008000007945 */ /* 0x000fe20003800000 */
[----:B0-----:R-:W-:Y:S01]  /*276b0*/  IMAD.MOV.U32 R13, RZ, RZ, R16 ;  /* 0x000000ffff0d7224 */ /* 0x001fe200078e0010 */
[----:B------:R-:W-:Y:S01]  /*276c0*/  MOV R12, RZ ;  /* 0x000000ff000c7202 */ /* 0x000fe20000000f00 */
[----:B------:R-:W-:Y:S02]  /*276d0*/  IMAD.MOV.U32 R11, RZ, RZ, 0x1f ;  /* 0x0000001fff0b7424 */ /* 0x000fe400078e00ff */
[----:B------:R-:W-:-:S07]  /*276e0*/  IMAD.MOV.U32 R15, RZ, RZ, -0x1 ;  /* 0xffffffffff0f7424 */ /* 0x000fce00078e00ff */
[----:B-12--5:R-:W-:Y:S05]  /*276f0*/  WARPSYNC.COLLECTIVE R15, `(.L_x_3170) ;  /* 0x000000000f087348 */ /* 0x026fea0003c00000 */
[----:B------:R0:W3:Y:S02]  /*27700*/  SHFL.IDX P6, R14, R13, R12, R11 ;  /* 0x0000000c0d0e7389 */ /* 0x0000e400000c000b */
[----:B0123-5:R-:W-:Y:S01]  /*27710*/  ENDCOLLECTIVE ;  /* 0x000000000000791b */ /* 0x02ffe20003800000 */
.L_x_3170:
[----:B------:R-:W-:Y:S05]  /*27720*/  BSYNC B0 ;  /* 0x0000000000007941 */ /* 0x000fea0003800000 */
.L_x_3169:
[----:B------:R-:W-:Y:S01]  /*27730*/  IMAD.MOV.U32 R13, RZ, RZ, R16 ;  /* 0x000000ffff0d7224 */ /* 0x000fe200078e0010 */
[----:B------:R-:W-:Y:S01]  /*27740*/  MOV R11, 0x1f ;  /* 0x0000001f000b7802 */ /* 0x000fe20000000f00 */
[----:B------:R-:W-:Y:S01]  /*27750*/  IMAD.MOV.U32 R12, RZ, RZ, 0x1 ;  /* 0x00000001ff0c7424 */ /* 0x000fe200078e00ff */
[----:B------:R-:W-:Y:S01]  /*27760*/  MOV R0, R14 ;  /* 0x0000000e00007202 */ /* 0x000fe20000000f00 */
[----:B------:R-:W-:Y:S01]  /*27770*/  IMAD.MOV.U32 R15, RZ, RZ, -0x1 ;  /* 0xffffffffff0f7424 */ /* 0x000fe200078e00ff */
[----:B------:R-:W-:Y:S02]  /*27780*/  IADD3 R4, R19, R6, RZ ;  /* 0x0000000613047210 */ /* 0x000fe40007ffe0ff */
[----:B------:R-:W-:-:S13]  /*27790*/  LOP3.LUT P1, RZ, R7, 0x1, RZ, 0xc0, !PT ;  /* 0x0000000107ff7812 */ /* 0x000fda000782c0ff */
[----:B------:R-:W-:Y:S05]  /*277a0*/  WARPSYNC.COLLECTIVE R15, `(.L_x_3171) ;  /* 0x000000000f087348 */ /* 0x000fea0003c00000 */
[----:B------:R0:W1:Y:S02]  /*277b0*/  SHFL.IDX P6, R14, R13, R12, R11 ;  /* 0x0000000c0d0e7389 */ /* 0x00006400000c000b */
[----:B01----:R-:W-:Y:S01]  /*277c0*/  ENDCOLLECTIVE ;  /* 0x000000000000791b */ /* 0x003fe20003800000 */
.L_x_3171:
        /* <DEDUP_REMOVED lines=16> */
.L_x_3172:
[----:B------:R-:W-:Y:S02]  /*278d0*/  IMAD.MOV.U32 R12, RZ, RZ, 0x2 ;  /* 0x00000002ff0c7424 */ /* 0x000fe400078e00ff */
        /* <DEDUP_REMOVED lines=8> */
.L_x_3173:
[----:B------:R-:W-:Y:S02]  /*27960*/  MOV R12, 0x4 ;  /* 0x00000004000c7802 */ /* 0x000fe40000000f00 */
[----:B------:R-:W-:-:S04]  /*27970*/  MOV R4, R14 ;  /* 0x0000000e00047202 */ /* 0x000fc80000000f00 */
[----:B------:R-:W-:-:S05]  /*27980*/  SEL R4, R4, RZ, P0 ;  /* 0x000000ff04047207 */ /* 0x000fca0000000000 */
[----:B------:R-:W-:-:S04]  /*27990*/  IMAD.IADD R2, R2, 0x1, R4 ;  /* 0x0000000102027824 */ /* 0x000fc800078e0204 */
[----:B------:R-:W-:-:S07]  /*279a0*/  IMAD.MOV.U32 R13, RZ, RZ, R2 ;  /* 0x000000ffff0d7224 */ /* 0x000fce00078e0002 */
[----:B------:R-:W-:Y:S05]  /*279b0*/  WARPSYNC.COLLECTIVE R15, `(.L_x_3174) ;  /* 0x000000000f087348 */ /* 0x000fea0003c00000 */
[----:B------:R0:W1:Y:S02]  /*279c0*/  SHFL.UP P6, R14, R13, R12, R11 ;  /* 0x0400000c0d0e7389 */ /* 0x00006400000c000b */
[----:B01----:R-:W-:Y:S01]  /*279d0*/  ENDCOLLECTIVE ;  /* 0x000000000000791b */ /* 0x003fe20003800000 */
.L_x_3174:
        /* <DEDUP_REMOVED lines=8> */
.L_x_3175:
[----:B------:R-:W-:Y:S02]  /*27a60*/  IMAD.MOV.U32 R12, RZ, RZ, 0x10 ;  /* 0x00000010ff0c7424 */ /* 0x000fe400078e00ff */
[----:B------:R-:W-:-:S05]  /*27a70*/  IMAD.MOV.U32 R4, RZ, RZ, R14 ;  /* 0x000000ffff047224 */ /* 0x000fca00078e000e */
[----:B------:R-:W-:-:S04]  /*27a80*/  SEL R4, R4, RZ, P2 ;  /* 0x000000ff04047207 */ /* 0x000fc80001000000 */
[----:B------:R-:W-:-:S05]  /*27a90*/  IADD3 R2, R2, R4, RZ ;  /* 0x0000000402027210 */ /* 0x000fca0007ffe0ff */
[----:B------:R-:W-:-:S07]  /*27aa0*/  IMAD.MOV.U32 R13, RZ, RZ, R2 ;  /* 0x000000ffff0d7224 */ /* 0x000fce00078e0002 */
[----:B------:R-:W-:Y:S05]  /*27ab0*/  WARPSYNC.COLLECTIVE R15, `(.L_x_3176) ;  /* 0x000000000f087348 */ /* 0x000fea0003c00000 */
[----:B------:R0:W1:Y:S02]  /*27ac0*/  SHFL.UP P6, R14, R13, R12, R11 ;  /* 0x0400000c0d0e7389 */ /* 0x00006400000c000b */
[----:B01----:R-:W-:Y:S01]  /*27ad0*/  ENDCOLLECTIVE ;  /* 0x000000000000791b */ /* 0x003fe20003800000 */
.L_x_3176:
[----:B------:R-:W-:Y:S01]  /*27ae0*/  MOV R12, 0x1f ;  /* 0x0000001f000c7802 */ /* 0x000fe20000000f00 */
[----:B------:R-:W-:Y:S01]  /*27af0*/  IMAD.MOV.U32 R11, RZ, RZ, 0x1f ;  /* 0x0000001fff0b7424 */ /* 0x000fe200078e00ff */
[----:B------:R-:W-:-:S04]  /*27b00*/  MOV R4, R14 ;  /* 0x0000000e00047202 */ /* 0x000fc80000000f00 */
[----:B------:R-:W-:-:S05]  /*27b10*/  SEL R4, R4, RZ, P3 ;  /* 0x000000ff04047207 */ /* 0x000fca0001800000 */
[----:B------:R-:W-:-:S04]  /*27b20*/  IMAD.IADD R2, R2, 0x1, R4 ;  /* 0x0000000102027824 */ /* 0x000fc800078e0204 */
[----:B------:R-:W-:-:S07]  /*27b30*/  IMAD.MOV.U32 R13, RZ, RZ, R2 ;  /* 0x000000ffff0d7224 */ /* 0x000fce00078e0002 */
[----:B------:R-:W-:Y:S05]  /*27b40*/  WARPSYNC.COLLECTIVE R15, `(.L_x_3177) ;  /* 0x000000000f087348 */ /* 0x000fea0003c00000 */
[----:B------:R0:W1:Y:S02]  /*27b50*/  SHFL.IDX P6, R14, R13, R12, R11 ;  /* 0x0000000c0d0e7389 */ /* 0x00006400000c000b */
[----:B01----:R-:W-:Y:S01]  /*27b60*/  ENDCOLLECTIVE ;  /* 0x000000000000791b */ /* 0x003fe20003800000 */
.L_x_3177:
[----:B------:R-:W-:Y:S01]  /*27b70*/  IMAD.MOV.U32 R16, RZ, RZ, R14 ;  /* 0x000000ffff107224 */ /* 0x000fe200078e000e */
[----:B------:R-:W-:Y:S06]  /*27b80*/  BRA `(.L_x_3178) ;  /* 0xffffffcc00f07947 */ /* 0x000fec000383ffff */
.L_x_3080:
[----:B------:R-:W-:Y:S01]  /*27b90*/  BSSY B0, `(.L_x_3179) ;  /* 0x0000008000007945 */ /* 0x000fe20003800000 */
[----:B0----5:R-:W-:Y:S01]  /*27ba0*/  MOV R13, R3 ;  /* 0x00000003000d7202 */ /* 0x021fe20000000f00 */
[----:B------:R-:W-:Y:S01]  /*27bb0*/  IMAD.MOV.U32 R12, RZ, RZ, 0x1 ;  /* 0x00000001ff0c7424 */ /* 0x000fe200078e00ff */
[----:B------:R-:W-:Y:S01]  /*27bc0*/  MOV R15, 0xffffffff ;  /* 0xffffffff000f7802 */ /* 0x000fe20000000f00 */
[----:B------:R-:W-:-:S07]  /*27bd0*/  IMAD.MOV.U32 R11, RZ, RZ, RZ ;  /* 0x000000ffff0b7224 */ /* 0x000fce00078e00ff */
[----:B-12---:R-:W-:Y:S05]  /*27be0*/  WARPSYNC.COLLECTIVE R15, `(.L_x_3180) ;  /* 0x000000000f087348 */ /* 0x006fea0003c00000 */
[----:B------:R0:W3:Y:S02]  /*27bf0*/  SHFL.UP P6, R14, R13, R12, R11 ;  /* 0x0400000c0d0e7389 */ /* 0x0000e400000c000b */
[----:B0123--:R-:W-:Y:S01]  /*27c00*/  ENDCOLLECTIVE ;  /* 0x000000000000791b */ /* 0x00ffe20003800000 */
.L_x_3180:
[----:B------:R-:W-:Y:S05]  /*27c10*/  BSYNC B0 ;  /* 0x0000000000007941 */ /* 0x000fea0003800000 */
.L_x_3179:
[----:B------:R-:W2:Y:S01]  /*27c20*/  LDL R2, [R1+0x8] ;  /* 0x0000080001027983 */ /* 0x000ea20000100800 */
[----:B------:R-:W-:Y:S01]  /*27c30*/  IMAD.MOV.U32 R12, RZ, RZ, 0x2 ;  /* 0x00000002ff0c7424 */ /* 0x000fe200078e00ff */
[----:B------:R-:W-:Y:S01]  /*27c40*/  MOV R15, 0xffffffff ;  /* 0xffffffff000f7802 */ /* 0x000fe20000000f00 */
[----:B------:R-:W-:Y:S01]  /*27c50*/  IMAD.MOV.U32 R11, RZ, RZ, RZ ;  /* 0x000000ffff0b7224 */ /* 0x000fe200078e00ff */
[----:B--2---:R-:W-:Y:S01]  /*27c60*/  LOP3.LUT P4, RZ, R2, 0x1, RZ, 0xc0, !PT ;  /* 0x0000000102ff7812 */ /* 0x004fe2000788c0ff */
[----:B------:R-:W-:-:S05]  /*27c70*/  IMAD.MOV.U32 R2, RZ, RZ, R14 ;  /* 0x000000ffff027224 */ /* 0x000fca00078e000e */
[----:B------:R-:W-:-:S05]  /*27c80*/  SEL R2, R2, RZ, P4 ;  /* 0x000000ff02027207 */ /* 0x000fca0002000000 */
[----:B------:R-:W-:-:S05]  /*27c90*/  IMAD.IADD R2, R3, 0x1, R2 ;  /* 0x0000000103027824 */ /* 0x000fca00078e0202 */
[----:B------:R-:W-:-:S07]  /*27ca0*/  MOV R13, R2 ;  /* 0x00000002000d7202 */ /* 0x000fce0000000f00 */
[----:B------:R-:W-:Y:S05]  /*27cb0*/  WARPSYNC.COLLECTIVE R15, `(.L_x_3181) ;  /* 0x000000000f087348 */ /* 0x000fea0003c00000 */
[----:B------:R0:W1:Y:S02]  /*27cc0*/  SHFL.UP P6, R14, R13, R12, R11 ;  /* 0x0400000c0d0e7389 */ /* 0x00006400000c000b */
[----:B01----:R-:W-:Y:S01]  /*27cd0*/  ENDCOLLECTIVE ;  /* 0x000000000000791b */ /* 0x003fe20003800000 */
.L_x_3181:
        /* <DEDUP_REMOVED lines=8> */
.L_x_3182:
        /* <DEDUP_REMOVED lines=8> */
.L_x_3183:
        /* <DEDUP_REMOVED lines=8> */
.L_x_3184:
        /* <DEDUP_REMOVED lines=9> */
.L_x_3185:
[----:B------:R-:W-:Y:S01]  /*27ef0*/  MOV R16, R14 ;  /* 0x0000000e00107202 */ /* 0x000fe20000000f00 */
[----:B------:R-:W-:Y:S06]  /*27f00*/  BRA `(.L_x_3186) ;  /* 0xffffffcc00b07947 */ /* 0x000fec000383ffff */
.L_x_3082:
[----:B------:R-:W-:Y:S01]  /*27f10*/  BSSY B0, `(.L_x_3187) ;  /* 0x0000006000007945 */ /* 0x000fe20003800000 */
[----:B------:R-:W-:Y:S01]  /*27f20*/  PLOP3.LUT P6, PT, P6, PT, PT, 0x8, 0x0 ;  /* 0x000000000000781c */ /* 0x000fe200037ce170 */
[----:B------:R-:W-:-:S12]  /*27f30*/  IMAD.MOV.U32 R15, RZ, RZ, -0x1 ;  /* 0xffffffffff0f7424 */ /* 0x000fd800078e00ff */
[----:B012--5:R-:W-:Y:S05]  /*27f40*/  WARPSYNC.COLLECTIVE R15, `(.L_x_3188) ;  /* 0x000000000f087348 */ /* 0x027fea0003c00000 */
[----:B------:R-:W-:Y:S01]  /*27f50*/  VOTE.ANY R14, PT, P6 ;  /* 0x00000000000e7806 */ /* 0x000fe200030e0100 */
[----:B012--5:R-:W-:Y:S06]  /*27f60*/  ENDCOLLECTIVE ;  /* 0x000000000000791b */ /* 0x027fec0003800000 */
.L_x_3188:
[----:B------:R-:W-:Y:S05]  /*27f70*/  BSYNC B0 ;  /* 0x0000000000007941 */ /* 0x000fea0003800000 */
.L_x_3187:
[----:B------:R-:W-:Y:S01]  /*27f80*/  IMAD.MOV.U32 R5, RZ, RZ, R14 ;  /* 0x000000ffff057224 */ /* 0x000fe200078e000e */
[----:B------:R-:W-:Y:S01]  /*27f90*/  MOV R13, R3 ;  /* 0x00000003000d7202 */ /* 0x000fe20000000f00 */
[----:B------:R-:W-:Y:S01]  /*27fa0*/  IMAD.MOV.U32 R11, RZ, RZ, 0x1f ;  /* 0x0000001fff0b7424 */ /* 0x000fe200078e00ff */
[----:B------:R-:W-:Y:S01]  /*27fb0*/  MOV R15, 0xffffffff ;  /* 0xffffffff000f7802 */ /* 0x000fe20000000f00 */
[----:B------:R-:W0:Y:S02]  /*27fc0*/  POPC R6, R5 ;  /* 0x0000000500067309 */ /* 0x000e240000000000 */
[----:B0-----:R-:W-:-:S07]  /*27fd0*/  IMAD.MOV.U32 R12, RZ, RZ, R6 ;  /* 0x000000ffff0c7224 */ /* 0x001fce00078e0006 */
[----:B------:R-:W-:Y:S05]  /*27fe0*/  WARPSYNC.COLLECTIVE R15, `(.L_x_3189) ;  /* 0x000000000f087348 */ /* 0x000fea0003c00000 */
[----:B------:R0:W1:Y:S02]  /*27ff0*/  SHFL.IDX P6, R14, R13, R12, R11 ;  /* 0x0000000c0d0e7389 */ /* 0x00006400000c000b */
[----:B01----:R-:W-:Y:S01]  /*28000*/  ENDCOLLECTIVE ;  /* 0x000000000000791b */ /* 0x003fe20003800000 */
.L_x_3189:
[----:B------:R-:W-:Y:S01]  /*28010*/  IMAD.MOV.U32 R17, RZ, RZ, R14 ;  /* 0x000000ffff117224 */ /* 0x000fe200078e000e */
[----:B------:R-:W-:Y:S06]  /*28020*/  BRA `(.L_x_3190) ;  /* 0xffffffcc00a07947 */ /* 0x000fec000383ffff */
.L_x_3084:
[----:B------:R-:W-:Y:S01]  /*28030*/  BSSY B0, `(.L_x_3191) ;  /* 0x0000007000007945 */ /* 0x000fe20003800000 */
[----:B0-----:R-:W-:Y:S01]  /*28040*/  IMAD.MOV.U32 R13, RZ, RZ, R2 ;  /* 0x000000ffff0d7224 */ /* 0x001fe200078e0002 */
[----:B------:R-:W-:Y:S01]  /*28050*/  MOV R11, 0x1f ;  /* 0x0000001f000b7802 */ /* 0x000fe20000000f00 */
[----:B------:R-:W-:-:S07]  /*28060*/  IMAD.MOV.U32 R15, RZ, RZ, -0x1 ;  /* 0xffffffffff0f7424 */ /* 0x000fce00078e00ff */
[----:B-12345:R-:W-:Y:S05]  /*28070*/  WARPSYNC.COLLECTIVE R15, `(.L_x_3192) ;  /* 0x000000000f087348 */ /* 0x03efea0003c00000 */
[----:B------:R0:W0:Y:S02]  /*28080*/  SHFL.IDX P6, R14, R13, R12, R11 ;  /* 0x0000000c0d0e7389 */ /* 0x00002400000c000b */
[----:B012345:R-:W-:Y:S01]  /*28090*/  ENDCOLLECTIVE ;  /* 0x000000000000791b */ /* 0x03ffe20003800000 */
.L_x_3192:
[----:B------:R-:W-:Y:S05]  /*280a0*/  BSYNC B0 ;  /* 0x0000000000007941 */ /* 0x000fea0003800000 */
.L_x_3191:
[----:B------:R-:W-:Y:S01]  /*280b0*/  IMAD.MOV.U32 R2, RZ, RZ, R14 ;  /* 0x000000ffff027224 */ /* 0x000fe200078e000e */
[----:B------:R-:W-:Y:S06]  /*280c0*/  BRA `(.L_x_3193) ;  /* 0xffffffcc00947947 */ /* 0x000fec000383ffff */
.L_x_3088:
[----:B0-----:R0:W2:Y:S02]  /*280d0*/  SYNCS.PHASECHK.TRANS64.TRYWAIT P0, [R0+URZ+0x34820], R3 ;  /* 0x03482003000075a7 */ /* 0x0010a4000800017f */
[----:B--2---:R-:W-:Y:S05]  /*280e0*/  @!P0 NANOSLEEP.SYNCS 0x989680 ;  /* 0x009896800000895d */ /* 0x004fea0003900000 */
[----:B------:R-:W2:Y:S02]  /*280f0*/  @!P0 SYNCS.PHASECHK.TRANS64 P0, [R0+URZ+0x34820], R3 ;  /* 0x03482003000085a7 */ /* 0x000ea4000800007f */
[----:B--2---:R-:W-:Y:S05]  /*28100*/  @!P0 BRA `(.L_x_3088) ;  /* 0xfffffffc00f08947 */ /* 0x004fea000383ffff */
[----:B------:R-:W-:Y:S05]  /*28110*/  BRA `(.L_x_3194) ;  /* 0xffffffd400187947 */ /* 0x000fea000383ffff */
.L_x_3089:
[----:B------:R-:W2:Y:S01]  /*28120*/  S2R R2, SR_TID.X ;  /* 0x0000000000027919 */ /* 0x000ea20000002100 */
[----:B------:R-:W-:Y:S01]  /*28130*/  BSSY B0, `(.L_x_3195) ;  /* 0x000000a000007945 */ /* 0x000fe20003800000 */
[----:B------:R-:W-:Y:S01]  /*28140*/  IMAD.MOV.U32 R12, RZ, RZ, RZ ;  /* 0x000000ffff0c7224 */ /* 0x000fe200078e00ff */
[----:B------:R-:W-:Y:S01]  /*28150*/  MOV R15, 0xffffffff ;  /* 0xffffffff000f7802 */ /* 0x000fe20000000f00 */
[----:B------:R-:W-:Y:S01]  /*28160*/  IMAD.MOV.U32 R11, RZ, RZ, 0x1f ;  /* 0x0000001fff0b7424 */ /* 0x000fe200078e00ff */
[----:B--2---:R-:W-:-:S04]  /*28170*/  SHF.R.U32.HI R2, RZ, 0x5, R2 ;  /* 0x00000005ff027819 */ /* 0x004fc80000011602 */
[----:B------:R-:W-:-:S04]  /*28180*/  LOP3.LUT R2, R2, 0x3, RZ, 0xc0, !PT ;  /* 0x0000000302027812 */ /* 0x000fc800078ec0ff */
[----:B------:R-:W-:-:S07]  /*28190*/  MOV R13, R2 ;  /* 0x00000002000d7202 */ /* 0x000fce0000000f00 */
[----:B01---5:R-:W-:Y:S05]  /*281a0*/  WARPSYNC.COLLECTIVE R15, `(.L_x_3196) ;  /* 0x000000000f087348 */ /* 0x023fea0003c00000 */
[----:B------:R2:W3:Y:S02]  /*281b0*/  SHFL.IDX P6, R14, R13, R12, R11 ;  /* 0x0000000c0d0e7389 */ /* 0x0004e400000c000b */
[----:B0123-5:R-:W-:Y:S01]  /*281c0*/  ENDCOLLECTIVE ;  /* 0x000000000000791b */ /* 0x02ffe20003800000 */
.L_x_3196:
[----:B------:R-:W-:Y:S05]  /*281d0*/  BSYNC B0 ;  /* 0x0000000000007941 */ /* 0x000fea0003800000 */
.L_x_3195:
[----:B------:R-:W-:Y:S05]  /*281e0*/  BRA `(.L_x_3197) ;  /* 0xffffffd400007947 */ /* 0x000fea000383ffff */
.L_x_3090:
[----:B------:R-:W-:Y:S01]  /*281f0*/  BSSY B0, `(.L_x_3198) ;  /* 0x0000006000007945 */ /* 0x000fe20003800000 */
[----:B------:R-:W-:-:S07]  /*28200*/  IMAD.MOV.U32 R15, RZ, RZ, -0x1 ;  /* 0xffffffffff0f7424 */ /* 0x000fce00078e00ff */
[----:B012--5:R-:W-:Y:S05]  /*28210*/  WARPSYNC.COLLECTIVE R15, `(.L_x_3199) ;  /* 0x000000000f0c7348 */ /* 0x027fea0003c00000 */
[----:B------:R-:W-:Y:S02]  /*28220*/  ELECT P6, UR62, PT ;  /* 0x00000000003e782f */ /* 0x000fe400038c0000 */
[----:B------:R-:W-:Y:S01]  /*28230*/  MOV R14, UR62 ;  /* 0x0000003e000e7c02 */ /* 0x000fe20008000f00 */
[----:B012--5:R-:W-:Y:S10]  /*28240*/  ENDCOLLECTIVE ;  /* 0x000000000000791b */ /* 0x027ff40003800000 */
.L_x_3199:
[----:B------:R-:W-:Y:S05]  /*28250*/  BSYNC B0 ;  /* 0x0000000000007941 */ /* 0x000fea0003800000 */
.L_x_3198:
[----:B------:R-:W-:Y:S05]  /*28260*/  BRA `(.L_x_3200) ;  /* 0xffffffd000f47947 */ /* 0x000fea000383ffff */
.L_x_3092:
[----:B0-----:R0:W2:Y:S02]  /*28270*/  SYNCS.PHASECHK.TRANS64.TRYWAIT P0, [R6+URZ], R5 ;  /* 0x00000005060075a7 */ /* 0x0010a4000800017f */
[----:B--2---:R-:W-:Y:S05]  /*28280*/  @!P0 NANOSLEEP.SYNCS 0x989680 ;  /* 0x009896800000895d */ /* 0x004fea0003900000 */
[----:B------:R-:W2:Y:S02]  /*28290*/  @!P0 SYNCS.PHASECHK.TRANS64 P0, [R6+URZ], R5 ;  /* 0x00000005060085a7 */ /* 0x000ea4000800007f */
[----:B--2---:R-:W-:Y:S05]  /*282a0*/  @!P0 BRA `(.L_x_3092) ;  /* 0xfffffffc00f08947 */ /* 0x004fea000383ffff */
[----:B------:R-:W-:Y:S05]  /*282b0*/  BRA `(.L_x_3201) ;  /* 0xffffffd400387947 */ /* 0x000fea000383ffff */
.L_x_3093:
[----:B--2---:R2:W3:Y:S02]  /*282c0*/  SYNCS.PHASECHK.TRANS64.TRYWAIT P0, [R7+URZ], R2 ;  /* 0x00000002070075a7 */ /* 0x0044e4000800017f */
[----:B---3--:R-:W-:Y:S05]  /*282d0*/  @!P0 NANOSLEEP.SYNCS 0x989680 ;  /* 0x009896800000895d */ /* 0x008fea0003900000 */
[----:B------:R-:W3:Y:S02]  /*282e0*/  @!P0 SYNCS.PHASECHK.TRANS64 P0, [R7+URZ], R2 ;  /* 0x00000002070085a7 */ /* 0x000ee4000800007f */
[----:B---3--:R-:W-:Y:S05]  /*282f0*/  @!P0 BRA `(.L_x_3093) ;  /* 0xfffffffc00f08947 */ /* 0x008fea000383ffff */
[----:B------:R-:W-:Y:S05]  /*28300*/  BRA `(.L_x_3202) ;  /* 0xffffffd4002c7947 */ /* 0x000fea000383ffff */
.L_x_3095:
[----:B---3--:R3:W4:Y:S02]  /*28310*/  SYNCS.PHASECHK.TRANS64.TRYWAIT P0, [R4+URZ], R5 ;  /* 0x00000005040075a7 */ /* 0x008724000800017f */
[----:B----4-:R-:W-:Y:S05]  /*28320*/  @!P0 NANOSLEEP.SYNCS 0x989680 ;  /* 0x009896800000895d */ /* 0x010fea0003900000 */
[----:B------:R-:W4:Y:S02]  /*28330*/  @!P0 SYNCS.PHASECHK.TRANS64 P0, [R4+URZ], R5 ;  /* 0x00000005040085a7 */ /* 0x000f24000800007f */
[----:B----4-:R-:W-:Y:S05]  /*28340*/  @!P0 BRA `(.L_x_3095) ;  /* 0xfffffffc00f08947 */ /* 0x010fea000383ffff */
[----:B------:R-:W-:Y:S05]  /*28350*/  BRA `(.L_x_3203) ;  /* 0xffffffd400347947 */ /* 0x000fea000383ffff */
.L_x_3204:
        /* <DEDUP_REMOVED lines=10> */
.L_x_15283:


//--------------------- .text._ZN7cutlass13device_kernelIN5flash11enable_sm90INS1_16FlashAttnFwdSm90INS1_25CollectiveMainloopFwdSm90ILi2EN4cute5tupleIJNS5_1CILi1EEES8_S8_EEENS6_IJNS7_ILi64EEESA_SA_EEELi512ENS_6half_tEfNS_4arch4Sm90ELb0ELb0ELb1ELb0ELb0ELb0ELb0ELb0ELb0ELb1ELb0ELb0EEENS1_21CollectiveEpilogueFwdINS6_IJSA_NS7_ILi512EEESA_EEES9_SC_SE_Li256ELb0ELb1ELb0ELb0EEENS1_29StaticPersistentTileSchedulerILb0EEEEEEEEEvNT_6ParamsE --------------------------
	.section	.text._ZN7cutlass13device_kernelIN5flash11enable_sm90INS1_16FlashAttnFwdSm90INS1_25CollectiveMainloopFwdSm90ILi2EN4cute5tupleIJNS5_1CILi1EEES8_S8_EEENS6_IJNS7_ILi64EEESA_SA_EEELi512ENS_6half_tEfNS_4arch4Sm90ELb0ELb0ELb1ELb0ELb0ELb0ELb0ELb0ELb0ELb1ELb0ELb0EEENS1_21CollectiveEpilogueFwdINS6_IJSA_NS7_ILi512EEESA_EEES9_SC_SE_Li256ELb0ELb1ELb0ELb0EEENS1_29StaticPersistentTileSchedulerILb0EEEEEEEEEvNT_6ParamsE,"ax",@progbits
	.align	128
.text._ZN7cutlass13device_kernelIN5flash11enable_sm90INS1_16FlashAttnFwdSm90INS1_25CollectiveMainloopFwdSm90ILi2EN4cute5tupleIJNS5_1CILi1EEES8_S8_EEENS6_IJNS7_ILi64EEESA_SA_EEELi512ENS_6half_tEfNS_4arch4Sm90ELb0ELb0ELb1ELb0ELb0ELb0ELb0ELb0ELb0ELb1ELb0ELb0EEENS1_21CollectiveEpilogueFwdINS6_IJSA_NS7_ILi512EEESA_EEES9_SC_SE_Li256ELb0ELb1ELb0ELb0EEENS1_29StaticPersistentTileSchedulerILb0EEEEEEEEEvNT_6ParamsE:
        .type           _ZN7cutlass13device_kernelIN5flash11enable_sm90INS1_16FlashAttnFwdSm90INS1_25CollectiveMainloopFwdSm90ILi2EN4cute5tupleIJNS5_1CILi1EEES8_S8_EEENS6_IJNS7_ILi64EEESA_SA_EEELi512ENS_6half_tEfNS_4arch4Sm90ELb0ELb0ELb1ELb0ELb0ELb0ELb0ELb0ELb0ELb1ELb0ELb0EEENS1_21CollectiveEpilogueFwdINS6_IJSA_NS7_ILi512EEESA_EEES9_SC_SE_Li256ELb0ELb1ELb0ELb0EEENS1_29StaticPersistentTileSchedulerILb0EEEEEEEEEvNT_6ParamsE,@function
        .size           _ZN7cutlass13device_kernelIN5flash11enable_sm90INS1_16FlashAttnFwdSm90INS1_25CollectiveMainloopFwdSm90ILi2EN4cute5tupleIJNS5_1CILi1EEES8_S8_EEENS6_IJNS7_ILi64EEESA_SA_EEELi512ENS_6half_tEfNS_4arch4Sm90ELb0ELb0ELb1ELb0ELb0ELb0ELb0ELb0ELb0ELb1ELb0ELb0EEENS1_21CollectiveEpilogueFwdINS6_IJSA_NS7_ILi512EEESA_EEES9_SC_SE_Li256ELb0ELb1ELb0ELb0EEENS1_29StaticPersistentTileSchedulerILb0EEEEEEEEEvNT_6ParamsE,(.L_x_15284 - _ZN7cutlass13device_kernelIN5flash11enable_sm90INS1_16FlashAttnFwdSm90INS1_25CollectiveMainloopFwdSm90ILi2EN4cute5tupleIJNS5_1CILi1EEES8_S8_EEENS6_IJNS7_ILi64EEESA_SA_EEELi512ENS_6half_tEfNS_4arch4Sm90ELb0ELb0ELb1ELb0ELb0ELb0ELb0ELb0ELb0ELb1ELb0ELb0EEENS1_21CollectiveEpilogueFwdINS6_IJSA_NS7_ILi512EEESA_EEES9_SC_SE_Li256ELb0ELb1ELb0ELb0EEENS1_29StaticPersistentTileSchedulerILb0EEEEEEEEEvNT_6ParamsE)
        .other          _ZN7cutlass13device_kernelIN5flash11enable_sm90INS1_16FlashAttnFwdSm90INS1_25CollectiveMainloopFwdSm90ILi2EN4cute5tupleIJNS5_1CILi1EEES8_S8_EEENS6_IJNS7_ILi64EEESA_SA_EEELi512ENS_6half_tEfNS_4arch4Sm90ELb0ELb0ELb1ELb0ELb0ELb0ELb0ELb0ELb0ELb1ELb0ELb0EEENS1_21CollectiveEpilogueFwdINS6_IJSA_NS7_ILi512EEESA_EEES9_SC_SE_Li256ELb0ELb1ELb0ELb0EEENS1_29StaticPersistentTileSchedulerILb0EEEEEEEEEvNT_6ParamsE,@"STO_CUDA_ENTRY STV_DEFAULT"
_ZN7cutlass13device_kernelIN5flash11enable_sm90INS1_16FlashAttnFwdSm90INS1_25CollectiveMainloopFwdSm90ILi2EN4cute5tupleIJNS5_1CILi1EEES8_S8_EEENS6_IJNS7_ILi64EEESA_SA_EEELi512ENS_6half_tEfNS_4arch4Sm90ELb0ELb0ELb1ELb0ELb0ELb0ELb0ELb0ELb0ELb1ELb0ELb0EEENS1_21CollectiveEpilogueFwdINS6_IJSA_NS7_ILi512EEESA_EEES9_SC_SE_Li256ELb0ELb1ELb0ELb0EEENS1_29StaticPersistentTileSchedulerILb0EEEEEEEEEvNT_6ParamsE:
        /* <DEDUP_REMOVED lines=18> */
.L_x_3206:
[----:B------:R-:W-:Y:S05]  /*0120*/  BSYNC B0 ;  /* 0x0000000000007941 */ /* 0x000fea0003800000 */
.L_x_3205:
        /* <DEDUP_REMOVED lines=32> */
[----:B0-----:R3:W4:Y:S01]  /*0330*/  SYNCS.EXCH.64 URZ, [UR6+0x28c30], UR4 ;  /* 0x028c3004063f75b2 */ /* 0x0017220008000100 */
[----:B------:R3:W0:Y:S01]  /*0340*/  SYNCS.EXCH.64 URZ, [UR6+0x28c40], UR4 ;  /* 0x028c4004063f75b2 */ /* 0x0006220008000100 */
[----:B------:R3:W0:Y:S01]  /*0350*/  SYNCS.EXCH.64 URZ, [UR6+0x28c38], UR4 ;  /* 0x028c3804063f75b2 */ /* 0x0006220008000100 */
[----:B------:R3:W0:Y:S02]  /*0360*/  SYNCS.EXCH.64 URZ, [UR6+0x28c48], UR4 ;  /* 0x028c4804063f75b2 */ /* 0x0006240008000100 */
[----:B---3--:R-:W-:Y:S01]  /*0370*/  NOP ;  /* 0x0000000000007918 */ /* 0x008fe20000000000 */
.L_x_3207:
        /* <DEDUP_REMOVED lines=22> */
.L_x_3208:
        /* <DEDUP_REMOVED lines=18> */
.L_x_3209:
        /* <DEDUP_REMOVED lines=22> */
.L_x_3210:
        /* <DEDUP_REMOVED lines=22> */
.L_x_3211:
[----:B------:R-:W-:Y:S01]  /*08c0*/  PLOP3.LUT P0, PT, PT, PT, UP0, 0x80, 0x0 ;  /* 0x000000000000781c */ /* 0x000fe20003f0f008 */
[----:B------:R-:W-:Y:S01]  /*08d0*/  UMOV UR37, 0x1 ;  /* 0x0000000100257882 */ /* 0x000fe20000000000 */
[----:B------:R-:W-:Y:S01]  /*08e0*/  NOP ;  /* 0x0000000000007918 */ /* 0x000fe20000000000 */
[----:B------:R-:W-:Y:S01]  /*08f0*/  USEL UR37, UR37, 0x2, !UP0 ;  /* 0x0000000225257887 */ /* 0x000fe2000c000000 */
[----:B------:R-:W-:Y:S01]  /*0900*/  ULDC.64 UR42, c[0x0][0x208] ;  /* 0x00008200002a7ab9 */ /* 0x000fe20000000a00 */
[----:B012-4-:R-:W-:Y:S08]  /*0910*/  BAR.SYNC.DEFER_BLOCKING 0x0 ;  /* 0x0000000000007b1d */ /* 0x017ff00000010000 */
[----:B------:R-:W-:Y:S05]  /*0920*/  @!P0 BRA `(.L_x_3212) ;  /* 0x0000008000ac8947 */ /* 0x000fea0003800000 */
.L_x_3213:
[----:B------:R-:W-:-:S08]  /*0930*/  NOP ;  /* 0x0000000000007918 */ /* 0x000fd00000000000 */
[----:B------:R-:W0:Y:S02]  /*0940*/  USETMAXREG.TRY_ALLOC.CTAPOOL UP0, 0xf0 ;  /* 0x000000f0000079c8 */ /* 0x000e240008000600 */
[----:B0-----:R-:W-:-:S13]  /*0950*/  PLOP3.LUT P0, PT, PT, PT, UP0, 0x80, 0x0 ;  /* 0x000000000000781c */ /* 0x001fda0003f0f008 */
[----:B------:R-:W-:Y:S05]  /*0960*/  @!P0 BRA `(.L_x_3213) ;  /* 0xfffffffc00f08947 */ /* 0x000fea000383ffff */
[----:B------:R-:W-:Y:S01]  /*0970*/  LOP3.LUT R2, R0, 0xffffff80, RZ, 0xc0, !PT ;  /* 0xffffff8000027812 */ /* 0x000fe200078ec0ff */
[----:B------:R-:W0:Y:S03]  /*0980*/  S2UR UR47, SR_CTAID.X ;  /* 0x00000000002f79c3 */ /* 0x000e260000002500 */
[----:B------:R-:W-:-:S05]  /*0990*/  ISETP.NE.AND P0, PT, R2, 0x80, PT ;  /* 0x000000800200780c */ /* 0x000fca0003f05270 */
[----:B------:R-:W0:Y:S08]  /*09a0*/  LDC R2, c[0x0][0xc34] ;  /* 0x00030d00ff027b82 */ /* 0x000e300000000800 */
[----:B------:R-:W-:Y:S06]  /*09b0*/  @!P0 BAR.ARV 0x8, 0x100 ;  /* 0x0204000000008b1d */ /* 0x000fec0000002000 */
[----:B------:R-:W-:-:S13]  /*09c0*/  ISETP.GE.U32.AND P0, PT, R0, 0x100, PT ;  /* 0x000001000000780c */ /* 0x000fda0003f06070 */
[----:B------:R-:W-:Y:S06]  /*09d0*/  @P0 BAR.ARV 0xf, 0x100 ;  /* 0x03c4000000000b1d */ /* 0x000fec0000002000 */
[----:B0-----:R-:W-:-:S13]  /*09e0*/  ISETP.LE.AND P0, PT, R2, UR47, PT ;  /* 0x0000002f02007c0c */ /* 0x001fda000bf03270 */
[----:B------:R-:W-:Y:S05]  /*09f0*/  @P0 EXIT ;  /* 0x000000000000094d */ /* 0x000fea0003800000 */
[----:B------:R-:W-:Y:S01]  /*0a00*/  VIADD R0, R0, 0xffffff80 ;  /* 0xffffff8000007836 */ /* 0x000fe20000000000 */
[----:B------:R-:W0:Y:S01]  /*0a10*/  S2UR UR4, SR_CgaCtaId ;  /* 0x00000000000479c3 */ /* 0x000e220000008800 */
[----:B------:R-:W-:Y:S01]  /*0a20*/  UMOV UR41, 0x400 ;  /* 0x0000040000297882 */ /* 0x000fe20000000000 */
[----:B------:R-:W-:Y:S01]  /*0a30*/  IMAD.MOV.U32 R23, RZ, RZ, 0x20 ;  /* 0x00000020ff177424 */ /* 0x000fe200078e00ff */
[----:B------:R-:W-:Y:S01]  /*0a40*/  ULOP3.LUT UR40, UR37, 0x1, URZ, 0xfc, !UPT ;  /* 0x0000000125287892 */ /* 0x000fe2000f8efc3f */
[----:B------:R-:W-:Y:S01]  /*0a50*/  SHF.R.S32.HI R3, RZ, 0x1f, R0 ;  /* 0x0000001fff037819 */ /* 0x000fe20000011400 */
[----:B------:R-:W-:Y:S01]  /*0a60*/  UMOV UR36, URZ ;  /* 0x0000003f00247c82 */ /* 0x000fe20008000000 */
[----:B------:R-:W-:Y:S01]  /*0a70*/  UMOV UR38, URZ ;  /* 0x0000003f00267c82 */ /* 0x000fe20008000000 */
[----:B------:R-:W-:Y:S01]  /*0a80*/  UMOV UR39, URZ ;  /* 0x0000003f00277c82 */ /* 0x000fe20008000000 */
[CC--:B------:R-:W-:Y:S02]  /*0a90*/  LEA.HI R2, R3.reuse, R0.reuse, RZ, 0x4 ;  /* 0x0000000003027211 */ /* 0x0c0fe400078f20ff */
[----:B------:R-:W-:-:S02]  /*0aa0*/  LEA.HI R4, R3, R0, RZ, 0x5 ;  /* 0x0000000003047211 */ /* 0x000fc400078f28ff */
[----:B------:R-:W-:Y:S02]  /*0ab0*/  SHF.R.S32.HI R9, RZ, 0x4, R2 ;  /* 0x00000004ff097819 */ /* 0x000fe40000011402 */
[CC--:B------:R-:W-:Y:S02]  /*0ac0*/  LEA.HI R5, R3.reuse, R0.reuse, RZ, 0x7 ;  /* 0x0000000003057211 */ /* 0x0c0fe400078f38ff */
[C---:B------:R-:W-:Y:S02]  /*0ad0*/  LOP3.LUT R7, R2.reuse, 0xfffffff0, RZ, 0xc0, !PT ;  /* 0xfffffff002077812 */ /* 0x040fe400078ec0ff */
[----:B------:R-:W-:Y:S02]  /*0ae0*/  LEA.HI R2, R2, R9, RZ, 0x1 ;  /* 0x0000000902027211 */ /* 0x000fe400078f08ff */
[CC--:B------:R-:W-:Y:S01]  /*0af0*/  LEA.HI R6, R3.reuse, R0.reuse, RZ, 0x2 ;  /* 0x0000000003067211 */ /* 0x0c0fe200078f10ff */
[----:B------:R-:W-:Y:S01]  /*0b00*/  IMAD.IADD R7, R0, 0x1, -R7 ;  /* 0x0000000100077824 */ /* 0x000fe200078e0a07 */
[----:B------:R-:W-:-:S02]  /*0b10*/  LEA.HI R211, R3, R0, RZ, 0x3 ;  /* 0x0000000003d37211 */ /* 0x000fc400078f18ff */
[--C-:B------:R-:W-:Y:S01]  /*0b20*/  SHF.R.S32.HI R11, RZ, 0x5, R4.reuse ;  /* 0x00000005ff0b7819 */ /* 0x100fe20000011404 */
[----:B0-----:R-:W-:Y:S01]  /*0b30*/  ULEA UR41, UR4, UR41, 0x18 ;  /* 0x0000002904297291 */ /* 0x001fe2000f8ec03f */
[----:B------:R-:W-:Y:S02]  /*0b40*/  SHF.R.S32.HI R4, RZ, 0x1f, R4 ;  /* 0x0000001fff047819 */ /* 0x000fe40000011404 */
[----:B------:R-:W-:Y:S02]  /*0b50*/  LOP3.LUT R3, R5, 0xffffff80, RZ, 0xc0, !PT ;  /* 0xffffff8005037812 */ /* 0x000fe400078ec0ff */
[----:B------:R-:W-:Y:S02]  /*0b60*/  LOP3.LUT R2, R2, 0x1ffffffe, RZ, 0xc0, !PT ;  /* 0x1ffffffe02027812 */ /* 0x000fe400078ec0ff */
[----:B------:R-:W-:Y:S01]  /*0b70*/  LOP3.LUT R13, R6, 0xfffffffc, RZ, 0xc0, !PT ;  /* 0xfffffffc060d7812 */ /* 0x000fe200078ec0ff */
[----:B------:R-:W-:Y:S01]  /*0b80*/  IMAD.IADD R3, R0, 0x1, -R3 ;  /* 0x0000000100037824 */ /* 0x000fe200078e0a03 */
[----:B------:R-:W-:Y:S01]  /*0b90*/  LOP3.LUT R209, R211, 0xfffffff8, RZ, 0xc0, !PT ;  /* 0xfffffff8d3d17812 */ /* 0x000fe200078ec0ff */
[----:B------:R-:W-:Y:S01]  /*0ba0*/  IMAD.IADD R9, R9, 0x1, -R2 ;  /* 0x0000000109097824 */ /* 0x000fe200078e0a02 */
[----:B------:R-:W-:Y:S01]  /*0bb0*/  LEA.HI R4, R4, R11, RZ, 0x2 ;  /* 0x0000000b04047211 */ /* 0x000fe200078f10ff */
[C---:B------:R-:W-:Y:S01]  /*0bc0*/  IMAD.IADD R13, R0.reuse, 0x1, -R13 ;  /* 0x00000001000d7824 */ /* 0x040fe200078e0a0d */
[----:B------:R-:W-:Y:S01]  /*0bd0*/  SHF.R.S32.HI R210, RZ, 0x7, R5 ;  /* 0x00000007ffd27819 */ /* 0x000fe20000011405 */
[----:B------:R-:W-:Y:S01]  /*0be0*/  IMAD.IADD R209, R0, 0x1, -R209 ;  /* 0x0000000100d17824 */ /* 0x000fe200078e0ad1 */
[----:B------:R-:W-:Y:S01]  /*0bf0*/  LOP3.LUT R4, R4, 0x3ffffc, RZ, 0xc0, !PT ;  /* 0x003ffffc04047812 */ /* 0x000fe200078ec0ff */
[----:B------:R-:W-:Y:S01]  /*0c00*/  IMAD.SHL.U32 R9, R9, 0x8, RZ ;  /* 0x0000000809097824 */ /* 0x000fe200078e00ff */
[--C-:B------:R-:W-:Y:S01]  /*0c10*/  SHF.R.S32.HI R2, RZ, 0x1f, R7.reuse ;  /* 0x0000001fff027819 */ /* 0x100fe20000011407 */
[----:B------:R-:W-:Y:S01]  /*0c20*/  IMAD R15, R210, 0x100, R7 ;  /* 0x00000100d20f7824 */ /* 0x000fe200078e0207 */
[----:B------:R-:W-:Y:S01]  /*0c30*/  SHF.R.S32.HI R0, RZ, 0x1f, R3 ;  /* 0x0000001fff007819 */ /* 0x000fe20000011403 */
[----:B------:R-:W-:Y:S01]  /*0c40*/  IMAD.IADD R8, R11, 0x1, -R4 ;  /* 0x000000010b087824 */ /* 0x000fe200078e0a04 */
[----:B------:R-:W-:Y:S01]  /*0c50*/  LEA.HI R6, R2, R7, RZ, 0x3 ;  /* 0x0000000702067211 */ /* 0x000fe200078f18ff */
[----:B------:R-:W-:Y:S01]  /*0c60*/  IMAD.SHL.U32 R16, R209, 0x8, RZ ;  /* 0x00000008d1107824 */ /* 0x000fe200078e00ff */
[----:B------:R-:W-:Y:S01]  /*0c70*/  LEA.HI R2, R0, R3, RZ, 0x2 ;  /* 0x0000000300027211 */ /* 0x000fe200078f10ff */
[----:B------:R-:W-:Y:S01]  /*0c80*/  IMAD R12, R8, 0x10, R15 ;  /* 0x00000010080c7824 */ /* 0x000fe200078e020f */
[C---:B------:R-:W-:Y:S01]  /*0c90*/  LOP3.LUT R4, R6.reuse, 0xfffffff8, RZ, 0xc0, !PT ;  /* 0xfffffff806047812 */ /* 0x040fe200078ec0ff */
[----:B------:R-:W-:Y:S01]  /*0ca0*/  IMAD.SHL.U32 R6, R6, 0x40, RZ ;  /* 0x0000004006067824 */ /* 0x000fe200078e00ff */
[----:B------:R-:W-:Y:S01]  /*0cb0*/  LOP3.LUT R8, R2, 0x7ffffffc, RZ, 0xc0, !PT ;  /* 0x7ffffffc02087812 */ /* 0x000fe200078ec0ff */
[--C-:B------:R-:W-:Y:S01]  /*0cc0*/  IMAD.U32 R215, R12, 0x40, R9.reuse ;  /* 0x000000400cd77824 */ /* 0x100fe200078e0009 */
[----:B------:R-:W-:Y:S01]  /*0cd0*/  LEA.HI R10, R13, R13, RZ, 0x1 ;  /* 0x0000000d0d0a7211 */ /* 0x000fe200078f08ff */
[----:B------:R-:W-:Y:S01]  /*0ce0*/  IMAD.IADD R7, R7, 0x1, -R4 ;  /* 0x0000000107077824 */ /* 0x000fe200078e0a04 */
[----:B------:R-:W-:Y:S01]  /*0cf0*/  LEA.HI R4, R0, R3, RZ, 0x5 ;  /* 0x0000000300047211 */ /* 0x000fe200078f28ff */
[----:B------:R-:W-:Y:S01]  /*0d00*/  IMAD.IADD R17, R3, 0x1, -R8 ;  /* 0x0000000103117824 */ /* 0x000fe200078e0a08 */
[--C-:B------:R-:W-:Y:S01]  /*0d10*/  SHF.R.S32.HI R0, RZ, 0x2, R2.reuse ;  /* 0x00000002ff007819 */ /* 0x100fe20000011402 */
[----:B------:R-:W-:Y:S01]  /*0d20*/  VIADD R189, R16, 0x40 ;  /* 0x0000004010bd7836 */ /* 0x000fe20000000000 */
[----:B------:R-:W-:Y:S01]  /*0d30*/  SHF.R.S32.HI R3, RZ, 0x1f, R2 ;  /* 0x0000001fff037819 */ /* 0x000fe20000011402 */
[----:B------:R-:W-:Y:S01]  /*0d40*/  IMAD.SHL.U32 R2, R7, 0x40, RZ ;  /* 0x0000004007027824 */ /* 0x000fe200078e00ff */
[----:B------:R-:W-:Y:S01]  /*0d50*/  LOP3.LUT R6, R6, 0x7ffffe00, RZ, 0xc0, !PT ;  /* 0x7ffffe0006067812 */ /* 0x000fe200078ec0ff */
[C---:B------:R-:W-:Y:S01]  /*0d60*/  VIADD R188, R16.reuse, 0x80 ;  /* 0x0000008010bc7836 */ /* 0x040fe20000000000 */
[----:B------:R-:W-:Y:S01]  /*0d70*/  LEA.HI R3, R3, R0, RZ, 0x3 ;  /* 0x0000000003037211 */ /* 0x000fe200078f18ff */
[----:B------:R-:W-:Y:S01]  /*0d80*/  VIADD R187, R16, 0xc0 ;  /* 0x000000c010bb7836 */ /* 0x000fe20000000000 */
[----:B------:R-:W-:Y:S01]  /*0d90*/  LOP3.LUT R2, R2, 0x1c0, RZ, 0xc0, !PT ;  /* 0x000001c002027812 */ /* 0x000fe200078ec0ff */
[----:B------:R-:W-:Y:S01]  /*0da0*/  IMAD R6, R11, 0x400, R6 ;  /* 0x000004000b067824 */ /* 0x000fe200078e0206 */
[----:B------:R-:W-:Y:S01]  /*0db0*/  R2P PR, R7, 0x6 ;  /* 0x0000000607007804 */ /* 0x000fe20000000000 */
[----:B------:R-:W-:Y:S01]  /*0dc0*/  VIADD R186, R16, 0x100 ;  /* 0x0000010010ba7836 */ /* 0x000fe20000000000 */
[----:B------:R-:W-:Y:S01]  /*0dd0*/  LOP3.LUT R9, R2, 0x8, R9, 0xf8, !PT ;  /* 0x0000000802097812 */ /* 0x000fe200078ef809 */
[C---:B------:R-:W-:Y:S01]  /*0de0*/  VIADD R185, R16.reuse, 0x140 ;  /* 0x0000014010b97836 */ /* 0x040fe20000000000 */
[----:B------:R-:W-:Y:S01]  /*0df0*/  SHF.R.U32.HI R8, RZ, 0x3, R2 ;  /* 0x00000003ff087819 */ /* 0x000fe20000011602 */
[C---:B------:R-:W-:Y:S01]  /*0e00*/  VIADD R213, R16.reuse, 0x180 ;  /* 0x0000018010d57836 */ /* 0x040fe20000000000 */
[----:B------:R-:W-:Y:S01]  /*0e10*/  LOP3.LUT R3, R3, 0xfffffff8, RZ, 0xc0, !PT ;  /* 0xfffffff803037812 */ /* 0x000fe200078ec0ff */
[----:B------:R-:W-:Y:S01]  /*0e20*/  VIADD R212, R16, 0x1c0 ;  /* 0x000001c010d47836 */ /* 0x000fe20000000000 */
[----:B------:R-:W-:Y:S01]  /*0e30*/  LOP3.LUT R9, R9, R8, RZ, 0x3c, !PT ;  /* 0x0000000809097212 */ /* 0x000fe200078e3cff */
[----:B------:R-:W-:Y:S01]  /*0e40*/  IMAD.SHL.U32 R17, R17, 0x2, RZ ;  /* 0x0000000211117824 */ /* 0x000fe200078e00ff */
[----:B------:R-:W-:Y:S01]  /*0e50*/  LEA.HI R5, R5, R210, RZ, 0x1 ;  /* 0x000000d205057211 */ /* 0x000fe200078f08ff */
[----:B------:R-:W-:Y:S01]  /*0e60*/  IMAD.IADD R3, R0, 0x1, -R3 ;  /* 0x0000000100037824 */ /* 0x000fe200078e0a03 */
[----:B------:R-:W-:Y:S01]  /*0e70*/  LOP3.LUT R10, R10, 0x1ffffffe, RZ, 0xc0, !PT ;  /* 0x1ffffffe0a0a7812 */ /* 0x000fe200078ec0ff */
[----:B------:R-:W-:Y:S01]  /*0e80*/  IMAD.IADD R6, R6, 0x1, R9 ;  /* 0x0000000106067824 */ /* 0x000fe200078e0209 */
[----:B------:R-:W-:-:S02]  /*0e90*/  SHF.R.S32.HI R2, RZ, 0x5, R4 ;  /* 0x00000005ff027819 */ /* 0x000fc40000011404 */
[----:B------:R-:W-:Y:S01]  /*0ea0*/  LOP3.LUT R5, R5, 0xfffffe, RZ, 0xc0, !PT ;  /* 0x00fffffe05057812 */ /* 0x000fe200078ec0ff */
[----:B------:R-:W-:Y:S01]  /*0eb0*/  IMAD.IADD R13, R13, 0x1, -R10 ;  /* 0x000000010d0d7824 */ /* 0x000fe200078e0a0a */
[----:B------:R-:W-:Y:S01]  /*0ec0*/  LEA R22, R6, UR41, 0x1 ;  /* 0x0000002906167c11 */ /* 0x000fe2000f8e08ff */
[----:B------:R-:W-:Y:S01]  /*0ed0*/  IMAD R2, R2, 0x10, R3 ;  /* 0x0000001002027824 */ /* 0x000fe200078e0203 */
[----:B------:R-:W-:Y:S01]  /*0ee0*/  SEL R23, R23, 0xffffffe0, !P1 ;  /* 0xffffffe017177807 */ /* 0x000fe20004800000 */
[----:B------:R-:W-:Y:S01]  /*0ef0*/  IMAD.IADD R5, R210, 0x1, -R5 ;  /* 0x00000001d2057824 */ /* 0x000fe200078e0a05 */
[----:B------:R-:W-:Y:S01]  /*0f00*/  SHF.R.S32.HI R211, RZ, 0x3, R211 ;  /* 0x00000003ffd37819 */ /* 0x000fe200000114d3 */
[C---:B------:R-:W-:Y:S01]  /*0f10*/  VIADD R184, R22.reuse, 0x26800 ;  /* 0x0002680016b87836 */ /* 0x040fe20000000000 */
[----:B------:R-:W-:Y:S01]  /*0f20*/  SHF.R.S32.HI R222, RZ, 0x1f, R189 ;  /* 0x0000001fffde7819 */ /* 0x000fe200000114bd */
[----:B------:R-:W-:Y:S01]  /*0f30*/  VIADD R19, R22, 0x26840 ;  /* 0x0002684016137836 */ /* 0x000fe20000000000 */
[----:B------:R-:W-:Y:S01]  /*0f40*/  SHF.R.S32.HI R221, RZ, 0x1f, R188 ;  /* 0x0000001fffdd7819 */ /* 0x000fe200000114bc */
[C---:B------:R-:W-:Y:S01]  /*0f50*/  @P2 VIADD R19, R184.reuse, 0xffffffc0 ;  /* 0xffffffc0b8132836 */ /* 0x040fe20000000000 */
[----:B------:R-:W-:Y:S01]  /*0f60*/  SHF.R.S32.HI R220, RZ, 0x1f, R187 ;  /* 0x0000001fffdc7819 */ /* 0x000fe200000114bb */
[----:B------:R-:W-:Y:S01]  /*0f70*/  IMAD.IADD R184, R184, 0x1, R23 ;  /* 0x00000001b8b87824 */ /* 0x000fe200078e0217 */
[----:B------:R-:W-:Y:S01]  /*0f80*/  SHF.R.S32.HI R219, RZ, 0x1f, R186 ;  /* 0x0000001fffdb7819 */ /* 0x000fe200000114ba */
[----:B------:R-:W-:Y:S01]  /*0f90*/  IMAD.SHL.U32 R18, R5, 0x100, RZ ;  /* 0x0000010005127824 */ /* 0x000fe200078e00ff */
[----:B------:R-:W-:Y:S01]  /*0fa0*/  SHF.R.S32.HI R218, RZ, 0x1f, R185 ;  /* 0x0000001fffda7819 */ /* 0x000fe200000114b9 */
[----:B------:R-:W-:Y:S01]  /*0fb0*/  IMAD R214, R13, 0x8, R2 ;  /* 0x000000080dd67824 */ /* 0x000fe200078e0202 */
[----:B------:R-:W-:Y:S01]  /*0fc0*/  SHF.R.S32.HI R217, RZ, 0x1f, R213 ;  /* 0x0000001fffd97819 */ /* 0x000fe200000114d5 */
[----:B------:R-:W-:Y:S01]  /*0fd0*/  IMAD.IADD R23, R23, 0x1, R19 ;  /* 0x0000000117177824 */ /* 0x000fe200078e0213 */
[----:B------:R-:W-:-:S07]  /*0fe0*/  SHF.R.S32.HI R216, RZ, 0x1f, R212 ;  /* 0x0000001fffd87819 */ /* 0x000fce00000114d4 */
.L_x_3249:
[----:B------:R-:W-:Y:S01]  /*0ff0*/  ULDC UR4, c[0x0][0xc38] ;  /* 0x00030e0000047ab9 */ /* 0x000fe20000000800 */
[----:B------:R-:W-:Y:S01]  /*1000*/  ULDC UR50, c[0x0][0x424] ;  /* 0x0001090000327ab9 */ /* 0x000fe20000000800 */
[----:B------:R-:W-:Y:S01]  /*1010*/  UISETP.NE.AND UP1, UPT, UR4, 0x1, UPT ;  /* 0x000000010400788c */ /* 0x000fe2000bf25270 */
[----:B------:R-:W-:Y:S02]  /*1020*/  ULDC UR6, c[0x0][0x2f0] ;  /* 0x0000bc0000067ab9 */ /* 0x000fe40000000800 */
[----:B------:R-:W-:Y:S01]  /*1030*/  ULDC.64 UR4, c[0x0][0x418] ;  /* 0x0001060000047ab9 */ /* 0x000fe20000000a00 */
[----:B------:R-:W-:Y:S01]  /*1040*/  UMOV UR44, UR47 ;  /* 0x0000002f002c7c82 */ /* 0x000fe20008000000 */
[----:B------:R-:W-:Y:S01]  /*1050*/  UISETP.NE.U32.AND UP0, UPT, UR4, URZ, UPT ;  /* 0x0000003f0400728c */ /* 0x000fe2000bf05070 */
[----:B------:R-:W-:Y:S02]  /*1060*/  UMOV UR46, UR47 ;  /* 0x0000002f002e7c82 */ /* 0x000fe40008000000 */
[----:B------:R-:W-:Y:S01]  /*1070*/  ULDC UR4, c[0x0][0xc44] ;  /* 0x0003110000047ab9 */ /* 0x000fe20000000800 */
[----:B------:R-:W-:-:S02]  /*1080*/  UISETP.NE.AND.EX UP0, UPT, UR5, URZ, UPT, UP0 ;  /* 0x0000003f0500728c */ /* 0x000fc4000bf05300 */
[----:B------:R-:W-:Y:S02]  /*1090*/  UISETP.NE.AND UP2, UPT, UR4, 0x1, UPT ;  /* 0x000000010400788c */ /* 0x000fe4000bf45270 */
[----:B------:R-:W-:Y:S01]  /*10a0*/  USEL UR50, UR50, 0x1, UP0 ;  /* 0x0000000132327887 */ /* 0x000fe20008000000 */
[----:B------:R-:W-:Y:S01]  /*10b0*/  @UP1 ULDC UR4, c[0x0][0xc3c] ;  /* 0x00030f0000041ab9 */ /* 0x000fe20000000800 */
[----:B------:R-:W-:Y:S02]  /*10c0*/  UISETP.NE.AND UP0, UPT, UR48, 0x1, UPT ;  /* 0x000000013000788c */ /* 0x000fe4000bf05270 */
[----:B------:R-:W-:Y:S02]  /*10d0*/  UIMAD.WIDE.U32 UR4, UR47, UR4, URZ ;  /* 0x000000042f0472a5 */ /* 0x000fe4000f8e003f */
[----:B------:R-:W-:Y:S02]  /*10e0*/  UIMAD UR50, UR50, UR6, URZ ;  /* 0x00000006323272a4 */ /* 0x000fe4000f8e023f */
[----:B------:R-:W-:Y:S01]  /*10f0*/  PLOP3.LUT P0, PT, PT, PT, UP0, 0x80, 0x0 ;  /* 0x000000000000781c */ /* 0x000fe20003f0f008 */
[----:B------:R-:W-:Y:S01]  /*1100*/  @UP1 ULDC UR6, c[0x0][0xc40] ;  /* 0x0003100000061ab9 */ /* 0x000fe20000000800 */
[----:B------:R-:W-:Y:S01]  /*1110*/  @UP2 ULDC.64 UR8, c[0x0][0xc48] ;  /* 0x0003120000082ab9 */ /* 0x000fe20000000a00 */
[----:B------:R-:W-:-:S02]  /*1120*/  @UP1 USHF.R.U32.HI UR44, URZ, UR6, UR5 ;  /* 0x000000063f2c1299 */ /* 0x000fc40008011605 */
[----:B------:R-:W-:Y:S02]  /*1130*/  UIADD3 UR6, UR50, 0x3f, URZ ;  /* 0x0000003f32067890 */ /* 0x000fe4000fffe03f */
[----:B------:R-:W-:Y:S02]  /*1140*/  UIMAD.WIDE.U32 UR4, UR44, UR8, URZ ;  /* 0x000000082c0472a5 */ /* 0x000fe4000f8e003f */
[----:B------:R-:W-:Y:S01]  /*1150*/  USHF.R.S32.HI UR7, URZ, 0x1f, UR6 ;  /* 0x0000001f3f077899 */ /* 0x000fe20008011406 */
[----:B------:R-:W-:Y:S01]  /*1160*/  UMOV UR45, UR44 ;  /* 0x0000002c002d7c82 */ /* 0x000fe20008000000 */
[----:B------:R-:W-:Y:S02]  /*1170*/  @UP2 USHF.R.U32.HI UR45, URZ, UR9, UR5 ;  /* 0x000000093f2d2299 */ /* 0x000fe40008011605 */
[----:B------:R-:W-:-:S04]  /*1180*/  ULEA.HI UR7, UR7, UR6, URZ, 0x6 ;  /* 0x0000000607077291 */ /* 0x000fc8000f8f303f */
[----:B------:R-:W-:Y:S01]  /*1190*/  USHF.R.S32.HI UR49, URZ, 0x6, UR7 ;  /* 0x000000063f317899 */ /* 0x000fe20008011407 */
[----:B0123-5:R-:W-:Y:S11]  /*11a0*/  @!P0 BRA `(.L_x_3214) ;  /* 0x0000001800488947 */ /* 0x02fff60003800000 */
[----:B------:R-:W0:Y:S01]  /*11b0*/  SHFL.IDX PT, R0, R210, RZ, 0x1f ;  /* 0x00001fffd2007589 */ /* 0x000e2200000e0000 */
[----:B------:R-:W-:-:S06]  /*11c0*/  UISETP.NE.AND UP0, UPT, UR40, 0x3, UPT ;  /* 0x000000032800788c */ /* 0x000fcc000bf05270 */
[----:B------:R-:W-:Y:S02]  /*11d0*/  PLOP3.LUT P0, PT, PT, PT, UP0, 0x80, 0x0 ;  /* 0x000000000000781c */ /* 0x000fe40003f0f008 */
[----:B0-----:R-:W-:-:S13]  /*11e0*/  R2UR UR4, R0 ;  /* 0x00000000000472ca */ /* 0x001fda00000e0000 */
[----:B------:R-:W-:-:S04]  /*11f0*/  ULEA.HI UR5, UR4, UR4, URZ, 0x1 ;  /* 0x0000000404057291 */ /* 0x000fc8000f8f083f */
[----:B------:R-:W-:-:S04]  /*1200*/  ULOP3.LUT UR5, UR5, 0x1fffe, URZ, 0xc0, !UPT ;  /* 0x0001fffe05057892 */ /* 0x000fc8000f8ec03f */
[----:B------:R-:W-:-:S04]  /*1210*/  UIADD3 UR5, UR4, -UR5, URZ ;  /* 0x8000000504057290 */ /* 0x000fc8000fffe03f */
[----:B------:R-:W-:-:S04]  /*1220*/  ULEA UR5, UR5, UR41, 0xf ;  /* 0x0000002905057291 */ /* 0x000fc8000f8e783f */
[----:B------:R-:W-:-:S04]  /*1230*/  UIADD3 UR5, UR5, 0x400, URZ ;  /* 0x0000040005057890 */ /* 0x000fc8000fffe03f */
[----:B------:R-:W-:-:S04]  /*1240*/  USHF.R.U32.HI UR5, URZ, 0x4, UR5 ;  /* 0x000000043f057899 */ /* 0x000fc80008011605 */
[----:B------:R-:W-:-:S04]  /*1250*/  ULOP3.LUT UR5, UR5, 0x3fff, URZ, 0xc0, !UPT ;  /* 0x00003fff05057892 */ /* 0x000fc8000f8ec03f */
[----:B------:R-:W-:Y:S01]  /*1260*/  ULOP3.LUT UR20, UR5, 0x2000000, URZ, 0xfc, !UPT ;  /* 0x0200000005147892 */ /* 0x000fe2000f8efc3f */
[----:B------:R-:W-:Y:S11]  /*1270*/  @!P0 BRA `(.L_x_3215) ;  /* 0x0000000000048947 */ /* 0x000ff60003800000 */
[----:B------:R-:W-:Y:S01]  /*1280*/  BPT.TRAP 0x1 ;  /* 0x000000040000795c */ /* 0x000fe20000300000 */
.L_x_3215:
[----:B------:R-:W-:Y:S01]  /*1290*/  ULEA UR16, UR39, UR41, 0x3 ;  /* 0x0000002927107291 */ /* 0x000fe2000f8e183f */
[----:B------:R-:W-:-:S05]  /*12a0*/  IMAD.U32 R0, RZ, RZ, UR38 ;  /* 0x00000026ff007e24 */ /* 0x000fca000f8e00ff */
[----:B------:R-:W-:-:S04]  /*12b0*/  SHF.L.U32 R0, R0, 0x1f, RZ ;  /* 0x0000001f00007819 */ /* 0x000fc800000006ff */
[----:B------:R-:W0:Y:S02]  /*12c0*/  SYNCS.PHASECHK.TRANS64.TRYWAIT P0, [UR16+0x28c50], R0 ;  /* 0x028c5000ff0075a7 */ /* 0x000e240008000150 */
[----:B0-----:R-:W-:Y:S05]  /*12d0*/  @!P0 BRA `(.L_x_3216) ;  /* 0x000000c400888947 */ /* 0x001fea0003800000 */
.L_x_3355:
[----:B------:R-:W-:Y:S01]  /*12e0*/  BAR.SYNC.DEFER_BLOCKING 0xe, 0x100 ;  /* 0x0384000000007b1d */ /* 0x000fe20000010000 */
[----:B------:R-:W-:Y:S01]  /*12f0*/  UIADD3 UR4, UR41, 0x26800, URZ ;  /* 0x0002680029047890 */ /* 0x000fe2000fffe03f */
[----:B0-----:R-:W-:Y:S01]  /*1300*/  IMAD.U32 R0, RZ, RZ, UR16 ;  /* 0x00000010ff007e24 */ /* 0x001fe2000f8e00ff */
[----:B------:R-:W-:Y:S02]  /*1310*/  ULEA UR12, UR39, UR20, 0xc ;  /* 0x00000014270c7291 */ /* 0x000fe4000f8e603f */
[----:B------:R-:W-:Y:S01]  /*1320*/  USHF.R.U32.HI UR4, URZ, 0x4, UR4 ;  /* 0x000000043f047899 */ /* 0x000fe20008011604 */
[----:B------:R-:W-:Y:S01]  /*1330*/  UMOV UR7, 0x40000040 ;  /* 0x4000004000077882 */ /* 0x000fe20000000000 */
[----:B------:R-:W-:Y:S02]  /*1340*/  UMOV UR5, 0x40000040 ;  /* 0x4000004000057882 */ /* 0x000fe40000000000 */
[----:B------:R-:W-:Y:S01]  /*1350*/  ULOP3.LUT UR4, UR4, 0x3fff, URZ, 0xc0, !UPT ;  /* 0x00003fff04047892 */ /* 0x000fe2000f8ec03f */
[----:B------:R-:W0:Y:S01]  /*1360*/  S2R R3, SR_TID.X ;  /* 0x0000000000037919 */ /* 0x000e220000002100 */
[----:B------:R-:W-:Y:S01]  /*1370*/  UMOV UR6, UR12 ;  /* 0x0000000c00067c82 */ /* 0x000fe20008000000 */
[----:B------:R-:W-:-:S02]  /*1380*/  UIADD3 UR10, UR12, 0x100, URZ ;  /* 0x000001000c0a7890 */ /* 0x000fc4000fffe03f */
[----:B------:R-:W-:Y:S01]  /*1390*/  ULOP3.LUT UR13, UR4, 0x10000, URZ, 0xfc, !UPT ;  /* 0x00010000040d7892 */ /* 0x000fe2000f8efc3f */
[----:B------:R-:W-:Y:S01]  /*13a0*/  UMOV UR11, 0x40000040 ;  /* 0x40000040000b7882 */ /* 0x000fe20000000000 */
[----:B------:R-:W-:Y:S02]  /*13b0*/  UMOV UR9, 0x40000040 ;  /* 0x4000004000097882 */ /* 0x000fe40000000000 */
[----:B------:R-:W-:Y:S02]  /*13c0*/  UIADD3 UR8, UR13, 0x4, URZ ;  /* 0x000000040d087890 */ /* 0x000fe4000fffe03f */
[----:B------:R-:W-:Y:S01]  /*13d0*/  UIADD3 UR14, UR12, 0x180, URZ ;  /* 0x000001800c0e7890 */ /* 0x000fe2000fffe03f */
[----:B------:R-:W-:Y:S01]  /*13e0*/  UMOV UR4, UR13 ;  /* 0x0000000d00047c82 */ /* 0x000fe20008000000 */
[----:B------:R-:W-:Y:S01]  /*13f0*/  UMOV UR15, 0x40000040 ;  /* 0x40000040000f7882 */ /* 0x000fe20000000000 */
[----:B------:R-:W-:Y:S01]  /*1400*/  WARPGROUP.ARRIVE ;  /* 0x00000000000079c5 */ /* 0x000fe20000000000 */
[----:B------:R-:W-:-:S05]  /*1410*/  UISETP.GE.AND UP0, UPT, UR50, 0x41, UPT ;  /* 0x000000413200788c */ /* 0x000fca000bf06270 */
[----:B------:R-:W-:Y:S01]  /*1420*/  HGMMA.64x256x16.F32 R24, gdesc[UR4].tnspB, RZ, !UPT, gsb0 ;  /* 0x43e00000041879f0 */ /* 0x000fe2000c0008ff */
[----:B------:R-:W-:Y:S02]  /*1430*/  UIADD3 UR6, UR12, 0x80, URZ ;  /* 0x000000800c067890 */ /* 0x000fe4000fffe03f */
[----:B------:R-:W-:Y:S01]  /*1440*/  UIADD3 UR4, UR13, 0x2, URZ ;  /* 0x000000020d047890 */ /* 0x000fe2000fffe03f */
[----:B------:R-:W-:Y:S01]  /*1450*/  UMOV UR7, 0x40000040 ;  /* 0x4000004000077882 */ /* 0x000fe20000000000 */
[----:B------:R-:W-:Y:S01]  /*1460*/  UMOV UR5, 0x40000040 ;  /* 0x4000004000057882 */ /* 0x000fe20000000000 */
[----:B------:R-:W-:-:S03]  /*1470*/  UIADD3 UR12, UR13, 0x6, URZ ;  /* 0x000000060d0c7890 */ /* 0x000fc6000fffe03f */
[----:B------:R-:W-:Y:S01]  /*1480*/  UMOV UR13, 0x40000040 ;  /* 0x40000040000d7882 */ /* 0x000fe20000000000 */
[----:B0-----:R-:W-:-:S04]  /*1490*/  LOP3.LUT R3, R3, 0x7f, RZ, 0xc0, !PT ;  /* 0x0000007f03037812 */ /* 0x001fc800078ec0ff */
[----:B------:R-:W-:-:S13]  /*14a0*/  ISETP.NE.AND P0, PT, R3, RZ, PT ;  /* 0x000000ff0300720c */ /* 0x000fda0003f05270 */
[----:B------:R-:W-:-:S05]  /*14b0*/  @!P0 VIADD R0, R0, 0x28c60 ;  /* 0x00028c6000008836 */ /* 0x000fca0000000000 */
[----:B------:R-:W-:Y:S01]  /*14c0*/  @!P0 PRMT R0, RZ, 0x654, R0 ;  /* 0x00000654ff008816 */ /* 0x000fe20000000000 */
[----:B------:R-:W-:Y:S02]  /*14d0*/  WARPGROUP.DEPBAR.LE gsb0, 0x0 ;  /* 0x00008000000079c5 */ /* 0x000fe40000010000 */
[----:B------:R-:W-:-:S06]  /*14e0*/  WARPGROUP.ARRIVE ;  /* 0x00000000000079c5 */ /* 0x000fcc0000000000 */
[----:B------:R-:W-:Y:S03]  /*14f0*/  HGMMA.64x256x16.F32 R24, gdesc[UR4].tnspB, R24, gsb0 ;  /* 0x43e00000041879f0 */ /* 0x000fe60008000818 */
[----:B------:R-:W-:Y:S02]  /*1500*/  WARPGROUP.DEPBAR.LE gsb0, 0x0 ;  /* 0x00008000000079c5 */ /* 0x000fe40000010000 */
[----:B------:R-:W-:-:S15]  /*1510*/  WARPGROUP.ARRIVE ;  /* 0x00000000000079c5 */ /* 0x000fde0000000000 */
[----:B------:R-:W-:-:S08]  /*1520*/  NOP ;  /* 0x0000000000007918 */ /* 0x000fd00000000000 */
[----:B------:R-:W-:Y:S03]  /*1530*/  HGMMA.64x256x16.F32 R24, gdesc[UR8].tnspB, R24, gsb0 ;  /* 0x43e00000081879f0 */ /* 0x000fe60008000818 */
[----:B------:R-:W-:Y:S02]  /*1540*/  WARPGROUP.DEPBAR.LE gsb0, 0x0 ;  /* 0x00008000000079c5 */ /* 0x000fe40000010000 */
[----:B------:R-:W-:-:S15]  /*1550*/  WARPGROUP.ARRIVE ;  /* 0x00000000000079c5 */ /* 0x000fde0000000000 */
[----:B------:R-:W-:-:S08]  /*1560*/  NOP ;  /* 0x0000000000007918 */ /* 0x000fd00000000000 */
[----:B------:R-:W-:Y:S03]  /*1570*/  HGMMA.64x256x16.F32 R24, gdesc[UR12].tnspB, R24, gsb0 ;  /* 0x43e000000c1879f0 */ /* 0x000fe60008000818 */
[----:B------:R-:W-:Y:S02]  /*1580*/  WARPGROUP.DEPBAR.LE gsb0, 0x0 ;  /* 0x00008000000079c5 */ /* 0x000fe40000010000 */
[----:B------:R-:W-:Y:S06]  /*1590*/  BAR.ARV 0xf, 0x100 ;  /* 0x03c4000000007b1d */ /* 0x000fec0000002000 */
[----:B------:R0:W-:Y:S01]  /*15a0*/  @!P0 SYNCS.ARRIVE.TRANS64.RED.A1T0 RZ, [R0+URZ], RZ ;  /* 0x000000ff00ff89a7 */ /* 0x0001e2000810043f */
[----:B------:R-:W-:-:S13]  /*15b0*/  PLOP3.LUT P0, PT, PT, PT, UP0, 0x80, 0x0 ;  /* 0x000000000000781c */ /* 0x000fda0003f0f008 */
[----:B0-----:R-:W-:Y:S05]  /*15c0*/  @!P0 BRA `(.L_x_3217) ;  /* 0x0000000c00048947 */ /* 0x001fea0003800000 */
[----:B------:R-:W-:-:S06]  /*15d0*/  UIADD3 UR49, UR49, -0x2, URZ ;  /* 0xfffffffe31317890 */ /* 0x000fcc000fffe03f */
[----:B------:R-:W-:-:S07]  /*15e0*/  IMAD.U32 R0, RZ, RZ, UR49 ;  /* 0x00000031ff007e24 */ /* 0x000fce000f8e00ff */
.L_x_3222:
[----:B------:R-:W-:Y:S01]  /*15f0*/  BAR.SYNC.DEFER_BLOCKING 0xe, 0x100 ;  /* 0x0384000000007b1d */ /* 0x000fe20000010000 */
[----:B0-----:R-:W-:Y:S01]  /*1600*/  IMAD.U32 R3, RZ, RZ, UR39 ;  /* 0x00000027ff037e24 */ /* 0x001fe2000f8e00ff */
[----:B------:R-:W-:Y:S01]  /*1610*/  UISETP.NE.AND UP1, UPT, UR40, 0x3, UPT ;  /* 0x000000032800788c */ /* 0x000fe2000bf25270 */
[C---:B------:R-:W-:Y:S01]  /*1620*/  ISETP.GT.AND P1, PT, R0.reuse, RZ, PT ;  /* 0x000000ff0000720c */ /* 0x040fe20003f24270 */
[----:B------:R-:W-:Y:S01]  /*1630*/  UIADD3 UR39, UR39, 0x1, URZ ;  /* 0x0000000127277890 */ /* 0x000fe2000fffe03f */
[----:B------:R-:W-:Y:S02]  /*1640*/  IMAD R3, R3, 0x40, R2 ;  /* 0x0000004003037824 */ /* 0x000fe400078e0202 */
[----:B------:R-:W-:Y:S01]  /*1650*/  VIADD R0, R0, 0xffffffff ;  /* 0xffffffff00007836 */ /* 0x000fe20000000000 */
[----:B------:R-:W-:Y:S01]  /*1660*/  PLOP3.LUT P2, PT, PT, PT, UP1, 0x80, 0x0 ;  /* 0x000000000000781c */ /* 0x000fe20003f4f018 */
[----:B------:R-:W-:Y:S01]  /*1670*/  UISETP.NE.AND UP0, UPT, UR39, 0x2, UPT ;  /* 0x000000022700788c */ /* 0x000fe2000bf05270 */
[----:B------:R-:W-:-:S03]  /*1680*/  LEA R3, R3, UR41, 0x2 ;  /* 0x0000002903037c11 */ /* 0x000fc6000f8e10ff */
[----:B------:R-:W-:Y:S02]  /*1690*/  USEL UR6, URZ, 0x1, UP0 ;  /* 0x000000013f067887 */ /* 0x000fe40008000000 */
[----:B------:R-:W-:Y:S02]  /*16a0*/  USEL UR39, UR39, URZ, UP0 ;  /* 0x0000003f27277287 */ /* 0x000fe40008000000 */
[----:B------:R-:W-:Y:S01]  /*16b0*/  ULOP3.LUT UR38, UR38, UR6, URZ, 0x3c, !UPT ;  /* 0x0000000626267292 */ /* 0x000fe2000f8e3c3f */
[----:B------:R-:W0:Y:S04]  /*16c0*/  LDS R4, [R3+0x28800] ;  /* 0x0288000003047984 */ /* 0x000e280000000800 */
[----:B------:R-:W1:Y:S01]  /*16d0*/  LDS R5, [R3+0x28820] ;  /* 0x0288200003057984 */ /* 0x000e620000000800 */
        /* <DEDUP_REMOVED lines=130> */
.L_x_3218:
[----:B------:R-:W-:Y:S01]  /*1f00*/  ULEA UR6, UR39, UR41, 0x3 ;  /* 0x0000002927067291 */ /* 0x000fe2000f8e183f */
[----:B------:R-:W-:-:S05]  /*1f10*/  IMAD.U32 R3, RZ, RZ, UR38 ;  /* 0x00000026ff037e24 */ /* 0x000fca000f8e00ff */
[----:B------:R-:W-:-:S04]  /*1f20*/  SHF.L.U32 R3, R3, 0x1f, RZ ;  /* 0x0000001f03037819 */ /* 0x000fc800000006ff */
[----:B------:R0:W1:Y:S01]  /*1f30*/  SYNCS.PHASECHK.TRANS64.TRYWAIT P0, [UR6+0x28c50], R3 ;  /* 0x028c5003ff0075a7 */ /* 0x0000620008000146 */
[----:B------:R-:W-:Y:S05]  /*1f40*/  @!P2 BRA `(.L_x_3219) ;  /* 0x000000000004a947 */ /* 0x000fea0003800000 */
[----:B------:R-:W-:Y:S01]  /*1f50*/  BPT.TRAP 0x1 ;  /* 0x000000040000795c */ /* 0x000fe20000300000 */
.L_x_3219:
[----:B-1----:R-:W-:Y:S05]  /*1f60*/  @P0 BRA `(.L_x_3220) ;  /* 0x0000000000080947 */ /* 0x002fea0003800000 */
[----:B------:R-:W1:Y:S02]  /*1f70*/  SYNCS.PHASECHK.TRANS64.TRYWAIT P0, [UR6+0x28c50], R3 ;  /* 0x028c5003ff0075a7 */ /* 0x000e640008000146 */
[----:B-1----:R-:W-:Y:S05]  /*1f80*/  @!P0 BRA `(.L_x_3221) ;  /* 0x000000b800748947 */ /* 0x002fea0003800000 */
.L_x_3220:
[----:B------:R-:W-:Y:S01]  /*1f90*/  UIADD3 UR6, UR41, 0x26800, URZ ;  /* 0x0002680029067890 */ /* 0x000fe2000fffe03f */
[----:B------:R-:W-:Y:S01]  /*1fa0*/  WARPGROUP.ARRIVE ;  /* 0x00000000000079c5 */ /* 0x000fe20000000000 */
[----:B------:R-:W-:-:S05]  /*1fb0*/  ULEA UR18, UR39, UR20, 0xc ;  /* 0x0000001427127291 */ /* 0x000fca000f8e603f */
[----:B-1----:R-:W1:Y:S01]  /*1fc0*/  S2R R4, SR_TID.X ;  /* 0x0000000000047919 */ /* 0x002e620000002100 */
[----:B------:R-:W-:Y:S01]  /*1fd0*/  USHF.R.U32.HI UR6, URZ, 0x4, UR6 ;  /* 0x000000043f067899 */ /* 0x000fe20008011606 */
[----:B0-----:R-:W-:Y:S01]  /*1fe0*/  IMAD.U32 R3, RZ, RZ, UR39 ;  /* 0x00000027ff037e24 */ /* 0x001fe2000f8e00ff */
[----:B------:R-:W-:Y:S01]  /*1ff0*/  UMOV UR19, 0x40000040 ;  /* 0x4000004000137882 */ /* 0x000fe20000000000 */
[----:B------:R-:W-:Y:S01]  /*2000*/  UMOV UR17, 0x40000040 ;  /* 0x4000004000117882 */ /* 0x000fe20000000000 */
[----:B------:R-:W-:Y:S01]  /*2010*/  ULOP3.LUT UR6, UR6, 0x3fff, URZ, 0xc0, !UPT ;  /* 0x00003fff06067892 */ /* 0x000fe2000f8ec03f */
[----:B------:R-:W-:Y:S01]  /*2020*/  UMOV UR7, 0x40000040 ;  /* 0x4000004000077882 */ /* 0x000fe20000000000 */
[----:B------:R-:W-:Y:S02]  /*2030*/  UIADD3 UR10, UR18, 0x100, URZ ;  /* 0x00000100120a7890 */ /* 0x000fe4000fffe03f */
[----:B------:R-:W-:Y:S02]  /*2040*/  ULOP3.LUT UR16, UR6, 0x10000, URZ, 0xfc, !UPT ;  /* 0x0001000006107892 */ /* 0x000fe4000f8efc3f */
[----:B------:R-:W-:Y:S01]  /*2050*/  UIADD3 UR6, UR18, 0x80, URZ ;  /* 0x0000008012067890 */ /* 0x000fe2000fffe03f */
[----:B------:R-:W-:Y:S01]  /*2060*/  UMOV UR11, 0x40000040 ;  /* 0x40000040000b7882 */ /* 0x000fe20000000000 */
[----:B------:R-:W-:Y:S01]  /*2070*/  UIADD3 UR14, UR18, 0x180, URZ ;  /* 0x00000180120e7890 */ /* 0x000fe2000fffe03f */
[----:B------:R-:W-:-:S04]  /*2080*/  UMOV UR15, 0x40000040 ;  /* 0x40000040000f7882 */ /* 0x000fc80000000000 */
[----:B------:R-:W-:Y:S01]  /*2090*/  HGMMA.64x256x16.F32 R24, gdesc[UR16].tnspB, R24, gsb0 ;  /* 0x43e00000101879f0 */ /* 0x000fe20008000818 */
[----:B-1----:R-:W-:-:S04]  /*20a0*/  LOP3.LUT R4, R4, 0x7f, RZ, 0xc0, !PT ;  /* 0x0000007f04047812 */ /* 0x002fc800078ec0ff */
[----:B------:R-:W-:-:S13]  /*20b0*/  ISETP.NE.AND P0, PT, R4, RZ, PT ;  /* 0x000000ff0400720c */ /* 0x000fda0003f05270 */
[----:B------:R-:W-:-:S05]  /*20c0*/  @!P0 LEA R3, R3, UR41, 0x3 ;  /* 0x0000002903038c11 */ /* 0x000fca000f8e18ff */
        /* <DEDUP_REMOVED lines=16> */
[----:B------:R-:W-:Y:S05]  /*21d0*/  @P1 BRA `(.L_x_3222) ;  /* 0xfffffff400041947 */ /* 0x000fea000383ffff */
.L_x_3217:
[----:B------:R-:W-:Y:S01]  /*21e0*/  BAR.SYNC.DEFER_BLOCKING 0xe, 0x100 ;  /* 0x0384000000007b1d */ /* 0x000fe20000010000 */
[----:B0-----:R-:W-:Y:S01]  /*21f0*/  IMAD.U32 R3, RZ, RZ, UR39 ;  /* 0x00000027ff037e24 */ /* 0x001fe2000f8e00ff */
[----:B------:R-:W-:-:S03]  /*2200*/  UIADD3 UR39, UR39, 0x1, URZ ;  /* 0x0000000127277890 */ /* 0x000fc6000fffe03f */
[----:B------:R-:W-:Y:S01]  /*2210*/  IMAD R0, R3, 0x40, R2 ;  /* 0x0000004003007824 */ /* 0x000fe200078e0202 */
[----:B------:R-:W-:-:S04]  /*2220*/  UISETP.NE.AND UP0, UPT, UR39, 0x2, UPT ;  /* 0x000000022700788c */ /* 0x000fc8000bf05270 */
[----:B------:R-:W-:Y:S01]  /*2230*/  LEA R3, R0, UR41, 0x2 ;  /* 0x0000002900037c11 */ /* 0x000fe2000f8e10ff */
[----:B------:R-:W-:Y:S02]  /*2240*/  USEL UR4, URZ, 0x1, UP0 ;  /* 0x000000013f047887 */ /* 0x000fe40008000000 */
[----:B------:R-:W-:Y:S02]  /*2250*/  USEL UR39, UR39, URZ, UP0 ;  /* 0x0000003f27277287 */ /* 0x000fe40008000000 */
[----:B------:R-:W-:Y:S01]  /*2260*/  ULOP3.LUT UR38, UR38, UR4, URZ, 0x3c, !UPT ;  /* 0x0000000426267292 */ /* 0x000fe2000f8e3c3f */
[----:B------:R-:W0:Y:S04]  /*2270*/  LDS R4, [R3+0x28800] ;  /* 0x0288000003047984 */ /* 0x000e280000000800 */
[----:B------:R1:W2:Y:S02]  /*2280*/  LDS R0, [R3+0x28820] ;  /* 0x0288200003007984 */ /* 0x0002a40000000800 */
[----:B-1----:R-:W-:-:S02]  /*2290*/  IMAD.MOV.U32 R3, RZ, RZ, RZ ;  /* 0x000000ffff037224 */ /* 0x002fc400078e00ff */
[-C--:B0-----:R-:W-:Y:S01]  /*22a0*/  FMUL.FTZ R154, R92, R4.reuse ;  /* 0x000000045c9a7220 */ /* 0x081fe20000410000 */
[-C--:B------:R-:W-:Y:S01]  /*22b0*/  FMUL.FTZ R208, R24, R4.reuse ;  /* 0x0000000418d07220 */ /* 0x080fe20000410000 */
[-C--:B------:R-:W-:Y:S01]  /*22c0*/  FMUL.FTZ R206, R25, R4.reuse ;  /* 0x0000000419ce7220 */ /* 0x080fe20000410000 */
[----:B------:R-:W-:Y:S01]  /*22d0*/  FMUL.FTZ R205, R28, R4 ;  /* 0x000000041ccd7220 */ /* 0x000fe20000410000 */
        /* <DEDUP_REMOVED lines=124> */
[----:B------:R-:W-:Y:S01]  /*2aa0*/  IMAD.MOV.U32 R0, RZ, RZ, RZ ;  /* 0x000000ffff007224 */ /* 0x000fe200078e00ff */
[----:B------:R-:W-:Y:S06]  /*2ab0*/  BAR.ARV 0xf, 0x100 ;  /* 0x03c4000000007b1d */ /* 0x000fec0000002000 */
[----:B------:R-:W-:Y:S05]  /*2ac0*/  BRA `(.L_x_3223) ;  /* 0x00000040007c7947 */ /* 0x000fea0003800000 */
.L_x_3214:
[----:B------:R-:W0:Y:S02]  /*2ad0*/  SHFL.IDX PT, R0, R210, RZ, 0x1f ;  /* 0x00001fffd2007589 */ /* 0x000e2400000e0000 */
[----:B0-----:R-:W-:-:S13]  /*2ae0*/  R2UR UR4, R0 ;  /* 0x00000000000472ca */ /* 0x001fda00000e0000 */
[----:B------:R-:W-:-:S04]  /*2af0*/  ULEA.HI UR5, UR4, UR4, URZ, 0x1 ;  /* 0x0000000404057291 */ /* 0x000fc8000f8f083f */
[----:B------:R-:W-:-:S04]  /*2b00*/  ULOP3.LUT UR5, UR5, 0x1fffe, URZ, 0xc0, !UPT ;  /* 0x0001fffe05057892 */ /* 0x000fc8000f8ec03f */
[----:B------:R-:W-:Y:S02]  /*2b10*/  UIADD3 UR5, UR4, -UR5, URZ ;  /* 0x8000000504057290 */ /* 0x000fe4000fffe03f */
[----:B------:R-:W-:Y:S02]  /*2b20*/  UIADD3 UR4, UR41, 0x26800, URZ ;  /* 0x0002680029047890 */ /* 0x000fe4000fffe03f */
[----:B------:R-:W-:Y:S02]  /*2b30*/  ULEA UR5, UR5, UR41, 0xf ;  /* 0x0000002905057291 */ /* 0x000fe4000f8e783f */
[----:B------:R-:W-:Y:S02]  /*2b40*/  ULOP3.LUT UP0, URZ, UR4, 0x3ff, URZ, 0xc0, !UPT ;  /* 0x000003ff043f7892 */ /* 0x000fe4000f80c03f */
[----:B------:R-:W-:-:S04]  /*2b50*/  UIADD3 UR5, UR5, 0x400, URZ ;  /* 0x0000040005057890 */ /* 0x000fc8000fffe03f */
[----:B------:R-:W-:Y:S01]  /*2b60*/  PLOP3.LUT P0, PT, PT, PT, UP0, 0x80, 0x0 ;  /* 0x000000000000781c */ /* 0x000fe20003f0f008 */
[----:B------:R-:W-:-:S04]  /*2b70*/  USHF.R.U32.HI UR5, URZ, 0x4, UR5 ;  /* 0x000000043f057899 */ /* 0x000fc80008011605 */
[----:B------:R-:W-:-:S08]  /*2b80*/  ULOP3.LUT UR51, UR5, 0x3fff, URZ, 0xc0, !UPT ;  /* 0x00003fff05337892 */ /* 0x000fd0000f8ec03f */
        /* <DEDUP_REMOVED lines=17> */
.L_x_3224:
[----:B------:R-:W-:Y:S01]  /*2ca0*/  ULEA.HI UR4, UR36, UR36, URZ, 0x1 ;  /* 0x0000002424047291 */ /* 0x000fe2000f8f083f */
[----:B------:R-:W-:-:S03]  /*2cb0*/  IMAD.U32 R3, RZ, RZ, UR40 ;  /* 0x00000028ff037e24 */ /* 0x000fc6000f8e00ff */
[----:B------:R-:W-:Y:S02]  /*2cc0*/  ULOP3.LUT UR4, UR4, 0xfffffffe, URZ, 0xc0, !UPT ;  /* 0xfffffffe04047892 */ /* 0x000fe4000f8ec03f */
[----:B------:R-:W-:Y:S02]  /*2cd0*/  ISETP.NE.AND P0, PT, R3, 0x3, PT ;  /* 0x000000030300780c */ /* 0x000fe40003f05270 */
[----:B------:R-:W-:-:S06]  /*2ce0*/  UIADD3 UR4, UR36, -UR4, URZ ;  /* 0x8000000424047290 */ /* 0x000fcc000fffe03f */
[----:B------:R-:W-:-:S05]  /*2cf0*/  IMAD.U32 R0, RZ, RZ, UR4 ;  /* 0x00000004ff007e24 */ /* 0x000fca000f8e00ff */
[----:B------:R-:W-:-:S04]  /*2d00*/  SHF.L.U32 R0, R0, 0x1f, RZ ;  /* 0x0000001f00007819 */ /* 0x000fc800000006ff */
[----:B------:R-:W0:Y:S02]  /*2d10*/  SYNCS.PHASECHK.TRANS64.TRYWAIT P1, [UR41+0x28c00], R0 ;  /* 0x028c0000ff0075a7 */ /* 0x000e240008020169 */
[----:B0-----:R-:W-:Y:S05]  /*2d20*/  @!P1 BRA `(.L_x_3225) ;  /* 0x000000ac00249947 */ /* 0x001fea0003800000 */
.L_x_3356:
[----:B------:R-:W-:Y:S05]  /*2d30*/  @!P0 BRA `(.L_x_3226) ;  /* 0x0000000000048947 */ /* 0x000fea0003800000 */
[----:B------:R-:W-:Y:S01]  /*2d40*/  BPT.TRAP 0x1 ;  /* 0x000000040000795c */ /* 0x000fe20000300000 */
.L_x_3226:
[----:B------:R-:W-:Y:S02]  /*2d50*/  IMAD.U32 R7, RZ, RZ, UR39 ;  /* 0x00000027ff077e24 */ /* 0x000fe4000f8e00ff */
[----:B------:R-:W-:-:S03]  /*2d60*/  IMAD.U32 R8, RZ, RZ, UR38 ;  /* 0x00000026ff087e24 */ /* 0x000fc6000f8e00ff */
[----:B------:R-:W-:Y:S02]  /*2d70*/  LEA R7, R7, UR41, 0x3 ;  /* 0x0000002907077c11 */ /* 0x000fe4000f8e18ff */
[----:B------:R-:W-:-:S04]  /*2d80*/  SHF.L.U32 R8, R8, 0x1f, RZ ;  /* 0x0000001f08087819 */ /* 0x000fc800000006ff */
[----:B------:R1:W2:Y:S01]  /*2d90*/  SYNCS.PHASECHK.TRANS64.TRYWAIT P1, [R7+URZ+0x28c30], R8 ;  /* 0x028c3008070075a7 */ /* 0x0002a2000802017f */
[----:B------:R-:W-:Y:S05]  /*2da0*/  @!P0 BRA `(.L_x_3227) ;  /* 0x0000000000048947 */ /* 0x000fea0003800000 */
[----:B------:R-:W-:Y:S01]  /*2db0*/  BPT.TRAP 0x1 ;  /* 0x000000040000795c */ /* 0x000fe20000300000 */
.L_x_3227:
[----:B--2---:R-:W-:Y:S05]  /*2dc0*/  @P1 BRA `(.L_x_3228) ;  /* 0x0000000000081947 */ /* 0x004fea0003800000 */
[----:B------:R-:W2:Y:S02]  /*2dd0*/  SYNCS.PHASECHK.TRANS64.TRYWAIT P1, [R7+URZ+0x28c30], R8 ;  /* 0x028c3008070075a7 */ /* 0x000ea4000802017f */
[----:B--2---:R-:W-:Y:S05]  /*2de0*/  @!P1 BRA `(.L_x_3229) ;  /* 0x000000ac000c9947 */ /* 0x004fea0003800000 */
.L_x_3228:
[----:B0-----:R-:W0:Y:S01]  /*2df0*/  S2R R3, SR_TID.X ;  /* 0x0000000000037919 */ /* 0x001e220000002100 */
[----:B------:R-:W-:-:S04]  /*2e00*/  UIADD3 UR4, UR41, 0x22400, URZ ;  /* 0x0002240029047890 */ /* 0x000fc8000fffe03f */
[----:B------:R-:W-:-:S04]  /*2e10*/  USHF.R.U32.HI UR4, URZ, 0x4, UR4 ;  /* 0x000000043f047899 */ /* 0x000fc80008011604 */
[----:B------:R-:W-:-:S06]  /*2e20*/  ULOP3.LUT UR4, UR4, 0x3fff, URZ, 0xc0, !UPT ;  /* 0x00003fff04047892 */ /* 0x000fcc000f8ec03f */
[----:B------:R-:W-:Y:S01]  /*2e30*/  IMAD.U32 R0, RZ, RZ, UR4 ;  /* 0x00000004ff007e24 */ /* 0x000fe2000f8e00ff */
[----:B------:R-:W-:Y:S05]  /*2e40*/  WARPSYNC.ALL ;  /* 0x0000000000007948 */ /* 0x000fea0003800000 */
[----:B------:R-:W-:Y:S02]  /*2e50*/  LOP3.LUT R0, R0, 0x10000, RZ, 0xfc, !PT ;  /* 0x0001000000007812 */ /* 0x000fe400078efcff */
[----:B0-----:R-:W-:-:S04]  /*2e60*/  LOP3.LUT R3, R3, 0x7f, RZ, 0xc0, !PT ;  /* 0x0000007f03037812 */ /* 0x001fc800078ec0ff */
[----:B------:R-:W-:Y:S02]  /*2e70*/  ISETP.NE.AND P1, PT, R3, RZ, PT ;  /* 0x000000ff0300720c */ /* 0x000fe40003f25270 */
[----:B------:R-:W-:Y:S01]  /*2e80*/  R2UR UR12, R0 ;  /* 0x00000000000c72ca */ /* 0x000fe200000e0000 */
[----:B------:R-:W-:Y:S01]  /*2e90*/  UIADD3 UR4, UR41, 0x20400, URZ ;  /* 0x0002040029047890 */ /* 0x000fe2000fffe03f */
[----:B------:R-:W-:Y:S01]  /*2ea0*/  WARPGROUP.ARRIVE ;  /* 0x00000000000079c5 */ /* 0x000fe20000000000 */
[----:B------:R-:W-:Y:S01]  /*2eb0*/  UMOV UR7, 0x40000040 ;  /* 0x4000004000077882 */ /* 0x000fe20000000000 */
[----:B------:R-:W-:Y:S01]  /*2ec0*/  UMOV UR5, 0x40000040 ;  /* 0x4000004000057882 */ /* 0x000fe20000000000 */
[----:B------:R-:W-:Y:S01]  /*2ed0*/  USHF.R.U32.HI UR4, URZ, 0x4, UR4 ;  /* 0x000000043f047899 */ /* 0x000fe20008011604 */
[----:B------:R-:W-:Y:S01]  /*2ee0*/  UMOV UR11, 0x40000040 ;  /* 0x40000040000b7882 */ /* 0x000fe20000000000 */
[----:B------:R-:W-:Y:S02]  /*2ef0*/  UMOV UR9, 0x40000040 ;  /* 0x4000004000097882 */ /* 0x000fe40000000000 */
[----:B------:R-:W-:Y:S01]  /*2f00*/  ULOP3.LUT UR4, UR4, 0x3fff, URZ, 0xc0, !UPT ;  /* 0x00003fff04047892 */ /* 0x000fe2000f8ec03f */
[----:B------:R-:W-:Y:S01]  /*2f10*/  UMOV UR15, 0x40000040 ;  /* 0x40000040000f7882 */ /* 0x000fe20000000000 */
[----:B------:R-:W-:-:S02]  /*2f20*/  ULDC UR20, c[0x0][0x988] ;  /* 0x0002620000147ab9 */ /* 0x000fc40000000800 */
[----:B------:R-:W-:Y:S02]  /*2f30*/  ULEA UR12, UR39, UR12, 0x9 ;  /* 0x0000000c270c7291 */ /* 0x000fe4000f8e483f */
[----:B------:R-:W-:Y:S02]  /*2f40*/  ULOP3.LUT UR13, UR4, 0x10000, URZ, 0xfc, !UPT ;  /* 0x00010000040d7892 */ /* 0x000fe4000f8efc3f */
[----:B------:R-:W-:Y:S02]  /*2f50*/  UIADD3 UR10, UR12, 0x4, URZ ;  /* 0x000000040c0a7890 */ /* 0x000fe4000fffe03f */
[----:B------:R-:W-:Y:S01]  /*2f60*/  UIADD3 UR8, UR13, 0x4, URZ ;  /* 0x000000040d087890 */ /* 0x000fe2000fffe03f */
[----:B------:R-:W-:Y:S02]  /*2f70*/  UMOV UR6, UR12 ;  /* 0x0000000c00067c82 */ /* 0x000fe40008000000 */
[----:B------:R-:W-:Y:S01]  /*2f80*/  UMOV UR4, UR13 ;  /* 0x0000000d00047c82 */ /* 0x000fe20008000000 */
[----:B------:R-:W-:Y:S01]  /*2f90*/  UIADD3 UR14, UR12, 0x6, URZ ;  /* 0x000000060c0e7890 */ /* 0x000fe2000fffe03f */
[----:B------:R-:W-:Y:S01]  /*2fa0*/  HGMMA.64x64x16.F32 R24, gdesc[UR4], RZ, !UPT, gsb0 ;  /* 0x00e00000041879f0 */ /* 0x000fe2000c0008ff */
[----:B------:R-:W-:-:S02]  /*2fb0*/  UIADD3 UR6, UR12, 0x2, URZ ;  /* 0x000000020c067890 */ /* 0x000fc4000fffe03f */
[----:B------:R-:W-:Y:S01]  /*2fc0*/  UIADD3 UR4, UR13, 0x2, URZ ;  /* 0x000000020d047890 */ /* 0x000fe2000fffe03f */
[----:B------:R-:W-:Y:S01]  /*2fd0*/  UMOV UR7, 0x40000040 ;  /* 0x4000004000077882 */ /* 0x000fe20000000000 */
[----:B------:R-:W-:Y:S01]  /*2fe0*/  UMOV UR5, 0x40000040 ;  /* 0x4000004000057882 */ /* 0x000fe20000000000 */
[----:B------:R-:W-:-:S03]  /*2ff0*/  UIADD3 UR12, UR13, 0x6, URZ ;  /* 0x000000060d0c7890 */ /* 0x000fc6000fffe03f */
[----:B------:R-:W-:Y:S01]  /*3000*/  UMOV UR13, 0x40000040 ;  /* 0x40000040000d7882 */ /* 0x000fe20000000000 */
[----:B------:R-:W-:Y:S02]  /*3010*/  WARPGROUP.DEPBAR.LE gsb0, 0x0 ;  /* 0x00008000000079c5 */ /* 0x000fe40000010000 */
[----:B------:R-:W-:-:S06]  /*3020*/  WARPGROUP.ARRIVE ;  /* 0x00000000000079c5 */ /* 0x000fcc0000000000 */
[----:B------:R-:W-:Y:S01]  /*3030*/  HGMMA.64x64x16.F32 R24, gdesc[UR4], R24, gsb0 ;  /* 0x00e00000041879f0 */ /* 0x000fe20008000818 */
[----:B------:R-:W-:Y:S01]  /*3040*/  ULDC UR7, c[0x0][0x9d8] ;  /* 0x0002760000077ab9 */ /* 0x000fe20000000800 */
[----:B------:R-:W-:-:S06]  /*3050*/  UIMAD UR6, UR49, -0x40, UR50 ;  /* 0xffffffc0310678a4 */ /* 0x000fcc000f8e0232 */
[----:B------:R-:W-:-:S05]  /*3060*/  IMAD.U32 R4, RZ, RZ, UR6 ;  /* 0x00000006ff047e24 */ /* 0x000fca000f8e00ff */
[----:B------:R-:W-:-:S04]  /*3070*/  IADD3 R3, -R17, 0x40, R4 ;  /* 0x0000004011037810 */ /* 0x000fc80007ffe104 */
[C---:B------:R-:W-:Y:S02]  /*3080*/  ISETP.GT.AND P3, PT, R3.reuse, RZ, PT ;  /* 0x000000ff0300720c */ /* 0x040fe40003f64270 */
[C---:B------:R-:W-:Y:S02]  /*3090*/  ISETP.GT.AND P6, PT, R3.reuse, 0x1, PT ;  /* 0x000000010300780c */ /* 0x040fe40003fc4270 */
[C---:B------:R-:W-:Y:S02]  /*30a0*/  ISETP.GT.AND P5, PT, R3.reuse, 0x8, PT ;  /* 0x000000080300780c */ /* 0x040fe40003fa4270 */
[C---:B------:R-:W-:Y:S02]  /*30b0*/  ISETP.GT.AND P4, PT, R3.reuse, 0x9, PT ;  /* 0x000000090300780c */ /* 0x040fe40003f84270 */
[----:B------:R-:W-:Y:S01]  /*30c0*/  ISETP.GT.AND P2, PT, R3, 0x10, PT ;  /* 0x000000100300780c */ /* 0x000fe20003f44270 */
[----:B------:R-:W-:Y:S02]  /*30d0*/  WARPGROUP.DEPBAR.LE gsb0, 0x0 ;  /* 0x00008000000079c5 */ /* 0x000fe40000010000 */
[----:B------:R-:W-:-:S06]  /*30e0*/  WARPGROUP.ARRIVE ;  /* 0x00000000000079c5 */ /* 0x000fcc0000000000 */
[----:B------:R-:W-:Y:S03]  /*30f0*/  HGMMA.64x64x16.F32 R24, gdesc[UR8], R24, gsb0 ;  /* 0x00e00000081879f0 */ /* 0x000fe60008000818 */
[----:B------:R-:W-:Y:S02]  /*3100*/  WARPGROUP.DEPBAR.LE gsb0, 0x0 ;  /* 0x00008000000079c5 */ /* 0x000fe40000010000 */
[----:B------:R-:W-:-:S06]  /*3110*/  WARPGROUP.ARRIVE ;  /* 0x00000000000079c5 */ /* 0x000fcc0000000000 */
[----:B------:R-:W-:Y:S03]  /*3120*/  HGMMA.64x64x16.F32 R24, gdesc[UR12], R24, gsb0 ;  /* 0x00e000000c1879f0 */ /* 0x000fe60008000818 */
        /* <DEDUP_REMOVED lines=41> */
[----:B------:R-:W-:-:S03]  /*33c0*/  FMUL.FTZ R55, R55, UR7 ;  /* 0x0000000737377c20 */ /* 0x000fc60008410000 */
[----:B------:R-:W-:-:S03]  /*33d0*/  FMNMX.FTZ R4, R28, R5, !PT ;  /* 0x000000051c047209 */ /* 0x000fc60007810000 */
[----:B------:R-:W4:Y:S01]  /*33e0*/  MUFU.TANH R32, R32 ;  /* 0x0000002000207308 */ /* 0x000f220000002400 */
[----:B0-----:R-:W-:-:S04]  /*33f0*/  FSEL R29, R29, -INF , P4 ;  /* 0xff8000001d1d7808 */ /* 0x001fc80002000000 */
[----:B------:R-:W-:-:S03]  /*3400*/  FMNMX.FTZ R5, R29, R4, !PT ;  /* 0x000000041d057209 */ /* 0x000fc60007810000 */
[----:B------:R-:W0:Y:S01]  /*3410*/  MUFU.TANH R27, R27 ;  /* 0x0000001b001b7308 */ /* 0x000e220000002400 */
[----:B---3--:R-:W-:Y:S02]  /*3420*/  FSEL R26, R26, -INF , P3 ;  /* 0xff8000001a1a7808 */ /* 0x008fe40001800000 */
[----:B------:R-:W-:-:S05]  /*3430*/  ISETP.GT.AND P3, PT, R3, 0x11, PT ;  /* 0x000000110300780c */ /* 0x000fca0003f64270 */
[----:B------:R-:W3:Y:S01]  /*3440*/  MUFU.TANH R33, R33 ;  /* 0x0000002100217308 */ /* 0x000ee20000002400 */
[----:B----4-:R-:W-:-:S04]  /*3450*/  FSEL R32, R32, -INF , P2 ;  /* 0xff80000020207808 */ /* 0x010fc80001000000 */
[----:B------:R-:W-:-:S03]  /*3460*/  FMNMX.FTZ R4, R32, R5, !PT ;  /* 0x0000000520047209 */ /* 0x000fc60007810000 */
[----:B------:R-:W4:Y:S01]  /*3470*/  MUFU.TANH R30, R30 ;  /* 0x0000001e001e7308 */ /* 0x000f220000002400 */
[----:B0-----:R-:W-:Y:S02]  /*3480*/  FSEL R27, R27, -INF , P6 ;  /* 0xff8000001b1b7808 */ /* 0x001fe40003000000 */
[----:B------:R-:W-:-:S05]  /*3490*/  ISETP.GT.AND P6, PT, R3, 0x18, PT ;  /* 0x000000180300780c */ /* 0x000fca0003fc4270 */
[----:B------:R-:W0:Y:S01]  /*34a0*/  MUFU.TANH R36, R36 ;  /* 0x0000002400247308 */ /* 0x000e220000002400 */
[----:B---3--:R-:W-:-:S04]  /*34b0*/  FSEL R33, R33, -INF , P3 ;  /* 0xff80000021217808 */ /* 0x008fc80001800000 */
[----:B------:R-:W-:-:S03]  /*34c0*/  FMNMX.FTZ R5, R33, R4, !PT ;  /* 0x0000000421057209 */ /* 0x000fc60007810000 */
[----:B------:R-:W3:Y:S01]  /*34d0*/  MUFU.TANH R31, R31 ;  /* 0x0000001f001f7308 */ /* 0x000ee20000002400 */
[----:B----4-:R-:W-:Y:S02]  /*34e0*/  FSEL R30, R30, -INF , P5 ;  /* 0xff8000001e1e7808 */ /* 0x010fe40002800000 */
[----:B------:R-:W-:-:S05]  /*34f0*/  ISETP.GT.AND P5, PT, R3, 0x19, PT ;  /* 0x000000190300780c */ /* 0x000fca0003fa4270 */
        /* <DEDUP_REMOVED lines=43> */
[----:B----4-:R-:W-:-:S07]  /*37b0*/  FSEL R49, R49, -INF , P4 ;  /* 0xff80000031317808 */ /* 0x010fce0002000000 */
[----:B------:R-:W4:Y:S01]  /*37c0*/  MUFU.TANH R53, R53 ;  /* 0x0000003500357308 */ /* 0x000f220000002400 */
[----:B0-----:R-:W-:Y:S02]  /*37d0*/  FSEL R46, R46, -INF , P2 ;  /* 0xff8000002e2e7808 */ /* 0x001fe40001000000 */
[----:B------:R-:W-:Y:S02]  /*37e0*/  ISETP.GT.AND P2, PT, R3, 0x39, PT ;  /* 0x000000390300780c */ /* 0x000fe40003f44270 */
[----:B------:R-:W-:-:S03]  /*37f0*/  FMNMX.FTZ R3, R49, R4, !PT ;  /* 0x0000000431037209 */ /* 0x000fc60007810000 */
[----:B------:R-:W0:Y:S01]  /*3800*/  MUFU.TANH R47, R47 ;  /* 0x0000002f002f7308 */ /* 0x000e220000002400 */
[----:B---3--:R-:W-:-:S04]  /*3810*/  FSEL R52, R52, -INF , P3 ;  /* 0xff80000034347808 */ /* 0x008fc80001800000 */
[----:B------:R-:W-:Y:S02]  /*3820*/  FMNMX.FTZ R4, R52, R3, !PT ;  /* 0x0000000334047209 */ /* 0x000fe40007810000 */
[----:B------:R-:W-:Y:S01]  /*3830*/  FMNMX.FTZ R3, R26, R27, !PT ;  /* 0x0000001b1a037209 */ /* 0x000fe20007810000 */
[----:B------:R-:W3:Y:S01]  /*3840*/  MUFU.TANH R50, R50 ;  /* 0x0000003200327308 */ /* 0x000ee20000002400 */
[----:B----4-:R-:W-:-:S04]  /*3850*/  FSEL R53, R53, -INF , P2 ;  /* 0xff80000035357808 */ /* 0x010fc80001000000 */
[----:B------:R-:W-:-:S03]  /*3860*/  FMNMX.FTZ R5, R53, R4, !PT ;  /* 0x0000000435057209 */ /* 0x000fc60007810000 */
[----:B------:R-:W4:Y:S01]  /*3870*/  MUFU.TANH R51, R51 ;  /* 0x0000003300337308 */ /* 0x000f220000002400 */
[----:B0-----:R-:W-:Y:S01]  /*3880*/  FSEL R47, R47, -INF , P6 ;  /* 0xff8000002f2f7808 */ /* 0x001fe20003000000 */
[----:B------:R-:W0:Y:S06]  /*3890*/  SHFL.BFLY PT, R4, R5, 0x2, 0x1f ;  /* 0x0c401f0005047f89 */ /* 0x000e2c00000e0000 */
[----:B------:R-:W5:Y:S01]  /*38a0*/  MUFU.TANH R54, R54 ;  /* 0x0000003600367308 */ /* 0x000f620000002400 */
[----:B---3--:R-:W-:-:S07]  /*38b0*/  FSEL R50, R50, -INF , P5 ;  /* 0xff80000032327808 */ /* 0x008fce0002800000 */
[----:B------:R-:W3:Y:S01]  /*38c0*/  MUFU.TANH R55, R55 ;  /* 0x0000003700377308 */ /* 0x000ee20000002400 */
[----:B----4-:R-:W-:Y:S02]  /*38d0*/  FSEL R51, R51, -INF , P4 ;  /* 0xff80000033337808 */ /* 0x010fe40002000000 */
[----:B-----5:R-:W-:Y:S02]  /*38e0*/  FSEL R54, R54, -INF , P3 ;  /* 0xff80000036367808 */ /* 0x020fe40001800000 */
[----:B0-----:R-:W-:Y:S02]  /*38f0*/  FMNMX.FTZ R9, R5, R4, !PT ;  /* 0x0000000405097209 */ /* 0x001fe40007810000 */
[----:B------:R-:W-:-:S03]  /*3900*/  FMNMX.FTZ R4, R30, R3, !PT ;  /* 0x000000031e047209 */ /* 0x000fc60007810000 */
[----:B------:R-:W0:Y:S01]  /*3910*/  SHFL.BFLY PT, R10, R9, 0x1, 0x1f ;  /* 0x0c201f00090a7f89 */ /* 0x000e2200000e0000 */
[----:B------:R-:W-:Y:S02]  /*3920*/  FMNMX.FTZ R3, R31, R4, !PT ;  /* 0x000000041f037209 */ /* 0x000fe40007810000 */
[----:B---3--:R-:W-:Y:S02]  /*3930*/  FSEL R55, R55, -INF , P2 ;  /* 0xff80000037377808 */ /* 0x008fe40001000000 */
        /* <DEDUP_REMOVED lines=8> */
[----:B------:R-:W-:Y:S01]  /*39c0*/  FMUL.FTZ R5, R4, UR20 ;  /* 0x0000001404057c20 */ /* 0x000fe20008410000 */
[----:B------:R-:W-:-:S04]  /*39d0*/  FMNMX.FTZ R6, R46, R3, !PT ;  /* 0x000000032e067209 */ /* 0x000fc80007810000 */
[----:B------:R-:W-:Y:S02]  /*39e0*/  FMNMX.FTZ R3, R47, R6, !PT ;  /* 0x000000062f037209 */ /* 0x000fe40007810000 */
[----:B------:R-:W-:Y:S02]  /*39f0*/  FSEL R9, R5, RZ, P6 ;  /* 0x000000ff05097208 */ /* 0x000fe40003000000 */
[----:B------:R-:W-:-:S03]  /*3a00*/  FMNMX.FTZ R6, R50, R3, !PT ;  /* 0x0000000332067209 */ /* 0x000fc60007810000 */
[--C-:B------:R-:W-:Y:S01]  /*3a10*/  FFMA.FTZ R24, R24, UR20, -R9.reuse ;  /* 0x0000001418187c23 */ /* 0x100fe20008010809 */
[----:B------:R-:W-:Y:S01]  /*3a20*/  FMNMX.FTZ R3, R51, R6, !PT ;  /* 0x0000000633037209 */ /* 0x000fe20007810000 */
[--C-:B------:R-:W-:Y:S01]  /*3a30*/  FFMA.FTZ R25, R25, UR20, -R9.reuse ;  /* 0x0000001419197c23 */ /* 0x100fe20008010809 */
[--C-:B------:R-:W-:Y:S01]  /*3a40*/  FFMA.FTZ R28, R28, UR20, -R9.reuse ;  /* 0x000000141c1c7c23 */ /* 0x100fe20008010809 */
[--C-:B------:R-:W-:Y:S01]  /*3a50*/  FFMA.FTZ R29, R29, UR20, -R9.reuse ;  /* 0x000000141d1d7c23 */ /* 0x100fe20008010809 */
[----:B------:R-:W-:Y:S01]  /*3a60*/  FMNMX.FTZ R6, R54, R3, !PT ;  /* 0x0000000336067209 */ /* 0x000fe20007810000 */
[----:B------:R-:W-:Y:S01]  /*3a70*/  MUFU.EX2 R24, R24 ;  /* 0x0000001800187308 */ /* 0x000fe20000000800 */
[--C-:B------:R-:W-:Y:S01]  /*3a80*/  FFMA.FTZ R32, R32, UR20, -R9.reuse ;  /* 0x0000001420207c23 */ /* 0x100fe20008010809 */
[--C-:B------:R-:W-:Y:S01]  /*3a90*/  FFMA.FTZ R33, R33, UR20, -R9.reuse ;  /* 0x0000001421217c23 */ /* 0x100fe20008010809 */
[----:B------:R-:W-:Y:S01]  /*3aa0*/  FMNMX.FTZ R6, R55, R6, !PT ;  /* 0x0000000637067209 */ /* 0x000fe20007810000 */
[--C-:B------:R-:W-:Y:S01]  /*3ab0*/  FFMA.FTZ R36, R36, UR20, -R9.reuse ;  /* 0x0000001424247c23 */ /* 0x100fe20008010809 */
[--C-:B------:R-:W-:Y:S01]  /*3ac0*/  FFMA.FTZ R37, R37, UR20, -R9.reuse ;  /* 0x0000001425257c23 */ /* 0x100fe20008010809 */
[--C-:B------:R-:W-:Y:S01]  /*3ad0*/  FFMA.FTZ R40, R40, UR20, -R9.reuse ;  /* 0x0000001428287c23 */ /* 0x100fe20008010809 */
[--C-:B------:R-:W-:Y:S01]  /*3ae0*/  FFMA.FTZ R41, R41, UR20, -R9.reuse ;  /* 0x0000001429297c23 */ /* 0x100fe20008010809 */
[----:B------:R-:W0:Y:S01]  /*3af0*/  SHFL.BFLY PT, R3, R6, 0x2, 0x1f ;  /* 0x0c401f0006037f89 */ /* 0x000e2200000e0000 */
[----:B------:R-:W3:Y:S01]  /*3b00*/  MUFU.EX2 R25, R25 ;  /* 0x0000001900197308 */ /* 0x000ee20000000800 */
[--C-:B------:R-:W-:Y:S01]  /*3b10*/  FFMA.FTZ R44, R44, UR20, -R9.reuse ;  /* 0x000000142c2c7c23 */ /* 0x100fe20008010809 */
[--C-:B------:R-:W-:Y:S01]  /*3b20*/  FFMA.FTZ R45, R45, UR20, -R9.reuse ;  /* 0x000000142d2d7c23 */ /* 0x100fe20008010809 */
[--C-:B------:R-:W-:Y:S01]  /*3b30*/  FFMA.FTZ R48, R48, UR20, -R9.reuse ;  /* 0x0000001430307c23 */ /* 0x100fe20008010809 */
[--C-:B------:R-:W-:Y:S01]  /*3b40*/  FFMA.FTZ R49, R49, UR20, -R9.reuse ;  /* 0x0000001431317c23 */ /* 0x100fe20008010809 */
[--C-:B------:R-:W-:Y:S01]  /*3b50*/  FFMA.FTZ R52, R52, UR20, -R9.reuse ;  /* 0x0000001434347c23 */ /* 0x100fe20008010809 */
[----:B------:R-:W-:-:S02]  /*3b60*/  FFMA.FTZ R9, R53, UR20, -R9 ;  /* 0x0000001435097c23 */ /* 0x000fc40008010809 */
[----:B------:R-:W-:Y:S08]  /*3b70*/  MUFU.EX2 R28, R28 ;  /* 0x0000001c001c7308 */ /* 0x000ff00000000800 */
[----:B------:R-:W4:Y:S01]  /*3b80*/  MUFU.EX2 R29, R29 ;  /* 0x0000001d001d7308 */ /* 0x000f220000000800 */
[----:B---3--:R-:W-:Y:S02]  /*3b90*/  F2FP.F16.F32.PACK_AB R152, R25, R24 ;  /* 0x000000181998723e */ /* 0x008fe400000000ff */
[----:B0-----:R-:W-:-:S05]  /*3ba0*/  FMNMX.FTZ R3, R6, R3, !PT ;  /* 0x0000000306037209 */ /* 0x001fca0007810000 */
[----:B------:R-:W-:Y:S01]  /*3bb0*/  MUFU.EX2 R32, R32 ;  /* 0x0000002000207308 */ /* 0x000fe20000000800 */
[----:B------:R-:W0:Y:S07]  /*3bc0*/  SHFL.BFLY PT, R6, R3, 0x1, 0x1f ;  /* 0x0c201f0003067f89 */ /* 0x000e2e00000e0000 */
[----:B------:R-:W3:Y:S01]  /*3bd0*/  MUFU.EX2 R33, R33 ;  /* 0x0000002100217308 */ /* 0x000ee20000000800 */
[----:B----4-:R-:W-:-:S07]  /*3be0*/  F2FP.F16.F32.PACK_AB R154, R29, R28 ;  /* 0x0000001c1d9a723e */ /* 0x010fce00000000ff */
[----:B------:R-:W-:Y:S08]  /*3bf0*/  MUFU.EX2 R36, R36 ;  /* 0x0000002400247308 */ /* 0x000ff00000000800 */
[----:B------:R-:W4:Y:S01]  /*3c00*/  MUFU.EX2 R37, R37 ;  /* 0x0000002500257308 */ /* 0x000f220000000800 */
[----:B---3--:R-:W-:Y:S02]  /*3c10*/  F2FP.F16.F32.PACK_AB R156, R33, R32 ;  /* 0x00000020219c723e */ /* 0x008fe400000000ff */
[----:B0-----:R-:W-:-:S04]  /*3c20*/  FMNMX.FTZ R5, R3, R6, !PT ;  /* 0x0000000603057209 */ /* 0x001fc80007810000 */
[C---:B------:R-:W-:Y:S01]  /*3c30*/  FSETP.NEU.FTZ.AND P2, PT, R5.reuse, -INF , PT ;  /* 0xff8000000500780b */ /* 0x040fe20003f5d000 */
[----:B------:R-:W-:Y:S01]  /*3c40*/  FMUL.FTZ R3, R5, UR20 ;  /* 0x0000001405037c20 */ /* 0x000fe20008410000 */
[----:B------:R-:W-:Y:S04]  /*3c50*/  MUFU.EX2 R40, R40 ;  /* 0x0000002800287308 */ /* 0x000fe80000000800 */
[----:B------:R-:W-:Y:S01]  /*3c60*/  FSEL R6, R3, RZ, P2 ;  /* 0x000000ff03067208 */ /* 0x000fe20001000000 */
[----:B------:R-:W-:Y:S01]  /*3c70*/  FADD.FTZ R3, R24, R25 ;  /* 0x0000001918037221 */ /* 0x000fe20000010000 */
[----:B----4-:R-:W-:Y:S02]  /*3c80*/  F2FP.F16.F32.PACK_AB R158, R37, R36 ;  /* 0x00000024259e723e */ /* 0x010fe400000000ff */
[----:B------:R-:W0:Y:S01]  /*3c90*/  MUFU.EX2 R41, R41 ;  /* 0x0000002900297308 */ /* 0x000e220000000800 */
[--C-:B------:R-:W-:Y:S01]  /*3ca0*/  FFMA.FTZ R26, R26, UR20, -R6.reuse ;  /* 0x000000141a1a7c23 */ /* 0x100fe20008010806 */
[--C-:B------:R-:W-:Y:S01]  /*3cb0*/  FFMA.FTZ R27, R27, UR20, -R6.reuse ;  /* 0x000000141b1b7c23 */ /* 0x100fe20008010806 */
[--C-:B------:R-:W-:Y:S01]  /*3cc0*/  FFMA.FTZ R30, R30, UR20, -R6.reuse ;  /* 0x000000141e1e7c23 */ /* 0x100fe20008010806 */
[--C-:B------:R-:W-:Y:S01]  /*3cd0*/  FFMA.FTZ R31, R31, UR20, -R6.reuse ;  /* 0x000000141f1f7c23 */ /* 0x100fe20008010806 */
[--C-:B------:R-:W-:Y:S01]  /*3ce0*/  FFMA.FTZ R34, R34, UR20, -R6.reuse ;  /* 0x0000001422227c23 */ /* 0x100fe20008010806 */
[--C-:B------:R-:W-:Y:S01]  /*3cf0*/  FFMA.FTZ R35, R35, UR20, -R6.reuse ;  /* 0x0000001423237c23 */ /* 0x100fe20008010806 */
[----:B------:R-:W-:Y:S01]  /*3d00*/  FFMA.FTZ R38, R38, UR20, -R6 ;  /* 0x0000001426267c23 */ /* 0x000fe20008010806 */
[----:B------:R-:W-:Y:S01]  /*3d10*/  MUFU.EX2 R26, R26 ;  /* 0x0000001a001a7308 */ /* 0x000fe20000000800 */
[----:B------:R-:W-:Y:S01]  /*3d20*/  FADD.FTZ R10, R28, R3 ;  /* 0x000000031c0a7221 */ /* 0x000fe20000010000 */
[----:B------:R-:W-:-:S02]  /*3d30*/  @!P1 VIADD R3, R7, 0x28c40 ;  /* 0x00028c4007039836 */ /* 0x000fc40000000000 */
[--C-:B------:R-:W-:Y:S01]  /*3d40*/  FFMA.FTZ R39, R39, UR20, -R6.reuse ;  /* 0x0000001427277c23 */ /* 0x100fe20008010806 */
[----:B------:R-:W-:Y:S01]  /*3d50*/  FFMA.FTZ R42, R42, UR20, -R6 ;  /* 0x000000142a2a7c23 */ /* 0x000fe20008010806 */
[----:B------:R-:W-:Y:S01]  /*3d60*/  FADD.FTZ R13, R29, R10 ;  /* 0x0000000a1d0d7221 */ /* 0x000fe20000010000 */
[--C-:B------:R-:W-:Y:S01]  /*3d70*/  FFMA.FTZ R43, R43, UR20, -R6.reuse ;  /* 0x000000142b2b7c23 */ /* 0x100fe20008010806 */
[----:B------:R-:W-:Y:S01]  /*3d80*/  @!P1 PRMT R3, RZ, 0x654, R3 ;  /* 0x00000654ff039816 */ /* 0x000fe20000000003 */
[----:B------:R-:W3:Y:S01]  /*3d90*/  MUFU.EX2 R27, R27 ;  /* 0x0000001b001b7308 */ /* 0x000ee20000000800 */
[----:B------:R-:W-:Y:S01]  /*3da0*/  FADD.FTZ R12, R32, R13 ;  /* 0x0000000d200c7221 */ /* 0x000fe20000010000 */
[--C-:B------:R-:W-:Y:S01]  /*3db0*/  FFMA.FTZ R46, R46, UR20, -R6.reuse ;  /* 0x000000142e2e7c23 */ /* 0x100fe20008010806 */
[----:B------:R4:W-:Y:S01]  /*3dc0*/  @!P1 SYNCS.ARRIVE.TRANS64.RED.A1T0 RZ, [R3+URZ], RZ ;  /* 0x000000ff03ff99a7 */ /* 0x0009e2000810043f */
[--C-:B------:R-:W-:Y:S01]  /*3dd0*/  FFMA.FTZ R47, R47, UR20, -R6.reuse ;  /* 0x000000142f2f7c23 */ /* 0x100fe20008010806 */
[--C-:B------:R-:W-:Y:S01]  /*3de0*/  FFMA.FTZ R50, R50, UR20, -R6.reuse ;  /* 0x0000001432327c23 */ /* 0x100fe20008010806 */
[--C-:B------:R-:W-:Y:S01]  /*3df0*/  FFMA.FTZ R51, R51, UR20, -R6.reuse ;  /* 0x0000001433337c23 */ /* 0x100fe20008010806 */
[--C-:B------:R-:W-:Y:S01]  /*3e00*/  FFMA.FTZ R54, R54, UR20, -R6.reuse ;  /* 0x0000001436367c23 */ /* 0x100fe20008010806 */
[----:B------:R-:W5:Y:S01]  /*3e10*/  MUFU.EX2 R30, R30 ;  /* 0x0000001e001e7308 */ /* 0x000f620000000800 */
[----:B------:R-:W-:Y:S01]  /*3e20*/  FFMA.FTZ R6, R55, UR20, -R6 ;  /* 0x0000001437067c23 */ /* 0x000fe20008010806 */
[----:B0-----:R-:W-:-:S06]  /*3e30*/  F2FP.F16.F32.PACK_AB R160, R41, R40 ;  /* 0x0000002829a0723e */ /* 0x001fcc00000000ff */
[----:B------:R-:W4:Y:S01]  /*3e40*/  MUFU.EX2 R31, R31 ;  /* 0x0000001f001f7308 */ /* 0x000f220000000800 */
[----:B---3--:R-:W-:Y:S01]  /*3e50*/  FADD.FTZ R11, R26, R27 ;  /* 0x0000001b1a0b7221 */ /* 0x008fe20000010000 */
[----:B------:R-:W-:-:S06]  /*3e60*/  F2FP.F16.F32.PACK_AB R153, R27, R26 ;  /* 0x0000001a1b99723e */ /* 0x000fcc00000000ff */
[----:B------:R-:W0:Y:S01]  /*3e70*/  MUFU.EX2 R34, R34 ;  /* 0x0000002200227308 */ /* 0x000e220000000800 */
[----:B-----5:R-:W-:Y:S01]  /*3e80*/  FADD.FTZ R10, R30, R11 ;  /* 0x0000000b1e0a7221 */ /* 0x020fe20000010000 */
[----:B------:R-:W-:-:S04]  /*3e90*/  FADD.FTZ R11, R33, R12 ;  /* 0x0000000c210b7221 */ /* 0x000fc80000010000 */
[----:B------:R-:W-:Y:S02]  /*3ea0*/  FADD.FTZ R12, R36, R11 ;  /* 0x0000000b240c7221 */ /* 0x000fe40000010000 */
[----:B------:R-:W3:Y:S01]  /*3eb0*/  MUFU.EX2 R35, R35 ;  /* 0x0000002300237308 */ /* 0x000ee20000000800 */
[----:B----4-:R-:W-:Y:S01]  /*3ec0*/  FADD.FTZ R3, R31, R10 ;  /* 0x0000000a1f037221 */ /* 0x010fe20000010000 */
[----:B------:R-:W-:Y:S01]  /*3ed0*/  FADD.FTZ R11, R37, R12 ;  /* 0x0000000c250b7221 */ /* 0x000fe20000010000 */
[----:B------:R-:W-:Y:S01]  /*3ee0*/  F2FP.F16.F32.PACK_AB R155, R31, R30 ;  /* 0x0000001e1f9b723e */ /* 0x000fe200000000ff */
[----:B------:R-:W-:Y:S02]  /*3ef0*/  BAR.SYNC.DEFER_BLOCKING 0xf, 0x100 ;  /* 0x03c4000000007b1d */ /* 0x000fe40000010000 */
[----:B------:R-:W-:Y:S01]  /*3f00*/  FADD.FTZ R12, R40, R11 ;  /* 0x0000000b280c7221 */ /* 0x000fe20000010000 */
[----:B0-----:R-:W-:-:S03]  /*3f10*/  FADD.FTZ R10, R34, R3 ;  /* 0x00000003220a7221 */ /* 0x001fc60000010000 */
[----:B------:R-:W0:Y:S01]  /*3f20*/  MUFU.EX2 R38, R38 ;  /* 0x0000002600267308 */ /* 0x000e220000000800 */
[----:B------:R-:W-:Y:S01]  /*3f30*/  FADD.FTZ R13, R41, R12 ;  /* 0x0000000c290d7221 */ /* 0x000fe20000010000 */
[----:B---3--:R-:W-:-:S06]  /*3f40*/  FADD.FTZ R3, R35, R10 ;  /* 0x0000000a23037221 */ /* 0x008fcc0000010000 */
[----:B------:R-:W3:Y:S01]  /*3f50*/  MUFU.EX2 R39, R39 ;  /* 0x0000002700277308 */ /* 0x000ee20000000800 */
[----:B------:R-:W-:-:S07]  /*3f60*/  F2FP.F16.F32.PACK_AB R157, R35, R34 ;  /* 0x00000022239d723e */ /* 0x000fce00000000ff */
[----:B------:R-:W4:Y:S01]  /*3f70*/  MUFU.EX2 R42, R42 ;  /* 0x0000002a002a7308 */ /* 0x000f220000000800 */
[----:B0-----:R-:W-:Y:S01]  /*3f80*/  FADD.FTZ R10, R38, R3 ;  /* 0x00000003260a7221 */ /* 0x001fe20000010000 */
[----:B------:R0:W-:Y:S06]  /*3f90*/  STSM.16.M88.4 [R22+0x26800], R152 ;  /* 0x0268009816007844 */ /* 0x0001ec0000000200 */
[----:B------:R-:W5:Y:S01]  /*3fa0*/  MUFU.EX2 R43, R43 ;  /* 0x0000002b002b7308 */ /* 0x000f620000000800 */
[C---:B---3--:R-:W-:Y:S01]  /*3fb0*/  FADD.FTZ R11, R39.reuse, R10 ;  /* 0x0000000a270b7221 */ /* 0x048fe20000010000 */
[----:B------:R-:W-:-:S05]  /*3fc0*/  F2FP.F16.F32.PACK_AB R159, R39, R38 ;  /* 0x00000026279f723e */ /* 0x000fca00000000ff */
[----:B------:R0:W-:Y:S01]  /*3fd0*/  STSM.16.M88.4 [R184], R156 ;  /* 0x0000009cb8007844 */ /* 0x0001e20000000200 */
[----:B------:R-:W-:Y:S01]  /*3fe0*/  MUFU.EX2 R44, R44 ;  /* 0x0000002c002c7308 */ /* 0x000fe20000000800 */
[----:B----4-:R-:W-:-:S07]  /*3ff0*/  FADD.FTZ R10, R42, R11 ;  /* 0x0000000b2a0a7221 */ /* 0x010fce0000010000 */
[----:B------:R-:W3:Y:S01]  /*4000*/  MUFU.EX2 R46, R46 ;  /* 0x0000002e002e7308 */ /* 0x000ee20000000800 */
[C---:B-----5:R-:W-:Y:S01]  /*4010*/  FADD.FTZ R11, R43.reuse, R10 ;  /* 0x0000000a2b0b7221 */ /* 0x060fe20000010000 */
[----:B------:R-:W-:-:S06]  /*4020*/  F2FP.F16.F32.PACK_AB R161, R43, R42 ;  /* 0x0000002a2ba1723e */ /* 0x000fcc00000000ff */
[----:B------:R-:W4:Y:S08]  /*4030*/  MUFU.EX2 R45, R45 ;  /* 0x0000002d002d7308 */ /* 0x000f300000000800 */
[----:B------:R-:W5:Y:S01]  /*4040*/  MUFU.EX2 R47, R47 ;  /* 0x0000002f002f7308 */ /* 0x000f620000000800 */
[----:B---3--:R-:W-:-:S07]  /*4050*/  FADD.FTZ R10, R46, R11 ;  /* 0x0000000b2e0a7221 */ /* 0x008fce0000010000 */
[----:B------:R-:W-:Y:S01]  /*4060*/  MUFU.EX2 R48, R48 ;  /* 0x0000003000307308 */ /* 0x000fe20000000800 */
[----:B----4-:R-:W-:-:S07]  /*4070*/  F2FP.F16.F32.PACK_AB R162, R45, R44 ;  /* 0x0000002c2da2723e */ /* 0x010fce00000000ff */
[----:B------:R-:W3:Y:S01]  /*4080*/  MUFU.EX2 R49, R49 ;  /* 0x0000003100317308 */ /* 0x000ee20000000800 */
[C---:B-----5:R-:W-:Y:S01]  /*4090*/  F2FP.F16.F32.PACK_AB R163, R47.reuse, R46 ;  /* 0x0000002e2fa3723e */ /* 0x060fe200000000ff */
[----:B------:R-:W-:-:S04]  /*40a0*/  FADD.FTZ R47, R47, R10 ;  /* 0x0000000a2f2f7221 */ /* 0x000fc80000010000 */
[----:B------:R0:W-:Y:S02]  /*40b0*/  STSM.16.M88.4 [R19], R160 ;  /* 0x000000a013007844 */ /* 0x0001e40000000200 */
[----:B------:R-:W-:Y:S08]  /*40c0*/  MUFU.EX2 R50, R50 ;  /* 0x0000003200327308 */ /* 0x000ff00000000800 */
[----:B------:R-:W4:Y:S01]  /*40d0*/  MUFU.EX2 R51, R51 ;  /* 0x0000003300337308 */ /* 0x000f220000000800 */
[----:B---3--:R-:W-:-:S07]  /*40e0*/  F2FP.F16.F32.PACK_AB R164, R49, R48 ;  /* 0x0000003031a4723e */ /* 0x008fce00000000ff */
[----:B------:R-:W-:Y:S08]  /*40f0*/  MUFU.EX2 R52, R52 ;  /* 0x0000003400347308 */ /* 0x000ff00000000800 */
[----:B------:R-:W3:Y:S01]  /*4100*/  MUFU.EX2 R9, R9 ;  /* 0x0000000900097308 */ /* 0x000ee20000000800 */
[----:B----4-:R-:W-:Y:S01]  /*4110*/  F2FP.F16.F32.PACK_AB R165, R51, R50 ;  /* 0x0000003233a5723e */ /* 0x010fe200000000ff */
[----:B------:R-:W-:-:S04]  /*4120*/  FADD.FTZ R50, R50, R47 ;  /* 0x0000002f32327221 */ /* 0x000fc80000010000 */
[----:B------:R-:W-:Y:S02]  /*4130*/  FADD.FTZ R51, R51, R50 ;  /* 0x0000003233337221 */ /* 0x000fe40000010000 */
[----:B------:R-:W-:Y:S08]  /*4140*/  MUFU.EX2 R54, R54 ;  /* 0x0000003600367308 */ /* 0x000ff00000000800 */
[----:B------:R4:W5:Y:S01]  /*4150*/  MUFU.EX2 R3, R6 ;  /* 0x0000000600037308 */ /* 0x0009620000000800 */
[----:B---3--:R-:W-:Y:S01]  /*4160*/  F2FP.F16.F32.PACK_AB R166, R9, R52 ;  /* 0x0000003409a6723e */ /* 0x008fe200000000ff */
[----:B----4-:R-:W-:-:S04]  /*4170*/  FADD.FTZ R6, R44, R13 ;  /* 0x0000000d2c067221 */ /* 0x010fc80000010000 */
[----:B------:R-:W-:-:S04]  /*4180*/  FADD.FTZ R45, R45, R6 ;  /* 0x000000062d2d7221 */ /* 0x000fc80000010000 */
[----:B------:R-:W-:Y:S01]  /*4190*/  FADD.FTZ R48, R48, R45 ;  /* 0x0000002d30307221 */ /* 0x000fe20000010000 */
[----:B-----5:R-:W-:Y:S01]  /*41a0*/  F2FP.F16.F32.PACK_AB R167, R3, R54 ;  /* 0x0000003603a7723e */ /* 0x020fe200000000ff */
[----:B------:R-:W-:Y:S02]  /*41b0*/  FADD.FTZ R54, R54, R51 ;  /* 0x0000003336367221 */ /* 0x000fe40000010000 */
[----:B------:R-:W-:Y:S02]  /*41c0*/  FADD.FTZ R49, R49, R48 ;  /* 0x0000003031317221 */ /* 0x000fe40000010000 */
[----:B------:R0:W-:Y:S01]  /*41d0*/  STSM.16.M88.4 [R23], R164 ;  /* 0x000000a417007844 */ /* 0x0001e20000000200 */
[----:B------:R-:W-:Y:S01]  /*41e0*/  FADD.FTZ R3, R3, R54 ;  /* 0x0000003603037221 */ /* 0x000fe20000010000 */
[----:B------:R-:W-:-:S04]  /*41f0*/  FADD.FTZ R6, R52, R49 ;  /* 0x0000003134067221 */ /* 0x000fc80000010000 */
[----:B------:R-:W-:Y:S01]  /*4200*/  FADD.FTZ R6, R9, R6 ;  /* 0x0000000609067221 */ /* 0x000fe20000010000 */
[----:B------:R-:W-:Y:S06]  /*4210*/  @!P0 BRA `(.L_x_3230) ;  /* 0x0000000000048947 */ /* 0x000fec0003800000 */
[----:B------:R-:W-:Y:S01]  /*4220*/  BPT.TRAP 0x1 ;  /* 0x000000040000795c */ /* 0x000fe20000300000 */
.L_x_3230:
[----:B------:R3:W4:Y:S01]  /*4230*/  SYNCS.PHASECHK.TRANS64.TRYWAIT P2, [R7+URZ+0x28c50], R8 ;  /* 0x028c5008070075a7 */ /* 0x000722000804017f */
[----:B------:R-:W-:Y:S05]  /*4240*/  @!P0 BRA `(.L_x_3231) ;  /* 0x0000000000048947 */ /* 0x000fea0003800000 */
[----:B------:R-:W-:Y:S01]  /*4250*/  BPT.TRAP 0x1 ;  /* 0x000000040000795c */ /* 0x000fe20000300000 */
.L_x_3231:
[----:B------:R-:W-:Y:S01]  /*4260*/  ULOP3.LUT UR51, UR51, 0x2000000, URZ, 0xfc, !UPT ;  /* 0x0200000033337892 */ /* 0x000fe2000f8efc3f */
[----:B----4-:R-:W-:Y:S11]  /*4270*/  @P2 BRA `(.L_x_3232) ;  /* 0x0000000000082947 */ /* 0x010ff60003800000 */
[----:B------:R-:W4:Y:S02]  /*4280*/  SYNCS.PHASECHK.TRANS64.TRYWAIT P2, [R7+URZ+0x28c50], R8 ;  /* 0x028c5008070075a7 */ /* 0x000f24000804017f */
[----:B----4-:R-:W-:Y:S05]  /*4290*/  @!P2 BRA `(.L_x_3233) ;  /* 0x0000009400f4a947 */ /* 0x010fea0003800000 */
.L_x_3232:
[----:B------:R-:W-:Y:S01]  /*42a0*/  ULEA UR10, UR39, UR51, 0xc ;  /* 0x00000033270a7291 */ /* 0x000fe2000f8e603f */
[----:B------:R-:W-:Y:S01]  /*42b0*/  WARPGROUP.ARRIVE ;  /* 0x00000000000079c5 */ /* 0x000fe20000000000 */
[----:B------:R-:W-:Y:S01]  /*42c0*/  UMOV UR7, 0x40000040 ;  /* 0x4000004000077882 */ /* 0x000fe20000000000 */
[----:B------:R-:W-:Y:S01]  /*42d0*/  UISETP.GE.AND UP0, UPT, UR50, 0x41, UPT ;  /* 0x000000413200788c */ /* 0x000fe2000bf06270 */
[----:B-1234-:R-:W-:-:S03]  /*42e0*/  @!P1 VIADD R7, R7, 0x28c60 ;  /* 0x00028c6007079836 */ /* 0x01efc60000000000 */
[----:B------:R-:W-:Y:S02]  /*42f0*/  UMOV UR6, UR10 ;  /* 0x0000000a00067c82 */ /* 0x000fe40008000000 */
[----:B------:R-:W-:Y:S01]  /*4300*/  HGMMA.64x256x16.F32 R24, R152, gdesc[UR4].tnspB, RZ, !UPT, gsb0 ;  /* 0x43e0000498187df0 */ /* 0x000fe2000c0008ff */
[----:B------:R-:W-:Y:S01]  /*4310*/  UIADD3 UR6, UR10, 0x80, URZ ;  /* 0x000000800a067890 */ /* 0x000fe2000fffe03f */
[----:B------:R-:W-:Y:S01]  /*4320*/  PLOP3.LUT P2, PT, PT, PT, UP0, 0x80, 0x0 ;  /* 0x000000000000781c */ /* 0x000fe20003f4f008 */
[----:B------:R-:W-:Y:S01]  /*4330*/  UMOV UR7, 0x40000040 ;  /* 0x4000004000077882 */ /* 0x000fe20000000000 */
[----:B------:R-:W-:Y:S01]  /*4340*/  @!P1 PRMT R7, RZ, 0x654, R7 ;  /* 0x00000654ff079816 */ /* 0x000fe20000000007 */
[----:B------:R-:W-:Y:S02]  /*4350*/  WARPGROUP.DEPBAR.LE gsb0, 0x0 ;  /* 0x00008000000079c5 */ /* 0x000fe40000010000 */
[----:B------:R-:W-:-:S15]  /*4360*/  WARPGROUP.ARRIVE ;  /* 0x00000000000079c5 */ /* 0x000fde0000000000 */
[----:B------:R-:W-:-:S06]  /*4370*/  NOP ;  /* 0x0000000000007918 */ /* 0x000fcc0000000000 */
[----:B------:R-:W-:Y:S01]  /*4380*/  HGMMA.64x256x16.F32 R24, R156, gdesc[UR4].tnspB, R24, gsb0 ;  /* 0x43e000049c187df0 */ /* 0x000fe20008000818 */
[----:B------:R-:W-:Y:S01]  /*4390*/  UIADD3 UR6, UR10, 0x100, URZ ;  /* 0x000001000a067890 */ /* 0x000fe2000fffe03f */
[----:B------:R-:W-:Y:S01]  /*43a0*/  UMOV UR7, 0x40000040 ;  /* 0x4000004000077882 */ /* 0x000fe20000000000 */
[----:B------:R-:W-:Y:S02]  /*43b0*/  WARPGROUP.DEPBAR.LE gsb0, 0x0 ;  /* 0x00008000000079c5 */ /* 0x000fe40000010000 */
[----:B------:R-:W-:-:S15]  /*43c0*/  WARPGROUP.ARRIVE ;  /* 0x00000000000079c5 */ /* 0x000fde0000000000 */
[----:B------:R-:W-:-:S08]  /*43d0*/  NOP ;  /* 0x0000000000007918 */ /* 0x000fd00000000000 */
[----:B------:R-:W-:Y:S01]  /*43e0*/  HGMMA.64x256x16.F32 R24, R160, gdesc[UR4].tnspB, R24, gsb0 ;  /* 0x43e00004a0187df0 */ /* 0x000fe20008000818 */
[----:B------:R-:W-:Y:S01]  /*43f0*/  UIADD3 UR6, UR10, 0x180, URZ ;  /* 0x000001800a067890 */ /* 0x000fe2000fffe03f */
[----:B------:R-:W-:Y:S01]  /*4400*/  UMOV UR7, 0x40000040 ;  /* 0x4000004000077882 */ /* 0x000fe20000000000 */
[----:B------:R-:W-:Y:S02]  /*4410*/  WARPGROUP.DEPBAR.LE gsb0, 0x0 ;  /* 0x00008000000079c5 */ /* 0x000fe40000010000 */
[----:B------:R-:W-:-:S15]  /*4420*/  WARPGROUP.ARRIVE ;  /* 0x00000000000079c5 */ /* 0x000fde0000000000 */
[----:B------:R-:W-:-:S08]  /*4430*/  NOP ;  /* 0x0000000000007918 */ /* 0x000fd00000000000 */
[----:B------:R-:W-:Y:S03]  /*4440*/  HGMMA.64x256x16.F32 R24, R164, gdesc[UR4].tnspB, R24, gsb0 ;  /* 0x43e00004a4187df0 */ /* 0x000fe60008000818 */
[----:B------:R-:W-:Y:S02]  /*4450*/  WARPGROUP.DEPBAR.LE gsb0, 0x0 ;  /* 0x00008000000079c5 */ /* 0x000fe40000010000 */
[----:B------:R-:W-:Y:S01]  /*4460*/  @!PT LDS RZ, [RZ] ;  /* 0x00000000fffff984 */ /* 0x000fe20000000800 */
[----:B------:R-:W-:Y:S01]  /*4470*/  @!PT LDS RZ, [RZ] ;  /* 0x00000000fffff984 */ /* 0x000fe20000000800 */
[----:B------:R-:W-:Y:S01]  /*4480*/  @!PT LDS RZ, [RZ] ;  /* 0x00000000fffff984 */ /* 0x000fe20000000800 */
[----:B------:R-:W-:Y:S01]  /*4490*/  @!PT LDS RZ, [RZ] ;  /* 0x00000000fffff984 */ /* 0x000fe20000000800 */
[----:B------:R1:W-:Y:S06]  /*44a0*/  MEMBAR.ALL.CTA ;  /* 0x0000000000007992 */ /* 0x0003ec0000008000 */
[----:B-1----:R-:W1:Y:S02]  /*44b0*/  FENCE.VIEW.ASYNC.S ;  /* 0x00000000000073c6 */ /* 0x002e640000000000 */
[----:B-1----:R-:W-:Y:S01]  /*44c0*/  NOP ;  /* 0x0000000000007918 */ /* 0x002fe20000000000 */
[----:B------:R-:W-:Y:S06]  /*44d0*/  BAR.ARV 0xe, 0x100 ;  /* 0x0384000000007b1d */ /* 0x000fec0000002000 */
[----:B------:R1:W-:Y:S01]  /*44e0*/  @!P1 SYNCS.ARRIVE.TRANS64.RED.A1T0 RZ, [R7+URZ], RZ ;  /* 0x000000ff07ff99a7 */ /* 0x0003e2000810043f */
[----:B------:R-:W-:Y:S05]  /*44f0*/  @!P2 BRA `(.L_x_3234) ;  /* 0x0000001c0048a947 */ /* 0x000fea0003800000 */
[----:B------:R-:W-:Y:S01]  /*4500*/  IMAD.MOV.U32 R8, RZ, RZ, R5 ;  /* 0x000000ffff087224 */ /* 0x000fe200078e0005 */
[----:B------:R-:W-:Y:S01]  /*4510*/  UIADD3 UR49, UR49, -0x2, URZ ;  /* 0xfffffffe31317890 */ /* 0x000fe2000fffe03f */
[----:B------:R-:W-:Y:S01]  /*4520*/  IMAD.MOV.U32 R13, RZ, RZ, R4 ;  /* 0x000000ffff0d7224 */ /* 0x000fe200078e0004 */
[----:B------:R-:W-:Y:S01]  /*4530*/  UMOV UR21, UR39 ;  /* 0x0000002700157c82 */ /* 0x000fe20008000000 */
[----:B------:R-:W-:Y:S01]  /*4540*/  ULDC UR22, c[0x0][0x9d8] ;  /* 0x0002760000167ab9 */ /* 0x000fe20000000800 */
[----:B------:R-:W-:-:S08]  /*4550*/  ULDC UR20, c[0x0][0x988] ;  /* 0x0002620000147ab9 */ /* 0x000fd00000000800 */
.L_x_3243:
[----:B------:R-:W-:Y:S01]  /*4560*/  UIADD3 UR39, UR21, 0x1, URZ ;  /* 0x0000000115277890 */ /* 0x000fe2000fffe03f */
[----:B------:R-:W-:Y:S01]  /*4570*/  IMAD.U32 R4, RZ, RZ, UR49 ;  /* 0x00000031ff047e24 */ /* 0x000fe2000f8e00ff */
[----:B------:R-:W-:Y:S02]  /*4580*/  UIADD3 UR49, UR49, -0x1, URZ ;  /* 0xffffffff31317890 */ /* 0x000fe4000fffe03f */
[----:B------:R-:W-:Y:S02]  /*4590*/  UISETP.NE.AND UP0, UPT, UR39, 0x2, UPT ;  /* 0x000000022700788c */ /* 0x000fe4000bf05270 */
[----:B------:R-:W-:Y:S02]  /*45a0*/  ISETP.GT.AND P2, PT, R4, RZ, PT ;  /* 0x000000ff0400720c */ /* 0x000fe40003f44270 */
[----:B------:R-:W-:Y:S02]  /*45b0*/  USEL UR6, URZ, 0x1, UP0 ;  /* 0x000000013f067887 */ /* 0x000fe40008000000 */
[----:B------:R-:W-:-:S02]  /*45c0*/  USEL UR39, UR39, URZ, UP0 ;  /* 0x0000003f27277287 */ /* 0x000fc40008000000 */
[----:B------:R-:W-:Y:S01]  /*45d0*/  ULOP3.LUT UR38, UR38, UR6, URZ, 0x3c, !UPT ;  /* 0x0000000626267292 */ /* 0x000fe2000f8e3c3f */
[----:B012---:R-:W-:Y:S11]  /*45e0*/  @!P0 BRA `(.L_x_3235) ;  /* 0x0000000000048947 */ /* 0x007ff60003800000 */
[----:B------:R-:W-:Y:S01]  /*45f0*/  BPT.TRAP 0x1 ;  /* 0x000000040000795c */ /* 0x000fe20000300000 */
.L_x_3235:
[----:B------:R-:W-:Y:S01]  /*4600*/  ULEA UR23, UR39, UR41, 0x3 ;  /* 0x0000002927177291 */ /* 0x000fe2000f8e183f */
[----:B-1----:R-:W-:-:S05]  /*4610*/  IMAD.U32 R7, RZ, RZ, UR38 ;  /* 0x00000026ff077e24 */ /* 0x002fca000f8e00ff */
[----:B------:R-:W-:-:S04]  /*4620*/  SHF.L.U32 R7, R7, 0x1f, RZ ;  /* 0x0000001f07077819 */ /* 0x000fc800000006ff */
[----:B------:R1:W2:Y:S01]  /*4630*/  SYNCS.PHASECHK.TRANS64.TRYWAIT P3, [UR23+0x28c30], R7 ;  /* 0x028c3007ff0075a7 */ /* 0x0002a20008060157 */
[----:B------:R-:W-:Y:S05]  /*4640*/  @!P0 BRA `(.L_x_3236) ;  /* 0x0000000000048947 */ /* 0x000fea0003800000 */
[----:B------:R-:W-:Y:S01]  /*4650*/  BPT.TRAP 0x1 ;  /* 0x000000040000795c */ /* 0x000fe20000300000 */
.L_x_3236:
[----:B--2---:R-:W-:Y:S05]  /*4660*/  @P3 BRA `(.L_x_3237) ;  /* 0x0000000000083947 */ /* 0x004fea0003800000 */
[----:B------:R-:W2:Y:S02]  /*4670*/  SYNCS.PHASECHK.TRANS64.TRYWAIT P3, [UR23+0x28c30], R7 ;  /* 0x028c3007ff0075a7 */ /* 0x000ea40008060157 */
[----:B--2---:R-:W-:Y:S05]  /*4680*/  @!P3 BRA `(.L_x_3238) ;  /* 0x00000094000cb947 */ /* 0x004fea0003800000 */
.L_x_3237:
[----:B------:R-:W-:Y:S01]  /*4690*/  R2UR UR18, R0 ;  /* 0x00000000001272ca */ /* 0x000fe200000e0000 */
[----:B------:R-:W-:Y:S01]  /*46a0*/  UIADD3 UR6, UR41, 0x20400, URZ ;  /* 0x0002040029067890 */ /* 0x000fe2000fffe03f */
[----:B0-----:R-:W-:Y:S01]  /*46b0*/  WARPGROUP.ARRIVE ;  /* 0x00000000000079c5 */ /* 0x001fe20000000000 */
[----:B------:R-:W-:Y:S01]  /*46c0*/  UMOV UR19, 0x40000040 ;  /* 0x4000004000137882 */ /* 0x000fe20000000000 */
[----:B------:R-:W-:Y:S01]  /*46d0*/  UMOV UR17, 0x40000040 ;  /* 0x4000004000117882 */ /* 0x000fe20000000000 */
[----:B------:R-:W-:Y:S01]  /*46e0*/  USHF.R.U32.HI UR6, URZ, 0x4, UR6 ;  /* 0x000000043f067899 */ /* 0x000fe20008011606 */
[----:B------:R-:W-:Y:S01]  /*46f0*/  UMOV UR7, 0x40000040 ;  /* 0x4000004000077882 */ /* 0x000fe20000000000 */
[----:B------:R-:W-:Y:S02]  /*4700*/  UMOV UR11, 0x40000040 ;  /* 0x40000040000b7882 */ /* 0x000fe40000000000 */
[----:B------:R-:W-:Y:S01]  /*4710*/  ULOP3.LUT UR6, UR6, 0x3fff, URZ, 0xc0, !UPT ;  /* 0x00003fff06067892 */ /* 0x000fe2000f8ec03f */
[----:B------:R-:W-:-:S03]  /*4720*/  UMOV UR15, 0x40000040 ;  /* 0x40000040000f7882 */ /* 0x000fc60000000000 */
[----:B------:R-:W-:Y:S02]  /*4730*/  ULEA UR18, UR39, UR18, 0x9 ;  /* 0x0000001227127291 */ /* 0x000fe4000f8e483f */
[----:B------:R-:W-:Y:S02]  /*4740*/  ULOP3.LUT UR16, UR6, 0x10000, URZ, 0xfc, !UPT ;  /* 0x0001000006107892 */ /* 0x000fe4000f8efc3f */
[----:B------:R-:W-:Y:S02]  /*4750*/  UIADD3 UR6, UR18, 0x2, URZ ;  /* 0x0000000212067890 */ /* 0x000fe4000fffe03f */
[----:B------:R-:W-:Y:S02]  /*4760*/  UIADD3 UR10, UR18, 0x4, URZ ;  /* 0x00000004120a7890 */ /* 0x000fe4000fffe03f */
[----:B------:R-:W-:-:S03]  /*4770*/  UIADD3 UR14, UR18, 0x6, URZ ;  /* 0x00000006120e7890 */ /* 0x000fc6000fffe03f */
[----:B------:R-:W-:Y:S03]  /*4780*/  HGMMA.64x64x16.F32 R152, gdesc[UR16], RZ, !UPT, gsb0 ;  /* 0x00e00000109879f0 */ /* 0x000fe6000c0008ff */
[----:B------:R-:W-:Y:S02]  /*4790*/  WARPGROUP.DEPBAR.LE gsb0, 0x0 ;  /* 0x00008000000079c5 */ /* 0x000fe40000010000 */
[----:B------:R-:W-:-:S06]  /*47a0*/  WARPGROUP.ARRIVE ;  /* 0x00000000000079c5 */ /* 0x000fcc0000000000 */
[----:B------:R-:W-:Y:S03]  /*47b0*/  HGMMA.64x64x16.F32 R152, gdesc[UR4], R152, gsb0 ;  /* 0x00e00000049879f0 */ /* 0x000fe60008000898 */
        /* <DEDUP_REMOVED lines=30> */
[----:B--2---:R-:W-:Y:S01]  /*49a0*/  FMNMX.FTZ R4, R14, R13, !PT ;  /* 0x0000000d0e047209 */ /* 0x004fe20007810000 */
[----:B------:R-:W-:Y:S01]  /*49b0*/  FMUL.FTZ R156, R162, UR22 ;  /* 0x00000016a29c7c20 */ /* 0x000fe20008410000 */
[----:B------:R-:W-:Y:S01]  /*49c0*/  FMUL.FTZ R162, R166, UR22 ;  /* 0x00000016a6a27c20 */ /* 0x000fe20008410000 */
[----:B------:R-:W-:Y:S01]  /*49d0*/  FMUL.FTZ R172, R175, UR22 ;  /* 0x00000016afac7c20 */ /* 0x000fe20008410000 */
[----:B------:R-:W-:Y:S01]  /*49e0*/  FMUL.FTZ R166, R170, UR22 ;  /* 0x00000016aaa67c20 */ /* 0x000fe20008410000 */
[----:B------:R-:W-:Y:S01]  /*49f0*/  FMUL.FTZ R170, R178, UR22 ;  /* 0x00000016b2aa7c20 */ /* 0x000fe20008410000 */
[----:B------:R-:W-:Y:S01]  /*4a00*/  IMAD.U32 R181, RZ, RZ, UR21 ;  /* 0x00000015ffb57e24 */ /* 0x000fe2000f8e00ff */
[----:B------:R-:W2:Y:S01]  /*4a10*/  MUFU.TANH R20, R20 ;  /* 0x0000001400147308 */ /* 0x000ea20000002400 */
[----:B0-----:R-:W-:-:S07]  /*4a20*/  FMNMX.FTZ R4, R5, R4, !PT ;  /* 0x0000000405047209 */ /* 0x001fce0007810000 */
[----:B------:R-:W0:Y:S01]  /*4a30*/  MUFU.TANH R21, R21 ;  /* 0x0000001500157308 */ /* 0x000e220000002400 */
[----:B---3--:R-:W-:-:S07]  /*4a40*/  FMNMX.FTZ R165, R15, R4, !PT ;  /* 0x000000040fa57209 */ /* 0x008fce0007810000 */
[----:B------:R-:W3:Y:S01]  /*4a50*/  MUFU.TANH R152, R152 ;  /* 0x0000009800987308 */ /* 0x000ee20000002400 */
[----:B--2---:R-:W-:-:S07]  /*4a60*/  FMNMX.FTZ R4, R20, R165, !PT ;  /* 0x000000a514047209 */ /* 0x004fce0007810000 */
[----:B------:R-:W2:Y:S01]  /*4a70*/  MUFU.TANH R153, R153 ;  /* 0x0000009900997308 */ /* 0x000ea20000002400 */
[----:B0-----:R-:W-:-:S07]  /*4a80*/  FMNMX.FTZ R165, R21, R4, !PT ;  /* 0x0000000415a57209 */ /* 0x001fce0007810000 */
[----:B------:R-:W0:Y:S01]  /*4a90*/  MUFU.TANH R154, R154 ;  /* 0x0000009a009a7308 */ /* 0x000e220000002400 */
[----:B---3--:R-:W-:Y:S01]  /*4aa0*/  FMNMX.FTZ R4, R152, R165, !PT ;  /* 0x000000a598047209 */ /* 0x008fe20007810000 */
[----:B------:R-:W-:-:S06]  /*4ab0*/  FMUL.FTZ R165, R180, UR22 ;  /* 0x00000016b4a57c20 */ /* 0x000fcc0008410000 */
[----:B------:R-:W3:Y:S01]  /*4ac0*/  MUFU.TANH R155, R155 ;  /* 0x0000009b009b7308 */ /* 0x000ee20000002400 */
[----:B--2---:R-:W-:-:S07]  /*4ad0*/  FMNMX.FTZ R169, R153, R4, !PT ;  /* 0x0000000499a97209 */ /* 0x004fce0007810000 */
        /* <DEDUP_REMOVED lines=13> */
[----:B0-----:R-:W-:Y:S01]  /*4bb0*/  FMNMX.FTZ R4, R164, R169, !PT ;  /* 0x000000a9a4047209 */ /* 0x001fe20007810000 */
[----:B------:R-:W-:Y:S01]  /*4bc0*/  FMUL.FTZ R169, R174, UR22 ;  /* 0x00000016aea97c20 */ /* 0x000fe20008410000 */
[----:B------:R-:W-:-:S05]  /*4bd0*/  FMUL.FTZ R174, R183, UR22 ;  /* 0x00000016b7ae7c20 */ /* 0x000fca0008410000 */
[----:B------:R-:W0:Y:S01]  /*4be0*/  MUFU.TANH R9, R9 ;  /* 0x0000000900097308 */ /* 0x000e220000002400 */
[----:B---3--:R-:W-:-:S07]  /*4bf0*/  FMNMX.FTZ R163, R165, R4, !PT ;  /* 0x00000004a5a37209 */ /* 0x008fce0007810000 */
[----:B------:R-:W3:Y:S01]  /*4c00*/  MUFU.TANH R10, R10 ;  /* 0x0000000a000a7308 */ /* 0x000ee20000002400 */
[----:B--2---:R-:W-:Y:S01]  /*4c10*/  FMNMX.FTZ R4, R168, R163, !PT ;  /* 0x000000a3a8047209 */ /* 0x004fe20007810000 */
[----:B------:R-:W-:Y:S01]  /*4c20*/  FMUL.FTZ R163, R167, UR22 ;  /* 0x00000016a7a37c20 */ /* 0x000fe20008410000 */
[----:B------:R-:W-:Y:S01]  /*4c30*/  FMUL.FTZ R167, R171, UR22 ;  /* 0x00000016aba77c20 */ /* 0x000fe20008410000 */
[----:B------:R-:W-:Y:S02]  /*4c40*/  FMUL.FTZ R171, R179, UR22 ;  /* 0x00000016b3ab7c20 */ /* 0x000fe40008410000 */
[----:B------:R-:W2:Y:S02]  /*4c50*/  SHFL.BFLY PT, R173, R4, 0x2, 0x1f ;  /* 0x0c401f0004ad7f89 */ /* 0x000ea400000e0000 */
[----:B------:R-:W4:Y:S08]  /*4c60*/  MUFU.TANH R11, R11 ;  /* 0x0000000b000b7308 */ /* 0x000f300000002400 */
[----:B------:R-:W5:Y:S08]  /*4c70*/  MUFU.TANH R12, R12 ;  /* 0x0000000c000c7308 */ /* 0x000f700000002400 */
[----:B------:R-:W1:Y:S01]  /*4c80*/  MUFU.TANH R156, R156 ;  /* 0x0000009c009c7308 */ /* 0x000e620000002400 */
[----:B--2---:R-:W-:-:S02]  /*4c90*/  FMNMX.FTZ R176, R4, R173, !PT ;  /* 0x000000ad04b07209 */ /* 0x004fc40007810000 */
[----:B0-----:R-:W-:-:S05]  /*4ca0*/  FMNMX.FTZ R173, R9, R8, !PT ;  /* 0x0000000809ad7209 */ /* 0x001fca0007810000 */
[----:B------:R-:W0:Y:S01]  /*4cb0*/  MUFU.TANH R158, R158 ;  /* 0x0000009e009e7308 */ /* 0x000e220000002400 */
[----:B------:R-:W2:Y:S01]  /*4cc0*/  SHFL.BFLY PT, R177, R176, 0x1, 0x1f ;  /* 0x0c201f00b0b17f89 */ /* 0x000ea200000e0000 */
[----:B---3--:R-:W-:Y:S01]  /*4cd0*/  FMNMX.FTZ R4, R10, R173, !PT ;  /* 0x000000ad0a047209 */ /* 0x008fe20007810000 */
[----:B------:R-:W-:-:S03]  /*4ce0*/  FMUL.FTZ R173, R182, UR22 ;  /* 0x00000016b6ad7c20 */ /* 0x000fc60008410000 */
[----:B----4-:R-:W-:Y:S02]  /*4cf0*/  FMNMX.FTZ R175, R11, R4, !PT ;  /* 0x000000040baf7209 */ /* 0x010fe40007810000 */
[----:B------:R-:W3:Y:S02]  /*4d00*/  MUFU.TANH R162, R162 ;  /* 0x000000a200a27308 */ /* 0x000ee40000002400 */
[----:B-----5:R-:W-:-:S04]  /*4d10*/  FMNMX.FTZ R175, R12, R175, !PT ;  /* 0x000000af0caf7209 */ /* 0x020fc80007810000 */
[----:B-1----:R-:W-:Y:S02]  /*4d20*/  FMNMX.FTZ R175, R156, R175, !PT ;  /* 0x000000af9caf7209 */ /* 0x002fe40007810000 */
[----:B------:R-:W1:Y:S02]  /*4d30*/  MUFU.TANH R163, R163 ;  /* 0x000000a300a37308 */ /* 0x000e640000002400 */
[----:B0-----:R-:W-:-:S06]  /*4d40*/  FMNMX.FTZ R175, R158, R175, !PT ;  /* 0x000000af9eaf7209 */ /* 0x001fcc0007810000 */
[----:B------:R-:W0:Y:S01]  /*4d50*/  MUFU.TANH R166, R166 ;  /* 0x000000a600a67308 */ /* 0x000e220000002400 */
[----:B--2---:R-:W-:Y:S02]  /*4d60*/  FMNMX.FTZ R4, R176, R177, !PT ;  /* 0x000000b1b0047209 */ /* 0x004fe40007810000 */
[----:B---3--:R-:W-:-:S03]  /*4d70*/  FMNMX.FTZ R176, R162, R175, !PT ;  /* 0x000000afa2b07209 */ /* 0x008fc60007810000 */
[C---:B------:R-:W-:Y:S02]  /*4d80*/  FMUL.FTZ R180, R4.reuse, UR20 ;  /* 0x0000001404b47c20 */ /* 0x040fe40008410000 */
[----:B------:R-:W2:Y:S01]  /*4d90*/  MUFU.TANH R167, R167 ;  /* 0x000000a700a77308 */ /* 0x000ea20000002400 */
[----:B-1----:R-:W-:Y:S01]  /*4da0*/  FMNMX.FTZ R175, R163, R176, !PT ;  /* 0x000000b0a3af7209 */ /* 0x002fe20007810000 */
[----:B------:R-:W-:Y:S01]  /*4db0*/  FADD.FTZ R13, -R4, R13 ;  /* 0x0000000d040d7221 */ /* 0x000fe20000010100 */
[--C-:B------:R-:W-:Y:S01]  /*4dc0*/  FFMA.FTZ R177, R5, UR20, -R180.reuse ;  /* 0x0000001405b17c23 */ /* 0x100fe200080108b4 */
[--C-:B------:R-:W-:Y:S01]  /*4dd0*/  FFMA.FTZ R14, R14, UR20, -R180.reuse ;  /* 0x000000140e0e7c23 */ /* 0x100fe200080108b4 */
[--C-:B------:R-:W-:Y:S01]  /*4de0*/  FFMA.FTZ R15, R15, UR20, -R180.reuse ;  /* 0x000000140f0f7c23 */ /* 0x100fe200080108b4 */
[----:B------:R-:W-:Y:S01]  /*4df0*/  FMUL.FTZ R13, R13, UR20 ;  /* 0x000000140d0d7c20 */ /* 0x000fe20008410000 */
[--C-:B------:R-:W-:Y:S01]  /*4e00*/  FFMA.FTZ R20, R20, UR20, -R180.reuse ;  /* 0x0000001414147c23 */ /* 0x100fe200080108b4 */
[----:B------:R-:W1:Y:S01]  /*4e10*/  MUFU.TANH R169, R169 ;  /* 0x000000a900a97308 */ /* 0x000e620000002400 */
[----:B0-----:R-:W-:Y:S01]  /*4e20*/  FMNMX.FTZ R176, R166, R175, !PT ;  /* 0x000000afa6b07209 */ /* 0x001fe20007810000 */
[--C-:B------:R-:W-:Y:S01]  /*4e30*/  FFMA.FTZ R21, R21, UR20, -R180.reuse ;  /* 0x0000001415157c23 */ /* 0x100fe200080108b4 */
[--C-:B------:R-:W-:Y:S01]  /*4e40*/  FFMA.FTZ R153, R153, UR20, -R180.reuse ;  /* 0x0000001499997c23 */ /* 0x100fe200080108b4 */
[--C-:B------:R-:W-:Y:S01]  /*4e50*/  FFMA.FTZ R178, R154, UR20, -R180.reuse ;  /* 0x000000149ab27c23 */ /* 0x100fe200080108b4 */
[--C-:B------:R-:W-:Y:S01]  /*4e60*/  FFMA.FTZ R155, R155, UR20, -R180.reuse ;  /* 0x000000149b9b7c23 */ /* 0x100fe200080108b4 */
[--C-:B------:R-:W-:Y:S01]  /*4e70*/  FFMA.FTZ R190, R160, UR20, -R180.reuse ;  /* 0x00000014a0be7c23 */ /* 0x100fe200080108b4 */
[--C-:B------:R-:W-:Y:S01]  /*4e80*/  FFMA.FTZ R164, R164, UR20, -R180.reuse ;  /* 0x00000014a4a47c23 */ /* 0x100fe200080108b4 */
[----:B------:R-:W0:Y:S01]  /*4e90*/  MUFU.TANH R172, R172 ;  /* 0x000000ac00ac7308 */ /* 0x000e220000002400 */
[----:B--2---:R-:W-:Y:S01]  /*4ea0*/  FMNMX.FTZ R176, R167, R176, !PT ;  /* 0x000000b0a7b07209 */ /* 0x004fe20007810000 */
[----:B------:R-:W-:-:S06]  /*4eb0*/  FFMA.FTZ R168, R168, UR20, -R180 ;  /* 0x00000014a8a87c23 */ /* 0x000fcc00080108b4 */
        /* <DEDUP_REMOVED lines=8> */
[----:B------:R-:W1:Y:S01]  /*4f40*/  MUFU.EX2 R13, R13 ;  /* 0x0000000d000d7308 */ /* 0x000e620000000800 */
[----:B0-----:R-:W-:Y:S01]  /*4f50*/  FMNMX.FTZ R5, R173, R176, !PT ;  /* 0x000000b0ad057209 */ /* 0x001fe20007810000 */
[----:B------:R-:W-:-:S06]  /*4f60*/  FFMA.FTZ R176, R152, UR20, -R180 ;  /* 0x0000001498b07c23 */ /* 0x000fcc00080108b4 */
[----:B------:R-:W0:Y:S01]  /*4f70*/  MUFU.EX2 R14, R14 ;  /* 0x0000000e000e7308 */ /* 0x000e220000000800 */
[----:B--2---:R-:W-:-:S05]  /*4f80*/  FMNMX.FTZ R5, R174, R5, !PT ;  /* 0x00000005ae057209 */ /* 0x004fca0007810000 */
[----:B------:R-:W2:Y:S02]  /*4f90*/  SHFL.BFLY PT, R182, R5, 0x2, 0x1f ;  /* 0x0c401f0005b67f89 */ /* 0x000ea400000e0000 */
[----:B------:R-:W3:Y:S01]  /*4fa0*/  MUFU.EX2 R175, R177 ;  /* 0x000000b100af7308 */ /* 0x000ee20000000800 */
[-C--:B-1----:R-:W-:Y:S01]  /*4fb0*/  FMUL.FTZ R24, R24, R13.reuse ;  /* 0x0000000d18187220 */ /* 0x082fe20000410000 */
[-C--:B------:R-:W-:Y:S01]  /*4fc0*/  FMUL.FTZ R25, R25, R13.reuse ;  /* 0x0000000d19197220 */ /* 0x080fe20000410000 */
[-C--:B------:R-:W-:Y:S01]  /*4fd0*/  FMUL.FTZ R28, R28, R13.reuse ;  /* 0x0000000d1c1c7220 */ /* 0x080fe20000410000 */
[-C--:B------:R-:W-:Y:S01]  /*4fe0*/  FMUL.FTZ R29, R29, R13.reuse ;  /* 0x0000000d1d1d7220 */ /* 0x080fe20000410000 */
[-C--:B------:R-:W-:Y:S01]  /*4ff0*/  FMUL.FTZ R32, R32, R13.reuse ;  /* 0x0000000d20207220 */ /* 0x080fe20000410000 */
[-C--:B------:R-:W-:Y:S01]  /*5000*/  FMUL.FTZ R33, R33, R13.reuse ;  /* 0x0000000d21217220 */ /* 0x080fe20000410000 */
[-C--:B------:R-:W-:Y:S01]  /*5010*/  FMUL.FTZ R36, R36, R13.reuse ;  /* 0x0000000d24247220 */ /* 0x080fe20000410000 */
[----:B------:R-:W1:Y:S01]  /*5020*/  MUFU.EX2 R15, R15 ;  /* 0x0000000f000f7308 */ /* 0x000e620000000800 */
[----:B0-----:R-:W-:Y:S01]  /*5030*/  FFMA.FTZ R6, R13, R6, R14 ;  /* 0x000000060d067223 */ /* 0x001fe2000001000e */
[-C--:B------:R-:W-:Y:S01]  /*5040*/  FMUL.FTZ R37, R37, R13.reuse ;  /* 0x0000000d25257220 */ /* 0x080fe20000410000 */
[-C--:B------:R-:W-:Y:S01]  /*5050*/  FMUL.FTZ R40, R40, R13.reuse ;  /* 0x0000000d28287220 */ /* 0x080fe20000410000 */
[-C--:B------:R-:W-:Y:S01]  /*5060*/  FMUL.FTZ R41, R41, R13.reuse ;  /* 0x0000000d29297220 */ /* 0x080fe20000410000 */
[-C--:B------:R-:W-:Y:S01]  /*5070*/  FMUL.FTZ R44, R44, R13.reuse ;  /* 0x0000000d2c2c7220 */ /* 0x080fe20000410000 */
[-C--:B------:R-:W-:Y:S01]  /*5080*/  FMUL.FTZ R45, R45, R13.reuse ;  /* 0x0000000d2d2d7220 */ /* 0x080fe20000410000 */
[-C--:B------:R-:W-:Y:S01]  /*5090*/  FMUL.FTZ R48, R48, R13.reuse ;  /* 0x0000000d30307220 */ /* 0x080fe20000410000 */
[----:B------:R-:W0:Y:S01]  /*50a0*/  MUFU.EX2 R20, R20 ;  /* 0x0000001400147308 */ /* 0x000e220000000800 */
[----:B---3--:R-:W-:Y:S01]  /*50b0*/  FADD.FTZ R6, R175, R6 ;  /* 0x00000006af067221 */ /* 0x008fe20000010000 */
[-C--:B------:R-:W-:Y:S01]  /*50c0*/  FMUL.FTZ R49, R49, R13.reuse ;  /* 0x0000000d31317220 */ /* 0x080fe20000410000 */
[-C--:B------:R-:W-:Y:S01]  /*50d0*/  FMUL.FTZ R52, R52, R13.reuse ;  /* 0x0000000d34347220 */ /* 0x080fe20000410000 */
[-C--:B------:R-:W-:Y:S01]  /*50e0*/  FMUL.FTZ R53, R53, R13.reuse ;  /* 0x0000000d35357220 */ /* 0x080fe20000410000 */
[-C--:B------:R-:W-:Y:S01]  /*50f0*/  FMUL.FTZ R56, R56, R13.reuse ;  /* 0x0000000d38387220 */ /* 0x080fe20000410000 */
[----:B--2---:R-:W-:Y:S01]  /*5100*/  FMNMX.FTZ R152, R5, R182, !PT ;  /* 0x000000b605987209 */ /* 0x004fe20007810000 */
[--C-:B------:R-:W-:Y:S01]  /*5110*/  FFMA.FTZ R182, R157, UR20, -R180.reuse ;  /* 0x000000149db67c23 */ /* 0x100fe200080108b4 */
[--C-:B------:R-:W-:Y:S01]  /*5120*/  FFMA.FTZ R157, R159, UR20, -R180.reuse ;  /* 0x000000149f9d7c23 */ /* 0x100fe200080108b4 */
[--C-:B------:R-:W-:Y:S01]  /*5130*/  FFMA.FTZ R159, R161, UR20, -R180.reuse ;  /* 0x00000014a19f7c23 */ /* 0x100fe200080108b4 */
[----:B------:R-:W-:Y:S01]  /*5140*/  MUFU.EX2 R21, R21 ;  /* 0x0000001500157308 */ /* 0x000fe20000000800 */
[----:B------:R-:W2:Y:S01]  /*5150*/  SHFL.BFLY PT, R5, R152, 0x1, 0x1f ;  /* 0x0c201f0098057f89 */ /* 0x000ea200000e0000 */
[----:B------:R-:W-:Y:S01]  /*5160*/  FFMA.FTZ R161, R165, UR20, -R180 ;  /* 0x00000014a5a17c23 */ /* 0x000fe200080108b4 */
[-C--:B------:R-:W-:Y:S01]  /*5170*/  FMUL.FTZ R57, R57, R13.reuse ;  /* 0x0000000d39397220 */ /* 0x080fe20000410000 */
[-C--:B------:R-:W-:Y:S01]  /*5180*/  FMUL.FTZ R60, R60, R13.reuse ;  /* 0x0000000d3c3c7220 */ /* 0x080fe20000410000 */
[-C--:B------:R-:W-:Y:S01]  /*5190*/  FMUL.FTZ R61, R61, R13.reuse ;  /* 0x0000000d3d3d7220 */ /* 0x080fe20000410000 */
[-C--:B------:R-:W-:Y:S01]  /*51a0*/  FMUL.FTZ R64, R64, R13.reuse ;  /* 0x0000000d40407220 */ /* 0x080fe20000410000 */
[-C--:B------:R-:W-:Y:S01]  /*51b0*/  FMUL.FTZ R65, R65, R13.reuse ;  /* 0x0000000d41417220 */ /* 0x080fe20000410000 */
[----:B------:R-:W-:Y:S01]  /*51c0*/  MUFU.EX2 R176, R176 ;  /* 0x000000b000b07308 */ /* 0x000fe20000000800 */
[-C--:B------:R-:W-:Y:S01]  /*51d0*/  FMUL.FTZ R68, R68, R13.reuse ;  /* 0x0000000d44447220 */ /* 0x080fe20000410000 */
[-C--:B------:R-:W-:Y:S01]  /*51e0*/  FMUL.FTZ R69, R69, R13.reuse ;  /* 0x0000000d45457220 */ /* 0x080fe20000410000 */
        /* <DEDUP_REMOVED lines=12> */
[----:B------:R-:W-:Y:S01]  /*52b0*/  FMUL.FTZ R93, R93, R13 ;  /* 0x0000000d5d5d7220 */ /* 0x000fe20000410000 */
[----:B------:R-:W-:Y:S01]  /*52c0*/  MUFU.EX2 R178, R178 ;  /* 0x000000b200b27308 */ /* 0x000fe20000000800 */
[----:B--2---:R-:W-:Y:S01]  /*52d0*/  FMNMX.FTZ R5, R152, R5, !PT ;  /* 0x0000000598057209 */ /* 0x004fe20007810000 */
[----:B------:R-:W-:-:S02]  /*52e0*/  IMAD.MOV R152, RZ, RZ, -R18 ;  /* 0x000000ffff987224 */ /* 0x000fc400078e0a12 */
[-C--:B------:R-:W-:Y:S01]  /*52f0*/  FMUL.FTZ R96, R96, R13.reuse ;  /* 0x0000000d60607220 */ /* 0x080fe20000410000 */
[-C--:B------:R-:W-:Y:S01]  /*5300*/  FMUL.FTZ R97, R97, R13.reuse ;  /* 0x0000000d61617220 */ /* 0x080fe20000410000 */
[----:B------:R-:W-:Y:S01]  /*5310*/  FMUL.FTZ R100, R100, R13 ;  /* 0x0000000d64647220 */ /* 0x000fe20000410000 */
[C---:B------:R-:W-:Y:S01]  /*5320*/  FADD.FTZ R8, -R5.reuse, R8 ;  /* 0x0000000805087221 */ /* 0x040fe20000010100 */
[----:B------:R-:W-:Y:S01]  /*5330*/  FMUL.FTZ R179, R5, UR20 ;  /* 0x0000001405b37c20 */ /* 0x000fe20008410000 */
[----:B------:R-:W-:Y:S01]  /*5340*/  ISETP.NE.AND P3, PT, R17, R152, PT ;  /* 0x000000981100720c */ /* 0x000fe20003f65270 */
[----:B------:R-:W-:Y:S01]  /*5350*/  MUFU.EX2 R155, R155 ;  /* 0x0000009b009b7308 */ /* 0x000fe20000000800 */
[----:B------:R-:W-:Y:S01]  /*5360*/  FMUL.FTZ R8, R8, UR20 ;  /* 0x0000001408087c20 */ /* 0x000fe20008410000 */
[--C-:B------:R-:W-:Y:S01]  /*5370*/  FFMA.FTZ R9, R9, UR20, -R179.reuse ;  /* 0x0000001409097c23 */ /* 0x100fe200080108b3 */
[--C-:B------:R-:W-:Y:S01]  /*5380*/  FFMA.FTZ R10, R10, UR20, -R179.reuse ;  /* 0x000000140a0a7c23 */ /* 0x100fe200080108b3 */
[--C-:B------:R-:W-:Y:S01]  /*5390*/  FFMA.FTZ R11, R11, UR20, -R179.reuse ;  /* 0x000000140b0b7c23 */ /* 0x100fe200080108b3 */
[--C-:B------:R-:W-:Y:S01]  /*53a0*/  FFMA.FTZ R12, R12, UR20, -R179.reuse ;  /* 0x000000140c0c7c23 */ /* 0x100fe200080108b3 */
[--C-:B------:R-:W-:Y:S01]  /*53b0*/  FFMA.FTZ R196, R172, UR20, -R179.reuse ;  /* 0x00000014acc47c23 */ /* 0x100fe200080108b3 */
[----:B------:R-:W-:Y:S01]  /*53c0*/  IMAD.U32 R172, RZ, RZ, UR23 ;  /* 0x00000017ffac7e24 */ /* 0x000fe2000f8e00ff */
[----:B------:R-:W-:Y:S01]  /*53d0*/  MUFU.EX2 R8, R8 ;  /* 0x0000000800087308 */ /* 0x000fe20000000800 */
[--C-:B------:R-:W-:Y:S01]  /*53e0*/  FFMA.FTZ R165, R156, UR20, -R179.reuse ;  /* 0x000000149ca57c23 */ /* 0x100fe200080108b3 */
[----:B------:R-:W-:Y:S01]  /*53f0*/  FFMA.FTZ R180, R158, UR20, -R179 ;  /* 0x000000149eb47c23 */ /* 0x000fe200080108b3 */
[----:B------:R-:W-:-:S02]  /*5400*/  @!P1 VIADD R152, R172, 0x28c40 ;  /* 0x00028c40ac989836 */ /* 0x000fc40000000000 */
[--C-:B------:R-:W-:Y:S01]  /*5410*/  FFMA.FTZ R194, R167, UR20, -R179.reuse ;  /* 0x00000014a7c27c23 */ /* 0x100fe200080108b3 */
[--C-:B------:R-:W-:Y:S01]  /*5420*/  FFMA.FTZ R167, R169, UR20, -R179.reuse ;  /* 0x00000014a9a77c23 */ /* 0x100fe200080108b3 */
[--C-:B------:R-:W-:Y:S01]  /*5430*/  FFMA.FTZ R169, R170, UR20, -R179.reuse ;  /* 0x00000014aaa97c23 */ /* 0x100fe200080108b3 */
[--C-:B------:R-:W-:Y:S01]  /*5440*/  FFMA.FTZ R170, R171, UR20, -R179.reuse ;  /* 0x00000014abaa7c23 */ /* 0x100fe200080108b3 */
[----:B------:R-:W2:Y:S01]  /*5450*/  MUFU.EX2 R9, R9 ;  /* 0x0000000900097308 */ /* 0x000ea20000000800 */
[----:B------:R-:W-:Y:S01]  /*5460*/  @!P1 PRMT R152, RZ, 0x654, R152 ;  /* 0x00000654ff989816 */ /* 0x000fe20000000098 */
[--C-:B------:R-:W-:Y:S01]  /*5470*/  FFMA.FTZ R177, R162, UR20, -R179.reuse ;  /* 0x00000014a2b17c23 */ /* 0x100fe200080108b3 */
[----:B-1----:R-:W-:Y:S01]  /*5480*/  FADD.FTZ R171, R15, R6 ;  /* 0x000000060fab7221 */ /* 0x002fe20000010000 */
[--C-:B------:R-:W-:Y:S01]  /*5490*/  FFMA.FTZ R192, R163, UR20, -R179.reuse ;  /* 0x00000014a3c07c23 */ /* 0x100fe200080108b3 */
[----:B------:R0:W-:Y:S01]  /*54a0*/  @!P1 SYNCS.ARRIVE.TRANS64.RED.A1T0 RZ, [R152+URZ], RZ ;  /* 0x000000ff98ff99a7 */ /* 0x0001e2000810043f */
[--C-:B------:R-:W-:Y:S01]  /*54b0*/  FFMA.FTZ R163, R166, UR20, -R179.reuse ;  /* 0x00000014a6a37c23 */ /* 0x100fe200080108b3 */
[----:B------:R-:W-:Y:S01]  /*54c0*/  @!P3 IMAD R154, R181, 0x40, R2 ;  /* 0x00000040b59ab824 */ /* 0x000fe200078e0202 */
[----:B------:R-:W1:Y:S01]  /*54d0*/  MUFU.EX2 R10, R10 ;  /* 0x0000000a000a7308 */ /* 0x000e620000000800 */
[--C-:B------:R-:W-:Y:S01]  /*54e0*/  FFMA.FTZ R173, R173, UR20, -R179.reuse ;  /* 0x00000014adad7c23 */ /* 0x100fe200080108b3 */
[----:B------:R-:W-:Y:S01]  /*54f0*/  FFMA.FTZ R174, R174, UR20, -R179 ;  /* 0x00000014aeae7c23 */ /* 0x000fe200080108b3 */
[-C--:B------:R-:W-:Y:S01]  /*5500*/  FMUL.FTZ R101, R101, R13.reuse ;  /* 0x0000000d65657220 */ /* 0x080fe20000410000 */
[----:B------:R-:W-:Y:S01]  /*5510*/  @!P3 LEA R154, R154, UR41, 0x2 ;  /* 0x000000299a9abc11 */ /* 0x000fe2000f8e10ff */
[----:B0-----:R-:W-:Y:S01]  /*5520*/  FADD.FTZ R152, R20, R171 ;  /* 0x000000ab14987221 */ /* 0x001fe20000010000 */
[-C--:B------:R-:W-:Y:S01]  /*5530*/  FMUL.FTZ R104, R104, R13.reuse ;  /* 0x0000000d68687220 */ /* 0x080fe20000410000 */
[----:B------:R-:W-:Y:S01]  /*5540*/  FMUL.FTZ R105, R105, R13 ;  /* 0x0000000d69697220 */ /* 0x000fe20000410000 */
[----:B------:R-:W0:Y:S01]  /*5550*/  MUFU.EX2 R11, R11 ;  /* 0x0000000b000b7308 */ /* 0x000e220000000800 */
[----:B--2---:R-:W-:Y:S01]  /*5560*/  FFMA.FTZ R3, R8, R3, R9 ;  /* 0x0000000308037223 */ /* 0x004fe20000010009 */
[----:B------:R-:W-:Y:S01]  /*5570*/  FADD.FTZ R171, R21, R152 ;  /* 0x0000009815ab7221 */ /* 0x000fe20000010000 */
[----:B------:R-:W-:Y:S01]  /*5580*/  @!P3 STS [R154+0x28800], R13 ;  /* 0x0288000d9a00b388 */ /* 0x000fe20000000800 */
[-C--:B------:R-:W-:Y:S01]  /*5590*/  FMUL.FTZ R108, R108, R13.reuse ;  /* 0x0000000d6c6c7220 */ /* 0x080fe20000410000 */
[-C--:B------:R-:W-:Y:S01]  /*55a0*/  FMUL.FTZ R109, R109, R13.reuse ;  /* 0x0000000d6d6d7220 */ /* 0x080fe20000410000 */
[----:B------:R-:W-:Y:S01]  /*55b0*/  FADD.FTZ R152, R176, R171 ;  /* 0x000000abb0987221 */ /* 0x000fe20000010000 */
[----:B------:R2:W-:Y:S01]  /*55c0*/  @!P3 STS [R154+0x28820], R8 ;  /* 0x028820089a00b388 */ /* 0x0005e20000000800 */
[----:B------:R-:W3:Y:S01]  /*55d0*/  MUFU.EX2 R12, R12 ;  /* 0x0000000c000c7308 */ /* 0x000ee20000000800 */
[----:B-1----:R-:W-:Y:S01]  /*55e0*/  FADD.FTZ R6, R10, R3 ;  /* 0x000000030a067221 */ /* 0x002fe20000010000 */
[----:B------:R-:W-:Y:S01]  /*55f0*/  FADD.FTZ R171, R153, R152 ;  /* 0x0000009899ab7221 */ /* 0x000fe20000010000 */
[-C--:B------:R-:W-:Y:S01]  /*5600*/  FMUL.FTZ R112, R112, R13.reuse ;  /* 0x0000000d70707220 */ /* 0x080fe20000410000 */
[-C--:B------:R-:W-:Y:S01]  /*5610*/  FMUL.FTZ R113, R113, R13.reuse ;  /* 0x0000000d71717220 */ /* 0x080fe20000410000 */
[-C--:B------:R-:W-:Y:S01]  /*5620*/  FMUL.FTZ R116, R116, R13.reuse ;  /* 0x0000000d74747220 */ /* 0x080fe20000410000 */
[----:B------:R-:W-:Y:S01]  /*5630*/  FADD.FTZ R152, R178, R171 ;  /* 0x000000abb2987221 */ /* 0x000fe20000010000 */
[-C--:B------:R-:W-:Y:S01]  /*5640*/  FMUL.FTZ R117, R117, R13.reuse ;  /* 0x0000000d75757220 */ /* 0x080fe20000410000 */
[----:B------:R-:W1:Y:S01]  /*5650*/  MUFU.EX2 R165, R165 ;  /* 0x000000a500a57308 */ /* 0x000e620000000800 */
[----:B0-----:R-:W-:Y:S01]  /*5660*/  FADD.FTZ R3, R11, R6 ;  /* 0x000000060b037221 */ /* 0x001fe20000010000 */
[----:B------:R-:W-:Y:S01]  /*5670*/  FADD.FTZ R171, R155, R152 ;  /* 0x000000989bab7221 */ /* 0x000fe20000010000 */
        /* <DEDUP_REMOVED lines=11> */
[-C--:B------:R-:W-:Y:S01]  /*5730*/  FMUL.FTZ R137, R137, R13.reuse ;  /* 0x0000000d89897220 */ /* 0x080fe20000410000 */
[-C--:B------:R-:W-:Y:S01]  /*5740*/  FMUL.FTZ R140, R140, R13.reuse ;  /* 0x0000000d8c8c7220 */ /* 0x080fe20000410000 */
[----:B------:R-:W3:Y:S01]  /*5750*/  MUFU.EX2 R177, R177 ;  /* 0x000000b100b17308 */ /* 0x000ee20000000800 */
[----:B-1----:R-:W-:Y:S01]  /*5760*/  FADD.FTZ R3, R165, R6 ;  /* 0x00000006a5037221 */ /* 0x002fe20000010000 */
[-C--:B------:R-:W-:Y:S01]  /*5770*/  FMUL.FTZ R141, R141, R13.reuse ;  /* 0x0000000d8d8d7220 */ /* 0x080fe20000410000 */
[-C--:B------:R-:W-:Y:S01]  /*5780*/  FMUL.FTZ R144, R144, R13.reuse ;  /* 0x0000000d90907220 */ /* 0x080fe20000410000 */
[-C--:B------:R-:W-:Y:S01]  /*5790*/  FMUL.FTZ R145, R145, R13.reuse ;  /* 0x0000000d91917220 */ /* 0x080fe20000410000 */
[-C--:B------:R-:W-:Y:S01]  /*57a0*/  FMUL.FTZ R148, R148, R13.reuse ;  /* 0x0000000d94947220 */ /* 0x080fe20000410000 */
[----:B------:R-:W-:Y:S01]  /*57b0*/  FMUL.FTZ R149, R149, R13 ;  /* 0x0000000d95957220 */ /* 0x000fe20000410000 */
[----:B------:R-:W-:Y:S01]  /*57c0*/  F2FP.F16.F32.PACK_AB R158, R178, R153 ;  /* 0x00000099b29e723e */ /* 0x000fe200000000ff */
[----:B------:R-:W1:Y:S01]  /*57d0*/  MUFU.EX2 R192, R192 ;  /* 0x000000c000c07308 */ /* 0x000e620000000800 */
[----:B0-----:R-:W-:Y:S01]  /*57e0*/  FADD.FTZ R6, R180, R3 ;  /* 0x00000003b4067221 */ /* 0x001fe20000010000 */
[----:B--2---:R-:W-:Y:S01]  /*57f0*/  F2FP.F16.F32.PACK_AB R154, R20, R15 ;  /* 0x0000000f149a723e */ /* 0x004fe200000000ff */
[-C--:B------:R-:W-:Y:S01]  /*5800*/  FMUL.FTZ R26, R26, R8.reuse ;  /* 0x000000081a1a7220 */ /* 0x080fe20000410000 */
[----:B------:R-:W-:Y:S01]  /*5810*/  F2FP.F16.F32.PACK_AB R153, R10, R9 ;  /* 0x000000090a99723e */ /* 0x000fe200000000ff */
[-C--:B------:R-:W-:Y:S01]  /*5820*/  FMUL.FTZ R27, R27, R8.reuse ;  /* 0x000000081b1b7220 */ /* 0x080fe20000410000 */
[----:B------:R-:W-:Y:S01]  /*5830*/  F2FP.F16.F32.PACK_AB R156, R176, R21 ;  /* 0x00000015b09c723e */ /* 0x000fe200000000ff */
        /* <DEDUP_REMOVED lines=9> */
[----:B------:R-:W2:Y:S01]  /*58d0*/  MUFU.EX2 R163, R163 ;  /* 0x000000a300a37308 */ /* 0x000ea20000000800 */
[----:B-1----:R-:W-:Y:S01]  /*58e0*/  FADD.FTZ R6, R192, R3 ;  /* 0x00000003c0067221 */ /* 0x002fe20000010000 */
[-C--:B------:R-:W-:Y:S01]  /*58f0*/  FMUL.FTZ R43, R43, R8.reuse ;  /* 0x000000082b2b7220 */ /* 0x080fe20000410000 */
[-C--:B------:R-:W-:Y:S01]  /*5900*/  FMUL.FTZ R46, R46, R8.reuse ;  /* 0x000000082e2e7220 */ /* 0x080fe20000410000 */
[-C--:B------:R-:W-:Y:S01]  /*5910*/  FMUL.FTZ R47, R47, R8.reuse ;  /* 0x000000082f2f7220 */ /* 0x080fe20000410000 */
[-C--:B------:R-:W-:Y:S01]  /*5920*/  FMUL.FTZ R50, R50, R8.reuse ;  /* 0x0000000832327220 */ /* 0x080fe20000410000 */
[-C--:B------:R-:W-:Y:S01]  /*5930*/  FMUL.FTZ R51, R51, R8.reuse ;  /* 0x0000000833337220 */ /* 0x080fe20000410000 */
[-C--:B------:R-:W-:Y:S01]  /*5940*/  FMUL.FTZ R54, R54, R8.reuse ;  /* 0x0000000836367220 */ /* 0x080fe20000410000 */
[----:B------:R-:W1:Y:S01]  /*5950*/  MUFU.EX2 R157, R157 ;  /* 0x0000009d009d7308 */ /* 0x000e620000000800 */
[C---:B0-----:R-:W-:Y:S01]  /*5960*/  FADD.FTZ R152, R182.reuse, R171 ;  /* 0x000000abb6987221 */ /* 0x041fe20000010000 */
[----:B------:R-:W-:Y:S01]  /*5970*/  F2FP.F16.F32.PACK_AB R160, R182, R155 ;  /* 0x0000009bb6a0723e */ /* 0x000fe200000000ff */
[-C--:B------:R-:W-:Y:S01]  /*5980*/  FMUL.FTZ R55, R55, R8.reuse ;  /* 0x0000000837377220 */ /* 0x080fe20000410000 */
[----:B------:R-:W-:Y:S01]  /*5990*/  F2FP.F16.F32.PACK_AB R155, R12, R11 ;  /* 0x0000000b0c9b723e */ /* 0x000fe200000000ff */
[-C--:B------:R-:W-:Y:S01]  /*59a0*/  FMUL.FTZ R58, R58, R8.reuse ;  /* 0x000000083a3a7220 */ /* 0x080fe20000410000 */
[-C--:B------:R-:W-:Y:S01]  /*59b0*/  FMUL.FTZ R59, R59, R8.reuse ;  /* 0x000000083b3b7220 */ /* 0x080fe20000410000 */
[-C--:B------:R-:W-:Y:S01]  /*59c0*/  FMUL.FTZ R62, R62, R8.reuse ;  /* 0x000000083e3e7220 */ /* 0x080fe20000410000 */
[----:B------:R-:W0:Y:S01]  /*59d0*/  MUFU.EX2 R194, R194 ;  /* 0x000000c200c27308 */ /* 0x000e220000000800 */
[----:B--2---:R-:W-:Y:S01]  /*59e0*/  FADD.FTZ R3, R163, R6 ;  /* 0x00000006a3037221 */ /* 0x004fe20000010000 */
[-C--:B------:R-:W-:Y:S01]  /*59f0*/  FMUL.FTZ R63, R63, R8.reuse ;  /* 0x000000083f3f7220 */ /* 0x080fe20000410000 */
[-C--:B------:R-:W-:Y:S01]  /*5a00*/  FMUL.FTZ R66, R66, R8.reuse ;  /* 0x0000000842427220 */ /* 0x080fe20000410000 */
[-C--:B------:R-:W-:Y:S01]  /*5a10*/  FMUL.FTZ R67, R67, R8.reuse ;  /* 0x0000000843437220 */ /* 0x080fe20000410000 */
[-C--:B------:R-:W-:Y:S01]  /*5a20*/  FMUL.FTZ R70, R70, R8.reuse ;  /* 0x0000000846467220 */ /* 0x080fe20000410000 */
[-C--:B------:R-:W-:Y:S01]  /*5a30*/  FMUL.FTZ R71, R71, R8.reuse ;  /* 0x0000000847477220 */ /* 0x080fe20000410000 */
[----:B------:R-:W-:Y:S01]  /*5a40*/  FMUL.FTZ R74, R74, R8 ;  /* 0x000000084a4a7220 */ /* 0x000fe20000410000 */
[----:B------:R-:W2:Y:S01]  /*5a50*/  MUFU.EX2 R190, R190 ;  /* 0x000000be00be7308 */ /* 0x000ea20000000800 */
[----:B-1----:R-:W-:Y:S01]  /*5a60*/  FADD.FTZ R171, R157, R152 ;  /* 0x000000989dab7221 */ /* 0x002fe20000010000 */
[----:B------:R-:W-:Y:S01]  /*5a70*/  F2FP.F16.F32.PACK_AB R152, R175, R14 ;  /* 0x0000000eaf98723e */ /* 0x000fe200000000ff */
[----:B------:R-:W-:Y:S01]  /*5a80*/  BAR.SYNC.DEFER_BLOCKING 0xf, 0x100 ;  /* 0x03c4000000007b1d */ /* 0x000fe20000010000 */
[-C--:B------:R-:W-:Y:S01]  /*5a90*/  FMUL.FTZ R75, R75, R8.reuse ;  /* 0x000000084b4b7220 */ /* 0x080fe20000410000 */
[-C--:B------:R-:W-:Y:S01]  /*5aa0*/  FMUL.FTZ R78, R78, R8.reuse ;  /* 0x000000084e4e7220 */ /* 0x080fe20000410000 */
[-C--:B------:R-:W-:Y:S01]  /*5ab0*/  FMUL.FTZ R79, R79, R8.reuse ;  /* 0x000000084f4f7220 */ /* 0x080fe20000410000 */
[-C--:B------:R-:W-:Y:S01]  /*5ac0*/  FMUL.FTZ R82, R82, R8.reuse ;  /* 0x0000000852527220 */ /* 0x080fe20000410000 */
[-C--:B------:R-:W-:Y:S01]  /*5ad0*/  FMUL.FTZ R83, R83, R8.reuse ;  /* 0x0000000853537220 */ /* 0x080fe20000410000 */
[----:B------:R-:W1:Y:S01]  /*5ae0*/  MUFU.EX2 R167, R167 ;  /* 0x000000a700a77308 */ /* 0x000e620000000800 */
[----:B0-----:R-:W-:Y:S01]  /*5af0*/  FADD.FTZ R6, R194, R3 ;  /* 0x00000003c2067221 */ /* 0x001fe20000010000 */
[-C--:B------:R-:W-:Y:S01]  /*5b00*/  FMUL.FTZ R86, R86, R8.reuse ;  /* 0x0000000856567220 */ /* 0x080fe20000410000 */
[-C--:B------:R-:W-:Y:S01]  /*5b10*/  FMUL.FTZ R87, R87, R8.reuse ;  /* 0x0000000857577220 */ /* 0x080fe20000410000 */
[-C--:B------:R-:W-:Y:S01]  /*5b20*/  FMUL.FTZ R90, R90, R8.reuse ;  /* 0x000000085a5a7220 */ /* 0x080fe20000410000 */
[-C--:B------:R-:W-:Y:S01]  /*5b30*/  FMUL.FTZ R91, R91, R8.reuse ;  /* 0x000000085b5b7220 */ /* 0x080fe20000410000 */
[-C--:B------:R-:W-:Y:S01]  /*5b40*/  FMUL.FTZ R94, R94, R8.reuse ;  /* 0x000000085e5e7220 */ /* 0x080fe20000410000 */
[-C--:B------:R-:W-:Y:S01]  /*5b50*/  FMUL.FTZ R95, R95, R8.reuse ;  /* 0x000000085f5f7220 */ /* 0x080fe20000410000 */
[----:B------:R-:W0:Y:S01]  /*5b60*/  MUFU.EX2 R159, R159 ;  /* 0x0000009f009f7308 */ /* 0x000e220000000800 */
[C---:B--2---:R-:W-:Y:S01]  /*5b70*/  FADD.FTZ R14, R190.reuse, R171 ;  /* 0x000000abbe0e7221 */ /* 0x044fe20000010000 */
[----:B------:R-:W-:Y:S01]  /*5b80*/  F2FP.F16.F32.PACK_AB R162, R190, R157 ;  /* 0x0000009dbea2723e */ /* 0x000fe200000000ff */
[-C--:B------:R-:W-:Y:S01]  /*5b90*/  FMUL.FTZ R98, R98, R8.reuse ;  /* 0x0000000862627220 */ /* 0x080fe20000410000 */
[----:B------:R-:W-:Y:S01]  /*5ba0*/  F2FP.F16.F32.PACK_AB R157, R180, R165 ;  /* 0x000000a5b49d723e */ /* 0x000fe200000000ff */
[-C--:B------:R-:W-:Y:S01]  /*5bb0*/  FMUL.FTZ R99, R99, R8.reuse ;  /* 0x0000000863637220 */ /* 0x080fe20000410000 */
[-C--:B------:R-:W-:Y:S01]  /*5bc0*/  FMUL.FTZ R102, R102, R8.reuse ;  /* 0x0000000866667220 */ /* 0x080fe20000410000 */
[-C--:B------:R-:W-:Y:S01]  /*5bd0*/  FMUL.FTZ R103, R103, R8.reuse ;  /* 0x0000000867677220 */ /* 0x080fe20000410000 */
[----:B------:R-:W2:Y:S01]  /*5be0*/  MUFU.EX2 R196, R196 ;  /* 0x000000c400c47308 */ /* 0x000ea20000000800 */
[----:B-1----:R-:W-:Y:S01]  /*5bf0*/  FADD.FTZ R3, R167, R6 ;  /* 0x00000006a7037221 */ /* 0x002fe20000010000 */
[----:B------:R1:W-:Y:S01]  /*5c00*/  STSM.16.M88.4 [R22+0x26800], R152 ;  /* 0x0268009816007844 */ /* 0x0003e20000000200 */
[-C--:B------:R-:W-:Y:S01]  /*5c10*/  FMUL.FTZ R106, R106, R8.reuse ;  /* 0x000000086a6a7220 */ /* 0x080fe20000410000 */
[-C--:B------:R-:W-:Y:S01]  /*5c20*/  FMUL.FTZ R107, R107, R8.reuse ;  /* 0x000000086b6b7220 */ /* 0x080fe20000410000 */
[-C--:B------:R-:W-:Y:S01]  /*5c30*/  FMUL.FTZ R110, R110, R8.reuse ;  /* 0x000000086e6e7220 */ /* 0x080fe20000410000 */
[-C--:B------:R-:W-:Y:S01]  /*5c40*/  FMUL.FTZ R111, R111, R8.reuse ;  /* 0x000000086f6f7220 */ /* 0x080fe20000410000 */
[-C--:B------:R-:W-:Y:S01]  /*5c50*/  FMUL.FTZ R114, R114, R8.reuse ;  /* 0x0000000872727220 */ /* 0x080fe20000410000 */
[----:B------:R-:W3:Y:S01]  /*5c60*/  MUFU.EX2 R164, R164 ;  /* 0x000000a400a47308 */ /* 0x000ee20000000800 */
        /* <DEDUP_REMOVED lines=14> */
[-C--:B------:R-:W-:Y:S01]  /*5d50*/  FMUL.FTZ R138, R138, R8.reuse ;  /* 0x000000088a8a7220 */ /* 0x080fe20000410000 */
[----:B------:R-:W2:Y:S01]  /*5d60*/  MUFU.EX2 R161, R161 ;  /* 0x000000a100a17308 */ /* 0x000ea20000000800 */
[C---:B---3--:R-:W-:Y:S01]  /*5d70*/  FADD.FTZ R14, R164.reuse, R13 ;  /* 0x0000000da40e7221 */ /* 0x048fe20000010000 */
[----:B------:R-:W-:Y:S01]  /*5d80*/  F2FP.F16.F32.PACK_AB R164, R164, R159 ;  /* 0x0000009fa4a4723e */ /* 0x000fe200000000ff */
[-C--:B------:R-:W-:Y:S01]  /*5d90*/  FMUL.FTZ R139, R139, R8.reuse ;  /* 0x000000088b8b7220 */ /* 0x080fe20000410000 */
[----:B------:R-:W-:Y:S01]  /*5da0*/  F2FP.F16.F32.PACK_AB R159, R192, R177 ;  /* 0x000000b1c09f723e */ /* 0x000fe200000000ff */
[-C--:B------:R-:W-:Y:S01]  /*5db0*/  FMUL.FTZ R142, R142, R8.reuse ;  /* 0x000000088e8e7220 */ /* 0x080fe20000410000 */
[-C--:B------:R-:W-:Y:S01]  /*5dc0*/  FMUL.FTZ R143, R143, R8.reuse ;  /* 0x000000088f8f7220 */ /* 0x080fe20000410000 */
[-C--:B------:R-:W-:Y:S01]  /*5dd0*/  FMUL.FTZ R146, R146, R8.reuse ;  /* 0x0000000892927220 */ /* 0x080fe20000410000 */
[----:B------:R-:W3:Y:S01]  /*5de0*/  MUFU.EX2 R168, R168 ;  /* 0x000000a800a87308 */ /* 0x000ee20000000800 */
[----:B0-----:R-:W-:Y:S01]  /*5df0*/  FADD.FTZ R3, R169, R6 ;  /* 0x00000006a9037221 */ /* 0x001fe20000010000 */
[----:B------:R1:W-:Y:S01]  /*5e00*/  STSM.16.M88.4 [R184], R156 ;  /* 0x0000009cb8007844 */ /* 0x0003e20000000200 */
[-C--:B------:R-:W-:Y:S01]  /*5e10*/  FMUL.FTZ R147, R147, R8.reuse ;  /* 0x0000000893937220 */ /* 0x080fe20000410000 */
[-C--:B------:R-:W-:Y:S01]  /*5e20*/  FMUL.FTZ R150, R150, R8.reuse ;  /* 0x0000000896967220 */ /* 0x080fe20000410000 */
[----:B------:R-:W-:-:S03]  /*5e30*/  FMUL.FTZ R151, R151, R8 ;  /* 0x0000000897977220 */ /* 0x000fc60000410000 */
[----:B------:R-:W0:Y:S01]  /*5e40*/  MUFU.EX2 R170, R170 ;  /* 0x000000aa00aa7308 */ /* 0x000e220000000800 */
[----:B--2---:R-:W-:-:S07]  /*5e50*/  FADD.FTZ R13, R161, R14 ;  /* 0x0000000ea10d7221 */ /* 0x004fce0000010000 */
[----:B------:R-:W2:Y:S01]  /*5e60*/  MUFU.EX2 R173, R173 ;  /* 0x000000ad00ad7308 */ /* 0x000ea20000000800 */
[C---:B---3--:R-:W-:Y:S01]  /*5e70*/  F2FP.F16.F32.PACK_AB R166, R168.reuse, R161 ;  /* 0x000000a1a8a6723e */ /* 0x048fe200000000ff */
[----:B------:R-:W-:Y:S01]  /*5e80*/  FADD.FTZ R6, R168, R13 ;  /* 0x0000000da8067221 */ /* 0x000fe20000010000 */
[----:B------:R-:W-:Y:S02]  /*5e90*/  F2FP.F16.F32.PACK_AB R161, R194, R163 ;  /* 0x000000a3c2a1723e */ /* 0x000fe400000000ff */
[----:B------:R-:W-:-:S03]  /*5ea0*/  F2FP.F16.F32.PACK_AB R163, R196, R167 ;  /* 0x000000a7c4a3723e */ /* 0x000fc600000000ff */
[----:B------:R-:W3:Y:S01]  /*5eb0*/  MUFU.EX2 R174, R174 ;  /* 0x000000ae00ae7308 */ /* 0x000ee20000000800 */
[C---:B0-----:R-:W-:Y:S01]  /*5ec0*/  FADD.FTZ R10, R170.reuse, R3 ;  /* 0x00000003aa0a7221 */ /* 0x041fe20000010000 */
[----:B------:R-:W-:Y:S01]  /*5ed0*/  F2FP.F16.F32.PACK_AB R165, R170, R169 ;  /* 0x000000a9aaa5723e */ /* 0x000fe200000000ff */
[----:B------:R1:W-:Y:S02]  /*5ee0*/  STSM.16.M88.4 [R19], R160 ;  /* 0x000000a013007844 */ /* 0x0003e40000000200 */
[----:B--2---:R-:W-:Y:S01]  /*5ef0*/  FADD.FTZ R3, R173, R10 ;  /* 0x0000000aad037221 */ /* 0x004fe20000010000 */
[----:B---3--:R-:W-:-:S03]  /*5f00*/  F2FP.F16.F32.PACK_AB R167, R174, R173 ;  /* 0x000000adaea7723e */ /* 0x008fc600000000ff */
[----:B------:R-:W-:Y:S02]  /*5f10*/  FADD.FTZ R3, R174, R3 ;  /* 0x00000003ae037221 */ /* 0x000fe40000010000 */
[----:B------:R1:W-:Y:S01]  /*5f20*/  STSM.16.M88.4 [R23], R164 ;  /* 0x000000a417007844 */ /* 0x0003e20000000200 */
[----:B------:R-:W-:Y:S05]  /*5f30*/  @!P0 BRA `(.L_x_3239) ;  /* 0x0000000000048947 */ /* 0x000fea0003800000 */
[----:B------:R-:W-:Y:S01]  /*5f40*/  BPT.TRAP 0x1 ;  /* 0x000000040000795c */ /* 0x000fe20000300000 */
.L_x_3239:
[----:B------:R0:W2:Y:S01]  /*5f50*/  SYNCS.PHASECHK.TRANS64.TRYWAIT P3, [UR23+0x28c50], R7 ;  /* 0x028c5007ff0075a7 */ /* 0x0000a20008060157 */
[----:B------:R-:W-:Y:S05]  /*5f60*/  @!P0 BRA `(.L_x_3240) ;  /* 0x0000000000048947 */ /* 0x000fea0003800000 */
[----:B------:R-:W-:Y:S01]  /*5f70*/  BPT.TRAP 0x1 ;  /* 0x000000040000795c */ /* 0x000fe20000300000 */
.L_x_3240:
[----:B--2---:R-:W-:Y:S05]  /*5f80*/  @P3 BRA `(.L_x_3241) ;  /* 0x0000000000083947 */ /* 0x004fea0003800000 */
[----:B------:R-:W2:Y:S02]  /*5f90*/  SYNCS.PHASECHK.TRANS64.TRYWAIT P3, [UR23+0x28c50], R7 ;  /* 0x028c5007ff0075a7 */ /* 0x000ea40008060157 */
[----:B--2---:R-:W-:Y:S05]  /*5fa0*/  @!P3 BRA `(.L_x_3242) ;  /* 0x0000007800dcb947 */ /* 0x004fea0003800000 */
.L_x_3241:
[----:B------:R-:W-:Y:S01]  /*5fb0*/  ULEA UR10, UR39, UR51, 0xc ;  /* 0x00000033270a7291 */ /* 0x000fe2000f8e603f */
[----:B------:R-:W-:Y:S01]  /*5fc0*/  WARPGROUP.ARRIVE ;  /* 0x00000000000079c5 */ /* 0x000fe20000000000 */
[----:B------:R-:W-:Y:S01]  /*5fd0*/  UMOV UR7, 0x40000040 ;  /* 0x4000004000077882 */ /* 0x000fe20000000000 */
[----:B--2---:R-:W-:Y:S01]  /*5fe0*/  @!P1 VIADD R172, R172, 0x28c60 ;  /* 0x00028c60acac9836 */ /* 0x004fe20000000000 */
[----:B------:R-:W-:Y:S01]  /*5ff0*/  UMOV UR21, UR39 ;  /* 0x0000002700157c82 */ /* 0x000fe20008000000 */
[----:B------:R-:W-:Y:S02]  /*6000*/  IMAD.MOV.U32 R8, RZ, RZ, R5 ;  /* 0x000000ffff087224 */ /* 0x000fe400078e0005 */
[----:B------:R-:W-:Y:S01]  /*6010*/  UMOV UR6, UR10 ;  /* 0x0000000a00067c82 */ /* 0x000fe20008000000 */
[----:B------:R-:W-:Y:S01]  /*6020*/  @!P1 PRMT R172, RZ, 0x654, R172 ;  /* 0x00000654ffac9816 */ /* 0x000fe200000000ac */
[----:B------:R-:W-:Y:S01]  /*6030*/  HGMMA.64x256x16.F32 R24, R152, gdesc[UR4].tnspB, R24, gsb0 ;  /* 0x43e0000498187df0 */ /* 0x000fe20008000818 */
[----:B------:R-:W-:Y:S01]  /*6040*/  UIADD3 UR6, UR10, 0x80, URZ ;  /* 0x000000800a067890 */ /* 0x000fe2000fffe03f */
[----:B------:R-:W-:Y:S01]  /*6050*/  IMAD.MOV.U32 R13, RZ, RZ, R4 ;  /* 0x000000ffff0d7224 */ /* 0x000fe200078e0004 */
[----:B------:R-:W-:Y:S01]  /*6060*/  UMOV UR7, 0x40000040 ;  /* 0x4000004000077882 */ /* 0x000fe20000000000 */
[----:B------:R-:W-:-:S02]  /*6070*/  WARPGROUP.DEPBAR.LE gsb0, 0x0 ;  /* 0x00008000000079c5 */ /* 0x000fc40000010000 */
[----:B------:R-:W-:-:S15]  /*6080*/  WARPGROUP.ARRIVE ;  /* 0x00000000000079c5 */ /* 0x000fde0000000000 */
[----:B------:R-:W-:-:S07]  /*6090*/  NOP ;  /* 0x0000000000007918 */ /* 0x000fce0000000000 */
        /* <DEDUP_REMOVED lines=19> */
[----:B--2---:R-:W2:Y:S02]  /*61d0*/  FENCE.VIEW.ASYNC.S ;  /* 0x00000000000073c6 */ /* 0x004ea40000000000 */
[----:B--2---:R-:W-:Y:S01]  /*61e0*/  NOP ;  /* 0x0000000000007918 */ /* 0x004fe20000000000 */
[----:B------:R-:W-:Y:S06]  /*61f0*/  BAR.ARV 0xe, 0x100 ;  /* 0x0384000000007b1d */ /* 0x000fec0000002000 */
[----:B------:R2:W-:Y:S01]  /*6200*/  @!P1 SYNCS.ARRIVE.TRANS64.RED.A1T0 RZ, [R172+URZ], RZ ;  /* 0x000000ffacff99a7 */ /* 0x0005e2000810043f */
[----:B------:R-:W-:Y:S05]  /*6210*/  @P2 BRA `(.L_x_3243) ;  /* 0xffffffe000d02947 */ /* 0x000fea000383ffff */
.L_x_3234:
[----:B01----:R-:W0:Y:S01]  /*6220*/  SHFL.BFLY PT, R7, R6, 0x2, 0x1f ;  /* 0x0c401f0006077f89 */ /* 0x003e2200000e0000 */
[----:B------:R-:W-:Y:S01]  /*6230*/  IMAD.MOV.U32 R10, RZ, RZ, RZ ;  /* 0x000000ffff0a7224 */ /* 0x000fe200078e00ff */
[----:B------:R-:W-:Y:S01]  /*6240*/  UIADD3 UR36, UR36, 0x1, URZ ;  /* 0x0000000124247890 */ /* 0x000fe2000fffe03f */
[----:B------:R-:W-:Y:S01]  /*6250*/  IMAD.U32 R14, RZ, RZ, UR20 ;  /* 0x00000014ff0e7e24 */ /* 0x000fe2000f8e00ff */
[----:B------:R-:W1:Y:S01]  /*6260*/  SHFL.BFLY PT, R8, R3, 0x2, 0x1f ;  /* 0x0c401f0003087f89 */ /* 0x000e6200000e0000 */
[----:B------:R-:W-:Y:S08]  /*6270*/  BAR.ARV 0x8, 0x100 ;  /* 0x0204000000007b1d */ /* 0x000ff00000002000 */
[----:B------:R-:W-:Y:S01]  /*6280*/  BAR.SYNC.DEFER_BLOCKING 0xf, 0x100 ;  /* 0x03c4000000007b1d */ /* 0x000fe20000010000 */
[----:B0-----:R-:W-:Y:S01]  /*6290*/  FADD.FTZ R7, R7, R6 ;  /* 0x0000000607077221 */ /* 0x001fe20000010000 */
[----:B------:R-:W-:-:S02]  /*62a0*/  IMAD.MOV.U32 R6, RZ, RZ, RZ ;  /* 0x000000ffff067224 */ /* 0x000fc400078e00ff */
[----:B-1----:R-:W-:Y:S02]  /*62b0*/  FADD.FTZ R8, R8, R3 ;  /* 0x0000000308087221 */ /* 0x002fe40000010000 */
[----:B------:R-:W0:Y:S01]  /*62c0*/  SHFL.BFLY PT, R0, R7, 0x1, 0x1f ;  /* 0x0c201f0007007f89 */ /* 0x000e2200000e0000 */
[----:B------:R-:W-:Y:S01]  /*62d0*/  IMAD.U32 R3, RZ, RZ, UR39 ;  /* 0x00000027ff037e24 */ /* 0x000fe2000f8e00ff */
[----:B------:R-:W-:Y:S02]  /*62e0*/  UIADD3 UR39, UR39, 0x1, URZ ;  /* 0x0000000127277890 */ /* 0x000fe4000fffe03f */
[----:B------:R-:W1:Y:S02]  /*62f0*/  SHFL.BFLY PT, R9, R8, 0x1, 0x1f ;  /* 0x0c201f0008097f89 */ /* 0x000e6400000e0000 */
[----:B------:R-:W-:-:S04]  /*6300*/  UISETP.NE.AND UP0, UPT, UR39, 0x2, UPT ;  /* 0x000000022700788c */ /* 0x000fc8000bf05270 */
[----:B------:R-:W-:Y:S02]  /*6310*/  USEL UR4, URZ, 0x1, UP0 ;  /* 0x000000013f047887 */ /* 0x000fe40008000000 */
[----:B------:R-:W-:Y:S02]  /*6320*/  USEL UR39, UR39, URZ, UP0 ;  /* 0x0000003f27277287 */ /* 0x000fe40008000000 */
[----:B------:R-:W-:Y:S01]  /*6330*/  ULOP3.LUT UR38, UR38, UR4, URZ, 0x3c, !UPT ;  /* 0x0000000426267292 */ /* 0x000fe2000f8e3c3f */
[----:B0-----:R-:W-:Y:S01]  /*6340*/  FADD.FTZ R12, R7, R0 ;  /* 0x00000000070c7221 */ /* 0x001fe20000010000 */
[----:B------:R-:W-:Y:S02]  /*6350*/  IMAD.MOV R0, RZ, RZ, -R18 ;  /* 0x000000ffff007224 */ /* 0x000fe400078e0a12 */
[----:B-1----:R-:W-:Y:S02]  /*6360*/  FADD.FTZ R13, R8, R9 ;  /* 0x00000009080d7221 */ /* 0x002fe40000010000 */
[----:B------:R-:W-:Y:S01]  /*6370*/  FSETP.NE.FTZ.AND P0, PT, R12, RZ, PT ;  /* 0x000000ff0c00720b */ /* 0x000fe20003f15000 */
[----:B------:R-:W-:Y:S01]  /*6380*/  IMAD.U32 R9, RZ, RZ, UR20 ;  /* 0x00000014ff097e24 */ /* 0x000fe2000f8e00ff */
[----:B------:R-:W-:-:S02]  /*6390*/  ISETP.NE.AND P2, PT, R17, R0, PT ;  /* 0x000000001100720c */ /* 0x000fc40003f45270 */
[----:B------:R-:W-:-:S09]  /*63a0*/  FSETP.NE.FTZ.AND P1, PT, R13, RZ, PT ;  /* 0x000000ff0d00720b */ /* 0x000fd20003f35000 */
[----:B------:R-:W0:Y:S01]  /*63b0*/  @P0 MUFU.RCP R10, R12 ;  /* 0x0000000c000a0308 */ /* 0x000e220000001000 */
[----:B------:R-:W-:Y:S01]  /*63c0*/  @P0 FMUL.FTZ R9, R9, 0.69314718246459960938 ;  /* 0x3f31721809090820 */ /* 0x000fe20000410000 */
[----:B------:R-:W-:Y:S02]  /*63d0*/  @!P2 IMAD R0, R3, 0x40, R2 ;  /* 0x000000400300a824 */ /* 0x000fe400078e0202 */
[----:B------:R-:W-:-:S03]  /*63e0*/  IMAD.MOV.U32 R3, RZ, RZ, -0x800000 ;  /* 0xff800000ff037424 */ /* 0x000fc600078e00ff */
[----:B------:R-:W-:Y:S01]  /*63f0*/  @!P2 LEA R11, R0, UR41, 0x2 ;  /* 0x00000029000bac11 */ /* 0x000fe2000f8e10ff */
[----:B------:R-:W-:Y:S01]  /*6400*/  @P1 MUFU.RCP R6, R13 ;  /* 0x0000000d00061308 */ /* 0x000fe20000001000 */
[----:B------:R-:W-:-:S07]  /*6410*/  IMAD.MOV.U32 R0, RZ, RZ, -0x800000 ;  /* 0xff800000ff007424 */ /* 0x000fce00078e00ff */
[----:B------:R-:W1:Y:S01]  /*6420*/  @P0 MUFU.LG2 R8, R12 ;  /* 0x0000000c00080308 */ /* 0x000e620000000c00 */
        /* <DEDUP_REMOVED lines=64> */
[----:B------:R0:W-:Y:S01]  /*6830*/  @!P2 STS [R11+0x28800], R10 ;  /* 0x0288000a0b00a388 */ /* 0x0001e20000000800 */
[----:B-1----:R-:W-:Y:S01]  /*6840*/  @P0 FMUL.FTZ R8, R8, 0.69314718246459960938 ;  /* 0x3f31721808080820 */ /* 0x002fe20000410000 */
[-C--:B------:R-:W-:Y:S01]  /*6850*/  FMUL.FTZ R26, R26, R6.reuse ;  /* 0x000000061a1a7220 */ /* 0x080fe20000410000 */
[-C--:B------:R-:W-:Y:S01]  /*6860*/  FMUL.FTZ R27, R27, R6.reuse ;  /* 0x000000061b1b7220 */ /* 0x080fe20000410000 */
[----:B------:R1:W-:Y:S01]  /*6870*/  @!P2 STS [R11+0x28820], R6 ;  /* 0x028820060b00a388 */ /* 0x0003e20000000800 */
[-C--:B------:R-:W-:Y:S01]  /*6880*/  FMUL.FTZ R30, R30, R6.reuse ;  /* 0x000000061e1e7220 */ /* 0x080fe20000410000 */
[-C--:B------:R-:W-:Y:S01]  /*6890*/  FMUL.FTZ R31, R31, R6.reuse ;  /* 0x000000061f1f7220 */ /* 0x080fe20000410000 */
[-C--:B------:R-:W-:Y:S01]  /*68a0*/  FMUL.FTZ R34, R34, R6.reuse ;  /* 0x0000000622227220 */ /* 0x080fe20000410000 */
[-C--:B------:R-:W-:Y:S01]  /*68b0*/  FMUL.FTZ R35, R35, R6.reuse ;  /* 0x0000000623237220 */ /* 0x080fe20000410000 */
[-C--:B------:R-:W-:Y:S01]  /*68c0*/  FMUL.FTZ R38, R38, R6.reuse ;  /* 0x0000000626267220 */ /* 0x080fe20000410000 */
[----:B0-----:R-:W0:Y:S01]  /*68d0*/  @P1 MUFU.LG2 R10, R13 ;  /* 0x0000000d000a1308 */ /* 0x001e220000000c00 */
[-C--:B------:R-:W-:Y:S01]  /*68e0*/  FMUL.FTZ R39, R39, R6.reuse ;  /* 0x0000000627277220 */ /* 0x080fe20000410000 */
[-C--:B------:R-:W-:Y:S01]  /*68f0*/  FMUL.FTZ R42, R42, R6.reuse ;  /* 0x000000062a2a7220 */ /* 0x080fe20000410000 */
[-C--:B------:R-:W-:Y:S01]  /*6900*/  FMUL.FTZ R43, R43, R6.reuse ;  /* 0x000000062b2b7220 */ /* 0x080fe20000410000 */
[----:B-1----:R-:W-:Y:S01]  /*6910*/  @P1 FMUL.FTZ R11, R14, 0.69314718246459960938 ;  /* 0x3f3172180e0b1820 */ /* 0x002fe20000410000 */
        /* <DEDUP_REMOVED lines=12> */
[----:B0-----:R-:W-:Y:S01]  /*69e0*/  @P1 FMUL.FTZ R10, R10, 0.69314718246459960938 ;  /* 0x3f3172180a0a1820 */ /* 0x001fe20000410000 */
        /* <DEDUP_REMOVED lines=42> */
[----:B------:R-:W-:Y:S01]  /*6c90*/  @P0 FFMA.FTZ R3, R9, R4, R8 ;  /* 0x0000000409030223 */ /* 0x000fe20000010008 */
[----:B------:R-:W-:Y:S01]  /*6ca0*/  @P1 FFMA.FTZ R0, R11, R5, R10 ;  /* 0x000000050b001223 */ /* 0x000fe2000001000a */
[----:B------:R-:W-:Y:S06]  /*6cb0*/  BAR.ARV 0xe, 0x100 ;  /* 0x0384000000007b1d */ /* 0x000fec0000002000 */
.L_x_3223:
[----:B------:R-:W0:Y:S01]  /*6cc0*/  S2UR UR6, SR_SWINHI ;  /* 0x00000000000679c3 */ /* 0x000e220000002f00 */
[----:B------:R-:W1:Y:S01]  /*6cd0*/  SHFL.IDX PT, R6, R210, RZ, 0x1f ;  /* 0x00001fffd2067589 */ /* 0x000e6200000e0000 */
[----:B------:R-:W-:Y:S01]  /*6ce0*/  IMAD R9, R211, 0x40, R16 ;  /* 0x00000040d3097824 */ /* 0x000fe200078e0210 */
[----:B------:R-:W-:Y:S01]  /*6cf0*/  F2FP.F16.F32.PACK_AB R96, R97, R96 ;  /* 0x000000606160723e */ /* 0x000fe200000000ff */
[----:B------:R-:W-:Y:S01]  /*6d00*/  ULDC UR7, c[0x0][0xc44] ;  /* 0x0003110000077ab9 */ /* 0x000fe20000000800 */
[----:B------:R-:W-:Y:S01]  /*6d10*/  F2FP.F16.F32.PACK_AB R97, R99, R98 ;  /* 0x000000626361723e */ /* 0x000fe200000000ff */
[----:B------:R-:W-:Y:S01]  /*6d20*/  USHF.R.S32.HI UR11, URZ, 0x1f, UR45 ;  /* 0x0000001f3f0b7899 */ /* 0x000fe2000801142d */
        /* <DEDUP_REMOVED lines=8> */
[----:B------:R-:W-:Y:S01]  /*6db0*/  F2FP.F16.F32.PACK_AB R120, R121, R120 ;  /* 0x000000787978723e */ /* 0x000fe200000000ff */
[----:B------:R-:W-:Y:S01]  /*6dc0*/  UMOV UR4, UR41 ;  /* 0x0000002900047c82 */ /* 0x000fe20008000000 */
[----:B0-----:R-:W-:Y:S01]  /*6dd0*/  UMOV UR5, UR6 ;  /* 0x0000000600057c82 */ /* 0x001fe20008000000 */
[----:B------:R-:W-:Y:S01]  /*6de0*/  BAR.SYNC.DEFER_BLOCKING 0x1, 0x100 ;  /* 0x0044000000007b1d */ /* 0x000fe20000010000 */
[----:B------:R-:W-:Y:S01]  /*6df0*/  IMAD.U32 R110, RZ, RZ, UR4 ;  /* 0x00000004ff6e7e24 */ /* 0x000fe2000f8e00ff */
[----:B-1----:R-:W-:Y:S01]  /*6e00*/  ISETP.NE.AND P0, PT, R6, RZ, PT ;  /* 0x000000ff0600720c */ /* 0x002fe20003f05270 */
[----:B------:R-:W-:Y:S01]  /*6e10*/  IMAD.U32 R111, RZ, RZ, UR5 ;  /* 0x00000005ff6f7e24 */ /* 0x000fe2000f8e00ff */
[----:B------:R-:W-:Y:S01]  /*6e20*/  F2FP.F16.F32.PACK_AB R121, R159, R158 ;  /* 0x0000009e9f79723e */ /* 0x000fe200000000ff */
[----:B------:R-:W-:Y:S01]  /*6e30*/  UIADD3 UR5, -UR45, URZ, URZ ;  /* 0x0000003f2d057290 */ /* 0x000fe2000fffe13f */
[----:B------:R-:W-:Y:S01]  /*6e40*/  F2FP.F16.F32.PACK_AB R128, R129, R128 ;  /* 0x000000808180723e */ /* 0x000fe200000000ff */
[--C-:B------:R-:W-:Y:S01]  /*6e50*/  IMAD.WIDE R4, R215, 0x2, R110.reuse ;  /* 0x00000002d7047825 */ /* 0x100fe200078e026e */
[----:B------:R-:W-:Y:S01]  /*6e60*/  F2FP.F16.F32.PACK_AB R129, R164, R163 ;  /* 0x000000a3a481723e */ /* 0x000fe200000000ff */
[----:B------:R-:W-:Y:S01]  /*6e70*/  UIMAD UR7, UR7, UR5, UR44 ;  /* 0x00000005070772a4 */ /* 0x000fe2000f8e022c */
[----:B------:R-:W-:Y:S01]  /*6e80*/  F2FP.F16.F32.PACK_AB R144, R145, R144 ;  /* 0x000000909190723e */ /* 0x000fe200000000ff */
[----:B------:R-:W-:Y:S01]  /*6e90*/  IMAD.WIDE R110, R9, 0x2, R110 ;  /* 0x00000002096e7825 */ /* 0x000fe200078e026e */
[C---:B------:R-:W-:Y:S01]  /*6ea0*/  IADD3 R21, P2, R4.reuse, 0x20, RZ ;  /* 0x0000002004157810 */ /* 0x040fe20007f5e0ff */
[----:B------:R-:W-:Y:S01]  /*6eb0*/  ULDC UR4, c[0x0][0xc] ;  /* 0x0000030000047ab9 */ /* 0x000fe20000000800 */
[C---:B------:R-:W-:Y:S01]  /*6ec0*/  IADD3 R33, P3, R4.reuse, 0x40, RZ ;  /* 0x0000004004217810 */ /* 0x040fe20007f7e0ff */
[----:B------:R-:W-:Y:S01]  /*6ed0*/  UIADD3 UR47, UR4, UR47, URZ ;  /* 0x0000002f042f7290 */ /* 0x000fe2000fffe03f */
[----:B------:R-:W-:Y:S01]  /*6ee0*/  LOP3.LUT R8, R21, 0x380, RZ, 0xc0, !PT ;  /* 0x0000038015087812 */ /* 0x000fe200078ec0ff */
[--C-:B------:R-:W-:Y:S01]  /*6ef0*/  IMAD.X R9, RZ, RZ, R5.reuse, P2 ;  /* 0x000000ffff097224 */ /* 0x100fe200010e0605 */
[----:B------:R-:W-:Y:S01]  /*6f00*/  IADD3 R32, P6, R4, 0x2020, RZ ;  /* 0x0000202004207810 */ /* 0x000fe20007fde0ff */
[--C-:B------:R-:W-:Y:S01]  /*6f10*/  IMAD.X R11, RZ, RZ, R5.reuse, P3 ;  /* 0x000000ffff0b7224 */ /* 0x100fe200018e0605 */
[----:B------:R-:W-:Y:S01]  /*6f20*/  SHF.R.U64 R8, R8, 0x3, RZ ;  /* 0x0000000308087819 */ /* 0x000fe200000012ff */
[----:B------:R-:W-:Y:S01]  /*6f30*/  USHF.R.S32.HI UR10, URZ, 0x1f, UR7 ;  /* 0x0000001f3f0a7899 */ /* 0x000fe20008011407 */
[----:B------:R-:W-:Y:S01]  /*6f40*/  IADD3 R37, P4, R4, 0x60, RZ ;  /* 0x0000006004257810 */ /* 0x000fe20007f9e0ff */
[----:B------:R-:W-:Y:S01]  /*6f50*/  IMAD.X R49, RZ, RZ, R5, P6 ;  /* 0x000000ffff317224 */ /* 0x000fe200030e0605 */
[----:B------:R-:W-:-:S02]  /*6f60*/  LOP3.LUT R8, R8, R21, RZ, 0x3c, !PT ;  /* 0x0000001508087212 */ /* 0x000fc400078e3cff */
[----:B------:R-:W-:Y:S01]  /*6f70*/  IADD3 R41, P5, R4, 0x2000, RZ ;  /* 0x0000200004297810 */ /* 0x000fe20007fbe0ff */
[--C-:B------:R-:W-:Y:S01]  /*6f80*/  IMAD.X R25, RZ, RZ, R5.reuse, P4 ;  /* 0x000000ffff197224 */ /* 0x100fe200020e0605 */
[----:B------:R-:W-:Y:S02]  /*6f90*/  LOP3.LUT R21, R32, 0x380, RZ, 0xc0, !PT ;  /* 0x0000038020157812 */ /* 0x000fe400078ec0ff */
[----:B------:R-:W-:Y:S01]  /*6fa0*/  IADD3 R36, P3, R4, 0x4000, RZ ;  /* 0x0000400004247810 */ /* 0x000fe20007f7e0ff */
[--C-:B------:R-:W-:Y:S01]  /*6fb0*/  IMAD.X R29, RZ, RZ, R5.reuse, P5 ;  /* 0x000000ffff1d7224 */ /* 0x100fe200028e0605 */
[----:B------:R-:W-:Y:S02]  /*6fc0*/  LOP3.LUT R14, R37, 0x380, RZ, 0xc0, !PT ;  /* 0x00000380250e7812 */ /* 0x000fe400078ec0ff */
[----:B------:R-:W-:Y:S01]  /*6fd0*/  LOP3.LUT R20, R41, 0x380, RZ, 0xc0, !PT ;  /* 0x0000038029147812 */ /* 0x000fe200078ec0ff */
[----:B------:R-:W-:Y:S01]  /*6fe0*/  IMAD.X R123, RZ, RZ, R5, P3 ;  /* 0x000000ffff7b7224 */ /* 0x000fe200018e0605 */
[----:B------:R-:W-:-:S02]  /*6ff0*/  SHF.R.U64 R21, R21, 0x3, RZ ;  /* 0x0000000315157819 */ /* 0x000fc400000012ff */
[----:B------:R-:W-:Y:S02]  /*7000*/  SHF.R.U64 R14, R14, 0x3, RZ ;  /* 0x000000030e0e7819 */ /* 0x000fe400000012ff */
[C---:B------:R-:W-:Y:S02]  /*7010*/  IADD3 R45, P1, R4.reuse, 0x2040, RZ ;  /* 0x00002040042d7810 */ /* 0x040fe40007f3e0ff */
[----:B------:R-:W-:Y:S02]  /*7020*/  IADD3 R12, P3, R4, 0x6040, RZ ;  /* 0x00006040040c7810 */ /* 0x000fe40007f7e0ff */
[----:B------:R-:W-:Y:S01]  /*7030*/  SHF.R.U64 R20, R20, 0x3, RZ ;  /* 0x0000000314147819 */ /* 0x000fe200000012ff */
[----:B------:R-:W-:Y:S01]  /*7040*/  IMAD.X R115, RZ, RZ, R5, P1 ;  /* 0x000000ffff737224 */ /* 0x000fe200008e0605 */
[----:B------:R-:W-:Y:S02]  /*7050*/  LOP3.LUT R48, R21, R32, RZ, 0x3c, !PT ;  /* 0x0000002015307212 */ /* 0x000fe400078e3cff */
[----:B------:R-:W-:-:S02]  /*7060*/  IADD3 R53, P2, R4, 0x2060, RZ ;  /* 0x0000206004357810 */ /* 0x000fc40007f5e0ff */
[----:B------:R-:W-:Y:S02]  /*7070*/  IADD3 R57, P4, R4, 0x4020, RZ ;  /* 0x0000402004397810 */ /* 0x000fe40007f9e0ff */
[----:B------:R-:W-:Y:S01]  /*7080*/  LOP3.LUT R21, R36, 0x380, RZ, 0xc0, !PT ;  /* 0x0000038024157812 */ /* 0x000fe200078ec0ff */
[--C-:B------:R-:W-:Y:S01]  /*7090*/  IMAD.X R119, RZ, RZ, R5.reuse, P2 ;  /* 0x000000ffff777224 */ /* 0x100fe200010e0605 */
[----:B------:R-:W-:Y:S01]  /*70a0*/  LOP3.LUT R24, R14, R37, RZ, 0x3c, !PT ;  /* 0x000000250e187212 */ /* 0x000fe200078e3cff */
[----:B------:R-:W-:Y:S01]  /*70b0*/  IMAD.X R127, RZ, RZ, R5, P4 ;  /* 0x000000ffff7f7224 */ /* 0x000fe200020e0605 */
[----:B------:R-:W-:Y:S02]  /*70c0*/  LOP3.LUT R28, R20, R41, RZ, 0x3c, !PT ;  /* 0x00000029141c7212 */ /* 0x000fe400078e3cff */
[----:B------:R-:W-:Y:S02]  /*70d0*/  LOP3.LUT R37, R12, 0x380, RZ, 0xc0, !PT ;  /* 0x000003800c257812 */ /* 0x000fe400078ec0ff */
[----:B------:R-:W-:-:S02]  /*70e0*/  LOP3.LUT R20, R53, 0x380, RZ, 0xc0, !PT ;  /* 0x0000038035147812 */ /* 0x000fc400078ec0ff */
[----:B------:R-:W-:Y:S02]  /*70f0*/  LOP3.LUT R32, R57, 0x380, RZ, 0xc0, !PT ;  /* 0x0000038039207812 */ /* 0x000fe400078ec0ff */
[----:B------:R-:W-:Y:S02]  /*7100*/  SHF.R.U64 R21, R21, 0x3, RZ ;  /* 0x0000000315157819 */ /* 0x000fe400000012ff */
[C---:B------:R-:W-:Y:S02]  /*7110*/  IADD3 R40, P1, R4.reuse, 0x6000, RZ ;  /* 0x0000600004287810 */ /* 0x040fe40007f3e0ff */
[C---:B------:R-:W-:Y:S02]  /*7120*/  IADD3 R69, P2, R4.reuse, 0x6020, RZ ;  /* 0x0000602004457810 */ /* 0x040fe40007f5e0ff */
[----:B------:R-:W-:Y:S01]  /*7130*/  SHF.R.U64 R37, R37, 0x3, RZ ;  /* 0x0000000325257819 */ /* 0x000fe200000012ff */
[--C-:B------:R-:W-:Y:S01]  /*7140*/  IMAD.X R139, RZ, RZ, R5.reuse, P1 ;  /* 0x000000ffff8b7224 */ /* 0x100fe200008e0605 */
[----:B------:R-:W-:Y:S01]  /*7150*/  LOP3.LUT R13, R4, 0x380, RZ, 0xc0, !PT ;  /* 0x00000380040d7812 */ /* 0x000fe200078ec0ff */
[----:B------:R-:W-:Y:S01]  /*7160*/  IMAD.X R143, RZ, RZ, R5, P2 ;  /* 0x000000ffff8f7224 */ /* 0x000fe200010e0605 */
[----:B------:R-:W-:-:S02]  /*7170*/  SHF.R.U64 R20, R20, 0x3, RZ ;  /* 0x0000000314147819 */ /* 0x000fc400000012ff */
[----:B------:R-:W-:Y:S02]  /*7180*/  SHF.R.U64 R32, R32, 0x3, RZ ;  /* 0x0000000320207819 */ /* 0x000fe400000012ff */
[----:B------:R-:W-:Y:S02]  /*7190*/  LOP3.LUT R122, R21, R36, RZ, 0x3c, !PT ;  /* 0x00000024157a7212 */ /* 0x000fe400078e3cff */
[----:B------:R-:W-:Y:S02]  /*71a0*/  IADD3 R65, P6, R4, 0x4060, RZ ;  /* 0x0000406004417810 */ /* 0x000fe40007fde0ff */
[----:B------:R-:W-:Y:S02]  /*71b0*/  LOP3.LUT R10, R33, 0x380, RZ, 0xc0, !PT ;  /* 0x00000380210a7812 */ /* 0x000fe400078ec0ff */
[----:B------:R-:W-:Y:S01]  /*71c0*/  LOP3.LUT R21, R40, 0x380, RZ, 0xc0, !PT ;  /* 0x0000038028157812 */ /* 0x000fe200078ec0ff */
[----:B------:R-:W-:Y:S01]  /*71d0*/  IMAD.X R135, RZ, RZ, R5, P6 ;  /* 0x000000ffff877224 */ /* 0x000fe200030e0605 */
[----:B------:R-:W-:-:S02]  /*71e0*/  LOP3.LUT R12, R37, R12, RZ, 0x3c, !PT ;  /* 0x0000000c250c7212 */ /* 0x000fc400078e3cff */
[----:B------:R-:W-:Y:S02]  /*71f0*/  IADD3 R6, P4, R4, 0x6060, RZ ;  /* 0x0000606004067810 */ /* 0x000fe40007f9e0ff */
[----:B------:R-:W-:Y:S02]  /*7200*/  SHF.R.U64 R13, R13, 0x3, RZ ;  /* 0x000000030d0d7819 */ /* 0x000fe400000012ff */
[----:B------:R-:W-:Y:S01]  /*7210*/  LOP3.LUT R118, R20, R53, RZ, 0x3c, !PT ;  /* 0x0000003514767212 */ /* 0x000fe200078e3cff */
[----:B------:R-:W-:Y:S01]  /*7220*/  IMAD.X R15, RZ, RZ, R5, P4 ;  /* 0x000000ffff0f7224 */ /* 0x000fe200020e0605 */
[----:B------:R-:W-:Y:S02]  /*7230*/  LOP3.LUT R126, R32, R57, RZ, 0x3c, !PT ;  /* 0x00000039207e7212 */ /* 0x000fe400078e3cff */
[----:B------:R-:W-:Y:S02]  /*7240*/  IADD3 R37, P2, R110, 0x3000, RZ ;  /* 0x000030006e257810 */ /* 0x000fe40007f5e0ff */
[----:B------:R-:W-:-:S02]  /*7250*/  SHF.R.U64 R10, R10, 0x3, RZ ;  /* 0x000000030a0a7819 */ /* 0x000fc400000012ff */
[----:B------:R-:W-:Y:S02]  /*7260*/  LOP3.LUT R14, R45, 0x380, RZ, 0xc0, !PT ;  /* 0x000003802d0e7812 */ /* 0x000fe400078ec0ff */
[----:B------:R-:W-:Y:S02]  /*7270*/  LOP3.LUT R20, R65, 0x380, RZ, 0xc0, !PT ;  /* 0x0000038041147812 */ /* 0x000fe400078ec0ff */
[----:B------:R-:W-:Y:S02]  /*7280*/  LOP3.LUT R32, R69, 0x380, RZ, 0xc0, !PT ;  /* 0x0000038045207812 */ /* 0x000fe400078ec0ff */
[----:B------:R-:W-:Y:S02]  /*7290*/  SHF.R.U64 R21, R21, 0x3, RZ ;  /* 0x0000000315157819 */ /* 0x000fe400000012ff */
[----:B------:R-:W-:Y:S02]  /*72a0*/  IADD3 R61, P5, R4, 0x4040, RZ ;  /* 0x00004040043d7810 */ /* 0x000fe40007fbe0ff */
[----:B------:R-:W-:Y:S01]  /*72b0*/  LOP3.LUT R4, R13, R4, RZ, 0x3c, !PT ;  /* 0x000000040d047212 */ /* 0x000fe200078e3cff */
[--C-:B------:R-:W-:Y:S01]  /*72c0*/  IMAD.X R13, RZ, RZ, R5.reuse, P3 ;  /* 0x000000ffff0d7224 */ /* 0x100fe200018e0605 */
[----:B------:R-:W-:Y:S01]  /*72d0*/  LOP3.LUT R36, R37, 0x380, RZ, 0xc0, !PT ;  /* 0x0000038025247812 */ /* 0x000fe200078ec0ff */
[----:B------:R-:W-:Y:S01]  /*72e0*/  IMAD.X R131, RZ, RZ, R5, P5 ;  /* 0x000000ffff837224 */ /* 0x000fe200028e0605 */
[----:B------:R-:W-:-:S02]  /*72f0*/  LOP3.LUT R10, R10, R33, RZ, 0x3c, !PT ;  /* 0x000000210a0a7212 */ /* 0x000fc400078e3cff */
[----:B------:R-:W-:Y:S02]  /*7300*/  SHF.R.U64 R14, R14, 0x3, RZ ;  /* 0x000000030e0e7819 */ /* 0x000fe400000012ff */
[----:B------:R-:W-:Y:S02]  /*7310*/  SHF.R.U64 R20, R20, 0x3, RZ ;  /* 0x0000000314147819 */ /* 0x000fe400000012ff */
[----:B------:R-:W-:Y:S02]  /*7320*/  SHF.R.U64 R32, R32, 0x3, RZ ;  /* 0x0000000320207819 */ /* 0x000fe400000012ff */
[----:B------:R-:W-:Y:S02]  /*7330*/  LOP3.LUT R138, R21, R40, RZ, 0x3c, !PT ;  /* 0x00000028158a7212 */ /* 0x000fe400078e3cff */
[C---:B------:R-:W-:Y:S02]  /*7340*/  IADD3 R21, P4, R110.reuse, 0x1000, RZ ;  /* 0x000010006e157810 */ /* 0x040fe40007f9e0ff */
[----:B------:R-:W-:-:S02]  /*7350*/  IADD3 R33, P3, R110, 0x2000, RZ ;  /* 0x000020006e217810 */ /* 0x000fc40007f7e0ff */
[----:B------:R-:W-:Y:S02]  /*7360*/  SHF.R.U64 R36, R36, 0x3, RZ ;  /* 0x0000000324247819 */ /* 0x000fe400000012ff */
[----:B------:R-:W-:Y:S02]  /*7370*/  LOP3.LUT R114, R14, R45, RZ, 0x3c, !PT ;  /* 0x0000002d0e727212 */ /* 0x000fe400078e3cff */
[----:B------:R-:W-:Y:S02]  /*7380*/  LOP3.LUT R134, R20, R65, RZ, 0x3c, !PT ;  /* 0x0000004114867212 */ /* 0x000fe400078e3cff */
[----:B------:R-:W-:Y:S02]  /*7390*/  LOP3.LUT R142, R32, R69, RZ, 0x3c, !PT ;  /* 0x00000045208e7212 */ /* 0x000fe400078e3cff */
[----:B------:R-:W-:Y:S02]  /*73a0*/  LOP3.LUT R14, R61, 0x380, RZ, 0xc0, !PT ;  /* 0x000003803d0e7812 */ /* 0x000fe400078ec0ff */
[----:B------:R-:W-:-:S02]  /*73b0*/  LOP3.LUT R20, R21, 0x380, RZ, 0xc0, !PT ;  /* 0x0000038015147812 */ /* 0x000fc400078ec0ff */
[----:B------:R-:W-:Y:S02]  /*73c0*/  LOP3.LUT R32, R33, 0x380, RZ, 0xc0, !PT ;  /* 0x0000038021207812 */ /* 0x000fe400078ec0ff */
[----:B------:R-:W-:Y:S02]  /*73d0*/  LOP3.LUT R41, R6, 0x380, RZ, 0xc0, !PT ;  /* 0x0000038006297812 */ /* 0x000fe400078ec0ff */
[----:B------:R-:W-:Y:S01]  /*73e0*/  LOP3.LUT R36, R36, R37, RZ, 0x3c, !PT ;  /* 0x0000002524247212 */ /* 0x000fe200078e3cff */
[----:B------:R-:W-:Y:S01]  /*73f0*/  IMAD.X R37, RZ, RZ, R111, P2 ;  /* 0x000000ffff257224 */ /* 0x000fe200010e066f */
[----:B------:R-:W-:Y:S02]  /*7400*/  SHF.R.U64 R14, R14, 0x3, RZ ;  /* 0x000000030e0e7819 */ /* 0x000fe400000012ff */
[----:B------:R-:W-:Y:S02]  /*7410*/  SHF.R.U64 R20, R20, 0x3, RZ ;  /* 0x0000000314147819 */ /* 0x000fe400000012ff */
[----:B------:R-:W-:-:S02]  /*7420*/  SHF.R.U64 R32, R32, 0x3, RZ ;  /* 0x0000000320207819 */ /* 0x000fc400000012ff */
[----:B------:R-:W-:Y:S02]  /*7430*/  IADD3 R65, P2, R110, 0x9000, RZ ;  /* 0x000090006e417810 */ /* 0x000fe40007f5e0ff */
[----:B------:R-:W-:Y:S02]  /*7440*/  SHF.R.U64 R41, R41, 0x3, RZ ;  /* 0x0000000329297819 */ /* 0x000fe400000012ff */
[----:B------:R-:W-:Y:S02]  /*7450*/  LOP3.LUT R130, R14, R61, RZ, 0x3c, !PT ;  /* 0x0000003d0e827212 */ /* 0x000fe400078e3cff */
[----:B------:R-:W-:Y:S01]  /*7460*/  LOP3.LUT R20, R20, R21, RZ, 0x3c, !PT ;  /* 0x0000001514147212 */ /* 0x000fe200078e3cff */
[--C-:B------:R-:W-:Y:S01]  /*7470*/  IMAD.X R21, RZ, RZ, R111.reuse, P4 ;  /* 0x000000ffff157224 */ /* 0x100fe200020e066f */
[----:B------:R-:W-:Y:S01]  /*7480*/  LOP3.LUT R32, R32, R33, RZ, 0x3c, !PT ;  /* 0x0000002120207212 */ /* 0x000fe200078e3cff */
[----:B------:R-:W-:Y:S01]  /*7490*/  IMAD.X R33, RZ, RZ, R111, P3 ;  /* 0x000000ffff217224 */ /* 0x000fe200018e066f */
[----:B------:R-:W-:-:S02]  /*74a0*/  LOP3.LUT R64, R65, 0x380, RZ, 0xc0, !PT ;  /* 0x0000038041407812 */ /* 0x000fc400078ec0ff */
[----:B------:R-:W-:Y:S02]  /*74b0*/  LOP3.LUT R14, R41, R6, RZ, 0x3c, !PT ;  /* 0x00000006290e7212 */ /* 0x000fe400078e3cff */
[C---:B------:R-:W-:Y:S02]  /*74c0*/  IADD3 R41, P1, R110.reuse, 0x4000, RZ ;  /* 0x000040006e297810 */ /* 0x040fe40007f3e0ff */
[C---:B------:R-:W-:Y:S02]  /*74d0*/  IADD3 R45, P6, R110.reuse, 0x5000, RZ ;  /* 0x000050006e2d7810 */ /* 0x040fe40007fde0ff */
[C---:B------:R-:W-:Y:S02]  /*74e0*/  IADD3 R53, P5, R110.reuse, 0x6000, RZ ;  /* 0x000060006e357810 */ /* 0x040fe40007fbe0ff */
[C---:B------:R-:W-:Y:S02]  /*74f0*/  IADD3 R57, P4, R110.reuse, 0x7000, RZ ;  /* 0x000070006e397810 */ /* 0x040fe40007f9e0ff */
[----:B------:R-:W-:-:S02]  /*7500*/  IADD3 R61, P3, R110, 0x8000, RZ ;  /* 0x000080006e3d7810 */ /* 0x000fc40007f7e0ff */
[----:B------:R-:W-:Y:S02]  /*7510*/  SHF.R.U64 R64, R64, 0x3, RZ ;  /* 0x0000000340407819 */ /* 0x000fe400000012ff */
[----:B------:R-:W-:Y:S02]  /*7520*/  LOP3.LUT R40, R41, 0x380, RZ, 0xc0, !PT ;  /* 0x0000038029287812 */ /* 0x000fe400078ec0ff */
[----:B------:R-:W-:Y:S02]  /*7530*/  LOP3.LUT R44, R45, 0x380, RZ, 0xc0, !PT ;  /* 0x000003802d2c7812 */ /* 0x000fe400078ec0ff */
[----:B------:R-:W-:Y:S02]  /*7540*/  LOP3.LUT R52, R53, 0x380, RZ, 0xc0, !PT ;  /* 0x0000038035347812 */ /* 0x000fe400078ec0ff */
[----:B------:R-:W-:Y:S02]  /*7550*/  LOP3.LUT R56, R57, 0x380, RZ, 0xc0, !PT ;  /* 0x0000038039387812 */ /* 0x000fe400078ec0ff */
[----:B------:R-:W-:-:S02]  /*7560*/  LOP3.LUT R60, R61, 0x380, RZ, 0xc0, !PT ;  /* 0x000003803d3c7812 */ /* 0x000fc400078ec0ff */
[----:B------:R-:W-:Y:S02]  /*7570*/  MOV R223, R4 ;  /* 0x0000000400df7202 */ /* 0x000fe40000000f00 */
[----:B------:R-:W-:Y:S01]  /*7580*/  LOP3.LUT R64, R64, R65, RZ, 0x3c, !PT ;  /* 0x0000004140407212 */ /* 0x000fe200078e3cff */
[----:B------:R-:W-:Y:S01]  /*7590*/  IMAD.X R65, RZ, RZ, R111, P2 ;  /* 0x000000ffff417224 */ /* 0x000fe200010e066f */
[----:B------:R-:W-:Y:S02]  /*75a0*/  F2FP.F16.F32.PACK_AB R5, R27, R26 ;  /* 0x0000001a1b05723e */ /* 0x000fe400000000ff */
[----:B------:R-:W-:Y:S02]  /*75b0*/  LOP3.LUT R26, R110, 0x380, RZ, 0xc0, !PT ;  /* 0x000003806e1a7812 */ /* 0x000fe400078ec0ff */
[----:B------:R-:W-:Y:S02]  /*75c0*/  SHF.R.U64 R40, R40, 0x3, RZ ;  /* 0x0000000328287819 */ /* 0x000fe400000012ff */
[----:B------:R-:W-:-:S02]  /*75d0*/  SHF.R.U64 R44, R44, 0x3, RZ ;  /* 0x000000032c2c7819 */ /* 0x000fc400000012ff */
[----:B------:R-:W-:Y:S02]  /*75e0*/  SHF.R.U64 R52, R52, 0x3, RZ ;  /* 0x0000000334347819 */ /* 0x000fe400000012ff */
[----:B------:R-:W-:Y:S02]  /*75f0*/  SHF.R.U64 R56, R56, 0x3, RZ ;  /* 0x0000000338387819 */ /* 0x000fe400000012ff */
[----:B------:R-:W-:Y:S02]  /*7600*/  SHF.R.U64 R60, R60, 0x3, RZ ;  /* 0x000000033c3c7819 */ /* 0x000fe400000012ff */
[----:B------:R-:W-:Y:S02]  /*7610*/  IADD3 R27, P2, R110, 0xf000, RZ ;  /* 0x0000f0006e1b7810 */ /* 0x000fe40007f5e0ff */
[----:B------:R-:W-:Y:S02]  /*7620*/  F2FP.F16.F32.PACK_AB R6, R7, R205 ;  /* 0x000000cd0706723e */ /* 0x000fe400000000ff */
[----:B------:R-:W-:Y:S01]  /*7630*/  F2FP.F16.F32.PACK_AB R4, R206, R208 ;  /* 0x000000d0ce04723e */ /* 0x000fe200000000ff */
[----:B------:R-:W-:Y:S01]  /*7640*/  IMAD.X R89, RZ, RZ, R111, P2 ;  /* 0x000000ffff597224 */ /* 0x000fe200010e066f */
[----:B------:R-:W-:-:S02]  /*7650*/  F2FP.F16.F32.PACK_AB R7, R31, R30 ;  /* 0x0000001e1f07723e */ /* 0x000fc400000000ff */
[----:B------:R-:W-:Y:S02]  /*7660*/  SHF.R.U64 R31, R26, 0x3, RZ ;  /* 0x000000031a1f7819 */ /* 0x000fe400000012ff */
[----:B------:R-:W-:Y:S01]  /*7670*/  LOP3.LUT R40, R40, R41, RZ, 0x3c, !PT ;  /* 0x0000002928287212 */ /* 0x000fe200078e3cff */
[--C-:B------:R-:W-:Y:S01]  /*7680*/  IMAD.X R41, RZ, RZ, R111.reuse, P1 ;  /* 0x000000ffff297224 */ /* 0x100fe200008e066f */
[----:B------:R-:W-:Y:S01]  /*7690*/  LOP3.LUT R44, R44, R45, RZ, 0x3c, !PT ;  /* 0x0000002d2c2c7212 */ /* 0x000fe200078e3cff */
[--C-:B------:R-:W-:Y:S01]  /*76a0*/  IMAD.X R45, RZ, RZ, R111.reuse, P6 ;  /* 0x000000ffff2d7224 */ /* 0x100fe200030e066f */
[----:B------:R-:W-:Y:S01]  /*76b0*/  LOP3.LUT R52, R52, R53, RZ, 0x3c, !PT ;  /* 0x0000003534347212 */ /* 0x000fe200078e3cff */
[--C-:B------:R-:W-:Y:S01]  /*76c0*/  IMAD.X R53, RZ, RZ, R111.reuse, P5 ;  /* 0x000000ffff357224 */ /* 0x100fe200028e066f */
[----:B------:R-:W-:Y:S01]  /*76d0*/  LOP3.LUT R56, R56, R57, RZ, 0x3c, !PT ;  /* 0x0000003938387212 */ /* 0x000fe200078e3cff */
[--C-:B------:R-:W-:Y:S01]  /*76e0*/  IMAD.X R57, RZ, RZ, R111.reuse, P4 ;  /* 0x000000ffff397224 */ /* 0x100fe200020e066f */
[----:B------:R-:W-:Y:S01]  /*76f0*/  LOP3.LUT R60, R60, R61, RZ, 0x3c, !PT ;  /* 0x0000003d3c3c7212 */ /* 0x000fe200078e3cff */
[----:B------:R-:W-:Y:S01]  /*7700*/  IMAD.X R61, RZ, RZ, R111, P3 ;  /* 0x000000ffff3d7224 */ /* 0x000fe200018e066f */
[----:B------:R-:W-:Y:S01]  /*7710*/  LOP3.LUT R26, R27, 0x380, RZ, 0xc0, !PT ;  /* 0x000003801b1a7812 */ /* 0x000fe200078ec0ff */
[----:B------:R0:W-:Y:S01]  /*7720*/  STSM.16.M88.4 [R223], R4 ;  /* 0x00000004df007844 */ /* 0x0001e20000000200 */
[----:B------:R-:W-:-:S02]  /*7730*/  IADD3 R69, P1, R110, 0xa000, RZ ;  /* 0x0000a0006e457810 */ /* 0x000fc40007f3e0ff */
[C---:B------:R-:W-:Y:S02]  /*7740*/  IADD3 R73, P6, R110.reuse, 0xb000, RZ ;  /* 0x0000b0006e497810 */ /* 0x040fe40007fde0ff */
[C---:B------:R-:W-:Y:S02]  /*7750*/  IADD3 R77, P5, R110.reuse, 0xc000, RZ ;  /* 0x0000c0006e4d7810 */ /* 0x040fe40007fbe0ff */
[C---:B------:R-:W-:Y:S02]  /*7760*/  IADD3 R81, P4, R110.reuse, 0xd000, RZ ;  /* 0x0000d0006e517810 */ /* 0x040fe40007f9e0ff */
[----:B------:R-:W-:Y:S02]  /*7770*/  IADD3 R85, P3, R110, 0xe000, RZ ;  /* 0x0000e0006e557810 */ /* 0x000fe40007f7e0ff */
[----:B------:R-:W-:Y:S02]  /*7780*/  LOP3.LUT R110, R31, R110, RZ, 0x3c, !PT ;  /* 0x0000006e1f6e7212 */ /* 0x000fe400078e3cff */
[----:B------:R-:W-:-:S02]  /*7790*/  SHF.R.U64 R26, R26, 0x3, RZ ;  /* 0x000000031a1a7819 */ /* 0x000fc400000012ff */
[----:B------:R-:W-:Y:S02]  /*77a0*/  MOV R31, R8 ;  /* 0x00000008001f7202 */ /* 0x000fe40000000f00 */
[----:B0-----:R-:W-:Y:S02]  /*77b0*/  F2FP.F16.F32.PACK_AB R4, R204, R207 ;  /* 0x000000cfcc04723e */ /* 0x001fe400000000ff */
[----:B------:R-:W-:Y:S02]  /*77c0*/  F2FP.F16.F32.PACK_AB R5, R35, R34 ;  /* 0x000000222305723e */ /* 0x000fe400000000ff */
        /* <DEDUP_REMOVED lines=8> */
[----:B------:R-:W-:Y:S02]  /*7850*/  MOV R34, R12 ;  /* 0x0000000c00227202 */ /* 0x000fe40000000f00 */
[----:B------:R-:W-:Y:S01]  /*7860*/  MOV R35, R14 ;  /* 0x0000000e00237202 */ /* 0x000fe20000000f00 */
[----:B------:R1:W-:Y:S01]  /*7870*/  STSM.16.M88.4 [R30], R8 ;  /* 0x000000081e007844 */ /* 0x0003e20000000200 */
[----:B------:R-:W-:-:S02]  /*7880*/  LOP3.LUT R88, R26, R27, RZ, 0x3c, !PT ;  /* 0x0000001b1a587212 */ /* 0x000fc400078e3cff */
[----:B------:R-:W-:Y:S02]  /*7890*/  MOV R205, R24 ;  /* 0x0000001800cd7202 */ /* 0x000fe40000000f00 */
[----:B------:R-:W-:Y:S02]  /*78a0*/  F2FP.F16.F32.PACK_AB R12, R196, R197 ;  /* 0x000000c5c40c723e */ /* 0x000fe400000000ff */
[----:B------:R-:W-:Y:S02]  /*78b0*/  F2FP.F16.F32.PACK_AB R13, R51, R50 ;  /* 0x00000032330d723e */ /* 0x000fe400000000ff */
[----:B------:R-:W-:Y:S02]  /*78c0*/  F2FP.F16.F32.PACK_AB R14, R194, R195 ;  /* 0x000000c3c20e723e */ /* 0x000fe400000000ff */
[----:B------:R-:W-:Y:S02]  /*78d0*/  F2FP.F16.F32.PACK_AB R15, R55, R54 ;  /* 0x00000036370f723e */ /* 0x000fe400000000ff */
[----:B------:R-:W-:-:S02]  /*78e0*/  MOV R206, R28 ;  /* 0x0000001c00ce7202 */ /* 0x000fc40000000f00 */
[----:B------:R-:W-:Y:S01]  /*78f0*/  F2FP.F16.F32.PACK_AB R24, R192, R193 ;  /* 0x000000c1c018723e */ /* 0x000fe200000000ff */
[----:B------:R-:W-:Y:S01]  /*7900*/  STSM.16.M88.4 [R205], R12 ;  /* 0x0000000ccd007844 */ /* 0x000fe20000000200 */
[----:B------:R-:W-:Y:S02]  /*7910*/  F2FP.F16.F32.PACK_AB R25, R59, R58 ;  /* 0x0000003a3b19723e */ /* 0x000fe400000000ff */
[----:B------:R-:W-:Y:S02]  /*7920*/  F2FP.F16.F32.PACK_AB R26, R190, R191 ;  /* 0x000000bfbe1a723e */ /* 0x000fe400000000ff */
[----:B------:R-:W-:Y:S02]  /*7930*/  F2FP.F16.F32.PACK_AB R27, R63, R62 ;  /* 0x0000003e3f1b723e */ /* 0x000fe400000000ff */
[----:B------:R-:W-:Y:S02]  /*7940*/  MOV R48, R48 ;  /* 0x0000003000307202 */ /* 0x000fe40000000f00 */
[----:B0-----:R-:W-:Y:S01]  /*7950*/  F2FP.F16.F32.PACK_AB R4, R182, R183 ;  /* 0x000000b7b604723e */ /* 0x001fe200000000ff */
[----:B------:R-:W-:Y:S01]  /*7960*/  STSM.16.M88.4 [R206], R24 ;  /* 0x00000018ce007844 */ /* 0x000fe20000000200 */
[----:B------:R-:W-:-:S02]  /*7970*/  F2FP.F16.F32.PACK_AB R5, R67, R66 ;  /* 0x000000424305723e */ /* 0x000fc400000000ff */
[----:B------:R-:W-:Y:S02]  /*7980*/  F2FP.F16.F32.PACK_AB R6, R180, R181 ;  /* 0x000000b5b406723e */ /* 0x000fe400000000ff */
[----:B------:R-:W-:Y:S02]  /*7990*/  F2FP.F16.F32.PACK_AB R7, R71, R70 ;  /* 0x000000464707723e */ /* 0x000fe400000000ff */
[----:B------:R-:W-:Y:S02]  /*79a0*/  MOV R114, R114 ;  /* 0x0000007200727202 */ /* 0x000fe40000000f00 */
[----:B-1----:R-:W-:Y:S01]  /*79b0*/  F2FP.F16.F32.PACK_AB R8, R178, R179 ;  /* 0x000000b3b208723e */ /* 0x002fe200000000ff */
[----:B------:R0:W-:Y:S01]  /*79c0*/  STSM.16.M88.4 [R48], R4 ;  /* 0x0000000430007844 */ /* 0x0001e20000000200 */
[----:B------:R-:W-:Y:S02]  /*79d0*/  F2FP.F16.F32.PACK_AB R9, R75, R74 ;  /* 0x0000004a4b09723e */ /* 0x000fe400000000ff */
[----:B------:R-:W-:-:S02]  /*79e0*/  F2FP.F16.F32.PACK_AB R10, R176, R177 ;  /* 0x000000b1b00a723e */ /* 0x000fc400000000ff */
[----:B------:R-:W-:Y:S02]  /*79f0*/  F2FP.F16.F32.PACK_AB R11, R79, R78 ;  /* 0x0000004e4f0b723e */ /* 0x000fe400000000ff */
[----:B------:R-:W-:Y:S02]  /*7a00*/  MOV R119, R118 ;  /* 0x0000007600777202 */ /* 0x000fe40000000f00 */
[----:B------:R-:W-:Y:S01]  /*7a10*/  F2FP.F16.F32.PACK_AB R28, R174, R175 ;  /* 0x000000afae1c723e */ /* 0x000fe200000000ff */
[----:B------:R1:W-:Y:S01]  /*7a20*/  STSM.16.M88.4 [R114], R8 ;  /* 0x0000000872007844 */ /* 0x0003e20000000200 */
[----:B------:R-:W-:Y:S02]  /*7a30*/  F2FP.F16.F32.PACK_AB R29, R83, R82 ;  /* 0x00000052531d723e */ /* 0x000fe400000000ff */
[----:B------:R-:W-:Y:S02]  /*7a40*/  F2FP.F16.F32.PACK_AB R30, R172, R173 ;  /* 0x000000adac1e723e */ /* 0x000fe400000000ff */
[----:B------:R-:W-:-:S02]  /*7a50*/  F2FP.F16.F32.PACK_AB R31, R87, R86 ;  /* 0x00000056571f723e */ /* 0x000fc400000000ff */
[----:B------:R-:W-:Y:S02]  /*7a60*/  MOV R118, R122 ;  /* 0x0000007a00767202 */ /* 0x000fe40000000f00 */
[----:B0-----:R-:W-:Y:S01]  /*7a70*/  F2FP.F16.F32.PACK_AB R48, R160, R171 ;  /* 0x000000aba030723e */ /* 0x001fe200000000ff */
[----:B------:R-:W-:Y:S01]  /*7a80*/  STSM.16.M88.4 [R119], R28 ;  /* 0x0000001c77007844 */ /* 0x000fe20000000200 */
[----:B------:R-:W-:Y:S02]  /*7a90*/  F2FP.F16.F32.PACK_AB R49, R91, R90 ;  /* 0x0000005a5b31723e */ /* 0x000fe400000000ff */
[----:B------:R-:W-:Y:S02]  /*7aa0*/  F2FP.F16.F32.PACK_AB R50, R93, R154 ;  /* 0x0000009a5d32723e */ /* 0x000fe400000000ff */
[----:B------:R-:W-:Y:S02]  /*7ab0*/  F2FP.F16.F32.PACK_AB R51, R95, R94 ;  /* 0x0000005e5f33723e */ /* 0x000fe400000000ff */
[----:B------:R-:W-:-:S02]  /*7ac0*/  MOV R126, R126 ;  /* 0x0000007e007e7202 */ /* 0x000fc40000000f00 */
[----:B------:R-:W-:Y:S01]  /*7ad0*/  MOV R130, R130 ;  /* 0x0000008200827202 */ /* 0x000fe20000000f00 */
[----:B------:R-:W-:Y:S01]  /*7ae0*/  STSM.16.M88.4 [R118], R48 ;  /* 0x0000003076007844 */ /* 0x000fe20000000200 */
[----:B------:R-:W-:Y:S02]  /*7af0*/  MOV R134, R134 ;  /* 0x0000008600867202 */ /* 0x000fe40000000f00 */
[----:B-1----:R-:W-:Y:S01]  /*7b00*/  F2FP.F16.F32.PACK_AB R114, R117, R116 ;  /* 0x000000747572723e */ /* 0x002fe200000000ff */
[----:B------:R-:W-:Y:S01]  /*7b10*/  STSM.16.M88.4 [R126], R96 ;  /* 0x000000607e007844 */ /* 0x000fe20000000200 */
[----:B------:R-:W-:Y:S02]  /*7b20*/  F2FP.F16.F32.PACK_AB R115, R157, R156 ;  /* 0x0000009c9d73723e */ /* 0x000fe400000000ff */
[----:B------:R-:W-:Y:S01]  /*7b30*/  MOV R138, R138 ;  /* 0x0000008a008a7202 */ /* 0x000fe20000000f00 */
[----:B------:R0:W-:Y:S01]  /*7b40*/  STSM.16.M88.4 [R130], R104 ;  /* 0x0000006882007844 */ /* 0x0001e20000000200 */
[----:B------:R-:W-:-:S02]  /*7b50*/  F2FP.F16.F32.PACK_AB R122, R125, R124 ;  /* 0x0000007c7d7a723e */ /* 0x000fc400000000ff */
[----:B------:R-:W-:Y:S01]  /*7b60*/  F2FP.F16.F32.PACK_AB R123, R162, R161 ;  /* 0x000000a1a27b723e */ /* 0x000fe200000000ff */
[----:B------:R1:W-:Y:S01]  /*7b70*/  STSM.16.M88.4 [R134], R112 ;  /* 0x0000007086007844 */ /* 0x0003e20000000200 */
[----:B------:R-:W-:Y:S02]  /*7b80*/  MOV R142, R142 ;  /* 0x0000008e008e7202 */ /* 0x000fe40000000f00 */
[----:B------:R-:W-:Y:S01]  /*7b90*/  F2FP.F16.F32.PACK_AB R131, R166, R165 ;  /* 0x000000a5a683723e */ /* 0x000fe200000000ff */
[----:B------:R1:W-:Y:S01]  /*7ba0*/  STSM.16.M88.4 [R138], R120 ;  /* 0x000000788a007844 */ /* 0x0003e20000000200 */
[----:B------:R-:W-:Y:S02]  /*7bb0*/  F2FP.F16.F32.PACK_AB R4, R137, R136 ;  /* 0x000000888904723e */ /* 0x000fe400000000ff */
[----:B------:R-:W-:Y:S02]  /*7bc0*/  F2FP.F16.F32.PACK_AB R5, R168, R167 ;  /* 0x000000a7a805723e */ /* 0x000fe400000000ff */
[----:B------:R-:W-:-:S02]  /*7bd0*/  F2FP.F16.F32.PACK_AB R6, R141, R140 ;  /* 0x0000008c8d06723e */ /* 0x000fc400000000ff */
[----:B------:R-:W-:Y:S02]  /*7be0*/  F2FP.F16.F32.PACK_AB R7, R170, R169 ;  /* 0x000000a9aa07723e */ /* 0x000fe400000000ff */
[----:B0-----:R-:W-:Y:S02]  /*7bf0*/  F2FP.F16.F32.PACK_AB R130, R133, R132 ;  /* 0x000000848582723e */ /* 0x001fe400000000ff */
[----:B------:R-:W-:Y:S02]  /*7c00*/  F2FP.F16.F32.PACK_AB R145, R147, R146 ;  /* 0x000000929391723e */ /* 0x000fe400000000ff */
[----:B------:R-:W-:Y:S01]  /*7c10*/  LOP3.LUT R68, R69, 0x380, RZ, 0xc0, !PT ;  /* 0x0000038045447812 */ /* 0x000fe200078ec0ff */
[----:B------:R1:W-:Y:S01]  /*7c20*/  STSM.16.M88.4 [R142], R128 ;  /* 0x000000808e007844 */ /* 0x0003e20000000200 */
[----:B------:R-:W-:Y:S02]  /*7c30*/  LOP3.LUT R72, R73, 0x380, RZ, 0xc0, !PT ;  /* 0x0000038049487812 */ /* 0x000fe400078ec0ff */
[----:B------:R-:W-:Y:S01]  /*7c40*/  LOP3.LUT R76, R77, 0x380, RZ, 0xc0, !PT ;  /* 0x000003804d4c7812 */ /* 0x000fe200078ec0ff */
[----:B------:R1:W-:Y:S01]  /*7c50*/  STSM.16.M88.4 [R34], R4 ;  /* 0x0000000422007844 */ /* 0x0003e20000000200 */
[----:B------:R-:W-:-:S02]  /*7c60*/  LOP3.LUT R80, R81, 0x380, RZ, 0xc0, !PT ;  /* 0x0000038051507812 */ /* 0x000fc400078ec0ff */
[----:B------:R-:W-:Y:S02]  /*7c70*/  LOP3.LUT R84, R85, 0x380, RZ, 0xc0, !PT ;  /* 0x0000038055547812 */ /* 0x000fe400078ec0ff */
[----:B------:R-:W-:Y:S02]  /*7c80*/  F2FP.F16.F32.PACK_AB R146, R149, R148 ;  /* 0x000000949592723e */ /* 0x000fe400000000ff */
[----:B------:R-:W-:Y:S02]  /*7c90*/  F2FP.F16.F32.PACK_AB R147, R151, R150 ;  /* 0x000000969793723e */ /* 0x000fe400000000ff */
[----:B------:R-:W-:Y:S02]  /*7ca0*/  SHF.R.U64 R68, R68, 0x3, RZ ;  /* 0x0000000344447819 */ /* 0x000fe400000012ff */
[----:B------:R-:W-:Y:S01]  /*7cb0*/  SHF.R.U64 R72, R72, 0x3, RZ ;  /* 0x0000000348487819 */ /* 0x000fe200000012ff */
[----:B------:R1:W-:Y:S01]  /*7cc0*/  STSM.16.M88.4 [R35], R144 ;  /* 0x0000009023007844 */ /* 0x0003e20000000200 */
[----:B------:R-:W-:-:S02]  /*7cd0*/  SHF.R.U64 R76, R76, 0x3, RZ ;  /* 0x000000034c4c7819 */ /* 0x000fc400000012ff */
[----:B------:R-:W-:Y:S02]  /*7ce0*/  SHF.R.U64 R80, R80, 0x3, RZ ;  /* 0x0000000350507819 */ /* 0x000fe400000012ff */
[----:B------:R-:W-:Y:S02]  /*7cf0*/  SHF.R.U64 R84, R84, 0x3, RZ ;  /* 0x0000000354547819 */ /* 0x000fe400000012ff */
[----:B------:R-:W-:Y:S01]  /*7d00*/  LOP3.LUT R68, R68, R69, RZ, 0x3c, !PT ;  /* 0x0000004544447212 */ /* 0x000fe200078e3cff */
[--C-:B------:R-:W-:Y:S01]  /*7d10*/  IMAD.X R69, RZ, RZ, R111.reuse, P1 ;  /* 0x000000ffff457224 */ /* 0x100fe200008e066f */
[----:B------:R-:W-:Y:S01]  /*7d20*/  LOP3.LUT R72, R72, R73, RZ, 0x3c, !PT ;  /* 0x0000004948487212 */ /* 0x000fe200078e3cff */
[--C-:B------:R-:W-:Y:S01]  /*7d30*/  IMAD.X R73, RZ, RZ, R111.reuse, P6 ;  /* 0x000000ffff497224 */ /* 0x100fe200030e066f */
[----:B------:R-:W-:Y:S02]  /*7d40*/  LOP3.LUT R76, R76, R77, RZ, 0x3c, !PT ;  /* 0x0000004d4c4c7212 */ /* 0x000fe400078e3cff */
[----:B------:R-:W-:Y:S01]  /*7d50*/  LOP3.LUT R80, R80, R81, RZ, 0x3c, !PT ;  /* 0x0000005150507212 */ /* 0x000fe200078e3cff */
[--C-:B------:R-:W-:Y:S01]  /*7d60*/  IMAD.X R81, RZ, RZ, R111.reuse, P4 ;  /* 0x000000ffff517224 */ /* 0x100fe200020e066f */
[----:B------:R-:W-:Y:S01]  /*7d70*/  LOP3.LUT R84, R84, R85, RZ, 0x3c, !PT ;  /* 0x0000005554547212 */ /* 0x000fe200078e3cff */
[----:B------:R-:W-:Y:S01]  /*7d80*/  IMAD.X R85, RZ, RZ, R111, P3 ;  /* 0x000000ffff557224 */ /* 0x000fe200018e066f */
[----:B------:R-:W-:Y:S01]  /*7d90*/  IADD3.X R77, RZ, R111, RZ, P5, !PT ;  /* 0x0000006fff4d7210 */ /* 0x000fe20002ffe4ff */
[----:B------:R-:W-:Y:S06]  /*7da0*/  BAR.SYNC.DEFER_BLOCKING 0x1, 0x100 ;  /* 0x0044000000007b1d */ /* 0x000fec0000010000 */
[----:B-1----:R-:W-:Y:S05]  /*7db0*/  @P0 BRA `(.L_x_3244) ;  /* 0x0000000000cc0947 */ /* 0x002fea0003800000 */
[----:B------:R-:W0:Y:S01]  /*7dc0*/  LDC R10, c[0x0][0xbe8] ;  /* 0x0002fa00ff0a7b82 */ /* 0x000e220000000800 */
[----:B------:R-:W-:Y:S01]  /*7dd0*/  IMAD R4, RZ, RZ, -UR44 ;  /* 0x8000002cff047e24 */ /* 0x000fe2000f8e02ff */
[----:B------:R-:W-:Y:S01]  /*7de0*/  ULDC.64 UR8, c[0x0][0xb90] ;  /* 0x0002e40000087ab9 */ /* 0x000fe20000000a00 */
[----:B------:R-:W-:Y:S01]  /*7df0*/  IMAD.MOV R14, RZ, RZ, -R18 ;  /* 0x000000ffff0e7224 */ /* 0x000fe200078e0a12 */
[----:B------:R-:W-:Y:S02]  /*7e00*/  UIMAD UR6, UR10, UR8, URZ ;  /* 0x000000080a0672a4 */ /* 0x000fe4000f8e023f */
[----:B------:R-:W-:Y:S02]  /*7e10*/  UIMAD.WIDE.U32 UR4, UR7, UR8, URZ ;  /* 0x00000008070472a5 */ /* 0x000fe4000f8e003f */
[----:B------:R-:W1:Y:S01]  /*7e20*/  LDC R15, c[0x0][0xc38] ;  /* 0x00030e00ff0f7b82 */ /* 0x000e620000000800 */
[----:B------:R-:W-:-:S04]  /*7e30*/  UIMAD UR6, UR7, UR9, UR6 ;  /* 0x00000009070672a4 */ /* 0x000fc8000f8e0206 */
[----:B------:R-:W-:-:S03]  /*7e40*/  UIADD3 UR6, UR5, UR6, URZ ;  /* 0x0000000605067290 */ /* 0x000fc6000fffe03f */
[----:B------:R-:W2:Y:S01]  /*7e50*/  LDC.64 R12, c[0x0][0xb98] ;  /* 0x0002e600ff0c7b82 */ /* 0x000ea20000000a00 */
[----:B0-----:R-:W-:Y:S01]  /*7e60*/  ISETP.NE.AND P0, PT, R10, 0x1, PT ;  /* 0x000000010a00780c */ /* 0x001fe20003f05270 */
[----:B-1----:R-:W-:-:S04]  /*7e70*/  IMAD R15, R15, R4, UR46 ;  /* 0x0000002e0f0f7e24 */ /* 0x002fc8000f8e0204 */
[----:B------:R-:W-:-:S08]  /*7e80*/  IMAD R8, R15, 0x40, R214 ;  /* 0x000000400f087824 */ /* 0x000fd000078e02d6 */
[----:B------:R-:W0:Y:S01]  /*7e90*/  @P0 LDC R5, c[0x0][0xbec] ;  /* 0x0002fb00ff050b82 */ /* 0x000e220000000800 */
[----:B------:R-:W-:Y:S02]  /*7ea0*/  IMAD R15, R15, 0x40, R2 ;  /* 0x000000400f0f7824 */ /* 0x000fe400078e0202 */
[----:B------:R-:W-:Y:S02]  /*7eb0*/  IMAD.MOV.U32 R7, RZ, RZ, R8 ;  /* 0x000000ffff077224 */ /* 0x000fe400078e0008 */
[----:B--2---:R-:W-:-:S03]  /*7ec0*/  IMAD R6, R12, UR11, RZ ;  /* 0x0000000b0c067c24 */ /* 0x004fc6000f8e02ff */
[----:B------:R-:W1:Y:S01]  /*7ed0*/  @P0 LDC R9, c[0x0][0xbf0] ;  /* 0x0002fc00ff090b82 */ /* 0x000e620000000800 */
[----:B0-----:R-:W-:-:S04]  /*7ee0*/  @P0 IMAD.HI.U32 R4, R8, R5, RZ ;  /* 0x0000000508040227 */ /* 0x001fc800078e00ff */
[----:B------:R-:W-:Y:S02]  /*7ef0*/  IMAD.U32 R5, RZ, RZ, UR5 ;  /* 0x00000005ff057e24 */ /* 0x000fe4000f8e00ff */
[----:B------:R-:W-:Y:S01]  /*7f00*/  IMAD.U32 R5, RZ, RZ, UR6 ;  /* 0x00000006ff057e24 */ /* 0x000fe2000f8e00ff */
[----:B-1----:R-:W-:Y:S01]  /*7f10*/  @P0 SHF.R.U32.HI R7, RZ, R9, R4 ;  /* 0x00000009ff070219 */ /* 0x002fe20000011604 */
[----:B------:R-:W-:Y:S01]  /*7f20*/  IMAD.U32 R4, RZ, RZ, UR4 ;  /* 0x00000004ff047e24 */ /* 0x000fe2000f8e00ff */
[----:B------:R-:W-:Y:S02]  /*7f30*/  ULDC.64 UR4, c[0x0][0xb88] ;  /* 0x0002e20000047ab9 */ /* 0x000fe40000000a00 */
[--C-:B------:R-:W-:Y:S01]  /*7f40*/  SHF.R.S32.HI R11, RZ, 0x1f, R7.reuse ;  /* 0x0000001fff0b7819 */ /* 0x100fe20000011407 */
[----:B------:R-:W-:Y:S02]  /*7f50*/  IMAD.MOV R9, RZ, RZ, -R7 ;  /* 0x000000ffff097224 */ /* 0x000fe400078e0a07 */
[----:B------:R-:W-:-:S04]  /*7f60*/  IMAD.WIDE.U32 R4, R12, UR45, R4 ;  /* 0x0000002d0c047c25 */ /* 0x000fc8000f8e0004 */
[----:B------:R-:W-:Y:S01]  /*7f70*/  IMAD R9, R10, R9, R8 ;  /* 0x000000090a097224 */ /* 0x000fe200078e0208 */
[----:B------:R-:W-:Y:S01]  /*7f80*/  IADD3 R4, P0, R7, R4, RZ ;  /* 0x0000000407047210 */ /* 0x000fe20007f1e0ff */
[----:B------:R-:W-:-:S03]  /*7f90*/  IMAD R8, R13, UR45, R6 ;  /* 0x0000002d0d087c24 */ /* 0x000fc6000f8e0206 */
[----:B------:R-:W-:Y:S02]  /*7fa0*/  SHF.R.S32.HI R6, RZ, 0x1f, R9 ;  /* 0x0000001fff067819 */ /* 0x000fe40000011409 */
[----:B------:R-:W-:-:S03]  /*7fb0*/  IADD3.X R5, R11, R5, R8, P0, !PT ;  /* 0x000000050b057210 */ /* 0x000fc600007fe408 */
[----:B------:R-:W-:Y:S02]  /*7fc0*/  IMAD R6, R6, UR4, RZ ;  /* 0x0000000406067c24 */ /* 0x000fe4000f8e02ff */
[----:B------:R-:W-:-:S04]  /*7fd0*/  IMAD.WIDE.U32 R4, R9, UR4, R4 ;  /* 0x0000000409047c25 */ /* 0x000fc8000f8e0004 */
[----:B------:R-:W-:Y:S01]  /*7fe0*/  IMAD R7, R9, UR5, R6 ;  /* 0x0000000509077c24 */ /* 0x000fe2000f8e0206 */
[----:B------:R-:W-:Y:S01]  /*7ff0*/  ULDC.64 UR4, c[0x0][0xb50] ;  /* 0x0002d40000047ab9 */ /* 0x000fe20000000a00 */
[----:B------:R-:W-:Y:S01]  /*8000*/  VIADD R9, R15, 0x8 ;  /* 0x000000080f097836 */ /* 0x000fe20000000000 */
[----:B------:R-:W-:Y:S01]  /*8010*/  LEA R11, P0, R4, UR4, 0x2 ;  /* 0x00000004040b7c11 */ /* 0x000fe2000f8010ff */
[----:B------:R-:W-:Y:S01]  /*8020*/  IMAD.IADD R5, R5, 0x1, R7 ;  /* 0x0000000105057824 */ /* 0x000fe200078e0207 */
[----:B------:R-:W-:Y:S02]  /*8030*/  ULDC UR4, c[0x0][0xa88] ;  /* 0x0002a20000047ab9 */ /* 0x000fe40000000800 */
[----:B------:R-:W-:Y:S01]  /*8040*/  IMAD R8, R10, UR4, RZ ;  /* 0x000000040a087c24 */ /* 0x000fe2000f8e02ff */
[----:B------:R-:W-:Y:S01]  /*8050*/  SHFL.IDX PT, R6, R11, 0x1, 0x1c1f ;  /* 0x003c1f000b067f89 */ /* 0x000fe200000e0000 */
[----:B------:R-:W-:Y:S02]  /*8060*/  LEA.HI.X R12, R4, UR5, R5, 0x2, P0 ;  /* 0x00000005040c7c11 */ /* 0x000fe400080f1405 */
[----:B------:R-:W-:Y:S01]  /*8070*/  ISETP.NE.AND P0, PT, R17, R14, PT ;  /* 0x0000000e1100720c */ /* 0x000fe20003f05270 */
[----:B------:R-:W-:Y:S03]  /*8080*/  SHFL.IDX PT, R4, R11, RZ, 0x1c1f ;  /* 0x001c1fff0b047589 */ /* 0x000fe600000e0000 */
[-C--:B------:R-:W-:Y:S01]  /*8090*/  ISETP.GE.OR P1, PT, R15, R8.reuse, P0 ;  /* 0x000000080f00720c */ /* 0x080fe20000726670 */
[----:B------:R-:W0:Y:S01]  /*80a0*/  SHFL.IDX PT, R5, R12, RZ, 0x1c1f ;  /* 0x001c1fff0c057589 */ /* 0x000e2200000e0000 */
[----:B------:R-:W-:-:S03]  /*80b0*/  ISETP.GE.OR P0, PT, R9, R8, P0 ;  /* 0x000000080900720c */ /* 0x000fc60000706670 */
[----:B------:R-:W1:Y:S08]  /*80c0*/  SHFL.IDX PT, R7, R12, 0x1, 0x1c1f ;  /* 0x003c1f000c077f89 */ /* 0x000e7000000e0000 */
[----:B0-----:R0:W-:Y:S04]  /*80d0*/  @!P1 ST.E desc[UR42][R4.64], R3 ;  /* 0x0000000304009985 */ /* 0x0011e8000c10192a */
[----:B-1----:R0:W-:Y:S02]  /*80e0*/  @!P0 ST.E desc[UR42][R6.64], R0 ;  /* 0x0000000006008985 */ /* 0x0021e4000c10192a */
.L_x_3244:
[----:B------:R-:W1:Y:S01]  /*80f0*/  LDC R14, c[0x0][0xbe8] ;  /* 0x0002fa00ff0e7b82 */ /* 0x000e620000000800 */
[----:B------:R-:W-:Y:S01]  /*8100*/  ULDC UR12, c[0x0][0xac8] ;  /* 0x0002b200000c7ab9 */ /* 0x000fe20000000800 */
[----:B0-----:R0:W5:Y:S04]  /*8110*/  LD.E.128 R4, desc[UR42][R20.64] ;  /* 0x0000002a14047980 */ /* 0x001168000c101d00 */
[----:B------:R-:W5:Y:S02]  /*8120*/  LD.E.128 R108, desc[UR42][R110.64] ;  /* 0x0000002a6e6c7980 */ /* 0x000f64000c101d00 */
[----:B------:R-:W2:Y:S01]  /*8130*/  LDC R10, c[0x0][0xc38] ;  /* 0x00030e00ff0a7b82 */ /* 0x000ea20000000800 */
[----:B------:R-:W-:Y:S01]  /*8140*/  ISETP.GE.AND P1, PT, R189, UR12, PT ;  /* 0x0000000cbd007c0c */ /* 0x000fe2000bf26270 */
[----:B------:R-:W-:Y:S01]  /*8150*/  IMAD R9, RZ, RZ, -UR44 ;  /* 0x8000002cff097e24 */ /* 0x000fe2000f8e02ff */
[----:B------:R-:W-:Y:S01]  /*8160*/  ULDC.64 UR8, c[0x0][0xae8] ;  /* 0x0002ba0000087ab9 */ /* 0x000fe20000000a00 */
[----:B------:R-:W5:Y:S04]  /*8170*/  LD.E.128 R32, desc[UR42][R32.64] ;  /* 0x0000002a20207980 */ /* 0x000f68000c101d00 */
[----:B------:R-:W3:Y:S01]  /*8180*/  LDC.64 R12, c[0x0][0xae0] ;  /* 0x0002b800ff0c7b82 */ /* 0x000ee20000000a00 */
[----:B------:R-:W5:Y:S04]  /*8190*/  LD.E.128 R36, desc[UR42][R36.64] ;  /* 0x0000002a24247980 */ /* 0x000f68000c101d00 */
[----:B------:R-:W5:Y:S01]  /*81a0*/  LD.E.128 R40, desc[UR42][R40.64] ;  /* 0x0000002a28287980 */ /* 0x000f62000c101d00 */
[----:B-1----:R-:W-:-:S03]  /*81b0*/  ISETP.NE.AND P3, PT, R14, 0x1, PT ;  /* 0x000000010e00780c */ /* 0x002fc60003f65270 */
[----:B------:R-:W5:Y:S01]  /*81c0*/  LD.E.128 R44, desc[UR42][R44.64] ;  /* 0x0000002a2c2c7980 */ /* 0x000f62000c101d00 */
[----:B------:R-:W-:Y:S02]  /*81d0*/  ISETP.GE.AND P0, PT, R188, UR12, PT ;  /* 0x0000000cbc007c0c */ /* 0x000fe4000bf06270 */
[----:B------:R-:W-:Y:S01]  /*81e0*/  SEL R3, RZ, 0xffffffff, P1 ;  /* 0xffffffffff037807 */ /* 0x000fe20000800000 */
[----:B------:R-:W5:Y:S01]  /*81f0*/  LD.E.128 R52, desc[UR42][R52.64] ;  /* 0x0000002a34347980 */ /* 0x000f62000c101d00 */
[----:B------:R-:W-:-:S03]  /*8200*/  ISETP.GE.AND P2, PT, R16, UR12, PT ;  /* 0x0000000c10007c0c */ /* 0x000fc6000bf46270 */
[----:B------:R-:W5:Y:S02]  /*8210*/  LD.E.128 R56, desc[UR42][R56.64] ;  /* 0x0000002a38387980 */ /* 0x000f64000c101d00 */
[----:B0-----:R-:W0:Y:S01]  /*8220*/  @P3 LDC R20, c[0x0][0xbec] ;  /* 0x0002fb00ff143b82 */ /* 0x001e220000000800 */
[----:B------:R-:W-:Y:S01]  /*8230*/  SEL R8, RZ, 0xffffffff, P0 ;  /* 0xffffffffff087807 */ /* 0x000fe20000000000 */
[----:B------:R-:W-:Y:S01]  /*8240*/  IMAD.SHL.U32 R3, R3, 0x2, RZ ;  /* 0x0000000203037824 */ /* 0x000fe200078e00ff */
[----:B------:R-:W-:Y:S01]  /*8250*/  SEL R0, RZ, 0x1, P2 ;  /* 0x00000001ff007807 */ /* 0x000fe20001000000 */
[----:B------:R-:W5:Y:S04]  /*8260*/  LD.E.128 R60, desc[UR42][R60.64] ;  /* 0x0000002a3c3c7980 */ /* 0x000f68000c101d00 */
[----:B------:R-:W1:Y:S01]  /*8270*/  @P3 LDC R11, c[0x0][0xbf0] ;  /* 0x0002fc00ff0b3b82 */ /* 0x000e620000000800 */
[----:B------:R-:W-:Y:S01]  /*8280*/  IMAD.SHL.U32 R8, R8, 0x4, RZ ;  /* 0x0000000408087824 */ /* 0x000fe200078e00ff */
[----:B------:R-:W-:Y:S01]  /*8290*/  LOP3.LUT R3, R3, 0x2, R0, 0xe2, !PT ;  /* 0x0000000203037812 */ /* 0x000fe200078ee200 */
[----:B------:R-:W5:Y:S01]  /*82a0*/  LD.E.128 R64, desc[UR42][R64.64] ;  /* 0x0000002a40407980 */ /* 0x000f62000c101d00 */
[----:B------:R-:W-:Y:S01]  /*82b0*/  ISETP.GE.AND P0, PT, R187, UR12, PT ;  /* 0x0000000cbb007c0c */ /* 0x000fe2000bf06270 */
[----:B--2---:R-:W-:Y:S01]  /*82c0*/  IMAD R28, R10, R9, UR46 ;  /* 0x0000002e0a1c7e24 */ /* 0x004fe2000f8e0209 */
[----:B------:R-:W-:Y:S01]  /*82d0*/  LOP3.LUT R3, R8, 0x4, R3, 0xe2, !PT ;  /* 0x0000000408037812 */ /* 0x000fe200078ee203 */
[----:B------:R-:W-:Y:S01]  /*82e0*/  IMAD R0, R209, 0x20, R211 ;  /* 0x00000020d1007824 */ /* 0x000fe200078e02d3 */
[----:B------:R-:W-:Y:S01]  /*82f0*/  SEL R8, RZ, 0xffffffff, P0 ;  /* 0xffffffffff087807 */ /* 0x000fe20000000000 */
[----:B------:R-:W5:Y:S02]  /*8300*/  LD.E.128 R68, desc[UR42][R68.64] ;  /* 0x0000002a44447980 */ /* 0x000f64000c101d00 */
[----:B------:R-:W-:-:S02]  /*8310*/  IMAD R15, R28, 0x40, R0 ;  /* 0x000000401c0f7824 */ /* 0x000fc400078e0200 */
[----:B------:R-:W-:Y:S01]  /*8320*/  IMAD.SHL.U32 R8, R8, 0x8, RZ ;  /* 0x0000000808087824 */ /* 0x000fe200078e00ff */
[----:B------:R-:W-:Y:S01]  /*8330*/  UIMAD UR6, UR10, UR8, URZ ;  /* 0x000000080a0672a4 */ /* 0x000fe2000f8e023f */
[----:B------:R-:W5:Y:S01]  /*8340*/  LD.E.128 R72, desc[UR42][R72.64] ;  /* 0x0000002a48487980 */ /* 0x000f62000c101d00 */
[----:B0-----:R-:W-:Y:S01]  /*8350*/  @P3 IMAD.HI.U32 R0, R15, R20, RZ ;  /* 0x000000140f003227 */ /* 0x001fe200078e00ff */
[----:B------:R-:W-:Y:S02]  /*8360*/  ISETP.GE.AND P1, PT, R186, UR12, PT ;  /* 0x0000000cba007c0c */ /* 0x000fe4000bf26270 */
[----:B------:R-:W-:Y:S01]  /*8370*/  LOP3.LUT R3, R8, 0x8, R3, 0xe2, !PT ;  /* 0x0000000808037812 */ /* 0x000fe200078ee203 */
[----:B------:R-:W-:Y:S01]  /*8380*/  IMAD.MOV.U32 R8, RZ, RZ, R15 ;  /* 0x000000ffff087224 */ /* 0x000fe200078e000f */
[----:B------:R-:W-:Y:S01]  /*8390*/  UIMAD.WIDE.U32 UR4, UR7, UR8, URZ ;  /* 0x00000008070472a5 */ /* 0x000fe2000f8e003f */
[----:B------:R-:W5:Y:S01]  /*83a0*/  LD.E.128 R76, desc[UR42][R76.64] ;  /* 0x0000002a4c4c7980 */ /* 0x000f62000c101d00 */
[----:B------:R-:W-:Y:S01]  /*83b0*/  UIMAD UR6, UR7, UR9, UR6 ;  /* 0x00000009070672a4 */ /* 0x000fe2000f8e0206 */
[----:B-1----:R-:W-:-:S02]  /*83c0*/  @P3 SHF.R.U32.HI R8, RZ, R11, R0 ;  /* 0x0000000bff083219 */ /* 0x002fc40000011600 */
[----:B------:R-:W-:Y:S01]  /*83d0*/  SEL R0, RZ, 0xffffffff, P1 ;  /* 0xffffffffff007807 */ /* 0x000fe20000800000 */
[----:B------:R-:W-:Y:S01]  /*83e0*/  ULDC.64 UR8, c[0x0][0xaf0] ;  /* 0x0002bc0000087ab9 */ /* 0x000fe20000000a00 */
[----:B------:R-:W-:Y:S01]  /*83f0*/  UIADD3 UR5, UR5, UR6, URZ ;  /* 0x0000000605057290 */ /* 0x000fe2000fffe03f */
[--C-:B------:R-:W-:Y:S01]  /*8400*/  SHF.R.S32.HI R11, RZ, 0x1f, R8.reuse ;  /* 0x0000001fff0b7819 */ /* 0x100fe20000011408 */
[----:B------:R-:W-:Y:S01]  /*8410*/  UIMAD UR6, UR11, UR8, URZ ;  /* 0x000000080b0672a4 */ /* 0x000fe2000f8e023f */
[----:B------:R-:W-:Y:S01]  /*8420*/  ISETP.GE.AND P0, PT, R185, UR12, PT ;  /* 0x0000000cb9007c0c */ /* 0x000fe2000bf06270 */
[----:B------:R-:W-:Y:S01]  /*8430*/  IMAD.SHL.U32 R0, R0, 0x10, RZ ;  /* 0x0000001000007824 */ /* 0x000fe200078e00ff */
[----:B------:R-:W-:Y:S01]  /*8440*/  UIMAD.WIDE.U32 UR4, UR45, UR8, UR4 ;  /* 0x000000082d0472a5 */ /* 0x000fe2000f8e0004 */
[----:B------:R-:W-:Y:S01]  /*8450*/  IMAD.MOV R10, RZ, RZ, -R8 ;  /* 0x000000ffff0a7224 */ /* 0x000fe200078e0a08 */
[----:B------:R-:W-:Y:S01]  /*8460*/  UIMAD UR6, UR45, UR9, UR6 ;  /* 0x000000092d0672a4 */ /* 0x000fe2000f8e0206 */
[----:B------:R-:W-:Y:S01]  /*8470*/  SEL R9, RZ, 0xffffffff, P0 ;  /* 0xffffffffff097807 */ /* 0x000fe20000000000 */
[----:B---3--:R-:W-:Y:S01]  /*8480*/  IMAD R11, R11, R12, RZ ;  /* 0x0000000c0b0b7224 */ /* 0x008fe200078e02ff */
[----:B------:R-:W-:Y:S01]  /*8490*/  LOP3.LUT R0, R0, 0x10, R3, 0xe2, !PT ;  /* 0x0000001000007812 */ /* 0x000fe200078ee203 */
[----:B------:R-:W-:Y:S01]  /*84a0*/  IMAD R3, R14, R10, R15 ;  /* 0x0000000a0e037224 */ /* 0x000fe200078e020f */
[----:B------:R-:W-:Y:S01]  /*84b0*/  UIADD3 UR5, UR5, UR6, URZ ;  /* 0x0000000605057290 */ /* 0x000fe2000fffe03f */
[----:B------:R-:W-:Y:S01]  /*84c0*/  IMAD R13, R8, R13, R11 ;  /* 0x0000000d080d7224 */ /* 0x000fe200078e020b */
[----:B------:R-:W5:Y:S01]  /*84d0*/  LD.E.128 R80, desc[UR42][R80.64] ;  /* 0x0000002a50507980 */ /* 0x000f62000c101d00 */
[----:B------:R-:W-:Y:S01]  /*84e0*/  IMAD.SHL.U32 R11, R9, 0x20, RZ ;  /* 0x00000020090b7824 */ /* 0x000fe200078e00ff */
[----:B------:R-:W-:-:S02]  /*84f0*/  ISETP.GE.AND P0, PT, R213, UR12, PT ;  /* 0x0000000cd5007c0c */ /* 0x000fc4000bf06270 */
[----:B------:R-:W5:Y:S01]  /*8500*/  LD.E.128 R84, desc[UR42][R84.64] ;  /* 0x0000002a54547980 */ /* 0x000f62000c101d00 */
[----:B------:R-:W-:Y:S01]  /*8510*/  SHF.R.S32.HI R10, RZ, 0x1f, R3 ;  /* 0x0000001fff0a7819 */ /* 0x000fe20000011403 */
[----:B------:R-:W-:Y:S01]  /*8520*/  IMAD.WIDE.U32 R8, R8, R12, UR4 ;  /* 0x0000000408087e25 */ /* 0x000fe2000f8e000c */
[----:B------:R-:W-:Y:S01]  /*8530*/  LOP3.LUT R0, R11, 0x20, R0, 0xe2, !PT ;  /* 0x000000200b007812 */ /* 0x000fe200078ee200 */
[----:B------:R-:W-:Y:S01]  /*8540*/  ULDC.64 UR4, c[0x0][0xad8] ;  /* 0x0002b60000047ab9 */ /* 0x000fe20000000a00 */
[----:B------:R-:W5:Y:S01]  /*8550*/  LD.E.128 R88, desc[UR42][R88.64] ;  /* 0x0000002a58587980 */ /* 0x000f62000c101d00 */
[----:B------:R-:W-:Y:S01]  /*8560*/  SEL R11, RZ, 0x40, P0 ;  /* 0x00000040ff0b7807 */ /* 0x000fe20000000000 */
[----:B------:R-:W-:Y:S01]  /*8570*/  IMAD R10, R10, UR4, RZ ;  /* 0x000000040a0a7c24 */ /* 0x000fe2000f8e02ff */
[----:B------:R-:W-:Y:S01]  /*8580*/  ULDC.64 UR6, c[0x0][0xa80] ;  /* 0x0002a00000067ab9 */ /* 0x000fe20000000a00 */
[----:B------:R-:W-:Y:S01]  /*8590*/  @!PT LDS RZ, [RZ] ;  /* 0x00000000fffff984 */ /* 0x000fe20000000800 */
[----:B------:R-:W-:Y:S01]  /*85a0*/  @!PT LDS RZ, [RZ] ;  /* 0x00000000fffff984 */ /* 0x000fe20000000800 */
[----:B------:R-:W-:Y:S01]  /*85b0*/  @!PT LDS RZ, [RZ] ;  /* 0x00000000fffff984 */ /* 0x000fe20000000800 */
[----:B------:R-:W-:Y:S01]  /*85c0*/  @!PT LDS RZ, [RZ] ;  /* 0x00000000fffff984 */ /* 0x000fe20000000800 */
[----:B------:R0:W-:Y:S06]  /*85d0*/  MEMBAR.ALL.CTA ;  /* 0x0000000000007992 */ /* 0x0001ec0000008000 */
[----:B0-----:R-:W0:Y:S01]  /*85e0*/  FENCE.VIEW.ASYNC.S ;  /* 0x00000000000073c6 */ /* 0x001e220000000000 */
[----:B------:R-:W-:Y:S01]  /*85f0*/  LOP3.LUT R0, R0, R11, RZ, 0xfc, !PT ;  /* 0x0000000b00007212 */ /* 0x000fe200078efcff */
[----:B------:R-:W-:Y:S01]  /*8600*/  IMAD R11, R3, UR5, R10 ;  /* 0x00000005030b7c24 */ /* 0x000fe2000f8e020a */
[----:B------:R-:W-:Y:S01]  /*8610*/  ULDC UR5, c[0x0][0xa88] ;  /* 0x0002a20000057ab9 */ /* 0x000fe20000000800 */
[----:B------:R-:W-:Y:S01]  /*8620*/  IMAD.IADD R9, R9, 0x1, R13 ;  /* 0x0000000109097824 */ /* 0x000fe200078e020d */
[----:B------:R-:W-:Y:S01]  /*8630*/  ISETP.GE.AND P0, PT, R212, UR12, PT ;  /* 0x0000000cd4007c0c */ /* 0x000fe2000bf06270 */
[----:B------:R-:W-:-:S02]  /*8640*/  IMAD R29, R14, UR5, RZ ;  /* 0x000000050e1d7c24 */ /* 0x000fc4000f8e02ff */
[----:B------:R-:W-:Y:S02]  /*8650*/  IMAD R28, R28, 0x40, R211 ;  /* 0x000000401c1c7824 */ /* 0x000fe400078e02d3 */
[----:B------:R-:W-:Y:S01]  /*8660*/  IMAD.WIDE.U32 R8, R3, UR4, R8 ;  /* 0x0000000403087c25 */ /* 0x000fe2000f8e0008 */
[----:B------:R-:W-:Y:S01]  /*8670*/  SEL R3, RZ, 0x80, P0 ;  /* 0x00000080ff037807 */ /* 0x000fe20000000000 */
[----:B------:R-:W-:Y:S01]  /*8680*/  UIADD3 UR4, UR41, 0x28c20, URZ ;  /* 0x00028c2029047890 */ /* 0x000fe2000fffe03f */
[----:B------:R-:W-:Y:S01]  /*8690*/  ISETP.GE.AND P0, PT, R28, R29, PT ;  /* 0x0000001d1c00720c */ /* 0x000fe20003f06270 */
[----:B------:R-:W-:Y:S01]  /*86a0*/  IMAD.IADD R9, R9, 0x1, R11 ;  /* 0x0000000109097824 */ /* 0x000fe200078e020b */
[----:B------:R-:W-:Y:S01]  /*86b0*/  LEA R26, P1, R8, UR6, 0x1 ;  /* 0x00000006081a7c11 */ /* 0x000fe2000f8208ff */
[----:B------:R-:W-:-:S03]  /*86c0*/  UPRMT UR4, URZ, 0x654, UR4 ;  /* 0x000006543f047896 */ /* 0x000fc60008000004 */
[----:B------:R-:W-:Y:S01]  /*86d0*/  LEA.HI.X R27, R8, UR7, R9, 0x1, P1 ;  /* 0x00000007081b7c11 */ /* 0x000fe200088f0c09 */
[----:B0-----:R0:W1:Y:S01]  /*86e0*/  SHFL.IDX PT, R10, R26, RZ, 0x181f ;  /* 0x00181fff1a0a7589 */ /* 0x00106200000e0000 */
[----:B------:R-:W-:Y:S03]  /*86f0*/  BSSY B0, `(.L_x_3245) ;  /* 0x0000024000007945 */ /* 0x000fe60003800000 */
[----:B------:R0:W2:Y:S01]  /*8700*/  SHFL.IDX PT, R11, R27, RZ, 0x181f ;  /* 0x00181fff1b0b7589 */ /* 0x0000a200000e0000 */
[----:B------:R-:W-:Y:S01]  /*8710*/  SYNCS.ARRIVE.TRANS64.RED.A1T0 RZ, [UR4], RZ ;  /* 0x000000ffffff79a7 */ /* 0x000fe20008100404 */
[----:B------:R-:W-:Y:S01]  /*8720*/  LOP3.LUT R3, R0, R3, RZ, 0xfc, !PT ;  /* 0x0000000300037212 */ /* 0x000fe200078efcff */
[----:B------:R-:W-:Y:S06]  /*8730*/  @P0 BRA `(.L_x_3246) ;  /* 0x00000000007c0947 */ /* 0x000fec0003800000 */
[----:B------:R-:W-:Y:S02]  /*8740*/  ISETP.GE.AND P1, PT, R189, UR12, PT ;  /* 0x0000000cbd007c0c */ /* 0x000fe4000bf26270 */
[----:B------:R-:W-:Y:S02]  /*8750*/  ISETP.GE.AND P0, PT, R16, UR12, PT ;  /* 0x0000000c10007c0c */ /* 0x000fe4000bf06270 */
[----:B------:R-:W-:Y:S02]  /*8760*/  ISETP.GE.AND P5, PT, R188, UR12, PT ;  /* 0x0000000cbc007c0c */ /* 0x000fe4000bfa6270 */
[----:B------:R-:W-:-:S07]  /*8770*/  ISETP.GE.AND P3, PT, R187, UR12, PT ;  /* 0x0000000cbb007c0c */ /* 0x000fce000bf66270 */
[CC--:B-1----:R-:W-:Y:S02]  /*8780*/  @!P1 LEA R12, P2, R189.reuse, R10.reuse, 0x1 ;  /* 0x0000000abd0c9211 */ /* 0x0c2fe400078408ff */
[----:B--2---:R-:W-:Y:S02]  /*8790*/  @!P0 IMAD.WIDE R8, R16, 0x2, R10 ;  /* 0x0000000210088825 */ /* 0x004fe400078e020a */
[----:B------:R-:W-:Y:S02]  /*87a0*/  @!P1 LEA.HI.X R13, R189, R11, R222, 0x1, P2 ;  /* 0x0000000bbd0d9211 */ /* 0x000fe400010f0cde */
[----:B------:R-:W-:Y:S01]  /*87b0*/  ISETP.GE.AND P2, PT, R186, UR12, PT ;  /* 0x0000000cba007c0c */ /* 0x000fe2000bf46270 */
[----:B-----5:R1:W-:Y:S01]  /*87c0*/  @!P0 ST.E.128 desc[UR42][R8.64], R108 ;  /* 0x0000006c08008985 */ /* 0x0203e2000c101d2a */
[----:B------:R-:W-:Y:S02]  /*87d0*/  @!P5 LEA R14, P4, R188, R10, 0x1 ;  /* 0x0000000abc0ed211 */ /* 0x000fe400078808ff */
[----:B------:R-:W-:Y:S01]  /*87e0*/  LOP3.LUT P0, RZ, R0, 0x40, RZ, 0xc0, !PT ;  /* 0x0000004000ff7812 */ /* 0x000fe2000780c0ff */
[----:B------:R2:W-:Y:S01]  /*87f0*/  @!P1 ST.E.128 desc[UR42][R12.64], R32 ;  /* 0x000000200c009985 */ /* 0x0005e2000c101d2a */
[----:B------:R-:W-:-:S02]  /*8800*/  ISETP.GE.AND P1, PT, R185, UR12, PT ;  /* 0x0000000cb9007c0c */ /* 0x000fc4000bf26270 */
[-C--:B------:R-:W-:Y:S02]  /*8810*/  @!P5 LEA.HI.X R15, R188, R11.reuse, R221, 0x1, P4 ;  /* 0x0000000bbc0fd211 */ /* 0x080fe400020f0cdd */
[----:B------:R-:W-:Y:S02]  /*8820*/  LOP3.LUT P4, RZ, R3, 0x80, RZ, 0xc0, !PT ;  /* 0x0000008003ff7812 */ /* 0x000fe4000788c0ff */
[CC--:B------:R-:W-:Y:S01]  /*8830*/  @!P3 LEA R20, P6, R187.reuse, R10.reuse, 0x1 ;  /* 0x0000000abb14b211 */ /* 0x0c0fe200078c08ff */
[----:B------:R3:W-:Y:S03]  /*8840*/  @!P5 ST.E.128 desc[UR42][R14.64], R40 ;  /* 0x000000280e00d985 */ /* 0x0007e6000c101d2a */
[----:B------:R-:W-:Y:S02]  /*8850*/  @!P3 LEA.HI.X R21, R187, R11, R220, 0x1, P6 ;  /* 0x0000000bbb15b211 */ /* 0x000fe400030f0cdc */
[----:B-1----:R-:W-:-:S03]  /*8860*/  @!P2 LEA R8, P5, R186, R10, 0x1 ;  /* 0x0000000aba08a211 */ /* 0x002fc600078a08ff */
[----:B------:R3:W-:Y:S01]  /*8870*/  @!P3 ST.E.128 desc[UR42][R20.64], R52 ;  /* 0x000000341400b985 */ /* 0x0007e2000c101d2a */
[-C--:B------:R-:W-:Y:S02]  /*8880*/  @P0 LEA R24, P3, R213, R10.reuse, 0x1 ;  /* 0x0000000ad5180211 */ /* 0x080fe400078608ff */
[CC--:B--2---:R-:W-:Y:S02]  /*8890*/  @!P1 LEA R12, P6, R185.reuse, R10.reuse, 0x1 ;  /* 0x0000000ab90c9211 */ /* 0x0c4fe400078c08ff */
[-C--:B------:R-:W-:Y:S02]  /*88a0*/  @!P2 LEA.HI.X R9, R186, R11.reuse, R219, 0x1, P5 ;  /* 0x0000000bba09a211 */ /* 0x080fe400028f0cdb */
[----:B------:R-:W-:Y:S02]  /*88b0*/  @P4 LEA R10, P5, R212, R10, 0x1 ;  /* 0x0000000ad40a4211 */ /* 0x000fe400078a08ff */
[-C--:B------:R-:W-:Y:S01]  /*88c0*/  @!P1 LEA.HI.X R13, R185, R11.reuse, R218, 0x1, P6 ;  /* 0x0000000bb90d9211 */ /* 0x080fe200030f0cda */
[----:B------:R3:W-:Y:S01]  /*88d0*/  @!P2 ST.E.128 desc[UR42][R8.64], R60 ;  /* 0x0000003c0800a985 */ /* 0x0007e2000c101d2a */
[----:B------:R-:W-:-:S02]  /*88e0*/  @P0 LEA.HI.X R25, R213, R11, R217, 0x1, P3 ;  /* 0x0000000bd5190211 */ /* 0x000fc400018f0cd9 */
[----:B------:R-:W-:Y:S01]  /*88f0*/  @P4 LEA.HI.X R11, R212, R11, R216, 0x1, P5 ;  /* 0x0000000bd40b4211 */ /* 0x000fe200028f0cd8 */
[----:B------:R3:W-:Y:S04]  /*8900*/  @!P1 ST.E.128 desc[UR42][R12.64], R68 ;  /* 0x000000440c009985 */ /* 0x0007e8000c101d2a */
[----:B------:R3:W-:Y:S04]  /*8910*/  @P0 ST.E.128 desc[UR42][R24.64], R76 ;  /* 0x0000004c18000985 */ /* 0x0007e8000c101d2a */
[----:B------:R3:W-:Y:S02]  /*8920*/  @P4 ST.E.128 desc[UR42][R10.64], R84 ;  /* 0x000000540a004985 */ /* 0x0007e4000c101d2a */
.L_x_3246:
[----:B------:R-:W-:Y:S05]  /*8930*/  BSYNC B0 ;  /* 0x0000000000007941 */ /* 0x000fea0003800000 */
.L_x_3245:
[----:B---3--:R-:W-:Y:S01]  /*8940*/  VIADD R8, R28, 0x20 ;  /* 0x000000201c087836 */ /* 0x008fe20000000000 */
[----:B--2---:R2:W3:Y:S01]  /*8950*/  SHFL.IDX PT, R11, R27, 0x1, 0x181f ;  /* 0x00381f001b0b7f89 */ /* 0x0044e200000e0000 */
[----:B------:R-:W-:Y:S03]  /*8960*/  BSSY B0, `(.L_x_3247) ;  /* 0x0000023000007945 */ /* 0x000fe60003800000 */
[----:B------:R-:W-:Y:S01]  /*8970*/  ISETP.GE.AND P0, PT, R8, R29, PT ;  /* 0x0000001d0800720c */ /* 0x000fe20003f06270 */
[----:B-1----:R2:W1:-:S12]  /*8980*/  SHFL.IDX PT, R10, R26, 0x1, 0x181f ;  /* 0x00381f001a0a7f89 */ /* 0x00245800000e0000 */
[----:B--2---:R-:W-:Y:S05]  /*8990*/  @P0 BRA `(.L_x_3248) ;  /* 0x00000000007c0947 */ /* 0x004fea0003800000 */
[----:B------:R-:W-:Y:S02]  /*89a0*/  ISETP.GE.AND P2, PT, R189, UR12, PT ;  /* 0x0000000cbd007c0c */ /* 0x000fe4000bf46270 */
[----:B------:R-:W-:Y:S02]  /*89b0*/  ISETP.GE.AND P3, PT, R16, UR12, PT ;  /* 0x0000000c10007c0c */ /* 0x000fe4000bf66270 */
[----:B------:R-:W-:Y:S02]  /*89c0*/  ISETP.GE.AND P5, PT, R188, UR12, PT ;  /* 0x0000000cbc007c0c */ /* 0x000fe4000bfa6270 */
[----:B------:R-:W-:Y:S02]  /*89d0*/  ISETP.GE.AND P4, PT, R187, UR12, PT ;  /* 0x0000000cbb007c0c */ /* 0x000fe4000bf86270 */
[----:B------:R-:W-:-:S05]  /*89e0*/  LOP3.LUT P1, RZ, R0, 0x40, RZ, 0xc0, !PT ;  /* 0x0000004000ff7812 */ /* 0x000fca000782c0ff */
[CC--:B-1----:R-:W-:Y:S02]  /*89f0*/  @!P2 LEA R12, P0, R189.reuse, R10.reuse, 0x1 ;  /* 0x0000000abd0ca211 */ /* 0x0c2fe400078008ff */
[----:B---3--:R-:W-:Y:S02]  /*8a00*/  @!P3 IMAD.WIDE R8, R16, 0x2, R10 ;  /* 0x000000021008b825 */ /* 0x008fe400078e020a */
[-C--:B------:R-:W-:Y:S02]  /*8a10*/  @!P2 LEA.HI.X R13, R189, R11.reuse, R222, 0x1, P0 ;  /* 0x0000000bbd0da211 */ /* 0x080fe400000f0cde */
[----:B------:R-:W-:Y:S01]  /*8a20*/  @!P5 LEA R14, P0, R188, R10, 0x1 ;  /* 0x0000000abc0ed211 */ /* 0x000fe200078008ff */
[----:B-----5:R1:W-:Y:S01]  /*8a30*/  @!P3 ST.E.128 desc[UR42][R8.64], R4 ;  /* 0x000000040800b985 */ /* 0x0203e2000c101d2a */
[----:B------:R-:W-:Y:S02]  /*8a40*/  ISETP.GE.AND P3, PT, R186, UR12, PT ;  /* 0x0000000cba007c0c */ /* 0x000fe4000bf66270 */
[----:B------:R-:W-:Y:S01]  /*8a50*/  @!P5 LEA.HI.X R15, R188, R11, R221, 0x1, P0 ;  /* 0x0000000bbc0fd211 */ /* 0x000fe200000f0cdd */
[----:B------:R2:W-:Y:S01]  /*8a60*/  @!P2 ST.E.128 desc[UR42][R12.64], R36 ;  /* 0x000000240c00a985 */ /* 0x0005e2000c101d2a */
[----:B------:R-:W-:-:S02]  /*8a70*/  ISETP.GE.AND P2, PT, R185, UR12, PT ;  /* 0x0000000cb9007c0c */ /* 0x000fc4000bf46270 */
[----:B------:R-:W-:Y:S01]  /*8a80*/  LOP3.LUT P0, RZ, R3, 0x80, RZ, 0xc0, !PT ;  /* 0x0000008003ff7812 */ /* 0x000fe2000780c0ff */
[----:B------:R2:W-:Y:S01]  /*8a90*/  @!P5 ST.E.128 desc[UR42][R14.64], R44 ;  /* 0x0000002c0e00d985 */ /* 0x0005e2000c101d2a */
[----:B------:R-:W-:-:S04]  /*8aa0*/  @!P4 LEA R20, P6, R187, R10, 0x1 ;  /* 0x0000000abb14c211 */ /* 0x000fc800078c08ff */
[----:B------:R-:W-:Y:S02]  /*8ab0*/  @!P4 LEA.HI.X R21, R187, R11, R220, 0x1, P6 ;  /* 0x0000000bbb15c211 */ /* 0x000fe400030f0cdc */
[----:B------:R-:W-:-:S03]  /*8ac0*/  @!P3 LEA R24, P5, R186, R10, 0x1 ;  /* 0x0000000aba18b211 */ /* 0x000fc600078a08ff */
[----:B------:R2:W-:Y:S01]  /*8ad0*/  @!P4 ST.E.128 desc[UR42][R20.64], R56 ;  /* 0x000000381400c985 */ /* 0x0005e2000c101d2a */
[-C--:B-1----:R-:W-:Y:S02]  /*8ae0*/  @!P2 LEA R4, P6, R185, R10.reuse, 0x1 ;  /* 0x0000000ab904a211 */ /* 0x082fe400078c08ff */
[-C--:B------:R-:W-:Y:S02]  /*8af0*/  @P1 LEA R6, P4, R213, R10.reuse, 0x1 ;  /* 0x0000000ad5061211 */ /* 0x080fe400078808ff */
        /* <DEDUP_REMOVED lines=9> */
.L_x_3248:
[----:B------:R-:W-:Y:S05]  /*8b90*/  BSYNC B0 ;  /* 0x0000000000007941 */ /* 0x000fea0003800000 */
.L_x_3247:
[----:B------:R-:W4:Y:S02]  /*8ba0*/  LDC R0, c[0x0][0xc34] ;  /* 0x00030d00ff007b82 */ /* 0x000f240000000800 */
[----:B----4-:R-:W-:-:S13]  /*8bb0*/  ISETP.LE.AND P0, PT, R0, UR47, PT ;  /* 0x0000002f00007c0c */ /* 0x010fda000bf03270 */
[----:B------:R-:W-:Y:S05]  /*8bc0*/  @!P0 BRA `(.L_x_3249) ;  /* 0xffffff8400088947 */ /* 0x000fea000383ffff */
[----:B------:R-:W-:Y:S05]  /*8bd0*/  EXIT ;  /* 0x000000000000794d */ /* 0x000fea0003800000 */
.L_x_3212:
[----:B------:R-:W-:-:S08]  /*8be0*/  NOP ;  /* 0x0000000000007918 */ /* 0x000fd00000000000 */
[----:B------:R-:W0:-:S00]  /*8bf0*/  USETMAXREG.DEALLOC.CTAPOOL 0x18 ;  /* 0x00000018000079c8 */ /* 0x000e0000080e0500 */
        /* <DEDUP_REMOVED lines=9> */
[C---:B------:R-:W-:Y:S01]  /*8c90*/  IMAD.SHL.U32 R2, R0.reuse, 0x8, RZ ;  /* 0x0000000800027824 */ /* 0x040fe200078e00ff */
[----:B------:R-:W-:Y:S01]  /*8ca0*/  LOP3.LUT R5, R0, 0x7f, RZ, 0xc0, !PT ;  /* 0x0000007f00057812 */ /* 0x000fe200078ec0ff */
[----:B------:R-:W-:Y:S01]  /*8cb0*/  UMOV UR36, 0x400 ;  /* 0x0000040000247882 */ /* 0x000fe20000000000 */
[----:B------:R-:W-:Y:S01]  /*8cc0*/  IMAD.MOV.U32 R18, RZ, RZ, RZ ;  /* 0x000000ffff127224 */ /* 0x000fe200078e00ff */
[----:B------:R-:W-:Y:S01]  /*8cd0*/  ULDC.64 UR40, c[0x0][0x198] ;  /* 0x0000660000287ab9 */ /* 0x000fe20000000a00 */
[----:B0-----:R-:W-:Y:S01]  /*8ce0*/  LOP3.LUT R3, R2, 0x1f8, RZ, 0xc0, !PT ;  /* 0x000001f802037812 */ /* 0x001fe200078ec0ff */
[----:B------:R-:W-:Y:S01]  /*8cf0*/  IMAD.U32 R2, RZ, RZ, UR5 ;  /* 0x00000005ff027e24 */ /* 0x000fe2000f8e00ff */
[----:B------:R-:W-:Y:S02]  /*8d00*/  ULDC UR38, c[0x0][0xc] ;  /* 0x0000030000267ab9 */ /* 0x000fe40000000800 */
[----:B------:R-:W-:Y:S01]  /*8d10*/  LOP3.LUT R4, R3, 0x38, R0, 0x78, !PT ;  /* 0x0000003803047812 */ /* 0x000fe200078e7800 */
[----:B------:R-:W-:Y:S01]  /*8d20*/  IMAD.SHL.U32 R3, R5, 0x8, RZ ;  /* 0x0000000805037824 */ /* 0x000fe200078e00ff */
[----:B------:R-:W-:-:S04]  /*8d30*/  SHF.R.U32.HI R5, RZ, 0x3, R5 ;  /* 0x00000003ff057819 */ /* 0x000fc80000011605 */
[----:B------:R-:W-:Y:S01]  /*8d40*/  LOP3.LUT R3, R4, 0x200, R3, 0xf8, !PT ;  /* 0x0000020004037812 */ /* 0x000fe200078ef803 */
[----:B------:R-:W-:-:S05]  /*8d50*/  IMAD.SHL.U32 R4, R0, 0x10, RZ ;  /* 0x0000001000047824 */ /* 0x000fca00078e00ff */
[----:B------:R-:W-:Y:S01]  /*8d60*/  LOP3.LUT R0, R5, 0x70, R4, 0xf8, !PT ;  /* 0x0000007005007812 */ /* 0x000fe200078ef804 */
[----:B------:R-:W-:Y:S01]  /*8d70*/  IMAD.MOV.U32 R0, RZ, RZ, 0x1 ;  /* 0x00000001ff007424 */ /* 0x000fe200078e00ff */
[----:B-1----:R-:W-:-:S06]  /*8d80*/  ULEA UR36, UR4, UR36, 0x18 ;  /* 0x0000002404247291 */ /* 0x002fcc000f8ec03f */
[----:B------:R-:W-:-:S05]  /*8d90*/  LEA R3, R3, UR36, 0x1 ;  /* 0x0000002403037c11 */ /* 0x000fca000f8e08ff */
[----:B------:R0:W-:Y:S04]  /*8da0*/  STL [R1+0x28], R3 ;  /* 0x0000280301007387 */ /* 0x0001e80000100800 */
[----:B------:R0:W-:Y:S04]  /*8db0*/  STL [R1+0x20], R2 ;  /* 0x0000200201007387 */ /* 0x0001e80000100800 */
[----:B------:R0:W-:Y:S04]  /*8dc0*/  STL [R1], R0 ;  /* 0x0000000001007387 */ /* 0x0001e80000100800 */
[----:B------:R0:W-:Y:S02]  /*8dd0*/  STL [R1+0x30], RZ ;  /* 0x000030ff01007387 */ /* 0x0001e40000100800 */
.L_x_3342:
[----:B------:R-:W2:Y:S01]  /*8de0*/  LDL R4, [R1+0x20] ;  /* 0x0000200001047983 */ /* 0x000ea20000100800 */
        /* <DEDUP_REMOVED lines=15> */
[----:B--2---:R-:W-:-:S04]  /*8ee0*/  @P0 IMAD.HI.U32 R0, R4, R0, RZ ;  /* 0x0000000004000227 */ /* 0x004fc800078e00ff */
[----:B------:R-:W-:Y:S01]  /*8ef0*/  IMAD.MOV.U32 R6, RZ, RZ, R4 ;  /* 0x000000ffff067224 */ /* 0x000fe200078e0004 */
[----:B0-----:R-:W-:Y:S02]  /*8f00*/  @P0 SHF.R.U32.HI R6, RZ, R5, R0 ;  /* 0x00000005ff060219 */ /* 0x001fe40000011600 */
[----:B------:R-:W-:-:S03]  /*8f10*/  PLOP3.LUT P0, PT, PT, PT, UP0, 0x80, 0x0 ;  /* 0x000000000000781c */ /* 0x000fc60003f0f008 */
[----:B-1----:R-:W-:Y:S01]  /*8f20*/  @P1 IMAD.HI.U32 R2, R6, R2, RZ ;  /* 0x0000000206021227 */ /* 0x002fe200078e00ff */
[----:B------:R0:W-:Y:S03]  /*8f30*/  STL [R1+0x18], R6 ;  /* 0x0000180601007387 */ /* 0x0001e60000100800 */
[----:B------:R-:W-:Y:S01]  /*8f40*/  IMAD.MOV.U32 R19, RZ, RZ, R6 ;  /* 0x000000ffff137224 */ /* 0x000fe200078e0006 */
[----:B------:R-:W-:Y:S02]  /*8f50*/  @P1 SHF.R.U32.HI R19, RZ, R3, R2 ;  /* 0x00000003ff131219 */ /* 0x000fe40000011602 */
[----:B------:R-:W1:Y:S03]  /*8f60*/  LDC R2, c[0x0][0x2f0] ;  /* 0x0000bc00ff027b82 */ /* 0x000e660000000800 */
[----:B------:R-:W-:Y:S01]  /*8f70*/  IMAD.MOV R0, RZ, RZ, -R19 ;  /* 0x000000ffff007224 */ /* 0x000fe200078e0a13 */
[----:B------:R0:W-:Y:S03]  /*8f80*/  STL [R1+0x10], R19 ;  /* 0x0000101301007387 */ /* 0x0001e60000100800 */
[----:B------:R-:W-:-:S02]  /*8f90*/  IMAD R17, R17, R0, R6 ;  /* 0x0000000011117224 */ /* 0x000fc400078e0206 */
[----:B-1----:R-:W-:-:S04]  /*8fa0*/  IMAD R4, R2, UR4, RZ ;  /* 0x0000000402047c24 */ /* 0x002fc8000f8e02ff */
[----:B------:R-:W-:Y:S01]  /*8fb0*/  VIADD R0, R4, 0x3f ;  /* 0x0000003f04007836 */ /* 0x000fe20000000000 */
[----:B------:R0:W-:Y:S04]  /*8fc0*/  STL [R1+0x2c], R4 ;  /* 0x00002c0401007387 */ /* 0x0001e80000100800 */
        /* <DEDUP_REMOVED lines=21> */
.L_x_3251:
        /* <DEDUP_REMOVED lines=9> */
[----:B0-----:R-:W-:Y:S02]  /*91b0*/  IMAD.U32 R4, RZ, RZ, UR6 ;  /* 0x00000006ff047e24 */ /* 0x001fe4000f8e00ff */
        /* <DEDUP_REMOVED lines=9> */
[----:B--2---:R-:W-:Y:S05]  /*9250*/  CALL.ABS.NOINC R2 ;  /* 0x0000000002007343 */ /* 0x004fea0003c00000 */
.L_x_3253:
        /* <DEDUP_REMOVED lines=15> */
.L_x_3252:
[----:B------:R-:W-:Y:S01]  /*9350*/  ULDC.64 UR4, c[0x0][0x9f8] ;  /* 0x00027e0000047ab9 */ /* 0x000fe20000000a00 */
[----:B------:R-:W2:Y:S01]  /*9360*/  LDL R16, [R1+0x1c] ;  /* 0x00001c0001107983 */ /* 0x000ea20000100800 */
[----:B------:R-:W-:-:S04]  /*9370*/  ISETP.NE.U32.AND P0, PT, RZ, UR4, PT ;  /* 0x00000004ff007c0c */ /* 0x000fc8000bf05070 */
[----:B------:R-:W-:-:S13]  /*9380*/  ISETP.NE.AND.EX P0, PT, RZ, UR5, PT, P0 ;  /* 0x00000005ff007c0c */ /* 0x000fda000bf05300 */
[----:B------:R-:W1:Y:S02]  /*9390*/  @P0 LDC.64 R2, c[0x0][0x9f8] ;  /* 0x00027e00ff020b82 */ /* 0x000e640000000a00 */
[----:B-1----:R-:W-:-:S05]  /*93a0*/  @P0 IMAD.WIDE R2, R19, 0x4, R2 ;  /* 0x0000000413020825 */ /* 0x002fca00078e0202 */
[----:B0-----:R0:W3:Y:S01]  /*93b0*/  @P0 LDG.E R19, desc[UR42][R2.64] ;  /* 0x0000002a02130981 */ /* 0x0010e2000c1e1900 */
[----:B------:R-:W-:Y:S01]  /*93c0*/  UMOV UR4, 0xffffffff ;  /* 0xffffffff00047882 */ /* 0x000fe20000000000 */
[----:B0-----:R-:W0:Y:S02]  /*93d0*/  LDC.64 R2, c[0x0][0x418] ;  /* 0x00010600ff027b82 */ /* 0x001e240000000a00 */
[----:B0-----:R-:W-:-:S04]  /*93e0*/  ISETP.NE.U32.AND P0, PT, R2, RZ, PT ;  /* 0x000000ff0200720c */ /* 0x001fc80003f05070 */
[----:B------:R-:W-:-:S04]  /*93f0*/  ISETP.NE.AND.EX P1, PT, R3, RZ, PT, P0 ;  /* 0x000000ff0300720c */ /* 0x000fc80003f25300 */
[----:B------:R-:W-:Y:S01]  /*9400*/  P2R R0, PR, RZ, 0x2 ;  /* 0x00000002ff007803 */ /* 0x000fe20000000000 */
[----:B--2---:R-:W-:-:S05]  /*9410*/  VIADD R8, R16, 0xffffffff ;  /* 0xffffffff10087836 */ /* 0x004fca0000000000 */
[----:B------:R0:W-:Y:S04]  /*9420*/  STL [R1+0x14], R8 ;  /* 0x0000140801007387 */ /* 0x0001e80000100800 */
[----:B------:R0:W-:Y:S01]  /*9430*/  STL [R1+0xc], R0 ;  /* 0x00000c0001007387 */ /* 0x0001e20000100800 */
[----:B---3--:R-:W-:Y:S02]  /*9440*/  SHF.R.S32.HI R7, RZ, 0x1f, R19 ;  /* 0x0000001fff077819 */ /* 0x008fe40000011413 */
[----:B------:R-:W-:-:S03]  /*9450*/  SEL R16, R19, RZ, !P1 ;  /* 0x000000ff13107207 */ /* 0x000fc60004800000 */
[----:B------:R0:W-:Y:S01]  /*9460*/  STL [R1+0x4], R7 ;  /* 0x0000040701007387 */ /* 0x0001e20000100800 */
[----:B------:R-:W-:Y:S05]  /*9470*/  BRA.DIV UR4, `(.L_x_3254) ;  /* 0x0000004604bc7947 */ /* 0x000fea000b800000 */
[----:B0-----:R-:W0:Y:S02]  /*9480*/  S2R R0, SR_TID.X ;  /* 0x0000000000007919 */ /* 0x001e240000002100 */
[----:B0-----:R-:W-:-:S04]  /*9490*/  SHF.R.U32.HI R0, RZ, 0x5, R0 ;  /* 0x00000005ff007819 */ /* 0x001fc80000011600 */
[----:B------:R-:W-:-:S05]  /*94a0*/  LOP3.LUT R0, R0, 0x3, RZ, 0xc0, !PT ;  /* 0x0000000300007812 */ /* 0x000fca00078ec0ff */
[----:B------:R0:W1:Y:S02]  /*94b0*/  SHFL.IDX PT, R14, R0, RZ, 0x1f ;  /* 0x00001fff000e7589 */ /* 0x00006400000e0000 */
.L_x_3359:
        /* <DEDUP_REMOVED lines=8> */
.L_x_3362:
[----:B------:R-:W-:Y:S05]  /*9540*/  @!P6 BRA `(.L_x_3255) ;  /* 0x0000000000e8e947 */ /* 0x000fea0003800000 */
[----:B------:R1:W-:Y:S01]  /*9550*/  STL [R1+0x24], R8 ;  /* 0x0000240801007387 */ /* 0x0003e20000100800 */
[----:B------:R-:W-:Y:S01]  /*9560*/  IMAD.MOV.U32 R16, RZ, RZ, R19 ;  /* 0x000000ffff107224 */ /* 0x000fe200078e0013 */
[----:B------:R-:W-:Y:S06]  /*9570*/  @!P1 BRA `(.L_x_3257) ;  /* 0x00000000004c9947 */ /* 0x000fec0003800000 */
[----:B------:R-:W2:Y:S01]  /*9580*/  LDC R6, c[0x0][0x43c] ;  /* 0x00010f00ff067b82 */ /* 0x000ea20000000800 */
[----:B0-----:R-:W-:Y:S01]  /*9590*/  IMAD.MOV.U32 R0, RZ, RZ, R8 ;  /* 0x000000ffff007224 */ /* 0x001fe200078e0008 */
[----:B------:R-:W-:Y:S01]  /*95a0*/  ULDC.64 UR4, c[0x0][0x428] ;  /* 0x00010a0000047ab9 */ /* 0x000fe20000000a00 */
[----:B--2---:R-:W-:-:S13]  /*95b0*/  ISETP.NE.AND P0, PT, R6, 0x1, PT ;  /* 0x000000010600780c */ /* 0x004fda0003f05270 */
        /* <DEDUP_REMOVED lines=11> */
[----:B------:R-:W-:-:S04]  /*9670*/  IMAD R0, R19, UR5, R6 ;  /* 0x0000000513007c24 */ /* 0x000fc8000f8e0206 */
[----:B------:R-:W-:-:S05]  /*9680*/  IMAD.IADD R0, R5, 0x1, R0 ;  /* 0x0000000105007824 */ /* 0x000fca00078e0200 */
[----:B------:R-:W-:-:S05]  /*9690*/  LEA.HI.X R3, R4, R3, R0, 0x2, P0 ;  /* 0x0000000304037211 */ /* 0x000fca00000f1400 */
[----:B------:R2:W5:Y:S02]  /*96a0*/  LDG.E R16, desc[UR42][R2.64] ;  /* 0x0000002a02107981 */ /* 0x000564000c1e1900 */
.L_x_3257:
[----:B--2---:R-:W2:Y:S01]  /*96b0*/  LDL R2, [R1] ;  /* 0x0000000001027983 */ /* 0x004ea20000100800 */
[----:B0-----:R-:W-:Y:S02]  /*96c0*/  LEA R0, R18, UR36, 0x3 ;  /* 0x0000002412007c11 */ /* 0x001fe4000f8e18ff */
[----:B--2---:R-:W-:-:S04]  /*96d0*/  SHF.L.U32 R2, R2, 0x1f, RZ ;  /* 0x0000001f02027819 */ /* 0x004fc800000006ff */
[----:B------:R-:W0:Y:S02]  /*96e0*/  SYNCS.PHASECHK.TRANS64.TRYWAIT P0, [R0+URZ+0x28c40], R2 ;  /* 0x028c4002000075a7 */ /* 0x000e24000800017f */
[----:B0-----:R-:W-:Y:S05]  /*96f0*/  @!P0 BRA `(.L_x_3258) ;  /* 0x0000004400708947 */ /* 0x001fea0003800000 */
.L_x_3363:
        /* <DEDUP_REMOVED lines=11> */
.L_x_3259:
[----:B0-----:R-:W2:Y:S01]  /*97b0*/  LDL R2, [R1+0x24] ;  /* 0x0000240001027983 */ /* 0x001ea20000100800 */
[----:B------:R-:W-:Y:S01]  /*97c0*/  R2UR UR8, R18 ;  /* 0x00000000120872ca */ /* 0x000fe200000e0000 */
[----:B------:R-:W-:Y:S01]  /*97d0*/  UIADD3 UR4, UP0, UR40, 0x370, URZ ;  /* 0x0000037028047890 */ /* 0x000fe2000ff1e03f */
[----:B------:R-:W-:Y:S01]  /*97e0*/  R2UR UR9, R0 ;  /* 0x00000000000972ca */ /* 0x000fe200000e0000 */
[----:B------:R-:W-:Y:S01]  /*97f0*/  UMOV UR6, 0x0 ;  /* 0x0000000000067882 */ /* 0x000fe20000000000 */
[----:B------:R-:W-:Y:S01]  /*9800*/  R2UR UR12, R17 ;  /* 0x00000000110c72ca */ /* 0x000fe200000e0000 */
[----:B------:R-:W-:Y:S01]  /*9810*/  UIADD3.X UR5, URZ, UR41, URZ, UP0, !UPT ;  /* 0x000000293f057290 */ /* 0x000fe200087fe43f */
[----:B-----5:R-:W-:Y:S01]  /*9820*/  R2UR UR13, R16 ;  /* 0x00000000100d72ca */ /* 0x020fe200000e0000 */
[----:B------:R-:W-:Y:S01]  /*9830*/  UMOV UR7, 0x14f00000 ;  /* 0x14f0000000077882 */ /* 0x000fe20000000000 */
[----:B------:R-:W-:Y:S01]  /*9840*/  PLOP3.LUT P0, PT, PT, PT, PT, 0x80, 0x0 ;  /* 0x000000000000781c */ /* 0x000fe20003f0f070 */
[----:B------:R-:W-:-:S03]  /*9850*/  UMOV UR10, URZ ;  /* 0x0000003f000a7c82 */ /* 0x000fc60008000000 */
[----:B------:R-:W-:Y:S01]  /*9860*/  P2R R0, PR, RZ, 0x1 ;  /* 0x00000001ff007803 */ /* 0x000fe20000000000 */
[----:B------:R-:W-:Y:S02]  /*9870*/  ULEA UR8, UR8, UR36, 0xd ;  /* 0x0000002408087291 */ /* 0x000fe4000f8e683f */
[----:B------:R-:W-:Y:S02]  /*9880*/  UIADD3 UR9, UR9, 0x28c30, URZ ;  /* 0x00028c3009097890 */ /* 0x000fe4000fffe03f */
[----:B------:R-:W-:Y:S01]  /*9890*/  UIADD3 UR8, UR8, 0x22400, URZ ;  /* 0x0002240008087890 */ /* 0x000fe2000fffe03f */
[----:B------:R3:W-:Y:S01]  /*98a0*/  STL [R1+0x8], R0 ;  /* 0x0000080001007387 */ /* 0x0007e20000100800 */
[----:B--2---:R-:W-:-:S13]  /*98b0*/  R2UR UR11, R2 ;  /* 0x00000000020b72ca */ /* 0x004fda00000e0000 */
[----:B------:R-:W-:-:S09]  /*98c0*/  USHF.L.U32 UR11, UR11, 0x6, URZ ;  /* 0x000000060b0b7899 */ /* 0x000fd2000800063f */
[----:B------:R3:W-:Y:S02]  /*98d0*/  UTMALDG.4D [UR8], [UR4], desc[UR6] ;  /* 0x00000608040075b4 */ /* 0x0007e40008019000 */
[----:B---3--:R-:W-:Y:S01]  /*98e0*/  NOP ;  /* 0x0000000000007918 */ /* 0x008fe20000000000 */
.L_x_3255:
        /* <DEDUP_REMOVED lines=21> */
[----:B0-2---:R-:W-:Y:S05]  /*9a40*/  CALL.ABS.NOINC R2 ;  /* 0x0000000002007343 */ /* 0x005fea0003c00000 */
.L_x_3260:
[----:B------:R-:W2:Y:S01]  /*9a50*/  LDL.LU R5, [R1+0x10] ;  /* 0x0000100001057983 */ /* 0x000ea20000300800 */
[----:B0-----:R-:W-:Y:S01]  /*9a60*/  SHF.R.S32.HI R0, RZ, 0x1f, R17 ;  /* 0x0000001fff007819 */ /* 0x001fe20000011411 */
[----:B------:R-:W-:Y:S01]  /*9a70*/  ULDC.64 UR4, c[0x0][0x2d8] ;  /* 0x0000b60000047ab9 */ /* 0x000fe20000000a00 */
[----:B-1----:R-:W0:Y:S01]  /*9a80*/  LDC R8, c[0x0][0x448] ;  /* 0x00011200ff087b82 */ /* 0x002e220000000800 */
[----:B------:R-:W3:Y:S01]  /*9a90*/  LDL.LU R4, [R1+0x18] ;  /* 0x0000180001047983 */ /* 0x000ee20000300800 */
[----:B------:R-:W-:-:S03]  /*9aa0*/  ULDC UR6, c[0x0][0x2b8] ;  /* 0x0000ae0000067ab9 */ /* 0x000fc60000000800 */
[----:B------:R-:W4:Y:S01]  /*9ab0*/  LDL R9, [R1+0x20] ;  /* 0x0000200001097983 */ /* 0x000f220000100800 */
[----:B------:R-:W-:Y:S02]  /*9ac0*/  IMAD R0, R0, UR4, RZ ;  /* 0x0000000400007c24 */ /* 0x000fe4000f8e02ff */
[----:B------:R-:W-:-:S04]  /*9ad0*/  IMAD.WIDE.U32 R2, R17, UR4, RZ ;  /* 0x0000000411027c25 */ /* 0x000fc8000f8e00ff */
[----:B------:R-:W-:Y:S01]  /*9ae0*/  IMAD R0, R17, UR5, R0 ;  /* 0x0000000511007c24 */ /* 0x000fe2000f8e0200 */
[----:B------:R-:W-:-:S03]  /*9af0*/  ULDC.64 UR4, c[0x0][0x2e0] ;  /* 0x0000b80000047ab9 */ /* 0x000fc60000000a00 */
[----:B------:R-:W-:Y:S01]  /*9b00*/  IMAD.IADD R3, R3, 0x1, R0 ;  /* 0x0000000103037824 */ /* 0x000fe200078e0200 */
[----:B0-----:R-:W-:-:S13]  /*9b10*/  ISETP.NE.AND P0, PT, R8, 0x1, PT ;  /* 0x000000010800780c */ /* 0x001fda0003f05270 */
[----:B------:R-:W0:Y:S08]  /*9b20*/  @P0 LDC R6, c[0x0][0x44c] ;  /* 0x00011300ff060b82 */ /* 0x000e300000000800 */
[----:B------:R-:W1:Y:S01]  /*9b30*/  @P0 LDC R7, c[0x0][0x450] ;  /* 0x00011400ff070b82 */ /* 0x000e620000000800 */
[----:B--2---:R-:W-:Y:S01]  /*9b40*/  SHF.R.S32.HI R0, RZ, 0x1f, R5 ;  /* 0x0000001fff007819 */ /* 0x004fe20000011405 */
[----:B------:R-:W-:-:S04]  /*9b50*/  IMAD.WIDE.U32 R2, R5, UR4, R2 ;  /* 0x0000000405027c25 */ /* 0x000fc8000f8e0002 */
[----:B---3--:R-:W-:Y:S02]  /*9b60*/  IMAD.MOV R4, RZ, RZ, -R4 ;  /* 0x000000ffff047224 */ /* 0x008fe400078e0a04 */
[----:B------:R-:W-:Y:S01]  /*9b70*/  IMAD R0, R0, UR4, RZ ;  /* 0x0000000400007c24 */ /* 0x000fe2000f8e02ff */
[----:B------:R-:W-:Y:S02]  /*9b80*/  ULDC UR4, c[0x0][0xc38] ;  /* 0x00030e0000047ab9 */ /* 0x000fe40000000800 */
[----:B----4-:R-:W-:Y:S02]  /*9b90*/  IMAD R4, R4, UR4, R9 ;  /* 0x0000000404047c24 */ /* 0x010fe4000f8e0209 */
[----:B------:R2:W5:Y:S01]  /*9ba0*/  LDL R9, [R1+0x28] ;  /* 0x0000280001097983 */ /* 0x0005620000100800 */
[----:B------:R-:W-:Y:S01]  /*9bb0*/  IMAD R0, R5, UR5, R0 ;  /* 0x0000000505007c24 */ /* 0x000fe2000f8e0200 */
[----:B------:R-:W-:Y:S01]  /*9bc0*/  ULDC.64 UR4, c[0x0][0x2d0] ;  /* 0x0000b40000047ab9 */ /* 0x000fe20000000a00 */
[----:B------:R-:W3:Y:S02]  /*9bd0*/  S2R R5, SR_TID.X ;  /* 0x0000000000057919 */ /* 0x000ee40000002100 */
[----:B------:R-:W-:Y:S01]  /*9be0*/  IMAD.IADD R3, R3, 0x1, R0 ;  /* 0x0000000103037824 */ /* 0x000fe200078e0200 */
[----:B---3--:R-:W-:-:S04]  /*9bf0*/  LOP3.LUT R5, R5, 0x7f, RZ, 0xc0, !PT ;  /* 0x0000007f05057812 */ /* 0x008fc800078ec0ff */
[----:B------:R-:W-:Y:S02]  /*9c00*/  SHF.R.U32.HI R10, RZ, 0x3, R5 ;  /* 0x00000003ff0a7819 */ /* 0x000fe40000011605 */
[----:B------:R-:W3:Y:S02]  /*9c10*/  S2R R5, SR_TID.X ;  /* 0x0000000000057919 */ /* 0x000ee40000002100 */
[----:B---3--:R-:W-:-:S05]  /*9c20*/  IMAD.SHL.U32 R5, R5, 0x10, RZ ;  /* 0x0000001005057824 */ /* 0x008fca00078e00ff */
[----:B------:R-:W-:-:S05]  /*9c30*/  LOP3.LUT R5, R10, 0x70, R5, 0xf8, !PT ;  /* 0x000000700a057812 */ /* 0x000fca00078ef805 */
[----:B------:R-:W-:Y:S01]  /*9c40*/  IMAD R0, R4, 0x40, R5 ;  /* 0x0000004004007824 */ /* 0x000fe200078e0205 */
[----:B------:R-:W3:Y:S03]  /*9c50*/  S2R R10, SR_TID.X ;  /* 0x00000000000a7919 */ /* 0x000ee60000002100 */
        /* <DEDUP_REMOVED lines=9> */
[----:B------:R-:W-:Y:S01]  /*9cf0*/  SHF.R.S32.HI R5, RZ, 0x1f, R0 ;  /* 0x0000001fff057819 */ /* 0x000fe20000011400 */
[----:B------:R-:W-:Y:S02]  /*9d00*/  ULDC.64 UR4, c[0x0][0x2c8] ;  /* 0x0000b20000047ab9 */ /* 0x000fe40000000a00 */
[----:B------:R-:W-:Y:S02]  /*9d10*/  IMAD.IADD R3, R3, 0x1, R6 ;  /* 0x0000000103037824 */ /* 0x000fe400078e0206 */
[----:B------:R-:W-:Y:S02]  /*9d20*/  IMAD R5, R5, UR4, RZ ;  /* 0x0000000405057c24 */ /* 0x000fe4000f8e02ff */
[----:B------:R-:W-:-:S04]  /*9d30*/  IMAD.WIDE.U32 R2, R0, UR4, R2 ;  /* 0x0000000400027c25 */ /* 0x000fc8000f8e0002 */
[----:B---3--:R-:W-:Y:S02]  /*9d40*/  IMAD.SHL.U32 R10, R10, 0x8, RZ ;  /* 0x000000080a0a7824 */ /* 0x008fe400078e00ff */
[----:B------:R-:W-:Y:S01]  /*9d50*/  IMAD R5, R0, UR5, R5 ;  /* 0x0000000500057c24 */ /* 0x000fe2000f8e0205 */
[----:B------:R-:W-:Y:S02]  /*9d60*/  ULDC.64 UR4, c[0x0][0x280] ;  /* 0x0000a00000047ab9 */ /* 0x000fe40000000a00 */
[----:B------:R-:W-:Y:S01]  /*9d70*/  LOP3.LUT R10, R10, 0x38, RZ, 0xc0, !PT ;  /* 0x000000380a0a7812 */ /* 0x000fe200078ec0ff */
[----:B------:R-:W-:Y:S01]  /*9d80*/  IMAD.IADD R5, R3, 0x1, R5 ;  /* 0x0000000103057824 */ /* 0x000fe200078e0205 */
[----:B------:R-:W-:Y:S01]  /*9d90*/  LEA R0, P1, R2, UR4, 0x1 ;  /* 0x0000000402007c11 */ /* 0x000fe2000f8208ff */
[----:B------:R-:W-:Y:S01]  /*9da0*/  UMOV UR4, 0xffffffff ;  /* 0xffffffff00047882 */ /* 0x000fe20000000000 */
[----:B------:R-:W-:Y:S02]  /*9db0*/  ISETP.GE.AND P0, PT, R10, UR6, PT ;  /* 0x000000060a007c0c */ /* 0x000fe4000bf06270 */
[----:B------:R-:W-:Y:S01]  /*9dc0*/  LEA.HI.X R2, R2, UR5, R5, 0x1, P1 ;  /* 0x0000000502027c11 */ /* 0x000fe200088f0c05 */
[----:B--2---:R-:W-:Y:S10]  /*9dd0*/  BRA.DIV UR4, `(.L_x_3261) ;  /* 0x0000003e04cc7947 */ /* 0x004ff4000b800000 */
[----:B------:R-:W0:Y:S01]  /*9de0*/  S2R R6, SR_TID.X ;  /* 0x0000000000067919 */ /* 0x000e220000002100 */
[----:B------:R-:W-:Y:S02]  /*9df0*/  ULDC UR4, c[0x0][0x288] ;  /* 0x0000a20000047ab9 */ /* 0x000fe40000000800 */
[----:B------:R-:W-:Y:S01]  /*9e00*/  IMAD R3, R8, UR4, RZ ;  /* 0x0000000408037c24 */ /* 0x000fe2000f8e02ff */
[----:B------:R-:W1:Y:S01]  /*9e10*/  SHFL.IDX PT, R7, R0, RZ, 0x181f ;  /* 0x00181fff00077589 */ /* 0x000e6200000e0000 */
[----:B0-----:R-:W-:-:S04]  /*9e20*/  LOP3.LUT R6, R6, 0x7f, RZ, 0xc0, !PT ;  /* 0x0000007f06067812 */ /* 0x001fc800078ec0ff */
[----:B------:R-:W-:Y:S02]  /*9e30*/  SHF.R.U32.HI R11, RZ, 0x3, R6 ;  /* 0x00000003ff0b7819 */ /* 0x000fe40000011606 */
[----:B------:R-:W0:Y:S03]  /*9e40*/  SHFL.IDX PT, R6, R2, RZ, 0x181f ;  /* 0x00181fff02067589 */ /* 0x000e2600000e0000 */
[----:B------:R-:W-:-:S04]  /*9e50*/  IMAD R4, R4, 0x40, R11 ;  /* 0x0000004004047824 */ /* 0x000fc800078e020b */
        /* <DEDUP_REMOVED lines=8> */
[----:B-----5:R0:W-:Y:S01]  /*9ee0*/  @!P1 LDGSTS.E.BYPASS.LTC128B.128 [R9+0x20400], desc[UR42][R6.64], !P0 ;  /* 0x2040000006099fae */ /* 0x0201e2000c101d6a */
[----:B------:R-:W-:Y:S01]  /*9ef0*/  ISETP.GE.AND P1, PT, R5, R3, PT ;  /* 0x000000030500720c */ /* 0x000fe20003f26270 */
[----:B------:R-:W-:Y:S02]  /*9f00*/  VIADD R5, R4, 0x20 ;  /* 0x0000002004057836 */ /* 0x000fe40000000000 */
[----:B0-----:R-:W0:Y:S04]  /*9f10*/  SHFL.IDX PT, R7, R0, 0x1, 0x181f ;  /* 0x00381f0000077f89 */ /* 0x001e2800000e0000 */
[----:B------:R-:W1:Y:S06]  /*9f20*/  SHFL.IDX PT, R6, R2, 0x1, 0x181f ;  /* 0x00381f0002067f89 */ /* 0x000e6c00000e0000 */
[----:B0-----:R-:W-:-:S05]  /*9f30*/  @!P1 LEA R7, P2, R10, R7, 0x1 ;  /* 0x000000070a079211 */ /* 0x001fca00078408ff */
[----:B-1----:R-:W-:-:S05]  /*9f40*/  @!P1 IMAD.X R6, RZ, RZ, R6, P2 ;  /* 0x000000ffff069224 */ /* 0x002fca00010e0606 */
[----:B------:R-:W-:-:S04]  /*9f50*/  @!P1 LOP3.LUT R7, R7, R6, RZ, 0x3c, !PT ;  /* 0x0000000607079212 */ /* 0x000fc800078e3cff */
[----:B------:R-:W-:-:S04]  /*9f60*/  @!P1 LOP3.LUT R6, R7, R6, RZ, 0x3c, !PT ;  /* 0x0000000607069212 */ /* 0x000fc800078e3cff */
[----:B------:R-:W-:-:S05]  /*9f70*/  @!P1 LOP3.LUT R7, R7, R6, RZ, 0x3c, !PT ;  /* 0x0000000607079212 */ /* 0x000fca00078e3cff */
        /* <DEDUP_REMOVED lines=11> */
[----:B--2---:R0:W-:Y:S02]  /*a030*/  @!P1 LDGSTS.E.BYPASS.LTC128B.128 [R9+0x21400], desc[UR42][R6.64], !P0 ;  /* 0x2140000006099fae */ /* 0x0041e4000c101d6a */
.L_x_3372:
[----:B01----:R-:W2:Y:S01]  /*a040*/  LDL R6, [R1+0x30] ;  /* 0x0000300001067983 */ /* 0x003ea20000100800 */
[----:B------:R-:W-:-:S05]  /*a050*/  VIADD R4, R4, 0x30 ;  /* 0x0000003004047836 */ /* 0x000fca0000000000 */
[----:B------:R-:W-:-:S13]  /*a060*/  ISETP.GE.AND P1, PT, R4, R3, PT ;  /* 0x000000030400720c */ /* 0x000fda0003f26270 */
[----:B------:R-:W-:-:S05]  /*a070*/  @!P1 LEA R2, P2, R10, R0, 0x1 ;  /* 0x000000000a029211 */ /* 0x000fca00078408ff */
[----:B------:R-:W-:-:S05]  /*a080*/  @!P1 IMAD.X R3, RZ, RZ, R5, P2 ;  /* 0x000000ffff039224 */ /* 0x000fca00010e0605 */
[----:B------:R-:W-:Y:S01]  /*a090*/  @!PT LDS RZ, [RZ] ;  /* 0x00000000fffff984 */ /* 0x000fe20000000800 */
[----:B------:R-:W-:Y:S01]  /*a0a0*/  @!PT LDS RZ, [RZ] ;  /* 0x00000000fffff984 */ /* 0x000fe20000000800 */
[----:B------:R-:W-:Y:S01]  /*a0b0*/  @!PT LDS RZ, [RZ] ;  /* 0x00000000fffff984 */ /* 0x000fe20000000800 */
[----:B------:R0:W-:Y:S01]  /*a0c0*/  @!P1 LDGSTS.E.BYPASS.LTC128B.128 [R9+0x21c00], desc[UR42][R2.64], !P0 ;  /* 0x21c0000002099fae */ /* 0x0001e2000c101d6a */
[----:B------:R-:W-:Y:S01]  /*a0d0*/  NOP ;  /* 0x0000000000007918 */ /* 0x000fe20000000000 */
[----:B------:R-:W-:Y:S02]  /*a0e0*/  SYNCS.ARRIVE.TRANS64.RED.A0T1 RZ, [UR36+0x28c00], RZ ;  /* 0x028c00ffffff79a7 */ /* 0x000fe40008200424 */
[----:B------:R-:W-:Y:S01]  /*a0f0*/  ARRIVES.LDGSTSBAR.64.TRANSCNT [UR36+0x28c00] ;  /* 0x028c0000ff0079b0 */ /* 0x000fe20008000aa4 */
[----:B--2---:R-:W-:-:S04]  /*a100*/  LOP3.LUT R0, R6, 0x1, RZ, 0xc, !PT ;  /* 0x0000000106007812 */ /* 0x004fc800078e0cff */
[----:B------:R-:W-:Y:S01]  /*a110*/  SHF.L.U32 R0, R0, 0x1f, RZ ;  /* 0x0000001f00007819 */ /* 0x000fe200000006ff */
[----:B------:R-:W-:Y:S01]  /*a120*/  NOP ;  /* 0x0000000000007918 */ /* 0x000fe20000000000 */
[----:B------:R-:W-:Y:S01]  /*a130*/  SYNCS.ARRIVE.TRANS64.A1T0 RZ, [UR36+0x28c00], RZ ;  /* 0x028c00ffffff79a7 */ /* 0x000fe20008100024 */
[----:B------:R-:W-:Y:S01]  /*a140*/  BSSY B0, `(.L_x_3262) ;  /* 0x0000003000007945 */ /* 0x000fe20003800000 */
[----:B------:R-:W1:Y:S03]  /*a150*/  SYNCS.PHASECHK.TRANS64.TRYWAIT P0, [UR36+0x28c20], R0 ;  /* 0x028c2000ff0075a7 */ /* 0x000e660008000164 */
[----:B01----:R-:W-:Y:S05]  /*a160*/  @!P0 BRA `(.L_x_3263) ;  /* 0x00000040003c8947 */ /* 0x003fea0003800000 */
.L_x_3373:
[----:B------:R-:W-:Y:S05]  /*a170*/  BSYNC B0 ;  /* 0x0000000000007941 */ /* 0x000fea0003800000 */
.L_x_3262:
[----:B------:R-:W2:Y:S01]  /*a180*/  LDL R2, [R1+0x8] ;  /* 0x0000080001027983 */ /* 0x000ea20000100800 */
[----:B------:R-:W-:Y:S01]  /*a190*/  BSSY B0, `(.L_x_3264) ;  /* 0x0000095000007945 */ /* 0x000fe20003800000 */
[----:B--2---:R-:W-:-:S13]  /*a1a0*/  ISETP.NE.AND P0, PT, R2, RZ, PT ;  /* 0x000000ff0200720c */ /* 0x004fda0003f05270 */
[----:B------:R-:W-:Y:S05]  /*a1b0*/  @!P0 BRA `(.L_x_3265) ;  /* 0x0000000800488947 */ /* 0x000fea0003800000 */
[----:B------:R-:W2:Y:S01]  /*a1c0*/  LDL R4, [R1] ;  /* 0x0000000001047983 */ /* 0x000ea20000100800 */
[----:B0-----:R-:W-:Y:S01]  /*a1d0*/  LEA R3, R18, UR36, 0x3 ;  /* 0x0000002412037c11 */ /* 0x001fe2000f8e18ff */
[----:B------:R-:W-:Y:S01]  /*a1e0*/  BSSY B1, `(.L_x_3266) ;  /* 0x0000007000017945 */ /* 0x000fe20003800000 */
[----:B------:R-:W0:Y:S02]  /*a1f0*/  S2R R2, SR_TID.X ;  /* 0x0000000000027919 */ /* 0x000e240000002100 */
[----:B0-----:R-:W-:-:S04]  /*a200*/  LOP3.LUT R2, R2, 0x7f, RZ, 0xc0, !PT ;  /* 0x0000007f02027812 */ /* 0x001fc800078ec0ff */
[----:B------:R-:W-:Y:S02]  /*a210*/  ISETP.NE.AND P1, PT, R2, RZ, PT ;  /* 0x000000ff0200720c */ /* 0x000fe40003f25270 */
[----:B--2---:R-:W-:-:S04]  /*a220*/  SHF.L.U32 R0, R4, 0x1f, RZ ;  /* 0x0000001f04007819 */ /* 0x004fc800000006ff */
[----:B------:R-:W0:Y:S02]  /*a230*/  SYNCS.PHASECHK.TRANS64.TRYWAIT P0, [R3+URZ+0x28c60], R0 ;  /* 0x028c6000030075a7 */ /* 0x000e24000800017f */
[----:B0-----:R-:W-:Y:S05]  /*a240*/  @!P0 BRA `(.L_x_3267) ;  /* 0x00000040001c8947 */ /* 0x001fea0003800000 */
.L_x_3374:
[----:B------:R-:W-:Y:S05]  /*a250*/  BSYNC B1 ;  /* 0x0000000000017941 */ /* 0x000fea0003800000 */
.L_x_3266:
        /* <DEDUP_REMOVED lines=9> */
.L_x_3269:
[----:B------:R-:W-:Y:S05]  /*a2f0*/  BSYNC B1 ;  /* 0x0000000000017941 */ /* 0x000fea0003800000 */
.L_x_3268:
[----:B0-----:R-:W2:Y:S01]  /*a300*/  LDL R0, [R1+0x24] ;  /* 0x0000240001007983 */ /* 0x001ea20000100800 */
[----:B------:R-:W-:Y:S01]  /*a310*/  LEA R2, R18, UR36, 0x10 ;  /* 0x0000002412027c11 */ /* 0x000fe2000f8e80ff */
[----:B------:R-:W-:Y:S01]  /*a320*/  UIADD3 UR4, UP0, UR40, 0x470, URZ ;  /* 0x0000047028047890 */ /* 0x000fe2000ff1e03f */
[----:B------:R-:W-:Y:S01]  /*a330*/  VIADD R3, R3, 0x28c50 ;  /* 0x00028c5003037836 */ /* 0x000fe20000000000 */
[----:B------:R-:W-:Y:S01]  /*a340*/  PLOP3.LUT P0, PT, PT, PT, PT, 0x80, 0x0 ;  /* 0x000000000000781c */ /* 0x000fe20003f0f070 */
[----:B------:R-:W-:Y:S01]  /*a350*/  UMOV UR6, 0x0 ;  /* 0x0000000000067882 */ /* 0x000fe20000000000 */
[----:B------:R-:W-:Y:S01]  /*a360*/  VIADD R4, R2, 0x400 ;  /* 0x0000040002047836 */ /* 0x000fe20000000000 */
[----:B------:R-:W-:Y:S01]  /*a370*/  UIADD3.X UR5, URZ, UR41, URZ, UP0, !UPT ;  /* 0x000000293f057290 */ /* 0x000fe200087fe43f */
[----:B------:R-:W-:Y:S01]  /*a380*/  UMOV UR7, 0x14f00000 ;  /* 0x14f0000000077882 */ /* 0x000fe20000000000 */
[----:B------:R-:W-:Y:S01]  /*a390*/  UMOV UR10, URZ ;  /* 0x0000003f000a7c82 */ /* 0x000fe20008000000 */
[----:B--2---:R-:W-:-:S09]  /*a3a0*/  IMAD.SHL.U32 R0, R0, 0x40, RZ ;  /* 0x0000004000007824 */ /* 0x004fd200078e00ff */
.L_x_3270:
        /* <DEDUP_REMOVED lines=15> */
.L_x_3271:
        /* <DEDUP_REMOVED lines=15> */
.L_x_3272:
        /* <DEDUP_REMOVED lines=15> */
.L_x_3273:
        /* <DEDUP_REMOVED lines=15> */
.L_x_3274:
        /* <DEDUP_REMOVED lines=15> */
.L_x_3275:
        /* <DEDUP_REMOVED lines=15> */
.L_x_3276:
        /* <DEDUP_REMOVED lines=15> */
.L_x_3277:
        /* <DEDUP_REMOVED lines=10> */
.L_x_3265:
[----:B------:R-:W-:Y:S05]  /*aae0*/  BSYNC B0 ;  /* 0x0000000000007941 */ /* 0x000fea0003800000 */
.L_x_3264:
[----:B------:R-:W2:Y:S04]  /*aaf0*/  LDL.LU R4, [R1+0x2c] ;  /* 0x00002c0001047983 */ /* 0x000ea80000300800 */
[----:B------:R-:W3:Y:S01]  /*ab00*/  LDL.LU R7, [R1] ;  /* 0x0000000001077983 */ /* 0x000ee20000300800 */
[----:B------:R-:W-:-:S05]  /*ab10*/  VIADD R18, R18, 0x1 ;  /* 0x0000000112127836 */ /* 0x000fca0000000000 */
[----:B------:R-:W-:-:S04]  /*ab20*/  ISETP.NE.AND P0, PT, R18, 0x2, PT ;  /* 0x000000021200780c */ /* 0x000fc80003f05270 */
[----:B0-----:R-:W-:Y:S02]  /*ab30*/  SEL R0, RZ, 0x1, P0 ;  /* 0x00000001ff007807 */ /* 0x001fe40000000000 */
[----:B------:R-:W-:Y:S02]  /*ab40*/  SEL R18, R18, RZ, P0 ;  /* 0x000000ff12127207 */ /* 0x000fe40000000000 */
[----:B--2---:R-:W-:Y:S02]  /*ab50*/  ISETP.GE.AND P1, PT, R4, 0x41, PT ;  /* 0x000000410400780c */ /* 0x004fe40003f26270 */
[----:B---3--:R-:W-:-:S05]  /*ab60*/  LOP3.LUT R7, R7, R0, RZ, 0x3c, !PT ;  /* 0x0000000007077212 */ /* 0x008fca00078e3cff */
[----:B------:R0:W-:Y:S06]  /*ab70*/  STL [R1], R7 ;  /* 0x0000000701007387 */ /* 0x0001ec0000100800 */
[----:B------:R-:W-:Y:S05]  /*ab80*/  @!P1 BRA `(.L_x_3278) ;  /* 0x00000028005c9947 */ /* 0x000fea0003800000 */
[----:B------:R-:W2:Y:S01]  /*ab90*/  LDL R4, [R1+0x1c] ;  /* 0x00001c0001047983 */ /* 0x000ea20000100800 */
[----:B------:R-:W-:Y:S02]  /*aba0*/  IMAD.MOV.U32 R0, RZ, RZ, 0x1 ;  /* 0x00000001ff007424 */ /* 0x000fe400078e00ff */
[----:B--2---:R-:W-:-:S05]  /*abb0*/  IMAD.MOV R6, RZ, RZ, -R4 ;  /* 0x000000ffff067224 */ /* 0x004fca00078e0a04 */
[----:B------:R-:W-:-:S05]  /*abc0*/  VIADDMNMX R6, R6, R0, 0xffffffff, !PT ;  /* 0xffffffff06067446 */ /* 0x000fca0007800100 */
[----:B------:R-:W-:-:S05]  /*abd0*/  IMAD.IADD R0, R4, 0x1, R6 ;  /* 0x0000000104007824 */ /* 0x000fca00078e0206 */
[----:B------:R-:W-:-:S04]  /*abe0*/  LOP3.LUT R0, R0, 0x1, RZ, 0xc0, !PT ;  /* 0x0000000100007812 */ /* 0x000fc800078ec0ff */
[----:B------:R-:W-:Y:S01]  /*abf0*/  ISETP.NE.U32.AND P0, PT, R0, 0x1, PT ;  /* 0x000000010000780c */ /* 0x000fe20003f05070 */
[----:B------:R-:W-:-:S12]  /*ac00*/  VIADD R0, R4, 0xfffffffe ;  /* 0xfffffffe04007836 */ /* 0x000fd80000000000 */
[----:B------:R-:W-:Y:S05]  /*ac10*/  @P0 BRA `(.L_x_3279) ;  /* 0x0000000c00600947 */ /* 0x000fea0003800000 */
[----:B------:R-:W2:Y:S01]  /*ac20*/  LDL R4, [R1+0x8] ;  /* 0x0000080001047983 */ /* 0x000ea20000100800 */
[----:B------:R-:W-:Y:S01]  /*ac30*/  BSSY B0, `(.L_x_3280) ;  /* 0x00000cd000007945 */ /* 0x000fe20003800000 */
[----:B--2---:R-:W-:-:S13]  /*ac40*/  ISETP.NE.AND P2, PT, R4, RZ, PT ;  /* 0x000000ff0400720c */ /* 0x004fda0003f45270 */
[----:B------:R-:W-:Y:S05]  /*ac50*/  @!P2 BRA `(.L_x_3281) ;  /* 0x0000000c0028a947 */ /* 0x000fea0003800000 */
[----:B------:R-:W2:Y:S02]  /*ac60*/  LDL R4, [R1+0xc] ;  /* 0x00000c0001047983 */ /* 0x000ea40000100800 */
[----:B--2---:R-:W-:-:S13]  /*ac70*/  ISETP.NE.AND P2, PT, R4, RZ, PT ;  /* 0x000000ff0400720c */ /* 0x004fda0003f45270 */
[----:B------:R-:W-:Y:S05]  /*ac80*/  @!P2 BRA `(.L_x_3282) ;  /* 0x00000000004ca947 */ /* 0x000fea0003800000 */
[----:B------:R-:W2:Y:S01]  /*ac90*/  LDL R8, [R1+0x4] ;  /* 0x0000040001087983 */ /* 0x000ea20000100800 */
[----:B------:R-:W1:Y:S01]  /*aca0*/  LDC R5, c[0x0][0x43c] ;  /* 0x00010f00ff057b82 */ /* 0x000e620000000800 */
[----:B------:R-:W-:Y:S01]  /*acb0*/  ULDC.64 UR4, c[0x0][0x428] ;  /* 0x00010a0000047ab9 */ /* 0x000fe20000000a00 */
[----:B-1----:R-:W-:-:S13]  /*acc0*/  ISETP.NE.AND P0, PT, R5, 0x1, PT ;  /* 0x000000010500780c */ /* 0x002fda0003f05270 */
[----:B------:R-:W1:Y:S02]  /*acd0*/  @P0 LDC.64 R2, c[0x0][0x440] ;  /* 0x00011000ff020b82 */ /* 0x000e640000000a00 */
[----:B-1----:R-:W-:-:S04]  /*ace0*/  @P0 IMAD.HI.U32 R4, R0, R2, RZ ;  /* 0x0000000200040227 */ /* 0x002fc800078e00ff */
        /* <DEDUP_REMOVED lines=13> */
.L_x_3282:
[----:B------:R-:W-:Y:S01]  /*adc0*/  LEA R3, R18, UR36, 0x3 ;  /* 0x0000002412037c11 */ /* 0x000fe2000f8e18ff */
[----:B-1----:R-:W1:Y:S01]  /*add0*/  S2R R4, SR_TID.X ;  /* 0x0000000000047919 */ /* 0x002e620000002100 */
[----:B------:R-:W-:Y:S01]  /*ade0*/  SHF.L.U32 R2, R7, 0x1f, RZ ;  /* 0x0000001f07027819 */ /* 0x000fe200000006ff */
[----:B------:R-:W-:Y:S03]  /*adf0*/  BSSY B1, `(.L_x_3283) ;  /* 0x0000005000017945 */ /* 0x000fe60003800000 */
[----:B------:R-:W2:Y:S01]  /*ae00*/  SYNCS.PHASECHK.TRANS64.TRYWAIT P0, [R3+URZ+0x28c40], R2 ;  /* 0x028c4002030075a7 */ /* 0x000ea2000800017f */
[----:B-1----:R-:W-:-:S04]  /*ae10*/  LOP3.LUT R4, R4, 0x7f, RZ, 0xc0, !PT ;  /* 0x0000007f04047812 */ /* 0x002fc800078ec0ff */
[----:B------:R-:W-:Y:S01]  /*ae20*/  ISETP.NE.AND P1, PT, R4, RZ, PT ;  /* 0x000000ff0400720c */ /* 0x000fe20003f25270 */
[----:B--2---:R-:W-:-:S12]  /*ae30*/  @!P0 BRA `(.L_x_3284) ;  /* 0x0000003400348947 */ /* 0x004fd80003800000 */
.L_x_3375:
[----:B------:R-:W-:Y:S05]  /*ae40*/  BSYNC B1 ;  /* 0x0000000000017941 */ /* 0x000fea0003800000 */
.L_x_3283:
[----:B------:R-:W-:Y:S04]  /*ae50*/  BSSY B1, `(.L_x_3285) ;  /* 0x0000009000017945 */ /* 0x000fe80003800000 */
[----:B------:R-:W-:Y:S05]  /*ae60*/  @P1 BRA `(.L_x_3286) ;  /* 0x00000000001c1947 */ /* 0x000fea0003800000 */
[----:B------:R-:W2:Y:S01]  /*ae70*/  S2R R5, SR_TID.X ;  /* 0x0000000000057919 */ /* 0x000ea20000002100 */
[----:B------:R-:W-:-:S04]  /*ae80*/  IMAD.MOV.U32 R4, RZ, RZ, 0x2000 ;  /* 0x00002000ff047424 */ /* 0x000fc800078e00ff */
[----:B------:R3:W-:Y:S01]  /*ae90*/  SYNCS.ARRIVE.TRANS64 RZ, [R3+URZ+0x28c30], R4 ;  /* 0x028c300403ff79a7 */ /* 0x0007e2000800003f */
[----:B--2---:R-:W-:-:S04]  /*aea0*/  LOP3.LUT R5, R5, 0x1f, RZ, 0xc0, !PT ;  /* 0x0000001f05057812 */ /* 0x004fc800078ec0ff */
[----:B------:R-:W-:-:S13]  /*aeb0*/  ISETP.NE.AND P0, PT, R5, RZ, PT ;  /* 0x000000ff0500720c */ /* 0x000fda0003f05270 */
[----:B---3--:R-:W-:Y:S05]  /*aec0*/  @!P0 BRA `(.L_x_3286) ;  /* 0x0000000000048947 */ /* 0x008fea0003800000 */
[----:B------:R-:W-:Y:S01]  /*aed0*/  BPT.TRAP 0x1 ;  /* 0x000000040000795c */ /* 0x000fe20000300000 */
.L_x_3286:
[----:B------:R-:W-:Y:S05]  /*aee0*/  BSYNC B1 ;  /* 0x0000000000017941 */ /* 0x000fea0003800000 */
.L_x_3285:
[----:B0-----:R-:W-:Y:S01]  /*aef0*/  IMAD.MOV.U32 R7, RZ, RZ, RZ ;  /* 0x000000ffff077224 */ /* 0x001fe200078e00ff */
[----:B------:R-:W-:Y:S01]  /*af00*/  LEA R4, R18, UR36, 0xd ;  /* 0x0000002412047c11 */ /* 0x000fe2000f8e68ff */
[----:B------:R-:W-:Y:S01]  /*af10*/  UIADD3 UR4, UP0, UR40, 0x370, URZ ;  /* 0x0000037028047890 */ /* 0x000fe2000ff1e03f */
[----:B------:R-:W-:Y:S01]  /*af20*/  PLOP3.LUT P0, PT, PT, PT, PT, 0x80, 0x0 ;  /* 0x000000000000781c */ /* 0x000fe20003f0f070 */
[----:B------:R-:W-:Y:S01]  /*af30*/  IMAD.SHL.U32 R0, R0, 0x40, RZ ;  /* 0x0000004000007824 */ /* 0x000fe200078e00ff */
[----:B------:R-:W-:Y:S01]  /*af40*/  R2UR UR10, R7 ;  /* 0x00000000070a72ca */ /* 0x000fe200000e0000 */
[----:B------:R-:W-:Y:S01]  /*af50*/  VIADD R4, R4, 0x22400 ;  /* 0x0002240004047836 */ /* 0x000fe20000000000 */
[----:B------:R-:W-:Y:S01]  /*af60*/  UIADD3.X UR5, URZ, UR41, URZ, UP0, !UPT ;  /* 0x000000293f057290 */ /* 0x000fe200087fe43f */
[----:B------:R-:W-:Y:S01]  /*af70*/  VIADD R5, R3, 0x28c30 ;  /* 0x00028c3003057836 */ /* 0x000fe20000000000 */
[----:B------:R-:W-:Y:S01]  /*af80*/  UMOV UR6, 0x0 ;  /* 0x0000000000067882 */ /* 0x000fe20000000000 */
[----:B------:R-:W-:-:S10]  /*af90*/  UMOV UR7, 0x14f00000 ;  /* 0x14f0000000077882 */ /* 0x000fd40000000000 */
.L_x_3287:
        /* <DEDUP_REMOVED lines=10> */
[----:B------:R-:W0:Y:S01]  /*b040*/  SYNCS.PHASECHK.TRANS64.TRYWAIT P0, [R3+URZ+0x28c60], R2 ;  /* 0x028c6002030075a7 */ /* 0x000e22000800017f */
[----:B------:R-:W-:Y:S04]  /*b050*/  BSSY B1, `(.L_x_3288) ;  /* 0x0000002000017945 */ /* 0x000fe80003800000 */
[----:B0-----:R-:W-:Y:S05]  /*b060*/  @!P0 BRA `(.L_x_3289) ;  /* 0x0000003000bc8947 */ /* 0x001fea0003800000 */
.L_x_3376:
[----:B------:R-:W-:Y:S05]  /*b070*/  BSYNC B1 ;  /* 0x0000000000017941 */ /* 0x000fea0003800000 */
.L_x_3288:
[----:B------:R-:W-:Y:S01]  /*b080*/  BSSY B1, `(.L_x_3290) ;  /* 0x000000b000017945 */ /* 0x000fe20003800000 */
[----:B------:R-:W-:Y:S02]  /*b090*/  IMAD.MOV.U32 R8, RZ, RZ, 0x0 ;  /* 0x00000000ff087424 */ /* 0x000fe400078e00ff */
[----:B------:R-:W-:Y:S01]  /*b0a0*/  IMAD.MOV.U32 R9, RZ, RZ, 0x14f00000 ;  /* 0x14f00000ff097424 */ /* 0x000fe200078e00ff */
[----:B------:R-:W-:Y:S06]  /*b0b0*/  @P1 BRA `(.L_x_3291) ;  /* 0x00000000001c1947 */ /* 0x000fec0003800000 */
[----:B------:R-:W2:Y:S01]  /*b0c0*/  S2R R4, SR_TID.X ;  /* 0x0000000000047919 */ /* 0x000ea20000002100 */
[----:B01----:R-:W-:-:S04]  /*b0d0*/  IMAD.MOV.U32 R2, RZ, RZ, 0x10000 ;  /* 0x00010000ff027424 */ /* 0x003fc800078e00ff */
[----:B------:R3:W-:Y:S01]  /*b0e0*/  SYNCS.ARRIVE.TRANS64 RZ, [R3+URZ+0x28c50], R2 ;  /* 0x028c500203ff79a7 */ /* 0x0007e2000800003f */
[----:B--2---:R-:W-:-:S04]  /*b0f0*/  LOP3.LUT R4, R4, 0x1f, RZ, 0xc0, !PT ;  /* 0x0000001f04047812 */ /* 0x004fc800078ec0ff */
[----:B------:R-:W-:-:S13]  /*b100*/  ISETP.NE.AND P0, PT, R4, RZ, PT ;  /* 0x000000ff0400720c */ /* 0x000fda0003f05270 */
[----:B---3--:R-:W-:Y:S05]  /*b110*/  @!P0 BRA `(.L_x_3291) ;  /* 0x0000000000048947 */ /* 0x008fea0003800000 */
[----:B------:R-:W-:Y:S01]  /*b120*/  BPT.TRAP 0x1 ;  /* 0x000000040000795c */ /* 0x000fe20000300000 */
.L_x_3291:
[----:B------:R-:W-:Y:S05]  /*b130*/  BSYNC B1 ;  /* 0x0000000000017941 */ /* 0x000fea0003800000 */
.L_x_3290:
[----:B------:R-:W-:Y:S01]  /*b140*/  R2UR UR10, R7 ;  /* 0x00000000070a72ca */ /* 0x000fe200000e0000 */
[----:B------:R-:W-:Y:S01]  /*b150*/  UIADD3 UR4, UP0, UR40, 0x470, URZ ;  /* 0x0000047028047890 */ /* 0x000fe2000ff1e03f */
[----:B------:R-:W-:Y:S01]  /*b160*/  R2UR UR6, R8 ;  /* 0x00000000080672ca */ /* 0x000fe200000e0000 */
[----:B01----:R-:W-:Y:S01]  /*b170*/  VIADD R3, R3, 0x28c50 ;  /* 0x00028c5003037836 */ /* 0x003fe20000000000 */
[----:B------:R-:W-:Y:S01]  /*b180*/  R2UR UR7, R9 ;  /* 0x00000000090772ca */ /* 0x000fe200000e0000 */
[----:B------:R-:W-:Y:S01]  /*b190*/  UIADD3.X UR5, URZ, UR41, URZ, UP0, !UPT ;  /* 0x000000293f057290 */ /* 0x000fe200087fe43f */
[----:B------:R-:W-:Y:S02]  /*b1a0*/  LEA R2, R18, UR36, 0x10 ;  /* 0x0000002412027c11 */ /* 0x000fe4000f8e80ff */
[----:B------:R-:W-:-:S03]  /*b1b0*/  PLOP3.LUT P0, PT, PT, PT, PT, 0x80, 0x0 ;  /* 0x000000000000781c */ /* 0x000fc60003f0f070 */
[----:B------:R-:W-:-:S10]  /*b1c0*/  VIADD R4, R2, 0x400 ;  /* 0x0000040002047836 */ /* 0x000fd40000000000 */
.L_x_3292:
        /* <DEDUP_REMOVED lines=12> */
[----:B------:R-:W-:Y:S01]  /*b290*/  R2UR UR7, R9 ;  /* 0x00000000090772ca */ /* 0x000fe200000e0000 */
[----:B------:R-:W-:Y:S01]  /*b2a0*/  UMOV UR10, 0x40 ;  /* 0x00000040000a7882 */ /* 0x000fe20000000000 */
[----:B------:R-:W-:-:S13]  /*b2b0*/  PLOP3.LUT P0, PT, PT, PT, PT, 0x80, 0x0 ;  /* 0x000000000000781c */ /* 0x000fda0003f0f070 */
.L_x_3293:
        /* <DEDUP_REMOVED lines=15> */
.L_x_3294:
        /* <DEDUP_REMOVED lines=15> */
.L_x_3295:
        /* <DEDUP_REMOVED lines=15> */
.L_x_3296:
        /* <DEDUP_REMOVED lines=15> */
.L_x_3297:
        /* <DEDUP_REMOVED lines=15> */
.L_x_3298:
        /* <DEDUP_REMOVED lines=15> */
.L_x_3299:
        /* <DEDUP_REMOVED lines=10> */
.L_x_3281:
[----:B------:R-:W-:Y:S05]  /*b900*/  BSYNC B0 ;  /* 0x0000000000007941 */ /* 0x000fea0003800000 */
.L_x_3280:
[----:B------:R-:W2:Y:S04]  /*b910*/  LDL.LU R5, [R1] ;  /* 0x0000000001057983 */ /* 0x000ea80000300800 */
[----:B------:R-:W3:Y:S01]  /*b920*/  LDL.LU R4, [R1+0x1c] ;  /* 0x00001c0001047983 */ /* 0x000ee20000300800 */
[----:B------:R-:W-:-:S05]  /*b930*/  VIADD R18, R18, 0x1 ;  /* 0x0000000112127836 */ /* 0x000fca0000000000 */
[----:B------:R-:W-:-:S04]  /*b940*/  ISETP.NE.AND P0, PT, R18, 0x2, PT ;  /* 0x000000021200780c */ /* 0x000fc80003f05270 */
[----:B------:R-:W-:Y:S02]  /*b950*/  SEL R0, RZ, 0x1, P0 ;  /* 0x00000001ff007807 */ /* 0x000fe40000000000 */
[----:B------:R-:W-:Y:S02]  /*b960*/  SEL R18, R18, RZ, P0 ;  /* 0x000000ff12127207 */ /* 0x000fe40000000000 */
[----:B--2---:R-:W-:Y:S01]  /*b970*/  LOP3.LUT R5, R5, R0, RZ, 0x3c, !PT ;  /* 0x0000000005057212 */ /* 0x004fe200078e3cff */
[----:B---3--:R-:W-:-:S04]  /*b980*/  VIADD R0, R4, 0xfffffffd ;  /* 0xfffffffd04007836 */ /* 0x008fc80000000000 */
[----:B------:R1:W-:Y:S03]  /*b990*/  STL [R1], R5 ;  /* 0x0000000501007387 */ /* 0x0003e60000100800 */
.L_x_3279:
[----:B------:R-:W2:Y:S01]  /*b9a0*/  LDL.LU R2, [R1+0x14] ;  /* 0x0000140001027983 */ /* 0x000ea20000300800 */
[----:B------:R-:W-:Y:S01]  /*b9b0*/  IMAD.MOV R6, RZ, RZ, -R6 ;  /* 0x000000ffff067224 */ /* 0x000fe200078e0a06 */
[----:B------:R-:W-:Y:S04]  /*b9c0*/  BSSY B0, `(.L_x_3278) ;  /* 0x00001b3000007945 */ /* 0x000fe80003800000 */
[----:B--2---:R-:W-:-:S13]  /*b9d0*/  ISETP.NE.AND P0, PT, R2, R6, PT ;  /* 0x000000060200720c */ /* 0x004fda0003f05270 */
[----:B------:R-:W-:Y:S05]  /*b9e0*/  @!P0 BRA `(.L_x_3300) ;  /* 0x0000001800c08947 */ /* 0x000fea0003800000 */
.L_x_3341:
[----:B--2---:R-:W2:Y:S01]  /*b9f0*/  LDL R2, [R1+0x8] ;  /* 0x0000080001027983 */ /* 0x004ea20000100800 */
[----:B------:R-:W-:Y:S01]  /*ba00*/  BSSY B1, `(.L_x_3301) ;  /* 0x00000cf000017945 */ /* 0x000fe20003800000 */
[----:B--2---:R-:W-:-:S13]  /*ba10*/  ISETP.NE.AND P0, PT, R2, RZ, PT ;  /* 0x000000ff0200720c */ /* 0x004fda0003f05270 */
[----:B------:R-:W-:Y:S05]  /*ba20*/  @!P0 BRA `(.L_x_3302) ;  /* 0x0000000c00308947 */ /* 0x000fea0003800000 */
[----:B------:R-:W2:Y:S01]  /*ba30*/  LDL R2, [R1+0xc] ;  /* 0x00000c0001027983 */ /* 0x000ea20000100800 */
[----:B------:R-:W-:Y:S01]  /*ba40*/  IMAD.MOV.U32 R6, RZ, RZ, R0 ;  /* 0x000000ffff067224 */ /* 0x000fe200078e0000 */
[----:B--2---:R-:W-:-:S13]  /*ba50*/  ISETP.NE.AND P0, PT, R2, RZ, PT ;  /* 0x000000ff0200720c */ /* 0x004fda0003f05270 */
[----:B------:R-:W-:Y:S05]  /*ba60*/  @!P0 BRA `(.L_x_3303) ;  /* 0x00000000004c8947 */ /* 0x000fea0003800000 */
[----:B-1----:R-:W2:Y:S01]  /*ba70*/  LDL R5, [R1+0x4] ;  /* 0x0000040001057983 */ /* 0x002ea20000100800 */
        /* <DEDUP_REMOVED lines=18> */
.L_x_3303:
[----:B------:R-:W3:Y:S01]  /*bba0*/  LDL R2, [R1] ;  /* 0x0000000001027983 */ /* 0x000ee20000100800 */
[----:B--2---:R-:W-:Y:S01]  /*bbb0*/  LEA R4, R18, UR36, 0x3 ;  /* 0x0000002412047c11 */ /* 0x004fe2000f8e18ff */
[----:B------:R-:W-:Y:S01]  /*bbc0*/  BSSY B2, `(.L_x_3304) ;  /* 0x0000007000027945 */ /* 0x000fe20003800000 */
[----:B------:R-:W2:Y:S02]  /*bbd0*/  S2R R3, SR_TID.X ;  /* 0x0000000000037919 */ /* 0x000ea40000002100 */
[----:B--2---:R-:W-:-:S04]  /*bbe0*/  LOP3.LUT R3, R3, 0x7f, RZ, 0xc0, !PT ;  /* 0x0000007f03037812 */ /* 0x004fc800078ec0ff */
[----:B------:R-:W-:Y:S02]  /*bbf0*/  ISETP.NE.AND P1, PT, R3, RZ, PT ;  /* 0x000000ff0300720c */ /* 0x000fe40003f25270 */
[----:B---3--:R-:W-:-:S04]  /*bc00*/  SHF.L.U32 R2, R2, 0x1f, RZ ;  /* 0x0000001f02027819 */ /* 0x008fc800000006ff */
[----:B------:R-:W2:Y:S02]  /*bc10*/  SYNCS.PHASECHK.TRANS64.TRYWAIT P0, [R4+URZ+0x28c40], R2 ;  /* 0x028c4002040075a7 */ /* 0x000ea4000800017f */
[----:B--2---:R-:W-:Y:S05]  /*bc20*/  @!P0 BRA `(.L_x_3305) ;  /* 0x0000002400e08947 */ /* 0x004fea0003800000 */
.L_x_3377:
[----:B------:R-:W-:Y:S05]  /*bc30*/  BSYNC B2 ;  /* 0x0000000000027941 */ /* 0x000fea0003800000 */
.L_x_3304:
[----:B------:R-:W-:Y:S04]  /*bc40*/  BSSY B2, `(.L_x_3306) ;  /* 0x0000009000027945 */ /* 0x000fe80003800000 */
[----:B------:R-:W-:Y:S05]  /*bc50*/  @P1 BRA `(.L_x_3307) ;  /* 0x00000000001c1947 */ /* 0x000fea0003800000 */
[----:B-1----:R-:W1:Y:S01]  /*bc60*/  S2R R5, SR_TID.X ;  /* 0x0000000000057919 */ /* 0x002e620000002100 */
[----:B------:R-:W-:-:S04]  /*bc70*/  IMAD.MOV.U32 R3, RZ, RZ, 0x2000 ;  /* 0x00002000ff037424 */ /* 0x000fc800078e00ff */
[----:B------:R3:W-:Y:S01]  /*bc80*/  SYNCS.ARRIVE.TRANS64 RZ, [R4+URZ+0x28c30], R3 ;  /* 0x028c300304ff79a7 */ /* 0x0007e2000800003f */
[----:B-1----:R-:W-:-:S04]  /*bc90*/  LOP3.LUT R5, R5, 0x1f, RZ, 0xc0, !PT ;  /* 0x0000001f05057812 */ /* 0x002fc800078ec0ff */
[----:B------:R-:W-:-:S13]  /*bca0*/  ISETP.NE.AND P0, PT, R5, RZ, PT ;  /* 0x000000ff0500720c */ /* 0x000fda0003f05270 */
[----:B---3--:R-:W-:Y:S05]  /*bcb0*/  @!P0 BRA `(.L_x_3307) ;  /* 0x0000000000048947 */ /* 0x008fea0003800000 */
[----:B------:R-:W-:Y:S01]  /*bcc0*/  BPT.TRAP 0x1 ;  /* 0x000000040000795c */ /* 0x000fe20000300000 */
.L_x_3307:
[----:B------:R-:W-:Y:S05]  /*bcd0*/  BSYNC B2 ;  /* 0x0000000000027941 */ /* 0x000fea0003800000 */
.L_x_3306:
[----:B-1----:R-:W-:Y:S01]  /*bce0*/  IMAD.MOV.U32 R5, RZ, RZ, RZ ;  /* 0x000000ffff057224 */ /* 0x002fe200078e00ff */
[----:B------:R-:W-:Y:S01]  /*bcf0*/  LEA R3, R18, UR36, 0xd ;  /* 0x0000002412037c11 */ /* 0x000fe2000f8e68ff */
[----:B------:R-:W-:Y:S01]  /*bd00*/  UIADD3 UR4, UP0, UR40, 0x370, URZ ;  /* 0x0000037028047890 */ /* 0x000fe2000ff1e03f */
[----:B------:R-:W-:Y:S01]  /*bd10*/  PLOP3.LUT P0, PT, PT, PT, PT, 0x80, 0x0 ;  /* 0x000000000000781c */ /* 0x000fe20003f0f070 */
[----:B------:R-:W-:Y:S01]  /*bd20*/  IMAD.SHL.U32 R6, R6, 0x40, RZ ;  /* 0x0000004006067824 */ /* 0x000fe200078e00ff */
[----:B------:R-:W-:Y:S01]  /*bd30*/  R2UR UR10, R5 ;  /* 0x00000000050a72ca */ /* 0x000fe200000e0000 */
[----:B------:R-:W-:Y:S01]  /*bd40*/  VIADD R3, R3, 0x22400 ;  /* 0x0002240003037836 */ /* 0x000fe20000000000 */
[----:B------:R-:W-:Y:S01]  /*bd50*/  UIADD3.X UR5, URZ, UR41, URZ, UP0, !UPT ;  /* 0x000000293f057290 */ /* 0x000fe200087fe43f */
[----:B0-----:R-:W-:Y:S01]  /*bd60*/  VIADD R7, R4, 0x28c30 ;  /* 0x00028c3004077836 */ /* 0x001fe20000000000 */
[----:B------:R-:W-:Y:S01]  /*bd70*/  UMOV UR6, 0x0 ;  /* 0x0000000000067882 */ /* 0x000fe20000000000 */
[----:B------:R-:W-:-:S10]  /*bd80*/  UMOV UR7, 0x14f00000 ;  /* 0x14f0000000077882 */ /* 0x000fd40000000000 */
.L_x_3308:
        /* <DEDUP_REMOVED lines=13> */
.L_x_3378:
[----:B------:R-:W-:Y:S05]  /*be60*/  BSYNC B2 ;  /* 0x0000000000027941 */ /* 0x000fea0003800000 */
.L_x_3309:
[----:B------:R-:W-:Y:S01]  /*be70*/  BSSY B2, `(.L_x_3311) ;  /* 0x000000b000027945 */ /* 0x000fe20003800000 */
[----:B0-2---:R-:W-:Y:S02]  /*be80*/  IMAD.MOV.U32 R2, RZ, RZ, 0x0 ;  /* 0x00000000ff027424 */ /* 0x005fe400078e00ff */
[----:B------:R-:W-:Y:S01]  /*be90*/  IMAD.MOV.U32 R3, RZ, RZ, 0x14f00000 ;  /* 0x14f00000ff037424 */ /* 0x000fe200078e00ff */
[----:B------:R-:W-:Y:S06]  /*bea0*/  @P1 BRA `(.L_x_3312) ;  /* 0x00000000001c1947 */ /* 0x000fec0003800000 */
[----:B------:R-:W0:Y:S01]  /*beb0*/  S2R R8, SR_TID.X ;  /* 0x0000000000087919 */ /* 0x000e220000002100 */
[----:B------:R-:W-:-:S04]  /*bec0*/  IMAD.MOV.U32 R7, RZ, RZ, 0x10000 ;  /* 0x00010000ff077424 */ /* 0x000fc800078e00ff */
[----:B------:R1:W-:Y:S01]  /*bed0*/  SYNCS.ARRIVE.TRANS64 RZ, [R4+URZ+0x28c50], R7 ;  /* 0x028c500704ff79a7 */ /* 0x0003e2000800003f */
[----:B0-----:R-:W-:-:S04]  /*bee0*/  LOP3.LUT R8, R8, 0x1f, RZ, 0xc0, !PT ;  /* 0x0000001f08087812 */ /* 0x001fc800078ec0ff */
[----:B------:R-:W-:-:S13]  /*bef0*/  ISETP.NE.AND P0, PT, R8, RZ, PT ;  /* 0x000000ff0800720c */ /* 0x000fda0003f05270 */
[----:B-1----:R-:W-:Y:S05]  /*bf00*/  @!P0 BRA `(.L_x_3312) ;  /* 0x0000000000048947 */ /* 0x002fea0003800000 */
[----:B------:R-:W-:Y:S01]  /*bf10*/  BPT.TRAP 0x1 ;  /* 0x000000040000795c */ /* 0x000fe20000300000 */
.L_x_3312:
[----:B------:R-:W-:Y:S05]  /*bf20*/  BSYNC B2 ;  /* 0x0000000000027941 */ /* 0x000fea0003800000 */
.L_x_3311:
        /* <DEDUP_REMOVED lines=8> */
[----:B------:R-:W-:-:S10]  /*bfb0*/  VIADD R7, R5, 0x400 ;  /* 0x0000040005077836 */ /* 0x000fd40000000000 */
.L_x_3313:
        /* <DEDUP_REMOVED lines=15> */
.L_x_3314:
        /* <DEDUP_REMOVED lines=15> */
.L_x_3315:
        /* <DEDUP_REMOVED lines=15> */
.L_x_3316:
        /* <DEDUP_REMOVED lines=15> */
.L_x_3317:
        /* <DEDUP_REMOVED lines=15> */
.L_x_3318:
        /* <DEDUP_REMOVED lines=11> */
[----:B------:R-:W-:Y:S01]  /*c520*/  UMOV UR10, 0x180 ;  /* 0x00000180000a7882 */ /* 0x000fe20000000000 */
[----:B------:R-:W-:Y:S02]  /*c530*/  R2UR UR7, R3 ;  /* 0x00000000030772ca */ /* 0x000fe400000e0000 */
[----:B------:R-:W-:Y:S02]  /*c540*/  PLOP3.LUT P0, PT, PT, PT, PT, 0x80, 0x0 ;  /* 0x000000000000781c */ /* 0x000fe40003f0f070 */
[----:B------:R-:W-:-:S11]  /*c550*/  IADD3 R7, R5, 0xc400, RZ ;  /* 0x0000c40005077810 */ /* 0x000fd60007ffe0ff */
.L_x_3319:
        /* <DEDUP_REMOVED lines=15> */
.L_x_3320:
        /* <DEDUP_REMOVED lines=10> */
.L_x_3302:
[----:B------:R-:W-:Y:S05]  /*c6f0*/  BSYNC B1 ;  /* 0x0000000000017941 */ /* 0x000fea0003800000 */
.L_x_3301:
[----:B------:R-:W2:Y:S04]  /*c700*/  LDL R3, [R1+0x8] ;  /* 0x0000080001037983 */ /* 0x000ea80000100800 */
[----:B------:R-:W3:Y:S01]  /*c710*/  LDL.LU R2, [R1] ;  /* 0x0000000001027983 */ /* 0x000ee20000300800 */
[----:B0-----:R-:W-:Y:S01]  /*c720*/  VIADD R7, R18, 0x1 ;  /* 0x0000000112077836 */ /* 0x001fe20000000000 */
        /* <DEDUP_REMOVED lines=8> */
[----:B------:R-:W-:Y:S01]  /*c7b0*/  VIADD R8, R0, 0xffffffff ;  /* 0xffffffff00087836 */ /* 0x000fe20000000000 */
[----:B--2---:R-:W-:-:S13]  /*c7c0*/  ISETP.NE.AND P2, PT, R2, RZ, PT ;  /* 0x000000ff0200720c */ /* 0x004fda0003f45270 */
[----:B------:R-:W-:Y:S05]  /*c7d0*/  @!P2 BRA `(.L_x_3323) ;  /* 0x00000000004ca947 */ /* 0x000fea0003800000 */
[----:B------:R-:W2:Y:S01]  /*c7e0*/  LDL R9, [R1+0x4] ;  /* 0x0000040001097983 */ /* 0x000ea20000100800 */
[----:B------:R-:W0:Y:S01]  /*c7f0*/  LDC R4, c[0x0][0x43c] ;  /* 0x00010f00ff047b82 */ /* 0x000e220000000800 */
[----:B------:R-:W-:Y:S01]  /*c800*/  ULDC.64 UR4, c[0x0][0x428] ;  /* 0x00010a0000047ab9 */ /* 0x000fe20000000a00 */
[----:B0-----:R-:W-:-:S13]  /*c810*/  ISETP.NE.AND P0, PT, R4, 0x1, PT ;  /* 0x000000010400780c */ /* 0x001fda0003f05270 */
        /* <DEDUP_REMOVED lines=15> */
.L_x_3323:
[----:B0-----:R-:W-:Y:S01]  /*c910*/  LEA R4, R7, UR36, 0x3 ;  /* 0x0000002407047c11 */ /* 0x001fe2000f8e18ff */
[----:B------:R-:W0:Y:S01]  /*c920*/  S2R R3, SR_TID.X ;  /* 0x0000000000037919 */ /* 0x000e220000002100 */
[----:B------:R-:W-:Y:S01]  /*c930*/  SHF.L.U32 R2, R6, 0x1f, RZ ;  /* 0x0000001f06027819 */ /* 0x000fe200000006ff */
[----:B------:R-:W-:Y:S03]  /*c940*/  BSSY B2, `(.L_x_3324) ;  /* 0x0000005000027945 */ /* 0x000fe60003800000 */
[----:B------:R-:W2:Y:S01]  /*c950*/  SYNCS.PHASECHK.TRANS64.TRYWAIT P0, [R4+URZ+0x28c40], R2 ;  /* 0x028c4002040075a7 */ /* 0x000ea2000800017f */
[----:B0-----:R-:W-:-:S04]  /*c960*/  LOP3.LUT R3, R3, 0x7f, RZ, 0xc0, !PT ;  /* 0x0000007f03037812 */ /* 0x001fc800078ec0ff */
[----:B------:R-:W-:Y:S01]  /*c970*/  ISETP.NE.AND P1, PT, R3, RZ, PT ;  /* 0x000000ff0300720c */ /* 0x000fe20003f25270 */
[----:B--2---:R-:W-:-:S12]  /*c980*/  @!P0 BRA `(.L_x_3325) ;  /* 0x0000001800b08947 */ /* 0x004fd80003800000 */
.L_x_3379:
[----:B------:R-:W-:Y:S05]  /*c990*/  BSYNC B2 ;  /* 0x0000000000027941 */ /* 0x000fea0003800000 */
.L_x_3324:
[----:B------:R-:W-:Y:S04]  /*c9a0*/  BSSY B2, `(.L_x_3326) ;  /* 0x0000009000027945 */ /* 0x000fe80003800000 */
[----:B------:R-:W-:Y:S05]  /*c9b0*/  @P1 BRA `(.L_x_3327) ;  /* 0x00000000001c1947 */ /* 0x000fea0003800000 */
[----:B-1----:R-:W1:Y:S01]  /*c9c0*/  S2R R5, SR_TID.X ;  /* 0x0000000000057919 */ /* 0x002e620000002100 */
[----:B------:R-:W-:-:S04]  /*c9d0*/  IMAD.MOV.U32 R3, RZ, RZ, 0x2000 ;  /* 0x00002000ff037424 */ /* 0x000fc800078e00ff */
[----:B------:R2:W-:Y:S01]  /*c9e0*/  SYNCS.ARRIVE.TRANS64 RZ, [R4+URZ+0x28c30], R3 ;  /* 0x028c300304ff79a7 */ /* 0x0005e2000800003f */
[----:B-1----:R-:W-:-:S04]  /*c9f0*/  LOP3.LUT R5, R5, 0x1f, RZ, 0xc0, !PT ;  /* 0x0000001f05057812 */ /* 0x002fc800078ec0ff */
[----:B------:R-:W-:-:S13]  /*ca00*/  ISETP.NE.AND P0, PT, R5, RZ, PT ;  /* 0x000000ff0500720c */ /* 0x000fda0003f05270 */
[----:B--2---:R-:W-:Y:S05]  /*ca10*/  @!P0 BRA `(.L_x_3327) ;  /* 0x0000000000048947 */ /* 0x004fea0003800000 */
[----:B------:R-:W-:Y:S01]  /*ca20*/  BPT.TRAP 0x1 ;  /* 0x000000040000795c */ /* 0x000fe20000300000 */
.L_x_3327:
[----:B------:R-:W-:Y:S05]  /*ca30*/  BSYNC B2 ;  /* 0x0000000000027941 */ /* 0x000fea0003800000 */
.L_x_3326:
        /* <DEDUP_REMOVED lines=11> */
.L_x_3328:
        /* <DEDUP_REMOVED lines=13> */
.L_x_3380:
[----:B------:R-:W-:Y:S05]  /*cbc0*/  BSYNC B2 ;  /* 0x0000000000027941 */ /* 0x000fea0003800000 */
.L_x_3329:
[----:B------:R-:W-:Y:S01]  /*cbd0*/  BSSY B2, `(.L_x_3331) ;  /* 0x000000b000027945 */ /* 0x000fe20003800000 */
[----:B01----:R-:W-:Y:S02]  /*cbe0*/  IMAD.MOV.U32 R2, RZ, RZ, 0x0 ;  /* 0x00000000ff027424 */ /* 0x003fe400078e00ff */
        /* <DEDUP_REMOVED lines=9> */
.L_x_3332:
[----:B------:R-:W-:Y:S05]  /*cc80*/  BSYNC B2 ;  /* 0x0000000000027941 */ /* 0x000fea0003800000 */
.L_x_3331:
        /* <DEDUP_REMOVED lines=9> */
.L_x_3333:
        /* <DEDUP_REMOVED lines=15> */
.L_x_3334:
        /* <DEDUP_REMOVED lines=15> */
.L_x_3335:
        /* <DEDUP_REMOVED lines=15> */
.L_x_3336:
        /* <DEDUP_REMOVED lines=15> */
.L_x_3337:
        /* <DEDUP_REMOVED lines=15> */
.L_x_3338:
        /* <DEDUP_REMOVED lines=15> */
.L_x_3339:
        /* <DEDUP_REMOVED lines=15> */
.L_x_3340:
        /* <DEDUP_REMOVED lines=10> */
.L_x_3322:
[----:B------:R-:W-:Y:S05]  /*d450*/  BSYNC B1 ;  /* 0x0000000000017941 */ /* 0x000fea0003800000 */
.L_x_3321:
[----:B------:R-:W-:Y:S01]  /*d460*/  VIADD R7, R7, 0x1 ;  /* 0x0000000107077836 */ /* 0x000fe20000000000 */
[C---:B------:R-:W-:Y:S01]  /*d470*/  ISETP.GT.AND P1, PT, R0.reuse, 0x1, PT ;  /* 0x000000010000780c */ /* 0x040fe20003f24270 */
[----:B------:R-:W-:-:S03]  /*d480*/  VIADD R0, R0, 0xfffffffe ;  /* 0xfffffffe00007836 */ /* 0x000fc60000000000 */
[----:B------:R-:W-:-:S04]  /*d490*/  ISETP.NE.AND P0, PT, R7, 0x2, PT ;  /* 0x000000020700780c */ /* 0x000fc80003f05270 */
[----:B------:R-:W-:Y:S02]  /*d4a0*/  SEL R3, RZ, 0x1, P0 ;  /* 0x00000001ff037807 */ /* 0x000fe40000000000 */
[----:B------:R-:W-:Y:S02]  /*d4b0*/  SEL R18, R7, RZ, P0 ;  /* 0x000000ff07127207 */ /* 0x000fe40000000000 */
[----:B------:R-:W-:-:S05]  /*d4c0*/  LOP3.LUT R2, R6, R3, RZ, 0x3c, !PT ;  /* 0x0000000306027212 */ /* 0x000fca00078e3cff */
[----:B------:R2:W-:Y:S01]  /*d4d0*/  STL [R1], R2 ;  /* 0x0000000201007387 */ /* 0x0005e20000100800 */
[----:B------:R-:W-:Y:S05]  /*d4e0*/  @P1 BRA `(.L_x_3341) ;  /* 0xffffffe400401947 */ /* 0x000fea000383ffff */
.L_x_3300:
[----:B------:R-:W-:Y:S05]  /*d4f0*/  BSYNC B0 ;  /* 0x0000000000007941 */ /* 0x000fea0003800000 */
.L_x_3278:
[----:B--2---:R-:W2:Y:S01]  /*d500*/  LDL.LU R2, [R1+0x20] ;  /* 0x0000200001027983 */ /* 0x004ea20000300800 */
[----:B------:R-:W-:-:S03]  /*d510*/  ULDC UR4, c[0x0][0xc34] ;  /* 0x00030d0000047ab9 */ /* 0x000fc60000000800 */
[----:B------:R-:W3:Y:S01]  /*d520*/  LDL.LU R0, [R1+0x30] ;  /* 0x0000300001007983 */ /* 0x000ee20000300800 */
[----:B--2---:R-:W-:Y:S02]  /*d530*/  VIADD R2, R2, UR38 ;  /* 0x0000002602027c36 */ /* 0x004fe40008000000 */
[----:B---3--:R-:W-:-:S03]  /*d540*/  VIADD R0, R0, 0x1 ;  /* 0x0000000100007836 */ /* 0x008fc60000000000 */
[----:B------:R2:W-:Y:S01]  /*d550*/  STL [R1+0x20], R2 ;  /* 0x0000200201007387 */ /* 0x0005e20000100800 */
[----:B------:R-:W-:-:S03]  /*d560*/  ISETP.GE.AND P0, PT, R2, UR4, PT ;  /* 0x0000000402007c0c */ /* 0x000fc6000bf06270 */
[----:B------:R2:W-:Y:S10]  /*d570*/  STL [R1+0x30], R0 ;  /* 0x0000300001007387 */ /* 0x0005f40000100800 */
[----:B--2---:R-:W-:Y:S05]  /*d580*/  @!P0 BRA `(.L_x_3342) ;  /* 0xffffffb800148947 */ /* 0x004fea000383ffff */
[----:B------:R-:W-:-:S07]  /*d590*/  LOP3.LUT R2, R0, 0x1, RZ, 0xc, !PT ;  /* 0x0000000100027812 */ /* 0x000fce00078e0cff */
.L_x_3250:
[----:B0-----:R-:W0:Y:S01]  /*d5a0*/  S2R R3, SR_CgaCtaId ;  /* 0x0000000000037919 */ /* 0x001e220000008800 */
[----:B------:R-:W-:Y:S01]  /*d5b0*/  MOV R0, 0x400 ;  /* 0x0000040000007802 */ /* 0x000fe20000000f00 */
[----:B------:R-:W-:Y:S03]  /*d5c0*/  BSSY B0, `(.L_x_3343) ;  /* 0x0000005000007945 */ /* 0x000fe60003800000 */
[----:B0-----:R-:W-:Y:S02]  /*d5d0*/  LEA R0, R3, R0, 0x18 ;  /* 0x0000000003007211 */ /* 0x001fe400078ec0ff */
[----:B------:R-:W-:-:S04]  /*d5e0*/  SHF.L.U32 R3, R2, 0x1f, RZ ;  /* 0x0000001f02037819 */ /* 0x000fc800000006ff */
[----:B------:R-:W0:Y:S02]  /*d5f0*/  SYNCS.PHASECHK.TRANS64.TRYWAIT P0, [R0+URZ+0x28c20], R3 ;  /* 0x028c2003000075a7 */ /* 0x000e24000800017f */
[----:B0-----:R-:W-:Y:S05]  /*d600*/  @!P0 BRA `(.L_x_3344) ;  /* 0x0000000c00b88947 */ /* 0x001fea0003800000 */
.L_x_3381:
[----:B------:R-:W-:Y:S05]  /*d610*/  BSYNC B0 ;  /* 0x0000000000007941 */ /* 0x000fea0003800000 */
.L_x_3343:
[----:B------:R-:W-:-:S03]  /*d620*/  UMOV UR4, 0xffffffff ;  /* 0xffffffff00047882 */ /* 0x000fc60000000000 */
[----:B------:R-:W-:Y:S05]  /*d630*/  BRA.DIV UR4, `(.L_x_3345) ;  /* 0x0000000e04c07947 */ /* 0x000fea000b800000 */
[----:B------:R-:W2:Y:S02]  /*d640*/  S2R R2, SR_TID.X ;  /* 0x0000000000027919 */ /* 0x000ea40000002100 */
[----:B--2---:R-:W-:-:S04]  /*d650*/  SHF.R.U32.HI R2, RZ, 0x5, R2 ;  /* 0x00000005ff027819 */ /* 0x004fc80000011602 */
[----:B------:R-:W-:-:S05]  /*d660*/  LOP3.LUT R2, R2, 0x3, RZ, 0xc0, !PT ;  /* 0x0000000302027812 */ /* 0x000fca00078ec0ff */
[----:B------:R2:W3:Y:S02]  /*d670*/  SHFL.IDX PT, R14, R2, RZ, 0x1f ;  /* 0x00001fff020e7589 */ /* 0x0004e400000e0000 */
.L_x_3384:
[----:B---3--:R-:W-:Y:S01]  /*d680*/  ISETP.NE.AND P0, PT, R14, RZ, PT ;  /* 0x000000ff0e00720c */ /* 0x008fe20003f05270 */
[----:B------:R-:W-:-:S12]  /*d690*/  BSSY B0, `(.L_x_3346) ;  /* 0x0000025000007945 */ /* 0x000fd80003800000 */
[----:B------:R-:W-:Y:S05]  /*d6a0*/  @P0 BRA `(.L_x_3347) ;  /* 0x00000000008c0947 */ /* 0x000fea0003800000 */
[----:B------:R-:W-:-:S03]  /*d6b0*/  UMOV UR4, 0xffffffff ;  /* 0xffffffff00047882 */ /* 0x000fc60000000000 */
[----:B------:R-:W-:Y:S05]  /*d6c0*/  BRA.DIV UR4, `(.L_x_3348) ;  /* 0x0000000e04d07947 */ /* 0x000fea000b800000 */
[----:B------:R-:W-:-:S13]  /*d6d0*/  ELECT P6, URZ, PT ;  /* 0x00000000003f782f */ /* 0x000fda00038c0000 */
.L_x_3387:
[----:B------:R-:W-:Y:S05]  /*d6e0*/  @!P6 BRA `(.L_x_3347) ;  /* 0x00000000007ce947 */ /* 0x000fea0003800000 */
[----:B------:R-:W-:-:S06]  /*d6f0*/  ULOP3.LUT UR4, UR37, 0x2, URZ, 0xfc, !UPT ;  /* 0x0000000225047892 */ /* 0x000fcc000f8efc3f */
[----:B--2---:R-:W-:-:S05]  /*d700*/  IMAD.U32 R2, RZ, RZ, UR4 ;  /* 0x00000004ff027e24 */ /* 0x004fca000f8e00ff */
[----:B------:R-:W-:-:S13]  /*d710*/  ISETP.NE.AND P2, PT, R2, 0x3, PT ;  /* 0x000000030200780c */ /* 0x000fda0003f45270 */
[----:B------:R-:W-:Y:S05]  /*d720*/  @!P2 BRA `(.L_x_3349) ;  /* 0x000000000004a947 */ /* 0x000fea0003800000 */
[----:B------:R-:W-:Y:S01]  /*d730*/  BPT.TRAP 0x1 ;  /* 0x000000040000795c */ /* 0x000fe20000300000 */
.L_x_3349:
[----:B------:R-:W1:Y:S01]  /*d740*/  LDL.LU R7, [R1] ;  /* 0x0000000001077983 */ /* 0x000e620000300800 */
[----:B0-----:R-:W-:Y:S02]  /*d750*/  VIADD R3, R0, 0x28c40 ;  /* 0x00028c4000037836 */ /* 0x001fe40000000000 */
[C---:B------:R-:W-:Y:S02]  /*d760*/  VIADD R2, R18.reuse, 0x1 ;  /* 0x0000000112027836 */ /* 0x040fe40000000000 */
[----:B------:R-:W-:-:S03]  /*d770*/  IMAD R6, R18, 0x8, R3 ;  /* 0x0000000812067824 */ /* 0x000fc600078e0203 */
[----:B------:R-:W-:-:S04]  /*d780*/  ISETP.NE.AND P1, PT, R2, 0x2, PT ;  /* 0x000000020200780c */ /* 0x000fc80003f25270 */
[----:B------:R-:W-:Y:S02]  /*d790*/  SEL R4, RZ, 0x1, P1 ;  /* 0x00000001ff047807 */ /* 0x000fe40000800000 */
[C---:B-1----:R-:W-:Y:S02]  /*d7a0*/  SHF.L.U32 R5, R7.reuse, 0x1f, RZ ;  /* 0x0000001f07057819 */ /* 0x042fe400000006ff */
[----:B------:R-:W-:Y:S02]  /*d7b0*/  LOP3.LUT R7, R7, R4, RZ, 0x3c, !PT ;  /* 0x0000000407077212 */ /* 0x000fe400078e3cff */
[----:B------:R-:W0:Y:S01]  /*d7c0*/  SYNCS.PHASECHK.TRANS64.TRYWAIT P0, [R6+URZ], R5 ;  /* 0x00000005060075a7 */ /* 0x000e22000800017f */
[----:B------:R-:W-:Y:S02]  /*d7d0*/  SEL R4, R2, RZ, P1 ;  /* 0x000000ff02047207 */ /* 0x000fe40000800000 */
[----:B------:R-:W-:-:S03]  /*d7e0*/  SHF.L.U32 R2, R7, 0x1f, RZ ;  /* 0x0000001f07027819 */ /* 0x000fc600000006ff */
[----:B------:R-:W-:Y:S01]  /*d7f0*/  IMAD R3, R4, 0x8, R3 ;  /* 0x0000000804037824 */ /* 0x000fe200078e0203 */
[----:B0-----:R-:W-:Y:S06]  /*d800*/  @!P0 BRA `(.L_x_3350) ;  /* 0x0000000c00a08947 */ /* 0x001fec0003800000 */
.L_x_3388:
[----:B------:R-:W1:Y:S02]  /*d810*/  SYNCS.PHASECHK.TRANS64.TRYWAIT P0, [R3+URZ], R2 ;  /* 0x00000002030075a7 */ /* 0x000e64000800017f */
[----:B-1----:R-:W-:Y:S05]  /*d820*/  @!P0 BRA `(.L_x_3351) ;  /* 0x0000000c00ac8947 */ /* 0x002fea0003800000 */
.L_x_3389:
[----:B------:R-:W-:Y:S05]  /*d830*/  @!P2 BRA `(.L_x_3352) ;  /* 0x000000000004a947 */ /* 0x000fea0003800000 */
[----:B------:R-:W-:Y:S01]  /*d840*/  BPT.TRAP 0x1 ;  /* 0x000000040000795c */ /* 0x000fe20000300000 */
.L_x_3352:
[----:B-1----:R-:W-:-:S04]  /*d850*/  VIADD R3, R0, 0x28c60 ;  /* 0x00028c6000037836 */ /* 0x002fc80000000000 */
[----:B------:R-:W-:-:S04]  /*d860*/  IMAD R18, R18, 0x8, R3 ;  /* 0x0000000812127824 */ /* 0x000fc800078e0203 */
[----:B------:R-:W1:Y:S02]  /*d870*/  SYNCS.PHASECHK.TRANS64.TRYWAIT P0, [R18+URZ], R5 ;  /* 0x00000005120075a7 */ /* 0x000e64000800017f */
[----:B-1----:R-:W-:Y:S05]  /*d880*/  @!P0 BRA `(.L_x_3353) ;  /* 0x0000000c00a88947 */ /* 0x002fea0003800000 */
.L_x_3390:
[----:B------:R-:W-:-:S07]  /*d890*/  IMAD R3, R4, 0x8, R3 ;  /* 0x0000000804037824 */ /* 0x000fce00078e0203 */
.L_x_3354:
[----:B--2---:R2:W3:Y:S02]  /*d8a0*/  SYNCS.PHASECHK.TRANS64.TRYWAIT P0, [R3+URZ], R2 ;  /* 0x00000002030075a7 */ /* 0x0044e4000800017f */
[----:B---3--:R-:W-:Y:S05]  /*d8b0*/  @!P0 NANOSLEEP.SYNCS 0x989680 ;  /* 0x009896800000895d */ /* 0x008fea0003900000 */
[----:B------:R-:W3:Y:S02]  /*d8c0*/  @!P0 SYNCS.PHASECHK.TRANS64 P0, [R3+URZ], R2 ;  /* 0x00000002030085a7 */ /* 0x000ee4000800007f */
[----:B---3--:R-:W-:Y:S05]  /*d8d0*/  @!P0 BRA `(.L_x_3354) ;  /* 0xfffffffc00f08947 */ /* 0x008fea000383ffff */
.L_x_3347:
[----:B------:R-:W-:Y:S05]  /*d8e0*/  BSYNC B0 ;  /* 0x0000000000007941 */ /* 0x000fea0003800000 */
.L_x_3346:
[----:B------:R-:W-:Y:S05]  /*d8f0*/  EXIT ;  /* 0x000000000000794d */ /* 0x000fea0003800000 */
.L_x_3216:
[----:B0-----:R-:W-:-:S04]  /*d900*/  IMAD.U32 R3, RZ, RZ, UR16 ;  /* 0x00000010ff037e24 */ /* 0x001fc8000f8e00ff */
[----:B------:R0:W1:Y:S03]  /*d910*/  SYNCS.PHASECHK.TRANS64.TRYWAIT P0, [R3+URZ+0x28c50], R0 ;  /* 0x028c5000030075a7 */ /* 0x000066000800017f */
[----:B-1----:R-:W-:Y:S05]  /*d920*/  @!P0 NANOSLEEP.SYNCS 0x989680 ;  /* 0x009896800000895d */ /* 0x002fea0003900000 */
[----:B------:R-:W1:Y:S02]  /*d930*/  @!P0 SYNCS.PHASECHK.TRANS64 P0, [R3+URZ+0x28c50], R0 ;  /* 0x028c5000030085a7 */ /* 0x000e64000800007f */
[----:B-1----:R-:W-:Y:S05]  /*d940*/  @!P0 BRA `(.L_x_3216) ;  /* 0xfffffffc00ec8947 */ /* 0x002fea000383ffff */
[----:B------:R-:W-:Y:S05]  /*d950*/  BRA `(.L_x_3355) ;  /* 0xffffff3800607947 */ /* 0x000fea000383ffff */
.L_x_3221:
[----:B-1----:R-:W-:-:S04]  /*d960*/  IMAD.U32 R4, RZ, RZ, UR6 ;  /* 0x00000006ff047e24 */ /* 0x002fc8000f8e00ff */
[----:B------:R1:W2:Y:S03]  /*d970*/  SYNCS.PHASECHK.TRANS64.TRYWAIT P0, [R4+URZ+0x28c50], R3 ;  /* 0x028c5003040075a7 */ /* 0x0002a6000800017f */
[----:B--2---:R-:W-:Y:S05]  /*d980*/  @!P0 NANOSLEEP.SYNCS 0x989680 ;  /* 0x009896800000895d */ /* 0x004fea0003900000 */
[----:B------:R-:W2:Y:S02]  /*d990*/  @!P0 SYNCS.PHASECHK.TRANS64 P0, [R4+URZ+0x28c50], R3 ;  /* 0x028c5003040085a7 */ /* 0x000ea4000800007f */
[----:B--2---:R-:W-:Y:S05]  /*d9a0*/  @!P0 BRA `(.L_x_3221) ;  /* 0xfffffffc00ec8947 */ /* 0x004fea000383ffff */
[----:B------:R-:W-:Y:S05]  /*d9b0*/  BRA `(.L_x_3220) ;  /* 0xffffff4400747947 */ /* 0x000fea000383ffff */
.L_x_3225:
[----:B0-----:R-:W-:-:S04]  /*d9c0*/  IMAD.U32 R3, RZ, RZ, UR41 ;  /* 0x00000029ff037e24 */ /* 0x001fc8000f8e00ff */
[----:B------:R0:W1:Y:S03]  /*d9d0*/  SYNCS.PHASECHK.TRANS64.TRYWAIT P1, [R3+URZ+0x28c00], R0 ;  /* 0x028c0000030075a7 */ /* 0x000066000802017f */
[----:B-1----:R-:W-:Y:S05]  /*d9e0*/  @!P1 NANOSLEEP.SYNCS 0x989680 ;  /* 0x009896800000995d */ /* 0x002fea0003900000 */
[----:B------:R-:W1:Y:S02]  /*d9f0*/  @!P1 SYNCS.PHASECHK.TRANS64 P1, [R3+URZ+0x28c00], R0 ;  /* 0x028c0000030095a7 */ /* 0x000e64000802007f */
[----:B-1----:R-:W-:Y:S05]  /*da00*/  @!P1 BRA `(.L_x_3225) ;  /* 0xfffffffc00ec9947 */ /* 0x002fea000383ffff */
[----:B------:R-:W-:Y:S05]  /*da10*/  BRA `(.L_x_3356) ;  /* 0xffffff5000c47947 */ /* 0x000fea000383ffff */
.L_x_3229:
[----:B--2---:R2:W3:Y:S02]  /*da20*/  SYNCS.PHASECHK.TRANS64.TRYWAIT P1, [R7+URZ+0x28c30], R8 ;  /* 0x028c3008070075a7 */ /* 0x0044e4000802017f */
[----:B---3--:R-:W-:Y:S05]  /*da30*/  @!P1 NANOSLEEP.SYNCS 0x989680 ;  /* 0x009896800000995d */ /* 0x008fea0003900000 */
[----:B------:R-:W3:Y:S02]  /*da40*/  @!P1 SYNCS.PHASECHK.TRANS64 P1, [R7+URZ+0x28c30], R8 ;  /* 0x028c3008070095a7 */ /* 0x000ee4000802007f */
[----:B---3--:R-:W-:Y:S05]  /*da50*/  @!P1 BRA `(.L_x_3229) ;  /* 0xfffffffc00f09947 */ /* 0x008fea000383ffff */
[----:B------:R-:W-:Y:S05]  /*da60*/  BRA `(.L_x_3228) ;  /* 0xffffff5000e07947 */ /* 0x000fea000383ffff */
.L_x_3233:
[----:B----4-:R4:W0:Y:S02]  /*da70*/  SYNCS.PHASECHK.TRANS64.TRYWAIT P2, [R7+URZ+0x28c50], R8 ;  /* 0x028c5008070075a7 */ /* 0x010824000804017f */
[----:B0-----:R-:W-:Y:S05]  /*da80*/  @!P2 NANOSLEEP.SYNCS 0x989680 ;  /* 0x009896800000a95d */ /* 0x001fea0003900000 */
[----:B------:R-:W0:Y:S02]  /*da90*/  @!P2 SYNCS.PHASECHK.TRANS64 P2, [R7+URZ+0x28c50], R8 ;  /* 0x028c50080700a5a7 */ /* 0x000e24000804007f */
[----:B0-----:R-:W-:Y:S05]  /*daa0*/  @!P2 BRA `(.L_x_3233) ;  /* 0xfffffffc00f0a947 */ /* 0x001fea000383ffff */
[----:B------:R-:W-:Y:S05]  /*dab0*/  BRA `(.L_x_3232) ;  /* 0xffffff6400f87947 */ /* 0x000fea000383ffff */
.L_x_3238:
[----:B--2---:R-:W-:-:S04]  /*dac0*/  IMAD.U32 R4, RZ, RZ, UR23 ;  /* 0x00000017ff047e24 */ /* 0x004fc8000f8e00ff */
[----:B------:R2:W3:Y:S03]  /*dad0*/  SYNCS.PHASECHK.TRANS64.TRYWAIT P3, [R4+URZ+0x28c30], R7 ;  /* 0x028c3007040075a7 */ /* 0x0004e6000806017f */
[----:B---3--:R-:W-:Y:S05]  /*dae0*/  @!P3 NANOSLEEP.SYNCS 0x989680 ;  /* 0x009896800000b95d */ /* 0x008fea0003900000 */
[----:B------:R-:W3:Y:S02]  /*daf0*/  @!P3 SYNCS.PHASECHK.TRANS64 P3, [R4+URZ+0x28c30], R7 ;  /* 0x028c30070400b5a7 */ /* 0x000ee4000806007f */
[----:B---3--:R-:W-:Y:S05]  /*db00*/  @!P3 BRA `(.L_x_3238) ;  /* 0xfffffffc00ecb947 */ /* 0x008fea000383ffff */
[----:B------:R-:W-:Y:S05]  /*db10*/  BRA `(.L_x_3237) ;  /* 0xffffff6800dc7947 */ /* 0x000fea000383ffff */
.L_x_3242:
[----:B--2---:R2:W3:Y:S02]  /*db20*/  SYNCS.PHASECHK.TRANS64.TRYWAIT P3, [R172+URZ+0x28c50], R7 ;  /* 0x028c5007ac0075a7 */ /* 0x0044e4000806017f */
[----:B---3--:R-:W-:Y:S05]  /*db30*/  @!P3 NANOSLEEP.SYNCS 0x989680 ;  /* 0x009896800000b95d */ /* 0x008fea0003900000 */
[----:B------:R-:W3:Y:S02]  /*db40*/  @!P3 SYNCS.PHASECHK.TRANS64 P3, [R172+URZ+0x28c50], R7 ;  /* 0x028c5007ac00b5a7 */ /* 0x000ee4000806007f */
[----:B---3--:R-:W-:Y:S05]  /*db50*/  @!P3 BRA `(.L_x_3242) ;  /* 0xfffffffc00f0b947 */ /* 0x008fea000383ffff */
[----:B------:R-:W-:Y:S05]  /*db60*/  BRA `(.L_x_3241) ;  /* 0xffffff8400107947 */ /* 0x000fea000383ffff */
.L_x_3254:
[----:B0-----:R-:W0:Y:S01]  /*db70*/  S2R R0, SR_TID.X ;  /* 0x0000000000007919 */ /* 0x001e220000002100 */
[----:B------:R-:W-:Y:S01]  /*db80*/  BSSY B0, `(.L_x_3357) ;  /* 0x000000a000007945 */ /* 0x000fe20003800000 */
[----:B------:R-:W-:Y:S02]  /*db90*/  IMAD.MOV.U32 R12, RZ, RZ, RZ ;  /* 0x000000ffff0c7224 */ /* 0x000fe400078e00ff */
[----:B------:R-:W-:Y:S02]  /*dba0*/  IMAD.MOV.U32 R11, RZ, RZ, 0x1f ;  /* 0x0000001fff0b7424 */ /* 0x000fe400078e00ff */
[----:B------:R-:W-:Y:S01]  /*dbb0*/  IMAD.MOV.U32 R15, RZ, RZ, -0x1 ;  /* 0xffffffffff0f7424 */ /* 0x000fe200078e00ff */
[----:B0-----:R-:W-:-:S04]  /*dbc0*/  SHF.R.U32.HI R0, RZ, 0x5, R0 ;  /* 0x00000005ff007819 */ /* 0x001fc80000011600 */
[----:B------:R-:W-:-:S05]  /*dbd0*/  LOP3.LUT R0, R0, 0x3, RZ, 0xc0, !PT ;  /* 0x0000000300007812 */ /* 0x000fca00078ec0ff */
[----:B------:R-:W-:-:S07]  /*dbe0*/  IMAD.MOV.U32 R13, RZ, RZ, R0 ;  /* 0x000000ffff0d7224 */ /* 0x000fce00078e0000 */
[----:B------:R-:W-:Y:S05]  /*dbf0*/  WARPSYNC.COLLECTIVE R15, `(.L_x_3358) ;  /* 0x000000000f087348 */ /* 0x000fea0003c00000 */
[----:B------:R0:W1:Y:S02]  /*dc00*/  SHFL.IDX P6, R14, R13, R12, R11 ;  /* 0x0000000c0d0e7389 */ /* 0x00006400000c000b */
[----:B01----:R-:W-:Y:S01]  /*dc10*/  ENDCOLLECTIVE ;  /* 0x000000000000791b */ /* 0x003fe20003800000 */
.L_x_3358:
[----:B------:R-:W-:Y:S05]  /*dc20*/  BSYNC B0 ;  /* 0x0000000000007941 */ /* 0x000fea0003800000 */
.L_x_3357:
[----:B------:R-:W-:Y:S05]  /*dc30*/  BRA `(.L_x_3359) ;  /* 0xffffffb800207947 */ /* 0x000fea000383ffff */
.L_x_3256:
[----:B------:R-:W-:Y:S01]  /*dc40*/  BSSY B0, `(.L_x_3360) ;  /* 0x0000006000007945 */ /* 0x000fe20003800000 */
[----:B------:R-:W-:-:S07]  /*dc50*/  IMAD.MOV.U32 R15, RZ, RZ, -0x1 ;  /* 0xffffffffff0f7424 */ /* 0x000fce00078e00ff */
[----:B0-----:R-:W-:Y:S05]  /*dc60*/  WARPSYNC.COLLECTIVE R15, `(.L_x_3361) ;  /* 0x000000000f0c7348 */ /* 0x001fea0003c00000 */
[----:B------:R-:W-:Y:S02]  /*dc70*/  ELECT P6, UR62, PT ;  /* 0x00000000003e782f */ /* 0x000fe400038c0000 */
[----:B------:R-:W-:Y:S01]  /*dc80*/  MOV R14, UR62 ;  /* 0x0000003e000e7c02 */ /* 0x000fe20008000f00 */
[----:B0-----:R-:W-:Y:S10]  /*dc90*/  ENDCOLLECTIVE ;  /* 0x000000000000791b */ /* 0x001ff40003800000 */
.L_x_3361:
[----:B------:R-:W-:Y:S05]  /*dca0*/  BSYNC B0 ;  /* 0x0000000000007941 */ /* 0x000fea0003800000 */
.L_x_3360:
[----:B------:R-:W-:Y:S05]  /*dcb0*/  BRA `(.L_x_3362) ;  /* 0xffffffb800207947 */ /* 0x000fea000383ffff */
.L_x_3258:
[----:B0-----:R0:W2:Y:S02]  /*dcc0*/  SYNCS.PHASECHK.TRANS64.TRYWAIT P0, [R0+URZ+0x28c40], R2 ;  /* 0x028c4002000075a7 */ /* 0x0010a4000800017f */
[----:B--2---:R-:W-:Y:S05]  /*dcd0*/  @!P0 NANOSLEEP.SYNCS 0x989680 ;  /* 0x009896800000895d */ /* 0x004fea0003900000 */
[----:B------:R-:W2:Y:S02]  /*dce0*/  @!P0 SYNCS.PHASECHK.TRANS64 P0, [R0+URZ+0x28c40], R2 ;  /* 0x028c4002000085a7 */ /* 0x000ea4000800007f */
[----:B--2---:R-:W-:Y:S05]  /*dcf0*/  @!P0 BRA `(.L_x_3258) ;  /* 0xfffffffc00f08947 */ /* 0x004fea000383ffff */
[----:B------:R-:W-:Y:S05]  /*dd00*/  BRA `(.L_x_3363) ;  /* 0xffffffb8007c7947 */ /* 0x000fea000383ffff */
.L_x_3261:
        /* <DEDUP_REMOVED lines=8> */
.L_x_3364:
[----:B------:R-:W-:Y:S01]  /*dd90*/  IMAD.MOV.U32 R13, RZ, RZ, R0 ;  /* 0x000000ffff0d7224 */ /* 0x000fe200078e0000 */
[----:B------:R-:W-:Y:S01]  /*dda0*/  LOP3.LUT R7, R7, 0x7f, RZ, 0xc0, !PT ;  /* 0x0000007f07077812 */ /* 0x000fe200078ec0ff */
[----:B------:R-:W-:-:S07]  /*ddb0*/  IMAD.MOV.U32 R6, RZ, RZ, R14 ;  /* 0x000000ffff067224 */ /* 0x000fce00078e000e */
[----:B------:R-:W-:Y:S05]  /*ddc0*/  WARPSYNC.COLLECTIVE R15, `(.L_x_3365) ;  /* 0x000000000f087348 */ /* 0x000fea0003c00000 */
[----:B------:R0:W1:Y:S02]  /*ddd0*/  SHFL.IDX P6, R14, R13, R12, R11 ;  /* 0x0000000c0d0e7389 */ /* 0x00006400000c000b */
[----:B01----:R-:W-:Y:S01]  /*dde0*/  ENDCOLLECTIVE ;  /* 0x000000000000791b */ /* 0x003fe20003800000 */
.L_x_3365:
[----:B------:R-:W-:Y:S01]  /*ddf0*/  SHF.R.U32.HI R5, RZ, 0x3, R7 ;  /* 0x00000003ff057819 */ /* 0x000fe20000011607 */
[----:B------:R-:W-:Y:S02]  /*de00*/  ULDC UR4, c[0x0][0x288] ;  /* 0x0000a20000047ab9 */ /* 0x000fe40000000800 */
[----:B------:R-:W-:Y:S02]  /*de10*/  IMAD R3, R8, UR4, RZ ;  /* 0x0000000408037c24 */ /* 0x000fe4000f8e02ff */
[----:B------:R-:W-:-:S04]  /*de20*/  IMAD R4, R4, 0x40, R5 ;  /* 0x0000004004047824 */ /* 0x000fc800078e0205 */
        /* <DEDUP_REMOVED lines=8> */
.L_x_3366:
        /* <DEDUP_REMOVED lines=9> */
[----:B------:R0:W-:Y:S01]  /*df40*/  @!P1 LDGSTS.E.BYPASS.LTC128B.128 [R9+0x20400], desc[UR42][R6.64], !P0 ;  /* 0x2040000006099fae */ /* 0x0001e2000c101d6a */
[----:B------:R-:W-:Y:S01]  /*df50*/  ISETP.GE.AND P1, PT, R5, R3, PT ;  /* 0x000000030500720c */ /* 0x000fe20003f26270 */
[----:B------:R-:W-:Y:S02]  /*df60*/  VIADD R5, R4, 0x20 ;  /* 0x0000002004057836 */ /* 0x000fe40000000000 */
[----:B0-----:R-:W-:-:S10]  /*df70*/  IMAD.MOV.U32 R6, RZ, RZ, R14 ;  /* 0x000000ffff067224 */ /* 0x001fd400078e000e */
[----:B------:R-:W-:Y:S05]  /*df80*/  WARPSYNC.COLLECTIVE R15, `(.L_x_3367) ;  /* 0x000000000f087348 */ /* 0x000fea0003c00000 */
[----:B------:R0:W1:Y:S02]  /*df90*/  SHFL.IDX P6, R14, R13, R12, R11 ;  /* 0x0000000c0d0e7389 */ /* 0x00006400000c000b */
[----:B01----:R-:W-:Y:S01]  /*dfa0*/  ENDCOLLECTIVE ;  /* 0x000000000000791b */ /* 0x003fe20003800000 */
.L_x_3367:
[----:B------:R-:W-:Y:S02]  /*dfb0*/  IMAD.MOV.U32 R13, RZ, RZ, R2 ;  /* 0x000000ffff0d7224 */ /* 0x000fe400078e0002 */
[----:B------:R-:W-:Y:S02]  /*dfc0*/  IMAD.MOV.U32 R12, RZ, RZ, 0x2 ;  /* 0x00000002ff0c7424 */ /* 0x000fe400078e00ff */
[----:B------:R-:W-:-:S07]  /*dfd0*/  IMAD.MOV.U32 R7, RZ, RZ, R14 ;  /* 0x000000ffff077224 */ /* 0x000fce00078e000e */
[----:B------:R-:W-:Y:S05]  /*dfe0*/  WARPSYNC.COLLECTIVE R15, `(.L_x_3368) ;  /* 0x000000000f087348 */ /* 0x000fea0003c00000 */
[----:B------:R0:W1:Y:S02]  /*dff0*/  SHFL.IDX P6, R14, R13, R12, R11 ;  /* 0x0000000c0d0e7389 */ /* 0x00006400000c000b */
[----:B01----:R-:W-:Y:S01]  /*e000*/  ENDCOLLECTIVE ;  /* 0x000000000000791b */ /* 0x003fe20003800000 */
.L_x_3368:
        /* <DEDUP_REMOVED lines=11> */
[----:B0-----:R-:W-:-:S12]  /*e0c0*/  IMAD.MOV.U32 R6, RZ, RZ, R14 ;  /* 0x000000ffff067224 */ /* 0x001fd800078e000e */
[----:B------:R-:W-:Y:S05]  /*e0d0*/  WARPSYNC.COLLECTIVE R15, `(.L_x_3369) ;  /* 0x000000000f087348 */ /* 0x000fea0003c00000 */
[----:B------:R0:W1:Y:S02]  /*e0e0*/  SHFL.IDX P6, R14, R13, R12, R11 ;  /* 0x0000000c0d0e7389 */ /* 0x00006400000c000b */
[----:B01----:R-:W-:Y:S01]  /*e0f0*/  ENDCOLLECTIVE ;  /* 0x000000000000791b */ /* 0x003fe20003800000 */
.L_x_3369:
[----:B------:R-:W-:Y:S02]  /*e100*/  IMAD.MOV.U32 R13, RZ, RZ, R2 ;  /* 0x000000ffff0d7224 */ /* 0x000fe400078e0002 */
[----:B------:R-:W-:Y:S02]  /*e110*/  IMAD.MOV.U32 R12, RZ, RZ, 0x3 ;  /* 0x00000003ff0c7424 */ /* 0x000fe400078e00ff */
[----:B------:R-:W-:-:S07]  /*e120*/  IMAD.MOV.U32 R7, RZ, RZ, R14 ;  /* 0x000000ffff077224 */ /* 0x000fce00078e000e */
[----:B------:R-:W-:Y:S05]  /*e130*/  WARPSYNC.COLLECTIVE R15, `(.L_x_3370) ;  /* 0x000000000f087348 */ /* 0x000fea0003c00000 */
[----:B------:R0:W1:Y:S02]  /*e140*/  SHFL.IDX P6, R14, R13, R12, R11 ;  /* 0x0000000c0d0e7389 */ /* 0x00006400000c000b */
[----:B01----:R-:W-:Y:S01]  /*e150*/  ENDCOLLECTIVE ;  /* 0x000000000000791b */ /* 0x003fe20003800000 */
.L_x_3370:
        /* <DEDUP_REMOVED lines=10> */
.L_x_3371:
[----:B------:R-:W-:Y:S01]  /*e200*/  @!PT LDS RZ, [RZ] ;  /* 0x00000000fffff984 */ /* 0x000fe20000000800 */
[----:B------:R-:W-:Y:S01]  /*e210*/  @!PT LDS RZ, [RZ] ;  /* 0x00000000fffff984 */ /* 0x000fe20000000800 */
[----:B------:R-:W-:Y:S01]  /*e220*/  @!PT LDS RZ, [RZ] ;  /* 0x00000000fffff984 */ /* 0x000fe20000000800 */
[----:B------:R1:W-:Y:S01]  /*e230*/  @!P1 LDGSTS.E.BYPASS.LTC128B.128 [R9+0x21400], desc[UR42][R6.64], !P0 ;  /* 0x2140000006099fae */ /* 0x0003e2000c101d6a */
[----:B------:R-:W-:Y:S01]  /*e240*/  IMAD.MOV.U32 R0, RZ, RZ, R14 ;  /* 0x000000ffff007224 */ /* 0x000fe200078e000e */
[----:B------:R-:W-:Y:S06]  /*e250*/  BRA `(.L_x_3372) ;  /* 0xffffffbc00787947 */ /* 0x000fec000383ffff */
.L_x_3263:
[----:B0-----:R-:W-:-:S04]  /*e260*/  IMAD.U32 R3, RZ, RZ, UR36 ;  /* 0x00000024ff037e24 */ /* 0x001fc8000f8e00ff */
[----:B------:R0:W1:Y:S03]  /*e270*/  SYNCS.PHASECHK.TRANS64.TRYWAIT P0, [R3+URZ+0x28c20], R0 ;  /* 0x028c2000030075a7 */ /* 0x000066000800017f */
[----:B-1----:R-:W-:Y:S05]  /*e280*/  @!P0 NANOSLEEP.SYNCS 0x989680 ;  /* 0x009896800000895d */ /* 0x002fea0003900000 */
[----:B------:R-:W1:Y:S02]  /*e290*/  @!P0 SYNCS.PHASECHK.TRANS64 P0, [R3+URZ+0x28c20], R0 ;  /* 0x028c2000030085a7 */ /* 0x000e64000800007f */
[----:B-1----:R-:W-:Y:S05]  /*e2a0*/  @!P0 BRA `(.L_x_3263) ;  /* 0xfffffffc00ec8947 */ /* 0x002fea000383ffff */
[----:B------:R-:W-:Y:S05]  /*e2b0*/  BRA `(.L_x_3373) ;  /* 0xffffffbc00ac7947 */ /* 0x000fea000383ffff */
.L_x_3267:
[----:B0-----:R0:W1:Y:S02]  /*e2c0*/  SYNCS.PHASECHK.TRANS64.TRYWAIT P0, [R3+URZ+0x28c60], R0 ;  /* 0x028c6000030075a7 */ /* 0x001064000800017f */
[----:B-1----:R-:W-:Y:S05]  /*e2d0*/  @!P0 NANOSLEEP.SYNCS 0x989680 ;  /* 0x009896800000895d */ /* 0x002fea0003900000 */
[----:B------:R-:W1:Y:S02]  /*e2e0*/  @!P0 SYNCS.PHASECHK.TRANS64 P0, [R3+URZ+0x28c60], R0 ;  /* 0x028c6000030085a7 */ /* 0x000e64000800007f */
[----:B-1----:R-:W-:Y:S05]  /*e2f0*/  @!P0 BRA `(.L_x_3267) ;  /* 0xfffffffc00f08947 */ /* 0x002fea000383ffff */
[----:B------:R-:W-:Y:S05]  /*e300*/  BRA `(.L_x_3374) ;  /* 0xffffffbc00d07947 */ /* 0x000fea000383ffff */
.L_x_3284:
[----:B-1----:R1:W2:Y:S02]  /*e310*/  SYNCS.PHASECHK.TRANS64.TRYWAIT P0, [R3+URZ+0x28c40], R2 ;  /* 0x028c4002030075a7 */ /* 0x0022a4000800017f */
[----:B--2---:R-:W-:Y:S05]  /*e320*/  @!P0 NANOSLEEP.SYNCS 0x989680 ;  /* 0x009896800000895d */ /* 0x004fea0003900000 */
[----:B------:R-:W2:Y:S02]  /*e330*/  @!P0 SYNCS.PHASECHK.TRANS64 P0, [R3+URZ+0x28c40], R2 ;  /* 0x028c4002030085a7 */ /* 0x000ea4000800007f */
[----:B--2---:R-:W-:Y:S05]  /*e340*/  @!P0 BRA `(.L_x_3284) ;  /* 0xfffffffc00f08947 */ /* 0x004fea000383ffff */
[----:B------:R-:W-:Y:S05]  /*e350*/  BRA `(.L_x_3375) ;  /* 0xffffffc800b87947 */ /* 0x000fea000383ffff */
.L_x_3289:
[----:B0-----:R0:W2:Y:S02]  /*e360*/  SYNCS.PHASECHK.TRANS64.TRYWAIT P0, [R3+URZ+0x28c60], R2 ;  /* 0x028c6002030075a7 */ /* 0x0010a4000800017f */
[----:B--2---:R-:W-:Y:S05]  /*e370*/  @!P0 NANOSLEEP.SYNCS 0x989680 ;  /* 0x009896800000895d */ /* 0x004fea0003900000 */
[----:B------:R-:W2:Y:S02]  /*e380*/  @!P0 SYNCS.PHASECHK.TRANS64 P0, [R3+URZ+0x28c60], R2 ;  /* 0x028c6002030085a7 */ /* 0x000ea4000800007f */
[----:B--2---:R-:W-:Y:S05]  /*e390*/  @!P0 BRA `(.L_x_3289) ;  /* 0xfffffffc00f08947 */ /* 0x004fea000383ffff */
[----:B------:R-:W-:Y:S05]  /*e3a0*/  BRA `(.L_x_3376) ;  /* 0xffffffcc00307947 */ /* 0x000fea000383ffff */
.L_x_3305:
[----:B--2---:R2:W3:Y:S02]  /*e3b0*/  SYNCS.PHASECHK.TRANS64.TRYWAIT P0, [R4+URZ+0x28c40], R2 ;  /* 0x028c4002040075a7 */ /* 0x0044e4000800017f */
[----:B---3--:R-:W-:Y:S05]  /*e3c0*/  @!P0 NANOSLEEP.SYNCS 0x989680 ;  /* 0x009896800000895d */ /* 0x008fea0003900000 */
[----:B------:R-:W3:Y:S02]  /*e3d0*/  @!P0 SYNCS.PHASECHK.TRANS64 P0, [R4+URZ+0x28c40], R2 ;  /* 0x028c4002040085a7 */ /* 0x000ee4000800007f */
[----:B---3--:R-:W-:Y:S05]  /*e3e0*/  @!P0 BRA `(.L_x_3305) ;  /* 0xfffffffc00f08947 */ /* 0x008fea000383ffff */
[----:B------:R-:W-:Y:S05]  /*e3f0*/  BRA `(.L_x_3377) ;  /* 0xffffffd8000c7947 */ /* 0x000fea000383ffff */
.L_x_3310:
[----:B0-----:R0:W1:Y:S02]  /*e400*/  SYNCS.PHASECHK.TRANS64.TRYWAIT P0, [R4+URZ+0x28c60], R2 ;  /* 0x028c6002040075a7 */ /* 0x001064000800017f */
[----:B-1----:R-:W-:Y:S05]  /*e410*/  @!P0 NANOSLEEP.SYNCS 0x989680 ;  /* 0x009896800000895d */ /* 0x002fea0003900000 */
[----:B------:R-:W1:Y:S02]  /*e420*/  @!P0 SYNCS.PHASECHK.TRANS64 P0, [R4+URZ+0x28c60], R2 ;  /* 0x028c6002040085a7 */ /* 0x000e64000800007f */
[----:B-1----:R-:W-:Y:S05]  /*e430*/  @!P0 BRA `(.L_x_3310) ;  /* 0xfffffffc00f08947 */ /* 0x002fea000383ffff */
[----:B------:R-:W-:Y:S05]  /*e440*/  BRA `(.L_x_3378) ;  /* 0xffffffd800847947 */ /* 0x000fea000383ffff */
.L_x_3325:
[----:B0-----:R0:W2:Y:S02]  /*e450*/  SYNCS.PHASECHK.TRANS64.TRYWAIT P0, [R4+URZ+0x28c40], R2 ;  /* 0x028c4002040075a7 */ /* 0x0010a4000800017f */
[----:B--2---:R-:W-:Y:S05]  /*e460*/  @!P0 NANOSLEEP.SYNCS 0x989680 ;  /* 0x009896800000895d */ /* 0x004fea0003900000 */
[----:B------:R-:W2:Y:S02]  /*e470*/  @!P0 SYNCS.PHASECHK.TRANS64 P0, [R4+URZ+0x28c40], R2 ;  /* 0x028c4002040085a7 */ /* 0x000ea4000800007f */
[----:B--2---:R-:W-:Y:S05]  /*e480*/  @!P0 BRA `(.L_x_3325) ;  /* 0xfffffffc00f08947 */ /* 0x004fea000383ffff */
[----:B------:R-:W-:Y:S05]  /*e490*/  BRA `(.L_x_3379) ;  /* 0xffffffe4003c7947 */ /* 0x000fea000383ffff */
.L_x_3330:
[----:B-1----:R1:W2:Y:S02]  /*e4a0*/  SYNCS.PHASECHK.TRANS64.TRYWAIT P0, [R4+URZ+0x28c60], R2 ;  /* 0x028c6002040075a7 */ /* 0x0022a4000800017f */
[----:B--2---:R-:W-:Y:S05]  /*e4b0*/  @!P0 NANOSLEEP.SYNCS 0x989680 ;  /* 0x009896800000895d */ /* 0x004fea0003900000 */
[----:B------:R-:W2:Y:S02]  /*e4c0*/  @!P0 SYNCS.PHASECHK.TRANS64 P0, [R4+URZ+0x28c60], R2 ;  /* 0x028c6002040085a7 */ /* 0x000ea4000800007f */
[----:B--2---:R-:W-:Y:S05]  /*e4d0*/  @!P0 BRA `(.L_x_3330) ;  /* 0xfffffffc00f08947 */ /* 0x004fea000383ffff */
[----:B------:R-:W-:Y:S05]  /*e4e0*/  BRA `(.L_x_3380) ;  /* 0xffffffe400b47947 */ /* 0x000fea000383ffff */
.L_x_3344:
[----:B0-----:R0:W2:Y:S02]  /*e4f0*/  SYNCS.PHASECHK.TRANS64.TRYWAIT P0, [R0+URZ+0x28c20], R3 ;  /* 0x028c2003000075a7 */ /* 0x0010a4000800017f */
[----:B--2---:R-:W-:Y:S05]  /*e500*/  @!P0 NANOSLEEP.SYNCS 0x989680 ;  /* 0x009896800000895d */ /* 0x004fea0003900000 */
[----:B------:R-:W2:Y:S02]  /*e510*/  @!P0 SYNCS.PHASECHK.TRANS64 P0, [R0+URZ+0x28c20], R3 ;  /* 0x028c2003000085a7 */ /* 0x000ea4000800007f */
[----:B--2---:R-:W-:Y:S05]  /*e520*/  @!P0 BRA `(.L_x_3344) ;  /* 0xfffffffc00f08947 */ /* 0x004fea000383ffff */
[----:B------:R-:W-:Y:S05]  /*e530*/  BRA `(.L_x_3381) ;  /* 0xfffffff000347947 */ /* 0x000fea000383ffff */
.L_x_3345:
        /* <DEDUP_REMOVED lines=11> */
.L_x_3383:
[----:B------:R-:W-:Y:S05]  /*e5f0*/  BSYNC B0 ;  /* 0x0000000000007941 */ /* 0x000fea0003800000 */
.L_x_3382:
[----:B------:R-:W-:Y:S05]  /*e600*/  BRA `(.L_x_3384) ;  /* 0xfffffff0001c7947 */ /* 0x000fea000383ffff */
.L_x_3348:
[----:B------:R-:W-:Y:S01]  /*e610*/  BSSY B1, `(.L_x_3385) ;  /* 0x0000006000017945 */ /* 0x000fe20003800000 */
[----:B------:R-:W-:-:S07]  /*e620*/  IMAD.MOV.U32 R15, RZ, RZ, -0x1 ;  /* 0xffffffffff0f7424 */ /* 0x000fce00078e00ff */
[----:B012---:R-:W-:Y:S05]  /*e630*/  WARPSYNC.COLLECTIVE R15, `(.L_x_3386) ;  /* 0x000000000f0c7348 */ /* 0x007fea0003c00000 */
[----:B------:R-:W-:Y:S02]  /*e640*/  ELECT P6, UR62, PT ;  /* 0x00000000003e782f */ /* 0x000fe400038c0000 */
[----:B------:R-:W-:Y:S01]  /*e650*/  MOV R14, UR62 ;  /* 0x0000003e000e7c02 */ /* 0x000fe20008000f00 */
[----:B012---:R-:W-:Y:S10]  /*e660*/  ENDCOLLECTIVE ;  /* 0x000000000000791b */ /* 0x007ff40003800000 */
.L_x_3386:
[----:B------:R-:W-:Y:S05]  /*e670*/  BSYNC B1 ;  /* 0x0000000000017941 */ /* 0x000fea0003800000 */
.L_x_3385:
[----:B------:R-:W-:Y:S05]  /*e680*/  BRA `(.L_x_3387) ;  /* 0xfffffff000147947 */ /* 0x000fea000383ffff */
.L_x_3350:
[----:B0-----:R0:W1:Y:S02]  /*e690*/  SYNCS.PHASECHK.TRANS64.TRYWAIT P0, [R6+URZ], R5 ;  /* 0x00000005060075a7 */ /* 0x001064000800017f */
[----:B-1----:R-:W-:Y:S05]  /*e6a0*/  @!P0 NANOSLEEP.SYNCS 0x989680 ;  /* 0x009896800000895d */ /* 0x002fea0003900000 */
[----:B------:R-:W1:Y:S02]  /*e6b0*/  @!P0 SYNCS.PHASECHK.TRANS64 P0, [R6+URZ], R5 ;  /* 0x00000005060085a7 */ /* 0x000e64000800007f */
[----:B-1----:R-:W-:Y:S05]  /*e6c0*/  @!P0 BRA `(.L_x_3350) ;  /* 0xfffffffc00f08947 */ /* 0x002fea000383ffff */
[----:B------:R-:W-:Y:S05]  /*e6d0*/  BRA `(.L_x_3388) ;  /* 0xfffffff0004c7947 */ /* 0x000fea000383ffff */
.L_x_3351:
[----:B-1----:R1:W2:Y:S02]  /*e6e0*/  SYNCS.PHASECHK.TRANS64.TRYWAIT P0, [R3+URZ], R2 ;  /* 0x00000002030075a7 */ /* 0x0022a4000800017f */
[----:B--2---:R-:W-:Y:S05]  /*e6f0*/  @!P0 NANOSLEEP.SYNCS 0x989680 ;  /* 0x009896800000895d */ /* 0x004fea0003900000 */
[----:B------:R-:W2:Y:S02]  /*e700*/  @!P0 SYNCS.PHASECHK.TRANS64 P0, [R3+URZ], R2 ;  /* 0x00000002030085a7 */ /* 0x000ea4000800007f */
[----:B--2---:R-:W-:Y:S05]  /*e710*/  @!P0 BRA `(.L_x_3351) ;  /* 0xfffffffc00f08947 */ /* 0x004fea000383ffff */
[----:B------:R-:W-:Y:S05]  /*e720*/  BRA `(.L_x_3389) ;  /* 0xfffffff000407947 */ /* 0x000fea000383ffff */
.L_x_3353:
[----:B-1----:R1:W2:Y:S02]  /*e730*/  SYNCS.PHASECHK.TRANS64.TRYWAIT P0, [R18+URZ], R5 ;  /* 0x00000005120075a7 */ /* 0x0022a4000800017f */
[----:B--2---:R-:W-:Y:S05]  /*e740*/  @!P0 NANOSLEEP.SYNCS 0x989680 ;  /* 0x009896800000895d */ /* 0x004fea0003900000 */
[----:B------:R-:W2:Y:S02]  /*e750*/  @!P0 SYNCS.PHASECHK.TRANS64 P0, [R18+URZ], R5 ;  /* 0x00000005120085a7 */ /* 0x000ea4000800007f */
[----:B--2---:R-:W-:Y:S05]  /*e760*/  @!P0 BRA `(.L_x_3353) ;  /* 0xfffffffc00f08947 */ /* 0x004fea000383ffff */
[----:B------:R-:W-:Y:S05]  /*e770*/  BRA `(.L_x_3390) ;  /* 0xfffffff000447947 */ /* 0x000fea000383ffff */
.L_x_3391:
        /* <DEDUP_REMOVED lines=16> */
.L_x_15284:


//--------------------- .text._ZN7cutlass13device_kernelIN5flash11enable_sm90INS1_16FlashAttnFwdSm90INS1_25CollectiveMainloopFwdSm90ILi2EN4cute5tupleIJNS5_1CILi1EEES8_S8_EEENS6_IJNS7_ILi64EEESA_SA_EEELi512ENS_6half_tEfNS_4arch4Sm90ELb0ELb0ELb1ELb0ELb0ELb0ELb1ELb0ELb0ELb1ELb0ELb0EEENS1_21CollectiveEpilogueFwdINS6_IJSA_NS7_ILi512EEESA_EEES9_SC_SE_Li256ELb0ELb1ELb0ELb0EEENS1_29StaticPersistentTileSchedulerILb0EEEEEEEEEvNT_6ParamsE --------------------------
	.section	.text._ZN7cutlass13device_kernelIN5flash11enable_sm90INS1_16FlashAttnFwdSm90INS1_25CollectiveMainloopFwdSm90ILi2EN4cute5tupleIJNS5_1CILi1EEES8_S8_EEENS6_IJNS7_ILi64EEESA_SA_EEELi512ENS_6half_tEfNS_4arch4Sm90ELb0ELb0ELb1ELb0ELb0ELb0ELb1ELb0ELb0ELb1ELb0ELb0EEENS1_21CollectiveEpilogueFwdINS6_IJSA_NS7_ILi512EEESA_EEES9_SC_SE_Li256ELb0ELb1ELb0ELb0EEENS1_29StaticPersistentTileSchedulerILb0EEEEEEEEEvNT_6ParamsE,"ax",@progbits
	.align	128
.text._ZN7cutlass13device_kernelIN5flash11enable_sm90INS1_16FlashAttnFwdSm90INS1_25CollectiveMainloopFwdSm90ILi2EN4cute5tupleIJNS5_1CILi1EEES8_S8_EEENS6_IJNS7_ILi64EEESA_SA_EEELi512ENS_6half_tEfNS_4arch4Sm90ELb0ELb0ELb1ELb0ELb0ELb0ELb1ELb0ELb0ELb1ELb0ELb0EEENS1_21CollectiveEpilogueFwdINS6_IJSA_NS7_ILi512EEESA_EEES9_SC_SE_Li256ELb0ELb1ELb0ELb0EEENS1_29StaticPersistentTileSchedulerILb0EEEEEEEEEvNT_6ParamsE:
        .type           _ZN7cutlass13device_kernelIN5flash11enable_sm90INS1_16FlashAttnFwdSm90INS1_25CollectiveMainloopFwdSm90ILi2EN4cute5tupleIJNS5_1CILi1EEES8_S8_EEENS6_IJNS7_ILi64EEESA_SA_EEELi512ENS_6half_tEfNS_4arch4Sm90ELb0ELb0ELb1ELb0ELb0ELb0ELb1ELb0ELb0ELb1ELb0ELb0EEENS1_21CollectiveEpilogueFwdINS6_IJSA_NS7_ILi512EEESA_EEES9_SC_SE_Li256ELb0ELb1ELb0ELb0EEENS1_29StaticPersistentTileSchedulerILb0EEEEEEEEEvNT_6ParamsE,@function
        .size           _ZN7cutlass13device_kernelIN5flash11enable_sm90INS1_16FlashAttnFwdSm90INS1_25CollectiveMainloopFwdSm90ILi2EN4cute5tupleIJNS5_1CILi1EEES8_S8_EEENS6_IJNS7_ILi64EEESA_SA_EEELi512ENS_6half_tEfNS_4arch4Sm90ELb0ELb0ELb1ELb0ELb0ELb0ELb1ELb0ELb0ELb1ELb0ELb0EEENS1_21CollectiveEpilogueFwdINS6_IJSA_NS7_ILi512EEESA_EEES9_SC_SE_Li256ELb0ELb1ELb0ELb0EEENS1_29StaticPersistentTileSchedulerILb0EEEEEEEEEvNT_6ParamsE,(.L_x_15285 - _ZN7cutlass13device_kernelIN5flash11enable_sm90INS1_16FlashAttnFwdSm90INS1_25CollectiveMainloopFwdSm90ILi2EN4cute5tupleIJNS5_1CILi1EEES8_S8_EEENS6_IJNS7_ILi64EEESA_SA_EEELi512ENS_6half_tEfNS_4arch4Sm90ELb0ELb0ELb1ELb0ELb0ELb0ELb1ELb0ELb0ELb1ELb0ELb0EEENS1_21CollectiveEpilogueFwdINS6_IJSA_NS7_ILi512EEESA_EEES9_SC_SE_Li256ELb0ELb1ELb0ELb0EEENS1_29StaticPersistentTileSchedulerILb0EEEEEEEEEvNT_6ParamsE)
        .other          _ZN7cutlass13device_kernelIN5flash11enable_sm90INS1_16FlashAttnFwdSm90INS1_25CollectiveMainloopFwdSm90ILi2EN4cute5tupleIJNS5_1CILi1EEES8_S8_EEENS6_IJNS7_ILi64EEESA_SA_EEELi512ENS_6half_tEfNS_4arch4Sm90ELb0ELb0ELb1ELb0ELb0ELb0ELb1ELb0ELb0ELb1ELb0ELb0EEENS1_21CollectiveEpilogueFwdINS6_IJSA_NS7_ILi512EEESA_EEES9_SC_SE_Li256ELb0ELb1ELb0ELb0EEENS1_29StaticPersistentTileSchedulerILb0EEEEEEEEEvNT_6ParamsE,@"STO_CUDA_ENTRY STV_DEFAULT"
_ZN7cutlass13device_kernelIN5flash11enable_sm90INS1_16FlashAttnFwdSm90INS1_25CollectiveMainloopFwdSm90ILi2EN4cute5tupleIJNS5_1CILi1EEES8_S8_EEENS6_IJNS7_ILi64EEESA_SA_EEELi512ENS_6half_tEfNS_4arch4Sm90ELb0ELb0ELb1ELb0ELb0ELb0ELb1ELb0ELb0ELb1ELb0ELb0EEENS1_21CollectiveEpilogueFwdINS6_IJSA_NS7_ILi512EEESA_EEES9_SC_SE_Li256ELb0ELb1ELb0ELb0EEENS1_29StaticPersistentTileSchedulerILb0EEEEEEEEEvNT_6ParamsE:
        /* <DEDUP_REMOVED lines=17> */
.L_x_3393:
[----:B------:R-:W-:Y:S05]  /*0110*/  BSYNC B0 ;  /* 0x0000000000007941 */ /* 0x000fea0003800000 */
.L_x_3392:
[----:B------:R-:W-:Y:S01]  /*0120*/  SHF.R.U32.HI R4, RZ, 0x7, R0 ;  /* 0x00000007ff047819 */ /* 0x000fe20000011600 */
[----:B------:R-:W-:Y:S01]  /*0130*/  VOTEU.ANY UP0, P0 ;  /* 0x00000000003f7886 */ /* 0x000fe20000000100 */
[----:B------:R-:W0:Y:S01]  /*0140*/  SHFL.IDX PT, R3, R2, RZ, 0x1f ;  /* 0x00001fff02037589 */ /* 0x000e2200000e0000 */
[----:B------:R-:W-:Y:S01]  /*0150*/  UMOV UR4, 0x80 ;  /* 0x0000008000047882 */ /* 0x000fe20000000000 */
[----:B------:R-:W-:Y:S01]  /*0160*/  UMOV UR7, 0x100 ;  /* 0x0000010000077882 */ /* 0x000fe20000000000 */
[----:B------:R-:W-:Y:S01]  /*0170*/  VOTEU.ANY UP1, P0 ;  /* 0x00000000003f7886 */ /* 0x000fe20000020100 */
[----:B------:R-:W1:Y:S01]  /*0180*/  SHFL.IDX PT, R4, R4, RZ, 0x1f ;  /* 0x00001fff04047589 */ /* 0x000e6200000e0000 */
[----:B------:R-:W2:Y:S01]  /*0190*/  @UP0 S2UR UR8, SR_CgaCtaId ;  /* 0x00000000000809c3 */ /* 0x000ea20000008800 */
[----:B------:R-:W-:Y:S01]  /*01a0*/  @UP0 UMOV UR6, 0x400 ;  /* 0x0000040000060882 */ /* 0x000fe20000000000 */
[----:B------:R-:W-:-:S04]  /*01b0*/  @UP0 UIADD3 UR4, -UR4, 0x100000, URZ ;  /* 0x0010000004040890 */ /* 0x000fc8000fffe13f */
[----:B------:R-:W-:Y:S02]  /*01c0*/  @UP0 USHF.L.U32 UR5, UR4, 0xb, URZ ;  /* 0x0000000b04050899 */ /* 0x000fe4000800063f */
[----:B------:R-:W-:Y:S01]  /*01d0*/  @UP0 USHF.L.U32 UR4, UR4, 0x1, URZ ;  /* 0x0000000104040899 */ /* 0x000fe2000800063f */
[----:B------:R-:W-:Y:S01]  /*01e0*/  VOTEU.ANY UP2, P0 ;  /* 0x00000000003f7886 */ /* 0x000fe20000040100 */
[----:B0-----:R-:W-:Y:S01]  /*01f0*/  ISETP.NE.AND P1, PT, R3, RZ, PT ;  /* 0x000000ff0300720c */ /* 0x001fe20003f25270 */
[----:B-1----:R0:W-:Y:S01]  /*0200*/  STL [R1], R4 ;  /* 0x0000000401007387 */ /* 0x0021e20000100800 */
[----:B--2---:R-:W-:Y:S02]  /*0210*/  @UP0 ULEA UR8, UR8, UR6, 0x18 ;  /* 0x0000000608080291 */ /* 0x004fe4000f8ec03f */
[----:B------:R-:W-:-:S04]  /*0220*/  @UP0 UIADD3 UR6, -UR7, 0x100000, URZ ;  /* 0x0010000007060890 */ /* 0x000fc8000fffe13f */
[----:B------:R-:W-:Y:S02]  /*0230*/  @UP0 USHF.L.U32 UR7, UR6, 0xb, URZ ;  /* 0x0000000b06070899 */ /* 0x000fe4000800063f */
[----:B------:R-:W-:Y:S01]  /*0240*/  @UP0 USHF.L.U32 UR6, UR6, 0x1, URZ ;  /* 0x0000000106060899 */ /* 0x000fe2000800063f */
[----:B------:R-:W-:Y:S01]  /*0250*/  VOTEU.ANY UP0, P0 ;  /* 0x00000000003f7886 */ /* 0x000fe20000000100 */
[----:B------:R-:W1:Y:S04]  /*0260*/  FENCE.VIEW.ASYNC.S ;  /* 0x00000000000073c6 */ /* 0x000e680000000000 */
[----:B-1----:R0:W1:Y:S01]  /*0270*/  @UP0 SYNCS.EXCH.64 URZ, [UR8+0x38800], UR4 ;  /* 0x03880004083f05b2 */ /* 0x0020620008000100 */
[----:B------:R0:W2:Y:S05]  /*0280*/  @UP1 SYNCS.EXCH.64 URZ, [UR8+0x38810], UR4 ;  /* 0x03881004083f15b2 */ /* 0x0000aa0008000100 */
[----:B------:R0:W3:Y:S02]  /*0290*/  @UP2 SYNCS.EXCH.64 URZ, [UR8+0x38820], UR6 ;  /* 0x03882006083f25b2 */ /* 0x0000e40008000100 */
[----:B0-----:R-:W-:Y:S05]  /*02a0*/  @P1 BRA `(.L_x_3394) ;  /* 0x0000000000381947 */ /* 0x001fea0003800000 */
[----:B------:R-:W0:Y:S01]  /*02b0*/  S2UR UR5, SR_CgaCtaId ;  /* 0x00000000000579c3 */ /* 0x000e220000008800 */
        /* <DEDUP_REMOVED lines=11> */
[----:B------:R0:W0:Y:S01]  /*0370*/  SYNCS.EXCH.64 URZ, [UR6+0x38848], UR4 ;  /* 0x03884804063f75b2 */ /* 0x0000220008000100 */
[----:B------:R-:W-:Y:S01]  /*0380*/  NOP ;  /* 0x0000000000007918 */ /* 0x000fe20000000000 */
.L_x_3394:
[----:B------:R-:W5:Y:S01]  /*0390*/  SHFL.IDX PT, R3, R2, RZ, 0x1f ;  /* 0x00001fff02037589 */ /* 0x000f6200000e0000 */
[----:B------:R-:W-:Y:S01]  /*03a0*/  NOP ;  /* 0x0000000000007918 */ /* 0x000fe20000000000 */
[----:B-----5:R-:W-:-:S13]  /*03b0*/  ISETP.NE.AND P0, PT, R3, RZ, PT ;  /* 0x000000ff0300720c */ /* 0x020fda0003f05270 */
        /* <DEDUP_REMOVED lines=19> */
.L_x_3395:
[----:B------:R-:W5:Y:S01]  /*04f0*/  SHFL.IDX PT, R3, R2, RZ, 0x1f ;  /* 0x00001fff02037589 */ /* 0x000f6200000e0000 */
[----:B------:R-:W-:Y:S01]  /*0500*/  NOP ;  /* 0x0000000000007918 */ /* 0x000fe20000000000 */
[----:B-----5:R-:W-:-:S13]  /*0510*/  ISETP.NE.AND P0, PT, R3, RZ, PT ;  /* 0x000000ff0300720c */ /* 0x020fda0003f05270 */
        /* <DEDUP_REMOVED lines=13> */
[----:B------:R0:W0:Y:S01]  /*05f0*/  SYNCS.EXCH.64 URZ, [UR6+0x38888], UR4 ;  /* 0x03888804063f75b2 */ /* 0x0000220008000100 */
[----:B------:R-:W-:Y:S01]  /*0600*/  NOP ;  /* 0x0000000000007918 */ /* 0x000fe20000000000 */
.L_x_3396:
        /* <DEDUP_REMOVED lines=22> */
.L_x_3397:
        /* <DEDUP_REMOVED lines=22> */
.L_x_3398:
[----:B------:R-:W-:Y:S01]  /*08d0*/  ISETP.NE.AND P0, PT, R4, RZ, PT ;  /* 0x000000ff0400720c */ /* 0x000fe20003f05270 */
[----:B------:R-:W-:Y:S01]  /*08e0*/  NOP ;  /* 0x0000000000007918 */ /* 0x000fe20000000000 */
[----:B------:R-:W-:Y:S01]  /*08f0*/  ULDC.64 UR38, c[0x0][0x208] ;  /* 0x0000820000267ab9 */ /* 0x000fe20000000a00 */
[----:B01234-:R-:W-:Y:S10]  /*0900*/  BAR.SYNC.DEFER_BLOCKING 0x0 ;  /* 0x0000000000007b1d */ /* 0x01fff40000010000 */
[----:B------:R-:W-:Y:S05]  /*0910*/  @!P0 BRA `(.L_x_3399) ;  /* 0x000000a0009c8947 */ /* 0x000fea0003800000 */
.L_x_3400:
        /* <DEDUP_REMOVED lines=17> */
[----:B------:R-:W-:Y:S01]  /*0a30*/  UMOV UR36, URZ ;  /* 0x0000003f00247c82 */ /* 0x000fe20008000000 */
[----:B------:R-:W-:Y:S01]  /*0a40*/  SHF.R.S32.HI R3, RZ, 0x1f, R0 ;  /* 0x0000001fff037819 */ /* 0x000fe20000011400 */
[----:B------:R-:W-:-:S03]  /*0a50*/  IMAD.MOV.U32 R200, RZ, RZ, RZ ;  /* 0x000000ffffc87224 */ /* 0x000fc600078e00ff */
[CC--:B------:R-:W-:Y:S02]  /*0a60*/  LEA.HI R2, R3.reuse, R0.reuse, RZ, 0x4 ;  /* 0x0000000003027211 */ /* 0x0c0fe400078f20ff */
[CC--:B------:R-:W-:Y:S02]  /*0a70*/  LEA.HI R4, R3.reuse, R0.reuse, RZ, 0x5 ;  /* 0x0000000003047211 */ /* 0x0c0fe400078f28ff */
[CC--:B------:R-:W-:Y:S02]  /*0a80*/  LEA.HI R5, R3.reuse, R0.reuse, RZ, 0x7 ;  /* 0x0000000003057211 */ /* 0x0c0fe400078f38ff */
[CC--:B------:R-:W-:Y:S02]  /*0a90*/  LEA.HI R6, R3.reuse, R0.reuse, RZ, 0x2 ;  /* 0x0000000003067211 */ /* 0x0c0fe400078f10ff */
[----:B------:R-:W-:Y:S02]  /*0aa0*/  LEA.HI R213, R3, R0, RZ, 0x3 ;  /* 0x0000000003d57211 */ /* 0x000fe400078f18ff */
[----:B------:R-:W-:-:S02]  /*0ab0*/  SHF.R.S32.HI R11, RZ, 0x5, R4 ;  /* 0x00000005ff0b7819 */ /* 0x000fc40000011404 */
[----:B------:R-:W-:Y:S02]  /*0ac0*/  LOP3.LUT R7, R2, 0xfffffff0, RZ, 0xc0, !PT ;  /* 0xfffffff002077812 */ /* 0x000fe400078ec0ff */
[----:B------:R-:W-:Y:S02]  /*0ad0*/  SHF.R.S32.HI R4, RZ, 0x1f, R4 ;  /* 0x0000001fff047819 */ /* 0x000fe40000011404 */
[----:B------:R-:W-:Y:S01]  /*0ae0*/  SHF.R.S32.HI R9, RZ, 0x4, R2 ;  /* 0x00000004ff097819 */ /* 0x000fe20000011402 */
[----:B------:R-:W-:Y:S01]  /*0af0*/  IMAD.IADD R7, R0, 0x1, -R7 ;  /* 0x0000000100077824 */ /* 0x000fe200078e0a07 */
[----:B------:R-:W-:Y:S01]  /*0b00*/  LOP3.LUT R13, R6, 0xfffffffc, RZ, 0xc0, !PT ;  /* 0xfffffffc060d7812 */ /* 0x000fe200078ec0ff */
[----:B0-----:R-:W-:Y:S01]  /*0b10*/  ULEA UR37, UR4, UR37, 0x18 ;  /* 0x0000002504257291 */ /* 0x001fe2000f8ec03f */
[----:B------:R-:W-:Y:S02]  /*0b20*/  LOP3.LUT R3, R5, 0xffffff80, RZ, 0xc0, !PT ;  /* 0xffffff8005037812 */ /* 0x000fe400078ec0ff */
[----:B------:R-:W-:Y:S01]  /*0b30*/  LOP3.LUT R211, R213, 0xfffffff8, RZ, 0xc0, !PT ;  /* 0xfffffff8d5d37812 */ /* 0x000fe200078ec0ff */
[----:B------:R-:W-:Y:S01]  /*0b40*/  IMAD.IADD R13, R0, 0x1, -R13 ;  /* 0x00000001000d7824 */ /* 0x000fe200078e0a0d */
[----:B------:R-:W-:Y:S01]  /*0b50*/  LEA.HI R4, R4, R11, RZ, 0x2 ;  /* 0x0000000b04047211 */ /* 0x000fe200078f10ff */
[----:B------:R-:W-:Y:S01]  /*0b60*/  IMAD.IADD R3, R0, 0x1, -R3 ;  /* 0x0000000100037824 */ /* 0x000fe200078e0a03 */
[----:B------:R-:W-:Y:S01]  /*0b70*/  LEA.HI R2, R2, R9, RZ, 0x1 ;  /* 0x0000000902027211 */ /* 0x000fe200078f08ff */
[----:B------:R-:W-:Y:S01]  /*0b80*/  IMAD.IADD R211, R0, 0x1, -R211 ;  /* 0x0000000100d37824 */ /* 0x000fe200078e0ad3 */
[----:B------:R-:W-:-:S02]  /*0b90*/  SHF.R.S32.HI R212, RZ, 0x7, R5 ;  /* 0x00000007ffd47819 */ /* 0x000fc40000011405 */
[----:B------:R-:W-:Y:S01]  /*0ba0*/  LOP3.LUT R6, R4, 0x3ffffc, RZ, 0xc0, !PT ;  /* 0x003ffffc04067812 */ /* 0x000fe200078ec0ff */
[----:B------:R-:W-:Y:S01]  /*0bb0*/  IMAD.SHL.U32 R17, R211, 0x8, RZ ;  /* 0x00000008d3117824 */ /* 0x000fe200078e00ff */
[--C-:B------:R-:W-:Y:S01]  /*0bc0*/  SHF.R.S32.HI R0, RZ, 0x1f, R7.reuse ;  /* 0x0000001fff007819 */ /* 0x100fe20000011407 */
[----:B------:R-:W-:Y:S01]  /*0bd0*/  IMAD R15, R212, 0x100, R7 ;  /* 0x00000100d40f7824 */ /* 0x000fe200078e0207 */
[----:B------:R-:W-:Y:S01]  /*0be0*/  LOP3.LUT R4, R2, 0x1ffffffe, RZ, 0xc0, !PT ;  /* 0x1ffffffe02047812 */ /* 0x000fe200078ec0ff */
[----:B------:R-:W-:Y:S01]  /*0bf0*/  IMAD.IADD R6, R11, 0x1, -R6 ;  /* 0x000000010b067824 */ /* 0x000fe200078e0a06 */
[----:B------:R-:W-:Y:S01]  /*0c00*/  LEA.HI R2, R0, R7, RZ, 0x3 ;  /* 0x0000000700027211 */ /* 0x000fe200078f18ff */
[----:B------:R-:W-:Y:S01]  /*0c10*/  VIADD R190, R17, 0x40 ;  /* 0x0000004011be7836 */ /* 0x000fe20000000000 */
[----:B------:R-:W-:Y:S01]  /*0c20*/  SHF.R.S32.HI R0, RZ, 0x1f, R3 ;  /* 0x0000001fff007819 */ /* 0x000fe20000011403 */
[----:B------:R-:W-:Y:S01]  /*0c30*/  IMAD.IADD R9, R9, 0x1, -R4 ;  /* 0x0000000109097824 */ /* 0x000fe200078e0a04 */
[----:B------:R-:W-:Y:S01]  /*0c40*/  LEA.HI R4, R13, R13, RZ, 0x1 ;  /* 0x0000000d0d047211 */ /* 0x000fe200078f08ff */
[----:B------:R-:W-:Y:S01]  /*0c50*/  IMAD R12, R6, 0x10, R15 ;  /* 0x00000010060c7824 */ /* 0x000fe200078e020f */
[----:B------:R-:W-:Y:S01]  /*0c60*/  LEA.HI R5, R5, R212, RZ, 0x1 ;  /* 0x000000d405057211 */ /* 0x000fe200078f08ff */
[----:B------:R-:W-:Y:S01]  /*0c70*/  IMAD.SHL.U32 R6, R2, 0x40, RZ ;  /* 0x0000004002067824 */ /* 0x000fe200078e00ff */
[----:B------:R-:W-:Y:S01]  /*0c80*/  LOP3.LUT R10, R4, 0x1ffffffe, RZ, 0xc0, !PT ;  /* 0x1ffffffe040a7812 */ /* 0x000fe200078ec0ff */
[----:B------:R-:W-:Y:S01]  /*0c90*/  IMAD.SHL.U32 R9, R9, 0x8, RZ ;  /* 0x0000000809097824 */ /* 0x000fe200078e00ff */
[----:B------:R-:W-:Y:S01]  /*0ca0*/  LOP3.LUT R4, R2, 0xfffffff8, RZ, 0xc0, !PT ;  /* 0xfffffff802047812 */ /* 0x000fe200078ec0ff */
[----:B------:R-:W-:Y:S01]  /*0cb0*/  VIADD R189, R17, 0x80 ;  /* 0x0000008011bd7836 */ /* 0x000fe20000000000 */
[----:B------:R-:W-:Y:S01]  /*0cc0*/  LOP3.LUT R8, R6, 0x7ffffe00, RZ, 0xc0, !PT ;  /* 0x7ffffe0006087812 */ /* 0x000fe200078ec0ff */
[--C-:B------:R-:W-:Y:S01]  /*0cd0*/  IMAD.U32 R217, R12, 0x40, R9.reuse ;  /* 0x000000400cd97824 */ /* 0x100fe200078e0009 */
[CC--:B------:R-:W-:Y:S01]  /*0ce0*/  LEA.HI R2, R0.reuse, R3.reuse, RZ, 0x2 ;  /* 0x0000000300027211 */ /* 0x0c0fe200078f10ff */
[----:B------:R-:W-:Y:S01]  /*0cf0*/  IMAD.IADD R6, R7, 0x1, -R4 ;  /* 0x0000000107067824 */ /* 0x000fe200078e0a04 */
[----:B------:R-:W-:Y:S01]  /*0d00*/  LEA.HI R0, R0, R3, RZ, 0x5 ;  /* 0x0000000300007211 */ /* 0x000fe200078f28ff */
[----:B------:R-:W-:Y:S01]  /*0d10*/  IMAD R11, R11, 0x400, R8 ;  /* 0x000004000b0b7824 */ /* 0x000fe200078e0208 */
[--C-:B------:R-:W-:Y:S01]  /*0d20*/  SHF.R.S32.HI R4, RZ, 0x2, R2.reuse ;  /* 0x00000002ff047819 */ /* 0x100fe20000011402 */
[C---:B------:R-:W-:Y:S01]  /*0d30*/  IMAD.SHL.U32 R8, R6.reuse, 0x40, RZ ;  /* 0x0000004006087824 */ /* 0x040fe200078e00ff */
[----:B------:R-:W-:Y:S01]  /*0d40*/  SHF.R.S32.HI R7, RZ, 0x1f, R2 ;  /* 0x0000001fff077819 */ /* 0x000fe20000011402 */
[C---:B------:R-:W-:Y:S01]  /*0d50*/  VIADD R188, R17.reuse, 0xc0 ;  /* 0x000000c011bc7836 */ /* 0x040fe20000000000 */
[----:B------:R-:W-:Y:S01]  /*0d60*/  R2P PR, R6, 0x6 ;  /* 0x0000000606007804 */ /* 0x000fe20000000000 */
[C---:B------:R-:W-:Y:S01]  /*0d70*/  VIADD R187, R17.reuse, 0x100 ;  /* 0x0000010011bb7836 */ /* 0x040fe20000000000 */
[----:B------:R-:W-:Y:S01]  /*0d80*/  LOP3.LUT R8, R8, 0x1c0, RZ, 0xc0, !PT ;  /* 0x000001c008087812 */ /* 0x000fe200078ec0ff */
[----:B------:R-:W-:Y:S01]  /*0d90*/  VIADD R186, R17, 0x140 ;  /* 0x0000014011ba7836 */ /* 0x000fe20000000000 */
[----:B------:R-:W-:Y:S01]  /*0da0*/  LEA.HI R7, R7, R4, RZ, 0x3 ;  /* 0x0000000407077211 */ /* 0x000fe200078f18ff */
[C---:B------:R-:W-:Y:S01]  /*0db0*/  VIADD R215, R17.reuse, 0x180 ;  /* 0x0000018011d77836 */ /* 0x040fe20000000000 */
[----:B------:R-:W-:Y:S01]  /*0dc0*/  LOP3.LUT R9, R8, 0x8, R9, 0xf8, !PT ;  /* 0x0000000808097812 */ /* 0x000fe200078ef809 */
[----:B------:R-:W-:Y:S01]  /*0dd0*/  VIADD R214, R17, 0x1c0 ;  /* 0x000001c011d67836 */ /* 0x000fe20000000000 */
[----:B------:R-:W-:Y:S01]  /*0de0*/  SHF.R.U32.HI R8, RZ, 0x3, R8 ;  /* 0x00000003ff087819 */ /* 0x000fe20000011608 */
[----:B------:R-:W-:Y:S01]  /*0df0*/  IMAD.IADD R13, R13, 0x1, -R10 ;  /* 0x000000010d0d7824 */ /* 0x000fe200078e0a0a */
[----:B------:R-:W-:-:S02]  /*0e00*/  LOP3.LUT R7, R7, 0xfffffff8, RZ, 0xc0, !PT ;  /* 0xfffffff807077812 */ /* 0x000fc400078ec0ff */
[----:B------:R-:W-:Y:S02]  /*0e10*/  LOP3.LUT R8, R9, R8, RZ, 0x3c, !PT ;  /* 0x0000000809087212 */ /* 0x000fe400078e3cff */
[----:B------:R-:W-:Y:S01]  /*0e20*/  LOP3.LUT R2, R2, 0x7ffffffc, RZ, 0xc0, !PT ;  /* 0x7ffffffc02027812 */ /* 0x000fe200078ec0ff */
[----:B------:R-:W-:Y:S01]  /*0e30*/  IMAD.IADD R7, R4, 0x1, -R7 ;  /* 0x0000000104077824 */ /* 0x000fe200078e0a07 */
[----:B------:R-:W-:Y:S01]  /*0e40*/  SHF.R.S32.HI R0, RZ, 0x5, R0 ;  /* 0x00000005ff007819 */ /* 0x000fe20000011400 */
[----:B------:R-:W-:Y:S01]  /*0e50*/  IMAD.IADD R8, R11, 0x1, R8 ;  /* 0x000000010b087824 */ /* 0x000fe200078e0208 */
[----:B------:R-:W-:Y:S01]  /*0e60*/  LOP3.LUT R5, R5, 0xfffffe, RZ, 0xc0, !PT ;  /* 0x00fffffe05057812 */ /* 0x000fe200078ec0ff */
[----:B------:R-:W-:Y:S01]  /*0e70*/  IMAD.IADD R18, R3, 0x1, -R2 ;  /* 0x0000000103127824 */ /* 0x000fe200078e0a02 */
[----:B------:R-:W-:Y:S01]  /*0e80*/  SEL R184, R184, 0xffffffe0, !P1 ;  /* 0xffffffe0b8b87807 */ /* 0x000fe20004800000 */
[----:B------:R-:W-:Y:S01]  /*0e90*/  IMAD R16, R0, 0x10, R7 ;  /* 0x0000001000107824 */ /* 0x000fe200078e0207 */
[----:B------:R-:W-:Y:S01]  /*0ea0*/  LEA R23, R8, UR37, 0x1 ;  /* 0x0000002508177c11 */ /* 0x000fe2000f8e08ff */
[----:B------:R-:W-:Y:S01]  /*0eb0*/  IMAD.IADD R5, R212, 0x1, -R5 ;  /* 0x00000001d4057824 */ /* 0x000fe200078e0a05 */
[----:B------:R-:W-:Y:S01]  /*0ec0*/  SHF.R.S32.HI R213, RZ, 0x3, R213 ;  /* 0x00000003ffd57819 */ /* 0x000fe200000114d5 */
[----:B------:R-:W-:Y:S01]  /*0ed0*/  IMAD.MOV.U32 R2, RZ, RZ, RZ ;  /* 0x000000ffff027224 */ /* 0x000fe200078e00ff */
        /* <DEDUP_REMOVED lines=11> */
[----:B------:R-:W-:Y:S01]  /*0f90*/  IMAD.SHL.U32 R18, R18, 0x2, RZ ;  /* 0x0000000212127824 */ /* 0x000fe200078e00ff */
[----:B------:R-:W-:Y:S01]  /*0fa0*/  SHF.R.S32.HI R218, RZ, 0x1f, R214 ;  /* 0x0000001fffda7819 */ /* 0x000fe200000114d6 */
[----:B------:R-:W-:-:S02]  /*0fb0*/  IMAD R216, R13, 0x8, R16 ;  /* 0x000000080dd87824 */ /* 0x000fc400078e0210 */
[----:B------:R-:W-:-:S07]  /*0fc0*/  IMAD.IADD R184, R184, 0x1, R22 ;  /* 0x00000001b8b87824 */ /* 0x000fce00078e0216 */
.L_x_3431:
[----:B--2---:R-:W2:Y:S01]  /*0fd0*/  LDL R0, [R1] ;  /* 0x0000000001007983 */ /* 0x004ea20000100800 */
[----:B------:R-:W-:Y:S01]  /*0fe0*/  ULDC UR4, c[0x0][0xd38] ;  /* 0x00034e0000047ab9 */ /* 0x000fe20000000800 */
[----:B0-----:R-:W0:Y:S01]  /*0ff0*/  LDC R152, c[0x0][0x2f0] ;  /* 0x0000bc00ff987b82 */ /* 0x001e220000000800 */
[----:B------:R-:W-:Y:S01]  /*1000*/  UISETP.NE.AND UP2, UPT, UR4, 0x1, UPT ;  /* 0x000000010400788c */ /* 0x000fe2000bf45270 */
[----:B------:R-:W-:Y:S02]  /*1010*/  ULDC.64 UR6, c[0x0][0x418] ;  /* 0x0001060000067ab9 */ /* 0x000fe40000000a00 */
[----:B------:R-:W-:Y:S01]  /*1020*/  ULDC UR4, c[0x0][0xd44] ;  /* 0x0003510000047ab9 */ /* 0x000fe20000000800 */
[----:B------:R-:W-:Y:S02]  /*1030*/  UISETP.NE.U32.AND UP0, UPT, UR6, URZ, UPT ;  /* 0x0000003f0600728c */ /* 0x000fe4000bf05070 */
[----:B------:R-:W-:Y:S01]  /*1040*/  UISETP.NE.AND UP1, UPT, UR4, 0x1, UPT ;  /* 0x000000010400788c */ /* 0x000fe2000bf25270 */
[----:B------:R-:W-:Y:S01]  /*1050*/  UMOV UR41, UR40 ;  /* 0x0000002800297c82 */ /* 0x000fe20008000000 */
[----:B------:R-:W-:-:S03]  /*1060*/  UISETP.NE.AND.EX UP0, UPT, UR7, URZ, UPT, UP0 ;  /* 0x0000003f0700728c */ /* 0x000fc6000bf05300 */
[----:B------:R-:W-:Y:S01]  /*1070*/  @UP2 ULDC UR4, c[0x0][0xd3c] ;  /* 0x00034f0000042ab9 */ /* 0x000fe20000000800 */
[----:B------:R-:W-:Y:S01]  /*1080*/  @UP2 ULDC UR6, c[0x0][0xd40] ;  /* 0x0003500000062ab9 */ /* 0x000fe20000000800 */
[----:B------:R-:W-:Y:S02]  /*1090*/  UIMAD.WIDE.U32 UR4, UR40, UR4, URZ ;  /* 0x00000004280472a5 */ /* 0x000fe4000f8e003f */
[----:B------:R-:W-:Y:S02]  /*10a0*/  UMOV UR43, UR40 ;  /* 0x00000028002b7c82 */ /* 0x000fe40008000000 */
[----:B------:R-:W-:-:S03]  /*10b0*/  @UP2 USHF.R.U32.HI UR41, URZ, UR6, UR5 ;  /* 0x000000063f292299 */ /* 0x000fc60008011605 */
[----:B------:R-:W-:Y:S02]  /*10c0*/  @UP1 ULDC.64 UR6, c[0x0][0xd48] ;  /* 0x0003520000061ab9 */ /* 0x000fe40000000a00 */
[----:B------:R-:W-:Y:S02]  /*10d0*/  UIMAD.WIDE.U32 UR4, UR41, UR6, URZ ;  /* 0x00000006290472a5 */ /* 0x000fe4000f8e003f */
[----:B------:R-:W-:Y:S01]  /*10e0*/  UMOV UR42, UR41 ;  /* 0x00000029002a7c82 */ /* 0x000fe20008000000 */
[----:B------:R-:W-:Y:S01]  /*10f0*/  ULDC UR6, c[0x0][0x424] ;  /* 0x0001090000067ab9 */ /* 0x000fe20000000800 */
[----:B------:R-:W-:Y:S02]  /*1100*/  @UP1 USHF.R.U32.HI UR42, URZ, UR7, UR5 ;  /* 0x000000073f2a1299 */ /* 0x000fe40008011605 */
[----:B------:R-:W-:-:S06]  /*1110*/  USEL UR6, UR6, 0x1, UP0 ;  /* 0x0000000106067887 */ /* 0x000fcc0008000000 */
[----:B0-----:R-:W-:Y:S01]  /*1120*/  IMAD R152, R152, UR6, RZ ;  /* 0x0000000698987c24 */ /* 0x001fe2000f8e02ff */
[----:B--2---:R-:W-:-:S13]  /*1130*/  ISETP.NE.AND P0, PT, R0, 0x1, PT ;  /* 0x000000010000780c */ /* 0x004fda0003f05270 */
[----:B-1-34-:R-:W-:Y:S05]  /*1140*/  @!P0 BRA `(.L_x_3401) ;  /* 0x0000001400d88947 */ /* 0x01afea0003800000 */
[----:B------:R-:W0:Y:S01]  /*1150*/  SHFL.IDX PT, R0, R212, RZ, 0x1f ;  /* 0x00001fffd4007589 */ /* 0x000e2200000e0000 */
[----:B------:R-:W-:Y:S01]  /*1160*/  UMOV UR7, 0x40000040 ;  /* 0x4000004000077882 */ /* 0x000fe20000000000 */
[----:B------:R-:W-:Y:S01]  /*1170*/  UMOV UR9, 0x40000040 ;  /* 0x4000004000097882 */ /* 0x000fe20000000000 */
[----:B------:R-:W-:Y:S01]  /*1180*/  UMOV UR11, 0x40000040 ;  /* 0x40000040000b7882 */ /* 0x000fe20000000000 */
[----:B------:R-:W-:Y:S01]  /*1190*/  BAR.SYNC.DEFER_BLOCKING 0xe, 0x100 ;  /* 0x0384000000007b1d */ /* 0x000fe20000010000 */
[----:B------:R-:W-:-:S05]  /*11a0*/  ISETP.GE.AND P0, PT, R152, 0x41, PT ;  /* 0x000000419800780c */ /* 0x000fca0003f06270 */
[----:B------:R-:W-:Y:S01]  /*11b0*/  UMOV UR13, 0x40000040 ;  /* 0x40000040000d7882 */ /* 0x000fe20000000000 */
[----:B------:R-:W-:Y:S01]  /*11c0*/  UMOV UR15, 0x40000040 ;  /* 0x40000040000f7882 */ /* 0x000fe20000000000 */
[----:B------:R-:W-:Y:S01]  /*11d0*/  UMOV UR17, 0x40000040 ;  /* 0x4000004000117882 */ /* 0x000fe20000000000 */
[----:B------:R-:W-:Y:S01]  /*11e0*/  UMOV UR19, 0x40000040 ;  /* 0x4000004000137882 */ /* 0x000fe20000000000 */
[----:B------:R-:W1:Y:S01]  /*11f0*/  S2R R3, SR_TID.X ;  /* 0x0000000000037919 */ /* 0x000e620000002100 */
[----:B0-----:R-:W-:Y:S01]  /*1200*/  R2UR UR4, R0 ;  /* 0x00000000000472ca */ /* 0x001fe200000e0000 */
[----:B------:R-:W-:Y:S01]  /*1210*/  IMAD.U32 R0, RZ, RZ, UR36 ;  /* 0x00000024ff007e24 */ /* 0x000fe2000f8e00ff */
[----:B------:R-:W-:-:S11]  /*1220*/  WARPGROUP.ARRIVE ;  /* 0x00000000000079c5 */ /* 0x000fd60000000000 */
[----:B------:R-:W-:-:S04]  /*1230*/  ULEA.HI UR5, UR4, UR4, URZ, 0x1 ;  /* 0x0000000404057291 */ /* 0x000fc8000f8f083f */
[----:B------:R-:W-:-:S04]  /*1240*/  ULOP3.LUT UR5, UR5, 0x1fffe, URZ, 0xc0, !UPT ;  /* 0x0001fffe05057892 */ /* 0x000fc8000f8ec03f */
[----:B------:R-:W-:Y:S01]  /*1250*/  UIADD3 UR5, UR4, -UR5, URZ ;  /* 0x8000000504057290 */ /* 0x000fe2000fffe03f */
[----:B-1----:R-:W-:Y:S01]  /*1260*/  LOP3.LUT R3, R3, 0x7f, RZ, 0xc0, !PT ;  /* 0x0000007f03037812 */ /* 0x002fe200078ec0ff */
[----:B------:R-:W-:Y:S02]  /*1270*/  UIADD3 UR4, UR37, 0x36400, URZ ;  /* 0x0003640025047890 */ /* 0x000fe4000fffe03f */
[----:B------:R-:W-:Y:S01]  /*1280*/  ULEA UR5, UR5, UR37, 0xf ;  /* 0x0000002505057291 */ /* 0x000fe2000f8e783f */
[----:B------:R-:W-:Y:S01]  /*1290*/  ISETP.NE.AND P1, PT, R3, RZ, PT ;  /* 0x000000ff0300720c */ /* 0x000fe20003f25270 */
[----:B------:R-:W-:Y:S02]  /*12a0*/  USHF.R.U32.HI UR4, URZ, 0x4, UR4 ;  /* 0x000000043f047899 */ /* 0x000fe40008011604 */
[----:B------:R-:W-:Y:S02]  /*12b0*/  UIADD3 UR5, UR5, 0x400, URZ ;  /* 0x0000040005057890 */ /* 0x000fe4000fffe03f */
[----:B------:R-:W-:-:S02]  /*12c0*/  ULOP3.LUT UR4, UR4, 0x3fff, URZ, 0xc0, !UPT ;  /* 0x00003fff04047892 */ /* 0x000fc4000f8ec03f */
[----:B------:R-:W-:Y:S02]  /*12d0*/  USHF.R.U32.HI UR5, URZ, 0x4, UR5 ;  /* 0x000000043f057899 */ /* 0x000fe40008011605 */
[----:B------:R-:W-:Y:S02]  /*12e0*/  ULOP3.LUT UR4, UR4, 0x10000, URZ, 0xfc, !UPT ;  /* 0x0001000004047892 */ /* 0x000fe4000f8efc3f */
[----:B------:R-:W-:Y:S02]  /*12f0*/  ULOP3.LUT UR5, UR5, 0x3fff, URZ, 0xc0, !UPT ;  /* 0x00003fff05057892 */ /* 0x000fe4000f8ec03f */
[----:B------:R-:W-:Y:S01]  /*1300*/  UIADD3 UR8, UR4, 0x2, URZ ;  /* 0x0000000204087890 */ /* 0x000fe2000fffe03f */
[----:B------:R-:W-:Y:S01]  /*1310*/  @!P1 LEA R0, R0, UR37, 0x3 ;  /* 0x0000002500009c11 */ /* 0x000fe2000f8e18ff */
[----:B------:R-:W-:Y:S02]  /*1320*/  ULOP3.LUT UR20, UR5, 0x2000000, URZ, 0xfc, !UPT ;  /* 0x0200000005147892 */ /* 0x000fe4000f8efc3f */
[----:B------:R-:W-:-:S02]  /*1330*/  UIADD3 UR12, UR4, 0x4, URZ ;  /* 0x00000004040c7890 */ /* 0x000fc4000fffe03f */
[----:B------:R-:W-:Y:S01]  /*1340*/  ULEA UR6, UR36, UR20, 0xc ;  /* 0x0000001424067291 */ /* 0x000fe2000f8e603f */
[----:B------:R-:W-:Y:S01]  /*1350*/  @!P1 VIADD R0, R0, 0x38860 ;  /* 0x0003886000009836 */ /* 0x000fe20000000000 */
[----:B------:R-:W-:Y:S01]  /*1360*/  UMOV UR5, 0x40000040 ;  /* 0x4000004000057882 */ /* 0x000fe20000000000 */
[----:B------:R-:W-:Y:S02]  /*1370*/  UIADD3 UR16, UR4, 0x6, URZ ;  /* 0x0000000604107890 */ /* 0x000fe4000fffe03f */
[----:B------:R-:W-:Y:S01]  /*1380*/  UIADD3 UR10, UR6, 0x80, URZ ;  /* 0x00000080060a7890 */ /* 0x000fe2000fffe03f */
[----:B------:R-:W-:Y:S01]  /*1390*/  @!P1 PRMT R0, RZ, 0x654, R0 ;  /* 0x00000654ff009816 */ /* 0x000fe20000000000 */
[----:B------:R-:W-:Y:S02]  /*13a0*/  UIADD3 UR14, UR6, 0x100, URZ ;  /* 0x00000100060e7890 */ /* 0x000fe4000fffe03f */
[----:B------:R-:W-:Y:S01]  /*13b0*/  HGMMA.64x256x16.F32 R24, gdesc[UR4].tnspB, RZ, !UPT, gsb0 ;  /* 0x43e00000041879f0 */ /* 0x000fe2000c0008ff */
[----:B------:R-:W-:-:S02]  /*13c0*/  UIADD3 UR18, UR6, 0x180, URZ ;  /* 0x0000018006127890 */ /* 0x000fc4000fffe03f */
        /* <DEDUP_REMOVED lines=15> */
[----:B------:R-:W-:Y:S05]  /*14c0*/  @!P0 BRA `(.L_x_3402) ;  /* 0x0000000800bc8947 */ /* 0x000fea0003800000 */
[----:B------:R-:W-:-:S05]  /*14d0*/  VIADD R152, R152, 0x3f ;  /* 0x0000003f98987836 */ /* 0x000fca0000000000 */
[----:B------:R-:W-:-:S04]  /*14e0*/  SHF.R.S32.HI R3, RZ, 0x1f, R152 ;  /* 0x0000001fff037819 */ /* 0x000fc80000011498 */
[----:B------:R-:W-:-:S04]  /*14f0*/  LEA.HI R3, R3, R152, RZ, 0x6 ;  /* 0x0000009803037211 */ /* 0x000fc800078f30ff */
[----:B------:R-:W-:-:S07]  /*1500*/  LEA.HI.SX32 R3, R3, 0xfffffffe, 0x1a ;  /* 0xfffffffe03037811 */ /* 0x000fce00078fd2ff */
.L_x_3403:
[----:B------:R-:W-:Y:S01]  /*1510*/  BAR.SYNC.DEFER_BLOCKING 0xe, 0x100 ;  /* 0x0384000000007b1d */ /* 0x000fe20000010000 */
[----:B------:R-:W-:Y:S01]  /*1520*/  IMAD.U32 R5, RZ, RZ, UR36 ;  /* 0x00000024ff057e24 */ /* 0x000fe2000f8e00ff */
[----:B------:R-:W-:Y:S01]  /*1530*/  UIADD3 UR36, UR36, 0x1, URZ ;  /* 0x0000000124247890 */ /* 0x000fe2000fffe03f */
[C---:B------:R-:W-:Y:S01]  /*1540*/  ISETP.GT.AND P0, PT, R3.reuse, RZ, PT ;  /* 0x000000ff0300720c */ /* 0x040fe20003f04270 */
[----:B------:R-:W-:Y:S02]  /*1550*/  VIADD R3, R3, 0xffffffff ;  /* 0xffffffff03037836 */ /* 0x000fe40000000000 */
[----:B01----:R-:W-:Y:S01]  /*1560*/  IMAD R0, R5, 0x40, R16 ;  /* 0x0000004005007824 */ /* 0x003fe200078e0210 */
[----:B------:R-:W-:Y:S01]  /*1570*/  UISETP.NE.AND UP0, UPT, UR36, 0x2, UPT ;  /* 0x000000022400788c */ /* 0x000fe2000bf05270 */
[----:B------:R-:W-:Y:S01]  /*1580*/  UMOV UR7, 0x40000040 ;  /* 0x4000004000077882 */ /* 0x000fe20000000000 */
[----:B------:R-:W-:Y:S02]  /*1590*/  UMOV UR11, 0x40000040 ;  /* 0x40000040000b7882 */ /* 0x000fe40000000000 */
[----:B------:R-:W-:Y:S01]  /*15a0*/  LEA R0, R0, UR37, 0x2 ;  /* 0x0000002500007c11 */ /* 0x000fe2000f8e10ff */
[----:B------:R-:W-:Y:S01]  /*15b0*/  USEL UR36, UR36, URZ, UP0 ;  /* 0x0000003f24247287 */ /* 0x000fe20008000000 */
[----:B------:R-:W-:Y:S01]  /*15c0*/  UMOV UR15, 0x40000040 ;  /* 0x40000040000f7882 */ /* 0x000fe20000000000 */
[----:B------:R-:W-:-:S02]  /*15d0*/  UMOV UR19, 0x40000040 ;  /* 0x4000004000137882 */ /* 0x000fc40000000000 */
[----:B------:R-:W-:-:S04]  /*15e0*/  ULEA UR6, UR36, UR20, 0xc ;  /* 0x0000001424067291 */ /* 0x000fc8000f8e603f */
[----:B------:R-:W-:Y:S02]  /*15f0*/  UIADD3 UR10, UR6, 0x80, URZ ;  /* 0x00000080060a7890 */ /* 0x000fe4000fffe03f */
[----:B------:R-:W-:Y:S01]  /*1600*/  UIADD3 UR14, UR6, 0x100, URZ ;  /* 0x00000100060e7890 */ /* 0x000fe2000fffe03f */
[----:B------:R-:W0:Y:S01]  /*1610*/  LDS R4, [R0+0x38400] ;  /* 0x0384000000047984 */ /* 0x000e220000000800 */
[----:B------:R-:W-:-:S03]  /*1620*/  UIADD3 UR18, UR6, 0x180, URZ ;  /* 0x0000018006127890 */ /* 0x000fc6000fffe03f */
[----:B------:R1:W2:Y:S02]  /*1630*/  LDS R5, [R0+0x38420] ;  /* 0x0384200000057984 */ /* 0x0002a40000000800 */
[----:B-1----:R-:W-:-:S05]  /*1640*/  IMAD.U32 R0, RZ, RZ, UR36 ;  /* 0x00000024ff007e24 */ /* 0x002fca000f8e00ff */
[----:B------:R-:W-:-:S05]  /*1650*/  @!P1 LEA R0, R0, UR37, 0x3 ;  /* 0x0000002500009c11 */ /* 0x000fca000f8e18ff */
[----:B------:R-:W-:-:S05]  /*1660*/  @!P1 VIADD R0, R0, 0x38860 ;  /* 0x0003886000009836 */ /* 0x000fca0000000000 */
[----:B------:R-:W-:Y:S01]  /*1670*/  @!P1 PRMT R0, RZ, 0x654, R0 ;  /* 0x00000654ff009816 */ /* 0x000fe20000000000 */
        /* <DEDUP_REMOVED lines=127> */
[----:B------:R-:W-:-:S06]  /*1e70*/  FMUL.FTZ R151, R151, R5 ;  /* 0x0000000597977220 */ /* 0x000fcc0000410000 */
[----:B------:R-:W-:-:S06]  /*1e80*/  WARPGROUP.ARRIVE ;  /* 0x00000000000079c5 */ /* 0x000fcc0000000000 */
[----:B------:R-:W-:Y:S01]  /*1e90*/  HGMMA.64x256x16.F32 R24, gdesc[UR4].tnspB, R24, gsb0 ;  /* 0x43e00000041879f0 */ /* 0x000fe20008000818 */
[----:B------:R-:W-:-:S06]  /*1ea0*/  USEL UR6, URZ, 0x1, UP0 ;  /* 0x000000013f067887 */ /* 0x000fcc0008000000 */
[----:B------:R-:W-:Y:S01]  /*1eb0*/  LOP3.LUT R2, R2, UR6, RZ, 0x3c, !PT ;  /* 0x0000000602027c12 */ /* 0x000fe2000f8e3cff */
[----:B------:R-:W-:Y:S02]  /*1ec0*/  WARPGROUP.DEPBAR.LE gsb0, 0x0 ;  /* 0x00008000000079c5 */ /* 0x000fe40000010000 */
[----:B------:R-:W-:-:S15]  /*1ed0*/  WARPGROUP.ARRIVE ;  /* 0x00000000000079c5 */ /* 0x000fde0000000000 */
[----:B------:R-:W-:-:S03]  /*1ee0*/  NOP ;  /* 0x0000000000007918 */ /* 0x000fc60000000000 */
        /* <DEDUP_REMOVED lines=13> */
.L_x_3402:
[----:B------:R-:W-:Y:S01]  /*1fc0*/  BAR.SYNC.DEFER_BLOCKING 0xe, 0x100 ;  /* 0x0384000000007b1d */ /* 0x000fe20000010000 */
[----:B------:R-:W-:Y:S01]  /*1fd0*/  IMAD.U32 R3, RZ, RZ, UR36 ;  /* 0x00000024ff037e24 */ /* 0x000fe2000f8e00ff */
[----:B------:R-:W-:-:S03]  /*1fe0*/  UIADD3 UR36, UR36, 0x1, URZ ;  /* 0x0000000124247890 */ /* 0x000fc6000fffe03f */
[----:B01----:R-:W-:Y:S01]  /*1ff0*/  IMAD R0, R3, 0x40, R16 ;  /* 0x0000004003007824 */ /* 0x003fe200078e0210 */
[----:B------:R-:W-:-:S04]  /*2000*/  UISETP.NE.AND UP0, UPT, UR36, 0x2, UPT ;  /* 0x000000022400788c */ /* 0x000fc8000bf05270 */
[----:B------:R-:W-:Y:S01]  /*2010*/  LEA R4, R0, UR37, 0x2 ;  /* 0x0000002500047c11 */ /* 0x000fe2000f8e10ff */
[----:B------:R-:W-:Y:S02]  /*2020*/  USEL UR4, URZ, 0x1, UP0 ;  /* 0x000000013f047887 */ /* 0x000fe40008000000 */
[----:B------:R-:W-:-:S04]  /*2030*/  USEL UR36, UR36, URZ, UP0 ;  /* 0x0000003f24247287 */ /* 0x000fc80008000000 */
[----:B------:R-:W-:Y:S01]  /*2040*/  LOP3.LUT R2, R2, UR4, RZ, 0x3c, !PT ;  /* 0x0000000402027c12 */ /* 0x000fe2000f8e3cff */
        /* <DEDUP_REMOVED lines=130> */
[----:B------:R-:W-:-:S02]  /*2870*/  IMAD.MOV.U32 R0, RZ, RZ, RZ ;  /* 0x000000ffff007224 */ /* 0x000fc400078e00ff */
[----:B------:R-:W-:Y:S01]  /*2880*/  IMAD.MOV.U32 R3, RZ, RZ, RZ ;  /* 0x000000ffff037224 */ /* 0x000fe200078e00ff */
[----:B------:R-:W-:Y:S06]  /*2890*/  BAR.ARV 0xf, 0x100 ;  /* 0x03c4000000007b1d */ /* 0x000fec0000002000 */
[----:B------:R-:W-:Y:S05]  /*28a0*/  BRA `(.L_x_3404) ;  /* 0x0000006000f07947 */ /* 0x000fea0003800000 */
.L_x_3401:
[----:B------:R-:W0:Y:S02]  /*28b0*/  SHFL.IDX PT, R0, R212, RZ, 0x1f ;  /* 0x00001fffd4007589 */ /* 0x000e2400000e0000 */
[----:B0-----:R-:W-:Y:S01]  /*28c0*/  R2UR UR4, R0 ;  /* 0x00000000000472ca */ /* 0x001fe200000e0000 */
[----:B------:R-:W-:-:S05]  /*28d0*/  VIADD R0, R152, 0x3f ;  /* 0x0000003f98007836 */ /* 0x000fca0000000000 */
[----:B------:R-:W-:-:S04]  /*28e0*/  SHF.R.S32.HI R3, RZ, 0x1f, R0 ;  /* 0x0000001fff037819 */ /* 0x000fc80000011400 */
[----:B------:R-:W-:-:S03]  /*28f0*/  LEA.HI R3, R3, R0, RZ, 0x6 ;  /* 0x0000000003037211 */ /* 0x000fc600078f30ff */
[----:B------:R-:W-:Y:S01]  /*2900*/  ULEA.HI UR5, UR4, UR4, URZ, 0x1 ;  /* 0x0000000404057291 */ /* 0x000fe2000f8f083f */
[----:B------:R-:W-:-:S03]  /*2910*/  SHF.R.S32.HI R153, RZ, 0x6, R3 ;  /* 0x00000006ff997819 */ /* 0x000fc60000011403 */
        /* <DEDUP_REMOVED lines=26> */
.L_x_3405:
[----:B------:R-:W2:Y:S01]  /*2ac0*/  LDL R20, [R1] ;  /* 0x0000000001147983 */ /* 0x000ea20000100800 */
[----:B------:R-:W-:-:S04]  /*2ad0*/  LEA.HI R0, R200, R200, RZ, 0x1 ;  /* 0x000000c8c8007211 */ /* 0x000fc800078f08ff */
[----:B------:R-:W-:-:S05]  /*2ae0*/  LOP3.LUT R3, R0, 0xfffffffe, RZ, 0xc0, !PT ;  /* 0xfffffffe00037812 */ /* 0x000fca00078ec0ff */
[----:B------:R-:W-:-:S05]  /*2af0*/  IMAD.IADD R3, R200, 0x1, -R3 ;  /* 0x00000001c8037824 */ /* 0x000fca00078e0a03 */
[----:B------:R-:W-:-:S04]  /*2b00*/  SHF.L.U32 R4, R3, 0x1f, RZ ;  /* 0x0000001f03047819 */ /* 0x000fc800000006ff */
[----:B------:R-:W0:Y:S01]  /*2b10*/  SYNCS.PHASECHK.TRANS64.TRYWAIT P1, [UR37+0x38800], R4 ;  /* 0x03880004ff0075a7 */ /* 0x000e220008020165 */
[----:B--2---:R-:W-:Y:S01]  /*2b20*/  ISETP.NE.AND P0, PT, R20, RZ, PT ;  /* 0x000000ff1400720c */ /* 0x004fe20003f05270 */
[----:B0-----:R-:W-:-:S12]  /*2b30*/  @!P1 BRA `(.L_x_3406) ;  /* 0x000000dc00489947 */ /* 0x001fd80003800000 */
.L_x_3539:
[----:B------:R-:W-:Y:S05]  /*2b40*/  @P0 BRA `(.L_x_3407) ;  /* 0x0000000000040947 */ /* 0x000fea0003800000 */
[----:B------:R-:W-:Y:S01]  /*2b50*/  BPT.TRAP 0x1 ;  /* 0x000000040000795c */ /* 0x000fe20000300000 */
.L_x_3407:
[----:B0-----:R-:W-:Y:S01]  /*2b60*/  IMAD.U32 R3, RZ, RZ, UR36 ;  /* 0x00000024ff037e24 */ /* 0x001fe2000f8e00ff */
[----:B------:R-:W-:-:S04]  /*2b70*/  SHF.L.U32 R6, R2, 0x1f, RZ ;  /* 0x0000001f02067819 */ /* 0x000fc800000006ff */
[----:B------:R-:W-:-:S04]  /*2b80*/  LEA R3, R3, UR37, 0x3 ;  /* 0x0000002503037c11 */ /* 0x000fc8000f8e18ff */
[----:B------:R0:W1:Y:S01]  /*2b90*/  SYNCS.PHASECHK.TRANS64.TRYWAIT P1, [R3+URZ+0x38830], R6 ;  /* 0x03883006030075a7 */ /* 0x000062000802017f */
[----:B------:R-:W-:Y:S05]  /*2ba0*/  @P0 BRA `(.L_x_3408) ;  /* 0x0000000000040947 */ /* 0x000fea0003800000 */
[----:B------:R-:W-:Y:S01]  /*2bb0*/  BPT.TRAP 0x1 ;  /* 0x000000040000795c */ /* 0x000fe20000300000 */
.L_x_3408:
[----:B-1----:R-:W-:Y:S05]  /*2bc0*/  @P1 BRA `(.L_x_3409) ;  /* 0x0000000000081947 */ /* 0x002fea0003800000 */
[----:B------:R-:W1:Y:S02]  /*2bd0*/  SYNCS.PHASECHK.TRANS64.TRYWAIT P1, [R3+URZ+0x38830], R6 ;  /* 0x03883006030075a7 */ /* 0x000e64000802017f */
[----:B-1----:R-:W-:Y:S05]  /*2be0*/  @!P1 BRA `(.L_x_3410) ;  /* 0x000000dc00349947 */ /* 0x002fea0003800000 */
.L_x_3409:
[----:B------:R-:W-:-:S04]  /*2bf0*/  UIADD3 UR4, UR37, 0x22400, URZ ;  /* 0x0002240025047890 */ /* 0x000fc8000fffe03f */
[----:B------:R-:W-:-:S04]  /*2c00*/  USHF.R.U32.HI UR4, URZ, 0x4, UR4 ;  /* 0x000000043f047899 */ /* 0x000fc80008011604 */
[----:B------:R-:W-:-:S06]  /*2c10*/  ULOP3.LUT UR4, UR4, 0x3fff, URZ, 0xc0, !UPT ;  /* 0x00003fff04047892 */ /* 0x000fcc000f8ec03f */
[----:B------:R-:W-:Y:S01]  /*2c20*/  IMAD.U32 R0, RZ, RZ, UR4 ;  /* 0x00000004ff007e24 */ /* 0x000fe2000f8e00ff */
[----:B------:R-:W-:Y:S05]  /*2c30*/  WARPSYNC.ALL ;  /* 0x0000000000007948 */ /* 0x000fea0003800000 */
[----:B------:R-:W-:-:S04]  /*2c40*/  LOP3.LUT R0, R0, 0x10000, RZ, 0xfc, !PT ;  /* 0x0001000000007812 */ /* 0x000fc800078efcff */
        /* <DEDUP_REMOVED lines=10> */
[----:B------:R-:W-:-:S02]  /*2cf0*/  UMOV UR13, 0x40000040 ;  /* 0x40000040000d7882 */ /* 0x000fc40000000000 */
[----:B------:R-:W-:Y:S02]  /*2d00*/  ULEA UR6, UR36, UR6, 0x9 ;  /* 0x0000000624067291 */ /* 0x000fe4000f8e483f */
[----:B------:R-:W-:Y:S02]  /*2d10*/  ULOP3.LUT UR4, UR4, 0x10000, URZ, 0xfc, !UPT ;  /* 0x0001000004047892 */ /* 0x000fe4000f8efc3f */
[----:B------:R-:W-:Y:S02]  /*2d20*/  UIADD3 UR10, UR6, 0x2, URZ ;  /* 0x00000002060a7890 */ /* 0x000fe4000fffe03f */
[----:B------:R-:W-:Y:S02]  /*2d30*/  UIADD3 UR8, UR4, 0x2, URZ ;  /* 0x0000000204087890 */ /* 0x000fe4000fffe03f */
[----:B------:R-:W-:Y:S02]  /*2d40*/  UIADD3 UR14, UR6, 0x4, URZ ;  /* 0x00000004060e7890 */ /* 0x000fe4000fffe03f */
[----:B------:R-:W-:-:S02]  /*2d50*/  UIADD3 UR12, UR4, 0x4, URZ ;  /* 0x00000004040c7890 */ /* 0x000fc4000fffe03f */
[----:B------:R-:W-:Y:S01]  /*2d60*/  HGMMA.64x64x16.F32 R24, gdesc[UR4], RZ, !UPT, gsb0 ;  /* 0x00e00000041879f0 */ /* 0x000fe2000c0008ff */
[----:B------:R-:W-:Y:S02]  /*2d70*/  UIADD3 UR18, UR6, 0x6, URZ ;  /* 0x0000000606127890 */ /* 0x000fe4000fffe03f */
[----:B------:R-:W-:Y:S01]  /*2d80*/  UIADD3 UR16, UR4, 0x6, URZ ;  /* 0x0000000604107890 */ /* 0x000fe2000fffe03f */
[----:B------:R-:W-:Y:S01]  /*2d90*/  UMOV UR19, 0x40000040 ;  /* 0x4000004000137882 */ /* 0x000fe20000000000 */
[----:B------:R-:W-:Y:S01]  /*2da0*/  UMOV UR17, 0x40000040 ;  /* 0x4000004000117882 */ /* 0x000fe20000000000 */
        /* <DEDUP_REMOVED lines=10> */
[----:B------:R-:W2:Y:S02]  /*2e50*/  SYNCS.PHASECHK.TRANS64.TRYWAIT P1, [UR37+0x38810], R4 ;  /* 0x03881004ff0075a7 */ /* 0x000ea40008020165 */
[----:B--2---:R-:W-:Y:S05]  /*2e60*/  @!P1 BRA `(.L_x_3411) ;  /* 0x000000d800a89947 */ /* 0x004fea0003800000 */
.L_x_3540:
[----:B------:R-:W-:Y:S05]  /*2e70*/  @P0 BRA `(.L_x_3412) ;  /* 0x0000000000040947 */ /* 0x000fea0003800000 */
[----:B------:R-:W-:Y:S01]  /*2e80*/  BPT.TRAP 0x1 ;  /* 0x000000040000795c */ /* 0x000fe20000300000 */
.L_x_3412:
[----:B------:R3:W4:Y:S01]  /*2e90*/  SYNCS.PHASECHK.TRANS64.TRYWAIT P1, [R3+URZ+0x38850], R6 ;  /* 0x03885006030075a7 */ /* 0x000722000802017f */
[----:B------:R-:W-:Y:S05]  /*2ea0*/  @P0 BRA `(.L_x_3413) ;  /* 0x0000000000040947 */ /* 0x000fea0003800000 */
[----:B------:R-:W-:Y:S01]  /*2eb0*/  BPT.TRAP 0x1 ;  /* 0x000000040000795c */ /* 0x000fe20000300000 */
.L_x_3413:
[----:B----4-:R-:W-:Y:S05]  /*2ec0*/  @P1 BRA `(.L_x_3414) ;  /* 0x0000000000081947 */ /* 0x010fea0003800000 */
[----:B------:R-:W4:Y:S02]  /*2ed0*/  SYNCS.PHASECHK.TRANS64.TRYWAIT P1, [R3+URZ+0x38850], R6 ;  /* 0x03885006030075a7 */ /* 0x000f24000802017f */
[----:B----4-:R-:W-:Y:S05]  /*2ee0*/  @!P1 BRA `(.L_x_3415) ;  /* 0x000000d800a09947 */ /* 0x010fea0003800000 */
.L_x_3414:
[----:B------:R-:W-:Y:S01]  /*2ef0*/  UIADD3 UR4, UR37, 0x400, URZ ;  /* 0x0000040025047890 */ /* 0x000fe2000fffe03f */
[----:B------:R-:W-:Y:S01]  /*2f00*/  WARPGROUP.ARRIVE ;  /* 0x00000000000079c5 */ /* 0x000fe20000000000 */
[----:B------:R-:W-:-:S05]  /*2f10*/  UIADD3 UR5, UR37, 0x26400, URZ ;  /* 0x0002640025057890 */ /* 0x000fca000fffe03f */
[----:B--2---:R-:W2:Y:S01]  /*2f20*/  S2R R4, SR_TID.X ;  /* 0x0000000000047919 */ /* 0x004ea20000002100 */
[----:B------:R-:W-:Y:S01]  /*2f30*/  USHF.R.U32.HI UR4, URZ, 0x4, UR4 ;  /* 0x000000043f047899 */ /* 0x000fe20008011604 */
[----:B------:R-:W-:Y:S01]  /*2f40*/  IMAD R5, R153, -0x40, R152 ;  /* 0xffffffc099057824 */ /* 0x000fe200078e0298 */
[----:B------:R-:W-:Y:S01]  /*2f50*/  USHF.R.U32.HI UR5, URZ, 0x4, UR5 ;  /* 0x000000043f057899 */ /* 0x000fe20008011605 */
[----:B------:R-:W5:Y:S01]  /*2f60*/  S2R R57, SR_TID.X ;  /* 0x0000000000397919 */ /* 0x000f620000002100 */
[----:B------:R-:W-:Y:S02]  /*2f70*/  ULOP3.LUT UR4, UR4, 0x3fff, URZ, 0xc0, !UPT ;  /* 0x00003fff04047892 */ /* 0x000fe4000f8ec03f */
[----:B------:R-:W-:Y:S01]  /*2f80*/  ULOP3.LUT UR5, UR5, 0x3fff, URZ, 0xc0, !UPT ;  /* 0x00003fff05057892 */ /* 0x000fe2000f8ec03f */
[----:B------:R-:W-:Y:S01]  /*2f90*/  IADD3 R5, -R18, 0x40, R5 ;  /* 0x0000004012057810 */ /* 0x000fe20007ffe105 */
[----:B------:R-:W-:Y:S02]  /*2fa0*/  ULOP3.LUT UR4, UR4, 0x10000, URZ, 0xfc, !UPT ;  /* 0x0001000004047892 */ /* 0x000fe4000f8efc3f */
[----:B------:R-:W-:Y:S01]  /*2fb0*/  ULOP3.LUT UR6, UR5, 0x10000, URZ, 0xfc, !UPT ;  /* 0x0001000005067892 */ /* 0x000fe2000f8efc3f */
[C---:B------:R-:W-:Y:S01]  /*2fc0*/  ISETP.GT.AND P1, PT, R5.reuse, RZ, PT ;  /* 0x000000ff0500720c */ /* 0x040fe20003f24270 */
[----:B------:R-:W-:Y:S01]  /*2fd0*/  ULEA UR5, UR36, UR4, 0xc ;  /* 0x0000000424057291 */ /* 0x000fe2000f8e603f */
[C---:B------:R-:W-:Y:S01]  /*2fe0*/  ISETP.GT.AND P2, PT, R5.reuse, 0x1, PT ;  /* 0x000000010500780c */ /* 0x040fe20003f44270 */
[----:B------:R-:W-:Y:S01]  /*2ff0*/  UMOV UR21, 0x40000040 ;  /* 0x4000004000157882 */ /* 0x000fe20000000000 */
[----:B------:R-:W-:Y:S01]  /*3000*/  UMOV UR23, 0x40000040 ;  /* 0x4000004000177882 */ /* 0x000fe20000000000 */
[----:B------:R-:W-:Y:S01]  /*3010*/  UIADD3 UR14, UR6, 0x800, URZ ;  /* 0x00000800060e7890 */ /* 0x000fe2000fffe03f */
[C---:B------:R-:W-:Y:S01]  /*3020*/  ISETP.GT.AND P3, PT, R5.reuse, 0x8, PT ;  /* 0x000000080500780c */ /* 0x040fe20003f64270 */
[----:B------:R-:W-:Y:S01]  /*3030*/  UMOV UR20, UR6 ;  /* 0x0000000600147c82 */ /* 0x000fe20008000000 */
[----:B------:R-:W-:Y:S01]  /*3040*/  UMOV UR22, UR5 ;  /* 0x0000000500167c82 */ /* 0x000fe20008000000 */
[----:B------:R-:W-:Y:S01]  /*3050*/  UIADD3 UR15, UR5, 0x800, URZ ;  /* 0x00000800050f7890 */ /* 0x000fe2000fffe03f */
[----:B------:R-:W-:Y:S01]  /*3060*/  HGMMA.64x64x16.F32 R24, gdesc[UR20], R24, gsb0 ;  /* 0x00e00000141879f0 */ /* 0x000fe20008000818 */
[----:B------:R-:W-:Y:S01]  /*3070*/  UIADD3 UR20, UR6, 0x2, URZ ;  /* 0x0000000206147890 */ /* 0x000fe2000fffe03f */
[C---:B------:R-:W-:Y:S01]  /*3080*/  ISETP.GT.AND P4, PT, R5.reuse, 0x9, PT ;  /* 0x000000090500780c */ /* 0x040fe20003f84270 */
[----:B------:R-:W-:Y:S01]  /*3090*/  UIADD3 UR22, UR5, 0x2, URZ ;  /* 0x0000000205167890 */ /* 0x000fe2000fffe03f */
[C---:B------:R-:W-:Y:S01]  /*30a0*/  ISETP.GT.AND P5, PT, R5.reuse, 0x10, PT ;  /* 0x000000100500780c */ /* 0x040fe20003fa4270 */
[----:B------:R-:W-:Y:S01]  /*30b0*/  UMOV UR21, 0x40000040 ;  /* 0x4000004000157882 */ /* 0x000fe20000000000 */
[----:B------:R-:W-:Y:S01]  /*30c0*/  UMOV UR23, 0x40000040 ;  /* 0x4000004000177882 */ /* 0x000fe20000000000 */
[----:B------:R-:W-:-:S02]  /*30d0*/  ISETP.GT.AND P6, PT, R5, 0x11, PT ;  /* 0x000000110500780c */ /* 0x000fc40003fc4270 */
[----:B--2---:R-:W-:Y:S02]  /*30e0*/  SHF.R.U32.HI R4, RZ, 0x7, R4 ;  /* 0x00000007ff047819 */ /* 0x004fe40000011604 */
[----:B-----5:R-:W-:-:S04]  /*30f0*/  LOP3.LUT R57, R57, 0x7f, RZ, 0xc0, !PT ;  /* 0x0000007f39397812 */ /* 0x020fc800078ec0ff */
[----:B------:R-:W2:Y:S02]  /*3100*/  SHFL.IDX PT, R4, R4, RZ, 0x1f ;  /* 0x00001fff04047589 */ /* 0x000ea400000e0000 */
[----:B--2---:R-:W-:-:S13]  /*3110*/  R2UR UR7, R4 ;  /* 0x00000000040772ca */ /* 0x004fda00000e0000 */
[----:B------:R-:W-:-:S03]  /*3120*/  UISETP.GT.AND UP0, UPT, UR7, 0x7f, UPT ;  /* 0x0000007f0700788c */ /* 0x000fc6000bf04270 */
[----:B------:R-:W-:Y:S01]  /*3130*/  UMOV UR7, 0x4 ;  /* 0x0000000400077882 */ /* 0x000fe20000000000 */
[----:B------:R-:W-:Y:S02]  /*3140*/  USEL UR11, URZ, 0x2, !UP0 ;  /* 0x000000023f0b7887 */ /* 0x000fe4000c000000 */
[----:B------:R-:W-:Y:S02]  /*3150*/  USEL UR10, UR7, 0x2, UP0 ;  /* 0x00000002070a7887 */ /* 0x000fe40008000000 */
[----:B------:R-:W-:Y:S01]  /*3160*/  USEL UR7, UR7, 0x6, !UP0 ;  /* 0x0000000607077887 */ /* 0x000fe2000c000000 */
[----:B------:R-:W-:Y:S02]  /*3170*/  WARPGROUP.DEPBAR.LE gsb0, 0x0 ;  /* 0x00008000000079c5 */ /* 0x000fe40000010000 */
[----:B------:R-:W-:-:S06]  /*3180*/  WARPGROUP.ARRIVE ;  /* 0x00000000000079c5 */ /* 0x000fcc0000000000 */
[----:B------:R-:W-:Y:S01]  /*3190*/  HGMMA.64x64x16.F32 R24, gdesc[UR20], R24, gsb0 ;  /* 0x00e00000141879f0 */ /* 0x000fe20008000818 */
[----:B------:R-:W-:Y:S02]  /*31a0*/  UIADD3 UR20, UR6, 0x4, URZ ;  /* 0x0000000406147890 */ /* 0x000fe4000fffe03f */
[----:B------:R-:W-:Y:S01]  /*31b0*/  UIADD3 UR22, UR5, 0x4, URZ ;  /* 0x0000000405167890 */ /* 0x000fe2000fffe03f */
[----:B------:R-:W-:Y:S01]  /*31c0*/  UMOV UR21, 0x40000040 ;  /* 0x4000004000157882 */ /* 0x000fe20000000000 */
[----:B------:R-:W-:Y:S01]  /*31d0*/  UMOV UR23, 0x40000040 ;  /* 0x4000004000177882 */ /* 0x000fe20000000000 */
        /* <DEDUP_REMOVED lines=94> */
[----:B------:R-:W-:Y:S02]  /*37c0*/  UIADD3 UR20, UR11, UR14, URZ ;  /* 0x0000000e0b147290 */ /* 0x000fe4000fffe03f */
[----:B------:R-:W-:Y:S01]  /*37d0*/  UIADD3 UR22, UR11, UR15, URZ ;  /* 0x0000000f0b167290 */ /* 0x000fe2000fffe03f */
        /* <DEDUP_REMOVED lines=16> */
[----:B------:R-:W-:Y:S01]  /*38e0*/  UMOV UR14, 0x28 ;  /* 0x00000028000e7882 */ /* 0x000fe20000000000 */
[----:B------:R-:W-:Y:S01]  /*38f0*/  UMOV UR15, 0xa00 ;  /* 0x00000a00000f7882 */ /* 0x000fe20000000000 */
[----:B------:R-:W-:Y:S02]  /*3900*/  USEL UR14, UR14, 0x26, UP0 ;  /* 0x000000260e0e7887 */ /* 0x000fe40008000000 */
[----:B------:R-:W-:-:S02]  /*3910*/  USEL UR15, UR15, 0x980, UP0 ;  /* 0x000009800f0f7887 */ /* 0x000fc40008000000 */
[----:B------:R-:W-:Y:S02]  /*3920*/  ULOP3.LUT UR14, UR14, 0x6, URZ, 0xc0, !UPT ;  /* 0x000000060e0e7892 */ /* 0x000fe4000f8ec03f */
[----:B------:R-:W-:Y:S01]  /*3930*/  ULOP3.LUT UR15, UR15, 0xa00, URZ, 0xc0, !UPT ;  /* 0x00000a000f0f7892 */ /* 0x000fe2000f8ec03f */
[----:B------:R-:W-:Y:S02]  /*3940*/  WARPGROUP.DEPBAR.LE gsb0, 0x0 ;  /* 0x00008000000079c5 */ /* 0x000fe40000010000 */
[----:B------:R-:W-:-:S06]  /*3950*/  WARPGROUP.ARRIVE ;  /* 0x00000000000079c5 */ /* 0x000fcc0000000000 */
[----:B------:R-:W-:Y:S01]  /*3960*/  HGMMA.64x64x16.F32 R24, gdesc[UR20], R24, gsb0 ;  /* 0x00e00000141879f0 */ /* 0x000fe20008000818 */
[----:B------:R-:W-:Y:S02]  /*3970*/  UIADD3 UR20, UR14, UR15, UR6 ;  /* 0x0000000f0e147290 */ /* 0x000fe4000fffe006 */
[----:B------:R-:W-:Y:S01]  /*3980*/  UIADD3 UR22, UR14, UR15, UR5 ;  /* 0x0000000f0e167290 */ /* 0x000fe2000fffe005 */
[----:B------:R-:W-:Y:S01]  /*3990*/  UMOV UR21, 0x40000040 ;  /* 0x4000004000157882 */ /* 0x000fe20000000000 */
[----:B------:R-:W-:Y:S01]  /*39a0*/  UMOV UR23, 0x40000040 ;  /* 0x4000004000177882 */ /* 0x000fe20000000000 */
[----:B------:R-:W-:Y:S02]  /*39b0*/  UIADD3 UR14, UR6, 0xa00, URZ ;  /* 0x00000a00060e7890 */ /* 0x000fe4000fffe03f */
[----:B------:R-:W-:Y:S01]  /*39c0*/  UIADD3 UR15, UR5, 0xa00, URZ ;  /* 0x00000a00050f7890 */ /* 0x000fe2000fffe03f */
        /* <DEDUP_REMOVED lines=87> */
[----:B------:R-:W-:Y:S02]  /*3f40*/  UMOV UR10, 0x1000 ;  /* 0x00001000000a7882 */ /* 0x000fe40000000000 */
[----:B------:R-:W-:-:S04]  /*3f50*/  USEL UR10, UR10, 0xf80, UP0 ;  /* 0x00000f800a0a7887 */ /* 0x000fc80008000000 */
[----:B------:R-:W-:Y:S01]  /*3f60*/  ULOP3.LUT UR10, UR10, 0x1e00, URZ, 0xc0, !UPT ;  /* 0x00001e000a0a7892 */ /* 0x000fe2000f8ec03f */
        /* <DEDUP_REMOVED lines=9> */
[----:B------:R-:W-:-:S04]  /*4000*/  USEL UR7, UR7, 0x3e, UP0 ;  /* 0x0000003e07077887 */ /* 0x000fc80008000000 */
        /* <DEDUP_REMOVED lines=8> */
[----:B------:R-:W-:Y:S01]  /*4090*/  ULDC UR5, c[0x0][0xad0] ;  /* 0x0002b40000057ab9 */ /* 0x000fe20000000800 */
[----:B------:R-:W-:Y:S01]  /*40a0*/  ULDC UR7, c[0x0][0xa80] ;  /* 0x0002a00000077ab9 */ /* 0x000fe20000000800 */
        /* <DEDUP_REMOVED lines=27> */
[----:B--2---:R-:W-:Y:S01]  /*4260*/  FSEL R24, R24, -INF , P1 ;  /* 0xff80000018187808 */ /* 0x004fe20000800000 */
[----:B------:R-:W-:Y:S01]  /*4270*/  FMUL.FTZ R48, R48, UR5 ;  /* 0x0000000530307c20 */ /* 0x000fe20008410000 */
[----:B------:R-:W-:Y:S01]  /*4280*/  FMUL.FTZ R42, R42, UR5 ;  /* 0x000000052a2a7c20 */ /* 0x000fe20008410000 */
[----:B------:R-:W-:Y:S01]  /*4290*/  FMUL.FTZ R49, R49, UR5 ;  /* 0x0000000531317c20 */ /* 0x000fe20008410000 */
[----:B------:R-:W-:Y:S01]  /*42a0*/  FMUL.FTZ R43, R43, UR5 ;  /* 0x000000052b2b7c20 */ /* 0x000fe20008410000 */
[----:B------:R-:W-:Y:S01]  /*42b0*/  FMUL.FTZ R52, R52, UR5 ;  /* 0x0000000534347c20 */ /* 0x000fe20008410000 */
[----:B------:R-:W-:Y:S01]  /*42c0*/  FMUL.FTZ R53, R53, UR5 ;  /* 0x0000000535357c20 */ /* 0x000fe20008410000 */
[----:B------:R-:W2:Y:S01]  /*42d0*/  MUFU.TANH R29, R29 ;  /* 0x0000001d001d7308 */ /* 0x000ea20000002400 */
[----:B-----5:R-:W-:Y:S01]  /*42e0*/  FSEL R25, R25, -INF , P2 ;  /* 0xff80000019197808 */ /* 0x020fe20001000000 */
[----:B------:R-:W-:Y:S01]  /*42f0*/  FMUL.FTZ R46, R46, UR5 ;  /* 0x000000052e2e7c20 */ /* 0x000fe20008410000 */
[----:B------:R-:W-:Y:S01]  /*4300*/  FMUL.FTZ R47, R47, UR5 ;  /* 0x000000052f2f7c20 */ /* 0x000fe20008410000 */
[----:B------:R-:W-:Y:S01]  /*4310*/  FMUL.FTZ R50, R50, UR5 ;  /* 0x0000000532327c20 */ /* 0x000fe20008410000 */
[----:B------:R-:W-:Y:S01]  /*4320*/  FMNMX.FTZ R7, R24, R25, !PT ;  /* 0x0000001918077209 */ /* 0x000fe20007810000 */
[----:B------:R-:W-:Y:S01]  /*4330*/  FMUL.FTZ R51, R51, UR5 ;  /* 0x0000000533337c20 */ /* 0x000fe20008410000 */
[----:B------:R-:W-:Y:S01]  /*4340*/  FMUL.FTZ R54, R54, UR5 ;  /* 0x0000000536367c20 */ /* 0x000fe20008410000 */
[----:B------:R-:W5:Y:S01]  /*4350*/  MUFU.TANH R32, R32 ;  /* 0x0000002000207308 */ /* 0x000f620000002400 */
[----:B0-----:R-:W-:Y:S01]  /*4360*/  FSEL R28, R28, -INF , P3 ;  /* 0xff8000001c1c7808 */ /* 0x001fe20001800000 */
[----:B------:R-:W-:-:S03]  /*4370*/  FMUL.FTZ R55, R55, UR5 ;  /* 0x0000000537377c20 */ /* 0x000fc60008410000 */
[----:B------:R-:W-:-:S03]  /*4380*/  FMNMX.FTZ R7, R28, R7, !PT ;  /* 0x000000071c077209 */ /* 0x000fc60007810000 */
[----:B------:R-:W0:Y:S01]  /*4390*/  MUFU.TANH R26, R26 ;  /* 0x0000001a001a7308 */ /* 0x000e220000002400 */
[----:B--2---:R-:W-:-:S04]  /*43a0*/  FSEL R10, R29, -INF , P4 ;  /* 0xff8000001d0a7808 */ /* 0x004fc80002000000 */
[----:B------:R-:W-:-:S03]  /*43b0*/  FMNMX.FTZ R7, R10, R7, !PT ;  /* 0x000000070a077209 */ /* 0x000fc60007810000 */
[----:B------:R-:W2:Y:S01]  /*43c0*/  MUFU.TANH R33, R33 ;  /* 0x0000002100217308 */ /* 0x000ea20000002400 */
[----:B-----5:R-:W-:-:S04]  /*43d0*/  FSEL R32, R32, -INF , P5 ;  /* 0xff80000020207808 */ /* 0x020fc80002800000 */
[----:B------:R-:W-:-:S03]  /*43e0*/  FMNMX.FTZ R7, R32, R7, !PT ;  /* 0x0000000720077209 */ /* 0x000fc60007810000 */
[----:B------:R-:W5:Y:S01]  /*43f0*/  MUFU.TANH R27, R27 ;  /* 0x0000001b001b7308 */ /* 0x000f620000002400 */
[----:B0-----:R-:W-:Y:S02]  /*4400*/  FSEL R26, R26, -INF , P1 ;  /* 0xff8000001a1a7808 */ /* 0x001fe40000800000 */
[----:B------:R-:W-:-:S05]  /*4410*/  ISETP.GT.AND P1, PT, R5, 0x18, PT ;  /* 0x000000180500780c */ /* 0x000fca0003f24270 */
[----:B------:R-:W0:Y:S01]  /*4420*/  MUFU.TANH R36, R36 ;  /* 0x0000002400247308 */ /* 0x000e220000002400 */
[----:B--2---:R-:W-:-:S04]  /*4430*/  FSEL R12, R33, -INF , P6 ;  /* 0xff800000210c7808 */ /* 0x004fc80003000000 */
[----:B------:R-:W-:-:S03]  /*4440*/  FMNMX.FTZ R7, R12, R7, !PT ;  /* 0x000000070c077209 */ /* 0x000fc60007810000 */
[----:B------:R-:W2:Y:S01]  /*4450*/  MUFU.TANH R30, R30 ;  /* 0x0000001e001e7308 */ /* 0x000ea20000002400 */
[----:B-----5:R-:W-:Y:S02]  /*4460*/  FSEL R27, R27, -INF , P2 ;  /* 0xff8000001b1b7808 */ /* 0x020fe40001000000 */
[----:B------:R-:W-:-:S05]  /*4470*/  ISETP.GT.AND P2, PT, R5, 0x19, PT ;  /* 0x000000190500780c */ /* 0x000fca0003f44270 */
[----:B------:R-:W5:Y:S01]  /*4480*/  MUFU.TANH R37, R37 ;  /* 0x0000002500257308 */ /* 0x000f620000002400 */
[----:B0-----:R-:W-:-:S04]  /*4490*/  FSEL R14, R36, -INF , P1 ;  /* 0xff800000240e7808 */ /* 0x001fc80000800000 */
[----:B------:R-:W-:-:S03]  /*44a0*/  FMNMX.FTZ R7, R14, R7, !PT ;  /* 0x000000070e077209 */ /* 0x000fc60007810000 */
[----:B------:R-:W0:Y:S01]  /*44b0*/  MUFU.TANH R31, R31 ;  /* 0x0000001f001f7308 */ /* 0x000e220000002400 */
[----:B--2---:R-:W-:Y:S02]  /*44c0*/  FSEL R30, R30, -INF , P3 ;  /* 0xff8000001e1e7808 */ /* 0x004fe40001800000 */
[----:B------:R-:W-:-:S05]  /*44d0*/  ISETP.GT.AND P3, PT, R5, 0x20, PT ;  /* 0x000000200500780c */ /* 0x000fca0003f64270 */
        /* <DEDUP_REMOVED lines=41> */
[----:B------:R-:W-:Y:S02]  /*4770*/  ISETP.GT.AND P4, PT, R5, 0x39, PT ;  /* 0x000000390500780c */ /* 0x000fe40003f84270 */
[----:B------:R-:W-:-:S03]  /*4780*/  FMNMX.FTZ R5, R26, R27, !PT ;  /* 0x0000001b1a057209 */ /* 0x000fc60007810000 */
[----:B------:R-:W0:Y:S01]  /*4790*/  MUFU.TANH R46, R46 ;  /* 0x0000002e002e7308 */ /* 0x000e220000002400 */
[----:B--2---:R-:W-:Y:S02]  /*47a0*/  FSEL R52, R52, -INF , P3 ;  /* 0xff80000034347808 */ /* 0x004fe40001800000 */
[----:B------:R-:W-:Y:S02]  /*47b0*/  FMNMX.FTZ R5, R30, R5, !PT ;  /* 0x000000051e057209 */ /* 0x000fe40007810000 */
[----:B------:R-:W-:Y:S02]  /*47c0*/  FMNMX.FTZ R7, R52, R7, !PT ;  /* 0x0000000734077209 */ /* 0x000fe40007810000 */
[----:B------:R-:W-:Y:S01]  /*47d0*/  FMNMX.FTZ R5, R56, R5, !PT ;  /* 0x0000000538057209 */ /* 0x000fe20007810000 */
[----:B------:R-:W2:Y:S01]  /*47e0*/  MUFU.TANH R47, R47 ;  /* 0x0000002f002f7308 */ /* 0x000ea20000002400 */
[----:B-----5:R-:W-:Y:S02]  /*47f0*/  FSEL R72, R53, -INF , P4 ;  /* 0xff80000035487808 */ /* 0x020fe40002000000 */
[----:B------:R-:W-:-:S02]  /*4800*/  FMNMX.FTZ R5, R34, R5, !PT ;  /* 0x0000000522057209 */ /* 0x000fc40007810000 */
[----:B------:R-:W-:Y:S02]  /*4810*/  FMNMX.FTZ R7, R72, R7, !PT ;  /* 0x0000000748077209 */ /* 0x000fe40007810000 */
[----:B------:R-:W-:Y:S01]  /*4820*/  FMNMX.FTZ R5, R36, R5, !PT ;  /* 0x0000000524057209 */ /* 0x000fe20007810000 */
[----:B------:R-:W5:Y:S01]  /*4830*/  MUFU.TANH R50, R50 ;  /* 0x0000003200327308 */ /* 0x000f620000002400 */
[----:B0-----:R-:W-:Y:S01]  /*4840*/  FSEL R46, R46, -INF , P5 ;  /* 0xff8000002e2e7808 */ /* 0x001fe20002800000 */
[----:B------:R-:W0:Y:S01]  /*4850*/  SHFL.BFLY PT, R4, R7, 0x2, 0x1f ;  /* 0x0c401f0007047f89 */ /* 0x000e2200000e0000 */
[----:B------:R-:W-:-:S04]  /*4860*/  FMNMX.FTZ R5, R38, R5, !PT ;  /* 0x0000000526057209 */ /* 0x000fc80007810000 */
[----:B------:R-:W-:Y:S01]  /*4870*/  FMNMX.FTZ R5, R40, R5, !PT ;  /* 0x0000000528057209 */ /* 0x000fe20007810000 */
[----:B------:R-:W-:Y:S01]  /*4880*/  MUFU.TANH R51, R51 ;  /* 0x0000003300337308 */ /* 0x000fe20000002400 */
[----:B--2---:R-:W-:Y:S02]  /*4890*/  FSEL R48, R47, -INF , P6 ;  /* 0xff8000002f307808 */ /* 0x004fe40003000000 */
[----:B------:R-:W-:-:S04]  /*48a0*/  FMNMX.FTZ R5, R42, R5, !PT ;  /* 0x000000052a057209 */ /* 0x000fc80007810000 */
[----:B------:R-:W-:Y:S01]  /*48b0*/  FMNMX.FTZ R5, R44, R5, !PT ;  /* 0x000000052c057209 */ /* 0x000fe20007810000 */
[----:B------:R-:W2:Y:S01]  /*48c0*/  MUFU.TANH R54, R54 ;  /* 0x0000003600367308 */ /* 0x000ea20000002400 */
[----:B-----5:R-:W-:Y:S02]  /*48d0*/  FSEL R50, R50, -INF , P1 ;  /* 0xff80000032327808 */ /* 0x020fe40000800000 */
[----:B------:R-:W-:-:S04]  /*48e0*/  FMNMX.FTZ R5, R46, R5, !PT ;  /* 0x000000052e057209 */ /* 0x000fc80007810000 */
[----:B------:R-:W-:Y:S01]  /*48f0*/  FMNMX.FTZ R5, R48, R5, !PT ;  /* 0x0000000530057209 */ /* 0x000fe20007810000 */
[----:B------:R-:W5:Y:S01]  /*4900*/  MUFU.TANH R55, R55 ;  /* 0x0000003700377308 */ /* 0x000f620000002400 */
[----:B0-----:R-:W-:Y:S01]  /*4910*/  FMNMX.FTZ R4, R7, R4, !PT ;  /* 0x0000000407047209 */ /* 0x001fe20007810000 */
[----:B------:R-:W-:Y:S01]  /*4920*/  IMAD.U32 R7, RZ, RZ, UR7 ;  /* 0x00000007ff077e24 */ /* 0x000fe2000f8e00ff */
[----:B------:R-:W-:Y:S01]  /*4930*/  FMNMX.FTZ R5, R50, R5, !PT ;  /* 0x0000000532057209 */ /* 0x000fe20007810000 */
[----:B------:R-:W-:Y:S02]  /*4940*/  ULOP3.LUT UR7, UR44, 0x2000000, URZ, 0xfc, !UPT ;  /* 0x020000002c077892 */ /* 0x000fe4000f8efc3f */
[----:B------:R-:W0:Y:S01]  /*4950*/  SHFL.BFLY PT, R9, R4, 0x1, 0x1f ;  /* 0x0c201f0004097f89 */ /* 0x000e2200000e0000 */
[----:B--2---:R-:W-:Y:S01]  /*4960*/  FSEL R54, R54, -INF , P3 ;  /* 0xff80000036367808 */ /* 0x004fe20001800000 */
[----:B------:R-:W-:-:S04]  /*4970*/  ULEA UR10, UR36, UR7, 0xc ;  /* 0x00000007240a7291 */ /* 0x000fc8000f8e603f */
[----:B------:R-:W-:Y:S01]  /*4980*/  UIADD3 UR14, UR10, 0x80, URZ ;  /* 0x000000800a0e7890 */ /* 0x000fe2000fffe03f */
[----:B-----5:R-:W-:Y:S02]  /*4990*/  FSEL R70, R55, -INF , P4 ;  /* 0xff80000037467808 */ /* 0x020fe40002000000 */
[----:B0-----:R-:W-:-:S04]  /*49a0*/  FMNMX.FTZ R4, R4, R9, !PT ;  /* 0x0000000904047209 */ /* 0x001fc80007810000 */
[C---:B------:R-:W-:Y:S01]  /*49b0*/  FSETP.NEU.FTZ.AND P5, PT, R4.reuse, -INF , PT ;  /* 0xff8000000400780b */ /* 0x040fe20003fbd000 */
[----:B-1-34-:R-:W-:-:S05]  /*49c0*/  FMUL.FTZ R6, R4, R7 ;  /* 0x0000000704067220 */ /* 0x01afca0000410000 */
[----:B------:R-:W-:-:S05]  /*49d0*/  FSEL R29, R6, RZ, P5 ;  /* 0x000000ff061d7208 */ /* 0x000fca0002800000 */
[-CC-:B------:R-:W-:Y:S01]  /*49e0*/  FFMA.FTZ R6, R24, R7.reuse, -R29.reuse ;  /* 0x0000000718067223 */ /* 0x180fe2000001081d */
[----:B------:R-:W-:Y:S01]  /*49f0*/  FSEL R24, R51, -INF , P2 ;  /* 0xff80000033187808 */ /* 0x000fe20001000000 */
        /* <DEDUP_REMOVED lines=14> */
[-CC-:B------:R-:W-:Y:S01]  /*4ae0*/  FFMA.FTZ R154, R66, R7.reuse, -R29.reuse ;  /* 0x00000007429a7223 */ /* 0x180fe2000001081d */
[-CC-:B------:R-:W-:Y:S01]  /*4af0*/  FFMA.FTZ R173, R68, R7.reuse, -R29.reuse ;  /* 0x0000000744ad7223 */ /* 0x180fe2000001081d */
[----:B------:R-:W0:Y:S01]  /*4b00*/  SHFL.BFLY PT, R28, R5, 0x2, 0x1f ;  /* 0x0c401f00051c7f89 */ /* 0x000e2200000e0000 */
[-CC-:B------:R-:W-:Y:S01]  /*4b10*/  FFMA.FTZ R172, R52, R7.reuse, -R29.reuse ;  /* 0x0000000734ac7223 */ /* 0x180fe2000001081d */
[----:B------:R-:W-:Y:S01]  /*4b20*/  FFMA.FTZ R175, R72, R7, -R29 ;  /* 0x0000000748af7223 */ /* 0x000fe2000001081d */
[----:B------:R-:W-:Y:S01]  /*4b30*/  MUFU.EX2 R6, R6 ;  /* 0x0000000600067308 */ /* 0x000fe20000000800 */
[----:B------:R-:W-:-:S07]  /*4b40*/  ISETP.GE.AND P2, PT, R152, 0x41, PT ;  /* 0x000000419800780c */ /* 0x000fce0003f46270 */
[----:B------:R-:W1:Y:S08]  /*4b50*/  MUFU.EX2 R9, R9 ;  /* 0x0000000900097308 */ /* 0x000e700000000800 */
[----:B------:R-:W-:Y:S01]  /*4b60*/  MUFU.EX2 R8, R8 ;  /* 0x0000000800087308 */ /* 0x000fe20000000800 */
[----:B0-----:R-:W-:-:S07]  /*4b70*/  FMNMX.FTZ R28, R5, R28, !PT ;  /* 0x0000001c051c7209 */ /* 0x001fce0007810000 */
[----:B------:R-:W0:Y:S01]  /*4b80*/  MUFU.EX2 R11, R11 ;  /* 0x0000000b000b7308 */ /* 0x000e220000000800 */
[----:B-1----:R-:W-:Y:S01]  /*4b90*/  F2FP.F16.F32.PACK_AB R156, R9, R6 ;  /* 0x00000006099c723e */ /* 0x002fe200000000ff */
[----:B------:R-:W1:Y:S01]  /*4ba0*/  SHFL.BFLY PT, R5, R28, 0x1, 0x1f ;  /* 0x0c201f001c057f89 */ /* 0x000e6200000e0000 */
[----:B------:R-:W-:-:S05]  /*4bb0*/  FADD.FTZ R9, R6, R9 ;  /* 0x0000000906097221 */ /* 0x000fca0000010000 */
[----:B------:R-:W-:Y:S08]  /*4bc0*/  MUFU.EX2 R10, R10 ;  /* 0x0000000a000a7308 */ /* 0x000ff00000000800 */
[----:B------:R-:W2:Y:S01]  /*4bd0*/  MUFU.EX2 R13, R13 ;  /* 0x0000000d000d7308 */ /* 0x000ea20000000800 */
[----:B0-----:R-:W-:Y:S01]  /*4be0*/  F2FP.F16.F32.PACK_AB R158, R11, R8 ;  /* 0x000000080b9e723e */ /* 0x001fe200000000ff */
[----:B------:R-:W-:-:S04]  /*4bf0*/  FADD.FTZ R8, R8, R9 ;  /* 0x0000000908087221 */ /* 0x000fc80000010000 */
[----:B------:R-:W-:Y:S02]  /*4c00*/  FADD.FTZ R11, R11, R8 ;  /* 0x000000080b0b7221 */ /* 0x000fe40000010000 */
[----:B------:R-:W-:Y:S01]  /*4c10*/  MUFU.EX2 R12, R12 ;  /* 0x0000000c000c7308 */ /* 0x000fe20000000800 */
[----:B-1----:R-:W-:-:S04]  /*4c20*/  FMNMX.FTZ R5, R28, R5, !PT ;  /* 0x000000051c057209 */ /* 0x002fc80007810000 */
[C---:B------:R-:W-:Y:S01]  /*4c30*/  FSETP.NEU.FTZ.AND P1, PT, R5.reuse, -INF , PT ;  /* 0xff8000000500780b */ /* 0x040fe20003f3d000 */
[-C--:B------:R-:W-:Y:S02]  /*4c40*/  FMUL.FTZ R25, R5, R7.reuse ;  /* 0x0000000705197220 */ /* 0x080fe40000410000 */
[----:B------:R-:W0:Y:S01]  /*4c50*/  MUFU.EX2 R15, R15 ;  /* 0x0000000f000f7308 */ /* 0x000e220000000800 */
[----:B--2---:R-:W-:Y:S01]  /*4c60*/  F2FP.F16.F32.PACK_AB R160, R13, R10 ;  /* 0x0000000a0da0723e */ /* 0x004fe200000000ff */
[----:B------:R-:W-:Y:S01]  /*4c70*/  FADD.FTZ R10, R10, R11 ;  /* 0x0000000b0a0a7221 */ /* 0x000fe20000010000 */
[----:B------:R-:W-:Y:S02]  /*4c80*/  FSEL R25, R25, RZ, P1 ;  /* 0x000000ff19197208 */ /* 0x000fe40000800000 */
[----:B------:R-:W-:Y:S01]  /*4c90*/  ISETP.NE.AND P1, PT, R57, RZ, PT ;  /* 0x000000ff3900720c */ /* 0x000fe20003f25270 */
[----:B------:R-:W-:Y:S02]  /*4ca0*/  FADD.FTZ R13, R13, R10 ;  /* 0x0000000a0d0d7221 */ /* 0x000fe40000010000 */
        /* <DEDUP_REMOVED lines=10> */
[----:B------:R-:W-:Y:S01]  /*4d50*/  FFMA.FTZ R182, R42, R7, -R25 ;  /* 0x000000072ab67223 */ /* 0x000fe20000010819 */
[----:B------:R-:W-:-:S02]  /*4d60*/  @!P1 VIADD R24, R3, 0x38840 ;  /* 0x0003884003189836 */ /* 0x000fc40000000000 */
[-CC-:B------:R-:W-:Y:S01]  /*4d70*/  FFMA.FTZ R191, R44, R7.reuse, -R25.reuse ;  /* 0x000000072cbf7223 */ /* 0x180fe20000010819 */
[-CC-:B------:R-:W-:Y:S01]  /*4d80*/  FFMA.FTZ R192, R46, R7.reuse, -R25.reuse ;  /* 0x000000072ec07223 */ /* 0x180fe20000010819 */
[-CC-:B------:R-:W-:Y:S01]  /*4d90*/  FFMA.FTZ R193, R48, R7.reuse, -R25.reuse ;  /* 0x0000000730c17223 */ /* 0x180fe20000010819 */
[-CC-:B------:R-:W-:Y:S01]  /*4da0*/  FFMA.FTZ R194, R50, R7.reuse, -R25.reuse ;  /* 0x0000000732c27223 */ /* 0x180fe20000010819 */
[----:B------:R-:W-:Y:S01]  /*4db0*/  @!P1 PRMT R24, RZ, 0x654, R24 ;  /* 0x00000654ff189816 */ /* 0x000fe20000000018 */
[-CC-:B------:R-:W-:Y:S01]  /*4dc0*/  FFMA.FTZ R196, R54, R7.reuse, -R25.reuse ;  /* 0x0000000736c47223 */ /* 0x180fe20000010819 */
[----:B------:R-:W-:Y:S01]  /*4dd0*/  FFMA.FTZ R197, R70, R7, -R25 ;  /* 0x0000000746c57223 */ /* 0x000fe20000010819 */
[----:B------:R-:W-:Y:S01]  /*4de0*/  MUFU.EX2 R174, R174 ;  /* 0x000000ae00ae7308 */ /* 0x000fe20000000800 */
[----:B------:R1:W-:Y:S01]  /*4df0*/  @!P1 SYNCS.ARRIVE.TRANS64.RED.A1T0 RZ, [R24+URZ], RZ ;  /* 0x000000ff18ff99a7 */ /* 0x0003e2000810043f */
[----:B0-----:R-:W-:Y:S01]  /*4e00*/  F2FP.F16.F32.PACK_AB R162, R15, R12 ;  /* 0x0000000c0fa2723e */ /* 0x001fe200000000ff */
[----:B------:R-:W-:Y:S01]  /*4e10*/  FADD.FTZ R12, R12, R13 ;  /* 0x0000000d0c0c7221 */ /* 0x000fe20000010000 */
[----:B------:R-:W-:-:S03]  /*4e20*/  @!P1 VIADD R3, R3, 0x38860 ;  /* 0x0003886003039836 */ /* 0x000fc60000000000 */
[----:B------:R-:W-:Y:S01]  /*4e30*/  FADD.FTZ R15, R15, R12 ;  /* 0x0000000c0f0f7221 */ /* 0x000fe20000010000 */
[----:B------:R-:W0:Y:S01]  /*4e40*/  MUFU.EX2 R177, R177 ;  /* 0x000000b100b17308 */ /* 0x000e220000000800 */
[----:B------:R-:W-:-:S07]  /*4e50*/  @!P1 PRMT R3, RZ, 0x654, R3 ;  /* 0x00000654ff039816 */ /* 0x000fce0000000003 */
[----:B------:R-:W-:Y:S08]  /*4e60*/  MUFU.EX2 R176, R176 ;  /* 0x000000b000b07308 */ /* 0x000ff00000000800 */
[----:B------:R-:W2:Y:S01]  /*4e70*/  MUFU.EX2 R179, R179 ;  /* 0x000000b300b37308 */ /* 0x000ea20000000800 */
[----:B0-----:R-:W-:Y:S01]  /*4e80*/  F2FP.F16.F32.PACK_AB R157, R177, R174 ;  /* 0x000000aeb19d723e */ /* 0x001fe200000000ff */
[----:B------:R-:W-:-:S06]  /*4e90*/  FADD.FTZ R177, R174, R177 ;  /* 0x000000b1aeb17221 */ /* 0x000fcc0000010000 */
[----:B------:R-:W-:Y:S08]  /*4ea0*/  MUFU.EX2 R178, R178 ;  /* 0x000000b200b27308 */ /* 0x000ff00000000800 */
[----:B------:R-:W0:Y:S01]  /*4eb0*/  MUFU.EX2 R181, R181 ;  /* 0x000000b500b57308 */ /* 0x000e220000000800 */
[----:B--2---:R-:W-:Y:S01]  /*4ec0*/  F2FP.F16.F32.PACK_AB R159, R179, R176 ;  /* 0x000000b0b39f723e */ /* 0x004fe200000000ff */
[----:B------:R-:W-:Y:S01]  /*4ed0*/  BAR.SYNC.DEFER_BLOCKING 0xf, 0x100 ;  /* 0x03c4000000007b1d */ /* 0x000fe20000010000 */
[----:B------:R-:W-:-:S04]  /*4ee0*/  FADD.FTZ R176, R176, R177 ;  /* 0x000000b1b0b07221 */ /* 0x000fc80000010000 */
[----:B------:R-:W-:Y:S01]  /*4ef0*/  FADD.FTZ R179, R179, R176 ;  /* 0x000000b0b3b37221 */ /* 0x000fe20000010000 */
[----:B------:R-:W-:Y:S08]  /*4f00*/  MUFU.EX2 R180, R180 ;  /* 0x000000b400b47308 */ /* 0x000ff00000000800 */
[----:B------:R-:W2:Y:S01]  /*4f10*/  MUFU.EX2 R183, R183 ;  /* 0x000000b700b77308 */ /* 0x000ea20000000800 */
[----:B0-----:R-:W-:Y:S01]  /*4f20*/  F2FP.F16.F32.PACK_AB R161, R181, R178 ;  /* 0x000000b2b5a1723e */ /* 0x001fe200000000ff */
[----:B------:R-:W-:-:S04]  /*4f30*/  FADD.FTZ R178, R178, R179 ;  /* 0x000000b3b2b27221 */ /* 0x000fc80000010000 */
[----:B------:R-:W-:Y:S02]  /*4f40*/  FADD.FTZ R181, R181, R178 ;  /* 0x000000b2b5b57221 */ /* 0x000fe40000010000 */
[----:B------:R-:W0:Y:S01]  /*4f50*/  MUFU.EX2 R21, R21 ;  /* 0x0000001500157308 */ /* 0x000e220000000800 */
[----:B------:R3:W-:Y:S07]  /*4f60*/  STSM.16.M88.4 [R23+0x36400], R156 ;  /* 0x0364009c17007844 */ /* 0x0007ee0000000200 */
[----:B------:R-:W-:Y:S01]  /*4f70*/  MUFU.EX2 R20, R20 ;  /* 0x0000001400147308 */ /* 0x000fe20000000800 */
[----:B--2---:R-:W-:Y:S01]  /*4f80*/  F2FP.F16.F32.PACK_AB R163, R183, R180 ;  /* 0x000000b4b7a3723e */ /* 0x004fe200000000ff */
[----:B------:R-:W-:-:S04]  /*4f90*/  FADD.FTZ R180, R180, R181 ;  /* 0x000000b5b4b47221 */ /* 0x000fc80000010000 */
[----:B------:R3:W-:Y:S01]  /*4fa0*/  STSM.16.M88.4 [R185], R160 ;  /* 0x000000a0b9007844 */ /* 0x0007e20000000200 */
[----:B------:R-:W-:Y:S01]  /*4fb0*/  FADD.FTZ R183, R183, R180 ;  /* 0x000000b4b7b77221 */ /* 0x000fe20000010000 */
[----:B------:R-:W2:Y:S01]  /*4fc0*/  MUFU.EX2 R155, R155 ;  /* 0x0000009b009b7308 */ /* 0x000ea20000000800 */
[----:B0-----:R-:W-:Y:S01]  /*4fd0*/  F2FP.F16.F32.PACK_AB R164, R21, R14 ;  /* 0x0000000e15a4723e */ /* 0x001fe200000000ff */
[----:B------:R-:W-:-:S04]  /*4fe0*/  FADD.FTZ R14, R14, R15 ;  /* 0x0000000f0e0e7221 */ /* 0x000fc80000010000 */
[----:B------:R-:W-:Y:S02]  /*4ff0*/  FADD.FTZ R21, R21, R14 ;  /* 0x0000000e15157221 */ /* 0x000fe40000010000 */
[----:B------:R-:W-:Y:S08]  /*5000*/  MUFU.EX2 R182, R182 ;  /* 0x000000b600b67308 */ /* 0x000ff00000000800 */
[----:B------:R-:W0:Y:S01]  /*5010*/  MUFU.EX2 R191, R191 ;  /* 0x000000bf00bf7308 */ /* 0x000e220000000800 */
[----:B--2---:R-:W-:Y:S01]  /*5020*/  F2FP.F16.F32.PACK_AB R166, R155, R20 ;  /* 0x000000149ba6723e */ /* 0x004fe200000000ff */
[----:B------:R-:W-:-:S04]  /*5030*/  FADD.FTZ R20, R20, R21 ;  /* 0x0000001514147221 */ /* 0x000fc80000010000 */
[----:B------:R-:W-:Y:S02]  /*5040*/  FADD.FTZ R155, R155, R20 ;  /* 0x000000149b9b7221 */ /* 0x000fe40000010000 */
[----:B------:R-:W-:Y:S08]  /*5050*/  MUFU.EX2 R192, R192 ;  /* 0x000000c000c07308 */ /* 0x000ff00000000800 */
        /* <DEDUP_REMOVED lines=8> */
[----:B------:R3:W-:Y:S01]  /*50e0*/  STSM.16.M88.4 [R22], R164 ;  /* 0x000000a416007844 */ /* 0x0007e20000000200 */
[----:B------:R-:W-:Y:S01]  /*50f0*/  FADD.FTZ R193, R193, R192 ;  /* 0x000000c0c1c17221 */ /* 0x000fe20000010000 */
        /* <DEDUP_REMOVED lines=8> */
[----:B------:R-:W-:-:S06]  /*5180*/  FADD.FTZ R172, R172, R173 ;  /* 0x000000adacac7221 */ /* 0x000fcc0000010000 */
[----:B------:R-:W2:Y:S08]  /*5190*/  MUFU.EX2 R196, R196 ;  /* 0x000000c400c47308 */ /* 0x000eb00000000800 */
[----:B------:R-:W4:Y:S01]  /*51a0*/  MUFU.EX2 R197, R197 ;  /* 0x000000c500c57308 */ /* 0x000f220000000800 */
[----:B0-----:R-:W-:Y:S01]  /*51b0*/  F2FP.F16.F32.PACK_AB R169, R195, R194 ;  /* 0x000000c2c3a9723e */ /* 0x001fe200000000ff */
[----:B------:R-:W-:-:S04]  /*51c0*/  FADD.FTZ R194, R194, R193 ;  /* 0x000000c1c2c27221 */ /* 0x000fc80000010000 */
[----:B------:R-:W-:-:S04]  /*51d0*/  FADD.FTZ R195, R195, R194 ;  /* 0x000000c2c3c37221 */ /* 0x000fc80000010000 */
[----:B--2---:R-:W-:Y:S01]  /*51e0*/  FADD.FTZ R6, R196, R195 ;  /* 0x000000c3c4067221 */ /* 0x004fe20000010000 */
[----:B----4-:R-:W-:-:S03]  /*51f0*/  F2FP.F16.F32.PACK_AB R171, R197, R196 ;  /* 0x000000c4c5ab723e */ /* 0x010fc600000000ff */
[----:B------:R-:W-:Y:S02]  /*5200*/  FADD.FTZ R6, R197, R6 ;  /* 0x00000006c5067221 */ /* 0x000fe40000010000 */
[----:B------:R3:W-:Y:S01]  /*5210*/  STSM.16.M88.4 [R184], R168 ;  /* 0x000000a8b8007844 */ /* 0x0007e20000000200 */
[----:B-1----:R-:W-:-:S06]  /*5220*/  WARPGROUP.ARRIVE ;  /* 0x00000000000079c5 */ /* 0x002fcc0000000000 */
[----:B------:R-:W-:Y:S01]  /*5230*/  HGMMA.64x256x16.F32 R24, R156, gdesc[UR8].tnspB, RZ, !UPT, gsb0 ;  /* 0x43e000089c187df0 */ /* 0x000fe2000c0008ff */
[----:B------:R-:W-:Y:S02]  /*5240*/  UMOV UR11, 0x40000040 ;  /* 0x40000040000b7882 */ /* 0x000fe40000000000 */
[----:B------:R-:W-:Y:S02]  /*5250*/  WARPGROUP.DEPBAR.LE gsb0, 0x0 ;  /* 0x00008000000079c5 */ /* 0x000fe40000010000 */
[----:B------:R-:W-:-:S15]  /*5260*/  WARPGROUP.ARRIVE ;  /* 0x00000000000079c5 */ /* 0x000fde0000000000 */
[----:B------:R-:W-:-:S08]  /*5270*/  NOP ;  /* 0x0000000000007918 */ /* 0x000fd00000000000 */
[----:B------:R-:W-:Y:S01]  /*5280*/  HGMMA.64x256x16.F32 R24, R160, gdesc[UR12].tnspB, R24, gsb0 ;  /* 0x43e0000ca0187df0 */ /* 0x000fe20008000818 */
[----:B------:R-:W-:Y:S01]  /*5290*/  UIADD3 UR14, UR10, 0x100, URZ ;  /* 0x000001000a0e7890 */ /* 0x000fe2000fffe03f */
[----:B------:R-:W-:Y:S01]  /*52a0*/  UMOV UR15, 0x40000040 ;  /* 0x40000040000f7882 */ /* 0x000fe20000000000 */
[----:B------:R-:W-:Y:S01]  /*52b0*/  UIADD3 UR10, UR10, 0x180, URZ ;  /* 0x000001800a0a7890 */ /* 0x000fe2000fffe03f */
[----:B------:R-:W-:Y:S02]  /*52c0*/  WARPGROUP.DEPBAR.LE gsb0, 0x0 ;  /* 0x00008000000079c5 */ /* 0x000fe40000010000 */
[----:B------:R-:W-:-:S15]  /*52d0*/  WARPGROUP.ARRIVE ;  /* 0x00000000000079c5 */ /* 0x000fde0000000000 */
[----:B------:R-:W-:-:S07]  /*52e0*/  NOP ;  /* 0x0000000000007918 */ /* 0x000fce0000000000 */
[----:B------:R-:W-:Y:S03]  /*52f0*/  HGMMA.64x256x16.F32 R24, R164, gdesc[UR12].tnspB, R24, gsb0 ;  /* 0x43e0000ca4187df0 */ /* 0x000fe60008000818 */
        /* <DEDUP_REMOVED lines=10> */
[----:B0-----:R-:W0:Y:S02]  /*53a0*/  FENCE.VIEW.ASYNC.S ;  /* 0x00000000000073c6 */ /* 0x001e240000000000 */
[----:B0-----:R-:W-:Y:S01]  /*53b0*/  NOP ;  /* 0x0000000000007918 */ /* 0x001fe20000000000 */
[----:B------:R-:W-:Y:S06]  /*53c0*/  BAR.ARV 0xe, 0x100 ;  /* 0x0384000000007b1d */ /* 0x000fec0000002000 */
[----:B------:R0:W-:Y:S02]  /*53d0*/  @!P1 SYNCS.ARRIVE.TRANS64.RED.A1T0 RZ, [R3+URZ], RZ ;  /* 0x000000ff03ff99a7 */ /* 0x0001e4000810043f */
[----:B0-----:R-:W-:Y:S01]  /*53e0*/  FADD.FTZ R3, R175, R172 ;  /* 0x000000acaf037221 */ /* 0x001fe20000010000 */
[----:B---3--:R-:W-:Y:S06]  /*53f0*/  @!P2 BRA `(.L_x_3416) ;  /* 0x0000002c007ca947 */ /* 0x008fec0003800000 */
[----:B------:R-:W-:Y:S01]  /*5400*/  VIADD R8, R153, 0xfffffffe ;  /* 0xfffffffe99087836 */ /* 0x000fe20000000000 */
[----:B------:R-:W-:Y:S01]  /*5410*/  UMOV UR24, UR36 ;  /* 0x0000002400187c82 */ /* 0x000fe20008000000 */
[----:B------:R-:W-:Y:S02]  /*5420*/  IMAD.MOV.U32 R10, RZ, RZ, R5 ;  /* 0x000000ffff0a7224 */ /* 0x000fe400078e0005 */
[----:B------:R-:W-:-:S07]  /*5430*/  IMAD.MOV.U32 R11, RZ, RZ, R4 ;  /* 0x000000ffff0b7224 */ /* 0x000fce00078e0004 */
.L_x_3425:
[----:B------:R-:W-:Y:S01]  /*5440*/  UIADD3 UR36, UR24, 0x1, URZ ;  /* 0x0000000118247890 */ /* 0x000fe2000fffe03f */
[C---:B------:R-:W-:Y:S01]  /*5450*/  ISETP.GT.AND P2, PT, R8.reuse, RZ, PT ;  /* 0x000000ff0800720c */ /* 0x040fe20003f44270 */
[----:B------:R-:W-:Y:S02]  /*5460*/  VIADD R8, R8, 0xffffffff ;  /* 0xffffffff08087836 */ /* 0x000fe40000000000 */
[----:B------:R-:W-:-:S04]  /*5470*/  UISETP.NE.AND UP0, UPT, UR36, 0x2, UPT ;  /* 0x000000022400788c */ /* 0x000fc8000bf05270 */
[----:B------:R-:W-:Y:S02]  /*5480*/  USEL UR5, URZ, 0x1, UP0 ;  /* 0x000000013f057887 */ /* 0x000fe40008000000 */
[----:B------:R-:W-:-:S04]  /*5490*/  USEL UR36, UR36, URZ, UP0 ;  /* 0x0000003f24247287 */ /* 0x000fc80008000000 */
[----:B------:R-:W-:Y:S01]  /*54a0*/  LOP3.LUT R2, R2, UR5, RZ, 0x3c, !PT ;  /* 0x0000000502027c12 */ /* 0x000fe2000f8e3cff */
[----:B0-----:R-:W-:Y:S07]  /*54b0*/  @P0 BRA `(.L_x_3417) ;  /* 0x0000000000040947 */ /* 0x001fee0003800000 */
[----:B------:R-:W-:Y:S01]  /*54c0*/  BPT.TRAP 0x1 ;  /* 0x000000040000795c */ /* 0x000fe20000300000 */
.L_x_3417:
[----:B------:R-:W-:Y:S01]  /*54d0*/  ULEA UR5, UR36, UR37, 0x3 ;  /* 0x0000002524057291 */ /* 0x000fe2000f8e183f */
[----:B------:R-:W-:-:S08]  /*54e0*/  SHF.L.U32 R4, R2, 0x1f, RZ ;  /* 0x0000001f02047819 */ /* 0x000fd000000006ff */
[----:B------:R0:W1:Y:S01]  /*54f0*/  SYNCS.PHASECHK.TRANS64.TRYWAIT P3, [UR5+0x38830], R4 ;  /* 0x03883004ff0075a7 */ /* 0x0000620008060145 */
[----:B------:R-:W-:Y:S05]  /*5500*/  @P0 BRA `(.L_x_3418) ;  /* 0x0000000000040947 */ /* 0x000fea0003800000 */
[----:B------:R-:W-:Y:S01]  /*5510*/  BPT.TRAP 0x1 ;  /* 0x000000040000795c */ /* 0x000fe20000300000 */
.L_x_3418:
[----:B-1----:R-:W-:Y:S05]  /*5520*/  @P3 BRA `(.L_x_3419) ;  /* 0x0000000000083947 */ /* 0x002fea0003800000 */
[----:B------:R-:W1:Y:S02]  /*5530*/  SYNCS.PHASECHK.TRANS64.TRYWAIT P3, [UR5+0x38830], R4 ;  /* 0x03883004ff0075a7 */ /* 0x000e640008060145 */
[----:B-1----:R-:W-:Y:S05]  /*5540*/  @!P3 BRA `(.L_x_3420) ;  /* 0x000000b4001cb947 */ /* 0x002fea0003800000 */
.L_x_3419:
        /* <DEDUP_REMOVED lines=26> */
[----:B------:R-:W-:Y:S05]  /*56f0*/  @P0 BRA `(.L_x_3421) ;  /* 0x0000000000040947 */ /* 0x000fea0003800000 */
[----:B------:R-:W-:Y:S01]  /*5700*/  BPT.TRAP 0x1 ;  /* 0x000000040000795c */ /* 0x000fe20000300000 */
.L_x_3421:
[----:B------:R2:W3:Y:S01]  /*5710*/  SYNCS.PHASECHK.TRANS64.TRYWAIT P3, [UR5+0x38850], R4 ;  /* 0x03885004ff0075a7 */ /* 0x0004e20008060145 */
[----:B------:R-:W-:Y:S05]  /*5720*/  @P0 BRA `(.L_x_3422) ;  /* 0x0000000000040947 */ /* 0x000fea0003800000 */
[----:B------:R-:W-:Y:S01]  /*5730*/  BPT.TRAP 0x1 ;  /* 0x000000040000795c */ /* 0x000fe20000300000 */
.L_x_3422:
[----:B---3--:R-:W-:Y:S05]  /*5740*/  @P3 BRA `(.L_x_3423) ;  /* 0x0000000000083947 */ /* 0x008fea0003800000 */
[----:B------:R-:W3:Y:S02]  /*5750*/  SYNCS.PHASECHK.TRANS64.TRYWAIT P3, [UR5+0x38850], R4 ;  /* 0x03885004ff0075a7 */ /* 0x000ee40008060145 */
[----:B---3--:R-:W-:Y:S05]  /*5760*/  @!P3 BRA `(.L_x_3424) ;  /* 0x000000b000acb947 */ /* 0x008fea0003800000 */
.L_x_3423:
[----:B------:R-:W-:Y:S01]  /*5770*/  UIADD3 UR10, UR37, 0x26400, URZ ;  /* 0x00026400250a7890 */ /* 0x000fe2000fffe03f */
[----:B------:R-:W-:Y:S01]  /*5780*/  WARPGROUP.ARRIVE ;  /* 0x00000000000079c5 */ /* 0x000fe20000000000 */
[----:B------:R-:W-:-:S05]  /*5790*/  UIADD3 UR14, UR6, 0x6, URZ ;  /* 0x00000006060e7890 */ /* 0x000fca000fffe03f */
[----:B-1----:R-:W1:Y:S01]  /*57a0*/  S2R R5, SR_TID.X ;  /* 0x0000000000057919 */ /* 0x002e620000002100 */
[----:B------:R-:W-:Y:S01]  /*57b0*/  USHF.R.U32.HI UR10, URZ, 0x4, UR10 ;  /* 0x000000043f0a7899 */ /* 0x000fe2000801160a */
[----:B------:R-:W-:Y:S01]  /*57c0*/  IMAD.U32 R197, RZ, RZ, UR5 ;  /* 0x00000005ffc57e24 */ /* 0x000fe2000f8e00ff */
[----:B------:R-:W-:Y:S02]  /*57d0*/  UIADD3 UR11, UR6, 0x200, URZ ;  /* 0x00000200060b7890 */ /* 0x000fe4000fffe03f */
[----:B------:R-:W-:Y:S02]  /*57e0*/  ULOP3.LUT UR15, UR10, 0x3fff, URZ, 0xc0, !UPT ;  /* 0x00003fff0a0f7892 */ /* 0x000fe4000f8ec03f */
[----:B------:R-:W-:Y:S02]  /*57f0*/  ULEA UR10, UR36, UR4, 0xc ;  /* 0x00000004240a7291 */ /* 0x000fe4000f8e603f */
[----:B------:R-:W-:Y:S01]  /*5800*/  ULOP3.LUT UR6, UR15, 0x10000, URZ, 0xfc, !UPT ;  /* 0x000100000f067892 */ /* 0x000fe2000f8efc3f */
[----:B------:R-:W-:Y:S01]  /*5810*/  UMOV UR23, 0x40000040 ;  /* 0x4000004000177882 */ /* 0x000fe20000000000 */
[----:B------:R-:W-:Y:S01]  /*5820*/  UMOV UR21, 0x40000040 ;  /* 0x4000004000157882 */ /* 0x000fe20000000000 */
[----:B------:R-:W-:-:S02]  /*5830*/  UIADD3 UR18, UR10, 0x800, URZ ;  /* 0x000008000a127890 */ /* 0x000fc4000fffe03f */
[----:B------:R-:W-:Y:S02]  /*5840*/  UMOV UR22, UR10 ;  /* 0x0000000a00167c82 */ /* 0x000fe40008000000 */
[----:B------:R-:W-:Y:S01]  /*5850*/  UMOV UR20, UR6 ;  /* 0x0000000600147c82 */ /* 0x000fe20008000000 */
[----:B------:R-:W-:Y:S01]  /*5860*/  UIADD3 UR19, UR6, 0x800, URZ ;  /* 0x0000080006137890 */ /* 0x000fe2000fffe03f */
[----:B------:R-:W-:Y:S01]  /*5870*/  HGMMA.64x64x16.F32 R152, gdesc[UR20], R152, gsb0 ;  /* 0x00e00000149879f0 */ /* 0x000fe20008000898 */
[----:B------:R-:W-:Y:S02]  /*5880*/  UIADD3 UR22, UR10, 0x2, URZ ;  /* 0x000000020a167890 */ /* 0x000fe4000fffe03f */
[----:B------:R-:W-:Y:S01]  /*5890*/  UIADD3 UR20, UR6, 0x2, URZ ;  /* 0x0000000206147890 */ /* 0x000fe2000fffe03f */
[----:B------:R-:W-:Y:S01]  /*58a0*/  UMOV UR23, 0x40000040 ;  /* 0x4000004000177882 */ /* 0x000fe20000000000 */
[----:B------:R-:W-:Y:S01]  /*58b0*/  UMOV UR21, 0x40000040 ;  /* 0x4000004000157882 */ /* 0x000fe20000000000 */
[----:B-1----:R-:W-:-:S05]  /*58c0*/  SHF.R.U32.HI R5, RZ, 0x7, R5 ;  /* 0x00000007ff057819 */ /* 0x002fca0000011605 */
[----:B0-2---:R-:W0:Y:S01]  /*58d0*/  SHFL.IDX PT, R4, R5, RZ, 0x1f ;  /* 0x00001fff05047589 */ /* 0x005e2200000e0000 */
        /* <DEDUP_REMOVED lines=10> */
[----:B------:R-:W-:Y:S01]  /*5980*/  UIADD3 UR22, UR10, 0x6, URZ ;  /* 0x000000060a167890 */ /* 0x000fe2000fffe03f */
[----:B------:R-:W-:Y:S01]  /*5990*/  UMOV UR20, UR14 ;  /* 0x0000000e00147c82 */ /* 0x000fe20008000000 */
        /* <DEDUP_REMOVED lines=9> */
[----:B0-----:R-:W-:-:S13]  /*5a30*/  R2UR UR11, R4 ;  /* 0x00000000040b72ca */ /* 0x001fda00000e0000 */
        /* <DEDUP_REMOVED lines=226> */
[----:B------:R-:W-:Y:S01]  /*6860*/  UMOV UR11, 0x40000040 ;  /* 0x40000040000b7882 */ /* 0x000fe20000000000 */
        /* <DEDUP_REMOVED lines=40> */
[----:B------:R-:W-:-:S02]  /*6af0*/  FMUL.FTZ R154, R183, UR10 ;  /* 0x0000000ab79a7c20 */ /* 0x000fc40008410000 */
[----:B------:R-:W1:Y:S01]  /*6b00*/  MUFU.TANH R198, R198 ;  /* 0x000000c600c67308 */ /* 0x000e620000002400 */
[----:B--2---:R-:W-:-:S07]  /*6b10*/  FMNMX.FTZ R5, R156, R5, !PT ;  /* 0x000000059c057209 */ /* 0x004fce0007810000 */
[----:B------:R-:W2:Y:S01]  /*6b20*/  MUFU.TANH R202, R202 ;  /* 0x000000ca00ca7308 */ /* 0x000ea20000002400 */
[----:B0-----:R-:W-:-:S07]  /*6b30*/  FMNMX.FTZ R5, R196, R5, !PT ;  /* 0x00000005c4057209 */ /* 0x001fce0007810000 */
[----:B------:R-:W0:Y:S01]  /*6b40*/  MUFU.TANH R164, R164 ;  /* 0x000000a400a47308 */ /* 0x000e220000002400 */
[----:B-1----:R-:W-:Y:S01]  /*6b50*/  FMNMX.FTZ R7, R198, R5, !PT ;  /* 0x00000005c6077209 */ /* 0x002fe20007810000 */
[----:B------:R-:W-:Y:S01]  /*6b60*/  FMUL.FTZ R5, R177, UR10 ;  /* 0x0000000ab1057c20 */ /* 0x000fe20008410000 */
[----:B------:R-:W-:-:S04]  /*6b70*/  ULEA UR10, UR36, UR7, 0xc ;  /* 0x00000007240a7291 */ /* 0x000fc8000f8e603f */
[----:B------:R-:W-:Y:S01]  /*6b80*/  UIADD3 UR14, UR10, 0x80, URZ ;  /* 0x000000800a0e7890 */ /* 0x000fe2000fffe03f */
        /* <DEDUP_REMOVED lines=21> */
[----:B0-----:R-:W-:-:S05]  /*6ce0*/  FMNMX.FTZ R7, R228, R7, !PT ;  /* 0x00000007e4077209 */ /* 0x001fca0007810000 */
[----:B------:R-:W0:Y:S02]  /*6cf0*/  SHFL.BFLY PT, R4, R7, 0x2, 0x1f ;  /* 0x0c401f0007047f89 */ /* 0x000e2400000e0000 */
[----:B------:R-:W3:Y:S01]  /*6d00*/  MUFU.TANH R14, R14 ;  /* 0x0000000e000e7308 */ /* 0x000ee20000002400 */
[----:B-1----:R-:W-:-:S07]  /*6d10*/  FMNMX.FTZ R13, R9, R10, !PT ;  /* 0x0000000a090d7209 */ /* 0x002fce0007810000 */
[----:B------:R-:W1:Y:S01]  /*6d20*/  MUFU.TANH R20, R20 ;  /* 0x0000001400147308 */ /* 0x000e620000002400 */
[----:B--2---:R-:W-:-:S07]  /*6d30*/  FMNMX.FTZ R13, R12, R13, !PT ;  /* 0x0000000d0c0d7209 */ /* 0x004fce0007810000 */
[----:B------:R-:W2:Y:S01]  /*6d40*/  MUFU.TANH R158, R158 ;  /* 0x0000009e009e7308 */ /* 0x000ea20000002400 */
[----:B---3--:R-:W-:Y:S02]  /*6d50*/  FMNMX.FTZ R13, R14, R13, !PT ;  /* 0x0000000d0e0d7209 */ /* 0x008fe40007810000 */
[----:B0-----:R-:W-:-:S05]  /*6d60*/  FMNMX.FTZ R4, R7, R4, !PT ;  /* 0x0000000407047209 */ /* 0x001fca0007810000 */
[----:B------:R-:W0:Y:S01]  /*6d70*/  MUFU.TANH R160, R160 ;  /* 0x000000a000a07308 */ /* 0x000e220000002400 */
[----:B-1----:R-:W-:Y:S01]  /*6d80*/  FMNMX.FTZ R13, R20, R13, !PT ;  /* 0x0000000d140d7209 */ /* 0x002fe20007810000 */
[----:B------:R-:W1:Y:S01]  /*6d90*/  LDC R7, c[0x0][0xa80] ;  /* 0x0002a000ff077b82 */ /* 0x000e620000000800 */
[----:B------:R-:W3:Y:S05]  /*6da0*/  SHFL.BFLY PT, R15, R4, 0x1, 0x1f ;  /* 0x0c201f00040f7f89 */ /* 0x000eea00000e0000 */
[----:B------:R-:W4:Y:S01]  /*6db0*/  MUFU.TANH R162, R162 ;  /* 0x000000a200a27308 */ /* 0x000f220000002400 */
[----:B--2---:R-:W-:-:S07]  /*6dc0*/  FMNMX.FTZ R13, R158, R13, !PT ;  /* 0x0000000d9e0d7209 */ /* 0x004fce0007810000 */
[----:B------:R-:W2:Y:S01]  /*6dd0*/  MUFU.TANH R166, R166 ;  /* 0x000000a600a67308 */ /* 0x000ea20000002400 */
[----:B0-----:R-:W-:-:S07]  /*6de0*/  FMNMX.FTZ R13, R160, R13, !PT ;  /* 0x0000000da00d7209 */ /* 0x001fce0007810000 */
[----:B------:R-:W0:Y:S01]  /*6df0*/  MUFU.TANH R208, R208 ;  /* 0x000000d000d07308 */ /* 0x000e220000002400 */
[----:B----4-:R-:W-:Y:S02]  /*6e00*/  FMNMX.FTZ R13, R162, R13, !PT ;  /* 0x0000000da20d7209 */ /* 0x010fe40007810000 */
[----:B---3--:R-:W-:-:S05]  /*6e10*/  FMNMX.FTZ R4, R4, R15, !PT ;  /* 0x0000000f04047209 */ /* 0x008fca0007810000 */
[----:B------:R-:W3:Y:S01]  /*6e20*/  MUFU.TANH R230, R230 ;  /* 0x000000e600e67308 */ /* 0x000ee20000002400 */
[----:B--2---:R-:W-:Y:S01]  /*6e30*/  FMNMX.FTZ R13, R166, R13, !PT ;  /* 0x0000000da60d7209 */ /* 0x004fe20007810000 */
[C---:B-1----:R-:W-:Y:S01]  /*6e40*/  FMUL.FTZ R161, R4.reuse, R7 ;  /* 0x0000000704a17220 */ /* 0x042fe20000410000 */
[----:B------:R-:W-:-:S03]  /*6e50*/  FADD.FTZ R168, -R4, R11 ;  /* 0x0000000b04a87221 */ /* 0x000fc60000010100 */
[-CC-:B------:R-:W-:Y:S01]  /*6e60*/  FFMA.FTZ R182, R5, R7.reuse, -R161.reuse ;  /* 0x0000000705b67223 */ /* 0x180fe200000108a1 */
[--C-:B------:R-:W-:Y:S01]  /*6e70*/  FFMA.FTZ R175, R153, R7, -R161.reuse ;  /* 0x0000000799af7223 */ /* 0x100fe200000108a1 */
[----:B------:R-:W1:Y:S01]  /*6e80*/  MUFU.TANH R236, R236 ;  /* 0x000000ec00ec7308 */ /* 0x000e620000002400 */
[----:B0-----:R-:W-:Y:S01]  /*6e90*/  FMNMX.FTZ R13, R208, R13, !PT ;  /* 0x0000000dd00d7209 */ /* 0x001fe20007810000 */
[-C--:B------:R-:W-:Y:S01]  /*6ea0*/  FMUL.FTZ R168, R168, R7.reuse ;  /* 0x00000007a8a87220 */ /* 0x080fe20000410000 */
[-CC-:B------:R-:W-:Y:S01]  /*6eb0*/  FFMA.FTZ R11, R192, R7.reuse, -R161.reuse ;  /* 0x00000007c00b7223 */ /* 0x180fe200000108a1 */
[-CC-:B------:R-:W-:Y:S01]  /*6ec0*/  FFMA.FTZ R194, R194, R7.reuse, -R161.reuse ;  /* 0x00000007c2c27223 */ /* 0x180fe200000108a1 */
[-CC-:B------:R-:W-:Y:S01]  /*6ed0*/  FFMA.FTZ R174, R202, R7.reuse, -R161.reuse ;  /* 0x00000007caae7223 */ /* 0x180fe200000108a1 */
[-CC-:B------:R-:W-:Y:S01]  /*6ee0*/  FFMA.FTZ R21, R164, R7.reuse, -R161.reuse ;  /* 0x00000007a4157223 */ /* 0x180fe200000108a1 */
[--C-:B------:R-:W-:Y:S01]  /*6ef0*/  FFMA.FTZ R176, R204, R7, -R161.reuse ;  /* 0x00000007ccb07223 */ /* 0x100fe200000108a1 */
[----:B------:R-:W0:Y:S01]  /*6f00*/  MUFU.TANH R155, R155 ;  /* 0x0000009b009b7308 */ /* 0x000e220000002400 */
[----:B---3--:R-:W-:Y:S01]  /*6f10*/  FMNMX.FTZ R13, R230, R13, !PT ;  /* 0x0000000de60d7209 */ /* 0x008fe20007810000 */
[-CC-:B------:R-:W-:Y:S01]  /*6f20*/  FFMA.FTZ R169, R206, R7.reuse, -R161.reuse ;  /* 0x00000007cea97223 */ /* 0x180fe200000108a1 */
[-CC-:B------:R-:W-:Y:S01]  /*6f30*/  FFMA.FTZ R178, R210, R7.reuse, -R161.reuse ;  /* 0x00000007d2b27223 */ /* 0x180fe200000108a1 */
[-CC-:B------:R-:W-:Y:S01]  /*6f40*/  FFMA.FTZ R171, R226, R7.reuse, -R161.reuse ;  /* 0x00000007e2ab7223 */ /* 0x180fe200000108a1 */
[-CC-:B------:R-:W-:Y:S01]  /*6f50*/  FFMA.FTZ R180, R232, R7.reuse, -R161.reuse ;  /* 0x00000007e8b47223 */ /* 0x180fe200000108a1 */
[----:B------:R-:W-:-:S02]  /*6f60*/  FFMA.FTZ R173, R234, R7, -R161 ;  /* 0x00000007eaad7223 */ /* 0x000fc400000108a1 */
[----:B------:R-:W2:Y:S01]  /*6f70*/  MUFU.TANH R157, R157 ;  /* 0x0000009d009d7308 */ /* 0x000ea20000002400 */
[----:B-1----:R-:W-:Y:S01]  /*6f80*/  FMNMX.FTZ R170, R236, R13, !PT ;  /* 0x0000000decaa7209 */ /* 0x002fe20007810000 */
[----:B------:R-:W-:-:S06]  /*6f90*/  FFMA.FTZ R13, R156, R7, -R161 ;  /* 0x000000079c0d7223 */ /* 0x000fcc00000108a1 */
[----:B------:R-:W1:Y:S01]  /*6fa0*/  MUFU.TANH R159, R159 ;  /* 0x0000009f009f7308 */ /* 0x000e620000002400 */
[----:B0-----:R-:W-:-:S07]  /*6fb0*/  FMNMX.FTZ R172, R155, R170, !PT ;  /* 0x000000aa9bac7209 */ /* 0x001fce0007810000 */
[----:B------:R-:W0:Y:S01]  /*6fc0*/  MUFU.TANH R152, R152 ;  /* 0x0000009800987308 */ /* 0x000e220000002400 */
[----:B--2---:R-:W-:-:S07]  /*6fd0*/  FMNMX.FTZ R172, R157, R172, !PT ;  /* 0x000000ac9dac7209 */ /* 0x004fce0007810000 */
[----:B------:R-:W2:Y:S01]  /*6fe0*/  MUFU.TANH R154, R154 ;  /* 0x0000009a009a7308 */ /* 0x000ea20000002400 */
[----:B-1----:R-:W-:Y:S01]  /*6ff0*/  FMNMX.FTZ R15, R159, R172, !PT ;  /* 0x000000ac9f0f7209 */ /* 0x002fe20007810000 */
[----:B------:R-:W-:-:S06]  /*7000*/  FFMA.FTZ R172, R196, R7, -R161 ;  /* 0x00000007c4ac7223 */ /* 0x000fcc00000108a1 */
[----:B------:R-:W1:Y:S01]  /*7010*/  MUFU.EX2 R168, R168 ;  /* 0x000000a800a87308 */ /* 0x000e620000000800 */
[----:B0-----:R-:W-:-:S07]  /*7020*/  FMNMX.FTZ R15, R152, R15, !PT ;  /* 0x0000000f980f7209 */ /* 0x001fce0007810000 */
[----:B------:R0:W-:Y:S01]  /*7030*/  MUFU.EX2 R170, R194 ;  /* 0x000000c200aa7308 */ /* 0x0001e20000000800 */
[----:B--2---:R-:W-:Y:S01]  /*7040*/  FMNMX.FTZ R156, R154, R15, !PT ;  /* 0x0000000f9a9c7209 */ /* 0x004fe20007810000 */
[-CC-:B------:R-:W-:Y:S01]  /*7050*/  FFMA.FTZ R15, R198, R7.reuse, -R161.reuse ;  /* 0x00000007c60f7223 */ /* 0x180fe200000108a1 */
[----:B------:R-:W-:-:S03]  /*7060*/  FFMA.FTZ R161, R228, R7, -R161 ;  /* 0x00000007e4a17223 */ /* 0x000fc600000108a1 */
        /* <DEDUP_REMOVED lines=23> */
[----:B--2---:R-:W-:Y:S01]  /*71e0*/  FMNMX.FTZ R163, R156, R163, !PT ;  /* 0x000000a39ca37209 */ /* 0x004fe20007810000 */
[-C--:B------:R-:W-:Y:S01]  /*71f0*/  FMUL.FTZ R61, R61, R168.reuse ;  /* 0x000000a83d3d7220 */ /* 0x080fe20000410000 */
[----:B------:R-:W-:Y:S01]  /*7200*/  MUFU.EX2 R15, R15 ;  /* 0x0000000f000f7308 */ /* 0x000fe20000000800 */
[-C--:B------:R-:W-:Y:S01]  /*7210*/  FMUL.FTZ R64, R64, R168.reuse ;  /* 0x000000a840407220 */ /* 0x080fe20000410000 */
[-C--:B------:R-:W-:Y:S01]  /*7220*/  FMUL.FTZ R65, R65, R168.reuse ;  /* 0x000000a841417220 */ /* 0x080fe20000410000 */
[----:B------:R-:W1:Y:S01]  /*7230*/  SHFL.BFLY PT, R156, R163, 0x1, 0x1f ;  /* 0x0c201f00a39c7f89 */ /* 0x000e6200000e0000 */
        /* <DEDUP_REMOVED lines=22> */
[----:B------:R-:W-:Y:S01]  /*73a0*/  FMUL.FTZ R105, R105, R168 ;  /* 0x000000a869697220 */ /* 0x000fe20000410000 */
[----:B-1----:R-:W-:Y:S01]  /*73b0*/  FMNMX.FTZ R5, R163, R156, !PT ;  /* 0x0000009ca3057209 */ /* 0x002fe20007810000 */
[-C--:B------:R-:W-:Y:S01]  /*73c0*/  FMUL.FTZ R108, R108, R168.reuse ;  /* 0x000000a86c6c7220 */ /* 0x080fe20000410000 */
[-C--:B------:R-:W-:Y:S01]  /*73d0*/  FMUL.FTZ R109, R109, R168.reuse ;  /* 0x000000a86d6d7220 */ /* 0x080fe20000410000 */
[-C--:B------:R-:W-:Y:S01]  /*73e0*/  FMUL.FTZ R112, R112, R168.reuse ;  /* 0x000000a870707220 */ /* 0x080fe20000410000 */
[-C--:B------:R-:W-:Y:S01]  /*73f0*/  FMUL.FTZ R113, R113, R168.reuse ;  /* 0x000000a871717220 */ /* 0x080fe20000410000 */
[CC--:B------:R-:W-:Y:S01]  /*7400*/  FMUL.FTZ R153, R5.reuse, R7.reuse ;  /* 0x0000000705997220 */ /* 0x0c0fe20000410000 */
[----:B------:R-:W-:Y:S01]  /*7410*/  FADD.FTZ R156, -R5, R10 ;  /* 0x0000000a059c7221 */ /* 0x000fe20000010100 */
[----:B------:R-:W-:Y:S01]  /*7420*/  MUFU.EX2 R169, R169 ;  /* 0x000000a900a97308 */ /* 0x000fe20000000800 */
[----:B------:R-:W-:Y:S01]  /*7430*/  FMUL.FTZ R116, R116, R168 ;  /* 0x000000a874747220 */ /* 0x000fe20000410000 */
[----:B------:R-:W-:Y:S01]  /*7440*/  FFMA.FTZ R196, R155, R7, -R153 ;  /* 0x000000079bc47223 */ /* 0x000fe20000010899 */
[----:B------:R-:W-:-:S02]  /*7450*/  IMAD.MOV R155, RZ, RZ, -R19 ;  /* 0x000000ffff9b7224 */ /* 0x000fc400078e0a13 */
[-C--:B------:R-:W-:Y:S01]  /*7460*/  FMUL.FTZ R156, R156, R7.reuse ;  /* 0x000000079c9c7220 */ /* 0x080fe20000410000 */
[-CC-:B------:R-:W-:Y:S01]  /*7470*/  FFMA.FTZ R195, R157, R7.reuse, -R153.reuse ;  /* 0x000000079dc37223 */ /* 0x180fe20000010899 */
[----:B------:R-:W-:Y:S02]  /*7480*/  IMAD.U32 R157, RZ, RZ, UR24 ;  /* 0x00000018ff9d7e24 */ /* 0x000fe4000f8e00ff */
[--C-:B------:R-:W-:Y:S01]  /*7490*/  FFMA.FTZ R192, R9, R7, -R153.reuse ;  /* 0x0000000709c07223 */ /* 0x100fe20000010899 */
[----:B------:R-:W-:Y:S01]  /*74a0*/  ISETP.NE.AND P3, PT, R18, R155, PT ;  /* 0x0000009b1200720c */ /* 0x000fe20003f65270 */
[----:B------:R1:W2:Y:S01]  /*74b0*/  MUFU.EX2 R177, R156 ;  /* 0x0000009c00b17308 */ /* 0x0002a20000000800 */
[----:B------:R-:W-:Y:S02]  /*74c0*/  @!P1 VIADD R155, R197, 0x38840 ;  /* 0x00038840c59b9836 */ /* 0x000fe40000000000 */
[-CC-:B------:R-:W-:Y:S01]  /*74d0*/  FFMA.FTZ R9, R12, R7.reuse, -R153.reuse ;  /* 0x000000070c097223 */ /* 0x180fe20000010899 */
[-CC-:B------:R-:W-:Y:S01]  /*74e0*/  FFMA.FTZ R12, R14, R7.reuse, -R153.reuse ;  /* 0x000000070e0c7223 */ /* 0x180fe20000010899 */
[-CC-:B------:R-:W-:Y:S01]  /*74f0*/  FFMA.FTZ R179, R20, R7.reuse, -R153.reuse ;  /* 0x0000000714b37223 */ /* 0x180fe20000010899 */
[-C--:B------:R-:W-:Y:S01]  /*7500*/  FFMA.FTZ R14, R158, R7.reuse, -R153 ;  /* 0x000000079e0e7223 */ /* 0x080fe20000010899 */
[----:B------:R-:W-:Y:S01]  /*7510*/  @!P1 PRMT R155, RZ, 0x654, R155 ;  /* 0x00000654ff9b9816 */ /* 0x000fe2000000009b */
[-CC-:B------:R-:W-:Y:S01]  /*7520*/  FFMA.FTZ R181, R160, R7.reuse, -R153.reuse ;  /* 0x00000007a0b57223 */ /* 0x180fe20000010899 */
[-CC-:B------:R-:W-:Y:S01]  /*7530*/  FFMA.FTZ R20, R162, R7.reuse, -R153.reuse ;  /* 0x00000007a2147223 */ /* 0x180fe20000010899 */
[-CC-:B------:R-:W-:Y:S01]  /*7540*/  FFMA.FTZ R183, R166, R7.reuse, -R153.reuse ;  /* 0x00000007a6b77223 */ /* 0x180fe20000010899 */
[-CC-:B------:R-:W-:Y:S01]  /*7550*/  FFMA.FTZ R191, R208, R7.reuse, -R153.reuse ;  /* 0x00000007d0bf7223 */ /* 0x180fe20000010899 */
[----:B0-----:R-:W-:Y:S01]  /*7560*/  FFMA.FTZ R194, R230, R7, -R153 ;  /* 0x00000007e6c27223 */ /* 0x001fe20000010899 */
[----:B-1----:R-:W-:-:S02]  /*7570*/  @!P3 IMAD R156, R157, 0x40, R16 ;  /* 0x000000409d9cb824 */ /* 0x002fc400078e0210 */
[-CC-:B------:R-:W-:Y:S01]  /*7580*/  FFMA.FTZ R193, R236, R7.reuse, -R153.reuse ;  /* 0x00000007ecc17223 */ /* 0x180fe20000010899 */
[----:B------:R0:W-:Y:S01]  /*7590*/  @!P1 SYNCS.ARRIVE.TRANS64.RED.A1T0 RZ, [R155+URZ], RZ ;  /* 0x000000ff9bff99a7 */ /* 0x0001e2000810043f */
[-CC-:B------:R-:W-:Y:S01]  /*75a0*/  FFMA.FTZ R198, R159, R7.reuse, -R153.reuse ;  /* 0x000000079fc67223 */ /* 0x180fe20000010899 */
[-CC-:B------:R-:W-:Y:S01]  /*75b0*/  FFMA.FTZ R199, R152, R7.reuse, -R153.reuse ;  /* 0x0000000798c77223 */ /* 0x180fe20000010899 */
[----:B------:R-:W-:Y:S01]  /*75c0*/  @!P3 LEA R156, R156, UR37, 0x2 ;  /* 0x000000259c9cbc11 */ /* 0x000fe2000f8e10ff */
[----:B------:R-:W-:Y:S01]  /*75d0*/  FFMA.FTZ R202, R154, R7, -R153 ;  /* 0x000000079aca7223 */ /* 0x000fe20000010899 */
[----:B------:R-:W-:Y:S01]  /*75e0*/  MUFU.EX2 R192, R192 ;  /* 0x000000c000c07308 */ /* 0x000fe20000000800 */
[----:B---3--:R-:W-:Y:S01]  /*75f0*/  F2FP.F16.F32.PACK_AB R152, R170, R11 ;  /* 0x0000000baa98723e */ /* 0x008fe200000000ff */
[----:B--2---:R-:W-:Y:S01]  /*7600*/  FMUL.FTZ R26, R26, R177 ;  /* 0x000000b11a1a7220 */ /* 0x004fe20000410000 */
[----:B------:R-:W-:Y:S01]  /*7610*/  @!P3 STS [R156+0x38400], R168 ;  /* 0x038400a89c00b388 */ /* 0x000fe20000000800 */
[----:B------:R-:W-:Y:S01]  /*7620*/  F2FP.F16.F32.PACK_AB R154, R172, R13 ;  /* 0x0000000dac9a723e */ /* 0x000fe200000000ff */
[----:B------:R-:W-:Y:S01]  /*7630*/  FMUL.FTZ R27, R27, R177 ;  /* 0x000000b11b1b7220 */ /* 0x000fe20000410000 */
[----:B------:R-:W-:Y:S01]  /*7640*/  F2FP.F16.F32.PACK_AB R158, R176, R21 ;  /* 0x00000015b09e723e */ /* 0x000fe200000000ff */
[----:B------:R1:W-:Y:S01]  /*7650*/  @!P3 STS [R156+0x38420], R177 ;  /* 0x038420b19c00b388 */ /* 0x0003e20000000800 */
[----:B------:R-:W2:Y:S01]  /*7660*/  MUFU.EX2 R9, R9 ;  /* 0x0000000900097308 */ /* 0x000ea20000000800 */
        /* <DEDUP_REMOVED lines=8> */
[----:B-1----:R-:W-:Y:S01]  /*76f0*/  F2FP.F16.F32.PACK_AB R156, R174, R15 ;  /* 0x0000000fae9c723e */ /* 0x002fe200000000ff */
[-C--:B------:R-:W-:Y:S01]  /*7700*/  FMUL.FTZ R43, R43, R177.reuse ;  /* 0x000000b12b2b7220 */ /* 0x080fe20000410000 */
[-C--:B------:R-:W-:Y:S01]  /*7710*/  FMUL.FTZ R46, R46, R177.reuse ;  /* 0x000000b12e2e7220 */ /* 0x080fe20000410000 */
[-C--:B------:R-:W-:Y:S01]  /*7720*/  FMUL.FTZ R47, R47, R177.reuse ;  /* 0x000000b12f2f7220 */ /* 0x080fe20000410000 */
[-C--:B------:R-:W-:Y:S01]  /*7730*/  FMUL.FTZ R50, R50, R177.reuse ;  /* 0x000000b132327220 */ /* 0x080fe20000410000 */
[-C--:B------:R-:W-:Y:S01]  /*7740*/  FMUL.FTZ R51, R51, R177.reuse ;  /* 0x000000b133337220 */ /* 0x080fe20000410000 */
[-C--:B------:R-:W-:Y:S01]  /*7750*/  FMUL.FTZ R54, R54, R177.reuse ;  /* 0x000000b136367220 */ /* 0x080fe20000410000 */
[----:B------:R-:W0:Y:S01]  /*7760*/  MUFU.EX2 R179, R179 ;  /* 0x000000b300b37308 */ /* 0x000e220000000800 */
[----:B--2---:R-:W-:Y:S01]  /*7770*/  F2FP.F16.F32.PACK_AB R153, R9, R192 ;  /* 0x000000c00999723e */ /* 0x004fe200000000ff */
        /* <DEDUP_REMOVED lines=14> */
[----:B------:R-:W1:Y:S01]  /*7860*/  MUFU.EX2 R181, R181 ;  /* 0x000000b500b57308 */ /* 0x000e620000000800 */
[----:B0-----:R-:W-:Y:S01]  /*7870*/  F2FP.F16.F32.PACK_AB R155, R179, R12 ;  /* 0x0000000cb39b723e */ /* 0x001fe200000000ff */
[----:B------:R-:W-:Y:S01]  /*7880*/  BAR.SYNC.DEFER_BLOCKING 0xf, 0x100 ;  /* 0x03c4000000007b1d */ /* 0x000fe20000010000 */
        /* <DEDUP_REMOVED lines=13> */
[----:B------:R-:W0:Y:S01]  /*7960*/  MUFU.EX2 R183, R183 ;  /* 0x000000b700b77308 */ /* 0x000e220000000800 */
[----:B-1----:R-:W-:Y:S01]  /*7970*/  F2FP.F16.F32.PACK_AB R157, R181, R14 ;  /* 0x0000000eb59d723e */ /* 0x002fe200000000ff */
[-C--:B------:R-:W-:Y:S01]  /*7980*/  FMUL.FTZ R106, R106, R177.reuse ;  /* 0x000000b16a6a7220 */ /* 0x080fe20000410000 */
[-C--:B------:R-:W-:Y:S01]  /*7990*/  FMUL.FTZ R107, R107, R177.reuse ;  /* 0x000000b16b6b7220 */ /* 0x080fe20000410000 */
[-C--:B------:R-:W-:Y:S01]  /*79a0*/  FMUL.FTZ R110, R110, R177.reuse ;  /* 0x000000b16e6e7220 */ /* 0x080fe20000410000 */
[-C--:B------:R-:W-:Y:S01]  /*79b0*/  FMUL.FTZ R111, R111, R177.reuse ;  /* 0x000000b16f6f7220 */ /* 0x080fe20000410000 */
[-C--:B------:R-:W-:Y:S01]  /*79c0*/  FMUL.FTZ R114, R114, R177.reuse ;  /* 0x000000b172727220 */ /* 0x080fe20000410000 */
[-C--:B------:R-:W-:Y:S01]  /*79d0*/  FMUL.FTZ R115, R115, R177.reuse ;  /* 0x000000b173737220 */ /* 0x080fe20000410000 */
[----:B------:R-:W1:Y:S01]  /*79e0*/  MUFU.EX2 R178, R178 ;  /* 0x000000b200b27308 */ /* 0x000e620000000800 */
[-C--:B------:R-:W-:Y:S01]  /*79f0*/  FMUL.FTZ R117, R117, R168.reuse ;  /* 0x000000a875757220 */ /* 0x080fe20000410000 */
[-C--:B------:R-:W-:Y:S01]  /*7a00*/  FMUL.FTZ R118, R118, R177.reuse ;  /* 0x000000b176767220 */ /* 0x080fe20000410000 */
[-C--:B------:R-:W-:Y:S01]  /*7a10*/  FMUL.FTZ R119, R119, R177.reuse ;  /* 0x000000b177777220 */ /* 0x080fe20000410000 */
[-C--:B------:R-:W-:Y:S01]  /*7a20*/  FMUL.FTZ R120, R120, R168.reuse ;  /* 0x000000a878787220 */ /* 0x080fe20000410000 */
[----:B------:R-:W-:Y:S01]  /*7a30*/  FMUL.FTZ R121, R121, R168 ;  /* 0x000000a879797220 */ /* 0x000fe20000410000 */
[-C--:B------:R-:W-:Y:S01]  /*7a40*/  FMUL.FTZ R122, R122, R177.reuse ;  /* 0x000000b17a7a7220 */ /* 0x080fe20000410000 */
[-C--:B------:R-:W-:Y:S01]  /*7a50*/  FMUL.FTZ R123, R123, R177.reuse ;  /* 0x000000b17b7b7220 */ /* 0x080fe20000410000 */
[----:B------:R-:W-:Y:S01]  /*7a60*/  MUFU.EX2 R171, R171 ;  /* 0x000000ab00ab7308 */ /* 0x000fe20000000800 */
[----:B0-----:R-:W-:Y:S01]  /*7a70*/  F2FP.F16.F32.PACK_AB R159, R183, R20 ;  /* 0x00000014b79f723e */ /* 0x001fe200000000ff */
[-C--:B------:R-:W-:Y:S01]  /*7a80*/  FMUL.FTZ R124, R124, R168.reuse ;  /* 0x000000a87c7c7220 */ /* 0x080fe20000410000 */
[-C--:B------:R-:W-:Y:S01]  /*7a90*/  FMUL.FTZ R125, R125, R168.reuse ;  /* 0x000000a87d7d7220 */ /* 0x080fe20000410000 */
[-C--:B------:R-:W-:Y:S01]  /*7aa0*/  FMUL.FTZ R126, R126, R177.reuse ;  /* 0x000000b17e7e7220 */ /* 0x080fe20000410000 */
[----:B------:R-:W-:Y:S01]  /*7ab0*/  FMUL.FTZ R127, R127, R177 ;  /* 0x000000b17f7f7220 */ /* 0x000fe20000410000 */
        /* <DEDUP_REMOVED lines=19> */
[----:B0-----:R-:W-:Y:S01]  /*7bf0*/  F2FP.F16.F32.PACK_AB R162, R180, R171 ;  /* 0x000000abb4a2723e */ /* 0x001fe200000000ff */
[-C--:B------:R-:W-:Y:S01]  /*7c00*/  FMUL.FTZ R143, R143, R177.reuse ;  /* 0x000000b18f8f7220 */ /* 0x080fe20000410000 */
[-C--:B------:R-:W-:Y:S01]  /*7c10*/  FMUL.FTZ R144, R144, R168.reuse ;  /* 0x000000a890907220 */ /* 0x080fe20000410000 */
[-C--:B------:R-:W-:Y:S01]  /*7c20*/  FMUL.FTZ R145, R145, R168.reuse ;  /* 0x000000a891917220 */ /* 0x080fe20000410000 */
[-C--:B------:R-:W-:Y:S01]  /*7c30*/  FMUL.FTZ R146, R146, R177.reuse ;  /* 0x000000b192927220 */ /* 0x080fe20000410000 */
[-C--:B------:R-:W-:Y:S01]  /*7c40*/  FMUL.FTZ R147, R147, R177.reuse ;  /* 0x000000b193937220 */ /* 0x080fe20000410000 */
[-C--:B------:R-:W-:Y:S01]  /*7c50*/  FMUL.FTZ R148, R148, R168.reuse ;  /* 0x000000a894947220 */ /* 0x080fe20000410000 */
[----:B------:R-:W-:Y:S01]  /*7c60*/  MUFU.EX2 R193, R193 ;  /* 0x000000c100c17308 */ /* 0x000fe20000000800 */
[----:B------:R-:W-:Y:S01]  /*7c70*/  FMUL.FTZ R149, R149, R168 ;  /* 0x000000a895957220 */ /* 0x000fe20000410000 */
[-C--:B------:R-:W-:Y:S01]  /*7c80*/  FMUL.FTZ R150, R150, R177.reuse ;  /* 0x000000b196967220 */ /* 0x080fe20000410000 */
[----:B------:R-:W-:Y:S01]  /*7c90*/  FMUL.FTZ R151, R151, R177 ;  /* 0x000000b197977220 */ /* 0x000fe20000410000 */
[----:B------:R0:W-:Y:S01]  /*7ca0*/  STSM.16.M88.4 [R23+0x36400], R152 ;  /* 0x0364009817007844 */ /* 0x0001e20000000200 */
[----:B------:R-:W-:Y:S01]  /*7cb0*/  FFMA.FTZ R3, R168, R3, R11 ;  /* 0x00000003a8037223 */ /* 0x000fe2000001000b */
[----:B------:R-:W-:Y:S01]  /*7cc0*/  FFMA.FTZ R6, R177, R6, R192 ;  /* 0x00000006b1067223 */ /* 0x000fe200000100c0 */
[----:B------:R-:W-:Y:S01]  /*7cd0*/  @!P1 VIADD R197, R197, 0x38860 ;  /* 0x00038860c5c59836 */ /* 0x000fe20000000000 */
[----:B------:R-:W1:Y:S01]  /*7ce0*/  MUFU.EX2 R196, R196 ;  /* 0x000000c400c47308 */ /* 0x000e620000000800 */
[----:B------:R0:W-:Y:S01]  /*7cf0*/  STSM.16.M88.4 [R185], R156 ;  /* 0x0000009cb9007844 */ /* 0x0001e20000000200 */
[----:B------:R-:W-:Y:S01]  /*7d00*/  FADD.FTZ R170, R170, R3 ;  /* 0x00000003aaaa7221 */ /* 0x000fe20000010000 */
[----:B------:R-:W-:Y:S01]  /*7d10*/  FADD.FTZ R9, R9, R6 ;  /* 0x0000000609097221 */ /* 0x000fe20000010000 */
[----:B------:R-:W-:Y:S01]  /*7d20*/  @!P1 PRMT R197, RZ, 0x654, R197 ;  /* 0x00000654ffc59816 */ /* 0x000fe200000000c5 */
[----:B------:R-:W-:Y:S01]  /*7d30*/  UMOV UR24, UR36 ;  /* 0x0000002400187c82 */ /* 0x000fe20008000000 */
[----:B------:R-:W-:Y:S01]  /*7d40*/  FADD.FTZ R13, R13, R170 ;  /* 0x000000aa0d0d7221 */ /* 0x000fe20000010000 */
[----:B------:R-:W-:Y:S01]  /*7d50*/  FADD.FTZ R12, R12, R9 ;  /* 0x000000090c0c7221 */ /* 0x000fe20000010000 */
[----:B------:R-:W-:Y:S01]  /*7d60*/  MUFU.EX2 R173, R173 ;  /* 0x000000ad00ad7308 */ /* 0x000fe20000000800 */
[----:B------:R-:W-:-:S02]  /*7d70*/  IMAD.MOV.U32 R11, RZ, RZ, R4 ;  /* 0x000000ffff0b7224 */ /* 0x000fc400078e0004 */
[----:B------:R-:W-:Y:S01]  /*7d80*/  FADD.FTZ R172, R172, R13 ;  /* 0x0000000dacac7221 */ /* 0x000fe20000010000 */
[----:B------:R-:W-:-:S03]  /*7d90*/  FADD.FTZ R179, R179, R12 ;  /* 0x0000000cb3b37221 */ /* 0x000fc60000010000 */
[----:B------:R-:W-:Y:S01]  /*7da0*/  FADD.FTZ R15, R15, R172 ;  /* 0x000000ac0f0f7221 */ /* 0x000fe20000010000 */
[----:B------:R-:W-:Y:S01]  /*7db0*/  FADD.FTZ R14, R14, R179 ;  /* 0x000000b30e0e7221 */ /* 0x000fe20000010000 */
[----:B------:R-:W2:Y:S01]  /*7dc0*/  MUFU.EX2 R182, R182 ;  /* 0x000000b600b67308 */ /* 0x000ea20000000800 */
[----:B-1----:R-:W-:Y:S01]  /*7dd0*/  F2FP.F16.F32.PACK_AB R163, R196, R193 ;  /* 0x000000c1c4a3723e */ /* 0x002fe200000000ff */
[----:B------:R-:W-:Y:S01]  /*7de0*/  FADD.FTZ R174, R174, R15 ;  /* 0x0000000faeae7221 */ /* 0x000fe20000010000 */
[----:B------:R-:W-:-:S03]  /*7df0*/  FADD.FTZ R181, R181, R14 ;  /* 0x0000000eb5b57221 */ /* 0x000fc60000010000 */
[----:B------:R-:W-:Y:S01]  /*7e00*/  FADD.FTZ R21, R21, R174 ;  /* 0x000000ae15157221 */ /* 0x000fe20000010000 */
[----:B------:R-:W-:Y:S01]  /*7e10*/  FADD.FTZ R20, R20, R181 ;  /* 0x000000b514147221 */ /* 0x000fe20000010000 */
[----:B------:R-:W-:Y:S02]  /*7e20*/  MUFU.EX2 R175, R175 ;  /* 0x000000af00af7308 */ /* 0x000fe40000000800 */
[----:B------:R-:W-:Y:S01]  /*7e30*/  FADD.FTZ R176, R176, R21 ;  /* 0x00000015b0b07221 */ /* 0x000fe20000010000 */
[----:B------:R-:W-:-:S03]  /*7e40*/  FADD.FTZ R20, R183, R20 ;  /* 0x00000014b7147221 */ /* 0x000fc60000010000 */
[----:B------:R-:W-:Y:S02]  /*7e50*/  FADD.FTZ R169, R169, R176 ;  /* 0x000000b0a9a97221 */ /* 0x000fe40000010000 */
[----:B------:R1:W3:Y:S01]  /*7e60*/  MUFU.EX2 R10, R161 ;  /* 0x000000a1000a7308 */ /* 0x0002e20000000800 */
[----:B--2---:R-:W-:Y:S01]  /*7e70*/  F2FP.F16.F32.PACK_AB R164, R182, R173 ;  /* 0x000000adb6a4723e */ /* 0x004fe200000000ff */
[----:B------:R-:W-:-:S04]  /*7e80*/  FADD.FTZ R178, R178, R169 ;  /* 0x000000a9b2b27221 */ /* 0x000fc80000010000 */
[----:B------:R-:W-:Y:S02]  /*7e90*/  FADD.FTZ R171, R171, R178 ;  /* 0x000000b2abab7221 */ /* 0x000fe40000010000 */
[----:B------:R-:W-:Y:S01]  /*7ea0*/  MUFU.EX2 R195, R195 ;  /* 0x000000c300c37308 */ /* 0x000fe20000000800 */
[----:B-1----:R-:W-:Y:S01]  /*7eb0*/  F2FP.F16.F32.PACK_AB R161, R194, R191 ;  /* 0x000000bfc2a1723e */ /* 0x002fe200000000ff */
[----:B------:R-:W-:Y:S01]  /*7ec0*/  FADD.FTZ R191, R191, R20 ;  /* 0x00000014bfbf7221 */ /* 0x000fe20000010000 */
[----:B------:R-:W-:-:S03]  /*7ed0*/  FADD.FTZ R180, R180, R171 ;  /* 0x000000abb4b47221 */ /* 0x000fc60000010000 */
[----:B------:R0:W-:Y:S01]  /*7ee0*/  STSM.16.M88.4 [R22], R160 ;  /* 0x000000a016007844 */ /* 0x0001e20000000200 */
[----:B------:R-:W-:Y:S01]  /*7ef0*/  FADD.FTZ R194, R194, R191 ;  /* 0x000000bfc2c27221 */ /* 0x000fe20000010000 */
[----:B------:R-:W1:Y:S01]  /*7f00*/  MUFU.EX2 R198, R198 ;  /* 0x000000c600c67308 */ /* 0x000e620000000800 */
[----:B---3--:R-:W-:Y:S01]  /*7f10*/  F2FP.F16.F32.PACK_AB R166, R10, R175 ;  /* 0x000000af0aa6723e */ /* 0x008fe200000000ff */
[----:B------:R-:W-:Y:S01]  /*7f20*/  FADD.FTZ R173, R173, R180 ;  /* 0x000000b4adad7221 */ /* 0x000fe20000010000 */
[----:B------:R-:W-:-:S03]  /*7f30*/  FADD.FTZ R193, R193, R194 ;  /* 0x000000c2c1c17221 */ /* 0x000fc60000010000 */
[----:B------:R-:W-:Y:S01]  /*7f40*/  FADD.FTZ R182, R182, R173 ;  /* 0x000000adb6b67221 */ /* 0x000fe20000010000 */
[----:B------:R-:W-:Y:S01]  /*7f50*/  FADD.FTZ R196, R196, R193 ;  /* 0x000000c1c4c47221 */ /* 0x000fe20000010000 */
[----:B------:R-:W-:Y:S02]  /*7f60*/  MUFU.EX2 R199, R199 ;  /* 0x000000c700c77308 */ /* 0x000fe40000000800 */
[----:B------:R-:W-:-:S04]  /*7f70*/  FADD.FTZ R3, R175, R182 ;  /* 0x000000b6af037221 */ /* 0x000fc80000010000 */
[----:B------:R-:W-:Y:S01]  /*7f80*/  FADD.FTZ R3, R10, R3 ;  /* 0x000000030a037221 */ /* 0x000fe20000010000 */
[----:B------:R-:W-:Y:S01]  /*7f90*/  IMAD.MOV.U32 R10, RZ, RZ, R5 ;  /* 0x000000ffff0a7224 */ /* 0x000fe200078e0005 */
[----:B------:R-:W2:Y:S01]  /*7fa0*/  MUFU.EX2 R202, R202 ;  /* 0x000000ca00ca7308 */ /* 0x000ea20000000800 */
[----:B-1----:R-:W-:Y:S01]  /*7fb0*/  F2FP.F16.F32.PACK_AB R165, R198, R195 ;  /* 0x000000c3c6a5723e */ /* 0x002fe200000000ff */
[----:B------:R-:W-:-:S04]  /*7fc0*/  FADD.FTZ R195, R195, R196 ;  /* 0x000000c4c3c37221 */ /* 0x000fc80000010000 */
[----:B------:R-:W-:Y:S01]  /*7fd0*/  FADD.FTZ R198, R198, R195 ;  /* 0x000000c3c6c67221 */ /* 0x000fe20000010000 */
[----:B--2---:R-:W-:-:S03]  /*7fe0*/  F2FP.F16.F32.PACK_AB R167, R202, R199 ;  /* 0x000000c7caa7723e */ /* 0x004fc600000000ff */
[----:B------:R-:W-:Y:S02]  /*7ff0*/  FADD.FTZ R199, R199, R198 ;  /* 0x000000c6c7c77221 */ /* 0x000fe40000010000 */
[----:B------:R0:W-:Y:S01]  /*8000*/  STSM.16.M88.4 [R184], R164 ;  /* 0x000000a4b8007844 */ /* 0x0001e20000000200 */
[----:B------:R-:W-:Y:S01]  /*8010*/  WARPGROUP.ARRIVE ;  /* 0x00000000000079c5 */ /* 0x000fe20000000000 */
[----:B------:R-:W-:-:S05]  /*8020*/  FADD.FTZ R6, R202, R199 ;  /* 0x000000c7ca067221 */ /* 0x000fca0000010000 */
[----:B------:R-:W-:Y:S01]  /*8030*/  HGMMA.64x256x16.F32 R24, R152, gdesc[UR8].tnspB, R24, gsb0 ;  /* 0x43e0000898187df0 */ /* 0x000fe20008000818 */
        /* <DEDUP_REMOVED lines=26> */
[----:B------:R-:W-:Y:S05]  /*81e0*/  @P2 BRA `(.L_x_3425) ;  /* 0xffffffd000942947 */ /* 0x000fea000383ffff */
.L_x_3416:
[----:B------:R-:W1:Y:S01]  /*81f0*/  SHFL.BFLY PT, R0, R3, 0x2, 0x1f ;  /* 0x0c401f0003007f89 */ /* 0x000e6200000e0000 */
[----:B------:R-:W-:Y:S02]  /*8200*/  IMAD.MOV R13, RZ, RZ, -R19 ;  /* 0x000000ffff0d7224 */ /* 0x000fe400078e0a13 */
[----:B------:R-:W-:Y:S01]  /*8210*/  VIADD R200, R200, 0x1 ;  /* 0x00000001c8c87836 */ /* 0x000fe20000000000 */
[----:B------:R-:W2:Y:S01]  /*8220*/  SHFL.BFLY PT, R11, R6, 0x2, 0x1f ;  /* 0x0c401f00060b7f89 */ /* 0x000ea200000e0000 */
[----:B------:R-:W-:Y:S08]  /*8230*/  BAR.ARV 0x8, 0x100 ;  /* 0x0204000000007b1d */ /* 0x000ff00000002000 */
[----:B------:R-:W-:Y:S01]  /*8240*/  BAR.SYNC.DEFER_BLOCKING 0xf, 0x100 ;  /* 0x03c4000000007b1d */ /* 0x000fe20000010000 */
[----:B------:R-:W-:Y:S01]  /*8250*/  ISETP.NE.AND P2, PT, R18, R13, PT ;  /* 0x0000000d1200720c */ /* 0x000fe20003f45270 */
[----:B-1----:R-:W-:Y:S01]  /*8260*/  FADD.FTZ R0, R0, R3 ;  /* 0x0000000300007221 */ /* 0x002fe20000010000 */
[----:B------:R-:W-:Y:S01]  /*8270*/  IMAD.U32 R3, RZ, RZ, UR36 ;  /* 0x00000024ff037e24 */ /* 0x000fe2000f8e00ff */
[----:B------:R-:W-:Y:S01]  /*8280*/  UIADD3 UR36, UR36, 0x1, URZ ;  /* 0x0000000124247890 */ /* 0x000fe2000fffe03f */
[----:B--2---:R-:W-:-:S02]  /*8290*/  FADD.FTZ R11, R11, R6 ;  /* 0x000000060b0b7221 */ /* 0x004fc40000010000 */
[----:B------:R-:W1:Y:S01]  /*82a0*/  SHFL.BFLY PT, R9, R0, 0x1, 0x1f ;  /* 0x0c201f0000097f89 */ /* 0x000e6200000e0000 */
[----:B------:R-:W-:Y:S01]  /*82b0*/  IMAD.MOV.U32 R6, RZ, RZ, RZ ;  /* 0x000000ffff067224 */ /* 0x000fe200078e00ff */
[----:B------:R-:W-:Y:S02]  /*82c0*/  UISETP.NE.AND UP0, UPT, UR36, 0x2, UPT ;  /* 0x000000022400788c */ /* 0x000fe4000bf05270 */
[----:B------:R-:W2:Y:S02]  /*82d0*/  SHFL.BFLY PT, R8, R11, 0x1, 0x1f ;  /* 0x0c201f000b087f89 */ /* 0x000ea400000e0000 */
[----:B------:R-:W-:Y:S02]  /*82e0*/  USEL UR4, URZ, 0x1, UP0 ;  /* 0x000000013f047887 */ /* 0x000fe40008000000 */
[----:B------:R-:W-:-:S04]  /*82f0*/  USEL UR36, UR36, URZ, UP0 ;  /* 0x0000003f24247287 */ /* 0x000fc80008000000 */
[----:B------:R-:W-:Y:S01]  /*8300*/  LOP3.LUT R2, R2, UR4, RZ, 0x3c, !PT ;  /* 0x0000000402027c12 */ /* 0x000fe2000f8e3cff */
[----:B-1----:R-:W-:Y:S01]  /*8310*/  FADD.FTZ R10, R0, R9 ;  /* 0x00000009000a7221 */ /* 0x002fe20000010000 */
[----:B------:R-:W-:Y:S02]  /*8320*/  IMAD.MOV.U32 R9, RZ, RZ, RZ ;  /* 0x000000ffff097224 */ /* 0x000fe400078e00ff */
[----:B------:R-:W-:Y:S02]  /*8330*/  @!P2 IMAD R0, R3, 0x40, R16 ;  /* 0x000000400300a824 */ /* 0x000fe400078e0210 */
[----:B--2---:R-:W-:Y:S01]  /*8340*/  FADD.FTZ R8, R11, R8 ;  /* 0x000000080b087221 */ /* 0x004fe20000010000 */
[----:B------:R-:W-:Y:S01]  /*8350*/  FSETP.NE.FTZ.AND P0, PT, R10, RZ, PT ;  /* 0x000000ff0a00720b */ /* 0x000fe20003f15000 */
[----:B------:R-:W-:Y:S01]  /*8360*/  IMAD.MOV.U32 R3, RZ, RZ, -0x800000 ;  /* 0xff800000ff037424 */ /* 0x000fe200078e00ff */
[----:B------:R-:W-:Y:S01]  /*8370*/  @!P2 LEA R12, R0, UR37, 0x2 ;  /* 0x00000025000cac11 */ /* 0x000fe2000f8e10ff */
[----:B------:R-:W-:Y:S01]  /*8380*/  IMAD.MOV.U32 R0, RZ, RZ, -0x800000 ;  /* 0xff800000ff007424 */ /* 0x000fe200078e00ff */
[----:B------:R-:W-:-:S09]  /*8390*/  FSETP.NE.FTZ.AND P1, PT, R8, RZ, PT ;  /* 0x000000ff0800720b */ /* 0x000fd20003f35000 */
[----:B------:R-:W1:Y:S01]  /*83a0*/  @P0 MUFU.RCP R9, R10 ;  /* 0x0000000a00090308 */ /* 0x000e620000001000 */
[----:B------:R-:W-:-:S03]  /*83b0*/  @P0 FMUL.FTZ R11, R7, 0.69314718246459960938 ;  /* 0x3f317218070b0820 */ /* 0x000fc60000410000 */
[----:B------:R-:W-:-:S04]  /*83c0*/  @P1 FMUL.FTZ R7, R7, 0.69314718246459960938 ;  /* 0x3f31721807071820 */ /* 0x000fc80000410000 */
[----:B------:R-:W2:Y:S08]  /*83d0*/  @P1 MUFU.RCP R6, R8 ;  /* 0x0000000800061308 */ /* 0x000eb00000001000 */
[----:B------:R-:W3:Y:S01]  /*83e0*/  @P0 MUFU.LG2 R10, R10 ;  /* 0x0000000a000a0308 */ /* 0x000ee20000000c00 */
[----:B-1----:R1:W-:Y:S01]  /*83f0*/  @!P2 STS [R12+0x38400], R9 ;  /* 0x038400090c00a388 */ /* 0x0023e20000000800 */
[-C--:B0-----:R-:W-:Y:S01]  /*8400*/  FMUL.FTZ R154, R92, R9.reuse ;  /* 0x000000095c9a7220 */ /* 0x081fe20000410000 */
[-C--:B------:R-:W-:Y:S01]  /*8410*/  FMUL.FTZ R207, R24, R9.reuse ;  /* 0x0000000918cf7220 */ /* 0x080fe20000410000 */
[-C--:B------:R-:W-:Y:S01]  /*8420*/  FMUL.FTZ R204, R25, R9.reuse ;  /* 0x0000000919cc7220 */ /* 0x080fe20000410000 */
[-C--:B------:R-:W-:Y:S01]  /*8430*/  FMUL.FTZ R203, R28, R9.reuse ;  /* 0x000000091ccb7220 */ /* 0x080fe20000410000 */
[-C--:B------:R-:W-:Y:S01]  /*8440*/  FMUL.FTZ R21, R29, R9.reuse ;  /* 0x000000091d157220 */ /* 0x080fe20000410000 */
[-C--:B------:R-:W-:Y:S01]  /*8450*/  FMUL.FTZ R210, R32, R9.reuse ;  /* 0x0000000920d27220 */ /* 0x080fe20000410000 */
[----:B------:R-:W0:Y:S01]  /*8460*/  @P1 MUFU.LG2 R8, R8 ;  /* 0x0000000800081308 */ /* 0x000e220000000c00 */
[----:B--2---:R1:W-:Y:S01]  /*8470*/  @!P2 STS [R12+0x38420], R6 ;  /* 0x038420060c00a388 */ /* 0x0043e20000000800 */
[-C--:B------:R-:W-:Y:S01]  /*8480*/  FMUL.FTZ R209, R33, R9.reuse ;  /* 0x0000000921d17220 */ /* 0x080fe20000410000 */
[-C--:B------:R-:W-:Y:S01]  /*8490*/  FMUL.FTZ R208, R36, R9.reuse ;  /* 0x0000000924d07220 */ /* 0x080fe20000410000 */
[-C--:B------:R-:W-:Y:S01]  /*84a0*/  FMUL.FTZ R206, R37, R9.reuse ;  /* 0x0000000925ce7220 */ /* 0x080fe20000410000 */
[-C--:B------:R-:W-:Y:S01]  /*84b0*/  FMUL.FTZ R205, R40, R9.reuse ;  /* 0x0000000928cd7220 */ /* 0x080fe20000410000 */
[-C--:B------:R-:W-:Y:S01]  /*84c0*/  FMUL.FTZ R202, R41, R9.reuse ;  /* 0x0000000929ca7220 */ /* 0x080fe20000410000 */
[-C--:B------:R-:W-:Y:S01]  /*84d0*/  FMUL.FTZ R201, R44, R9.reuse ;  /* 0x000000092cc97220 */ /* 0x080fe20000410000 */
[-C--:B------:R-:W-:Y:S01]  /*84e0*/  FMUL.FTZ R199, R45, R9.reuse ;  /* 0x000000092dc77220 */ /* 0x080fe20000410000 */
[----:B---3--:R-:W-:Y:S01]  /*84f0*/  @P0 FMUL.FTZ R10, R10, 0.69314718246459960938 ;  /* 0x3f3172180a0a0820 */ /* 0x008fe20000410000 */
        /* <DEDUP_REMOVED lines=118> */
[----:B-1----:R-:W-:Y:S06]  /*8c60*/  BAR.ARV 0xe, 0x100 ;  /* 0x0384000000007b1d */ /* 0x002fec0000002000 */
.L_x_3404:
        /* <DEDUP_REMOVED lines=43> */
[----:B------:R-:W-:Y:S01]  /*8f20*/  LOP3.LUT R20, R49, 0x380, RZ, 0xc0, !PT ;  /* 0x0000038031147812 */ /* 0x000fe200078ec0ff */
[--C-:B------:R-:W-:Y:S01]  /*8f30*/  IMAD.X R9, RZ, RZ, R5.reuse, P2 ;  /* 0x000000ffff097224 */ /* 0x100fe200010e0605 */
[----:B------:R-:W-:Y:S02]  /*8f40*/  IADD3 R53, P6, R4, 0x2020, RZ ;  /* 0x0000202004357810 */ /* 0x000fe40007fde0ff */
[----:B------:R-:W-:Y:S02]  /*8f50*/  LOP3.LUT R8, R33, 0x380, RZ, 0xc0, !PT ;  /* 0x0000038021087812 */ /* 0x000fe400078ec0ff */
[----:B------:R-:W-:Y:S01]  /*8f60*/  LOP3.LUT R10, R37, 0x380, RZ, 0xc0, !PT ;  /* 0x00000380250a7812 */ /* 0x000fe200078ec0ff */
[----:B------:R-:W-:Y:S01]  /*8f70*/  IMAD.X R45, RZ, RZ, R5, P6 ;  /* 0x000000ffff2d7224 */ /* 0x000fe200030e0605 */
[----:B------:R-:W-:Y:S02]  /*8f80*/  SHF.R.U64 R20, R20, 0x3, RZ ;  /* 0x0000000314147819 */ /* 0x000fe400000012ff */
[----:B------:R-:W-:-:S02]  /*8f90*/  IADD3 R57, P3, R4, 0x4000, RZ ;  /* 0x0000400004397810 */ /* 0x000fc40007f7e0ff */
[----:B------:R-:W-:Y:S02]  /*8fa0*/  IADD3 R40, P2, R4, 0x2060, RZ ;  /* 0x0000206004287810 */ /* 0x000fe40007f5e0ff */
[----:B------:R-:W-:Y:S01]  /*8fb0*/  SHF.R.U64 R8, R8, 0x3, RZ ;  /* 0x0000000308087819 */ /* 0x000fe200000012ff */
[--C-:B------:R-:W-:Y:S01]  /*8fc0*/  IMAD.X R123, RZ, RZ, R5.reuse, P3 ;  /* 0x000000ffff7b7224 */ /* 0x100fe200018e0605 */
[----:B------:R-:W-:Y:S01]  /*8fd0*/  SHF.R.U64 R10, R10, 0x3, RZ ;  /* 0x000000030a0a7819 */ /* 0x000fe200000012ff */
[----:B------:R-:W-:Y:S01]  /*8fe0*/  IMAD.X R119, RZ, RZ, R5, P2 ;  /* 0x000000ffff777224 */ /* 0x000fe200010e0605 */
[----:B------:R-:W-:Y:S02]  /*8ff0*/  LOP3.LUT R32, R53, 0x380, RZ, 0xc0, !PT ;  /* 0x0000038035207812 */ /* 0x000fe400078ec0ff */
[----:B------:R-:W-:Y:S02]  /*9000*/  LOP3.LUT R28, R20, R49, RZ, 0x3c, !PT ;  /* 0x00000031141c7212 */ /* 0x000fe400078e3cff */
[----:B------:R-:W-:-:S02]  /*9010*/  IADD3 R36, P1, R4, 0x2040, RZ ;  /* 0x0000204004247810 */ /* 0x000fc40007f3e0ff */
[----:B------:R-:W-:Y:S02]  /*9020*/  LOP3.LUT R20, R57, 0x380, RZ, 0xc0, !PT ;  /* 0x0000038039147812 */ /* 0x000fe400078ec0ff */
[----:B------:R-:W-:Y:S01]  /*9030*/  IADD3 R48, P5, R4, 0x4040, RZ ;  /* 0x0000404004307810 */ /* 0x000fe20007fbe0ff */
[--C-:B------:R-:W-:Y:S01]  /*9040*/  IMAD.X R115, RZ, RZ, R5.reuse, P1 ;  /* 0x000000ffff737224 */ /* 0x100fe200008e0605 */
[----:B------:R-:W-:Y:S02]  /*9050*/  LOP3.LUT R8, R8, R33, RZ, 0x3c, !PT ;  /* 0x0000002108087212 */ /* 0x000fe400078e3cff */
[----:B------:R-:W-:Y:S01]  /*9060*/  LOP3.LUT R10, R10, R37, RZ, 0x3c, !PT ;  /* 0x000000250a0a7212 */ /* 0x000fe200078e3cff */
[----:B------:R-:W-:Y:S01]  /*9070*/  IMAD.X R131, RZ, RZ, R5, P5 ;  /* 0x000000ffff837224 */ /* 0x000fe200028e0605 */
[----:B------:R-:W-:Y:S02]  /*9080*/  SHF.R.U64 R32, R32, 0x3, RZ ;  /* 0x0000000320207819 */ /* 0x000fe400000012ff */
[----:B------:R-:W-:-:S02]  /*9090*/  IADD3 R61, P4, R4, 0x4020, RZ ;  /* 0x00004020043d7810 */ /* 0x000fc40007f9e0ff */
[----:B------:R-:W-:Y:S02]  /*90a0*/  IADD3 R14, P2, R4, 0x6020, RZ ;  /* 0x00006020040e7810 */ /* 0x000fe40007f5e0ff */
[----:B------:R-:W-:Y:S01]  /*90b0*/  LOP3.LUT R33, R36, 0x380, RZ, 0xc0, !PT ;  /* 0x0000038024217812 */ /* 0x000fe200078ec0ff */
[--C-:B------:R-:W-:Y:S01]  /*90c0*/  IMAD.X R127, RZ, RZ, R5.reuse, P4 ;  /* 0x000000ffff7f7224 */ /* 0x100fe200020e0605 */
[----:B------:R-:W-:Y:S01]  /*90d0*/  LOP3.LUT R37, R40, 0x380, RZ, 0xc0, !PT ;  /* 0x0000038028257812 */ /* 0x000fe200078ec0ff */
[----:B------:R-:W-:Y:S01]  /*90e0*/  IMAD.X R143, RZ, RZ, R5, P2 ;  /* 0x000000ffff8f7224 */ /* 0x000fe200010e0605 */
[----:B------:R-:W-:Y:S02]  /*90f0*/  SHF.R.U64 R20, R20, 0x3, RZ ;  /* 0x0000000314147819 */ /* 0x000fe400000012ff */
[----:B------:R-:W-:Y:S02]  /*9100*/  LOP3.LUT R15, R4, 0x380, RZ, 0xc0, !PT ;  /* 0x00000380040f7812 */ /* 0x000fe400078ec0ff */
[----:B------:R-:W-:-:S02]  /*9110*/  LOP3.LUT R44, R32, R53, RZ, 0x3c, !PT ;  /* 0x00000035202c7212 */ /* 0x000fc400078e3cff */
[----:B------:R-:W-:Y:S02]  /*9120*/  SHF.R.U64 R33, R33, 0x3, RZ ;  /* 0x0000000321217819 */ /* 0x000fe400000012ff */
[----:B------:R-:W-:Y:S02]  /*9130*/  SHF.R.U64 R37, R37, 0x3, RZ ;  /* 0x0000000325257819 */ /* 0x000fe400000012ff */
[----:B------:R-:W-:Y:S02]  /*9140*/  LOP3.LUT R32, R61, 0x380, RZ, 0xc0, !PT ;  /* 0x000003803d207812 */ /* 0x000fe400078ec0ff */
[----:B------:R-:W-:Y:S02]  /*9150*/  LOP3.LUT R122, R20, R57, RZ, 0x3c, !PT ;  /* 0x00000039147a7212 */ /* 0x000fe400078e3cff */
[----:B------:R-:W-:Y:S02]  /*9160*/  IADD3 R57, P5, R110, 0x6000, RZ ;  /* 0x000060006e397810 */ /* 0x000fe40007fbe0ff */
[----:B------:R-:W-:-:S02]  /*9170*/  IADD3 R12, P3, R4, 0x6040, RZ ;  /* 0x00006040040c7810 */ /* 0x000fc40007f7e0ff */
[----:B------:R-:W-:Y:S02]  /*9180*/  IADD3 R7, P4, R4, 0x6060, RZ ;  /* 0x0000606004077810 */ /* 0x000fe40007f9e0ff */
[----:B------:R-:W-:Y:S01]  /*9190*/  SHF.R.U64 R15, R15, 0x3, RZ ;  /* 0x000000030f0f7819 */ /* 0x000fe200000012ff */
[--C-:B------:R-:W-:Y:S01]  /*91a0*/  IMAD.X R13, RZ, RZ, R5.reuse, P3 ;  /* 0x000000ffff0d7224 */ /* 0x100fe200018e0605 */
[----:B------:R-:W-:Y:S02]  /*91b0*/  IADD3 R69, P2, R110, 0x3000, RZ ;  /* 0x000030006e457810 */ /* 0x000fe40007f5e0ff */
[----:B------:R-:W-:Y:S02]  /*91c0*/  IADD3 R65, P6, R4, 0x4060, RZ ;  /* 0x0000406004417810 */ /* 0x000fe40007fde0ff */
[----:B------:R-:W-:Y:S02]  /*91d0*/  LOP3.LUT R114, R33, R36, RZ, 0x3c, !PT ;  /* 0x0000002421727212 */ /* 0x000fe400078e3cff */
[----:B------:R-:W-:Y:S01]  /*91e0*/  LOP3.LUT R118, R37, R40, RZ, 0x3c, !PT ;  /* 0x0000002825767212 */ /* 0x000fe200078e3cff */
[----:B------:R-:W-:Y:S01]  /*91f0*/  IMAD.X R135, RZ, RZ, R5, P6 ;  /* 0x000000ffff877224 */ /* 0x000fe200030e0605 */
[----:B------:R-:W-:-:S02]  /*9200*/  SHF.R.U64 R32, R32, 0x3, RZ ;  /* 0x0000000320207819 */ /* 0x000fc400000012ff */
[----:B------:R-:W-:Y:S02]  /*9210*/  IADD3 R6, P1, R4, 0x6000, RZ ;  /* 0x0000600004067810 */ /* 0x000fe40007f3e0ff */
[----:B------:R-:W-:Y:S02]  /*9220*/  LOP3.LUT R33, R48, 0x380, RZ, 0xc0, !PT ;  /* 0x0000038030217812 */ /* 0x000fe400078ec0ff */
[----:B------:R-:W-:Y:S01]  /*9230*/  LOP3.LUT R37, R14, 0x380, RZ, 0xc0, !PT ;  /* 0x000003800e257812 */ /* 0x000fe200078ec0ff */
[--C-:B------:R-:W-:Y:S01]  /*9240*/  IMAD.X R139, RZ, RZ, R5.reuse, P1 ;  /* 0x000000ffff8b7224 */ /* 0x100fe200008e0605 */
[----:B------:R-:W-:Y:S02]  /*9250*/  LOP3.LUT R56, R57, 0x380, RZ, 0xc0, !PT ;  /* 0x0000038039387812 */ /* 0x000fe400078ec0ff */
[----:B------:R-:W-:Y:S01]  /*9260*/  LOP3.LUT R4, R15, R4, RZ, 0x3c, !PT ;  /* 0x000000040f047212 */ /* 0x000fe200078e3cff */
[----:B------:R-:W-:Y:S01]  /*9270*/  IMAD.X R15, RZ, RZ, R5, P4 ;  /* 0x000000ffff0f7224 */ /* 0x000fe200020e0605 */
[----:B------:R-:W-:-:S02]  /*9280*/  LOP3.LUT R20, R7, 0x380, RZ, 0xc0, !PT ;  /* 0x0000038007147812 */ /* 0x000fc400078ec0ff */
[----:B------:R-:W-:Y:S02]  /*9290*/  LOP3.LUT R68, R69, 0x380, RZ, 0xc0, !PT ;  /* 0x0000038045447812 */ /* 0x000fe400078ec0ff */
[----:B------:R-:W-:Y:S02]  /*92a0*/  LOP3.LUT R41, R12, 0x380, RZ, 0xc0, !PT ;  /* 0x000003800c297812 */ /* 0x000fe400078ec0ff */
[----:B------:R-:W-:Y:S02]  /*92b0*/  LOP3.LUT R126, R32, R61, RZ, 0x3c, !PT ;  /* 0x0000003d207e7212 */ /* 0x000fe400078e3cff */
[C---:B------:R-:W-:Y:S02]  /*92c0*/  IADD3 R77, P4, R110.reuse, 0x1000, RZ ;  /* 0x000010006e4d7810 */ /* 0x040fe40007f9e0ff */
[----:B------:R-:W-:Y:S02]  /*92d0*/  IADD3 R73, P3, R110, 0x2000, RZ ;  /* 0x000020006e497810 */ /* 0x000fe40007f7e0ff */
[----:B------:R-:W-:-:S02]  /*92e0*/  SHF.R.U64 R33, R33, 0x3, RZ ;  /* 0x0000000321217819 */ /* 0x000fc400000012ff */
[----:B------:R-:W-:Y:S02]  /*92f0*/  SHF.R.U64 R37, R37, 0x3, RZ ;  /* 0x0000000325257819 */ /* 0x000fe400000012ff */
[----:B------:R-:W-:Y:S02]  /*9300*/  IADD3 R61, P6, R110, 0x5000, RZ ;  /* 0x000050006e3d7810 */ /* 0x000fe40007fde0ff */
[----:B------:R-:W-:Y:S02]  /*9310*/  SHF.R.U64 R56, R56, 0x3, RZ ;  /* 0x0000000338387819 */ /* 0x000fe400000012ff */
[----:B------:R-:W-:Y:S02]  /*9320*/  SHF.R.U64 R20, R20, 0x3, RZ ;  /* 0x0000000314147819 */ /* 0x000fe400000012ff */
[----:B------:R-:W-:Y:S02]  /*9330*/  SHF.R.U64 R68, R68, 0x3, RZ ;  /* 0x0000000344447819 */ /* 0x000fe400000012ff */
[----:B------:R-:W-:-:S02]  /*9340*/  SHF.R.U64 R41, R41, 0x3, RZ ;  /* 0x0000000329297819 */ /* 0x000fc400000012ff */
[----:B------:R-:W-:Y:S02]  /*9350*/  LOP3.LUT R76, R77, 0x380, RZ, 0xc0, !PT ;  /* 0x000003804d4c7812 */ /* 0x000fe400078ec0ff */
[----:B------:R-:W-:Y:S02]  /*9360*/  LOP3.LUT R72, R73, 0x380, RZ, 0xc0, !PT ;  /* 0x0000038049487812 */ /* 0x000fe400078ec0ff */
[----:B------:R-:W-:Y:S02]  /*9370*/  LOP3.LUT R36, R65, 0x380, RZ, 0xc0, !PT ;  /* 0x0000038041247812 */ /* 0x000fe400078ec0ff */
[----:B------:R-:W-:Y:S02]  /*9380*/  LOP3.LUT R130, R33, R48, RZ, 0x3c, !PT ;  /* 0x0000003021827212 */ /* 0x000fe400078e3cff */
[----:B------:R-:W-:Y:S02]  /*9390*/  LOP3.LUT R142, R37, R14, RZ, 0x3c, !PT ;  /* 0x0000000e258e7212 */ /* 0x000fe400078e3cff */
[----:B------:R-:W-:-:S02]  /*93a0*/  LOP3.LUT R60, R61, 0x380, RZ, 0xc0, !PT ;  /* 0x000003803d3c7812 */ /* 0x000fc400078ec0ff */
[----:B------:R-:W-:Y:S01]  /*93b0*/  LOP3.LUT R56, R56, R57, RZ, 0x3c, !PT ;  /* 0x0000003938387212 */ /* 0x000fe200078e3cff */
[--C-:B------:R-:W-:Y:S01]  /*93c0*/  IMAD.X R57, RZ, RZ, R111.reuse, P5 ;  /* 0x000000ffff397224 */ /* 0x100fe200028e066f */
[----:B------:R-:W-:Y:S02]  /*93d0*/  LOP3.LUT R33, R6, 0x380, RZ, 0xc0, !PT ;  /* 0x0000038006217812 */ /* 0x000fe400078ec0ff */
[----:B------:R-:W-:Y:S02]  /*93e0*/  LOP3.LUT R14, R20, R7, RZ, 0x3c, !PT ;  /* 0x00000007140e7212 */ /* 0x000fe400078e3cff */
[----:B------:R-:W-:Y:S01]  /*93f0*/  LOP3.LUT R68, R68, R69, RZ, 0x3c, !PT ;  /* 0x0000004544447212 */ /* 0x000fe200078e3cff */
[----:B------:R-:W-:Y:S01]  /*9400*/  IMAD.X R69, RZ, RZ, R111, P2 ;  /* 0x000000ffff457224 */ /* 0x000fe200010e066f */
[----:B------:R-:W-:Y:S02]  /*9410*/  LOP3.LUT R12, R41, R12, RZ, 0x3c, !PT ;  /* 0x0000000c290c7212 */ /* 0x000fe400078e3cff */
[----:B------:R-:W-:-:S02]  /*9420*/  IADD3 R7, P5, R110, 0xc000, RZ ;  /* 0x0000c0006e077810 */ /* 0x000fc40007fbe0ff */
[----:B------:R-:W-:Y:S02]  /*9430*/  SHF.R.U64 R76, R76, 0x3, RZ ;  /* 0x000000034c4c7819 */ /* 0x000fe400000012ff */
[----:B------:R-:W-:Y:S02]  /*9440*/  SHF.R.U64 R72, R72, 0x3, RZ ;  /* 0x0000000348487819 */ /* 0x000fe400000012ff */
[----:B------:R-:W-:Y:S02]  /*9450*/  IADD3 R41, P2, R110, 0x9000, RZ ;  /* 0x000090006e297810 */ /* 0x000fe40007f5e0ff */
[----:B------:R-:W-:Y:S02]  /*9460*/  SHF.R.U64 R36, R36, 0x3, RZ ;  /* 0x0000000324247819 */ /* 0x000fe400000012ff */
[----:B------:R-:W-:Y:S02]  /*9470*/  SHF.R.U64 R60, R60, 0x3, RZ ;  /* 0x000000033c3c7819 */ /* 0x000fe400000012ff */
[----:B------:R-:W-:-:S02]  /*9480*/  SHF.R.U64 R33, R33, 0x3, RZ ;  /* 0x0000000321217819 */ /* 0x000fc400000012ff */
[----:B------:R-:W-:Y:S02]  /*9490*/  LOP3.LUT R20, R7, 0x380, RZ, 0xc0, !PT ;  /* 0x0000038007147812 */ /* 0x000fe400078ec0ff */
[----:B------:R-:W-:Y:S01]  /*94a0*/  LOP3.LUT R76, R76, R77, RZ, 0x3c, !PT ;  /* 0x0000004d4c4c7212 */ /* 0x000fe200078e3cff */
[--C-:B------:R-:W-:Y:S01]  /*94b0*/  IMAD.X R77, RZ, RZ, R111.reuse, P4 ;  /* 0x000000ffff4d7224 */ /* 0x100fe200020e066f */
[----:B------:R-:W-:Y:S01]  /*94c0*/  LOP3.LUT R72, R72, R73, RZ, 0x3c, !PT ;  /* 0x0000004948487212 */ /* 0x000fe200078e3cff */
[--C-:B------:R-:W-:Y:S01]  /*94d0*/  IMAD.X R73, RZ, RZ, R111.reuse, P3 ;  /* 0x000000ffff497224 */ /* 0x100fe200018e066f */
[----:B------:R-:W-:Y:S02]  /*94e0*/  LOP3.LUT R40, R41, 0x380, RZ, 0xc0, !PT ;  /* 0x0000038029287812 */ /* 0x000fe400078ec0ff */
[----:B------:R-:W-:Y:S02]  /*94f0*/  LOP3.LUT R134, R36, R65, RZ, 0x3c, !PT ;  /* 0x0000004124867212 */ /* 0x000fe400078e3cff */
[----:B------:R-:W-:Y:S01]  /*9500*/  LOP3.LUT R60, R60, R61, RZ, 0x3c, !PT ;  /* 0x0000003d3c3c7212 */ /* 0x000fe200078e3cff */
[----:B------:R-:W-:Y:S01]  /*9510*/  IMAD.X R61, RZ, RZ, R111, P6 ;  /* 0x000000ffff3d7224 */ /* 0x000fe200030e066f */
[----:B------:R-:W-:-:S02]  /*9520*/  LOP3.LUT R138, R33, R6, RZ, 0x3c, !PT ;  /* 0x00000006218a7212 */ /* 0x000fc400078e3cff */
[C---:B------:R-:W-:Y:S02]  /*9530*/  IADD3 R65, P1, R110.reuse, 0x4000, RZ ;  /* 0x000040006e417810 */ /* 0x040fe40007f3e0ff */
[C---:B------:R-:W-:Y:S02]  /*9540*/  IADD3 R53, P4, R110.reuse, 0x7000, RZ ;  /* 0x000070006e357810 */ /* 0x040fe40007f9e0ff */
[C---:B------:R-:W-:Y:S02]  /*9550*/  IADD3 R49, P3, R110.reuse, 0x8000, RZ ;  /* 0x000080006e317810 */ /* 0x040fe40007f7e0ff */
[----:B------:R-:W-:Y:S02]  /*9560*/  IADD3 R33, P6, R110, 0xb000, RZ ;  /* 0x0000b0006e217810 */ /* 0x000fe40007fde0ff */
[----:B------:R-:W-:Y:S02]  /*9570*/  SHF.R.U64 R20, R20, 0x3, RZ ;  /* 0x0000000314147819 */ /* 0x000fe400000012ff */
[----:B------:R-:W-:-:S02]  /*9580*/  SHF.R.U64 R40, R40, 0x3, RZ ;  /* 0x0000000328287819 */ /* 0x000fc400000012ff */
[----:B------:R-:W-:Y:S02]  /*9590*/  LOP3.LUT R64, R65, 0x380, RZ, 0xc0, !PT ;  /* 0x0000038041407812 */ /* 0x000fe400078ec0ff */
[----:B------:R-:W-:Y:S02]  /*95a0*/  LOP3.LUT R52, R53, 0x380, RZ, 0xc0, !PT ;  /* 0x0000038035347812 */ /* 0x000fe400078ec0ff */
[----:B------:R-:W-:Y:S02]  /*95b0*/  LOP3.LUT R48, R49, 0x380, RZ, 0xc0, !PT ;  /* 0x0000038031307812 */ /* 0x000fe400078ec0ff */
[----:B------:R-:W-:Y:S02]  /*95c0*/  LOP3.LUT R32, R33, 0x380, RZ, 0xc0, !PT ;  /* 0x0000038021207812 */ /* 0x000fe400078ec0ff */
[----:B------:R-:W-:Y:S02]  /*95d0*/  LOP3.LUT R20, R20, R7, RZ, 0x3c, !PT ;  /* 0x0000000714147212 */ /* 0x000fe400078e3cff */
[----:B------:R-:W-:Y:S01]  /*95e0*/  LOP3.LUT R40, R40, R41, RZ, 0x3c, !PT ;  /* 0x0000002928287212 */ /* 0x000fe200078e3cff */
[----:B------:R-:W-:Y:S01]  /*95f0*/  IMAD.X R41, RZ, RZ, R111, P2 ;  /* 0x000000ffff297224 */ /* 0x000fe200010e066f */
[----:B------:R-:W-:-:S02]  /*9600*/  MOV R81, R4 ;  /* 0x0000000400517202 */ /* 0x000fc40000000f00 */
[----:B------:R-:W-:Y:S02]  /*9610*/  F2FP.F16.F32.PACK_AB R7, R31, R30 ;  /* 0x0000001e1f07723e */ /* 0x000fe400000000ff */
[----:B------:R-:W-:Y:S02]  /*9620*/  F2FP.F16.F32.PACK_AB R5, R27, R26 ;  /* 0x0000001a1b05723e */ /* 0x000fe400000000ff */
[----:B------:R-:W-:Y:S02]  /*9630*/  LOP3.LUT R31, R110, 0x380, RZ, 0xc0, !PT ;  /* 0x000003806e1f7812 */ /* 0x000fe400078ec0ff */
[----:B------:R-:W-:Y:S02]  /*9640*/  SHF.R.U64 R64, R64, 0x3, RZ ;  /* 0x0000000340407819 */ /* 0x000fe400000012ff */
[----:B------:R-:W-:Y:S02]  /*9650*/  SHF.R.U64 R52, R52, 0x3, RZ ;  /* 0x0000000334347819 */ /* 0x000fe400000012ff */
[----:B------:R-:W-:-:S02]  /*9660*/  SHF.R.U64 R48, R48, 0x3, RZ ;  /* 0x0000000330307819 */ /* 0x000fc400000012ff */
[----:B------:R-:W-:Y:S02]  /*9670*/  IADD3 R27, P2, R110, 0xf000, RZ ;  /* 0x0000f0006e1b7810 */ /* 0x000fe40007f5e0ff */
[----:B------:R-:W-:Y:S02]  /*9680*/  SHF.R.U64 R32, R32, 0x3, RZ ;  /* 0x0000000320207819 */ /* 0x000fe400000012ff */
[----:B------:R-:W-:Y:S01]  /*9690*/  F2FP.F16.F32.PACK_AB R4, R204, R207 ;  /* 0x000000cfcc04723e */ /* 0x000fe200000000ff */
[--C-:B------:R-:W-:Y:S01]  /*96a0*/  IMAD.X R89, RZ, RZ, R111.reuse, P2 ;  /* 0x000000ffff597224 */ /* 0x100fe200010e066f */
[----:B------:R-:W-:Y:S01]  /*96b0*/  F2FP.F16.F32.PACK_AB R6, R21, R203 ;  /* 0x000000cb1506723e */ /* 0x000fe200000000ff */
[--C-:B------:R-:W-:Y:S01]  /*96c0*/  IMAD.X R21, RZ, RZ, R111.reuse, P5 ;  /* 0x000000ffff157224 */ /* 0x100fe200028e066f */
[----:B------:R-:W-:Y:S02]  /*96d0*/  SHF.R.U64 R31, R31, 0x3, RZ ;  /* 0x000000031f1f7819 */ /* 0x000fe400000012ff */
        /* <DEDUP_REMOVED lines=8> */
[----:B------:R-:W-:-:S02]  /*9760*/  LOP3.LUT R32, R32, R33, RZ, 0x3c, !PT ;  /* 0x0000002120207212 */ /* 0x000fc400078e3cff */
[C---:B------:R-:W-:Y:S02]  /*9770*/  IADD3 R37, P1, R110.reuse, 0xa000, RZ ;  /* 0x0000a0006e257810 */ /* 0x040fe40007f3e0ff */
[C---:B------:R-:W-:Y:S02]  /*9780*/  IADD3 R85, P4, R110.reuse, 0xd000, RZ ;  /* 0x0000d0006e557810 */ /* 0x040fe40007f9e0ff */
[----:B------:R-:W-:Y:S02]  /*9790*/  IADD3 R33, P3, R110, 0xe000, RZ ;  /* 0x0000e0006e217810 */ /* 0x000fe40007f7e0ff */
[----:B------:R-:W-:Y:S02]  /*97a0*/  LOP3.LUT R110, R31, R110, RZ, 0x3c, !PT ;  /* 0x0000006e1f6e7212 */ /* 0x000fe400078e3cff */
[----:B------:R-:W-:Y:S02]  /*97b0*/  SHF.R.U64 R26, R26, 0x3, RZ ;  /* 0x000000031a1a7819 */ /* 0x000fe400000012ff */
[----:B------:R-:W-:-:S02]  /*97c0*/  MOV R31, R8 ;  /* 0x00000008001f7202 */ /* 0x000fc40000000f00 */
[----:B------:R-:W-:Y:S01]  /*97d0*/  MOV R30, R10 ;  /* 0x0000000a001e7202 */ /* 0x000fe20000000f00 */
[----:B0-----:R-:W-:Y:S01]  /*97e0*/  IMAD.X R81, RZ, RZ, R111, P3 ;  /* 0x000000ffff517224 */ /* 0x001fe200018e066f */
[----:B------:R-:W-:Y:S02]  /*97f0*/  F2FP.F16.F32.PACK_AB R4, R209, R210 ;  /* 0x000000d2d104723e */ /* 0x000fe400000000ff */
[----:B------:R-:W-:Y:S02]  /*9800*/  F2FP.F16.F32.PACK_AB R5, R35, R34 ;  /* 0x000000222305723e */ /* 0x000fe400000000ff */
[----:B------:R-:W-:Y:S02]  /*9810*/  F2FP.F16.F32.PACK_AB R6, R206, R208 ;  /* 0x000000d0ce06723e */ /* 0x000fe400000000ff */
[----:B------:R-:W-:Y:S02]  /*9820*/  F2FP.F16.F32.PACK_AB R7, R39, R38 ;  /* 0x000000262707723e */ /* 0x000fe400000000ff */
[----:B------:R-:W-:-:S02]  /*9830*/  F2FP.F16.F32.PACK_AB R8, R202, R205 ;  /* 0x000000cdca08723e */ /* 0x000fc400000000ff */
[----:B------:R-:W-:Y:S01]  /*9840*/  F2FP.F16.F32.PACK_AB R9, R43, R42 ;  /* 0x0000002a2b09723e */ /* 0x000fe200000000ff */
[----:B------:R0:W-:Y:S01]  /*9850*/  STSM.16.M88.4 [R31], R4 ;  /* 0x000000041f007844 */ /* 0x0001e20000000200 */
        /* <DEDUP_REMOVED lines=67> */
[----:B------:R-:W-:-:S02]  /*9c90*/  F2FP.F16.F32.PACK_AB R146, R149, R148 ;  /* 0x000000949592723e */ /* 0x000fc400000000ff */
[----:B------:R-:W-:Y:S02]  /*9ca0*/  F2FP.F16.F32.PACK_AB R147, R151, R150 ;  /* 0x000000969793723e */ /* 0x000fe400000000ff */
[----:B------:R-:W-:Y:S02]  /*9cb0*/  SHF.R.U64 R36, R36, 0x3, RZ ;  /* 0x0000000324247819 */ /* 0x000fe400000012ff */
[----:B------:R-:W-:Y:S01]  /*9cc0*/  SHF.R.U64 R84, R84, 0x3, RZ ;  /* 0x0000000354547819 */ /* 0x000fe200000012ff */
[----:B------:R1:W-:Y:S01]  /*9cd0*/  STSM.16.M88.4 [R35], R144 ;  /* 0x0000009023007844 */ /* 0x0003e20000000200 */
[----:B------:R-:W-:Y:S02]  /*9ce0*/  SHF.R.U64 R80, R80, 0x3, RZ ;  /* 0x0000000350507819 */ /* 0x000fe400000012ff */
[----:B------:R-:W-:Y:S01]  /*9cf0*/  LOP3.LUT R36, R36, R37, RZ, 0x3c, !PT ;  /* 0x0000002524247212 */ /* 0x000fe200078e3cff */
[--C-:B------:R-:W-:Y:S01]  /*9d00*/  IMAD.X R37, RZ, RZ, R111.reuse, P1 ;  /* 0x000000ffff257224 */ /* 0x100fe200008e066f */
[----:B------:R-:W-:Y:S01]  /*9d10*/  LOP3.LUT R84, R84, R85, RZ, 0x3c, !PT ;  /* 0x0000005554547212 */ /* 0x000fe200078e3cff */
[--C-:B------:R-:W-:Y:S01]  /*9d20*/  IMAD.X R85, RZ, RZ, R111.reuse, P4 ;  /* 0x000000ffff557224 */ /* 0x100fe200020e066f */
[----:B------:R-:W-:Y:S01]  /*9d30*/  LOP3.LUT R80, R80, R33, RZ, 0x3c, !PT ;  /* 0x0000002150507212 */ /* 0x000fe200078e3cff */
[----:B------:R-:W-:Y:S01]  /*9d40*/  IMAD.X R33, RZ, RZ, R111, P6 ;  /* 0x000000ffff217224 */ /* 0x000fe200030e066f */
[----:B------:R-:W-:Y:S06]  /*9d50*/  BAR.SYNC.DEFER_BLOCKING 0x1, 0x100 ;  /* 0x0044000000007b1d */ /* 0x000fec0000010000 */
[----:B------:R-:W-:Y:S05]  /*9d60*/  @P0 BRA `(.L_x_3426) ;  /* 0x0000000000cc0947 */ /* 0x000fea0003800000 */
[----:B------:R-:W0:Y:S01]  /*9d70*/  LDC R10, c[0x0][0xce8] ;  /* 0x00033a00ff0a7b82 */ /* 0x000e220000000800 */
[----:B-1----:R-:W-:Y:S01]  /*9d80*/  IMAD R4, RZ, RZ, -UR41 ;  /* 0x80000029ff047e24 */ /* 0x002fe2000f8e02ff */
[----:B------:R-:W-:Y:S02]  /*9d90*/  ULDC.64 UR8, c[0x0][0xc90] ;  /* 0x0003240000087ab9 */ /* 0x000fe40000000a00 */
        /* <DEDUP_REMOVED lines=32> */
[----:B------:R-:W-:Y:S01]  /*9fa0*/  IMAD.MOV R9, RZ, RZ, -R19 ;  /* 0x000000ffff097224 */ /* 0x000fe200078e0a13 */
[----:B------:R-:W-:Y:S01]  /*9fb0*/  LEA R11, P0, R4, UR4, 0x2 ;  /* 0x00000004040b7c11 */ /* 0x000fe2000f8010ff */
[----:B------:R-:W-:Y:S01]  /*9fc0*/  IMAD.IADD R5, R5, 0x1, R7 ;  /* 0x0000000105057824 */ /* 0x000fe200078e0207 */
[----:B------:R-:W-:Y:S02]  /*9fd0*/  ULDC UR4, c[0x0][0xb88] ;  /* 0x0002e20000047ab9 */ /* 0x000fe40000000800 */
[----:B------:R-:W-:Y:S01]  /*9fe0*/  IMAD R8, R10, UR4, RZ ;  /* 0x000000040a087c24 */ /* 0x000fe2000f8e02ff */
[----:B------:R-:W-:Y:S01]  /*9ff0*/  SHFL.IDX PT, R6, R11, 0x1, 0x1c1f ;  /* 0x003c1f000b067f89 */ /* 0x000fe200000e0000 */
[----:B------:R-:W-:Y:S02]  /*a000*/  LEA.HI.X R12, R4, UR5, R5, 0x2, P0 ;  /* 0x00000005040c7c11 */ /* 0x000fe400080f1405 */
[----:B------:R-:W-:Y:S01]  /*a010*/  ISETP.NE.AND P0, PT, R18, R9, PT ;  /* 0x000000091200720c */ /* 0x000fe20003f05270 */
[----:B------:R-:W-:Y:S01]  /*a020*/  SHFL.IDX PT, R4, R11, RZ, 0x1c1f ;  /* 0x001c1fff0b047589 */ /* 0x000fe200000e0000 */
[----:B------:R-:W-:-:S02]  /*a030*/  VIADD R9, R15, 0x8 ;  /* 0x000000080f097836 */ /* 0x000fc40000000000 */
[-C--:B------:R-:W-:Y:S01]  /*a040*/  ISETP.GE.OR P1, PT, R15, R8.reuse, P0 ;  /* 0x000000080f00720c */ /* 0x080fe20000726670 */
[----:B------:R-:W0:Y:S02]  /*a050*/  SHFL.IDX PT, R5, R12, RZ, 0x1c1f ;  /* 0x001c1fff0c057589 */ /* 0x000e2400000e0000 */
[----:B------:R-:W-:Y:S02]  /*a060*/  ISETP.GE.OR P0, PT, R9, R8, P0 ;  /* 0x000000080900720c */ /* 0x000fe40000706670 */
[----:B------:R-:W1:Y:S08]  /*a070*/  SHFL.IDX PT, R7, R12, 0x1, 0x1c1f ;  /* 0x003c1f000c077f89 */ /* 0x000e7000000e0000 */
[----:B0-----:R0:W-:Y:S04]  /*a080*/  @!P1 ST.E desc[UR38][R4.64], R3 ;  /* 0x0000000304009985 */ /* 0x0011e8000c101926 */
[----:B-1----:R0:W-:Y:S02]  /*a090*/  @!P0 ST.E desc[UR38][R6.64], R0 ;  /* 0x0000000006008985 */ /* 0x0021e4000c101926 */
.L_x_3426:
[----:B------:R-:W2:Y:S01]  /*a0a0*/  LDC R14, c[0x0][0xce8] ;  /* 0x00033a00ff0e7b82 */ /* 0x000ea20000000800 */
[----:B------:R-:W-:Y:S01]  /*a0b0*/  ULDC UR12, c[0x0][0xbc8] ;  /* 0x0002f200000c7ab9 */ /* 0x000fe20000000800 */
[----:B01----:R0:W5:Y:S04]  /*a0c0*/  LD.E.128 R4, desc[UR38][R20.64] ;  /* 0x0000002614047980 */ /* 0x003168000c101d00 */
[----:B------:R-:W5:Y:S02]  /*a0d0*/  LD.E.128 R108, desc[UR38][R110.64] ;  /* 0x000000266e6c7980 */ /* 0x000f64000c101d00 */
[----:B------:R-:W1:Y:S01]  /*a0e0*/  LDC R10, c[0x0][0xd38] ;  /* 0x00034e00ff0a7b82 */ /* 0x000e620000000800 */
[----:B------:R-:W-:Y:S01]  /*a0f0*/  ISETP.GE.AND P1, PT, R190, UR12, PT ;  /* 0x0000000cbe007c0c */ /* 0x000fe2000bf26270 */
[----:B------:R-:W-:Y:S01]  /*a100*/  IMAD R9, RZ, RZ, -UR41 ;  /* 0x80000029ff097e24 */ /* 0x000fe2000f8e02ff */
[----:B------:R-:W-:Y:S01]  /*a110*/  ULDC.64 UR8, c[0x0][0xbe8] ;  /* 0x0002fa0000087ab9 */ /* 0x000fe20000000a00 */
[----:B------:R-:W5:Y:S04]  /*a120*/  LD.E.128 R76, desc[UR38][R76.64] ;  /* 0x000000264c4c7980 */ /* 0x000f68000c101d00 */
[----:B------:R-:W3:Y:S01]  /*a130*/  LDC.64 R12, c[0x0][0xbe0] ;  /* 0x0002f800ff0c7b82 */ /* 0x000ee20000000a00 */
[----:B------:R-:W5:Y:S04]  /*a140*/  LD.E.128 R72, desc[UR38][R72.64] ;  /* 0x0000002648487980 */ /* 0x000f68000c101d00 */
[----:B------:R-:W5:Y:S01]  /*a150*/  LD.E.128 R68, desc[UR38][R68.64] ;  /* 0x0000002644447980 */ /* 0x000f62000c101d00 */
[----:B--2---:R-:W-:-:S03]  /*a160*/  ISETP.NE.AND P3, PT, R14, 0x1, PT ;  /* 0x000000010e00780c */ /* 0x004fc60003f65270 */
        /* <DEDUP_REMOVED lines=11> */
[----:B------:R-:W2:Y:S01]  /*a220*/  @P3 LDC R11, c[0x0][0xcf0] ;  /* 0x00033c00ff0b3b82 */ /* 0x000ea20000000800 */
[----:B------:R-:W-:Y:S01]  /*a230*/  IMAD.SHL.U32 R8, R8, 0x4, RZ ;  /* 0x0000000408087824 */ /* 0x000fe200078e00ff */
[----:B------:R-:W-:Y:S01]  /*a240*/  LOP3.LUT R3, R3, 0x2, R0, 0xe2, !PT ;  /* 0x0000000203037812 */ /* 0x000fe200078ee200 */
[----:B------:R-:W5:Y:S01]  /*a250*/  LD.E.128 R48, desc[UR38][R48.64] ;  /* 0x0000002630307980 */ /* 0x000f62000c101d00 */
[----:B------:R-:W-:Y:S01]  /*a260*/  ISETP.GE.AND P0, PT, R188, UR12, PT ;  /* 0x0000000cbc007c0c */ /* 0x000fe2000bf06270 */
[----:B-1----:R-:W-:Y:S01]  /*a270*/  IMAD R28, R10, R9, UR43 ;  /* 0x0000002b0a1c7e24 */ /* 0x002fe2000f8e0209 */
[----:B------:R-:W-:Y:S01]  /*a280*/  LOP3.LUT R3, R8, 0x4, R3, 0xe2, !PT ;  /* 0x0000000408037812 */ /* 0x000fe200078ee203 */
[----:B------:R-:W-:Y:S01]  /*a290*/  IMAD R0, R211, 0x20, R213 ;  /* 0x00000020d3007824 */ /* 0x000fe200078e02d5 */
[----:B------:R-:W-:Y:S01]  /*a2a0*/  SEL R8, RZ, 0xffffffff, P0 ;  /* 0xffffffffff087807 */ /* 0x000fe20000000000 */
[----:B------:R-:W5:Y:S02]  /*a2b0*/  LD.E.128 R40, desc[UR38][R40.64] ;  /* 0x0000002628287980 */ /* 0x000f64000c101d00 */
[----:B------:R-:W-:-:S02]  /*a2c0*/  IMAD R15, R28, 0x40, R0 ;  /* 0x000000401c0f7824 */ /* 0x000fc400078e0200 */
[----:B------:R-:W-:Y:S01]  /*a2d0*/  IMAD.SHL.U32 R8, R8, 0x8, RZ ;  /* 0x0000000808087824 */ /* 0x000fe200078e00ff */
[----:B------:R-:W-:Y:S01]  /*a2e0*/  ISETP.GE.AND P1, PT, R187, UR12, PT ;  /* 0x0000000cbb007c0c */ /* 0x000fe2000bf26270 */
[----:B------:R-:W5:Y:S01]  /*a2f0*/  LD.E.128 R36, desc[UR38][R36.64] ;  /* 0x0000002624247980 */ /* 0x000f62000c101d00 */
[----:B0-----:R-:W-:Y:S02]  /*a300*/  @P3 IMAD.HI.U32 R0, R15, R20, RZ ;  /* 0x000000140f003227 */ /* 0x001fe400078e00ff */
[----:B------:R-:W-:Y:S01]  /*a310*/  LOP3.LUT R3, R8, 0x8, R3, 0xe2, !PT ;  /* 0x0000000808037812 */ /* 0x000fe200078ee203 */
[----:B------:R-:W-:Y:S01]  /*a320*/  UIMAD UR6, UR10, UR8, URZ ;  /* 0x000000080a0672a4 */ /* 0x000fe2000f8e023f */
[----:B------:R-:W-:Y:S01]  /*a330*/  IMAD.MOV.U32 R8, RZ, RZ, R15 ;  /* 0x000000ffff087224 */ /* 0x000fe200078e000f */
[----:B------:R-:W5:Y:S01]  /*a340*/  LD.E.128 R32, desc[UR38][R32.64] ;  /* 0x0000002620207980 */ /* 0x000f62000c101d00 */
[----:B--2---:R-:W-:-:S03]  /*a350*/  @P3 SHF.R.U32.HI R8, RZ, R11, R0 ;  /* 0x0000000bff083219 */ /* 0x004fc60000011600 */
[----:B------:R-:W5:Y:S01]  /*a360*/  LD.E.128 R84, desc[UR38][R84.64] ;  /* 0x0000002654547980 */ /* 0x000f62000c101d00 */
[----:B------:R-:W-:Y:S01]  /*a370*/  SEL R0, RZ, 0xffffffff, P1 ;  /* 0xffffffffff007807 */ /* 0x000fe20000800000 */
[----:B------:R-:W-:Y:S01]  /*a380*/  UIMAD.WIDE.U32 UR4, UR7, UR8, URZ ;  /* 0x00000008070472a5 */ /* 0x000fe2000f8e003f */
[--C-:B------:R-:W-:Y:S01]  /*a390*/  SHF.R.S32.HI R11, RZ, 0x1f, R8.reuse ;  /* 0x0000001fff0b7819 */ /* 0x100fe20000011408 */
[----:B------:R-:W-:Y:S01]  /*a3a0*/  UIMAD UR6, UR7, UR9, UR6 ;  /* 0x00000009070672a4 */ /* 0x000fe2000f8e0206 */
[----:B------:R-:W-:Y:S01]  /*a3b0*/  ISETP.GE.AND P0, PT, R186, UR12, PT ;  /* 0x0000000cba007c0c */ /* 0x000fe2000bf06270 */
[----:B------:R-:W-:Y:S01]  /*a3c0*/  IMAD.SHL.U32 R0, R0, 0x10, RZ ;  /* 0x0000001000007824 */ /* 0x000fe200078e00ff */
[----:B------:R-:W-:Y:S01]  /*a3d0*/  ULDC.64 UR8, c[0x0][0xbf0] ;  /* 0x0002fc0000087ab9 */ /* 0x000fe20000000a00 */
[----:B------:R-:W-:Y:S01]  /*a3e0*/  UIADD3 UR5, UR5, UR6, URZ ;  /* 0x0000000605057290 */ /* 0x000fe2000fffe03f */
[----:B------:R-:W-:Y:S01]  /*a3f0*/  IMAD.MOV R10, RZ, RZ, -R8 ;  /* 0x000000ffff0a7224 */ /* 0x000fe200078e0a08 */
[----:B------:R-:W-:Y:S01]  /*a400*/  UIMAD UR6, UR11, UR8, URZ ;  /* 0x000000080b0672a4 */ /* 0x000fe2000f8e023f */
[----:B------:R-:W-:Y:S01]  /*a410*/  SEL R9, RZ, 0xffffffff, P0 ;  /* 0xffffffffff097807 */ /* 0x000fe20000000000 */
[----:B---3--:R-:W-:Y:S01]  /*a420*/  IMAD R11, R11, R12, RZ ;  /* 0x0000000c0b0b7224 */ /* 0x008fe200078e02ff */
[----:B------:R-:W-:Y:S01]  /*a430*/  LOP3.LUT R0, R0, 0x10, R3, 0xe2, !PT ;  /* 0x0000001000007812 */ /* 0x000fe200078ee203 */
[----:B------:R-:W-:Y:S01]  /*a440*/  IMAD R3, R14, R10, R15 ;  /* 0x0000000a0e037224 */ /* 0x000fe200078e020f */
[----:B------:R-:W-:Y:S01]  /*a450*/  UIMAD UR6, UR42, UR9, UR6 ;  /* 0x000000092a0672a4 */ /* 0x000fe2000f8e0206 */
[----:B------:R-:W-:Y:S01]  /*a460*/  IMAD R13, R8, R13, R11 ;  /* 0x0000000d080d7224 */ /* 0x000fe200078e020b */
[----:B------:R-:W-:Y:S01]  /*a470*/  UIMAD.WIDE.U32 UR42, UR42, UR8, UR4 ;  /* 0x000000082a2a72a5 */ /* 0x000fe2000f8e0004 */
[----:B------:R-:W-:Y:S01]  /*a480*/  IMAD.SHL.U32 R11, R9, 0x20, RZ ;  /* 0x00000020090b7824 */ /* 0x000fe200078e00ff */
[----:B------:R-:W-:Y:S01]  /*a490*/  ISETP.GE.AND P0, PT, R215, UR12, PT ;  /* 0x0000000cd7007c0c */ /* 0x000fe2000bf06270 */
[----:B------:R-:W-:Y:S01]  /*a4a0*/  ULDC.64 UR4, c[0x0][0xbd8] ;  /* 0x0002f60000047ab9 */ /* 0x000fe20000000a00 */
[----:B------:R-:W-:Y:S01]  /*a4b0*/  SHF.R.S32.HI R10, RZ, 0x1f, R3 ;  /* 0x0000001fff0a7819 */ /* 0x000fe20000011403 */
[----:B------:R-:W-:Y:S01]  /*a4c0*/  UIADD3 UR43, UR43, UR6, URZ ;  /* 0x000000062b2b7290 */ /* 0x000fe2000fffe03f */
[----:B------:R-:W-:Y:S01]  /*a4d0*/  LOP3.LUT R0, R11, 0x20, R0, 0xe2, !PT ;  /* 0x000000200b007812 */ /* 0x000fe200078ee200 */
[----:B------:R-:W5:Y:S01]  /*a4e0*/  LD.E.128 R80, desc[UR38][R80.64] ;  /* 0x0000002650507980 */ /* 0x000f62000c101d00 */
[----:B------:R-:W-:Y:S01]  /*a4f0*/  SEL R11, RZ, 0x40, P0 ;  /* 0x00000040ff0b7807 */ /* 0x000fe20000000000 */
[----:B------:R-:W-:Y:S01]  /*a500*/  IMAD R10, R10, UR4, RZ ;  /* 0x000000040a0a7c24 */ /* 0x000fe2000f8e02ff */
[----:B------:R-:W-:Y:S01]  /*a510*/  ULDC.64 UR6, c[0x0][0xb80] ;  /* 0x0002e00000067ab9 */ /* 0x000fe20000000a00 */
[----:B------:R-:W5:Y:S01]  /*a520*/  LD.E.128 R88, desc[UR38][R88.64] ;  /* 0x0000002658587980 */ /* 0x000f62000c101d00 */
[----:B------:R-:W-:Y:S01]  /*a530*/  IMAD.WIDE.U32 R8, R8, R12, UR42 ;  /* 0x0000002a08087e25 */ /* 0x000fe2000f8e000c */
        /* <DEDUP_REMOVED lines=48> */
[-C--:B--2---:R-:W-:Y:S02]  /*a840*/  @!P1 LEA R12, P6, R186, R10.reuse, 0x1 ;  /* 0x0000000aba0c9211 */ /* 0x084fe400078c08ff */
        /* <DEDUP_REMOVED lines=9> */
.L_x_3428:
[----:B------:R-:W-:Y:S05]  /*a8e0*/  BSYNC B0 ;  /* 0x0000000000007941 */ /* 0x000fea0003800000 */
.L_x_3427:
[----:B---3-5:R-:W-:Y:S01]  /*a8f0*/  VIADD R4, R28, 0x20 ;  /* 0x000000201c047836 */ /* 0x028fe20000000000 */
[----:B------:R3:W4:Y:S01]  /*a900*/  SHFL.IDX PT, R7, R27, 0x1, 0x181f ;  /* 0x00381f001b077f89 */ /* 0x00072200000e0000 */
[----:B------:R-:W-:Y:S03]  /*a910*/  BSSY B0, `(.L_x_3429) ;  /* 0x0000023000007945 */ /* 0x000fe60003800000 */
[----:B------:R-:W-:Y:S01]  /*a920*/  ISETP.GE.AND P0, PT, R4, R29, PT ;  /* 0x0000001d0400720c */ /* 0x000fe20003f06270 */
[----:B------:R3:W0:-:S12]  /*a930*/  SHFL.IDX PT, R6, R26, 0x1, 0x181f ;  /* 0x00381f001a067f89 */ /* 0x00061800000e0000 */
[----:B---3--:R-:W-:Y:S05]  /*a940*/  @P0 BRA `(.L_x_3430) ;  /* 0x00000000007c0947 */ /* 0x008fea0003800000 */
[----:B------:R-:W-:Y:S02]  /*a950*/  ISETP.GE.AND P2, PT, R190, UR12, PT ;  /* 0x0000000cbe007c0c */ /* 0x000fe4000bf46270 */
[----:B------:R-:W-:Y:S02]  /*a960*/  ISETP.GE.AND P3, PT, R17, UR12, PT ;  /* 0x0000000c11007c0c */ /* 0x000fe4000bf66270 */
[----:B------:R-:W-:Y:S02]  /*a970*/  ISETP.GE.AND P5, PT, R189, UR12, PT ;  /* 0x0000000cbd007c0c */ /* 0x000fe4000bfa6270 */
[----:B------:R-:W-:Y:S02]  /*a980*/  ISETP.GE.AND P4, PT, R188, UR12, PT ;  /* 0x0000000cbc007c0c */ /* 0x000fe4000bf86270 */
[----:B------:R-:W-:-:S05]  /*a990*/  LOP3.LUT P1, RZ, R0, 0x40, RZ, 0xc0, !PT ;  /* 0x0000004000ff7812 */ /* 0x000fca000782c0ff */
[CC--:B0-----:R-:W-:Y:S02]  /*a9a0*/  @!P2 LEA R8, P0, R190.reuse, R6.reuse, 0x1 ;  /* 0x00000006be08a211 */ /* 0x0c1fe400078008ff */
[----:B----4-:R-:W-:Y:S02]  /*a9b0*/  @!P3 IMAD.WIDE R4, R17, 0x2, R6 ;  /* 0x000000021104b825 */ /* 0x010fe400078e0206 */
[-C--:B------:R-:W-:Y:S02]  /*a9c0*/  @!P2 LEA.HI.X R9, R190, R7.reuse, R224, 0x1, P0 ;  /* 0x00000007be09a211 */ /* 0x080fe400000f0ce0 */
[----:B-1----:R-:W-:Y:S01]  /*a9d0*/  @!P5 LEA R10, P0, R189, R6, 0x1 ;  /* 0x00000006bd0ad211 */ /* 0x002fe200078008ff */
[----:B------:R0:W-:Y:S01]  /*a9e0*/  @!P3 ST.E.128 desc[UR38][R4.64], R76 ;  /* 0x0000004c0400b985 */ /* 0x0001e2000c101d26 */
[----:B------:R-:W-:Y:S02]  /*a9f0*/  ISETP.GE.AND P3, PT, R187, UR12, PT ;  /* 0x0000000cbb007c0c */ /* 0x000fe4000bf66270 */
[----:B--2---:R-:W-:Y:S01]  /*aa00*/  @!P5 LEA.HI.X R11, R189, R7, R223, 0x1, P0 ;  /* 0x00000007bd0bd211 */ /* 0x004fe200000f0cdf */
        /* <DEDUP_REMOVED lines=8> */
[-C--:B0-----:R-:W-:Y:S02]  /*aa90*/  @!P2 LEA R4, P6, R186, R6.reuse, 0x1 ;  /* 0x00000006ba04a211 */ /* 0x081fe400078c08ff */
        /* <DEDUP_REMOVED lines=10> */
.L_x_3430:
[----:B------:R-:W-:Y:S05]  /*ab40*/  BSYNC B0 ;  /* 0x0000000000007941 */ /* 0x000fea0003800000 */
.L_x_3429:
[----:B------:R-:W5:Y:S02]  /*ab50*/  LDC R0, c[0x0][0xd34] ;  /* 0x00034d00ff007b82 */ /* 0x000f640000000800 */
[----:B-----5:R-:W-:-:S13]  /*ab60*/  ISETP.LE.AND P0, PT, R0, UR40, PT ;  /* 0x0000002800007c0c */ /* 0x020fda000bf03270 */
[----:B------:R-:W-:Y:S05]  /*ab70*/  @!P0 BRA `(.L_x_3431) ;  /* 0xffffff6400148947 */ /* 0x000fea000383ffff */
[----:B------:R-:W-:Y:S05]  /*ab80*/  EXIT ;  /* 0x000000000000794d */ /* 0x000fea0003800000 */
.L_x_3399:
        /* <DEDUP_REMOVED lines=8> */
[----:B------:R0:W-:Y:S07]  /*ac10*/  STL [R1+0x8], R3 ;  /* 0x0000080301007387 */ /* 0x0001ee0000100800 */
[----:B------:R-:W-:Y:S05]  /*ac20*/  @P0 BRA `(.L_x_3432) ;  /* 0x0000005800500947 */ /* 0x000fea0003800000 */
[----:B------:R-:W1:Y:S01]  /*ac30*/  S2UR UR4, SR_CgaCtaId ;  /* 0x00000000000479c3 */ /* 0x000e620000008800 */
[C---:B------:R-:W-:Y:S01]  /*ac40*/  IMAD.SHL.U32 R2, R0.reuse, 0x8, RZ ;  /* 0x0000000800027824 */ /* 0x040fe200078e00ff */
[----:B------:R-:W-:Y:S01]  /*ac50*/  LOP3.LUT R5, R0, 0x7f, RZ, 0xc0, !PT ;  /* 0x0000007f00057812 */ /* 0x000fe200078ec0ff */
[----:B------:R-:W-:Y:S01]  /*ac60*/  UMOV UR36, 0x400 ;  /* 0x0000040000247882 */ /* 0x000fe20000000000 */
[----:B------:R-:W-:Y:S01]  /*ac70*/  IMAD.MOV.U32 R19, RZ, RZ, RZ ;  /* 0x000000ffff137224 */ /* 0x000fe200078e00ff */
[----:B------:R-:W-:Y:S01]  /*ac80*/  ULDC.64 UR40, c[0x0][0x198] ;  /* 0x0000660000287ab9 */ /* 0x000fe20000000a00 */
[C---:B0-----:R-:W-:Y:S01]  /*ac90*/  LOP3.LUT R3, R2.reuse, 0x1f8, RZ, 0xc0, !PT ;  /* 0x000001f802037812 */ /* 0x041fe200078ec0ff */
[----:B------:R-:W-:Y:S01]  /*aca0*/  ULDC UR37, c[0x0][0xc] ;  /* 0x0000030000257ab9 */ /* 0x000fe20000000800 */
[----:B------:R-:W-:Y:S02]  /*acb0*/  LOP3.LUT R2, R2, 0x38, RZ, 0xc0, !PT ;  /* 0x0000003802027812 */ /* 0x000fe400078ec0ff */
        /* <DEDUP_REMOVED lines=8> */
[----:B------:R-:W-:Y:S01]  /*ad40*/  LEA R4, R3, UR36, 0x1 ;  /* 0x0000002403047c11 */ /* 0x000fe2000f8e08ff */
[----:B------:R-:W-:-:S04]  /*ad50*/  IMAD.U32 R3, RZ, RZ, UR5 ;  /* 0x00000005ff037e24 */ /* 0x000fc8000f8e00ff */
[----:B------:R0:W-:Y:S04]  /*ad60*/  STL [R1+0x4], R4 ;  /* 0x0000040401007387 */ /* 0x0001e80000100800 */
[----:B------:R1:W-:Y:S04]  /*ad70*/  STL [R1+0x24], R3 ;  /* 0x0000240301007387 */ /* 0x0003e80000100800 */
[----:B------:R2:W-:Y:S01]  /*ad80*/  STL [R1+0x8], R0 ;  /* 0x0000080001007387 */ /* 0x0005e20000100800 */
[----:B0-----:R-:W-:-:S03]  /*ad90*/  LOP3.LUT R4, R2, 0x80, RZ, 0xfc, !PT ;  /* 0x0000008002047812 */ /* 0x001fc600078efcff */
[----:B------:R0:W-:Y:S01]  /*ada0*/  STL [R1+0x50], RZ ;  /* 0x000050ff01007387 */ /* 0x0001e20000100800 */
[C---:B------:R-:W-:Y:S02]  /*adb0*/  LOP3.LUT R4, R2.reuse, 0x140, RZ, 0xfc, !PT ;  /* 0x0000014002047812 */ /* 0x040fe400078efcff */
[C---:B-1----:R-:W-:Y:S02]  /*adc0*/  LOP3.LUT R3, R2.reuse, 0xc0, RZ, 0xfc, !PT ;  /* 0x000000c002037812 */ /* 0x042fe400078efcff */
[C---:B------:R-:W-:Y:S02]  /*add0*/  LOP3.LUT R3, R2.reuse, 0x180, RZ, 0xfc, !PT ;  /* 0x0000018002037812 */ /* 0x040fe400078efcff */
[C---:B--2---:R-:W-:Y:S02]  /*ade0*/  LOP3.LUT R0, R2.reuse, 0x40, RZ, 0xfc, !PT ;  /* 0x0000004002007812 */ /* 0x044fe400078efcff */
[C---:B------:R-:W-:Y:S02]  /*adf0*/  LOP3.LUT R0, R2.reuse, 0x100, RZ, 0xfc, !PT ;  /* 0x0000010002007812 */ /* 0x040fe400078efcff */
[----:B0-----:R-:W-:-:S07]  /*ae00*/  LOP3.LUT R0, R2, 0x1c0, RZ, 0xfc, !PT ;  /* 0x000001c002007812 */ /* 0x001fce00078efcff */
.L_x_3528:
        /* <DEDUP_REMOVED lines=12> */
[----:B------:R-:W2:Y:S08]  /*aed0*/  @P0 LDC R2, c[0x0][0xd3c] ;  /* 0x00034f00ff020b82 */ /* 0x000eb00000000800 */
[----:B------:R-:W0:Y:S01]  /*aee0*/  @P0 LDC R0, c[0x0][0xd40] ;  /* 0x00035000ff000b82 */ /* 0x000e220000000800 */
[----:B--2---:R-:W-:-:S04]  /*aef0*/  @P0 IMAD.HI.U32 R2, R3, R2, RZ ;  /* 0x0000000203020227 */ /* 0x004fc800078e00ff */
[----:B------:R-:W-:Y:S01]  /*af00*/  IMAD.MOV.U32 R4, RZ, RZ, R3 ;  /* 0x000000ffff047224 */ /* 0x000fe200078e0003 */
[----:B0-----:R-:W-:Y:S02]  /*af10*/  @P0 SHF.R.U32.HI R4, RZ, R0, R2 ;  /* 0x00000000ff040219 */ /* 0x001fe40000011602 */
[----:B-1----:R-:W-:-:S03]  /*af20*/  ISETP.NE.AND P0, PT, R17, 0x1, PT ;  /* 0x000000011100780c */ /* 0x002fc60003f05270 */
[----:B------:R-:W-:Y:S01]  /*af30*/  IMAD.MOV.U32 R5, RZ, RZ, R4 ;  /* 0x000000ffff057224 */ /* 0x000fe200078e0004 */
[----:B------:R-:W-:Y:S09]  /*af40*/  STL [R1+0x14], R4 ;  /* 0x0000140401007387 */ /* 0x000ff20000100800 */
[----:B------:R-:W0:Y:S02]  /*af50*/  @P0 LDC.64 R2, c[0x0][0xd48] ;  /* 0x00035200ff020b82 */ /* 0x000e240000000a00 */
[----:B0-----:R-:W-:-:S05]  /*af60*/  @P0 IMAD.HI.U32 R2, R4, R2, RZ ;  /* 0x0000000204020227 */ /* 0x001fca00078e00ff */
[----:B------:R-:W-:Y:S02]  /*af70*/  @P0 SHF.R.U32.HI R5, RZ, R3, R2 ;  /* 0x00000003ff050219 */ /* 0x000fe40000011602 */
[----:B------:R-:W-:-:S03]  /*af80*/  PLOP3.LUT P0, PT, PT, PT, UP0, 0x80, 0x0 ;  /* 0x000000000000781c */ /* 0x000fc60003f0f008 */
[----:B------:R-:W-:Y:S01]  /*af90*/  IMAD.MOV R0, RZ, RZ, -R5 ;  /* 0x000000ffff007224 */ /* 0x000fe200078e0a05 */
[----:B------:R-:W-:Y:S03]  /*afa0*/  STL [R1+0x10], R5 ;  /* 0x0000100501007387 */ /* 0x000fe60000100800 */
[----:B------:R-:W-:Y:S02]  /*afb0*/  IMAD R17, R17, R0, R4 ;  /* 0x0000000011117224 */ /* 0x000fe400078e0204 */
[----:B------:R-:W0:Y:S02]  /*afc0*/  LDC R0, c[0x0][0x2f0] ;  /* 0x0000bc00ff007b82 */ /* 0x000e240000000800 */
[----:B0-----:R-:W-:-:S04]  /*afd0*/  IMAD R2, R0, UR4, RZ ;  /* 0x0000000400027c24 */ /* 0x001fc8000f8e02ff */
[----:B------:R-:W-:Y:S01]  /*afe0*/  VIADD R0, R2, 0x3f ;  /* 0x0000003f02007836 */ /* 0x000fe20000000000 */
[----:B------:R0:W-:Y:S04]  /*aff0*/  STL [R1+0x4c], R2 ;  /* 0x00004c0201007387 */ /* 0x0001e80000100800 */
[----:B0-----:R-:W-:-:S04]  /*b000*/  SHF.R.S32.HI R2, RZ, 0x1f, R0 ;  /* 0x0000001fff027819 */ /* 0x001fc80000011400 */
        /* <DEDUP_REMOVED lines=20> */
.L_x_3433:
        /* <DEDUP_REMOVED lines=20> */
.L_x_3435:
        /* <DEDUP_REMOVED lines=15> */
.L_x_3434:
[----:B------:R-:W2:Y:S01]  /*b380*/  LDL R2, [R1+0x20] ;  /* 0x0000200001027983 */ /* 0x000ea20000100800 */
[----:B------:R-:W-:-:S03]  /*b390*/  ULDC.64 UR4, c[0x0][0xaf0] ;  /* 0x0002bc0000047ab9 */ /* 0x000fc60000000a00 */
[----:B0-----:R-:W3:Y:S01]  /*b3a0*/  LDL R0, [R1+0x10] ;  /* 0x0000100001007983 */ /* 0x001ee20000100800 */
[----:B------:R-:W-:-:S04]  /*b3b0*/  ISETP.NE.U32.AND P0, PT, RZ, UR4, PT ;  /* 0x00000004ff007c0c */ /* 0x000fc8000bf05070 */
[----:B------:R-:W-:Y:S01]  /*b3c0*/  ISETP.NE.AND.EX P0, PT, RZ, UR5, PT, P0 ;  /* 0x00000005ff007c0c */ /* 0x000fe2000bf05300 */
[----:B--2---:R-:W-:-:S12]  /*b3d0*/  IMAD.MOV.U32 R16, RZ, RZ, R2 ;  /* 0x000000ffff107224 */ /* 0x004fd800078e0002 */
[----:B------:R-:W0:Y:S01]  /*b3e0*/  @P0 LDC.64 R2, c[0x0][0xaf0] ;  /* 0x0002bc00ff020b82 */ /* 0x000e220000000a00 */
[----:B---3--:R-:W-:Y:S02]  /*b3f0*/  IMAD.MOV.U32 R7, RZ, RZ, R0 ;  /* 0x000000ffff077224 */ /* 0x008fe400078e0000 */
[----:B0-----:R-:W-:-:S05]  /*b400*/  @P0 IMAD.WIDE R2, R0, 0x4, R2 ;  /* 0x0000000400020825 */ /* 0x001fca00078e0202 */
[----:B------:R0:W2:Y:S01]  /*b410*/  @P0 LDG.E R7, desc[UR38][R2.64] ;  /* 0x0000002602070981 */ /* 0x0000a2000c1e1900 */
[----:B------:R-:W-:Y:S01]  /*b420*/  VIADD R9, R16, 0xffffffff ;  /* 0xffffffff10097836 */ /* 0x000fe20000000000 */
[----:B------:R-:W-:Y:S01]  /*b430*/  UMOV UR4, 0xffffffff ;  /* 0xffffffff00047882 */ /* 0x000fe20000000000 */
[----:B------:R-:W-:Y:S01]  /*b440*/  LOP3.LUT R18, R18, 0xfffffffe, RZ, 0xc0, !PT ;  /* 0xfffffffe12127812 */ /* 0x000fe200078ec0ff */
[----:B0-----:R-:W0:Y:S02]  /*b450*/  LDC.64 R2, c[0x0][0x418] ;  /* 0x00010600ff027b82 */ /* 0x001e240000000a00 */
[----:B0-----:R-:W-:-:S04]  /*b460*/  ISETP.NE.U32.AND P0, PT, R2, RZ, PT ;  /* 0x000000ff0200720c */ /* 0x001fc80003f05070 */
[----:B------:R-:W-:-:S13]  /*b470*/  ISETP.NE.AND.EX P1, PT, R3, RZ, PT, P0 ;  /* 0x000000ff0300720c */ /* 0x000fda0003f25300 */
[----:B------:R-:W-:Y:S02]  /*b480*/  @P1 LOP3.LUT R18, R18, 0x1, RZ, 0xfc, !PT ;  /* 0x0000000112121812 */ /* 0x000fe400078efcff */
[----:B--2---:R-:W-:Y:S01]  /*b490*/  SHF.R.S32.HI R8, RZ, 0x1f, R7 ;  /* 0x0000001fff087819 */ /* 0x004fe20000011407 */
[----:B------:R0:W-:Y:S01]  /*b4a0*/  STL [R1], R7 ;  /* 0x0000000701007387 */ /* 0x0001e20000100800 */
[----:B------:R-:W-:-:S03]  /*b4b0*/  SEL R16, R7, RZ, !P1 ;  /* 0x000000ff07107207 */ /* 0x000fc60004800000 */
[----:B------:R0:W-:Y:S04]  /*b4c0*/  STL [R1+0x1c], R9 ;  /* 0x00001c0901007387 */ /* 0x0001e80000100800 */
[----:B------:R0:W-:Y:S01]  /*b4d0*/  STL [R1+0xc], R8 ;  /* 0x00000c0801007387 */ /* 0x0001e20000100800 */
[----:B------:R-:W-:Y:S05]  /*b4e0*/  BRA.DIV UR4, `(.L_x_3436) ;  /* 0x0000005604647947 */ /* 0x000fea000b800000 */
[----:B------:R-:W1:Y:S02]  /*b4f0*/  S2R R0, SR_TID.X ;  /* 0x0000000000007919 */ /* 0x000e640000002100 */
[----:B-1----:R-:W-:-:S04]  /*b500*/  SHF.R.U32.HI R0, RZ, 0x5, R0 ;  /* 0x00000005ff007819 */ /* 0x002fc80000011600 */
[----:B------:R-:W-:-:S05]  /*b510*/  LOP3.LUT R0, R0, 0x3, RZ, 0xc0, !PT ;  /* 0x0000000300007812 */ /* 0x000fca00078ec0ff */
[----:B------:R1:W2:Y:S02]  /*b520*/  SHFL.IDX PT, R14, R0, RZ, 0x1f ;  /* 0x00001fff000e7589 */ /* 0x0002a400000e0000 */
.L_x_3543:
        /* <DEDUP_REMOVED lines=8> */
.L_x_3546:
[----:B------:R-:W-:Y:S05]  /*b5b0*/  @!P6 BRA `(.L_x_3437) ;  /* 0x0000000000e4e947 */ /* 0x000fea0003800000 */
[----:B------:R2:W-:Y:S01]  /*b5c0*/  STL [R1+0x40], R9 ;  /* 0x0000400901007387 */ /* 0x0005e20000100800 */
[----:B------:R-:W-:Y:S01]  /*b5d0*/  IMAD.MOV.U32 R16, RZ, RZ, R7 ;  /* 0x000000ffff107224 */ /* 0x000fe200078e0007 */
[----:B------:R-:W-:Y:S06]  /*b5e0*/  @!P1 BRA `(.L_x_3439) ;  /* 0x0000000000489947 */ /* 0x000fec0003800000 */
[----:B------:R-:W3:Y:S01]  /*b5f0*/  LDC R6, c[0x0][0x43c] ;  /* 0x00010f00ff067b82 */ /* 0x000ee20000000800 */
[----:B------:R-:W-:Y:S01]  /*b600*/  ULDC.64 UR4, c[0x0][0x428] ;  /* 0x00010a0000047ab9 */ /* 0x000fe20000000a00 */
[----:B---3--:R-:W-:-:S13]  /*b610*/  ISETP.NE.AND P0, PT, R6, 0x1, PT ;  /* 0x000000010600780c */ /* 0x008fda0003f05270 */
[----:B------:R-:W1:Y:S02]  /*b620*/  @P0 LDC.64 R4, c[0x0][0x440] ;  /* 0x00011000ff040b82 */ /* 0x000e640000000a00 */
[----:B-1----:R-:W-:-:S04]  /*b630*/  @P0 IMAD.HI.U32 R0, R9, R4, RZ ;  /* 0x0000000409000227 */ /* 0x002fc800078e00ff */
[----:B------:R-:W-:Y:S01]  /*b640*/  IMAD.MOV.U32 R4, RZ, RZ, R9 ;  /* 0x000000ffff047224 */ /* 0x000fe200078e0009 */
[----:B------:R-:W-:-:S04]  /*b650*/  @P0 SHF.R.U32.HI R4, RZ, R5, R0 ;  /* 0x00000005ff040219 */ /* 0x000fc80000011600 */
[--C-:B------:R-:W-:Y:S01]  /*b660*/  SHF.R.S32.HI R5, RZ, 0x1f, R4.reuse ;  /* 0x0000001fff057819 */ /* 0x100fe20000011404 */
[----:B------:R-:W-:-:S04]  /*b670*/  IMAD.MOV R0, RZ, RZ, -R4 ;  /* 0x000000ffff007224 */ /* 0x000fc800078e0a04 */
[----:B------:R-:W-:Y:S02]  /*b680*/  IMAD R0, R6, R0, R9 ;  /* 0x0000000006007224 */ /* 0x000fe400078e0209 */
[----:B------:R-:W-:-:S03]  /*b690*/  IMAD.WIDE.U32 R4, R7, UR4, R4 ;  /* 0x0000000407047c25 */ /* 0x000fc6000f8e0004 */
[----:B------:R1:W-:Y:S01]  /*b6a0*/  STL [R1+0x40], R0 ;  /* 0x0000400001007387 */ /* 0x0003e20000100800 */
[----:B------:R-:W-:Y:S01]  /*b6b0*/  LEA R2, P0, R4, R2, 0x2 ;  /* 0x0000000204027211 */ /* 0x000fe200078010ff */
[----:B-1----:R-:W-:-:S04]  /*b6c0*/  IMAD R0, R8, UR4, RZ ;  /* 0x0000000408007c24 */ /* 0x002fc8000f8e02ff */
[----:B------:R-:W-:-:S04]  /*b6d0*/  IMAD R0, R7, UR5, R0 ;  /* 0x0000000507007c24 */ /* 0x000fc8000f8e0200 */
[----:B------:R-:W-:-:S05]  /*b6e0*/  IMAD.IADD R0, R5, 0x1, R0 ;  /* 0x0000000105007824 */ /* 0x000fca00078e0200 */
[----:B------:R-:W-:-:S05]  /*b6f0*/  LEA.HI.X R3, R4, R3, R0, 0x2, P0 ;  /* 0x0000000304037211 */ /* 0x000fca00000f1400 */
[----:B------:R3:W5:Y:S02]  /*b700*/  LDG.E R16, desc[UR38][R2.64] ;  /* 0x0000002602107981 */ /* 0x000764000c1e1900 */
.L_x_3439:
[----:B---3--:R-:W3:Y:S01]  /*b710*/  LDL R2, [R1+0x8] ;  /* 0x0000080001027983 */ /* 0x008ee20000100800 */
[----:B-1----:R-:W-:Y:S02]  /*b720*/  LEA R0, R19, UR36, 0x3 ;  /* 0x0000002413007c11 */ /* 0x002fe4000f8e18ff */
[----:B---3--:R-:W-:-:S04]  /*b730*/  SHF.L.U32 R2, R2, 0x1f, RZ ;  /* 0x0000001f02027819 */ /* 0x008fc800000006ff */
[----:B------:R-:W1:Y:S02]  /*b740*/  SYNCS.PHASECHK.TRANS64.TRYWAIT P0, [R0+URZ+0x38840], R2 ;  /* 0x03884002000075a7 */ /* 0x000e64000800017f */
[----:B-1----:R-:W-:Y:S05]  /*b750*/  @!P0 BRA `(.L_x_3440) ;  /* 0x00000054001c8947 */ /* 0x002fea0003800000 */
.L_x_3547:
[----:B------:R-:W3:Y:S02]  /*b760*/  S2R R3, SR_TID.X ;  /* 0x0000000000037919 */ /* 0x000ee40000002100 */
[----:B---3--:R-:W-:-:S04]  /*b770*/  LOP3.LUT R3, R3, 0x7f, RZ, 0xc0, !PT ;  /* 0x0000007f03037812 */ /* 0x008fc800078ec0ff */
[----:B------:R-:W-:-:S13]  /*b780*/  ISETP.NE.AND P0, PT, R3, RZ, PT ;  /* 0x000000ff0300720c */ /* 0x000fda0003f05270 */
[----:B------:R-:W-:Y:S05]  /*b790*/  @P0 BRA `(.L_x_3441) ;  /* 0x00000000001c0947 */ /* 0x000fea0003800000 */
[----:B------:R-:W3:Y:S01]  /*b7a0*/  S2R R3, SR_TID.X ;  /* 0x0000000000037919 */ /* 0x000ee20000002100 */
[----:B-1----:R-:W-:-:S04]  /*b7b0*/  IMAD.MOV.U32 R2, RZ, RZ, 0x2000 ;  /* 0x00002000ff027424 */ /* 0x002fc800078e00ff */
[----:B------:R4:W-:Y:S01]  /*b7c0*/  SYNCS.ARRIVE.TRANS64 RZ, [R0+URZ+0x38830], R2 ;  /* 0x0388300200ff79a7 */ /* 0x0009e2000800003f */
[----:B---3--:R-:W-:-:S04]  /*b7d0*/  LOP3.LUT R3, R3, 0x1f, RZ, 0xc0, !PT ;  /* 0x0000001f03037812 */ /* 0x008fc800078ec0ff */
[----:B------:R-:W-:-:S13]  /*b7e0*/  ISETP.NE.AND P0, PT, R3, RZ, PT ;  /* 0x000000ff0300720c */ /* 0x000fda0003f05270 */
[----:B----4-:R-:W-:Y:S05]  /*b7f0*/  @!P0 BRA `(.L_x_3441) ;  /* 0x0000000000048947 */ /* 0x010fea0003800000 */
[----:B------:R-:W-:Y:S01]  /*b800*/  BPT.TRAP 0x1 ;  /* 0x000000040000795c */ /* 0x000fe20000300000 */
.L_x_3441:
[----:B-1----:R-:W3:Y:S01]  /*b810*/  LDL R2, [R1+0x40] ;  /* 0x0000400001027983 */ /* 0x002ee20000100800 */
        /* <DEDUP_REMOVED lines=8> */
[----:B------:R-:W-:Y:S01]  /*b8a0*/  UMOV UR10, URZ ;  /* 0x0000003f000a7c82 */ /* 0x000fe20008000000 */
[----:B------:R-:W-:-:S02]  /*b8b0*/  PLOP3.LUT P0, PT, PT, PT, PT, 0x80, 0x0 ;  /* 0x000000000000781c */ /* 0x000fc40003f0f070 */
[----:B------:R-:W-:Y:S02]  /*b8c0*/  LOP3.LUT R18, R18, 0xfffffffd, RZ, 0xc0, !PT ;  /* 0xfffffffd12127812 */ /* 0x000fe400078ec0ff */
[----:B------:R-:W-:Y:S02]  /*b8d0*/  ULEA UR8, UR8, UR36, 0xd ;  /* 0x0000002408087291 */ /* 0x000fe4000f8e683f */
[----:B------:R-:W-:Y:S02]  /*b8e0*/  UIADD3 UR9, UR9, 0x38830, URZ ;  /* 0x0003883009097890 */ /* 0x000fe4000fffe03f */
[----:B------:R-:W-:-:S05]  /*b8f0*/  UIADD3 UR8, UR8, 0x22400, URZ ;  /* 0x0002240008087890 */ /* 0x000fca000fffe03f */
[----:B------:R-:W-:Y:S02]  /*b900*/  @P0 LOP3.LUT R18, R18, 0x2, RZ, 0xfc, !PT ;  /* 0x0000000212120812 */ /* 0x000fe400078efcff */
[----:B---3--:R-:W-:-:S13]  /*b910*/  R2UR UR11, R2 ;  /* 0x00000000020b72ca */ /* 0x008fda00000e0000 */
[----:B------:R-:W-:-:S09]  /*b920*/  USHF.L.U32 UR11, UR11, 0x6, URZ ;  /* 0x000000060b0b7899 */ /* 0x000fd2000800063f */
[----:B------:R3:W-:Y:S02]  /*b930*/  UTMALDG.4D [UR8], [UR4], desc[UR6] ;  /* 0x00000608040075b4 */ /* 0x0007e40008019000 */
[----:B---3--:R-:W-:Y:S01]  /*b940*/  NOP ;  /* 0x0000000000007918 */ /* 0x008fe20000000000 */
.L_x_3437:
[----:B-1----:R-:W3:Y:S01]  /*b950*/  LDL R0, [R1+0x10] ;  /* 0x0000100001007983 */ /* 0x002ee20000100800 */
[----:B------:R-:W-:Y:S05]  /*b960*/  WARPSYNC.ALL ;  /* 0x0000000000007948 */ /* 0x000fea0003800000 */
[----:B------:R-:W-:Y:S01]  /*b970*/  UIADD3 UR4, UR36, 0x20400, URZ ;  /* 0x0002040024047890 */ /* 0x000fe2000fffe03f */
[----:B------:R-:W-:-:S03]  /*b980*/  SHF.R.S32.HI R2, RZ, 0x1f, R17 ;  /* 0x0000001fff027819 */ /* 0x000fc60000011411 */
[----:B------:R-:W-:Y:S01]  /*b990*/  ULOP3.LUT UP0, URZ, UR4, 0x3ff, URZ, 0xc0, !UPT ;  /* 0x000003ff043f7892 */ /* 0x000fe2000f80c03f */
[----:B------:R-:W-:Y:S05]  /*b9a0*/  BAR.SYNC.DEFER_BLOCKING 0x8, 0x100 ;  /* 0x0204000000007b1d */ /* 0x000fea0000010000 */
[----:B------:R-:W-:Y:S02]  /*b9b0*/  PLOP3.LUT P0, PT, PT, PT, UP0, 0x80, 0x0 ;  /* 0x000000000000781c */ /* 0x000fe40003f0f008 */
[----:B---3--:R-:W-:-:S05]  /*b9c0*/  SHF.R.S32.HI R0, RZ, 0x1f, R0 ;  /* 0x0000001fff007819 */ /* 0x008fca0000011400 */
[----:B------:R1:W-:Y:S04]  /*b9d0*/  STL [R1+0x44], R0 ;  /* 0x0000440001007387 */ /* 0x0003e80000100800 */
[----:B------:R1:W-:Y:S02]  /*b9e0*/  STL [R1+0x30], R2 ;  /* 0x0000300201007387 */ /* 0x0003e40000100800 */
[----:B------:R-:W-:Y:S05]  /*b9f0*/  @!P0 BRA `(.L_x_3442) ;  /* 0x0000000000408947 */ /* 0x000fea0003800000 */
[----:B-1----:R-:W-:Y:S01]  /*ba00*/  MOV R2, 0x0 ;  /* 0x0000000000027802 */ /* 0x002fe20000000f00 */
[----:B------:R-:W-:Y:S01]  /*ba10*/  ULDC.64 UR4, c[0x4][0x118] ;  /* 0x0100460000047ab9 */ /* 0x000fe20000000a00 */
[----:B------:R-:W-:Y:S01]  /*ba20*/  ULDC.64 UR6, c[0x4][0x120] ;  /* 0x0100480000067ab9 */ /* 0x000fe20000000a00 */
[----:B------:R-:W-:Y:S01]  /*ba30*/  ULDC.64 UR8, c[0x4][0x58] ;  /* 0x0100160000087ab9 */ /* 0x000fe20000000a00 */
[----:B------:R-:W-:Y:S02]  /*ba40*/  IMAD.U32 R4, RZ, RZ, UR4 ;  /* 0x00000004ff047e24 */ /* 0x000fe4000f8e00ff */
[----:B------:R-:W1:Y:S01]  /*ba50*/  LDC.64 R2, c[0x4][R2] ;  /* 0x0100000002027b82 */ /* 0x000e620000000a00 */
[----:B------:R-:W-:Y:S02]  /*ba60*/  IMAD.U32 R5, RZ, RZ, UR5 ;  /* 0x00000005ff057e24 */ /* 0x000fe4000f8e00ff */
[----:B------:R-:W-:Y:S02]  /*ba70*/  IMAD.U32 R6, RZ, RZ, UR6 ;  /* 0x00000006ff067e24 */ /* 0x000fe4000f8e00ff */
[----:B0-----:R-:W-:-:S02]  /*ba80*/  IMAD.U32 R7, RZ, RZ, UR7 ;  /* 0x00000007ff077e24 */ /* 0x001fc4000f8e00ff */
[----:B------:R-:W-:Y:S02]  /*ba90*/  IMAD.U32 R10, RZ, RZ, UR8 ;  /* 0x00000008ff0a7e24 */ /* 0x000fe4000f8e00ff */
[----:B------:R-:W-:Y:S02]  /*baa0*/  IMAD.U32 R11, RZ, RZ, UR9 ;  /* 0x00000009ff0b7e24 */ /* 0x000fe4000f8e00ff */
[----:B------:R-:W-:Y:S02]  /*bab0*/  IMAD.MOV.U32 R8, RZ, RZ, 0x70 ;  /* 0x00000070ff087424 */ /* 0x000fe400078e00ff */
[----:B------:R-:W-:Y:S02]  /*bac0*/  IMAD.MOV.U32 R12, RZ, RZ, 0x1 ;  /* 0x00000001ff0c7424 */ /* 0x000fe400078e00ff */
[----:B------:R-:W-:-:S07]  /*bad0*/  IMAD.MOV.U32 R13, RZ, RZ, RZ ;  /* 0x000000ffff0d7224 */ /* 0x000fce00078e00ff */
[----:B------:R-:W-:-:S07]  /*bae0*/  LEPC R20, `(.L_x_3442) ;  /* 0x000000001014794e */ /* 0x000fce0000000000 */
[----:B-12---:R-:W-:Y:S05]  /*baf0*/  CALL.ABS.NOINC R2 ;  /* 0x0000000002007343 */ /* 0x006fea0003c00000 */
.L_x_3442:
[----:B------:R-:W3:Y:S01]  /*bb00*/  LDL.LU R4, [R1+0x14] ;  /* 0x0000140001047983 */ /* 0x000ee20000300800 */
[----:B0-----:R-:W0:Y:S01]  /*bb10*/  LDC R7, c[0x0][0x448] ;  /* 0x00011200ff077b82 */ /* 0x001e220000000800 */
[----:B------:R-:W-:Y:S01]  /*bb20*/  ULDC UR4, c[0x0][0xd38] ;  /* 0x00034e0000047ab9 */ /* 0x000fe20000000800 */
[----:B------:R-:W-:Y:S01]  /*bb30*/  ULDC.64 UR6, c[0x0][0x280] ;  /* 0x0000a00000067ab9 */ /* 0x000fe20000000a00 */
[----:B------:R-:W4:Y:S04]  /*bb40*/  LDL R5, [R1+0x24] ;  /* 0x0000240001057983 */ /* 0x000f280000100800 */
[----:B------:R-:W4:Y:S04]  /*bb50*/  LDL R8, [R1+0x30] ;  /* 0x0000300001087983 */ /* 0x000f280000100800 */
[----:B------:R-:W4:Y:S04]  /*bb60*/  LDL R10, [R1+0x44] ;  /* 0x00004400010a7983 */ /* 0x000f280000100800 */
[----:B--2---:R-:W2:Y:S01]  /*bb70*/  LDL R9, [R1+0x10] ;  /* 0x0000100001097983 */ /* 0x004ea20000100800 */
[----:B-1----:R-:W1:Y:S01]  /*bb80*/  S2R R0, SR_TID.X ;  /* 0x0000000000007919 */ /* 0x002e620000002100 */
[----:B0-----:R-:W-:-:S13]  /*bb90*/  ISETP.NE.AND P0, PT, R7, 0x1, PT ;  /* 0x000000010700780c */ /* 0x001fda0003f05270 */
[----:B------:R-:W0:Y:S08]  /*bba0*/  @P0 LDC R2, c[0x0][0x44c] ;  /* 0x00011300ff020b82 */ /* 0x000e300000000800 */
[----:B------:R-:W0:Y:S01]  /*bbb0*/  @P0 LDC R3, c[0x0][0x450] ;  /* 0x00011400ff030b82 */ /* 0x000e220000000800 */
[----:B-1----:R-:W-:-:S04]  /*bbc0*/  LOP3.LUT R0, R0, 0x7f, RZ, 0xc0, !PT ;  /* 0x0000007f00007812 */ /* 0x002fc800078ec0ff */
[----:B------:R-:W-:Y:S02]  /*bbd0*/  SHF.R.U32.HI R6, RZ, 0x3, R0 ;  /* 0x00000003ff067819 */ /* 0x000fe40000011600 */
[----:B------:R-:W1:Y:S02]  /*bbe0*/  S2R R0, SR_TID.X ;  /* 0x0000000000007919 */ /* 0x000e640000002100 */
[----:B-1----:R-:W-:-:S05]  /*bbf0*/  IMAD.SHL.U32 R0, R0, 0x10, RZ ;  /* 0x0000001000007824 */ /* 0x002fca00078e00ff */
[----:B------:R-:W-:Y:S01]  /*bc00*/  LOP3.LUT R0, R6, 0x70, R0, 0xf8, !PT ;  /* 0x0000007006007812 */ /* 0x000fe200078ef800 */
[----:B---3--:R-:W-:-:S04]  /*bc10*/  IMAD.MOV R4, RZ, RZ, -R4 ;  /* 0x000000ffff047224 */ /* 0x008fc800078e0a04 */
[----:B----4-:R-:W-:Y:S01]  /*bc20*/  IMAD R4, R4, UR4, R5 ;  /* 0x0000000404047c24 */ /* 0x010fe2000f8e0205 */
[----:B------:R-:W-:-:S03]  /*bc30*/  ULDC.64 UR4, c[0x0][0x2d8] ;  /* 0x0000b60000047ab9 */ /* 0x000fc60000000a00 */
[----:B------:R-:W-:Y:S02]  /*bc40*/  IMAD R6, R4, 0x40, R0 ;  /* 0x0000004004067824 */ /* 0x000fe400078e0200 */
[----:B------:R-:W-:Y:S02]  /*bc50*/  IMAD R5, R8, UR4, RZ ;  /* 0x0000000408057c24 */ /* 0x000fe4000f8e02ff */
[----:B0-----:R-:W-:-:S04]  /*bc60*/  @P0 IMAD.HI.U32 R2, R6, R2, RZ ;  /* 0x0000000206020227 */ /* 0x001fc800078e00ff */
[----:B------:R-:W-:Y:S01]  /*bc70*/  IMAD.MOV.U32 R0, RZ, RZ, R6 ;  /* 0x000000ffff007224 */ /* 0x000fe200078e0006 */
[----:B------:R-:W-:Y:S01]  /*bc80*/  @P0 SHF.R.U32.HI R0, RZ, R3, R2 ;  /* 0x00000003ff000219 */ /* 0x000fe20000011602 */
[C---:B------:R-:W-:Y:S02]  /*bc90*/  IMAD R5, R17.reuse, UR5, R5 ;  /* 0x0000000511057c24 */ /* 0x040fe4000f8e0205 */
[----:B------:R-:W-:Y:S01]  /*bca0*/  IMAD.WIDE.U32 R2, R17, UR4, RZ ;  /* 0x0000000411027c25 */ /* 0x000fe2000f8e00ff */
[----:B------:R-:W-:-:S03]  /*bcb0*/  ULDC.64 UR4, c[0x0][0x2e0] ;  /* 0x0000b80000047ab9 */ /* 0x000fc60000000a00 */
[----:B------:R-:W-:Y:S02]  /*bcc0*/  IMAD.IADD R3, R3, 0x1, R5 ;  /* 0x0000000103037824 */ /* 0x000fe400078e0205 */
[----:B------:R-:W-:Y:S01]  /*bcd0*/  IMAD R5, R10, UR4, RZ ;  /* 0x000000040a057c24 */ /* 0x000fe2000f8e02ff */
[----:B------:R0:W-:Y:S01]  /*bce0*/  STL [R1+0x18], R6 ;  /* 0x0000180601007387 */ /* 0x0001e20000100800 */
[----:B--2---:R-:W-:-:S04]  /*bcf0*/  IMAD.WIDE.U32 R2, R9, UR4, R2 ;  /* 0x0000000409027c25 */ /* 0x004fc8000f8e0002 */
[----:B------:R-:W-:Y:S01]  /*bd00*/  IMAD R5, R9, UR5, R5 ;  /* 0x0000000509057c24 */ /* 0x000fe2000f8e0205 */
[----:B------:R-:W1:Y:S01]  /*bd10*/  S2R R10, SR_TID.X ;  /* 0x00000000000a7919 */ /* 0x000e620000002100 */
[----:B------:R-:W-:Y:S01]  /*bd20*/  ULDC.64 UR4, c[0x0][0x2d0] ;  /* 0x0000b40000047ab9 */ /* 0x000fe20000000a00 */
[----:B------:R0:W5:Y:S01]  /*bd30*/  LDL R9, [R1+0x4] ;  /* 0x0000040001097983 */ /* 0x0001620000100800 */
[----:B------:R-:W-:Y:S01]  /*bd40*/  IMAD.IADD R3, R3, 0x1, R5 ;  /* 0x0000000103037824 */ /* 0x000fe200078e0205 */
[----:B------:R-:W-:-:S05]  /*bd50*/  SHF.R.S32.HI R5, RZ, 0x1f, R0 ;  /* 0x0000001fff057819 */ /* 0x000fca0000011400 */
[----:B------:R-:W-:Y:S02]  /*bd60*/  IMAD R5, R5, UR4, RZ ;  /* 0x0000000405057c24 */ /* 0x000fe4000f8e02ff */
[----:B------:R-:W-:-:S04]  /*bd70*/  IMAD.WIDE.U32 R2, R0, UR4, R2 ;  /* 0x0000000400027c25 */ /* 0x000fc8000f8e0002 */
[----:B------:R-:W-:Y:S01]  /*bd80*/  IMAD R5, R0, UR5, R5 ;  /* 0x0000000500057c24 */ /* 0x000fe2000f8e0205 */
[----:B------:R-:W-:Y:S01]  /*bd90*/  ULDC.64 UR4, c[0x0][0x2c8] ;  /* 0x0000b20000047ab9 */ /* 0x000fe20000000a00 */
[----:B------:R-:W-:-:S04]  /*bda0*/  IMAD.MOV R0, RZ, RZ, -R0 ;  /* 0x000000ffff007224 */ /* 0x000fc800078e0a00 */
[----:B------:R-:W-:Y:S02]  /*bdb0*/  IMAD R0, R7, R0, R6 ;  /* 0x0000000007007224 */ /* 0x000fe400078e0206 */
[----:B------:R-:W-:-:S03]  /*bdc0*/  IMAD.IADD R3, R3, 0x1, R5 ;  /* 0x0000000103037824 */ /* 0x000fc600078e0205 */
[----:B------:R-:W-:Y:S01]  /*bdd0*/  SHF.R.S32.HI R5, RZ, 0x1f, R0 ;  /* 0x0000001fff057819 */ /* 0x000fe20000011400 */
[----:B------:R-:W-:-:S04]  /*bde0*/  IMAD.WIDE.U32 R2, R0, UR4, R2 ;  /* 0x0000000400027c25 */ /* 0x000fc8000f8e0002 */
[----:B------:R-:W-:Y:S01]  /*bdf0*/  IMAD R5, R5, UR4, RZ ;  /* 0x0000000405057c24 */ /* 0x000fe2000f8e02ff */
[----:B------:R-:W-:Y:S01]  /*be00*/  ULDC UR4, c[0x0][0x2b8] ;  /* 0x0000ae0000047ab9 */ /* 0x000fe20000000800 */
[----:B-1----:R-:W-:Y:S02]  /*be10*/  IMAD.SHL.U32 R10, R10, 0x8, RZ ;  /* 0x000000080a0a7824 */ /* 0x002fe400078e00ff */
[----:B------:R-:W-:-:S03]  /*be20*/  IMAD R5, R0, UR5, R5 ;  /* 0x0000000500057c24 */ /* 0x000fc6000f8e0205 */
[----:B------:R-:W-:Y:S01]  /*be30*/  LOP3.LUT R10, R10, 0x38, RZ, 0xc0, !PT ;  /* 0x000000380a0a7812 */ /* 0x000fe200078ec0ff */
[----:B------:R-:W-:Y:S01]  /*be40*/  IMAD.IADD R5, R3, 0x1, R5 ;  /* 0x0000000103057824 */ /* 0x000fe200078e0205 */
[----:B------:R-:W-:Y:S02]  /*be50*/  LEA R0, P1, R2, UR6, 0x1 ;  /* 0x0000000602007c11 */ /* 0x000fe4000f8208ff */
[----:B------:R-:W-:Y:S01]  /*be60*/  ISETP.GE.AND P0, PT, R10, UR4, PT ;  /* 0x000000040a007c0c */ /* 0x000fe2000bf06270 */
[----:B------:R-:W-:Y:S01]  /*be70*/  UMOV UR4, 0xffffffff ;  /* 0xffffffff00047882 */ /* 0x000fe20000000000 */
[----:B------:R-:W-:Y:S02]  /*be80*/  LEA.HI.X R2, R2, UR7, R5, 0x1, P1 ;  /* 0x0000000702027c11 */ /* 0x000fe400088f0c05 */
        /* <DEDUP_REMOVED lines=10> */
[----:B------:R-:W-:Y:S01]  /*bf30*/  ISETP.GE.AND P1, PT, R11, R3, PT ;  /* 0x000000030b00720c */ /* 0x000fe20003f26270 */
[----:B------:R-:W-:Y:S04]  /*bf40*/  STL [R1+0x14], R11 ;  /* 0x0000140b01007387 */ /* 0x000fe80000100800 */
[----:B------:R2:W-:Y:S08]  /*bf50*/  STL [R1+0x28], R7 ;  /* 0x0000280701007387 */ /* 0x0005f00000100800 */
[----:B-1----:R-:W-:-:S05]  /*bf60*/  @!P1 LEA R5, P2, R10, R5, 0x1 ;  /* 0x000000050a059211 */ /* 0x002fca00078408ff */
[----:B0-----:R-:W-:Y:S02]  /*bf70*/  @!P1 IMAD.X R4, RZ, RZ, R6, P2 ;  /* 0x000000ffff049224 */ /* 0x001fe400010e0606 */
[----:B------:R-:W-:Y:S03]  /*bf80*/  SHFL.IDX PT, R6, R2, 0x1, 0x181f ;  /* 0x00381f0002067f89 */ /* 0x000fe600000e0000 */
[----:B------:R-:W-:-:S04]  /*bf90*/  @!P1 LOP3.LUT R5, R5, R4, RZ, 0x3c, !PT ;  /* 0x0000000405059212 */ /* 0x000fc800078e3cff */
[----:B------:R-:W-:-:S04]  /*bfa0*/  @!P1 LOP3.LUT R4, R5, R4, RZ, 0x3c, !PT ;  /* 0x0000000405049212 */ /* 0x000fc800078e3cff */
[----:B------:R-:W-:-:S05]  /*bfb0*/  @!P1 LOP3.LUT R5, R5, R4, RZ, 0x3c, !PT ;  /* 0x0000000405059212 */ /* 0x000fca00078e3cff */
[----:B-----5:R0:W-:Y:S01]  /*bfc0*/  @!P1 LDGSTS.E.BYPASS.LTC128B.128 [R9+0x20400], desc[UR38][R4.64], !P0 ;  /* 0x2040000004099fae */ /* 0x0201e2000c101d66 */
[----:B------:R-:W-:Y:S01]  /*bfd0*/  ISETP.GE.AND P1, PT, R7, R3, PT ;  /* 0x000000030700720c */ /* 0x000fe20003f26270 */
[----:B--2---:R-:W-:-:S05]  /*bfe0*/  VIADD R7, R11, 0x20 ;  /* 0x000000200b077836 */ /* 0x004fca0000000000 */
[----:B------:R-:W-:Y:S04]  /*bff0*/  STL [R1+0x2c], R7 ;  /* 0x00002c0701007387 */ /* 0x000fe80000100800 */
[----:B0-----:R-:W0:Y:S03]  /*c000*/  SHFL.IDX PT, R4, R0, 0x1, 0x181f ;  /* 0x00381f0000047f89 */ /* 0x001e2600000e0000 */
[----:B0-----:R-:W-:-:S05]  /*c010*/  @!P1 LEA R5, P2, R10, R4, 0x1 ;  /* 0x000000040a059211 */ /* 0x001fca00078408ff */
[----:B------:R-:W-:Y:S02]  /*c020*/  @!P1 IMAD.X R4, RZ, RZ, R6, P2 ;  /* 0x000000ffff049224 */ /* 0x000fe400010e0606 */
[----:B------:R-:W-:Y:S03]  /*c030*/  SHFL.IDX PT, R6, R2, 0x2, 0x181f ;  /* 0x00581f0002067f89 */ /* 0x000fe600000e0000 */
[----:B------:R-:W-:-:S04]  /*c040*/  @!P1 LOP3.LUT R5, R5, R4, RZ, 0x3c, !PT ;  /* 0x0000000405059212 */ /* 0x000fc800078e3cff */
[----:B------:R-:W-:-:S04]  /*c050*/  @!P1 LOP3.LUT R4, R5, R4, RZ, 0x3c, !PT ;  /* 0x0000000405049212 */ /* 0x000fc800078e3cff */
[----:B------:R-:W-:-:S05]  /*c060*/  @!P1 LOP3.LUT R5, R5, R4, RZ, 0x3c, !PT ;  /* 0x0000000405059212 */ /* 0x000fca00078e3cff */
[----:B------:R0:W-:Y:S01]  /*c070*/  @!P1 LDGSTS.E.BYPASS.LTC128B.128 [R9+0x20c00], desc[UR38][R4.64], !P0 ;  /* 0x20c0000004099fae */ /* 0x0001e2000c101d66 */
[----:B------:R-:W-:-:S03]  /*c080*/  ISETP.GE.AND P1, PT, R7, R3, PT ;  /* 0x000000030700720c */ /* 0x000fc60003f26270 */
[----:B0-----:R-:W0:Y:S04]  /*c090*/  SHFL.IDX PT, R4, R0, 0x2, 0x181f ;  /* 0x00581f0000047f89 */ /* 0x001e2800000e0000 */
[----:B------:R-:W1:Y:S06]  /*c0a0*/  SHFL.IDX PT, R0, R0, 0x3, 0x181f ;  /* 0x00781f0000007f89 */ /* 0x000e6c00000e0000 */
[----:B0-----:R-:W-:-:S05]  /*c0b0*/  @!P1 LEA R5, P2, R10, R4, 0x1 ;  /* 0x000000040a059211 */ /* 0x001fca00078408ff */
[----:B------:R-:W-:-:S05]  /*c0c0*/  @!P1 IMAD.X R4, RZ, RZ, R6, P2 ;  /* 0x000000ffff049224 */ /* 0x000fca00010e0606 */
[----:B------:R-:W-:-:S04]  /*c0d0*/  @!P1 LOP3.LUT R5, R5, R4, RZ, 0x3c, !PT ;  /* 0x0000000405059212 */ /* 0x000fc800078e3cff */
[----:B------:R-:W-:-:S04]  /*c0e0*/  @!P1 LOP3.LUT R4, R5, R4, RZ, 0x3c, !PT ;  /* 0x0000000405049212 */ /* 0x000fc800078e3cff */
[----:B------:R-:W-:-:S05]  /*c0f0*/  @!P1 LOP3.LUT R5, R5, R4, RZ, 0x3c, !PT ;  /* 0x0000000405059212 */ /* 0x000fca00078e3cff */
[----:B------:R0:W-:Y:S04]  /*c100*/  @!P1 LDGSTS.E.BYPASS.LTC128B.128 [R9+0x21400], desc[UR38][R4.64], !P0 ;  /* 0x2140000004099fae */ /* 0x0001e8000c101d66 */
[----:B01----:R0:W2:Y:S02]  /*c110*/  SHFL.IDX PT, R4, R2, 0x3, 0x181f ;  /* 0x00781f0002047f89 */ /* 0x0030a400000e0000 */
.L_x_3556:
[----:B0-----:R-:W3:Y:S02]  /*c120*/  LDL R2, [R1+0x14] ;  /* 0x0000140001027983 */ /* 0x001ee40000100800 */
[----:B---3--:R-:W-:-:S05]  /*c130*/  VIADD R2, R2, 0x30 ;  /* 0x0000003002027836 */ /* 0x008fca0000000000 */
[----:B------:R-:W-:Y:S01]  /*c140*/  ISETP.GE.AND P1, PT, R2, R3, PT ;  /* 0x000000030200720c */ /* 0x000fe20003f26270 */
[----:B------:R0:W-:-:S12]  /*c150*/  STL [R1+0x48], R2 ;  /* 0x0000480201007387 */ /* 0x0001d80000100800 */
[----:B0-----:R-:W-:-:S05]  /*c160*/  @!P1 LEA R2, P2, R10, R0, 0x1 ;  /* 0x000000000a029211 */ /* 0x001fca00078408ff */
[----:B--2---:R-:W-:-:S05]  /*c170*/  @!P1 IMAD.X R3, RZ, RZ, R4, P2 ;  /* 0x000000ffff039224 */ /* 0x004fca00010e0604 */
[----:B------:R-:W-:Y:S01]  /*c180*/  @!PT LDS RZ, [RZ] ;  /* 0x00000000fffff984 */ /* 0x000fe20000000800 */
[----:B------:R-:W-:Y:S01]  /*c190*/  @!PT LDS RZ, [RZ] ;  /* 0x00000000fffff984 */ /* 0x000fe20000000800 */
[----:B------:R-:W-:Y:S01]  /*c1a0*/  @!PT LDS RZ, [RZ] ;  /* 0x00000000fffff984 */ /* 0x000fe20000000800 */
[----:B------:R0:W-:Y:S01]  /*c1b0*/  @!P1 LDGSTS.E.BYPASS.LTC128B.128 [R9+0x21c00], desc[UR38][R2.64], !P0 ;  /* 0x21c0000002099fae */ /* 0x0001e2000c101d66 */
[----:B------:R-:W-:Y:S01]  /*c1c0*/  NOP ;  /* 0x0000000000007918 */ /* 0x000fe20000000000 */
[----:B------:R-:W-:Y:S02]  /*c1d0*/  SYNCS.ARRIVE.TRANS64.RED.A0T1 RZ, [UR36+0x38800], RZ ;  /* 0x038800ffffff79a7 */ /* 0x000fe40008200424 */
[----:B------:R-:W-:Y:S01]  /*c1e0*/  ARRIVES.LDGSTSBAR.64.TRANSCNT [UR36+0x38800] ;  /* 0x03880000ff0079b0 */ /* 0x000fe20008000aa4 */
[----:B------:R-:W-:Y:S01]  /*c1f0*/  NOP ;  /* 0x0000000000007918 */ /* 0x000fe20000000000 */
[----:B------:R-:W-:Y:S01]  /*c200*/  ULDC.64 UR4, c[0x0][0x3d8] ;  /* 0x0000f60000047ab9 */ /* 0x000fe20000000a00 */
[----:B------:R-:W-:Y:S01]  /*c210*/  UIADD3 UR6, UR36, 0x26400, URZ ;  /* 0x0002640024067890 */ /* 0x000fe2000fffe03f */
[----:B------:R-:W-:Y:S01]  /*c220*/  IMAD R0, R8, UR4, RZ ;  /* 0x0000000408007c24 */ /* 0x000fe2000f8e02ff */
[----:B------:R-:W-:Y:S01]  /*c230*/  SYNCS.ARRIVE.TRANS64.A1T0 RZ, [UR36+0x38800], RZ ;  /* 0x038800ffffff79a7 */ /* 0x000fe20008100024 */
[----:B0-----:R-:W-:Y:S01]  /*c240*/  IMAD.WIDE.U32 R2, R17, UR4, RZ ;  /* 0x0000000411027c25 */ /* 0x001fe2000f8e00ff */
[----:B------:R-:W-:-:S03]  /*c250*/  ULOP3.LUT UP0, URZ, UR6, 0x3ff, URZ, 0xc0, !UPT ;  /* 0x000003ff063f7892 */ /* 0x000fc6000f80c03f */
[----:B------:R-:W-:Y:S01]  /*c260*/  IMAD R0, R17, UR5, R0 ;  /* 0x0000000511007c24 */ /* 0x000fe2000f8e0200 */
[----:B------:R0:W-:Y:S02]  /*c270*/  STL.64 [R1+0x38], R2 ;  /* 0x0000380201007387 */ /* 0x0001e40000100a00 */
[----:B------:R-:W-:Y:S01]  /*c280*/  PLOP3.LUT P0, PT, PT, PT, UP0, 0x80, 0x0 ;  /* 0x000000000000781c */ /* 0x000fe20003f0f008 */
[----:B------:R-:W-:-:S05]  /*c290*/  IMAD.IADD R0, R3, 0x1, R0 ;  /* 0x0000000103007824 */ /* 0x000fca00078e0200 */
[----:B------:R0:W-:Y:S07]  /*c2a0*/  STL [R1+0x30], R0 ;  /* 0x0000300001007387 */ /* 0x0001ee0000100800 */
[----:B------:R-:W-:Y:S05]  /*c2b0*/  @!P0 BRA `(.L_x_3444) ;  /* 0x0000000000408947 */ /* 0x000fea0003800000 */
[----:B0-----:R-:W-:Y:S01]  /*c2c0*/  MOV R2, 0x0 ;  /* 0x0000000000027802 */ /* 0x001fe20000000f00 */
        /* <DEDUP_REMOVED lines=15> */
.L_x_3444:
[----:B------:R-:W2:Y:S01]  /*c3c0*/  LDL.LU R5, [R1+0x30] ;  /* 0x0000300001057983 */ /* 0x000ea20000300800 */
[----:B------:R-:W1:Y:S01]  /*c3d0*/  LDC R8, c[0x0][0x448] ;  /* 0x00011200ff087b82 */ /* 0x000e620000000800 */
[----:B------:R-:W-:Y:S02]  /*c3e0*/  ULDC.64 UR4, c[0x0][0x3e0] ;  /* 0x0000f80000047ab9 */ /* 0x000fe40000000a00 */
[----:B0-----:R-:W2:Y:S04]  /*c3f0*/  LDL.LU.64 R2, [R1+0x38] ;  /* 0x0000380001027983 */ /* 0x001ea80000300a00 */
[----:B------:R-:W3:Y:S04]  /*c400*/  LDL.LU R0, [R1+0x44] ;  /* 0x0000440001007983 */ /* 0x000ee80000300800 */
[----:B------:R-:W4:Y:S04]  /*c410*/  LDL.LU R4, [R1+0x10] ;  /* 0x0000100001047983 */ /* 0x000f280000300800 */
[----:B------:R-:W5:Y:S01]  /*c420*/  LDL.LU R6, [R1+0x18] ;  /* 0x0000180001067983 */ /* 0x000f620000300800 */
[----:B------:R-:W-:Y:S01]  /*c430*/  LOP3.LUT R18, R18, 0xffffffef, RZ, 0xc0, !PT ;  /* 0xffffffef12127812 */ /* 0x000fe200078ec0ff */
[----:B------:R-:W0:Y:S01]  /*c440*/  S2R R7, SR_TID.X ;  /* 0x0000000000077919 */ /* 0x000e220000002100 */
[----:B------:R-:W0:Y:S01]  /*c450*/  S2R R9, SR_TID.X ;  /* 0x0000000000097919 */ /* 0x000e220000002100 */
[----:B-1----:R-:W-:Y:S01]  /*c460*/  ISETP.NE.AND P0, PT, R8, 0x1, PT ;  /* 0x000000010800780c */ /* 0x002fe20003f05270 */
[----:B0-----:R-:W-:-:S02]  /*c470*/  IMAD.SHL.U32 R7, R7, 0x8, RZ ;  /* 0x0000000807077824 */ /* 0x001fc400078e00ff */
[----:B------:R-:W-:-:S03]  /*c480*/  IMAD.SHL.U32 R9, R9, 0x8, RZ ;  /* 0x0000000809097824 */ /* 0x000fc600078e00ff */
[----:B------:R-:W-:-:S04]  /*c490*/  LOP3.LUT R7, R7, 0x38, RZ, 0xc0, !PT ;  /* 0x0000003807077812 */ /* 0x000fc800078ec0ff */
[C---:B------:R-:W-:Y:S02]  /*c4a0*/  LOP3.LUT R10, R7.reuse, 0x80, RZ, 0xfc, !PT ;  /* 0x00000080070a7812 */ /* 0x040fe400078efcff */
[----:B------:R-:W-:Y:S02]  /*c4b0*/  LOP3.LUT R7, R7, 0x40, RZ, 0xfc, !PT ;  /* 0x0000004007077812 */ /* 0x000fe400078efcff */
[----:B------:R-:W-:Y:S01]  /*c4c0*/  LOP3.LUT R9, R9, 0x38, RZ, 0xc0, !PT ;  /* 0x0000003809097812 */ /* 0x000fe200078ec0ff */
[----:B--2---:R-:W-:Y:S02]  /*c4d0*/  IMAD.MOV.U32 R3, RZ, RZ, R5 ;  /* 0x000000ffff037224 */ /* 0x004fe400078e0005 */
[----:B------:R-:W0:Y:S01]  /*c4e0*/  @P0 LDC R5, c[0x0][0x450] ;  /* 0x00011400ff050b82 */ /* 0x000e220000000800 */
[----:B---3--:R-:W-:-:S04]  /*c4f0*/  IMAD R0, R0, UR4, RZ ;  /* 0x0000000400007c24 */ /* 0x008fc8000f8e02ff */
[C---:B----4-:R-:W-:Y:S02]  /*c500*/  IMAD R0, R4.reuse, UR5, R0 ;  /* 0x0000000504007c24 */ /* 0x050fe4000f8e0200 */
[----:B------:R-:W-:Y:S01]  /*c510*/  IMAD.WIDE.U32 R2, R4, UR4, R2 ;  /* 0x0000000404027c25 */ /* 0x000fe2000f8e0002 */
[----:B------:R-:W-:-:S03]  /*c520*/  ULDC.64 UR4, c[0x0][0x3d0] ;  /* 0x0000f40000047ab9 */ /* 0x000fc60000000a00 */
[----:B------:R-:W-:Y:S02]  /*c530*/  IMAD.IADD R3, R3, 0x1, R0 ;  /* 0x0000000103037824 */ /* 0x000fe400078e0200 */
[----:B------:R-:W1:Y:S01]  /*c540*/  @P0 LDC R0, c[0x0][0x44c] ;  /* 0x00011300ff000b82 */ /* 0x000e620000000800 */
[----:B-----5:R-:W-:Y:S02]  /*c550*/  IMAD.MOV.U32 R4, RZ, RZ, R6 ;  /* 0x000000ffff047224 */ /* 0x020fe400078e0006 */
[----:B-1----:R-:W-:-:S05]  /*c560*/  @P0 IMAD.HI.U32 R0, R6, R0, RZ ;  /* 0x0000000006000227 */ /* 0x002fca00078e00ff */
[----:B0-----:R-:W-:-:S04]  /*c570*/  @P0 SHF.R.U32.HI R4, RZ, R5, R0 ;  /* 0x00000005ff040219 */ /* 0x001fc80000011600 */
[--C-:B------:R-:W-:Y:S01]  /*c580*/  SHF.R.S32.HI R5, RZ, 0x1f, R4.reuse ;  /* 0x0000001fff057819 */ /* 0x100fe20000011404 */
[----:B------:R-:W-:Y:S02]  /*c590*/  IMAD.MOV R0, RZ, RZ, -R4 ;  /* 0x000000ffff007224 */ /* 0x000fe400078e0a04 */
[----:B------:R-:W-:-:S04]  /*c5a0*/  IMAD.WIDE.U32 R2, R4, UR4, R2 ;  /* 0x0000000404027c25 */ /* 0x000fc8000f8e0002 */
[----:B------:R-:W-:Y:S02]  /*c5b0*/  IMAD R0, R8, R0, R6 ;  /* 0x0000000008007224 */ /* 0x000fe400078e0206 */
[----:B------:R-:W-:-:S04]  /*c5c0*/  IMAD R5, R5, UR4, RZ ;  /* 0x0000000405057c24 */ /* 0x000fc8000f8e02ff */
[----:B------:R-:W-:Y:S01]  /*c5d0*/  IMAD R5, R4, UR5, R5 ;  /* 0x0000000504057c24 */ /* 0x000fe2000f8e0205 */
[----:B------:R-:W-:Y:S01]  /*c5e0*/  SHF.R.S32.HI R4, RZ, 0x1f, R0 ;  /* 0x0000001fff047819 */ /* 0x000fe20000011400 */
[----:B------:R-:W-:Y:S02]  /*c5f0*/  ULDC.64 UR4, c[0x0][0x3c8] ;  /* 0x0000f20000047ab9 */ /* 0x000fe40000000a00 */
[----:B------:R-:W-:Y:S02]  /*c600*/  IMAD.IADD R3, R3, 0x1, R5 ;  /* 0x0000000103037824 */ /* 0x000fe400078e0205 */
[----:B------:R-:W-:Y:S02]  /*c610*/  IMAD R4, R4, UR4, RZ ;  /* 0x0000000404047c24 */ /* 0x000fe4000f8e02ff */
[----:B------:R-:W-:-:S04]  /*c620*/  IMAD.WIDE.U32 R2, R0, UR4, R2 ;  /* 0x0000000400027c25 */ /* 0x000fc8000f8e0002 */
[----:B------:R-:W-:Y:S01]  /*c630*/  IMAD R4, R0, UR5, R4 ;  /* 0x0000000500047c24 */ /* 0x000fe2000f8e0204 */
[----:B------:R-:W-:Y:S02]  /*c640*/  ULDC.64 UR4, c[0x0][0x390] ;  /* 0x0000e40000047ab9 */ /* 0x000fe40000000a00 */
[----:B------:R-:W-:Y:S01]  /*c650*/  LEA R0, P0, R2, UR4, 0x1 ;  /* 0x0000000402007c11 */ /* 0x000fe2000f8008ff */
[----:B------:R-:W-:Y:S01]  /*c660*/  ULDC UR4, c[0x0][0x3b8] ;  /* 0x0000ee0000047ab9 */ /* 0x000fe20000000800 */
[----:B------:R-:W-:Y:S01]  /*c670*/  IMAD.IADD R6, R3, 0x1, R4 ;  /* 0x0000000103067824 */ /* 0x000fe200078e0204 */
[----:B------:R-:W-:Y:S02]  /*c680*/  ISETP.GE.AND P1, PT, R7, UR4, PT ;  /* 0x0000000407007c0c */ /* 0x000fe4000bf26270 */
[----:B------:R-:W0:Y:S01]  /*c690*/  S2R R7, SR_TID.X ;  /* 0x0000000000077919 */ /* 0x000e220000002100 */
[----:B------:R-:W-:Y:S02]  /*c6a0*/  ISETP.GE.AND P2, PT, R10, UR4, PT ;  /* 0x000000040a007c0c */ /* 0x000fe4000bf46270 */
[----:B------:R-:W-:-:S02]  /*c6b0*/  LEA.HI.X R6, R2, UR5, R6, 0x1, P0 ;  /* 0x0000000502067c11 */ /* 0x000fc400080f0c06 */
[----:B------:R-:W-:Y:S02]  /*c6c0*/  ISETP.GE.AND P3, PT, R9, UR4, PT ;  /* 0x0000000409007c0c */ /* 0x000fe4000bf66270 */
[----:B------:R-:W-:Y:S02]  /*c6d0*/  SEL R2, RZ, 0x4, P2 ;  /* 0x00000004ff027807 */ /* 0x000fe40001000000 */
[----:B------:R-:W-:Y:S02]  /*c6e0*/  SEL R4, RZ, 0x1, P3 ;  /* 0x00000001ff047807 */ /* 0x000fe40001800000 */
[----:B------:R-:W-:-:S04]  /*c6f0*/  SEL R3, RZ, 0x2, P1 ;  /* 0x00000002ff037807 */ /* 0x000fc80000800000 */
[----:B------:R-:W-:-:S03]  /*c700*/  IADD3 R2, R2, R3, R4 ;  /* 0x0000000302027210 */ /* 0x000fc60007ffe004 */
[----:B------:R-:W-:-:S04]  /*c710*/  @P3 LOP3.LUT R18, R18, 0x10, RZ, 0xfc, !PT ;  /* 0x0000001012123812 */ /* 0x000fc800078efcff */
[----:B------:R-:W-:-:S04]  /*c720*/  LOP3.LUT R18, R18, 0xfffffffb, RZ, 0xc0, !PT ;  /* 0xfffffffb12127812 */ /* 0x000fc800078ec0ff */
[----:B------:R-:W-:-:S04]  /*c730*/  @P2 LOP3.LUT R18, R18, 0x4, RZ, 0xfc, !PT ;  /* 0x0000000412122812 */ /* 0x000fc800078efcff */
[----:B------:R-:W-:Y:S01]  /*c740*/  LOP3.LUT R18, R18, 0xfffffff7, RZ, 0xc0, !PT ;  /* 0xfffffff712127812 */ /* 0x000fe200078ec0ff */
[----:B0-----:R-:W-:-:S03]  /*c750*/  IMAD.SHL.U32 R7, R7, 0x8, RZ ;  /* 0x0000000807077824 */ /* 0x001fc600078e00ff */
[----:B------:R-:W-:Y:S02]  /*c760*/  @P1 LOP3.LUT R18, R18, 0x8, RZ, 0xfc, !PT ;  /* 0x0000000812121812 */ /* 0x000fe400078efcff */
[----:B------:R-:W-:-:S04]  /*c770*/  LOP3.LUT R7, R7, 0x38, RZ, 0xc0, !PT ;  /* 0x0000003807077812 */ /* 0x000fc800078ec0ff */
[C---:B------:R-:W-:Y:S02]  /*c780*/  LOP3.LUT R10, R7.reuse, 0x100, RZ, 0xfc, !PT ;  /* 0x00000100070a7812 */ /* 0x040fe400078efcff */
[----:B------:R-:W-:Y:S02]  /*c790*/  LOP3.LUT R7, R7, 0xc0, RZ, 0xfc, !PT ;  /* 0x000000c007077812 */ /* 0x000fe400078efcff */
[----:B------:R-:W-:Y:S02]  /*c7a0*/  ISETP.GE.AND P0, PT, R10, UR4, PT ;  /* 0x000000040a007c0c */ /* 0x000fe4000bf06270 */
[----:B------:R-:W0:Y:S01]  /*c7b0*/  S2R R10, SR_TID.X ;  /* 0x00000000000a7919 */ /* 0x000e220000002100 */
[----:B------:R-:W-:Y:S02]  /*c7c0*/  ISETP.GE.AND P5, PT, R7, UR4, PT ;  /* 0x0000000407007c0c */ /* 0x000fe4000bfa6270 */
[----:B------:R-:W-:Y:S01]  /*c7d0*/  SEL R4, RZ, 0x10, P0 ;  /* 0x00000010ff047807 */ /* 0x000fe20000000000 */
[----:B------:R-:W1:Y:S01]  /*c7e0*/  S2R R7, SR_TID.X ;  /* 0x0000000000077919 */ /* 0x000e620000002100 */
[----:B------:R-:W-:-:S04]  /*c7f0*/  SEL R3, RZ, 0x8, P5 ;  /* 0x00000008ff037807 */ /* 0x000fc80002800000 */
[----:B------:R-:W-:Y:S01]  /*c800*/  IADD3 R2, R4, R2, R3 ;  /* 0x0000000204027210 */ /* 0x000fe20007ffe003 */
[----:B0-----:R-:W-:Y:S02]  /*c810*/  IMAD.SHL.U32 R10, R10, 0x8, RZ ;  /* 0x000000080a0a7824 */ /* 0x001fe400078e00ff */
[----:B-1----:R-:W-:-:S03]  /*c820*/  IMAD.SHL.U32 R7, R7, 0x8, RZ ;  /* 0x0000000807077824 */ /* 0x002fc600078e00ff */
[----:B------:R-:W-:-:S04]  /*c830*/  LOP3.LUT R10, R10, 0x38, RZ, 0xc0, !PT ;  /* 0x000000380a0a7812 */ /* 0x000fc800078ec0ff */
[----:B------:R-:W-:Y:S02]  /*c840*/  LOP3.LUT R11, R10, 0x180, RZ, 0xfc, !PT ;  /* 0x000001800a0b7812 */ /* 0x000fe400078efcff */
[----:B------:R-:W-:Y:S02]  /*c850*/  LOP3.LUT R7, R7, 0x38, RZ, 0xc0, !PT ;  /* 0x0000003807077812 */ /* 0x000fe400078ec0ff */
[----:B------:R-:W-:Y:S02]  /*c860*/  ISETP.GE.AND P1, PT, R11, UR4, PT ;  /* 0x000000040b007c0c */ /* 0x000fe4000bf26270 */
[C---:B------:R-:W-:Y:S02]  /*c870*/  LOP3.LUT R10, R7.reuse, 0x140, RZ, 0xfc, !PT ;  /* 0x00000140070a7812 */ /* 0x040fe400078efcff */
[----:B------:R-:W-:Y:S02]  /*c880*/  SEL R5, RZ, 0x40, P1 ;  /* 0x00000040ff057807 */ /* 0x000fe40000800000 */
[----:B------:R-:W-:-:S02]  /*c890*/  LOP3.LUT R7, R7, 0x1c0, RZ, 0xfc, !PT ;  /* 0x000001c007077812 */ /* 0x000fc400078efcff */
[----:B------:R-:W-:Y:S02]  /*c8a0*/  ISETP.GE.AND P1, PT, R10, UR4, PT ;  /* 0x000000040a007c0c */ /* 0x000fe4000bf26270 */
[----:B------:R-:W-:Y:S01]  /*c8b0*/  ISETP.GE.AND P2, PT, R7, UR4, PT ;  /* 0x0000000407007c0c */ /* 0x000fe2000bf46270 */
[----:B------:R-:W-:Y:S01]  /*c8c0*/  UMOV UR4, 0xffffffff ;  /* 0xffffffff00047882 */ /* 0x000fe20000000000 */
[----:B------:R-:W-:Y:S02]  /*c8d0*/  SEL R3, RZ, 0x20, P1 ;  /* 0x00000020ff037807 */ /* 0x000fe40000800000 */
[----:B------:R-:W-:Y:S02]  /*c8e0*/  SEL R7, RZ, 0x80, P2 ;  /* 0x00000080ff077807 */ /* 0x000fe40001000000 */
[----:B------:R-:W-:-:S05]  /*c8f0*/  IADD3 R5, R5, R2, R3 ;  /* 0x0000000205057210 */ /* 0x000fca0007ffe003 */
[----:B------:R-:W-:Y:S01]  /*c900*/  IMAD.IADD R7, R5, 0x1, R7 ;  /* 0x0000000105077824 */ /* 0x000fe200078e0207 */
[----:B------:R-:W-:Y:S06]  /*c910*/  BRA.DIV UR4, `(.L_x_3445) ;  /* 0x0000004a04247947 */ /* 0x000fec000b800000 */
[----:B------:R-:W2:Y:S01]  /*c920*/  LDL.LU R3, [R1+0x14] ;  /* 0x0000140001037983 */ /* 0x000ea20000300800 */
[----:B------:R-:W-:-:S03]  /*c930*/  ULDC UR4, c[0x0][0x288] ;  /* 0x0000a20000047ab9 */ /* 0x000fc60000000800 */
[----:B------:R-:W3:Y:S04]  /*c940*/  LDL.LU R2, [R1+0x28] ;  /* 0x0000280001027983 */ /* 0x000ee80000300800 */
[----:B------:R-:W4:Y:S01]  /*c950*/  LDL R11, [R1+0x4] ;  /* 0x00000400010b7983 */ /* 0x000f220000100800 */
[----:B------:R-:W-:Y:S01]  /*c960*/  IMAD R4, R8, UR4, RZ ;  /* 0x0000000408047c24 */ /* 0x000fe2000f8e02ff */
[----:B------:R-:W-:Y:S02]  /*c970*/  LOP3.LUT R18, R18, 0xfffffdff, RZ, 0xc0, !PT ;  /* 0xfffffdff12127812 */ /* 0x000fe400078ec0ff */
[----:B------:R-:W5:Y:S02]  /*c980*/  LDL.LU R13, [R1+0x2c] ;  /* 0x00002c00010d7983 */ /* 0x000f640000300800 */
[----:B------:R-:W-:Y:S01]  /*c990*/  @P0 LOP3.LUT R18, R18, 0x200, RZ, 0xfc, !PT ;  /* 0x0000020012120812 */ /* 0x000fe200078efcff */
[----:B------:R-:W0:Y:S03]  /*c9a0*/  S2R R12, SR_TID.X ;  /* 0x00000000000c7919 */ /* 0x000e260000002100 */
[----:B------:R-:W-:-:S02]  /*c9b0*/  LOP3.LUT P0, RZ, R18, 0x10, RZ, 0xc0, !PT ;  /* 0x0000001012ff7812 */ /* 0x000fc4000780c0ff */
[----:B------:R-:W-:-:S04]  /*c9c0*/  LOP3.LUT R18, R18, 0xfffffeff, RZ, 0xc0, !PT ;  /* 0xfffffeff12127812 */ /* 0x000fc800078ec0ff */
[----:B------:R-:W-:-:S04]  /*c9d0*/  @P1 LOP3.LUT R18, R18, 0x100, RZ, 0xfc, !PT ;  /* 0x0000010012121812 */ /* 0x000fc800078efcff */
[----:B------:R-:W-:Y:S01]  /*c9e0*/  LOP3.LUT P1, RZ, R18, 0x8, RZ, 0xc0, !PT ;  /* 0x0000000812ff7812 */ /* 0x000fe2000782c0ff */
[----:B0-----:R-:W-:-:S05]  /*c9f0*/  IMAD.SHL.U32 R12, R12, 0x8, RZ ;  /* 0x000000080c0c7824 */ /* 0x001fca00078e00ff */
[----:B------:R-:W-:Y:S02]  /*ca00*/  LOP3.LUT R12, R12, 0x38, RZ, 0xc0, !PT ;  /* 0x000000380c0c7812 */ /* 0x000fe400078ec0ff */
[----:B------:R-:W-:Y:S01]  /*ca10*/  LOP3.LUT R18, R18, 0xffffff7f, RZ, 0xc0, !PT ;  /* 0xffffff7f12127812 */ /* 0x000fe200078ec0ff */
[----:B------:R-:W-:Y:S01]  /*ca20*/  SHFL.IDX PT, R14, R0, 0x1, 0x181f ;  /* 0x00381f00000e7f89 */ /* 0x000fe200000e0000 */
[----:B--2---:R-:W-:-:S03]  /*ca30*/  ISETP.GE.AND P2, PT, R3, R4, PT ;  /* 0x000000040300720c */ /* 0x004fc60003f46270 */
[----:B------:R-:W0:Y:S01]  /*ca40*/  SHFL.IDX PT, R3, R0, RZ, 0x181f ;  /* 0x00181fff00037589 */ /* 0x000e2200000e0000 */
[----:B---3--:R-:W-:-:S03]  /*ca50*/  ISETP.GE.AND P3, PT, R2, R4, PT ;  /* 0x000000040200720c */ /* 0x008fc60003f66270 */
[----:B------:R-:W1:Y:S06]  /*ca60*/  SHFL.IDX PT, R2, R6, RZ, 0x181f ;  /* 0x00181fff06027589 */ /* 0x000e6c00000e0000 */
[----:B0-----:R-:W-:-:S05]  /*ca70*/  @!P2 LEA R3, P6, R12, R3, 0x1 ;  /* 0x000000030c03a211 */ /* 0x001fca00078c08ff */
[----:B-1----:R-:W-:-:S05]  /*ca80*/  @!P2 IMAD.X R2, RZ, RZ, R2, P6 ;  /* 0x000000ffff02a224 */ /* 0x002fca00030e0602 */
[-C--:B------:R-:W-:Y:S02]  /*ca90*/  @!P2 LOP3.LUT R3, R3, R2.reuse, RZ, 0x3c, !PT ;  /* 0x000000020303a212 */ /* 0x080fe400078e3cff */
[----:B------:R-:W-:Y:S02]  /*caa0*/  @!P2 LOP3.LUT R8, R5, 0x40, RZ, 0xc0, !PT ;  /* 0x000000400508a812 */ /* 0x000fe400078ec0ff */
[C---:B------:R-:W-:Y:S02]  /*cab0*/  @!P2 LOP3.LUT R2, R3.reuse, R2, RZ, 0x3c, !PT ;  /* 0x000000020302a212 */ /* 0x040fe400078e3cff */
[----:B------:R-:W-:Y:S02]  /*cac0*/  @P3 LOP3.LUT R18, R18, 0x80, RZ, 0xfc, !PT ;  /* 0x0000008012123812 */ /* 0x000fe400078efcff */
[----:B------:R-:W-:Y:S02]  /*cad0*/  @!P2 LOP3.LUT R3, R3, R2, RZ, 0x3c, !PT ;  /* 0x000000020303a212 */ /* 0x000fe400078e3cff */
[----:B------:R-:W-:-:S02]  /*cae0*/  @!P2 SHF.R.U32.HI R8, RZ, 0x2, R8 ;  /* 0x00000002ff08a819 */ /* 0x000fc40000011608 */
[----:B------:R-:W-:Y:S01]  /*caf0*/  LOP3.LUT P6, RZ, R18, 0x4, RZ, 0xc0, !PT ;  /* 0x0000000412ff7812 */ /* 0x000fe200078cc0ff */
[----:B----4-:R-:W-:Y:S01]  /*cb00*/  @!P2 LDGSTS.E.BYPASS.LTC128B.128 [R11+0x26400], desc[UR38][R2.64], !P0 ;  /* 0x26400000020bafae */ /* 0x010fe2000c101d66 */
[----:B------:R-:W-:Y:S02]  /*cb10*/  @!P2 ISETP.NE.U32.AND P3, PT, R8, RZ, PT ;  /* 0x000000ff0800a20c */ /* 0x000fe40003f65070 */
[----:B------:R-:W-:Y:S01]  /*cb20*/  @!P2 LOP3.LUT R8, R7, 0x80, RZ, 0xc0, !PT ;  /* 0x000000800708a812 */ /* 0x000fe200078ec0ff */
[----:B------:R-:W-:Y:S01]  /*cb30*/  @!P2 LDGSTS.E.BYPASS.LTC128B.128 [R11+0x28400], desc[UR38][R2.64+0x80], !P1 ;  /* 0x28400080020bafae */ /* 0x000fe2000c901d66 */
[C---:B------:R-:W-:Y:S02]  /*cb40*/  LOP3.LUT P0, RZ, R18.reuse, 0x200, RZ, 0xc0, !PT ;  /* 0x0000020012ff7812 */ /* 0x040fe4000780c0ff */
[----:B------:R-:W-:Y:S02]  /*cb50*/  LOP3.LUT P1, RZ, R18, 0x100, RZ, 0xc0, !PT ;  /* 0x0000010012ff7812 */ /* 0x000fe4000782c0ff */
[----:B------:R-:W-:-:S03]  /*cb60*/  @!P2 SHF.R.U32.HI R8, RZ, 0x3, R8 ;  /* 0x00000003ff08a819 */ /* 0x000fc60000011608 */
[----:B------:R-:W-:Y:S01]  /*cb70*/  @!P2 LDGSTS.E.BYPASS.LTC128B.128 [R11+0x2a400], desc[UR38][R2.64+0x100], !P6 ;  /* 0x2a400100020bafae */ /* 0x000fe2000f101d66 */
[----:B------:R-:W-:-:S03]  /*cb80*/  @!P2 ISETP.NE.U32.AND P4, PT, R8, RZ, PT ;  /* 0x000000ff0800a20c */ /* 0x000fc60003f85070 */
[----:B------:R-:W0:Y:S04]  /*cb90*/  SHFL.IDX PT, R8, R6, 0x1, 0x181f ;  /* 0x00381f0006087f89 */ /* 0x000e2800000e0000 */
[----:B------:R-:W-:Y:S04]  /*cba0*/  @!P2 LDGSTS.E.BYPASS.LTC128B.128 [R11+0x2c400], desc[UR38][R2.64+0x180], !P5 ;  /* 0x2c400180020bafae */ /* 0x000fe8000e901d66 */
[----:B------:R-:W-:Y:S04]  /*cbb0*/  @!P2 LDGSTS.E.BYPASS.LTC128B.128 [R11+0x2e400], desc[UR38][R2.64+0x200], !P0 ;  /* 0x2e400200020bafae */ /* 0x000fe8000c101d66 */
[----:B------:R-:W-:Y:S04]  /*cbc0*/  @!P2 LDGSTS.E.BYPASS.LTC128B.128 [R11+0x30400], desc[UR38][R2.64+0x280], !P1 ;  /* 0x30400280020bafae */ /* 0x000fe8000c901d66 */
[----:B------:R-:W-:Y:S01]  /*cbd0*/  @!P2 LDGSTS.E.BYPASS.LTC128B.128 [R11+0x32400], desc[UR38][R2.64+0x300], P3 ;  /* 0x32400300020bafae */ /* 0x000fe20009901d66 */
[----:B------:R-:W-:-:S03]  /*cbe0*/  LOP3.LUT P3, RZ, R18, 0x80, RZ, 0xc0, !PT ;  /* 0x0000008012ff7812 */ /* 0x000fc6000786c0ff */
[----:B------:R1:W-:Y:S10]  /*cbf0*/  @!P2 LDGSTS.E.BYPASS.LTC128B.128 [R11+0x34400], desc[UR38][R2.64+0x380], P4 ;  /* 0x34400380020bafae */ /* 0x0003f4000a101d66 */
[----:B------:R-:W-:-:S05]  /*cc00*/  @!P3 LEA R9, P4, R12, R14, 0x1 ;  /* 0x0000000e0c09b211 */ /* 0x000fca00078808ff */
[----:B0-----:R-:W-:Y:S01]  /*cc10*/  @!P3 IMAD.X R10, RZ, RZ, R8, P4 ;  /* 0x000000ffff0ab224 */ /* 0x001fe200020e0608 */
[C---:B------:R-:W-:Y:S02]  /*cc20*/  LOP3.LUT P4, RZ, R18.reuse, 0x10, RZ, 0xc0, !PT ;  /* 0x0000001012ff7812 */ /* 0x040fe4000788c0ff */
[----:B------:R-:W-:Y:S01]  /*cc30*/  @!P3 LOP3.LUT R8, R5, 0x40, RZ, 0xc0, !PT ;  /* 0x000000400508b812 */ /* 0x000fe200078ec0ff */
[----:B-1----:R-:W-:Y:S01]  /*cc40*/  @!P3 IMAD.MOV.U32 R2, RZ, RZ, R9 ;  /* 0x000000ffff02b224 */ /* 0x002fe200078e0009 */
[----:B------:R-:W-:Y:S01]  /*cc50*/  LOP3.LUT P2, RZ, R18, 0x8, RZ, 0xc0, !PT ;  /* 0x0000000812ff7812 */ /* 0x000fe2000784c0ff */
[----:B------:R-:W-:Y:S01]  /*cc60*/  @!P3 IMAD.MOV.U32 R3, RZ, RZ, R10 ;  /* 0x000000ffff03b224 */ /* 0x000fe200078e000a */
[----:B------:R-:W-:-:S07]  /*cc70*/  @!P3 SHF.R.U32.HI R8, RZ, 0x2, R8 ;  /* 0x00000002ff08b819 */ /* 0x000fce0000011608 */
[----:B------:R-:W-:Y:S01]  /*cc80*/  @!P3 LDGSTS.E.BYPASS.LTC128B.128 [R11+0x26c00], desc[UR38][R2.64], !P4 ;  /* 0x26c00000020bbfae */ /* 0x000fe2000e101d66 */
[----:B------:R-:W-:Y:S02]  /*cc90*/  @!P3 ISETP.NE.U32.AND P4, PT, R8, RZ, PT ;  /* 0x000000ff0800b20c */ /* 0x000fe40003f85070 */
[----:B------:R-:W-:Y:S01]  /*cca0*/  @!P3 LOP3.LUT R8, R7, 0x80, RZ, 0xc0, !PT ;  /* 0x000000800708b812 */ /* 0x000fe200078ec0ff */
[----:B------:R-:W-:Y:S03]  /*ccb0*/  @!P3 LDGSTS.E.BYPASS.LTC128B.128 [R11+0x28c00], desc[UR38][R2.64+0x80], !P2 ;  /* 0x28c00080020bbfae */ /* 0x000fe6000d101d66 */
[----:B------:R-:W-:Y:S01]  /*ccc0*/  @!P3 SHF.R.U32.HI R8, RZ, 0x3, R8 ;  /* 0x00000003ff08b819 */ /* 0x000fe20000011608 */
[----:B------:R-:W-:Y:S04]  /*ccd0*/  @!P3 LDGSTS.E.BYPASS.LTC128B.128 [R11+0x2ac00], desc[UR38][R2.64+0x100], !P6 ;  /* 0x2ac00100020bbfae */ /* 0x000fe8000f101d66 */
[----:B------:R-:W-:Y:S04]  /*cce0*/  @!P3 LDGSTS.E.BYPASS.LTC128B.128 [R11+0x2cc00], desc[UR38][R2.64+0x180], !P5 ;  /* 0x2cc00180020bbfae */ /* 0x000fe8000e901d66 */
[----:B------:R-:W-:Y:S04]  /*ccf0*/  @!P3 LDGSTS.E.BYPASS.LTC128B.128 [R11+0x2ec00], desc[UR38][R2.64+0x200], !P0 ;  /* 0x2ec00200020bbfae */ /* 0x000fe8000c101d66 */
[----:B------:R-:W-:Y:S04]  /*cd00*/  @!P3 LDGSTS.E.BYPASS.LTC128B.128 [R11+0x30c00], desc[UR38][R2.64+0x280], !P1 ;  /* 0x30c00280020bbfae */ /* 0x000fe8000c901d66 */
[----:B------:R-:W-:Y:S01]  /*cd10*/  @!P3 LDGSTS.E.BYPASS.LTC128B.128 [R11+0x32c00], desc[UR38][R2.64+0x300], P4 ;  /* 0x32c00300020bbfae */ /* 0x000fe2000a101d66 */
[----:B------:R-:W-:-:S13]  /*cd20*/  @!P3 ISETP.NE.U32.AND P4, PT, R8, RZ, PT ;  /* 0x000000ff0800b20c */ /* 0x000fda0003f85070 */
[----:B------:R0:W-:Y:S01]  /*cd30*/  @!P3 LDGSTS.E.BYPASS.LTC128B.128 [R11+0x34c00], desc[UR38][R2.64+0x380], P4 ;  /* 0x34c00380020bbfae */ /* 0x0001e2000a101d66 */
[----:B-----5:R-:W-:-:S03]  /*cd40*/  ISETP.GE.AND P2, PT, R13, R4, PT ;  /* 0x000000040d00720c */ /* 0x020fc60003f46270 */
[----:B0-----:R-:W0:Y:S04]  /*cd50*/  SHFL.IDX PT, R3, R0, 0x2, 0x181f ;  /* 0x00581f0000037f89 */ /* 0x001e2800000e0000 */
[----:B------:R-:W1:Y:S06]  /*cd60*/  SHFL.IDX PT, R2, R6, 0x2, 0x181f ;  /* 0x00581f0006027f89 */ /* 0x000e6c00000e0000 */
[----:B------:R-:W-:-:S02]  /*cd70*/  @!P2 LOP3.LUT R8, R5, 0x40, RZ, 0xc0, !PT ;  /* 0x000000400508a812 */ /* 0x000fc400078ec0ff */
[----:B0-----:R-:W-:-:S05]  /*cd80*/  @!P2 LEA R3, P4, R12, R3, 0x1 ;  /* 0x000000030c03a211 */ /* 0x001fca00078808ff */
[----:B-1----:R-:W-:Y:S01]  /*cd90*/  @!P2 IMAD.X R2, RZ, RZ, R2, P4 ;  /* 0x000000ffff02a224 */ /* 0x002fe200020e0602 */
[----:B------:R-:W-:-:S04]  /*cda0*/  LOP3.LUT P4, RZ, R18, 0x10, RZ, 0xc0, !PT ;  /* 0x0000001012ff7812 */ /* 0x000fc8000788c0ff */
[----:B------:R-:W-:-:S04]  /*cdb0*/  @!P2 LOP3.LUT R3, R3, R2, RZ, 0x3c, !PT ;  /* 0x000000020303a212 */ /* 0x000fc800078e3cff */
[C---:B------:R-:W-:Y:S02]  /*cdc0*/  @!P2 LOP3.LUT R2, R3.reuse, R2, RZ, 0x3c, !PT ;  /* 0x000000020302a212 */ /* 0x040fe400078e3cff */
[----:B------:R-:W-:Y:S02]  /*cdd0*/  LOP3.LUT P3, RZ, R18, 0x8, RZ, 0xc0, !PT ;  /* 0x0000000812ff7812 */ /* 0x000fe4000786c0ff */
[----:B------:R-:W-:Y:S02]  /*cde0*/  @!P2 LOP3.LUT R3, R3, R2, RZ, 0x3c, !PT ;  /* 0x000000020303a212 */ /* 0x000fe400078e3cff */
[----:B------:R-:W-:-:S03]  /*cdf0*/  @!P2 SHF.R.U32.HI R8, RZ, 0x2, R8 ;  /* 0x00000002ff08a819 */ /* 0x000fc60000011608 */
[----:B------:R0:W-:Y:S01]  /*ce00*/  @!P2 LDGSTS.E.BYPASS.LTC128B.128 [R11+0x27400], desc[UR38][R2.64], !P4 ;  /* 0x27400000020bafae */ /* 0x0001e2000e101d66 */
[----:B------:R-:W-:Y:S02]  /*ce10*/  @!P2 ISETP.NE.U32.AND P4, PT, R8, RZ, PT ;  /* 0x000000ff0800a20c */ /* 0x000fe40003f85070 */
[----:B------:R-:W-:-:S03]  /*ce20*/  @!P2 LOP3.LUT R8, R7, 0x80, RZ, 0xc0, !PT ;  /* 0x000000800708a812 */ /* 0x000fc600078ec0ff */
[----:B------:R0:W-:Y:S01]  /*ce30*/  @!P2 LDGSTS.E.BYPASS.LTC128B.128 [R11+0x29400], desc[UR38][R2.64+0x80], !P3 ;  /* 0x29400080020bafae */ /* 0x0001e2000d901d66 */
[----:B------:R-:W-:-:S03]  /*ce40*/  @!P2 SHF.R.U32.HI R8, RZ, 0x3, R8 ;  /* 0x00000003ff08a819 */ /* 0x000fc60000011608 */
[----:B------:R0:W-:Y:S04]  /*ce50*/  @!P2 LDGSTS.E.BYPASS.LTC128B.128 [R11+0x2b400], desc[UR38][R2.64+0x100], !P6 ;  /* 0x2b400100020bafae */ /* 0x0001e8000f101d66 */
[----:B------:R0:W-:Y:S04]  /*ce60*/  @!P2 LDGSTS.E.BYPASS.LTC128B.128 [R11+0x2d400], desc[UR38][R2.64+0x180], !P5 ;  /* 0x2d400180020bafae */ /* 0x0001e8000e901d66 */
[----:B------:R0:W-:Y:S04]  /*ce70*/  @!P2 LDGSTS.E.BYPASS.LTC128B.128 [R11+0x2f400], desc[UR38][R2.64+0x200], !P0 ;  /* 0x2f400200020bafae */ /* 0x0001e8000c101d66 */
[----:B------:R0:W-:Y:S04]  /*ce80*/  @!P2 LDGSTS.E.BYPASS.LTC128B.128 [R11+0x31400], desc[UR38][R2.64+0x280], !P1 ;  /* 0x31400280020bafae */ /* 0x0001e8000c901d66 */
[----:B------:R0:W-:Y:S01]  /*ce90*/  @!P2 LDGSTS.E.BYPASS.LTC128B.128 [R11+0x33400], desc[UR38][R2.64+0x300], P4 ;  /* 0x33400300020bafae */ /* 0x0001e2000a101d66 */
[----:B------:R-:W-:-:S03]  /*cea0*/  @!P2 ISETP.NE.U32.AND P4, PT, R8, RZ, PT ;  /* 0x000000ff0800a20c */ /* 0x000fc60003f85070 */
[----:B------:R-:W1:Y:S04]  /*ceb0*/  SHFL.IDX PT, R6, R6, 0x3, 0x181f ;  /* 0x00781f0006067f89 */ /* 0x000e6800000e0000 */
[----:B------:R-:W2:Y:S06]  /*cec0*/  SHFL.IDX PT, R0, R0, 0x3, 0x181f ;  /* 0x00781f0000007f89 */ /* 0x000eac00000e0000 */
[----:B------:R0:W-:Y:S02]  /*ced0*/  @!P2 LDGSTS.E.BYPASS.LTC128B.128 [R11+0x35400], desc[UR38][R2.64+0x380], P4 ;  /* 0x35400380020bafae */ /* 0x0001e4000a101d66 */
.L_x_3566:
[----:B0-----:R-:W3:Y:S01]  /*cee0*/  LDL.LU R2, [R1+0x48] ;  /* 0x0000480001027983 */ /* 0x001ee20000300800 */
[----:B------:R-:W-:Y:S01]  /*cef0*/  BSSY B0, `(.L_x_3446) ;  /* 0x000001d000007945 */ /* 0x000fe20003800000 */
[----:B---3--:R-:W-:-:S13]  /*cf00*/  ISETP.GE.AND P2, PT, R2, R4, PT ;  /* 0x000000040200720c */ /* 0x008fda0003f46270 */
[----:B------:R-:W-:Y:S05]  /*cf10*/  @P2 BRA `(.L_x_3447) ;  /* 0x0000000000682947 */ /* 0x000fea0003800000 */
[----:B------:R-:W3:Y:S01]  /*cf20*/  LDL R8, [R1+0x4] ;  /* 0x0000040001087983 */ /* 0x000ee20000100800 */
[C---:B------:R-:W-:Y:S02]  /*cf30*/  LOP3.LUT P6, RZ, R18.reuse, 0x10, RZ, 0xc0, !PT ;  /* 0x0000001012ff7812 */ /* 0x040fe400078cc0ff */
[C---:B------:R-:W-:Y:S01]  /*cf40*/  LOP3.LUT P4, RZ, R18.reuse, 0x8, RZ, 0xc0, !PT ;  /* 0x0000000812ff7812 */ /* 0x040fe2000788c0ff */
[----:B------:R-:W0:Y:S01]  /*cf50*/  S2R R2, SR_TID.X ;  /* 0x0000000000027919 */ /* 0x000e220000002100 */
[----:B------:R-:W-:Y:S02]  /*cf60*/  LOP3.LUT P3, RZ, R18, 0x4, RZ, 0xc0, !PT ;  /* 0x0000000412ff7812 */ /* 0x000fe4000786c0ff */
[----:B------:R-:W-:Y:S02]  /*cf70*/  LOP3.LUT R5, R5, 0x40, RZ, 0xc0, !PT ;  /* 0x0000004005057812 */ /* 0x000fe400078ec0ff */
[----:B------:R-:W-:Y:S02]  /*cf80*/  LOP3.LUT R7, R7, 0x80, RZ, 0xc0, !PT ;  /* 0x0000008007077812 */ /* 0x000fe400078ec0ff */
[----:B------:R-:W-:-:S02]  /*cf90*/  SHF.R.U32.HI R5, RZ, 0x2, R5 ;  /* 0x00000002ff057819 */ /* 0x000fc40000011605 */
[----:B------:R-:W-:Y:S01]  /*cfa0*/  SHF.R.U32.HI R7, RZ, 0x3, R7 ;  /* 0x00000003ff077819 */ /* 0x000fe20000011607 */
[----:B0-----:R-:W-:-:S05]  /*cfb0*/  IMAD.SHL.U32 R2, R2, 0x8, RZ ;  /* 0x0000000802027824 */ /* 0x001fca00078e00ff */
[----:B------:R-:W-:-:S04]  /*cfc0*/  LOP3.LUT R2, R2, 0x38, RZ, 0xc0, !PT ;  /* 0x0000003802027812 */ /* 0x000fc800078ec0ff */
[----:B--2---:R-:W-:-:S05]  /*cfd0*/  LEA R2, P2, R2, R0, 0x1 ;  /* 0x0000000002027211 */ /* 0x004fca00078408ff */
[----:B-1----:R-:W-:Y:S01]  /*cfe0*/  IMAD.X R3, RZ, RZ, R6, P2 ;  /* 0x000000ffff037224 */ /* 0x002fe200010e0606 */
[----:B------:R-:W-:-:S04]  /*cff0*/  ISETP.NE.U32.AND P2, PT, R5, RZ, PT ;  /* 0x000000ff0500720c */ /* 0x000fc80003f45070 */
[----:B------:R-:W-:Y:S01]  /*d000*/  @!PT LDS RZ, [RZ] ;  /* 0x00000000fffff984 */ /* 0x000fe20000000800 */
[----:B------:R-:W-:Y:S01]  /*d010*/  @!PT LDS RZ, [RZ] ;  /* 0x00000000fffff984 */ /* 0x000fe20000000800 */
[----:B------:R-:W-:Y:S01]  /*d020*/  @!PT LDS RZ, [RZ] ;  /* 0x00000000fffff984 */ /* 0x000fe20000000800 */
[----:B---3--:R0:W-:Y:S04]  /*d030*/  LDGSTS.E.BYPASS.LTC128B.128 [R8+0x27c00], desc[UR38][R2.64], !P6 ;  /* 0x27c0000002087fae */ /* 0x0081e8000f101d66 */
[----:B------:R0:W-:Y:S04]  /*d040*/  LDGSTS.E.BYPASS.LTC128B.128 [R8+0x29c00], desc[UR38][R2.64+0x80], !P4 ;  /* 0x29c0008002087fae */ /* 0x0001e8000e101d66 */
[----:B------:R0:W-:Y:S01]  /*d050*/  LDGSTS.E.BYPASS.LTC128B.128 [R8+0x2bc00], desc[UR38][R2.64+0x100], !P3 ;  /* 0x2bc0010002087fae */ /* 0x0001e2000d901d66 */
[----:B------:R-:W-:-:S03]  /*d060*/  ISETP.NE.U32.AND P3, PT, R7, RZ, PT ;  /* 0x000000ff0700720c */ /* 0x000fc60003f65070 */
[----:B------:R0:W-:Y:S04]  /*d070*/  LDGSTS.E.BYPASS.LTC128B.128 [R8+0x2dc00], desc[UR38][R2.64+0x180], !P5 ;  /* 0x2dc0018002087fae */ /* 0x0001e8000e901d66 */
[----:B------:R0:W-:Y:S04]  /*d080*/  LDGSTS.E.BYPASS.LTC128B.128 [R8+0x2fc00], desc[UR38][R2.64+0x200], !P0 ;  /* 0x2fc0020002087fae */ /* 0x0001e8000c101d66 */
[----:B------:R0:W-:Y:S04]  /*d090*/  LDGSTS.E.BYPASS.LTC128B.128 [R8+0x31c00], desc[UR38][R2.64+0x280], !P1 ;  /* 0x31c0028002087fae */ /* 0x0001e8000c901d66 */
[----:B------:R0:W-:Y:S04]  /*d0a0*/  LDGSTS.E.BYPASS.LTC128B.128 [R8+0x33c00], desc[UR38][R2.64+0x300], P2 ;  /* 0x33c0030002087fae */ /* 0x0001e80009101d66 */
[----:B------:R0:W-:Y:S02]  /*d0b0*/  LDGSTS.E.BYPASS.LTC128B.128 [R8+0x35c00], desc[UR38][R2.64+0x380], P3 ;  /* 0x35c0038002087fae */ /* 0x0001e40009901d66 */
.L_x_3447:
[----:B------:R-:W-:Y:S05]  /*d0c0*/  BSYNC B0 ;  /* 0x0000000000007941 */ /* 0x000fea0003800000 */
.L_x_3446:
[----:B0-----:R-:W2:Y:S01]  /*d0d0*/  LDL R2, [R1+0x50] ;  /* 0x0000500001027983 */ /* 0x001ea20000100800 */
        /* <DEDUP_REMOVED lines=8> */
[----:B------:R-:W0:Y:S03]  /*d160*/  SYNCS.PHASECHK.TRANS64.TRYWAIT P0, [UR36+0x38820], R0 ;  /* 0x03882000ff0075a7 */ /* 0x000e260008000164 */
[----:B0-----:R-:W-:Y:S05]  /*d170*/  @!P0 BRA `(.L_x_3449) ;  /* 0x0000004800608947 */ /* 0x001fea0003800000 */
.L_x_3567:
[----:B------:R-:W-:Y:S05]  /*d180*/  BSYNC B0 ;  /* 0x0000000000007941 */ /* 0x000fea0003800000 */
.L_x_3448:
[----:B------:R-:W-:Y:S01]  /*d190*/  LOP3.LUT P0, RZ, R18, 0x2, RZ, 0xc0, !PT ;  /* 0x0000000212ff7812 */ /* 0x000fe2000780c0ff */
[----:B------:R-:W-:-:S12]  /*d1a0*/  BSSY B0, `(.L_x_3450) ;  /* 0x0000094000007945 */ /* 0x000fd80003800000 */
[----:B------:R-:W-:Y:S05]  /*d1b0*/  @!P0 BRA `(.L_x_3451) ;  /* 0x0000000800488947 */ /* 0x000fea0003800000 */
[----:B------:R-:W2:Y:S01]  /*d1c0*/  LDL R4, [R1+0x8] ;  /* 0x0000080001047983 */ /* 0x000ea20000100800 */
        /* <DEDUP_REMOVED lines=8> */
.L_x_3568:
[----:B------:R-:W-:Y:S05]  /*d250*/  BSYNC B1 ;  /* 0x0000000000017941 */ /* 0x000fea0003800000 */
.L_x_3452:
        /* <DEDUP_REMOVED lines=9> */
.L_x_3455:
[----:B------:R-:W-:Y:S05]  /*d2f0*/  BSYNC B1 ;  /* 0x0000000000017941 */ /* 0x000fea0003800000 */
.L_x_3454:
        /* <DEDUP_REMOVED lines=11> */
.L_x_3456:
        /* <DEDUP_REMOVED lines=15> */
.L_x_3457:
        /* <DEDUP_REMOVED lines=15> */
.L_x_3458:
        /* <DEDUP_REMOVED lines=15> */
.L_x_3459:
        /* <DEDUP_REMOVED lines=15> */
.L_x_3460:
        /* <DEDUP_REMOVED lines=15> */
.L_x_3461:
        /* <DEDUP_REMOVED lines=15> */
.L_x_3462:
        /* <DEDUP_REMOVED lines=15> */
.L_x_3463:
        /* <DEDUP_REMOVED lines=10> */
.L_x_3451:
[----:B------:R-:W-:Y:S05]  /*dae0*/  BSYNC B0 ;  /* 0x0000000000007941 */ /* 0x000fea0003800000 */
.L_x_3450:
[----:B------:R-:W2:Y:S04]  /*daf0*/  LDL.LU R4, [R1+0x4c] ;  /* 0x00004c0001047983 */ /* 0x000ea80000300800 */
[----:B------:R-:W3:Y:S01]  /*db00*/  LDL.LU R7, [R1+0x8] ;  /* 0x0000080001077983 */ /* 0x000ee20000300800 */
[----:B------:R-:W-:-:S05]  /*db10*/  VIADD R19, R19, 0x1 ;  /* 0x0000000113137836 */ /* 0x000fca0000000000 */
[----:B------:R-:W-:-:S04]  /*db20*/  ISETP.NE.AND P0, PT, R19, 0x2, PT ;  /* 0x000000021300780c */ /* 0x000fc80003f05270 */
[----:B0-----:R-:W-:Y:S02]  /*db30*/  SEL R0, RZ, 0x1, P0 ;  /* 0x00000001ff007807 */ /* 0x001fe40000000000 */
[----:B------:R-:W-:Y:S02]  /*db40*/  SEL R19, R19, RZ, P0 ;  /* 0x000000ff13137207 */ /* 0x000fe40000000000 */
[----:B--2---:R-:W-:Y:S02]  /*db50*/  ISETP.GE.AND P1, PT, R4, 0x41, PT ;  /* 0x000000410400780c */ /* 0x004fe40003f26270 */
[----:B---3--:R-:W-:-:S05]  /*db60*/  LOP3.LUT R7, R7, R0, RZ, 0x3c, !PT ;  /* 0x0000000007077212 */ /* 0x008fca00078e3cff */
[----:B------:R0:W-:Y:S06]  /*db70*/  STL [R1+0x8], R7 ;  /* 0x0000080701007387 */ /* 0x0001ec0000100800 */
[----:B------:R-:W-:Y:S05]  /*db80*/  @!P1 BRA `(.L_x_3464) ;  /* 0x0000002800509947 */ /* 0x000fea0003800000 */
[----:B------:R-:W1:Y:S01]  /*db90*/  LDL R4, [R1+0x20] ;  /* 0x0000200001047983 */ /* 0x000e620000100800 */
[----:B------:R-:W-:Y:S02]  /*dba0*/  IMAD.MOV.U32 R0, RZ, RZ, 0x1 ;  /* 0x00000001ff007424 */ /* 0x000fe400078e00ff */
[----:B-1----:R-:W-:-:S05]  /*dbb0*/  IMAD.MOV R6, RZ, RZ, -R4 ;  /* 0x000000ffff067224 */ /* 0x002fca00078e0a04 */
[----:B------:R-:W-:-:S05]  /*dbc0*/  VIADDMNMX R6, R6, R0, 0xffffffff, !PT ;  /* 0xffffffff06067446 */ /* 0x000fca0007800100 */
[----:B------:R-:W-:-:S05]  /*dbd0*/  IMAD.IADD R0, R4, 0x1, R6 ;  /* 0x0000000104007824 */ /* 0x000fca00078e0206 */
[----:B------:R-:W-:-:S04]  /*dbe0*/  LOP3.LUT R0, R0, 0x1, RZ, 0xc0, !PT ;  /* 0x0000000100007812 */ /* 0x000fc800078ec0ff */
[----:B------:R-:W-:Y:S01]  /*dbf0*/  ISETP.NE.U32.AND P0, PT, R0, 0x1, PT ;  /* 0x000000010000780c */ /* 0x000fe20003f05070 */
[----:B------:R-:W-:-:S12]  /*dc00*/  VIADD R0, R4, 0xfffffffe ;  /* 0xfffffffe04007836 */ /* 0x000fd80000000000 */
[----:B------:R-:W-:Y:S05]  /*dc10*/  @P0 BRA `(.L_x_3465) ;  /* 0x0000000c005c0947 */ /* 0x000fea0003800000 */
[----:B------:R-:W-:Y:S01]  /*dc20*/  LOP3.LUT P2, RZ, R18, 0x2, RZ, 0xc0, !PT ;  /* 0x0000000212ff7812 */ /* 0x000fe2000784c0ff */
[----:B------:R-:W-:-:S12]  /*dc30*/  BSSY B0, `(.L_x_3466) ;  /* 0x00000cc000007945 */ /* 0x000fd80003800000 */
[----:B------:R-:W-:Y:S05]  /*dc40*/  @!P2 BRA `(.L_x_3467) ;  /* 0x0000000c0028a947 */ /* 0x000fea0003800000 */
[----:B------:R-:W-:-:S13]  /*dc50*/  LOP3.LUT P2, RZ, R18, 0x1, RZ, 0xc0, !PT ;  /* 0x0000000112ff7812 */ /* 0x000fda000784c0ff */
[----:B------:R-:W-:Y:S05]  /*dc60*/  @!P2 BRA `(.L_x_3468) ;  /* 0x000000000050a947 */ /* 0x000fea0003800000 */
[----:B------:R-:W2:Y:S01]  /*dc70*/  LDL R9, [R1+0xc] ;  /* 0x00000c0001097983 */ /* 0x000ea20000100800 */
[----:B------:R-:W1:Y:S01]  /*dc80*/  LDC R5, c[0x0][0x43c] ;  /* 0x00010f00ff057b82 */ /* 0x000e620000000800 */
[----:B------:R-:W-:Y:S02]  /*dc90*/  ULDC.64 UR4, c[0x0][0x428] ;  /* 0x00010a0000047ab9 */ /* 0x000fe40000000a00 */
[----:B------:R-:W3:Y:S01]  /*dca0*/  LDL R8, [R1] ;  /* 0x0000000001087983 */ /* 0x000ee20000100800 */
[----:B-1----:R-:W-:-:S13]  /*dcb0*/  ISETP.NE.AND P0, PT, R5, 0x1, PT ;  /* 0x000000010500780c */ /* 0x002fda0003f05270 */
[----:B------:R-:W1:Y:S02]  /*dcc0*/  @P0 LDC.64 R2, c[0x0][0x440] ;  /* 0x00011000ff020b82 */ /* 0x000e640000000a00 */
[----:B-1----:R-:W-:-:S04]  /*dcd0*/  @P0 IMAD.HI.U32 R4, R0, R2, RZ ;  /* 0x0000000200040227 */ /* 0x002fc800078e00ff */
        /* <DEDUP_REMOVED lines=13> */
.L_x_3468:
        /* <DEDUP_REMOVED lines=8> */
.L_x_3569:
[----:B------:R-:W-:Y:S05]  /*de30*/  BSYNC B1 ;  /* 0x0000000000017941 */ /* 0x000fea0003800000 */
.L_x_3469:
        /* <DEDUP_REMOVED lines=9> */
.L_x_3472:
[----:B------:R-:W-:Y:S05]  /*ded0*/  BSYNC B1 ;  /* 0x0000000000017941 */ /* 0x000fea0003800000 */
.L_x_3471:
        /* <DEDUP_REMOVED lines=11> */
.L_x_3473:
        /* <DEDUP_REMOVED lines=13> */
.L_x_3570:
[----:B------:R-:W-:Y:S05]  /*e060*/  BSYNC B1 ;  /* 0x0000000000017941 */ /* 0x000fea0003800000 */
.L_x_3474:
        /* <DEDUP_REMOVED lines=11> */
.L_x_3477:
[----:B------:R-:W-:Y:S05]  /*e120*/  BSYNC B1 ;  /* 0x0000000000017941 */ /* 0x000fea0003800000 */
.L_x_3476:
        /* <DEDUP_REMOVED lines=9> */
.L_x_3478:
        /* <DEDUP_REMOVED lines=15> */
.L_x_3479:
        /* <DEDUP_REMOVED lines=15> */
.L_x_3480:
        /* <DEDUP_REMOVED lines=15> */
.L_x_3481:
        /* <DEDUP_REMOVED lines=15> */
.L_x_3482:
        /* <DEDUP_REMOVED lines=15> */
.L_x_3483:
        /* <DEDUP_REMOVED lines=15> */
.L_x_3484:
        /* <DEDUP_REMOVED lines=15> */
.L_x_3485:
        /* <DEDUP_REMOVED lines=10> */
.L_x_3467:
[----:B------:R-:W-:Y:S05]  /*e8f0*/  BSYNC B0 ;  /* 0x0000000000007941 */ /* 0x000fea0003800000 */
.L_x_3466:
[----:B------:R-:W2:Y:S04]  /*e900*/  LDL.LU R5, [R1+0x8] ;  /* 0x0000080001057983 */ /* 0x000ea80000300800 */
[----:B------:R-:W3:Y:S01]  /*e910*/  LDL.LU R4, [R1+0x20] ;  /* 0x0000200001047983 */ /* 0x000ee20000300800 */
[----:B------:R-:W-:-:S05]  /*e920*/  VIADD R19, R19, 0x1 ;  /* 0x0000000113137836 */ /* 0x000fca0000000000 */
[----:B------:R-:W-:-:S04]  /*e930*/  ISETP.NE.AND P0, PT, R19, 0x2, PT ;  /* 0x000000021300780c */ /* 0x000fc80003f05270 */
[----:B------:R-:W-:Y:S02]  /*e940*/  SEL R0, RZ, 0x1, P0 ;  /* 0x00000001ff007807 */ /* 0x000fe40000000000 */
[----:B------:R-:W-:Y:S02]  /*e950*/  SEL R19, R19, RZ, P0 ;  /* 0x000000ff13137207 */ /* 0x000fe40000000000 */
[----:B--2---:R-:W-:Y:S01]  /*e960*/  LOP3.LUT R5, R5, R0, RZ, 0x3c, !PT ;  /* 0x0000000005057212 */ /* 0x004fe200078e3cff */
[----:B---3--:R-:W-:-:S04]  /*e970*/  VIADD R0, R4, 0xfffffffd ;  /* 0xfffffffd04007836 */ /* 0x008fc80000000000 */
[----:B------:R1:W-:Y:S03]  /*e980*/  STL [R1+0x8], R5 ;  /* 0x0000080501007387 */ /* 0x0003e60000100800 */
.L_x_3465:
[----:B------:R-:W2:Y:S01]  /*e990*/  LDL.LU R2, [R1+0x1c] ;  /* 0x00001c0001027983 */ /* 0x000ea20000300800 */
[----:B------:R-:W-:Y:S01]  /*e9a0*/  IMAD.MOV R6, RZ, RZ, -R6 ;  /* 0x000000ffff067224 */ /* 0x000fe200078e0a06 */
[----:B------:R-:W-:Y:S04]  /*e9b0*/  BSSY B0, `(.L_x_3464) ;  /* 0x00001b1000007945 */ /* 0x000fe80003800000 */
[----:B--2---:R-:W-:-:S13]  /*e9c0*/  ISETP.NE.AND P0, PT, R2, R6, PT ;  /* 0x000000060200720c */ /* 0x004fda0003f05270 */
[----:B------:R-:W-:Y:S05]  /*e9d0*/  @!P0 BRA `(.L_x_3486) ;  /* 0x0000001800b88947 */ /* 0x000fea0003800000 */
.L_x_3527:
[----:B------:R-:W-:Y:S01]  /*e9e0*/  LOP3.LUT P0, RZ, R18, 0x2, RZ, 0xc0, !PT ;  /* 0x0000000212ff7812 */ /* 0x000fe2000780c0ff */
[----:B------:R-:W-:-:S12]  /*e9f0*/  BSSY B1, `(.L_x_3487) ;  /* 0x00000ce000017945 */ /* 0x000fd80003800000 */
[----:B--2---:R-:W-:Y:S05]  /*ea00*/  @!P0 BRA `(.L_x_3488) ;  /* 0x0000000c00308947 */ /* 0x004fea0003800000 */
[----:B------:R-:W-:Y:S01]  /*ea10*/  LOP3.LUT P0, RZ, R18, 0x1, RZ, 0xc0, !PT ;  /* 0x0000000112ff7812 */ /* 0x000fe2000780c0ff */
[----:B------:R-:W-:-:S12]  /*ea20*/  IMAD.MOV.U32 R6, RZ, RZ, R0 ;  /* 0x000000ffff067224 */ /* 0x000fd800078e0000 */
[----:B------:R-:W-:Y:S05]  /*ea30*/  @!P0 BRA `(.L_x_3489) ;  /* 0x0000000000508947 */ /* 0x000fea0003800000 */
[----:B0-----:R-:W2:Y:S01]  /*ea40*/  LDL R7, [R1+0xc] ;  /* 0x00000c0001077983 */ /* 0x001ea20000100800 */
[----:B------:R-:W0:Y:S01]  /*ea50*/  LDC R6, c[0x0][0x43c] ;  /* 0x00010f00ff067b82 */ /* 0x000e220000000800 */
[----:B------:R-:W-:Y:S02]  /*ea60*/  ULDC.64 UR4, c[0x0][0x428] ;  /* 0x00010a0000047ab9 */ /* 0x000fe40000000a00 */
[----:B-1----:R-:W3:Y:S01]  /*ea70*/  LDL R5, [R1] ;  /* 0x0000000001057983 */ /* 0x002ee20000100800 */
        /* <DEDUP_REMOVED lines=16> */
.L_x_3489:
[----:B------:R-:W3:Y:S01]  /*eb80*/  LDL R2, [R1+0x8] ;  /* 0x0000080001027983 */ /* 0x000ee20000100800 */
        /* <DEDUP_REMOVED lines=8> */
.L_x_3571:
[----:B------:R-:W-:Y:S05]  /*ec10*/  BSYNC B2 ;  /* 0x0000000000027941 */ /* 0x000fea0003800000 */
.L_x_3490:
        /* <DEDUP_REMOVED lines=9> */
.L_x_3493:
[----:B------:R-:W-:Y:S05]  /*ecb0*/  BSYNC B2 ;  /* 0x0000000000027941 */ /* 0x000fea0003800000 */
.L_x_3492:
        /* <DEDUP_REMOVED lines=11> */
.L_x_3494:
        /* <DEDUP_REMOVED lines=13> */
.L_x_3572:
[----:B------:R-:W-:Y:S05]  /*ee40*/  BSYNC B2 ;  /* 0x0000000000027941 */ /* 0x000fea0003800000 */
.L_x_3495:
        /* <DEDUP_REMOVED lines=11> */
.L_x_3498:
[----:B------:R-:W-:Y:S05]  /*ef00*/  BSYNC B2 ;  /* 0x0000000000027941 */ /* 0x000fea0003800000 */
.L_x_3497:
        /* <DEDUP_REMOVED lines=9> */
.L_x_3499:
        /* <DEDUP_REMOVED lines=15> */
.L_x_3500:
        /* <DEDUP_REMOVED lines=15> */
.L_x_3501:
        /* <DEDUP_REMOVED lines=15> */
.L_x_3502:
        /* <DEDUP_REMOVED lines=15> */
.L_x_3503:
        /* <DEDUP_REMOVED lines=15> */
.L_x_3504:
        /* <DEDUP_REMOVED lines=15> */
.L_x_3505:
        /* <DEDUP_REMOVED lines=15> */
.L_x_3506:
        /* <DEDUP_REMOVED lines=10> */
.L_x_3488:
[----:B------:R-:W-:Y:S05]  /*f6d0*/  BSYNC B1 ;  /* 0x0000000000017941 */ /* 0x000fea0003800000 */
.L_x_3487:
[----:B------:R-:W2:Y:S01]  /*f6e0*/  LDL.LU R2, [R1+0x8] ;  /* 0x0000080001027983 */ /* 0x000ea20000300800 */
[----:B------:R-:W-:Y:S01]  /*f6f0*/  LOP3.LUT P2, RZ, R18, 0x2, RZ, 0xc0, !PT ;  /* 0x0000000212ff7812 */ /* 0x000fe2000784c0ff */
[----:B0-----:R-:W-:Y:S01]  /*f700*/  VIADD R7, R19, 0x1 ;  /* 0x0000000113077836 */ /* 0x001fe20000000000 */
[----:B------:R-:W-:Y:S04]  /*f710*/  BSSY B1, `(.L_x_3507) ;  /* 0x00000d1000017945 */ /* 0x000fe80003800000 */
[----:B------:R-:W-:-:S04]  /*f720*/  ISETP.NE.AND P0, PT, R7, 0x2, PT ;  /* 0x000000020700780c */ /* 0x000fc80003f05270 */
[----:B------:R-:W-:Y:S02]  /*f730*/  SEL R6, RZ, 0x1, P0 ;  /* 0x00000001ff067807 */ /* 0x000fe40000000000 */
[----:B------:R-:W-:Y:S02]  /*f740*/  SEL R7, R7, RZ, P0 ;  /* 0x000000ff07077207 */ /* 0x000fe40000000000 */
[----:B--2---:R-:W-:Y:S01]  /*f750*/  LOP3.LUT R6, R2, R6, RZ, 0x3c, !PT ;  /* 0x0000000602067212 */ /* 0x004fe200078e3cff */
[----:B------:R-:W-:Y:S06]  /*f760*/  @!P2 BRA `(.L_x_3508) ;  /* 0x0000000c002ca947 */ /* 0x000fec0003800000 */
[----:B------:R-:W-:Y:S01]  /*f770*/  LOP3.LUT P2, RZ, R18, 0x1, RZ, 0xc0, !PT ;  /* 0x0000000112ff7812 */ /* 0x000fe2000784c0ff */
[----:B------:R-:W-:-:S12]  /*f780*/  VIADD R8, R0, 0xffffffff ;  /* 0xffffffff00087836 */ /* 0x000fd80000000000 */
[----:B------:R-:W-:Y:S05]  /*f790*/  @!P2 BRA `(.L_x_3509) ;  /* 0x000000000050a947 */ /* 0x000fea0003800000 */
[----:B------:R-:W2:Y:S01]  /*f7a0*/  LDL R10, [R1+0xc] ;  /* 0x00000c00010a7983 */ /* 0x000ea20000100800 */
[----:B------:R-:W0:Y:S01]  /*f7b0*/  LDC R4, c[0x0][0x43c] ;  /* 0x00010f00ff047b82 */ /* 0x000e220000000800 */
[----:B------:R-:W-:Y:S02]  /*f7c0*/  ULDC.64 UR4, c[0x0][0x428] ;  /* 0x00010a0000047ab9 */ /* 0x000fe40000000a00 */
[----:B------:R-:W3:Y:S01]  /*f7d0*/  LDL R9, [R1] ;  /* 0x0000000001097983 */ /* 0x000ee20000100800 */
[----:B0-----:R-:W-:-:S13]  /*f7e0*/  ISETP.NE.AND P0, PT, R4, 0x1, PT ;  /* 0x000000010400780c */ /* 0x001fda0003f05270 */
        /* <DEDUP_REMOVED lines=15> */
.L_x_3509:
        /* <DEDUP_REMOVED lines=8> */
.L_x_3573:
[----:B------:R-:W-:Y:S05]  /*f960*/  BSYNC B2 ;  /* 0x0000000000027941 */ /* 0x000fea0003800000 */
.L_x_3510:
        /* <DEDUP_REMOVED lines=9> */
.L_x_3513:
[----:B------:R-:W-:Y:S05]  /*fa00*/  BSYNC B2 ;  /* 0x0000000000027941 */ /* 0x000fea0003800000 */
.L_x_3512:
        /* <DEDUP_REMOVED lines=11> */
.L_x_3514:
        /* <DEDUP_REMOVED lines=13> */
.L_x_3574:
[----:B------:R-:W-:Y:S05]  /*fb90*/  BSYNC B2 ;  /* 0x0000000000027941 */ /* 0x000fea0003800000 */
.L_x_3515:
        /* <DEDUP_REMOVED lines=11> */
.L_x_3518:
[----:B------:R-:W-:Y:S05]  /*fc50*/  BSYNC B2 ;  /* 0x0000000000027941 */ /* 0x000fea0003800000 */
.L_x_3517:
        /* <DEDUP_REMOVED lines=9> */
.L_x_3519:
        /* <DEDUP_REMOVED lines=15> */
.L_x_3520:
        /* <DEDUP_REMOVED lines=15> */
.L_x_3521:
        /* <DEDUP_REMOVED lines=15> */
.L_x_3522:
        /* <DEDUP_REMOVED lines=15> */
.L_x_3523:
        /* <DEDUP_REMOVED lines=15> */
.L_x_3524:
        /* <DEDUP_REMOVED lines=15> */
.L_x_3525:
        /* <DEDUP_REMOVED lines=15> */
.L_x_3526:
        /* <DEDUP_REMOVED lines=10> */
.L_x_3508:
[----:B------:R-:W-:Y:S05]  /*10420*/  BSYNC B1 ;  /* 0x0000000000017941 */ /* 0x000fea0003800000 */
.L_x_3507:
[----:B------:R-:W-:Y:S01]  /*10430*/  VIADD R7, R7, 0x1 ;  /* 0x0000000107077836 */ /* 0x000fe20000000000 */
[C---:B------:R-:W-:Y:S01]  /*10440*/  ISETP.GT.AND P1, PT, R0.reuse, 0x1, PT ;  /* 0x000000010000780c */ /* 0x040fe20003f24270 */
[----:B------:R-:W-:-:S03]  /*10450*/  VIADD R0, R0, 0xfffffffe ;  /* 0xfffffffe00007836 */ /* 0x000fc60000000000 */
[----:B------:R-:W-:-:S04]  /*10460*/  ISETP.NE.AND P0, PT, R7, 0x2, PT ;  /* 0x000000020700780c */ /* 0x000fc80003f05270 */
[----:B------:R-:W-:Y:S02]  /*10470*/  SEL R2, RZ, 0x1, P0 ;  /* 0x00000001ff027807 */ /* 0x000fe40000000000 */
[----:B------:R-:W-:Y:S02]  /*10480*/  SEL R19, R7, RZ, P0 ;  /* 0x000000ff07137207 */ /* 0x000fe40000000000 */
[----:B------:R-:W-:-:S05]  /*10490*/  LOP3.LUT R2, R6, R2, RZ, 0x3c, !PT ;  /* 0x0000000206027212 */ /* 0x000fca00078e3cff */
[----:B------:R2:W-:Y:S01]  /*104a0*/  STL [R1+0x8], R2 ;  /* 0x0000080201007387 */ /* 0x0005e20000100800 */
[----:B------:R-:W-:Y:S05]  /*104b0*/  @P1 BRA `(.L_x_3527) ;  /* 0xffffffe400481947 */ /* 0x000fea000383ffff */
.L_x_3486:
[----:B------:R-:W-:Y:S05]  /*104c0*/  BSYNC B0 ;  /* 0x0000000000007941 */ /* 0x000fea0003800000 */
.L_x_3464:
        /* <DEDUP_REMOVED lines=10> */
.L_x_3432:
[----:B0-----:R-:W0:Y:S01]  /*10570*/  S2R R3, SR_CgaCtaId ;  /* 0x0000000000037919 */ /* 0x001e220000008800 */
[----:B------:R-:W-:Y:S01]  /*10580*/  MOV R0, 0x400 ;  /* 0x0000040000007802 */ /* 0x000fe20000000f00 */
[----:B------:R-:W-:Y:S01]  /*10590*/  BSSY B0, `(.L_x_3529) ;  /* 0x0000005000007945 */ /* 0x000fe20003800000 */
[----:B------:R-:W-:Y:S02]  /*105a0*/  SHF.L.U32 R2, R2, 0x1f, RZ ;  /* 0x0000001f02027819 */ /* 0x000fe400000006ff */
[----:B0-----:R-:W-:-:S04]  /*105b0*/  LEA R9, R3, R0, 0x18 ;  /* 0x0000000003097211 */ /* 0x001fc800078ec0ff */
[----:B------:R-:W0:Y:S02]  /*105c0*/  SYNCS.PHASECHK.TRANS64.TRYWAIT P0, [R9+URZ+0x38820], R2 ;  /* 0x03882002090075a7 */ /* 0x000e24000800017f */
[----:B0-----:R-:W-:Y:S05]  /*105d0*/  @!P0 BRA `(.L_x_3530) ;  /* 0x0000001400ec8947 */ /* 0x001fea0003800000 */
.L_x_3575:
[----:B------:R-:W-:Y:S05]  /*105e0*/  BSYNC B0 ;  /* 0x0000000000007941 */ /* 0x000fea0003800000 */
.L_x_3529:
[----:B------:R-:W-:-:S03]  /*105f0*/  UMOV UR4, 0xffffffff ;  /* 0xffffffff00047882 */ /* 0x000fc60000000000 */
[----:B------:R-:W-:Y:S05]  /*10600*/  BRA.DIV UR4, `(.L_x_3531) ;  /* 0x0000001604f47947 */ /* 0x000fea000b800000 */
[----:B------:R-:W2:Y:S02]  /*10610*/  S2R R0, SR_TID.X ;  /* 0x0000000000007919 */ /* 0x000ea40000002100 */
[----:B--2---:R-:W-:-:S04]  /*10620*/  SHF.R.U32.HI R0, RZ, 0x5, R0 ;  /* 0x00000005ff007819 */ /* 0x004fc80000011600 */
[----:B------:R-:W-:-:S05]  /*10630*/  LOP3.LUT R0, R0, 0x3, RZ, 0xc0, !PT ;  /* 0x0000000300007812 */ /* 0x000fca00078ec0ff */
[----:B------:R2:W3:Y:S02]  /*10640*/  SHFL.IDX PT, R14, R0, RZ, 0x1f ;  /* 0x00001fff000e7589 */ /* 0x0004e400000e0000 */
.L_x_3578:
[----:B---3--:R-:W-:Y:S01]  /*10650*/  ISETP.NE.AND P0, PT, R14, RZ, PT ;  /* 0x000000ff0e00720c */ /* 0x008fe20003f05270 */
[----:B------:R-:W-:-:S12]  /*10660*/  BSSY B0, `(.L_x_3532) ;  /* 0x000001e000007945 */ /* 0x000fd80003800000 */
[----:B------:R-:W-:Y:S05]  /*10670*/  @P0 BRA `(.L_x_3533) ;  /* 0x0000000000700947 */ /* 0x000fea0003800000 */
[----:B------:R-:W-:-:S03]  /*10680*/  UMOV UR4, 0xffffffff ;  /* 0xffffffff00047882 */ /* 0x000fc60000000000 */
[----:B------:R-:W-:Y:S05]  /*10690*/  BRA.DIV UR4, `(.L_x_3534) ;  /* 0x0000001a04047947 */ /* 0x000fea000b800000 */
[----:B------:R-:W-:-:S13]  /*106a0*/  ELECT P6, URZ, PT ;  /* 0x00000000003f782f */ /* 0x000fda00038c0000 */
.L_x_3581:
[----:B------:R-:W-:Y:S05]  /*106b0*/  @!P6 BRA `(.L_x_3533) ;  /* 0x000000000060e947 */ /* 0x000fea0003800000 */
[----:B-1----:R-:W3:Y:S01]  /*106c0*/  LDL.LU R6, [R1+0x8] ;  /* 0x0000080001067983 */ /* 0x002ee20000300800 */
[----:B--2---:R-:W-:Y:S02]  /*106d0*/  VIADD R0, R9, 0x38840 ;  /* 0x0003884009007836 */ /* 0x004fe40000000000 */
[C---:B0-----:R-:W-:Y:S02]  /*106e0*/  VIADD R2, R19.reuse, 0x1 ;  /* 0x0000000113027836 */ /* 0x041fe40000000000 */
[----:B------:R-:W-:-:S03]  /*106f0*/  IMAD R5, R19, 0x8, R0 ;  /* 0x0000000813057824 */ /* 0x000fc600078e0200 */
        /* <DEDUP_REMOVED lines=9> */
.L_x_3582:
[----:B------:R-:W1:Y:S01]  /*10790*/  SYNCS.PHASECHK.TRANS64.TRYWAIT P0, [R7+URZ], R2 ;  /* 0x00000002070075a7 */ /* 0x000e62000800017f */
[----:B------:R-:W-:-:S04]  /*107a0*/  VIADD R0, R9, 0x38860 ;  /* 0x0003886009007836 */ /* 0x000fc80000000000 */
[----:B------:R-:W-:Y:S01]  /*107b0*/  IMAD R19, R19, 0x8, R0 ;  /* 0x0000000813137824 */ /* 0x000fe200078e0200 */
[----:B-1----:R-:W-:Y:S06]  /*107c0*/  @!P0 BRA `(.L_x_3536) ;  /* 0x0000001400ec8947 */ /* 0x002fec0003800000 */
.L_x_3583:
[----:B------:R-:W2:Y:S02]  /*107d0*/  SYNCS.PHASECHK.TRANS64.TRYWAIT P0, [R19+URZ], R4 ;  /* 0x00000004130075a7 */ /* 0x000ea4000800017f */
[----:B--2---:R-:W-:Y:S05]  /*107e0*/  @!P0 BRA `(.L_x_3537) ;  /* 0x0000001400f88947 */ /* 0x004fea0003800000 */
.L_x_3584:
[----:B------:R-:W-:-:S07]  /*107f0*/  IMAD R3, R3, 0x8, R0 ;  /* 0x0000000803037824 */ /* 0x000fce00078e0200 */
.L_x_3538:
[----:B---3--:R3:W4:Y:S02]  /*10800*/  SYNCS.PHASECHK.TRANS64.TRYWAIT P0, [R3+URZ], R2 ;  /* 0x00000002030075a7 */ /* 0x008724000800017f */
[----:B----4-:R-:W-:Y:S05]  /*10810*/  @!P0 NANOSLEEP.SYNCS 0x989680 ;  /* 0x009896800000895d */ /* 0x010fea0003900000 */
[----:B------:R-:W4:Y:S02]  /*10820*/  @!P0 SYNCS.PHASECHK.TRANS64 P0, [R3+URZ], R2 ;  /* 0x00000002030085a7 */ /* 0x000f24000800007f */
[----:B----4-:R-:W-:Y:S05]  /*10830*/  @!P0 BRA `(.L_x_3538) ;  /* 0xfffffffc00f08947 */ /* 0x010fea000383ffff */
.L_x_3533:
[----:B------:R-:W-:Y:S05]  /*10840*/  BSYNC B0 ;  /* 0x0000000000007941 */ /* 0x000fea0003800000 */
.L_x_3532:
[----:B------:R-:W-:Y:S05]  /*10850*/  EXIT ;  /* 0x000000000000794d */ /* 0x000fea0003800000 */
.L_x_3406:
[----:B0-----:R-:W-:-:S04]  /*10860*/  IMAD.U32 R3, RZ, RZ, UR37 ;  /* 0x00000025ff037e24 */ /* 0x001fc8000f8e00ff */
[----:B------:R0:W1:Y:S03]  /*10870*/  SYNCS.PHASECHK.TRANS64.TRYWAIT P1, [R3+URZ+0x38800], R4 ;  /* 0x03880004030075a7 */ /* 0x000066000802017f */
[----:B-1----:R-:W-:Y:S05]  /*10880*/  @!P1 NANOSLEEP.SYNCS 0x989680 ;  /* 0x009896800000995d */ /* 0x002fea0003900000 */
[----:B------:R-:W1:Y:S02]  /*10890*/  @!P1 SYNCS.PHASECHK.TRANS64 P1, [R3+URZ+0x38800], R4 ;  /* 0x03880004030095a7 */ /* 0x000e64000802007f */
[----:B-1----:R-:W-:Y:S05]  /*108a0*/  @!P1 BRA `(.L_x_3406) ;  /* 0xfffffffc00ec9947 */ /* 0x002fea000383ffff */
[----:B------:R-:W-:Y:S05]  /*108b0*/  BRA `(.L_x_3539) ;  /* 0xffffff2000a07947 */ /* 0x000fea000383ffff */
.L_x_3410:
[----:B-1----:R1:W2:Y:S02]  /*108c0*/  SYNCS.PHASECHK.TRANS64.TRYWAIT P1, [R3+URZ+0x38830], R6 ;  /* 0x03883006030075a7 */ /* 0x0022a4000802017f */
[----:B--2---:R-:W-:Y:S05]  /*108d0*/  @!P1 NANOSLEEP.SYNCS 0x989680 ;  /* 0x009896800000995d */ /* 0x004fea0003900000 */
[----:B------:R-:W2:Y:S02]  /*108e0*/  @!P1 SYNCS.PHASECHK.TRANS64 P1, [R3+URZ+0x38830], R6 ;  /* 0x03883006030095a7 */ /* 0x000ea4000802007f */
[----:B--2---:R-:W-:Y:S05]  /*108f0*/  @!P1 BRA `(.L_x_3410) ;  /* 0xfffffffc00f09947 */ /* 0x004fea000383ffff */
[----:B------:R-:W-:Y:S05]  /*10900*/  BRA `(.L_x_3409) ;  /* 0xffffff2000b87947 */ /* 0x000fea000383ffff */
.L_x_3411:
[----:B--2---:R-:W-:-:S04]  /*10910*/  IMAD.U32 R5, RZ, RZ, UR37 ;  /* 0x00000025ff057e24 */ /* 0x004fc8000f8e00ff */
[----:B------:R2:W3:Y:S03]  /*10920*/  SYNCS.PHASECHK.TRANS64.TRYWAIT P1, [R5+URZ+0x38810], R4 ;  /* 0x03881004050075a7 */ /* 0x0004e6000802017f */
[----:B---3--:R-:W-:Y:S05]  /*10930*/  @!P1 NANOSLEEP.SYNCS 0x989680 ;  /* 0x009896800000995d */ /* 0x008fea0003900000 */
[----:B------:R-:W3:Y:S02]  /*10940*/  @!P1 SYNCS.PHASECHK.TRANS64 P1, [R5+URZ+0x38810], R4 ;  /* 0x03881004050095a7 */ /* 0x000ee4000802007f */
[----:B---3--:R-:W-:Y:S05]  /*10950*/  @!P1 BRA `(.L_x_3411) ;  /* 0xfffffffc00ec9947 */ /* 0x008fea000383ffff */
[----:B------:R-:W-:Y:S05]  /*10960*/  BRA `(.L_x_3540) ;  /* 0xffffff2400407947 */ /* 0x000fea000383ffff */
.L_x_3415:
[----:B----4-:R4:W0:Y:S02]  /*10970*/  SYNCS.PHASECHK.TRANS64.TRYWAIT P1, [R3+URZ+0x38850], R6 ;  /* 0x03885006030075a7 */ /* 0x010824000802017f */
[----:B0-----:R-:W-:Y:S05]  /*10980*/  @!P1 NANOSLEEP.SYNCS 0x989680 ;  /* 0x009896800000995d */ /* 0x001fea0003900000 */
[----:B------:R-:W0:Y:S02]  /*10990*/  @!P1 SYNCS.PHASECHK.TRANS64 P1, [R3+URZ+0x38850], R6 ;  /* 0x03885006030095a7 */ /* 0x000e24000802007f */
[----:B0-----:R-:W-:Y:S05]  /*109a0*/  @!P1 BRA `(.L_x_3415) ;  /* 0xfffffffc00f09947 */ /* 0x001fea000383ffff */
[----:B------:R-:W-:Y:S05]  /*109b0*/  BRA `(.L_x_3414) ;  /* 0xffffff24004c7947 */ /* 0x000fea000383ffff */
.L_x_3420:
[----:B-1----:R-:W-:-:S04]  /*109c0*/  IMAD.U32 R5, RZ, RZ, UR5 ;  /* 0x00000005ff057e24 */ /* 0x002fc8000f8e00ff */
[----:B------:R1:W2:Y:S03]  /*109d0*/  SYNCS.PHASECHK.TRANS64.TRYWAIT P3, [R5+URZ+0x38830], R4 ;  /* 0x03883004050075a7 */ /* 0x0002a6000806017f */
[----:B--2---:R-:W-:Y:S05]  /*109e0*/  @!P3 NANOSLEEP.SYNCS 0x989680 ;  /* 0x009896800000b95d */ /* 0x004fea0003900000 */
[----:B------:R-:W2:Y:S02]  /*109f0*/  @!P3 SYNCS.PHASECHK.TRANS64 P3, [R5+URZ+0x38830], R4 ;  /* 0x038830040500b5a7 */ /* 0x000ea4000806007f */
[----:B--2---:R-:W-:Y:S05]  /*10a00*/  @!P3 BRA `(.L_x_3420) ;  /* 0xfffffffc00ecb947 */ /* 0x004fea000383ffff */
[----:B------:R-:W-:Y:S05]  /*10a10*/  BRA `(.L_x_3419) ;  /* 0xffffff4800cc7947 */ /* 0x000fea000383ffff */
.L_x_3424:
[----:B-1----:R-:W-:-:S04]  /*10a20*/  IMAD.U32 R5, RZ, RZ, UR5 ;  /* 0x00000005ff057e24 */ /* 0x002fc8000f8e00ff */
[----:B------:R1:W3:Y:S03]  /*10a30*/  SYNCS.PHASECHK.TRANS64.TRYWAIT P3, [R5+URZ+0x38850], R4 ;  /* 0x03885004050075a7 */ /* 0x0002e6000806017f */
[----:B---3--:R-:W-:Y:S05]  /*10a40*/  @!P3 NANOSLEEP.SYNCS 0x989680 ;  /* 0x009896800000b95d */ /* 0x008fea0003900000 */
[----:B------:R-:W3:Y:S02]  /*10a50*/  @!P3 SYNCS.PHASECHK.TRANS64 P3, [R5+URZ+0x38850], R4 ;  /* 0x038850040500b5a7 */ /* 0x000ee4000806007f */
[----:B---3--:R-:W-:Y:S05]  /*10a60*/  @!P3 BRA `(.L_x_3424) ;  /* 0xfffffffc00ecb947 */ /* 0x008fea000383ffff */
[----:B------:R-:W-:Y:S05]  /*10a70*/  BRA `(.L_x_3423) ;  /* 0xffffff4c003c7947 */ /* 0x000fea000383ffff */
.L_x_3436:
        /* <DEDUP_REMOVED lines=11> */
.L_x_3542:
[----:B------:R-:W-:Y:S05]  /*10b30*/  BSYNC B0 ;  /* 0x0000000000007941 */ /* 0x000fea0003800000 */
.L_x_3541:
[----:B------:R-:W-:Y:S05]  /*10b40*/  BRA `(.L_x_3543) ;  /* 0xffffffa800787947 */ /* 0x000fea000383ffff */
.L_x_3438:
[----:B------:R-:W-:Y:S01]  /*10b50*/  BSSY B0, `(.L_x_3544) ;  /* 0x0000006000007945 */ /* 0x000fe20003800000 */
[----:B------:R-:W-:-:S07]  /*10b60*/  IMAD.MOV.U32 R15, RZ, RZ, -0x1 ;  /* 0xffffffffff0f7424 */ /* 0x000fce00078e00ff */
[----:B01----:R-:W-:Y:S05]  /*10b70*/  WARPSYNC.COLLECTIVE R15, `(.L_x_3545) ;  /* 0x000000000f0c7348 */ /* 0x003fea0003c00000 */
[----:B------:R-:W-:Y:S02]  /*10b80*/  ELECT P6, UR62, PT ;  /* 0x00000000003e782f */ /* 0x000fe400038c0000 */
[----:B------:R-:W-:Y:S01]  /*10b90*/  MOV R14, UR62 ;  /* 0x0000003e000e7c02 */ /* 0x000fe20008000f00 */
[----:B01----:R-:W-:Y:S10]  /*10ba0*/  ENDCOLLECTIVE ;  /* 0x000000000000791b */ /* 0x003ff40003800000 */
.L_x_3545:
[----:B------:R-:W-:Y:S05]  /*10bb0*/  BSYNC B0 ;  /* 0x0000000000007941 */ /* 0x000fea0003800000 */
.L_x_3544:
[----:B------:R-:W-:Y:S05]  /*10bc0*/  BRA `(.L_x_3546) ;  /* 0xffffffa800787947 */ /* 0x000fea000383ffff */
.L_x_3440:
[----:B-1----:R1:W3:Y:S02]  /*10bd0*/  SYNCS.PHASECHK.TRANS64.TRYWAIT P0, [R0+URZ+0x38840], R2 ;  /* 0x03884002000075a7 */ /* 0x0022e4000800017f */
[----:B---3--:R-:W-:Y:S05]  /*10be0*/  @!P0 NANOSLEEP.SYNCS 0x989680 ;  /* 0x009896800000895d */ /* 0x008fea0003900000 */
[----:B------:R-:W3:Y:S02]  /*10bf0*/  @!P0 SYNCS.PHASECHK.TRANS64 P0, [R0+URZ+0x38840], R2 ;  /* 0x03884002000085a7 */ /* 0x000ee4000800007f */
[----:B---3--:R-:W-:Y:S05]  /*10c00*/  @!P0 BRA `(.L_x_3440) ;  /* 0xfffffffc00f08947 */ /* 0x008fea000383ffff */
[----:B------:R-:W-:Y:S05]  /*10c10*/  BRA `(.L_x_3547) ;  /* 0xffffffa800d07947 */ /* 0x000fea000383ffff */
.L_x_3443:
        /* <DEDUP_REMOVED lines=8> */
.L_x_3548:
[----:B------:R-:W-:Y:S01]  /*10ca0*/  IMAD.MOV.U32 R13, RZ, RZ, R0 ;  /* 0x000000ffff0d7224 */ /* 0x000fe200078e0000 */
[----:B------:R-:W-:Y:S01]  /*10cb0*/  LOP3.LUT R5, R5, 0x7f, RZ, 0xc0, !PT ;  /* 0x0000007f05057812 */ /* 0x000fe200078ec0ff */
[----:B------:R-:W-:-:S07]  /*10cc0*/  IMAD.MOV.U32 R6, RZ, RZ, R14 ;  /* 0x000000ffff067224 */ /* 0x000fce00078e000e */
[----:B------:R-:W-:Y:S05]  /*10cd0*/  WARPSYNC.COLLECTIVE R15, `(.L_x_3549) ;  /* 0x000000000f087348 */ /* 0x000fea0003c00000 */
[----:B------:R0:W1:Y:S02]  /*10ce0*/  SHFL.IDX P6, R14, R13, R12, R11 ;  /* 0x0000000c0d0e7389 */ /* 0x00006400000c000b */
[----:B01----:R-:W-:Y:S01]  /*10cf0*/  ENDCOLLECTIVE ;  /* 0x000000000000791b */ /* 0x003fe20003800000 */
.L_x_3549:
[----:B------:R-:W-:Y:S02]  /*10d00*/  ULDC UR4, c[0x0][0x288] ;  /* 0x0000a20000047ab9 */ /* 0x000fe40000000800 */
[----:B------:R-:W-:Y:S01]  /*10d10*/  IMAD R3, R7, UR4, RZ ;  /* 0x0000000407037c24 */ /* 0x000fe2000f8e02ff */
[----:B------:R-:W-:Y:S01]  /*10d20*/  SHF.R.U32.HI R15, RZ, 0x3, R5 ;  /* 0x00000003ff0f7819 */ /* 0x000fe20000011605 */
[----:B------:R-:W-:Y:S02]  /*10d30*/  IMAD.MOV.U32 R13, RZ, RZ, R2 ;  /* 0x000000ffff0d7224 */ /* 0x000fe400078e0002 */
[----:B------:R-:W-:Y:S02]  /*10d40*/  IMAD.MOV.U32 R12, RZ, RZ, 0x1 ;  /* 0x00000001ff0c7424 */ /* 0x000fe400078e00ff */
[----:B------:R-:W-:Y:S02]  /*10d50*/  IMAD R7, R4, 0x40, R15 ;  /* 0x0000004004077824 */ /* 0x000fe400078e020f */
[----:B------:R-:W-:-:S02]  /*10d60*/  IMAD.MOV.U32 R15, RZ, RZ, -0x1 ;  /* 0xffffffffff0f7424 */ /* 0x000fc400078e00ff */
[----:B------:R-:W-:Y:S01]  /*10d70*/  IMAD.MOV.U32 R5, RZ, RZ, R14 ;  /* 0x000000ffff057224 */ /* 0x000fe200078e000e */
[----:B------:R-:W-:-:S13]  /*10d80*/  ISETP.GE.AND P1, PT, R7, R3, PT ;  /* 0x000000030700720c */ /* 0x000fda0003f26270 */
[----:B------:R-:W-:Y:S05]  /*10d90*/  WARPSYNC.COLLECTIVE R15, `(.L_x_3550) ;  /* 0x000000000f087348 */ /* 0x000fea0003c00000 */
[----:B------:R0:W1:Y:S02]  /*10da0*/  SHFL.IDX P6, R14, R13, R12, R11 ;  /* 0x0000000c0d0e7389 */ /* 0x00006400000c000b */
[----:B01----:R-:W-:Y:S01]  /*10db0*/  ENDCOLLECTIVE ;  /* 0x000000000000791b */ /* 0x003fe20003800000 */
.L_x_3550:
[----:B------:R0:W-:Y:S01]  /*10dc0*/  STL [R1+0x14], R7 ;  /* 0x0000140701007387 */ /* 0x0001e20000100800 */
[----:B------:R-:W-:Y:S01]  /*10dd0*/  @!P1 LEA R5, P2, R10, R5, 0x1 ;  /* 0x000000050a059211 */ /* 0x000fe200078408ff */
[----:B------:R-:W-:-:S04]  /*10de0*/  IMAD.MOV.U32 R13, RZ, RZ, R0 ;  /* 0x000000ffff0d7224 */ /* 0x000fc800078e0000 */
[----:B------:R-:W-:-:S05]  /*10df0*/  @!P1 IMAD.X R4, RZ, RZ, R6, P2 ;  /* 0x000000ffff049224 */ /* 0x000fca00010e0606 */
[----:B------:R-:W-:Y:S01]  /*10e00*/  @!P1 LOP3.LUT R5, R5, R4, RZ, 0x3c, !PT ;  /* 0x0000000405059212 */ /* 0x000fe200078e3cff */
[----:B0-----:R-:W-:-:S07]  /*10e10*/  IMAD.MOV.U32 R6, RZ, RZ, R14 ;  /* 0x000000ffff067224 */ /* 0x001fce00078e000e */
[----:B------:R-:W-:Y:S05]  /*10e20*/  WARPSYNC.COLLECTIVE R15, `(.L_x_3551) ;  /* 0x000000000f087348 */ /* 0x000fea0003c00000 */
[----:B------:R0:W1:Y:S02]  /*10e30*/  SHFL.IDX P6, R14, R13, R12, R11 ;  /* 0x0000000c0d0e7389 */ /* 0x00006400000c000b */
[----:B01----:R-:W-:Y:S01]  /*10e40*/  ENDCOLLECTIVE ;  /* 0x000000000000791b */ /* 0x003fe20003800000 */
.L_x_3551:
[----:B------:R-:W-:-:S04]  /*10e50*/  @!P1 LOP3.LUT R4, R5, R4, RZ, 0x3c, !PT ;  /* 0x0000000405049212 */ /* 0x000fc800078e3cff */
[----:B------:R-:W-:-:S05]  /*10e60*/  @!P1 LOP3.LUT R5, R5, R4, RZ, 0x3c, !PT ;  /* 0x0000000405059212 */ /* 0x000fca00078e3cff */
[----:B------:R-:W-:Y:S01]  /*10e70*/  @!PT LDS RZ, [RZ] ;  /* 0x00000000fffff984 */ /* 0x000fe20000000800 */
[----:B------:R-:W-:Y:S01]  /*10e80*/  @!PT LDS RZ, [RZ] ;  /* 0x00000000fffff984 */ /* 0x000fe20000000800 */
[----:B------:R-:W-:Y:S01]  /*10e90*/  @!PT LDS RZ, [RZ] ;  /* 0x00000000fffff984 */ /* 0x000fe20000000800 */
[----:B------:R0:W-:Y:S01]  /*10ea0*/  @!P1 LDGSTS.E.BYPASS.LTC128B.128 [R9+0x20400], desc[UR38][R4.64], !P0 ;  /* 0x2040000004099fae */ /* 0x0001e2000c101d66 */
[----:B------:R-:W-:Y:S02]  /*10eb0*/  IMAD.MOV.U32 R13, RZ, RZ, R2 ;  /* 0x000000ffff0d7224 */ /* 0x000fe400078e0002 */
[----:B------:R-:W-:Y:S02]  /*10ec0*/  IMAD.MOV.U32 R12, RZ, RZ, 0x2 ;  /* 0x00000002ff0c7424 */ /* 0x000fe400078e00ff */
[----:B0-----:R-:W-:Y:S02]  /*10ed0*/  VIADD R5, R7, 0x10 ;  /* 0x0000001007057836 */ /* 0x001fe40000000000 */
[----:B------:R-:W-:-:S07]  /*10ee0*/  IMAD.MOV.U32 R4, RZ, RZ, R14 ;  /* 0x000000ffff047224 */ /* 0x000fce00078e000e */
[----:B------:R-:W-:Y:S05]  /*10ef0*/  WARPSYNC.COLLECTIVE R15, `(.L_x_3552) ;  /* 0x000000000f087348 */ /* 0x000fea0003c00000 */
[----:B------:R0:W1:Y:S02]  /*10f00*/  SHFL.IDX P6, R14, R13, R12, R11 ;  /* 0x0000000c0d0e7389 */ /* 0x00006400000c000b */
[----:B01----:R-:W-:Y:S01]  /*10f10*/  ENDCOLLECTIVE ;  /* 0x000000000000791b */ /* 0x003fe20003800000 */
.L_x_3552:
[----:B------:R-:W-:Y:S01]  /*10f20*/  ISETP.GE.AND P1, PT, R5, R3, PT ;  /* 0x000000030500720c */ /* 0x000fe20003f26270 */
[----:B------:R-:W-:Y:S01]  /*10f30*/  VIADD R7, R7, 0x20 ;  /* 0x0000002007077836 */ /* 0x000fe20000000000 */
[----:B------:R0:W-:Y:S04]  /*10f40*/  STL [R1+0x28], R5 ;  /* 0x0000280501007387 */ /* 0x0001e80000100800 */
[----:B------:R1:W-:Y:S07]  /*10f50*/  STL [R1+0x2c], R7 ;  /* 0x00002c0701007387 */ /* 0x0003ee0000100800 */
[----:B0-----:R-:W-:Y:S01]  /*10f60*/  @!P1 LEA R5, P2, R10, R4, 0x1 ;  /* 0x000000040a059211 */ /* 0x001fe200078408ff */
[----:B------:R-:W-:-:S04]  /*10f70*/  IMAD.MOV.U32 R13, RZ, RZ, R0 ;  /* 0x000000ffff0d7224 */ /* 0x000fc800078e0000 */
[----:B------:R-:W-:Y:S02]  /*10f80*/  @!P1 IMAD.X R4, RZ, RZ, R6, P2 ;  /* 0x000000ffff049224 */ /* 0x000fe400010e0606 */
[----:B------:R-:W-:-:S03]  /*10f90*/  IMAD.MOV.U32 R6, RZ, RZ, R14 ;  /* 0x000000ffff067224 */ /* 0x000fc600078e000e */
[----:B-1----:R-:W-:-:S07]  /*10fa0*/  @!P1 LOP3.LUT R5, R5, R4, RZ, 0x3c, !PT ;  /* 0x0000000405059212 */ /* 0x002fce00078e3cff */
[----:B------:R-:W-:Y:S05]  /*10fb0*/  WARPSYNC.COLLECTIVE R15, `(.L_x_3553) ;  /* 0x000000000f087348 */ /* 0x000fea0003c00000 */
[----:B------:R0:W1:Y:S02]  /*10fc0*/  SHFL.IDX P6, R14, R13, R12, R11 ;  /* 0x0000000c0d0e7389 */ /* 0x00006400000c000b */
[----:B01----:R-:W-:Y:S01]  /*10fd0*/  ENDCOLLECTIVE ;  /* 0x000000000000791b */ /* 0x003fe20003800000 */
.L_x_3553:
[----:B------:R-:W-:-:S04]  /*10fe0*/  @!P1 LOP3.LUT R4, R5, R4, RZ, 0x3c, !PT ;  /* 0x0000000405049212 */ /* 0x000fc800078e3cff */
[----:B------:R-:W-:-:S05]  /*10ff0*/  @!P1 LOP3.LUT R5, R5, R4, RZ, 0x3c, !PT ;  /* 0x0000000405059212 */ /* 0x000fca00078e3cff */
[----:B------:R-:W-:Y:S01]  /*11000*/  @!PT LDS RZ, [RZ] ;  /* 0x00000000fffff984 */ /* 0x000fe20000000800 */
[----:B------:R-:W-:Y:S01]  /*11010*/  @!PT LDS RZ, [RZ] ;  /* 0x00000000fffff984 */ /* 0x000fe20000000800 */
[----:B------:R-:W-:Y:S01]  /*11020*/  @!PT LDS RZ, [RZ] ;  /* 0x00000000fffff984 */ /* 0x000fe20000000800 */
[----:B------:R0:W-:Y:S01]  /*11030*/  @!P1 LDGSTS.E.BYPASS.LTC128B.128 [R9+0x20c00], desc[UR38][R4.64], !P0 ;  /* 0x20c0000004099fae */ /* 0x0001e2000c101d66 */
[----:B------:R-:W-:Y:S01]  /*11040*/  ISETP.GE.AND P1, PT, R7, R3, PT ;  /* 0x000000030700720c */ /* 0x000fe20003f26270 */
[----:B------:R-:W-:Y:S02]  /*11050*/  IMAD.MOV.U32 R13, RZ, RZ, R2 ;  /* 0x000000ffff0d7224 */ /* 0x000fe400078e0002 */
[----:B------:R-:W-:Y:S02]  /*11060*/  IMAD.MOV.U32 R12, RZ, RZ, 0x3 ;  /* 0x00000003ff0c7424 */ /* 0x000fe400078e00ff */
[----:B0-----:R-:W-:-:S08]  /*11070*/  IMAD.MOV.U32 R4, RZ, RZ, R14 ;  /* 0x000000ffff047224 */ /* 0x001fd000078e000e */
[----:B------:R-:W-:Y:S05]  /*11080*/  WARPSYNC.COLLECTIVE R15, `(.L_x_3554) ;  /* 0x000000000f087348 */ /* 0x000fea0003c00000 */
[----:B------:R0:W1:Y:S02]  /*11090*/  SHFL.IDX P6, R14, R13, R12, R11 ;  /* 0x0000000c0d0e7389 */ /* 0x00006400000c000b */
[----:B01----:R-:W-:Y:S01]  /*110a0*/  ENDCOLLECTIVE ;  /* 0x000000000000791b */ /* 0x003fe20003800000 */
.L_x_3554:
        /* <DEDUP_REMOVED lines=9> */
[----:B------:R0:W-:Y:S02]  /*11140*/  @!P1 LDGSTS.E.BYPASS.LTC128B.128 [R9+0x21400], desc[UR38][R4.64], !P0 ;  /* 0x2140000004099fae */ /* 0x0001e4000c101d66 */
[----:B0-----:R-:W-:-:S07]  /*11150*/  IMAD.MOV.U32 R4, RZ, RZ, R14 ;  /* 0x000000ffff047224 */ /* 0x001fce00078e000e */
[----:B------:R-:W-:Y:S05]  /*11160*/  WARPSYNC.COLLECTIVE R15, `(.L_x_3555) ;  /* 0x000000000f087348 */ /* 0x000fea0003c00000 */
[----:B------:R0:W1:Y:S02]  /*11170*/  SHFL.IDX P6, R14, R13, R12, R11 ;  /* 0x0000000c0d0e7389 */ /* 0x00006400000c000b */
[----:B01----:R-:W-:Y:S01]  /*11180*/  ENDCOLLECTIVE ;  /* 0x000000000000791b */ /* 0x003fe20003800000 */
.L_x_3555:
[----:B------:R-:W-:Y:S01]  /*11190*/  IMAD.MOV.U32 R0, RZ, RZ, R14 ;  /* 0x000000ffff007224 */ /* 0x000fe200078e000e */
[----:B------:R-:W-:Y:S06]  /*111a0*/  BRA `(.L_x_3556) ;  /* 0xffffffac00dc7947 */ /* 0x000fec000383ffff */
.L_x_3445:
[----:B------:R-:W-:Y:S01]  /*111b0*/  BSSY B0, `(.L_x_3557) ;  /* 0x0000008000007945 */ /* 0x000fe20003800000 */
[----:B------:R-:W-:Y:S02]  /*111c0*/  IMAD.MOV.U32 R13, RZ, RZ, R6 ;  /* 0x000000ffff0d7224 */ /* 0x000fe400078e0006 */
[----:B------:R-:W-:Y:S02]  /*111d0*/  IMAD.MOV.U32 R12, RZ, RZ, RZ ;  /* 0x000000ffff0c7224 */ /* 0x000fe400078e00ff */
[----:B------:R-:W-:Y:S02]  /*111e0*/  IMAD.MOV.U32 R11, RZ, RZ, 0x181f ;  /* 0x0000181fff0b7424 */ /* 0x000fe400078e00ff */
[----:B------:R-:W-:-:S07]  /*111f0*/  IMAD.MOV.U32 R15, RZ, RZ, -0x1 ;  /* 0xffffffffff0f7424 */ /* 0x000fce00078e00ff */
[----:B------:R-:W-:Y:S05]  /*11200*/  WARPSYNC.COLLECTIVE R15, `(.L_x_3558) ;  /* 0x000000000f087348 */ /* 0x000fea0003c00000 */
[----:B------:R0:W1:Y:S02]  /*11210*/  SHFL.IDX P6, R14, R13, R12, R11 ;  /* 0x0000000c0d0e7389 */ /* 0x00006400000c000b */
[----:B01----:R-:W-:Y:S01]  /*11220*/  ENDCOLLECTIVE ;  /* 0x000000000000791b */ /* 0x003fe20003800000 */
.L_x_3558:
[----:B------:R-:W-:Y:S05]  /*11230*/  BSYNC B0 ;  /* 0x0000000000007941 */ /* 0x000fea0003800000 */
.L_x_3557:
[----:B------:R-:W-:Y:S01]  /*11240*/  IMAD.MOV.U32 R13, RZ, RZ, R0 ;  /* 0x000000ffff0d7224 */ /* 0x000fe200078e0000 */
[----:B------:R0:W5:Y:S01]  /*11250*/  LDL.LU R10, [R1+0x2c] ;  /* 0x00002c00010a7983 */ /* 0x0001620000300800 */
[----:B------:R-:W-:Y:S02]  /*11260*/  IMAD.MOV.U32 R12, RZ, RZ, RZ ;  /* 0x000000ffff0c7224 */ /* 0x000fe400078e00ff */
[----:B------:R-:W-:Y:S01]  /*11270*/  IMAD.MOV.U32 R11, RZ, RZ, 0x181f ;  /* 0x0000181fff0b7424 */ /* 0x000fe200078e00ff */
[----:B------:R0:W-:Y:S01]  /*11280*/  STL [R1+0x54], R16 ;  /* 0x0000541001007387 */ /* 0x0001e20000100800 */
[----:B------:R-:W-:Y:S02]  /*11290*/  IMAD.MOV.U32 R15, RZ, RZ, -0x1 ;  /* 0xffffffffff0f7424 */ /* 0x000fe400078e00ff */
[----:B------:R-:W-:-:S07]  /*112a0*/  IMAD.MOV.U32 R2, RZ, RZ, R14 ;  /* 0x000000ffff027224 */ /* 0x000fce00078e000e */
[----:B0----5:R-:W-:Y:S05]  /*112b0*/  WARPSYNC.COLLECTIVE R15, `(.L_x_3559) ;  /* 0x000000000f087348 */ /* 0x021fea0003c00000 */
[----:B------:R1:W2:Y:S02]  /*112c0*/  SHFL.IDX P6, R14, R13, R12, R11 ;  /* 0x0000000c0d0e7389 */ /* 0x0002a400000c000b */
[----:B012--5:R-:W-:Y:S01]  /*112d0*/  ENDCOLLECTIVE ;  /* 0x000000000000791b */ /* 0x027fe20003800000 */
.L_x_3559:
[----:B------:R-:W-:Y:S01]  /*112e0*/  ULDC UR4, c[0x0][0x288] ;  /* 0x0000a20000047ab9 */ /* 0x000fe20000000800 */
[----:B------:R-:W2:Y:S01]  /*112f0*/  LDL R16, [R1+0x4] ;  /* 0x0000040001107983 */ /* 0x000ea20000100800 */
[----:B------:R-:W-:Y:S01]  /*11300*/  LOP3.LUT R18, R18, 0xfffffeff, RZ, 0xc0, !PT ;  /* 0xfffffeff12127812 */ /* 0x000fe200078ec0ff */
[----:B------:R-:W-:-:S03]  /*11310*/  IMAD R4, R8, UR4, RZ ;  /* 0x0000000408047c24 */ /* 0x000fc6000f8e02ff */
[----:B------:R-:W-:-:S04]  /*11320*/  @P1 LOP3.LUT R18, R18, 0x100, RZ, 0xfc, !PT ;  /* 0x0000010012121812 */ /* 0x000fc800078efcff */
[C---:B------:R-:W-:Y:S01]  /*11330*/  LOP3.LUT P1, RZ, R18.reuse, 0x10, RZ, 0xc0, !PT ;  /* 0x0000001012ff7812 */ /* 0x040fe2000782c0ff */
[----:B------:R-:W3:Y:S04]  /*11340*/  LDL.LU R11, [R1+0x14] ;  /* 0x00001400010b7983 */ /* 0x000ee80000300800 */
[----:B------:R-:W4:Y:S01]  /*11350*/  LDL.LU R15, [R1+0x28] ;  /* 0x00002800010f7983 */ /* 0x000f220000300800 */
[----:B------:R-:W-:Y:S01]  /*11360*/  LOP3.LUT R18, R18, 0xffffff7f, RZ, 0xc0, !PT ;  /* 0xffffff7f12127812 */ /* 0x000fe200078ec0ff */
[----:B------:R-:W-:Y:S02]  /*11370*/  IMAD.MOV.U32 R13, RZ, RZ, R6 ;  /* 0x000000ffff0d7224 */ /* 0x000fe400078e0006 */
[----:B------:R-:W-:Y:S02]  /*11380*/  IMAD.MOV.U32 R12, RZ, RZ, 0x1 ;  /* 0x00000001ff0c7424 */ /* 0x000fe400078e00ff */
[----:B------:R-:W-:Y:S01]  /*11390*/  IMAD.MOV.U32 R3, RZ, RZ, R14 ;  /* 0x000000ffff037224 */ /* 0x000fe200078e000e */
[----:B------:R-:W-:-:S13]  /*113a0*/  ISETP.GE.AND P3, PT, R10, R4, PT ;  /* 0x000000040a00720c */ /* 0x000fda0003f66270 */
[----:B------:R-:W-:-:S04]  /*113b0*/  @P3 LOP3.LUT R18, R18, 0x80, RZ, 0xfc, !PT ;  /* 0x0000008012123812 */ /* 0x000fc800078efcff */
[----:B------:R-:W-:Y:S02]  /*113c0*/  LOP3.LUT P3, RZ, R18, 0x4, RZ, 0xc0, !PT ;  /* 0x0000000412ff7812 */ /* 0x000fe4000786c0ff */
[-C--:B---3--:R-:W-:Y:S01]  /*113d0*/  ISETP.GE.AND P4, PT, R11, R4.reuse, PT ;  /* 0x000000040b00720c */ /* 0x088fe20003f86270 */
[----:B------:R-:W-:Y:S01]  /*113e0*/  IMAD.MOV.U32 R11, RZ, RZ, 0x181f ;  /* 0x0000181fff0b7424 */ /* 0x000fe200078e00ff */
[----:B----4-:R-:W-:Y:S01]  /*113f0*/  ISETP.GE.AND P2, PT, R15, R4, PT ;  /* 0x000000040f00720c */ /* 0x010fe20003f46270 */
[----:B------:R-:W-:-:S10]  /*11400*/  IMAD.MOV.U32 R15, RZ, RZ, -0x1 ;  /* 0xffffffffff0f7424 */ /* 0x000fd400078e00ff */
[----:B------:R-:W-:Y:S02]  /*11410*/  @!P4 LEA R3, P6, R9, R3, 0x1 ;  /* 0x000000030903c211 */ /* 0x000fe400078c08ff */
[----:B------:R-:W-:-:S03]  /*11420*/  @!P4 LOP3.LUT R8, R5, 0x40, RZ, 0xc0, !PT ;  /* 0x000000400508c812 */ /* 0x000fc600078ec0ff */
[----:B------:R-:W-:Y:S01]  /*11430*/  @!P4 IMAD.X R2, RZ, RZ, R2, P6 ;  /* 0x000000ffff02c224 */ /* 0x000fe200030e0602 */
[----:B------:R-:W-:Y:S02]  /*11440*/  LOP3.LUT P6, RZ, R18, 0x8, RZ, 0xc0, !PT ;  /* 0x0000000812ff7812 */ /* 0x000fe400078cc0ff */
[----:B------:R-:W-:Y:S02]  /*11450*/  @!P4 SHF.R.U32.HI R8, RZ, 0x2, R8 ;  /* 0x00000002ff08c819 */ /* 0x000fe40000011608 */
[----:B------:R-:W-:-:S04]  /*11460*/  @!P4 LOP3.LUT R3, R3, R2, RZ, 0x3c, !PT ;  /* 0x000000020303c212 */ /* 0x000fc800078e3cff */
[----:B------:R-:W-:-:S04]  /*11470*/  @!P4 LOP3.LUT R2, R3, R2, RZ, 0x3c, !PT ;  /* 0x000000020302c212 */ /* 0x000fc800078e3cff */
[----:B------:R-:W-:-:S05]  /*11480*/  @!P4 LOP3.LUT R3, R3, R2, RZ, 0x3c, !PT ;  /* 0x000000020303c212 */ /* 0x000fca00078e3cff */
[----:B------:R-:W-:Y:S01]  /*11490*/  @!PT LDS RZ, [RZ] ;  /* 0x00000000fffff984 */ /* 0x000fe20000000800 */
[----:B------:R-:W-:Y:S01]  /*114a0*/  @!PT LDS RZ, [RZ] ;  /* 0x00000000fffff984 */ /* 0x000fe20000000800 */
[----:B------:R-:W-:Y:S01]  /*114b0*/  @!PT LDS RZ, [RZ] ;  /* 0x00000000fffff984 */ /* 0x000fe20000000800 */
[----:B--2---:R0:W-:Y:S01]  /*114c0*/  @!P4 LDGSTS.E.BYPASS.LTC128B.128 [R16+0x26400], desc[UR38][R2.64], !P1 ;  /* 0x264000000210cfae */ /* 0x0041e2000c901d66 */
[----:B------:R-:W-:-:S03]  /*114d0*/  LOP3.LUT P1, RZ, R18, 0x100, RZ, 0xc0, !PT ;  /* 0x0000010012ff7812 */ /* 0x000fc6000782c0ff */
[----:B------:R0:W-:Y:S01]  /*114e0*/  @!P4 LDGSTS.E.BYPASS.LTC128B.128 [R16+0x28400], desc[UR38][R2.64+0x80], !P6 ;  /* 0x284000800210cfae */ /* 0x0001e2000f101d66 */
[----:B------:R-:W-:Y:S02]  /*114f0*/  @!P4 ISETP.NE.U32.AND P6, PT, R8, RZ, PT ;  /* 0x000000ff0800c20c */ /* 0x000fe40003fc5070 */
[----:B------:R-:W-:Y:S01]  /*11500*/  @!P4 LOP3.LUT R8, R7, 0x80, RZ, 0xc0, !PT ;  /* 0x000000800708c812 */ /* 0x000fe200078ec0ff */
[----:B------:R0:W-:Y:S03]  /*11510*/  @!P4 LDGSTS.E.BYPASS.LTC128B.128 [R16+0x2a400], desc[UR38][R2.64+0x100], !P3 ;  /* 0x2a4001000210cfae */ /* 0x0001e6000d901d66 */
[----:B------:R-:W-:Y:S01]  /*11520*/  @!P4 SHF.R.U32.HI R8, RZ, 0x3, R8 ;  /* 0x00000003ff08c819 */ /* 0x000fe20000011608 */
[----:B------:R0:W-:Y:S04]  /*11530*/  @!P4 LDGSTS.E.BYPASS.LTC128B.128 [R16+0x2c400], desc[UR38][R2.64+0x180], !P5 ;  /* 0x2c4001800210cfae */ /* 0x0001e8000e901d66 */
[----:B------:R0:W-:Y:S04]  /*11540*/  @!P4 LDGSTS.E.BYPASS.LTC128B.128 [R16+0x2e400], desc[UR38][R2.64+0x200], !P0 ;  /* 0x2e4002000210cfae */ /* 0x0001e8000c101d66 */
[----:B------:R0:W-:Y:S04]  /*11550*/  @!P4 LDGSTS.E.BYPASS.LTC128B.128 [R16+0x30400], desc[UR38][R2.64+0x280], !P1 ;  /* 0x304002800210cfae */ /* 0x0001e8000c901d66 */
[----:B------:R0:W-:Y:S01]  /*11560*/  @!P4 LDGSTS.E.BYPASS.LTC128B.128 [R16+0x32400], desc[UR38][R2.64+0x300], P6 ;  /* 0x324003000210cfae */ /* 0x0001e2000b101d66 */
[----:B------:R-:W-:-:S13]  /*11570*/  @!P4 ISETP.NE.U32.AND P6, PT, R8, RZ, PT ;  /* 0x000000ff0800c20c */ /* 0x000fda0003fc5070 */
[----:B------:R0:W-:Y:S02]  /*11580*/  @!P4 LDGSTS.E.BYPASS.LTC128B.128 [R16+0x34400], desc[UR38][R2.64+0x380], P6 ;  /* 0x344003800210cfae */ /* 0x0001e4000b101d66 */
[----:B0-----:R-:W-:Y:S05]  /*11590*/  WARPSYNC.COLLECTIVE R15, `(.L_x_3560) ;  /* 0x000000000f087348 */ /* 0x001fea0003c00000 */
[----:B------:R1:W2:Y:S02]  /*115a0*/  SHFL.IDX P6, R14, R13, R12, R11 ;  /* 0x0000000c0d0e7389 */ /* 0x0002a400000c000b */
[----:B012---:R-:W-:Y:S01]  /*115b0*/  ENDCOLLECTIVE ;  /* 0x000000000000791b */ /* 0x007fe20003800000 */
.L_x_3560:
[----:B------:R-:W-:Y:S02]  /*115c0*/  IMAD.MOV.U32 R13, RZ, RZ, R0 ;  /* 0x000000ffff0d7224 */ /* 0x000fe400078e0000 */
[----:B------:R-:W-:-:S07]  /*115d0*/  IMAD.MOV.U32 R8, RZ, RZ, R14 ;  /* 0x000000ffff087224 */ /* 0x000fce00078e000e */
[----:B------:R-:W-:Y:S05]  /*115e0*/  WARPSYNC.COLLECTIVE R15, `(.L_x_3561) ;  /* 0x000000000f087348 */ /* 0x000fea0003c00000 */
[----:B------:R0:W1:Y:S02]  /*115f0*/  SHFL.IDX P6, R14, R13, R12, R11 ;  /* 0x0000000c0d0e7389 */ /* 0x00006400000c000b */
[----:B01----:R-:W-:Y:S01]  /*11600*/  ENDCOLLECTIVE ;  /* 0x000000000000791b */ /* 0x003fe20003800000 */
.L_x_3561:
[----:B------:R-:W-:Y:S02]  /*11610*/  IMAD.MOV.U32 R13, RZ, RZ, R6 ;  /* 0x000000ffff0d7224 */ /* 0x000fe400078e0006 */
[----:B------:R-:W-:Y:S01]  /*11620*/  IMAD.MOV.U32 R12, RZ, RZ, 0x2 ;  /* 0x00000002ff0c7424 */ /* 0x000fe200078e00ff */
[----:B------:R-:W-:Y:S02]  /*11630*/  @!P2 LEA R9, P4, R9, R14, 0x1 ;  /* 0x0000000e0909a211 */ /* 0x000fe400078808ff */
[----:B------:R-:W-:-:S03]  /*11640*/  LOP3.LUT P6, RZ, R18, 0x8, RZ, 0xc0, !PT ;  /* 0x0000000812ff7812 */ /* 0x000fc600078cc0ff */
[----:B------:R-:W-:Y:S01]  /*11650*/  @!P2 IMAD.X R10, RZ, RZ, R8, P4 ;  /* 0x000000ffff0aa224 */ /* 0x000fe200020e0608 */
[----:B------:R-:W-:Y:S01]  /*11660*/  LOP3.LUT P4, RZ, R18, 0x10, RZ, 0xc0, !PT ;  /* 0x0000001012ff7812 */ /* 0x000fe2000788c0ff */
[----:B------:R-:W-:Y:S01]  /*11670*/  @!P2 IMAD.MOV.U32 R2, RZ, RZ, R9 ;  /* 0x000000ffff02a224 */ /* 0x000fe200078e0009 */
[----:B------:R-:W-:Y:S01]  /*11680*/  @!P2 LOP3.LUT R8, R5, 0x40, RZ, 0xc0, !PT ;  /* 0x000000400508a812 */ /* 0x000fe200078ec0ff */
[----:B------:R-:W-:Y:S02]  /*11690*/  @!P2 IMAD.MOV.U32 R3, RZ, RZ, R10 ;  /* 0x000000ffff03a224 */ /* 0x000fe400078e000a */
[----:B------:R-:W0:Y:S01]  /*116a0*/  S2R R10, SR_TID.X ;  /* 0x00000000000a7919 */ /* 0x000e220000002100 */
[----:B------:R-:W-:-:S07]  /*116b0*/  @!P2 SHF.R.U32.HI R8, RZ, 0x2, R8 ;  /* 0x00000002ff08a819 */ /* 0x000fce0000011608 */
[----:B------:R-:W-:Y:S01]  /*116c0*/  @!PT LDS RZ, [RZ] ;  /* 0x00000000fffff984 */ /* 0x000fe20000000800 */
[----:B------:R-:W-:Y:S01]  /*116d0*/  @!PT LDS RZ, [RZ] ;  /* 0x00000000fffff984 */ /* 0x000fe20000000800 */
[----:B------:R-:W-:Y:S01]  /*116e0*/  @!PT LDS RZ, [RZ] ;  /* 0x00000000fffff984 */ /* 0x000fe20000000800 */
[----:B------:R1:W-:Y:S01]  /*116f0*/  @!P2 LDGSTS.E.BYPASS.LTC128B.128 [R16+0x26c00], desc[UR38][R2.64], !P4 ;  /* 0x26c000000210afae */ /* 0x0003e2000e101d66 */
[----:B------:R-:W-:Y:S02]  /*11700*/  @!P2 ISETP.NE.U32.AND P4, PT, R8, RZ, PT ;  /* 0x000000ff0800a20c */ /* 0x000fe40003f85070 */
[----:B------:R-:W-:Y:S01]  /*11710*/  @!P2 LOP3.LUT R8, R7, 0x80, RZ, 0xc0, !PT ;  /* 0x000000800708a812 */ /* 0x000fe200078ec0ff */
[----:B------:R1:W-:Y:S03]  /*11720*/  @!P2 LDGSTS.E.BYPASS.LTC128B.128 [R16+0x28c00], desc[UR38][R2.64+0x80], !P6 ;  /* 0x28c000800210afae */ /* 0x0003e6000f101d66 */
[----:B------:R-:W-:-:S07]  /*11730*/  @!P2 SHF.R.U32.HI R8, RZ, 0x3, R8 ;  /* 0x00000003ff08a819 */ /* 0x000fce0000011608 */
[----:B01----:R-:W-:Y:S05]  /*11740*/  WARPSYNC.COLLECTIVE R15, `(.L_x_3562) ;  /* 0x000000000f087348 */ /* 0x003fea0003c00000 */
[----:B------:R2:W3:Y:S02]  /*11750*/  SHFL.IDX P6, R14, R13, R12, R11 ;  /* 0x0000000c0d0e7389 */ /* 0x0004e400000c000b */
[----:B0123--:R-:W-:Y:S01]  /*11760*/  ENDCOLLECTIVE ;  /* 0x000000000000791b */ /* 0x00ffe20003800000 */
.L_x_3562:
[----:B------:R-:W-:Y:S01]  /*11770*/  @!PT LDS RZ, [RZ] ;  /* 0x00000000fffff984 */ /* 0x000fe20000000800 */
[----:B------:R-:W-:Y:S01]  /*11780*/  @!PT LDS RZ, [RZ] ;  /* 0x00000000fffff984 */ /* 0x000fe20000000800 */
[----:B------:R-:W-:Y:S01]  /*11790*/  @!PT LDS RZ, [RZ] ;  /* 0x00000000fffff984 */ /* 0x000fe20000000800 */
[----:B------:R-:W-:Y:S01]  /*117a0*/  @!P2 LDGSTS.E.BYPASS.LTC128B.128 [R16+0x2ac00], desc[UR38][R2.64+0x100], !P3 ;  /* 0x2ac001000210afae */ /* 0x000fe2000d901d66 */
[----:B------:R-:W-:-:S03]  /*117b0*/  LOP3.LUT P3, RZ, R18, 0x80, RZ, 0xc0, !PT ;  /* 0x0000008012ff7812 */ /* 0x000fc6000786c0ff */
[----:B------:R-:W-:Y:S04]  /*117c0*/  @!P2 LDGSTS.E.BYPASS.LTC128B.128 [R16+0x2cc00], desc[UR38][R2.64+0x180], !P5 ;  /* 0x2cc001800210afae */ /* 0x000fe8000e901d66 */
[----:B------:R-:W-:Y:S01]  /*117d0*/  @!P2 LDGSTS.E.BYPASS.LTC128B.128 [R16+0x2ec00], desc[UR38][R2.64+0x200], !P0 ;  /* 0x2ec002000210afae */ /* 0x000fe2000c101d66 */
[----:B------:R-:W-:-:S03]  /*117e0*/  IMAD.MOV.U32 R13, RZ, RZ, R0 ;  /* 0x000000ffff0d7224 */ /* 0x000fc600078e0000 */
[----:B------:R-:W-:Y:S01]  /*117f0*/  @!P2 LDGSTS.E.BYPASS.LTC128B.128 [R16+0x30c00], desc[UR38][R2.64+0x280], !P1 ;  /* 0x30c002800210afae */ /* 0x000fe2000c901d66 */
[----:B------:R-:W-:-:S03]  /*11800*/  IMAD.SHL.U32 R10, R10, 0x8, RZ ;  /* 0x000000080a0a7824 */ /* 0x000fc600078e00ff */
[----:B------:R-:W-:Y:S01]  /*11810*/  @!P2 LDGSTS.E.BYPASS.LTC128B.128 [R16+0x32c00], desc[UR38][R2.64+0x300], P4 ;  /* 0x32c003000210afae */ /* 0x000fe2000a101d66 */
[----:B------:R-:W-:Y:S02]  /*11820*/  @!P2 ISETP.NE.U32.AND P4, PT, R8, RZ, PT ;  /* 0x000000ff0800a20c */ /* 0x000fe40003f85070 */
[----:B------:R-:W-:Y:S02]  /*11830*/  LOP3.LUT R10, R10, 0x38, RZ, 0xc0, !PT ;  /* 0x000000380a0a7812 */ /* 0x000fe400078ec0ff */
[----:B------:R-:W-:-:S04]  /*11840*/  @!P3 LOP3.LUT R8, R5, 0x40, RZ, 0xc0, !PT ;  /* 0x000000400508b812 */ /* 0x000fc800078ec0ff */
[----:B------:R-:W-:-:S05]  /*11850*/  @!P3 SHF.R.U32.HI R8, RZ, 0x2, R8 ;  /* 0x00000002ff08b819 */ /* 0x000fca0000011608 */
[----:B------:R0:W-:Y:S01]  /*11860*/  @!P2 LDGSTS.E.BYPASS.LTC128B.128 [R16+0x34c00], desc[UR38][R2.64+0x380], P4 ;  /* 0x34c003800210afae */ /* 0x0001e2000a101d66 */
[----:B------:R-:W-:Y:S01]  /*11870*/  LOP3.LUT P2, RZ, R18, 0x4, RZ, 0xc0, !PT ;  /* 0x0000000412ff7812 */ /* 0x000fe2000784c0ff */
[----:B0-----:R-:W-:-:S12]  /*11880*/  IMAD.MOV.U32 R2, RZ, RZ, R14 ;  /* 0x000000ffff027224 */ /* 0x001fd800078e000e */
[----:B------:R-:W-:Y:S05]  /*11890*/  WARPSYNC.COLLECTIVE R15, `(.L_x_3563) ;  /* 0x000000000f087348 */ /* 0x000fea0003c00000 */
[----:B------:R0:W1:Y:S02]  /*118a0*/  SHFL.IDX P6, R14, R13, R12, R11 ;  /* 0x0000000c0d0e7389 */ /* 0x00006400000c000b */
[----:B01----:R-:W-:Y:S01]  /*118b0*/  ENDCOLLECTIVE ;  /* 0x000000000000791b */ /* 0x003fe20003800000 */
.L_x_3563:
[----:B------:R-:W-:Y:S01]  /*118c0*/  IMAD.MOV.U32 R3, RZ, RZ, R14 ;  /* 0x000000ffff037224 */ /* 0x000fe200078e000e */
[----:B------:R-:W-:-:S04]  /*118d0*/  LOP3.LUT P6, RZ, R18, 0x8, RZ, 0xc0, !PT ;  /* 0x0000000812ff7812 */ /* 0x000fc800078cc0ff */
[----:B------:R-:W-:-:S05]  /*118e0*/  @!P3 LEA R3, P4, R10, R3, 0x1 ;  /* 0x000000030a03b211 */ /* 0x000fca00078808ff */
[----:B------:R-:W-:Y:S01]  /*118f0*/  @!P3 IMAD.X R2, RZ, RZ, R2, P4 ;  /* 0x000000ffff02b224 */ /* 0x000fe200020e0602 */
[----:B------:R-:W-:-:S04]  /*11900*/  LOP3.LUT P4, RZ, R18, 0x10, RZ, 0xc0, !PT ;  /* 0x0000001012ff7812 */ /* 0x000fc8000788c0ff */
[----:B------:R-:W-:-:S04]  /*11910*/  @!P3 LOP3.LUT R3, R3, R2, RZ, 0x3c, !PT ;  /* 0x000000020303b212 */ /* 0x000fc800078e3cff */
[----:B------:R-:W-:-:S04]  /*11920*/  @!P3 LOP3.LUT R2, R3, R2, RZ, 0x3c, !PT ;  /* 0x000000020302b212 */ /* 0x000fc800078e3cff */
[----:B------:R-:W-:-:S05]  /*11930*/  @!P3 LOP3.LUT R3, R3, R2, RZ, 0x3c, !PT ;  /* 0x000000020303b212 */ /* 0x000fca00078e3cff */
[----:B------:R-:W-:Y:S01]  /*11940*/  @!PT LDS RZ, [RZ] ;  /* 0x00000000fffff984 */ /* 0x000fe20000000800 */
[----:B------:R-:W-:Y:S01]  /*11950*/  @!PT LDS RZ, [RZ] ;  /* 0x00000000fffff984 */ /* 0x000fe20000000800 */
[----:B------:R-:W-:Y:S01]  /*11960*/  @!PT LDS RZ, [RZ] ;  /* 0x00000000fffff984 */ /* 0x000fe20000000800 */
        /* <DEDUP_REMOVED lines=8> */
[----:B------:R0:W-:Y:S04]  /*119f0*/  @!P3 LDGSTS.E.BYPASS.LTC128B.128 [R16+0x31400], desc[UR38][R2.64+0x280], !P1 ;  /* 0x314002800210bfae */ /* 0x0001e8000c901d66 */
[----:B------:R0:W-:Y:S01]  /*11a00*/  @!P3 LDGSTS.E.BYPASS.LTC128B.128 [R16+0x33400], desc[UR38][R2.64+0x300], P4 ;  /* 0x334003000210bfae */ /* 0x0001e2000a101d66 */
[----:B------:R-:W-:-:S13]  /*11a10*/  @!P3 ISETP.NE.U32.AND P4, PT, R8, RZ, PT ;  /* 0x000000ff0800b20c */ /* 0x000fda0003f85070 */
[----:B------:R0:W-:Y:S04]  /*11a20*/  @!P3 LDGSTS.E.BYPASS.LTC128B.128 [R16+0x35400], desc[UR38][R2.64+0x380], P4 ;  /* 0x354003800210bfae */ /* 0x0001e8000a101d66 */
[----:B------:R0:W5:Y:S01]  /*11a30*/  LDL.LU R16, [R1+0x54] ;  /* 0x0000540001107983 */ /* 0x0001620000300800 */
[----:B------:R-:W-:Y:S02]  /*11a40*/  IMAD.MOV.U32 R13, RZ, RZ, R6 ;  /* 0x000000ffff0d7224 */ /* 0x000fe400078e0006 */
[----:B------:R-:W-:-:S07]  /*11a50*/  IMAD.MOV.U32 R12, RZ, RZ, 0x3 ;  /* 0x00000003ff0c7424 */ /* 0x000fce00078e00ff */
[----:B0----5:R-:W-:Y:S05]  /*11a60*/  WARPSYNC.COLLECTIVE R15, `(.L_x_3564) ;  /* 0x000000000f087348 */ /* 0x021fea0003c00000 */
[----:B------:R1:W2:Y:S02]  /*11a70*/  SHFL.IDX P6, R14, R13, R12, R11 ;  /* 0x0000000c0d0e7389 */ /* 0x0002a400000c000b */
[----:B012--5:R-:W-:Y:S01]  /*11a80*/  ENDCOLLECTIVE ;  /* 0x000000000000791b */ /* 0x027fe20003800000 */
.L_x_3564:
[----:B------:R-:W-:Y:S02]  /*11a90*/  IMAD.MOV.U32 R13, RZ, RZ, R0 ;  /* 0x000000ffff0d7224 */ /* 0x000fe400078e0000 */
[----:B------:R-:W-:-:S07]  /*11aa0*/  IMAD.MOV.U32 R6, RZ, RZ, R14 ;  /* 0x000000ffff067224 */ /* 0x000fce00078e000e */
[----:B------:R-:W-:Y:S05]  /*11ab0*/  WARPSYNC.COLLECTIVE R15, `(.L_x_3565) ;  /* 0x000000000f087348 */ /* 0x000fea0003c00000 */
[----:B------:R0:W1:Y:S02]  /*11ac0*/  SHFL.IDX P6, R14, R13, R12, R11 ;  /* 0x0000000c0d0e7389 */ /* 0x00006400000c000b */
[----:B01----:R-:W-:Y:S01]  /*11ad0*/  ENDCOLLECTIVE ;  /* 0x000000000000791b */ /* 0x003fe20003800000 */
.L_x_3565:
[----:B------:R-:W-:Y:S01]  /*11ae0*/  IMAD.MOV.U32 R0, RZ, RZ, R14 ;  /* 0x000000ffff007224 */ /* 0x000fe200078e000e */
[----:B------:R-:W-:Y:S06]  /*11af0*/  BRA `(.L_x_3566) ;  /* 0xffffffb000f87947 */ /* 0x000fec000383ffff */
.L_x_3449:
[----:B0-----:R-:W-:-:S04]  /*11b00*/  IMAD.U32 R3, RZ, RZ, UR36 ;  /* 0x00000024ff037e24 */ /* 0x001fc8000f8e00ff */
[----:B------:R0:W2:Y:S03]  /*11b10*/  SYNCS.PHASECHK.TRANS64.TRYWAIT P0, [R3+URZ+0x38820], R0 ;  /* 0x03882000030075a7 */ /* 0x0000a6000800017f */
[----:B--2---:R-:W-:Y:S05]  /*11b20*/  @!P0 NANOSLEEP.SYNCS 0x989680 ;  /* 0x009896800000895d */ /* 0x004fea0003900000 */
[----:B------:R-:W2:Y:S02]  /*11b30*/  @!P0 SYNCS.PHASECHK.TRANS64 P0, [R3+URZ+0x38820], R0 ;  /* 0x03882000030085a7 */ /* 0x000ea4000800007f */
[----:B--2---:R-:W-:Y:S05]  /*11b40*/  @!P0 BRA `(.L_x_3449) ;  /* 0xfffffffc00ec8947 */ /* 0x004fea000383ffff */
[----:B------:R-:W-:Y:S05]  /*11b50*/  BRA `(.L_x_3567) ;  /* 0xffffffb400887947 */ /* 0x000fea000383ffff */
.L_x_3453:
[----:B0-----:R0:W2:Y:S02]  /*11b60*/  SYNCS.PHASECHK.TRANS64.TRYWAIT P0, [R3+URZ+0x38860], R0 ;  /* 0x03886000030075a7 */ /* 0x0010a4000800017f */
[----:B--2---:R-:W-:Y:S05]  /*11b70*/  @!P0 NANOSLEEP.SYNCS 0x989680 ;  /* 0x009896800000895d */ /* 0x004fea0003900000 */
[----:B------:R-:W2:Y:S02]  /*11b80*/  @!P0 SYNCS.PHASECHK.TRANS64 P0, [R3+URZ+0x38860], R0 ;  /* 0x03886000030085a7 */ /* 0x000ea4000800007f */
[----:B--2---:R-:W-:Y:S05]  /*11b90*/  @!P0 BRA `(.L_x_3453) ;  /* 0xfffffffc00f08947 */ /* 0x004fea000383ffff */
[----:B------:R-:W-:Y:S05]  /*11ba0*/  BRA `(.L_x_3568) ;  /* 0xffffffb400a87947 */ /* 0x000fea000383ffff */
.L_x_3470:
[----:B-1----:R1:W2:Y:S02]  /*11bb0*/  SYNCS.PHASECHK.TRANS64.TRYWAIT P0, [R3+URZ+0x38840], R2 ;  /* 0x03884002030075a7 */ /* 0x0022a4000800017f */
[----:B--2---:R-:W-:Y:S05]  /*11bc0*/  @!P0 NANOSLEEP.SYNCS 0x989680 ;  /* 0x009896800000895d */ /* 0x004fea0003900000 */
[----:B------:R-:W2:Y:S02]  /*11bd0*/  @!P0 SYNCS.PHASECHK.TRANS64 P0, [R3+URZ+0x38840], R2 ;  /* 0x03884002030085a7 */ /* 0x000ea4000800007f */
[----:B--2---:R-:W-:Y:S05]  /*11be0*/  @!P0 BRA `(.L_x_3470) ;  /* 0xfffffffc00f08947 */ /* 0x004fea000383ffff */
[----:B------:R-:W-:Y:S05]  /*11bf0*/  BRA `(.L_x_3569) ;  /* 0xffffffc0008c7947 */ /* 0x000fea000383ffff */
.L_x_3475:
[----:B0-----:R0:W2:Y:S02]  /*11c00*/  SYNCS.PHASECHK.TRANS64.TRYWAIT P0, [R3+URZ+0x38860], R2 ;  /* 0x03886002030075a7 */ /* 0x0010a4000800017f */
[----:B--2---:R-:W-:Y:S05]  /*11c10*/  @!P0 NANOSLEEP.SYNCS 0x989680 ;  /* 0x009896800000895d */ /* 0x004fea0003900000 */
[----:B------:R-:W2:Y:S02]  /*11c20*/  @!P0 SYNCS.PHASECHK.TRANS64 P0, [R3+URZ+0x38860], R2 ;  /* 0x03886002030085a7 */ /* 0x000ea4000800007f */
[----:B--2---:R-:W-:Y:S05]  /*11c30*/  @!P0 BRA `(.L_x_3475) ;  /* 0xfffffffc00f08947 */ /* 0x004fea000383ffff */
[----:B------:R-:W-:Y:S05]  /*11c40*/  BRA `(.L_x_3570) ;  /* 0xffffffc400047947 */ /* 0x000fea000383ffff */
.L_x_3491:
[----:B--2---:R2:W3:Y:S02]  /*11c50*/  SYNCS.PHASECHK.TRANS64.TRYWAIT P0, [R4+URZ+0x38840], R2 ;  /* 0x03884002040075a7 */ /* 0x0044e4000800017f */
[----:B---3--:R-:W-:Y:S05]  /*11c60*/  @!P0 NANOSLEEP.SYNCS 0x989680 ;  /* 0x009896800000895d */ /* 0x008fea0003900000 */
[----:B------:R-:W3:Y:S02]  /*11c70*/  @!P0 SYNCS.PHASECHK.TRANS64 P0, [R4+URZ+0x38840], R2 ;  /* 0x03884002040085a7 */ /* 0x000ee4000800007f */
[----:B---3--:R-:W-:Y:S05]  /*11c80*/  @!P0 BRA `(.L_x_3491) ;  /* 0xfffffffc00f08947 */ /* 0x008fea000383ffff */
[----:B------:R-:W-:Y:S05]  /*11c90*/  BRA `(.L_x_3571) ;  /* 0xffffffcc00dc7947 */ /* 0x000fea000383ffff */
.L_x_3496:
[----:B0-----:R0:W1:Y:S02]  /*11ca0*/  SYNCS.PHASECHK.TRANS64.TRYWAIT P0, [R4+URZ+0x38860], R2 ;  /* 0x03886002040075a7 */ /* 0x001064000800017f */
[----:B-1----:R-:W-:Y:S05]  /*11cb0*/  @!P0 NANOSLEEP.SYNCS 0x989680 ;  /* 0x009896800000895d */ /* 0x002fea0003900000 */
[----:B------:R-:W1:Y:S02]  /*11cc0*/  @!P0 SYNCS.PHASECHK.TRANS64 P0, [R4+URZ+0x38860], R2 ;  /* 0x03886002040085a7 */ /* 0x000e64000800007f */
[----:B-1----:R-:W-:Y:S05]  /*11cd0*/  @!P0 BRA `(.L_x_3496) ;  /* 0xfffffffc00f08947 */ /* 0x002fea000383ffff */
[----:B------:R-:W-:Y:S05]  /*11ce0*/  BRA `(.L_x_3572) ;  /* 0xffffffd000547947 */ /* 0x000fea000383ffff */
.L_x_3511:
[----:B0-----:R0:W2:Y:S02]  /*11cf0*/  SYNCS.PHASECHK.TRANS64.TRYWAIT P0, [R4+URZ+0x38840], R2 ;  /* 0x03884002040075a7 */ /* 0x0010a4000800017f */
[----:B--2---:R-:W-:Y:S05]  /*11d00*/  @!P0 NANOSLEEP.SYNCS 0x989680 ;  /* 0x009896800000895d */ /* 0x004fea0003900000 */
[----:B------:R-:W2:Y:S02]  /*11d10*/  @!P0 SYNCS.PHASECHK.TRANS64 P0, [R4+URZ+0x38840], R2 ;  /* 0x03884002040085a7 */ /* 0x000ea4000800007f */
[----:B--2---:R-:W-:Y:S05]  /*11d20*/  @!P0 BRA `(.L_x_3511) ;  /* 0xfffffffc00f08947 */ /* 0x004fea000383ffff */
[----:B------:R-:W-:Y:S05]  /*11d30*/  BRA `(.L_x_3573) ;  /* 0xffffffdc00087947 */ /* 0x000fea000383ffff */
.L_x_3516:
[----:B-1----:R1:W2:Y:S02]  /*11d40*/  SYNCS.PHASECHK.TRANS64.TRYWAIT P0, [R4+URZ+0x38860], R2 ;  /* 0x03886002040075a7 */ /* 0x0022a4000800017f */
[----:B--2---:R-:W-:Y:S05]  /*11d50*/  @!P0 NANOSLEEP.SYNCS 0x989680 ;  /* 0x009896800000895d */ /* 0x004fea0003900000 */
[----:B------:R-:W2:Y:S02]  /*11d60*/  @!P0 SYNCS.PHASECHK.TRANS64 P0, [R4+URZ+0x38860], R2 ;  /* 0x03886002040085a7 */ /* 0x000ea4000800007f */
[----:B--2---:R-:W-:Y:S05]  /*11d70*/  @!P0 BRA `(.L_x_3516) ;  /* 0xfffffffc00f08947 */ /* 0x004fea000383ffff */
[----:B------:R-:W-:Y:S05]  /*11d80*/  BRA `(.L_x_3574) ;  /* 0xffffffdc00807947 */ /* 0x000fea000383ffff */
.L_x_3530:
[----:B0-----:R0:W2:Y:S02]  /*11d90*/  SYNCS.PHASECHK.TRANS64.TRYWAIT P0, [R9+URZ+0x38820], R2 ;  /* 0x03882002090075a7 */ /* 0x0010a4000800017f */
[----:B--2---:R-:W-:Y:S05]  /*11da0*/  @!P0 NANOSLEEP.SYNCS 0x989680 ;  /* 0x009896800000895d */ /* 0x004fea0003900000 */
[----:B------:R-:W2:Y:S02]  /*11db0*/  @!P0 SYNCS.PHASECHK.TRANS64 P0, [R9+URZ+0x38820], R2 ;  /* 0x03882002090085a7 */ /* 0x000ea4000800007f */
[----:B--2---:R-:W-:Y:S05]  /*11dc0*/  @!P0 BRA `(.L_x_3530) ;  /* 0xfffffffc00f08947 */ /* 0x004fea000383ffff */
[----:B------:R-:W-:Y:S05]  /*11dd0*/  BRA `(.L_x_3575) ;  /* 0xffffffe800007947 */ /* 0x000fea000383ffff */
.L_x_3531:
        /* <DEDUP_REMOVED lines=11> */
.L_x_3577:
[----:B------:R-:W-:Y:S05]  /*11e90*/  BSYNC B0 ;  /* 0x0000000000007941 */ /* 0x000fea0003800000 */
.L_x_3576:
[----:B------:R-:W-:Y:S05]  /*11ea0*/  BRA `(.L_x_3578) ;  /* 0xffffffe400e87947 */ /* 0x000fea000383ffff */
.L_x_3534:
[----:B------:R-:W-:Y:S01]  /*11eb0*/  BSSY B1, `(.L_x_3579) ;  /* 0x0000006000017945 */ /* 0x000fe20003800000 */
[----:B------:R-:W-:-:S07]  /*11ec0*/  IMAD.MOV.U32 R15, RZ, RZ, -0x1 ;  /* 0xffffffffff0f7424 */ /* 0x000fce00078e00ff */
[----:B012---:R-:W-:Y:S05]  /*11ed0*/  WARPSYNC.COLLECTIVE R15, `(.L_x_3580) ;  /* 0x000000000f0c7348 */ /* 0x007fea0003c00000 */
[----:B------:R-:W-:Y:S02]  /*11ee0*/  ELECT P6, UR62, PT ;  /* 0x00000000003e782f */ /* 0x000fe400038c0000 */
[----:B------:R-:W-:Y:S01]  /*11ef0*/  MOV R14, UR62 ;  /* 0x0000003e000e7c02 */ /* 0x000fe20008000f00 */
[----:B012---:R-:W-:Y:S10]  /*11f00*/  ENDCOLLECTIVE ;  /* 0x000000000000791b */ /* 0x007ff40003800000 */
.L_x_3580:
[----:B------:R-:W-:Y:S05]  /*11f10*/  BSYNC B1 ;  /* 0x0000000000017941 */ /* 0x000fea0003800000 */
.L_x_3579:
[----:B------:R-:W-:Y:S05]  /*11f20*/  BRA `(.L_x_3581) ;  /* 0xffffffe400e07947 */ /* 0x000fea000383ffff */
.L_x_3535:
[----:B0-----:R0:W1:Y:S02]  /*11f30*/  SYNCS.PHASECHK.TRANS64.TRYWAIT P0, [R5+URZ], R4 ;  /* 0x00000004050075a7 */ /* 0x001064000800017f */
[----:B-1----:R-:W-:Y:S05]  /*11f40*/  @!P0 NANOSLEEP.SYNCS 0x989680 ;  /* 0x009896800000895d */ /* 0x002fea0003900000 */
[----:B------:R-:W1:Y:S02]  /*11f50*/  @!P0 SYNCS.PHASECHK.TRANS64 P0, [R5+URZ], R4 ;  /* 0x00000004050085a7 */ /* 0x000e64000800007f */
[----:B-1----:R-:W-:Y:S05]  /*11f60*/  @!P0 BRA `(.L_x_3535) ;  /* 0xfffffffc00f08947 */ /* 0x002fea000383ffff */
[----:B------:R-:W-:Y:S05]  /*11f70*/  BRA `(.L_x_3582) ;  /* 0xffffffe800047947 */ /* 0x000fea000383ffff */
.L_x_3536:
[----:B-1----:R1:W2:Y:S02]  /*11f80*/  SYNCS.PHASECHK.TRANS64.TRYWAIT P0, [R7+URZ], R2 ;  /* 0x00000002070075a7 */ /* 0x0022a4000800017f */
[----:B--2---:R-:W-:Y:S05]  /*11f90*/  @!P0 NANOSLEEP.SYNCS 0x989680 ;  /* 0x009896800000895d */ /* 0x004fea0003900000 */
[----:B------:R-:W2:Y:S02]  /*11fa0*/  @!P0 SYNCS.PHASECHK.TRANS64 P0, [R7+URZ], R2 ;  /* 0x00000002070085a7 */ /* 0x000ea4000800007f */
[----:B--2---:R-:W-:Y:S05]  /*11fb0*/  @!P0 BRA `(.L_x_3536) ;  /* 0xfffffffc00f08947 */ /* 0x004fea000383ffff */
[----:B------:R-:W-:Y:S05]  /*11fc0*/  BRA `(.L_x_3583) ;  /* 0xffffffe800007947 */ /* 0x000fea000383ffff */
.L_x_3537:
[----:B--2---:R2:W3:Y:S02]  /*11fd0*/  SYNCS.PHASECHK.TRANS64.TRYWAIT P0, [R19+URZ], R4 ;  /* 0x00000004130075a7 */ /* 0x0044e4000800017f */
[----:B---3--:R-:W-:Y:S05]  /*11fe0*/  @!P0 NANOSLEEP.SYNCS 0x989680 ;  /* 0x009896800000895d */ /* 0x008fea0003900000 */
[----:B------:R-:W3:Y:S02]  /*11ff0*/  @!P0 SYNCS.PHASECHK.TRANS64 P0, [R19+URZ], R4 ;  /* 0x00000004130085a7 */ /* 0x000ee4000800007f */
[----:B---3--:R-:W-:Y:S05]  /*12000*/  @!P0 BRA `(.L_x_3537) ;  /* 0xfffffffc00f08947 */ /* 0x008fea000383ffff */
[----:B------:R-:W-:Y:S05]  /*12010*/  BRA `(.L_x_3584) ;  /* 0xffffffe400f47947 */ /* 0x000fea000383ffff */
.L_x_3585:
        /* <DEDUP_REMOVED lines=14> */
.L_x_15285:


//--------------------- .text._ZN7cutlass13device_kernelIN5flash11enable_sm90INS1_16FlashAttnFwdSm90INS1_25CollectiveMainloopFwdSm90ILi2EN4cute5tupleIJNS5_1CILi1EEES8_S8_EEENS6_IJNS7_ILi64EEESA_SA_EEELi512ENS_6half_tEfNS_4arch4Sm90ELb0ELb0ELb1ELb1ELb0ELb0ELb0ELb0ELb0ELb1ELb0ELb0EEENS1_21CollectiveEpilogueFwdINS6_IJSA_NS7_ILi512EEESA_EEES9_SC_SE_Li256ELb1ELb1ELb0ELb0EEENS1_36VarlenDynamicPersistentTileSchedulerILi64ELi64ELi256ELi128ELb0ELb1ELb1ELb0ELb1ELb1EEEEEEEEEvNT_6ParamsE --------------------------
	.section	.text._ZN7cutlass13device_kernelIN5flash11enable_sm90INS1_16FlashAttnFwdSm90INS1_25CollectiveMainloopFwdSm90ILi2EN4cute5tupleIJNS5_1CILi1EEES8_S8_EEENS6_IJNS7_ILi64EEESA_SA_EEELi512ENS_6half_tEfNS_4arch4Sm90ELb0ELb0ELb1ELb1ELb0ELb0ELb0ELb0ELb0ELb1ELb0ELb0EEENS1_21CollectiveEpilogueFwdINS6_IJSA_NS7_ILi512EEESA_EEES9_SC_SE_Li256ELb1ELb1ELb0ELb0EEENS1_36VarlenDynamicPersistentTileSchedulerILi64ELi64ELi256ELi128ELb0ELb1ELb1ELb0ELb1ELb1EEEEEEEEEvNT_6ParamsE,"ax",@progbits
	.align	128
.text._ZN7cutlass13device_kernelIN5flash11enable_sm90INS1_16FlashAttnFwdSm90INS1_25CollectiveMainloopFwdSm90ILi2EN4cute5tupleIJNS5_1CILi1EEES8_S8_EEENS6_IJNS7_ILi64EEESA_SA_EEELi512ENS_6half_tEfNS_4arch4Sm90ELb0ELb0ELb1ELb1ELb0ELb0ELb0ELb0ELb0ELb1ELb0ELb0EEENS1_21CollectiveEpilogueFwdINS6_IJSA_NS7_ILi512EEESA_EEES9_SC_SE_Li256ELb1ELb1ELb0ELb0EEENS1_36VarlenDynamicPersistentTileSchedulerILi64ELi64ELi256ELi128ELb0ELb1ELb1ELb0ELb1ELb1EEEEEEEEEvNT_6ParamsE:
        .type           _ZN7cutlass13device_kernelIN5flash11enable_sm90INS1_16FlashAttnFwdSm90INS1_25CollectiveMainloopFwdSm90ILi2EN4cute5tupleIJNS5_1CILi1EEES8_S8_EEENS6_IJNS7_ILi64EEESA_SA_EEELi512ENS_6half_tEfNS_4arch4Sm90ELb0ELb0ELb1ELb1ELb0ELb0ELb0ELb0ELb0ELb1ELb0ELb0EEENS1_21CollectiveEpilogueFwdINS6_IJSA_NS7_ILi512EEESA_EEES9_SC_SE_Li256ELb1ELb1ELb0ELb0EEENS1_36VarlenDynamicPersistentTileSchedulerILi64ELi64ELi256ELi128ELb0ELb1ELb1ELb0ELb1ELb1EEEEEEEEEvNT_6ParamsE,@function
        .size           _ZN7cutlass13device_kernelIN5flash11enable_sm90INS1_16FlashAttnFwdSm90INS1_25CollectiveMainloopFwdSm90ILi2EN4cute5tupleIJNS5_1CILi1EEES8_S8_EEENS6_IJNS7_ILi64EEESA_SA_EEELi512ENS_6half_tEfNS_4arch4Sm90ELb0ELb0ELb1ELb1ELb0ELb0ELb0ELb0ELb0ELb1ELb0ELb0EEENS1_21CollectiveEpilogueFwdINS6_IJSA_NS7_ILi512EEESA_EEES9_SC_SE_Li256ELb1ELb1ELb0ELb0EEENS1_36VarlenDynamicPersistentTileSchedulerILi64ELi64ELi256ELi128ELb0ELb1ELb1ELb0ELb1ELb1EEEEEEEEEvNT_6ParamsE,(.L_x_15286 - _ZN7cutlass13device_kernelIN5flash11enable_sm90INS1_16FlashAttnFwdSm90INS1_25CollectiveMainloopFwdSm90ILi2EN4cute5tupleIJNS5_1CILi1EEES8_S8_EEENS6_IJNS7_ILi64EEESA_SA_EEELi512ENS_6half_tEfNS_4arch4Sm90ELb0ELb0ELb1ELb1ELb0ELb0ELb0ELb0ELb0ELb1ELb0ELb0EEENS1_21CollectiveEpilogueFwdINS6_IJSA_NS7_ILi512EEESA_EEES9_SC_SE_Li256ELb1ELb1ELb0ELb0EEENS1_36VarlenDynamicPersistentTileSchedulerILi64ELi64ELi256ELi128ELb0ELb1ELb1ELb0ELb1ELb1EEEEEEEEEvNT_6ParamsE)
        .other          _ZN7cutlass13device_kernelIN5flash11enable_sm90INS1_16FlashAttnFwdSm90INS1_25CollectiveMainloopFwdSm90ILi2EN4cute5tupleIJNS5_1CILi1EEES8_S8_EEENS6_IJNS7_ILi64EEESA_SA_EEELi512ENS_6half_tEfNS_4arch4Sm90ELb0ELb0ELb1ELb1ELb0ELb0ELb0ELb0ELb0ELb1ELb0ELb0EEENS1_21CollectiveEpilogueFwdINS6_IJSA_NS7_ILi512EEESA_EEES9_SC_SE_Li256ELb1ELb1ELb0ELb0EEENS1_36VarlenDynamicPersistentTileSchedulerILi64ELi64ELi256ELi128ELb0ELb1ELb1ELb0ELb1ELb1EEEEEEEEEvNT_6ParamsE,@"STO_CUDA_ENTRY STV_DEFAULT"
_ZN7cutlass13device_kernelIN5flash11enable_sm90INS1_16FlashAttnFwdSm90INS1_25CollectiveMainloopFwdSm90ILi2EN4cute5tupleIJNS5_1CILi1EEES8_S8_EEENS6_IJNS7_ILi64EEESA_SA_EEELi512ENS_6half_tEfNS_4arch4Sm90ELb0ELb0ELb1ELb1ELb0ELb0ELb0ELb0ELb0ELb1ELb0ELb0EEENS1_21CollectiveEpilogueFwdINS6_IJSA_NS7_ILi512EEESA_EEES9_SC_SE_Li256ELb1ELb1ELb0ELb0EEENS1_36VarlenDynamicPersistentTileSchedulerILi64ELi64ELi256ELi128ELb0ELb1ELb1ELb0ELb1ELb1EEEEEEEEEvNT_6ParamsE:
        /* <DEDUP_REMOVED lines=18> */
.L_x_3587:
[----:B------:R-:W-:Y:S05]  /*0120*/  BSYNC B0 ;  /* 0x0000000000007941 */ /* 0x000fea0003800000 */
.L_x_3586:
        /* <DEDUP_REMOVED lines=37> */
.L_x_3588:
        /* <DEDUP_REMOVED lines=22> */
.L_x_3589:
        /* <DEDUP_REMOVED lines=18> */
.L_x_3590:
        /* <DEDUP_REMOVED lines=22> */
.L_x_3591:
        /* <DEDUP_REMOVED lines=22> */
.L_x_3592:
[----:B------:R-:W-:Y:S01]  /*08c0*/  PLOP3.LUT P0, PT, PT, PT, UP0, 0x80, 0x0 ;  /* 0x000000000000781c */ /* 0x000fe20003f0f008 */
[----:B------:R-:W-:Y:S01]  /*08d0*/  UMOV UR36, 0x1 ;  /* 0x0000000100247882 */ /* 0x000fe20000000000 */
[----:B------:R-:W-:Y:S01]  /*08e0*/  NOP ;  /* 0x0000000000007918 */ /* 0x000fe20000000000 */
[----:B------:R-:W-:Y:S01]  /*08f0*/  USEL UR36, UR36, 0x2, !UP0 ;  /* 0x0000000224247887 */ /* 0x000fe2000c000000 */
[----:B------:R-:W-:Y:S01]  /*0900*/  ULDC.64 UR40, c[0x0][0x208] ;  /* 0x0000820000287ab9 */ /* 0x000fe20000000a00 */
[----:B012-4-:R-:W-:Y:S08]  /*0910*/  BAR.SYNC.DEFER_BLOCKING 0x0 ;  /* 0x0000000000007b1d */ /* 0x017ff00000010000 */
[----:B------:R-:W-:Y:S05]  /*0920*/  @!P0 BRA `(.L_x_3593) ;  /* 0x00000098007c8947 */ /* 0x000fea0003800000 */
.L_x_3594:
[----:B------:R-:W-:-:S08]  /*0930*/  NOP ;  /* 0x0000000000007918 */ /* 0x000fd00000000000 */
[----:B------:R-:W0:Y:S02]  /*0940*/  USETMAXREG.TRY_ALLOC.CTAPOOL UP0, 0xf0 ;  /* 0x000000f0000079c8 */ /* 0x000e240008000600 */
[----:B0-----:R-:W-:-:S13]  /*0950*/  PLOP3.LUT P0, PT, PT, PT, UP0, 0x80, 0x0 ;  /* 0x000000000000781c */ /* 0x001fda0003f0f008 */
[----:B------:R-:W-:Y:S05]  /*0960*/  @!P0 BRA `(.L_x_3594) ;  /* 0xfffffffc00f08947 */ /* 0x000fea000383ffff */
[----:B------:R-:W0:Y:S01]  /*0970*/  S2R R2, SR_TID.X ;  /* 0x0000000000027919 */ /* 0x000e220000002100 */
[----:B------:R-:W1:Y:S01]  /*0980*/  S2UR UR4, SR_CgaCtaId ;  /* 0x00000000000479c3 */ /* 0x000e620000008800 */
[----:B------:R-:W-:Y:S02]  /*0990*/  UMOV UR42, 0x400 ;  /* 0x00000400002a7882 */ /* 0x000fe40000000000 */
[----:B-1----:R-:W-:-:S03]  /*09a0*/  ULEA UR42, UR4, UR42, 0x18 ;  /* 0x0000002a042a7291 */ /* 0x002fc6000f8ec03f */
[----:B------:R-:W-:Y:S01]  /*09b0*/  ULDC UR4, c[0x0][0xc3c] ;  /* 0x00030f0000047ab9 */ /* 0x000fe20000000800 */
[----:B0-----:R-:W-:-:S04]  /*09c0*/  LOP3.LUT R0, R2, 0xffffff80, RZ, 0xc0, !PT ;  /* 0xffffff8002007812 */ /* 0x001fc800078ec0ff */
[----:B------:R-:W-:-:S13]  /*09d0*/  ISETP.NE.AND P0, PT, R0, 0x80, PT ;  /* 0x000000800000780c */ /* 0x000fda0003f05270 */
[----:B------:R-:W-:Y:S06]  /*09e0*/  @!P0 BAR.ARV 0x8, 0x100 ;  /* 0x0204000000008b1d */ /* 0x000fec0000002000 */
[----:B------:R-:W-:-:S13]  /*09f0*/  ISETP.GE.U32.AND P0, PT, R2, 0x100, PT ;  /* 0x000001000200780c */ /* 0x000fda0003f06070 */
[----:B------:R-:W-:Y:S08]  /*0a00*/  @P0 BAR.ARV 0xf, 0x100 ;  /* 0x03c4000000000b1d */ /* 0x000ff00000002000 */
[----:B------:R-:W-:Y:S06]  /*0a10*/  BAR.SYNC.DEFER_BLOCKING 0x5, 0x180 ;  /* 0x0146000000007b1d */ /* 0x000fec0000010000 */
[----:B------:R-:W0:Y:S02]  /*0a20*/  LDS.128 R16, [UR42+0x28cd0] ;  /* 0x028cd02aff107984 */ /* 0x000e240008000c00 */
[----:B------:R-:W-:Y:S06]  /*0a30*/  BAR.ARV 0x4, 0x180 ;  /* 0x0106000000007b1d */ /* 0x000fec0000002000 */
[----:B0-----:R-:W-:-:S13]  /*0a40*/  ISETP.GE.AND P0, PT, R19, UR4, PT ;  /* 0x0000000413007c0c */ /* 0x001fda000bf06270 */
[----:B------:R-:W-:Y:S05]  /*0a50*/  @P0 EXIT ;  /* 0x000000000000094d */ /* 0x000fea0003800000 */
[----:B------:R-:W-:Y:S01]  /*0a60*/  VIADD R197, R2, 0xffffff80 ;  /* 0xffffff8002c57836 */ /* 0x000fe20000000000 */
[----:B------:R-:W-:Y:S01]  /*0a70*/  R2UR UR5, R17 ;  /* 0x00000000110572ca */ /* 0x000fe200000e0000 */
[----:B------:R-:W-:Y:S01]  /*0a80*/  IMAD.MOV.U32 R23, RZ, RZ, 0x20 ;  /* 0x00000020ff177424 */ /* 0x000fe200078e00ff */
[----:B------:R-:W-:Y:S01]  /*0a90*/  R2UR UR6, R18 ;  /* 0x00000000120672ca */ /* 0x000fe200000e0000 */
        /* <DEDUP_REMOVED lines=8> */
[----:B------:R-:W-:Y:S02]  /*0b20*/  LEA.HI R7, R0, R197, RZ, 0x2 ;  /* 0x000000c500077211 */ /* 0x000fe400078f10ff */
[----:B------:R-:W-:Y:S02]  /*0b30*/  LEA.HI R4, R2, R3, RZ, 0x1 ;  /* 0x0000000302047211 */ /* 0x000fe400078f08ff */
[--C-:B------:R-:W-:Y:S02]  /*0b40*/  SHF.R.S32.HI R11, RZ, 0x5, R5.reuse ;  /* 0x00000005ff0b7819 */ /* 0x100fe40000011405 */
[----:B------:R-:W-:Y:S02]  /*0b50*/  LOP3.LUT R4, R4, 0x1ffffffe, RZ, 0xc0, !PT ;  /* 0x1ffffffe04047812 */ /* 0x000fe400078ec0ff */
[----:B------:R-:W-:-:S02]  /*0b60*/  SHF.R.S32.HI R6, RZ, 0x1f, R5 ;  /* 0x0000001fff067819 */ /* 0x000fc40000011405 */
[----:B------:R-:W-:Y:S01]  /*0b70*/  LOP3.LUT R8, R7, 0xfffffffc, RZ, 0xc0, !PT ;  /* 0xfffffffc07087812 */ /* 0x000fe200078ec0ff */
[----:B------:R-:W-:Y:S01]  /*0b80*/  IMAD.IADD R9, R3, 0x1, -R4 ;  /* 0x0000000103097824 */ /* 0x000fe200078e0a04 */
[----:B------:R-:W-:Y:S02]  /*0b90*/  LOP3.LUT R4, R2, 0xfffffff0, RZ, 0xc0, !PT ;  /* 0xfffffff002047812 */ /* 0x000fe400078ec0ff */
[----:B------:R-:W-:Y:S01]  /*0ba0*/  LEA.HI R3, R0, R197, RZ, 0x7 ;  /* 0x000000c500037211 */ /* 0x000fe200078f38ff */
[C---:B------:R-:W-:Y:S01]  /*0bb0*/  IMAD.IADD R10, R197.reuse, 0x1, -R8 ;  /* 0x00000001c50a7824 */ /* 0x040fe200078e0a08 */
[----:B------:R-:W-:Y:S01]  /*0bc0*/  LEA.HI R6, R6, R11, RZ, 0x2 ;  /* 0x0000000b06067211 */ /* 0x000fe200078f10ff */
[----:B------:R-:W-:Y:S01]  /*0bd0*/  IMAD.IADD R7, R197, 0x1, -R4 ;  /* 0x00000001c5077824 */ /* 0x000fe200078e0a04 */
[----:B------:R-:W-:Y:S01]  /*0be0*/  LOP3.LUT R2, R3, 0xffffff80, RZ, 0xc0, !PT ;  /* 0xffffff8003027812 */ /* 0x000fe200078ec0ff */
[----:B------:R-:W-:Y:S01]  /*0bf0*/  IMAD.SHL.U32 R9, R9, 0x8, RZ ;  /* 0x0000000809097824 */ /* 0x000fe200078e00ff */
[----:B------:R-:W-:-:S02]  /*0c00*/  SHF.R.S32.HI R192, RZ, 0x7, R3 ;  /* 0x00000007ffc07819 */ /* 0x000fc40000011403 */
[--C-:B------:R-:W-:Y:S01]  /*0c10*/  SHF.R.S32.HI R4, RZ, 0x1f, R7.reuse ;  /* 0x0000001fff047819 */ /* 0x100fe20000011407 */
[----:B------:R-:W-:Y:S01]  /*0c20*/  IMAD.IADD R2, R197, 0x1, -R2 ;  /* 0x00000001c5027824 */ /* 0x000fe200078e0a02 */
[----:B------:R-:W-:Y:S01]  /*0c30*/  LOP3.LUT R6, R6, 0x3ffffc, RZ, 0xc0, !PT ;  /* 0x003ffffc06067812 */ /* 0x000fe200078ec0ff */
[----:B------:R-:W-:Y:S01]  /*0c40*/  IMAD R15, R192, 0x100, R7 ;  /* 0x00000100c00f7824 */ /* 0x000fe200078e0207 */
[----:B------:R-:W-:Y:S02]  /*0c50*/  LEA.HI R12, R10, R10, RZ, 0x1 ;  /* 0x0000000a0a0c7211 */ /* 0x000fe400078f08ff */
[----:B------:R-:W-:Y:S01]  /*0c60*/  LEA.HI R8, R4, R7, RZ, 0x3 ;  /* 0x0000000704087211 */ /* 0x000fe200078f18ff */
[----:B------:R-:W-:Y:S01]  /*0c70*/  IMAD.IADD R4, R11, 0x1, -R6 ;  /* 0x000000010b047824 */ /* 0x000fe200078e0a06 */
[----:B------:R-:W-:Y:S02]  /*0c80*/  SHF.R.S32.HI R5, RZ, 0x1f, R2 ;  /* 0x0000001fff057819 */ /* 0x000fe40000011402 */
[----:B------:R-:W-:Y:S01]  /*0c90*/  LOP3.LUT R13, R12, 0x1ffffffe, RZ, 0xc0, !PT ;  /* 0x1ffffffe0c0d7812 */ /* 0x000fe200078ec0ff */
[----:B------:R-:W-:Y:S01]  /*0ca0*/  IMAD R196, R4, 0x10, R15 ;  /* 0x0000001004c47824 */ /* 0x000fe200078e020f */
[----:B------:R-:W-:-:S02]  /*0cb0*/  LEA.HI R4, R5, R2, RZ, 0x2 ;  /* 0x0000000205047211 */ /* 0x000fc400078f10ff */
[----:B------:R-:W-:Y:S01]  /*0cc0*/  LOP3.LUT R6, R8, 0xfffffff8, RZ, 0xc0, !PT ;  /* 0xfffffff808067812 */ /* 0x000fe200078ec0ff */
[----:B------:R-:W-:Y:S01]  /*0cd0*/  IMAD.IADD R195, R10, 0x1, -R13 ;  /* 0x000000010ac37824 */ /* 0x000fe200078e0a0d */
[----:B------:R-:W-:Y:S01]  /*0ce0*/  LOP3.LUT R13, R4, 0x7ffffffc, RZ, 0xc0, !PT ;  /* 0x7ffffffc040d7812 */ /* 0x000fe200078ec0ff */
[----:B------:R-:W-:Y:S01]  /*0cf0*/  IMAD.SHL.U32 R8, R8, 0x40, RZ ;  /* 0x0000004008087824 */ /* 0x000fe200078e00ff */
[----:B------:R-:W-:Y:S01]  /*0d00*/  LEA.HI R0, R0, R197, RZ, 0x3 ;  /* 0x000000c500007211 */ /* 0x000fe200078f18ff */
[----:B------:R-:W-:Y:S01]  /*0d10*/  IMAD.IADD R7, R7, 0x1, -R6 ;  /* 0x0000000107077824 */ /* 0x000fe200078e0a06 */
[----:B------:R-:W-:Y:S01]  /*0d20*/  LEA.HI R6, R5, R2, RZ, 0x5 ;  /* 0x0000000205067211 */ /* 0x000fe200078f28ff */
[----:B------:R-:W-:Y:S01]  /*0d30*/  IMAD.IADD R13, R2, 0x1, -R13 ;  /* 0x00000001020d7824 */ /* 0x000fe200078e0a0d */
[----:B------:R-:W-:Y:S01]  /*0d40*/  LOP3.LUT R8, R8, 0x7ffffe00, RZ, 0xc0, !PT ;  /* 0x7ffffe0008087812 */ /* 0x000fe200078ec0ff */
[----:B------:R-:W-:Y:S01]  /*0d50*/  IMAD.SHL.U32 R2, R7, 0x40, RZ ;  /* 0x0000004007027824 */ /* 0x000fe200078e00ff */
[--C-:B------:R-:W-:Y:S01]  /*0d60*/  SHF.R.S32.HI R5, RZ, 0x2, R4.reuse ;  /* 0x00000002ff057819 */ /* 0x100fe20000011404 */
[----:B------:R-:W-:Y:S01]  /*0d70*/  IMAD.U32 R196, R196, 0x40, R9 ;  /* 0x00000040c4c47824 */ /* 0x000fe200078e0009 */
[----:B------:R-:W-:Y:S01]  /*0d80*/  SHF.R.S32.HI R4, RZ, 0x1f, R4 ;  /* 0x0000001fff047819 */ /* 0x000fe20000011404 */
[----:B------:R-:W-:Y:S01]  /*0d90*/  IMAD R8, R11, 0x400, R8 ;  /* 0x000004000b087824 */ /* 0x000fe200078e0208 */
[----:B------:R-:W-:Y:S01]  /*0da0*/  LOP3.LUT R2, R2, 0x1c0, RZ, 0xc0, !PT ;  /* 0x000001c002027812 */ /* 0x000fe200078ec0ff */
[----:B------:R-:W-:Y:S01]  /*0db0*/  IMAD.SHL.U32 R17, R13, 0x2, RZ ;  /* 0x000000020d117824 */ /* 0x000fe200078e00ff */
[----:B------:R-:W-:-:S02]  /*0dc0*/  LOP3.LUT R190, R0, 0xfffffff8, RZ, 0xc0, !PT ;  /* 0xfffffff800be7812 */ /* 0x000fc400078ec0ff */
[----:B------:R-:W-:Y:S02]  /*0dd0*/  LOP3.LUT R9, R2, 0x8, R9, 0xf8, !PT ;  /* 0x0000000802097812 */ /* 0x000fe400078ef809 */
[----:B------:R-:W-:Y:S01]  /*0de0*/  SHF.R.U32.HI R2, RZ, 0x3, R2 ;  /* 0x00000003ff027819 */ /* 0x000fe20000011602 */
[----:B------:R-:W-:Y:S01]  /*0df0*/  IMAD.IADD R190, R197, 0x1, -R190 ;  /* 0x00000001c5be7824 */ /* 0x000fe200078e0abe */
[----:B------:R-:W-:Y:S02]  /*0e00*/  LEA.HI R4, R4, R5, RZ, 0x3 ;  /* 0x0000000504047211 */ /* 0x000fe400078f18ff */
[----:B------:R-:W-:Y:S01]  /*0e10*/  LOP3.LUT R9, R9, R2, RZ, 0x3c, !PT ;  /* 0x0000000209097212 */ /* 0x000fe200078e3cff */
[----:B------:R-:W-:Y:S01]  /*0e20*/  IMAD.SHL.U32 R2, R190, 0x8, RZ ;  /* 0x00000008be027824 */ /* 0x000fe200078e00ff */
[----:B------:R-:W-:Y:S01]  /*0e30*/  R2P PR, R7, 0x6 ;  /* 0x0000000607007804 */ /* 0x000fe20000000000 */
[----:B------:R-:W-:Y:S01]  /*0e40*/  IMAD.MOV.U32 R7, RZ, RZ, R19 ;  /* 0x000000ffff077224 */ /* 0x000fe200078e0013 */
[----:B------:R-:W-:Y:S01]  /*0e50*/  LOP3.LUT R4, R4, 0xfffffff8, RZ, 0xc0, !PT ;  /* 0xfffffff804047812 */ /* 0x000fe200078ec0ff */
[----:B------:R-:W-:Y:S01]  /*0e60*/  IMAD.IADD R8, R8, 0x1, R9 ;  /* 0x0000000108087824 */ /* 0x000fe200078e0209 */
[----:B------:R-:W-:Y:S01]  /*0e70*/  LEA.HI R3, R3, R192, RZ, 0x1 ;  /* 0x000000c003037211 */ /* 0x000fe200078f08ff */
[----:B------:R-:W-:Y:S01]  /*0e80*/  VIADD R189, R2, 0x40 ;  /* 0x0000004002bd7836 */ /* 0x000fe20000000000 */
[----:B------:R-:W-:Y:S01]  /*0e90*/  SHF.R.S32.HI R6, RZ, 0x5, R6 ;  /* 0x00000005ff067819 */ /* 0x000fe20000011406 */
[----:B------:R-:W-:Y:S01]  /*0ea0*/  IMAD.IADD R5, R5, 0x1, -R4 ;  /* 0x0000000105057824 */ /* 0x000fe200078e0a04 */
[----:B------:R-:W-:Y:S01]  /*0eb0*/  LEA R19, R8, UR42, 0x1 ;  /* 0x0000002a08137c11 */ /* 0x000fe2000f8e08ff */
[C---:B------:R-:W-:Y:S01]  /*0ec0*/  VIADD R188, R2.reuse, 0x80 ;  /* 0x0000008002bc7836 */ /* 0x040fe20000000000 */
[----:B------:R-:W-:Y:S01]  /*0ed0*/  LOP3.LUT R3, R3, 0xfffffe, RZ, 0xc0, !PT ;  /* 0x00fffffe03037812 */ /* 0x000fe200078ec0ff */
[C---:B------:R-:W-:Y:S01]  /*0ee0*/  VIADD R187, R2.reuse, 0xc0 ;  /* 0x000000c002bb7836 */ /* 0x040fe20000000000 */
[----:B------:R-:W-:Y:S01]  /*0ef0*/  SEL R23, R23, 0xffffffe0, !P1 ;  /* 0xffffffe017177807 */ /* 0x000fe20004800000 */
[C---:B------:R-:W-:Y:S01]  /*0f00*/  VIADD R184, R19.reuse, 0x26800 ;  /* 0x0002680013b87836 */ /* 0x040fe20000000000 */
[----:B------:R-:W-:Y:S01]  /*0f10*/  SHF.R.S32.HI R191, RZ, 0x3, R0 ;  /* 0x00000003ffbf7819 */ /* 0x000fe20000011400 */
[C---:B------:R-:W-:Y:S01]  /*0f20*/  VIADD R186, R2.reuse, 0x100 ;  /* 0x0000010002ba7836 */ /* 0x040fe20000000000 */
[----:B------:R-:W-:Y:S01]  /*0f30*/  SHF.R.S32.HI R204, RZ, 0x1f, R189 ;  /* 0x0000001fffcc7819 */ /* 0x000fe200000114bd */
[C---:B------:R-:W-:Y:S01]  /*0f40*/  VIADD R185, R2.reuse, 0x140 ;  /* 0x0000014002b97836 */ /* 0x040fe20000000000 */
[----:B------:R-:W-:Y:S01]  /*0f50*/  SHF.R.S32.HI R203, RZ, 0x1f, R188 ;  /* 0x0000001fffcb7819 */ /* 0x000fe200000114bc */
[C---:B------:R-:W-:Y:S01]  /*0f60*/  VIADD R194, R2.reuse, 0x180 ;  /* 0x0000018002c27836 */ /* 0x040fe20000000000 */
[----:B------:R-:W-:Y:S01]  /*0f70*/  SHF.R.S32.HI R202, RZ, 0x1f, R187 ;  /* 0x0000001fffca7819 */ /* 0x000fe200000114bb */
[----:B------:R-:W-:Y:S01]  /*0f80*/  VIADD R193, R2, 0x1c0 ;  /* 0x000001c002c17836 */ /* 0x000fe20000000000 */
[----:B------:R-:W-:Y:S01]  /*0f90*/  SHF.R.S32.HI R201, RZ, 0x1f, R186 ;  /* 0x0000001fffc97819 */ /* 0x000fe200000114ba */
[----:B------:R-:W-:Y:S01]  /*0fa0*/  VIADD R22, R19, 0x26840 ;  /* 0x0002684013167836 */ /* 0x000fe20000000000 */
[----:B------:R-:W-:Y:S01]  /*0fb0*/  SHF.R.S32.HI R200, RZ, 0x1f, R185 ;  /* 0x0000001fffc87819 */ /* 0x000fe200000114b9 */
[----:B------:R-:W-:Y:S01]  /*0fc0*/  IMAD R16, R6, 0x10, R5 ;  /* 0x0000001006107824 */ /* 0x000fe200078e0205 */
[----:B------:R-:W-:Y:S01]  /*0fd0*/  SHF.R.S32.HI R199, RZ, 0x1f, R194 ;  /* 0x0000001fffc77819 */ /* 0x000fe200000114c2 */
[----:B------:R-:W-:Y:S01]  /*0fe0*/  IMAD.IADD R3, R192, 0x1, -R3 ;  /* 0x00000001c0037824 */ /* 0x000fe200078e0a03 */
[----:B------:R-:W-:Y:S01]  /*0ff0*/  SHF.R.S32.HI R198, RZ, 0x1f, R193 ;  /* 0x0000001fffc67819 */ /* 0x000fe200000114c1 */
[----:B------:R-:W-:-:S02]  /*1000*/  @P2 VIADD R22, R184, 0xffffffc0 ;  /* 0xffffffc0b8162836 */ /* 0x000fc40000000000 */
[----:B------:R-:W-:Y:S02]  /*1010*/  IMAD.IADD R184, R184, 0x1, R23 ;  /* 0x00000001b8b87824 */ /* 0x000fe400078e0217 */
[----:B------:R-:W-:Y:S02]  /*1020*/  IMAD.SHL.U32 R18, R3, 0x100, RZ ;  /* 0x0000010003127824 */ /* 0x000fe400078e00ff */
[----:B------:R-:W-:Y:S02]  /*1030*/  IMAD R195, R195, 0x8, R16 ;  /* 0x00000008c3c37824 */ /* 0x000fe400078e0210 */
[----:B------:R-:W-:-:S07]  /*1040*/  IMAD.IADD R23, R23, 0x1, R22 ;  /* 0x0000000117177824 */ /* 0x000fce00078e0216 */
.L_x_3638:
[----:B012---:R-:W0:Y:S01]  /*1050*/  LDC.64 R4, c[0x0][0xc88] ;  /* 0x00032200ff047b82 */ /* 0x007e220000000a00 */
[----:B------:R-:W-:Y:S01]  /*1060*/  ULDC.64 UR8, c[0x0][0xa28] ;  /* 0x00028a0000087ab9 */ /* 0x000fe20000000a00 */
[----:B------:R-:W-:Y:S01]  /*1070*/  ULDC.64 UR10, c[0x0][0x418] ;  /* 0x00010600000a7ab9 */ /* 0x000fe20000000a00 */
[----:B------:R-:W-:Y:S01]  /*1080*/  IMAD.MOV.U32 R3, RZ, RZ, RZ ;  /* 0x000000ffff037224 */ /* 0x000fe200078e00ff */
[----:B------:R-:W-:Y:S01]  /*1090*/  ULDC UR4, c[0x0][0x424] ;  /* 0x0001090000047ab9 */ /* 0x000fe20000000800 */
[----:B------:R-:W-:Y:S01]  /*10a0*/  ULDC UR7, c[0x0][0x2f0] ;  /* 0x0000bc0000077ab9 */ /* 0x000fe20000000800 */
[----:B0-----:R-:W-:-:S06]  /*10b0*/  IMAD.WIDE R4, R7, 0x4, R4 ;  /* 0x0000000407047825 */ /* 0x001fcc00078e0204 */
[----:B------:R-:W2:Y:S01]  /*10c0*/  LDG.E R4, desc[UR40][R4.64] ;  /* 0x0000002804047981 */ /* 0x000ea2000c1e1900 */
[----:B------:R-:W-:-:S04]  /*10d0*/  UISETP.NE.U32.AND UP0, UPT, UR8, URZ, UPT ;  /* 0x0000003f0800728c */ /* 0x000fc8000bf05070 */
[----:B------:R-:W-:-:S06]  /*10e0*/  UISETP.NE.AND.EX UP0, UPT, UR9, URZ, UPT, UP0 ;  /* 0x0000003f0900728c */ /* 0x000fcc000bf05300 */
[----:B------:R-:W-:Y:S02]  /*10f0*/  PLOP3.LUT P0, PT, PT, PT, UP0, 0x80, 0x0 ;  /* 0x000000000000781c */ /* 0x000fe40003f0f008 */
[----:B--2---:R-:W-:-:S13]  /*1100*/  R2UR UR43, R4 ;  /* 0x00000000042b72ca */ /* 0x004fda00000e0000 */
[----:B------:R-:W-:Y:S02]  /*1110*/  USHF.R.S32.HI UR44, URZ, 0x1f, UR43 ;  /* 0x0000001f3f2c7899 */ /* 0x000fe4000801142b */
[----:B------:R-:W-:-:S04]  /*1120*/  @UP0 ULEA UR8, UP1, UR43, UR8, 0x2 ;  /* 0x000000082b080291 */ /* 0x000fc8000f82103f */
[----:B------:R-:W-:Y:S02]  /*1130*/  @UP0 ULEA.HI.X UR9, UR43, UR9, UR44, 0x2, UP1 ;  /* 0x000000092b090291 */ /* 0x000fe400088f142c */
[----:B------:R-:W-:-:S04]  /*1140*/  IMAD.U32 R6, RZ, RZ, UR8 ;  /* 0x00000008ff067e24 */ /* 0x000fc8000f8e00ff */
[----:B------:R-:W-:Y:S01]  /*1150*/  IMAD.U32 R7, RZ, RZ, UR9 ;  /* 0x00000009ff077e24 */ /* 0x000fe2000f8e00ff */
[----:B------:R-:W-:Y:S02]  /*1160*/  ULDC.64 UR8, c[0x0][0xa20] ;  /* 0x0002880000087ab9 */ /* 0x000fe40000000a00 */
[----:B------:R-:W-:Y:S02]  /*1170*/  UISETP.NE.U32.AND UP0, UPT, UR8, URZ, UPT ;  /* 0x0000003f0800728c */ /* 0x000fe4000bf05070 */
[----:B------:R-:W-:Y:S01]  /*1180*/  UISETP.NE.U32.AND UP1, UPT, UR10, URZ, UPT ;  /* 0x0000003f0a00728c */ /* 0x000fe2000bf25070 */
[----:B------:R0:W5:Y:S01]  /*1190*/  @P0 LDG.E R3, desc[UR40][R6.64] ;  /* 0x0000002806030981 */ /* 0x000162000c1e1900 */
[----:B------:R-:W-:Y:S02]  /*11a0*/  UISETP.NE.AND.EX UP0, UPT, UR9, URZ, UPT, UP0 ;  /* 0x0000003f0900728c */ /* 0x000fe4000bf05300 */
[----:B------:R-:W-:-:S04]  /*11b0*/  UISETP.NE.AND.EX UP1, UPT, UR11, URZ, UPT, UP1 ;  /* 0x0000003f0b00728c */ /* 0x000fc8000bf25310 */
[----:B------:R-:W-:Y:S01]  /*11c0*/  USEL UR4, UR4, 0x1, UP1 ;  /* 0x0000000104047887 */ /* 0x000fe20008800000 */
[----:B------:R-:W-:-:S03]  /*11d0*/  PLOP3.LUT P0, PT, PT, PT, UP0, 0x80, 0x0 ;  /* 0x000000000000781c */ /* 0x000fc60003f0f008 */
[----:B------:R-:W-:Y:S02]  /*11e0*/  UIMAD UR4, UR4, UR7, URZ ;  /* 0x00000007040472a4 */ /* 0x000fe4000f8e023f */
[----:B------:R-:W-:-:S04]  /*11f0*/  @UP0 ULEA UR8, UP1, UR43, UR8, 0x2 ;  /* 0x000000082b080291 */ /* 0x000fc8000f82103f */
[----:B------:R-:W-:Y:S01]  /*1200*/  @UP0 ULEA.HI.X UR9, UR43, UR9, UR44, 0x2, UP1 ;  /* 0x000000092b090291 */ /* 0x000fe200088f142c */
[----:B------:R-:W-:Y:S02]  /*1210*/  IMAD.U32 R152, RZ, RZ, UR4 ;  /* 0x00000004ff987e24 */ /* 0x000fe4000f8e00ff */
[----:B------:R-:W-:-:S03]  /*1220*/  IMAD.U32 R4, RZ, RZ, UR8 ;  /* 0x00000008ff047e24 */ /* 0x000fc6000f8e00ff */
[----:B------:R-:W-:-:S05]  /*1230*/  IMAD.U32 R5, RZ, RZ, UR9 ;  /* 0x00000009ff057e24 */ /* 0x000fca000f8e00ff */
[----:B------:R0:W5:Y:S01]  /*1240*/  @P0 LDG.E R152, desc[UR40][R4.64] ;  /* 0x0000002804980981 */ /* 0x000162000c1e1900 */
[----:B------:R-:W-:Y:S01]  /*1250*/  UMOV UR45, UR5 ;  /* 0x00000005002d7c82 */ /* 0x000fe20008000000 */
[----:B------:R-:W-:Y:S01]  /*1260*/  UMOV UR46, UR6 ;  /* 0x00000006002e7c82 */ /* 0x000fe20008000000 */
[----:B---34-:R-:W-:Y:S05]  /*1270*/  @P0 BRA `(.L_x_3595) ;  /* 0x00000000002c0947 */ /* 0x018fea0003800000 */
[----:B------:R-:W-:Y:S02]  /*1280*/  ULDC.64 UR4, c[0x0][0xa08] ;  /* 0x0002820000047ab9 */ /* 0x000fe40000000a00 */
[----:B------:R-:W-:-:S04]  /*1290*/  ISETP.NE.U32.AND P0, PT, RZ, UR4, PT ;  /* 0x00000004ff007c0c */ /* 0x000fc8000bf05070 */
[----:B------:R-:W-:-:S13]  /*12a0*/  ISETP.NE.AND.EX P0, PT, RZ, UR5, PT, P0 ;  /* 0x00000005ff007c0c */ /* 0x000fda000bf05300 */
[----:B------:R-:W-:Y:S05]  /*12b0*/  @!P0 BRA `(.L_x_3595) ;  /* 0x00000000001c8947 */ /* 0x000fea0003800000 */
[----:B------:R-:W-:Y:S02]  /*12c0*/  ULDC.64 UR4, c[0x0][0xa08] ;  /* 0x0002820000047ab9 */ /* 0x000fe40000000a00 */
[----:B------:R-:W-:-:S06]  /*12d0*/  UIMAD.WIDE UR4, UR43, 0x4, UR4 ;  /* 0x000000042b0478a5 */ /* 0x000fcc000f8e0204 */
[----:B0-----:R-:W-:Y:S02]  /*12e0*/  IMAD.U32 R4, RZ, RZ, UR4 ;  /* 0x00000004ff047e24 */ /* 0x001fe4000f8e00ff */
[----:B------:R-:W-:-:S05]  /*12f0*/  IMAD.U32 R5, RZ, RZ, UR5 ;  /* 0x00000005ff057e24 */ /* 0x000fca000f8e00ff */
[----:B-----5:R-:W2:Y:S04]  /*1300*/  LDG.E R152, desc[UR40][R4.64] ;  /* 0x0000002804987981 */ /* 0x020ea8000c1e1900 */
[----:B------:R-:W2:Y:S02]  /*1310*/  LDG.E R7, desc[UR40][R4.64+0x4] ;  /* 0x0000042804077981 */ /* 0x000ea4000c1e1900 */
[----:B--2---:R-:W-:-:S07]  /*1320*/  IMAD.IADD R152, R7, 0x1, -R152 ;  /* 0x0000000107987824 */ /* 0x004fce00078e0a98 */
.L_x_3595:
[----:B------:R-:W-:Y:S01]  /*1330*/  UISETP.NE.AND UP0, UPT, UR48, 0x1, UPT ;  /* 0x000000013000788c */ /* 0x000fe2000bf05270 */
[----:B-----5:R-:W-:Y:S01]  /*1340*/  IMAD.IADD R152, R152, 0x1, -R3 ;  /* 0x0000000198987824 */ /* 0x020fe200078e0a03 */
[----:B------:R-:W-:Y:S01]  /*1350*/  CS2R R20, SRZ ;  /* 0x0000000000147805 */ /* 0x000fe2000001ff00 */
[----:B------:R-:W-:Y:S01]  /*1360*/  IMAD.MOV.U32 R0, RZ, RZ, RZ ;  /* 0x000000ffff007224 */ /* 0x000fe200078e00ff */
[----:B------:R-:W-:Y:S01]  /*1370*/  CS2R R150, SRZ ;  /* 0x0000000000967805 */ /* 0x000fe2000001ff00 */
[----:B------:R-:W-:Y:S01]  /*1380*/  VIADD R3, R152, 0x3f ;  /* 0x0000003f98037836 */ /* 0x000fe20000000000 */
[----:B------:R-:W-:Y:S02]  /*1390*/  PLOP3.LUT P0, PT, PT, PT, UP0, 0x80, 0x0 ;  /* 0x000000000000781c */ /* 0x000fe40003f0f008 */
[----:B------:R-:W-:Y:S02]  /*13a0*/  CS2R R148, SRZ ;  /* 0x0000000000947805 */ /* 0x000fe4000001ff00 */
[----:B------:R-:W-:-:S02]  /*13b0*/  CS2R R146, SRZ ;  /* 0x0000000000927805 */ /* 0x000fc4000001ff00 */
[----:B------:R-:W-:Y:S02]  /*13c0*/  CS2R R144, SRZ ;  /* 0x0000000000907805 */ /* 0x000fe4000001ff00 */
[----:B0-----:R-:W-:Y:S02]  /*13d0*/  SHF.R.S32.HI R4, RZ, 0x1f, R3 ;  /* 0x0000001fff047819 */ /* 0x001fe40000011403 */
[----:B------:R-:W-:Y:S02]  /*13e0*/  CS2R R142, SRZ ;  /* 0x00000000008e7805 */ /* 0x000fe4000001ff00 */
[----:B------:R-:W-:Y:S02]  /*13f0*/  CS2R R140, SRZ ;  /* 0x00000000008c7805 */ /* 0x000fe4000001ff00 */
[----:B------:R-:W-:Y:S02]  /*1400*/  CS2R R138, SRZ ;  /* 0x00000000008a7805 */ /* 0x000fe4000001ff00 */
[----:B------:R-:W-:-:S02]  /*1410*/  LEA.HI R4, R4, R3, RZ, 0x6 ;  /* 0x0000000304047211 */ /* 0x000fc400078f30ff */
        /* <DEDUP_REMOVED lines=52> */
[----:B------:R-:W-:Y:S01]  /*1760*/  IMAD.MOV.U32 R153, RZ, RZ, RZ ;  /* 0x000000ffff997224 */ /* 0x000fe200078e00ff */
[----:B------:R-:W-:Y:S02]  /*1770*/  CS2R R34, SRZ ;  /* 0x0000000000227805 */ /* 0x000fe4000001ff00 */
[----:B------:R-:W-:Y:S01]  /*1780*/  CS2R R10, SRZ ;  /* 0x00000000000a7805 */ /* 0x000fe2000001ff00 */
[----:B------:R-:W-:Y:S01]  /*1790*/  IMAD.MOV.U32 R24, RZ, RZ, RZ ;  /* 0x000000ffff187224 */ /* 0x000fe200078e00ff */
[----:B------:R-:W-:Y:S01]  /*17a0*/  CS2R R8, SRZ ;  /* 0x0000000000087805 */ /* 0x000fe2000001ff00 */
[----:B------:R-:W-:Y:S01]  /*17b0*/  IMAD.MOV.U32 R172, RZ, RZ, RZ ;  /* 0x000000ffffac7224 */ /* 0x000fe200078e00ff */
[----:B------:R-:W-:Y:S01]  /*17c0*/  SHF.R.S32.HI R173, RZ, 0x6, R4 ;  /* 0x00000006ffad7819 */ /* 0x000fe20000011404 */
[----:B------:R-:W-:Y:S06]  /*17d0*/  @!P0 BRA `(.L_x_3596) ;  /* 0x0000001800508947 */ /* 0x000fec0003800000 */
[----:B------:R-:W-:Y:S02]  /*17e0*/  ISETP.GE.AND P1, PT, R152, 0x1, PT ;  /* 0x000000019800780c */ /* 0x000fe40003f26270 */
[----:B------:R-:W-:-:S11]  /*17f0*/  PLOP3.LUT P0, PT, PT, PT, PT, 0x80, 0x0 ;  /* 0x000000000000781c */ /* 0x000fd60003f0f070 */
[----:B------:R-:W-:Y:S05]  /*1800*/  @!P1 BRA `(.L_x_3597) ;  /* 0x0000005800c49947 */ /* 0x000fea0003800000 */
        /* <DEDUP_REMOVED lines=14> */
.L_x_3598:
[----:B------:R-:W-:Y:S01]  /*18f0*/  ULEA UR16, UR39, UR42, 0x3 ;  /* 0x0000002a27107291 */ /* 0x000fe2000f8e183f */
[----:B------:R-:W-:-:S05]  /*1900*/  IMAD.U32 R0, RZ, RZ, UR38 ;  /* 0x00000026ff007e24 */ /* 0x000fca000f8e00ff */
[----:B------:R-:W-:-:S04]  /*1910*/  SHF.L.U32 R0, R0, 0x1f, RZ ;  /* 0x0000001f00007819 */ /* 0x000fc800000006ff */
[----:B------:R-:W0:Y:S02]  /*1920*/  SYNCS.PHASECHK.TRANS64.TRYWAIT P0, [UR16+0x28c50], R0 ;  /* 0x028c5000ff0075a7 */ /* 0x000e240008000150 */
[----:B0-----:R-:W-:Y:S05]  /*1930*/  @!P0 BRA `(.L_x_3599) ;  /* 0x000000f400a88947 */ /* 0x001fea0003800000 */
.L_x_3779:
        /* <DEDUP_REMOVED lines=18> */
[----:B------:R-:W-:-:S06]  /*1a60*/  WARPGROUP.ARRIVE ;  /* 0x00000000000079c5 */ /* 0x000fcc0000000000 */
        /* <DEDUP_REMOVED lines=25> */
[----:B------:R-:W-:-:S13]  /*1c00*/  ISETP.GE.AND P0, PT, R152, 0x41, PT ;  /* 0x000000419800780c */ /* 0x000fda0003f06270 */
[----:B0-----:R-:W-:Y:S05]  /*1c10*/  @!P0 BRA `(.L_x_3600) ;  /* 0x0000000c00008947 */ /* 0x001fea0003800000 */
[----:B------:R-:W-:-:S07]  /*1c20*/  VIADD R173, R173, 0xfffffffe ;  /* 0xfffffffeadad7836 */ /* 0x000fce0000000000 */
.L_x_3605:
[----:B------:R-:W-:Y:S01]  /*1c30*/  BAR.SYNC.DEFER_BLOCKING 0xe, 0x100 ;  /* 0x0384000000007b1d */ /* 0x000fe20000010000 */
[----:B------:R-:W-:Y:S01]  /*1c40*/  IMAD.U32 R3, RZ, RZ, UR39 ;  /* 0x00000027ff037e24 */ /* 0x000fe2000f8e00ff */
[----:B------:R-:W-:Y:S01]  /*1c50*/  UISETP.NE.AND UP1, UPT, UR47, 0x3, UPT ;  /* 0x000000032f00788c */ /* 0x000fe2000bf25270 */
[----:B------:R-:W-:Y:S01]  /*1c60*/  ISETP.GT.AND P1, PT, R173, RZ, PT ;  /* 0x000000ffad00720c */ /* 0x000fe20003f24270 */
[----:B------:R-:W-:Y:S01]  /*1c70*/  UIADD3 UR39, UR39, 0x1, URZ ;  /* 0x0000000127277890 */ /* 0x000fe2000fffe03f */
[----:B0-----:R-:W-:Y:S02]  /*1c80*/  IMAD R0, R3, 0x40, R16 ;  /* 0x0000004003007824 */ /* 0x001fe400078e0210 */
        /* <DEDUP_REMOVED lines=139> */
.L_x_3601:
[----:B------:R-:W-:Y:S01]  /*2540*/  ULEA UR6, UR39, UR42, 0x3 ;  /* 0x0000002a27067291 */ /* 0x000fe2000f8e183f */
[----:B------:R-:W-:-:S05]  /*2550*/  IMAD.U32 R0, RZ, RZ, UR38 ;  /* 0x00000026ff007e24 */ /* 0x000fca000f8e00ff */
[----:B------:R-:W-:-:S04]  /*2560*/  SHF.L.U32 R0, R0, 0x1f, RZ ;  /* 0x0000001f00007819 */ /* 0x000fc800000006ff */
[----:B------:R0:W1:Y:S01]  /*2570*/  SYNCS.PHASECHK.TRANS64.TRYWAIT P0, [UR6+0x28c50], R0 ;  /* 0x028c5000ff0075a7 */ /* 0x0000620008000146 */
[----:B------:R-:W-:Y:S05]  /*2580*/  @!P2 BRA `(.L_x_3602) ;  /* 0x000000000004a947 */ /* 0x000fea0003800000 */
[----:B------:R-:W-:Y:S01]  /*2590*/  BPT.TRAP 0x1 ;  /* 0x000000040000795c */ /* 0x000fe20000300000 */
.L_x_3602:
[----:B-1----:R-:W-:Y:S05]  /*25a0*/  @P0 BRA `(.L_x_3603) ;  /* 0x0000000000080947 */ /* 0x002fea0003800000 */
[----:B------:R-:W1:Y:S02]  /*25b0*/  SYNCS.PHASECHK.TRANS64.TRYWAIT P0, [UR6+0x28c50], R0 ;  /* 0x028c5000ff0075a7 */ /* 0x000e640008000146 */
[----:B-1----:R-:W-:Y:S05]  /*25c0*/  @!P0 BRA `(.L_x_3604) ;  /* 0x000000e8009c8947 */ /* 0x002fea0003800000 */
.L_x_3603:
        /* <DEDUP_REMOVED lines=37> */
.L_x_3600:
[----:B------:R-:W-:Y:S01]  /*2820*/  BAR.SYNC.DEFER_BLOCKING 0xe, 0x100 ;  /* 0x0384000000007b1d */ /* 0x000fe20000010000 */
[----:B------:R-:W-:Y:S01]  /*2830*/  IMAD.U32 R3, RZ, RZ, UR39 ;  /* 0x00000027ff037e24 */ /* 0x000fe2000f8e00ff */
[----:B------:R-:W-:Y:S01]  /*2840*/  UIADD3 UR39, UR39, 0x1, URZ ;  /* 0x0000000127277890 */ /* 0x000fe2000fffe03f */
[----:B------:R-:W-:Y:S01]  /*2850*/  PLOP3.LUT P0, PT, PT, PT, PT, 0x8, 0x0 ;  /* 0x000000000000781c */ /* 0x000fe20003f0e170 */
[----:B------:R-:W-:Y:S02]  /*2860*/  IMAD.MOV.U32 R20, RZ, RZ, RZ ;  /* 0x000000ffff147224 */ /* 0x000fe400078e00ff */
[----:B0-----:R-:W-:Y:S01]  /*2870*/  IMAD R0, R3, 0x40, R16 ;  /* 0x0000004003007824 */ /* 0x001fe200078e0210 */
[----:B------:R-:W-:-:S04]  /*2880*/  UISETP.NE.AND UP0, UPT, UR39, 0x2, UPT ;  /* 0x000000022700788c */ /* 0x000fc8000bf05270 */
[----:B------:R-:W-:Y:S01]  /*2890*/  LEA R3, R0, UR42, 0x2 ;  /* 0x0000002a00037c11 */ /* 0x000fe2000f8e10ff */
        /* <DEDUP_REMOVED lines=136> */
.L_x_3596:
[----:B------:R-:W-:Y:S02]  /*3120*/  ISETP.GE.AND P1, PT, R152, 0x1, PT ;  /* 0x000000019800780c */ /* 0x000fe40003f26270 */
[----:B------:R-:W-:-:S11]  /*3130*/  PLOP3.LUT P0, PT, PT, PT, PT, 0x80, 0x0 ;  /* 0x000000000000781c */ /* 0x000fd60003f0f070 */
[----:B------:R-:W-:Y:S05]  /*3140*/  @!P1 BRA `(.L_x_3597) ;  /* 0x0000004000749947 */ /* 0x000fea0003800000 */
        /* <DEDUP_REMOVED lines=29> */
.L_x_3606:
        /* <DEDUP_REMOVED lines=9> */
.L_x_3780:
[----:B------:R-:W-:Y:S05]  /*33b0*/  @!P0 BRA `(.L_x_3608) ;  /* 0x0000000000048947 */ /* 0x000fea0003800000 */
[----:B------:R-:W-:Y:S01]  /*33c0*/  BPT.TRAP 0x1 ;  /* 0x000000040000795c */ /* 0x000fe20000300000 */
.L_x_3608:
[----:B------:R-:W-:Y:S02]  /*33d0*/  IMAD.U32 R7, RZ, RZ, UR39 ;  /* 0x00000027ff077e24 */ /* 0x000fe4000f8e00ff */
[----:B------:R-:W-:-:S03]  /*33e0*/  IMAD.U32 R8, RZ, RZ, UR38 ;  /* 0x00000026ff087e24 */ /* 0x000fc6000f8e00ff */
[----:B------:R-:W-:Y:S02]  /*33f0*/  LEA R7, R7, UR42, 0x3 ;  /* 0x0000002a07077c11 */ /* 0x000fe4000f8e18ff */
[----:B------:R-:W-:-:S04]  /*3400*/  SHF.L.U32 R8, R8, 0x1f, RZ ;  /* 0x0000001f08087819 */ /* 0x000fc800000006ff */
[----:B------:R1:W2:Y:S01]  /*3410*/  SYNCS.PHASECHK.TRANS64.TRYWAIT P1, [R7+URZ+0x28c30], R8 ;  /* 0x028c3008070075a7 */ /* 0x0002a2000802017f */
[----:B------:R-:W-:Y:S05]  /*3420*/  @!P0 BRA `(.L_x_3609) ;  /* 0x0000000000048947 */ /* 0x000fea0003800000 */
[----:B------:R-:W-:Y:S01]  /*3430*/  BPT.TRAP 0x1 ;  /* 0x000000040000795c */ /* 0x000fe20000300000 */
.L_x_3609:
[----:B--2---:R-:W-:Y:S05]  /*3440*/  @P1 BRA `(.L_x_3610) ;  /* 0x0000000000081947 */ /* 0x004fea0003800000 */
[----:B------:R-:W2:Y:S02]  /*3450*/  SYNCS.PHASECHK.TRANS64.TRYWAIT P1, [R7+URZ+0x28c30], R8 ;  /* 0x028c3008070075a7 */ /* 0x000ea4000802017f */
[----:B--2---:R-:W-:Y:S05]  /*3460*/  @!P1 BRA `(.L_x_3611) ;  /* 0x000000dc00249947 */ /* 0x004fea0003800000 */
.L_x_3610:
[----:B0-----:R-:W0:Y:S01]  /*3470*/  S2R R0, SR_TID.X ;  /* 0x0000000000007919 */ /* 0x001e220000002100 */
[----:B------:R-:W-:-:S04]  /*3480*/  UIADD3 UR4, UR42, 0x22400, URZ ;  /* 0x000224002a047890 */ /* 0x000fc8000fffe03f */
[----:B------:R-:W-:-:S04]  /*3490*/  USHF.R.U32.HI UR4, URZ, 0x4, UR4 ;  /* 0x000000043f047899 */ /* 0x000fc80008011604 */
[----:B------:R-:W-:Y:S01]  /*34a0*/  ULOP3.LUT UR4, UR4, 0x3fff, URZ, 0xc0, !UPT ;  /* 0x00003fff04047892 */ /* 0x000fe2000f8ec03f */
[----:B0-----:R-:W-:-:S05]  /*34b0*/  LOP3.LUT R3, R0, 0x7f, RZ, 0xc0, !PT ;  /* 0x0000007f00037812 */ /* 0x001fca00078ec0ff */
[----:B------:R-:W-:Y:S01]  /*34c0*/  IMAD.U32 R0, RZ, RZ, UR4 ;  /* 0x00000004ff007e24 */ /* 0x000fe2000f8e00ff */
[----:B------:R-:W-:Y:S05]  /*34d0*/  WARPSYNC.ALL ;  /* 0x0000000000007948 */ /* 0x000fea0003800000 */
[----:B------:R-:W-:Y:S02]  /*34e0*/  ISETP.NE.AND P1, PT, R3, RZ, PT ;  /* 0x000000ff0300720c */ /* 0x000fe40003f25270 */
[----:B------:R-:W-:-:S04]  /*34f0*/  LOP3.LUT R0, R0, 0x10000, RZ, 0xfc, !PT ;  /* 0x0001000000007812 */ /* 0x000fc800078efcff */
[----:B------:R-:W-:Y:S01]  /*3500*/  R2UR UR12, R0 ;  /* 0x00000000000c72ca */ /* 0x000fe200000e0000 */
[----:B------:R-:W-:Y:S01]  /*3510*/  UIADD3 UR4, UR42, 0x20400, URZ ;  /* 0x000204002a047890 */ /* 0x000fe2000fffe03f */
[----:B------:R-:W-:Y:S01]  /*3520*/  WARPGROUP.ARRIVE ;  /* 0x00000000000079c5 */ /* 0x000fe20000000000 */
[----:B------:R-:W-:Y:S01]  /*3530*/  UMOV UR7, 0x40000040 ;  /* 0x4000004000077882 */ /* 0x000fe20000000000 */
[----:B------:R-:W-:Y:S01]  /*3540*/  UMOV UR5, 0x40000040 ;  /* 0x4000004000057882 */ /* 0x000fe20000000000 */
[----:B------:R-:W-:Y:S01]  /*3550*/  USHF.R.U32.HI UR4, URZ, 0x4, UR4 ;  /* 0x000000043f047899 */ /* 0x000fe20008011604 */
[----:B------:R-:W-:Y:S01]  /*3560*/  IMAD R4, R173, -0x40, R152 ;  /* 0xffffffc0ad047824 */ /* 0x000fe200078e0298 */
[----:B------:R-:W-:Y:S01]  /*3570*/  UMOV UR11, 0x40000040 ;  /* 0x40000040000b7882 */ /* 0x000fe20000000000 */
[----:B------:R-:W-:Y:S01]  /*3580*/  UMOV UR9, 0x40000040 ;  /* 0x4000004000097882 */ /* 0x000fe20000000000 */
[----:B------:R-:W-:Y:S01]  /*3590*/  ULOP3.LUT UR4, UR4, 0x3fff, URZ, 0xc0, !UPT ;  /* 0x00003fff04047892 */ /* 0x000fe2000f8ec03f */
[----:B------:R-:W-:Y:S01]  /*35a0*/  UMOV UR15, 0x40000040 ;  /* 0x40000040000f7882 */ /* 0x000fe20000000000 */
[----:B------:R-:W-:-:S02]  /*35b0*/  IADD3 R4, -R17, 0x40, R4 ;  /* 0x0000004011047810 */ /* 0x000fc40007ffe104 */
[----:B------:R-:W-:Y:S02]  /*35c0*/  ULEA UR12, UR39, UR12, 0x9 ;  /* 0x0000000c270c7291 */ /* 0x000fe4000f8e483f */
[----:B------:R-:W-:Y:S01]  /*35d0*/  ULOP3.LUT UR13, UR4, 0x10000, URZ, 0xfc, !UPT ;  /* 0x00010000040d7892 */ /* 0x000fe2000f8efc3f */
[C---:B------:R-:W-:Y:S01]  /*35e0*/  ISETP.GT.AND P3, PT, R4.reuse, RZ, PT ;  /* 0x000000ff0400720c */ /* 0x040fe20003f64270 */
[----:B------:R-:W-:Y:S01]  /*35f0*/  UIADD3 UR10, UR12, 0x4, URZ ;  /* 0x000000040c0a7890 */ /* 0x000fe2000fffe03f */
[C---:B------:R-:W-:Y:S01]  /*3600*/  ISETP.GT.AND P6, PT, R4.reuse, 0x1, PT ;  /* 0x000000010400780c */ /* 0x040fe20003fc4270 */
[----:B------:R-:W-:Y:S01]  /*3610*/  UIADD3 UR8, UR13, 0x4, URZ ;  /* 0x000000040d087890 */ /* 0x000fe2000fffe03f */
[C---:B------:R-:W-:Y:S01]  /*3620*/  ISETP.GT.AND P5, PT, R4.reuse, 0x8, PT ;  /* 0x000000080400780c */ /* 0x040fe20003fa4270 */
[----:B------:R-:W-:Y:S01]  /*3630*/  UMOV UR6, UR12 ;  /* 0x0000000c00067c82 */ /* 0x000fe20008000000 */
[----:B------:R-:W-:Y:S01]  /*3640*/  UMOV UR4, UR13 ;  /* 0x0000000d00047c82 */ /* 0x000fe20008000000 */
[----:B------:R-:W-:Y:S01]  /*3650*/  UIADD3 UR14, UR12, 0x6, URZ ;  /* 0x000000060c0e7890 */ /* 0x000fe2000fffe03f */
[----:B------:R-:W-:Y:S01]  /*3660*/  HGMMA.64x64x16.F32 R24, gdesc[UR4], RZ, !UPT, gsb0 ;  /* 0x00e00000041879f0 */ /* 0x000fe2000c0008ff */
[----:B------:R-:W-:Y:S01]  /*3670*/  UIADD3 UR6, UR12, 0x2, URZ ;  /* 0x000000020c067890 */ /* 0x000fe2000fffe03f */
[C---:B------:R-:W-:Y:S01]  /*3680*/  ISETP.GT.AND P4, PT, R4.reuse, 0x9, PT ;  /* 0x000000090400780c */ /* 0x040fe20003f84270 */
[----:B------:R-:W-:Y:S01]  /*3690*/  UIADD3 UR4, UR13, 0x2, URZ ;  /* 0x000000020d047890 */ /* 0x000fe2000fffe03f */
[----:B------:R-:W-:Y:S01]  /*36a0*/  ISETP.GT.AND P2, PT, R4, 0x10, PT ;  /* 0x000000100400780c */ /* 0x000fe20003f44270 */
[----:B------:R-:W-:Y:S01]  /*36b0*/  UMOV UR7, 0x40000040 ;  /* 0x4000004000077882 */ /* 0x000fe20000000000 */
[----:B------:R-:W-:Y:S01]  /*36c0*/  UMOV UR5, 0x40000040 ;  /* 0x4000004000057882 */ /* 0x000fe20000000000 */
[----:B------:R-:W-:Y:S01]  /*36d0*/  UIADD3 UR12, UR13, 0x6, URZ ;  /* 0x000000060d0c7890 */ /* 0x000fe2000fffe03f */
[----:B------:R-:W-:-:S02]  /*36e0*/  ULDC UR20, c[0x0][0x988] ;  /* 0x0002620000147ab9 */ /* 0x000fc40000000800 */
[----:B------:R-:W-:Y:S01]  /*36f0*/  UMOV UR13, 0x40000040 ;  /* 0x40000040000d7882 */ /* 0x000fe20000000000 */
[----:B------:R-:W-:Y:S02]  /*3700*/  WARPGROUP.DEPBAR.LE gsb0, 0x0 ;  /* 0x00008000000079c5 */ /* 0x000fe40000010000 */
[----:B------:R-:W-:-:S06]  /*3710*/  WARPGROUP.ARRIVE ;  /* 0x00000000000079c5 */ /* 0x000fcc0000000000 */
[----:B------:R-:W-:Y:S01]  /*3720*/  HGMMA.64x64x16.F32 R24, gdesc[UR4], R24, gsb0 ;  /* 0x00e00000041879f0 */ /* 0x000fe20008000818 */
[----:B------:R-:W-:Y:S02]  /*3730*/  ULDC UR6, c[0x0][0x9d8] ;  /* 0x0002760000067ab9 */ /* 0x000fe40000000800 */
        /* <DEDUP_REMOVED lines=176> */
[----:B------:R-:W-:Y:S01]  /*4240*/  MUFU.EX2 R9, R6 ;  /* 0x0000000600097308 */ /* 0x000fe20000000800 */
[----:B----4-:R-:W-:-:S07]  /*4250*/  F2FP.F16.F32.PACK_AB R158, R29, R28 ;  /* 0x0000001c1d9e723e */ /* 0x010fce00000000ff */
[----:B------:R-:W3:Y:S08]  /*4260*/  MUFU.EX2 R33, R33 ;  /* 0x0000002100217308 */ /* 0x000ef00000000800 */
[----:B------:R-:W-:Y:S01]  /*4270*/  MUFU.EX2 R36, R36 ;  /* 0x0000002400247308 */ /* 0x000fe20000000800 */
[----:B0-----:R-:W-:-:S04]  /*4280*/  FMNMX.FTZ R4, R5, R4, !PT ;  /* 0x0000000405047209 */ /* 0x001fc80007810000 */
[C---:B------:R-:W-:Y:S01]  /*4290*/  FSETP.NEU.FTZ.AND P2, PT, R4.reuse, -INF , PT ;  /* 0xff8000000400780b */ /* 0x040fe20003f5d000 */
[----:B------:R-:W-:Y:S02]  /*42a0*/  FMUL.FTZ R5, R4, UR20 ;  /* 0x0000001404057c20 */ /* 0x000fe40008410000 */
[----:B------:R-:W0:Y:S01]  /*42b0*/  MUFU.EX2 R37, R37 ;  /* 0x0000002500257308 */ /* 0x000e220000000800 */
[----:B---3--:R-:W-:Y:S02]  /*42c0*/  F2FP.F16.F32.PACK_AB R160, R33, R32 ;  /* 0x0000002021a0723e */ /* 0x008fe400000000ff */
[----:B------:R-:W-:Y:S01]  /*42d0*/  FSEL R10, R5, RZ, P2 ;  /* 0x000000ff050a7208 */ /* 0x000fe20001000000 */
[----:B------:R-:W-:-:S04]  /*42e0*/  FADD.FTZ R5, R24, R25 ;  /* 0x0000001918057221 */ /* 0x000fc80000010000 */
[----:B------:R-:W-:Y:S01]  /*42f0*/  MUFU.EX2 R40, R40 ;  /* 0x0000002800287308 */ /* 0x000fe20000000800 */
        /* <DEDUP_REMOVED lines=41> */
[----:B---3--:R-:W-:-:S07]  /*4590*/  FADD.FTZ R5, R35, R6 ;  /* 0x0000000623057221 */ /* 0x008fce0000010000 */
        /* <DEDUP_REMOVED lines=9> */
[----:B------:R-:W3:Y:S01]  /*4630*/  MUFU.EX2 R43, R43 ;  /* 0x0000002b002b7308 */ /* 0x000ee20000000800 */
[----:B----4-:R-:W-:-:S07]  /*4640*/  FADD.FTZ R6, R42, R5 ;  /* 0x000000052a067221 */ /* 0x010fce0000010000 */
[----:B------:R-:W4:Y:S01]  /*4650*/  MUFU.EX2 R44, R44 ;  /* 0x0000002c002c7308 */ /* 0x000f220000000800 */
[C---:B-----5:R-:W-:Y:S01]  /*4660*/  FADD.FTZ R13, R41.reuse, R12 ;  /* 0x0000000c290d7221 */ /* 0x060fe20000010000 */
[----:B------:R-:W-:-:S06]  /*4670*/  F2FP.F16.F32.PACK_AB R164, R41, R40 ;  /* 0x0000002829a4723e */ /* 0x000fcc00000000ff */
[----:B------:R-:W-:Y:S01]  /*4680*/  MUFU.EX2 R46, R46 ;  /* 0x0000002e002e7308 */ /* 0x000fe20000000800 */
[C---:B---3--:R-:W-:Y:S01]  /*4690*/  FADD.FTZ R5, R43.reuse, R6 ;  /* 0x000000062b057221 */ /* 0x048fe20000010000 */
[----:B------:R-:W-:-:S06]  /*46a0*/  F2FP.F16.F32.PACK_AB R165, R43, R42 ;  /* 0x0000002a2ba5723e */ /* 0x000fcc00000000ff */
[----:B------:R-:W3:Y:S01]  /*46b0*/  MUFU.EX2 R45, R45 ;  /* 0x0000002d002d7308 */ /* 0x000ee20000000800 */
[----:B----4-:R-:W-:-:S07]  /*46c0*/  FADD.FTZ R6, R44, R13 ;  /* 0x0000000d2c067221 */ /* 0x010fce0000010000 */
[----:B------:R-:W4:Y:S08]  /*46d0*/  MUFU.EX2 R47, R47 ;  /* 0x0000002f002f7308 */ /* 0x000f300000000800 */
[----:B------:R-:W-:Y:S01]  /*46e0*/  MUFU.EX2 R48, R48 ;  /* 0x0000003000307308 */ /* 0x000fe20000000800 */
[C---:B---3--:R-:W-:Y:S01]  /*46f0*/  F2FP.F16.F32.PACK_AB R166, R45.reuse, R44 ;  /* 0x0000002c2da6723e */ /* 0x048fe200000000ff */
[----:B------:R-:W-:-:S06]  /*4700*/  FADD.FTZ R45, R45, R6 ;  /* 0x000000062d2d7221 */ /* 0x000fcc0000010000 */
[----:B------:R-:W3:Y:S01]  /*4710*/  MUFU.EX2 R49, R49 ;  /* 0x0000003100317308 */ /* 0x000ee20000000800 */
[----:B----4-:R-:W-:-:S05]  /*4720*/  F2FP.F16.F32.PACK_AB R167, R47, R46 ;  /* 0x0000002e2fa7723e */ /* 0x010fca00000000ff */
[----:B------:R0:W-:Y:S02]  /*4730*/  STSM.16.M88.4 [R22], R164 ;  /* 0x000000a416007844 */ /* 0x0001e40000000200 */
[----:B------:R-:W-:Y:S08]  /*4740*/  MUFU.EX2 R50, R50 ;  /* 0x0000003200327308 */ /* 0x000ff00000000800 */
[----:B------:R-:W4:Y:S01]  /*4750*/  MUFU.EX2 R51, R51 ;  /* 0x0000003300337308 */ /* 0x000f220000000800 */
[----:B---3--:R-:W-:Y:S01]  /*4760*/  F2FP.F16.F32.PACK_AB R168, R49, R48 ;  /* 0x0000003031a8723e */ /* 0x008fe200000000ff */
[----:B------:R-:W-:-:S04]  /*4770*/  FADD.FTZ R48, R48, R45 ;  /* 0x0000002d30307221 */ /* 0x000fc80000010000 */
[----:B------:R-:W-:Y:S02]  /*4780*/  FADD.FTZ R49, R49, R48 ;  /* 0x0000003031317221 */ /* 0x000fe40000010000 */
[----:B------:R-:W3:Y:S08]  /*4790*/  MUFU.EX2 R52, R52 ;  /* 0x0000003400347308 */ /* 0x000ef00000000800 */
[----:B------:R-:W-:Y:S01]  /*47a0*/  MUFU.EX2 R54, R54 ;  /* 0x0000003600367308 */ /* 0x000fe20000000800 */
[----:B----4-:R-:W-:-:S07]  /*47b0*/  F2FP.F16.F32.PACK_AB R169, R51, R50 ;  /* 0x0000003233a9723e */ /* 0x010fce00000000ff */
[----:B------:R4:W5:Y:S01]  /*47c0*/  MUFU.EX2 R11, R10 ;  /* 0x0000000a000b7308 */ /* 0x0009620000000800 */
[----:B---3--:R-:W-:Y:S01]  /*47d0*/  F2FP.F16.F32.PACK_AB R170, R9, R52 ;  /* 0x0000003409aa723e */ /* 0x008fe200000000ff */
[----:B------:R-:W-:Y:S01]  /*47e0*/  FADD.FTZ R52, R52, R49 ;  /* 0x0000003134347221 */ /* 0x000fe20000010000 */
[----:B----4-:R-:W-:-:S03]  /*47f0*/  FADD.FTZ R10, R46, R5 ;  /* 0x000000052e0a7221 */ /* 0x010fc60000010000 */
[----:B------:R-:W-:Y:S01]  /*4800*/  FADD.FTZ R5, R9, R52 ;  /* 0x0000003409057221 */ /* 0x000fe20000010000 */
[----:B------:R-:W-:-:S04]  /*4810*/  FADD.FTZ R47, R47, R10 ;  /* 0x0000000a2f2f7221 */ /* 0x000fc80000010000 */
[----:B------:R-:W-:Y:S01]  /*4820*/  FADD.FTZ R50, R50, R47 ;  /* 0x0000002f32327221 */ /* 0x000fe20000010000 */
[----:B-----5:R-:W-:-:S03]  /*4830*/  F2FP.F16.F32.PACK_AB R171, R11, R54 ;  /* 0x000000360bab723e */ /* 0x020fc600000000ff */
[----:B------:R-:W-:Y:S02]  /*4840*/  FADD.FTZ R51, R51, R50 ;  /* 0x0000003233337221 */ /* 0x000fe40000010000 */
[----:B------:R0:W-:Y:S02]  /*4850*/  STSM.16.M88.4 [R23], R168 ;  /* 0x000000a817007844 */ /* 0x0001e40000000200 */
[----:B------:R-:W-:-:S04]  /*4860*/  FADD.FTZ R6, R54, R51 ;  /* 0x0000003336067221 */ /* 0x000fc80000010000 */
[----:B------:R-:W-:Y:S01]  /*4870*/  FADD.FTZ R6, R11, R6 ;  /* 0x000000060b067221 */ /* 0x000fe20000010000 */
[----:B------:R-:W-:Y:S06]  /*4880*/  @!P0 BRA `(.L_x_3612) ;  /* 0x0000000000048947 */ /* 0x000fec0003800000 */
[----:B------:R-:W-:Y:S01]  /*4890*/  BPT.TRAP 0x1 ;  /* 0x000000040000795c */ /* 0x000fe20000300000 */
.L_x_3612:
[----:B------:R3:W4:Y:S01]  /*48a0*/  SYNCS.PHASECHK.TRANS64.TRYWAIT P2, [R7+URZ+0x28c50], R8 ;  /* 0x028c5008070075a7 */ /* 0x000722000804017f */
[----:B------:R-:W-:Y:S05]  /*48b0*/  @!P0 BRA `(.L_x_3613) ;  /* 0x0000000000048947 */ /* 0x000fea0003800000 */
[----:B------:R-:W-:Y:S01]  /*48c0*/  BPT.TRAP 0x1 ;  /* 0x000000040000795c */ /* 0x000fe20000300000 */
.L_x_3613:
[----:B------:R-:W-:Y:S01]  /*48d0*/  ULOP3.LUT UR49, UR49, 0x2000000, URZ, 0xfc, !UPT ;  /* 0x0200000031317892 */ /* 0x000fe2000f8efc3f */
[----:B----4-:R-:W-:Y:S11]  /*48e0*/  @P2 BRA `(.L_x_3614) ;  /* 0x0000000000082947 */ /* 0x010ff60003800000 */
[----:B------:R-:W4:Y:S02]  /*48f0*/  SYNCS.PHASECHK.TRANS64.TRYWAIT P2, [R7+URZ+0x28c50], R8 ;  /* 0x028c5008070075a7 */ /* 0x000f24000804017f */
[----:B----4-:R-:W-:Y:S05]  /*4900*/  @!P2 BRA `(.L_x_3615) ;  /* 0x000000c80010a947 */ /* 0x010fea0003800000 */
.L_x_3614:
[----:B------:R-:W-:Y:S01]  /*4910*/  ULEA UR10, UR39, UR49, 0xc ;  /* 0x00000031270a7291 */ /* 0x000fe2000f8e603f */
[----:B------:R-:W-:Y:S01]  /*4920*/  WARPGROUP.ARRIVE ;  /* 0x00000000000079c5 */ /* 0x000fe20000000000 */
[----:B------:R-:W-:Y:S01]  /*4930*/  UMOV UR7, 0x40000040 ;  /* 0x4000004000077882 */ /* 0x000fe20000000000 */
[----:B------:R-:W-:Y:S01]  /*4940*/  UMOV UR11, 0x40000040 ;  /* 0x40000040000b7882 */ /* 0x000fe20000000000 */
[----:B------:R-:W-:Y:S01]  /*4950*/  ISETP.GE.AND P2, PT, R152, 0x41, PT ;  /* 0x000000419800780c */ /* 0x000fe20003f46270 */
[----:B-1234-:R-:W-:Y:S02]  /*4960*/  @!P1 VIADD R7, R7, 0x28c60 ;  /* 0x00028c6007079836 */ /* 0x01efe40000000000 */
[----:B------:R-:W-:Y:S02]  /*4970*/  UMOV UR6, UR10 ;  /* 0x0000000a00067c82 */ /* 0x000fe40008000000 */
[----:B------:R-:W-:Y:S01]  /*4980*/  HGMMA.64x256x16.F32 R24, R156, gdesc[UR4].tnspB, RZ, !UPT, gsb0 ;  /* 0x43e000049c187df0 */ /* 0x000fe2000c0008ff */
[----:B------:R-:W-:Y:S01]  /*4990*/  UIADD3 UR6, UR10, 0x80, URZ ;  /* 0x000000800a067890 */ /* 0x000fe2000fffe03f */
[----:B------:R-:W-:Y:S01]  /*49a0*/  @!P1 PRMT R7, RZ, 0x654, R7 ;  /* 0x00000654ff079816 */ /* 0x000fe20000000007 */
[----:B------:R-:W-:Y:S01]  /*49b0*/  UMOV UR7, 0x40000040 ;  /* 0x4000004000077882 */ /* 0x000fe20000000000 */
[----:B------:R-:W-:-:S02]  /*49c0*/  WARPGROUP.DEPBAR.LE gsb0, 0x0 ;  /* 0x00008000000079c5 */ /* 0x000fc40000010000 */
[----:B------:R-:W-:-:S15]  /*49d0*/  WARPGROUP.ARRIVE ;  /* 0x00000000000079c5 */ /* 0x000fde0000000000 */
[----:B------:R-:W-:-:S07]  /*49e0*/  NOP ;  /* 0x0000000000007918 */ /* 0x000fce0000000000 */
        /* <DEDUP_REMOVED lines=23> */
[----:B-1----:R-:W-:Y:S01]  /*4b60*/  VIADD R7, R173, 0xfffffffe ;  /* 0xfffffffead077836 */ /* 0x002fe20000000000 */
[----:B------:R-:W-:Y:S01]  /*4b70*/  UMOV UR21, UR39 ;  /* 0x0000002700157c82 */ /* 0x000fe20008000000 */
[----:B------:R-:W-:Y:S01]  /*4b80*/  IMAD.MOV.U32 R9, RZ, RZ, R4 ;  /* 0x000000ffff097224 */ /* 0x000fe200078e0004 */
[----:B------:R-:W-:Y:S01]  /*4b90*/  ULDC UR22, c[0x0][0x9d8] ;  /* 0x0002760000167ab9 */ /* 0x000fe20000000800 */
[----:B------:R-:W-:Y:S01]  /*4ba0*/  IMAD.MOV.U32 R14, RZ, RZ, R3 ;  /* 0x000000ffff0e7224 */ /* 0x000fe200078e0003 */
[----:B------:R-:W-:-:S06]  /*4bb0*/  ULDC UR20, c[0x0][0x988] ;  /* 0x0002620000147ab9 */ /* 0x000fcc0000000800 */
.L_x_3625:
[----:B------:R-:W-:Y:S01]  /*4bc0*/  UIADD3 UR39, UR21, 0x1, URZ ;  /* 0x0000000115277890 */ /* 0x000fe2000fffe03f */
[C---:B------:R-:W-:Y:S01]  /*4bd0*/  ISETP.GT.AND P2, PT, R7.reuse, RZ, PT ;  /* 0x000000ff0700720c */ /* 0x040fe20003f44270 */
[----:B------:R-:W-:Y:S02]  /*4be0*/  VIADD R7, R7, 0xffffffff ;  /* 0xffffffff07077836 */ /* 0x000fe40000000000 */
[----:B------:R-:W-:-:S04]  /*4bf0*/  UISETP.NE.AND UP0, UPT, UR39, 0x2, UPT ;  /* 0x000000022700788c */ /* 0x000fc8000bf05270 */
[----:B------:R-:W-:Y:S02]  /*4c00*/  USEL UR6, URZ, 0x1, UP0 ;  /* 0x000000013f067887 */ /* 0x000fe40008000000 */
[----:B------:R-:W-:Y:S02]  /*4c10*/  USEL UR39, UR39, URZ, UP0 ;  /* 0x0000003f27277287 */ /* 0x000fe40008000000 */
[----:B------:R-:W-:Y:S01]  /*4c20*/  ULOP3.LUT UR38, UR38, UR6, URZ, 0x3c, !UPT ;  /* 0x0000000626267292 */ /* 0x000fe2000f8e3c3f */
[----:B0123--:R-:W-:Y:S11]  /*4c30*/  @!P0 BRA `(.L_x_3617) ;  /* 0x0000000000048947 */ /* 0x00fff60003800000 */
[----:B------:R-:W-:Y:S01]  /*4c40*/  BPT.TRAP 0x1 ;  /* 0x000000040000795c */ /* 0x000fe20000300000 */
.L_x_3617:
[----:B------:R-:W-:Y:S01]  /*4c50*/  ULEA UR23, UR39, UR42, 0x3 ;  /* 0x0000002a27177291 */ /* 0x000fe2000f8e183f */
[----:B------:R-:W-:-:S05]  /*4c60*/  IMAD.U32 R8, RZ, RZ, UR38 ;  /* 0x00000026ff087e24 */ /* 0x000fca000f8e00ff */
[----:B------:R-:W-:-:S04]  /*4c70*/  SHF.L.U32 R8, R8, 0x1f, RZ ;  /* 0x0000001f08087819 */ /* 0x000fc800000006ff */
[----:B------:R1:W2:Y:S01]  /*4c80*/  SYNCS.PHASECHK.TRANS64.TRYWAIT P3, [UR23+0x28c30], R8 ;  /* 0x028c3008ff0075a7 */ /* 0x0002a20008060157 */
[----:B------:R-:W-:Y:S05]  /*4c90*/  @!P0 BRA `(.L_x_3618) ;  /* 0x0000000000048947 */ /* 0x000fea0003800000 */
[----:B------:R-:W-:Y:S01]  /*4ca0*/  BPT.TRAP 0x1 ;  /* 0x000000040000795c */ /* 0x000fe20000300000 */
.L_x_3618:
[----:B--2---:R-:W-:Y:S05]  /*4cb0*/  @P3 BRA `(.L_x_3619) ;  /* 0x0000000000083947 */ /* 0x004fea0003800000 */
[----:B------:R-:W2:Y:S02]  /*4cc0*/  SYNCS.PHASECHK.TRANS64.TRYWAIT P3, [UR23+0x28c30], R8 ;  /* 0x028c3008ff0075a7 */ /* 0x000ea40008060157 */
[----:B--2---:R-:W-:Y:S05]  /*4cd0*/  @!P3 BRA `(.L_x_3620) ;  /* 0x000000c40030b947 */ /* 0x004fea0003800000 */
.L_x_3619:
        /* <DEDUP_REMOVED lines=79> */
[----:B--2---:R-:W-:Y:S01]  /*51d0*/  FMNMX.FTZ R162, R165, R156, !PT ;  /* 0x0000009ca5a27209 */ /* 0x004fe20007810000 */
[----:B------:R-:W-:Y:S01]  /*51e0*/  FMUL.FTZ R156, R163, UR22 ;  /* 0x00000016a39c7c20 */ /* 0x000fe20008410000 */
[----:B------:R-:W-:Y:S01]  /*51f0*/  FMUL.FTZ R163, R170, UR22 ;  /* 0x00000016aaa37c20 */ /* 0x000fe20008410000 */
[----:B------:R-:W-:-:S04]  /*5200*/  FMUL.FTZ R170, R174, UR22 ;  /* 0x00000016aeaa7c20 */ /* 0x000fc80008410000 */
[----:B------:R-:W2:Y:S01]  /*5210*/  MUFU.TANH R168, R168 ;  /* 0x000000a800a87308 */ /* 0x000ea20000002400 */
[----:B0-----:R-:W-:Y:S01]  /*5220*/  FMNMX.FTZ R3, R169, R162, !PT ;  /* 0x000000a2a9037209 */ /* 0x001fe20007810000 */
[----:B------:R-:W-:Y:S01]  /*5230*/  FMUL.FTZ R162, R167, UR22 ;  /* 0x00000016a7a27c20 */ /* 0x000fe20008410000 */
[----:B------:R-:W-:-:S05]  /*5240*/  FMUL.FTZ R167, R179, UR22 ;  /* 0x00000016b3a77c20 */ /* 0x000fca0008410000 */
[----:B------:R-:W0:Y:S01]  /*5250*/  MUFU.TANH R10, R10 ;  /* 0x0000000a000a7308 */ /* 0x000e220000002400 */
[----:B---3--:R-:W-:-:S07]  /*5260*/  FMNMX.FTZ R3, R172, R3, !PT ;  /* 0x00000003ac037209 */ /* 0x008fce0007810000 */
[----:B------:R-:W3:Y:S01]  /*5270*/  MUFU.TANH R11, R11 ;  /* 0x0000000b000b7308 */ /* 0x000ee20000002400 */
[----:B--2---:R-:W-:-:S05]  /*5280*/  FMNMX.FTZ R3, R168, R3, !PT ;  /* 0x00000003a8037209 */ /* 0x004fca0007810000 */
[----:B------:R-:W2:Y:S02]  /*5290*/  SHFL.BFLY PT, R176, R3, 0x2, 0x1f ;  /* 0x0c401f0003b07f89 */ /* 0x000ea400000e0000 */
[----:B------:R-:W4:Y:S01]  /*52a0*/  MUFU.TANH R12, R12 ;  /* 0x0000000c000c7308 */ /* 0x000f220000002400 */
[----:B0-----:R-:W-:-:S07]  /*52b0*/  FMNMX.FTZ R174, R10, R9, !PT ;  /* 0x000000090aae7209 */ /* 0x001fce0007810000 */
[----:B------:R-:W0:Y:S08]  /*52c0*/  MUFU.TANH R13, R13 ;  /* 0x0000000d000d7308 */ /* 0x000e300000002400 */
[----:B------:R-:W5:Y:S01]  /*52d0*/  MUFU.TANH R153, R153 ;  /* 0x0000009900997308 */ /* 0x000f620000002400 */
[----:B--2---:R-:W-:-:S07]  /*52e0*/  FMNMX.FTZ R180, R3, R176, !PT ;  /* 0x000000b003b47209 */ /* 0x004fce0007810000 */
[----:B------:R-:W2:Y:S01]  /*52f0*/  MUFU.TANH R156, R156 ;  /* 0x0000009c009c7308 */ /* 0x000ea20000002400 */
[----:B---3--:R-:W-:Y:S01]  /*5300*/  FMNMX.FTZ R3, R11, R174, !PT ;  /* 0x000000ae0b037209 */ /* 0x008fe20007810000 */
[----:B------:R-:W-:Y:S01]  /*5310*/  FMUL.FTZ R174, R182, UR22 ;  /* 0x00000016b6ae7c20 */ /* 0x000fe20008410000 */
[----:B------:R-:W3:Y:S02]  /*5320*/  SHFL.BFLY PT, R181, R180, 0x1, 0x1f ;  /* 0x0c201f00b4b57f89 */ /* 0x000ee400000e0000 */
[----:B----4-:R-:W-:-:S03]  /*5330*/  FMNMX.FTZ R176, R12, R3, !PT ;  /* 0x000000030cb07209 */ /* 0x010fc60007810000 */
[----:B------:R-:W4:Y:S01]  /*5340*/  MUFU.TANH R159, R159 ;  /* 0x0000009f009f7308 */ /* 0x000f220000002400 */
[----:B0-----:R-:W-:-:S04]  /*5350*/  FMNMX.FTZ R176, R13, R176, !PT ;  /* 0x000000b00db07209 */ /* 0x001fc80007810000 */
[----:B-----5:R-:W-:-:S03]  /*5360*/  FMNMX.FTZ R177, R153, R176, !PT ;  /* 0x000000b099b17209 */ /* 0x020fc60007810000 */
[----:B------:R-:W0:Y:S01]  /*5370*/  MUFU.TANH R162, R162 ;  /* 0x000000a200a27308 */ /* 0x000e220000002400 */
[----:B--2---:R-:W-:-:S07]  /*5380*/  FMNMX.FTZ R176, R156, R177, !PT ;  /* 0x000000b19cb07209 */ /* 0x004fce0007810000 */
[----:B------:R-:W2:Y:S01]  /*5390*/  MUFU.TANH R163, R163 ;  /* 0x000000a300a37308 */ /* 0x000ea20000002400 */
[----:B----4-:R-:W-:Y:S02]  /*53a0*/  FMNMX.FTZ R177, R159, R176, !PT ;  /* 0x000000b09fb17209 */ /* 0x010fe40007810000 */
[----:B---3--:R-:W-:-:S05]  /*53b0*/  FMNMX.FTZ R3, R180, R181, !PT ;  /* 0x000000b5b4037209 */ /* 0x008fca0007810000 */
[----:B------:R-:W3:Y:S01]  /*53c0*/  MUFU.TANH R166, R166 ;  /* 0x000000a600a67308 */ /* 0x000ee20000002400 */
[----:B0-----:R-:W-:Y:S01]  /*53d0*/  FMNMX.FTZ R176, R162, R177, !PT ;  /* 0x000000b1a2b07209 */ /* 0x001fe20007810000 */
[C---:B------:R-:W-:Y:S01]  /*53e0*/  FMUL.FTZ R179, R3.reuse, UR20 ;  /* 0x0000001403b37c20 */ /* 0x040fe20008410000 */
[----:B------:R-:W-:-:S03]  /*53f0*/  FADD.FTZ R14, -R3, R14 ;  /* 0x0000000e030e7221 */ /* 0x000fc60000010100 */
[--C-:B------:R-:W-:Y:S01]  /*5400*/  FFMA.FTZ R178, R4, UR20, -R179.reuse ;  /* 0x0000001404b27c23 */ /* 0x100fe200080108b3 */
[----:B------:R-:W-:Y:S01]  /*5410*/  FMUL.FTZ R14, R14, UR20 ;  /* 0x000000140e0e7c20 */ /* 0x000fe20008410000 */
[----:B------:R-:W0:Y:S01]  /*5420*/  MUFU.TANH R170, R170 ;  /* 0x000000aa00aa7308 */ /* 0x000e220000002400 */
[----:B--2---:R-:W-:Y:S01]  /*5430*/  FMNMX.FTZ R177, R163, R176, !PT ;  /* 0x000000b0a3b17209 */ /* 0x004fe20007810000 */
[--C-:B------:R-:W-:Y:S01]  /*5440*/  FFMA.FTZ R15, R15, UR20, -R179.reuse ;  /* 0x000000140f0f7c23 */ /* 0x100fe200080108b3 */
[--C-:B------:R-:W-:Y:S01]  /*5450*/  FFMA.FTZ R20, R20, UR20, -R179.reuse ;  /* 0x0000001414147c23 */ /* 0x100fe200080108b3 */
[--C-:B------:R-:W-:Y:S01]  /*5460*/  FFMA.FTZ R21, R21, UR20, -R179.reuse ;  /* 0x0000001415157c23 */ /* 0x100fe200080108b3 */
[--C-:B------:R-:W-:Y:S01]  /*5470*/  FFMA.FTZ R182, R169, UR20, -R179.reuse ;  /* 0x00000014a9b67c23 */ /* 0x100fe200080108b3 */
[--C-:B------:R-:W-:Y:S01]  /*5480*/  FFMA.FTZ R169, R172, UR20, -R179.reuse ;  /* 0x00000014aca97c23 */ /* 0x100fe200080108b3 */
[--C-:B------:R-:W-:Y:S01]  /*5490*/  FFMA.FTZ R155, R155, UR20, -R179.reuse ;  /* 0x000000149b9b7c23 */ /* 0x100fe200080108b3 */
[----:B------:R-:W2:Y:S01]  /*54a0*/  MUFU.TANH R173, R173 ;  /* 0x000000ad00ad7308 */ /* 0x000ea20000002400 */
[----:B---3--:R-:W-:Y:S01]  /*54b0*/  FMNMX.FTZ R177, R166, R177, !PT ;  /* 0x000000b1a6b17209 */ /* 0x008fe20007810000 */
[--C-:B------:R-:W-:Y:S01]  /*54c0*/  FFMA.FTZ R180, R157, UR20, -R179.reuse ;  /* 0x000000149db47c23 */ /* 0x100fe200080108b3 */
[--C-:B------:R-:W-:Y:S01]  /*54d0*/  FFMA.FTZ R157, R158, UR20, -R179.reuse ;  /* 0x000000149e9d7c23 */ /* 0x100fe200080108b3 */
[--C-:B------:R-:W-:Y:S01]  /*54e0*/  FFMA.FTZ R160, R160, UR20, -R179.reuse ;  /* 0x00000014a0a07c23 */ /* 0x100fe200080108b3 */
[--C-:B------:R-:W-:Y:S01]  /*54f0*/  FFMA.FTZ R161, R161, UR20, -R179.reuse ;  /* 0x00000014a1a17c23 */ /* 0x100fe200080108b3 */
[--C-:B------:R-:W-:Y:S01]  /*5500*/  FFMA.FTZ R164, R164, UR20, -R179.reuse ;  /* 0x00000014a4a47c23 */ /* 0x100fe200080108b3 */
[--C-:B------:R-:W-:Y:S01]  /*5510*/  FFMA.FTZ R165, R165, UR20, -R179.reuse ;  /* 0x00000014a5a57c23 */ /* 0x100fe200080108b3 */
[----:B------:R-:W3:Y:S01]  /*5520*/  MUFU.TANH R171, R171 ;  /* 0x000000ab00ab7308 */ /* 0x000ee20000002400 */
[----:B0-----:R-:W-:Y:S01]  /*5530*/  FMNMX.FTZ R176, R170, R177, !PT ;  /* 0x000000b1aab07209 */ /* 0x001fe20007810000 */
[----:B------:R-:W-:-:S06]  /*5540*/  FFMA.FTZ R168, R168, UR20, -R179 ;  /* 0x00000014a8a87c23 */ /* 0x000fcc00080108b3 */
[----:B------:R-:W0:Y:S01]  /*5550*/  MUFU.TANH R167, R167 ;  /* 0x000000a700a77308 */ /* 0x000e220000002400 */
[----:B--2---:R-:W-:-:S07]  /*5560*/  FMNMX.FTZ R4, R173, R176, !PT ;  /* 0x000000b0ad047209 */ /* 0x004fce0007810000 */
[----:B------:R-:W2:Y:S01]  /*5570*/  MUFU.TANH R174, R174 ;  /* 0x000000ae00ae7308 */ /* 0x000ea20000002400 */
[----:B---3--:R-:W-:-:S07]  /*5580*/  FMNMX.FTZ R4, R171, R4, !PT ;  /* 0x00000004ab047209 */ /* 0x008fce0007810000 */
[----:B------:R-:W3:Y:S01]  /*5590*/  MUFU.TANH R175, R175 ;  /* 0x000000af00af7308 */ /* 0x000ee20000002400 */
[----:B0-----:R-:W-:-:S07]  /*55a0*/  FMNMX.FTZ R177, R167, R4, !PT ;  /* 0x00000004a7b17209 */ /* 0x001fce0007810000 */
[----:B------:R0:W-:Y:S01]  /*55b0*/  MUFU.EX2 R176, R178 ;  /* 0x000000b200b07308 */ /* 0x0001e20000000800 */
[----:B--2---:R-:W-:Y:S01]  /*55c0*/  FMNMX.FTZ R4, R174, R177, !PT ;  /* 0x000000b1ae047209 */ /* 0x004fe20007810000 */
[----:B------:R-:W-:Y:S01]  /*55d0*/  FFMA.FTZ R177, R152, UR20, -R179 ;  /* 0x0000001498b17c23 */ /* 0x000fe200080108b3 */
[----:B------:R-:W-:-:S05]  /*55e0*/  IMAD.MOV R152, RZ, RZ, -R18 ;  /* 0x000000ffff987224 */ /* 0x000fca00078e0a12 */
[----:B------:R-:W2:Y:S01]  /*55f0*/  MUFU.EX2 R14, R14 ;  /* 0x0000000e000e7308 */ /* 0x000ea20000000800 */
[----:B---3--:R-:W-:Y:S01]  /*5600*/  FMNMX.FTZ R4, R175, R4, !PT ;  /* 0x00000004af047209 */ /* 0x008fe20007810000 */
[----:B0-----:R-:W-:Y:S01]  /*5610*/  FFMA.FTZ R178, R154, UR20, -R179 ;  /* 0x000000149ab27c23 */ /* 0x001fe200080108b3 */
[----:B------:R-:W-:-:S03]  /*5620*/  ISETP.NE.AND P3, PT, R17, R152, PT ;  /* 0x000000981100720c */ /* 0x000fc60003f65270 */
[----:B------:R-:W0:Y:S02]  /*5630*/  SHFL.BFLY PT, R181, R4, 0x2, 0x1f ;  /* 0x0c401f0004b57f89 */ /* 0x000e2400000e0000 */
[----:B------:R-:W3:Y:S08]  /*5640*/  MUFU.EX2 R15, R15 ;  /* 0x0000000f000f7308 */ /* 0x000ef00000000800 */
[----:B------:R-:W4:Y:S01]  /*5650*/  MUFU.EX2 R20, R20 ;  /* 0x0000001400147308 */ /* 0x000f220000000800 */
[-C--:B--2---:R-:W-:Y:S01]  /*5660*/  FMUL.FTZ R24, R24, R14.reuse ;  /* 0x0000000e18187220 */ /* 0x084fe20000410000 */
[-C--:B------:R-:W-:Y:S01]  /*5670*/  FMUL.FTZ R25, R25, R14.reuse ;  /* 0x0000000e19197220 */ /* 0x080fe20000410000 */
[-C--:B------:R-:W-:Y:S01]  /*5680*/  FMUL.FTZ R28, R28, R14.reuse ;  /* 0x0000000e1c1c7220 */ /* 0x080fe20000410000 */
[-C--:B------:R-:W-:Y:S01]  /*5690*/  FMUL.FTZ R29, R29, R14.reuse ;  /* 0x0000000e1d1d7220 */ /* 0x080fe20000410000 */
[-C--:B------:R-:W-:Y:S01]  /*56a0*/  FMUL.FTZ R32, R32, R14.reuse ;  /* 0x0000000e20207220 */ /* 0x080fe20000410000 */
[-C--:B------:R-:W-:Y:S01]  /*56b0*/  FMUL.FTZ R33, R33, R14.reuse ;  /* 0x0000000e21217220 */ /* 0x080fe20000410000 */
[-C--:B------:R-:W-:Y:S01]  /*56c0*/  FMUL.FTZ R36, R36, R14.reuse ;  /* 0x0000000e24247220 */ /* 0x080fe20000410000 */
[----:B------:R-:W-:Y:S01]  /*56d0*/  MUFU.EX2 R21, R21 ;  /* 0x0000001500157308 */ /* 0x000fe20000000800 */
[----:B---3--:R-:W-:Y:S01]  /*56e0*/  FFMA.FTZ R5, R14, R5, R15 ;  /* 0x000000050e057223 */ /* 0x008fe2000001000f */
[-C--:B------:R-:W-:Y:S01]  /*56f0*/  FMUL.FTZ R37, R37, R14.reuse ;  /* 0x0000000e25257220 */ /* 0x080fe20000410000 */
[-C--:B------:R-:W-:Y:S01]  /*5700*/  FMUL.FTZ R40, R40, R14.reuse ;  /* 0x0000000e28287220 */ /* 0x080fe20000410000 */
[-C--:B------:R-:W-:Y:S01]  /*5710*/  FMUL.FTZ R41, R41, R14.reuse ;  /* 0x0000000e29297220 */ /* 0x080fe20000410000 */
[----:B------:R-:W-:Y:S01]  /*5720*/  FADD.FTZ R5, R176, R5 ;  /* 0x00000005b0057221 */ /* 0x000fe20000010000 */
[----:B0-----:R-:W-:Y:S01]  /*5730*/  FMNMX.FTZ R181, R4, R181, !PT ;  /* 0x000000b504b57209 */ /* 0x001fe20007810000 */
[-C--:B------:R-:W-:Y:S01]  /*5740*/  FMUL.FTZ R44, R44, R14.reuse ;  /* 0x0000000e2c2c7220 */ /* 0x080fe20000410000 */
[----:B------:R-:W-:Y:S01]  /*5750*/  MUFU.EX2 R177, R177 ;  /* 0x000000b100b17308 */ /* 0x000fe20000000800 */
[-C--:B------:R-:W-:Y:S01]  /*5760*/  FMUL.FTZ R45, R45, R14.reuse ;  /* 0x0000000e2d2d7220 */ /* 0x080fe20000410000 */
[-C--:B------:R-:W-:Y:S01]  /*5770*/  FMUL.FTZ R48, R48, R14.reuse ;  /* 0x0000000e30307220 */ /* 0x080fe20000410000 */
[----:B------:R-:W0:Y:S01]  /*5780*/  SHFL.BFLY PT, R4, R181, 0x1, 0x1f ;  /* 0x0c201f00b5047f89 */ /* 0x000e2200000e0000 */
        /* <DEDUP_REMOVED lines=23> */
[----:B0-----:R-:W-:Y:S01]  /*5900*/  FMNMX.FTZ R4, R181, R4, !PT ;  /* 0x00000004b5047209 */ /* 0x001fe20007810000 */
[-C--:B------:R-:W-:Y:S01]  /*5910*/  FMUL.FTZ R89, R89, R14.reuse ;  /* 0x0000000e59597220 */ /* 0x080fe20000410000 */
[-C--:B------:R-:W-:Y:S01]  /*5920*/  FMUL.FTZ R92, R92, R14.reuse ;  /* 0x0000000e5c5c7220 */ /* 0x080fe20000410000 */
[-C--:B------:R-:W-:Y:S01]  /*5930*/  FMUL.FTZ R93, R93, R14.reuse ;  /* 0x0000000e5d5d7220 */ /* 0x080fe20000410000 */
[-C--:B------:R-:W-:Y:S01]  /*5940*/  FMUL.FTZ R96, R96, R14.reuse ;  /* 0x0000000e60607220 */ /* 0x080fe20000410000 */
[C---:B------:R-:W-:Y:S01]  /*5950*/  FADD.FTZ R9, -R4.reuse, R9 ;  /* 0x0000000904097221 */ /* 0x040fe20000010100 */
[----:B------:R-:W-:Y:S01]  /*5960*/  FMUL.FTZ R154, R4, UR20 ;  /* 0x00000014049a7c20 */ /* 0x000fe20008410000 */
[----:B------:R-:W-:Y:S01]  /*5970*/  MUFU.EX2 R157, R157 ;  /* 0x0000009d009d7308 */ /* 0x000fe20000000800 */
[----:B------:R-:W-:Y:S01]  /*5980*/  FMUL.FTZ R97, R97, R14 ;  /* 0x0000000e61617220 */ /* 0x000fe20000410000 */
[----:B------:R-:W-:Y:S01]  /*5990*/  FMUL.FTZ R9, R9, UR20 ;  /* 0x0000001409097c20 */ /* 0x000fe20008410000 */
        /* <DEDUP_REMOVED lines=10> */
[----:B------:R-:W-:Y:S02]  /*5a40*/  IMAD.U32 R153, RZ, RZ, UR21 ;  /* 0x00000015ff997e24 */ /* 0x000fe4000f8e00ff */
[--C-:B------:R-:W-:Y:S01]  /*5a50*/  FFMA.FTZ R159, R159, UR20, -R154.reuse ;  /* 0x000000149f9f7c23 */ /* 0x100fe2000801089a */
[----:B------:R-:W-:Y:S01]  /*5a60*/  FFMA.FTZ R206, R162, UR20, -R154 ;  /* 0x00000014a2ce7c23 */ /* 0x000fe2000801089a */
[----:B------:R-:W0:Y:S01]  /*5a70*/  MUFU.EX2 R10, R10 ;  /* 0x0000000a000a7308 */ /* 0x000e220000000800 */
[----:B------:R-:W-:Y:S01]  /*5a80*/  @!P1 PRMT R152, RZ, 0x654, R152 ;  /* 0x00000654ff989816 */ /* 0x000fe20000000098 */
[----:B------:R-:W-:Y:S02]  /*5a90*/  @!P3 IMAD R153, R153, 0x40, R16 ;  /* 0x000000409999b824 */ /* 0x000fe400078e0210 */
[--C-:B------:R-:W-:Y:S01]  /*5aa0*/  FFMA.FTZ R163, R163, UR20, -R154.reuse ;  /* 0x00000014a3a37c23 */ /* 0x100fe2000801089a */
[--C-:B------:R-:W-:Y:S01]  /*5ab0*/  FFMA.FTZ R208, R166, UR20, -R154.reuse ;  /* 0x00000014a6d07c23 */ /* 0x100fe2000801089a */
[----:B------:R4:W-:Y:S01]  /*5ac0*/  @!P1 SYNCS.ARRIVE.TRANS64.RED.A1T0 RZ, [R152+URZ], RZ ;  /* 0x000000ff98ff99a7 */ /* 0x0009e2000810043f */
[--C-:B------:R-:W-:Y:S01]  /*5ad0*/  FFMA.FTZ R170, R170, UR20, -R154.reuse ;  /* 0x00000014aaaa7c23 */ /* 0x100fe2000801089a */
[----:B------:R-:W-:Y:S01]  /*5ae0*/  @!P3 LEA R153, R153, UR42, 0x2 ;  /* 0x0000002a9999bc11 */ /* 0x000fe2000f8e10ff */
[----:B------:R-:W2:Y:S01]  /*5af0*/  MUFU.EX2 R11, R11 ;  /* 0x0000000b000b7308 */ /* 0x000ea20000000800 */
[--C-:B------:R-:W-:Y:S01]  /*5b00*/  FFMA.FTZ R171, R171, UR20, -R154.reuse ;  /* 0x00000014abab7c23 */ /* 0x100fe2000801089a */
[--C-:B------:R-:W-:Y:S01]  /*5b10*/  FFMA.FTZ R167, R167, UR20, -R154.reuse ;  /* 0x00000014a7a77c23 */ /* 0x100fe2000801089a */
[--C-:B------:R-:W-:Y:S01]  /*5b20*/  FFMA.FTZ R162, R174, UR20, -R154.reuse ;  /* 0x00000014aea27c23 */ /* 0x100fe2000801089a */
[----:B------:R-:W-:Y:S01]  /*5b30*/  @!P3 STS [R153+0x28800], R14 ;  /* 0x0288000e9900b388 */ /* 0x000fe20000000800 */
[----:B----4-:R-:W-:Y:S01]  /*5b40*/  FADD.FTZ R152, R20, R5 ;  /* 0x0000000514987221 */ /* 0x010fe20000010000 */
[----:B------:R-:W-:Y:S01]  /*5b50*/  FFMA.FTZ R175, R175, UR20, -R154 ;  /* 0x00000014afaf7c23 */ /* 0x000fe2000801089a */
[----:B------:R-:W-:Y:S01]  /*5b60*/  FMUL.FTZ R100, R100, R14 ;  /* 0x0000000e64647220 */ /* 0x000fe20000410000 */
[----:B------:R-:W3:Y:S01]  /*5b70*/  MUFU.EX2 R12, R12 ;  /* 0x0000000c000c7308 */ /* 0x000ee20000000800 */
[----:B0-----:R-:W-:Y:S01]  /*5b80*/  FFMA.FTZ R6, R9, R6, R10 ;  /* 0x0000000609067223 */ /* 0x001fe2000001000a */
[----:B------:R-:W-:Y:S01]  /*5b90*/  FADD.FTZ R152, R21, R152 ;  /* 0x0000009815987221 */ /* 0x000fe20000010000 */
[----:B------:R0:W-:Y:S01]  /*5ba0*/  @!P3 STS [R153+0x28820], R9 ;  /* 0x028820099900b388 */ /* 0x0001e20000000800 */
[-C--:B------:R-:W-:Y:S01]  /*5bb0*/  FMUL.FTZ R101, R101, R14.reuse ;  /* 0x0000000e65657220 */ /* 0x080fe20000410000 */
[-C--:B------:R-:W-:Y:S01]  /*5bc0*/  FMUL.FTZ R104, R104, R14.reuse ;  /* 0x0000000e68687220 */ /* 0x080fe20000410000 */
[-C--:B------:R-:W-:Y:S01]  /*5bd0*/  FMUL.FTZ R105, R105, R14.reuse ;  /* 0x0000000e69697220 */ /* 0x080fe20000410000 */
[-C--:B------:R-:W-:Y:S01]  /*5be0*/  FMUL.FTZ R108, R108, R14.reuse ;  /* 0x0000000e6c6c7220 */ /* 0x080fe20000410000 */
[----:B------:R-:W4:Y:S01]  /*5bf0*/  MUFU.EX2 R13, R13 ;  /* 0x0000000d000d7308 */ /* 0x000f220000000800 */
[----:B--2---:R-:W-:Y:S01]  /*5c00*/  FADD.FTZ R5, R11, R6 ;  /* 0x000000060b057221 */ /* 0x004fe20000010000 */
[-C--:B------:R-:W-:Y:S01]  /*5c10*/  FMUL.FTZ R109, R109, R14.reuse ;  /* 0x0000000e6d6d7220 */ /* 0x080fe20000410000 */
[-C--:B------:R-:W-:Y:S01]  /*5c20*/  FMUL.FTZ R112, R112, R14.reuse ;  /* 0x0000000e70707220 */ /* 0x080fe20000410000 */
[-C--:B------:R-:W-:Y:S01]  /*5c30*/  FMUL.FTZ R113, R113, R14.reuse ;  /* 0x0000000e71717220 */ /* 0x080fe20000410000 */
[----:B0-----:R-:W-:Y:S01]  /*5c40*/  FADD.FTZ R153, R177, R152 ;  /* 0x00000098b1997221 */ /* 0x001fe20000010000 */
[-C--:B------:R-:W-:Y:S01]  /*5c50*/  FMUL.FTZ R116, R116, R14.reuse ;  /* 0x0000000e74747220 */ /* 0x080fe20000410000 */
[-C--:B------:R-:W-:Y:S01]  /*5c60*/  FMUL.FTZ R117, R117, R14.reuse ;  /* 0x0000000e75757220 */ /* 0x080fe20000410000 */
[----:B------:R-:W0:Y:S01]  /*5c70*/  MUFU.EX2 R172, R172 ;  /* 0x000000ac00ac7308 */ /* 0x000e220000000800 */
[----:B---3--:R-:W-:Y:S01]  /*5c80*/  FADD.FTZ R6, R12, R5 ;  /* 0x000000050c067221 */ /* 0x008fe20000010000 */
[----:B------:R-:W-:Y:S01]  /*5c90*/  FADD.FTZ R152, R178, R153 ;  /* 0x00000099b2987221 */ /* 0x000fe20000010000 */
[-C--:B------:R-:W-:Y:S01]  /*5ca0*/  FMUL.FTZ R120, R120, R14.reuse ;  /* 0x0000000e78787220 */ /* 0x080fe20000410000 */
[-C--:B------:R-:W-:Y:S01]  /*5cb0*/  FMUL.FTZ R121, R121, R14.reuse ;  /* 0x0000000e79797220 */ /* 0x080fe20000410000 */
[-C--:B------:R-:W-:Y:S01]  /*5cc0*/  FMUL.FTZ R124, R124, R14.reuse ;  /* 0x0000000e7c7c7220 */ /* 0x080fe20000410000 */
[----:B------:R-:W-:Y:S01]  /*5cd0*/  FADD.FTZ R153, R155, R152 ;  /* 0x000000989b997221 */ /* 0x000fe20000010000 */
[-C--:B------:R-:W-:Y:S01]  /*5ce0*/  FMUL.FTZ R125, R125, R14.reuse ;  /* 0x0000000e7d7d7220 */ /* 0x080fe20000410000 */
[----:B------:R-:W2:Y:S01]  /*5cf0*/  MUFU.EX2 R179, R179 ;  /* 0x000000b300b37308 */ /* 0x000ea20000000800 */
[----:B----4-:R-:W-:Y:S01]  /*5d00*/  FADD.FTZ R5, R13, R6 ;  /* 0x000000060d057221 */ /* 0x010fe20000010000 */
[----:B------:R-:W-:Y:S01]  /*5d10*/  FADD.FTZ R152, R180, R153 ;  /* 0x00000099b4987221 */ /* 0x000fe20000010000 */
[-C--:B------:R-:W-:Y:S01]  /*5d20*/  FMUL.FTZ R128, R128, R14.reuse ;  /* 0x0000000e80807220 */ /* 0x080fe20000410000 */
[-C--:B------:R-:W-:Y:S01]  /*5d30*/  FMUL.FTZ R129, R129, R14.reuse ;  /* 0x0000000e81817220 */ /* 0x080fe20000410000 */
[-C--:B------:R-:W-:Y:S01]  /*5d40*/  FMUL.FTZ R132, R132, R14.reuse ;  /* 0x0000000e84847220 */ /* 0x080fe20000410000 */
[----:B------:R-:W-:Y:S01]  /*5d50*/  FADD.FTZ R153, R157, R152 ;  /* 0x000000989d997221 */ /* 0x000fe20000010000 */
        /* <DEDUP_REMOVED lines=12> */
[----:B------:R-:W-:Y:S01]  /*5e20*/  FMUL.FTZ R149, R149, R14 ;  /* 0x0000000e95957220 */ /* 0x000fe20000410000 */
[----:B------:R-:W-:Y:S01]  /*5e30*/  F2FP.F16.F32.PACK_AB R154, R21, R20 ;  /* 0x00000014159a723e */ /* 0x000fe200000000ff */
[----:B------:R-:W-:Y:S01]  /*5e40*/  FMUL.FTZ R26, R26, R9 ;  /* 0x000000091a1a7220 */ /* 0x000fe20000410000 */
[----:B------:R-:W-:Y:S01]  /*5e50*/  F2FP.F16.F32.PACK_AB R158, R180, R155 ;  /* 0x0000009bb49e723e */ /* 0x000fe200000000ff */
[-C--:B------:R-:W-:Y:S01]  /*5e60*/  FMUL.FTZ R27, R27, R9.reuse ;  /* 0x000000091b1b7220 */ /* 0x080fe20000410000 */
[----:B------:R-:W2:Y:S01]  /*5e70*/  MUFU.EX2 R206, R206 ;  /* 0x000000ce00ce7308 */ /* 0x000ea20000000800 */
[----:B---3--:R-:W-:Y:S01]  /*5e80*/  FADD.FTZ R5, R159, R6 ;  /* 0x000000069f057221 */ /* 0x008fe20000010000 */
[----:B------:R-:W-:Y:S01]  /*5e90*/  F2FP.F16.F32.PACK_AB R155, R13, R12 ;  /* 0x0000000c0d9b723e */ /* 0x000fe200000000ff */
[----:B------:R-:W-:Y:S01]  /*5ea0*/  FMUL.FTZ R30, R30, R9 ;  /* 0x000000091e1e7220 */ /* 0x000fe20000410000 */
[----:B------:R-:W-:Y:S01]  /*5eb0*/  F2FP.F16.F32.PACK_AB R156, R178, R177 ;  /* 0x000000b1b29c723e */ /* 0x000fe200000000ff */
[-C--:B------:R-:W-:Y:S01]  /*5ec0*/  FMUL.FTZ R31, R31, R9.reuse ;  /* 0x000000091f1f7220 */ /* 0x080fe20000410000 */
[-C--:B------:R-:W-:Y:S01]  /*5ed0*/  FMUL.FTZ R34, R34, R9.reuse ;  /* 0x0000000922227220 */ /* 0x080fe20000410000 */
[----:B------:R-:W-:Y:S01]  /*5ee0*/  FMUL.FTZ R35, R35, R9 ;  /* 0x0000000923237220 */ /* 0x000fe20000410000 */
[----:B------:R-:W3:Y:S01]  /*5ef0*/  MUFU.EX2 R161, R161 ;  /* 0x000000a100a17308 */ /* 0x000ee20000000800 */
[C---:B0-----:R-:W-:Y:S01]  /*5f00*/  FADD.FTZ R152, R160.reuse, R153 ;  /* 0x00000099a0987221 */ /* 0x041fe20000010000 */
[----:B------:R-:W-:Y:S01]  /*5f10*/  F2FP.F16.F32.PACK_AB R160, R160, R157 ;  /* 0x0000009da0a0723e */ /* 0x000fe200000000ff */
[-C--:B------:R-:W-:Y:S01]  /*5f20*/  FMUL.FTZ R38, R38, R9.reuse ;  /* 0x0000000926267220 */ /* 0x080fe20000410000 */
[----:B------:R-:W-:Y:S01]  /*5f30*/  F2FP.F16.F32.PACK_AB R157, R179, R172 ;  /* 0x000000acb39d723e */ /* 0x000fe200000000ff */
[-C--:B------:R-:W-:Y:S01]  /*5f40*/  FMUL.FTZ R39, R39, R9.reuse ;  /* 0x0000000927277220 */ /* 0x080fe20000410000 */
[-C--:B------:R-:W-:Y:S01]  /*5f50*/  FMUL.FTZ R42, R42, R9.reuse ;  /* 0x000000092a2a7220 */ /* 0x080fe20000410000 */
[----:B------:R-:W-:Y:S01]  /*5f60*/  FMUL.FTZ R43, R43, R9 ;  /* 0x000000092b2b7220 */ /* 0x000fe20000410000 */
[----:B------:R-:W0:Y:S01]  /*5f70*/  MUFU.EX2 R163, R163 ;  /* 0x000000a300a37308 */ /* 0x000e220000000800 */
[C---:B--2---:R-:W-:Y:S01]  /*5f80*/  FADD.FTZ R6, R206.reuse, R5 ;  /* 0x00000005ce067221 */ /* 0x044fe20000010000 */
[----:B------:R-:W-:Y:S01]  /*5f90*/  F2FP.F16.F32.PACK_AB R159, R206, R159 ;  /* 0x0000009fce9f723e */ /* 0x000fe200000000ff */
[-C--:B------:R-:W-:Y:S01]  /*5fa0*/  FMUL.FTZ R46, R46, R9.reuse ;  /* 0x000000092e2e7220 */ /* 0x080fe20000410000 */
[-C--:B------:R-:W-:Y:S01]  /*5fb0*/  FMUL.FTZ R47, R47, R9.reuse ;  /* 0x000000092f2f7220 */ /* 0x080fe20000410000 */
[-C--:B------:R-:W-:Y:S01]  /*5fc0*/  FMUL.FTZ R50, R50, R9.reuse ;  /* 0x0000000932327220 */ /* 0x080fe20000410000 */
[-C--:B------:R-:W-:Y:S01]  /*5fd0*/  FMUL.FTZ R51, R51, R9.reuse ;  /* 0x0000000933337220 */ /* 0x080fe20000410000 */
[----:B------:R-:W-:Y:S01]  /*5fe0*/  FMUL.FTZ R54, R54, R9 ;  /* 0x0000000936367220 */ /* 0x000fe20000410000 */
[----:B------:R-:W2:Y:S01]  /*5ff0*/  MUFU.EX2 R164, R164 ;  /* 0x000000a400a47308 */ /* 0x000ea20000000800 */
[----:B---3--:R-:W-:Y:S01]  /*6000*/  FADD.FTZ R153, R161, R152 ;  /* 0x00000098a1997221 */ /* 0x008fe20000010000 */
[----:B------:R-:W-:Y:S01]  /*6010*/  F2FP.F16.F32.PACK_AB R152, R176, R15 ;  /* 0x0000000fb098723e */ /* 0x000fe200000000ff */
        /* <DEDUP_REMOVED lines=15> */
[----:B------:R-:W-:Y:S01]  /*6110*/  F2FP.F16.F32.PACK_AB R153, R11, R10 ;  /* 0x0000000a0b99723e */ /* 0x000fe200000000ff */
[----:B------:R-:W-:Y:S01]  /*6120*/  BAR.SYNC.DEFER_BLOCKING 0xf, 0x100 ;  /* 0x03c4000000007b1d */ /* 0x000fe20000010000 */
[-C--:B------:R-:W-:Y:S01]  /*6130*/  FMUL.FTZ R78, R78, R9.reuse ;  /* 0x000000094e4e7220 */ /* 0x080fe20000410000 */
[-C--:B------:R-:W-:Y:S01]  /*6140*/  FMUL.FTZ R79, R79, R9.reuse ;  /* 0x000000094f4f7220 */ /* 0x080fe20000410000 */
[-C--:B------:R-:W-:Y:S01]  /*6150*/  FMUL.FTZ R82, R82, R9.reuse ;  /* 0x0000000952527220 */ /* 0x080fe20000410000 */
[-C--:B------:R-:W-:Y:S01]  /*6160*/  FMUL.FTZ R83, R83, R9.reuse ;  /* 0x0000000953537220 */ /* 0x080fe20000410000 */
[-C--:B------:R-:W-:Y:S01]  /*6170*/  FMUL.FTZ R86, R86, R9.reuse ;  /* 0x0000000956567220 */ /* 0x080fe20000410000 */
[----:B------:R-:W2:Y:S01]  /*6180*/  MUFU.EX2 R170, R170 ;  /* 0x000000aa00aa7308 */ /* 0x000ea20000000800 */
        /* <DEDUP_REMOVED lines=17> */
[----:B------:R2:W-:Y:S01]  /*62a0*/  STSM.16.M88.4 [R19+0x26800], R152 ;  /* 0x0268009813007844 */ /* 0x0005e20000000200 */
[-C--:B------:R-:W-:Y:S01]  /*62b0*/  FMUL.FTZ R111, R111, R9.reuse ;  /* 0x000000096f6f7220 */ /* 0x080fe20000410000 */
[-C--:B------:R-:W-:Y:S01]  /*62c0*/  FMUL.FTZ R114, R114, R9.reuse ;  /* 0x0000000972727220 */ /* 0x080fe20000410000 */
[-C--:B------:R-:W-:Y:S01]  /*62d0*/  FMUL.FTZ R115, R115, R9.reuse ;  /* 0x0000000973737220 */ /* 0x080fe20000410000 */
[----:B------:R2:W-:Y:S01]  /*62e0*/  STSM.16.M88.4 [R184], R156 ;  /* 0x0000009cb8007844 */ /* 0x0005e20000000200 */
[-C--:B------:R-:W-:Y:S01]  /*62f0*/  FMUL.FTZ R118, R118, R9.reuse ;  /* 0x0000000976767220 */ /* 0x080fe20000410000 */
[----:B------:R-:W4:Y:S01]  /*6300*/  MUFU.EX2 R171, R171 ;  /* 0x000000ab00ab7308 */ /* 0x000f220000000800 */
        /* <DEDUP_REMOVED lines=15> */
[----:B------:R0:W5:Y:S01]  /*6400*/  MUFU.EX2 R167, R162 ;  /* 0x000000a200a77308 */ /* 0x0001620000000800 */
[----:B----4-:R-:W-:Y:S01]  /*6410*/  FADD.FTZ R15, R171, R6 ;  /* 0x00000006ab0f7221 */ /* 0x010fe20000010000 */
[-C--:B------:R-:W-:Y:S01]  /*6420*/  FMUL.FTZ R143, R143, R9.reuse ;  /* 0x000000098f8f7220 */ /* 0x080fe20000410000 */
[-C--:B------:R-:W-:Y:S01]  /*6430*/  FMUL.FTZ R146, R146, R9.reuse ;  /* 0x0000000992927220 */ /* 0x080fe20000410000 */
[-C--:B------:R-:W-:Y:S01]  /*6440*/  FMUL.FTZ R147, R147, R9.reuse ;  /* 0x0000000993937220 */ /* 0x080fe20000410000 */
[-C--:B------:R-:W-:Y:S01]  /*6450*/  FMUL.FTZ R150, R150, R9.reuse ;  /* 0x0000000996967220 */ /* 0x080fe20000410000 */
[----:B------:R-:W-:-:S02]  /*6460*/  FMUL.FTZ R151, R151, R9 ;  /* 0x0000000997977220 */ /* 0x000fc40000410000 */
[----:B------:R-:W4:Y:S01]  /*6470*/  MUFU.EX2 R169, R169 ;  /* 0x000000a900a97308 */ /* 0x000f220000000800 */
[----:B---3--:R-:W-:Y:S01]  /*6480*/  FADD.FTZ R6, R174, R15 ;  /* 0x0000000fae067221 */ /* 0x008fe20000010000 */
[----:B0-----:R-:W-:Y:S02]  /*6490*/  F2FP.F16.F32.PACK_AB R162, R164, R161 ;  /* 0x000000a1a4a2723e */ /* 0x001fe400000000ff */
[----:B------:R-:W-:Y:S02]  /*64a0*/  F2FP.F16.F32.PACK_AB R161, R208, R163 ;  /* 0x000000a3d0a1723e */ /* 0x000fe400000000ff */
[----:B------:R-:W-:Y:S02]  /*64b0*/  F2FP.F16.F32.PACK_AB R164, R182, R165 ;  /* 0x000000a5b6a4723e */ /* 0x000fe400000000ff */
[----:B------:R-:W0:Y:S01]  /*64c0*/  MUFU.EX2 R168, R168 ;  /* 0x000000a800a87308 */ /* 0x000e220000000800 */
[----:B-----5:R-:W-:Y:S01]  /*64d0*/  FADD.FTZ R11, R167, R6 ;  /* 0x00000006a70b7221 */ /* 0x020fe20000010000 */
[----:B------:R-:W-:-:S02]  /*64e0*/  F2FP.F16.F32.PACK_AB R163, R181, R170 ;  /* 0x000000aab5a3723e */ /* 0x000fc400000000ff */
[----:B------:R-:W-:-:S03]  /*64f0*/  F2FP.F16.F32.PACK_AB R165, R174, R171 ;  /* 0x000000abaea5723e */ /* 0x000fc600000000ff */
[----:B------:R2:W-:Y:S01]  /*6500*/  STSM.16.M88.4 [R22], R160 ;  /* 0x000000a016007844 */ /* 0x0005e20000000200 */
[----:B------:R-:W3:Y:S01]  /*6510*/  MUFU.EX2 R14, R175 ;  /* 0x000000af000e7308 */ /* 0x000ee20000000800 */
[----:B----4-:R-:W-:Y:S01]  /*6520*/  FADD.FTZ R5, R169, R20 ;  /* 0x00000014a9057221 */ /* 0x010fe20000010000 */
[----:B0-----:R-:W-:-:S03]  /*6530*/  F2FP.F16.F32.PACK_AB R166, R168, R169 ;  /* 0x000000a9a8a6723e */ /* 0x001fc600000000ff */
[----:B------:R-:W-:Y:S01]  /*6540*/  FADD.FTZ R5, R168, R5 ;  /* 0x00000005a8057221 */ /* 0x000fe20000010000 */
[C---:B---3--:R-:W-:Y:S01]  /*6550*/  F2FP.F16.F32.PACK_AB R167, R14.reuse, R167 ;  /* 0x000000a70ea7723e */ /* 0x048fe200000000ff */
[----:B------:R-:W-:-:S04]  /*6560*/  FADD.FTZ R6, R14, R11 ;  /* 0x0000000b0e067221 */ /* 0x000fc80000010000 */
[----:B------:R2:W-:Y:S01]  /*6570*/  STSM.16.M88.4 [R23], R164 ;  /* 0x000000a417007844 */ /* 0x0005e20000000200 */
[----:B------:R-:W-:Y:S05]  /*6580*/  @!P0 BRA `(.L_x_3621) ;  /* 0x0000000000048947 */ /* 0x000fea0003800000 */
[----:B------:R-:W-:Y:S01]  /*6590*/  BPT.TRAP 0x1 ;  /* 0x000000040000795c */ /* 0x000fe20000300000 */
.L_x_3621:
[----:B------:R0:W3:Y:S01]  /*65a0*/  SYNCS.PHASECHK.TRANS64.TRYWAIT P3, [UR23+0x28c50], R8 ;  /* 0x028c5008ff0075a7 */ /* 0x0000e20008060157 */
[----:B------:R-:W-:Y:S05]  /*65b0*/  @!P0 BRA `(.L_x_3622) ;  /* 0x0000000000048947 */ /* 0x000fea0003800000 */
[----:B------:R-:W-:Y:S01]  /*65c0*/  BPT.TRAP 0x1 ;  /* 0x000000040000795c */ /* 0x000fe20000300000 */
.L_x_3622:
[----:B---3--:R-:W-:Y:S05]  /*65d0*/  @P3 BRA `(.L_x_3623) ;  /* 0x0000000000083947 */ /* 0x008fea0003800000 */
[----:B------:R-:W3:Y:S02]  /*65e0*/  SYNCS.PHASECHK.TRANS64.TRYWAIT P3, [UR23+0x28c50], R8 ;  /* 0x028c5008ff0075a7 */ /* 0x000ee40008060157 */
[----:B---3--:R-:W-:Y:S05]  /*65f0*/  @!P3 BRA `(.L_x_3624) ;  /* 0x000000ac0000b947 */ /* 0x008fea0003800000 */
.L_x_3623:
[----:B------:R-:W-:Y:S01]  /*6600*/  ULEA UR10, UR39, UR49, 0xc ;  /* 0x00000031270a7291 */ /* 0x000fe2000f8e603f */
[----:B------:R-:W-:Y:S01]  /*6610*/  WARPGROUP.ARRIVE ;  /* 0x00000000000079c5 */ /* 0x000fe20000000000 */
[----:B------:R-:W-:Y:S01]  /*6620*/  UMOV UR7, 0x40000040 ;  /* 0x4000004000077882 */ /* 0x000fe20000000000 */
[----:B---3--:R-:W-:Y:S01]  /*6630*/  @!P1 VIADD R173, R173, 0x28c60 ;  /* 0x00028c60adad9836 */ /* 0x008fe20000000000 */
        /* <DEDUP_REMOVED lines=30> */
[----:B---3--:R-:W3:Y:S02]  /*6820*/  FENCE.VIEW.ASYNC.S ;  /* 0x00000000000073c6 */ /* 0x008ee40000000000 */
[----:B---3--:R-:W-:Y:S01]  /*6830*/  NOP ;  /* 0x0000000000007918 */ /* 0x008fe20000000000 */
[----:B------:R-:W-:Y:S06]  /*6840*/  BAR.ARV 0xe, 0x100 ;  /* 0x0384000000007b1d */ /* 0x000fec0000002000 */
[----:B------:R3:W-:Y:S01]  /*6850*/  @!P1 SYNCS.ARRIVE.TRANS64.RED.A1T0 RZ, [R173+URZ], RZ ;  /* 0x000000ffadff99a7 */ /* 0x0007e2000810043f */
[----:B------:R-:W-:Y:S05]  /*6860*/  @P2 BRA `(.L_x_3625) ;  /* 0xffffffe000d42947 */ /* 0x000fea000383ffff */
.L_x_3616:
[----:B------:R-:W4:Y:S01]  /*6870*/  SHFL.BFLY PT, R0, R5, 0x2, 0x1f ;  /* 0x0c401f0005007f89 */ /* 0x000f2200000e0000 */
[----:B------:R-:W-:Y:S01]  /*6880*/  IMAD.MOV R10, RZ, RZ, -R18 ;  /* 0x000000ffff0a7224 */ /* 0x000fe200078e0a12 */
[----:B------:R-:W-:Y:S01]  /*6890*/  UIADD3 UR37, UR37, 0x1, URZ ;  /* 0x0000000125257890 */ /* 0x000fe2000fffe03f */
[----:B------:R-:W-:Y:S01]  /*68a0*/  IMAD.U32 R13, RZ, RZ, UR39 ;  /* 0x00000027ff0d7e24 */ /* 0x000fe2000f8e00ff */
[----:B------:R-:W5:Y:S01]  /*68b0*/  SHFL.BFLY PT, R9, R6, 0x2, 0x1f ;  /* 0x0c401f0006097f89 */ /* 0x000f6200000e0000 */
[----:B------:R-:W-:Y:S01]  /*68c0*/  UIADD3 UR39, UR39, 0x1, URZ ;  /* 0x0000000127277890 */ /* 0x000fe2000fffe03f */
[----:B------:R-:W-:Y:S08]  /*68d0*/  BAR.ARV 0x8, 0x100 ;  /* 0x0204000000007b1d */ /* 0x000ff00000002000 */
[----:B------:R-:W-:Y:S01]  /*68e0*/  BAR.SYNC.DEFER_BLOCKING 0xf, 0x100 ;  /* 0x03c4000000007b1d */ /* 0x000fe20000010000 */
[----:B------:R-:W-:Y:S01]  /*68f0*/  ISETP.NE.AND P0, PT, R17, R10, PT ;  /* 0x0000000a1100720c */ /* 0x000fe20003f05270 */
[----:B------:R-:W-:Y:S01]  /*6900*/  UISETP.NE.AND UP0, UPT, UR39, 0x2, UPT ;  /* 0x000000022700788c */ /* 0x000fe2000bf05270 */
[----:B------:R-:W-:-:S03]  /*6910*/  IMAD.MOV.U32 R20, RZ, RZ, -0x800000 ;  /* 0xff800000ff147424 */ /* 0x000fc600078e00ff */
[----:B------:R-:W-:Y:S01]  /*6920*/  USEL UR4, URZ, 0x1, UP0 ;  /* 0x000000013f047887 */ /* 0x000fe20008000000 */
[----:B----4-:R-:W-:Y:S01]  /*6930*/  FADD.FTZ R0, R0, R5 ;  /* 0x0000000500007221 */ /* 0x010fe20000010000 */
[----:B------:R-:W-:Y:S01]  /*6940*/  IMAD.MOV.U32 R5, RZ, RZ, RZ ;  /* 0x000000ffff057224 */ /* 0x000fe200078e00ff */
[----:B------:R-:W-:Y:S01]  /*6950*/  USEL UR39, UR39, URZ, UP0 ;  /* 0x0000003f27277287 */ /* 0x000fe20008000000 */
[----:B-----5:R-:W-:Y:S02]  /*6960*/  FADD.FTZ R9, R9, R6 ;  /* 0x0000000609097221 */ /* 0x020fe40000010000 */
[----:B-1----:R-:W1:Y:S01]  /*6970*/  SHFL.BFLY PT, R7, R0, 0x1, 0x1f ;  /* 0x0c201f0000077f89 */ /* 0x002e6200000e0000 */
[----:B------:R-:W-:-:S03]  /*6980*/  ULOP3.LUT UR38, UR38, UR4, URZ, 0x3c, !UPT ;  /* 0x0000000426267292 */ /* 0x000fc6000f8e3c3f */
[----:B0-----:R-:W0:Y:S01]  /*6990*/  SHFL.BFLY PT, R8, R9, 0x1, 0x1f ;  /* 0x0c201f0009087f89 */ /* 0x001e2200000e0000 */
[----:B-1----:R-:W-:Y:S01]  /*69a0*/  FADD.FTZ R11, R0, R7 ;  /* 0x00000007000b7221 */ /* 0x002fe20000010000 */
[----:B------:R-:W-:Y:S02]  /*69b0*/  IMAD.MOV.U32 R7, RZ, RZ, RZ ;  /* 0x000000ffff077224 */ /* 0x000fe400078e00ff */
[----:B------:R-:W-:Y:S02]  /*69c0*/  @!P0 IMAD R0, R13, 0x40, R16 ;  /* 0x000000400d008824 */ /* 0x000fe400078e0210 */
[----:B0-----:R-:W-:Y:S01]  /*69d0*/  FADD.FTZ R15, R9, R8 ;  /* 0x00000008090f7221 */ /* 0x001fe20000010000 */
[----:B------:R-:W-:Y:S01]  /*69e0*/  FSETP.NE.FTZ.AND P1, PT, R11, RZ, PT ;  /* 0x000000ff0b00720b */ /* 0x000fe20003f35000 */
[----:B------:R-:W-:Y:S01]  /*69f0*/  IMAD.U32 R9, RZ, RZ, UR20 ;  /* 0x00000014ff097e24 */ /* 0x000fe2000f8e00ff */
[----:B------:R-:W-:Y:S01]  /*6a00*/  @!P0 LEA R6, R0, UR42, 0x2 ;  /* 0x0000002a00068c11 */ /* 0x000fe2000f8e10ff */
[----:B------:R-:W-:Y:S01]  /*6a10*/  IMAD.MOV.U32 R0, RZ, RZ, -0x800000 ;  /* 0xff800000ff007424 */ /* 0x000fe200078e00ff */
[----:B------:R-:W-:-:S09]  /*6a20*/  FSETP.NE.FTZ.AND P2, PT, R15, RZ, PT ;  /* 0x000000ff0f00720b */ /* 0x000fd20003f55000 */
[----:B------:R-:W0:Y:S08]  /*6a30*/  @P1 MUFU.RCP R7, R11 ;  /* 0x0000000b00071308 */ /* 0x000e300000001000 */
[----:B------:R-:W1:Y:S01]  /*6a40*/  @P2 MUFU.RCP R5, R15 ;  /* 0x0000000f00052308 */ /* 0x000e620000001000 */
[-C--:B0-----:R-:W-:Y:S01]  /*6a50*/  FMUL.FTZ R172, R24, R7.reuse ;  /* 0x0000000718ac7220 */ /* 0x081fe20000410000 */
        /* <DEDUP_REMOVED lines=64> */
[----:B------:R2:W4:Y:S01]  /*6e60*/  @P1 MUFU.LG2 R25, R11 ;  /* 0x0000000b00191308 */ /* 0x0005220000000c00 */
[----:B------:R-:W-:-:S02]  /*6e70*/  IMAD.U32 R28, RZ, RZ, UR20 ;  /* 0x00000014ff1c7e24 */ /* 0x000fc4000f8e00ff */
[-C--:B-1----:R-:W-:Y:S01]  /*6e80*/  FMUL.FTZ R13, R42, R5.reuse ;  /* 0x000000052a0d7220 */ /* 0x082fe20000410000 */
[----:B------:R1:W-:Y:S01]  /*6e90*/  @!P0 STS [R6+0x28820], R5 ;  /* 0x0288200506008388 */ /* 0x0003e20000000800 */
[----:B------:R-:W-:Y:S01]  /*6ea0*/  PLOP3.LUT P0, PT, PT, PT, PT, 0x8, 0x0 ;  /* 0x000000000000781c */ /* 0x000fe20003f0e170 */
[----:B------:R-:W-:Y:S01]  /*6eb0*/  @P2 FMUL.FTZ R28, R28, 0.69314718246459960938 ;  /* 0x3f3172181c1c2820 */ /* 0x000fe20000410000 */
[-C--:B------:R-:W-:Y:S01]  /*6ec0*/  FMUL.FTZ R27, R27, R5.reuse ;  /* 0x000000051b1b7220 */ /* 0x080fe20000410000 */
[-C--:B------:R-:W-:Y:S01]  /*6ed0*/  FMUL.FTZ R31, R31, R5.reuse ;  /* 0x000000051f1f7220 */ /* 0x080fe20000410000 */
[-C--:B------:R-:W-:Y:S01]  /*6ee0*/  FMUL.FTZ R34, R34, R5.reuse ;  /* 0x0000000522227220 */ /* 0x080fe20000410000 */
[----:B0-----:R0:W5:Y:S01]  /*6ef0*/  @P2 MUFU.LG2 R7, R15 ;  /* 0x0000000f00072308 */ /* 0x0011620000000c00 */
[-C--:B--2---:R-:W-:Y:S01]  /*6f00*/  FMUL.FTZ R11, R30, R5.reuse ;  /* 0x000000051e0b7220 */ /* 0x084fe20000410000 */
[-C--:B------:R-:W-:Y:S01]  /*6f10*/  FMUL.FTZ R35, R35, R5.reuse ;  /* 0x0000000523237220 */ /* 0x080fe20000410000 */
[-C--:B------:R-:W-:Y:S01]  /*6f20*/  FMUL.FTZ R38, R38, R5.reuse ;  /* 0x0000000526267220 */ /* 0x080fe20000410000 */
[----:B-1----:R-:W-:Y:S01]  /*6f30*/  @P1 FMUL.FTZ R6, R9, 0.69314718246459960938 ;  /* 0x3f31721809061820 */ /* 0x002fe20000410000 */
[-C--:B------:R-:W-:Y:S01]  /*6f40*/  FMUL.FTZ R9, R26, R5.reuse ;  /* 0x000000051a097220 */ /* 0x080fe20000410000 */
[-C--:B------:R-:W-:Y:S01]  /*6f50*/  FMUL.FTZ R39, R39, R5.reuse ;  /* 0x0000000527277220 */ /* 0x080fe20000410000 */
[-C--:B------:R-:W-:Y:S01]  /*6f60*/  FMUL.FTZ R43, R43, R5.reuse ;  /* 0x000000052b2b7220 */ /* 0x080fe20000410000 */
[----:B----4-:R-:W-:Y:S01]  /*6f70*/  @P1 FMUL.FTZ R25, R25, 0.69314718246459960938 ;  /* 0x3f31721819191820 */ /* 0x010fe20000410000 */
        /* <DEDUP_REMOVED lines=8> */
[----:B-----5:R-:W-:Y:S01]  /*7000*/  @P2 FMUL.FTZ R7, R7, 0.69314718246459960938 ;  /* 0x3f31721807072820 */ /* 0x020fe20000410000 */
        /* <DEDUP_REMOVED lines=49> */
.L_x_3597:
[----:B------:R-:W0:Y:S08]  /*7320*/  S2UR UR4, SR_CgaCtaId ;  /* 0x00000000000479c3 */ /* 0x000e300000008800 */
[----:B------:R-:W-:Y:S06]  /*7330*/  BAR.SYNC.DEFER_BLOCKING 0x5, 0x180 ;  /* 0x0146000000007b1d */ /* 0x000fec0000010000 */
[----:B------:R-:W-:Y:S01]  /*7340*/  UMOV UR42, 0x400 ;  /* 0x00000400002a7882 */ /* 0x000fe20000000000 */
[----:B------:R-:W-:Y:S01]  /*7350*/  BSSY B0, `(.L_x_3626) ;  /* 0x00002f8000007945 */ /* 0x000fe20003800000 */
[----:B0-----:R-:W-:-:S09]  /*7360*/  ULEA UR42, UR4, UR42, 0x18 ;  /* 0x0000002a042a7291 */ /* 0x001fd2000f8ec03f */
[----:B------:R-:W0:Y:S02]  /*7370*/  LDS.128 R4, [UR42+0x28cd0] ;  /* 0x028cd02aff047984 */ /* 0x000e240008000c00 */
[----:B0-----:R-:W-:Y:S02]  /*7380*/  R2UR UR5, R5 ;  /* 0x00000000050572ca */ /* 0x001fe400000e0000 */
[----:B------:R-:W-:Y:S01]  /*7390*/  R2UR UR6, R6 ;  /* 0x00000000060672ca */ /* 0x000fe200000e0000 */
[----:B------:R-:W-:Y:S06]  /*73a0*/  BAR.ARV 0x4, 0x180 ;  /* 0x0106000000007b1d */ /* 0x000fec0000002000 */
[----:B------:R-:W-:Y:S08]  /*73b0*/  @P0 BRA `(.L_x_3627) ;  /* 0x0000002000300947 */ /* 0x000ff00003800000 */
[----:B------:R-:W0:Y:S08]  /*73c0*/  S2UR UR4, SR_SWINHI ;  /* 0x00000000000479c3 */ /* 0x000e300000002f00 */
[----:B------:R-:W-:Y:S01]  /*73d0*/  BAR.SYNC.DEFER_BLOCKING 0x1, 0x100 ;  /* 0x0044000000007b1d */ /* 0x000fe20000010000 */
        /* <DEDUP_REMOVED lines=10> */
[----:B------:R-:W-:Y:S01]  /*7480*/  F2FP.F16.F32.PACK_AB R56, R57, R56 ;  /* 0x000000383938723e */ /* 0x000fe200000000ff */
[----:B------:R-:W-:Y:S01]  /*7490*/  UMOV UR8, UR42 ;  /* 0x0000002a00087c82 */ /* 0x000fe20008000000 */
[----:B0-----:R-:W-:Y:S01]  /*74a0*/  UMOV UR9, UR4 ;  /* 0x0000000400097c82 */ /* 0x001fe20008000000 */
[----:B------:R-:W-:Y:S01]  /*74b0*/  F2FP.F16.F32.PACK_AB R50, R53, R52 ;  /* 0x000000343532723e */ /* 0x000fe200000000ff */
[----:B------:R-:W-:Y:S01]  /*74c0*/  IMAD.U32 R174, RZ, RZ, UR8 ;  /* 0x00000008ffae7e24 */ /* 0x000fe2000f8e00ff */
[----:B------:R-:W-:Y:S01]  /*74d0*/  F2FP.F16.F32.PACK_AB R51, R55, R54 ;  /* 0x000000363733723e */ /* 0x000fe200000000ff */
[----:B------:R-:W-:Y:S01]  /*74e0*/  IMAD.U32 R175, RZ, RZ, UR9 ;  /* 0x00000009ffaf7e24 */ /* 0x000fe2000f8e00ff */
[----:B------:R-:W-:Y:S01]  /*74f0*/  F2FP.F16.F32.PACK_AB R57, R59, R58 ;  /* 0x0000003a3b39723e */ /* 0x000fe200000000ff */
[----:B------:R-:W-:Y:S01]  /*7500*/  ULDC.64 UR8, c[0x0][0xc00] ;  /* 0x0003000000087ab9 */ /* 0x000fe20000000a00 */
[----:B------:R-:W-:Y:S01]  /*7510*/  F2FP.F16.F32.PACK_AB R64, R65, R64 ;  /* 0x000000404140723e */ /* 0x000fe200000000ff */
[----:B------:R-:W-:Y:S01]  /*7520*/  IMAD.WIDE R126, R196, 0x2, R174 ;  /* 0x00000002c47e7825 */ /* 0x000fe200078e02ae */
[----:B------:R-:W-:Y:S01]  /*7530*/  F2FP.F16.F32.PACK_AB R58, R61, R60 ;  /* 0x0000003c3d3a723e */ /* 0x000fe200000000ff */
[----:B------:R-:W-:Y:S01]  /*7540*/  UISETP.NE.U32.AND UP0, UPT, UR8, URZ, UPT ;  /* 0x0000003f0800728c */ /* 0x000fe2000bf05070 */
[----:B------:R-:W-:-:S02]  /*7550*/  F2FP.F16.F32.PACK_AB R59, R63, R62 ;  /* 0x0000003e3f3b723e */ /* 0x000fc400000000ff */
[C---:B---3--:R-:W-:Y:S01]  /*7560*/  IADD3 R173, P1, R126.reuse, 0x20, RZ ;  /* 0x000000207ead7810 */ /* 0x048fe20007f3e0ff */
[----:B------:R-:W-:Y:S01]  /*7570*/  UISETP.NE.AND.EX UP0, UPT, UR9, URZ, UPT, UP0 ;  /* 0x0000003f0900728c */ /* 0x000fe2000bf05300 */
[C---:B------:R-:W-:Y:S02]  /*7580*/  LOP3.LUT R5, R126.reuse, 0x380, RZ, 0xc0, !PT ;  /* 0x000003807e057812 */ /* 0x040fe400078ec0ff */
[C---:B------:R-:W-:Y:S01]  /*7590*/  IADD3 R177, P0, R126.reuse, 0x40, RZ ;  /* 0x000000407eb17810 */ /* 0x040fe20007f1e0ff */
[--C-:B------:R-:W-:Y:S01]  /*75a0*/  IMAD.X R29, RZ, RZ, R127.reuse, P1 ;  /* 0x000000ffff1d7224 */ /* 0x100fe200008e067f */
[C---:B------:R-:W-:Y:S01]  /*75b0*/  IADD3 R179, P4, R126.reuse, 0x60, RZ ;  /* 0x000000607eb37810 */ /* 0x040fe20007f9e0ff */
[----:B------:R-:W-:Y:S01]  /*75c0*/  ULDC.64 UR8, c[0x0][0xc00] ;  /* 0x0003000000087ab9 */ /* 0x000fe20000000a00 */
[C---:B------:R-:W-:Y:S01]  /*75d0*/  IADD3 R181, P3, R126.reuse, 0x2000, RZ ;  /* 0x000020007eb57810 */ /* 0x040fe20007f7e0ff */
[--C-:B------:R-:W-:Y:S01]  /*75e0*/  IMAD.X R33, RZ, RZ, R127.reuse, P0 ;  /* 0x000000ffff217224 */ /* 0x100fe200000e067f */
        /* <DEDUP_REMOVED lines=8> */
[----:B------:R-:W-:Y:S01]  /*7670*/  SHF.R.U64 R5, R5, 0x3, RZ ;  /* 0x0000000305057819 */ /* 0x000fe200000012ff */
[--C-:B------:R-:W-:Y:S01]  /*7680*/  IMAD.X R99, RZ, RZ, R127.reuse, P2 ;  /* 0x000000ffff637224 */ /* 0x100fe200010e067f */
[----:B------:R-:W-:Y:S01]  /*7690*/  LOP3.LUT R28, R173, 0x380, RZ, 0xc0, !PT ;  /* 0x00000380ad1c7812 */ /* 0x000fe200078ec0ff */
[----:B------:R-:W-:Y:S01]  /*76a0*/  IMAD.X R103, RZ, RZ, R127, P1 ;  /* 0x000000ffff677224 */ /* 0x000fe200008e067f */
[----:B------:R-:W-:Y:S01]  /*76b0*/  LOP3.LUT R32, R177, 0x380, RZ, 0xc0, !PT ;  /* 0x00000380b1207812 */ /* 0x000fe200078ec0ff */
[----:B------:R-:W-:Y:S01]  /*76c0*/  UIMAD.WIDE UR8, UR43, 0x4, UR8 ;  /* 0x000000042b0878a5 */ /* 0x000fe2000f8e0208 */
[----:B------:R-:W-:-:S02]  /*76d0*/  LOP3.LUT R36, R179, 0x380, RZ, 0xc0, !PT ;  /* 0x00000380b3247812 */ /* 0x000fc400078ec0ff */
[C---:B------:R-:W-:Y:S02]  /*76e0*/  IADD3 R106, P0, R126.reuse, 0x4020, RZ ;  /* 0x000040207e6a7810 */ /* 0x040fe40007f1e0ff */
[C---:B------:R-:W-:Y:S02]  /*76f0*/  IADD3 R110, P4, R126.reuse, 0x4040, RZ ;  /* 0x000040407e6e7810 */ /* 0x040fe40007f9e0ff */
        /* <DEDUP_REMOVED lines=12> */
[----:B------:R-:W-:Y:S01]  /*77c0*/  LOP3.LUT R40, R181, 0x380, RZ, 0xc0, !PT ;  /* 0x00000380b5287812 */ /* 0x000fe200078ec0ff */
[----:B------:R-:W-:Y:S01]  /*77d0*/  IMAD.X R25, RZ, RZ, R127, P1 ;  /* 0x000000ffff197224 */ /* 0x000fe200008e067f */
[----:B------:R-:W-:-:S02]  /*77e0*/  SHF.R.U64 R28, R28, 0x3, RZ ;  /* 0x000000031c1c7819 */ /* 0x000fc400000012ff */
[----:B------:R-:W-:Y:S02]  /*77f0*/  SHF.R.U64 R32, R32, 0x3, RZ ;  /* 0x0000000320207819 */ /* 0x000fe400000012ff */
[----:B------:R-:W-:Y:S02]  /*7800*/  SHF.R.U64 R36, R36, 0x3, RZ ;  /* 0x0000000324247819 */ /* 0x000fe400000012ff */
[----:B------:R-:W-:Y:S02]  /*7810*/  LOP3.LUT R90, R183, 0x380, RZ, 0xc0, !PT ;  /* 0x00000380b75a7812 */ /* 0x000fe400078ec0ff */
[----:B------:R-:W-:Y:S02]  /*7820*/  LOP3.LUT R94, R205, 0x380, RZ, 0xc0, !PT ;  /* 0x00000380cd5e7812 */ /* 0x000fe400078ec0ff */
[----:B------:R-:W-:Y:S02]  /*7830*/  SHF.R.U64 R40, R40, 0x3, RZ ;  /* 0x0000000328287819 */ /* 0x000fe400000012ff */
[----:B------:R-:W-:-:S02]  /*7840*/  LOP3.LUT R98, R207, 0x380, RZ, 0xc0, !PT ;  /* 0x00000380cf627812 */ /* 0x000fc400078ec0ff */
[----:B------:R-:W-:Y:S02]  /*7850*/  MOV R126, R126 ;  /* 0x0000007e007e7202 */ /* 0x000fe40000000f00 */
[----:B------:R-:W-:Y:S02]  /*7860*/  LOP3.LUT R28, R28, R173, RZ, 0x3c, !PT ;  /* 0x000000ad1c1c7212 */ /* 0x000fe400078e3cff */
[----:B------:R-:W-:Y:S01]  /*7870*/  LOP3.LUT R102, R209, 0x380, RZ, 0xc0, !PT ;  /* 0x00000380d1667812 */ /* 0x000fe200078ec0ff */
[----:B------:R0:W-:Y:S01]  /*7880*/  STSM.16.M88.4 [R126], R8 ;  /* 0x000000087e007844 */ /* 0x0001e20000000200 */
[----:B------:R-:W-:Y:S02]  /*7890*/  LOP3.LUT R32, R32, R177, RZ, 0x3c, !PT ;  /* 0x000000b120207212 */ /* 0x000fe400078e3cff */
[----:B------:R-:W-:Y:S02]  /*78a0*/  LOP3.LUT R36, R36, R179, RZ, 0x3c, !PT ;  /* 0x000000b324247212 */ /* 0x000fe400078e3cff */
[----:B------:R-:W-:-:S02]  /*78b0*/  SHF.R.U64 R90, R90, 0x3, RZ ;  /* 0x000000035a5a7819 */ /* 0x000fc400000012ff */
[----:B------:R-:W-:Y:S02]  /*78c0*/  LOP3.LUT R173, R106, 0x380, RZ, 0xc0, !PT ;  /* 0x000003806aad7812 */ /* 0x000fe400078ec0ff */
[----:B------:R-:W-:Y:S02]  /*78d0*/  LOP3.LUT R27, R3, 0x380, RZ, 0xc0, !PT ;  /* 0x00000380031b7812 */ /* 0x000fe400078ec0ff */
[----:B------:R-:W-:Y:S02]  /*78e0*/  SHF.R.U64 R94, R94, 0x3, RZ ;  /* 0x000000035e5e7819 */ /* 0x000fe400000012ff */
[----:B------:R-:W-:Y:S02]  /*78f0*/  LOP3.LUT R177, R110, 0x380, RZ, 0xc0, !PT ;  /* 0x000003806eb17812 */ /* 0x000fe400078ec0ff */
[----:B------:R-:W-:Y:S02]  /*7900*/  LOP3.LUT R179, R114, 0x380, RZ, 0xc0, !PT ;  /* 0x0000038072b37812 */ /* 0x000fe400078ec0ff */
[----:B------:R-:W-:-:S02]  /*7910*/  LOP3.LUT R127, R6, 0x380, RZ, 0xc0, !PT ;  /* 0x00000380067f7812 */ /* 0x000fc400078ec0ff */
[----:B------:R-:W-:Y:S02]  /*7920*/  LOP3.LUT R40, R40, R181, RZ, 0x3c, !PT ;  /* 0x000000b528287212 */ /* 0x000fe400078e3cff */
[----:B------:R-:W-:Y:S02]  /*7930*/  SHF.R.U64 R98, R98, 0x3, RZ ;  /* 0x0000000362627819 */ /* 0x000fe400000012ff */
[----:B------:R-:W-:Y:S02]  /*7940*/  SHF.R.U64 R102, R102, 0x3, RZ ;  /* 0x0000000366667819 */ /* 0x000fe400000012ff */
[----:B------:R-:W-:Y:S02]  /*7950*/  LOP3.LUT R181, R118, 0x380, RZ, 0xc0, !PT ;  /* 0x0000038076b57812 */ /* 0x000fe400078ec0ff */
[----:B------:R-:W-:Y:S02]  /*7960*/  LOP3.LUT R122, R4, 0x380, RZ, 0xc0, !PT ;  /* 0x00000380047a7812 */ /* 0x000fe400078ec0ff */
[----:B------:R-:W-:-:S02]  /*7970*/  LOP3.LUT R90, R90, R183, RZ, 0x3c, !PT ;  /* 0x000000b75a5a7212 */ /* 0x000fc400078e3cff */
[----:B------:R-:W-:Y:S02]  /*7980*/  SHF.R.U64 R173, R173, 0x3, RZ ;  /* 0x00000003adad7819 */ /* 0x000fe400000012ff */
[----:B------:R-:W-:Y:S02]  /*7990*/  SHF.R.U64 R24, R27, 0x3, RZ ;  /* 0x000000031b187819 */ /* 0x000fe400000012ff */
[----:B------:R-:W-:Y:S02]  /*79a0*/  MOV R31, R28 ;  /* 0x0000001c001f7202 */ /* 0x000fe40000000f00 */
[----:B0-----:R-:W-:Y:S02]  /*79b0*/  F2FP.F16.F32.PACK_AB R8, R160, R169 ;  /* 0x000000a9a008723e */ /* 0x001fe400000000ff */
[----:B------:R-:W-:Y:S02]  /*79c0*/  F2FP.F16.F32.PACK_AB R9, R35, R34 ;  /* 0x000000222309723e */ /* 0x000fe400000000ff */
[----:B------:R-:W-:-:S02]  /*79d0*/  F2FP.F16.F32.PACK_AB R10, R153, R162 ;  /* 0x000000a2990a723e */ /* 0x000fc400000000ff */
[----:B------:R-:W-:Y:S02]  /*79e0*/  F2FP.F16.F32.PACK_AB R11, R39, R38 ;  /* 0x00000026270b723e */ /* 0x000fe400000000ff */
[----:B------:R-:W-:Y:S02]  /*79f0*/  LOP3.LUT R94, R94, R205, RZ, 0x3c, !PT ;  /* 0x000000cd5e5e7212 */ /* 0x000fe400078e3cff */
[----:B------:R-:W-:Y:S01]  /*7a00*/  SHF.R.U64 R177, R177, 0x3, RZ ;  /* 0x00000003b1b17819 */ /* 0x000fe200000012ff */
[----:B------:R-:W-:Y:S01]  /*7a10*/  STSM.16.M88.4 [R31], R8 ;  /* 0x000000081f007844 */ /* 0x000fe20000000200 */
[----:B------:R-:W-:Y:S02]  /*7a20*/  SHF.R.U64 R179, R179, 0x3, RZ ;  /* 0x00000003b3b37819 */ /* 0x000fe400000012ff */
[----:B------:R-:W-:Y:S02]  /*7a30*/  SHF.R.U64 R127, R127, 0x3, RZ ;  /* 0x000000037f7f7819 */ /* 0x000fe400000012ff */
[----:B------:R-:W-:-:S02]  /*7a40*/  MOV R32, R32 ;  /* 0x0000002000207202 */ /* 0x000fc40000000f00 */
[----:B------:R-:W-:Y:S02]  /*7a50*/  LOP3.LUT R98, R98, R207, RZ, 0x3c, !PT ;  /* 0x000000cf62627212 */ /* 0x000fe400078e3cff */
[----:B------:R-:W-:Y:S01]  /*7a60*/  MOV R36, R36 ;  /* 0x0000002400247202 */ /* 0x000fe20000000f00 */
[----:B------:R-:W-:Y:S01]  /*7a70*/  STSM.16.M88.4 [R32], R12 ;  /* 0x0000000c20007844 */ /* 0x000fe20000000200 */
[----:B------:R-:W-:Y:S02]  /*7a80*/  LOP3.LUT R102, R102, R209, RZ, 0x3c, !PT ;  /* 0x000000d166667212 */ /* 0x000fe400078e3cff */
[----:B------:R-:W-:Y:S01]  /*7a90*/  SHF.R.U64 R181, R181, 0x3, RZ ;  /* 0x00000003b5b57819 */ /* 0x000fe200000012ff */
[----:B------:R-:W-:Y:S01]  /*7aa0*/  STSM.16.M88.4 [R36], R48 ;  /* 0x0000003024007844 */ /* 0x000fe20000000200 */
[----:B------:R-:W-:Y:S02]  /*7ab0*/  SHF.R.U64 R27, R122, 0x3, RZ ;  /* 0x000000037a1b7819 */ /* 0x000fe400000012ff */
[----:B------:R-:W-:-:S02]  /*7ac0*/  MOV R40, R40 ;  /* 0x0000002800287202 */ /* 0x000fc40000000f00 */
[----:B------:R-:W-:Y:S02]  /*7ad0*/  F2FP.F16.F32.PACK_AB R65, R67, R66 ;  /* 0x000000424341723e */ /* 0x000fe400000000ff */
[----:B------:R-:W-:Y:S01]  /*7ae0*/  F2FP.F16.F32.PACK_AB R72, R73, R72 ;  /* 0x000000484948723e */ /* 0x000fe200000000ff */
[----:B------:R-:W-:Y:S01]  /*7af0*/  STSM.16.M88.4 [R40], R56 ;  /* 0x0000003828007844 */ /* 0x000fe20000000200 */
[----:B------:R-:W-:Y:S02]  /*7b00*/  LOP3.LUT R106, R173, R106, RZ, 0x3c, !PT ;  /* 0x0000006aad6a7212 */ /* 0x000fe400078e3cff */
[----:B------:R-:W-:Y:S02]  /*7b10*/  LOP3.LUT R122, R24, R3, RZ, 0x3c, !PT ;  /* 0x00000003187a7212 */ /* 0x000fe400078e3cff */
[----:B------:R-:W-:Y:S02]  /*7b20*/  MOV R29, R90 ;  /* 0x0000005a001d7202 */ /* 0x000fe40000000f00 */
[----:B------:R-:W-:-:S02]  /*7b30*/  F2FP.F16.F32.PACK_AB R66, R69, R68 ;  /* 0x000000444542723e */ /* 0x000fc400000000ff */
[----:B------:R-:W-:Y:S02]  /*7b40*/  F2FP.F16.F32.PACK_AB R67, R71, R70 ;  /* 0x000000464743723e */ /* 0x000fe400000000ff */
[----:B------:R-:W-:Y:S02]  /*7b50*/  F2FP.F16.F32.PACK_AB R73, R75, R74 ;  /* 0x0000004a4b49723e */ /* 0x000fe400000000ff */
[----:B------:R-:W-:Y:S01]  /*7b60*/  F2FP.F16.F32.PACK_AB R80, R81, R80 ;  /* 0x000000505150723e */ /* 0x000fe200000000ff */
[----:B------:R-:W-:Y:S01]  /*7b70*/  STSM.16.M88.4 [R29], R64 ;  /* 0x000000401d007844 */ /* 0x000fe20000000200 */
[----:B------:R-:W-:Y:S02]  /*7b80*/  LOP3.LUT R110, R177, R110, RZ, 0x3c, !PT ;  /* 0x0000006eb16e7212 */ /* 0x000fe400078e3cff */
[----:B------:R-:W-:Y:S02]  /*7b90*/  LOP3.LUT R114, R179, R114, RZ, 0x3c, !PT ;  /* 0x00000072b3727212 */ /* 0x000fe400078e3cff */
[----:B------:R-:W-:-:S02]  /*7ba0*/  LOP3.LUT R24, R127, R6, RZ, 0x3c, !PT ;  /* 0x000000067f187212 */ /* 0x000fc400078e3cff */
[----:B------:R-:W-:Y:S02]  /*7bb0*/  MOV R94, R94 ;  /* 0x0000005e005e7202 */ /* 0x000fe40000000f00 */
[----:B------:R-:W-:Y:S02]  /*7bc0*/  F2FP.F16.F32.PACK_AB R74, R77, R76 ;  /* 0x0000004c4d4a723e */ /* 0x000fe400000000ff */
[----:B------:R-:W-:Y:S02]  /*7bd0*/  F2FP.F16.F32.PACK_AB R75, R79, R78 ;  /* 0x0000004e4f4b723e */ /* 0x000fe400000000ff */
[----:B------:R-:W-:Y:S02]  /*7be0*/  F2FP.F16.F32.PACK_AB R81, R83, R82 ;  /* 0x000000525351723e */ /* 0x000fe400000000ff */
[----:B------:R-:W-:Y:S01]  /*7bf0*/  MOV R6, R98 ;  /* 0x0000006200067202 */ /* 0x000fe20000000f00 */
[----:B------:R-:W-:Y:S01]  /*7c00*/  STSM.16.M88.4 [R94], R72 ;  /* 0x000000485e007844 */ /* 0x000fe20000000200 */
[----:B------:R-:W-:-:S02]  /*7c10*/  F2FP.F16.F32.PACK_AB R82, R85, R84 ;  /* 0x000000545552723e */ /* 0x000fc400000000ff */
[----:B------:R-:W-:Y:S02]  /*7c20*/  F2FP.F16.F32.PACK_AB R83, R87, R86 ;  /* 0x000000565753723e */ /* 0x000fe400000000ff */
[----:B------:R-:W-:Y:S02]  /*7c30*/  F2FP.F16.F32.PACK_AB R88, R89, R88 ;  /* 0x000000585958723e */ /* 0x000fe400000000ff */
[----:B------:R-:W-:Y:S01]  /*7c40*/  LOP3.LUT R118, R181, R118, RZ, 0x3c, !PT ;  /* 0x00000076b5767212 */ /* 0x000fe200078e3cff */
[----:B------:R-:W-:Y:S01]  /*7c50*/  STSM.16.M88.4 [R6], R80 ;  /* 0x0000005006007844 */ /* 0x000fe20000000200 */
[----:B------:R-:W-:Y:S02]  /*7c60*/  MOV R102, R102 ;  /* 0x0000006600667202 */ /* 0x000fe40000000f00 */
[----:B------:R-:W-:Y:S02]  /*7c70*/  F2FP.F16.F32.PACK_AB R89, R26, R21 ;  /* 0x000000151a59723e */ /* 0x000fe400000000ff */
[----:B------:R-:W-:-:S02]  /*7c80*/  F2FP.F16.F32.PACK_AB R90, R93, R92 ;  /* 0x0000005c5d5a723e */ /* 0x000fc400000000ff */
[----:B------:R-:W-:Y:S02]  /*7c90*/  F2FP.F16.F32.PACK_AB R91, R42, R30 ;  /* 0x0000001e2a5b723e */ /* 0x000fe400000000ff */
[----:B------:R-:W-:Y:S02]  /*7ca0*/  F2FP.F16.F32.PACK_AB R96, R97, R96 ;  /* 0x000000606160723e */ /* 0x000fe400000000ff */
[----:B------:R-:W-:Y:S01]  /*7cb0*/  MOV R106, R106 ;  /* 0x0000006a006a7202 */ /* 0x000fe20000000f00 */
[----:B------:R-:W-:Y:S01]  /*7cc0*/  STSM.16.M88.4 [R102], R88 ;  /* 0x0000005866007844 */ /* 0x000fe20000000200 */
[----:B------:R-:W-:Y:S02]  /*7cd0*/  F2FP.F16.F32.PACK_AB R97, R46, R44 ;  /* 0x0000002c2e61723e */ /* 0x000fe400000000ff */
[----:B------:R-:W-:Y:S02]  /*7ce0*/  F2FP.F16.F32.PACK_AB R98, R101, R100 ;  /* 0x000000646562723e */ /* 0x000fe400000000ff */
[----:B------:R-:W-:-:S02]  /*7cf0*/  F2FP.F16.F32.PACK_AB R99, R156, R155 ;  /* 0x0000009b9c63723e */ /* 0x000fc400000000ff */
[----:B------:R-:W-:Y:S02]  /*7d00*/  F2FP.F16.F32.PACK_AB R157, R158, R157 ;  /* 0x0000009d9e9d723e */ /* 0x000fe400000000ff */
[----:B------:R-:W-:Y:S01]  /*7d10*/  LOP3.LUT R4, R27, R4, RZ, 0x3c, !PT ;  /* 0x000000041b047212 */ /* 0x000fe200078e3cff */
[----:B------:R-:W-:Y:S01]  /*7d20*/  STSM.16.M88.4 [R106], R96 ;  /* 0x000000606a007844 */ /* 0x000fe20000000200 */
[----:B------:R-:W-:Y:S02]  /*7d30*/  MOV R110, R110 ;  /* 0x0000006e006e7202 */ /* 0x000fe40000000f00 */
        /* <DEDUP_REMOVED lines=11> */
[----:B------:R-:W-:Y:S01]  /*7df0*/  F2FP.F16.F32.PACK_AB R128, R129, R128 ;  /* 0x000000808180723e */ /* 0x000fe200000000ff */
[----:B------:R0:W-:Y:S01]  /*7e00*/  STSM.16.M88.4 [R3], R112 ;  /* 0x0000007003007844 */ /* 0x0001e20000000200 */
[----:B------:R-:W-:Y:S02]  /*7e10*/  MOV R118, R118 ;  /* 0x0000007600767202 */ /* 0x000fe40000000f00 */
[----:B------:R-:W-:Y:S02]  /*7e20*/  F2FP.F16.F32.PACK_AB R121, R168, R167 ;  /* 0x000000a7a879723e */ /* 0x000fe400000000ff */
[----:B------:R-:W-:Y:S02]  /*7e30*/  F2FP.F16.F32.PACK_AB R122, R125, R124 ;  /* 0x0000007c7d7a723e */ /* 0x000fe400000000ff */
[----:B------:R-:W-:-:S02]  /*7e40*/  F2FP.F16.F32.PACK_AB R123, R171, R170 ;  /* 0x000000aaab7b723e */ /* 0x000fc400000000ff */
[----:B------:R-:W-:Y:S02]  /*7e50*/  F2FP.F16.F32.PACK_AB R129, R131, R130 ;  /* 0x000000828381723e */ /* 0x000fe400000000ff */
[----:B------:R-:W-:Y:S01]  /*7e60*/  F2FP.F16.F32.PACK_AB R136, R137, R136 ;  /* 0x000000888988723e */ /* 0x000fe200000000ff */
[----:B------:R-:W-:Y:S01]  /*7e70*/  STSM.16.M88.4 [R118], R120 ;  /* 0x0000007876007844 */ /* 0x000fe20000000200 */
[----:B------:R-:W-:Y:S02]  /*7e80*/  F2FP.F16.F32.PACK_AB R130, R133, R132 ;  /* 0x000000848582723e */ /* 0x000fe400000000ff */
[----:B------:R-:W-:Y:S02]  /*7e90*/  F2FP.F16.F32.PACK_AB R131, R135, R134 ;  /* 0x000000868783723e */ /* 0x000fe400000000ff */
[----:B------:R-:W-:Y:S02]  /*7ea0*/  F2FP.F16.F32.PACK_AB R137, R139, R138 ;  /* 0x0000008a8b89723e */ /* 0x000fe400000000ff */
[----:B------:R-:W-:Y:S01]  /*7eb0*/  F2FP.F16.F32.PACK_AB R144, R145, R144 ;  /* 0x000000909190723e */ /* 0x000fe200000000ff */
[----:B------:R-:W-:Y:S01]  /*7ec0*/  STSM.16.M88.4 [R28], R128 ;  /* 0x000000801c007844 */ /* 0x000fe20000000200 */
[----:B------:R-:W-:Y:S01]  /*7ed0*/  MOV R27, R4 ;  /* 0x00000004001b7202 */ /* 0x000fe20000000f00 */
[----:B------:R-:W-:Y:S01]  /*7ee0*/  IMAD.U32 R4, RZ, RZ, UR8 ;  /* 0x00000008ff047e24 */ /* 0x000fe2000f8e00ff */
[----:B------:R-:W-:Y:S01]  /*7ef0*/  F2FP.F16.F32.PACK_AB R138, R141, R140 ;  /* 0x0000008c8d8a723e */ /* 0x000fe200000000ff */
[----:B------:R-:W-:Y:S01]  /*7f00*/  IMAD.U32 R5, RZ, RZ, UR9 ;  /* 0x00000009ff057e24 */ /* 0x000fe2000f8e00ff */
[----:B------:R-:W-:Y:S01]  /*7f10*/  F2FP.F16.F32.PACK_AB R139, R143, R142 ;  /* 0x0000008e8f8b723e */ /* 0x000fe200000000ff */
[----:B------:R-:W-:Y:S01]  /*7f20*/  ULDC.64 UR8, c[0x0][0xc08] ;  /* 0x0003020000087ab9 */ /* 0x000fe20000000a00 */
[----:B------:R-:W-:-:S02]  /*7f30*/  F2FP.F16.F32.PACK_AB R145, R147, R146 ;  /* 0x000000929391723e */ /* 0x000fc400000000ff */
[----:B------:R-:W-:Y:S01]  /*7f40*/  MOV R24, R24 ;  /* 0x0000001800187202 */ /* 0x000fe20000000f00 */
[----:B------:R-:W-:Y:S01]  /*7f50*/  STSM.16.M88.4 [R27], R136 ;  /* 0x000000881b007844 */ /* 0x000fe20000000200 */
[----:B------:R-:W-:Y:S02]  /*7f60*/  F2FP.F16.F32.PACK_AB R146, R149, R148 ;  /* 0x000000949592723e */ /* 0x000fe400000000ff */
[----:B------:R-:W-:Y:S01]  /*7f70*/  F2FP.F16.F32.PACK_AB R147, R151, R150 ;  /* 0x000000969793723e */ /* 0x000fe200000000ff */
[----:B------:R-:W-:Y:S01]  /*7f80*/  UISETP.NE.U32.AND UP1, UPT, UR8, URZ, UPT ;  /* 0x0000003f0800728c */ /* 0x000fe2000bf25070 */
[----:B------:R-:W-:-:S03]  /*7f90*/  PLOP3.LUT P0, PT, PT, PT, UP0, 0x80, 0x0 ;  /* 0x000000000000781c */ /* 0x000fc60003f0f008 */
[----:B------:R1:W-:Y:S01]  /*7fa0*/  STSM.16.M88.4 [R24], R144 ;  /* 0x0000009018007844 */ /* 0x0003e20000000200 */
[----:B------:R-:W-:Y:S01]  /*7fb0*/  BAR.SYNC.DEFER_BLOCKING 0x1, 0x100 ;  /* 0x0044000000007b1d */ /* 0x000fe20000010000 */
[----:B------:R-:W-:Y:S01]  /*7fc0*/  UISETP.NE.AND.EX UP1, UPT, UR9, URZ, UPT, UP1 ;  /* 0x0000003f0900728c */ /* 0x000fe2000bf25310 */
[----:B0-----:R-:W-:-:S05]  /*7fd0*/  IMAD R3, R191, 0x40, R2 ;  /* 0x00000040bf037824 */ /* 0x001fca00078e0202 */
[----:B------:R-:W-:-:S05]  /*7fe0*/  PLOP3.LUT P6, PT, PT, PT, UP1, 0x80, 0x0 ;  /* 0x000000000000781c */ /* 0x000fca0003fcf018 */
[----:B------:R-:W-:-:S04]  /*7ff0*/  @UP1 ULEA UR8, UP2, UR43, UR8, 0x2 ;  /* 0x000000082b081291 */ /* 0x000fc8000f84103f */
[----:B------:R-:W-:Y:S01]  /*8000*/  @UP1 ULEA.HI.X UR9, UR43, UR9, UR44, 0x2, UP2 ;  /* 0x000000092b091291 */ /* 0x000fe200090f142c */
[----:B------:R-:W-:Y:S01]  /*8010*/  IMAD.WIDE R174, R3, 0x2, R174 ;  /* 0x0000000203ae7825 */ /* 0x000fe200078e02ae */
[----:B------:R-:W-:-:S03]  /*8020*/  ULDC UR4, c[0x0][0xa88] ;  /* 0x0002a20000047ab9 */ /* 0x000fc60000000800 */
[----:B------:R-:W-:Y:S01]  /*8030*/  IMAD.U32 R3, RZ, RZ, UR4 ;  /* 0x00000004ff037e24 */ /* 0x000fe2000f8e00ff */
[----:B------:R-:W2:Y:S01]  /*8040*/  @P0 LDG.E R6, desc[UR40][R4.64] ;  /* 0x0000002804060981 */ /* 0x000ea2000c1e1900 */
[----:B------:R-:W-:Y:S01]  /*8050*/  IMAD.U32 R10, RZ, RZ, UR8 ;  /* 0x00000008ff0a7e24 */ /* 0x000fe2000f8e00ff */
[C---:B------:R-:W-:Y:S01]  /*8060*/  IADD3 R13, P2, R174.reuse, 0x1000, RZ ;  /* 0x00001000ae0d7810 */ /* 0x040fe20007f5e0ff */
[----:B------:R-:W-:Y:S01]  /*8070*/  IMAD.U32 R11, RZ, RZ, UR9 ;  /* 0x00000009ff0b7e24 */ /* 0x000fe2000f8e00ff */
[C---:B------:R-:W-:Y:S02]  /*8080*/  IADD3 R25, P1, R174.reuse, 0x2000, RZ ;  /* 0x00002000ae197810 */ /* 0x040fe40007f3e0ff */
[----:B------:R-:W-:Y:S02]  /*8090*/  P2R R8, PR, RZ, 0x4 ;  /* 0x00000004ff087803 */ /* 0x000fe40000000000 */
[----:B------:R0:W5:Y:S01]  /*80a0*/  @P6 LDG.E R3, desc[UR40][R10.64] ;  /* 0x000000280a036981 */ /* 0x000162000c1e1900 */
[----:B------:R-:W-:-:S02]  /*80b0*/  IADD3 R29, P2, R174, 0x3000, RZ ;  /* 0x00003000ae1d7810 */ /* 0x000fc40007f5e0ff */
[C---:B------:R-:W-:Y:S02]  /*80c0*/  IADD3 R33, P3, R174.reuse, 0x4000, RZ ;  /* 0x00004000ae217810 */ /* 0x040fe40007f7e0ff */
[C---:B------:R-:W-:Y:S02]  /*80d0*/  IADD3 R37, P4, R174.reuse, 0x5000, RZ ;  /* 0x00005000ae257810 */ /* 0x040fe40007f9e0ff */
[----:B------:R-:W-:Y:S02]  /*80e0*/  IADD3 R41, P5, R174, 0x6000, RZ ;  /* 0x00006000ae297810 */ /* 0x000fe40007fbe0ff */
[----:B------:R-:W-:Y:S02]  /*80f0*/  LOP3.LUT R12, R13, 0x380, RZ, 0xc0, !PT ;  /* 0x000003800d0c7812 */ /* 0x000fe400078ec0ff */
[----:B-1----:R-:W-:Y:S02]  /*8100*/  LOP3.LUT R24, R25, 0x380, RZ, 0xc0, !PT ;  /* 0x0000038019187812 */ /* 0x002fe400078ec0ff */
[----:B------:R-:W-:-:S02]  /*8110*/  LOP3.LUT R28, R29, 0x380, RZ, 0xc0, !PT ;  /* 0x000003801d1c7812 */ /* 0x000fc400078ec0ff */
[----:B------:R-:W-:Y:S02]  /*8120*/  LOP3.LUT R32, R33, 0x380, RZ, 0xc0, !PT ;  /* 0x0000038021207812 */ /* 0x000fe400078ec0ff */
[----:B------:R-:W-:Y:S02]  /*8130*/  LOP3.LUT R36, R37, 0x380, RZ, 0xc0, !PT ;  /* 0x0000038025247812 */ /* 0x000fe400078ec0ff */
[----:B------:R-:W-:Y:S01]  /*8140*/  LOP3.LUT R40, R41, 0x380, RZ, 0xc0, !PT ;  /* 0x0000038029287812 */ /* 0x000fe200078ec0ff */
[----:B------:R-:W-:Y:S01]  /*8150*/  UMOV UR4, URZ ;  /* 0x0000003f00047c82 */ /* 0x000fe20008000000 */
[----:B------:R-:W-:Y:S02]  /*8160*/  SHF.R.U64 R12, R12, 0x3, RZ ;  /* 0x000000030c0c7819 */ /* 0x000fe400000012ff */
[----:B------:R-:W-:Y:S02]  /*8170*/  SHF.R.U64 R24, R24, 0x3, RZ ;  /* 0x0000000318187819 */ /* 0x000fe400000012ff */
[----:B------:R-:W-:-:S02]  /*8180*/  SHF.R.U64 R28, R28, 0x3, RZ ;  /* 0x000000031c1c7819 */ /* 0x000fc400000012ff */
[----:B------:R-:W-:Y:S02]  /*8190*/  SHF.R.U64 R32, R32, 0x3, RZ ;  /* 0x0000000320207819 */ /* 0x000fe400000012ff */
[----:B------:R-:W-:Y:S02]  /*81a0*/  SHF.R.U64 R36, R36, 0x3, RZ ;  /* 0x0000000324247819 */ /* 0x000fe400000012ff */
[----:B------:R-:W-:Y:S02]  /*81b0*/  SHF.R.U64 R40, R40, 0x3, RZ ;  /* 0x0000000328287819 */ /* 0x000fe400000012ff */
[----:B------:R-:W-:Y:S02]  /*81c0*/  LOP3.LUT R12, R12, R13, RZ, 0x3c, !PT ;  /* 0x0000000d0c0c7212 */ /* 0x000fe400078e3cff */
[----:B------:R-:W-:Y:S02]  /*81d0*/  LOP3.LUT R24, R24, R25, RZ, 0x3c, !PT ;  /* 0x0000001918187212 */ /* 0x000fe400078e3cff */
[----:B------:R-:W-:-:S02]  /*81e0*/  LOP3.LUT R28, R28, R29, RZ, 0x3c, !PT ;  /* 0x0000001d1c1c7212 */ /* 0x000fc400078e3cff */
[----:B------:R-:W-:Y:S02]  /*81f0*/  LOP3.LUT R32, R32, R33, RZ, 0x3c, !PT ;  /* 0x0000002120207212 */ /* 0x000fe400078e3cff */
[----:B------:R-:W-:Y:S02]  /*8200*/  LOP3.LUT R36, R36, R37, RZ, 0x3c, !PT ;  /* 0x0000002524247212 */ /* 0x000fe400078e3cff */
[----:B------:R-:W-:Y:S02]  /*8210*/  LOP3.LUT R40, R40, R41, RZ, 0x3c, !PT ;  /* 0x0000002928287212 */ /* 0x000fe400078e3cff */
[----:B--2---:R-:W-:Y:S01]  /*8220*/  @P0 R2UR UR4, R6 ;  /* 0x00000000060402ca */ /* 0x004fe200000e0000 */
[----:B0-----:R-:W-:-:S14]  /*8230*/  @P6 BRA `(.L_x_3628) ;  /* 0x0000000000106947 */ /* 0x001fdc0003800000 */
[----:B------:R-:W-:Y:S05]  /*8240*/  @!P0 BRA `(.L_x_3628) ;  /* 0x00000000000c8947 */ /* 0x000fea0003800000 */
[----:B------:R-:W2:Y:S04]  /*8250*/  LDG.E R6, desc[UR40][R4.64] ;  /* 0x0000002804067981 */ /* 0x000ea8000c1e1900 */
[----:B-----5:R-:W2:Y:S02]  /*8260*/  LDG.E R3, desc[UR40][R4.64+0x4] ;  /* 0x0000042804037981 */ /* 0x020ea4000c1e1900 */
[----:B--2---:R-:W-:-:S07]  /*8270*/  IMAD.IADD R3, R3, 0x1, -R6 ;  /* 0x0000000103037824 */ /* 0x004fce00078e0a06 */
.L_x_3628:
[----:B------:R-:W0:Y:S01]  /*8280*/  SHFL.IDX PT, R4, R192, RZ, 0x1f ;  /* 0x00001fffc0047589 */ /* 0x000e2200000e0000 */
[----:B------:R-:W-:Y:S01]  /*8290*/  ISETP.NE.AND P6, PT, R8, RZ, PT ;  /* 0x000000ff0800720c */ /* 0x000fe20003fc5270 */
[--C-:B------:R-:W-:Y:S01]  /*82a0*/  IMAD.X R25, RZ, RZ, R175.reuse, P1 ;  /* 0x000000ffff197224 */ /* 0x100fe200008e06af */
[C---:B------:R-:W-:Y:S01]  /*82b0*/  IADD3 R45, P0, R174.reuse, 0x7000, RZ ;  /* 0x00007000ae2d7810 */ /* 0x040fe20007f1e0ff */
[--C-:B------:R-:W-:Y:S01]  /*82c0*/  IMAD.X R29, RZ, RZ, R175.reuse, P2 ;  /* 0x000000ffff1d7224 */ /* 0x100fe200010e06af */
[C---:B------:R-:W-:Y:S01]  /*82d0*/  IADD3 R53, P1, R174.reuse, 0x9000, RZ ;  /* 0x00009000ae357810 */ /* 0x040fe20007f3e0ff */
[--C-:B------:R-:W-:Y:S01]  /*82e0*/  IMAD.X R13, RZ, RZ, R175.reuse, P6 ;  /* 0x000000ffff0d7224 */ /* 0x100fe200030e06af */
[----:B------:R-:W-:Y:S01]  /*82f0*/  IADD3 R49, P6, R174, 0x8000, RZ ;  /* 0x00008000ae317810 */ /* 0x000fe20007fde0ff */
[--C-:B------:R-:W-:Y:S01]  /*8300*/  IMAD.X R33, RZ, RZ, R175.reuse, P3 ;  /* 0x000000ffff217224 */ /* 0x100fe200018e06af */
[----:B------:R-:W-:Y:S01]  /*8310*/  LOP3.LUT R44, R45, 0x380, RZ, 0xc0, !PT ;  /* 0x000003802d2c7812 */ /* 0x000fe200078ec0ff */
[--C-:B------:R-:W-:Y:S01]  /*8320*/  IMAD.X R37, RZ, RZ, R175.reuse, P4 ;  /* 0x000000ffff257224 */ /* 0x100fe200020e06af */
[----:B------:R-:W-:Y:S01]  /*8330*/  LOP3.LUT R48, R49, 0x380, RZ, 0xc0, !PT ;  /* 0x0000038031307812 */ /* 0x000fe200078ec0ff */
[--C-:B------:R-:W-:Y:S01]  /*8340*/  IMAD.X R41, RZ, RZ, R175.reuse, P5 ;  /* 0x000000ffff297224 */ /* 0x100fe200028e06af */
[----:B------:R-:W-:Y:S01]  /*8350*/  LOP3.LUT R52, R53, 0x380, RZ, 0xc0, !PT ;  /* 0x0000038035347812 */ /* 0x000fe200078ec0ff */
[----:B------:R-:W-:Y:S01]  /*8360*/  USHF.R.S32.HI UR14, URZ, 0x1f, UR4 ;  /* 0x0000001f3f0e7899 */ /* 0x000fe20008011404 */
[----:B------:R-:W-:Y:S01]  /*8370*/  SHF.R.U64 R48, R48, 0x3, RZ ;  /* 0x0000000330307819 */ /* 0x000fe200000012ff */
[----:B------:R-:W-:Y:S01]  /*8380*/  USHF.R.S32.HI UR15, URZ, 0x1f, UR46 ;  /* 0x0000001f3f0f7899 */ /* 0x000fe2000801142e */
[----:B------:R-:W-:Y:S01]  /*8390*/  SHF.R.U64 R44, R44, 0x3, RZ ;  /* 0x000000032c2c7819 */ /* 0x000fe200000012ff */
[----:B------:R-:W-:Y:S01]  /*83a0*/  USEL UR43, UR43, URZ, !UP0 ;  /* 0x0000003f2b2b7287 */ /* 0x000fe2000c000000 */
[----:B------:R-:W-:Y:S01]  /*83b0*/  SHF.R.U64 R52, R52, 0x3, RZ ;  /* 0x0000000334347819 */ /* 0x000fe200000012ff */
[----:B------:R-:W-:Y:S01]  /*83c0*/  USEL UR44, UR44, URZ, !UP0 ;  /* 0x0000003f2c2c7287 */ /* 0x000fe2000c000000 */
[----:B------:R-:W-:Y:S01]  /*83d0*/  LOP3.LUT R48, R48, R49, RZ, 0x3c, !PT ;  /* 0x0000003130307212 */ /* 0x000fe200078e3cff */
[--C-:B------:R-:W-:Y:S01]  /*83e0*/  IMAD.X R49, RZ, RZ, R175.reuse, P6 ;  /* 0x000000ffff317224 */ /* 0x100fe200030e06af */
[----:B------:R-:W-:Y:S01]  /*83f0*/  LOP3.LUT R44, R44, R45, RZ, 0x3c, !PT ;  /* 0x0000002d2c2c7212 */ /* 0x000fe200078e3cff */
[----:B------:R-:W-:Y:S01]  /*8400*/  IMAD.X R45, RZ, RZ, R175, P0 ;  /* 0x000000ffff2d7224 */ /* 0x000fe200000e06af */
[----:B0-----:R-:W-:-:S02]  /*8410*/  ISETP.NE.AND P6, PT, R4, RZ, PT ;  /* 0x000000ff0400720c */ /* 0x001fc40003fc5270 */
[----:B------:R-:W-:Y:S01]  /*8420*/  LOP3.LUT R52, R52, R53, RZ, 0x3c, !PT ;  /* 0x0000003534347212 */ /* 0x000fe200078e3cff */
[----:B------:R-:W-:Y:S01]  /*8430*/  IMAD.X R53, RZ, RZ, R175, P1 ;  /* 0x000000ffff357224 */ /* 0x000fe200008e06af */
[C---:B------:R-:W-:Y:S02]  /*8440*/  IADD3 R61, P2, R174.reuse, 0xa000, RZ ;  /* 0x0000a000ae3d7810 */ /* 0x040fe40007f5e0ff */
[C---:B------:R-:W-:Y:S02]  /*8450*/  IADD3 R57, P3, R174.reuse, 0xb000, RZ ;  /* 0x0000b000ae397810 */ /* 0x040fe40007f7e0ff */
[C---:B------:R-:W-:Y:S02]  /*8460*/  IADD3 R69, P4, R174.reuse, 0xc000, RZ ;  /* 0x0000c000ae457810 */ /* 0x040fe40007f9e0ff */
[C---:B------:R-:W-:Y:S02]  /*8470*/  IADD3 R65, P5, R174.reuse, 0xd000, RZ ;  /* 0x0000d000ae417810 */ /* 0x040fe40007fbe0ff */
[----:B------:R-:W-:-:S02]  /*8480*/  IADD3 R77, P0, R174, 0xe000, RZ ;  /* 0x0000e000ae4d7810 */ /* 0x000fc40007f1e0ff */
[----:B------:R-:W-:Y:S02]  /*8490*/  IADD3 R5, P1, R174, 0xf000, RZ ;  /* 0x0000f000ae057810 */ /* 0x000fe40007f3e0ff */
[----:B------:R-:W-:Y:S02]  /*84a0*/  LOP3.LUT R60, R61, 0x380, RZ, 0xc0, !PT ;  /* 0x000003803d3c7812 */ /* 0x000fe400078ec0ff */
[----:B------:R-:W-:Y:S01]  /*84b0*/  LOP3.LUT R56, R57, 0x380, RZ, 0xc0, !PT ;  /* 0x0000038039387812 */ /* 0x000fe200078ec0ff */
[----:B------:R-:W-:Y:S01]  /*84c0*/  IMAD.X R73, RZ, RZ, R175, P1 ;  /* 0x000000ffff497224 */ /* 0x000fe200008e06af */
[----:B------:R-:W-:Y:S02]  /*84d0*/  LOP3.LUT R68, R69, 0x380, RZ, 0xc0, !PT ;  /* 0x0000038045447812 */ /* 0x000fe400078ec0ff */
[----:B------:R-:W-:Y:S02]  /*84e0*/  LOP3.LUT R64, R65, 0x380, RZ, 0xc0, !PT ;  /* 0x0000038041407812 */ /* 0x000fe400078ec0ff */
[----:B------:R-:W-:-:S02]  /*84f0*/  LOP3.LUT R76, R77, 0x380, RZ, 0xc0, !PT ;  /* 0x000003804d4c7812 */ /* 0x000fc400078ec0ff */
[----:B------:R-:W-:Y:S02]  /*8500*/  LOP3.LUT R9, R174, 0x380, RZ, 0xc0, !PT ;  /* 0x00000380ae097812 */ /* 0x000fe400078ec0ff */
[----:B------:R-:W-:Y:S02]  /*8510*/  LOP3.LUT R4, R5, 0x380, RZ, 0xc0, !PT ;  /* 0x0000038005047812 */ /* 0x000fe400078ec0ff */
[----:B------:R-:W-:Y:S02]  /*8520*/  SHF.R.U64 R60, R60, 0x3, RZ ;  /* 0x000000033c3c7819 */ /* 0x000fe400000012ff */
[----:B------:R-:W-:Y:S02]  /*8530*/  SHF.R.U64 R56, R56, 0x3, RZ ;  /* 0x0000000338387819 */ /* 0x000fe400000012ff */
[----:B------:R-:W-:Y:S02]  /*8540*/  SHF.R.U64 R68, R68, 0x3, RZ ;  /* 0x0000000344447819 */ /* 0x000fe400000012ff */
[----:B------:R-:W-:-:S02]  /*8550*/  SHF.R.U64 R64, R64, 0x3, RZ ;  /* 0x0000000340407819 */ /* 0x000fc400000012ff */
[----:B------:R-:W-:Y:S02]  /*8560*/  SHF.R.U64 R76, R76, 0x3, RZ ;  /* 0x000000034c4c7819 */ /* 0x000fe400000012ff */
[----:B------:R-:W-:Y:S02]  /*8570*/  SHF.R.U64 R9, R9, 0x3, RZ ;  /* 0x0000000309097819 */ /* 0x000fe400000012ff */
        /* <DEDUP_REMOVED lines=11> */
[----:B------:R-:W-:-:S02]  /*8630*/  LOP3.LUT R174, R9, R174, RZ, 0x3c, !PT ;  /* 0x000000ae09ae7212 */ /* 0x000fc400078e3cff */
[----:B------:R-:W-:Y:S01]  /*8640*/  LOP3.LUT R72, R4, R5, RZ, 0x3c, !PT ;  /* 0x0000000504487212 */ /* 0x000fe200078e3cff */
[----:B------:R-:W-:Y:S06]  /*8650*/  @P6 BRA `(.L_x_3629) ;  /* 0x0000000000c46947 */ /* 0x000fec0003800000 */
[----:B------:R-:W0:Y:S01]  /*8660*/  LDC R10, c[0x0][0xbe8] ;  /* 0x0002fa00ff0a7b82 */ /* 0x000e220000000800 */
[----:B------:R-:W-:Y:S01]  /*8670*/  IMAD.U32 R8, RZ, RZ, UR45 ;  /* 0x0000002dff087e24 */ /* 0x000fe2000f8e00ff */
[----:B------:R-:W-:Y:S01]  /*8680*/  ULDC.64 UR10, c[0x0][0xb90] ;  /* 0x0002e400000a7ab9 */ /* 0x000fe20000000a00 */
[----:B------:R-:W-:Y:S01]  /*8690*/  UMOV UR8, UR4 ;  /* 0x0000000400087c82 */ /* 0x000fe20008000000 */
[----:B------:R-:W-:Y:S01]  /*86a0*/  UIMAD UR7, UR15, UR10, URZ ;  /* 0x0000000a0f0772a4 */ /* 0x000fe2000f8e023f */
[----:B------:R-:W-:Y:S01]  /*86b0*/  IMAD R8, R8, 0x40, R195 ;  /* 0x0000004008087824 */ /* 0x000fe200078e02c3 */
[----:B------:R-:W-:Y:S01]  /*86c0*/  UMOV UR9, UR14 ;  /* 0x0000000e00097c82 */ /* 0x000fe20008000000 */
[----:B------:R-:W-:Y:S01]  /*86d0*/  ULDC.64 UR12, c[0x0][0xb98] ;  /* 0x0002e600000c7ab9 */ /* 0x000fe20000000a00 */
[----:B------:R-:W-:Y:S01]  /*86e0*/  UIMAD.WIDE.U32 UR8, UR46, UR10, UR8 ;  /* 0x0000000a2e0872a5 */ /* 0x000fe2000f8e0008 */
[----:B------:R-:W-:Y:S01]  /*86f0*/  IMAD.MOV.U32 R4, RZ, RZ, R8 ;  /* 0x000000ffff047224 */ /* 0x000fe200078e0008 */
[----:B------:R-:W-:Y:S01]  /*8700*/  UIMAD UR7, UR46, UR11, UR7 ;  /* 0x0000000b2e0772a4 */ /* 0x000fe2000f8e0207 */
[----:B------:R-:W-:Y:S01]  /*8710*/  IMAD.U32 R15, RZ, RZ, UR45 ;  /* 0x0000002dff0f7e24 */ /* 0x000fe2000f8e00ff */
[----:B------:R-:W-:-:S02]  /*8720*/  UIMAD UR10, UR44, UR12, URZ ;  /* 0x0000000c2c0a72a4 */ /* 0x000fc4000f8e023f */
[----:B------:R-:W-:Y:S01]  /*8730*/  UIADD3 UR9, UR9, UR7, URZ ;  /* 0x0000000709097290 */ /* 0x000fe2000fffe03f */
[----:B------:R-:W-:Y:S01]  /*8740*/  IMAD R26, R15, 0x40, R16 ;  /* 0x000000400f1a7824 */ /* 0x000fe200078e0210 */
[----:B------:R-:W-:Y:S02]  /*8750*/  UIMAD UR10, UR43, UR13, UR10 ;  /* 0x0000000d2b0a72a4 */ /* 0x000fe4000f8e020a */
[----:B------:R-:W-:Y:S01]  /*8760*/  UIMAD.WIDE.U32 UR8, UR43, UR12, UR8 ;  /* 0x0000000c2b0872a5 */ /* 0x000fe2000f8e0008 */
[----:B0-----:R-:W-:Y:S01]  /*8770*/  ISETP.NE.AND P0, PT, R10, 0x1, PT ;  /* 0x000000010a00780c */ /* 0x001fe20003f05270 */
[----:B-----5:R-:W-:-:S12]  /*8780*/  IMAD R15, R3, R10, RZ ;  /* 0x0000000a030f7224 */ /* 0x020fd800078e02ff */
[----:B------:R-:W0:Y:S08]  /*8790*/  @P0 LDC R5, c[0x0][0xbec] ;  /* 0x0002fb00ff050b82 */ /* 0x000e300000000800 */
[----:B------:R-:W1:Y:S01]  /*87a0*/  @P0 LDC R6, c[0x0][0xbf0] ;  /* 0x0002fc00ff060b82 */ /* 0x000e620000000800 */
[----:B0-----:R-:W-:-:S05]  /*87b0*/  @P0 IMAD.HI.U32 R5, R8, R5, RZ ;  /* 0x0000000508050227 */ /* 0x001fca00078e00ff */
[----:B-1----:R-:W-:-:S04]  /*87c0*/  @P0 SHF.R.U32.HI R4, RZ, R6, R5 ;  /* 0x00000006ff040219 */ /* 0x002fc80000011605 */
[--C-:B------:R-:W-:Y:S01]  /*87d0*/  SHF.R.S32.HI R5, RZ, 0x1f, R4.reuse ;  /* 0x0000001fff057819 */ /* 0x100fe20000011404 */
[----:B------:R-:W-:Y:S01]  /*87e0*/  IMAD.MOV R9, RZ, RZ, -R4 ;  /* 0x000000ffff097224 */ /* 0x000fe200078e0a04 */
[----:B------:R-:W-:-:S03]  /*87f0*/  IADD3 R4, P0, R4, UR8, RZ ;  /* 0x0000000804047c10 */ /* 0x000fc6000ff1e0ff */
[----:B------:R-:W-:Y:S02]  /*8800*/  IMAD R9, R10, R9, R8 ;  /* 0x000000090a097224 */ /* 0x000fe400078e0208 */
[----:B------:R-:W-:-:S03]  /*8810*/  IMAD.U32 R8, RZ, RZ, UR10 ;  /* 0x0000000aff087e24 */ /* 0x000fc6000f8e00ff */
[----:B------:R-:W-:Y:S02]  /*8820*/  SHF.R.S32.HI R6, RZ, 0x1f, R9 ;  /* 0x0000001fff067819 */ /* 0x000fe40000011409 */
[----:B------:R-:W-:Y:S01]  /*8830*/  IADD3.X R5, R5, UR9, R8, P0, !PT ;  /* 0x0000000905057c10 */ /* 0x000fe200087fe408 */
[----:B------:R-:W-:Y:S02]  /*8840*/  ULDC.64 UR8, c[0x0][0xb88] ;  /* 0x0002e20000087ab9 */ /* 0x000fe40000000a00 */
[----:B------:R-:W-:Y:S02]  /*8850*/  IMAD R6, R6, UR8, RZ ;  /* 0x0000000806067c24 */ /* 0x000fe4000f8e02ff */
[----:B------:R-:W-:-:S04]  /*8860*/  IMAD.WIDE.U32 R4, R9, UR8, R4 ;  /* 0x0000000809047c25 */ /* 0x000fc8000f8e0004 */
[----:B------:R-:W-:Y:S01]  /*8870*/  IMAD R9, R9, UR9, R6 ;  /* 0x0000000909097c24 */ /* 0x000fe2000f8e0206 */
[----:B------:R-:W-:Y:S01]  /*8880*/  ULDC.64 UR8, c[0x0][0xb50] ;  /* 0x0002d40000087ab9 */ /* 0x000fe20000000a00 */
[----:B------:R-:W-:Y:S01]  /*8890*/  IMAD.MOV R6, RZ, RZ, -R18 ;  /* 0x000000ffff067224 */ /* 0x000fe200078e0a12 */
[----:B------:R-:W-:Y:S01]  /*88a0*/  LEA R11, P0, R4, UR8, 0x2 ;  /* 0x00000008040b7c11 */ /* 0x000fe2000f8010ff */
[----:B------:R-:W-:-:S04]  /*88b0*/  IMAD.IADD R5, R5, 0x1, R9 ;  /* 0x0000000105057824 */ /* 0x000fc800078e0209 */
[----:B------:R-:W-:Y:S01]  /*88c0*/  SHFL.IDX PT, R8, R11, 0x1, 0x1c1f ;  /* 0x003c1f000b087f89 */ /* 0x000fe200000e0000 */
[----:B------:R-:W-:Y:S02]  /*88d0*/  LEA.HI.X R14, R4, UR9, R5, 0x2, P0 ;  /* 0x00000009040e7c11 */ /* 0x000fe400080f1405 */
[----:B------:R-:W-:Y:S01]  /*88e0*/  ISETP.NE.AND P0, PT, R17, R6, PT ;  /* 0x000000061100720c */ /* 0x000fe20003f05270 */
[----:B------:R-:W-:Y:S01]  /*88f0*/  SHFL.IDX PT, R4, R11, RZ, 0x1c1f ;  /* 0x001c1fff0b047589 */ /* 0x000fe200000e0000 */
[C---:B------:R-:W-:Y:S02]  /*8900*/  VIADD R6, R26.reuse, 0x8 ;  /* 0x000000081a067836 */ /* 0x040fe40000000000 */
[-C--:B------:R-:W-:Y:S01]  /*8910*/  ISETP.GE.OR P1, PT, R26, R15.reuse, P0 ;  /* 0x0000000f1a00720c */ /* 0x080fe20000726670 */
[----:B------:R-:W0:Y:S02]  /*8920*/  SHFL.IDX PT, R5, R14, RZ, 0x1c1f ;  /* 0x001c1fff0e057589 */ /* 0x000e2400000e0000 */
[----:B------:R-:W-:-:S02]  /*8930*/  ISETP.GE.OR P0, PT, R6, R15, P0 ;  /* 0x0000000f0600720c */ /* 0x000fc40000706670 */
[----:B------:R-:W1:Y:S08]  /*8940*/  SHFL.IDX PT, R9, R14, 0x1, 0x1c1f ;  /* 0x003c1f000e097f89 */ /* 0x000e7000000e0000 */
[----:B0-----:R0:W-:Y:S04]  /*8950*/  @!P1 ST.E desc[UR40][R4.64], R20 ;  /* 0x0000001404009985 */ /* 0x0011e8000c101928 */
[----:B-1----:R0:W-:Y:S02]  /*8960*/  @!P0 ST.E desc[UR40][R8.64], R0 ;  /* 0x0000000008008985 */ /* 0x0021e4000c101928 */
.L_x_3629:
[----:B------:R-:W1:Y:S01]  /*8970*/  LDC R82, c[0x0][0xbe8] ;  /* 0x0002fa00ff527b82 */ /* 0x000e620000000800 */
[----:B------:R-:W-:Y:S01]  /*8980*/  ULDC UR12, c[0x0][0xac8] ;  /* 0x0002b200000c7ab9 */ /* 0x000fe20000000800 */
[----:B------:R-:W-:Y:S01]  /*8990*/  ULDC.64 UR10, c[0x0][0xaa0] ;  /* 0x0002a800000a7ab9 */ /* 0x000fe20000000a00 */
[----:B------:R-:W-:Y:S01]  /*89a0*/  ISETP.GE.AND P0, PT, R189, UR12, PT ;  /* 0x0000000cbd007c0c */ /* 0x000fe2000bf06270 */
[----:B0-----:R0:W5:Y:S01]  /*89b0*/  LD.E.128 R8, desc[UR40][R174.64] ;  /* 0x00000028ae087980 */ /* 0x001162000c101d00 */
[----:B------:R-:W-:Y:S02]  /*89c0*/  ISETP.GE.AND P1, PT, R2, UR12, PT ;  /* 0x0000000c02007c0c */ /* 0x000fe4000bf26270 */
[----:B------:R-:W-:Y:S01]  /*89d0*/  SEL R4, RZ, 0xffffffff, P0 ;  /* 0xffffffffff047807 */ /* 0x000fe20000000000 */
[----:B------:R-:W5:Y:S01]  /*89e0*/  LD.E.128 R12, desc[UR40][R12.64] ;  /* 0x000000280c0c7980 */ /* 0x000f62000c101d00 */
[----:B------:R-:W-:-:S03]  /*89f0*/  ISETP.GE.AND P0, PT, R188, UR12, PT ;  /* 0x0000000cbc007c0c */ /* 0x000fc6000bf06270 */
[----:B------:R-:W5:Y:S04]  /*8a00*/  LD.E.128 R24, desc[UR40][R24.64] ;  /* 0x0000002818187980 */ /* 0x000f68000c101d00 */
[----:B------:R-:W5:Y:S04]  /*8a10*/  LD.E.128 R28, desc[UR40][R28.64] ;  /* 0x000000281c1c7980 */ /* 0x000f68000c101d00 */
[----:B------:R-:W5:Y:S01]  /*8a20*/  LD.E.128 R32, desc[UR40][R32.64] ;  /* 0x0000002820207980 */ /* 0x000f62000c101d00 */
[----:B-1----:R-:W-:Y:S01]  /*8a30*/  ISETP.NE.AND P2, PT, R82, 0x1, PT ;  /* 0x000000015200780c */ /* 0x002fe20003f45270 */
[----:B------:R-:W-:Y:S01]  /*8a40*/  IMAD.SHL.U32 R5, R4, 0x2, RZ ;  /* 0x0000000204057824 */ /* 0x000fe200078e00ff */
[----:B------:R-:W-:Y:S01]  /*8a50*/  SEL R0, RZ, 0x1, P1 ;  /* 0x00000001ff007807 */ /* 0x000fe20000800000 */
[----:B------:R-:W5:Y:S01]  /*8a60*/  LD.E.128 R36, desc[UR40][R36.64] ;  /* 0x0000002824247980 */ /* 0x000f62000c101d00 */
[----:B------:R-:W-:-:S02]  /*8a70*/  SEL R4, RZ, 0xffffffff, P0 ;  /* 0xffffffffff047807 */ /* 0x000fc40000000000 */
[----:B------:R-:W-:Y:S01]  /*8a80*/  LOP3.LUT R0, R5, 0x2, R0, 0xe2, !PT ;  /* 0x0000000205007812 */ /* 0x000fe200078ee200 */
[----:B------:R-:W5:Y:S04]  /*8a90*/  LD.E.128 R40, desc[UR40][R40.64] ;  /* 0x0000002828287980 */ /* 0x000f68000c101d00 */
[----:B------:R-:W5:Y:S02]  /*8aa0*/  LD.E.128 R44, desc[UR40][R44.64] ;  /* 0x000000282c2c7980 */ /* 0x000f64000c101d00 */
[----:B------:R-:W1:Y:S01]  /*8ab0*/  @P2 LDC R21, c[0x0][0xbec] ;  /* 0x0002fb00ff152b82 */ /* 0x000e620000000800 */
[----:B------:R-:W-:Y:S01]  /*8ac0*/  IMAD.SHL.U32 R5, R4, 0x4, RZ ;  /* 0x0000000404057824 */ /* 0x000fe200078e00ff */
[----:B------:R-:W-:Y:S01]  /*8ad0*/  ISETP.GE.AND P0, PT, R187, UR12, PT ;  /* 0x0000000cbb007c0c */ /* 0x000fe2000bf06270 */
[----:B------:R-:W-:Y:S01]  /*8ae0*/  UIMAD UR7, UR14, UR10, URZ ;  /* 0x0000000a0e0772a4 */ /* 0x000fe2000f8e023f */
[----:B------:R-:W5:Y:S04]  /*8af0*/  LD.E.128 R48, desc[UR40][R48.64] ;  /* 0x0000002830307980 */ /* 0x000f68000c101d00 */
[----:B------:R-:W2:Y:S01]  /*8b00*/  @P2 LDC R81, c[0x0][0xbf0] ;  /* 0x0002fc00ff512b82 */ /* 0x000ea20000000800 */
[----:B------:R-:W-:Y:S01]  /*8b10*/  LOP3.LUT R4, R5, 0x4, R0, 0xe2, !PT ;  /* 0x0000000405047812 */ /* 0x000fe200078ee200 */
[----:B------:R-:W-:Y:S01]  /*8b20*/  IMAD R0, R190, 0x20, R191 ;  /* 0x00000020be007824 */ /* 0x000fe200078e02bf */
[----:B------:R-:W-:Y:S01]  /*8b30*/  SEL R5, RZ, 0xffffffff, P0 ;  /* 0xffffffffff057807 */ /* 0x000fe20000000000 */
[----:B------:R-:W-:Y:S01]  /*8b40*/  IMAD.U32 R83, RZ, RZ, UR45 ;  /* 0x0000002dff537e24 */ /* 0x000fe2000f8e00ff */
[----:B------:R-:W-:Y:S01]  /*8b50*/  UIMAD.WIDE.U32 UR8, UR4, UR10, URZ ;  /* 0x0000000a040872a5 */ /* 0x000fe2000f8e003f */
[----:B------:R-:W-:Y:S01]  /*8b60*/  ISETP.GE.AND P0, PT, R186, UR12, PT ;  /* 0x0000000cba007c0c */ /* 0x000fe2000bf06270 */
[----:B------:R-:W-:Y:S01]  /*8b70*/  UIMAD UR7, UR4, UR11, UR7 ;  /* 0x0000000b040772a4 */ /* 0x000fe2000f8e0207 */
[----:B------:R-:W-:Y:S01]  /*8b80*/  IMAD.SHL.U32 R5, R5, 0x8, RZ ;  /* 0x0000000805057824 */ /* 0x000fe200078e00ff */
[----:B------:R-:W5:Y:S01]  /*8b90*/  LD.E.128 R52, desc[UR40][R52.64] ;  /* 0x0000002834347980 */ /* 0x000f62000c101d00 */
[----:B------:R-:W-:Y:S01]  /*8ba0*/  ULDC.64 UR10, c[0x0][0xae8] ;  /* 0x0002ba00000a7ab9 */ /* 0x000fe20000000a00 */
[----:B------:R-:W-:Y:S01]  /*8bb0*/  IMAD R80, R83, 0x40, R0 ;  /* 0x0000004053507824 */ /* 0x000fe200078e0200 */
[----:B------:R-:W-:Y:S01]  /*8bc0*/  UIADD3 UR9, UR9, UR7, URZ ;  /* 0x0000000709097290 */ /* 0x000fe2000fffe03f */
[----:B------:R-:W-:Y:S01]  /*8bd0*/  SEL R0, RZ, 0xffffffff, P0 ;  /* 0xffffffffff007807 */ /* 0x000fe20000000000 */
[----:B------:R-:W-:Y:S01]  /*8be0*/  UIMAD UR4, UR15, UR10, URZ ;  /* 0x0000000a0f0472a4 */ /* 0x000fe2000f8e023f */
[----:B------:R-:W-:Y:S01]  /*8bf0*/  LOP3.LUT R4, R5, 0x8, R4, 0xe2, !PT ;  /* 0x0000000805047812 */ /* 0x000fe200078ee204 */
[----:B------:R-:W-:Y:S01]  /*8c00*/  UIMAD.WIDE.U32 UR8, UR46, UR10, UR8 ;  /* 0x0000000a2e0872a5 */ /* 0x000fe2000f8e0008 */
[----:B------:R-:W5:Y:S01]  /*8c10*/  LD.E.128 R60, desc[UR40][R60.64] ;  /* 0x000000283c3c7980 */ /* 0x000f62000c101d00 */
[----:B------:R-:W-:Y:S01]  /*8c20*/  UIMAD UR4, UR46, UR11, UR4 ;  /* 0x0000000b2e0472a4 */ /* 0x000fe2000f8e0204 */
[----:B------:R-:W-:-:S02]  /*8c30*/  IMAD.SHL.U32 R5, R0, 0x10, RZ ;  /* 0x0000001000057824 */ /* 0x000fc400078e00ff */
[----:B-1----:R-:W-:Y:S01]  /*8c40*/  @P2 IMAD.HI.U32 R0, R80, R21, RZ ;  /* 0x0000001550002227 */ /* 0x002fe200078e00ff */
[----:B------:R-:W-:Y:S01]  /*8c50*/  ULDC.64 UR10, c[0x0][0xaf0] ;  /* 0x0002bc00000a7ab9 */ /* 0x000fe20000000a00 */
[----:B------:R-:W-:Y:S01]  /*8c60*/  UIADD3 UR9, UR9, UR4, URZ ;  /* 0x0000000409097290 */ /* 0x000fe2000fffe03f */
[----:B------:R-:W5:Y:S01]  /*8c70*/  LD.E.128 R56, desc[UR40][R56.64] ;  /* 0x0000002838387980 */ /* 0x000f62000c101d00 */
[----:B------:R-:W-:Y:S01]  /*8c80*/  UIMAD UR4, UR44, UR10, URZ ;  /* 0x0000000a2c0472a4 */ /* 0x000fe2000f8e023f */
[----:B------:R-:W-:Y:S01]  /*8c90*/  IMAD.MOV.U32 R21, RZ, RZ, R80 ;  /* 0x000000ffff157224 */ /* 0x000fe200078e0050 */
[----:B--2---:R-:W-:Y:S01]  /*8ca0*/  @P2 SHF.R.U32.HI R21, RZ, R81, R0 ;  /* 0x00000051ff152219 */ /* 0x004fe20000011600 */
[----:B------:R-:W-:Y:S01]  /*8cb0*/  UIMAD.WIDE.U32 UR8, UR43, UR10, UR8 ;  /* 0x0000000a2b0872a5 */ /* 0x000fe2000f8e0008 */
[----:B------:R-:W5:Y:S01]  /*8cc0*/  LD.E.128 R68, desc[UR40][R68.64] ;  /* 0x0000002844447980 */ /* 0x000f62000c101d00 */
[----:B------:R-:W-:Y:S01]  /*8cd0*/  UIMAD UR4, UR43, UR11, UR4 ;  /* 0x0000000b2b0472a4 */ /* 0x000fe2000f8e0204 */
[----:B------:R-:W-:Y:S01]  /*8ce0*/  ISETP.GE.AND P0, PT, R185, UR12, PT ;  /* 0x0000000cb9007c0c */ /* 0x000fe2000bf06270 */
[--C-:B------:R-:W-:Y:S01]  /*8cf0*/  IMAD.MOV R81, RZ, RZ, -R21.reuse ;  /* 0x000000ffff517224 */ /* 0x100fe200078e0a15 */
[----:B------:R-:W-:Y:S01]  /*8d00*/  SHF.R.S32.HI R20, RZ, 0x1f, R21 ;  /* 0x0000001fff147819 */ /* 0x000fe20000011415 */
[----:B------:R-:W-:Y:S01]  /*8d10*/  UIADD3 UR4, UR9, UR4, URZ ;  /* 0x0000000409047290 */ /* 0x000fe2000fffe03f */
[----:B------:R-:W-:Y:S01]  /*8d20*/  LOP3.LUT R6, R5, 0x10, R4, 0xe2, !PT ;  /* 0x0000001005067812 */ /* 0x000fe200078ee204 */
[----:B------:R-:W-:Y:S01]  /*8d30*/  IMAD.U32 R4, RZ, RZ, UR8 ;  /* 0x00000008ff047e24 */ /* 0x000fe2000f8e00ff */
[----:B------:R-:W-:Y:S01]  /*8d40*/  SEL R0, RZ, 0xffffffff, P0 ;  /* 0xffffffffff007807 */ /* 0x000fe20000000000 */
[----:B------:R-:W-:Y:S01]  /*8d50*/  IMAD.U32 R5, RZ, RZ, UR9 ;  /* 0x00000009ff057e24 */ /* 0x000fe2000f8e00ff */
[----:B------:R-:W-:Y:S01]  /*8d60*/  ULDC.64 UR8, c[0x0][0xae0] ;  /* 0x0002b80000087ab9 */ /* 0x000fe20000000a00 */
[----:B------:R-:W-:Y:S01]  /*8d70*/  IMAD R81, R82, R81, R80 ;  /* 0x0000005152517224 */ /* 0x000fe200078e0250 */
[----:B------:R-:W5:Y:S01]  /*8d80*/  LD.E.128 R64, desc[UR40][R64.64] ;  /* 0x0000002840407980 */ /* 0x000f62000c101d00 */
[----:B------:R-:W-:-:S02]  /*8d90*/  IMAD.U32 R5, RZ, RZ, UR4 ;  /* 0x00000004ff057e24 */ /* 0x000fc4000f8e00ff */
[----:B------:R-:W-:Y:S01]  /*8da0*/  IMAD R20, R20, UR8, RZ ;  /* 0x0000000814147c24 */ /* 0x000fe2000f8e02ff */
[----:B------:R-:W-:Y:S01]  /*8db0*/  ISETP.GE.AND P0, PT, R194, UR12, PT ;  /* 0x0000000cc2007c0c */ /* 0x000fe2000bf06270 */
[----:B------:R-:W-:Y:S01]  /*8dc0*/  IMAD.SHL.U32 R85, R0, 0x20, RZ ;  /* 0x0000002000557824 */ /* 0x000fe200078e00ff */
[----:B------:R-:W-:Y:S01]  /*8dd0*/  SHF.R.S32.HI R0, RZ, 0x1f, R81 ;  /* 0x0000001fff007819 */ /* 0x000fe20000011451 */
[----:B------:R-:W5:Y:S01]  /*8de0*/  LD.E.128 R76, desc[UR40][R76.64] ;  /* 0x000000284c4c7980 */ /* 0x000f62000c101d00 */
[C---:B------:R-:W-:Y:S02]  /*8df0*/  IMAD R83, R21.reuse, UR9, R20 ;  /* 0x0000000915537c24 */ /* 0x040fe4000f8e0214 */
[----:B------:R-:W-:Y:S01]  /*8e00*/  IMAD.WIDE.U32 R4, R21, UR8, R4 ;  /* 0x0000000815047c25 */ /* 0x000fe2000f8e0004 */
[----:B------:R-:W5:Y:S01]  /*8e10*/  LD.E.128 R72, desc[UR40][R72.64] ;  /* 0x0000002848487980 */ /* 0x000f62000c101d00 */
[----:B------:R-:W-:Y:S01]  /*8e20*/  ULDC.64 UR8, c[0x0][0xad8] ;  /* 0x0002b60000087ab9 */ /* 0x000fe20000000a00 */
[----:B------:R-:W-:Y:S01]  /*8e30*/  LOP3.LUT R6, R85, 0x20, R6, 0xe2, !PT ;  /* 0x0000002055067812 */ /* 0x000fe200078ee206 */
[----:B------:R-:W-:Y:S01]  /*8e40*/  IMAD R0, R0, UR8, RZ ;  /* 0x0000000800007c24 */ /* 0x000fe2000f8e02ff */
[----:B------:R-:W-:Y:S01]  /*8e50*/  @!PT LDS RZ, [RZ] ;  /* 0x00000000fffff984 */ /* 0x000fe20000000800 */
[----:B------:R-:W-:Y:S01]  /*8e60*/  @!PT LDS RZ, [RZ] ;  /* 0x00000000fffff984 */ /* 0x000fe20000000800 */
[----:B------:R-:W-:Y:S01]  /*8e70*/  @!PT LDS RZ, [RZ] ;  /* 0x00000000fffff984 */ /* 0x000fe20000000800 */
[----:B------:R-:W-:Y:S01]  /*8e80*/  @!PT LDS RZ, [RZ] ;  /* 0x00000000fffff984 */ /* 0x000fe20000000800 */
[----:B------:R1:W-:Y:S06]  /*8e90*/  MEMBAR.ALL.CTA ;  /* 0x0000000000007992 */ /* 0x0003ec0000008000 */
[----:B-1----:R-:W1:Y:S01]  /*8ea0*/  FENCE.VIEW.ASYNC.S ;  /* 0x00000000000073c6 */ /* 0x002e620000000000 */
[----:B------:R-:W-:Y:S01]  /*8eb0*/  SEL R21, RZ, 0x40, P0 ;  /* 0x00000040ff157807 */ /* 0x000fe20000000000 */
[----:B------:R-:W-:Y:S01]  /*8ec0*/  IMAD.U32 R20, RZ, RZ, UR45 ;  /* 0x0000002dff147e24 */ /* 0x000fe2000f8e00ff */
[----:B------:R-:W-:Y:S01]  /*8ed0*/  ISETP.GE.AND P0, PT, R193, UR12, PT ;  /* 0x0000000cc1007c0c */ /* 0x000fe2000bf06270 */
[----:B------:R-:W-:Y:S01]  /*8ee0*/  IMAD.IADD R5, R5, 0x1, R83 ;  /* 0x0000000105057824 */ /* 0x000fe200078e0253 */
[----:B------:R-:W-:Y:S01]  /*8ef0*/  LOP3.LUT R6, R6, R21, RZ, 0xfc, !PT ;  /* 0x0000001506067212 */ /* 0x000fe200078efcff */
[----:B------:R-:W-:Y:S01]  /*8f00*/  IMAD R21, R81, UR9, R0 ;  /* 0x0000000951157c24 */ /* 0x000fe2000f8e0200 */
[----:B------:R-:W-:Y:S01]  /*8f10*/  UIADD3 UR4, UR42, 0x28c20, URZ ;  /* 0x00028c202a047890 */ /* 0x000fe2000fffe03f */
[----:B-----5:R-:W-:Y:S01]  /*8f20*/  IMAD R89, R3, R82, RZ ;  /* 0x0000005203597224 */ /* 0x020fe200078e02ff */
[----:B------:R-:W-:Y:S01]  /*8f30*/  SEL R3, RZ, 0x80, P0 ;  /* 0x00000080ff037807 */ /* 0x000fe20000000000 */
[----:B------:R-:W-:Y:S01]  /*8f40*/  IMAD R0, R20, 0x40, R191 ;  /* 0x0000004014007824 */ /* 0x000fe200078e02bf */
[----:B------:R-:W-:Y:S01]  /*8f50*/  UPRMT UR4, URZ, 0x654, UR4 ;  /* 0x000006543f047896 */ /* 0x000fe20008000004 */
[----:B------:R-:W-:Y:S01]  /*8f60*/  IMAD.WIDE.U32 R4, R81, UR8, R4 ;  /* 0x0000000851047c25 */ /* 0x000fe2000f8e0004 */
[----:B------:R-:W-:Y:S01]  /*8f70*/  ULDC.64 UR8, c[0x0][0xa80] ;  /* 0x0002a00000087ab9 */ /* 0x000fe20000000a00 */
[----:B------:R-:W-:Y:S01]  /*8f80*/  BSSY B1, `(.L_x_3630) ;  /* 0x0000029000017945 */ /* 0x000fe20003800000 */
[----:B------:R-:W-:Y:S01]  /*8f90*/  ISETP.GE.AND P0, PT, R0, R89, PT ;  /* 0x000000590000720c */ /* 0x000fe20003f06270 */
[----:B------:R-:W-:Y:S01]  /*8fa0*/  IMAD.IADD R5, R5, 0x1, R21 ;  /* 0x0000000105057824 */ /* 0x000fe200078e0215 */
[----:B------:R-:W-:-:S02]  /*8fb0*/  LEA R86, P1, R4, UR8, 0x1 ;  /* 0x0000000804567c11 */ /* 0x000fc4000f8208ff */
[----:B------:R-:W-:Y:S02]  /*8fc0*/  LOP3.LUT R3, R6, R3, RZ, 0xfc, !PT ;  /* 0x0000000306037212 */ /* 0x000fe400078efcff */
[----:B------:R-:W-:Y:S01]  /*8fd0*/  LEA.HI.X R87, R4, UR9, R5, 0x1, P1 ;  /* 0x0000000904577c11 */ /* 0x000fe200088f0c05 */
[----:B-1----:R0:W1:Y:S01]  /*8fe0*/  SHFL.IDX PT, R20, R86, RZ, 0x181f ;  /* 0x00181fff56147589 */ /* 0x00206200000e0000 */
[----:B------:R-:W-:Y:S03]  /*8ff0*/  SYNCS.ARRIVE.TRANS64.RED.A1T0 RZ, [UR4], RZ ;  /* 0x000000ffffff79a7 */ /* 0x000fe60008100404 */
[----:B------:R0:W2:Y:S02]  /*9000*/  SHFL.IDX PT, R21, R87, RZ, 0x181f ;  /* 0x00181fff57157589 */ /* 0x0000a400000e0000 */
[----:B------:R-:W-:Y:S05]  /*9010*/  @P0 BRA `(.L_x_3631) ;  /* 0x00000000007c0947 */ /* 0x000fea0003800000 */
        /* <DEDUP_REMOVED lines=8> */
[----:B------:R1:W-:Y:S01]  /*90a0*/  @!P0 ST.E.128 desc[UR40][R4.64], R8 ;  /* 0x0000000804008985 */ /* 0x0003e2000c101d28 */
        /* <DEDUP_REMOVED lines=11> */
[-C--:B------:R-:W-:Y:S02]  /*9160*/  @!P1 LEA R8, P6, R185, R20.reuse, 0x1 ;  /* 0x00000014b9089211 */ /* 0x080fe400078c08ff */
        /* <DEDUP_REMOVED lines=10> */
.L_x_3631:
[----:B------:R-:W-:Y:S05]  /*9210*/  BSYNC B1 ;  /* 0x0000000000017941 */ /* 0x000fea0003800000 */
.L_x_3630:
[----:B------:R-:W-:Y:S01]  /*9220*/  VIADD R0, R0, 0x20 ;  /* 0x0000002000007836 */ /* 0x000fe20000000000 */
[----:B---3--:R3:W4:Y:S04]  /*9230*/  SHFL.IDX PT, R9, R87, 0x1, 0x181f ;  /* 0x00381f0057097f89 */ /* 0x00872800000e0000 */
[----:B------:R-:W-:Y:S01]  /*9240*/  ISETP.GE.AND P0, PT, R0, R89, PT ;  /* 0x000000590000720c */ /* 0x000fe20003f06270 */
[----:B------:R3:W0:-:S12]  /*9250*/  SHFL.IDX PT, R8, R86, 0x1, 0x181f ;  /* 0x00381f0056087f89 */ /* 0x00061800000e0000 */
[----:B---3--:R-:W-:Y:S05]  /*9260*/  @P0 BRA `(.L_x_3632) ;  /* 0x0000001000180947 */ /* 0x008fea0003800000 */
[----:B------:R-:W-:Y:S02]  /*9270*/  ISETP.GE.AND P0, PT, R2, UR12, PT ;  /* 0x0000000c02007c0c */ /* 0x000fe4000bf06270 */
[----:B------:R-:W-:Y:S02]  /*9280*/  ISETP.GE.AND P5, PT, R189, UR12, PT ;  /* 0x0000000cbd007c0c */ /* 0x000fe4000bfa6270 */
[----:B------:R-:W-:Y:S02]  /*9290*/  ISETP.GE.AND P3, PT, R188, UR12, PT ;  /* 0x0000000cbc007c0c */ /* 0x000fe4000bf66270 */
[----:B------:R-:W-:Y:S02]  /*92a0*/  ISETP.GE.AND P2, PT, R187, UR12, PT ;  /* 0x0000000cbb007c0c */ /* 0x000fe4000bf46270 */
[----:B------:R-:W-:-:S05]  /*92b0*/  ISETP.GE.AND P1, PT, R186, UR12, PT ;  /* 0x0000000cba007c0c */ /* 0x000fca000bf26270 */
[----:B0---4-:R-:W-:Y:S02]  /*92c0*/  @!P0 IMAD.WIDE R4, R2, 0x2, R8 ;  /* 0x0000000202048825 */ /* 0x011fe400078e0208 */
[-C--:B------:R-:W-:Y:S02]  /*92d0*/  @!P5 LEA R10, P4, R189, R8.reuse, 0x1 ;  /* 0x00000008bd0ad211 */ /* 0x080fe400078808ff */
[----:B-1----:R-:W-:Y:S01]  /*92e0*/  @!P3 LEA R20, P6, R188, R8, 0x1 ;  /* 0x00000008bc14b211 */ /* 0x002fe200078c08ff */
[----:B------:R0:W-:Y:S01]  /*92f0*/  @!P0 ST.E.128 desc[UR40][R4.64], R12 ;  /* 0x0000000c04008985 */ /* 0x0001e2000c101d28 */
[----:B------:R-:W-:Y:S02]  /*9300*/  ISETP.GE.AND P0, PT, R185, UR12, PT ;  /* 0x0000000cb9007c0c */ /* 0x000fe4000bf06270 */
[----:B------:R-:W-:Y:S02]  /*9310*/  @!P5 LEA.HI.X R11, R189, R9, R204, 0x1, P4 ;  /* 0x00000009bd0bd211 */ /* 0x000fe400020f0ccc */
[----:B------:R-:W-:-:S02]  /*9320*/  LOP3.LUT P4, RZ, R6, 0x40, RZ, 0xc0, !PT ;  /* 0x0000004006ff7812 */ /* 0x000fc4000788c0ff */
[----:B--2---:R-:W-:Y:S01]  /*9330*/  @!P3 LEA.HI.X R21, R188, R9, R203, 0x1, P6 ;  /* 0x00000009bc15b211 */ /* 0x004fe200030f0ccb */
[----:B------:R1:W-:Y:S01]  /*9340*/  @!P5 ST.E.128 desc[UR40][R10.64], R28 ;  /* 0x0000001c0a00d985 */ /* 0x0003e2000c101d28 */
[----:B------:R-:W-:-:S03]  /*9350*/  @!P2 LEA R24, P5, R187, R8, 0x1 ;  /* 0x00000008bb18a211 */ /* 0x000fc600078a08ff */
[----:B------:R1:W-:Y:S01]  /*9360*/  @!P3 ST.E.128 desc[UR40][R20.64], R36 ;  /* 0x000000241400b985 */ /* 0x0003e2000c101d28 */
[----:B------:R-:W-:Y:S02]  /*9370*/  @!P2 LEA.HI.X R25, R187, R9, R202, 0x1, P5 ;  /* 0x00000009bb19a211 */ /* 0x000fe400028f0cca */
[----:B0-----:R-:W-:-:S03]  /*9380*/  @!P1 LEA R4, P6, R186, R8, 0x1 ;  /* 0x00000008ba049211 */ /* 0x001fc600078c08ff */
[----:B------:R1:W-:Y:S01]  /*9390*/  @!P2 ST.E.128 desc[UR40][R24.64], R44 ;  /* 0x0000002c1800a985 */ /* 0x0003e2000c101d28 */
[CC--:B------:R-:W-:Y:S02]  /*93a0*/  @!P0 LEA R12, P3, R185.reuse, R8.reuse, 0x1 ;  /* 0x00000008b90c8211 */ /* 0x0c0fe400078608ff */
[----:B------:R-:W-:Y:S02]  /*93b0*/  @P4 LEA R14, P5, R194, R8, 0x1 ;  /* 0x00000008c20e4211 */ /* 0x000fe400078a08ff */
[-C--:B------:R-:W-:Y:S02]  /*93c0*/  @!P1 LEA.HI.X R5, R186, R9.reuse, R201, 0x1, P6 ;  /* 0x00000009ba059211 */ /* 0x080fe400030f0cc9 */
[-C--:B------:R-:W-:Y:S02]  /*93d0*/  @!P0 LEA.HI.X R13, R185, R9.reuse, R200, 0x1, P3 ;  /* 0x00000009b90d8211 */ /* 0x080fe400018f0cc8 */
[----:B------:R-:W-:Y:S01]  /*93e0*/  @P4 LEA.HI.X R15, R194, R9, R199, 0x1, P5 ;  /* 0x00000009c20f4211 */ /* 0x000fe200028f0cc7 */
[----:B------:R1:W-:Y:S04]  /*93f0*/  @!P1 ST.E.128 desc[UR40][R4.64], R52 ;  /* 0x0000003404009985 */ /* 0x0003e8000c101d28 */
[----:B------:R1:W-:Y:S01]  /*9400*/  @!P0 ST.E.128 desc[UR40][R12.64], R56 ;  /* 0x000000380c008985 */ /* 0x0003e2000c101d28 */
[----:B------:R-:W-:-:S03]  /*9410*/  LOP3.LUT P0, RZ, R3, 0x80, RZ, 0xc0, !PT ;  /* 0x0000008003ff7812 */ /* 0x000fc6000780c0ff */
[----:B------:R1:W-:Y:S10]  /*9420*/  @P4 ST.E.128 desc[UR40][R14.64], R64 ;  /* 0x000000400e004985 */ /* 0x0003f4000c101d28 */
[----:B------:R-:W-:Y:S05]  /*9430*/  @!P0 BRA `(.L_x_3632) ;  /* 0x0000000c00a48947 */ /* 0x000fea0003800000 */
[----:B-1----:R-:W-:-:S04]  /*9440*/  LEA R4, P0, R193, R8, 0x1 ;  /* 0x00000008c1047211 */ /* 0x002fc800078008ff */
[----:B------:R-:W-:-:S05]  /*9450*/  LEA.HI.X R5, R193, R9, R198, 0x1, P0 ;  /* 0x00000009c1057211 */ /* 0x000fca00000f0cc6 */
[----:B------:R0:W-:Y:S01]  /*9460*/  ST.E.128 desc[UR40][R4.64], R72 ;  /* 0x0000004804007985 */ /* 0x0001e2000c101d28 */
[----:B------:R-:W-:Y:S05]  /*9470*/  BRA `(.L_x_3632) ;  /* 0x0000000c00947947 */ /* 0x000fea0003800000 */
.L_x_3627:
[----:B------:R-:W-:Y:S01]  /*9480*/  ULDC.64 UR10, c[0x0][0xc00] ;  /* 0x00030000000a7ab9 */ /* 0x000fe20000000a00 */
[----:B------:R-:W-:Y:S01]  /*9490*/  USHF.L.U32 UR8, UR43, 0x2, URZ ;  /* 0x000000022b087899 */ /* 0x000fe2000800063f */
[----:B------:R-:W0:Y:S01]  /*94a0*/  LDC R13, c[0x0][0xbe8] ;  /* 0x0002fa00ff0d7b82 */ /* 0x000e220000000800 */
[----:B------:R-:W-:Y:S02]  /*94b0*/  UISETP.NE.U32.AND UP0, UPT, UR10, URZ, UPT ;  /* 0x0000003f0a00728c */ /* 0x000fe4000bf05070 */
[----:B------:R-:W-:Y:S02]  /*94c0*/  USHF.L.U64.HI UR9, UR43, 0x2, UR44 ;  /* 0x000000022b097899 */ /* 0x000fe4000801022c */
[----:B------:R-:W-:Y:S02]  /*94d0*/  UISETP.NE.AND.EX UP0, UPT, UR11, URZ, UPT, UP0 ;  /* 0x0000003f0b00728c */ /* 0x000fe4000bf05300 */
[----:B------:R-:W-:-:S04]  /*94e0*/  UIADD3 UR4, UP1, UR8, UR10, URZ ;  /* 0x0000000a08047290 */ /* 0x000fc8000ff3e03f */
[----:B------:R-:W-:Y:S01]  /*94f0*/  PLOP3.LUT P1, PT, PT, PT, UP0, 0x80, 0x0 ;  /* 0x000000000000781c */ /* 0x000fe20003f2f008 */
[----:B------:R-:W-:Y:S01]  /*9500*/  UIADD3.X UR7, UR9, UR11, URZ, UP1, !UPT ;  /* 0x0000000b09077290 */ /* 0x000fe20008ffe43f */
[----:B------:R-:W-:Y:S02]  /*9510*/  IMAD.U32 R4, RZ, RZ, UR4 ;  /* 0x00000004ff047e24 */ /* 0x000fe4000f8e00ff */
[----:B------:R-:W-:Y:S02]  /*9520*/  ULDC.64 UR10, c[0x0][0xc08] ;  /* 0x00030200000a7ab9 */ /* 0x000fe40000000a00 */
[----:B------:R-:W-:Y:S01]  /*9530*/  UISETP.NE.U32.AND UP1, UPT, UR10, URZ, UPT ;  /* 0x0000003f0a00728c */ /* 0x000fe2000bf25070 */
[----:B------:R-:W-:-:S03]  /*9540*/  IMAD.U32 R5, RZ, RZ, UR7 ;  /* 0x00000007ff057e24 */ /* 0x000fc6000f8e00ff */
[----:B------:R-:W-:-:S03]  /*9550*/  UISETP.NE.AND.EX UP1, UPT, UR11, URZ, UPT, UP1 ;  /* 0x0000003f0b00728c */ /* 0x000fc6000bf25310 */
[----:B------:R-:W2:Y:S01]  /*9560*/  @P1 LDG.E R3, desc[UR40][R4.64] ;  /* 0x0000002804031981 */ /* 0x000ea2000c1e1900 */
[----:B------:R-:W-:Y:S02]  /*9570*/  ULDC UR4, c[0x0][0xa88] ;  /* 0x0002a20000047ab9 */ /* 0x000fe40000000800 */
[----:B------:R-:W-:Y:S01]  /*9580*/  PLOP3.LUT P2, PT, PT, PT, UP1, 0x80, 0x0 ;  /* 0x000000000000781c */ /* 0x000fe20003f4f018 */
[----:B------:R-:W-:-:S04]  /*9590*/  IMAD.U32 R0, RZ, RZ, UR4 ;  /* 0x00000004ff007e24 */ /* 0x000fc8000f8e00ff */
[----:B------:R-:W-:-:S04]  /*95a0*/  @UP1 UIADD3 UR8, UP2, UR8, UR10, URZ ;  /* 0x0000000a08081290 */ /* 0x000fc8000ff5e03f */
[----:B------:R-:W-:Y:S02]  /*95b0*/  @UP1 UIADD3.X UR9, UR9, UR11, URZ, UP2, !UPT ;  /* 0x0000000b09091290 */ /* 0x000fe400097fe43f */
[----:B------:R-:W-:-:S04]  /*95c0*/  IMAD.U32 R8, RZ, RZ, UR8 ;  /* 0x00000008ff087e24 */ /* 0x000fc8000f8e00ff */
[----:B------:R-:W-:-:S05]  /*95d0*/  IMAD.U32 R9, RZ, RZ, UR9 ;  /* 0x00000009ff097e24 */ /* 0x000fca000f8e00ff */
[----:B------:R1:W5:Y:S01]  /*95e0*/  @P2 LDG.E R0, desc[UR40][R8.64] ;  /* 0x0000002808002981 */ /* 0x000362000c1e1900 */
[----:B------:R-:W-:Y:S01]  /*95f0*/  UMOV UR4, URZ ;  /* 0x0000003f00047c82 */ /* 0x000fe20008000000 */
[----:B------:R-:W-:Y:S01]  /*9600*/  USHF.R.S32.HI UR11, URZ, 0x1f, UR46 ;  /* 0x0000001f3f0b7899 */ /* 0x000fe2000801142e */
[----:B------:R-:W-:Y:S02]  /*9610*/  ISETP.GE.AND P0, PT, R197, 0x40, PT ;  /* 0x00000040c500780c */ /* 0x000fe40003f06270 */
[----:B--2---:R-:W-:-:S13]  /*9620*/  @P1 R2UR UR4, R3 ;  /* 0x00000000030412ca */ /* 0x004fda00000e0000 */
[----:B------:R-:W-:Y:S01]  /*9630*/  USHF.R.S32.HI UR10, URZ, 0x1f, UR4 ;  /* 0x0000001f3f0a7899 */ /* 0x000fe20008011404 */
[----:B01----:R-:W-:Y:S11]  /*9640*/  @P2 BRA `(.L_x_3633) ;  /* 0x0000000000102947 */ /* 0x003ff60003800000 */
[----:B------:R-:W-:Y:S05]  /*9650*/  @!P1 BRA `(.L_x_3633) ;  /* 0x00000000000c9947 */ /* 0x000fea0003800000 */
[----:B------:R-:W2:Y:S04]  /*9660*/  LDG.E R3, desc[UR40][R4.64] ;  /* 0x0000002804037981 */ /* 0x000ea8000c1e1900 */
[----:B-----5:R-:W2:Y:S02]  /*9670*/  LDG.E R0, desc[UR40][R4.64+0x4] ;  /* 0x0000042804007981 */ /* 0x020ea4000c1e1900 */
[----:B--2---:R-:W-:-:S07]  /*9680*/  IMAD.IADD R0, R0, 0x1, -R3 ;  /* 0x0000000100007824 */ /* 0x004fce00078e0a03 */
.L_x_3633:
[----:B------:R-:W-:Y:S01]  /*9690*/  USEL UR43, UR43, URZ, !UP0 ;  /* 0x0000003f2b2b7287 */ /* 0x000fe2000c000000 */
[----:B------:R-:W-:Y:S01]  /*96a0*/  BSSY B1, `(.L_x_3634) ;  /* 0x000002d000017945 */ /* 0x000fe20003800000 */
[----:B------:R-:W-:-:S03]  /*96b0*/  USEL UR44, UR44, URZ, !UP0 ;  /* 0x0000003f2c2c7287 */ /* 0x000fc6000c000000 */
[----:B------:R-:W-:Y:S09]  /*96c0*/  @P0 BRA `(.L_x_3635) ;  /* 0x0000000000a80947 */ /* 0x000ff20003800000 */
[----:B------:R-:W0:Y:S01]  /*96d0*/  S2R R4, SR_TID.X ;  /* 0x0000000000047919 */ /* 0x000e220000002100 */
[----:B------:R-:W1:Y:S01]  /*96e0*/  LDC R6, c[0x0][0xbe8] ;  /* 0x0002fa00ff067b82 */ /* 0x000e620000000800 */
        /* <DEDUP_REMOVED lines=8> */
[----:B------:R-:W-:Y:S01]  /*9770*/  UMOV UR8, UR4 ;  /* 0x0000000400087c82 */ /* 0x000fe20008000000 */
[----:B------:R-:W-:Y:S01]  /*9780*/  UIMAD UR7, UR11, UR12, URZ ;  /* 0x0000000c0b0772a4 */ /* 0x000fe2000f8e023f */
[----:B------:R-:W-:Y:S02]  /*9790*/  UMOV UR9, UR10 ;  /* 0x0000000a00097c82 */ /* 0x000fe40008000000 */
[----:B------:R-:W-:Y:S02]  /*97a0*/  UIMAD.WIDE.U32 UR8, UR46, UR12, UR8 ;  /* 0x0000000c2e0872a5 */ /* 0x000fe4000f8e0008 */
[----:B------:R-:W-:-:S03]  /*97b0*/  UIMAD UR7, UR46, UR13, UR7 ;  /* 0x0000000d2e0772a4 */ /* 0x000fc6000f8e0207 */
[----:B------:R-:W-:Y:S02]  /*97c0*/  ULDC.64 UR12, c[0x0][0xb98] ;  /* 0x0002e600000c7ab9 */ /* 0x000fe40000000a00 */
[----:B------:R-:W0:Y:S01]  /*97d0*/  @P0 LDC R4, c[0x0][0xbec] ;  /* 0x0002fb00ff040b82 */ /* 0x000e220000000800 */
[----:B------:R-:W-:Y:S02]  /*97e0*/  UIADD3 UR9, UR9, UR7, URZ ;  /* 0x0000000709097290 */ /* 0x000fe4000fffe03f */
[----:B------:R-:W-:Y:S02]  /*97f0*/  UIMAD UR7, UR44, UR12, URZ ;  /* 0x0000000c2c0772a4 */ /* 0x000fe4000f8e023f */
[----:B------:R-:W-:Y:S02]  /*9800*/  UIMAD.WIDE.U32 UR8, UR43, UR12, UR8 ;  /* 0x0000000c2b0872a5 */ /* 0x000fe4000f8e0008 */
[----:B------:R-:W-:Y:S01]  /*9810*/  UIMAD UR7, UR43, UR13, UR7 ;  /* 0x0000000d2b0772a4 */ /* 0x000fe2000f8e0207 */
[----:B------:R-:W1:Y:S02]  /*9820*/  @P0 LDC R8, c[0x0][0xbf0] ;  /* 0x0002fc00ff080b82 */ /* 0x000e640000000800 */
[----:B------:R-:W-:Y:S01]  /*9830*/  ULDC.64 UR12, c[0x0][0xb88] ;  /* 0x0002e200000c7ab9 */ /* 0x000fe20000000a00 */
[----:B0-----:R-:W-:-:S04]  /*9840*/  @P0 IMAD.HI.U32 R3, R5, R4, RZ ;  /* 0x0000000405030227 */ /* 0x001fc800078e00ff */
[----:B------:R-:W-:Y:S01]  /*9850*/  IMAD.MOV.U32 R4, RZ, RZ, R5 ;  /* 0x000000ffff047224 */ /* 0x000fe200078e0005 */
        /* <DEDUP_REMOVED lines=17> */
.L_x_3635:
[----:B------:R-:W-:Y:S05]  /*9970*/  BSYNC B1 ;  /* 0x0000000000017941 */ /* 0x000fea0003800000 */
.L_x_3634:
[----:B------:R-:W-:Y:S01]  /*9980*/  ISETP.NE.AND P0, PT, R13, 0x1, PT ;  /* 0x000000010d00780c */ /* 0x000fe20003f05270 */
[----:B------:R-:W-:Y:S01]  /*9990*/  ULDC UR14, c[0x0][0xac8] ;  /* 0x0002b200000e7ab9 */ /* 0x000fe20000000800 */
[----:B------:R-:W-:Y:S01]  /*99a0*/  ULDC.64 UR12, c[0x0][0xaa0] ;  /* 0x0002a800000c7ab9 */ /* 0x000fe20000000a00 */
[----:B------:R-:W-:Y:S01]  /*99b0*/  ISETP.GE.AND P1, PT, R189, UR14, PT ;  /* 0x0000000ebd007c0c */ /* 0x000fe2000bf26270 */
[----:B------:R-:W-:Y:S01]  /*99c0*/  UIMAD UR7, UR10, UR12, URZ ;  /* 0x0000000c0a0772a4 */ /* 0x000fe2000f8e023f */
[----:B------:R-:W-:Y:S01]  /*99d0*/  ISETP.GE.AND P2, PT, R2, UR14, PT ;  /* 0x0000000e02007c0c */ /* 0x000fe2000bf46270 */
[----:B------:R-:W-:Y:S01]  /*99e0*/  UIMAD.WIDE.U32 UR8, UR4, UR12, URZ ;  /* 0x0000000c040872a5 */ /* 0x000fe2000f8e003f */
[----:B------:R-:W-:Y:S01]  /*99f0*/  SEL R4, RZ, 0xffffffff, P1 ;  /* 0xffffffffff047807 */ /* 0x000fe20000800000 */
[----:B------:R-:W-:Y:S01]  /*9a00*/  UIMAD UR7, UR4, UR13, UR7 ;  /* 0x0000000d040772a4 */ /* 0x000fe2000f8e0207 */
[----:B0-----:R-:W-:Y:S01]  /*9a10*/  SEL R3, RZ, 0x1, P2 ;  /* 0x00000001ff037807 */ /* 0x001fe20001000000 */
[----:B------:R-:W-:Y:S01]  /*9a20*/  IMAD.U32 R8, RZ, RZ, UR45 ;  /* 0x0000002dff087e24 */ /* 0x000fe2000f8e00ff */
[----:B------:R-:W-:Y:S01]  /*9a30*/  ULDC.64 UR12, c[0x0][0xae8] ;  /* 0x0002ba00000c7ab9 */ /* 0x000fe20000000a00 */
[----:B------:R-:W-:Y:S01]  /*9a40*/  IMAD.SHL.U32 R4, R4, 0x2, RZ ;  /* 0x0000000204047824 */ /* 0x000fe200078e00ff */
[----:B------:R-:W0:Y:S01]  /*9a50*/  @P0 LDC R5, c[0x0][0xbec] ;  /* 0x0002fb00ff050b82 */ /* 0x000e220000000800 */
[----:B------:R-:W-:Y:S01]  /*9a60*/  ISETP.GE.AND P2, PT, R188, UR14, PT ;  /* 0x0000000ebc007c0c */ /* 0x000fe2000bf46270 */
[----:B------:R-:W-:Y:S01]  /*9a70*/  UIADD3 UR9, UR9, UR7, URZ ;  /* 0x0000000709097290 */ /* 0x000fe2000fffe03f */
[----:B------:R-:W-:Y:S01]  /*9a80*/  ISETP.GE.AND P1, PT, R187, UR14, PT ;  /* 0x0000000ebb007c0c */ /* 0x000fe2000bf26270 */
[----:B------:R-:W-:Y:S01]  /*9a90*/  UIMAD UR4, UR11, UR12, URZ ;  /* 0x0000000c0b0472a4 */ /* 0x000fe2000f8e023f */
[----:B------:R-:W-:Y:S01]  /*9aa0*/  LOP3.LUT R4, R4, 0x2, R3, 0xe2, !PT ;  /* 0x0000000204047812 */ /* 0x000fe200078ee203 */
[----:B------:R-:W-:Y:S01]  /*9ab0*/  IMAD R3, R190, 0x20, R191 ;  /* 0x00000020be037824 */ /* 0x000fe200078e02bf */
[----:B------:R-:W-:Y:S01]  /*9ac0*/  SEL R6, RZ, 0xffffffff, P2 ;  /* 0xffffffffff067807 */ /* 0x000fe20001000000 */
[----:B------:R-:W1:Y:S01]  /*9ad0*/  @P0 LDC R9, c[0x0][0xbf0] ;  /* 0x0002fc00ff090b82 */ /* 0x000e620000000800 */
[----:B------:R-:W-:Y:S01]  /*9ae0*/  UIMAD UR4, UR46, UR13, UR4 ;  /* 0x0000000d2e0472a4 */ /* 0x000fe2000f8e0204 */
[----:B------:R-:W-:Y:S01]  /*9af0*/  IMAD R8, R8, 0x40, R3 ;  /* 0x0000004008087824 */ /* 0x000fe200078e0203 */
[----:B------:R-:W-:Y:S01]  /*9b00*/  UIMAD.WIDE.U32 UR8, UR46, UR12, UR8 ;  /* 0x0000000c2e0872a5 */ /* 0x000fe2000f8e0008 */
[----:B------:R-:W-:Y:S01]  /*9b10*/  IMAD.SHL.U32 R15, R6, 0x4, RZ ;  /* 0x00000004060f7824 */ /* 0x000fe200078e00ff */
[----:B------:R-:W-:Y:S01]  /*9b20*/  ULDC.64 UR10, c[0x0][0xaf0] ;  /* 0x0002bc00000a7ab9 */ /* 0x000fe20000000a00 */
[----:B------:R-:W-:Y:S01]  /*9b30*/  SEL R11, RZ, 0xffffffff, P1 ;  /* 0xffffffffff0b7807 */ /* 0x000fe20000800000 */
[----:B------:R-:W-:Y:S01]  /*9b40*/  UIADD3 UR9, UR9, UR4, URZ ;  /* 0x0000000409097290 */ /* 0x000fe2000fffe03f */
[----:B------:R-:W-:Y:S01]  /*9b50*/  IMAD.MOV.U32 R3, RZ, RZ, R8 ;  /* 0x000000ffff037224 */ /* 0x000fe200078e0008 */
[----:B------:R-:W-:Y:S01]  /*9b60*/  UIMAD UR4, UR44, UR10, URZ ;  /* 0x0000000a2c0472a4 */ /* 0x000fe2000f8e023f */
[----:B------:R-:W-:Y:S01]  /*9b70*/  LOP3.LUT R10, R15, 0x4, R4, 0xe2, !PT ;  /* 0x000000040f0a7812 */ /* 0x000fe200078ee204 */
[----:B------:R-:W-:Y:S01]  /*9b80*/  UIMAD.WIDE.U32 UR8, UR43, UR10, UR8 ;  /* 0x0000000a2b0872a5 */ /* 0x000fe2000f8e0008 */
[----:B------:R-:W-:Y:S01]  /*9b90*/  IMAD.SHL.U32 R11, R11, 0x8, RZ ;  /* 0x000000080b0b7824 */ /* 0x000fe200078e00ff */
[----:B------:R-:W-:Y:S01]  /*9ba0*/  UIMAD UR4, UR43, UR11, UR4 ;  /* 0x0000000b2b0472a4 */ /* 0x000fe2000f8e0204 */
[----:B-----5:R-:W-:Y:S01]  /*9bb0*/  IMAD R27, R0, R13, RZ ;  /* 0x0000000d001b7224 */ /* 0x020fe200078e02ff */
[----:B------:R-:W-:Y:S01]  /*9bc0*/  ISETP.GE.AND P2, PT, R193, UR14, PT ;  /* 0x0000000ec1007c0c */ /* 0x000fe2000bf46270 */
[----:B0-----:R-:W-:Y:S01]  /*9bd0*/  @P0 IMAD.HI.U32 R6, R8, R5, RZ ;  /* 0x0000000508060227 */ /* 0x001fe200078e00ff */
[----:B------:R-:W-:Y:S01]  /*9be0*/  UIADD3 UR4, UR9, UR4, URZ ;  /* 0x0000000409047290 */ /* 0x000fe2000fffe03f */
[----:B------:R-:W-:Y:S01]  /*9bf0*/  LOP3.LUT R10, R11, 0x8, R10, 0xe2, !PT ;  /* 0x000000080b0a7812 */ /* 0x000fe200078ee20a */
[----:B------:R-:W-:Y:S01]  /*9c00*/  BSSY B1, `(.L_x_3636) ;  /* 0x0000048000017945 */ /* 0x000fe20003800000 */
[----:B------:R-:W-:-:S02]  /*9c10*/  IMAD.U32 R4, RZ, RZ, UR8 ;  /* 0x00000008ff047e24 */ /* 0x000fc4000f8e00ff */
[----:B------:R-:W-:Y:S01]  /*9c20*/  IMAD.U32 R5, RZ, RZ, UR9 ;  /* 0x00000009ff057e24 */ /* 0x000fe2000f8e00ff */
[----:B------:R-:W-:Y:S01]  /*9c30*/  ULDC.64 UR8, c[0x0][0xae0] ;  /* 0x0002b80000087ab9 */ /* 0x000fe20000000a00 */
[----:B-1----:R-:W-:Y:S01]  /*9c40*/  @P0 SHF.R.U32.HI R3, RZ, R9, R6 ;  /* 0x00000009ff030219 */ /* 0x002fe20000011606 */
[----:B------:R-:W-:Y:S01]  /*9c50*/  IMAD.U32 R5, RZ, RZ, UR4 ;  /* 0x00000004ff057e24 */ /* 0x000fe2000f8e00ff */
[----:B------:R-:W-:Y:S02]  /*9c60*/  ISETP.GE.AND P0, PT, R186, UR14, PT ;  /* 0x0000000eba007c0c */ /* 0x000fe4000bf06270 */
[--C-:B------:R-:W-:Y:S01]  /*9c70*/  SHF.R.S32.HI R6, RZ, 0x1f, R3.reuse ;  /* 0x0000001fff067819 */ /* 0x100fe20000011403 */
[----:B------:R-:W-:Y:S01]  /*9c80*/  IMAD.MOV R9, RZ, RZ, -R3 ;  /* 0x000000ffff097224 */ /* 0x000fe200078e0a03 */
[----:B------:R-:W-:Y:S01]  /*9c90*/  SEL R11, RZ, 0xffffffff, P0 ;  /* 0xffffffffff0b7807 */ /* 0x000fe20000000000 */
[----:B------:R-:W-:Y:S01]  /*9ca0*/  IMAD.WIDE.U32 R4, R3, UR8, R4 ;  /* 0x0000000803047c25 */ /* 0x000fe2000f8e0004 */
[----:B------:R-:W-:-:S03]  /*9cb0*/  ISETP.GE.AND P0, PT, R185, UR14, PT ;  /* 0x0000000eb9007c0c */ /* 0x000fc6000bf06270 */
[----:B------:R-:W-:Y:S02]  /*9cc0*/  IMAD R6, R6, UR8, RZ ;  /* 0x0000000806067c24 */ /* 0x000fe4000f8e02ff */
[----:B------:R-:W-:Y:S01]  /*9cd0*/  IMAD R9, R13, R9, R8 ;  /* 0x000000090d097224 */ /* 0x000fe200078e0208 */
[----:B------:R-:W-:Y:S01]  /*9ce0*/  SEL R8, RZ, 0xffffffff, P0 ;  /* 0xffffffffff087807 */ /* 0x000fe20000000000 */
[----:B------:R-:W-:Y:S01]  /*9cf0*/  IMAD.SHL.U32 R15, R11, 0x10, RZ ;  /* 0x000000100b0f7824 */ /* 0x000fe200078e00ff */
[----:B------:R-:W-:Y:S01]  /*9d00*/  ISETP.GE.AND P0, PT, R194, UR14, PT ;  /* 0x0000000ec2007c0c */ /* 0x000fe2000bf06270 */
[----:B------:R-:W-:Y:S01]  /*9d10*/  IMAD R11, R3, UR9, R6 ;  /* 0x00000009030b7c24 */ /* 0x000fe2000f8e0206 */
[----:B------:R-:W-:Y:S01]  /*9d20*/  SHF.R.S32.HI R3, RZ, 0x1f, R9 ;  /* 0x0000001fff037819 */ /* 0x000fe20000011409 */
[----:B------:R-:W-:Y:S01]  /*9d30*/  ULDC.64 UR8, c[0x0][0xad8] ;  /* 0x0002b60000087ab9 */ /* 0x000fe20000000a00 */
[----:B------:R-:W-:Y:S01]  /*9d40*/  IMAD.U32 R6, RZ, RZ, UR45 ;  /* 0x0000002dff067e24 */ /* 0x000fe2000f8e00ff */
[----:B------:R-:W-:Y:S01]  /*9d50*/  LOP3.LUT R10, R15, 0x10, R10, 0xe2, !PT ;  /* 0x000000100f0a7812 */ /* 0x000fe200078ee20a */
[----:B------:R-:W-:-:S02]  /*9d60*/  IMAD.IADD R5, R5, 0x1, R11 ;  /* 0x0000000105057824 */ /* 0x000fc400078e020b */
[----:B------:R-:W-:Y:S02]  /*9d70*/  IMAD R0, R3, UR8, RZ ;  /* 0x0000000803007c24 */ /* 0x000fe4000f8e02ff */
[----:B------:R-:W-:-:S04]  /*9d80*/  IMAD.WIDE.U32 R4, R9, UR8, R4 ;  /* 0x0000000809047c25 */ /* 0x000fc8000f8e0004 */
[----:B------:R-:W-:Y:S01]  /*9d90*/  IMAD R3, R9, UR9, R0 ;  /* 0x0000000909037c24 */ /* 0x000fe2000f8e0200 */
[----:B------:R-:W-:Y:S01]  /*9da0*/  SEL R9, RZ, 0x40, P0 ;  /* 0x00000040ff097807 */ /* 0x000fe20000000000 */
[----:B------:R-:W-:Y:S01]  /*9db0*/  IMAD R0, R6, 0x40, R191 ;  /* 0x0000004006007824 */ /* 0x000fe200078e02bf */
[----:B------:R-:W-:Y:S01]  /*9dc0*/  ULDC.64 UR8, c[0x0][0xa80] ;  /* 0x0002a00000087ab9 */ /* 0x000fe20000000a00 */
[----:B------:R-:W-:Y:S01]  /*9dd0*/  IMAD.SHL.U32 R15, R8, 0x20, RZ ;  /* 0x00000020080f7824 */ /* 0x000fe200078e00ff */
[----:B------:R-:W-:Y:S01]  /*9de0*/  LEA R6, P1, R4, UR8, 0x1 ;  /* 0x0000000804067c11 */ /* 0x000fe2000f8208ff */
[----:B------:R-:W-:Y:S01]  /*9df0*/  IMAD.IADD R3, R5, 0x1, R3 ;  /* 0x0000000105037824 */ /* 0x000fe200078e0203 */
[----:B------:R-:W-:Y:S02]  /*9e00*/  ISETP.GE.AND P0, PT, R0, R27, PT ;  /* 0x0000001b0000720c */ /* 0x000fe40003f06270 */
[----:B------:R-:W-:Y:S01]  /*9e10*/  LOP3.LUT R10, R15, 0x20, R10, 0xe2, !PT ;  /* 0x000000200f0a7812 */ /* 0x000fe200078ee20a */
[----:B------:R0:W1:Y:S01]  /*9e20*/  SHFL.IDX PT, R8, R6, RZ, 0x181f ;  /* 0x00181fff06087589 */ /* 0x00006200000e0000 */
[----:B------:R-:W-:-:S02]  /*9e30*/  LEA.HI.X R3, R4, UR9, R3, 0x1, P1 ;  /* 0x0000000904037c11 */ /* 0x000fc400088f0c03 */
[----:B------:R-:W-:Y:S02]  /*9e40*/  LOP3.LUT R24, R10, R9, RZ, 0xfc, !PT ;  /* 0x000000090a187212 */ /* 0x000fe400078efcff */
[----:B------:R-:W-:Y:S01]  /*9e50*/  SEL R5, RZ, 0x80, P2 ;  /* 0x00000080ff057807 */ /* 0x000fe20001000000 */
[----:B------:R0:W2:Y:S03]  /*9e60*/  SHFL.IDX PT, R9, R3, RZ, 0x181f ;  /* 0x00181fff03097589 */ /* 0x0000a600000e0000 */
        /* <DEDUP_REMOVED lines=9> */
[----:B------:R-:W-:Y:S01]  /*9f00*/  @!P5 LEA R12, P4, R188, R8, 0x1 ;  /* 0x00000008bc0cd211 */ /* 0x000fe200078808ff */
[----:B------:R-:W-:Y:S01]  /*9f10*/  @!P1 ST.E.128 desc[UR40][R4.64], RZ ;  /* 0x000000ff04009985 */ /* 0x000fe2000c101d28 */
[----:B------:R-:W-:Y:S02]  /*9f20*/  ISETP.GE.AND P1, PT, R185, UR14, PT ;  /* 0x0000000eb9007c0c */ /* 0x000fe4000bf26270 */
[----:B------:R-:W-:Y:S01]  /*9f30*/  LOP3.LUT P0, RZ, R24, 0x40, RZ, 0xc0, !PT ;  /* 0x0000004018ff7812 */ /* 0x000fe2000780c0ff */
[----:B------:R1:W-:Y:S01]  /*9f40*/  @!P2 ST.E.128 desc[UR40][R10.64], RZ ;  /* 0x000000ff0a00a985 */ /* 0x0003e2000c101d28 */
[----:B------:R-:W-:-:S02]  /*9f50*/  ISETP.GE.AND P2, PT, R186, UR14, PT ;  /* 0x0000000eba007c0c */ /* 0x000fc4000bf46270 */
[-C--:B------:R-:W-:Y:S02]  /*9f60*/  @!P5 LEA.HI.X R13, R188, R9.reuse, R203, 0x1, P4 ;  /* 0x00000009bc0dd211 */ /* 0x080fe400020f0ccb */
[----:B------:R-:W-:Y:S02]  /*9f70*/  LOP3.LUT P4, RZ, R25, 0x80, RZ, 0xc0, !PT ;  /* 0x0000008019ff7812 */ /* 0x000fe4000788c0ff */
[CC--:B------:R-:W-:Y:S01]  /*9f80*/  @!P3 LEA R14, P6, R187.reuse, R8.reuse, 0x1 ;  /* 0x00000008bb0eb211 */ /* 0x0c0fe200078c08ff */
[----:B------:R4:W-:Y:S03]  /*9f90*/  @!P5 ST.E.128 desc[UR40][R12.64], RZ ;  /* 0x000000ff0c00d985 */ /* 0x0009e6000c101d28 */
[----:B------:R-:W-:Y:S02]  /*9fa0*/  @!P3 LEA.HI.X R15, R187, R9, R202, 0x1, P6 ;  /* 0x00000009bb0fb211 */ /* 0x000fe400030f0cca */
[----:B-1----:R-:W-:-:S02]  /*9fb0*/  @!P1 LEA R10, P6, R185, R8, 0x1 ;  /* 0x00000008b90a9211 */ /* 0x002fc400078c08ff */
[-C--:B------:R-:W-:Y:S01]  /*9fc0*/  @!P2 LEA R4, P5, R186, R8.reuse, 0x1 ;  /* 0x00000008ba04a211 */ /* 0x080fe200078a08ff */
[----:B------:R4:W-:Y:S01]  /*9fd0*/  @!P3 ST.E.128 desc[UR40][R14.64], RZ ;  /* 0x000000ff0e00b985 */ /* 0x0009e2000c101d28 */
[-C--:B------:R-:W-:Y:S02]  /*9fe0*/  @P0 LEA R20, P3, R194, R8.reuse, 0x1 ;  /* 0x00000008c2140211 */ /* 0x080fe400078608ff */
[-C--:B------:R-:W-:Y:S02]  /*9ff0*/  @!P2 LEA.HI.X R5, R186, R9.reuse, R201, 0x1, P5 ;  /* 0x00000009ba05a211 */ /* 0x080fe400028f0cc9 */
[----:B------:R-:W-:Y:S02]  /*a000*/  @P4 LEA R8, P5, R193, R8, 0x1 ;  /* 0x00000008c1084211 */ /* 0x000fe400078a08ff */
[-C--:B------:R-:W-:Y:S01]  /*a010*/  @!P1 LEA.HI.X R11, R185, R9.reuse, R200, 0x1, P6 ;  /* 0x00000009b90b9211 */ /* 0x080fe200030f0cc8 */
[----:B------:R4:W-:Y:S01]  /*a020*/  @!P2 ST.E.128 desc[UR40][R4.64], RZ ;  /* 0x000000ff0400a985 */ /* 0x0009e2000c101d28 */
[----:B------:R-:W-:-:S02]  /*a030*/  @P0 LEA.HI.X R21, R194, R9, R199, 0x1, P3 ;  /* 0x00000009c2150211 */ /* 0x000fc400018f0cc7 */
[----:B------:R-:W-:Y:S01]  /*a040*/  @P4 LEA.HI.X R9, R193, R9, R198, 0x1, P5 ;  /* 0x00000009c1094211 */ /* 0x000fe200028f0cc6 */
[----:B------:R4:W-:Y:S04]  /*a050*/  @!P1 ST.E.128 desc[UR40][R10.64], RZ ;  /* 0x000000ff0a009985 */ /* 0x0009e8000c101d28 */
[----:B------:R4:W-:Y:S04]  /*a060*/  @P0 ST.E.128 desc[UR40][R20.64], RZ ;  /* 0x000000ff14000985 */ /* 0x0009e8000c101d28 */
[----:B------:R4:W-:Y:S02]  /*a070*/  @P4 ST.E.128 desc[UR40][R8.64], RZ ;  /* 0x000000ff08004985 */ /* 0x0009e4000c101d28 */
.L_x_3637:
[----:B------:R-:W-:Y:S05]  /*a080*/  BSYNC B1 ;  /* 0x0000000000017941 */ /* 0x000fea0003800000 */
.L_x_3636:
[----:B------:R-:W-:Y:S01]  /*a090*/  VIADD R0, R0, 0x20 ;  /* 0x0000002000007836 */ /* 0x000fe20000000000 */
[----:B--2-4-:R2:W4:Y:S04]  /*a0a0*/  SHFL.IDX PT, R9, R3, 0x1, 0x181f ;  /* 0x00381f0003097f89 */ /* 0x01452800000e0000 */
        /* <DEDUP_REMOVED lines=9> */
[----:B----4-:R-:W-:Y:S02]  /*a140*/  @!P3 IMAD.WIDE R4, R2, 0x2, R8 ;  /* 0x000000020204b825 */ /* 0x010fe400078e0208 */
[-C--:B------:R-:W-:Y:S02]  /*a150*/  @!P2 LEA.HI.X R11, R189, R9.reuse, R204, 0x1, P0 ;  /* 0x00000009bd0ba211 */ /* 0x080fe400000f0ccc */
[----:B------:R-:W-:Y:S01]  /*a160*/  @!P5 LEA R12, P0, R188, R8, 0x1 ;  /* 0x00000008bc0cd211 */ /* 0x000fe200078008ff */
[----:B------:R1:W-:Y:S01]  /*a170*/  @!P3 ST.E.128 desc[UR40][R4.64], RZ ;  /* 0x000000ff0400b985 */ /* 0x0003e2000c101d28 */
[----:B------:R-:W-:Y:S02]  /*a180*/  ISETP.GE.AND P3, PT, R186, UR14, PT ;  /* 0x0000000eba007c0c */ /* 0x000fe4000bf66270 */
[----:B------:R-:W-:Y:S01]  /*a190*/  @!P5 LEA.HI.X R13, R188, R9, R203, 0x1, P0 ;  /* 0x00000009bc0dd211 */ /* 0x000fe200000f0ccb */
[----:B------:R2:W-:Y:S01]  /*a1a0*/  @!P2 ST.E.128 desc[UR40][R10.64], RZ ;  /* 0x000000ff0a00a985 */ /* 0x0005e2000c101d28 */
[----:B------:R-:W-:-:S02]  /*a1b0*/  ISETP.GE.AND P2, PT, R185, UR14, PT ;  /* 0x0000000eb9007c0c */ /* 0x000fc4000bf46270 */
[----:B------:R-:W-:Y:S01]  /*a1c0*/  LOP3.LUT P0, RZ, R25, 0x80, RZ, 0xc0, !PT ;  /* 0x0000008019ff7812 */ /* 0x000fe2000780c0ff */
[----:B------:R2:W-:Y:S01]  /*a1d0*/  @!P5 ST.E.128 desc[UR40][R12.64], RZ ;  /* 0x000000ff0c00d985 */ /* 0x0005e2000c101d28 */
[----:B------:R-:W-:-:S04]  /*a1e0*/  @!P4 LEA R14, P6, R187, R8, 0x1 ;  /* 0x00000008bb0ec211 */ /* 0x000fc800078c08ff */
[----:B------:R-:W-:Y:S02]  /*a1f0*/  @!P4 LEA.HI.X R15, R187, R9, R202, 0x1, P6 ;  /* 0x00000009bb0fc211 */ /* 0x000fe400030f0cca */
[----:B------:R-:W-:-:S03]  /*a200*/  @!P3 LEA R20, P5, R186, R8, 0x1 ;  /* 0x00000008ba14b211 */ /* 0x000fc600078a08ff */
[----:B------:R2:W-:Y:S01]  /*a210*/  @!P4 ST.E.128 desc[UR40][R14.64], RZ ;  /* 0x000000ff0e00c985 */ /* 0x0005e2000c101d28 */
[-C--:B-1----:R-:W-:Y:S02]  /*a220*/  @!P2 LEA R4, P6, R185, R8.reuse, 0x1 ;  /* 0x00000008b904a211 */ /* 0x082fe400078c08ff */
        /* <DEDUP_REMOVED lines=10> */
.L_x_3632:
[----:B------:R-:W-:Y:S05]  /*a2d0*/  BSYNC B0 ;  /* 0x0000000000007941 */ /* 0x000fea0003800000 */
.L_x_3626:
[----:B------:R-:W-:Y:S02]  /*a2e0*/  ULDC UR4, c[0x0][0xc3c] ;  /* 0x00030f0000047ab9 */ /* 0x000fe40000000800 */
[----:B------:R-:W-:-:S13]  /*a2f0*/  ISETP.GE.AND P0, PT, R7, UR4, PT ;  /* 0x0000000407007c0c */ /* 0x000fda000bf06270 */
[----:B------:R-:W-:Y:S05]  /*a300*/  @!P0 BRA `(.L_x_3638) ;  /* 0xffffff6c00508947 */ /* 0x000fea000383ffff */
[----:B------:R-:W-:Y:S05]  /*a310*/  EXIT ;  /* 0x000000000000794d */ /* 0x000fea0003800000 */
.L_x_3593:
[----:B------:R-:W-:-:S08]  /*a320*/  NOP ;  /* 0x0000000000007918 */ /* 0x000fd00000000000 */
[----:B------:R-:W0:-:S00]  /*a330*/  USETMAXREG.DEALLOC.CTAPOOL 0x18 ;  /* 0x00000018000079c8 */ /* 0x000e0000080e0500 */
[----:B0-----:R-:W-:-:S06]  /*a340*/  LOP3.LUT R0, R0, 0x3, RZ, 0xc0, !PT ;  /* 0x0000000300007812 */ /* 0x001fcc00078ec0ff */
[----:B------:R-:W0:Y:S02]  /*a350*/  SHFL.IDX PT, R0, R0, RZ, 0x1f ;  /* 0x00001fff00007589 */ /* 0x000e2400000e0000 */
[----:B0-----:R-:W-:Y:S01]  /*a360*/  ISETP.NE.AND P0, PT, R0, RZ, PT ;  /* 0x000000ff0000720c */ /* 0x001fe20003f05270 */
[----:B------:R-:W-:-:S03]  /*a370*/  IMAD.MOV.U32 R0, RZ, RZ, RZ ;  /* 0x000000ffff007224 */ /* 0x000fc600078e00ff */
        /* <DEDUP_REMOVED lines=10> */
.L_x_3639:
        /* <DEDUP_REMOVED lines=42> */
.L_x_3645:
        /* <DEDUP_REMOVED lines=12> */
.L_x_3644:
[----:B------:R-:W-:Y:S05]  /*a780*/  BSYNC B0 ;  /* 0x0000000000007941 */ /* 0x000fea0003800000 */
.L_x_3643:
        /* <DEDUP_REMOVED lines=22> */
.L_x_3641:
        /* <DEDUP_REMOVED lines=16> */
.L_x_3646:
[----:B-1----:R-:W-:Y:S01]  /*a9f0*/  IMAD R16, R16, UR5, R7 ;  /* 0x0000000510107c24 */ /* 0x002fe2000f8e0207 */
[----:B------:R-:W-:Y:S01]  /*aa00*/  IABS R6, R0 ;  /* 0x0000000000067213 */ /* 0x000fe20000000000 */
[----:B------:R-:W-:Y:S02]  /*aa10*/  IMAD R7, R11, R4, RZ ;  /* 0x000000040b077224 */ /* 0x000fe400078e02ff */
[----:B0-----:R-:W-:Y:S02]  /*aa20*/  IMAD.MOV.U32 R2, RZ, RZ, RZ ;  /* 0x000000ffff027224 */ /* 0x001fe400078e00ff */
[----:B------:R-:W-:Y:S02]  /*aa30*/  IMAD.MOV R6, RZ, RZ, -R6 ;  /* 0x000000ffff067224 */ /* 0x000fe400078e0a06 */
[----:B------:R-:W-:Y:S01]  /*aa40*/  IMAD.HI.U32 R2, R3, R7, R2 ;  /* 0x0000000703027227 */ /* 0x000fe200078e0002 */
[----:B------:R-:W-:-:S03]  /*aa50*/  IADD3 R7, -R16, UR6, RZ ;  /* 0x0000000610077c10 */ /* 0x000fc6000fffe1ff */
[----:B------:R-:W-:Y:S01]  /*aa60*/  VIADD R19, R19, UR4 ;  /* 0x0000000413137c36 */ /* 0x000fe20008000000 */
[----:B------:R-:W-:-:S05]  /*aa70*/  IABS R3, R7 ;  /* 0x0000000700037213 */ /* 0x000fca0000000000 */
        /* <DEDUP_REMOVED lines=12> */
[--C-:B------:R-:W-:Y:S02]  /*ab40*/  IMAD.MOV R17, RZ, RZ, -R2.reuse ;  /* 0x000000ffff117224 */ /* 0x100fe400078e0a02 */
[----:B------:R-:W-:Y:S02]  /*ab50*/  IMAD.MOV.U32 R18, RZ, RZ, R2 ;  /* 0x000000ffff127224 */ /* 0x000fe400078e0002 */
[----:B------:R-:W-:Y:S01]  /*ab60*/  IMAD R17, R0, R17, R7 ;  /* 0x0000001100117224 */ /* 0x000fe200078e0207 */
[----:B------:R-:W-:Y:S06]  /*ab70*/  BRA `(.L_x_3647) ;  /* 0x00000000000c7947 */ /* 0x000fec0003800000 */
.L_x_3642:
[----:B------:R-:W-:Y:S02]  /*ab80*/  IMAD.MOV.U32 R17, RZ, RZ, RZ ;  /* 0x000000ffff117224 */ /* 0x000fe400078e00ff */
[----:B------:R-:W-:Y:S02]  /*ab90*/  IMAD.U32 R16, RZ, RZ, UR6 ;  /* 0x00000006ff107e24 */ /* 0x000fe4000f8e00ff */
[----:B------:R-:W-:-:S07]  /*aba0*/  IMAD.MOV.U32 R18, RZ, RZ, RZ ;  /* 0x000000ffff127224 */ /* 0x000fce00078e00ff */
.L_x_3647:
[----:B------:R-:W-:-:S13]  /*abb0*/  ISETP.NE.AND P0, PT, R5, RZ, PT ;  /* 0x000000ff0500720c */ /* 0x000fda0003f05270 */
[----:B------:R-:W0:Y:S01]  /*abc0*/  @!P0 S2R R3, SR_CgaCtaId ;  /* 0x0000000000038919 */ /* 0x000e220000008800 */
[----:B------:R-:W-:-:S04]  /*abd0*/  @!P0 MOV R0, 0x400 ;  /* 0x0000040000008802 */ /* 0x000fc80000000f00 */
[----:B0-----:R-:W-:-:S05]  /*abe0*/  @!P0 LEA R0, R3, R0, 0x18 ;  /* 0x0000000003008211 */ /* 0x001fca00078ec0ff */
[----:B------:R0:W-:Y:S01]  /*abf0*/  @!P0 STS.128 [R0+0x28cd0], R16 ;  /* 0x028cd01000008388 */ /* 0x0001e20000000c00 */
[----:B------:R-:W-:Y:S06]  /*ac00*/  BAR.ARV 0x5, 0x180 ;  /* 0x0146000000007b1d */ /* 0x000fec0000002000 */
.L_x_3640:
        /* <DEDUP_REMOVED lines=16> */
[----:B------:R-:W-:-:S04]  /*ad10*/  LOP3.LUT R2, R0, 0x1f8, RZ, 0xc0, !PT ;  /* 0x000001f800027812 */ /* 0x000fc800078ec0ff */
        /* <DEDUP_REMOVED lines=8> */
[----:B------:R0:W-:Y:S01]  /*ada0*/  STL [R1+0x4], R4 ;  /* 0x0000040401007387 */ /* 0x0001e20000100800 */
[----:B------:R-:W-:-:S03]  /*adb0*/  IMAD.MOV.U32 R0, RZ, RZ, 0x1 ;  /* 0x00000001ff007424 */ /* 0x000fc600078e00ff */
[----:B------:R0:W-:Y:S04]  /*adc0*/  STL [R1+0x50], R2 ;  /* 0x0000500201007387 */ /* 0x0001e80000100800 */
[----:B------:R0:W-:Y:S04]  /*add0*/  STL [R1+0x8], RZ ;  /* 0x000008ff01007387 */ /* 0x0001e80000100800 */
[----:B------:R0:W-:Y:S04]  /*ade0*/  STL [R1+0x10], R0 ;  /* 0x0000100001007387 */ /* 0x0001e80000100800 */
[----:B------:R0:W-:Y:S02]  /*adf0*/  STL [R1+0x3c], RZ ;  /* 0x00003cff01007387 */ /* 0x0001e40000100800 */
.L_x_3766:
[----:B012---:R-:W0:Y:S02]  /*ae00*/  LDC.64 R2, c[0x0][0xc88] ;  /* 0x00032200ff027b82 */ /* 0x007e240000000a00 */
[----:B0-----:R-:W-:-:S05]  /*ae10*/  IMAD.WIDE R2, R19, 0x4, R2 ;  /* 0x0000000413027825 */ /* 0x001fca00078e0202 */
[----:B------:R-:W2:Y:S01]  /*ae20*/  LDG.E R11, desc[UR40][R2.64] ;  /* 0x00000028020b7981 */ /* 0x000ea2000c1e1900 */
[----:B------:R-:W-:Y:S05]  /*ae30*/  YIELD ;  /* 0x0000000000007946 */ /* 0x000fea0003800000 */
[----:B------:R-:W-:Y:S01]  /*ae40*/  ULDC.64 UR4, c[0x0][0xa28] ;  /* 0x00028a0000047ab9 */ /* 0x000fe20000000a00 */
[----:B---3--:R-:W-:Y:S01]  /*ae50*/  IMAD.MOV.U32 R0, RZ, RZ, RZ ;  /* 0x000000ffff007224 */ /* 0x008fe200078e00ff */
        /* <DEDUP_REMOVED lines=14> */
[----:B-----5:R1:W5:Y:S01]  /*af40*/  @P0 LDG.E R0, desc[UR40][R2.64] ;  /* 0x0000002802000981 */ /* 0x020362000c1e1900 */
[----:B------:R-:W-:Y:S01]  /*af50*/  ISETP.NE.AND.EX P1, PT, RZ, UR5, PT, P1 ;  /* 0x00000005ff007c0c */ /* 0x000fe2000bf25310 */
[----:B------:R-:W-:Y:S01]  /*af60*/  IMAD.MOV.U32 R8, RZ, RZ, RZ ;  /* 0x000000ffff087224 */ /* 0x000fe200078e00ff */
        /* <DEDUP_REMOVED lines=29> */
[----:B------:R-:W2:Y:S04]  /*b140*/  LDG.E R7, desc[UR40][R2.64] ;  /* 0x0000002802077981 */ /* 0x000ea8000c1e1900 */
[----:B------:R-:W2:Y:S02]  /*b150*/  LDG.E R2, desc[UR40][R2.64+0x4] ;  /* 0x0000042802027981 */ /* 0x000ea4000c1e1900 */
[----:B--2---:R-:W-:-:S05]  /*b160*/  IMAD.IADD R2, R2, 0x1, -R7 ;  /* 0x0000000102027824 */ /* 0x004fca00078e0a07 */
[----:B------:R1:W-:Y:S02]  /*b170*/  STL [R1+0x38], R2 ;  /* 0x0000380201007387 */ /* 0x0003e40000100800 */
.L_x_3649:
[----:B-1----:R-:W-:Y:S01]  /*b180*/  IMAD.MOV.U32 R2, RZ, RZ, R11 ;  /* 0x000000ffff027224 */ /* 0x002fe200078e000b */
[----:B------:R-:W-:Y:S01]  /*b190*/  ULDC.64 UR4, c[0x0][0xa20] ;  /* 0x0002880000047ab9 */ /* 0x000fe20000000a00 */
[----:B-----5:R-:W-:Y:S01]  /*b1a0*/  IMAD.IADD R3, R8, 0x1, R0 ;  /* 0x0000000108037824 */ /* 0x020fe200078e0200 */
[----:B------:R-:W-:Y:S02]  /*b1b0*/  ISETP.NE.U32.AND P1, PT, RZ, UR4, PT ;  /* 0x00000004ff007c0c */ /* 0x000fe4000bf25070 */
[----:B------:R1:W-:Y:S02]  /*b1c0*/  STL [R1+0xc], R2 ;  /* 0x00000c0201007387 */ /* 0x0003e40000100800 */
[----:B------:R-:W-:Y:S02]  /*b1d0*/  ISETP.NE.AND.EX P1, PT, RZ, UR5, PT, P1 ;  /* 0x00000005ff007c0c */ /* 0x000fe4000bf25310 */
[----:B------:R1:W-:Y:S11]  /*b1e0*/  STL [R1+0x1c], R3 ;  /* 0x00001c0301007387 */ /* 0x0003f60000100800 */
[----:B-1----:R-:W-:Y:S05]  /*b1f0*/  @!P1 BRA `(.L_x_3650) ;  /* 0x0000000000109947 */ /* 0x002fea0003800000 */
[----:B------:R-:W-:-:S04]  /*b200*/  IADD3 R6, P0, R10, UR4, RZ ;  /* 0x000000040a067c10 */ /* 0x000fc8000ff1e0ff */
[----:B------:R-:W-:-:S05]  /*b210*/  IADD3.X R7, R9, UR5, RZ, P0, !PT ;  /* 0x0000000509077c10 */ /* 0x000fca00087fe4ff */
[----:B------:R1:W5:Y:S01]  /*b220*/  LDG.E R6, desc[UR40][R6.64] ;  /* 0x0000002806067981 */ /* 0x000362000c1e1900 */
[----:B------:R-:W-:Y:S05]  /*b230*/  BRA `(.L_x_3651) ;  /* 0x0000000000107947 */ /* 0x000fea0003800000 */
.L_x_3650:
[----:B------:R-:W-:Y:S05]  /*b240*/  @!P0 BRA `(.L_x_3651) ;  /* 0x00000000000c8947 */ /* 0x000fea0003800000 */
[----:B------:R-:W2:Y:S04]  /*b250*/  LDG.E R6, desc[UR40][R4.64] ;  /* 0x0000002804067981 */ /* 0x000ea8000c1e1900 */
[----:B------:R-:W2:Y:S02]  /*b260*/  LDG.E R4, desc[UR40][R4.64+0x4] ;  /* 0x0000042804047981 */ /* 0x000ea4000c1e1900 */
[----:B--2---:R-:W-:-:S07]  /*b270*/  IMAD.IADD R6, R4, 0x1, -R6 ;  /* 0x0000000104067824 */ /* 0x004fce00078e0a06 */
.L_x_3651:
        /* <DEDUP_REMOVED lines=16> */
[----:B------:R-:W3:Y:S01]  /*b380*/  LDC.64 R2, c[0x0][0xc60] ;  /* 0x00031800ff027b82 */ /* 0x000ee20000000a00 */
[----:B------:R-:W2:Y:S02]  /*b390*/  FLO.U32 R0, UR4 ;  /* 0x0000000400007d00 */ /* 0x000ea400080e0000 */
[----:B--2---:R-:W-:-:S06]  /*b3a0*/  ISETP.EQ.U32.AND P0, PT, R0, R5, PT ;  /* 0x000000050000720c */ /* 0x004fcc0003f02070 */
[----:B------:R-:W3:Y:S07]  /*b3b0*/  POPC R5, UR4 ;  /* 0x0000000400057d09 */ /* 0x000eee0008000000 */
[----:B---3--:R-:W2:Y:S01]  /*b3c0*/  @P0 ATOMG.E.ADD.STRONG.GPU PT, R3, desc[UR40][R2.64], R5 ;  /* 0x00000005020309a8 */ /* 0x008ea200081ee1e8 */
[----:B------:R-:W3:Y:S02]  /*b3d0*/  S2R R4, SR_LTMASK ;  /* 0x0000000000047919 */ /* 0x000ee40000003900 */
[----:B---3--:R-:W-:-:S04]  /*b3e0*/  LOP3.LUT R4, R4, UR4, RZ, 0xc0, !PT ;  /* 0x0000000404047c12 */ /* 0x008fc8000f8ec0ff */
[----:B-1----:R-:W1:Y:S01]  /*b3f0*/  POPC R7, R4 ;  /* 0x0000000400077309 */ /* 0x002e620000000000 */
[----:B--2---:R-:W1:Y:S02]  /*b400*/  SHFL.IDX PT, R0, R3, R0, 0x1f ;  /* 0x00001f0003007589 */ /* 0x004e6400000e0000 */
[----:B-1----:R-:W-:Y:S01]  /*b410*/  IADD3 R16, R0, UR37, R7 ;  /* 0x0000002500107c10 */ /* 0x002fe2000fffe007 */
[----:B------:R-:W-:Y:S06]  /*b420*/  BRA `(.L_x_3654) ;  /* 0x0000004c00687947 */ /* 0x000fec0003800000 */
.L_x_3653:
        /* <DEDUP_REMOVED lines=9> */
[----:B------:R-:W-:Y:S02]  /*b4c0*/  IMAD.U32 R4, RZ, RZ, UR6 ;  /* 0x00000006ff047e24 */ /* 0x000fe4000f8e00ff */
[----:B------:R-:W2:Y:S01]  /*b4d0*/  LDC.64 R2, c[0x4][R2] ;  /* 0x0100000002027b82 */ /* 0x000ea20000000a00 */
[----:B------:R-:W-:Y:S02]  /*b4e0*/  IMAD.U32 R5, RZ, RZ, UR7 ;  /* 0x00000007ff057e24 */ /* 0x000fe4000f8e00ff */
[----:B------:R-:W-:Y:S02]  /*b4f0*/  IMAD.U32 R6, RZ, RZ, UR8 ;  /* 0x00000008ff067e24 */ /* 0x000fe4000f8e00ff */
[----:B-1----:R-:W-:-:S02]  /*b500*/  IMAD.U32 R7, RZ, RZ, UR9 ;  /* 0x00000009ff077e24 */ /* 0x002fc4000f8e00ff */
[----:B------:R-:W-:Y:S02]  /*b510*/  IMAD.U32 R10, RZ, RZ, UR4 ;  /* 0x00000004ff0a7e24 */ /* 0x000fe4000f8e00ff */
[----:B------:R-:W-:Y:S02]  /*b520*/  IMAD.U32 R11, RZ, RZ, UR5 ;  /* 0x00000005ff0b7e24 */ /* 0x000fe4000f8e00ff */
[----:B------:R-:W-:Y:S02]  /*b530*/  IMAD.MOV.U32 R8, RZ, RZ, 0x70 ;  /* 0x00000070ff087424 */ /* 0x000fe400078e00ff */
[----:B0-----:R-:W-:Y:S02]  /*b540*/  IMAD.MOV.U32 R12, RZ, RZ, 0x1 ;  /* 0x00000001ff0c7424 */ /* 0x001fe400078e00ff */
[----:B------:R-:W-:-:S07]  /*b550*/  IMAD.MOV.U32 R13, RZ, RZ, RZ ;  /* 0x000000ffff0d7224 */ /* 0x000fce00078e00ff */
[----:B------:R-:W-:-:S07]  /*b560*/  LEPC R20, `(.L_x_3656) ;  /* 0x000000001014794e */ /* 0x000fce0000000000 */
[----:B--2---:R-:W-:Y:S05]  /*b570*/  CALL.ABS.NOINC R2 ;  /* 0x0000000002007343 */ /* 0x004fea0003c00000 */
.L_x_3656:
[----:B------:R-:W-:Y:S05]  /*b580*/  BSYNC B6 ;  /* 0x0000000000067941 */ /* 0x000fea0003800000 */
.L_x_3655:
        /* <DEDUP_REMOVED lines=10> */
[----:B------:R-:W-:Y:S02]  /*b630*/  IMAD.U32 R4, RZ, RZ, UR6 ;  /* 0x00000006ff047e24 */ /* 0x000fe4000f8e00ff */
[----:B------:R-:W-:Y:S02]  /*b640*/  IMAD.U32 R5, RZ, RZ, UR7 ;  /* 0x00000007ff057e24 */ /* 0x000fe4000f8e00ff */
[----:B------:R-:W-:Y:S02]  /*b650*/  IMAD.U32 R6, RZ, RZ, UR8 ;  /* 0x00000008ff067e24 */ /* 0x000fe4000f8e00ff */
[----:B-1----:R-:W-:-:S02]  /*b660*/  IMAD.U32 R7, RZ, RZ, UR9 ;  /* 0x00000009ff077e24 */ /* 0x002fc4000f8e00ff */
[----:B------:R-:W-:Y:S02]  /*b670*/  IMAD.U32 R10, RZ, RZ, UR4 ;  /* 0x00000004ff0a7e24 */ /* 0x000fe4000f8e00ff */
[----:B------:R-:W-:Y:S02]  /*b680*/  IMAD.U32 R11, RZ, RZ, UR5 ;  /* 0x00000005ff0b7e24 */ /* 0x000fe4000f8e00ff */
[----:B------:R-:W-:Y:S02]  /*b690*/  IMAD.MOV.U32 R8, RZ, RZ, 0x70 ;  /* 0x00000070ff087424 */ /* 0x000fe400078e00ff */
[----:B0-----:R-:W-:Y:S02]  /*b6a0*/  IMAD.MOV.U32 R12, RZ, RZ, 0x1 ;  /* 0x00000001ff0c7424 */ /* 0x001fe400078e00ff */
[----:B--2---:R-:W-:-:S07]  /*b6b0*/  IMAD.MOV.U32 R13, RZ, RZ, RZ ;  /* 0x000000ffff0d7224 */ /* 0x004fce00078e00ff */
[----:B------:R-:W-:-:S07]  /*b6c0*/  LEPC R20, `(.L_x_3659) ;  /* 0x000000001014794e */ /* 0x000fce0000000000 */
[----:B---3--:R-:W-:Y:S05]  /*b6d0*/  CALL.ABS.NOINC R2 ;  /* 0x0000000002007343 */ /* 0x008fea0003c00000 */
.L_x_3659:
        /* <DEDUP_REMOVED lines=16> */
.L_x_3658:
[----:B------:R-:W-:Y:S05]  /*b7e0*/  BSYNC B6 ;  /* 0x0000000000067941 */ /* 0x000fea0003800000 */
.L_x_3657:
[----:B------:R-:W2:Y:S01]  /*b7f0*/  LDL.LU R2, [R1] ;  /* 0x0000000001027983 */ /* 0x000ea20000300800 */
[----:B------:R-:W-:-:S03]  /*b800*/  ULDC.64 UR4, c[0x0][0x9f8] ;  /* 0x00027e0000047ab9 */ /* 0x000fc60000000a00 */
[----:B------:R-:W3:Y:S04]  /*b810*/  LDL.LU R4, [R1+0x14] ;  /* 0x0000140001047983 */ /* 0x000ee80000300800 */
[----:B-1----:R-:W4:Y:S01]  /*b820*/  LDL R7, [R1+0xc] ;  /* 0x00000c0001077983 */ /* 0x002f220000100800 */
        /* <DEDUP_REMOVED lines=22> */
.L_x_3783:
        /* <DEDUP_REMOVED lines=9> */
.L_x_3786:
        /* <DEDUP_REMOVED lines=25> */
.L_x_3663:
[----:B------:R-:W4:Y:S04]  /*bbb0*/  LDL R7, [R1+0x4] ;  /* 0x0000040001077983 */ /* 0x000f280000100800 */
[----:B--23--:R-:W4:Y:S04]  /*bbc0*/  LDL R0, [R1+0x8] ;  /* 0x0000080001007983 */ /* 0x00cf280000100800 */
[----:B------:R-:W2:Y:S01]  /*bbd0*/  LDL R2, [R1+0x10] ;  /* 0x0000100001027983 */ /* 0x000ea20000100800 */
[----:B----4-:R-:W-:Y:S01]  /*bbe0*/  IMAD R0, R0, 0x8, R7 ;  /* 0x0000000800007824 */ /* 0x010fe200078e0207 */
[----:B--2---:R-:W-:-:S04]  /*bbf0*/  SHF.L.U32 R2, R2, 0x1f, RZ ;  /* 0x0000001f02027819 */ /* 0x004fc800000006ff */
[----:B------:R-:W2:Y:S02]  /*bc00*/  SYNCS.PHASECHK.TRANS64.TRYWAIT P0, [R0+URZ+0x28c40], R2 ;  /* 0x028c4002000075a7 */ /* 0x000ea4000800017f */
[----:B--2---:R-:W-:Y:S05]  /*bc10*/  @!P0 BRA `(.L_x_3664) ;  /* 0x0000005400e08947 */ /* 0x004fea0003800000 */
.L_x_3787:
        /* <DEDUP_REMOVED lines=11> */
.L_x_3665:
[----:B------:R-:W3:Y:S04]  /*bcd0*/  LDL R5, [R1+0x4] ;  /* 0x0000040001057983 */ /* 0x000ee80000100800 */
[----:B-1----:R-:W3:Y:S04]  /*bce0*/  LDL R4, [R1+0x8] ;  /* 0x0000080001047983 */ /* 0x002ee80000100800 */
[----:B------:R-:W4:Y:S04]  /*bcf0*/  LDL R6, [R1+0x40] ;  /* 0x0000400001067983 */ /* 0x000f280000100800 */
[----:B------:R-:W5:Y:S04]  /*bd00*/  LDL R3, [R1+0x1c] ;  /* 0x00001c0001037983 */ /* 0x000f680000100800 */
[----:B--2---:R-:W2:Y:S01]  /*bd10*/  LDL R2, [R1] ;  /* 0x0000000001027983 */ /* 0x004ea20000100800 */
[----:B------:R-:W-:Y:S01]  /*bd20*/  R2UR UR9, R0 ;  /* 0x00000000000972ca */ /* 0x000fe200000e0000 */
[----:B------:R-:W-:Y:S01]  /*bd30*/  UIADD3 UR6, UP0, UR38, 0x370, URZ ;  /* 0x0000037026067890 */ /* 0x000fe2000ff1e03f */
[----:B------:R-:W-:-:S02]  /*bd40*/  R2UR UR12, R18 ;  /* 0x00000000120c72ca */ /* 0x000fc400000e0000 */
[----:B------:R-:W-:Y:S01]  /*bd50*/  PLOP3.LUT P0, PT, PT, PT, PT, 0x80, 0x0 ;  /* 0x000000000000781c */ /* 0x000fe20003f0f070 */
[----:B------:R-:W-:-:S08]  /*bd60*/  UIADD3.X UR7, URZ, UR39, URZ, UP0, !UPT ;  /* 0x000000273f077290 */ /* 0x000fd000087fe43f */
[----:B------:R-:W-:Y:S01]  /*bd70*/  UIADD3 UR9, UR9, 0x28c30, URZ ;  /* 0x00028c3009097890 */ /* 0x000fe2000fffe03f */
[----:B------:R-:W-:Y:S01]  /*bd80*/  UMOV UR5, 0x14f00000 ;  /* 0x14f0000000057882 */ /* 0x000fe20000000000 */
[----:B------:R-:W-:Y:S01]  /*bd90*/  UMOV UR10, URZ ;  /* 0x0000003f000a7c82 */ /* 0x000fe20008000000 */
[----:B---3--:R-:W-:Y:S01]  /*bda0*/  IMAD R0, R4, 0x2000, R5 ;  /* 0x0000200004007824 */ /* 0x008fe200078e0205 */
[----:B----4-:R-:W-:-:S04]  /*bdb0*/  R2UR UR11, R6 ;  /* 0x00000000060b72ca */ /* 0x010fc800000e0000 */
[----:B------:R-:W-:Y:S02]  /*bdc0*/  R2UR UR8, R0 ;  /* 0x00000000000872ca */ /* 0x000fe400000e0000 */
[----:B-----5:R-:W-:Y:S02]  /*bdd0*/  R2UR UR4, R3 ;  /* 0x00000000030472ca */ /* 0x020fe400000e0000 */
[----:B--2---:R-:W-:Y:S02]  /*bde0*/  R2UR UR13, R2 ;  /* 0x00000000020d72ca */ /* 0x004fe400000e0000 */
[----:B------:R-:W-:-:S07]  /*bdf0*/  P2R R0, PR, RZ, 0x1 ;  /* 0x00000001ff007803 */ /* 0x000fce0000000000 */
[----:B------:R-:W-:Y:S02]  /*be00*/  UIADD3 UR8, UR8, 0x22400, URZ ;  /* 0x0002240008087890 */ /* 0x000fe4000fffe03f */
[----:B------:R-:W-:Y:S01]  /*be10*/  ULEA UR11, UR11, UR4, 0x6 ;  /* 0x000000040b0b7291 */ /* 0x000fe2000f8e303f */
[----:B------:R3:W-:Y:S02]  /*be20*/  STL [R1+0x18], R0 ;  /* 0x0000180001007387 */ /* 0x0007e40000100800 */
[----:B------:R-:W-:-:S06]  /*be30*/  UMOV UR4, 0x0 ;  /* 0x0000000000047882 */ /* 0x000fcc0000000000 */
[----:B------:R3:W-:Y:S01]  /*be40*/  UTMALDG.4D [UR8], [UR6], desc[UR4] ;  /* 0x00000408060075b4 */ /* 0x0007e20008019000 */
[----:B------:R-:W-:Y:S02]  /*be50*/  NOP ;  /* 0x0000000000007918 */ /* 0x000fe40000000000 */
.L_x_3661:
[----:B------:R-:W4:Y:S04]  /*be60*/  LDL R2, [R1+0x4] ;  /* 0x0000040001027983 */ /* 0x000f280000100800 */
[----:B------:R-:W2:Y:S04]  /*be70*/  LDL.LU R3, [R1+0x2c] ;  /* 0x00002c0001037983 */ /* 0x000ea80000300800 */
[----:B------:R-:W5:Y:S04]  /*be80*/  LDL.LU R5, [R1+0x20] ;  /* 0x0000200001057983 */ /* 0x000f680000300800 */
[----:B-1----:R-:W5:Y:S01]  /*be90*/  LDL.LU R4, [R1+0x34] ;  /* 0x0000340001047983 */ /* 0x002f620000300800 */
[----:B------:R-:W-:Y:S05]  /*bea0*/  WARPSYNC.ALL ;  /* 0x0000000000007948 */ /* 0x000fea0003800000 */
[----:B---3--:R-:W-:Y:S01]  /*beb0*/  ULDC.64 UR4, c[0x0][0x298] ;  /* 0x0000a60000047ab9 */ /* 0x008fe20000000a00 */
[----:B------:R-:W-:Y:S01]  /*bec0*/  ULDC.64 UR6, c[0x0][0xa00] ;  /* 0x0002800000067ab9 */ /* 0x000fe20000000a00 */
[----:B------:R-:W-:Y:S01]  /*bed0*/  BSSY B6, `(.L_x_3666) ;  /* 0x0000024000067945 */ /* 0x000fe20003800000 */
[----:B------:R-:W-:Y:S01]  /*bee0*/  BAR.SYNC.DEFER_BLOCKING 0x8, 0x100 ;  /* 0x0204000000007b1d */ /* 0x000fe20000010000 */
[----:B------:R-:W-:-:S04]  /*bef0*/  ISETP.NE.U32.AND P0, PT, RZ, UR6, PT ;  /* 0x00000006ff007c0c */ /* 0x000fc8000bf05070 */
[----:B------:R-:W-:Y:S01]  /*bf00*/  ISETP.NE.AND.EX P0, PT, RZ, UR7, PT, P0 ;  /* 0x00000007ff007c0c */ /* 0x000fe2000bf05300 */
[----:B----4-:R-:W-:Y:S01]  /*bf10*/  VIADD R2, R2, 0x20400 ;  /* 0x0002040002027836 */ /* 0x010fe20000000000 */
[----:B--2---:R-:W-:-:S04]  /*bf20*/  SHF.R.S32.HI R0, RZ, 0x1f, R3 ;  /* 0x0000001fff007819 */ /* 0x004fc80000011403 */
[----:B------:R-:W-:Y:S02]  /*bf30*/  LOP3.LUT P1, RZ, R2, 0x3ff, RZ, 0xc0, !PT ;  /* 0x000003ff02ff7812 */ /* 0x000fe4000782c0ff */
[----:B-----5:R-:W-:Y:S01]  /*bf40*/  SEL R5, R5, RZ, !P0 ;  /* 0x000000ff05057207 */ /* 0x020fe20004000000 */
[----:B------:R-:W-:Y:S01]  /*bf50*/  IMAD R0, R0, UR4, RZ ;  /* 0x0000000400007c24 */ /* 0x000fe2000f8e02ff */
[----:B------:R-:W-:-:S03]  /*bf60*/  SEL R4, R4, RZ, !P0 ;  /* 0x000000ff04047207 */ /* 0x000fc60004000000 */
        /* <DEDUP_REMOVED lines=22> */
[----:B0-----:R-:W-:Y:S02]  /*c0d0*/  IMAD.MOV.U32 R12, RZ, RZ, 0x1 ;  /* 0x00000001ff0c7424 */ /* 0x001fe400078e00ff */
[----:B------:R-:W-:-:S07]  /*c0e0*/  IMAD.MOV.U32 R13, RZ, RZ, RZ ;  /* 0x000000ffff0d7224 */ /* 0x000fce00078e00ff */
[----:B------:R-:W-:-:S07]  /*c0f0*/  LEPC R20, `(.L_x_3667) ;  /* 0x000000001014794e */ /* 0x000fce0000000000 */
[----:B-1----:R-:W-:Y:S05]  /*c100*/  CALL.ABS.NOINC R2 ;  /* 0x0000000002007343 */ /* 0x002fea0003c00000 */
.L_x_3667:
[----:B------:R-:W-:Y:S05]  /*c110*/  BSYNC B6 ;  /* 0x0000000000067941 */ /* 0x000fea0003800000 */
.L_x_3666:
[----:B--2---:R-:W2:Y:S01]  /*c120*/  LDL.LU R5, [R1+0x2c] ;  /* 0x00002c0001057983 */ /* 0x004ea20000300800 */
[----:B------:R-:W-:Y:S01]  /*c130*/  ULDC.64 UR4, c[0x0][0x2d8] ;  /* 0x0000b60000047ab9 */ /* 0x000fe20000000a00 */
[----:B------:R-:W1:Y:S01]  /*c140*/  LDC R7, c[0x0][0x448] ;  /* 0x00011200ff077b82 */ /* 0x000e620000000800 */
[----:B------:R-:W-:Y:S01]  /*c150*/  ULDC UR6, c[0x0][0x2b8] ;  /* 0x0000ae0000067ab9 */ /* 0x000fe20000000800 */
[----:B------:R-:W2:Y:S04]  /*c160*/  LDL.LU.64 R2, [R1+0x48] ;  /* 0x0000480001027983 */ /* 0x000ea80000300a00 */
[----:B------:R-:W3:Y:S04]  /*c170*/  LDL.LU R0, [R1+0x34] ;  /* 0x0000340001007983 */ /* 0x000ee80000300800 */
[----:B------:R-:W4:Y:S04]  /*c180*/  LDL.LU R6, [R1+0x54] ;  /* 0x0000540001067983 */ /* 0x000f280000300800 */
[----:B------:R-:W4:Y:S04]  /*c190*/  LDL.LU R4, [R1+0x20] ;  /* 0x0000200001047983 */ /* 0x000f280000300800 */
[----:B------:R0:W5:Y:S01]  /*c1a0*/  LDL R9, [R1+0x50] ;  /* 0x0000500001097983 */ /* 0x0001620000100800 */
[----:B-1----:R-:W-:Y:S01]  /*c1b0*/  ISETP.NE.AND P0, PT, R7, 0x1, PT ;  /* 0x000000010700780c */ /* 0x002fe20003f05270 */
[----:B------:R-:W1:Y:S02]  /*c1c0*/  S2R R8, SR_TID.X ;  /* 0x0000000000087919 */ /* 0x000e640000002100 */
[C---:B-1----:R-:W-:Y:S01]  /*c1d0*/  IMAD.SHL.U32 R10, R8.reuse, 0x8, RZ ;  /* 0x00000008080a7824 */ /* 0x042fe200078e00ff */
[----:B------:R-:W-:-:S04]  /*c1e0*/  LOP3.LUT R8, R8, 0x7f, RZ, 0xc0, !PT ;  /* 0x0000007f08087812 */ /* 0x000fc800078ec0ff */
[----:B------:R-:W-:Y:S02]  /*c1f0*/  LOP3.LUT R10, R10, 0x38, RZ, 0xc0, !PT ;  /* 0x000000380a0a7812 */ /* 0x000fe400078ec0ff */
[----:B------:R-:W-:Y:S01]  /*c200*/  SHF.R.U32.HI R8, RZ, 0x3, R8 ;  /* 0x00000003ff087819 */ /* 0x000fe20000011608 */
[----:B--2---:R-:W-:Y:S02]  /*c210*/  IMAD.MOV.U32 R3, RZ, RZ, R5 ;  /* 0x000000ffff037224 */ /* 0x004fe400078e0005 */
[----:B------:R-:W1:Y:S01]  /*c220*/  S2R R5, SR_TID.X ;  /* 0x0000000000057919 */ /* 0x000e620000002100 */
[----:B---3--:R-:W-:Y:S02]  /*c230*/  IMAD R0, R0, UR4, RZ ;  /* 0x0000000400007c24 */ /* 0x008fe4000f8e02ff */
[----:B------:R-:W-:-:S04]  /*c240*/  IMAD.WIDE.U32 R2, R18, UR4, R2 ;  /* 0x0000000412027c25 */ /* 0x000fc8000f8e0002 */
[----:B------:R-:W-:Y:S01]  /*c250*/  IMAD R0, R18, UR5, R0 ;  /* 0x0000000512007c24 */ /* 0x000fe2000f8e0200 */
[----:B------:R-:W-:-:S03]  /*c260*/  ULDC.64 UR4, c[0x0][0x2e0] ;  /* 0x0000b80000047ab9 */ /* 0x000fc60000000a00 */
[----:B------:R-:W-:Y:S02]  /*c270*/  IMAD.IADD R3, R3, 0x1, R0 ;  /* 0x0000000103037824 */ /* 0x000fe400078e0200 */
[----:B----4-:R-:W-:Y:S02]  /*c280*/  IMAD R0, R6, UR4, RZ ;  /* 0x0000000406007c24 */ /* 0x010fe4000f8e02ff */
[C---:B------:R-:W-:Y:S01]  /*c290*/  IMAD.WIDE.U32 R2, R4.reuse, UR4, R2 ;  /* 0x0000000404027c25 */ /* 0x040fe2000f8e0002 */
[----:B------:R-:W2:Y:S03]  /*c2a0*/  @P0 LDC R6, c[0x0][0x450] ;  /* 0x00011400ff060b82 */ /* 0x000ea60000000800 */
[----:B------:R-:W-:Y:S01]  /*c2b0*/  IMAD R0, R4, UR5, R0 ;  /* 0x0000000504007c24 */ /* 0x000fe2000f8e0200 */
[----:B------:R-:W-:Y:S01]  /*c2c0*/  ULDC.64 UR4, c[0x0][0x2d0] ;  /* 0x0000b40000047ab9 */ /* 0x000fe20000000a00 */
[----:B------:R-:W3:Y:S02]  /*c2d0*/  S2R R4, SR_TID.X ;  /* 0x0000000000047919 */ /* 0x000ee40000002100 */
[----:B------:R-:W-:Y:S01]  /*c2e0*/  IMAD.IADD R3, R3, 0x1, R0 ;  /* 0x0000000103037824 */ /* 0x000fe200078e0200 */
[----:B-1----:R-:W-:-:S04]  /*c2f0*/  LOP3.LUT R5, R5, 0x7f, RZ, 0xc0, !PT ;  /* 0x0000007f05057812 */ /* 0x002fc800078ec0ff */
[----:B------:R-:W-:Y:S01]  /*c300*/  SHF.R.U32.HI R5, RZ, 0x3, R5 ;  /* 0x00000003ff057819 */ /* 0x000fe20000011605 */
[----:B---3--:R-:W-:-:S05]  /*c310*/  IMAD.SHL.U32 R4, R4, 0x10, RZ ;  /* 0x0000001004047824 */ /* 0x008fca00078e00ff */
[----:B------:R-:W-:Y:S02]  /*c320*/  LOP3.LUT R4, R5, 0x70, R4, 0xf8, !PT ;  /* 0x0000007005047812 */ /* 0x000fe400078ef804 */
[----:B------:R-:W1:Y:S03]  /*c330*/  @P0 LDC R5, c[0x0][0x44c] ;  /* 0x00011300ff050b82 */ /* 0x000e660000000800 */
[----:B------:R-:W-:-:S04]  /*c340*/  IMAD R0, R17, 0x40, R4 ;  /* 0x0000004011007824 */ /* 0x000fc800078e0204 */
[----:B------:R-:W-:Y:S02]  /*c350*/  IMAD.MOV.U32 R4, RZ, RZ, R0 ;  /* 0x000000ffff047224 */ /* 0x000fe400078e0000 */
[----:B-1----:R-:W-:-:S05]  /*c360*/  @P0 IMAD.HI.U32 R5, R0, R5, RZ ;  /* 0x0000000500050227 */ /* 0x002fca00078e00ff */
[----:B--2---:R-:W-:-:S05]  /*c370*/  @P0 SHF.R.U32.HI R4, RZ, R6, R5 ;  /* 0x00000006ff040219 */ /* 0x004fca0000011605 */
        /* <DEDUP_REMOVED lines=8> */
[----:B------:R-:W-:-:S05]  /*c400*/  SHF.R.S32.HI R4, RZ, 0x1f, R0 ;  /* 0x0000001fff047819 */ /* 0x000fca0000011400 */
[----:B------:R-:W-:Y:S02]  /*c410*/  IMAD R6, R4, UR4, RZ ;  /* 0x0000000404067c24 */ /* 0x000fe4000f8e02ff */
[----:B------:R-:W-:-:S04]  /*c420*/  IMAD.WIDE.U32 R4, R0, UR4, R2 ;  /* 0x0000000400047c25 */ /* 0x000fc8000f8e0002 */
[----:B------:R-:W-:Y:S01]  /*c430*/  IMAD R0, R0, UR5, R6 ;  /* 0x0000000500007c24 */ /* 0x000fe2000f8e0206 */
[----:B------:R-:W-:Y:S02]  /*c440*/  ULDC.64 UR4, c[0x0][0x280] ;  /* 0x0000a00000047ab9 */ /* 0x000fe40000000a00 */
[----:B------:R-:W-:Y:S01]  /*c450*/  LEA R3, P1, R4, UR4, 0x1 ;  /* 0x0000000404037c11 */ /* 0x000fe2000f8208ff */
[----:B------:R-:W-:Y:S01]  /*c460*/  IMAD.IADD R0, R5, 0x1, R0 ;  /* 0x0000000105007824 */ /* 0x000fe200078e0200 */
[----:B------:R-:W-:Y:S01]  /*c470*/  UMOV UR4, 0xffffffff ;  /* 0xffffffff00047882 */ /* 0x000fe20000000000 */
[----:B------:R-:W-:-:S03]  /*c480*/  ISETP.GE.AND P0, PT, R10, UR6, PT ;  /* 0x000000060a007c0c */ /* 0x000fc6000bf06270 */
[----:B------:R-:W-:Y:S01]  /*c490*/  LEA.HI.X R2, R4, UR5, R0, 0x1, P1 ;  /* 0x0000000504027c11 */ /* 0x000fe200088f0c00 */
[----:B0-----:R-:W-:Y:S09]  /*c4a0*/  BRA.DIV UR4, `(.L_x_3668) ;  /* 0x0000004e04d07947 */ /* 0x001ff2000b800000 */
[----:B------:R-:W2:Y:S01]  /*c4b0*/  LDL.LU R5, [R1+0x38] ;  /* 0x0000380001057983 */ /* 0x000ea20000300800 */
        /* <DEDUP_REMOVED lines=11> */
[----:B-----5:R0:W-:Y:S02]  /*c570*/  @!P1 LDGSTS.E.BYPASS.LTC128B.128 [R9+0x20400], desc[UR40][R4.64], !P0 ;  /* 0x2040000004099fae */ /* 0x0201e4000c101d68 */
        /* <DEDUP_REMOVED lines=19> */
[----:B------:R0:W-:Y:S04]  /*c6b0*/  @!P1 LDGSTS.E.BYPASS.LTC128B.128 [R9+0x21400], desc[UR40][R4.64], !P0 ;  /* 0x2140000004099fae */ /* 0x0001e8000c101d68 */
[----:B01----:R0:W2:Y:S02]  /*c6c0*/  SHFL.IDX PT, R4, R2, 0x3, 0x181f ;  /* 0x00781f0002047f89 */ /* 0x0030a400000e0000 */
.L_x_3796:
[----:B------:R1:W5:Y:S01]  /*c6d0*/  LDL R8, [R1+0x4] ;  /* 0x0000040001087983 */ /* 0x0003620000100800 */
[----:B------:R-:W-:-:S05]  /*c6e0*/  VIADD R17, R17, 0x30 ;  /* 0x0000003011117836 */ /* 0x000fca0000000000 */
[----:B------:R-:W-:-:S13]  /*c6f0*/  ISETP.GE.AND P1, PT, R17, R0, PT ;  /* 0x000000001100720c */ /* 0x000fda0003f26270 */
[----:B0-----:R-:W-:-:S05]  /*c700*/  @!P1 LEA R2, P2, R10, R3, 0x1 ;  /* 0x000000030a029211 */ /* 0x001fca00078408ff */
[----:B--2---:R-:W-:-:S05]  /*c710*/  @!P1 IMAD.X R3, RZ, RZ, R4, P2 ;  /* 0x000000ffff039224 */ /* 0x004fca00010e0604 */
[----:B------:R-:W-:Y:S01]  /*c720*/  @!PT LDS RZ, [RZ] ;  /* 0x00000000fffff984 */ /* 0x000fe20000000800 */
[----:B------:R-:W-:Y:S01]  /*c730*/  @!PT LDS RZ, [RZ] ;  /* 0x00000000fffff984 */ /* 0x000fe20000000800 */
[----:B------:R-:W-:Y:S01]  /*c740*/  @!PT LDS RZ, [RZ] ;  /* 0x00000000fffff984 */ /* 0x000fe20000000800 */
[----:B------:R1:W-:Y:S01]  /*c750*/  @!P1 LDGSTS.E.BYPASS.LTC128B.128 [R9+0x21c00], desc[UR40][R2.64], !P0 ;  /* 0x21c0000002099fae */ /* 0x0003e2000c101d68 */
[----:B------:R-:W-:Y:S01]  /*c760*/  PLOP3.LUT P0, PT, PT, PT, PT, 0x80, 0x0 ;  /* 0x000000000000781c */ /* 0x000fe20003f0f070 */
[----:B------:R-:W-:-:S12]  /*c770*/  NOP ;  /* 0x0000000000007918 */ /* 0x000fd80000000000 */
.L_x_3669:
[----:B-1----:R-:W2:Y:S01]  /*c780*/  LDL R2, [R1+0x4] ;  /* 0x0000040001027983 */ /* 0x002ea20000100800 */
        /* <DEDUP_REMOVED lines=18> */
.L_x_3797:
[----:B------:R-:W-:Y:S05]  /*c8b0*/  BSYNC B0 ;  /* 0x0000000000007941 */ /* 0x000fea0003800000 */
.L_x_3670:
[----:B0-----:R-:W2:Y:S01]  /*c8c0*/  LDL R2, [R1+0x18] ;  /* 0x0000180001027983 */ /* 0x001ea20000100800 */
[----:B------:R-:W-:Y:S01]  /*c8d0*/  BSSY B0, `(.L_x_3672) ;  /* 0x00000a3000007945 */ /* 0x000fe20003800000 */
[----:B--2---:R-:W-:-:S13]  /*c8e0*/  ISETP.NE.AND P0, PT, R2, RZ, PT ;  /* 0x000000ff0200720c */ /* 0x004fda0003f05270 */
[----:B------:R-:W-:Y:S05]  /*c8f0*/  @!P0 BRA `(.L_x_3673) ;  /* 0x0000000800808947 */ /* 0x000fea0003800000 */
[----:B------:R-:W2:Y:S04]  /*c900*/  LDL R3, [R1+0x4] ;  /* 0x0000040001037983 */ /* 0x000ea80000100800 */
[----:B------:R-:W3:Y:S01]  /*c910*/  LDL R4, [R1+0x10] ;  /* 0x0000100001047983 */ /* 0x000ee20000100800 */
[----:B------:R-:W0:Y:S01]  /*c920*/  S2R R2, SR_TID.X ;  /* 0x0000000000027919 */ /* 0x000e220000002100 */
[----:B--2---:R-:W-:Y:S02]  /*c930*/  IMAD.MOV.U32 R5, RZ, RZ, R3 ;  /* 0x000000ffff057224 */ /* 0x004fe400078e0003 */
[----:B------:R-:W2:Y:S01]  /*c940*/  LDL R3, [R1+0x8] ;  /* 0x0000080001037983 */ /* 0x000ea20000100800 */
[----:B---3--:R-:W-:Y:S01]  /*c950*/  SHF.L.U32 R0, R4, 0x1f, RZ ;  /* 0x0000001f04007819 */ /* 0x008fe200000006ff */
[----:B------:R-:W-:Y:S01]  /*c960*/  BSSY B1, `(.L_x_3674) ;  /* 0x0000006000017945 */ /* 0x000fe20003800000 */
[----:B0-----:R-:W-:-:S04]  /*c970*/  LOP3.LUT R2, R2, 0x7f, RZ, 0xc0, !PT ;  /* 0x0000007f02027812 */ /* 0x001fc800078ec0ff */
[----:B------:R-:W-:Y:S01]  /*c980*/  ISETP.NE.AND P1, PT, R2, RZ, PT ;  /* 0x000000ff0200720c */ /* 0x000fe20003f25270 */
[----:B--2---:R-:W-:-:S04]  /*c990*/  IMAD R3, R3, 0x8, R5 ;  /* 0x0000000803037824 */ /* 0x004fc800078e0205 */
[----:B------:R-:W0:Y:S02]  /*c9a0*/  SYNCS.PHASECHK.TRANS64.TRYWAIT P0, [R3+URZ+0x28c60], R0 ;  /* 0x028c6000030075a7 */ /* 0x000e24000800017f */
[----:B0-----:R-:W-:Y:S06]  /*c9b0*/  @!P0 BRA `(.L_x_3675) ;  /* 0x0000004c00ec8947 */ /* 0x001fec0003800000 */
.L_x_3798:
[----:B------:R-:W-:Y:S05]  /*c9c0*/  BSYNC B1 ;  /* 0x0000000000017941 */ /* 0x000fea0003800000 */
.L_x_3674:
        /* <DEDUP_REMOVED lines=9> */
.L_x_3677:
[----:B------:R-:W-:Y:S05]  /*ca60*/  BSYNC B1 ;  /* 0x0000000000017941 */ /* 0x000fea0003800000 */
.L_x_3676:
[----:B------:R-:W2:Y:S04]  /*ca70*/  LDL R5, [R1+0x4] ;  /* 0x0000040001057983 */ /* 0x000ea80000100800 */
[----:B------:R-:W2:Y:S04]  /*ca80*/  LDL R2, [R1+0x8] ;  /* 0x0000080001027983 */ /* 0x000ea80000100800 */
[----:B------:R-:W3:Y:S04]  /*ca90*/  LDL R4, [R1+0x1c] ;  /* 0x00001c0001047983 */ /* 0x000ee80000100800 */
[----:B0-----:R-:W3:Y:S01]  /*caa0*/  LDL R0, [R1+0x40] ;  /* 0x0000400001007983 */ /* 0x001ee20000100800 */
[----:B------:R-:W-:Y:S01]  /*cab0*/  UIADD3 UR4, UP0, UR38, 0x470, URZ ;  /* 0x0000047026047890 */ /* 0x000fe2000ff1e03f */
[----:B------:R-:W-:Y:S01]  /*cac0*/  VIADD R3, R3, 0x28c50 ;  /* 0x00028c5003037836 */ /* 0x000fe20000000000 */
[----:B------:R-:W-:Y:S01]  /*cad0*/  PLOP3.LUT P0, PT, PT, PT, PT, 0x80, 0x0 ;  /* 0x000000000000781c */ /* 0x000fe20003f0f070 */
[----:B------:R-:W-:Y:S01]  /*cae0*/  UMOV UR6, 0x0 ;  /* 0x0000000000067882 */ /* 0x000fe20000000000 */
[----:B------:R-:W-:Y:S01]  /*caf0*/  UIADD3.X UR5, URZ, UR39, URZ, UP0, !UPT ;  /* 0x000000273f057290 */ /* 0x000fe200087fe43f */
[----:B------:R-:W-:Y:S01]  /*cb00*/  UMOV UR7, 0x14f00000 ;  /* 0x14f0000000077882 */ /* 0x000fe20000000000 */
[----:B------:R-:W-:Y:S01]  /*cb10*/  UMOV UR10, URZ ;  /* 0x0000003f000a7c82 */ /* 0x000fe20008000000 */
[----:B--2---:R-:W-:-:S02]  /*cb20*/  IMAD R2, R2, 0x10000, R5 ;  /* 0x0001000002027824 */ /* 0x004fc400078e0205 */
[----:B---3--:R-:W-:Y:S02]  /*cb30*/  IMAD R0, R0, 0x40, R4 ;  /* 0x0000004000007824 */ /* 0x008fe400078e0204 */
[----:B------:R-:W-:-:S07]  /*cb40*/  VIADD R4, R2, 0x400 ;  /* 0x0000040002047836 */ /* 0x000fce0000000000 */
.L_x_3678:
        /* <DEDUP_REMOVED lines=16> */
.L_x_3679:
        /* <DEDUP_REMOVED lines=16> */
.L_x_3680:
        /* <DEDUP_REMOVED lines=16> */
.L_x_3681:
        /* <DEDUP_REMOVED lines=16> */
.L_x_3682:
        /* <DEDUP_REMOVED lines=16> */
.L_x_3683:
        /* <DEDUP_REMOVED lines=16> */
.L_x_3684:
        /* <DEDUP_REMOVED lines=16> */
.L_x_3685:
        /* <DEDUP_REMOVED lines=11> */
.L_x_3673:
[----:B------:R-:W-:Y:S05]  /*d300*/  BSYNC B0 ;  /* 0x0000000000007941 */ /* 0x000fea0003800000 */
.L_x_3672:
[----:B------:R-:W2:Y:S01]  /*d310*/  LDL.LU R4, [R1+0x30] ;  /* 0x0000300001047983 */ /* 0x000ea20000300800 */
        /* <DEDUP_REMOVED lines=14> */
[----:B------:R-:W3:Y:S04]  /*d400*/  LDL.LU R4, [R1+0x8] ;  /* 0x0000080001047983 */ /* 0x000ee80000300800 */
[----:B------:R-:W4:Y:S01]  /*d410*/  LDL.LU R7, [R1+0x10] ;  /* 0x0000100001077983 */ /* 0x000f220000300800 */
[----:B------:R-:W-:Y:S01]  /*d420*/  BSSY B1, `(.L_x_3690) ;  /* 0x00000e5000017945 */ /* 0x000fe20003800000 */
[----:B--2---:R-:W-:Y:S01]  /*d430*/  ISETP.NE.AND P2, PT, R5, RZ, PT ;  /* 0x000000ff0500720c */ /* 0x004fe20003f45270 */
[----:B---3--:R-:W-:-:S05]  /*d440*/  VIADD R2, R4, 0x1 ;  /* 0x0000000104027836 */ /* 0x008fca0000000000 */
[----:B------:R-:W-:-:S04]  /*d450*/  ISETP.NE.AND P0, PT, R2, 0x2, PT ;  /* 0x000000020200780c */ /* 0x000fc80003f05270 */
[----:B------:R-:W-:Y:S02]  /*d460*/  SEL R3, RZ, 0x1, P0 ;  /* 0x00000001ff037807 */ /* 0x000fe40000000000 */
[----:B-----5:R-:W-:Y:S02]  /*d470*/  SEL R8, R2, RZ, P0 ;  /* 0x000000ff02087207 */ /* 0x020fe40000000000 */
[----:B----4-:R-:W-:-:S05]  /*d480*/  LOP3.LUT R7, R7, R3, RZ, 0x3c, !PT ;  /* 0x0000000307077212 */ /* 0x010fca00078e3cff */
[----:B------:R0:W-:Y:S04]  /*d490*/  STL [R1+0x10], R7 ;  /* 0x0000100701007387 */ /* 0x0001e80000100800 */
[----:B------:R0:W-:Y:S01]  /*d4a0*/  STL [R1+0x8], R8 ;  /* 0x0000080801007387 */ /* 0x0001e20000100800 */
[----:B------:R-:W-:Y:S05]  /*d4b0*/  @!P2 BRA `(.L_x_3691) ;  /* 0x0000000c006ca947 */ /* 0x000fea0003800000 */
[----:B------:R-:W-:Y:S02]  /*d4c0*/  ULDC.64 UR4, c[0x0][0x418] ;  /* 0x0001060000047ab9 */ /* 0x000fe40000000a00 */
[----:B------:R-:W-:-:S04]  /*d4d0*/  ISETP.NE.U32.AND P0, PT, RZ, UR4, PT ;  /* 0x00000004ff007c0c */ /* 0x000fc8000bf05070 */
[----:B------:R-:W-:-:S13]  /*d4e0*/  ISETP.NE.AND.EX P0, PT, RZ, UR5, PT, P0 ;  /* 0x00000005ff007c0c */ /* 0x000fda000bf05300 */
[----:B------:R-:W-:Y:S05]  /*d4f0*/  @!P0 BRA `(.L_x_3692) ;  /* 0x0000000000508947 */ /* 0x000fea0003800000 */
[----:B------:R-:W2:Y:S01]  /*d500*/  LDL R10, [R1+0x14] ;  /* 0x00001400010a7983 */ /* 0x000ea20000100800 */
[----:B------:R-:W1:Y:S01]  /*d510*/  LDC R5, c[0x0][0x43c] ;  /* 0x00010f00ff057b82 */ /* 0x000e620000000800 */
[----:B------:R-:W-:Y:S02]  /*d520*/  ULDC.64 UR6, c[0x0][0x428] ;  /* 0x00010a0000067ab9 */ /* 0x000fe40000000a00 */
[----:B------:R-:W3:Y:S01]  /*d530*/  LDL R9, [R1+0xc] ;  /* 0x00000c0001097983 */ /* 0x000ee20000100800 */
        /* <DEDUP_REMOVED lines=14> */
[----:B------:R-:W2:Y:S04]  /*d620*/  LDG.E R2, desc[UR40][R4.64] ;  /* 0x0000002804027981 */ /* 0x000ea8000c1e1900 */
[----:B--2---:R1:W-:Y:S02]  /*d630*/  STL [R1], R2 ;  /* 0x0000000201007387 */ /* 0x0043e40000100800 */
.L_x_3692:
[----:B-1----:R-:W2:Y:S01]  /*d640*/  LDL R2, [R1+0x4] ;  /* 0x0000040001027983 */ /* 0x002ea20000100800 */
[----:B------:R-:W1:Y:S02]  /*d650*/  S2R R3, SR_TID.X ;  /* 0x0000000000037919 */ /* 0x000e640000002100 */
[----:B-1----:R-:W-:Y:S01]  /*d660*/  LOP3.LUT R4, R3, 0x7f, RZ, 0xc0, !PT ;  /* 0x0000007f03047812 */ /* 0x002fe200078ec0ff */
[----:B------:R-:W-:Y:S03]  /*d670*/  BSSY B3, `(.L_x_3693) ;  /* 0x0000006000037945 */ /* 0x000fe60003800000 */
[----:B------:R-:W-:Y:S01]  /*d680*/  ISETP.NE.AND P1, PT, R4, RZ, PT ;  /* 0x000000ff0400720c */ /* 0x000fe20003f25270 */
[----:B--2---:R-:W-:Y:S01]  /*d690*/  IMAD R3, R8, 0x8, R2 ;  /* 0x0000000808037824 */ /* 0x004fe200078e0202 */
[----:B------:R-:W-:-:S04]  /*d6a0*/  SHF.L.U32 R2, R7, 0x1f, RZ ;  /* 0x0000001f07027819 */ /* 0x000fc800000006ff */
[----:B------:R-:W1:Y:S02]  /*d6b0*/  SYNCS.PHASECHK.TRANS64.TRYWAIT P0, [R3+URZ+0x28c40], R2 ;  /* 0x028c4002030075a7 */ /* 0x000e64000800017f */
[----:B-1----:R-:W-:Y:S05]  /*d6c0*/  @!P0 BRA `(.L_x_3694) ;  /* 0x0000004000bc8947 */ /* 0x002fea0003800000 */
.L_x_3799:
[----:B------:R-:W-:Y:S05]  /*d6d0*/  BSYNC B3 ;  /* 0x0000000000037941 */ /* 0x000fea0003800000 */
.L_x_3693:
[----:B------:R-:W-:Y:S04]  /*d6e0*/  BSSY B3, `(.L_x_3695) ;  /* 0x0000009000037945 */ /* 0x000fe80003800000 */
[----:B------:R-:W-:Y:S05]  /*d6f0*/  @P1 BRA `(.L_x_3696) ;  /* 0x00000000001c1947 */ /* 0x000fea0003800000 */
[----:B------:R-:W2:Y:S02]  /*d700*/  S2R R4, SR_TID.X ;  /* 0x0000000000047919 */ /* 0x000ea40000002100 */
[----:B--2---:R-:W-:Y:S01]  /*d710*/  LOP3.LUT R5, R4, 0x1f, RZ, 0xc0, !PT ;  /* 0x0000001f04057812 */ /* 0x004fe200078ec0ff */
[----:B------:R-:W-:-:S03]  /*d720*/  IMAD.MOV.U32 R4, RZ, RZ, 0x2000 ;  /* 0x00002000ff047424 */ /* 0x000fc600078e00ff */
[----:B------:R-:W-:Y:S01]  /*d730*/  ISETP.NE.AND P0, PT, R5, RZ, PT ;  /* 0x000000ff0500720c */ /* 0x000fe20003f05270 */
[----:B------:R2:W-:-:S12]  /*d740*/  SYNCS.ARRIVE.TRANS64 RZ, [R3+URZ+0x28c30], R4 ;  /* 0x028c300403ff79a7 */ /* 0x0005d8000800003f */
[----:B--2---:R-:W-:Y:S05]  /*d750*/  @!P0 BRA `(.L_x_3696) ;  /* 0x0000000000048947 */ /* 0x004fea0003800000 */
[----:B------:R-:W-:Y:S01]  /*d760*/  BPT.TRAP 0x1 ;  /* 0x000000040000795c */ /* 0x000fe20000300000 */
.L_x_3696:
[----:B------:R-:W-:Y:S05]  /*d770*/  BSYNC B3 ;  /* 0x0000000000037941 */ /* 0x000fea0003800000 */
.L_x_3695:
[----:B0-----:R-:W2:Y:S04]  /*d780*/  LDL R8, [R1+0x4] ;  /* 0x0000040001087983 */ /* 0x001ea80000100800 */
[----:B------:R-:W2:Y:S04]  /*d790*/  LDL R4, [R1+0x8] ;  /* 0x0000080001047983 */ /* 0x000ea80000100800 */
[----:B------:R-:W3:Y:S01]  /*d7a0*/  LDL R5, [R1+0x1c] ;  /* 0x00001c0001057983 */ /* 0x000ee20000100800 */
[----:B------:R-:W-:Y:S01]  /*d7b0*/  IMAD.MOV.U32 R7, RZ, RZ, RZ ;  /* 0x000000ffff077224 */ /* 0x000fe200078e00ff */
[----:B------:R-:W-:Y:S01]  /*d7c0*/  UIADD3 UR4, UP0, UR38, 0x370, URZ ;  /* 0x0000037026047890 */ /* 0x000fe2000ff1e03f */
[----:B------:R-:W-:Y:S01]  /*d7d0*/  PLOP3.LUT P0, PT, PT, PT, PT, 0x80, 0x0 ;  /* 0x000000000000781c */ /* 0x000fe20003f0f070 */
[----:B------:R-:W-:Y:S01]  /*d7e0*/  UMOV UR6, 0x0 ;  /* 0x0000000000067882 */ /* 0x000fe20000000000 */
[----:B------:R-:W-:Y:S01]  /*d7f0*/  UMOV UR7, 0x14f00000 ;  /* 0x14f0000000077882 */ /* 0x000fe20000000000 */
[----:B------:R-:W-:Y:S01]  /*d800*/  R2UR UR10, R7 ;  /* 0x00000000070a72ca */ /* 0x000fe200000e0000 */
[----:B------:R-:W-:Y:S01]  /*d810*/  UIADD3.X UR5, URZ, UR39, URZ, UP0, !UPT ;  /* 0x000000273f057290 */ /* 0x000fe200087fe43f */
[----:B--2---:R-:W-:-:S02]  /*d820*/  IMAD R4, R4, 0x2000, R8 ;  /* 0x0000200004047824 */ /* 0x004fc400078e0208 */
[----:B---3--:R-:W-:Y:S02]  /*d830*/  IMAD R0, R0, 0x40, R5 ;  /* 0x0000004000007824 */ /* 0x008fe400078e0205 */
[----:B------:R-:W-:Y:S02]  /*d840*/  VIADD R4, R4, 0x22400 ;  /* 0x0002240004047836 */ /* 0x000fe40000000000 */
[----:B------:R-:W-:-:S07]  /*d850*/  VIADD R5, R3, 0x28c30 ;  /* 0x00028c3003057836 */ /* 0x000fce0000000000 */
.L_x_3697:
        /* <DEDUP_REMOVED lines=11> */
[----:B------:R-:W0:Y:S01]  /*d910*/  SYNCS.PHASECHK.TRANS64.TRYWAIT P0, [R3+URZ+0x28c60], R2 ;  /* 0x028c6002030075a7 */ /* 0x000e22000800017f */
[----:B------:R-:W-:Y:S04]  /*d920*/  BSSY B3, `(.L_x_3698) ;  /* 0x0000002000037945 */ /* 0x000fe80003800000 */
[----:B0-----:R-:W-:Y:S05]  /*d930*/  @!P0 BRA `(.L_x_3699) ;  /* 0x0000004000348947 */ /* 0x001fea0003800000 */
.L_x_3800:
[----:B------:R-:W-:Y:S05]  /*d940*/  BSYNC B3 ;  /* 0x0000000000037941 */ /* 0x000fea0003800000 */
.L_x_3698:
        /* <DEDUP_REMOVED lines=11> */
.L_x_3701:
[----:B------:R-:W-:Y:S05]  /*da00*/  BSYNC B3 ;  /* 0x0000000000037941 */ /* 0x000fea0003800000 */
.L_x_3700:
[----:B------:R-:W2:Y:S04]  /*da10*/  LDL R4, [R1+0x4] ;  /* 0x0000040001047983 */ /* 0x000ea80000100800 */
[----:B01----:R-:W2:Y:S01]  /*da20*/  LDL R2, [R1+0x8] ;  /* 0x0000080001027983 */ /* 0x003ea20000100800 */
[----:B------:R-:W-:Y:S01]  /*da30*/  R2UR UR10, R7 ;  /* 0x00000000070a72ca */ /* 0x000fe200000e0000 */
[----:B------:R-:W-:Y:S01]  /*da40*/  UIADD3 UR4, UP0, UR38, 0x470, URZ ;  /* 0x0000047026047890 */ /* 0x000fe2000ff1e03f */
[----:B------:R-:W-:Y:S01]  /*da50*/  R2UR UR6, R8 ;  /* 0x00000000080672ca */ /* 0x000fe200000e0000 */
[----:B------:R-:W-:Y:S01]  /*da60*/  VIADD R3, R3, 0x28c50 ;  /* 0x00028c5003037836 */ /* 0x000fe20000000000 */
[----:B------:R-:W-:Y:S01]  /*da70*/  R2UR UR7, R9 ;  /* 0x00000000090772ca */ /* 0x000fe200000e0000 */
[----:B------:R-:W-:Y:S01]  /*da80*/  UIADD3.X UR5, URZ, UR39, URZ, UP0, !UPT ;  /* 0x000000273f057290 */ /* 0x000fe200087fe43f */
[----:B------:R-:W-:Y:S01]  /*da90*/  PLOP3.LUT P0, PT, PT, PT, PT, 0x80, 0x0 ;  /* 0x000000000000781c */ /* 0x000fe20003f0f070 */
[----:B--2---:R-:W-:-:S04]  /*daa0*/  IMAD R2, R2, 0x10000, R4 ;  /* 0x0001000002027824 */ /* 0x004fc800078e0204 */
[----:B------:R-:W-:-:S08]  /*dab0*/  VIADD R4, R2, 0x400 ;  /* 0x0000040002047836 */ /* 0x000fd00000000000 */
.L_x_3702:
        /* <DEDUP_REMOVED lines=13> */
[----:B------:R-:W-:Y:S01]  /*db90*/  R2UR UR7, R9 ;  /* 0x00000000090772ca */ /* 0x000fe200000e0000 */
[----:B------:R-:W-:Y:S01]  /*dba0*/  UMOV UR10, 0x40 ;  /* 0x00000040000a7882 */ /* 0x000fe20000000000 */
[----:B------:R-:W-:-:S13]  /*dbb0*/  PLOP3.LUT P0, PT, PT, PT, PT, 0x80, 0x0 ;  /* 0x000000000000781c */ /* 0x000fda0003f0f070 */
.L_x_3703:
        /* <DEDUP_REMOVED lines=16> */
.L_x_3704:
        /* <DEDUP_REMOVED lines=16> */
.L_x_3705:
        /* <DEDUP_REMOVED lines=16> */
.L_x_3706:
        /* <DEDUP_REMOVED lines=16> */
.L_x_3707:
        /* <DEDUP_REMOVED lines=16> */
.L_x_3708:
        /* <DEDUP_REMOVED lines=16> */
.L_x_3709:
        /* <DEDUP_REMOVED lines=10> */
[----:B-1----:R-:W-:Y:S05]  /*e260*/  @P0 BRA.U.ANY `(.L_x_3709) ;  /* 0xfffffffd00d40947 */ /* 0x002fea000393ffff */
.L_x_3691:
[----:B------:R-:W-:Y:S05]  /*e270*/  BSYNC B1 ;  /* 0x0000000000017941 */ /* 0x000fea0003800000 */
.L_x_3690:
[----:B------:R-:W2:Y:S02]  /*e280*/  LDL.LU R4, [R1+0x28] ;  /* 0x0000280001047983 */ /* 0x000ea40000300800 */
[----:B--2---:R-:W-:-:S07]  /*e290*/  VIADD R0, R4, 0xfffffffd ;  /* 0xfffffffd04007836 */ /* 0x004fce0000000000 */
.L_x_3689:
[----:B------:R-:W-:Y:S05]  /*e2a0*/  BSYNC B2 ;  /* 0x0000000000027941 */ /* 0x000fea0003800000 */
.L_x_3688:
[----:B------:R-:W2:Y:S01]  /*e2b0*/  LDL.LU R2, [R1+0x24] ;  /* 0x0000240001027983 */ /* 0x000ea20000300800 */
[----:B------:R-:W-:-:S05]  /*e2c0*/  IMAD.MOV R6, RZ, RZ, -R6 ;  /* 0x000000ffff067224 */ /* 0x000fca00078e0a06 */
[----:B--2---:R-:W-:-:S13]  /*e2d0*/  ISETP.NE.AND P0, PT, R2, R6, PT ;  /* 0x000000060200720c */ /* 0x004fda0003f05270 */
[----:B------:R-:W-:Y:S05]  /*e2e0*/  @!P0 BRA `(.L_x_3687) ;  /* 0x0000001c00488947 */ /* 0x000fea0003800000 */
.L_x_3750:
[----:B------:R-:W2:Y:S04]  /*e2f0*/  LDL R4, [R1+0x18] ;  /* 0x0000180001047983 */ /* 0x000ea80000100800 */
[----:B------:R-:W3:Y:S04]  /*e300*/  LDL.LU R3, [R1+0x8] ;  /* 0x0000080001037983 */ /* 0x000ee80000300800 */
[----:B------:R-:W4:Y:S01]  /*e310*/  LDL.LU R2, [R1+0x10] ;  /* 0x0000100001027983 */ /* 0x000f220000300800 */
[----:B------:R-:W-:Y:S05]  /*e320*/  YIELD ;  /* 0x0000000000007946 */ /* 0x000fea0003800000 */
[----:B------:R-:W-:Y:S01]  /*e330*/  BSSY B1, `(.L_x_3710) ;  /* 0x00000e2000017945 */ /* 0x000fe20003800000 */
[----:B--2---:R-:W-:Y:S01]  /*e340*/  ISETP.NE.AND P1, PT, R4, RZ, PT ;  /* 0x000000ff0400720c */ /* 0x004fe20003f25270 */
[----:B---3--:R-:W-:-:S05]  /*e350*/  VIADD R6, R3, 0x1 ;  /* 0x0000000103067836 */ /* 0x008fca0000000000 */
[----:B------:R-:W-:-:S04]  /*e360*/  ISETP.NE.AND P0, PT, R6, 0x2, PT ;  /* 0x000000020600780c */ /* 0x000fc80003f05270 */
[----:B0-----:R-:W-:Y:S02]  /*e370*/  SEL R7, RZ, 0x1, P0 ;  /* 0x00000001ff077807 */ /* 0x001fe40000000000 */
[----:B------:R-:W-:Y:S02]  /*e380*/  SEL R6, R6, RZ, P0 ;  /* 0x000000ff06067207 */ /* 0x000fe40000000000 */
[----:B----4-:R-:W-:Y:S01]  /*e390*/  LOP3.LUT R7, R2, R7, RZ, 0x3c, !PT ;  /* 0x0000000702077212 */ /* 0x010fe200078e3cff */
[----:B------:R-:W-:Y:S06]  /*e3a0*/  @!P1 BRA `(.L_x_3711) ;  /* 0x0000000c00689947 */ /* 0x000fec0003800000 */
[----:B------:R-:W-:Y:S01]  /*e3b0*/  ULDC.64 UR4, c[0x0][0x418] ;  /* 0x0001060000047ab9 */ /* 0x000fe20000000a00 */
[----:B-----5:R-:W-:Y:S01]  /*e3c0*/  IMAD.MOV.U32 R8, RZ, RZ, R0 ;  /* 0x000000ffff087224 */ /* 0x020fe200078e0000 */
        /* <DEDUP_REMOVED lines=23> */
.L_x_3712:
[----:B0-----:R-:W2:Y:S01]  /*e540*/  LDL R2, [R1+0x4] ;  /* 0x0000040001027983 */ /* 0x001ea20000100800 */
[----:B------:R-:W0:Y:S01]  /*e550*/  S2R R3, SR_TID.X ;  /* 0x0000000000037919 */ /* 0x000e220000002100 */
[----:B------:R-:W-:Y:S01]  /*e560*/  BSSY B2, `(.L_x_3713) ;  /* 0x0000007000027945 */ /* 0x000fe20003800000 */
[----:B0-----:R-:W-:-:S04]  /*e570*/  LOP3.LUT R3, R3, 0x7f, RZ, 0xc0, !PT ;  /* 0x0000007f03037812 */ /* 0x001fc800078ec0ff */
[----:B------:R-:W-:Y:S01]  /*e580*/  ISETP.NE.AND P1, PT, R3, RZ, PT ;  /* 0x000000ff0300720c */ /* 0x000fe20003f25270 */
[----:B--2---:R-:W-:Y:S01]  /*e590*/  IMAD R4, R6, 0x8, R2 ;  /* 0x0000000806047824 */ /* 0x004fe200078e0202 */
[----:B------:R-:W-:-:S04]  /*e5a0*/  SHF.L.U32 R2, R7, 0x1f, RZ ;  /* 0x0000001f07027819 */ /* 0x000fc800000006ff */
[----:B------:R-:W0:Y:S02]  /*e5b0*/  SYNCS.PHASECHK.TRANS64.TRYWAIT P0, [R4+URZ+0x28c40], R2 ;  /* 0x028c4002040075a7 */ /* 0x000e24000800017f */
[----:B0-----:R-:W-:Y:S05]  /*e5c0*/  @!P0 BRA `(.L_x_3714) ;  /* 0x0000003400248947 */ /* 0x001fea0003800000 */
.L_x_3801:
[----:B------:R-:W-:Y:S05]  /*e5d0*/  BSYNC B2 ;  /* 0x0000000000027941 */ /* 0x000fea0003800000 */
.L_x_3713:
[----:B------:R-:W-:Y:S04]  /*e5e0*/  BSSY B2, `(.L_x_3715) ;  /* 0x0000009000027945 */ /* 0x000fe80003800000 */
[----:B------:R-:W-:Y:S05]  /*e5f0*/  @P1 BRA `(.L_x_3716) ;  /* 0x00000000001c1947 */ /* 0x000fea0003800000 */
[----:B------:R-:W1:Y:S02]  /*e600*/  S2R R3, SR_TID.X ;  /* 0x0000000000037919 */ /* 0x000e640000002100 */
[----:B-1----:R-:W-:Y:S01]  /*e610*/  LOP3.LUT R5, R3, 0x1f, RZ, 0xc0, !PT ;  /* 0x0000001f03057812 */ /* 0x002fe200078ec0ff */
[----:B------:R-:W-:-:S03]  /*e620*/  IMAD.MOV.U32 R3, RZ, RZ, 0x2000 ;  /* 0x00002000ff037424 */ /* 0x000fc600078e00ff */
[----:B------:R-:W-:Y:S01]  /*e630*/  ISETP.NE.AND P0, PT, R5, RZ, PT ;  /* 0x000000ff0500720c */ /* 0x000fe20003f05270 */
[----:B------:R1:W-:-:S12]  /*e640*/  SYNCS.ARRIVE.TRANS64 RZ, [R4+URZ+0x28c30], R3 ;  /* 0x028c300304ff79a7 */ /* 0x0003d8000800003f */
[----:B-1----:R-:W-:Y:S05]  /*e650*/  @!P0 BRA `(.L_x_3716) ;  /* 0x0000000000048947 */ /* 0x002fea0003800000 */
[----:B------:R-:W-:Y:S01]  /*e660*/  BPT.TRAP 0x1 ;  /* 0x000000040000795c */ /* 0x000fe20000300000 */
.L_x_3716:
[----:B------:R-:W-:Y:S05]  /*e670*/  BSYNC B2 ;  /* 0x0000000000027941 */ /* 0x000fea0003800000 */
.L_x_3715:
        /* <DEDUP_REMOVED lines=13> */
.L_x_3717:
        /* <DEDUP_REMOVED lines=11> */
[----:B------:R-:W1:Y:S01]  /*e800*/  SYNCS.PHASECHK.TRANS64.TRYWAIT P0, [R4+URZ+0x28c60], R2 ;  /* 0x028c6002040075a7 */ /* 0x000e62000800017f */
[----:B------:R-:W-:Y:S04]  /*e810*/  BSSY B2, `(.L_x_3718) ;  /* 0x0000002000027945 */ /* 0x000fe80003800000 */
[----:B-1----:R-:W-:Y:S05]  /*e820*/  @!P0 BRA `(.L_x_3719) ;  /* 0x0000003000a08947 */ /* 0x002fea0003800000 */
.L_x_3802:
[----:B------:R-:W-:Y:S05]  /*e830*/  BSYNC B2 ;  /* 0x0000000000027941 */ /* 0x000fea0003800000 */
.L_x_3718:
[----:B------:R-:W-:Y:S01]  /*e840*/  BSSY B2, `(.L_x_3720) ;  /* 0x000000b000027945 */ /* 0x000fe20003800000 */
[----:B01----:R-:W-:Y:S02]  /*e850*/  IMAD.MOV.U32 R2, RZ, RZ, 0x0 ;  /* 0x00000000ff027424 */ /* 0x003fe400078e00ff */
[----:B------:R-:W-:Y:S01]  /*e860*/  IMAD.MOV.U32 R3, RZ, RZ, 0x14f00000 ;  /* 0x14f00000ff037424 */ /* 0x000fe200078e00ff */
[----:B------:R-:W-:Y:S06]  /*e870*/  @P1 BRA `(.L_x_3721) ;  /* 0x00000000001c1947 */ /* 0x000fec0003800000 */
[----:B------:R-:W0:Y:S02]  /*e880*/  S2R R5, SR_TID.X ;  /* 0x0000000000057919 */ /* 0x000e240000002100 */
[----:B0-----:R-:W-:Y:S01]  /*e890*/  LOP3.LUT R10, R5, 0x1f, RZ, 0xc0, !PT ;  /* 0x0000001f050a7812 */ /* 0x001fe200078ec0ff */
[----:B------:R-:W-:-:S03]  /*e8a0*/  IMAD.MOV.U32 R5, RZ, RZ, 0x10000 ;  /* 0x00010000ff057424 */ /* 0x000fc600078e00ff */
[----:B------:R-:W-:Y:S01]  /*e8b0*/  ISETP.NE.AND P0, PT, R10, RZ, PT ;  /* 0x000000ff0a00720c */ /* 0x000fe20003f05270 */
[----:B------:R0:W-:-:S12]  /*e8c0*/  SYNCS.ARRIVE.TRANS64 RZ, [R4+URZ+0x28c50], R5 ;  /* 0x028c500504ff79a7 */ /* 0x0001d8000800003f */
[----:B0-----:R-:W-:Y:S05]  /*e8d0*/  @!P0 BRA `(.L_x_3721) ;  /* 0x0000000000048947 */ /* 0x001fea0003800000 */
[----:B------:R-:W-:Y:S01]  /*e8e0*/  BPT.TRAP 0x1 ;  /* 0x000000040000795c */ /* 0x000fe20000300000 */
.L_x_3721:
[----:B------:R-:W-:Y:S05]  /*e8f0*/  BSYNC B2 ;  /* 0x0000000000027941 */ /* 0x000fea0003800000 */
.L_x_3720:
[----:B------:R-:W2:Y:S01]  /*e900*/  LDL R5, [R1+0x4] ;  /* 0x0000040001057983 */ /* 0x000ea20000100800 */
        /* <DEDUP_REMOVED lines=9> */
.L_x_3722:
        /* <DEDUP_REMOVED lines=16> */
.L_x_3723:
        /* <DEDUP_REMOVED lines=16> */
.L_x_3724:
        /* <DEDUP_REMOVED lines=16> */
.L_x_3725:
        /* <DEDUP_REMOVED lines=16> */
.L_x_3726:
        /* <DEDUP_REMOVED lines=16> */
.L_x_3727:
        /* <DEDUP_REMOVED lines=16> */
.L_x_3728:
        /* <DEDUP_REMOVED lines=16> */
.L_x_3729:
        /* <DEDUP_REMOVED lines=11> */
.L_x_3711:
[----:B------:R-:W-:Y:S05]  /*f150*/  BSYNC B1 ;  /* 0x0000000000017941 */ /* 0x000fea0003800000 */
.L_x_3710:
[----:B------:R-:W2:Y:S01]  /*f160*/  LDL R2, [R1+0x18] ;  /* 0x0000180001027983 */ /* 0x000ea20000100800 */
[----:B------:R-:W-:Y:S01]  /*f170*/  VIADD R6, R6, 0x1 ;  /* 0x0000000106067836 */ /* 0x000fe20000000000 */
[----:B------:R-:W-:Y:S04]  /*f180*/  BSSY B1, `(.L_x_3730) ;  /* 0x00000e5000017945 */ /* 0x000fe80003800000 */
[----:B------:R-:W-:-:S04]  /*f190*/  ISETP.NE.AND P0, PT, R6, 0x2, PT ;  /* 0x000000020600780c */ /* 0x000fc80003f05270 */
[----:B-----5:R-:W-:Y:S02]  /*f1a0*/  SEL R8, R6, RZ, P0 ;  /* 0x000000ff06087207 */ /* 0x020fe40000000000 */
[----:B--2---:R-:W-:Y:S02]  /*f1b0*/  ISETP.NE.AND P2, PT, R2, RZ, PT ;  /* 0x000000ff0200720c */ /* 0x004fe40003f45270 */
[----:B------:R-:W-:-:S04]  /*f1c0*/  SEL R2, RZ, 0x1, P0 ;  /* 0x00000001ff027807 */ /* 0x000fc80000000000 */
[----:B------:R-:W-:-:S05]  /*f1d0*/  LOP3.LUT R7, R7, R2, RZ, 0x3c, !PT ;  /* 0x0000000207077212 */ /* 0x000fca00078e3cff */
[----:B------:R0:W-:Y:S04]  /*f1e0*/  STL [R1+0x10], R7 ;  /* 0x0000100701007387 */ /* 0x0001e80000100800 */
[----:B------:R0:W-:Y:S01]  /*f1f0*/  STL [R1+0x8], R8 ;  /* 0x0000080801007387 */ /* 0x0001e20000100800 */
[----:B------:R-:W-:Y:S05]  /*f200*/  @!P2 BRA `(.L_x_3731) ;  /* 0x0000000c0070a947 */ /* 0x000fea0003800000 */
[----:B------:R-:W-:Y:S01]  /*f210*/  ULDC.64 UR4, c[0x0][0x418] ;  /* 0x0001060000047ab9 */ /* 0x000fe20000000a00 */
[----:B------:R-:W-:Y:S01]  /*f220*/  VIADD R6, R0, 0xffffffff ;  /* 0xffffffff00067836 */ /* 0x000fe20000000000 */
        /* <DEDUP_REMOVED lines=23> */
.L_x_3732:
[----:B-1----:R-:W2:Y:S01]  /*f3a0*/  LDL R2, [R1+0x4] ;  /* 0x0000040001027983 */ /* 0x002ea20000100800 */
[----:B------:R-:W1:Y:S01]  /*f3b0*/  S2R R3, SR_TID.X ;  /* 0x0000000000037919 */ /* 0x000e620000002100 */
[----:B------:R-:W-:Y:S01]  /*f3c0*/  BSSY B2, `(.L_x_3733) ;  /* 0x0000007000027945 */ /* 0x000fe20003800000 */
[----:B-1----:R-:W-:-:S04]  /*f3d0*/  LOP3.LUT R3, R3, 0x7f, RZ, 0xc0, !PT ;  /* 0x0000007f03037812 */ /* 0x002fc800078ec0ff */
[----:B------:R-:W-:Y:S01]  /*f3e0*/  ISETP.NE.AND P1, PT, R3, RZ, PT ;  /* 0x000000ff0300720c */ /* 0x000fe20003f25270 */
[----:B--2---:R-:W-:Y:S01]  /*f3f0*/  IMAD R4, R8, 0x8, R2 ;  /* 0x0000000808047824 */ /* 0x004fe200078e0202 */
[----:B------:R-:W-:-:S04]  /*f400*/  SHF.L.U32 R2, R7, 0x1f, RZ ;  /* 0x0000001f07027819 */ /* 0x000fc800000006ff */
[----:B------:R-:W1:Y:S02]  /*f410*/  SYNCS.PHASECHK.TRANS64.TRYWAIT P0, [R4+URZ+0x28c40], R2 ;  /* 0x028c4002040075a7 */ /* 0x000e64000800017f */
[----:B-1----:R-:W-:Y:S05]  /*f420*/  @!P0 BRA `(.L_x_3734) ;  /* 0x0000002400b48947 */ /* 0x002fea0003800000 */
.L_x_3803:
[----:B------:R-:W-:Y:S05]  /*f430*/  BSYNC B2 ;  /* 0x0000000000027941 */ /* 0x000fea0003800000 */
.L_x_3733:
        /* <DEDUP_REMOVED lines=9> */
.L_x_3736:
[----:B------:R-:W-:Y:S05]  /*f4d0*/  BSYNC B2 ;  /* 0x0000000000027941 */ /* 0x000fea0003800000 */
.L_x_3735:
        /* <DEDUP_REMOVED lines=14> */
.L_x_3737:
        /* <DEDUP_REMOVED lines=14> */
.L_x_3804:
[----:B------:R-:W-:Y:S05]  /*f6a0*/  BSYNC B2 ;  /* 0x0000000000027941 */ /* 0x000fea0003800000 */
.L_x_3738:
        /* <DEDUP_REMOVED lines=11> */
.L_x_3741:
[----:B------:R-:W-:Y:S05]  /*f760*/  BSYNC B2 ;  /* 0x0000000000027941 */ /* 0x000fea0003800000 */
.L_x_3740:
[----:B------:R-:W2:Y:S04]  /*f770*/  LDL R8, [R1+0x4] ;  /* 0x0000040001087983 */ /* 0x000ea80000100800 */
        /* <DEDUP_REMOVED lines=10> */
.L_x_3742:
        /* <DEDUP_REMOVED lines=16> */
.L_x_3743:
        /* <DEDUP_REMOVED lines=16> */
.L_x_3744:
        /* <DEDUP_REMOVED lines=16> */
.L_x_3745:
        /* <DEDUP_REMOVED lines=16> */
.L_x_3746:
        /* <DEDUP_REMOVED lines=16> */
.L_x_3747:
        /* <DEDUP_REMOVED lines=16> */
.L_x_3748:
        /* <DEDUP_REMOVED lines=16> */
.L_x_3749:
        /* <DEDUP_REMOVED lines=11> */
.L_x_3731:
[----:B------:R-:W-:Y:S05]  /*ffd0*/  BSYNC B1 ;  /* 0x0000000000017941 */ /* 0x000fea0003800000 */
.L_x_3730:
[C---:B------:R-:W-:Y:S01]  /*ffe0*/  ISETP.GT.AND P0, PT, R0.reuse, 0x1, PT ;  /* 0x000000010000780c */ /* 0x040fe20003f04270 */
[----:B------:R-:W-:-:S12]  /*fff0*/  VIADD R0, R0, 0xfffffffe ;  /* 0xfffffffe00007836 */ /* 0x000fd80000000000 */
[----:B------:R-:W-:Y:S05]  /*10000*/  @P0 BRA `(.L_x_3750) ;  /* 0xffffffe000b80947 */ /* 0x000fea000383ffff */
.L_x_3687:
[----:B------:R-:W-:Y:S05]  /*10010*/  BSYNC B0 ;  /* 0x0000000000007941 */ /* 0x000fea0003800000 */
.L_x_3686:
[----:B------:R-:W2:Y:S04]  /*10020*/  LDL.LU R4, [R1+0x8] ;  /* 0x0000080001047983 */ /* 0x000ea80000300800 */
[----:B------:R-:W3:Y:S01]  /*10030*/  LDL.LU R3, [R1+0x10] ;  /* 0x0000100001037983 */ /* 0x000ee20000300800 */
[----:B------:R-:W1:Y:S01]  /*10040*/  S2R R2, SR_TID.X ;  /* 0x0000000000027919 */ /* 0x000e620000002100 */
[----:B------:R-:W-:Y:S01]  /*10050*/  BSSY B0, `(.L_x_3751) ;  /* 0x0000015000007945 */ /* 0x000fe20003800000 */
[----:B-1----:R-:W-:-:S04]  /*10060*/  LOP3.LUT R2, R2, 0x7f, RZ, 0xc0, !PT ;  /* 0x0000007f02027812 */ /* 0x002fc800078ec0ff */
[----:B------:R-:W-:Y:S01]  /*10070*/  ISETP.NE.AND P1, PT, R2, RZ, PT ;  /* 0x000000ff0200720c */ /* 0x000fe20003f25270 */
[----:B--2---:R-:W-:-:S05]  /*10080*/  VIADD R0, R4, 0x1 ;  /* 0x0000000104007836 */ /* 0x004fca0000000000 */
[----:B------:R-:W-:-:S04]  /*10090*/  ISETP.NE.AND P0, PT, R0, 0x2, PT ;  /* 0x000000020000780c */ /* 0x000fc80003f05270 */
[----:B------:R-:W-:-:S04]  /*100a0*/  SEL R2, RZ, 0x1, P0 ;  /* 0x00000001ff027807 */ /* 0x000fc80000000000 */
[----:B---3--:R-:W-:-:S05]  /*100b0*/  LOP3.LUT R3, R3, R2, RZ, 0x3c, !PT ;  /* 0x0000000203037212 */ /* 0x008fca00078e3cff */
[----:B------:R1:W-:Y:S01]  /*100c0*/  STL [R1+0x10], R3 ;  /* 0x0000100301007387 */ /* 0x0003e20000100800 */
[----:B------:R-:W-:Y:S05]  /*100d0*/  @P1 BRA `(.L_x_3752) ;  /* 0x0000000000301947 */ /* 0x000fea0003800000 */
[----:B------:R-:W2:Y:S01]  /*100e0*/  S2R R5, SR_LANEID ;  /* 0x0000000000057919 */ /* 0x000ea20000000000 */
[----:B------:R-:W-:Y:S01]  /*100f0*/  VOTEU.ANY UR4, UPT, PT ;  /* 0x0000000000047886 */ /* 0x000fe200038e0100 */
[----:B-1----:R-:W1:Y:S01]  /*10100*/  LDC.64 R2, c[0x0][0xc60] ;  /* 0x00031800ff027b82 */ /* 0x002e620000000a00 */
[----:B------:R-:W2:Y:S02]  /*10110*/  FLO.U32 R4, UR4 ;  /* 0x0000000400047d00 */ /* 0x000ea400080e0000 */
[----:B--2---:R-:W-:-:S06]  /*10120*/  ISETP.EQ.U32.AND P1, PT, R4, R5, PT ;  /* 0x000000050400720c */ /* 0x004fcc0003f22070 */
[----:B------:R-:W1:Y:S07]  /*10130*/  POPC R5, UR4 ;  /* 0x0000000400057d09 */ /* 0x000e6e0008000000 */
[----:B-1----:R-:W2:Y:S01]  /*10140*/  @P1 ATOMG.E.ADD.STRONG.GPU PT, R3, desc[UR40][R2.64], R5 ;  /* 0x00000005020319a8 */ /* 0x002ea200081ee1e8 */
[----:B------:R-:W1:Y:S02]  /*10150*/  S2R R6, SR_LTMASK ;  /* 0x0000000000067919 */ /* 0x000e640000003900 */
[----:B-1----:R-:W-:-:S04]  /*10160*/  LOP3.LUT R6, R6, UR4, RZ, 0xc0, !PT ;  /* 0x0000000406067c12 */ /* 0x002fc8000f8ec0ff */
[----:B0-----:R-:W0:Y:S01]  /*10170*/  POPC R7, R6 ;  /* 0x0000000600077309 */ /* 0x001e220000000000 */
[----:B--2---:R-:W0:Y:S02]  /*10180*/  SHFL.IDX PT, R4, R3, R4, 0x1f ;  /* 0x00001f0403047589 */ /* 0x004e2400000e0000 */
[----:B0-----:R-:W-:-:S07]  /*10190*/  IADD3 R16, R4, UR37, R7 ;  /* 0x0000002504107c10 */ /* 0x001fce000fffe007 */
.L_x_3752:
[----:B------:R-:W-:Y:S05]  /*101a0*/  BSYNC B0 ;  /* 0x0000000000007941 */ /* 0x000fea0003800000 */
.L_x_3751:
[----:B------:R-:W-:-:S05]  /*101b0*/  SEL R0, R0, RZ, P0 ;  /* 0x000000ff00007207 */ /* 0x000fca0000000000 */
[----:B------:R2:W-:Y:S02]  /*101c0*/  STL [R1+0x8], R0 ;  /* 0x0000080001007387 */ /* 0x0005e40000100800 */
.L_x_3654:
[----:B------:R-:W-:Y:S05]  /*101d0*/  BSYNC B7 ;  /* 0x0000000000077941 */ /* 0x000fea0003800000 */
.L_x_3652:
[----:B--2---:R-:W2:Y:S02]  /*101e0*/  LDL R0, [R1+0x58] ;  /* 0x0000580001007983 */ /* 0x004ea40000100800 */
[----:B--2---:R-:W-:-:S13]  /*101f0*/  ISETP.NE.AND P0, PT, R0, RZ, PT ;  /* 0x000000ff0000720c */ /* 0x004fda0003f05270 */
[----:B------:R-:W-:Y:S05]  /*10200*/  @!P0 BRA `(.L_x_3753) ;  /* 0x0000000000288947 */ /* 0x000fea0003800000 */
[----:B------:R-:W-:Y:S05]  /*10210*/  WARPSYNC.ALL ;  /* 0x0000000000007948 */ /* 0x000fea0003800000 */
[----:B------:R-:W2:Y:S08]  /*10220*/  S2UR UR5, SR_CgaCtaId ;  /* 0x00000000000579c3 */ /* 0x000eb00000008800 */
[----:B------:R-:W-:Y:S06]  /*10230*/  BAR.SYNC.DEFER_BLOCKING 0x5, 0x180 ;  /* 0x0146000000007b1d */ /* 0x000fec0000010000 */
[----:B------:R-:W-:-:S02]  /*10240*/  UMOV UR4, 0x400 ;  /* 0x0000040000047882 */ /* 0x000fc40000000000 */
[----:B--2---:R-:W-:-:S06]  /*10250*/  ULEA UR4, UR5, UR4, 0x18 ;  /* 0x0000000405047291 */ /* 0x004fcc000f8ec03f */
[----:B------:R-:W-:-:S05]  /*10260*/  IMAD.U32 R0, RZ, RZ, UR4 ;  /* 0x00000004ff007e24 */ /* 0x000fca000f8e00ff */
[----:B------:R3:W4:Y:S04]  /*10270*/  LDS.128 R16, [R0+0x28cd0] ;  /* 0x028cd00000107984 */ /* 0x0007280000000c00 */
[----:B------:R3:W-:Y:S01]  /*10280*/  STL [R1+0x4], R0 ;  /* 0x0000040001007387 */ /* 0x0007e20000100800 */
[----:B------:R-:W-:Y:S06]  /*10290*/  BAR.ARV 0x4, 0x180 ;  /* 0x0106000000007b1d */ /* 0x000fec0000002000 */
[----:B------:R-:W-:Y:S05]  /*102a0*/  BRA `(.L_x_3754) ;  /* 0x0000000800487947 */ /* 0x000fea0003800000 */
.L_x_3753:
[----:B------:R-:W2:Y:S01]  /*102b0*/  S2R R0, SR_TID.X ;  /* 0x0000000000007919 */ /* 0x000ea20000002100 */
[----:B------:R-:W-:Y:S01]  /*102c0*/  UMOV UR4, 0xffffffff ;  /* 0xffffffff00047882 */ /* 0x000fe20000000000 */
[----:B--2---:R-:W-:-:S04]  /*102d0*/  LOP3.LUT R6, R0, 0x1f, RZ, 0xc0, !PT ;  /* 0x0000001f00067812 */ /* 0x004fc800078ec0ff */
[----:B------:R-:W-:Y:S01]  /*102e0*/  ISETP.NE.AND P0, PT, R6, 0x1f, PT ;  /* 0x0000001f0600780c */ /* 0x000fe20003f05270 */
[----:B------:R-:W-:-:S12]  /*102f0*/  BRA.DIV UR4, `(.L_x_3755) ;  /* 0x0000001a04287947 */ /* 0x000fd8000b800000 */
[----:B------:R-:W-:Y:S01]  /*10300*/  IMAD.IADD R5, R19, 0x1, R6 ;  /* 0x0000000113057824 */ /* 0x000fe200078e0206 */
[----:B------:R-:W-:-:S04]  /*10310*/  ULDC UR4, c[0x0][0xc3c] ;  /* 0x00030f0000047ab9 */ /* 0x000fc80000000800 */
[----:B------:R-:W-:-:S13]  /*10320*/  ISETP.GE.OR P1, PT, R5, UR4, !P0 ;  /* 0x0000000405007c0c */ /* 0x000fda000c726670 */
[----:B-1----:R-:W1:Y:S02]  /*10330*/  @!P1 LDC.64 R2, c[0x0][0xc80] ;  /* 0x00032000ff029b82 */ /* 0x002e640000000a00 */
[----:B-1----:R-:W-:-:S06]  /*10340*/  @!P1 IMAD.WIDE R2, R5, 0x4, R2 ;  /* 0x0000000405029825 */ /* 0x002fcc00078e0202 */
[----:B------:R1:W2:Y:S01]  /*10350*/  @!P1 LDG.E R3, desc[UR40][R2.64] ;  /* 0x0000002802039981 */ /* 0x0002a2000c1e1900 */
[C---:B------:R-:W-:Y:S02]  /*10360*/  ISETP.GE.U32.AND P2, PT, R6.reuse, 0x2, PT ;  /* 0x000000020600780c */ /* 0x040fe40003f46070 */
[C---:B------:R-:W-:Y:S01]  /*10370*/  ISETP.GE.U32.AND P3, PT, R6.reuse, 0x4, PT ;  /* 0x000000040600780c */ /* 0x040fe20003f66070 */
[----:B------:R-:W-:Y:S01]  /*10380*/  SHFL.IDX PT, R0, R16, RZ, 0x1f ;  /* 0x00001fff10007589 */ /* 0x000fe200000e0000 */
[C---:B------:R-:W-:Y:S02]  /*10390*/  ISETP.GE.U32.AND P4, PT, R6.reuse, 0x8, PT ;  /* 0x000000080600780c */ /* 0x040fe40003f86070 */
[C---:B------:R-:W-:Y:S01]  /*103a0*/  ISETP.GE.U32.AND P5, PT, R6.reuse, 0x10, PT ;  /* 0x000000100600780c */ /* 0x040fe20003fa6070 */
[----:B------:R-:W-:Y:S01]  /*103b0*/  SHFL.IDX PT, R4, R16, 0x1, 0x1f ;  /* 0x00201f0010047f89 */ /* 0x000fe200000e0000 */
[----:B-1----:R-:W-:Y:S02]  /*103c0*/  IMAD.MOV.U32 R2, RZ, RZ, RZ ;  /* 0x000000ffff027224 */ /* 0x002fe400078e00ff */
[----:B--2---:R-:W-:Y:S01]  /*103d0*/  @!P1 IMAD.MOV.U32 R2, RZ, RZ, R3 ;  /* 0x000000ffff029224 */ /* 0x004fe200078e0003 */
[----:B------:R-:W-:-:S04]  /*103e0*/  ISETP.NE.AND P1, PT, R6, RZ, PT ;  /* 0x000000ff0600720c */ /* 0x000fc80003f25270 */
        /* <DEDUP_REMOVED lines=16> */
.L_x_3814:
[----:B------:R-:W-:Y:S02]  /*104f0*/  ULDC UR4, c[0x0][0xc38] ;  /* 0x00030e0000047ab9 */ /* 0x000fe40000000800 */
[----:B------:R-:W-:-:S04]  /*10500*/  IMAD.U32 R16, RZ, RZ, UR4 ;  /* 0x00000004ff107e24 */ /* 0x000fc8000f8e00ff */
[----:B--2---:R-:W-:-:S04]  /*10510*/  IMAD R6, R14, R16, RZ ;  /* 0x000000100e067224 */ /* 0x004fc800078e02ff */
[----:B------:R-:W-:-:S05]  /*10520*/  IMAD.IADD R4, R4, 0x1, R6 ;  /* 0x0000000104047824 */ /* 0x000fca00078e0206 */
[----:B------:R-:W-:-:S13]  /*10530*/  ISETP.GT.AND P6, PT, R4, R0, PT ;  /* 0x000000000400720c */ /* 0x000fda0003fc4270 */
[----:B------:R-:W-:Y:S05]  /*10540*/  @P6 BRA `(.L_x_3756) ;  /* 0x00000000009c6947 */ /* 0x000fea0003800000 */
.L_x_3761:
[----:B------:R-:W2:Y:S01]  /*10550*/  LDC R6, c[0x0][0xc3c] ;  /* 0x00030f00ff067b82 */ /* 0x000ea20000000800 */
[----:B------:R-:W-:-:S05]  /*10560*/  VIADD R19, R19, 0x1f ;  /* 0x0000001f13137836 */ /* 0x000fca0000000000 */
[----:B--2---:R-:W-:-:S13]  /*10570*/  ISETP.GE.AND P6, PT, R19, R6, PT ;  /* 0x000000061300720c */ /* 0x004fda0003fc6270 */
[----:B------:R-:W-:Y:S05]  /*10580*/  @P6 BRA `(.L_x_3757) ;  /* 0x0000000400446947 */ /* 0x000fea0003800000 */
[----:B------:R-:W2:Y:S01]  /*10590*/  S2R R2, SR_TID.X ;  /* 0x0000000000027919 */ /* 0x000ea20000002100 */
[----:B------:R-:W-:Y:S01]  /*105a0*/  BSSY B0, `(.L_x_3758) ;  /* 0x0000009000007945 */ /* 0x000fe20003800000 */
[----:B--2---:R-:W-:-:S05]  /*105b0*/  LOP3.LUT R2, R2, 0x1f, RZ, 0xc0, !PT ;  /* 0x0000001f02027812 */ /* 0x004fca00078ec0ff */
[----:B------:R-:W-:Y:S02]  /*105c0*/  IMAD.IADD R5, R19, 0x1, R2 ;  /* 0x0000000113057824 */ /* 0x000fe400078e0202 */
[----:B------:R-:W-:-:S03]  /*105d0*/  IMAD.MOV.U32 R2, RZ, RZ, RZ ;  /* 0x000000ffff027224 */ /* 0x000fc600078e00ff */
[----:B------:R-:W-:-:S13]  /*105e0*/  ISETP.GE.OR P6, PT, R5, R6, !P0 ;  /* 0x000000060500720c */ /* 0x000fda00047c6670 */
[----:B------:R-:W-:Y:S05]  /*105f0*/  @P6 BRA `(.L_x_3759) ;  /* 0x00000000000c6947 */ /* 0x000fea0003800000 */
[----:B-1----:R-:W1:Y:S02]  /*10600*/  LDC.64 R2, c[0x0][0xc80] ;  /* 0x00032000ff027b82 */ /* 0x002e640000000a00 */
[----:B-1----:R-:W-:-:S06]  /*10610*/  IMAD.WIDE R2, R5, 0x4, R2 ;  /* 0x0000000405027825 */ /* 0x002fcc00078e0202 */
[----:B------:R2:W5:Y:S02]  /*10620*/  LDG.E R2, desc[UR40][R2.64] ;  /* 0x0000002802027981 */ /* 0x000564000c1e1900 */
.L_x_3759:
[----:B------:R-:W-:Y:S05]  /*10630*/  BSYNC B0 ;  /* 0x0000000000007941 */ /* 0x000fea0003800000 */
.L_x_3758:
[----:B------:R-:W-:-:S03]  /*10640*/  UMOV UR4, 0xffffffff ;  /* 0xffffffff00047882 */ /* 0x000fc60000000000 */
[----:B------:R-:W-:Y:S05]  /*10650*/  BRA.DIV UR4, `(.L_x_3760) ;  /* 0x0000001a04747947 */ /* 0x000fea000b800000 */
[----:B-----5:R-:W1:Y:S02]  /*10660*/  SHFL.UP PT, R14, R2, 0x1, RZ ;  /* 0x04200000020e7989 */ /* 0x020e6400000e00ff */
[----:B-12---:R-:W-:-:S05]  /*10670*/  SEL R3, R14, RZ, P1 ;  /* 0x000000ff0e037207 */ /* 0x006fca0000800000 */
        /* <DEDUP_REMOVED lines=14> */
.L_x_3822:
[----:B------:R-:W-:Y:S02]  /*10760*/  ULDC UR4, c[0x0][0xc38] ;  /* 0x00030e0000047ab9 */ /* 0x000fe40000000800 */
[----:B------:R-:W-:-:S04]  /*10770*/  IMAD.U32 R16, RZ, RZ, UR4 ;  /* 0x00000004ff107e24 */ /* 0x000fc8000f8e00ff */
[----:B--2---:R-:W-:-:S04]  /*10780*/  IMAD R6, R14, R16, RZ ;  /* 0x000000100e067224 */ /* 0x004fc800078e02ff */
[----:B------:R-:W-:-:S05]  /*10790*/  IMAD.IADD R4, R6, 0x1, R4 ;  /* 0x0000000106047824 */ /* 0x000fca00078e0204 */
[----:B------:R-:W-:-:S13]  /*107a0*/  ISETP.GT.AND P6, PT, R4, R0, PT ;  /* 0x000000000400720c */ /* 0x000fda0003fc4270 */
[----:B------:R-:W-:Y:S05]  /*107b0*/  @!P6 BRA `(.L_x_3761) ;  /* 0xfffffffc0064e947 */ /* 0x000fea000383ffff */
.L_x_3756:
        /* <DEDUP_REMOVED lines=8> */
.L_x_3826:
[----:B------:R-:W-:Y:S01]  /*10840*/  ISETP.NE.AND P0, PT, R5, RZ, PT ;  /* 0x000000ff0500720c */ /* 0x000fe20003f05270 */
[----:B------:R-:W-:-:S12]  /*10850*/  IMAD.MOV.U32 R14, RZ, RZ, RZ ;  /* 0x000000ffff0e7224 */ /* 0x000fd800078e00ff */
[----:B------:R-:W-:Y:S05]  /*10860*/  @!P0 BRA `(.L_x_3763) ;  /* 0x0000000000108947 */ /* 0x000fea0003800000 */
[----:B------:R-:W-:Y:S01]  /*10870*/  UMOV UR4, 0xffffffff ;  /* 0xffffffff00047882 */ /* 0x000fe20000000000 */
[----:B0-----:R-:W-:Y:S02]  /*10880*/  VIADD R12, R4, 0xffffffff ;  /* 0xffffffff040c7836 */ /* 0x001fe40000000000 */
[----:B------:R-:W-:Y:S05]  /*10890*/  BRA.DIV UR4, `(.L_x_3764) ;  /* 0x0000001a04ec7947 */ /* 0x000fea000b800000 */
[----:B------:R4:W0:Y:S02]  /*108a0*/  SHFL.IDX PT, R14, R3, R12, 0x1f ;  /* 0x00001f0c030e7589 */ /* 0x00082400000e0000 */
.L_x_3763:
[----:B---3--:R-:W-:Y:S01]  /*108b0*/  IABS R5, R17 ;  /* 0x0000001100057213 */ /* 0x008fe20000000000 */
[----:B0-----:R-:W-:Y:S02]  /*108c0*/  IMAD R16, R14, R16, R6 ;  /* 0x000000100e107224 */ /* 0x001fe400078e0206 */
[----:B------:R-:W-:Y:S01]  /*108d0*/  IMAD.IADD R19, R4, 0x1, R19 ;  /* 0x0000000104137824 */ /* 0x000fe200078e0213 */
[----:B------:R-:W0:Y:S01]  /*108e0*/  I2F.RP R7, R5 ;  /* 0x0000000500077306 */ /* 0x000e220000209400 */
[----:B------:R-:W-:-:S07]  /*108f0*/  IMAD.IADD R0, R0, 0x1, -R16 ;  /* 0x0000000100007824 */ /* 0x000fce00078e0a10 */
[----:B0-----:R-:W0:Y:S02]  /*10900*/  MUFU.RCP R7, R7 ;  /* 0x0000000700077308 */ /* 0x001e240000001000 */
[----:B0----5:R-:W-:-:S06]  /*10910*/  VIADD R8, R7, 0xffffffe ;  /* 0x0ffffffe07087836 */ /* 0x021fcc0000000000 */
[----:B-1--4-:R-:W2:Y:S02]  /*10920*/  F2I.FTZ.U32.TRUNC.NTZ R3, R8 ;  /* 0x0000000800037305 */ /* 0x012ea4000021f000 */
[----:B--2---:R-:W-:-:S04]  /*10930*/  IMAD.MOV R2, RZ, RZ, -R3 ;  /* 0x000000ffff027224 */ /* 0x004fc800078e0a03 */
[----:B------:R-:W-:Y:S02]  /*10940*/  IMAD R6, R2, R5, RZ ;  /* 0x0000000502067224 */ /* 0x000fe400078e02ff */
[----:B------:R-:W-:-:S04]  /*10950*/  IMAD.MOV.U32 R2, RZ, RZ, RZ ;  /* 0x000000ffff027224 */ /* 0x000fc800078e00ff */
[----:B------:R-:W-:Y:S01]  /*10960*/  IMAD.HI.U32 R2, R3, R6, R2 ;  /* 0x0000000603027227 */ /* 0x000fe200078e0002 */
[----:B------:R-:W-:Y:S02]  /*10970*/  IABS R6, R17 ;  /* 0x0000001100067213 */ /* 0x000fe40000000000 */
[----:B------:R-:W-:-:S03]  /*10980*/  IABS R3, R0 ;  /* 0x0000000000037213 */ /* 0x000fc60000000000 */
[----:B------:R-:W-:Y:S02]  /*10990*/  IMAD.MOV R6, RZ, RZ, -R6 ;  /* 0x000000ffff067224 */ /* 0x000fe400078e0a06 */
        /* <DEDUP_REMOVED lines=10> */
[----:B------:R-:W-:Y:S01]  /*10a40*/  @!P2 IMAD.MOV R2, RZ, RZ, -R2 ;  /* 0x000000ffff02a224 */ /* 0x000fe200078e0a02 */
[----:B------:R-:W-:-:S05]  /*10a50*/  @!P1 LOP3.LUT R2, RZ, R17, RZ, 0x33, !PT ;  /* 0x00000011ff029212 */ /* 0x000fca00078e33ff */
[--C-:B------:R-:W-:Y:S02]  /*10a60*/  IMAD.MOV R3, RZ, RZ, -R2.reuse ;  /* 0x000000ffff037224 */ /* 0x100fe400078e0a02 */
[----:B------:R-:W-:Y:S02]  /*10a70*/  IMAD.MOV.U32 R18, RZ, RZ, R2 ;  /* 0x000000ffff127224 */ /* 0x000fe400078e0002 */
[----:B------:R-:W-:Y:S01]  /*10a80*/  IMAD R17, R17, R3, R0 ;  /* 0x0000000311117224 */ /* 0x000fe200078e0200 */
[----:B------:R-:W-:Y:S06]  /*10a90*/  BRA `(.L_x_3765) ;  /* 0x00000000001c7947 */ /* 0x000fec0003800000 */
.L_x_3757:
[----:B------:R-:W-:Y:S01]  /*10aa0*/  UMOV UR4, URZ ;  /* 0x0000003f00047c82 */ /* 0x000fe20008000000 */
[----:B------:R-:W-:Y:S01]  /*10ab0*/  UMOV UR5, URZ ;  /* 0x0000003f00057c82 */ /* 0x000fe20008000000 */
[----:B------:R-:W-:Y:S01]  /*10ac0*/  ULDC UR6, c[0x0][0xc3c] ;  /* 0x00030f0000067ab9 */ /* 0x000fe20000000800 */
[----:B------:R-:W-:Y:S02]  /*10ad0*/  IMAD.MOV.U32 R16, RZ, RZ, R0 ;  /* 0x000000ffff107224 */ /* 0x000fe400078e0000 */
[----:B------:R-:W-:Y:S02]  /*10ae0*/  IMAD.U32 R17, RZ, RZ, UR4 ;  /* 0x00000004ff117e24 */ /* 0x000fe4000f8e00ff */
[----:B------:R-:W-:Y:S02]  /*10af0*/  IMAD.U32 R18, RZ, RZ, UR5 ;  /* 0x00000005ff127e24 */ /* 0x000fe4000f8e00ff */
[----:B------:R-:W-:-:S07]  /*10b00*/  IMAD.U32 R19, RZ, RZ, UR6 ;  /* 0x00000006ff137e24 */ /* 0x000fce000f8e00ff */
.L_x_3765:
[----:B------:R2:W3:Y:S01]  /*10b10*/  LDL R2, [R1+0x4] ;  /* 0x0000040001027983 */ /* 0x0004e20000100800 */
[----:B------:R-:W4:Y:S01]  /*10b20*/  S2R R0, SR_TID.X ;  /* 0x0000000000007919 */ /* 0x000f220000002100 */
[----:B------:R-:W-:Y:S05]  /*10b30*/  WARPSYNC.ALL ;  /* 0x0000000000007948 */ /* 0x000fea0003800000 */
[----:B----4-:R-:W-:Y:S01]  /*10b40*/  LOP3.LUT R0, R0, 0x1f, RZ, 0xc0, !PT ;  /* 0x0000001f00007812 */ /* 0x010fe200078ec0ff */
[----:B------:R-:W-:Y:S03]  /*10b50*/  BAR.SYNC.DEFER_BLOCKING 0x4, 0x180 ;  /* 0x0106000000007b1d */ /* 0x000fe60000010000 */
[----:B------:R-:W-:-:S13]  /*10b60*/  ISETP.NE.AND P0, PT, R0, RZ, PT ;  /* 0x000000ff0000720c */ /* 0x000fda0003f05270 */
[----:B-1----:R-:W3:Y:S01]  /*10b70*/  @!P0 S2R R3, SR_CgaCtaId ;  /* 0x0000000000038919 */ /* 0x002ee20000008800 */
[----:B------:R-:W-:-:S04]  /*10b80*/  @!P0 MOV R0, 0x400 ;  /* 0x0000040000008802 */ /* 0x000fc80000000f00 */
[----:B---3--:R-:W-:-:S05]  /*10b90*/  @!P0 LEA R2, R3, R0, 0x18 ;  /* 0x0000000003028211 */ /* 0x008fca00078ec0ff */
[----:B------:R2:W-:Y:S04]  /*10ba0*/  @!P0 STS.128 [R2+0x28cd0], R16 ;  /* 0x028cd01002008388 */ /* 0x0005e80000000c00 */
[----:B------:R2:W-:Y:S01]  /*10bb0*/  @!P0 STL [R1+0x4], R2 ;  /* 0x0000040201008387 */ /* 0x0005e20000100800 */
[----:B------:R-:W-:Y:S06]  /*10bc0*/  BAR.ARV 0x5, 0x180 ;  /* 0x0146000000007b1d */ /* 0x000fec0000002000 */
.L_x_3754:
[----:B------:R-:W-:Y:S02]  /*10bd0*/  ULDC UR4, c[0x0][0xc3c] ;  /* 0x00030f0000047ab9 */ /* 0x000fe40000000800 */
[----:B----4-:R-:W-:-:S13]  /*10be0*/  ISETP.GE.AND P0, PT, R19, UR4, PT ;  /* 0x0000000413007c0c */ /* 0x010fda000bf06270 */
[----:B------:R-:W-:Y:S05]  /*10bf0*/  @!P0 BRA `(.L_x_3766) ;  /* 0xffffffa000808947 */ /* 0x000fea000383ffff */
[----:B------:R-:W-:Y:S05]  /*10c00*/  BSYNC B8 ;  /* 0x0000000000087941 */ /* 0x000fea0003800000 */
.L_x_3648:
[----:B---3--:R-:W3:Y:S01]  /*10c10*/  LDL.LU R0, [R1+0x3c] ;  /* 0x00003c0001007983 */ /* 0x008ee20000300800 */
[----:B------:R-:W-:Y:S01]  /*10c20*/  BSSY B0, `(.L_x_3767) ;  /* 0x000000b000007945 */ /* 0x000fe20003800000 */
[----:B------:R-:W4:Y:S01]  /*10c30*/  S2R R5, SR_CgaCtaId ;  /* 0x0000000000057919 */ /* 0x000f220000008800 */
[----:B---3--:R-:W-:-:S05]  /*10c40*/  VIADD R0, R0, 0x1 ;  /* 0x0000000100007836 */ /* 0x008fca0000000000 */
[----:B--2---:R-:W-:-:S04]  /*10c50*/  LEA.HI R2, R0, R0, RZ, 0x1 ;  /* 0x0000000000027211 */ /* 0x004fc800078f08ff */
[----:B-1----:R-:W-:-:S05]  /*10c60*/  LOP3.LUT R3, R2, 0xfffffffe, RZ, 0xc0, !PT ;  /* 0xfffffffe02037812 */ /* 0x002fca00078ec0ff */
[----:B------:R-:W-:Y:S01]  /*10c70*/  IMAD.IADD R3, R0, 0x1, -R3 ;  /* 0x0000000100037824 */ /* 0x000fe200078e0a03 */
[----:B------:R-:W-:-:S04]  /*10c80*/  MOV R0, 0x400 ;  /* 0x0000040000007802 */ /* 0x000fc80000000f00 */
[----:B----4-:R-:W-:Y:S02]  /*10c90*/  LEA R0, R5, R0, 0x18 ;  /* 0x0000000005007211 */ /* 0x010fe400078ec0ff */
[----:B------:R-:W-:-:S04]  /*10ca0*/  SHF.L.U32 R3, R3, 0x1f, RZ ;  /* 0x0000001f03037819 */ /* 0x000fc800000006ff */
[----:B------:R-:W1:Y:S02]  /*10cb0*/  SYNCS.PHASECHK.TRANS64.TRYWAIT P0, [R0+URZ+0x28c20], R3 ;  /* 0x028c2003000075a7 */ /* 0x000e64000800017f */
[----:B-1----:R-:W-:Y:S05]  /*10cc0*/  @!P0 BRA `(.L_x_3768) ;  /* 0x0000001800048947 */ /* 0x002fea0003800000 */
.L_x_3829:
[----:B------:R-:W-:Y:S05]  /*10cd0*/  BSYNC B0 ;  /* 0x0000000000007941 */ /* 0x000fea0003800000 */
.L_x_3767:
[----:B------:R-:W-:-:S03]  /*10ce0*/  UMOV UR4, 0xffffffff ;  /* 0xffffffff00047882 */ /* 0x000fc60000000000 */
[----:B------:R-:W-:Y:S05]  /*10cf0*/  BRA.DIV UR4, `(.L_x_3769) ;  /* 0x0000001a040c7947 */ /* 0x000fea000b800000 */
[----:B------:R-:W2:Y:S02]  /*10d00*/  S2R R2, SR_TID.X ;  /* 0x0000000000027919 */ /* 0x000ea40000002100 */
[----:B--2---:R-:W-:-:S04]  /*10d10*/  SHF.R.U32.HI R2, RZ, 0x5, R2 ;  /* 0x00000005ff027819 */ /* 0x004fc80000011602 */
[----:B------:R-:W-:-:S05]  /*10d20*/  LOP3.LUT R2, R2, 0x3, RZ, 0xc0, !PT ;  /* 0x0000000302027812 */ /* 0x000fca00078ec0ff */
[----:B------:R2:W3:Y:S02]  /*10d30*/  SHFL.IDX PT, R14, R2, RZ, 0x1f ;  /* 0x00001fff020e7589 */ /* 0x0004e400000e0000 */
.L_x_3832:
[----:B---3--:R-:W-:Y:S01]  /*10d40*/  ISETP.NE.AND P0, PT, R14, RZ, PT ;  /* 0x000000ff0e00720c */ /* 0x008fe20003f05270 */
[----:B------:R-:W-:-:S12]  /*10d50*/  BSSY B0, `(.L_x_3770) ;  /* 0x0000027000007945 */ /* 0x000fd80003800000 */
[----:B------:R-:W-:Y:S05]  /*10d60*/  @P0 BRA `(.L_x_3771) ;  /* 0x0000000000940947 */ /* 0x000fea0003800000 */
[----:B------:R-:W-:-:S03]  /*10d70*/  UMOV UR4, 0xffffffff ;  /* 0xffffffff00047882 */ /* 0x000fc60000000000 */
[----:B------:R-:W-:Y:S05]  /*10d80*/  BRA.DIV UR4, `(.L_x_3772) ;  /* 0x0000001a041c7947 */ /* 0x000fea000b800000 */
[----:B------:R-:W-:-:S13]  /*10d90*/  ELECT P6, URZ, PT ;  /* 0x00000000003f782f */ /* 0x000fda00038c0000 */
.L_x_3835:
[----:B------:R-:W-:Y:S05]  /*10da0*/  @!P6 BRA `(.L_x_3771) ;  /* 0x000000000084e947 */ /* 0x000fea0003800000 */
[----:B------:R-:W-:-:S06]  /*10db0*/  ULOP3.LUT UR4, UR36, 0x2, URZ, 0xfc, !UPT ;  /* 0x0000000224047892 */ /* 0x000fcc000f8efc3f */
[----:B--2---:R-:W-:-:S05]  /*10dc0*/  IMAD.U32 R2, RZ, RZ, UR4 ;  /* 0x00000004ff027e24 */ /* 0x004fca000f8e00ff */
[----:B------:R-:W-:-:S13]  /*10dd0*/  ISETP.NE.AND P2, PT, R2, 0x3, PT ;  /* 0x000000030200780c */ /* 0x000fda0003f45270 */
[----:B------:R-:W-:Y:S05]  /*10de0*/  @!P2 BRA `(.L_x_3773) ;  /* 0x000000000004a947 */ /* 0x000fea0003800000 */
[----:B------:R-:W-:Y:S01]  /*10df0*/  BPT.TRAP 0x1 ;  /* 0x000000040000795c */ /* 0x000fe20000300000 */
.L_x_3773:
[----:B-1----:R-:W2:Y:S04]  /*10e00*/  LDL R3, [R1+0x8] ;  /* 0x0000080001037983 */ /* 0x002ea80000100800 */
[----:B0-----:R-:W3:Y:S01]  /*10e10*/  LDL.LU R7, [R1+0x10] ;  /* 0x0000100001077983 */ /* 0x001ee20000300800 */
        /* <DEDUP_REMOVED lines=12> */
.L_x_3836:
[----:B------:R-:W1:Y:S02]  /*10ee0*/  SYNCS.PHASECHK.TRANS64.TRYWAIT P0, [R7+URZ], R2 ;  /* 0x00000002070075a7 */ /* 0x000e64000800017f */
[----:B-1----:R-:W-:Y:S05]  /*10ef0*/  @!P0 BRA `(.L_x_3775) ;  /* 0x0000001400f48947 */ /* 0x002fea0003800000 */
.L_x_3837:
[----:B------:R-:W-:Y:S05]  /*10f00*/  @!P2 BRA `(.L_x_3776) ;  /* 0x000000000004a947 */ /* 0x000fea0003800000 */
[----:B------:R-:W-:Y:S01]  /*10f10*/  BPT.TRAP 0x1 ;  /* 0x000000040000795c */ /* 0x000fe20000300000 */
.L_x_3776:
[----:B------:R-:W2:Y:S01]  /*10f20*/  LDL.LU R4, [R1+0x8] ;  /* 0x0000080001047983 */ /* 0x000ea20000300800 */
[----:B------:R-:W-:-:S04]  /*10f30*/  VIADD R0, R0, 0x28c60 ;  /* 0x00028c6000007836 */ /* 0x000fc80000000000 */
[----:B--2---:R-:W-:-:S04]  /*10f40*/  IMAD R4, R4, 0x8, R0 ;  /* 0x0000000804047824 */ /* 0x004fc800078e0200 */
[----:B------:R-:W2:Y:S02]  /*10f50*/  SYNCS.PHASECHK.TRANS64.TRYWAIT P0, [R4+URZ], R5 ;  /* 0x00000005040075a7 */ /* 0x000ea4000800017f */
[----:B--2---:R-:W-:Y:S05]  /*10f60*/  @!P0 BRA `(.L_x_3777) ;  /* 0x0000001400ec8947 */ /* 0x004fea0003800000 */
.L_x_3838:
[----:B------:R-:W-:-:S07]  /*10f70*/  IMAD R3, R3, 0x8, R0 ;  /* 0x0000000803037824 */ /* 0x000fce00078e0200 */
.L_x_3778:
[----:B---3--:R3:W4:Y:S02]  /*10f80*/  SYNCS.PHASECHK.TRANS64.TRYWAIT P0, [R3+URZ], R2 ;  /* 0x00000002030075a7 */ /* 0x008724000800017f */
[----:B----4-:R-:W-:Y:S05]  /*10f90*/  @!P0 NANOSLEEP.SYNCS 0x989680 ;  /* 0x009896800000895d */ /* 0x010fea0003900000 */
[----:B------:R-:W4:Y:S02]  /*10fa0*/  @!P0 SYNCS.PHASECHK.TRANS64 P0, [R3+URZ], R2 ;  /* 0x00000002030085a7 */ /* 0x000f24000800007f */
[----:B----4-:R-:W-:Y:S05]  /*10fb0*/  @!P0 BRA `(.L_x_3778) ;  /* 0xfffffffc00f08947 */ /* 0x010fea000383ffff */
.L_x_3771:
[----:B------:R-:W-:Y:S05]  /*10fc0*/  BSYNC B0 ;  /* 0x0000000000007941 */ /* 0x000fea0003800000 */
.L_x_3770:
[----:B------:R-:W-:Y:S05]  /*10fd0*/  EXIT ;  /* 0x000000000000794d */ /* 0x000fea0003800000 */
.L_x_3599:
[----:B0-----:R-:W-:-:S04]  /*10fe0*/  IMAD.U32 R3, RZ, RZ, UR16 ;  /* 0x00000010ff037e24 */ /* 0x001fc8000f8e00ff */
[----:B------:R0:W1:Y:S03]  /*10ff0*/  SYNCS.PHASECHK.TRANS64.TRYWAIT P0, [R3+URZ+0x28c50], R0 ;  /* 0x028c5000030075a7 */ /* 0x000066000800017f */
[----:B-1----:R-:W-:Y:S05]  /*11000*/  @!P0 NANOSLEEP.SYNCS 0x989680 ;  /* 0x009896800000895d */ /* 0x002fea0003900000 */
[----:B------:R-:W1:Y:S02]  /*11010*/  @!P0 SYNCS.PHASECHK.TRANS64 P0, [R3+URZ+0x28c50], R0 ;  /* 0x028c5000030085a7 */ /* 0x000e64000800007f */
[----:B-1----:R-:W-:Y:S05]  /*11020*/  @!P0 BRA `(.L_x_3599) ;  /* 0xfffffffc00ec8947 */ /* 0x002fea000383ffff */
[----:B------:R-:W-:Y:S05]  /*11030*/  BRA `(.L_x_3779) ;  /* 0xffffff0800407947 */ /* 0x000fea000383ffff */
.L_x_3604:
[----:B-1----:R-:W-:-:S04]  /*11040*/  IMAD.U32 R3, RZ, RZ, UR6 ;  /* 0x00000006ff037e24 */ /* 0x002fc8000f8e00ff */
[----:B------:R1:W2:Y:S03]  /*11050*/  SYNCS.PHASECHK.TRANS64.TRYWAIT P0, [R3+URZ+0x28c50], R0 ;  /* 0x028c5000030075a7 */ /* 0x0002a6000800017f */
[----:B--2---:R-:W-:Y:S05]  /*11060*/  @!P0 NANOSLEEP.SYNCS 0x989680 ;  /* 0x009896800000895d */ /* 0x004fea0003900000 */
[----:B------:R-:W2:Y:S02]  /*11070*/  @!P0 SYNCS.PHASECHK.TRANS64 P0, [R3+URZ+0x28c50], R0 ;  /* 0x028c5000030085a7 */ /* 0x000ea4000800007f */
[----:B--2---:R-:W-:Y:S05]  /*11080*/  @!P0 BRA `(.L_x_3604) ;  /* 0xfffffffc00ec8947 */ /* 0x004fea000383ffff */
[----:B------:R-:W-:Y:S05]  /*11090*/  BRA `(.L_x_3603) ;  /* 0xffffff14004c7947 */ /* 0x000fea000383ffff */
.L_x_3607:
[----:B0-----:R-:W-:-:S04]  /*110a0*/  IMAD.U32 R3, RZ, RZ, UR42 ;  /* 0x0000002aff037e24 */ /* 0x001fc8000f8e00ff */
[----:B------:R0:W1:Y:S03]  /*110b0*/  SYNCS.PHASECHK.TRANS64.TRYWAIT P1, [R3+URZ+0x28c00], R0 ;  /* 0x028c0000030075a7 */ /* 0x000066000802017f */
[----:B-1----:R-:W-:Y:S05]  /*110c0*/  @!P1 NANOSLEEP.SYNCS 0x989680 ;  /* 0x009896800000995d */ /* 0x002fea0003900000 */
[----:B------:R-:W1:Y:S02]  /*110d0*/  @!P1 SYNCS.PHASECHK.TRANS64 P1, [R3+URZ+0x28c00], R0 ;  /* 0x028c0000030095a7 */ /* 0x000e64000802007f */
[----:B-1----:R-:W-:Y:S05]  /*110e0*/  @!P1 BRA `(.L_x_3607) ;  /* 0xfffffffc00ec9947 */ /* 0x002fea000383ffff */
[----:B------:R-:W-:Y:S05]  /*110f0*/  BRA `(.L_x_3780) ;  /* 0xffffff2000ac7947 */ /* 0x000fea000383ffff */
.L_x_3611:
[----:B--2---:R2:W3:Y:S02]  /*11100*/  SYNCS.PHASECHK.TRANS64.TRYWAIT P1, [R7+URZ+0x28c30], R8 ;  /* 0x028c3008070075a7 */ /* 0x0044e4000802017f */
[----:B---3--:R-:W-:Y:S05]  /*11110*/  @!P1 NANOSLEEP.SYNCS 0x989680 ;  /* 0x009896800000995d */ /* 0x008fea0003900000 */
[----:B------:R-:W3:Y:S02]  /*11120*/  @!P1 SYNCS.PHASECHK.TRANS64 P1, [R7+URZ+0x28c30], R8 ;  /* 0x028c3008070095a7 */ /* 0x000ee4000802007f */
[----:B---3--:R-:W-:Y:S05]  /*11130*/  @!P1 BRA `(.L_x_3611) ;  /* 0xfffffffc00f09947 */ /* 0x008fea000383ffff */
[----:B------:R-:W-:Y:S05]  /*11140*/  BRA `(.L_x_3610) ;  /* 0xffffff2000c87947 */ /* 0x000fea000383ffff */
.L_x_3615:
[----:B----4-:R4:W0:Y:S02]  /*11150*/  SYNCS.PHASECHK.TRANS64.TRYWAIT P2, [R7+URZ+0x28c50], R8 ;  /* 0x028c5008070075a7 */ /* 0x010824000804017f */
[----:B0-----:R-:W-:Y:S05]  /*11160*/  @!P2 NANOSLEEP.SYNCS 0x989680 ;  /* 0x009896800000a95d */ /* 0x001fea0003900000 */
[----:B------:R-:W0:Y:S02]  /*11170*/  @!P2 SYNCS.PHASECHK.TRANS64 P2, [R7+URZ+0x28c50], R8 ;  /* 0x028c50080700a5a7 */ /* 0x000e24000804007f */
[----:B0-----:R-:W-:Y:S05]  /*11180*/  @!P2 BRA `(.L_x_3615) ;  /* 0xfffffffc00f0a947 */ /* 0x001fea000383ffff */
[----:B------:R-:W-:Y:S05]  /*11190*/  BRA `(.L_x_3614) ;  /* 0xffffff3400dc7947 */ /* 0x000fea000383ffff */
.L_x_3620:
[----:B--2---:R-:W-:-:S04]  /*111a0*/  IMAD.U32 R3, RZ, RZ, UR23 ;  /* 0x00000017ff037e24 */ /* 0x004fc8000f8e00ff */
[----:B------:R2:W3:Y:S03]  /*111b0*/  SYNCS.PHASECHK.TRANS64.TRYWAIT P3, [R3+URZ+0x28c30], R8 ;  /* 0x028c3008030075a7 */ /* 0x0004e6000806017f */
[----:B---3--:R-:W-:Y:S05]  /*111c0*/  @!P3 NANOSLEEP.SYNCS 0x989680 ;  /* 0x009896800000b95d */ /* 0x008fea0003900000 */
[----:B------:R-:W3:Y:S02]  /*111d0*/  @!P3 SYNCS.PHASECHK.TRANS64 P3, [R3+URZ+0x28c30], R8 ;  /* 0x028c30080300b5a7 */ /* 0x000ee4000806007f */
[----:B---3--:R-:W-:Y:S05]  /*111e0*/  @!P3 BRA `(.L_x_3620) ;  /* 0xfffffffc00ecb947 */ /* 0x008fea000383ffff */
[----:B------:R-:W-:Y:S05]  /*111f0*/  BRA `(.L_x_3619) ;  /* 0xffffff3800b87947 */ /* 0x000fea000383ffff */
.L_x_3624:
[----:B---3--:R3:W4:Y:S02]  /*11200*/  SYNCS.PHASECHK.TRANS64.TRYWAIT P3, [R173+URZ+0x28c50], R8 ;  /* 0x028c5008ad0075a7 */ /* 0x008724000806017f */
[----:B----4-:R-:W-:Y:S05]  /*11210*/  @!P3 NANOSLEEP.SYNCS 0x989680 ;  /* 0x009896800000b95d */ /* 0x010fea0003900000 */
[----:B------:R-:W4:Y:S02]  /*11220*/  @!P3 SYNCS.PHASECHK.TRANS64 P3, [R173+URZ+0x28c50], R8 ;  /* 0x028c5008ad00b5a7 */ /* 0x000f24000806007f */
[----:B----4-:R-:W-:Y:S05]  /*11230*/  @!P3 BRA `(.L_x_3624) ;  /* 0xfffffffc00f0b947 */ /* 0x010fea000383ffff */
[----:B------:R-:W-:Y:S05]  /*11240*/  BRA `(.L_x_3623) ;  /* 0xffffff5000ec7947 */ /* 0x000fea000383ffff */
.L_x_3660:
[----:B------:R-:W1:Y:S01]  /*11250*/  S2R R4, SR_TID.X ;  /* 0x0000000000047919 */ /* 0x000e620000002100 */
[----:B------:R-:W-:Y:S01]  /*11260*/  BSSY B0, `(.L_x_3781) ;  /* 0x000000a000007945 */ /* 0x000fe20003800000 */
[----:B0-----:R-:W-:Y:S02]  /*11270*/  IMAD.MOV.U32 R12, RZ, RZ, RZ ;  /* 0x000000ffff0c7224 */ /* 0x001fe400078e00ff */
[----:B------:R-:W-:Y:S02]  /*11280*/  IMAD.MOV.U32 R11, RZ, RZ, 0x1f ;  /* 0x0000001fff0b7424 */ /* 0x000fe400078e00ff */
[----:B------:R-:W-:Y:S01]  /*11290*/  IMAD.MOV.U32 R15, RZ, RZ, -0x1 ;  /* 0xffffffffff0f7424 */ /* 0x000fe200078e00ff */
[----:B-1----:R-:W-:-:S04]  /*112a0*/  SHF.R.U32.HI R4, RZ, 0x5, R4 ;  /* 0x00000005ff047819 */ /* 0x002fc80000011604 */
[----:B------:R-:W-:-:S05]  /*112b0*/  LOP3.LUT R4, R4, 0x3, RZ, 0xc0, !PT ;  /* 0x0000000304047812 */ /* 0x000fca00078ec0ff */
[----:B------:R-:W-:-:S07]  /*112c0*/  IMAD.MOV.U32 R13, RZ, RZ, R4 ;  /* 0x000000ffff0d7224 */ /* 0x000fce00078e0004 */
[----:B------:R-:W-:Y:S05]  /*112d0*/  WARPSYNC.COLLECTIVE R15, `(.L_x_3782) ;  /* 0x000000000f087348 */ /* 0x000fea0003c00000 */
[----:B------:R0:W1:Y:S02]  /*112e0*/  SHFL.IDX P6, R14, R13, R12, R11 ;  /* 0x0000000c0d0e7389 */ /* 0x00006400000c000b */
[----:B01----:R-:W-:Y:S01]  /*112f0*/  ENDCOLLECTIVE ;  /* 0x000000000000791b */ /* 0x003fe20003800000 */
.L_x_3782:
[----:B------:R-:W-:Y:S05]  /*11300*/  BSYNC B0 ;  /* 0x0000000000007941 */ /* 0x000fea0003800000 */
.L_x_3781:
[----:B------:R-:W-:Y:S05]  /*11310*/  BRA `(.L_x_3783) ;  /* 0xffffffa4009c7947 */ /* 0x000fea000383ffff */
.L_x_3662:
[----:B------:R-:W-:Y:S01]  /*11320*/  BSSY B0, `(.L_x_3784) ;  /* 0x0000006000007945 */ /* 0x000fe20003800000 */
[----:B------:R-:W-:-:S07]  /*11330*/  IMAD.MOV.U32 R15, RZ, RZ, -0x1 ;  /* 0xffffffffff0f7424 */ /* 0x000fce00078e00ff */
[----:B012---:R-:W-:Y:S05]  /*11340*/  WARPSYNC.COLLECTIVE R15, `(.L_x_3785) ;  /* 0x000000000f0c7348 */ /* 0x007fea0003c00000 */
[----:B------:R-:W-:Y:S02]  /*11350*/  ELECT P6, UR62, PT ;  /* 0x00000000003e782f */ /* 0x000fe400038c0000 */
[----:B------:R-:W-:Y:S01]  /*11360*/  MOV R14, UR62 ;  /* 0x0000003e000e7c02 */ /* 0x000fe20008000f00 */
[----:B012---:R-:W-:Y:S10]  /*11370*/  ENDCOLLECTIVE ;  /* 0x000000000000791b */ /* 0x007ff40003800000 */
.L_x_3785:
[----:B------:R-:W-:Y:S05]  /*11380*/  BSYNC B0 ;  /* 0x0000000000007941 */ /* 0x000fea0003800000 */
.L_x_3784:
[----:B------:R-:W-:Y:S05]  /*11390*/  BRA `(.L_x_3786) ;  /* 0xffffffa400a07947 */ /* 0x000fea000383ffff */
.L_x_3664:
[----:B--2---:R2:W3:Y:S02]  /*113a0*/  SYNCS.PHASECHK.TRANS64.TRYWAIT P0, [R0+URZ+0x28c40], R2 ;  /* 0x028c4002000075a7 */ /* 0x0044e4000800017f */
[----:B---3--:R-:W-:Y:S05]  /*113b0*/  @!P0 NANOSLEEP.SYNCS 0x989680 ;  /* 0x009896800000895d */ /* 0x008fea0003900000 */
[----:B------:R-:W3:Y:S02]  /*113c0*/  @!P0 SYNCS.PHASECHK.TRANS64 P0, [R0+URZ+0x28c40], R2 ;  /* 0x028c4002000085a7 */ /* 0x000ee4000800007f */
[----:B---3--:R-:W-:Y:S05]  /*113d0*/  @!P0 BRA `(.L_x_3664) ;  /* 0xfffffffc00f08947 */ /* 0x008fea000383ffff */
[----:B------:R-:W-:Y:S05]  /*113e0*/  BRA `(.L_x_3787) ;  /* 0xffffffa8000c7947 */ /* 0x000fea000383ffff */
.L_x_3668:
[----:B------:R-:W2:Y:S01]  /*113f0*/  LDL.LU R11, [R1+0x38] ;  /* 0x00003800010b7983 */ /* 0x000ea20000300800 */
[----:B------:R-:W-:Y:S02]  /*11400*/  IMAD.MOV.U32 R13, RZ, RZ, R2 ;  /* 0x000000ffff0d7224 */ /* 0x000fe400078e0002 */
[----:B------:R-:W-:Y:S02]  /*11410*/  IMAD.MOV.U32 R12, RZ, RZ, RZ ;  /* 0x000000ffff0c7224 */ /* 0x000fe400078e00ff */
[----:B------:R-:W-:Y:S02]  /*11420*/  IMAD.MOV.U32 R15, RZ, RZ, -0x1 ;  /* 0xffffffffff0f7424 */ /* 0x000fe400078e00ff */
[----:B------:R-:W-:Y:S02]  /*11430*/  IMAD R17, R17, 0x40, R8 ;  /* 0x0000004011117824 */ /* 0x000fe400078e0208 */
[----:B--2---:R-:W-:Y:S02]  /*11440*/  IMAD R0, R11, R7, RZ ;  /* 0x000000070b007224 */ /* 0x004fe400078e02ff */
[----:B------:R-:W-:-:S02]  /*11450*/  IMAD.MOV.U32 R11, RZ, RZ, 0x181f ;  /* 0x0000181fff0b7424 */ /* 0x000fc400078e00ff */
[C---:B------:R-:W-:Y:S01]  /*11460*/  VIADD R7, R17.reuse, 0x10 ;  /* 0x0000001011077836 */ /* 0x040fe20000000000 */
[----:B------:R-:W-:-:S13]  /*11470*/  ISETP.GE.AND P1, PT, R17, R0, PT ;  /* 0x000000001100720c */ /* 0x000fda0003f26270 */
[----:B-----5:R-:W-:Y:S05]  /*11480*/  WARPSYNC.COLLECTIVE R15, `(.L_x_3788) ;  /* 0x000000000f087348 */ /* 0x020fea0003c00000 */
[----:B------:R0:W1:Y:S02]  /*11490*/  SHFL.IDX P6, R14, R13, R12, R11 ;  /* 0x0000000c0d0e7389 */ /* 0x00006400000c000b */
[----:B01---5:R-:W-:Y:S01]  /*114a0*/  ENDCOLLECTIVE ;  /* 0x000000000000791b */ /* 0x023fe20003800000 */
.L_x_3788:
[----:B------:R-:W-:Y:S02]  /*114b0*/  IMAD.MOV.U32 R13, RZ, RZ, R3 ;  /* 0x000000ffff0d7224 */ /* 0x000fe400078e0003 */
[----:B------:R-:W-:-:S07]  /*114c0*/  IMAD.MOV.U32 R4, RZ, RZ, R14 ;  /* 0x000000ffff047224 */ /* 0x000fce00078e000e */
[----:B------:R-:W-:Y:S05]  /*114d0*/  WARPSYNC.COLLECTIVE R15, `(.L_x_3789) ;  /* 0x000000000f087348 */ /* 0x000fea0003c00000 */
[----:B------:R0:W1:Y:S02]  /*114e0*/  SHFL.IDX P6, R14, R13, R12, R11 ;  /* 0x0000000c0d0e7389 */ /* 0x00006400000c000b */
[----:B01----:R-:W-:Y:S01]  /*114f0*/  ENDCOLLECTIVE ;  /* 0x000000000000791b */ /* 0x003fe20003800000 */
.L_x_3789:
[----:B------:R-:W-:Y:S02]  /*11500*/  IMAD.MOV.U32 R13, RZ, RZ, R2 ;  /* 0x000000ffff0d7224 */ /* 0x000fe400078e0002 */
[----:B------:R-:W-:Y:S02]  /*11510*/  IMAD.MOV.U32 R12, RZ, RZ, 0x1 ;  /* 0x00000001ff0c7424 */ /* 0x000fe400078e00ff */
[----:B------:R-:W-:-:S07]  /*11520*/  IMAD.MOV.U32 R5, RZ, RZ, R14 ;  /* 0x000000ffff057224 */ /* 0x000fce00078e000e */
[----:B------:R-:W-:Y:S05]  /*11530*/  WARPSYNC.COLLECTIVE R15, `(.L_x_3790) ;  /* 0x000000000f087348 */ /* 0x000fea0003c00000 */
[----:B------:R0:W1:Y:S02]  /*11540*/  SHFL.IDX P6, R14, R13, R12, R11 ;  /* 0x0000000c0d0e7389 */ /* 0x00006400000c000b */
[----:B01----:R-:W-:Y:S01]  /*11550*/  ENDCOLLECTIVE ;  /* 0x000000000000791b */ /* 0x003fe20003800000 */
.L_x_3790:
        /* <DEDUP_REMOVED lines=10> */
.L_x_3791:
        /* <DEDUP_REMOVED lines=11> */
.L_x_3792:
        /* <DEDUP_REMOVED lines=10> */
.L_x_3793:
[----:B------:R-:W-:Y:S01]  /*11750*/  @!PT LDS RZ, [RZ] ;  /* 0x00000000fffff984 */ /* 0x000fe20000000800 */
[----:B------:R-:W-:Y:S01]  /*11760*/  @!PT LDS RZ, [RZ] ;  /* 0x00000000fffff984 */ /* 0x000fe20000000800 */
[----:B------:R-:W-:Y:S01]  /*11770*/  @!PT LDS RZ, [RZ] ;  /* 0x00000000fffff984 */ /* 0x000fe20000000800 */
[----:B------:R0:W-:Y:S01]  /*11780*/  @!P1 LDGSTS.E.BYPASS.LTC128B.128 [R9+0x20c00], desc[UR40][R4.64], !P0 ;  /* 0x20c0000004099fae */ /* 0x0001e2000c101d68 */
[----:B------:R-:W-:Y:S02]  /*11790*/  IMAD.MOV.U32 R13, RZ, RZ, R2 ;  /* 0x000000ffff0d7224 */ /* 0x000fe400078e0002 */
[----:B0-----:R-:W-:Y:S02]  /*117a0*/  VIADD R4, R17, 0x20 ;  /* 0x0000002011047836 */ /* 0x001fe40000000000 */
[----:B------:R-:W-:-:S03]  /*117b0*/  IMAD.MOV.U32 R12, RZ, RZ, 0x3 ;  /* 0x00000003ff0c7424 */ /* 0x000fc600078e00ff */
[----:B------:R-:W-:Y:S01]  /*117c0*/  ISETP.GE.AND P1, PT, R4, R0, PT ;  /* 0x000000000400720c */ /* 0x000fe20003f26270 */
[----:B------:R-:W-:-:S12]  /*117d0*/  IMAD.MOV.U32 R4, RZ, RZ, R14 ;  /* 0x000000ffff047224 */ /* 0x000fd800078e000e */
[----:B------:R-:W-:Y:S05]  /*117e0*/  WARPSYNC.COLLECTIVE R15, `(.L_x_3794) ;  /* 0x000000000f087348 */ /* 0x000fea0003c00000 */
[----:B------:R0:W1:Y:S02]  /*117f0*/  SHFL.IDX P6, R14, R13, R12, R11 ;  /* 0x0000000c0d0e7389 */ /* 0x00006400000c000b */
[----:B01----:R-:W-:Y:S01]  /*11800*/  ENDCOLLECTIVE ;  /* 0x000000000000791b */ /* 0x003fe20003800000 */
.L_x_3794:
[----:B------:R-:W-:-:S05]  /*11810*/  @!P1 LEA R5, P2, R10, R4, 0x1 ;  /* 0x000000040a059211 */ /* 0x000fca00078408ff */
[----:B------:R-:W-:Y:S02]  /*11820*/  @!P1 IMAD.X R4, RZ, RZ, R6, P2 ;  /* 0x000000ffff049224 */ /* 0x000fe400010e0606 */
[----:B------:R-:W-:-:S03]  /*11830*/  IMAD.MOV.U32 R13, RZ, RZ, R3 ;  /* 0x000000ffff0d7224 */ /* 0x000fc600078e0003 */
[----:B------:R-:W-:-:S04]  /*11840*/  @!P1 LOP3.LUT R5, R5, R4, RZ, 0x3c, !PT ;  /* 0x0000000405059212 */ /* 0x000fc800078e3cff */
        /* <DEDUP_REMOVED lines=10> */
.L_x_3795:
[----:B------:R-:W-:Y:S01]  /*118f0*/  IMAD.MOV.U32 R3, RZ, RZ, R14 ;  /* 0x000000ffff037224 */ /* 0x000fe200078e000e */
[----:B------:R-:W-:Y:S06]  /*11900*/  BRA `(.L_x_3796) ;  /* 0xffffffac00707947 */ /* 0x000fec000383ffff */
.L_x_3671:
[----:B0-----:R-:W2:Y:S02]  /*11910*/  LDL R2, [R1+0x4] ;  /* 0x0000040001027983 */ /* 0x001ea40000100800 */
[----:B--2---:R0:W1:Y:S02]  /*11920*/  SYNCS.PHASECHK.TRANS64.TRYWAIT P0, [R2+URZ+0x28c20], R0 ;  /* 0x028c2000020075a7 */ /* 0x004064000800017f */
[----:B-1----:R-:W-:Y:S05]  /*11930*/  @!P0 NANOSLEEP.SYNCS 0x989680 ;  /* 0x009896800000895d */ /* 0x002fea0003900000 */
[----:B------:R-:W1:Y:S02]  /*11940*/  @!P0 SYNCS.PHASECHK.TRANS64 P0, [R2+URZ+0x28c20], R0 ;  /* 0x028c2000020085a7 */ /* 0x000e64000800007f */
[----:B-1----:R-:W-:Y:S05]  /*11950*/  @!P0 BRA `(.L_x_3671) ;  /* 0xfffffffc00ec8947 */ /* 0x002fea000383ffff */
[----:B------:R-:W-:Y:S05]  /*11960*/  BRA `(.L_x_3797) ;  /* 0xffffffac00d07947 */ /* 0x000fea000383ffff */
.L_x_3675:
[----:B0-----:R0:W1:Y:S02]  /*11970*/  SYNCS.PHASECHK.TRANS64.TRYWAIT P0, [R3+URZ+0x28c60], R0 ;  /* 0x028c6000030075a7 */ /* 0x001064000800017f */
[----:B-1----:R-:W-:Y:S05]  /*11980*/  @!P0 NANOSLEEP.SYNCS 0x989680 ;  /* 0x009896800000895d */ /* 0x002fea0003900000 */
[----:B------:R-:W1:Y:S02]  /*11990*/  @!P0 SYNCS.PHASECHK.TRANS64 P0, [R3+URZ+0x28c60], R0 ;  /* 0x028c6000030085a7 */ /* 0x000e64000800007f */
[----:B-1----:R-:W-:Y:S05]  /*119a0*/  @!P0 BRA `(.L_x_3675) ;  /* 0xfffffffc00f08947 */ /* 0x002fea000383ffff */
[----:B------:R-:W-:Y:S05]  /*119b0*/  BRA `(.L_x_3798) ;  /* 0xffffffb000007947 */ /* 0x000fea000383ffff */
.L_x_3694:
[----:B-1----:R1:W2:Y:S02]  /*119c0*/  SYNCS.PHASECHK.TRANS64.TRYWAIT P0, [R3+URZ+0x28c40], R2 ;  /* 0x028c4002030075a7 */ /* 0x0022a4000800017f */
[----:B--2---:R-:W-:Y:S05]  /*119d0*/  @!P0 NANOSLEEP.SYNCS 0x989680 ;  /* 0x009896800000895d */ /* 0x004fea0003900000 */
[----:B------:R-:W2:Y:S02]  /*119e0*/  @!P0 SYNCS.PHASECHK.TRANS64 P0, [R3+URZ+0x28c40], R2 ;  /* 0x028c4002030085a7 */ /* 0x000ea4000800007f */
[----:B--2---:R-:W-:Y:S05]  /*119f0*/  @!P0 BRA `(.L_x_3694) ;  /* 0xfffffffc00f08947 */ /* 0x004fea000383ffff */
[----:B------:R-:W-:Y:S05]  /*11a00*/  BRA `(.L_x_3799) ;  /* 0xffffffbc00307947 */ /* 0x000fea000383ffff */
.L_x_3699:
[----:B0-----:R0:W2:Y:S02]  /*11a10*/  SYNCS.PHASECHK.TRANS64.TRYWAIT P0, [R3+URZ+0x28c60], R2 ;  /* 0x028c6002030075a7 */ /* 0x0010a4000800017f */
[----:B--2---:R-:W-:Y:S05]  /*11a20*/  @!P0 NANOSLEEP.SYNCS 0x989680 ;  /* 0x009896800000895d */ /* 0x004fea0003900000 */
[----:B------:R-:W2:Y:S02]  /*11a30*/  @!P0 SYNCS.PHASECHK.TRANS64 P0, [R3+URZ+0x28c60], R2 ;  /* 0x028c6002030085a7 */ /* 0x000ea4000800007f */
[----:B--2---:R-:W-:Y:S05]  /*11a40*/  @!P0 BRA `(.L_x_3699) ;  /* 0xfffffffc00f08947 */ /* 0x004fea000383ffff */
[----:B------:R-:W-:Y:S05]  /*11a50*/  BRA `(.L_x_3800) ;  /* 0xffffffbc00b87947 */ /* 0x000fea000383ffff */
.L_x_3714:
[----:B0-----:R0:W1:Y:S02]  /*11a60*/  SYNCS.PHASECHK.TRANS64.TRYWAIT P0, [R4+URZ+0x28c40], R2 ;  /* 0x028c4002040075a7 */ /* 0x001064000800017f */
[----:B-1----:R-:W-:Y:S05]  /*11a70*/  @!P0 NANOSLEEP.SYNCS 0x989680 ;  /* 0x009896800000895d */ /* 0x002fea0003900000 */
[----:B------:R-:W1:Y:S02]  /*11a80*/  @!P0 SYNCS.PHASECHK.TRANS64 P0, [R4+URZ+0x28c40], R2 ;  /* 0x028c4002040085a7 */ /* 0x000e64000800007f */
[----:B-1----:R-:W-:Y:S05]  /*11a90*/  @!P0 BRA `(.L_x_3714) ;  /* 0xfffffffc00f08947 */ /* 0x002fea000383ffff */
[----:B------:R-:W-:Y:S05]  /*11aa0*/  BRA `(.L_x_3801) ;  /* 0xffffffc800c87947 */ /* 0x000fea000383ffff */
.L_x_3719:
[----:B-1----:R1:W2:Y:S02]  /*11ab0*/  SYNCS.PHASECHK.TRANS64.TRYWAIT P0, [R4+URZ+0x28c60], R2 ;  /* 0x028c6002040075a7 */ /* 0x0022a4000800017f */
[----:B--2---:R-:W-:Y:S05]  /*11ac0*/  @!P0 NANOSLEEP.SYNCS 0x989680 ;  /* 0x009896800000895d */ /* 0x004fea0003900000 */
[----:B------:R-:W2:Y:S02]  /*11ad0*/  @!P0 SYNCS.PHASECHK.TRANS64 P0, [R4+URZ+0x28c60], R2 ;  /* 0x028c6002040085a7 */ /* 0x000ea4000800007f */
[----:B--2---:R-:W-:Y:S05]  /*11ae0*/  @!P0 BRA `(.L_x_3719) ;  /* 0xfffffffc00f08947 */ /* 0x004fea000383ffff */
[----:B------:R-:W-:Y:S05]  /*11af0*/  BRA `(.L_x_3802) ;  /* 0xffffffcc004c7947 */ /* 0x000fea000383ffff */
.L_x_3734:
[----:B-1----:R1:W2:Y:S02]  /*11b00*/  SYNCS.PHASECHK.TRANS64.TRYWAIT P0, [R4+URZ+0x28c40], R2 ;  /* 0x028c4002040075a7 */ /* 0x0022a4000800017f */
[----:B--2---:R-:W-:Y:S05]  /*11b10*/  @!P0 NANOSLEEP.SYNCS 0x989680 ;  /* 0x009896800000895d */ /* 0x004fea0003900000 */
[----:B------:R-:W2:Y:S02]  /*11b20*/  @!P0 SYNCS.PHASECHK.TRANS64 P0, [R4+URZ+0x28c40], R2 ;  /* 0x028c4002040085a7 */ /* 0x000ea4000800007f */
[----:B--2---:R-:W-:Y:S05]  /*11b30*/  @!P0 BRA `(.L_x_3734) ;  /* 0xfffffffc00f08947 */ /* 0x004fea000383ffff */
[----:B------:R-:W-:Y:S05]  /*11b40*/  BRA `(.L_x_3803) ;  /* 0xffffffd800387947 */ /* 0x000fea000383ffff */
.L_x_3739:
[----:B0-----:R0:W2:Y:S02]  /*11b50*/  SYNCS.PHASECHK.TRANS64.TRYWAIT P0, [R4+URZ+0x28c60], R2 ;  /* 0x028c6002040075a7 */ /* 0x0010a4000800017f */
[----:B--2---:R-:W-:Y:S05]  /*11b60*/  @!P0 NANOSLEEP.SYNCS 0x989680 ;  /* 0x009896800000895d */ /* 0x004fea0003900000 */
[----:B------:R-:W2:Y:S02]  /*11b70*/  @!P0 SYNCS.PHASECHK.TRANS64 P0, [R4+URZ+0x28c60], R2 ;  /* 0x028c6002040085a7 */ /* 0x000ea4000800007f */
[----:B--2---:R-:W-:Y:S05]  /*11b80*/  @!P0 BRA `(.L_x_3739) ;  /* 0xfffffffc00f08947 */ /* 0x004fea000383ffff */
[----:B------:R-:W-:Y:S05]  /*11b90*/  BRA `(.L_x_3804) ;  /* 0xffffffd800c07947 */ /* 0x000fea000383ffff */
.L_x_3755:
[----:B------:R-:W-:Y:S01]  /*11ba0*/  BSSY B0, `(.L_x_3805) ;  /* 0x0000008000007945 */ /* 0x000fe20003800000 */
[----:B------:R-:W-:Y:S02]  /*11bb0*/  IMAD.MOV.U32 R13, RZ, RZ, R16 ;  /* 0x000000ffff0d7224 */ /* 0x000fe400078e0010 */
[----:B0-----:R-:W-:Y:S02]  /*11bc0*/  IMAD.MOV.U32 R12, RZ, RZ, RZ ;  /* 0x000000ffff0c7224 */ /* 0x001fe400078e00ff */
[----:B------:R-:W-:Y:S02]  /*11bd0*/  IMAD.MOV.U32 R11, RZ, RZ, 0x1f ;  /* 0x0000001fff0b7424 */ /* 0x000fe400078e00ff */
[----:B------:R-:W-:-:S07]  /*11be0*/  IMAD.MOV.U32 R15, RZ, RZ, -0x1 ;  /* 0xffffffffff0f7424 */ /* 0x000fce00078e00ff */
[----:B-1---5:R-:W-:Y:S05]  /*11bf0*/  WARPSYNC.COLLECTIVE R15, `(.L_x_3806) ;  /* 0x000000000f087348 */ /* 0x022fea0003c00000 */
[----:B------:R0:W2:Y:S02]  /*11c00*/  SHFL.IDX P6, R14, R13, R12, R11 ;  /* 0x0000000c0d0e7389 */ /* 0x0000a400000c000b */
[----:B012--5:R-:W-:Y:S01]  /*11c10*/  ENDCOLLECTIVE ;  /* 0x000000000000791b */ /* 0x027fe20003800000 */
.L_x_3806:
[----:B------:R-:W-:Y:S05]  /*11c20*/  BSYNC B0 ;  /* 0x0000000000007941 */ /* 0x000fea0003800000 */
.L_x_3805:
        /* <DEDUP_REMOVED lines=9> */
.L_x_3807:
        /* <DEDUP_REMOVED lines=18> */
.L_x_3808:
[----:B------:R-:W-:Y:S01]  /*11de0*/  IMAD.MOV.U32 R12, RZ, RZ, 0x2 ;  /* 0x00000002ff0c7424 */ /* 0x000fe200078e00ff */
[----:B------:R-:W-:-:S05]  /*11df0*/  SEL R5, R14, RZ, P1 ;  /* 0x000000ff0e057207 */ /* 0x000fca0000800000 */
[----:B------:R-:W-:-:S04]  /*11e00*/  IMAD.IADD R3, R2, 0x1, R5 ;  /* 0x0000000102037824 */ /* 0x000fc800078e0205 */
[----:B------:R-:W-:-:S07]  /*11e10*/  IMAD.MOV.U32 R13, RZ, RZ, R3 ;  /* 0x000000ffff0d7224 */ /* 0x000fce00078e0003 */
[----:B------:R-:W-:Y:S05]  /*11e20*/  WARPSYNC.COLLECTIVE R15, `(.L_x_3809) ;  /* 0x000000000f087348 */ /* 0x000fea0003c00000 */
[----:B------:R0:W1:Y:S02]  /*11e30*/  SHFL.UP P6, R14, R13, R12, R11 ;  /* 0x0400000c0d0e7389 */ /* 0x00006400000c000b */
[----:B01----:R-:W-:Y:S01]  /*11e40*/  ENDCOLLECTIVE ;  /* 0x000000000000791b */ /* 0x003fe20003800000 */
.L_x_3809:
[----:B------:R-:W-:Y:S01]  /*11e50*/  IMAD.MOV.U32 R12, RZ, RZ, 0x4 ;  /* 0x00000004ff0c7424 */ /* 0x000fe200078e00ff */
[----:B------:R-:W-:-:S05]  /*11e60*/  SEL R14, R14, RZ, P2 ;  /* 0x000000ff0e0e7207 */ /* 0x000fca0001000000 */
[----:B------:R-:W-:-:S04]  /*11e70*/  IMAD.IADD R3, R3, 0x1, R14 ;  /* 0x0000000103037824 */ /* 0x000fc800078e020e */
[----:B------:R-:W-:-:S07]  /*11e80*/  IMAD.MOV.U32 R13, RZ, RZ, R3 ;  /* 0x000000ffff0d7224 */ /* 0x000fce00078e0003 */
[----:B------:R-:W-:Y:S05]  /*11e90*/  WARPSYNC.COLLECTIVE R15, `(.L_x_3810) ;  /* 0x000000000f087348 */ /* 0x000fea0003c00000 */
[----:B------:R0:W1:Y:S02]  /*11ea0*/  SHFL.UP P6, R14, R13, R12, R11 ;  /* 0x0400000c0d0e7389 */ /* 0x00006400000c000b */
[----:B01----:R-:W-:Y:S01]  /*11eb0*/  ENDCOLLECTIVE ;  /* 0x000000000000791b */ /* 0x003fe20003800000 */
.L_x_3810:
[----:B------:R-:W-:Y:S01]  /*11ec0*/  IMAD.MOV.U32 R12, RZ, RZ, 0x8 ;  /* 0x00000008ff0c7424 */ /* 0x000fe200078e00ff */
[----:B------:R-:W-:-:S05]  /*11ed0*/  SEL R14, R14, RZ, P3 ;  /* 0x000000ff0e0e7207 */ /* 0x000fca0001800000 */
[----:B------:R-:W-:-:S04]  /*11ee0*/  IMAD.IADD R3, R3, 0x1, R14 ;  /* 0x0000000103037824 */ /* 0x000fc800078e020e */
[----:B------:R-:W-:-:S07]  /*11ef0*/  IMAD.MOV.U32 R13, RZ, RZ, R3 ;  /* 0x000000ffff0d7224 */ /* 0x000fce00078e0003 */
[----:B------:R-:W-:Y:S05]  /*11f00*/  WARPSYNC.COLLECTIVE R15, `(.L_x_3811) ;  /* 0x000000000f087348 */ /* 0x000fea0003c00000 */
[----:B------:R0:W1:Y:S02]  /*11f10*/  SHFL.UP P6, R14, R13, R12, R11 ;  /* 0x0400000c0d0e7389 */ /* 0x00006400000c000b */
[----:B01----:R-:W-:Y:S01]  /*11f20*/  ENDCOLLECTIVE ;  /* 0x000000000000791b */ /* 0x003fe20003800000 */
.L_x_3811:
[----:B------:R-:W-:Y:S01]  /*11f30*/  IMAD.MOV.U32 R12, RZ, RZ, 0x10 ;  /* 0x00000010ff0c7424 */ /* 0x000fe200078e00ff */
[----:B------:R-:W-:-:S05]  /*11f40*/  SEL R14, R14, RZ, P4 ;  /* 0x000000ff0e0e7207 */ /* 0x000fca0002000000 */
[----:B------:R-:W-:-:S04]  /*11f50*/  IMAD.IADD R3, R3, 0x1, R14 ;  /* 0x0000000103037824 */ /* 0x000fc800078e020e */
[----:B------:R-:W-:-:S07]  /*11f60*/  IMAD.MOV.U32 R13, RZ, RZ, R3 ;  /* 0x000000ffff0d7224 */ /* 0x000fce00078e0003 */
[----:B------:R-:W-:Y:S05]  /*11f70*/  WARPSYNC.COLLECTIVE R15, `(.L_x_3812) ;  /* 0x000000000f087348 */ /* 0x000fea0003c00000 */
[----:B------:R0:W1:Y:S02]  /*11f80*/  SHFL.UP P6, R14, R13, R12, R11 ;  /* 0x0400000c0d0e7389 */ /* 0x00006400000c000b */
[----:B01----:R-:W-:Y:S01]  /*11f90*/  ENDCOLLECTIVE ;  /* 0x000000000000791b */ /* 0x003fe20003800000 */
.L_x_3812:
        /* <DEDUP_REMOVED lines=8> */
.L_x_3813:
[----:B------:R-:W-:Y:S05]  /*12020*/  BRA `(.L_x_3814) ;  /* 0xffffffe400307947 */ /* 0x000fea000383ffff */
.L_x_3760:
[----:B------:R-:W-:Y:S01]  /*12030*/  BSSY B0, `(.L_x_3815) ;  /* 0x0000008000007945 */ /* 0x000fe20003800000 */
[----:B-----5:R-:W-:Y:S02]  /*12040*/  IMAD.MOV.U32 R13, RZ, RZ, R2 ;  /* 0x000000ffff0d7224 */ /* 0x020fe400078e0002 */
[----:B0-----:R-:W-:Y:S02]  /*12050*/  IMAD.MOV.U32 R12, RZ, RZ, 0x1 ;  /* 0x00000001ff0c7424 */ /* 0x001fe400078e00ff */
[----:B------:R-:W-:Y:S02]  /*12060*/  IMAD.MOV.U32 R11, RZ, RZ, RZ ;  /* 0x000000ffff0b7224 */ /* 0x000fe400078e00ff */
[----:B------:R-:W-:-:S07]  /*12070*/  IMAD.MOV.U32 R15, RZ, RZ, -0x1 ;  /* 0xffffffffff0f7424 */ /* 0x000fce00078e00ff */
[----:B-12---:R-:W-:Y:S05]  /*12080*/  WARPSYNC.COLLECTIVE R15, `(.L_x_3816) ;  /* 0x000000000f087348 */ /* 0x006fea0003c00000 */
[----:B------:R0:W3:Y:S02]  /*12090*/  SHFL.UP P6, R14, R13, R12, R11 ;  /* 0x0400000c0d0e7389 */ /* 0x0000e400000c000b */
[----:B0123--:R-:W-:Y:S01]  /*120a0*/  ENDCOLLECTIVE ;  /* 0x000000000000791b */ /* 0x00ffe20003800000 */
.L_x_3816:
[----:B------:R-:W-:Y:S05]  /*120b0*/  BSYNC B0 ;  /* 0x0000000000007941 */ /* 0x000fea0003800000 */
.L_x_3815:
        /* <DEDUP_REMOVED lines=9> */
.L_x_3817:
[----:B------:R-:W-:Y:S01]  /*12150*/  IMAD.MOV.U32 R12, RZ, RZ, 0x4 ;  /* 0x00000004ff0c7424 */ /* 0x000fe200078e00ff */
[----:B------:R-:W-:-:S05]  /*12160*/  SEL R14, R14, RZ, P2 ;  /* 0x000000ff0e0e7207 */ /* 0x000fca0001000000 */
[----:B------:R-:W-:-:S04]  /*12170*/  IMAD.IADD R3, R3, 0x1, R14 ;  /* 0x0000000103037824 */ /* 0x000fc800078e020e */
[----:B------:R-:W-:-:S07]  /*12180*/  IMAD.MOV.U32 R13, RZ, RZ, R3 ;  /* 0x000000ffff0d7224 */ /* 0x000fce00078e0003 */
[----:B------:R-:W-:Y:S05]  /*12190*/  WARPSYNC.COLLECTIVE R15, `(.L_x_3818) ;  /* 0x000000000f087348 */ /* 0x000fea0003c00000 */
[----:B------:R0:W1:Y:S02]  /*121a0*/  SHFL.UP P6, R14, R13, R12, R11 ;  /* 0x0400000c0d0e7389 */ /* 0x00006400000c000b */
[----:B01----:R-:W-:Y:S01]  /*121b0*/  ENDCOLLECTIVE ;  /* 0x000000000000791b */ /* 0x003fe20003800000 */
.L_x_3818:
[----:B------:R-:W-:Y:S01]  /*121c0*/  IMAD.MOV.U32 R12, RZ, RZ, 0x8 ;  /* 0x00000008ff0c7424 */ /* 0x000fe200078e00ff */
[----:B------:R-:W-:-:S05]  /*121d0*/  SEL R14, R14, RZ, P3 ;  /* 0x000000ff0e0e7207 */ /* 0x000fca0001800000 */
[----:B------:R-:W-:-:S04]  /*121e0*/  IMAD.IADD R3, R3, 0x1, R14 ;  /* 0x0000000103037824 */ /* 0x000fc800078e020e */
[----:B------:R-:W-:-:S07]  /*121f0*/  IMAD.MOV.U32 R13, RZ, RZ, R3 ;  /* 0x000000ffff0d7224 */ /* 0x000fce00078e0003 */
[----:B------:R-:W-:Y:S05]  /*12200*/  WARPSYNC.COLLECTIVE R15, `(.L_x_3819) ;  /* 0x000000000f087348 */ /* 0x000fea0003c00000 */
[----:B------:R0:W1:Y:S02]  /*12210*/  SHFL.UP P6, R14, R13, R12, R11 ;  /* 0x0400000c0d0e7389 */ /* 0x00006400000c000b */
[----:B01----:R-:W-:Y:S01]  /*12220*/  ENDCOLLECTIVE ;  /* 0x000000000000791b */ /* 0x003fe20003800000 */
.L_x_3819:
[----:B------:R-:W-:Y:S01]  /*12230*/  IMAD.MOV.U32 R12, RZ, RZ, 0x10 ;  /* 0x00000010ff0c7424 */ /* 0x000fe200078e00ff */
[----:B------:R-:W-:-:S05]  /*12240*/  SEL R14, R14, RZ, P4 ;  /* 0x000000ff0e0e7207 */ /* 0x000fca0002000000 */
[----:B------:R-:W-:-:S04]  /*12250*/  IMAD.IADD R3, R3, 0x1, R14 ;  /* 0x0000000103037824 */ /* 0x000fc800078e020e */
[----:B------:R-:W-:-:S07]  /*12260*/  IMAD.MOV.U32 R13, RZ, RZ, R3 ;  /* 0x000000ffff0d7224 */ /* 0x000fce00078e0003 */
[----:B------:R-:W-:Y:S05]  /*12270*/  WARPSYNC.COLLECTIVE R15, `(.L_x_3820) ;  /* 0x000000000f087348 */ /* 0x000fea0003c00000 */
[----:B------:R0:W1:Y:S02]  /*12280*/  SHFL.UP P6, R14, R13, R12, R11 ;  /* 0x0400000c0d0e7389 */ /* 0x00006400000c000b */
[----:B01----:R-:W-:Y:S01]  /*12290*/  ENDCOLLECTIVE ;  /* 0x000000000000791b */ /* 0x003fe20003800000 */
.L_x_3820:
        /* <DEDUP_REMOVED lines=8> */
.L_x_3821:
[----:B------:R-:W-:Y:S05]  /*12320*/  BRA `(.L_x_3822) ;  /* 0xffffffe4000c7947 */ /* 0x000fea000383ffff */
.L_x_3762:
[----:B------:R-:W-:Y:S01]  /*12330*/  BSSY B0, `(.L_x_3823) ;  /* 0x0000006000007945 */ /* 0x000fe20003800000 */
[----:B------:R-:W-:Y:S01]  /*12340*/  PLOP3.LUT P6, PT, P6, PT, PT, 0x8, 0x0 ;  /* 0x000000000000781c */ /* 0x000fe200037ce170 */
[----:B------:R-:W-:-:S12]  /*12350*/  IMAD.MOV.U32 R15, RZ, RZ, -0x1 ;  /* 0xffffffffff0f7424 */ /* 0x000fd800078e00ff */
[----:B01---5:R-:W-:Y:S05]  /*12360*/  WARPSYNC.COLLECTIVE R15, `(.L_x_3824) ;  /* 0x000000000f087348 */ /* 0x023fea0003c00000 */
[----:B------:R-:W-:Y:S01]  /*12370*/  VOTE.ANY R14, PT, P6 ;  /* 0x00000000000e7806 */ /* 0x000fe200030e0100 */
[----:B01---5:R-:W-:Y:S06]  /*12380*/  ENDCOLLECTIVE ;  /* 0x000000000000791b */ /* 0x023fec0003800000 */
.L_x_3824:
[----:B------:R-:W-:Y:S05]  /*12390*/  BSYNC B0 ;  /* 0x0000000000007941 */ /* 0x000fea0003800000 */
.L_x_3823:
        /* <DEDUP_REMOVED lines=9> */
.L_x_3825:
[----:B------:R-:W-:Y:S01]  /*12430*/  IMAD.MOV.U32 R17, RZ, RZ, R14 ;  /* 0x000000ffff117224 */ /* 0x000fe200078e000e */
[----:B------:R-:W-:Y:S06]  /*12440*/  BRA `(.L_x_3826) ;  /* 0xffffffe000fc7947 */ /* 0x000fec000383ffff */
.L_x_3764:
[----:B------:R-:W-:Y:S01]  /*12450*/  BSSY B0, `(.L_x_3827) ;  /* 0x0000007000007945 */ /* 0x000fe20003800000 */
[----:B------:R-:W-:Y:S02]  /*12460*/  IMAD.MOV.U32 R13, RZ, RZ, R3 ;  /* 0x000000ffff0d7224 */ /* 0x000fe400078e0003 */
[----:B------:R-:W-:Y:S02]  /*12470*/  IMAD.MOV.U32 R11, RZ, RZ, 0x1f ;  /* 0x0000001fff0b7424 */ /* 0x000fe400078e00ff */
[----:B------:R-:W-:-:S07]  /*12480*/  IMAD.MOV.U32 R15, RZ, RZ, -0x1 ;  /* 0xffffffffff0f7424 */ /* 0x000fce00078e00ff */
[----:B-123-5:R-:W-:Y:S05]  /*12490*/  WARPSYNC.COLLECTIVE R15, `(.L_x_3828) ;  /* 0x000000000f087348 */ /* 0x02efea0003c00000 */
[----:B------:R0:W4:Y:S02]  /*124a0*/  SHFL.IDX P6, R14, R13, R12, R11 ;  /* 0x0000000c0d0e7389 */ /* 0x00012400000c000b */
[----:B012345:R-:W-:Y:S01]  /*124b0*/  ENDCOLLECTIVE ;  /* 0x000000000000791b */ /* 0x03ffe20003800000 */
.L_x_3828:
[----:B------:R-:W-:Y:S05]  /*124c0*/  BSYNC B0 ;  /* 0x0000000000007941 */ /* 0x000fea0003800000 */
.L_x_3827:
[----:B------:R-:W-:Y:S05]  /*124d0*/  BRA `(.L_x_3763) ;  /* 0xffffffe000f47947 */ /* 0x000fea000383ffff */
.L_x_3768:
[----:B-1----:R1:W2:Y:S02]  /*124e0*/  SYNCS.PHASECHK.TRANS64.TRYWAIT P0, [R0+URZ+0x28c20], R3 ;  /* 0x028c2003000075a7 */ /* 0x0022a4000800017f */
[----:B--2---:R-:W-:Y:S05]  /*124f0*/  @!P0 NANOSLEEP.SYNCS 0x989680 ;  /* 0x009896800000895d */ /* 0x004fea0003900000 */
[----:B------:R-:W2:Y:S02]  /*12500*/  @!P0 SYNCS.PHASECHK.TRANS64 P0, [R0+URZ+0x28c20], R3 ;  /* 0x028c2003000085a7 */ /* 0x000ea4000800007f */
[----:B--2---:R-:W-:Y:S05]  /*12510*/  @!P0 BRA `(.L_x_3768) ;  /* 0xfffffffc00f08947 */ /* 0x004fea000383ffff */
[----:B------:R-:W-:Y:S05]  /*12520*/  BRA `(.L_x_3829) ;  /* 0xffffffe400e87947 */ /* 0x000fea000383ffff */
.L_x_3769:
[----:B------:R-:W2:Y:S01]  /*12530*/  S2R R2, SR_TID.X ;  /* 0x0000000000027919 */ /* 0x000ea20000002100 */
[----:B------:R-:W-:Y:S01]  /*12540*/  BSSY B0, `(.L_x_3830) ;  /* 0x000000a000007945 */ /* 0x000fe20003800000 */
[----:B0-----:R-:W-:Y:S02]  /*12550*/  IMAD.MOV.U32 R12, RZ, RZ, RZ ;  /* 0x000000ffff0c7224 */ /* 0x001fe400078e00ff */
[----:B------:R-:W-:Y:S02]  /*12560*/  IMAD.MOV.U32 R11, RZ, RZ, 0x1f ;  /* 0x0000001fff0b7424 */ /* 0x000fe400078e00ff */
[----:B------:R-:W-:Y:S01]  /*12570*/  IMAD.MOV.U32 R15, RZ, RZ, -0x1 ;  /* 0xffffffffff0f7424 */ /* 0x000fe200078e00ff */
[----:B--2---:R-:W-:-:S04]  /*12580*/  SHF.R.U32.HI R2, RZ, 0x5, R2 ;  /* 0x00000005ff027819 */ /* 0x004fc80000011602 */
[----:B------:R-:W-:-:S05]  /*12590*/  LOP3.LUT R2, R2, 0x3, RZ, 0xc0, !PT ;  /* 0x0000000302027812 */ /* 0x000fca00078ec0ff */
[----:B------:R-:W-:-:S07]  /*125a0*/  IMAD.MOV.U32 R13, RZ, RZ, R2 ;  /* 0x000000ffff0d7224 */ /* 0x000fce00078e0002 */
[----:B-1---5:R-:W-:Y:S05]  /*125b0*/  WARPSYNC.COLLECTIVE R15, `(.L_x_3831) ;  /* 0x000000000f087348 */ /* 0x022fea0003c00000 */
[----:B------:R0:W2:Y:S02]  /*125c0*/  SHFL.IDX P6, R14, R13, R12, R11 ;  /* 0x0000000c0d0e7389 */ /* 0x0000a400000c000b */
[----:B012--5:R-:W-:Y:S01]  /*125d0*/  ENDCOLLECTIVE ;  /* 0x000000000000791b */ /* 0x027fe20003800000 */
.L_x_3831:
[----:B------:R-:W-:Y:S05]  /*125e0*/  BSYNC B0 ;  /* 0x0000000000007941 */ /* 0x000fea0003800000 */
.L_x_3830:
[----:B------:R-:W-:Y:S05]  /*125f0*/  BRA `(.L_x_3832) ;  /* 0xffffffe400d07947 */ /* 0x000fea000383ffff */
.L_x_3772:
[----:B------:R-:W-:Y:S01]  /*12600*/  BSSY B1, `(.L_x_3833) ;  /* 0x0000006000017945 */ /* 0x000fe20003800000 */
[----:B------:R-:W-:-:S07]  /*12610*/  IMAD.MOV.U32 R15, RZ, RZ, -0x1 ;  /* 0xffffffffff0f7424 */ /* 0x000fce00078e00ff */
[----:B012--5:R-:W-:Y:S05]  /*12620*/  WARPSYNC.COLLECTIVE R15, `(.L_x_3834) ;  /* 0x000000000f0c7348 */ /* 0x027fea0003c00000 */
[----:B------:R-:W-:Y:S02]  /*12630*/  ELECT P6, UR62, PT ;  /* 0x00000000003e782f */ /* 0x000fe400038c0000 */
[----:B------:R-:W-:Y:S01]  /*12640*/  MOV R14, UR62 ;  /* 0x0000003e000e7c02 */ /* 0x000fe20008000f00 */
[----:B012--5:R-:W-:Y:S10]  /*12650*/  ENDCOLLECTIVE ;  /* 0x000000000000791b */ /* 0x027ff40003800000 */
.L_x_3834:
[----:B------:R-:W-:Y:S05]  /*12660*/  BSYNC B1 ;  /* 0x0000000000017941 */ /* 0x000fea0003800000 */
.L_x_3833:
[----:B------:R-:W-:Y:S05]  /*12670*/  BRA `(.L_x_3835) ;  /* 0xffffffe400c87947 */ /* 0x000fea000383ffff */
.L_x_3774:
[----:B0-----:R0:W1:Y:S02]  /*12680*/  SYNCS.PHASECHK.TRANS64.TRYWAIT P0, [R6+URZ], R5 ;  /* 0x00000005060075a7 */ /* 0x001064000800017f */
[----:B-1----:R-:W-:Y:S05]  /*12690*/  @!P0 NANOSLEEP.SYNCS 0x989680 ;  /* 0x009896800000895d */ /* 0x002fea0003900000 */
[----:B------:R-:W1:Y:S02]  /*126a0*/  @!P0 SYNCS.PHASECHK.TRANS64 P0, [R6+URZ], R5 ;  /* 0x00000005060085a7 */ /* 0x000e64000800007f */
[----:B-1----:R-:W-:Y:S05]  /*126b0*/  @!P0 BRA `(.L_x_3774) ;  /* 0xfffffffc00f08947 */ /* 0x002fea000383ffff */
[----:B------:R-:W-:Y:S05]  /*126c0*/  BRA `(.L_x_3836) ;  /* 0xffffffe800047947 */ /* 0x000fea000383ffff */
.L_x_3775:
[----:B-1----:R1:W2:Y:S02]  /*126d0*/  SYNCS.PHASECHK.TRANS64.TRYWAIT P0, [R7+URZ], R2 ;  /* 0x00000002070075a7 */ /* 0x0022a4000800017f */
[----:B--2---:R-:W-:Y:S05]  /*126e0*/  @!P0 NANOSLEEP.SYNCS 0x989680 ;  /* 0x009896800000895d */ /* 0x004fea0003900000 */
[----:B------:R-:W2:Y:S02]  /*126f0*/  @!P0 SYNCS.PHASECHK.TRANS64 P0, [R7+URZ], R2 ;  /* 0x00000002070085a7 */ /* 0x000ea4000800007f */
[----:B--2---:R-:W-:Y:S05]  /*12700*/  @!P0 BRA `(.L_x_3775) ;  /* 0xfffffffc00f08947 */ /* 0x004fea000383ffff */
[----:B------:R-:W-:Y:S05]  /*12710*/  BRA `(.L_x_3837) ;  /* 0xffffffe400f87947 */ /* 0x000fea000383ffff */
.L_x_3777:
[----:B--2---:R2:W3:Y:S02]  /*12720*/  SYNCS.PHASECHK.TRANS64.TRYWAIT P0, [R4+URZ], R5 ;  /* 0x00000005040075a7 */ /* 0x0044e4000800017f */
[----:B---3--:R-:W-:Y:S05]  /*12730*/  @!P0 NANOSLEEP.SYNCS 0x989680 ;  /* 0x009896800000895d */ /* 0x008fea0003900000 */
[----:B------:R-:W3:Y:S02]  /*12740*/  @!P0 SYNCS.PHASECHK.TRANS64 P0, [R4+URZ], R5 ;  /* 0x00000005040085a7 */ /* 0x000ee4000800007f */
[----:B---3--:R-:W-:Y:S05]  /*12750*/  @!P0 BRA `(.L_x_3777) ;  /* 0xfffffffc00f08947 */ /* 0x008fea000383ffff */
[----:B------:R-:W-:Y:S05]  /*12760*/  BRA `(.L_x_3838) ;  /* 0xffffffe800007947 */ /* 0x000fea000383ffff */
.L_x_3839:
        /* <DEDUP_REMOVED lines=9> */
.L_x_15286:


//--------------------- .text._ZN7cutlass13device_kernelIN5flash11enable_sm90INS1_16FlashAttnFwdSm90INS1_25CollectiveMainloopFwdSm90ILi2EN4cute5tupleIJNS5_1CILi1EEES8_S8_EEENS6_IJNS7_ILi64EEESA_SA_EEELi512ENS_6half_tEfNS_4arch4Sm90ELb0ELb0ELb1ELb1ELb0ELb1ELb0ELb0ELb0ELb1ELb0ELb0EEENS1_21CollectiveEpilogueFwdINS6_IJSA_NS7_ILi512EEESA_EEES9_SC_SE_Li256ELb1ELb1ELb0ELb0EEENS1_36VarlenDynamicPersistentTileSchedulerILi64ELi64ELi256ELi128ELb0ELb1ELb1ELb0ELb1ELb1EEEEEEEEEvNT_6ParamsE --------------------------
	.section	.text._ZN7cutlass13device_kernelIN5flash11enable_sm90INS1_16FlashAttnFwdSm90INS1_25CollectiveMainloopFwdSm90ILi2EN4cute5tupleIJNS5_1CILi1EEES8_S8_EEENS6_IJNS7_ILi64EEESA_SA_EEELi512ENS_6half_tEfNS_4arch4Sm90ELb0ELb0ELb1ELb1ELb0ELb1ELb0ELb0ELb0ELb1ELb0ELb0EEENS1_21CollectiveEpilogueFwdINS6_IJSA_NS7_ILi512EEESA_EEES9_SC_SE_Li256ELb1ELb1ELb0ELb0EEENS1_36VarlenDynamicPersistentTileSchedulerILi64ELi64ELi256ELi128ELb0ELb1ELb1ELb0ELb1ELb1EEEEEEEEEvNT_6ParamsE,"ax",@progbits
	.align	128
.text._ZN7cutlass13device_kernelIN5flash11enable_sm90INS1_16FlashAttnFwdSm90INS1_25CollectiveMainloopFwdSm90ILi2EN4cute5tupleIJNS5_1CILi1EEES8_S8_EEENS6_IJNS7_ILi64EEESA_SA_EEELi512ENS_6half_tEfNS_4arch4Sm90ELb0ELb0ELb1ELb1ELb0ELb1ELb0ELb0ELb0ELb1ELb0ELb0EEENS1_21CollectiveEpilogueFwdINS6_IJSA_NS7_ILi512EEESA_EEES9_SC_SE_Li256ELb1ELb1ELb0ELb0EEENS1_36VarlenDynamicPersistentTileSchedulerILi64ELi64ELi256ELi128ELb0ELb1ELb1ELb0ELb1ELb1EEEEEEEEEvNT_6ParamsE:
        .type           _ZN7cutlass13device_kernelIN5flash11enable_sm90INS1_16FlashAttnFwdSm90INS1_25CollectiveMainloopFwdSm90ILi2EN4cute5tupleIJNS5_1CILi1EEES8_S8_EEENS6_IJNS7_ILi64EEESA_SA_EEELi512ENS_6half_tEfNS_4arch4Sm90ELb0ELb0ELb1ELb1ELb0ELb1ELb0ELb0ELb0ELb1ELb0ELb0EEENS1_21CollectiveEpilogueFwdINS6_IJSA_NS7_ILi512EEESA_EEES9_SC_SE_Li256ELb1ELb1ELb0ELb0EEENS1_36VarlenDynamicPersistentTileSchedulerILi64ELi64ELi256ELi128ELb0ELb1ELb1ELb0ELb1ELb1EEEEEEEEEvNT_6ParamsE,@function
        .size           _ZN7cutlass13device_kernelIN5flash11enable_sm90INS1_16FlashAttnFwdSm90INS1_25CollectiveMainloopFwdSm90ILi2EN4cute5tupleIJNS5_1CILi1EEES8_S8_EEENS6_IJNS7_ILi64EEESA_SA_EEELi512ENS_6half_tEfNS_4arch4Sm90ELb0ELb0ELb1ELb1ELb0ELb1ELb0ELb0ELb0ELb1ELb0ELb0EEENS1_21CollectiveEpilogueFwdINS6_IJSA_NS7_ILi512EEESA_EEES9_SC_SE_Li256ELb1ELb1ELb0ELb0EEENS1_36VarlenDynamicPersistentTileSchedulerILi64ELi64ELi256ELi128ELb0ELb1ELb1ELb0ELb1ELb1EEEEEEEEEvNT_6ParamsE,(.L_x_15287 - _ZN7cutlass13device_kernelIN5flash11enable_sm90INS1_16FlashAttnFwdSm90INS1_25CollectiveMainloopFwdSm90ILi2EN4cute5tupleIJNS5_1CILi1EEES8_S8_EEENS6_IJNS7_ILi64EEESA_SA_EEELi512ENS_6half_tEfNS_4arch4Sm90ELb0ELb0ELb1ELb1ELb0ELb1ELb0ELb0ELb0ELb1ELb0ELb0EEENS1_21CollectiveEpilogueFwdINS6_IJSA_NS7_ILi512EEESA_EEES9_SC_SE_Li256ELb1ELb1ELb0ELb0EEENS1_36VarlenDynamicPersistentTileSchedulerILi64ELi64ELi256ELi128ELb0ELb1ELb1ELb0ELb1ELb1EEEEEEEEEvNT_6ParamsE)
        .other          _ZN7cutlass13device_kernelIN5flash11enable_sm90INS1_16FlashAttnFwdSm90INS1_25CollectiveMainloopFwdSm90ILi2EN4cute5tupleIJNS5_1CILi1EEES8_S8_EEENS6_IJNS7_ILi64EEESA_SA_EEELi512ENS_6half_tEfNS_4arch4Sm90ELb0ELb0ELb1ELb1ELb0ELb1ELb0ELb0ELb0ELb1ELb0ELb0EEENS1_21CollectiveEpilogueFwdINS6_IJSA_NS7_ILi512EEESA_EEES9_SC_SE_Li256ELb1ELb1ELb0ELb0EEENS1_36VarlenDynamicPersistentTileSchedulerILi64ELi64ELi256ELi128ELb0ELb1ELb1ELb0ELb1ELb1EEEEEEEEEvNT_6ParamsE,@"STO_CUDA_ENTRY STV_DEFAULT"
_ZN7cutlass13device_kernelIN5flash11enable_sm90INS1_16FlashAttnFwdSm90INS1_25CollectiveMainloopFwdSm90ILi2EN4cute5tupleIJNS5_1CILi1EEES8_S8_EEENS6_IJNS7_ILi64EEESA_SA_EEELi512ENS_6half_tEfNS_4arch4Sm90ELb0ELb0ELb1ELb1ELb0ELb1ELb0ELb0ELb0ELb1ELb0ELb0EEENS1_21CollectiveEpilogueFwdINS6_IJSA_NS7_ILi512EEESA_EEES9_SC_SE_Li256ELb1ELb1ELb0ELb0EEENS1_36VarlenDynamicPersistentTileSchedulerILi64ELi64ELi256ELi128ELb0ELb1ELb1ELb0ELb1ELb1EEEEEEEEEvNT_6ParamsE:
        /* <DEDUP_REMOVED lines=23> */
.L_x_3841:
[----:B------:R-:W-:Y:S05]  /*0170*/  BSYNC B0 ;  /* 0x0000000000007941 */ /* 0x000fea0003800000 */
.L_x_3840:
        /* <DEDUP_REMOVED lines=20> */
[----:B-1----:R0:W1:Y:S06]  /*02c0*/  @UP0 SYNCS.EXCH.64 URZ, [UR8+0x28c00], UR4 ;  /* 0x028c0004083f05b2 */ /* 0x00206c0008000100 */
[----:B------:R0:W2:Y:S02]  /*02d0*/  @UP1 SYNCS.EXCH.64 URZ, [UR8+0x28c20], UR6 ;  /* 0x028c2006083f15b2 */ /* 0x0000a40008000100 */
        /* <DEDUP_REMOVED lines=10> */
[----:B0-----:R0:W3:Y:S01]  /*0380*/  SYNCS.EXCH.64 URZ, [UR6+0x28c30], UR4 ;  /* 0x028c3004063f75b2 */ /* 0x0010e20008000100 */
[----:B------:R0:W4:Y:S01]  /*0390*/  SYNCS.EXCH.64 URZ, [UR6+0x28c40], UR4 ;  /* 0x028c4004063f75b2 */ /* 0x0001220008000100 */
[----:B------:R0:W0:Y:S01]  /*03a0*/  SYNCS.EXCH.64 URZ, [UR6+0x28c38], UR4 ;  /* 0x028c3804063f75b2 */ /* 0x0000220008000100 */
[----:B------:R0:W0:Y:S01]  /*03b0*/  SYNCS.EXCH.64 URZ, [UR6+0x28c48], UR4 ;  /* 0x028c4804063f75b2 */ /* 0x0000220008000100 */
[----:B------:R-:W-:Y:S01]  /*03c0*/  NOP ;  /* 0x0000000000007918 */ /* 0x000fe20000000000 */
.L_x_3842:
        /* <DEDUP_REMOVED lines=22> */
.L_x_3843:
        /* <DEDUP_REMOVED lines=18> */
.L_x_3844:
        /* <DEDUP_REMOVED lines=22> */
.L_x_3845:
        /* <DEDUP_REMOVED lines=22> */
.L_x_3846:
[----:B------:R-:W-:Y:S01]  /*0910*/  IMAD.MOV.U32 R2, RZ, RZ, 0x1 ;  /* 0x00000001ff027424 */ /* 0x000fe200078e00ff */
[----:B------:R-:W-:Y:S01]  /*0920*/  ISETP.NE.AND P0, PT, R3, RZ, PT ;  /* 0x000000ff0300720c */ /* 0x000fe20003f05270 */
[----:B------:R-:W-:Y:S01]  /*0930*/  NOP ;  /* 0x0000000000007918 */ /* 0x000fe20000000000 */
[----:B------:R-:W-:Y:S01]  /*0940*/  ULDC.64 UR40, c[0x0][0x208] ;  /* 0x0000820000287ab9 */ /* 0x000fe20000000a00 */
[----:B------:R-:W-:Y:S01]  /*0950*/  BSSY B9, `(.L_x_3847) ;  /* 0x0001773000097945 */ /* 0x000fe20003800000 */
[----:B------:R-:W-:-:S05]  /*0960*/  SEL R2, R2, 0x2, !P0 ;  /* 0x0000000202027807 */ /* 0x000fca0004000000 */
[----:B------:R0:W-:Y:S02]  /*0970*/  STL [R1+0x60], R2 ;  /* 0x0000600201007387 */ /* 0x0001e40000100800 */
[----:B01234-:R-:W-:Y:S06]  /*0980*/  BAR.SYNC.DEFER_BLOCKING 0x0 ;  /* 0x0000000000007b1d */ /* 0x01ffec0000010000 */
[----:B------:R-:W-:Y:S05]  /*0990*/  @!P0 BRA `(.L_x_3848) ;  /* 0x000000ec003c8947 */ /* 0x000fea0003800000 */
.L_x_3849:
[----:B------:R-:W-:-:S08]  /*09a0*/  NOP ;  /* 0x0000000000007918 */ /* 0x000fd00000000000 */
[----:B------:R-:W0:Y:S02]  /*09b0*/  USETMAXREG.TRY_ALLOC.CTAPOOL UP0, 0xf0 ;  /* 0x000000f0000079c8 */ /* 0x000e240008000600 */
[----:B0-----:R-:W-:-:S13]  /*09c0*/  PLOP3.LUT P0, PT, PT, PT, UP0, 0x80, 0x0 ;  /* 0x000000000000781c */ /* 0x001fda0003f0f008 */
[----:B------:R-:W-:Y:S05]  /*09d0*/  @!P0 BRA `(.L_x_3849) ;  /* 0xfffffffc00f08947 */ /* 0x000fea000383ffff */
[----:B------:R-:W0:Y:S01]  /*09e0*/  S2R R0, SR_TID.X ;  /* 0x0000000000007919 */ /* 0x000e220000002100 */
[----:B------:R-:W1:Y:S01]  /*09f0*/  S2UR UR5, SR_CgaCtaId ;  /* 0x00000000000579c3 */ /* 0x000e620000008800 */
[----:B------:R-:W-:Y:S02]  /*0a00*/  UMOV UR4, 0x400 ;  /* 0x0000040000047882 */ /* 0x000fe40000000000 */
[----:B-1----:R-:W-:-:S06]  /*0a10*/  ULEA UR4, UR5, UR4, 0x18 ;  /* 0x0000000405047291 */ /* 0x002fcc000f8ec03f */
[----:B------:R-:W-:Y:S01]  /*0a20*/  IMAD.U32 R2, RZ, RZ, UR4 ;  /* 0x00000004ff027e24 */ /* 0x000fe2000f8e00ff */
[----:B0-----:R-:W-:Y:S01]  /*0a30*/  SHF.R.U32.HI R0, RZ, 0x7, R0 ;  /* 0x00000007ff007819 */ /* 0x001fe20000011600 */
[----:B------:R-:W-:-:S03]  /*0a40*/  ULDC UR4, c[0x0][0xc3c] ;  /* 0x00030f0000047ab9 */ /* 0x000fc60000000800 */
[----:B------:R-:W-:Y:S02]  /*0a50*/  ISETP.NE.AND P0, PT, R0, 0x1, PT ;  /* 0x000000010000780c */ /* 0x000fe40003f05270 */
[----:B------:R-:W0:Y:S11]  /*0a60*/  S2R R0, SR_TID.X ;  /* 0x0000000000007919 */ /* 0x000e360000002100 */
[----:B------:R-:W-:Y:S06]  /*0a70*/  @!P0 BAR.ARV 0x8, 0x100 ;  /* 0x0204000000008b1d */ /* 0x000fec0000002000 */
[----:B0-----:R-:W-:-:S13]  /*0a80*/  ISETP.GE.U32.AND P0, PT, R0, 0x100, PT ;  /* 0x000001000000780c */ /* 0x001fda0003f06070 */
[----:B------:R-:W-:Y:S08]  /*0a90*/  @P0 BAR.ARV 0xf, 0x100 ;  /* 0x03c4000000000b1d */ /* 0x000ff00000002000 */
[----:B------:R-:W-:Y:S06]  /*0aa0*/  BAR.SYNC.DEFER_BLOCKING 0x5, 0x180 ;  /* 0x0146000000007b1d */ /* 0x000fec0000010000 */
[----:B------:R-:W0:Y:S02]  /*0ab0*/  LDS.128 R24, [R2+0x28cd0] ;  /* 0x028cd00002187984 */ /* 0x000e240000000c00 */
[----:B------:R-:W-:Y:S06]  /*0ac0*/  BAR.ARV 0x4, 0x180 ;  /* 0x0106000000007b1d */ /* 0x000fec0000002000 */
[----:B0-----:R-:W-:-:S13]  /*0ad0*/  ISETP.GE.AND P0, PT, R27, UR4, PT ;  /* 0x000000041b007c0c */ /* 0x001fda000bf06270 */
[----:B------:R-:W-:Y:S05]  /*0ae0*/  @P0 BRA `(.L_x_3850) ;  /* 0x0000017400640947 */ /* 0x000fea0003800000 */
[----:B------:R-:W2:Y:S01]  /*0af0*/  LDL.LU R16, [R1+0x60] ;  /* 0x0000600001107983 */ /* 0x000ea20000300800 */
[----:B------:R-:W-:-:S05]  /*0b00*/  VIADD R234, R0, 0xffffff80 ;  /* 0xffffff8000ea7836 */ /* 0x000fca0000000000 */
[----:B------:R-:W-:-:S04]  /*0b10*/  SHF.R.S32.HI R3, RZ, 0x1f, R234 ;  /* 0x0000001fff037819 */ /* 0x000fc800000114ea */
[CC--:B------:R-:W-:Y:S02]  /*0b20*/  LEA.HI R0, R3.reuse, R234.reuse, RZ, 0x7 ;  /* 0x000000ea03007211 */ /* 0x0c0fe400078f38ff */
[CC--:B------:R-:W-:Y:S02]  /*0b30*/  LEA.HI R6, R3.reuse, R234.reuse, RZ, 0x4 ;  /* 0x000000ea03067211 */ /* 0x0c0fe400078f20ff */
[----:B------:R-:W-:Y:S02]  /*0b40*/  LOP3.LUT R5, R0, 0xffffff80, RZ, 0xc0, !PT ;  /* 0xffffff8000057812 */ /* 0x000fe400078ec0ff */
[----:B------:R-:W-:Y:S02]  /*0b50*/  LOP3.LUT R7, R6, 0xfffffff0, RZ, 0xc0, !PT ;  /* 0xfffffff006077812 */ /* 0x000fe400078ec0ff */
[----:B------:R-:W-:Y:S01]  /*0b60*/  LEA.HI R4, R3, R234, RZ, 0x5 ;  /* 0x000000ea03047211 */ /* 0x000fe200078f28ff */
[C---:B------:R-:W-:Y:S01]  /*0b70*/  IMAD.IADD R5, R234.reuse, 0x1, -R5 ;  /* 0x00000001ea057824 */ /* 0x040fe200078e0a05 */
[----:B------:R-:W-:Y:S01]  /*0b80*/  SHF.R.S32.HI R13, RZ, 0x4, R6 ;  /* 0x00000004ff0d7819 */ /* 0x000fe20000011406 */
[----:B------:R-:W-:Y:S01]  /*0b90*/  IMAD.IADD R10, R234, 0x1, -R7 ;  /* 0x00000001ea0a7824 */ /* 0x000fe200078e0a07 */
[----:B------:R-:W-:-:S02]  /*0ba0*/  SHF.R.S32.HI R192, RZ, 0x5, R4 ;  /* 0x00000005ffc07819 */ /* 0x000fc40000011404 */
[----:B------:R-:W-:Y:S02]  /*0bb0*/  SHF.R.S32.HI R11, RZ, 0x1f, R4 ;  /* 0x0000001fff0b7819 */ /* 0x000fe40000011404 */
[----:B------:R-:W-:Y:S02]  /*0bc0*/  SHF.R.S32.HI R4, RZ, 0x1f, R5 ;  /* 0x0000001fff047819 */ /* 0x000fe40000011405 */
[----:B------:R-:W-:Y:S02]  /*0bd0*/  SHF.R.S32.HI R7, RZ, 0x1f, R10 ;  /* 0x0000001fff077819 */ /* 0x000fe4000001140a */
[----:B------:R-:W-:Y:S02]  /*0be0*/  LEA.HI R8, R6, R13, RZ, 0x1 ;  /* 0x0000000d06087211 */ /* 0x000fe400078f08ff */
[----:B------:R-:W-:Y:S02]  /*0bf0*/  LEA.HI R6, R4, R5, RZ, 0x2 ;  /* 0x0000000504067211 */ /* 0x000fe400078f10ff */
[----:B------:R-:W-:-:S02]  /*0c00*/  LEA.HI R9, R7, R10, RZ, 0x3 ;  /* 0x0000000a07097211 */ /* 0x000fc400078f18ff */
[----:B------:R-:W-:Y:S02]  /*0c10*/  LOP3.LUT R12, R8, 0x1ffffffe, RZ, 0xc0, !PT ;  /* 0x1ffffffe080c7812 */ /* 0x000fe400078ec0ff */
[--C-:B------:R-:W-:Y:S02]  /*0c20*/  SHF.R.S32.HI R7, RZ, 0x2, R6.reuse ;  /* 0x00000002ff077819 */ /* 0x100fe40000011406 */
[----:B------:R-:W-:-:S04]  /*0c30*/  SHF.R.S32.HI R8, RZ, 0x1f, R6 ;  /* 0x0000001fff087819 */ /* 0x000fc80000011406 */
[----:B------:R-:W-:Y:S02]  /*0c40*/  LEA.HI R8, R8, R7, RZ, 0x3 ;  /* 0x0000000708087211 */ /* 0x000fe400078f18ff */
[----:B------:R-:W-:Y:S02]  /*0c50*/  LEA.HI R14, R11, R192, RZ, 0x2 ;  /* 0x000000c00b0e7211 */ /* 0x000fe400078f10ff */
[----:B------:R-:W-:Y:S02]  /*0c60*/  LOP3.LUT R8, R8, 0xfffffff8, RZ, 0xc0, !PT ;  /* 0xfffffff808087812 */ /* 0x000fe400078ec0ff */
[----:B------:R-:W-:Y:S02]  /*0c70*/  LEA.HI R4, R4, R5, RZ, 0x5 ;  /* 0x0000000504047211 */ /* 0x000fe400078f28ff */
[----:B------:R-:W-:Y:S01]  /*0c80*/  LOP3.LUT R11, R9, 0xfffffff8, RZ, 0xc0, !PT ;  /* 0xfffffff8090b7812 */ /* 0x000fe200078ec0ff */
[----:B------:R-:W-:Y:S01]  /*0c90*/  IMAD.IADD R191, R7, 0x1, -R8 ;  /* 0x0000000107bf7824 */ /* 0x000fe200078e0a08 */
[----:B------:R-:W-:-:S02]  /*0ca0*/  SHF.R.S32.HI R213, RZ, 0x7, R0 ;  /* 0x00000007ffd57819 */ /* 0x000fc40000011400 */
[----:B------:R-:W-:Y:S01]  /*0cb0*/  SHF.R.S32.HI R4, RZ, 0x5, R4 ;  /* 0x00000005ff047819 */ /* 0x000fe20000011404 */
[----:B------:R-:W-:Y:S01]  /*0cc0*/  IMAD.IADD R11, R10, 0x1, -R11 ;  /* 0x000000010a0b7824 */ /* 0x000fe200078e0a0b */
[----:B------:R-:W-:Y:S01]  /*0cd0*/  LOP3.LUT R15, R14, 0x3ffffc, RZ, 0xc0, !PT ;  /* 0x003ffffc0e0f7812 */ /* 0x000fe200078ec0ff */
[----:B------:R-:W-:Y:S02]  /*0ce0*/  IMAD R14, R213, 0x100, R10 ;  /* 0x00000100d50e7824 */ /* 0x000fe400078e020a */
[----:B------:R-:W-:Y:S01]  /*0cf0*/  IMAD R191, R4, 0x10, R191 ;  /* 0x0000001004bf7824 */ /* 0x000fe200078e02bf */
[-C--:B------:R-:W-:Y:S01]  /*0d00*/  LEA.HI R4, R3, R234.reuse, RZ, 0x2 ;  /* 0x000000ea03047211 */ /* 0x080fe200078f10ff */
[----:B------:R-:W-:Y:S02]  /*0d10*/  IMAD.IADD R15, R192, 0x1, -R15 ;  /* 0x00000001c00f7824 */ /* 0x000fe400078e0a0f */
[----:B------:R-:W-:Y:S02]  /*0d20*/  IMAD.IADD R12, R13, 0x1, -R12 ;  /* 0x000000010d0c7824 */ /* 0x000fe400078e0a0c */
[----:B------:R-:W-:Y:S01]  /*0d30*/  IMAD.SHL.U32 R10, R11, 0x40, RZ ;  /* 0x000000400b0a7824 */ /* 0x000fe200078e00ff */
[----:B------:R-:W-:Y:S01]  /*0d40*/  LEA.HI R3, R3, R234, RZ, 0x3 ;  /* 0x000000ea03037211 */ /* 0x000fe200078f18ff */
[----:B------:R-:W-:Y:S01]  /*0d50*/  IMAD R14, R15, 0x10, R14 ;  /* 0x000000100f0e7824 */ /* 0x000fe200078e020e */
[----:B------:R-:W-:Y:S01]  /*0d60*/  SHF.R.S32.HI R23, RZ, 0x2, R4 ;  /* 0x00000002ff177819 */ /* 0x000fe20000011404 */
[----:B------:R-:W-:Y:S01]  /*0d70*/  IMAD.SHL.U32 R13, R12, 0x8, RZ ;  /* 0x000000080c0d7824 */ /* 0x000fe200078e00ff */
[----:B------:R-:W-:Y:S01]  /*0d80*/  LOP3.LUT R10, R10, 0x1c0, RZ, 0xc0, !PT ;  /* 0x000001c00a0a7812 */ /* 0x000fe200078ec0ff */
[----:B------:R-:W-:Y:S01]  /*0d90*/  IMAD.SHL.U32 R9, R9, 0x40, RZ ;  /* 0x0000004009097824 */ /* 0x000fe200078e00ff */
[----:B------:R-:W-:Y:S01]  /*0da0*/  SHF.R.S32.HI R211, RZ, 0x3, R3 ;  /* 0x00000003ffd37819 */ /* 0x000fe20000011403 */
[----:B------:R-:W-:Y:S01]  /*0db0*/  IMAD.U32 R223, R14, 0x40, R13 ;  /* 0x000000400edf7824 */ /* 0x000fe200078e000d */
[----:B------:R-:W-:Y:S01]  /*0dc0*/  LOP3.LUT R6, R6, 0x7ffffffc, RZ, 0xc0, !PT ;  /* 0x7ffffffc06067812 */ /* 0x000fe200078ec0ff */
[----:B------:R-:W-:Y:S01]  /*0dd0*/  VIADD R226, R23, 0x20 ;  /* 0x0000002017e27836 */ /* 0x000fe20000000000 */
[----:B------:R-:W-:-:S02]  /*0de0*/  LOP3.LUT R3, R3, 0xfffffff8, RZ, 0xc0, !PT ;  /* 0xfffffff803037812 */ /* 0x000fc400078ec0ff */
[----:B------:R-:W-:Y:S02]  /*0df0*/  LOP3.LUT R13, R10, 0x8, R13, 0xf8, !PT ;  /* 0x000000080a0d7812 */ /* 0x000fe400078ef80d */
[----:B------:R-:W-:Y:S02]  /*0e00*/  SHF.R.U32.HI R10, RZ, 0x3, R10 ;  /* 0x00000003ff0a7819 */ /* 0x000fe4000001160a */
[----:B------:R-:W-:Y:S01]  /*0e10*/  LOP3.LUT R9, R9, 0x7ffffe00, RZ, 0xc0, !PT ;  /* 0x7ffffe0009097812 */ /* 0x000fe200078ec0ff */
[----:B------:R-:W-:Y:S01]  /*0e20*/  IMAD.IADD R6, R5, 0x1, -R6 ;  /* 0x0000000105067824 */ /* 0x000fe200078e0a06 */
[----:B------:R-:W-:Y:S01]  /*0e30*/  LOP3.LUT R10, R13, R10, RZ, 0x3c, !PT ;  /* 0x0000000a0d0a7212 */ /* 0x000fe200078e3cff */
[----:B------:R-:W-:Y:S01]  /*0e40*/  IMAD.IADD R210, R234, 0x1, -R3 ;  /* 0x00000001ead27824 */ /* 0x000fe200078e0a03 */
[----:B------:R-:W-:Y:S01]  /*0e50*/  LOP3.LUT R5, R4, 0xfffffffc, RZ, 0xc0, !PT ;  /* 0xfffffffc04057812 */ /* 0x000fe200078ec0ff */
[----:B------:R-:W-:Y:S01]  /*0e60*/  IMAD R9, R192, 0x400, R9 ;  /* 0x00000400c0097824 */ /* 0x000fe200078e0209 */
[----:B------:R-:W-:-:S02]  /*0e70*/  LEA.HI R0, R0, R213, RZ, 0x1 ;  /* 0x000000d500007211 */ /* 0x000fc400078f08ff */
[----:B------:R-:W-:Y:S01]  /*0e80*/  SHF.R.S32.HI R3, RZ, 0x1f, R226 ;  /* 0x0000001fff037819 */ /* 0x000fe200000114e2 */
[----:B------:R-:W-:Y:S01]  /*0e90*/  IMAD.IADD R9, R9, 0x1, R10 ;  /* 0x0000000109097824 */ /* 0x000fe200078e020a */
[----:B------:R-:W-:Y:S01]  /*0ea0*/  LOP3.LUT R0, R0, 0xfffffe, RZ, 0xc0, !PT ;  /* 0x00fffffe00007812 */ /* 0x000fe200078ec0ff */
[----:B------:R-:W-:Y:S01]  /*0eb0*/  IMAD.IADD R5, R234, 0x1, -R5 ;  /* 0x00000001ea057824 */ /* 0x000fe200078e0a05 */
[----:B------:R-:W-:Y:S01]  /*0ec0*/  LEA.HI R3, R3, R226, RZ, 0x3 ;  /* 0x000000e203037211 */ /* 0x000fe200078f18ff */
[----:B------:R-:W-:Y:S01]  /*0ed0*/  IMAD.SHL.U32 R220, R226, 0x40, RZ ;  /* 0x00000040e2dc7824 */ /* 0x000fe200078e00ff */
[----:B------:R-:W-:Y:S01]  /*0ee0*/  R2P PR, R11, 0x6 ;  /* 0x000000060b007804 */ /* 0x000fe20000000000 */
[----:B------:R-:W-:Y:S01]  /*0ef0*/  IMAD.IADD R0, R213, 0x1, -R0 ;  /* 0x00000001d5007824 */ /* 0x000fe200078e0a00 */
[----:B------:R-:W-:Y:S01]  /*0f00*/  SHF.R.S32.HI R4, RZ, 0x1f, R4 ;  /* 0x0000001fff047819 */ /* 0x000fe20000011404 */
[----:B------:R-:W-:Y:S01]  /*0f10*/  IMAD.SHL.U32 R3, R3, 0x40, RZ ;  /* 0x0000004003037824 */ /* 0x000fe200078e00ff */
[C---:B------:R-:W-:Y:S01]  /*0f20*/  LEA.HI R7, R5.reuse, R5, RZ, 0x1 ;  /* 0x0000000505077211 */ /* 0x040fe200078f08ff */
[----:B------:R-:W-:Y:S01]  /*0f30*/  IMAD.SHL.U32 R186, R5, 0x4, RZ ;  /* 0x0000000405ba7824 */ /* 0x000fe200078e00ff */
[----:B------:R-:W-:-:S02]  /*0f40*/  LOP3.LUT R220, R220, 0x1c0, RZ, 0xc0, !PT ;  /* 0x000001c0dcdc7812 */ /* 0x000fc400078ec0ff */
[----:B------:R-:W-:Y:S01]  /*0f50*/  LEA R195, R9, R2, 0x1 ;  /* 0x0000000209c37211 */ /* 0x000fe200078e08ff */
[----:B------:R-:W-:Y:S01]  /*0f60*/  IMAD.MOV.U32 R197, RZ, RZ, 0x20 ;  /* 0x00000020ffc57424 */ /* 0x000fe200078e00ff */
[----:B------:R-:W-:Y:S01]  /*0f70*/  LEA.HI R4, R4, R23, RZ, 0x3 ;  /* 0x0000001704047211 */ /* 0x000fe200078f18ff */
[----:B------:R-:W-:Y:S01]  /*0f80*/  IMAD.SHL.U32 R194, R0, 0x100, RZ ;  /* 0x0000010000c27824 */ /* 0x000fe200078e00ff */
[----:B------:R-:W-:Y:S01]  /*0f90*/  LOP3.LUT R8, R7, 0x1ffffffe, RZ, 0xc0, !PT ;  /* 0x1ffffffe07087812 */ /* 0x000fe200078ec0ff */
[----:B------:R-:W-:Y:S01]  /*0fa0*/  IMAD.SHL.U32 R189, R210, 0x8, RZ ;  /* 0x00000008d2bd7824 */ /* 0x000fe200078e00ff */
[----:B------:R-:W-:Y:S01]  /*0fb0*/  SHF.R.U32.HI R235, RZ, 0x3, R220 ;  /* 0x00000003ffeb7819 */ /* 0x000fe200000116dc */
[----:B------:R-:W-:Y:S01]  /*0fc0*/  VIADD R190, R186, 0x10 ;  /* 0x00000010babe7836 */ /* 0x000fe20000000000 */
[----:B------:R-:W-:Y:S01]  /*0fd0*/  LOP3.LUT R221, R3, 0xfffffe00, RZ, 0xc0, !PT ;  /* 0xfffffe0003dd7812 */ /* 0x000fe200078ec0ff */
[----:B------:R-:W-:Y:S01]  /*0fe0*/  VIADD R198, R195, 0x26800 ;  /* 0x00026800c3c67836 */ /* 0x000fe20000000000 */
[----:B------:R-:W-:Y:S01]  /*0ff0*/  SEL R197, R197, 0xffffffe0, !P1 ;  /* 0xffffffe0c5c57807 */ /* 0x000fe20004800000 */
[C---:B------:R-:W-:Y:S01]  /*1000*/  VIADD R207, R189.reuse, 0x40 ;  /* 0x00000040bdcf7836 */ /* 0x040fe20000000000 */
[----:B------:R-:W-:Y:S01]  /*1010*/  LOP3.LUT R4, R4, 0xfffffff8, RZ, 0xc0, !PT ;  /* 0xfffffff804047812 */ /* 0x000fe200078ec0ff */
[C---:B------:R-:W-:Y:S01]  /*1020*/  VIADD R206, R189.reuse, 0x80 ;  /* 0x00000080bdce7836 */ /* 0x040fe20000000000 */
[----:B------:R-:W-:Y:S01]  /*1030*/  SHF.R.S32.HI R217, RZ, 0x1f, R190 ;  /* 0x0000001fffd97819 */ /* 0x000fe200000114be */
[----:B------:R-:W-:-:S02]  /*1040*/  VIADD R205, R189, 0xc0 ;  /* 0x000000c0bdcd7836 */ /* 0x000fc40000000000 */
[C---:B------:R-:W-:Y:S02]  /*1050*/  VIADD R204, R189.reuse, 0x100 ;  /* 0x00000100bdcc7836 */ /* 0x040fe40000000000 */
[C---:B------:R-:W-:Y:S02]  /*1060*/  VIADD R203, R189.reuse, 0x140 ;  /* 0x00000140bdcb7836 */ /* 0x040fe40000000000 */
[C---:B------:R-:W-:Y:S02]  /*1070*/  VIADD R215, R189.reuse, 0x180 ;  /* 0x00000180bdd77836 */ /* 0x040fe40000000000 */
[----:B------:R-:W-:Y:S02]  /*1080*/  VIADD R214, R189, 0x1c0 ;  /* 0x000001c0bdd67836 */ /* 0x000fe40000000000 */
[----:B------:R-:W-:Y:S02]  /*1090*/  VIADD R196, R195, 0x26840 ;  /* 0x00026840c3c47836 */ /* 0x000fe40000000000 */
[----:B------:R-:W-:-:S02]  /*10a0*/  IMAD.IADD R8, R5, 0x1, -R8 ;  /* 0x0000000105087824 */ /* 0x000fc400078e0a08 */
[C---:B------:R-:W-:Y:S01]  /*10b0*/  @P2 VIADD R196, R198.reuse, 0xffffffc0 ;  /* 0xffffffc0c6c42836 */ /* 0x040fe20000000000 */
[----:B------:R-:W-:Y:S01]  /*10c0*/  CS2R R18, SRZ ;  /* 0x0000000000127805 */ /* 0x000fe2000001ff00 */
[----:B------:R-:W-:Y:S01]  /*10d0*/  IMAD.IADD R198, R198, 0x1, R197 ;  /* 0x00000001c6c67824 */ /* 0x000fe200078e02c5 */
[----:B------:R-:W-:Y:S01]  /*10e0*/  MOV R185, RZ ;  /* 0x000000ff00b97202 */ /* 0x000fe20000000f00 */
[----:B------:R-:W-:Y:S01]  /*10f0*/  IMAD.MOV.U32 R208, RZ, RZ, RZ ;  /* 0x000000ffffd07224 */ /* 0x000fe200078e00ff */
[----:B------:R-:W-:Y:S01]  /*1100*/  SHF.R.S32.HI R233, RZ, 0x1f, R207 ;  /* 0x0000001fffe97819 */ /* 0x000fe200000114cf */
[----:B------:R-:W-:Y:S01]  /*1110*/  IMAD.MOV.U32 R22, RZ, RZ, RZ ;  /* 0x000000ffff167224 */ /* 0x000fe200078e00ff */
[----:B------:R-:W-:Y:S01]  /*1120*/  SHF.R.S32.HI R232, RZ, 0x1f, R206 ;  /* 0x0000001fffe87819 */ /* 0x000fe200000114ce */
[----:B------:R-:W-:Y:S01]  /*1130*/  IMAD.IADD R188, R23, 0x1, -R4 ;  /* 0x0000000117bc7824 */ /* 0x000fe200078e0a04 */
[----:B------:R-:W-:Y:S01]  /*1140*/  SHF.R.S32.HI R231, RZ, 0x1f, R205 ;  /* 0x0000001fffe77819 */ /* 0x000fe200000114cd */
[----:B------:R-:W-:Y:S01]  /*1150*/  IMAD.SHL.U32 R218, R190, 0x2, RZ ;  /* 0x00000002beda7824 */ /* 0x000fe200078e00ff */
[----:B------:R-:W-:Y:S01]  /*1160*/  SHF.R.S32.HI R230, RZ, 0x1f, R204 ;  /* 0x0000001fffe67819 */ /* 0x000fe200000114cc */
[----:B------:R-:W-:Y:S01]  /*1170*/  IMAD.SHL.U32 R193, R6, 0x2, RZ ;  /* 0x0000000206c17824 */ /* 0x000fe200078e00ff */
[----:B------:R-:W-:Y:S01]  /*1180*/  SHF.R.S32.HI R229, RZ, 0x1f, R203 ;  /* 0x0000001fffe57819 */ /* 0x000fe200000114cb */
[----:B------:R-:W-:Y:S01]  /*1190*/  IMAD R222, R8, 0x8, R191 ;  /* 0x0000000808de7824 */ /* 0x000fe200078e02bf */
[----:B------:R-:W-:Y:S01]  /*11a0*/  SHF.R.S32.HI R228, RZ, 0x1f, R215 ;  /* 0x0000001fffe47819 */ /* 0x000fe200000114d7 */
[----:B------:R-:W-:Y:S01]  /*11b0*/  IMAD.IADD R197, R197, 0x1, R196 ;  /* 0x00000001c5c57824 */ /* 0x000fe200078e02c4 */
[----:B------:R-:W-:-:S02]  /*11c0*/  SHF.R.S32.HI R227, RZ, 0x1f, R214 ;  /* 0x0000001fffe37819 */ /* 0x000fc400000114d6 */
[----:B------:R-:W-:Y:S02]  /*11d0*/  SHF.L.U64.HI R217, R190, 0x1, R217 ;  /* 0x00000001bed97819 */ /* 0x000fe400000102d9 */
[----:B--2---:R-:W-:Y:S01]  /*11e0*/  LOP3.LUT R184, R16, 0x1, RZ, 0xfc, !PT ;  /* 0x0000000110b87812 */ /* 0x004fe200078efcff */
[----:B------:R-:W-:-:S05]  /*11f0*/  IMAD.SHL.U32 R16, R5, 0x8, RZ ;  /* 0x0000000805107824 */ /* 0x000fca00078e00ff */
[----:B------:R-:W-:-:S04]  /*1200*/  LOP3.LUT R0, R220, 0x38, R16, 0xf8, !PT ;  /* 0x00000038dc007812 */ /* 0x000fc800078ef810 */
[----:B------:R-:W-:-:S05]  /*1210*/  LOP3.LUT R219, R221, R0, R235, 0xf6, !PT ;  /* 0x00000000dddb7212 */ /* 0x000fca00078ef6eb */
[----:B------:R-:W-:-:S07]  /*1220*/  IMAD R219, R219, 0x2, R2 ;  /* 0x00000002dbdb7824 */ /* 0x000fce00078e0202 */
.L_x_3969:
[----:B01-3--:R-:W0:Y:S01]  /*1230*/  LDC.64 R4, c[0x0][0xc88] ;  /* 0x00032200ff047b82 */ /* 0x00be220000000a00 */
[----:B------:R-:W-:Y:S01]  /*1240*/  ULDC.64 UR4, c[0x0][0xa28] ;  /* 0x00028a0000047ab9 */ /* 0x000fe20000000a00 */
[----:B------:R-:W-:Y:S01]  /*1250*/  ULDC.64 UR8, c[0x0][0xa18] ;  /* 0x0002860000087ab9 */ /* 0x000fe20000000a00 */
[----:B------:R-:W-:Y:S01]  /*1260*/  ULDC.64 UR6, c[0x0][0xa08] ;  /* 0x0002820000067ab9 */ /* 0x000fe20000000a00 */
[----:B0-----:R-:W-:-:S05]  /*1270*/  IMAD.WIDE R4, R27, 0x4, R4 ;  /* 0x000000041b047825 */ /* 0x001fca00078e0204 */
[----:B--2---:R-:W2:Y:S01]  /*1280*/  LDG.E R202, desc[UR40][R4.64] ;  /* 0x0000002804ca7981 */ /* 0x004ea2000c1e1900 */
[----:B------:R-:W-:Y:S01]  /*1290*/  ISETP.NE.U32.AND P2, PT, RZ, UR4, PT ;  /* 0x00000004ff007c0c */ /* 0x000fe2000bf45070 */
[----:B------:R-:W-:Y:S01]  /*12a0*/  IMAD.MOV.U32 R3, RZ, RZ, RZ ;  /* 0x000000ffff037224 */ /* 0x000fe200078e00ff */
[----:B------:R-:W-:Y:S01]  /*12b0*/  ISETP.NE.U32.AND P1, PT, RZ, UR8, PT ;  /* 0x00000008ff007c0c */ /* 0x000fe2000bf25070 */
[----:B------:R-:W-:Y:S01]  /*12c0*/  IMAD.MOV.U32 R31, RZ, RZ, RZ ;  /* 0x000000ffff1f7224 */ /* 0x000fe200078e00ff */
[----:B------:R-:W-:Y:S02]  /*12d0*/  ISETP.NE.AND.EX P2, PT, RZ, UR5, PT, P2 ;  /* 0x00000005ff007c0c */ /* 0x000fe4000bf45320 */
[----:B------:R-:W-:Y:S02]  /*12e0*/  ISETP.NE.AND.EX P1, PT, RZ, UR9, PT, P1 ;  /* 0x00000009ff007c0c */ /* 0x000fe4000bf25310 */
[----:B------:R-:W-:-:S04]  /*12f0*/  ISETP.NE.U32.AND P0, PT, RZ, UR6, PT ;  /* 0x00000006ff007c0c */ /* 0x000fc8000bf05070 */
        /* <DEDUP_REMOVED lines=13> */
[----:B----4-:R-:W-:-:S03]  /*13d0*/  @P1 IADD3.X R7, R201, UR9, RZ, P2, !PT ;  /* 0x00000009c9071c10 */ /* 0x010fc600097fe4ff */
        /* <DEDUP_REMOVED lines=12> */
[----:B------:R-:W-:Y:S02]  /*14a0*/  IMAD.MOV.U32 R209, RZ, RZ, R25 ;  /* 0x000000ffffd17224 */ /* 0x000fe400078e0019 */
        /* <DEDUP_REMOVED lines=12> */
.L_x_3851:
[----:B------:R-:W-:Y:S02]  /*1570*/  IMAD.U32 R46, RZ, RZ, UR5 ;  /* 0x00000005ff2e7e24 */ /* 0x000fe4000f8e00ff */
[----:B------:R-:W-:Y:S01]  /*1580*/  IMAD.U32 R28, RZ, RZ, UR4 ;  /* 0x00000004ff1c7e24 */ /* 0x000fe2000f8e00ff */
[----:B------:R-:W-:Y:S06]  /*1590*/  @!P2 BRA `(.L_x_3852) ;  /* 0x000000000010a947 */ /* 0x000fec0003800000 */
[----:B------:R-:W-:-:S04]  /*15a0*/  IADD3 R4, P0, R200, UR8, RZ ;  /* 0x00000008c8047c10 */ /* 0x000fc8000ff1e0ff */
[----:B------:R-:W-:-:S05]  /*15b0*/  IADD3.X R5, R201, UR9, RZ, P0, !PT ;  /* 0x00000009c9057c10 */ /* 0x000fca00087fe4ff */
[----:B------:R0:W5:Y:S01]  /*15c0*/  LDG.E R28, desc[UR40][R4.64] ;  /* 0x00000028041c7981 */ /* 0x000162000c1e1900 */
[----:B------:R-:W-:Y:S05]  /*15d0*/  BRA `(.L_x_3853) ;  /* 0x0000000000107947 */ /* 0x000fea0003800000 */
.L_x_3852:
[----:B------:R-:W-:Y:S05]  /*15e0*/  @!P0 BRA `(.L_x_3853) ;  /* 0x00000000000c8947 */ /* 0x000fea0003800000 */
[----:B------:R-:W2:Y:S04]  /*15f0*/  LDG.E R5, desc[UR40][R8.64] ;  /* 0x0000002808057981 */ /* 0x000ea8000c1e1900 */
[----:B------:R-:W2:Y:S02]  /*1600*/  LDG.E R28, desc[UR40][R8.64+0x4] ;  /* 0x00000428081c7981 */ /* 0x000ea4000c1e1900 */
[----:B--2---:R-:W-:-:S07]  /*1610*/  IMAD.IADD R28, R28, 0x1, -R5 ;  /* 0x000000011c1c7824 */ /* 0x004fce00078e0a05 */
.L_x_3853:
        /* <DEDUP_REMOVED lines=8> */
[----:B-----5:R-:W-:Y:S01]  /*16a0*/  IADD3 R11, -R3, R28, RZ ;  /* 0x0000001c030b7210 */ /* 0x020fe20007ffe1ff */
[----:B------:R-:W-:Y:S01]  /*16b0*/  IMAD.MOV.U32 R27, RZ, RZ, R28 ;  /* 0x000000ffff1b7224 */ /* 0x000fe200078e001c */
[----:B------:R-:W-:-:S03]  /*16c0*/  ISETP.NE.U32.AND P1, PT, RZ, UR4, PT ;  /* 0x00000004ff007c0c */ /* 0x000fc6000bf25070 */
[----:B------:R-:W-:Y:S01]  /*16d0*/  IMAD.MOV R44, RZ, RZ, -R11 ;  /* 0x000000ffff2c7224 */ /* 0x000fe200078e0a0b */
[----:B------:R-:W-:-:S04]  /*16e0*/  ISETP.NE.AND.EX P1, PT, RZ, UR5, PT, P1 ;  /* 0x00000005ff007c0c */ /* 0x000fc8000bf25310 */
[----:B------:R-:W-:-:S09]  /*16f0*/  VIMNMX R44, RZ, R44, !PT ;  /* 0x0000002cff2c7248 */ /* 0x000fd20007fe0100 */
[----:B------:R-:W-:-:S04]  /*1700*/  @P1 IADD3 R6, P2, R200, UR4, RZ ;  /* 0x00000004c8061c10 */ /* 0x000fc8000ff5e0ff */
[----:B------:R-:W-:-:S05]  /*1710*/  @P1 IADD3.X R7, R201, UR5, RZ, P2, !PT ;  /* 0x00000005c9071c10 */ /* 0x000fca00097fe4ff */
[----:B------:R0:W5:Y:S01]  /*1720*/  @P1 LDG.E R27, desc[UR40][R6.64] ;  /* 0x00000028061b1981 */ /* 0x000162000c1e1900 */
[----:B--2---:R-:W-:-:S04]  /*1730*/  @P0 IMAD.IADD R46, R9, 0x1, -R0 ;  /* 0x00000001092e0824 */ /* 0x004fc800078e0a00 */
        /* <DEDUP_REMOVED lines=13> */
[----:B------:R-:W-:Y:S02]  /*1810*/  @P0 SHF.R.S32.HI R45, RZ, 0x6, R5 ;  /* 0x00000006ff2d0819 */ /* 0x000fe40000011405 */
[----:B------:R-:W-:Y:S02]  /*1820*/  PLOP3.LUT P0, PT, PT, PT, PT, 0x80, 0x0 ;  /* 0x000000000000781c */ /* 0x000fe40003f0f070 */
[----:B------:R-:W-:-:S13]  /*1830*/  ISETP.GT.AND P1, PT, R45, R44, PT ;  /* 0x0000002c2d00720c */ /* 0x000fda0003f24270 */
[----:B0-----:R-:W-:Y:S05]  /*1840*/  @!P1 BRA `(.L_x_3854) ;  /* 0x00000028004c9947 */ /* 0x001fea0003800000 */
        /* <DEDUP_REMOVED lines=20> */
.L_x_3856:
[----:B------:R-:W-:Y:S05]  /*1990*/  BSYNC B6 ;  /* 0x0000000000067941 */ /* 0x000fea0003800000 */
.L_x_3855:
        /* <DEDUP_REMOVED lines=19> */
[----:B-1---5:R-:W-:Y:S05]  /*1ad0*/  CALL.ABS.NOINC R14 ;  /* 0x000000000e007343 */ /* 0x022fea0003c00000 */
.L_x_3858:
[----:B------:R-:W-:Y:S05]  /*1ae0*/  BSYNC B6 ;  /* 0x0000000000067941 */ /* 0x000fea0003800000 */
.L_x_3857:
[----:B------:R-:W-:Y:S01]  /*1af0*/  ULDC.64 UR4, c[0x0][0x9f8] ;  /* 0x00027e0000047ab9 */ /* 0x000fe20000000a00 */
[----:B------:R-:W0:Y:S01]  /*1b00*/  LDC.64 R50, c[0x0][0x300] ;  /* 0x0000c000ff327b82 */ /* 0x000e220000000a00 */
[----:B------:R-:W-:Y:S01]  /*1b10*/  ISETP.NE.U32.AND P0, PT, RZ, UR4, PT ;  /* 0x00000004ff007c0c */ /* 0x000fe2000bf05070 */
[----:B------:R-:W-:Y:S01]  /*1b20*/  IMAD.IADD R42, R31, 0x1, R28 ;  /* 0x000000011f2a7824 */ /* 0x000fe200078e021c */
[----:B------:R-:W-:Y:S02]  /*1b30*/  ULDC.64 UR6, c[0x0][0x330] ;  /* 0x0000cc0000067ab9 */ /* 0x000fe40000000a00 */
[----:B------:R-:W-:Y:S02]  /*1b40*/  ISETP.NE.AND.EX P0, PT, RZ, UR5, PT, P0 ;  /* 0x00000005ff007c0c */ /* 0x000fe4000bf05300 */
[----:B------:R-:W-:Y:S01]  /*1b50*/  SHF.R.S32.HI R17, RZ, 0x1f, R16 ;  /* 0x0000001fff117819 */ /* 0x000fe20000011410 */
[----:B------:R-:W1:Y:S08]  /*1b60*/  LDC.64 R54, c[0x0][0x3f8] ;  /* 0x0000fe00ff367b82 */ /* 0x000e700000000a00 */
[----:B------:R-:W2:Y:S02]  /*1b70*/  LDC R43, c[0x0][0x3f4] ;  /* 0x0000fd00ff2b7b82 */ /* 0x000ea40000000800 */
[----:B------:R-:W-:-:S04]  /*1b80*/  @P0 IADD3 R4, P1, R200, UR4, RZ ;  /* 0x00000004c8040c10 */ /* 0x000fc8000ff3e0ff */
[----:B------:R-:W-:Y:S01]  /*1b90*/  @P0 IADD3.X R5, R201, UR5, RZ, P1, !PT ;  /* 0x00000005c9050c10 */ /* 0x000fe20008ffe4ff */
[----:B------:R-:W-:-:S04]  /*1ba0*/  ULDC.64 UR4, c[0x0][0x308] ;  /* 0x0000c20000047ab9 */ /* 0x000fc80000000a00 */
[----:B------:R3:W4:Y:S01]  /*1bb0*/  @P0 LDG.E R29, desc[UR40][R4.64] ;  /* 0x00000028041d0981 */ /* 0x000722000c1e1900 */
[----:B------:R-:W-:Y:S01]  /*1bc0*/  SHF.R.S32.HI R28, RZ, 0x1f, R42 ;  /* 0x0000001fff1c7819 */ /* 0x000fe2000001142a */
[-C--:B0-----:R-:W-:Y:S01]  /*1bd0*/  IMAD.WIDE.U32 R6, R42, R50.reuse, RZ ;  /* 0x000000322a067225 */ /* 0x081fe200078e00ff */
[----:B------:R-:W-:Y:S01]  /*1be0*/  SHF.R.S32.HI R187, RZ, 0x1f, R186 ;  /* 0x0000001fffbb7819 */ /* 0x000fe200000114ba */
[----:B------:R-:W0:Y:S01]  /*1bf0*/  S2R R52, SR_TID.X ;  /* 0x0000000000347919 */ /* 0x000e220000002100 */
[----:B------:R-:W-:Y:S01]  /*1c00*/  SHF.L.U64.HI R49, R50, 0x6, R51 ;  /* 0x0000000632317819 */ /* 0x000fe20000010233 */
[----:B------:R-:W-:Y:S02]  /*1c10*/  IMAD R0, R28, R50, RZ ;  /* 0x000000321c007224 */ /* 0x000fe400078e02ff */
[----:B------:R-:W-:Y:S02]  /*1c20*/  IMAD.SHL.U32 R14, R188, 0x40, RZ ;  /* 0x00000040bc0e7824 */ /* 0x000fe400078e00ff */
[----:B------:R-:W-:Y:S01]  /*1c30*/  IMAD R3, R42, R51, R0 ;  /* 0x000000332a037224 */ /* 0x000fe200078e0200 */
[----:B------:R-:W-:Y:S01]  /*1c40*/  SHF.R.S32.HI R0, RZ, 0x1f, R26 ;  /* 0x0000001fff007819 */ /* 0x000fe2000001141a */
[----:B---3--:R-:W-:Y:S01]  /*1c50*/  IMAD.WIDE.U32 R4, R26, UR6, R16 ;  /* 0x000000061a047c25 */ /* 0x008fe2000f8e0010 */
[----:B--2---:R-:W-:-:S02]  /*1c60*/  ISETP.GE.AND P2, PT, R16, R43, PT ;  /* 0x0000002b1000720c */ /* 0x004fc40003f46270 */
[----:B------:R-:W-:Y:S01]  /*1c70*/  SHF.L.U32 R60, R43, 0x1, RZ ;  /* 0x000000012b3c7819 */ /* 0x000fe200000006ff */
[----:B------:R-:W-:Y:S01]  /*1c80*/  IMAD.IADD R7, R7, 0x1, R3 ;  /* 0x0000000107077824 */ /* 0x000fe200078e0203 */
[----:B------:R-:W-:Y:S01]  /*1c90*/  SEL R15, R43, RZ, P2 ;  /* 0x000000ff2b0f7207 */ /* 0x000fe20001000000 */
[----:B------:R-:W-:Y:S01]  /*1ca0*/  IMAD R3, R0, UR6, RZ ;  /* 0x0000000600037c24 */ /* 0x000fe2000f8e02ff */
[----:B------:R-:W-:Y:S01]  /*1cb0*/  P2R R68, PR, RZ, 0x4 ;  /* 0x00000004ff447803 */ /* 0x000fe20000000000 */
[----:B------:R-:W-:-:S04]  /*1cc0*/  IMAD.WIDE.U32 R6, R26, UR4, R6 ;  /* 0x000000041a067c25 */ /* 0x000fc8000f8e0006 */
[----:B------:R-:W-:Y:S01]  /*1cd0*/  IMAD R33, R26, UR7, R3 ;  /* 0x000000071a217c24 */ /* 0x000fe2000f8e0203 */
[----:B------:R-:W-:Y:S01]  /*1ce0*/  ULDC.64 UR6, c[0x0][0xa08] ;  /* 0x0002820000067ab9 */ /* 0x000fe20000000a00 */
[----:B------:R-:W-:Y:S01]  /*1cf0*/  IMAD R3, R0, UR4, RZ ;  /* 0x0000000400037c24 */ /* 0x000fe2000f8e02ff */
[----:B------:R-:W-:Y:S01]  /*1d00*/  ISETP.NE.U32.AND P0, PT, RZ, UR6, PT ;  /* 0x00000006ff007c0c */ /* 0x000fe2000bf05070 */
[----:B------:R-:W-:Y:S02]  /*1d10*/  IMAD.IADD R33, R5, 0x1, R33 ;  /* 0x0000000105217824 */ /* 0x000fe400078e0221 */
[----:B------:R-:W-:Y:S01]  /*1d20*/  IMAD R3, R26, UR5, R3 ;  /* 0x000000051a037c24 */ /* 0x000fe2000f8e0203 */
[----:B------:R-:W-:Y:S01]  /*1d30*/  ISETP.NE.AND.EX P0, PT, RZ, UR7, PT, P0 ;  /* 0x00000007ff007c0c */ /* 0x000fe2000bf05300 */
[----:B------:R-:W-:Y:S01]  /*1d40*/  ULDC.64 UR4, c[0x0][0x310] ;  /* 0x0000c40000047ab9 */ /* 0x000fe20000000a00 */
[----:B------:R-:W-:Y:S01]  /*1d50*/  ULDC.64 UR6, c[0x0][0x338] ;  /* 0x0000ce0000067ab9 */ /* 0x000fe20000000a00 */
[----:B------:R-:W-:Y:S01]  /*1d60*/  IMAD.IADD R7, R7, 0x1, R3 ;  /* 0x0000000107077824 */ /* 0x000fe200078e0203 */
[----:B------:R-:W-:Y:S01]  /*1d70*/  SHF.R.S32.HI R3, RZ, 0x1f, R23 ;  /* 0x0000001fff037819 */ /* 0x000fe20000011417 */
[----:B------:R-:W-:Y:S01]  /*1d80*/  IMAD.MOV.U32 R32, RZ, RZ, R4 ;  /* 0x000000ffff207224 */ /* 0x000fe200078e0004 */
[----:B0-----:R-:W-:Y:S01]  /*1d90*/  SHF.R.U32.HI R52, RZ, 0x7, R52 ;  /* 0x00000007ff347819 */ /* 0x001fe20000011634 */
[----:B------:R-:W0:Y:S01]  /*1da0*/  LDC.64 R4, c[0x0][0x408] ;  /* 0x00010200ff047b82 */ /* 0x000e220000000a00 */
[----:B------:R-:W-:-:S02]  /*1db0*/  IMAD.IADD R15, R16, 0x1, R15 ;  /* 0x00000001100f7824 */ /* 0x000fc400078e020f */
[----:B------:R-:W-:Y:S02]  /*1dc0*/  VIADD R72, R16, 0x20 ;  /* 0x0000002010487836 */ /* 0x000fe40000000000 */
[----:B------:R-:W-:Y:S01]  /*1dd0*/  VIADD R59, R52, 0x8 ;  /* 0x00000008343b7836 */ /* 0x000fe20000000000 */
[----:B------:R-:W-:-:S04]  /*1de0*/  SHF.R.S32.HI R48, RZ, 0x1f, R15 ;  /* 0x0000001fff307819 */ /* 0x000fc8000001140f */
[----:B------:R-:W-:-:S04]  /*1df0*/  LEA.HI R48, R48, R15, RZ, 0x3 ;  /* 0x0000000f30307211 */ /* 0x000fc800078f18ff */
[----:B------:R-:W-:-:S04]  /*1e00*/  LOP3.LUT R65, R48, 0xfffffff8, RZ, 0xc0, !PT ;  /* 0xfffffff830417812 */ /* 0x000fc800078ec0ff */
[----:B------:R-:W-:Y:S01]  /*1e10*/  SHF.R.S32.HI R71, RZ, 0x1f, R65 ;  /* 0x0000001fff477819 */ /* 0x000fe20000011441 */
[----:B0-----:R-:W-:Y:S01]  /*1e20*/  IMAD R12, R3, R4, RZ ;  /* 0x00000004030c7224 */ /* 0x001fe200078e02ff */
[C---:B------:R-:W-:Y:S01]  /*1e30*/  SHF.L.U64.HI R56, R4.reuse, 0x6, R5 ;  /* 0x0000000604387819 */ /* 0x040fe20000010205 */
[----:B------:R-:W-:Y:S02]  /*1e40*/  IMAD.SHL.U32 R57, R4, 0x40, RZ ;  /* 0x0000004004397824 */ /* 0x000fe400078e00ff */
[----:B------:R-:W-:Y:S01]  /*1e50*/  IMAD R31, R23, R5, R12 ;  /* 0x00000005171f7224 */ /* 0x000fe200078e020c */
[----:B----4-:R-:W-:Y:S02]  /*1e60*/  SHF.R.S32.HI R0, RZ, 0x1f, R29 ;  /* 0x0000001fff007819 */ /* 0x010fe4000001141d */
[----:B------:R-:W-:Y:S02]  /*1e70*/  SEL R11, R29, RZ, !P0 ;  /* 0x000000ff1d0b7207 */ /* 0x000fe40004000000 */
[----:B------:R-:W-:-:S03]  /*1e80*/  SEL R0, R0, RZ, !P0 ;  /* 0x000000ff00007207 */ /* 0x000fc60004000000 */
[----:B------:R-:W-:-:S04]  /*1e90*/  IMAD.WIDE.U32 R20, R11, UR4, R6 ;  /* 0x000000040b147c25 */ /* 0x000fc8000f8e0006 */
[C---:B------:R-:W-:Y:S02]  /*1ea0*/  IMAD R6, R0.reuse, UR6, RZ ;  /* 0x0000000600067c24 */ /* 0x040fe4000f8e02ff */
[----:B------:R-:W-:Y:S01]  /*1eb0*/  IMAD R8, R0, UR4, RZ ;  /* 0x0000000400087c24 */ /* 0x000fe2000f8e02ff */
[----:B------:R-:W-:Y:S01]  /*1ec0*/  ULDC UR4, c[0x0][0x2f4] ;  /* 0x0000bd0000047ab9 */ /* 0x000fe20000000800 */
[----:B------:R-:W-:Y:S01]  /*1ed0*/  IMAD R73, R11, UR7, R6 ;  /* 0x000000070b497c24 */ /* 0x000fe2000f8e0206 */
[----:B------:R-:W-:Y:S01]  /*1ee0*/  ISETP.GE.AND P4, PT, R16, UR4, PT ;  /* 0x0000000410007c0c */ /* 0x000fe2000bf86270 */
[----:B-1----:R-:W-:Y:S01]  /*1ef0*/  IMAD R6, R3, R54, RZ ;  /* 0x0000003603067224 */ /* 0x002fe200078e02ff */
[----:B------:R-:W-:Y:S01]  /*1f00*/  ISETP.GE.AND P3, PT, R72, UR4, PT ;  /* 0x0000000448007c0c */ /* 0x000fe2000bf66270 */
[C---:B------:R-:W-:Y:S02]  /*1f10*/  IMAD R13, R11.reuse, UR5, R8 ;  /* 0x000000050b0d7c24 */ /* 0x040fe4000f8e0208 */
[----:B------:R-:W-:-:S04]  /*1f20*/  IMAD.WIDE.U32 R32, R11, UR6, R32 ;  /* 0x000000060b207c25 */ /* 0x000fc8000f8e0020 */
[C---:B------:R-:W-:Y:S02]  /*1f30*/  IMAD R29, R23.reuse, R55, R6 ;  /* 0x00000037171d7224 */ /* 0x040fe400078e0206 */
[----:B------:R-:W-:-:S04]  /*1f40*/  IMAD.WIDE.U32 R6, R23, R54, R186 ;  /* 0x0000003617067225 */ /* 0x000fc800078e00ba */
[----:B------:R-:W-:-:S04]  /*1f50*/  IMAD.WIDE.U32 R10, R23, R54, R16 ;  /* 0x00000036170a7225 */ /* 0x000fc800078e0010 */
[----:B------:R-:W-:Y:S02]  /*1f60*/  IMAD.IADD R7, R7, 0x1, R29 ;  /* 0x0000000107077824 */ /* 0x000fe400078e021d */
[----:B------:R-:W-:Y:S01]  /*1f70*/  IMAD.IADD R11, R29, 0x1, R11 ;  /* 0x000000011d0b7824 */ /* 0x000fe200078e020b */
[----:B-----5:R-:W-:Y:S01]  /*1f80*/  SHF.R.S32.HI R29, RZ, 0x1f, R27 ;  /* 0x0000001fff1d7819 */ /* 0x020fe2000001141b */
[-C--:B------:R-:W-:Y:S02]  /*1f90*/  IMAD R0, R3, R50.reuse, RZ ;  /* 0x0000003203007224 */ /* 0x080fe400078e02ff */
[----:B------:R-:W-:-:S04]  /*1fa0*/  IMAD.WIDE.U32 R8, R23, R50, R16 ;  /* 0x0000003217087225 */ /* 0x000fc800078e0010 */
[----:B------:R-:W-:Y:S02]  /*1fb0*/  IMAD R30, R29, R54, RZ ;  /* 0x000000361d1e7224 */ /* 0x000fe400078e02ff */
[----:B------:R-:W-:Y:S01]  /*1fc0*/  IMAD R47, R23, R51, R0 ;  /* 0x00000033172f7224 */ /* 0x000fe200078e0200 */
[----:B------:R-:W-:Y:S01]  /*1fd0*/  SHF.L.U64.HI R51, R54, 0x6, R55 ;  /* 0x0000000636337819 */ /* 0x000fe20000010237 */
[----:B------:R-:W-:Y:S01]  /*1fe0*/  IMAD R63, R27, R55, R30 ;  /* 0x000000371b3f7224 */ /* 0x000fe200078e021e */
[----:B------:R-:W-:Y:S01]  /*1ff0*/  LOP3.LUT R55, R14, 0x1c0, RZ, 0xc0, !PT ;  /* 0x000001c00e377812 */ /* 0x000fe200078ec0ff */
[----:B------:R-:W-:Y:S01]  /*2000*/  IMAD R30, R29, R4, RZ ;  /* 0x000000041d1e7224 */ /* 0x000fe200078e02ff */
[----:B------:R-:W-:Y:S01]  /*2010*/  IADD3 R0, P0, R20, R8, RZ ;  /* 0x0000000814007210 */ /* 0x000fe20007f1e0ff */
[----:B------:R-:W-:Y:S01]  /*2020*/  IMAD.IADD R26, R21, 0x1, R13 ;  /* 0x00000001151a7824 */ /* 0x000fe200078e020d */
[----:B------:R-:W-:Y:S01]  /*2030*/  SHF.R.U32.HI R58, RZ, 0x3, R55 ;  /* 0x00000003ff3a7819 */ /* 0x000fe20000011637 */
[----:B------:R-:W-:Y:S01]  /*2040*/  IMAD R69, R27, R5, R30 ;  /* 0x000000051b457224 */ /* 0x000fe200078e021e */
[--C-:B------:R-:W-:Y:S01]  /*2050*/  LOP3.LUT R5, R55, 0x18, R16.reuse, 0xf8, !PT ;  /* 0x0000001837057812 */ /* 0x100fe200078ef810 */
[----:B------:R-:W-:Y:S01]  /*2060*/  IMAD.WIDE.U32 R12, R23, R4, R16 ;  /* 0x00000004170c7225 */ /* 0x000fe200078e0010 */
[----:B------:R-:W-:-:S02]  /*2070*/  IADD3.X R47, R26, R9, R47, P0, !PT ;  /* 0x000000091a2f7210 */ /* 0x000fc400007fe42f */
[----:B------:R-:W-:Y:S01]  /*2080*/  LOP3.LUT R5, R5, R58, RZ, 0x3c, !PT ;  /* 0x0000003a05057212 */ /* 0x000fe200078e3cff */
[C---:B------:R-:W-:Y:S01]  /*2090*/  IMAD.WIDE.U32 R8, R23.reuse, R4, R186 ;  /* 0x0000000417087225 */ /* 0x040fe200078e00ba */
[----:B------:R-:W-:-:S03]  /*20a0*/  IADD3 R42, P0, R23, R42, RZ ;  /* 0x0000002a172a7210 */ /* 0x000fc60007f1e0ff */
[----:B------:R-:W-:Y:S01]  /*20b0*/  IMAD R62, R192, 0x200, R5 ;  /* 0x00000200c03e7824 */ /* 0x000fe200078e0205 */
[----:B------:R-:W-:Y:S01]  /*20c0*/  LOP3.LUT R5, R55, 0x38, R48, 0xf8, !PT ;  /* 0x0000003837057812 */ /* 0x000fe200078ef830 */
[----:B------:R-:W-:Y:S02]  /*20d0*/  IMAD.IADD R9, R9, 0x1, R31 ;  /* 0x0000000109097824 */ /* 0x000fe400078e021f */
[----:B------:R-:W-:Y:S01]  /*20e0*/  IMAD.IADD R13, R31, 0x1, R13 ;  /* 0x000000011f0d7824 */ /* 0x000fe200078e020d */
[----:B------:R-:W-:Y:S01]  /*20f0*/  LOP3.LUT R5, R5, R58, RZ, 0x3c, !PT ;  /* 0x0000003a05057212 */ /* 0x000fe200078e3cff */
[----:B------:R-:W-:-:S04]  /*2100*/  IMAD.WIDE.U32 R34, R27, R54, R6 ;  /* 0x000000361b227225 */ /* 0x000fc800078e0006 */
[----:B------:R-:W-:-:S04]  /*2110*/  IMAD.WIDE.U32 R38, R27, R4, R8 ;  /* 0x000000041b267225 */ /* 0x000fc800078e0008 */
[----:B------:R-:W-:-:S04]  /*2120*/  IMAD.WIDE.U32 R36, R27, R54, R10 ;  /* 0x000000361b247225 */ /* 0x000fc800078e000a */
[----:B------:R-:W-:-:S04]  /*2130*/  IMAD.WIDE.U32 R40, R27, R4, R12 ;  /* 0x000000041b287225 */ /* 0x000fc800078e000c */
[----:B------:R-:W-:Y:S02]  /*2140*/  IMAD.IADD R61, R35, 0x1, R63 ;  /* 0x00000001233d7824 */ /* 0x000fe400078e023f */
[----:B------:R-:W-:Y:S02]  /*2150*/  IMAD.IADD R67, R39, 0x1, R69 ;  /* 0x0000000127437824 */ /* 0x000fe400078e0245 */
[----:B------:R-:W-:Y:S02]  /*2160*/  IMAD.SHL.U32 R50, R50, 0x40, RZ ;  /* 0x0000004032327824 */ /* 0x000fe400078e00ff */
[----:B------:R-:W-:Y:S02]  /*2170*/  IMAD.SHL.U32 R54, R54, 0x40, RZ ;  /* 0x0000004036367824 */ /* 0x000fe400078e00ff */
[----:B------:R-:W-:Y:S02]  /*2180*/  IMAD.X R43, R28, 0x1, R3, P0 ;  /* 0x000000011c2b7824 */ /* 0x000fe400000e0603 */
[----:B------:R-:W-:-:S02]  /*2190*/  IMAD.IADD R63, R63, 0x1, R37 ;  /* 0x000000013f3f7824 */ /* 0x000fc400078e0225 */
[----:B------:R-:W-:Y:S02]  /*21a0*/  IMAD.IADD R69, R69, 0x1, R41 ;  /* 0x0000000145457824 */ /* 0x000fe400078e0229 */
[----:B------:R-:W-:Y:S02]  /*21b0*/  IMAD R64, R192, 0x200, R5 ;  /* 0x00000200c0407824 */ /* 0x000fe400078e0205 */
[----:B------:R-:W-:-:S07]  /*21c0*/  IMAD.IADD R73, R33, 0x1, R73 ;  /* 0x0000000121497824 */ /* 0x000fce00078e0249 */
.L_x_3888:
[----:B0-----:R-:W0:Y:S01]  /*21d0*/  LDC R77, c[0x0][0x3f4] ;  /* 0x0000fd00ff4d7b82 */ /* 0x001e220000000800 */
[----:B------:R-:W-:Y:S01]  /*21e0*/  VIADD R45, R45, 0xffffffff ;  /* 0xffffffff2d2d7836 */ /* 0x000fe20000000000 */
[----:B------:R-:W-:Y:S05]  /*21f0*/  YIELD ;  /* 0x0000000000007946 */ /* 0x000fea0003800000 */
[----:B------:R-:W-:Y:S01]  /*2200*/  SHF.R.S32.HI R70, RZ, 0x1f, R45 ;  /* 0x0000001fff467819 */ /* 0x000fe2000001142d */
[----:B----4-:R-:W1:Y:S01]  /*2210*/  LDC.64 R52, c[0x0][0x2e8] ;  /* 0x0000ba00ff347b82 */ /* 0x010e620000000a00 */
[-C--:B------:R-:W-:Y:S01]  /*2220*/  IMAD R5, R49, R45.reuse, RZ ;  /* 0x0000002d31057224 */ /* 0x080fe200078e02ff */
[----:B------:R-:W-:Y:S01]  /*2230*/  BSSY B0, `(.L_x_3859) ;  /* 0x000017a000007945 */ /* 0x000fe20003800000 */
[----:B---3--:R-:W-:Y:S01]  /*2240*/  IMAD.WIDE.U32 R14, R50, R45, RZ ;  /* 0x0000002d320e7225 */ /* 0x008fe200078e00ff */
[----:B------:R-:W-:-:S03]  /*2250*/  ISETP.GT.AND P2, PT, R45, R44, PT ;  /* 0x0000002c2d00720c */ /* 0x000fc60003f44270 */
[----:B------:R-:W-:Y:S01]  /*2260*/  IMAD R5, R70, R50, R5 ;  /* 0x0000003246057224 */ /* 0x000fe200078e0205 */
[----:B------:R-:W-:Y:S01]  /*2270*/  IADD3 R4, P0, R0, R14, RZ ;  /* 0x0000000e00047210 */ /* 0x000fe20007f1e0ff */
[----:B--2---:R-:W-:Y:S02]  /*2280*/  IMAD.SHL.U32 R31, R19, 0x1000, RZ ;  /* 0x00001000131f7824 */ /* 0x004fe400078e00ff */
[----:B------:R-:W-:Y:S02]  /*2290*/  IMAD.IADD R78, R15, 0x1, R5 ;  /* 0x000000010f4e7824 */ /* 0x000fe400078e0205 */
[----:B------:R-:W-:Y:S02]  /*22a0*/  IMAD.IADD R5, R62, 0x1, R31 ;  /* 0x000000013e057824 */ /* 0x000fe400078e021f */
[----:B------:R-:W-:Y:S01]  /*22b0*/  IMAD.X R6, R78, 0x1, R47, P0 ;  /* 0x000000014e067824 */ /* 0x000fe200000e062f */
[----:B0-----:R-:W-:Y:S01]  /*22c0*/  ISETP.GE.AND P0, PT, R77, 0x1, PT ;  /* 0x000000014d00780c */ /* 0x001fe20003f06270 */
[----:B------:R-:W-:Y:S01]  /*22d0*/  IMAD R30, R5, 0x2, R2 ;  /* 0x00000002051e7824 */ /* 0x000fe200078e0202 */
[----:B-1----:R-:W-:-:S04]  /*22e0*/  LEA R12, P1, R4, R52, 0x1 ;  /* 0x00000034040c7211 */ /* 0x002fc800078208ff */
[----:B------:R-:W-:-:S07]  /*22f0*/  LEA.HI.X R13, R4, R53, R6, 0x1, P1 ;  /* 0x00000035040d7211 */ /* 0x000fce00008f0c06 */
[----:B------:R-:W-:Y:S05]  /*2300*/  @!P0 BRA `(.L_x_3860) ;  /* 0x0000001400508947 */ /* 0x000fea0003800000 */
[----:B------:R-:W-:Y:S01]  /*2310*/  ULDC.U8 UR4, c[0x0][0x410] ;  /* 0x0001040000047ab9 */ /* 0x000fe20000000000 */
[-C--:B------:R-:W-:Y:S01]  /*2320*/  IMAD R7, R51, R45.reuse, RZ ;  /* 0x0000002d33077224 */ /* 0x080fe200078e02ff */
[----:B------:R-:W-:Y:S01]  /*2330*/  ISETP.NE.AND P0, PT, RZ, UR4, PT ;  /* 0x00000004ff007c0c */ /* 0x000fe2000bf05270 */
[----:B------:R-:W-:-:S04]  /*2340*/  IMAD.WIDE.U32 R4, R54, R45, RZ ;  /* 0x0000002d36047225 */ /* 0x000fc800078e00ff */
[----:B------:R-:W-:-:S04]  /*2350*/  IMAD R7, R70, R54, R7 ;  /* 0x0000003646077224 */ /* 0x000fc800078e0207 */
[----:B------:R-:W-:-:S04]  /*2360*/  IMAD.IADD R74, R5, 0x1, R7 ;  /* 0x00000001054a7824 */ /* 0x000fc800078e0207 */
[----:B------:R-:W-:Y:S05]  /*2370*/  @!P0 BRA `(.L_x_3861) ;  /* 0x0000000800748947 */ /* 0x000fea0003800000 */
[----:B------:R-:W-:Y:S01]  /*2380*/  IMAD R6, R45, -0x40, R46 ;  /* 0xffffffc02d067824 */ /* 0x000fe200078e022e */
[----:B------:R-:W-:Y:S01]  /*2390*/  BSSY B1, `(.L_x_3862) ;  /* 0x000001d000017945 */ /* 0x000fe20003800000 */
[----:B------:R-:W-:Y:S02]  /*23a0*/  CS2R R8, SRZ ;  /* 0x0000000000087805 */ /* 0x000fe4000001ff00 */
[----:B------:R-:W-:Y:S02]  /*23b0*/  CS2R R28, SRZ ;  /* 0x00000000001c7805 */ /* 0x000fe4000001ff00 */
[----:B------:R-:W-:Y:S02]  /*23c0*/  CS2R R10, SRZ ;  /* 0x00000000000a7805 */ /* 0x000fe4000001ff00 */
[----:B------:R-:W-:Y:S02]  /*23d0*/  VIMNMX R6, R6, 0x40, PT ;  /* 0x0000004006067848 */ /* 0x000fe40003fe0100 */
[----:B------:R-:W-:-:S02]  /*23e0*/  CS2R R14, SRZ ;  /* 0x00000000000e7805 */ /* 0x000fc4000001ff00 */
[----:B------:R-:W-:-:S13]  /*23f0*/  ISETP.GE.AND P1, PT, R23, R6, PT ;  /* 0x000000061700720c */ /* 0x000fda0003f26270 */
[----:B------:R-:W-:Y:S05]  /*2400*/  @P1 BRA `(.L_x_3863) ;  /* 0x0000000000541947 */ /* 0x000fea0003800000 */
[----:B------:R-:W-:Y:S01]  /*2410*/  IMAD R6, R56, R45, RZ ;  /* 0x0000002d38067224 */ /* 0x000fe200078e02ff */
[----:B------:R-:W-:Y:S01]  /*2420*/  IADD3 R8, P0, R34, R4, RZ ;  /* 0x0000000422087210 */ /* 0x000fe20007f1e0ff */
[----:B------:R-:W-:Y:S01]  /*2430*/  IMAD.MOV.U32 R66, RZ, RZ, R38 ;  /* 0x000000ffff427224 */ /* 0x000fe200078e0026 */
[----:B------:R-:W-:Y:S01]  /*2440*/  ULDC.64 UR6, c[0x0][0x400] ;  /* 0x0001000000067ab9 */ /* 0x000fe20000000a00 */
[-C--:B------:R-:W-:Y:S01]  /*2450*/  IMAD R5, R70, R57.reuse, R6 ;  /* 0x0000003946057224 */ /* 0x080fe200078e0206 */
[----:B------:R-:W-:Y:S01]  /*2460*/  ULDC.64 UR4, c[0x0][0x3e8] ;  /* 0x0000fa0000047ab9 */ /* 0x000fe20000000a00 */
[----:B------:R-:W-:Y:S01]  /*2470*/  IMAD.WIDE.U32 R6, R45, R57, R66 ;  /* 0x000000392d067225 */ /* 0x000fe200078e0042 */
[----:B------:R-:W-:-:S03]  /*2480*/  CS2R R10, SRZ ;  /* 0x00000000000a7805 */ /* 0x000fc6000001ff00 */
[----:B------:R-:W-:Y:S01]  /*2490*/  IMAD.IADD R5, R7, 0x1, R5 ;  /* 0x0000000107057824 */ /* 0x000fe200078e0205 */
[----:B------:R-:W-:Y:S01]  /*24a0*/  LEA R52, P5, R6, UR6, 0x1 ;  /* 0x0000000606347c11 */ /* 0x000fe2000f8a08ff */
[----:B------:R-:W-:Y:S01]  /*24b0*/  IMAD.X R7, R74, 0x1, R61, P0 ;  /* 0x000000014a077824 */ /* 0x000fe200000e063d */
[----:B------:R-:W-:Y:S02]  /*24c0*/  LEA R4, P0, R8, UR4, 0x1 ;  /* 0x0000000408047c11 */ /* 0x000fe4000f8008ff */
[----:B------:R-:W-:Y:S02]  /*24d0*/  LEA.HI.X R53, R6, UR7, R5, 0x1, P5 ;  /* 0x0000000706357c11 */ /* 0x000fe4000a8f0c05 */
[----:B------:R-:W-:Y:S02]  /*24e0*/  LEA.HI.X R5, R8, UR5, R7, 0x1, P0 ;  /* 0x0000000508057c11 */ /* 0x000fe400080f0c07 */
[----:B------:R-:W-:Y:S02]  /*24f0*/  CS2R R8, SRZ ;  /* 0x0000000000087805 */ /* 0x000fe4000001ff00 */
[----:B------:R-:W-:-:S02]  /*2500*/  ISETP.GE.AND P5, PT, R186, R77, PT ;  /* 0x0000004dba00720c */ /* 0x000fc40003fa6270 */
[----:B------:R-:W-:-:S11]  /*2510*/  ISETP.GE.AND P0, PT, R190, R77, PT ;  /* 0x0000004dbe00720c */ /* 0x000fd60003f06270 */
[----:B------:R0:W5:Y:S04]  /*2520*/  @!P5 LDG.E.64 R28, desc[UR40][R4.64] ;  /* 0x00000028041cd981 */ /* 0x000168000c1e1b00 */
[----:B------:R0:W5:Y:S04]  /*2530*/  @!P0 LDG.E.64 R8, desc[UR40][R4.64+0x20] ;  /* 0x0000202804088981 */ /* 0x000168000c1e1b00 */
[----:B------:R0:W5:Y:S04]  /*2540*/  @!P5 LDG.E.64 R14, desc[UR40][R52.64] ;  /* 0x00000028340ed981 */ /* 0x000168000c1e1b00 */
[----:B------:R0:W5:Y:S02]  /*2550*/  @!P0 LDG.E.64 R10, desc[UR40][R52.64+0x20] ;  /* 0x00002028340a8981 */ /* 0x000164000c1e1b00 */
.L_x_3863:
[----:B------:R-:W-:Y:S05]  /*2560*/  BSYNC B1 ;  /* 0x0000000000017941 */ /* 0x000fea0003800000 */
.L_x_3862:
[----:B------:R-:W-:Y:S01]  /*2570*/  ISETP.NE.AND P0, PT, R184, 0x3, PT ;  /* 0x00000003b800780c */ /* 0x000fe20003f05270 */
[----:B0----5:R-:W-:Y:S01]  /*2580*/  IMAD.MOV.U32 R4, RZ, RZ, R8 ;  /* 0x000000ffff047224 */ /* 0x021fe200078e0008 */
[----:B------:R-:W-:Y:S01]  /*2590*/  MOV R7, R29 ;  /* 0x0000001d00077202 */ /* 0x000fe20000000f00 */
[----:B------:R-:W-:Y:S02]  /*25a0*/  IMAD.MOV.U32 R5, RZ, RZ, R9 ;  /* 0x000000ffff057224 */ /* 0x000fe400078e0009 */
[----:B------:R-:W-:-:S03]  /*25b0*/  IMAD.MOV.U32 R6, RZ, RZ, R28 ;  /* 0x000000ffff067224 */ /* 0x000fc600078e001c */
[----:B------:R-:W-:Y:S01]  /*25c0*/  PRMT R76, R4, 0x5410, R5 ;  /* 0x00005410044c7816 */ /* 0x000fe20000000005 */
[----:B------:R-:W-:Y:S01]  /*25d0*/  IMAD.MOV.U32 R4, RZ, RZ, R10 ;  /* 0x000000ffff047224 */ /* 0x000fe200078e000a */
[----:B------:R-:W-:Y:S01]  /*25e0*/  PRMT R53, R6, 0x5410, R7 ;  /* 0x0000541006357816 */ /* 0x000fe20000000007 */
[----:B------:R-:W-:Y:S02]  /*25f0*/  IMAD.MOV.U32 R5, RZ, RZ, R11 ;  /* 0x000000ffff057224 */ /* 0x000fe400078e000b */
[----:B------:R-:W-:Y:S02]  /*2600*/  IMAD.MOV.U32 R6, RZ, RZ, R14 ;  /* 0x000000ffff067224 */ /* 0x000fe400078e000e */
[----:B------:R-:W-:Y:S01]  /*2610*/  IMAD.MOV.U32 R7, RZ, RZ, R15 ;  /* 0x000000ffff077224 */ /* 0x000fe200078e000f */
[----:B------:R-:W-:-:S04]  /*2620*/  PRMT R78, R4, 0x5410, R5 ;  /* 0x00005410044e7816 */ /* 0x000fc80000000005 */
[----:B------:R-:W-:Y:S01]  /*2630*/  PRMT R80, R6, 0x5410, R7 ;  /* 0x0000541006507816 */ /* 0x000fe20000000007 */
[----:B------:R-:W-:Y:S06]  /*2640*/  @!P0 BRA `(.L_x_3864) ;  /* 0x0000000000048947 */ /* 0x000fec0003800000 */
[----:B------:R-:W-:Y:S01]  /*2650*/  BPT.TRAP 0x1 ;  /* 0x000000040000795c */ /* 0x000fe20000300000 */
.L_x_3864:
[----:B------:R-:W-:Y:S01]  /*2660*/  IMAD R66, R19, 0x8, R2 ;  /* 0x0000000813427824 */ /* 0x000fe200078e0202 */
[----:B------:R-:W-:Y:S01]  /*2670*/  SHF.L.U32 R75, R185, 0x1f, RZ ;  /* 0x0000001fb94b7819 */ /* 0x000fe200000006ff */
[----:B------:R-:W-:Y:S03]  /*2680*/  BSSY B1, `(.L_x_3865) ;  /* 0x0000003000017945 */ /* 0x000fe60003800000 */
[----:B------:R-:W0:Y:S02]  /*2690*/  SYNCS.PHASECHK.TRANS64.TRYWAIT P5, [R66+URZ+0x28c90], R75 ;  /* 0x028c904b420075a7 */ /* 0x000e2400080a017f */
[----:B0-----:R-:W-:Y:S05]  /*26a0*/  @!P5 BRA `(.L_x_3866) ;  /* 0x00000158007cd947 */ /* 0x001fea0003800000 */
.L_x_4154:
[----:B------:R-:W-:Y:S05]  /*26b0*/  BSYNC B1 ;  /* 0x0000000000017941 */ /* 0x000fea0003800000 */
.L_x_3865:
[----:B------:R-:W-:Y:S05]  /*26c0*/  @P1 BRA `(.L_x_3867) ;  /* 0x0000001000c01947 */ /* 0x000fea0003800000 */
[----:B------:R-:W-:Y:S04]  /*26d0*/  BSSY B1, `(.L_x_3868) ;  /* 0x0000031000017945 */ /* 0x000fe80003800000 */
[----:B------:R-:W-:Y:S05]  /*26e0*/  @P4 BRA `(.L_x_3869) ;  /* 0x0000000000bc4947 */ /* 0x000fea0003800000 */
[----:B------:R1:W2:Y:S01]  /*26f0*/  LDS.128 R4, [R30+0x22400] ;  /* 0x022400001e047984 */ /* 0x0002a20000000c00 */
[----:B------:R-:W-:Y:S01]  /*2700*/  ISETP.GE.AND P5, PT, R186, R77, PT ;  /* 0x0000004dba00720c */ /* 0x000fe20003fa6270 */
[----:B------:R-:W-:-:S12]  /*2710*/  BSSY B2, `(.L_x_3870) ;  /* 0x000002b000027945 */ /* 0x000fd80003800000 */
[----:B-1----:R-:W-:Y:S05]  /*2720*/  @P5 BRA `(.L_x_3871) ;  /* 0x0000000000a45947 */ /* 0x002fea0003800000 */
[--C-:B------:R-:W-:Y:S02]  /*2730*/  SHF.R.U64 R28, R28, 0x10, R29.reuse ;  /* 0x000000101c1c7819 */ /* 0x100fe4000000121d */
[----:B------:R-:W-:Y:S02]  /*2740*/  SHF.R.U32.HI R30, RZ, 0x10, R29 ;  /* 0x00000010ff1e7819 */ /* 0x000fe4000001161d */
[--C-:B------:R-:W-:Y:S01]  /*2750*/  SHF.R.U64 R29, R14, 0x10, R15.reuse ;  /* 0x000000100e1d7819 */ /* 0x100fe2000000120f */
[----:B--2---:R-:W-:Y:S01]  /*2760*/  IMAD.MOV.U32 R14, RZ, RZ, R6 ;  /* 0x000000ffff0e7224 */ /* 0x004fe200078e0006 */
[----:B------:R-:W-:Y:S01]  /*2770*/  SHF.R.U32.HI R52, RZ, 0x10, R15 ;  /* 0x00000010ff347819 */ /* 0x000fe2000001160f */
[----:B------:R-:W-:Y:S02]  /*2780*/  HADD2.F32 R6, -RZ, R5.H1_H1 ;  /* 0x30000005ff067230 */ /* 0x000fe40000004100 */
[----:B------:R-:W-:Y:S02]  /*2790*/  HADD2.F32 R29, -RZ, R29.H0_H0 ;  /* 0x2000001dff1d7230 */ /* 0x000fe40000004100 */
[----:B------:R-:W-:-:S02]  /*27a0*/  HADD2.F32 R5, -RZ, R5.H0_H0 ;  /* 0x20000005ff057230 */ /* 0x000fc40000004100 */
[----:B------:R-:W-:Y:S02]  /*27b0*/  HADD2.F32 R52, -RZ, R52.H0_H0 ;  /* 0x20000034ff347230 */ /* 0x000fe40000004100 */
[-C--:B------:R-:W-:Y:S01]  /*27c0*/  FMUL.FTZ R70, R6, R29.reuse ;  /* 0x0000001d06467220 */ /* 0x080fe20000410000 */
[--C-:B------:R-:W-:Y:S02]  /*27d0*/  HADD2.F32 R15, -RZ, R7.reuse.H1_H1 ;  /* 0x30000007ff0f7230 */ /* 0x100fe40000004100 */
[----:B------:R-:W-:Y:S01]  /*27e0*/  FMUL.FTZ R29, R5, R29 ;  /* 0x0000001d051d7220 */ /* 0x000fe20000410000 */
[----:B------:R-:W-:Y:S02]  /*27f0*/  HADD2.F32 R28, -RZ, R28.H0_H0 ;  /* 0x2000001cff1c7230 */ /* 0x000fe40000004100 */
[----:B------:R-:W-:Y:S02]  /*2800*/  HADD2.F32 R7, -RZ, R7.H0_H0 ;  /* 0x20000007ff077230 */ /* 0x000fe40000004100 */
[----:B------:R-:W-:Y:S01]  /*2810*/  FMUL.FTZ R74, R15, R52 ;  /* 0x000000340f4a7220 */ /* 0x000fe20000410000 */
[----:B------:R-:W-:-:S02]  /*2820*/  HADD2.F32 R30, -RZ, R30.H0_H0 ;  /* 0x2000001eff1e7230 */ /* 0x000fc40000004100 */
[-C--:B------:R-:W-:Y:S01]  /*2830*/  FFMA.FTZ R70, R5, R28.reuse, -R70 ;  /* 0x0000001c05467223 */ /* 0x080fe20000010846 */
[----:B------:R-:W-:Y:S01]  /*2840*/  FFMA.FTZ R79, R6, R28, R29 ;  /* 0x0000001c064f7223 */ /* 0x000fe2000001001d */
[C---:B------:R-:W-:Y:S01]  /*2850*/  FMUL.FTZ R52, R7.reuse, R52 ;  /* 0x0000003407347220 */ /* 0x040fe20000410000 */
[--C-:B------:R-:W-:Y:S02]  /*2860*/  HADD2.F32 R28, -RZ, R80.reuse.H0_H0 ;  /* 0x20000050ff1c7230 */ /* 0x100fe40000004100 */
[-C--:B------:R-:W-:Y:S01]  /*2870*/  FFMA.FTZ R74, R7, R30.reuse, -R74 ;  /* 0x0000001e074a7223 */ /* 0x080fe2000001084a */
[----:B------:R-:W-:Y:S02]  /*2880*/  HADD2.F32 R29, -RZ, R80.H1_H1 ;  /* 0x30000050ff1d7230 */ /* 0x000fe40000004100 */
[----:B------:R-:W-:Y:S01]  /*2890*/  FFMA.FTZ R83, R15, R30, R52 ;  /* 0x0000001e0f537223 */ /* 0x000fe20000010034 */
[----:B------:R-:W-:Y:S02]  /*28a0*/  HADD2.F32 R5, -RZ, R4.H1_H1 ;  /* 0x30000004ff057230 */ /* 0x000fe40000004100 */
[----:B------:R-:W-:-:S02]  /*28b0*/  HADD2.F32 R6, -RZ, R14.H1_H1 ;  /* 0x3000000eff067230 */ /* 0x000fc40000004100 */
[----:B------:R-:W-:Y:S02]  /*28c0*/  HADD2.F32 R4, -RZ, R4.H0_H0 ;  /* 0x20000004ff047230 */ /* 0x000fe40000004100 */
[----:B------:R-:W-:Y:S02]  /*28d0*/  HADD2.F32 R14, -RZ, R14.H0_H0 ;  /* 0x2000000eff0e7230 */ /* 0x000fe40000004100 */
[-C--:B------:R-:W-:Y:S01]  /*28e0*/  FMUL.FTZ R81, R6, R29.reuse ;  /* 0x0000001d06517220 */ /* 0x080fe20000410000 */
[--C-:B------:R-:W-:Y:S02]  /*28f0*/  HADD2.F32 R7, -RZ, R53.reuse.H0_H0 ;  /* 0x20000035ff077230 */ /* 0x100fe40000004100 */
[----:B------:R-:W-:Y:S02]  /*2900*/  HADD2.F32 R15, -RZ, R53.H1_H1 ;  /* 0x30000035ff0f7230 */ /* 0x000fe40000004100 */
[-C--:B------:R-:W-:Y:S01]  /*2910*/  FMUL.FTZ R53, R5, R28.reuse ;  /* 0x0000001c05357220 */ /* 0x080fe20000410000 */
[----:B------:R-:W-:Y:S01]  /*2920*/  FMUL.FTZ R28, R4, R28 ;  /* 0x0000001c041c7220 */ /* 0x000fe20000410000 */
[----:B------:R-:W-:-:S02]  /*2930*/  FMUL.FTZ R29, R14, R29 ;  /* 0x0000001d0e1d7220 */ /* 0x000fc40000410000 */
[-C--:B------:R-:W-:Y:S01]  /*2940*/  FFMA.FTZ R53, R4, R7.reuse, -R53 ;  /* 0x0000000704357223 */ /* 0x080fe20000010835 */
[----:B------:R-:W-:Y:S01]  /*2950*/  FFMA.FTZ R28, R5, R7, R28 ;  /* 0x00000007051c7223 */ /* 0x000fe2000001001c */
[-C--:B------:R-:W-:Y:S01]  /*2960*/  FFMA.FTZ R81, R14, R15.reuse, -R81 ;  /* 0x0000000f0e517223 */ /* 0x080fe20000010851 */
[----:B------:R-:W-:Y:S01]  /*2970*/  FFMA.FTZ R6, R6, R15, R29 ;  /* 0x0000000f06067223 */ /* 0x000fe2000001001d */
[----:B------:R-:W-:Y:S02]  /*2980*/  F2FP.F16.F32.PACK_AB R5, R79, R70 ;  /* 0x000000464f05723e */ /* 0x000fe400000000ff */
[----:B------:R-:W-:Y:S02]  /*2990*/  F2FP.F16.F32.PACK_AB R7, R83, R74 ;  /* 0x0000004a5307723e */ /* 0x000fe400000000ff */
[----:B------:R-:W-:Y:S02]  /*29a0*/  F2FP.F16.F32.PACK_AB R4, R28, R53 ;  /* 0x000000351c04723e */ /* 0x000fe400000000ff */
[----:B------:R-:W-:-:S07]  /*29b0*/  F2FP.F16.F32.PACK_AB R6, R6, R81 ;  /* 0x000000510606723e */ /* 0x000fce00000000ff */
.L_x_3871:
[----:B------:R-:W-:Y:S05]  /*29c0*/  BSYNC B2 ;  /* 0x0000000000027941 */ /* 0x000fea0003800000 */
.L_x_3870:
[----:B--2---:R1:W-:Y:S02]  /*29d0*/  STG.E.128 desc[UR40][R12.64], R4 ;  /* 0x000000040c007986 */ /* 0x0043e4000c101d28 */
.L_x_3869:
[----:B------:R-:W-:Y:S05]  /*29e0*/  BSYNC B1 ;  /* 0x0000000000017941 */ /* 0x000fea0003800000 */
.L_x_3868:
[----:B------:R-:W-:Y:S05]  /*29f0*/  @P3 BRA `(.L_x_3867) ;  /* 0x0000000c00f43947 */ /* 0x000fea0003800000 */
[----:B-1----:R-:W-:Y:S01]  /*2a00*/  IMAD.MOV.U32 R4, RZ, RZ, 0x20 ;  /* 0x00000020ff047424 */ /* 0x002fe200078e00ff */
[----:B------:R-:W-:Y:S01]  /*2a10*/  LOP3.LUT P5, RZ, R188, 0x4, RZ, 0xc0, !PT ;  /* 0x00000004bcff7812 */ /* 0x000fe200078ac0ff */
[----:B------:R-:W-:Y:S03]  /*2a20*/  BSSY B1, `(.L_x_3872) ;  /* 0x0000030000017945 */ /* 0x000fe60003800000 */
[----:B------:R-:W-:Y:S02]  /*2a30*/  SEL R4, R4, 0xffffffe0, !P5 ;  /* 0xffffffe004047807 */ /* 0x000fe40006800000 */
[----:B------:R-:W-:Y:S02]  /*2a40*/  ISETP.GE.AND P5, PT, R190, R77, PT ;  /* 0x0000004dbe00720c */ /* 0x000fe40003fa6270 */
[----:B------:R-:W-:-:S05]  /*2a50*/  IADD3 R31, R4, R62, R31 ;  /* 0x0000003e041f7210 */ /* 0x000fca0007ffe01f */
[----:B------:R-:W-:-:S06]  /*2a60*/  IMAD R4, R31, 0x2, R2 ;  /* 0x000000021f047824 */ /* 0x000fcc00078e0202 */
[----:B------:R-:W1:Y:S01]  /*2a70*/  LDS.128 R4, [R4+0x22400] ;  /* 0x0224000004047984 */ /* 0x000e620000000c00 */
[----:B------:R-:W-:Y:S05]  /*2a80*/  @P5 BRA `(.L_x_3873) ;  /* 0x0000000000a45947 */ /* 0x000fea0003800000 */
[--C-:B------:R-:W-:Y:S01]  /*2a90*/  SHF.R.U64 R15, R8, 0x10, R9.reuse ;  /* 0x00000010080f7819 */ /* 0x100fe20000001209 */
[----:B-1----:R-:W-:Y:S01]  /*2aa0*/  IMAD.MOV.U32 R8, RZ, RZ, R6 ;  /* 0x000000ffff087224 */ /* 0x002fe200078e0006 */
        /* <DEDUP_REMOVED lines=39> */
.L_x_3873:
[----:B------:R-:W-:Y:S05]  /*2d20*/  BSYNC B1 ;  /* 0x0000000000017941 */ /* 0x000fea0003800000 */
.L_x_3872:
[----:B-1----:R1:W-:Y:S01]  /*2d30*/  STG.E.128 desc[UR40][R12.64+0x40], R4 ;  /* 0x000040040c007986 */ /* 0x0023e2000c101d28 */
[----:B------:R-:W-:Y:S05]  /*2d40*/  BRA `(.L_x_3867) ;  /* 0x0000000c00207947 */ /* 0x000fea0003800000 */
.L_x_3861:
[----:B------:R-:W-:-:S05]  /*2d50*/  IMAD R5, R45, -0x40, R46 ;  /* 0xffffffc02d057824 */ /* 0x000fca00078e022e */
[----:B------:R-:W-:-:S04]  /*2d60*/  VIMNMX R6, R5, 0x40, PT ;  /* 0x0000004005067848 */ /* 0x000fc80003fe0100 */
[----:B------:R-:W-:-:S04]  /*2d70*/  ISETP.GE.AND P1, PT, R23, R6, PT ;  /* 0x000000061700720c */ /* 0x000fc80003f26270 */
[----:B------:R-:W-:-:S13]  /*2d80*/  ISETP.GE.OR P0, PT, R16, R77, P1 ;  /* 0x0000004d1000720c */ /* 0x000fda0000f06670 */
[----:B------:R-:W0:Y:S01]  /*2d90*/  @!P0 LDC.64 R12, c[0x0][0x3e8] ;  /* 0x0000fa00ff0c8b82 */ /* 0x000e220000000a00 */
[----:B------:R-:W-:Y:S01]  /*2da0*/  @!P0 IADD3 R6, P5, R36, R4, RZ ;  /* 0x0000000424068210 */ /* 0x000fe20007fbe0ff */
[----:B------:R-:W-:Y:S02]  /*2db0*/  @!P0 IMAD R4, R56, R45, RZ ;  /* 0x0000002d38048224 */ /* 0x000fe400078e02ff */
[----:B------:R-:W-:Y:S02]  /*2dc0*/  @!P0 IMAD.MOV.U32 R5, RZ, RZ, R69 ;  /* 0x000000ffff058224 */ /* 0x000fe400078e0045 */
[----:B------:R-:W-:Y:S02]  /*2dd0*/  @!P0 IMAD R9, R70, R57, R4 ;  /* 0x0000003946098224 */ /* 0x000fe400078e0204 */
[----:B------:R-:W1:Y:S01]  /*2de0*/  @!P0 LDC.64 R10, c[0x0][0x400] ;  /* 0x00010000ff0a8b82 */ /* 0x000e620000000a00 */
[----:B------:R-:W-:Y:S02]  /*2df0*/  @!P0 IMAD.MOV.U32 R4, RZ, RZ, R40 ;  /* 0x000000ffff048224 */ /* 0x000fe400078e0028 */
[----:B------:R-:W-:-:S02]  /*2e00*/  @!P0 IMAD.X R7, R74, 0x1, R63, P5 ;  /* 0x000000014a078824 */ /* 0x000fc400028e063f */
[----:B------:R-:W-:Y:S01]  /*2e10*/  @!P0 IMAD.WIDE.U32 R28, R45, R57, R4 ;  /* 0x000000392d1c8225 */ /* 0x000fe200078e0004 */
[----:B------:R-:W-:-:S03]  /*2e20*/  CS2R R4, SRZ ;  /* 0x0000000000047805 */ /* 0x000fc6000001ff00 */
[----:B------:R-:W-:Y:S01]  /*2e30*/  @!P0 IMAD.IADD R29, R9, 0x1, R29 ;  /* 0x00000001091d8824 */ /* 0x000fe200078e021d */
[----:B0-----:R-:W-:-:S04]  /*2e40*/  @!P0 LEA R12, P5, R6, R12, 0x1 ;  /* 0x0000000c060c8211 */ /* 0x001fc800078a08ff */
[----:B------:R-:W-:Y:S02]  /*2e50*/  @!P0 LEA.HI.X R13, R6, R13, R7, 0x1, P5 ;  /* 0x0000000d060d8211 */ /* 0x000fe400028f0c07 */
[----:B------:R-:W-:Y:S02]  /*2e60*/  CS2R R6, SRZ ;  /* 0x0000000000067805 */ /* 0x000fe4000001ff00 */
[C---:B-1----:R-:W-:Y:S02]  /*2e70*/  @!P0 LEA R74, P5, R28.reuse, R10, 0x1 ;  /* 0x0000000a1c4a8211 */ /* 0x042fe400078a08ff */
[----:B------:R-:W-:Y:S02]  /*2e80*/  CS2R R8, SRZ ;  /* 0x0000000000087805 */ /* 0x000fe4000001ff00 */
[----:B------:R-:W2:Y:S01]  /*2e90*/  @!P0 LDG.E.128 R4, desc[UR40][R12.64] ;  /* 0x000000280c048981 */ /* 0x000ea2000c1e1d00 */
[----:B------:R-:W-:Y:S02]  /*2ea0*/  @!P0 LEA.HI.X R75, R28, R11, R29, 0x1, P5 ;  /* 0x0000000b1c4b8211 */ /* 0x000fe400028f0c1d */
[----:B------:R-:W-:-:S06]  /*2eb0*/  CS2R R10, SRZ ;  /* 0x00000000000a7805 */ /* 0x000fcc000001ff00 */
[----:B------:R-:W3:Y:S01]  /*2ec0*/  @!P0 LDG.E.128 R8, desc[UR40][R74.64] ;  /* 0x000000284a088981 */ /* 0x000ee2000c1e1d00 */
[----:B------:R-:W-:-:S04]  /*2ed0*/  ISETP.GE.AND P0, PT, R16, R77, PT ;  /* 0x0000004d1000720c */ /* 0x000fc80003f06270 */
[----:B------:R-:W-:Y:S02]  /*2ee0*/  P2R R70, PR, RZ, 0x1 ;  /* 0x00000001ff467803 */ /* 0x000fe40000000000 */
[----:B------:R-:W-:Y:S01]  /*2ef0*/  ISETP.NE.AND P0, PT, R184, 0x3, PT ;  /* 0x00000003b800780c */ /* 0x000fe20003f05270 */
[----:B--2---:R-:W-:Y:S02]  /*2f00*/  IMAD.MOV.U32 R28, RZ, RZ, R4 ;  /* 0x000000ffff1c7224 */ /* 0x004fe400078e0004 */
[----:B------:R-:W-:Y:S02]  /*2f10*/  IMAD.MOV.U32 R29, RZ, RZ, R5 ;  /* 0x000000ffff1d7224 */ /* 0x000fe400078e0005 */
[----:B------:R-:W-:Y:S02]  /*2f20*/  IMAD.MOV.U32 R30, RZ, RZ, R6 ;  /* 0x000000ffff1e7224 */ /* 0x000fe400078e0006 */
[----:B------:R-:W-:Y:S01]  /*2f30*/  IMAD.MOV.U32 R66, RZ, RZ, R7 ;  /* 0x000000ffff427224 */ /* 0x000fe200078e0007 */
[----:B------:R-:W-:Y:S01]  /*2f40*/  PRMT R80, R80, 0x5410, R29 ;  /* 0x0000541050507816 */ /* 0x000fe2000000001d */
[----:B---3--:R-:W-:Y:S01]  /*2f50*/  IMAD.MOV.U32 R12, RZ, RZ, R8 ;  /* 0x000000ffff0c7224 */ /* 0x008fe200078e0008 */
[----:B------:R-:W-:Y:S01]  /*2f60*/  PRMT R94, R28, 0x5410, R30 ;  /* 0x000054101c5e7816 */ /* 0x000fe2000000001e */
[----:B------:R-:W-:Y:S01]  /*2f70*/  IMAD.MOV.U32 R13, RZ, RZ, R9 ;  /* 0x000000ffff0d7224 */ /* 0x000fe200078e0009 */
[----:B------:R-:W-:Y:S01]  /*2f80*/  PRMT R86, R86, 0x5410, R66 ;  /* 0x0000541056567816 */ /* 0x000fe20000000042 */
[----:B------:R-:W-:-:S02]  /*2f90*/  IMAD.MOV.U32 R28, RZ, RZ, R10 ;  /* 0x000000ffff1c7224 */ /* 0x000fc400078e000a */
[----:B------:R-:W-:Y:S01]  /*2fa0*/  IMAD.MOV.U32 R29, RZ, RZ, R11 ;  /* 0x000000ffff1d7224 */ /* 0x000fe200078e000b */
[----:B------:R-:W-:Y:S02]  /*2fb0*/  PRMT R80, R13, 0x7610, R80 ;  /* 0x000076100d507816 */ /* 0x000fe40000000050 */
[----:B------:R-:W-:Y:S02]  /*2fc0*/  PRMT R93, R12, 0x5410, R28 ;  /* 0x000054100c5d7816 */ /* 0x000fe4000000001c */
[----:B------:R-:W-:Y:S01]  /*2fd0*/  PRMT R86, R29, 0x7610, R86 ;  /* 0x000076101d567816 */ /* 0x000fe20000000056 */
[----:B------:R-:W-:Y:S06]  /*2fe0*/  @!P0 BRA `(.L_x_3874) ;  /* 0x0000000000048947 */ /* 0x000fec0003800000 */
[----:B------:R-:W-:Y:S01]  /*2ff0*/  BPT.TRAP 0x1 ;  /* 0x000000040000795c */ /* 0x000fe20000300000 */
.L_x_3874:
[----:B------:R-:W-:Y:S01]  /*3000*/  LEA R66, R19, R2, 0x3 ;  /* 0x0000000213427211 */ /* 0x000fe200078e18ff */
[----:B------:R-:W0:Y:S01]  /*3010*/  LDC R81, c[0x0][0x2f4] ;  /* 0x0000bd00ff517b82 */ /* 0x000e220000000800 */
[----:B------:R-:W-:Y:S01]  /*3020*/  SHF.L.U32 R75, R185, 0x1f, RZ ;  /* 0x0000001fb94b7819 */ /* 0x000fe200000006ff */
[----:B------:R-:W-:Y:S03]  /*3030*/  BSSY B1, `(.L_x_3875) ;  /* 0x0000003000017945 */ /* 0x000fe60003800000 */
[----:B------:R-:W1:Y:S02]  /*3040*/  SYNCS.PHASECHK.TRANS64.TRYWAIT P5, [R66+URZ+0x28c90], R75 ;  /* 0x028c904b420075a7 */ /* 0x000e6400080a017f */
[----:B-1----:R-:W-:Y:S05]  /*3050*/  @!P5 BRA `(.L_x_3876) ;  /* 0x000001500024d947 */ /* 0x002fea0003800000 */
.L_x_4155:
[----:B------:R-:W-:Y:S05]  /*3060*/  BSYNC B1 ;  /* 0x0000000000017941 */ /* 0x000fea0003800000 */
.L_x_3875:
[----:B0-----:R-:W-:Y:S01]  /*3070*/  ISETP.GE.OR P5, PT, R16, R81, P1 ;  /* 0x000000511000720c */ /* 0x001fe20000fa6670 */
[----:B------:R-:W-:Y:S01]  /*3080*/  ULDC.64 UR4, c[0x0][0x300] ;  /* 0x0000c00000047ab9 */ /* 0x000fe20000000a00 */
[----:B------:R-:W-:Y:S02]  /*3090*/  IMAD.MOV.U32 R76, RZ, RZ, R14 ;  /* 0x000000ffff4c7224 */ /* 0x000fe400078e000e */
[----:B------:R-:W-:Y:S02]  /*30a0*/  IMAD R12, R3, UR4, RZ ;  /* 0x00000004030c7c24 */ /* 0x000fe4000f8e02ff */
[----:B------:R-:W-:Y:S02]  /*30b0*/  IMAD.MOV.U32 R77, RZ, RZ, R78 ;  /* 0x000000ffff4d7224 */ /* 0x000fe400078e004e */
[C---:B------:R-:W-:Y:S02]  /*30c0*/  IMAD R83, R23.reuse, UR5, R12 ;  /* 0x0000000517537c24 */ /* 0x040fe4000f8e020c */
[----:B------:R-:W-:-:S03]  /*30d0*/  IMAD.WIDE.U32 R76, R23, UR4, R76 ;  /* 0x00000004174c7c25 */ /* 0x000fc6000f8e004c */
[----:B------:R-:W-:Y:S05]  /*30e0*/  @P5 BRA `(.L_x_3867) ;  /* 0x0000000800385947 */ /* 0x000fea0003800000 */
[----:B------:R-:W-:Y:S01]  /*30f0*/  IMAD.IADD R83, R83, 0x1, R77 ;  /* 0x0000000153537824 */ /* 0x000fe200078e024d */
[----:B------:R-:W-:Y:S01]  /*3100*/  IADD3 R12, P5, P6, R20, R76, R65 ;  /* 0x0000004c140c7210 */ /* 0x000fe20007ebe041 */
[----:B------:R-:W-:Y:S03]  /*3110*/  BSSY B1, `(.L_x_3877) ;  /* 0x0000069000017945 */ /* 0x000fe60003800000 */
[----:B------:R-:W-:Y:S02]  /*3120*/  IADD3.X R13, R26, R83, R71, P5, P6 ;  /* 0x000000531a0d7210 */ /* 0x000fe40002fec447 */
[----:B------:R-:W-:Y:S02]  /*3130*/  LEA R78, P5, R12, R52, 0x1 ;  /* 0x000000340c4e7211 */ /* 0x000fe400078a08ff */
[----:B------:R-:W-:Y:S02]  /*3140*/  ISETP.NE.AND P6, PT, R70, RZ, PT ;  /* 0x000000ff4600720c */ /* 0x000fe40003fc5270 */
[----:B------:R-:W-:Y:S01]  /*3150*/  LEA.HI.X R79, R12, R53, R13, 0x1, P5 ;  /* 0x000000350c4f7211 */ /* 0x000fe200028f0c0d */
[----:B------:R-:W-:Y:S01]  /*3160*/  IMAD.IADD R13, R81, 0x1, -R60 ;  /* 0x00000001510d7824 */ /* 0x000fe200078e0a3c */
[----:B------:R-:W-:-:S04]  /*3170*/  ISETP.NE.AND P5, PT, R68, RZ, PT ;  /* 0x000000ff4400720c */ /* 0x000fc80003fa5270 */
[----:B------:R-:W-:-:S04]  /*3180*/  SEL R13, R60, R13, !P5 ;  /* 0x0000000d3c0d7207 */ /* 0x000fc80006800000 */
[----:B------:R-:W-:-:S04]  /*3190*/  SHF.R.S32.HI R12, RZ, 0x1f, R13 ;  /* 0x0000001fff0c7819 */ /* 0x000fc8000001140d */
[----:B------:R-:W-:-:S04]  /*31a0*/  LEA.HI R12, R12, R13, RZ, 0x4 ;  /* 0x0000000d0c0c7211 */ /* 0x000fc800078f20ff */
[----:B------:R-:W-:-:S04]  /*31b0*/  SHF.R.S32.HI R13, RZ, 0x4, R12 ;  /* 0x00000004ff0d7819 */ /* 0x000fc8000001140c */
[----:B------:R-:W-:-:S05]  /*31c0*/  LEA.HI.SX32 R13, R48, R13, 0x1d ;  /* 0x0000000d300d7211 */ /* 0x000fca00078feaff */
[----:B------:R-:W-:-:S05]  /*31d0*/  IMAD.SHL.U32 R70, R13, 0x8, RZ ;  /* 0x000000080d467824 */ /* 0x000fca00078e00ff */
[----:B------:R-:W-:-:S04]  /*31e0*/  LOP3.LUT R13, R55, 0x38, R70, 0xf8, !PT ;  /* 0x00000038370d7812 */ /* 0x000fc800078ef846 */
[----:B------:R-:W-:-:S05]  /*31f0*/  LOP3.LUT R13, R13, R58, RZ, 0x3c, !PT ;  /* 0x0000003a0d0d7212 */ /* 0x000fca00078e3cff */
[----:B------:R-:W-:Y:S02]  /*3200*/  IMAD R12, R192, 0x200, R13 ;  /* 0x00000200c00c7824 */ /* 0x000fe400078e020d */
[----:B------:R-:W-:Y:S02]  /*3210*/  IMAD.IADD R13, R64, 0x1, R31 ;  /* 0x00000001400d7824 */ /* 0x000fe400078e021f */
[----:B------:R-:W-:Y:S02]  /*3220*/  IMAD.IADD R31, R31, 0x1, R12 ;  /* 0x000000011f1f7824 */ /* 0x000fe400078e020c */
[--C-:B------:R-:W-:Y:S02]  /*3230*/  IMAD R13, R13, 0x2, R2.reuse ;  /* 0x000000020d0d7824 */ /* 0x100fe400078e0202 */
[----:B------:R-:W-:-:S04]  /*3240*/  IMAD R31, R31, 0x2, R2 ;  /* 0x000000021f1f7824 */ /* 0x000fc800078e0202 */
[----:B------:R-:W0:Y:S04]  /*3250*/  LDS.128 R12, [R13+0x22400] ;  /* 0x022400000d0c7984 */ /* 0x000e280000000c00 */
[----:B------:R-:W2:Y:S01]  /*3260*/  LDS.128 R28, [R31+0x22400] ;  /* 0x022400001f1c7984 */ /* 0x000ea20000000c00 */
[----:B------:R-:W-:Y:S05]  /*3270*/  @P6 BRA `(.L_x_3878) ;  /* 0x0000000400486947 */ /* 0x000fea0003800000 */
[--C-:B------:R-:W-:Y:S02]  /*3280*/  SHF.R.U64 R90, R8, 0x10, R9.reuse ;  /* 0x00000010085a7819 */ /* 0x100fe40000001209 */
[----:B------:R-:W-:Y:S02]  /*3290*/  SHF.R.U32.HI R8, RZ, 0x10, R9 ;  /* 0x00000010ff087819 */ /* 0x000fe40000011609 */
[--C-:B------:R-:W-:Y:S01]  /*32a0*/  SHF.R.U64 R92, R4, 0x10, R5.reuse ;  /* 0x00000010045c7819 */ /* 0x100fe20000001205 */
[----:B0-----:R-:W-:Y:S01]  /*32b0*/  HADD2.F32 R4, -RZ, R13.H0_H0 ;  /* 0x2000000dff047230 */ /* 0x001fe20000004100 */
[----:B------:R-:W-:Y:S01]  /*32c0*/  SHF.R.U32.HI R74, RZ, 0x10, R5 ;  /* 0x00000010ff4a7819 */ /* 0x000fe20000011605 */
[--C-:B--2---:R-:W-:Y:S01]  /*32d0*/  HADD2.F32 R5, -RZ, R29.reuse.H0_H0 ;  /* 0x2000001dff057230 */ /* 0x104fe20000004100 */
[--C-:B------:R-:W-:Y:S01]  /*32e0*/  SHF.R.U64 R91, R6, 0x10, R7.reuse ;  /* 0x00000010065b7819 */ /* 0x100fe20000001207 */
[----:B------:R-:W-:Y:S01]  /*32f0*/  HADD2.F32 R29, -RZ, R29.H1_H1 ;  /* 0x3000001dff1d7230 */ /* 0x000fe20000004100 */
[----:B------:R-:W-:Y:S01]  /*3300*/  SHF.R.U32.HI R84, RZ, 0x10, R7 ;  /* 0x00000010ff547819 */ /* 0x000fe20000011607 */
[----:B------:R-:W-:Y:S01]  /*3310*/  HADD2.F32 R7, -RZ, R80.H0_H0 ;  /* 0x20000050ff077230 */ /* 0x000fe20000004100 */
[--C-:B------:R-:W-:Y:S01]  /*3320*/  SHF.R.U64 R88, R10, 0x10, R11.reuse ;  /* 0x000000100a587819 */ /* 0x100fe2000000120b */
[----:B------:R-:W-:Y:S01]  /*3330*/  HADD2.F32 R10, -RZ, R8.H0_H0 ;  /* 0x20000008ff0a7230 */ /* 0x000fe20000004100 */
[----:B------:R-:W-:Y:S01]  /*3340*/  SHF.R.U32.HI R11, RZ, 0x10, R11 ;  /* 0x00000010ff0b7819 */ /* 0x000fe2000001160b */
[----:B------:R-:W-:-:S02]  /*3350*/  HADD2.F32 R13, -RZ, R13.H1_H1 ;  /* 0x3000000dff0d7230 */ /* 0x000fc40000004100 */
[-C--:B------:R-:W-:Y:S01]  /*3360*/  FMUL.FTZ R9, R5, R7.reuse ;  /* 0x0000000705097220 */ /* 0x080fe20000410000 */
[----:B------:R-:W-:Y:S02]  /*3370*/  HADD2.F32 R6, -RZ, R80.H1_H1 ;  /* 0x30000050ff067230 */ /* 0x000fe40000004100 */
[C---:B------:R-:W-:Y:S01]  /*3380*/  FMUL.FTZ R80, R4.reuse, R7 ;  /* 0x0000000704507220 */ /* 0x040fe20000410000 */
[----:B------:R-:W-:Y:S02]  /*3390*/  HADD2.F32 R8, -RZ, R74.H0_H0 ;  /* 0x2000004aff087230 */ /* 0x000fe40000004100 */
[-C--:B------:R-:W-:Y:S01]  /*33a0*/  FMUL.FTZ R82, R29, R10.reuse ;  /* 0x0000000a1d527220 */ /* 0x080fe20000410000 */
[----:B------:R-:W-:Y:S01]  /*33b0*/  FMUL.FTZ R10, R13, R10 ;  /* 0x0000000a0d0a7220 */ /* 0x000fe20000410000 */
[-C--:B------:R-:W-:Y:S01]  /*33c0*/  FFMA.FTZ R80, R5, R6.reuse, R80 ;  /* 0x0000000605507223 */ /* 0x080fe20000010050 */
[----:B------:R-:W-:Y:S01]  /*33d0*/  FFMA.FTZ R74, R4, R6, -R9 ;  /* 0x00000006044a7223 */ /* 0x000fe20000010809 */
[----:B------:R-:W-:-:S02]  /*33e0*/  HADD2.F32 R5, -RZ, R31.H0_H0 ;  /* 0x2000001fff057230 */ /* 0x000fc40000004100 */
[-C--:B------:R-:W-:Y:S01]  /*33f0*/  FFMA.FTZ R29, R29, R8.reuse, R10 ;  /* 0x000000081d1d7223 */ /* 0x080fe2000001000a */
[----:B------:R-:W-:Y:S02]  /*3400*/  HADD2.F32 R31, -RZ, R31.H1_H1 ;  /* 0x3000001fff1f7230 */ /* 0x000fe40000004100 */
[----:B------:R-:W-:Y:S01]  /*3410*/  FFMA.FTZ R85, R13, R8, -R82 ;  /* 0x000000080d557223 */ /* 0x000fe20000010852 */
[----:B------:R-:W-:Y:S02]  /*3420*/  HADD2.F32 R4, -RZ, R15.H0_H0 ;  /* 0x2000000fff047230 */ /* 0x000fe40000004100 */
[----:B------:R-:W-:Y:S01]  /*3430*/  HADD2.F32 R10, -RZ, R11.H0_H0 ;  /* 0x2000000bff0a7230 */ /* 0x000fe20000004100 */
[----:B------:R-:W-:Y:S01]  /*3440*/  F2FP.F16.F32.PACK_AB R29, R29, R80 ;  /* 0x000000501d1d723e */ /* 0x000fe200000000ff */
[----:B------:R-:W-:Y:S01]  /*3450*/  HADD2.F32 R7, -RZ, R86.H0_H0 ;  /* 0x20000056ff077230 */ /* 0x000fe20000004100 */
[----:B------:R-:W-:Y:S01]  /*3460*/  F2FP.F16.F32.PACK_AB R74, R85, R74 ;  /* 0x0000004a554a723e */ /* 0x000fe200000000ff */
[----:B------:R-:W-:-:S02]  /*3470*/  HADD2.F32 R15, -RZ, R15.H1_H1 ;  /* 0x3000000fff0f7230 */ /* 0x000fc40000004100 */
[----:B------:R-:W-:Y:S02]  /*3480*/  HADD2.F32 R6, -RZ, R86.H1_H1 ;  /* 0x30000056ff067230 */ /* 0x000fe40000004100 */
[-C--:B------:R-:W-:Y:S01]  /*3490*/  FMUL.FTZ R86, R31, R10.reuse ;  /* 0x0000000a1f567220 */ /* 0x080fe20000410000 */
[----:B------:R-:W-:Y:S02]  /*34a0*/  HADD2.F32 R8, -RZ, R84.H0_H0 ;  /* 0x20000054ff087230 */ /* 0x000fe40000004100 */
[CC--:B------:R-:W-:Y:S01]  /*34b0*/  FMUL.FTZ R84, R4.reuse, R7.reuse ;  /* 0x0000000704547220 */ /* 0x0c0fe20000410000 */
[----:B------:R-:W-:Y:S01]  /*34c0*/  FMUL.FTZ R10, R15, R10 ;  /* 0x0000000a0f0a7220 */ /* 0x000fe20000410000 */
[C---:B------:R-:W-:Y:S01]  /*34d0*/  FMUL.FTZ R9, R5.reuse, R7 ;  /* 0x0000000705097220 */ /* 0x040fe20000410000 */
[----:B------:R-:W-:Y:S02]  /*34e0*/  HADD2.F32 R7, -RZ, R92.H0_H0 ;  /* 0x2000005cff077230 */ /* 0x000fe40000004100 */
[----:B------:R-:W-:Y:S01]  /*34f0*/  FFMA.FTZ R84, R5, R6, R84 ;  /* 0x0000000605547223 */ /* 0x000fe20000010054 */
[-C--:B------:R-:W-:Y:S01]  /*3500*/  FFMA.FTZ R87, R15, R8.reuse, -R86 ;  /* 0x000000080f577223 */ /* 0x080fe20000010856 */
[----:B------:R-:W-:Y:S01]  /*3510*/  FFMA.FTZ R89, R31, R8, R10 ;  /* 0x000000081f597223 */ /* 0x000fe2000001000a */
[----:B------:R-:W-:Y:S01]  /*3520*/  FFMA.FTZ R82, R4, R6, -R9 ;  /* 0x0000000604527223 */ /* 0x000fe20000010809 */
[----:B------:R-:W-:-:S02]  /*3530*/  HADD2.F32 R8, -RZ, R93.H0_H0 ;  /* 0x2000005dff087230 */ /* 0x000fc40000004100 */
[----:B------:R-:W-:Y:S02]  /*3540*/  HADD2.F32 R5, -RZ, R28.H0_H0 ;  /* 0x2000001cff057230 */ /* 0x000fe40000004100 */
[----:B------:R-:W-:Y:S01]  /*3550*/  HADD2.F32 R9, -RZ, R90.H0_H0 ;  /* 0x2000005aff097230 */ /* 0x000fe20000004100 */
[----:B------:R-:W-:Y:S01]  /*3560*/  F2FP.F16.F32.PACK_AB R82, R87, R82 ;  /* 0x000000525752723e */ /* 0x000fe200000000ff */
[----:B------:R-:W-:Y:S02]  /*3570*/  HADD2.F32 R4, -RZ, R12.H0_H0 ;  /* 0x2000000cff047230 */ /* 0x000fe40000004100 */
[-C--:B------:R-:W-:Y:S01]  /*3580*/  FMUL.FTZ R11, R5, R8.reuse ;  /* 0x00000008050b7220 */ /* 0x080fe20000410000 */
[----:B------:R-:W-:Y:S02]  /*3590*/  HADD2.F32 R28, -RZ, R28.H1_H1 ;  /* 0x3000001cff1c7230 */ /* 0x000fe40000004100 */
[----:B------:R-:W-:Y:S02]  /*35a0*/  HADD2.F32 R12, -RZ, R12.H1_H1 ;  /* 0x3000000cff0c7230 */ /* 0x000fe40000004100 */
[----:B------:R-:W-:Y:S01]  /*35b0*/  FMUL.FTZ R8, R4, R8 ;  /* 0x0000000804087220 */ /* 0x000fe20000410000 */
[----:B------:R-:W-:-:S02]  /*35c0*/  HADD2.F32 R6, -RZ, R94.H0_H0 ;  /* 0x2000005eff067230 */ /* 0x000fc40000004100 */
[-C--:B------:R-:W-:Y:S01]  /*35d0*/  FMUL.FTZ R13, R28, R9.reuse ;  /* 0x000000091c0d7220 */ /* 0x080fe20000410000 */
[C---:B------:R-:W-:Y:S02]  /*35e0*/  FMUL.FTZ R9, R12.reuse, R9 ;  /* 0x000000090c097220 */ /* 0x040fe40000410000 */
[-C--:B------:R-:W-:Y:S01]  /*35f0*/  FFMA.FTZ R10, R5, R6.reuse, R8 ;  /* 0x00000006050a7223 */ /* 0x080fe20000010008 */
[-C--:B------:R-:W-:Y:S01]  /*3600*/  FFMA.FTZ R12, R12, R7.reuse, -R13 ;  /* 0x000000070c0c7223 */ /* 0x080fe2000001080d */
[----:B------:R-:W-:Y:S01]  /*3610*/  FFMA.FTZ R11, R4, R6, -R11 ;  /* 0x00000006040b7223 */ /* 0x000fe2000001080b */
[----:B------:R-:W-:Y:S01]  /*3620*/  FFMA.FTZ R13, R28, R7, R9 ;  /* 0x000000071c0d7223 */ /* 0x000fe20000010009 */
[----:B------:R-:W-:Y:S02]  /*3630*/  HADD2.F32 R5, -RZ, R30.H0_H0 ;  /* 0x2000001eff057230 */ /* 0x000fe40000004100 */
[----:B------:R-:W-:Y:S01]  /*3640*/  HADD2.F32 R8, -RZ, R93.H1_H1 ;  /* 0x3000005dff087230 */ /* 0x000fe20000004100 */
[----:B------:R-:W-:Y:S01]  /*3650*/  F2FP.F16.F32.PACK_AB R12, R12, R11 ;  /* 0x0000000b0c0c723e */ /* 0x000fe200000000ff */
[----:B------:R-:W-:Y:S01]  /*3660*/  HADD2.F32 R9, -RZ, R88.H0_H0 ;  /* 0x20000058ff097230 */ /* 0x000fe20000004100 */
[----:B------:R-:W-:Y:S01]  /*3670*/  F2FP.F16.F32.PACK_AB R28, R13, R10 ;  /* 0x0000000a0d1c723e */ /* 0x000fe200000000ff */
[----:B------:R-:W-:-:S02]  /*3680*/  HADD2.F32 R4, -RZ, R14.H0_H0 ;  /* 0x2000000eff047230 */ /* 0x000fc40000004100 */
[-C--:B------:R-:W-:Y:S01]  /*3690*/  FMUL.FTZ R15, R5, R8.reuse ;  /* 0x00000008050f7220 */ /* 0x080fe20000410000 */
[----:B------:R-:W-:Y:S02]  /*36a0*/  HADD2.F32 R30, -RZ, R30.H1_H1 ;  /* 0x3000001eff1e7230 */ /* 0x000fe40000004100 */
[----:B------:R-:W-:Y:S02]  /*36b0*/  HADD2.F32 R14, -RZ, R14.H1_H1 ;  /* 0x3000000eff0e7230 */ /* 0x000fe40000004100 */
[----:B------:R-:W-:Y:S01]  /*36c0*/  FMUL.FTZ R8, R4, R8 ;  /* 0x0000000804087220 */ /* 0x000fe20000410000 */
[----:B------:R-:W-:Y:S02]  /*36d0*/  HADD2.F32 R6, -RZ, R94.H1_H1 ;  /* 0x3000005eff067230 */ /* 0x000fe40000004100 */
        /* <DEDUP_REMOVED lines=8> */
[----:B------:R-:W-:-:S03]  /*3760*/  F2FP.F16.F32.PACK_AB R31, R89, R84 ;  /* 0x00000054591f723e */ /* 0x000fc600000000ff */
[----:B------:R-:W-:Y:S01]  /*3770*/  F2FP.F16.F32.PACK_AB R14, R14, R15 ;  /* 0x0000000f0e0e723e */ /* 0x000fe200000000ff */
[----:B------:R-:W-:Y:S01]  /*3780*/  IMAD.MOV.U32 R15, RZ, RZ, R82 ;  /* 0x000000ffff0f7224 */ /* 0x000fe200078e0052 */
[----:B------:R-:W-:-:S07]  /*3790*/  F2FP.F16.F32.PACK_AB R30, R9, R8 ;  /* 0x00000008091e723e */ /* 0x000fce00000000ff */
.L_x_3878:
[----:B------:R-:W-:Y:S05]  /*37a0*/  BSYNC B1 ;  /* 0x0000000000017941 */ /* 0x000fea0003800000 */
.L_x_3877:
[----:B0-----:R3:W-:Y:S01]  /*37b0*/  STG.E.128 desc[UR40][R78.64], R12 ;  /* 0x0000000c4e007986 */ /* 0x0017e2000c101d28 */
[----:B------:R-:W-:-:S13]  /*37c0*/  ISETP.GE.AND P5, PT, R70, R81, PT ;  /* 0x000000514600720c */ /* 0x000fda0003fa6270 */
[----:B------:R-:W-:Y:S05]  /*37d0*/  @P5 BRA `(.L_x_3867) ;  /* 0x00000000007c5947 */ /* 0x000fea0003800000 */
[--C-:B------:R-:W-:Y:S02]  /*37e0*/  SHF.R.S32.HI R4, RZ, 0x1f, R70.reuse ;  /* 0x0000001fff047819 */ /* 0x100fe40000011446 */
[----:B------:R-:W-:-:S04]  /*37f0*/  IADD3 R70, P5, P6, R20, R76, R70 ;  /* 0x0000004c14467210 */ /* 0x000fc80007ebe046 */
[----:B------:R-:W-:Y:S02]  /*3800*/  IADD3.X R4, R26, R83, R4, P5, P6 ;  /* 0x000000531a047210 */ /* 0x000fe40002fec404 */
[----:B------:R-:W-:-:S04]  /*3810*/  LEA R52, P5, R70, R52, 0x1 ;  /* 0x0000003446347211 */ /* 0x000fc800078a08ff */
[----:B------:R-:W-:-:S05]  /*3820*/  LEA.HI.X R53, R70, R53, R4, 0x1, P5 ;  /* 0x0000003546357211 */ /* 0x000fca00028f0c04 */
[----:B--2---:R4:W-:Y:S01]  /*3830*/  STG.E.128 desc[UR40][R52.64], R28 ;  /* 0x0000001c34007986 */ /* 0x0049e2000c101d28 */
[----:B------:R-:W-:Y:S05]  /*3840*/  BRA `(.L_x_3867) ;  /* 0x0000000000607947 */ /* 0x000fea0003800000 */
.L_x_3860:
[----:B------:R-:W-:-:S13]  /*3850*/  ISETP.NE.AND P0, PT, R184, 0x3, PT ;  /* 0x00000003b800780c */ /* 0x000fda0003f05270 */
[----:B------:R-:W-:Y:S05]  /*3860*/  @!P0 BRA `(.L_x_3879) ;  /* 0x0000000000048947 */ /* 0x000fea0003800000 */
[----:B------:R-:W-:Y:S01]  /*3870*/  BPT.TRAP 0x1 ;  /* 0x000000040000795c */ /* 0x000fe20000300000 */
.L_x_3879:
[----:B------:R-:W-:Y:S01]  /*3880*/  IMAD R66, R19, 0x8, R2 ;  /* 0x0000000813427824 */ /* 0x000fe200078e0202 */
[----:B------:R-:W-:Y:S01]  /*3890*/  SHF.L.U32 R75, R185, 0x1f, RZ ;  /* 0x0000001fb94b7819 */ /* 0x000fe200000006ff */
[----:B------:R-:W-:Y:S01]  /*38a0*/  IMAD R4, R45, -0x40, R46 ;  /* 0xffffffc02d047824 */ /* 0x000fe200078e022e */
[----:B------:R-:W-:Y:S02]  /*38b0*/  BSSY B1, `(.L_x_3880) ;  /* 0x0000005000017945 */ /* 0x000fe40003800000 */
[----:B------:R-:W0:Y:S02]  /*38c0*/  SYNCS.PHASECHK.TRANS64.TRYWAIT P5, [R66+URZ+0x28c90], R75 ;  /* 0x028c904b420075a7 */ /* 0x000e2400080a017f */
[----:B------:R-:W-:-:S04]  /*38d0*/  VIMNMX R4, R4, 0x40, PT ;  /* 0x0000004004047848 */ /* 0x000fc80003fe0100 */
[----:B------:R-:W-:Y:S01]  /*38e0*/  ISETP.GE.AND P1, PT, R23, R4, PT ;  /* 0x000000041700720c */ /* 0x000fe20003f26270 */
[----:B0-----:R-:W-:-:S12]  /*38f0*/  @!P5 BRA `(.L_x_3881) ;  /* 0x000001480010d947 */ /* 0x001fd80003800000 */
.L_x_4156:
[----:B------:R-:W-:Y:S05]  /*3900*/  BSYNC B1 ;  /* 0x0000000000017941 */ /* 0x000fea0003800000 */
.L_x_3880:
[----:B------:R-:W-:Y:S05]  /*3910*/  @P1 BRA `(.L_x_3867) ;  /* 0x00000000002c1947 */ /* 0x000fea0003800000 */
[----:B------:R-:W-:Y:S01]  /*3920*/  @!P3 LOP3.LUT P5, RZ, R188, 0x4, RZ, 0xc0, !PT ;  /* 0x00000004bcffb812 */ /* 0x000fe200078ac0ff */
[----:B------:R-:W-:Y:S01]  /*3930*/  @!P3 VIADD R4, R62, 0x20 ;  /* 0x000000203e04b836 */ /* 0x000fe20000000000 */
[----:B------:R-:W-:Y:S02]  /*3940*/  PLOP3.LUT P6, PT, PT, PT, PT, 0x8, 0x0 ;  /* 0x000000000000781c */ /* 0x000fe40003fce170 */
[----:B------:R-:W-:-:S13]  /*3950*/  @!P3 PLOP3.LUT P6, PT, P5, PT, PT, 0x80, 0x0 ;  /* 0x000000000000b81c */ /* 0x000fda0002fcf070 */
[----:B------:R-:W-:-:S04]  /*3960*/  @P6 VIADD R4, R62, 0xffffffe0 ;  /* 0xffffffe03e046836 */ /* 0x000fc80000000000 */
[----:B------:R-:W-:Y:S02]  /*3970*/  @!P3 IMAD.IADD R31, R31, 0x1, R4 ;  /* 0x000000011f1fb824 */ /* 0x000fe400078e0204 */
[----:B------:R-:W1:Y:S02]  /*3980*/  @!P4 LDS.128 R4, [R30+0x22400] ;  /* 0x022400001e04c984 */ /* 0x000e640000000c00 */
[----:B------:R-:W-:-:S06]  /*3990*/  @!P3 IMAD R8, R31, 0x2, R2 ;  /* 0x000000021f08b824 */ /* 0x000fcc00078e0202 */
[----:B------:R-:W2:Y:S04]  /*39a0*/  @!P3 LDS.128 R8, [R8+0x22400] ;  /* 0x022400000808b984 */ /* 0x000ea80000000c00 */
[----:B-1----:R1:W-:Y:S04]  /*39b0*/  @!P4 STG.E.128 desc[UR40][R12.64], R4 ;  /* 0x000000040c00c986 */ /* 0x0023e8000c101d28 */
[----:B--2---:R1:W-:Y:S02]  /*39c0*/  @!P3 STG.E.128 desc[UR40][R12.64+0x40], R8 ;  /* 0x000040080c00b986 */ /* 0x0043e4000c101d28 */
.L_x_3867:
[----:B------:R-:W-:Y:S05]  /*39d0*/  BSYNC B0 ;  /* 0x0000000000007941 */ /* 0x000fea0003800000 */
.L_x_3859:
[----:B-1----:R-:W1:Y:S01]  /*39e0*/  S2R R4, SR_TID.X ;  /* 0x0000000000047919 */ /* 0x002e620000002100 */
[----:B------:R-:W-:Y:S01]  /*39f0*/  @!PT LDS RZ, [RZ] ;  /* 0x00000000fffff984 */ /* 0x000fe20000000800 */
[----:B------:R-:W-:Y:S01]  /*3a00*/  @!PT LDS RZ, [RZ] ;  /* 0x00000000fffff984 */ /* 0x000fe20000000800 */
[----:B------:R-:W-:Y:S01]  /*3a10*/  @!PT LDS RZ, [RZ] ;  /* 0x00000000fffff984 */ /* 0x000fe20000000800 */
[----:B------:R-:W-:Y:S01]  /*3a20*/  @!PT LDS RZ, [RZ] ;  /* 0x00000000fffff984 */ /* 0x000fe20000000800 */
[----:B------:R5:W-:Y:S06]  /*3a30*/  MEMBAR.ALL.CTA ;  /* 0x0000000000007992 */ /* 0x000bec0000008000 */
[----:B-----5:R-:W5:Y:S01]  /*3a40*/  FENCE.VIEW.ASYNC.S ;  /* 0x00000000000073c6 */ /* 0x020f620000000000 */
[----:B------:R-:W-:Y:S05]  /*3a50*/  WARPSYNC.ALL ;  /* 0x0000000000007948 */ /* 0x000fea0003800000 */
[----:B------:R-:W-:Y:S01]  /*3a60*/  BSSY B0, `(.L_x_3882) ;  /* 0x0000009000007945 */ /* 0x000fe20003800000 */
[----:B-1----:R-:W-:Y:S01]  /*3a70*/  LOP3.LUT R4, R4, 0x7f, RZ, 0xc0, !PT ;  /* 0x0000007f04047812 */ /* 0x002fe200078ec0ff */
[----:B-----5:R1:W-:Y:S03]  /*3a80*/  BAR.SYNC.DEFER_BLOCKING R59, 0x80 ;  /* 0x0002003b0000751d */ /* 0x0203e60000010000 */
[----:B------:R-:W-:-:S13]  /*3a90*/  ISETP.NE.AND P5, PT, R4, RZ, PT ;  /* 0x000000ff0400720c */ /* 0x000fda0003fa5270 */
[----:B------:R-:W-:-:S05]  /*3aa0*/  @!P5 VIADD R4, R66, 0x28ca0 ;  /* 0x00028ca04204d836 */ /* 0x000fca0000000000 */
[----:B------:R-:W-:-:S04]  /*3ab0*/  @!P5 PRMT R4, RZ, 0x654, R4 ;  /* 0x00000654ff04d816 */ /* 0x000fc80000000004 */
[----:B------:R1:W-:Y:S01]  /*3ac0*/  @!P5 SYNCS.ARRIVE.TRANS64.RED.A1T0 RZ, [R4+URZ], RZ ;  /* 0x000000ff04ffd9a7 */ /* 0x0003e2000810043f */
[----:B------:R-:W-:Y:S05]  /*3ad0*/  @!P0 BRA `(.L_x_3883) ;  /* 0x0000000000048947 */ /* 0x000fea0003800000 */
[----:B------:R-:W-:Y:S01]  /*3ae0*/  BPT.TRAP 0x1 ;  /* 0x000000040000795c */ /* 0x000fe20000300000 */
.L_x_3883:
[----:B------:R-:W-:Y:S05]  /*3af0*/  BSYNC B0 ;  /* 0x0000000000007941 */ /* 0x000fea0003800000 */
.L_x_3882:
[----:B------:R-:W5:Y:S01]  /*3b00*/  SYNCS.PHASECHK.TRANS64.TRYWAIT P0, [R66+URZ+0x28cb0], R75 ;  /* 0x028cb04b420075a7 */ /* 0x000f62000800017f */
[----:B------:R-:W-:Y:S04]  /*3b10*/  BSSY B0, `(.L_x_3884) ;  /* 0x0000002000007945 */ /* 0x000fe80003800000 */
[----:B-----5:R-:W-:Y:S05]  /*3b20*/  @!P0 BRA `(.L_x_3885) ;  /* 0x0000014400988947 */ /* 0x020fea0003800000 */
.L_x_4157:
[----:B------:R-:W-:Y:S05]  /*3b30*/  BSYNC B0 ;  /* 0x0000000000007941 */ /* 0x000fea0003800000 */
.L_x_3884:
[----:B------:R-:W-:Y:S04]  /*3b40*/  BSSY B0, `(.L_x_3886) ;  /* 0x0000052000007945 */ /* 0x000fe80003800000 */
[----:B------:R-:W-:Y:S05]  /*3b50*/  @P1 BRA `(.L_x_3887) ;  /* 0x0000000400401947 */ /* 0x000fea0003800000 */
[----:B-1----:R-:W-:Y:S01]  /*3b60*/  IMAD.WIDE R4, R45, 0x40, R42 ;  /* 0x000000402d047825 */ /* 0x002fe200078e022a */
[----:B------:R-:W-:Y:S01]  /*3b70*/  ULDC.64 UR4, c[0x0][0x328] ;  /* 0x0000ca0000047ab9 */ /* 0x000fe20000000a00 */
[----:B------:R-:W-:Y:S02]  /*3b80*/  LOP3.LUT P0, RZ, R188, 0x4, RZ, 0xc0, !PT ;  /* 0x00000004bcff7812 */ /* 0x000fe4000780c0ff */
[----:B------:R-:W-:Y:S02]  /*3b90*/  IMAD R5, R5, UR4, RZ ;  /* 0x0000000405057c24 */ /* 0x000fe4000f8e02ff */
[----:B------:R-:W-:Y:S02]  /*3ba0*/  IMAD.MOV.U32 R6, RZ, RZ, R32 ;  /* 0x000000ffff067224 */ /* 0x000fe400078e0020 */
[----:B------:R-:W-:Y:S02]  /*3bb0*/  IMAD.MOV.U32 R7, RZ, RZ, R73 ;  /* 0x000000ffff077224 */ /* 0x000fe400078e0049 */
[----:B------:R-:W-:-:S02]  /*3bc0*/  IMAD R5, R4, UR5, R5 ;  /* 0x0000000504057c24 */ /* 0x000fc4000f8e0205 */
[----:B------:R-:W-:Y:S01]  /*3bd0*/  IMAD.WIDE.U32 R6, R4, UR4, R6 ;  /* 0x0000000404067c25 */ /* 0x000fe2000f8e0006 */
[----:B------:R-:W-:-:S03]  /*3be0*/  ULDC.64 UR4, c[0x0][0x318] ;  /* 0x0000c60000047ab9 */ /* 0x000fc60000000a00 */
[----:B------:R-:W-:Y:S01]  /*3bf0*/  IMAD R9, R19, 0x8000, R62 ;  /* 0x0000800013097824 */ /* 0x000fe200078e023e */
[----:B---3--:R-:W-:Y:S01]  /*3c00*/  LEA R12, P1, R6, UR4, 0x1 ;  /* 0x00000004060c7c11 */ /* 0x008fe2000f8208ff */
[----:B------:R-:W-:Y:S01]  /*3c10*/  VIADD R4, R16, 0x40 ;  /* 0x0000004010047836 */ /* 0x000fe20000000000 */
[----:B------:R-:W-:Y:S01]  /*3c20*/  IADD3 R5, R7, R5, RZ ;  /* 0x0000000507057210 */ /* 0x000fe20007ffe0ff */
[----:B------:R-:W-:Y:S01]  /*3c30*/  ULDC UR4, c[0x0][0x320] ;  /* 0x0000c80000047ab9 */ /* 0x000fe20000000800 */
[C---:B------:R-:W-:Y:S02]  /*3c40*/  VIADD R15, R9.reuse, 0x20 ;  /* 0x00000020090f7836 */ /* 0x040fe40000000000 */
[----:B------:R-:W-:Y:S01]  /*3c50*/  LEA.HI.X R13, R6, UR5, R5, 0x1, P1 ;  /* 0x00000005060d7c11 */ /* 0x000fe200088f0c05 */
[C---:B------:R-:W-:Y:S01]  /*3c60*/  @P0 VIADD R15, R9.reuse, 0xffffffe0 ;  /* 0xffffffe0090f0836 */ /* 0x040fe20000000000 */
[----:B------:R-:W-:Y:S01]  /*3c70*/  ISETP.GE.AND P1, PT, R16, UR4, PT ;  /* 0x0000000410007c0c */ /* 0x000fe2000bf26270 */
[----:B--2-4-:R-:W-:Y:S01]  /*3c80*/  IMAD R29, R9, 0x2, R2 ;  /* 0x00000002091d7824 */ /* 0x014fe200078e0202 */
[----:B------:R-:W-:Y:S01]  /*3c90*/  ISETP.GE.AND P0, PT, R4, UR4, PT ;  /* 0x0000000404007c0c */ /* 0x000fe2000bf06270 */
[----:B------:R-:W-:-:S02]  /*3ca0*/  VIADD R14, R16, 0x80 ;  /* 0x00000080100e7836 */ /* 0x000fc40000000000 */
[----:B------:R-:W-:-:S08]  /*3cb0*/  VIADD R28, R16, 0xc0 ;  /* 0x000000c0101c7836 */ /* 0x000fd00000000000 */
[----:B------:R-:W1:Y:S04]  /*3cc0*/  @!P1 LDS.128 R4, [R29+0x400] ;  /* 0x000400001d049984 */ /* 0x000e680000000c00 */
[----:B------:R-:W2:Y:S04]  /*3cd0*/  @!P0 LDS.128 R8, [R29+0x2400] ;  /* 0x002400001d088984 */ /* 0x000ea80000000c00 */
[----:B-1----:R-:W-:Y:S01]  /*3ce0*/  @!P1 STG.E.128 desc[UR40][R12.64], R4 ;  /* 0x000000040c009986 */ /* 0x002fe2000c101d28 */
[----:B------:R-:W-:Y:S01]  /*3cf0*/  ISETP.GE.AND P1, PT, R14, UR4, PT ;  /* 0x000000040e007c0c */ /* 0x000fe2000bf26270 */
[----:B------:R-:W-:-:S02]  /*3d00*/  VIADD R14, R16, 0x100 ;  /* 0x00000100100e7836 */ /* 0x000fc40000000000 */
[----:B--2---:R-:W-:Y:S01]  /*3d10*/  @!P0 STG.E.128 desc[UR40][R12.64+0x80], R8 ;  /* 0x000080080c008986 */ /* 0x004fe2000c101d28 */
[----:B------:R-:W-:Y:S01]  /*3d20*/  ISETP.GE.AND P0, PT, R28, UR4, PT ;  /* 0x000000041c007c0c */ /* 0x000fe2000bf06270 */
        /* <DEDUP_REMOVED lines=16> */
[----:B------:R-:W-:Y:S02]  /*3e30*/  IMAD R28, R15, 0x2, R2 ;  /* 0x000000020f1c7824 */ /* 0x000fe400078e0202 */
[----:B------:R-:W-:-:S06]  /*3e40*/  VIADD R15, R16, 0xe0 ;  /* 0x000000e0100f7836 */ /* 0x000fcc0000000000 */
[----:B------:R-:W1:Y:S04]  /*3e50*/  @!P1 LDS.128 R4, [R29+0xc400] ;  /* 0x00c400001d049984 */ /* 0x000e680000000c00 */
[----:B------:R-:W2:Y:S04]  /*3e60*/  @!P0 LDS.128 R8, [R29+0xe400] ;  /* 0x00e400001d088984 */ /* 0x000ea80000000c00 */
[----:B-1----:R-:W-:Y:S01]  /*3e70*/  @!P1 STG.E.128 desc[UR40][R12.64+0x300], R4 ;  /* 0x000300040c009986 */ /* 0x002fe2000c101d28 */
[----:B------:R-:W-:-:S03]  /*3e80*/  ISETP.GE.AND P1, PT, R72, UR4, PT ;  /* 0x0000000448007c0c */ /* 0x000fc6000bf26270 */
        /* <DEDUP_REMOVED lines=22> */
[----:B------:R-:W-:-:S03]  /*3ff0*/  ISETP.GE.AND P1, PT, R14, UR4, PT ;  /* 0x000000040e007c0c */ /* 0x000fc6000bf26270 */
[----:B--2---:R-:W-:Y:S01]  /*4000*/  @!P0 STG.E.128 desc[UR40][R12.64+0x2c0], R8 ;  /* 0x0002c0080c008986 */ /* 0x004fe2000c101d28 */
[----:B------:R-:W-:-:S09]  /*4010*/  ISETP.GE.AND P0, PT, R15, UR4, PT ;  /* 0x000000040f007c0c */ /* 0x000fd2000bf06270 */
[----:B------:R-:W1:Y:S04]  /*4020*/  @!P1 LDS.128 R4, [R28+0xc400] ;  /* 0x00c400001c049984 */ /* 0x000e680000000c00 */
[----:B------:R-:W2:Y:S04]  /*4030*/  @!P0 LDS.128 R8, [R28+0xe400] ;  /* 0x00e400001c088984 */ /* 0x000ea80000000c00 */
[----:B-1----:R1:W-:Y:S04]  /*4040*/  @!P1 STG.E.128 desc[UR40][R12.64+0x340], R4 ;  /* 0x000340040c009986 */ /* 0x0023e8000c101d28 */
[----:B--2---:R1:W-:Y:S02]  /*4050*/  @!P0 STG.E.128 desc[UR40][R12.64+0x3c0], R8 ;  /* 0x0003c0080c008986 */ /* 0x0043e4000c101d28 */
.L_x_3887:
[----:B------:R-:W-:Y:S05]  /*4060*/  BSYNC B0 ;  /* 0x0000000000007941 */ /* 0x000fea0003800000 */
.L_x_3886:
[----:B------:R-:W-:Y:S01]  /*4070*/  @!PT LDS RZ, [RZ] ;  /* 0x00000000fffff984 */ /* 0x000fe20000000800 */
[----:B------:R-:W-:Y:S01]  /*4080*/  @!PT LDS RZ, [RZ] ;  /* 0x00000000fffff984 */ /* 0x000fe20000000800 */
[----:B------:R-:W-:Y:S01]  /*4090*/  @!PT LDS RZ, [RZ] ;  /* 0x00000000fffff984 */ /* 0x000fe20000000800 */
[----:B------:R-:W-:Y:S01]  /*40a0*/  @!PT LDS RZ, [RZ] ;  /* 0x00000000fffff984 */ /* 0x000fe20000000800 */
[----:B------:R5:W-:Y:S06]  /*40b0*/  MEMBAR.ALL.CTA ;  /* 0x0000000000007992 */ /* 0x000bec0000008000 */
[----:B-----5:R-:W5:Y:S01]  /*40c0*/  FENCE.VIEW.ASYNC.S ;  /* 0x00000000000073c6 */ /* 0x020f620000000000 */
[----:B------:R-:W-:Y:S01]  /*40d0*/  VIADD R19, R19, 0x1 ;  /* 0x0000000113137836 */ /* 0x000fe20000000000 */
[----:B-----5:R1:W-:Y:S01]  /*40e0*/  BAR.SYNC.DEFER_BLOCKING R59, 0x80 ;  /* 0x0002003b0000751d */ /* 0x0203e20000010000 */
[----:B0-----:R-:W-:-:S03]  /*40f0*/  @!P5 VIADD R66, R66, 0x28cc0 ;  /* 0x00028cc04242d836 */ /* 0x001fc60000000000 */
[C---:B------:R-:W-:Y:S02]  /*4100*/  ISETP.NE.AND P1, PT, R19.reuse, 0x2, PT ;  /* 0x000000021300780c */ /* 0x040fe40003f25270 */
[----:B------:R-:W-:Y:S02]  /*4110*/  PLOP3.LUT P0, PT, PT, PT, PT, 0x8, 0x0 ;  /* 0x000000000000781c */ /* 0x000fe40003f0e170 */
[----:B------:R-:W-:Y:S02]  /*4120*/  @!P5 PRMT R66, RZ, 0x654, R66 ;  /* 0x00000654ff42d816 */ /* 0x000fe40000000042 */
[----:B-1----:R-:W-:Y:S02]  /*4130*/  SEL R4, RZ, 0x1, P1 ;  /* 0x00000001ff047807 */ /* 0x002fe40000800000 */
[----:B------:R-:W-:Y:S02]  /*4140*/  SEL R19, R19, RZ, P1 ;  /* 0x000000ff13137207 */ /* 0x000fe40000800000 */
[----:B------:R-:W-:Y:S01]  /*4150*/  LOP3.LUT R185, R185, R4, RZ, 0x3c, !PT ;  /* 0x00000004b9b97212 */ /* 0x000fe200078e3cff */
[----:B------:R0:W-:Y:S01]  /*4160*/  @!P5 SYNCS.ARRIVE.TRANS64.RED.A1T0 RZ, [R66+URZ], RZ ;  /* 0x000000ff42ffd9a7 */ /* 0x0001e2000810043f */
[----:B------:R-:W-:Y:S05]  /*4170*/  @P2 BRA `(.L_x_3888) ;  /* 0xffffffe000142947 */ /* 0x000fea000383ffff */
.L_x_3854:
[----:B------:R-:W2:Y:S01]  /*4180*/  LDL R4, [R1] ;  /* 0x0000000001047983 */ /* 0x000ea20000100800 */
        /* <DEDUP_REMOVED lines=30> */
[----:B------:R-:W-:Y:S02]  /*4370*/  MOV R99, RZ ;  /* 0x000000ff00637202 */ /* 0x000fe40000000f00 */
[----:B------:R-:W-:Y:S01]  /*4380*/  CS2R R40, SRZ ;  /* 0x0000000000287805 */ /* 0x000fe2000001ff00 */
[----:B------:R-:W-:Y:S01]  /*4390*/  IMAD.MOV.U32 R97, RZ, RZ, RZ ;  /* 0x000000ffff617224 */ /* 0x000fe200078e00ff */
[----:B------:R-:W-:-:S02]  /*43a0*/  CS2R R94, SRZ ;  /* 0x00000000005e7805 */ /* 0x000fc4000001ff00 */
[----:B------:R-:W-:Y:S01]  /*43b0*/  CS2R R92, SRZ ;  /* 0x00000000005c7805 */ /* 0x000fe2000001ff00 */
[----:B------:R-:W-:Y:S01]  /*43c0*/  IMAD.MOV.U32 R91, RZ, RZ, RZ ;  /* 0x000000ffff5b7224 */ /* 0x000fe200078e00ff */
[----:B------:R-:W-:Y:S02]  /*43d0*/  CS2R R36, SRZ ;  /* 0x0000000000247805 */ /* 0x000fe4000001ff00 */
[----:B------:R-:W-:Y:S02]  /*43e0*/  CS2R R152, SRZ ;  /* 0x0000000000987805 */ /* 0x000fe4000001ff00 */
[----:B------:R-:W-:Y:S02]  /*43f0*/  CS2R R86, SRZ ;  /* 0x0000000000567805 */ /* 0x000fe4000001ff00 */
[----:B------:R-:W-:Y:S02]  /*4400*/  CS2R R154, SRZ ;  /* 0x00000000009a7805 */ /* 0x000fe4000001ff00 */
[----:B------:R-:W-:-:S02]  /*4410*/  CS2R R82, SRZ ;  /* 0x0000000000527805 */ /* 0x000fc4000001ff00 */
[----:B------:R-:W-:Y:S02]  /*4420*/  CS2R R156, SRZ ;  /* 0x00000000009c7805 */ /* 0x000fe4000001ff00 */
[----:B---3--:R-:W-:Y:S02]  /*4430*/  CS2R R78, SRZ ;  /* 0x00000000004e7805 */ /* 0x008fe4000001ff00 */
[----:B------:R-:W-:Y:S02]  /*4440*/  CS2R R158, SRZ ;  /* 0x00000000009e7805 */ /* 0x000fe4000001ff00 */
[----:B------:R-:W-:Y:S02]  /*4450*/  CS2R R74, SRZ ;  /* 0x00000000004a7805 */ /* 0x000fe4000001ff00 */
[----:B------:R-:W-:Y:S01]  /*4460*/  CS2R R160, SRZ ;  /* 0x0000000000a07805 */ /* 0x000fe2000001ff00 */
[----:B------:R-:W-:Y:S01]  /*4470*/  IMAD.MOV.U32 R71, RZ, RZ, RZ ;  /* 0x000000ffff477224 */ /* 0x000fe200078e00ff */
        /* <DEDUP_REMOVED lines=10> */
[----:B------:R-:W-:-:S02]  /*4520*/  CS2R R172, SRZ ;  /* 0x0000000000ac7805 */ /* 0x000fc4000001ff00 */
[----:B------:R-:W-:Y:S02]  /*4530*/  CS2R R50, SRZ ;  /* 0x0000000000327805 */ /* 0x000fe4000001ff00 */
[----:B------:R-:W-:Y:S02]  /*4540*/  CS2R R174, SRZ ;  /* 0x0000000000ae7805 */ /* 0x000fe4000001ff00 */
[----:B------:R-:W-:Y:S01]  /*4550*/  CS2R R46, SRZ ;  /* 0x00000000002e7805 */ /* 0x000fe2000001ff00 */
[----:B------:R-:W-:Y:S01]  /*4560*/  IMAD.MOV.U32 R43, RZ, RZ, RZ ;  /* 0x000000ffff2b7224 */ /* 0x000fe200078e00ff */
[----:B------:R-:W-:Y:S02]  /*4570*/  CS2R R32, SRZ ;  /* 0x0000000000207805 */ /* 0x000fe4000001ff00 */
[----:B------:R-:W-:Y:S02]  /*4580*/  CS2R R176, SRZ ;  /* 0x0000000000b07805 */ /* 0x000fe4000001ff00 */
[----:B------:R-:W-:-:S02]  /*4590*/  CS2R R38, SRZ ;  /* 0x0000000000267805 */ /* 0x000fc4000001ff00 */
[----:B------:R-:W-:Y:S01]  /*45a0*/  CS2R R178, SRZ ;  /* 0x0000000000b27805 */ /* 0x000fe2000001ff00 */
[----:B------:R-:W-:Y:S01]  /*45b0*/  IMAD.MOV.U32 R35, RZ, RZ, RZ ;  /* 0x000000ffff237224 */ /* 0x000fe200078e00ff */
[----:B--2-4-:R-:W-:Y:S01]  /*45c0*/  CS2R R28, SRZ ;  /* 0x00000000001c7805 */ /* 0x014fe2000001ff00 */
[----:B------:R-:W-:Y:S01]  /*45d0*/  IMAD.MOV.U32 R180, RZ, RZ, RZ ;  /* 0x000000ffffb47224 */ /* 0x000fe200078e00ff */
[----:B------:R-:W-:Y:S01]  /*45e0*/  CS2R R6, SRZ ;  /* 0x0000000000067805 */ /* 0x000fe2000001ff00 */
[----:B------:R-:W-:Y:S02]  /*45f0*/  IMAD.MOV.U32 R31, RZ, RZ, RZ ;  /* 0x000000ffff1f7224 */ /* 0x000fe400078e00ff */
[----:B------:R-:W-:Y:S02]  /*4600*/  IMAD.MOV.U32 R0, RZ, RZ, RZ ;  /* 0x000000ffff007224 */ /* 0x000fe400078e00ff */
[----:B------:R-:W-:Y:S01]  /*4610*/  IMAD.MOV.U32 R5, RZ, RZ, RZ ;  /* 0x000000ffff057224 */ /* 0x000fe200078e00ff */
[----:B------:R-:W-:Y:S01]  /*4620*/  ISETP.NE.AND P1, PT, R4, 0x1, PT ;  /* 0x000000010400780c */ /* 0x000fe20003f25270 */
[----:B------:R-:W-:-:S12]  /*4630*/  @P0 BRA `(.L_x_3890) ;  /* 0x0000000000080947 */ /* 0x000fd80003800000 */
[----:B------:R-:W0:Y:S02]  /*4640*/  FENCE.VIEW.ASYNC.G ;  /* 0x00000000000073c6 */ /* 0x000e240000000100 */
[----:B0-----:R-:W-:Y:S06]  /*4650*/  BAR.ARV 0xc, 0x180 ;  /* 0x0306000000007b1d */ /* 0x001fec0000002000 */
.L_x_3890:
[----:B------:R-:W-:Y:S05]  /*4660*/  BSYNC B0 ;  /* 0x0000000000007941 */ /* 0x000fea0003800000 */
.L_x_3889:
[----:B------:R-:W-:Y:S01]  /*4670*/  BSSY B7, `(.L_x_3891) ;  /* 0x0000821000077945 */ /* 0x000fe20003800000 */
[----:B------:R-:W-:Y:S02]  /*4680*/  IMAD.MOV.U32 R8, RZ, RZ, RZ ;  /* 0x000000ffff087224 */ /* 0x000fe400078e00ff */
[----:B------:R-:W-:Y:S01]  /*4690*/  IMAD.MOV.U32 R10, RZ, RZ, RZ ;  /* 0x000000ffff0a7224 */ /* 0x000fe200078e00ff */
[----:B------:R-:W-:Y:S06]  /*46a0*/  @!P1 BRA `(.L_x_3892) ;  /* 0x0000001800b89947 */ /* 0x000fec0003800000 */
[----:B------:R-:W-:Y:S02]  /*46b0*/  ISETP.GE.AND P1, PT, R168, 0x1, PT ;  /* 0x00000001a800780c */ /* 0x000fe40003f26270 */
[----:B------:R-:W-:-:S11]  /*46c0*/  PLOP3.LUT P0, PT, PT, PT, PT, 0x80, 0x0 ;  /* 0x000000000000781c */ /* 0x000fd60003f0f070 */
[----:B------:R-:W-:Y:S05]  /*46d0*/  @!P1 BRA `(.L_x_3893) ;  /* 0x0000008000689947 */ /* 0x000fea0003800000 */
[----:B------:R-:W0:Y:S01]  /*46e0*/  SHFL.IDX PT, R0, R213, RZ, 0x1f ;  /* 0x00001fffd5007589 */ /* 0x000e2200000e0000 */
[----:B------:R-:W-:Y:S02]  /*46f0*/  ISETP.NE.AND P0, PT, R184, 0x3, PT ;  /* 0x00000003b800780c */ /* 0x000fe40003f05270 */
[----:B0-----:R-:W-:-:S04]  /*4700*/  LEA.HI R3, R0, R0, RZ, 0x1 ;  /* 0x0000000000037211 */ /* 0x001fc800078f08ff */
[----:B------:R-:W-:-:S05]  /*4710*/  LOP3.LUT R3, R3, 0x1fffe, RZ, 0xc0, !PT ;  /* 0x0001fffe03037812 */ /* 0x000fca00078ec0ff */
[----:B------:R-:W-:-:S04]  /*4720*/  IMAD.IADD R3, R0, 0x1, -R3 ;  /* 0x0000000100037824 */ /* 0x000fc800078e0a03 */
[----:B------:R-:W-:-:S04]  /*4730*/  IMAD R3, R3, 0x8000, R2 ;  /* 0x0000800003037824 */ /* 0x000fc800078e0202 */
[----:B------:R-:W-:-:S05]  /*4740*/  VIADD R3, R3, 0x400 ;  /* 0x0000040003037836 */ /* 0x000fca0000000000 */
[----:B------:R-:W-:-:S04]  /*4750*/  SHF.R.U32.HI R3, RZ, 0x4, R3 ;  /* 0x00000004ff037819 */ /* 0x000fc80000011603 */
[----:B------:R-:W-:-:S04]  /*4760*/  LOP3.LUT R3, R3, 0x3fff, RZ, 0xc0, !PT ;  /* 0x00003fff03037812 */ /* 0x000fc800078ec0ff */
[----:B------:R-:W-:Y:S01]  /*4770*/  LOP3.LUT R3, R3, 0x2000000, RZ, 0xfc, !PT ;  /* 0x0200000003037812 */ /* 0x000fe200078efcff */
[----:B------:R-:W-:Y:S06]  /*4780*/  @!P0 BRA `(.L_x_3894) ;  /* 0x0000000000048947 */ /* 0x000fec0003800000 */
[----:B------:R-:W-:Y:S01]  /*4790*/  BPT.TRAP 0x1 ;  /* 0x000000040000795c */ /* 0x000fe20000300000 */
.L_x_3894:
[----:B------:R-:W-:Y:S01]  /*47a0*/  IMAD R13, R18, 0x8, R2 ;  /* 0x00000008120d7824 */ /* 0x000fe200078e0202 */
[----:B------:R-:W-:Y:S01]  /*47b0*/  SHF.L.U32 R4, R22, 0x1f, RZ ;  /* 0x0000001f16047819 */ /* 0x000fe200000006ff */
[----:B------:R-:W-:Y:S01]  /*47c0*/  VIADD R0, R2, 0x26800 ;  /* 0x0002680002007836 */ /* 0x000fe20000000000 */
[----:B------:R-:W-:Y:S01]  /*47d0*/  BSSY B0, `(.L_x_3895) ;  /* 0x0000008000007945 */ /* 0x000fe20003800000 */
[----:B------:R-:W-:Y:S01]  /*47e0*/  LEA R8, R18, R3, 0xc ;  /* 0x0000000312087211 */ /* 0x000fe200078e60ff */
[----:B------:R-:W0:Y:S01]  /*47f0*/  SYNCS.PHASECHK.TRANS64.TRYWAIT P0, [R13+URZ+0x28c50], R4 ;  /* 0x028c50040d0075a7 */ /* 0x000e22000800017f */
[----:B------:R-:W-:Y:S01]  /*4800*/  IMAD.MOV.U32 R9, RZ, RZ, 0x40000040 ;  /* 0x40000040ff097424 */ /* 0x000fe200078e00ff */
[----:B------:R-:W-:-:S04]  /*4810*/  SHF.R.U32.HI R0, RZ, 0x4, R0 ;  /* 0x00000004ff007819 */ /* 0x000fc80000011600 */
[----:B------:R-:W-:-:S04]  /*4820*/  LOP3.LUT R0, R0, 0x3fff, RZ, 0xc0, !PT ;  /* 0x00003fff00007812 */ /* 0x000fc800078ec0ff */
[----:B------:R-:W-:Y:S01]  /*4830*/  LOP3.LUT R0, R0, 0x10000, RZ, 0xfc, !PT ;  /* 0x0001000000007812 */ /* 0x000fe200078efcff */
[----:B0-----:R-:W-:Y:S06]  /*4840*/  @!P0 BRA `(.L_x_3896) ;  /* 0x0000013800648947 */ /* 0x001fec0003800000 */
.L_x_4158:
[----:B------:R-:W-:Y:S05]  /*4850*/  BSYNC B0 ;  /* 0x0000000000007941 */ /* 0x000fea0003800000 */
.L_x_3895:
[----:B------:R-:W-:Y:S01]  /*4860*/  BAR.SYNC.DEFER_BLOCKING 0xe, 0x100 ;  /* 0x0384000000007b1d */ /* 0x000fe20000010000 */
[----:B0-----:R-:W-:Y:S01]  /*4870*/  IMAD.MOV.U32 R4, RZ, RZ, R0 ;  /* 0x000000ffff047224 */ /* 0x001fe200078e0000 */
[----:B------:R-:W-:Y:S01]  /*4880*/  R2UR UR6, R8 ;  /* 0x00000000080672ca */ /* 0x000fe200000e0000 */
[----:B------:R-:W-:Y:S01]  /*4890*/  IMAD.MOV.U32 R5, RZ, RZ, 0x40000040 ;  /* 0x40000040ff057424 */ /* 0x000fe200078e00ff */
[----:B------:R-:W-:Y:S01]  /*48a0*/  R2UR UR7, R9 ;  /* 0x00000000090772ca */ /* 0x000fe200000e0000 */
[----:B------:R-:W-:Y:S01]  /*48b0*/  VIADD R6, R0, 0x2 ;  /* 0x0000000200067836 */ /* 0x000fe20000000000 */
[----:B------:R-:W-:Y:S01]  /*48c0*/  R2UR UR4, R4 ;  /* 0x00000000040472ca */ /* 0x000fe200000e0000 */
[C---:B------:R-:W-:Y:S01]  /*48d0*/  VIADD R4, R8.reuse, 0x80 ;  /* 0x0000008008047836 */ /* 0x040fe20000000000 */
[----:B------:R-:W-:Y:S01]  /*48e0*/  R2UR UR5, R5 ;  /* 0x00000000050572ca */ /* 0x000fe200000e0000 */
[----:B------:R-:W-:Y:S01]  /*48f0*/  IMAD.MOV.U32 R5, RZ, RZ, 0x40000040 ;  /* 0x40000040ff057424 */ /* 0x000fe200078e00ff */
[----:B------:R-:W0:Y:S01]  /*4900*/  S2R R12, SR_TID.X ;  /* 0x00000000000c7919 */ /* 0x000e220000002100 */
[----:B------:R-:W-:Y:S01]  /*4910*/  IMAD.MOV.U32 R7, RZ, RZ, 0x40000040 ;  /* 0x40000040ff077424 */ /* 0x000fe200078e00ff */
[----:B------:R-:W-:Y:S01]  /*4920*/  BSSY B0, `(.L_x_3897) ;  /* 0x00000f8000007945 */ /* 0x000fe20003800000 */
[----:B------:R-:W-:-:S02]  /*4930*/  VIADD R10, R8, 0x100 ;  /* 0x00000100080a7836 */ /* 0x000fc40000000000 */
[----:B------:R-:W-:Y:S02]  /*4940*/  IMAD.MOV.U32 R11, RZ, RZ, 0x40000040 ;  /* 0x40000040ff0b7424 */ /* 0x000fe400078e00ff */
[----:B------:R-:W-:Y:S01]  /*4950*/  IMAD.MOV.U32 R9, RZ, RZ, 0x40000040 ;  /* 0x40000040ff097424 */ /* 0x000fe200078e00ff */
[----:B-----5:R-:W-:-:S06]  /*4960*/  WARPGROUP.ARRIVE ;  /* 0x00000000000079c5 */ /* 0x020fcc0000000000 */
[----:B------:R-:W-:Y:S01]  /*4970*/  HGMMA.64x256x16.F32 R24, gdesc[UR4].tnspB, RZ, !UPT, gsb0 ;  /* 0x43e00000041879f0 */ /* 0x000fe2000c0008ff */
[----:B------:R-:W-:Y:S01]  /*4980*/  R2UR UR6, R4 ;  /* 0x00000000040672ca */ /* 0x000fe200000e0000 */
[----:B------:R-:W-:Y:S01]  /*4990*/  VIADD R4, R0, 0x4 ;  /* 0x0000000400047836 */ /* 0x000fe20000000000 */
[----:B------:R-:W-:Y:S01]  /*49a0*/  R2UR UR7, R5 ;  /* 0x00000000050772ca */ /* 0x000fe200000e0000 */
[----:B------:R-:W-:Y:S01]  /*49b0*/  IMAD.MOV.U32 R5, RZ, RZ, 0x40000040 ;  /* 0x40000040ff057424 */ /* 0x000fe200078e00ff */
[----:B------:R-:W-:Y:S02]  /*49c0*/  R2UR UR4, R6 ;  /* 0x00000000060472ca */ /* 0x000fe400000e0000 */
[----:B------:R-:W-:Y:S02]  /*49d0*/  R2UR UR5, R7 ;  /* 0x00000000070572ca */ /* 0x000fe400000e0000 */
[----:B0-----:R-:W-:-:S04]  /*49e0*/  LOP3.LUT R12, R12, 0x7f, RZ, 0xc0, !PT ;  /* 0x0000007f0c0c7812 */ /* 0x001fc800078ec0ff */
[----:B------:R-:W-:Y:S01]  /*49f0*/  ISETP.NE.AND P0, PT, R12, RZ, PT ;  /* 0x000000ff0c00720c */ /* 0x000fe20003f05270 */
[----:B------:R-:W-:Y:S02]  /*4a00*/  WARPGROUP.DEPBAR.LE gsb0, 0x0 ;  /* 0x00008000000079c5 */ /* 0x000fe40000010000 */
[----:B------:R-:W-:-:S12]  /*4a10*/  WARPGROUP.ARRIVE ;  /* 0x00000000000079c5 */ /* 0x000fd80000000000 */
[----:B------:R-:W-:Y:S01]  /*4a20*/  HGMMA.64x256x16.F32 R24, gdesc[UR4].tnspB, R24, gsb0 ;  /* 0x43e00000041879f0 */ /* 0x000fe20008000818 */
[----:B------:R-:W-:Y:S01]  /*4a30*/  R2UR UR6, R10 ;  /* 0x000000000a0672ca */ /* 0x000fe200000e0000 */
[----:B------:R-:W-:Y:S01]  /*4a40*/  VIADD R10, R8, 0x180 ;  /* 0x00000180080a7836 */ /* 0x000fe20000000000 */
[----:B------:R-:W-:Y:S01]  /*4a50*/  R2UR UR7, R11 ;  /* 0x000000000b0772ca */ /* 0x000fe200000e0000 */
[----:B------:R-:W-:Y:S01]  /*4a60*/  VIADD R8, R0, 0x6 ;  /* 0x0000000600087836 */ /* 0x000fe20000000000 */
[----:B------:R-:W-:Y:S01]  /*4a70*/  R2UR UR4, R4 ;  /* 0x00000000040472ca */ /* 0x000fe200000e0000 */
[----:B------:R-:W-:Y:S01]  /*4a80*/  IMAD.MOV.U32 R11, RZ, RZ, 0x40000040 ;  /* 0x40000040ff0b7424 */ /* 0x000fe200078e00ff */
[----:B------:R-:W-:Y:S01]  /*4a90*/  R2UR UR5, R5 ;  /* 0x00000000050572ca */ /* 0x000fe200000e0000 */
[----:B------:R-:W-:-:S05]  /*4aa0*/  @!P0 VIADD R0, R13, 0x28c60 ;  /* 0x00028c600d008836 */ /* 0x000fca0000000000 */
[----:B------:R-:W-:Y:S01]  /*4ab0*/  @!P0 PRMT R0, RZ, 0x654, R0 ;  /* 0x00000654ff008816 */ /* 0x000fe20000000000 */
[----:B------:R-:W-:Y:S02]  /*4ac0*/  WARPGROUP.DEPBAR.LE gsb0, 0x0 ;  /* 0x00008000000079c5 */ /* 0x000fe40000010000 */
[----:B------:R-:W-:-:S12]  /*4ad0*/  WARPGROUP.ARRIVE ;  /* 0x00000000000079c5 */ /* 0x000fd80000000000 */
[----:B------:R-:W-:Y:S01]  /*4ae0*/  HGMMA.64x256x16.F32 R24, gdesc[UR4].tnspB, R24, gsb0 ;  /* 0x43e00000041879f0 */ /* 0x000fe20008000818 */
[----:B------:R-:W-:Y:S02]  /*4af0*/  R2UR UR6, R10 ;  /* 0x000000000a0672ca */ /* 0x000fe400000e0000 */
[----:B------:R-:W-:Y:S02]  /*4b00*/  R2UR UR7, R11 ;  /* 0x000000000b0772ca */ /* 0x000fe400000e0000 */
[----:B------:R-:W-:Y:S02]  /*4b10*/  R2UR UR4, R8 ;  /* 0x00000000080472ca */ /* 0x000fe400000e0000 */
[----:B------:R-:W-:Y:S01]  /*4b20*/  R2UR UR5, R9 ;  /* 0x00000000090572ca */ /* 0x000fe200000e0000 */
[----:B------:R-:W-:Y:S02]  /*4b30*/  WARPGROUP.DEPBAR.LE gsb0, 0x0 ;  /* 0x00008000000079c5 */ /* 0x000fe40000010000 */
[----:B------:R-:W-:-:S15]  /*4b40*/  WARPGROUP.ARRIVE ;  /* 0x00000000000079c5 */ /* 0x000fde0000000000 */
[----:B------:R-:W-:-:S03]  /*4b50*/  NOP ;  /* 0x0000000000007918 */ /* 0x000fc60000000000 */
[----:B------:R-:W-:Y:S03]  /*4b60*/  HGMMA.64x256x16.F32 R24, gdesc[UR4].tnspB, R24, gsb0 ;  /* 0x43e00000041879f0 */ /* 0x000fe60008000818 */
[----:B------:R-:W-:Y:S02]  /*4b70*/  WARPGROUP.DEPBAR.LE gsb0, 0x0 ;  /* 0x00008000000079c5 */ /* 0x000fe40000010000 */
[----:B------:R-:W-:Y:S06]  /*4b80*/  BAR.ARV 0xf, 0x100 ;  /* 0x03c4000000007b1d */ /* 0x000fec0000002000 */
[----:B------:R0:W-:Y:S01]  /*4b90*/  @!P0 SYNCS.ARRIVE.TRANS64.RED.A1T0 RZ, [R0+URZ], RZ ;  /* 0x000000ff00ff89a7 */ /* 0x0001e2000810043f */
[----:B------:R-:W-:-:S13]  /*4ba0*/  ISETP.GE.AND P0, PT, R168, 0x41, PT ;  /* 0x00000041a800780c */ /* 0x000fda0003f06270 */
[----:B0-----:R-:W-:Y:S05]  /*4bb0*/  @!P0 BRA `(.L_x_3898) ;  /* 0x0000000c00388947 */ /* 0x001fea0003800000 */
[----:B------:R-:W-:-:S07]  /*4bc0*/  VIADD R181, R181, 0xfffffffe ;  /* 0xfffffffeb5b57836 */ /* 0x000fce0000000000 */
.L_x_3904:
[----:B------:R-:W-:Y:S01]  /*4bd0*/  BAR.SYNC.DEFER_BLOCKING 0xe, 0x100 ;  /* 0x0384000000007b1d */ /* 0x000fe20000010000 */
[----:B------:R-:W-:Y:S01]  /*4be0*/  IMAD R11, R18, 0x40, R191 ;  /* 0x00000040120b7824 */ /* 0x000fe200078e02bf */
[----:B------:R-:W-:Y:S01]  /*4bf0*/  ISETP.NE.AND P2, PT, R184, 0x3, PT ;  /* 0x00000003b800780c */ /* 0x000fe20003f45270 */
[----:B------:R-:W-:Y:S01]  /*4c00*/  VIADD R18, R18, 0x1 ;  /* 0x0000000112127836 */ /* 0x000fe20000000000 */
[----:B------:R-:W-:Y:S01]  /*4c10*/  ISETP.GT.AND P1, PT, R181, RZ, PT ;  /* 0x000000ffb500720c */ /* 0x000fe20003f24270 */
[----:B------:R-:W-:Y:S02]  /*4c20*/  IMAD R11, R11, 0x4, R2 ;  /* 0x000000040b0b7824 */ /* 0x000fe400078e0202 */
[----:B------:R-:W-:Y:S01]  /*4c30*/  VIADD R181, R181, 0xffffffff ;  /* 0xffffffffb5b57836 */ /* 0x000fe20000000000 */
[----:B------:R-:W-:-:S04]  /*4c40*/  ISETP.NE.AND P0, PT, R18, 0x2, PT ;  /* 0x000000021200780c */ /* 0x000fc80003f05270 */
[----:B------:R-:W-:Y:S02]  /*4c50*/  SEL R13, RZ, 0x1, P0 ;  /* 0x00000001ff0d7807 */ /* 0x000fe40000000000 */
[----:B------:R-:W-:Y:S02]  /*4c60*/  SEL R18, R18, RZ, P0 ;  /* 0x000000ff12127207 */ /* 0x000fe40000000000 */
[----:B------:R-:W-:Y:S01]  /*4c70*/  LOP3.LUT R22, R22, R13, RZ, 0x3c, !PT ;  /* 0x0000000d16167212 */ /* 0x000fe200078e3cff */
[----:B0-----:R-:W0:Y:S04]  /*4c80*/  LDS R0, [R11+0x28800] ;  /* 0x028800000b007984 */ /* 0x001e280000000800 */
        /* <DEDUP_REMOVED lines=131> */
.L_x_3899:
[----:B------:R-:W-:Y:S02]  /*54c0*/  LEA R0, R18, R2, 0x3 ;  /* 0x0000000212007211 */ /* 0x000fe400078e18ff */
[----:B------:R-:W-:-:S04]  /*54d0*/  SHF.L.U32 R11, R22, 0x1f, RZ ;  /* 0x0000001f160b7819 */ /* 0x000fc800000006ff */
[----:B------:R0:W1:Y:S01]  /*54e0*/  SYNCS.PHASECHK.TRANS64.TRYWAIT P0, [R0+URZ+0x28c50], R11 ;  /* 0x028c500b000075a7 */ /* 0x000062000800017f */
[----:B------:R-:W-:Y:S05]  /*54f0*/  @!P2 BRA `(.L_x_3900) ;  /* 0x000000000004a947 */ /* 0x000fea0003800000 */
[----:B------:R-:W-:Y:S01]  /*5500*/  BPT.TRAP 0x1 ;  /* 0x000000040000795c */ /* 0x000fe20000300000 */
.L_x_3900:
[----:B------:R-:W-:Y:S04]  /*5510*/  BSSY B1, `(.L_x_3901) ;  /* 0x0000004000017945 */ /* 0x000fe80003800000 */
[----:B-1----:R-:W-:Y:S05]  /*5520*/  @P0 BRA `(.L_x_3902) ;  /* 0x0000000000080947 */ /* 0x002fea0003800000 */
[----:B------:R-:W1:Y:S02]  /*5530*/  SYNCS.PHASECHK.TRANS64.TRYWAIT P0, [R0+URZ+0x28c50], R11 ;  /* 0x028c500b000075a7 */ /* 0x000e64000800017f */
[----:B-1----:R-:W-:Y:S05]  /*5540*/  @!P0 BRA `(.L_x_3903) ;  /* 0x0000012c00388947 */ /* 0x002fea0003800000 */
.L_x_3902:
[----:B------:R-:W-:Y:S05]  /*5550*/  BSYNC B1 ;  /* 0x0000000000017941 */ /* 0x000fea0003800000 */
.L_x_3901:
[----:B01----:R-:W-:Y:S01]  /*5560*/  VIADD R0, R2, 0x26800 ;  /* 0x0002680002007836 */ /* 0x003fe20000000000 */
[----:B------:R-:W-:Y:S01]  /*5570*/  WARPGROUP.ARRIVE ;  /* 0x00000000000079c5 */ /* 0x000fe20000000000 */
[----:B------:R-:W-:-:S05]  /*5580*/  IMAD R10, R18, 0x1000, R3 ;  /* 0x00001000120a7824 */ /* 0x000fca00078e0203 */
[----:B------:R-:W0:Y:S01]  /*5590*/  S2R R14, SR_TID.X ;  /* 0x00000000000e7919 */ /* 0x000e220000002100 */
[----:B------:R-:W-:Y:S01]  /*55a0*/  IMAD.MOV.U32 R11, RZ, RZ, 0x40000040 ;  /* 0x40000040ff0b7424 */ /* 0x000fe200078e00ff */
[----:B------:R-:W-:Y:S01]  /*55b0*/  SHF.R.U32.HI R0, RZ, 0x4, R0 ;  /* 0x00000004ff007819 */ /* 0x000fe20000011600 */
[----:B------:R-:W-:Y:S01]  /*55c0*/  IMAD.MOV.U32 R13, RZ, RZ, 0x40000040 ;  /* 0x40000040ff0d7424 */ /* 0x000fe200078e00ff */
[----:B------:R-:W-:Y:S02]  /*55d0*/  R2UR UR6, R10 ;  /* 0x000000000a0672ca */ /* 0x000fe400000e0000 */
[----:B------:R-:W-:Y:S02]  /*55e0*/  LOP3.LUT R0, R0, 0x3fff, RZ, 0xc0, !PT ;  /* 0x00003fff00007812 */ /* 0x000fe400078ec0ff */
[----:B------:R-:W-:Y:S01]  /*55f0*/  R2UR UR7, R11 ;  /* 0x000000000b0772ca */ /* 0x000fe200000e0000 */
[----:B------:R-:W-:Y:S01]  /*5600*/  IMAD.MOV.U32 R11, RZ, RZ, 0x40000040 ;  /* 0x40000040ff0b7424 */ /* 0x000fe200078e00ff */
[----:B------:R-:W-:-:S02]  /*5610*/  LOP3.LUT R12, R0, 0x10000, RZ, 0xfc, !PT ;  /* 0x00010000000c7812 */ /* 0x000fc400078efcff */
[----:B------:R-:W-:Y:S01]  /*5620*/  R2UR UR5, R13 ;  /* 0x000000000d0572ca */ /* 0x000fe200000e0000 */
[----:B------:R-:W-:Y:S01]  /*5630*/  IMAD.MOV.U32 R13, RZ, RZ, 0x40000040 ;  /* 0x40000040ff0d7424 */ /* 0x000fe200078e00ff */
[----:B------:R-:W-:Y:S01]  /*5640*/  R2UR UR4, R12 ;  /* 0x000000000c0472ca */ /* 0x000fe200000e0000 */
[----:B------:R-:W-:-:S12]  /*5650*/  VIADD R12, R10, 0x80 ;  /* 0x000000800a0c7836 */ /* 0x000fd80000000000 */
[----:B------:R-:W-:Y:S01]  /*5660*/  HGMMA.64x256x16.F32 R24, gdesc[UR4].tnspB, R24, gsb0 ;  /* 0x43e00000041879f0 */ /* 0x000fe20008000818 */
[----:B------:R-:W-:Y:S02]  /*5670*/  R2UR UR4, R6 ;  /* 0x00000000060472ca */ /* 0x000fe400000e0000 */
[----:B------:R-:W-:Y:S02]  /*5680*/  R2UR UR5, R7 ;  /* 0x00000000070572ca */ /* 0x000fe400000e0000 */
[----:B------:R-:W-:Y:S01]  /*5690*/  R2UR UR6, R12 ;  /* 0x000000000c0672ca */ /* 0x000fe200000e0000 */
[----:B------:R-:W-:Y:S01]  /*56a0*/  VIADD R12, R10, 0x100 ;  /* 0x000001000a0c7836 */ /* 0x000fe20000000000 */
[----:B------:R-:W-:Y:S01]  /*56b0*/  R2UR UR7, R13 ;  /* 0x000000000d0772ca */ /* 0x000fe200000e0000 */
[----:B------:R-:W-:Y:S01]  /*56c0*/  IMAD.MOV.U32 R13, RZ, RZ, 0x40000040 ;  /* 0x40000040ff0d7424 */ /* 0x000fe200078e00ff */
[----:B0-----:R-:W-:Y:S01]  /*56d0*/  LOP3.LUT R14, R14, 0x7f, RZ, 0xc0, !PT ;  /* 0x0000007f0e0e7812 */ /* 0x001fe200078ec0ff */
[----:B------:R-:W-:-:S03]  /*56e0*/  VIADD R10, R10, 0x180 ;  /* 0x000001800a0a7836 */ /* 0x000fc60000000000 */
[----:B------:R-:W-:-:S13]  /*56f0*/  ISETP.NE.AND P0, PT, R14, RZ, PT ;  /* 0x000000ff0e00720c */ /* 0x000fda0003f05270 */
[----:B------:R-:W-:-:S04]  /*5700*/  @!P0 IMAD R0, R18, 0x8, R2 ;  /* 0x0000000812008824 */ /* 0x000fc800078e0202 */
[----:B------:R-:W-:-:S05]  /*5710*/  @!P0 VIADD R0, R0, 0x28c60 ;  /* 0x00028c6000008836 */ /* 0x000fca0000000000 */
[----:B------:R-:W-:Y:S01]  /*5720*/  @!P0 PRMT R0, RZ, 0x654, R0 ;  /* 0x00000654ff008816 */ /* 0x000fe20000000000 */
[----:B------:R-:W-:Y:S02]  /*5730*/  WARPGROUP.DEPBAR.LE gsb0, 0x0 ;  /* 0x00008000000079c5 */ /* 0x000fe40000010000 */
[----:B------:R-:W-:-:S06]  /*5740*/  WARPGROUP.ARRIVE ;  /* 0x00000000000079c5 */ /* 0x000fcc0000000000 */
        /* <DEDUP_REMOVED lines=20> */
[----:B------:R-:W-:Y:S05]  /*5890*/  @P1 BRA `(.L_x_3904) ;  /* 0xfffffff000cc1947 */ /* 0x000fea000383ffff */
.L_x_3898:
[----:B------:R-:W-:Y:S05]  /*58a0*/  BSYNC B0 ;  /* 0x0000000000007941 */ /* 0x000fea0003800000 */
.L_x_3897:
[----:B------:R-:W-:Y:S01]  /*58b0*/  BAR.SYNC.DEFER_BLOCKING 0xe, 0x100 ;  /* 0x0384000000007b1d */ /* 0x000fe20000010000 */
[C---:B------:R-:W-:Y:S01]  /*58c0*/  IMAD R3, R18.reuse, 0x40, R191 ;  /* 0x0000004012037824 */ /* 0x040fe200078e02bf */
[----:B------:R-:W-:Y:S01]  /*58d0*/  PLOP3.LUT P0, PT, PT, PT, PT, 0x8, 0x0 ;  /* 0x000000000000781c */ /* 0x000fe20003f0e170 */
[----:B------:R-:W-:Y:S01]  /*58e0*/  VIADD R18, R18, 0x1 ;  /* 0x0000000112127836 */ /* 0x000fe20000000000 */
[----:B------:R-:W-:Y:S01]  /*58f0*/  CS2R R20, SRZ ;  /* 0x0000000000147805 */ /* 0x000fe2000001ff00 */
[----:B------:R-:W-:-:S03]  /*5900*/  IMAD R3, R3, 0x4, R2 ;  /* 0x0000000403037824 */ /* 0x000fc600078e0202 */
        /* <DEDUP_REMOVED lines=9> */
[----:B------:R-:W-:Y:S01]  /*59a0*/  FMUL.FTZ R10, R24, R0 ;  /* 0x00000000180a7220 */ /* 0x000fe20000410000 */
[-C--:B-1----:R-:W-:Y:S01]  /*59b0*/  FMUL.FTZ R9, R58, R2.reuse ;  /* 0x000000023a097220 */ /* 0x082fe20000410000 */
        /* <DEDUP_REMOVED lines=123> */
[----:B------:R-:W-:Y:S06]  /*6170*/  BAR.ARV 0xf, 0x100 ;  /* 0x03c4000000007b1d */ /* 0x000fec0000002000 */
[----:B------:R-:W-:Y:S05]  /*6180*/  BRA `(.L_x_3893) ;  /* 0x0000006400bc7947 */ /* 0x000fea0003800000 */
.L_x_3892:
[----:B------:R-:W-:Y:S02]  /*6190*/  ISETP.GE.AND P1, PT, R168, 0x1, PT ;  /* 0x00000001a800780c */ /* 0x000fe40003f26270 */
[----:B------:R-:W-:-:S11]  /*61a0*/  PLOP3.LUT P0, PT, PT, PT, PT, 0x80, 0x0 ;  /* 0x000000000000781c */ /* 0x000fd60003f0f070 */
[----:B------:R-:W-:Y:S05]  /*61b0*/  @!P1 BRA `(.L_x_3893) ;  /* 0x0000006400b09947 */ /* 0x000fea0003800000 */
[----:B------:R-:W0:Y:S01]  /*61c0*/  SHFL.IDX PT, R0, R213, RZ, 0x1f ;  /* 0x00001fffd5007589 */ /* 0x000e2200000e0000 */
[----:B------:R-:W-:Y:S01]  /*61d0*/  BSSY B6, `(.L_x_3905) ;  /* 0x000001b000067945 */ /* 0x000fe20003800000 */
[----:B0-----:R-:W-:-:S04]  /*61e0*/  LEA.HI R3, R0, R0, RZ, 0x1 ;  /* 0x0000000000037211 */ /* 0x001fc800078f08ff */
[----:B------:R-:W-:-:S05]  /*61f0*/  LOP3.LUT R3, R3, 0x1fffe, RZ, 0xc0, !PT ;  /* 0x0001fffe03037812 */ /* 0x000fca00078ec0ff */
[----:B------:R-:W-:Y:S02]  /*6200*/  IMAD.IADD R3, R0, 0x1, -R3 ;  /* 0x0000000100037824 */ /* 0x000fe400078e0a03 */
[----:B------:R-:W-:Y:S02]  /*6210*/  VIADD R0, R2, 0x26800 ;  /* 0x0002680002007836 */ /* 0x000fe40000000000 */
[----:B------:R-:W-:-:S03]  /*6220*/  IMAD R3, R3, 0x8000, R2 ;  /* 0x0000800003037824 */ /* 0x000fc600078e0202 */
[----:B------:R-:W-:Y:S01]  /*6230*/  LOP3.LUT P0, RZ, R0, 0x3ff, RZ, 0xc0, !PT ;  /* 0x000003ff00ff7812 */ /* 0x000fe2000780c0ff */
[----:B------:R-:W-:-:S05]  /*6240*/  VIADD R3, R3, 0x400 ;  /* 0x0000040003037836 */ /* 0x000fca0000000000 */
[----:B------:R-:W-:-:S04]  /*6250*/  SHF.R.U32.HI R3, RZ, 0x4, R3 ;  /* 0x00000004ff037819 */ /* 0x000fc80000011603 */
[----:B------:R-:W-:-:S03]  /*6260*/  LOP3.LUT R56, R3, 0x3fff, RZ, 0xc0, !PT ;  /* 0x00003fff03387812 */ /* 0x000fc600078ec0ff */
        /* <DEDUP_REMOVED lines=17> */
.L_x_3906:
[----:B------:R-:W-:Y:S05]  /*6380*/  BSYNC B6 ;  /* 0x0000000000067941 */ /* 0x000fea0003800000 */
.L_x_3905:
        /* <DEDUP_REMOVED lines=12> */
.L_x_3910:
[----:B-1----:R1:W2:Y:S02]  /*6450*/  SYNCS.PHASECHK.TRANS64.TRYWAIT P0, [R2+URZ+0x28c00], R3 ;  /* 0x028c0003020075a7 */ /* 0x0022a4000800017f */
[----:B--2---:R-:W-:Y:S05]  /*6460*/  @!P0 NANOSLEEP.SYNCS 0x989680 ;  /* 0x009896800000895d */ /* 0x004fea0003900000 */
[----:B------:R-:W2:Y:S02]  /*6470*/  @!P0 SYNCS.PHASECHK.TRANS64 P0, [R2+URZ+0x28c00], R3 ;  /* 0x028c0003020085a7 */ /* 0x000ea4000800007f */
[----:B--2---:R-:W-:Y:S05]  /*6480*/  @!P0 BRA `(.L_x_3910) ;  /* 0xfffffffc00f08947 */ /* 0x004fea000383ffff */
.L_x_3909:
[----:B------:R-:W-:Y:S05]  /*6490*/  BSYNC B0 ;  /* 0x0000000000007941 */ /* 0x000fea0003800000 */
.L_x_3908:
[----:B------:R-:W-:Y:S05]  /*64a0*/  BRA `(.L_x_3911) ;  /* 0x0000002000787947 */ /* 0x000fea0003800000 */
.L_x_3907:
[----:B-----5:R-:W-:Y:S01]  /*64b0*/  SHF.R.S32.HI R0, RZ, 0x1f, R27 ;  /* 0x0000001fff007819 */ /* 0x020fe2000001141b */
[----:B------:R-:W-:Y:S01]  /*64c0*/  VIADD R3, R2, 0x20400 ;  /* 0x0002040002037836 */ /* 0x000fe20000000000 */
[----:B------:R-:W-:Y:S01]  /*64d0*/  ULDC.64 UR4, c[0x0][0x3f8] ;  /* 0x0000fe0000047ab9 */ /* 0x000fe20000000a00 */
[----:B------:R-:W-:Y:S01]  /*64e0*/  ULDC.64 UR6, c[0x0][0x408] ;  /* 0x0001020000067ab9 */ /* 0x000fe20000000a00 */
[----:B------:R-:W-:Y:S01]  /*64f0*/  IMAD.WIDE.U32 R4, R27, UR4, RZ ;  /* 0x000000041b047c25 */ /* 0x000fe2000f8e00ff */
[----:B------:R-:W-:Y:S01]  /*6500*/  BSSY B6, `(.L_x_3912) ;  /* 0x0000020000067945 */ /* 0x000fe20003800000 */
[----:B------:R-:W-:Y:S02]  /*6510*/  LOP3.LUT P0, RZ, R3, 0x3ff, RZ, 0xc0, !PT ;  /* 0x000003ff03ff7812 */ /* 0x000fe4000780c0ff */
[C---:B------:R-:W-:Y:S02]  /*6520*/  IMAD R6, R0.reuse, UR4, RZ ;  /* 0x0000000400067c24 */ /* 0x040fe4000f8e02ff */
[----:B------:R-:W-:-:S02]  /*6530*/  IMAD R0, R0, UR6, RZ ;  /* 0x0000000600007c24 */ /* 0x000fc4000f8e02ff */
        /* <DEDUP_REMOVED lines=28> */
.L_x_3913:
[----:B------:R-:W-:Y:S05]  /*6700*/  BSYNC B6 ;  /* 0x0000000000067941 */ /* 0x000fea0003800000 */
.L_x_3912:
[----:B------:R-:W-:Y:S01]  /*6710*/  ULDC.U8 UR4, c[0x0][0x410] ;  /* 0x0001040000047ab9 */ /* 0x000fe20000000000 */
[----:B------:R-:W-:Y:S01]  /*6720*/  BSSY B0, `(.L_x_3914) ;  /* 0x00001ee000007945 */ /* 0x000fe20003800000 */
[----:B------:R-:W-:Y:S01]  /*6730*/  ISETP.NE.AND P0, PT, RZ, UR4, PT ;  /* 0x00000004ff007c0c */ /* 0x000fe2000bf05270 */
[----:B------:R-:W-:-:S12]  /*6740*/  IMAD R6, R25, 0x40, R23 ;  /* 0x0000004019067824 */ /* 0x000fd800078e0217 */
[----:B------:R-:W-:Y:S05]  /*6750*/  @!P0 BRA `(.L_x_3915) ;  /* 0x0000000c00f88947 */ /* 0x000fea0003800000 */
[----:B------:R-:W-:-:S03]  /*6760*/  UMOV UR4, 0xffffffff ;  /* 0xffffffff00047882 */ /* 0x000fc60000000000 */
[----:B------:R-:W-:Y:S05]  /*6770*/  BRA.DIV UR4, `(.L_x_3916) ;  /* 0x0000011a04c07947 */ /* 0x000fea000b800000 */
[----:B------:R0:W1:Y:S04]  /*6780*/  SHFL.IDX PT, R0, R27, RZ, 0x1c1f ;  /* 0x001c1fff1b007589 */ /* 0x00006800000e0000 */
[----:B------:R0:W2:Y:S04]  /*6790*/  SHFL.IDX PT, R3, R26, RZ, 0x1c1f ;  /* 0x001c1fff1a037589 */ /* 0x0000a800000e0000 */
[----:B------:R0:W3:Y:S04]  /*67a0*/  SHFL.IDX PT, R4, R29, RZ, 0x1c1f ;  /* 0x001c1fff1d047589 */ /* 0x0000e800000e0000 */
[----:B------:R0:W4:Y:S02]  /*67b0*/  SHFL.IDX PT, R14, R28, RZ, 0x1c1f ;  /* 0x001c1fff1c0e7589 */ /* 0x00012400000e0000 */
.L_x_4164:
[----:B------:R-:W-:Y:S01]  /*67c0*/  IMAD.SHL.U32 R5, R188, 0x40, RZ ;  /* 0x00000040bc057824 */ /* 0x000fe200078e00ff */
[----:B------:R-:W-:Y:S01]  /*67d0*/  ULDC UR4, c[0x0][0x448] ;  /* 0x0001120000047ab9 */ /* 0x000fe20000000800 */
[----:B------:R-:W-:Y:S01]  /*67e0*/  BSSY B1, `(.L_x_3917) ;  /* 0x0000024000017945 */ /* 0x000fe20003800000 */
[----:B------:R-:W-:Y:S02]  /*67f0*/  CS2R R10, SRZ ;  /* 0x00000000000a7805 */ /* 0x000fe4000001ff00 */
[----:B------:R-:W-:Y:S01]  /*6800*/  LOP3.LUT R7, R5, 0x1c0, RZ, 0xc0, !PT ;  /* 0x000001c005077812 */ /* 0x000fe200078ec0ff */
[----:B------:R-:W-:-:S03]  /*6810*/  IMAD R5, R24, UR4, RZ ;  /* 0x0000000418057c24 */ /* 0x000fc6000f8e02ff */
[----:B------:R-:W-:Y:S02]  /*6820*/  LOP3.LUT R8, R7, 0x18, R16, 0xf8, !PT ;  /* 0x0000001807087812 */ /* 0x000fe400078ef810 */
[----:B------:R-:W-:Y:S01]  /*6830*/  ISETP.GE.AND P0, PT, R6, R5, PT ;  /* 0x000000050600720c */ /* 0x000fe20003f06270 */
[----:B------:R-:W-:Y:S01]  /*6840*/  IMAD R5, R25, -0x40, R5 ;  /* 0xffffffc019057824 */ /* 0x000fe200078e0205 */
[----:B------:R-:W-:Y:S02]  /*6850*/  SHF.R.U32.HI R9, RZ, 0x3, R7 ;  /* 0x00000003ff097819 */ /* 0x000fe40000011607 */
[----:B------:R-:W-:Y:S02]  /*6860*/  LEA.HI R7, R208, R208, RZ, 0x1 ;  /* 0x000000d0d0077211 */ /* 0x000fe400078f08ff */
[----:B0-----:R-:W-:Y:S02]  /*6870*/  LOP3.LUT R29, R8, R9, RZ, 0x3c, !PT ;  /* 0x00000009081d7212 */ /* 0x001fe400078e3cff */
[----:B------:R-:W-:-:S02]  /*6880*/  CS2R R8, SRZ ;  /* 0x0000000000087805 */ /* 0x000fc4000001ff00 */
[----:B------:R-:W-:Y:S02]  /*6890*/  LOP3.LUT R13, R7, 0xfffffffe, RZ, 0xc0, !PT ;  /* 0xfffffffe070d7812 */ /* 0x000fe400078ec0ff */
[----:B------:R-:W-:Y:S02]  /*68a0*/  CS2R R6, SRZ ;  /* 0x0000000000067805 */ /* 0x000fe4000001ff00 */
[----:B------:R-:W-:Y:S02]  /*68b0*/  IADD3 R28, R208, -R13, RZ ;  /* 0x8000000dd01c7210 */ /* 0x000fe40007ffe0ff */
[----:B------:R-:W-:Y:S01]  /*68c0*/  CS2R R12, SRZ ;  /* 0x00000000000c7805 */ /* 0x000fe2000001ff00 */
[----:B------:R-:W-:Y:S06]  /*68d0*/  @P0 BRA `(.L_x_3918) ;  /* 0x0000000000500947 */ /* 0x000fec0003800000 */
[----:B------:R-:W-:Y:S01]  /*68e0*/  ULDC UR4, c[0x0][0x3f4] ;  /* 0x0000fd0000047ab9 */ /* 0x000fe20000000800 */
[----:B--2---:R-:W-:Y:S01]  /*68f0*/  IMAD.MOV.U32 R6, RZ, RZ, R3 ;  /* 0x000000ffff067224 */ /* 0x004fe200078e0003 */
[----:B------:R-:W-:Y:S01]  /*6900*/  ISETP.GE.AND P3, PT, R190, UR4, PT ;  /* 0x00000004be007c0c */ /* 0x000fe2000bf66270 */
[----:B-1----:R-:W-:Y:S01]  /*6910*/  IMAD.MOV.U32 R7, RZ, RZ, R0 ;  /* 0x000000ffff077224 */ /* 0x002fe200078e0000 */
[----:B------:R-:W-:Y:S01]  /*6920*/  ISETP.GE.AND P2, PT, R186, UR4, PT ;  /* 0x00000004ba007c0c */ /* 0x000fe2000bf46270 */
[----:B---3--:R-:W-:Y:S01]  /*6930*/  IMAD.MOV.U32 R15, RZ, RZ, R4 ;  /* 0x000000ffff0f7224 */ /* 0x008fe200078e0004 */
[----:B------:R-:W-:Y:S02]  /*6940*/  CS2R R10, SRZ ;  /* 0x00000000000a7805 */ /* 0x000fe4000001ff00 */
[----:B------:R-:W-:Y:S02]  /*6950*/  CS2R R12, SRZ ;  /* 0x00000000000c7805 */ /* 0x000fe4000001ff00 */
[----:B------:R-:W-:-:S05]  /*6960*/  CS2R R8, SRZ ;  /* 0x0000000000087805 */ /* 0x000fca000001ff00 */
[-C--:B------:R-:W-:Y:S02]  /*6970*/  @!P3 IADD3 R24, P0, R3, R218.reuse, RZ ;  /* 0x000000da0318b210 */ /* 0x080fe40007f1e0ff */
[----:B----4-:R-:W-:Y:S01]  /*6980*/  @!P3 IADD3 R26, P1, R14, R218, RZ ;  /* 0x000000da0e1ab210 */ /* 0x010fe20007f3e0ff */
[----:B------:R-:W-:Y:S01]  /*6990*/  @!P2 IMAD.WIDE R20, R186, 0x2, R6 ;  /* 0x00000002ba14a825 */ /* 0x000fe200078e0206 */
[----:B------:R-:W-:-:S03]  /*69a0*/  CS2R R6, SRZ ;  /* 0x0000000000067805 */ /* 0x000fc6000001ff00 */
[----:B------:R-:W-:Y:S01]  /*69b0*/  @!P2 IMAD.WIDE R14, R186, 0x2, R14 ;  /* 0x00000002ba0ea825 */ /* 0x000fe200078e020e */
[----:B------:R0:W5:Y:S03]  /*69c0*/  @!P2 LD.E.64 R10, desc[UR40][R20.64] ;  /* 0x00000028140aa980 */ /* 0x000166000c101b00 */
[--C-:B------:R-:W-:Y:S01]  /*69d0*/  @!P3 IMAD.X R25, R0, 0x1, R217.reuse, P0 ;  /* 0x000000010019b824 */ /* 0x100fe200000e06d9 */
[----:B------:R0:W5:Y:S01]  /*69e0*/  @!P2 LD.E.64 R6, desc[UR40][R14.64] ;  /* 0x000000280e06a980 */ /* 0x000162000c101b00 */
[----:B------:R-:W-:-:S03]  /*69f0*/  @!P3 IMAD.X R27, R4, 0x1, R217, P1 ;  /* 0x00000001041bb824 */ /* 0x000fc600008e06d9 */
[----:B------:R0:W5:Y:S04]  /*6a00*/  @!P3 LD.E.64 R12, desc[UR40][R24.64] ;  /* 0x00000028180cb980 */ /* 0x000168000c101b00 */
[----:B------:R0:W5:Y:S02]  /*6a10*/  @!P3 LD.E.64 R8, desc[UR40][R26.64] ;  /* 0x000000281a08b980 */ /* 0x000164000c101b00 */
.L_x_3918:
[----:B------:R-:W-:Y:S05]  /*6a20*/  BSYNC B1 ;  /* 0x0000000000017941 */ /* 0x000fea0003800000 */
.L_x_3917:
[----:B0-----:R-:W-:Y:S01]  /*6a30*/  SHF.L.U32 R15, R28, 0x1f, RZ ;  /* 0x0000001f1c0f7819 */ /* 0x001fe200000006ff */
[----:B--2---:R-:W-:Y:S01]  /*6a40*/  IMAD R3, R192, 0x200, R29 ;  /* 0x00000200c0037824 */ /* 0x004fe200078e021d */
[----:B------:R-:W-:Y:S01]  /*6a50*/  LOP3.LUT P1, RZ, R188, 0x4, RZ, 0xc0, !PT ;  /* 0x00000004bcff7812 */ /* 0x000fe2000782c0ff */
[----:B-----5:R-:W-:Y:S01]  /*6a60*/  IMAD.MOV.U32 R30, RZ, RZ, R10 ;  /* 0x000000ffff1e7224 */ /* 0x020fe200078e000a */
[----:B------:R-:W0:Y:S01]  /*6a70*/  SYNCS.PHASECHK.TRANS64.TRYWAIT P0, [R2+URZ+0x28c00], R15 ;  /* 0x028c000f020075a7 */ /* 0x000e22000800017f */
[----:B------:R-:W-:Y:S01]  /*6a80*/  IMAD R3, R3, 0x2, R2 ;  /* 0x0000000203037824 */ /* 0x000fe200078e0202 */
[--C-:B------:R-:W-:Y:S01]  /*6a90*/  SHF.R.U64 R32, R10, 0x10, R11.reuse ;  /* 0x000000100a207819 */ /* 0x100fe2000000120b */
[--C-:B----4-:R-:W-:Y:S01]  /*6aa0*/  IMAD.MOV.U32 R14, RZ, RZ, R11.reuse ;  /* 0x000000ffff0e7224 */ /* 0x110fe200078e000b */
[----:B------:R-:W-:Y:S01]  /*6ab0*/  SHF.R.U32.HI R20, RZ, 0x10, R11 ;  /* 0x00000010ff147819 */ /* 0x000fe2000001160b */
[----:B------:R-:W-:Y:S01]  /*6ac0*/  IMAD.MOV.U32 R28, RZ, RZ, R6 ;  /* 0x000000ffff1c7224 */ /* 0x000fe200078e0006 */
[----:B------:R-:W-:Y:S01]  /*6ad0*/  SHF.R.U64 R34, R6, 0x10, R7 ;  /* 0x0000001006227819 */ /* 0x000fe20000001207 */
[----:B------:R-:W-:Y:S01]  /*6ae0*/  IMAD.MOV.U32 R31, RZ, RZ, R12 ;  /* 0x000000ffff1f7224 */ /* 0x000fe200078e000c */
[--C-:B------:R-:W-:Y:S01]  /*6af0*/  SHF.R.U64 R33, R12, 0x10, R13.reuse ;  /* 0x000000100c217819 */ /* 0x100fe2000000120d */
[--C-:B------:R-:W-:Y:S01]  /*6b00*/  IMAD.MOV.U32 R11, RZ, RZ, R13.reuse ;  /* 0x000000ffff0b7224 */ /* 0x100fe200078e000d */
[----:B------:R-:W-:Y:S01]  /*6b10*/  SHF.R.U32.HI R12, RZ, 0x10, R13 ;  /* 0x00000010ff0c7819 */ /* 0x000fe2000001160d */
[--C-:B------:R-:W-:Y:S01]  /*6b20*/  IMAD.MOV.U32 R10, RZ, RZ, R7.reuse ;  /* 0x000000ffff0a7224 */ /* 0x100fe200078e0007 */
[----:B------:R-:W-:Y:S01]  /*6b30*/  SHF.R.U32.HI R7, RZ, 0x10, R7 ;  /* 0x00000010ff077819 */ /* 0x000fe20000011607 */
[----:B------:R-:W-:Y:S01]  /*6b40*/  IMAD.MOV.U32 R29, RZ, RZ, R8 ;  /* 0x000000ffff1d7224 */ /* 0x000fe200078e0008 */
[----:B------:R-:W-:Y:S01]  /*6b50*/  VIMNMX R27, R5, 0x40, PT ;  /* 0x00000040051b7848 */ /* 0x000fe20003fe0100 */
[C---:B---3--:R-:W-:Y:S01]  /*6b60*/  VIADD R4, R3.reuse, 0x20400 ;  /* 0x0002040003047836 */ /* 0x048fe20000000000 */
[----:B------:R-:W-:Y:S01]  /*6b70*/  BSSY B1, `(.L_x_3919) ;  /* 0x000000f000017945 */ /* 0x000fe20003800000 */
[--C-:B------:R-:W-:Y:S01]  /*6b80*/  IMAD.MOV.U32 R6, RZ, RZ, R9.reuse ;  /* 0x000000ffff067224 */ /* 0x100fe200078e0009 */
[--C-:B------:R-:W-:Y:S01]  /*6b90*/  SHF.R.U64 R35, R8, 0x10, R9.reuse ;  /* 0x0000001008237819 */ /* 0x100fe20000001209 */
[----:B-1----:R-:W-:Y:S01]  /*6ba0*/  VIADD R0, R3, 0x20440 ;  /* 0x0002044003007836 */ /* 0x002fe20000000000 */
[----:B------:R-:W-:Y:S01]  /*6bb0*/  SHF.R.U32.HI R8, RZ, 0x10, R9 ;  /* 0x00000010ff087819 */ /* 0x000fe20000011609 */
[----:B------:R-:W-:Y:S01]  /*6bc0*/  @P1 VIADD R0, R4, 0xffffffc0 ;  /* 0xffffffc004001836 */ /* 0x000fe20000000000 */
[----:B------:R-:W-:-:S02]  /*6bd0*/  PRMT R30, R30, 0x5410, R14 ;  /* 0x000054101e1e7816 */ /* 0x000fc4000000000e */
[----:B------:R-:W-:Y:S02]  /*6be0*/  PRMT R32, R32, 0x5410, R20 ;  /* 0x0000541020207816 */ /* 0x000fe40000000014 */
[----:B------:R-:W-:Y:S02]  /*6bf0*/  PRMT R31, R31, 0x5410, R11 ;  /* 0x000054101f1f7816 */ /* 0x000fe4000000000b */
[----:B------:R-:W-:Y:S02]  /*6c00*/  PRMT R33, R33, 0x5410, R12 ;  /* 0x0000541021217816 */ /* 0x000fe4000000000c */
[----:B------:R-:W-:Y:S02]  /*6c10*/  ISETP.GE.AND P1, PT, R23, R27, PT ;  /* 0x0000001b1700720c */ /* 0x000fe40003f26270 */
[----:B------:R-:W-:Y:S02]  /*6c20*/  PRMT R28, R28, 0x5410, R10 ;  /* 0x000054101c1c7816 */ /* 0x000fe4000000000a */
[----:B------:R-:W-:-:S02]  /*6c30*/  PRMT R34, R34, 0x5410, R7 ;  /* 0x0000541022227816 */ /* 0x000fc40000000007 */
[----:B------:R-:W-:Y:S01]  /*6c40*/  PRMT R29, R29, 0x5410, R6 ;  /* 0x000054101d1d7816 */ /* 0x000fe20000000006 */
[----:B0-----:R-:W-:Y:S06]  /*6c50*/  @!P0 BRA `(.L_x_3920) ;  /* 0x0000011400f88947 */ /* 0x001fec0003800000 */
.L_x_4165:
[----:B------:R-:W-:Y:S05]  /*6c60*/  BSYNC B1 ;  /* 0x0000000000017941 */ /* 0x000fea0003800000 */
.L_x_3919:
[----:B------:R-:W-:Y:S01]  /*6c70*/  BSSY B1, `(.L_x_3921) ;  /* 0x0000056000017945 */ /* 0x000fe20003800000 */
[----:B------:R-:W-:-:S03]  /*6c80*/  PRMT R35, R35, 0x5410, R8 ;  /* 0x0000541023237816 */ /* 0x000fc60000000008 */
[----:B------:R-:W-:Y:S05]  /*6c90*/  @P1 BRA `(.L_x_3922) ;  /* 0x00000004004c1947 */ /* 0x000fea0003800000 */
[----:B------:R-:W1:Y:S01]  /*6ca0*/  LDC R5, c[0x0][0x3f4] ;  /* 0x0000fd00ff057b82 */ /* 0x000e620000000800 */
[----:B------:R-:W-:Y:S01]  /*6cb0*/  BSSY B2, `(.L_x_3923) ;  /* 0x000002a000027945 */ /* 0x000fe20003800000 */
[-C--:B-1----:R-:W-:Y:S02]  /*6cc0*/  ISETP.GE.AND P0, PT, R186, R5.reuse, PT ;  /* 0x00000005ba00720c */ /* 0x082fe40003f06270 */
[----:B------:R-:W-:-:S11]  /*6cd0*/  ISETP.GE.AND P1, PT, R190, R5, PT ;  /* 0x00000005be00720c */ /* 0x000fd60003f26270 */
[----:B------:R-:W-:Y:S05]  /*6ce0*/  @P0 BRA `(.L_x_3924) ;  /* 0x0000000000980947 */ /* 0x000fea0003800000 */
[----:B------:R-:W1:Y:S01]  /*6cf0*/  LDS.128 R4, [R3+0x20400] ;  /* 0x0204000003047984 */ /* 0x000e620000000c00 */
[----:B0-----:R-:W-:Y:S02]  /*6d00*/  HADD2.F32 R15, -RZ, R28.H0_H0 ;  /* 0x2000001cff0f7230 */ /* 0x001fe40000004100 */
[----:B------:R-:W-:Y:S02]  /*6d10*/  HADD2.F32 R13, -RZ, R30.H0_H0 ;  /* 0x2000001eff0d7230 */ /* 0x000fe40000004100 */
[----:B------:R-:W-:Y:S02]  /*6d20*/  HADD2.F32 R12, -RZ, R32.H0_H0 ;  /* 0x20000020ff0c7230 */ /* 0x000fe40000004100 */
[----:B------:R-:W-:Y:S02]  /*6d30*/  HADD2.F32 R14, -RZ, R34.H0_H0 ;  /* 0x20000022ff0e7230 */ /* 0x000fe40000004100 */
[--C-:B-1----:R-:W-:Y:S02]  /*6d40*/  HADD2.F32 R8, -RZ, R4.reuse.H0_H0 ;  /* 0x20000004ff087230 */ /* 0x102fe40000004100 */
        /* <DEDUP_REMOVED lines=32> */
.L_x_3924:
[----:B------:R-:W-:Y:S05]  /*6f50*/  BSYNC B2 ;  /* 0x0000000000027941 */ /* 0x000fea0003800000 */
.L_x_3923:
[----:B------:R-:W-:Y:S05]  /*6f60*/  @P1 BRA `(.L_x_3922) ;  /* 0x0000000000981947 */ /* 0x000fea0003800000 */
[----:B-1----:R-:W1:Y:S01]  /*6f70*/  LDS.128 R4, [R0] ;  /* 0x0000000000047984 */ /* 0x002e620000000c00 */
        /* <DEDUP_REMOVED lines=37> */
.L_x_3922:
[----:B------:R-:W-:Y:S05]  /*71d0*/  BSYNC B1 ;  /* 0x0000000000017941 */ /* 0x000fea0003800000 */
.L_x_3921:
[----:B------:R-:W-:-:S13]  /*71e0*/  ISETP.GE.AND P0, PT, R226, R27, PT ;  /* 0x0000001be200720c */ /* 0x000fda0003f06270 */
[----:B------:R-:W-:Y:S05]  /*71f0*/  @P0 BRA `(.L_x_3925) ;  /* 0x0000001400000947 */ /* 0x000fea0003800000 */
[----:B-12---:R-:W1:Y:S01]  /*7200*/  LDC R5, c[0x0][0x3f4] ;  /* 0x0000fd00ff057b82 */ /* 0x006e620000000800 */
[----:B------:R-:W-:Y:S01]  /*7210*/  BSSY B1, `(.L_x_3926) ;  /* 0x000002a000017945 */ /* 0x000fe20003800000 */
[-C--:B-1----:R-:W-:Y:S02]  /*7220*/  ISETP.GE.AND P0, PT, R186, R5.reuse, PT ;  /* 0x00000005ba00720c */ /* 0x082fe40003f06270 */
[----:B------:R-:W-:-:S11]  /*7230*/  ISETP.GE.AND P1, PT, R190, R5, PT ;  /* 0x00000005be00720c */ /* 0x000fd60003f26270 */
[----:B------:R-:W-:Y:S05]  /*7240*/  @P0 BRA `(.L_x_3927) ;  /* 0x0000000000980947 */ /* 0x000fea0003800000 */
[----:B------:R-:W1:Y:S01]  /*7250*/  LDS.128 R4, [R3+0x21400] ;  /* 0x0214000003047984 */ /* 0x000e620000000c00 */
[----:B------:R-:W-:Y:S02]  /*7260*/  HADD2.F32 R14, -RZ, R30.H0_H0 ;  /* 0x2000001eff0e7230 */ /* 0x000fe40000004100 */
[----:B------:R-:W-:Y:S02]  /*7270*/  HADD2.F32 R20, -RZ, R28.H0_H0 ;  /* 0x2000001cff147230 */ /* 0x000fe40000004100 */
[----:B------:R-:W-:Y:S02]  /*7280*/  HADD2.F32 R25, -RZ, R34.H0_H0 ;  /* 0x20000022ff197230 */ /* 0x000fe40000004100 */
[----:B------:R-:W-:Y:S02]  /*7290*/  HADD2.F32 R21, -RZ, R32.H0_H0 ;  /* 0x20000020ff157230 */ /* 0x000fe40000004100 */
[----:B------:R-:W-:Y:S02]  /*72a0*/  HADD2.F32 R24, -RZ, R28.H1_H1 ;  /* 0x3000001cff187230 */ /* 0x000fe40000004100 */
[----:B------:R-:W-:-:S02]  /*72b0*/  HADD2.F32 R27, -RZ, R34.H1_H1 ;  /* 0x30000022ff1b7230 */ /* 0x000fc40000004100 */
[--C-:B-1----:R-:W-:Y:S02]  /*72c0*/  HADD2.F32 R8, -RZ, R4.reuse.H0_H0 ;  /* 0x20000004ff087230 */ /* 0x102fe40000004100 */
[----:B------:R-:W-:Y:S02]  /*72d0*/  HADD2.F32 R4, -RZ, R4.H1_H1 ;  /* 0x30000004ff047230 */ /* 0x000fe40000004100 */
[--C-:B------:R-:W-:Y:S02]  /*72e0*/  HADD2.F32 R9, -RZ, R5.reuse.H0_H0 ;  /* 0x20000005ff097230 */ /* 0x100fe40000004100 */
[----:B------:R-:W-:Y:S02]  /*72f0*/  HADD2.F32 R5, -RZ, R5.H1_H1 ;  /* 0x30000005ff057230 */ /* 0x000fe40000004100 */
[-C--:B------:R-:W-:Y:S01]  /*7300*/  FMUL.FTZ R13, R20, R4.reuse ;  /* 0x00000004140d7220 */ /* 0x080fe20000410000 */
[----:B0-----:R-:W-:Y:S01]  /*7310*/  FMUL.FTZ R15, R14, R4 ;  /* 0x000000040e0f7220 */ /* 0x001fe20000410000 */
[----:B------:R-:W-:-:S02]  /*7320*/  HADD2.F32 R10, -RZ, R6.H0_H0 ;  /* 0x20000006ff0a7230 */ /* 0x000fc40000004100 */
[-C--:B------:R-:W-:Y:S01]  /*7330*/  FMUL.FTZ R12, R25, R5.reuse ;  /* 0x00000005190c7220 */ /* 0x080fe20000410000 */
[-C--:B------:R-:W-:Y:S01]  /*7340*/  FFMA.FTZ R4, R14, R8.reuse, -R13 ;  /* 0x000000080e047223 */ /* 0x080fe2000001080d */
[----:B------:R-:W-:Y:S01]  /*7350*/  FFMA.FTZ R15, R20, R8, R15 ;  /* 0x00000008140f7223 */ /* 0x000fe2000001000f */
[C---:B------:R-:W-:Y:S01]  /*7360*/  FMUL.FTZ R8, R21.reuse, R5 ;  /* 0x0000000515087220 */ /* 0x040fe20000410000 */
[--C-:B------:R-:W-:Y:S02]  /*7370*/  HADD2.F32 R11, -RZ, R7.reuse.H0_H0 ;  /* 0x20000007ff0b7230 */ /* 0x100fe40000004100 */
[-C--:B------:R-:W-:Y:S01]  /*7380*/  FFMA.FTZ R5, R21, R9.reuse, -R12 ;  /* 0x0000000915057223 */ /* 0x080fe2000001080c */
[----:B------:R-:W-:Y:S02]  /*7390*/  HADD2.F32 R6, -RZ, R6.H1_H1 ;  /* 0x30000006ff067230 */ /* 0x000fe40000004100 */
[----:B------:R-:W-:Y:S01]  /*73a0*/  FFMA.FTZ R8, R25, R9, R8 ;  /* 0x0000000919087223 */ /* 0x000fe20000010008 */
[----:B------:R-:W-:Y:S01]  /*73b0*/  HADD2.F32 R7, -RZ, R7.H1_H1 ;  /* 0x30000007ff077230 */ /* 0x000fe20000004100 */
[----:B------:R-:W-:Y:S01]  /*73c0*/  F2FP.F16.F32.PACK_AB R4, R15, R4 ;  /* 0x000000040f04723e */ /* 0x000fe200000000ff */
[----:B------:R-:W-:-:S02]  /*73d0*/  HADD2.F32 R20, -RZ, R30.H1_H1 ;  /* 0x3000001eff147230 */ /* 0x000fc40000004100 */
[-C--:B------:R-:W-:Y:S01]  /*73e0*/  FMUL.FTZ R9, R24, R6.reuse ;  /* 0x0000000618097220 */ /* 0x080fe20000410000 */
[----:B------:R-:W-:Y:S02]  /*73f0*/  HADD2.F32 R21, -RZ, R32.H1_H1 ;  /* 0x30000020ff157230 */ /* 0x000fe40000004100 */
[----:B------:R-:W-:Y:S01]  /*7400*/  FMUL.FTZ R12, R27, R7 ;  /* 0x000000071b0c7220 */ /* 0x000fe20000410000 */
[----:B------:R-:W-:Y:S01]  /*7410*/  F2FP.F16.F32.PACK_AB R5, R8, R5 ;  /* 0x000000050805723e */ /* 0x000fe200000000ff */
[C---:B------:R-:W-:Y:S01]  /*7420*/  FMUL.FTZ R13, R20.reuse, R6 ;  /* 0x00000006140d7220 */ /* 0x040fe20000410000 */
[-C--:B------:R-:W-:Y:S01]  /*7430*/  FFMA.FTZ R6, R20, R10.reuse, -R9 ;  /* 0x0000000a14067223 */ /* 0x080fe20000010809 */
[C---:B------:R-:W-:Y:S01]  /*7440*/  FMUL.FTZ R14, R21.reuse, R7 ;  /* 0x00000007150e7220 */ /* 0x040fe20000410000 */
[-C--:B------:R-:W-:Y:S01]  /*7450*/  FFMA.FTZ R7, R21, R11.reuse, -R12 ;  /* 0x0000000b15077223 */ /* 0x080fe2000001080c */
[----:B------:R-:W-:Y:S02]  /*7460*/  FFMA.FTZ R13, R24, R10, R13 ;  /* 0x0000000a180d7223 */ /* 0x000fe4000001000d */
[----:B------:R-:W-:-:S03]  /*7470*/  FFMA.FTZ R14, R27, R11, R14 ;  /* 0x0000000b1b0e7223 */ /* 0x000fc6000001000e */
[----:B------:R-:W-:Y:S02]  /*7480*/  F2FP.F16.F32.PACK_AB R6, R13, R6 ;  /* 0x000000060d06723e */ /* 0x000fe400000000ff */
[----:B------:R-:W-:-:S05]  /*7490*/  F2FP.F16.F32.PACK_AB R7, R14, R7 ;  /* 0x000000070e07723e */ /* 0x000fca00000000ff */
[----:B------:R1:W-:Y:S02]  /*74a0*/  STS.128 [R3+0x21400], R4 ;  /* 0x0214000403007388 */ /* 0x0003e40000000c00 */
.L_x_3927:
[----:B------:R-:W-:Y:S05]  /*74b0*/  BSYNC B1 ;  /* 0x0000000000017941 */ /* 0x000fea0003800000 */
.L_x_3926:
[----:B------:R-:W-:Y:S05]  /*74c0*/  @P1 BRA `(.L_x_3925) ;  /* 0x00000010004c1947 */ /* 0x000fea0003800000 */
[----:B-1----:R-:W1:Y:S01]  /*74d0*/  LDS.128 R4, [R0+0x1000] ;  /* 0x0010000000047984 */ /* 0x002e620000000c00 */
[----:B0-----:R-:W-:Y:S02]  /*74e0*/  HADD2.F32 R15, -RZ, R29.H0_H0 ;  /* 0x2000001dff0f7230 */ /* 0x001fe40000004100 */
        /* <DEDUP_REMOVED lines=10> */
[----:B------:R-:W-:Y:S01]  /*7590*/  FMUL.FTZ R14, R13, R4 ;  /* 0x000000040d0e7220 */ /* 0x000fe20000410000 */
[----:B------:R-:W-:-:S02]  /*75a0*/  HADD2.F32 R9, -RZ, R6.H0_H0 ;  /* 0x20000006ff097230 */ /* 0x000fc40000004100 */
[----:B------:R-:W-:Y:S01]  /*75b0*/  FMUL.FTZ R11, R24, R5 ;  /* 0x00000005180b7220 */ /* 0x000fe20000410000 */
[----:B------:R-:W-:Y:S01]  /*75c0*/  FFMA.FTZ R4, R13, R3, -R12 ;  /* 0x000000030d047223 */ /* 0x000fe2000001080c */
[--C-:B------:R-:W-:Y:S02]  /*75d0*/  HADD2.F32 R10, -RZ, R7.reuse.H0_H0 ;  /* 0x20000007ff0a7230 */ /* 0x100fe40000004100 */
[C---:B------:R-:W-:Y:S01]  /*75e0*/  FMUL.FTZ R13, R20.reuse, R5 ;  /* 0x00000005140d7220 */ /* 0x040fe20000410000 */
[----:B------:R-:W-:Y:S02]  /*75f0*/  HADD2.F32 R6, -RZ, R6.H1_H1 ;  /* 0x30000006ff067230 */ /* 0x000fe40000004100 */
[----:B------:R-:W-:Y:S01]  /*7600*/  FFMA.FTZ R3, R15, R3, R14 ;  /* 0x000000030f037223 */ /* 0x000fe2000001000e */
[----:B------:R-:W-:Y:S02]  /*7610*/  HADD2.F32 R7, -RZ, R7.H1_H1 ;  /* 0x30000007ff077230 */ /* 0x000fe40000004100 */
[----:B------:R-:W-:Y:S01]  /*7620*/  FFMA.FTZ R5, R20, R8, -R11 ;  /* 0x0000000814057223 */ /* 0x000fe2000001080b */
[----:B------:R-:W-:-:S02]  /*7630*/  HADD2.F32 R15, -RZ, R31.H1_H1 ;  /* 0x3000001fff0f7230 */ /* 0x000fc40000004100 */
[----:B------:R-:W-:Y:S01]  /*7640*/  FFMA.FTZ R8, R24, R8, R13 ;  /* 0x0000000818087223 */ /* 0x000fe2000001000d */
[----:B------:R-:W-:Y:S02]  /*7650*/  HADD2.F32 R20, -RZ, R33.H1_H1 ;  /* 0x30000021ff147230 */ /* 0x000fe40000004100 */
[-C--:B------:R-:W-:Y:S01]  /*7660*/  FMUL.FTZ R12, R21, R6.reuse ;  /* 0x00000006150c7220 */ /* 0x080fe20000410000 */
[-C--:B------:R-:W-:Y:S01]  /*7670*/  FMUL.FTZ R11, R26, R7.reuse ;  /* 0x000000071a0b7220 */ /* 0x080fe20000410000 */
[----:B------:R-:W-:Y:S01]  /*7680*/  FMUL.FTZ R14, R15, R6 ;  /* 0x000000060f0e7220 */ /* 0x000fe20000410000 */
[----:B------:R-:W-:Y:S01]  /*7690*/  F2FP.F16.F32.PACK_AB R4, R3, R4 ;  /* 0x000000040304723e */ /* 0x000fe200000000ff */
[C---:B------:R-:W-:Y:S01]  /*76a0*/  FMUL.FTZ R13, R20.reuse, R7 ;  /* 0x00000007140d7220 */ /* 0x040fe20000410000 */
[-C--:B------:R-:W-:Y:S01]  /*76b0*/  FFMA.FTZ R6, R15, R9.reuse, -R12 ;  /* 0x000000090f067223 */ /* 0x080fe2000001080c */
[-C--:B------:R-:W-:Y:S01]  /*76c0*/  FFMA.FTZ R7, R20, R10.reuse, -R11 ;  /* 0x0000000a14077223 */ /* 0x080fe2000001080b */
[----:B------:R-:W-:Y:S01]  /*76d0*/  FFMA.FTZ R9, R21, R9, R14 ;  /* 0x0000000915097223 */ /* 0x000fe2000001000e */
[----:B------:R-:W-:Y:S01]  /*76e0*/  FFMA.FTZ R10, R26, R10, R13 ;  /* 0x0000000a1a0a7223 */ /* 0x000fe2000001000d */
[----:B------:R-:W-:-:S03]  /*76f0*/  F2FP.F16.F32.PACK_AB R5, R8, R5 ;  /* 0x000000050805723e */ /* 0x000fc600000000ff */
[----:B------:R-:W-:Y:S02]  /*7700*/  F2FP.F16.F32.PACK_AB R6, R9, R6 ;  /* 0x000000060906723e */ /* 0x000fe400000000ff */
[----:B------:R-:W-:-:S05]  /*7710*/  F2FP.F16.F32.PACK_AB R7, R10, R7 ;  /* 0x000000070a07723e */ /* 0x000fca00000000ff */
[----:B------:R3:W-:Y:S01]  /*7720*/  STS.128 [R0+0x1000], R4 ;  /* 0x0010000400007388 */ /* 0x0007e20000000c00 */
[----:B------:R-:W-:Y:S05]  /*7730*/  BRA `(.L_x_3925) ;  /* 0x0000000c00b07947 */ /* 0x000fea0003800000 */
.L_x_3915:
[----:B------:R-:W-:-:S03]  /*7740*/  UMOV UR4, 0xffffffff ;  /* 0xffffffff00047882 */ /* 0x000fc60000000000 */
[----:B------:R-:W-:Y:S05]  /*7750*/  BRA.DIV UR4, `(.L_x_3928) ;  /* 0x0000010e044c7947 */ /* 0x000fea000b800000 */
[----:B------:R-:W0:Y:S04]  /*7760*/  SHFL.IDX PT, R3, R27, RZ, 0x1c1f ;  /* 0x001c1fff1b037589 */ /* 0x000e2800000e0000 */
[----:B------:R-:W1:Y:S04]  /*7770*/  SHFL.IDX PT, R0, R26, RZ, 0x1c1f ;  /* 0x001c1fff1a007589 */ /* 0x000e6800000e0000 */
[----:B------:R2:W3:Y:S04]  /*7780*/  SHFL.IDX PT, R5, R29, RZ, 0x1c1f ;  /* 0x001c1fff1d057589 */ /* 0x0004e800000e0000 */
[----:B------:R2:W4:Y:S01]  /*7790*/  SHFL.IDX PT, R14, R28, RZ, 0x1c1f ;  /* 0x001c1fff1c0e7589 */ /* 0x00052200000e0000 */
[----:B0-----:R-:W-:-:S02]  /*77a0*/  IMAD.MOV.U32 R13, RZ, RZ, R3 ;  /* 0x000000ffff0d7224 */ /* 0x001fc400078e0003 */
[----:B-12---:R-:W-:-:S07]  /*77b0*/  IMAD.MOV.U32 R12, RZ, RZ, R0 ;  /* 0x000000ffff0c7224 */ /* 0x006fce00078e0000 */
.L_x_4171:
[----:B------:R-:W-:Y:S01]  /*77c0*/  ULDC UR4, c[0x0][0x448] ;  /* 0x0001120000047ab9 */ /* 0x000fe20000000800 */
[----:B------:R-:W-:Y:S01]  /*77d0*/  LEA.HI R3, R208, R208, RZ, 0x1 ;  /* 0x000000d0d0037211 */ /* 0x000fe200078f08ff */
[----:B------:R-:W-:Y:S01]  /*77e0*/  IMAD R0, R24, UR4, RZ ;  /* 0x0000000418007c24 */ /* 0x000fe2000f8e02ff */
[----:B------:R-:W-:Y:S01]  /*77f0*/  BSSY B1, `(.L_x_3929) ;  /* 0x0000014000017945 */ /* 0x000fe20003800000 */
[----:B---3--:R-:W-:Y:S01]  /*7800*/  IMAD.MOV.U32 R15, RZ, RZ, R5 ;  /* 0x000000ffff0f7224 */ /* 0x008fe200078e0005 */
[----:B------:R-:W-:Y:S02]  /*7810*/  LOP3.LUT R3, R3, 0xfffffffe, RZ, 0xc0, !PT ;  /* 0xfffffffe03037812 */ /* 0x000fe400078ec0ff */
[----:B------:R-:W-:Y:S02]  /*7820*/  CS2R R4, SRZ ;  /* 0x0000000000047805 */ /* 0x000fe4000001ff00 */
[----:B------:R-:W-:Y:S01]  /*7830*/  ISETP.GE.AND P0, PT, R6, R0, PT ;  /* 0x000000000600720c */ /* 0x000fe20003f06270 */
[----:B------:R-:W-:Y:S01]  /*7840*/  IMAD R0, R25, -0x40, R0 ;  /* 0xffffffc019007824 */ /* 0x000fe200078e0200 */
[----:B------:R-:W-:-:S02]  /*7850*/  IADD3 R3, R208, -R3, RZ ;  /* 0x80000003d0037210 */ /* 0x000fc40007ffe0ff */
[----:B------:R-:W-:Y:S02]  /*7860*/  CS2R R6, SRZ ;  /* 0x0000000000067805 */ /* 0x000fe4000001ff00 */
[----:B------:R-:W-:Y:S02]  /*7870*/  CS2R R8, SRZ ;  /* 0x0000000000087805 */ /* 0x000fe4000001ff00 */
[----:B------:R-:W-:Y:S02]  /*7880*/  CS2R R10, SRZ ;  /* 0x00000000000a7805 */ /* 0x000fe4000001ff00 */
[----:B------:R-:W-:-:S03]  /*7890*/  SHF.L.U32 R3, R3, 0x1f, RZ ;  /* 0x0000001f03037819 */ /* 0x000fc600000006ff */
[----:B------:R-:W-:Y:S05]  /*78a0*/  @P0 BRA `(.L_x_3930) ;  /* 0x0000000000200947 */ /* 0x000fea0003800000 */
[----:B------:R-:W-:Y:S01]  /*78b0*/  ULDC UR4, c[0x0][0x3f4] ;  /* 0x0000fd0000047ab9 */ /* 0x000fe20000000800 */
[----:B------:R-:W-:Y:S02]  /*78c0*/  CS2R R4, SRZ ;  /* 0x0000000000047805 */ /* 0x000fe4000001ff00 */
[----:B------:R-:W-:-:S13]  /*78d0*/  ISETP.GE.AND P0, PT, R16, UR4, PT ;  /* 0x0000000410007c0c */ /* 0x000fda000bf06270 */
[----:B------:R-:W-:Y:S05]  /*78e0*/  @P0 BRA `(.L_x_3930) ;  /* 0x0000000000100947 */ /* 0x000fea0003800000 */
[----:B------:R-:W-:-:S04]  /*78f0*/  IMAD.WIDE R12, R16, 0x2, R12 ;  /* 0x00000002100c7825 */ /* 0x000fc800078e020c */
[----:B----4-:R-:W-:Y:S01]  /*7900*/  IMAD.WIDE R14, R16, 0x2, R14 ;  /* 0x00000002100e7825 */ /* 0x010fe200078e020e */
[----:B------:R0:W5:Y:S04]  /*7910*/  LD.E.128 R4, desc[UR40][R12.64] ;  /* 0x000000280c047980 */ /* 0x000168000c101d00 */
[----:B------:R0:W5:Y:S02]  /*7920*/  LD.E.128 R8, desc[UR40][R14.64] ;  /* 0x000000280e087980 */ /* 0x000164000c101d00 */
.L_x_3930:
[----:B------:R-:W-:Y:S05]  /*7930*/  BSYNC B1 ;  /* 0x0000000000017941 */ /* 0x000fea0003800000 */
.L_x_3929:
[----:B------:R-:W1:Y:S01]  /*7940*/  SYNCS.PHASECHK.TRANS64.TRYWAIT P1, [R2+URZ+0x28c00], R3 ;  /* 0x028c0003020075a7 */ /* 0x000e62000802017f */
[----:B-----5:R-:W-:Y:S01]  /*7950*/  IMAD.MOV.U32 R36, RZ, RZ, R4 ;  /* 0x000000ffff247224 */ /* 0x020fe200078e0004 */
[--C-:B------:R-:W-:Y:S01]  /*7960*/  SHF.R.U64 R40, R4, 0x10, R5.reuse ;  /* 0x0000001004287819 */ /* 0x100fe20000001205 */
[--C-:B0-----:R-:W-:Y:S01]  /*7970*/  IMAD.MOV.U32 R12, RZ, RZ, R5.reuse ;  /* 0x000000ffff0c7224 */ /* 0x101fe200078e0005 */
[----:B----4-:R-:W-:Y:S01]  /*7980*/  SHF.R.U32.HI R14, RZ, 0x10, R5 ;  /* 0x00000010ff0e7819 */ /* 0x010fe20000011605 */
[----:B------:R-:W-:Y:S01]  /*7990*/  IMAD.MOV.U32 R37, RZ, RZ, R6 ;  /* 0x000000ffff257224 */ /* 0x000fe200078e0006 */
[----:B------:R-:W-:Y:S01]  /*79a0*/  SHF.R.U64 R41, R6, 0x10, R7 ;  /* 0x0000001006297819 */ /* 0x000fe20000001207 */
[----:B------:R-:W-:Y:S01]  /*79b0*/  IMAD.MOV.U32 R4, RZ, RZ, R8 ;  /* 0x000000ffff047224 */ /* 0x000fe200078e0008 */
[----:B------:R-:W-:Y:S01]  /*79c0*/  SHF.R.U64 R42, R8, 0x10, R9 ;  /* 0x00000010082a7819 */ /* 0x000fe20000001209 */
[----:B------:R-:W-:Y:S01]  /*79d0*/  IMAD.MOV.U32 R38, RZ, RZ, R7 ;  /* 0x000000ffff267224 */ /* 0x000fe200078e0007 */
[----:B------:R-:W-:Y:S01]  /*79e0*/  VIMNMX R0, R0, 0x40, PT ;  /* 0x0000004000007848 */ /* 0x000fe20003fe0100 */
[--C-:B------:R-:W-:Y:S01]  /*79f0*/  IMAD.MOV.U32 R5, RZ, RZ, R9.reuse ;  /* 0x000000ffff057224 */ /* 0x100fe200078e0009 */
[----:B------:R-:W-:Y:S01]  /*7a00*/  SHF.R.U32.HI R8, RZ, 0x10, R9 ;  /* 0x00000010ff087819 */ /* 0x000fe20000011609 */
[----:B------:R-:W-:Y:S01]  /*7a10*/  IMAD.MOV.U32 R39, RZ, RZ, R10 ;  /* 0x000000ffff277224 */ /* 0x000fe200078e000a */
[----:B------:R-:W-:Y:S01]  /*7a20*/  SHF.R.U32.HI R7, RZ, 0x10, R7 ;  /* 0x00000010ff077819 */ /* 0x000fe20000011607 */
[--C-:B------:R-:W-:Y:S01]  /*7a30*/  IMAD.MOV.U32 R6, RZ, RZ, R11.reuse ;  /* 0x000000ffff067224 */ /* 0x100fe200078e000b */
[----:B------:R-:W0:Y:S01]  /*7a40*/  LDC R13, c[0x0][0x3f4] ;  /* 0x0000fd00ff0d7b82 */ /* 0x000e220000000800 */
[--C-:B------:R-:W-:Y:S01]  /*7a50*/  SHF.R.U64 R43, R10, 0x10, R11.reuse ;  /* 0x000000100a2b7819 */ /* 0x100fe2000000120b */
[----:B------:R-:W-:Y:S01]  /*7a60*/  BSSY B1, `(.L_x_3931) ;  /* 0x000000f000017945 */ /* 0x000fe20003800000 */
        /* <DEDUP_REMOVED lines=9> */
[----:B0-----:R-:W-:-:S04]  /*7b00*/  ISETP.GE.AND P0, PT, R16, R13, PT ;  /* 0x0000000d1000720c */ /* 0x001fc80003f06270 */
[-C--:B------:R-:W-:Y:S02]  /*7b10*/  ISETP.GE.OR P2, PT, R23, R0.reuse, P0 ;  /* 0x000000001700720c */ /* 0x080fe40000746670 */
[----:B------:R-:W-:Y:S01]  /*7b20*/  ISETP.GE.OR P0, PT, R226, R0, P0 ;  /* 0x00000000e200720c */ /* 0x000fe20000706670 */
[----:B------:R-:W-:Y:S01]  /*7b30*/  IMAD.IADD R0, R16, 0x1, R13 ;  /* 0x0000000110007824 */ /* 0x000fe200078e020d */
[----:B-1----:R-:W-:Y:S11]  /*7b40*/  @!P1 BRA `(.L_x_3932) ;  /* 0x0000010800c89947 */ /* 0x002ff60003800000 */
.L_x_4172:
[----:B------:R-:W-:Y:S05]  /*7b50*/  BSYNC B1 ;  /* 0x0000000000017941 */ /* 0x000fea0003800000 */
.L_x_3931:
[----:B------:R-:W-:Y:S01]  /*7b60*/  BSSY B1, `(.L_x_3933) ;  /* 0x0000059000017945 */ /* 0x000fe20003800000 */
[----:B------:R-:W-:-:S03]  /*7b70*/  LOP3.LUT R0, R0, 0x38, RZ, 0xc0, !PT ;  /* 0x0000003800007812 */ /* 0x000fc600078ec0ff */
[----:B------:R-:W-:Y:S05]  /*7b80*/  @P2 BRA `(.L_x_3934) ;  /* 0x0000000400582947 */ /* 0x000fea0003800000 */
[----:B0-----:R-:W-:Y:S02]  /*7b90*/  IMAD.SHL.U32 R3, R188, 0x40, RZ ;  /* 0x00000040bc037824 */ /* 0x001fe400078e00ff */
[----:B------:R-:W-:Y:S02]  /*7ba0*/  HADD2.F32 R26, -RZ, R36.H0_H0 ;  /* 0x20000024ff1a7230 */ /* 0x000fe40000004100 */
[----:B------:R-:W-:Y:S01]  /*7bb0*/  HADD2.F32 R28, -RZ, R37.H1_H1 ;  /* 0x30000025ff1c7230 */ /* 0x000fe20000004100 */
[----:B------:R-:W-:Y:S01]  /*7bc0*/  LOP3.LUT R5, R3, 0x1c0, RZ, 0xc0, !PT ;  /* 0x000001c003057812 */ /* 0x000fe200078ec0ff */
[----:B------:R-:W-:Y:S02]  /*7bd0*/  HADD2.F32 R25, -RZ, R42.H0_H0 ;  /* 0x2000002aff197230 */ /* 0x000fe40000004100 */
[----:B------:R-:W-:Y:S01]  /*7be0*/  HADD2.F32 R27, -RZ, R38.H1_H1 ;  /* 0x30000026ff1b7230 */ /* 0x000fe20000004100 */
[----:B------:R-:W-:Y:S02]  /*7bf0*/  LOP3.LUT R3, R5, 0x38, R16, 0xf8, !PT ;  /* 0x0000003805037812 */ /* 0x000fe400078ef810 */
[----:B------:R-:W-:-:S04]  /*7c00*/  SHF.R.U32.HI R4, RZ, 0x3, R5 ;  /* 0x00000003ff047819 */ /* 0x000fc80000011605 */
[----:B------:R-:W-:-:S05]  /*7c10*/  LOP3.LUT R3, R3, R4, RZ, 0x3c, !PT ;  /* 0x0000000403037212 */ /* 0x000fca00078e3cff */
[----:B------:R-:W-:-:S04]  /*7c20*/  IMAD R3, R192, 0x200, R3 ;  /* 0x00000200c0037824 */ /* 0x000fc800078e0203 */
[----:B------:R-:W-:Y:S01]  /*7c30*/  IMAD R33, R3, 0x2, R2 ;  /* 0x0000000203217824 */ /* 0x000fe200078e0202 */
[----:B------:R-:W-:-:S04]  /*7c40*/  LOP3.LUT R3, R4, R0, R5, 0x1e, !PT ;  /* 0x0000000004037212 */ /* 0x000fc800078e1e05 */
[----:B------:R-:W0:Y:S01]  /*7c50*/  LDS.128 R4, [R33+0x20400] ;  /* 0x0204000021047984 */ /* 0x000e220000000c00 */
[----:B------:R-:W-:-:S04]  /*7c60*/  IMAD R3, R192, 0x200, R3 ;  /* 0x00000200c0037824 */ /* 0x000fc800078e0203 */
        /* <DEDUP_REMOVED lines=48> */
[----:B------:R-:W-:Y:S02]  /*7f70*/  HADD2.F32 R3, -RZ, R38.H0_H0 ;  /* 0x20000026ff037230 */ /* 0x000fe40000004100 */
        /* <DEDUP_REMOVED lines=23> */
.L_x_3934:
[----:B------:R-:W-:Y:S05]  /*80f0*/  BSYNC B1 ;  /* 0x0000000000017941 */ /* 0x000fea0003800000 */
.L_x_3933:
[----:B------:R-:W-:Y:S05]  /*8100*/  @P0 BRA `(.L_x_3925) ;  /* 0x00000004003c0947 */ /* 0x000fea0003800000 */
[----:B------:R-:W-:Y:S01]  /*8110*/  LOP3.LUT R0, R235, R0, R220, 0x1e, !PT ;  /* 0x00000000eb007212 */ /* 0x000fe200078e1edc */
[----:B-1----:R-:W1:Y:S01]  /*8120*/  LDS.128 R4, [R219+0x20400] ;  /* 0x02040000db047984 */ /* 0x002e620000000c00 */
[----:B------:R-:W-:Y:S02]  /*8130*/  HADD2.F32 R28, -RZ, R37.H1_H1 ;  /* 0x30000025ff1c7230 */ /* 0x000fe40000004100 */
[----:B------:R-:W-:Y:S02]  /*8140*/  HADD2.F32 R26, -RZ, R36.H0_H0 ;  /* 0x20000024ff1a7230 */ /* 0x000fe40000004100 */
[----:B0-----:R-:W-:Y:S02]  /*8150*/  IMAD.IADD R3, R221, 0x1, R0 ;  /* 0x00000001dd037824 */ /* 0x001fe400078e0200 */
[----:B------:R-:W-:Y:S02]  /*8160*/  HADD2.F32 R30, -RZ, R42.H0_H0 ;  /* 0x2000002aff1e7230 */ /* 0x000fe40000004100 */
[----:B------:R-:W-:-:S02]  /*8170*/  IMAD R3, R3, 0x2, R2 ;  /* 0x0000000203037824 */ /* 0x000fc400078e0202 */
[----:B------:R-:W-:Y:S02]  /*8180*/  HADD2.F32 R32, -RZ, R38.H1_H1 ;  /* 0x30000026ff207230 */ /* 0x000fe40000004100 */
[----:B------:R-:W-:Y:S01]  /*8190*/  HADD2.F32 R35, -RZ, R42.H1_H1 ;  /* 0x3000002aff237230 */ /* 0x000fe20000004100 */
[----:B------:R-:W0:Y:S01]  /*81a0*/  LDS.128 R8, [R3+0x20400] ;  /* 0x0204000003087984 */ /* 0x000e220000000c00 */
[----:B------:R-:W-:Y:S02]  /*81b0*/  HADD2.F32 R33, -RZ, R37.H0_H0 ;  /* 0x20000025ff217230 */ /* 0x000fe40000004100 */
[----:B------:R-:W-:Y:S02]  /*81c0*/  HADD2.F32 R37, -RZ, R39.H0_H0 ;  /* 0x20000027ff257230 */ /* 0x000fe40000004100 */
[--C-:B-1----:R-:W-:Y:S02]  /*81d0*/  HADD2.F32 R0, -RZ, R4.reuse.H0_H0 ;  /* 0x20000004ff007230 */ /* 0x102fe40000004100 */
[----:B------:R-:W-:-:S02]  /*81e0*/  HADD2.F32 R4, -RZ, R4.H1_H1 ;  /* 0x30000004ff047230 */ /* 0x000fc40000004100 */
[--C-:B------:R-:W-:Y:S02]  /*81f0*/  HADD2.F32 R12, -RZ, R5.reuse.H0_H0 ;  /* 0x20000005ff0c7230 */ /* 0x100fe40000004100 */
[----:B------:R-:W-:Y:S02]  /*8200*/  HADD2.F32 R5, -RZ, R5.H1_H1 ;  /* 0x30000005ff057230 */ /* 0x000fe40000004100 */
[--C-:B------:R-:W-:Y:S02]  /*8210*/  HADD2.F32 R13, -RZ, R6.reuse.H0_H0 ;  /* 0x20000006ff0d7230 */ /* 0x100fe40000004100 */
[----:B------:R-:W-:Y:S02]  /*8220*/  HADD2.F32 R6, -RZ, R6.H1_H1 ;  /* 0x30000006ff067230 */ /* 0x000fe40000004100 */
[----:B------:R-:W-:Y:S02]  /*8230*/  HADD2.F32 R14, -RZ, R7.H0_H0 ;  /* 0x20000007ff0e7230 */ /* 0x000fe40000004100 */
[----:B0-----:R-:W-:-:S02]  /*8240*/  HADD2.F32 R15, -RZ, R8.H0_H0 ;  /* 0x20000008ff0f7230 */ /* 0x001fc40000004100 */
[----:B------:R-:W-:Y:S02]  /*8250*/  HADD2.F32 R8, -RZ, R8.H1_H1 ;  /* 0x30000008ff087230 */ /* 0x000fe40000004100 */
[--C-:B------:R-:W-:Y:S02]  /*8260*/  HADD2.F32 R20, -RZ, R9.reuse.H0_H0 ;  /* 0x20000009ff147230 */ /* 0x100fe40000004100 */
[-C--:B------:R-:W-:Y:S01]  /*8270*/  FMUL.FTZ R25, R28, R15.reuse ;  /* 0x0000000f1c197220 */ /* 0x080fe20000410000 */
[----:B------:R-:W-:Y:S01]  /*8280*/  FMUL.FTZ R15, R26, R15 ;  /* 0x0000000f1a0f7220 */ /* 0x000fe20000410000 */
[----:B------:R-:W-:Y:S01]  /*8290*/  FMUL.FTZ R27, R30, R8 ;  /* 0x000000081e1b7220 */ /* 0x000fe20000410000 */
[----:B------:R-:W-:Y:S02]  /*82a0*/  HADD2.F32 R9, -RZ, R9.H1_H1 ;  /* 0x30000009ff097230 */ /* 0x000fe40000004100 */
[----:B------:R-:W-:Y:S01]  /*82b0*/  FFMA.FTZ R25, R26, R0, -R25 ;  /* 0x000000001a197223 */ /* 0x000fe20000010819 */
[----:B------:R-:W-:-:S02]  /*82c0*/  HADD2.F32 R26, -RZ, R40.H0_H0 ;  /* 0x20000028ff1a7230 */ /* 0x000fc40000004100 */
[----:B------:R-:W-:Y:S01]  /*82d0*/  FFMA.FTZ R15, R28, R0, R15 ;  /* 0x000000001c0f7223 */ /* 0x000fe2000001000f */
[----:B------:R-:W-:Y:S02]  /*82e0*/  HADD2.F32 R28, -RZ, R36.H1_H1 ;  /* 0x30000024ff1c7230 */ /* 0x000fe40000004100 */
[----:B------:R-:W-:Y:S02]  /*82f0*/  HADD2.F32 R21, -RZ, R10.H0_H0 ;  /* 0x2000000aff157230 */ /* 0x000fe40000004100 */
[C---:B------:R-:W-:Y:S01]  /*8300*/  FMUL.FTZ R29, R26.reuse, R8 ;  /* 0x000000081a1d7220 */ /* 0x040fe20000410000 */
[----:B------:R-:W-:Y:S01]  /*8310*/  FFMA.FTZ R0, R26, R4, -R27 ;  /* 0x000000041a007223 */ /* 0x000fe2000001081b */
[-C--:B------:R-:W-:Y:S01]  /*8320*/  FMUL.FTZ R27, R32, R20.reuse ;  /* 0x00000014201b7220 */ /* 0x080fe20000410000 */
[----:B------:R-:W-:Y:S01]  /*8330*/  FMUL.FTZ R31, R28, R20 ;  /* 0x000000141c1f7220 */ /* 0x000fe20000410000 */
[----:B------:R-:W-:Y:S01]  /*8340*/  FFMA.FTZ R8, R30, R4, R29 ;  /* 0x000000041e087223 */ /* 0x000fe2000001001d */
[----:B------:R-:W-:-:S02]  /*8350*/  HADD2.F32 R29, -RZ, R40.H1_H1 ;  /* 0x30000028ff1d7230 */ /* 0x000fc40000004100 */
[-C--:B------:R-:W-:Y:S01]  /*8360*/  FMUL.FTZ R4, R35, R9.reuse ;  /* 0x0000000923047220 */ /* 0x080fe20000410000 */
[----:B------:R-:W-:Y:S02]  /*8370*/  HADD2.F32 R10, -RZ, R10.H1_H1 ;  /* 0x3000000aff0a7230 */ /* 0x000fe40000004100 */
[-C--:B------:R-:W-:Y:S01]  /*8380*/  FFMA.FTZ R27, R28, R12.reuse, -R27 ;  /* 0x0000000c1c1b7223 */ /* 0x080fe2000001081b */
[----:B------:R-:W-:Y:S02]  /*8390*/  HADD2.F32 R30, -RZ, R43.H0_H0 ;  /* 0x2000002bff1e7230 */ /* 0x000fe40000004100 */
[C---:B------:R-:W-:Y:S01]  /*83a0*/  FMUL.FTZ R20, R29.reuse, R9 ;  /* 0x000000091d147220 */ /* 0x040fe20000410000 */
[----:B------:R-:W-:Y:S01]  /*83b0*/  FFMA.FTZ R31, R32, R12, R31 ;  /* 0x0000000c201f7223 */ /* 0x000fe2000001001f */
[----:B------:R-:W-:Y:S01]  /*83c0*/  FFMA.FTZ R12, R29, R5, -R4 ;  /* 0x000000051d0c7223 */ /* 0x000fe20000010804 */
[----:B------:R-:W-:Y:S02]  /*83d0*/  HADD2.F32 R28, -RZ, R41.H0_H0 ;  /* 0x20000029ff1c7230 */ /* 0x000fe40000004100 */
[----:B------:R-:W-:Y:S01]  /*83e0*/  FMUL.FTZ R4, R37, R21 ;  /* 0x0000001525047220 */ /* 0x000fe20000410000 */
[----:B------:R-:W-:Y:S01]  /*83f0*/  FFMA.FTZ R20, R35, R5, R20 ;  /* 0x0000000523147223 */ /* 0x000fe20000010014 */
[----:B------:R-:W-:Y:S01]  /*8400*/  FMUL.FTZ R5, R30, R10 ;  /* 0x0000000a1e057220 */ /* 0x000fe20000410000 */
[----:B------:R-:W-:Y:S01]  /*8410*/  FMUL.FTZ R26, R33, R21 ;  /* 0x00000015211a7220 */ /* 0x000fe20000410000 */
[----:B------:R-:W-:-:S02]  /*8420*/  HADD2.F32 R24, -RZ, R11.H0_H0 ;  /* 0x2000000bff187230 */ /* 0x000fc40000004100 */
[-C--:B------:R-:W-:Y:S01]  /*8430*/  FFMA.FTZ R21, R33, R13.reuse, -R4 ;  /* 0x0000000d21157223 */ /* 0x080fe20000010804 */
[C---:B------:R-:W-:Y:S01]  /*8440*/  FMUL.FTZ R9, R28.reuse, R10 ;  /* 0x0000000a1c097220 */ /* 0x040fe20000410000 */
[----:B------:R-:W-:Y:S02]  /*8450*/  HADD2.F32 R11, -RZ, R11.H1_H1 ;  /* 0x3000000bff0b7230 */ /* 0x000fe40000004100 */
[-C--:B------:R-:W-:Y:S01]  /*8460*/  FFMA.FTZ R10, R28, R6.reuse, -R5 ;  /* 0x000000061c0a7223 */ /* 0x080fe20000010805 */
[----:B------:R-:W-:Y:S02]  /*8470*/  HADD2.F32 R32, -RZ, R39.H1_H1 ;  /* 0x30000027ff207230 */ /* 0x000fe40000004100 */
[----:B------:R-:W-:Y:S01]  /*8480*/  FFMA.FTZ R26, R37, R13, R26 ;  /* 0x0000000d251a7223 */ /* 0x000fe2000001001a */
[----:B------:R-:W-:Y:S02]  /*8490*/  HADD2.F32 R33, -RZ, R43.H1_H1 ;  /* 0x3000002bff217230 */ /* 0x000fe40000004100 */
[----:B------:R-:W-:Y:S01]  /*84a0*/  FFMA.FTZ R13, R30, R6, R9 ;  /* 0x000000061e0d7223 */ /* 0x000fe20000010009 */
[----:B------:R-:W-:-:S02]  /*84b0*/  HADD2.F32 R28, -RZ, R38.H0_H0 ;  /* 0x20000026ff1c7230 */ /* 0x000fc40000004100 */
[-C--:B------:R-:W-:Y:S01]  /*84c0*/  FMUL.FTZ R5, R32, R24.reuse ;  /* 0x0000001820057220 */ /* 0x080fe20000410000 */
[----:B------:R-:W-:Y:S02]  /*84d0*/  HADD2.F32 R29, -RZ, R41.H1_H1 ;  /* 0x30000029ff1d7230 */ /* 0x000fe40000004100 */
[----:B------:R-:W-:Y:S01]  /*84e0*/  FMUL.FTZ R4, R33, R11 ;  /* 0x0000000b21047220 */ /* 0x000fe20000410000 */
[----:B------:R-:W-:Y:S02]  /*84f0*/  HADD2.F32 R7, -RZ, R7.H1_H1 ;  /* 0x30000007ff077230 */ /* 0x000fe40000004100 */
[----:B------:R-:W-:Y:S01]  /*8500*/  FMUL.FTZ R9, R28, R24 ;  /* 0x000000181c097220 */ /* 0x000fe20000410000 */
[----:B------:R-:W-:Y:S01]  /*8510*/  F2FP.F16.F32.PACK_AB R8, R8, R15 ;  /* 0x0000000f0808723e */ /* 0x000fe200000000ff */
[C---:B------:R-:W-:Y:S01]  /*8520*/  FMUL.FTZ R6, R29.reuse, R11 ;  /* 0x0000000b1d067220 */ /* 0x040fe20000410000 */
        /* <DEDUP_REMOVED lines=13> */
.L_x_3925:
[----:B------:R-:W-:Y:S05]  /*8600*/  BSYNC B0 ;  /* 0x0000000000007941 */ /* 0x000fea0003800000 */
.L_x_3914:
        /* <DEDUP_REMOVED lines=8> */
.L_x_3911:
[----:B------:R-:W-:-:S13]  /*8690*/  ISETP.NE.AND P0, PT, R184, 0x3, PT ;  /* 0x00000003b800780c */ /* 0x000fda0003f05270 */
[----:B------:R-:W-:Y:S05]  /*86a0*/  @!P0 BRA `(.L_x_3935) ;  /* 0x0000000000048947 */ /* 0x000fea0003800000 */
[----:B------:R-:W-:Y:S01]  /*86b0*/  BPT.TRAP 0x1 ;  /* 0x000000040000795c */ /* 0x000fe20000300000 */
.L_x_3935:
[----:B0-----:R-:W-:Y:S01]  /*86c0*/  IMAD R15, R18, 0x8, R2 ;  /* 0x00000008120f7824 */ /* 0x001fe200078e0202 */
[----:B------:R-:W-:-:S04]  /*86d0*/  SHF.L.U32 R58, R22, 0x1f, RZ ;  /* 0x0000001f163a7819 */ /* 0x000fc800000006ff */
[----:B------:R0:W0:Y:S01]  /*86e0*/  SYNCS.PHASECHK.TRANS64.TRYWAIT P1, [R15+URZ+0x28c30], R58 ;  /* 0x028c303a0f0075a7 */ /* 0x000022000802017f */
[----:B------:R-:W-:Y:S05]  /*86f0*/  @!P0 BRA `(.L_x_3936) ;  /* 0x0000000000048947 */ /* 0x000fea0003800000 */
[----:B------:R-:W-:Y:S01]  /*8700*/  BPT.TRAP 0x1 ;  /* 0x000000040000795c */ /* 0x000fe20000300000 */
.L_x_3936:
[C---:B--23--:R-:W-:Y:S02]  /*8710*/  VIADD R0, R2.reuse, 0x22400 ;  /* 0x0002240002007836 */ /* 0x04cfe40000000000 */
[----:B-1--4-:R-:W-:-:S03]  /*8720*/  VIADD R3, R2, 0x20400 ;  /* 0x0002040002037836 */ /* 0x012fc60000000000 */
[----:B------:R-:W-:Y:S02]  /*8730*/  SHF.R.U32.HI R0, RZ, 0x4, R0 ;  /* 0x00000004ff007819 */ /* 0x000fe40000011600 */
[----:B------:R-:W-:Y:S02]  /*8740*/  SHF.R.U32.HI R3, RZ, 0x4, R3 ;  /* 0x00000004ff037819 */ /* 0x000fe40000011603 */
[----:B------:R-:W-:Y:S02]  /*8750*/  LOP3.LUT R0, R0, 0x3fff, RZ, 0xc0, !PT ;  /* 0x00003fff00007812 */ /* 0x000fe400078ec0ff */
[----:B------:R-:W-:Y:S02]  /*8760*/  LOP3.LUT R3, R3, 0x3fff, RZ, 0xc0, !PT ;  /* 0x00003fff03037812 */ /* 0x000fe400078ec0ff */
[----:B------:R-:W-:Y:S01]  /*8770*/  LOP3.LUT R0, R0, 0x10000, RZ, 0xfc, !PT ;  /* 0x0001000000007812 */ /* 0x000fe200078efcff */
[----:B0-----:R-:W-:Y:S06]  /*8780*/  @P1 BRA `(.L_x_3937) ;  /* 0x0000000000081947 */ /* 0x001fec0003800000 */
[----:B------:R-:W0:Y:S02]  /*8790*/  SYNCS.PHASECHK.TRANS64.TRYWAIT P1, [R15+URZ+0x28c30], R58 ;  /* 0x028c303a0f0075a7 */ /* 0x000e24000802017f */
[----:B0-----:R-:W-:Y:S05]  /*87a0*/  @!P1 BRA `(.L_x_3938) ;  /* 0x000000fc00c49947 */ /* 0x001fea0003800000 */
.L_x_3937:
[----:B------:R-:W-:Y:S01]  /*87b0*/  IMAD R10, R18, 0x200, R0 ;  /* 0x00000200120a7824 */ /* 0x000fe200078e0200 */
[----:B------:R-:W-:Y:S01]  /*87c0*/  LOP3.LUT R4, R3, 0x10000, RZ, 0xfc, !PT ;  /* 0x0001000003047812 */ /* 0x000fe200078efcff */
[----:B------:R-:W-:Y:S01]  /*87d0*/  IMAD.MOV.U32 R5, RZ, RZ, 0x40000040 ;  /* 0x40000040ff057424 */ /* 0x000fe200078e00ff */
[----:B------:R-:W-:Y:S01]  /*87e0*/  MOV R11, 0x40000040 ;  /* 0x40000040000b7802 */ /* 0x000fe20000000f00 */
[----:B------:R-:W-:Y:S05]  /*87f0*/  WARPSYNC.ALL ;  /* 0x0000000000007948 */ /* 0x000fea0003800000 */
[C---:B------:R-:W-:Y:S01]  /*8800*/  R2UR UR4, R4.reuse ;  /* 0x00000000040472ca */ /* 0x040fe200000e0000 */
[----:B-----5:R-:W-:Y:S01]  /*8810*/  WARPGROUP.ARRIVE ;  /* 0x00000000000079c5 */ /* 0x020fe20000000000 */
[----:B------:R-:W-:Y:S01]  /*8820*/  R2UR UR5, R5 ;  /* 0x00000000050572ca */ /* 0x000fe200000e0000 */
[----:B------:R-:W-:Y:S01]  /*8830*/  VIADD R8, R4, 0x2 ;  /* 0x0000000204087836 */ /* 0x000fe20000000000 */
[C---:B------:R-:W-:Y:S01]  /*8840*/  R2UR UR6, R10.reuse ;  /* 0x000000000a0672ca */ /* 0x040fe200000e0000 */
[----:B------:R-:W-:Y:S01]  /*8850*/  VIADD R6, R10, 0x2 ;  /* 0x000000020a067836 */ /* 0x000fe20000000000 */
[----:B------:R-:W-:Y:S01]  /*8860*/  R2UR UR7, R11 ;  /* 0x000000000b0772ca */ /* 0x000fe200000e0000 */
[----:B------:R-:W-:Y:S01]  /*8870*/  IMAD.MOV.U32 R9, RZ, RZ, 0x40000040 ;  /* 0x40000040ff097424 */ /* 0x000fe200078e00ff */
[----:B------:R-:W1:Y:S01]  /*8880*/  S2R R57, SR_TID.X ;  /* 0x0000000000397919 */ /* 0x000e620000002100 */
[----:B------:R-:W-:-:S02]  /*8890*/  IMAD.MOV.U32 R7, RZ, RZ, 0x40000040 ;  /* 0x40000040ff077424 */ /* 0x000fc400078e00ff */
[C---:B------:R-:W-:Y:S02]  /*88a0*/  VIADD R12, R10.reuse, 0x4 ;  /* 0x000000040a0c7836 */ /* 0x040fe40000000000 */
[----:B------:R-:W-:Y:S02]  /*88b0*/  IMAD.MOV.U32 R13, RZ, RZ, 0x40000040 ;  /* 0x40000040ff0d7424 */ /* 0x000fe400078e00ff */
[----:B------:R-:W-:Y:S02]  /*88c0*/  VIADD R10, R10, 0x6 ;  /* 0x000000060a0a7836 */ /* 0x000fe40000000000 */
[----:B------:R-:W-:Y:S02]  /*88d0*/  IMAD.MOV.U32 R5, RZ, RZ, 0x40000040 ;  /* 0x40000040ff057424 */ /* 0x000fe400078e00ff */
[----:B------:R-:W-:Y:S01]  /*88e0*/  HGMMA.64x64x16.F32 R24, gdesc[UR4], RZ, !UPT, gsb0 ;  /* 0x00e00000041879f0 */ /* 0x000fe2000c0008ff */
[----:B------:R-:W-:Y:S01]  /*88f0*/  R2UR UR4, R8 ;  /* 0x00000000080472ca */ /* 0x000fe200000e0000 */
[----:B------:R-:W-:Y:S01]  /*8900*/  IMAD.MOV.U32 R11, RZ, RZ, 0x40000040 ;  /* 0x40000040ff0b7424 */ /* 0x000fe200078e00ff */
[----:B------:R-:W-:-:S02]  /*8910*/  R2UR UR5, R9 ;  /* 0x00000000090572ca */ /* 0x000fc400000e0000 */
[----:B------:R-:W-:Y:S01]  /*8920*/  R2UR UR6, R6 ;  /* 0x00000000060672ca */ /* 0x000fe200000e0000 */
[C---:B------:R-:W-:Y:S01]  /*8930*/  VIADD R6, R4.reuse, 0x4 ;  /* 0x0000000404067836 */ /* 0x040fe20000000000 */
[----:B------:R-:W-:Y:S01]  /*8940*/  R2UR UR7, R7 ;  /* 0x00000000070772ca */ /* 0x000fe200000e0000 */
[----:B------:R-:W-:Y:S02]  /*8950*/  IMAD.MOV.U32 R7, RZ, RZ, 0x40000040 ;  /* 0x40000040ff077424 */ /* 0x000fe400078e00ff */
[----:B------:R-:W-:Y:S01]  /*8960*/  VIADD R4, R4, 0x6 ;  /* 0x0000000604047836 */ /* 0x000fe20000000000 */
[----:B-1----:R-:W-:Y:S01]  /*8970*/  LOP3.LUT R57, R57, 0x7f, RZ, 0xc0, !PT ;  /* 0x0000007f39397812 */ /* 0x002fe200078ec0ff */
[----:B------:R-:W-:Y:S02]  /*8980*/  WARPGROUP.DEPBAR.LE gsb0, 0x0 ;  /* 0x00008000000079c5 */ /* 0x000fe40000010000 */
[----:B------:R-:W-:-:S06]  /*8990*/  WARPGROUP.ARRIVE ;  /* 0x00000000000079c5 */ /* 0x000fcc0000000000 */
[----:B------:R-:W-:Y:S01]  /*89a0*/  HGMMA.64x64x16.F32 R24, gdesc[UR4], R24, gsb0 ;  /* 0x00e00000041879f0 */ /* 0x000fe20008000818 */
[----:B------:R-:W-:Y:S02]  /*89b0*/  R2UR UR4, R6 ;  /* 0x00000000060472ca */ /* 0x000fe400000e0000 */
[----:B------:R-:W-:Y:S02]  /*89c0*/  R2UR UR5, R7 ;  /* 0x00000000070572ca */ /* 0x000fe400000e0000 */
[----:B------:R-:W-:Y:S02]  /*89d0*/  R2UR UR6, R12 ;  /* 0x000000000c0672ca */ /* 0x000fe400000e0000 */
[----:B------:R-:W-:Y:S01]  /*89e0*/  R2UR UR7, R13 ;  /* 0x000000000d0772ca */ /* 0x000fe200000e0000 */
[----:B------:R-:W-:Y:S02]  /*89f0*/  WARPGROUP.DEPBAR.LE gsb0, 0x0 ;  /* 0x00008000000079c5 */ /* 0x000fe40000010000 */
[----:B------:R-:W-:-:S10]  /*8a00*/  WARPGROUP.ARRIVE ;  /* 0x00000000000079c5 */ /* 0x000fd40000000000 */
[----:B------:R-:W-:Y:S01]  /*8a10*/  HGMMA.64x64x16.F32 R24, gdesc[UR4], R24, gsb0 ;  /* 0x00e00000041879f0 */ /* 0x000fe20008000818 */
[----:B------:R-:W-:Y:S02]  /*8a20*/  R2UR UR4, R4 ;  /* 0x00000000040472ca */ /* 0x000fe400000e0000 */
[----:B------:R-:W-:Y:S02]  /*8a30*/  R2UR UR5, R5 ;  /* 0x00000000050572ca */ /* 0x000fe400000e0000 */
[----:B------:R-:W-:Y:S01]  /*8a40*/  R2UR UR6, R10 ;  /* 0x000000000a0672ca */ /* 0x000fe200000e0000 */
[----:B------:R-:W-:Y:S01]  /*8a50*/  IMAD R10, R181, -0x40, R168 ;  /* 0xffffffc0b50a7824 */ /* 0x000fe200078e02a8 */
[----:B------:R-:W-:-:S04]  /*8a60*/  R2UR UR7, R11 ;  /* 0x000000000b0772ca */ /* 0x000fc800000e0000 */
[----:B------:R-:W-:-:S04]  /*8a70*/  IADD3 R10, -R193, 0x40, R10 ;  /* 0x00000040c10a7810 */ /* 0x000fc80007ffe10a */
[C---:B------:R-:W-:Y:S02]  /*8a80*/  ISETP.GT.AND P1, PT, R10.reuse, RZ, PT ;  /* 0x000000ff0a00720c */ /* 0x040fe40003f24270 */
[C---:B------:R-:W-:Y:S02]  /*8a90*/  ISETP.GT.AND P2, PT, R10.reuse, 0x1, PT ;  /* 0x000000010a00780c */ /* 0x040fe40003f44270 */
[C---:B------:R-:W-:Y:S02]  /*8aa0*/  ISETP.GT.AND P3, PT, R10.reuse, 0x8, PT ;  /* 0x000000080a00780c */ /* 0x040fe40003f64270 */
[C---:B------:R-:W-:Y:S02]  /*8ab0*/  ISETP.GT.AND P4, PT, R10.reuse, 0x9, PT ;  /* 0x000000090a00780c */ /* 0x040fe40003f84270 */
[C---:B------:R-:W-:Y:S02]  /*8ac0*/  ISETP.GT.AND P5, PT, R10.reuse, 0x10, PT ;  /* 0x000000100a00780c */ /* 0x040fe40003fa4270 */
[----:B------:R-:W-:Y:S01]  /*8ad0*/  ISETP.GT.AND P6, PT, R10, 0x11, PT ;  /* 0x000000110a00780c */ /* 0x000fe20003fc4270 */
[----:B------:R-:W-:-:S02]  /*8ae0*/  WARPGROUP.DEPBAR.LE gsb0, 0x0 ;  /* 0x00008000000079c5 */ /* 0x000fc40000010000 */
[----:B------:R-:W-:-:S06]  /*8af0*/  WARPGROUP.ARRIVE ;  /* 0x00000000000079c5 */ /* 0x000fcc0000000000 */
[----:B------:R-:W-:Y:S01]  /*8b00*/  HGMMA.64x64x16.F32 R24, gdesc[UR4], R24, gsb0 ;  /* 0x00e00000041879f0 */ /* 0x000fe20008000818 */
[----:B------:R-:W-:Y:S01]  /*8b10*/  ULDC UR4, c[0x0][0x9d8] ;  /* 0x0002760000047ab9 */ /* 0x000fe20000000800 */
[----:B------:R-:W-:Y:S02]  /*8b20*/  ULDC UR5, c[0x0][0x988] ;  /* 0x0002620000057ab9 */ /* 0x000fe40000000800 */
[----:B------:R-:W-:Y:S01]  /*8b30*/  IMAD.U32 R13, RZ, RZ, UR5 ;  /* 0x00000005ff0d7e24 */ /* 0x000fe2000f8e00ff */
[----:B------:R-:W-:Y:S02]  /*8b40*/  WARPGROUP.DEPBAR.LE gsb0, 0x0 ;  /* 0x00008000000079c5 */ /* 0x000fe40000010000 */
        /* <DEDUP_REMOVED lines=23> */
[----:B-1----:R-:W-:Y:S01]  /*8cc0*/  FSEL R24, R24, -INF , P1 ;  /* 0xff80000018187808 */ /* 0x002fe20000800000 */
[----:B------:R-:W-:Y:S01]  /*8cd0*/  FMUL.FTZ R48, R48, UR4 ;  /* 0x0000000430307c20 */ /* 0x000fe20008410000 */
[----:B------:R-:W-:Y:S01]  /*8ce0*/  FMUL.FTZ R42, R42, UR4 ;  /* 0x000000042a2a7c20 */ /* 0x000fe20008410000 */
        /* <DEDUP_REMOVED lines=14> */
[----:B------:R-:W-:-:S03]  /*8dd0*/  FMUL.FTZ R55, R55, UR4 ;  /* 0x0000000437377c20 */ /* 0x000fc60008410000 */
[----:B------:R-:W-:-:S03]  /*8de0*/  FMNMX.FTZ R3, R28, R3, !PT ;  /* 0x000000031c037209 */ /* 0x000fc60007810000 */
[----:B------:R-:W3:Y:S01]  /*8df0*/  MUFU.TANH R26, R26 ;  /* 0x0000001a001a7308 */ /* 0x000ee20000002400 */
[----:B-1----:R-:W-:-:S04]  /*8e00*/  FSEL R14, R29, -INF , P4 ;  /* 0xff8000001d0e7808 */ /* 0x002fc80002000000 */
[----:B------:R-:W-:-:S03]  /*8e10*/  FMNMX.FTZ R3, R14, R3, !PT ;  /* 0x000000030e037209 */ /* 0x000fc60007810000 */
[----:B------:R-:W1:Y:S01]  /*8e20*/  MUFU.TANH R33, R33 ;  /* 0x0000002100217308 */ /* 0x000e620000002400 */
[----:B--2---:R-:W-:-:S04]  /*8e30*/  FSEL R32, R32, -INF , P5 ;  /* 0xff80000020207808 */ /* 0x004fc80002800000 */
[----:B------:R-:W-:-:S03]  /*8e40*/  FMNMX.FTZ R3, R32, R3, !PT ;  /* 0x0000000320037209 */ /* 0x000fc60007810000 */
[----:B------:R-:W2:Y:S01]  /*8e50*/  MUFU.TANH R27, R27 ;  /* 0x0000001b001b7308 */ /* 0x000ea20000002400 */
[----:B---3--:R-:W-:Y:S02]  /*8e60*/  FSEL R26, R26, -INF , P1 ;  /* 0xff8000001a1a7808 */ /* 0x008fe40000800000 */
[----:B------:R-:W-:-:S05]  /*8e70*/  ISETP.GT.AND P1, PT, R10, 0x18, PT ;  /* 0x000000180a00780c */ /* 0x000fca0003f24270 */
[----:B------:R-:W3:Y:S01]  /*8e80*/  MUFU.TANH R36, R36 ;  /* 0x0000002400247308 */ /* 0x000ee20000002400 */
[----:B-1----:R-:W-:-:S04]  /*8e90*/  FSEL R60, R33, -INF , P6 ;  /* 0xff800000213c7808 */ /* 0x002fc80003000000 */
[----:B------:R-:W-:-:S03]  /*8ea0*/  FMNMX.FTZ R3, R60, R3, !PT ;  /* 0x000000033c037209 */ /* 0x000fc60007810000 */
[----:B------:R-:W1:Y:S01]  /*8eb0*/  MUFU.TANH R30, R30 ;  /* 0x0000001e001e7308 */ /* 0x000e620000002400 */
[----:B--2---:R-:W-:Y:S02]  /*8ec0*/  FSEL R27, R27, -INF , P2 ;  /* 0xff8000001b1b7808 */ /* 0x004fe40001000000 */
[----:B------:R-:W-:-:S05]  /*8ed0*/  ISETP.GT.AND P2, PT, R10, 0x19, PT ;  /* 0x000000190a00780c */ /* 0x000fca0003f44270 */
[----:B------:R-:W2:Y:S01]  /*8ee0*/  MUFU.TANH R37, R37 ;  /* 0x0000002500257308 */ /* 0x000ea20000002400 */
[----:B---3--:R-:W-:-:S04]  /*8ef0*/  FSEL R62, R36, -INF , P1 ;  /* 0xff800000243e7808 */ /* 0x008fc80000800000 */
[----:B------:R-:W-:-:S03]  /*8f00*/  FMNMX.FTZ R3, R62, R3, !PT ;  /* 0x000000033e037209 */ /* 0x000fc60007810000 */
[----:B------:R-:W3:Y:S01]  /*8f10*/  MUFU.TANH R31, R31 ;  /* 0x0000001f001f7308 */ /* 0x000ee20000002400 */
[----:B-1----:R-:W-:Y:S02]  /*8f20*/  FSEL R30, R30, -INF , P3 ;  /* 0xff8000001e1e7808 */ /* 0x002fe40001800000 */
[----:B------:R-:W-:-:S05]  /*8f30*/  ISETP.GT.AND P3, PT, R10, 0x20, PT ;  /* 0x000000200a00780c */ /* 0x000fca0003f64270 */
        /* <DEDUP_REMOVED lines=45> */
[----:B------:R-:W-:Y:S01]  /*9210*/  MUFU.TANH R47, R47 ;  /* 0x0000002f002f7308 */ /* 0x000fe20000002400 */
[----:B--2---:R-:W-:-:S04]  /*9220*/  FSEL R78, R53, -INF , P4 ;  /* 0xff800000354e7808 */ /* 0x004fc80002000000 */
[----:B------:R-:W-:-:S03]  /*9230*/  FMNMX.FTZ R10, R78, R3, !PT ;  /* 0x000000034e0a7209 */ /* 0x000fc60007810000 */
[----:B------:R-:W1:Y:S01]  /*9240*/  MUFU.TANH R50, R50 ;  /* 0x0000003200327308 */ /* 0x000e620000002400 */
[----:B---3--:R-:W-:Y:S01]  /*9250*/  FSEL R46, R46, -INF , P5 ;  /* 0xff8000002e2e7808 */ /* 0x008fe20002800000 */
[----:B------:R-:W2:Y:S06]  /*9260*/  SHFL.BFLY PT, R3, R10, 0x2, 0x1f ;  /* 0x0c401f000a037f89 */ /* 0x000eac00000e0000 */
[----:B------:R-:W-:Y:S08]  /*9270*/  MUFU.TANH R51, R51 ;  /* 0x0000003300337308 */ /* 0x000ff00000002400 */
[----:B------:R-:W3:Y:S01]  /*9280*/  MUFU.TANH R54, R54 ;  /* 0x0000003600367308 */ /* 0x000ee20000002400 */
[----:B-1----:R-:W-:-:S07]  /*9290*/  FSEL R50, R50, -INF , P1 ;  /* 0xff80000032327808 */ /* 0x002fce0000800000 */
[----:B------:R-:W1:Y:S01]  /*92a0*/  MUFU.TANH R55, R55 ;  /* 0x0000003700377308 */ /* 0x000e620000002400 */
[----:B--2---:R-:W-:Y:S02]  /*92b0*/  FMNMX.FTZ R12, R10, R3, !PT ;  /* 0x000000030a0c7209 */ /* 0x004fe40007810000 */
[----:B------:R-:W-:-:S03]  /*92c0*/  FMNMX.FTZ R3, R26, R27, !PT ;  /* 0x0000001b1a037209 */ /* 0x000fc60007810000 */
[----:B------:R-:W2:Y:S01]  /*92d0*/  SHFL.BFLY PT, R11, R12, 0x1, 0x1f ;  /* 0x0c201f000c0b7f89 */ /* 0x000ea200000e0000 */
[----:B------:R-:W-:Y:S02]  /*92e0*/  FMNMX.FTZ R3, R30, R3, !PT ;  /* 0x000000031e037209 */ /* 0x000fe40007810000 */
[----:B---3--:R-:W-:Y:S02]  /*92f0*/  FSEL R54, R54, -INF , P3 ;  /* 0xff80000036367808 */ /* 0x008fe40001800000 */
[----:B------:R-:W-:-:S04]  /*9300*/  FMNMX.FTZ R3, R20, R3, !PT ;  /* 0x0000000314037209 */ /* 0x000fc80007810000 */
[----:B------:R-:W-:Y:S02]  /*9310*/  FMNMX.FTZ R3, R34, R3, !PT ;  /* 0x0000000322037209 */ /* 0x000fe40007810000 */
[----:B-1----:R-:W-:Y:S02]  /*9320*/  FSEL R76, R55, -INF , P4 ;  /* 0xff800000374c7808 */ /* 0x002fe40002000000 */
[----:B------:R-:W-:-:S04]  /*9330*/  FMNMX.FTZ R3, R36, R3, !PT ;  /* 0x0000000324037209 */ /* 0x000fc80007810000 */
[----:B------:R-:W-:-:S04]  /*9340*/  FMNMX.FTZ R3, R38, R3, !PT ;  /* 0x0000000326037209 */ /* 0x000fc80007810000 */
[----:B------:R-:W-:Y:S02]  /*9350*/  FMNMX.FTZ R3, R40, R3, !PT ;  /* 0x0000000328037209 */ /* 0x000fe40007810000 */
[----:B--2---:R-:W-:Y:S02]  /*9360*/  FMNMX.FTZ R12, R12, R11, !PT ;  /* 0x0000000b0c0c7209 */ /* 0x004fe40007810000 */
[----:B------:R-:W-:Y:S02]  /*9370*/  FMNMX.FTZ R3, R42, R3, !PT ;  /* 0x000000032a037209 */ /* 0x000fe40007810000 */
[C---:B------:R-:W-:Y:S01]  /*9380*/  FSETP.NEU.FTZ.AND P5, PT, R12.reuse, -INF , PT ;  /* 0xff8000000c00780b */ /* 0x040fe20003fbd000 */
[----:B------:R-:W-:Y:S01]  /*9390*/  FMUL.FTZ R10, R12, R13 ;  /* 0x0000000d0c0a7220 */ /* 0x000fe20000410000 */
[----:B------:R-:W-:-:S04]  /*93a0*/  FMNMX.FTZ R3, R44, R3, !PT ;  /* 0x000000032c037209 */ /* 0x000fc80007810000 */
[----:B------:R-:W-:Y:S02]  /*93b0*/  FSEL R21, R10, RZ, P5 ;  /* 0x000000ff0a157208 */ /* 0x000fe40002800000 */
[----:B------:R-:W-:Y:S02]  /*93c0*/  FSEL R10, R47, -INF , P6 ;  /* 0xff8000002f0a7808 */ /* 0x000fe40003000000 */
[----:B------:R-:W-:Y:S01]  /*93d0*/  FMNMX.FTZ R3, R46, R3, !PT ;  /* 0x000000032e037209 */ /* 0x000fe20007810000 */
[-CC-:B------:R-:W-:Y:S01]  /*93e0*/  FFMA.FTZ R11, R24, R13.reuse, -R21.reuse ;  /* 0x0000000d180b7223 */ /* 0x180fe20000010815 */
[----:B------:R-:W-:Y:S01]  /*93f0*/  FSEL R24, R51, -INF , P2 ;  /* 0xff80000033187808 */ /* 0x000fe20001000000 */
        /* <DEDUP_REMOVED lines=20> */
[-CC-:B------:R-:W-:Y:S01]  /*9540*/  FFMA.FTZ R74, R74, R13.reuse, -R21.reuse ;  /* 0x0000000d4a4a7223 */ /* 0x180fe20000010815 */
[-CC-:B------:R-:W-:Y:S01]  /*9550*/  FFMA.FTZ R52, R52, R13.reuse, -R21.reuse ;  /* 0x0000000d34347223 */ /* 0x180fe20000010815 */
[----:B------:R-:W1:Y:S01]  /*9560*/  SHFL.BFLY PT, R14, R3, 0x2, 0x1f ;  /* 0x0c401f00030e7f89 */ /* 0x000e6200000e0000 */
[----:B------:R-:W-:-:S03]  /*9570*/  FFMA.FTZ R21, R78, R13, -R21 ;  /* 0x0000000d4e157223 */ /* 0x000fc60000010815 */
[----:B------:R-:W2:Y:S08]  /*9580*/  MUFU.EX2 R29, R29 ;  /* 0x0000001d001d7308 */ /* 0x000eb00000000800 */
[----:B------:R-:W-:Y:S08]  /*9590*/  MUFU.EX2 R32, R32 ;  /* 0x0000002000207308 */ /* 0x000ff00000000800 */
[----:B------:R-:W3:Y:S01]  /*95a0*/  MUFU.EX2 R31, R60 ;  /* 0x0000003c001f7308 */ /* 0x000ee20000000800 */
[----:B--2---:R-:W-:-:S02]  /*95b0*/  F2FP.F16.F32.PACK_AB R154, R29, R28 ;  /* 0x0000001c1d9a723e */ /* 0x004fc400000000ff */
[----:B-1----:R-:W-:-:S05]  /*95c0*/  FMNMX.FTZ R11, R3, R14, !PT ;  /* 0x0000000e030b7209 */ /* 0x002fca0007810000 */
[----:B------:R-:W-:Y:S01]  /*95d0*/  MUFU.EX2 R62, R62 ;  /* 0x0000003e003e7308 */ /* 0x000fe20000000800 */
[----:B------:R-:W1:Y:S07]  /*95e0*/  SHFL.BFLY PT, R14, R11, 0x1, 0x1f ;  /* 0x0c201f000b0e7f89 */ /* 0x000e6e00000e0000 */
[----:B------:R-:W2:Y:S01]  /*95f0*/  MUFU.EX2 R33, R64 ;  /* 0x0000004000217308 */ /* 0x000ea20000000800 */
[----:B---3--:R-:W-:-:S07]  /*9600*/  F2FP.F16.F32.PACK_AB R156, R31, R32 ;  /* 0x000000201f9c723e */ /* 0x008fce00000000ff */
[----:B------:R-:W-:Y:S08]  /*9610*/  MUFU.EX2 R66, R66 ;  /* 0x0000004200427308 */ /* 0x000ff00000000800 */
[----:B------:R-:W3:Y:S01]  /*9620*/  MUFU.EX2 R35, R68 ;  /* 0x0000004400237308 */ /* 0x000ee20000000800 */
[----:B-1----:R-:W-:Y:S02]  /*9630*/  FMNMX.FTZ R14, R11, R14, !PT ;  /* 0x0000000e0b0e7209 */ /* 0x002fe40007810000 */
[----:B--2---:R-:W-:-:S02]  /*9640*/  F2FP.F16.F32.PACK_AB R158, R33, R62 ;  /* 0x0000003e219e723e */ /* 0x004fc400000000ff */
[C---:B------:R-:W-:Y:S01]  /*9650*/  FSETP.NEU.FTZ.AND P1, PT, R14.reuse, -INF , PT ;  /* 0xff8000000e00780b */ /* 0x040fe20003f3d000 */
[-C--:B------:R-:W-:Y:S02]  /*9660*/  FMUL.FTZ R3, R14, R13.reuse ;  /* 0x0000000d0e037220 */ /* 0x080fe40000410000 */
[----:B------:R-:W-:Y:S03]  /*9670*/  MUFU.EX2 R70, R70 ;  /* 0x0000004600467308 */ /* 0x000fe60000000800 */
[----:B------:R-:W-:Y:S01]  /*9680*/  FSEL R39, R3, RZ, P1 ;  /* 0x000000ff03277208 */ /* 0x000fe20000800000 */
[----:B------:R-:W-:Y:S01]  /*9690*/  FADD.FTZ R3, R152, R25 ;  /* 0x0000001998037221 */ /* 0x000fe20000010000 */
[----:B------:R-:W-:Y:S02]  /*96a0*/  ISETP.NE.AND P1, PT, R57, RZ, PT ;  /* 0x000000ff3900720c */ /* 0x000fe40003f25270 */
[----:B------:R-:W-:Y:S01]  /*96b0*/  F2FP.F16.F32.PACK_AB R152, R25, R152 ;  /* 0x000000981998723e */ /* 0x000fe200000000ff */
        /* <DEDUP_REMOVED lines=17> */
[----:B------:R-:W-:Y:S01]  /*97d0*/  FFMA.FTZ R39, R76, R13, -R39 ;  /* 0x0000000d4c277223 */ /* 0x000fe20000010827 */
[----:B---3--:R-:W-:-:S04]  /*97e0*/  F2FP.F16.F32.PACK_AB R160, R35, R66 ;  /* 0x0000004223a0723e */ /* 0x008fc800000000ff */
[----:B------:R-:W2:Y:S08]  /*97f0*/  MUFU.EX2 R30, R30 ;  /* 0x0000001e001e7308 */ /* 0x000eb00000000800 */
[----:B------:R3:W4:Y:S01]  /*9800*/  MUFU.EX2 R155, R20 ;  /* 0x00000014009b7308 */ /* 0x0007220000000800 */
[----:B-1----:R-:W-:-:S07]  /*9810*/  F2FP.F16.F32.PACK_AB R153, R27, R26 ;  /* 0x0000001a1b99723e */ /* 0x002fce00000000ff */
[----:B------:R-:W1:Y:S01]  /*9820*/  MUFU.EX2 R34, R34 ;  /* 0x0000002200227308 */ /* 0x000e620000000800 */
[----:B---3--:R-:W-:Y:S01]  /*9830*/  FADD.FTZ R20, R28, R3 ;  /* 0x000000031c147221 */ /* 0x008fe20000010000 */
[----:B------:R-:W-:-:S03]  /*9840*/  FADD.FTZ R3, R26, R27 ;  /* 0x0000001b1a037221 */ /* 0x000fc60000010000 */
[----:B------:R-:W-:Y:S01]  /*9850*/  FADD.FTZ R41, R29, R20 ;  /* 0x000000141d297221 */ /* 0x000fe20000010000 */
[----:B--2---:R-:W-:Y:S01]  /*9860*/  FADD.FTZ R20, R30, R3 ;  /* 0x000000031e147221 */ /* 0x004fe20000010000 */
[----:B------:R-:W-:Y:S01]  /*9870*/  @!P1 VIADD R3, R15, 0x28c40 ;  /* 0x00028c400f039836 */ /* 0x000fe20000000000 */
[----:B------:R2:W3:Y:S02]  /*9880*/  MUFU.EX2 R157, R36 ;  /* 0x00000024009d7308 */ /* 0x0004e40000000800 */
[C---:B----4-:R-:W-:Y:S01]  /*9890*/  FADD.FTZ R43, R155.reuse, R20 ;  /* 0x000000149b2b7221 */ /* 0x050fe20000010000 */
[----:B------:R-:W-:Y:S02]  /*98a0*/  F2FP.F16.F32.PACK_AB R155, R155, R30 ;  /* 0x0000001e9b9b723e */ /* 0x000fe400000000ff */
[----:B------:R-:W-:-:S03]  /*98b0*/  @!P1 PRMT R3, RZ, 0x654, R3 ;  /* 0x00000654ff039816 */ /* 0x000fc60000000003 */
[----:B------:R-:W4:Y:S01]  /*98c0*/  MUFU.EX2 R38, R38 ;  /* 0x0000002600267308 */ /* 0x000f220000000800 */
[----:B--2---:R-:W-:Y:S01]  /*98d0*/  FADD.FTZ R36, R32, R41 ;  /* 0x0000002920247221 */ /* 0x004fe20000010000 */
[----:B------:R3:W-:Y:S01]  /*98e0*/  @!P1 SYNCS.ARRIVE.TRANS64.RED.A1T0 RZ, [R3+URZ], RZ ;  /* 0x000000ff03ff99a7 */ /* 0x0007e2000810043f */
[----:B------:R-:W-:Y:S02]  /*98f0*/  BAR.SYNC.DEFER_BLOCKING 0xf, 0x100 ;  /* 0x03c4000000007b1d */ /* 0x000fe40000010000 */
[----:B------:R-:W-:-:S04]  /*9900*/  FADD.FTZ R45, R31, R36 ;  /* 0x000000241f2d7221 */ /* 0x000fc80000010000 */
[----:B------:R-:W2:Y:S01]  /*9910*/  MUFU.EX2 R159, R40 ;  /* 0x00000028009f7308 */ /* 0x000ea20000000800 */
[----:B------:R-:W-:-:S07]  /*9920*/  FADD.FTZ R20, R62, R45 ;  /* 0x0000002d3e147221 */ /* 0x000fce0000010000 */
[----:B------:R-:W0:Y:S08]  /*9930*/  MUFU.EX2 R42, R42 ;  /* 0x0000002a002a7308 */ /* 0x000e300000000800 */
[----:B------:R1:W-:Y:S01]  /*9940*/  MUFU.EX2 R163, R10 ;  /* 0x0000000a00a37308 */ /* 0x0003e20000000800 */
[----:B------:R0:W-:Y:S07]  /*9950*/  STSM.16.M88.4 [R195+0x26800], R152 ;  /* 0x02680098c3007844 */ /* 0x0001ee0000000200 */
[----:B------:R-:W0:Y:S01]  /*9960*/  MUFU.EX2 R161, R44 ;  /* 0x0000002c00a17308 */ /* 0x000e220000000800 */
[----:B-1----:R-:W-:Y:S01]  /*9970*/  FADD.FTZ R10, R34, R43 ;  /* 0x0000002b220a7221 */ /* 0x002fe20000010000 */
[----:B------:R-:W-:-:S03]  /*9980*/  FADD.FTZ R43, R33, R20 ;  /* 0x00000014212b7221 */ /* 0x000fc60000010000 */
[C---:B---3--:R-:W-:Y:S01]  /*9990*/  FADD.FTZ R3, R157.reuse, R10 ;  /* 0x0000000a9d037221 */ /* 0x048fe20000010000 */
[----:B------:R-:W-:Y:S01]  /*99a0*/  FADD.FTZ R20, R66, R43 ;  /* 0x0000002b42147221 */ /* 0x000fe20000010000 */
[----:B------:R-:W-:Y:S01]  /*99b0*/  F2FP.F16.F32.PACK_AB R157, R157, R34 ;  /* 0x000000229d9d723e */ /* 0x000fe200000000ff */
[----:B------:R-:W1:Y:S01]  /*99c0*/  MUFU.EX2 R46, R46 ;  /* 0x0000002e002e7308 */ /* 0x000e620000000800 */
[----:B----4-:R-:W-:Y:S01]  /*99d0*/  FADD.FTZ R10, R38, R3 ;  /* 0x00000003260a7221 */ /* 0x010fe20000010000 */
[----:B------:R-:W-:-:S03]  /*99e0*/  FADD.FTZ R25, R35, R20 ;  /* 0x0000001423197221 */ /* 0x000fc60000010000 */
[C---:B--2---:R-:W-:Y:S01]  /*99f0*/  FADD.FTZ R3, R159.reuse, R10 ;  /* 0x0000000a9f037221 */ /* 0x044fe20000010000 */
[----:B------:R-:W-:Y:S01]  /*9a00*/  FADD.FTZ R20, R70, R25 ;  /* 0x0000001946147221 */ /* 0x000fe20000010000 */
[----:B------:R-:W-:Y:S01]  /*9a10*/  F2FP.F16.F32.PACK_AB R159, R159, R38 ;  /* 0x000000269f9f723e */ /* 0x000fe200000000ff */
[----:B------:R-:W2:Y:S01]  /*9a20*/  MUFU.EX2 R37, R72 ;  /* 0x0000004800257308 */ /* 0x000ea20000000800 */
[----:B0-----:R-:W-:-:S03]  /*9a30*/  FADD.FTZ R10, R42, R3 ;  /* 0x000000032a0a7221 */ /* 0x001fc60000010000 */
[----:B------:R0:W-:Y:S01]  /*9a40*/  STSM.16.M88.4 [R198], R156 ;  /* 0x0000009cc6007844 */ /* 0x0001e20000000200 */
[C---:B------:R-:W-:Y:S01]  /*9a50*/  FADD.FTZ R3, R161.reuse, R10 ;  /* 0x0000000aa1037221 */ /* 0x040fe20000010000 */
[----:B------:R-:W-:Y:S02]  /*9a60*/  F2FP.F16.F32.PACK_AB R161, R161, R42 ;  /* 0x0000002aa1a1723e */ /* 0x000fe400000000ff */
[----:B------:R-:W-:Y:S01]  /*9a70*/  MUFU.EX2 R48, R48 ;  /* 0x0000003000307308 */ /* 0x000fe20000000800 */
[----:B-1----:R-:W-:-:S04]  /*9a80*/  FADD.FTZ R10, R46, R3 ;  /* 0x000000032e0a7221 */ /* 0x002fc80000010000 */
[C---:B------:R-:W-:Y:S01]  /*9a90*/  FADD.FTZ R3, R163.reuse, R10 ;  /* 0x0000000aa3037221 */ /* 0x040fe20000010000 */
[----:B------:R-:W-:Y:S02]  /*9aa0*/  F2FP.F16.F32.PACK_AB R163, R163, R46 ;  /* 0x0000002ea3a3723e */ /* 0x000fe400000000ff */
[----:B------:R-:W1:Y:S01]  /*9ab0*/  MUFU.EX2 R11, R74 ;  /* 0x0000004a000b7308 */ /* 0x000e620000000800 */
[C---:B--2---:R-:W-:Y:S01]  /*9ac0*/  FADD.FTZ R25, R37.reuse, R20 ;  /* 0x0000001425197221 */ /* 0x044fe20000010000 */
[----:B------:R-:W-:-:S05]  /*9ad0*/  F2FP.F16.F32.PACK_AB R162, R37, R70 ;  /* 0x0000004625a2723e */ /* 0x000fca00000000ff */
[----:B------:R0:W-:Y:S01]  /*9ae0*/  STSM.16.M88.4 [R196], R160 ;  /* 0x000000a0c4007844 */ /* 0x0001e20000000200 */
[----:B------:R-:W-:Y:S08]  /*9af0*/  MUFU.EX2 R50, R50 ;  /* 0x0000003200327308 */ /* 0x000ff00000000800 */
[----:B------:R-:W2:Y:S01]  /*9b00*/  MUFU.EX2 R41, R24 ;  /* 0x0000001800297308 */ /* 0x000ea20000000800 */
[----:B-1----:R-:W-:Y:S01]  /*9b10*/  F2FP.F16.F32.PACK_AB R164, R11, R48 ;  /* 0x000000300ba4723e */ /* 0x002fe200000000ff */
[----:B------:R-:W-:-:S04]  /*9b20*/  FADD.FTZ R48, R48, R25 ;  /* 0x0000001930307221 */ /* 0x000fc80000010000 */
[----:B------:R-:W-:Y:S02]  /*9b30*/  FADD.FTZ R11, R11, R48 ;  /* 0x000000300b0b7221 */ /* 0x000fe40000010000 */
[----:B------:R-:W-:Y:S08]  /*9b40*/  MUFU.EX2 R52, R52 ;  /* 0x0000003400347308 */ /* 0x000ff00000000800 */
[----:B------:R-:W1:Y:S01]  /*9b50*/  MUFU.EX2 R21, R21 ;  /* 0x0000001500157308 */ /* 0x000e620000000800 */
[----:B--2---:R-:W-:Y:S01]  /*9b60*/  F2FP.F16.F32.PACK_AB R165, R41, R50 ;  /* 0x0000003229a5723e */ /* 0x004fe200000000ff */
[----:B------:R-:W-:-:S04]  /*9b70*/  FADD.FTZ R50, R50, R3 ;  /* 0x0000000332327221 */ /* 0x000fc80000010000 */
[----:B------:R-:W-:Y:S02]  /*9b80*/  FADD.FTZ R41, R41, R50 ;  /* 0x0000003229297221 */ /* 0x000fe40000010000 */
[----:B------:R-:W2:Y:S08]  /*9b90*/  MUFU.EX2 R54, R54 ;  /* 0x0000003600367308 */ /* 0x000eb00000000800 */
[----:B------:R-:W3:Y:S01]  /*9ba0*/  MUFU.EX2 R39, R39 ;  /* 0x0000002700277308 */ /* 0x000ee20000000800 */
[----:B-1----:R-:W-:Y:S01]  /*9bb0*/  F2FP.F16.F32.PACK_AB R166, R21, R52 ;  /* 0x0000003415a6723e */ /* 0x002fe200000000ff */
[----:B------:R-:W-:-:S04]  /*9bc0*/  FADD.FTZ R52, R52, R11 ;  /* 0x0000000b34347221 */ /* 0x000fc80000010000 */
[----:B------:R-:W-:Y:S01]  /*9bd0*/  FADD.FTZ R3, R21, R52 ;  /* 0x0000003415037221 */ /* 0x000fe20000010000 */
[----:B--2---:R-:W-:Y:S01]  /*9be0*/  FADD.FTZ R10, R54, R41 ;  /* 0x00000029360a7221 */ /* 0x004fe20000010000 */
[----:B---3--:R-:W-:-:S03]  /*9bf0*/  F2FP.F16.F32.PACK_AB R167, R39, R54 ;  /* 0x0000003627a7723e */ /* 0x008fc600000000ff */
[----:B------:R-:W-:Y:S02]  /*9c00*/  FADD.FTZ R10, R39, R10 ;  /* 0x0000000a270a7221 */ /* 0x000fe40000010000 */
[----:B------:R0:W-:Y:S01]  /*9c10*/  STSM.16.M88.4 [R197], R164 ;  /* 0x000000a4c5007844 */ /* 0x0001e20000000200 */
[----:B------:R-:W-:Y:S05]  /*9c20*/  @!P0 BRA `(.L_x_3939) ;  /* 0x0000000000048947 */ /* 0x000fea0003800000 */
[----:B------:R-:W-:Y:S01]  /*9c30*/  BPT.TRAP 0x1 ;  /* 0x000000040000795c */ /* 0x000fe20000300000 */
.L_x_3939:
[----:B------:R1:W2:Y:S01]  /*9c40*/  SYNCS.PHASECHK.TRANS64.TRYWAIT P2, [R15+URZ+0x28c50], R58 ;  /* 0x028c503a0f0075a7 */ /* 0x0002a2000804017f */
[----:B------:R-:W-:Y:S05]  /*9c50*/  @!P0 BRA `(.L_x_3940) ;  /* 0x0000000000048947 */ /* 0x000fea0003800000 */
[----:B------:R-:W-:Y:S01]  /*9c60*/  BPT.TRAP 0x1 ;  /* 0x000000040000795c */ /* 0x000fe20000300000 */
.L_x_3940:
[----:B------:R-:W-:Y:S01]  /*9c70*/  LOP3.LUT R11, R56, 0x2000000, RZ, 0xfc, !PT ;  /* 0x02000000380b7812 */ /* 0x000fe200078efcff */
[----:B------:R-:W-:Y:S01]  /*9c80*/  ULDC UR37, c[0x0][0x9d8] ;  /* 0x0002760000257ab9 */ /* 0x000fe20000000800 */
[----:B------:R-:W-:Y:S01]  /*9c90*/  ULDC UR36, c[0x0][0x988] ;  /* 0x0002620000247ab9 */ /* 0x000fe20000000800 */
[----:B------:R-:W-:Y:S01]  /*9ca0*/  BSSY B0, `(.L_x_3941) ;  /* 0x0000006000007945 */ /* 0x000fe20003800000 */
[----:B------:R-:W-:Y:S02]  /*9cb0*/  IMAD.MOV.U32 R21, RZ, RZ, 0x40000040 ;  /* 0x40000040ff157424 */ /* 0x000fe400078e00ff */
[----:B------:R-:W-:Y:S01]  /*9cc0*/  IMAD R20, R18, 0x1000, R11 ;  /* 0x0000100012147824 */ /* 0x000fe200078e020b */
[----:B--2---:R-:W-:Y:S06]  /*9cd0*/  @P2 BRA `(.L_x_3942) ;  /* 0x0000000000082947 */ /* 0x004fec0003800000 */
[----:B------:R-:W2:Y:S02]  /*9ce0*/  SYNCS.PHASECHK.TRANS64.TRYWAIT P2, [R15+URZ+0x28c50], R58 ;  /* 0x028c503a0f0075a7 */ /* 0x000ea4000804017f */
[----:B--2---:R-:W-:Y:S05]  /*9cf0*/  @!P2 BRA `(.L_x_3943) ;  /* 0x000000e80084a947 */ /* 0x004fea0003800000 */
.L_x_3942:
[----:B------:R-:W-:Y:S05]  /*9d00*/  BSYNC B0 ;  /* 0x0000000000007941 */ /* 0x000fea0003800000 */
.L_x_3941:
[----:B------:R-:W-:Y:S01]  /*9d10*/  R2UR UR6, R20 ;  /* 0x00000000140672ca */ /* 0x000fe200000e0000 */
[----:B-12---:R-:W-:Y:S01]  /*9d20*/  WARPGROUP.ARRIVE ;  /* 0x00000000000079c5 */ /* 0x006fe20000000000 */
[----:B------:R-:W-:Y:S01]  /*9d30*/  R2UR UR7, R21 ;  /* 0x00000000150772ca */ /* 0x000fe200000e0000 */
[----:B------:R-:W-:Y:S01]  /*9d40*/  @!P1 VIADD R15, R15, 0x28c60 ;  /* 0x00028c600f0f9836 */ /* 0x000fe20000000000 */
[----:B------:R-:W-:Y:S01]  /*9d50*/  MOV R21, 0x40000040 ;  /* 0x4000004000157802 */ /* 0x000fe20000000f00 */
[----:B------:R-:W-:Y:S01]  /*9d60*/  BSSY B0, `(.L_x_3944) ;  /* 0x000020a000007945 */ /* 0x000fe20003800000 */
[----:B------:R-:W-:Y:S02]  /*9d70*/  ISETP.GE.AND P2, PT, R168, 0x41, PT ;  /* 0x00000041a800780c */ /* 0x000fe40003f46270 */
[----:B------:R-:W-:-:S07]  /*9d80*/  @!P1 PRMT R15, RZ, 0x654, R15 ;  /* 0x00000654ff0f9816 */ /* 0x000fce000000000f */
[----:B------:R-:W-:Y:S03]  /*9d90*/  HGMMA.64x256x16.F32 R24, R152, gdesc[UR4].tnspB, RZ, !UPT, gsb0 ;  /* 0x43e0000498187df0 */ /* 0x000fe6000c0008ff */
[----:B------:R-:W-:Y:S02]  /*9da0*/  WARPGROUP.DEPBAR.LE gsb0, 0x0 ;  /* 0x00008000000079c5 */ /* 0x000fe40000010000 */
[----:B------:R-:W-:Y:S01]  /*9db0*/  VIADD R152, R20, 0x80 ;  /* 0x0000008014987836 */ /* 0x000fe20000000000 */
[----:B------:R-:W-:Y:S01]  /*9dc0*/  WARPGROUP.ARRIVE ;  /* 0x00000000000079c5 */ /* 0x000fe20000000000 */
[----:B------:R-:W-:-:S03]  /*9dd0*/  IMAD.MOV.U32 R153, RZ, RZ, 0x40000040 ;  /* 0x40000040ff997424 */ /* 0x000fc600078e00ff */
[----:B------:R-:W-:Y:S01]  /*9de0*/  R2UR UR6, R152 ;  /* 0x00000000980672ca */ /* 0x000fe200000e0000 */
[C---:B------:R-:W-:Y:S01]  /*9df0*/  VIADD R152, R20.reuse, 0x100 ;  /* 0x0000010014987836 */ /* 0x040fe20000000000 */
[----:B------:R-:W-:Y:S01]  /*9e00*/  R2UR UR7, R153 ;  /* 0x00000000990772ca */ /* 0x000fe200000e0000 */
[----:B------:R-:W-:Y:S02]  /*9e10*/  IMAD.MOV.U32 R153, RZ, RZ, 0x40000040 ;  /* 0x40000040ff997424 */ /* 0x000fe400078e00ff */
[----:B------:R-:W-:-:S13]  /*9e20*/  VIADD R20, R20, 0x180 ;  /* 0x0000018014147836 */ /* 0x000fda0000000000 */
[----:B------:R-:W-:Y:S01]  /*9e30*/  HGMMA.64x256x16.F32 R24, R156, gdesc[UR4].tnspB, R24, gsb0 ;  /* 0x43e000049c187df0 */ /* 0x000fe20008000818 */
[----:B------:R-:W-:Y:S02]  /*9e40*/  R2UR UR6, R152 ;  /* 0x00000000980672ca */ /* 0x000fe400000e0000 */
[----:B------:R-:W-:Y:S01]  /*9e50*/  R2UR UR7, R153 ;  /* 0x00000000990772ca */ /* 0x000fe200000e0000 */
[----:B------:R-:W-:Y:S02]  /*9e60*/  WARPGROUP.DEPBAR.LE gsb0, 0x0 ;  /* 0x00008000000079c5 */ /* 0x000fe40000010000 */
[----:B------:R-:W-:-:S15]  /*9e70*/  WARPGROUP.ARRIVE ;  /* 0x00000000000079c5 */ /* 0x000fde0000000000 */
[----:B------:R-:W-:-:S07]  /*9e80*/  NOP ;  /* 0x0000000000007918 */ /* 0x000fce0000000000 */
[----:B------:R-:W-:Y:S01]  /*9e90*/  HGMMA.64x256x16.F32 R24, R160, gdesc[UR4].tnspB, R24, gsb0 ;  /* 0x43e00004a0187df0 */ /* 0x000fe20008000818 */
[----:B------:R-:W-:Y:S02]  /*9ea0*/  R2UR UR6, R20 ;  /* 0x00000000140672ca */ /* 0x000fe400000e0000 */
[----:B------:R-:W-:Y:S01]  /*9eb0*/  R2UR UR7, R21 ;  /* 0x00000000150772ca */ /* 0x000fe200000e0000 */
[----:B------:R-:W-:Y:S02]  /*9ec0*/  WARPGROUP.DEPBAR.LE gsb0, 0x0 ;  /* 0x00008000000079c5 */ /* 0x000fe40000010000 */
[----:B------:R-:W-:-:S15]  /*9ed0*/  WARPGROUP.ARRIVE ;  /* 0x00000000000079c5 */ /* 0x000fde0000000000 */
[----:B------:R-:W-:-:S07]  /*9ee0*/  NOP ;  /* 0x0000000000007918 */ /* 0x000fce0000000000 */
        /* <DEDUP_REMOVED lines=12> */
[----:B-1----:R-:W-:Y:S02]  /*9fb0*/  VIADD R15, R181, 0xfffffffe ;  /* 0xfffffffeb50f7836 */ /* 0x002fe40000000000 */
[----:B------:R-:W-:Y:S02]  /*9fc0*/  IMAD.MOV.U32 R21, RZ, RZ, R14 ;  /* 0x000000ffff157224 */ /* 0x000fe400078e000e */
[----:B------:R-:W-:Y:S02]  /*9fd0*/  IMAD.MOV.U32 R225, RZ, RZ, R12 ;  /* 0x000000ffffe17224 */ /* 0x000fe400078e000c */
[----:B------:R-:W-:-:S07]  /*9fe0*/  IMAD.MOV.U32 R224, RZ, RZ, R18 ;  /* 0x000000ffffe07224 */ /* 0x000fce00078e0012 */
.L_x_3956:
[----:B------:R-:W-:Y:S01]  /*9ff0*/  VIADD R18, R224, 0x1 ;  /* 0x00000001e0127836 */ /* 0x000fe20000000000 */
[C---:B------:R-:W-:Y:S01]  /*a000*/  ISETP.GT.AND P2, PT, R15.reuse, RZ, PT ;  /* 0x000000ff0f00720c */ /* 0x040fe20003f44270 */
[----:B------:R-:W-:-:S03]  /*a010*/  VIADD R15, R15, 0xffffffff ;  /* 0xffffffff0f0f7836 */ /* 0x000fc60000000000 */
[----:B------:R-:W-:-:S04]  /*a020*/  ISETP.NE.AND P3, PT, R18, 0x2, PT ;  /* 0x000000021200780c */ /* 0x000fc80003f65270 */
[----:B------:R-:W-:Y:S02]  /*a030*/  SEL R13, RZ, 0x1, P3 ;  /* 0x00000001ff0d7807 */ /* 0x000fe40001800000 */
[----:B------:R-:W-:Y:S02]  /*a040*/  SEL R18, R18, RZ, P3 ;  /* 0x000000ff12127207 */ /* 0x000fe40001800000 */
[----:B------:R-:W-:Y:S01]  /*a050*/  LOP3.LUT R22, R22, R13, RZ, 0x3c, !PT ;  /* 0x0000000d16167212 */ /* 0x000fe200078e3cff */
[----:B--2---:R-:W-:Y:S06]  /*a060*/  @!P0 BRA `(.L_x_3946) ;  /* 0x0000000000048947 */ /* 0x004fec0003800000 */
[----:B------:R-:W-:Y:S01]  /*a070*/  BPT.TRAP 0x1 ;  /* 0x000000040000795c */ /* 0x000fe20000300000 */
.L_x_3946:
[----:B------:R-:W-:Y:S01]  /*a080*/  IMAD R216, R18, 0x8, R2 ;  /* 0x0000000812d87824 */ /* 0x000fe200078e0202 */
[----:B------:R-:W-:-:S04]  /*a090*/  SHF.L.U32 R20, R22, 0x1f, RZ ;  /* 0x0000001f16147819 */ /* 0x000fc800000006ff */
[----:B------:R1:W2:Y:S01]  /*a0a0*/  SYNCS.PHASECHK.TRANS64.TRYWAIT P3, [R216+URZ+0x28c30], R20 ;  /* 0x028c3014d80075a7 */ /* 0x0002a2000806017f */
[----:B------:R-:W-:Y:S05]  /*a0b0*/  @!P0 BRA `(.L_x_3947) ;  /* 0x0000000000048947 */ /* 0x000fea0003800000 */
[----:B------:R-:W-:Y:S01]  /*a0c0*/  BPT.TRAP 0x1 ;  /* 0x000000040000795c */ /* 0x000fe20000300000 */
.L_x_3947:
[----:B------:R-:W-:Y:S01]  /*a0d0*/  VIADD R12, R2, 0x20400 ;  /* 0x00020400020c7836 */ /* 0x000fe20000000000 */
[----:B------:R-:W-:Y:S01]  /*a0e0*/  BSSY B1, `(.L_x_3948) ;  /* 0x0000009000017945 */ /* 0x000fe20003800000 */
[----:B------:R-:W-:Y:S02]  /*a0f0*/  IMAD R154, R18, 0x200, R0 ;  /* 0x00000200129a7824 */ /* 0x000fe400078e0200 */
[----:B------:R-:W-:Y:S01]  /*a100*/  IMAD.MOV.U32 R155, RZ, RZ, 0x40000040 ;  /* 0x40000040ff9b7424 */ /* 0x000fe200078e00ff */
[----:B------:R-:W-:-:S04]  /*a110*/  SHF.R.U32.HI R12, RZ, 0x4, R12 ;  /* 0x00000004ff0c7819 */ /* 0x000fc8000001160c */
[----:B------:R-:W-:-:S04]  /*a120*/  LOP3.LUT R12, R12, 0x3fff, RZ, 0xc0, !PT ;  /* 0x00003fff0c0c7812 */ /* 0x000fc800078ec0ff */
[----:B------:R-:W-:Y:S01]  /*a130*/  LOP3.LUT R12, R12, 0x10000, RZ, 0xfc, !PT ;  /* 0x000100000c0c7812 */ /* 0x000fe200078efcff */
[----:B--2---:R-:W-:Y:S06]  /*a140*/  @P3 BRA `(.L_x_3949) ;  /* 0x0000000000083947 */ /* 0x004fec0003800000 */
[----:B------:R-:W2:Y:S02]  /*a150*/  SYNCS.PHASECHK.TRANS64.TRYWAIT P3, [R216+URZ+0x28c30], R20 ;  /* 0x028c3014d80075a7 */ /* 0x000ea4000806017f */
[----:B--2---:R-:W-:Y:S05]  /*a160*/  @!P3 BRA `(.L_x_3950) ;  /* 0x000000e4007cb947 */ /* 0x004fea0003800000 */
.L_x_3949:
[----:B------:R-:W-:Y:S05]  /*a170*/  BSYNC B1 ;  /* 0x0000000000017941 */ /* 0x000fea0003800000 */
.L_x_3948:
[----:B------:R-:W-:Y:S01]  /*a180*/  IMAD.MOV.U32 R13, RZ, RZ, 0x40000040 ;  /* 0x40000040ff0d7424 */ /* 0x000fe200078e00ff */
[----:B------:R-:W-:Y:S01]  /*a190*/  R2UR UR4, R12 ;  /* 0x000000000c0472ca */ /* 0x000fe200000e0000 */
[C---:B------:R-:W-:Y:S01]  /*a1a0*/  VIADD R152, R154.reuse, 0x2 ;  /* 0x000000029a987836 */ /* 0x040fe20000000000 */
[C---:B------:R-:W-:Y:S01]  /*a1b0*/  R2UR UR6, R154.reuse ;  /* 0x000000009a0672ca */ /* 0x040fe200000e0000 */
[C---:B------:R-:W-:Y:S01]  /*a1c0*/  VIADD R12, R154.reuse, 0x4 ;  /* 0x000000049a0c7836 */ /* 0x040fe20000000000 */
[----:B------:R-:W-:Y:S01]  /*a1d0*/  R2UR UR7, R155 ;  /* 0x000000009b0772ca */ /* 0x000fe200000e0000 */
[----:B------:R-:W-:Y:S01]  /*a1e0*/  VIADD R154, R154, 0x6 ;  /* 0x000000069a9a7836 */ /* 0x000fe20000000000 */
[----:B------:R-:W-:Y:S01]  /*a1f0*/  R2UR UR5, R13 ;  /* 0x000000000d0572ca */ /* 0x000fe200000e0000 */
[----:B------:R-:W-:Y:S01]  /*a200*/  IMAD.MOV.U32 R153, RZ, RZ, 0x40000040 ;  /* 0x40000040ff997424 */ /* 0x000fe200078e00ff */
[----:B------:R-:W-:Y:S01]  /*a210*/  R2UR UR10, R152 ;  /* 0x00000000980a72ca */ /* 0x000fe200000e0000 */
[----:B------:R-:W-:Y:S01]  /*a220*/  IMAD.MOV.U32 R155, RZ, RZ, 0x40000040 ;  /* 0x40000040ff9b7424 */ /* 0x000fe200078e00ff */
[----:B------:R-:W-:-:S02]  /*a230*/  R2UR UR18, R154 ;  /* 0x000000009a1272ca */ /* 0x000fc400000e0000 */
[----:B------:R-:W-:Y:S02]  /*a240*/  R2UR UR11, R153 ;  /* 0x00000000990b72ca */ /* 0x000fe400000e0000 */
[----:B------:R-:W-:Y:S02]  /*a250*/  R2UR UR19, R155 ;  /* 0x000000009b1372ca */ /* 0x000fe400000e0000 */
[----:B0-----:R-:W-:Y:S01]  /*a260*/  WARPGROUP.ARRIVE ;  /* 0x00000000000079c5 */ /* 0x001fe20000000000 */
[----:B------:R-:W-:Y:S02]  /*a270*/  R2UR UR8, R8 ;  /* 0x00000000080872ca */ /* 0x000fe400000e0000 */
[----:B------:R-:W-:Y:S02]  /*a280*/  R2UR UR9, R9 ;  /* 0x00000000090972ca */ /* 0x000fe400000e0000 */
[----:B------:R-:W-:Y:S01]  /*a290*/  R2UR UR14, R12 ;  /* 0x000000000c0e72ca */ /* 0x000fe200000e0000 */
[----:B------:R-:W-:Y:S01]  /*a2a0*/  HGMMA.64x64x16.F32 R152, gdesc[UR4], RZ, !UPT, gsb0 ;  /* 0x00e00000049879f0 */ /* 0x000fe2000c0008ff */
[----:B------:R-:W-:-:S02]  /*a2b0*/  R2UR UR15, R13 ;  /* 0x000000000d0f72ca */ /* 0x000fc400000e0000 */
[----:B------:R-:W-:Y:S02]  /*a2c0*/  R2UR UR12, R6 ;  /* 0x00000000060c72ca */ /* 0x000fe400000e0000 */
[----:B------:R-:W-:Y:S02]  /*a2d0*/  R2UR UR13, R7 ;  /* 0x00000000070d72ca */ /* 0x000fe400000e0000 */
[----:B------:R-:W-:Y:S02]  /*a2e0*/  R2UR UR16, R4 ;  /* 0x00000000041072ca */ /* 0x000fe400000e0000 */
[----:B------:R-:W-:Y:S01]  /*a2f0*/  R2UR UR17, R5 ;  /* 0x00000000051172ca */ /* 0x000fe200000e0000 */
        /* <DEDUP_REMOVED lines=49> */
[----:B----4-:R-:W-:-:S07]  /*a610*/  FMNMX.FTZ R12, R153, R12, !PT ;  /* 0x0000000c990c7209 */ /* 0x010fce0007810000 */
[----:B------:R-:W4:Y:S01]  /*a620*/  MUFU.TANH R160, R160 ;  /* 0x000000a000a07308 */ /* 0x000f220000002400 */
[----:B0-----:R-:W-:-:S07]  /*a630*/  FMNMX.FTZ R12, R156, R12, !PT ;  /* 0x0000000c9c0c7209 */ /* 0x001fce0007810000 */
[----:B------:R-:W0:Y:S01]  /*a640*/  MUFU.TANH R161, R161 ;  /* 0x000000a100a17308 */ /* 0x000e220000002400 */
[----:B---3--:R-:W-:-:S07]  /*a650*/  FMNMX.FTZ R12, R157, R12, !PT ;  /* 0x0000000c9d0c7209 */ /* 0x008fce0007810000 */
        /* <DEDUP_REMOVED lines=18> */
[----:B------:R-:W-:Y:S01]  /*a780*/  MUFU.TANH R154, R154 ;  /* 0x0000009a009a7308 */ /* 0x000fe20000002400 */
[----:B----4-:R-:W-:-:S07]  /*a790*/  FMNMX.FTZ R13, R177, R12, !PT ;  /* 0x0000000cb10d7209 */ /* 0x010fce0007810000 */
[----:B------:R-:W-:Y:S01]  /*a7a0*/  MUFU.TANH R155, R155 ;  /* 0x0000009b009b7308 */ /* 0x000fe20000002400 */
[----:B0-----:R-:W-:-:S05]  /*a7b0*/  FMNMX.FTZ R12, R180, R13, !PT ;  /* 0x0000000db40c7209 */ /* 0x001fca0007810000 */
[----:B------:R-:W0:Y:S02]  /*a7c0*/  SHFL.BFLY PT, R13, R12, 0x2, 0x1f ;  /* 0x0c401f000c0d7f89 */ /* 0x000e2400000e0000 */
[----:B------:R-:W-:Y:S08]  /*a7d0*/  MUFU.TANH R158, R158 ;  /* 0x0000009e009e7308 */ /* 0x000ff00000002400 */
[----:B------:R-:W-:Y:S08]  /*a7e0*/  MUFU.TANH R159, R159 ;  /* 0x0000009f009f7308 */ /* 0x000ff00000002400 */
[----:B------:R-:W-:Y:S01]  /*a7f0*/  MUFU.TANH R162, R162 ;  /* 0x000000a200a27308 */ /* 0x000fe20000002400 */
[----:B0-----:R-:W-:-:S07]  /*a800*/  FMNMX.FTZ R12, R12, R13, !PT ;  /* 0x0000000d0c0c7209 */ /* 0x001fce0007810000 */
[----:B------:R-:W-:Y:S01]  /*a810*/  MUFU.TANH R163, R163 ;  /* 0x000000a300a37308 */ /* 0x000fe20000002400 */
[----:B------:R-:W0:Y:S07]  /*a820*/  SHFL.BFLY PT, R13, R12, 0x1, 0x1f ;  /* 0x0c201f000c0d7f89 */ /* 0x000e2e00000e0000 */
[----:B------:R-:W-:Y:S08]  /*a830*/  MUFU.TANH R166, R166 ;  /* 0x000000a600a67308 */ /* 0x000ff00000002400 */
[----:B------:R-:W-:Y:S08]  /*a840*/  MUFU.TANH R167, R167 ;  /* 0x000000a700a77308 */ /* 0x000ff00000002400 */
[----:B------:R-:W-:Y:S01]  /*a850*/  MUFU.TANH R170, R170 ;  /* 0x000000aa00aa7308 */ /* 0x000fe20000002400 */
[----:B0-----:R-:W-:Y:S01]  /*a860*/  FMNMX.FTZ R12, R12, R13, !PT ;  /* 0x0000000d0c0c7209 */ /* 0x001fe20007810000 */
[----:B------:R-:W-:-:S04]  /*a870*/  IMAD.U32 R13, RZ, RZ, UR36 ;  /* 0x00000024ff0d7e24 */ /* 0x000fc8000f8e00ff */
[C---:B------:R-:W-:Y:S01]  /*a880*/  FADD.FTZ R225, -R12.reuse, R225 ;  /* 0x000000e10ce17221 */ /* 0x040fe20000010100 */
[-C--:B------:R-:W-:Y:S01]  /*a890*/  FMUL.FTZ R181, R12, R13.reuse ;  /* 0x0000000d0cb57220 */ /* 0x080fe20000410000 */
[----:B------:R-:W-:Y:S02]  /*a8a0*/  MUFU.TANH R171, R171 ;  /* 0x000000ab00ab7308 */ /* 0x000fe40000002400 */
[-C--:B------:R-:W-:Y:S01]  /*a8b0*/  FMUL.FTZ R225, R225, R13.reuse ;  /* 0x0000000de1e17220 */ /* 0x080fe20000410000 */
        /* <DEDUP_REMOVED lines=13> */
[----:B------:R-:W3:Y:S01]  /*a990*/  MUFU.EX2 R14, R14 ;  /* 0x0000000e000e7308 */ /* 0x000ee20000000800 */
[-CC-:B------:R-:W-:Y:S01]  /*a9a0*/  FFMA.FTZ R173, R173, R13.reuse, -R181.reuse ;  /* 0x0000000dadad7223 */ /* 0x180fe200000108b5 */
[-CC-:B------:R-:W-:Y:S01]  /*a9b0*/  FFMA.FTZ R176, R176, R13.reuse, -R181.reuse ;  /* 0x0000000db0b07223 */ /* 0x180fe200000108b5 */
[-CC-:B------:R-:W-:Y:S01]  /*a9c0*/  FFMA.FTZ R177, R177, R13.reuse, -R181.reuse ;  /* 0x0000000db1b17223 */ /* 0x180fe200000108b5 */
[----:B------:R-:W-:-:S04]  /*a9d0*/  FFMA.FTZ R180, R180, R13, -R181 ;  /* 0x0000000db4b47223 */ /* 0x000fc800000108b5 */
[----:B------:R-:W4:Y:S01]  /*a9e0*/  MUFU.EX2 R152, R152 ;  /* 0x0000009800987308 */ /* 0x000f220000000800 */
[-C--:B0-----:R-:W-:Y:S01]  /*a9f0*/  FMUL.FTZ R24, R24, R225.reuse ;  /* 0x000000e118187220 */ /* 0x081fe20000410000 */
[-C--:B------:R-:W-:Y:S01]  /*aa00*/  FMUL.FTZ R25, R25, R225.reuse ;  /* 0x000000e119197220 */ /* 0x080fe20000410000 */
[-C--:B------:R-:W-:Y:S01]  /*aa10*/  FMUL.FTZ R28, R28, R225.reuse ;  /* 0x000000e11c1c7220 */ /* 0x080fe20000410000 */
[-C--:B------:R-:W-:Y:S01]  /*aa20*/  FMUL.FTZ R29, R29, R225.reuse ;  /* 0x000000e11d1d7220 */ /* 0x080fe20000410000 */
[-C--:B------:R-:W-:Y:S01]  /*aa30*/  FMUL.FTZ R32, R32, R225.reuse ;  /* 0x000000e120207220 */ /* 0x080fe20000410000 */
[-C--:B------:R-:W-:Y:S01]  /*aa40*/  FMUL.FTZ R33, R33, R225.reuse ;  /* 0x000000e121217220 */ /* 0x080fe20000410000 */
[----:B------:R-:W-:Y:S01]  /*aa50*/  FMUL.FTZ R36, R36, R225 ;  /* 0x000000e124247220 */ /* 0x000fe20000410000 */
[----:B------:R-:W0:Y:S01]  /*aa60*/  MUFU.TANH R174, R174 ;  /* 0x000000ae00ae7308 */ /* 0x000e220000002400 */
[----:B---3--:R-:W-:Y:S01]  /*aa70*/  FFMA.FTZ R3, R225, R3, R14 ;  /* 0x00000003e1037223 */ /* 0x008fe2000001000e */
[-C--:B------:R-:W-:Y:S01]  /*aa80*/  FMUL.FTZ R37, R37, R225.reuse ;  /* 0x000000e125257220 */ /* 0x080fe20000410000 */
[-C--:B------:R-:W-:Y:S01]  /*aa90*/  FMUL.FTZ R40, R40, R225.reuse ;  /* 0x000000e128287220 */ /* 0x080fe20000410000 */
[-C--:B------:R-:W-:Y:S01]  /*aaa0*/  FMUL.FTZ R41, R41, R225.reuse ;  /* 0x000000e129297220 */ /* 0x080fe20000410000 */
[-C--:B------:R-:W-:Y:S01]  /*aab0*/  FMUL.FTZ R44, R44, R225.reuse ;  /* 0x000000e12c2c7220 */ /* 0x080fe20000410000 */
[-C--:B------:R-:W-:Y:S01]  /*aac0*/  FMUL.FTZ R45, R45, R225.reuse ;  /* 0x000000e12d2d7220 */ /* 0x080fe20000410000 */
[----:B------:R-:W-:Y:S01]  /*aad0*/  FMUL.FTZ R48, R48, R225 ;  /* 0x000000e130307220 */ /* 0x000fe20000410000 */
[----:B------:R-:W3:Y:S01]  /*aae0*/  MUFU.TANH R175, R175 ;  /* 0x000000af00af7308 */ /* 0x000ee20000002400 */
[C---:B----4-:R-:W-:Y:S01]  /*aaf0*/  FADD.FTZ R3, R152.reuse, R3 ;  /* 0x0000000398037221 */ /* 0x050fe20000010000 */
[----:B------:R-:W-:Y:S01]  /*ab00*/  F2FP.F16.F32.PACK_AB R152, R152, R14 ;  /* 0x0000000e9898723e */ /* 0x000fe200000000ff */
[----:B------:R-:W-:-:S02]  /*ab10*/  @!P1 VIADD R14, R216, 0x28c40 ;  /* 0x00028c40d80e9836 */ /* 0x000fc40000000000 */
[-C--:B------:R-:W-:Y:S01]  /*ab20*/  FMUL.FTZ R49, R49, R225.reuse ;  /* 0x000000e131317220 */ /* 0x080fe20000410000 */
[-C--:B------:R-:W-:Y:S01]  /*ab30*/  FMUL.FTZ R52, R52, R225.reuse ;  /* 0x000000e134347220 */ /* 0x080fe20000410000 */
[-C--:B------:R-:W-:Y:S01]  /*ab40*/  FMUL.FTZ R53, R53, R225.reuse ;  /* 0x000000e135357220 */ /* 0x080fe20000410000 */
[-C--:B------:R-:W-:Y:S01]  /*ab50*/  FMUL.FTZ R56, R56, R225.reuse ;  /* 0x000000e138387220 */ /* 0x080fe20000410000 */
[----:B------:R-:W-:Y:S01]  /*ab60*/  @!P1 PRMT R14, RZ, 0x654, R14 ;  /* 0x00000654ff0e9816 */ /* 0x000fe2000000000e */
[----:B------:R-:W4:Y:S01]  /*ab70*/  MUFU.TANH R178, R178 ;  /* 0x000000b200b27308 */ /* 0x000f220000002400 */
[-C--:B------:R-:W-:Y:S01]  /*ab80*/  FMUL.FTZ R57, R57, R225.reuse ;  /* 0x000000e139397220 */ /* 0x080fe20000410000 */
[-C--:B------:R-:W-:Y:S01]  /*ab90*/  FMUL.FTZ R60, R60, R225.reuse ;  /* 0x000000e13c3c7220 */ /* 0x080fe20000410000 */
[----:B------:R5:W-:Y:S01]  /*aba0*/  @!P1 SYNCS.ARRIVE.TRANS64.RED.A1T0 RZ, [R14+URZ], RZ ;  /* 0x000000ff0eff99a7 */ /* 0x000be2000810043f */
[-C--:B------:R-:W-:Y:S01]  /*abb0*/  FMUL.FTZ R61, R61, R225.reuse ;  /* 0x000000e13d3d7220 */ /* 0x080fe20000410000 */
[-C--:B------:R-:W-:Y:S01]  /*abc0*/  FMUL.FTZ R64, R64, R225.reuse ;  /* 0x000000e140407220 */ /* 0x080fe20000410000 */
[-C--:B------:R-:W-:Y:S01]  /*abd0*/  FMUL.FTZ R65, R65, R225.reuse ;  /* 0x000000e141417220 */ /* 0x080fe20000410000 */
[-C--:B------:R-:W-:Y:S01]  /*abe0*/  FMUL.FTZ R68, R68, R225.reuse ;  /* 0x000000e144447220 */ /* 0x080fe20000410000 */
[----:B------:R-:W1:Y:S01]  /*abf0*/  MUFU.TANH R179, R179 ;  /* 0x000000b300b37308 */ /* 0x000e620000002400 */
[-C--:B------:R-:W-:Y:S01]  /*ac00*/  FMUL.FTZ R69, R69, R225.reuse ;  /* 0x000000e145457220 */ /* 0x080fe20000410000 */
[----:B------:R-:W-:Y:S01]  /*ac10*/  FMUL.FTZ R72, R72, R225 ;  /* 0x000000e148487220 */ /* 0x000fe20000410000 */
[----:B-----5:R-:W-:-:S02]  /*ac20*/  IMAD.MOV R14, RZ, RZ, -R194 ;  /* 0x000000ffff0e7224 */ /* 0x020fc400078e0ac2 */
[-C--:B------:R-:W-:Y:S01]  /*ac30*/  FMUL.FTZ R73, R73, R225.reuse ;  /* 0x000000e149497220 */ /* 0x080fe20000410000 */
[-C--:B------:R-:W-:Y:S01]  /*ac40*/  FMUL.FTZ R76, R76, R225.reuse ;  /* 0x000000e14c4c7220 */ /* 0x080fe20000410000 */
[-C--:B------:R-:W-:Y:S01]  /*ac50*/  FMUL.FTZ R77, R77, R225.reuse ;  /* 0x000000e14d4d7220 */ /* 0x080fe20000410000 */
[----:B------:R-:W-:Y:S01]  /*ac60*/  FMUL.FTZ R80, R80, R225 ;  /* 0x000000e150507220 */ /* 0x000fe20000410000 */
[----:B------:R-:W-:Y:S01]  /*ac70*/  ISETP.NE.AND P3, PT, R193, R14, PT ;  /* 0x0000000ec100720c */ /* 0x000fe20003f65270 */
[----:B------:R-:W5:Y:S01]  /*ac80*/  MUFU.TANH R182, R182 ;  /* 0x000000b600b67308 */ /* 0x000f620000002400 */
[----:B------:R-:W-:Y:S01]  /*ac90*/  FMNMX.FTZ R14, R154, R21, !PT ;  /* 0x000000159a0e7209 */ /* 0x000fe20007810000 */
[-C--:B------:R-:W-:Y:S01]  /*aca0*/  FMUL.FTZ R81, R81, R225.reuse ;  /* 0x000000e151517220 */ /* 0x080fe20000410000 */
[-C--:B------:R-:W-:Y:S01]  /*acb0*/  FMUL.FTZ R84, R84, R225.reuse ;  /* 0x000000e154547220 */ /* 0x080fe20000410000 */
[-C--:B------:R-:W-:Y:S01]  /*acc0*/  FMUL.FTZ R85, R85, R225.reuse ;  /* 0x000000e155557220 */ /* 0x080fe20000410000 */
[----:B------:R-:W-:Y:S01]  /*acd0*/  FMNMX.FTZ R14, R155, R14, !PT ;  /* 0x0000000e9b0e7209 */ /* 0x000fe20007810000 */
[-C--:B------:R-:W-:Y:S01]  /*ace0*/  FMUL.FTZ R88, R88, R225.reuse ;  /* 0x000000e158587220 */ /* 0x080fe20000410000 */
[-C--:B------:R-:W-:Y:S01]  /*acf0*/  FMUL.FTZ R89, R89, R225.reuse ;  /* 0x000000e159597220 */ /* 0x080fe20000410000 */
[-C--:B------:R-:W-:Y:S01]  /*ad00*/  FMUL.FTZ R92, R92, R225.reuse ;  /* 0x000000e15c5c7220 */ /* 0x080fe20000410000 */
[----:B------:R-:W-:Y:S01]  /*ad10*/  FMNMX.FTZ R14, R158, R14, !PT ;  /* 0x0000000e9e0e7209 */ /* 0x000fe20007810000 */
[-C--:B------:R-:W-:Y:S01]  /*ad20*/  FMUL.FTZ R93, R93, R225.reuse ;  /* 0x000000e15d5d7220 */ /* 0x080fe20000410000 */
[-C--:B------:R-:W-:Y:S01]  /*ad30*/  FMUL.FTZ R96, R96, R225.reuse ;  /* 0x000000e160607220 */ /* 0x080fe20000410000 */
[----:B------:R-:W-:Y:S01]  /*ad40*/  @!P3 IMAD R181, R224, 0x40, R191 ;  /* 0x00000040e0b5b824 */ /* 0x000fe200078e02bf */
[----:B------:R-:W-:Y:S01]  /*ad50*/  FMNMX.FTZ R14, R159, R14, !PT ;  /* 0x0000000e9f0e7209 */ /* 0x000fe20007810000 */
[-C--:B------:R-:W-:Y:S01]  /*ad60*/  FMUL.FTZ R97, R97, R225.reuse ;  /* 0x000000e161617220 */ /* 0x080fe20000410000 */
[-C--:B------:R-:W-:Y:S01]  /*ad70*/  FMUL.FTZ R100, R100, R225.reuse ;  /* 0x000000e164647220 */ /* 0x080fe20000410000 */
[-C--:B------:R-:W-:Y:S01]  /*ad80*/  FMUL.FTZ R101, R101, R225.reuse ;  /* 0x000000e165657220 */ /* 0x080fe20000410000 */
[----:B------:R-:W-:Y:S01]  /*ad90*/  FMNMX.FTZ R14, R162, R14, !PT ;  /* 0x0000000ea20e7209 */ /* 0x000fe20007810000 */
[-C--:B------:R-:W-:Y:S01]  /*ada0*/  FMUL.FTZ R104, R104, R225.reuse ;  /* 0x000000e168687220 */ /* 0x080fe20000410000 */
[----:B------:R-:W-:Y:S01]  /*adb0*/  @!P3 LEA R181, R181, R2, 0x2 ;  /* 0x00000002b5b5b211 */ /* 0x000fe200078e10ff */
        /* <DEDUP_REMOVED lines=21> */
[----:B0-----:R-:W-:Y:S01]  /*af10*/  FMNMX.FTZ R14, R174, R14, !PT ;  /* 0x0000000eae0e7209 */ /* 0x001fe20007810000 */
        /* <DEDUP_REMOVED lines=8> */
[----:B------:R-:W0:Y:S08]  /*afa0*/  MUFU.TANH R183, R183 ;  /* 0x000000b700b77308 */ /* 0x000e300000002400 */
[----:B------:R-:W2:Y:S01]  /*afb0*/  MUFU.EX2 R153, R153 ;  /* 0x0000009900997308 */ /* 0x000ea20000000800 */
[----:B---3--:R-:W-:-:S04]  /*afc0*/  FMNMX.FTZ R225, R175, R14, !PT ;  /* 0x0000000eafe17209 */ /* 0x008fc80007810000 */
[----:B----4-:R-:W-:-:S03]  /*afd0*/  FMNMX.FTZ R14, R178, R225, !PT ;  /* 0x000000e1b20e7209 */ /* 0x010fc60007810000 */
[----:B------:R-:W3:Y:S01]  /*afe0*/  MUFU.EX2 R156, R156 ;  /* 0x0000009c009c7308 */ /* 0x000ee20000000800 */
[----:B-1----:R-:W-:-:S04]  /*aff0*/  FMNMX.FTZ R225, R179, R14, !PT ;  /* 0x0000000eb3e17209 */ /* 0x002fc80007810000 */
[----:B-----5:R-:W-:-:S03]  /*b000*/  FMNMX.FTZ R14, R182, R225, !PT ;  /* 0x000000e1b60e7209 */ /* 0x020fc60007810000 */
[----:B------:R-:W1:Y:S01]  /*b010*/  MUFU.EX2 R157, R157 ;  /* 0x0000009d009d7308 */ /* 0x000e620000000800 */
[----:B0-----:R-:W-:Y:S01]  /*b020*/  FMNMX.FTZ R14, R183, R14, !PT ;  /* 0x0000000eb70e7209 */ /* 0x001fe20007810000 */
[----:B--2---:R-:W-:-:S04]  /*b030*/  FADD.FTZ R3, R153, R3 ;  /* 0x0000000399037221 */ /* 0x004fc80000010000 */
[----:B------:R-:W0:Y:S02]  /*b040*/  SHFL.BFLY PT, R224, R14, 0x2, 0x1f ;  /* 0x0c401f000ee07f89 */ /* 0x000e2400000e0000 */
[----:B------:R-:W2:Y:S01]  /*b050*/  MUFU.EX2 R160, R160 ;  /* 0x000000a000a07308 */ /* 0x000ea20000000800 */
[----:B---3--:R-:W-:-:S07]  /*b060*/  FADD.FTZ R236, R156, R3 ;  /* 0x000000039cec7221 */ /* 0x008fce0000010000 */
[----:B------:R-:W3:Y:S01]  /*b070*/  MUFU.EX2 R161, R161 ;  /* 0x000000a100a17308 */ /* 0x000ee20000000800 */
[----:B-1----:R-:W-:-:S07]  /*b080*/  FADD.FTZ R3, R157, R236 ;  /* 0x000000ec9d037221 */ /* 0x002fce0000010000 */
[----:B------:R-:W-:Y:S01]  /*b090*/  MUFU.EX2 R164, R164 ;  /* 0x000000a400a47308 */ /* 0x000fe20000000800 */
[----:B--2---:R-:W-:Y:S01]  /*b0a0*/  FADD.FTZ R236, R160, R3 ;  /* 0x00000003a0ec7221 */ /* 0x004fe20000010000 */
[----:B0-----:R-:W-:-:S06]  /*b0b0*/  FMNMX.FTZ R14, R14, R224, !PT ;  /* 0x000000e00e0e7209 */ /* 0x001fcc0007810000 */
[----:B------:R-:W-:Y:S01]  /*b0c0*/  MUFU.EX2 R165, R165 ;  /* 0x000000a500a57308 */ /* 0x000fe20000000800 */
[----:B---3--:R-:W-:Y:S01]  /*b0d0*/  FADD.FTZ R3, R161, R236 ;  /* 0x000000eca1037221 */ /* 0x008fe20000010000 */
[----:B------:R-:W0:Y:S06]  /*b0e0*/  SHFL.BFLY PT, R224, R14, 0x1, 0x1f ;  /* 0x0c201f000ee07f89 */ /* 0x000e2c00000e0000 */
[----:B------:R-:W-:Y:S08]  /*b0f0*/  MUFU.EX2 R168, R168 ;  /* 0x000000a800a87308 */ /* 0x000ff00000000800 */
[----:B------:R-:W-:Y:S08]  /*b100*/  MUFU.EX2 R169, R169 ;  /* 0x000000a900a97308 */ /* 0x000ff00000000800 */
[----:B------:R-:W-:Y:S01]  /*b110*/  MUFU.EX2 R172, R172 ;  /* 0x000000ac00ac7308 */ /* 0x000fe20000000800 */
[----:B0-----:R-:W-:-:S05]  /*b120*/  FMNMX.FTZ R14, R14, R224, !PT ;  /* 0x000000e00e0e7209 */ /* 0x001fca0007810000 */
[----:B------:R-:W-:Y:S02]  /*b130*/  FADD.FTZ R21, -R14, R21 ;  /* 0x000000150e157221 */ /* 0x000fe40000010100 */
[----:B------:R-:W-:Y:S02]  /*b140*/  MUFU.EX2 R173, R173 ;  /* 0x000000ad00ad7308 */ /* 0x000fe40000000800 */
[----:B------:R-:W-:-:S06]  /*b150*/  FMUL.FTZ R21, R21, R13 ;  /* 0x0000000d15157220 */ /* 0x000fcc0000410000 */
[----:B------:R-:W-:Y:S08]  /*b160*/  MUFU.EX2 R176, R176 ;  /* 0x000000b000b07308 */ /* 0x000ff00000000800 */
[----:B------:R-:W0:Y:S08]  /*b170*/  MUFU.EX2 R21, R21 ;  /* 0x0000001500157308 */ /* 0x000e300000000800 */
[----:B------:R-:W-:Y:S01]  /*b180*/  MUFU.EX2 R177, R177 ;  /* 0x000000b100b17308 */ /* 0x000fe20000000800 */
[----:B0-----:R0:W-:Y:S01]  /*b190*/  @!P3 STS [R181+0x28820], R21 ;  /* 0x02882015b500b388 */ /* 0x0011e20000000800 */
        /* <DEDUP_REMOVED lines=9> */
[----:B0-----:R-:W-:Y:S01]  /*b230*/  FMUL.FTZ R181, R14, R13 ;  /* 0x0000000d0eb57220 */ /* 0x001fe20000410000 */
[-C--:B------:R-:W-:Y:S01]  /*b240*/  FMUL.FTZ R43, R43, R21.reuse ;  /* 0x000000152b2b7220 */ /* 0x080fe20000410000 */
[-C--:B------:R-:W-:Y:S01]  /*b250*/  FMUL.FTZ R46, R46, R21.reuse ;  /* 0x000000152e2e7220 */ /* 0x080fe20000410000 */
[----:B------:R-:W-:Y:S01]  /*b260*/  FMUL.FTZ R47, R47, R21 ;  /* 0x000000152f2f7220 */ /* 0x000fe20000410000 */
        /* <DEDUP_REMOVED lines=12> */
[----:B------:R0:W1:Y:S01]  /*b330*/  MUFU.EX2 R180, R154 ;  /* 0x0000009a00b47308 */ /* 0x0000620000000800 */
[-CC-:B------:R-:W-:Y:S01]  /*b340*/  FFMA.FTZ R175, R175, R13.reuse, -R181.reuse ;  /* 0x0000000dafaf7223 */ /* 0x180fe200000108b5 */
[-CC-:B------:R-:W-:Y:S01]  /*b350*/  FFMA.FTZ R178, R178, R13.reuse, -R181.reuse ;  /* 0x0000000db2b27223 */ /* 0x180fe200000108b5 */
[-CC-:B------:R-:W-:Y:S01]  /*b360*/  FFMA.FTZ R179, R179, R13.reuse, -R181.reuse ;  /* 0x0000000db3b37223 */ /* 0x180fe200000108b5 */
[-CC-:B------:R-:W-:Y:S01]  /*b370*/  FFMA.FTZ R182, R182, R13.reuse, -R181.reuse ;  /* 0x0000000db6b67223 */ /* 0x180fe200000108b5 */
[----:B------:R-:W-:Y:S01]  /*b380*/  FFMA.FTZ R181, R183, R13, -R181 ;  /* 0x0000000db7b57223 */ /* 0x000fe200000108b5 */
[-C--:B------:R-:W-:Y:S01]  /*b390*/  FMUL.FTZ R50, R50, R21.reuse ;  /* 0x0000001532327220 */ /* 0x080fe20000410000 */
[----:B------:R-:W-:Y:S01]  /*b3a0*/  FMUL.FTZ R51, R51, R21 ;  /* 0x0000001533337220 */ /* 0x000fe20000410000 */
[----:B------:R-:W2:Y:S01]  /*b3b0*/  MUFU.EX2 R155, R155 ;  /* 0x0000009b009b7308 */ /* 0x000ea20000000800 */
[----:B0-----:R-:W-:Y:S01]  /*b3c0*/  F2FP.F16.F32.PACK_AB R154, R156, R153 ;  /* 0x000000999c9a723e */ /* 0x001fe200000000ff */
[----:B------:R-:W-:Y:S01]  /*b3d0*/  FMUL.FTZ R54, R54, R21 ;  /* 0x0000001536367220 */ /* 0x000fe20000410000 */
[----:B------:R-:W-:Y:S01]  /*b3e0*/  F2FP.F16.F32.PACK_AB R156, R160, R157 ;  /* 0x0000009da09c723e */ /* 0x000fe200000000ff */
[----:B------:R-:W-:Y:S01]  /*b3f0*/  FADD.FTZ R160, R164, R3 ;  /* 0x00000003a4a07221 */ /* 0x000fe20000010000 */
[-C--:B------:R-:W-:Y:S01]  /*b400*/  FMUL.FTZ R55, R55, R21.reuse ;  /* 0x0000001537377220 */ /* 0x080fe20000410000 */
[-C--:B------:R-:W-:Y:S01]  /*b410*/  FMUL.FTZ R58, R58, R21.reuse ;  /* 0x000000153a3a7220 */ /* 0x080fe20000410000 */
[----:B------:R-:W-:Y:S01]  /*b420*/  FMUL.FTZ R59, R59, R21 ;  /* 0x000000153b3b7220 */ /* 0x000fe20000410000 */
[----:B------:R0:W3:Y:S01]  /*b430*/  MUFU.EX2 R183, R158 ;  /* 0x0000009e00b77308 */ /* 0x0000e20000000800 */
[----:B------:R-:W-:Y:S01]  /*b440*/  FADD.FTZ R3, R165, R160 ;  /* 0x000000a0a5037221 */ /* 0x000fe20000010000 */
[----:B-1----:R-:W-:Y:S01]  /*b450*/  FFMA.FTZ R10, R21, R10, R180 ;  /* 0x0000000a150a7223 */ /* 0x002fe200000100b4 */
[----:B------:R-:W-:Y:S01]  /*b460*/  F2FP.F16.F32.PACK_AB R160, R168, R165 ;  /* 0x000000a5a8a0723e */ /* 0x000fe200000000ff */
[-C--:B------:R-:W-:Y:S01]  /*b470*/  FMUL.FTZ R62, R62, R21.reuse ;  /* 0x000000153e3e7220 */ /* 0x080fe20000410000 */
[-C--:B------:R-:W-:Y:S01]  /*b480*/  FMUL.FTZ R63, R63, R21.reuse ;  /* 0x000000153f3f7220 */ /* 0x080fe20000410000 */
[-C--:B------:R-:W-:Y:S01]  /*b490*/  FMUL.FTZ R66, R66, R21.reuse ;  /* 0x0000001542427220 */ /* 0x080fe20000410000 */
[----:B------:R-:W-:Y:S01]  /*b4a0*/  FMUL.FTZ R67, R67, R21 ;  /* 0x0000001543437220 */ /* 0x000fe20000410000 */
[----:B------:R-:W1:Y:S01]  /*b4b0*/  MUFU.EX2 R159, R159 ;  /* 0x0000009f009f7308 */ /* 0x000e620000000800 */
[C---:B--2---:R-:W-:Y:S01]  /*b4c0*/  FADD.FTZ R10, R155.reuse, R10 ;  /* 0x0000000a9b0a7221 */ /* 0x044fe20000010000 */
[----:B0-----:R-:W-:Y:S01]  /*b4d0*/  F2FP.F16.F32.PACK_AB R158, R164, R161 ;  /* 0x000000a1a49e723e */ /* 0x001fe200000000ff */
[-C--:B------:R-:W-:Y:S01]  /*b4e0*/  FMUL.FTZ R70, R70, R21.reuse ;  /* 0x0000001546467220 */ /* 0x080fe20000410000 */
[----:B------:R-:W-:Y:S01]  /*b4f0*/  F2FP.F16.F32.PACK_AB R153, R155, R180 ;  /* 0x000000b49b99723e */ /* 0x000fe200000000ff */
[-C--:B------:R-:W-:Y:S01]  /*b500*/  FMUL.FTZ R71, R71, R21.reuse ;  /* 0x0000001547477220 */ /* 0x080fe20000410000 */
[-C--:B------:R-:W-:Y:S01]  /*b510*/  FMUL.FTZ R74, R74, R21.reuse ;  /* 0x000000154a4a7220 */ /* 0x080fe20000410000 */
[-C--:B------:R-:W-:Y:S01]  /*b520*/  FMUL.FTZ R75, R75, R21.reuse ;  /* 0x000000154b4b7220 */ /* 0x080fe20000410000 */
[----:B------:R0:W2:Y:S01]  /*b530*/  MUFU.EX2 R225, R162 ;  /* 0x000000a200e17308 */ /* 0x0000a20000000800 */
[----:B---3--:R-:W-:Y:S01]  /*b540*/  FADD.FTZ R10, R183, R10 ;  /* 0x0000000ab70a7221 */ /* 0x008fe20000010000 */
[-C--:B------:R-:W-:Y:S01]  /*b550*/  FMUL.FTZ R78, R78, R21.reuse ;  /* 0x000000154e4e7220 */ /* 0x080fe20000410000 */
[-C--:B------:R-:W-:Y:S01]  /*b560*/  FMUL.FTZ R79, R79, R21.reuse ;  /* 0x000000154f4f7220 */ /* 0x080fe20000410000 */
[-C--:B------:R-:W-:Y:S01]  /*b570*/  FMUL.FTZ R82, R82, R21.reuse ;  /* 0x0000001552527220 */ /* 0x080fe20000410000 */
[-C--:B------:R-:W-:Y:S01]  /*b580*/  FMUL.FTZ R83, R83, R21.reuse ;  /* 0x0000001553537220 */ /* 0x080fe20000410000 */
[-C--:B------:R-:W-:Y:S01]  /*b590*/  FMUL.FTZ R86, R86, R21.reuse ;  /* 0x0000001556567220 */ /* 0x080fe20000410000 */
[----:B------:R-:W-:Y:S01]  /*b5a0*/  FMUL.FTZ R87, R87, R21 ;  /* 0x0000001557577220 */ /* 0x000fe20000410000 */
[----:B------:R-:W3:Y:S01]  /*b5b0*/  MUFU.EX2 R163, R163 ;  /* 0x000000a300a37308 */ /* 0x000ee20000000800 */
[----:B0-----:R-:W-:Y:S01]  /*b5c0*/  FADD.FTZ R162, R168, R3 ;  /* 0x00000003a8a27221 */ /* 0x001fe20000010000 */
[C---:B-1----:R-:W-:Y:S01]  /*b5d0*/  FADD.FTZ R10, R159.reuse, R10 ;  /* 0x0000000a9f0a7221 */ /* 0x042fe20000010000 */
[----:B------:R-:W-:Y:S01]  /*b5e0*/  F2FP.F16.F32.PACK_AB R155, R159, R183 ;  /* 0x000000b79f9b723e */ /* 0x000fe200000000ff */
[----:B------:R-:W-:Y:S01]  /*b5f0*/  BAR.SYNC.DEFER_BLOCKING 0xf, 0x100 ;  /* 0x03c4000000007b1d */ /* 0x000fe20000010000 */
[----:B------:R-:W-:Y:S01]  /*b600*/  FADD.FTZ R3, R169, R162 ;  /* 0x000000a2a9037221 */ /* 0x000fe20000010000 */
[----:B------:R-:W-:Y:S01]  /*b610*/  F2FP.F16.F32.PACK_AB R162, R172, R169 ;  /* 0x000000a9aca2723e */ /* 0x000fe200000000ff */
[-C--:B------:R-:W-:Y:S01]  /*b620*/  FMUL.FTZ R90, R90, R21.reuse ;  /* 0x000000155a5a7220 */ /* 0x080fe20000410000 */
[-C--:B------:R-:W-:Y:S01]  /*b630*/  FMUL.FTZ R91, R91, R21.reuse ;  /* 0x000000155b5b7220 */ /* 0x080fe20000410000 */
[----:B------:R-:W-:Y:S01]  /*b640*/  FADD.FTZ R164, R172, R3 ;  /* 0x00000003aca47221 */ /* 0x000fe20000010000 */
[----:B------:R-:W0:Y:S01]  /*b650*/  MUFU.EX2 R224, R224 ;  /* 0x000000e000e07308 */ /* 0x000e220000000800 */
[----:B--2---:R-:W-:Y:S01]  /*b660*/  FADD.FTZ R10, R225, R10 ;  /* 0x0000000ae10a7221 */ /* 0x004fe20000010000 */
[----:B------:R-:W-:Y:S01]  /*b670*/  FMUL.FTZ R94, R94, R21 ;  /* 0x000000155e5e7220 */ /* 0x000fe20000410000 */
[----:B------:R-:W-:Y:S01]  /*b680*/  FADD.FTZ R3, R173, R164 ;  /* 0x000000a4ad037221 */ /* 0x000fe20000010000 */
[----:B------:R-:W-:Y:S01]  /*b690*/  F2FP.F16.F32.PACK_AB R164, R176, R173 ;  /* 0x000000adb0a4723e */ /* 0x000fe200000000ff */
[-C--:B------:R-:W-:Y:S01]  /*b6a0*/  FMUL.FTZ R95, R95, R21.reuse ;  /* 0x000000155f5f7220 */ /* 0x080fe20000410000 */
[-C--:B------:R-:W-:Y:S01]  /*b6b0*/  FMUL.FTZ R98, R98, R21.reuse ;  /* 0x0000001562627220 */ /* 0x080fe20000410000 */
[----:B------:R-:W-:Y:S01]  /*b6c0*/  FADD.FTZ R168, R176, R3 ;  /* 0x00000003b0a87221 */ /* 0x000fe20000010000 */
[----:B------:R-:W1:Y:S01]  /*b6d0*/  MUFU.EX2 R167, R167 ;  /* 0x000000a700a77308 */ /* 0x000e620000000800 */
[----:B---3--:R-:W-:Y:S01]  /*b6e0*/  FADD.FTZ R157, R163, R10 ;  /* 0x0000000aa39d7221 */ /* 0x008fe20000010000 */
[-C--:B------:R-:W-:Y:S01]  /*b6f0*/  FMUL.FTZ R99, R99, R21.reuse ;  /* 0x0000001563637220 */ /* 0x080fe20000410000 */
[----:B------:R-:W-:Y:S01]  /*b700*/  FADD.FTZ R3, R177, R168 ;  /* 0x000000a8b1037221 */ /* 0x000fe20000010000 */
[-C--:B------:R-:W-:Y:S01]  /*b710*/  FMUL.FTZ R102, R102, R21.reuse ;  /* 0x0000001566667220 */ /* 0x080fe20000410000 */
[-C--:B------:R-:W-:Y:S01]  /*b720*/  FMUL.FTZ R103, R103, R21.reuse ;  /* 0x0000001567677220 */ /* 0x080fe20000410000 */
[----:B------:R-:W-:Y:S01]  /*b730*/  FMUL.FTZ R106, R106, R21 ;  /* 0x000000156a6a7220 */ /* 0x000fe20000410000 */
[----:B------:R-:W-:Y:S01]  /*b740*/  FADD.FTZ R3, R166, R3 ;  /* 0x00000003a6037221 */ /* 0x000fe20000010000 */
[----:B------:R-:W2:Y:S01]  /*b750*/  MUFU.EX2 R161, R170 ;  /* 0x000000aa00a17308 */ /* 0x000ea20000000800 */
[----:B0-----:R-:W-:Y:S01]  /*b760*/  FADD.FTZ R168, R224, R157 ;  /* 0x0000009de0a87221 */ /* 0x001fe20000010000 */
[----:B------:R-:W-:Y:S01]  /*b770*/  F2FP.F16.F32.PACK_AB R157, R163, R225 ;  /* 0x000000e1a39d723e */ /* 0x000fe200000000ff */
[----:B------:R0:W-:Y:S01]  /*b780*/  STSM.16.M88.4 [R195+0x26800], R152 ;  /* 0x02680098c3007844 */ /* 0x0001e20000000200 */
[----:B------:R-:W-:Y:S01]  /*b790*/  F2FP.F16.F32.PACK_AB R166, R166, R177 ;  /* 0x000000b1a6a6723e */ /* 0x000fe200000000ff */
        /* <DEDUP_REMOVED lines=20> */
[C---:B---3--:R-:W-:Y:S01]  /*b8e0*/  FADD.FTZ R159, R171.reuse, R168 ;  /* 0x000000a8ab9f7221 */ /* 0x048fe20000010000 */
[----:B------:R-:W-:Y:S01]  /*b8f0*/  F2FP.F16.F32.PACK_AB R161, R171, R161 ;  /* 0x000000a1aba1723e */ /* 0x000fe200000000ff */
[-C--:B------:R-:W-:Y:S01]  /*b900*/  FMUL.FTZ R138, R138, R21.reuse ;  /* 0x000000158a8a7220 */ /* 0x080fe20000410000 */
[-C--:B------:R-:W-:Y:S01]  /*b910*/  FMUL.FTZ R139, R139, R21.reuse ;  /* 0x000000158b8b7220 */ /* 0x080fe20000410000 */
[-C--:B------:R-:W-:Y:S01]  /*b920*/  FMUL.FTZ R142, R142, R21.reuse ;  /* 0x000000158e8e7220 */ /* 0x080fe20000410000 */
[-C--:B------:R-:W-:Y:S01]  /*b930*/  FMUL.FTZ R143, R143, R21.reuse ;  /* 0x000000158f8f7220 */ /* 0x080fe20000410000 */
[-C--:B------:R-:W-:Y:S01]  /*b940*/  FMUL.FTZ R146, R146, R21.reuse ;  /* 0x0000001592927220 */ /* 0x080fe20000410000 */
[----:B------:R-:W3:Y:S01]  /*b950*/  MUFU.EX2 R165, R178 ;  /* 0x000000b200a57308 */ /* 0x000ee20000000800 */
[----:B-1----:R-:W-:Y:S01]  /*b960*/  FADD.FTZ R168, R174, R159 ;  /* 0x0000009faea87221 */ /* 0x002fe20000010000 */
[----:B------:R-:W-:Y:S01]  /*b970*/  F2FP.F16.F32.PACK_AB R159, R167, R224 ;  /* 0x000000e0a79f723e */ /* 0x000fe200000000ff */
[-C--:B------:R-:W-:Y:S01]  /*b980*/  FMUL.FTZ R147, R147, R21.reuse ;  /* 0x0000001593937220 */ /* 0x080fe20000410000 */
[-C--:B------:R-:W-:Y:S01]  /*b990*/  FMUL.FTZ R150, R150, R21.reuse ;  /* 0x0000001596967220 */ /* 0x080fe20000410000 */
[----:B------:R-:W-:-:S02]  /*b9a0*/  FMUL.FTZ R151, R151, R21 ;  /* 0x0000001597977220 */ /* 0x000fc40000410000 */
[----:B------:R0:W-:Y:S01]  /*b9b0*/  STSM.16.M88.4 [R198], R156 ;  /* 0x0000009cc6007844 */ /* 0x0001e20000000200 */
[----:B------:R-:W1:Y:S01]  /*b9c0*/  MUFU.EX2 R10, R179 ;  /* 0x000000b3000a7308 */ /* 0x000e620000000800 */
[----:B--2---:R-:W-:-:S07]  /*b9d0*/  FADD.FTZ R168, R175, R168 ;  /* 0x000000a8afa87221 */ /* 0x004fce0000010000 */
[----:B------:R-:W2:Y:S01]  /*b9e0*/  MUFU.EX2 R182, R182 ;  /* 0x000000b600b67308 */ /* 0x000ea20000000800 */
[----:B---3--:R-:W-:-:S07]  /*b9f0*/  FADD.FTZ R163, R165, R168 ;  /* 0x000000a8a5a37221 */ /* 0x008fce0000010000 */
[----:B------:R-:W3:Y:S01]  /*ba00*/  MUFU.EX2 R181, R181 ;  /* 0x000000b500b57308 */ /* 0x000ee20000000800 */
[C---:B-1----:R-:W-:Y:S01]  /*ba10*/  FADD.FTZ R167, R10.reuse, R163 ;  /* 0x000000a30aa77221 */ /* 0x042fe20000010000 */
[----:B------:R-:W-:Y:S02]  /*ba20*/  F2FP.F16.F32.PACK_AB R163, R175, R174 ;  /* 0x000000aeafa3723e */ /* 0x000fe400000000ff */
[----:B------:R-:W-:-:S03]  /*ba30*/  F2FP.F16.F32.PACK_AB R165, R10, R165 ;  /* 0x000000a50aa5723e */ /* 0x000fc600000000ff */
[----:B------:R0:W-:Y:S01]  /*ba40*/  STSM.16.M88.4 [R196], R160 ;  /* 0x000000a0c4007844 */ /* 0x0001e20000000200 */
[----:B--2---:R-:W-:Y:S01]  /*ba50*/  FADD.FTZ R168, R182, R167 ;  /* 0x000000a7b6a87221 */ /* 0x004fe20000010000 */
[----:B---3--:R-:W-:-:S03]  /*ba60*/  F2FP.F16.F32.PACK_AB R167, R181, R182 ;  /* 0x000000b6b5a7723e */ /* 0x008fc600000000ff */
[----:B------:R-:W-:Y:S02]  /*ba70*/  FADD.FTZ R10, R181, R168 ;  /* 0x000000a8b50a7221 */ /* 0x000fe40000010000 */
[----:B------:R0:W-:Y:S01]  /*ba80*/  STSM.16.M88.4 [R197], R164 ;  /* 0x000000a4c5007844 */ /* 0x0001e20000000200 */
[----:B------:R-:W-:Y:S05]  /*ba90*/  @!P0 BRA `(.L_x_3951) ;  /* 0x0000000000048947 */ /* 0x000fea0003800000 */
[----:B------:R-:W-:Y:S01]  /*baa0*/  BPT.TRAP 0x1 ;  /* 0x000000040000795c */ /* 0x000fe20000300000 */
.L_x_3951:
[----:B------:R1:W2:Y:S01]  /*bab0*/  SYNCS.PHASECHK.TRANS64.TRYWAIT P3, [R216+URZ+0x28c50], R20 ;  /* 0x028c5014d80075a7 */ /* 0x0002a2000806017f */
[----:B------:R-:W-:Y:S05]  /*bac0*/  @!P0 BRA `(.L_x_3952) ;  /* 0x0000000000048947 */ /* 0x000fea0003800000 */
[----:B------:R-:W-:Y:S01]  /*bad0*/  BPT.TRAP 0x1 ;  /* 0x000000040000795c */ /* 0x000fe20000300000 */
.L_x_3952:
[----:B------:R-:W-:Y:S04]  /*bae0*/  BSSY B1, `(.L_x_3953) ;  /* 0x0000004000017945 */ /* 0x000fe80003800000 */
[----:B--2---:R-:W-:Y:S05]  /*baf0*/  @P3 BRA `(.L_x_3954) ;  /* 0x0000000000083947 */ /* 0x004fea0003800000 */
[----:B------:R-:W2:Y:S02]  /*bb00*/  SYNCS.PHASECHK.TRANS64.TRYWAIT P3, [R216+URZ+0x28c50], R20 ;  /* 0x028c5014d80075a7 */ /* 0x000ea4000806017f */
[----:B--2---:R-:W-:Y:S05]  /*bb10*/  @!P3 BRA `(.L_x_3955) ;  /* 0x000000cc0024b947 */ /* 0x004fea0003800000 */
.L_x_3954:
[----:B------:R-:W-:Y:S05]  /*bb20*/  BSYNC B1 ;  /* 0x0000000000017941 */ /* 0x000fea0003800000 */
.L_x_3953:
[----:B-12---:R-:W-:Y:S01]  /*bb30*/  IMAD R20, R18, 0x1000, R11 ;  /* 0x0000100012147824 */ /* 0x006fe200078e020b */
[----:B------:R-:W-:Y:S01]  /*bb40*/  WARPGROUP.ARRIVE ;  /* 0x00000000000079c5 */ /* 0x000fe20000000000 */
[----:B------:R-:W-:Y:S02]  /*bb50*/  IMAD.MOV.U32 R21, RZ, RZ, 0x40000040 ;  /* 0x40000040ff157424 */ /* 0x000fe400078e00ff */
[----:B------:R-:W-:Y:S01]  /*bb60*/  @!P1 VIADD R216, R216, 0x28c60 ;  /* 0x00028c60d8d89836 */ /* 0x000fe20000000000 */
[----:B------:R-:W-:Y:S01]  /*bb70*/  R2UR UR6, R20 ;  /* 0x00000000140672ca */ /* 0x000fe200000e0000 */
[----:B------:R-:W-:Y:S01]  /*bb80*/  IMAD.MOV.U32 R225, RZ, RZ, R12 ;  /* 0x000000ffffe17224 */ /* 0x000fe200078e000c */
[----:B------:R-:W-:Y:S01]  /*bb90*/  R2UR UR7, R21 ;  /* 0x00000000150772ca */ /* 0x000fe200000e0000 */
[----:B------:R-:W-:Y:S01]  /*bba0*/  IMAD.MOV.U32 R21, RZ, RZ, 0x40000040 ;  /* 0x40000040ff157424 */ /* 0x000fe200078e00ff */
[----:B------:R-:W-:Y:S01]  /*bbb0*/  @!P1 PRMT R216, RZ, 0x654, R216 ;  /* 0x00000654ffd89816 */ /* 0x000fe200000000d8 */
[----:B------:R-:W-:-:S10]  /*bbc0*/  IMAD.MOV.U32 R224, RZ, RZ, R18 ;  /* 0x000000ffffe07224 */ /* 0x000fd400078e0012 */
[----:B------:R-:W-:Y:S03]  /*bbd0*/  HGMMA.64x256x16.F32 R24, R152, gdesc[UR4].tnspB, R24, gsb0 ;  /* 0x43e0000498187df0 */ /* 0x000fe60008000818 */
[----:B------:R-:W-:Y:S02]  /*bbe0*/  WARPGROUP.DEPBAR.LE gsb0, 0x0 ;  /* 0x00008000000079c5 */ /* 0x000fe40000010000 */
[----:B0-----:R-:W-:Y:S01]  /*bbf0*/  VIADD R152, R20, 0x80 ;  /* 0x0000008014987836 */ /* 0x001fe20000000000 */
        /* <DEDUP_REMOVED lines=16> */
[----:B------:R-:W-:Y:S01]  /*bd00*/  IMAD.MOV.U32 R21, RZ, RZ, R14 ;  /* 0x000000ffff157224 */ /* 0x000fe200078e000e */
[----:B------:R-:W-:Y:S02]  /*bd10*/  WARPGROUP.DEPBAR.LE gsb0, 0x0 ;  /* 0x00008000000079c5 */ /* 0x000fe40000010000 */
[----:B------:R-:W-:-:S15]  /*bd20*/  WARPGROUP.ARRIVE ;  /* 0x00000000000079c5 */ /* 0x000fde0000000000 */
[----:B------:R-:W-:-:S06]  /*bd30*/  NOP ;  /* 0x0000000000007918 */ /* 0x000fcc0000000000 */
        /* <DEDUP_REMOVED lines=10> */
[----:B------:R2:W-:Y:S01]  /*bde0*/  @!P1 SYNCS.ARRIVE.TRANS64.RED.A1T0 RZ, [R216+URZ], RZ ;  /* 0x000000ffd8ff99a7 */ /* 0x0005e2000810043f */
[----:B------:R-:W-:Y:S05]  /*bdf0*/  @P2 BRA `(.L_x_3956) ;  /* 0xffffffe0007c2947 */ /* 0x000fea000383ffff */
.L_x_3945:
[----:B------:R-:W-:Y:S05]  /*be00*/  BSYNC B0 ;  /* 0x0000000000007941 */ /* 0x000fea0003800000 */
.L_x_3944:
[----:B------:R-:W3:Y:S01]  /*be10*/  SHFL.BFLY PT, R0, R3, 0x2, 0x1f ;  /* 0x0c401f0003007f89 */ /* 0x000ee200000e0000 */
[----:B------:R-:W-:Y:S02]  /*be20*/  IMAD.MOV R6, RZ, RZ, -R194 ;  /* 0x000000ffff067224 */ /* 0x000fe400078e0ac2 */
[----:B------:R-:W-:Y:S01]  /*be30*/  IMAD.MOV.U32 R21, RZ, RZ, -0x800000 ;  /* 0xff800000ff157424 */ /* 0x000fe200078e00ff */
[----:B------:R-:W4:Y:S01]  /*be40*/  SHFL.BFLY PT, R7, R10, 0x2, 0x1f ;  /* 0x0c401f000a077f89 */ /* 0x000f2200000e0000 */
[----:B------:R-:W-:Y:S01]  /*be50*/  IMAD.MOV.U32 R20, RZ, RZ, -0x800000 ;  /* 0xff800000ff147424 */ /* 0x000fe200078e00ff */
[----:B------:R-:W-:Y:S08]  /*be60*/  BAR.ARV 0x8, 0x100 ;  /* 0x0204000000007b1d */ /* 0x000ff00000002000 */
[----:B------:R-:W-:Y:S01]  /*be70*/  BAR.SYNC.DEFER_BLOCKING 0xf, 0x100 ;  /* 0x03c4000000007b1d */ /* 0x000fe20000010000 */
[----:B------:R-:W-:Y:S01]  /*be80*/  ISETP.NE.AND P0, PT, R193, R6, PT ;  /* 0x00000006c100720c */ /* 0x000fe20003f05270 */
[----:B------:R-:W-:-:S02]  /*be90*/  VIADD R208, R208, 0x1 ;  /* 0x00000001d0d07836 */ /* 0x000fc40000000000 */
[----:B---3--:R-:W-:Y:S01]  /*bea0*/  FADD.FTZ R4, R0, R3 ;  /* 0x0000000300047221 */ /* 0x008fe20000010000 */
[----:B------:R-:W-:Y:S02]  /*beb0*/  VIADD R3, R18, 0x1 ;  /* 0x0000000112037836 */ /* 0x000fe40000000000 */
[----:B----4-:R-:W-:Y:S02]  /*bec0*/  FADD.FTZ R7, R7, R10 ;  /* 0x0000000a07077221 */ /* 0x010fe40000010000 */
[----:B------:R-:W3:Y:S01]  /*bed0*/  SHFL.BFLY PT, R5, R4, 0x1, 0x1f ;  /* 0x0c201f0004057f89 */ /* 0x000ee200000e0000 */
[----:B------:R-:W-:-:S03]  /*bee0*/  ISETP.NE.AND P1, PT, R3, 0x2, PT ;  /* 0x000000020300780c */ /* 0x000fc60003f25270 */
[----:B------:R-:W4:Y:S01]  /*bef0*/  SHFL.BFLY PT, R0, R7, 0x1, 0x1f ;  /* 0x0c201f0007007f89 */ /* 0x000f2200000e0000 */
[----:B------:R-:W-:-:S04]  /*bf00*/  SEL R9, RZ, 0x1, P1 ;  /* 0x00000001ff097807 */ /* 0x000fc80000800000 */
[----:B------:R-:W-:Y:S01]  /*bf10*/  LOP3.LUT R22, R22, R9, RZ, 0x3c, !PT ;  /* 0x0000000916167212 */ /* 0x000fe200078e3cff */
[----:B---3--:R-:W-:Y:S01]  /*bf20*/  FADD.FTZ R11, R4, R5 ;  /* 0x00000005040b7221 */ /* 0x008fe20000010000 */
[----:B------:R-:W-:Y:S01]  /*bf30*/  CS2R R4, SRZ ;  /* 0x0000000000047805 */ /* 0x000fe2000001ff00 */
[----:B----4-:R-:W-:-:S03]  /*bf40*/  FADD.FTZ R0, R7, R0 ;  /* 0x0000000007007221 */ /* 0x010fc60000010000 */
[----:B------:R-:W-:Y:S01]  /*bf50*/  FSETP.NE.FTZ.AND P2, PT, R11, RZ, PT ;  /* 0x000000ff0b00720b */ /* 0x000fe20003f55000 */
[----:B------:R-:W-:Y:S01]  /*bf60*/  @!P0 IMAD R7, R18, 0x40, R191 ;  /* 0x0000004012078824 */ /* 0x000fe200078e02bf */
[----:B------:R-:W-:-:S03]  /*bf70*/  FSETP.NE.FTZ.AND P3, PT, R0, RZ, PT ;  /* 0x000000ff0000720b */ /* 0x000fc60003f75000 */
[----:B------:R-:W-:-:S08]  /*bf80*/  @!P0 IMAD R7, R7, 0x4, R2 ;  /* 0x0000000407078824 */ /* 0x000fd000078e0202 */
[----:B------:R-:W3:Y:S01]  /*bf90*/  @P2 MUFU.RCP R5, R11 ;  /* 0x0000000b00052308 */ /* 0x000ee20000001000 */
[----:B------:R-:W-:-:S07]  /*bfa0*/  @P2 FMUL.FTZ R18, R13, 0.69314718246459960938 ;  /* 0x3f3172180d122820 */ /* 0x000fce0000410000 */
[----:B------:R-:W4:Y:S08]  /*bfb0*/  @P3 MUFU.RCP R4, R0 ;  /* 0x0000000000043308 */ /* 0x000f300000001000 */
[----:B------:R-:W5:Y:S01]  /*bfc0*/  @P2 MUFU.LG2 R2, R11 ;  /* 0x0000000b00022308 */ /* 0x000f620000000c00 */
[-C--:B---3--:R-:W-:Y:S01]  /*bfd0*/  FMUL.FTZ R8, R25, R5.reuse ;  /* 0x0000000519087220 */ /* 0x088fe20000410000 */
[----:B------:R3:W-:Y:S01]  /*bfe0*/  @!P0 STS [R7+0x28800], R5 ;  /* 0x0288000507008388 */ /* 0x0007e20000000800 */
[-C--:B------:R-:W-:Y:S01]  /*bff0*/  FMUL.FTZ R10, R24, R5.reuse ;  /* 0x00000005180a7220 */ /* 0x080fe20000410000 */
[----:B------:R-:W-:Y:S01]  /*c000*/  @P3 FMUL.FTZ R24, R13, 0.69314718246459960938 ;  /* 0x3f3172180d183820 */ /* 0x000fe20000410000 */
[-C--:B------:R-:W-:Y:S01]  /*c010*/  FMUL.FTZ R180, R32, R5.reuse ;  /* 0x0000000520b47220 */ /* 0x080fe20000410000 */
[-C--:B------:R-:W-:Y:S01]  /*c020*/  FMUL.FTZ R179, R36, R5.reuse ;  /* 0x0000000524b37220 */ /* 0x080fe20000410000 */
[-C--:B------:R-:W-:Y:S01]  /*c030*/  FMUL.FTZ R177, R40, R5.reuse ;  /* 0x0000000528b17220 */ /* 0x080fe20000410000 */
[----:B------:R0:W2:Y:S01]  /*c040*/  @P3 MUFU.LG2 R25, R0 ;  /* 0x0000000000193308 */ /* 0x0000a20000000c00 */
[----:B----4-:R4:W-:Y:S01]  /*c050*/  @!P0 STS [R7+0x28820], R4 ;  /* 0x0288200407008388 */ /* 0x0109e20000000800 */
[-C--:B------:R-:W-:Y:S01]  /*c060*/  FMUL.FTZ R9, R58, R4.reuse ;  /* 0x000000043a097220 */ /* 0x080fe20000410000 */
[-C--:B------:R-:W-:Y:S01]  /*c070*/  FMUL.FTZ R13, R66, R4.reuse ;  /* 0x00000004420d7220 */ /* 0x080fe20000410000 */
[-C--:B------:R-:W-:Y:S01]  /*c080*/  FMUL.FTZ R28, R28, R5.reuse ;  /* 0x000000051c1c7220 */ /* 0x080fe20000410000 */
[-C--:B------:R-:W-:Y:S01]  /*c090*/  FMUL.FTZ R6, R29, R5.reuse ;  /* 0x000000051d067220 */ /* 0x080fe20000410000 */
[-C--:B------:R-:W-:Y:S01]  /*c0a0*/  FMUL.FTZ R178, R33, R5.reuse ;  /* 0x0000000521b27220 */ /* 0x080fe20000410000 */
[-C--:B------:R-:W-:Y:S01]  /*c0b0*/  FMUL.FTZ R176, R37, R5.reuse ;  /* 0x0000000525b07220 */ /* 0x080fe20000410000 */
[-C--:B------:R-:W-:Y:S01]  /*c0c0*/  FMUL.FTZ R32, R41, R5.reuse ;  /* 0x0000000529207220 */ /* 0x080fe20000410000 */
[-C--:B0-----:R-:W-:Y:S01]  /*c0d0*/  FMUL.FTZ R0, R27, R4.reuse ;  /* 0x000000041b007220 */ /* 0x081fe20000410000 */
[----:B-----5:R-:W-:Y:S01]  /*c0e0*/  @P2 FMUL.FTZ R27, R2, 0.69314718246459960938 ;  /* 0x3f317218021b2820 */ /* 0x020fe20000410000 */
[-C--:B------:R-:W-:Y:S01]  /*c0f0*/  FMUL.FTZ R175, R44, R5.reuse ;  /* 0x000000052caf7220 */ /* 0x080fe20000410000 */
[-C--:B------:R-:W-:Y:S01]  /*c100*/  FMUL.FTZ R173, R45, R5.reuse ;  /* 0x000000052dad7220 */ /* 0x080fe20000410000 */
[-C--:B------:R-:W-:Y:S01]  /*c110*/  FMUL.FTZ R174, R48, R5.reuse ;  /* 0x0000000530ae7220 */ /* 0x080fe20000410000 */
[-C--:B------:R-:W-:Y:S01]  /*c120*/  FMUL.FTZ R171, R49, R5.reuse ;  /* 0x0000000531ab7220 */ /* 0x080fe20000410000 */
[-C--:B------:R-:W-:Y:S01]  /*c130*/  FMUL.FTZ R172, R52, R5.reuse ;  /* 0x0000000534ac7220 */ /* 0x080fe20000410000 */
[-C--:B------:R-:W-:Y:S01]  /*c140*/  FMUL.FTZ R169, R53, R5.reuse ;  /* 0x0000000535a97220 */ /* 0x080fe20000410000 */
[----:B--2---:R-:W-:Y:S01]  /*c150*/  @P3 FMUL.FTZ R25, R25, 0.69314718246459960938 ;  /* 0x3f31721819193820 */ /* 0x004fe20000410000 */
        /* <DEDUP_REMOVED lines=50> */
[----:B------:R-:W-:Y:S01]  /*c480*/  FMUL.FTZ R66, R115, R4 ;  /* 0x0000000473427220 */ /* 0x000fe20000410000 */
[----:B------:R-:W-:Y:S01]  /*c490*/  @P2 FFMA.FTZ R21, R18, R12, R27 ;  /* 0x0000000c12152223 */ /* 0x000fe2000001001b */
[----:B------:R-:W-:Y:S01]  /*c4a0*/  PLOP3.LUT P0, PT, PT, PT, PT, 0x8, 0x0 ;  /* 0x000000000000781c */ /* 0x000fe20003f0e170 */
[-C--:B---3--:R-:W-:Y:S01]  /*c4b0*/  FMUL.FTZ R5, R26, R4.reuse ;  /* 0x000000041a057220 */ /* 0x088fe20000410000 */
        /* <DEDUP_REMOVED lines=58> */
[----:B------:R-:W-:Y:S01]  /*c860*/  SEL R18, R3, RZ, P1 ;  /* 0x000000ff03127207 */ /* 0x000fe20000800000 */
[----:B------:R-:W-:Y:S06]  /*c870*/  BAR.ARV 0xe, 0x100 ;  /* 0x0384000000007b1d */ /* 0x000fec0000002000 */
.L_x_3893:
[----:B------:R-:W-:Y:S05]  /*c880*/  BSYNC B7 ;  /* 0x0000000000077941 */ /* 0x000fea0003800000 */
.L_x_3891:
[----:B------:R-:W0:Y:S08]  /*c890*/  S2UR UR5, SR_CgaCtaId ;  /* 0x00000000000579c3 */ /* 0x000e300000008800 */
[----:B------:R-:W-:Y:S06]  /*c8a0*/  BAR.SYNC.DEFER_BLOCKING 0x5, 0x180 ;  /* 0x0146000000007b1d */ /* 0x000fec0000010000 */
[----:B------:R-:W-:Y:S01]  /*c8b0*/  UMOV UR4, 0x400 ;  /* 0x0000040000047882 */ /* 0x000fe20000000000 */
[----:B------:R-:W-:Y:S01]  /*c8c0*/  BSSY B0, `(.L_x_3957) ;  /* 0x00002d8000007945 */ /* 0x000fe20003800000 */
[----:B0-----:R-:W-:-:S06]  /*c8d0*/  ULEA UR4, UR5, UR4, 0x18 ;  /* 0x0000000405047291 */ /* 0x001fcc000f8ec03f */
[----:B------:R-:W-:-:S05]  /*c8e0*/  IMAD.U32 R2, RZ, RZ, UR4 ;  /* 0x00000004ff027e24 */ /* 0x000fca000f8e00ff */
[----:B-----5:R0:W1:Y:S01]  /*c8f0*/  LDS.128 R24, [R2+0x28cd0] ;  /* 0x028cd00002187984 */ /* 0x0200620000000c00 */
        /* <DEDUP_REMOVED lines=20> */
[----:B------:R-:W-:Y:S02]  /*ca40*/  MOV R44, R2 ;  /* 0x00000002002c7202 */ /* 0x000fe40000000f00 */
[----:B--2---:R-:W-:-:S02]  /*ca50*/  MOV R45, R3 ;  /* 0x00000003002d7202 */ /* 0x004fc40000000f00 */
[----:B------:R-:W-:Y:S02]  /*ca60*/  F2FP.F16.F32.PACK_AB R41, R99, R41 ;  /* 0x000000296329723e */ /* 0x000fe400000000ff */
[----:B------:R-:W-:Y:S01]  /*ca70*/  F2FP.F16.F32.PACK_AB R43, R103, R102 ;  /* 0x00000066672b723e */ /* 0x000fe200000000ff */
[----:B------:R-:W-:Y:S01]  /*ca80*/  IMAD.WIDE R48, R223, 0x2, R44 ;  /* 0x00000002df307825 */ /* 0x000fe200078e022c */
[----:B------:R-:W-:Y:S02]  /*ca90*/  F2FP.F16.F32.PACK_AB R105, R58, R106 ;  /* 0x0000006a3a69723e */ /* 0x000fe400000000ff */
[----:B------:R-:W-:Y:S02]  /*caa0*/  F2FP.F16.F32.PACK_AB R112, R113, R112 ;  /* 0x000000707170723e */ /* 0x000fe400000000ff */
[C---:B------:R-:W-:Y:S02]  /*cab0*/  LOP3.LUT R53, R48.reuse, 0x380, RZ, 0xc0, !PT ;  /* 0x0000038030357812 */ /* 0x040fe400078ec0ff */
[----:B------:R-:W-:-:S02]  /*cac0*/  IADD3 R0, P1, R48, 0x20, RZ ;  /* 0x0000002030007810 */ /* 0x000fc40007f3e0ff */
[----:B------:R-:W-:Y:S02]  /*cad0*/  SHF.R.U64 R53, R53, 0x3, RZ ;  /* 0x0000000335357819 */ /* 0x000fe400000012ff */
[C---:B------:R-:W-:Y:S02]  /*cae0*/  IADD3 R3, P0, R48.reuse, 0x40, RZ ;  /* 0x0000004030037810 */ /* 0x040fe40007f1e0ff */
[----:B------:R-:W-:Y:S01]  /*caf0*/  LOP3.LUT R52, R53, R48, RZ, 0x3c, !PT ;  /* 0x0000003035347212 */ /* 0x000fe200078e3cff */
[--C-:B------:R-:W-:Y:S01]  /*cb00*/  IMAD.MOV.U32 R53, RZ, RZ, R49.reuse ;  /* 0x000000ffff357224 */ /* 0x100fe200078e0031 */
[----:B------:R-:W-:Y:S01]  /*cb10*/  IADD3 R10, P4, R48, 0x60, RZ ;  /* 0x00000060300a7810 */ /* 0x000fe20007f9e0ff */
[----:B------:R-:W-:Y:S01]  /*cb20*/  IMAD.X R31, RZ, RZ, R49, P0 ;  /* 0x000000ffff1f7224 */ /* 0x000fe200000e0631 */
[----:B------:R-:W-:Y:S02]  /*cb30*/  LOP3.LUT R181, R0, 0x380, RZ, 0xc0, !PT ;  /* 0x0000038000b57812 */ /* 0x000fe400078ec0ff */
[----:B------:R-:W-:-:S02]  /*cb40*/  LOP3.LUT R30, R3, 0x380, RZ, 0xc0, !PT ;  /* 0x00000380031e7812 */ /* 0x000fc400078ec0ff */
[----:B------:R-:W-:Y:S01]  /*cb50*/  MOV R12, R52 ;  /* 0x00000034000c7202 */ /* 0x000fe20000000f00 */
[----:B------:R-:W-:Y:S01]  /*cb60*/  BAR.SYNC.DEFER_BLOCKING 0x1, 0x100 ;  /* 0x0044000000007b1d */ /* 0x000fe20000010000 */
[----:B------:R-:W-:Y:S01]  /*cb70*/  LOP3.LUT R183, R10, 0x380, RZ, 0xc0, !PT ;  /* 0x000003800ab77812 */ /* 0x000fe200078ec0ff */
[--C-:B------:R-:W-:Y:S01]  /*cb80*/  IMAD.X R53, RZ, RZ, R49.reuse, P4 ;  /* 0x000000ffff357224 */ /* 0x100fe200020e0631 */
[----:B------:R-:W-:Y:S02]  /*cb90*/  SHF.R.U64 R181, R181, 0x3, RZ ;  /* 0x00000003b5b57819 */ /* 0x000fe400000012ff */
[----:B------:R-:W-:Y:S02]  /*cba0*/  IADD3 R60, P6, R48, 0x2020, RZ ;  /* 0x00002020303c7810 */ /* 0x000fe40007fde0ff */
[----:B------:R-:W-:Y:S02]  /*cbb0*/  SHF.R.U64 R30, R30, 0x3, RZ ;  /* 0x000000031e1e7819 */ /* 0x000fe400000012ff */
[----:B------:R-:W-:Y:S01]  /*cbc0*/  IADD3 R56, P3, R48, 0x2000, RZ ;  /* 0x0000200030387810 */ /* 0x000fe20007f7e0ff */
[----:B------:R-:W-:Y:S01]  /*cbd0*/  IMAD.X R61, RZ, RZ, R49, P6 ;  /* 0x000000ffff3d7224 */ /* 0x000fe200030e0631 */
[----:B------:R-:W-:-:S02]  /*cbe0*/  SHF.R.U64 R183, R183, 0x3, RZ ;  /* 0x00000003b7b77819 */ /* 0x000fc400000012ff */
[----:B------:R-:W-:Y:S01]  /*cbf0*/  IADD3 R8, P5, R48, 0x2040, RZ ;  /* 0x0000204030087810 */ /* 0x000fe20007fbe0ff */
[--C-:B------:R-:W-:Y:S01]  /*cc00*/  IMAD.X R57, RZ, RZ, R49.reuse, P3 ;  /* 0x000000ffff397224 */ /* 0x100fe200018e0631 */
[----:B------:R-:W-:Y:S02]  /*cc10*/  LOP3.LUT R30, R30, R3, RZ, 0x3c, !PT ;  /* 0x000000031e1e7212 */ /* 0x000fe400078e3cff */
[----:B------:R-:W-:Y:S01]  /*cc20*/  LOP3.LUT R52, R183, R10, RZ, 0x3c, !PT ;  /* 0x0000000ab7347212 */ /* 0x000fe200078e3cff */
[----:B------:R-:W-:Y:S01]  /*cc30*/  IMAD.X R65, RZ, RZ, R49, P5 ;  /* 0x000000ffff417224 */ /* 0x000fe200028e0631 */
[----:B------:R-:W-:Y:S02]  /*cc40*/  LOP3.LUT R3, R56, 0x380, RZ, 0xc0, !PT ;  /* 0x0000038038037812 */ /* 0x000fe400078ec0ff */
[----:B------:R-:W-:Y:S02]  /*cc50*/  LOP3.LUT R183, R8, 0x380, RZ, 0xc0, !PT ;  /* 0x0000038008b77812 */ /* 0x000fe400078ec0ff */
[C---:B------:R-:W-:Y:S01]  /*cc60*/  IADD3 R68, P2, R48.reuse, 0x2060, RZ ;  /* 0x0000206030447810 */ /* 0x040fe20007f5e0ff */
[----:B------:R2:W-:Y:S01]  /*cc70*/  STSM.16.M88.4 [R12], R4 ;  /* 0x000000040c007844 */ /* 0x0005e20000000200 */
[----:B------:R-:W-:-:S02]  /*cc80*/  IADD3 R42, P0, R48, 0x4020, RZ ;  /* 0x00004020302a7810 */ /* 0x000fc40007f1e0ff */
[----:B------:R-:W-:Y:S01]  /*cc90*/  SHF.R.U64 R3, R3, 0x3, RZ ;  /* 0x0000000303037819 */ /* 0x000fe200000012ff */
[--C-:B------:R-:W-:Y:S01]  /*cca0*/  IMAD.X R69, RZ, RZ, R49.reuse, P2 ;  /* 0x000000ffff457224 */ /* 0x100fe200010e0631 */
[----:B------:R-:W-:Y:S01]  /*ccb0*/  SHF.R.U64 R183, R183, 0x3, RZ ;  /* 0x00000003b7b77819 */ /* 0x000fe200000012ff */
[--C-:B------:R-:W-:Y:S01]  /*ccc0*/  IMAD.X R77, RZ, RZ, R49.reuse, P0 ;  /* 0x000000ffff4d7224 */ /* 0x100fe200000e0631 */
[----:B------:R-:W-:Y:S02]  /*ccd0*/  IADD3 R70, P4, R48, 0x4040, RZ ;  /* 0x0000404030467810 */ /* 0x000fe40007f9e0ff */
[----:B------:R-:W-:Y:S02]  /*cce0*/  LOP3.LUT R225, R68, 0x380, RZ, 0xc0, !PT ;  /* 0x0000038044e17812 */ /* 0x000fe400078ec0ff */
[----:B------:R-:W-:Y:S01]  /*ccf0*/  LOP3.LUT R56, R3, R56, RZ, 0x3c, !PT ;  /* 0x0000003803387212 */ /* 0x000fe200078e3cff */
[----:B------:R-:W-:Y:S01]  /*cd00*/  IMAD.X R81, RZ, RZ, R49, P4 ;  /* 0x000000ffff517224 */ /* 0x000fe200020e0631 */
[----:B------:R-:W-:-:S02]  /*cd10*/  LOP3.LUT R64, R183, R8, RZ, 0x3c, !PT ;  /* 0x00000008b7407212 */ /* 0x000fc400078e3cff */
[----:B------:R-:W-:Y:S02]  /*cd20*/  LOP3.LUT R183, R70, 0x380, RZ, 0xc0, !PT ;  /* 0x0000038046b77812 */ /* 0x000fe400078ec0ff */
[----:B--2---:R-:W-:Y:S02]  /*cd30*/  LOP3.LUT R6, R181, R0, RZ, 0x3c, !PT ;  /* 0x00000000b5067212 */ /* 0x004fe400078e3cff */
[----:B------:R-:W-:Y:S02]  /*cd40*/  LOP3.LUT R181, R60, 0x380, RZ, 0xc0, !PT ;  /* 0x000003803cb57812 */ /* 0x000fe400078ec0ff */
[----:B------:R-:W-:Y:S02]  /*cd50*/  IADD3.X R7, RZ, R49, RZ, P1, !PT ;  /* 0x00000031ff077210 */ /* 0x000fe40000ffe4ff */
[----:B------:R-:W-:Y:S02]  /*cd60*/  SHF.R.U64 R181, R181, 0x3, RZ ;  /* 0x00000003b5b57819 */ /* 0x000fe400000012ff */
[----:B------:R-:W-:-:S02]  /*cd70*/  IADD3 R28, P1, R48, 0x4000, RZ ;  /* 0x00004000301c7810 */ /* 0x000fc40007f3e0ff */
[----:B------:R-:W-:Y:S02]  /*cd80*/  LOP3.LUT R60, R181, R60, RZ, 0x3c, !PT ;  /* 0x0000003cb53c7212 */ /* 0x000fe400078e3cff */
[----:B------:R-:W-:Y:S01]  /*cd90*/  LOP3.LUT R181, R42, 0x380, RZ, 0xc0, !PT ;  /* 0x000003802ab57812 */ /* 0x000fe200078ec0ff */
[----:B------:R-:W-:Y:S01]  /*cda0*/  IMAD.X R73, RZ, RZ, R49, P1 ;  /* 0x000000ffff497224 */ /* 0x000fe200008e0631 */
[----:B------:R-:W-:Y:S02]  /*cdb0*/  LOP3.LUT R3, R28, 0x380, RZ, 0xc0, !PT ;  /* 0x000003801c037812 */ /* 0x000fe400078ec0ff */
[----:B------:R-:W-:Y:S02]  /*cdc0*/  SHF.R.U64 R225, R225, 0x3, RZ ;  /* 0x00000003e1e17819 */ /* 0x000fe400000012ff */
[----:B------:R-:W-:Y:S02]  /*cdd0*/  IADD3 R34, P3, R48, 0x4060, RZ ;  /* 0x0000406030227810 */ /* 0x000fe40007f7e0ff */
[----:B------:R-:W-:-:S02]  /*cde0*/  SHF.R.U64 R181, R181, 0x3, RZ ;  /* 0x00000003b5b57819 */ /* 0x000fc400000012ff */
[C---:B------:R-:W-:Y:S01]  /*cdf0*/  IADD3 R14, P5, R48.reuse, 0x6020, RZ ;  /* 0x00006020300e7810 */ /* 0x040fe20007fbe0ff */
[--C-:B------:R-:W-:Y:S01]  /*ce00*/  IMAD.X R85, RZ, RZ, R49.reuse, P3 ;  /* 0x000000ffff557224 */ /* 0x100fe200018e0631 */
[----:B------:R-:W-:Y:S02]  /*ce10*/  SHF.R.U64 R3, R3, 0x3, RZ ;  /* 0x0000000303037819 */ /* 0x000fe400000012ff */
[C---:B------:R-:W-:Y:S01]  /*ce20*/  IADD3 R4, P6, R48.reuse, 0x6000, RZ ;  /* 0x0000600030047810 */ /* 0x040fe20007fde0ff */
[--C-:B------:R-:W-:Y:S01]  /*ce30*/  IMAD.X R111, RZ, RZ, R49.reuse, P5 ;  /* 0x000000ffff6f7224 */ /* 0x100fe200028e0631 */
[----:B------:R-:W-:Y:S02]  /*ce40*/  SHF.R.U64 R183, R183, 0x3, RZ ;  /* 0x00000003b7b77819 */ /* 0x000fe400000012ff */
[----:B-1----:R-:W-:Y:S01]  /*ce50*/  IADD3 R24, P2, R48, 0x6040, RZ ;  /* 0x0000604030187810 */ /* 0x002fe20007f5e0ff */
[----:B------:R-:W-:Y:S01]  /*ce60*/  IMAD.X R89, RZ, RZ, R49, P6 ;  /* 0x000000ffff597224 */ /* 0x000fe200030e0631 */
[----:B------:R-:W-:-:S02]  /*ce70*/  LOP3.LUT R68, R225, R68, RZ, 0x3c, !PT ;  /* 0x00000044e1447212 */ /* 0x000fc400078e3cff */
[----:B------:R-:W-:Y:S01]  /*ce80*/  LOP3.LUT R225, R34, 0x380, RZ, 0xc0, !PT ;  /* 0x0000038022e17812 */ /* 0x000fe200078ec0ff */
[----:B------:R-:W-:Y:S01]  /*ce90*/  IMAD.X R5, RZ, RZ, R49, P2 ;  /* 0x000000ffff057224 */ /* 0x000fe200010e0631 */
[----:B------:R-:W-:Y:S02]  /*cea0*/  LOP3.LUT R76, R181, R42, RZ, 0x3c, !PT ;  /* 0x0000002ab54c7212 */ /* 0x000fe400078e3cff */
[----:B------:R-:W-:Y:S02]  /*ceb0*/  LOP3.LUT R72, R3, R28, RZ, 0x3c, !PT ;  /* 0x0000001c03487212 */ /* 0x000fe400078e3cff */
[----:B------:R-:W-:Y:S02]  /*cec0*/  LOP3.LUT R181, R14, 0x380, RZ, 0xc0, !PT ;  /* 0x000003800eb57812 */ /* 0x000fe400078ec0ff */
[----:B------:R-:W-:Y:S02]  /*ced0*/  LOP3.LUT R80, R183, R70, RZ, 0x3c, !PT ;  /* 0x00000046b7507212 */ /* 0x000fe400078e3cff */
[----:B------:R-:W-:-:S02]  /*cee0*/  LOP3.LUT R3, R4, 0x380, RZ, 0xc0, !PT ;  /* 0x0000038004037812 */ /* 0x000fc400078ec0ff */
[----:B------:R-:W-:Y:S02]  /*cef0*/  LOP3.LUT R183, R24, 0x380, RZ, 0xc0, !PT ;  /* 0x0000038018b77812 */ /* 0x000fe400078ec0ff */
[----:B------:R-:W-:Y:S02]  /*cf00*/  SHF.R.U64 R225, R225, 0x3, RZ ;  /* 0x00000003e1e17819 */ /* 0x000fe400000012ff */
[----:B------:R-:W-:Y:S02]  /*cf10*/  IADD3 R12, P1, R48, 0x6060, RZ ;  /* 0x00006060300c7810 */ /* 0x000fe40007f3e0ff */
[----:B------:R-:W-:Y:S02]  /*cf20*/  SHF.R.U64 R181, R181, 0x3, RZ ;  /* 0x00000003b5b57819 */ /* 0x000fe400000012ff */
[----:B------:R-:W-:Y:S01]  /*cf30*/  SHF.R.U64 R3, R3, 0x3, RZ ;  /* 0x0000000303037819 */ /* 0x000fe200000012ff */
[----:B------:R-:W-:Y:S01]  /*cf40*/  IMAD.X R49, RZ, RZ, R49, P1 ;  /* 0x000000ffff317224 */ /* 0x000fe200008e0631 */
[----:B------:R-:W-:-:S02]  /*cf50*/  SHF.R.U64 R183, R183, 0x3, RZ ;  /* 0x00000003b7b77819 */ /* 0x000fc400000012ff */
[----:B------:R-:W-:Y:S02]  /*cf60*/  LOP3.LUT R84, R225, R34, RZ, 0x3c, !PT ;  /* 0x00000022e1547212 */ /* 0x000fe400078e3cff */
[----:B------:R-:W-:Y:S02]  /*cf70*/  LOP3.LUT R225, R12, 0x380, RZ, 0xc0, !PT ;  /* 0x000003800ce17812 */ /* 0x000fe400078ec0ff */
[----:B------:R-:W-:Y:S02]  /*cf80*/  LOP3.LUT R110, R181, R14, RZ, 0x3c, !PT ;  /* 0x0000000eb56e7212 */ /* 0x000fe400078e3cff */
[----:B------:R-:W-:Y:S02]  /*cf90*/  LOP3.LUT R88, R3, R4, RZ, 0x3c, !PT ;  /* 0x0000000403587212 */ /* 0x000fe400078e3cff */
[----:B------:R-:W-:Y:S02]  /*cfa0*/  MOV R14, R30 ;  /* 0x0000001e000e7202 */ /* 0x000fe40000000f00 */
[----:B------:R-:W-:Y:S01]  /*cfb0*/  LOP3.LUT R4, R183, R24, RZ, 0x3c, !PT ;  /* 0x00000018b7047212 */ /* 0x000fe200078e3cff */
[----:B------:R-:W-:Y:S01]  /*cfc0*/  IMAD.MOV.U32 R24, RZ, RZ, RZ ;  /* 0x000000ffff187224 */ /* 0x000fe200078e00ff */
[----:B------:R-:W-:-:S02]  /*cfd0*/  MOV R3, R6 ;  /* 0x0000000600037202 */ /* 0x000fc40000000f00 */
[----:B------:R-:W-:Y:S02]  /*cfe0*/  F2FP.F16.F32.PACK_AB R28, R178, R180 ;  /* 0x000000b4b21c723e */ /* 0x000fe400000000ff */
[----:B------:R-:W-:Y:S02]  /*cff0*/  F2FP.F16.F32.PACK_AB R30, R176, R179 ;  /* 0x000000b3b01e723e */ /* 0x000fe400000000ff */
[----:B------:R-:W-:Y:S02]  /*d000*/  F2FP.F16.F32.PACK_AB R31, R39, R38 ;  /* 0x00000026271f723e */ /* 0x000fe400000000ff */
[----:B------:R-:W-:Y:S02]  /*d010*/  F2FP.F16.F32.PACK_AB R34, R173, R175 ;  /* 0x000000afad22723e */ /* 0x000fe400000000ff */
[----:B------:R-:W-:Y:S01]  /*d020*/  SHF.R.U64 R225, R225, 0x3, RZ ;  /* 0x00000003e1e17819 */ /* 0x000fe200000012ff */
[----:B------:R-:W-:Y:S01]  /*d030*/  STSM.16.M88.4 [R3], R28 ;  /* 0x0000001c03007844 */ /* 0x000fe20000000200 */
[----:B------:R-:W-:-:S02]  /*d040*/  MOV R0, R4 ;  /* 0x0000000400007202 */ /* 0x000fc40000000f00 */
[----:B------:R-:W-:Y:S01]  /*d050*/  MOV R52, R52 ;  /* 0x0000003400347202 */ /* 0x000fe20000000f00 */
[----:B------:R1:W-:Y:S01]  /*d060*/  STSM.16.M88.4 [R14], R32 ;  /* 0x000000200e007844 */ /* 0x0003e20000000200 */
[----:B------:R-:W-:Y:S02]  /*d070*/  F2FP.F16.F32.PACK_AB R4, R171, R174 ;  /* 0x000000aeab04723e */ /* 0x000fe400000000ff */
[----:B------:R-:W-:Y:S02]  /*d080*/  F2FP.F16.F32.PACK_AB R5, R51, R50 ;  /* 0x000000323305723e */ /* 0x000fe400000000ff */
[----:B------:R-:W-:Y:S02]  /*d090*/  F2FP.F16.F32.PACK_AB R6, R169, R172 ;  /* 0x000000aca906723e */ /* 0x000fe400000000ff */
[----:B------:R-:W-:Y:S02]  /*d0a0*/  F2FP.F16.F32.PACK_AB R7, R55, R54 ;  /* 0x000000363707723e */ /* 0x000fe400000000ff */
[----:B------:R-:W-:-:S02]  /*d0b0*/  LOP3.LUT R48, R225, R12, RZ, 0x3c, !PT ;  /* 0x0000000ce1307212 */ /* 0x000fc400078e3cff */
[----:B------:R-:W-:Y:S01]  /*d0c0*/  MOV R56, R56 ;  /* 0x0000003800387202 */ /* 0x000fe20000000f00 */
[----:B------:R2:W-:Y:S01]  /*d0d0*/  STSM.16.M88.4 [R52], R4 ;  /* 0x0000000434007844 */ /* 0x0005e20000000200 */
[----:B------:R-:W-:Y:S02]  /*d0e0*/  F2FP.F16.F32.PACK_AB R8, R166, R170 ;  /* 0x000000aaa608723e */ /* 0x000fe400000000ff */
[----:B------:R-:W-:Y:S02]  /*d0f0*/  F2FP.F16.F32.PACK_AB R10, R164, R167 ;  /* 0x000000a7a40a723e */ /* 0x000fe400000000ff */
[----:B------:R-:W-:Y:S02]  /*d100*/  MOV R60, R60 ;  /* 0x0000003c003c7202 */ /* 0x000fe40000000f00 */
[----:B------:R-:W-:Y:S01]  /*d110*/  F2FP.F16.F32.PACK_AB R12, R162, R165 ;  /* 0x000000a5a20c723e */ /* 0x000fe200000000ff */
[----:B------:R-:W-:Y:S01]  /*d120*/  STSM.16.M88.4 [R56], R8 ;  /* 0x0000000838007844 */ /* 0x000fe20000000200 */
[----:B-1----:R-:W-:-:S02]  /*d130*/  F2FP.F16.F32.PACK_AB R14, R160, R163 ;  /* 0x000000a3a00e723e */ /* 0x002fc400000000ff */
[----:B------:R-:W-:Y:S02]  /*d140*/  MOV R64, R64 ;  /* 0x0000004000407202 */ /* 0x000fe40000000f00 */
[----:B------:R-:W-:Y:S01]  /*d150*/  F2FP.F16.F32.PACK_AB R28, R158, R161 ;  /* 0x000000a19e1c723e */ /* 0x000fe200000000ff */
[----:B------:R-:W-:Y:S01]  /*d160*/  STSM.16.M88.4 [R60], R12 ;  /* 0x0000000c3c007844 */ /* 0x000fe20000000200 */
        /* <DEDUP_REMOVED lines=10> */
[----:B------:R-:W-:Y:S01]  /*d210*/  F2FP.F16.F32.PACK_AB R38, R93, R92 ;  /* 0x0000005c5d26723e */ /* 0x000fe200000000ff */
[----:B------:R-:W-:Y:S01]  /*d220*/  STSM.16.M88.4 [R68], R32 ;  /* 0x0000002044007844 */ /* 0x000fe20000000200 */
[----:B------:R-:W-:-:S02]  /*d230*/  F2FP.F16.F32.PACK_AB R39, R95, R94 ;  /* 0x0000005e5f27723e */ /* 0x000fc400000000ff */
[----:B------:R-:W-:Y:S02]  /*d240*/  MOV R76, R76 ;  /* 0x0000004c004c7202 */ /* 0x000fe40000000f00 */
[----:B------:R-:W-:Y:S01]  /*d250*/  F2FP.F16.F32.PACK_AB R42, R101, R100 ;  /* 0x00000064652a723e */ /* 0x000fe200000000ff */
[----:B------:R-:W-:Y:S01]  /*d260*/  STSM.16.M88.4 [R72], R36 ;  /* 0x0000002448007844 */ /* 0x000fe20000000200 */
[----:B------:R-:W-:Y:S02]  /*d270*/  MOV R80, R80 ;  /* 0x0000005000507202 */ /* 0x000fe40000000f00 */
[----:B------:R-:W-:Y:S01]  /*d280*/  F2FP.F16.F32.PACK_AB R106, R109, R108 ;  /* 0x0000006c6d6a723e */ /* 0x000fe200000000ff */
[----:B------:R-:W-:Y:S01]  /*d290*/  STSM.16.M88.4 [R76], R40 ;  /* 0x000000284c007844 */ /* 0x000fe20000000200 */
[----:B------:R-:W-:Y:S02]  /*d2a0*/  F2FP.F16.F32.PACK_AB R107, R62, R107 ;  /* 0x0000006b3e6b723e */ /* 0x000fe400000000ff */
[----:B------:R-:W-:-:S02]  /*d2b0*/  F2FP.F16.F32.PACK_AB R113, R66, R114 ;  /* 0x000000724271723e */ /* 0x000fc400000000ff */
[----:B------:R-:W-:Y:S01]  /*d2c0*/  F2FP.F16.F32.PACK_AB R120, R121, R120 ;  /* 0x000000787978723e */ /* 0x000fe200000000ff */
[----:B------:R-:W-:Y:S01]  /*d2d0*/  STSM.16.M88.4 [R80], R104 ;  /* 0x0000006850007844 */ /* 0x000fe20000000200 */
[----:B------:R-:W-:Y:S02]  /*d2e0*/  MOV R84, R84 ;  /* 0x0000005400547202 */ /* 0x000fe40000000f00 */
        /* <DEDUP_REMOVED lines=11> */
[----:B------:R-:W-:Y:S02]  /*d3a0*/  ISETP.NE.U32.AND P0, PT, RZ, UR4, PT ;  /* 0x00000004ff007c0c */ /* 0x000fe4000bf05070 */
[----:B--2---:R-:W-:-:S02]  /*d3b0*/  IADD3 R6, P1, R200, UR4, RZ ;  /* 0x00000004c8067c10 */ /* 0x004fc4000ff3e0ff */
[----:B------:R-:W-:Y:S02]  /*d3c0*/  MOV R110, R110 ;  /* 0x0000006e006e7202 */ /* 0x000fe40000000f00 */
[----:B------:R-:W-:Y:S02]  /*d3d0*/  F2FP.F16.F32.PACK_AB R130, R133, R132 ;  /* 0x000000848582723e */ /* 0x000fe400000000ff */
[----:B------:R-:W-:Y:S02]  /*d3e0*/  F2FP.F16.F32.PACK_AB R131, R135, R134 ;  /* 0x000000868783723e */ /* 0x000fe400000000ff */
[----:B------:R-:W-:Y:S02]  /*d3f0*/  F2FP.F16.F32.PACK_AB R137, R139, R138 ;  /* 0x0000008a8b89723e */ /* 0x000fe400000000ff */
[----:B------:R-:W-:Y:S01]  /*d400*/  F2FP.F16.F32.PACK_AB R144, R145, R144 ;  /* 0x000000909190723e */ /* 0x000fe200000000ff */
[----:B------:R-:W-:Y:S01]  /*d410*/  STSM.16.M88.4 [R110], R128 ;  /* 0x000000806e007844 */ /* 0x000fe20000000200 */
[----:B------:R-:W-:-:S02]  /*d420*/  F2FP.F16.F32.PACK_AB R138, R141, R140 ;  /* 0x0000008c8d8a723e */ /* 0x000fc400000000ff */
[----:B------:R-:W-:Y:S02]  /*d430*/  F2FP.F16.F32.PACK_AB R139, R143, R142 ;  /* 0x0000008e8f8b723e */ /* 0x000fe400000000ff */
[----:B------:R-:W-:Y:S02]  /*d440*/  F2FP.F16.F32.PACK_AB R145, R147, R146 ;  /* 0x000000929391723e */ /* 0x000fe400000000ff */
[----:B------:R-:W-:Y:S01]  /*d450*/  MOV R48, R48 ;  /* 0x0000003000307202 */ /* 0x000fe20000000f00 */
[----:B------:R1:W-:Y:S01]  /*d460*/  STSM.16.M88.4 [R0], R136 ;  /* 0x0000008800007844 */ /* 0x0003e20000000200 */
[----:B------:R-:W-:Y:S02]  /*d470*/  F2FP.F16.F32.PACK_AB R146, R149, R148 ;  /* 0x000000949592723e */ /* 0x000fe400000000ff */
[----:B------:R-:W-:Y:S02]  /*d480*/  F2FP.F16.F32.PACK_AB R147, R151, R150 ;  /* 0x000000969793723e */ /* 0x000fe400000000ff */
[----:B------:R-:W-:-:S02]  /*d490*/  ISETP.NE.AND.EX P0, PT, RZ, UR5, PT, P0 ;  /* 0x00000005ff007c0c */ /* 0x000fc4000bf05300 */
        /* <DEDUP_REMOVED lines=8> */
[----:B-1----:R-:W-:Y:S01]  /*d520*/  IMAD.U32 R0, RZ, RZ, UR4 ;  /* 0x00000004ff007e24 */ /* 0x002fe2000f8e00ff */
[----:B------:R-:W-:Y:S01]  /*d530*/  @P6 IADD3.X R201, R201, UR5, RZ, P4, !PT ;  /* 0x00000005c9c96c10 */ /* 0x000fe2000a7fe4ff */
[----:B------:R1:W5:Y:S01]  /*d540*/  @P0 LDG.E R24, desc[UR40][R6.64] ;  /* 0x0000002806180981 */ /* 0x000362000c1e1900 */
[----:B------:R-:W-:-:S03]  /*d550*/  IMAD R5, R211, 0x40, R189 ;  /* 0x00000040d3057824 */ /* 0x000fc600078e02bd */
[----:B------:R1:W5:Y:S01]  /*d560*/  @P6 LDG.E R0, desc[UR40][R200.64] ;  /* 0x00000028c8006981 */ /* 0x000362000c1e1900 */
[----:B------:R-:W-:-:S03]  /*d570*/  IMAD.WIDE R4, R5, 0x2, R44 ;  /* 0x0000000205047825 */ /* 0x000fc600078e022c */
[C---:B------:R-:W-:Y:S02]  /*d580*/  IADD3 R9, P1, R4.reuse, 0x1000, RZ ;  /* 0x0000100004097810 */ /* 0x040fe40007f3e0ff */
[C---:B------:R-:W-:Y:S02]  /*d590*/  IADD3 R13, P2, R4.reuse, 0x2000, RZ ;  /* 0x00002000040d7810 */ /* 0x040fe40007f5e0ff */
[C---:B------:R-:W-:Y:S02]  /*d5a0*/  IADD3 R29, P3, R4.reuse, 0x3000, RZ ;  /* 0x00003000041d7810 */ /* 0x040fe40007f7e0ff */
[----:B------:R-:W-:Y:S02]  /*d5b0*/  IADD3 R33, P4, R4, 0x4000, RZ ;  /* 0x0000400004217810 */ /* 0x000fe40007f9e0ff */
        /* <DEDUP_REMOVED lines=8> */
[----:B------:R-:W-:Y:S02]  /*d640*/  IADD3 R37, P5, R4, 0x5000, RZ ;  /* 0x0000500004257810 */ /* 0x000fe40007fbe0ff */
        /* <DEDUP_REMOVED lines=8> */
[----:B------:R-:W-:-:S02]  /*d6d0*/  P2R R10, PR, RZ, 0x20 ;  /* 0x00000020ff0a7803 */ /* 0x000fc40000000000 */
[C---:B------:R-:W-:Y:S02]  /*d6e0*/  IADD3 R41, P1, R4.reuse, 0x6000, RZ ;  /* 0x0000600004297810 */ /* 0x040fe40007f3e0ff */
[C---:B------:R-:W-:Y:S02]  /*d6f0*/  IADD3 R45, P2, R4.reuse, 0x7000, RZ ;  /* 0x00007000042d7810 */ /* 0x040fe40007f5e0ff */
[C---:B------:R-:W-:Y:S02]  /*d700*/  IADD3 R49, P3, R4.reuse, 0x8000, RZ ;  /* 0x0000800004317810 */ /* 0x040fe40007f7e0ff */
[C---:B------:R-:W-:Y:S02]  /*d710*/  IADD3 R53, P4, R4.reuse, 0x9000, RZ ;  /* 0x0000900004357810 */ /* 0x040fe40007f9e0ff */
[----:B------:R-:W-:Y:S02]  /*d720*/  IADD3 R57, P5, R4, 0xa000, RZ ;  /* 0x0000a00004397810 */ /* 0x000fe40007fbe0ff */
[----:B------:R-:W-:-:S02]  /*d730*/  LOP3.LUT R36, R37, 0x380, RZ, 0xc0, !PT ;  /* 0x0000038025247812 */ /* 0x000fc400078ec0ff */
[----:B------:R-:W-:Y:S02]  /*d740*/  LOP3.LUT R40, R41, 0x380, RZ, 0xc0, !PT ;  /* 0x0000038029287812 */ /* 0x000fe400078ec0ff */
[----:B------:R-:W-:Y:S02]  /*d750*/  LOP3.LUT R44, R45, 0x380, RZ, 0xc0, !PT ;  /* 0x000003802d2c7812 */ /* 0x000fe400078ec0ff */
[----:B--2---:R-:W-:Y:S02]  /*d760*/  LOP3.LUT R48, R49, 0x380, RZ, 0xc0, !PT ;  /* 0x0000038031307812 */ /* 0x004fe400078ec0ff */
[----:B------:R-:W-:Y:S02]  /*d770*/  LOP3.LUT R52, R53, 0x380, RZ, 0xc0, !PT ;  /* 0x0000038035347812 */ /* 0x000fe400078ec0ff */
[----:B------:R-:W-:Y:S02]  /*d780*/  LOP3.LUT R56, R57, 0x380, RZ, 0xc0, !PT ;  /* 0x0000038039387812 */ /* 0x000fe400078ec0ff */
[----:B------:R-:W-:-:S02]  /*d790*/  SHF.R.U64 R36, R36, 0x3, RZ ;  /* 0x0000000324247819 */ /* 0x000fc400000012ff */
[----:B------:R-:W-:Y:S02]  /*d7a0*/  SHF.R.U64 R40, R40, 0x3, RZ ;  /* 0x0000000328287819 */ /* 0x000fe400000012ff */
[----:B------:R-:W-:Y:S02]  /*d7b0*/  SHF.R.U64 R44, R44, 0x3, RZ ;  /* 0x000000032c2c7819 */ /* 0x000fe400000012ff */
[----:B------:R-:W-:Y:S02]  /*d7c0*/  SHF.R.U64 R48, R48, 0x3, RZ ;  /* 0x0000000330307819 */ /* 0x000fe400000012ff */
[----:B------:R-:W-:Y:S02]  /*d7d0*/  SHF.R.U64 R52, R52, 0x3, RZ ;  /* 0x0000000334347819 */ /* 0x000fe400000012ff */
[----:B------:R-:W-:Y:S02]  /*d7e0*/  SHF.R.U64 R56, R56, 0x3, RZ ;  /* 0x0000000338387819 */ /* 0x000fe400000012ff */
[----:B------:R-:W-:-:S02]  /*d7f0*/  LOP3.LUT R36, R36, R37, RZ, 0x3c, !PT ;  /* 0x0000002524247212 */ /* 0x000fc400078e3cff */
[----:B------:R-:W-:Y:S02]  /*d800*/  LOP3.LUT R40, R40, R41, RZ, 0x3c, !PT ;  /* 0x0000002928287212 */ /* 0x000fe400078e3cff */
[----:B------:R-:W-:Y:S02]  /*d810*/  LOP3.LUT R44, R44, R45, RZ, 0x3c, !PT ;  /* 0x0000002d2c2c7212 */ /* 0x000fe400078e3cff */
[----:B------:R-:W-:Y:S02]  /*d820*/  LOP3.LUT R48, R48, R49, RZ, 0x3c, !PT ;  /* 0x0000003130307212 */ /* 0x000fe400078e3cff */
[----:B------:R-:W-:Y:S02]  /*d830*/  LOP3.LUT R52, R52, R53, RZ, 0x3c, !PT ;  /* 0x0000003534347212 */ /* 0x000fe400078e3cff */
[----:B------:R-:W-:Y:S01]  /*d840*/  LOP3.LUT R56, R56, R57, RZ, 0x3c, !PT ;  /* 0x0000003938387212 */ /* 0x000fe200078e3cff */
[----:B-1----:R-:W-:Y:S06]  /*d850*/  @P6 BRA `(.L_x_3959) ;  /* 0x0000000000106947 */ /* 0x002fec0003800000 */
[----:B------:R-:W-:Y:S05]  /*d860*/  @!P0 BRA `(.L_x_3959) ;  /* 0x00000000000c8947 */ /* 0x000fea0003800000 */
[----:B------:R-:W2:Y:S04]  /*d870*/  LDG.E R3, desc[UR40][R6.64] ;  /* 0x0000002806037981 */ /* 0x000ea8000c1e1900 */
[----:B-----5:R-:W2:Y:S02]  /*d880*/  LDG.E R0, desc[UR40][R6.64+0x4] ;  /* 0x0000042806007981 */ /* 0x020ea4000c1e1900 */
[----:B--2---:R-:W-:-:S07]  /*d890*/  IADD3 R0, -R3, R0, RZ ;  /* 0x0000000003007210 */ /* 0x004fce0007ffe1ff */
.L_x_3959:
[----:B------:R-:W1:Y:S01]  /*d8a0*/  SHFL.IDX PT, R3, R213, RZ, 0x1f ;  /* 0x00001fffd5037589 */ /* 0x000e6200000e0000 */
[----:B------:R-:W-:Y:S01]  /*d8b0*/  ISETP.NE.AND P6, PT, R10, RZ, PT ;  /* 0x000000ff0a00720c */ /* 0x000fe20003fc5270 */
[--C-:B------:R-:W-:Y:S01]  /*d8c0*/  IMAD.X R57, RZ, RZ, R5.reuse, P5 ;  /* 0x000000ffff397224 */ /* 0x100fe200028e0605 */
[C---:B------:R-:W-:Y:S01]  /*d8d0*/  LOP3.LUT R7, R4.reuse, 0x380, RZ, 0xc0, !PT ;  /* 0x0000038004077812 */ /* 0x040fe200078ec0ff */
[--C-:B------:R-:W-:Y:S01]  /*d8e0*/  IMAD.X R41, RZ, RZ, R5.reuse, P1 ;  /* 0x000000ffff297224 */ /* 0x100fe200008e0605 */
[C---:B------:R-:W-:Y:S01]  /*d8f0*/  IADD3 R65, P1, R4.reuse, 0xc000, RZ ;  /* 0x0000c00004417810 */ /* 0x040fe20007f3e0ff */
[--C-:B------:R-:W-:Y:S01]  /*d900*/  IMAD.X R37, RZ, RZ, R5.reuse, P6 ;  /* 0x000000ffff257224 */ /* 0x100fe200030e0605 */
[C---:B------:R-:W-:Y:S01]  /*d910*/  IADD3 R61, P6, R4.reuse, 0xb000, RZ ;  /* 0x0000b000043d7810 */ /* 0x040fe20007fde0ff */
[--C-:B------:R-:W-:Y:S01]  /*d920*/  IMAD.X R45, RZ, RZ, R5.reuse, P2 ;  /* 0x000000ffff2d7224 */ /* 0x100fe200010e0605 */
[C---:B------:R-:W-:Y:S01]  /*d930*/  IADD3 R69, P2, R4.reuse, 0xd000, RZ ;  /* 0x0000d00004457810 */ /* 0x040fe20007f5e0ff */
[--C-:B------:R-:W-:Y:S01]  /*d940*/  IMAD.X R49, RZ, RZ, R5.reuse, P3 ;  /* 0x000000ffff317224 */ /* 0x100fe200018e0605 */
[C---:B------:R-:W-:Y:S01]  /*d950*/  IADD3 R73, P3, R4.reuse, 0xe000, RZ ;  /* 0x0000e00004497810 */ /* 0x040fe20007f7e0ff */
[----:B------:R-:W-:Y:S01]  /*d960*/  IMAD.X R53, RZ, RZ, R5, P4 ;  /* 0x000000ffff357224 */ /* 0x000fe200020e0605 */
[----:B------:R-:W-:-:S02]  /*d970*/  IADD3 R10, P4, R4, 0xf000, RZ ;  /* 0x0000f000040a7810 */ /* 0x000fc40007f9e0ff */
[----:B------:R-:W-:Y:S02]  /*d980*/  LOP3.LUT R60, R61, 0x380, RZ, 0xc0, !PT ;  /* 0x000003803d3c7812 */ /* 0x000fe400078ec0ff */
[----:B------:R-:W-:Y:S01]  /*d990*/  LOP3.LUT R64, R65, 0x380, RZ, 0xc0, !PT ;  /* 0x0000038041407812 */ /* 0x000fe200078ec0ff */
[----:B------:R-:W-:Y:S01]  /*d9a0*/  IMAD.X R77, RZ, RZ, R5, P4 ;  /* 0x000000ffff4d7224 */ /* 0x000fe200020e0605 */
[----:B------:R-:W-:Y:S02]  /*d9b0*/  LOP3.LUT R68, R69, 0x380, RZ, 0xc0, !PT ;  /* 0x0000038045447812 */ /* 0x000fe400078ec0ff */
[----:B------:R-:W-:Y:S02]  /*d9c0*/  LOP3.LUT R72, R73, 0x380, RZ, 0xc0, !PT ;  /* 0x0000038049487812 */ /* 0x000fe400078ec0ff */
[----:B------:R-:W-:Y:S02]  /*d9d0*/  SHF.R.U64 R60, R60, 0x3, RZ ;  /* 0x000000033c3c7819 */ /* 0x000fe400000012ff */
[----:B-1----:R-:W-:-:S02]  /*d9e0*/  ISETP.NE.AND P5, PT, R3, RZ, PT ;  /* 0x000000ff0300720c */ /* 0x002fc40003fa5270 */
[----:B------:R-:W-:Y:S02]  /*d9f0*/  LOP3.LUT R3, R10, 0x380, RZ, 0xc0, !PT ;  /* 0x000003800a037812 */ /* 0x000fe400078ec0ff */
[----:B------:R-:W-:Y:S02]  /*da00*/  SHF.R.U64 R64, R64, 0x3, RZ ;  /* 0x0000000340407819 */ /* 0x000fe400000012ff */
[----:B------:R-:W-:Y:S02]  /*da10*/  SHF.R.U64 R68, R68, 0x3, RZ ;  /* 0x0000000344447819 */ /* 0x000fe400000012ff */
[----:B------:R-:W-:Y:S02]  /*da20*/  SHF.R.U64 R72, R72, 0x3, RZ ;  /* 0x0000000348487819 */ /* 0x000fe400000012ff */
[----:B------:R-:W-:Y:S02]  /*da30*/  SHF.R.U64 R7, R7, 0x3, RZ ;  /* 0x0000000307077819 */ /* 0x000fe400000012ff */
[----:B------:R-:W-:-:S02]  /*da40*/  SHF.R.U64 R3, R3, 0x3, RZ ;  /* 0x0000000303037819 */ /* 0x000fc400000012ff */
        /* <DEDUP_REMOVED lines=9> */
[----:B------:R-:W-:Y:S01]  /*dae0*/  IMAD.MOV.U32 R7, RZ, RZ, R5 ;  /* 0x000000ffff077224 */ /* 0x000fe200078e0005 */
[----:B------:R-:W-:-:S02]  /*daf0*/  LOP3.LUT R76, R3, R10, RZ, 0x3c, !PT ;  /* 0x0000000a034c7212 */ /* 0x000fc400078e3cff */
[----:B------:R-:W-:Y:S02]  /*db00*/  SHF.R.S32.HI R80, RZ, 0x1f, R199 ;  /* 0x0000001fff507819 */ /* 0x000fe400000114c7 */
[----:B------:R-:W-:Y:S02]  /*db10*/  SEL R83, R202, RZ, !P0 ;  /* 0x000000ffca537207 */ /* 0x000fe40004000000 */
[----:B------:R-:W-:Y:S02]  /*db20*/  SEL R212, R212, RZ, !P0 ;  /* 0x000000ffd4d47207 */ /* 0x000fe40004000000 */
[----:B-----5:R-:W-:Y:S01]  /*db30*/  SHF.R.S32.HI R81, RZ, 0x1f, R24 ;  /* 0x0000001fff517819 */ /* 0x020fe20000011418 */
[----:B------:R-:W-:Y:S06]  /*db40*/  @P5 BRA `(.L_x_3960) ;  /* 0x0000000000b85947 */ /* 0x000fec0003800000 */
[----:B------:R-:W1:Y:S01]  /*db50*/  LDC R31, c[0x0][0xbe8] ;  /* 0x0002fa00ff1f7b82 */ /* 0x000e620000000800 */
[----:B------:R-:W-:Y:S01]  /*db60*/  ULDC.64 UR4, c[0x0][0xb90] ;  /* 0x0002e40000047ab9 */ /* 0x000fe20000000a00 */
[----:B------:R-:W-:Y:S02]  /*db70*/  IMAD R30, R209, 0x40, R222 ;  /* 0x00000040d11e7824 */ /* 0x000fe400078e02de */
[----:B------:R-:W-:Y:S02]  /*db80*/  IMAD R10, R80, UR4, RZ ;  /* 0x00000004500a7c24 */ /* 0x000fe4000f8e02ff */
[----:B------:R-:W-:Y:S02]  /*db90*/  IMAD.MOV.U32 R4, RZ, RZ, R24 ;  /* 0x000000ffff047224 */ /* 0x000fe400078e0018 */
[----:B------:R-:W-:Y:S02]  /*dba0*/  IMAD R11, R199, UR5, R10 ;  /* 0x00000005c70b7c24 */ /* 0x000fe4000f8e020a */
[----:B------:R-:W-:-:S02]  /*dbb0*/  IMAD.MOV.U32 R5, RZ, RZ, R81 ;  /* 0x000000ffff057224 */ /* 0x000fc400078e0051 */
[----:B------:R-:W-:Y:S02]  /*dbc0*/  IMAD.MOV R34, RZ, RZ, -R194 ;  /* 0x000000ffff227224 */ /* 0x000fe400078e0ac2 */
[----:B------:R-:W-:Y:S01]  /*dbd0*/  IMAD.WIDE.U32 R4, R199, UR4, R4 ;  /* 0x00000004c7047c25 */ /* 0x000fe2000f8e0004 */
[----:B------:R-:W-:-:S03]  /*dbe0*/  ULDC.64 UR4, c[0x0][0xb98] ;  /* 0x0002e60000047ab9 */ /* 0x000fc60000000a00 */
[----:B------:R-:W-:Y:S02]  /*dbf0*/  IMAD.IADD R5, R5, 0x1, R11 ;  /* 0x0000000105057824 */ /* 0x000fe400078e020b */
[----:B------:R-:W-:Y:S02]  /*dc00*/  IMAD R35, R209, 0x40, R191 ;  /* 0x00000040d1237824 */ /* 0x000fe400078e02bf */
[----:B------:R-:W-:Y:S01]  /*dc10*/  IMAD.WIDE.U32 R4, R83, UR4, R4 ;  /* 0x0000000453047c25 */ /* 0x000fe2000f8e0004 */
[----:B-1----:R-:W-:-:S13]  /*dc20*/  ISETP.NE.AND P0, PT, R31, 0x1, PT ;  /* 0x000000011f00780c */ /* 0x002fda0003f05270 */
[----:B------:R-:W1:Y:S08]  /*dc30*/  @P0 LDC R3, c[0x0][0xbec] ;  /* 0x0002fb00ff030b82 */ /* 0x000e700000000800 */
[----:B------:R-:W2:Y:S01]  /*dc40*/  @P0 LDC R15, c[0x0][0xbf0] ;  /* 0x0002fc00ff0f0b82 */ /* 0x000ea20000000800 */
[----:B-1----:R-:W-:-:S04]  /*dc50*/  @P0 IMAD.HI.U32 R10, R30, R3, RZ ;  /* 0x000000031e0a0227 */ /* 0x002fc800078e00ff */
[----:B------:R-:W-:Y:S01]  /*dc60*/  IMAD.MOV.U32 R3, RZ, RZ, R30 ;  /* 0x000000ffff037224 */ /* 0x000fe200078e001e */
[----:B--2---:R-:W-:Y:S01]  /*dc70*/  @P0 SHF.R.U32.HI R3, RZ, R15, R10 ;  /* 0x0000000fff030219 */ /* 0x004fe2000001160a */
[----:B------:R-:W-:-:S03]  /*dc80*/  IMAD R10, R212, UR4, RZ ;  /* 0x00000004d40a7c24 */ /* 0x000fc6000f8e02ff */
[--C-:B------:R-:W-:Y:S01]  /*dc90*/  SHF.R.S32.HI R15, RZ, 0x1f, R3.reuse ;  /* 0x0000001fff0f7819 */ /* 0x100fe20000011403 */
[----:B------:R-:W-:Y:S01]  /*dca0*/  IMAD.MOV R14, RZ, RZ, -R3 ;  /* 0x000000ffff0e7224 */ /* 0x000fe200078e0a03 */
[----:B------:R-:W-:Y:S01]  /*dcb0*/  IADD3 R4, P0, R3, R4, RZ ;  /* 0x0000000403047210 */ /* 0x000fe20007f1e0ff */
[----:B------:R-:W-:Y:S01]  /*dcc0*/  IMAD R10, R83, UR5, R10 ;  /* 0x00000005530a7c24 */ /* 0x000fe2000f8e020a */
[----:B------:R-:W-:Y:S01]  /*dcd0*/  ULDC.64 UR4, c[0x0][0xb88] ;  /* 0x0002e20000047ab9 */ /* 0x000fe20000000a00 */
[----:B------:R-:W-:Y:S02]  /*dce0*/  IMAD R11, R31, R14, R30 ;  /* 0x0000000e1f0b7224 */ /* 0x000fe400078e021e */
[----:B------:R-:W-:Y:S01]  /*dcf0*/  IMAD R30, R0, R31, RZ ;  /* 0x0000001f001e7224 */ /* 0x000fe200078e02ff */
[----:B------:R-:W-:Y:S02]  /*dd00*/  IADD3.X R5, R15, R5, R10, P0, !PT ;  /* 0x000000050f057210 */ /* 0x000fe400007fe40a */
[----:B------:R-:W-:Y:S01]  /*dd10*/  SHF.R.S32.HI R3, RZ, 0x1f, R11 ;  /* 0x0000001fff037819 */ /* 0x000fe2000001140b */
[----:B------:R-:W-:-:S04]  /*dd20*/  IMAD.WIDE.U32 R4, R11, UR4, R4 ;  /* 0x000000040b047c25 */ /* 0x000fc8000f8e0004 */
[----:B------:R-:W-:-:S04]  /*dd30*/  IMAD R10, R3, UR4, RZ ;  /* 0x00000004030a7c24 */ /* 0x000fc8000f8e02ff */
[----:B------:R-:W-:Y:S01]  /*dd40*/  IMAD R3, R11, UR5, R10 ;  /* 0x000000050b037c24 */ /* 0x000fe2000f8e020a */
[----:B------:R-:W-:Y:S02]  /*dd50*/  ULDC.64 UR4, c[0x0][0xb50] ;  /* 0x0002d40000047ab9 */ /* 0x000fe40000000a00 */
[----:B------:R-:W-:Y:S01]  /*dd60*/  LEA R14, P0, R4, UR4, 0x2 ;  /* 0x00000004040e7c11 */ /* 0x000fe2000f8010ff */
[----:B------:R-:W-:-:S04]  /*dd70*/  IMAD.IADD R3, R5, 0x1, R3 ;  /* 0x0000000105037824 */ /* 0x000fc800078e0203 */
[----:B------:R-:W-:Y:S01]  /*dd80*/  SHFL.IDX PT, R10, R14, 0x1, 0x1c1f ;  /* 0x003c1f000e0a7f89 */ /* 0x000fe200000e0000 */
[----:B------:R-:W-:Y:S02]  /*dd90*/  LEA.HI.X R15, R4, UR5, R3, 0x2, P0 ;  /* 0x00000005040f7c11 */ /* 0x000fe400080f1403 */
[----:B------:R-:W-:Y:S01]  /*dda0*/  ISETP.NE.AND P0, PT, R193, R34, PT ;  /* 0x00000022c100720c */ /* 0x000fe20003f05270 */
[----:B------:R-:W-:Y:S01]  /*ddb0*/  SHFL.IDX PT, R4, R14, RZ, 0x1c1f ;  /* 0x001c1fff0e047589 */ /* 0x000fe200000e0000 */
[C---:B------:R-:W-:Y:S02]  /*ddc0*/  IADD3 R3, R35.reuse, 0x8, RZ ;  /* 0x0000000823037810 */ /* 0x040fe40007ffe0ff */
[-C--:B------:R-:W-:Y:S01]  /*ddd0*/  ISETP.GE.OR P1, PT, R35, R30.reuse, P0 ;  /* 0x0000001e2300720c */ /* 0x080fe20000726670 */
[----:B------:R-:W1:Y:S01]  /*dde0*/  SHFL.IDX PT, R5, R15, RZ, 0x1c1f ;  /* 0x001c1fff0f057589 */ /* 0x000e6200000e0000 */
[----:B------:R-:W-:-:S03]  /*ddf0*/  ISETP.GE.OR P0, PT, R3, R30, P0 ;  /* 0x0000001e0300720c */ /* 0x000fc60000706670 */
[----:B------:R-:W2:Y:S08]  /*de00*/  SHFL.IDX PT, R11, R15, 0x1, 0x1c1f ;  /* 0x003c1f000f0b7f89 */ /* 0x000eb000000e0000 */
[----:B-1----:R1:W-:Y:S04]  /*de10*/  @!P1 ST.E desc[UR40][R4.64], R21 ;  /* 0x0000001504009985 */ /* 0x0023e8000c101928 */
[----:B--2---:R1:W-:Y:S02]  /*de20*/  @!P0 ST.E desc[UR40][R10.64], R20 ;  /* 0x000000140a008985 */ /* 0x0043e4000c101928 */
.L_x_3960:
[----:B------:R-:W2:Y:S01]  /*de30*/  LDC R85, c[0x0][0xbe8] ;  /* 0x0002fa00ff557b82 */ /* 0x000ea20000000800 */
[----:B------:R-:W-:Y:S01]  /*de40*/  ULDC.64 UR4, c[0x0][0xaa0] ;  /* 0x0002a80000047ab9 */ /* 0x000fe20000000a00 */
[----:B-1----:R-:W5:Y:S01]  /*de50*/  LD.E.128 R4, desc[UR40][R6.64] ;  /* 0x0000002806047980 */ /* 0x002f62000c101d00 */
[----:B------:R-:W-:-:S03]  /*de60*/  IMAD R3, R81, UR4, RZ ;  /* 0x0000000451037c24 */ /* 0x000fc6000f8e02ff */
[----:B------:R-:W5:Y:S02]  /*de70*/  LD.E.128 R8, desc[UR40][R8.64] ;  /* 0x0000002808087980 */ /* 0x000f64000c101d00 */
[----:B------:R-:W1:Y:S02]  /*de80*/  LDC R88, c[0x0][0xac8] ;  /* 0x0002b200ff587b82 */ /* 0x000e640000000800 */
[----:B------:R-:W5:Y:S04]  /*de90*/  LD.E.128 R12, desc[UR40][R12.64] ;  /* 0x000000280c0c7980 */ /* 0x000f68000c101d00 */
[----:B------:R-:W5:Y:S04]  /*dea0*/  LD.E.128 R28, desc[UR40][R28.64] ;  /* 0x000000281c1c7980 */ /* 0x000f68000c101d00 */
[----:B------:R-:W5:Y:S04]  /*deb0*/  LD.E.128 R32, desc[UR40][R32.64] ;  /* 0x0000002820207980 */ /* 0x000f68000c101d00 */
[----:B------:R-:W5:Y:S01]  /*dec0*/  LD.E.128 R36, desc[UR40][R36.64] ;  /* 0x0000002824247980 */ /* 0x000f62000c101d00 */
[----:B--2---:R-:W-:Y:S01]  /*ded0*/  ISETP.NE.AND P1, PT, R85, 0x1, PT ;  /* 0x000000015500780c */ /* 0x004fe20003f25270 */
[----:B------:R-:W-:-:S02]  /*dee0*/  IMAD R3, R24, UR5, R3 ;  /* 0x0000000518037c24 */ /* 0x000fc4000f8e0203 */
[----:B------:R-:W5:Y:S01]  /*def0*/  LD.E.128 R40, desc[UR40][R40.64] ;  /* 0x0000002828287980 */ /* 0x000f62000c101d00 */
[----:B------:R-:W-:Y:S01]  /*df00*/  IMAD.WIDE.U32 R20, R24, UR4, RZ ;  /* 0x0000000418147c25 */ /* 0x000fe2000f8e00ff */
[----:B------:R-:W-:Y:S02]  /*df10*/  ULDC.64 UR4, c[0x0][0xae8] ;  /* 0x0002ba0000047ab9 */ /* 0x000fe40000000a00 */
[----:B------:R-:W5:Y:S04]  /*df20*/  LD.E.128 R44, desc[UR40][R44.64] ;  /* 0x000000282c2c7980 */ /* 0x000f68000c101d00 */
[----:B------:R-:W5:Y:S02]  /*df30*/  LD.E.128 R48, desc[UR40][R48.64] ;  /* 0x0000002830307980 */ /* 0x000f64000c101d00 */
[----:B------:R-:W2:Y:S01]  /*df40*/  @P1 LDC R81, c[0x0][0xbec] ;  /* 0x0002fb00ff511b82 */ /* 0x000ea20000000800 */
[----:B------:R-:W-:Y:S01]  /*df50*/  IMAD.IADD R21, R21, 0x1, R3 ;  /* 0x0000000115157824 */ /* 0x000fe200078e0203 */
[----:B------:R-:W5:Y:S01]  /*df60*/  LD.E.128 R52, desc[UR40][R52.64] ;  /* 0x0000002834347980 */ /* 0x000f62000c101d00 */
[----:B------:R-:W-:-:S03]  /*df70*/  IMAD R24, R80, UR4, RZ ;  /* 0x0000000450187c24 */ /* 0x000fc6000f8e02ff */
[----:B------:R-:W5:Y:S02]  /*df80*/  LD.E.128 R56, desc[UR40][R56.64] ;  /* 0x0000002838387980 */ /* 0x000f64000c101d00 */
[----:B------:R-:W3:Y:S01]  /*df90*/  @P1 LDC R87, c[0x0][0xbf0] ;  /* 0x0002fc00ff571b82 */ /* 0x000ee20000000800 */
[C---:B------:R-:W-:Y:S01]  /*dfa0*/  IMAD R3, R199.reuse, UR5, R24 ;  /* 0x00000005c7037c24 */ /* 0x040fe2000f8e0218 */
[----:B------:R-:W5:Y:S01]  /*dfb0*/  LD.E.128 R60, desc[UR40][R60.64] ;  /* 0x000000283c3c7980 */ /* 0x000f62000c101d00 */
[----:B------:R-:W-:Y:S01]  /*dfc0*/  IMAD.WIDE.U32 R20, R199, UR4, R20 ;  /* 0x00000004c7147c25 */ /* 0x000fe2000f8e0014 */
[----:B------:R-:W-:Y:S02]  /*dfd0*/  ULDC.64 UR4, c[0x0][0xaf0] ;  /* 0x0002bc0000047ab9 */ /* 0x000fe40000000a00 */
[----:B------:R-:W5:Y:S01]  /*dfe0*/  LD.E.128 R64, desc[UR40][R64.64] ;  /* 0x0000002840407980 */ /* 0x000f62000c101d00 */
[----:B------:R-:W-:Y:S02]  /*dff0*/  IMAD R24, R210, 0x20, R211 ;  /* 0x00000020d2187824 */ /* 0x000fe400078e02d3 */
[----:B------:R-:W-:Y:S01]  /*e000*/  IMAD.IADD R21, R21, 0x1, R3 ;  /* 0x0000000115157824 */ /* 0x000fe200078e0203 */
[----:B------:R-:W5:Y:S01]  /*e010*/  LD.E.128 R68, desc[UR40][R68.64] ;  /* 0x0000002844447980 */ /* 0x000f62000c101d00 */
[----:B------:R-:W-:-:S02]  /*e020*/  IMAD R3, R212, UR4, RZ ;  /* 0x00000004d4037c24 */ /* 0x000fc4000f8e02ff */
[----:B------:R-:W-:Y:S01]  /*e030*/  IMAD R82, R209, 0x40, R24 ;  /* 0x00000040d1527824 */ /* 0x000fe200078e0218 */
[----:B-1----:R-:W-:Y:S01]  /*e040*/  ISETP.GE.AND P0, PT, R207, R88, PT ;  /* 0x00000058cf00720c */ /* 0x002fe20003f06270 */
[C---:B------:R-:W-:Y:S01]  /*e050*/  IMAD R3, R83.reuse, UR5, R3 ;  /* 0x0000000553037c24 */ /* 0x040fe2000f8e0203 */
[----:B------:R-:W5:Y:S01]  /*e060*/  LD.E.128 R72, desc[UR40][R72.64] ;  /* 0x0000002848487980 */ /* 0x000f62000c101d00 */
[----:B------:R-:W-:-:S03]  /*e070*/  IMAD.WIDE.U32 R20, R83, UR4, R20 ;  /* 0x0000000453147c25 */ /* 0x000fc6000f8e0014 */
[----:B------:R-:W5:Y:S01]  /*e080*/  LD.E.128 R76, desc[UR40][R76.64] ;  /* 0x000000284c4c7980 */ /* 0x000f62000c101d00 */
[----:B--2---:R-:W-:Y:S01]  /*e090*/  @P1 IMAD.HI.U32 R24, R82, R81, RZ ;  /* 0x0000005152181227 */ /* 0x004fe200078e00ff */
[----:B------:R-:W-:Y:S01]  /*e0a0*/  SEL R80, RZ, 0xffffffff, P0 ;  /* 0xffffffffff507807 */ /* 0x000fe20000000000 */
[----:B------:R-:W-:Y:S01]  /*e0b0*/  ULDC.64 UR4, c[0x0][0xae0] ;  /* 0x0002b80000047ab9 */ /* 0x000fe20000000a00 */
[-C--:B------:R-:W-:Y:S01]  /*e0c0*/  ISETP.GE.AND P0, PT, R206, R88.reuse, PT ;  /* 0x00000058ce00720c */ /* 0x080fe20003f06270 */
[----:B------:R-:W-:Y:S01]  /*e0d0*/  IMAD.IADD R21, R21, 0x1, R3 ;  /* 0x0000000115157824 */ /* 0x000fe200078e0203 */
[----:B------:R-:W-:Y:S01]  /*e0e0*/  @!PT LDS RZ, [RZ] ;  /* 0x00000000fffff984 */ /* 0x000fe20000000800 */
[----:B------:R-:W-:Y:S01]  /*e0f0*/  @!PT LDS RZ, [RZ] ;  /* 0x00000000fffff984 */ /* 0x000fe20000000800 */
[----:B------:R-:W-:Y:S01]  /*e100*/  @!PT LDS RZ, [RZ] ;  /* 0x00000000fffff984 */ /* 0x000fe20000000800 */
[----:B------:R-:W-:Y:S01]  /*e110*/  @!PT LDS RZ, [RZ] ;  /* 0x00000000fffff984 */ /* 0x000fe20000000800 */
[----:B------:R1:W-:Y:S06]  /*e120*/  MEMBAR.ALL.CTA ;  /* 0x0000000000007992 */ /* 0x0003ec0000008000 */
[----:B-1----:R-:W1:Y:S01]  /*e130*/  FENCE.VIEW.ASYNC.S ;  /* 0x00000000000073c6 */ /* 0x002e620000000000 */
[----:B------:R-:W-:Y:S01]  /*e140*/  IMAD.MOV.U32 R3, RZ, RZ, R82 ;  /* 0x000000ffff037224 */ /* 0x000fe200078e0052 */
[----:B---3--:R-:W-:Y:S01]  /*e150*/  @P1 SHF.R.U32.HI R3, RZ, R87, R24 ;  /* 0x00000057ff031219 */ /* 0x008fe20000011618 */
[----:B------:R-:W-:Y:S01]  /*e160*/  IMAD.SHL.U32 R83, R80, 0x2, RZ ;  /* 0x0000000250537824 */ /* 0x000fe200078e00ff */
[-C--:B------:R-:W-:Y:S01]  /*e170*/  ISETP.GE.AND P1, PT, R189, R88.reuse, PT ;  /* 0x00000058bd00720c */ /* 0x080fe20003f26270 */
[----:B------:R-:W-:Y:S01]  /*e180*/  IMAD R92, R0, R85, RZ ;  /* 0x00000055005c7224 */ /* 0x000fe200078e02ff */
[----:B------:R-:W-:Y:S01]  /*e190*/  SEL R80, RZ, 0xffffffff, P0 ;  /* 0xffffffffff507807 */ /* 0x000fe20000000000 */
[----:B------:R-:W-:Y:S01]  /*e1a0*/  IMAD.MOV R81, RZ, RZ, -R3 ;  /* 0x000000ffff517224 */ /* 0x000fe200078e0a03 */
[----:B------:R-:W-:Y:S01]  /*e1b0*/  SEL R24, RZ, 0x1, P1 ;  /* 0x00000001ff187807 */ /* 0x000fe20000800000 */
[----:B------:R-:W-:Y:S01]  /*e1c0*/  IMAD.WIDE.U32 R20, R3, UR4, R20 ;  /* 0x0000000403147c25 */ /* 0x000fe2000f8e0014 */
[-C--:B------:R-:W-:Y:S01]  /*e1d0*/  ISETP.GE.AND P0, PT, R205, R88.reuse, PT ;  /* 0x00000058cd00720c */ /* 0x080fe20003f06270 */
[----:B------:R-:W-:Y:S01]  /*e1e0*/  BSSY B1, `(.L_x_3961) ;  /* 0x000004a000017945 */ /* 0x000fe20003800000 */
[----:B------:R-:W-:Y:S01]  /*e1f0*/  LOP3.LUT R24, R83, 0x2, R24, 0xe2, !PT ;  /* 0x0000000253187812 */ /* 0x000fe200078ee218 */
[----:B------:R-:W-:Y:S01]  /*e200*/  IMAD.SHL.U32 R83, R80, 0x4, RZ ;  /* 0x0000000450537824 */ /* 0x000fe200078e00ff */
[----:B------:R-:W-:Y:S01]  /*e210*/  SEL R80, RZ, 0xffffffff, P0 ;  /* 0xffffffffff507807 */ /* 0x000fe20000000000 */
[----:B------:R-:W-:Y:S01]  /*e220*/  IMAD R81, R85, R81, R82 ;  /* 0x0000005155517224 */ /* 0x000fe200078e0252 */
[-C--:B------:R-:W-:Y:S01]  /*e230*/  ISETP.GE.AND P0, PT, R204, R88.reuse, PT ;  /* 0x00000058cc00720c */ /* 0x080fe20003f06270 */
[----:B------:R-:W-:Y:S01]  /*e240*/  IMAD R91, R209, 0x40, R211 ;  /* 0x00000040d15b7824 */ /* 0x000fe200078e02d3 */
[----:B------:R-:W-:Y:S01]  /*e250*/  SHF.R.S32.HI R82, RZ, 0x1f, R3 ;  /* 0x0000001fff527819 */ /* 0x000fe20000011403 */
[----:B------:R-:W-:Y:S01]  /*e260*/  VIADD R0, R2, 0x28c20 ;  /* 0x00028c2002007836 */ /* 0x000fe20000000000 */
[----:B------:R-:W-:Y:S01]  /*e270*/  LOP3.LUT R24, R83, 0x4, R24, 0xe2, !PT ;  /* 0x0000000453187812 */ /* 0x000fe200078ee218 */
[----:B------:R-:W-:Y:S01]  /*e280*/  IMAD.SHL.U32 R83, R80, 0x8, RZ ;  /* 0x0000000850537824 */ /* 0x000fe200078e00ff */
[----:B------:R-:W-:Y:S01]  /*e290*/  SEL R80, RZ, 0xffffffff, P0 ;  /* 0xffffffffff507807 */ /* 0x000fe20000000000 */
[----:B------:R-:W-:Y:S01]  /*e2a0*/  IMAD R82, R82, UR4, RZ ;  /* 0x0000000452527c24 */ /* 0x000fe2000f8e02ff */
[----:B------:R-:W-:-:S02]  /*e2b0*/  ISETP.GE.AND P0, PT, R203, R88, PT ;  /* 0x00000058cb00720c */ /* 0x000fc40003f06270 */
[----:B------:R-:W-:Y:S01]  /*e2c0*/  LOP3.LUT R24, R83, 0x8, R24, 0xe2, !PT ;  /* 0x0000000853187812 */ /* 0x000fe200078ee218 */
[----:B------:R-:W-:Y:S01]  /*e2d0*/  IMAD.SHL.U32 R87, R80, 0x10, RZ ;  /* 0x0000001050577824 */ /* 0x000fe200078e00ff */
[----:B------:R-:W-:Y:S01]  /*e2e0*/  SHF.R.S32.HI R80, RZ, 0x1f, R81 ;  /* 0x0000001fff507819 */ /* 0x000fe20000011451 */
[----:B------:R-:W-:Y:S01]  /*e2f0*/  IMAD R83, R3, UR5, R82 ;  /* 0x0000000503537c24 */ /* 0x000fe2000f8e0252 */
[----:B------:R-:W-:Y:S01]  /*e300*/  ULDC.64 UR4, c[0x0][0xad8] ;  /* 0x0002b60000047ab9 */ /* 0x000fe20000000a00 */
[----:B------:R-:W-:Y:S02]  /*e310*/  SEL R3, RZ, 0xffffffff, P0 ;  /* 0xffffffffff037807 */ /* 0x000fe40000000000 */
[----:B------:R-:W-:Y:S01]  /*e320*/  IMAD.IADD R21, R21, 0x1, R83 ;  /* 0x0000000115157824 */ /* 0x000fe200078e0253 */
[----:B------:R-:W-:Y:S01]  /*e330*/  ISETP.GE.AND P1, PT, R91, R92, PT ;  /* 0x0000005c5b00720c */ /* 0x000fe20003f26270 */
[----:B------:R-:W-:Y:S01]  /*e340*/  IMAD R80, R80, UR4, RZ ;  /* 0x0000000450507c24 */ /* 0x000fe2000f8e02ff */
[----:B------:R-:W-:Y:S01]  /*e350*/  LOP3.LUT R24, R87, 0x10, R24, 0xe2, !PT ;  /* 0x0000001057187812 */ /* 0x000fe200078ee218 */
[----:B------:R-:W-:Y:S01]  /*e360*/  IMAD.WIDE.U32 R20, R81, UR4, R20 ;  /* 0x0000000451147c25 */ /* 0x000fe2000f8e0014 */
[----:B------:R-:W-:-:S02]  /*e370*/  ISETP.GE.AND P0, PT, R215, R88, PT ;  /* 0x00000058d700720c */ /* 0x000fc40003f06270 */
[----:B------:R-:W-:Y:S01]  /*e380*/  PRMT R0, RZ, 0x654, R0 ;  /* 0x00000654ff007816 */ /* 0x000fe20000000000 */
[----:B------:R-:W-:Y:S01]  /*e390*/  IMAD R83, R81, UR5, R80 ;  /* 0x0000000551537c24 */ /* 0x000fe2000f8e0250 */
[----:B------:R-:W-:Y:S01]  /*e3a0*/  ULDC.64 UR4, c[0x0][0xa80] ;  /* 0x0002a00000047ab9 */ /* 0x000fe20000000a00 */
[----:B------:R-:W-:Y:S01]  /*e3b0*/  IMAD.SHL.U32 R3, R3, 0x20, RZ ;  /* 0x0000002003037824 */ /* 0x000fe200078e00ff */
[----:B------:R-:W-:Y:S01]  /*e3c0*/  LEA R89, P2, R20, UR4, 0x1 ;  /* 0x0000000414597c11 */ /* 0x000fe2000f8408ff */
[----:B------:R-:W-:Y:S01]  /*e3d0*/  IMAD.IADD R21, R21, 0x1, R83 ;  /* 0x0000000115157824 */ /* 0x000fe200078e0253 */
[----:B-1----:R1:W-:Y:S02]  /*e3e0*/  SYNCS.ARRIVE.TRANS64.RED.A1T0 RZ, [R0+URZ], RZ ;  /* 0x000000ff00ff79a7 */ /* 0x0023e4000810043f */
[----:B------:R-:W-:Y:S01]  /*e3f0*/  LOP3.LUT R24, R3, 0x20, R24, 0xe2, !PT ;  /* 0x0000002003187812 */ /* 0x000fe200078ee218 */
[----:B------:R1:W2:Y:S01]  /*e400*/  SHFL.IDX PT, R80, R89, RZ, 0x181f ;  /* 0x00181fff59507589 */ /* 0x0002a200000e0000 */
[----:B------:R-:W-:-:S02]  /*e410*/  SEL R3, RZ, 0x40, P0 ;  /* 0x00000040ff037807 */ /* 0x000fc40000000000 */
[----:B------:R-:W-:Y:S02]  /*e420*/  ISETP.GE.AND P0, PT, R214, R88, PT ;  /* 0x00000058d600720c */ /* 0x000fe40003f06270 */
[----:B------:R-:W-:Y:S02]  /*e430*/  LEA.HI.X R90, R20, UR5, R21, 0x1, P2 ;  /* 0x00000005145a7c11 */ /* 0x000fe400090f0c15 */
[----:B------:R-:W-:Y:S02]  /*e440*/  LOP3.LUT R3, R24, R3, RZ, 0xfc, !PT ;  /* 0x0000000318037212 */ /* 0x000fe400078efcff */
[----:B------:R-:W-:Y:S01]  /*e450*/  SEL R24, RZ, 0x80, P0 ;  /* 0x00000080ff187807 */ /* 0x000fe20000000000 */
[----:B------:R1:W3:Y:S03]  /*e460*/  SHFL.IDX PT, R81, R90, RZ, 0x181f ;  /* 0x00181fff5a517589 */ /* 0x0002e600000e0000 */
[----:B------:R-:W-:Y:S01]  /*e470*/  LOP3.LUT R24, R3, R24, RZ, 0xfc, !PT ;  /* 0x0000001803187212 */ /* 0x000fe200078efcff */
[----:B------:R-:W-:Y:S06]  /*e480*/  @P1 BRA `(.L_x_3962) ;  /* 0x00000000007c1947 */ /* 0x000fec0003800000 */
[-C--:B------:R-:W-:Y:S02]  /*e490*/  ISETP.GE.AND P1, PT, R207, R88.reuse, PT ;  /* 0x00000058cf00720c */ /* 0x080fe40003f26270 */
[-C--:B------:R-:W-:Y:S02]  /*e4a0*/  ISETP.GE.AND P0, PT, R189, R88.reuse, PT ;  /* 0x00000058bd00720c */ /* 0x080fe40003f06270 */
[-C--:B------:R-:W-:Y:S02]  /*e4b0*/  ISETP.GE.AND P5, PT, R206, R88.reuse, PT ;  /* 0x00000058ce00720c */ /* 0x080fe40003fa6270 */
[----:B------:R-:W-:-:S07]  /*e4c0*/  ISETP.GE.AND P3, PT, R205, R88, PT ;  /* 0x00000058cd00720c */ /* 0x000fce0003f66270 */
[----:B--2---:R-:W-:Y:S02]  /*e4d0*/  @!P1 LEA R82, P2, R207, R80, 0x1 ;  /* 0x00000050cf529211 */ /* 0x004fe400078408ff */
[----:B---3--:R-:W-:Y:S02]  /*e4e0*/  @!P0 IMAD.WIDE R20, R189, 0x2, R80 ;  /* 0x00000002bd148825 */ /* 0x008fe400078e0250 */
[----:B------:R-:W-:Y:S02]  /*e4f0*/  @!P1 LEA.HI.X R83, R207, R81, R233, 0x1, P2 ;  /* 0x00000051cf539211 */ /* 0x000fe400010f0ce9 */
[----:B------:R-:W-:Y:S01]  /*e500*/  ISETP.GE.AND P2, PT, R204, R88, PT ;  /* 0x00000058cc00720c */ /* 0x000fe20003f46270 */
[----:B-----5:R2:W-:Y:S01]  /*e510*/  @!P0 ST.E.128 desc[UR40][R20.64], R4 ;  /* 0x0000000414008985 */ /* 0x0205e2000c101d28 */
[----:B------:R-:W-:Y:S02]  /*e520*/  @!P5 LEA R84, P4, R206, R80, 0x1 ;  /* 0x00000050ce54d211 */ /* 0x000fe400078808ff */
[----:B------:R-:W-:Y:S01]  /*e530*/  LOP3.LUT P0, RZ, R3, 0x40, RZ, 0xc0, !PT ;  /* 0x0000004003ff7812 */ /* 0x000fe2000780c0ff */
[----:B------:R3:W-:Y:S01]  /*e540*/  @!P1 ST.E.128 desc[UR40][R82.64], R12 ;  /* 0x0000000c52009985 */ /* 0x0007e2000c101d28 */
[----:B------:R-:W-:-:S02]  /*e550*/  ISETP.GE.AND P1, PT, R203, R88, PT ;  /* 0x00000058cb00720c */ /* 0x000fc40003f26270 */
[-C--:B------:R-:W-:Y:S02]  /*e560*/  @!P5 LEA.HI.X R85, R206, R81.reuse, R232, 0x1, P4 ;  /* 0x00000051ce55d211 */ /* 0x080fe400020f0ce8 */
[----:B------:R-:W-:Y:S02]  /*e570*/  LOP3.LUT P4, RZ, R24, 0x80, RZ, 0xc0, !PT ;  /* 0x0000008018ff7812 */ /* 0x000fe4000788c0ff */
[CC--:B------:R-:W-:Y:S01]  /*e580*/  @!P3 LEA R86, P6, R205.reuse, R80.reuse, 0x1 ;  /* 0x00000050cd56b211 */ /* 0x0c0fe200078c08ff */
[----:B------:R4:W-:Y:S03]  /*e590*/  @!P5 ST.E.128 desc[UR40][R84.64], R32 ;  /* 0x000000205400d985 */ /* 0x0009e6000c101d28 */
[----:B------:R-:W-:Y:S02]  /*e5a0*/  @!P3 LEA.HI.X R87, R205, R81, R231, 0x1, P6 ;  /* 0x00000051cd57b211 */ /* 0x000fe400030f0ce7 */
[----:B--2---:R-:W-:-:S03]  /*e5b0*/  @!P2 LEA R4, P5, R204, R80, 0x1 ;  /* 0x00000050cc04a211 */ /* 0x004fc600078a08ff */
[----:B------:R4:W-:Y:S01]  /*e5c0*/  @!P3 ST.E.128 desc[UR40][R86.64], R40 ;  /* 0x000000285600b985 */ /* 0x0009e2000c101d28 */
[-C--:B------:R-:W-:Y:S02]  /*e5d0*/  @!P1 LEA R6, P6, R203, R80.reuse, 0x1 ;  /* 0x00000050cb069211 */ /* 0x080fe400078c08ff */
[-C--:B---3--:R-:W-:Y:S02]  /*e5e0*/  @P0 LEA R12, P3, R215, R80.reuse, 0x1 ;  /* 0x00000050d70c0211 */ /* 0x088fe400078608ff */
        /* <DEDUP_REMOVED lines=9> */
.L_x_3962:
[----:B------:R-:W-:Y:S05]  /*e680*/  BSYNC B1 ;  /* 0x0000000000017941 */ /* 0x000fea0003800000 */
.L_x_3961:
[----:B-1----:R-:W-:Y:S01]  /*e690*/  VIADD R0, R91, 0x20 ;  /* 0x000000205b007836 */ /* 0x002fe20000000000 */
[----:B----45:R1:W4:Y:S04]  /*e6a0*/  SHFL.IDX PT, R7, R90, 0x1, 0x181f ;  /* 0x00381f005a077f89 */ /* 0x03032800000e0000 */
[----:B------:R-:W-:Y:S01]  /*e6b0*/  ISETP.GE.AND P0, PT, R0, R92, PT ;  /* 0x0000005c0000720c */ /* 0x000fe20003f06270 */
[----:B------:R1:W0:-:S12]  /*e6c0*/  SHFL.IDX PT, R6, R89, 0x1, 0x181f ;  /* 0x00381f0059067f89 */ /* 0x00021800000e0000 */
[----:B-1----:R-:W-:Y:S05]  /*e6d0*/  @P0 BRA `(.L_x_3963) ;  /* 0x0000000c00d80947 */ /* 0x002fea0003800000 */
[-C--:B------:R-:W-:Y:S02]  /*e6e0*/  ISETP.GE.AND P5, PT, R207, R88.reuse, PT ;  /* 0x00000058cf00720c */ /* 0x080fe40003fa6270 */
[-C--:B------:R-:W-:Y:S02]  /*e6f0*/  ISETP.GE.AND P6, PT, R189, R88.reuse, PT ;  /* 0x00000058bd00720c */ /* 0x080fe40003fc6270 */
[-C--:B------:R-:W-:Y:S02]  /*e700*/  ISETP.GE.AND P3, PT, R206, R88.reuse, PT ;  /* 0x00000058ce00720c */ /* 0x080fe40003f66270 */
[-C--:B------:R-:W-:Y:S02]  /*e710*/  ISETP.GE.AND P2, PT, R205, R88.reuse, PT ;  /* 0x00000058cd00720c */ /* 0x080fe40003f46270 */
[-C--:B------:R-:W-:Y:S02]  /*e720*/  ISETP.GE.AND P1, PT, R204, R88.reuse, PT ;  /* 0x00000058cc00720c */ /* 0x080fe40003f26270 */
[----:B------:R-:W-:-:S03]  /*e730*/  ISETP.GE.AND P0, PT, R203, R88, PT ;  /* 0x00000058cb00720c */ /* 0x000fc60003f06270 */
[-C--:B0-----:R-:W-:Y:S02]  /*e740*/  @!P5 LEA R12, P4, R207, R6.reuse, 0x1 ;  /* 0x00000006cf0cd211 */ /* 0x081fe400078808ff */
[----:B----4-:R-:W-:Y:S02]  /*e750*/  @!P6 IMAD.WIDE R4, R189, 0x2, R6 ;  /* 0x00000002bd04e825 */ /* 0x010fe400078e0206 */
[----:B------:R-:W-:Y:S02]  /*e760*/  @!P5 LEA.HI.X R13, R207, R7, R233, 0x1, P4 ;  /* 0x00000007cf0dd211 */ /* 0x000fe400020f0ce9 */
[----:B------:R-:W-:Y:S01]  /*e770*/  LOP3.LUT P4, RZ, R3, 0x40, RZ, 0xc0, !PT ;  /* 0x0000004003ff7812 */ /* 0x000fe2000788c0ff */
[----:B------:R0:W-:Y:S01]  /*e780*/  @!P6 ST.E.128 desc[UR40][R4.64], R8 ;  /* 0x000000080400e985 */ /* 0x0001e2000c101d28 */
[----:B------:R-:W-:-:S03]  /*e790*/  @!P3 LEA R14, P6, R206, R6, 0x1 ;  /* 0x00000006ce0eb211 */ /* 0x000fc600078c08ff */
[----:B------:R1:W-:Y:S01]  /*e7a0*/  @!P5 ST.E.128 desc[UR40][R12.64], R28 ;  /* 0x0000001c0c00d985 */ /* 0x0003e2000c101d28 */
[-C--:B------:R-:W-:Y:S02]  /*e7b0*/  @!P3 LEA.HI.X R15, R206, R7.reuse, R232, 0x1, P6 ;  /* 0x00000007ce0fb211 */ /* 0x080fe400030f0ce8 */
[-C--:B------:R-:W-:Y:S02]  /*e7c0*/  @!P2 LEA R20, P5, R205, R6.reuse, 0x1 ;  /* 0x00000006cd14a211 */ /* 0x080fe400078a08ff */
[CC--:B------:R-:W-:Y:S01]  /*e7d0*/  @!P1 LEA R32, P6, R204.reuse, R6.reuse, 0x1 ;  /* 0x00000006cc209211 */ /* 0x0c0fe200078c08ff */
[----:B------:R1:W-:Y:S01]  /*e7e0*/  @!P3 ST.E.128 desc[UR40][R14.64], R36 ;  /* 0x000000240e00b985 */ /* 0x0003e2000c101d28 */
[----:B------:R-:W-:Y:S02]  /*e7f0*/  @!P0 LEA R34, P3, R203, R6, 0x1 ;  /* 0x00000006cb228211 */ /* 0x000fe400078608ff */
[-C--:B------:R-:W-:Y:S02]  /*e800*/  @!P2 LEA.HI.X R21, R205, R7.reuse, R231, 0x1, P5 ;  /* 0x00000007cd15a211 */ /* 0x080fe400028f0ce7 */
[----:B------:R-:W-:-:S02]  /*e810*/  @!P1 LEA.HI.X R33, R204, R7, R230, 0x1, P6 ;  /* 0x00000007cc219211 */ /* 0x000fc400030f0ce6 */
[----:B------:R-:W-:Y:S01]  /*e820*/  @!P0 LEA.HI.X R35, R203, R7, R229, 0x1, P3 ;  /* 0x00000007cb238211 */ /* 0x000fe200018f0ce5 */
[----:B------:R1:W-:Y:S01]  /*e830*/  @!P2 ST.E.128 desc[UR40][R20.64], R44 ;  /* 0x0000002c1400a985 */ /* 0x0003e2000c101d28 */
[----:B0-----:R-:W-:-:S03]  /*e840*/  @P4 LEA R4, P5, R215, R6, 0x1 ;  /* 0x00000006d7044211 */ /* 0x001fc600078a08ff */
[----:B------:R1:W-:Y:S01]  /*e850*/  @!P1 ST.E.128 desc[UR40][R32.64], R52 ;  /* 0x0000003420009985 */ /* 0x0003e2000c101d28 */
[----:B------:R-:W-:-:S03]  /*e860*/  @P4 LEA.HI.X R5, R215, R7, R228, 0x1, P5 ;  /* 0x00000007d7054211 */ /* 0x000fc600028f0ce4 */
        /* <DEDUP_REMOVED lines=8> */
.L_x_3958:
        /* <DEDUP_REMOVED lines=16> */
[----:B------:R-:W-:Y:S01]  /*e9f0*/  ISETP.GE.AND P2, PT, R234, 0x40, PT ;  /* 0x00000040ea00780c */ /* 0x000fe20003f46270 */
[----:B------:R-:W-:-:S12]  /*ea00*/  @P1 BRA `(.L_x_3964) ;  /* 0x0000000000101947 */ /* 0x000fd80003800000 */
[----:B------:R-:W-:Y:S05]  /*ea10*/  @!P0 BRA `(.L_x_3964) ;  /* 0x00000000000c8947 */ /* 0x000fea0003800000 */
[----:B------:R-:W4:Y:S04]  /*ea20*/  LDG.E R7, desc[UR40][R4.64] ;  /* 0x0000002804077981 */ /* 0x000f28000c1e1900 */
[----:B-----5:R-:W4:Y:S02]  /*ea30*/  LDG.E R0, desc[UR40][R4.64+0x4] ;  /* 0x0000042804007981 */ /* 0x020f24000c1e1900 */
[----:B----4-:R-:W-:-:S07]  /*ea40*/  IMAD.IADD R0, R0, 0x1, -R7 ;  /* 0x0000000100007824 */ /* 0x010fce00078e0a07 */
.L_x_3964:
[----:B------:R-:W-:Y:S01]  /*ea50*/  BSSY B1, `(.L_x_3965) ;  /* 0x000002e000017945 */ /* 0x000fe20003800000 */
[----:B------:R-:W-:Y:S02]  /*ea60*/  SHF.R.S32.HI R13, RZ, 0x1f, R199 ;  /* 0x0000001fff0d7819 */ /* 0x000fe400000114c7 */
[----:B------:R-:W-:Y:S02]  /*ea70*/  SEL R15, R202, RZ, !P0 ;  /* 0x000000ffca0f7207 */ /* 0x000fe40004000000 */
[----:B------:R-:W-:Y:S02]  /*ea80*/  SEL R212, R212, RZ, !P0 ;  /* 0x000000ffd4d47207 */ /* 0x000fe40004000000 */
[----:B-----5:R-:W-:Y:S01]  /*ea90*/  SHF.R.S32.HI R10, RZ, 0x1f, R3 ;  /* 0x0000001fff0a7819 */ /* 0x020fe20000011403 */
[----:B------:R-:W-:Y:S06]  /*eaa0*/  @P2 BRA `(.L_x_3966) ;  /* 0x0000000000a02947 */ /* 0x000fec0003800000 */
[----:B---3--:R-:W3:Y:S01]  /*eab0*/  S2R R4, SR_TID.X ;  /* 0x0000000000047919 */ /* 0x008ee20000002100 */
[----:B------:R-:W4:Y:S02]  /*eac0*/  LDC R11, c[0x0][0xbe8] ;  /* 0x0002fa00ff0b7b82 */ /* 0x000f240000000800 */
[----:B----4-:R-:W-:Y:S02]  /*ead0*/  IMAD R5, R0, R11, RZ ;  /* 0x0000000b00057224 */ /* 0x010fe400078e02ff */
[----:B---3--:R-:W-:-:S05]  /*eae0*/  IMAD R4, R209, 0x40, R4 ;  /* 0x00000040d1047824 */ /* 0x008fca00078e0204 */
[----:B------:R-:W-:-:S04]  /*eaf0*/  IADD3 R12, R4, -0x80, RZ ;  /* 0xffffff80040c7810 */ /* 0x000fc80007ffe0ff */
        /* <DEDUP_REMOVED lines=9> */
[----:B------:R-:W3:Y:S08]  /*eb90*/  @P0 LDC R9, c[0x0][0xbec] ;  /* 0x0002fb00ff090b82 */ /* 0x000ef00000000800 */
[----:B------:R-:W4:Y:S01]  /*eba0*/  @P0 LDC R21, c[0x0][0xbf0] ;  /* 0x0002fc00ff150b82 */ /* 0x000f220000000800 */
[----:B---3--:R-:W-:-:S04]  /*ebb0*/  @P0 IMAD.HI.U32 R6, R12, R9, RZ ;  /* 0x000000090c060227 */ /* 0x008fc800078e00ff */
[----:B------:R-:W-:Y:S01]  /*ebc0*/  IMAD R9, R199, UR5, R8 ;  /* 0x00000005c7097c24 */ /* 0x000fe2000f8e0208 */
[----:B------:R-:W-:Y:S01]  /*ebd0*/  ULDC.64 UR4, c[0x0][0xb98] ;  /* 0x0002e60000047ab9 */ /* 0x000fe20000000a00 */
[----:B----4-:R-:W-:Y:S02]  /*ebe0*/  @P0 SHF.R.U32.HI R7, RZ, R21, R6 ;  /* 0x00000015ff070219 */ /* 0x010fe40000011606 */
        /* <DEDUP_REMOVED lines=20> */
.L_x_3966:
[----:B------:R-:W-:Y:S05]  /*ed30*/  BSYNC B1 ;  /* 0x0000000000017941 */ /* 0x000fea0003800000 */
.L_x_3965:
[----:B--2---:R-:W-:Y:S01]  /*ed40*/  ISETP.NE.AND P0, PT, R29, 0x1, PT ;  /* 0x000000011d00780c */ /* 0x004fe20003f05270 */
[----:B-1----:R-:W1:Y:S01]  /*ed50*/  LDC R24, c[0x0][0xac8] ;  /* 0x0002b200ff187b82 */ /* 0x002e620000000800 */
[----:B------:R-:W-:Y:S01]  /*ed60*/  ULDC.64 UR4, c[0x0][0xaa0] ;  /* 0x0002a80000047ab9 */ /* 0x000fe20000000a00 */
[----:B------:R-:W-:Y:S01]  /*ed70*/  IMAD R31, R0, R29, RZ ;  /* 0x0000001d001f7224 */ /* 0x000fe200078e02ff */
[----:B------:R-:W-:Y:S01]  /*ed80*/  BSSY B1, `(.L_x_3967) ;  /* 0x0000067000017945 */ /* 0x000fe20003800000 */
[----:B----4-:R-:W-:Y:S02]  /*ed90*/  IMAD R6, R10, UR4, RZ ;  /* 0x000000040a067c24 */ /* 0x010fe4000f8e02ff */
[----:B---3--:R-:W-:-:S04]  /*eda0*/  IMAD.WIDE.U32 R4, R3, UR4, RZ ;  /* 0x0000000403047c25 */ /* 0x008fc8000f8e00ff */
[----:B------:R-:W-:Y:S01]  /*edb0*/  IMAD R3, R3, UR5, R6 ;  /* 0x0000000503037c24 */ /* 0x000fe2000f8e0206 */
[----:B------:R-:W-:Y:S01]  /*edc0*/  ULDC.64 UR4, c[0x0][0xae8] ;  /* 0x0002ba0000047ab9 */ /* 0x000fe20000000a00 */
[----:B------:R-:W2:Y:S01]  /*edd0*/  @P0 LDC R7, c[0x0][0xbec] ;  /* 0x0002fb00ff070b82 */ /* 0x000ea20000000800 */
[----:B------:R-:W-:Y:S02]  /*ede0*/  IMAD R6, R13, UR4, RZ ;  /* 0x000000040d067c24 */ /* 0x000fe4000f8e02ff */
[----:B------:R-:W-:Y:S02]  /*edf0*/  IMAD.IADD R5, R5, 0x1, R3 ;  /* 0x0000000105057824 */ /* 0x000fe400078e0203 */
[C---:B------:R-:W-:Y:S02]  /*ee00*/  IMAD R3, R199.reuse, UR5, R6 ;  /* 0x00000005c7037c24 */ /* 0x040fe4000f8e0206 */
[----:B------:R-:W-:Y:S01]  /*ee10*/  IMAD.WIDE.U32 R4, R199, UR4, R4 ;  /* 0x00000004c7047c25 */ /* 0x000fe2000f8e0004 */
[----:B------:R-:W3:Y:S01]  /*ee20*/  @P0 LDC R9, c[0x0][0xbf0] ;  /* 0x0002fc00ff090b82 */ /* 0x000ee20000000800 */
[----:B------:R-:W-:-:S02]  /*ee30*/  ULDC.64 UR4, c[0x0][0xaf0] ;  /* 0x0002bc0000047ab9 */ /* 0x000fc40000000a00 */
[----:B------:R-:W-:Y:S01]  /*ee40*/  IMAD R6, R210, 0x20, R211 ;  /* 0x00000020d2067824 */ /* 0x000fe200078e02d3 */
[-C--:B-1----:R-:W-:Y:S01]  /*ee50*/  ISETP.GE.AND P1, PT, R207, R24.reuse, PT ;  /* 0x00000018cf00720c */ /* 0x082fe20003f26270 */
[----:B------:R-:W-:Y:S01]  /*ee60*/  IMAD.IADD R5, R5, 0x1, R3 ;  /* 0x0000000105057824 */ /* 0x000fe200078e0203 */
[-C--:B------:R-:W-:Y:S01]  /*ee70*/  ISETP.GE.AND P2, PT, R189, R24.reuse, PT ;  /* 0x00000018bd00720c */ /* 0x080fe20003f46270 */
[----:B------:R-:W-:Y:S01]  /*ee80*/  IMAD R3, R212, UR4, RZ ;  /* 0x00000004d4037c24 */ /* 0x000fe2000f8e02ff */
[----:B------:R-:W-:Y:S01]  /*ee90*/  SEL R10, RZ, 0xffffffff, P1 ;  /* 0xffffffffff0a7807 */ /* 0x000fe20000800000 */
[----:B------:R-:W-:Y:S01]  /*eea0*/  IMAD R8, R209, 0x40, R6 ;  /* 0x00000040d1087824 */ /* 0x000fe200078e0206 */
[----:B------:R-:W-:Y:S01]  /*eeb0*/  ISETP.GE.AND P1, PT, R205, R24, PT ;  /* 0x00000018cd00720c */ /* 0x000fe20003f26270 */
[C---:B------:R-:W-:Y:S02]  /*eec0*/  IMAD R3, R15.reuse, UR5, R3 ;  /* 0x000000050f037c24 */ /* 0x040fe4000f8e0203 */
[----:B------:R-:W-:Y:S01]  /*eed0*/  IMAD.WIDE.U32 R4, R15, UR4, R4 ;  /* 0x000000040f047c25 */ /* 0x000fe2000f8e0004 */
[----:B------:R-:W-:Y:S01]  /*eee0*/  SEL R11, RZ, 0xffffffff, P1 ;  /* 0xffffffffff0b7807 */ /* 0x000fe20000800000 */
[----:B------:R-:W-:-:S02]  /*eef0*/  ULDC.64 UR4, c[0x0][0xae0] ;  /* 0x0002b80000047ab9 */ /* 0x000fc40000000a00 */
[----:B--2---:R-:W-:Y:S01]  /*ef00*/  @P0 IMAD.HI.U32 R6, R8, R7, RZ ;  /* 0x0000000708060227 */ /* 0x004fe200078e00ff */
[----:B------:R-:W-:Y:S02]  /*ef10*/  SEL R7, RZ, 0x1, P2 ;  /* 0x00000001ff077807 */ /* 0x000fe40001000000 */
[-C--:B------:R-:W-:Y:S01]  /*ef20*/  ISETP.GE.AND P2, PT, R206, R24.reuse, PT ;  /* 0x00000018ce00720c */ /* 0x080fe20003f46270 */
[----:B------:R-:W-:Y:S02]  /*ef30*/  IMAD.SHL.U32 R10, R10, 0x2, RZ ;  /* 0x000000020a0a7824 */ /* 0x000fe400078e00ff */
[----:B------:R-:W-:Y:S02]  /*ef40*/  IMAD.IADD R5, R5, 0x1, R3 ;  /* 0x0000000105057824 */ /* 0x000fe400078e0203 */
[----:B------:R-:W-:Y:S01]  /*ef50*/  IMAD.MOV.U32 R3, RZ, RZ, R8 ;  /* 0x000000ffff037224 */ /* 0x000fe200078e0008 */
[----:B---3--:R-:W-:Y:S01]  /*ef60*/  @P0 SHF.R.U32.HI R3, RZ, R9, R6 ;  /* 0x00000009ff030219 */ /* 0x008fe20000011606 */
[----:B------:R-:W-:Y:S01]  /*ef70*/  IMAD.SHL.U32 R11, R11, 0x8, RZ ;  /* 0x000000080b0b7824 */ /* 0x000fe200078e00ff */
[----:B------:R-:W-:Y:S01]  /*ef80*/  LOP3.LUT R9, R10, 0x2, R7, 0xe2, !PT ;  /* 0x000000020a097812 */ /* 0x000fe200078ee207 */
[----:B------:R-:W-:Y:S01]  /*ef90*/  IMAD R30, R209, 0x40, R211 ;  /* 0x00000040d11e7824 */ /* 0x000fe200078e02d3 */
[----:B------:R-:W-:Y:S01]  /*efa0*/  SEL R10, RZ, 0xffffffff, P2 ;  /* 0xffffffffff0a7807 */ /* 0x000fe20001000000 */
[--C-:B------:R-:W-:Y:S01]  /*efb0*/  IMAD.MOV R7, RZ, RZ, -R3.reuse ;  /* 0x000000ffff077224 */ /* 0x100fe200078e0a03 */
[----:B------:R-:W-:Y:S01]  /*efc0*/  SHF.R.S32.HI R6, RZ, 0x1f, R3 ;  /* 0x0000001fff067819 */ /* 0x000fe20000011403 */
[----:B------:R-:W-:Y:S01]  /*efd0*/  IMAD.WIDE.U32 R4, R3, UR4, R4 ;  /* 0x0000000403047c25 */ /* 0x000fe2000f8e0004 */
[----:B------:R-:W-:-:S02]  /*efe0*/  ISETP.GE.AND P0, PT, R204, R24, PT ;  /* 0x00000018cc00720c */ /* 0x000fc40003f06270 */
[-C--:B------:R-:W-:Y:S01]  /*eff0*/  ISETP.GE.AND P2, PT, R214, R24.reuse, PT ;  /* 0x00000018d600720c */ /* 0x080fe20003f46270 */
[----:B------:R-:W-:Y:S02]  /*f000*/  IMAD.SHL.U32 R10, R10, 0x4, RZ ;  /* 0x000000040a0a7824 */ /* 0x000fe400078e00ff */
[----:B------:R-:W-:Y:S02]  /*f010*/  IMAD R6, R6, UR4, RZ ;  /* 0x0000000406067c24 */ /* 0x000fe4000f8e02ff */
[----:B------:R-:W-:Y:S01]  /*f020*/  IMAD R7, R29, R7, R8 ;  /* 0x000000071d077224 */ /* 0x000fe200078e0208 */
[----:B------:R-:W-:Y:S01]  /*f030*/  LOP3.LUT R0, R10, 0x4, R9, 0xe2, !PT ;  /* 0x000000040a007812 */ /* 0x000fe200078ee209 */
[----:B------:R-:W-:Y:S01]  /*f040*/  IMAD R9, R3, UR5, R6 ;  /* 0x0000000503097c24 */ /* 0x000fe2000f8e0206 */
[----:B------:R-:W-:Y:S01]  /*f050*/  SEL R6, RZ, 0xffffffff, P0 ;  /* 0xffffffffff067807 */ /* 0x000fe20000000000 */
[----:B------:R-:W-:Y:S01]  /*f060*/  ULDC.64 UR4, c[0x0][0xad8] ;  /* 0x0002b60000047ab9 */ /* 0x000fe20000000a00 */
[----:B------:R-:W-:Y:S01]  /*f070*/  LOP3.LUT R3, R11, 0x8, R0, 0xe2, !PT ;  /* 0x000000080b037812 */ /* 0x000fe200078ee200 */
[----:B------:R-:W-:Y:S01]  /*f080*/  IMAD.IADD R5, R5, 0x1, R9 ;  /* 0x0000000105057824 */ /* 0x000fe200078e0209 */
[----:B------:R-:W-:Y:S01]  /*f090*/  SHF.R.S32.HI R0, RZ, 0x1f, R7 ;  /* 0x0000001fff007819 */ /* 0x000fe20000011407 */
[----:B------:R-:W-:Y:S01]  /*f0a0*/  IMAD.SHL.U32 R6, R6, 0x10, RZ ;  /* 0x0000001006067824 */ /* 0x000fe200078e00ff */
[----:B------:R-:W-:Y:S01]  /*f0b0*/  ISETP.GE.AND P0, PT, R203, R24, PT ;  /* 0x00000018cb00720c */ /* 0x000fe20003f06270 */
[----:B------:R-:W-:-:S03]  /*f0c0*/  IMAD.WIDE.U32 R4, R7, UR4, R4 ;  /* 0x0000000407047c25 */ /* 0x000fc6000f8e0004 */
[----:B------:R-:W-:Y:S01]  /*f0d0*/  SEL R8, RZ, 0xffffffff, P0 ;  /* 0xffffffffff087807 */ /* 0x000fe20000000000 */
[----:B------:R-:W-:Y:S01]  /*f0e0*/  IMAD R0, R0, UR4, RZ ;  /* 0x0000000400007c24 */ /* 0x000fe2000f8e02ff */
[----:B------:R-:W-:Y:S02]  /*f0f0*/  ISETP.GE.AND P0, PT, R215, R24, PT ;  /* 0x00000018d700720c */ /* 0x000fe40003f06270 */
[----:B------:R-:W-:Y:S01]  /*f100*/  LOP3.LUT R6, R6, 0x10, R3, 0xe2, !PT ;  /* 0x0000001006067812 */ /* 0x000fe200078ee203 */
[----:B------:R-:W-:Y:S01]  /*f110*/  IMAD R3, R7, UR5, R0 ;  /* 0x0000000507037c24 */ /* 0x000fe2000f8e0200 */
[----:B------:R-:W-:Y:S01]  /*f120*/  SEL R7, RZ, 0x40, P0 ;  /* 0x00000040ff077807 */ /* 0x000fe20000000000 */
[----:B------:R-:W-:Y:S01]  /*f130*/  IMAD.SHL.U32 R9, R8, 0x20, RZ ;  /* 0x0000002008097824 */ /* 0x000fe200078e00ff */
[----:B------:R-:W-:Y:S01]  /*f140*/  ISETP.GE.AND P0, PT, R30, R31, PT ;  /* 0x0000001f1e00720c */ /* 0x000fe20003f06270 */
[----:B------:R-:W-:Y:S01]  /*f150*/  ULDC.64 UR4, c[0x0][0xa80] ;  /* 0x0002a00000047ab9 */ /* 0x000fe20000000a00 */
[----:B------:R-:W-:-:S02]  /*f160*/  IADD3 R3, R5, R3, RZ ;  /* 0x0000000305037210 */ /* 0x000fc40007ffe0ff */
[C---:B------:R-:W-:Y:S02]  /*f170*/  LEA R20, P1, R4.reuse, UR4, 0x1 ;  /* 0x0000000404147c11 */ /* 0x040fe4000f8208ff */
[----:B------:R-:W-:Y:S02]  /*f180*/  LOP3.LUT R6, R9, 0x20, R6, 0xe2, !PT ;  /* 0x0000002009067812 */ /* 0x000fe400078ee206 */
[----:B------:R-:W-:Y:S02]  /*f190*/  LEA.HI.X R3, R4, UR5, R3, 0x1, P1 ;  /* 0x0000000504037c11 */ /* 0x000fe400088f0c03 */
[----:B------:R-:W-:Y:S02]  /*f1a0*/  LOP3.LUT R21, R6, R7, RZ, 0xfc, !PT ;  /* 0x0000000706157212 */ /* 0x000fe400078efcff */
[----:B------:R-:W-:Y:S01]  /*f1b0*/  SEL R0, RZ, 0x80, P2 ;  /* 0x00000080ff007807 */ /* 0x000fe20001000000 */
[----:B------:R1:W2:Y:S03]  /*f1c0*/  SHFL.IDX PT, R6, R20, RZ, 0x181f ;  /* 0x00181fff14067589 */ /* 0x0002a600000e0000 */
[----:B------:R-:W-:Y:S01]  /*f1d0*/  LOP3.LUT R28, R21, R0, RZ, 0xfc, !PT ;  /* 0x00000000151c7212 */ /* 0x000fe200078efcff */
[----:B------:R1:W3:Y:S01]  /*f1e0*/  SHFL.IDX PT, R7, R3, RZ, 0x181f ;  /* 0x00181fff03077589 */ /* 0x0002e200000e0000 */
[----:B------:R-:W-:Y:S05]  /*f1f0*/  @P0 BRA `(.L_x_3968) ;  /* 0x00000000007c0947 */ /* 0x000fea0003800000 */
[-C--:B------:R-:W-:Y:S02]  /*f200*/  ISETP.GE.AND P2, PT, R207, R24.reuse, PT ;  /* 0x00000018cf00720c */ /* 0x080fe40003f46270 */
[-C--:B------:R-:W-:Y:S02]  /*f210*/  ISETP.GE.AND P1, PT, R189, R24.reuse, PT ;  /* 0x00000018bd00720c */ /* 0x080fe40003f26270 */
[-C--:B------:R-:W-:Y:S02]  /*f220*/  ISETP.GE.AND P5, PT, R206, R24.reuse, PT ;  /* 0x00000018ce00720c */ /* 0x080fe40003fa6270 */
[----:B------:R-:W-:-:S07]  /*f230*/  ISETP.GE.AND P3, PT, R205, R24, PT ;  /* 0x00000018cd00720c */ /* 0x000fce0003f66270 */
[-C--:B--2---:R-:W-:Y:S02]  /*f240*/  @!P2 LEA R8, P0, R207, R6.reuse, 0x1 ;  /* 0x00000006cf08a211 */ /* 0x084fe400078008ff */
[----:B---3--:R-:W-:Y:S02]  /*f250*/  @!P1 IMAD.WIDE R4, R189, 0x2, R6 ;  /* 0x00000002bd049825 */ /* 0x008fe400078e0206 */
[----:B------:R-:W-:Y:S02]  /*f260*/  @!P2 LEA.HI.X R9, R207, R7, R233, 0x1, P0 ;  /* 0x00000007cf09a211 */ /* 0x000fe400000f0ce9 */
[----:B------:R-:W-:Y:S01]  /*f270*/  @!P5 LEA R10, P4, R206, R6, 0x1 ;  /* 0x00000006ce0ad211 */ /* 0x000fe200078808ff */
[----:B------:R-:W-:Y:S01]  /*f280*/  @!P1 ST.E.128 desc[UR40][R4.64], RZ ;  /* 0x000000ff04009985 */ /* 0x000fe2000c101d28 */
[-C--:B------:R-:W-:Y:S02]  /*f290*/  ISETP.GE.AND P1, PT, R203, R24.reuse, PT ;  /* 0x00000018cb00720c */ /* 0x080fe40003f26270 */
[----:B------:R-:W-:Y:S01]  /*f2a0*/  LOP3.LUT P0, RZ, R21, 0x40, RZ, 0xc0, !PT ;  /* 0x0000004015ff7812 */ /* 0x000fe2000780c0ff */
[----:B------:R2:W-:Y:S01]  /*f2b0*/  @!P2 ST.E.128 desc[UR40][R8.64], RZ ;  /* 0x000000ff0800a985 */ /* 0x0005e2000c101d28 */
[----:B------:R-:W-:-:S02]  /*f2c0*/  ISETP.GE.AND P2, PT, R204, R24, PT ;  /* 0x00000018cc00720c */ /* 0x000fc40003f46270 */
[-C--:B------:R-:W-:Y:S02]  /*f2d0*/  @!P5 LEA.HI.X R11, R206, R7.reuse, R232, 0x1, P4 ;  /* 0x00000007ce0bd211 */ /* 0x080fe400020f0ce8 */
[----:B------:R-:W-:Y:S02]  /*f2e0*/  LOP3.LUT P4, RZ, R28, 0x80, RZ, 0xc0, !PT ;  /* 0x000000801cff7812 */ /* 0x000fe4000788c0ff */
[CC--:B------:R-:W-:Y:S01]  /*f2f0*/  @!P3 LEA R12, P6, R205.reuse, R6.reuse, 0x1 ;  /* 0x00000006cd0cb211 */ /* 0x0c0fe200078c08ff */
[----:B------:R4:W-:Y:S03]  /*f300*/  @!P5 ST.E.128 desc[UR40][R10.64], RZ ;  /* 0x000000ff0a00d985 */ /* 0x0009e6000c101d28 */
[----:B------:R-:W-:Y:S02]  /*f310*/  @!P3 LEA.HI.X R13, R205, R7, R231, 0x1, P6 ;  /* 0x00000007cd0db211 */ /* 0x000fe400030f0ce7 */
[----:B--2---:R-:W-:-:S02]  /*f320*/  @!P1 LEA R8, P6, R203, R6, 0x1 ;  /* 0x00000006cb089211 */ /* 0x004fc400078c08ff */
[CC--:B------:R-:W-:Y:S01]  /*f330*/  @!P2 LEA R4, P5, R204.reuse, R6.reuse, 0x1 ;  /* 0x00000006cc04a211 */ /* 0x0c0fe200078a08ff */
        /* <DEDUP_REMOVED lines=11> */
.L_x_3968:
[----:B------:R-:W-:Y:S05]  /*f3f0*/  BSYNC B1 ;  /* 0x0000000000017941 */ /* 0x000fea0003800000 */
.L_x_3967:
[----:B------:R-:W-:Y:S01]  /*f400*/  VIADD R0, R30, 0x20 ;  /* 0x000000201e007836 */ /* 0x000fe20000000000 */
[----:B---34-:R3:W4:Y:S04]  /*f410*/  SHFL.IDX PT, R7, R3, 0x1, 0x181f ;  /* 0x00381f0003077f89 */ /* 0x01872800000e0000 */
[----:B------:R-:W-:Y:S01]  /*f420*/  ISETP.GE.AND P0, PT, R0, R31, PT ;  /* 0x0000001f0000720c */ /* 0x000fe20003f06270 */
[----:B--2---:R3:W2:-:S12]  /*f430*/  SHFL.IDX PT, R6, R20, 0x1, 0x181f ;  /* 0x00381f0014067f89 */ /* 0x00469800000e0000 */
[----:B---3--:R-:W-:Y:S05]  /*f440*/  @P0 BRA `(.L_x_3963) ;  /* 0x00000000007c0947 */ /* 0x008fea0003800000 */
[-C--:B------:R-:W-:Y:S02]  /*f450*/  ISETP.GE.AND P6, PT, R189, R24.reuse, PT ;  /* 0x00000018bd00720c */ /* 0x080fe40003fc6270 */
[-C--:B------:R-:W-:Y:S02]  /*f460*/  ISETP.GE.AND P5, PT, R207, R24.reuse, PT ;  /* 0x00000018cf00720c */ /* 0x080fe40003fa6270 */
[-C--:B------:R-:W-:Y:S02]  /*f470*/  ISETP.GE.AND P4, PT, R206, R24.reuse, PT ;  /* 0x00000018ce00720c */ /* 0x080fe40003f86270 */
[-C--:B------:R-:W-:Y:S02]  /*f480*/  ISETP.GE.AND P3, PT, R205, R24.reuse, PT ;  /* 0x00000018cd00720c */ /* 0x080fe40003f66270 */
[-C--:B------:R-:W-:Y:S02]  /*f490*/  ISETP.GE.AND P2, PT, R204, R24.reuse, PT ;  /* 0x00000018cc00720c */ /* 0x080fe40003f46270 */
[----:B------:R-:W-:-:S03]  /*f4a0*/  ISETP.GE.AND P1, PT, R203, R24, PT ;  /* 0x00000018cb00720c */ /* 0x000fc60003f26270 */
[----:B--2-4-:R-:W-:Y:S02]  /*f4b0*/  @!P6 IMAD.WIDE R4, R189, 0x2, R6 ;  /* 0x00000002bd04e825 */ /* 0x014fe400078e0206 */
[----:B------:R-:W-:-:S03]  /*f4c0*/  @!P5 LEA R8, P0, R207, R6, 0x1 ;  /* 0x00000006cf08d211 */ /* 0x000fc600078008ff */
[----:B------:R2:W-:Y:S01]  /*f4d0*/  @!P6 ST.E.128 desc[UR40][R4.64], RZ ;  /* 0x000000ff0400e985 */ /* 0x0005e2000c101d28 */
[CC--:B------:R-:W-:Y:S02]  /*f4e0*/  @!P4 LEA R10, P6, R206.reuse, R6.reuse, 0x1 ;  /* 0x00000006ce0ac211 */ /* 0x0c0fe400078c08ff */
[-C--:B------:R-:W-:Y:S02]  /*f4f0*/  @!P5 LEA.HI.X R9, R207, R7.reuse, R233, 0x1, P0 ;  /* 0x00000007cf09d211 */ /* 0x080fe400000f0ce9 */
[----:B------:R-:W-:Y:S02]  /*f500*/  LOP3.LUT P0, RZ, R21, 0x40, RZ, 0xc0, !PT ;  /* 0x0000004015ff7812 */ /* 0x000fe4000780c0ff */
[----:B------:R-:W-:Y:S01]  /*f510*/  @!P4 LEA.HI.X R11, R206, R7, R232, 0x1, P6 ;  /* 0x00000007ce0bc211 */ /* 0x000fe200030f0ce8 */
[----:B------:R3:W-:Y:S01]  /*f520*/  @!P5 ST.E.128 desc[UR40][R8.64], RZ ;  /* 0x000000ff0800d985 */ /* 0x0007e2000c101d28 */
[----:B------:R-:W-:Y:S02]  /*f530*/  LOP3.LUT P6, RZ, R28, 0x80, RZ, 0xc0, !PT ;  /* 0x000000801cff7812 */ /* 0x000fe400078cc0ff */
[-C--:B------:R-:W-:Y:S01]  /*f540*/  @!P3 LEA R12, P5, R205, R6.reuse, 0x1 ;  /* 0x00000006cd0cb211 */ /* 0x080fe200078a08ff */
[----:B------:R3:W-:Y:S01]  /*f550*/  @!P4 ST.E.128 desc[UR40][R10.64], RZ ;  /* 0x000000ff0a00c985 */ /* 0x0007e2000c101d28 */
[----:B------:R-:W-:-:S02]  /*f560*/  @!P2 LEA R14, P4, R204, R6, 0x1 ;  /* 0x00000006cc0ea211 */ /* 0x000fc400078808ff */
[-C--:B------:R-:W-:Y:S02]  /*f570*/  @!P3 LEA.HI.X R13, R205, R7.reuse, R231, 0x1, P5 ;  /* 0x00000007cd0db211 */ /* 0x080fe400028f0ce7 */
[-C--:B--2---:R-:W-:Y:S02]  /*f580*/  @!P1 LEA R4, P5, R203, R6.reuse, 0x1 ;  /* 0x00000006cb049211 */ /* 0x084fe400078a08ff */
[-C--:B------:R-:W-:Y:S01]  /*f590*/  @!P2 LEA.HI.X R15, R204, R7.reuse, R230, 0x1, P4 ;  /* 0x00000007cc0fa211 */ /* 0x080fe200020f0ce6 */
[----:B------:R3:W-:Y:S01]  /*f5a0*/  @!P3 ST.E.128 desc[UR40][R12.64], RZ ;  /* 0x000000ff0c00b985 */ /* 0x0007e2000c101d28 */
[-C--:B-1----:R-:W-:Y:S02]  /*f5b0*/  @P0 LEA R20, P3, R215, R6.reuse, 0x1 ;  /* 0x00000006d7140211 */ /* 0x082fe400078608ff */
[----:B------:R-:W-:Y:S01]  /*f5c0*/  @P6 LEA R6, P4, R214, R6, 0x1 ;  /* 0x00000006d6066211 */ /* 0x000fe200078808ff */
[----:B------:R3:W-:Y:S01]  /*f5d0*/  @!P2 ST.E.128 desc[UR40][R14.64], RZ ;  /* 0x000000ff0e00a985 */ /* 0x0007e2000c101d28 */
[----:B------:R-:W-:-:S02]  /*f5e0*/  @!P1 LEA.HI.X R5, R203, R7, R229, 0x1, P5 ;  /* 0x00000007cb059211 */ /* 0x000fc400028f0ce5 */
[-C--:B------:R-:W-:Y:S02]  /*f5f0*/  @P0 LEA.HI.X R21, R215, R7.reuse, R228, 0x1, P3 ;  /* 0x00000007d7150211 */ /* 0x080fe400018f0ce4 */
[----:B------:R-:W-:Y:S01]  /*f600*/  @P6 LEA.HI.X R7, R214, R7, R227, 0x1, P4 ;  /* 0x00000007d6076211 */ /* 0x000fe200020f0ce3 */
[----:B------:R3:W-:Y:S04]  /*f610*/  @!P1 ST.E.128 desc[UR40][R4.64], RZ ;  /* 0x000000ff04009985 */ /* 0x0007e8000c101d28 */
[----:B------:R3:W-:Y:S04]  /*f620*/  @P0 ST.E.128 desc[UR40][R20.64], RZ ;  /* 0x000000ff14000985 */ /* 0x0007e8000c101d28 */
[----:B------:R3:W-:Y:S02]  /*f630*/  @P6 ST.E.128 desc[UR40][R6.64], RZ ;  /* 0x000000ff06006985 */ /* 0x0007e4000c101d28 */
.L_x_3963:
[----:B------:R-:W-:Y:S05]  /*f640*/  BSYNC B0 ;  /* 0x0000000000007941 */ /* 0x000fea0003800000 */
.L_x_3957:
[----:B------:R-:W-:Y:S02]  /*f650*/  ULDC UR4, c[0x0][0xc3c] ;  /* 0x00030f0000047ab9 */ /* 0x000fe40000000800 */
[----:B------:R-:W-:-:S13]  /*f660*/  ISETP.GE.AND P0, PT, R27, UR4, PT ;  /* 0x000000041b007c0c */ /* 0x000fda000bf06270 */
[----:B------:R-:W-:Y:S05]  /*f670*/  @!P0 BRA `(.L_x_3969) ;  /* 0xffffff1800ec8947 */ /* 0x000fea000383ffff */
[----:B------:R-:W-:Y:S05]  /*f680*/  BRA `(.L_x_3850) ;  /* 0x00000088007c7947 */ /* 0x000fea0003800000 */
.L_x_3848:
[----:B------:R-:W-:-:S08]  /*f690*/  NOP ;  /* 0x0000000000007918 */ /* 0x000fd00000000000 */
[----:B------:R-:W0:-:S00]  /*f6a0*/  USETMAXREG.DEALLOC.CTAPOOL 0x18 ;  /* 0x00000018000079c8 */ /* 0x000e0000080e0500 */
[----:B0-----:R-:W2:Y:S01]  /*f6b0*/  LDL.LU R2, [R1+0x1c] ;  /* 0x00001c0001027983 */ /* 0x001ea20000300800 */
[----:B------:R-:W-:-:S06]  /*f6c0*/  LOP3.LUT R0, R0, 0x3, RZ, 0xc0, !PT ;  /* 0x0000000300007812 */ /* 0x000fcc00078ec0ff */
[----:B------:R-:W0:Y:S02]  /*f6d0*/  SHFL.IDX PT, R0, R0, RZ, 0x1f ;  /* 0x00001fff00007589 */ /* 0x000e2400000e0000 */
[----:B0-----:R-:W-:Y:S01]  /*f6e0*/  ISETP.NE.AND P0, PT, R0, RZ, PT ;  /* 0x000000ff0000720c */ /* 0x001fe20003f05270 */
[----:B------:R-:W-:Y:S01]  /*f6f0*/  IMAD.MOV.U32 R0, RZ, RZ, RZ ;  /* 0x000000ffff007224 */ /* 0x000fe200078e00ff */
        /* <DEDUP_REMOVED lines=11> */
.L_x_3970:
        /* <DEDUP_REMOVED lines=42> */
.L_x_3976:
        /* <DEDUP_REMOVED lines=12> */
.L_x_3975:
[----:B------:R-:W-:Y:S05]  /*fb10*/  BSYNC B0 ;  /* 0x0000000000007941 */ /* 0x000fea0003800000 */
.L_x_3974:
        /* <DEDUP_REMOVED lines=22> */
.L_x_3972:
        /* <DEDUP_REMOVED lines=16> */
.L_x_3977:
        /* <DEDUP_REMOVED lines=25> */
.L_x_3973:
[----:B------:R-:W-:Y:S02]  /*ff10*/  IMAD.MOV.U32 R17, RZ, RZ, RZ ;  /* 0x000000ffff117224 */ /* 0x000fe400078e00ff */
[----:B------:R-:W-:Y:S02]  /*ff20*/  IMAD.U32 R16, RZ, RZ, UR6 ;  /* 0x00000006ff107e24 */ /* 0x000fe4000f8e00ff */
[----:B------:R-:W-:-:S07]  /*ff30*/  IMAD.MOV.U32 R18, RZ, RZ, RZ ;  /* 0x000000ffff127224 */ /* 0x000fce00078e00ff */
.L_x_3978:
[----:B------:R-:W-:-:S13]  /*ff40*/  ISETP.NE.AND P0, PT, R5, RZ, PT ;  /* 0x000000ff0500720c */ /* 0x000fda0003f05270 */
[----:B------:R-:W0:Y:S01]  /*ff50*/  @!P0 S2R R3, SR_CgaCtaId ;  /* 0x0000000000038919 */ /* 0x000e220000008800 */
[----:B------:R-:W-:-:S04]  /*ff60*/  @!P0 MOV R0, 0x400 ;  /* 0x0000040000008802 */ /* 0x000fc80000000f00 */
[----:B0-----:R-:W-:-:S05]  /*ff70*/  @!P0 LEA R0, R3, R0, 0x18 ;  /* 0x0000000003008211 */ /* 0x001fca00078ec0ff */
[----:B------:R2:W-:Y:S01]  /*ff80*/  @!P0 STS.128 [R0+0x28cd0], R16 ;  /* 0x028cd01000008388 */ /* 0x0005e20000000c00 */
[----:B------:R-:W-:Y:S06]  /*ff90*/  BAR.ARV 0x5, 0x180 ;  /* 0x0146000000007b1d */ /* 0x000fec0000002000 */
.L_x_3971:
[----:B--2---:R-:W-:Y:S01]  /*ffa0*/  IMAD.MOV.U32 R0, RZ, RZ, 0x1 ;  /* 0x00000001ff007424 */ /* 0x004fe200078e00ff */
[----:B------:R2:W-:Y:S01]  /*ffb0*/  STL [R1+0x38], RZ ;  /* 0x000038ff01007387 */ /* 0x0005e20000100800 */
[----:B------:R-:W-:Y:S02]  /*ffc0*/  ULDC UR4, c[0x0][0xc3c] ;  /* 0x00030f0000047ab9 */ /* 0x000fe40000000800 */
[----:B-1----:R-:W-:Y:S01]  /*ffd0*/  ISETP.GE.AND P0, PT, R19, UR4, PT ;  /* 0x0000000413007c0c */ /* 0x002fe2000bf06270 */
[----:B------:R2:W-:Y:S04]  /*ffe0*/  STL [R1+0x14], R0 ;  /* 0x0000140001007387 */ /* 0x0005e80000100800 */
[----:B------:R2:W-:Y:S08]  /*fff0*/  STL [R1+0x8], RZ ;  /* 0x000008ff01007387 */ /* 0x0005f00000100800 */
[----:B--2---:R-:W-:Y:S05]  /*10000*/  @P0 BRA `(.L_x_3979) ;  /* 0x0000007c00340947 */ /* 0x004fea0003800000 */
[----:B------:R-:W1:Y:S01]  /*10010*/  S2R R5, SR_TID.X ;  /* 0x0000000000057919 */ /* 0x000e620000002100 */
[----:B------:R-:W2:Y:S01]  /*10020*/  S2UR UR5, SR_CgaCtaId ;  /* 0x00000000000579c3 */ /* 0x000ea20000008800 */
[----:B------:R-:W-:Y:S01]  /*10030*/  UMOV UR4, 0x400 ;  /* 0x0000040000047882 */ /* 0x000fe20000000000 */
[----:B------:R-:W-:Y:S01]  /*10040*/  BSSY B8, `(.L_x_3979) ;  /* 0x00007c9000087945 */ /* 0x000fe20003800000 */
[----:B------:R-:W-:Y:S01]  /*10050*/  ULDC.64 UR38, c[0x0][0x198] ;  /* 0x0000660000267ab9 */ /* 0x000fe20000000a00 */
[----:B------:R-:W-:Y:S01]  /*10060*/  ULDC UR36, c[0x0][0xc] ;  /* 0x0000030000247ab9 */ /* 0x000fe20000000800 */
[----:B--2---:R-:W-:Y:S01]  /*10070*/  ULEA UR4, UR5, UR4, 0x18 ;  /* 0x0000000405047291 */ /* 0x004fe2000f8ec03f */
[C---:B-1----:R-:W-:Y:S01]  /*10080*/  IMAD.SHL.U32 R0, R5.reuse, 0x8, RZ ;  /* 0x0000000805007824 */ /* 0x042fe200078e00ff */
[----:B------:R-:W-:-:S04]  /*10090*/  LOP3.LUT R4, R5, 0x7f, RZ, 0xc0, !PT ;  /* 0x0000007f05047812 */ /* 0x000fc800078ec0ff */
[----:B0-----:R-:W-:-:S04]  /*100a0*/  LOP3.LUT R2, R0, 0x1f8, RZ, 0xc0, !PT ;  /* 0x000001f800027812 */ /* 0x001fc800078ec0ff */
        /* <DEDUP_REMOVED lines=8> */
[----:B------:R-:W-:Y:S01]  /*10130*/  MOV R0, 0x1 ;  /* 0x0000000100007802 */ /* 0x000fe20000000f00 */
[----:B------:R0:W-:Y:S04]  /*10140*/  STL [R1+0x4], R4 ;  /* 0x0000040401007387 */ /* 0x0001e80000100800 */
[----:B------:R0:W-:Y:S04]  /*10150*/  STL [R1+0x5c], R2 ;  /* 0x00005c0201007387 */ /* 0x0001e80000100800 */
[----:B------:R0:W-:Y:S04]  /*10160*/  STL [R1+0x8], RZ ;  /* 0x000008ff01007387 */ /* 0x0001e80000100800 */
[----:B------:R0:W-:Y:S04]  /*10170*/  STL [R1+0x14], R0 ;  /* 0x0000140001007387 */ /* 0x0001e80000100800 */
[----:B------:R0:W-:Y:S04]  /*10180*/  STL [R1+0xc], RZ ;  /* 0x00000cff01007387 */ /* 0x0001e80000100800 */
[----:B------:R0:W-:Y:S04]  /*10190*/  STL [R1+0x18], R0 ;  /* 0x0000180001007387 */ /* 0x0001e80000100800 */
[----:B------:R0:W-:Y:S02]  /*101a0*/  STL [R1+0x38], RZ ;  /* 0x000038ff01007387 */ /* 0x0001e40000100800 */
.L_x_4143:
[----:B01----:R-:W0:Y:S02]  /*101b0*/  LDC.64 R2, c[0x0][0xc88] ;  /* 0x00032200ff027b82 */ /* 0x003e240000000a00 */
[----:B0-----:R-:W-:-:S05]  /*101c0*/  IMAD.WIDE R2, R19, 0x4, R2 ;  /* 0x0000000413027825 */ /* 0x001fca00078e0202 */
[----:B--2---:R-:W2:Y:S01]  /*101d0*/  LDG.E R13, desc[UR40][R2.64] ;  /* 0x00000028020d7981 */ /* 0x004ea2000c1e1900 */
[----:B------:R-:W-:Y:S05]  /*101e0*/  YIELD ;  /* 0x0000000000007946 */ /* 0x000fea0003800000 */
[----:B------:R-:W-:Y:S01]  /*101f0*/  ULDC.64 UR4, c[0x0][0xa28] ;  /* 0x00028a0000047ab9 */ /* 0x000fe20000000a00 */
[----:B------:R-:W-:Y:S01]  /*10200*/  IMAD.MOV.U32 R0, RZ, RZ, RZ ;  /* 0x000000ffff007224 */ /* 0x000fe200078e00ff */
[----:B------:R-:W-:Y:S01]  /*10210*/  ISETP.NE.U32.AND P0, PT, RZ, UR4, PT ;  /* 0x00000004ff007c0c */ /* 0x000fe2000bf05070 */
[----:B------:R-:W-:Y:S01]  /*10220*/  ULDC.64 UR10, c[0x0][0xa18] ;  /* 0x00028600000a7ab9 */ /* 0x000fe20000000a00 */
        /* <DEDUP_REMOVED lines=9> */
[----:B------:R0:W-:Y:S01]  /*102c0*/  STL [R1+0x48], R4 ;  /* 0x0000480401007387 */ /* 0x0001e20000100800 */
[----:B------:R-:W-:Y:S02]  /*102d0*/  ISETP.NE.U32.AND P2, PT, RZ, UR4, PT ;  /* 0x00000004ff007c0c */ /* 0x000fe4000bf45070 */
[----:B------:R-:W-:Y:S01]  /*102e0*/  SHF.L.U64.HI R14, R13, 0x2, R4 ;  /* 0x000000020d0e7819 */ /* 0x000fe20000010204 */
[----:B-----5:R1:W5:Y:S01]  /*102f0*/  @P0 LDG.E R0, desc[UR40][R2.64] ;  /* 0x0000002802000981 */ /* 0x020362000c1e1900 */
[----:B------:R-:W-:Y:S01]  /*10300*/  ISETP.NE.AND.EX P2, PT, RZ, UR5, PT, P2 ;  /* 0x00000005ff007c0c */ /* 0x000fe2000bf45320 */
[----:B------:R-:W-:Y:S01]  /*10310*/  IMAD.MOV.U32 R12, RZ, RZ, RZ ;  /* 0x000000ffff0c7224 */ /* 0x000fe200078e00ff */
[----:B------:R-:W-:Y:S01]  /*10320*/  ISETP.NE.U32.AND P3, PT, RZ, UR10, PT ;  /* 0x0000000aff007c0c */ /* 0x000fe2000bf65070 */
[----:B------:R-:W-:Y:S01]  /*10330*/  STL [R1], R15 ;  /* 0x0000000f01007387 */ /* 0x000fe20000100800 */
[----:B------:R-:W-:-:S02]  /*10340*/  ISETP.NE.U32.AND P0, PT, RZ, UR6, PT ;  /* 0x00000006ff007c0c */ /* 0x000fc4000bf05070 */
[C---:B0-----:R-:W-:Y:S01]  /*10350*/  IADD3 R4, P4, R15.reuse, UR4, RZ ;  /* 0x000000040f047c10 */ /* 0x041fe2000ff9e0ff */
[----:B------:R-:W-:Y:S01]  /*10360*/  STL [R1+0x20], R14 ;  /* 0x0000200e01007387 */ /* 0x000fe20000100800 */
[----:B------:R-:W-:Y:S02]  /*10370*/  ISETP.NE.AND.EX P3, PT, RZ, UR11, PT, P3 ;  /* 0x0000000bff007c0c */ /* 0x000fe4000bf65330 */
[----:B-1----:R-:W-:Y:S02]  /*10380*/  CS2R R2, SRZ ;  /* 0x0000000000027805 */ /* 0x002fe4000001ff00 */
[C---:B------:R-:W-:Y:S02]  /*10390*/  IADD3.X R5, R14.reuse, UR5, RZ, P4, !PT ;  /* 0x000000050e057c10 */ /* 0x040fe4000a7fe4ff */
[----:B------:R-:W-:Y:S02]  /*103a0*/  IADD3 R6, P4, R15, UR8, RZ ;  /* 0x000000080f067c10 */ /* 0x000fe4000ff9e0ff */
[----:B------:R-:W-:Y:S01]  /*103b0*/  ISETP.NE.U32.AND P1, PT, RZ, UR8, PT ;  /* 0x00000008ff007c0c */ /* 0x000fe2000bf25070 */
[----:B------:R-:W2:Y:S01]  /*103c0*/  @P2 LDG.E R2, desc[UR40][R4.64] ;  /* 0x0000002804022981 */ /* 0x000ea2000c1e1900 */
[----:B------:R-:W-:Y:S01]  /*103d0*/  IADD3.X R7, R14, UR9, RZ, P4, !PT ;  /* 0x000000090e077c10 */ /* 0x000fe2000a7fe4ff */
[----:B------:R-:W-:Y:S01]  /*103e0*/  ULDC UR4, c[0x0][0x288] ;  /* 0x0000a20000047ab9 */ /* 0x000fe20000000800 */
[----:B------:R-:W-:-:S02]  /*103f0*/  ISETP.NE.AND.EX P0, PT, RZ, UR7, PT, P0 ;  /* 0x00000007ff007c0c */ /* 0x000fc4000bf05300 */
[----:B------:R-:W-:Y:S02]  /*10400*/  ISETP.NE.AND.EX P1, PT, RZ, UR9, PT, P1 ;  /* 0x00000009ff007c0c */ /* 0x000fe4000bf25310 */
[C---:B------:R-:W-:Y:S02]  /*10410*/  @P3 IADD3 R10, P4, R15.reuse, UR10, RZ ;  /* 0x0000000a0f0a3c10 */ /* 0x040fe4000ff9e0ff */
[----:B------:R-:W-:Y:S02]  /*10420*/  IADD3 R8, P5, R15, UR6, RZ ;  /* 0x000000060f087c10 */ /* 0x000fe4000ffbe0ff */
[C---:B------:R-:W-:Y:S02]  /*10430*/  @P3 IADD3.X R11, R14.reuse, UR11, RZ, P4, !PT ;  /* 0x0000000b0e0b3c10 */ /* 0x040fe4000a7fe4ff */
[----:B------:R-:W-:-:S05]  /*10440*/  IADD3.X R9, R14, UR7, RZ, P5, !PT ;  /* 0x000000070e097c10 */ /* 0x000fca000affe4ff */
[----:B------:R-:W5:Y:S04]  /*10450*/  @P0 LDG.E R12, desc[UR40][R8.64] ;  /* 0x00000028080c0981 */ /* 0x000f68000c1e1900 */
[----:B------:R-:W5:Y:S04]  /*10460*/  @P1 LDG.E R3, desc[UR40][R6.64] ;  /* 0x0000002806031981 */ /* 0x000f68000c1e1900 */
        /* <DEDUP_REMOVED lines=10> */
[----:B------:R-:W-:-:S03]  /*10510*/  ULDC UR5, c[0x0][0x348] ;  /* 0x0000d20000057ab9 */ /* 0x000fc60000000800 */
[----:B0-----:R-:W-:Y:S01]  /*10520*/  IMAD.U32 R10, RZ, RZ, UR4 ;  /* 0x00000004ff0a7e24 */ /* 0x001fe2000f8e00ff */
[----:B--2---:R0:W-:Y:S02]  /*10530*/  STL [R1+0x50], R2 ;  /* 0x0000500201007387 */ /* 0x0041e40000100800 */
[----:B0-----:R-:W-:Y:S01]  /*10540*/  IMAD.U32 R2, RZ, RZ, UR5 ;  /* 0x00000005ff027e24 */ /* 0x001fe2000f8e00ff */
[----:B------:R-:W-:Y:S06]  /*10550*/  @P3 BRA `(.L_x_3980) ;  /* 0x0000000000143947 */ /* 0x000fec0003800000 */
[----:B------:R-:W-:Y:S05]  /*10560*/  @!P2 BRA `(.L_x_3980) ;  /* 0x000000000010a947 */ /* 0x000fea0003800000 */
[----:B------:R-:W2:Y:S04]  /*10570*/  LDG.E R11, desc[UR40][R4.64] ;  /* 0x00000028040b7981 */ /* 0x000ea8000c1e1900 */
[----:B------:R-:W2:Y:S02]  /*10580*/  LDG.E R4, desc[UR40][R4.64+0x4] ;  /* 0x0000042804047981 */ /* 0x000ea4000c1e1900 */
[----:B--2---:R-:W-:-:S05]  /*10590*/  IMAD.IADD R4, R4, 0x1, -R11 ;  /* 0x0000000104047824 */ /* 0x004fca00078e0a0b */
[----:B------:R0:W-:Y:S02]  /*105a0*/  STL [R1+0x50], R4 ;  /* 0x0000500401007387 */ /* 0x0001e40000100800 */
.L_x_3980:
[----:B0----5:R-:W-:Y:S01]  /*105b0*/  IMAD.IADD R4, R12, 0x1, R0 ;  /* 0x000000010c047824 */ /* 0x021fe200078e0200 */
[----:B------:R-:W-:Y:S01]  /*105c0*/  ULDC.64 UR4, c[0x0][0xa20] ;  /* 0x0002880000047ab9 */ /* 0x000fe20000000a00 */
[----:B------:R0:W-:Y:S01]  /*105d0*/  STL [R1+0x10], R13 ;  /* 0x0000100d01007387 */ /* 0x0001e20000100800 */
[----:B------:R-:W-:-:S03]  /*105e0*/  ISETP.NE.U32.AND P2, PT, RZ, UR4, PT ;  /* 0x00000004ff007c0c */ /* 0x000fc6000bf45070 */
[----:B------:R0:W-:Y:S01]  /*105f0*/  STL [R1+0x24], R4 ;  /* 0x0000240401007387 */ /* 0x0001e20000100800 */
[----:B------:R-:W-:-:S13]  /*10600*/  ISETP.NE.AND.EX P2, PT, RZ, UR5, PT, P2 ;  /* 0x00000005ff007c0c */ /* 0x000fda000bf45320 */
[----:B0-----:R-:W-:Y:S05]  /*10610*/  @!P2 BRA `(.L_x_3981) ;  /* 0x000000000010a947 */ /* 0x001fea0003800000 */
[----:B------:R-:W-:-:S04]  /*10620*/  IADD3 R10, P0, R15, UR4, RZ ;  /* 0x000000040f0a7c10 */ /* 0x000fc8000ff1e0ff */
[----:B------:R-:W-:-:S05]  /*10630*/  IADD3.X R11, R14, UR5, RZ, P0, !PT ;  /* 0x000000050e0b7c10 */ /* 0x000fca00087fe4ff */
[----:B------:R0:W5:Y:S01]  /*10640*/  LDG.E R10, desc[UR40][R10.64] ;  /* 0x000000280a0a7981 */ /* 0x000162000c1e1900 */
[----:B------:R-:W-:Y:S05]  /*10650*/  BRA `(.L_x_3982) ;  /* 0x0000000000107947 */ /* 0x000fea0003800000 */
.L_x_3981:
[----:B------:R-:W-:Y:S05]  /*10660*/  @!P0 BRA `(.L_x_3982) ;  /* 0x00000000000c8947 */ /* 0x000fea0003800000 */
[----:B------:R-:W2:Y:S04]  /*10670*/  LDG.E R10, desc[UR40][R8.64] ;  /* 0x00000028080a7981 */ /* 0x000ea8000c1e1900 */
[----:B------:R-:W2:Y:S02]  /*10680*/  LDG.E R8, desc[UR40][R8.64+0x4] ;  /* 0x0000042808087981 */ /* 0x000ea4000c1e1900 */
[----:B--2---:R-:W-:-:S07]  /*10690*/  IMAD.IADD R10, R8, 0x1, -R10 ;  /* 0x00000001080a7824 */ /* 0x004fce00078e0a0a */
.L_x_3982:
[----:B-----5:R-:W-:Y:S02]  /*106a0*/  IMAD.IADD R10, R10, 0x1, -R0 ;  /* 0x000000010a0a7824 */ /* 0x020fe400078e0a00 */
[----:B------:R-:W2:Y:S04]  /*106b0*/  @P1 LDG.E R0, desc[UR40][R6.64] ;  /* 0x0000002806001981 */ /* 0x000ea8000c1e1900 */
[----:B------:R-:W2:Y:S01]  /*106c0*/  @P1 LDG.E R6, desc[UR40][R6.64+0x4] ;  /* 0x0000042806061981 */ /* 0x000ea2000c1e1900 */
[----:B------:R-:W-:Y:S01]  /*106d0*/  IMAD.MOV R5, RZ, RZ, -R10 ;  /* 0x000000ffff057224 */ /* 0x000fe200078e0a0a */
[----:B------:R-:W-:Y:S04]  /*106e0*/  BSSY B0, `(.L_x_3983) ;  /* 0x00001c6000007945 */ /* 0x000fe80003800000 */
[----:B------:R-:W-:Y:S01]  /*106f0*/  VIMNMX R5, RZ, R5, !PT ;  /* 0x00000005ff057248 */ /* 0x000fe20007fe0100 */
[----:B--2---:R-:W-:-:S04]  /*10700*/  @P1 IMAD.IADD R2, R6, 0x1, -R0 ;  /* 0x0000000106021824 */ /* 0x004fc800078e0a00 */
[----:B------:R-:W-:-:S04]  /*10710*/  IMAD.IADD R4, R10, 0x1, R2 ;  /* 0x000000010a047824 */ /* 0x000fc800078e0202 */
[----:B------:R-:W-:Y:S01]  /*10720*/  VIADD R0, R4, 0x3f ;  /* 0x0000003f04007836 */ /* 0x000fe20000000000 */
[----:B------:R1:W-:Y:S04]  /*10730*/  STL [R1+0x4c], R4 ;  /* 0x00004c0401007387 */ /* 0x0003e80000100800 */
[----:B-1----:R-:W-:-:S04]  /*10740*/  SHF.R.S32.HI R4, RZ, 0x1f, R0 ;  /* 0x0000001fff047819 */ /* 0x002fc80000011400 */
[----:B------:R-:W-:-:S04]  /*10750*/  LEA.HI R0, R4, R0, RZ, 0x6 ;  /* 0x0000000004007211 */ /* 0x000fc800078f30ff */
[----:B------:R-:W-:Y:S02]  /*10760*/  LOP3.LUT R4, R0, 0xffffffc0, RZ, 0xc0, !PT ;  /* 0xffffffc000047812 */ /* 0x000fe400078ec0ff */
[----:B------:R-:W-:Y:S02]  /*10770*/  SHF.R.S32.HI R0, RZ, 0x6, R0 ;  /* 0x00000006ff007819 */ /* 0x000fe40000011400 */
[----:B------:R-:W-:-:S03]  /*10780*/  VIADDMNMX R2, R4, -R10, R2, PT ;  /* 0x8000000a04027246 */ /* 0x000fc60003800102 */
[----:B------:R1:W-:Y:S01]  /*10790*/  STL [R1+0x30], R0 ;  /* 0x0000300001007387 */ /* 0x0003e20000100800 */
[----:B------:R-:W-:-:S13]  /*107a0*/  ISETP.GT.AND P0, PT, R2, R5, PT ;  /* 0x000000050200720c */ /* 0x000fda0003f04270 */
[----:B------:R-:W-:Y:S01]  /*107b0*/  @P0 VIADD R4, R2, 0x3f ;  /* 0x0000003f02040836 */ /* 0x000fe20000000000 */
[----:B------:R-:W-:-:S04]  /*107c0*/  SHF.R.U32.HI R2, RZ, 0x6, R5 ;  /* 0x00000006ff027819 */ /* 0x000fc80000011605 */
[----:B------:R-:W-:Y:S01]  /*107d0*/  @P0 SHF.R.S32.HI R5, RZ, 0x1f, R4 ;  /* 0x0000001fff050819 */ /* 0x000fe20000011404 */
[----:B------:R-:W-:-:S03]  /*107e0*/  IMAD.MOV.U32 R8, RZ, RZ, R2 ;  /* 0x000000ffff087224 */ /* 0x000fc600078e0002 */
[----:B------:R-:W-:-:S04]  /*107f0*/  @P0 LEA.HI R4, R5, R4, RZ, 0x6 ;  /* 0x0000000405040211 */ /* 0x000fc800078f30ff */
[----:B------:R-:W-:Y:S02]  /*10800*/  @P0 SHF.R.S32.HI R8, RZ, 0x6, R4 ;  /* 0x00000006ff080819 */ /* 0x000fe40000011404 */
[----:B------:R-:W-:Y:S02]  /*10810*/  PLOP3.LUT P0, PT, PT, PT, PT, 0x80, 0x0 ;  /* 0x000000000000781c */ /* 0x000fe40003f0f070 */
[----:B------:R-:W-:-:S13]  /*10820*/  ISETP.GT.AND P2, PT, R8, R2, PT ;  /* 0x000000020800720c */ /* 0x000fda0003f44270 */
[----:B-1----:R-:W-:Y:S05]  /*10830*/  @!P2 BRA `(.L_x_3984) ;  /* 0x0000001800c0a947 */ /* 0x002fea0003800000 */
[----:B------:R-:W-:Y:S01]  /*10840*/  UMOV UR4, 0xffffffff ;  /* 0xffffffff00047882 */ /* 0x000fe20000000000 */
[----:B------:R-:W-:Y:S02]  /*10850*/  SEL R0, R13, RZ, !P1 ;  /* 0x000000ff0d007207 */ /* 0x000fe40004800000 */
[----:B------:R-:W-:Y:S05]  /*10860*/  BRA.DIV UR4, `(.L_x_3985) ;  /* 0x0000007e04e47947 */ /* 0x000fea000b800000 */
[----:B------:R-:W1:Y:S02]  /*10870*/  S2R R4, SR_TID.X ;  /* 0x0000000000047919 */ /* 0x000e640000002100 */
[----:B-1----:R-:W-:-:S04]  /*10880*/  SHF.R.U32.HI R4, RZ, 0x5, R4 ;  /* 0x00000005ff047819 */ /* 0x002fc80000011604 */
[----:B------:R-:W-:-:S05]  /*10890*/  LOP3.LUT R4, R4, 0x3, RZ, 0xc0, !PT ;  /* 0x0000000304047812 */ /* 0x000fca00078ec0ff */
[----:B------:R1:W2:Y:S02]  /*108a0*/  SHFL.IDX PT, R14, R4, RZ, 0x1f ;  /* 0x00001fff040e7589 */ /* 0x0002a400000e0000 */
.L_x_4175:
[----:B--2---:R-:W-:Y:S02]  /*108b0*/  ISETP.NE.AND P0, PT, R14, RZ, PT ;  /* 0x000000ff0e00720c */ /* 0x004fe40003f05270 */
[----:B------:R-:W-:-:S11]  /*108c0*/  PLOP3.LUT P6, PT, PT, PT, PT, 0x8, 0x0 ;  /* 0x000000000000781c */ /* 0x000fd60003fce170 */
[----:B------:R-:W-:Y:S05]  /*108d0*/  @P0 BRA `(.L_x_3986) ;  /* 0x00000000000c0947 */ /* 0x000fea0003800000 */
[----:B------:R-:W-:-:S03]  /*108e0*/  UMOV UR4, 0xffffffff ;  /* 0xffffffff00047882 */ /* 0x000fc60000000000 */
[----:B------:R-:W-:Y:S05]  /*108f0*/  BRA.DIV UR4, `(.L_x_3987) ;  /* 0x0000007e04f47947 */ /* 0x000fea000b800000 */
[----:B------:R-:W-:-:S13]  /*10900*/  ELECT P6, URZ, PT ;  /* 0x00000000003f782f */ /* 0x000fda00038c0000 */
.L_x_3986:
[----:B-1----:R-:W2:Y:S04]  /*10910*/  LDL R4, [R1+0x38] ;  /* 0x0000380001047983 */ /* 0x002ea80000100800 */
[----:B------:R-:W3:Y:S01]  /*10920*/  LDL R6, [R1+0x4] ;  /* 0x0000040001067983 */ /* 0x000ee20000100800 */
[----:B------:R-:W-:Y:S01]  /*10930*/  BSSY B1, `(.L_x_3988) ;  /* 0x0000008000017945 */ /* 0x000fe20003800000 */
[----:B--2---:R-:W-:-:S05]  /*10940*/  VIADD R4, R4, 0x1 ;  /* 0x0000000104047836 */ /* 0x004fca0000000000 */
[----:B------:R-:W-:-:S04]  /*10950*/  LEA.HI R5, R4, R4, RZ, 0x1 ;  /* 0x0000000404057211 */ /* 0x000fc800078f08ff */
[----:B------:R-:W-:-:S05]  /*10960*/  LOP3.LUT R5, R5, 0xfffffffe, RZ, 0xc0, !PT ;  /* 0xfffffffe05057812 */ /* 0x000fca00078ec0ff */
[----:B------:R-:W-:-:S05]  /*10970*/  IMAD.IADD R4, R4, 0x1, -R5 ;  /* 0x0000000104047824 */ /* 0x000fca00078e0a05 */
[----:B------:R-:W-:-:S04]  /*10980*/  SHF.L.U32 R4, R4, 0x1f, RZ ;  /* 0x0000001f04047819 */ /* 0x000fc800000006ff */
[----:B---3--:R-:W1:Y:S02]  /*10990*/  SYNCS.PHASECHK.TRANS64.TRYWAIT P0, [R6+URZ+0x28c20], R4 ;  /* 0x028c2004060075a7 */ /* 0x008e64000800017f */
[----:B-1----:R-:W-:Y:S05]  /*109a0*/  @!P0 BRA `(.L_x_3989) ;  /* 0x0000007c00e88947 */ /* 0x002fea0003800000 */
.L_x_4178:
[----:B------:R-:W-:Y:S05]  /*109b0*/  BSYNC B1 ;  /* 0x0000000000017941 */ /* 0x000fea0003800000 */
.L_x_3988:
[----:B------:R-:W-:Y:S04]  /*109c0*/  BSSY B1, `(.L_x_3990) ;  /* 0x00000bf000017945 */ /* 0x000fe80003800000 */
[----:B------:R-:W-:Y:S05]  /*109d0*/  @!P6 BRA `(.L_x_3991) ;  /* 0x0000000800f4e947 */ /* 0x000fea0003800000 */
[----:B-1----:R-:W2:Y:S04]  /*109e0*/  LDL R5, [R1+0x4] ;  /* 0x0000040001057983 */ /* 0x002ea80000100800 */
[----:B------:R-:W3:Y:S01]  /*109f0*/  LDL R7, [R1+0x18] ;  /* 0x0000180001077983 */ /* 0x000ee20000100800 */
[----:B------:R-:W1:Y:S01]  /*10a00*/  S2R R6, SR_TID.X ;  /* 0x0000000000067919 */ /* 0x000e620000002100 */
[----:B--2---:R-:W-:Y:S02]  /*10a10*/  IMAD.MOV.U32 R9, RZ, RZ, R5 ;  /* 0x000000ffff097224 */ /* 0x004fe400078e0005 */
[----:B------:R-:W2:Y:S01]  /*10a20*/  LDL R5, [R1+0xc] ;  /* 0x00000c0001057983 */ /* 0x000ea20000100800 */
[----:B-1----:R-:W-:Y:S01]  /*10a30*/  LOP3.LUT R6, R6, 0x7f, RZ, 0xc0, !PT ;  /* 0x0000007f06067812 */ /* 0x002fe200078ec0ff */
[----:B------:R-:W-:Y:S03]  /*10a40*/  BSSY B2, `(.L_x_3992) ;  /* 0x0000006000027945 */ /* 0x000fe60003800000 */
[----:B------:R-:W-:Y:S01]  /*10a50*/  ISETP.NE.AND P1, PT, R6, RZ, PT ;  /* 0x000000ff0600720c */ /* 0x000fe20003f25270 */
[----:B--2---:R-:W-:Y:S01]  /*10a60*/  IMAD R5, R5, 0x8, R9 ;  /* 0x0000000805057824 */ /* 0x004fe200078e0209 */
[----:B---3--:R-:W-:-:S04]  /*10a70*/  SHF.L.U32 R9, R7, 0x1f, RZ ;  /* 0x0000001f07097819 */ /* 0x008fc800000006ff */
[----:B------:R-:W1:Y:S02]  /*10a80*/  SYNCS.PHASECHK.TRANS64.TRYWAIT P0, [R5+URZ+0x28ca0], R9 ;  /* 0x028ca009050075a7 */ /* 0x000e64000800017f */
[----:B-1----:R-:W-:Y:S05]  /*10a90*/  @!P0 BRA `(.L_x_3993) ;  /* 0x0000007c00c48947 */ /* 0x002fea0003800000 */
.L_x_4179:
[----:B------:R-:W-:Y:S05]  /*10aa0*/  BSYNC B2 ;  /* 0x0000000000027941 */ /* 0x000fea0003800000 */
.L_x_3992:
        /* <DEDUP_REMOVED lines=9> */
.L_x_3995:
[----:B------:R-:W-:Y:S05]  /*10b40*/  BSYNC B2 ;  /* 0x0000000000027941 */ /* 0x000fea0003800000 */
.L_x_3994:
[----:B------:R-:W2:Y:S04]  /*10b50*/  LDL R7, [R1+0x4] ;  /* 0x0000040001077983 */ /* 0x000ea80000100800 */
[----:B------:R-:W2:Y:S01]  /*10b60*/  LDL R6, [R1+0xc] ;  /* 0x00000c0001067983 */ /* 0x000ea20000100800 */
[----:B------:R-:W-:Y:S01]  /*10b70*/  MOV R12, RZ ;  /* 0x000000ff000c7202 */ /* 0x000fe20000000f00 */
[----:B------:R-:W-:Y:S01]  /*10b80*/  IMAD R4, R8, 0x40, R3 ;  /* 0x0000004008047824 */ /* 0x000fe200078e0203 */
[----:B------:R-:W-:Y:S01]  /*10b90*/  UIADD3 UR4, UP0, UR38, 0x570, URZ ;  /* 0x0000057026047890 */ /* 0x000fe2000ff1e03f */
[----:B------:R-:W-:Y:S01]  /*10ba0*/  PLOP3.LUT P0, PT, PT, PT, PT, 0x80, 0x0 ;  /* 0x000000000000781c */ /* 0x000fe20003f0f070 */
[----:B------:R-:W-:Y:S01]  /*10bb0*/  UMOV UR6, 0x0 ;  /* 0x0000000000067882 */ /* 0x000fe20000000000 */
[----:B------:R-:W-:Y:S01]  /*10bc0*/  R2UR UR10, R12 ;  /* 0x000000000c0a72ca */ /* 0x000fe200000e0000 */
[----:B------:R-:W-:Y:S01]  /*10bd0*/  VIADD R4, R4, 0xffffffc0 ;  /* 0xffffffc004047836 */ /* 0x000fe20000000000 */
[----:B------:R-:W-:Y:S01]  /*10be0*/  UIADD3.X UR5, URZ, UR39, URZ, UP0, !UPT ;  /* 0x000000273f057290 */ /* 0x000fe200087fe43f */
[----:B------:R-:W-:Y:S01]  /*10bf0*/  UMOV UR7, 0x12f00000 ;  /* 0x12f0000000077882 */ /* 0x000fe20000000000 */
[----:B--2---:R-:W-:-:S02]  /*10c00*/  IMAD R6, R6, 0x2000, R7 ;  /* 0x0000200006067824 */ /* 0x004fc400078e0207 */
[----:B------:R-:W-:Y:S02]  /*10c10*/  VIADD R7, R5, 0x28c90 ;  /* 0x00028c9005077836 */ /* 0x000fe40000000000 */
[----:B------:R-:W-:-:S07]  /*10c20*/  VIADD R6, R6, 0x22400 ;  /* 0x0002240006067836 */ /* 0x000fce0000000000 */
.L_x_3996:
        /* <DEDUP_REMOVED lines=13> */
.L_x_4180:
[----:B------:R-:W-:Y:S05]  /*10d00*/  BSYNC B2 ;  /* 0x0000000000027941 */ /* 0x000fea0003800000 */
.L_x_3997:
[----:B------:R-:W-:Y:S01]  /*10d10*/  BSSY B2, `(.L_x_3999) ;  /* 0x000000b000027945 */ /* 0x000fe20003800000 */
[----:B------:R-:W-:Y:S02]  /*10d20*/  IMAD.MOV.U32 R10, RZ, RZ, 0x0 ;  /* 0x00000000ff0a7424 */ /* 0x000fe400078e00ff */
[----:B0-----:R-:W-:Y:S01]  /*10d30*/  IMAD.MOV.U32 R11, RZ, RZ, 0x12f00000 ;  /* 0x12f00000ff0b7424 */ /* 0x001fe200078e00ff */
        /* <DEDUP_REMOVED lines=8> */
.L_x_4000:
[----:B------:R-:W-:Y:S05]  /*10dc0*/  BSYNC B2 ;  /* 0x0000000000027941 */ /* 0x000fea0003800000 */
.L_x_3999:
[----:B------:R-:W3:Y:S04]  /*10dd0*/  LDL R7, [R1+0x4] ;  /* 0x0000040001077983 */ /* 0x000ee80000100800 */
[----:B------:R-:W3:Y:S01]  /*10de0*/  LDL R6, [R1+0xc] ;  /* 0x00000c0001067983 */ /* 0x000ee20000100800 */
[----:B------:R-:W-:Y:S01]  /*10df0*/  R2UR UR10, R12 ;  /* 0x000000000c0a72ca */ /* 0x000fe200000e0000 */
[----:B------:R-:W-:Y:S01]  /*10e00*/  UIADD3 UR4, UP0, UR38, 0x670, URZ ;  /* 0x0000067026047890 */ /* 0x000fe2000ff1e03f */
[----:B------:R-:W-:Y:S01]  /*10e10*/  R2UR UR6, R10 ;  /* 0x000000000a0672ca */ /* 0x000fe200000e0000 */
[----:B-12---:R-:W-:Y:S01]  /*10e20*/  VIADD R5, R5, 0x28cb0 ;  /* 0x00028cb005057836 */ /* 0x006fe20000000000 */
[----:B------:R-:W-:Y:S01]  /*10e30*/  R2UR UR7, R11 ;  /* 0x000000000b0772ca */ /* 0x000fe200000e0000 */
[----:B------:R-:W-:Y:S01]  /*10e40*/  UIADD3.X UR5, URZ, UR39, URZ, UP0, !UPT ;  /* 0x000000273f057290 */ /* 0x000fe200087fe43f */
[----:B------:R-:W-:Y:S01]  /*10e50*/  PLOP3.LUT P0, PT, PT, PT, PT, 0x80, 0x0 ;  /* 0x000000000000781c */ /* 0x000fe20003f0f070 */
[----:B---3--:R-:W-:-:S04]  /*10e60*/  IMAD R6, R6, 0x10000, R7 ;  /* 0x0001000006067824 */ /* 0x008fc800078e0207 */
[----:B------:R-:W-:-:S08]  /*10e70*/  VIADD R7, R6, 0x400 ;  /* 0x0000040006077836 */ /* 0x000fd00000000000 */
.L_x_4001:
        /* <DEDUP_REMOVED lines=15> */
.L_x_4002:
        /* <DEDUP_REMOVED lines=15> */
.L_x_4003:
        /* <DEDUP_REMOVED lines=15> */
.L_x_4004:
        /* <DEDUP_REMOVED lines=15> */
.L_x_4005:
        /* <DEDUP_REMOVED lines=15> */
.L_x_4006:
        /* <DEDUP_REMOVED lines=15> */
.L_x_4007:
        /* <DEDUP_REMOVED lines=15> */
.L_x_4008:
        /* <DEDUP_REMOVED lines=10> */
.L_x_3991:
[----:B------:R-:W-:Y:S05]  /*115b0*/  BSYNC B1 ;  /* 0x0000000000017941 */ /* 0x000fea0003800000 */
.L_x_3990:
[----:B------:R-:W2:Y:S04]  /*115c0*/  LDL.LU R9, [R1+0xc] ;  /* 0x00000c0001097983 */ /* 0x000ea80000300800 */
[----:B------:R-:W3:Y:S01]  /*115d0*/  LDL.LU R7, [R1+0x18] ;  /* 0x0000180001077983 */ /* 0x000ee20000300800 */
[----:B-1----:R-:W-:Y:S01]  /*115e0*/  VIADD R4, R8, 0xfffffffe ;  /* 0xfffffffe08047836 */ /* 0x002fe20000000000 */
[----:B------:R-:W-:-:S04]  /*115f0*/  PLOP3.LUT P0, PT, PT, PT, PT, 0x8, 0x0 ;  /* 0x000000000000781c */ /* 0x000fc80003f0e170 */
[----:B------:R-:W-:Y:S01]  /*11600*/  ISETP.GE.AND P2, PT, R4, R2, PT ;  /* 0x000000020400720c */ /* 0x000fe20003f46270 */
[----:B--2---:R-:W-:-:S05]  /*11610*/  VIADD R5, R9, 0x1 ;  /* 0x0000000109057836 */ /* 0x004fca0000000000 */
[----:B------:R-:W-:-:S04]  /*11620*/  ISETP.NE.AND P1, PT, R5, 0x2, PT ;  /* 0x000000020500780c */ /* 0x000fc80003f25270 */
[----:B------:R-:W-:Y:S02]  /*11630*/  SEL R6, RZ, 0x1, P1 ;  /* 0x00000001ff067807 */ /* 0x000fe40000800000 */
[----:B------:R-:W-:Y:S02]  /*11640*/  SEL R5, R5, RZ, P1 ;  /* 0x000000ff05057207 */ /* 0x000fe40000800000 */
[----:B---3--:R-:W-:-:S03]  /*11650*/  LOP3.LUT R7, R7, R6, RZ, 0x3c, !PT ;  /* 0x0000000607077212 */ /* 0x008fc600078e3cff */
[----:B------:R1:W-:Y:S04]  /*11660*/  STL [R1+0xc], R5 ;  /* 0x00000c0501007387 */ /* 0x0003e80000100800 */
[----:B------:R1:W-:Y:S01]  /*11670*/  STL [R1+0x18], R7 ;  /* 0x0000180701007387 */ /* 0x0003e20000100800 */
[----:B------:R-:W-:Y:S05]  /*11680*/  @!P2 BRA `(.L_x_3984) ;  /* 0x0000000c002ca947 */ /* 0x000fea0003800000 */
.L_x_4028:
[----:B------:R-:W-:Y:S05]  /*11690*/  YIELD ;  /* 0x0000000000007946 */ /* 0x000fea0003800000 */
[----:B------:R-:W-:Y:S04]  /*116a0*/  BSSY B1, `(.L_x_4009) ;  /* 0x00000bd000017945 */ /* 0x000fe80003800000 */
[----:B--2---:R-:W-:Y:S05]  /*116b0*/  @!P6 BRA `(.L_x_4010) ;  /* 0x0000000800ece947 */ /* 0x004fea0003800000 */
[----:B------:R-:W2:Y:S04]  /*116c0*/  LDL R8, [R1+0x4] ;  /* 0x0000040001087983 */ /* 0x000ea80000100800 */
[----:B-1----:R-:W2:Y:S04]  /*116d0*/  LDL R5, [R1+0xc] ;  /* 0x00000c0001057983 */ /* 0x002ea80000100800 */
[----:B------:R-:W3:Y:S01]  /*116e0*/  LDL R6, [R1+0x18] ;  /* 0x0000180001067983 */ /* 0x000ee20000100800 */
[----:B------:R-:W1:Y:S01]  /*116f0*/  S2R R7, SR_TID.X ;  /* 0x0000000000077919 */ /* 0x000e620000002100 */
[----:B------:R-:W-:Y:S01]  /*11700*/  BSSY B2, `(.L_x_4011) ;  /* 0x0000007000027945 */ /* 0x000fe20003800000 */
[----:B-1----:R-:W-:-:S04]  /*11710*/  LOP3.LUT R7, R7, 0x7f, RZ, 0xc0, !PT ;  /* 0x0000007f07077812 */ /* 0x002fc800078ec0ff */
[----:B------:R-:W-:Y:S01]  /*11720*/  ISETP.NE.AND P2, PT, R7, RZ, PT ;  /* 0x000000ff0700720c */ /* 0x000fe20003f45270 */
[----:B--2---:R-:W-:Y:S01]  /*11730*/  IMAD R5, R5, 0x8, R8 ;  /* 0x0000000805057824 */ /* 0x004fe200078e0208 */
[----:B---3--:R-:W-:-:S04]  /*11740*/  SHF.L.U32 R6, R6, 0x1f, RZ ;  /* 0x0000001f06067819 */ /* 0x008fc800000006ff */
[----:B------:R-:W1:Y:S02]  /*11750*/  SYNCS.PHASECHK.TRANS64.TRYWAIT P1, [R5+URZ+0x28ca0], R6 ;  /* 0x028ca006050075a7 */ /* 0x000e64000802017f */
[----:B-1----:R-:W-:Y:S05]  /*11760*/  @!P1 BRA `(.L_x_4012) ;  /* 0x0000007000b89947 */ /* 0x002fea0003800000 */
.L_x_4181:
[----:B------:R-:W-:Y:S05]  /*11770*/  BSYNC B2 ;  /* 0x0000000000027941 */ /* 0x000fea0003800000 */
.L_x_4011:
[----:B------:R-:W-:Y:S04]  /*11780*/  BSSY B2, `(.L_x_4013) ;  /* 0x0000009000027945 */ /* 0x000fe80003800000 */
[----:B------:R-:W-:Y:S05]  /*11790*/  @P2 BRA `(.L_x_4014) ;  /* 0x00000000001c2947 */ /* 0x000fea0003800000 */
[----:B------:R-:W2:Y:S02]  /*117a0*/  S2R R7, SR_TID.X ;  /* 0x0000000000077919 */ /* 0x000ea40000002100 */
[----:B--2---:R-:W-:Y:S02]  /*117b0*/  LOP3.LUT R8, R7, 0x1f, RZ, 0xc0, !PT ;  /* 0x0000001f07087812 */ /* 0x004fe400078ec0ff */
[----:B------:R-:W-:Y:S02]  /*117c0*/  MOV R7, 0x2000 ;  /* 0x0000200000077802 */ /* 0x000fe40000000f00 */
[----:B------:R-:W-:Y:S02]  /*117d0*/  ISETP.NE.AND P1, PT, R8, RZ, PT ;  /* 0x000000ff0800720c */ /* 0x000fe40003f25270 */
[----:B------:R2:W-:Y:S11]  /*117e0*/  SYNCS.ARRIVE.TRANS64 RZ, [R5+URZ+0x28c90], R7 ;  /* 0x028c900705ff79a7 */ /* 0x0005f6000800003f */
[----:B--2---:R-:W-:Y:S05]  /*117f0*/  @!P1 BRA `(.L_x_4014) ;  /* 0x0000000000049947 */ /* 0x004fea0003800000 */
[----:B------:R-:W-:Y:S01]  /*11800*/  BPT.TRAP 0x1 ;  /* 0x000000040000795c */ /* 0x000fe20000300000 */
.L_x_4014:
[----:B------:R-:W-:Y:S05]  /*11810*/  BSYNC B2 ;  /* 0x0000000000027941 */ /* 0x000fea0003800000 */
.L_x_4013:
[----:B------:R-:W2:Y:S04]  /*11820*/  LDL R8, [R1+0x4] ;  /* 0x0000040001087983 */ /* 0x000ea80000100800 */
[----:B------:R-:W2:Y:S01]  /*11830*/  LDL R7, [R1+0xc] ;  /* 0x00000c0001077983 */ /* 0x000ea20000100800 */
        /* <DEDUP_REMOVED lines=9> */
[----:B------:R-:W-:Y:S02]  /*118d0*/  IMAD R8, R4, 0x40, R3 ;  /* 0x0000004004087824 */ /* 0x000fe400078e0203 */
[----:B------:R-:W-:-:S08]  /*118e0*/  VIADD R7, R7, 0x22400 ;  /* 0x0002240007077836 */ /* 0x000fd00000000000 */
.L_x_4015:
        /* <DEDUP_REMOVED lines=13> */
.L_x_4182:
[----:B------:R-:W-:Y:S05]  /*119c0*/  BSYNC B2 ;  /* 0x0000000000027941 */ /* 0x000fea0003800000 */
.L_x_4016:
[----:B------:R-:W-:Y:S01]  /*119d0*/  BSSY B2, `(.L_x_4018) ;  /* 0x000000b000027945 */ /* 0x000fe20003800000 */
[----:B------:R-:W-:Y:S02]  /*119e0*/  IMAD.MOV.U32 R10, RZ, RZ, 0x0 ;  /* 0x00000000ff0a7424 */ /* 0x000fe400078e00ff */
[----:B0-----:R-:W-:Y:S01]  /*119f0*/  IMAD.MOV.U32 R11, RZ, RZ, 0x12f00000 ;  /* 0x12f00000ff0b7424 */ /* 0x001fe200078e00ff */
[----:B------:R-:W-:Y:S06]  /*11a00*/  @P2 BRA `(.L_x_4019) ;  /* 0x00000000001c2947 */ /* 0x000fec0003800000 */
[----:B------:R-:W0:Y:S01]  /*11a10*/  S2R R7, SR_TID.X ;  /* 0x0000000000077919 */ /* 0x000e220000002100 */
[----:B-12---:R-:W-:-:S04]  /*11a20*/  IMAD.MOV.U32 R6, RZ, RZ, 0x10000 ;  /* 0x00010000ff067424 */ /* 0x006fc800078e00ff */
[----:B------:R3:W-:Y:S01]  /*11a30*/  SYNCS.ARRIVE.TRANS64 RZ, [R5+URZ+0x28cb0], R6 ;  /* 0x028cb00605ff79a7 */ /* 0x0007e2000800003f */
[----:B0-----:R-:W-:-:S04]  /*11a40*/  LOP3.LUT R7, R7, 0x1f, RZ, 0xc0, !PT ;  /* 0x0000001f07077812 */ /* 0x001fc800078ec0ff */
[----:B------:R-:W-:-:S13]  /*11a50*/  ISETP.NE.AND P1, PT, R7, RZ, PT ;  /* 0x000000ff0700720c */ /* 0x000fda0003f25270 */
[----:B---3--:R-:W-:Y:S05]  /*11a60*/  @!P1 BRA `(.L_x_4019) ;  /* 0x0000000000049947 */ /* 0x008fea0003800000 */
[----:B------:R-:W-:Y:S01]  /*11a70*/  BPT.TRAP 0x1 ;  /* 0x000000040000795c */ /* 0x000fe20000300000 */
.L_x_4019:
[----:B------:R-:W-:Y:S05]  /*11a80*/  BSYNC B2 ;  /* 0x0000000000027941 */ /* 0x000fea0003800000 */
.L_x_4018:
[----:B------:R-:W3:Y:S04]  /*11a90*/  LDL R7, [R1+0x4] ;  /* 0x0000040001077983 */ /* 0x000ee80000100800 */
[----:B-12---:R-:W3:Y:S01]  /*11aa0*/  LDL R6, [R1+0xc] ;  /* 0x00000c0001067983 */ /* 0x006ee20000100800 */
[----:B------:R-:W-:Y:S01]  /*11ab0*/  R2UR UR10, R12 ;  /* 0x000000000c0a72ca */ /* 0x000fe200000e0000 */
[----:B------:R-:W-:Y:S01]  /*11ac0*/  UIADD3 UR4, UP0, UR38, 0x670, URZ ;  /* 0x0000067026047890 */ /* 0x000fe2000ff1e03f */
[----:B------:R-:W-:Y:S01]  /*11ad0*/  R2UR UR6, R10 ;  /* 0x000000000a0672ca */ /* 0x000fe200000e0000 */
[----:B------:R-:W-:Y:S01]  /*11ae0*/  VIADD R5, R5, 0x28cb0 ;  /* 0x00028cb005057836 */ /* 0x000fe20000000000 */
[----:B------:R-:W-:Y:S01]  /*11af0*/  R2UR UR7, R11 ;  /* 0x000000000b0772ca */ /* 0x000fe200000e0000 */
[----:B------:R-:W-:Y:S01]  /*11b00*/  UIADD3.X UR5, URZ, UR39, URZ, UP0, !UPT ;  /* 0x000000273f057290 */ /* 0x000fe200087fe43f */
[----:B------:R-:W-:Y:S01]  /*11b10*/  PLOP3.LUT P1, PT, PT, PT, PT, 0x80, 0x0 ;  /* 0x000000000000781c */ /* 0x000fe20003f2f070 */
[----:B---3--:R-:W-:-:S04]  /*11b20*/  IMAD R6, R6, 0x10000, R7 ;  /* 0x0001000006067824 */ /* 0x008fc800078e0207 */
[----:B------:R-:W-:-:S08]  /*11b30*/  VIADD R7, R6, 0x400 ;  /* 0x0000040006077836 */ /* 0x000fd00000000000 */
.L_x_4020:
        /* <DEDUP_REMOVED lines=15> */
.L_x_4021:
        /* <DEDUP_REMOVED lines=15> */
.L_x_4022:
        /* <DEDUP_REMOVED lines=15> */
.L_x_4023:
        /* <DEDUP_REMOVED lines=15> */
.L_x_4024:
        /* <DEDUP_REMOVED lines=15> */
.L_x_4025:
        /* <DEDUP_REMOVED lines=15> */
.L_x_4026:
        /* <DEDUP_REMOVED lines=15> */
.L_x_4027:
        /* <DEDUP_REMOVED lines=10> */
.L_x_4010:
[----:B------:R-:W-:Y:S05]  /*12270*/  BSYNC B1 ;  /* 0x0000000000017941 */ /* 0x000fea0003800000 */
.L_x_4009:
[----:B------:R-:W2:Y:S04]  /*12280*/  LDL.LU R9, [R1+0xc] ;  /* 0x00000c0001097983 */ /* 0x000ea80000300800 */
[----:B-1----:R-:W3:Y:S01]  /*12290*/  LDL.LU R7, [R1+0x18] ;  /* 0x0000180001077983 */ /* 0x002ee20000300800 */
[C---:B------:R-:W-:Y:S01]  /*122a0*/  ISETP.GT.AND P2, PT, R4.reuse, R2, PT ;  /* 0x000000020400720c */ /* 0x040fe20003f44270 */
[----:B------:R-:W-:Y:S02]  /*122b0*/  VIADD R4, R4, 0xffffffff ;  /* 0xffffffff04047836 */ /* 0x000fe40000000000 */
[----:B--2---:R-:W-:-:S05]  /*122c0*/  VIADD R5, R9, 0x1 ;  /* 0x0000000109057836 */ /* 0x004fca0000000000 */
[----:B------:R-:W-:-:S04]  /*122d0*/  ISETP.NE.AND P1, PT, R5, 0x2, PT ;  /* 0x000000020500780c */ /* 0x000fc80003f25270 */
[----:B------:R-:W-:Y:S02]  /*122e0*/  SEL R6, RZ, 0x1, P1 ;  /* 0x00000001ff067807 */ /* 0x000fe40000800000 */
[----:B------:R-:W-:Y:S02]  /*122f0*/  SEL R5, R5, RZ, P1 ;  /* 0x000000ff05057207 */ /* 0x000fe40000800000 */
[----:B---3--:R-:W-:-:S05]  /*12300*/  LOP3.LUT R7, R7, R6, RZ, 0x3c, !PT ;  /* 0x0000000607077212 */ /* 0x008fca00078e3cff */
[----:B------:R2:W-:Y:S04]  /*12310*/  STL [R1+0x18], R7 ;  /* 0x0000180701007387 */ /* 0x0005e80000100800 */
[----:B------:R2:W-:Y:S01]  /*12320*/  STL [R1+0xc], R5 ;  /* 0x00000c0501007387 */ /* 0x0005e20000100800 */
[----:B------:R-:W-:Y:S05]  /*12330*/  @P2 BRA `(.L_x_4028) ;  /* 0xfffffff000d42947 */ /* 0x000fea000383ffff */
.L_x_3984:
[----:B------:R-:W-:Y:S05]  /*12340*/  BSYNC B0 ;  /* 0x0000000000007941 */ /* 0x000fea0003800000 */
.L_x_3983:
[----:B-12---:R-:W2:Y:S01]  /*12350*/  LDL R5, [R1+0x4c] ;  /* 0x00004c0001057983 */ /* 0x006ea20000100800 */
[----:B------:R-:W-:Y:S05]  /*12360*/  @!P0 WARPSYNC.ALL ;  /* 0x0000000000008948 */ /* 0x000fea0003800000 */
[----:B------:R-:W-:Y:S06]  /*12370*/  @!P0 BAR.SYNC.DEFER_BLOCKING 0xc, 0x180 ;  /* 0x0306000000008b1d */ /* 0x000fec0000010000 */
[----:B------:R-:W-:Y:S01]  /*12380*/  BSSY B7, `(.L_x_4029) ;  /* 0x00004f2000077945 */ /* 0x000fe20003800000 */
[----:B--2---:R-:W-:-:S13]  /*12390*/  ISETP.GT.AND P0, PT, R5, RZ, PT ;  /* 0x000000ff0500720c */ /* 0x004fda0003f04270 */
[----:B------:R-:W-:Y:S05]  /*123a0*/  @P0 BRA `(.L_x_4030) ;  /* 0x0000000000440947 */ /* 0x000fea0003800000 */
        /* <DEDUP_REMOVED lines=17> */
.L_x_4030:
        /* <DEDUP_REMOVED lines=12> */
[----:B------:R-:W-:Y:S02]  /*12580*/  IMAD.U32 R6, RZ, RZ, UR8 ;  /* 0x00000008ff067e24 */ /* 0x000fe4000f8e00ff */
[----:B------:R-:W-:Y:S02]  /*12590*/  IMAD.U32 R7, RZ, RZ, UR9 ;  /* 0x00000009ff077e24 */ /* 0x000fe4000f8e00ff */
[----:B------:R-:W-:-:S02]  /*125a0*/  IMAD.U32 R10, RZ, RZ, UR4 ;  /* 0x00000004ff0a7e24 */ /* 0x000fc4000f8e00ff */
[----:B0-----:R-:W-:Y:S02]  /*125b0*/  IMAD.U32 R11, RZ, RZ, UR5 ;  /* 0x00000005ff0b7e24 */ /* 0x001fe4000f8e00ff */
[----:B------:R-:W-:Y:S02]  /*125c0*/  IMAD.MOV.U32 R8, RZ, RZ, 0x70 ;  /* 0x00000070ff087424 */ /* 0x000fe400078e00ff */
[----:B------:R-:W-:Y:S02]  /*125d0*/  IMAD.MOV.U32 R12, RZ, RZ, 0x1 ;  /* 0x00000001ff0c7424 */ /* 0x000fe400078e00ff */
[----:B------:R-:W-:-:S07]  /*125e0*/  IMAD.MOV.U32 R13, RZ, RZ, RZ ;  /* 0x000000ffff0d7224 */ /* 0x000fce00078e00ff */
[----:B------:R-:W-:-:S07]  /*125f0*/  LEPC R20, `(.L_x_4033) ;  /* 0x000000001014794e */ /* 0x000fce0000000000 */
[----:B-1----:R-:W-:Y:S05]  /*12600*/  CALL.ABS.NOINC R2 ;  /* 0x0000000002007343 */ /* 0x002fea0003c00000 */
.L_x_4033:
[----:B------:R-:W-:Y:S05]  /*12610*/  BSYNC B6 ;  /* 0x0000000000067941 */ /* 0x000fea0003800000 */
.L_x_4032:
        /* <DEDUP_REMOVED lines=15> */
[----:B0-----:R-:W-:Y:S02]  /*12710*/  IMAD.U32 R11, RZ, RZ, UR5 ;  /* 0x00000005ff0b7e24 */ /* 0x001fe4000f8e00ff */
[----:B------:R-:W-:Y:S02]  /*12720*/  IMAD.MOV.U32 R8, RZ, RZ, 0x70 ;  /* 0x00000070ff087424 */ /* 0x000fe400078e00ff */
[----:B------:R-:W-:Y:S02]  /*12730*/  IMAD.MOV.U32 R12, RZ, RZ, 0x1 ;  /* 0x00000001ff0c7424 */ /* 0x000fe400078e00ff */
[----:B-1----:R-:W-:-:S07]  /*12740*/  IMAD.MOV.U32 R13, RZ, RZ, RZ ;  /* 0x000000ffff0d7224 */ /* 0x002fce00078e00ff */
[----:B------:R-:W-:-:S07]  /*12750*/  LEPC R20, `(.L_x_4036) ;  /* 0x000000001014794e */ /* 0x000fce0000000000 */
[----:B--2---:R-:W-:Y:S05]  /*12760*/  CALL.ABS.NOINC R2 ;  /* 0x0000000002007343 */ /* 0x004fea0003c00000 */
.L_x_4036:
        /* <DEDUP_REMOVED lines=16> */
.L_x_4035:
[----:B------:R-:W-:Y:S05]  /*12870*/  BSYNC B6 ;  /* 0x0000000000067941 */ /* 0x000fea0003800000 */
.L_x_4034:
        /* <DEDUP_REMOVED lines=26> */
.L_x_4185:
[----:B-1----:R-:W3:Y:S01]  /*12a20*/  LDL.LU R4, [R1+0x1c] ;  /* 0x00001c0001047983 */ /* 0x002ee20000300800 */
[----:B------:R-:W-:Y:S02]  /*12a30*/  PLOP3.LUT P1, PT, PT, PT, PT, 0x8, 0x0 ;  /* 0x000000000000781c */ /* 0x000fe40003f2e170 */
[----:B--2---:R-:W-:Y:S01]  /*12a40*/  ISETP.NE.AND P0, PT, R14, RZ, PT ;  /* 0x000000ff0e00720c */ /* 0x004fe20003f05270 */
[----:B------:R1:W-:Y:S01]  /*12a50*/  STL [R1], R0 ;  /* 0x0000000001007387 */ /* 0x0003e20000100800 */
[----:B---3--:R-:W-:-:S09]  /*12a60*/  LOP3.LUT R4, R4, 0xfffffffe, RZ, 0xc0, !PT ;  /* 0xfffffffe04047812 */ /* 0x008fd200078ec0ff */
[----:B------:R-:W-:-:S05]  /*12a70*/  @P1 LOP3.LUT R4, R4, 0x1, RZ, 0xfc, !PT ;  /* 0x0000000104041812 */ /* 0x000fca00078efcff */
[----:B------:R1:W-:Y:S01]  /*12a80*/  STL [R1+0x1c], R4 ;  /* 0x00001c0401007387 */ /* 0x0003e20000100800 */
[----:B------:R-:W-:Y:S05]  /*12a90*/  @P0 BRA `(.L_x_4038) ;  /* 0x0000000400240947 */ /* 0x000fea0003800000 */
[----:B------:R-:W-:-:S03]  /*12aa0*/  UMOV UR4, 0xffffffff ;  /* 0xffffffff00047882 */ /* 0x000fc60000000000 */
[----:B------:R-:W-:Y:S05]  /*12ab0*/  BRA.DIV UR4, `(.L_x_4039) ;  /* 0x0000006204407947 */ /* 0x000fea000b800000 */
[----:B------:R-:W-:-:S13]  /*12ac0*/  ELECT P6, URZ, PT ;  /* 0x00000000003f782f */ /* 0x000fda00038c0000 */
.L_x_4188:
[----:B------:R-:W-:Y:S05]  /*12ad0*/  @!P6 BRA `(.L_x_4038) ;  /* 0x000000040014e947 */ /* 0x000fea0003800000 */
[----:B------:R2:W-:Y:S01]  /*12ae0*/  STL [R1+0x58], R9 ;  /* 0x0000580901007387 */ /* 0x0005e20000100800 */
[----:B------:R-:W-:-:S04]  /*12af0*/  ISETP.NE.U32.AND P0, PT, R2, RZ, PT ;  /* 0x000000ff0200720c */ /* 0x000fc80003f05070 */
[----:B------:R-:W-:-:S13]  /*12b00*/  ISETP.NE.AND.EX P0, PT, R3, RZ, PT, P0 ;  /* 0x000000ff0300720c */ /* 0x000fda0003f05300 */
[----:B--2---:R-:W-:Y:S05]  /*12b10*/  @!P0 BRA `(.L_x_4040) ;  /* 0x0000000000508947 */ /* 0x004fea0003800000 */
[----:B------:R-:W2:Y:S01]  /*12b20*/  LDC R6, c[0x0][0x43c] ;  /* 0x00010f00ff067b82 */ /* 0x000ea20000000800 */
[----:B-1----:R-:W-:Y:S01]  /*12b30*/  IMAD.MOV.U32 R0, RZ, RZ, R9 ;  /* 0x000000ffff007224 */ /* 0x002fe200078e0009 */
[----:B------:R-:W-:Y:S01]  /*12b40*/  ULDC.64 UR4, c[0x0][0x428] ;  /* 0x00010a0000047ab9 */ /* 0x000fe20000000a00 */
[----:B--2---:R-:W-:-:S13]  /*12b50*/  ISETP.NE.AND P0, PT, R6, 0x1, PT ;  /* 0x000000010600780c */ /* 0x004fda0003f05270 */
[----:B------:R-:W1:Y:S02]  /*12b60*/  @P0 LDC.64 R4, c[0x0][0x440] ;  /* 0x00011000ff040b82 */ /* 0x000e640000000a00 */
        /* <DEDUP_REMOVED lines=15> */
.L_x_4040:
[----:B------:R-:W3:Y:S04]  /*12c60*/  LDL R7, [R1+0x4] ;  /* 0x0000040001077983 */ /* 0x000ee80000100800 */
[----:B-12---:R-:W3:Y:S04]  /*12c70*/  LDL R0, [R1+0x8] ;  /* 0x0000080001007983 */ /* 0x006ee80000100800 */
[----:B------:R-:W2:Y:S01]  /*12c80*/  LDL R2, [R1+0x14] ;  /* 0x0000140001027983 */ /* 0x000ea20000100800 */
[----:B---3--:R-:W-:Y:S01]  /*12c90*/  IMAD R0, R0, 0x8, R7 ;  /* 0x0000000800007824 */ /* 0x008fe200078e0207 */
[----:B--2---:R-:W-:-:S04]  /*12ca0*/  SHF.L.U32 R2, R2, 0x1f, RZ ;  /* 0x0000001f02027819 */ /* 0x004fc800000006ff */
[----:B------:R-:W1:Y:S02]  /*12cb0*/  SYNCS.PHASECHK.TRANS64.TRYWAIT P0, [R0+URZ+0x28c40], R2 ;  /* 0x028c4002000075a7 */ /* 0x000e64000800017f */
[----:B-1----:R-:W-:Y:S05]  /*12cc0*/  @!P0 BRA `(.L_x_4041) ;  /* 0x0000005c00dc8947 */ /* 0x002fea0003800000 */
.L_x_4189:
        /* <DEDUP_REMOVED lines=11> */
.L_x_4042:
[----:B------:R-:W2:Y:S04]  /*12d80*/  LDL R6, [R1+0x4] ;  /* 0x0000040001067983 */ /* 0x000ea80000100800 */
[----:B------:R-:W2:Y:S04]  /*12d90*/  LDL R5, [R1+0x8] ;  /* 0x0000080001057983 */ /* 0x000ea80000100800 */
[----:B------:R-:W3:Y:S04]  /*12da0*/  LDL R7, [R1+0x58] ;  /* 0x0000580001077983 */ /* 0x000ee80000100800 */
[----:B------:R-:W4:Y:S04]  /*12db0*/  LDL R4, [R1+0x24] ;  /* 0x0000240001047983 */ /* 0x000f280000100800 */
[----:B------:R-:W5:Y:S04]  /*12dc0*/  LDL R3, [R1] ;  /* 0x0000000001037983 */ /* 0x000f680000100800 */
[----:B-1----:R-:W5:Y:S01]  /*12dd0*/  LDL.LU R2, [R1+0x1c] ;  /* 0x00001c0001027983 */ /* 0x002f620000300800 */
[----:B------:R-:W-:-:S02]  /*12de0*/  R2UR UR9, R0 ;  /* 0x00000000000972ca */ /* 0x000fc400000e0000 */
[----:B------:R-:W-:Y:S01]  /*12df0*/  PLOP3.LUT P0, PT, PT, PT, PT, 0x80, 0x0 ;  /* 0x000000000000781c */ /* 0x000fe20003f0f070 */
[----:B------:R-:W-:Y:S01]  /*12e00*/  UIADD3 UR6, UP0, UR38, 0x370, URZ ;  /* 0x0000037026067890 */ /* 0x000fe2000ff1e03f */
[----:B------:R-:W-:-:S03]  /*12e10*/  R2UR UR12, R18 ;  /* 0x00000000120c72ca */ /* 0x000fc600000e0000 */
[----:B------:R-:W-:-:S06]  /*12e20*/  UIADD3.X UR7, URZ, UR39, URZ, UP0, !UPT ;  /* 0x000000273f077290 */ /* 0x000fcc00087fe43f */
[----:B------:R-:W-:Y:S01]  /*12e30*/  UIADD3 UR9, UR9, 0x28c30, URZ ;  /* 0x00028c3009097890 */ /* 0x000fe2000fffe03f */
[----:B------:R-:W-:Y:S01]  /*12e40*/  UMOV UR5, 0x14f00000 ;  /* 0x14f0000000057882 */ /* 0x000fe20000000000 */
[----:B------:R-:W-:Y:S01]  /*12e50*/  UMOV UR10, URZ ;  /* 0x0000003f000a7c82 */ /* 0x000fe20008000000 */
[----:B--2---:R-:W-:Y:S01]  /*12e60*/  IMAD R0, R5, 0x2000, R6 ;  /* 0x0000200005007824 */ /* 0x004fe200078e0206 */
[----:B---3--:R-:W-:-:S04]  /*12e70*/  R2UR UR11, R7 ;  /* 0x00000000070b72ca */ /* 0x008fc800000e0000 */
[----:B------:R-:W-:Y:S02]  /*12e80*/  R2UR UR8, R0 ;  /* 0x00000000000872ca */ /* 0x000fe400000e0000 */
[----:B----4-:R-:W-:Y:S02]  /*12e90*/  R2UR UR4, R4 ;  /* 0x00000000040472ca */ /* 0x010fe400000e0000 */
[----:B-----5:R-:W-:Y:S02]  /*12ea0*/  R2UR UR13, R3 ;  /* 0x00000000030d72ca */ /* 0x020fe400000e0000 */
[----:B------:R-:W-:-:S07]  /*12eb0*/  LOP3.LUT R2, R2, 0xfffffffe, RZ, 0xc0, !PT ;  /* 0xfffffffe02027812 */ /* 0x000fce00078ec0ff */
[----:B------:R-:W-:Y:S02]  /*12ec0*/  UIADD3 UR8, UR8, 0x22400, URZ ;  /* 0x0002240008087890 */ /* 0x000fe4000fffe03f */
[----:B------:R-:W-:Y:S01]  /*12ed0*/  ULEA UR11, UR11, UR4, 0x6 ;  /* 0x000000040b0b7291 */ /* 0x000fe2000f8e303f */
[----:B------:R-:W-:Y:S02]  /*12ee0*/  @P0 LOP3.LUT R2, R2, 0x1, RZ, 0xfc, !PT ;  /* 0x0000000102020812 */ /* 0x000fe400078efcff */
[----:B------:R-:W-:-:S03]  /*12ef0*/  UMOV UR4, 0x0 ;  /* 0x0000000000047882 */ /* 0x000fc60000000000 */
[----:B------:R2:W-:Y:S03]  /*12f00*/  STL [R1+0x1c], R2 ;  /* 0x00001c0201007387 */ /* 0x0005e60000100800 */
[----:B------:R2:W-:Y:S01]  /*12f10*/  UTMALDG.4D [UR8], [UR6], desc[UR4] ;  /* 0x00000408060075b4 */ /* 0x0005e20008019000 */
[----:B------:R-:W-:Y:S02]  /*12f20*/  NOP ;  /* 0x0000000000007918 */ /* 0x000fe40000000000 */
.L_x_4038:
[----:B--2---:R-:W2:Y:S04]  /*12f30*/  LDL R2, [R1+0x4] ;  /* 0x0000040001027983 */ /* 0x004ea80000100800 */
[----:B------:R-:W3:Y:S04]  /*12f40*/  LDL.LU R3, [R1+0x34] ;  /* 0x0000340001037983 */ /* 0x000ee80000300800 */
        /* <DEDUP_REMOVED lines=9> */
[----:B--2---:R-:W-:Y:S01]  /*12fe0*/  VIADD R2, R2, 0x20400 ;  /* 0x0002040002027836 */ /* 0x004fe20000000000 */
[----:B---3--:R-:W-:-:S04]  /*12ff0*/  SHF.R.S32.HI R0, RZ, 0x1f, R3 ;  /* 0x0000001fff007819 */ /* 0x008fc80000011403 */
        /* <DEDUP_REMOVED lines=19> */
[----:B------:R-:W-:Y:S01]  /*13130*/  MOV R8, 0x70 ;  /* 0x0000007000087802 */ /* 0x000fe20000000f00 */
[----:B------:R-:W1:Y:S01]  /*13140*/  LDC.64 R2, c[0x4][R2] ;  /* 0x0100000002027b82 */ /* 0x000e620000000a00 */
[----:B------:R-:W-:Y:S02]  /*13150*/  IMAD.U32 R5, RZ, RZ, UR5 ;  /* 0x00000005ff057e24 */ /* 0x000fe4000f8e00ff */
[----:B------:R-:W-:Y:S02]  /*13160*/  IMAD.U32 R6, RZ, RZ, UR6 ;  /* 0x00000006ff067e24 */ /* 0x000fe4000f8e00ff */
[----:B------:R-:W-:-:S02]  /*13170*/  IMAD.U32 R7, RZ, RZ, UR7 ;  /* 0x00000007ff077e24 */ /* 0x000fc4000f8e00ff */
[----:B------:R-:W-:Y:S02]  /*13180*/  IMAD.U32 R10, RZ, RZ, UR8 ;  /* 0x00000008ff0a7e24 */ /* 0x000fe4000f8e00ff */
[----:B0-----:R-:W-:Y:S02]  /*13190*/  IMAD.U32 R11, RZ, RZ, UR9 ;  /* 0x00000009ff0b7e24 */ /* 0x001fe4000f8e00ff */
[----:B------:R-:W-:Y:S02]  /*131a0*/  IMAD.MOV.U32 R12, RZ, RZ, 0x1 ;  /* 0x00000001ff0c7424 */ /* 0x000fe400078e00ff */
[----:B------:R-:W-:-:S07]  /*131b0*/  IMAD.MOV.U32 R13, RZ, RZ, RZ ;  /* 0x000000ffff0d7224 */ /* 0x000fce00078e00ff */
[----:B------:R-:W-:-:S07]  /*131c0*/  LEPC R20, `(.L_x_4044) ;  /* 0x000000001014794e */ /* 0x000fce0000000000 */
[----:B-1----:R-:W-:Y:S05]  /*131d0*/  CALL.ABS.NOINC R2 ;  /* 0x0000000002007343 */ /* 0x002fea0003c00000 */
.L_x_4044:
[----:B------:R-:W-:Y:S05]  /*131e0*/  BSYNC B6 ;  /* 0x0000000000067941 */ /* 0x000fea0003800000 */
.L_x_4043:
        /* <DEDUP_REMOVED lines=91> */
.L_x_4198:
        /* <DEDUP_REMOVED lines=11> */
.L_x_4046:
        /* <DEDUP_REMOVED lines=8> */
[----:B--2---:R-:W-:-:S04]  /*138d0*/  IADD3 R3, R3, 0x1, RZ ;  /* 0x0000000103037810 */ /* 0x004fc80007ffe0ff */
        /* <DEDUP_REMOVED lines=10> */
.L_x_4199:
[----:B------:R-:W-:Y:S05]  /*13980*/  BSYNC B0 ;  /* 0x0000000000007941 */ /* 0x000fea0003800000 */
.L_x_4047:
[----:B0-----:R-:W2:Y:S01]  /*13990*/  LDL R2, [R1+0x1c] ;  /* 0x00001c0001027983 */ /* 0x001ea20000100800 */
[----:B------:R-:W-:Y:S01]  /*139a0*/  BSSY B0, `(.L_x_4049) ;  /* 0x00000a3000007945 */ /* 0x000fe20003800000 */
[----:B--2---:R-:W-:-:S13]  /*139b0*/  LOP3.LUT P0, RZ, R2, 0x1, RZ, 0xc0, !PT ;  /* 0x0000000102ff7812 */ /* 0x004fda000780c0ff */
        /* <DEDUP_REMOVED lines=13> */
.L_x_4200:
[----:B------:R-:W-:Y:S05]  /*13a90*/  BSYNC B1 ;  /* 0x0000000000017941 */ /* 0x000fea0003800000 */
.L_x_4051:
        /* <DEDUP_REMOVED lines=9> */
.L_x_4054:
[----:B------:R-:W-:Y:S05]  /*13b30*/  BSYNC B1 ;  /* 0x0000000000017941 */ /* 0x000fea0003800000 */
.L_x_4053:
        /* <DEDUP_REMOVED lines=14> */
.L_x_4055:
        /* <DEDUP_REMOVED lines=16> */
.L_x_4056:
        /* <DEDUP_REMOVED lines=16> */
.L_x_4057:
        /* <DEDUP_REMOVED lines=16> */
.L_x_4058:
        /* <DEDUP_REMOVED lines=16> */
.L_x_4059:
        /* <DEDUP_REMOVED lines=16> */
.L_x_4060:
        /* <DEDUP_REMOVED lines=16> */
.L_x_4061:
        /* <DEDUP_REMOVED lines=16> */
.L_x_4062:
        /* <DEDUP_REMOVED lines=11> */
.L_x_4050:
[----:B------:R-:W-:Y:S05]  /*143d0*/  BSYNC B0 ;  /* 0x0000000000007941 */ /* 0x000fea0003800000 */
.L_x_4049:
        /* <DEDUP_REMOVED lines=18> */
[----:B--2---:R-:W-:Y:S01]  /*14500*/  LOP3.LUT P2, RZ, R5, 0x1, RZ, 0xc0, !PT ;  /* 0x0000000105ff7812 */ /* 0x004fe2000784c0ff */
        /* <DEDUP_REMOVED lines=18> */
[----:B-1----:R-:W-:Y:S01]  /*14630*/  @P0 IMAD.HI.U32 R4, R0, R2, RZ ;  /* 0x0000000200040227 */ /* 0x002fe200078e00ff */
[----:B------:R-:W-:-:S04]  /*14640*/  MOV R2, R0 ;  /* 0x0000000000027202 */ /* 0x000fc80000000f00 */
        /* <DEDUP_REMOVED lines=12> */
.L_x_4069:
        /* <DEDUP_REMOVED lines=9> */
.L_x_4201:
[----:B------:R-:W-:Y:S05]  /*147a0*/  BSYNC B3 ;  /* 0x0000000000037941 */ /* 0x000fea0003800000 */
.L_x_4070:
        /* <DEDUP_REMOVED lines=9> */
.L_x_4073:
[----:B------:R-:W-:Y:S05]  /*14840*/  BSYNC B3 ;  /* 0x0000000000037941 */ /* 0x000fea0003800000 */
.L_x_4072:
        /* <DEDUP_REMOVED lines=14> */
.L_x_4074:
        /* <DEDUP_REMOVED lines=14> */
.L_x_4202:
[----:B------:R-:W-:Y:S05]  /*14a10*/  BSYNC B3 ;  /* 0x0000000000037941 */ /* 0x000fea0003800000 */
.L_x_4075:
        /* <DEDUP_REMOVED lines=11> */
.L_x_4078:
[----:B------:R-:W-:Y:S05]  /*14ad0*/  BSYNC B3 ;  /* 0x0000000000037941 */ /* 0x000fea0003800000 */
.L_x_4077:
        /* <DEDUP_REMOVED lines=11> */
.L_x_4079:
        /* <DEDUP_REMOVED lines=16> */
.L_x_4080:
        /* <DEDUP_REMOVED lines=16> */
.L_x_4081:
        /* <DEDUP_REMOVED lines=16> */
.L_x_4082:
        /* <DEDUP_REMOVED lines=16> */
.L_x_4083:
        /* <DEDUP_REMOVED lines=16> */
.L_x_4084:
        /* <DEDUP_REMOVED lines=13> */
[----:B------:R-:W-:Y:S02]  /*15160*/  R2UR UR7, R9 ;  /* 0x00000000090772ca */ /* 0x000fe400000e0000 */
[----:B------:R-:W-:Y:S02]  /*15170*/  PLOP3.LUT P0, PT, PT, PT, PT, 0x80, 0x0 ;  /* 0x000000000000781c */ /* 0x000fe40003f0f070 */
[----:B------:R-:W-:-:S11]  /*15180*/  IADD3 R4, R2, 0xc400, RZ ;  /* 0x0000c40002047810 */ /* 0x000fd60007ffe0ff */
.L_x_4085:
        /* <DEDUP_REMOVED lines=16> */
.L_x_4086:
        /* <DEDUP_REMOVED lines=11> */
.L_x_4068:
[----:B------:R-:W-:Y:S05]  /*15340*/  BSYNC B1 ;  /* 0x0000000000017941 */ /* 0x000fea0003800000 */
.L_x_4067:
[----:B------:R-:W2:Y:S02]  /*15350*/  LDL.LU R4, [R1+0x30] ;  /* 0x0000300001047983 */ /* 0x000ea40000300800 */
[----:B--2---:R-:W-:-:S07]  /*15360*/  VIADD R0, R4, 0xfffffffd ;  /* 0xfffffffd04007836 */ /* 0x004fce0000000000 */
.L_x_4066:
[----:B------:R-:W-:Y:S05]  /*15370*/  BSYNC B2 ;  /* 0x0000000000027941 */ /* 0x000fea0003800000 */
.L_x_4065:
[----:B------:R-:W2:Y:S01]  /*15380*/  LDL.LU R2, [R1+0x2c] ;  /* 0x00002c0001027983 */ /* 0x000ea20000300800 */
[----:B------:R-:W-:-:S05]  /*15390*/  IMAD.MOV R6, RZ, RZ, -R6 ;  /* 0x000000ffff067224 */ /* 0x000fca00078e0a06 */
[----:B--2---:R-:W-:-:S13]  /*153a0*/  ISETP.NE.AND P0, PT, R2, R6, PT ;  /* 0x000000060200720c */ /* 0x004fda0003f05270 */
[----:B------:R-:W-:Y:S05]  /*153b0*/  @!P0 BRA `(.L_x_4064) ;  /* 0x0000001c00488947 */ /* 0x000fea0003800000 */
.L_x_4127:
[----:B------:R-:W2:Y:S04]  /*153c0*/  LDL R4, [R1+0x1c] ;  /* 0x00001c0001047983 */ /* 0x000ea80000100800 */
[----:B0-----:R-:W0:Y:S04]  /*153d0*/  LDL.LU R3, [R1+0x8] ;  /* 0x0000080001037983 */ /* 0x001e280000300800 */
[----:B------:R-:W3:Y:S01]  /*153e0*/  LDL.LU R2, [R1+0x14] ;  /* 0x0000140001027983 */ /* 0x000ee20000300800 */
[----:B------:R-:W-:Y:S05]  /*153f0*/  YIELD ;  /* 0x0000000000007946 */ /* 0x000fea0003800000 */
[----:B------:R-:W-:Y:S01]  /*15400*/  BSSY B1, `(.L_x_4087) ;  /* 0x00000e2000017945 */ /* 0x000fe20003800000 */
[----:B--2---:R-:W-:Y:S01]  /*15410*/  LOP3.LUT P1, RZ, R4, 0x1, RZ, 0xc0, !PT ;  /* 0x0000000104ff7812 */ /* 0x004fe2000782c0ff */
[----:B0-----:R-:W-:-:S05]  /*15420*/  VIADD R7, R3, 0x1 ;  /* 0x0000000103077836 */ /* 0x001fca0000000000 */
[----:B------:R-:W-:-:S04]  /*15430*/  ISETP.NE.AND P0, PT, R7, 0x2, PT ;  /* 0x000000020700780c */ /* 0x000fc80003f05270 */
[----:B------:R-:W-:Y:S02]  /*15440*/  SEL R6, RZ, 0x1, P0 ;  /* 0x00000001ff067807 */ /* 0x000fe40000000000 */
[----:B------:R-:W-:Y:S02]  /*15450*/  SEL R7, R7, RZ, P0 ;  /* 0x000000ff07077207 */ /* 0x000fe40000000000 */
[----:B---3--:R-:W-:Y:S01]  /*15460*/  LOP3.LUT R6, R2, R6, RZ, 0x3c, !PT ;  /* 0x0000000602067212 */ /* 0x008fe200078e3cff */
        /* <DEDUP_REMOVED lines=26> */
.L_x_4089:
        /* <DEDUP_REMOVED lines=9> */
.L_x_4203:
[----:B------:R-:W-:Y:S05]  /*156a0*/  BSYNC B2 ;  /* 0x0000000000027941 */ /* 0x000fea0003800000 */
.L_x_4090:
        /* <DEDUP_REMOVED lines=9> */
.L_x_4093:
[----:B------:R-:W-:Y:S05]  /*15740*/  BSYNC B2 ;  /* 0x0000000000027941 */ /* 0x000fea0003800000 */
.L_x_4092:
        /* <DEDUP_REMOVED lines=13> */
.L_x_4094:
        /* <DEDUP_REMOVED lines=14> */
.L_x_4204:
[----:B------:R-:W-:Y:S05]  /*15900*/  BSYNC B2 ;  /* 0x0000000000027941 */ /* 0x000fea0003800000 */
.L_x_4095:
        /* <DEDUP_REMOVED lines=11> */
.L_x_4098:
[----:B------:R-:W-:Y:S05]  /*159c0*/  BSYNC B2 ;  /* 0x0000000000027941 */ /* 0x000fea0003800000 */
.L_x_4097:
        /* <DEDUP_REMOVED lines=10> */
.L_x_4099:
        /* <DEDUP_REMOVED lines=16> */
.L_x_4100:
        /* <DEDUP_REMOVED lines=16> */
.L_x_4101:
        /* <DEDUP_REMOVED lines=16> */
.L_x_4102:
        /* <DEDUP_REMOVED lines=16> */
.L_x_4103:
        /* <DEDUP_REMOVED lines=16> */
.L_x_4104:
        /* <DEDUP_REMOVED lines=16> */
.L_x_4105:
        /* <DEDUP_REMOVED lines=16> */
.L_x_4106:
        /* <DEDUP_REMOVED lines=11> */
.L_x_4088:
[----:B------:R-:W-:Y:S05]  /*16220*/  BSYNC B1 ;  /* 0x0000000000017941 */ /* 0x000fea0003800000 */
.L_x_4087:
[----:B------:R-:W2:Y:S01]  /*16230*/  LDL R2, [R1+0x1c] ;  /* 0x00001c0001027983 */ /* 0x000ea20000100800 */
[----:B------:R-:W-:Y:S01]  /*16240*/  VIADD R7, R7, 0x1 ;  /* 0x0000000107077836 */ /* 0x000fe20000000000 */
[----:B------:R-:W-:Y:S04]  /*16250*/  BSSY B1, `(.L_x_4107) ;  /* 0x00000e5000017945 */ /* 0x000fe80003800000 */
[----:B------:R-:W-:-:S04]  /*16260*/  ISETP.NE.AND P0, PT, R7, 0x2, PT ;  /* 0x000000020700780c */ /* 0x000fc80003f05270 */
[----:B------:R-:W-:Y:S02]  /*16270*/  SEL R9, R7, RZ, P0 ;  /* 0x000000ff07097207 */ /* 0x000fe40000000000 */
[----:B--2---:R-:W-:Y:S02]  /*16280*/  LOP3.LUT P2, RZ, R2, 0x1, RZ, 0xc0, !PT ;  /* 0x0000000102ff7812 */ /* 0x004fe4000784c0ff */
[----:B------:R-:W-:-:S04]  /*16290*/  SEL R2, RZ, 0x1, P0 ;  /* 0x00000001ff027807 */ /* 0x000fc80000000000 */
[----:B-----5:R-:W-:-:S05]  /*162a0*/  LOP3.LUT R8, R6, R2, RZ, 0x3c, !PT ;  /* 0x0000000206087212 */ /* 0x020fca00078e3cff */
        /* <DEDUP_REMOVED lines=28> */
.L_x_4109:
        /* <DEDUP_REMOVED lines=9> */
.L_x_4205:
[----:B------:R-:W-:Y:S05]  /*16500*/  BSYNC B2 ;  /* 0x0000000000027941 */ /* 0x000fea0003800000 */
.L_x_4110:
        /* <DEDUP_REMOVED lines=9> */
.L_x_4113:
[----:B------:R-:W-:Y:S05]  /*165a0*/  BSYNC B2 ;  /* 0x0000000000027941 */ /* 0x000fea0003800000 */
.L_x_4112:
        /* <DEDUP_REMOVED lines=14> */
.L_x_4114:
        /* <DEDUP_REMOVED lines=14> */
.L_x_4206:
[----:B------:R-:W-:Y:S05]  /*16770*/  BSYNC B2 ;  /* 0x0000000000027941 */ /* 0x000fea0003800000 */
.L_x_4115:
[----:B------:R-:W-:Y:S01]  /*16780*/  BSSY B2, `(.L_x_4117) ;  /* 0x000000b000027945 */ /* 0x000fe20003800000 */
[----:B01----:R-:W-:Y:S01]  /*16790*/  IMAD.MOV.U32 R2, RZ, RZ, 0x0 ;  /* 0x00000000ff027424 */ /* 0x003fe200078e00ff */
[----:B------:R-:W-:Y:S02]  /*167a0*/  MOV R3, 0x14f00000 ;  /* 0x14f0000000037802 */ /* 0x000fe40000000f00 */
[----:B------:R-:W-:Y:S05]  /*167b0*/  @P1 BRA `(.L_x_4118) ;  /* 0x00000000001c1947 */ /* 0x000fea0003800000 */
[----:B------:R-:W0:Y:S02]  /*167c0*/  S2R R5, SR_TID.X ;  /* 0x0000000000057919 */ /* 0x000e240000002100 */
[----:B0-----:R-:W-:Y:S01]  /*167d0*/  LOP3.LUT R8, R5, 0x1f, RZ, 0xc0, !PT ;  /* 0x0000001f05087812 */ /* 0x001fe200078ec0ff */
[----:B------:R-:W-:-:S03]  /*167e0*/  IMAD.MOV.U32 R5, RZ, RZ, 0x10000 ;  /* 0x00010000ff057424 */ /* 0x000fc600078e00ff */
[----:B------:R-:W-:Y:S01]  /*167f0*/  ISETP.NE.AND P0, PT, R8, RZ, PT ;  /* 0x000000ff0800720c */ /* 0x000fe20003f05270 */
[----:B------:R0:W-:-:S12]  /*16800*/  SYNCS.ARRIVE.TRANS64 RZ, [R4+URZ+0x28c50], R5 ;  /* 0x028c500504ff79a7 */ /* 0x0001d8000800003f */
[----:B0-----:R-:W-:Y:S05]  /*16810*/  @!P0 BRA `(.L_x_4118) ;  /* 0x0000000000048947 */ /* 0x001fea0003800000 */
[----:B------:R-:W-:Y:S01]  /*16820*/  BPT.TRAP 0x1 ;  /* 0x000000040000795c */ /* 0x000fe20000300000 */
.L_x_4118:
[----:B------:R-:W-:Y:S05]  /*16830*/  BSYNC B2 ;  /* 0x0000000000027941 */ /* 0x000fea0003800000 */
.L_x_4117:
        /* <DEDUP_REMOVED lines=11> */
.L_x_4119:
        /* <DEDUP_REMOVED lines=16> */
.L_x_4120:
        /* <DEDUP_REMOVED lines=16> */
.L_x_4121:
        /* <DEDUP_REMOVED lines=16> */
.L_x_4122:
        /* <DEDUP_REMOVED lines=16> */
.L_x_4123:
        /* <DEDUP_REMOVED lines=16> */
.L_x_4124:
        /* <DEDUP_REMOVED lines=16> */
.L_x_4125:
        /* <DEDUP_REMOVED lines=16> */
.L_x_4126:
        /* <DEDUP_REMOVED lines=11> */
.L_x_4108:
[----:B------:R-:W-:Y:S05]  /*170a0*/  BSYNC B1 ;  /* 0x0000000000017941 */ /* 0x000fea0003800000 */
.L_x_4107:
[C---:B------:R-:W-:Y:S01]  /*170b0*/  ISETP.GT.AND P0, PT, R0.reuse, 0x1, PT ;  /* 0x000000010000780c */ /* 0x040fe20003f04270 */
[----:B------:R-:W-:-:S12]  /*170c0*/  VIADD R0, R0, 0xfffffffe ;  /* 0xfffffffe00007836 */ /* 0x000fd80000000000 */
[----:B------:R-:W-:Y:S05]  /*170d0*/  @P0 BRA `(.L_x_4127) ;  /* 0xffffffe000b80947 */ /* 0x000fea000383ffff */
.L_x_4064:
[----:B------:R-:W-:Y:S05]  /*170e0*/  BSYNC B0 ;  /* 0x0000000000007941 */ /* 0x000fea0003800000 */
.L_x_4063:
        /* <DEDUP_REMOVED lines=12> */
[----:B-1----:R-:W1:Y:S01]  /*171b0*/  S2R R3, SR_LANEID ;  /* 0x0000000000037919 */ /* 0x002e620000000000 */
        /* <DEDUP_REMOVED lines=8> */
[----:B0-----:R-:W0:Y:S01]  /*17240*/  POPC R7, R6 ;  /* 0x0000000600077309 */ /* 0x001e220000000000 */
[----:B--2---:R-:W0:Y:S02]  /*17250*/  SHFL.IDX PT, R4, R3, R4, 0x1f ;  /* 0x00001f0403047589 */ /* 0x004e2400000e0000 */
[----:B0-----:R-:W-:-:S07]  /*17260*/  IADD3 R16, R4, UR36, R7 ;  /* 0x0000002404107c10 */ /* 0x001fce000fffe007 */
.L_x_4129:
[----:B------:R-:W-:Y:S05]  /*17270*/  BSYNC B0 ;  /* 0x0000000000007941 */ /* 0x000fea0003800000 */
.L_x_4128:
[----:B------:R-:W-:-:S05]  /*17280*/  SEL R0, R0, RZ, P0 ;  /* 0x000000ff00007207 */ /* 0x000fca0000000000 */
[----:B------:R2:W-:Y:S02]  /*17290*/  STL [R1+0x8], R0 ;  /* 0x0000080001007387 */ /* 0x0005e40000100800 */
.L_x_4031:
[----:B------:R-:W-:Y:S05]  /*172a0*/  BSYNC B7 ;  /* 0x0000000000077941 */ /* 0x000fea0003800000 */
.L_x_4029:
[----:B--2---:R-:W2:Y:S02]  /*172b0*/  LDL R0, [R1+0x1c] ;  /* 0x00001c0001007983 */ /* 0x004ea40000100800 */
[----:B--2---:R-:W-:-:S13]  /*172c0*/  LOP3.LUT P0, RZ, R0, 0x2, RZ, 0xc0, !PT ;  /* 0x0000000200ff7812 */ /* 0x004fda000780c0ff */
[----:B------:R-:W-:Y:S05]  /*172d0*/  @!P0 BRA `(.L_x_4130) ;  /* 0x0000000000288947 */ /* 0x000fea0003800000 */
[----:B------:R-:W-:Y:S05]  /*172e0*/  WARPSYNC.ALL ;  /* 0x0000000000007948 */ /* 0x000fea0003800000 */
[----:B------:R-:W2:Y:S08]  /*172f0*/  S2UR UR5, SR_CgaCtaId ;  /* 0x00000000000579c3 */ /* 0x000eb00000008800 */
[----:B------:R-:W-:Y:S06]  /*17300*/  BAR.SYNC.DEFER_BLOCKING 0x5, 0x180 ;  /* 0x0146000000007b1d */ /* 0x000fec0000010000 */
[----:B------:R-:W-:-:S02]  /*17310*/  UMOV UR4, 0x400 ;  /* 0x0000040000047882 */ /* 0x000fc40000000000 */
[----:B--2---:R-:W-:-:S06]  /*17320*/  ULEA UR4, UR5, UR4, 0x18 ;  /* 0x0000000405047291 */ /* 0x004fcc000f8ec03f */
[----:B------:R-:W-:-:S05]  /*17330*/  IMAD.U32 R0, RZ, RZ, UR4 ;  /* 0x00000004ff007e24 */ /* 0x000fca000f8e00ff */
[----:B------:R2:W3:Y:S04]  /*17340*/  LDS.128 R16, [R0+0x28cd0] ;  /* 0x028cd00000107984 */ /* 0x0004e80000000c00 */
[----:B------:R2:W-:Y:S01]  /*17350*/  STL [R1+0x4], R0 ;  /* 0x0000040001007387 */ /* 0x0005e20000100800 */
[----:B------:R-:W-:Y:S06]  /*17360*/  BAR.ARV 0x4, 0x180 ;  /* 0x0106000000007b1d */ /* 0x000fec0000002000 */
[----:B------:R-:W-:Y:S05]  /*17370*/  BRA `(.L_x_4131) ;  /* 0x0000000800487947 */ /* 0x000fea0003800000 */
.L_x_4130:
        /* <DEDUP_REMOVED lines=8> */
[----:B-1----:R-:W0:Y:S02]  /*17400*/  @!P1 LDC.64 R2, c[0x0][0xc80] ;  /* 0x00032000ff029b82 */ /* 0x002e240000000a00 */
        /* <DEDUP_REMOVED lines=24> */
[----:B------:R-:W-:Y:S02]  /*17590*/  IMAD.IADD R3, R3, 0x1, R0 ;  /* 0x0000000103037824 */ /* 0x000fe400078e0200 */
[----:B------:R0:W1:Y:S04]  /*175a0*/  SHFL.IDX PT, R0, R16, RZ, 0x1f ;  /* 0x00001fff10007589 */ /* 0x00006800000e0000 */
[----:B------:R0:W2:Y:S02]  /*175b0*/  SHFL.IDX PT, R6, R3, 0x1f, 0x1f ;  /* 0x03e01f0003067f89 */ /* 0x0000a400000e0000 */
.L_x_4216:
[----:B------:R-:W-:Y:S02]  /*175c0*/  ULDC UR4, c[0x0][0xc38] ;  /* 0x00030e0000047ab9 */ /* 0x000fe40000000800 */
[----:B0-----:R-:W-:-:S04]  /*175d0*/  IMAD.U32 R16, RZ, RZ, UR4 ;  /* 0x00000004ff107e24 */ /* 0x001fc8000f8e00ff */
[----:B--2---:R-:W-:-:S04]  /*175e0*/  IMAD R6, R6, R16, RZ ;  /* 0x0000001006067224 */ /* 0x004fc800078e02ff */
[----:B------:R-:W-:-:S05]  /*175f0*/  IMAD.IADD R4, R4, 0x1, R6 ;  /* 0x0000000104047824 */ /* 0x000fca00078e0206 */
[----:B-1----:R-:W-:-:S13]  /*17600*/  ISETP.GT.AND P6, PT, R4, R0, PT ;  /* 0x000000000400720c */ /* 0x002fda0003fc4270 */
[----:B------:R-:W-:Y:S05]  /*17610*/  @P6 BRA `(.L_x_4133) ;  /* 0x00000000009c6947 */ /* 0x000fea0003800000 */
.L_x_4138:
        /* <DEDUP_REMOVED lines=14> */
.L_x_4136:
[----:B------:R-:W-:Y:S05]  /*17700*/  BSYNC B0 ;  /* 0x0000000000007941 */ /* 0x000fea0003800000 */
.L_x_4135:
        /* <DEDUP_REMOVED lines=17> */
[----:B------:R0:W1:Y:S02]  /*17820*/  SHFL.IDX PT, R6, R3, 0x1f, 0x1f ;  /* 0x03e01f0003067f89 */ /* 0x00006400000e0000 */
.L_x_4224:
[----:B------:R-:W-:Y:S02]  /*17830*/  ULDC UR4, c[0x0][0xc38] ;  /* 0x00030e0000047ab9 */ /* 0x000fe40000000800 */
[----:B------:R-:W-:-:S04]  /*17840*/  IMAD.U32 R16, RZ, RZ, UR4 ;  /* 0x00000004ff107e24 */ /* 0x000fc8000f8e00ff */
[----:B-1----:R-:W-:-:S04]  /*17850*/  IMAD R6, R6, R16, RZ ;  /* 0x0000001006067224 */ /* 0x002fc800078e02ff */
[----:B------:R-:W-:-:S05]  /*17860*/  IMAD.IADD R4, R6, 0x1, R4 ;  /* 0x0000000106047824 */ /* 0x000fca00078e0204 */
[----:B------:R-:W-:-:S13]  /*17870*/  ISETP.GT.AND P6, PT, R4, R0, PT ;  /* 0x000000000400720c */ /* 0x000fda0003fc4270 */
[----:B------:R-:W-:Y:S05]  /*17880*/  @!P6 BRA `(.L_x_4138) ;  /* 0xfffffffc0064e947 */ /* 0x000fea000383ffff */
.L_x_4133:
        /* <DEDUP_REMOVED lines=8> */
.L_x_4228:
[----:B------:R-:W-:Y:S01]  /*17910*/  ISETP.NE.AND P0, PT, R5, RZ, PT ;  /* 0x000000ff0500720c */ /* 0x000fe20003f05270 */
[----:B-1----:R-:W-:-:S12]  /*17920*/  IMAD.MOV.U32 R2, RZ, RZ, RZ ;  /* 0x000000ffff027224 */ /* 0x002fd800078e00ff */
[----:B------:R-:W-:Y:S05]  /*17930*/  @!P0 BRA `(.L_x_4140) ;  /* 0x0000000000108947 */ /* 0x000fea0003800000 */
[----:B------:R-:W-:Y:S01]  /*17940*/  UMOV UR4, 0xffffffff ;  /* 0xffffffff00047882 */ /* 0x000fe20000000000 */
[----:B------:R-:W-:Y:S02]  /*17950*/  VIADD R12, R4, 0xffffffff ;  /* 0xffffffff040c7836 */ /* 0x000fe40000000000 */
[----:B------:R-:W-:Y:S05]  /*17960*/  BRA.DIV UR4, `(.L_x_4141) ;  /* 0x00000026040c7947 */ /* 0x000fea000b800000 */
[----:B------:R1:W3:Y:S02]  /*17970*/  SHFL.IDX PT, R2, R3, R12, 0x1f ;  /* 0x00001f0c03027589 */ /* 0x0002e400000e0000 */
.L_x_4140:
        /* <DEDUP_REMOVED lines=9> */
[----:B------:R-:W-:Y:S02]  /*17a10*/  IMAD R6, R2, R5, RZ ;  /* 0x0000000502067224 */ /* 0x000fe400078e02ff */
[----:B------:R-:W-:-:S04]  /*17a20*/  IMAD.MOV.U32 R2, RZ, RZ, RZ ;  /* 0x000000ffff027224 */ /* 0x000fc800078e00ff */
[----:B------:R-:W-:Y:S01]  /*17a30*/  IMAD.HI.U32 R2, R3, R6, R2 ;  /* 0x0000000603027227 */ /* 0x000fe200078e0002 */
[----:B------:R-:W-:Y:S02]  /*17a40*/  IABS R6, R17 ;  /* 0x0000001100067213 */ /* 0x000fe40000000000 */
[----:B------:R-:W-:Y:S02]  /*17a50*/  IABS R3, R0 ;  /* 0x0000000000037213 */ /* 0x000fe40000000000 */
[----:B------:R-:W-:-:S03]  /*17a60*/  IADD3 R6, RZ, -R6, RZ ;  /* 0x80000006ff067210 */ /* 0x000fc60007ffe0ff */
        /* <DEDUP_REMOVED lines=16> */
.L_x_4134:
[----:B------:R-:W-:Y:S01]  /*17b70*/  UMOV UR4, URZ ;  /* 0x0000003f00047c82 */ /* 0x000fe20008000000 */
[----:B------:R-:W-:Y:S01]  /*17b80*/  UMOV UR5, URZ ;  /* 0x0000003f00057c82 */ /* 0x000fe20008000000 */
[----:B------:R-:W-:Y:S01]  /*17b90*/  ULDC UR6, c[0x0][0xc3c] ;  /* 0x00030f0000067ab9 */ /* 0x000fe20000000800 */
[----:B------:R-:W-:Y:S02]  /*17ba0*/  IMAD.MOV.U32 R16, RZ, RZ, R0 ;  /* 0x000000ffff107224 */ /* 0x000fe400078e0000 */
[----:B------:R-:W-:Y:S02]  /*17bb0*/  IMAD.U32 R17, RZ, RZ, UR4 ;  /* 0x00000004ff117e24 */ /* 0x000fe4000f8e00ff */
[----:B------:R-:W-:Y:S02]  /*17bc0*/  IMAD.U32 R18, RZ, RZ, UR5 ;  /* 0x00000005ff127e24 */ /* 0x000fe4000f8e00ff */
[----:B------:R-:W-:-:S07]  /*17bd0*/  IMAD.U32 R19, RZ, RZ, UR6 ;  /* 0x00000006ff137e24 */ /* 0x000fce000f8e00ff */
.L_x_4142:
[----:B------:R0:W2:Y:S01]  /*17be0*/  LDL R3, [R1+0x4] ;  /* 0x0000040001037983 */ /* 0x0000a20000100800 */
[----:B------:R-:W1:Y:S01]  /*17bf0*/  S2R R0, SR_TID.X ;  /* 0x0000000000007919 */ /* 0x000e620000002100 */
[----:B------:R-:W-:Y:S05]  /*17c00*/  WARPSYNC.ALL ;  /* 0x0000000000007948 */ /* 0x000fea0003800000 */
[----:B-1----:R-:W-:Y:S01]  /*17c10*/  LOP3.LUT R0, R0, 0x1f, RZ, 0xc0, !PT ;  /* 0x0000001f00007812 */ /* 0x002fe200078ec0ff */
        /* <DEDUP_REMOVED lines=8> */
.L_x_4131:
[----:B------:R-:W-:Y:S02]  /*17ca0*/  ULDC UR4, c[0x0][0xc3c] ;  /* 0x00030f0000047ab9 */ /* 0x000fe40000000800 */
[----:B---3--:R-:W-:-:S13]  /*17cb0*/  ISETP.GE.AND P0, PT, R19, UR4, PT ;  /* 0x0000000413007c0c */ /* 0x008fda000bf06270 */
[----:B------:R-:W-:Y:S05]  /*17cc0*/  @!P0 BRA `(.L_x_4143) ;  /* 0xffffff8400388947 */ /* 0x000fea000383ffff */
[----:B------:R-:W-:Y:S05]  /*17cd0*/  BSYNC B8 ;  /* 0x0000000000087941 */ /* 0x000fea0003800000 */
.L_x_3979:
        /* <DEDUP_REMOVED lines=12> */
.L_x_4231:
[----:B------:R-:W-:Y:S05]  /*17da0*/  BSYNC B0 ;  /* 0x0000000000007941 */ /* 0x000fea0003800000 */
.L_x_4144:
[----:B------:R-:W-:-:S03]  /*17db0*/  UMOV UR4, 0xffffffff ;  /* 0xffffffff00047882 */ /* 0x000fc60000000000 */
[----:B------:R-:W-:Y:S05]  /*17dc0*/  BRA.DIV UR4, `(.L_x_4146) ;  /* 0x0000002204307947 */ /* 0x000fea000b800000 */
[----:B------:R-:W1:Y:S02]  /*17dd0*/  S2R R2, SR_TID.X ;  /* 0x0000000000027919 */ /* 0x000e640000002100 */
[----:B-1----:R-:W-:-:S04]  /*17de0*/  SHF.R.U32.HI R2, RZ, 0x5, R2 ;  /* 0x00000005ff027819 */ /* 0x002fc80000011602 */
[----:B------:R-:W-:-:S05]  /*17df0*/  LOP3.LUT R2, R2, 0x3, RZ, 0xc0, !PT ;  /* 0x0000000302027812 */ /* 0x000fca00078ec0ff */
[----:B------:R1:W2:Y:S02]  /*17e00*/  SHFL.IDX PT, R14, R2, RZ, 0x1f ;  /* 0x00001fff020e7589 */ /* 0x0002a400000e0000 */
.L_x_4234:
[----:B--2---:R-:W-:-:S13]  /*17e10*/  ISETP.NE.AND P0, PT, R14, RZ, PT ;  /* 0x000000ff0e00720c */ /* 0x004fda0003f05270 */
[----:B------:R-:W-:Y:S05]  /*17e20*/  @P0 BRA `(.L_x_3850) ;  /* 0x0000000000940947 */ /* 0x000fea0003800000 */
[----:B------:R-:W-:-:S03]  /*17e30*/  UMOV UR4, 0xffffffff ;  /* 0xffffffff00047882 */ /* 0x000fc60000000000 */
[----:B------:R-:W-:Y:S05]  /*17e40*/  BRA.DIV UR4, `(.L_x_4147) ;  /* 0x0000002204447947 */ /* 0x000fea000b800000 */
[----:B------:R-:W-:-:S13]  /*17e50*/  ELECT P6, URZ, PT ;  /* 0x00000000003f782f */ /* 0x000fda00038c0000 */
.L_x_4237:
[----:B------:R-:W-:Y:S05]  /*17e60*/  @!P6 BRA `(.L_x_3850) ;  /* 0x000000000084e947 */ /* 0x000fea0003800000 */
[----:B-1----:R-:W2:Y:S02]  /*17e70*/  LDL.LU R2, [R1+0x60] ;  /* 0x0000600001027983 */ /* 0x002ea40000300800 */
[----:B--2---:R-:W-:-:S04]  /*17e80*/  LOP3.LUT R2, R2, 0x2, RZ, 0xfc, !PT ;  /* 0x0000000202027812 */ /* 0x004fc800078efcff */
[----:B------:R-:W-:-:S13]  /*17e90*/  ISETP.NE.AND P2, PT, R2, 0x3, PT ;  /* 0x000000030200780c */ /* 0x000fda0003f45270 */
[----:B------:R-:W-:Y:S05]  /*17ea0*/  @!P2 BRA `(.L_x_4148) ;  /* 0x000000000004a947 */ /* 0x000fea0003800000 */
[----:B------:R-:W-:Y:S01]  /*17eb0*/  BPT.TRAP 0x1 ;  /* 0x000000040000795c */ /* 0x000fe20000300000 */
.L_x_4148:
        /* <DEDUP_REMOVED lines=14> */
.L_x_4238:
[----:B------:R-:W1:Y:S02]  /*17fa0*/  SYNCS.PHASECHK.TRANS64.TRYWAIT P0, [R7+URZ], R2 ;  /* 0x00000002070075a7 */ /* 0x000e64000800017f */
[----:B-1----:R-:W-:Y:S05]  /*17fb0*/  @!P0 BRA `(.L_x_4150) ;  /* 0x00000020001c8947 */ /* 0x002fea0003800000 */
.L_x_4239:
[----:B------:R-:W-:Y:S05]  /*17fc0*/  @!P2 BRA `(.L_x_4151) ;  /* 0x000000000004a947 */ /* 0x000fea0003800000 */
[----:B------:R-:W-:Y:S01]  /*17fd0*/  BPT.TRAP 0x1 ;  /* 0x000000040000795c */ /* 0x000fe20000300000 */
.L_x_4151:
[----:B------:R-:W2:Y:S01]  /*17fe0*/  LDL.LU R4, [R1+0x8] ;  /* 0x0000080001047983 */ /* 0x000ea20000300800 */
[----:B------:R-:W-:-:S04]  /*17ff0*/  VIADD R0, R0, 0x28c60 ;  /* 0x00028c6000007836 */ /* 0x000fc80000000000 */
[----:B--2---:R-:W-:-:S04]  /*18000*/  IMAD R4, R4, 0x8, R0 ;  /* 0x0000000804047824 */ /* 0x004fc800078e0200 */
[----:B------:R-:W2:Y:S02]  /*18010*/  SYNCS.PHASECHK.TRANS64.TRYWAIT P0, [R4+URZ], R5 ;  /* 0x00000005040075a7 */ /* 0x000ea4000800017f */
[----:B--2---:R-:W-:Y:S05]  /*18020*/  @!P0 BRA `(.L_x_4152) ;  /* 0x0000002000148947 */ /* 0x004fea0003800000 */
.L_x_4240:
[----:B------:R-:W-:-:S07]  /*18030*/  IMAD R3, R3, 0x8, R0 ;  /* 0x0000000803037824 */ /* 0x000fce00078e0200 */
.L_x_4153:
[----:B---3--:R3:W4:Y:S02]  /*18040*/  SYNCS.PHASECHK.TRANS64.TRYWAIT P0, [R3+URZ], R2 ;  /* 0x00000002030075a7 */ /* 0x008724000800017f */
[----:B----4-:R-:W-:Y:S05]  /*18050*/  @!P0 NANOSLEEP.SYNCS 0x989680 ;  /* 0x009896800000895d */ /* 0x010fea0003900000 */
[----:B------:R-:W4:Y:S02]  /*18060*/  @!P0 SYNCS.PHASECHK.TRANS64 P0, [R3+URZ], R2 ;  /* 0x00000002030085a7 */ /* 0x000f24000800007f */
[----:B----4-:R-:W-:Y:S05]  /*18070*/  @!P0 BRA `(.L_x_4153) ;  /* 0xfffffffc00f08947 */ /* 0x010fea000383ffff */
.L_x_3850:
[----:B------:R-:W-:Y:S05]  /*18080*/  BSYNC B9 ;  /* 0x0000000000097941 */ /* 0x000fea0003800000 */
.L_x_3847:
[----:B------:R-:W-:Y:S05]  /*18090*/  EXIT ;  /* 0x000000000000794d */ /* 0x000fea0003800000 */
.L_x_3866:
[----:B0-----:R0:W1:Y:S02]  /*180a0*/  SYNCS.PHASECHK.TRANS64.TRYWAIT P5, [R66+URZ+0x28c90], R75 ;  /* 0x028c904b420075a7 */ /* 0x00106400080a017f */
[----:B-1----:R-:W-:Y:S05]  /*180b0*/  @!P5 NANOSLEEP.SYNCS 0x989680 ;  /* 0x009896800000d95d */ /* 0x002fea0003900000 */
[----:B------:R-:W1:Y:S02]  /*180c0*/  @!P5 SYNCS.PHASECHK.TRANS64 P5, [R66+URZ+0x28c90], R75 ;  /* 0x028c904b4200d5a7 */ /* 0x000e6400080a007f */
[----:B-1----:R-:W-:Y:S05]  /*180d0*/  @!P5 BRA `(.L_x_3866) ;  /* 0xfffffffc00f0d947 */ /* 0x002fea000383ffff */
[----:B------:R-:W-:Y:S05]  /*180e0*/  BRA `(.L_x_4154) ;  /* 0xfffffea400707947 */ /* 0x000fea000383ffff */
.L_x_3876:
[----:B-1----:R1:W2:Y:S02]  /*180f0*/  SYNCS.PHASECHK.TRANS64.TRYWAIT P5, [R66+URZ+0x28c90], R75 ;  /* 0x028c904b420075a7 */ /* 0x0022a400080a017f */
[----:B--2---:R-:W-:Y:S05]  /*18100*/  @!P5 NANOSLEEP.SYNCS 0x989680 ;  /* 0x009896800000d95d */ /* 0x004fea0003900000 */
[----:B------:R-:W2:Y:S02]  /*18110*/  @!P5 SYNCS.PHASECHK.TRANS64 P5, [R66+URZ+0x28c90], R75 ;  /* 0x028c904b4200d5a7 */ /* 0x000ea400080a007f */
[----:B--2---:R-:W-:Y:S05]  /*18120*/  @!P5 BRA `(.L_x_3876) ;  /* 0xfffffffc00f0d947 */ /* 0x004fea000383ffff */
[----:B------:R-:W-:Y:S05]  /*18130*/  BRA `(.L_x_4155) ;  /* 0xfffffeac00c87947 */ /* 0x000fea000383ffff */
.L_x_3881:
[----:B0-----:R0:W1:Y:S02]  /*18140*/  SYNCS.PHASECHK.TRANS64.TRYWAIT P5, [R66+URZ+0x28c90], R75 ;  /* 0x028c904b420075a7 */ /* 0x00106400080a017f */
[----:B-1----:R-:W-:Y:S05]  /*18150*/  @!P5 NANOSLEEP.SYNCS 0x989680 ;  /* 0x009896800000d95d */ /* 0x002fea0003900000 */
[----:B------:R-:W1:Y:S02]  /*18160*/  @!P5 SYNCS.PHASECHK.TRANS64 P5, [R66+URZ+0x28c90], R75 ;  /* 0x028c904b4200d5a7 */ /* 0x000e6400080a007f */
[----:B-1----:R-:W-:Y:S05]  /*18170*/  @!P5 BRA `(.L_x_3881) ;  /* 0xfffffffc00f0d947 */ /* 0x002fea000383ffff */
[----:B------:R-:W-:Y:S05]  /*18180*/  BRA `(.L_x_4156) ;  /* 0xfffffeb400dc7947 */ /* 0x000fea000383ffff */
.L_x_3885:
[----:B------:R0:W0:Y:S02]  /*18190*/  SYNCS.PHASECHK.TRANS64.TRYWAIT P0, [R66+URZ+0x28cb0], R75 ;  /* 0x028cb04b420075a7 */ /* 0x000024000800017f */
[----:B0-----:R-:W-:Y:S05]  /*181a0*/  @!P0 NANOSLEEP.SYNCS 0x989680 ;  /* 0x009896800000895d */ /* 0x001fea0003900000 */
[----:B------:R-:W0:Y:S02]  /*181b0*/  @!P0 SYNCS.PHASECHK.TRANS64 P0, [R66+URZ+0x28cb0], R75 ;  /* 0x028cb04b420085a7 */ /* 0x000e24000800007f */
[----:B0-----:R-:W-:Y:S05]  /*181c0*/  @!P0 BRA `(.L_x_3885) ;  /* 0xfffffffc00f08947 */ /* 0x001fea000383ffff */
[----:B------:R-:W-:Y:S05]  /*181d0*/  BRA `(.L_x_4157) ;  /* 0xfffffeb800547947 */ /* 0x000fea000383ffff */
.L_x_3896:
[----:B0-----:R0:W1:Y:S02]  /*181e0*/  SYNCS.PHASECHK.TRANS64.TRYWAIT P0, [R13+URZ+0x28c50], R4 ;  /* 0x028c50040d0075a7 */ /* 0x001064000800017f */
[----:B-1----:R-:W-:Y:S05]  /*181f0*/  @!P0 NANOSLEEP.SYNCS 0x989680 ;  /* 0x009896800000895d */ /* 0x002fea0003900000 */
[----:B------:R-:W1:Y:S02]  /*18200*/  @!P0 SYNCS.PHASECHK.TRANS64 P0, [R13+URZ+0x28c50], R4 ;  /* 0x028c50040d0085a7 */ /* 0x000e64000800007f */
[----:B-1----:R-:W-:Y:S05]  /*18210*/  @!P0 BRA `(.L_x_3896) ;  /* 0xfffffffc00f08947 */ /* 0x002fea000383ffff */
[----:B------:R-:W-:Y:S05]  /*18220*/  BRA `(.L_x_4158) ;  /* 0xfffffec400887947 */ /* 0x000fea000383ffff */
.L_x_3903:
[----:B-1----:R1:W2:Y:S02]  /*18230*/  SYNCS.PHASECHK.TRANS64.TRYWAIT P0, [R0+URZ+0x28c50], R11 ;  /* 0x028c500b000075a7 */ /* 0x0022a4000800017f */
[----:B--2---:R-:W-:Y:S05]  /*18240*/  @!P0 NANOSLEEP.SYNCS 0x989680 ;  /* 0x009896800000895d */ /* 0x004fea0003900000 */
[----:B------:R-:W2:Y:S02]  /*18250*/  @!P0 SYNCS.PHASECHK.TRANS64 P0, [R0+URZ+0x28c50], R11 ;  /* 0x028c500b000085a7 */ /* 0x000ea4000800007f */
[----:B--2---:R-:W-:Y:S05]  /*18260*/  @!P0 BRA `(.L_x_3903) ;  /* 0xfffffffc00f08947 */ /* 0x004fea000383ffff */
[----:B------:R-:W-:Y:S05]  /*18270*/  BRA `(.L_x_3902) ;  /* 0xfffffed000b47947 */ /* 0x000fea000383ffff */
.L_x_3916:
        /* <DEDUP_REMOVED lines=8> */
.L_x_4160:
[----:B------:R-:W-:Y:S05]  /*18300*/  BSYNC B1 ;  /* 0x0000000000017941 */ /* 0x000fea0003800000 */
.L_x_4159:
[----:B------:R-:W-:Y:S02]  /*18310*/  IMAD.MOV.U32 R13, RZ, RZ, R26 ;  /* 0x000000ffff0d7224 */ /* 0x000fe400078e001a */
[----:B------:R-:W-:Y:S02]  /*18320*/  IMAD.MOV.U32 R12, RZ, RZ, RZ ;  /* 0x000000ffff0c7224 */ /* 0x000fe400078e00ff */
[----:B------:R-:W-:Y:S02]  /*18330*/  IMAD.MOV.U32 R11, RZ, RZ, 0x1c1f ;  /* 0x00001c1fff0b7424 */ /* 0x000fe400078e00ff */
[----:B------:R-:W-:Y:S02]  /*18340*/  IMAD.MOV.U32 R15, RZ, RZ, -0x1 ;  /* 0xffffffffff0f7424 */ /* 0x000fe400078e00ff */
[----:B------:R-:W-:-:S07]  /*18350*/  IMAD.MOV.U32 R0, RZ, RZ, R14 ;  /* 0x000000ffff007224 */ /* 0x000fce00078e000e */
[----:B------:R-:W-:Y:S05]  /*18360*/  WARPSYNC.COLLECTIVE R15, `(.L_x_4161) ;  /* 0x000000000f087348 */ /* 0x000fea0003c00000 */
[----:B------:R0:W1:Y:S02]  /*18370*/  SHFL.IDX P6, R14, R13, R12, R11 ;  /* 0x0000000c0d0e7389 */ /* 0x00006400000c000b */
[----:B01----:R-:W-:Y:S01]  /*18380*/  ENDCOLLECTIVE ;  /* 0x000000000000791b */ /* 0x003fe20003800000 */
.L_x_4161:
[----:B------:R-:W-:Y:S02]  /*18390*/  IMAD.MOV.U32 R13, RZ, RZ, R29 ;  /* 0x000000ffff0d7224 */ /* 0x000fe400078e001d */
[----:B------:R-:W-:-:S07]  /*183a0*/  IMAD.MOV.U32 R3, RZ, RZ, R14 ;  /* 0x000000ffff037224 */ /* 0x000fce00078e000e */
[----:B------:R-:W-:Y:S05]  /*183b0*/  WARPSYNC.COLLECTIVE R15, `(.L_x_4162) ;  /* 0x000000000f087348 */ /* 0x000fea0003c00000 */
[----:B------:R0:W1:Y:S02]  /*183c0*/  SHFL.IDX P6, R14, R13, R12, R11 ;  /* 0x0000000c0d0e7389 */ /* 0x00006400000c000b */
[----:B01----:R-:W-:Y:S01]  /*183d0*/  ENDCOLLECTIVE ;  /* 0x000000000000791b */ /* 0x003fe20003800000 */
.L_x_4162:
[----:B------:R-:W-:Y:S02]  /*183e0*/  IMAD.MOV.U32 R13, RZ, RZ, R28 ;  /* 0x000000ffff0d7224 */ /* 0x000fe400078e001c */
[----:B------:R-:W-:-:S07]  /*183f0*/  IMAD.MOV.U32 R4, RZ, RZ, R14 ;  /* 0x000000ffff047224 */ /* 0x000fce00078e000e */
[----:B------:R-:W-:Y:S05]  /*18400*/  WARPSYNC.COLLECTIVE R15, `(.L_x_4163) ;  /* 0x000000000f087348 */ /* 0x000fea0003c00000 */
[----:B------:R0:W1:Y:S02]  /*18410*/  SHFL.IDX P6, R14, R13, R12, R11 ;  /* 0x0000000c0d0e7389 */ /* 0x00006400000c000b */
[----:B01----:R-:W-:Y:S01]  /*18420*/  ENDCOLLECTIVE ;  /* 0x000000000000791b */ /* 0x003fe20003800000 */
.L_x_4163:
[----:B------:R-:W-:Y:S05]  /*18430*/  BRA `(.L_x_4164) ;  /* 0xfffffee000e07947 */ /* 0x000fea000383ffff */
.L_x_3920:
[----:B0-----:R0:W1:Y:S02]  /*18440*/  SYNCS.PHASECHK.TRANS64.TRYWAIT P0, [R2+URZ+0x28c00], R15 ;  /* 0x028c000f020075a7 */ /* 0x001064000800017f */
[----:B-1----:R-:W-:Y:S05]  /*18450*/  @!P0 NANOSLEEP.SYNCS 0x989680 ;  /* 0x009896800000895d */ /* 0x002fea0003900000 */
[----:B------:R-:W1:Y:S02]  /*18460*/  @!P0 SYNCS.PHASECHK.TRANS64 P0, [R2+URZ+0x28c00], R15 ;  /* 0x028c000f020085a7 */ /* 0x000e64000800007f */
[----:B-1----:R-:W-:Y:S05]  /*18470*/  @!P0 BRA `(.L_x_3920) ;  /* 0xfffffffc00f08947 */ /* 0x002fea000383ffff */
[----:B------:R-:W-:Y:S05]  /*18480*/  BRA `(.L_x_4165) ;  /* 0xfffffee400f47947 */ /* 0x000fea000383ffff */
.L_x_3928:
        /* <DEDUP_REMOVED lines=8> */
.L_x_4167:
[----:B------:R-:W-:Y:S05]  /*18510*/  BSYNC B1 ;  /* 0x0000000000017941 */ /* 0x000fea0003800000 */
.L_x_4166:
[----:B------:R-:W-:Y:S01]  /*18520*/  IMAD.MOV.U32 R13, RZ, RZ, R26 ;  /* 0x000000ffff0d7224 */ /* 0x000fe200078e001a */
[----:B------:R-:W-:Y:S01]  /*18530*/  MOV R15, 0xffffffff ;  /* 0xffffffff000f7802 */ /* 0x000fe20000000f00 */
[----:B------:R-:W-:Y:S02]  /*18540*/  IMAD.MOV.U32 R12, RZ, RZ, RZ ;  /* 0x000000ffff0c7224 */ /* 0x000fe400078e00ff */
[----:B------:R-:W-:Y:S02]  /*18550*/  IMAD.MOV.U32 R11, RZ, RZ, 0x1c1f ;  /* 0x00001c1fff0b7424 */ /* 0x000fe400078e00ff */
[----:B------:R-:W-:-:S07]  /*18560*/  IMAD.MOV.U32 R3, RZ, RZ, R14 ;  /* 0x000000ffff037224 */ /* 0x000fce00078e000e */
[----:B------:R-:W-:Y:S05]  /*18570*/  WARPSYNC.COLLECTIVE R15, `(.L_x_4168) ;  /* 0x000000000f087348 */ /* 0x000fea0003c00000 */
[----:B------:R0:W1:Y:S02]  /*18580*/  SHFL.IDX P6, R14, R13, R12, R11 ;  /* 0x0000000c0d0e7389 */ /* 0x00006400000c000b */
[----:B01----:R-:W-:Y:S01]  /*18590*/  ENDCOLLECTIVE ;  /* 0x000000000000791b */ /* 0x003fe20003800000 */
.L_x_4168:
[----:B------:R-:W-:Y:S02]  /*185a0*/  IMAD.MOV.U32 R13, RZ, RZ, R29 ;  /* 0x000000ffff0d7224 */ /* 0x000fe400078e001d */
[----:B------:R-:W-:-:S07]  /*185b0*/  IMAD.MOV.U32 R0, RZ, RZ, R14 ;  /* 0x000000ffff007224 */ /* 0x000fce00078e000e */
[----:B------:R-:W-:Y:S05]  /*185c0*/  WARPSYNC.COLLECTIVE R15, `(.L_x_4169) ;  /* 0x000000000f087348 */ /* 0x000fea0003c00000 */
[----:B------:R0:W1:Y:S02]  /*185d0*/  SHFL.IDX P6, R14, R13, R12, R11 ;  /* 0x0000000c0d0e7389 */ /* 0x00006400000c000b */
[----:B01----:R-:W-:Y:S01]  /*185e0*/  ENDCOLLECTIVE ;  /* 0x000000000000791b */ /* 0x003fe20003800000 */
.L_x_4169:
[----:B------:R-:W-:Y:S02]  /*185f0*/  IMAD.MOV.U32 R13, RZ, RZ, R28 ;  /* 0x000000ffff0d7224 */ /* 0x000fe400078e001c */
[----:B------:R-:W-:-:S07]  /*18600*/  IMAD.MOV.U32 R5, RZ, RZ, R14 ;  /* 0x000000ffff057224 */ /* 0x000fce00078e000e */
[----:B------:R-:W-:Y:S05]  /*18610*/  WARPSYNC.COLLECTIVE R15, `(.L_x_4170) ;  /* 0x000000000f087348 */ /* 0x000fea0003c00000 */
[----:B------:R0:W1:Y:S02]  /*18620*/  SHFL.IDX P6, R14, R13, R12, R11 ;  /* 0x0000000c0d0e7389 */ /* 0x00006400000c000b */
[----:B01----:R-:W-:Y:S01]  /*18630*/  ENDCOLLECTIVE ;  /* 0x000000000000791b */ /* 0x003fe20003800000 */
.L_x_4170:
[----:B------:R-:W-:Y:S02]  /*18640*/  IMAD.MOV.U32 R12, RZ, RZ, R0 ;  /* 0x000000ffff0c7224 */ /* 0x000fe400078e0000 */
[----:B------:R-:W-:Y:S01]  /*18650*/  IMAD.MOV.U32 R13, RZ, RZ, R3 ;  /* 0x000000ffff0d7224 */ /* 0x000fe200078e0003 */
[----:B------:R-:W-:Y:S06]  /*18660*/  BRA `(.L_x_4171) ;  /* 0xfffffef000547947 */ /* 0x000fec000383ffff */
.L_x_3932:
[----:B0-----:R0:W1:Y:S02]  /*18670*/  SYNCS.PHASECHK.TRANS64.TRYWAIT P1, [R2+URZ+0x28c00], R3 ;  /* 0x028c0003020075a7 */ /* 0x001064000802017f */
[----:B-1----:R-:W-:Y:S05]  /*18680*/  @!P1 NANOSLEEP.SYNCS 0x989680 ;  /* 0x009896800000995d */ /* 0x002fea0003900000 */
[----:B------:R-:W1:Y:S02]  /*18690*/  @!P1 SYNCS.PHASECHK.TRANS64 P1, [R2+URZ+0x28c00], R3 ;  /* 0x028c0003020095a7 */ /* 0x000e64000802007f */
[----:B-1----:R-:W-:Y:S05]  /*186a0*/  @!P1 BRA `(.L_x_3932) ;  /* 0xfffffffc00f09947 */ /* 0x002fea000383ffff */
[----:B------:R-:W-:Y:S05]  /*186b0*/  BRA `(.L_x_4172) ;  /* 0xfffffef400247947 */ /* 0x000fea000383ffff */
.L_x_3938:
[----:B0-----:R0:W1:Y:S02]  /*186c0*/  SYNCS.PHASECHK.TRANS64.TRYWAIT P1, [R15+URZ+0x28c30], R58 ;  /* 0x028c303a0f0075a7 */ /* 0x001064000802017f */
[----:B-1----:R-:W-:Y:S05]  /*186d0*/  @!P1 NANOSLEEP.SYNCS 0x989680 ;  /* 0x009896800000995d */ /* 0x002fea0003900000 */
[----:B------:R-:W1:Y:S02]  /*186e0*/  @!P1 SYNCS.PHASECHK.TRANS64 P1, [R15+URZ+0x28c30], R58 ;  /* 0x028c303a0f0095a7 */ /* 0x000e64000802007f */
[----:B-1----:R-:W-:Y:S05]  /*186f0*/  @!P1 BRA `(.L_x_3938) ;  /* 0xfffffffc00f09947 */ /* 0x002fea000383ffff */
[----:B------:R-:W-:Y:S05]  /*18700*/  BRA `(.L_x_3937) ;  /* 0xffffff0000287947 */ /* 0x000fea000383ffff */
.L_x_3943:
[----:B--2---:R2:W3:Y:S02]  /*18710*/  SYNCS.PHASECHK.TRANS64.TRYWAIT P2, [R15+URZ+0x28c50], R58 ;  /* 0x028c503a0f0075a7 */ /* 0x0044e4000804017f */
[----:B---3--:R-:W-:Y:S05]  /*18720*/  @!P2 NANOSLEEP.SYNCS 0x989680 ;  /* 0x009896800000a95d */ /* 0x008fea0003900000 */
[----:B------:R-:W3:Y:S02]  /*18730*/  @!P2 SYNCS.PHASECHK.TRANS64 P2, [R15+URZ+0x28c50], R58 ;  /* 0x028c503a0f00a5a7 */ /* 0x000ee4000804007f */
[----:B---3--:R-:W-:Y:S05]  /*18740*/  @!P2 BRA `(.L_x_3943) ;  /* 0xfffffffc00f0a947 */ /* 0x008fea000383ffff */
[----:B------:R-:W-:Y:S05]  /*18750*/  BRA `(.L_x_3942) ;  /* 0xffffff1400687947 */ /* 0x000fea000383ffff */
.L_x_3950:
[----:B--2---:R2:W3:Y:S02]  /*18760*/  SYNCS.PHASECHK.TRANS64.TRYWAIT P3, [R216+URZ+0x28c30], R20 ;  /* 0x028c3014d80075a7 */ /* 0x0044e4000806017f */
[----:B---3--:R-:W-:Y:S05]  /*18770*/  @!P3 NANOSLEEP.SYNCS 0x989680 ;  /* 0x009896800000b95d */ /* 0x008fea0003900000 */
[----:B------:R-:W3:Y:S02]  /*18780*/  @!P3 SYNCS.PHASECHK.TRANS64 P3, [R216+URZ+0x28c30], R20 ;  /* 0x028c3014d800b5a7 */ /* 0x000ee4000806007f */
[----:B---3--:R-:W-:Y:S05]  /*18790*/  @!P3 BRA `(.L_x_3950) ;  /* 0xfffffffc00f0b947 */ /* 0x008fea000383ffff */
[----:B------:R-:W-:Y:S05]  /*187a0*/  BRA `(.L_x_3949) ;  /* 0xffffff1800707947 */ /* 0x000fea000383ffff */
.L_x_3955:
[----:B--2---:R2:W3:Y:S02]  /*187b0*/  SYNCS.PHASECHK.TRANS64.TRYWAIT P3, [R216+URZ+0x28c50], R20 ;  /* 0x028c5014d80075a7 */ /* 0x0044e4000806017f */
[----:B---3--:R-:W-:Y:S05]  /*187c0*/  @!P3 NANOSLEEP.SYNCS 0x989680 ;  /* 0x009896800000b95d */ /* 0x008fea0003900000 */
[----:B------:R-:W3:Y:S02]  /*187d0*/  @!P3 SYNCS.PHASECHK.TRANS64 P3, [R216+URZ+0x28c50], R20 ;  /* 0x028c5014d800b5a7 */ /* 0x000ee4000806007f */
[----:B---3--:R-:W-:Y:S05]  /*187e0*/  @!P3 BRA `(.L_x_3955) ;  /* 0xfffffffc00f0b947 */ /* 0x008fea000383ffff */
[----:B------:R-:W-:Y:S05]  /*187f0*/  BRA `(.L_x_3954) ;  /* 0xffffff3000c87947 */ /* 0x000fea000383ffff */
.L_x_3985:
[----:B------:R-:W1:Y:S01]  /*18800*/  S2R R9, SR_TID.X ;  /* 0x0000000000097919 */ /* 0x000e620000002100 */
[----:B------:R-:W-:Y:S01]  /*18810*/  BSSY B1, `(.L_x_4173) ;  /* 0x000000a000017945 */ /* 0x000fe20003800000 */
[----:B------:R-:W-:Y:S02]  /*18820*/  IMAD.MOV.U32 R12, RZ, RZ, RZ ;  /* 0x000000ffff0c7224 */ /* 0x000fe400078e00ff */
[----:B0-----:R-:W-:Y:S02]  /*18830*/  IMAD.MOV.U32 R11, RZ, RZ, 0x1f ;  /* 0x0000001fff0b7424 */ /* 0x001fe400078e00ff */
[----:B------:R-:W-:Y:S01]  /*18840*/  IMAD.MOV.U32 R15, RZ, RZ, -0x1 ;  /* 0xffffffffff0f7424 */ /* 0x000fe200078e00ff */
[----:B-1----:R-:W-:-:S04]  /*18850*/  SHF.R.U32.HI R9, RZ, 0x5, R9 ;  /* 0x00000005ff097819 */ /* 0x002fc80000011609 */
[----:B------:R-:W-:-:S05]  /*18860*/  LOP3.LUT R9, R9, 0x3, RZ, 0xc0, !PT ;  /* 0x0000000309097812 */ /* 0x000fca00078ec0ff */
[----:B------:R-:W-:-:S07]  /*18870*/  IMAD.MOV.U32 R13, RZ, RZ, R9 ;  /* 0x000000ffff0d7224 */ /* 0x000fce00078e0009 */
[----:B------:R-:W-:Y:S05]  /*18880*/  WARPSYNC.COLLECTIVE R15, `(.L_x_4174) ;  /* 0x000000000f087348 */ /* 0x000fea0003c00000 */
[----:B------:R0:W1:Y:S02]  /*18890*/  SHFL.IDX P6, R14, R13, R12, R11 ;  /* 0x0000000c0d0e7389 */ /* 0x00006400000c000b */
[----:B01----:R-:W-:Y:S01]  /*188a0*/  ENDCOLLECTIVE ;  /* 0x000000000000791b */ /* 0x003fe20003800000 */
.L_x_4174:
[----:B------:R-:W-:Y:S05]  /*188b0*/  BSYNC B1 ;  /* 0x0000000000017941 */ /* 0x000fea0003800000 */
.L_x_4173:
[----:B------:R-:W-:Y:S05]  /*188c0*/  BRA `(.L_x_4175) ;  /* 0xffffff7c00f87947 */ /* 0x000fea000383ffff */
.L_x_3987:
[----:B------:R-:W-:Y:S01]  /*188d0*/  BSSY B1, `(.L_x_4176) ;  /* 0x0000006000017945 */ /* 0x000fe20003800000 */
[----:B------:R-:W-:-:S07]  /*188e0*/  IMAD.MOV.U32 R15, RZ, RZ, -0x1 ;  /* 0xffffffffff0f7424 */ /* 0x000fce00078e00ff */
[----:B01----:R-:W-:Y:S05]  /*188f0*/  WARPSYNC.COLLECTIVE R15, `(.L_x_4177) ;  /* 0x000000000f0c7348 */ /* 0x003fea0003c00000 */
[----:B------:R-:W-:Y:S02]  /*18900*/  ELECT P6, UR62, PT ;  /* 0x00000000003e782f */ /* 0x000fe400038c0000 */
[----:B------:R-:W-:Y:S01]  /*18910*/  MOV R14, UR62 ;  /* 0x0000003e000e7c02 */ /* 0x000fe20008000f00 */
[----:B01----:R-:W-:Y:S10]  /*18920*/  ENDCOLLECTIVE ;  /* 0x000000000000791b */ /* 0x003ff40003800000 */
.L_x_4177:
[----:B------:R-:W-:Y:S05]  /*18930*/  BSYNC B1 ;  /* 0x0000000000017941 */ /* 0x000fea0003800000 */
.L_x_4176:
[----:B------:R-:W-:Y:S05]  /*18940*/  BRA `(.L_x_3986) ;  /* 0xffffff7c00f07947 */ /* 0x000fea000383ffff */
.L_x_3989:
[----:B-1----:R-:W2:Y:S02]  /*18950*/  LDL R5, [R1+0x4] ;  /* 0x0000040001057983 */ /* 0x002ea40000100800 */
[----:B--2---:R1:W2:Y:S02]  /*18960*/  SYNCS.PHASECHK.TRANS64.TRYWAIT P0, [R5+URZ+0x28c20], R4 ;  /* 0x028c2004050075a7 */ /* 0x0042a4000800017f */
[----:B--2---:R-:W-:Y:S05]  /*18970*/  @!P0 NANOSLEEP.SYNCS 0x989680 ;  /* 0x009896800000895d */ /* 0x004fea0003900000 */
[----:B------:R-:W2:Y:S02]  /*18980*/  @!P0 SYNCS.PHASECHK.TRANS64 P0, [R5+URZ+0x28c20], R4 ;  /* 0x028c2004050085a7 */ /* 0x000ea4000800007f */
[----:B--2---:R-:W-:Y:S05]  /*18990*/  @!P0 BRA `(.L_x_3989) ;  /* 0xfffffffc00ec8947 */ /* 0x004fea000383ffff */
[----:B------:R-:W-:Y:S05]  /*189a0*/  BRA `(.L_x_4178) ;  /* 0xffffff8000007947 */ /* 0x000fea000383ffff */
.L_x_3993:
[----:B-1----:R1:W2:Y:S02]  /*189b0*/  SYNCS.PHASECHK.TRANS64.TRYWAIT P0, [R5+URZ+0x28ca0], R9 ;  /* 0x028ca009050075a7 */ /* 0x0022a4000800017f */
[----:B--2---:R-:W-:Y:S05]  /*189c0*/  @!P0 NANOSLEEP.SYNCS 0x989680 ;  /* 0x009896800000895d */ /* 0x004fea0003900000 */
[----:B------:R-:W2:Y:S02]  /*189d0*/  @!P0 SYNCS.PHASECHK.TRANS64 P0, [R5+URZ+0x28ca0], R9 ;  /* 0x028ca009050085a7 */ /* 0x000ea4000800007f */
[----:B--2---:R-:W-:Y:S05]  /*189e0*/  @!P0 BRA `(.L_x_3993) ;  /* 0xfffffffc00f08947 */ /* 0x004fea000383ffff */
[----:B------:R-:W-:Y:S05]  /*189f0*/  BRA `(.L_x_4179) ;  /* 0xffffff8000287947 */ /* 0x000fea000383ffff */
.L_x_3998:
[----:B--2---:R2:W3:Y:S02]  /*18a00*/  SYNCS.PHASECHK.TRANS64.TRYWAIT P0, [R5+URZ+0x28cc0], R9 ;  /* 0x028cc009050075a7 */ /* 0x0044e4000800017f */
[----:B---3--:R-:W-:Y:S05]  /*18a10*/  @!P0 NANOSLEEP.SYNCS 0x989680 ;  /* 0x009896800000895d */ /* 0x008fea0003900000 */
[----:B------:R-:W3:Y:S02]  /*18a20*/  @!P0 SYNCS.PHASECHK.TRANS64 P0, [R5+URZ+0x28cc0], R9 ;  /* 0x028cc009050085a7 */ /* 0x000ee4000800007f */
[----:B---3--:R-:W-:Y:S05]  /*18a30*/  @!P0 BRA `(.L_x_3998) ;  /* 0xfffffffc00f08947 */ /* 0x008fea000383ffff */
[----:B------:R-:W-:Y:S05]  /*18a40*/  BRA `(.L_x_4180) ;  /* 0xffffff8000ac7947 */ /* 0x000fea000383ffff */
.L_x_4012:
[----:B-1----:R1:W2:Y:S02]  /*18a50*/  SYNCS.PHASECHK.TRANS64.TRYWAIT P1, [R5+URZ+0x28ca0], R6 ;  /* 0x028ca006050075a7 */ /* 0x0022a4000802017f */
[----:B--2---:R-:W-:Y:S05]  /*18a60*/  @!P1 NANOSLEEP.SYNCS 0x989680 ;  /* 0x009896800000995d */ /* 0x004fea0003900000 */
[----:B------:R-:W2:Y:S02]  /*18a70*/  @!P1 SYNCS.PHASECHK.TRANS64 P1, [R5+URZ+0x28ca0], R6 ;  /* 0x028ca006050095a7 */ /* 0x000ea4000802007f */
[----:B--2---:R-:W-:Y:S05]  /*18a80*/  @!P1 BRA `(.L_x_4012) ;  /* 0xfffffffc00f09947 */ /* 0x004fea000383ffff */
[----:B------:R-:W-:Y:S05]  /*18a90*/  BRA `(.L_x_4181) ;  /* 0xffffff8c00347947 */ /* 0x000fea000383ffff */
.L_x_4017:
[----:B--2---:R2:W3:Y:S02]  /*18aa0*/  SYNCS.PHASECHK.TRANS64.TRYWAIT P1, [R5+URZ+0x28cc0], R6 ;  /* 0x028cc006050075a7 */ /* 0x0044e4000802017f */
[----:B---3--:R-:W-:Y:S05]  /*18ab0*/  @!P1 NANOSLEEP.SYNCS 0x989680 ;  /* 0x009896800000995d */ /* 0x008fea0003900000 */
[----:B------:R-:W3:Y:S02]  /*18ac0*/  @!P1 SYNCS.PHASECHK.TRANS64 P1, [R5+URZ+0x28cc0], R6 ;  /* 0x028cc006050095a7 */ /* 0x000ee4000802007f */
[----:B---3--:R-:W-:Y:S05]  /*18ad0*/  @!P1 BRA `(.L_x_4017) ;  /* 0xfffffffc00f09947 */ /* 0x008fea000383ffff */
[----:B------:R-:W-:Y:S05]  /*18ae0*/  BRA `(.L_x_4182) ;  /* 0xffffff8c00b47947 */ /* 0x000fea000383ffff */
.L_x_4037:
        /* <DEDUP_REMOVED lines=11> */
.L_x_4184:
[----:B------:R-:W-:Y:S05]  /*18ba0*/  BSYNC B0 ;  /* 0x0000000000007941 */ /* 0x000fea0003800000 */
.L_x_4183:
[----:B------:R-:W-:Y:S05]  /*18bb0*/  BRA `(.L_x_4185) ;  /* 0xffffff9c00987947 */ /* 0x000fea000383ffff */
.L_x_4039:
[----:B------:R-:W-:Y:S01]  /*18bc0*/  BSSY B0, `(.L_x_4186) ;  /* 0x0000006000007945 */ /* 0x000fe20003800000 */
[----:B------:R-:W-:-:S07]  /*18bd0*/  IMAD.MOV.U32 R15, RZ, RZ, -0x1 ;  /* 0xffffffffff0f7424 */ /* 0x000fce00078e00ff */
[----:B01----:R-:W-:Y:S05]  /*18be0*/  WARPSYNC.COLLECTIVE R15, `(.L_x_4187) ;  /* 0x000000000f0c7348 */ /* 0x003fea0003c00000 */
[----:B------:R-:W-:Y:S02]  /*18bf0*/  ELECT P6, UR62, PT ;  /* 0x00000000003e782f */ /* 0x000fe400038c0000 */
[----:B------:R-:W-:Y:S01]  /*18c00*/  MOV R14, UR62 ;  /* 0x0000003e000e7c02 */ /* 0x000fe20008000f00 */
[----:B01----:R-:W-:Y:S10]  /*18c10*/  ENDCOLLECTIVE ;  /* 0x000000000000791b */ /* 0x003ff40003800000 */
.L_x_4187:
[----:B------:R-:W-:Y:S05]  /*18c20*/  BSYNC B0 ;  /* 0x0000000000007941 */ /* 0x000fea0003800000 */
.L_x_4186:
[----:B------:R-:W-:Y:S05]  /*18c30*/  BRA `(.L_x_4188) ;  /* 0xffffff9c00a47947 */ /* 0x000fea000383ffff */
.L_x_4041:
[----:B-1----:R1:W2:Y:S02]  /*18c40*/  SYNCS.PHASECHK.TRANS64.TRYWAIT P0, [R0+URZ+0x28c40], R2 ;  /* 0x028c4002000075a7 */ /* 0x0022a4000800017f */
[----:B--2---:R-:W-:Y:S05]  /*18c50*/  @!P0 NANOSLEEP.SYNCS 0x989680 ;  /* 0x009896800000895d */ /* 0x004fea0003900000 */
[----:B------:R-:W2:Y:S02]  /*18c60*/  @!P0 SYNCS.PHASECHK.TRANS64 P0, [R0+URZ+0x28c40], R2 ;  /* 0x028c4002000085a7 */ /* 0x000ea4000800007f */
[----:B--2---:R-:W-:Y:S05]  /*18c70*/  @!P0 BRA `(.L_x_4041) ;  /* 0xfffffffc00f08947 */ /* 0x004fea000383ffff */
[----:B------:R-:W-:Y:S05]  /*18c80*/  BRA `(.L_x_4189) ;  /* 0xffffffa000107947 */ /* 0x000fea000383ffff */
.L_x_4045:
        /* <DEDUP_REMOVED lines=12> */
.L_x_4190:
[----:B------:R-:W-:Y:S01]  /*18d50*/  IMAD.MOV.U32 R13, RZ, RZ, R3 ;  /* 0x000000ffff0d7224 */ /* 0x000fe200078e0003 */
[----:B------:R-:W-:-:S07]  /*18d60*/  MOV R4, R14 ;  /* 0x0000000e00047202 */ /* 0x000fce0000000f00 */
[----:B------:R-:W-:Y:S05]  /*18d70*/  WARPSYNC.COLLECTIVE R15, `(.L_x_4191) ;  /* 0x000000000f087348 */ /* 0x000fea0003c00000 */
[----:B------:R0:W1:Y:S02]  /*18d80*/  SHFL.IDX P6, R14, R13, R12, R11 ;  /* 0x0000000c0d0e7389 */ /* 0x00006400000c000b */
[----:B01----:R-:W-:Y:S01]  /*18d90*/  ENDCOLLECTIVE ;  /* 0x000000000000791b */ /* 0x003fe20003800000 */
.L_x_4191:
[----:B------:R-:W-:Y:S02]  /*18da0*/  IMAD.MOV.U32 R13, RZ, RZ, R2 ;  /* 0x000000ffff0d7224 */ /* 0x000fe400078e0002 */
[----:B------:R-:W-:Y:S02]  /*18db0*/  IMAD.MOV.U32 R12, RZ, RZ, 0x1 ;  /* 0x00000001ff0c7424 */ /* 0x000fe400078e00ff */
[----:B------:R-:W-:-:S07]  /*18dc0*/  IMAD.MOV.U32 R5, RZ, RZ, R14 ;  /* 0x000000ffff057224 */ /* 0x000fce00078e000e */
[----:B------:R-:W-:Y:S05]  /*18dd0*/  WARPSYNC.COLLECTIVE R15, `(.L_x_4192) ;  /* 0x000000000f087348 */ /* 0x000fea0003c00000 */
[----:B------:R0:W1:Y:S02]  /*18de0*/  SHFL.IDX P6, R14, R13, R12, R11 ;  /* 0x0000000c0d0e7389 */ /* 0x00006400000c000b */
[----:B01----:R-:W-:Y:S01]  /*18df0*/  ENDCOLLECTIVE ;  /* 0x000000000000791b */ /* 0x003fe20003800000 */
.L_x_4192:
        /* <DEDUP_REMOVED lines=10> */
.L_x_4193:
        /* <DEDUP_REMOVED lines=11> */
.L_x_4194:
        /* <DEDUP_REMOVED lines=10> */
.L_x_4195:
        /* <DEDUP_REMOVED lines=12> */
.L_x_4196:
        /* <DEDUP_REMOVED lines=10> */
[----:B0-----:R-:W-:-:S07]  /*19150*/  MOV R4, R14 ;  /* 0x0000000e00047202 */ /* 0x001fce0000000f00 */
[----:B------:R-:W-:Y:S05]  /*19160*/  WARPSYNC.COLLECTIVE R15, `(.L_x_4197) ;  /* 0x000000000f087348 */ /* 0x000fea0003c00000 */
[----:B------:R0:W1:Y:S02]  /*19170*/  SHFL.IDX P6, R14, R13, R12, R11 ;  /* 0x0000000c0d0e7389 */ /* 0x00006400000c000b */
[----:B01----:R-:W-:Y:S01]  /*19180*/  ENDCOLLECTIVE ;  /* 0x000000000000791b */ /* 0x003fe20003800000 */
.L_x_4197:
[----:B------:R-:W-:Y:S01]  /*19190*/  IMAD.MOV.U32 R3, RZ, RZ, R14 ;  /* 0x000000ffff037224 */ /* 0x000fe200078e000e */
[----:B------:R-:W-:Y:S06]  /*191a0*/  BRA `(.L_x_4198) ;  /* 0xffffffa4007c7947 */ /* 0x000fec000383ffff */
.L_x_4048:
[----:B0-----:R-:W2:Y:S02]  /*191b0*/  LDL R2, [R1+0x4] ;  /* 0x0000040001027983 */ /* 0x001ea40000100800 */
[----:B--2---:R0:W1:Y:S02]  /*191c0*/  SYNCS.PHASECHK.TRANS64.TRYWAIT P0, [R2+URZ+0x28c20], R0 ;  /* 0x028c2000020075a7 */ /* 0x004064000800017f */
[----:B-1----:R-:W-:Y:S05]  /*191d0*/  @!P0 NANOSLEEP.SYNCS 0x989680 ;  /* 0x009896800000895d */ /* 0x002fea0003900000 */
[----:B------:R-:W1:Y:S02]  /*191e0*/  @!P0 SYNCS.PHASECHK.TRANS64 P0, [R2+URZ+0x28c20], R0 ;  /* 0x028c2000020085a7 */ /* 0x000e64000800007f */
[----:B-1----:R-:W-:Y:S05]  /*191f0*/  @!P0 BRA `(.L_x_4048) ;  /* 0xfffffffc00ec8947 */ /* 0x002fea000383ffff */
[----:B------:R-:W-:Y:S05]  /*19200*/  BRA `(.L_x_4199) ;  /* 0xffffffa400dc7947 */ /* 0x000fea000383ffff */
.L_x_4052:
[----:B0-----:R0:W1:Y:S02]  /*19210*/  SYNCS.PHASECHK.TRANS64.TRYWAIT P0, [R3+URZ+0x28c60], R0 ;  /* 0x028c6000030075a7 */ /* 0x001064000800017f */
[----:B-1----:R-:W-:Y:S05]  /*19220*/  @!P0 NANOSLEEP.SYNCS 0x989680 ;  /* 0x009896800000895d */ /* 0x002fea0003900000 */
[----:B------:R-:W1:Y:S02]  /*19230*/  @!P0 SYNCS.PHASECHK.TRANS64 P0, [R3+URZ+0x28c60], R0 ;  /* 0x028c6000030085a7 */ /* 0x000e64000800007f */
[----:B-1----:R-:W-:Y:S05]  /*19240*/  @!P0 BRA `(.L_x_4052) ;  /* 0xfffffffc00f08947 */ /* 0x002fea000383ffff */
[----:B------:R-:W-:Y:S05]  /*19250*/  BRA `(.L_x_4200) ;  /* 0xffffffa8000c7947 */ /* 0x000fea000383ffff */
.L_x_4071:
[----:B-1----:R1:W2:Y:S02]  /*19260*/  SYNCS.PHASECHK.TRANS64.TRYWAIT P0, [R3+URZ+0x28c40], R2 ;  /* 0x028c4002030075a7 */ /* 0x0022a4000800017f */
[----:B--2---:R-:W-:Y:S05]  /*19270*/  @!P0 NANOSLEEP.SYNCS 0x989680 ;  /* 0x009896800000895d */ /* 0x004fea0003900000 */
[----:B------:R-:W2:Y:S02]  /*19280*/  @!P0 SYNCS.PHASECHK.TRANS64 P0, [R3+URZ+0x28c40], R2 ;  /* 0x028c4002030085a7 */ /* 0x000ea4000800007f */
[----:B--2---:R-:W-:Y:S05]  /*19290*/  @!P0 BRA `(.L_x_4071) ;  /* 0xfffffffc00f08947 */ /* 0x004fea000383ffff */
[----:B------:R-:W-:Y:S05]  /*192a0*/  BRA `(.L_x_4201) ;  /* 0xffffffb4003c7947 */ /* 0x000fea000383ffff */
.L_x_4076:
[----:B0-----:R0:W2:Y:S02]  /*192b0*/  SYNCS.PHASECHK.TRANS64.TRYWAIT P0, [R3+URZ+0x28c60], R2 ;  /* 0x028c6002030075a7 */ /* 0x0010a4000800017f */
[----:B--2---:R-:W-:Y:S05]  /*192c0*/  @!P0 NANOSLEEP.SYNCS 0x989680 ;  /* 0x009896800000895d */ /* 0x004fea0003900000 */
[----:B------:R-:W2:Y:S02]  /*192d0*/  @!P0 SYNCS.PHASECHK.TRANS64 P0, [R3+URZ+0x28c60], R2 ;  /* 0x028c6002030085a7 */ /* 0x000ea4000800007f */
[----:B--2---:R-:W-:Y:S05]  /*192e0*/  @!P0 BRA `(.L_x_4076) ;  /* 0xfffffffc00f08947 */ /* 0x004fea000383ffff */
[----:B------:R-:W-:Y:S05]  /*192f0*/  BRA `(.L_x_4202) ;  /* 0xffffffb400c47947 */ /* 0x000fea000383ffff */
.L_x_4091:
[----:B0-----:R0:W1:Y:S02]  /*19300*/  SYNCS.PHASECHK.TRANS64.TRYWAIT P0, [R4+URZ+0x28c40], R2 ;  /* 0x028c4002040075a7 */ /* 0x001064000800017f */
[----:B-1----:R-:W-:Y:S05]  /*19310*/  @!P0 NANOSLEEP.SYNCS 0x989680 ;  /* 0x009896800000895d */ /* 0x002fea0003900000 */
[----:B------:R-:W1:Y:S02]  /*19320*/  @!P0 SYNCS.PHASECHK.TRANS64 P0, [R4+URZ+0x28c40], R2 ;  /* 0x028c4002040085a7 */ /* 0x000e64000800007f */
[----:B-1----:R-:W-:Y:S05]  /*19330*/  @!P0 BRA `(.L_x_4091) ;  /* 0xfffffffc00f08947 */ /* 0x002fea000383ffff */
[----:B------:R-:W-:Y:S05]  /*19340*/  BRA `(.L_x_4203) ;  /* 0xffffffc000d47947 */ /* 0x000fea000383ffff */
.L_x_4096:
[----:B-1----:R1:W2:Y:S02]  /*19350*/  SYNCS.PHASECHK.TRANS64.TRYWAIT P0, [R4+URZ+0x28c60], R2 ;  /* 0x028c6002040075a7 */ /* 0x0022a4000800017f */
[----:B--2---:R-:W-:Y:S05]  /*19360*/  @!P0 NANOSLEEP.SYNCS 0x989680 ;  /* 0x009896800000895d */ /* 0x004fea0003900000 */
[----:B------:R-:W2:Y:S02]  /*19370*/  @!P0 SYNCS.PHASECHK.TRANS64 P0, [R4+URZ+0x28c60], R2 ;  /* 0x028c6002040085a7 */ /* 0x000ea4000800007f */
[----:B--2---:R-:W-:Y:S05]  /*19380*/  @!P0 BRA `(.L_x_4096) ;  /* 0xfffffffc00f08947 */ /* 0x004fea000383ffff */
[----:B------:R-:W-:Y:S05]  /*19390*/  BRA `(.L_x_4204) ;  /* 0xffffffc400587947 */ /* 0x000fea000383ffff */
.L_x_4111:
[----:B-1----:R1:W2:Y:S02]  /*193a0*/  SYNCS.PHASECHK.TRANS64.TRYWAIT P0, [R4+URZ+0x28c40], R2 ;  /* 0x028c4002040075a7 */ /* 0x0022a4000800017f */
[----:B--2---:R-:W-:Y:S05]  /*193b0*/  @!P0 NANOSLEEP.SYNCS 0x989680 ;  /* 0x009896800000895d */ /* 0x004fea0003900000 */
[----:B------:R-:W2:Y:S02]  /*193c0*/  @!P0 SYNCS.PHASECHK.TRANS64 P0, [R4+URZ+0x28c40], R2 ;  /* 0x028c4002040085a7 */ /* 0x000ea4000800007f */
[----:B--2---:R-:W-:Y:S05]  /*193d0*/  @!P0 BRA `(.L_x_4111) ;  /* 0xfffffffc00f08947 */ /* 0x004fea000383ffff */
[----:B------:R-:W-:Y:S05]  /*193e0*/  BRA `(.L_x_4205) ;  /* 0xffffffd000447947 */ /* 0x000fea000383ffff */
.L_x_4116:
[----:B0-----:R0:W2:Y:S02]  /*193f0*/  SYNCS.PHASECHK.TRANS64.TRYWAIT P0, [R4+URZ+0x28c60], R2 ;  /* 0x028c6002040075a7 */ /* 0x0010a4000800017f */
[----:B--2---:R-:W-:Y:S05]  /*19400*/  @!P0 NANOSLEEP.SYNCS 0x989680 ;  /* 0x009896800000895d */ /* 0x004fea0003900000 */
[----:B------:R-:W2:Y:S02]  /*19410*/  @!P0 SYNCS.PHASECHK.TRANS64 P0, [R4+URZ+0x28c60], R2 ;  /* 0x028c6002040085a7 */ /* 0x000ea4000800007f */
[----:B--2---:R-:W-:Y:S05]  /*19420*/  @!P0 BRA `(.L_x_4116) ;  /* 0xfffffffc00f08947 */ /* 0x004fea000383ffff */
[----:B------:R-:W-:Y:S05]  /*19430*/  BRA `(.L_x_4206) ;  /* 0xffffffd000cc7947 */ /* 0x000fea000383ffff */
.L_x_4132:
[----:B------:R-:W-:Y:S01]  /*19440*/  BSSY B0, `(.L_x_4207) ;  /* 0x0000008000007945 */ /* 0x000fe20003800000 */
[----:B------:R-:W-:Y:S02]  /*19450*/  IMAD.MOV.U32 R13, RZ, RZ, R16 ;  /* 0x000000ffff0d7224 */ /* 0x000fe400078e0010 */
[----:B------:R-:W-:Y:S02]  /*19460*/  IMAD.MOV.U32 R12, RZ, RZ, RZ ;  /* 0x000000ffff0c7224 */ /* 0x000fe400078e00ff */
[----:B------:R-:W-:Y:S02]  /*19470*/  IMAD.MOV.U32 R11, RZ, RZ, 0x1f ;  /* 0x0000001fff0b7424 */ /* 0x000fe400078e00ff */
[----:B------:R-:W-:-:S07]  /*19480*/  IMAD.MOV.U32 R15, RZ, RZ, -0x1 ;  /* 0xffffffffff0f7424 */ /* 0x000fce00078e00ff */
[----:B-1---5:R-:W-:Y:S05]  /*19490*/  WARPSYNC.COLLECTIVE R15, `(.L_x_4208) ;  /* 0x000000000f087348 */ /* 0x022fea0003c00000 */
[----:B------:R0:W2:Y:S02]  /*194a0*/  SHFL.IDX P6, R14, R13, R12, R11 ;  /* 0x0000000c0d0e7389 */ /* 0x0000a400000c000b */
[----:B012--5:R-:W-:Y:S01]  /*194b0*/  ENDCOLLECTIVE ;  /* 0x000000000000791b */ /* 0x027fe20003800000 */
.L_x_4208:
[----:B------:R-:W-:Y:S05]  /*194c0*/  BSYNC B0 ;  /* 0x0000000000007941 */ /* 0x000fea0003800000 */
.L_x_4207:
        /* <DEDUP_REMOVED lines=9> */
.L_x_4209:
        /* <DEDUP_REMOVED lines=18> */
.L_x_4210:
        /* <DEDUP_REMOVED lines=8> */
.L_x_4211:
        /* <DEDUP_REMOVED lines=8> */
.L_x_4212:
        /* <DEDUP_REMOVED lines=8> */
.L_x_4213:
        /* <DEDUP_REMOVED lines=8> */
.L_x_4214:
        /* <DEDUP_REMOVED lines=9> */
.L_x_4215:
[----:B------:R-:W-:Y:S01]  /*19910*/  IMAD.MOV.U32 R6, RZ, RZ, R14 ;  /* 0x000000ffff067224 */ /* 0x000fe200078e000e */
[----:B------:R-:W-:Y:S06]  /*19920*/  BRA `(.L_x_4216) ;  /* 0xffffffdc00247947 */ /* 0x000fec000383ffff */
.L_x_4137:
[----:B------:R-:W-:Y:S01]  /*19930*/  BSSY B0, `(.L_x_4217) ;  /* 0x0000008000007945 */ /* 0x000fe20003800000 */
[----:B-----5:R-:W-:Y:S01]  /*19940*/  IMAD.MOV.U32 R13, RZ, RZ, R2 ;  /* 0x000000ffff0d7224 */ /* 0x020fe200078e0002 */
[----:B------:R-:W-:Y:S01]  /*19950*/  MOV R11, RZ ;  /* 0x000000ff000b7202 */ /* 0x000fe20000000f00 */
[----:B------:R-:W-:Y:S02]  /*19960*/  IMAD.MOV.U32 R12, RZ, RZ, 0x1 ;  /* 0x00000001ff0c7424 */ /* 0x000fe400078e00ff */
[----:B------:R-:W-:-:S07]  /*19970*/  IMAD.MOV.U32 R15, RZ, RZ, -0x1 ;  /* 0xffffffffff0f7424 */ /* 0x000fce00078e00ff */
[----:B0-----:R-:W-:Y:S05]  /*19980*/  WARPSYNC.COLLECTIVE R15, `(.L_x_4218) ;  /* 0x000000000f087348 */ /* 0x001fea0003c00000 */
[----:B------:R1:W2:Y:S02]  /*19990*/  SHFL.UP P6, R14, R13, R12, R11 ;  /* 0x0400000c0d0e7389 */ /* 0x0002a400000c000b */
[----:B012---:R-:W-:Y:S01]  /*199a0*/  ENDCOLLECTIVE ;  /* 0x000000000000791b */ /* 0x007fe20003800000 */
.L_x_4218:
[----:B------:R-:W-:Y:S05]  /*199b0*/  BSYNC B0 ;  /* 0x0000000000007941 */ /* 0x000fea0003800000 */
.L_x_4217:
        /* <DEDUP_REMOVED lines=9> */
.L_x_4219:
        /* <DEDUP_REMOVED lines=8> */
.L_x_4220:
        /* <DEDUP_REMOVED lines=8> */
.L_x_4221:
        /* <DEDUP_REMOVED lines=8> */
.L_x_4222:
        /* <DEDUP_REMOVED lines=9> */
.L_x_4223:
[----:B------:R-:W-:Y:S01]  /*19c60*/  IMAD.MOV.U32 R6, RZ, RZ, R14 ;  /* 0x000000ffff067224 */ /* 0x000fe200078e000e */
[----:B------:R-:W-:Y:S06]  /*19c70*/  BRA `(.L_x_4224) ;  /* 0xffffffd800ec7947 */ /* 0x000fec000383ffff */
.L_x_4139:
[----:B------:R-:W-:Y:S01]  /*19c80*/  BSSY B0, `(.L_x_4225) ;  /* 0x0000006000007945 */ /* 0x000fe20003800000 */
[----:B------:R-:W-:Y:S01]  /*19c90*/  PLOP3.LUT P6, PT, P6, PT, PT, 0x8, 0x0 ;  /* 0x000000000000781c */ /* 0x000fe200037ce170 */
[----:B------:R-:W-:-:S12]  /*19ca0*/  IMAD.MOV.U32 R15, RZ, RZ, -0x1 ;  /* 0xffffffffff0f7424 */ /* 0x000fd800078e00ff */
[----:B0----5:R-:W-:Y:S05]  /*19cb0*/  WARPSYNC.COLLECTIVE R15, `(.L_x_4226) ;  /* 0x000000000f087348 */ /* 0x021fea0003c00000 */
[----:B------:R-:W-:Y:S01]  /*19cc0*/  VOTE.ANY R14, PT, P6 ;  /* 0x00000000000e7806 */ /* 0x000fe200030e0100 */
[----:B0----5:R-:W-:Y:S06]  /*19cd0*/  ENDCOLLECTIVE ;  /* 0x000000000000791b */ /* 0x021fec0003800000 */
.L_x_4226:
[----:B------:R-:W-:Y:S05]  /*19ce0*/  BSYNC B0 ;  /* 0x0000000000007941 */ /* 0x000fea0003800000 */
.L_x_4225:
        /* <DEDUP_REMOVED lines=9> */
.L_x_4227:
[----:B------:R-:W-:Y:S01]  /*19d80*/  IMAD.MOV.U32 R17, RZ, RZ, R14 ;  /* 0x000000ffff117224 */ /* 0x000fe200078e000e */
[----:B------:R-:W-:Y:S06]  /*19d90*/  BRA `(.L_x_4228) ;  /* 0xffffffd800dc7947 */ /* 0x000fec000383ffff */
.L_x_4141:
[----:B------:R-:W-:Y:S01]  /*19da0*/  BSSY B0, `(.L_x_4229) ;  /* 0x0000007000007945 */ /* 0x000fe20003800000 */
[----:B------:R-:W-:Y:S02]  /*19db0*/  IMAD.MOV.U32 R13, RZ, RZ, R3 ;  /* 0x000000ffff0d7224 */ /* 0x000fe400078e0003 */
[----:B------:R-:W-:Y:S02]  /*19dc0*/  IMAD.MOV.U32 R11, RZ, RZ, 0x1f ;  /* 0x0000001fff0b7424 */ /* 0x000fe400078e00ff */
[----:B------:R-:W-:-:S07]  /*19dd0*/  IMAD.MOV.U32 R15, RZ, RZ, -0x1 ;  /* 0xffffffffff0f7424 */ /* 0x000fce00078e00ff */
[----:B0-2--5:R-:W-:Y:S05]  /*19de0*/  WARPSYNC.COLLECTIVE R15, `(.L_x_4230) ;  /* 0x000000000f087348 */ /* 0x025fea0003c00000 */
[----:B------:R1:W3:Y:S02]  /*19df0*/  SHFL.IDX P6, R14, R13, R12, R11 ;  /* 0x0000000c0d0e7389 */ /* 0x0002e400000c000b */
[----:B0123-5:R-:W-:Y:S01]  /*19e00*/  ENDCOLLECTIVE ;  /* 0x000000000000791b */ /* 0x02ffe20003800000 */
.L_x_4230:
[----:B------:R-:W-:Y:S05]  /*19e10*/  BSYNC B0 ;  /* 0x0000000000007941 */ /* 0x000fea0003800000 */
.L_x_4229:
[----:B------:R-:W-:Y:S01]  /*19e20*/  IMAD.MOV.U32 R2, RZ, RZ, R14 ;  /* 0x000000ffff027224 */ /* 0x000fe200078e000e */
[----:B------:R-:W-:Y:S06]  /*19e30*/  BRA `(.L_x_4140) ;  /* 0xffffffd800d07947 */ /* 0x000fec000383ffff */
.L_x_4145:
[----:B0-----:R0:W1:Y:S02]  /*19e40*/  SYNCS.PHASECHK.TRANS64.TRYWAIT P0, [R0+URZ+0x28c20], R3 ;  /* 0x028c2003000075a7 */ /* 0x001064000800017f */
[----:B-1----:R-:W-:Y:S05]  /*19e50*/  @!P0 NANOSLEEP.SYNCS 0x989680 ;  /* 0x009896800000895d */ /* 0x002fea0003900000 */
[----:B------:R-:W1:Y:S02]  /*19e60*/  @!P0 SYNCS.PHASECHK.TRANS64 P0, [R0+URZ+0x28c20], R3 ;  /* 0x028c2003000085a7 */ /* 0x000e64000800007f */
[----:B-1----:R-:W-:Y:S05]  /*19e70*/  @!P0 BRA `(.L_x_4145) ;  /* 0xfffffffc00f08947 */ /* 0x002fea000383ffff */
[----:B------:R-:W-:Y:S05]  /*19e80*/  BRA `(.L_x_4231) ;  /* 0xffffffdc00c47947 */ /* 0x000fea000383ffff */
.L_x_4146:
        /* <DEDUP_REMOVED lines=8> */
[----:B0----5:R-:W-:Y:S05]  /*19f10*/  WARPSYNC.COLLECTIVE R15, `(.L_x_4233) ;  /* 0x000000000f087348 */ /* 0x021fea0003c00000 */
[----:B------:R1:W2:Y:S02]  /*19f20*/  SHFL.IDX P6, R14, R13, R12, R11 ;  /* 0x0000000c0d0e7389 */ /* 0x0002a400000c000b */
[----:B012--5:R-:W-:Y:S01]  /*19f30*/  ENDCOLLECTIVE ;  /* 0x000000000000791b */ /* 0x027fe20003800000 */
.L_x_4233:
[----:B------:R-:W-:Y:S05]  /*19f40*/  BSYNC B0 ;  /* 0x0000000000007941 */ /* 0x000fea0003800000 */
.L_x_4232:
[----:B------:R-:W-:Y:S05]  /*19f50*/  BRA `(.L_x_4234) ;  /* 0xffffffdc00ac7947 */ /* 0x000fea000383ffff */
.L_x_4147:
[----:B------:R-:W-:Y:S01]  /*19f60*/  BSSY B0, `(.L_x_4235) ;  /* 0x0000006000007945 */ /* 0x000fe20003800000 */
[----:B------:R-:W-:-:S07]  /*19f70*/  IMAD.MOV.U32 R15, RZ, RZ, -0x1 ;  /* 0xffffffffff0f7424 */ /* 0x000fce00078e00ff */
[----:B01---5:R-:W-:Y:S05]  /*19f80*/  WARPSYNC.COLLECTIVE R15, `(.L_x_4236) ;  /* 0x000000000f0c7348 */ /* 0x023fea0003c00000 */
[----:B------:R-:W-:Y:S02]  /*19f90*/  ELECT P6, UR62, PT ;  /* 0x00000000003e782f */ /* 0x000fe400038c0000 */
[----:B------:R-:W-:Y:S01]  /*19fa0*/  MOV R14, UR62 ;  /* 0x0000003e000e7c02 */ /* 0x000fe20008000f00 */
[----:B01---5:R-:W-:Y:S10]  /*19fb0*/  ENDCOLLECTIVE ;  /* 0x000000000000791b */ /* 0x023ff40003800000 */
.L_x_4236:
[----:B------:R-:W-:Y:S05]  /*19fc0*/  BSYNC B0 ;  /* 0x0000000000007941 */ /* 0x000fea0003800000 */
.L_x_4235:
[----:B------:R-:W-:Y:S05]  /*19fd0*/  BRA `(.L_x_4237) ;  /* 0xffffffdc00a07947 */ /* 0x000fea000383ffff */
.L_x_4149:
[----:B0-----:R0:W1:Y:S02]  /*19fe0*/  SYNCS.PHASECHK.TRANS64.TRYWAIT P0, [R6+URZ], R5 ;  /* 0x00000005060075a7 */ /* 0x001064000800017f */
[----:B-1----:R-:W-:Y:S05]  /*19ff0*/  @!P0 NANOSLEEP.SYNCS 0x989680 ;  /* 0x009896800000895d */ /* 0x002fea0003900000 */
[----:B------:R-:W1:Y:S02]  /*1a000*/  @!P0 SYNCS.PHASECHK.TRANS64 P0, [R6+URZ], R5 ;  /* 0x00000005060085a7 */ /* 0x000e64000800007f */
[----:B-1----:R-:W-:Y:S05]  /*1a010*/  @!P0 BRA `(.L_x_4149) ;  /* 0xfffffffc00f08947 */ /* 0x002fea000383ffff */
[----:B------:R-:W-:Y:S05]  /*1a020*/  BRA `(.L_x_4238) ;  /* 0xffffffdc00dc7947 */ /* 0x000fea000383ffff */
.L_x_4150:
[----:B-1----:R1:W2:Y:S02]  /*1a030*/  SYNCS.PHASECHK.TRANS64.TRYWAIT P0, [R7+URZ], R2 ;  /* 0x00000002070075a7 */ /* 0x0022a4000800017f */
[----:B--2---:R-:W-:Y:S05]  /*1a040*/  @!P0 NANOSLEEP.SYNCS 0x989680 ;  /* 0x009896800000895d */ /* 0x004fea0003900000 */
[----:B------:R-:W2:Y:S02]  /*1a050*/  @!P0 SYNCS.PHASECHK.TRANS64 P0, [R7+URZ], R2 ;  /* 0x00000002070085a7 */ /* 0x000ea4000800007f */
[----:B--2---:R-:W-:Y:S05]  /*1a060*/  @!P0 BRA `(.L_x_4150) ;  /* 0xfffffffc00f08947 */ /* 0x004fea000383ffff */
[----:B------:R-:W-:Y:S05]  /*1a070*/  BRA `(.L_x_4239) ;  /* 0xffffffdc00d07947 */ /* 0x000fea000383ffff */
.L_x_4152:
[----:B--2---:R2:W3:Y:S02]  /*1a080*/  SYNCS.PHASECHK.TRANS64.TRYWAIT P0, [R4+URZ], R5 ;  /* 0x00000005040075a7 */ /* 0x0044e4000800017f */
[----:B---3--:R-:W-:Y:S05]  /*1a090*/  @!P0 NANOSLEEP.SYNCS 0x989680 ;  /* 0x009896800000895d */ /* 0x008fea0003900000 */
[----:B------:R-:W3:Y:S02]  /*1a0a0*/  @!P0 SYNCS.PHASECHK.TRANS64 P0, [R4+URZ], R5 ;  /* 0x00000005040085a7 */ /* 0x000ee4000800007f */
[----:B---3--:R-:W-:Y:S05]  /*1a0b0*/  @!P0 BRA `(.L_x_4152) ;  /* 0xfffffffc00f08947 */ /* 0x008fea000383ffff */
[----:B------:R-:W-:Y:S05]  /*1a0c0*/  BRA `(.L_x_4240) ;  /* 0xffffffdc00d87947 */ /* 0x000fea000383ffff */
.L_x_4241:
        /* <DEDUP_REMOVED lines=11> */
.L_x_15287:


//--------------------- .text._ZN7cutlass13device_kernelIN5flash11enable_sm90INS1_16FlashAttnFwdSm90INS1_25CollectiveMainloopFwdSm90ILi2EN4cute5tupleIJNS5_1CILi1EEES8_S8_EEENS6_IJNS7_ILi64EEESA_SA_EEELi512ENS_6half_tEfNS_4arch4Sm90ELb0ELb0ELb1ELb1ELb0ELb0ELb1ELb0ELb0ELb1ELb0ELb0EEENS1_21CollectiveEpilogueFwdINS6_IJSA_NS7_ILi512EEESA_EEES9_SC_SE_Li256ELb1ELb1ELb0ELb0EEENS1_36VarlenDynamicPersistentTileSchedulerILi64ELi64ELi256ELi128ELb0ELb1ELb1ELb0ELb1ELb1EEEEEEEEEvNT_6ParamsE --------------------------
	.section	.text._ZN7cutlass13device_kernelIN5flash11enable_sm90INS1_16FlashAttnFwdSm90INS1_25CollectiveMainloopFwdSm90ILi2EN4cute5tupleIJNS5_1CILi1EEES8_S8_EEENS6_IJNS7_ILi64EEESA_SA_EEELi512ENS_6half_tEfNS_4arch4Sm90ELb0ELb0ELb1ELb1ELb0ELb0ELb1ELb0ELb0ELb1ELb0ELb0EEENS1_21CollectiveEpilogueFwdINS6_IJSA_NS7_ILi512EEESA_EEES9_SC_SE_Li256ELb1ELb1ELb0ELb0EEENS1_36VarlenDynamicPersistentTileSchedulerILi64ELi64ELi256ELi128ELb0ELb1ELb1ELb0ELb1ELb1EEEEEEEEEvNT_6ParamsE,"ax",@progbits
	.align	128
.text._ZN7cutlass13device_kernelIN5flash11enable_sm90INS1_16FlashAttnFwdSm90INS1_25CollectiveMainloopFwdSm90ILi2EN4cute5tupleIJNS5_1CILi1EEES8_S8_EEENS6_IJNS7_ILi64EEESA_SA_EEELi512ENS_6half_tEfNS_4arch4Sm90ELb0ELb0ELb1ELb1ELb0ELb0ELb1ELb0ELb0ELb1ELb0ELb0EEENS1_21CollectiveEpilogueFwdINS6_IJSA_NS7_ILi512EEESA_EEES9_SC_SE_Li256ELb1ELb1ELb0ELb0EEENS1_36VarlenDynamicPersistentTileSchedulerILi64ELi64ELi256ELi128ELb0ELb1ELb1ELb0ELb1ELb1EEEEEEEEEvNT_6ParamsE:
        .type           _ZN7cutlass13device_kernelIN5flash11enable_sm90INS1_16FlashAttnFwdSm90INS1_25CollectiveMainloopFwdSm90ILi2EN4cute5tupleIJNS5_1CILi1EEES8_S8_EEENS6_IJNS7_ILi64EEESA_SA_EEELi512ENS_6half_tEfNS_4arch4Sm90ELb0ELb0ELb1ELb1ELb0ELb0ELb1ELb0ELb0ELb1ELb0ELb0EEENS1_21CollectiveEpilogueFwdINS6_IJSA_NS7_ILi512EEESA_EEES9_SC_SE_Li256ELb1ELb1ELb0ELb0EEENS1_36VarlenDynamicPersistentTileSchedulerILi64ELi64ELi256ELi128ELb0ELb1ELb1ELb0ELb1ELb1EEEEEEEEEvNT_6ParamsE,@function
        .size           _ZN7cutlass13device_kernelIN5flash11enable_sm90INS1_16FlashAttnFwdSm90INS1_25CollectiveMainloopFwdSm90ILi2EN4cute5tupleIJNS5_1CILi1EEES8_S8_EEENS6_IJNS7_ILi64EEESA_SA_EEELi512ENS_6half_tEfNS_4arch4Sm90ELb0ELb0ELb1ELb1ELb0ELb0ELb1ELb0ELb0ELb1ELb0ELb0EEENS1_21CollectiveEpilogueFwdINS6_IJSA_NS7_ILi512EEESA_EEES9_SC_SE_Li256ELb1ELb1ELb0ELb0EEENS1_36VarlenDynamicPersistentTileSchedulerILi64ELi64ELi256ELi128ELb0ELb1ELb1ELb0ELb1ELb1EEEEEEEEEvNT_6ParamsE,(.L_x_15288 - _ZN7cutlass13device_kernelIN5flash11enable_sm90INS1_16FlashAttnFwdSm90INS1_25CollectiveMainloopFwdSm90ILi2EN4cute5tupleIJNS5_1CILi1EEES8_S8_EEENS6_IJNS7_ILi64EEESA_SA_EEELi512ENS_6half_tEfNS_4arch4Sm90ELb0ELb0ELb1ELb1ELb0ELb0ELb1ELb0ELb0ELb1ELb0ELb0EEENS1_21CollectiveEpilogueFwdINS6_IJSA_NS7_ILi512EEESA_EEES9_SC_SE_Li256ELb1ELb1ELb0ELb0EEENS1_36VarlenDynamicPersistentTileSchedulerILi64ELi64ELi256ELi128ELb0ELb1ELb1ELb0ELb1ELb1EEEEEEEEEvNT_6ParamsE)
        .other          _ZN7cutlass13device_kernelIN5flash11enable_sm90INS1_16FlashAttnFwdSm90INS1_25CollectiveMainloopFwdSm90ILi2EN4cute5tupleIJNS5_1CILi1EEES8_S8_EEENS6_IJNS7_ILi64EEESA_SA_EEELi512ENS_6half_tEfNS_4arch4Sm90ELb0ELb0ELb1ELb1ELb0ELb0ELb1ELb0ELb0ELb1ELb0ELb0EEENS1_21CollectiveEpilogueFwdINS6_IJSA_NS7_ILi512EEESA_EEES9_SC_SE_Li256ELb1ELb1ELb0ELb0EEENS1_36VarlenDynamicPersistentTileSchedulerILi64ELi64ELi256ELi128ELb0ELb1ELb1ELb0ELb1ELb1EEEEEEEEEvNT_6ParamsE,@"STO_CUDA_ENTRY STV_DEFAULT"
_ZN7cutlass13device_kernelIN5flash11enable_sm90INS1_16FlashAttnFwdSm90INS1_25CollectiveMainloopFwdSm90ILi2EN4cute5tupleIJNS5_1CILi1EEES8_S8_EEENS6_IJNS7_ILi64EEESA_SA_EEELi512ENS_6half_tEfNS_4arch4Sm90ELb0ELb0ELb1ELb1ELb0ELb0ELb1ELb0ELb0ELb1ELb0ELb0EEENS1_21CollectiveEpilogueFwdINS6_IJSA_NS7_ILi512EEESA_EEES9_SC_SE_Li256ELb1ELb1ELb0ELb0EEENS1_36VarlenDynamicPersistentTileSchedulerILi64ELi64ELi256ELi128ELb0ELb1ELb1ELb0ELb1ELb1EEEEEEEEEvNT_6ParamsE:
        /* <DEDUP_REMOVED lines=17> */
.L_x_4243:
[----:B------:R-:W-:Y:S05]  /*0110*/  BSYNC B0 ;  /* 0x0000000000007941 */ /* 0x000fea0003800000 */
.L_x_4242:
        /* <DEDUP_REMOVED lines=39> */
.L_x_4244:
        /* <DEDUP_REMOVED lines=22> */
.L_x_4245:
        /* <DEDUP_REMOVED lines=18> */
.L_x_4246:
        /* <DEDUP_REMOVED lines=22> */
.L_x_4247:
        /* <DEDUP_REMOVED lines=22> */
.L_x_4248:
[----:B------:R-:W-:Y:S01]  /*08d0*/  ISETP.NE.AND P0, PT, R3, RZ, PT ;  /* 0x000000ff0300720c */ /* 0x000fe20003f05270 */
[----:B------:R-:W-:Y:S01]  /*08e0*/  NOP ;  /* 0x0000000000007918 */ /* 0x000fe20000000000 */
[----:B------:R-:W-:Y:S01]  /*08f0*/  ULDC.64 UR38, c[0x0][0x208] ;  /* 0x0000820000267ab9 */ /* 0x000fe20000000a00 */
[----:B01234-:R-:W-:Y:S10]  /*0900*/  BAR.SYNC.DEFER_BLOCKING 0x0 ;  /* 0x0000000000007b1d */ /* 0x01fff40000010000 */
[----:B------:R-:W-:Y:S05]  /*0910*/  @!P0 BRA `(.L_x_4249) ;  /* 0x000000b800888947 */ /* 0x000fea0003800000 */
.L_x_4250:
        /* <DEDUP_REMOVED lines=23> */
[----:B------:R-:W-:Y:S01]  /*0a90*/  IMAD.MOV.U32 R193, RZ, RZ, RZ ;  /* 0x000000ffffc17224 */ /* 0x000fe200078e00ff */
[----:B------:R-:W-:Y:S01]  /*0aa0*/  SHF.R.S32.HI R0, RZ, 0x1f, R199 ;  /* 0x0000001fff007819 */ /* 0x000fe200000114c7 */
[----:B------:R-:W-:-:S03]  /*0ab0*/  UMOV UR36, URZ ;  /* 0x0000003f00247c82 */ /* 0x000fc60008000000 */
[CC--:B------:R-:W-:Y:S02]  /*0ac0*/  LEA.HI R2, R0.reuse, R199.reuse, RZ, 0x4 ;  /* 0x000000c700027211 */ /* 0x0c0fe400078f20ff */
[CC--:B------:R-:W-:Y:S02]  /*0ad0*/  LEA.HI R5, R0.reuse, R199.reuse, RZ, 0x5 ;  /* 0x000000c700057211 */ /* 0x0c0fe400078f28ff */
[----:B------:R-:W-:Y:S02]  /*0ae0*/  SHF.R.S32.HI R3, RZ, 0x4, R2 ;  /* 0x00000004ff037819 */ /* 0x000fe40000011402 */
[----:B------:R-:W-:Y:S02]  /*0af0*/  LEA.HI R7, R0, R199, RZ, 0x2 ;  /* 0x000000c700077211 */ /* 0x000fe400078f10ff */
[----:B------:R-:W-:Y:S02]  /*0b00*/  LEA.HI R4, R2, R3, RZ, 0x1 ;  /* 0x0000000302047211 */ /* 0x000fe400078f08ff */
[----:B------:R-:W-:-:S02]  /*0b10*/  SHF.R.S32.HI R11, RZ, 0x5, R5 ;  /* 0x00000005ff0b7819 */ /* 0x000fc40000011405 */
[----:B------:R-:W-:Y:S02]  /*0b20*/  LOP3.LUT R4, R4, 0x1ffffffe, RZ, 0xc0, !PT ;  /* 0x1ffffffe04047812 */ /* 0x000fe400078ec0ff */
[----:B------:R-:W-:Y:S02]  /*0b30*/  SHF.R.S32.HI R6, RZ, 0x1f, R5 ;  /* 0x0000001fff067819 */ /* 0x000fe40000011405 */
        /* <DEDUP_REMOVED lines=37> */
[----:B------:R-:W-:-:S02]  /*0d90*/  LEA.HI R4, R4, R5, RZ, 0x3 ;  /* 0x0000000504047211 */ /* 0x000fc400078f18ff */
[----:B------:R-:W-:Y:S02]  /*0da0*/  LOP3.LUT R9, R2, 0x8, R9, 0xf8, !PT ;  /* 0x0000000802097812 */ /* 0x000fe400078ef809 */
[----:B------:R-:W-:Y:S02]  /*0db0*/  SHF.R.U32.HI R2, RZ, 0x3, R2 ;  /* 0x00000003ff027819 */ /* 0x000fe40000011602 */
[----:B------:R-:W-:Y:S01]  /*0dc0*/  R2P PR, R7, 0x6 ;  /* 0x0000000607007804 */ /* 0x000fe20000000000 */
[----:B------:R-:W-:Y:S01]  /*0dd0*/  IMAD.MOV.U32 R7, RZ, RZ, R15 ;  /* 0x000000ffff077224 */ /* 0x000fe200078e000f */
[----:B------:R-:W-:Y:S02]  /*0de0*/  LOP3.LUT R9, R9, R2, RZ, 0x3c, !PT ;  /* 0x0000000209097212 */ /* 0x000fe400078e3cff */
[----:B------:R-:W-:Y:S02]  /*0df0*/  LOP3.LUT R2, R0, 0xfffffff8, RZ, 0xc0, !PT ;  /* 0xfffffff800027812 */ /* 0x000fe400078ec0ff */
[----:B------:R-:W-:Y:S01]  /*0e00*/  LOP3.LUT R4, R4, 0xfffffff8, RZ, 0xc0, !PT ;  /* 0xfffffff804047812 */ /* 0x000fe200078ec0ff */
[----:B------:R-:W-:Y:S01]  /*0e10*/  IMAD.IADD R8, R8, 0x1, R9 ;  /* 0x0000000108087824 */ /* 0x000fe200078e0209 */
[----:B------:R-:W-:Y:S01]  /*0e20*/  LEA.HI R3, R3, R194, RZ, 0x1 ;  /* 0x000000c203037211 */ /* 0x000fe200078f08ff */
[----:B------:R-:W-:Y:S01]  /*0e30*/  IMAD.IADD R191, R199, 0x1, -R2 ;  /* 0x00000001c7bf7824 */ /* 0x000fe200078e0a02 */
[----:B------:R-:W-:Y:S01]  /*0e40*/  SHF.R.S32.HI R6, RZ, 0x5, R6 ;  /* 0x00000005ff067819 */ /* 0x000fe20000011406 */
[----:B------:R-:W-:Y:S01]  /*0e50*/  IMAD.IADD R17, R5, 0x1, -R4 ;  /* 0x0000000105117824 */ /* 0x000fe200078e0a04 */
[----:B------:R-:W-:Y:S01]  /*0e60*/  LEA R22, R8, UR37, 0x1 ;  /* 0x0000002508167c11 */ /* 0x000fe2000f8e08ff */
[----:B------:R-:W-:Y:S01]  /*0e70*/  IMAD.SHL.U32 R16, R191, 0x8, RZ ;  /* 0x00000008bf107824 */ /* 0x000fe200078e00ff */
[----:B------:R-:W-:Y:S01]  /*0e80*/  LOP3.LUT R3, R3, 0xfffffe, RZ, 0xc0, !PT ;  /* 0x00fffffe03037812 */ /* 0x000fe200078ec0ff */
[----:B------:R-:W-:Y:S01]  /*0e90*/  IMAD R17, R6, 0x10, R17 ;  /* 0x0000001006117824 */ /* 0x000fe200078e0211 */
[----:B------:R-:W-:Y:S01]  /*0ea0*/  SEL R184, R184, 0xffffffe0, !P1 ;  /* 0xffffffe0b8b87807 */ /* 0x000fe20004800000 */
[----:B------:R-:W-:Y:S01]  /*0eb0*/  VIADD R185, R22, 0x36400 ;  /* 0x0003640016b97836 */ /* 0x000fe20000000000 */
[----:B------:R-:W-:Y:S01]  /*0ec0*/  SHF.R.S32.HI R192, RZ, 0x3, R0 ;  /* 0x00000003ffc07819 */ /* 0x000fe20000011400 */
[----:B------:R-:W-:-:S02]  /*0ed0*/  VIADD R190, R16, 0x40 ;  /* 0x0000004010be7836 */ /* 0x000fc40000000000 */
[C---:B------:R-:W-:Y:S02]  /*0ee0*/  VIADD R189, R16.reuse, 0x80 ;  /* 0x0000008010bd7836 */ /* 0x040fe40000000000 */
        /* <DEDUP_REMOVED lines=12> */
[----:B------:R-:W-:Y:S01]  /*0fb0*/  IMAD.IADD R3, R194, 0x1, -R3 ;  /* 0x00000001c2037824 */ /* 0x000fe200078e0a03 */
[----:B------:R-:W-:Y:S01]  /*0fc0*/  SHF.R.S32.HI R200, RZ, 0x1f, R195 ;  /* 0x0000001fffc87819 */ /* 0x000fe200000114c3 */
[----:B------:R-:W-:-:S02]  /*0fd0*/  @P2 VIADD R23, R185, 0xffffffc0 ;  /* 0xffffffc0b9172836 */ /* 0x000fc40000000000 */
[----:B------:R-:W-:Y:S02]  /*0fe0*/  IMAD.IADD R185, R185, 0x1, R184 ;  /* 0x00000001b9b97824 */ /* 0x000fe400078e02b8 */
[----:B------:R-:W-:Y:S02]  /*0ff0*/  IMAD.MOV.U32 R2, RZ, RZ, RZ ;  /* 0x000000ffff027224 */ /* 0x000fe400078e00ff */
[----:B------:R-:W-:Y:S02]  /*1000*/  IMAD.SHL.U32 R19, R3, 0x100, RZ ;  /* 0x0000010003137824 */ /* 0x000fe400078e00ff */
[----:B------:R-:W-:Y:S02]  /*1010*/  IMAD R197, R10, 0x8, R17 ;  /* 0x000000080ac57824 */ /* 0x000fe400078e0211 */
[----:B------:R-:W-:-:S07]  /*1020*/  IMAD.IADD R184, R184, 0x1, R23 ;  /* 0x00000001b8b87824 */ /* 0x000fce00078e0217 */
.L_x_4289:
[----:B0-2-4-:R-:W0:Y:S01]  /*1030*/  LDC.64 R4, c[0x0][0xd88] ;  /* 0x00036200ff047b82 */ /* 0x015e220000000a00 */
        /* <DEDUP_REMOVED lines=33> */
[----:B-1-3--:R-:W-:Y:S05]  /*1250*/  @P0 BRA `(.L_x_4251) ;  /* 0x00000000002c0947 */ /* 0x00afea0003800000 */
        /* <DEDUP_REMOVED lines=11> */
.L_x_4251:
[----:B0-----:R-:W2:Y:S01]  /*1310*/  LDL R4, [R1] ;  /* 0x0000000001047983 */ /* 0x001ea20000100800 */
[----:B-----5:R-:W-:Y:S01]  /*1320*/  IMAD.IADD R152, R152, 0x1, -R3 ;  /* 0x0000000198987824 */ /* 0x020fe200078e0a03 */
[----:B------:R-:W-:Y:S01]  /*1330*/  CS2R R150, SRZ ;  /* 0x0000000000967805 */ /* 0x000fe2000001ff00 */
[----:B------:R-:W-:Y:S01]  /*1340*/  IMAD.MOV.U32 R3, RZ, RZ, RZ ;  /* 0x000000ffff037224 */ /* 0x000fe200078e00ff */
[----:B------:R-:W-:Y:S01]  /*1350*/  CS2R R148, SRZ ;  /* 0x0000000000947805 */ /* 0x000fe2000001ff00 */
[----:B------:R-:W-:Y:S01]  /*1360*/  VIADD R0, R152, 0x3f ;  /* 0x0000003f98007836 */ /* 0x000fe20000000000 */
[----:B------:R-:W-:Y:S02]  /*1370*/  CS2R R146, SRZ ;  /* 0x0000000000927805 */ /* 0x000fe4000001ff00 */
[----:B------:R-:W-:Y:S02]  /*1380*/  CS2R R144, SRZ ;  /* 0x0000000000907805 */ /* 0x000fe4000001ff00 */
[----:B------:R-:W-:-:S02]  /*1390*/  CS2R R142, SRZ ;  /* 0x00000000008e7805 */ /* 0x000fc4000001ff00 */
[----:B------:R-:W-:Y:S02]  /*13a0*/  CS2R R140, SRZ ;  /* 0x00000000008c7805 */ /* 0x000fe4000001ff00 */
[----:B------:R-:W-:Y:S02]  /*13b0*/  SHF.R.S32.HI R5, RZ, 0x1f, R0 ;  /* 0x0000001fff057819 */ /* 0x000fe40000011400 */
[----:B------:R-:W-:Y:S02]  /*13c0*/  CS2R R138, SRZ ;  /* 0x00000000008a7805 */ /* 0x000fe4000001ff00 */
[----:B------:R-:W-:Y:S02]  /*13d0*/  CS2R R136, SRZ ;  /* 0x0000000000887805 */ /* 0x000fe4000001ff00 */
[----:B------:R-:W-:Y:S02]  /*13e0*/  CS2R R134, SRZ ;  /* 0x0000000000867805 */ /* 0x000fe4000001ff00 */
[----:B------:R-:W-:Y:S01]  /*13f0*/  LEA.HI R5, R5, R0, RZ, 0x6 ;  /* 0x0000000005057211 */ /* 0x000fe200078f30ff */
        /* <DEDUP_REMOVED lines=55> */
[----:B------:R-:W-:Y:S01]  /*1770*/  CS2R R8, SRZ ;  /* 0x0000000000087805 */ /* 0x000fe2000001ff00 */
[----:B------:R-:W-:Y:S01]  /*1780*/  IMAD.MOV.U32 R27, RZ, RZ, RZ ;  /* 0x000000ffff1b7224 */ /* 0x000fe200078e00ff */
[----:B------:R-:W-:Y:S01]  /*1790*/  SHF.R.S32.HI R173, RZ, 0x6, R5 ;  /* 0x00000006ffad7819 */ /* 0x000fe20000011405 */
[----:B------:R-:W-:Y:S01]  /*17a0*/  IMAD.MOV.U32 R172, RZ, RZ, RZ ;  /* 0x000000ffffac7224 */ /* 0x000fe200078e00ff */
[----:B--2---:R-:W-:-:S13]  /*17b0*/  ISETP.NE.AND P0, PT, R4, 0x1, PT ;  /* 0x000000010400780c */ /* 0x004fda0003f05270 */
[----:B------:R-:W-:Y:S05]  /*17c0*/  @!P0 BRA `(.L_x_4252) ;  /* 0x0000001400d48947 */ /* 0x000fea0003800000 */
[----:B------:R-:W-:Y:S02]  /*17d0*/  ISETP.GE.AND P1, PT, R152, 0x1, PT ;  /* 0x000000019800780c */ /* 0x000fe40003f26270 */
[----:B------:R-:W-:-:S11]  /*17e0*/  PLOP3.LUT P0, PT, PT, PT, PT, 0x80, 0x0 ;  /* 0x000000000000781c */ /* 0x000fd60003f0f070 */
[----:B------:R-:W-:Y:S05]  /*17f0*/  @!P1 BRA `(.L_x_4253) ;  /* 0x0000007800d09947 */ /* 0x000fea0003800000 */
        /* <DEDUP_REMOVED lines=56> */
[----:B------:R-:W-:-:S07]  /*1b80*/  VIADD R173, R173, 0xfffffffe ;  /* 0xfffffffeadad7836 */ /* 0x000fce0000000000 */
.L_x_4255:
[----:B------:R-:W-:Y:S01]  /*1b90*/  BAR.SYNC.DEFER_BLOCKING 0xe, 0x100 ;  /* 0x0384000000007b1d */ /* 0x000fe20000010000 */
[----:B01----:R-:W-:Y:S01]  /*1ba0*/  IMAD.U32 R4, RZ, RZ, UR36 ;  /* 0x00000024ff047e24 */ /* 0x003fe2000f8e00ff */
[----:B------:R-:W-:Y:S01]  /*1bb0*/  UIADD3 UR36, UR36, 0x1, URZ ;  /* 0x0000000124247890 */ /* 0x000fe2000fffe03f */
[C---:B------:R-:W-:Y:S01]  /*1bc0*/  ISETP.GT.AND P0, PT, R173.reuse, RZ, PT ;  /* 0x000000ffad00720c */ /* 0x040fe20003f04270 */
[----:B------:R-:W-:Y:S02]  /*1bd0*/  VIADD R173, R173, 0xffffffff ;  /* 0xffffffffadad7836 */ /* 0x000fe40000000000 */
[----:B------:R-:W-:Y:S01]  /*1be0*/  IMAD R4, R4, 0x40, R17 ;  /* 0x0000004004047824 */ /* 0x000fe200078e0211 */
        /* <DEDUP_REMOVED lines=165> */
.L_x_4254:
[----:B------:R-:W-:Y:S01]  /*2640*/  BAR.SYNC.DEFER_BLOCKING 0xe, 0x100 ;  /* 0x0384000000007b1d */ /* 0x000fe20000010000 */
[----:B01----:R-:W-:Y:S01]  /*2650*/  IMAD.U32 R4, RZ, RZ, UR36 ;  /* 0x00000024ff047e24 */ /* 0x003fe2000f8e00ff */
[----:B------:R-:W-:Y:S01]  /*2660*/  UIADD3 UR36, UR36, 0x1, URZ ;  /* 0x0000000124247890 */ /* 0x000fe2000fffe03f */
[----:B------:R-:W-:Y:S02]  /*2670*/  PLOP3.LUT P0, PT, PT, PT, PT, 0x8, 0x0 ;  /* 0x000000000000781c */ /* 0x000fe40003f0e170 */
[----:B------:R-:W-:Y:S01]  /*2680*/  IMAD R4, R4, 0x40, R17 ;  /* 0x0000004004047824 */ /* 0x000fe200078e0211 */
        /* <DEDUP_REMOVED lines=137> */
.L_x_4252:
        /* <DEDUP_REMOVED lines=32> */
.L_x_4256:
        /* <DEDUP_REMOVED lines=8> */
.L_x_4434:
[----:B------:R-:W-:Y:S05]  /*31a0*/  @P0 BRA `(.L_x_4258) ;  /* 0x0000000000040947 */ /* 0x000fea0003800000 */
[----:B------:R-:W-:Y:S01]  /*31b0*/  BPT.TRAP 0x1 ;  /* 0x000000040000795c */ /* 0x000fe20000300000 */
.L_x_4258:
[----:B0-----:R-:W-:Y:S01]  /*31c0*/  IMAD.U32 R3, RZ, RZ, UR36 ;  /* 0x00000024ff037e24 */ /* 0x001fe2000f8e00ff */
[----:B------:R-:W-:-:S04]  /*31d0*/  SHF.L.U32 R6, R2, 0x1f, RZ ;  /* 0x0000001f02067819 */ /* 0x000fc800000006ff */
[----:B------:R-:W-:-:S04]  /*31e0*/  LEA R3, R3, UR37, 0x3 ;  /* 0x0000002503037c11 */ /* 0x000fc8000f8e18ff */
[----:B------:R0:W1:Y:S01]  /*31f0*/  SYNCS.PHASECHK.TRANS64.TRYWAIT P1, [R3+URZ+0x38830], R6 ;  /* 0x03883006030075a7 */ /* 0x000062000802017f */
[----:B------:R-:W-:Y:S05]  /*3200*/  @P0 BRA `(.L_x_4259) ;  /* 0x0000000000040947 */ /* 0x000fea0003800000 */
[----:B------:R-:W-:Y:S01]  /*3210*/  BPT.TRAP 0x1 ;  /* 0x000000040000795c */ /* 0x000fe20000300000 */
.L_x_4259:
[----:B-1----:R-:W-:Y:S05]  /*3220*/  @P1 BRA `(.L_x_4260) ;  /* 0x0000000000081947 */ /* 0x002fea0003800000 */
[----:B------:R-:W1:Y:S02]  /*3230*/  SYNCS.PHASECHK.TRANS64.TRYWAIT P1, [R3+URZ+0x38830], R6 ;  /* 0x03883006030075a7 */ /* 0x000e64000802017f */
[----:B-1----:R-:W-:Y:S05]  /*3240*/  @!P1 BRA `(.L_x_4261) ;  /* 0x0000010c00c09947 */ /* 0x002fea0003800000 */
.L_x_4260:
        /* <DEDUP_REMOVED lines=40> */
.L_x_4435:
[----:B------:R-:W-:Y:S05]  /*34d0*/  @P0 BRA `(.L_x_4263) ;  /* 0x0000000000040947 */ /* 0x000fea0003800000 */
[----:B------:R-:W-:Y:S01]  /*34e0*/  BPT.TRAP 0x1 ;  /* 0x000000040000795c */ /* 0x000fe20000300000 */
.L_x_4263:
[----:B------:R3:W4:Y:S01]  /*34f0*/  SYNCS.PHASECHK.TRANS64.TRYWAIT P1, [R3+URZ+0x38850], R6 ;  /* 0x03885006030075a7 */ /* 0x000722000802017f */
[----:B------:R-:W-:Y:S05]  /*3500*/  @P0 BRA `(.L_x_4264) ;  /* 0x0000000000040947 */ /* 0x000fea0003800000 */
[----:B------:R-:W-:Y:S01]  /*3510*/  BPT.TRAP 0x1 ;  /* 0x000000040000795c */ /* 0x000fe20000300000 */
.L_x_4264:
[----:B----4-:R-:W-:Y:S05]  /*3520*/  @P1 BRA `(.L_x_4265) ;  /* 0x0000000000081947 */ /* 0x010fea0003800000 */
[----:B------:R-:W4:Y:S02]  /*3530*/  SYNCS.PHASECHK.TRANS64.TRYWAIT P1, [R3+URZ+0x38850], R6 ;  /* 0x03885006030075a7 */ /* 0x000f24000802017f */
[----:B----4-:R-:W-:Y:S05]  /*3540*/  @!P1 BRA `(.L_x_4266) ;  /* 0x0000010c002c9947 */ /* 0x010fea0003800000 */
.L_x_4265:
        /* <DEDUP_REMOVED lines=253> */
[----:B------:R-:W-:Y:S01]  /*4520*/  ULDC UR11, c[0x0][0xa80] ;  /* 0x0002a000000b7ab9 */ /* 0x000fe20000000800 */
        /* <DEDUP_REMOVED lines=29> */
[----:B------:R-:W-:-:S04]  /*4700*/  ULOP3.LUT UR7, UR44, 0x2000000, URZ, 0xfc, !UPT ;  /* 0x020000002c077892 */ /* 0x000fc8000f8efc3f */
[----:B------:R-:W-:-:S07]  /*4710*/  ULEA UR10, UR36, UR7, 0xc ;  /* 0x00000007240a7291 */ /* 0x000fce000f8e603f */
[----:B------:R-:W-:Y:S01]  /*4720*/  UMOV UR14, UR10 ;  /* 0x0000000a000e7c82 */ /* 0x000fe20008000000 */
        /* <DEDUP_REMOVED lines=104> */
[----:B-----5:R-:W-:-:S07]  /*4db0*/  FSEL R49, R49, -INF , P2 ;  /* 0xff80000031317808 */ /* 0x020fce0001000000 */
[----:B------:R-:W5:Y:S01]  /*4dc0*/  MUFU.TANH R53, R53 ;  /* 0x0000003500357308 */ /* 0x000f620000002400 */
[----:B0-----:R-:W-:Y:S02]  /*4dd0*/  FSEL R43, R43, -INF , P4 ;  /* 0xff8000002b2b7808 */ /* 0x001fe40002000000 */
[----:B------:R-:W-:Y:S02]  /*4de0*/  ISETP.GT.AND P4, PT, R5, 0x39, PT ;  /* 0x000000390500780c */ /* 0x000fe40003f84270 */
[----:B------:R-:W-:-:S03]  /*4df0*/  FMNMX.FTZ R5, R49, R4, !PT ;  /* 0x0000000431057209 */ /* 0x000fc60007810000 */
[----:B------:R-:W0:Y:S01]  /*4e00*/  MUFU.TANH R46, R46 ;  /* 0x0000002e002e7308 */ /* 0x000e220000002400 */
[----:B--2---:R-:W-:-:S04]  /*4e10*/  FSEL R52, R52, -INF , P3 ;  /* 0xff80000034347808 */ /* 0x004fc80001800000 */
[----:B------:R-:W-:-:S03]  /*4e20*/  FMNMX.FTZ R4, R52, R5, !PT ;  /* 0x0000000534047209 */ /* 0x000fc60007810000 */
[----:B------:R-:W2:Y:S01]  /*4e30*/  MUFU.TANH R47, R47 ;  /* 0x0000002f002f7308 */ /* 0x000ea20000002400 */
[----:B-----5:R-:W-:-:S04]  /*4e40*/  FSEL R53, R53, -INF , P4 ;  /* 0xff80000035357808 */ /* 0x020fc80002000000 */
[----:B-1-34-:R-:W-:-:S03]  /*4e50*/  FMNMX.FTZ R6, R53, R4, !PT ;  /* 0x0000000435067209 */ /* 0x01afc60007810000 */
[----:B------:R-:W1:Y:S01]  /*4e60*/  MUFU.TANH R50, R50 ;  /* 0x0000003200327308 */ /* 0x000e620000002400 */
[----:B0-----:R-:W-:Y:S01]  /*4e70*/  FSEL R46, R46, -INF , P5 ;  /* 0xff8000002e2e7808 */ /* 0x001fe20002800000 */
[----:B------:R-:W0:Y:S06]  /*4e80*/  SHFL.BFLY PT, R5, R6, 0x2, 0x1f ;  /* 0x0c401f0006057f89 */ /* 0x000e2c00000e0000 */
[----:B------:R-:W3:Y:S01]  /*4e90*/  MUFU.TANH R51, R51 ;  /* 0x0000003300337308 */ /* 0x000ee20000002400 */
[----:B--2---:R-:W-:-:S07]  /*4ea0*/  FSEL R47, R47, -INF , P6 ;  /* 0xff8000002f2f7808 */ /* 0x004fce0003000000 */
[----:B------:R-:W2:Y:S01]  /*4eb0*/  MUFU.TANH R54, R54 ;  /* 0x0000003600367308 */ /* 0x000ea20000002400 */
[----:B-1----:R-:W-:-:S07]  /*4ec0*/  FSEL R50, R50, -INF , P1 ;  /* 0xff80000032327808 */ /* 0x002fce0000800000 */
[----:B------:R-:W1:Y:S01]  /*4ed0*/  MUFU.TANH R55, R55 ;  /* 0x0000003700377308 */ /* 0x000e620000002400 */
[----:B---3--:R-:W-:Y:S02]  /*4ee0*/  FSEL R51, R51, -INF , P2 ;  /* 0xff80000033337808 */ /* 0x008fe40001000000 */
[----:B0-----:R-:W-:Y:S02]  /*4ef0*/  FMNMX.FTZ R7, R6, R5, !PT ;  /* 0x0000000506077209 */ /* 0x001fe40007810000 */
[----:B------:R-:W-:Y:S02]  /*4f00*/  FMNMX.FTZ R5, R26, R27, !PT ;  /* 0x0000001b1a057209 */ /* 0x000fe40007810000 */
[----:B------:R-:W-:Y:S01]  /*4f10*/  ISETP.GE.AND P2, PT, R152, 0x41, PT ;  /* 0x000000419800780c */ /* 0x000fe20003f46270 */
[----:B------:R-:W0:Y:S01]  /*4f20*/  SHFL.BFLY PT, R8, R7, 0x1, 0x1f ;  /* 0x0c201f0007087f89 */ /* 0x000e2200000e0000 */
[----:B------:R-:W-:Y:S02]  /*4f30*/  FMNMX.FTZ R4, R30, R5, !PT ;  /* 0x000000051e047209 */ /* 0x000fe40007810000 */
[----:B--2---:R-:W-:-:S02]  /*4f40*/  FSEL R54, R54, -INF , P3 ;  /* 0xff80000036367808 */ /* 0x004fc40001800000 */
[----:B------:R-:W-:-:S04]  /*4f50*/  FMNMX.FTZ R5, R31, R4, !PT ;  /* 0x000000041f057209 */ /* 0x000fc80007810000 */
[----:B------:R-:W-:Y:S02]  /*4f60*/  FMNMX.FTZ R4, R34, R5, !PT ;  /* 0x0000000522047209 */ /* 0x000fe40007810000 */
[----:B-1----:R-:W-:Y:S02]  /*4f70*/  FSEL R55, R55, -INF , P4 ;  /* 0xff80000037377808 */ /* 0x002fe40002000000 */
        /* <DEDUP_REMOVED lines=15> */
[----:B------:R-:W-:Y:S01]  /*5070*/  MUFU.EX2 R6, R24 ;  /* 0x0000001800067308 */ /* 0x000fe20000000800 */
[----:B------:R-:W-:Y:S01]  /*5080*/  FMNMX.FTZ R5, R51, R8, !PT ;  /* 0x0000000833057209 */ /* 0x000fe20007810000 */
[--C-:B------:R-:W-:Y:S01]  /*5090*/  FFMA.FTZ R10, R32, UR11, -R56.reuse ;  /* 0x0000000b200a7c23 */ /* 0x100fe20008010838 */
[--C-:B------:R-:W-:Y:S01]  /*50a0*/  FFMA.FTZ R11, R33, UR11, -R56.reuse ;  /* 0x0000000b210b7c23 */ /* 0x100fe20008010838 */
[--C-:B------:R-:W-:Y:S01]  /*50b0*/  FFMA.FTZ R12, R36, UR11, -R56.reuse ;  /* 0x0000000b240c7c23 */ /* 0x100fe20008010838 */
        /* <DEDUP_REMOVED lines=10> */
[--C-:B------:R-:W-:Y:S01]  /*5160*/  FFMA.FTZ R155, R52, UR11, -R56.reuse ;  /* 0x0000000b349b7c23 */ /* 0x100fe20008010838 */
[--C-:B------:R-:W-:Y:S01]  /*5170*/  FFMA.FTZ R172, R53, UR11, -R56.reuse ;  /* 0x0000000b35ac7c23 */ /* 0x100fe20008010838 */
[----:B------:R-:W1:Y:S08]  /*5180*/  MUFU.EX2 R7, R7 ;  /* 0x0000000700077308 */ /* 0x000e700000000800 */
[----:B------:R-:W-:Y:S08]  /*5190*/  MUFU.EX2 R8, R28 ;  /* 0x0000001c00087308 */ /* 0x000ff00000000800 */
[----:B------:R-:W2:Y:S01]  /*51a0*/  MUFU.EX2 R9, R9 ;  /* 0x0000000900097308 */ /* 0x000ea20000000800 */
[----:B-1----:R-:W-:Y:S01]  /*51b0*/  F2FP.F16.F32.PACK_AB R156, R7, R6 ;  /* 0x00000006079c723e */ /* 0x002fe200000000ff */
[----:B------:R-:W-:Y:S01]  /*51c0*/  FADD.FTZ R7, R6, R7 ;  /* 0x0000000706077221 */ /* 0x000fe20000010000 */
[----:B0-----:R-:W-:Y:S01]  /*51d0*/  FMNMX.FTZ R24, R5, R14, !PT ;  /* 0x0000000e05187209 */ /* 0x001fe20007810000 */
[----:B------:R-:W-:-:S04]  /*51e0*/  FFMA.FTZ R14, R40, UR11, -R56 ;  /* 0x0000000b280e7c23 */ /* 0x000fc80008010838 */
[----:B------:R-:W-:Y:S01]  /*51f0*/  MUFU.EX2 R10, R10 ;  /* 0x0000000a000a7308 */ /* 0x000fe20000000800 */
[----:B------:R-:W0:Y:S07]  /*5200*/  SHFL.BFLY PT, R5, R24, 0x1, 0x1f ;  /* 0x0c201f0018057f89 */ /* 0x000e2e00000e0000 */
[----:B------:R-:W1:Y:S01]  /*5210*/  MUFU.EX2 R11, R11 ;  /* 0x0000000b000b7308 */ /* 0x000e620000000800 */
[----:B--2---:R-:W-:Y:S01]  /*5220*/  F2FP.F16.F32.PACK_AB R158, R9, R8 ;  /* 0x00000008099e723e */ /* 0x004fe200000000ff */
[----:B------:R-:W-:-:S04]  /*5230*/  FADD.FTZ R8, R8, R7 ;  /* 0x0000000708087221 */ /* 0x000fc80000010000 */
[----:B------:R-:W-:Y:S02]  /*5240*/  FADD.FTZ R9, R9, R8 ;  /* 0x0000000809097221 */ /* 0x000fe40000010000 */
[----:B------:R-:W-:Y:S08]  /*5250*/  MUFU.EX2 R12, R12 ;  /* 0x0000000c000c7308 */ /* 0x000ff00000000800 */
[----:B------:R-:W2:Y:S01]  /*5260*/  MUFU.EX2 R13, R13 ;  /* 0x0000000d000d7308 */ /* 0x000ea20000000800 */
[----:B-1----:R-:W-:Y:S01]  /*5270*/  F2FP.F16.F32.PACK_AB R160, R11, R10 ;  /* 0x0000000a0ba0723e */ /* 0x002fe200000000ff */
[----:B------:R-:W-:Y:S01]  /*5280*/  FADD.FTZ R10, R10, R9 ;  /* 0x000000090a0a7221 */ /* 0x000fe20000010000 */
[----:B0-----:R-:W-:-:S03]  /*5290*/  FMNMX.FTZ R5, R24, R5, !PT ;  /* 0x0000000518057209 */ /* 0x001fc60007810000 */
[----:B------:R-:W-:Y:S01]  /*52a0*/  FADD.FTZ R11, R11, R10 ;  /* 0x0000000a0b0b7221 */ /* 0x000fe20000010000 */
[C---:B------:R-:W-:Y:S01]  /*52b0*/  FSETP.NEU.FTZ.AND P1, PT, R5.reuse, -INF , PT ;  /* 0xff8000000500780b */ /* 0x040fe20003f3d000 */
[----:B------:R-:W-:Y:S01]  /*52c0*/  FMUL.FTZ R24, R5, UR11 ;  /* 0x0000000b05187c20 */ /* 0x000fe20008410000 */
[----:B------:R-:W-:Y:S04]  /*52d0*/  MUFU.EX2 R14, R14 ;  /* 0x0000000e000e7308 */ /* 0x000fe80000000800 */
[----:B------:R-:W-:Y:S02]  /*52e0*/  FSEL R25, R24, RZ, P1 ;  /* 0x000000ff18197208 */ /* 0x000fe40000800000 */
[----:B------:R-:W-:Y:S02]  /*52f0*/  ISETP.NE.AND P1, PT, R57, RZ, PT ;  /* 0x000000ff3900720c */ /* 0x000fe40003f25270 */
[----:B------:R-:W0:Y:S01]  /*5300*/  MUFU.EX2 R15, R15 ;  /* 0x0000000f000f7308 */ /* 0x000e220000000800 */
[--C-:B------:R-:W-:Y:S01]  /*5310*/  FFMA.FTZ R174, R26, UR11, -R25.reuse ;  /* 0x0000000b1aae7c23 */ /* 0x100fe20008010819 */
        /* <DEDUP_REMOVED lines=8> */
[----:B------:R-:W-:Y:S01]  /*53a0*/  FFMA.FTZ R183, R43, UR11, -R25 ;  /* 0x0000000b2bb77c23 */ /* 0x000fe20008010819 */
[----:B------:R-:W-:-:S02]  /*53b0*/  @!P1 VIADD R24, R3, 0x38840 ;  /* 0x0003884003189836 */ /* 0x000fc40000000000 */
[--C-:B------:R-:W-:Y:S01]  /*53c0*/  FFMA.FTZ R207, R46, UR11, -R25.reuse ;  /* 0x0000000b2ecf7c23 */ /* 0x100fe20008010819 */
[--C-:B------:R-:W-:Y:S01]  /*53d0*/  FFMA.FTZ R208, R47, UR11, -R25.reuse ;  /* 0x0000000b2fd07c23 */ /* 0x100fe20008010819 */
[--C-:B------:R-:W-:Y:S01]  /*53e0*/  FFMA.FTZ R209, R50, UR11, -R25.reuse ;  /* 0x0000000b32d17c23 */ /* 0x100fe20008010819 */
[--C-:B------:R-:W-:Y:S01]  /*53f0*/  FFMA.FTZ R210, R51, UR11, -R25.reuse ;  /* 0x0000000b33d27c23 */ /* 0x100fe20008010819 */
[----:B------:R-:W-:Y:S01]  /*5400*/  @!P1 PRMT R24, RZ, 0x654, R24 ;  /* 0x00000654ff189816 */ /* 0x000fe20000000018 */
[--C-:B------:R-:W-:Y:S01]  /*5410*/  FFMA.FTZ R211, R54, UR11, -R25.reuse ;  /* 0x0000000b36d37c23 */ /* 0x100fe20008010819 */
[----:B------:R-:W-:Y:S01]  /*5420*/  FFMA.FTZ R212, R55, UR11, -R25 ;  /* 0x0000000b37d47c23 */ /* 0x000fe20008010819 */
[----:B------:R-:W-:Y:S01]  /*5430*/  MUFU.EX2 R174, R174 ;  /* 0x000000ae00ae7308 */ /* 0x000fe20000000800 */
[----:B------:R1:W-:Y:S01]  /*5440*/  @!P1 SYNCS.ARRIVE.TRANS64.RED.A1T0 RZ, [R24+URZ], RZ ;  /* 0x000000ff18ff99a7 */ /* 0x0003e2000810043f */
[----:B--2---:R-:W-:Y:S01]  /*5450*/  F2FP.F16.F32.PACK_AB R162, R13, R12 ;  /* 0x0000000c0da2723e */ /* 0x004fe200000000ff */
[----:B------:R-:W-:Y:S01]  /*5460*/  FADD.FTZ R12, R12, R11 ;  /* 0x0000000b0c0c7221 */ /* 0x000fe20000010000 */
[----:B0-----:R-:W-:Y:S01]  /*5470*/  F2FP.F16.F32.PACK_AB R164, R15, R14 ;  /* 0x0000000e0fa4723e */ /* 0x001fe200000000ff */
[----:B------:R-:W-:-:S02]  /*5480*/  @!P1 VIADD R3, R3, 0x38860 ;  /* 0x0003886003039836 */ /* 0x000fc40000000000 */
[----:B------:R-:W-:Y:S01]  /*5490*/  FADD.FTZ R13, R13, R12 ;  /* 0x0000000c0d0d7221 */ /* 0x000fe20000010000 */
[----:B------:R-:W0:Y:S02]  /*54a0*/  MUFU.EX2 R175, R175 ;  /* 0x000000af00af7308 */ /* 0x000e240000000800 */
[----:B------:R-:W-:Y:S01]  /*54b0*/  @!P1 PRMT R3, RZ, 0x654, R3 ;  /* 0x00000654ff039816 */ /* 0x000fe20000000003 */
[----:B------:R-:W-:-:S04]  /*54c0*/  FADD.FTZ R14, R14, R13 ;  /* 0x0000000d0e0e7221 */ /* 0x000fc80000010000 */
[----:B------:R-:W-:Y:S01]  /*54d0*/  FADD.FTZ R15, R15, R14 ;  /* 0x0000000e0f0f7221 */ /* 0x000fe20000010000 */
        /* <DEDUP_REMOVED lines=15> */
[----:B------:R-:W-:Y:S01]  /*55d0*/  MUFU.EX2 R20, R20 ;  /* 0x0000001400147308 */ /* 0x000fe20000000800 */
[----:B------:R0:W-:Y:S07]  /*55e0*/  STSM.16.M88.4 [R22+0x36400], R156 ;  /* 0x0364009c16007844 */ /* 0x0001ee0000000200 */
[----:B------:R-:W3:Y:S01]  /*55f0*/  MUFU.EX2 R21, R21 ;  /* 0x0000001500157308 */ /* 0x000ee20000000800 */
[----:B--2---:R-:W-:Y:S01]  /*5600*/  F2FP.F16.F32.PACK_AB R163, R181, R180 ;  /* 0x000000b4b5a3723e */ /* 0x004fe200000000ff */
[----:B------:R-:W-:-:S04]  /*5610*/  FADD.FTZ R180, R180, R179 ;  /* 0x000000b3b4b47221 */ /* 0x000fc80000010000 */
[----:B------:R0:W-:Y:S01]  /*5620*/  STSM.16.M88.4 [R185], R160 ;  /* 0x000000a0b9007844 */ /* 0x0001e20000000200 */
[----:B------:R-:W-:Y:S01]  /*5630*/  FADD.FTZ R181, R181, R180 ;  /* 0x000000b4b5b57221 */ /* 0x000fe20000010000 */
[----:B------:R-:W-:Y:S08]  /*5640*/  MUFU.EX2 R182, R182 ;  /* 0x000000b600b67308 */ /* 0x000ff00000000800 */
[----:B------:R-:W2:Y:S01]  /*5650*/  MUFU.EX2 R183, R183 ;  /* 0x000000b700b77308 */ /* 0x000ea20000000800 */
[----:B---3--:R-:W-:Y:S01]  /*5660*/  F2FP.F16.F32.PACK_AB R166, R21, R20 ;  /* 0x0000001415a6723e */ /* 0x008fe200000000ff */
[----:B------:R-:W-:-:S04]  /*5670*/  FADD.FTZ R20, R20, R15 ;  /* 0x0000000f14147221 */ /* 0x000fc80000010000 */
[----:B------:R-:W-:Y:S02]  /*5680*/  FADD.FTZ R20, R21, R20 ;  /* 0x0000001415147221 */ /* 0x000fe40000010000 */
[----:B------:R-:W-:Y:S08]  /*5690*/  MUFU.EX2 R207, R207 ;  /* 0x000000cf00cf7308 */ /* 0x000ff00000000800 */
[----:B------:R-:W3:Y:S01]  /*56a0*/  MUFU.EX2 R208, R208 ;  /* 0x000000d000d07308 */ /* 0x000ee20000000800 */
[----:B--2---:R-:W-:Y:S01]  /*56b0*/  F2FP.F16.F32.PACK_AB R165, R183, R182 ;  /* 0x000000b6b7a5723e */ /* 0x004fe200000000ff */
[----:B------:R-:W-:-:S04]  /*56c0*/  FADD.FTZ R182, R182, R181 ;  /* 0x000000b5b6b67221 */ /* 0x000fc80000010000 */
[----:B------:R-:W-:Y:S02]  /*56d0*/  FADD.FTZ R182, R183, R182 ;  /* 0x000000b6b7b67221 */ /* 0x000fe40000010000 */
[----:B------:R-:W-:Y:S08]  /*56e0*/  MUFU.EX2 R153, R153 ;  /* 0x0000009900997308 */ /* 0x000ff00000000800 */
[----:B------:R-:W2:Y:S01]  /*56f0*/  MUFU.EX2 R154, R154 ;  /* 0x0000009a009a7308 */ /* 0x000ea20000000800 */
[----:B---3--:R-:W-:Y:S01]  /*5700*/  F2FP.F16.F32.PACK_AB R167, R208, R207 ;  /* 0x000000cfd0a7723e */ /* 0x008fe200000000ff */
[----:B------:R-:W-:-:S04]  /*5710*/  FADD.FTZ R207, R207, R182 ;  /* 0x000000b6cfcf7221 */ /* 0x000fc80000010000 */
[----:B------:R0:W-:Y:S01]  /*5720*/  STSM.16.M88.4 [R23], R164 ;  /* 0x000000a417007844 */ /* 0x0001e20000000200 */
[----:B------:R-:W-:Y:S01]  /*5730*/  FADD.FTZ R208, R208, R207 ;  /* 0x000000cfd0d07221 */ /* 0x000fe20000010000 */
[----:B------:R-:W-:Y:S08]  /*5740*/  MUFU.EX2 R155, R155 ;  /* 0x0000009b009b7308 */ /* 0x000ff00000000800 */
[----:B------:R-:W3:Y:S01]  /*5750*/  MUFU.EX2 R172, R172 ;  /* 0x000000ac00ac7308 */ /* 0x000ee20000000800 */
[----:B--2---:R-:W-:Y:S01]  /*5760*/  F2FP.F16.F32.PACK_AB R168, R154, R153 ;  /* 0x000000999aa8723e */ /* 0x004fe200000000ff */
[----:B------:R-:W-:-:S04]  /*5770*/  FADD.FTZ R153, R153, R20 ;  /* 0x0000001499997221 */ /* 0x000fc80000010000 */
[----:B------:R-:W-:Y:S02]  /*5780*/  FADD.FTZ R154, R154, R153 ;  /* 0x000000999a9a7221 */ /* 0x000fe40000010000 */
[----:B------:R-:W-:Y:S08]  /*5790*/  MUFU.EX2 R209, R209 ;  /* 0x000000d100d17308 */ /* 0x000ff00000000800 */
[----:B------:R-:W2:Y:S01]  /*57a0*/  MUFU.EX2 R210, R210 ;  /* 0x000000d200d27308 */ /* 0x000ea20000000800 */
[----:B---3--:R-:W-:-:S07]  /*57b0*/  F2FP.F16.F32.PACK_AB R170, R172, R155 ;  /* 0x0000009bacaa723e */ /* 0x008fce00000000ff */
[----:B------:R-:W-:Y:S08]  /*57c0*/  MUFU.EX2 R211, R211 ;  /* 0x000000d300d37308 */ /* 0x000ff00000000800 */
[----:B------:R-:W3:Y:S01]  /*57d0*/  MUFU.EX2 R212, R212 ;  /* 0x000000d400d47308 */ /* 0x000ee20000000800 */
[----:B--2---:R-:W-:Y:S01]  /*57e0*/  F2FP.F16.F32.PACK_AB R169, R210, R209 ;  /* 0x000000d1d2a9723e */ /* 0x004fe200000000ff */
[----:B------:R-:W-:-:S04]  /*57f0*/  FADD.FTZ R209, R209, R208 ;  /* 0x000000d0d1d17221 */ /* 0x000fc80000010000 */
[----:B------:R-:W-:Y:S01]  /*5800*/  FADD.FTZ R210, R210, R209 ;  /* 0x000000d1d2d27221 */ /* 0x000fe20000010000 */
[----:B---3--:R-:W-:-:S03]  /*5810*/  F2FP.F16.F32.PACK_AB R171, R212, R211 ;  /* 0x000000d3d4ab723e */ /* 0x008fc600000000ff */
[----:B------:R-:W-:Y:S02]  /*5820*/  FADD.FTZ R211, R211, R210 ;  /* 0x000000d2d3d37221 */ /* 0x000fe40000010000 */
[----:B------:R0:W-:Y:S01]  /*5830*/  STSM.16.M88.4 [R184], R168 ;  /* 0x000000a8b8007844 */ /* 0x0001e20000000200 */
[----:B-1----:R-:W-:Y:S01]  /*5840*/  WARPGROUP.ARRIVE ;  /* 0x00000000000079c5 */ /* 0x002fe20000000000 */
[----:B------:R-:W-:-:S05]  /*5850*/  FADD.FTZ R6, R212, R211 ;  /* 0x000000d3d4067221 */ /* 0x000fca0000010000 */
[----:B------:R-:W-:Y:S01]  /*5860*/  HGMMA.64x256x16.F32 R24, R156, gdesc[UR12].tnspB, RZ, !UPT, gsb0 ;  /* 0x43e0000c9c187df0 */ /* 0x000fe2000c0008ff */
        /* <DEDUP_REMOVED lines=12> */
[----:B------:R-:W-:Y:S01]  /*5930*/  HGMMA.64x256x16.F32 R24, R164, gdesc[UR12].tnspB, R24, gsb0 ;  /* 0x43e0000ca4187df0 */ /* 0x000fe20008000818 */
[----:B------:R-:W-:Y:S01]  /*5940*/  UMOV UR14, UR10 ;  /* 0x0000000a000e7c82 */ /* 0x000fe20008000000 */
        /* <DEDUP_REMOVED lines=14> */
[----:B------:R1:W-:Y:S02]  /*5a30*/  @!P1 SYNCS.ARRIVE.TRANS64.RED.A1T0 RZ, [R3+URZ], RZ ;  /* 0x000000ff03ff99a7 */ /* 0x0003e4000810043f */
[----:B-1----:R-:W-:-:S04]  /*5a40*/  FADD.FTZ R3, R155, R154 ;  /* 0x0000009a9b037221 */ /* 0x002fc80000010000 */
[----:B------:R-:W-:Y:S01]  /*5a50*/  FADD.FTZ R3, R172, R3 ;  /* 0x00000003ac037221 */ /* 0x000fe20000010000 */
[----:B0-----:R-:W-:Y:S06]  /*5a60*/  @!P2 BRA `(.L_x_4267) ;  /* 0x0000002c0088a947 */ /* 0x001fec0003800000 */
[----:B------:R-:W-:Y:S01]  /*5a70*/  VIADD R7, R173, 0xfffffffe ;  /* 0xfffffffead077836 */ /* 0x000fe20000000000 */
[----:B------:R-:W-:Y:S01]  /*5a80*/  UMOV UR24, UR36 ;  /* 0x0000002400187c82 */ /* 0x000fe20008000000 */
[----:B------:R-:W-:Y:S02]  /*5a90*/  IMAD.MOV.U32 R8, RZ, RZ, R5 ;  /* 0x000000ffff087224 */ /* 0x000fe400078e0005 */
[----:B------:R-:W-:-:S07]  /*5aa0*/  IMAD.MOV.U32 R13, RZ, RZ, R4 ;  /* 0x000000ffff0d7224 */ /* 0x000fce00078e0004 */
.L_x_4276:
        /* <DEDUP_REMOVED lines=9> */
.L_x_4268:
[----:B------:R-:W-:Y:S01]  /*5b40*/  ULEA UR5, UR36, UR37, 0x3 ;  /* 0x0000002524057291 */ /* 0x000fe2000f8e183f */
[----:B------:R-:W-:-:S08]  /*5b50*/  SHF.L.U32 R4, R2, 0x1f, RZ ;  /* 0x0000001f02047819 */ /* 0x000fd000000006ff */
[----:B------:R0:W1:Y:S01]  /*5b60*/  SYNCS.PHASECHK.TRANS64.TRYWAIT P3, [UR5+0x38830], R4 ;  /* 0x03883004ff0075a7 */ /* 0x0000620008060145 */
[----:B------:R-:W-:Y:S05]  /*5b70*/  @P0 BRA `(.L_x_4269) ;  /* 0x0000000000040947 */ /* 0x000fea0003800000 */
[----:B------:R-:W-:Y:S01]  /*5b80*/  BPT.TRAP 0x1 ;  /* 0x000000040000795c */ /* 0x000fe20000300000 */
.L_x_4269:
[----:B-1----:R-:W-:Y:S05]  /*5b90*/  @P3 BRA `(.L_x_4270) ;  /* 0x0000000000083947 */ /* 0x002fea0003800000 */
[----:B------:R-:W1:Y:S02]  /*5ba0*/  SYNCS.PHASECHK.TRANS64.TRYWAIT P3, [UR5+0x38830], R4 ;  /* 0x03883004ff0075a7 */ /* 0x000e640008060145 */
[----:B-1----:R-:W-:Y:S05]  /*5bb0*/  @!P3 BRA `(.L_x_4271) ;  /* 0x000000e400a4b947 */ /* 0x002fea0003800000 */
.L_x_4270:
        /* <DEDUP_REMOVED lines=28> */
.L_x_4272:
[----:B------:R2:W3:Y:S01]  /*5d80*/  SYNCS.PHASECHK.TRANS64.TRYWAIT P3, [UR5+0x38850], R4 ;  /* 0x03885004ff0075a7 */ /* 0x0004e20008060145 */
[----:B------:R-:W-:Y:S05]  /*5d90*/  @P0 BRA `(.L_x_4273) ;  /* 0x0000000000040947 */ /* 0x000fea0003800000 */
[----:B------:R-:W-:Y:S01]  /*5da0*/  BPT.TRAP 0x1 ;  /* 0x000000040000795c */ /* 0x000fe20000300000 */
.L_x_4273:
[----:B---3--:R-:W-:Y:S05]  /*5db0*/  @P3 BRA `(.L_x_4274) ;  /* 0x0000000000083947 */ /* 0x008fea0003800000 */
[----:B------:R-:W3:Y:S02]  /*5dc0*/  SYNCS.PHASECHK.TRANS64.TRYWAIT P3, [UR5+0x38850], R4 ;  /* 0x03885004ff0075a7 */ /* 0x000ee40008060145 */
[----:B---3--:R-:W-:Y:S05]  /*5dd0*/  @!P3 BRA `(.L_x_4275) ;  /* 0x000000e40034b947 */ /* 0x008fea0003800000 */
.L_x_4274:
[----:B------:R-:W-:Y:S01]  /*5de0*/  UIADD3 UR10, UR37, 0x26400, URZ ;  /* 0x00026400250a7890 */ /* 0x000fe2000fffe03f */
[----:B------:R-:W-:Y:S01]  /*5df0*/  WARPGROUP.ARRIVE ;  /* 0x00000000000079c5 */ /* 0x000fe20000000000 */
[----:B------:R-:W-:-:S05]  /*5e00*/  UIADD3 UR15, UR6, 0x2, URZ ;  /* 0x00000002060f7890 */ /* 0x000fca000fffe03f */
[----:B-1----:R-:W1:Y:S01]  /*5e10*/  S2R R5, SR_TID.X ;  /* 0x0000000000057919 */ /* 0x002e620000002100 */
[----:B------:R-:W-:Y:S02]  /*5e20*/  USHF.R.U32.HI UR10, URZ, 0x4, UR10 ;  /* 0x000000043f0a7899 */ /* 0x000fe4000801160a */
[----:B------:R-:W-:Y:S02]  /*5e30*/  UIADD3 UR11, UR6, 0x6, URZ ;  /* 0x00000006060b7890 */ /* 0x000fe4000fffe03f */
[----:B------:R-:W-:Y:S02]  /*5e40*/  ULOP3.LUT UR18, UR10, 0x3fff, URZ, 0xc0, !UPT ;  /* 0x00003fff0a127892 */ /* 0x000fe4000f8ec03f */
[----:B------:R-:W-:Y:S02]  /*5e50*/  UIADD3 UR14, UR6, 0x4, URZ ;  /* 0x00000004060e7890 */ /* 0x000fe4000fffe03f */
        /* <DEDUP_REMOVED lines=9> */
[----:B------:R-:W-:Y:S01]  /*5ef0*/  UIADD3 UR22, UR10, 0x2, URZ ;  /* 0x000000020a167890 */ /* 0x000fe2000fffe03f */
[----:B------:R-:W-:Y:S01]  /*5f00*/  UMOV UR20, UR15 ;  /* 0x0000000f00147c82 */ /* 0x000fe20008000000 */
[----:B------:R-:W-:Y:S01]  /*5f10*/  UMOV UR21, 0x40000040 ;  /* 0x4000004000157882 */ /* 0x000fe20000000000 */
[----:B------:R-:W-:Y:S01]  /*5f20*/  UMOV UR23, 0x40000040 ;  /* 0x4000004000177882 */ /* 0x000fe20000000000 */
[----:B-1----:R-:W-:-:S05]  /*5f30*/  SHF.R.U32.HI R5, RZ, 0x7, R5 ;  /* 0x00000007ff057819 */ /* 0x002fca0000011605 */
[----:B0-2---:R-:W0:Y:S01]  /*5f40*/  SHFL.IDX PT, R4, R5, RZ, 0x1f ;  /* 0x00001fff05047589 */ /* 0x005e2200000e0000 */
        /* <DEDUP_REMOVED lines=319> */
[----:B------:R-:W3:Y:S08]  /*7340*/  MUFU.TANH R11, R11 ;  /* 0x0000000b000b7308 */ /* 0x000ef00000002400 */
[----:B------:R-:W4:Y:S08]  /*7350*/  MUFU.TANH R12, R12 ;  /* 0x0000000c000c7308 */ /* 0x000f300000002400 */
[----:B------:R-:W5:Y:S01]  /*7360*/  MUFU.TANH R154, R154 ;  /* 0x0000009a009a7308 */ /* 0x000f620000002400 */
[----:B0-----:R-:W-:-:S02]  /*7370*/  FMNMX.FTZ R168, R153, R4, !PT ;  /* 0x0000000499a87209 */ /* 0x001fc40007810000 */
[----:B-1----:R-:W-:-:S05]  /*7380*/  FMNMX.FTZ R153, R9, R8, !PT ;  /* 0x0000000809997209 */ /* 0x002fca0007810000 */
[----:B------:R-:W0:Y:S01]  /*7390*/  MUFU.TANH R155, R155 ;  /* 0x0000009b009b7308 */ /* 0x000e220000002400 */
[----:B------:R-:W1:Y:S01]  /*73a0*/  SHFL.BFLY PT, R169, R168, 0x1, 0x1f ;  /* 0x0c201f00a8a97f89 */ /* 0x000e6200000e0000 */
[----:B--2---:R-:W-:-:S04]  /*73b0*/  FMNMX.FTZ R4, R10, R153, !PT ;  /* 0x000000990a047209 */ /* 0x004fc80007810000 */
[----:B---3--:R-:W-:Y:S02]  /*73c0*/  FMNMX.FTZ R153, R11, R4, !PT ;  /* 0x000000040b997209 */ /* 0x008fe40007810000 */
[----:B------:R-:W2:Y:S02]  /*73d0*/  MUFU.TANH R156, R156 ;  /* 0x0000009c009c7308 */ /* 0x000ea40000002400 */
[----:B----4-:R-:W-:-:S04]  /*73e0*/  FMNMX.FTZ R153, R12, R153, !PT ;  /* 0x000000990c997209 */ /* 0x010fc80007810000 */
[----:B-----5:R-:W-:Y:S02]  /*73f0*/  FMNMX.FTZ R14, R154, R153, !PT ;  /* 0x000000999a0e7209 */ /* 0x020fe40007810000 */
[----:B------:R-:W3:Y:S01]  /*7400*/  MUFU.TANH R160, R160 ;  /* 0x000000a000a07308 */ /* 0x000ee20000002400 */
[----:B------:R-:W-:Y:S01]  /*7410*/  FMUL.FTZ R153, R183, UR10 ;  /* 0x0000000ab7997c20 */ /* 0x000fe20008410000 */
[----:B------:R-:W-:-:S06]  /*7420*/  ULEA UR10, UR36, UR7, 0xc ;  /* 0x00000007240a7291 */ /* 0x000fcc000f8e603f */
[----:B------:R-:W4:Y:S01]  /*7430*/  MUFU.TANH R162, R162 ;  /* 0x000000a200a27308 */ /* 0x000f220000002400 */
[----:B------:R-:W-:Y:S01]  /*7440*/  UMOV UR14, UR10 ;  /* 0x0000000a000e7c82 */ /* 0x000fe20008000000 */
[----:B-1----:R-:W-:Y:S02]  /*7450*/  FMNMX.FTZ R4, R168, R169, !PT ;  /* 0x000000a9a8047209 */ /* 0x002fe40007810000 */
[----:B0-----:R-:W-:-:S03]  /*7460*/  FMNMX.FTZ R169, R155, R14, !PT ;  /* 0x0000000e9ba97209 */ /* 0x001fc60007810000 */
[----:B------:R-:W-:Y:S01]  /*7470*/  FADD.FTZ R13, -R4, R13 ;  /* 0x0000000d040d7221 */ /* 0x000fe20000010100 */
[----:B------:R-:W0:Y:S01]  /*7480*/  MUFU.TANH R163, R163 ;  /* 0x000000a300a37308 */ /* 0x000e220000002400 */
[----:B--2---:R-:W-:Y:S01]  /*7490*/  FMNMX.FTZ R169, R156, R169, !PT ;  /* 0x000000a99ca97209 */ /* 0x004fe20007810000 */
[----:B------:R-:W-:Y:S01]  /*74a0*/  FMUL.FTZ R182, R4, UR11 ;  /* 0x0000000b04b67c20 */ /* 0x000fe20008410000 */
[----:B------:R-:W-:Y:S02]  /*74b0*/  FMUL.FTZ R14, R13, UR11 ;  /* 0x0000000b0d0e7c20 */ /* 0x000fe40008410000 */
[----:B---3--:R-:W-:Y:S01]  /*74c0*/  FMNMX.FTZ R169, R160, R169, !PT ;  /* 0x000000a9a0a97209 */ /* 0x008fe20007810000 */
[--C-:B------:R-:W-:Y:S01]  /*74d0*/  FFMA.FTZ R13, R20, UR11, -R182.reuse ;  /* 0x0000000b140d7c23 */ /* 0x100fe200080108b6 */
[--C-:B------:R-:W-:Y:S01]  /*74e0*/  FFMA.FTZ R171, R21, UR11, -R182.reuse ;  /* 0x0000000b15ab7c23 */ /* 0x100fe200080108b6 */
[----:B------:R-:W1:Y:S01]  /*74f0*/  MUFU.TANH R166, R166 ;  /* 0x000000a600a67308 */ /* 0x000e620000002400 */
[----:B----4-:R-:W-:Y:S01]  /*7500*/  FMNMX.FTZ R168, R162, R169, !PT ;  /* 0x000000a9a2a87209 */ /* 0x010fe20007810000 */
[--C-:B------:R-:W-:Y:S01]  /*7510*/  FFMA.FTZ R21, R157, UR11, -R182.reuse ;  /* 0x0000000b9d157c23 */ /* 0x100fe200080108b6 */
[--C-:B------:R-:W-:Y:S01]  /*7520*/  FFMA.FTZ R170, R158, UR11, -R182.reuse ;  /* 0x0000000b9eaa7c23 */ /* 0x100fe200080108b6 */
[--C-:B------:R-:W-:Y:S01]  /*7530*/  FFMA.FTZ R178, R177, UR11, -R182.reuse ;  /* 0x0000000bb1b27c23 */ /* 0x100fe200080108b6 */
[--C-:B------:R-:W-:Y:S01]  /*7540*/  FFMA.FTZ R15, R15, UR11, -R182.reuse ;  /* 0x0000000b0f0f7c23 */ /* 0x100fe200080108b6 */
[--C-:B------:R-:W-:Y:S01]  /*7550*/  FFMA.FTZ R172, R161, UR11, -R182.reuse ;  /* 0x0000000ba1ac7c23 */ /* 0x100fe200080108b6 */
[--C-:B------:R-:W-:Y:S01]  /*7560*/  FFMA.FTZ R164, R164, UR11, -R182.reuse ;  /* 0x0000000ba4a47c23 */ /* 0x100fe200080108b6 */
[----:B------:R-:W2:Y:S01]  /*7570*/  MUFU.TANH R167, R167 ;  /* 0x000000a700a77308 */ /* 0x000ea20000002400 */
[----:B0-----:R-:W-:Y:S01]  /*7580*/  FMNMX.FTZ R169, R163, R168, !PT ;  /* 0x000000a8a3a97209 */ /* 0x001fe20007810000 */
[--C-:B------:R-:W-:Y:S01]  /*7590*/  FFMA.FTZ R173, R207, UR11, -R182.reuse ;  /* 0x0000000bcfad7c23 */ /* 0x100fe200080108b6 */
[--C-:B------:R-:W-:Y:S01]  /*75a0*/  FFMA.FTZ R176, R208, UR11, -R182.reuse ;  /* 0x0000000bd0b07c23 */ /* 0x100fe200080108b6 */
[--C-:B------:R-:W-:Y:S01]  /*75b0*/  FFMA.FTZ R175, R209, UR11, -R182.reuse ;  /* 0x0000000bd1af7c23 */ /* 0x100fe200080108b6 */
[----:B------:R-:W-:-:S03]  /*75c0*/  FFMA.FTZ R177, R210, UR11, -R182 ;  /* 0x0000000bd2b17c23 */ /* 0x000fc600080108b6 */
[----:B------:R-:W0:Y:S01]  /*75d0*/  MUFU.TANH R181, R181 ;  /* 0x000000b500b57308 */ /* 0x000e220000002400 */
[----:B-1----:R-:W-:Y:S01]  /*75e0*/  FMNMX.FTZ R20, R166, R169, !PT ;  /* 0x000000a9a6147209 */ /* 0x002fe20007810000 */
[----:B------:R-:W-:-:S06]  /*75f0*/  FFMA.FTZ R169, R5, UR11, -R182 ;  /* 0x0000000b05a97c23 */ /* 0x000fcc00080108b6 */
[----:B------:R-:W1:Y:S01]  /*7600*/  MUFU.TANH R211, R211 ;  /* 0x000000d300d37308 */ /* 0x000e620000002400 */
[----:B--2---:R-:W-:-:S07]  /*7610*/  FMNMX.FTZ R168, R167, R20, !PT ;  /* 0x00000014a7a87209 */ /* 0x004fce0007810000 */
[----:B------:R-:W2:Y:S01]  /*7620*/  MUFU.TANH R152, R152 ;  /* 0x0000009800987308 */ /* 0x000ea20000002400 */
[----:B0-----:R-:W-:-:S07]  /*7630*/  FMNMX.FTZ R168, R181, R168, !PT ;  /* 0x000000a8b5a87209 */ /* 0x001fce0007810000 */
[----:B------:R-:W0:Y:S01]  /*7640*/  MUFU.TANH R153, R153 ;  /* 0x0000009900997308 */ /* 0x000e220000002400 */
[----:B-1----:R-:W-:-:S07]  /*7650*/  FMNMX.FTZ R5, R211, R168, !PT ;  /* 0x000000a8d3057209 */ /* 0x002fce0007810000 */
[----:B------:R1:W-:Y:S01]  /*7660*/  MUFU.EX2 R20, R169 ;  /* 0x000000a900147308 */ /* 0x0003e20000000800 */
[----:B--2---:R-:W-:-:S07]  /*7670*/  FMNMX.FTZ R168, R152, R5, !PT ;  /* 0x0000000598a87209 */ /* 0x004fce0007810000 */
[----:B------:R-:W2:Y:S01]  /*7680*/  MUFU.EX2 R14, R14 ;  /* 0x0000000e000e7308 */ /* 0x000ea20000000800 */
[----:B0-----:R-:W-:Y:S01]  /*7690*/  FMNMX.FTZ R5, R153, R168, !PT ;  /* 0x000000a899057209 */ /* 0x001fe20007810000 */
[----:B-1----:R-:W-:-:S04]  /*76a0*/  FFMA.FTZ R169, R159, UR11, -R182 ;  /* 0x0000000b9fa97c23 */ /* 0x002fc800080108b6 */
[----:B------:R-:W0:Y:S02]  /*76b0*/  SHFL.BFLY PT, R174, R5, 0x2, 0x1f ;  /* 0x0c401f0005ae7f89 */ /* 0x000e2400000e0000 */
[----:B------:R-:W1:Y:S08]  /*76c0*/  MUFU.EX2 R13, R13 ;  /* 0x0000000d000d7308 */ /* 0x000e700000000800 */
[----:B------:R-:W-:Y:S01]  /*76d0*/  MUFU.EX2 R15, R15 ;  /* 0x0000000f000f7308 */ /* 0x000fe20000000800 */
        /* <DEDUP_REMOVED lines=12> */
[----:B------:R-:W-:Y:S01]  /*77a0*/  FMUL.FTZ R45, R45, R14 ;  /* 0x0000000e2d2d7220 */ /* 0x000fe20000410000 */
[----:B0-----:R-:W-:Y:S01]  /*77b0*/  FMNMX.FTZ R157, R5, R174, !PT ;  /* 0x000000ae059d7209 */ /* 0x001fe20007810000 */
[--C-:B------:R-:W-:Y:S01]  /*77c0*/  FFMA.FTZ R174, R165, UR11, -R182.reuse ;  /* 0x0000000ba5ae7c23 */ /* 0x100fe200080108b6 */
[----:B------:R-:W-:Y:S01]  /*77d0*/  FFMA.FTZ R182, R180, UR11, -R182 ;  /* 0x0000000bb4b67c23 */ /* 0x000fe200080108b6 */
[----:B------:R-:W-:Y:S01]  /*77e0*/  MUFU.EX2 R21, R21 ;  /* 0x0000001500157308 */ /* 0x000fe20000000800 */
[-C--:B------:R-:W-:Y:S01]  /*77f0*/  FMUL.FTZ R48, R48, R14.reuse ;  /* 0x0000000e30307220 */ /* 0x080fe20000410000 */
[----:B------:R-:W0:Y:S01]  /*7800*/  SHFL.BFLY PT, R158, R157, 0x1, 0x1f ;  /* 0x0c201f009d9e7f89 */ /* 0x000e2200000e0000 */
        /* <DEDUP_REMOVED lines=23> */
[----:B0-----:R-:W-:Y:S01]  /*7980*/  FMNMX.FTZ R5, R157, R158, !PT ;  /* 0x0000009e9d057209 */ /* 0x001fe20007810000 */
[-C--:B------:R-:W-:Y:S01]  /*7990*/  FMUL.FTZ R89, R89, R14.reuse ;  /* 0x0000000e59597220 */ /* 0x080fe20000410000 */
[-C--:B------:R-:W-:Y:S01]  /*79a0*/  FMUL.FTZ R92, R92, R14.reuse ;  /* 0x0000000e5c5c7220 */ /* 0x080fe20000410000 */
[-C--:B------:R-:W-:Y:S01]  /*79b0*/  FMUL.FTZ R93, R93, R14.reuse ;  /* 0x0000000e5d5d7220 */ /* 0x080fe20000410000 */
[-C--:B------:R-:W-:Y:S01]  /*79c0*/  FMUL.FTZ R96, R96, R14.reuse ;  /* 0x0000000e60607220 */ /* 0x080fe20000410000 */
[----:B------:R-:W-:Y:S01]  /*79d0*/  FADD.FTZ R157, -R5, R8 ;  /* 0x00000008059d7221 */ /* 0x000fe20000010100 */
[----:B------:R-:W-:Y:S01]  /*79e0*/  MUFU.EX2 R171, R164 ;  /* 0x000000a400ab7308 */ /* 0x000fe20000000800 */
[-C--:B------:R-:W-:Y:S01]  /*79f0*/  FMUL.FTZ R97, R97, R14.reuse ;  /* 0x0000000e61617220 */ /* 0x080fe20000410000 */
[-C--:B------:R-:W-:Y:S01]  /*7a00*/  FMUL.FTZ R100, R100, R14.reuse ;  /* 0x0000000e64647220 */ /* 0x080fe20000410000 */
[----:B------:R-:W-:Y:S01]  /*7a10*/  FMUL.FTZ R179, R157, UR11 ;  /* 0x0000000b9db37c20 */ /* 0x000fe20008410000 */
[----:B------:R-:W-:Y:S01]  /*7a20*/  FMUL.FTZ R157, R5, UR11 ;  /* 0x0000000b059d7c20 */ /* 0x000fe20008410000 */
[-C--:B------:R-:W-:Y:S01]  /*7a30*/  FMUL.FTZ R101, R101, R14.reuse ;  /* 0x0000000e65657220 */ /* 0x080fe20000410000 */
[-C--:B------:R-:W-:Y:S01]  /*7a40*/  FMUL.FTZ R104, R104, R14.reuse ;  /* 0x0000000e68687220 */ /* 0x080fe20000410000 */
[----:B------:R-:W-:Y:S01]  /*7a50*/  FMUL.FTZ R105, R105, R14 ;  /* 0x0000000e69697220 */ /* 0x000fe20000410000 */
[----:B------:R-:W-:Y:S01]  /*7a60*/  FFMA.FTZ R183, R155, UR11, -R157 ;  /* 0x0000000b9bb77c23 */ /* 0x000fe2000801089d */
[----:B------:R-:W-:Y:S01]  /*7a70*/  IMAD.MOV R155, RZ, RZ, -R19 ;  /* 0x000000ffff9b7224 */ /* 0x000fe200078e0a13 */
[----:B------:R-:W0:Y:S01]  /*7a80*/  MUFU.EX2 R179, R179 ;  /* 0x000000b300b37308 */ /* 0x000e220000000800 */
[--C-:B------:R-:W-:Y:S01]  /*7a90*/  FFMA.FTZ R180, R9, UR11, -R157.reuse ;  /* 0x0000000b09b47c23 */ /* 0x100fe2000801089d */
[--C-:B------:R-:W-:Y:S01]  /*7aa0*/  FFMA.FTZ R212, R211, UR11, -R157.reuse ;  /* 0x0000000bd3d47c23 */ /* 0x100fe2000801089d */
[----:B------:R-:W-:Y:S01]  /*7ab0*/  FFMA.FTZ R9, R10, UR11, -R157 ;  /* 0x0000000b0a097c23 */ /* 0x000fe2000801089d */
[----:B------:R-:W-:Y:S01]  /*7ac0*/  ISETP.NE.AND P3, PT, R18, R155, PT ;  /* 0x0000009b1200720c */ /* 0x000fe20003f65270 */
[----:B------:R-:W-:-:S02]  /*7ad0*/  IMAD.U32 R211, RZ, RZ, UR5 ;  /* 0x00000005ffd37e24 */ /* 0x000fc4000f8e00ff */
[--C-:B------:R-:W-:Y:S01]  /*7ae0*/  FFMA.FTZ R10, R11, UR11, -R157.reuse ;  /* 0x0000000b0b0a7c23 */ /* 0x100fe2000801089d */
[--C-:B------:R-:W-:Y:S01]  /*7af0*/  FFMA.FTZ R11, R12, UR11, -R157.reuse ;  /* 0x0000000b0c0b7c23 */ /* 0x100fe2000801089d */
[----:B------:R2:W-:Y:S01]  /*7b00*/  MUFU.EX2 R8, R182 ;  /* 0x000000b600087308 */ /* 0x0005e20000000800 */
[--C-:B------:R-:W-:Y:S01]  /*7b10*/  FFMA.FTZ R12, R154, UR11, -R157.reuse ;  /* 0x0000000b9a0c7c23 */ /* 0x100fe2000801089d */
[----:B------:R-:W-:Y:S02]  /*7b20*/  @!P1 VIADD R154, R211, 0x38840 ;  /* 0x00038840d39a9836 */ /* 0x000fe40000000000 */
[--C-:B------:R-:W-:Y:S01]  /*7b30*/  FFMA.FTZ R207, R160, UR11, -R157.reuse ;  /* 0x0000000ba0cf7c23 */ /* 0x100fe2000801089d */
[--C-:B------:R-:W-:Y:S01]  /*7b40*/  FFMA.FTZ R208, R162, UR11, -R157.reuse ;  /* 0x0000000ba2d07c23 */ /* 0x100fe2000801089d */
[--C-:B------:R-:W-:Y:S01]  /*7b50*/  FFMA.FTZ R209, R163, UR11, -R157.reuse ;  /* 0x0000000ba3d17c23 */ /* 0x100fe2000801089d */
[--C-:B------:R-:W-:Y:S01]  /*7b60*/  FFMA.FTZ R210, R166, UR11, -R157.reuse ;  /* 0x0000000ba6d27c23 */ /* 0x100fe2000801089d */
[----:B------:R-:W-:Y:S01]  /*7b70*/  @!P1 PRMT R154, RZ, 0x654, R154 ;  /* 0x00000654ff9a9816 */ /* 0x000fe2000000009a */
[--C-:B------:R-:W-:Y:S01]  /*7b80*/  FFMA.FTZ R213, R167, UR11, -R157.reuse ;  /* 0x0000000ba7d57c23 */ /* 0x100fe2000801089d */
[--C-:B--2---:R-:W-:Y:S01]  /*7b90*/  FFMA.FTZ R182, R156, UR11, -R157.reuse ;  /* 0x0000000b9cb67c23 */ /* 0x104fe2000801089d */
[----:B------:R-:W-:Y:S01]  /*7ba0*/  IMAD.U32 R156, RZ, RZ, UR24 ;  /* 0x00000018ff9c7e24 */ /* 0x000fe2000f8e00ff */
[----:B------:R2:W-:Y:S01]  /*7bb0*/  @!P1 SYNCS.ARRIVE.TRANS64.RED.A1T0 RZ, [R154+URZ], RZ ;  /* 0x000000ff9aff99a7 */ /* 0x0005e2000810043f */
[--C-:B------:R-:W-:Y:S01]  /*7bc0*/  FFMA.FTZ R181, R181, UR11, -R157.reuse ;  /* 0x0000000bb5b57c23 */ /* 0x100fe2000801089d */
[----:B------:R-:W-:Y:S01]  /*7bd0*/  FFMA.FTZ R214, R152, UR11, -R157 ;  /* 0x0000000b98d67c23 */ /* 0x000fe2000801089d */
[----:B------:R-:W-:-:S02]  /*7be0*/  @!P3 IMAD R155, R156, 0x40, R17 ;  /* 0x000000409c9bb824 */ /* 0x000fc400078e0211 */
[----:B------:R-:W-:Y:S01]  /*7bf0*/  FFMA.FTZ R215, R153, UR11, -R157 ;  /* 0x0000000b99d77c23 */ /* 0x000fe2000801089d */
[----:B------:R-:W-:Y:S01]  /*7c00*/  MUFU.EX2 R180, R180 ;  /* 0x000000b400b47308 */ /* 0x000fe20000000800 */
[----:B-1----:R-:W-:Y:S01]  /*7c10*/  F2FP.F16.F32.PACK_AB R152, R20, R13 ;  /* 0x0000000d1498723e */ /* 0x002fe200000000ff */
[-C--:B0-----:R-:W-:Y:S01]  /*7c20*/  FMUL.FTZ R26, R26, R179.reuse ;  /* 0x000000b31a1a7220 */ /* 0x081fe20000410000 */
[----:B------:R-:W-:Y:S01]  /*7c30*/  @!P3 LEA R155, R155, UR37, 0x2 ;  /* 0x000000259b9bbc11 */ /* 0x000fe2000f8e10ff */
[----:B------:R-:W-:Y:S01]  /*7c40*/  FMUL.FTZ R27, R27, R179 ;  /* 0x000000b31b1b7220 */ /* 0x000fe20000410000 */
[----:B--2---:R-:W-:Y:S01]  /*7c50*/  F2FP.F16.F32.PACK_AB R154, R168, R15 ;  /* 0x0000000fa89a723e */ /* 0x004fe200000000ff */
[----:B------:R-:W-:Y:S01]  /*7c60*/  FMUL.FTZ R30, R30, R179 ;  /* 0x000000b31e1e7220 */ /* 0x000fe20000410000 */
[----:B------:R-:W-:Y:S01]  /*7c70*/  F2FP.F16.F32.PACK_AB R156, R170, R21 ;  /* 0x00000015aa9c723e */ /* 0x000fe200000000ff */
[----:B------:R-:W-:Y:S01]  /*7c80*/  @!P3 STS [R155+0x38400], R14 ;  /* 0x0384000e9b00b388 */ /* 0x000fe20000000800 */
[----:B------:R-:W0:Y:S01]  /*7c90*/  MUFU.EX2 R9, R9 ;  /* 0x0000000900097308 */ /* 0x000e220000000800 */
[----:B------:R-:W-:Y:S01]  /*7ca0*/  F2FP.F16.F32.PACK_AB R158, R172, R169 ;  /* 0x000000a9ac9e723e */ /* 0x000fe200000000ff */
[-C--:B------:R-:W-:Y:S01]  /*7cb0*/  FMUL.FTZ R31, R31, R179.reuse ;  /* 0x000000b31f1f7220 */ /* 0x080fe20000410000 */
[----:B------:R1:W-:Y:S01]  /*7cc0*/  @!P3 STS [R155+0x38420], R179 ;  /* 0x038420b39b00b388 */ /* 0x0003e20000000800 */
        /* <DEDUP_REMOVED lines=52> */
[----:B------:R-:W0:Y:S01]  /*8010*/  MUFU.EX2 R174, R174 ;  /* 0x000000ae00ae7308 */ /* 0x000e220000000800 */
[-C--:B------:R-:W-:Y:S01]  /*8020*/  FMUL.FTZ R112, R112, R14.reuse ;  /* 0x0000000e70707220 */ /* 0x080fe20000410000 */
[-C--:B------:R-:W-:Y:S01]  /*8030*/  FMUL.FTZ R113, R113, R14.reuse ;  /* 0x0000000e71717220 */ /* 0x080fe20000410000 */
[-C--:B------:R-:W-:Y:S01]  /*8040*/  FMUL.FTZ R114, R114, R179.reuse ;  /* 0x000000b372727220 */ /* 0x080fe20000410000 */
[-C--:B------:R-:W-:Y:S01]  /*8050*/  FMUL.FTZ R115, R115, R179.reuse ;  /* 0x000000b373737220 */ /* 0x080fe20000410000 */
[-C--:B------:R-:W-:Y:S01]  /*8060*/  FMUL.FTZ R116, R116, R14.reuse ;  /* 0x0000000e74747220 */ /* 0x080fe20000410000 */
[----:B------:R-:W-:Y:S01]  /*8070*/  FMUL.FTZ R117, R117, R14 ;  /* 0x0000000e75757220 */ /* 0x000fe20000410000 */
[-C--:B------:R-:W-:Y:S01]  /*8080*/  FMUL.FTZ R118, R118, R179.reuse ;  /* 0x000000b376767220 */ /* 0x080fe20000410000 */
[----:B------:R-:W-:Y:S01]  /*8090*/  MUFU.EX2 R173, R173 ;  /* 0x000000ad00ad7308 */ /* 0x000fe20000000800 */
[----:B-1----:R-:W-:Y:S01]  /*80a0*/  F2FP.F16.F32.PACK_AB R159, R207, R182 ;  /* 0x000000b6cf9f723e */ /* 0x002fe200000000ff */
[-C--:B------:R-:W-:Y:S01]  /*80b0*/  FMUL.FTZ R119, R119, R179.reuse ;  /* 0x000000b377777220 */ /* 0x080fe20000410000 */
[-C--:B------:R-:W-:Y:S01]  /*80c0*/  FMUL.FTZ R120, R120, R14.reuse ;  /* 0x0000000e78787220 */ /* 0x080fe20000410000 */
[-C--:B------:R-:W-:Y:S01]  /*80d0*/  FMUL.FTZ R121, R121, R14.reuse ;  /* 0x0000000e79797220 */ /* 0x080fe20000410000 */
[-C--:B------:R-:W-:Y:S01]  /*80e0*/  FMUL.FTZ R122, R122, R179.reuse ;  /* 0x000000b37a7a7220 */ /* 0x080fe20000410000 */
[----:B------:R-:W-:Y:S01]  /*80f0*/  FMUL.FTZ R123, R123, R179 ;  /* 0x000000b37b7b7220 */ /* 0x000fe20000410000 */
        /* <DEDUP_REMOVED lines=35> */
[----:B------:R-:W-:Y:S01]  /*8330*/  FMUL.FTZ R151, R151, R179 ;  /* 0x000000b397977220 */ /* 0x000fe20000410000 */
[----:B------:R0:W-:Y:S01]  /*8340*/  STSM.16.M88.4 [R22+0x36400], R152 ;  /* 0x0364009816007844 */ /* 0x0001e20000000200 */
[----:B------:R-:W-:Y:S01]  /*8350*/  FFMA.FTZ R3, R14, R3, R13 ;  /* 0x000000030e037223 */ /* 0x000fe2000001000d */
[----:B------:R-:W-:Y:S01]  /*8360*/  FFMA.FTZ R6, R179, R6, R180 ;  /* 0x00000006b3067223 */ /* 0x000fe200000100b4 */
[----:B------:R-:W-:Y:S01]  /*8370*/  @!P1 VIADD R211, R211, 0x38860 ;  /* 0x00038860d3d39836 */ /* 0x000fe20000000000 */
[----:B------:R0:W-:Y:S01]  /*8380*/  STSM.16.M88.4 [R185], R156 ;  /* 0x0000009cb9007844 */ /* 0x0001e20000000200 */
[----:B------:R-:W-:Y:S01]  /*8390*/  MUFU.EX2 R175, R175 ;  /* 0x000000af00af7308 */ /* 0x000fe20000000800 */
[----:B------:R-:W-:Y:S01]  /*83a0*/  FADD.FTZ R20, R20, R3 ;  /* 0x0000000314147221 */ /* 0x000fe20000010000 */
[----:B------:R-:W-:Y:S01]  /*83b0*/  FADD.FTZ R9, R9, R6 ;  /* 0x0000000609097221 */ /* 0x000fe20000010000 */
[----:B------:R-:W-:Y:S01]  /*83c0*/  @!P1 PRMT R211, RZ, 0x654, R211 ;  /* 0x00000654ffd39816 */ /* 0x000fe200000000d3 */
[----:B------:R-:W-:Y:S01]  /*83d0*/  UMOV UR24, UR36 ;  /* 0x0000002400187c82 */ /* 0x000fe20008000000 */
[----:B------:R-:W-:Y:S01]  /*83e0*/  FADD.FTZ R15, R15, R20 ;  /* 0x000000140f0f7221 */ /* 0x000fe20000010000 */
[----:B------:R-:W-:Y:S01]  /*83f0*/  FADD.FTZ R10, R10, R9 ;  /* 0x000000090a0a7221 */ /* 0x000fe20000010000 */
[----:B------:R-:W-:Y:S01]  /*8400*/  IMAD.MOV.U32 R13, RZ, RZ, R4 ;  /* 0x000000ffff0d7224 */ /* 0x000fe200078e0004 */
[----:B------:R-:W2:Y:S01]  /*8410*/  MUFU.EX2 R178, R178 ;  /* 0x000000b200b27308 */ /* 0x000ea20000000800 */
[----:B-1----:R-:W-:Y:S01]  /*8420*/  F2FP.F16.F32.PACK_AB R163, R213, R210 ;  /* 0x000000d2d5a3723e */ /* 0x002fe200000000ff */
[----:B------:R-:W-:Y:S01]  /*8430*/  FADD.FTZ R168, R168, R15 ;  /* 0x0000000fa8a87221 */ /* 0x000fe20000010000 */
[----:B------:R-:W-:-:S03]  /*8440*/  FADD.FTZ R11, R11, R10 ;  /* 0x0000000a0b0b7221 */ /* 0x000fc60000010000 */
[----:B------:R0:W-:Y:S01]  /*8450*/  STSM.16.M88.4 [R23], R160 ;  /* 0x000000a017007844 */ /* 0x0001e20000000200 */
[----:B------:R-:W-:Y:S01]  /*8460*/  FADD.FTZ R21, R21, R168 ;  /* 0x000000a815157221 */ /* 0x000fe20000010000 */
[----:B------:R-:W1:Y:S01]  /*8470*/  MUFU.EX2 R177, R177 ;  /* 0x000000b100b17308 */ /* 0x000e620000000800 */
[----:B------:R-:W-:Y:S02]  /*8480*/  FADD.FTZ R12, R12, R11 ;  /* 0x0000000b0c0c7221 */ /* 0x000fe40000010000 */
[----:B------:R-:W-:Y:S02]  /*8490*/  FADD.FTZ R170, R170, R21 ;  /* 0x00000015aaaa7221 */ /* 0x000fe40000010000 */
[----:B------:R-:W-:Y:S02]  /*84a0*/  FADD.FTZ R183, R183, R12 ;  /* 0x0000000cb7b77221 */ /* 0x000fe40000010000 */
[----:B------:R-:W-:Y:S01]  /*84b0*/  FADD.FTZ R169, R169, R170 ;  /* 0x000000aaa9a97221 */ /* 0x000fe20000010000 */
[----:B------:R-:W-:Y:S01]  /*84c0*/  MUFU.EX2 R181, R181 ;  /* 0x000000b500b57308 */ /* 0x000fe20000000800 */
[----:B--2---:R-:W-:Y:S01]  /*84d0*/  F2FP.F16.F32.PACK_AB R164, R178, R175 ;  /* 0x000000afb2a4723e */ /* 0x004fe200000000ff */
        /* <DEDUP_REMOVED lines=10> */
[----:B------:R-:W1:Y:S02]  /*8580*/  MUFU.EX2 R214, R214 ;  /* 0x000000d600d67308 */ /* 0x000e640000000800 */
[----:B------:R-:W-:Y:S01]  /*8590*/  FADD.FTZ R210, R210, R209 ;  /* 0x000000d1d2d27221 */ /* 0x000fe20000010000 */
[----:B------:R-:W-:-:S03]  /*85a0*/  FADD.FTZ R176, R176, R173 ;  /* 0x000000adb0b07221 */ /* 0x000fc60000010000 */
[----:B------:R-:W-:Y:S01]  /*85b0*/  FADD.FTZ R210, R213, R210 ;  /* 0x000000d2d5d27221 */ /* 0x000fe20000010000 */
[----:B------:R-:W-:Y:S01]  /*85c0*/  FADD.FTZ R175, R175, R176 ;  /* 0x000000b0afaf7221 */ /* 0x000fe20000010000 */
[----:B------:R-:W3:Y:S01]  /*85d0*/  MUFU.EX2 R215, R215 ;  /* 0x000000d700d77308 */ /* 0x000ee20000000800 */
[----:B--2---:R-:W-:Y:S01]  /*85e0*/  F2FP.F16.F32.PACK_AB R165, R212, R181 ;  /* 0x000000b5d4a5723e */ /* 0x004fe200000000ff */
[----:B------:R-:W-:Y:S01]  /*85f0*/  FADD.FTZ R181, R181, R210 ;  /* 0x000000d2b5b57221 */ /* 0x000fe20000010000 */
[----:B------:R-:W-:-:S03]  /*8600*/  FADD.FTZ R178, R178, R175 ;  /* 0x000000afb2b27221 */ /* 0x000fc60000010000 */
[----:B------:R-:W-:Y:S01]  /*8610*/  FADD.FTZ R181, R212, R181 ;  /* 0x000000b5d4b57221 */ /* 0x000fe20000010000 */
[----:B------:R-:W-:-:S03]  /*8620*/  FADD.FTZ R3, R177, R178 ;  /* 0x000000b2b1037221 */ /* 0x000fc60000010000 */
[----:B-1----:R-:W-:Y:S01]  /*8630*/  FADD.FTZ R6, R214, R181 ;  /* 0x000000b5d6067221 */ /* 0x002fe20000010000 */
[----:B------:R-:W-:Y:S01]  /*8640*/  FADD.FTZ R3, R8, R3 ;  /* 0x0000000308037221 */ /* 0x000fe20000010000 */
[----:B------:R-:W-:Y:S01]  /*8650*/  IMAD.MOV.U32 R8, RZ, RZ, R5 ;  /* 0x000000ffff087224 */ /* 0x000fe200078e0005 */
[C---:B---3--:R-:W-:Y:S01]  /*8660*/  F2FP.F16.F32.PACK_AB R167, R215.reuse, R214 ;  /* 0x000000d6d7a7723e */ /* 0x048fe200000000ff */
[----:B------:R-:W-:-:S04]  /*8670*/  FADD.FTZ R6, R215, R6 ;  /* 0x00000006d7067221 */ /* 0x000fc80000010000 */
[----:B------:R0:W-:Y:S01]  /*8680*/  STSM.16.M88.4 [R184], R164 ;  /* 0x000000a4b8007844 */ /* 0x0001e20000000200 */
[----:B------:R-:W-:-:S06]  /*8690*/  WARPGROUP.ARRIVE ;  /* 0x00000000000079c5 */ /* 0x000fcc0000000000 */
        /* <DEDUP_REMOVED lines=31> */
.L_x_4267:
[----:B------:R-:W1:Y:S01]  /*8890*/  SHFL.BFLY PT, R0, R3, 0x2, 0x1f ;  /* 0x0c401f0003007f89 */ /* 0x000e6200000e0000 */
[----:B------:R-:W-:Y:S02]  /*88a0*/  IMAD.MOV R13, RZ, RZ, -R19 ;  /* 0x000000ffff0d7224 */ /* 0x000fe400078e0a13 */
[----:B------:R-:W-:Y:S01]  /*88b0*/  IMAD.MOV.U32 R9, RZ, RZ, RZ ;  /* 0x000000ffff097224 */ /* 0x000fe200078e00ff */
[----:B------:R-:W2:Y:S01]  /*88c0*/  SHFL.BFLY PT, R7, R6, 0x2, 0x1f ;  /* 0x0c401f0006077f89 */ /* 0x000ea200000e0000 */
[----:B------:R-:W-:Y:S01]  /*88d0*/  IMAD.U32 R21, RZ, RZ, UR11 ;  /* 0x0000000bff157e24 */ /* 0x000fe2000f8e00ff */
[----:B------:R-:W-:Y:S08]  /*88e0*/  BAR.ARV 0x8, 0x100 ;  /* 0x0204000000007b1d */ /* 0x000ff00000002000 */
[----:B------:R-:W-:Y:S01]  /*88f0*/  BAR.SYNC.DEFER_BLOCKING 0xf, 0x100 ;  /* 0x03c4000000007b1d */ /* 0x000fe20000010000 */
[----:B------:R-:W-:Y:S01]  /*8900*/  ISETP.NE.AND P0, PT, R18, R13, PT ;  /* 0x0000000d1200720c */ /* 0x000fe20003f05270 */
[----:B------:R-:W-:-:S02]  /*8910*/  VIADD R193, R193, 0x1 ;  /* 0x00000001c1c17836 */ /* 0x000fc40000000000 */
[----:B-1----:R-:W-:Y:S01]  /*8920*/  FADD.FTZ R0, R0, R3 ;  /* 0x0000000300007221 */ /* 0x002fe20000010000 */
[----:B------:R-:W-:Y:S02]  /*8930*/  IMAD.MOV.U32 R3, RZ, RZ, -0x800000 ;  /* 0xff800000ff037424 */ /* 0x000fe400078e00ff */
[----:B--2---:R-:W-:Y:S02]  /*8940*/  FADD.FTZ R8, R7, R6 ;  /* 0x0000000607087221 */ /* 0x004fe40000010000 */
[----:B------:R-:W1:Y:S01]  /*8950*/  SHFL.BFLY PT, R11, R0, 0x1, 0x1f ;  /* 0x0c201f00000b7f89 */ /* 0x000e6200000e0000 */
[----:B------:R-:W-:-:S03]  /*8960*/  IMAD.MOV.U32 R6, RZ, RZ, RZ ;  /* 0x000000ffff067224 */ /* 0x000fc600078e00ff */
[----:B------:R-:W2:Y:S01]  /*8970*/  SHFL.BFLY PT, R7, R8, 0x1, 0x1f ;  /* 0x0c201f0008077f89 */ /* 0x000ea200000e0000 */
[----:B-1----:R-:W-:Y:S01]  /*8980*/  FADD.FTZ R11, R0, R11 ;  /* 0x0000000b000b7221 */ /* 0x002fe20000010000 */
[----:B------:R-:W-:Y:S01]  /*8990*/  IMAD.U32 R0, RZ, RZ, UR36 ;  /* 0x00000024ff007e24 */ /* 0x000fe2000f8e00ff */
[----:B------:R-:W-:Y:S01]  /*89a0*/  UIADD3 UR36, UR36, 0x1, URZ ;  /* 0x0000000124247890 */ /* 0x000fe2000fffe03f */
[----:B--2---:R-:W-:Y:S02]  /*89b0*/  FADD.FTZ R7, R8, R7 ;  /* 0x0000000708077221 */ /* 0x004fe40000010000 */
[----:B------:R-:W-:Y:S01]  /*89c0*/  FSETP.NE.FTZ.AND P1, PT, R11, RZ, PT ;  /* 0x000000ff0b00720b */ /* 0x000fe20003f35000 */
[----:B------:R-:W-:Y:S01]  /*89d0*/  @!P0 IMAD R0, R0, 0x40, R17 ;  /* 0x0000004000008824 */ /* 0x000fe200078e0211 */
[----:B------:R-:W-:Y:S01]  /*89e0*/  UISETP.NE.AND UP0, UPT, UR36, 0x2, UPT ;  /* 0x000000022400788c */ /* 0x000fe2000bf05270 */
[----:B------:R-:W-:-:S03]  /*89f0*/  FSETP.NE.FTZ.AND P2, PT, R7, RZ, PT ;  /* 0x000000ff0700720b */ /* 0x000fc60003f55000 */
[----:B------:R-:W-:Y:S01]  /*8a00*/  @!P0 LEA R13, R0, UR37, 0x2 ;  /* 0x00000025000d8c11 */ /* 0x000fe2000f8e10ff */
[----:B------:R-:W-:Y:S01]  /*8a10*/  USEL UR4, URZ, 0x1, UP0 ;  /* 0x000000013f047887 */ /* 0x000fe20008000000 */
[----:B------:R-:W-:Y:S01]  /*8a20*/  IMAD.MOV.U32 R0, RZ, RZ, -0x800000 ;  /* 0xff800000ff007424 */ /* 0x000fe200078e00ff */
[----:B------:R-:W-:-:S04]  /*8a30*/  USEL UR36, UR36, URZ, UP0 ;  /* 0x0000003f24247287 */ /* 0x000fc80008000000 */
[----:B------:R-:W1:Y:S01]  /*8a40*/  @P1 MUFU.RCP R9, R11 ;  /* 0x0000000b00091308 */ /* 0x000e620000001000 */
[----:B------:R-:W-:Y:S01]  /*8a50*/  @P1 FMUL.FTZ R21, R21, 0.69314718246459960938 ;  /* 0x3f31721815151820 */ /* 0x000fe20000410000 */
[----:B------:R-:W-:-:S06]  /*8a60*/  LOP3.LUT R2, R2, UR4, RZ, 0x3c, !PT ;  /* 0x0000000402027c12 */ /* 0x000fcc000f8e3cff */
[----:B------:R-:W2:Y:S08]  /*8a70*/  @P2 MUFU.RCP R6, R7 ;  /* 0x0000000700062308 */ /* 0x000eb00000001000 */
[----:B------:R-:W-:Y:S01]  /*8a80*/  @P2 MUFU.LG2 R7, R7 ;  /* 0x0000000700072308 */ /* 0x000fe20000000c00 */
[-C--:B-1----:R-:W-:Y:S01]  /*8a90*/  FMUL.FTZ R20, R28, R9.reuse ;  /* 0x000000091c147220 */ /* 0x082fe20000410000 */
[----:B------:R1:W-:Y:S01]  /*8aa0*/  @!P0 STS [R13+0x38400], R9 ;  /* 0x038400090d008388 */ /* 0x0003e20000000800 */
[----:B------:R-:W-:Y:S01]  /*8ab0*/  FMUL.FTZ R10, R29, R9 ;  /* 0x000000091d0a7220 */ /* 0x000fe20000410000 */
[----:B------:R-:W-:-:S02]  /*8ac0*/  IMAD.U32 R29, RZ, RZ, UR11 ;  /* 0x0000000bff1d7e24 */ /* 0x000fc4000f8e00ff */
[-C--:B------:R-:W-:Y:S01]  /*8ad0*/  FMUL.FTZ R172, R24, R9.reuse ;  /* 0x0000000918ac7220 */ /* 0x080fe20000410000 */
[-C--:B------:R-:W-:Y:S01]  /*8ae0*/  FMUL.FTZ R8, R25, R9.reuse ;  /* 0x0000000919087220 */ /* 0x080fe20000410000 */
[-C--:B------:R-:W-:Y:S01]  /*8af0*/  FMUL.FTZ R171, R32, R9.reuse ;  /* 0x0000000920ab7220 */ /* 0x080fe20000410000 */
[----:B------:R-:W3:Y:S01]  /*8b00*/  @P1 MUFU.LG2 R28, R11 ;  /* 0x0000000b001c1308 */ /* 0x000ee20000000c00 */
[----:B--2---:R2:W-:Y:S01]  /*8b10*/  @!P0 STS [R13+0x38420], R6 ;  /* 0x038420060d008388 */ /* 0x0045e20000000800 */
        /* <DEDUP_REMOVED lines=60> */
[----:B------:R-:W-:Y:S01]  /*8ee0*/  @P2 FMUL.FTZ R29, R29, 0.69314718246459960938 ;  /* 0x3f3172181d1d2820 */ /* 0x000fe20000410000 */
[----:B---3--:R-:W-:Y:S01]  /*8ef0*/  @P1 FMUL.FTZ R28, R28, 0.69314718246459960938 ;  /* 0x3f3172181c1c1820 */ /* 0x008fe20000410000 */
[----:B------:R-:W-:Y:S01]  /*8f00*/  @P2 FMUL.FTZ R26, R7, 0.69314718246459960938 ;  /* 0x3f317218071a2820 */ /* 0x000fe20000410000 */
[-C--:B------:R-:W-:Y:S01]  /*8f10*/  FMUL.FTZ R11, R30, R6.reuse ;  /* 0x000000061e0b7220 */ /* 0x080fe20000410000 */
[-C--:B--2---:R-:W-:Y:S01]  /*8f20*/  FMUL.FTZ R13, R42, R6.reuse ;  /* 0x000000062a0d7220 */ /* 0x084fe20000410000 */
[-C--:B------:R-:W-:Y:S01]  /*8f30*/  FMUL.FTZ R15, R46, R6.reuse ;  /* 0x000000062e0f7220 */ /* 0x080fe20000410000 */
[-C--:B------:R-:W-:Y:S01]  /*8f40*/  FMUL.FTZ R25, R50, R6.reuse ;  /* 0x0000000632197220 */ /* 0x080fe20000410000 */
        /* <DEDUP_REMOVED lines=63> */
.L_x_4253:
        /* <DEDUP_REMOVED lines=36> */
[C---:B------:R-:W-:Y:S01]  /*9580*/  IADD3 R173, P1, R122.reuse, 0x20, RZ ;  /* 0x000000207aad7810 */ /* 0x040fe20007f3e0ff */
[----:B------:R-:W-:Y:S01]  /*9590*/  UISETP.NE.AND.EX UP0, UPT, UR9, URZ, UPT, UP0 ;  /* 0x0000003f0900728c */ /* 0x000fe2000bf05300 */
[C---:B------:R-:W-:Y:S02]  /*95a0*/  IADD3 R177, P0, R122.reuse, 0x40, RZ ;  /* 0x000000407ab17810 */ /* 0x040fe40007f1e0ff */
[----:B------:R-:W-:Y:S01]  /*95b0*/  LOP3.LUT R28, R173, 0x380, RZ, 0xc0, !PT ;  /* 0x00000380ad1c7812 */ /* 0x000fe200078ec0ff */
[--C-:B------:R-:W-:Y:S01]  /*95c0*/  IMAD.X R29, RZ, RZ, R123.reuse, P1 ;  /* 0x000000ffff1d7224 */ /* 0x100fe200008e067b */
[----:B------:R-:W-:Y:S01]  /*95d0*/  IADD3 R179, P4, R122, 0x60, RZ ;  /* 0x000000607ab37810 */ /* 0x000fe20007f9e0ff */
[--C-:B------:R-:W-:Y:S01]  /*95e0*/  IMAD.X R33, RZ, RZ, R123.reuse, P0 ;  /* 0x000000ffff217224 */ /* 0x100fe200000e067b */
[----:B------:R-:W-:Y:S01]  /*95f0*/  SHF.R.U64 R28, R28, 0x3, RZ ;  /* 0x000000031c1c7819 */ /* 0x000fe200000012ff */
[----:B------:R-:W-:Y:S01]  /*9600*/  ULDC.64 UR8, c[0x0][0xd00] ;  /* 0x0003400000087ab9 */ /* 0x000fe20000000a00 */
[C---:B------:R-:W-:Y:S01]  /*9610*/  IADD3 R102, P0, R122.reuse, 0x4020, RZ ;  /* 0x000040207a667810 */ /* 0x040fe20007f1e0ff */
[--C-:B------:R-:W-:Y:S01]  /*9620*/  IMAD.X R37, RZ, RZ, R123.reuse, P4 ;  /* 0x000000ffff257224 */ /* 0x100fe200020e067b */
[C---:B------:R-:W-:Y:S01]  /*9630*/  LOP3.LUT R5, R122.reuse, 0x380, RZ, 0xc0, !PT ;  /* 0x000003807a057812 */ /* 0x040fe200078ec0ff */
[----:B------:R-:W-:Y:S01]  /*9640*/  UIMAD.WIDE UR8, UR40, 0x4, UR8 ;  /* 0x00000004280878a5 */ /* 0x000fe2000f8e0208 */
[C---:B------:R-:W-:Y:S01]  /*9650*/  IADD3 R181, P3, R122.reuse, 0x2000, RZ ;  /* 0x000020007ab57810 */ /* 0x040fe20007f7e0ff */
[----:B------:R-:W-:Y:S01]  /*9660*/  IMAD.X R103, RZ, RZ, R123, P0 ;  /* 0x000000ffff677224 */ /* 0x000fe200000e067b */
[----:B------:R-:W-:-:S02]  /*9670*/  IADD3 R183, P6, R122, 0x2020, RZ ;  /* 0x000020207ab77810 */ /* 0x000fc40007fde0ff */
        /* <DEDUP_REMOVED lines=8> */
[----:B------:R-:W-:Y:S01]  /*9700*/  LOP3.LUT R28, R28, R173, RZ, 0x3c, !PT ;  /* 0x000000ad1c1c7212 */ /* 0x000fe200078e3cff */
[----:B------:R-:W-:Y:S01]  /*9710*/  IMAD.X R99, RZ, RZ, R123, P1 ;  /* 0x000000ffff637224 */ /* 0x000fe200008e067b */
[----:B------:R-:W-:-:S02]  /*9720*/  LOP3.LUT R173, R102, 0x380, RZ, 0xc0, !PT ;  /* 0x0000038066ad7812 */ /* 0x000fc400078ec0ff */
[----:B------:R-:W-:Y:S02]  /*9730*/  SHF.R.U64 R5, R5, 0x3, RZ ;  /* 0x0000000305057819 */ /* 0x000fe400000012ff */
[----:B------:R-:W-:Y:S02]  /*9740*/  SHF.R.U64 R32, R32, 0x3, RZ ;  /* 0x0000000320207819 */ /* 0x000fe400000012ff */
        /* <DEDUP_REMOVED lines=9> */
[----:B------:R-:W-:Y:S01]  /*97e0*/  IMAD.X R119, RZ, RZ, R123, P5 ;  /* 0x000000ffff777224 */ /* 0x000fe200028e067b */
[----:B------:R-:W-:-:S02]  /*97f0*/  LOP3.LUT R40, R181, 0x380, RZ, 0xc0, !PT ;  /* 0x00000380b5287812 */ /* 0x000fc400078ec0ff */
[----:B------:R-:W-:Y:S01]  /*9800*/  SHF.R.U64 R173, R173, 0x3, RZ ;  /* 0x00000003adad7819 */ /* 0x000fe200000012ff */
[--C-:B------:R-:W-:Y:S01]  /*9810*/  IMAD.X R21, RZ, RZ, R123.reuse, P1 ;  /* 0x000000ffff157224 */ /* 0x100fe200008e067b */
[----:B------:R-:W-:Y:S02]  /*9820*/  LOP3.LUT R36, R179, 0x380, RZ, 0xc0, !PT ;  /* 0x00000380b3247812 */ /* 0x000fe400078ec0ff */
[----:B------:R-:W-:Y:S01]  /*9830*/  LOP3.LUT R122, R5, R122, RZ, 0x3c, !PT ;  /* 0x0000007a057a7212 */ /* 0x000fe200078e3cff */
[----:B------:R-:W-:Y:S01]  /*9840*/  IMAD.X R5, RZ, RZ, R123, P2 ;  /* 0x000000ffff057224 */ /* 0x000fe200010e067b */
[----:B------:R-:W-:Y:S02]  /*9850*/  LOP3.LUT R32, R32, R177, RZ, 0x3c, !PT ;  /* 0x000000b120207212 */ /* 0x000fe400078e3cff */
[----:B------:R-:W-:Y:S02]  /*9860*/  LOP3.LUT R177, R106, 0x380, RZ, 0xc0, !PT ;  /* 0x000003806ab17812 */ /* 0x000fe400078ec0ff */
[----:B------:R-:W-:-:S02]  /*9870*/  SHF.R.U64 R40, R40, 0x3, RZ ;  /* 0x0000000328287819 */ /* 0x000fc400000012ff */
[----:B------:R-:W-:Y:S02]  /*9880*/  LOP3.LUT R44, R183, 0x380, RZ, 0xc0, !PT ;  /* 0x00000380b72c7812 */ /* 0x000fe400078ec0ff */
[----:B------:R-:W-:Y:S02]  /*9890*/  LOP3.LUT R102, R173, R102, RZ, 0x3c, !PT ;  /* 0x00000066ad667212 */ /* 0x000fe400078e3cff */
[----:B------:R-:W-:Y:S02]  /*98a0*/  LOP3.LUT R27, R4, 0x380, RZ, 0xc0, !PT ;  /* 0x00000380041b7812 */ /* 0x000fe400078ec0ff */
[----:B------:R-:W-:Y:S02]  /*98b0*/  SHF.R.U64 R36, R36, 0x3, RZ ;  /* 0x0000000324247819 */ /* 0x000fe400000012ff */
[----:B------:R-:W-:Y:S02]  /*98c0*/  LOP3.LUT R90, R207, 0x380, RZ, 0xc0, !PT ;  /* 0x00000380cf5a7812 */ /* 0x000fe400078ec0ff */
[----:B------:R-:W-:-:S02]  /*98d0*/  LOP3.LUT R173, R26, 0x380, RZ, 0xc0, !PT ;  /* 0x000003801aad7812 */ /* 0x000fc400078ec0ff */
[----:B------:R-:W-:Y:S02]  /*98e0*/  LOP3.LUT R94, R209, 0x380, RZ, 0xc0, !PT ;  /* 0x00000380d15e7812 */ /* 0x000fe400078ec0ff */
[----:B------:R-:W-:Y:S02]  /*98f0*/  MOV R123, R122 ;  /* 0x0000007a007b7202 */ /* 0x000fe40000000f00 */
[----:B------:R-:W-:Y:S02]  /*9900*/  LOP3.LUT R98, R211, 0x380, RZ, 0xc0, !PT ;  /* 0x00000380d3627812 */ /* 0x000fe400078ec0ff */
[----:B------:R-:W-:Y:S01]  /*9910*/  SHF.R.U64 R177, R177, 0x3, RZ ;  /* 0x00000003b1b17819 */ /* 0x000fe200000012ff */
[----:B------:R0:W-:Y:S01]  /*9920*/  STSM.16.M88.4 [R123], R8 ;  /* 0x000000087b007844 */ /* 0x0001e20000000200 */
[----:B------:R-:W-:Y:S02]  /*9930*/  LOP3.LUT R40, R40, R181, RZ, 0x3c, !PT ;  /* 0x000000b528287212 */ /* 0x000fe400078e3cff */
[----:B------:R-:W-:-:S02]  /*9940*/  SHF.R.U64 R44, R44, 0x3, RZ ;  /* 0x000000032c2c7819 */ /* 0x000fc400000012ff */
[----:B------:R-:W-:Y:S02]  /*9950*/  SHF.R.U64 R27, R27, 0x3, RZ ;  /* 0x000000031b1b7819 */ /* 0x000fe400000012ff */
[----:B------:R-:W-:Y:S02]  /*9960*/  LOP3.LUT R36, R36, R179, RZ, 0x3c, !PT ;  /* 0x000000b324247212 */ /* 0x000fe400078e3cff */
[----:B------:R-:W-:Y:S02]  /*9970*/  SHF.R.U64 R90, R90, 0x3, RZ ;  /* 0x000000035a5a7819 */ /* 0x000fe400000012ff */
[----:B------:R-:W-:Y:S02]  /*9980*/  LOP3.LUT R181, R114, 0x380, RZ, 0xc0, !PT ;  /* 0x0000038072b57812 */ /* 0x000fe400078ec0ff */
[----:B------:R-:W-:Y:S02]  /*9990*/  SHF.R.U64 R173, R173, 0x3, RZ ;  /* 0x00000003adad7819 */ /* 0x000fe400000012ff */
[----:B------:R-:W-:-:S02]  /*99a0*/  SHF.R.U64 R94, R94, 0x3, RZ ;  /* 0x000000035e5e7819 */ /* 0x000fc400000012ff */
[----:B------:R-:W-:Y:S02]  /*99b0*/  LOP3.LUT R179, R110, 0x380, RZ, 0xc0, !PT ;  /* 0x000003806eb37812 */ /* 0x000fe400078ec0ff */
[----:B------:R-:W-:Y:S02]  /*99c0*/  SHF.R.U64 R98, R98, 0x3, RZ ;  /* 0x0000000362627819 */ /* 0x000fe400000012ff */
[----:B------:R-:W-:Y:S02]  /*99d0*/  LOP3.LUT R106, R177, R106, RZ, 0x3c, !PT ;  /* 0x0000006ab16a7212 */ /* 0x000fe400078e3cff */
[----:B------:R-:W-:Y:S02]  /*99e0*/  LOP3.LUT R44, R44, R183, RZ, 0x3c, !PT ;  /* 0x000000b72c2c7212 */ /* 0x000fe400078e3cff */
[----:B------:R-:W-:Y:S02]  /*99f0*/  LOP3.LUT R177, R6, 0x380, RZ, 0xc0, !PT ;  /* 0x0000038006b17812 */ /* 0x000fe400078ec0ff */
[----:B------:R-:W-:-:S02]  /*9a00*/  LOP3.LUT R118, R27, R4, RZ, 0x3c, !PT ;  /* 0x000000041b767212 */ /* 0x000fc400078e3cff */
[----:B------:R-:W-:Y:S02]  /*9a10*/  MOV R122, R28 ;  /* 0x0000001c007a7202 */ /* 0x000fe40000000f00 */
[----:B0-----:R-:W-:Y:S02]  /*9a20*/  F2FP.F16.F32.PACK_AB R8, R168, R171 ;  /* 0x000000aba808723e */ /* 0x001fe400000000ff */
[----:B------:R-:W-:Y:S02]  /*9a30*/  F2FP.F16.F32.PACK_AB R9, R35, R34 ;  /* 0x000000222309723e */ /* 0x000fe400000000ff */
[----:B------:R-:W-:Y:S02]  /*9a40*/  F2FP.F16.F32.PACK_AB R10, R160, R170 ;  /* 0x000000aaa00a723e */ /* 0x000fe400000000ff */
[----:B------:R-:W-:Y:S02]  /*9a50*/  F2FP.F16.F32.PACK_AB R11, R39, R38 ;  /* 0x00000026270b723e */ /* 0x000fe400000000ff */
[----:B------:R-:W-:-:S02]  /*9a60*/  LOP3.LUT R90, R90, R207, RZ, 0x3c, !PT ;  /* 0x000000cf5a5a7212 */ /* 0x000fc400078e3cff */
[----:B------:R-:W-:Y:S01]  /*9a70*/  SHF.R.U64 R181, R181, 0x3, RZ ;  /* 0x00000003b5b57819 */ /* 0x000fe200000012ff */
[----:B------:R0:W-:Y:S01]  /*9a80*/  STSM.16.M88.4 [R122], R8 ;  /* 0x000000087a007844 */ /* 0x0001e20000000200 */
[----:B------:R-:W-:Y:S02]  /*9a90*/  LOP3.LUT R4, R173, R26, RZ, 0x3c, !PT ;  /* 0x0000001aad047212 */ /* 0x000fe400078e3cff */
[----:B------:R-:W-:Y:S02]  /*9aa0*/  MOV R32, R32 ;  /* 0x0000002000207202 */ /* 0x000fe40000000f00 */
[----:B------:R-:W-:Y:S02]  /*9ab0*/  LOP3.LUT R94, R94, R209, RZ, 0x3c, !PT ;  /* 0x000000d15e5e7212 */ /* 0x000fe400078e3cff */
[----:B------:R-:W-:Y:S01]  /*9ac0*/  SHF.R.U64 R179, R179, 0x3, RZ ;  /* 0x00000003b3b37819 */ /* 0x000fe200000012ff */
[----:B------:R-:W-:Y:S01]  /*9ad0*/  STSM.16.M88.4 [R32], R12 ;  /* 0x0000000c20007844 */ /* 0x000fe20000000200 */
[----:B------:R-:W-:-:S02]  /*9ae0*/  MOV R36, R36 ;  /* 0x0000002400247202 */ /* 0x000fc40000000f00 */
[----:B------:R-:W-:Y:S02]  /*9af0*/  F2FP.F16.F32.PACK_AB R26, R53, R52 ;  /* 0x00000034351a723e */ /* 0x000fe400000000ff */
[----:B------:R-:W-:Y:S02]  /*9b00*/  F2FP.F16.F32.PACK_AB R27, R55, R54 ;  /* 0x00000036371b723e */ /* 0x000fe400000000ff */
[----:B------:R-:W-:Y:S01]  /*9b10*/  LOP3.LUT R98, R98, R211, RZ, 0x3c, !PT ;  /* 0x000000d362627212 */ /* 0x000fe200078e3cff */
[----:B0-----:R-:W-:Y:S01]  /*9b20*/  IMAD.U32 R8, RZ, RZ, UR8 ;  /* 0x00000008ff087e24 */ /* 0x001fe2000f8e00ff */
[----:B------:R-:W-:Y:S01]  /*9b30*/  MOV R40, R40 ;  /* 0x0000002800287202 */ /* 0x000fe20000000f00 */
[----:B------:R-:W-:Y:S01]  /*9b40*/  STSM.16.M88.4 [R36], R24 ;  /* 0x0000001824007844 */ /* 0x000fe20000000200 */
[----:B------:R-:W-:Y:S01]  /*9b50*/  SHF.R.U64 R177, R177, 0x3, RZ ;  /* 0x00000003b1b17819 */ /* 0x000fe200000012ff */
[----:B------:R-:W-:Y:S01]  /*9b60*/  IMAD.U32 R9, RZ, RZ, UR9 ;  /* 0x00000009ff097e24 */ /* 0x000fe2000f8e00ff */
[----:B------:R-:W-:Y:S01]  /*9b70*/  MOV R44, R44 ;  /* 0x0000002c002c7202 */ /* 0x000fe20000000f00 */
[----:B------:R-:W-:Y:S01]  /*9b80*/  STSM.16.M88.4 [R40], R56 ;  /* 0x0000003828007844 */ /* 0x000fe20000000200 */
[----:B------:R-:W-:Y:S01]  /*9b90*/  F2FP.F16.F32.PACK_AB R66, R69, R68 ;  /* 0x000000444542723e */ /* 0x000fe200000000ff */
[----:B------:R-:W-:Y:S01]  /*9ba0*/  ULDC.64 UR8, c[0x0][0xd08] ;  /* 0x0003420000087ab9 */ /* 0x000fe20000000a00 */
[----:B------:R-:W-:-:S02]  /*9bb0*/  F2FP.F16.F32.PACK_AB R67, R71, R70 ;  /* 0x000000464743723e */ /* 0x000fc400000000ff */
[----:B------:R-:W-:Y:S02]  /*9bc0*/  F2FP.F16.F32.PACK_AB R73, R75, R74 ;  /* 0x0000004a4b49723e */ /* 0x000fe400000000ff */
[----:B------:R-:W-:Y:S01]  /*9bd0*/  F2FP.F16.F32.PACK_AB R80, R81, R80 ;  /* 0x000000505150723e */ /* 0x000fe200000000ff */
[----:B------:R-:W-:Y:S01]  /*9be0*/  STSM.16.M88.4 [R44], R64 ;  /* 0x000000402c007844 */ /* 0x000fe20000000200 */
[----:B------:R-:W-:Y:S02]  /*9bf0*/  LOP3.LUT R114, R181, R114, RZ, 0x3c, !PT ;  /* 0x00000072b5727212 */ /* 0x000fe400078e3cff */
[----:B------:R-:W-:Y:S02]  /*9c00*/  MOV R31, R90 ;  /* 0x0000005a001f7202 */ /* 0x000fe40000000f00 */
[----:B------:R-:W-:Y:S02]  /*9c10*/  F2FP.F16.F32.PACK_AB R74, R77, R76 ;  /* 0x0000004c4d4a723e */ /* 0x000fe400000000ff */
[----:B------:R-:W-:-:S02]  /*9c20*/  F2FP.F16.F32.PACK_AB R75, R79, R78 ;  /* 0x0000004e4f4b723e */ /* 0x000fc400000000ff */
[----:B------:R-:W-:Y:S02]  /*9c30*/  F2FP.F16.F32.PACK_AB R81, R83, R82 ;  /* 0x000000525351723e */ /* 0x000fe400000000ff */
[----:B------:R-:W-:Y:S01]  /*9c40*/  LOP3.LUT R110, R179, R110, RZ, 0x3c, !PT ;  /* 0x0000006eb36e7212 */ /* 0x000fe200078e3cff */
[----:B------:R-:W-:Y:S01]  /*9c50*/  STSM.16.M88.4 [R31], R72 ;  /* 0x000000481f007844 */ /* 0x000fe20000000200 */
[----:B------:R-:W-:Y:S02]  /*9c60*/  MOV R94, R94 ;  /* 0x0000005e005e7202 */ /* 0x000fe40000000f00 */
[----:B------:R-:W-:Y:S02]  /*9c70*/  F2FP.F16.F32.PACK_AB R82, R85, R84 ;  /* 0x000000545552723e */ /* 0x000fe400000000ff */
[----:B------:R-:W-:Y:S02]  /*9c80*/  F2FP.F16.F32.PACK_AB R83, R87, R86 ;  /* 0x000000565753723e */ /* 0x000fe400000000ff */
[----:B------:R-:W-:-:S02]  /*9c90*/  F2FP.F16.F32.PACK_AB R88, R89, R88 ;  /* 0x000000585958723e */ /* 0x000fc400000000ff */
[----:B------:R-:W-:Y:S01]  /*9ca0*/  MOV R29, R98 ;  /* 0x00000062001d7202 */ /* 0x000fe20000000f00 */
[----:B------:R-:W-:Y:S01]  /*9cb0*/  STSM.16.M88.4 [R94], R80 ;  /* 0x000000505e007844 */ /* 0x000fe20000000200 */
[----:B------:R-:W-:Y:S02]  /*9cc0*/  F2FP.F16.F32.PACK_AB R89, R42, R30 ;  /* 0x0000001e2a59723e */ /* 0x000fe400000000ff */
[----:B------:R-:W-:Y:S02]  /*9cd0*/  F2FP.F16.F32.PACK_AB R90, R93, R92 ;  /* 0x0000005c5d5a723e */ /* 0x000fe400000000ff */
[----:B------:R-:W-:Y:S02]  /*9ce0*/  F2FP.F16.F32.PACK_AB R91, R48, R46 ;  /* 0x0000002e305b723e */ /* 0x000fe400000000ff */
[----:B------:R-:W-:Y:S02]  /*9cf0*/  F2FP.F16.F32.PACK_AB R96, R97, R96 ;  /* 0x000000606160723e */ /* 0x000fe400000000ff */
[----:B------:R-:W-:Y:S01]  /*9d00*/  LOP3.LUT R20, R177, R6, RZ, 0x3c, !PT ;  /* 0x00000006b1147212 */ /* 0x000fe200078e3cff */
[----:B------:R-:W-:Y:S01]  /*9d10*/  STSM.16.M88.4 [R29], R88 ;  /* 0x000000581d007844 */ /* 0x000fe20000000200 */
[----:B------:R-:W-:-:S02]  /*9d20*/  MOV R102, R102 ;  /* 0x0000006600667202 */ /* 0x000fc40000000f00 */
[----:B------:R-:W-:Y:S02]  /*9d30*/  MOV R28, R106 ;  /* 0x0000006a001c7202 */ /* 0x000fe40000000f00 */
[----:B------:R-:W-:Y:S02]  /*9d40*/  F2FP.F16.F32.PACK_AB R97, R153, R50 ;  /* 0x000000329961723e */ /* 0x000fe400000000ff */
        /* <DEDUP_REMOVED lines=8> */
[----:B------:R-:W-:Y:S02]  /*9dd0*/  F2FP.F16.F32.PACK_AB R112, R113, R112 ;  /* 0x000000707170723e */ /* 0x000fe400000000ff */
[----:B------:R-:W-:Y:S01]  /*9de0*/  MOV R110, R110 ;  /* 0x0000006e006e7202 */ /* 0x000fe20000000f00 */
[----:B------:R-:W-:Y:S01]  /*9df0*/  STSM.16.M88.4 [R28], R104 ;  /* 0x000000681c007844 */ /* 0x000fe20000000200 */
[----:B------:R-:W-:Y:S02]  /*9e00*/  F2FP.F16.F32.PACK_AB R113, R163, R162 ;  /* 0x000000a2a371723e */ /* 0x000fe400000000ff */
[----:B------:R-:W-:-:S02]  /*9e10*/  F2FP.F16.F32.PACK_AB R114, R117, R116 ;  /* 0x000000747572723e */ /* 0x000fc400000000ff */
[----:B------:R-:W-:Y:S02]  /*9e20*/  F2FP.F16.F32.PACK_AB R115, R165, R164 ;  /* 0x000000a4a573723e */ /* 0x000fe400000000ff */
[----:B------:R-:W-:Y:S02]  /*9e30*/  F2FP.F16.F32.PACK_AB R120, R121, R120 ;  /* 0x000000787978723e */ /* 0x000fe400000000ff */
[----:B------:R-:W-:Y:S01]  /*9e40*/  F2FP.F16.F32.PACK_AB R128, R129, R128 ;  /* 0x000000808180723e */ /* 0x000fe200000000ff */
[----:B------:R-:W-:Y:S01]  /*9e50*/  STSM.16.M88.4 [R110], R112 ;  /* 0x000000706e007844 */ /* 0x000fe20000000200 */
[----:B------:R-:W-:Y:S02]  /*9e60*/  F2FP.F16.F32.PACK_AB R121, R169, R167 ;  /* 0x000000a7a979723e */ /* 0x000fe400000000ff */
[----:B------:R-:W-:Y:S02]  /*9e70*/  F2FP.F16.F32.PACK_AB R122, R125, R124 ;  /* 0x0000007c7d7a723e */ /* 0x000fe400000000ff */
[----:B------:R-:W-:-:S02]  /*9e80*/  F2FP.F16.F32.PACK_AB R123, R127, R126 ;  /* 0x0000007e7f7b723e */ /* 0x000fc400000000ff */
[----:B------:R-:W-:Y:S02]  /*9e90*/  F2FP.F16.F32.PACK_AB R129, R131, R130 ;  /* 0x000000828381723e */ /* 0x000fe400000000ff */
[----:B------:R-:W-:Y:S01]  /*9ea0*/  F2FP.F16.F32.PACK_AB R136, R137, R136 ;  /* 0x000000888988723e */ /* 0x000fe200000000ff */
[----:B------:R-:W-:Y:S01]  /*9eb0*/  STSM.16.M88.4 [R6], R120 ;  /* 0x0000007806007844 */ /* 0x000fe20000000200 */
[----:B------:R-:W-:Y:S02]  /*9ec0*/  MOV R118, R118 ;  /* 0x0000007600767202 */ /* 0x000fe40000000f00 */
[----:B------:R-:W-:Y:S02]  /*9ed0*/  F2FP.F16.F32.PACK_AB R130, R133, R132 ;  /* 0x000000848582723e */ /* 0x000fe400000000ff */
        /* <DEDUP_REMOVED lines=8> */
[----:B------:R-:W-:Y:S01]  /*9f60*/  MOV R20, R20 ;  /* 0x0000001400147202 */ /* 0x000fe20000000f00 */
[----:B------:R0:W-:Y:S01]  /*9f70*/  STSM.16.M88.4 [R4], R136 ;  /* 0x0000008804007844 */ /* 0x0001e20000000200 */
[----:B------:R-:W-:-:S02]  /*9f80*/  F2FP.F16.F32.PACK_AB R146, R149, R148 ;  /* 0x000000949592723e */ /* 0x000fc400000000ff */
[----:B------:R-:W-:Y:S01]  /*9f90*/  F2FP.F16.F32.PACK_AB R147, R151, R150 ;  /* 0x000000969793723e */ /* 0x000fe200000000ff */
[----:B------:R-:W-:Y:S01]  /*9fa0*/  UISETP.NE.U32.AND UP1, UPT, UR8, URZ, UPT ;  /* 0x0000003f0800728c */ /* 0x000fe2000bf25070 */
[----:B------:R-:W-:-:S03]  /*9fb0*/  PLOP3.LUT P0, PT, PT, PT, UP0, 0x80, 0x0 ;  /* 0x000000000000781c */ /* 0x000fc60003f0f008 */
[----:B------:R1:W-:Y:S01]  /*9fc0*/  STSM.16.M88.4 [R20], R144 ;  /* 0x0000009014007844 */ /* 0x0003e20000000200 */
[----:B------:R-:W-:Y:S01]  /*9fd0*/  BAR.SYNC.DEFER_BLOCKING 0x1, 0x100 ;  /* 0x0044000000007b1d */ /* 0x000fe20000010000 */
[----:B------:R-:W-:Y:S01]  /*9fe0*/  UISETP.NE.AND.EX UP1, UPT, UR9, URZ, UPT, UP1 ;  /* 0x0000003f0900728c */ /* 0x000fe2000bf25310 */
[----:B------:R-:W-:-:S05]  /*9ff0*/  IMAD R11, R192, 0x40, R16 ;  /* 0x00000040c00b7824 */ /* 0x000fca00078e0210 */
[----:B------:R-:W-:-:S05]  /*a000*/  PLOP3.LUT P6, PT, PT, PT, UP1, 0x80, 0x0 ;  /* 0x000000000000781c */ /* 0x000fca0003fcf018 */
[----:B------:R-:W-:-:S04]  /*a010*/  @UP1 ULEA UR8, UP2, UR40, UR8, 0x2 ;  /* 0x0000000828081291 */ /* 0x000fc8000f84103f */
[----:B------:R-:W-:Y:S01]  /*a020*/  @UP1 ULEA.HI.X UR9, UR40, UR9, UR41, 0x2, UP2 ;  /* 0x0000000928091291 */ /* 0x000fe200090f1429 */
[----:B------:R-:W-:Y:S01]  /*a030*/  ULDC UR4, c[0x0][0xb88] ;  /* 0x0002e20000047ab9 */ /* 0x000fe20000000800 */
[----:B------:R-:W-:-:S04]  /*a040*/  IMAD.WIDE R174, R11, 0x2, R174 ;  /* 0x000000020bae7825 */ /* 0x000fc800078e02ae */
[----:B0-----:R-:W-:Y:S01]  /*a050*/  IMAD.U32 R4, RZ, RZ, UR4 ;  /* 0x00000004ff047e24 */ /* 0x001fe2000f8e00ff */
        /* <DEDUP_REMOVED lines=12> */
[----:B------:R-:W-:Y:S02]  /*a120*/  LOP3.LUT R24, R25, 0x380, RZ, 0xc0, !PT ;  /* 0x0000038019187812 */ /* 0x000fe400078ec0ff */
        /* <DEDUP_REMOVED lines=18> */
[----:B-1----:R-:W-:-:S14]  /*a250*/  @P6 BRA `(.L_x_4279) ;  /* 0x0000000000106947 */ /* 0x002fdc0003800000 */
[----:B------:R-:W-:Y:S05]  /*a260*/  @!P0 BRA `(.L_x_4279) ;  /* 0x00000000000c8947 */ /* 0x000fea0003800000 */
[----:B------:R-:W2:Y:S04]  /*a270*/  LDG.E R5, desc[UR38][R8.64] ;  /* 0x0000002608057981 */ /* 0x000ea8000c1e1900 */
[----:B-----5:R-:W2:Y:S02]  /*a280*/  LDG.E R4, desc[UR38][R8.64+0x4] ;  /* 0x0000042608047981 */ /* 0x020ea4000c1e1900 */
[----:B--2---:R-:W-:-:S07]  /*a290*/  IMAD.IADD R4, R4, 0x1, -R5 ;  /* 0x0000000104047824 */ /* 0x004fce00078e0a05 */
.L_x_4279:
        /* <DEDUP_REMOVED lines=96> */
[----:B------:R-:W-:Y:S02]  /*a8a0*/  ULDC.64 UR8, c[0x0][0xc50] ;  /* 0x0003140000087ab9 */ /* 0x000fe40000000a00 */
[----:B------:R-:W-:Y:S01]  /*a8b0*/  LEA R6, P0, R8, UR8, 0x2 ;  /* 0x0000000808067c11 */ /* 0x000fe2000f8010ff */
[----:B------:R-:W-:-:S04]  /*a8c0*/  IMAD.IADD R5, R9, 0x1, R5 ;  /* 0x0000000109057824 */ /* 0x000fc800078e0205 */
[----:B------:R-:W-:Y:S01]  /*a8d0*/  SHFL.IDX PT, R10, R6, 0x1, 0x1c1f ;  /* 0x003c1f00060a7f89 */ /* 0x000fe200000e0000 */
[----:B------:R-:W-:Y:S01]  /*a8e0*/  LEA.HI.X R14, R8, UR9, R5, 0x2, P0 ;  /* 0x00000009080e7c11 */ /* 0x000fe200080f1405 */
[----:B------:R-:W-:Y:S02]  /*a8f0*/  IMAD.MOV R5, RZ, RZ, -R19 ;  /* 0x000000ffff057224 */ /* 0x000fe400078e0a13 */
[----:B------:R-:W-:Y:S03]  /*a900*/  SHFL.IDX PT, R8, R6, RZ, 0x1c1f ;  /* 0x001c1fff06087589 */ /* 0x000fe600000e0000 */
[----:B------:R-:W-:Y:S01]  /*a910*/  ISETP.NE.AND P0, PT, R18, R5, PT ;  /* 0x000000051200720c */ /* 0x000fe20003f05270 */
[----:B------:R-:W0:Y:S01]  /*a920*/  SHFL.IDX PT, R9, R14, RZ, 0x1c1f ;  /* 0x001c1fff0e097589 */ /* 0x000e2200000e0000 */
[C---:B------:R-:W-:Y:S02]  /*a930*/  VIADD R5, R21.reuse, 0x8 ;  /* 0x0000000815057836 */ /* 0x040fe40000000000 */
[-C--:B------:R-:W-:Y:S01]  /*a940*/  ISETP.GE.OR P1, PT, R21, R20.reuse, P0 ;  /* 0x000000141500720c */ /* 0x080fe20000726670 */
[----:B------:R-:W1:Y:S02]  /*a950*/  SHFL.IDX PT, R11, R14, 0x1, 0x1c1f ;  /* 0x003c1f000e0b7f89 */ /* 0x000e6400000e0000 */
[----:B------:R-:W-:-:S10]  /*a960*/  ISETP.GE.OR P0, PT, R5, R20, P0 ;  /* 0x000000140500720c */ /* 0x000fd40000706670 */
[----:B0-----:R0:W-:Y:S04]  /*a970*/  @!P1 ST.E desc[UR38][R8.64], R0 ;  /* 0x0000000008009985 */ /* 0x0011e8000c101926 */
[----:B-1----:R0:W-:Y:S02]  /*a980*/  @!P0 ST.E desc[UR38][R10.64], R3 ;  /* 0x000000030a008985 */ /* 0x0021e4000c101926 */
.L_x_4280:
[----:B------:R-:W1:Y:S01]  /*a990*/  LDC R83, c[0x0][0xce8] ;  /* 0x00033a00ff537b82 */ /* 0x000e620000000800 */
[----:B------:R-:W-:Y:S01]  /*a9a0*/  ULDC UR12, c[0x0][0xbc8] ;  /* 0x0002f200000c7ab9 */ /* 0x000fe20000000800 */
[----:B------:R-:W-:Y:S01]  /*a9b0*/  ULDC.64 UR10, c[0x0][0xba0] ;  /* 0x0002e800000a7ab9 */ /* 0x000fe20000000a00 */
[----:B------:R-:W-:Y:S01]  /*a9c0*/  ISETP.GE.AND P0, PT, R190, UR12, PT ;  /* 0x0000000cbe007c0c */ /* 0x000fe2000bf06270 */
[----:B0-----:R0:W5:Y:S03]  /*a9d0*/  LD.E.128 R8, desc[UR38][R174.64] ;  /* 0x00000026ae087980 */ /* 0x001166000c101d00 */
[----:B------:R-:W-:Y:S01]  /*a9e0*/  SEL R3, RZ, 0xffffffff, P0 ;  /* 0xffffffffff037807 */ /* 0x000fe20000000000 */
[----:B------:R-:W5:Y:S01]  /*a9f0*/  LD.E.128 R12, desc[UR38][R12.64] ;  /* 0x000000260c0c7980 */ /* 0x000f62000c101d00 */
[----:B------:R-:W-:Y:S02]  /*aa00*/  ISETP.GE.AND P0, PT, R189, UR12, PT ;  /* 0x0000000cbd007c0c */ /* 0x000fe4000bf06270 */
[----:B------:R-:W-:Y:S01]  /*aa10*/  ISETP.GE.AND P1, PT, R16, UR12, PT ;  /* 0x0000000c10007c0c */ /* 0x000fe2000bf26270 */
[----:B------:R-:W5:Y:S04]  /*aa20*/  LD.E.128 R24, desc[UR38][R24.64] ;  /* 0x0000002618187980 */ /* 0x000f68000c101d00 */
[----:B------:R-:W5:Y:S04]  /*aa30*/  LD.E.128 R28, desc[UR38][R28.64] ;  /* 0x000000261c1c7980 */ /* 0x000f68000c101d00 */
[----:B------:R-:W5:Y:S01]  /*aa40*/  LD.E.128 R32, desc[UR38][R32.64] ;  /* 0x0000002620207980 */ /* 0x000f62000c101d00 */
[----:B-1----:R-:W-:Y:S01]  /*aa50*/  ISETP.NE.AND P2, PT, R83, 0x1, PT ;  /* 0x000000015300780c */ /* 0x002fe20003f45270 */
[----:B------:R-:W-:Y:S01]  /*aa60*/  IMAD.SHL.U32 R5, R3, 0x2, RZ ;  /* 0x0000000203057824 */ /* 0x000fe200078e00ff */
[----:B------:R-:W-:Y:S01]  /*aa70*/  SEL R3, RZ, 0xffffffff, P0 ;  /* 0xffffffffff037807 */ /* 0x000fe20000000000 */
[----:B------:R-:W5:Y:S01]  /*aa80*/  LD.E.128 R36, desc[UR38][R36.64] ;  /* 0x0000002624247980 */ /* 0x000f62000c101d00 */
[----:B------:R-:W-:-:S03]  /*aa90*/  SEL R0, RZ, 0x1, P1 ;  /* 0x00000001ff007807 */ /* 0x000fc60000800000 */
[----:B------:R-:W5:Y:S04]  /*aaa0*/  LD.E.128 R40, desc[UR38][R40.64] ;  /* 0x0000002628287980 */ /* 0x000f68000c101d00 */
[----:B------:R-:W5:Y:S02]  /*aab0*/  LD.E.128 R44, desc[UR38][R44.64] ;  /* 0x000000262c2c7980 */ /* 0x000f64000c101d00 */
[----:B------:R-:W1:Y:S01]  /*aac0*/  @P2 LDC R21, c[0x0][0xcec] ;  /* 0x00033b00ff152b82 */ /* 0x000e620000000800 */
[----:B------:R-:W-:Y:S01]  /*aad0*/  IMAD.SHL.U32 R3, R3, 0x4, RZ ;  /* 0x0000000403037824 */ /* 0x000fe200078e00ff */
[----:B------:R-:W-:Y:S01]  /*aae0*/  LOP3.LUT R0, R5, 0x2, R0, 0xe2, !PT ;  /* 0x0000000205007812 */ /* 0x000fe200078ee200 */
[----:B------:R-:W-:Y:S01]  /*aaf0*/  UIMAD UR7, UR14, UR10, URZ ;  /* 0x0000000a0e0772a4 */ /* 0x000fe2000f8e023f */
[----:B------:R-:W-:Y:S01]  /*ab00*/  ISETP.GE.AND P0, PT, R188, UR12, PT ;  /* 0x0000000cbc007c0c */ /* 0x000fe2000bf06270 */
[----:B------:R-:W5:Y:S03]  /*ab10*/  LD.E.128 R48, desc[UR38][R48.64] ;  /* 0x0000002630307980 */ /* 0x000f66000c101d00 */
[----:B------:R-:W2:Y:S01]  /*ab20*/  @P2 LDC R81, c[0x0][0xcf0] ;  /* 0x00033c00ff512b82 */ /* 0x000ea20000000800 */
[----:B------:R-:W-:Y:S01]  /*ab30*/  LOP3.LUT R3, R3, 0x4, R0, 0xe2, !PT ;  /* 0x0000000403037812 */ /* 0x000fe200078ee200 */
[----:B------:R-:W-:Y:S01]  /*ab40*/  UIMAD.WIDE.U32 UR8, UR4, UR10, URZ ;  /* 0x0000000a040872a5 */ /* 0x000fe2000f8e003f */
[----:B------:R-:W-:Y:S01]  /*ab50*/  SEL R5, RZ, 0xffffffff, P0 ;  /* 0xffffffffff057807 */ /* 0x000fe20000000000 */
[----:B------:R-:W-:Y:S01]  /*ab60*/  UIMAD UR7, UR4, UR11, UR7 ;  /* 0x0000000b040772a4 */ /* 0x000fe2000f8e0207 */
[----:B------:R-:W-:Y:S01]  /*ab70*/  IMAD R0, R191, 0x20, R192 ;  /* 0x00000020bf007824 */ /* 0x000fe200078e02c0 */
[----:B------:R-:W-:Y:S01]  /*ab80*/  ISETP.GE.AND P0, PT, R187, UR12, PT ;  /* 0x0000000cbb007c0c */ /* 0x000fe2000bf06270 */
[----:B------:R-:W-:Y:S01]  /*ab90*/  IMAD.U32 R85, RZ, RZ, UR42 ;  /* 0x0000002aff557e24 */ /* 0x000fe2000f8e00ff */
[----:B------:R-:W-:Y:S01]  /*aba0*/  ULDC.64 UR10, c[0x0][0xbe8] ;  /* 0x0002fa00000a7ab9 */ /* 0x000fe20000000a00 */
[----:B------:R-:W-:Y:S01]  /*abb0*/  UIADD3 UR9, UR9, UR7, URZ ;  /* 0x0000000709097290 */ /* 0x000fe2000fffe03f */
[----:B------:R-:W-:Y:S01]  /*abc0*/  IMAD.SHL.U32 R6, R5, 0x8, RZ ;  /* 0x0000000805067824 */ /* 0x000fe200078e00ff */
[----:B------:R-:W-:Y:S01]  /*abd0*/  UIMAD UR4, UR15, UR10, URZ ;  /* 0x0000000a0f0472a4 */ /* 0x000fe2000f8e023f */
[----:B------:R-:W-:Y:S01]  /*abe0*/  IMAD R82, R85, 0x40, R0 ;  /* 0x0000004055527824 */ /* 0x000fe200078e0200 */
[----:B------:R-:W-:Y:S01]  /*abf0*/  SEL R0, RZ, 0xffffffff, P0 ;  /* 0xffffffffff007807 */ /* 0x000fe20000000000 */
[----:B------:R-:W-:Y:S01]  /*ac00*/  UIMAD.WIDE.U32 UR8, UR43, UR10, UR8 ;  /* 0x0000000a2b0872a5 */ /* 0x000fe2000f8e0008 */
[----:B------:R-:W-:Y:S01]  /*ac10*/  LOP3.LUT R5, R6, 0x8, R3, 0xe2, !PT ;  /* 0x0000000806057812 */ /* 0x000fe200078ee203 */
[----:B------:R-:W-:Y:S01]  /*ac20*/  UIMAD UR4, UR43, UR11, UR4 ;  /* 0x0000000b2b0472a4 */ /* 0x000fe2000f8e0204 */
[----:B------:R-:W5:Y:S01]  /*ac30*/  LD.E.128 R52, desc[UR38][R52.64] ;  /* 0x0000002634347980 */ /* 0x000f62000c101d00 */
[----:B------:R-:W-:Y:S01]  /*ac40*/  IMAD.SHL.U32 R6, R0, 0x10, RZ ;  /* 0x0000001000067824 */ /* 0x000fe200078e00ff */
[----:B------:R-:W-:Y:S01]  /*ac50*/  ULDC.64 UR10, c[0x0][0xbf0] ;  /* 0x0002fc00000a7ab9 */ /* 0x000fe20000000a00 */
[----:B-1----:R-:W-:Y:S01]  /*ac60*/  @P2 IMAD.HI.U32 R0, R82, R21, RZ ;  /* 0x0000001552002227 */ /* 0x002fe200078e00ff */
[----:B------:R-:W-:Y:S01]  /*ac70*/  UIADD3 UR9, UR9, UR4, URZ ;  /* 0x0000000409097290 */ /* 0x000fe2000fffe03f */
[----:B------:R-:W5:Y:S01]  /*ac80*/  LD.E.128 R56, desc[UR38][R56.64] ;  /* 0x0000002638387980 */ /* 0x000f62000c101d00 */
[----:B------:R-:W-:Y:S01]  /*ac90*/  UIMAD UR4, UR41, UR10, URZ ;  /* 0x0000000a290472a4 */ /* 0x000fe2000f8e023f */
[----:B------:R-:W-:Y:S01]  /*aca0*/  IMAD.MOV.U32 R3, RZ, RZ, R82 ;  /* 0x000000ffff037224 */ /* 0x000fe200078e0052 */
[----:B------:R-:W-:Y:S01]  /*acb0*/  UIMAD.WIDE.U32 UR8, UR40, UR10, UR8 ;  /* 0x0000000a280872a5 */ /* 0x000fe2000f8e0008 */
[----:B--2---:R-:W-:Y:S01]  /*acc0*/  @P2 SHF.R.U32.HI R3, RZ, R81, R0 ;  /* 0x00000051ff032219 */ /* 0x004fe20000011600 */
[----:B------:R-:W-:Y:S01]  /*acd0*/  UIMAD UR4, UR40, UR11, UR4 ;  /* 0x0000000b280472a4 */ /* 0x000fe2000f8e0204 */
[----:B------:R-:W-:Y:S01]  /*ace0*/  LOP3.LUT R6, R6, 0x10, R5, 0xe2, !PT ;  /* 0x0000001006067812 */ /* 0x000fe200078ee205 */
[----:B------:R-:W5:Y:S01]  /*acf0*/  LD.E.128 R60, desc[UR38][R60.64] ;  /* 0x000000263c3c7980 */ /* 0x000f62000c101d00 */
[--C-:B------:R-:W-:Y:S01]  /*ad00*/  SHF.R.S32.HI R5, RZ, 0x1f, R3.reuse ;  /* 0x0000001fff057819 */ /* 0x100fe20000011403 */
[----:B------:R-:W-:Y:S01]  /*ad10*/  UIADD3 UR4, UR9, UR4, URZ ;  /* 0x0000000409047290 */ /* 0x000fe2000fffe03f */
[----:B------:R-:W-:Y:S01]  /*ad20*/  ISETP.GE.AND P0, PT, R186, UR12, PT ;  /* 0x0000000cba007c0c */ /* 0x000fe2000bf06270 */
[----:B------:R-:W-:Y:S01]  /*ad30*/  IMAD.U32 R20, RZ, RZ, UR8 ;  /* 0x00000008ff147e24 */ /* 0x000fe2000f8e00ff */
[----:B------:R-:W5:Y:S01]  /*ad40*/  LD.E.128 R64, desc[UR38][R64.64] ;  /* 0x0000002640407980 */ /* 0x000f62000c101d00 */
[----:B------:R-:W-:Y:S01]  /*ad50*/  IMAD.U32 R21, RZ, RZ, UR9 ;  /* 0x00000009ff157e24 */ /* 0x000fe2000f8e00ff */
[----:B------:R-:W-:Y:S01]  /*ad60*/  ULDC.64 UR8, c[0x0][0xbe0] ;  /* 0x0002f80000087ab9 */ /* 0x000fe20000000a00 */
[----:B------:R-:W-:Y:S01]  /*ad70*/  IMAD.MOV R81, RZ, RZ, -R3 ;  /* 0x000000ffff517224 */ /* 0x000fe200078e0a03 */
[----:B------:R-:W-:Y:S01]  /*ad80*/  SEL R0, RZ, 0xffffffff, P0 ;  /* 0xffffffffff007807 */ /* 0x000fe20000000000 */
[----:B------:R-:W-:Y:S01]  /*ad90*/  IMAD R80, R5, UR8, RZ ;  /* 0x0000000805507c24 */ /* 0x000fe2000f8e02ff */
[----:B------:R-:W5:Y:S01]  /*ada0*/  LD.E.128 R68, desc[UR38][R68.64] ;  /* 0x0000002644447980 */ /* 0x000f62000c101d00 */
[----:B------:R-:W-:-:S02]  /*adb0*/  IMAD R5, R83, R81, R82 ;  /* 0x0000005153057224 */ /* 0x000fc400078e0252 */
[----:B------:R-:W-:Y:S01]  /*adc0*/  IMAD.U32 R21, RZ, RZ, UR4 ;  /* 0x00000004ff157e24 */ /* 0x000fe2000f8e00ff */
[----:B------:R-:W5:Y:S01]  /*add0*/  LD.E.128 R76, desc[UR38][R76.64] ;  /* 0x000000264c4c7980 */ /* 0x000f62000c101d00 */
[----:B------:R-:W-:Y:S01]  /*ade0*/  IMAD.SHL.U32 R85, R0, 0x20, RZ ;  /* 0x0000002000557824 */ /* 0x000fe200078e00ff */
[----:B------:R-:W-:Y:S02]  /*adf0*/  SHF.R.S32.HI R0, RZ, 0x1f, R5 ;  /* 0x0000001fff007819 */ /* 0x000fe40000011405 */
[----:B------:R-:W5:Y:S01]  /*ae00*/  LD.E.128 R72, desc[UR38][R72.64] ;  /* 0x0000002648487980 */ /* 0x000f62000c101d00 */
[----:B------:R-:W-:Y:S01]  /*ae10*/  ISETP.GE.AND P0, PT, R196, UR12, PT ;  /* 0x0000000cc4007c0c */ /* 0x000fe2000bf06270 */
[----:B------:R-:W-:Y:S01]  /*ae20*/  IMAD R81, R3, UR9, R80 ;  /* 0x0000000903517c24 */ /* 0x000fe2000f8e0250 */
[----:B------:R-:W-:Y:S01]  /*ae30*/  LOP3.LUT R6, R85, 0x20, R6, 0xe2, !PT ;  /* 0x0000002055067812 */ /* 0x000fe200078ee206 */
[----:B------:R-:W-:Y:S01]  /*ae40*/  @!PT LDS RZ, [RZ] ;  /* 0x00000000fffff984 */ /* 0x000fe20000000800 */
[----:B------:R-:W-:Y:S01]  /*ae50*/  @!PT LDS RZ, [RZ] ;  /* 0x00000000fffff984 */ /* 0x000fe20000000800 */
[----:B------:R-:W-:Y:S01]  /*ae60*/  @!PT LDS RZ, [RZ] ;  /* 0x00000000fffff984 */ /* 0x000fe20000000800 */
[----:B------:R-:W-:Y:S01]  /*ae70*/  @!PT LDS RZ, [RZ] ;  /* 0x00000000fffff984 */ /* 0x000fe20000000800 */
[----:B------:R1:W-:Y:S06]  /*ae80*/  MEMBAR.ALL.CTA ;  /* 0x0000000000007992 */ /* 0x0003ec0000008000 */
[----:B-1----:R-:W1:Y:S01]  /*ae90*/  FENCE.VIEW.ASYNC.S ;  /* 0x00000000000073c6 */ /* 0x002e620000000000 */
[----:B------:R-:W-:Y:S01]  /*aea0*/  IMAD.WIDE.U32 R20, R3, UR8, R20 ;  /* 0x0000000803147c25 */ /* 0x000fe2000f8e0014 */
[----:B------:R-:W-:Y:S01]  /*aeb0*/  ULDC.64 UR8, c[0x0][0xbd8] ;  /* 0x0002f60000087ab9 */ /* 0x000fe20000000a00 */
[----:B------:R-:W-:Y:S01]  /*aec0*/  SEL R3, RZ, 0x40, P0 ;  /* 0x00000040ff037807 */ /* 0x000fe20000000000 */
[----:B------:R-:W-:Y:S01]  /*aed0*/  UIADD3 UR4, UR37, 0x38820, URZ ;  /* 0x0003882025047890 */ /* 0x000fe2000fffe03f */
[----:B------:R-:W-:Y:S01]  /*aee0*/  IMAD.U32 R87, RZ, RZ, UR42 ;  /* 0x0000002aff577e24 */ /* 0x000fe2000f8e00ff */
[----:B------:R-:W-:Y:S01]  /*aef0*/  ISETP.GE.AND P0, PT, R195, UR12, PT ;  /* 0x0000000cc3007c0c */ /* 0x000fe2000bf06270 */
[----:B------:R-:W-:Y:S01]  /*af00*/  IMAD R0, R0, UR8, RZ ;  /* 0x0000000800007c24 */ /* 0x000fe2000f8e02ff */
[----:B------:R-:W-:Y:S01]  /*af10*/  LOP3.LUT R3, R6, R3, RZ, 0xfc, !PT ;  /* 0x0000000306037212 */ /* 0x000fe200078efcff */
[----:B------:R-:W-:Y:S01]  /*af20*/  IMAD.IADD R21, R21, 0x1, R81 ;  /* 0x0000000115157824 */ /* 0x000fe200078e0251 */
[----:B------:R-:W-:Y:S01]  /*af30*/  UPRMT UR4, URZ, 0x654, UR4 ;  /* 0x000006543f047896 */ /* 0x000fe20008000004 */
[----:B-----5:R-:W-:Y:S01]  /*af40*/  IMAD R88, R4, R83, RZ ;  /* 0x0000005304587224 */ /* 0x020fe200078e02ff */
[----:B------:R-:W-:Y:S01]  /*af50*/  BSSY B1, `(.L_x_4281) ;  /* 0x000002e000017945 */ /* 0x000fe20003800000 */
[----:B------:R-:W-:-:S02]  /*af60*/  IMAD R87, R87, 0x40, R192 ;  /* 0x0000004057577824 */ /* 0x000fc400078e02c0 */
[C---:B------:R-:W-:Y:S01]  /*af70*/  IMAD R81, R5.reuse, UR9, R0 ;  /* 0x0000000905517c24 */ /* 0x040fe2000f8e0200 */
[----:B------:R-:W-:Y:S01]  /*af80*/  SEL R0, RZ, 0x80, P0 ;  /* 0x00000080ff007807 */ /* 0x000fe20000000000 */
[----:B------:R-:W-:Y:S01]  /*af90*/  IMAD.WIDE.U32 R4, R5, UR8, R20 ;  /* 0x0000000805047c25 */ /* 0x000fe2000f8e0014 */
[----:B------:R-:W-:Y:S01]  /*afa0*/  ISETP.GE.AND P0, PT, R87, R88, PT ;  /* 0x000000585700720c */ /* 0x000fe20003f06270 */
[----:B------:R-:W-:Y:S01]  /*afb0*/  ULDC.64 UR8, c[0x0][0xb80] ;  /* 0x0002e00000087ab9 */ /* 0x000fe20000000a00 */
[----:B------:R-:W-:Y:S01]  /*afc0*/  LOP3.LUT R0, R3, R0, RZ, 0xfc, !PT ;  /* 0x0000000003007212 */ /* 0x000fe200078efcff */
[----:B------:R-:W-:Y:S01]  /*afd0*/  IMAD.IADD R5, R5, 0x1, R81 ;  /* 0x0000000105057824 */ /* 0x000fe200078e0251 */
[C---:B------:R-:W-:Y:S01]  /*afe0*/  LEA R6, P1, R4.reuse, UR8, 0x1 ;  /* 0x0000000804067c11 */ /* 0x040fe2000f8208ff */
[----:B-1----:R-:W-:Y:S03]  /*aff0*/  SYNCS.ARRIVE.TRANS64.RED.A1T0 RZ, [UR4], RZ ;  /* 0x000000ffffff79a7 */ /* 0x002fe60008100404 */
[----:B------:R-:W-:Y:S01]  /*b000*/  LEA.HI.X R86, R4, UR9, R5, 0x1, P1 ;  /* 0x0000000904567c11 */ /* 0x000fe200088f0c05 */
[----:B------:R0:W1:Y:S04]  /*b010*/  SHFL.IDX PT, R20, R6, RZ, 0x181f ;  /* 0x00181fff06147589 */ /* 0x00006800000e0000 */
[----:B------:R0:W2:Y:S01]  /*b020*/  SHFL.IDX PT, R21, R86, RZ, 0x181f ;  /* 0x00181fff56157589 */ /* 0x0000a200000e0000 */
[----:B------:R-:W-:Y:S05]  /*b030*/  @P0 BRA `(.L_x_4282) ;  /* 0x00000000007c0947 */ /* 0x000fea0003800000 */
[----:B------:R-:W-:Y:S02]  /*b040*/  ISETP.GE.AND P1, PT, R190, UR12, PT ;  /* 0x0000000cbe007c0c */ /* 0x000fe4000bf26270 */
[----:B------:R-:W-:Y:S02]  /*b050*/  ISETP.GE.AND P0, PT, R16, UR12, PT ;  /* 0x0000000c10007c0c */ /* 0x000fe4000bf06270 */
[----:B------:R-:W-:Y:S02]  /*b060*/  ISETP.GE.AND P5, PT, R189, UR12, PT ;  /* 0x0000000cbd007c0c */ /* 0x000fe4000bfa6270 */
[----:B------:R-:W-:-:S07]  /*b070*/  ISETP.GE.AND P3, PT, R188, UR12, PT ;  /* 0x0000000cbc007c0c */ /* 0x000fce000bf66270 */
[-C--:B-1----:R-:W-:Y:S02]  /*b080*/  @!P1 LEA R80, P2, R190, R20.reuse, 0x1 ;  /* 0x00000014be509211 */ /* 0x082fe400078408ff */
        /* <DEDUP_REMOVED lines=26> */
.L_x_4282:
[----:B------:R-:W-:Y:S05]  /*b230*/  BSYNC B1 ;  /* 0x0000000000017941 */ /* 0x000fea0003800000 */
.L_x_4281:
[----:B---3--:R-:W-:Y:S01]  /*b240*/  VIADD R4, R87, 0x20 ;  /* 0x0000002057047836 */ /* 0x008fe20000000000 */
[----:B------:R4:W3:Y:S04]  /*b250*/  SHFL.IDX PT, R9, R86, 0x1, 0x181f ;  /* 0x00381f0056097f89 */ /* 0x0008e800000e0000 */
[----:B------:R-:W-:Y:S01]  /*b260*/  ISETP.GE.AND P0, PT, R4, R88, PT ;  /* 0x000000580400720c */ /* 0x000fe20003f06270 */
[----:B------:R4:W0:-:S12]  /*b270*/  SHFL.IDX PT, R8, R6, 0x1, 0x181f ;  /* 0x00381f0006087f89 */ /* 0x00081800000e0000 */
[----:B----4-:R-:W-:Y:S05]  /*b280*/  @P0 BRA `(.L_x_4283) ;  /* 0x0000001000180947 */ /* 0x010fea0003800000 */
[----:B------:R-:W-:Y:S02]  /*b290*/  ISETP.GE.AND P0, PT, R16, UR12, PT ;  /* 0x0000000c10007c0c */ /* 0x000fe4000bf06270 */
[----:B------:R-:W-:Y:S02]  /*b2a0*/  ISETP.GE.AND P5, PT, R190, UR12, PT ;  /* 0x0000000cbe007c0c */ /* 0x000fe4000bfa6270 */
[----:B------:R-:W-:Y:S02]  /*b2b0*/  ISETP.GE.AND P3, PT, R189, UR12, PT ;  /* 0x0000000cbd007c0c */ /* 0x000fe4000bf66270 */
[----:B------:R-:W-:Y:S02]  /*b2c0*/  ISETP.GE.AND P2, PT, R188, UR12, PT ;  /* 0x0000000cbc007c0c */ /* 0x000fe4000bf46270 */
[----:B------:R-:W-:-:S05]  /*b2d0*/  ISETP.GE.AND P1, PT, R187, UR12, PT ;  /* 0x0000000cbb007c0c */ /* 0x000fca000bf26270 */
[----:B0--3--:R-:W-:Y:S02]  /*b2e0*/  @!P0 IMAD.WIDE R4, R16, 0x2, R8 ;  /* 0x0000000210048825 */ /* 0x009fe400078e0208 */
        /* <DEDUP_REMOVED lines=13> */
[-C--:B------:R-:W-:Y:S02]  /*b3c0*/  @!P0 LEA R12, P3, R186, R8.reuse, 0x1 ;  /* 0x00000008ba0c8211 */ /* 0x080fe400078608ff */
        /* <DEDUP_REMOVED lines=9> */
[----:B----4-:R-:W-:-:S04]  /*b460*/  LEA R4, P0, R195, R8, 0x1 ;  /* 0x00000008c3047211 */ /* 0x010fc800078008ff */
[----:B------:R-:W-:-:S05]  /*b470*/  LEA.HI.X R5, R195, R9, R200, 0x1, P0 ;  /* 0x00000009c3057211 */ /* 0x000fca00000f0cc8 */
[----:B------:R0:W-:Y:S01]  /*b480*/  ST.E.128 desc[UR38][R4.64], R72 ;  /* 0x0000004804007985 */ /* 0x0001e2000c101d26 */
[----:B------:R-:W-:Y:S05]  /*b490*/  BRA `(.L_x_4283) ;  /* 0x0000000c00947947 */ /* 0x000fea0003800000 */
.L_x_4278:
        /* <DEDUP_REMOVED lines=33> */
.L_x_4284:
        /* <DEDUP_REMOVED lines=46> */
.L_x_4286:
[----:B------:R-:W-:Y:S05]  /*b990*/  BSYNC B1 ;  /* 0x0000000000017941 */ /* 0x000fea0003800000 */
.L_x_4285:
        /* <DEDUP_REMOVED lines=60> */
[----:B------:R-:W-:Y:S01]  /*bd60*/  LOP3.LUT R10, R15, 0x10, R10, 0xe2, !PT ;  /* 0x000000100f0a7812 */ /* 0x000fe200078ee20a */
[----:B------:R-:W-:-:S02]  /*bd70*/  IMAD.IADD R5, R5, 0x1, R11 ;  /* 0x0000000105057824 */ /* 0x000fc400078e020b */
[----:B------:R-:W-:Y:S02]  /*bd80*/  IMAD R0, R3, UR8, RZ ;  /* 0x0000000803007c24 */ /* 0x000fe4000f8e02ff */
[----:B------:R-:W-:Y:S02]  /*bd90*/  IMAD.U32 R11, RZ, RZ, UR42 ;  /* 0x0000002aff0b7e24 */ /* 0x000fe4000f8e00ff */
[----:B------:R-:W-:Y:S02]  /*bda0*/  IMAD R3, R9, UR9, R0 ;  /* 0x0000000909037c24 */ /* 0x000fe4000f8e0200 */
[----:B------:R-:W-:Y:S02]  /*bdb0*/  IMAD R0, R11, 0x40, R192 ;  /* 0x000000400b007824 */ /* 0x000fe400078e02c0 */
[----:B------:R-:W-:Y:S01]  /*bdc0*/  IMAD.WIDE.U32 R4, R9, UR8, R4 ;  /* 0x0000000809047c25 */ /* 0x000fe2000f8e0004 */
[----:B------:R-:W-:Y:S01]  /*bdd0*/  SEL R9, RZ, 0x40, P0 ;  /* 0x00000040ff097807 */ /* 0x000fe20000000000 */
[----:B------:R-:W-:Y:S01]  /*bde0*/  ULDC.64 UR8, c[0x0][0xb80] ;  /* 0x0002e00000087ab9 */ /* 0x000fe20000000a00 */
[----:B------:R-:W-:Y:S01]  /*bdf0*/  ISETP.GE.AND P0, PT, R0, R27, PT ;  /* 0x0000001b0000720c */ /* 0x000fe20003f06270 */
[----:B------:R-:W-:Y:S01]  /*be00*/  IMAD.SHL.U32 R15, R8, 0x20, RZ ;  /* 0x00000020080f7824 */ /* 0x000fe200078e00ff */
[----:B------:R-:W-:Y:S01]  /*be10*/  LEA R6, P1, R4, UR8, 0x1 ;  /* 0x0000000804067c11 */ /* 0x000fe2000f8208ff */
[----:B------:R-:W-:Y:S01]  /*be20*/  IMAD.IADD R3, R5, 0x1, R3 ;  /* 0x0000000105037824 */ /* 0x000fe200078e0203 */
[----:B------:R-:W-:-:S02]  /*be30*/  SEL R5, RZ, 0x80, P2 ;  /* 0x00000080ff057807 */ /* 0x000fc40001000000 */
[----:B------:R-:W-:Y:S01]  /*be40*/  LOP3.LUT R10, R15, 0x20, R10, 0xe2, !PT ;  /* 0x000000200f0a7812 */ /* 0x000fe200078ee20a */
[----:B------:R0:W1:Y:S01]  /*be50*/  SHFL.IDX PT, R8, R6, RZ, 0x181f ;  /* 0x00181fff06087589 */ /* 0x00006200000e0000 */
[----:B------:R-:W-:Y:S02]  /*be60*/  LEA.HI.X R3, R4, UR9, R3, 0x1, P1 ;  /* 0x0000000904037c11 */ /* 0x000fe400088f0c03 */
[----:B------:R-:W-:-:S03]  /*be70*/  LOP3.LUT R24, R10, R9, RZ, 0xfc, !PT ;  /* 0x000000090a187212 */ /* 0x000fc600078efcff */
[----:B------:R0:W2:Y:S01]  /*be80*/  SHFL.IDX PT, R9, R3, RZ, 0x181f ;  /* 0x00181fff03097589 */ /* 0x0000a200000e0000 */
[----:B------:R-:W-:Y:S01]  /*be90*/  LOP3.LUT R25, R24, R5, RZ, 0xfc, !PT ;  /* 0x0000000518197212 */ /* 0x000fe200078efcff */
[----:B------:R-:W-:Y:S06]  /*bea0*/  @P0 BRA `(.L_x_4288) ;  /* 0x00000000007c0947 */ /* 0x000fec0003800000 */
[----:B------:R-:W-:Y:S02]  /*beb0*/  ISETP.GE.AND P2, PT, R190, UR14, PT ;  /* 0x0000000ebe007c0c */ /* 0x000fe4000bf46270 */
[----:B------:R-:W-:Y:S02]  /*bec0*/  ISETP.GE.AND P1, PT, R16, UR14, PT ;  /* 0x0000000e10007c0c */ /* 0x000fe4000bf26270 */
[----:B------:R-:W-:Y:S02]  /*bed0*/  ISETP.GE.AND P5, PT, R189, UR14, PT ;  /* 0x0000000ebd007c0c */ /* 0x000fe4000bfa6270 */
[----:B------:R-:W-:-:S07]  /*bee0*/  ISETP.GE.AND P3, PT, R188, UR14, PT ;  /* 0x0000000ebc007c0c */ /* 0x000fce000bf66270 */
[-C--:B-1----:R-:W-:Y:S02]  /*bef0*/  @!P2 LEA R10, P0, R190, R8.reuse, 0x1 ;  /* 0x00000008be0aa211 */ /* 0x082fe400078008ff */
        /* <DEDUP_REMOVED lines=26> */
.L_x_4288:
[----:B------:R-:W-:Y:S05]  /*c0a0*/  BSYNC B1 ;  /* 0x0000000000017941 */ /* 0x000fea0003800000 */
.L_x_4287:
[----:B------:R-:W-:Y:S01]  /*c0b0*/  VIADD R0, R0, 0x20 ;  /* 0x0000002000007836 */ /* 0x000fe20000000000 */
[----:B--23--:R2:W3:Y:S04]  /*c0c0*/  SHFL.IDX PT, R9, R3, 0x1, 0x181f ;  /* 0x00381f0003097f89 */ /* 0x00c4e800000e0000 */
        /* <DEDUP_REMOVED lines=8> */
[-C--:B-1----:R-:W-:Y:S02]  /*c150*/  @!P2 LEA R10, P0, R190, R8.reuse, 0x1 ;  /* 0x00000008be0aa211 */ /* 0x082fe400078008ff */
[----:B---3--:R-:W-:Y:S02]  /*c160*/  @!P3 IMAD.WIDE R4, R16, 0x2, R8 ;  /* 0x000000021004b825 */ /* 0x008fe400078e0208 */
        /* <DEDUP_REMOVED lines=24> */
.L_x_4283:
[----:B------:R-:W-:Y:S05]  /*c2f0*/  BSYNC B0 ;  /* 0x0000000000007941 */ /* 0x000fea0003800000 */
.L_x_4277:
[----:B------:R-:W-:Y:S02]  /*c300*/  ULDC UR4, c[0x0][0xd3c] ;  /* 0x00034f0000047ab9 */ /* 0x000fe40000000800 */
[----:B------:R-:W-:-:S13]  /*c310*/  ISETP.GE.AND P0, PT, R7, UR4, PT ;  /* 0x0000000407007c0c */ /* 0x000fda000bf06270 */
[----:B------:R-:W-:Y:S05]  /*c320*/  @!P0 BRA `(.L_x_4289) ;  /* 0xffffff4c00408947 */ /* 0x000fea000383ffff */
[----:B------:R-:W-:Y:S05]  /*c330*/  EXIT ;  /* 0x000000000000794d */ /* 0x000fea0003800000 */
.L_x_4249:
        /* <DEDUP_REMOVED lines=18> */
.L_x_4290:
        /* <DEDUP_REMOVED lines=42> */
.L_x_4296:
        /* <DEDUP_REMOVED lines=12> */
.L_x_4295:
[----:B------:R-:W-:Y:S05]  /*c7c0*/  BSYNC B0 ;  /* 0x0000000000007941 */ /* 0x000fea0003800000 */
.L_x_4294:
        /* <DEDUP_REMOVED lines=22> */
.L_x_4292:
        /* <DEDUP_REMOVED lines=16> */
.L_x_4297:
        /* <DEDUP_REMOVED lines=25> */
.L_x_4293:
[----:B------:R-:W-:Y:S02]  /*cbc0*/  IMAD.MOV.U32 R17, RZ, RZ, RZ ;  /* 0x000000ffff117224 */ /* 0x000fe400078e00ff */
[----:B------:R-:W-:Y:S02]  /*cbd0*/  IMAD.U32 R16, RZ, RZ, UR6 ;  /* 0x00000006ff107e24 */ /* 0x000fe4000f8e00ff */
[----:B------:R-:W-:-:S07]  /*cbe0*/  IMAD.MOV.U32 R18, RZ, RZ, RZ ;  /* 0x000000ffff127224 */ /* 0x000fce00078e00ff */
.L_x_4298:
[----:B------:R-:W-:-:S13]  /*cbf0*/  ISETP.NE.AND P0, PT, R5, RZ, PT ;  /* 0x000000ff0500720c */ /* 0x000fda0003f05270 */
[----:B------:R-:W0:Y:S01]  /*cc00*/  @!P0 S2R R3, SR_CgaCtaId ;  /* 0x0000000000038919 */ /* 0x000e220000008800 */
[----:B------:R-:W-:-:S04]  /*cc10*/  @!P0 MOV R0, 0x400 ;  /* 0x0000040000008802 */ /* 0x000fc80000000f00 */
[----:B0-----:R-:W-:-:S05]  /*cc20*/  @!P0 LEA R0, R3, R0, 0x18 ;  /* 0x0000000003008211 */ /* 0x001fca00078ec0ff */
[----:B------:R0:W-:Y:S01]  /*cc30*/  @!P0 STS.128 [R0+0x388d0], R16 ;  /* 0x0388d01000008388 */ /* 0x0001e20000000c00 */
[----:B------:R-:W-:Y:S06]  /*cc40*/  BAR.ARV 0x5, 0x180 ;  /* 0x0146000000007b1d */ /* 0x000fec0000002000 */
.L_x_4291:
        /* <DEDUP_REMOVED lines=29> */
[----:B------:R-:W-:Y:S01]  /*ce20*/  STL [R1+0x5c], RZ ;  /* 0x00005cff01007387 */ /* 0x000fe20000100800 */
[----:B0-----:R-:W-:-:S03]  /*ce30*/  LOP3.LUT R4, R0, 0x40, RZ, 0xfc, !PT ;  /* 0x0000004000047812 */ /* 0x001fc600078efcff */
[----:B------:R0:W-:Y:S01]  /*ce40*/  STL [R1+0x18], R2 ;  /* 0x0000180201007387 */ /* 0x0001e20000100800 */
[C---:B------:R-:W-:Y:S02]  /*ce50*/  LOP3.LUT R4, R0.reuse, 0x100, RZ, 0xfc, !PT ;  /* 0x0000010000047812 */ /* 0x040fe400078efcff */
[C---:B-1----:R-:W-:Y:S01]  /*ce60*/  LOP3.LUT R3, R0.reuse, 0x80, RZ, 0xfc, !PT ;  /* 0x0000008000037812 */ /* 0x042fe200078efcff */
[----:B------:R1:W-:Y:S01]  /*ce70*/  STL [R1+0xc], RZ ;  /* 0x00000cff01007387 */ /* 0x0003e20000100800 */
[C---:B------:R-:W-:Y:S02]  /*ce80*/  LOP3.LUT R3, R0.reuse, 0x140, RZ, 0xfc, !PT ;  /* 0x0000014000037812 */ /* 0x040fe400078efcff */
[C---:B0-----:R-:W-:Y:S02]  /*ce90*/  LOP3.LUT R2, R0.reuse, 0xc0, RZ, 0xfc, !PT ;  /* 0x000000c000027812 */ /* 0x041fe400078efcff */
[C---:B------:R-:W-:Y:S02]  /*cea0*/  LOP3.LUT R2, R0.reuse, 0x180, RZ, 0xfc, !PT ;  /* 0x0000018000027812 */ /* 0x040fe400078efcff */
[----:B-1----:R-:W-:-:S07]  /*ceb0*/  LOP3.LUT R0, R0, 0x1c0, RZ, 0xfc, !PT ;  /* 0x000001c000007812 */ /* 0x002fce00078efcff */
.L_x_4423:
[----:B01----:R-:W0:Y:S02]  /*cec0*/  LDC.64 R2, c[0x0][0xd88] ;  /* 0x00036200ff027b82 */ /* 0x003e240000000a00 */
[----:B0-----:R-:W-:-:S05]  /*ced0*/  IMAD.WIDE R2, R19, 0x4, R2 ;  /* 0x0000000413027825 */ /* 0x001fca00078e0202 */
[----:B--2---:R-:W2:Y:S01]  /*cee0*/  LDG.E R11, desc[UR38][R2.64] ;  /* 0x00000026020b7981 */ /* 0x004ea2000c1e1900 */
        /* <DEDUP_REMOVED lines=17> */
[----:B------:R1:W5:Y:S01]  /*d000*/  @P0 LDG.E R0, desc[UR38][R2.64] ;  /* 0x0000002602000981 */ /* 0x000362000c1e1900 */
        /* <DEDUP_REMOVED lines=35> */
.L_x_4300:
        /* <DEDUP_REMOVED lines=12> */
.L_x_4301:
[----:B------:R-:W-:Y:S05]  /*d300*/  @!P0 BRA `(.L_x_4302) ;  /* 0x00000000000c8947 */ /* 0x000fea0003800000 */
[----:B------:R-:W2:Y:S04]  /*d310*/  LDG.E R6, desc[UR38][R4.64] ;  /* 0x0000002604067981 */ /* 0x000ea8000c1e1900 */
[----:B------:R-:W2:Y:S02]  /*d320*/  LDG.E R4, desc[UR38][R4.64+0x4] ;  /* 0x0000042604047981 */ /* 0x000ea4000c1e1900 */
[----:B--2---:R-:W-:-:S07]  /*d330*/  IMAD.IADD R6, R4, 0x1, -R6 ;  /* 0x0000000104067824 */ /* 0x004fce00078e0a06 */
.L_x_4302:
        /* <DEDUP_REMOVED lines=20> */
[----:B---3--:R-:W2:Y:S04]  /*d480*/  @P0 ATOMG.E.ADD.STRONG.GPU PT, R2, desc[UR38][R4.64], R2 ;  /* 0x00000002040209a8 */ /* 0x008ea800081ee1e6 */
[----:B--2---:R2:W3:Y:S02]  /*d490*/  SHFL.IDX PT, R2, R2, R0, 0x1f ;  /* 0x00001f0002027589 */ /* 0x0044e400000e0000 */
[----:B--2---:R-:W2:Y:S02]  /*d4a0*/  S2R R0, SR_LTMASK ;  /* 0x0000000000007919 */ /* 0x004ea40000003900 */
[----:B--2---:R-:W-:-:S06]  /*d4b0*/  LOP3.LUT R0, R0, UR4, RZ, 0xc0, !PT ;  /* 0x0000000400007c12 */ /* 0x004fcc000f8ec0ff */
[----:B------:R-:W3:Y:S02]  /*d4c0*/  POPC R0, R0 ;  /* 0x0000000000007309 */ /* 0x000ee40000000000 */
[----:B---3--:R-:W-:Y:S01]  /*d4d0*/  IADD3 R16, R2, UR36, R0 ;  /* 0x0000002402107c10 */ /* 0x008fe2000fffe000 */
[----:B------:R-:W-:Y:S06]  /*d4e0*/  BRA `(.L_x_4305) ;  /* 0x0000005c00987947 */ /* 0x000fec0003800000 */
.L_x_4304:
        /* <DEDUP_REMOVED lines=21> */
.L_x_4307:
[----:B------:R-:W-:Y:S05]  /*d640*/  BSYNC B6 ;  /* 0x0000000000067941 */ /* 0x000fea0003800000 */
.L_x_4306:
        /* <DEDUP_REMOVED lines=21> */
.L_x_4310:
        /* <DEDUP_REMOVED lines=16> */
.L_x_4309:
[----:B------:R-:W-:Y:S05]  /*d8a0*/  BSYNC B6 ;  /* 0x0000000000067941 */ /* 0x000fea0003800000 */
.L_x_4308:
        /* <DEDUP_REMOVED lines=26> */
.L_x_4438:
        /* <DEDUP_REMOVED lines=11> */
.L_x_4441:
        /* <DEDUP_REMOVED lines=25> */
.L_x_4314:
[----:B------:R-:W3:Y:S04]  /*dc90*/  LDL R7, [R1+0x4] ;  /* 0x0000040001077983 */ /* 0x000ee80000100800 */
[----:B-12---:R-:W3:Y:S04]  /*dca0*/  LDL R0, [R1+0xc] ;  /* 0x00000c0001007983 */ /* 0x006ee80000100800 */
[----:B------:R-:W2:Y:S01]  /*dcb0*/  LDL R2, [R1+0x18] ;  /* 0x0000180001027983 */ /* 0x000ea20000100800 */
[----:B---3--:R-:W-:Y:S01]  /*dcc0*/  IMAD R0, R0, 0x8, R7 ;  /* 0x0000000800007824 */ /* 0x008fe200078e0207 */
[----:B--2---:R-:W-:-:S04]  /*dcd0*/  SHF.L.U32 R2, R2, 0x1f, RZ ;  /* 0x0000001f02027819 */ /* 0x004fc800000006ff */
[----:B------:R-:W1:Y:S02]  /*dce0*/  SYNCS.PHASECHK.TRANS64.TRYWAIT P0, [R0+URZ+0x38840], R2 ;  /* 0x03884002000075a7 */ /* 0x000e64000800017f */
[----:B-1----:R-:W-:Y:S05]  /*dcf0*/  @!P0 BRA `(.L_x_4315) ;  /* 0x0000006400d88947 */ /* 0x002fea0003800000 */
.L_x_4442:
        /* <DEDUP_REMOVED lines=11> */
.L_x_4316:
        /* <DEDUP_REMOVED lines=27> */
.L_x_4312:
[----:B-1----:R-:W3:Y:S04]  /*df60*/  LDL R0, [R1+0x4] ;  /* 0x0000040001007983 */ /* 0x002ee80000100800 */
[----:B------:R-:W4:Y:S04]  /*df70*/  LDL.LU R4, [R1+0x24] ;  /* 0x0000240001047983 */ /* 0x000f280000300800 */
[----:B------:R-:W5:Y:S04]  /*df80*/  LDL.LU R3, [R1+0x40] ;  /* 0x0000400001037983 */ /* 0x000f680000300800 */
[----:B--2---:R-:W2:Y:S01]  /*df90*/  LDL R2, [R1+0x28] ;  /* 0x0000280001027983 */ /* 0x004ea20000100800 */
[----:B------:R-:W-:Y:S05]  /*dfa0*/  WARPSYNC.ALL ;  /* 0x0000000000007948 */ /* 0x000fea0003800000 */
[----:B------:R-:W-:Y:S01]  /*dfb0*/  ULDC.64 UR4, c[0x0][0xaf8] ;  /* 0x0002be0000047ab9 */ /* 0x000fe20000000a00 */
[----:B------:R-:W-:Y:S01]  /*dfc0*/  BSSY B6, `(.L_x_4317) ;  /* 0x000001f000067945 */ /* 0x000fe20003800000 */
[----:B------:R-:W-:Y:S01]  /*dfd0*/  BAR.SYNC.DEFER_BLOCKING 0x8, 0x100 ;  /* 0x0204000000007b1d */ /* 0x000fe20000010000 */
[----:B------:R-:W-:-:S04]  /*dfe0*/  ISETP.NE.U32.AND P0, PT, RZ, UR4, PT ;  /* 0x00000004ff007c0c */ /* 0x000fc8000bf05070 */
[----:B------:R-:W-:Y:S01]  /*dff0*/  ISETP.NE.AND.EX P0, PT, RZ, UR5, PT, P0 ;  /* 0x00000005ff007c0c */ /* 0x000fe2000bf05300 */
[----:B---3--:R-:W-:-:S05]  /*e000*/  VIADD R0, R0, 0x20400 ;  /* 0x0002040000007836 */ /* 0x008fca0000000000 */
[----:B------:R-:W-:Y:S02]  /*e010*/  LOP3.LUT P1, RZ, R0, 0x3ff, RZ, 0xc0, !PT ;  /* 0x000003ff00ff7812 */ /* 0x000fe4000782c0ff */
[----:B----4-:R-:W-:Y:S02]  /*e020*/  SEL R0, R4, RZ, !P0 ;  /* 0x000000ff04007207 */ /* 0x010fe40004000000 */
[----:B-----5:R-:W-:-:S03]  /*e030*/  SEL R3, R3, RZ, !P0 ;  /* 0x000000ff03037207 */ /* 0x020fc60004000000 */
[----:B------:R1:W-:Y:S01]  /*e040*/  STL [R1+0x34], R0 ;  /* 0x0000340001007387 */ /* 0x0003e20000100800 */
[----:B--2---:R-:W-:-:S03]  /*e050*/  SHF.R.S32.HI R2, RZ, 0x1f, R2 ;  /* 0x0000001fff027819 */ /* 0x004fc60000011402 */
[----:B------:R2:W-:Y:S01]  /*e060*/  STL [R1+0x54], R3 ;  /* 0x0000540301007387 */ /* 0x0005e20000100800 */
[----:B-1----:R-:W-:-:S05]  /*e070*/  SHF.R.S32.HI R0, RZ, 0x1f, R18 ;  /* 0x0000001fff007819 */ /* 0x002fca0000011412 */
        /* <DEDUP_REMOVED lines=19> */
.L_x_4318:
[----:B------:R-:W-:Y:S05]  /*e1b0*/  BSYNC B6 ;  /* 0x0000000000067941 */ /* 0x000fea0003800000 */
.L_x_4317:
[----:B------:R-:W3:Y:S01]  /*e1c0*/  LDL R4, [R1+0x40] ;  /* 0x0000400001047983 */ /* 0x000ee20000100800 */
[----:B------:R-:W1:Y:S01]  /*e1d0*/  LDC R7, c[0x0][0x448] ;  /* 0x00011200ff077b82 */ /* 0x000e620000000800 */
[----:B------:R-:W-:Y:S01]  /*e1e0*/  ULDC.64 UR4, c[0x0][0x298] ;  /* 0x0000a60000047ab9 */ /* 0x000fe20000000a00 */
[----:B------:R-:W-:Y:S01]  /*e1f0*/  ULDC.64 UR6, c[0x0][0x280] ;  /* 0x0000a00000067ab9 */ /* 0x000fe20000000a00 */
[----:B------:R-:W4:Y:S04]  /*e200*/  LDL R10, [R1+0x28] ;  /* 0x00002800010a7983 */ /* 0x000f280000100800 */
[----:B------:R-:W4:Y:S01]  /*e210*/  LDL R9, [R1+0x50] ;  /* 0x0000500001097983 */ /* 0x000f220000100800 */
[----:B--2---:R-:W2:Y:S01]  /*e220*/  S2R R2, SR_TID.X ;  /* 0x0000000000027919 */ /* 0x004ea20000002100 */
[----:B------:R-:W0:Y:S02]  /*e230*/  S2R R0, SR_TID.X ;  /* 0x0000000000007919 */ /* 0x000e240000002100 */
[----:B------:R-:W4:Y:S04]  /*e240*/  LDL R8, [R1+0x54] ;  /* 0x0000540001087983 */ /* 0x000f280000100800 */
[----:B------:R-:W4:Y:S01]  /*e250*/  LDL R6, [R1+0x34] ;  /* 0x0000340001067983 */ /* 0x000f220000100800 */
[----:B-1----:R-:W-:-:S13]  /*e260*/  ISETP.NE.AND P0, PT, R7, 0x1, PT ;  /* 0x000000010700780c */ /* 0x002fda0003f05270 */
[----:B------:R-:W1:Y:S01]  /*e270*/  @P0 LDC R3, c[0x0][0x450] ;  /* 0x00011400ff030b82 */ /* 0x000e620000000800 */
[----:B--2---:R-:W-:-:S04]  /*e280*/  LOP3.LUT R2, R2, 0x7f, RZ, 0xc0, !PT ;  /* 0x0000007f02027812 */ /* 0x004fc800078ec0ff */
[----:B------:R-:W-:Y:S01]  /*e290*/  SHF.R.U32.HI R2, RZ, 0x3, R2 ;  /* 0x00000003ff027819 */ /* 0x000fe20000011602 */
[----:B0-----:R-:W-:-:S05]  /*e2a0*/  IMAD.SHL.U32 R0, R0, 0x10, RZ ;  /* 0x0000001000007824 */ /* 0x001fca00078e00ff */
[----:B------:R-:W-:Y:S02]  /*e2b0*/  LOP3.LUT R0, R2, 0x70, R0, 0xf8, !PT ;  /* 0x0000007002007812 */ /* 0x000fe400078ef800 */
[----:B------:R-:W0:Y:S03]  /*e2c0*/  @P0 LDC R2, c[0x0][0x44c] ;  /* 0x00011300ff020b82 */ /* 0x000e260000000800 */
[----:B------:R-:W-:-:S04]  /*e2d0*/  IMAD R5, R17, 0x40, R0 ;  /* 0x0000004011057824 */ /* 0x000fc800078e0200 */
[----:B------:R-:W-:Y:S01]  /*e2e0*/  IMAD.MOV.U32 R0, RZ, RZ, R5 ;  /* 0x000000ffff007224 */ /* 0x000fe200078e0005 */
[----:B------:R2:W-:Y:S01]  /*e2f0*/  STL [R1+0x24], R5 ;  /* 0x0000240501007387 */ /* 0x0005e20000100800 */
[----:B0-----:R-:W-:-:S05]  /*e300*/  @P0 IMAD.HI.U32 R2, R5, R2, RZ ;  /* 0x0000000205020227 */ /* 0x001fca00078e00ff */
[----:B-1----:R-:W-:Y:S01]  /*e310*/  @P0 SHF.R.U32.HI R0, RZ, R3, R2 ;  /* 0x00000003ff000219 */ /* 0x002fe20000011602 */
[----:B---3--:R-:W-:-:S04]  /*e320*/  IMAD R2, R4, UR4, RZ ;  /* 0x0000000404027c24 */ /* 0x008fc8000f8e02ff */
[C---:B----4-:R-:W-:Y:S02]  /*e330*/  IMAD R4, R10.reuse, UR5, R2 ;  /* 0x000000050a047c24 */ /* 0x050fe4000f8e0202 */
[----:B------:R-:W-:Y:S01]  /*e340*/  IMAD.WIDE.U32 R2, R10, UR4, RZ ;  /* 0x000000040a027c25 */ /* 0x000fe2000f8e00ff */
[----:B------:R-:W-:-:S03]  /*e350*/  ULDC.64 UR4, c[0x0][0x2d8] ;  /* 0x0000b60000047ab9 */ /* 0x000fc60000000a00 */
[----:B------:R-:W-:Y:S02]  /*e360*/  IMAD.IADD R3, R3, 0x1, R4 ;  /* 0x0000000103037824 */ /* 0x000fe400078e0204 */
[----:B------:R-:W-:Y:S02]  /*e370*/  IMAD R4, R9, UR4, RZ ;  /* 0x0000000409047c24 */ /* 0x000fe4000f8e02ff */
[----:B------:R0:W5:Y:S01]  /*e380*/  LDL R9, [R1+0x14] ;  /* 0x0000140001097983 */ /* 0x0001620000100800 */
[----:B------:R-:W-:-:S04]  /*e390*/  IMAD.WIDE.U32 R2, R18, UR4, R2 ;  /* 0x0000000412027c25 */ /* 0x000fc8000f8e0002 */
[----:B------:R-:W-:Y:S01]  /*e3a0*/  IMAD R4, R18, UR5, R4 ;  /* 0x0000000512047c24 */ /* 0x000fe2000f8e0204 */
[----:B------:R-:W-:-:S03]  /*e3b0*/  ULDC.64 UR4, c[0x0][0x2e0] ;  /* 0x0000b80000047ab9 */ /* 0x000fc60000000a00 */
[----:B------:R-:W-:Y:S02]  /*e3c0*/  IMAD.IADD R3, R3, 0x1, R4 ;  /* 0x0000000103037824 */ /* 0x000fe400078e0204 */
[----:B------:R-:W-:Y:S02]  /*e3d0*/  IMAD R4, R8, UR4, RZ ;  /* 0x0000000408047c24 */ /* 0x000fe4000f8e02ff */
[----:B------:R-:W1:Y:S01]  /*e3e0*/  S2R R8, SR_TID.X ;  /* 0x0000000000087919 */ /* 0x000e620000002100 */
[----:B------:R-:W-:-:S04]  /*e3f0*/  IMAD.WIDE.U32 R2, R6, UR4, R2 ;  /* 0x0000000406027c25 */ /* 0x000fc8000f8e0002 */
[----:B------:R-:W-:Y:S01]  /*e400*/  IMAD R4, R6, UR5, R4 ;  /* 0x0000000506047c24 */ /* 0x000fe2000f8e0204 */
[----:B------:R-:W-:-:S03]  /*e410*/  ULDC.64 UR4, c[0x0][0x2d0] ;  /* 0x0000b40000047ab9 */ /* 0x000fc60000000a00 */
[----:B------:R-:W-:Y:S01]  /*e420*/  IMAD.IADD R3, R3, 0x1, R4 ;  /* 0x0000000103037824 */ /* 0x000fe200078e0204 */
[----:B------:R-:W-:-:S05]  /*e430*/  SHF.R.S32.HI R4, RZ, 0x1f, R0 ;  /* 0x0000001fff047819 */ /* 0x000fca0000011400 */
[----:B------:R-:W-:Y:S02]  /*e440*/  IMAD R4, R4, UR4, RZ ;  /* 0x0000000404047c24 */ /* 0x000fe4000f8e02ff */
[----:B------:R-:W-:-:S04]  /*e450*/  IMAD.WIDE.U32 R2, R0, UR4, R2 ;  /* 0x0000000400027c25 */ /* 0x000fc8000f8e0002 */
[----:B------:R-:W-:Y:S01]  /*e460*/  IMAD R4, R0, UR5, R4 ;  /* 0x0000000500047c24 */ /* 0x000fe2000f8e0204 */
[----:B------:R-:W-:Y:S01]  /*e470*/  ULDC.64 UR4, c[0x0][0x2c8] ;  /* 0x0000b20000047ab9 */ /* 0x000fe20000000a00 */
[----:B------:R-:W-:-:S04]  /*e480*/  IMAD.MOV R0, RZ, RZ, -R0 ;  /* 0x000000ffff007224 */ /* 0x000fc800078e0a00 */
[----:B------:R-:W-:-:S05]  /*e490*/  IMAD R0, R7, R0, R5 ;  /* 0x0000000007007224 */ /* 0x000fca00078e0205 */
[----:B------:R-:W-:Y:S01]  /*e4a0*/  SHF.R.S32.HI R6, RZ, 0x1f, R0 ;  /* 0x0000001fff067819 */ /* 0x000fe20000011400 */
[----:B------:R-:W-:Y:S02]  /*e4b0*/  IMAD.IADD R3, R3, 0x1, R4 ;  /* 0x0000000103037824 */ /* 0x000fe400078e0204 */
[----:B-1----:R-:W-:Y:S02]  /*e4c0*/  IMAD.SHL.U32 R10, R8, 0x8, RZ ;  /* 0x00000008080a7824 */ /* 0x002fe400078e00ff */
[----:B------:R-:W-:Y:S02]  /*e4d0*/  IMAD R6, R6, UR4, RZ ;  /* 0x0000000406067c24 */ /* 0x000fe4000f8e02ff */
[----:B--2---:R-:W-:Y:S01]  /*e4e0*/  IMAD.WIDE.U32 R4, R0, UR4, R2 ;  /* 0x0000000400047c25 */ /* 0x004fe2000f8e0002 */
[----:B------:R-:W-:Y:S01]  /*e4f0*/  LOP3.LUT R10, R10, 0x38, RZ, 0xc0, !PT ;  /* 0x000000380a0a7812 */ /* 0x000fe200078ec0ff */
[----:B------:R-:W-:Y:S02]  /*e500*/  ULDC UR4, c[0x0][0x2b8] ;  /* 0x0000ae0000047ab9 */ /* 0x000fe40000000800 */
[----:B------:R-:W-:Y:S01]  /*e510*/  IMAD R0, R0, UR5, R6 ;  /* 0x0000000500007c24 */ /* 0x000fe2000f8e0206 */
[----:B------:R-:W-:-:S03]  /*e520*/  LEA R3, P1, R4, UR6, 0x1 ;  /* 0x0000000604037c11 */ /* 0x000fc6000f8208ff */
[----:B------:R-:W-:Y:S01]  /*e530*/  IMAD.IADD R0, R5, 0x1, R0 ;  /* 0x0000000105007824 */ /* 0x000fe200078e0200 */
[----:B------:R-:W-:Y:S01]  /*e540*/  ISETP.GE.AND P0, PT, R10, UR4, PT ;  /* 0x000000040a007c0c */ /* 0x000fe2000bf06270 */
[----:B------:R-:W-:Y:S01]  /*e550*/  UMOV UR4, 0xffffffff ;  /* 0xffffffff00047882 */ /* 0x000fe20000000000 */
[----:B------:R-:W-:Y:S02]  /*e560*/  LOP3.LUT R8, R8, 0x7f, RZ, 0xc0, !PT ;  /* 0x0000007f08087812 */ /* 0x000fe400078ec0ff */
[----:B------:R-:W-:Y:S02]  /*e570*/  LEA.HI.X R2, R4, UR7, R0, 0x1, P1 ;  /* 0x0000000704027c11 */ /* 0x000fe400088f0c00 */
[----:B------:R-:W-:Y:S01]  /*e580*/  SHF.R.U32.HI R8, RZ, 0x3, R8 ;  /* 0x00000003ff087819 */ /* 0x000fe20000011608 */
[----:B0-----:R-:W-:Y:S06]  /*e590*/  BRA.DIV UR4, `(.L_x_4319) ;  /* 0x0000005e04c47947 */ /* 0x001fec000b800000 */
[----:B------:R-:W2:Y:S01]  /*e5a0*/  LDL R6, [R1+0x38] ;  /* 0x0000380001067983 */ /* 0x000ea20000100800 */
[----:B------:R-:W-:-:S03]  /*e5b0*/  IMAD R17, R17, 0x40, R8 ;  /* 0x0000004011117824 */ /* 0x000fc600078e0208 */
[----:B------:R-:W0:Y:S04]  /*e5c0*/  SHFL.IDX PT, R5, R3, RZ, 0x181f ;  /* 0x00181fff03057589 */ /* 0x000e2800000e0000 */
[----:B------:R-:W1:Y:S01]  /*e5d0*/  SHFL.IDX PT, R4, R2, RZ, 0x181f ;  /* 0x00181fff02047589 */ /* 0x000e6200000e0000 */
[----:B--2---:R-:W-:-:S03]  /*e5e0*/  IMAD R0, R6, R7, RZ ;  /* 0x0000000706007224 */ /* 0x004fc600078e02ff */
[----:B------:R-:W-:Y:S01]  /*e5f0*/  SHFL.IDX PT, R6, R2, 0x1, 0x181f ;  /* 0x00381f0002067f89 */ /* 0x000fe200000e0000 */
[C---:B------:R-:W-:Y:S01]  /*e600*/  VIADD R7, R17.reuse, 0x10 ;  /* 0x0000001011077836 */ /* 0x040fe20000000000 */
[----:B------:R-:W-:-:S04]  /*e610*/  ISETP.GE.AND P1, PT, R17, R0, PT ;  /* 0x000000001100720c */ /* 0x000fc80003f26270 */
[----:B------:R2:W-:Y:S09]  /*e620*/  STL [R1+0x4c], R7 ;  /* 0x00004c0701007387 */ /* 0x0005f20000100800 */
[----:B0-----:R-:W-:-:S05]  /*e630*/  @!P1 LEA R5, P2, R10, R5, 0x1 ;  /* 0x000000050a059211 */ /* 0x001fca00078408ff */
[----:B-1----:R-:W-:-:S05]  /*e640*/  @!P1 IMAD.X R4, RZ, RZ, R4, P2 ;  /* 0x000000ffff049224 */ /* 0x002fca00010e0604 */
        /* <DEDUP_REMOVED lines=25> */
.L_x_4451:
[----:B------:R1:W5:Y:S01]  /*e7e0*/  LDL R8, [R1+0x4] ;  /* 0x0000040001087983 */ /* 0x0003620000100800 */
[----:B0-----:R-:W-:-:S05]  /*e7f0*/  VIADD R2, R17, 0x30 ;  /* 0x0000003011027836 */ /* 0x001fca0000000000 */
        /* <DEDUP_REMOVED lines=10> */
.L_x_4320:
[----:B------:R-:W2:Y:S01]  /*e8a0*/  LDL R0, [R1+0x4] ;  /* 0x0000040001007983 */ /* 0x000ea20000100800 */
[----:B------:R-:W-:Y:S02]  /*e8b0*/  PLOP3.LUT P1, PT, P1, P0, PT, 0xa2, 0x0 ;  /* 0x000000000000781c */ /* 0x000fe40000f21472 */
[----:B--2---:R-:W-:-:S08]  /*e8c0*/  @P0 R2UR P1, UR4, R0 ;  /* 0x00000000000402ca */ /* 0x004fd00000020000 */
[----:B------:R-:W-:-:S05]  /*e8d0*/  @P0 PLOP3.LUT P0, PT, P1, PT, PT, 0x80, 0x0 ;  /* 0x000000000000081c */ /* 0x000fca0000f0f070 */
[----:B------:R-:W-:Y:S01]  /*e8e0*/  @!P1 SYNCS.ARRIVE.TRANS64.RED.A0T1 RZ, [UR4+0x38800], RZ ;  /* 0x038800ffffff99a7 */ /* 0x000fe20008200404 */
[----:B------:R-:W-:Y:S07]  /*e8f0*/  @!P1 ARRIVES.LDGSTSBAR.64.TRANSCNT [UR4+0x38800] ;  /* 0x03880000ff0099b0 */ /* 0x000fee0008000a84 */
[----:B------:R-:W-:Y:S05]  /*e900*/  @P0 BRA.U.ANY `(.L_x_4320) ;  /* 0xfffffffd00e40947 */ /* 0x000fea000393ffff */
[----:B------:R-:W-:Y:S01]  /*e910*/  NOP ;  /* 0x0000000000007918 */ /* 0x000fe20000000000 */
[----:B-1----:R-:W2:Y:S01]  /*e920*/  LDL.LU R2, [R1+0x40] ;  /* 0x0000400001027983 */ /* 0x002ea20000300800 */
[----:B------:R-:W-:Y:S01]  /*e930*/  ULDC.64 UR4, c[0x0][0x398] ;  /* 0x0000e60000047ab9 */ /* 0x000fe20000000a00 */
[----:B------:R0:W-:Y:S02]  /*e940*/  SYNCS.ARRIVE.TRANS64.A1T0 RZ, [R0+URZ+0x38800], RZ ;  /* 0x038800ff00ff79a7 */ /* 0x0001e4000810003f */
[----:B------:R-:W3:Y:S01]  /*e950*/  LDL.LU R3, [R1+0x28] ;  /* 0x0000280001037983 */ /* 0x000ee20000300800 */
[----:B------:R-:W-:Y:S01]  /*e960*/  BSSY B6, `(.L_x_4321) ;  /* 0x000001a000067945 */ /* 0x000fe20003800000 */
[----:B0-----:R-:W-:-:S05]  /*e970*/  VIADD R0, R0, 0x26400 ;  /* 0x0002640000007836 */ /* 0x001fca0000000000 */
[----:B------:R-:W-:Y:S01]  /*e980*/  LOP3.LUT P0, RZ, R0, 0x3ff, RZ, 0xc0, !PT ;  /* 0x000003ff00ff7812 */ /* 0x000fe2000780c0ff */
[----:B--2---:R-:W-:-:S04]  /*e990*/  IMAD R2, R2, UR4, RZ ;  /* 0x0000000402027c24 */ /* 0x004fc8000f8e02ff */
[C---:B---3--:R-:W-:Y:S02]  /*e9a0*/  IMAD R2, R3.reuse, UR5, R2 ;  /* 0x0000000503027c24 */ /* 0x048fe4000f8e0202 */
[----:B------:R-:W-:-:S04]  /*e9b0*/  IMAD.WIDE.U32 R4, R3, UR4, RZ ;  /* 0x0000000403047c25 */ /* 0x000fc8000f8e00ff */
[----:B------:R-:W-:Y:S01]  /*e9c0*/  IMAD.IADD R0, R5, 0x1, R2 ;  /* 0x0000000105007824 */ /* 0x000fe200078e0202 */
[----:B------:R0:W-:Y:S04]  /*e9d0*/  STL.64 [R1+0x40], R4 ;  /* 0x0000400401007387 */ /* 0x0001e80000100a00 */
        /* <DEDUP_REMOVED lines=13> */
[----:B-----5:R-:W-:Y:S02]  /*eab0*/  IMAD.MOV.U32 R8, RZ, RZ, 0x70 ;  /* 0x00000070ff087424 */ /* 0x020fe400078e00ff */
[----:B------:R-:W-:Y:S02]  /*eac0*/  IMAD.MOV.U32 R12, RZ, RZ, 0x1 ;  /* 0x00000001ff0c7424 */ /* 0x000fe400078e00ff */
[----:B------:R-:W-:-:S07]  /*ead0*/  IMAD.MOV.U32 R13, RZ, RZ, RZ ;  /* 0x000000ffff0d7224 */ /* 0x000fce00078e00ff */
[----:B------:R-:W-:-:S07]  /*eae0*/  LEPC R20, `(.L_x_4322) ;  /* 0x000000001014794e */ /* 0x000fce0000000000 */
[----:B0-----:R-:W-:Y:S05]  /*eaf0*/  CALL.ABS.NOINC R2 ;  /* 0x0000000002007343 */ /* 0x001fea0003c00000 */
.L_x_4322:
[----:B------:R-:W-:Y:S05]  /*eb00*/  BSYNC B6 ;  /* 0x0000000000067941 */ /* 0x000fea0003800000 */
.L_x_4321:
[----:B------:R-:W2:Y:S01]  /*eb10*/  LDL.LU R6, [R1+0x28] ;  /* 0x0000280001067983 */ /* 0x000ea20000300800 */
[----:B------:R-:W1:Y:S01]  /*eb20*/  LDC R7, c[0x0][0x448] ;  /* 0x00011200ff077b82 */ /* 0x000e620000000800 */
[----:B------:R-:W-:Y:S02]  /*eb30*/  ULDC.64 UR4, c[0x0][0x3d8] ;  /* 0x0000f60000047ab9 */ /* 0x000fe40000000a00 */
[----:B------:R-:W2:Y:S04]  /*eb40*/  LDL.LU.64 R2, [R1+0x40] ;  /* 0x0000400001027983 */ /* 0x000ea80000300a00 */
[----:B0-----:R-:W3:Y:S04]  /*eb50*/  LDL.LU R0, [R1+0x50] ;  /* 0x0000500001007983 */ /* 0x001ee80000300800 */
[----:B------:R-:W4:Y:S04]  /*eb60*/  LDL.LU R5, [R1+0x54] ;  /* 0x0000540001057983 */ /* 0x000f280000300800 */
[----:B------:R-:W4:Y:S01]  /*eb70*/  LDL.LU R4, [R1+0x34] ;  /* 0x0000340001047983 */ /* 0x000f220000300800 */
[----:B-1----:R-:W-:Y:S01]  /*eb80*/  ISETP.NE.AND P0, PT, R7, 0x1, PT ;  /* 0x000000010700780c */ /* 0x002fe20003f05270 */
[----:B--2---:R-:W-:-:S02]  /*eb90*/  IMAD.MOV.U32 R3, RZ, RZ, R6 ;  /* 0x000000ffff037224 */ /* 0x004fc400078e0006 */
[----:B------:R-:W2:Y:S01]  /*eba0*/  LDL.LU R6, [R1+0x24] ;  /* 0x0000240001067983 */ /* 0x000ea20000300800 */
[----:B---3--:R-:W-:-:S03]  /*ebb0*/  IMAD R0, R0, UR4, RZ ;  /* 0x0000000400007c24 */ /* 0x008fc6000f8e02ff */
[----:B------:R-:W3:Y:S01]  /*ebc0*/  LDL.LU R9, [R1+0x8] ;  /* 0x0000080001097983 */ /* 0x000ee20000300800 */
[----:B------:R-:W-:-:S04]  /*ebd0*/  IMAD.WIDE.U32 R2, R18, UR4, R2 ;  /* 0x0000000412027c25 */ /* 0x000fc8000f8e0002 */
[----:B------:R-:W-:Y:S01]  /*ebe0*/  IMAD R0, R18, UR5, R0 ;  /* 0x0000000512007c24 */ /* 0x000fe2000f8e0200 */
[----:B------:R-:W-:-:S03]  /*ebf0*/  ULDC.64 UR4, c[0x0][0x3e0] ;  /* 0x0000f80000047ab9 */ /* 0x000fc60000000a00 */
[----:B------:R-:W-:Y:S02]  /*ec00*/  IMAD.IADD R3, R3, 0x1, R0 ;  /* 0x0000000103037824 */ /* 0x000fe400078e0200 */
[----:B----4-:R-:W-:Y:S02]  /*ec10*/  IMAD R0, R5, UR4, RZ ;  /* 0x0000000405007c24 */ /* 0x010fe4000f8e02ff */
[C---:B------:R-:W-:Y:S01]  /*ec20*/  IMAD.WIDE.U32 R2, R4.reuse, UR4, R2 ;  /* 0x0000000404027c25 */ /* 0x040fe2000f8e0002 */
[----:B------:R-:W0:Y:S03]  /*ec30*/  @P0 LDC R5, c[0x0][0x450] ;  /* 0x00011400ff050b82 */ /* 0x000e260000000800 */
[----:B------:R-:W-:Y:S01]  /*ec40*/  IMAD R0, R4, UR5, R0 ;  /* 0x0000000504007c24 */ /* 0x000fe2000f8e0200 */
[----:B-----5:R-:W1:Y:S01]  /*ec50*/  S2R R8, SR_TID.X ;  /* 0x0000000000087919 */ /* 0x020e620000002100 */
[----:B------:R-:W-:-:S02]  /*ec60*/  ULDC.64 UR4, c[0x0][0x3d0] ;  /* 0x0000f40000047ab9 */ /* 0x000fc40000000a00 */
[----:B------:R-:W-:Y:S02]  /*ec70*/  IMAD.IADD R3, R3, 0x1, R0 ;  /* 0x0000000103037824 */ /* 0x000fe400078e0200 */
[----:B------:R-:W2:Y:S01]  /*ec80*/  @P0 LDC R0, c[0x0][0x44c] ;  /* 0x00011300ff000b82 */ /* 0x000ea20000000800 */
[----:B-1----:R-:W-:-:S05]  /*ec90*/  IMAD.SHL.U32 R8, R8, 0x8, RZ ;  /* 0x0000000808087824 */ /* 0x002fca00078e00ff */
[----:B------:R-:W-:-:S04]  /*eca0*/  LOP3.LUT R8, R8, 0x38, RZ, 0xc0, !PT ;  /* 0x0000003808087812 */ /* 0x000fc800078ec0ff */
[C---:B------:R-:W-:Y:S02]  /*ecb0*/  LOP3.LUT R11, R8.reuse, 0x80, RZ, 0xfc, !PT ;  /* 0x00000080080b7812 */ /* 0x040fe400078efcff */
[----:B------:R-:W-:Y:S01]  /*ecc0*/  LOP3.LUT R8, R8, 0x40, RZ, 0xfc, !PT ;  /* 0x0000004008087812 */ /* 0x000fe200078efcff */
[----:B--2---:R-:W-:-:S04]  /*ecd0*/  @P0 IMAD.HI.U32 R0, R6, R0, RZ ;  /* 0x0000000006000227 */ /* 0x004fc800078e00ff */
[----:B------:R-:W-:Y:S01]  /*ece0*/  IMAD.MOV.U32 R4, RZ, RZ, R6 ;  /* 0x000000ffff047224 */ /* 0x000fe200078e0006 */
[----:B0-----:R-:W-:-:S05]  /*ecf0*/  @P0 SHF.R.U32.HI R4, RZ, R5, R0 ;  /* 0x00000005ff040219 */ /* 0x001fca0000011600 */
[----:B------:R-:W-:-:S04]  /*ed00*/  IMAD.MOV R0, RZ, RZ, -R4 ;  /* 0x000000ffff007224 */ /* 0x000fc800078e0a04 */
[----:B------:R-:W-:Y:S02]  /*ed10*/  IMAD R0, R7, R0, R6 ;  /* 0x0000000007007224 */ /* 0x000fe400078e0206 */
[----:B------:R-:W0:Y:S01]  /*ed20*/  S2R R6, SR_TID.X ;  /* 0x0000000000067919 */ /* 0x000e220000002100 */
        /* <DEDUP_REMOVED lines=10> */
[----:B------:R-:W-:-:S03]  /*edd0*/  ULDC.64 UR4, c[0x0][0x390] ;  /* 0x0000e40000047ab9 */ /* 0x000fc60000000a00 */
[----:B------:R-:W-:Y:S01]  /*ede0*/  IMAD.IADD R4, R3, 0x1, R0 ;  /* 0x0000000103047824 */ /* 0x000fe200078e0200 */
[----:B------:R-:W-:Y:S01]  /*edf0*/  LEA R0, P0, R2, UR4, 0x1 ;  /* 0x0000000402007c11 */ /* 0x000fe2000f8008ff */
[----:B0-----:R-:W-:Y:S01]  /*ee00*/  IMAD.SHL.U32 R10, R6, 0x8, RZ ;  /* 0x00000008060a7824 */ /* 0x001fe200078e00ff */
[----:B------:R-:W-:Y:S02]  /*ee10*/  ULDC UR4, c[0x0][0x3b8] ;  /* 0x0000ee0000047ab9 */ /* 0x000fe40000000800 */
[----:B------:R-:W-:Y:S02]  /*ee20*/  ISETP.GE.AND P1, PT, R8, UR4, PT ;  /* 0x0000000408007c0c */ /* 0x000fe4000bf26270 */
[----:B------:R-:W0:Y:S01]  /*ee30*/  S2R R8, SR_TID.X ;  /* 0x0000000000087919 */ /* 0x000e220000002100 */
[----:B------:R-:W-:-:S04]  /*ee40*/  LOP3.LUT R10, R10, 0x38, RZ, 0xc0, !PT ;  /* 0x000000380a0a7812 */ /* 0x000fc800078ec0ff */
[----:B------:R-:W-:Y:S02]  /*ee50*/  ISETP.GE.AND P3, PT, R10, UR4, PT ;  /* 0x000000040a007c0c */ /* 0x000fe4000bf66270 */
[----:B------:R-:W-:Y:S02]  /*ee60*/  ISETP.GE.AND P2, PT, R11, UR4, PT ;  /* 0x000000040b007c0c */ /* 0x000fe4000bf46270 */
[----:B---3--:R-:W-:-:S09]  /*ee70*/  LOP3.LUT R9, R9, 0xfffffff7, RZ, 0xc0, !PT ;  /* 0xfffffff709097812 */ /* 0x008fd200078ec0ff */
[----:B------:R-:W-:-:S04]  /*ee80*/  @P3 LOP3.LUT R9, R9, 0x8, RZ, 0xfc, !PT ;  /* 0x0000000809093812 */ /* 0x000fc800078efcff */
[----:B------:R-:W-:-:S04]  /*ee90*/  LOP3.LUT R9, R9, 0xfffffffd, RZ, 0xc0, !PT ;  /* 0xfffffffd09097812 */ /* 0x000fc800078ec0ff */
[----:B------:R-:W-:-:S04]  /*eea0*/  @P2 LOP3.LUT R9, R9, 0x2, RZ, 0xfc, !PT ;  /* 0x0000000209092812 */ /* 0x000fc800078efcff */
[----:B------:R-:W-:Y:S01]  /*eeb0*/  LOP3.LUT R9, R9, 0xfffffffb, RZ, 0xc0, !PT ;  /* 0xfffffffb09097812 */ /* 0x000fe200078ec0ff */
[----:B0-----:R-:W-:-:S03]  /*eec0*/  IMAD.SHL.U32 R8, R8, 0x8, RZ ;  /* 0x0000000808087824 */ /* 0x001fc600078e00ff */
[----:B------:R-:W-:Y:S02]  /*eed0*/  @P1 LOP3.LUT R9, R9, 0x4, RZ, 0xfc, !PT ;  /* 0x0000000409091812 */ /* 0x000fe400078efcff */
[----:B------:R-:W-:-:S03]  /*eee0*/  LOP3.LUT R8, R8, 0x38, RZ, 0xc0, !PT ;  /* 0x0000003808087812 */ /* 0x000fc600078ec0ff */
[----:B------:R0:W-:Y:S02]  /*eef0*/  STL [R1+0x8], R9 ;  /* 0x0000080901007387 */ /* 0x0001e40000100800 */
[C---:B0-----:R-:W-:Y:S02]  /*ef00*/  LOP3.LUT R9, R8.reuse, 0x100, RZ, 0xfc, !PT ;  /* 0x0000010008097812 */ /* 0x041fe400078efcff */
[----:B------:R-:W-:-:S04]  /*ef10*/  LOP3.LUT R8, R8, 0xc0, RZ, 0xfc, !PT ;  /* 0x000000c008087812 */ /* 0x000fc800078efcff */
[----:B------:R-:W-:Y:S01]  /*ef20*/  ISETP.GE.AND P5, PT, R8, UR4, PT ;  /* 0x0000000408007c0c */ /* 0x000fe2000bfa6270 */
[----:B------:R-:W-:Y:S01]  /*ef30*/  IMAD.SHL.U32 R8, R6, 0x8, RZ ;  /* 0x0000000806087824 */ /* 0x000fe200078e00ff */
[----:B------:R-:W-:Y:S01]  /*ef40*/  LEA.HI.X R4, R2, UR5, R4, 0x1, P0 ;  /* 0x0000000502047c11 */ /* 0x000fe200080f0c04 */
[----:B------:R-:W-:Y:S01]  /*ef50*/  IMAD.SHL.U32 R6, R6, 0x8, RZ ;  /* 0x0000000806067824 */ /* 0x000fe200078e00ff */
[----:B------:R-:W-:Y:S02]  /*ef60*/  SEL R5, RZ, 0x1, P3 ;  /* 0x00000001ff057807 */ /* 0x000fe40001800000 */
[----:B------:R-:W-:Y:S02]  /*ef70*/  LOP3.LUT R8, R8, 0x38, RZ, 0xc0, !PT ;  /* 0x0000003808087812 */ /* 0x000fe400078ec0ff */
[----:B------:R-:W-:Y:S02]  /*ef80*/  SEL R3, RZ, 0x4, P2 ;  /* 0x00000004ff037807 */ /* 0x000fe40001000000 */
[----:B------:R-:W-:-:S02]  /*ef90*/  SEL R2, RZ, 0x2, P1 ;  /* 0x00000002ff027807 */ /* 0x000fc40000800000 */
[----:B------:R-:W-:Y:S02]  /*efa0*/  ISETP.GE.AND P0, PT, R9, UR4, PT ;  /* 0x0000000409007c0c */ /* 0x000fe4000bf06270 */
[----:B------:R-:W-:Y:S02]  /*efb0*/  LOP3.LUT R9, R8, 0x180, RZ, 0xfc, !PT ;  /* 0x0000018008097812 */ /* 0x000fe400078efcff */
[----:B------:R-:W-:Y:S02]  /*efc0*/  LOP3.LUT R6, R6, 0x38, RZ, 0xc0, !PT ;  /* 0x0000003806067812 */ /* 0x000fe400078ec0ff */
[----:B------:R-:W-:Y:S02]  /*efd0*/  IADD3 R2, R3, R2, R5 ;  /* 0x0000000203027210 */ /* 0x000fe40007ffe005 */
[----:B------:R-:W-:Y:S02]  /*efe0*/  SEL R5, RZ, 0x10, P0 ;  /* 0x00000010ff057807 */ /* 0x000fe40000000000 */
[----:B------:R-:W-:-:S02]  /*eff0*/  SEL R3, RZ, 0x8, P5 ;  /* 0x00000008ff037807 */ /* 0x000fc40002800000 */
[----:B------:R-:W-:Y:S02]  /*f000*/  ISETP.GE.AND P1, PT, R9, UR4, PT ;  /* 0x0000000409007c0c */ /* 0x000fe4000bf26270 */
[C---:B------:R-:W-:Y:S02]  /*f010*/  LOP3.LUT R8, R6.reuse, 0x140, RZ, 0xfc, !PT ;  /* 0x0000014006087812 */ /* 0x040fe400078efcff */
[----:B------:R-:W-:Y:S02]  /*f020*/  IADD3 R2, R5, R2, R3 ;  /* 0x0000000205027210 */ /* 0x000fe40007ffe003 */
[----:B------:R-:W-:Y:S02]  /*f030*/  SEL R5, RZ, 0x40, P1 ;  /* 0x00000040ff057807 */ /* 0x000fe40000800000 */
[----:B------:R-:W-:Y:S02]  /*f040*/  LOP3.LUT R6, R6, 0x1c0, RZ, 0xfc, !PT ;  /* 0x000001c006067812 */ /* 0x000fe400078efcff */
[----:B------:R-:W-:-:S02]  /*f050*/  ISETP.GE.AND P1, PT, R8, UR4, PT ;  /* 0x0000000408007c0c */ /* 0x000fc4000bf26270 */
[----:B------:R-:W-:Y:S02]  /*f060*/  ISETP.GE.AND P2, PT, R6, UR4, PT ;  /* 0x0000000406007c0c */ /* 0x000fe4000bf46270 */
[----:B------:R-:W-:Y:S01]  /*f070*/  SEL R3, RZ, 0x20, P1 ;  /* 0x00000020ff037807 */ /* 0x000fe20000800000 */
[----:B------:R-:W-:Y:S01]  /*f080*/  UMOV UR4, 0xffffffff ;  /* 0xffffffff00047882 */ /* 0x000fe20000000000 */
[----:B------:R-:W-:Y:S02]  /*f090*/  SEL R6, RZ, 0x80, P2 ;  /* 0x00000080ff067807 */ /* 0x000fe40001000000 */
[----:B------:R-:W-:-:S05]  /*f0a0*/  IADD3 R5, R5, R2, R3 ;  /* 0x0000000205057210 */ /* 0x000fca0007ffe003 */
[----:B------:R-:W-:Y:S01]  /*f0b0*/  IMAD.IADD R6, R5, 0x1, R6 ;  /* 0x0000000105067824 */ /* 0x000fe200078e0206 */
[----:B------:R-:W-:Y:S06]  /*f0c0*/  BRA.DIV UR4, `(.L_x_4323) ;  /* 0x0000005a04487947 */ /* 0x000fec000b800000 */
[----:B------:R-:W2:Y:S04]  /*f0d0*/  LDL.LU R8, [R1+0x8] ;  /* 0x0000080001087983 */ /* 0x000ea80000300800 */
[----:B------:R-:W3:Y:S04]  /*f0e0*/  LDL.LU R3, [R1+0x38] ;  /* 0x0000380001037983 */ /* 0x000ee80000300800 */
[----:B------:R-:W4:Y:S04]  /*f0f0*/  LDL.LU R2, [R1+0x4c] ;  /* 0x00004c0001027983 */ /* 0x000f280000300800 */
[----:B------:R-:W5:Y:S04]  /*f100*/  LDL R11, [R1+0x14] ;  /* 0x00001400010b7983 */ /* 0x000f680000100800 */
[----:B------:R-:W5:Y:S04]  /*f110*/  LDL.LU R15, [R1+0x58] ;  /* 0x00005800010f7983 */ /* 0x000f680000300800 */
[----:B------:R-:W-:Y:S04]  /*f120*/  SHFL.IDX PT, R14, R0, 0x1, 0x181f ;  /* 0x00381f00000e7f89 */ /* 0x000fe800000e0000 */
[----:B------:R-:W-:Y:S01]  /*f130*/  SHFL.IDX PT, R9, R4, 0x1, 0x181f ;  /* 0x00381f0004097f89 */ /* 0x000fe200000e0000 */
[----:B--2---:R-:W-:-:S02]  /*f140*/  IMAD.MOV.U32 R12, RZ, RZ, R8 ;  /* 0x000000ffff0c7224 */ /* 0x004fc400078e0008 */
[----:B---3--:R-:W-:Y:S02]  /*f150*/  IMAD R7, R3, R7, RZ ;  /* 0x0000000703077224 */ /* 0x008fe400078e02ff */
[----:B------:R-:W0:Y:S03]  /*f160*/  S2R R3, SR_TID.X ;  /* 0x0000000000037919 */ /* 0x000e260000002100 */
[-C--:B------:R-:W-:Y:S02]  /*f170*/  ISETP.GE.AND P2, PT, R17, R7.reuse, PT ;  /* 0x000000071100720c */ /* 0x080fe40003f46270 */
[----:B------:R-:W-:Y:S02]  /*f180*/  LOP3.LUT R12, R12, 0xfffffbff, RZ, 0xc0, !PT ;  /* 0xfffffbff0c0c7812 */ /* 0x000fe400078ec0ff */
[----:B----4-:R-:W-:Y:S02]  /*f190*/  ISETP.GE.AND P3, PT, R2, R7, PT ;  /* 0x000000070200720c */ /* 0x010fe40003f66270 */
[----:B------:R-:W-:-:S04]  /*f1a0*/  @P1 LOP3.LUT R12, R12, 0x400, RZ, 0xfc, !PT ;  /* 0x000004000c0c1812 */ /* 0x000fc800078efcff */
[----:B------:R-:W-:-:S03]  /*f1b0*/  LOP3.LUT P1, RZ, R12, 0x8, RZ, 0xc0, !PT ;  /* 0x000000080cff7812 */ /* 0x000fc6000782c0ff */
[----:B------:R-:W-:Y:S02]  /*f1c0*/  @!P2 LOP3.LUT R2, R5, 0x40, RZ, 0xc0, !PT ;  /* 0x000000400502a812 */ /* 0x000fe400078ec0ff */
[C---:B------:R-:W-:Y:S02]  /*f1d0*/  LOP3.LUT P4, RZ, R12.reuse, 0x2, RZ, 0xc0, !PT ;  /* 0x000000020cff7812 */ /* 0x040fe4000788c0ff */
[----:B------:R-:W-:Y:S02]  /*f1e0*/  LOP3.LUT R12, R12, 0xfffffeff, RZ, 0xc0, !PT ;  /* 0xfffffeff0c0c7812 */ /* 0x000fe400078ec0ff */
[----:B------:R-:W-:Y:S02]  /*f1f0*/  @!P2 SHF.R.U32.HI R2, RZ, 0x2, R2 ;  /* 0x00000002ff02a819 */ /* 0x000fe40000011602 */
[----:B------:R-:W-:Y:S02]  /*f200*/  @P3 LOP3.LUT R12, R12, 0x100, RZ, 0xfc, !PT ;  /* 0x000001000c0c3812 */ /* 0x000fe400078efcff */
[----:B------:R-:W-:-:S02]  /*f210*/  @!P2 ISETP.NE.U32.AND P3, PT, R2, RZ, PT ;  /* 0x000000ff0200a20c */ /* 0x000fc40003f65070 */
[----:B------:R-:W-:Y:S02]  /*f220*/  @!P2 LOP3.LUT R2, R6, 0x80, RZ, 0xc0, !PT ;  /* 0x000000800602a812 */ /* 0x000fe400078ec0ff */
[----:B------:R-:W-:Y:S02]  /*f230*/  LOP3.LUT R12, R12, 0xffffffdf, RZ, 0xc0, !PT ;  /* 0xffffffdf0c0c7812 */ /* 0x000fe400078ec0ff */
[----:B------:R-:W-:Y:S01]  /*f240*/  @!P2 SHF.R.U32.HI R2, RZ, 0x3, R2 ;  /* 0x00000003ff02a819 */ /* 0x000fe20000011602 */
[----:B0-----:R-:W-:Y:S02]  /*f250*/  IMAD.SHL.U32 R13, R3, 0x8, RZ ;  /* 0x00000008030d7824 */ /* 0x001fe400078e00ff */
[----:B------:R-:W0:Y:S04]  /*f260*/  SHFL.IDX PT, R3, R0, RZ, 0x181f ;  /* 0x00181fff00037589 */ /* 0x000e2800000e0000 */
[----:B------:R-:W-:-:S02]  /*f270*/  @P3 LOP3.LUT R12, R12, 0x20, RZ, 0xfc, !PT ;  /* 0x000000200c0c3812 */ /* 0x000fc400078efcff */
[----:B------:R-:W-:Y:S02]  /*f280*/  @!P2 ISETP.NE.U32.AND P3, PT, R2, RZ, PT ;  /* 0x000000ff0200a20c */ /* 0x000fe40003f65070 */
[----:B------:R-:W1:Y:S01]  /*f290*/  SHFL.IDX PT, R2, R4, RZ, 0x181f ;  /* 0x00181fff04027589 */ /* 0x000e6200000e0000 */
[----:B------:R-:W-:Y:S02]  /*f2a0*/  LOP3.LUT R13, R13, 0x38, RZ, 0xc0, !PT ;  /* 0x000000380d0d7812 */ /* 0x000fe400078ec0ff */
[----:B------:R-:W-:Y:S02]  /*f2b0*/  LOP3.LUT R12, R12, 0xfffffdff, RZ, 0xc0, !PT ;  /* 0xfffffdff0c0c7812 */ /* 0x000fe400078ec0ff */
[----:B0-----:R-:W-:-:S05]  /*f2c0*/  @!P2 LEA R3, P6, R13, R3, 0x1 ;  /* 0x000000030d03a211 */ /* 0x001fca00078c08ff */
[----:B-1----:R-:W-:-:S05]  /*f2d0*/  @!P2 IMAD.X R2, RZ, RZ, R2, P6 ;  /* 0x000000ffff02a224 */ /* 0x002fca00030e0602 */
[-C--:B------:R-:W-:Y:S02]  /*f2e0*/  @!P2 LOP3.LUT R3, R3, R2.reuse, RZ, 0x3c, !PT ;  /* 0x000000020303a212 */ /* 0x080fe400078e3cff */
[----:B------:R-:W-:Y:S02]  /*f2f0*/  @P3 LOP3.LUT R12, R12, 0x200, RZ, 0xfc, !PT ;  /* 0x000002000c0c3812 */ /* 0x000fe400078efcff */
[C---:B------:R-:W-:Y:S02]  /*f300*/  @!P2 LOP3.LUT R2, R3.reuse, R2, RZ, 0x3c, !PT ;  /* 0x000000020302a212 */ /* 0x040fe400078e3cff */
[C---:B------:R-:W-:Y:S02]  /*f310*/  LOP3.LUT P6, RZ, R12.reuse, 0x4, RZ, 0xc0, !PT ;  /* 0x000000040cff7812 */ /* 0x040fe400078cc0ff */
[----:B------:R-:W-:Y:S02]  /*f320*/  @!P2 LOP3.LUT R3, R3, R2, RZ, 0x3c, !PT ;  /* 0x000000020303a212 */ /* 0x000fe400078e3cff */
[----:B------:R-:W-:-:S03]  /*f330*/  LOP3.LUT P3, RZ, R12, 0x20, RZ, 0xc0, !PT ;  /* 0x000000200cff7812 */ /* 0x000fc6000786c0ff */
[----:B-----5:R-:W-:Y:S01]  /*f340*/  @!P2 LDGSTS.E.BYPASS.LTC128B.128 [R11+0x26400], desc[UR38][R2.64], !P1 ;  /* 0x26400000020bafae */ /* 0x020fe2000c901d66 */
[----:B------:R-:W-:-:S05]  /*f350*/  LOP3.LUT P1, RZ, R12, 0x400, RZ, 0xc0, !PT ;  /* 0x000004000cff7812 */ /* 0x000fca000782c0ff */
[----:B------:R-:W-:Y:S04]  /*f360*/  @!P2 LDGSTS.E.BYPASS.LTC128B.128 [R11+0x28400], desc[UR38][R2.64+0x80], !P6 ;  /* 0x28400080020bafae */ /* 0x000fe8000f101d66 */
[----:B------:R-:W-:Y:S04]  /*f370*/  @!P2 LDGSTS.E.BYPASS.LTC128B.128 [R11+0x2a400], desc[UR38][R2.64+0x100], !P4 ;  /* 0x2a400100020bafae */ /* 0x000fe8000e101d66 */
[----:B------:R-:W-:Y:S04]  /*f380*/  @!P2 LDGSTS.E.BYPASS.LTC128B.128 [R11+0x2c400], desc[UR38][R2.64+0x180], !P5 ;  /* 0x2c400180020bafae */ /* 0x000fe8000e901d66 */
[----:B------:R-:W-:Y:S04]  /*f390*/  @!P2 LDGSTS.E.BYPASS.LTC128B.128 [R11+0x2e400], desc[UR38][R2.64+0x200], !P0 ;  /* 0x2e400200020bafae */ /* 0x000fe8000c101d66 */
[----:B------:R-:W-:Y:S04]  /*f3a0*/  @!P2 LDGSTS.E.BYPASS.LTC128B.128 [R11+0x30400], desc[UR38][R2.64+0x280], !P1 ;  /* 0x30400280020bafae */ /* 0x000fe8000c901d66 */
[----:B------:R-:W-:Y:S01]  /*f3b0*/  @!P2 LDGSTS.E.BYPASS.LTC128B.128 [R11+0x32400], desc[UR38][R2.64+0x300], P3 ;  /* 0x32400300020bafae */ /* 0x000fe20009901d66 */
[----:B------:R-:W-:-:S13]  /*f3c0*/  LOP3.LUT P3, RZ, R12, 0x200, RZ, 0xc0, !PT ;  /* 0x000002000cff7812 */ /* 0x000fda000786c0ff */
[----:B------:R0:W-:Y:S01]  /*f3d0*/  @!P2 LDGSTS.E.BYPASS.LTC128B.128 [R11+0x34400], desc[UR38][R2.64+0x380], P3 ;  /* 0x34400380020bafae */ /* 0x0001e20009901d66 */
[----:B------:R-:W-:-:S13]  /*f3e0*/  LOP3.LUT P3, RZ, R12, 0x100, RZ, 0xc0, !PT ;  /* 0x000001000cff7812 */ /* 0x000fda000786c0ff */
[----:B------:R-:W-:-:S05]  /*f3f0*/  @!P3 LEA R10, P2, R13, R14, 0x1 ;  /* 0x0000000e0d0ab211 */ /* 0x000fca00078408ff */
[----:B------:R-:W-:Y:S01]  /*f400*/  @!P3 IMAD.X R9, RZ, RZ, R9, P2 ;  /* 0x000000ffff09b224 */ /* 0x000fe200010e0609 */
[----:B------:R-:W-:Y:S02]  /*f410*/  LOP3.LUT P2, RZ, R12, 0x8, RZ, 0xc0, !PT ;  /* 0x000000080cff7812 */ /* 0x000fe4000784c0ff */
[----:B------:R-:W-:Y:S01]  /*f420*/  @!P3 LOP3.LUT R8, R5, 0x40, RZ, 0xc0, !PT ;  /* 0x000000400508b812 */ /* 0x000fe200078ec0ff */
[----:B0-----:R-:W-:Y:S02]  /*f430*/  @!P3 IMAD.MOV.U32 R2, RZ, RZ, R10 ;  /* 0x000000ffff02b224 */ /* 0x001fe400078e000a */
        /* <DEDUP_REMOVED lines=12> */
[----:B------:R-:W-:-:S03]  /*f500*/  @!P3 ISETP.NE.U32.AND P2, PT, R8, RZ, PT ;  /* 0x000000ff0800b20c */ /* 0x000fc60003f45070 */
[----:B------:R-:W-:Y:S10]  /*f510*/  SHFL.IDX PT, R10, R4, 0x2, 0x181f ;  /* 0x00581f00040a7f89 */ /* 0x000ff400000e0000 */
[----:B------:R0:W-:Y:S01]  /*f520*/  @!P3 LDGSTS.E.BYPASS.LTC128B.128 [R11+0x34c00], desc[UR38][R2.64+0x380], P2 ;  /* 0x34c00380020bbfae */ /* 0x0001e20009101d66 */
[----:B------:R-:W-:-:S03]  /*f530*/  ISETP.GE.AND P2, PT, R15, R7, PT ;  /* 0x000000070f00720c */ /* 0x000fc60003f46270 */
[----:B0-----:R-:W0:Y:S01]  /*f540*/  SHFL.IDX PT, R3, R0, 0x2, 0x181f ;  /* 0x00581f0000037f89 */ /* 0x001e2200000e0000 */
[----:B------:R-:W-:-:S04]  /*f550*/  LOP3.LUT R12, R12, 0xffffff7f, RZ, 0xc0, !PT ;  /* 0xffffff7f0c0c7812 */ /* 0x000fc800078ec0ff */
[----:B------:R-:W-:-:S05]  /*f560*/  @P6 LOP3.LUT R12, R12, 0x80, RZ, 0xfc, !PT ;  /* 0x000000800c0c6812 */ /* 0x000fca00078efcff */
[----:B------:R-:W-:Y:S02]  /*f570*/  @!P2 LOP3.LUT R2, R5, 0x40, RZ, 0xc0, !PT ;  /* 0x000000400502a812 */ /* 0x000fe400078ec0ff */
[----:B------:R-:W-:Y:S02]  /*f580*/  LOP3.LUT P3, RZ, R12, 0x8, RZ, 0xc0, !PT ;  /* 0x000000080cff7812 */ /* 0x000fe4000786c0ff */
[----:B------:R-:W-:Y:S02]  /*f590*/  @!P2 SHF.R.U32.HI R9, RZ, 0x2, R2 ;  /* 0x00000002ff09a819 */ /* 0x000fe40000011602 */
[----:B0-----:R-:W-:-:S05]  /*f5a0*/  @!P2 LEA R8, P6, R13, R3, 0x1 ;  /* 0x000000030d08a211 */ /* 0x001fca00078c08ff */
[----:B------:R-:W-:Y:S01]  /*f5b0*/  @!P2 IMAD.X R3, RZ, RZ, R10, P6 ;  /* 0x000000ffff03a224 */ /* 0x000fe200030e060a */
[----:B------:R-:W-:Y:S01]  /*f5c0*/  LOP3.LUT P6, RZ, R12, 0x80, RZ, 0xc0, !PT ;  /* 0x000000800cff7812 */ /* 0x000fe200078cc0ff */
[----:B------:R-:W-:Y:S01]  /*f5d0*/  @!P2 IMAD.MOV.U32 R2, RZ, RZ, R8 ;  /* 0x000000ffff02a224 */ /* 0x000fe200078e0008 */
[----:B------:R-:W-:-:S04]  /*f5e0*/  @!P2 LOP3.LUT R8, R6, 0x80, RZ, 0xc0, !PT ;  /* 0x000000800608a812 */ /* 0x000fc800078ec0ff */
[----:B------:R-:W-:Y:S01]  /*f5f0*/  @!P2 SHF.R.U32.HI R8, RZ, 0x3, R8 ;  /* 0x00000003ff08a819 */ /* 0x000fe20000011608 */
[----:B------:R0:W-:Y:S03]  /*f600*/  @!P2 LDGSTS.E.BYPASS.LTC128B.128 [R11+0x27400], desc[UR38][R2.64], !P3 ;  /* 0x27400000020bafae */ /* 0x0001e6000d901d66 */
[----:B------:R-:W-:-:S03]  /*f610*/  @!P2 ISETP.NE.U32.AND P3, PT, R8, RZ, PT ;  /* 0x000000ff0800a20c */ /* 0x000fc60003f65070 */
[----:B------:R0:W-:Y:S01]  /*f620*/  @!P2 LDGSTS.E.BYPASS.LTC128B.128 [R11+0x29400], desc[UR38][R2.64+0x80], !P6 ;  /* 0x29400080020bafae */ /* 0x0001e2000f101d66 */
[----:B------:R-:W-:-:S03]  /*f630*/  @!P2 ISETP.NE.U32.AND P6, PT, R9, RZ, PT ;  /* 0x000000ff0900a20c */ /* 0x000fc60003fc5070 */
[----:B------:R0:W-:Y:S04]  /*f640*/  @!P2 LDGSTS.E.BYPASS.LTC128B.128 [R11+0x2b400], desc[UR38][R2.64+0x100], !P4 ;  /* 0x2b400100020bafae */ /* 0x0001e8000e101d66 */
[----:B------:R0:W-:Y:S04]  /*f650*/  @!P2 LDGSTS.E.BYPASS.LTC128B.128 [R11+0x2d400], desc[UR38][R2.64+0x180], !P5 ;  /* 0x2d400180020bafae */ /* 0x0001e8000e901d66 */
[----:B------:R0:W-:Y:S04]  /*f660*/  @!P2 LDGSTS.E.BYPASS.LTC128B.128 [R11+0x2f400], desc[UR38][R2.64+0x200], !P0 ;  /* 0x2f400200020bafae */ /* 0x0001e8000c101d66 */
[----:B------:R0:W-:Y:S04]  /*f670*/  @!P2 LDGSTS.E.BYPASS.LTC128B.128 [R11+0x31400], desc[UR38][R2.64+0x280], !P1 ;  /* 0x31400280020bafae */ /* 0x0001e8000c901d66 */
[----:B------:R0:W-:Y:S04]  /*f680*/  @!P2 LDGSTS.E.BYPASS.LTC128B.128 [R11+0x33400], desc[UR38][R2.64+0x300], P6 ;  /* 0x33400300020bafae */ /* 0x0001e8000b101d66 */
[----:B------:R0:W-:Y:S04]  /*f690*/  STL [R1+0x8], R12 ;  /* 0x0000080c01007387 */ /* 0x0001e80000100800 */
[----:B------:R0:W-:Y:S04]  /*f6a0*/  @!P2 LDGSTS.E.BYPASS.LTC128B.128 [R11+0x35400], desc[UR38][R2.64+0x380], P3 ;  /* 0x35400380020bafae */ /* 0x0001e80009901d66 */
[----:B------:R-:W1:Y:S04]  /*f6b0*/  SHFL.IDX PT, R4, R4, 0x3, 0x181f ;  /* 0x00781f0004047f89 */ /* 0x000e6800000e0000 */
[----:B------:R-:W2:Y:S02]  /*f6c0*/  SHFL.IDX PT, R0, R0, 0x3, 0x181f ;  /* 0x00781f0000007f89 */ /* 0x000ea400000e0000 */
.L_x_4461:
[----:B0-----:R-:W3:Y:S01]  /*f6d0*/  LDL.LU R2, [R1+0x60] ;  /* 0x0000600001027983 */ /* 0x001ee20000300800 */
[----:B------:R-:W-:Y:S01]  /*f6e0*/  BSSY B0, `(.L_x_4324) ;  /* 0x000001e000007945 */ /* 0x000fe20003800000 */
[----:B---3--:R-:W-:-:S13]  /*f6f0*/  ISETP.GE.AND P2, PT, R2, R7, PT ;  /* 0x000000070200720c */ /* 0x008fda0003f46270 */
[----:B------:R-:W-:Y:S05]  /*f700*/  @P2 BRA `(.L_x_4325) ;  /* 0x00000000006c2947 */ /* 0x000fea0003800000 */
[----:B------:R-:W3:Y:S04]  /*f710*/  LDL R3, [R1+0x8] ;  /* 0x0000080001037983 */ /* 0x000ee80000100800 */
[----:B------:R-:W4:Y:S01]  /*f720*/  LDL R8, [R1+0x14] ;  /* 0x0000140001087983 */ /* 0x000f220000100800 */
[----:B------:R-:W-:Y:S02]  /*f730*/  LOP3.LUT R5, R5, 0x40, RZ, 0xc0, !PT ;  /* 0x0000004005057812 */ /* 0x000fe400078ec0ff */
[----:B------:R-:W-:Y:S01]  /*f740*/  LOP3.LUT R6, R6, 0x80, RZ, 0xc0, !PT ;  /* 0x0000008006067812 */ /* 0x000fe200078ec0ff */
[----:B------:R-:W0:Y:S01]  /*f750*/  S2R R2, SR_TID.X ;  /* 0x0000000000027919 */ /* 0x000e220000002100 */
[----:B------:R-:W-:Y:S02]  /*f760*/  SHF.R.U32.HI R5, RZ, 0x2, R5 ;  /* 0x00000002ff057819 */ /* 0x000fe40000011605 */
[----:B------:R-:W-:Y:S01]  /*f770*/  SHF.R.U32.HI R6, RZ, 0x3, R6 ;  /* 0x00000003ff067819 */ /* 0x000fe20000011606 */
[----:B0-----:R-:W-:-:S05]  /*f780*/  IMAD.SHL.U32 R2, R2, 0x8, RZ ;  /* 0x0000000802027824 */ /* 0x001fca00078e00ff */
[----:B------:R-:W-:-:S04]  /*f790*/  LOP3.LUT R2, R2, 0x38, RZ, 0xc0, !PT ;  /* 0x0000003802027812 */ /* 0x000fc800078ec0ff */
[----:B--2---:R-:W-:Y:S02]  /*f7a0*/  LEA R2, P2, R2, R0, 0x1 ;  /* 0x0000000002027211 */ /* 0x004fe400078408ff */
[C---:B---3--:R-:W-:Y:S02]  /*f7b0*/  LOP3.LUT P6, RZ, R3.reuse, 0x8, RZ, 0xc0, !PT ;  /* 0x0000000803ff7812 */ /* 0x048fe400078cc0ff */
[C---:B------:R-:W-:Y:S02]  /*f7c0*/  LOP3.LUT P4, RZ, R3.reuse, 0x4, RZ, 0xc0, !PT ;  /* 0x0000000403ff7812 */ /* 0x040fe4000788c0ff */
[----:B------:R-:W-:Y:S01]  /*f7d0*/  LOP3.LUT P3, RZ, R3, 0x2, RZ, 0xc0, !PT ;  /* 0x0000000203ff7812 */ /* 0x000fe2000786c0ff */
[----:B-1----:R-:W-:Y:S01]  /*f7e0*/  IMAD.X R3, RZ, RZ, R4, P2 ;  /* 0x000000ffff037224 */ /* 0x002fe200010e0604 */
[----:B------:R-:W-:-:S07]  /*f7f0*/  ISETP.NE.U32.AND P2, PT, R5, RZ, PT ;  /* 0x000000ff0500720c */ /* 0x000fce0003f45070 */
[----:B------:R-:W-:Y:S01]  /*f800*/  @!PT LDS RZ, [RZ] ;  /* 0x00000000fffff984 */ /* 0x000fe20000000800 */
[----:B------:R-:W-:Y:S01]  /*f810*/  @!PT LDS RZ, [RZ] ;  /* 0x00000000fffff984 */ /* 0x000fe20000000800 */
[----:B------:R-:W-:Y:S01]  /*f820*/  @!PT LDS RZ, [RZ] ;  /* 0x00000000fffff984 */ /* 0x000fe20000000800 */
[----:B----4-:R0:W-:Y:S04]  /*f830*/  LDGSTS.E.BYPASS.LTC128B.128 [R8+0x27c00], desc[UR38][R2.64], !P6 ;  /* 0x27c0000002087fae */ /* 0x0101e8000f101d66 */
        /* <DEDUP_REMOVED lines=8> */
.L_x_4325:
[----:B------:R-:W-:Y:S05]  /*f8c0*/  BSYNC B0 ;  /* 0x0000000000007941 */ /* 0x000fea0003800000 */
.L_x_4324:
[----:B--2---:R2:W5:Y:S01]  /*f8d0*/  LDL R0, [R1+0x4] ;  /* 0x0000040001007983 */ /* 0x0045620000100800 */
[----:B------:R-:W-:Y:S01]  /*f8e0*/  PLOP3.LUT P0, PT, PT, PT, PT, 0x80, 0x0 ;  /* 0x000000000000781c */ /* 0x000fe20003f0f070 */
[----:B------:R-:W-:-:S12]  /*f8f0*/  NOP ;  /* 0x0000000000007918 */ /* 0x000fd80000000000 */
.L_x_4326:
[----:B0-----:R-:W3:Y:S01]  /*f900*/  LDL R2, [R1+0x4] ;  /* 0x0000040001027983 */ /* 0x001ee20000100800 */
[----:B------:R-:W-:Y:S02]  /*f910*/  PLOP3.LUT P1, PT, P1, P0, PT, 0xa2, 0x0 ;  /* 0x000000000000781c */ /* 0x000fe40000f21472 */
[----:B---3--:R-:W-:-:S08]  /*f920*/  @P0 R2UR P1, UR4, R2 ;  /* 0x00000000020402ca */ /* 0x008fd00000020000 */
[----:B------:R-:W-:-:S05]  /*f930*/  @P0 PLOP3.LUT P0, PT, P1, PT, PT, 0x80, 0x0 ;  /* 0x000000000000081c */ /* 0x000fca0000f0f070 */
[----:B------:R-:W-:Y:S01]  /*f940*/  @!P1 SYNCS.ARRIVE.TRANS64.RED.A0T1 RZ, [UR4+0x38810], RZ ;  /* 0x038810ffffff99a7 */ /* 0x000fe20008200404 */
[----:B------:R-:W-:Y:S07]  /*f950*/  @!P1 ARRIVES.LDGSTSBAR.64.TRANSCNT [UR4+0x38810] ;  /* 0x03881000ff0099b0 */ /* 0x000fee0008000a84 */
[----:B------:R-:W-:Y:S05]  /*f960*/  @P0 BRA.U.ANY `(.L_x_4326) ;  /* 0xfffffffd00e40947 */ /* 0x000fea000393ffff */
[----:B------:R-:W3:Y:S02]  /*f970*/  LDL.LU R3, [R1+0x5c] ;  /* 0x00005c0001037983 */ /* 0x000ee40000300800 */
[----:B---3--:R-:W-:-:S05]  /*f980*/  VIADD R3, R3, 0x1 ;  /* 0x0000000103037836 */ /* 0x008fca0000000000 */
[----:B------:R0:W-:Y:S01]  /*f990*/  STL [R1+0x5c], R3 ;  /* 0x00005c0301007387 */ /* 0x0001e20000100800 */
[----:B-----5:R-:W-:-:S04]  /*f9a0*/  LEA.HI R0, R3, R3, RZ, 0x1 ;  /* 0x0000000303007211 */ /* 0x020fc800078f08ff */
[----:B------:R-:W-:-:S05]  /*f9b0*/  LOP3.LUT R0, R0, 0xfffffffe, RZ, 0xc0, !PT ;  /* 0xfffffffe00007812 */ /* 0x000fca00078ec0ff */
[----:B------:R-:W-:-:S05]  /*f9c0*/  IMAD.IADD R0, R3, 0x1, -R0 ;  /* 0x0000000103007824 */ /* 0x000fca00078e0a00 */
[----:B------:R-:W-:Y:S01]  /*f9d0*/  SHF.L.U32 R0, R0, 0x1f, RZ ;  /* 0x0000001f00007819 */ /* 0x000fe200000006ff */
[----:B------:R-:W-:Y:S01]  /*f9e0*/  NOP ;  /* 0x0000000000007918 */ /* 0x000fe20000000000 */
[----:B------:R0:W-:Y:S01]  /*f9f0*/  SYNCS.ARRIVE.TRANS64.A1T0 RZ, [R2+URZ+0x38810], RZ ;  /* 0x038810ff02ff79a7 */ /* 0x0001e2000810003f */
[----:B------:R-:W-:Y:S01]  /*fa00*/  BSSY B0, `(.L_x_4327) ;  /* 0x0000003000007945 */ /* 0x000fe20003800000 */
[----:B------:R-:W3:Y:S03]  /*fa10*/  SYNCS.PHASECHK.TRANS64.TRYWAIT P0, [R2+URZ+0x38820], R0 ;  /* 0x03882000020075a7 */ /* 0x000ee6000800017f */
[----:B0--3--:R-:W-:Y:S05]  /*fa20*/  @!P0 BRA `(.L_x_4328) ;  /* 0x0000005800d48947 */ /* 0x009fea0003800000 */
.L_x_4462:
[----:B------:R-:W-:Y:S05]  /*fa30*/  BSYNC B0 ;  /* 0x0000000000007941 */ /* 0x000fea0003800000 */
.L_x_4327:
[----:B0-----:R-:W3:Y:S01]  /*fa40*/  LDL R2, [R1+0x8] ;  /* 0x0000080001027983 */ /* 0x001ee20000100800 */
[----:B------:R-:W-:Y:S01]  /*fa50*/  BSSY B0, `(.L_x_4329) ;  /* 0x00000a3000007945 */ /* 0x000fe20003800000 */
[----:B---3--:R-:W-:-:S13]  /*fa60*/  LOP3.LUT P0, RZ, R2, 0x1, RZ, 0xc0, !PT ;  /* 0x0000000102ff7812 */ /* 0x008fda000780c0ff */
[----:B------:R-:W-:Y:S05]  /*fa70*/  @!P0 BRA `(.L_x_4330) ;  /* 0x0000000800808947 */ /* 0x000fea0003800000 */
[----:B------:R-:W3:Y:S04]  /*fa80*/  LDL R3, [R1+0x4] ;  /* 0x0000040001037983 */ /* 0x000ee80000100800 */
[----:B-1----:R-:W4:Y:S01]  /*fa90*/  LDL R4, [R1+0x18] ;  /* 0x0000180001047983 */ /* 0x002f220000100800 */
[----:B------:R-:W0:Y:S01]  /*faa0*/  S2R R2, SR_TID.X ;  /* 0x0000000000027919 */ /* 0x000e220000002100 */
[----:B---3--:R-:W-:Y:S02]  /*fab0*/  IMAD.MOV.U32 R5, RZ, RZ, R3 ;  /* 0x000000ffff057224 */ /* 0x008fe400078e0003 */
[----:B------:R-:W3:Y:S01]  /*fac0*/  LDL R3, [R1+0xc] ;  /* 0x00000c0001037983 */ /* 0x000ee20000100800 */
[----:B----4-:R-:W-:Y:S01]  /*fad0*/  SHF.L.U32 R0, R4, 0x1f, RZ ;  /* 0x0000001f04007819 */ /* 0x010fe200000006ff */
[----:B------:R-:W-:Y:S01]  /*fae0*/  BSSY B1, `(.L_x_4331) ;  /* 0x0000006000017945 */ /* 0x000fe20003800000 */
[----:B0-----:R-:W-:-:S04]  /*faf0*/  LOP3.LUT R2, R2, 0x7f, RZ, 0xc0, !PT ;  /* 0x0000007f02027812 */ /* 0x001fc800078ec0ff */
[----:B------:R-:W-:Y:S01]  /*fb00*/  ISETP.NE.AND P1, PT, R2, RZ, PT ;  /* 0x000000ff0200720c */ /* 0x000fe20003f25270 */
[----:B---3--:R-:W-:-:S04]  /*fb10*/  IMAD R3, R3, 0x8, R5 ;  /* 0x0000000803037824 */ /* 0x008fc800078e0205 */
[----:B------:R-:W0:Y:S02]  /*fb20*/  SYNCS.PHASECHK.TRANS64.TRYWAIT P0, [R3+URZ+0x38860], R0 ;  /* 0x03886000030075a7 */ /* 0x000e24000800017f */
[----:B0-----:R-:W-:Y:S06]  /*fb30*/  @!P0 BRA `(.L_x_4332) ;  /* 0x0000005800a88947 */ /* 0x001fec0003800000 */
.L_x_4463:
[----:B------:R-:W-:Y:S05]  /*fb40*/  BSYNC B1 ;  /* 0x0000000000017941 */ /* 0x000fea0003800000 */
.L_x_4331:
[----:B------:R-:W-:Y:S04]  /*fb50*/  BSSY B1, `(.L_x_4333) ;  /* 0x0000009000017945 */ /* 0x000fe80003800000 */
[----:B------:R-:W-:Y:S05]  /*fb60*/  @P1 BRA `(.L_x_4334) ;  /* 0x00000000001c1947 */ /* 0x000fea0003800000 */
[----:B------:R-:W1:Y:S01]  /*fb70*/  S2R R2, SR_TID.X ;  /* 0x0000000000027919 */ /* 0x000e620000002100 */
[----:B0-----:R-:W-:-:S04]  /*fb80*/  IMAD.MOV.U32 R0, RZ, RZ, 0x10000 ;  /* 0x00010000ff007424 */ /* 0x001fc800078e00ff */
[----:B------:R3:W-:Y:S01]  /*fb90*/  SYNCS.ARRIVE.TRANS64 RZ, [R3+URZ+0x38850], R0 ;  /* 0x0388500003ff79a7 */ /* 0x0007e2000800003f */
[----:B-1----:R-:W-:-:S04]  /*fba0*/  LOP3.LUT R2, R2, 0x1f, RZ, 0xc0, !PT ;  /* 0x0000001f02027812 */ /* 0x002fc800078ec0ff */
[----:B------:R-:W-:-:S13]  /*fbb0*/  ISETP.NE.AND P0, PT, R2, RZ, PT ;  /* 0x000000ff0200720c */ /* 0x000fda0003f05270 */
[----:B---3--:R-:W-:Y:S05]  /*fbc0*/  @!P0 BRA `(.L_x_4334) ;  /* 0x0000000000048947 */ /* 0x008fea0003800000 */
[----:B------:R-:W-:Y:S01]  /*fbd0*/  BPT.TRAP 0x1 ;  /* 0x000000040000795c */ /* 0x000fe20000300000 */
.L_x_4334:
[----:B------:R-:W-:Y:S05]  /*fbe0*/  BSYNC B1 ;  /* 0x0000000000017941 */ /* 0x000fea0003800000 */
.L_x_4333:
[----:B------:R-:W3:Y:S04]  /*fbf0*/  LDL R5, [R1+0x4] ;  /* 0x0000040001057983 */ /* 0x000ee80000100800 */
[----:B------:R-:W3:Y:S04]  /*fc00*/  LDL R2, [R1+0xc] ;  /* 0x00000c0001027983 */ /* 0x000ee80000100800 */
[----:B------:R-:W4:Y:S04]  /*fc10*/  LDL R4, [R1+0x20] ;  /* 0x0000200001047983 */ /* 0x000f280000100800 */
[----:B0-----:R-:W4:Y:S01]  /*fc20*/  LDL R0, [R1+0x64] ;  /* 0x0000640001007983 */ /* 0x001f220000100800 */
[----:B------:R-:W-:Y:S01]  /*fc30*/  UIADD3 UR4, UP0, UR40, 0x470, URZ ;  /* 0x0000047028047890 */ /* 0x000fe2000ff1e03f */
[----:B------:R-:W-:Y:S01]  /*fc40*/  VIADD R3, R3, 0x38850 ;  /* 0x0003885003037836 */ /* 0x000fe20000000000 */
[----:B------:R-:W-:Y:S01]  /*fc50*/  PLOP3.LUT P0, PT, PT, PT, PT, 0x80, 0x0 ;  /* 0x000000000000781c */ /* 0x000fe20003f0f070 */
[----:B------:R-:W-:Y:S01]  /*fc60*/  UMOV UR6, 0x0 ;  /* 0x0000000000067882 */ /* 0x000fe20000000000 */
[----:B------:R-:W-:Y:S01]  /*fc70*/  UIADD3.X UR5, URZ, UR41, URZ, UP0, !UPT ;  /* 0x000000293f057290 */ /* 0x000fe200087fe43f */
[----:B------:R-:W-:Y:S01]  /*fc80*/  UMOV UR7, 0x14f00000 ;  /* 0x14f0000000077882 */ /* 0x000fe20000000000 */
[----:B------:R-:W-:Y:S01]  /*fc90*/  UMOV UR10, URZ ;  /* 0x0000003f000a7c82 */ /* 0x000fe20008000000 */
[----:B---3--:R-:W-:-:S02]  /*fca0*/  IMAD R2, R2, 0x10000, R5 ;  /* 0x0001000002027824 */ /* 0x008fc400078e0205 */
[----:B----4-:R-:W-:Y:S02]  /*fcb0*/  IMAD R0, R0, 0x40, R4 ;  /* 0x0000004000007824 */ /* 0x010fe400078e0204 */
[----:B------:R-:W-:-:S07]  /*fcc0*/  VIADD R4, R2, 0x400 ;  /* 0x0000040002047836 */ /* 0x000fce0000000000 */
.L_x_4335:
[----:B------:R-:W3:Y:S01]  /*fcd0*/  LDL R5, [R1] ;  /* 0x0000000001057983 */ /* 0x000ee20000100800 */
[----:B------:R-:W-:-:S13]  /*fce0*/  @P0 ELECT P1, URZ, PT ;  /* 0x00000000003f082f */ /* 0x000fda0003820000 */
[----:B------:R-:W-:Y:S02]  /*fcf0*/  @P1 R2UR UR12, R18 ;  /* 0x00000000120c12ca */ /* 0x000fe400000e0000 */
[----:B------:R-:W-:Y:S02]  /*fd00*/  @P1 R2UR UR11, R0 ;  /* 0x00000000000b12ca */ /* 0x000fe400000e0000 */
[----:B------:R-:W-:Y:S02]  /*fd10*/  @P1 R2UR UR9, R3 ;  /* 0x00000000030912ca */ /* 0x000fe400000e0000 */
[----:B------:R-:W-:Y:S02]  /*fd20*/  @P1 R2UR UR8, R4 ;  /* 0x00000000040812ca */ /* 0x000fe400000e0000 */
[----:B------:R-:W-:Y:S02]  /*fd30*/  @P1 PLOP3.LUT P0, PT, P1, PT, PT, 0x8, 0x0 ;  /* 0x000000000000181c */ /* 0x000fe40000f0e170 */
[----:B---3--:R-:W-:-:S02]  /*fd40*/  @P1 R2UR UR13, R5 ;  /* 0x00000000050d12ca */ /* 0x008fc400000e0000 */
        /* <DEDUP_REMOVED lines=8> */
.L_x_4336:
        /* <DEDUP_REMOVED lines=16> */
.L_x_4337:
        /* <DEDUP_REMOVED lines=16> */
.L_x_4338:
        /* <DEDUP_REMOVED lines=16> */
.L_x_4339:
        /* <DEDUP_REMOVED lines=16> */
.L_x_4340:
        /* <DEDUP_REMOVED lines=16> */
.L_x_4341:
        /* <DEDUP_REMOVED lines=16> */
.L_x_4342:
        /* <DEDUP_REMOVED lines=11> */
.L_x_4330:
[----:B------:R-:W-:Y:S05]  /*10480*/  BSYNC B0 ;  /* 0x0000000000007941 */ /* 0x000fea0003800000 */
.L_x_4329:
[----:B-1----:R-:W3:Y:S01]  /*10490*/  LDL.LU R4, [R1+0x48] ;  /* 0x0000480001047983 */ /* 0x002ee20000300800 */
[----:B------:R-:W-:Y:S01]  /*104a0*/  BSSY B0, `(.L_x_4343) ;  /* 0x00002cf000007945 */ /* 0x000fe20003800000 */
[----:B---3--:R-:W-:-:S13]  /*104b0*/  ISETP.GE.AND P0, PT, R4, 0x41, PT ;  /* 0x000000410400780c */ /* 0x008fda0003f06270 */
[----:B------:R-:W-:Y:S05]  /*104c0*/  @!P0 BRA `(.L_x_4344) ;  /* 0x0000002c00308947 */ /* 0x000fea0003800000 */
[----:B------:R-:W3:Y:S01]  /*104d0*/  LDL R4, [R1+0x30] ;  /* 0x0000300001047983 */ /* 0x000ee20000100800 */
[----:B------:R-:W-:Y:S01]  /*104e0*/  IMAD.MOV.U32 R0, RZ, RZ, 0x1 ;  /* 0x00000001ff007424 */ /* 0x000fe200078e00ff */
[----:B------:R-:W-:Y:S01]  /*104f0*/  BSSY B2, `(.L_x_4345) ;  /* 0x00000f3000027945 */ /* 0x000fe20003800000 */
[----:B---3--:R-:W-:-:S05]  /*10500*/  IMAD.MOV R6, RZ, RZ, -R4 ;  /* 0x000000ffff067224 */ /* 0x008fca00078e0a04 */
[----:B------:R-:W-:-:S05]  /*10510*/  VIADDMNMX R6, R6, R0, 0xffffffff, !PT ;  /* 0xffffffff06067446 */ /* 0x000fca0007800100 */
[----:B------:R-:W-:-:S05]  /*10520*/  IMAD.IADD R0, R4, 0x1, R6 ;  /* 0x0000000104007824 */ /* 0x000fca00078e0206 */
[----:B------:R-:W-:-:S04]  /*10530*/  LOP3.LUT R0, R0, 0x1, RZ, 0xc0, !PT ;  /* 0x0000000100007812 */ /* 0x000fc800078ec0ff */
[----:B------:R-:W-:Y:S01]  /*10540*/  ISETP.NE.U32.AND P0, PT, R0, 0x1, PT ;  /* 0x000000010000780c */ /* 0x000fe20003f05070 */
[----:B------:R-:W-:-:S12]  /*10550*/  VIADD R0, R4, 0xfffffffe ;  /* 0xfffffffe04007836 */ /* 0x000fd80000000000 */
[----:B------:R-:W-:Y:S05]  /*10560*/  @P0 BRA `(.L_x_4346) ;  /* 0x0000000c00ac0947 */ /* 0x000fea0003800000 */
[----:B------:R-:W3:Y:S04]  /*10570*/  LDL R5, [R1+0x8] ;  /* 0x0000080001057983 */ /* 0x000ee80000100800 */
[----:B------:R-:W4:Y:S04]  /*10580*/  LDL.LU R4, [R1+0xc] ;  /* 0x00000c0001047983 */ /* 0x000f280000300800 */
[----:B------:R-:W5:Y:S01]  /*10590*/  LDL.LU R7, [R1+0x18] ;  /* 0x0000180001077983 */ /* 0x000f620000300800 */
[----:B------:R-:W-:Y:S01]  /*105a0*/  BSSY B1, `(.L_x_4347) ;  /* 0x00000e5000017945 */ /* 0x000fe20003800000 */
[----:B---3--:R-:W-:Y:S01]  /*105b0*/  LOP3.LUT P2, RZ, R5, 0x1, RZ, 0xc0, !PT ;  /* 0x0000000105ff7812 */ /* 0x008fe2000784c0ff */
[----:B----4-:R-:W-:-:S05]  /*105c0*/  VIADD R2, R4, 0x1 ;  /* 0x0000000104027836 */ /* 0x010fca0000000000 */
[----:B------:R-:W-:-:S04]  /*105d0*/  ISETP.NE.AND P0, PT, R2, 0x2, PT ;  /* 0x000000020200780c */ /* 0x000fc80003f05270 */
[----:B------:R-:W-:Y:S02]  /*105e0*/  SEL R3, RZ, 0x1, P0 ;  /* 0x00000001ff037807 */ /* 0x000fe40000000000 */
[----:B------:R-:W-:Y:S02]  /*105f0*/  SEL R8, R2, RZ, P0 ;  /* 0x000000ff02087207 */ /* 0x000fe40000000000 */
[----:B-----5:R-:W-:-:S05]  /*10600*/  LOP3.LUT R7, R7, R3, RZ, 0x3c, !PT ;  /* 0x0000000307077212 */ /* 0x020fca00078e3cff */
[----:B------:R0:W-:Y:S04]  /*10610*/  STL [R1+0x18], R7 ;  /* 0x0000180701007387 */ /* 0x0001e80000100800 */
[----:B------:R0:W-:Y:S01]  /*10620*/  STL [R1+0xc], R8 ;  /* 0x00000c0801007387 */ /* 0x0001e20000100800 */
[----:B------:R-:W-:Y:S05]  /*10630*/  @!P2 BRA `(.L_x_4348) ;  /* 0x0000000c006ca947 */ /* 0x000fea0003800000 */
[----:B------:R-:W-:Y:S02]  /*10640*/  ULDC.64 UR4, c[0x0][0x418] ;  /* 0x0001060000047ab9 */ /* 0x000fe40000000a00 */
[----:B------:R-:W-:-:S04]  /*10650*/  ISETP.NE.U32.AND P0, PT, RZ, UR4, PT ;  /* 0x00000004ff007c0c */ /* 0x000fc8000bf05070 */
[----:B------:R-:W-:-:S13]  /*10660*/  ISETP.NE.AND.EX P0, PT, RZ, UR5, PT, P0 ;  /* 0x00000005ff007c0c */ /* 0x000fda000bf05300 */
[----:B------:R-:W-:Y:S05]  /*10670*/  @!P0 BRA `(.L_x_4349) ;  /* 0x0000000000508947 */ /* 0x000fea0003800000 */
[----:B------:R-:W3:Y:S01]  /*10680*/  LDL R10, [R1+0x1c] ;  /* 0x00001c00010a7983 */ /* 0x000ee20000100800 */
[----:B------:R-:W1:Y:S01]  /*10690*/  LDC R5, c[0x0][0x43c] ;  /* 0x00010f00ff057b82 */ /* 0x000e620000000800 */
[----:B------:R-:W-:Y:S02]  /*106a0*/  ULDC.64 UR6, c[0x0][0x428] ;  /* 0x00010a0000067ab9 */ /* 0x000fe40000000a00 */
[----:B------:R-:W4:Y:S01]  /*106b0*/  LDL R9, [R1+0x10] ;  /* 0x0000100001097983 */ /* 0x000f220000100800 */
        /* <DEDUP_REMOVED lines=8> */
[----:B---3--:R-:W-:-:S04]  /*10740*/  IMAD R4, R10, UR6, RZ ;  /* 0x000000060a047c24 */ /* 0x008fc8000f8e02ff */
[C---:B----4-:R-:W-:Y:S02]  /*10750*/  IMAD R4, R9.reuse, UR7, R4 ;  /* 0x0000000709047c24 */ /* 0x050fe4000f8e0204 */
[----:B------:R-:W-:-:S04]  /*10760*/  IMAD.WIDE.U32 R2, R9, UR6, R2 ;  /* 0x0000000609027c25 */ /* 0x000fc8000f8e0002 */
[----:B------:R-:W-:Y:S01]  /*10770*/  IMAD.IADD R3, R4, 0x1, R3 ;  /* 0x0000000104037824 */ /* 0x000fe200078e0203 */
[----:B------:R-:W-:-:S04]  /*10780*/  LEA R4, P0, R2, UR4, 0x2 ;  /* 0x0000000402047c11 */ /* 0x000fc8000f8010ff */
[----:B------:R-:W-:-:S05]  /*10790*/  LEA.HI.X R5, R2, UR5, R3, 0x2, P0 ;  /* 0x0000000502057c11 */ /* 0x000fca00080f1403 */
[----:B------:R-:W3:Y:S04]  /*107a0*/  LDG.E R2, desc[UR38][R4.64] ;  /* 0x0000002604027981 */ /* 0x000ee8000c1e1900 */
[----:B---3--:R1:W-:Y:S02]  /*107b0*/  STL [R1], R2 ;  /* 0x0000000201007387 */ /* 0x0083e40000100800 */
.L_x_4349:
[----:B-1----:R-:W3:Y:S01]  /*107c0*/  LDL R2, [R1+0x4] ;  /* 0x0000040001027983 */ /* 0x002ee20000100800 */
[----:B------:R-:W1:Y:S02]  /*107d0*/  S2R R3, SR_TID.X ;  /* 0x0000000000037919 */ /* 0x000e640000002100 */
[----:B-1----:R-:W-:Y:S01]  /*107e0*/  LOP3.LUT R4, R3, 0x7f, RZ, 0xc0, !PT ;  /* 0x0000007f03047812 */ /* 0x002fe200078ec0ff */
[----:B------:R-:W-:Y:S03]  /*107f0*/  BSSY B3, `(.L_x_4350) ;  /* 0x0000006000037945 */ /* 0x000fe60003800000 */
[----:B------:R-:W-:Y:S01]  /*10800*/  ISETP.NE.AND P1, PT, R4, RZ, PT ;  /* 0x000000ff0400720c */ /* 0x000fe20003f25270 */
[----:B---3--:R-:W-:Y:S01]  /*10810*/  IMAD R3, R8, 0x8, R2 ;  /* 0x0000000808037824 */ /* 0x008fe200078e0202 */
[----:B------:R-:W-:-:S04]  /*10820*/  SHF.L.U32 R2, R7, 0x1f, RZ ;  /* 0x0000001f07027819 */ /* 0x000fc800000006ff */
[----:B------:R-:W1:Y:S02]  /*10830*/  SYNCS.PHASECHK.TRANS64.TRYWAIT P0, [R3+URZ+0x38840], R2 ;  /* 0x03884002030075a7 */ /* 0x000e64000800017f */
[----:B-1----:R-:W-:Y:S05]  /*10840*/  @!P0 BRA `(.L_x_4351) ;  /* 0x0000004c00788947 */ /* 0x002fea0003800000 */
.L_x_4464:
[----:B------:R-:W-:Y:S05]  /*10850*/  BSYNC B3 ;  /* 0x0000000000037941 */ /* 0x000fea0003800000 */
.L_x_4350:
[----:B------:R-:W-:Y:S04]  /*10860*/  BSSY B3, `(.L_x_4352) ;  /* 0x0000009000037945 */ /* 0x000fe80003800000 */
[----:B------:R-:W-:Y:S05]  /*10870*/  @P1 BRA `(.L_x_4353) ;  /* 0x00000000001c1947 */ /* 0x000fea0003800000 */
[----:B------:R-:W3:Y:S02]  /*10880*/  S2R R4, SR_TID.X ;  /* 0x0000000000047919 */ /* 0x000ee40000002100 */
[----:B---3--:R-:W-:Y:S01]  /*10890*/  LOP3.LUT R5, R4, 0x1f, RZ, 0xc0, !PT ;  /* 0x0000001f04057812 */ /* 0x008fe200078ec0ff */
[----:B------:R-:W-:-:S03]  /*108a0*/  IMAD.MOV.U32 R4, RZ, RZ, 0x2000 ;  /* 0x00002000ff047424 */ /* 0x000fc600078e00ff */
[----:B------:R-:W-:Y:S01]  /*108b0*/  ISETP.NE.AND P0, PT, R5, RZ, PT ;  /* 0x000000ff0500720c */ /* 0x000fe20003f05270 */
[----:B------:R3:W-:-:S12]  /*108c0*/  SYNCS.ARRIVE.TRANS64 RZ, [R3+URZ+0x38830], R4 ;  /* 0x0388300403ff79a7 */ /* 0x0007d8000800003f */
[----:B---3--:R-:W-:Y:S05]  /*108d0*/  @!P0 BRA `(.L_x_4353) ;  /* 0x0000000000048947 */ /* 0x008fea0003800000 */
[----:B------:R-:W-:Y:S01]  /*108e0*/  BPT.TRAP 0x1 ;  /* 0x000000040000795c */ /* 0x000fe20000300000 */
.L_x_4353:
[----:B------:R-:W-:Y:S05]  /*108f0*/  BSYNC B3 ;  /* 0x0000000000037941 */ /* 0x000fea0003800000 */
.L_x_4352:
[----:B0-----:R-:W3:Y:S04]  /*10900*/  LDL R8, [R1+0x4] ;  /* 0x0000040001087983 */ /* 0x001ee80000100800 */
[----:B------:R-:W3:Y:S04]  /*10910*/  LDL R4, [R1+0xc] ;  /* 0x00000c0001047983 */ /* 0x000ee80000100800 */
[----:B------:R-:W4:Y:S01]  /*10920*/  LDL R5, [R1+0x20] ;  /* 0x0000200001057983 */ /* 0x000f220000100800 */
        /* <DEDUP_REMOVED lines=8> */
[----:B----4-:R-:W-:Y:S02]  /*109b0*/  IMAD R0, R0, 0x40, R5 ;  /* 0x0000004000007824 */ /* 0x010fe400078e0205 */
[----:B------:R-:W-:Y:S02]  /*109c0*/  VIADD R4, R4, 0x22400 ;  /* 0x0002240004047836 */ /* 0x000fe40000000000 */
[----:B------:R-:W-:-:S07]  /*109d0*/  VIADD R5, R3, 0x38830 ;  /* 0x0003883003057836 */ /* 0x000fce0000000000 */
.L_x_4354:
        /* <DEDUP_REMOVED lines=11> */
[----:B------:R-:W0:Y:S01]  /*10a90*/  SYNCS.PHASECHK.TRANS64.TRYWAIT P0, [R3+URZ+0x38860], R2 ;  /* 0x03886002030075a7 */ /* 0x000e22000800017f */
[----:B------:R-:W-:Y:S04]  /*10aa0*/  BSSY B3, `(.L_x_4355) ;  /* 0x0000002000037945 */ /* 0x000fe80003800000 */
[----:B0-----:R-:W-:Y:S05]  /*10ab0*/  @!P0 BRA `(.L_x_4356) ;  /* 0x0000004800f08947 */ /* 0x001fea0003800000 */
.L_x_4465:
[----:B------:R-:W-:Y:S05]  /*10ac0*/  BSYNC B3 ;  /* 0x0000000000037941 */ /* 0x000fea0003800000 */
.L_x_4355:
[----:B------:R-:W-:Y:S01]  /*10ad0*/  BSSY B3, `(.L_x_4357) ;  /* 0x000000b000037945 */ /* 0x000fe20003800000 */
[----:B------:R-:W-:Y:S02]  /*10ae0*/  IMAD.MOV.U32 R8, RZ, RZ, 0x0 ;  /* 0x00000000ff087424 */ /* 0x000fe400078e00ff */
[----:B------:R-:W-:Y:S01]  /*10af0*/  IMAD.MOV.U32 R9, RZ, RZ, 0x14f00000 ;  /* 0x14f00000ff097424 */ /* 0x000fe200078e00ff */
[----:B------:R-:W-:Y:S06]  /*10b00*/  @P1 BRA `(.L_x_4358) ;  /* 0x00000000001c1947 */ /* 0x000fec0003800000 */
[----:B------:R-:W3:Y:S01]  /*10b10*/  S2R R4, SR_TID.X ;  /* 0x0000000000047919 */ /* 0x000ee20000002100 */
[----:B01----:R-:W-:-:S04]  /*10b20*/  IMAD.MOV.U32 R2, RZ, RZ, 0x10000 ;  /* 0x00010000ff027424 */ /* 0x003fc800078e00ff */
[----:B------:R4:W-:Y:S01]  /*10b30*/  SYNCS.ARRIVE.TRANS64 RZ, [R3+URZ+0x38850], R2 ;  /* 0x0388500203ff79a7 */ /* 0x0009e2000800003f */
[----:B---3--:R-:W-:-:S04]  /*10b40*/  LOP3.LUT R4, R4, 0x1f, RZ, 0xc0, !PT ;  /* 0x0000001f04047812 */ /* 0x008fc800078ec0ff */
[----:B------:R-:W-:-:S13]  /*10b50*/  ISETP.NE.AND P0, PT, R4, RZ, PT ;  /* 0x000000ff0400720c */ /* 0x000fda0003f05270 */
[----:B----4-:R-:W-:Y:S05]  /*10b60*/  @!P0 BRA `(.L_x_4358) ;  /* 0x0000000000048947 */ /* 0x010fea0003800000 */
[----:B------:R-:W-:Y:S01]  /*10b70*/  BPT.TRAP 0x1 ;  /* 0x000000040000795c */ /* 0x000fe20000300000 */
.L_x_4358:
[----:B------:R-:W-:Y:S05]  /*10b80*/  BSYNC B3 ;  /* 0x0000000000037941 */ /* 0x000fea0003800000 */
.L_x_4357:
[----:B------:R-:W3:Y:S04]  /*10b90*/  LDL R4, [R1+0x4] ;  /* 0x0000040001047983 */ /* 0x000ee80000100800 */
[----:B01----:R-:W3:Y:S01]  /*10ba0*/  LDL R2, [R1+0xc] ;  /* 0x00000c0001027983 */ /* 0x003ee20000100800 */
        /* <DEDUP_REMOVED lines=9> */
.L_x_4359:
        /* <DEDUP_REMOVED lines=16> */
.L_x_4360:
        /* <DEDUP_REMOVED lines=16> */
.L_x_4361:
        /* <DEDUP_REMOVED lines=16> */
.L_x_4362:
        /* <DEDUP_REMOVED lines=16> */
.L_x_4363:
        /* <DEDUP_REMOVED lines=16> */
.L_x_4364:
        /* <DEDUP_REMOVED lines=16> */
.L_x_4365:
        /* <DEDUP_REMOVED lines=16> */
.L_x_4366:
        /* <DEDUP_REMOVED lines=10> */
[----:B-1----:R-:W-:Y:S05]  /*113e0*/  @P0 BRA.U.ANY `(.L_x_4366) ;  /* 0xfffffffd00d40947 */ /* 0x002fea000393ffff */
.L_x_4348:
[----:B------:R-:W-:Y:S05]  /*113f0*/  BSYNC B1 ;  /* 0x0000000000017941 */ /* 0x000fea0003800000 */
.L_x_4347:
[----:B------:R-:W3:Y:S02]  /*11400*/  LDL.LU R4, [R1+0x30] ;  /* 0x0000300001047983 */ /* 0x000ee40000300800 */
[----:B---3--:R-:W-:-:S07]  /*11410*/  VIADD R0, R4, 0xfffffffd ;  /* 0xfffffffd04007836 */ /* 0x008fce0000000000 */
.L_x_4346:
[----:B------:R-:W-:Y:S05]  /*11420*/  BSYNC B2 ;  /* 0x0000000000027941 */ /* 0x000fea0003800000 */
.L_x_4345:
[----:B------:R-:W3:Y:S01]  /*11430*/  LDL.LU R2, [R1+0x2c] ;  /* 0x00002c0001027983 */ /* 0x000ee20000300800 */
[----:B------:R-:W-:-:S05]  /*11440*/  IMAD.MOV R6, RZ, RZ, -R6 ;  /* 0x000000ffff067224 */ /* 0x000fca00078e0a06 */
[----:B---3--:R-:W-:-:S13]  /*11450*/  ISETP.NE.AND P0, PT, R2, R6, PT ;  /* 0x000000060200720c */ /* 0x008fda0003f05270 */
[----:B------:R-:W-:Y:S05]  /*11460*/  @!P0 BRA `(.L_x_4344) ;  /* 0x0000001c00488947 */ /* 0x000fea0003800000 */
.L_x_4407:
[----:B------:R-:W3:Y:S04]  /*11470*/  LDL R4, [R1+0x8] ;  /* 0x0000080001047983 */ /* 0x000ee80000100800 */
[----:B0-----:R-:W0:Y:S04]  /*11480*/  LDL.LU R3, [R1+0xc] ;  /* 0x00000c0001037983 */ /* 0x001e280000300800 */
[----:B------:R-:W4:Y:S01]  /*11490*/  LDL.LU R2, [R1+0x18] ;  /* 0x0000180001027983 */ /* 0x000f220000300800 */
[----:B------:R-:W-:Y:S05]  /*114a0*/  YIELD ;  /* 0x0000000000007946 */ /* 0x000fea0003800000 */
[----:B------:R-:W-:Y:S01]  /*114b0*/  BSSY B1, `(.L_x_4367) ;  /* 0x00000e2000017945 */ /* 0x000fe20003800000 */
[----:B---3--:R-:W-:Y:S01]  /*114c0*/  LOP3.LUT P1, RZ, R4, 0x1, RZ, 0xc0, !PT ;  /* 0x0000000104ff7812 */ /* 0x008fe2000782c0ff */
[----:B0-----:R-:W-:-:S05]  /*114d0*/  VIADD R7, R3, 0x1 ;  /* 0x0000000103077836 */ /* 0x001fca0000000000 */
        /* <DEDUP_REMOVED lines=10> */
[----:B------:R-:W3:Y:S01]  /*11580*/  LDL R9, [R1+0x1c] ;  /* 0x00001c0001097983 */ /* 0x000ee20000100800 */
[----:B------:R-:W0:Y:S01]  /*11590*/  LDC R8, c[0x0][0x43c] ;  /* 0x00010f00ff087b82 */ /* 0x000e220000000800 */
        /* <DEDUP_REMOVED lines=18> */
.L_x_4369:
[----:B0-----:R-:W3:Y:S01]  /*116c0*/  LDL R2, [R1+0x4] ;  /* 0x0000040001027983 */ /* 0x001ee20000100800 */
[----:B------:R-:W0:Y:S01]  /*116d0*/  S2R R3, SR_TID.X ;  /* 0x0000000000037919 */ /* 0x000e220000002100 */
[----:B------:R-:W-:Y:S01]  /*116e0*/  BSSY B2, `(.L_x_4370) ;  /* 0x0000007000027945 */ /* 0x000fe20003800000 */
[----:B0-----:R-:W-:-:S04]  /*116f0*/  LOP3.LUT R3, R3, 0x7f, RZ, 0xc0, !PT ;  /* 0x0000007f03037812 */ /* 0x001fc800078ec0ff */
[----:B------:R-:W-:Y:S01]  /*11700*/  ISETP.NE.AND P1, PT, R3, RZ, PT ;  /* 0x000000ff0300720c */ /* 0x000fe20003f25270 */
[----:B---3--:R-:W-:Y:S01]  /*11710*/  IMAD R4, R7, 0x8, R2 ;  /* 0x0000000807047824 */ /* 0x008fe200078e0202 */
[----:B------:R-:W-:-:S04]  /*11720*/  SHF.L.U32 R2, R6, 0x1f, RZ ;  /* 0x0000001f06027819 */ /* 0x000fc800000006ff */
[----:B------:R-:W0:Y:S02]  /*11730*/  SYNCS.PHASECHK.TRANS64.TRYWAIT P0, [R4+URZ+0x38840], R2 ;  /* 0x03884002040075a7 */ /* 0x000e24000800017f */
[----:B0-----:R-:W-:Y:S05]  /*11740*/  @!P0 BRA `(.L_x_4371) ;  /* 0x0000003c00e08947 */ /* 0x001fea0003800000 */
.L_x_4466:
[----:B------:R-:W-:Y:S05]  /*11750*/  BSYNC B2 ;  /* 0x0000000000027941 */ /* 0x000fea0003800000 */
.L_x_4370:
        /* <DEDUP_REMOVED lines=9> */
.L_x_4373:
[----:B------:R-:W-:Y:S05]  /*117f0*/  BSYNC B2 ;  /* 0x0000000000027941 */ /* 0x000fea0003800000 */
.L_x_4372:
        /* <DEDUP_REMOVED lines=13> */
.L_x_4374:
        /* <DEDUP_REMOVED lines=11> */
[----:B------:R-:W1:Y:S01]  /*11980*/  SYNCS.PHASECHK.TRANS64.TRYWAIT P0, [R4+URZ+0x38860], R2 ;  /* 0x03886002040075a7 */ /* 0x000e62000800017f */
[----:B------:R-:W-:Y:S04]  /*11990*/  BSSY B2, `(.L_x_4375) ;  /* 0x0000002000027945 */ /* 0x000fe80003800000 */
[----:B-1----:R-:W-:Y:S05]  /*119a0*/  @!P0 BRA `(.L_x_4376) ;  /* 0x0000003c005c8947 */ /* 0x002fea0003800000 */
.L_x_4467:
[----:B------:R-:W-:Y:S05]  /*119b0*/  BSYNC B2 ;  /* 0x0000000000027941 */ /* 0x000fea0003800000 */
.L_x_4375:
        /* <DEDUP_REMOVED lines=11> */
.L_x_4378:
[----:B------:R-:W-:Y:S05]  /*11a70*/  BSYNC B2 ;  /* 0x0000000000027941 */ /* 0x000fea0003800000 */
.L_x_4377:
        /* <DEDUP_REMOVED lines=10> */
.L_x_4379:
        /* <DEDUP_REMOVED lines=16> */
.L_x_4380:
        /* <DEDUP_REMOVED lines=16> */
.L_x_4381:
        /* <DEDUP_REMOVED lines=16> */
.L_x_4382:
        /* <DEDUP_REMOVED lines=16> */
.L_x_4383:
        /* <DEDUP_REMOVED lines=16> */
.L_x_4384:
        /* <DEDUP_REMOVED lines=16> */
.L_x_4385:
        /* <DEDUP_REMOVED lines=16> */
.L_x_4386:
        /* <DEDUP_REMOVED lines=11> */
.L_x_4368:
[----:B------:R-:W-:Y:S05]  /*122d0*/  BSYNC B1 ;  /* 0x0000000000017941 */ /* 0x000fea0003800000 */
.L_x_4367:
        /* <DEDUP_REMOVED lines=36> */
.L_x_4389:
[----:B-1----:R-:W3:Y:S01]  /*12520*/  LDL R2, [R1+0x4] ;  /* 0x0000040001027983 */ /* 0x002ee20000100800 */
[----:B------:R-:W1:Y:S01]  /*12530*/  S2R R3, SR_TID.X ;  /* 0x0000000000037919 */ /* 0x000e620000002100 */
[----:B------:R-:W-:Y:S01]  /*12540*/  BSSY B2, `(.L_x_4390) ;  /* 0x0000007000027945 */ /* 0x000fe20003800000 */
[----:B-1----:R-:W-:-:S04]  /*12550*/  LOP3.LUT R3, R3, 0x7f, RZ, 0xc0, !PT ;  /* 0x0000007f03037812 */ /* 0x002fc800078ec0ff */
[----:B------:R-:W-:Y:S01]  /*12560*/  ISETP.NE.AND P1, PT, R3, RZ, PT ;  /* 0x000000ff0300720c */ /* 0x000fe20003f25270 */
[----:B---3--:R-:W-:Y:S01]  /*12570*/  IMAD R4, R9, 0x8, R2 ;  /* 0x0000000809047824 */ /* 0x008fe200078e0202 */
[----:B------:R-:W-:-:S04]  /*12580*/  SHF.L.U32 R2, R8, 0x1f, RZ ;  /* 0x0000001f08027819 */ /* 0x000fc800000006ff */
[----:B------:R-:W1:Y:S02]  /*12590*/  SYNCS.PHASECHK.TRANS64.TRYWAIT P0, [R4+URZ+0x38840], R2 ;  /* 0x03884002040075a7 */ /* 0x000e64000800017f */
[----:B-1----:R-:W-:Y:S05]  /*125a0*/  @!P0 BRA `(.L_x_4391) ;  /* 0x0000003000708947 */ /* 0x002fea0003800000 */
.L_x_4468:
[----:B------:R-:W-:Y:S05]  /*125b0*/  BSYNC B2 ;  /* 0x0000000000027941 */ /* 0x000fea0003800000 */
.L_x_4390:
        /* <DEDUP_REMOVED lines=9> */
.L_x_4393:
[----:B------:R-:W-:Y:S05]  /*12650*/  BSYNC B2 ;  /* 0x0000000000027941 */ /* 0x000fea0003800000 */
.L_x_4392:
        /* <DEDUP_REMOVED lines=14> */
.L_x_4394:
        /* <DEDUP_REMOVED lines=14> */
.L_x_4469:
[----:B------:R-:W-:Y:S05]  /*12820*/  BSYNC B2 ;  /* 0x0000000000027941 */ /* 0x000fea0003800000 */
.L_x_4395:
        /* <DEDUP_REMOVED lines=11> */
.L_x_4398:
[----:B------:R-:W-:Y:S05]  /*128e0*/  BSYNC B2 ;  /* 0x0000000000027941 */ /* 0x000fea0003800000 */
.L_x_4397:
[----:B------:R-:W3:Y:S04]  /*128f0*/  LDL R8, [R1+0x4] ;  /* 0x0000040001087983 */ /* 0x000ee80000100800 */
        /* <DEDUP_REMOVED lines=10> */
.L_x_4399:
        /* <DEDUP_REMOVED lines=16> */
.L_x_4400:
        /* <DEDUP_REMOVED lines=16> */
.L_x_4401:
        /* <DEDUP_REMOVED lines=16> */
.L_x_4402:
        /* <DEDUP_REMOVED lines=16> */
.L_x_4403:
        /* <DEDUP_REMOVED lines=16> */
.L_x_4404:
        /* <DEDUP_REMOVED lines=16> */
.L_x_4405:
        /* <DEDUP_REMOVED lines=16> */
.L_x_4406:
        /* <DEDUP_REMOVED lines=11> */
.L_x_4388:
[----:B------:R-:W-:Y:S05]  /*13150*/  BSYNC B1 ;  /* 0x0000000000017941 */ /* 0x000fea0003800000 */
.L_x_4387:
[C---:B------:R-:W-:Y:S01]  /*13160*/  ISETP.GT.AND P0, PT, R0.reuse, 0x1, PT ;  /* 0x000000010000780c */ /* 0x040fe20003f04270 */
[----:B------:R-:W-:-:S12]  /*13170*/  VIADD R0, R0, 0xfffffffe ;  /* 0xfffffffe00007836 */ /* 0x000fd80000000000 */
[----:B------:R-:W-:Y:S05]  /*13180*/  @P0 BRA `(.L_x_4407) ;  /* 0xffffffe000b80947 */ /* 0x000fea000383ffff */
.L_x_4344:
[----:B------:R-:W-:Y:S05]  /*13190*/  BSYNC B0 ;  /* 0x0000000000007941 */ /* 0x000fea0003800000 */
.L_x_4343:
[----:B------:R-:W3:Y:S04]  /*131a0*/  LDL.LU R4, [R1+0xc] ;  /* 0x00000c0001047983 */ /* 0x000ee80000300800 */
[----:B------:R-:W4:Y:S01]  /*131b0*/  LDL.LU R3, [R1+0x18] ;  /* 0x0000180001037983 */ /* 0x000f220000300800 */
[----:B------:R-:W1:Y:S01]  /*131c0*/  S2R R2, SR_TID.X ;  /* 0x0000000000027919 */ /* 0x000e620000002100 */
[----:B------:R-:W-:Y:S01]  /*131d0*/  BSSY B0, `(.L_x_4408) ;  /* 0x0000015000007945 */ /* 0x000fe20003800000 */
[----:B-1----:R-:W-:-:S04]  /*131e0*/  LOP3.LUT R2, R2, 0x7f, RZ, 0xc0, !PT ;  /* 0x0000007f02027812 */ /* 0x002fc800078ec0ff */
[----:B------:R-:W-:Y:S01]  /*131f0*/  ISETP.NE.AND P1, PT, R2, RZ, PT ;  /* 0x000000ff0200720c */ /* 0x000fe20003f25270 */
[----:B---3--:R-:W-:-:S05]  /*13200*/  VIADD R0, R4, 0x1 ;  /* 0x0000000104007836 */ /* 0x008fca0000000000 */
[----:B------:R-:W-:-:S04]  /*13210*/  ISETP.NE.AND P0, PT, R0, 0x2, PT ;  /* 0x000000020000780c */ /* 0x000fc80003f05270 */
[----:B------:R-:W-:-:S04]  /*13220*/  SEL R2, RZ, 0x1, P0 ;  /* 0x00000001ff027807 */ /* 0x000fc80000000000 */
[----:B----4-:R-:W-:-:S05]  /*13230*/  LOP3.LUT R3, R3, R2, RZ, 0x3c, !PT ;  /* 0x0000000203037212 */ /* 0x010fca00078e3cff */
[----:B------:R1:W-:Y:S01]  /*13240*/  STL [R1+0x18], R3 ;  /* 0x0000180301007387 */ /* 0x0003e20000100800 */
[----:B------:R-:W-:Y:S05]  /*13250*/  @P1 BRA `(.L_x_4409) ;  /* 0x0000000000301947 */ /* 0x000fea0003800000 */
[----:B-1----:R-:W1:Y:S01]  /*13260*/  S2R R3, SR_LANEID ;  /* 0x0000000000037919 */ /* 0x002e620000000000 */
[----:B------:R-:W-:Y:S01]  /*13270*/  VOTEU.ANY UR4, UPT, PT ;  /* 0x0000000000047886 */ /* 0x000fe200038e0100 */
[----:B------:R-:W3:Y:S01]  /*13280*/  LDC.64 R4, c[0x0][0xd60] ;  /* 0x00035800ff047b82 */ /* 0x000ee20000000a00 */
[----:B------:R-:W1:Y:S02]  /*13290*/  FLO.U32 R2, UR4 ;  /* 0x0000000400027d00 */ /* 0x000e6400080e0000 */
[----:B-1----:R-:W-:-:S06]  /*132a0*/  ISETP.EQ.U32.AND P1, PT, R2, R3, PT ;  /* 0x000000030200720c */ /* 0x002fcc0003f22070 */
[----:B------:R-:W3:Y:S07]  /*132b0*/  POPC R3, UR4 ;  /* 0x0000000400037d09 */ /* 0x000eee0008000000 */
[----:B---3--:R-:W3:Y:S04]  /*132c0*/  @P1 ATOMG.E.ADD.STRONG.GPU PT, R3, desc[UR38][R4.64], R3 ;  /* 0x00000003040319a8 */ /* 0x008ee800081ee1e6 */
[----:B---3--:R1:W3:Y:S02]  /*132d0*/  SHFL.IDX PT, R3, R3, R2, 0x1f ;  /* 0x00001f0203037589 */ /* 0x0082e400000e0000 */
[----:B-1----:R-:W1:Y:S02]  /*132e0*/  S2R R2, SR_LTMASK ;  /* 0x0000000000027919 */ /* 0x002e640000003900 */
[----:B-1----:R-:W-:-:S06]  /*132f0*/  LOP3.LUT R2, R2, UR4, RZ, 0xc0, !PT ;  /* 0x0000000402027c12 */ /* 0x002fcc000f8ec0ff */
[----:B------:R-:W3:Y:S02]  /*13300*/  POPC R2, R2 ;  /* 0x0000000200027309 */ /* 0x000ee40000000000 */
[----:B---3--:R-:W-:-:S07]  /*13310*/  IADD3 R16, R3, UR36, R2 ;  /* 0x0000002403107c10 */ /* 0x008fce000fffe002 */
.L_x_4409:
[----:B------:R-:W-:Y:S05]  /*13320*/  BSYNC B0 ;  /* 0x0000000000007941 */ /* 0x000fea0003800000 */
.L_x_4408:
[----:B------:R-:W-:-:S05]  /*13330*/  SEL R0, R0, RZ, P0 ;  /* 0x000000ff00007207 */ /* 0x000fca0000000000 */
[----:B------:R3:W-:Y:S02]  /*13340*/  STL [R1+0xc], R0 ;  /* 0x00000c0001007387 */ /* 0x0007e40000100800 */
.L_x_4305:
[----:B------:R-:W-:Y:S05]  /*13350*/  BSYNC B7 ;  /* 0x0000000000077941 */ /* 0x000fea0003800000 */
.L_x_4303:
[----:B---3--:R-:W3:Y:S02]  /*13360*/  LDL R0, [R1+0x8] ;  /* 0x0000080001007983 */ /* 0x008ee40000100800 */
[----:B---3--:R-:W-:-:S13]  /*13370*/  LOP3.LUT P0, RZ, R0, 0x40, RZ, 0xc0, !PT ;  /* 0x0000004000ff7812 */ /* 0x008fda000780c0ff */
[----:B------:R-:W-:Y:S05]  /*13380*/  @!P0 BRA `(.L_x_4410) ;  /* 0x0000000000288947 */ /* 0x000fea0003800000 */
[----:B------:R-:W-:Y:S05]  /*13390*/  WARPSYNC.ALL ;  /* 0x0000000000007948 */ /* 0x000fea0003800000 */
[----:B------:R-:W3:Y:S08]  /*133a0*/  S2UR UR5, SR_CgaCtaId ;  /* 0x00000000000579c3 */ /* 0x000ef00000008800 */
[----:B------:R-:W-:Y:S06]  /*133b0*/  BAR.SYNC.DEFER_BLOCKING 0x5, 0x180 ;  /* 0x0146000000007b1d */ /* 0x000fec0000010000 */
[----:B------:R-:W-:-:S02]  /*133c0*/  UMOV UR4, 0x400 ;  /* 0x0000040000047882 */ /* 0x000fc40000000000 */
[----:B---3--:R-:W-:-:S06]  /*133d0*/  ULEA UR4, UR5, UR4, 0x18 ;  /* 0x0000000405047291 */ /* 0x008fcc000f8ec03f */
[----:B------:R-:W-:-:S05]  /*133e0*/  IMAD.U32 R0, RZ, RZ, UR4 ;  /* 0x00000004ff007e24 */ /* 0x000fca000f8e00ff */
[----:B------:R3:W4:Y:S04]  /*133f0*/  LDS.128 R16, [R0+0x388d0] ;  /* 0x0388d00000107984 */ /* 0x0007280000000c00 */
[----:B------:R3:W-:Y:S01]  /*13400*/  STL [R1+0x4], R0 ;  /* 0x0000040001007387 */ /* 0x0007e20000100800 */
[----:B------:R-:W-:Y:S06]  /*13410*/  BAR.ARV 0x4, 0x180 ;  /* 0x0106000000007b1d */ /* 0x000fec0000002000 */
[----:B------:R-:W-:Y:S05]  /*13420*/  BRA `(.L_x_4411) ;  /* 0x0000000800487947 */ /* 0x000fea0003800000 */
.L_x_4410:
[----:B------:R-:W0:Y:S01]  /*13430*/  S2R R0, SR_TID.X ;  /* 0x0000000000007919 */ /* 0x000e220000002100 */
[----:B------:R-:W-:Y:S01]  /*13440*/  UMOV UR4, 0xffffffff ;  /* 0xffffffff00047882 */ /* 0x000fe20000000000 */
[----:B01----:R-:W-:-:S04]  /*13450*/  LOP3.LUT R7, R0, 0x1f, RZ, 0xc0, !PT ;  /* 0x0000001f00077812 */ /* 0x003fc800078ec0ff */
        /* <DEDUP_REMOVED lines=13> */
[----:B------:R-:W-:Y:S01]  /*13530*/  SHFL.IDX PT, R4, R16, 0x1, 0x1f ;  /* 0x00201f0010047f89 */ /* 0x000fe200000e0000 */
[----:B0-----:R-:W-:Y:S02]  /*13540*/  IMAD.MOV.U32 R2, RZ, RZ, RZ ;  /* 0x000000ffff027224 */ /* 0x001fe400078e00ff */
[----:B---3--:R-:W-:Y:S01]  /*13550*/  @!P1 IMAD.MOV.U32 R2, RZ, RZ, R3 ;  /* 0x000000ffff029224 */ /* 0x008fe200078e0003 */
        /* <DEDUP_REMOVED lines=17> */
.L_x_4479:
[----:B------:R-:W-:Y:S02]  /*13670*/  ULDC UR4, c[0x0][0xd38] ;  /* 0x00034e0000047ab9 */ /* 0x000fe40000000800 */
[----:B------:R-:W-:-:S04]  /*13680*/  IMAD.U32 R16, RZ, RZ, UR4 ;  /* 0x00000004ff107e24 */ /* 0x000fc8000f8e00ff */
[----:B-1----:R-:W-:-:S04]  /*13690*/  IMAD R6, R6, R16, RZ ;  /* 0x0000001006067224 */ /* 0x002fc800078e02ff */
[----:B------:R-:W-:-:S05]  /*136a0*/  IMAD.IADD R4, R4, 0x1, R6 ;  /* 0x0000000104047824 */ /* 0x000fca00078e0206 */
[----:B------:R-:W-:-:S13]  /*136b0*/  ISETP.GT.AND P6, PT, R4, R0, PT ;  /* 0x000000000400720c */ /* 0x000fda0003fc4270 */
[----:B------:R-:W-:Y:S05]  /*136c0*/  @P6 BRA `(.L_x_4413) ;  /* 0x00000000009c6947 */ /* 0x000fea0003800000 */
.L_x_4418:
[----:B------:R-:W1:Y:S01]  /*136d0*/  LDC R2, c[0x0][0xd3c] ;  /* 0x00034f00ff027b82 */ /* 0x000e620000000800 */
[----:B------:R-:W-:-:S05]  /*136e0*/  VIADD R19, R19, 0x1f ;  /* 0x0000001f13137836 */ /* 0x000fca0000000000 */
[----:B-1----:R-:W-:-:S13]  /*136f0*/  ISETP.GE.AND P6, PT, R19, R2, PT ;  /* 0x000000021300720c */ /* 0x002fda0003fc6270 */
        /* <DEDUP_REMOVED lines=11> */
.L_x_4416:
[----:B------:R-:W-:Y:S05]  /*137b0*/  BSYNC B0 ;  /* 0x0000000000007941 */ /* 0x000fea0003800000 */
.L_x_4415:
[----:B------:R-:W-:-:S03]  /*137c0*/  UMOV UR4, 0xffffffff ;  /* 0xffffffff00047882 */ /* 0x000fc60000000000 */
[----:B------:R-:W-:Y:S05]  /*137d0*/  BRA.DIV UR4, `(.L_x_4417) ;  /* 0x0000002604487947 */ /* 0x000fea000b800000 */
        /* <DEDUP_REMOVED lines=16> */
.L_x_4487:
[----:B------:R-:W-:Y:S02]  /*138e0*/  ULDC UR4, c[0x0][0xd38] ;  /* 0x00034e0000047ab9 */ /* 0x000fe40000000800 */
[----:B------:R-:W-:-:S04]  /*138f0*/  IMAD.U32 R16, RZ, RZ, UR4 ;  /* 0x00000004ff107e24 */ /* 0x000fc8000f8e00ff */
[----:B-1----:R-:W-:-:S04]  /*13900*/  IMAD R6, R6, R16, RZ ;  /* 0x0000001006067224 */ /* 0x002fc800078e02ff */
[----:B------:R-:W-:-:S05]  /*13910*/  IMAD.IADD R4, R6, 0x1, R4 ;  /* 0x0000000106047824 */ /* 0x000fca00078e0204 */
[----:B------:R-:W-:-:S13]  /*13920*/  ISETP.GT.AND P6, PT, R4, R0, PT ;  /* 0x000000000400720c */ /* 0x000fda0003fc4270 */
[----:B------:R-:W-:Y:S05]  /*13930*/  @!P6 BRA `(.L_x_4418) ;  /* 0xfffffffc0064e947 */ /* 0x000fea000383ffff */
.L_x_4413:
[----:B------:R-:W-:Y:S01]  /*13940*/  IMAD.IADD R6, R4, 0x1, -R6 ;  /* 0x0000000104067824 */ /* 0x000fe200078e0a06 */
[----:B------:R-:W-:-:S03]  /*13950*/  UMOV UR4, 0xffffffff ;  /* 0xffffffff00047882 */ /* 0x000fc60000000000 */
[----:B------:R-:W-:-:S05]  /*13960*/  IMAD R4, R3, R16, R6 ;  /* 0x0000001003047224 */ /* 0x000fca00078e0206 */
[----:B------:R-:W-:Y:S01]  /*13970*/  ISETP.GT.AND P6, PT, R4, R0, PT ;  /* 0x000000000400720c */ /* 0x000fe20003fc4270 */
[----:B------:R-:W-:-:S12]  /*13980*/  BRA.DIV UR4, `(.L_x_4419) ;  /* 0x0000002604b47947 */ /* 0x000fd8000b800000 */
[----:B------:R-:W-:-:S04]  /*13990*/  VOTE.ANY R5, PT, !P6 ;  /* 0x0000000000057806 */ /* 0x000fc800070e0100 */
[----:B------:R-:W1:Y:S02]  /*139a0*/  POPC R4, R5 ;  /* 0x0000000500047309 */ /* 0x000e640000000000 */
[----:B-1----:R1:W3:Y:S02]  /*139b0*/  SHFL.IDX PT, R17, R2, R4, 0x1f ;  /* 0x00001f0402117589 */ /* 0x0022e400000e0000 */
.L_x_4491:
[----:B------:R-:W-:Y:S01]  /*139c0*/  ISETP.NE.AND P0, PT, R5, RZ, PT ;  /* 0x000000ff0500720c */ /* 0x000fe20003f05270 */
[----:B-1----:R-:W-:-:S12]  /*139d0*/  IMAD.MOV.U32 R2, RZ, RZ, RZ ;  /* 0x000000ffff027224 */ /* 0x002fd800078e00ff */
[----:B------:R-:W-:Y:S05]  /*139e0*/  @!P0 BRA `(.L_x_4420) ;  /* 0x0000000000108947 */ /* 0x000fea0003800000 */
[----:B------:R-:W-:Y:S01]  /*139f0*/  UMOV UR4, 0xffffffff ;  /* 0xffffffff00047882 */ /* 0x000fe20000000000 */
[----:B------:R-:W-:Y:S02]  /*13a00*/  VIADD R12, R4, 0xffffffff ;  /* 0xffffffff040c7836 */ /* 0x000fe40000000000 */
[----:B------:R-:W-:Y:S05]  /*13a10*/  BRA.DIV UR4, `(.L_x_4421) ;  /* 0x0000002604d87947 */ /* 0x000fea000b800000 */
[----:B------:R1:W4:Y:S02]  /*13a20*/  SHFL.IDX PT, R2, R3, R12, 0x1f ;  /* 0x00001f0c03027589 */ /* 0x00032400000e0000 */
.L_x_4420:
[----:B---3--:R-:W-:Y:S01]  /*13a30*/  IABS R5, R17 ;  /* 0x0000001100057213 */ /* 0x008fe20000000000 */
[----:B----4-:R-:W-:Y:S02]  /*13a40*/  IMAD R16, R2, R16, R6 ;  /* 0x0000001002107224 */ /* 0x010fe400078e0206 */
[----:B------:R-:W-:Y:S01]  /*13a50*/  IMAD.IADD R19, R4, 0x1, R19 ;  /* 0x0000000104137824 */ /* 0x000fe200078e0213 */
[----:B------:R-:W3:Y:S01]  /*13a60*/  I2F.RP R2, R5 ;  /* 0x0000000500027306 */ /* 0x000ee20000209400 */
[----:B------:R-:W-:-:S07]  /*13a70*/  IMAD.IADD R0, R0, 0x1, -R16 ;  /* 0x0000000100007824 */ /* 0x000fce00078e0a10 */
[----:B---3--:R-:W3:Y:S02]  /*13a80*/  MUFU.RCP R2, R2 ;  /* 0x0000000200027308 */ /* 0x008ee40000001000 */
[----:B---3--:R-:W-:-:S06]  /*13a90*/  VIADD R2, R2, 0xffffffe ;  /* 0x0ffffffe02027836 */ /* 0x008fcc0000000000 */
[----:B01----:R-:W0:Y:S02]  /*13aa0*/  F2I.FTZ.U32.TRUNC.NTZ R3, R2 ;  /* 0x0000000200037305 */ /* 0x003e24000021f000 */
[----:B0-----:R-:W-:-:S04]  /*13ab0*/  IMAD.MOV R2, RZ, RZ, -R3 ;  /* 0x000000ffff027224 */ /* 0x001fc800078e0a03 */
        /* <DEDUP_REMOVED lines=22> */
.L_x_4414:
[----:B------:R-:W-:Y:S01]  /*13c20*/  UMOV UR4, URZ ;  /* 0x0000003f00047c82 */ /* 0x000fe20008000000 */
[----:B------:R-:W-:Y:S01]  /*13c30*/  UMOV UR5, URZ ;  /* 0x0000003f00057c82 */ /* 0x000fe20008000000 */
[----:B------:R-:W-:Y:S01]  /*13c40*/  ULDC UR6, c[0x0][0xd3c] ;  /* 0x00034f0000067ab9 */ /* 0x000fe20000000800 */
[----:B------:R-:W-:Y:S02]  /*13c50*/  IMAD.MOV.U32 R16, RZ, RZ, R0 ;  /* 0x000000ffff107224 */ /* 0x000fe400078e0000 */
[----:B------:R-:W-:Y:S02]  /*13c60*/  IMAD.U32 R17, RZ, RZ, UR4 ;  /* 0x00000004ff117e24 */ /* 0x000fe4000f8e00ff */
[----:B------:R-:W-:Y:S02]  /*13c70*/  IMAD.U32 R18, RZ, RZ, UR5 ;  /* 0x00000005ff127e24 */ /* 0x000fe4000f8e00ff */
[----:B------:R-:W-:-:S07]  /*13c80*/  IMAD.U32 R19, RZ, RZ, UR6 ;  /* 0x00000006ff137e24 */ /* 0x000fce000f8e00ff */
.L_x_4422:
[----:B0-----:R0:W3:Y:S01]  /*13c90*/  LDL R3, [R1+0x4] ;  /* 0x0000040001037983 */ /* 0x0010e20000100800 */
[----:B------:R-:W1:Y:S01]  /*13ca0*/  S2R R0, SR_TID.X ;  /* 0x0000000000007919 */ /* 0x000e620000002100 */
[----:B------:R-:W-:Y:S05]  /*13cb0*/  WARPSYNC.ALL ;  /* 0x0000000000007948 */ /* 0x000fea0003800000 */
[----:B-1----:R-:W-:Y:S01]  /*13cc0*/  LOP3.LUT R0, R0, 0x1f, RZ, 0xc0, !PT ;  /* 0x0000001f00007812 */ /* 0x002fe200078ec0ff */
[----:B------:R-:W-:Y:S03]  /*13cd0*/  BAR.SYNC.DEFER_BLOCKING 0x4, 0x180 ;  /* 0x0106000000007b1d */ /* 0x000fe60000010000 */
[----:B------:R-:W-:-:S13]  /*13ce0*/  ISETP.NE.AND P0, PT, R0, RZ, PT ;  /* 0x000000ff0000720c */ /* 0x000fda0003f05270 */
[----:B------:R-:W3:Y:S01]  /*13cf0*/  @!P0 S2R R0, SR_CgaCtaId ;  /* 0x0000000000008919 */ /* 0x000ee20000008800 */
[----:B------:R-:W-:-:S04]  /*13d00*/  @!P0 MOV R2, 0x400 ;  /* 0x0000040000028802 */ /* 0x000fc80000000f00 */
[----:B---3--:R-:W-:-:S05]  /*13d10*/  @!P0 LEA R3, R0, R2, 0x18 ;  /* 0x0000000200038211 */ /* 0x008fca00078ec0ff */
[----:B------:R0:W-:Y:S04]  /*13d20*/  @!P0 STS.128 [R3+0x388d0], R16 ;  /* 0x0388d01003008388 */ /* 0x0001e80000000c00 */
[----:B------:R0:W-:Y:S01]  /*13d30*/  @!P0 STL [R1+0x4], R3 ;  /* 0x0000040301008387 */ /* 0x0001e20000100800 */
[----:B------:R-:W-:Y:S06]  /*13d40*/  BAR.ARV 0x5, 0x180 ;  /* 0x0146000000007b1d */ /* 0x000fec0000002000 */
.L_x_4411:
[----:B------:R-:W-:Y:S02]  /*13d50*/  ULDC UR4, c[0x0][0xd3c] ;  /* 0x00034f0000047ab9 */ /* 0x000fe40000000800 */
[----:B----4-:R-:W-:-:S13]  /*13d60*/  ISETP.GE.AND P0, PT, R19, UR4, PT ;  /* 0x0000000413007c0c */ /* 0x010fda000bf06270 */
[----:B------:R-:W-:Y:S05]  /*13d70*/  @!P0 BRA `(.L_x_4423) ;  /* 0xffffff9000508947 */ /* 0x000fea000383ffff */
[----:B------:R-:W-:Y:S05]  /*13d80*/  BSYNC B8 ;  /* 0x0000000000087941 */ /* 0x000fea0003800000 */
.L_x_4299:
[----:B---3--:R-:W3:Y:S01]  /*13d90*/  LDL.LU R0, [R1+0x5c] ;  /* 0x00005c0001007983 */ /* 0x008ee20000300800 */
[----:B------:R-:W-:Y:S01]  /*13da0*/  BSSY B0, `(.L_x_4424) ;  /* 0x000000b000007945 */ /* 0x000fe20003800000 */
[----:B------:R-:W4:Y:S01]  /*13db0*/  S2R R5, SR_CgaCtaId ;  /* 0x0000000000057919 */ /* 0x000f220000008800 */
[----:B---3--:R-:W-:-:S05]  /*13dc0*/  VIADD R0, R0, 0x1 ;  /* 0x0000000100007836 */ /* 0x008fca0000000000 */
[----:B------:R-:W-:-:S04]  /*13dd0*/  LEA.HI R2, R0, R0, RZ, 0x1 ;  /* 0x0000000000027211 */ /* 0x000fc800078f08ff */
[----:B01----:R-:W-:Y:S02]  /*13de0*/  LOP3.LUT R3, R2, 0xfffffffe, RZ, 0xc0, !PT ;  /* 0xfffffffe02037812 */ /* 0x003fe400078ec0ff */
[----:B------:R-:W-:-:S03]  /*13df0*/  MOV R2, 0x400 ;  /* 0x0000040000027802 */ /* 0x000fc60000000f00 */
[----:B------:R-:W-:Y:S01]  /*13e00*/  IMAD.IADD R0, R0, 0x1, -R3 ;  /* 0x0000000100007824 */ /* 0x000fe200078e0a03 */
[----:B----4-:R-:W-:-:S04]  /*13e10*/  LEA R9, R5, R2, 0x18 ;  /* 0x0000000205097211 */ /* 0x010fc800078ec0ff */
[----:B------:R-:W-:-:S04]  /*13e20*/  SHF.L.U32 R0, R0, 0x1f, RZ ;  /* 0x0000001f00007819 */ /* 0x000fc800000006ff */
[----:B------:R-:W0:Y:S02]  /*13e30*/  SYNCS.PHASECHK.TRANS64.TRYWAIT P0, [R9+URZ+0x38820], R0 ;  /* 0x03882000090075a7 */ /* 0x000e24000800017f */
[----:B0-----:R-:W-:Y:S05]  /*13e40*/  @!P0 BRA `(.L_x_4425) ;  /* 0x0000002000f48947 */ /* 0x001fea0003800000 */
.L_x_4494:
[----:B------:R-:W-:Y:S05]  /*13e50*/  BSYNC B0 ;  /* 0x0000000000007941 */ /* 0x000fea0003800000 */
.L_x_4424:
[----:B------:R-:W-:-:S03]  /*13e60*/  UMOV UR4, 0xffffffff ;  /* 0xffffffff00047882 */ /* 0x000fc60000000000 */
[----:B------:R-:W-:Y:S05]  /*13e70*/  BRA.DIV UR4, `(.L_x_4426) ;  /* 0x0000002204fc7947 */ /* 0x000fea000b800000 */
[----:B0-----:R-:W0:Y:S02]  /*13e80*/  S2R R0, SR_TID.X ;  /* 0x0000000000007919 */ /* 0x001e240000002100 */
[----:B0-----:R-:W-:-:S04]  /*13e90*/  SHF.R.U32.HI R0, RZ, 0x5, R0 ;  /* 0x00000005ff007819 */ /* 0x001fc80000011600 */
[----:B------:R-:W-:-:S05]  /*13ea0*/  LOP3.LUT R0, R0, 0x3, RZ, 0xc0, !PT ;  /* 0x0000000300007812 */ /* 0x000fca00078ec0ff */
[----:B------:R0:W1:Y:S02]  /*13eb0*/  SHFL.IDX PT, R14, R0, RZ, 0x1f ;  /* 0x00001fff000e7589 */ /* 0x00006400000e0000 */
.L_x_4497:
[----:B-1----:R-:W-:Y:S01]  /*13ec0*/  ISETP.NE.AND P0, PT, R14, RZ, PT ;  /* 0x000000ff0e00720c */ /* 0x002fe20003f05270 */
[----:B------:R-:W-:-:S12]  /*13ed0*/  BSSY B0, `(.L_x_4427) ;  /* 0x0000020000007945 */ /* 0x000fd80003800000 */
[----:B------:R-:W-:Y:S05]  /*13ee0*/  @P0 BRA `(.L_x_4428) ;  /* 0x0000000000780947 */ /* 0x000fea0003800000 */
[----:B------:R-:W-:-:S03]  /*13ef0*/  UMOV UR4, 0xffffffff ;  /* 0xffffffff00047882 */ /* 0x000fc60000000000 */
[----:B------:R-:W-:Y:S05]  /*13f00*/  BRA.DIV UR4, `(.L_x_4429) ;  /* 0x00000026040c7947 */ /* 0x000fea000b800000 */
[----:B------:R-:W-:-:S13]  /*13f10*/  ELECT P6, URZ, PT ;  /* 0x00000000003f782f */ /* 0x000fda00038c0000 */
.L_x_4500:
[----:B------:R-:W-:Y:S05]  /*13f20*/  @!P6 BRA `(.L_x_4428) ;  /* 0x000000000068e947 */ /* 0x000fea0003800000 */
[----:B------:R-:W3:Y:S04]  /*13f30*/  LDL R2, [R1+0xc] ;  /* 0x00000c0001027983 */ /* 0x000ee80000100800 */
[----:B------:R-:W4:Y:S01]  /*13f40*/  LDL.LU R6, [R1+0x18] ;  /* 0x0000180001067983 */ /* 0x000f220000300800 */
[----:B0-----:R-:W-:-:S04]  /*13f50*/  VIADD R0, R9, 0x38840 ;  /* 0x0003884009007836 */ /* 0x001fc80000000000 */
[C---:B---3--:R-:W-:Y:S02]  /*13f60*/  IMAD R5, R2.reuse, 0x8, R0 ;  /* 0x0000000802057824 */ /* 0x048fe400078e0200 */
[----:B------:R-:W-:Y:S01]  /*13f70*/  VIADD R2, R2, 0x1 ;  /* 0x0000000102027836 */ /* 0x000fe20000000000 */
[----:B----4-:R-:W-:-:S04]  /*13f80*/  SHF.L.U32 R4, R6, 0x1f, RZ ;  /* 0x0000001f06047819 */ /* 0x010fc800000006ff */
[----:B------:R-:W-:Y:S01]  /*13f90*/  ISETP.NE.AND P1, PT, R2, 0x2, PT ;  /* 0x000000020200780c */ /* 0x000fe20003f25270 */
[----:B------:R-:W0:Y:S03]  /*13fa0*/  SYNCS.PHASECHK.TRANS64.TRYWAIT P0, [R5+URZ], R4 ;  /* 0x00000004050075a7 */ /* 0x000e26000800017f */
[----:B------:R-:W-:-:S04]  /*13fb0*/  SEL R3, RZ, 0x1, P1 ;  /* 0x00000001ff037807 */ /* 0x000fc80000800000 */
[----:B------:R-:W-:Y:S02]  /*13fc0*/  LOP3.LUT R6, R6, R3, RZ, 0x3c, !PT ;  /* 0x0000000306067212 */ /* 0x000fe400078e3cff */
[----:B------:R-:W-:Y:S02]  /*13fd0*/  SEL R3, R2, RZ, P1 ;  /* 0x000000ff02037207 */ /* 0x000fe40000800000 */
[----:B------:R-:W-:-:S03]  /*13fe0*/  SHF.L.U32 R2, R6, 0x1f, RZ ;  /* 0x0000001f06027819 */ /* 0x000fc600000006ff */
[----:B------:R-:W-:Y:S01]  /*13ff0*/  IMAD R7, R3, 0x8, R0 ;  /* 0x0000000803077824 */ /* 0x000fe200078e0200 */
[----:B0-----:R-:W-:Y:S06]  /*14000*/  @!P0 BRA `(.L_x_4430) ;  /* 0x0000002000ec8947 */ /* 0x001fec0003800000 */
.L_x_4501:
[----:B------:R-:W0:Y:S01]  /*14010*/  LDL.LU R6, [R1+0xc] ;  /* 0x00000c0001067983 */ /* 0x000e220000300800 */
[----:B------:R-:W1:Y:S01]  /*14020*/  SYNCS.PHASECHK.TRANS64.TRYWAIT P0, [R7+URZ], R2 ;  /* 0x00000002070075a7 */ /* 0x000e62000800017f */
[----:B------:R-:W-:-:S04]  /*14030*/  VIADD R0, R9, 0x38860 ;  /* 0x0003886009007836 */ /* 0x000fc80000000000 */
[----:B0-----:R-:W-:Y:S01]  /*14040*/  IMAD R5, R6, 0x8, R0 ;  /* 0x0000000806057824 */ /* 0x001fe200078e0200 */
[----:B-1----:R-:W-:Y:S06]  /*14050*/  @!P0 BRA `(.L_x_4431) ;  /* 0x0000002000ec8947 */ /* 0x002fec0003800000 */
.L_x_4502:
[----:B------:R-:W1:Y:S02]  /*14060*/  SYNCS.PHASECHK.TRANS64.TRYWAIT P0, [R5+URZ], R4 ;  /* 0x00000004050075a7 */ /* 0x000e64000800017f */
[----:B-1----:R-:W-:Y:S05]  /*14070*/  @!P0 BRA `(.L_x_4432) ;  /* 0x0000002000f88947 */ /* 0x002fea0003800000 */
.L_x_4503:
[----:B------:R-:W-:-:S07]  /*14080*/  IMAD R3, R3, 0x8, R0 ;  /* 0x0000000803037824 */ /* 0x000fce00078e0200 */
.L_x_4433:
[----:B---3--:R3:W4:Y:S02]  /*14090*/  SYNCS.PHASECHK.TRANS64.TRYWAIT P0, [R3+URZ], R2 ;  /* 0x00000002030075a7 */ /* 0x008724000800017f */
[----:B----4-:R-:W-:Y:S05]  /*140a0*/  @!P0 NANOSLEEP.SYNCS 0x989680 ;  /* 0x009896800000895d */ /* 0x010fea0003900000 */
[----:B------:R-:W4:Y:S02]  /*140b0*/  @!P0 SYNCS.PHASECHK.TRANS64 P0, [R3+URZ], R2 ;  /* 0x00000002030085a7 */ /* 0x000f24000800007f */
[----:B----4-:R-:W-:Y:S05]  /*140c0*/  @!P0 BRA `(.L_x_4433) ;  /* 0xfffffffc00f08947 */ /* 0x010fea000383ffff */
.L_x_4428:
[----:B------:R-:W-:Y:S05]  /*140d0*/  BSYNC B0 ;  /* 0x0000000000007941 */ /* 0x000fea0003800000 */
.L_x_4427:
[----:B------:R-:W-:Y:S05]  /*140e0*/  EXIT ;  /* 0x000000000000794d */ /* 0x000fea0003800000 */
.L_x_4257:
[----:B0-----:R-:W-:-:S04]  /*140f0*/  IMAD.U32 R3, RZ, RZ, UR37 ;  /* 0x00000025ff037e24 */ /* 0x001fc8000f8e00ff */
[----:B------:R0:W1:Y:S03]  /*14100*/  SYNCS.PHASECHK.TRANS64.TRYWAIT P1, [R3+URZ+0x38800], R4 ;  /* 0x03880004030075a7 */ /* 0x000066000802017f */
[----:B-1----:R-:W-:Y:S05]  /*14110*/  @!P1 NANOSLEEP.SYNCS 0x989680 ;  /* 0x009896800000995d */ /* 0x002fea0003900000 */
[----:B------:R-:W1:Y:S02]  /*14120*/  @!P1 SYNCS.PHASECHK.TRANS64 P1, [R3+URZ+0x38800], R4 ;  /* 0x03880004030095a7 */ /* 0x000e64000802007f */
[----:B-1----:R-:W-:Y:S05]  /*14130*/  @!P1 BRA `(.L_x_4257) ;  /* 0xfffffffc00ec9947 */ /* 0x002fea000383ffff */
[----:B------:R-:W-:Y:S05]  /*14140*/  BRA `(.L_x_4434) ;  /* 0xfffffef000147947 */ /* 0x000fea000383ffff */
.L_x_4261:
[----:B-1----:R1:W2:Y:S02]  /*14150*/  SYNCS.PHASECHK.TRANS64.TRYWAIT P1, [R3+URZ+0x38830], R6 ;  /* 0x03883006030075a7 */ /* 0x0022a4000802017f */
[----:B--2---:R-:W-:Y:S05]  /*14160*/  @!P1 NANOSLEEP.SYNCS 0x989680 ;  /* 0x009896800000995d */ /* 0x004fea0003900000 */
[----:B------:R-:W2:Y:S02]  /*14170*/  @!P1 SYNCS.PHASECHK.TRANS64 P1, [R3+URZ+0x38830], R6 ;  /* 0x03883006030095a7 */ /* 0x000ea4000802007f */
[----:B--2---:R-:W-:Y:S05]  /*14180*/  @!P1 BRA `(.L_x_4261) ;  /* 0xfffffffc00f09947 */ /* 0x004fea000383ffff */
[----:B------:R-:W-:Y:S05]  /*14190*/  BRA `(.L_x_4260) ;  /* 0xfffffef0002c7947 */ /* 0x000fea000383ffff */
.L_x_4262:
[----:B--2---:R-:W-:-:S04]  /*141a0*/  IMAD.U32 R5, RZ, RZ, UR37 ;  /* 0x00000025ff057e24 */ /* 0x004fc8000f8e00ff */
[----:B------:R2:W3:Y:S03]  /*141b0*/  SYNCS.PHASECHK.TRANS64.TRYWAIT P1, [R5+URZ+0x38810], R4 ;  /* 0x03881004050075a7 */ /* 0x0004e6000802017f */
[----:B---3--:R-:W-:Y:S05]  /*141c0*/  @!P1 NANOSLEEP.SYNCS 0x989680 ;  /* 0x009896800000995d */ /* 0x008fea0003900000 */
[----:B------:R-:W3:Y:S02]  /*141d0*/  @!P1 SYNCS.PHASECHK.TRANS64 P1, [R5+URZ+0x38810], R4 ;  /* 0x03881004050095a7 */ /* 0x000ee4000802007f */
[----:B---3--:R-:W-:Y:S05]  /*141e0*/  @!P1 BRA `(.L_x_4262) ;  /* 0xfffffffc00ec9947 */ /* 0x008fea000383ffff */
[----:B------:R-:W-:Y:S05]  /*141f0*/  BRA `(.L_x_4435) ;  /* 0xfffffef000b47947 */ /* 0x000fea000383ffff */
.L_x_4266:
[----:B----4-:R4:W0:Y:S02]  /*14200*/  SYNCS.PHASECHK.TRANS64.TRYWAIT P1, [R3+URZ+0x38850], R6 ;  /* 0x03885006030075a7 */ /* 0x010824000802017f */
[----:B0-----:R-:W-:Y:S05]  /*14210*/  @!P1 NANOSLEEP.SYNCS 0x989680 ;  /* 0x009896800000995d */ /* 0x001fea0003900000 */
[----:B------:R-:W0:Y:S02]  /*14220*/  @!P1 SYNCS.PHASECHK.TRANS64 P1, [R3+URZ+0x38850], R6 ;  /* 0x03885006030095a7 */ /* 0x000e24000802007f */
[----:B0-----:R-:W-:Y:S05]  /*14230*/  @!P1 BRA `(.L_x_4266) ;  /* 0xfffffffc00f09947 */ /* 0x001fea000383ffff */
[----:B------:R-:W-:Y:S05]  /*14240*/  BRA `(.L_x_4265) ;  /* 0xfffffef000c07947 */ /* 0x000fea000383ffff */
.L_x_4271:
[----:B-1----:R-:W-:-:S04]  /*14250*/  IMAD.U32 R5, RZ, RZ, UR5 ;  /* 0x00000005ff057e24 */ /* 0x002fc8000f8e00ff */
[----:B------:R1:W2:Y:S03]  /*14260*/  SYNCS.PHASECHK.TRANS64.TRYWAIT P3, [R5+URZ+0x38830], R4 ;  /* 0x03883004050075a7 */ /* 0x0002a6000806017f */
[----:B--2---:R-:W-:Y:S05]  /*14270*/  @!P3 NANOSLEEP.SYNCS 0x989680 ;  /* 0x009896800000b95d */ /* 0x004fea0003900000 */
[----:B------:R-:W2:Y:S02]  /*14280*/  @!P3 SYNCS.PHASECHK.TRANS64 P3, [R5+URZ+0x38830], R4 ;  /* 0x038830040500b5a7 */ /* 0x000ea4000806007f */
[----:B--2---:R-:W-:Y:S05]  /*14290*/  @!P3 BRA `(.L_x_4271) ;  /* 0xfffffffc00ecb947 */ /* 0x004fea000383ffff */
[----:B------:R-:W-:Y:S05]  /*142a0*/  BRA `(.L_x_4270) ;  /* 0xffffff1800447947 */ /* 0x000fea000383ffff */
.L_x_4275:
[----:B-1----:R-:W-:-:S04]  /*142b0*/  IMAD.U32 R5, RZ, RZ, UR5 ;  /* 0x00000005ff057e24 */ /* 0x002fc8000f8e00ff */
[----:B------:R1:W3:Y:S03]  /*142c0*/  SYNCS.PHASECHK.TRANS64.TRYWAIT P3, [R5+URZ+0x38850], R4 ;  /* 0x03885004050075a7 */ /* 0x0002e6000806017f */
[----:B---3--:R-:W-:Y:S05]  /*142d0*/  @!P3 NANOSLEEP.SYNCS 0x989680 ;  /* 0x009896800000b95d */ /* 0x008fea0003900000 */
[----:B------:R-:W3:Y:S02]  /*142e0*/  @!P3 SYNCS.PHASECHK.TRANS64 P3, [R5+URZ+0x38850], R4 ;  /* 0x038850040500b5a7 */ /* 0x000ee4000806007f */
[----:B---3--:R-:W-:Y:S05]  /*142f0*/  @!P3 BRA `(.L_x_4275) ;  /* 0xfffffffc00ecb947 */ /* 0x008fea000383ffff */
[----:B------:R-:W-:Y:S05]  /*14300*/  BRA `(.L_x_4274) ;  /* 0xffffff1800b47947 */ /* 0x000fea000383ffff */
.L_x_4311:
        /* <DEDUP_REMOVED lines=11> */
.L_x_4437:
[----:B------:R-:W-:Y:S05]  /*143c0*/  BSYNC B0 ;  /* 0x0000000000007941 */ /* 0x000fea0003800000 */
.L_x_4436:
[----:B------:R-:W-:Y:S05]  /*143d0*/  BRA `(.L_x_4438) ;  /* 0xffffff94009c7947 */ /* 0x000fea000383ffff */
.L_x_4313:
[----:B------:R-:W-:Y:S01]  /*143e0*/  BSSY B0, `(.L_x_4439) ;  /* 0x0000006000007945 */ /* 0x000fe20003800000 */
[----:B------:R-:W-:-:S07]  /*143f0*/  IMAD.MOV.U32 R15, RZ, RZ, -0x1 ;  /* 0xffffffffff0f7424 */ /* 0x000fce00078e00ff */
[----:B01----:R-:W-:Y:S05]  /*14400*/  WARPSYNC.COLLECTIVE R15, `(.L_x_4440) ;  /* 0x000000000f0c7348 */ /* 0x003fea0003c00000 */
[----:B------:R-:W-:Y:S02]  /*14410*/  ELECT P6, UR62, PT ;  /* 0x00000000003e782f */ /* 0x000fe400038c0000 */
[----:B------:R-:W-:Y:S01]  /*14420*/  MOV R14, UR62 ;  /* 0x0000003e000e7c02 */ /* 0x000fe20008000f00 */
[----:B01----:R-:W-:Y:S10]  /*14430*/  ENDCOLLECTIVE ;  /* 0x000000000000791b */ /* 0x003ff40003800000 */
.L_x_4440:
[----:B------:R-:W-:Y:S05]  /*14440*/  BSYNC B0 ;  /* 0x0000000000007941 */ /* 0x000fea0003800000 */
.L_x_4439:
[----:B------:R-:W-:Y:S05]  /*14450*/  BRA `(.L_x_4441) ;  /* 0xffffff9400a87947 */ /* 0x000fea000383ffff */
.L_x_4315:
[----:B-1----:R1:W2:Y:S02]  /*14460*/  SYNCS.PHASECHK.TRANS64.TRYWAIT P0, [R0+URZ+0x38840], R2 ;  /* 0x03884002000075a7 */ /* 0x0022a4000800017f */
[----:B--2---:R-:W-:Y:S05]  /*14470*/  @!P0 NANOSLEEP.SYNCS 0x989680 ;  /* 0x009896800000895d */ /* 0x004fea0003900000 */
[----:B------:R-:W2:Y:S02]  /*14480*/  @!P0 SYNCS.PHASECHK.TRANS64 P0, [R0+URZ+0x38840], R2 ;  /* 0x03884002000085a7 */ /* 0x000ea4000800007f */
[----:B--2---:R-:W-:Y:S05]  /*14490*/  @!P0 BRA `(.L_x_4315) ;  /* 0xfffffffc00f08947 */ /* 0x004fea000383ffff */
[----:B------:R-:W-:Y:S05]  /*144a0*/  BRA `(.L_x_4442) ;  /* 0xffffff9800147947 */ /* 0x000fea000383ffff */
.L_x_4319:
[----:B------:R0:W5:Y:S01]  /*144b0*/  LDL R6, [R1+0x38] ;  /* 0x0000380001067983 */ /* 0x0001620000100800 */
[----:B------:R-:W-:Y:S02]  /*144c0*/  IMAD.MOV.U32 R13, RZ, RZ, R2 ;  /* 0x000000ffff0d7224 */ /* 0x000fe400078e0002 */
[----:B------:R-:W-:Y:S02]  /*144d0*/  IMAD.MOV.U32 R12, RZ, RZ, RZ ;  /* 0x000000ffff0c7224 */ /* 0x000fe400078e00ff */
[----:B------:R-:W-:Y:S02]  /*144e0*/  IMAD.MOV.U32 R11, RZ, RZ, 0x181f ;  /* 0x0000181fff0b7424 */ /* 0x000fe400078e00ff */
[----:B------:R-:W-:Y:S02]  /*144f0*/  IMAD.MOV.U32 R15, RZ, RZ, -0x1 ;  /* 0xffffffffff0f7424 */ /* 0x000fe400078e00ff */
[----:B0-----:R-:W-:-:S07]  /*14500*/  IMAD R17, R17, 0x40, R8 ;  /* 0x0000004011117824 */ /* 0x001fce00078e0208 */
[----:B-----5:R-:W-:Y:S05]  /*14510*/  WARPSYNC.COLLECTIVE R15, `(.L_x_4443) ;  /* 0x000000000f087348 */ /* 0x020fea0003c00000 */
[----:B------:R0:W1:Y:S02]  /*14520*/  SHFL.IDX P6, R14, R13, R12, R11 ;  /* 0x0000000c0d0e7389 */ /* 0x00006400000c000b */
[----:B01---5:R-:W-:Y:S01]  /*14530*/  ENDCOLLECTIVE ;  /* 0x000000000000791b */ /* 0x023fe20003800000 */
.L_x_4443:
[----:B------:R-:W-:Y:S02]  /*14540*/  IMAD.MOV.U32 R13, RZ, RZ, R3 ;  /* 0x000000ffff0d7224 */ /* 0x000fe400078e0003 */
[----:B------:R-:W-:-:S07]  /*14550*/  IMAD.MOV.U32 R4, RZ, RZ, R14 ;  /* 0x000000ffff047224 */ /* 0x000fce00078e000e */
[----:B------:R-:W-:Y:S05]  /*14560*/  WARPSYNC.COLLECTIVE R15, `(.L_x_4444) ;  /* 0x000000000f087348 */ /* 0x000fea0003c00000 */
[----:B------:R0:W1:Y:S02]  /*14570*/  SHFL.IDX P6, R14, R13, R12, R11 ;  /* 0x0000000c0d0e7389 */ /* 0x00006400000c000b */
[----:B01----:R-:W-:Y:S01]  /*14580*/  ENDCOLLECTIVE ;  /* 0x000000000000791b */ /* 0x003fe20003800000 */
.L_x_4444:
[----:B------:R-:W-:Y:S02]  /*14590*/  IMAD.MOV.U32 R13, RZ, RZ, R2 ;  /* 0x000000ffff0d7224 */ /* 0x000fe400078e0002 */
[----:B------:R-:W-:Y:S02]  /*145a0*/  IMAD.MOV.U32 R12, RZ, RZ, 0x1 ;  /* 0x00000001ff0c7424 */ /* 0x000fe400078e00ff */
[----:B------:R-:W-:-:S07]  /*145b0*/  IMAD.MOV.U32 R5, RZ, RZ, R14 ;  /* 0x000000ffff057224 */ /* 0x000fce00078e000e */
[----:B------:R-:W-:Y:S05]  /*145c0*/  WARPSYNC.COLLECTIVE R15, `(.L_x_4445) ;  /* 0x000000000f087348 */ /* 0x000fea0003c00000 */
[----:B------:R0:W1:Y:S02]  /*145d0*/  SHFL.IDX P6, R14, R13, R12, R11 ;  /* 0x0000000c0d0e7389 */ /* 0x00006400000c000b */
[----:B01----:R-:W-:Y:S01]  /*145e0*/  ENDCOLLECTIVE ;  /* 0x000000000000791b */ /* 0x003fe20003800000 */
.L_x_4445:
[----:B------:R-:W-:Y:S02]  /*145f0*/  IMAD.MOV.U32 R13, RZ, RZ, R3 ;  /* 0x000000ffff0d7224 */ /* 0x000fe400078e0003 */
[----:B------:R-:W-:Y:S02]  /*14600*/  IMAD R0, R6, R7, RZ ;  /* 0x0000000706007224 */ /* 0x000fe400078e02ff */
[----:B------:R-:W-:-:S07]  /*14610*/  IMAD.MOV.U32 R6, RZ, RZ, R14 ;  /* 0x000000ffff067224 */ /* 0x000fce00078e000e */
[----:B------:R-:W-:Y:S05]  /*14620*/  WARPSYNC.COLLECTIVE R15, `(.L_x_4446) ;  /* 0x000000000f087348 */ /* 0x000fea0003c00000 */
[----:B------:R0:W1:Y:S02]  /*14630*/  SHFL.IDX P6, R14, R13, R12, R11 ;  /* 0x0000000c0d0e7389 */ /* 0x00006400000c000b */
[----:B01----:R-:W-:Y:S01]  /*14640*/  ENDCOLLECTIVE ;  /* 0x000000000000791b */ /* 0x003fe20003800000 */
.L_x_4446:
[C---:B------:R-:W-:Y:S01]  /*14650*/  ISETP.GE.AND P1, PT, R17.reuse, R0, PT ;  /* 0x000000001100720c */ /* 0x040fe20003f26270 */
[----:B------:R-:W-:-:S05]  /*14660*/  VIADD R7, R17, 0x10 ;  /* 0x0000001011077836 */ /* 0x000fca0000000000 */
[----:B------:R0:W-:Y:S07]  /*14670*/  STL [R1+0x4c], R7 ;  /* 0x00004c0701007387 */ /* 0x0001ee0000100800 */
[----:B------:R-:W-:Y:S01]  /*14680*/  @!P1 LEA R5, P2, R10, R5, 0x1 ;  /* 0x000000050a059211 */ /* 0x000fe200078408ff */
[----:B------:R-:W-:Y:S02]  /*14690*/  IMAD.MOV.U32 R13, RZ, RZ, R2 ;  /* 0x000000ffff0d7224 */ /* 0x000fe400078e0002 */
[----:B------:R-:W-:-:S02]  /*146a0*/  IMAD.MOV.U32 R12, RZ, RZ, 0x2 ;  /* 0x00000002ff0c7424 */ /* 0x000fc400078e00ff */
[----:B------:R-:W-:-:S05]  /*146b0*/  @!P1 IMAD.X R4, RZ, RZ, R4, P2 ;  /* 0x000000ffff049224 */ /* 0x000fca00010e0604 */
[----:B------:R-:W-:-:S04]  /*146c0*/  @!P1 LOP3.LUT R5, R5, R4, RZ, 0x3c, !PT ;  /* 0x0000000405059212 */ /* 0x000fc800078e3cff */
[----:B------:R-:W-:-:S04]  /*146d0*/  @!P1 LOP3.LUT R4, R5, R4, RZ, 0x3c, !PT ;  /* 0x0000000405049212 */ /* 0x000fc800078e3cff */
[----:B------:R-:W-:-:S05]  /*146e0*/  @!P1 LOP3.LUT R5, R5, R4, RZ, 0x3c, !PT ;  /* 0x0000000405059212 */ /* 0x000fca00078e3cff */
[----:B------:R-:W-:Y:S01]  /*146f0*/  @!PT LDS RZ, [RZ] ;  /* 0x00000000fffff984 */ /* 0x000fe20000000800 */
[----:B------:R-:W-:Y:S01]  /*14700*/  @!PT LDS RZ, [RZ] ;  /* 0x00000000fffff984 */ /* 0x000fe20000000800 */
[----:B------:R-:W-:Y:S01]  /*14710*/  @!PT LDS RZ, [RZ] ;  /* 0x00000000fffff984 */ /* 0x000fe20000000800 */
[----:B------:R1:W-:Y:S01]  /*14720*/  @!P1 LDGSTS.E.BYPASS.LTC128B.128 [R9+0x20400], desc[UR38][R4.64], !P0 ;  /* 0x2040000004099fae */ /* 0x0003e2000c101d66 */
[----:B------:R-:W-:Y:S01]  /*14730*/  ISETP.GE.AND P1, PT, R7, R0, PT ;  /* 0x000000000700720c */ /* 0x000fe20003f26270 */
[----:B0-----:R-:W-:-:S05]  /*14740*/  VIADD R7, R17, 0x20 ;  /* 0x0000002011077836 */ /* 0x001fca0000000000 */
[----:B------:R0:W-:Y:S01]  /*14750*/  STL [R1+0x58], R7 ;  /* 0x0000580701007387 */ /* 0x0001e20000100800 */
[----:B-1----:R-:W-:-:S07]  /*14760*/  IMAD.MOV.U32 R4, RZ, RZ, R14 ;  /* 0x000000ffff047224 */ /* 0x002fce00078e000e */
[----:B0-----:R-:W-:Y:S05]  /*14770*/  WARPSYNC.COLLECTIVE R15, `(.L_x_4447) ;  /* 0x000000000f087348 */ /* 0x001fea0003c00000 */
[----:B------:R1:W2:Y:S02]  /*14780*/  SHFL.IDX P6, R14, R13, R12, R11 ;  /* 0x0000000c0d0e7389 */ /* 0x0002a400000c000b */
[----:B012---:R-:W-:Y:S01]  /*14790*/  ENDCOLLECTIVE ;  /* 0x000000000000791b */ /* 0x007fe20003800000 */
.L_x_4447:
        /* <DEDUP_REMOVED lines=10> */
.L_x_4448:
        /* <DEDUP_REMOVED lines=11> */
.L_x_4449:
        /* <DEDUP_REMOVED lines=14> */
.L_x_4450:
[----:B------:R-:W-:Y:S01]  /*149d0*/  IMAD.MOV.U32 R3, RZ, RZ, R14 ;  /* 0x000000ffff037224 */ /* 0x000fe200078e000e */
[----:B------:R-:W-:Y:S06]  /*149e0*/  BRA `(.L_x_4451) ;  /* 0xffffff9c007c7947 */ /* 0x000fec000383ffff */
.L_x_4323:
[----:B------:R-:W2:Y:S04]  /*149f0*/  LDL.LU R12, [R1+0x38] ;  /* 0x00003800010c7983 */ /* 0x000ea80000300800 */
[----:B------:R-:W3:Y:S04]  /*14a00*/  LDL.LU R11, [R1+0x4c] ;  /* 0x00004c00010b7983 */ /* 0x000ee80000300800 */
[----:B------:R-:W4:Y:S04]  /*14a10*/  LDL.LU R9, [R1+0x58] ;  /* 0x0000580001097983 */ /* 0x000f280000300800 */
[----:B------:R-:W5:Y:S01]  /*14a20*/  LDL.LU R8, [R1+0x8] ;  /* 0x0000080001087983 */ /* 0x000f620000300800 */
[----:B------:R-:W-:Y:S01]  /*14a30*/  BSSY B0, `(.L_x_4452) ;  /* 0x0000017000007945 */ /* 0x000fe20003800000 */
[----:B------:R-:W-:-:S02]  /*14a40*/  IMAD.MOV.U32 R13, RZ, RZ, R4 ;  /* 0x000000ffff0d7224 */ /* 0x000fc400078e0004 */
[----:B------:R-:W-:Y:S02]  /*14a50*/  IMAD.MOV.U32 R15, RZ, RZ, -0x1 ;  /* 0xffffffffff0f7424 */ /* 0x000fe400078e00ff */
[----:B--2---:R-:W-:Y:S02]  /*14a60*/  IMAD R7, R12, R7, RZ ;  /* 0x000000070c077224 */ /* 0x004fe400078e02ff */
[----:B------:R-:W-:-:S03]  /*14a70*/  IMAD.MOV.U32 R12, RZ, RZ, RZ ;  /* 0x000000ffff0c7224 */ /* 0x000fc600078e00ff */
[-C--:B------:R-:W-:Y:S02]  /*14a80*/  ISETP.GE.AND P2, PT, R17, R7.reuse, PT ;  /* 0x000000071100720c */ /* 0x080fe40003f46270 */
[-C--:B---3--:R-:W-:Y:S01]  /*14a90*/  ISETP.GE.AND P3, PT, R11, R7.reuse, PT ;  /* 0x000000070b00720c */ /* 0x088fe20003f66270 */
[----:B------:R-:W-:Y:S01]  /*14aa0*/  IMAD.MOV.U32 R11, RZ, RZ, 0x181f ;  /* 0x0000181fff0b7424 */ /* 0x000fe200078e00ff */
[----:B----4-:R-:W-:Y:S02]  /*14ab0*/  ISETP.GE.AND P4, PT, R9, R7, PT ;  /* 0x000000070900720c */ /* 0x010fe40003f86270 */
[----:B-----5:R-:W-:-:S07]  /*14ac0*/  LOP3.LUT R8, R8, 0xffffffdf, RZ, 0xc0, !PT ;  /* 0xffffffdf08087812 */ /* 0x020fce00078ec0ff */
[----:B------:R-:W-:-:S04]  /*14ad0*/  @!P2 LOP3.LUT R2, R5, 0x40, RZ, 0xc0, !PT ;  /* 0x000000400502a812 */ /* 0x000fc800078ec0ff */
[----:B------:R-:W-:-:S04]  /*14ae0*/  @!P2 SHF.R.U32.HI R2, RZ, 0x2, R2 ;  /* 0x00000002ff02a819 */ /* 0x000fc80000011602 */
[----:B------:R-:W-:Y:S02]  /*14af0*/  @!P2 ISETP.NE.U32.AND P6, PT, R2, RZ, PT ;  /* 0x000000ff0200a20c */ /* 0x000fe40003fc5070 */
[----:B------:R-:W-:-:S04]  /*14b00*/  @!P2 LOP3.LUT R2, R6, 0x80, RZ, 0xc0, !PT ;  /* 0x000000800602a812 */ /* 0x000fc800078ec0ff */
[----:B------:R-:W-:-:S07]  /*14b10*/  @!P2 SHF.R.U32.HI R2, RZ, 0x3, R2 ;  /* 0x00000003ff02a819 */ /* 0x000fce0000011602 */
[----:B------:R-:W-:Y:S02]  /*14b20*/  @P6 LOP3.LUT R8, R8, 0x20, RZ, 0xfc, !PT ;  /* 0x0000002008086812 */ /* 0x000fe400078efcff */
[----:B------:R-:W-:Y:S02]  /*14b30*/  @!P2 ISETP.NE.U32.AND P6, PT, R2, RZ, PT ;  /* 0x000000ff0200a20c */ /* 0x000fe40003fc5070 */
[----:B------:R-:W-:-:S11]  /*14b40*/  LOP3.LUT R8, R8, 0xffffffef, RZ, 0xc0, !PT ;  /* 0xffffffef08087812 */ /* 0x000fd600078ec0ff */
[----:B------:R-:W-:-:S05]  /*14b50*/  @P6 LOP3.LUT R8, R8, 0x10, RZ, 0xfc, !PT ;  /* 0x0000001008086812 */ /* 0x000fca00078efcff */
[----:B------:R0:W-:Y:S02]  /*14b60*/  STL [R1+0x8], R8 ;  /* 0x0000080801007387 */ /* 0x0001e40000100800 */
[----:B0-----:R-:W-:Y:S05]  /*14b70*/  WARPSYNC.COLLECTIVE R15, `(.L_x_4453) ;  /* 0x000000000f087348 */ /* 0x001fea0003c00000 */
[----:B------:R1:W2:Y:S02]  /*14b80*/  SHFL.IDX P6, R14, R13, R12, R11 ;  /* 0x0000000c0d0e7389 */ /* 0x0002a400000c000b */
[----:B012---:R-:W-:Y:S01]  /*14b90*/  ENDCOLLECTIVE ;  /* 0x000000000000791b */ /* 0x007fe20003800000 */
.L_x_4453:
[----:B------:R-:W-:Y:S05]  /*14ba0*/  BSYNC B0 ;  /* 0x0000000000007941 */ /* 0x000fea0003800000 */
.L_x_4452:
[----:B------:R0:W-:Y:S04]  /*14bb0*/  STL [R1+0x68], R7 ;  /* 0x0000680701007387 */ /* 0x0001e80000100800 */
[----:B0-----:R0:W5:Y:S04]  /*14bc0*/  LDL.LU R7, [R1+0x8] ;  /* 0x0000080001077983 */ /* 0x0011680000300800 */
[----:B------:R0:W5:Y:S01]  /*14bd0*/  LDL R17, [R1+0x14] ;  /* 0x0000140001117983 */ /* 0x0001620000100800 */
[----:B------:R-:W-:Y:S02]  /*14be0*/  IMAD.MOV.U32 R13, RZ, RZ, R0 ;  /* 0x000000ffff0d7224 */ /* 0x000fe400078e0000 */
[----:B------:R-:W-:-:S02]  /*14bf0*/  IMAD.MOV.U32 R12, RZ, RZ, RZ ;  /* 0x000000ffff0c7224 */ /* 0x000fc400078e00ff */
[----:B------:R-:W-:Y:S02]  /*14c00*/  IMAD.MOV.U32 R11, RZ, RZ, 0x181f ;  /* 0x0000181fff0b7424 */ /* 0x000fe400078e00ff */
[----:B------:R-:W-:Y:S02]  /*14c10*/  IMAD.MOV.U32 R15, RZ, RZ, -0x1 ;  /* 0xffffffffff0f7424 */ /* 0x000fe400078e00ff */
[----:B0-----:R-:W-:-:S07]  /*14c20*/  IMAD.MOV.U32 R2, RZ, RZ, R14 ;  /* 0x000000ffff027224 */ /* 0x001fce00078e000e */
[----:B-----5:R-:W-:Y:S05]  /*14c30*/  WARPSYNC.COLLECTIVE R15, `(.L_x_4454) ;  /* 0x000000000f087348 */ /* 0x020fea0003c00000 */
[----:B------:R0:W1:Y:S02]  /*14c40*/  SHFL.IDX P6, R14, R13, R12, R11 ;  /* 0x0000000c0d0e7389 */ /* 0x00006400000c000b */
[----:B01---5:R-:W-:Y:S01]  /*14c50*/  ENDCOLLECTIVE ;  /* 0x000000000000791b */ /* 0x023fe20003800000 */
.L_x_4454:
[----:B------:R-:W-:Y:S02]  /*14c60*/  IMAD.MOV.U32 R13, RZ, RZ, R4 ;  /* 0x000000ffff0d7224 */ /* 0x000fe400078e0004 */
[----:B------:R-:W-:Y:S02]  /*14c70*/  IMAD.MOV.U32 R12, RZ, RZ, 0x1 ;  /* 0x00000001ff0c7424 */ /* 0x000fe400078e00ff */
[----:B------:R-:W-:-:S05]  /*14c80*/  IMAD.MOV.U32 R3, RZ, RZ, R14 ;  /* 0x000000ffff037224 */ /* 0x000fca00078e000e */
[----:B------:R-:W-:-:S05]  /*14c90*/  @!P2 LEA R3, P6, R10, R3, 0x1 ;  /* 0x000000030a03a211 */ /* 0x000fca00078c08ff */
[----:B------:R-:W-:-:S05]  /*14ca0*/  @!P2 IMAD.X R2, RZ, RZ, R2, P6 ;  /* 0x000000ffff02a224 */ /* 0x000fca00030e0602 */
[----:B------:R-:W-:-:S04]  /*14cb0*/  @!P2 LOP3.LUT R3, R3, R2, RZ, 0x3c, !PT ;  /* 0x000000020303a212 */ /* 0x000fc800078e3cff */
[----:B------:R-:W-:-:S04]  /*14cc0*/  @!P2 LOP3.LUT R2, R3, R2, RZ, 0x3c, !PT ;  /* 0x000000020302a212 */ /* 0x000fc800078e3cff */
[----:B------:R-:W-:Y:S02]  /*14cd0*/  @!P2 LOP3.LUT R3, R3, R2, RZ, 0x3c, !PT ;  /* 0x000000020303a212 */ /* 0x000fe400078e3cff */
[----:B------:R-:W-:-:S04]  /*14ce0*/  LOP3.LUT R7, R7, 0xffff7fff, RZ, 0xc0, !PT ;  /* 0xffff7fff07077812 */ /* 0x000fc800078ec0ff */
[----:B------:R-:W-:-:S04]  /*14cf0*/  @P0 LOP3.LUT R7, R7, 0x8000, RZ, 0xfc, !PT ;  /* 0x0000800007070812 */ /* 0x000fc800078efcff */
[C---:B------:R-:W-:Y:S02]  /*14d00*/  LOP3.LUT P0, RZ, R7.reuse, 0x8, RZ, 0xc0, !PT ;  /* 0x0000000807ff7812 */ /* 0x040fe4000780c0ff */
[----:B------:R-:W-:-:S04]  /*14d10*/  LOP3.LUT R7, R7, 0xffffbfff, RZ, 0xc0, !PT ;  /* 0xffffbfff07077812 */ /* 0x000fc800078ec0ff */
[----:B------:R-:W-:-:S04]  /*14d20*/  @P1 LOP3.LUT R7, R7, 0x4000, RZ, 0xfc, !PT ;  /* 0x0000400007071812 */ /* 0x000fc800078efcff */
[C---:B------:R-:W-:Y:S02]  /*14d30*/  LOP3.LUT P1, RZ, R7.reuse, 0x4, RZ, 0xc0, !PT ;  /* 0x0000000407ff7812 */ /* 0x040fe4000782c0ff */
[----:B------:R-:W-:Y:S01]  /*14d40*/  LOP3.LUT R7, R7, 0xffffdfff, RZ, 0xc0, !PT ;  /* 0xffffdfff07077812 */ /* 0x000fe200078ec0ff */
[----:B------:R-:W-:Y:S01]  /*14d50*/  @!PT LDS RZ, [RZ] ;  /* 0x00000000fffff984 */ /* 0x000fe20000000800 */
[----:B------:R-:W-:Y:S01]  /*14d60*/  @!PT LDS RZ, [RZ] ;  /* 0x00000000fffff984 */ /* 0x000fe20000000800 */
[----:B------:R-:W-:Y:S01]  /*14d70*/  @!PT LDS RZ, [RZ] ;  /* 0x00000000fffff984 */ /* 0x000fe20000000800 */
[----:B------:R0:W-:Y:S03]  /*14d80*/  @!P2 LDGSTS.E.BYPASS.LTC128B.128 [R17+0x26400], desc[UR38][R2.64], !P0 ;  /* 0x264000000211afae */ /* 0x0001e6000c101d66 */
[----:B------:R-:W-:-:S04]  /*14d90*/  @P3 LOP3.LUT R7, R7, 0x2000, RZ, 0xfc, !PT ;  /* 0x0000200007073812 */ /* 0x000fc800078efcff */
[C---:B------:R-:W-:Y:S02]  /*14da0*/  LOP3.LUT P3, RZ, R7.reuse, 0x2, RZ, 0xc0, !PT ;  /* 0x0000000207ff7812 */ /* 0x040fe4000786c0ff */
[----:B------:R-:W-:Y:S01]  /*14db0*/  LOP3.LUT R7, R7, 0xfffffbff, RZ, 0xc0, !PT ;  /* 0xfffffbff07077812 */ /* 0x000fe200078ec0ff */
[----:B------:R0:W-:Y:S03]  /*14dc0*/  @!P2 LDGSTS.E.BYPASS.LTC128B.128 [R17+0x28400], desc[UR38][R2.64+0x80], !P1 ;  /* 0x284000800211afae */ /* 0x0001e6000c901d66 */
[----:B------:R-:W-:-:S04]  /*14dd0*/  @P4 LOP3.LUT R7, R7, 0x400, RZ, 0xfc, !PT ;  /* 0x0000040007074812 */ /* 0x000fc800078efcff */
[C---:B------:R-:W-:Y:S02]  /*14de0*/  LOP3.LUT P0, RZ, R7.reuse, 0x8000, RZ, 0xc0, !PT ;  /* 0x0000800007ff7812 */ /* 0x040fe4000780c0ff */
[C---:B------:R-:W-:Y:S01]  /*14df0*/  LOP3.LUT P1, RZ, R7.reuse, 0x4000, RZ, 0xc0, !PT ;  /* 0x0000400007ff7812 */ /* 0x040fe2000782c0ff */
[----:B------:R0:W-:Y:S01]  /*14e00*/  @!P2 LDGSTS.E.BYPASS.LTC128B.128 [R17+0x2a400], desc[UR38][R2.64+0x100], !P3 ;  /* 0x2a4001000211afae */ /* 0x0001e2000d901d66 */
[C---:B------:R-:W-:Y:S02]  /*14e10*/  LOP3.LUT P6, RZ, R7.reuse, 0x20, RZ, 0xc0, !PT ;  /* 0x0000002007ff7812 */ /* 0x040fe400078cc0ff */
[C---:B------:R-:W-:Y:S01]  /*14e20*/  LOP3.LUT P3, RZ, R7.reuse, 0x2000, RZ, 0xc0, !PT ;  /* 0x0000200007ff7812 */ /* 0x040fe2000786c0ff */
[----:B------:R0:W-:Y:S01]  /*14e30*/  @!P2 LDGSTS.E.BYPASS.LTC128B.128 [R17+0x2c400], desc[UR38][R2.64+0x180], !P5 ;  /* 0x2c4001800211afae */ /* 0x0001e2000e901d66 */
[C---:B------:R-:W-:Y:S02]  /*14e40*/  LOP3.LUT P4, RZ, R7.reuse, 0x10, RZ, 0xc0, !PT ;  /* 0x0000001007ff7812 */ /* 0x040fe4000788c0ff */
[----:B------:R-:W-:-:S03]  /*14e50*/  LOP3.LUT R7, R7, 0xfffff7ff, RZ, 0xc0, !PT ;  /* 0xfffff7ff07077812 */ /* 0x000fc600078ec0ff */
[----:B------:R0:W-:Y:S01]  /*14e60*/  @!P2 LDGSTS.E.BYPASS.LTC128B.128 [R17+0x2e400], desc[UR38][R2.64+0x200], !P0 ;  /* 0x2e4002000211afae */ /* 0x0001e2000c101d66 */
[----:B------:R-:W-:-:S03]  /*14e70*/  @P5 LOP3.LUT R7, R7, 0x800, RZ, 0xfc, !PT ;  /* 0x0000080007075812 */ /* 0x000fc600078efcff */
[----:B------:R0:W-:Y:S01]  /*14e80*/  @!P2 LDGSTS.E.BYPASS.LTC128B.128 [R17+0x30400], desc[UR38][R2.64+0x280], !P1 ;  /* 0x304002800211afae */ /* 0x0001e2000c901d66 */
[----:B------:R-:W-:Y:S02]  /*14e90*/  LOP3.LUT P5, RZ, R7, 0x4, RZ, 0xc0, !PT ;  /* 0x0000000407ff7812 */ /* 0x000fe400078ac0ff */
[----:B------:R-:W-:Y:S01]  /*14ea0*/  @!P3 LOP3.LUT R8, R5, 0x40, RZ, 0xc0, !PT ;  /* 0x000000400508b812 */ /* 0x000fe200078ec0ff */
[----:B------:R0:W-:Y:S01]  /*14eb0*/  @!P2 LDGSTS.E.BYPASS.LTC128B.128 [R17+0x32400], desc[UR38][R2.64+0x300], P6 ;  /* 0x324003000211afae */ /* 0x0001e2000b101d66 */
[----:B------:R-:W-:Y:S02]  /*14ec0*/  LOP3.LUT R7, R7, 0xffffefff, RZ, 0xc0, !PT ;  /* 0xffffefff07077812 */ /* 0x000fe400078ec0ff */
[----:B------:R-:W-:-:S07]  /*14ed0*/  @!P3 SHF.R.U32.HI R8, RZ, 0x2, R8 ;  /* 0x00000002ff08b819 */ /* 0x000fce0000011608 */
[----:B0-----:R-:W-:Y:S05]  /*14ee0*/  WARPSYNC.COLLECTIVE R15, `(.L_x_4455) ;  /* 0x000000000f087348 */ /* 0x001fea0003c00000 */
[----:B------:R1:W2:Y:S02]  /*14ef0*/  SHFL.IDX P6, R14, R13, R12, R11 ;  /* 0x0000000c0d0e7389 */ /* 0x0002a400000c000b */
[----:B012---:R-:W-:Y:S01]  /*14f00*/  ENDCOLLECTIVE ;  /* 0x000000000000791b */ /* 0x007fe20003800000 */
.L_x_4455:
[----:B------:R-:W-:Y:S01]  /*14f10*/  @!PT LDS RZ, [RZ] ;  /* 0x00000000fffff984 */ /* 0x000fe20000000800 */
[----:B------:R-:W-:Y:S01]  /*14f20*/  @!PT LDS RZ, [RZ] ;  /* 0x00000000fffff984 */ /* 0x000fe20000000800 */
[----:B------:R-:W-:Y:S01]  /*14f30*/  @!PT LDS RZ, [RZ] ;  /* 0x00000000fffff984 */ /* 0x000fe20000000800 */
[----:B------:R0:W-:Y:S01]  /*14f40*/  @!P2 LDGSTS.E.BYPASS.LTC128B.128 [R17+0x34400], desc[UR38][R2.64+0x380], P4 ;  /* 0x344003800211afae */ /* 0x0001e2000a101d66 */
[----:B------:R-:W-:Y:S02]  /*14f50*/  @!P3 ISETP.NE.U32.AND P2, PT, R8, RZ, PT ;  /* 0x000000ff0800b20c */ /* 0x000fe40003f45070 */
[----:B------:R-:W-:Y:S02]  /*14f60*/  @P5 LOP3.LUT R7, R7, 0x1000, RZ, 0xfc, !PT ;  /* 0x0000100007075812 */ /* 0x000fe400078efcff */
[----:B------:R-:W-:Y:S02]  /*14f70*/  @!P3 LOP3.LUT R8, R6, 0x80, RZ, 0xc0, !PT ;  /* 0x000000800608b812 */ /* 0x000fe400078ec0ff */
[C---:B------:R-:W-:Y:S02]  /*14f80*/  LOP3.LUT P5, RZ, R7.reuse, 0x8, RZ, 0xc0, !PT ;  /* 0x0000000807ff7812 */ /* 0x040fe400078ac0ff */
[----:B------:R-:W-:Y:S01]  /*14f90*/  LOP3.LUT R7, R7, 0xffffffdf, RZ, 0xc0, !PT ;  /* 0xffffffdf07077812 */ /* 0x000fe200078ec0ff */
[----:B------:R-:W-:Y:S01]  /*14fa0*/  IMAD.MOV.U32 R13, RZ, RZ, R0 ;  /* 0x000000ffff0d7224 */ /* 0x000fe200078e0000 */
[----:B------:R-:W-:-:S03]  /*14fb0*/  @!P3 SHF.R.U32.HI R8, RZ, 0x3, R8 ;  /* 0x00000003ff08b819 */ /* 0x000fc60000011608 */
[----:B------:R-:W-:Y:S02]  /*14fc0*/  @P2 LOP3.LUT R7, R7, 0x20, RZ, 0xfc, !PT ;  /* 0x0000002007072812 */ /* 0x000fe400078efcff */
[----:B------:R-:W-:Y:S02]  /*14fd0*/  @!P3 ISETP.NE.U32.AND P4, PT, R8, RZ, PT ;  /* 0x000000ff0800b20c */ /* 0x000fe40003f85070 */
[----:B------:R-:W1:Y:S01]  /*14fe0*/  S2R R8, SR_TID.X ;  /* 0x0000000000087919 */ /* 0x000e620000002100 */
[----:B0-----:R-:W-:-:S10]  /*14ff0*/  IMAD.MOV.U32 R9, RZ, RZ, R14 ;  /* 0x000000ffff097224 */ /* 0x001fd400078e000e */
[----:B-1----:R-:W-:Y:S05]  /*15000*/  WARPSYNC.COLLECTIVE R15, `(.L_x_4456) ;  /* 0x000000000f087348 */ /* 0x002fea0003c00000 */
[----:B------:R0:W2:Y:S02]  /*15010*/  SHFL.IDX P6, R14, R13, R12, R11 ;  /* 0x0000000c0d0e7389 */ /* 0x0000a400000c000b */
[----:B012---:R-:W-:Y:S01]  /*15020*/  ENDCOLLECTIVE ;  /* 0x000000000000791b */ /* 0x007fe20003800000 */
.L_x_4456:
[----:B------:R-:W-:Y:S02]  /*15030*/  IMAD.MOV.U32 R13, RZ, RZ, R4 ;  /* 0x000000ffff0d7224 */ /* 0x000fe400078e0004 */
[----:B------:R-:W-:Y:S01]  /*15040*/  IMAD.MOV.U32 R12, RZ, RZ, 0x2 ;  /* 0x00000002ff0c7424 */ /* 0x000fe200078e00ff */
[----:B------:R-:W-:Y:S02]  /*15050*/  @!P3 LEA R10, P2, R10, R14, 0x1 ;  /* 0x0000000e0a0ab211 */ /* 0x000fe400078408ff */
[----:B------:R-:W-:-:S03]  /*15060*/  LOP3.LUT P6, RZ, R7, 0x20, RZ, 0xc0, !PT ;  /* 0x0000002007ff7812 */ /* 0x000fc600078cc0ff */
[----:B------:R-:W-:Y:S01]  /*15070*/  @!P3 IMAD.X R9, RZ, RZ, R9, P2 ;  /* 0x000000ffff09b224 */ /* 0x000fe200010e0609 */
[----:B------:R-:W-:Y:S01]  /*15080*/  LOP3.LUT P2, RZ, R7, 0x2, RZ, 0xc0, !PT ;  /* 0x0000000207ff7812 */ /* 0x000fe2000784c0ff */
[----:B------:R-:W-:Y:S02]  /*15090*/  @!P3 IMAD.MOV.U32 R2, RZ, RZ, R10 ;  /* 0x000000ffff02b224 */ /* 0x000fe400078e000a */
[----:B------:R-:W-:-:S05]  /*150a0*/  @!P3 IMAD.MOV.U32 R3, RZ, RZ, R9 ;  /* 0x000000ffff03b224 */ /* 0x000fca00078e0009 */
[----:B------:R-:W-:Y:S01]  /*150b0*/  @!PT LDS RZ, [RZ] ;  /* 0x00000000fffff984 */ /* 0x000fe20000000800 */
[----:B------:R-:W-:Y:S01]  /*150c0*/  @!PT LDS RZ, [RZ] ;  /* 0x00000000fffff984 */ /* 0x000fe20000000800 */
[----:B------:R-:W-:Y:S01]  /*150d0*/  @!PT LDS RZ, [RZ] ;  /* 0x00000000fffff984 */ /* 0x000fe20000000800 */
[----:B------:R0:W-:Y:S01]  /*150e0*/  @!P3 LDGSTS.E.BYPASS.LTC128B.128 [R17+0x26c00], desc[UR38][R2.64], !P5 ;  /* 0x26c000000211bfae */ /* 0x0001e2000e901d66 */
[----:B------:R-:W-:-:S13]  /*150f0*/  LOP3.LUT P5, RZ, R7, 0x1000, RZ, 0xc0, !PT ;  /* 0x0000100007ff7812 */ /* 0x000fda00078ac0ff */
[----:B------:R0:W-:Y:S01]  /*15100*/  @!P3 LDGSTS.E.BYPASS.LTC128B.128 [R17+0x28c00], desc[UR38][R2.64+0x80], !P5 ;  /* 0x28c000800211bfae */ /* 0x0001e2000e901d66 */
[C---:B------:R-:W-:Y:S02]  /*15110*/  LOP3.LUT P5, RZ, R7.reuse, 0x800, RZ, 0xc0, !PT ;  /* 0x0000080007ff7812 */ /* 0x040fe400078ac0ff */
[----:B------:R-:W-:Y:S01]  /*15120*/  LOP3.LUT R7, R7, 0xffffff7f, RZ, 0xc0, !PT ;  /* 0xffffff7f07077812 */ /* 0x000fe200078ec0ff */
[----:B------:R0:W-:Y:S03]  /*15130*/  @!P3 LDGSTS.E.BYPASS.LTC128B.128 [R17+0x2ac00], desc[UR38][R2.64+0x100], !P2 ;  /* 0x2ac001000211bfae */ /* 0x0001e6000d101d66 */
[----:B------:R-:W-:-:S04]  /*15140*/  @P2 LOP3.LUT R7, R7, 0x80, RZ, 0xfc, !PT ;  /* 0x0000008007072812 */ /* 0x000fc800078efcff */
[C---:B------:R-:W-:Y:S02]  /*15150*/  LOP3.LUT P2, RZ, R7.reuse, 0x4, RZ, 0xc0, !PT ;  /* 0x0000000407ff7812 */ /* 0x040fe4000784c0ff */
[----:B------:R-:W-:Y:S01]  /*15160*/  LOP3.LUT R7, R7, 0xfffffeff, RZ, 0xc0, !PT ;  /* 0xfffffeff07077812 */ /* 0x000fe200078ec0ff */
[----:B------:R0:W-:Y:S04]  /*15170*/  @!P3 LDGSTS.E.BYPASS.LTC128B.128 [R17+0x2cc00], desc[UR38][R2.64+0x180], !P5 ;  /* 0x2cc001800211bfae */ /* 0x0001e8000e901d66 */
[----:B------:R0:W-:Y:S04]  /*15180*/  @!P3 LDGSTS.E.BYPASS.LTC128B.128 [R17+0x2ec00], desc[UR38][R2.64+0x200], !P0 ;  /* 0x2ec002000211bfae */ /* 0x0001e8000c101d66 */
[----:B------:R0:W-:Y:S02]  /*15190*/  @!P3 LDGSTS.E.BYPASS.LTC128B.128 [R17+0x30c00], desc[UR38][R2.64+0x280], !P1 ;  /* 0x30c002800211bfae */ /* 0x0001e4000c901d66 */
[----:B------:R-:W-:-:S02]  /*151a0*/  @P2 LOP3.LUT R7, R7, 0x100, RZ, 0xfc, !PT ;  /* 0x0000010007072812 */ /* 0x000fc400078efcff */
[----:B------:R0:W-:Y:S02]  /*151b0*/  @!P3 LDGSTS.E.BYPASS.LTC128B.128 [R17+0x32c00], desc[UR38][R2.64+0x300], P6 ;  /* 0x32c003000211bfae */ /* 0x0001e4000b101d66 */
[----:B------:R-:W-:-:S13]  /*151c0*/  LOP3.LUT P2, RZ, R7, 0x8, RZ, 0xc0, !PT ;  /* 0x0000000807ff7812 */ /* 0x000fda000784c0ff */
[----:B0-----:R-:W-:Y:S05]  /*151d0*/  WARPSYNC.COLLECTIVE R15, `(.L_x_4457) ;  /* 0x000000000f087348 */ /* 0x001fea0003c00000 */
[----:B------:R1:W2:Y:S02]  /*151e0*/  SHFL.IDX P6, R14, R13, R12, R11 ;  /* 0x0000000c0d0e7389 */ /* 0x0002a400000c000b */
[----:B012---:R-:W-:Y:S01]  /*151f0*/  ENDCOLLECTIVE ;  /* 0x000000000000791b */ /* 0x007fe20003800000 */
.L_x_4457:
[----:B------:R-:W-:Y:S01]  /*15200*/  LOP3.LUT R7, R7, 0xfffffdff, RZ, 0xc0, !PT ;  /* 0xfffffdff07077812 */ /* 0x000fe200078ec0ff */
[----:B------:R-:W-:Y:S01]  /*15210*/  @!PT LDS RZ, [RZ] ;  /* 0x00000000fffff984 */ /* 0x000fe20000000800 */
[----:B------:R-:W-:Y:S01]  /*15220*/  @!PT LDS RZ, [RZ] ;  /* 0x00000000fffff984 */ /* 0x000fe20000000800 */
[----:B------:R-:W-:Y:S01]  /*15230*/  @!PT LDS RZ, [RZ] ;  /* 0x00000000fffff984 */ /* 0x000fe20000000800 */
[----:B------:R0:W-:Y:S03]  /*15240*/  @!P3 LDGSTS.E.BYPASS.LTC128B.128 [R17+0x34c00], desc[UR38][R2.64+0x380], P4 ;  /* 0x34c003800211bfae */ /* 0x0001e6000a101d66 */
[----:B------:R-:W-:Y:S01]  /*15250*/  @P2 LOP3.LUT R7, R7, 0x200, RZ, 0xfc, !PT ;  /* 0x0000020007072812 */ /* 0x000fe200078efcff */
[----:B------:R-:W-:-:S03]  /*15260*/  IMAD.MOV.U32 R13, RZ, RZ, R0 ;  /* 0x000000ffff0d7224 */ /* 0x000fc600078e0000 */
[----:B------:R-:W-:Y:S01]  /*15270*/  LOP3.LUT P4, RZ, R7, 0x400, RZ, 0xc0, !PT ;  /* 0x0000040007ff7812 */ /* 0x000fe2000788c0ff */
[----:B------:R0:W-:Y:S01]  /*15280*/  STL [R1+0x8], R7 ;  /* 0x0000080701007387 */ /* 0x0001e20000100800 */
[----:B------:R-:W-:-:S11]  /*15290*/  IMAD.MOV.U32 R10, RZ, RZ, R14 ;  /* 0x000000ffff0a7224 */ /* 0x000fd600078e000e */
[----:B0-----:R-:W-:Y:S05]  /*152a0*/  WARPSYNC.COLLECTIVE R15, `(.L_x_4458) ;  /* 0x000000000f087348 */ /* 0x001fea0003c00000 */
[----:B------:R1:W2:Y:S02]  /*152b0*/  SHFL.IDX P6, R14, R13, R12, R11 ;  /* 0x0000000c0d0e7389 */ /* 0x0002a400000c000b */
[----:B012---:R-:W-:Y:S01]  /*152c0*/  ENDCOLLECTIVE ;  /* 0x000000000000791b */ /* 0x007fe20003800000 */
.L_x_4458:
[----:B------:R-:W-:-:S04]  /*152d0*/  @!P4 LOP3.LUT R2, R5, 0x40, RZ, 0xc0, !PT ;  /* 0x000000400502c812 */ /* 0x000fc800078ec0ff */
[----:B------:R-:W-:Y:S01]  /*152e0*/  @!P4 SHF.R.U32.HI R9, RZ, 0x2, R2 ;  /* 0x00000002ff09c819 */ /* 0x000fe20000011602 */
[----:B------:R-:W-:Y:S01]  /*152f0*/  IMAD.SHL.U32 R15, R8, 0x8, RZ ;  /* 0x00000008080f7824 */ /* 0x000fe200078e00ff */
[----:B------:R-:W-:-:S04]  /*15300*/  @!P4 LOP3.LUT R8, R6, 0x80, RZ, 0xc0, !PT ;  /* 0x000000800608c812 */ /* 0x000fc800078ec0ff */
[----:B------:R-:W-:Y:S02]  /*15310*/  @!P4 SHF.R.U32.HI R8, RZ, 0x3, R8 ;  /* 0x00000003ff08c819 */ /* 0x000fe40000011608 */
[----:B------:R-:W-:Y:S02]  /*15320*/  LOP3.LUT R15, R15, 0x38, RZ, 0xc0, !PT ;  /* 0x000000380f0f7812 */ /* 0x000fe400078ec0ff */
[----:B------:R-:W-:Y:S01]  /*15330*/  @!P4 ISETP.NE.U32.AND P3, PT, R8, RZ, PT ;  /* 0x000000ff0800c20c */ /* 0x000fe20003f65070 */
[----:B------:R-:W-:Y:S01]  /*15340*/  IMAD.MOV.U32 R3, RZ, RZ, R14 ;  /* 0x000000ffff037224 */ /* 0x000fe200078e000e */
[----:B------:R-:W-:-:S04]  /*15350*/  @!P4 ISETP.NE.U32.AND P6, PT, R9, RZ, PT ;  /* 0x000000ff0900c20c */ /* 0x000fc80003fc5070 */
[----:B------:R-:W-:-:S05]  /*15360*/  @!P4 LEA R8, P2, R15, R3, 0x1 ;  /* 0x000000030f08c211 */ /* 0x000fca00078408ff */
[----:B------:R-:W-:Y:S01]  /*15370*/  @!P4 IMAD.X R3, RZ, RZ, R10, P2 ;  /* 0x000000ffff03c224 */ /* 0x000fe200010e060a */
[----:B------:R-:W-:Y:S01]  /*15380*/  LOP3.LUT P2, RZ, R7, 0x200, RZ, 0xc0, !PT ;  /* 0x0000020007ff7812 */ /* 0x000fe2000784c0ff */
[----:B------:R-:W-:-:S12]  /*15390*/  @!P4 IMAD.MOV.U32 R2, RZ, RZ, R8 ;  /* 0x000000ffff02c224 */ /* 0x000fd800078e0008 */
[----:B------:R-:W-:Y:S01]  /*153a0*/  @!PT LDS RZ, [RZ] ;  /* 0x00000000fffff984 */ /* 0x000fe20000000800 */
[----:B------:R-:W-:Y:S01]  /*153b0*/  @!PT LDS RZ, [RZ] ;  /* 0x00000000fffff984 */ /* 0x000fe20000000800 */
[----:B------:R-:W-:Y:S01]  /*153c0*/  @!PT LDS RZ, [RZ] ;  /* 0x00000000fffff984 */ /* 0x000fe20000000800 */
[----:B------:R0:W-:Y:S01]  /*153d0*/  @!P4 LDGSTS.E.BYPASS.LTC128B.128 [R17+0x27400], desc[UR38][R2.64], !P2 ;  /* 0x274000000211cfae */ /* 0x0001e2000d101d66 */
[----:B------:R-:W-:-:S13]  /*153e0*/  LOP3.LUT P2, RZ, R7, 0x100, RZ, 0xc0, !PT ;  /* 0x0000010007ff7812 */ /* 0x000fda000784c0ff */
[----:B------:R0:W-:Y:S01]  /*153f0*/  @!P4 LDGSTS.E.BYPASS.LTC128B.128 [R17+0x29400], desc[UR38][R2.64+0x80], !P2 ;  /* 0x294000800211cfae */ /* 0x0001e2000d101d66 */
[----:B------:R-:W-:-:S03]  /*15400*/  LOP3.LUT P2, RZ, R7, 0x80, RZ, 0xc0, !PT ;  /* 0x0000008007ff7812 */ /* 0x000fc6000784c0ff */
[----:B------:R0:W5:Y:S01]  /*15410*/  LDL.LU R7, [R1+0x68] ;  /* 0x0000680001077983 */ /* 0x0001620000300800 */
[----:B------:R-:W-:Y:S02]  /*15420*/  IMAD.MOV.U32 R13, RZ, RZ, R4 ;  /* 0x000000ffff0d7224 */ /* 0x000fe400078e0004 */
[----:B------:R-:W-:Y:S02]  /*15430*/  IMAD.MOV.U32 R12, RZ, RZ, 0x3 ;  /* 0x00000003ff0c7424 */ /* 0x000fe400078e00ff */
[----:B------:R-:W-:-:S05]  /*15440*/  IMAD.MOV.U32 R15, RZ, RZ, -0x1 ;  /* 0xffffffffff0f7424 */ /* 0x000fca00078e00ff */
[----:B------:R0:W-:Y:S04]  /*15450*/  @!P4 LDGSTS.E.BYPASS.LTC128B.128 [R17+0x2b400], desc[UR38][R2.64+0x100], !P2 ;  /* 0x2b4001000211cfae */ /* 0x0001e8000d101d66 */
[----:B------:R0:W-:Y:S04]  /*15460*/  @!P4 LDGSTS.E.BYPASS.LTC128B.128 [R17+0x2d400], desc[UR38][R2.64+0x180], !P5 ;  /* 0x2d4001800211cfae */ /* 0x0001e8000e901d66 */
[----:B------:R0:W-:Y:S04]  /*15470*/  @!P4 LDGSTS.E.BYPASS.LTC128B.128 [R17+0x2f400], desc[UR38][R2.64+0x200], !P0 ;  /* 0x2f4002000211cfae */ /* 0x0001e8000c101d66 */
[----:B------:R0:W-:Y:S04]  /*15480*/  @!P4 LDGSTS.E.BYPASS.LTC128B.128 [R17+0x31400], desc[UR38][R2.64+0x280], !P1 ;  /* 0x314002800211cfae */ /* 0x0001e8000c901d66 */
[----:B------:R0:W-:Y:S02]  /*15490*/  @!P4 LDGSTS.E.BYPASS.LTC128B.128 [R17+0x33400], desc[UR38][R2.64+0x300], P6 ;  /* 0x334003000211cfae */ /* 0x0001e4000b101d66 */
[----:B0----5:R-:W-:Y:S05]  /*154a0*/  WARPSYNC.COLLECTIVE R15, `(.L_x_4459) ;  /* 0x000000000f087348 */ /* 0x021fea0003c00000 */
[----:B------:R1:W2:Y:S02]  /*154b0*/  SHFL.IDX P6, R14, R13, R12, R11 ;  /* 0x0000000c0d0e7389 */ /* 0x0002a400000c000b */
[----:B012--5:R-:W-:Y:S01]  /*154c0*/  ENDCOLLECTIVE ;  /* 0x000000000000791b */ /* 0x027fe20003800000 */
.L_x_4459:
[----:B------:R-:W-:Y:S01]  /*154d0*/  @!PT LDS RZ, [RZ] ;  /* 0x00000000fffff984 */ /* 0x000fe20000000800 */
[----:B------:R-:W-:Y:S01]  /*154e0*/  @!PT LDS RZ, [RZ] ;  /* 0x00000000fffff984 */ /* 0x000fe20000000800 */
[----:B------:R-:W-:Y:S01]  /*154f0*/  @!PT LDS RZ, [RZ] ;  /* 0x00000000fffff984 */ /* 0x000fe20000000800 */
[----:B------:R0:W-:Y:S01]  /*15500*/  @!P4 LDGSTS.E.BYPASS.LTC128B.128 [R17+0x35400], desc[UR38][R2.64+0x380], P3 ;  /* 0x354003800211cfae */ /* 0x0001e20009901d66 */
[----:B------:R-:W-:Y:S02]  /*15510*/  IMAD.MOV.U32 R13, RZ, RZ, R0 ;  /* 0x000000ffff0d7224 */ /* 0x000fe400078e0000 */
[----:B------:R-:W-:-:S07]  /*15520*/  IMAD.MOV.U32 R4, RZ, RZ, R14 ;  /* 0x000000ffff047224 */ /* 0x000fce00078e000e */
[----:B0-----:R-:W-:Y:S05]  /*15530*/  WARPSYNC.COLLECTIVE R15, `(.L_x_4460) ;  /* 0x000000000f087348 */ /* 0x001fea0003c00000 */
[----:B------:R1:W2:Y:S02]  /*15540*/  SHFL.IDX P6, R14, R13, R12, R11 ;  /* 0x0000000c0d0e7389 */ /* 0x0002a400000c000b */
[----:B012---:R-:W-:Y:S01]  /*15550*/  ENDCOLLECTIVE ;  /* 0x000000000000791b */ /* 0x007fe20003800000 */
.L_x_4460:
[----:B------:R-:W-:Y:S01]  /*15560*/  IMAD.MOV.U32 R0, RZ, RZ, R14 ;  /* 0x000000ffff007224 */ /* 0x000fe200078e000e */
[----:B------:R-:W-:Y:S06]  /*15570*/  BRA `(.L_x_4461) ;  /* 0xffffffa000547947 */ /* 0x000fec000383ffff */
.L_x_4328:
[----:B0-----:R-:W3:Y:S02]  /*15580*/  LDL R2, [R1+0x4] ;  /* 0x0000040001027983 */ /* 0x001ee40000100800 */
[----:B---3--:R0:W3:Y:S02]  /*15590*/  SYNCS.PHASECHK.TRANS64.TRYWAIT P0, [R2+URZ+0x38820], R0 ;  /* 0x03882000020075a7 */ /* 0x0080e4000800017f */
[----:B---3--:R-:W-:Y:S05]  /*155a0*/  @!P0 NANOSLEEP.SYNCS 0x989680 ;  /* 0x009896800000895d */ /* 0x008fea0003900000 */
[----:B------:R-:W3:Y:S02]  /*155b0*/  @!P0 SYNCS.PHASECHK.TRANS64 P0, [R2+URZ+0x38820], R0 ;  /* 0x03882000020085a7 */ /* 0x000ee4000800007f */
[----:B---3--:R-:W-:Y:S05]  /*155c0*/  @!P0 BRA `(.L_x_4328) ;  /* 0xfffffffc00ec8947 */ /* 0x008fea000383ffff */
[----:B------:R-:W-:Y:S05]  /*155d0*/  BRA `(.L_x_4462) ;  /* 0xffffffa400147947 */ /* 0x000fea000383ffff */
.L_x_4332:
[----:B0-----:R0:W1:Y:S02]  /*155e0*/  SYNCS.PHASECHK.TRANS64.TRYWAIT P0, [R3+URZ+0x38860], R0 ;  /* 0x03886000030075a7 */ /* 0x001064000800017f */
[----:B-1----:R-:W-:Y:S05]  /*155f0*/  @!P0 NANOSLEEP.SYNCS 0x989680 ;  /* 0x009896800000895d */ /* 0x002fea0003900000 */
[----:B------:R-:W1:Y:S02]  /*15600*/  @!P0 SYNCS.PHASECHK.TRANS64 P0, [R3+URZ+0x38860], R0 ;  /* 0x03886000030085a7 */ /* 0x000e64000800007f */
[----:B-1----:R-:W-:Y:S05]  /*15610*/  @!P0 BRA `(.L_x_4332) ;  /* 0xfffffffc00f08947 */ /* 0x002fea000383ffff */
[----:B------:R-:W-:Y:S05]  /*15620*/  BRA `(.L_x_4463) ;  /* 0xffffffa400447947 */ /* 0x000fea000383ffff */
.L_x_4351:
[----:B-1----:R1:W3:Y:S02]  /*15630*/  SYNCS.PHASECHK.TRANS64.TRYWAIT P0, [R3+URZ+0x38840], R2 ;  /* 0x03884002030075a7 */ /* 0x0022e4000800017f */
[----:B---3--:R-:W-:Y:S05]  /*15640*/  @!P0 NANOSLEEP.SYNCS 0x989680 ;  /* 0x009896800000895d */ /* 0x008fea0003900000 */
[----:B------:R-:W3:Y:S02]  /*15650*/  @!P0 SYNCS.PHASECHK.TRANS64 P0, [R3+URZ+0x38840], R2 ;  /* 0x03884002030085a7 */ /* 0x000ee4000800007f */
[----:B---3--:R-:W-:Y:S05]  /*15660*/  @!P0 BRA `(.L_x_4351) ;  /* 0xfffffffc00f08947 */ /* 0x008fea000383ffff */
[----:B------:R-:W-:Y:S05]  /*15670*/  BRA `(.L_x_4464) ;  /* 0xffffffb000747947 */ /* 0x000fea000383ffff */
.L_x_4356:
[----:B0-----:R0:W3:Y:S02]  /*15680*/  SYNCS.PHASECHK.TRANS64.TRYWAIT P0, [R3+URZ+0x38860], R2 ;  /* 0x03886002030075a7 */ /* 0x0010e4000800017f */
[----:B---3--:R-:W-:Y:S05]  /*15690*/  @!P0 NANOSLEEP.SYNCS 0x989680 ;  /* 0x009896800000895d */ /* 0x008fea0003900000 */
[----:B------:R-:W3:Y:S02]  /*156a0*/  @!P0 SYNCS.PHASECHK.TRANS64 P0, [R3+URZ+0x38860], R2 ;  /* 0x03886002030085a7 */ /* 0x000ee4000800007f */
[----:B---3--:R-:W-:Y:S05]  /*156b0*/  @!P0 BRA `(.L_x_4356) ;  /* 0xfffffffc00f08947 */ /* 0x008fea000383ffff */
[----:B------:R-:W-:Y:S05]  /*156c0*/  BRA `(.L_x_4465) ;  /* 0xffffffb000fc7947 */ /* 0x000fea000383ffff */
.L_x_4371:
[----:B0-----:R0:W1:Y:S02]  /*156d0*/  SYNCS.PHASECHK.TRANS64.TRYWAIT P0, [R4+URZ+0x38840], R2 ;  /* 0x03884002040075a7 */ /* 0x001064000800017f */
[----:B-1----:R-:W-:Y:S05]  /*156e0*/  @!P0 NANOSLEEP.SYNCS 0x989680 ;  /* 0x009896800000895d */ /* 0x002fea0003900000 */
[----:B------:R-:W1:Y:S02]  /*156f0*/  @!P0 SYNCS.PHASECHK.TRANS64 P0, [R4+URZ+0x38840], R2 ;  /* 0x03884002040085a7 */ /* 0x000e64000800007f */
[----:B-1----:R-:W-:Y:S05]  /*15700*/  @!P0 BRA `(.L_x_4371) ;  /* 0xfffffffc00f08947 */ /* 0x002fea000383ffff */
[----:B------:R-:W-:Y:S05]  /*15710*/  BRA `(.L_x_4466) ;  /* 0xffffffc0000c7947 */ /* 0x000fea000383ffff */
.L_x_4376:
[----:B-1----:R1:W3:Y:S02]  /*15720*/  SYNCS.PHASECHK.TRANS64.TRYWAIT P0, [R4+URZ+0x38860], R2 ;  /* 0x03886002040075a7 */ /* 0x0022e4000800017f */
[----:B---3--:R-:W-:Y:S05]  /*15730*/  @!P0 NANOSLEEP.SYNCS 0x989680 ;  /* 0x009896800000895d */ /* 0x008fea0003900000 */
[----:B------:R-:W3:Y:S02]  /*15740*/  @!P0 SYNCS.PHASECHK.TRANS64 P0, [R4+URZ+0x38860], R2 ;  /* 0x03886002040085a7 */ /* 0x000ee4000800007f */
[----:B---3--:R-:W-:Y:S05]  /*15750*/  @!P0 BRA `(.L_x_4376) ;  /* 0xfffffffc00f08947 */ /* 0x008fea000383ffff */
[----:B------:R-:W-:Y:S05]  /*15760*/  BRA `(.L_x_4467) ;  /* 0xffffffc000907947 */ /* 0x000fea000383ffff */
.L_x_4391:
[----:B-1----:R1:W3:Y:S02]  /*15770*/  SYNCS.PHASECHK.TRANS64.TRYWAIT P0, [R4+URZ+0x38840], R2 ;  /* 0x03884002040075a7 */ /* 0x0022e4000800017f */
[----:B---3--:R-:W-:Y:S05]  /*15780*/  @!P0 NANOSLEEP.SYNCS 0x989680 ;  /* 0x009896800000895d */ /* 0x008fea0003900000 */
[----:B------:R-:W3:Y:S02]  /*15790*/  @!P0 SYNCS.PHASECHK.TRANS64 P0, [R4+URZ+0x38840], R2 ;  /* 0x03884002040085a7 */ /* 0x000ee4000800007f */
[----:B---3--:R-:W-:Y:S05]  /*157a0*/  @!P0 BRA `(.L_x_4391) ;  /* 0xfffffffc00f08947 */ /* 0x008fea000383ffff */
[----:B------:R-:W-:Y:S05]  /*157b0*/  BRA `(.L_x_4468) ;  /* 0xffffffcc007c7947 */ /* 0x000fea000383ffff */
.L_x_4396:
[----:B0-----:R0:W3:Y:S02]  /*157c0*/  SYNCS.PHASECHK.TRANS64.TRYWAIT P0, [R4+URZ+0x38860], R2 ;  /* 0x03886002040075a7 */ /* 0x0010e4000800017f */
[----:B---3--:R-:W-:Y:S05]  /*157d0*/  @!P0 NANOSLEEP.SYNCS 0x989680 ;  /* 0x009896800000895d */ /* 0x008fea0003900000 */
[----:B------:R-:W3:Y:S02]  /*157e0*/  @!P0 SYNCS.PHASECHK.TRANS64 P0, [R4+URZ+0x38860], R2 ;  /* 0x03886002040085a7 */ /* 0x000ee4000800007f */
[----:B---3--:R-:W-:Y:S05]  /*157f0*/  @!P0 BRA `(.L_x_4396) ;  /* 0xfffffffc00f08947 */ /* 0x008fea000383ffff */
[----:B------:R-:W-:Y:S05]  /*15800*/  BRA `(.L_x_4469) ;  /* 0xffffffd000047947 */ /* 0x000fea000383ffff */
.L_x_4412:
[----:B------:R-:W-:Y:S01]  /*15810*/  BSSY B0, `(.L_x_4470) ;  /* 0x0000008000007945 */ /* 0x000fe20003800000 */
[----:B------:R-:W-:Y:S02]  /*15820*/  IMAD.MOV.U32 R13, RZ, RZ, R16 ;  /* 0x000000ffff0d7224 */ /* 0x000fe400078e0010 */
[----:B------:R-:W-:Y:S02]  /*15830*/  IMAD.MOV.U32 R12, RZ, RZ, RZ ;  /* 0x000000ffff0c7224 */ /* 0x000fe400078e00ff */
[----:B------:R-:W-:Y:S02]  /*15840*/  IMAD.MOV.U32 R11, RZ, RZ, 0x1f ;  /* 0x0000001fff0b7424 */ /* 0x000fe400078e00ff */
[----:B------:R-:W-:-:S07]  /*15850*/  IMAD.MOV.U32 R15, RZ, RZ, -0x1 ;  /* 0xffffffffff0f7424 */ /* 0x000fce00078e00ff */
[----:B--2---:R-:W-:Y:S05]  /*15860*/  WARPSYNC.COLLECTIVE R15, `(.L_x_4471) ;  /* 0x000000000f087348 */ /* 0x004fea0003c00000 */
[----:B------:R0:W1:Y:S02]  /*15870*/  SHFL.IDX P6, R14, R13, R12, R11 ;  /* 0x0000000c0d0e7389 */ /* 0x00006400000c000b */
[----:B012---:R-:W-:Y:S01]  /*15880*/  ENDCOLLECTIVE ;  /* 0x000000000000791b */ /* 0x007fe20003800000 */
.L_x_4471:
[----:B------:R-:W-:Y:S05]  /*15890*/  BSYNC B0 ;  /* 0x0000000000007941 */ /* 0x000fea0003800000 */
.L_x_4470:
        /* <DEDUP_REMOVED lines=9> */
.L_x_4472:
        /* <DEDUP_REMOVED lines=18> */
.L_x_4473:
        /* <DEDUP_REMOVED lines=8> */
.L_x_4474:
        /* <DEDUP_REMOVED lines=8> */
.L_x_4475:
        /* <DEDUP_REMOVED lines=8> */
.L_x_4476:
        /* <DEDUP_REMOVED lines=8> */
.L_x_4477:
        /* <DEDUP_REMOVED lines=9> */
.L_x_4478:
[----:B------:R-:W-:Y:S01]  /*15ce0*/  IMAD.MOV.U32 R6, RZ, RZ, R14 ;  /* 0x000000ffff067224 */ /* 0x000fe200078e000e */
[----:B------:R-:W-:Y:S06]  /*15cf0*/  BRA `(.L_x_4479) ;  /* 0xffffffd8005c7947 */ /* 0x000fec000383ffff */
.L_x_4417:
[----:B------:R-:W-:Y:S01]  /*15d00*/  BSSY B0, `(.L_x_4480) ;  /* 0x0000008000007945 */ /* 0x000fe20003800000 */
[----:B-----5:R-:W-:Y:S02]  /*15d10*/  IMAD.MOV.U32 R13, RZ, RZ, R2 ;  /* 0x000000ffff0d7224 */ /* 0x020fe400078e0002 */
[----:B------:R-:W-:Y:S02]  /*15d20*/  IMAD.MOV.U32 R12, RZ, RZ, 0x1 ;  /* 0x00000001ff0c7424 */ /* 0x000fe400078e00ff */
[----:B------:R-:W-:Y:S02]  /*15d30*/  IMAD.MOV.U32 R11, RZ, RZ, RZ ;  /* 0x000000ffff0b7224 */ /* 0x000fe400078e00ff */
[----:B------:R-:W-:-:S07]  /*15d40*/  IMAD.MOV.U32 R15, RZ, RZ, -0x1 ;  /* 0xffffffffff0f7424 */ /* 0x000fce00078e00ff */
[----:B0-2---:R-:W-:Y:S05]  /*15d50*/  WARPSYNC.COLLECTIVE R15, `(.L_x_4481) ;  /* 0x000000000f087348 */ /* 0x005fea0003c00000 */
[----:B------:R1:W3:Y:S02]  /*15d60*/  SHFL.UP P6, R14, R13, R12, R11 ;  /* 0x0400000c0d0e7389 */ /* 0x0002e400000c000b */
[----:B0123--:R-:W-:Y:S01]  /*15d70*/  ENDCOLLECTIVE ;  /* 0x000000000000791b */ /* 0x00ffe20003800000 */
.L_x_4481:
[----:B------:R-:W-:Y:S05]  /*15d80*/  BSYNC B0 ;  /* 0x0000000000007941 */ /* 0x000fea0003800000 */
.L_x_4480:
[----:B------:R-:W-:Y:S02]  /*15d90*/  IMAD.MOV.U32 R3, RZ, RZ, R14 ;  /* 0x000000ffff037224 */ /* 0x000fe400078e000e */
[----:B------:R-:W-:Y:S02]  /*15da0*/  IMAD.MOV.U32 R12, RZ, RZ, 0x2 ;  /* 0x00000002ff0c7424 */ /* 0x000fe400078e00ff */
[----:B------:R-:W-:Y:S01]  /*15db0*/  IMAD.MOV.U32 R11, RZ, RZ, RZ ;  /* 0x000000ffff0b7224 */ /* 0x000fe200078e00ff */
[----:B------:R-:W-:Y:S01]  /*15dc0*/  SEL R3, R3, RZ, P1 ;  /* 0x000000ff03037207 */ /* 0x000fe20000800000 */
[----:B------:R-:W-:-:S04]  /*15dd0*/  IMAD.MOV.U32 R15, RZ, RZ, -0x1 ;  /* 0xffffffffff0f7424 */ /* 0x000fc800078e00ff */
[----:B------:R-:W-:-:S04]  /*15de0*/  IMAD.IADD R3, R2, 0x1, R3 ;  /* 0x0000000102037824 */ /* 0x000fc800078e0203 */
[----:B------:R-:W-:-:S07]  /*15df0*/  IMAD.MOV.U32 R13, RZ, RZ, R3 ;  /* 0x000000ffff0d7224 */ /* 0x000fce00078e0003 */
[----:B------:R-:W-:Y:S05]  /*15e00*/  WARPSYNC.COLLECTIVE R15, `(.L_x_4482) ;  /* 0x000000000f087348 */ /* 0x000fea0003c00000 */
[----:B------:R0:W1:Y:S02]  /*15e10*/  SHFL.UP P6, R14, R13, R12, R11 ;  /* 0x0400000c0d0e7389 */ /* 0x00006400000c000b */
[----:B01----:R-:W-:Y:S01]  /*15e20*/  ENDCOLLECTIVE ;  /* 0x000000000000791b */ /* 0x003fe20003800000 */
.L_x_4482:
        /* <DEDUP_REMOVED lines=8> */
.L_x_4483:
        /* <DEDUP_REMOVED lines=8> */
.L_x_4484:
        /* <DEDUP_REMOVED lines=8> */
.L_x_4485:
        /* <DEDUP_REMOVED lines=9> */
.L_x_4486:
[----:B------:R-:W-:Y:S01]  /*16040*/  IMAD.MOV.U32 R6, RZ, RZ, R14 ;  /* 0x000000ffff067224 */ /* 0x000fe200078e000e */
[----:B------:R-:W-:Y:S06]  /*16050*/  BRA `(.L_x_4487) ;  /* 0xffffffd800207947 */ /* 0x000fec000383ffff */
.L_x_4419:
[----:B------:R-:W-:Y:S01]  /*16060*/  BSSY B0, `(.L_x_4488) ;  /* 0x0000006000007945 */ /* 0x000fe20003800000 */
[----:B------:R-:W-:Y:S01]  /*16070*/  PLOP3.LUT P6, PT, P6, PT, PT, 0x8, 0x0 ;  /* 0x000000000000781c */ /* 0x000fe200037ce170 */
[----:B------:R-:W-:-:S12]  /*16080*/  IMAD.MOV.U32 R15, RZ, RZ, -0x1 ;  /* 0xffffffffff0f7424 */ /* 0x000fd800078e00ff */
[----:B0-2---:R-:W-:Y:S05]  /*16090*/  WARPSYNC.COLLECTIVE R15, `(.L_x_4489) ;  /* 0x000000000f087348 */ /* 0x005fea0003c00000 */
[----:B------:R-:W-:Y:S01]  /*160a0*/  VOTE.ANY R14, PT, P6 ;  /* 0x00000000000e7806 */ /* 0x000fe200030e0100 */
[----:B0-2---:R-:W-:Y:S06]  /*160b0*/  ENDCOLLECTIVE ;  /* 0x000000000000791b */ /* 0x005fec0003800000 */
.L_x_4489:
[----:B------:R-:W-:Y:S05]  /*160c0*/  BSYNC B0 ;  /* 0x0000000000007941 */ /* 0x000fea0003800000 */
.L_x_4488:
        /* <DEDUP_REMOVED lines=9> */
.L_x_4490:
[----:B------:R-:W-:Y:S01]  /*16160*/  IMAD.MOV.U32 R17, RZ, RZ, R14 ;  /* 0x000000ffff117224 */ /* 0x000fe200078e000e */
[----:B------:R-:W-:Y:S06]  /*16170*/  BRA `(.L_x_4491) ;  /* 0xffffffd800107947 */ /* 0x000fec000383ffff */
.L_x_4421:
[----:B------:R-:W-:Y:S01]  /*16180*/  BSSY B0, `(.L_x_4492) ;  /* 0x0000007000007945 */ /* 0x000fe20003800000 */
[----:B------:R-:W-:Y:S02]  /*16190*/  IMAD.MOV.U32 R13, RZ, RZ, R3 ;  /* 0x000000ffff0d7224 */ /* 0x000fe400078e0003 */
[----:B------:R-:W-:Y:S02]  /*161a0*/  IMAD.MOV.U32 R11, RZ, RZ, 0x1f ;  /* 0x0000001fff0b7424 */ /* 0x000fe400078e00ff */
[----:B------:R-:W-:-:S07]  /*161b0*/  IMAD.MOV.U32 R15, RZ, RZ, -0x1 ;  /* 0xffffffffff0f7424 */ /* 0x000fce00078e00ff */
[----:B0-23--:R-:W-:Y:S05]  /*161c0*/  WARPSYNC.COLLECTIVE R15, `(.L_x_4493) ;  /* 0x000000000f087348 */ /* 0x00dfea0003c00000 */
[----:B------:R1:W4:Y:S02]  /*161d0*/  SHFL.IDX P6, R14, R13, R12, R11 ;  /* 0x0000000c0d0e7389 */ /* 0x00032400000c000b */
[----:B01234-:R-:W-:Y:S01]  /*161e0*/  ENDCOLLECTIVE ;  /* 0x000000000000791b */ /* 0x01ffe20003800000 */
.L_x_4493:
[----:B------:R-:W-:Y:S05]  /*161f0*/  BSYNC B0 ;  /* 0x0000000000007941 */ /* 0x000fea0003800000 */
.L_x_4492:
[----:B------:R-:W-:Y:S01]  /*16200*/  IMAD.MOV.U32 R2, RZ, RZ, R14 ;  /* 0x000000ffff027224 */ /* 0x000fe200078e000e */
[----:B------:R-:W-:Y:S06]  /*16210*/  BRA `(.L_x_4420) ;  /* 0xffffffd800047947 */ /* 0x000fec000383ffff */
.L_x_4425:
[----:B0-----:R0:W1:Y:S02]  /*16220*/  SYNCS.PHASECHK.TRANS64.TRYWAIT P0, [R9+URZ+0x38820], R0 ;  /* 0x03882000090075a7 */ /* 0x001064000800017f */
[----:B-1----:R-:W-:Y:S05]  /*16230*/  @!P0 NANOSLEEP.SYNCS 0x989680 ;  /* 0x009896800000895d */ /* 0x002fea0003900000 */
[----:B------:R-:W1:Y:S02]  /*16240*/  @!P0 SYNCS.PHASECHK.TRANS64 P0, [R9+URZ+0x38820], R0 ;  /* 0x03882000090085a7 */ /* 0x000e64000800007f */
[----:B-1----:R-:W-:Y:S05]  /*16250*/  @!P0 BRA `(.L_x_4425) ;  /* 0xfffffffc00f08947 */ /* 0x002fea000383ffff */
[----:B------:R-:W-:Y:S05]  /*16260*/  BRA `(.L_x_4494) ;  /* 0xffffffd800f87947 */ /* 0x000fea000383ffff */
.L_x_4426:
        /* <DEDUP_REMOVED lines=8> */
[----:B0-2---:R-:W-:Y:S05]  /*162f0*/  WARPSYNC.COLLECTIVE R15, `(.L_x_4496) ;  /* 0x000000000f087348 */ /* 0x005fea0003c00000 */
[----:B------:R1:W3:Y:S02]  /*16300*/  SHFL.IDX P6, R14, R13, R12, R11 ;  /* 0x0000000c0d0e7389 */ /* 0x0002e400000c000b */
[----:B0123--:R-:W-:Y:S01]  /*16310*/  ENDCOLLECTIVE ;  /* 0x000000000000791b */ /* 0x00ffe20003800000 */
.L_x_4496:
[----:B------:R-:W-:Y:S05]  /*16320*/  BSYNC B0 ;  /* 0x0000000000007941 */ /* 0x000fea0003800000 */
.L_x_4495:
[----:B------:R-:W-:Y:S05]  /*16330*/  BRA `(.L_x_4497) ;  /* 0xffffffd800e07947 */ /* 0x000fea000383ffff */
.L_x_4429:
[----:B------:R-:W-:Y:S01]  /*16340*/  BSSY B1, `(.L_x_4498) ;  /* 0x0000006000017945 */ /* 0x000fe20003800000 */
[----:B------:R-:W-:-:S07]  /*16350*/  IMAD.MOV.U32 R15, RZ, RZ, -0x1 ;  /* 0xffffffffff0f7424 */ /* 0x000fce00078e00ff */
[----:B0-2---:R-:W-:Y:S05]  /*16360*/  WARPSYNC.COLLECTIVE R15, `(.L_x_4499) ;  /* 0x000000000f0c7348 */ /* 0x005fea0003c00000 */
[----:B------:R-:W-:Y:S02]  /*16370*/  ELECT P6, UR62, PT ;  /* 0x00000000003e782f */ /* 0x000fe400038c0000 */
[----:B------:R-:W-:Y:S01]  /*16380*/  MOV R14, UR62 ;  /* 0x0000003e000e7c02 */ /* 0x000fe20008000f00 */
[----:B0-2---:R-:W-:Y:S10]  /*16390*/  ENDCOLLECTIVE ;  /* 0x000000000000791b */ /* 0x005ff40003800000 */
.L_x_4499:
[----:B------:R-:W-:Y:S05]  /*163a0*/  BSYNC B1 ;  /* 0x0000000000017941 */ /* 0x000fea0003800000 */
.L_x_4498:
[----:B------:R-:W-:Y:S05]  /*163b0*/  BRA `(.L_x_4500) ;  /* 0xffffffd800d87947 */ /* 0x000fea000383ffff */
.L_x_4430:
[----:B0-----:R0:W1:Y:S02]  /*163c0*/  SYNCS.PHASECHK.TRANS64.TRYWAIT P0, [R5+URZ], R4 ;  /* 0x00000004050075a7 */ /* 0x001064000800017f */
[----:B-1----:R-:W-:Y:S05]  /*163d0*/  @!P0 NANOSLEEP.SYNCS 0x989680 ;  /* 0x009896800000895d */ /* 0x002fea0003900000 */
[----:B------:R-:W1:Y:S02]  /*163e0*/  @!P0 SYNCS.PHASECHK.TRANS64 P0, [R5+URZ], R4 ;  /* 0x00000004050085a7 */ /* 0x000e64000800007f */
[----:B-1----:R-:W-:Y:S05]  /*163f0*/  @!P0 BRA `(.L_x_4430) ;  /* 0xfffffffc00f08947 */ /* 0x002fea000383ffff */
[----:B------:R-:W-:Y:S05]  /*16400*/  BRA `(.L_x_4501) ;  /* 0xffffffdc00007947 */ /* 0x000fea000383ffff */
.L_x_4431:
[----:B0-----:R0:W1:Y:S02]  /*16410*/  SYNCS.PHASECHK.TRANS64.TRYWAIT P0, [R7+URZ], R2 ;  /* 0x00000002070075a7 */ /* 0x001064000800017f */
[----:B-1----:R-:W-:Y:S05]  /*16420*/  @!P0 NANOSLEEP.SYNCS 0x989680 ;  /* 0x009896800000895d */ /* 0x002fea0003900000 */
[----:B------:R-:W1:Y:S02]  /*16430*/  @!P0 SYNCS.PHASECHK.TRANS64 P0, [R7+URZ], R2 ;  /* 0x00000002070085a7 */ /* 0x000e64000800007f */
[----:B-1----:R-:W-:Y:S05]  /*16440*/  @!P0 BRA `(.L_x_4431) ;  /* 0xfffffffc00f08947 */ /* 0x002fea000383ffff */
[----:B------:R-:W-:Y:S05]  /*16450*/  BRA `(.L_x_4502) ;  /* 0xffffffdc00007947 */ /* 0x000fea000383ffff */
.L_x_4432:
[----:B-1----:R1:W3:Y:S02]  /*16460*/  SYNCS.PHASECHK.TRANS64.TRYWAIT P0, [R5+URZ], R4 ;  /* 0x00000004050075a7 */ /* 0x0022e4000800017f */
[----:B---3--:R-:W-:Y:S05]  /*16470*/  @!P0 NANOSLEEP.SYNCS 0x989680 ;  /* 0x009896800000895d */ /* 0x008fea0003900000 */
[----:B------:R-:W3:Y:S02]  /*16480*/  @!P0 SYNCS.PHASECHK.TRANS64 P0, [R5+URZ], R4 ;  /* 0x00000004050085a7 */ /* 0x000ee4000800007f */
[----:B---3--:R-:W-:Y:S05]  /*16490*/  @!P0 BRA `(.L_x_4432) ;  /* 0xfffffffc00f08947 */ /* 0x008fea000383ffff */
[----:B------:R-:W-:Y:S05]  /*164a0*/  BRA `(.L_x_4503) ;  /* 0xffffffd800f47947 */ /* 0x000fea000383ffff */
.L_x_4504:
        /* <DEDUP_REMOVED lines=13> */
.L_x_15288:


//--------------------- .text._ZN7cutlass13device_kernelIN5flash11enable_sm90INS1_16FlashAttnFwdSm90INS1_25CollectiveMainloopFwdSm90ILi2EN4cute5tupleIJNS5_1CILi1EEES8_S8_EEENS6_IJNS7_ILi64EEESA_SA_EEELi512ENS_6half_tEfNS_4arch4Sm90ELb0ELb0ELb1ELb1ELb0ELb1ELb1ELb0ELb0ELb1ELb0ELb0EEENS1_21CollectiveEpilogueFwdINS6_IJSA_NS7_ILi512EEESA_EEES9_SC_SE_Li256ELb1ELb1ELb0ELb0EEENS1_36VarlenDynamicPersistentTileSchedulerILi64ELi64ELi256ELi128ELb0ELb1ELb1ELb0ELb1ELb1EEEEEEEEEvNT_6ParamsE --------------------------
	.section	.text._ZN7cutlass13device_kernelIN5flash11enable_sm90INS1_16FlashAttnFwdSm90INS1_25CollectiveMainloopFwdSm90ILi2EN4cute5tupleIJNS5_1CILi1EEES8_S8_EEENS6_IJNS7_ILi64EEESA_SA_EEELi512ENS_6half_tEfNS_4arch4Sm90ELb0ELb0ELb1ELb1ELb0ELb1ELb1ELb0ELb0ELb1ELb0ELb0EEENS1_21CollectiveEpilogueFwdINS6_IJSA_NS7_ILi512EEESA_EEES9_SC_SE_Li256ELb1ELb1ELb0ELb0EEENS1_36VarlenDynamicPersistentTileSchedulerILi64ELi64ELi256ELi128ELb0ELb1ELb1ELb0ELb1ELb1EEEEEEEEEvNT_6ParamsE,"ax",@progbits
	.align	128
.text._ZN7cutlass13device_kernelIN5flash11enable_sm90INS1_16FlashAttnFwdSm90INS1_25CollectiveMainloopFwdSm90ILi2EN4cute5tupleIJNS5_1CILi1EEES8_S8_EEENS6_IJNS7_ILi64EEESA_SA_EEELi512ENS_6half_tEfNS_4arch4Sm90ELb0ELb0ELb1ELb1ELb0ELb1ELb1ELb0ELb0ELb1ELb0ELb0EEENS1_21CollectiveEpilogueFwdINS6_IJSA_NS7_ILi512EEESA_EEES9_SC_SE_Li256ELb1ELb1ELb0ELb0EEENS1_36VarlenDynamicPersistentTileSchedulerILi64ELi64ELi256ELi128ELb0ELb1ELb1ELb0ELb1ELb1EEEEEEEEEvNT_6ParamsE:
        .type           _ZN7cutlass13device_kernelIN5flash11enable_sm90INS1_16FlashAttnFwdSm90INS1_25CollectiveMainloopFwdSm90ILi2EN4cute5tupleIJNS5_1CILi1EEES8_S8_EEENS6_IJNS7_ILi64EEESA_SA_EEELi512ENS_6half_tEfNS_4arch4Sm90ELb0ELb0ELb1ELb1ELb0ELb1ELb1ELb0ELb0ELb1ELb0ELb0EEENS1_21CollectiveEpilogueFwdINS6_IJSA_NS7_ILi512EEESA_EEES9_SC_SE_Li256ELb1ELb1ELb0ELb0EEENS1_36VarlenDynamicPersistentTileSchedulerILi64ELi64ELi256ELi128ELb0ELb1ELb1ELb0ELb1ELb1EEEEEEEEEvNT_6ParamsE,@function
        .size           _ZN7cutlass13device_kernelIN5flash11enable_sm90INS1_16FlashAttnFwdSm90INS1_25CollectiveMainloopFwdSm90ILi2EN4cute5tupleIJNS5_1CILi1EEES8_S8_EEENS6_IJNS7_ILi64EEESA_SA_EEELi512ENS_6half_tEfNS_4arch4Sm90ELb0ELb0ELb1ELb1ELb0ELb1ELb1ELb0ELb0ELb1ELb0ELb0EEENS1_21CollectiveEpilogueFwdINS6_IJSA_NS7_ILi512EEESA_EEES9_SC_SE_Li256ELb1ELb1ELb0ELb0EEENS1_36VarlenDynamicPersistentTileSchedulerILi64ELi64ELi256ELi128ELb0ELb1ELb1ELb0ELb1ELb1EEEEEEEEEvNT_6ParamsE,(.L_x_15289 - _ZN7cutlass13device_kernelIN5flash11enable_sm90INS1_16FlashAttnFwdSm90INS1_25CollectiveMainloopFwdSm90ILi2EN4cute5tupleIJNS5_1CILi1EEES8_S8_EEENS6_IJNS7_ILi64EEESA_SA_EEELi512ENS_6half_tEfNS_4arch4Sm90ELb0ELb0ELb1ELb1ELb0ELb1ELb1ELb0ELb0ELb1ELb0ELb0EEENS1_21CollectiveEpilogueFwdINS6_IJSA_NS7_ILi512EEESA_EEES9_SC_SE_Li256ELb1ELb1ELb0ELb0EEENS1_36VarlenDynamicPersistentTileSchedulerILi64ELi64ELi256ELi128ELb0ELb1ELb1ELb0ELb1ELb1EEEEEEEEEvNT_6ParamsE)
        .other          _ZN7cutlass13device_kernelIN5flash11enable_sm90INS1_16FlashAttnFwdSm90INS1_25CollectiveMainloopFwdSm90ILi2EN4cute5tupleIJNS5_1CILi1EEES8_S8_EEENS6_IJNS7_ILi64EEESA_SA_EEELi512ENS_6half_tEfNS_4arch4Sm90ELb0ELb0ELb1ELb1ELb0ELb1ELb1ELb0ELb0ELb1ELb0ELb0EEENS1_21CollectiveEpilogueFwdINS6_IJSA_NS7_ILi512EEESA_EEES9_SC_SE_Li256ELb1ELb1ELb0ELb0EEENS1_36VarlenDynamicPersistentTileSchedulerILi64ELi64ELi256ELi128ELb0ELb1ELb1ELb0ELb1ELb1EEEEEEEEEvNT_6ParamsE,@"STO_CUDA_ENTRY STV_DEFAULT"
_ZN7cutlass13device_kernelIN5flash11enable_sm90INS1_16FlashAttnFwdSm90INS1_25CollectiveMainloopFwdSm90ILi2EN4cute5tupleIJNS5_1CILi1EEES8_S8_EEENS6_IJNS7_ILi64EEESA_SA_EEELi512ENS_6half_tEfNS_4arch4Sm90ELb0ELb0ELb1ELb1ELb0ELb1ELb1ELb0ELb0ELb1ELb0ELb0EEENS1_21CollectiveEpilogueFwdINS6_IJSA_NS7_ILi512EEESA_EEES9_SC_SE_Li256ELb1ELb1ELb0ELb0EEENS1_36VarlenDynamicPersistentTileSchedulerILi64ELi64ELi256ELi128ELb0ELb1ELb1ELb0ELb1ELb1EEEEEEEEEvNT_6ParamsE:
        /* <DEDUP_REMOVED lines=23> */
.L_x_4506:
[----:B------:R-:W-:Y:S05]  /*0170*/  BSYNC B0 ;  /* 0x0000000000007941 */ /* 0x000fea0003800000 */
.L_x_4505:
        /* <DEDUP_REMOVED lines=14> */
[----:B-1----:R0:W-:Y:S01]  /*0260*/  STL [R1+0x4], R3 ;  /* 0x0000040301007387 */ /* 0x0021e20000100800 */
        /* <DEDUP_REMOVED lines=24> */
.L_x_4507:
        /* <DEDUP_REMOVED lines=22> */
.L_x_4508:
        /* <DEDUP_REMOVED lines=18> */
.L_x_4509:
        /* <DEDUP_REMOVED lines=22> */
.L_x_4510:
        /* <DEDUP_REMOVED lines=22> */
.L_x_4511:
        /* <DEDUP_REMOVED lines=9> */
.L_x_4514:
        /* <DEDUP_REMOVED lines=25> */
[----:B------:R-:W-:Y:S02]  /*0b50*/  LEA.HI R5, R0, R16, RZ, 0x4 ;  /* 0x0000001000057211 */ /* 0x000fe400078f20ff */
[----:B------:R-:W-:Y:S02]  /*0b60*/  LOP3.LUT R3, R4, 0xffffff80, RZ, 0xc0, !PT ;  /* 0xffffff8004037812 */ /* 0x000fe400078ec0ff */
[----:B------:R-:W-:-:S03]  /*0b70*/  LOP3.LUT R6, R5, 0xfffffff0, RZ, 0xc0, !PT ;  /* 0xfffffff005067812 */ /* 0x000fc600078ec0ff */
[----:B------:R-:W-:Y:S01]  /*0b80*/  IMAD.IADD R3, R16, 0x1, -R3 ;  /* 0x0000000110037824 */ /* 0x000fe200078e0a03 */
[----:B------:R-:W-:Y:S01]  /*0b90*/  LEA.HI R7, R0, R16, RZ, 0x5 ;  /* 0x0000001000077211 */ /* 0x000fe200078f28ff */
[----:B------:R-:W-:Y:S01]  /*0ba0*/  IMAD.IADD R10, R16, 0x1, -R6 ;  /* 0x00000001100a7824 */ /* 0x000fe200078e0a06 */
[----:B------:R-:W-:Y:S02]  /*0bb0*/  SHF.R.S32.HI R12, RZ, 0x4, R5 ;  /* 0x00000004ff0c7819 */ /* 0x000fe40000011405 */
[----:B------:R-:W-:Y:S02]  /*0bc0*/  SHF.R.S32.HI R6, RZ, 0x1f, R3 ;  /* 0x0000001fff067819 */ /* 0x000fe40000011403 */
[--C-:B------:R-:W-:Y:S02]  /*0bd0*/  SHF.R.S32.HI R192, RZ, 0x5, R7.reuse ;  /* 0x00000005ffc07819 */ /* 0x100fe40000011407 */
[----:B------:R-:W-:Y:S02]  /*0be0*/  SHF.R.S32.HI R11, RZ, 0x1f, R7 ;  /* 0x0000001fff0b7819 */ /* 0x000fe40000011407 */
[----:B------:R-:W-:-:S02]  /*0bf0*/  SHF.R.S32.HI R7, RZ, 0x1f, R10 ;  /* 0x0000001fff077819 */ /* 0x000fc4000001140a */
[----:B------:R-:W-:Y:S02]  /*0c00*/  LEA.HI R8, R5, R12, RZ, 0x1 ;  /* 0x0000000c05087211 */ /* 0x000fe400078f08ff */
[----:B------:R-:W-:Y:S02]  /*0c10*/  LEA.HI R5, R6, R3, RZ, 0x2 ;  /* 0x0000000306057211 */ /* 0x000fe400078f10ff */
[----:B------:R-:W-:Y:S02]  /*0c20*/  LEA.HI R9, R7, R10, RZ, 0x3 ;  /* 0x0000000a07097211 */ /* 0x000fe400078f18ff */
[----:B------:R-:W-:Y:S02]  /*0c30*/  LOP3.LUT R13, R8, 0x1ffffffe, RZ, 0xc0, !PT ;  /* 0x1ffffffe080d7812 */ /* 0x000fe400078ec0ff */
[--C-:B------:R-:W-:Y:S02]  /*0c40*/  SHF.R.S32.HI R7, RZ, 0x2, R5.reuse ;  /* 0x00000002ff077819 */ /* 0x100fe40000011405 */
[----:B------:R-:W-:-:S04]  /*0c50*/  SHF.R.S32.HI R8, RZ, 0x1f, R5 ;  /* 0x0000001fff087819 */ /* 0x000fc80000011405 */
[----:B------:R-:W-:-:S04]  /*0c60*/  LEA.HI R8, R8, R7, RZ, 0x3 ;  /* 0x0000000708087211 */ /* 0x000fc800078f18ff */
[----:B------:R-:W-:-:S05]  /*0c70*/  LOP3.LUT R8, R8, 0xfffffff8, RZ, 0xc0, !PT ;  /* 0xfffffff808087812 */ /* 0x000fca00078ec0ff */
[----:B------:R-:W-:Y:S01]  /*0c80*/  IMAD.IADD R191, R7, 0x1, -R8 ;  /* 0x0000000107bf7824 */ /* 0x000fe200078e0a08 */
[----:B------:R-:W-:Y:S02]  /*0c90*/  LOP3.LUT R8, R5, 0x7ffffffc, RZ, 0xc0, !PT ;  /* 0x7ffffffc05087812 */ /* 0x000fe400078ec0ff */
[----:B------:R-:W-:-:S03]  /*0ca0*/  LEA.HI R6, R6, R3, RZ, 0x5 ;  /* 0x0000000306067211 */ /* 0x000fc600078f28ff */
[----:B------:R-:W-:Y:S01]  /*0cb0*/  IMAD.IADD R8, R3, 0x1, -R8 ;  /* 0x0000000103087824 */ /* 0x000fe200078e0a08 */
[----:B------:R-:W-:Y:S02]  /*0cc0*/  LEA.HI R3, R0, R16, RZ, 0x2 ;  /* 0x0000001000037211 */ /* 0x000fe400078f10ff */
[----:B------:R-:W-:Y:S02]  /*0cd0*/  LEA.HI R14, R11, R192, RZ, 0x2 ;  /* 0x000000c00b0e7211 */ /* 0x000fe400078f10ff */
[----:B------:R-:W-:Y:S02]  /*0ce0*/  LOP3.LUT R11, R9, 0xfffffff8, RZ, 0xc0, !PT ;  /* 0xfffffff8090b7812 */ /* 0x000fe400078ec0ff */
[----:B------:R-:W-:Y:S02]  /*0cf0*/  LOP3.LUT R5, R3, 0xfffffffc, RZ, 0xc0, !PT ;  /* 0xfffffffc03057812 */ /* 0x000fe400078ec0ff */
[----:B------:R-:W-:Y:S01]  /*0d00*/  SHF.R.S32.HI R223, RZ, 0x7, R4 ;  /* 0x00000007ffdf7819 */ /* 0x000fe20000011404 */
[----:B------:R-:W-:Y:S01]  /*0d10*/  IMAD.IADD R11, R10, 0x1, -R11 ;  /* 0x000000010a0b7824 */ /* 0x000fe200078e0a0b */
[----:B------:R-:W-:Y:S01]  /*0d20*/  LOP3.LUT R15, R14, 0x3ffffc, RZ, 0xc0, !PT ;  /* 0x003ffffc0e0f7812 */ /* 0x000fe200078ec0ff */
[----:B------:R-:W-:Y:S01]  /*0d30*/  IMAD.IADD R5, R16, 0x1, -R5 ;  /* 0x0000000110057824 */ /* 0x000fe200078e0a05 */
[----:B------:R-:W-:Y:S01]  /*0d40*/  LEA.HI R0, R0, R16, RZ, 0x3 ;  /* 0x0000001000007211 */ /* 0x000fe200078f18ff */
[----:B------:R-:W-:-:S02]  /*0d50*/  IMAD R14, R223, 0x100, R10 ;  /* 0x00000100df0e7824 */ /* 0x000fc400078e020a */
[----:B------:R-:W-:Y:S01]  /*0d60*/  IMAD.IADD R15, R192, 0x1, -R15 ;  /* 0x00000001c00f7824 */ /* 0x000fe200078e0a0f */
[----:B------:R-:W-:Y:S01]  /*0d70*/  SHF.R.S32.HI R221, RZ, 0x3, R0 ;  /* 0x00000003ffdd7819 */ /* 0x000fe20000011400 */
[----:B------:R-:W-:Y:S01]  /*0d80*/  IMAD.IADD R13, R12, 0x1, -R13 ;  /* 0x000000010c0d7824 */ /* 0x000fe200078e0a0d */
[----:B------:R-:W-:Y:S01]  /*0d90*/  LOP3.LUT R220, R0, 0xfffffff8, RZ, 0xc0, !PT ;  /* 0xfffffff800dc7812 */ /* 0x000fe200078ec0ff */
[----:B------:R-:W-:Y:S01]  /*0da0*/  IMAD.SHL.U32 R10, R11, 0x40, RZ ;  /* 0x000000400b0a7824 */ /* 0x000fe200078e00ff */
[----:B------:R-:W-:Y:S02]  /*0db0*/  SHF.R.S32.HI R22, RZ, 0x2, R3 ;  /* 0x00000002ff167819 */ /* 0x000fe40000011403 */
[----:B------:R-:W-:Y:S01]  /*0dc0*/  LEA.HI R0, R5, R5, RZ, 0x1 ;  /* 0x0000000505007211 */ /* 0x000fe200078f08ff */
[----:B------:R-:W-:Y:S01]  /*0dd0*/  IMAD R14, R15, 0x10, R14 ;  /* 0x000000100f0e7824 */ /* 0x000fe200078e020e */
[----:B------:R-:W-:Y:S01]  /*0de0*/  LOP3.LUT R10, R10, 0x1c0, RZ, 0xc0, !PT ;  /* 0x000001c00a0a7812 */ /* 0x000fe200078ec0ff */
[----:B------:R-:W-:Y:S01]  /*0df0*/  IMAD.SHL.U32 R13, R13, 0x8, RZ ;  /* 0x000000080d0d7824 */ /* 0x000fe200078e00ff */
[----:B------:R-:W-:Y:S01]  /*0e00*/  LOP3.LUT R0, R0, 0x1ffffffe, RZ, 0xc0, !PT ;  /* 0x1ffffffe00007812 */ /* 0x000fe200078ec0ff */
[----:B------:R-:W-:-:S02]  /*0e10*/  IMAD.SHL.U32 R9, R9, 0x40, RZ ;  /* 0x0000004009097824 */ /* 0x000fc400078e00ff */
[----:B------:R-:W-:Y:S02]  /*0e20*/  VIADD R234, R22, 0x20 ;  /* 0x0000002016ea7836 */ /* 0x000fe40000000000 */
[--C-:B------:R-:W-:Y:S01]  /*0e30*/  IMAD.U32 R233, R14, 0x40, R13.reuse ;  /* 0x000000400ee97824 */ /* 0x100fe200078e000d */
[----:B------:R-:W-:Y:S01]  /*0e40*/  LOP3.LUT R13, R10, 0x8, R13, 0xf8, !PT ;  /* 0x000000080a0d7812 */ /* 0x000fe200078ef80d */
[----:B------:R-:W-:Y:S01]  /*0e50*/  IMAD.IADD R220, R16, 0x1, -R220 ;  /* 0x0000000110dc7824 */ /* 0x000fe200078e0adc */
[----:B------:R-:W-:Y:S01]  /*0e60*/  SHF.R.U32.HI R10, RZ, 0x3, R10 ;  /* 0x00000003ff0a7819 */ /* 0x000fe2000001160a */
[----:B------:R-:W-:Y:S01]  /*0e70*/  IMAD.SHL.U32 R16, R5, 0x8, RZ ;  /* 0x0000000805107824 */ /* 0x000fe200078e00ff */
[----:B------:R-:W-:Y:S01]  /*0e80*/  LOP3.LUT R9, R9, 0x7ffffe00, RZ, 0xc0, !PT ;  /* 0x7ffffe0009097812 */ /* 0x000fe200078ec0ff */
[C---:B------:R-:W-:Y:S01]  /*0e90*/  IMAD.IADD R0, R5.reuse, 0x1, -R0 ;  /* 0x0000000105007824 */ /* 0x040fe200078e0a00 */
[----:B------:R-:W-:Y:S01]  /*0ea0*/  SHF.R.S32.HI R3, RZ, 0x1f, R3 ;  /* 0x0000001fff037819 */ /* 0x000fe20000011403 */
[----:B------:R-:W-:Y:S01]  /*0eb0*/  IMAD.SHL.U32 R184, R5, 0x4, RZ ;  /* 0x0000000405b87824 */ /* 0x000fe200078e00ff */
[----:B------:R-:W-:-:S02]  /*0ec0*/  LEA.HI R4, R4, R223, RZ, 0x1 ;  /* 0x000000df04047211 */ /* 0x000fc400078f08ff */
[----:B------:R-:W-:Y:S01]  /*0ed0*/  SHF.R.S32.HI R5, RZ, 0x1f, R234 ;  /* 0x0000001fff057819 */ /* 0x000fe200000114ea */
[----:B------:R-:W-:Y:S01]  /*0ee0*/  IMAD R9, R192, 0x400, R9 ;  /* 0x00000400c0097824 */ /* 0x000fe200078e0209 */
[----:B------:R-:W-:Y:S02]  /*0ef0*/  LOP3.LUT R10, R13, R10, RZ, 0x3c, !PT ;  /* 0x0000000a0d0a7212 */ /* 0x000fe400078e3cff */
[----:B------:R-:W-:Y:S01]  /*0f00*/  LEA.HI R3, R3, R22, RZ, 0x3 ;  /* 0x0000001603037211 */ /* 0x000fe200078f18ff */
[----:B------:R-:W-:Y:S01]  /*0f10*/  IMAD.SHL.U32 R230, R234, 0x40, RZ ;  /* 0x00000040eae67824 */ /* 0x000fe200078e00ff */
[----:B------:R-:W-:Y:S02]  /*0f20*/  LOP3.LUT R4, R4, 0xfffffe, RZ, 0xc0, !PT ;  /* 0x00fffffe04047812 */ /* 0x000fe400078ec0ff */
[----:B------:R-:W-:Y:S01]  /*0f30*/  LEA.HI R5, R5, R234, RZ, 0x3 ;  /* 0x000000ea05057211 */ /* 0x000fe200078f18ff */
[----:B------:R-:W-:Y:S01]  /*0f40*/  IMAD.IADD R9, R9, 0x1, R10 ;  /* 0x0000000109097824 */ /* 0x000fe200078e020a */
[----:B------:R-:W-:Y:S01]  /*0f50*/  R2P PR, R11, 0x6 ;  /* 0x000000060b007804 */ /* 0x000fe20000000000 */
[----:B------:R-:W-:Y:S01]  /*0f60*/  VIADD R190, R184, 0x10 ;  /* 0x00000010b8be7836 */ /* 0x000fe20000000000 */
[----:B------:R-:W-:Y:S01]  /*0f70*/  LOP3.LUT R3, R3, 0xfffffff8, RZ, 0xc0, !PT ;  /* 0xfffffff803037812 */ /* 0x000fe200078ec0ff */
[----:B------:R-:W-:Y:S01]  /*0f80*/  IMAD.IADD R4, R223, 0x1, -R4 ;  /* 0x00000001df047824 */ /* 0x000fe200078e0a04 */
[----:B------:R-:W-:Y:S01]  /*0f90*/  SHF.R.S32.HI R6, RZ, 0x5, R6 ;  /* 0x00000005ff067819 */ /* 0x000fe20000011406 */
[----:B------:R-:W-:Y:S01]  /*0fa0*/  IMAD.SHL.U32 R5, R5, 0x40, RZ ;  /* 0x0000004005057824 */ /* 0x000fe200078e00ff */
[----:B------:R-:W-:Y:S01]  /*0fb0*/  LOP3.LUT R230, R230, 0x1c0, RZ, 0xc0, !PT ;  /* 0x000001c0e6e67812 */ /* 0x000fe200078ec0ff */
[----:B------:R-:W-:-:S02]  /*0fc0*/  IMAD R195, R9, 0x2, R2 ;  /* 0x0000000209c37824 */ /* 0x000fc400078e0202 */
[----:B------:R-:W-:Y:S02]  /*0fd0*/  IMAD.MOV.U32 R201, RZ, RZ, 0x20 ;  /* 0x00000020ffc97424 */ /* 0x000fe400078e00ff */
[----:B------:R-:W-:Y:S01]  /*0fe0*/  IMAD.IADD R188, R22, 0x1, -R3 ;  /* 0x0000000116bc7824 */ /* 0x000fe200078e0a03 */
[----:B------:R-:W-:Y:S01]  /*0ff0*/  SHF.R.S32.HI R3, RZ, 0x1f, R190 ;  /* 0x0000001fff037819 */ /* 0x000fe200000114be */
[----:B------:R-:W-:Y:S01]  /*1000*/  IMAD R191, R6, 0x10, R191 ;  /* 0x0000001006bf7824 */ /* 0x000fe200078e02bf */
[----:B------:R-:W-:Y:S01]  /*1010*/  SHF.R.U32.HI R6, RZ, 0x3, R230 ;  /* 0x00000003ff067819 */ /* 0x000fe200000116e6 */
[----:B------:R-:W-:Y:S01]  /*1020*/  IMAD.SHL.U32 R189, R220, 0x8, RZ ;  /* 0x00000008dcbd7824 */ /* 0x000fe200078e00ff */
[----:B------:R-:W-:Y:S01]  /*1030*/  LOP3.LUT R231, R5, 0xfffffe00, RZ, 0xc0, !PT ;  /* 0xfffffe0005e77812 */ /* 0x000fe200078ec0ff */
[----:B------:R-:W-:Y:S01]  /*1040*/  IMAD.SHL.U32 R194, R4, 0x100, RZ ;  /* 0x0000010004c27824 */ /* 0x000fe200078e00ff */
[----:B------:R-:W-:Y:S01]  /*1050*/  LOP3.LUT R4, R230, 0x38, R16, 0xf8, !PT ;  /* 0x00000038e6047812 */ /* 0x000fe200078ef810 */
[----:B------:R-:W-:Y:S01]  /*1060*/  VIADD R208, R195, 0x36400 ;  /* 0x00036400c3d07836 */ /* 0x000fe20000000000 */
[----:B------:R-:W-:Y:S01]  /*1070*/  SHF.L.U64.HI R226, R190, 0x1, R3 ;  /* 0x00000001bee27819 */ /* 0x000fe20000010203 */
[----:B------:R-:W-:Y:S01]  /*1080*/  VIADD R217, R189, 0x40 ;  /* 0x00000040bdd97836 */ /* 0x000fe20000000000 */
[----:B------:R-:W-:Y:S01]  /*1090*/  SEL R201, R201, 0xffffffe0, !P1 ;  /* 0xffffffe0c9c97807 */ /* 0x000fe20004800000 */
[----:B------:R-:W-:Y:S01]  /*10a0*/  VIADD R216, R189, 0x80 ;  /* 0x00000080bdd87836 */ /* 0x000fe20000000000 */
[----:B------:R-:W-:Y:S01]  /*10b0*/  LOP3.LUT R3, R231, R4, R6, 0xf6, !PT ;  /* 0x00000004e7037212 */ /* 0x000fe200078ef606 */
[----:B------:R-:W-:-:S02]  /*10c0*/  VIADD R215, R189, 0xc0 ;  /* 0x000000c0bdd77836 */ /* 0x000fc40000000000 */
[C---:B------:R-:W-:Y:S02]  /*10d0*/  VIADD R214, R189.reuse, 0x100 ;  /* 0x00000100bdd67836 */ /* 0x040fe40000000000 */
[C---:B------:R-:W-:Y:S02]  /*10e0*/  VIADD R213, R189.reuse, 0x140 ;  /* 0x00000140bdd57836 */ /* 0x040fe40000000000 */
[C---:B------:R-:W-:Y:S02]  /*10f0*/  VIADD R225, R189.reuse, 0x180 ;  /* 0x00000180bde17836 */ /* 0x040fe40000000000 */
[----:B------:R-:W-:Y:S02]  /*1100*/  VIADD R224, R189, 0x1c0 ;  /* 0x000001c0bde07836 */ /* 0x000fe40000000000 */
[----:B------:R-:W-:Y:S02]  /*1110*/  VIADD R196, R195, 0x36440 ;  /* 0x00036440c3c47836 */ /* 0x000fe40000000000 */
[C---:B------:R-:W-:Y:S01]  /*1120*/  @P2 VIADD R196, R208.reuse, 0xffffffc0 ;  /* 0xffffffc0d0c42836 */ /* 0x040fe20000000000 */
[----:B------:R-:W-:Y:S01]  /*1130*/  SHF.R.S32.HI R10, RZ, 0x1f, R217 ;  /* 0x0000001fff0a7819 */ /* 0x000fe200000114d9 */
[----:B------:R-:W-:Y:S01]  /*1140*/  IMAD.IADD R208, R208, 0x1, R201 ;  /* 0x00000001d0d07824 */ /* 0x000fe200078e02c9 */
[----:B------:R-:W-:Y:S01]  /*1150*/  SHF.R.S32.HI R7, RZ, 0x1f, R216 ;  /* 0x0000001fff077819 */ /* 0x000fe200000114d8 */
[----:B------:R-:W-:Y:S01]  /*1160*/  IMAD.MOV.U32 R186, RZ, RZ, RZ ;  /* 0x000000ffffba7224 */ /* 0x000fe200078e00ff */
[----:B------:R-:W-:Y:S01]  /*1170*/  SHF.R.S32.HI R10, RZ, 0x1f, R215 ;  /* 0x0000001fff0a7819 */ /* 0x000fe200000114d7 */
[----:B------:R-:W-:Y:S01]  /*1180*/  IMAD.MOV.U32 R23, RZ, RZ, RZ ;  /* 0x000000ffff177224 */ /* 0x000fe200078e00ff */
[----:B------:R-:W-:Y:S01]  /*1190*/  SHF.R.S32.HI R7, RZ, 0x1f, R214 ;  /* 0x0000001fff077819 */ /* 0x000fe200000114d6 */
[----:B------:R-:W-:Y:S01]  /*11a0*/  IMAD.MOV.U32 R218, RZ, RZ, RZ ;  /* 0x000000ffffda7224 */ /* 0x000fe200078e00ff */
[----:B------:R-:W-:Y:S01]  /*11b0*/  SHF.R.S32.HI R237, RZ, 0x1f, R213 ;  /* 0x0000001fffed7819 */ /* 0x000fe200000114d5 */
[----:B------:R-:W-:Y:S01]  /*11c0*/  IMAD.SHL.U32 R227, R190, 0x2, RZ ;  /* 0x00000002bee37824 */ /* 0x000fe200078e00ff */
[----:B------:R-:W-:Y:S01]  /*11d0*/  SHF.R.S32.HI R236, RZ, 0x1f, R225 ;  /* 0x0000001fffec7819 */ /* 0x000fe200000114e1 */
[----:B------:R-:W-:Y:S01]  /*11e0*/  IMAD.SHL.U32 R193, R8, 0x2, RZ ;  /* 0x0000000208c17824 */ /* 0x000fe200078e00ff */
[----:B------:R-:W-:Y:S01]  /*11f0*/  SHF.R.S32.HI R235, RZ, 0x1f, R224 ;  /* 0x0000001fffeb7819 */ /* 0x000fe200000114e0 */
[----:B------:R-:W-:-:S02]  /*1200*/  IMAD R228, R3, 0x2, R2 ;  /* 0x0000000203e47824 */ /* 0x000fc400078e0202 */
[----:B------:R-:W-:Y:S02]  /*1210*/  IMAD R232, R0, 0x8, R191 ;  /* 0x0000000800e87824 */ /* 0x000fe400078e02bf */
[----:B------:R-:W-:Y:S01]  /*1220*/  IMAD.IADD R201, R201, 0x1, R196 ;  /* 0x00000001c9c97824 */ /* 0x000fe200078e02c4 */
[----:B--2---:R-:W-:Y:S02]  /*1230*/  LOP3.LUT R187, R18, 0x1, RZ, 0xfc, !PT ;  /* 0x0000000112bb7812 */ /* 0x004fe400078efcff */
[----:B------:R-:W-:-:S07]  /*1240*/  CS2R R18, SRZ ;  /* 0x0000000000127805 */ /* 0x000fce000001ff00 */
.L_x_4628:
        /* <DEDUP_REMOVED lines=42> */
[----:B01----:R-:W-:Y:S06]  /*14f0*/  @P1 BRA `(.L_x_4516) ;  /* 0x0000000000241947 */ /* 0x003fec0003800000 */
        /* <DEDUP_REMOVED lines=9> */
.L_x_4516:
[----:B------:R-:W-:Y:S02]  /*1590*/  IMAD.U32 R46, RZ, RZ, UR5 ;  /* 0x00000005ff2e7e24 */ /* 0x000fe4000f8e00ff */
[----:B------:R-:W-:Y:S01]  /*15a0*/  IMAD.U32 R28, RZ, RZ, UR4 ;  /* 0x00000004ff1c7e24 */ /* 0x000fe2000f8e00ff */
[----:B------:R-:W-:Y:S06]  /*15b0*/  @!P2 BRA `(.L_x_4517) ;  /* 0x000000000010a947 */ /* 0x000fec0003800000 */
[----:B------:R-:W-:-:S04]  /*15c0*/  IADD3 R4, P0, R210, UR8, RZ ;  /* 0x00000008d2047c10 */ /* 0x000fc8000ff1e0ff */
[----:B------:R-:W-:-:S05]  /*15d0*/  IADD3.X R5, R211, UR9, RZ, P0, !PT ;  /* 0x00000009d3057c10 */ /* 0x000fca00087fe4ff */
[----:B------:R0:W5:Y:S01]  /*15e0*/  LDG.E R28, desc[UR40][R4.64] ;  /* 0x00000028041c7981 */ /* 0x000162000c1e1900 */
[----:B------:R-:W-:Y:S05]  /*15f0*/  BRA `(.L_x_4518) ;  /* 0x0000000000107947 */ /* 0x000fea0003800000 */
.L_x_4517:
[----:B------:R-:W-:Y:S05]  /*1600*/  @!P0 BRA `(.L_x_4518) ;  /* 0x00000000000c8947 */ /* 0x000fea0003800000 */
[----:B------:R-:W2:Y:S04]  /*1610*/  LDG.E R5, desc[UR40][R8.64] ;  /* 0x0000002808057981 */ /* 0x000ea8000c1e1900 */
[----:B------:R-:W2:Y:S02]  /*1620*/  LDG.E R28, desc[UR40][R8.64+0x4] ;  /* 0x00000428081c7981 */ /* 0x000ea4000c1e1900 */
[----:B--2---:R-:W-:-:S07]  /*1630*/  IMAD.IADD R28, R28, 0x1, -R5 ;  /* 0x000000011c1c7824 */ /* 0x004fce00078e0a05 */
.L_x_4518:
[----:B------:R-:W-:Y:S02]  /*1640*/  ULDC.64 UR4, c[0x0][0xb08] ;  /* 0x0002c20000047ab9 */ /* 0x000fe40000000a00 */
[----:B------:R-:W-:-:S04]  /*1650*/  ISETP.NE.U32.AND P0, PT, RZ, UR4, PT ;  /* 0x00000004ff007c0c */ /* 0x000fc8000bf05070 */
[----:B------:R-:W-:Y:S01]  /*1660*/  ISETP.NE.AND.EX P0, PT, RZ, UR5, PT, P0 ;  /* 0x00000005ff007c0c */ /* 0x000fe2000bf05300 */
[----:B-----5:R-:W-:Y:S01]  /*1670*/  IMAD.IADD R11, R28, 0x1, -R3 ;  /* 0x000000011c0b7824 */ /* 0x020fe200078e0a03 */
[----:B------:R-:W-:-:S11]  /*1680*/  ULDC.64 UR4, c[0x0][0xb28] ;  /* 0x0002ca0000047ab9 */ /* 0x000fd60000000a00 */
[----:B0-----:R-:W0:Y:S02]  /*1690*/  @P0 LDC.64 R4, c[0x0][0xb08] ;  /* 0x0002c200ff040b82 */ /* 0x001e240000000a00 */
[----:B0-----:R-:W-:-:S05]  /*16a0*/  @P0 IMAD.WIDE R4, R29, 0x4, R4 ;  /* 0x000000041d040825 */ /* 0x001fca00078e0204 */
[----:B------:R-:W2:Y:S04]  /*16b0*/  @P0 LDG.E R0, desc[UR40][R4.64] ;  /* 0x0000002804000981 */ /* 0x000ea8000c1e1900 */
[----:B------:R-:W2:Y:S01]  /*16c0*/  @P0 LDG.E R9, desc[UR40][R4.64+0x4] ;  /* 0x0000042804090981 */ /* 0x000ea2000c1e1900 */
[----:B------:R-:W-:Y:S01]  /*16d0*/  IMAD.MOV R44, RZ, RZ, -R11 ;  /* 0x000000ffff2c7224 */ /* 0x000fe200078e0a0b */
[----:B------:R-:W-:Y:S01]  /*16e0*/  ISETP.NE.U32.AND P1, PT, RZ, UR4, PT ;  /* 0x00000004ff007c0c */ /* 0x000fe2000bf25070 */
[----:B------:R-:W-:-:S03]  /*16f0*/  IMAD.MOV.U32 R27, RZ, RZ, R28 ;  /* 0x000000ffff1b7224 */ /* 0x000fc600078e001c */
[----:B------:R-:W-:Y:S02]  /*1700*/  VIMNMX R44, RZ, R44, !PT ;  /* 0x0000002cff2c7248 */ /* 0x000fe40007fe0100 */
[----:B------:R-:W-:-:S13]  /*1710*/  ISETP.NE.AND.EX P1, PT, RZ, UR5, PT, P1 ;  /* 0x00000005ff007c0c */ /* 0x000fda000bf25310 */
        /* <DEDUP_REMOVED lines=41> */
.L_x_4521:
[----:B------:R-:W-:Y:S05]  /*19b0*/  BSYNC B6 ;  /* 0x0000000000067941 */ /* 0x000fea0003800000 */
.L_x_4520:
        /* <DEDUP_REMOVED lines=20> */
.L_x_4523:
[----:B------:R-:W-:Y:S05]  /*1b00*/  BSYNC B6 ;  /* 0x0000000000067941 */ /* 0x000fea0003800000 */
.L_x_4522:
        /* <DEDUP_REMOVED lines=14> */
[CC--:B0-----:R-:W-:Y:S01]  /*1bf0*/  IMAD.WIDE.U32 R6, R31.reuse, R50.reuse, RZ ;  /* 0x000000321f067225 */ /* 0x0c1fe200078e00ff */
        /* <DEDUP_REMOVED lines=8> */
[----:B--2---:R-:W-:-:S03]  /*1c80*/  ISETP.GE.AND P2, PT, R16, R43, PT ;  /* 0x0000002b1000720c */ /* 0x004fc60003f46270 */
        /* <DEDUP_REMOVED lines=22> */
[----:B------:R-:W-:Y:S01]  /*1df0*/  SHF.R.S32.HI R48, RZ, 0x1f, R15 ;  /* 0x0000001fff307819 */ /* 0x000fe2000001140f */
[----:B------:R-:W-:-:S03]  /*1e00*/  IMAD.SHL.U32 R60, R43, 0x2, RZ ;  /* 0x000000022b3c7824 */ /* 0x000fc600078e00ff */
        /* <DEDUP_REMOVED lines=62> */
.L_x_4553:
        /* <DEDUP_REMOVED lines=57> */
.L_x_4528:
[----:B------:R-:W-:Y:S05]  /*2580*/  BSYNC B1 ;  /* 0x0000000000017941 */ /* 0x000fea0003800000 */
.L_x_4527:
[----:B------:R-:W-:Y:S01]  /*2590*/  ISETP.NE.AND P0, PT, R187, 0x3, PT ;  /* 0x00000003bb00780c */ /* 0x000fe20003f05270 */
[----:B0----5:R-:W-:Y:S02]  /*25a0*/  IMAD.MOV.U32 R4, RZ, RZ, R8 ;  /* 0x000000ffff047224 */ /* 0x021fe400078e0008 */
[----:B------:R-:W-:Y:S02]  /*25b0*/  IMAD.MOV.U32 R5, RZ, RZ, R9 ;  /* 0x000000ffff057224 */ /* 0x000fe400078e0009 */
[----:B------:R-:W-:Y:S02]  /*25c0*/  IMAD.MOV.U32 R6, RZ, RZ, R28 ;  /* 0x000000ffff067224 */ /* 0x000fe400078e001c */
[----:B------:R-:W-:Y:S01]  /*25d0*/  IMAD.MOV.U32 R7, RZ, RZ, R29 ;  /* 0x000000ffff077224 */ /* 0x000fe200078e001d */
[----:B------:R-:W-:Y:S01]  /*25e0*/  PRMT R76, R4, 0x5410, R5 ;  /* 0x00005410044c7816 */ /* 0x000fe20000000005 */
[----:B------:R-:W-:Y:S02]  /*25f0*/  IMAD.MOV.U32 R4, RZ, RZ, R10 ;  /* 0x000000ffff047224 */ /* 0x000fe400078e000a */
[----:B------:R-:W-:Y:S01]  /*2600*/  IMAD.MOV.U32 R5, RZ, RZ, R11 ;  /* 0x000000ffff057224 */ /* 0x000fe200078e000b */
[----:B------:R-:W-:Y:S01]  /*2610*/  PRMT R53, R6, 0x5410, R7 ;  /* 0x0000541006357816 */ /* 0x000fe20000000007 */
[----:B------:R-:W-:-:S02]  /*2620*/  IMAD.MOV.U32 R6, RZ, RZ, R14 ;  /* 0x000000ffff067224 */ /* 0x000fc400078e000e */
[----:B------:R-:W-:Y:S01]  /*2630*/  IMAD.MOV.U32 R7, RZ, RZ, R15 ;  /* 0x000000ffff077224 */ /* 0x000fe200078e000f */
[----:B------:R-:W-:-:S04]  /*2640*/  PRMT R78, R4, 0x5410, R5 ;  /* 0x00005410044e7816 */ /* 0x000fc80000000005 */
[----:B------:R-:W-:Y:S01]  /*2650*/  PRMT R80, R6, 0x5410, R7 ;  /* 0x0000541006507816 */ /* 0x000fe20000000007 */
[----:B------:R-:W-:Y:S06]  /*2660*/  @!P0 BRA `(.L_x_4529) ;  /* 0x0000000000048947 */ /* 0x000fec0003800000 */
[----:B------:R-:W-:Y:S01]  /*2670*/  BPT.TRAP 0x1 ;  /* 0x000000040000795c */ /* 0x000fe20000300000 */
.L_x_4529:
[----:B------:R-:W-:Y:S01]  /*2680*/  IMAD R66, R19, 0x8, R2 ;  /* 0x0000000813427824 */ /* 0x000fe200078e0202 */
[----:B------:R-:W-:Y:S01]  /*2690*/  SHF.L.U32 R75, R186, 0x1f, RZ ;  /* 0x0000001fba4b7819 */ /* 0x000fe200000006ff */
[----:B------:R-:W-:Y:S03]  /*26a0*/  BSSY B1, `(.L_x_4530) ;  /* 0x0000003000017945 */ /* 0x000fe60003800000 */
[----:B------:R-:W0:Y:S02]  /*26b0*/  SYNCS.PHASECHK.TRANS64.TRYWAIT P5, [R66+URZ+0x38890], R75 ;  /* 0x0388904b420075a7 */ /* 0x000e2400080a017f */
[----:B0-----:R-:W-:Y:S05]  /*26c0*/  @!P5 BRA `(.L_x_4531) ;  /* 0x0000019c0000d947 */ /* 0x001fea0003800000 */
.L_x_4819:
[----:B------:R-:W-:Y:S05]  /*26d0*/  BSYNC B1 ;  /* 0x0000000000017941 */ /* 0x000fea0003800000 */
.L_x_4530:
        /* <DEDUP_REMOVED lines=48> */
.L_x_4536:
[----:B------:R-:W-:Y:S05]  /*29e0*/  BSYNC B2 ;  /* 0x0000000000027941 */ /* 0x000fea0003800000 */
.L_x_4535:
[----:B--2---:R1:W-:Y:S02]  /*29f0*/  STG.E.128 desc[UR40][R12.64], R4 ;  /* 0x000000040c007986 */ /* 0x0043e4000c101d28 */
.L_x_4534:
[----:B------:R-:W-:Y:S05]  /*2a00*/  BSYNC B1 ;  /* 0x0000000000017941 */ /* 0x000fea0003800000 */
.L_x_4533:
        /* <DEDUP_REMOVED lines=51> */
.L_x_4538:
[----:B------:R-:W-:Y:S05]  /*2d40*/  BSYNC B1 ;  /* 0x0000000000017941 */ /* 0x000fea0003800000 */
.L_x_4537:
[----:B-1----:R1:W-:Y:S01]  /*2d50*/  STG.E.128 desc[UR40][R12.64+0x40], R4 ;  /* 0x000040040c007986 */ /* 0x0023e2000c101d28 */
[----:B------:R-:W-:Y:S05]  /*2d60*/  BRA `(.L_x_4532) ;  /* 0x0000000c00207947 */ /* 0x000fea0003800000 */
.L_x_4526:
        /* <DEDUP_REMOVED lines=43> */
.L_x_4539:
[----:B------:R-:W-:Y:S01]  /*3020*/  IMAD R66, R19, 0x8, R2 ;  /* 0x0000000813427824 */ /* 0x000fe200078e0202 */
[----:B------:R-:W-:Y:S01]  /*3030*/  SHF.L.U32 R75, R186, 0x1f, RZ ;  /* 0x0000001fba4b7819 */ /* 0x000fe200000006ff */
[----:B------:R-:W0:Y:S01]  /*3040*/  LDC R81, c[0x0][0x2f4] ;  /* 0x0000bd00ff517b82 */ /* 0x000e220000000800 */
[----:B------:R-:W-:Y:S02]  /*3050*/  BSSY B1, `(.L_x_4540) ;  /* 0x0000003000017945 */ /* 0x000fe40003800000 */
[----:B------:R-:W1:Y:S02]  /*3060*/  SYNCS.PHASECHK.TRANS64.TRYWAIT P5, [R66+URZ+0x38890], R75 ;  /* 0x0388904b420075a7 */ /* 0x000e6400080a017f */
[----:B-1----:R-:W-:Y:S05]  /*3070*/  @!P5 BRA `(.L_x_4541) ;  /* 0x0000019000a8d947 */ /* 0x002fea0003800000 */
.L_x_4820:
[----:B------:R-:W-:Y:S05]  /*3080*/  BSYNC B1 ;  /* 0x0000000000017941 */ /* 0x000fea0003800000 */
.L_x_4540:
        /* <DEDUP_REMOVED lines=115> */
.L_x_4543:
[----:B------:R-:W-:Y:S05]  /*37c0*/  BSYNC B1 ;  /* 0x0000000000017941 */ /* 0x000fea0003800000 */
.L_x_4542:
        /* <DEDUP_REMOVED lines=10> */
.L_x_4525:
[----:B------:R-:W-:-:S13]  /*3870*/  ISETP.NE.AND P0, PT, R187, 0x3, PT ;  /* 0x00000003bb00780c */ /* 0x000fda0003f05270 */
[----:B------:R-:W-:Y:S05]  /*3880*/  @!P0 BRA `(.L_x_4544) ;  /* 0x0000000000048947 */ /* 0x000fea0003800000 */
[----:B------:R-:W-:Y:S01]  /*3890*/  BPT.TRAP 0x1 ;  /* 0x000000040000795c */ /* 0x000fe20000300000 */
.L_x_4544:
        /* <DEDUP_REMOVED lines=8> */
.L_x_4821:
[----:B------:R-:W-:Y:S05]  /*3920*/  BSYNC B1 ;  /* 0x0000000000017941 */ /* 0x000fea0003800000 */
.L_x_4545:
        /* <DEDUP_REMOVED lines=12> */
.L_x_4532:
[----:B------:R-:W-:Y:S05]  /*39f0*/  BSYNC B0 ;  /* 0x0000000000007941 */ /* 0x000fea0003800000 */
.L_x_4524:
        /* <DEDUP_REMOVED lines=17> */
.L_x_4548:
[----:B------:R-:W-:Y:S05]  /*3b10*/  BSYNC B0 ;  /* 0x0000000000007941 */ /* 0x000fea0003800000 */
.L_x_4547:
[----:B------:R-:W5:Y:S01]  /*3b20*/  SYNCS.PHASECHK.TRANS64.TRYWAIT P0, [R66+URZ+0x388b0], R75 ;  /* 0x0388b04b420075a7 */ /* 0x000f62000800017f */
[----:B------:R-:W-:Y:S04]  /*3b30*/  BSSY B0, `(.L_x_4549) ;  /* 0x0000002000007945 */ /* 0x000fe80003800000 */
[----:B-----5:R-:W-:Y:S05]  /*3b40*/  @!P0 BRA `(.L_x_4550) ;  /* 0x00000188001c8947 */ /* 0x020fea0003800000 */
.L_x_4822:
[----:B------:R-:W-:Y:S05]  /*3b50*/  BSYNC B0 ;  /* 0x0000000000007941 */ /* 0x000fea0003800000 */
.L_x_4549:
        /* <DEDUP_REMOVED lines=13> */
[----:B------:R-:W-:Y:S01]  /*3c30*/  IMAD.IADD R5, R7, 0x1, R5 ;  /* 0x0000000107057824 */ /* 0x000fe200078e0205 */
[----:B------:R-:W-:Y:S01]  /*3c40*/  ULDC UR4, c[0x0][0x320] ;  /* 0x0000c80000047ab9 */ /* 0x000fe20000000800 */
[----:B------:R-:W-:Y:S02]  /*3c50*/  VIADD R4, R16, 0x40 ;  /* 0x0000004010047836 */ /* 0x000fe40000000000 */
[C---:B------:R-:W-:Y:S01]  /*3c60*/  VIADD R15, R9.reuse, 0x20 ;  /* 0x00000020090f7836 */ /* 0x040fe20000000000 */
        /* <DEDUP_REMOVED lines=65> */
.L_x_4552:
[----:B------:R-:W-:Y:S05]  /*4080*/  BSYNC B0 ;  /* 0x0000000000007941 */ /* 0x000fea0003800000 */
.L_x_4551:
        /* <DEDUP_REMOVED lines=17> */
.L_x_4519:
[----:B------:R-:W2:Y:S01]  /*41a0*/  LDL R4, [R1+0x4] ;  /* 0x0000040001047983 */ /* 0x000ea20000100800 */
        /* <DEDUP_REMOVED lines=34> */
[----:B------:R-:W-:Y:S02]  /*43d0*/  CS2R R36, SRZ ;  /* 0x0000000000247805 */ /* 0x000fe4000001ff00 */
[----:B------:R-:W-:Y:S02]  /*43e0*/  CS2R R88, SRZ ;  /* 0x0000000000587805 */ /* 0x000fe4000001ff00 */
[----:B------:R-:W-:Y:S02]  /*43f0*/  CS2R R86, SRZ ;  /* 0x0000000000567805 */ /* 0x000fe4000001ff00 */
[----:B------:R-:W-:-:S02]  /*4400*/  CS2R R152, SRZ ;  /* 0x0000000000987805 */ /* 0x000fc4000001ff00 */
[----:B------:R-:W-:Y:S02]  /*4410*/  CS2R R82, SRZ ;  /* 0x0000000000527805 */ /* 0x000fe4000001ff00 */
        /* <DEDUP_REMOVED lines=8> */
[----:B------:R-:W-:-:S02]  /*44a0*/  CS2R R12, SRZ ;  /* 0x00000000000c7805 */ /* 0x000fc4000001ff00 */
        /* <DEDUP_REMOVED lines=16> */
[----:B------:R-:W-:Y:S01]  /*45b0*/  CS2R R178, SRZ ;  /* 0x0000000000b27805 */ /* 0x000fe2000001ff00 */
[----:B------:R-:W-:Y:S01]  /*45c0*/  IMAD.MOV.U32 R35, RZ, RZ, RZ ;  /* 0x000000ffff237224 */ /* 0x000fe200078e00ff */
[----:B--2-4-:R-:W-:Y:S01]  /*45d0*/  CS2R R28, SRZ ;  /* 0x00000000001c7805 */ /* 0x014fe2000001ff00 */
[----:B------:R-:W-:Y:S01]  /*45e0*/  IMAD.MOV.U32 R180, RZ, RZ, RZ ;  /* 0x000000ffffb47224 */ /* 0x000fe200078e00ff */
[----:B------:R-:W-:Y:S01]  /*45f0*/  CS2R R6, SRZ ;  /* 0x0000000000067805 */ /* 0x000fe2000001ff00 */
[----:B------:R-:W-:-:S02]  /*4600*/  IMAD.MOV.U32 R31, RZ, RZ, RZ ;  /* 0x000000ffff1f7224 */ /* 0x000fc400078e00ff */
[----:B------:R-:W-:Y:S02]  /*4610*/  IMAD.MOV.U32 R0, RZ, RZ, RZ ;  /* 0x000000ffff007224 */ /* 0x000fe400078e00ff */
[----:B------:R-:W-:Y:S01]  /*4620*/  IMAD.MOV.U32 R5, RZ, RZ, RZ ;  /* 0x000000ffff057224 */ /* 0x000fe200078e00ff */
[----:B------:R-:W-:Y:S01]  /*4630*/  ISETP.NE.AND P1, PT, R4, 0x1, PT ;  /* 0x000000010400780c */ /* 0x000fe20003f25270 */
[----:B------:R-:W-:-:S12]  /*4640*/  @P0 BRA `(.L_x_4555) ;  /* 0x0000000000080947 */ /* 0x000fd80003800000 */
[----:B------:R-:W1:Y:S02]  /*4650*/  FENCE.VIEW.ASYNC.G ;  /* 0x00000000000073c6 */ /* 0x000e640000000100 */
[----:B-1----:R-:W-:Y:S06]  /*4660*/  BAR.ARV 0xc, 0x180 ;  /* 0x0306000000007b1d */ /* 0x002fec0000002000 */
.L_x_4555:
[----:B------:R-:W-:Y:S05]  /*4670*/  BSYNC B0 ;  /* 0x0000000000007941 */ /* 0x000fea0003800000 */
.L_x_4554:
[----:B------:R-:W-:Y:S01]  /*4680*/  BSSY B7, `(.L_x_4556) ;  /* 0x0000b28000077945 */ /* 0x000fe20003800000 */
[----:B------:R-:W-:Y:S02]  /*4690*/  IMAD.MOV.U32 R8, RZ, RZ, RZ ;  /* 0x000000ffff087224 */ /* 0x000fe400078e00ff */
[----:B------:R-:W-:Y:S01]  /*46a0*/  IMAD.MOV.U32 R10, RZ, RZ, RZ ;  /* 0x000000ffff0a7224 */ /* 0x000fe200078e00ff */
[----:B------:R-:W-:Y:S06]  /*46b0*/  @!P1 BRA `(.L_x_4557) ;  /* 0x0000001800409947 */ /* 0x000fec0003800000 */
[----:B------:R-:W-:Y:S02]  /*46c0*/  ISETP.GE.AND P1, PT, R168, 0x1, PT ;  /* 0x00000001a800780c */ /* 0x000fe40003f26270 */
[----:B------:R-:W-:-:S11]  /*46d0*/  PLOP3.LUT P0, PT, PT, PT, PT, 0x80, 0x0 ;  /* 0x000000000000781c */ /* 0x000fd60003f0f070 */
[----:B------:R-:W-:Y:S05]  /*46e0*/  @!P1 BRA `(.L_x_4558) ;  /* 0x000000b000849947 */ /* 0x000fea0003800000 */
[----:B------:R-:W1:Y:S01]  /*46f0*/  SHFL.IDX PT, R0, R223, RZ, 0x1f ;  /* 0x00001fffdf007589 */ /* 0x000e6200000e0000 */
[----:B------:R-:W-:Y:S01]  /*4700*/  IMAD.MOV.U32 R9, RZ, RZ, 0x40000040 ;  /* 0x40000040ff097424 */ /* 0x000fe200078e00ff */
[----:B------:R-:W-:Y:S01]  /*4710*/  ISETP.GE.AND P0, PT, R168, 0x41, PT ;  /* 0x00000041a800780c */ /* 0x000fe20003f06270 */
[----:B------:R-:W-:Y:S01]  /*4720*/  IMAD.MOV.U32 R11, RZ, RZ, 0x40000040 ;  /* 0x40000040ff0b7424 */ /* 0x000fe200078e00ff */
[----:B------:R-:W-:Y:S01]  /*4730*/  BAR.SYNC.DEFER_BLOCKING 0xe, 0x100 ;  /* 0x0384000000007b1d */ /* 0x000fe20000010000 */
[----:B------:R-:W-:Y:S01]  /*4740*/  IMAD.MOV.U32 R7, RZ, RZ, 0x40000040 ;  /* 0x40000040ff077424 */ /* 0x000fe200078e00ff */
[----:B------:R-:W-:Y:S01]  /*4750*/  R2UR UR5, R9 ;  /* 0x00000000090572ca */ /* 0x000fe200000e0000 */
[----:B------:R-:W-:Y:S01]  /*4760*/  IMAD.MOV.U32 R5, RZ, RZ, 0x40000040 ;  /* 0x40000040ff057424 */ /* 0x000fe200078e00ff */
[----:B------:R-:W-:Y:S01]  /*4770*/  R2UR UR7, R11 ;  /* 0x000000000b0772ca */ /* 0x000fe200000e0000 */
[----:B------:R-:W-:Y:S01]  /*4780*/  IMAD.MOV.U32 R13, RZ, RZ, 0x40000040 ;  /* 0x40000040ff0d7424 */ /* 0x000fe200078e00ff */
[----:B------:R-:W-:Y:S01]  /*4790*/  BSSY B0, `(.L_x_4559) ;  /* 0x00000f5000007945 */ /* 0x000fe20003800000 */
[----:B------:R-:W-:Y:S01]  /*47a0*/  IMAD.MOV.U32 R11, RZ, RZ, 0x40000040 ;  /* 0x40000040ff0b7424 */ /* 0x000fe200078e00ff */
[----:B------:R-:W2:Y:S01]  /*47b0*/  S2R R20, SR_TID.X ;  /* 0x0000000000147919 */ /* 0x000ea20000002100 */
[----:B-1----:R-:W-:-:S04]  /*47c0*/  LEA.HI R3, R0, R0, RZ, 0x1 ;  /* 0x0000000000037211 */ /* 0x002fc800078f08ff */
[----:B------:R-:W-:Y:S01]  /*47d0*/  LOP3.LUT R3, R3, 0x1fffe, RZ, 0xc0, !PT ;  /* 0x0001fffe03037812 */ /* 0x000fe200078ec0ff */
[----:B0----5:R-:W-:-:S04]  /*47e0*/  WARPGROUP.ARRIVE ;  /* 0x00000000000079c5 */ /* 0x021fc80000000000 */
[----:B------:R-:W-:Y:S02]  /*47f0*/  IMAD.IADD R3, R0, 0x1, -R3 ;  /* 0x0000000100037824 */ /* 0x000fe400078e0a03 */
[----:B------:R-:W-:Y:S02]  /*4800*/  VIADD R0, R2, 0x36400 ;  /* 0x0003640002007836 */ /* 0x000fe40000000000 */
[----:B------:R-:W-:-:S03]  /*4810*/  IMAD R3, R3, 0x8000, R2 ;  /* 0x0000800003037824 */ /* 0x000fc600078e0202 */
[----:B------:R-:W-:Y:S01]  /*4820*/  SHF.R.U32.HI R0, RZ, 0x4, R0 ;  /* 0x00000004ff007819 */ /* 0x000fe20000011600 */
[----:B------:R-:W-:-:S03]  /*4830*/  VIADD R3, R3, 0x400 ;  /* 0x0000040003037836 */ /* 0x000fc60000000000 */
[----:B------:R-:W-:Y:S02]  /*4840*/  LOP3.LUT R0, R0, 0x3fff, RZ, 0xc0, !PT ;  /* 0x00003fff00007812 */ /* 0x000fe400078ec0ff */
[----:B------:R-:W-:Y:S02]  /*4850*/  SHF.R.U32.HI R3, RZ, 0x4, R3 ;  /* 0x00000004ff037819 */ /* 0x000fe40000011603 */
[----:B------:R-:W-:Y:S02]  /*4860*/  LOP3.LUT R8, R0, 0x10000, RZ, 0xfc, !PT ;  /* 0x0001000000087812 */ /* 0x000fe400078efcff */
[----:B------:R-:W-:Y:S02]  /*4870*/  LOP3.LUT R3, R3, 0x3fff, RZ, 0xc0, !PT ;  /* 0x00003fff03037812 */ /* 0x000fe400078ec0ff */
[C---:B------:R-:W-:Y:S01]  /*4880*/  R2UR UR4, R8.reuse ;  /* 0x00000000080472ca */ /* 0x040fe200000e0000 */
[----:B------:R-:W-:Y:S01]  /*4890*/  VIADD R6, R8, 0x2 ;  /* 0x0000000208067836 */ /* 0x000fe20000000000 */
[----:B------:R-:W-:-:S02]  /*48a0*/  LOP3.LUT R21, R3, 0x2000000, RZ, 0xfc, !PT ;  /* 0x0200000003157812 */ /* 0x000fc400078efcff */
[----:B--2---:R-:W-:-:S03]  /*48b0*/  LOP3.LUT R20, R20, 0x7f, RZ, 0xc0, !PT ;  /* 0x0000007f14147812 */ /* 0x004fc600078ec0ff */
[----:B------:R-:W-:Y:S01]  /*48c0*/  IMAD R10, R18, 0x1000, R21 ;  /* 0x00001000120a7824 */ /* 0x000fe200078e0215 */
[----:B------:R-:W-:-:S03]  /*48d0*/  ISETP.NE.AND P2, PT, R20, RZ, PT ;  /* 0x000000ff1400720c */ /* 0x000fc60003f45270 */
[C---:B------:R-:W-:Y:S01]  /*48e0*/  VIADD R4, R10.reuse, 0x80 ;  /* 0x000000800a047836 */ /* 0x040fe20000000000 */
[C---:B------:R-:W-:Y:S01]  /*48f0*/  R2UR UR6, R10.reuse ;  /* 0x000000000a0672ca */ /* 0x040fe200000e0000 */
[----:B------:R-:W-:-:S08]  /*4900*/  VIADD R12, R10, 0x100 ;  /* 0x000001000a0c7836 */ /* 0x000fd00000000000 */
[----:B------:R-:W-:-:S04]  /*4910*/  @!P2 IMAD R0, R18, 0x8, R2 ;  /* 0x000000081200a824 */ /* 0x000fc800078e0202 */
[----:B------:R-:W-:Y:S01]  /*4920*/  HGMMA.64x256x16.F32 R24, gdesc[UR4].tnspB, RZ, !UPT, gsb0 ;  /* 0x43e00000041879f0 */ /* 0x000fe2000c0008ff */
[----:B------:R-:W-:Y:S01]  /*4930*/  R2UR UR4, R6 ;  /* 0x00000000060472ca */ /* 0x000fe200000e0000 */
[----:B------:R-:W-:Y:S01]  /*4940*/  @!P2 VIADD R0, R0, 0x38860 ;  /* 0x000388600000a836 */ /* 0x000fe20000000000 */
[----:B------:R-:W-:Y:S02]  /*4950*/  R2UR UR5, R7 ;  /* 0x00000000070572ca */ /* 0x000fe400000e0000 */
[----:B------:R-:W-:Y:S01]  /*4960*/  R2UR UR6, R4 ;  /* 0x00000000040672ca */ /* 0x000fe200000e0000 */
[----:B------:R-:W-:Y:S01]  /*4970*/  VIADD R4, R8, 0x4 ;  /* 0x0000000408047836 */ /* 0x000fe20000000000 */
[----:B------:R-:W-:Y:S01]  /*4980*/  R2UR UR7, R5 ;  /* 0x00000000050772ca */ /* 0x000fe200000e0000 */
[----:B------:R-:W-:Y:S01]  /*4990*/  IMAD.MOV.U32 R5, RZ, RZ, 0x40000040 ;  /* 0x40000040ff057424 */ /* 0x000fe200078e00ff */
[----:B------:R-:W-:Y:S01]  /*49a0*/  @!P2 PRMT R0, RZ, 0x654, R0 ;  /* 0x00000654ff00a816 */ /* 0x000fe20000000000 */
[----:B------:R-:W-:-:S02]  /*49b0*/  WARPGROUP.DEPBAR.LE gsb0, 0x0 ;  /* 0x00008000000079c5 */ /* 0x000fc40000010000 */
[----:B------:R-:W-:-:S15]  /*49c0*/  WARPGROUP.ARRIVE ;  /* 0x00000000000079c5 */ /* 0x000fde0000000000 */
[----:B------:R-:W-:-:S01]  /*49d0*/  NOP ;  /* 0x0000000000007918 */ /* 0x000fc20000000000 */
[----:B------:R-:W-:Y:S01]  /*49e0*/  HGMMA.64x256x16.F32 R24, gdesc[UR4].tnspB, R24, gsb0 ;  /* 0x43e00000041879f0 */ /* 0x000fe20008000818 */
[----:B------:R-:W-:Y:S02]  /*49f0*/  R2UR UR4, R4 ;  /* 0x00000000040472ca */ /* 0x000fe400000e0000 */
[----:B------:R-:W-:Y:S02]  /*4a00*/  R2UR UR5, R5 ;  /* 0x00000000050572ca */ /* 0x000fe400000e0000 */
[----:B------:R-:W-:Y:S01]  /*4a10*/  R2UR UR6, R12 ;  /* 0x000000000c0672ca */ /* 0x000fe200000e0000 */
[----:B------:R-:W-:Y:S01]  /*4a20*/  VIADD R12, R10, 0x180 ;  /* 0x000001800a0c7836 */ /* 0x000fe20000000000 */
[----:B------:R-:W-:Y:S01]  /*4a30*/  R2UR UR7, R13 ;  /* 0x000000000d0772ca */ /* 0x000fe200000e0000 */
[----:B------:R-:W-:Y:S02]  /*4a40*/  VIADD R10, R8, 0x6 ;  /* 0x00000006080a7836 */ /* 0x000fe40000000000 */
[----:B------:R-:W-:Y:S01]  /*4a50*/  IMAD.MOV.U32 R13, RZ, RZ, 0x40000040 ;  /* 0x40000040ff0d7424 */ /* 0x000fe200078e00ff */
[----:B------:R-:W-:-:S02]  /*4a60*/  WARPGROUP.DEPBAR.LE gsb0, 0x0 ;  /* 0x00008000000079c5 */ /* 0x000fc40000010000 */
[----:B------:R-:W-:-:S15]  /*4a70*/  WARPGROUP.ARRIVE ;  /* 0x00000000000079c5 */ /* 0x000fde0000000000 */
        /* <DEDUP_REMOVED lines=12> */
[----:B------:R-:W-:Y:S05]  /*4b40*/  @!P0 BRA `(.L_x_4560) ;  /* 0x0000000800e48947 */ /* 0x000fea0003800000 */
[----:B------:R-:W-:-:S07]  /*4b50*/  VIADD R181, R181, 0xfffffffe ;  /* 0xfffffffeb5b57836 */ /* 0x000fce0000000000 */
.L_x_4561:
[----:B------:R-:W-:Y:S01]  /*4b60*/  BAR.SYNC.DEFER_BLOCKING 0xe, 0x100 ;  /* 0x0384000000007b1d */ /* 0x000fe20000010000 */
[----:B------:R-:W-:Y:S01]  /*4b70*/  IMAD R3, R18, 0x40, R191 ;  /* 0x0000004012037824 */ /* 0x000fe200078e02bf */
[----:B------:R-:W-:Y:S01]  /*4b80*/  R2UR UR4, R8 ;  /* 0x00000000080472ca */ /* 0x000fe200000e0000 */
[----:B------:R-:W-:Y:S01]  /*4b90*/  VIADD R18, R18, 0x1 ;  /* 0x0000000112127836 */ /* 0x000fe20000000000 */
[----:B------:R-:W-:Y:S01]  /*4ba0*/  R2UR UR5, R9 ;  /* 0x00000000090572ca */ /* 0x000fe200000e0000 */
[----:B------:R-:W-:Y:S01]  /*4bb0*/  IMAD R3, R3, 0x4, R2 ;  /* 0x0000000403037824 */ /* 0x000fe200078e0202 */
[C---:B------:R-:W-:Y:S01]  /*4bc0*/  ISETP.GT.AND P1, PT, R181.reuse, RZ, PT ;  /* 0x000000ffb500720c */ /* 0x040fe20003f24270 */
[----:B------:R-:W-:Y:S01]  /*4bd0*/  IMAD.MOV.U32 R13, RZ, RZ, 0x40000040 ;  /* 0x40000040ff0d7424 */ /* 0x000fe200078e00ff */
[C---:B------:R-:W-:Y:S01]  /*4be0*/  ISETP.NE.AND P0, PT, R18.reuse, 0x2, PT ;  /* 0x000000021200780c */ /* 0x040fe20003f05270 */
[----:B------:R-:W-:Y:S02]  /*4bf0*/  IMAD.MOV.U32 R15, RZ, RZ, 0x40000040 ;  /* 0x40000040ff0f7424 */ /* 0x000fe400078e00ff */
[----:B------:R-:W-:Y:S01]  /*4c00*/  VIADD R181, R181, 0xffffffff ;  /* 0xffffffffb5b57836 */ /* 0x000fe20000000000 */
[----:B------:R-:W-:-:S02]  /*4c10*/  SEL R18, R18, RZ, P0 ;  /* 0x000000ff12127207 */ /* 0x000fc40000000000 */
[----:B------:R-:W-:Y:S01]  /*4c20*/  R2UR UR7, R13 ;  /* 0x000000000d0772ca */ /* 0x000fe200000e0000 */
[----:B------:R-:W-:Y:S02]  /*4c30*/  IMAD.MOV.U32 R13, RZ, RZ, 0x40000040 ;  /* 0x40000040ff0d7424 */ /* 0x000fe400078e00ff */
[----:B------:R-:W-:-:S05]  /*4c40*/  IMAD R12, R18, 0x1000, R21 ;  /* 0x00001000120c7824 */ /* 0x000fca00078e0215 */
[----:B------:R-:W-:Y:S01]  /*4c50*/  R2UR UR6, R12 ;  /* 0x000000000c0672ca */ /* 0x000fe200000e0000 */
        /* <DEDUP_REMOVED lines=130> */
[----:B------:R-:W-:-:S02]  /*5480*/  VIADD R14, R12, 0x80 ;  /* 0x000000800c0e7836 */ /* 0x000fc40000000000 */
[----:B------:R-:W-:-:S03]  /*5490*/  @!P2 IMAD R0, R18, 0x8, R2 ;  /* 0x000000081200a824 */ /* 0x000fc600078e0202 */
[----:B------:R-:W-:Y:S01]  /*54a0*/  WARPGROUP.ARRIVE ;  /* 0x00000000000079c5 */ /* 0x000fe20000000000 */
[----:B------:R-:W-:-:S05]  /*54b0*/  @!P2 VIADD R0, R0, 0x38860 ;  /* 0x000388600000a836 */ /* 0x000fca0000000000 */
[----:B------:R-:W-:Y:S01]  /*54c0*/  HGMMA.64x256x16.F32 R24, gdesc[UR4].tnspB, R24, gsb0 ;  /* 0x43e00000041879f0 */ /* 0x000fe20008000818 */
[----:B------:R-:W-:Y:S02]  /*54d0*/  R2UR UR4, R6 ;  /* 0x00000000060472ca */ /* 0x000fe400000e0000 */
[----:B------:R-:W-:Y:S02]  /*54e0*/  R2UR UR5, R7 ;  /* 0x00000000070572ca */ /* 0x000fe400000e0000 */
[----:B------:R-:W-:Y:S01]  /*54f0*/  R2UR UR6, R14 ;  /* 0x000000000e0672ca */ /* 0x000fe200000e0000 */
[C---:B------:R-:W-:Y:S01]  /*5500*/  VIADD R14, R12.reuse, 0x100 ;  /* 0x000001000c0e7836 */ /* 0x040fe20000000000 */
[----:B------:R-:W-:Y:S01]  /*5510*/  R2UR UR7, R15 ;  /* 0x000000000f0772ca */ /* 0x000fe200000e0000 */
[----:B------:R-:W-:Y:S01]  /*5520*/  IMAD.MOV.U32 R15, RZ, RZ, 0x40000040 ;  /* 0x40000040ff0f7424 */ /* 0x000fe200078e00ff */
[----:B------:R-:W-:Y:S01]  /*5530*/  @!P2 PRMT R0, RZ, 0x654, R0 ;  /* 0x00000654ff00a816 */ /* 0x000fe20000000000 */
[----:B------:R-:W-:Y:S01]  /*5540*/  VIADD R12, R12, 0x180 ;  /* 0x000001800c0c7836 */ /* 0x000fe20000000000 */
        /* <DEDUP_REMOVED lines=21> */
[----:B------:R0:W-:Y:S02]  /*56a0*/  @!P2 SYNCS.ARRIVE.TRANS64.RED.A1T0 RZ, [R0+URZ], RZ ;  /* 0x000000ff00ffa9a7 */ /* 0x0001e4000810043f */
[----:B0-----:R-:W-:-:S04]  /*56b0*/  SEL R0, RZ, 0x1, P0 ;  /* 0x00000001ff007807 */ /* 0x001fc80000000000 */
[----:B------:R-:W-:Y:S01]  /*56c0*/  LOP3.LUT R23, R23, R0, RZ, 0x3c, !PT ;  /* 0x0000000017177212 */ /* 0x000fe200078e3cff */
[----:B------:R-:W-:Y:S06]  /*56d0*/  @P1 BRA `(.L_x_4561) ;  /* 0xfffffff400201947 */ /* 0x000fec000383ffff */
.L_x_4560:
[----:B------:R-:W-:Y:S05]  /*56e0*/  BSYNC B0 ;  /* 0x0000000000007941 */ /* 0x000fea0003800000 */
.L_x_4559:
[----:B------:R-:W-:Y:S01]  /*56f0*/  BAR.SYNC.DEFER_BLOCKING 0xe, 0x100 ;  /* 0x0384000000007b1d */ /* 0x000fe20000010000 */
[C---:B------:R-:W-:Y:S01]  /*5700*/  IMAD R3, R18.reuse, 0x40, R191 ;  /* 0x0000004012037824 */ /* 0x040fe200078e02bf */
[----:B------:R-:W-:Y:S01]  /*5710*/  PLOP3.LUT P0, PT, PT, PT, PT, 0x8, 0x0 ;  /* 0x000000000000781c */ /* 0x000fe20003f0e170 */
[----:B------:R-:W-:Y:S02]  /*5720*/  VIADD R18, R18, 0x1 ;  /* 0x0000000112127836 */ /* 0x000fe40000000000 */
        /* <DEDUP_REMOVED lines=11> */
[----:B-1----:R-:W-:Y:S01]  /*57e0*/  FMUL.FTZ R33, R42, R2 ;  /* 0x000000022a217220 */ /* 0x002fe20000410000 */
        /* <DEDUP_REMOVED lines=125> */
.L_x_4557:
[----:B------:R-:W-:Y:S02]  /*5fc0*/  ISETP.GE.AND P1, PT, R168, 0x1, PT ;  /* 0x00000001a800780c */ /* 0x000fe40003f26270 */
[----:B------:R-:W-:-:S11]  /*5fd0*/  PLOP3.LUT P0, PT, PT, PT, PT, 0x80, 0x0 ;  /* 0x000000000000781c */ /* 0x000fd60003f0f070 */
[----:B------:R-:W-:Y:S05]  /*5fe0*/  @!P1 BRA `(.L_x_4558) ;  /* 0x0000009800449947 */ /* 0x000fea0003800000 */
[----:B------:R-:W1:Y:S01]  /*5ff0*/  SHFL.IDX PT, R0, R223, RZ, 0x1f ;  /* 0x00001fffdf007589 */ /* 0x000e6200000e0000 */
[----:B------:R-:W-:Y:S01]  /*6000*/  BSSY B6, `(.L_x_4562) ;  /* 0x000001b000067945 */ /* 0x000fe20003800000 */
[----:B-1----:R-:W-:-:S04]  /*6010*/  LEA.HI R3, R0, R0, RZ, 0x1 ;  /* 0x0000000000037211 */ /* 0x002fc800078f08ff */
        /* <DEDUP_REMOVED lines=13> */
[----:B------:R1:W2:Y:S01]  /*60f0*/  LDC.64 R14, c[0x4][R0] ;  /* 0x01000000000e7b82 */ /* 0x0002a20000000a00 */
        /* <DEDUP_REMOVED lines=8> */
[----:B-1----:R-:W-:-:S07]  /*6180*/  IMAD.MOV.U32 R13, RZ, RZ, RZ ;  /* 0x000000ffff0d7224 */ /* 0x002fce00078e00ff */
[----:B------:R-:W-:-:S07]  /*6190*/  LEPC R20, `(.L_x_4563) ;  /* 0x000000001014794e */ /* 0x000fce0000000000 */
[----:B0-2--5:R-:W-:Y:S05]  /*61a0*/  CALL.ABS.NOINC R14 ;  /* 0x000000000e007343 */ /* 0x025fea0003c00000 */
.L_x_4563:
[----:B------:R-:W-:Y:S05]  /*61b0*/  BSYNC B6 ;  /* 0x0000000000067941 */ /* 0x000fea0003800000 */
.L_x_4562:
[----:B------:R-:W-:Y:S02]  /*61c0*/  ULDC UR4, c[0x0][0x3f4] ;  /* 0x0000fd0000047ab9 */ /* 0x000fe40000000800 */
[----:B------:R-:W-:-:S13]  /*61d0*/  ISETP.LT.AND P0, PT, RZ, UR4, PT ;  /* 0x00000004ff007c0c */ /* 0x000fda000bf01270 */
[----:B------:R-:W-:Y:S05]  /*61e0*/  @P0 BRA `(.L_x_4564) ;  /* 0x00000000003c0947 */ /* 0x000fea0003800000 */
[----:B------:R-:W-:-:S04]  /*61f0*/  LEA.HI R0, R218, R218, RZ, 0x1 ;  /* 0x000000dada007211 */ /* 0x000fc800078f08ff */
[----:B------:R-:W-:-:S05]  /*6200*/  LOP3.LUT R3, R0, 0xfffffffe, RZ, 0xc0, !PT ;  /* 0xfffffffe00037812 */ /* 0x000fca00078ec0ff */
[----:B------:R-:W-:-:S05]  /*6210*/  IMAD.IADD R12, R218, 0x1, -R3 ;  /* 0x00000001da0c7824 */ /* 0x000fca00078e0a03 */
[----:B------:R-:W-:-:S04]  /*6220*/  SHF.L.U32 R3, R12, 0x1f, RZ ;  /* 0x0000001f0c037819 */ /* 0x000fc800000006ff */
[----:B------:R1:W2:Y:S03]  /*6230*/  SYNCS.PHASECHK.TRANS64.TRYWAIT P0, [R2+URZ+0x38800], R3 ;  /* 0x03880003020075a7 */ /* 0x0002a6000800017f */
[----:B--2---:R-:W-:Y:S05]  /*6240*/  @!P0 NANOSLEEP.SYNCS 0x989680 ;  /* 0x009896800000895d */ /* 0x004fea0003900000 */
[----:B------:R-:W2:Y:S01]  /*6250*/  @!P0 SYNCS.PHASECHK.TRANS64 P0, [R2+URZ+0x38800], R3 ;  /* 0x03880003020085a7 */ /* 0x000ea2000800007f */
[----:B------:R-:W-:Y:S04]  /*6260*/  BSSY B0, `(.L_x_4565) ;  /* 0x0000006000007945 */ /* 0x000fe80003800000 */
[----:B--2---:R-:W-:Y:S05]  /*6270*/  @P0 BRA `(.L_x_4566) ;  /* 0x0000000000100947 */ /* 0x004fea0003800000 */
.L_x_4567:
[----:B--2---:R2:W3:Y:S02]  /*6280*/  SYNCS.PHASECHK.TRANS64.TRYWAIT P0, [R2+URZ+0x38800], R3 ;  /* 0x03880003020075a7 */ /* 0x0044e4000800017f */
[----:B---3--:R-:W-:Y:S05]  /*6290*/  @!P0 NANOSLEEP.SYNCS 0x989680 ;  /* 0x009896800000895d */ /* 0x008fea0003900000 */
[----:B------:R-:W3:Y:S02]  /*62a0*/  @!P0 SYNCS.PHASECHK.TRANS64 P0, [R2+URZ+0x38800], R3 ;  /* 0x03880003020085a7 */ /* 0x000ee4000800007f */
[----:B---3--:R-:W-:Y:S05]  /*62b0*/  @!P0 BRA `(.L_x_4567) ;  /* 0xfffffffc00f08947 */ /* 0x008fea000383ffff */
.L_x_4566:
[----:B------:R-:W-:Y:S05]  /*62c0*/  BSYNC B0 ;  /* 0x0000000000007941 */ /* 0x000fea0003800000 */
.L_x_4565:
[----:B------:R-:W-:Y:S05]  /*62d0*/  BRA `(.L_x_4568) ;  /* 0x00000020007c7947 */ /* 0x000fea0003800000 */
.L_x_4564:
        /* <DEDUP_REMOVED lines=36> */
[----:B0-2---:R-:W-:Y:S05]  /*6520*/  CALL.ABS.NOINC R14 ;  /* 0x000000000e007343 */ /* 0x005fea0003c00000 */
.L_x_4570:
[----:B------:R-:W-:Y:S05]  /*6530*/  BSYNC B6 ;  /* 0x0000000000067941 */ /* 0x000fea0003800000 */
.L_x_4569:
[----:B------:R-:W-:Y:S01]  /*6540*/  ULDC.U8 UR4, c[0x0][0x410] ;  /* 0x0001040000047ab9 */ /* 0x000fe20000000000 */
[----:B------:R-:W-:Y:S01]  /*6550*/  BSSY B0, `(.L_x_4571) ;  /* 0x00001ef000007945 */ /* 0x000fe20003800000 */
[----:B------:R-:W-:Y:S01]  /*6560*/  ISETP.NE.AND P0, PT, RZ, UR4, PT ;  /* 0x00000004ff007c0c */ /* 0x000fe2000bf05270 */
[----:B------:R-:W-:-:S12]  /*6570*/  IMAD R4, R25, 0x40, R22 ;  /* 0x0000004019047824 */ /* 0x000fd800078e0216 */
[----:B------:R-:W-:Y:S05]  /*6580*/  @!P0 BRA `(.L_x_4572) ;  /* 0x0000000c00f88947 */ /* 0x000fea0003800000 */
[----:B------:R-:W-:-:S03]  /*6590*/  UMOV UR4, 0xffffffff ;  /* 0xffffffff00047882 */ /* 0x000fc60000000000 */
[----:B------:R-:W-:Y:S05]  /*65a0*/  BRA.DIV UR4, `(.L_x_4573) ;  /* 0x0000015e04987947 */ /* 0x000fea000b800000 */
[----:B------:R1:W2:Y:S04]  /*65b0*/  SHFL.IDX PT, R3, R27, RZ, 0x1c1f ;  /* 0x001c1fff1b037589 */ /* 0x0002a800000e0000 */
[----:B------:R1:W3:Y:S04]  /*65c0*/  SHFL.IDX PT, R0, R26, RZ, 0x1c1f ;  /* 0x001c1fff1a007589 */ /* 0x0002e800000e0000 */
[----:B------:R1:W4:Y:S04]  /*65d0*/  SHFL.IDX PT, R5, R29, RZ, 0x1c1f ;  /* 0x001c1fff1d057589 */ /* 0x00032800000e0000 */
[----:B------:R1:W0:Y:S02]  /*65e0*/  SHFL.IDX PT, R14, R28, RZ, 0x1c1f ;  /* 0x001c1fff1c0e7589 */ /* 0x00022400000e0000 */
.L_x_4828:
[----:B------:R-:W-:Y:S01]  /*65f0*/  ULDC UR4, c[0x0][0x448] ;  /* 0x0001120000047ab9 */ /* 0x000fe20000000800 */
[----:B------:R-:W-:Y:S01]  /*6600*/  IMAD.SHL.U32 R6, R188, 0x40, RZ ;  /* 0x00000040bc067824 */ /* 0x000fe200078e00ff */
[----:B------:R-:W-:Y:S01]  /*6610*/  BSSY B1, `(.L_x_4574) ;  /* 0x0000024000017945 */ /* 0x000fe20003800000 */
[----:B------:R-:W-:Y:S01]  /*6620*/  IMAD R13, R24, UR4, RZ ;  /* 0x00000004180d7c24 */ /* 0x000fe2000f8e02ff */
[----:B------:R-:W-:Y:S02]  /*6630*/  CS2R R10, SRZ ;  /* 0x00000000000a7805 */ /* 0x000fe4000001ff00 */
[----:B------:R-:W-:Y:S02]  /*6640*/  CS2R R20, SRZ ;  /* 0x0000000000147805 */ /* 0x000fe4000001ff00 */
[----:B------:R-:W-:Y:S02]  /*6650*/  LOP3.LUT R7, R6, 0x1c0, RZ, 0xc0, !PT ;  /* 0x000001c006077812 */ /* 0x000fe400078ec0ff */
[----:B------:R-:W-:Y:S01]  /*6660*/  ISETP.GE.AND P0, PT, R4, R13, PT ;  /* 0x0000000d0400720c */ /* 0x000fe20003f06270 */
[----:B------:R-:W-:Y:S01]  /*6670*/  IMAD R13, R25, -0x40, R13 ;  /* 0xffffffc0190d7824 */ /* 0x000fe200078e020d */
[----:B------:R-:W-:-:S02]  /*6680*/  LEA.HI R6, R218, R218, RZ, 0x1 ;  /* 0x000000dada067211 */ /* 0x000fc400078f08ff */
[----:B------:R-:W-:Y:S02]  /*6690*/  LOP3.LUT R8, R7, 0x18, R16, 0xf8, !PT ;  /* 0x0000001807087812 */ /* 0x000fe400078ef810 */
[----:B------:R-:W-:Y:S02]  /*66a0*/  SHF.R.U32.HI R7, RZ, 0x3, R7 ;  /* 0x00000003ff077819 */ /* 0x000fe40000011607 */
[----:B------:R-:W-:Y:S02]  /*66b0*/  LOP3.LUT R15, R6, 0xfffffffe, RZ, 0xc0, !PT ;  /* 0xfffffffe060f7812 */ /* 0x000fe400078ec0ff */
[----:B-1----:R-:W-:Y:S02]  /*66c0*/  LOP3.LUT R29, R8, R7, RZ, 0x3c, !PT ;  /* 0x00000007081d7212 */ /* 0x002fe400078e3cff */
[----:B------:R-:W-:Y:S02]  /*66d0*/  CS2R R6, SRZ ;  /* 0x0000000000067805 */ /* 0x000fe4000001ff00 */
[----:B------:R-:W-:Y:S01]  /*66e0*/  CS2R R8, SRZ ;  /* 0x0000000000087805 */ /* 0x000fe2000001ff00 */
[----:B------:R-:W-:Y:S01]  /*66f0*/  IMAD.IADD R12, R218, 0x1, -R15 ;  /* 0x00000001da0c7824 */ /* 0x000fe200078e0a0f */
[----:B------:R-:W-:Y:S06]  /*6700*/  @P0 BRA `(.L_x_4575) ;  /* 0x0000000000500947 */ /* 0x000fec0003800000 */
[----:B------:R-:W-:Y:S01]  /*6710*/  ULDC UR4, c[0x0][0x3f4] ;  /* 0x0000fd0000047ab9 */ /* 0x000fe20000000800 */
[----:B---3--:R-:W-:Y:S01]  /*6720*/  IMAD.MOV.U32 R6, RZ, RZ, R0 ;  /* 0x000000ffff067224 */ /* 0x008fe200078e0000 */
[----:B------:R-:W-:Y:S01]  /*6730*/  ISETP.GE.AND P3, PT, R190, UR4, PT ;  /* 0x00000004be007c0c */ /* 0x000fe2000bf66270 */
[----:B--2---:R-:W-:Y:S01]  /*6740*/  IMAD.MOV.U32 R7, RZ, RZ, R3 ;  /* 0x000000ffff077224 */ /* 0x004fe200078e0003 */
[----:B------:R-:W-:Y:S01]  /*6750*/  ISETP.GE.AND P2, PT, R184, UR4, PT ;  /* 0x00000004b8007c0c */ /* 0x000fe2000bf46270 */
[----:B----4-:R-:W-:Y:S01]  /*6760*/  IMAD.MOV.U32 R15, RZ, RZ, R5 ;  /* 0x000000ffff0f7224 */ /* 0x010fe200078e0005 */
[----:B------:R-:W-:Y:S02]  /*6770*/  CS2R R10, SRZ ;  /* 0x00000000000a7805 */ /* 0x000fe4000001ff00 */
[----:B------:R-:W-:Y:S02]  /*6780*/  CS2R R20, SRZ ;  /* 0x0000000000147805 */ /* 0x000fe4000001ff00 */
[----:B------:R-:W-:-:S05]  /*6790*/  CS2R R8, SRZ ;  /* 0x0000000000087805 */ /* 0x000fca000001ff00 */
[-C--:B------:R-:W-:Y:S02]  /*67a0*/  @!P3 IADD3 R26, P0, R0, R227.reuse, RZ ;  /* 0x000000e3001ab210 */ /* 0x080fe40007f1e0ff */
[----:B0-----:R-:W-:Y:S01]  /*67b0*/  @!P3 IADD3 R4, P1, R14, R227, RZ ;  /* 0x000000e30e04b210 */ /* 0x001fe20007f3e0ff */
        /* <DEDUP_REMOVED lines=9> */
.L_x_4575:
[----:B------:R-:W-:Y:S05]  /*6850*/  BSYNC B1 ;  /* 0x0000000000017941 */ /* 0x000fea0003800000 */
.L_x_4574:
[----:B-1--4-:R-:W-:Y:S01]  /*6860*/  SHF.L.U32 R5, R12, 0x1f, RZ ;  /* 0x0000001f0c057819 */ /* 0x012fe200000006ff */
[----:B--2---:R-:W-:Y:S01]  /*6870*/  IMAD R3, R192, 0x200, R29 ;  /* 0x00000200c0037824 */ /* 0x004fe200078e021d */
[----:B------:R-:W-:Y:S01]  /*6880*/  LOP3.LUT P1, RZ, R188, 0x4, RZ, 0xc0, !PT ;  /* 0x00000004bcff7812 */ /* 0x000fe2000782c0ff */
[----:B-----5:R-:W-:Y:S01]  /*6890*/  IMAD.MOV.U32 R31, RZ, RZ, R10 ;  /* 0x000000ffff1f7224 */ /* 0x020fe200078e000a */
[----:B------:R-:W1:Y:S01]  /*68a0*/  SYNCS.PHASECHK.TRANS64.TRYWAIT P0, [R2+URZ+0x38800], R5 ;  /* 0x03880005020075a7 */ /* 0x000e62000800017f */
[----:B------:R-:W-:Y:S01]  /*68b0*/  IMAD R3, R3, 0x2, R2 ;  /* 0x0000000203037824 */ /* 0x000fe200078e0202 */
[--C-:B------:R-:W-:Y:S01]  /*68c0*/  SHF.R.U64 R33, R10, 0x10, R11.reuse ;  /* 0x000000100a217819 */ /* 0x100fe2000000120b */
[--C-:B0-----:R-:W-:Y:S01]  /*68d0*/  IMAD.MOV.U32 R14, RZ, RZ, R11.reuse ;  /* 0x000000ffff0e7224 */ /* 0x101fe200078e000b */
        /* <DEDUP_REMOVED lines=11> */
[C---:B------:R-:W-:Y:S01]  /*6990*/  VIADD R4, R3.reuse, 0x20400 ;  /* 0x0002040003047836 */ /* 0x040fe20000000000 */
[----:B------:R-:W-:Y:S01]  /*69a0*/  BSSY B1, `(.L_x_4576) ;  /* 0x000000f000017945 */ /* 0x000fe20003800000 */
[--C-:B------:R-:W-:Y:S01]  /*69b0*/  IMAD.MOV.U32 R6, RZ, RZ, R9.reuse ;  /* 0x000000ffff067224 */ /* 0x100fe200078e0009 */
[--C-:B------:R-:W-:Y:S01]  /*69c0*/  SHF.R.U64 R36, R8, 0x10, R9.reuse ;  /* 0x0000001008247819 */ /* 0x100fe20000001209 */
[----:B---3--:R-:W-:Y:S01]  /*69d0*/  VIADD R0, R3, 0x20440 ;  /* 0x0002044003007836 */ /* 0x008fe20000000000 */
        /* <DEDUP_REMOVED lines=10> */
[----:B-1----:R-:W-:Y:S06]  /*6a80*/  @!P0 BRA `(.L_x_4577) ;  /* 0x0000015800d08947 */ /* 0x002fec0003800000 */
.L_x_4829:
[----:B------:R-:W-:Y:S05]  /*6a90*/  BSYNC B1 ;  /* 0x0000000000017941 */ /* 0x000fea0003800000 */
.L_x_4576:
[----:B------:R-:W-:Y:S01]  /*6aa0*/  BSSY B1, `(.L_x_4578) ;  /* 0x0000056000017945 */ /* 0x000fe20003800000 */
[----:B------:R-:W-:-:S03]  /*6ab0*/  PRMT R36, R36, 0x5410, R8 ;  /* 0x0000541024247816 */ /* 0x000fc60000000008 */
[----:B------:R-:W-:Y:S05]  /*6ac0*/  @P1 BRA `(.L_x_4579) ;  /* 0x00000004004c1947 */ /* 0x000fea0003800000 */
[----:B0-----:R-:W0:Y:S01]  /*6ad0*/  LDC R5, c[0x0][0x3f4] ;  /* 0x0000fd00ff057b82 */ /* 0x001e220000000800 */
[----:B------:R-:W-:Y:S01]  /*6ae0*/  BSSY B2, `(.L_x_4580) ;  /* 0x000002a000027945 */ /* 0x000fe20003800000 */
[-C--:B0-----:R-:W-:Y:S02]  /*6af0*/  ISETP.GE.AND P0, PT, R184, R5.reuse, PT ;  /* 0x00000005b800720c */ /* 0x081fe40003f06270 */
[----:B------:R-:W-:-:S11]  /*6b00*/  ISETP.GE.AND P1, PT, R190, R5, PT ;  /* 0x00000005be00720c */ /* 0x000fd60003f26270 */
[----:B------:R-:W-:Y:S05]  /*6b10*/  @P0 BRA `(.L_x_4581) ;  /* 0x0000000000980947 */ /* 0x000fea0003800000 */
        /* <DEDUP_REMOVED lines=38> */
.L_x_4581:
[----:B------:R-:W-:Y:S05]  /*6d80*/  BSYNC B2 ;  /* 0x0000000000027941 */ /* 0x000fea0003800000 */
.L_x_4580:
        /* <DEDUP_REMOVED lines=39> */
.L_x_4579:
[----:B------:R-:W-:Y:S05]  /*7000*/  BSYNC B1 ;  /* 0x0000000000017941 */ /* 0x000fea0003800000 */
.L_x_4578:
[----:B------:R-:W-:-:S13]  /*7010*/  ISETP.GE.AND P0, PT, R234, R27, PT ;  /* 0x0000001bea00720c */ /* 0x000fda0003f06270 */
[----:B------:R-:W-:Y:S05]  /*7020*/  @P0 BRA `(.L_x_4582) ;  /* 0x0000001400040947 */ /* 0x000fea0003800000 */
[----:B01----:R-:W0:Y:S01]  /*7030*/  LDC R5, c[0x0][0x3f4] ;  /* 0x0000fd00ff057b82 */ /* 0x003e220000000800 */
        /* <DEDUP_REMOVED lines=9> */
[----:B------:R-:W-:Y:S02]  /*70d0*/  HADD2.F32 R26, -RZ, R29.H1_H1 ;  /* 0x3000001dff1a7230 */ /* 0x000fe40000004100 */
[----:B------:R-:W-:-:S02]  /*70e0*/  HADD2.F32 R27, -RZ, R35.H1_H1 ;  /* 0x30000023ff1b7230 */ /* 0x000fc40000004100 */
[--C-:B0-----:R-:W-:Y:S02]  /*70f0*/  HADD2.F32 R8, -RZ, R4.reuse.H0_H0 ;  /* 0x20000004ff087230 */ /* 0x101fe40000004100 */
[----:B------:R-:W-:Y:S02]  /*7100*/  HADD2.F32 R4, -RZ, R4.H1_H1 ;  /* 0x30000004ff047230 */ /* 0x000fe40000004100 */
[--C-:B------:R-:W-:Y:S02]  /*7110*/  HADD2.F32 R9, -RZ, R5.reuse.H0_H0 ;  /* 0x20000005ff097230 */ /* 0x100fe40000004100 */
[----:B------:R-:W-:Y:S02]  /*7120*/  HADD2.F32 R5, -RZ, R5.H1_H1 ;  /* 0x30000005ff057230 */ /* 0x000fe40000004100 */
[-C--:B------:R-:W-:Y:S01]  /*7130*/  FMUL.FTZ R13, R24, R4.reuse ;  /* 0x00000004180d7220 */ /* 0x080fe20000410000 */
[----:B------:R-:W-:Y:S01]  /*7140*/  FMUL.FTZ R15, R20, R4 ;  /* 0x00000004140f7220 */ /* 0x000fe20000410000 */
        /* <DEDUP_REMOVED lines=25> */
.L_x_4584:
[----:B------:R-:W-:Y:S05]  /*72e0*/  BSYNC B1 ;  /* 0x0000000000017941 */ /* 0x000fea0003800000 */
.L_x_4583:
[----:B------:R-:W-:Y:S05]  /*72f0*/  @P1 BRA `(.L_x_4582) ;  /* 0x0000001000501947 */ /* 0x000fea0003800000 */
[----:B0-----:R-:W0:Y:S01]  /*7300*/  LDS.128 R4, [R0+0x1000] ;  /* 0x0010000000047984 */ /* 0x001e220000000c00 */
        /* <DEDUP_REMOVED lines=38> */
.L_x_4572:
[----:B------:R-:W-:-:S03]  /*7570*/  UMOV UR4, 0xffffffff ;  /* 0xffffffff00047882 */ /* 0x000fc60000000000 */
[----:B------:R-:W-:Y:S05]  /*7580*/  BRA.DIV UR4, `(.L_x_4585) ;  /* 0x0000015204247947 */ /* 0x000fea000b800000 */
[----:B------:R-:W1:Y:S04]  /*7590*/  SHFL.IDX PT, R3, R27, RZ, 0x1c1f ;  /* 0x001c1fff1b037589 */ /* 0x000e6800000e0000 */
[----:B------:R-:W2:Y:S04]  /*75a0*/  SHFL.IDX PT, R0, R26, RZ, 0x1c1f ;  /* 0x001c1fff1a007589 */ /* 0x000ea800000e0000 */
[----:B------:R3:W4:Y:S04]  /*75b0*/  SHFL.IDX PT, R5, R29, RZ, 0x1c1f ;  /* 0x001c1fff1d057589 */ /* 0x00072800000e0000 */
[----:B------:R3:W0:Y:S01]  /*75c0*/  SHFL.IDX PT, R14, R28, RZ, 0x1c1f ;  /* 0x001c1fff1c0e7589 */ /* 0x00062200000e0000 */
[----:B-1----:R-:W-:-:S02]  /*75d0*/  IMAD.MOV.U32 R21, RZ, RZ, R3 ;  /* 0x000000ffff157224 */ /* 0x002fc400078e0003 */
[----:B--23--:R-:W-:-:S07]  /*75e0*/  IMAD.MOV.U32 R20, RZ, RZ, R0 ;  /* 0x000000ffff147224 */ /* 0x00cfce00078e0000 */
.L_x_4835:
[----:B------:R-:W-:Y:S01]  /*75f0*/  ULDC UR4, c[0x0][0x448] ;  /* 0x0001120000047ab9 */ /* 0x000fe20000000800 */
[----:B------:R-:W-:Y:S01]  /*7600*/  LEA.HI R3, R218, R218, RZ, 0x1 ;  /* 0x000000dada037211 */ /* 0x000fe200078f08ff */
[----:B------:R-:W-:Y:S01]  /*7610*/  IMAD R0, R24, UR4, RZ ;  /* 0x0000000418007c24 */ /* 0x000fe2000f8e02ff */
[----:B------:R-:W-:Y:S01]  /*7620*/  BSSY B1, `(.L_x_4586) ;  /* 0x0000014000017945 */ /* 0x000fe20003800000 */
[----:B----4-:R-:W-:Y:S01]  /*7630*/  IMAD.MOV.U32 R15, RZ, RZ, R5 ;  /* 0x000000ffff0f7224 */ /* 0x010fe200078e0005 */
[----:B------:R-:W-:Y:S02]  /*7640*/  LOP3.LUT R3, R3, 0xfffffffe, RZ, 0xc0, !PT ;  /* 0xfffffffe03037812 */ /* 0x000fe400078ec0ff */
[----:B------:R-:W-:Y:S02]  /*7650*/  CS2R R6, SRZ ;  /* 0x0000000000067805 */ /* 0x000fe4000001ff00 */
[----:B------:R-:W-:Y:S01]  /*7660*/  ISETP.GE.AND P0, PT, R4, R0, PT ;  /* 0x000000000400720c */ /* 0x000fe20003f06270 */
[----:B------:R-:W-:Y:S01]  /*7670*/  IMAD R0, R25, -0x40, R0 ;  /* 0xffffffc019007824 */ /* 0x000fe200078e0200 */
[----:B------:R-:W-:Y:S01]  /*7680*/  CS2R R4, SRZ ;  /* 0x0000000000047805 */ /* 0x000fe2000001ff00 */
[----:B------:R-:W-:Y:S01]  /*7690*/  IMAD.IADD R12, R218, 0x1, -R3 ;  /* 0x00000001da0c7824 */ /* 0x000fe200078e0a03 */
[----:B------:R-:W-:-:S02]  /*76a0*/  CS2R R8, SRZ ;  /* 0x0000000000087805 */ /* 0x000fc4000001ff00 */
[----:B------:R-:W-:Y:S02]  /*76b0*/  CS2R R10, SRZ ;  /* 0x00000000000a7805 */ /* 0x000fe4000001ff00 */
[----:B------:R-:W-:-:S05]  /*76c0*/  SHF.L.U32 R3, R12, 0x1f, RZ ;  /* 0x0000001f0c037819 */ /* 0x000fca00000006ff */
[----:B------:R-:W-:Y:S05]  /*76d0*/  @P0 BRA `(.L_x_4587) ;  /* 0x0000000000200947 */ /* 0x000fea0003800000 */
[----:B------:R-:W-:Y:S01]  /*76e0*/  ULDC UR4, c[0x0][0x3f4] ;  /* 0x0000fd0000047ab9 */ /* 0x000fe20000000800 */
[----:B------:R-:W-:Y:S02]  /*76f0*/  CS2R R4, SRZ ;  /* 0x0000000000047805 */ /* 0x000fe4000001ff00 */
[----:B------:R-:W-:-:S13]  /*7700*/  ISETP.GE.AND P0, PT, R16, UR4, PT ;  /* 0x0000000410007c0c */ /* 0x000fda000bf06270 */
[----:B------:R-:W-:Y:S05]  /*7710*/  @P0 BRA `(.L_x_4587) ;  /* 0x0000000000100947 */ /* 0x000fea0003800000 */
[----:B------:R-:W-:-:S04]  /*7720*/  IMAD.WIDE R20, R16, 0x2, R20 ;  /* 0x0000000210147825 */ /* 0x000fc800078e0214 */
[----:B0-----:R-:W-:Y:S01]  /*7730*/  IMAD.WIDE R14, R16, 0x2, R14 ;  /* 0x00000002100e7825 */ /* 0x001fe200078e020e */
[----:B------:R1:W5:Y:S04]  /*7740*/  LD.E.128 R4, desc[UR40][R20.64] ;  /* 0x0000002814047980 */ /* 0x000368000c101d00 */
[----:B------:R1:W5:Y:S02]  /*7750*/  LD.E.128 R8, desc[UR40][R14.64] ;  /* 0x000000280e087980 */ /* 0x000364000c101d00 */
.L_x_4587:
[----:B------:R-:W-:Y:S05]  /*7760*/  BSYNC B1 ;  /* 0x0000000000017941 */ /* 0x000fea0003800000 */
.L_x_4586:
[----:B------:R-:W2:Y:S01]  /*7770*/  SYNCS.PHASECHK.TRANS64.TRYWAIT P1, [R2+URZ+0x38800], R3 ;  /* 0x03880003020075a7 */ /* 0x000ea2000802017f */
[--C-:B01---5:R-:W-:Y:S01]  /*7780*/  IMAD.MOV.U32 R14, RZ, RZ, R5.reuse ;  /* 0x000000ffff0e7224 */ /* 0x123fe200078e0005 */
[--C-:B------:R-:W-:Y:S01]  /*7790*/  SHF.R.U64 R42, R4, 0x10, R5.reuse ;  /* 0x00000010042a7819 */ /* 0x100fe20000001205 */
[----:B------:R-:W-:Y:S01]  /*77a0*/  IMAD.MOV.U32 R38, RZ, RZ, R4 ;  /* 0x000000ffff267224 */ /* 0x000fe200078e0004 */
[----:B------:R-:W-:Y:S01]  /*77b0*/  SHF.R.U32.HI R5, RZ, 0x10, R5 ;  /* 0x00000010ff057819 */ /* 0x000fe20000011605 */
[----:B------:R-:W-:Y:S01]  /*77c0*/  IMAD.MOV.U32 R40, RZ, RZ, R6 ;  /* 0x000000ffff287224 */ /* 0x000fe200078e0006 */
[--C-:B------:R-:W-:Y:S01]  /*77d0*/  SHF.R.U64 R43, R6, 0x10, R7.reuse ;  /* 0x00000010062b7819 */ /* 0x100fe20000001207 */
[--C-:B------:R-:W-:Y:S01]  /*77e0*/  IMAD.MOV.U32 R4, RZ, RZ, R7.reuse ;  /* 0x000000ffff047224 */ /* 0x100fe200078e0007 */
[----:B------:R-:W-:Y:S01]  /*77f0*/  SHF.R.U32.HI R15, RZ, 0x10, R7 ;  /* 0x00000010ff0f7819 */ /* 0x000fe20000011607 */
[----:B------:R-:W-:Y:S01]  /*7800*/  IMAD.MOV.U32 R39, RZ, RZ, R8 ;  /* 0x000000ffff277224 */ /* 0x000fe200078e0008 */
[--C-:B------:R-:W-:Y:S01]  /*7810*/  SHF.R.U64 R44, R8, 0x10, R9.reuse ;  /* 0x00000010082c7819 */ /* 0x100fe20000001209 */
[----:B------:R-:W-:Y:S01]  /*7820*/  IMAD.MOV.U32 R6, RZ, RZ, R9 ;  /* 0x000000ffff067224 */ /* 0x000fe200078e0009 */
[----:B------:R-:W-:Y:S01]  /*7830*/  PRMT R42, R42, 0x5410, R5 ;  /* 0x000054102a2a7816 */ /* 0x000fe20000000005 */
[----:B------:R-:W-:Y:S01]  /*7840*/  IMAD.MOV.U32 R41, RZ, RZ, R10 ;  /* 0x000000ffff297224 */ /* 0x000fe200078e000a */
[----:B------:R-:W-:Y:S01]  /*7850*/  SHF.R.U32.HI R8, RZ, 0x10, R9 ;  /* 0x00000010ff087819 */ /* 0x000fe20000011609 */
[--C-:B------:R-:W-:Y:S01]  /*7860*/  IMAD.MOV.U32 R7, RZ, RZ, R11.reuse ;  /* 0x000000ffff077224 */ /* 0x100fe200078e000b */
[----:B------:R-:W0:Y:S01]  /*7870*/  LDC R13, c[0x0][0x3f4] ;  /* 0x0000fd00ff0d7b82 */ /* 0x000e220000000800 */
[----:B------:R-:W-:Y:S01]  /*7880*/  VIMNMX R5, R0, 0x40, PT ;  /* 0x0000004000057848 */ /* 0x000fe20003fe0100 */
[----:B------:R-:W-:Y:S01]  /*7890*/  BSSY B1, `(.L_x_4588) ;  /* 0x000000f000017945 */ /* 0x000fe20003800000 */
[----:B------:R-:W-:-:S02]  /*78a0*/  SHF.R.U64 R45, R10, 0x10, R11 ;  /* 0x000000100a2d7819 */ /* 0x000fc4000000120b */
[----:B------:R-:W-:Y:S02]  /*78b0*/  SHF.R.U32.HI R9, RZ, 0x10, R11 ;  /* 0x00000010ff097819 */ /* 0x000fe4000001160b */
[----:B------:R-:W-:Y:S02]  /*78c0*/  PRMT R38, R38, 0x5410, R14 ;  /* 0x0000541026267816 */ /* 0x000fe4000000000e */
[----:B------:R-:W-:Y:S02]  /*78d0*/  PRMT R40, R40, 0x5410, R4 ;  /* 0x0000541028287816 */ /* 0x000fe40000000004 */
[----:B------:R-:W-:Y:S02]  /*78e0*/  PRMT R43, R43, 0x5410, R15 ;  /* 0x000054102b2b7816 */ /* 0x000fe4000000000f */
[----:B------:R-:W-:Y:S02]  /*78f0*/  PRMT R39, R39, 0x5410, R6 ;  /* 0x0000541027277816 */ /* 0x000fe40000000006 */
[----:B------:R-:W-:-:S02]  /*7900*/  PRMT R44, R44, 0x5410, R8 ;  /* 0x000054102c2c7816 */ /* 0x000fc40000000008 */
[----:B------:R-:W-:Y:S02]  /*7910*/  PRMT R41, R41, 0x5410, R7 ;  /* 0x0000541029297816 */ /* 0x000fe40000000007 */
[----:B------:R-:W-:Y:S02]  /*7920*/  PRMT R45, R45, 0x5410, R9 ;  /* 0x000054102d2d7816 */ /* 0x000fe40000000009 */
[C---:B0-----:R-:W-:Y:S01]  /*7930*/  ISETP.GE.AND P0, PT, R16.reuse, R13, PT ;  /* 0x0000000d1000720c */ /* 0x041fe20003f06270 */
[----:B------:R-:W-:-:S03]  /*7940*/  IMAD.IADD R0, R16, 0x1, R13 ;  /* 0x0000000110007824 */ /* 0x000fc600078e020d */
[-C--:B------:R-:W-:Y:S02]  /*7950*/  ISETP.GE.OR P2, PT, R22, R5.reuse, P0 ;  /* 0x000000051600720c */ /* 0x080fe40000746670 */
[----:B------:R-:W-:Y:S01]  /*7960*/  ISETP.GE.OR P0, PT, R234, R5, P0 ;  /* 0x00000005ea00720c */ /* 0x000fe20000706670 */
[----:B--2---:R-:W-:-:S12]  /*7970*/  @!P1 BRA `(.L_x_4589) ;  /* 0x0000014c00a09947 */ /* 0x004fd80003800000 */
.L_x_4836:
[----:B------:R-:W-:Y:S05]  /*7980*/  BSYNC B1 ;  /* 0x0000000000017941 */ /* 0x000fea0003800000 */
.L_x_4588:
[----:B------:R-:W-:Y:S01]  /*7990*/  BSSY B1, `(.L_x_4590) ;  /* 0x0000059000017945 */ /* 0x000fe20003800000 */
[----:B0-----:R-:W-:-:S03]  /*79a0*/  LOP3.LUT R3, R0, 0x38, RZ, 0xc0, !PT ;  /* 0x0000003800037812 */ /* 0x001fc600078ec0ff */
[----:B------:R-:W-:Y:S05]  /*79b0*/  @P2 BRA `(.L_x_4591) ;  /* 0x0000000400582947 */ /* 0x000fea0003800000 */
[----:B------:R-:W-:Y:S02]  /*79c0*/  IMAD.SHL.U32 R0, R188, 0x40, RZ ;  /* 0x00000040bc007824 */ /* 0x000fe400078e00ff */
[----:B------:R-:W-:Y:S02]  /*79d0*/  HADD2.F32 R27, -RZ, R38.H0_H0 ;  /* 0x20000026ff1b7230 */ /* 0x000fe40000004100 */
[----:B------:R-:W-:Y:S01]  /*79e0*/  HADD2.F32 R29, -RZ, R39.H0_H0 ;  /* 0x20000027ff1d7230 */ /* 0x000fe20000004100 */
[----:B------:R-:W-:Y:S01]  /*79f0*/  LOP3.LUT R9, R0, 0x1c0, RZ, 0xc0, !PT ;  /* 0x000001c000097812 */ /* 0x000fe200078ec0ff */
[----:B------:R-:W-:-:S03]  /*7a00*/  HADD2.F32 R31, -RZ, R44.H0_H0 ;  /* 0x2000002cff1f7230 */ /* 0x000fc60000004100 */
[--C-:B------:R-:W-:Y:S02]  /*7a10*/  SHF.R.U32.HI R4, RZ, 0x3, R9.reuse ;  /* 0x00000003ff047819 */ /* 0x100fe40000011609 */
[----:B------:R-:W-:Y:S02]  /*7a20*/  LOP3.LUT R0, R9, 0x38, R16, 0xf8, !PT ;  /* 0x0000003809007812 */ /* 0x000fe400078ef810 */
[----:B------:R-:W-:Y:S02]  /*7a30*/  LOP3.LUT R9, R4, R3, R9, 0x1e, !PT ;  /* 0x0000000304097212 */ /* 0x000fe400078e1e09 */
[----:B------:R-:W-:-:S03]  /*7a40*/  LOP3.LUT R5, R0, R4, RZ, 0x3c, !PT ;  /* 0x0000000400057212 */ /* 0x000fc600078e3cff */
[C---:B------:R-:W-:Y:S02]  /*7a50*/  IMAD R9, R192.reuse, 0x200, R9 ;  /* 0x00000200c0097824 */ /* 0x040fe400078e0209 */
[----:B------:R-:W-:Y:S02]  /*7a60*/  IMAD R5, R192, 0x200, R5 ;  /* 0x00000200c0057824 */ /* 0x000fe400078e0205 */
[--C-:B------:R-:W-:Y:S02]  /*7a70*/  IMAD R36, R9, 0x2, R2.reuse ;  /* 0x0000000209247824 */ /* 0x100fe400078e0202 */
[----:B------:R-:W-:-:S03]  /*7a80*/  IMAD R34, R5, 0x2, R2 ;  /* 0x0000000205227824 */ /* 0x000fc600078e0202 */
[----:B------:R-:W0:Y:S04]  /*7a90*/  LDS.128 R8, [R36+0x20400] ;  /* 0x0204000024087984 */ /* 0x000e280000000c00 */
[----:B------:R-:W1:Y:S01]  /*7aa0*/  LDS.128 R4, [R34+0x20400] ;  /* 0x0204000022047984 */ /* 0x000e620000000c00 */
[----:B0-----:R-:W-:Y:S02]  /*7ab0*/  HADD2.F32 R20, -RZ, R8.H0_H0 ;  /* 0x20000008ff147230 */ /* 0x001fe40000004100 */
[----:B------:R-:W-:Y:S02]  /*7ac0*/  HADD2.F32 R21, -RZ, R9.H0_H0 ;  /* 0x20000009ff157230 */ /* 0x000fe40000004100 */
[----:B-1----:R-:W-:Y:S02]  /*7ad0*/  HADD2.F32 R0, -RZ, R4.H0_H0 ;  /* 0x20000004ff007230 */ /* 0x002fe40000004100 */
[C---:B------:R-:W-:Y:S01]  /*7ae0*/  FMUL.FTZ R33, R20.reuse, R29 ;  /* 0x0000001d14217220 */ /* 0x040fe20000410000 */
[----:B------:R-:W-:Y:S01]  /*7af0*/  FMUL.FTZ R35, R20, R27 ;  /* 0x0000001b14237220 */ /* 0x000fe20000410000 */
[----:B------:R-:W-:-:S02]  /*7b00*/  HADD2.F32 R20, -RZ, R39.H1_H1 ;  /* 0x30000027ff147230 */ /* 0x000fc40000004100 */
[C---:B------:R-:W-:Y:S01]  /*7b10*/  FFMA.FTZ R33, R0.reuse, R27, -R33 ;  /* 0x0000001b00217223 */ /* 0x040fe20000010821 */
[----:B------:R-:W-:Y:S01]  /*7b20*/  FFMA.FTZ R35, R0, R29, R35 ;  /* 0x0000001d00237223 */ /* 0x000fe20000010023 */
[----:B------:R-:W-:Y:S02]  /*7b30*/  HADD2.F32 R0, -RZ, R38.H1_H1 ;  /* 0x30000026ff007230 */ /* 0x000fe40000004100 */
[C---:B------:R-:W-:Y:S01]  /*7b40*/  FMUL.FTZ R30, R21.reuse, R20 ;  /* 0x00000014151e7220 */ /* 0x040fe20000410000 */
[----:B------:R-:W-:Y:S02]  /*7b50*/  HADD2.F32 R13, -RZ, R5.H0_H0 ;  /* 0x20000005ff0d7230 */ /* 0x000fe40000004100 */
[----:B------:R-:W-:Y:S02]  /*7b60*/  HADD2.F32 R8, -RZ, R8.H1_H1 ;  /* 0x30000008ff087230 */ /* 0x000fe40000004100 */
[----:B------:R-:W-:Y:S01]  /*7b70*/  FMUL.FTZ R21, R21, R0 ;  /* 0x0000000015157220 */ /* 0x000fe20000410000 */
[----:B------:R-:W-:-:S02]  /*7b80*/  HADD2.F32 R27, -RZ, R42.H0_H0 ;  /* 0x2000002aff1b7230 */ /* 0x000fc40000004100 */
[C---:B------:R-:W-:Y:S01]  /*7b90*/  FFMA.FTZ R30, R13.reuse, R0, -R30 ;  /* 0x000000000d1e7223 */ /* 0x040fe2000001081e */
[----:B------:R-:W-:Y:S02]  /*7ba0*/  HADD2.F32 R4, -RZ, R4.H1_H1 ;  /* 0x30000004ff047230 */ /* 0x000fe40000004100 */
[C---:B------:R-:W-:Y:S01]  /*7bb0*/  FMUL.FTZ R37, R8.reuse, R31 ;  /* 0x0000001f08257220 */ /* 0x040fe20000410000 */
[----:B------:R-:W-:Y:S02]  /*7bc0*/  HADD2.F32 R9, -RZ, R9.H1_H1 ;  /* 0x30000009ff097230 */ /* 0x000fe40000004100 */
[----:B------:R-:W-:Y:S01]  /*7bd0*/  FMUL.FTZ R29, R8, R27 ;  /* 0x0000001b081d7220 */ /* 0x000fe20000410000 */
[----:B------:R-:W-:Y:S02]  /*7be0*/  HADD2.F32 R8, -RZ, R44.H1_H1 ;  /* 0x3000002cff087230 */ /* 0x000fe40000004100 */
[----:B------:R-:W-:Y:S01]  /*7bf0*/  FFMA.FTZ R20, R13, R20, R21 ;  /* 0x000000140d147223 */ /* 0x000fe20000010015 */
[----:B------:R-:W-:-:S02]  /*7c00*/  HADD2.F32 R0, -RZ, R42.H1_H1 ;  /* 0x3000002aff007230 */ /* 0x000fc40000004100 */
[C---:B------:R-:W-:Y:S01]  /*7c10*/  FFMA.FTZ R26, R4.reuse, R27, -R37 ;  /* 0x0000001b041a7223 */ /* 0x040fe20000010825 */
[----:B------:R-:W-:Y:S02]  /*7c20*/  HADD2.F32 R24, -RZ, R10.H0_H0 ;  /* 0x2000000aff187230 */ /* 0x000fe40000004100 */
[----:B------:R-:W-:Y:S01]  /*7c30*/  FFMA.FTZ R28, R4, R31, R29 ;  /* 0x0000001f041c7223 */ /* 0x000fe2000001001d */
[----:B------:R-:W-:Y:S02]  /*7c40*/  HADD2.F32 R21, -RZ, R41.H0_H0 ;  /* 0x20000029ff157230 */ /* 0x000fe40000004100 */
[C---:B------:R-:W-:Y:S01]  /*7c50*/  FMUL.FTZ R4, R9.reuse, R8 ;  /* 0x0000000809047220 */ /* 0x040fe20000410000 */
[----:B------:R-:W-:Y:S02]  /*7c60*/  HADD2.F32 R5, -RZ, R5.H1_H1 ;  /* 0x30000005ff057230 */ /* 0x000fe40000004100 */
[----:B------:R-:W-:Y:S01]  /*7c70*/  FMUL.FTZ R32, R9, R0 ;  /* 0x0000000009207220 */ /* 0x000fe20000410000 */
[----:B------:R-:W-:-:S02]  /*7c80*/  HADD2.F32 R14, -RZ, R6.H0_H0 ;  /* 0x20000006ff0e7230 */ /* 0x000fc40000004100 */
[C---:B------:R-:W-:Y:S01]  /*7c90*/  FMUL.FTZ R37, R24.reuse, R21 ;  /* 0x0000001518257220 */ /* 0x040fe20000410000 */
[----:B------:R-:W-:Y:S02]  /*7ca0*/  HADD2.F32 R13, -RZ, R40.H0_H0 ;  /* 0x20000028ff0d7230 */ /* 0x000fe40000004100 */
[C---:B------:R-:W-:Y:S01]  /*7cb0*/  FFMA.FTZ R29, R5.reuse, R0, -R4 ;  /* 0x00000000051d7223 */ /* 0x040fe20000010804 */
[----:B------:R-:W-:Y:S02]  /*7cc0*/  HADD2.F32 R10, -RZ, R10.H1_H1 ;  /* 0x3000000aff0a7230 */ /* 0x000fe40000004100 */
[----:B------:R-:W-:Y:S01]  /*7cd0*/  FFMA.FTZ R31, R5, R8, R32 ;  /* 0x00000008051f7223 */ /* 0x000fe20000010020 */
[----:B------:R-:W-:Y:S02]  /*7ce0*/  HADD2.F32 R27, -RZ, R45.H0_H0 ;  /* 0x2000002dff1b7230 */ /* 0x000fe40000004100 */
[----:B------:R-:W-:Y:S01]  /*7cf0*/  FMUL.FTZ R24, R24, R13 ;  /* 0x0000000d18187220 */ /* 0x000fe20000410000 */
[----:B------:R-:W-:-:S02]  /*7d00*/  HADD2.F32 R9, -RZ, R43.H0_H0 ;  /* 0x2000002bff097230 */ /* 0x000fc40000004100 */
[----:B------:R-:W-:Y:S01]  /*7d10*/  FFMA.FTZ R37, R14, R13, -R37 ;  /* 0x0000000d0e257223 */ /* 0x000fe20000010825 */
[----:B------:R-:W-:Y:S02]  /*7d20*/  HADD2.F32 R6, -RZ, R6.H1_H1 ;  /* 0x30000006ff067230 */ /* 0x000fe40000004100 */
[C---:B------:R-:W-:Y:S01]  /*7d30*/  FMUL.FTZ R5, R10.reuse, R27 ;  /* 0x0000001b0a057220 */ /* 0x040fe20000410000 */
[----:B------:R-:W-:Y:S02]  /*7d40*/  HADD2.F32 R25, -RZ, R11.H0_H0 ;  /* 0x2000000bff197230 */ /* 0x000fe40000004100 */
[----:B------:R-:W-:Y:S01]  /*7d50*/  FMUL.FTZ R13, R10, R9 ;  /* 0x000000090a0d7220 */ /* 0x000fe20000410000 */
[----:B------:R-:W-:Y:S02]  /*7d60*/  HADD2.F32 R8, -RZ, R41.H1_H1 ;  /* 0x30000029ff087230 */ /* 0x000fe40000004100 */
[----:B------:R-:W-:Y:S01]  /*7d70*/  FFMA.FTZ R24, R14, R21, R24 ;  /* 0x000000150e187223 */ /* 0x000fe20000010018 */
[----:B------:R-:W-:-:S02]  /*7d80*/  HADD2.F32 R0, -RZ, R40.H1_H1 ;  /* 0x30000028ff007230 */ /* 0x000fc40000004100 */
[C---:B------:R-:W-:Y:S01]  /*7d90*/  FFMA.FTZ R14, R6.reuse, R9, -R5 ;  /* 0x00000009060e7223 */ /* 0x040fe20000010805 */
[----:B------:R-:W-:Y:S02]  /*7da0*/  HADD2.F32 R11, -RZ, R11.H1_H1 ;  /* 0x3000000bff0b7230 */ /* 0x000fe40000004100 */
[----:B------:R-:W-:Y:S01]  /*7db0*/  FFMA.FTZ R13, R6, R27, R13 ;  /* 0x0000001b060d7223 */ /* 0x000fe2000001000d */
[----:B------:R-:W-:Y:S02]  /*7dc0*/  HADD2.F32 R10, -RZ, R45.H1_H1 ;  /* 0x3000002dff0a7230 */ /* 0x000fe40000004100 */
[C---:B------:R-:W-:Y:S01]  /*7dd0*/  FMUL.FTZ R6, R25.reuse, R8 ;  /* 0x0000000819067220 */ /* 0x040fe20000410000 */
[----:B------:R-:W-:Y:S02]  /*7de0*/  HADD2.F32 R4, -RZ, R43.H1_H1 ;  /* 0x3000002bff047230 */ /* 0x000fe40000004100 */
[----:B------:R-:W-:Y:S01]  /*7df0*/  FMUL.FTZ R25, R25, R0 ;  /* 0x0000000019197220 */ /* 0x000fe20000410000 */
[----:B------:R-:W-:-:S02]  /*7e00*/  HADD2.F32 R15, -RZ, R7.H0_H0 ;  /* 0x20000007ff0f7230 */ /* 0x000fc40000004100 */
[C---:B------:R-:W-:Y:S01]  /*7e10*/  FMUL.FTZ R32, R11.reuse, R10 ;  /* 0x0000000a0b207220 */ /* 0x040fe20000410000 */
[----:B------:R-:W-:Y:S02]  /*7e20*/  HADD2.F32 R7, -RZ, R7.H1_H1 ;  /* 0x30000007ff077230 */ /* 0x000fe40000004100 */
[----:B------:R-:W-:Y:S01]  /*7e30*/  FMUL.FTZ R5, R11, R4 ;  /* 0x000000040b057220 */ /* 0x000fe20000410000 */
[----:B------:R-:W-:Y:S01]  /*7e40*/  F2FP.F16.F32.PACK_AB R9, R31, R20 ;  /* 0x000000141f09723e */ /* 0x000fe200000000ff */
        /* <DEDUP_REMOVED lines=10> */
[----:B------:R0:W-:Y:S01]  /*7ef0*/  STS.128 [R34+0x20400], R4 ;  /* 0x0204000422007388 */ /* 0x0001e20000000c00 */
[----:B------:R-:W-:-:S05]  /*7f00*/  F2FP.F16.F32.PACK_AB R11, R32, R11 ;  /* 0x0000000b200b723e */ /* 0x000fca00000000ff */
[----:B------:R0:W-:Y:S02]  /*7f10*/  STS.128 [R36+0x20400], R8 ;  /* 0x0204000824007388 */ /* 0x0001e40000000c00 */
.L_x_4591:
[----:B------:R-:W-:Y:S05]  /*7f20*/  BSYNC B1 ;  /* 0x0000000000017941 */ /* 0x000fea0003800000 */
.L_x_4590:
[----:B------:R-:W-:Y:S05]  /*7f30*/  @P0 BRA `(.L_x_4582) ;  /* 0x0000000400400947 */ /* 0x000fea0003800000 */
[--C-:B------:R-:W-:Y:S01]  /*7f40*/  SHF.R.U32.HI R0, RZ, 0x3, R230.reuse ;  /* 0x00000003ff007819 */ /* 0x100fe200000116e6 */
[----:B0-----:R-:W0:Y:S01]  /*7f50*/  LDS.128 R4, [R228+0x20400] ;  /* 0x02040000e4047984 */ /* 0x001e220000000c00 */
[----:B------:R-:W-:Y:S02]  /*7f60*/  HADD2.F32 R26, -RZ, R38.H0_H0 ;  /* 0x20000026ff1a7230 */ /* 0x000fe40000004100 */
[----:B------:R-:W-:Y:S01]  /*7f70*/  LOP3.LUT R0, R0, R3, R230, 0x1e, !PT ;  /* 0x0000000300007212 */ /* 0x000fe200078e1ee6 */
[--C-:B------:R-:W-:Y:S02]  /*7f80*/  HADD2.F32 R28, -RZ, R39.reuse.H0_H0 ;  /* 0x20000027ff1c7230 */ /* 0x100fe40000004100 */
[----:B------:R-:W-:Y:S02]  /*7f90*/  HADD2.F32 R30, -RZ, R44.H0_H0 ;  /* 0x2000002cff1e7230 */ /* 0x000fe40000004100 */
[----:B------:R-:W-:Y:S02]  /*7fa0*/  IMAD.IADD R3, R231, 0x1, R0 ;  /* 0x00000001e7037824 */ /* 0x000fe400078e0200 */
[----:B------:R-:W-:-:S02]  /*7fb0*/  HADD2.F32 R37, -RZ, R39.H1_H1 ;  /* 0x30000027ff257230 */ /* 0x000fc40000004100 */
[----:B------:R-:W-:Y:S02]  /*7fc0*/  IMAD R3, R3, 0x2, R2 ;  /* 0x0000000203037824 */ /* 0x000fe400078e0202 */
[----:B------:R-:W-:Y:S02]  /*7fd0*/  HADD2.F32 R35, -RZ, R38.H1_H1 ;  /* 0x30000026ff237230 */ /* 0x000fe40000004100 */
[----:B------:R-:W-:Y:S01]  /*7fe0*/  HADD2.F32 R39, -RZ, R44.H1_H1 ;  /* 0x3000002cff277230 */ /* 0x000fe20000004100 */
[----:B------:R-:W1:Y:S01]  /*7ff0*/  LDS.128 R8, [R3+0x20400] ;  /* 0x0204000003087984 */ /* 0x000e620000000c00 */
[----:B------:R-:W-:Y:S02]  /*8000*/  HADD2.F32 R34, -RZ, R45.H0_H0 ;  /* 0x2000002dff227230 */ /* 0x000fe40000004100 */
[----:B------:R-:W-:Y:S02]  /*8010*/  HADD2.F32 R32, -RZ, R41.H0_H0 ;  /* 0x20000029ff207230 */ /* 0x000fe40000004100 */
[----:B0-----:R-:W-:-:S02]  /*8020*/  HADD2.F32 R0, -RZ, R4.H0_H0 ;  /* 0x20000004ff007230 */ /* 0x001fc40000004100 */
[----:B------:R-:W-:Y:S02]  /*8030*/  HADD2.F32 R4, -RZ, R4.H1_H1 ;  /* 0x30000004ff047230 */ /* 0x000fe40000004100 */
[--C-:B------:R-:W-:Y:S02]  /*8040*/  HADD2.F32 R13, -RZ, R5.reuse.H0_H0 ;  /* 0x20000005ff0d7230 */ /* 0x100fe40000004100 */
[----:B------:R-:W-:Y:S02]  /*8050*/  HADD2.F32 R5, -RZ, R5.H1_H1 ;  /* 0x30000005ff057230 */ /* 0x000fe40000004100 */
[--C-:B------:R-:W-:Y:S02]  /*8060*/  HADD2.F32 R14, -RZ, R6.reuse.H0_H0 ;  /* 0x20000006ff0e7230 */ /* 0x100fe40000004100 */
[----:B------:R-:W-:Y:S02]  /*8070*/  HADD2.F32 R6, -RZ, R6.H1_H1 ;  /* 0x30000006ff067230 */ /* 0x000fe40000004100 */
[----:B------:R-:W-:-:S02]  /*8080*/  HADD2.F32 R15, -RZ, R7.H0_H0 ;  /* 0x20000007ff0f7230 */ /* 0x000fc40000004100 */
[----:B------:R-:W-:Y:S02]  /*8090*/  HADD2.F32 R7, -RZ, R7.H1_H1 ;  /* 0x30000007ff077230 */ /* 0x000fe40000004100 */
[--C-:B-1----:R-:W-:Y:S02]  /*80a0*/  HADD2.F32 R20, -RZ, R8.reuse.H0_H0 ;  /* 0x20000008ff147230 */ /* 0x102fe40000004100 */
[----:B------:R-:W-:Y:S02]  /*80b0*/  HADD2.F32 R8, -RZ, R8.H1_H1 ;  /* 0x30000008ff087230 */ /* 0x000fe40000004100 */
[----:B------:R-:W-:Y:S02]  /*80c0*/  HADD2.F32 R21, -RZ, R9.H0_H0 ;  /* 0x20000009ff157230 */ /* 0x000fe40000004100 */
[-C--:B------:R-:W-:Y:S01]  /*80d0*/  FMUL.FTZ R27, R28, R20.reuse ;  /* 0x000000141c1b7220 */ /* 0x080fe20000410000 */
[----:B------:R-:W-:Y:S01]  /*80e0*/  FMUL.FTZ R29, R26, R20 ;  /* 0x000000141a1d7220 */ /* 0x000fe20000410000 */
[----:B------:R-:W-:-:S02]  /*80f0*/  HADD2.F32 R20, -RZ, R42.H0_H0 ;  /* 0x2000002aff147230 */ /* 0x000fc40000004100 */
[----:B------:R-:W-:Y:S01]  /*8100*/  FMUL.FTZ R31, R30, R8 ;  /* 0x000000081e1f7220 */ /* 0x000fe20000410000 */
[-C--:B------:R-:W-:Y:S01]  /*8110*/  FFMA.FTZ R27, R26, R0.reuse, -R27 ;  /* 0x000000001a1b7223 */ /* 0x080fe2000001081b */
[----:B------:R-:W-:Y:S01]  /*8120*/  FFMA.FTZ R29, R28, R0, R29 ;  /* 0x000000001c1d7223 */ /* 0x000fe2000001001d */
[----:B------:R-:W-:Y:S02]  /*8130*/  HADD2.F32 R9, -RZ, R9.H1_H1 ;  /* 0x30000009ff097230 */ /* 0x000fe40000004100 */
[C---:B------:R-:W-:Y:S01]  /*8140*/  FMUL.FTZ R33, R20.reuse, R8 ;  /* 0x0000000814217220 */ /* 0x040fe20000410000 */
[-C--:B------:R-:W-:Y:S01]  /*8150*/  FFMA.FTZ R0, R20, R4.reuse, -R31 ;  /* 0x0000000414007223 */ /* 0x080fe2000001081f */
[-C--:B------:R-:W-:Y:S01]  /*8160*/  FMUL.FTZ R20, R37, R21.reuse ;  /* 0x0000001525147220 */ /* 0x080fe20000410000 */
[----:B------:R-:W-:Y:S01]  /*8170*/  FMUL.FTZ R26, R35, R21 ;  /* 0x00000015231a7220 */ /* 0x000fe20000410000 */
[----:B------:R-:W-:Y:S02]  /*8180*/  HADD2.F32 R21, -RZ, R42.H1_H1 ;  /* 0x3000002aff157230 */ /* 0x000fe40000004100 */
[----:B------:R-:W-:Y:S01]  /*8190*/  FFMA.FTZ R8, R30, R4, R33 ;  /* 0x000000041e087223 */ /* 0x000fe20000010021 */
[----:B------:R-:W-:Y:S01]  /*81a0*/  FMUL.FTZ R4, R39, R9 ;  /* 0x0000000927047220 */ /* 0x000fe20000410000 */
[----:B------:R-:W-:-:S02]  /*81b0*/  HADD2.F32 R24, -RZ, R10.H0_H0 ;  /* 0x2000000aff187230 */ /* 0x000fc40000004100 */
[----:B------:R-:W-:Y:S01]  /*81c0*/  FFMA.FTZ R20, R35, R13, -R20 ;  /* 0x0000000d23147223 */ /* 0x000fe20000010814 */
[----:B------:R-:W-:Y:S02]  /*81d0*/  HADD2.F32 R10, -RZ, R10.H1_H1 ;  /* 0x3000000aff0a7230 */ /* 0x000fe40000004100 */
[C---:B------:R-:W-:Y:S01]  /*81e0*/  FMUL.FTZ R28, R21.reuse, R9 ;  /* 0x00000009151c7220 */ /* 0x040fe20000410000 */
[----:B------:R-:W-:Y:S01]  /*81f0*/  FFMA.FTZ R9, R21, R5, -R4 ;  /* 0x0000000515097223 */ /* 0x000fe20000010804 */
[----:B------:R-:W-:Y:S01]  /*8200*/  FFMA.FTZ R26, R37, R13, R26 ;  /* 0x0000000d251a7223 */ /* 0x000fe2000001001a */
        /* <DEDUP_REMOVED lines=8> */
[----:B------:R-:W-:Y:S01]  /*8290*/  FMUL.FTZ R31, R30, R24 ;  /* 0x000000181e1f7220 */ /* 0x000fe20000410000 */
[----:B------:R-:W-:Y:S01]  /*82a0*/  FFMA.FTZ R10, R4, R6, -R5 ;  /* 0x00000006040a7223 */ /* 0x000fe20000010805 */
[----:B------:R-:W-:Y:S02]  /*82b0*/  HADD2.F32 R37, -RZ, R41.H1_H1 ;  /* 0x30000029ff257230 */ /* 0x000fe40000004100 */
[-C--:B------:R-:W-:Y:S01]  /*82c0*/  FFMA.FTZ R21, R30, R14.reuse, -R21 ;  /* 0x0000000e1e157223 */ /* 0x080fe20000010815 */
[----:B------:R-:W-:Y:S02]  /*82d0*/  HADD2.F32 R39, -RZ, R45.H1_H1 ;  /* 0x3000002dff277230 */ /* 0x000fe40000004100 */
[----:B------:R-:W-:Y:S01]  /*82e0*/  FFMA.FTZ R31, R32, R14, R31 ;  /* 0x0000000e201f7223 */ /* 0x000fe2000001001f */
[----:B------:R-:W-:-:S02]  /*82f0*/  HADD2.F32 R5, -RZ, R40.H1_H1 ;  /* 0x30000028ff057230 */ /* 0x000fc40000004100 */
[----:B------:R-:W-:Y:S01]  /*8300*/  FFMA.FTZ R14, R34, R6, R33 ;  /* 0x00000006220e7223 */ /* 0x000fe20000010021 */
[----:B------:R-:W-:Y:S02]  /*8310*/  HADD2.F32 R35, -RZ, R43.H1_H1 ;  /* 0x3000002bff237230 */ /* 0x000fe40000004100 */
[----:B------:R-:W-:Y:S01]  /*8320*/  FMUL.FTZ R4, R37, R25 ;  /* 0x0000001925047220 */ /* 0x000fe20000410000 */
[----:B------:R-:W-:Y:S01]  /*8330*/  FMUL.FTZ R24, R39, R11 ;  /* 0x0000000b27187220 */ /* 0x000fe20000410000 */
        /* <DEDUP_REMOVED lines=16> */
.L_x_4582:
[----:B------:R-:W-:Y:S05]  /*8440*/  BSYNC B0 ;  /* 0x0000000000007941 */ /* 0x000fea0003800000 */
.L_x_4571:
[----:B------:R-:W-:Y:S01]  /*8450*/  @!PT LDS RZ, [RZ] ;  /* 0x00000000fffff984 */ /* 0x000fe20000000800 */
[----:B------:R-:W-:Y:S01]  /*8460*/  @!PT LDS RZ, [RZ] ;  /* 0x00000000fffff984 */ /* 0x000fe20000000800 */
[----:B------:R-:W-:Y:S01]  /*8470*/  @!PT LDS RZ, [RZ] ;  /* 0x00000000fffff984 */ /* 0x000fe20000000800 */
[----:B------:R-:W-:Y:S01]  /*8480*/  @!PT LDS RZ, [RZ] ;  /* 0x00000000fffff984 */ /* 0x000fe20000000800 */
[----:B------:R4:W-:Y:S06]  /*8490*/  MEMBAR.ALL.CTA ;  /* 0x0000000000007992 */ /* 0x0009ec0000008000 */
[----:B----4-:R-:W4:Y:S01]  /*84a0*/  FENCE.VIEW.ASYNC.S ;  /* 0x00000000000073c6 */ /* 0x010f220000000000 */
[----:B------:R-:W-:Y:S05]  /*84b0*/  WARPSYNC.ALL ;  /* 0x0000000000007948 */ /* 0x000fea0003800000 */
[----:B----4-:R-:W-:Y:S06]  /*84c0*/  BAR.SYNC.DEFER_BLOCKING 0xd, 0x80 ;  /* 0x0342000000007b1d */ /* 0x010fec0000010000 */
.L_x_4568:
[----:B------:R-:W-:-:S13]  /*84d0*/  ISETP.NE.AND P0, PT, R187, 0x3, PT ;  /* 0x00000003bb00780c */ /* 0x000fda0003f05270 */
[----:B------:R-:W-:Y:S05]  /*84e0*/  @!P0 BRA `(.L_x_4592) ;  /* 0x0000000000048947 */ /* 0x000fea0003800000 */
[----:B------:R-:W-:Y:S01]  /*84f0*/  BPT.TRAP 0x1 ;  /* 0x000000040000795c */ /* 0x000fe20000300000 */
.L_x_4592:
[----:B------:R-:W-:Y:S01]  /*8500*/  IMAD R20, R18, 0x8, R2 ;  /* 0x0000000812147824 */ /* 0x000fe200078e0202 */
[----:B------:R-:W-:-:S04]  /*8510*/  SHF.L.U32 R13, R23, 0x1f, RZ ;  /* 0x0000001f170d7819 */ /* 0x000fc800000006ff */
[----:B------:R4:W0:Y:S01]  /*8520*/  SYNCS.PHASECHK.TRANS64.TRYWAIT P1, [R20+URZ+0x38830], R13 ;  /* 0x0388300d140075a7 */ /* 0x000822000802017f */
[----:B------:R-:W-:Y:S05]  /*8530*/  @!P0 BRA `(.L_x_4593) ;  /* 0x0000000000048947 */ /* 0x000fea0003800000 */
[----:B------:R-:W-:Y:S01]  /*8540*/  BPT.TRAP 0x1 ;  /* 0x000000040000795c */ /* 0x000fe20000300000 */
.L_x_4593:
[C---:B-12---:R-:W-:Y:S02]  /*8550*/  VIADD R0, R2.reuse, 0x22400 ;  /* 0x0002240002007836 */ /* 0x046fe40000000000 */
[----:B0--3--:R-:W-:-:S03]  /*8560*/  VIADD R3, R2, 0x20400 ;  /* 0x0002040002037836 */ /* 0x009fc60000000000 */
[----:B------:R-:W-:Y:S02]  /*8570*/  SHF.R.U32.HI R0, RZ, 0x4, R0 ;  /* 0x00000004ff007819 */ /* 0x000fe40000011600 */
[----:B------:R-:W-:Y:S02]  /*8580*/  SHF.R.U32.HI R3, RZ, 0x4, R3 ;  /* 0x00000004ff037819 */ /* 0x000fe40000011603 */
[----:B------:R-:W-:Y:S02]  /*8590*/  LOP3.LUT R0, R0, 0x3fff, RZ, 0xc0, !PT ;  /* 0x00003fff00007812 */ /* 0x000fe400078ec0ff */
[----:B------:R-:W-:Y:S02]  /*85a0*/  LOP3.LUT R8, R3, 0x3fff, RZ, 0xc0, !PT ;  /* 0x00003fff03087812 */ /* 0x000fe400078ec0ff */
[----:B------:R-:W-:Y:S01]  /*85b0*/  LOP3.LUT R3, R0, 0x10000, RZ, 0xfc, !PT ;  /* 0x0001000000037812 */ /* 0x000fe200078efcff */
[----:B------:R-:W-:Y:S06]  /*85c0*/  @P1 BRA `(.L_x_4594) ;  /* 0x0000000000081947 */ /* 0x000fec0003800000 */
[----:B------:R-:W0:Y:S02]  /*85d0*/  SYNCS.PHASECHK.TRANS64.TRYWAIT P1, [R20+URZ+0x38830], R13 ;  /* 0x0388300d140075a7 */ /* 0x000e24000802017f */
[----:B0-----:R-:W-:Y:S05]  /*85e0*/  @!P1 BRA `(.L_x_4595) ;  /* 0x0000014000989947 */ /* 0x001fea0003800000 */
.L_x_4594:
[----:B------:R-:W-:Y:S01]  /*85f0*/  IMAD R10, R18, 0x200, R3 ;  /* 0x00000200120a7824 */ /* 0x000fe200078e0203 */
[----:B------:R-:W-:Y:S01]  /*8600*/  LOP3.LUT R8, R8, 0x10000, RZ, 0xfc, !PT ;  /* 0x0001000008087812 */ /* 0x000fe200078efcff */
[----:B------:R-:W-:Y:S01]  /*8610*/  IMAD.MOV.U32 R9, RZ, RZ, 0x40000040 ;  /* 0x40000040ff097424 */ /* 0x000fe200078e00ff */
[----:B------:R-:W-:Y:S05]  /*8620*/  WARPSYNC.ALL ;  /* 0x0000000000007948 */ /* 0x000fea0003800000 */
[----:B------:R-:W-:Y:S01]  /*8630*/  IMAD.MOV.U32 R11, RZ, RZ, 0x40000040 ;  /* 0x40000040ff0b7424 */ /* 0x000fe200078e00ff */
        /* <DEDUP_REMOVED lines=8> */
[----:B------:R-:W-:Y:S01]  /*86c0*/  BSSY B0, `(.L_x_4596) ;  /* 0x0000024000007945 */ /* 0x000fe20003800000 */
        /* <DEDUP_REMOVED lines=14> */
[----:B------:R-:W-:Y:S02]  /*87b0*/  WARPGROUP.DEPBAR.LE gsb0, 0x0 ;  /* 0x00008000000079c5 */ /* 0x000fe40000010000 */
[----:B------:R-:W-:-:S07]  /*87c0*/  WARPGROUP.ARRIVE ;  /* 0x00000000000079c5 */ /* 0x000fce0000000000 */
        /* <DEDUP_REMOVED lines=10> */
[----:B------:R-:W-:Y:S02]  /*8870*/  R2UR UR6, R10 ;  /* 0x000000000a0672ca */ /* 0x000fe400000e0000 */
[----:B------:R-:W-:Y:S02]  /*8880*/  R2UR UR7, R11 ;  /* 0x000000000b0772ca */ /* 0x000fe400000e0000 */
[----:B------:R-:W-:Y:S01]  /*8890*/  SHF.L.U32 R11, R12, 0x1f, RZ ;  /* 0x0000001f0c0b7819 */ /* 0x000fe200000006ff */
[----:B------:R-:W-:-:S02]  /*88a0*/  WARPGROUP.DEPBAR.LE gsb0, 0x0 ;  /* 0x00008000000079c5 */ /* 0x000fc40000010000 */
[----:B------:R-:W-:-:S08]  /*88b0*/  WARPGROUP.ARRIVE ;  /* 0x00000000000079c5 */ /* 0x000fd00000000000 */
[----:B------:R-:W-:Y:S03]  /*88c0*/  HGMMA.64x64x16.F32 R24, gdesc[UR4], R24, gsb0 ;  /* 0x00e00000041879f0 */ /* 0x000fe60008000818 */
[----:B------:R-:W-:Y:S02]  /*88d0*/  WARPGROUP.DEPBAR.LE gsb0, 0x0 ;  /* 0x00008000000079c5 */ /* 0x000fe40000010000 */
[----:B------:R-:W1:Y:S02]  /*88e0*/  SYNCS.PHASECHK.TRANS64.TRYWAIT P1, [R2+URZ+0x38810], R11 ;  /* 0x0388100b020075a7 */ /* 0x000e64000802017f */
[----:B-1----:R-:W-:Y:S05]  /*88f0*/  @!P1 BRA `(.L_x_4597) ;  /* 0x0000013c00e89947 */ /* 0x002fea0003800000 */
.L_x_4837:
[----:B------:R-:W-:Y:S05]  /*8900*/  BSYNC B0 ;  /* 0x0000000000007941 */ /* 0x000fea0003800000 */
.L_x_4596:
[----:B------:R-:W-:Y:S05]  /*8910*/  @!P0 BRA `(.L_x_4598) ;  /* 0x0000000000048947 */ /* 0x000fea0003800000 */
[----:B------:R-:W-:Y:S01]  /*8920*/  BPT.TRAP 0x1 ;  /* 0x000000040000795c */ /* 0x000fe20000300000 */
.L_x_4598:
[----:B------:R2:W3:Y:S01]  /*8930*/  SYNCS.PHASECHK.TRANS64.TRYWAIT P1, [R20+URZ+0x38850], R13 ;  /* 0x0388500d140075a7 */ /* 0x0004e2000802017f */
[----:B------:R-:W-:Y:S05]  /*8940*/  @!P0 BRA `(.L_x_4599) ;  /* 0x0000000000048947 */ /* 0x000fea0003800000 */
[----:B------:R-:W-:Y:S01]  /*8950*/  BPT.TRAP 0x1 ;  /* 0x000000040000795c */ /* 0x000fe20000300000 */
.L_x_4599:
[C---:B------:R-:W-:Y:S01]  /*8960*/  VIADD R0, R2.reuse, 0x400 ;  /* 0x0000040002007836 */ /* 0x040fe20000000000 */
[----:B------:R-:W-:Y:S01]  /*8970*/  BSSY B0, `(.L_x_4600) ;  /* 0x000000a000007945 */ /* 0x000fe20003800000 */
[----:B------:R-:W-:-:S03]  /*8980*/  VIADD R10, R2, 0x26400 ;  /* 0x00026400020a7836 */ /* 0x000fc60000000000 */
[----:B------:R-:W-:Y:S02]  /*8990*/  SHF.R.U32.HI R0, RZ, 0x4, R0 ;  /* 0x00000004ff007819 */ /* 0x000fe40000011600 */
[----:B------:R-:W-:Y:S02]  /*89a0*/  SHF.R.U32.HI R10, RZ, 0x4, R10 ;  /* 0x00000004ff0a7819 */ /* 0x000fe4000001160a */
[----:B------:R-:W-:Y:S02]  /*89b0*/  LOP3.LUT R0, R0, 0x3fff, RZ, 0xc0, !PT ;  /* 0x00003fff00007812 */ /* 0x000fe400078ec0ff */
[----:B-1----:R-:W-:Y:S02]  /*89c0*/  LOP3.LUT R11, R10, 0x3fff, RZ, 0xc0, !PT ;  /* 0x00003fff0a0b7812 */ /* 0x002fe400078ec0ff */
[----:B------:R-:W-:Y:S01]  /*89d0*/  LOP3.LUT R10, R0, 0x10000, RZ, 0xfc, !PT ;  /* 0x00010000000a7812 */ /* 0x000fe200078efcff */
[----:B---3--:R-:W-:Y:S06]  /*89e0*/  @P1 BRA `(.L_x_4601) ;  /* 0x0000000000081947 */ /* 0x008fec0003800000 */
[----:B------:R-:W1:Y:S02]  /*89f0*/  SYNCS.PHASECHK.TRANS64.TRYWAIT P1, [R20+URZ+0x38850], R13 ;  /* 0x0388500d140075a7 */ /* 0x000e64000802017f */
[----:B-1----:R-:W-:Y:S05]  /*8a00*/  @!P1 BRA `(.L_x_4602) ;  /* 0x0000013c00b89947 */ /* 0x002fea0003800000 */
.L_x_4601:
[----:B------:R-:W-:Y:S05]  /*8a10*/  BSYNC B0 ;  /* 0x0000000000007941 */ /* 0x000fea0003800000 */
.L_x_4600:
[----:B------:R-:W-:Y:S01]  /*8a20*/  LOP3.LUT R0, R11, 0x10000, RZ, 0xfc, !PT ;  /* 0x000100000b007812 */ /* 0x000fe200078efcff */
[----:B------:R-:W-:Y:S01]  /*8a30*/  IMAD R12, R18, 0x1000, R10 ;  /* 0x00001000120c7824 */ /* 0x000fe200078e020a */
[----:B------:R-:W-:Y:S05]  /*8a40*/  WARPSYNC.ALL ;  /* 0x0000000000007948 */ /* 0x000fea0003800000 */
[----:B------:R-:W-:Y:S01]  /*8a50*/  IMAD.MOV.U32 R14, RZ, RZ, R0 ;  /* 0x000000ffff0e7224 */ /* 0x000fe200078e0000 */
[----:B------:R-:W-:Y:S01]  /*8a60*/  R2UR UR6, R12 ;  /* 0x000000000c0672ca */ /* 0x000fe200000e0000 */
[----:B------:R-:W-:Y:S01]  /*8a70*/  IMAD.MOV.U32 R15, RZ, RZ, 0x40000040 ;  /* 0x40000040ff0f7424 */ /* 0x000fe200078e00ff */
[----:B------:R-:W-:Y:S01]  /*8a80*/  WARPGROUP.ARRIVE ;  /* 0x00000000000079c5 */ /* 0x000fe20000000000 */
[----:B012-4-:R-:W-:Y:S01]  /*8a90*/  IMAD.MOV.U32 R13, RZ, RZ, 0x40000040 ;  /* 0x40000040ff0d7424 */ /* 0x017fe200078e00ff */
        /* <DEDUP_REMOVED lines=9> */
[----:B------:R-:W-:Y:S01]  /*8b30*/  VIADD R62, R12, 0x800 ;  /* 0x000008000c3e7836 */ /* 0x000fe20000000000 */
[----:B------:R-:W1:Y:S01]  /*8b40*/  S2R R65, SR_TID.X ;  /* 0x0000000000417919 */ /* 0x000e620000002100 */
[----:B------:R-:W-:-:S02]  /*8b50*/  VIADD R60, R0, 0x800 ;  /* 0x00000800003c7836 */ /* 0x000fc40000000000 */
[----:B------:R-:W-:Y:S02]  /*8b60*/  IMAD.MOV.U32 R57, RZ, RZ, 0xa00 ;  /* 0x00000a00ff397424 */ /* 0x000fe400078e00ff */
[----:B------:R-:W-:Y:S02]  /*8b70*/  IMAD.MOV.U32 R61, RZ, RZ, 0x40000040 ;  /* 0x40000040ff3d7424 */ /* 0x000fe400078e00ff */
[----:B------:R-:W-:Y:S01]  /*8b80*/  HGMMA.64x64x16.F32 R24, gdesc[UR4], R24, gsb0 ;  /* 0x00e00000041879f0 */ /* 0x000fe20008000818 */
[----:B------:R-:W-:Y:S01]  /*8b90*/  R2UR UR4, R58 ;  /* 0x000000003a0472ca */ /* 0x000fe200000e0000 */
[----:B------:R-:W-:Y:S01]  /*8ba0*/  VIADD R58, R0, 0x4 ;  /* 0x00000004003a7836 */ /* 0x000fe20000000000 */
[----:B------:R-:W-:Y:S01]  /*8bb0*/  R2UR UR5, R59 ;  /* 0x000000003b0572ca */ /* 0x000fe200000e0000 */
[----:B------:R-:W-:Y:S01]  /*8bc0*/  IMAD.MOV.U32 R59, RZ, RZ, 0x40000040 ;  /* 0x40000040ff3b7424 */ /* 0x000fe200078e00ff */
[----:B------:R-:W-:Y:S01]  /*8bd0*/  R2UR UR6, R14 ;  /* 0x000000000e0672ca */ /* 0x000fe200000e0000 */
[----:B------:R-:W-:Y:S01]  /*8be0*/  VIADD R14, R12, 0x4 ;  /* 0x000000040c0e7836 */ /* 0x000fe20000000000 */
[----:B------:R-:W-:Y:S01]  /*8bf0*/  R2UR UR7, R15 ;  /* 0x000000000f0772ca */ /* 0x000fe200000e0000 */
[----:B------:R-:W-:-:S02]  /*8c00*/  IMAD.MOV.U32 R15, RZ, RZ, 0x40000040 ;  /* 0x40000040ff0f7424 */ /* 0x000fc400078e00ff */
[----:B------:R-:W-:Y:S01]  /*8c10*/  IMAD.MOV.U32 R63, RZ, RZ, 0x40000040 ;  /* 0x40000040ff3f7424 */ /* 0x000fe200078e00ff */
[----:B0-----:R-:W-:Y:S02]  /*8c20*/  SHF.R.U32.HI R21, RZ, 0x7, R21 ;  /* 0x00000007ff157819 */ /* 0x001fe40000011615 */
[----:B-1----:R-:W-:-:S03]  /*8c30*/  LOP3.LUT R65, R65, 0x7f, RZ, 0xc0, !PT ;  /* 0x0000007f41417812 */ /* 0x002fc600078ec0ff */
[----:B------:R0:W1:Y:S02]  /*8c40*/  SHFL.IDX PT, R11, R21, RZ, 0x1f ;  /* 0x00001fff150b7589 */ /* 0x00006400000e0000 */
[----:B0-----:R-:W-:Y:S01]  /*8c50*/  IMAD.MOV.U32 R21, RZ, RZ, 0x4 ;  /* 0x00000004ff157424 */ /* 0x001fe200078e00ff */
[----:B-1----:R-:W-:-:S04]  /*8c60*/  ISETP.GT.AND P1, PT, R11, 0x7f, PT ;  /* 0x0000007f0b00780c */ /* 0x002fc80003f24270 */
[----:B------:R-:W-:Y:S02]  /*8c70*/  SEL R11, RZ, 0x2, !P1 ;  /* 0x00000002ff0b7807 */ /* 0x000fe40004800000 */
[C---:B------:R-:W-:Y:S02]  /*8c80*/  SEL R13, R21.reuse, 0x2, P1 ;  /* 0x00000002150d7807 */ /* 0x040fe40000800000 */
[----:B------:R-:W-:Y:S02]  /*8c90*/  SEL R21, R21, 0x6, !P1 ;  /* 0x0000000615157807 */ /* 0x000fe40004800000 */
[----:B------:R-:W-:-:S04]  /*8ca0*/  SEL R57, R57, 0x980, P1 ;  /* 0x0000098039397807 */ /* 0x000fc80000800000 */
[----:B------:R-:W-:Y:S01]  /*8cb0*/  LOP3.LUT R57, R57, 0xa00, RZ, 0xc0, !PT ;  /* 0x00000a0039397812 */ /* 0x000fe200078ec0ff */
[----:B------:R-:W-:Y:S02]  /*8cc0*/  WARPGROUP.DEPBAR.LE gsb0, 0x0 ;  /* 0x00008000000079c5 */ /* 0x000fe40000010000 */
[----:B------:R-:W-:-:S06]  /*8cd0*/  WARPGROUP.ARRIVE ;  /* 0x00000000000079c5 */ /* 0x000fcc0000000000 */
        /* <DEDUP_REMOVED lines=8> */
[----:B------:R-:W-:Y:S01]  /*8d60*/  IMAD.MOV.U32 R15, RZ, RZ, 0x40000040 ;  /* 0x40000040ff0f7424 */ /* 0x000fe200078e00ff */
[----:B------:R-:W-:Y:S02]  /*8d70*/  WARPGROUP.DEPBAR.LE gsb0, 0x0 ;  /* 0x00008000000079c5 */ /* 0x000fe40000010000 */
[----:B------:R-:W-:-:S09]  /*8d80*/  WARPGROUP.ARRIVE ;  /* 0x00000000000079c5 */ /* 0x000fd20000000000 */
        /* <DEDUP_REMOVED lines=134> */
[----:B------:R-:W-:Y:S01]  /*95f0*/  IMAD.IADD R58, R11, 0x1, R62 ;  /* 0x000000010b3a7824 */ /* 0x000fe200078e023e */
[----:B------:R-:W-:Y:S01]  /*9600*/  R2UR UR5, R59 ;  /* 0x000000003b0572ca */ /* 0x000fe200000e0000 */
[----:B------:R-:W-:Y:S01]  /*9610*/  IMAD.MOV.U32 R59, RZ, RZ, 0x40000040 ;  /* 0x40000040ff3b7424 */ /* 0x000fe200078e00ff */
[----:B------:R-:W-:Y:S01]  /*9620*/  R2UR UR6, R14 ;  /* 0x000000000e0672ca */ /* 0x000fe200000e0000 */
[----:B------:R-:W-:Y:S01]  /*9630*/  IMAD.IADD R14, R11, 0x1, R60 ;  /* 0x000000010b0e7824 */ /* 0x000fe200078e023c */
[----:B------:R-:W-:Y:S01]  /*9640*/  R2UR UR7, R15 ;  /* 0x000000000f0772ca */ /* 0x000fe200000e0000 */
[----:B------:R-:W-:Y:S01]  /*9650*/  IMAD.MOV.U32 R15, RZ, RZ, 0x40000040 ;  /* 0x40000040ff0f7424 */ /* 0x000fe200078e00ff */
[----:B------:R-:W-:Y:S02]  /*9660*/  WARPGROUP.DEPBAR.LE gsb0, 0x0 ;  /* 0x00008000000079c5 */ /* 0x000fe40000010000 */
[----:B------:R-:W-:-:S09]  /*9670*/  WARPGROUP.ARRIVE ;  /* 0x00000000000079c5 */ /* 0x000fd20000000000 */
[----:B------:R-:W-:Y:S01]  /*9680*/  HGMMA.64x64x16.F32 R24, gdesc[UR4], R24, gsb0 ;  /* 0x00e00000041879f0 */ /* 0x000fe20008000818 */
[----:B------:R-:W-:Y:S01]  /*9690*/  R2UR UR6, R58 ;  /* 0x000000003a0672ca */ /* 0x000fe200000e0000 */
[--C-:B------:R-:W-:Y:S01]  /*96a0*/  IMAD.IADD R58, R62, 0x1, R13.reuse ;  /* 0x000000013e3a7824 */ /* 0x100fe200078e020d */
        /* <DEDUP_REMOVED lines=21> */
[----:B------:R-:W-:Y:S01]  /*9800*/  IMAD.MOV.U32 R14, RZ, RZ, 0x28 ;  /* 0x00000028ff0e7424 */ /* 0x000fe200078e00ff */
[----:B------:R-:W-:Y:S02]  /*9810*/  R2UR UR5, R15 ;  /* 0x000000000f0572ca */ /* 0x000fe400000e0000 */
[----:B------:R-:W-:Y:S02]  /*9820*/  R2UR UR6, R58 ;  /* 0x000000003a0672ca */ /* 0x000fe400000e0000 */
[----:B------:R-:W-:Y:S01]  /*9830*/  R2UR UR7, R59 ;  /* 0x000000003b0772ca */ /* 0x000fe200000e0000 */
[----:B------:R-:W-:Y:S01]  /*9840*/  IMAD.MOV.U32 R59, RZ, RZ, 0x40000040 ;  /* 0x40000040ff3b7424 */ /* 0x000fe200078e00ff */
[----:B------:R-:W-:-:S04]  /*9850*/  SEL R14, R14, 0x26, P1 ;  /* 0x000000260e0e7807 */ /* 0x000fc80000800000 */
[----:B------:R-:W-:-:S04]  /*9860*/  LOP3.LUT R15, R14, 0x6, RZ, 0xc0, !PT ;  /* 0x000000060e0f7812 */ /* 0x000fc800078ec0ff */
[CC--:B------:R-:W-:Y:S02]  /*9870*/  IADD3 R58, R15.reuse, R57.reuse, R0 ;  /* 0x000000390f3a7210 */ /* 0x0c0fe40007ffe000 */
[----:B------:R-:W-:Y:S01]  /*9880*/  IADD3 R14, R15, R57, R12 ;  /* 0x000000390f0e7210 */ /* 0x000fe20007ffe00c */
[----:B------:R-:W-:Y:S02]  /*9890*/  IMAD.MOV.U32 R15, RZ, RZ, 0x40000040 ;  /* 0x40000040ff0f7424 */ /* 0x000fe400078e00ff */
[----:B------:R-:W-:-:S05]  /*98a0*/  IMAD.MOV.U32 R57, RZ, RZ, 0xc00 ;  /* 0x00000c00ff397424 */ /* 0x000fca00078e00ff */
        /* <DEDUP_REMOVED lines=12> */
[C---:B------:R-:W-:Y:S02]  /*9970*/  IMAD.IADD R62, R11.reuse, 0x1, R58 ;  /* 0x000000010b3e7824 */ /* 0x040fe400078e023a */
[----:B------:R-:W-:-:S02]  /*9980*/  IMAD.IADD R60, R11, 0x1, R14 ;  /* 0x000000010b3c7824 */ /* 0x000fc400078e020e */
[----:B------:R-:W-:Y:S01]  /*9990*/  IMAD.MOV.U32 R15, RZ, RZ, 0x40000040 ;  /* 0x40000040ff0f7424 */ /* 0x000fe200078e00ff */
[----:B------:R-:W-:Y:S02]  /*99a0*/  WARPGROUP.DEPBAR.LE gsb0, 0x0 ;  /* 0x00008000000079c5 */ /* 0x000fe40000010000 */
[----:B------:R-:W-:-:S06]  /*99b0*/  WARPGROUP.ARRIVE ;  /* 0x00000000000079c5 */ /* 0x000fcc0000000000 */
        /* <DEDUP_REMOVED lines=8> */
[----:B------:R-:W-:Y:S02]  /*9a40*/  IMAD.MOV.U32 R63, RZ, RZ, 0x40000040 ;  /* 0x40000040ff3f7424 */ /* 0x000fe400078e00ff */
[----:B------:R-:W-:-:S02]  /*9a50*/  IMAD.IADD R14, R21, 0x1, R14 ;  /* 0x00000001150e7824 */ /* 0x000fc400078e020e */
[----:B------:R-:W-:Y:S01]  /*9a60*/  IMAD.IADD R58, R21, 0x1, R58 ;  /* 0x00000001153a7824 */ /* 0x000fe200078e023a */
[----:B------:R-:W-:Y:S02]  /*9a70*/  WARPGROUP.DEPBAR.LE gsb0, 0x0 ;  /* 0x00008000000079c5 */ /* 0x000fe40000010000 */
[----:B------:R-:W-:-:S06]  /*9a80*/  WARPGROUP.ARRIVE ;  /* 0x00000000000079c5 */ /* 0x000fcc0000000000 */
[----:B------:R-:W-:Y:S01]  /*9a90*/  HGMMA.64x64x16.F32 R24, gdesc[UR4], R24, gsb0 ;  /* 0x00e00000041879f0 */ /* 0x000fe20008000818 */
[----:B------:R-:W-:Y:S02]  /*9aa0*/  R2UR UR4, R60 ;  /* 0x000000003c0472ca */ /* 0x000fe400000e0000 */
[----:B------:R-:W-:Y:S01]  /*9ab0*/  R2UR UR5, R61 ;  /* 0x000000003d0572ca */ /* 0x000fe200000e0000 */
[----:B------:R-:W-:Y:S01]  /*9ac0*/  IMAD.MOV.U32 R61, RZ, RZ, 0x40000040 ;  /* 0x40000040ff3d7424 */ /* 0x000fe200078e00ff */
[----:B------:R-:W-:Y:S02]  /*9ad0*/  R2UR UR6, R62 ;  /* 0x000000003e0672ca */ /* 0x000fe400000e0000 */
        /* <DEDUP_REMOVED lines=48> */
[----:B------:R-:W-:Y:S01]  /*9de0*/  R2UR UR4, R60 ;  /* 0x000000003c0472ca */ /* 0x000fe200000e0000 */
[----:B------:R-:W-:Y:S01]  /*9df0*/  VIADD R60, R12, 0xe00 ;  /* 0x00000e000c3c7836 */ /* 0x000fe20000000000 */
[----:B------:R-:W-:Y:S02]  /*9e00*/  R2UR UR5, R61 ;  /* 0x000000003d0572ca */ /* 0x000fe400000e0000 */
        /* <DEDUP_REMOVED lines=17> */
[----:B------:R-:W-:Y:S01]  /*9f20*/  IMAD.MOV.U32 R15, RZ, RZ, 0x40000040 ;  /* 0x40000040ff0f7424 */ /* 0x000fe200078e00ff */
        /* <DEDUP_REMOVED lines=8> */
[----:B------:R-:W-:Y:S01]  /*9fb0*/  IMAD.IADD R14, R11, 0x1, R58 ;  /* 0x000000010b0e7824 */ /* 0x000fe200078e023a */
[----:B------:R-:W-:Y:S01]  /*9fc0*/  R2UR UR7, R15 ;  /* 0x000000000f0772ca */ /* 0x000fe200000e0000 */
        /* <DEDUP_REMOVED lines=17> */
[----:B------:R-:W-:-:S04]  /*a0e0*/  LOP3.LUT R13, R13, 0x1e00, RZ, 0xc0, !PT ;  /* 0x00001e000d0d7812 */ /* 0x000fc800078ec0ff */
[----:B------:R-:W-:Y:S01]  /*a0f0*/  IADD3 R12, R11, R13, R12 ;  /* 0x0000000d0b0c7210 */ /* 0x000fe20007ffe00c */
[----:B------:R-:W-:Y:S02]  /*a100*/  WARPGROUP.DEPBAR.LE gsb0, 0x0 ;  /* 0x00008000000079c5 */ /* 0x000fe40000010000 */
[----:B------:R-:W-:-:S06]  /*a110*/  WARPGROUP.ARRIVE ;  /* 0x00000000000079c5 */ /* 0x000fcc0000000000 */
[----:B------:R-:W-:Y:S01]  /*a120*/  HGMMA.64x64x16.F32 R24, gdesc[UR4], R24, gsb0 ;  /* 0x00e00000041879f0 */ /* 0x000fe20008000818 */
[----:B------:R-:W-:Y:S02]  /*a130*/  R2UR UR4, R62 ;  /* 0x000000003e0472ca */ /* 0x000fe400000e0000 */
[----:B------:R-:W-:Y:S02]  /*a140*/  R2UR UR5, R63 ;  /* 0x000000003f0572ca */ /* 0x000fe400000e0000 */
[----:B------:R-:W-:Y:S01]  /*a150*/  R2UR UR6, R14 ;  /* 0x000000000e0672ca */ /* 0x000fe200000e0000 */
[----:B------:R-:W-:Y:S01]  /*a160*/  IMAD.IADD R14, R21, 0x1, R58 ;  /* 0x00000001150e7824 */ /* 0x000fe200078e023a */
[----:B------:R-:W-:Y:S01]  /*a170*/  R2UR UR7, R15 ;  /* 0x000000000f0772ca */ /* 0x000fe200000e0000 */
[----:B------:R-:W-:Y:S02]  /*a180*/  IMAD.IADD R58, R21, 0x1, R60 ;  /* 0x00000001153a7824 */ /* 0x000fe400078e023c */
[----:B------:R-:W-:Y:S01]  /*a190*/  IMAD.MOV.U32 R15, RZ, RZ, 0x40000040 ;  /* 0x40000040ff0f7424 */ /* 0x000fe200078e00ff */
[----:B------:R-:W-:-:S02]  /*a1a0*/  WARPGROUP.DEPBAR.LE gsb0, 0x0 ;  /* 0x00008000000079c5 */ /* 0x000fc40000010000 */
[----:B------:R-:W-:-:S07]  /*a1b0*/  WARPGROUP.ARRIVE ;  /* 0x00000000000079c5 */ /* 0x000fce0000000000 */
[----:B------:R-:W-:Y:S01]  /*a1c0*/  HGMMA.64x64x16.F32 R24, gdesc[UR4], R24, gsb0 ;  /* 0x00e00000041879f0 */ /* 0x000fe20008000818 */
[----:B------:R-:W-:Y:S02]  /*a1d0*/  R2UR UR4, R14 ;  /* 0x000000000e0472ca */ /* 0x000fe400000e0000 */
[----:B------:R-:W-:Y:S01]  /*a1e0*/  R2UR UR5, R15 ;  /* 0x000000000f0572ca */ /* 0x000fe200000e0000 */
[----:B------:R-:W-:Y:S01]  /*a1f0*/  IMAD.MOV.U32 R15, RZ, RZ, 0x40000040 ;  /* 0x40000040ff0f7424 */ /* 0x000fe200078e00ff */
[----:B------:R-:W-:Y:S02]  /*a200*/  R2UR UR6, R58 ;  /* 0x000000003a0672ca */ /* 0x000fe400000e0000 */
[----:B------:R-:W-:Y:S02]  /*a210*/  R2UR UR7, R59 ;  /* 0x000000003b0772ca */ /* 0x000fe400000e0000 */
[----:B------:R-:W-:Y:S01]  /*a220*/  IADD3 R14, R11, R13, R0 ;  /* 0x0000000d0b0e7210 */ /* 0x000fe20007ffe000 */
[----:B------:R-:W-:Y:S01]  /*a230*/  IMAD.MOV.U32 R13, RZ, RZ, 0x40000040 ;  /* 0x40000040ff0d7424 */ /* 0x000fe200078e00ff */
[----:B------:R-:W-:-:S02]  /*a240*/  WARPGROUP.DEPBAR.LE gsb0, 0x0 ;  /* 0x00008000000079c5 */ /* 0x000fc40000010000 */
[----:B------:R-:W-:-:S07]  /*a250*/  WARPGROUP.ARRIVE ;  /* 0x00000000000079c5 */ /* 0x000fce0000000000 */
        /* <DEDUP_REMOVED lines=60> */
[----:B------:R-:W-:-:S03]  /*a620*/  FMUL.FTZ R55, R55, UR4 ;  /* 0x0000000437377c20 */ /* 0x000fc60008410000 */
[----:B------:R-:W-:-:S03]  /*a630*/  FMNMX.FTZ R11, R28, R11, !PT ;  /* 0x0000000b1c0b7209 */ /* 0x000fc60007810000 */
[----:B------:R-:W2:Y:S01]  /*a640*/  MUFU.TANH R26, R26 ;  /* 0x0000001a001a7308 */ /* 0x000ea20000002400 */
[----:B0-----:R-:W-:-:S04]  /*a650*/  FSEL R58, R29, -INF , P4 ;  /* 0xff8000001d3a7808 */ /* 0x001fc80002000000 */
[----:B------:R-:W-:-:S03]  /*a660*/  FMNMX.FTZ R11, R58, R11, !PT ;  /* 0x0000000b3a0b7209 */ /* 0x000fc60007810000 */
        /* <DEDUP_REMOVED lines=63> */
[----:B------:R-:W-:Y:S01]  /*aa60*/  MUFU.TANH R47, R47 ;  /* 0x0000002f002f7308 */ /* 0x000fe20000002400 */
[----:B-1----:R-:W-:-:S04]  /*aa70*/  FSEL R78, R53, -INF , P4 ;  /* 0xff800000354e7808 */ /* 0x002fc80002000000 */
[----:B------:R-:W-:-:S03]  /*aa80*/  FMNMX.FTZ R12, R78, R11, !PT ;  /* 0x0000000b4e0c7209 */ /* 0x000fc60007810000 */
[----:B------:R-:W0:Y:S01]  /*aa90*/  MUFU.TANH R50, R50 ;  /* 0x0000003200327308 */ /* 0x000e220000002400 */
[----:B--2---:R-:W-:Y:S01]  /*aaa0*/  FSEL R46, R46, -INF , P5 ;  /* 0xff8000002e2e7808 */ /* 0x004fe20002800000 */
[----:B------:R-:W1:Y:S06]  /*aab0*/  SHFL.BFLY PT, R11, R12, 0x2, 0x1f ;  /* 0x0c401f000c0b7f89 */ /* 0x000e6c00000e0000 */
[----:B------:R-:W-:Y:S08]  /*aac0*/  MUFU.TANH R51, R51 ;  /* 0x0000003300337308 */ /* 0x000ff00000002400 */
[----:B------:R-:W2:Y:S01]  /*aad0*/  MUFU.TANH R54, R54 ;  /* 0x0000003600367308 */ /* 0x000ea20000002400 */
[----:B0-----:R-:W-:-:S07]  /*aae0*/  FSEL R50, R50, -INF , P1 ;  /* 0xff80000032327808 */ /* 0x001fce0000800000 */
[----:B------:R-:W0:Y:S01]  /*aaf0*/  MUFU.TANH R55, R55 ;  /* 0x0000003700377308 */ /* 0x000e220000002400 */
[----:B-1----:R-:W-:Y:S02]  /*ab00*/  FMNMX.FTZ R21, R12, R11, !PT ;  /* 0x0000000b0c157209 */ /* 0x002fe40007810000 */
[----:B------:R-:W-:-:S03]  /*ab10*/  FMNMX.FTZ R11, R26, R27, !PT ;  /* 0x0000001b1a0b7209 */ /* 0x000fc60007810000 */
[----:B------:R-:W1:Y:S01]  /*ab20*/  SHFL.BFLY PT, R76, R21, 0x1, 0x1f ;  /* 0x0c201f00154c7f89 */ /* 0x000e6200000e0000 */
[----:B------:R-:W-:Y:S02]  /*ab30*/  FMNMX.FTZ R11, R30, R11, !PT ;  /* 0x0000000b1e0b7209 */ /* 0x000fe40007810000 */
[----:B--2---:R-:W-:Y:S02]  /*ab40*/  FSEL R54, R54, -INF , P3 ;  /* 0xff80000036367808 */ /* 0x004fe40001800000 */
        /* <DEDUP_REMOVED lines=9> */
[----:B------:R-:W-:Y:S02]  /*abe0*/  FMNMX.FTZ R11, R44, R11, !PT ;  /* 0x0000000b2c0b7209 */ /* 0x000fe40007810000 */
[----:B0-----:R-:W-:-:S02]  /*abf0*/  FSEL R76, R55, -INF , P4 ;  /* 0xff800000374c7808 */ /* 0x001fc40002000000 */
[----:B------:R-:W-:Y:S02]  /*ac00*/  FSEL R13, R12, RZ, P5 ;  /* 0x000000ff0c0d7208 */ /* 0x000fe40002800000 */
[----:B------:R-:W-:Y:S02]  /*ac10*/  FSEL R12, R47, -INF , P6 ;  /* 0xff8000002f0c7808 */ /* 0x000fe40003000000 */
[----:B------:R-:W-:Y:S01]  /*ac20*/  FMNMX.FTZ R11, R46, R11, !PT ;  /* 0x0000000b2e0b7209 */ /* 0x000fe20007810000 */
[-CC-:B------:R-:W-:Y:S01]  /*ac30*/  FFMA.FTZ R15, R24, R169.reuse, -R13.reuse ;  /* 0x000000a9180f7223 */ /* 0x180fe2000001080d */
[----:B------:R-:W-:Y:S01]  /*ac40*/  FSEL R24, R51, -INF , P2 ;  /* 0xff80000033187808 */ /* 0x000fe20001000000 */
        /* <DEDUP_REMOVED lines=20> */
[----:B------:R0:W-:Y:S01]  /*ad90*/  MUFU.EX2 R152, R15 ;  /* 0x0000000f00987308 */ /* 0x0001e20000000800 */
[----:B------:R-:W-:Y:S01]  /*ada0*/  ISETP.GE.AND P2, PT, R168, 0x41, PT ;  /* 0x00000041a800780c */ /* 0x000fe20003f46270 */
[----:B------:R-:W1:Y:S06]  /*adb0*/  SHFL.BFLY PT, R28, R11, 0x2, 0x1f ;  /* 0x0c401f000b1c7f89 */ /* 0x000e6c00000e0000 */
[----:B------:R-:W-:Y:S01]  /*adc0*/  MUFU.EX2 R25, R25 ;  /* 0x0000001900197308 */ /* 0x000fe20000000800 */
[----:B0-----:R-:W-:-:S05]  /*add0*/  IMAD.MOV.U32 R15, RZ, RZ, 0x40000040 ;  /* 0x40000040ff0f7424 */ /* 0x001fca00078e00ff */
[----:B------:R-:W-:Y:S02]  /*ade0*/  R2UR UR11, R15 ;  /* 0x000000000f0b72ca */ /* 0x000fe400000e0000 */
[----:B------:R-:W-:Y:S08]  /*adf0*/  MUFU.EX2 R29, R29 ;  /* 0x0000001d001d7308 */ /* 0x000ff00000000800 */
[----:B------:R-:W0:Y:S01]  /*ae00*/  MUFU.EX2 R58, R58 ;  /* 0x0000003a003a7308 */ /* 0x000e220000000800 */
[----:B-1----:R-:W-:-:S05]  /*ae10*/  FMNMX.FTZ R28, R11, R28, !PT ;  /* 0x0000001c0b1c7209 */ /* 0x002fca0007810000 */
[----:B------:R-:W1:Y:S02]  /*ae20*/  SHFL.BFLY PT, R11, R28, 0x1, 0x1f ;  /* 0x0c201f001c0b7f89 */ /* 0x000e6400000e0000 */
[----:B------:R-:W-:Y:S08]  /*ae30*/  MUFU.EX2 R32, R32 ;  /* 0x0000002000207308 */ /* 0x000ff00000000800 */
[----:B------:R-:W2:Y:S01]  /*ae40*/  MUFU.EX2 R31, R60 ;  /* 0x0000003c001f7308 */ /* 0x000ea20000000800 */
[----:B0-----:R-:W-:-:S07]  /*ae50*/  F2FP.F16.F32.PACK_AB R154, R58, R29 ;  /* 0x0000001d3a9a723e */ /* 0x001fce00000000ff */
[----:B------:R-:W-:Y:S01]  /*ae60*/  MUFU.EX2 R62, R62 ;  /* 0x0000003e003e7308 */ /* 0x000fe20000000800 */
[----:B-1----:R-:W-:-:S07]  /*ae70*/  FMNMX.FTZ R170, R28, R11, !PT ;  /* 0x0000000b1caa7209 */ /* 0x002fce0007810000 */
[----:B------:R-:W0:Y:S01]  /*ae80*/  MUFU.EX2 R33, R64 ;  /* 0x0000004000217308 */ /* 0x000e220000000800 */
[----:B--2---:R-:W-:Y:S02]  /*ae90*/  F2FP.F16.F32.PACK_AB R156, R31, R32 ;  /* 0x000000201f9c723e */ /* 0x004fe400000000ff */
[C---:B------:R-:W-:Y:S01]  /*aea0*/  FSETP.NEU.FTZ.AND P1, PT, R170.reuse, -INF , PT ;  /* 0xff800000aa00780b */ /* 0x040fe20003f3d000 */
[----:B------:R-:W-:-:S04]  /*aeb0*/  FMUL.FTZ R11, R170, R169 ;  /* 0x000000a9aa0b7220 */ /* 0x000fc80000410000 */
[----:B------:R-:W-:Y:S01]  /*aec0*/  MUFU.EX2 R171, R171 ;  /* 0x000000ab00ab7308 */ /* 0x000fe20000000800 */
[----:B------:R-:W-:Y:S02]  /*aed0*/  FSEL R13, R11, RZ, P1 ;  /* 0x000000ff0b0d7208 */ /* 0x000fe40000800000 */
[----:B------:R-:W-:-:S03]  /*aee0*/  ISETP.NE.AND P1, PT, R65, RZ, PT ;  /* 0x000000ff4100720c */ /* 0x000fc60003f25270 */
        /* <DEDUP_REMOVED lines=13> */
[-C--:B------:R-:W-:Y:S01]  /*afc0*/  FFMA.FTZ R182, R46, R169.reuse, -R13 ;  /* 0x000000a92eb67223 */ /* 0x080fe2000001080d */
[----:B------:R-:W1:Y:S01]  /*afd0*/  MUFU.EX2 R27, R27 ;  /* 0x0000001b001b7308 */ /* 0x000e620000000800 */
[----:B------:R-:W-:Y:S01]  /*afe0*/  @!P1 PRMT R12, RZ, 0x654, R11 ;  /* 0x00000654ff0c9816 */ /* 0x000fe2000000000b */
[-CC-:B------:R-:W-:Y:S01]  /*aff0*/  FFMA.FTZ R198, R50, R169.reuse, -R13.reuse ;  /* 0x000000a932c67223 */ /* 0x180fe2000001080d */
[----:B------:R-:W-:Y:S01]  /*b000*/  LOP3.LUT R11, R56, 0x2000000, RZ, 0xfc, !PT ;  /* 0x02000000380b7812 */ /* 0x000fe200078efcff */
[-CC-:B------:R-:W-:Y:S01]  /*b010*/  FFMA.FTZ R200, R24, R169.reuse, -R13.reuse ;  /* 0x000000a918c87223 */ /* 0x180fe2000001080d */
[----:B------:R2:W-:Y:S01]  /*b020*/  @!P1 SYNCS.ARRIVE.TRANS64.RED.A1T0 RZ, [R12+URZ], RZ ;  /* 0x000000ff0cff99a7 */ /* 0x0005e2000810043f */
[-CC-:B------:R-:W-:Y:S01]  /*b030*/  FFMA.FTZ R202, R54, R169.reuse, -R13.reuse ;  /* 0x000000a936ca7223 */ /* 0x180fe2000001080d */
[----:B------:R-:W-:Y:S01]  /*b040*/  FFMA.FTZ R199, R76, R169, -R13 ;  /* 0x000000a94cc77223 */ /* 0x000fe2000001080d */
[----:B------:R-:W3:Y:S01]  /*b050*/  MUFU.EX2 R30, R30 ;  /* 0x0000001e001e7308 */ /* 0x000ee20000000800 */
[----:B------:R-:W-:-:S02]  /*b060*/  IMAD.MOV.U32 R13, RZ, RZ, 0x40000040 ;  /* 0x40000040ff0d7424 */ /* 0x000fc400078e00ff */
[----:B------:R-:W-:Y:S01]  /*b070*/  FADD.FTZ R24, R152, R25 ;  /* 0x0000001998187221 */ /* 0x000fe20000010000 */
[----:B------:R-:W-:Y:S01]  /*b080*/  F2FP.F16.F32.PACK_AB R152, R25, R152 ;  /* 0x000000981998723e */ /* 0x000fe200000000ff */
[----:B------:R-:W-:Y:S01]  /*b090*/  @!P1 VIADD R20, R20, 0x38860 ;  /* 0x0003886014149836 */ /* 0x000fe20000000000 */
[----:B0-----:R-:W-:Y:S01]  /*b0a0*/  F2FP.F16.F32.PACK_AB R158, R33, R62 ;  /* 0x0000003e219e723e */ /* 0x001fe200000000ff */
[----:B--2---:R-:W-:Y:S01]  /*b0b0*/  IMAD R12, R18, 0x1000, R11 ;  /* 0x00001000120c7824 */ /* 0x004fe200078e020b */
[----:B------:R-:W-:Y:S01]  /*b0c0*/  R2UR UR7, R13 ;  /* 0x000000000d0772ca */ /* 0x000fe200000e0000 */
[----:B------:R0:W2:Y:S01]  /*b0d0*/  MUFU.EX2 R155, R14 ;  /* 0x0000000e009b7308 */ /* 0x0000a20000000800 */
[----:B-1----:R-:W-:Y:S01]  /*b0e0*/  FADD.FTZ R13, R26, R27 ;  /* 0x0000001b1a0d7221 */ /* 0x002fe20000010000 */
[----:B------:R-:W-:Y:S01]  /*b0f0*/  FADD.FTZ R35, R29, R24 ;  /* 0x000000181d237221 */ /* 0x000fe20000010000 */
[----:B------:R-:W-:Y:S02]  /*b100*/  F2FP.F16.F32.PACK_AB R153, R27, R26 ;  /* 0x0000001a1b99723e */ /* 0x000fe400000000ff */
[----:B------:R-:W-:Y:S01]  /*b110*/  R2UR UR6, R12 ;  /* 0x000000000c0672ca */ /* 0x000fe200000e0000 */
[----:B------:R-:W-:Y:S01]  /*b120*/  FADD.FTZ R35, R58, R35 ;  /* 0x000000233a237221 */ /* 0x000fe20000010000 */
[----:B------:R-:W-:Y:S01]  /*b130*/  @!P1 PRMT R20, RZ, 0x654, R20 ;  /* 0x00000654ff149816 */ /* 0x000fe20000000014 */
[----:B------:R-:W1:Y:S01]  /*b140*/  MUFU.EX2 R34, R34 ;  /* 0x0000002200227308 */ /* 0x000e620000000800 */
[----:B0-----:R-:W-:-:S02]  /*b150*/  VIADD R14, R12, 0x80 ;  /* 0x000000800c0e7836 */ /* 0x001fc40000000000 */
[----:B------:R-:W-:-:S03]  /*b160*/  FADD.FTZ R24, R32, R35 ;  /* 0x0000002320187221 */ /* 0x000fc60000010000 */
[----:B------:R-:W-:Y:S01]  /*b170*/  R2UR UR10, R14 ;  /* 0x000000000e0a72ca */ /* 0x000fe200000e0000 */
[----:B---3--:R-:W-:Y:S01]  /*b180*/  FADD.FTZ R14, R30, R13 ;  /* 0x0000000d1e0e7221 */ /* 0x008fe20000010000 */
[----:B------:R-:W0:Y:S01]  /*b190*/  MUFU.EX2 R157, R36 ;  /* 0x00000024009d7308 */ /* 0x000e220000000800 */
[----:B------:R-:W-:Y:S02]  /*b1a0*/  FADD.FTZ R15, R31, R24 ;  /* 0x000000181f0f7221 */ /* 0x000fe40000010000 */
[C---:B--2---:R-:W-:Y:S01]  /*b1b0*/  FADD.FTZ R13, R155.reuse, R14 ;  /* 0x0000000e9b0d7221 */ /* 0x044fe20000010000 */
[----:B------:R-:W-:Y:S01]  /*b1c0*/  F2FP.F16.F32.PACK_AB R155, R155, R30 ;  /* 0x0000001e9b9b723e */ /* 0x000fe200000000ff */
[----:B------:R-:W-:Y:S01]  /*b1d0*/  BAR.SYNC.DEFER_BLOCKING 0xf, 0x100 ;  /* 0x03c4000000007b1d */ /* 0x000fe20000010000 */
[----:B------:R-:W-:Y:S01]  /*b1e0*/  FADD.FTZ R24, R62, R15 ;  /* 0x0000000f3e187221 */ /* 0x000fe20000010000 */
[----:B------:R-:W-:Y:S02]  /*b1f0*/  IMAD.MOV.U32 R15, RZ, RZ, 0x40000040 ;  /* 0x40000040ff0f7424 */ /* 0x000fe400078e00ff */
[----:B-1----:R-:W-:Y:S01]  /*b200*/  FADD.FTZ R14, R34, R13 ;  /* 0x0000000d220e7221 */ /* 0x002fe20000010000 */
[----:B------:R-:W-:Y:S01]  /*b210*/  FADD.FTZ R203, R33, R24 ;  /* 0x0000001821cb7221 */ /* 0x000fe20000010000 */
[----:B------:R-:W1:Y:S01]  /*b220*/  MUFU.EX2 R159, R38 ;  /* 0x00000026009f7308 */ /* 0x000e620000000800 */
[----:B------:R-:W-:-:S02]  /*b230*/  IMAD.MOV.U32 R13, RZ, RZ, 0x40000040 ;  /* 0x40000040ff0d7424 */ /* 0x000fc400078e00ff */
[----:B------:R-:W-:Y:S01]  /*b240*/  FADD.FTZ R203, R171, R203 ;  /* 0x000000cbabcb7221 */ /* 0x000fe20000010000 */
[C---:B0-----:R-:W-:Y:S01]  /*b250*/  FADD.FTZ R14, R157.reuse, R14 ;  /* 0x0000000e9d0e7221 */ /* 0x041fe20000010000 */
[----:B------:R-:W-:-:S03]  /*b260*/  F2FP.F16.F32.PACK_AB R157, R157, R34 ;  /* 0x000000229d9d723e */ /* 0x000fc600000000ff */
[----:B------:R-:W0:Y:S08]  /*b270*/  MUFU.EX2 R178, R178 ;  /* 0x000000b200b27308 */ /* 0x000e300000000800 */
[----:B------:R-:W2:Y:S01]  /*b280*/  MUFU.EX2 R172, R172 ;  /* 0x000000ac00ac7308 */ /* 0x000ea20000000800 */
[----:B-1----:R-:W-:Y:S01]  /*b290*/  FADD.FTZ R204, R159, R14 ;  /* 0x0000000e9fcc7221 */ /* 0x002fe20000010000 */
[----:B------:R1:W-:Y:S01]  /*b2a0*/  STSM.16.M88.4 [R195+0x36400], R152 ;  /* 0x03640098c3007844 */ /* 0x0003e20000000200 */
[----:B------:R-:W-:-:S02]  /*b2b0*/  VIADD R14, R12, 0x100 ;  /* 0x000001000c0e7836 */ /* 0x000fc40000000000 */
[----:B------:R-:W-:-:S03]  /*b2c0*/  VIADD R12, R12, 0x180 ;  /* 0x000001800c0c7836 */ /* 0x000fc60000000000 */
[----:B------:R-:W-:Y:S01]  /*b2d0*/  MUFU.EX2 R173, R173 ;  /* 0x000000ad00ad7308 */ /* 0x000fe20000000800 */
[C---:B0-----:R-:W-:Y:S01]  /*b2e0*/  F2FP.F16.F32.PACK_AB R159, R178.reuse, R159 ;  /* 0x0000009fb29f723e */ /* 0x041fe200000000ff */
[----:B------:R-:W-:-:S04]  /*b2f0*/  FADD.FTZ R204, R178, R204 ;  /* 0x000000ccb2cc7221 */ /* 0x000fc80000010000 */
[----:B------:R1:W-:Y:S02]  /*b300*/  STSM.16.M88.4 [R208], R156 ;  /* 0x0000009cd0007844 */ /* 0x0003e40000000200 */
[----:B------:R-:W0:Y:S01]  /*b310*/  MUFU.EX2 R174, R174 ;  /* 0x000000ae00ae7308 */ /* 0x000e220000000800 */
[C---:B--2---:R-:W-:Y:S01]  /*b320*/  F2FP.F16.F32.PACK_AB R160, R172.reuse, R171 ;  /* 0x000000abaca0723e */ /* 0x044fe200000000ff */
[----:B------:R-:W-:-:S06]  /*b330*/  FADD.FTZ R172, R172, R203 ;  /* 0x000000cbacac7221 */ /* 0x000fcc0000010000 */
        /* <DEDUP_REMOVED lines=14> */
[----:B------:R1:W-:Y:S01]  /*b420*/  STSM.16.M88.4 [R196], R160 ;  /* 0x000000a0c4007844 */ /* 0x0003e20000000200 */
[----:B------:R-:W-:Y:S01]  /*b430*/  FADD.FTZ R183, R183, R182 ;  /* 0x000000b6b7b77221 */ /* 0x000fe20000010000 */
[----:B------:R-:W0:Y:S08]  /*b440*/  MUFU.EX2 R177, R177 ;  /* 0x000000b100b17308 */ /* 0x000e300000000800 */
[----:B------:R-:W3:Y:S01]  /*b450*/  MUFU.EX2 R197, R197 ;  /* 0x000000c500c57308 */ /* 0x000ee20000000800 */
[----:B--2---:R-:W-:Y:S01]  /*b460*/  F2FP.F16.F32.PACK_AB R164, R176, R175 ;  /* 0x000000afb0a4723e */ /* 0x004fe200000000ff */
[----:B------:R-:W-:-:S04]  /*b470*/  FADD.FTZ R175, R175, R174 ;  /* 0x000000aeafaf7221 */ /* 0x000fc80000010000 */
[----:B------:R-:W-:Y:S02]  /*b480*/  FADD.FTZ R176, R176, R175 ;  /* 0x000000afb0b07221 */ /* 0x000fe40000010000 */
[----:B------:R-:W2:Y:S02]  /*b490*/  MUFU.EX2 R198, R198 ;  /* 0x000000c600c67308 */ /* 0x000ea40000000800 */
[----:B0-----:R-:W-:-:S06]  /*b4a0*/  FADD.FTZ R176, R177, R176 ;  /* 0x000000b0b1b07221 */ /* 0x001fcc0000010000 */
[----:B------:R-:W0:Y:S01]  /*b4b0*/  MUFU.EX2 R200, R200 ;  /* 0x000000c800c87308 */ /* 0x000e220000000800 */
[C---:B---3--:R-:W-:Y:S01]  /*b4c0*/  F2FP.F16.F32.PACK_AB R166, R197.reuse, R177 ;  /* 0x000000b1c5a6723e */ /* 0x048fe200000000ff */
[----:B------:R-:W-:-:S06]  /*b4d0*/  FADD.FTZ R197, R197, R176 ;  /* 0x000000b0c5c57221 */ /* 0x000fcc0000010000 */
[----:B------:R-:W-:Y:S01]  /*b4e0*/  MUFU.EX2 R202, R202 ;  /* 0x000000ca00ca7308 */ /* 0x000fe20000000800 */
[----:B--2---:R-:W-:-:S07]  /*b4f0*/  FADD.FTZ R183, R198, R183 ;  /* 0x000000b7c6b77221 */ /* 0x004fce0000010000 */
[----:B------:R-:W2:Y:S01]  /*b500*/  MUFU.EX2 R199, R199 ;  /* 0x000000c700c77308 */ /* 0x000ea20000000800 */
[C---:B0-----:R-:W-:Y:S01]  /*b510*/  F2FP.F16.F32.PACK_AB R165, R200.reuse, R198 ;  /* 0x000000c6c8a5723e */ /* 0x041fe200000000ff */
[----:B------:R-:W-:Y:S01]  /*b520*/  FADD.FTZ R183, R200, R183 ;  /* 0x000000b7c8b77221 */ /* 0x000fe20000010000 */
[----:B--2---:R-:W-:-:S03]  /*b530*/  F2FP.F16.F32.PACK_AB R167, R199, R202 ;  /* 0x000000cac7a7723e */ /* 0x004fc600000000ff */
[----:B------:R-:W-:Y:S02]  /*b540*/  FADD.FTZ R202, R202, R183 ;  /* 0x000000b7caca7221 */ /* 0x000fe40000010000 */
[----:B------:R1:W-:Y:S01]  /*b550*/  STSM.16.M88.4 [R201], R164 ;  /* 0x000000a4c9007844 */ /* 0x0003e20000000200 */
[----:B------:R-:W-:Y:S01]  /*b560*/  WARPGROUP.ARRIVE ;  /* 0x00000000000079c5 */ /* 0x000fe20000000000 */
[----:B------:R-:W-:-:S05]  /*b570*/  FADD.FTZ R199, R199, R202 ;  /* 0x000000cac7c77221 */ /* 0x000fca0000010000 */
[----:B------:R-:W-:Y:S01]  /*b580*/  HGMMA.64x256x16.F32 R24, R152, gdesc[UR4].tnspB, RZ, !UPT, gsb0 ;  /* 0x43e0000498187df0 */ /* 0x000fe2000c0008ff */
[----:B------:R-:W-:Y:S02]  /*b590*/  R2UR UR6, R14 ;  /* 0x000000000e0672ca */ /* 0x000fe400000e0000 */
[----:B------:R-:W-:Y:S01]  /*b5a0*/  R2UR UR7, R15 ;  /* 0x000000000f0772ca */ /* 0x000fe200000e0000 */
[----:B------:R-:W-:Y:S02]  /*b5b0*/  WARPGROUP.DEPBAR.LE gsb0, 0x0 ;  /* 0x00008000000079c5 */ /* 0x000fe40000010000 */
[----:B------:R-:W-:-:S15]  /*b5c0*/  WARPGROUP.ARRIVE ;  /* 0x00000000000079c5 */ /* 0x000fde0000000000 */
[----:B------:R-:W-:-:S07]  /*b5d0*/  NOP ;  /* 0x0000000000007918 */ /* 0x000fce0000000000 */
[----:B------:R-:W-:Y:S03]  /*b5e0*/  HGMMA.64x256x16.F32 R24, R156, gdesc[UR8].tnspB, R24, gsb0 ;  /* 0x43e000089c187df0 */ /* 0x000fe60008000818 */
[----:B------:R-:W-:Y:S02]  /*b5f0*/  WARPGROUP.DEPBAR.LE gsb0, 0x0 ;  /* 0x00008000000079c5 */ /* 0x000fe40000010000 */
[----:B------:R-:W-:-:S15]  /*b600*/  WARPGROUP.ARRIVE ;  /* 0x00000000000079c5 */ /* 0x000fde0000000000 */
[----:B------:R-:W-:-:S08]  /*b610*/  NOP ;  /* 0x0000000000007918 */ /* 0x000fd00000000000 */
        /* <DEDUP_REMOVED lines=17> */
[----:B------:R-:W-:Y:S05]  /*b730*/  @!P2 BRA `(.L_x_4604) ;  /* 0x0000003400d0a947 */ /* 0x000fea0003800000 */
[----:B------:R-:W-:Y:S02]  /*b740*/  VIADD R13, R181, 0xfffffffe ;  /* 0xfffffffeb50d7836 */ /* 0x000fe40000000000 */
[----:B------:R-:W-:Y:S02]  /*b750*/  IMAD.MOV.U32 R198, RZ, RZ, R170 ;  /* 0x000000ffffc67224 */ /* 0x000fe400078e00aa */
[----:B------:R-:W-:Y:S02]  /*b760*/  IMAD.MOV.U32 R14, RZ, RZ, R21 ;  /* 0x000000ffff0e7224 */ /* 0x000fe400078e0015 */
[----:B------:R-:W-:-:S07]  /*b770*/  IMAD.MOV.U32 R15, RZ, RZ, R18 ;  /* 0x000000ffff0f7224 */ /* 0x000fce00078e0012 */
.L_x_4615:
[----:B------:R-:W-:Y:S01]  /*b780*/  VIADD R18, R15, 0x1 ;  /* 0x000000010f127836 */ /* 0x000fe20000000000 */
[C---:B------:R-:W-:Y:S01]  /*b790*/  ISETP.GT.AND P2, PT, R13.reuse, RZ, PT ;  /* 0x000000ff0d00720c */ /* 0x040fe20003f44270 */
[----:B------:R-:W-:-:S03]  /*b7a0*/  VIADD R13, R13, 0xffffffff ;  /* 0xffffffff0d0d7836 */ /* 0x000fc60000000000 */
[----:B------:R-:W-:-:S04]  /*b7b0*/  ISETP.NE.AND P3, PT, R18, 0x2, PT ;  /* 0x000000021200780c */ /* 0x000fc80003f65270 */
[----:B0-----:R-:W-:Y:S02]  /*b7c0*/  SEL R12, RZ, 0x1, P3 ;  /* 0x00000001ff0c7807 */ /* 0x001fe40001800000 */
[----:B------:R-:W-:Y:S02]  /*b7d0*/  SEL R18, R18, RZ, P3 ;  /* 0x000000ff12127207 */ /* 0x000fe40001800000 */
[----:B------:R-:W-:Y:S01]  /*b7e0*/  LOP3.LUT R23, R23, R12, RZ, 0x3c, !PT ;  /* 0x0000000c17177212 */ /* 0x000fe200078e3cff */
[----:B------:R-:W-:Y:S06]  /*b7f0*/  @!P0 BRA `(.L_x_4605) ;  /* 0x0000000000048947 */ /* 0x000fec0003800000 */
[----:B------:R-:W-:Y:S01]  /*b800*/  BPT.TRAP 0x1 ;  /* 0x000000040000795c */ /* 0x000fe20000300000 */
.L_x_4605:
[----:B------:R-:W-:Y:S01]  /*b810*/  IMAD R12, R18, 0x8, R2 ;  /* 0x00000008120c7824 */ /* 0x000fe200078e0202 */
[----:B------:R-:W-:-:S04]  /*b820*/  SHF.L.U32 R200, R23, 0x1f, RZ ;  /* 0x0000001f17c87819 */ /* 0x000fc800000006ff */
[----:B------:R0:W2:Y:S01]  /*b830*/  SYNCS.PHASECHK.TRANS64.TRYWAIT P3, [R12+URZ+0x38830], R200 ;  /* 0x038830c80c0075a7 */ /* 0x0000a2000806017f */
[----:B------:R-:W-:Y:S05]  /*b840*/  @!P0 BRA `(.L_x_4606) ;  /* 0x0000000000048947 */ /* 0x000fea0003800000 */
[----:B------:R-:W-:Y:S01]  /*b850*/  BPT.TRAP 0x1 ;  /* 0x000000040000795c */ /* 0x000fe20000300000 */
.L_x_4606:
[----:B-1----:R-:W-:Y:S01]  /*b860*/  VIADD R20, R2, 0x20400 ;  /* 0x0002040002147836 */ /* 0x002fe20000000000 */
[----:B------:R-:W-:Y:S01]  /*b870*/  BSSY B1, `(.L_x_4607) ;  /* 0x0000009000017945 */ /* 0x000fe20003800000 */
[----:B------:R-:W-:Y:S02]  /*b880*/  IMAD R154, R18, 0x200, R3 ;  /* 0x00000200129a7824 */ /* 0x000fe400078e0203 */
[----:B------:R-:W-:Y:S01]  /*b890*/  IMAD.MOV.U32 R155, RZ, RZ, 0x40000040 ;  /* 0x40000040ff9b7424 */ /* 0x000fe200078e00ff */
[----:B------:R-:W-:-:S04]  /*b8a0*/  SHF.R.U32.HI R20, RZ, 0x4, R20 ;  /* 0x00000004ff147819 */ /* 0x000fc80000011614 */
[----:B------:R-:W-:-:S04]  /*b8b0*/  LOP3.LUT R20, R20, 0x3fff, RZ, 0xc0, !PT ;  /* 0x00003fff14147812 */ /* 0x000fc800078ec0ff */
[----:B------:R-:W-:Y:S01]  /*b8c0*/  LOP3.LUT R20, R20, 0x10000, RZ, 0xfc, !PT ;  /* 0x0001000014147812 */ /* 0x000fe200078efcff */
[----:B--2---:R-:W-:Y:S06]  /*b8d0*/  @P3 BRA `(.L_x_4608) ;  /* 0x0000000000083947 */ /* 0x004fec0003800000 */
[----:B------:R-:W1:Y:S02]  /*b8e0*/  SYNCS.PHASECHK.TRANS64.TRYWAIT P3, [R12+URZ+0x38830], R200 ;  /* 0x038830c80c0075a7 */ /* 0x000e64000806017f */
[----:B-1----:R-:W-:Y:S05]  /*b8f0*/  @!P3 BRA `(.L_x_4609) ;  /* 0x000001100010b947 */ /* 0x002fea0003800000 */
.L_x_4608:
[----:B------:R-:W-:Y:S05]  /*b900*/  BSYNC B1 ;  /* 0x0000000000017941 */ /* 0x000fea0003800000 */
.L_x_4607:
        /* <DEDUP_REMOVED lines=14> */
[----:B------:R-:W-:Y:S01]  /*b9f0*/  WARPGROUP.ARRIVE ;  /* 0x00000000000079c5 */ /* 0x000fe20000000000 */
        /* <DEDUP_REMOVED lines=19> */
[----:B------:R-:W-:Y:S05]  /*bb30*/  @!P0 BRA `(.L_x_4610) ;  /* 0x0000000000048947 */ /* 0x000fea0003800000 */
[----:B------:R-:W-:Y:S01]  /*bb40*/  BPT.TRAP 0x1 ;  /* 0x000000040000795c */ /* 0x000fe20000300000 */
.L_x_4610:
[----:B------:R2:W3:Y:S01]  /*bb50*/  SYNCS.PHASECHK.TRANS64.TRYWAIT P3, [R12+URZ+0x38850], R200 ;  /* 0x038850c80c0075a7 */ /* 0x0004e2000806017f */
[----:B------:R-:W-:Y:S05]  /*bb60*/  @!P0 BRA `(.L_x_4611) ;  /* 0x0000000000048947 */ /* 0x000fea0003800000 */
[----:B------:R-:W-:Y:S01]  /*bb70*/  BPT.TRAP 0x1 ;  /* 0x000000040000795c */ /* 0x000fe20000300000 */
.L_x_4611:
[----:B------:R-:W-:Y:S04]  /*bb80*/  BSSY B1, `(.L_x_4612) ;  /* 0x0000004000017945 */ /* 0x000fe80003800000 */
[----:B---3--:R-:W-:Y:S05]  /*bb90*/  @P3 BRA `(.L_x_4613) ;  /* 0x0000000000083947 */ /* 0x008fea0003800000 */
[----:B------:R-:W3:Y:S02]  /*bba0*/  SYNCS.PHASECHK.TRANS64.TRYWAIT P3, [R12+URZ+0x38850], R200 ;  /* 0x038850c80c0075a7 */ /* 0x000ee4000806017f */
[----:B---3--:R-:W-:Y:S05]  /*bbb0*/  @!P3 BRA `(.L_x_4614) ;  /* 0x0000010c0074b947 */ /* 0x008fea0003800000 */
.L_x_4613:
[----:B------:R-:W-:Y:S05]  /*bbc0*/  BSYNC B1 ;  /* 0x0000000000017941 */ /* 0x000fea0003800000 */
.L_x_4612:
[----:B------:R-:W-:Y:S01]  /*bbd0*/  VIADD R20, R2, 0x26400 ;  /* 0x0002640002147836 */ /* 0x000fe20000000000 */
[----:B------:R-:W-:Y:S01]  /*bbe0*/  WARPGROUP.ARRIVE ;  /* 0x00000000000079c5 */ /* 0x000fe20000000000 */
[----:B------:R-:W-:-:S05]  /*bbf0*/  VIADD R204, R0, 0x4 ;  /* 0x0000000400cc7836 */ /* 0x000fca0000000000 */
[----:B------:R-:W4:Y:S01]  /*bc00*/  S2R R229, SR_TID.X ;  /* 0x0000000000e57919 */ /* 0x000f220000002100 */
[----:B------:R-:W-:Y:S01]  /*bc10*/  IMAD R202, R18, 0x1000, R10 ;  /* 0x0000100012ca7824 */ /* 0x000fe200078e020a */
[----:B------:R-:W-:Y:S01]  /*bc20*/  SHF.R.U32.HI R20, RZ, 0x4, R20 ;  /* 0x00000004ff147819 */ /* 0x000fe20000011614 */
[----:B------:R-:W-:Y:S02]  /*bc30*/  IMAD.MOV.U32 R203, RZ, RZ, 0x40000040 ;  /* 0x40000040ffcb7424 */ /* 0x000fe400078e00ff */
[----:B------:R-:W-:Y:S01]  /*bc40*/  IMAD.MOV.U32 R207, RZ, RZ, 0x40000040 ;  /* 0x40000040ffcf7424 */ /* 0x000fe200078e00ff */
[----:B------:R-:W-:Y:S01]  /*bc50*/  LOP3.LUT R21, R20, 0x3fff, RZ, 0xc0, !PT ;  /* 0x00003fff14157812 */ /* 0x000fe200078ec0ff */
[----:B------:R-:W-:Y:S01]  /*bc60*/  VIADD R20, R0, 0x6 ;  /* 0x0000000600147836 */ /* 0x000fe20000000000 */
[C---:B------:R-:W-:Y:S01]  /*bc70*/  R2UR UR6, R202.reuse ;  /* 0x00000000ca0672ca */ /* 0x040fe200000e0000 */
[----:B------:R-:W-:Y:S01]  /*bc80*/  IMAD.MOV.U32 R205, RZ, RZ, 0x40000040 ;  /* 0x40000040ffcd7424 */ /* 0x000fe200078e00ff */
[----:B------:R-:W-:Y:S01]  /*bc90*/  LOP3.LUT R0, R21, 0x10000, RZ, 0xfc, !PT ;  /* 0x0001000015007812 */ /* 0x000fe200078efcff */
[----:B------:R-:W-:Y:S01]  /*bca0*/  IMAD.MOV.U32 R21, RZ, RZ, 0x40000040 ;  /* 0x40000040ff157424 */ /* 0x000fe200078e00ff */
[----:B------:R-:W-:Y:S01]  /*bcb0*/  R2UR UR7, R203 ;  /* 0x00000000cb0772ca */ /* 0x000fe200000e0000 */
[----:B------:R-:W-:Y:S01]  /*bcc0*/  VIADD R203, R202, 0x800 ;  /* 0x00000800cacb7836 */ /* 0x000fe20000000000 */
[----:B------:R-:W-:Y:S01]  /*bcd0*/  R2UR UR5, R207 ;  /* 0x00000000cf0572ca */ /* 0x000fe200000e0000 */
[----:B------:R-:W-:-:S02]  /*bce0*/  IMAD.MOV.U32 R206, RZ, RZ, R0 ;  /* 0x000000ffffce7224 */ /* 0x000fc400078e0000 */
[----:B------:R-:W-:Y:S02]  /*bcf0*/  IMAD.MOV.U32 R207, RZ, RZ, 0x40000040 ;  /* 0x40000040ffcf7424 */ /* 0x000fe400078e00ff */
[----:B0123--:R-:W-:Y:S01]  /*bd00*/  IMAD.MOV.U32 R200, RZ, RZ, 0x4 ;  /* 0x00000004ffc87424 */ /* 0x00ffe200078e00ff */
[----:B------:R-:W-:Y:S01]  /*bd10*/  R2UR UR4, R206 ;  /* 0x00000000ce0472ca */ /* 0x000fe200000e0000 */
[----:B------:R-:W-:Y:S01]  /*bd20*/  VIADD R206, R0, 0x2 ;  /* 0x0000000200ce7836 */ /* 0x000fe20000000000 */
[----:B----4-:R-:W-:-:S11]  /*bd30*/  SHF.R.U32.HI R229, RZ, 0x7, R229 ;  /* 0x00000007ffe57819 */ /* 0x010fd600000116e5 */
[----:B------:R-:W-:Y:S01]  /*bd40*/  HGMMA.64x64x16.F32 R152, gdesc[UR4], R152, gsb0 ;  /* 0x00e00000049879f0 */ /* 0x000fe20008000898 */
[----:B------:R-:W-:Y:S01]  /*bd50*/  R2UR UR4, R206 ;  /* 0x00000000ce0472ca */ /* 0x000fe200000e0000 */
[----:B------:R-:W-:Y:S01]  /*bd60*/  VIADD R206, R202, 0x2 ;  /* 0x00000002cace7836 */ /* 0x000fe20000000000 */
[----:B------:R-:W-:Y:S01]  /*bd70*/  R2UR UR5, R207 ;  /* 0x00000000cf0572ca */ /* 0x000fe200000e0000 */
[----:B------:R-:W-:-:S03]  /*bd80*/  IMAD.MOV.U32 R207, RZ, RZ, 0x40000040 ;  /* 0x40000040ffcf7424 */ /* 0x000fc600078e00ff */
        /* <DEDUP_REMOVED lines=10> */
[----:B------:R-:W-:-:S03]  /*be30*/  IMAD.MOV.U32 R205, RZ, RZ, 0x40000040 ;  /* 0x40000040ffcd7424 */ /* 0x000fc600078e00ff */
[----:B------:R-:W-:Y:S02]  /*be40*/  R2UR UR6, R204 ;  /* 0x00000000cc0672ca */ /* 0x000fe400000e0000 */
        /* <DEDUP_REMOVED lines=143> */
[----:B------:R-:W0:Y:S02]  /*c740*/  SHFL.IDX PT, R20, R229, RZ, 0x1f ;  /* 0x00001fffe5147589 */ /* 0x000e2400000e0000 */
[----:B0-----:R-:W-:-:S04]  /*c750*/  ISETP.GT.AND P3, PT, R20, 0x7f, PT ;  /* 0x0000007f1400780c */ /* 0x001fc80003f64270 */
[----:B------:R-:W-:Y:S02]  /*c760*/  SEL R21, RZ, 0x2, !P3 ;  /* 0x00000002ff157807 */ /* 0x000fe40005800000 */
[C---:B------:R-:W-:Y:S02]  /*c770*/  SEL R20, R200.reuse, 0x2, P3 ;  /* 0x00000002c8147807 */ /* 0x040fe40001800000 */
[----:B------:R-:W-:Y:S01]  /*c780*/  SEL R200, R200, 0x6, !P3 ;  /* 0x00000006c8c87807 */ /* 0x000fe20005800000 */
[----:B------:R-:W-:Y:S01]  /*c790*/  IMAD.IADD R204, R21, 0x1, R203 ;  /* 0x0000000115cc7824 */ /* 0x000fe200078e02cb */
        /* <DEDUP_REMOVED lines=8> */
[----:B------:R-:W-:-:S03]  /*c820*/  IMAD.MOV.U32 R205, RZ, RZ, 0x40000040 ;  /* 0x40000040ffcd7424 */ /* 0x000fc600078e00ff */
        /* <DEDUP_REMOVED lines=24> */
[----:B------:R-:W-:Y:S02]  /*c9b0*/  IMAD.MOV.U32 R205, RZ, RZ, 0x40000040 ;  /* 0x40000040ffcd7424 */ /* 0x000fe400078e00ff */
[----:B------:R-:W-:Y:S01]  /*c9c0*/  VIADD R203, R0, 0xa00 ;  /* 0x00000a0000cb7836 */ /* 0x000fe20000000000 */
[----:B------:R-:W-:Y:S02]  /*c9d0*/  R2UR UR6, R204 ;  /* 0x00000000cc0672ca */ /* 0x000fe400000e0000 */
[----:B------:R-:W-:Y:S01]  /*c9e0*/  R2UR UR7, R205 ;  /* 0x00000000cd0772ca */ /* 0x000fe200000e0000 */
[----:B------:R-:W-:Y:S01]  /*c9f0*/  IMAD.MOV.U32 R205, RZ, RZ, 0x40000040 ;  /* 0x40000040ffcd7424 */ /* 0x000fe200078e00ff */
[----:B------:R-:W-:-:S02]  /*ca00*/  IADD3 R204, R206, R207, R0 ;  /* 0x000000cfcecc7210 */ /* 0x000fc40007ffe000 */
[----:B------:R-:W-:Y:S01]  /*ca10*/  IADD3 R206, R206, R207, R202 ;  /* 0x000000cfcece7210 */ /* 0x000fe20007ffe0ca */
        /* <DEDUP_REMOVED lines=9> */
[----:B------:R-:W-:Y:S01]  /*cab0*/  VIADD R206, R202, 0xa00 ;  /* 0x00000a00cace7836 */ /* 0x000fe20000000000 */
[----:B------:R-:W-:Y:S01]  /*cac0*/  R2UR UR7, R207 ;  /* 0x00000000cf0772ca */ /* 0x000fe200000e0000 */
        /* <DEDUP_REMOVED lines=25> */
[----:B------:R-:W-:Y:S01]  /*cc60*/  VIADD R203, R0, 0xc00 ;  /* 0x00000c0000cb7836 */ /* 0x000fe20000000000 */
[----:B------:R-:W-:Y:S02]  /*cc70*/  WARPGROUP.DEPBAR.LE gsb0, 0x0 ;  /* 0x00008000000079c5 */ /* 0x000fe40000010000 */
[----:B------:R-:W-:-:S07]  /*cc80*/  WARPGROUP.ARRIVE ;  /* 0x00000000000079c5 */ /* 0x000fce0000000000 */
[----:B------:R-:W-:Y:S01]  /*cc90*/  HGMMA.64x64x16.F32 R152, gdesc[UR4], R152, gsb0 ;  /* 0x00e00000049879f0 */ /* 0x000fe20008000898 */
[----:B------:R-:W-:Y:S01]  /*cca0*/  R2UR UR4, R204 ;  /* 0x00000000cc0472ca */ /* 0x000fe200000e0000 */
[----:B------:R-:W-:Y:S01]  /*ccb0*/  IMAD.IADD R204, R200, 0x1, R206 ;  /* 0x00000001c8cc7824 */ /* 0x000fe200078e02ce */
[----:B------:R-:W-:Y:S01]  /*ccc0*/  R2UR UR5, R205 ;  /* 0x00000000cd0572ca */ /* 0x000fe200000e0000 */
[----:B------:R-:W-:Y:S02]  /*ccd0*/  IMAD.MOV.U32 R205, RZ, RZ, 0x40000040 ;  /* 0x40000040ffcd7424 */ /* 0x000fe400078e00ff */
[----:B------:R-:W-:Y:S01]  /*cce0*/  IMAD.MOV.U32 R206, RZ, RZ, 0x30 ;  /* 0x00000030ffce7424 */ /* 0x000fe200078e00ff */
        /* <DEDUP_REMOVED lines=70> */
[----:B------:R-:W-:Y:S02]  /*d150*/  WARPGROUP.DEPBAR.LE gsb0, 0x0 ;  /* 0x00008000000079c5 */ /* 0x000fe40000010000 */
[----:B------:R-:W-:-:S10]  /*d160*/  WARPGROUP.ARRIVE ;  /* 0x00000000000079c5 */ /* 0x000fd40000000000 */
[----:B------:R-:W-:Y:S01]  /*d170*/  HGMMA.64x64x16.F32 R152, gdesc[UR4], R152, gsb0 ;  /* 0x00e00000049879f0 */ /* 0x000fe20008000898 */
[----:B------:R-:W-:Y:S01]  /*d180*/  R2UR UR6, R204 ;  /* 0x00000000cc0672ca */ /* 0x000fe200000e0000 */
[----:B------:R-:W-:Y:S01]  /*d190*/  IMAD.IADD R204, R206, 0x1, R21 ;  /* 0x00000001cecc7824 */ /* 0x000fe200078e0215 */
[----:B------:R-:W-:Y:S01]  /*d1a0*/  R2UR UR7, R205 ;  /* 0x00000000cd0772ca */ /* 0x000fe200000e0000 */
[----:B------:R-:W-:Y:S02]  /*d1b0*/  IMAD.MOV.U32 R205, RZ, RZ, 0x40000040 ;  /* 0x40000040ffcd7424 */ /* 0x000fe400078e00ff */
[----:B------:R-:W-:Y:S01]  /*d1c0*/  IMAD.MOV.U32 R21, RZ, RZ, 0x40000040 ;  /* 0x40000040ff157424 */ /* 0x000fe200078e00ff */
[----:B------:R-:W-:Y:S01]  /*d1d0*/  R2UR UR4, R204 ;  /* 0x00000000cc0472ca */ /* 0x000fe200000e0000 */
[----:B------:R-:W-:Y:S01]  /*d1e0*/  IMAD.IADD R204, R206, 0x1, R20 ;  /* 0x00000001cecc7824 */ /* 0x000fe200078e0214 */
[----:B------:R-:W-:Y:S01]  /*d1f0*/  R2UR UR5, R205 ;  /* 0x00000000cd0572ca */ /* 0x000fe200000e0000 */
[----:B------:R-:W-:-:S02]  /*d200*/  IMAD.MOV.U32 R205, RZ, RZ, 0x40000040 ;  /* 0x40000040ffcd7424 */ /* 0x000fc400078e00ff */
[----:B------:R-:W-:Y:S01]  /*d210*/  IMAD.IADD R20, R20, 0x1, R203 ;  /* 0x0000000114147824 */ /* 0x000fe200078e02cb */
[----:B------:R-:W-:Y:S02]  /*d220*/  WARPGROUP.DEPBAR.LE gsb0, 0x0 ;  /* 0x00008000000079c5 */ /* 0x000fe40000010000 */
[----:B------:R-:W-:-:S07]  /*d230*/  WARPGROUP.ARRIVE ;  /* 0x00000000000079c5 */ /* 0x000fce0000000000 */
        /* <DEDUP_REMOVED lines=15> */
[----:B------:R-:W-:Y:S02]  /*d330*/  R2UR UR6, R20 ;  /* 0x00000000140672ca */ /* 0x000fe400000e0000 */
[----:B------:R-:W-:Y:S01]  /*d340*/  R2UR UR7, R21 ;  /* 0x00000000150772ca */ /* 0x000fe200000e0000 */
[----:B------:R-:W-:Y:S01]  /*d350*/  IMAD.MOV.U32 R21, RZ, RZ, 0x1000 ;  /* 0x00001000ff157424 */ /* 0x000fe200078e00ff */
[----:B------:R-:W-:Y:S02]  /*d360*/  R2UR UR4, R204 ;  /* 0x00000000cc0472ca */ /* 0x000fe400000e0000 */
[----:B------:R-:W-:Y:S02]  /*d370*/  R2UR UR5, R205 ;  /* 0x00000000cd0572ca */ /* 0x000fe400000e0000 */
[----:B------:R-:W-:-:S04]  /*d380*/  SEL R21, R21, 0xf80, P3 ;  /* 0x00000f8015157807 */ /* 0x000fc80001800000 */
[----:B------:R-:W-:-:S04]  /*d390*/  LOP3.LUT R21, R21, 0x1e00, RZ, 0xc0, !PT ;  /* 0x00001e0015157812 */ /* 0x000fc800078ec0ff */
[CC--:B------:R-:W-:Y:S02]  /*d3a0*/  IADD3 R20, R203.reuse, R21.reuse, R0 ;  /* 0x00000015cb147210 */ /* 0x0c0fe40007ffe000 */
[----:B------:R-:W-:Y:S01]  /*d3b0*/  IADD3 R202, R203, R21, R202 ;  /* 0x00000015cbca7210 */ /* 0x000fe20007ffe0ca */
[----:B------:R-:W-:Y:S02]  /*d3c0*/  IMAD.MOV.U32 R21, RZ, RZ, 0x40000040 ;  /* 0x40000040ff157424 */ /* 0x000fe400078e00ff */
[----:B------:R-:W-:Y:S01]  /*d3d0*/  IMAD.MOV.U32 R203, RZ, RZ, 0x40000040 ;  /* 0x40000040ffcb7424 */ /* 0x000fe200078e00ff */
[----:B------:R-:W-:Y:S02]  /*d3e0*/  WARPGROUP.DEPBAR.LE gsb0, 0x0 ;  /* 0x00008000000079c5 */ /* 0x000fe40000010000 */
[----:B------:R-:W-:-:S06]  /*d3f0*/  WARPGROUP.ARRIVE ;  /* 0x00000000000079c5 */ /* 0x000fcc0000000000 */
[----:B------:R-:W-:Y:S01]  /*d400*/  HGMMA.64x64x16.F32 R152, gdesc[UR4], R152, gsb0 ;  /* 0x00e00000049879f0 */ /* 0x000fe20008000898 */
[----:B------:R-:W-:Y:S01]  /*d410*/  R2UR UR4, R20 ;  /* 0x00000000140472ca */ /* 0x000fe200000e0000 */
[----:B------:R-:W-:Y:S01]  /*d420*/  IMAD R20, R18, 0x1000, R11 ;  /* 0x0000100012147824 */ /* 0x000fe200078e020b */
[----:B------:R-:W-:Y:S01]  /*d430*/  R2UR UR5, R21 ;  /* 0x00000000150572ca */ /* 0x000fe200000e0000 */
[----:B------:R-:W-:Y:S01]  /*d440*/  IMAD.MOV.U32 R21, RZ, RZ, 0x40000040 ;  /* 0x40000040ff157424 */ /* 0x000fe200078e00ff */
[----:B------:R-:W-:Y:S02]  /*d450*/  R2UR UR6, R202 ;  /* 0x00000000ca0672ca */ /* 0x000fe400000e0000 */
[----:B------:R-:W-:Y:S01]  /*d460*/  R2UR UR7, R203 ;  /* 0x00000000cb0772ca */ /* 0x000fe200000e0000 */
[----:B------:R-:W-:Y:S02]  /*d470*/  WARPGROUP.DEPBAR.LE gsb0, 0x0 ;  /* 0x00008000000079c5 */ /* 0x000fe40000010000 */
[----:B------:R-:W-:-:S10]  /*d480*/  WARPGROUP.ARRIVE ;  /* 0x00000000000079c5 */ /* 0x000fd40000000000 */
[----:B------:R-:W-:Y:S01]  /*d490*/  HGMMA.64x64x16.F32 R152, gdesc[UR4], R152, gsb0 ;  /* 0x00e00000049879f0 */ /* 0x000fe20008000898 */
[----:B------:R-:W-:Y:S01]  /*d4a0*/  ULDC UR4, c[0x0][0xad0] ;  /* 0x0002b40000047ab9 */ /* 0x000fe20000000800 */
[----:B------:R-:W-:Y:S02]  /*d4b0*/  R2UR UR7, R21 ;  /* 0x00000000150772ca */ /* 0x000fe400000e0000 */
[----:B------:R-:W-:Y:S01]  /*d4c0*/  R2UR UR6, R20 ;  /* 0x00000000140672ca */ /* 0x000fe200000e0000 */
        /* <DEDUP_REMOVED lines=41> */
[----:B------:R-:W-:-:S06]  /*d760*/  ULDC UR4, c[0x0][0xa80] ;  /* 0x0002a00000047ab9 */ /* 0x000fcc0000000800 */
        /* <DEDUP_REMOVED lines=48> */
[----:B------:R-:W1:Y:S06]  /*da70*/  SHFL.BFLY PT, R169, R21, 0x1, 0x1f ;  /* 0x0c201f0015a97f89 */ /* 0x000e6c00000e0000 */
[----:B------:R-:W3:Y:S01]  /*da80*/  MUFU.TANH R206, R206 ;  /* 0x000000ce00ce7308 */ /* 0x000ee20000002400 */
[----:B--2---:R-:W-:-:S07]  /*da90*/  FMNMX.FTZ R170, R204, R170, !PT ;  /* 0x000000aaccaa7209 */ /* 0x004fce0007810000 */
[----:B------:R-:W2:Y:S01]  /*daa0*/  MUFU.TANH R179, R179 ;  /* 0x000000b300b37308 */ /* 0x000ea20000002400 */
[----:B0-----:R-:W-:-:S07]  /*dab0*/  FMNMX.FTZ R170, R205, R170, !PT ;  /* 0x000000aacdaa7209 */ /* 0x001fce0007810000 */
[----:B------:R-:W0:Y:S01]  /*dac0*/  MUFU.TANH R182, R182 ;  /* 0x000000b600b67308 */ /* 0x000e220000002400 */
[----:B---3--:R-:W-:Y:S02]  /*dad0*/  FMNMX.FTZ R170, R206, R170, !PT ;  /* 0x000000aaceaa7209 */ /* 0x008fe40007810000 */
[----:B-1----:R-:W-:Y:S01]  /*dae0*/  FMNMX.FTZ R21, R21, R169, !PT ;  /* 0x000000a915157209 */ /* 0x002fe20007810000 */
[----:B------:R-:W-:-:S04]  /*daf0*/  IMAD.U32 R169, RZ, RZ, UR4 ;  /* 0x00000004ffa97e24 */ /* 0x000fc8000f8e00ff */
[----:B------:R-:W1:Y:S01]  /*db00*/  MUFU.TANH R183, R183 ;  /* 0x000000b700b77308 */ /* 0x000e620000002400 */
[----:B--2---:R-:W-:Y:S01]  /*db10*/  FMNMX.FTZ R170, R179, R170, !PT ;  /* 0x000000aab3aa7209 */ /* 0x004fe20007810000 */
[C---:B------:R-:W-:Y:S01]  /*db20*/  FMUL.FTZ R178, R21.reuse, R169 ;  /* 0x000000a915b27220 */ /* 0x040fe20000410000 */
[----:B------:R-:W-:-:S03]  /*db30*/  FADD.FTZ R14, -R21, R14 ;  /* 0x0000000e150e7221 */ /* 0x000fc60000010100 */
[-CC-:B------:R-:W-:Y:S01]  /*db40*/  FFMA.FTZ R207, R156, R169.reuse, -R178.reuse ;  /* 0x000000a99ccf7223 */ /* 0x180fe200000108b2 */
[-CC-:B------:R-:W-:Y:S01]  /*db50*/  FFMA.FTZ R156, R159, R169.reuse, -R178.reuse ;  /* 0x000000a99f9c7223 */ /* 0x180fe200000108b2 */
[-CC-:B------:R-:W-:Y:S01]  /*db60*/  FFMA.FTZ R159, R161, R169.reuse, -R178.reuse ;  /* 0x000000a9a19f7223 */ /* 0x180fe200000108b2 */
[----:B0-----:R-:W-:Y:S01]  /*db70*/  FMNMX.FTZ R170, R182, R170, !PT ;  /* 0x000000aab6aa7209 */ /* 0x001fe20007810000 */
[-CC-:B------:R-:W-:Y:S01]  /*db80*/  FFMA.FTZ R174, R165, R169.reuse, -R178.reuse ;  /* 0x000000a9a5ae7223 */ /* 0x180fe200000108b2 */
[-C--:B------:R-:W-:Y:S01]  /*db90*/  FMUL.FTZ R14, R14, R169.reuse ;  /* 0x000000a90e0e7220 */ /* 0x080fe20000410000 */
[-CC-:B------:R-:W-:Y:S01]  /*dba0*/  FFMA.FTZ R152, R152, R169.reuse, -R178.reuse ;  /* 0x000000a998987223 */ /* 0x180fe200000108b2 */
[-CC-:B------:R-:W-:Y:S01]  /*dbb0*/  FFMA.FTZ R153, R153, R169.reuse, -R178.reuse ;  /* 0x000000a999997223 */ /* 0x180fe200000108b2 */
[-CC-:B------:R-:W-:Y:S01]  /*dbc0*/  FFMA.FTZ R171, R164, R169.reuse, -R178.reuse ;  /* 0x000000a9a4ab7223 */ /* 0x180fe200000108b2 */
[-CC-:B------:R-:W-:Y:S01]  /*dbd0*/  FFMA.FTZ R200, R200, R169.reuse, -R178.reuse ;  /* 0x000000a9c8c87223 */ /* 0x180fe200000108b2 */
[----:B------:R-:W-:Y:S01]  /*dbe0*/  MUFU.EX2 R207, R207 ;  /* 0x000000cf00cf7308 */ /* 0x000fe20000000800 */
[----:B-1----:R-:W-:Y:S01]  /*dbf0*/  FMNMX.FTZ R170, R183, R170, !PT ;  /* 0x000000aab7aa7209 */ /* 0x002fe20007810000 */
[-CC-:B------:R-:W-:Y:S01]  /*dc00*/  FFMA.FTZ R160, R160, R169.reuse, -R178.reuse ;  /* 0x000000a9a0a07223 */ /* 0x180fe200000108b2 */
[-CC-:B------:R-:W-:Y:S01]  /*dc10*/  FFMA.FTZ R168, R168, R169.reuse, -R178.reuse ;  /* 0x000000a9a8a87223 */ /* 0x180fe200000108b2 */
[-CC-:B------:R-:W-:Y:S01]  /*dc20*/  FFMA.FTZ R172, R172, R169.reuse, -R178.reuse ;  /* 0x000000a9acac7223 */ /* 0x180fe200000108b2 */
[-CC-:B------:R-:W-:Y:S01]  /*dc30*/  FFMA.FTZ R173, R173, R169.reuse, -R178.reuse ;  /* 0x000000a9adad7223 */ /* 0x180fe200000108b2 */
[----:B------:R-:W0:Y:S01]  /*dc40*/  SHFL.BFLY PT, R175, R170, 0x2, 0x1f ;  /* 0x0c401f00aaaf7f89 */ /* 0x000e2200000e0000 */
[--C-:B------:R-:W-:Y:S01]  /*dc50*/  FFMA.FTZ R177, R177, R169, -R178.reuse ;  /* 0x000000a9b1b17223 */ /* 0x100fe200000108b2 */
[----:B------:R-:W1:Y:S08]  /*dc60*/  MUFU.EX2 R14, R14 ;  /* 0x0000000e000e7308 */ /* 0x000e700000000800 */
[----:B------:R-:W-:Y:S08]  /*dc70*/  MUFU.EX2 R152, R152 ;  /* 0x0000009800987308 */ /* 0x000ff00000000800 */
[----:B------:R-:W-:Y:S01]  /*dc80*/  MUFU.EX2 R153, R153 ;  /* 0x0000009900997308 */ /* 0x000fe20000000800 */
[-C--:B-1----:R-:W-:Y:S01]  /*dc90*/  FMUL.FTZ R24, R24, R14.reuse ;  /* 0x0000000e18187220 */ /* 0x082fe20000410000 */
[-C--:B------:R-:W-:Y:S01]  /*dca0*/  FMUL.FTZ R25, R25, R14.reuse ;  /* 0x0000000e19197220 */ /* 0x080fe20000410000 */
[-C--:B------:R-:W-:Y:S01]  /*dcb0*/  FMUL.FTZ R28, R28, R14.reuse ;  /* 0x0000000e1c1c7220 */ /* 0x080fe20000410000 */
[-C--:B------:R-:W-:Y:S01]  /*dcc0*/  FMUL.FTZ R29, R29, R14.reuse ;  /* 0x0000000e1d1d7220 */ /* 0x080fe20000410000 */
[-C--:B------:R-:W-:Y:S01]  /*dcd0*/  FMUL.FTZ R32, R32, R14.reuse ;  /* 0x0000000e20207220 */ /* 0x080fe20000410000 */
[----:B0-----:R-:W-:Y:S01]  /*dce0*/  FMNMX.FTZ R170, R170, R175, !PT ;  /* 0x000000afaaaa7209 */ /* 0x001fe20007810000 */
[-CC-:B------:R-:W-:Y:S01]  /*dcf0*/  FFMA.FTZ R175, R176, R169.reuse, -R178.reuse ;  /* 0x000000a9b0af7223 */ /* 0x180fe200000108b2 */
[----:B------:R-:W-:Y:S01]  /*dd00*/  MUFU.EX2 R200, R200 ;  /* 0x000000c800c87308 */ /* 0x000fe20000000800 */
[-CC-:B------:R-:W-:Y:S01]  /*dd10*/  FFMA.FTZ R176, R202, R169.reuse, -R178.reuse ;  /* 0x000000a9cab07223 */ /* 0x180fe200000108b2 */
[----:B------:R-:W-:Y:S01]  /*dd20*/  FFMA.FTZ R178, R180, R169, -R178 ;  /* 0x000000a9b4b27223 */ /* 0x000fe200000108b2 */
        /* <DEDUP_REMOVED lines=24> */
[----:B0-----:R-:W-:Y:S01]  /*deb0*/  FMNMX.FTZ R170, R170, R161, !PT ;  /* 0x000000a1aaaa7209 */ /* 0x001fe20007810000 */
        /* <DEDUP_REMOVED lines=8> */
[-CC-:B------:R-:W-:Y:S01]  /*df40*/  FFMA.FTZ R229, R155, R169.reuse, -R165.reuse ;  /* 0x000000a99be57223 */ /* 0x180fe200000108a5 */
[-CC-:B------:R-:W-:Y:S01]  /*df50*/  FFMA.FTZ R155, R157, R169.reuse, -R165.reuse ;  /* 0x000000a99d9b7223 */ /* 0x180fe200000108a5 */
[-CC-:B------:R-:W-:Y:S01]  /*df60*/  FFMA.FTZ R157, R162, R169.reuse, -R165.reuse ;  /* 0x000000a9a29d7223 */ /* 0x180fe200000108a5 */
[-C--:B------:R-:W-:Y:S01]  /*df70*/  FMUL.FTZ R161, R161, R169.reuse ;  /* 0x000000a9a1a17220 */ /* 0x080fe20000410000 */
[-CC-:B------:R-:W-:Y:S01]  /*df80*/  FFMA.FTZ R154, R154, R169.reuse, -R165.reuse ;  /* 0x000000a99a9a7223 */ /* 0x180fe200000108a5 */
[----:B------:R-:W-:Y:S01]  /*df90*/  IMAD.MOV R162, RZ, RZ, -R194 ;  /* 0x000000ffffa27224 */ /* 0x000fe200078e0ac2 */
[----:B------:R-:W-:Y:S01]  /*dfa0*/  MUFU.EX2 R229, R229 ;  /* 0x000000e500e57308 */ /* 0x000fe20000000800 */
[-CC-:B------:R-:W-:Y:S01]  /*dfb0*/  FFMA.FTZ R164, R158, R169.reuse, -R165.reuse ;  /* 0x000000a99ea47223 */ /* 0x180fe200000108a5 */
[-CC-:B------:R-:W-:Y:S01]  /*dfc0*/  FFMA.FTZ R158, R163, R169.reuse, -R165.reuse ;  /* 0x000000a9a39e7223 */ /* 0x180fe200000108a5 */
[----:B------:R-:W-:Y:S01]  /*dfd0*/  FFMA.FTZ R180, R166, R169, -R165 ;  /* 0x000000a9a6b47223 */ /* 0x000fe200000108a5 */
[----:B------:R-:W-:Y:S01]  /*dfe0*/  ISETP.NE.AND P3, PT, R193, R162, PT ;  /* 0x000000a2c100720c */ /* 0x000fe20003f65270 */
[----:B------:R-:W-:-:S02]  /*dff0*/  @!P1 VIADD R162, R12, 0x38840 ;  /* 0x000388400ca29836 */ /* 0x000fc40000000000 */
[-CC-:B------:R-:W-:Y:S01]  /*e000*/  FFMA.FTZ R198, R167, R169.reuse, -R165.reuse ;  /* 0x000000a9a7c67223 */ /* 0x180fe200000108a5 */
[-CC-:B------:R-:W-:Y:S01]  /*e010*/  FFMA.FTZ R202, R203, R169.reuse, -R165.reuse ;  /* 0x000000a9cbca7223 */ /* 0x180fe200000108a5 */
[----:B------:R-:W0:Y:S01]  /*e020*/  MUFU.EX2 R161, R161 ;  /* 0x000000a100a17308 */ /* 0x000e220000000800 */
[-CC-:B------:R-:W-:Y:S01]  /*e030*/  FFMA.FTZ R181, R181, R169.reuse, -R165.reuse ;  /* 0x000000a9b5b57223 */ /* 0x180fe200000108a5 */
[----:B------:R-:W-:Y:S01]  /*e040*/  @!P1 PRMT R162, RZ, 0x654, R162 ;  /* 0x00000654ffa29816 */ /* 0x000fe200000000a2 */
[-CC-:B------:R-:W-:Y:S01]  /*e050*/  FFMA.FTZ R203, R204, R169.reuse, -R165.reuse ;  /* 0x000000a9cccb7223 */ /* 0x180fe200000108a5 */
[-CC-:B------:R-:W-:Y:S01]  /*e060*/  FFMA.FTZ R205, R205, R169.reuse, -R165.reuse ;  /* 0x000000a9cdcd7223 */ /* 0x180fe200000108a5 */
[----:B------:R-:W-:Y:S01]  /*e070*/  FFMA.FTZ R206, R206, R169, -R165 ;  /* 0x000000a9cece7223 */ /* 0x000fe200000108a5 */
[----:B------:R1:W-:Y:S01]  /*e080*/  @!P1 SYNCS.ARRIVE.TRANS64.RED.A1T0 RZ, [R162+URZ], RZ ;  /* 0x000000ffa2ff99a7 */ /* 0x0003e2000810043f */
[----:B------:R-:W-:Y:S01]  /*e090*/  FMUL.FTZ R84, R84, R14 ;  /* 0x0000000e54547220 */ /* 0x000fe20000410000 */
[----:B------:R-:W2:Y:S01]  /*e0a0*/  MUFU.EX2 R154, R154 ;  /* 0x0000009a009a7308 */ /* 0x000ea20000000800 */
[----:B------:R-:W-:-:S02]  /*e0b0*/  @!P3 IMAD R163, R15, 0x40, R191 ;  /* 0x000000400fa3b824 */ /* 0x000fc400078e02bf */
[-CC-:B------:R-:W-:Y:S01]  /*e0c0*/  FFMA.FTZ R15, R182, R169.reuse, -R165.reuse ;  /* 0x000000a9b60f7223 */ /* 0x180fe200000108a5 */
[-C--:B------:R-:W-:Y:S01]  /*e0d0*/  FMUL.FTZ R85, R85, R14.reuse ;  /* 0x0000000e55557220 */ /* 0x080fe20000410000 */
[----:B------:R-:W-:Y:S01]  /*e0e0*/  FMUL.FTZ R88, R88, R14 ;  /* 0x0000000e58587220 */ /* 0x000fe20000410000 */
[----:B------:R-:W-:Y:S02]  /*e0f0*/  @!P3 IMAD R163, R163, 0x4, R2 ;  /* 0x00000004a3a3b824 */ /* 0x000fe400078e0202 */
[-CC-:B-1----:R-:W-:Y:S01]  /*e100*/  FFMA.FTZ R162, R179, R169.reuse, -R165.reuse ;  /* 0x000000a9b3a27223 */ /* 0x182fe200000108a5 */
[----:B------:R-:W-:Y:S01]  /*e110*/  FFMA.FTZ R165, R183, R169, -R165 ;  /* 0x000000a9b7a57223 */ /* 0x000fe200000108a5 */
[----:B------:R-:W1:Y:S01]  /*e120*/  MUFU.EX2 R155, R155 ;  /* 0x0000009b009b7308 */ /* 0x000e620000000800 */
[-C--:B0-----:R-:W-:Y:S01]  /*e130*/  FMUL.FTZ R26, R26, R161.reuse ;  /* 0x000000a11a1a7220 */ /* 0x081fe20000410000 */
[----:B------:R-:W-:Y:S01]  /*e140*/  @!P3 STS [R163+0x38400], R14 ;  /* 0x0384000ea300b388 */ /* 0x000fe20000000800 */
[-C--:B------:R-:W-:Y:S01]  /*e150*/  FMUL.FTZ R27, R27, R161.reuse ;  /* 0x000000a11b1b7220 */ /* 0x080fe20000410000 */
[-C--:B------:R-:W-:Y:S01]  /*e160*/  FMUL.FTZ R30, R30, R161.reuse ;  /* 0x000000a11e1e7220 */ /* 0x080fe20000410000 */
[-C--:B------:R-:W-:Y:S01]  /*e170*/  FMUL.FTZ R31, R31, R161.reuse ;  /* 0x000000a11f1f7220 */ /* 0x080fe20000410000 */
[----:B------:R0:W-:Y:S01]  /*e180*/  @!P3 STS [R163+0x38420], R161 ;  /* 0x038420a1a300b388 */ /* 0x0001e20000000800 */
[----:B------:R-:W-:Y:S01]  /*e190*/  FMUL.FTZ R34, R34, R161 ;  /* 0x000000a122227220 */ /* 0x000fe20000410000 */
[----:B------:R-:W3:Y:S01]  /*e1a0*/  MUFU.EX2 R164, R164 ;  /* 0x000000a400a47308 */ /* 0x000ee20000000800 */
[----:B--2---:R-:W-:Y:S01]  /*e1b0*/  FFMA.FTZ R199, R161, R199, R154 ;  /* 0x000000c7a1c77223 */ /* 0x004fe2000001009a */
[-C--:B------:R-:W-:Y:S01]  /*e1c0*/  FMUL.FTZ R35, R35, R161.reuse ;  /* 0x000000a123237220 */ /* 0x080fe20000410000 */
[-C--:B------:R-:W-:Y:S01]  /*e1d0*/  FMUL.FTZ R38, R38, R161.reuse ;  /* 0x000000a126267220 */ /* 0x080fe20000410000 */
[-C--:B------:R-:W-:Y:S01]  /*e1e0*/  FMUL.FTZ R39, R39, R161.reuse ;  /* 0x000000a127277220 */ /* 0x080fe20000410000 */
[----:B------:R-:W-:Y:S01]  /*e1f0*/  FADD.FTZ R199, R229, R199 ;  /* 0x000000c7e5c77221 */ /* 0x000fe20000010000 */
[-C--:B------:R-:W-:Y:S01]  /*e200*/  FMUL.FTZ R42, R42, R161.reuse ;  /* 0x000000a12a2a7220 */ /* 0x080fe20000410000 */
[----:B------:R-:W-:Y:S01]  /*e210*/  FMUL.FTZ R43, R43, R161 ;  /* 0x000000a12b2b7220 */ /* 0x000fe20000410000 */
[----:B------:R-:W2:Y:S01]  /*e220*/  MUFU.EX2 R157, R157 ;  /* 0x0000009d009d7308 */ /* 0x000ea20000000800 */
[----:B0-----:R-:W-:Y:S01]  /*e230*/  FFMA.FTZ R163, R14, R197, R152 ;  /* 0x000000c50ea37223 */ /* 0x001fe20000010098 */
[----:B-1----:R-:W-:Y:S01]  /*e240*/  FADD.FTZ R199, R155, R199 ;  /* 0x000000c79bc77221 */ /* 0x002fe20000010000 */
[C---:B------:R-:W-:Y:S01]  /*e250*/  F2FP.F16.F32.PACK_AB R152, R153.reuse, R152 ;  /* 0x000000989998723e */ /* 0x040fe200000000ff */
[-C--:B------:R-:W-:Y:S01]  /*e260*/  FMUL.FTZ R46, R46, R161.reuse ;  /* 0x000000a12e2e7220 */ /* 0x080fe20000410000 */
[----:B------:R-:W-:Y:S01]  /*e270*/  FADD.FTZ R163, R153, R163 ;  /* 0x000000a399a37221 */ /* 0x000fe20000010000 */
[----:B------:R-:W-:Y:S01]  /*e280*/  F2FP.F16.F32.PACK_AB R153, R229, R154 ;  /* 0x0000009ae599723e */ /* 0x000fe200000000ff */
[----:B------:R-:W-:Y:S01]  /*e290*/  FMUL.FTZ R47, R47, R161 ;  /* 0x000000a12f2f7220 */ /* 0x000fe20000410000 */
[----:B------:R-:W0:Y:S01]  /*e2a0*/  MUFU.EX2 R158, R158 ;  /* 0x0000009e009e7308 */ /* 0x000e220000000800 */
[----:B---3--:R-:W-:Y:S01]  /*e2b0*/  FADD.FTZ R199, R164, R199 ;  /* 0x000000c7a4c77221 */ /* 0x008fe20000010000 */
[----:B------:R-:W-:Y:S01]  /*e2c0*/  FADD.FTZ R163, R207, R163 ;  /* 0x000000a3cfa37221 */ /* 0x000fe20000010000 */
[----:B------:R-:W-:Y:S01]  /*e2d0*/  F2FP.F16.F32.PACK_AB R154, R200, R207 ;  /* 0x000000cfc89a723e */ /* 0x000fe200000000ff */
[----:B------:R-:W-:Y:S01]  /*e2e0*/  FMUL.FTZ R50, R50, R161 ;  /* 0x000000a132327220 */ /* 0x000fe20000410000 */
[----:B------:R-:W-:Y:S01]  /*e2f0*/  F2FP.F16.F32.PACK_AB R155, R164, R155 ;  /* 0x0000009ba49b723e */ /* 0x000fe200000000ff */
[----:B------:R-:W-:Y:S01]  /*e300*/  BAR.SYNC.DEFER_BLOCKING 0xf, 0x100 ;  /* 0x03c4000000007b1d */ /* 0x000fe20000010000 */
[----:B------:R-:W-:Y:S01]  /*e310*/  FADD.FTZ R163, R200, R163 ;  /* 0x000000a3c8a37221 */ /* 0x000fe20000010000 */
[-C--:B------:R-:W-:Y:S01]  /*e320*/  FMUL.FTZ R51, R51, R161.reuse ;  /* 0x000000a133337220 */ /* 0x080fe20000410000 */
[----:B--2---:R-:W-:Y:S01]  /*e330*/  FADD.FTZ R197, R157, R199 ;  /* 0x000000c79dc57221 */ /* 0x004fe20000010000 */
[-C--:B------:R-:W-:Y:S01]  /*e340*/  FMUL.FTZ R54, R54, R161.reuse ;  /* 0x000000a136367220 */ /* 0x080fe20000410000 */
[----:B------:R-:W-:Y:S01]  /*e350*/  FADD.FTZ R163, R156, R163 ;  /* 0x000000a39ca37221 */ /* 0x000fe20000010000 */
[----:B------:R-:W-:Y:S01]  /*e360*/  MUFU.EX2 R180, R180 ;  /* 0x000000b400b47308 */ /* 0x000fe20000000800 */
[C---:B------:R-:W-:Y:S01]  /*e370*/  F2FP.F16.F32.PACK_AB R156, R160.reuse, R156 ;  /* 0x0000009ca09c723e */ /* 0x040fe200000000ff */
[-C--:B------:R-:W-:Y:S01]  /*e380*/  FMUL.FTZ R55, R55, R161.reuse ;  /* 0x000000a137377220 */ /* 0x080fe20000410000 */
[----:B------:R-:W-:Y:S01]  /*e390*/  FADD.FTZ R204, R160, R163 ;  /* 0x000000a3a0cc7221 */ /* 0x000fe20000010000 */
[----:B------:R-:W-:Y:S01]  /*e3a0*/  FMUL.FTZ R58, R58, R161 ;  /* 0x000000a13a3a7220 */ /* 0x000fe20000410000 */
[C---:B0-----:R-:W-:Y:S01]  /*e3b0*/  FADD.FTZ R197, R158.reuse, R197 ;  /* 0x000000c59ec57221 */ /* 0x041fe20000010000 */
[----:B------:R-:W-:Y:S01]  /*e3c0*/  F2FP.F16.F32.PACK_AB R157, R158, R157 ;  /* 0x0000009d9e9d723e */ /* 0x000fe200000000ff */
[----:B------:R-:W-:Y:S01]  /*e3d0*/  FADD.FTZ R204, R159, R204 ;  /* 0x000000cc9fcc7221 */ /* 0x000fe20000010000 */
[----:B------:R-:W0:Y:S01]  /*e3e0*/  MUFU.EX2 R198, R198 ;  /* 0x000000c600c67308 */ /* 0x000e220000000800 */
[----:B------:R-:W-:Y:S01]  /*e3f0*/  F2FP.F16.F32.PACK_AB R158, R171, R159 ;  /* 0x0000009fab9e723e */ /* 0x000fe200000000ff */
        /* <DEDUP_REMOVED lines=46> */
[----:B------:R-:W2:Y:S01]  /*e6e0*/  MUFU.EX2 R202, R202 ;  /* 0x000000ca00ca7308 */ /* 0x000ea20000000800 */
[-C--:B------:R-:W-:Y:S01]  /*e6f0*/  FMUL.FTZ R142, R142, R161.reuse ;  /* 0x000000a18e8e7220 */ /* 0x080fe20000410000 */
[-C--:B------:R-:W-:Y:S01]  /*e700*/  FMUL.FTZ R143, R143, R161.reuse ;  /* 0x000000a18f8f7220 */ /* 0x080fe20000410000 */
[-C--:B------:R-:W-:Y:S01]  /*e710*/  FMUL.FTZ R146, R146, R161.reuse ;  /* 0x000000a192927220 */ /* 0x080fe20000410000 */
[-C--:B------:R-:W-:Y:S01]  /*e720*/  FMUL.FTZ R147, R147, R161.reuse ;  /* 0x000000a193937220 */ /* 0x080fe20000410000 */
[-C--:B------:R-:W-:Y:S01]  /*e730*/  FMUL.FTZ R150, R150, R161.reuse ;  /* 0x000000a196967220 */ /* 0x080fe20000410000 */
[----:B------:R-:W-:Y:S01]  /*e740*/  FMUL.FTZ R151, R151, R161 ;  /* 0x000000a197977220 */ /* 0x000fe20000410000 */
[----:B0-----:R-:W-:Y:S01]  /*e750*/  F2FP.F16.F32.PACK_AB R159, R198, R180 ;  /* 0x000000b4c69f723e */ /* 0x001fe200000000ff */
        /* <DEDUP_REMOVED lines=39> */
[----:B------:R0:W-:Y:S01]  /*e9d0*/  STSM.16.M88.4 [R195+0x36400], R152 ;  /* 0x03640098c3007844 */ /* 0x0001e20000000200 */
[----:B------:R-:W2:Y:S01]  /*e9e0*/  MUFU.EX2 R178, R178 ;  /* 0x000000b200b27308 */ /* 0x000ea20000000800 */
[----:B-1----:R-:W-:Y:S01]  /*e9f0*/  F2FP.F16.F32.PACK_AB R164, R176, R175 ;  /* 0x000000afb0a4723e */ /* 0x002fe200000000ff */
[----:B------:R-:W-:Y:S01]  /*ea00*/  VIADD R14, R20, 0x80 ;  /* 0x00000080140e7836 */ /* 0x000fe20000000000 */
[----:B------:R0:W-:Y:S01]  /*ea10*/  STSM.16.M88.4 [R208], R156 ;  /* 0x0000009cd0007844 */ /* 0x0001e20000000200 */
[----:B------:R-:W-:Y:S01]  /*ea20*/  FADD.FTZ R197, R180, R197 ;  /* 0x000000c5b4c57221 */ /* 0x000fe20000010000 */
[----:B------:R-:W-:Y:S01]  /*ea30*/  FADD.FTZ R171, R171, R204 ;  /* 0x000000ccabab7221 */ /* 0x000fe20000010000 */
[----:B------:R-:W-:-:S02]  /*ea40*/  @!P1 VIADD R12, R12, 0x38860 ;  /* 0x000388600c0c9836 */ /* 0x000fc40000000000 */
[----:B------:R-:W-:Y:S01]  /*ea50*/  MUFU.EX2 R182, R206 ;  /* 0x000000ce00b67308 */ /* 0x000fe20000000800 */
[----:B------:R-:W-:Y:S01]  /*ea60*/  FADD.FTZ R198, R198, R197 ;  /* 0x000000c5c6c67221 */ /* 0x000fe20000010000 */
[----:B------:R-:W-:Y:S01]  /*ea70*/  FADD.FTZ R171, R174, R171 ;  /* 0x000000abaeab7221 */ /* 0x000fe20000010000 */
[----:B------:R-:W-:Y:S02]  /*ea80*/  @!P1 PRMT R12, RZ, 0x654, R12 ;  /* 0x00000654ff0c9816 */ /* 0x000fe4000000000c */
[----:B------:R-:W-:Y:S01]  /*ea90*/  FADD.FTZ R181, R181, R198 ;  /* 0x000000c6b5b57221 */ /* 0x000fe20000010000 */
[----:B------:R-:W-:Y:S01]  /*eaa0*/  FADD.FTZ R171, R168, R171 ;  /* 0x000000aba8ab7221 */ /* 0x000fe20000010000 */
[----:B------:R-:W-:Y:S01]  /*eab0*/  IMAD.MOV.U32 R198, RZ, RZ, R170 ;  /* 0x000000ffffc67224 */ /* 0x000fe200078e00aa */
[----:B------:R1:W3:Y:S01]  /*eac0*/  MUFU.EX2 R183, R162 ;  /* 0x000000a200b77308 */ /* 0x0002e20000000800 */
[----:B--2---:R-:W-:Y:S01]  /*ead0*/  F2FP.F16.F32.PACK_AB R166, R178, R177 ;  /* 0x000000b1b2a6723e */ /* 0x004fe200000000ff */
[----:B------:R-:W-:-:S04]  /*eae0*/  FADD.FTZ R202, R202, R181 ;  /* 0x000000b5caca7221 */ /* 0x000fc80000010000 */
[----:B------:R-:W-:Y:S02]  /*eaf0*/  FADD.FTZ R202, R203, R202 ;  /* 0x000000cacbca7221 */ /* 0x000fe40000010000 */
[----:B------:R2:W-:Y:S01]  /*eb00*/  MUFU.EX2 R199, R15 ;  /* 0x0000000f00c77308 */ /* 0x0005e20000000800 */
[----:B-1----:R-:W-:Y:S01]  /*eb10*/  F2FP.F16.F32.PACK_AB R162, R173, R172 ;  /* 0x000000acada2723e */ /* 0x002fe200000000ff */
[----:B------:R-:W-:Y:S01]  /*eb20*/  FADD.FTZ R172, R172, R171 ;  /* 0x000000abacac7221 */ /* 0x000fe20000010000 */
[----:B------:R-:W-:-:S03]  /*eb30*/  FADD.FTZ R179, R179, R202 ;  /* 0x000000cab3b37221 */ /* 0x000fc60000010000 */
[----:B------:R0:W-:Y:S01]  /*eb40*/  STSM.16.M88.4 [R196], R160 ;  /* 0x000000a0c4007844 */ /* 0x0001e20000000200 */
[----:B------:R-:W-:Y:S01]  /*eb50*/  FADD.FTZ R172, R173, R172 ;  /* 0x000000acadac7221 */ /* 0x000fe20000010000 */
[----:B------:R3:W1:Y:S01]  /*eb60*/  MUFU.EX2 R200, R165 ;  /* 0x000000a500c87308 */ /* 0x0006620000000800 */
[----:B--2---:R-:W-:Y:S02]  /*eb70*/  IMAD.MOV.U32 R15, RZ, RZ, 0x40000040 ;  /* 0x40000040ff0f7424 */ /* 0x004fe400078e00ff */
[----:B------:R-:W-:-:S04]  /*eb80*/  FADD.FTZ R175, R175, R172 ;  /* 0x000000acafaf7221 */ /* 0x000fc80000010000 */
[----:B------:R-:W-:Y:S01]  /*eb90*/  FADD.FTZ R176, R176, R175 ;  /* 0x000000afb0b07221 */ /* 0x000fe20000010000 */
[----:B---3--:R-:W-:Y:S01]  /*eba0*/  F2FP.F16.F32.PACK_AB R165, R183, R182 ;  /* 0x000000b6b7a5723e */ /* 0x008fe200000000ff */
[----:B------:R-:W-:Y:S02]  /*ebb0*/  FADD.FTZ R182, R182, R179 ;  /* 0x000000b3b6b67221 */ /* 0x000fe40000010000 */
[----:B------:R-:W-:Y:S02]  /*ebc0*/  FADD.FTZ R177, R177, R176 ;  /* 0x000000b0b1b17221 */ /* 0x000fe40000010000 */
[----:B------:R-:W-:Y:S02]  /*ebd0*/  FADD.FTZ R182, R183, R182 ;  /* 0x000000b6b7b67221 */ /* 0x000fe40000010000 */
[----:B------:R-:W-:Y:S01]  /*ebe0*/  FADD.FTZ R197, R178, R177 ;  /* 0x000000b1b2c57221 */ /* 0x000fe20000010000 */
[----:B-1----:R-:W-:Y:S01]  /*ebf0*/  F2FP.F16.F32.PACK_AB R167, R200, R199 ;  /* 0x000000c7c8a7723e */ /* 0x002fe200000000ff */
[----:B------:R-:W-:-:S04]  /*ec00*/  FADD.FTZ R199, R199, R182 ;  /* 0x000000b6c7c77221 */ /* 0x000fc80000010000 */
[----:B------:R0:W-:Y:S01]  /*ec10*/  STSM.16.M88.4 [R201], R164 ;  /* 0x000000a4c9007844 */ /* 0x0001e20000000200 */
[----:B------:R-:W-:Y:S01]  /*ec20*/  WARPGROUP.ARRIVE ;  /* 0x00000000000079c5 */ /* 0x000fe20000000000 */
[----:B------:R-:W-:-:S05]  /*ec30*/  FADD.FTZ R199, R200, R199 ;  /* 0x000000c7c8c77221 */ /* 0x000fca0000010000 */
[----:B------:R-:W-:Y:S01]  /*ec40*/  HGMMA.64x256x16.F32 R24, R152, gdesc[UR4].tnspB, R24, gsb0 ;  /* 0x43e0000498187df0 */ /* 0x000fe20008000818 */
[----:B------:R-:W-:Y:S01]  /*ec50*/  R2UR UR6, R14 ;  /* 0x000000000e0672ca */ /* 0x000fe200000e0000 */
[----:B------:R-:W-:Y:S01]  /*ec60*/  VIADD R14, R20, 0x100 ;  /* 0x00000100140e7836 */ /* 0x000fe20000000000 */
[----:B------:R-:W-:Y:S01]  /*ec70*/  R2UR UR7, R15 ;  /* 0x000000000f0772ca */ /* 0x000fe200000e0000 */
[----:B------:R-:W-:Y:S01]  /*ec80*/  IMAD.MOV.U32 R15, RZ, RZ, 0x40000040 ;  /* 0x40000040ff0f7424 */ /* 0x000fe200078e00ff */
[----:B------:R-:W-:Y:S02]  /*ec90*/  WARPGROUP.DEPBAR.LE gsb0, 0x0 ;  /* 0x00008000000079c5 */ /* 0x000fe40000010000 */
[----:B------:R-:W-:-:S15]  /*eca0*/  WARPGROUP.ARRIVE ;  /* 0x00000000000079c5 */ /* 0x000fde0000000000 */
[----:B------:R-:W-:-:S06]  /*ecb0*/  NOP ;  /* 0x0000000000007918 */ /* 0x000fcc0000000000 */
        /* <DEDUP_REMOVED lines=10> */
[----:B------:R-:W-:Y:S01]  /*ed60*/  IMAD.MOV.U32 R14, RZ, RZ, R21 ;  /* 0x000000ffff0e7224 */ /* 0x000fe200078e0015 */
        /* <DEDUP_REMOVED lines=17> */
.L_x_4604:
[----:B------:R-:W-:Y:S05]  /*ee80*/  BSYNC B0 ;  /* 0x0000000000007941 */ /* 0x000fea0003800000 */
.L_x_4603:
[----:B------:R-:W2:Y:S01]  /*ee90*/  SHFL.BFLY PT, R0, R197, 0x2, 0x1f ;  /* 0x0c401f00c5007f89 */ /* 0x000ea200000e0000 */
[----:B------:R-:W-:Y:S02]  /*eea0*/  IMAD.MOV.U32 R174, RZ, RZ, -0x800000 ;  /* 0xff800000ffae7424 */ /* 0x000fe400078e00ff */
[----:B------:R-:W-:Y:S01]  /*eeb0*/  IMAD.MOV.U32 R175, RZ, RZ, -0x800000 ;  /* 0xff800000ffaf7424 */ /* 0x000fe200078e00ff */
[----:B------:R-:W3:Y:S01]  /*eec0*/  SHFL.BFLY PT, R4, R199, 0x2, 0x1f ;  /* 0x0c401f00c7047f89 */ /* 0x000ee200000e0000 */
[----:B------:R-:W-:Y:S01]  /*eed0*/  VIADD R218, R218, 0x1 ;  /* 0x00000001dada7836 */ /* 0x000fe20000000000 */
[----:B------:R-:W-:Y:S08]  /*eee0*/  BAR.ARV 0x8, 0x100 ;  /* 0x0204000000007b1d */ /* 0x000ff00000002000 */
[----:B------:R-:W-:Y:S01]  /*eef0*/  BAR.SYNC.DEFER_BLOCKING 0xf, 0x100 ;  /* 0x03c4000000007b1d */ /* 0x000fe20000010000 */
[----:B--2---:R-:W-:Y:S01]  /*ef00*/  FADD.FTZ R3, R0, R197 ;  /* 0x000000c500037221 */ /* 0x004fe20000010000 */
[----:B---3--:R-:W-:-:S04]  /*ef10*/  FADD.FTZ R6, R4, R199 ;  /* 0x000000c704067221 */ /* 0x008fc80000010000 */
[----:B------:R-:W2:Y:S01]  /*ef20*/  SHFL.BFLY PT, R0, R3, 0x1, 0x1f ;  /* 0x0c201f0003007f89 */ /* 0x000ea200000e0000 */
[----:B------:R-:W-:-:S03]  /*ef30*/  IMAD.MOV R4, RZ, RZ, -R194 ;  /* 0x000000ffff047224 */ /* 0x000fc600078e0ac2 */
[----:B------:R-:W3:Y:S02]  /*ef40*/  SHFL.BFLY PT, R5, R6, 0x1, 0x1f ;  /* 0x0c201f0006057f89 */ /* 0x000ee400000e0000 */
[----:B------:R-:W-:-:S13]  /*ef50*/  ISETP.NE.AND P0, PT, R193, R4, PT ;  /* 0x00000004c100720c */ /* 0x000fda0003f05270 */
[----:B------:R-:W-:-:S04]  /*ef60*/  @!P0 IMAD R7, R18, 0x40, R191 ;  /* 0x0000004012078824 */ /* 0x000fc800078e02bf */
[----:B------:R-:W-:Y:S02]  /*ef70*/  @!P0 IMAD R7, R7, 0x4, R2 ;  /* 0x0000000407078824 */ /* 0x000fe400078e0202 */
[----:B--2---:R-:W-:Y:S01]  /*ef80*/  FADD.FTZ R9, R3, R0 ;  /* 0x0000000003097221 */ /* 0x004fe20000010000 */
[----:B------:R-:W-:Y:S02]  /*ef90*/  VIADD R3, R18, 0x1 ;  /* 0x0000000112037836 */ /* 0x000fe40000000000 */
[----:B---3--:R-:W-:Y:S02]  /*efa0*/  FADD.FTZ R0, R6, R5 ;  /* 0x0000000506007221 */ /* 0x008fe40000010000 */
[----:B------:R-:W-:Y:S02]  /*efb0*/  FSETP.NE.FTZ.AND P2, PT, R9, RZ, PT ;  /* 0x000000ff0900720b */ /* 0x000fe40003f55000 */
[----:B------:R-:W-:Y:S02]  /*efc0*/  CS2R R4, SRZ ;  /* 0x0000000000047805 */ /* 0x000fe4000001ff00 */
[----:B------:R-:W-:-:S02]  /*efd0*/  ISETP.NE.AND P1, PT, R3, 0x2, PT ;  /* 0x000000020300780c */ /* 0x000fc40003f25270 */
[----:B------:R-:W-:Y:S02]  /*efe0*/  FSETP.NE.FTZ.AND P3, PT, R0, RZ, PT ;  /* 0x000000ff0000720b */ /* 0x000fe40003f75000 */
[----:B------:R-:W-:-:S04]  /*eff0*/  SEL R6, RZ, 0x1, P1 ;  /* 0x00000001ff067807 */ /* 0x000fc80000800000 */
[----:B------:R-:W-:Y:S01]  /*f000*/  LOP3.LUT R23, R23, R6, RZ, 0x3c, !PT ;  /* 0x0000000617177212 */ /* 0x000fe200078e3cff */
[----:B------:R-:W2:Y:S01]  /*f010*/  @P2 MUFU.RCP R5, R9 ;  /* 0x0000000900052308 */ /* 0x000ea20000001000 */
[----:B------:R-:W-:-:S05]  /*f020*/  @P2 FMUL.FTZ R18, R169, 0.69314718246459960938 ;  /* 0x3f317218a9122820 */ /* 0x000fca0000410000 */
[----:B------:R-:W-:Y:S02]  /*f030*/  @P3 FMUL.FTZ R169, R169, 0.69314718246459960938 ;  /* 0x3f317218a9a93820 */ /* 0x000fe40000410000 */
[----:B------:R-:W3:Y:S08]  /*f040*/  @P3 MUFU.RCP R4, R0 ;  /* 0x0000000000043308 */ /* 0x000ef00000001000 */
[----:B------:R-:W4:Y:S01]  /*f050*/  @P2 MUFU.LG2 R2, R9 ;  /* 0x0000000900022308 */ /* 0x000f220000000c00 */
[----:B--2---:R2:W-:Y:S01]  /*f060*/  @!P0 STS [R7+0x38400], R5 ;  /* 0x0384000507008388 */ /* 0x0045e20000000800 */
[-C--:B------:R-:W-:Y:S01]  /*f070*/  FMUL.FTZ R8, R25, R5.reuse ;  /* 0x0000000519087220 */ /* 0x080fe20000410000 */
[-C--:B------:R-:W-:Y:S01]  /*f080*/  FMUL.FTZ R178, R33, R5.reuse ;  /* 0x0000000521b27220 */ /* 0x080fe20000410000 */
[-C--:B------:R-:W-:Y:S01]  /*f090*/  FMUL.FTZ R180, R32, R5.reuse ;  /* 0x0000000520b47220 */ /* 0x080fe20000410000 */
[-C--:B------:R-:W-:Y:S01]  /*f0a0*/  FMUL.FTZ R179, R36, R5.reuse ;  /* 0x0000000524b37220 */ /* 0x080fe20000410000 */
[-C--:B------:R-:W-:Y:S01]  /*f0b0*/  FMUL.FTZ R10, R24, R5.reuse ;  /* 0x00000005180a7220 */ /* 0x080fe20000410000 */
[-C--:B------:R-:W-:Y:S01]  /*f0c0*/  FMUL.FTZ R28, R28, R5.reuse ;  /* 0x000000051c1c7220 */ /* 0x080fe20000410000 */
[----:B-1----:R-:W1:Y:S01]  /*f0d0*/  @P3 MUFU.LG2 R20, R0 ;  /* 0x0000000000143308 */ /* 0x002e620000000c00 */
[----:B---3--:R3:W-:Y:S01]  /*f0e0*/  @!P0 STS [R7+0x38420], R4 ;  /* 0x0384200407008388 */ /* 0x0087e20000000800 */
[-C--:B------:R-:W-:Y:S01]  /*f0f0*/  FMUL.FTZ R33, R42, R4.reuse ;  /* 0x000000042a217220 */ /* 0x080fe20000410000 */
[-C--:B------:R-:W-:Y:S01]  /*f100*/  FMUL.FTZ R6, R29, R5.reuse ;  /* 0x000000051d067220 */ /* 0x080fe20000410000 */
[-C--:B------:R-:W-:Y:S01]  /*f110*/  FMUL.FTZ R176, R37, R5.reuse ;  /* 0x0000000525b07220 */ /* 0x080fe20000410000 */
[-C--:B------:R-:W-:Y:S01]  /*f120*/  FMUL.FTZ R177, R40, R5.reuse ;  /* 0x0000000528b17220 */ /* 0x080fe20000410000 */
[-C--:B------:R-:W-:Y:S01]  /*f130*/  FMUL.FTZ R32, R41, R5.reuse ;  /* 0x0000000529207220 */ /* 0x080fe20000410000 */
[-C--:B------:R-:W-:Y:S01]  /*f140*/  FMUL.FTZ R173, R44, R5.reuse ;  /* 0x000000052cad7220 */ /* 0x080fe20000410000 */
[-C--:B------:R-:W-:Y:S01]  /*f150*/  FMUL.FTZ R171, R45, R5.reuse ;  /* 0x000000052dab7220 */ /* 0x080fe20000410000 */
[----:B----4-:R-:W-:Y:S01]  /*f160*/  @P2 FMUL.FTZ R25, R2, 0.69314718246459960938 ;  /* 0x3f31721802192820 */ /* 0x010fe20000410000 */
[-C--:B------:R-:W-:Y:S01]  /*f170*/  FMUL.FTZ R172, R48, R5.reuse ;  /* 0x0000000530ac7220 */ /* 0x080fe20000410000 */
[-C--:B0-----:R-:W-:Y:S01]  /*f180*/  FMUL.FTZ R166, R49, R5.reuse ;  /* 0x0000000531a67220 */ /* 0x081fe20000410000 */
[-C--:B------:R-:W-:Y:S01]  /*f190*/  FMUL.FTZ R167, R52, R5.reuse ;  /* 0x0000000534a77220 */ /* 0x080fe20000410000 */
[-C--:B------:R-:W-:Y:S01]  /*f1a0*/  FMUL.FTZ R164, R53, R5.reuse ;  /* 0x0000000535a47220 */ /* 0x080fe20000410000 */
        /* <DEDUP_REMOVED lines=50> */
[----:B------:R-:W-:Y:S01]  /*f4d0*/  @P2 FFMA.FTZ R174, R18, R21, R25 ;  /* 0x0000001512ae2223 */ /* 0x000fe20000010019 */
[----:B------:R-:W-:Y:S01]  /*f4e0*/  PLOP3.LUT P0, PT, PT, PT, PT, 0x8, 0x0 ;  /* 0x000000000000781c */ /* 0x000fe20003f0e170 */
[-C--:B--2---:R-:W-:Y:S01]  /*f4f0*/  FMUL.FTZ R5, R26, R4.reuse ;  /* 0x000000041a057220 */ /* 0x084fe20000410000 */
[-C--:B------:R-:W-:Y:S01]  /*f500*/  FMUL.FTZ R0, R27, R4.reuse ;  /* 0x000000041b007220 */ /* 0x080fe20000410000 */
[-C--:B---3--:R-:W-:Y:S01]  /*f510*/  FMUL.FTZ R7, R30, R4.reuse ;  /* 0x000000041e077220 */ /* 0x088fe20000410000 */
        /* <DEDUP_REMOVED lines=62> */
.L_x_4558:
[----:B------:R-:W-:Y:S05]  /*f900*/  BSYNC B7 ;  /* 0x0000000000077941 */ /* 0x000fea0003800000 */
.L_x_4556:
[----:B------:R-:W1:Y:S08]  /*f910*/  S2UR UR5, SR_CgaCtaId ;  /* 0x00000000000579c3 */ /* 0x000e700000008800 */
[----:B------:R-:W-:Y:S06]  /*f920*/  BAR.SYNC.DEFER_BLOCKING 0x5, 0x180 ;  /* 0x0146000000007b1d */ /* 0x000fec0000010000 */
[----:B------:R-:W-:Y:S01]  /*f930*/  UMOV UR4, 0x400 ;  /* 0x0000040000047882 */ /* 0x000fe20000000000 */
[----:B------:R-:W-:Y:S01]  /*f940*/  BSSY B0, `(.L_x_4616) ;  /* 0x00002e1000007945 */ /* 0x000fe20003800000 */
[----:B-1----:R-:W-:-:S06]  /*f950*/  ULEA UR4, UR5, UR4, 0x18 ;  /* 0x0000000405047291 */ /* 0x002fcc000f8ec03f */
[----:B------:R-:W-:-:S05]  /*f960*/  IMAD.U32 R2, RZ, RZ, UR4 ;  /* 0x00000004ff027e24 */ /* 0x000fca000f8e00ff */
[----:B-----5:R1:W2:Y:S01]  /*f970*/  LDS.128 R24, [R2+0x388d0] ;  /* 0x0388d00002187984 */ /* 0x0202a20000000c00 */
[----:B------:R-:W-:Y:S06]  /*f980*/  BAR.ARV 0x4, 0x180 ;  /* 0x0106000000007b1d */ /* 0x000fec0000002000 */
[----:B------:R-:W-:Y:S05]  /*f990*/  @P0 BRA `(.L_x_4617) ;  /* 0x0000002000000947 */ /* 0x000fea0003800000 */
[----:B------:R-:W3:Y:S01]  /*f9a0*/  S2R R3, SR_SWINHI ;  /* 0x0000000000037919 */ /* 0x000ee20000002f00 */
        /* <DEDUP_REMOVED lines=18> */
[----:B---3--:R-:W-:-:S02]  /*fad0*/  MOV R21, R3 ;  /* 0x0000000300157202 */ /* 0x008fc40000000f00 */
        /* <DEDUP_REMOVED lines=8> */
[C---:B------:R-:W-:Y:S01]  /*fb60*/  IADD3 R10, P4, R40.reuse, 0x60, RZ ;  /* 0x00000060280a7810 */ /* 0x040fe20007f9e0ff */
[--C-:B------:R-:W-:Y:S01]  /*fb70*/  IMAD.X R31, RZ, RZ, R41.reuse, P0 ;  /* 0x000000ffff1f7224 */ /* 0x100fe200000e0629 */
[----:B------:R-:W-:Y:S01]  /*fb80*/  LOP3.LUT R44, R45, R40, RZ, 0x3c, !PT ;  /* 0x000000282d2c7212 */ /* 0x000fe200078e3cff */
[----:B------:R-:W-:Y:S01]  /*fb90*/  IMAD.MOV.U32 R45, RZ, RZ, R41 ;  /* 0x000000ffff2d7224 */ /* 0x000fe200078e0029 */
[----:B------:R-:W-:Y:S02]  /*fba0*/  IADD3 R0, P1, R40, 0x20, RZ ;  /* 0x0000002028007810 */ /* 0x000fe40007f3e0ff */
[----:B------:R-:W-:Y:S02]  /*fbb0*/  LOP3.LUT R30, R3, 0x380, RZ, 0xc0, !PT ;  /* 0x00000380031e7812 */ /* 0x000fe400078ec0ff */
[----:B------:R-:W-:-:S02]  /*fbc0*/  LOP3.LUT R181, R10, 0x380, RZ, 0xc0, !PT ;  /* 0x000003800ab57812 */ /* 0x000fc400078ec0ff */
[----:B------:R-:W-:Y:S02]  /*fbd0*/  LOP3.LUT R169, R0, 0x380, RZ, 0xc0, !PT ;  /* 0x0000038000a97812 */ /* 0x000fe400078ec0ff */
[----:B--2---:R-:W-:Y:S01]  /*fbe0*/  MOV R24, R44 ;  /* 0x0000002c00187202 */ /* 0x004fe20000000f00 */
[----:B------:R-:W-:Y:S01]  /*fbf0*/  BAR.SYNC.DEFER_BLOCKING 0x1, 0x100 ;  /* 0x0044000000007b1d */ /* 0x000fe20000010000 */
[----:B------:R-:W-:Y:S01]  /*fc00*/  SHF.R.U64 R30, R30, 0x3, RZ ;  /* 0x000000031e1e7819 */ /* 0x000fe200000012ff */
[--C-:B------:R-:W-:Y:S01]  /*fc10*/  IMAD.X R45, RZ, RZ, R41.reuse, P4 ;  /* 0x000000ffff2d7224 */ /* 0x100fe200020e0629 */
[C---:B------:R-:W-:Y:S02]  /*fc20*/  IADD3 R48, P3, R40.reuse, 0x2000, RZ ;  /* 0x0000200028307810 */ /* 0x040fe40007f7e0ff */
[----:B------:R-:W-:Y:S02]  /*fc30*/  SHF.R.U64 R181, R181, 0x3, RZ ;  /* 0x00000003b5b57819 */ /* 0x000fe400000012ff */
[C---:B------:R-:W-:Y:S01]  /*fc40*/  IADD3 R8, P5, R40.reuse, 0x2040, RZ ;  /* 0x0000204028087810 */ /* 0x040fe20007fbe0ff */
[----:B------:R-:W-:Y:S01]  /*fc50*/  IMAD.X R49, RZ, RZ, R41, P3 ;  /* 0x000000ffff317224 */ /* 0x000fe200018e0629 */
[----:B------:R-:W-:-:S02]  /*fc60*/  IADD3 R60, P2, R40, 0x2060, RZ ;  /* 0x00002060283c7810 */ /* 0x000fc40007f5e0ff */
[----:B------:R-:W-:Y:S01]  /*fc70*/  SHF.R.U64 R169, R169, 0x3, RZ ;  /* 0x00000003a9a97819 */ /* 0x000fe200000012ff */
[--C-:B------:R-:W-:Y:S01]  /*fc80*/  IMAD.X R57, RZ, RZ, R41.reuse, P5 ;  /* 0x000000ffff397224 */ /* 0x100fe200028e0629 */
[----:B------:R-:W-:Y:S01]  /*fc90*/  IADD3 R52, P6, R40, 0x2020, RZ ;  /* 0x0000202028347810 */ /* 0x000fe20007fde0ff */
[--C-:B------:R-:W-:Y:S01]  /*fca0*/  IMAD.X R61, RZ, RZ, R41.reuse, P2 ;  /* 0x000000ffff3d7224 */ /* 0x100fe200010e0629 */
[----:B------:R-:W-:Y:S02]  /*fcb0*/  LOP3.LUT R30, R30, R3, RZ, 0x3c, !PT ;  /* 0x000000031e1e7212 */ /* 0x000fe400078e3cff */
[----:B------:R-:W-:Y:S01]  /*fcc0*/  LOP3.LUT R44, R181, R10, RZ, 0x3c, !PT ;  /* 0x0000000ab52c7212 */ /* 0x000fe200078e3cff */
[----:B------:R-:W-:Y:S01]  /*fcd0*/  IMAD.X R53, RZ, RZ, R41, P6 ;  /* 0x000000ffff357224 */ /* 0x000fe200030e0629 */
[----:B------:R-:W-:Y:S02]  /*fce0*/  LOP3.LUT R3, R48, 0x380, RZ, 0xc0, !PT ;  /* 0x0000038030037812 */ /* 0x000fe400078ec0ff */
[----:B------:R-:W-:-:S02]  /*fcf0*/  LOP3.LUT R181, R8, 0x380, RZ, 0xc0, !PT ;  /* 0x0000038008b57812 */ /* 0x000fc400078ec0ff */
[----:B------:R-:W-:Y:S01]  /*fd00*/  LOP3.LUT R183, R60, 0x380, RZ, 0xc0, !PT ;  /* 0x000003803cb77812 */ /* 0x000fe200078ec0ff */
[----:B------:R2:W-:Y:S01]  /*fd10*/  STSM.16.M88.4 [R24], R4 ;  /* 0x0000000418007844 */ /* 0x0005e20000000200 */
[----:B------:R-:W-:Y:S02]  /*fd20*/  SHF.R.U64 R3, R3, 0x3, RZ ;  /* 0x0000000303037819 */ /* 0x000fe400000012ff */
[----:B------:R-:W-:Y:S02]  /*fd30*/  SHF.R.U64 R181, R181, 0x3, RZ ;  /* 0x00000003b5b57819 */ /* 0x000fe400000012ff */
[----:B------:R-:W-:Y:S02]  /*fd40*/  SHF.R.U64 R183, R183, 0x3, RZ ;  /* 0x00000003b7b77819 */ /* 0x000fe400000012ff */
[C---:B------:R-:W-:Y:S02]  /*fd50*/  IADD3 R70, P4, R40.reuse, 0x4040, RZ ;  /* 0x0000404028467810 */ /* 0x040fe40007f9e0ff */
[----:B------:R-:W-:-:S02]  /*fd60*/  IADD3 R62, P3, R40, 0x4060, RZ ;  /* 0x00004060283e7810 */ /* 0x000fc40007f7e0ff */
[----:B0-----:R-:W-:Y:S01]  /*fd70*/  IADD3 R66, P0, R40, 0x4020, RZ ;  /* 0x0000402028427810 */ /* 0x001fe20007f1e0ff */
[--C-:B------:R-:W-:Y:S01]  /*fd80*/  IMAD.X R73, RZ, RZ, R41.reuse, P4 ;  /* 0x000000ffff497224 */ /* 0x100fe200020e0629 */
[----:B------:R-:W-:Y:S01]  /*fd90*/  LOP3.LUT R48, R3, R48, RZ, 0x3c, !PT ;  /* 0x0000003003307212 */ /* 0x000fe200078e3cff */
[--C-:B------:R-:W-:Y:S01]  /*fda0*/  IMAD.X R77, RZ, RZ, R41.reuse, P3 ;  /* 0x000000ffff4d7224 */ /* 0x100fe200018e0629 */
[----:B------:R-:W-:Y:S01]  /*fdb0*/  LOP3.LUT R56, R181, R8, RZ, 0x3c, !PT ;  /* 0x00000008b5387212 */ /* 0x000fe200078e3cff */
[--C-:B--2---:R-:W-:Y:S01]  /*fdc0*/  IMAD.X R7, RZ, RZ, R41.reuse, P1 ;  /* 0x000000ffff077224 */ /* 0x104fe200008e0629 */
[----:B------:R-:W-:Y:S01]  /*fdd0*/  LOP3.LUT R6, R169, R0, RZ, 0x3c, !PT ;  /* 0x00000000a9067212 */ /* 0x000fe200078e3cff */
[----:B------:R-:W-:Y:S01]  /*fde0*/  IMAD.X R69, RZ, RZ, R41, P0 ;  /* 0x000000ffff457224 */ /* 0x000fe200000e0629 */
[----:B------:R-:W-:Y:S02]  /*fdf0*/  LOP3.LUT R169, R52, 0x380, RZ, 0xc0, !PT ;  /* 0x0000038034a97812 */ /* 0x000fe400078ec0ff */
[----:B------:R-:W-:-:S02]  /*fe00*/  IADD3 R58, P1, R40, 0x4000, RZ ;  /* 0x00004000283a7810 */ /* 0x000fc40007f3e0ff */
[----:B------:R-:W-:Y:S02]  /*fe10*/  SHF.R.U64 R169, R169, 0x3, RZ ;  /* 0x00000003a9a97819 */ /* 0x000fe400000012ff */
[----:B------:R-:W-:Y:S01]  /*fe20*/  LOP3.LUT R60, R183, R60, RZ, 0x3c, !PT ;  /* 0x0000003cb73c7212 */ /* 0x000fe200078e3cff */
[----:B------:R-:W-:Y:S01]  /*fe30*/  IMAD.X R65, RZ, RZ, R41, P1 ;  /* 0x000000ffff417224 */ /* 0x000fe200008e0629 */
[----:B------:R-:W-:Y:S02]  /*fe40*/  LOP3.LUT R3, R58, 0x380, RZ, 0xc0, !PT ;  /* 0x000003803a037812 */ /* 0x000fe400078ec0ff */
[----:B------:R-:W-:Y:S02]  /*fe50*/  LOP3.LUT R52, R169, R52, RZ, 0x3c, !PT ;  /* 0x00000034a9347212 */ /* 0x000fe400078e3cff */
[----:B------:R-:W-:Y:S02]  /*fe60*/  LOP3.LUT R181, R70, 0x380, RZ, 0xc0, !PT ;  /* 0x0000038046b57812 */ /* 0x000fe400078ec0ff */
[----:B------:R-:W-:-:S02]  /*fe70*/  LOP3.LUT R183, R62, 0x380, RZ, 0xc0, !PT ;  /* 0x000003803eb77812 */ /* 0x000fc400078ec0ff */
[----:B------:R-:W-:Y:S02]  /*fe80*/  LOP3.LUT R169, R66, 0x380, RZ, 0xc0, !PT ;  /* 0x0000038042a97812 */ /* 0x000fe400078ec0ff */
[----:B------:R-:W-:Y:S02]  /*fe90*/  SHF.R.U64 R3, R3, 0x3, RZ ;  /* 0x0000000303037819 */ /* 0x000fe400000012ff */
[C---:B------:R-:W-:Y:S02]  /*fea0*/  IADD3 R4, P6, R40.reuse, 0x6000, RZ ;  /* 0x0000600028047810 */ /* 0x040fe40007fde0ff */
[----:B------:R-:W-:Y:S02]  /*feb0*/  SHF.R.U64 R181, R181, 0x3, RZ ;  /* 0x00000003b5b57819 */ /* 0x000fe400000012ff */
[----:B------:R-:W-:Y:S01]  /*fec0*/  SHF.R.U64 R183, R183, 0x3, RZ ;  /* 0x00000003b7b77819 */ /* 0x000fe200000012ff */
[----:B------:R-:W-:Y:S01]  /*fed0*/  IMAD.X R81, RZ, RZ, R41, P6 ;  /* 0x000000ffff517224 */ /* 0x000fe200030e0629 */
[----:B------:R-:W-:-:S02]  /*fee0*/  IADD3 R34, P2, R40, 0x6040, RZ ;  /* 0x0000604028227810 */ /* 0x000fc40007f5e0ff */
[C---:B------:R-:W-:Y:S02]  /*fef0*/  IADD3 R24, P1, R40.reuse, 0x6060, RZ ;  /* 0x0000606028187810 */ /* 0x040fe40007f3e0ff */
[----:B------:R-:W-:Y:S01]  /*ff00*/  SHF.R.U64 R169, R169, 0x3, RZ ;  /* 0x00000003a9a97819 */ /* 0x000fe200000012ff */
[--C-:B------:R-:W-:Y:S01]  /*ff10*/  IMAD.X R5, RZ, RZ, R41.reuse, P2 ;  /* 0x000000ffff057224 */ /* 0x100fe200010e0629 */
[----:B------:R-:W-:Y:S02]  /*ff20*/  IADD3 R28, P5, R40, 0x6020, RZ ;  /* 0x00006020281c7810 */ /* 0x000fe40007fbe0ff */
[----:B------:R-:W-:Y:S02]  /*ff30*/  LOP3.LUT R64, R3, R58, RZ, 0x3c, !PT ;  /* 0x0000003a03407212 */ /* 0x000fe400078e3cff */
[----:B------:R-:W-:Y:S01]  /*ff40*/  LOP3.LUT R72, R181, R70, RZ, 0x3c, !PT ;  /* 0x00000046b5487212 */ /* 0x000fe200078e3cff */
[--C-:B------:R-:W-:Y:S01]  /*ff50*/  IMAD.X R85, RZ, RZ, R41.reuse, P5 ;  /* 0x000000ffff557224 */ /* 0x100fe200028e0629 */
[----:B------:R-:W-:Y:S01]  /*ff60*/  LOP3.LUT R76, R183, R62, RZ, 0x3c, !PT ;  /* 0x0000003eb74c7212 */ /* 0x000fe200078e3cff */
[----:B------:R-:W-:Y:S01]  /*ff70*/  IMAD.X R41, RZ, RZ, R41, P1 ;  /* 0x000000ffff297224 */ /* 0x000fe200008e0629 */
[----:B------:R-:W-:-:S02]  /*ff80*/  LOP3.LUT R3, R4, 0x380, RZ, 0xc0, !PT ;  /* 0x0000038004037812 */ /* 0x000fc400078ec0ff */
[----:B------:R-:W-:Y:S02]  /*ff90*/  LOP3.LUT R68, R169, R66, RZ, 0x3c, !PT ;  /* 0x00000042a9447212 */ /* 0x000fe400078e3cff */
[----:B------:R-:W-:Y:S02]  /*ffa0*/  LOP3.LUT R181, R34, 0x380, RZ, 0xc0, !PT ;  /* 0x0000038022b57812 */ /* 0x000fe400078ec0ff */
[----:B------:R-:W-:Y:S02]  /*ffb0*/  LOP3.LUT R183, R24, 0x380, RZ, 0xc0, !PT ;  /* 0x0000038018b77812 */ /* 0x000fe400078ec0ff */
[----:B------:R-:W-:Y:S02]  /*ffc0*/  LOP3.LUT R169, R28, 0x380, RZ, 0xc0, !PT ;  /* 0x000003801ca97812 */ /* 0x000fe400078ec0ff */
[----:B------:R-:W-:Y:S02]  /*ffd0*/  SHF.R.U64 R3, R3, 0x3, RZ ;  /* 0x0000000303037819 */ /* 0x000fe400000012ff */
[----:B------:R-:W-:-:S02]  /*ffe0*/  SHF.R.U64 R181, R181, 0x3, RZ ;  /* 0x00000003b5b57819 */ /* 0x000fc400000012ff */
[----:B------:R-:W-:Y:S02]  /*fff0*/  SHF.R.U64 R183, R183, 0x3, RZ ;  /* 0x00000003b7b77819 */ /* 0x000fe400000012ff */
[----:B------:R-:W-:Y:S02]  /*10000*/  SHF.R.U64 R169, R169, 0x3, RZ ;  /* 0x00000003a9a97819 */ /* 0x000fe400000012ff */
[----:B------:R-:W-:Y:S02]  /*10010*/  LOP3.LUT R80, R3, R4, RZ, 0x3c, !PT ;  /* 0x0000000403507212 */ /* 0x000fe400078e3cff */
[----:B------:R-:W-:Y:S02]  /*10020*/  LOP3.LUT R4, R181, R34, RZ, 0x3c, !PT ;  /* 0x00000022b5047212 */ /* 0x000fe400078e3cff */
[----:B------:R-:W-:Y:S02]  /*10030*/  LOP3.LUT R40, R183, R24, RZ, 0x3c, !PT ;  /* 0x00000018b7287212 */ /* 0x000fe400078e3cff */
[----:B------:R-:W-:-:S02]  /*10040*/  LOP3.LUT R84, R169, R28, RZ, 0x3c, !PT ;  /* 0x0000001ca9547212 */ /* 0x000fc400078e3cff */
[----:B------:R-:W-:Y:S02]  /*10050*/  MOV R24, R30 ;  /* 0x0000001e00187202 */ /* 0x000fe40000000f00 */
[----:B------:R-:W-:Y:S02]  /*10060*/  MOV R3, R6 ;  /* 0x0000000600037202 */ /* 0x000fe40000000f00 */
[----:B------:R-:W-:Y:S02]  /*10070*/  F2FP.F16.F32.PACK_AB R28, R178, R180 ;  /* 0x000000b4b21c723e */ /* 0x000fe400000000ff */
[----:B------:R-:W-:Y:S02]  /*10080*/  F2FP.F16.F32.PACK_AB R30, R176, R179 ;  /* 0x000000b3b01e723e */ /* 0x000fe400000000ff */
[----:B------:R-:W-:Y:S02]  /*10090*/  F2FP.F16.F32.PACK_AB R31, R39, R38 ;  /* 0x00000026271f723e */ /* 0x000fe400000000ff */
[----:B------:R-:W-:-:S02]  /*100a0*/  F2FP.F16.F32.PACK_AB R34, R171, R173 ;  /* 0x000000adab22723e */ /* 0x000fc400000000ff */
[----:B------:R-:W-:Y:S01]  /*100b0*/  MOV R0, R4 ;  /* 0x0000000400007202 */ /* 0x000fe20000000f00 */
[----:B------:R0:W-:Y:S01]  /*100c0*/  STSM.16.M88.4 [R3], R28 ;  /* 0x0000001c03007844 */ /* 0x0001e20000000200 */
[----:B------:R-:W-:Y:S02]  /*100d0*/  MOV R44, R44 ;  /* 0x0000002c002c7202 */ /* 0x000fe40000000f00 */
[----:B------:R-:W-:Y:S01]  /*100e0*/  F2FP.F16.F32.PACK_AB R4, R166, R172 ;  /* 0x000000aca604723e */ /* 0x000fe200000000ff */
[----:B------:R2:W-:Y:S01]  /*100f0*/  STSM.16.M88.4 [R24], R32 ;  /* 0x0000002018007844 */ /* 0x0005e20000000200 */
[----:B------:R-:W-:Y:S02]  /*10100*/  F2FP.F16.F32.PACK_AB R5, R51, R50 ;  /* 0x000000323305723e */ /* 0x000fe400000000ff */
[----:B------:R-:W-:Y:S02]  /*10110*/  F2FP.F16.F32.PACK_AB R6, R164, R167 ;  /* 0x000000a7a406723e */ /* 0x000fe400000000ff */
[----:B------:R-:W-:-:S02]  /*10120*/  F2FP.F16.F32.PACK_AB R7, R55, R54 ;  /* 0x000000363707723e */ /* 0x000fc400000000ff */
[----:B------:R-:W-:Y:S02]  /*10130*/  MOV R48, R48 ;  /* 0x0000003000307202 */ /* 0x000fe40000000f00 */
[----:B------:R-:W-:Y:S01]  /*10140*/  F2FP.F16.F32.PACK_AB R8, R162, R165 ;  /* 0x000000a5a208723e */ /* 0x000fe200000000ff */
[----:B------:R3:W-:Y:S01]  /*10150*/  STSM.16.M88.4 [R44], R4 ;  /* 0x000000042c007844 */ /* 0x0007e20000000200 */
[----:B------:R-:W-:Y:S02]  /*10160*/  F2FP.F16.F32.PACK_AB R10, R160, R163 ;  /* 0x000000a3a00a723e */ /* 0x000fe400000000ff */
[----:B------:R-:W-:Y:S02]  /*10170*/  MOV R52, R52 ;  /* 0x0000003400347202 */ /* 0x000fe40000000f00 */
[----:B------:R-:W-:Y:S01]  /*10180*/  MOV R56, R56 ;  /* 0x0000003800387202 */ /* 0x000fe20000000f00 */
[----:B------:R-:W-:Y:S01]  /*10190*/  STSM.16.M88.4 [R48], R8 ;  /* 0x0000000830007844 */ /* 0x000fe20000000200 */
[----:B0-----:R-:W-:Y:S01]  /*101a0*/  F2FP.F16.F32.PACK_AB R28, R156, R158 ;  /* 0x0000009e9c1c723e */ /* 0x001fe200000000ff */
[----:B--2---:R-:W-:Y:S01]  /*101b0*/  IMAD.MOV.U32 R24, RZ, RZ, RZ ;  /* 0x000000ffff187224 */ /* 0x004fe200078e00ff */
[----:B------:R-:W-:Y:S01]  /*101c0*/  F2FP.F16.F32.PACK_AB R29, R75, R74 ;  /* 0x0000004a4b1d723e */ /* 0x000fe200000000ff */
[----:B------:R-:W-:Y:S01]  /*101d0*/  STSM.16.M88.4 [R52], R12 ;  /* 0x0000000c34007844 */ /* 0x000fe20000000200 */
[----:B------:R-:W-:-:S02]  /*101e0*/  F2FP.F16.F32.PACK_AB R30, R154, R157 ;  /* 0x0000009d9a1e723e */ /* 0x000fc400000000ff */
[----:B------:R-:W-:Y:S02]  /*101f0*/  F2FP.F16.F32.PACK_AB R31, R79, R78 ;  /* 0x0000004e4f1f723e */ /* 0x000fe400000000ff */
[----:B------:R-:W-:Y:S02]  /*10200*/  MOV R60, R60 ;  /* 0x0000003c003c7202 */ /* 0x000fe40000000f00 */
[----:B------:R-:W-:Y:S01]  /*10210*/  F2FP.F16.F32.PACK_AB R32, R152, R155 ;  /* 0x0000009b9820723e */ /* 0x000fe200000000ff */
[----:B------:R-:W-:Y:S01]  /*10220*/  STSM.16.M88.4 [R56], R28 ;  /* 0x0000001c38007844 */ /* 0x000fe20000000200 */
[----:B------:R-:W-:Y:S02]  /*10230*/  F2FP.F16.F32.PACK_AB R33, R83, R82 ;  /* 0x000000525321723e */ /* 0x000fe400000000ff */
[----:B------:R-:W-:Y:S02]  /*10240*/  F2FP.F16.F32.PACK_AB R34, R36, R153 ;  /* 0x000000992422723e */ /* 0x000fe400000000ff */
[----:B------:R-:W-:-:S02]  /*10250*/  F2FP.F16.F32.PACK_AB R35, R87, R86 ;  /* 0x000000565723723e */ /* 0x000fc400000000ff */
[----:B------:R-:W-:Y:S02]  /*10260*/  MOV R64, R64 ;  /* 0x0000004000407202 */ /* 0x000fe40000000f00 */
[----:B------:R-:W-:Y:S01]  /*10270*/  F2FP.F16.F32.PACK_AB R36, R89, R88 ;  /* 0x000000585924723e */ /* 0x000fe200000000ff */
[----:B------:R-:W-:Y:S01]  /*10280*/  STSM.16.M88.4 [R60], R32 ;  /* 0x000000203c007844 */ /* 0x000fe20000000200 */
[----:B------:R-:W-:Y:S02]  /*10290*/  F2FP.F16.F32.PACK_AB R38, R93, R92 ;  /* 0x0000005c5d26723e */ /* 0x000fe400000000ff */
[----:B------:R-:W-:Y:S02]  /*102a0*/  F2FP.F16.F32.PACK_AB R39, R95, R94 ;  /* 0x0000005e5f27723e */ /* 0x000fe400000000ff */
[----:B------:R-:W-:Y:S02]  /*102b0*/  MOV R68, R68 ;  /* 0x0000004400447202 */ /* 0x000fe40000000f00 */
[----:B------:R-:W-:Y:S01]  /*102c0*/  F2FP.F16.F32.PACK_AB R105, R42, R106 ;  /* 0x0000006a2a69723e */ /* 0x000fe200000000ff */
[----:B------:R-:W-:Y:S01]  /*102d0*/  STSM.16.M88.4 [R64], R36 ;  /* 0x0000002440007844 */ /* 0x000fe20000000200 */
[----:B------:R-:W-:-:S02]  /*102e0*/  F2FP.F16.F32.PACK_AB R112, R113, R112 ;  /* 0x000000707170723e */ /* 0x000fc400000000ff */
[----:B------:R-:W-:Y:S01]  /*102f0*/  MOV R72, R72 ;  /* 0x0000004800487202 */ /* 0x000fe20000000f00 */
[----:B------:R-:W-:Y:S01]  /*10300*/  STSM.16.M88.4 [R68], R96 ;  /* 0x0000006044007844 */ /* 0x000fe20000000200 */
        /* <DEDUP_REMOVED lines=11> */
[----:B------:R-:W-:Y:S02]  /*103c0*/  MOV R80, R80 ;  /* 0x0000005000507202 */ /* 0x000fe40000000f00 */
[----:B------:R-:W-:-:S02]  /*103d0*/  F2FP.F16.F32.PACK_AB R122, R125, R124 ;  /* 0x0000007c7d7a723e */ /* 0x000fc400000000ff */
[----:B------:R-:W-:Y:S02]  /*103e0*/  F2FP.F16.F32.PACK_AB R123, R127, R126 ;  /* 0x0000007e7f7b723e */ /* 0x000fe400000000ff */
[----:B------:R-:W-:Y:S02]  /*103f0*/  F2FP.F16.F32.PACK_AB R129, R131, R130 ;  /* 0x000000828381723e */ /* 0x000fe400000000ff */
[----:B------:R-:W-:Y:S01]  /*10400*/  F2FP.F16.F32.PACK_AB R136, R137, R136 ;  /* 0x000000888988723e */ /* 0x000fe200000000ff */
[----:B------:R-:W-:Y:S01]  /*10410*/  STSM.16.M88.4 [R80], R120 ;  /* 0x0000007850007844 */ /* 0x000fe20000000200 */
[----:B------:R-:W-:Y:S02]  /*10420*/  ISETP.NE.U32.AND P0, PT, RZ, UR4, PT ;  /* 0x00000004ff007c0c */ /* 0x000fe4000bf05070 */
[----:B---3--:R-:W-:Y:S02]  /*10430*/  IADD3 R4, P1, R210, UR4, RZ ;  /* 0x00000004d2047c10 */ /* 0x008fe4000ff3e0ff */
[----:B------:R-:W-:-:S02]  /*10440*/  MOV R84, R84 ;  /* 0x0000005400547202 */ /* 0x000fc40000000f00 */
[----:B------:R-:W-:Y:S02]  /*10450*/  F2FP.F16.F32.PACK_AB R130, R133, R132 ;  /* 0x000000848582723e */ /* 0x000fe400000000ff */
[----:B------:R-:W-:Y:S02]  /*10460*/  F2FP.F16.F32.PACK_AB R131, R135, R134 ;  /* 0x000000868783723e */ /* 0x000fe400000000ff */
[----:B------:R-:W-:Y:S02]  /*10470*/  F2FP.F16.F32.PACK_AB R137, R139, R138 ;  /* 0x0000008a8b89723e */ /* 0x000fe400000000ff */
[----:B------:R-:W-:Y:S01]  /*10480*/  F2FP.F16.F32.PACK_AB R144, R145, R144 ;  /* 0x000000909190723e */ /* 0x000fe200000000ff */
[----:B------:R-:W-:Y:S01]  /*10490*/  STSM.16.M88.4 [R84], R128 ;  /* 0x0000008054007844 */ /* 0x000fe20000000200 */
[----:B------:R-:W-:Y:S02]  /*104a0*/  F2FP.F16.F32.PACK_AB R138, R141, R140 ;  /* 0x0000008c8d8a723e */ /* 0x000fe400000000ff */
[----:B------:R-:W-:-:S02]  /*104b0*/  F2FP.F16.F32.PACK_AB R139, R143, R142 ;  /* 0x0000008e8f8b723e */ /* 0x000fc400000000ff */
[----:B------:R-:W-:Y:S02]  /*104c0*/  F2FP.F16.F32.PACK_AB R145, R147, R146 ;  /* 0x000000929391723e */ /* 0x000fe400000000ff */
[----:B------:R-:W-:Y:S01]  /*104d0*/  MOV R40, R40 ;  /* 0x0000002800287202 */ /* 0x000fe20000000f00 */
[----:B------:R0:W-:Y:S01]  /*104e0*/  STSM.16.M88.4 [R0], R136 ;  /* 0x0000008800007844 */ /* 0x0001e20000000200 */
[----:B------:R-:W-:Y:S02]  /*104f0*/  F2FP.F16.F32.PACK_AB R146, R149, R148 ;  /* 0x000000949592723e */ /* 0x000fe400000000ff */
[----:B------:R-:W-:Y:S02]  /*10500*/  F2FP.F16.F32.PACK_AB R147, R151, R150 ;  /* 0x000000969793723e */ /* 0x000fe400000000ff */
        /* <DEDUP_REMOVED lines=9> */
[----:B0-----:R-:W-:Y:S01]  /*105a0*/  IMAD.U32 R0, RZ, RZ, UR4 ;  /* 0x00000004ff007e24 */ /* 0x001fe2000f8e00ff */
        /* <DEDUP_REMOVED lines=33> */
[----:B--2---:R-:W-:Y:S02]  /*107c0*/  LOP3.LUT R40, R41, 0x380, RZ, 0xc0, !PT ;  /* 0x0000038029287812 */ /* 0x004fe400078ec0ff */
[----:B------:R-:W-:Y:S02]  /*107d0*/  LOP3.LUT R44, R45, 0x380, RZ, 0xc0, !PT ;  /* 0x000003802d2c7812 */ /* 0x000fe400078ec0ff */
[----:B------:R-:W-:Y:S02]  /*107e0*/  LOP3.LUT R48, R49, 0x380, RZ, 0xc0, !PT ;  /* 0x0000038031307812 */ /* 0x000fe400078ec0ff */
        /* <DEDUP_REMOVED lines=14> */
[----:B0-----:R-:W-:Y:S06]  /*108d0*/  @P6 BRA `(.L_x_4618) ;  /* 0x0000000000106947 */ /* 0x001fec0003800000 */
[----:B------:R-:W-:Y:S05]  /*108e0*/  @!P0 BRA `(.L_x_4618) ;  /* 0x00000000000c8947 */ /* 0x000fea0003800000 */
[----:B------:R-:W2:Y:S04]  /*108f0*/  LDG.E R3, desc[UR40][R4.64] ;  /* 0x0000002804037981 */ /* 0x000ea8000c1e1900 */
[----:B-----5:R-:W2:Y:S02]  /*10900*/  LDG.E R0, desc[UR40][R4.64+0x4] ;  /* 0x0000042804007981 */ /* 0x020ea4000c1e1900 */
[----:B--2---:R-:W-:-:S07]  /*10910*/  IMAD.IADD R0, R0, 0x1, -R3 ;  /* 0x0000000100007824 */ /* 0x004fce00078e0a03 */
.L_x_4618:
[----:B------:R-:W0:Y:S01]  /*10920*/  SHFL.IDX PT, R3, R223, RZ, 0x1f ;  /* 0x00001fffdf037589 */ /* 0x000e2200000e0000 */
        /* <DEDUP_REMOVED lines=19> */
[----:B0-----:R-:W-:-:S02]  /*10a60*/  ISETP.NE.AND P5, PT, R3, RZ, PT ;  /* 0x000000ff0300720c */ /* 0x001fc40003fa5270 */
        /* <DEDUP_REMOVED lines=14> */
[----:B------:R-:W-:Y:S02]  /*10b50*/  LOP3.LUT R20, R5, R20, RZ, 0x3c, !PT ;  /* 0x0000001405147212 */ /* 0x000fe400078e3cff */
[----:B------:R-:W-:-:S02]  /*10b60*/  LOP3.LUT R76, R3, R4, RZ, 0x3c, !PT ;  /* 0x00000004034c7212 */ /* 0x000fc400078e3cff */
[----:B------:R-:W-:Y:S02]  /*10b70*/  SHF.R.S32.HI R80, RZ, 0x1f, R209 ;  /* 0x0000001fff507819 */ /* 0x000fe400000114d1 */
[----:B------:R-:W-:Y:S02]  /*10b80*/  SEL R83, R212, RZ, !P0 ;  /* 0x000000ffd4537207 */ /* 0x000fe40004000000 */
[----:B------:R-:W-:Y:S02]  /*10b90*/  SEL R222, R222, RZ, !P0 ;  /* 0x000000ffdede7207 */ /* 0x000fe40004000000 */
[----:B-----5:R-:W-:Y:S01]  /*10ba0*/  SHF.R.S32.HI R81, RZ, 0x1f, R24 ;  /* 0x0000001fff517819 */ /* 0x020fe20000011418 */
[----:B------:R-:W-:Y:S06]  /*10bb0*/  @P5 BRA `(.L_x_4619) ;  /* 0x0000000000b85947 */ /* 0x000fec0003800000 */
[----:B------:R-:W0:Y:S01]  /*10bc0*/  LDC R15, c[0x0][0xce8] ;  /* 0x00033a00ff0f7b82 */ /* 0x000e220000000800 */
        /* <DEDUP_REMOVED lines=12> */
[----:B0-----:R-:W-:-:S13]  /*10c90*/  ISETP.NE.AND P0, PT, R15, 0x1, PT ;  /* 0x000000010f00780c */ /* 0x001fda0003f05270 */
[----:B------:R-:W0:Y:S08]  /*10ca0*/  @P0 LDC R3, c[0x0][0xcec] ;  /* 0x00033b00ff030b82 */ /* 0x000e300000000800 */
[----:B------:R-:W2:Y:S01]  /*10cb0*/  @P0 LDC R11, c[0x0][0xcf0] ;  /* 0x00033c00ff0b0b82 */ /* 0x000ea20000000800 */
[----:B0-----:R-:W-:-:S04]  /*10cc0*/  @P0 IMAD.HI.U32 R6, R14, R3, RZ ;  /* 0x000000030e060227 */ /* 0x001fc800078e00ff */
        /* <DEDUP_REMOVED lines=19> */
[----:B------:R-:W-:Y:S01]  /*10e00*/  LEA.HI.X R11, R4, UR5, R3, 0x2, P0 ;  /* 0x00000005040b7c11 */ /* 0x000fe200080f1403 */
[----:B------:R-:W-:Y:S01]  /*10e10*/  VIADD R3, R31, 0x8 ;  /* 0x000000081f037836 */ /* 0x000fe20000000000 */
[----:B------:R-:W-:Y:S01]  /*10e20*/  ISETP.NE.AND P0, PT, R193, R30, PT ;  /* 0x0000001ec100720c */ /* 0x000fe20003f05270 */
[----:B------:R-:W-:Y:S03]  /*10e30*/  SHFL.IDX PT, R4, R10, RZ, 0x1c1f ;  /* 0x001c1fff0a047589 */ /* 0x000fe600000e0000 */
[-C--:B------:R-:W-:Y:S01]  /*10e40*/  ISETP.GE.OR P1, PT, R31, R14.reuse, P0 ;  /* 0x0000000e1f00720c */ /* 0x080fe20000726670 */
[----:B------:R-:W0:Y:S01]  /*10e50*/  SHFL.IDX PT, R5, R11, RZ, 0x1c1f ;  /* 0x001c1fff0b057589 */ /* 0x000e2200000e0000 */
[----:B------:R-:W-:-:S03]  /*10e60*/  ISETP.GE.OR P0, PT, R3, R14, P0 ;  /* 0x0000000e0300720c */ /* 0x000fc60000706670 */
[----:B------:R-:W2:Y:S08]  /*10e70*/  SHFL.IDX PT, R7, R11, 0x1, 0x1c1f ;  /* 0x003c1f000b077f89 */ /* 0x000eb000000e0000 */
[----:B0-----:R0:W-:Y:S04]  /*10e80*/  @!P1 ST.E desc[UR40][R4.64], R174 ;  /* 0x000000ae04009985 */ /* 0x0011e8000c101928 */
[----:B--2---:R0:W-:Y:S02]  /*10e90*/  @!P0 ST.E desc[UR40][R6.64], R175 ;  /* 0x000000af06008985 */ /* 0x0041e4000c101928 */
.L_x_4619:
[----:B------:R-:W2:Y:S01]  /*10ea0*/  LDC R85, c[0x0][0xce8] ;  /* 0x00033a00ff557b82 */ /* 0x000ea20000000800 */
[----:B------:R-:W-:Y:S01]  /*10eb0*/  ULDC.64 UR4, c[0x0][0xba0] ;  /* 0x0002e80000047ab9 */ /* 0x000fe20000000a00 */
[----:B0-----:R0:W5:Y:S01]  /*10ec0*/  LD.E.128 R4, desc[UR40][R20.64] ;  /* 0x0000002814047980 */ /* 0x001162000c101d00 */
[----:B------:R-:W-:-:S03]  /*10ed0*/  IMAD R3, R81, UR4, RZ ;  /* 0x0000000451037c24 */ /* 0x000fc6000f8e02ff */
[----:B------:R-:W5:Y:S02]  /*10ee0*/  LD.E.128 R8, desc[UR40][R8.64] ;  /* 0x0000002808087980 */ /* 0x000f64000c101d00 */
[----:B------:R-:W3:Y:S02]  /*10ef0*/  LDC R88, c[0x0][0xbc8] ;  /* 0x0002f200ff587b82 */ /* 0x000ee40000000800 */
[----:B------:R-:W5:Y:S04]  /*10f00*/  LD.E.128 R12, desc[UR40][R12.64] ;  /* 0x000000280c0c7980 */ /* 0x000f68000c101d00 */
[----:B------:R-:W5:Y:S04]  /*10f10*/  LD.E.128 R28, desc[UR40][R28.64] ;  /* 0x000000281c1c7980 */ /* 0x000f68000c101d00 */
[----:B------:R-:W5:Y:S04]  /*10f20*/  LD.E.128 R32, desc[UR40][R32.64] ;  /* 0x0000002820207980 */ /* 0x000f68000c101d00 */
[----:B------:R-:W5:Y:S01]  /*10f30*/  LD.E.128 R36, desc[UR40][R36.64] ;  /* 0x0000002824247980 */ /* 0x000f62000c101d00 */
[----:B--2---:R-:W-:Y:S01]  /*10f40*/  ISETP.NE.AND P1, PT, R85, 0x1, PT ;  /* 0x000000015500780c */ /* 0x004fe20003f25270 */
[----:B------:R-:W-:-:S02]  /*10f50*/  IMAD R3, R24, UR5, R3 ;  /* 0x0000000518037c24 */ /* 0x000fc4000f8e0203 */
[----:B------:R-:W5:Y:S01]  /*10f60*/  LD.E.128 R40, desc[UR40][R40.64] ;  /* 0x0000002828287980 */ /* 0x000f62000c101d00 */
[----:B0-----:R-:W-:Y:S01]  /*10f70*/  IMAD.WIDE.U32 R20, R24, UR4, RZ ;  /* 0x0000000418147c25 */ /* 0x001fe2000f8e00ff */
[----:B------:R-:W-:Y:S02]  /*10f80*/  ULDC.64 UR4, c[0x0][0xbe8] ;  /* 0x0002fa0000047ab9 */ /* 0x000fe40000000a00 */
[----:B------:R-:W5:Y:S04]  /*10f90*/  LD.E.128 R44, desc[UR40][R44.64] ;  /* 0x000000282c2c7980 */ /* 0x000f68000c101d00 */
[----:B------:R-:W5:Y:S02]  /*10fa0*/  LD.E.128 R48, desc[UR40][R48.64] ;  /* 0x0000002830307980 */ /* 0x000f64000c101d00 */
[----:B------:R-:W0:Y:S01]  /*10fb0*/  @P1 LDC R81, c[0x0][0xcec] ;  /* 0x00033b00ff511b82 */ /* 0x000e220000000800 */
[----:B------:R-:W-:Y:S01]  /*10fc0*/  IMAD.IADD R21, R21, 0x1, R3 ;  /* 0x0000000115157824 */ /* 0x000fe200078e0203 */
[----:B------:R-:W5:Y:S01]  /*10fd0*/  LD.E.128 R52, desc[UR40][R52.64] ;  /* 0x0000002834347980 */ /* 0x000f62000c101d00 */
[----:B------:R-:W-:-:S03]  /*10fe0*/  IMAD R24, R80, UR4, RZ ;  /* 0x0000000450187c24 */ /* 0x000fc6000f8e02ff */
[----:B------:R-:W5:Y:S02]  /*10ff0*/  LD.E.128 R56, desc[UR40][R56.64] ;  /* 0x0000002838387980 */ /* 0x000f64000c101d00 */
[----:B------:R-:W2:Y:S01]  /*11000*/  @P1 LDC R87, c[0x0][0xcf0] ;  /* 0x00033c00ff571b82 */ /* 0x000ea20000000800 */
        /* <DEDUP_REMOVED lines=10> */
[----:B---3--:R-:W-:Y:S01]  /*110b0*/  ISETP.GE.AND P0, PT, R217, R88, PT ;  /* 0x00000058d900720c */ /* 0x008fe20003f06270 */
[C---:B------:R-:W-:Y:S01]  /*110c0*/  IMAD R3, R83.reuse, UR5, R3 ;  /* 0x0000000553037c24 */ /* 0x040fe2000f8e0203 */
[----:B------:R-:W5:Y:S01]  /*110d0*/  LD.E.128 R72, desc[UR40][R72.64] ;  /* 0x0000002848487980 */ /* 0x000f62000c101d00 */
[----:B------:R-:W-:-:S03]  /*110e0*/  IMAD.WIDE.U32 R20, R83, UR4, R20 ;  /* 0x0000000453147c25 */ /* 0x000fc6000f8e0014 */
[----:B------:R-:W5:Y:S01]  /*110f0*/  LD.E.128 R76, desc[UR40][R76.64] ;  /* 0x000000284c4c7980 */ /* 0x000f62000c101d00 */
[----:B0-----:R-:W-:Y:S01]  /*11100*/  @P1 IMAD.HI.U32 R24, R82, R81, RZ ;  /* 0x0000005152181227 */ /* 0x001fe200078e00ff */
        /* <DEDUP_REMOVED lines=9> */
[----:B0-----:R-:W0:Y:S01]  /*111a0*/  FENCE.VIEW.ASYNC.S ;  /* 0x00000000000073c6 */ /* 0x001e220000000000 */
[----:B------:R-:W-:Y:S01]  /*111b0*/  IMAD.MOV.U32 R3, RZ, RZ, R82 ;  /* 0x000000ffff037224 */ /* 0x000fe200078e0052 */
[----:B--2---:R-:W-:Y:S01]  /*111c0*/  @P1 SHF.R.U32.HI R3, RZ, R87, R24 ;  /* 0x00000057ff031219 */ /* 0x004fe20000011618 */
        /* <DEDUP_REMOVED lines=40> */
[----:B0-----:R0:W-:Y:S01]  /*11450*/  SYNCS.ARRIVE.TRANS64.RED.A1T0 RZ, [R0+URZ], RZ ;  /* 0x000000ff00ff79a7 */ /* 0x0011e2000810043f */
[----:B------:R-:W-:Y:S02]  /*11460*/  SHF.R.S32.HI R93, RZ, 0x1f, R214 ;  /* 0x0000001fff5d7819 */ /* 0x000fe400000114d6 */
[----:B------:R-:W-:Y:S01]  /*11470*/  LOP3.LUT R24, R3, 0x20, R24, 0xe2, !PT ;  /* 0x0000002003187812 */ /* 0x000fe200078ee218 */
[----:B------:R0:W2:Y:S01]  /*11480*/  SHFL.IDX PT, R80, R89, RZ, 0x181f ;  /* 0x00181fff59507589 */ /* 0x0000a200000e0000 */
[----:B------:R-:W-:-:S02]  /*11490*/  SEL R3, RZ, 0x40, P0 ;  /* 0x00000040ff037807 */ /* 0x000fc40000000000 */
[----:B------:R-:W-:Y:S02]  /*114a0*/  ISETP.GE.AND P0, PT, R224, R88, PT ;  /* 0x00000058e000720c */ /* 0x000fe40003f06270 */
[----:B------:R-:W-:Y:S02]  /*114b0*/  LEA.HI.X R90, R20, UR5, R21, 0x1, P2 ;  /* 0x00000005145a7c11 */ /* 0x000fe400090f0c15 */
[----:B------:R-:W-:Y:S02]  /*114c0*/  LOP3.LUT R3, R24, R3, RZ, 0xfc, !PT ;  /* 0x0000000318037212 */ /* 0x000fe400078efcff */
[----:B------:R-:W-:Y:S01]  /*114d0*/  SEL R24, RZ, 0x80, P0 ;  /* 0x00000080ff187807 */ /* 0x000fe20000000000 */
[----:B------:R0:W3:Y:S01]  /*114e0*/  SHFL.IDX PT, R81, R90, RZ, 0x181f ;  /* 0x00181fff5a517589 */ /* 0x0000e200000e0000 */
[----:B------:R-:W-:Y:S02]  /*114f0*/  SHF.R.S32.HI R94, RZ, 0x1f, R215 ;  /* 0x0000001fff5e7819 */ /* 0x000fe400000114d7 */
[----:B------:R-:W-:-:S02]  /*11500*/  LOP3.LUT R24, R3, R24, RZ, 0xfc, !PT ;  /* 0x0000001803187212 */ /* 0x000fc400078efcff */
[----:B------:R-:W-:Y:S02]  /*11510*/  SHF.R.S32.HI R95, RZ, 0x1f, R216 ;  /* 0x0000001fff5f7819 */ /* 0x000fe400000114d8 */
[----:B------:R-:W-:Y:S01]  /*11520*/  SHF.R.S32.HI R96, RZ, 0x1f, R217 ;  /* 0x0000001fff607819 */ /* 0x000fe200000114d9 */
[----:B0-----:R-:W-:Y:S06]  /*11530*/  @P1 BRA `(.L_x_4621) ;  /* 0x00000000007c1947 */ /* 0x001fec0003800000 */
        /* <DEDUP_REMOVED lines=18> */
[----:B0-----:R-:W-:-:S03]  /*11660*/  @!P2 LEA R4, P5, R214, R80, 0x1 ;  /* 0x00000050d604a211 */ /* 0x001fc600078a08ff */
[----:B------:R4:W-:Y:S01]  /*11670*/  @!P3 ST.E.128 desc[UR40][R86.64], R40 ;  /* 0x000000285600b985 */ /* 0x0009e2000c101d28 */
[-C--:B------:R-:W-:Y:S02]  /*11680*/  @!P1 LEA R6, P6, R213, R80.reuse, 0x1 ;  /* 0x00000050d5069211 */ /* 0x080fe400078c08ff */
[-C--:B--2---:R-:W-:Y:S02]  /*11690*/  @P0 LEA R12, P3, R225, R80.reuse, 0x1 ;  /* 0x00000050e10c0211 */ /* 0x084fe400078608ff */
        /* <DEDUP_REMOVED lines=9> */
.L_x_4621:
[----:B------:R-:W-:Y:S05]  /*11730*/  BSYNC B1 ;  /* 0x0000000000017941 */ /* 0x000fea0003800000 */
.L_x_4620:
[----:B------:R-:W-:Y:S01]  /*11740*/  VIADD R0, R91, 0x20 ;  /* 0x000000205b007836 */ /* 0x000fe20000000000 */
[----:B----45:R0:W4:Y:S04]  /*11750*/  SHFL.IDX PT, R7, R90, 0x1, 0x181f ;  /* 0x00381f005a077f89 */ /* 0x03012800000e0000 */
[----:B------:R-:W-:Y:S01]  /*11760*/  ISETP.GE.AND P0, PT, R0, R92, PT ;  /* 0x0000005c0000720c */ /* 0x000fe20003f06270 */
[----:B------:R0:W0:-:S12]  /*11770*/  SHFL.IDX PT, R6, R89, 0x1, 0x181f ;  /* 0x00381f0059067f89 */ /* 0x00001800000e0000 */
[----:B------:R-:W-:Y:S05]  /*11780*/  @P0 BRA `(.L_x_4622) ;  /* 0x0000000c00f00947 */ /* 0x000fea0003800000 */
        /* <DEDUP_REMOVED lines=33> */
.L_x_4617:
[----:B------:R-:W3:Y:S01]  /*119a0*/  S2R R0, SR_TID.X ;  /* 0x0000000000007919 */ /* 0x000ee20000002100 */
[----:B------:R-:W-:Y:S01]  /*119b0*/  ULDC.64 UR4, c[0x0][0xd00] ;  /* 0x0003400000047ab9 */ /* 0x000fe20000000a00 */
[----:B------:R-:W-:Y:S01]  /*119c0*/  IMAD.MOV.U32 R3, RZ, RZ, RZ ;  /* 0x000000ffff037224 */ /* 0x000fe200078e00ff */
[----:B------:R-:W-:Y:S01]  /*119d0*/  ISETP.NE.U32.AND P0, PT, RZ, UR4, PT ;  /* 0x00000004ff007c0c */ /* 0x000fe2000bf05070 */
[----:B------:R-:W4:Y:S01]  /*119e0*/  LDC R29, c[0x0][0xce8] ;  /* 0x00033a00ff1d7b82 */ /* 0x000f220000000800 */
        /* <DEDUP_REMOVED lines=8> */
[----:B------:R-:W-:Y:S01]  /*11a70*/  ULDC UR4, c[0x0][0xb88] ;  /* 0x0002e20000047ab9 */ /* 0x000fe20000000800 */
[----:B---3--:R-:W-:-:S02]  /*11a80*/  VIADD R6, R0, 0xffffff80 ;  /* 0xffffff8000067836 */ /* 0x008fc40000000000 */
[----:B------:R-:W-:Y:S01]  /*11a90*/  @P1 IADD3.X R211, R211, UR5, RZ, P2, !PT ;  /* 0x00000005d3d31c10 */ /* 0x000fe200097fe4ff */
[----:B------:R-:W-:-:S06]  /*11aa0*/  IMAD.U32 R0, RZ, RZ, UR4 ;  /* 0x00000004ff007e24 */ /* 0x000fcc000f8e00ff */
[----:B------:R0:W5:Y:S01]  /*11ab0*/  @P1 LDG.E R0, desc[UR40][R210.64] ;  /* 0x00000028d2001981 */ /* 0x000162000c1e1900 */
[----:B------:R-:W-:Y:S01]  /*11ac0*/  ISETP.GE.AND P2, PT, R6, 0x40, PT ;  /* 0x000000400600780c */ /* 0x000fe20003f46270 */
[----:B------:R-:W-:-:S12]  /*11ad0*/  @P1 BRA `(.L_x_4623) ;  /* 0x0000000000101947 */ /* 0x000fd80003800000 */
[----:B------:R-:W-:Y:S05]  /*11ae0*/  @!P0 BRA `(.L_x_4623) ;  /* 0x00000000000c8947 */ /* 0x000fea0003800000 */
[----:B------:R-:W3:Y:S04]  /*11af0*/  LDG.E R7, desc[UR40][R4.64] ;  /* 0x0000002804077981 */ /* 0x000ee8000c1e1900 */
[----:B-----5:R-:W3:Y:S02]  /*11b00*/  LDG.E R0, desc[UR40][R4.64+0x4] ;  /* 0x0000042804007981 */ /* 0x020ee4000c1e1900 */
[----:B---3--:R-:W-:-:S07]  /*11b10*/  IMAD.IADD R0, R0, 0x1, -R7 ;  /* 0x0000000100007824 */ /* 0x008fce00078e0a07 */
.L_x_4623:
[----:B------:R-:W-:Y:S01]  /*11b20*/  BSSY B1, `(.L_x_4624) ;  /* 0x000002e000017945 */ /* 0x000fe20003800000 */
[----:B------:R-:W-:Y:S02]  /*11b30*/  SHF.R.S32.HI R13, RZ, 0x1f, R209 ;  /* 0x0000001fff0d7819 */ /* 0x000fe400000114d1 */
[----:B------:R-:W-:Y:S02]  /*11b40*/  SEL R15, R212, RZ, !P0 ;  /* 0x000000ffd40f7207 */ /* 0x000fe40004000000 */
[----:B------:R-:W-:Y:S02]  /*11b50*/  SEL R222, R222, RZ, !P0 ;  /* 0x000000ffdede7207 */ /* 0x000fe40004000000 */
[----:B-----5:R-:W-:Y:S01]  /*11b60*/  SHF.R.S32.HI R10, RZ, 0x1f, R3 ;  /* 0x0000001fff0a7819 */ /* 0x020fe20000011403 */
[----:B------:R-:W-:Y:S06]  /*11b70*/  @P2 BRA `(.L_x_4625) ;  /* 0x0000000000a02947 */ /* 0x000fec0003800000 */
[----:B0-----:R-:W0:Y:S01]  /*11b80*/  S2R R4, SR_TID.X ;  /* 0x0000000000047919 */ /* 0x001e220000002100 */
[----:B------:R-:W3:Y:S02]  /*11b90*/  LDC R11, c[0x0][0xce8] ;  /* 0x00033a00ff0b7b82 */ /* 0x000ee40000000800 */
[----:B---3--:R-:W-:Y:S02]  /*11ba0*/  IMAD R5, R0, R11, RZ ;  /* 0x0000000b00057224 */ /* 0x008fe400078e02ff */
[----:B0-----:R-:W-:-:S04]  /*11bb0*/  IMAD R4, R219, 0x40, R4 ;  /* 0x00000040db047824 */ /* 0x001fc800078e0204 */
[----:B------:R-:W-:-:S05]  /*11bc0*/  VIADD R12, R4, 0xffffff80 ;  /* 0xffffff80040c7836 */ /* 0x000fca0000000000 */
        /* <DEDUP_REMOVED lines=9> */
[----:B------:R-:W0:Y:S08]  /*11c60*/  @P0 LDC R9, c[0x0][0xcec] ;  /* 0x00033b00ff090b82 */ /* 0x000e300000000800 */
[----:B------:R-:W3:Y:S01]  /*11c70*/  @P0 LDC R21, c[0x0][0xcf0] ;  /* 0x00033c00ff150b82 */ /* 0x000ee20000000800 */
[----:B0-----:R-:W-:-:S04]  /*11c80*/  @P0 IMAD.HI.U32 R6, R12, R9, RZ ;  /* 0x000000090c060227 */ /* 0x001fc800078e00ff */
[----:B------:R-:W-:Y:S01]  /*11c90*/  IMAD R9, R209, UR5, R8 ;  /* 0x00000005d1097c24 */ /* 0x000fe2000f8e0208 */
[----:B------:R-:W-:Y:S01]  /*11ca0*/  ULDC.64 UR4, c[0x0][0xc98] ;  /* 0x0003260000047ab9 */ /* 0x000fe20000000a00 */
[----:B---3--:R-:W-:Y:S02]  /*11cb0*/  @P0 SHF.R.U32.HI R7, RZ, R21, R6 ;  /* 0x00000015ff070219 */ /* 0x008fe40000011606 */
        /* <DEDUP_REMOVED lines=20> */
.L_x_4625:
[----:B------:R-:W-:Y:S05]  /*11e00*/  BSYNC B1 ;  /* 0x0000000000017941 */ /* 0x000fea0003800000 */
.L_x_4624:
[----:B----4-:R-:W-:Y:S01]  /*11e10*/  ISETP.NE.AND P0, PT, R29, 0x1, PT ;  /* 0x000000011d00780c */ /* 0x010fe20003f05270 */
[----:B--2---:R-:W2:Y:S01]  /*11e20*/  LDC R24, c[0x0][0xbc8] ;  /* 0x0002f200ff187b82 */ /* 0x004ea20000000800 */
[----:B------:R-:W-:Y:S01]  /*11e30*/  ULDC.64 UR4, c[0x0][0xba0] ;  /* 0x0002e80000047ab9 */ /* 0x000fe20000000a00 */
[----:B------:R-:W-:Y:S01]  /*11e40*/  IMAD R31, R0, R29, RZ ;  /* 0x0000001d001f7224 */ /* 0x000fe200078e02ff */
[----:B------:R-:W-:Y:S01]  /*11e50*/  BSSY B1, `(.L_x_4626) ;  /* 0x000006b000017945 */ /* 0x000fe20003800000 */
[----:B---3--:R-:W-:Y:S01]  /*11e60*/  IMAD R6, R10, UR4, RZ ;  /* 0x000000040a067c24 */ /* 0x008fe2000f8e02ff */
[----:B------:R-:W-:Y:S01]  /*11e70*/  SHF.R.S32.HI R32, RZ, 0x1f, R214 ;  /* 0x0000001fff207819 */ /* 0x000fe200000114d6 */
[C---:B0-----:R-:W-:Y:S01]  /*11e80*/  IMAD.WIDE.U32 R4, R3.reuse, UR4, RZ ;  /* 0x0000000403047c25 */ /* 0x041fe2000f8e00ff */
[----:B------:R-:W-:Y:S02]  /*11e90*/  SHF.R.S32.HI R33, RZ, 0x1f, R215 ;  /* 0x0000001fff217819 */ /* 0x000fe400000114d7 */
[----:B------:R-:W-:Y:S01]  /*11ea0*/  SHF.R.S32.HI R34, RZ, 0x1f, R216 ;  /* 0x0000001fff227819 */ /* 0x000fe200000114d8 */
[----:B------:R-:W-:Y:S01]  /*11eb0*/  IMAD R3, R3, UR5, R6 ;  /* 0x0000000503037c24 */ /* 0x000fe2000f8e0206 */
[----:B------:R-:W-:Y:S01]  /*11ec0*/  ULDC.64 UR4, c[0x0][0xbe8] ;  /* 0x0002fa0000047ab9 */ /* 0x000fe20000000a00 */
[----:B------:R-:W0:Y:S01]  /*11ed0*/  @P0 LDC R7, c[0x0][0xcec] ;  /* 0x00033b00ff070b82 */ /* 0x000e220000000800 */
[----:B------:R-:W-:Y:S01]  /*11ee0*/  IMAD R6, R13, UR4, RZ ;  /* 0x000000040d067c24 */ /* 0x000fe2000f8e02ff */
[----:B------:R-:W-:Y:S01]  /*11ef0*/  SHF.R.S32.HI R35, RZ, 0x1f, R217 ;  /* 0x0000001fff237819 */ /* 0x000fe200000114d9 */
[----:B------:R-:W-:-:S02]  /*11f00*/  IMAD.IADD R5, R5, 0x1, R3 ;  /* 0x0000000105057824 */ /* 0x000fc400078e0203 */
[C---:B------:R-:W-:Y:S02]  /*11f10*/  IMAD R3, R209.reuse, UR5, R6 ;  /* 0x00000005d1037c24 */ /* 0x040fe4000f8e0206 */
[----:B------:R-:W-:Y:S01]  /*11f20*/  IMAD.WIDE.U32 R4, R209, UR4, R4 ;  /* 0x00000004d1047c25 */ /* 0x000fe2000f8e0004 */
[----:B------:R-:W3:Y:S01]  /*11f30*/  @P0 LDC R9, c[0x0][0xcf0] ;  /* 0x00033c00ff090b82 */ /* 0x000ee20000000800 */
[----:B------:R-:W-:Y:S02]  /*11f40*/  ULDC.64 UR4, c[0x0][0xbf0] ;  /* 0x0002fc0000047ab9 */ /* 0x000fe40000000a00 */
[----:B------:R-:W-:Y:S01]  /*11f50*/  IMAD R6, R220, 0x20, R221 ;  /* 0x00000020dc067824 */ /* 0x000fe200078e02dd */
[-C--:B--2---:R-:W-:Y:S01]  /*11f60*/  ISETP.GE.AND P1, PT, R217, R24.reuse, PT ;  /* 0x00000018d900720c */ /* 0x084fe20003f26270 */
[----:B------:R-:W-:Y:S01]  /*11f70*/  IMAD.IADD R5, R5, 0x1, R3 ;  /* 0x0000000105057824 */ /* 0x000fe200078e0203 */
[-C--:B------:R-:W-:Y:S01]  /*11f80*/  ISETP.GE.AND P2, PT, R189, R24.reuse, PT ;  /* 0x00000018bd00720c */ /* 0x080fe20003f46270 */
[----:B------:R-:W-:Y:S01]  /*11f90*/  IMAD R3, R222, UR4, RZ ;  /* 0x00000004de037c24 */ /* 0x000fe2000f8e02ff */
[----:B------:R-:W-:Y:S01]  /*11fa0*/  SEL R10, RZ, 0xffffffff, P1 ;  /* 0xffffffffff0a7807 */ /* 0x000fe20000800000 */
[----:B------:R-:W-:Y:S01]  /*11fb0*/  IMAD R8, R219, 0x40, R6 ;  /* 0x00000040db087824 */ /* 0x000fe200078e0206 */
[----:B------:R-:W-:Y:S01]  /*11fc0*/  ISETP.GE.AND P1, PT, R215, R24, PT ;  /* 0x00000018d700720c */ /* 0x000fe20003f26270 */
[----:B------:R-:W-:-:S02]  /*11fd0*/  IMAD R3, R15, UR5, R3 ;  /* 0x000000050f037c24 */ /* 0x000fc4000f8e0203 */
[----:B------:R-:W-:Y:S01]  /*11fe0*/  IMAD.WIDE.U32 R4, R15, UR4, R4 ;  /* 0x000000040f047c25 */ /* 0x000fe2000f8e0004 */
[----:B------:R-:W-:Y:S01]  /*11ff0*/  SEL R11, RZ, 0xffffffff, P1 ;  /* 0xffffffffff0b7807 */ /* 0x000fe20000800000 */
[----:B------:R-:W-:Y:S02]  /*12000*/  ULDC.64 UR4, c[0x0][0xbe0] ;  /* 0x0002f80000047ab9 */ /* 0x000fe40000000a00 */
[----:B0-----:R-:W-:Y:S01]  /*12010*/  @P0 IMAD.HI.U32 R6, R8, R7, RZ ;  /* 0x0000000708060227 */ /* 0x001fe200078e00ff */
[----:B------:R-:W-:Y:S02]  /*12020*/  SEL R7, RZ, 0x1, P2 ;  /* 0x00000001ff077807 */ /* 0x000fe40001000000 */
[----:B------:R-:W-:Y:S01]  /*12030*/  ISETP.GE.AND P2, PT, R216, R24, PT ;  /* 0x00000018d800720c */ /* 0x000fe20003f46270 */
[----:B------:R-:W-:Y:S02]  /*12040*/  IMAD.SHL.U32 R10, R10, 0x2, RZ ;  /* 0x000000020a0a7824 */ /* 0x000fe400078e00ff */
[----:B------:R-:W-:-:S02]  /*12050*/  IMAD.IADD R5, R5, 0x1, R3 ;  /* 0x0000000105057824 */ /* 0x000fc400078e0203 */
        /* <DEDUP_REMOVED lines=9> */
[-C--:B------:R-:W-:Y:S02]  /*120f0*/  ISETP.GE.AND P0, PT, R214, R24.reuse, PT ;  /* 0x00000018d600720c */ /* 0x080fe40003f06270 */
[----:B------:R-:W-:Y:S01]  /*12100*/  ISETP.GE.AND P2, PT, R224, R24, PT ;  /* 0x00000018e000720c */ /* 0x000fe20003f46270 */
[----:B------:R-:W-:-:S02]  /*12110*/  IMAD.SHL.U32 R10, R10, 0x4, RZ ;  /* 0x000000040a0a7824 */ /* 0x000fc400078e00ff */
        /* <DEDUP_REMOVED lines=21> */
[----:B------:R-:W-:Y:S01]  /*12270*/  IMAD.IADD R3, R5, 0x1, R3 ;  /* 0x0000000105037824 */ /* 0x000fe200078e0203 */
[----:B------:R-:W-:-:S02]  /*12280*/  LEA R20, P1, R4, UR4, 0x1 ;  /* 0x0000000404147c11 */ /* 0x000fc4000f8208ff */
        /* <DEDUP_REMOVED lines=39> */
.L_x_4627:
[----:B------:R-:W-:Y:S05]  /*12500*/  BSYNC B1 ;  /* 0x0000000000017941 */ /* 0x000fea0003800000 */
.L_x_4626:
        /* <DEDUP_REMOVED lines=27> */
[-C--:B0-----:R-:W-:Y:S02]  /*126c0*/  @P0 LEA R20, P3, R225, R6.reuse, 0x1 ;  /* 0x00000006e1140211 */ /* 0x081fe400078608ff */
        /* <DEDUP_REMOVED lines=8> */
.L_x_4622:
[----:B------:R-:W-:Y:S05]  /*12750*/  BSYNC B0 ;  /* 0x0000000000007941 */ /* 0x000fea0003800000 */
.L_x_4616:
[----:B------:R-:W-:Y:S02]  /*12760*/  ULDC UR4, c[0x0][0xd3c] ;  /* 0x00034f0000047ab9 */ /* 0x000fe40000000800 */
[----:B------:R-:W-:-:S13]  /*12770*/  ISETP.GE.AND P0, PT, R27, UR4, PT ;  /* 0x000000041b007c0c */ /* 0x000fda000bf06270 */
[----:B------:R-:W-:Y:S05]  /*12780*/  @!P0 BRA `(.L_x_4628) ;  /* 0xfffffee800b08947 */ /* 0x000fea000383ffff */
[----:B------:R-:W-:Y:S05]  /*12790*/  BRA `(.L_x_4515) ;  /* 0x0000009800c47947 */ /* 0x000fea0003800000 */
.L_x_4513:
        /* <DEDUP_REMOVED lines=18> */
.L_x_4629:
        /* <DEDUP_REMOVED lines=42> */
.L_x_4635:
        /* <DEDUP_REMOVED lines=12> */
.L_x_4634:
[----:B------:R-:W-:Y:S05]  /*12c20*/  BSYNC B0 ;  /* 0x0000000000007941 */ /* 0x000fea0003800000 */
.L_x_4633:
        /* <DEDUP_REMOVED lines=22> */
.L_x_4631:
        /* <DEDUP_REMOVED lines=16> */
.L_x_4636:
        /* <DEDUP_REMOVED lines=25> */
.L_x_4632:
[----:B------:R-:W-:Y:S02]  /*13020*/  IMAD.MOV.U32 R17, RZ, RZ, RZ ;  /* 0x000000ffff117224 */ /* 0x000fe400078e00ff */
[----:B------:R-:W-:Y:S02]  /*13030*/  IMAD.U32 R16, RZ, RZ, UR6 ;  /* 0x00000006ff107e24 */ /* 0x000fe4000f8e00ff */
[----:B------:R-:W-:-:S07]  /*13040*/  IMAD.MOV.U32 R18, RZ, RZ, RZ ;  /* 0x000000ffff127224 */ /* 0x000fce00078e00ff */
.L_x_4637:
[----:B------:R-:W-:-:S13]  /*13050*/  ISETP.NE.AND P0, PT, R5, RZ, PT ;  /* 0x000000ff0500720c */ /* 0x000fda0003f05270 */
[----:B------:R-:W0:Y:S01]  /*13060*/  @!P0 S2R R3, SR_CgaCtaId ;  /* 0x0000000000038919 */ /* 0x000e220000008800 */
[----:B------:R-:W-:-:S04]  /*13070*/  @!P0 MOV R0, 0x400 ;  /* 0x0000040000008802 */ /* 0x000fc80000000f00 */
[----:B0-----:R-:W-:-:S05]  /*13080*/  @!P0 LEA R0, R3, R0, 0x18 ;  /* 0x0000000003008211 */ /* 0x001fca00078ec0ff */
[----:B------:R2:W-:Y:S01]  /*13090*/  @!P0 STS.128 [R0+0x388d0], R16 ;  /* 0x0388d01000008388 */ /* 0x0005e20000000c00 */
[----:B------:R-:W-:Y:S06]  /*130a0*/  BAR.ARV 0x5, 0x180 ;  /* 0x0146000000007b1d */ /* 0x000fec0000002000 */
.L_x_4630:
        /* <DEDUP_REMOVED lines=31> */
[----:B------:R-:W-:Y:S01]  /*132a0*/  STL [R1+0x20], R2 ;  /* 0x0000200201007387 */ /* 0x000fe20000100800 */
[C---:B------:R-:W-:Y:S02]  /*132b0*/  LOP3.LUT R4, R0.reuse, 0x100, RZ, 0xfc, !PT ;  /* 0x0000010000047812 */ /* 0x040fe400078efcff */
[C---:B-1----:R-:W-:Y:S01]  /*132c0*/  LOP3.LUT R3, R0.reuse, 0x80, RZ, 0xfc, !PT ;  /* 0x0000008000037812 */ /* 0x042fe200078efcff */
[----:B------:R-:W-:Y:S01]  /*132d0*/  STL [R1+0x10], RZ ;  /* 0x000010ff01007387 */ /* 0x000fe20000100800 */
[----:B------:R-:W-:-:S03]  /*132e0*/  LOP3.LUT R3, R0, 0x140, RZ, 0xfc, !PT ;  /* 0x0000014000037812 */ /* 0x000fc600078efcff */
[----:B------:R-:W-:Y:S04]  /*132f0*/  STL [R1+0xc], RZ ;  /* 0x00000cff01007387 */ /* 0x000fe80000100800 */
[----:B------:R0:W-:Y:S02]  /*13300*/  STL [R1+0x1c], R2 ;  /* 0x00001c0201007387 */ /* 0x0001e40000100800 */
[C---:B0-----:R-:W-:Y:S02]  /*13310*/  LOP3.LUT R2, R0.reuse, 0xc0, RZ, 0xfc, !PT ;  /* 0x000000c000027812 */ /* 0x041fe400078efcff */
[C---:B------:R-:W-:Y:S02]  /*13320*/  LOP3.LUT R2, R0.reuse, 0x180, RZ, 0xfc, !PT ;  /* 0x0000018000027812 */ /* 0x040fe400078efcff */
[----:B------:R-:W-:-:S07]  /*13330*/  LOP3.LUT R0, R0, 0x1c0, RZ, 0xfc, !PT ;  /* 0x000001c000007812 */ /* 0x000fce00078efcff */
.L_x_4808:
[----:B01----:R-:W0:Y:S02]  /*13340*/  LDC.64 R2, c[0x0][0xd88] ;  /* 0x00036200ff027b82 */ /* 0x003e240000000a00 */
[----:B0-----:R-:W-:-:S05]  /*13350*/  IMAD.WIDE R2, R19, 0x4, R2 ;  /* 0x0000000413027825 */ /* 0x001fca00078e0202 */
[----:B--2---:R-:W2:Y:S01]  /*13360*/  LDG.E R15, desc[UR40][R2.64] ;  /* 0x00000028020f7981 */ /* 0x004ea2000c1e1900 */
[----:B------:R-:W-:Y:S05]  /*13370*/  YIELD ;  /* 0x0000000000007946 */ /* 0x000fea0003800000 */
[----:B------:R-:W-:Y:S01]  /*13380*/  ULDC.64 UR4, c[0x0][0xb20] ;  /* 0x0002c80000047ab9 */ /* 0x000fe20000000a00 */
[----:B---3--:R-:W-:Y:S01]  /*13390*/  IMAD.MOV.U32 R0, RZ, RZ, RZ ;  /* 0x000000ffff007224 */ /* 0x008fe200078e00ff */
[----:B------:R-:W-:Y:S02]  /*133a0*/  ISETP.NE.U32.AND P0, PT, RZ, UR4, PT ;  /* 0x00000004ff007c0c */ /* 0x000fe4000bf05070 */
[----:B------:R-:W-:Y:S01]  /*133b0*/  CS2R R8, SRZ ;  /* 0x0000000000087805 */ /* 0x000fe2000001ff00 */
[----:B------:R-:W-:Y:S01]  /*133c0*/  ULDC.64 UR10, c[0x0][0xb10] ;  /* 0x0002c400000a7ab9 */ /* 0x000fe20000000a00 */
        /* <DEDUP_REMOVED lines=20> */
[----:B------:R-:W-:Y:S02]  /*13510*/  ISETP.NE.U32.AND P1, PT, RZ, UR8, PT ;  /* 0x00000008ff007c0c */ /* 0x000fe4000bf25070 */
[----:B-1----:R-:W-:-:S02]  /*13520*/  IADD3 R2, P4, R14, UR4, RZ ;  /* 0x000000040e027c10 */ /* 0x002fc4000ff9e0ff */
[----:B------:R-:W-:Y:S02]  /*13530*/  ISETP.NE.AND.EX P0, PT, RZ, UR7, PT, P0 ;  /* 0x00000007ff007c0c */ /* 0x000fe4000bf05300 */
[C---:B------:R-:W-:Y:S02]  /*13540*/  IADD3.X R3, R13.reuse, UR5, RZ, P4, !PT ;  /* 0x000000050d037c10 */ /* 0x040fe4000a7fe4ff */
[C---:B0-----:R-:W-:Y:S02]  /*13550*/  IADD3 R4, P4, R14.reuse, UR8, RZ ;  /* 0x000000080e047c10 */ /* 0x041fe4000ff9e0ff */
[----:B------:R-:W-:Y:S01]  /*13560*/  ISETP.NE.AND.EX P1, PT, RZ, UR9, PT, P1 ;  /* 0x00000009ff007c0c */ /* 0x000fe2000bf25310 */
[----:B------:R-:W2:Y:S01]  /*13570*/  @P2 LDG.E R8, desc[UR40][R2.64] ;  /* 0x0000002802082981 */ /* 0x000ea2000c1e1900 */
[----:B------:R-:W-:Y:S01]  /*13580*/  IADD3.X R5, R13, UR9, RZ, P4, !PT ;  /* 0x000000090d057c10 */ /* 0x000fe2000a7fe4ff */
[----:B------:R-:W-:Y:S01]  /*13590*/  ULDC UR4, c[0x0][0x288] ;  /* 0x0000a20000047ab9 */ /* 0x000fe20000000800 */
[----:B------:R-:W-:-:S02]  /*135a0*/  @P3 IADD3 R10, P4, R14, UR10, RZ ;  /* 0x0000000a0e0a3c10 */ /* 0x000fc4000ff9e0ff */
[----:B------:R-:W-:Y:S02]  /*135b0*/  IADD3 R6, P5, R14, UR6, RZ ;  /* 0x000000060e067c10 */ /* 0x000fe4000ffbe0ff */
[C---:B------:R-:W-:Y:S02]  /*135c0*/  @P3 IADD3.X R11, R13.reuse, UR11, RZ, P4, !PT ;  /* 0x0000000b0d0b3c10 */ /* 0x040fe4000a7fe4ff */
[----:B------:R-:W-:-:S03]  /*135d0*/  IADD3.X R7, R13, UR7, RZ, P5, !PT ;  /* 0x000000070d077c10 */ /* 0x000fc6000affe4ff */
        /* <DEDUP_REMOVED lines=22> */
.L_x_4639:
[----:B------:R-:W-:Y:S01]  /*13740*/  IMAD.MOV.U32 R11, RZ, RZ, R15 ;  /* 0x000000ffff0b7224 */ /* 0x000fe200078e000f */
[----:B------:R-:W-:Y:S01]  /*13750*/  ULDC.64 UR4, c[0x0][0xb18] ;  /* 0x0002c60000047ab9 */ /* 0x000fe20000000a00 */
[----:B0----5:R-:W-:Y:S01]  /*13760*/  IMAD.IADD R2, R12, 0x1, R0 ;  /* 0x000000010c027824 */ /* 0x021fe200078e0200 */
[----:B------:R-:W-:Y:S02]  /*13770*/  ISETP.NE.U32.AND P2, PT, RZ, UR4, PT ;  /* 0x00000004ff007c0c */ /* 0x000fe4000bf45070 */
[----:B------:R0:W-:Y:S02]  /*13780*/  STL [R1+0x14], R11 ;  /* 0x0000140b01007387 */ /* 0x0001e40000100800 */
[----:B------:R-:W-:Y:S02]  /*13790*/  ISETP.NE.AND.EX P2, PT, RZ, UR5, PT, P2 ;  /* 0x00000005ff007c0c */ /* 0x000fe4000bf45320 */
[----:B------:R0:W-:Y:S11]  /*137a0*/  STL [R1+0x28], R2 ;  /* 0x0000280201007387 */ /* 0x0001f60000100800 */
[----:B0-----:R-:W-:Y:S05]  /*137b0*/  @!P2 BRA `(.L_x_4640) ;  /* 0x000000000010a947 */ /* 0x001fea0003800000 */
[----:B------:R-:W-:-:S04]  /*137c0*/  IADD3 R2, P0, R14, UR4, RZ ;  /* 0x000000040e027c10 */ /* 0x000fc8000ff1e0ff */
[----:B------:R-:W-:-:S05]  /*137d0*/  IADD3.X R3, R13, UR5, RZ, P0, !PT ;  /* 0x000000050d037c10 */ /* 0x000fca00087fe4ff */
[----:B------:R0:W5:Y:S01]  /*137e0*/  LDG.E R8, desc[UR40][R2.64] ;  /* 0x0000002802087981 */ /* 0x000162000c1e1900 */
[----:B------:R-:W-:Y:S05]  /*137f0*/  BRA `(.L_x_4641) ;  /* 0x0000000000107947 */ /* 0x000fea0003800000 */
.L_x_4640:
[----:B------:R-:W-:Y:S05]  /*13800*/  @!P0 BRA `(.L_x_4641) ;  /* 0x00000000000c8947 */ /* 0x000fea0003800000 */
[----:B------:R-:W2:Y:S04]  /*13810*/  LDG.E R8, desc[UR40][R6.64] ;  /* 0x0000002806087981 */ /* 0x000ea8000c1e1900 */
[----:B------:R-:W2:Y:S02]  /*13820*/  LDG.E R6, desc[UR40][R6.64+0x4] ;  /* 0x0000042806067981 */ /* 0x000ea4000c1e1900 */
[----:B--2---:R-:W-:-:S07]  /*13830*/  IMAD.IADD R8, R6, 0x1, -R8 ;  /* 0x0000000106087824 */ /* 0x004fce00078e0a08 */
.L_x_4641:
[----:B0-----:R-:W2:Y:S01]  /*13840*/  @P1 LDG.E R2, desc[UR40][R4.64] ;  /* 0x0000002804021981 */ /* 0x001ea2000c1e1900 */
[----:B-----5:R-:W-:-:S03]  /*13850*/  IMAD.IADD R0, R8, 0x1, -R0 ;  /* 0x0000000108007824 */ /* 0x020fc600078e0a00 */
[----:B------:R-:W2:Y:S01]  /*13860*/  @P1 LDG.E R4, desc[UR40][R4.64+0x4] ;  /* 0x0000042804041981 */ /* 0x000ea2000c1e1900 */
[----:B------:R-:W-:Y:S01]  /*13870*/  BSSY B0, `(.L_x_4642) ;  /* 0x00001c7000007945 */ /* 0x000fe20003800000 */
[----:B--2---:R-:W-:-:S04]  /*13880*/  @P1 IMAD.IADD R10, R4, 0x1, -R2 ;  /* 0x00000001040a1824 */ /* 0x004fc800078e0a02 */
[----:B------:R-:W-:-:S04]  /*13890*/  IMAD.IADD R3, R0, 0x1, R10 ;  /* 0x0000000100037824 */ /* 0x000fc800078e020a */
[----:B------:R-:W-:Y:S01]  /*138a0*/  VIADD R2, R3, 0x3f ;  /* 0x0000003f03027836 */ /* 0x000fe20000000000 */
[----:B------:R0:W-:Y:S04]  /*138b0*/  STL [R1+0x64], R3 ;  /* 0x0000640301007387 */ /* 0x0001e80000100800 */
[----:B0-----:R-:W-:-:S04]  /*138c0*/  SHF.R.S32.HI R3, RZ, 0x1f, R2 ;  /* 0x0000001fff037819 */ /* 0x001fc80000011402 */
[----:B------:R-:W-:-:S04]  /*138d0*/  LEA.HI R3, R3, R2, RZ, 0x6 ;  /* 0x0000000203037211 */ /* 0x000fc800078f30ff */
[----:B------:R-:W-:-:S04]  /*138e0*/  LOP3.LUT R2, R3, 0xffffffc0, RZ, 0xc0, !PT ;  /* 0xffffffc003027812 */ /* 0x000fc800078ec0ff */
[----:B------:R-:W-:Y:S01]  /*138f0*/  VIADDMNMX R10, R2, -R0, R10, PT ;  /* 0x80000000020a7246 */ /* 0x000fe2000380010a */
[----:B------:R-:W-:-:S05]  /*13900*/  IMAD.MOV R2, RZ, RZ, -R0 ;  /* 0x000000ffff027224 */ /* 0x000fca00078e0a00 */
[----:B------:R-:W-:-:S04]  /*13910*/  VIMNMX R2, RZ, R2, !PT ;  /* 0x00000002ff027248 */ /* 0x000fc80007fe0100 */
[----:B------:R-:W-:Y:S02]  /*13920*/  ISETP.GT.AND P0, PT, R10, R2, PT ;  /* 0x000000020a00720c */ /* 0x000fe40003f04270 */
[----:B------:R-:W-:-:S11]  /*13930*/  SHF.R.U32.HI R2, RZ, 0x6, R2 ;  /* 0x00000006ff027819 */ /* 0x000fd60000011602 */
[----:B------:R-:W-:-:S05]  /*13940*/  @P0 VIADD R10, R10, 0x3f ;  /* 0x0000003f0a0a0836 */ /* 0x000fca0000000000 */
[----:B------:R-:W-:-:S04]  /*13950*/  @P0 SHF.R.S32.HI R0, RZ, 0x1f, R10 ;  /* 0x0000001fff000819 */ /* 0x000fc8000001140a */
[----:B------:R-:W-:Y:S02]  /*13960*/  @P0 LEA.HI R10, R0, R10, RZ, 0x6 ;  /* 0x0000000a000a0211 */ /* 0x000fe400078f30ff */
[----:B------:R-:W-:Y:S01]  /*13970*/  SHF.R.S32.HI R0, RZ, 0x6, R3 ;  /* 0x00000006ff007819 */ /* 0x000fe20000011403 */
[----:B------:R-:W-:Y:S01]  /*13980*/  IMAD.MOV.U32 R7, RZ, RZ, R2 ;  /* 0x000000ffff077224 */ /* 0x000fe200078e0002 */
[----:B------:R-:W-:-:S03]  /*13990*/  @P0 SHF.R.S32.HI R7, RZ, 0x6, R10 ;  /* 0x00000006ff070819 */ /* 0x000fc6000001140a */
[----:B------:R0:W-:Y:S01]  /*139a0*/  STL [R1+0x3c], R0 ;  /* 0x00003c0001007387 */ /* 0x0001e20000100800 */
[----:B------:R-:W-:Y:S02]  /*139b0*/  ISETP.GT.AND P2, PT, R7, R2, PT ;  /* 0x000000020700720c */ /* 0x000fe40003f44270 */
[----:B------:R-:W-:-:S11]  /*139c0*/  PLOP3.LUT P0, PT, PT, PT, PT, 0x80, 0x0 ;  /* 0x000000000000781c */ /* 0x000fd60003f0f070 */
        /* <DEDUP_REMOVED lines=8> */
.L_x_4840:
[----:B-1----:R-:W-:Y:S02]  /*13a50*/  ISETP.NE.AND P0, PT, R14, RZ, PT ;  /* 0x000000ff0e00720c */ /* 0x002fe40003f05270 */
[----:B------:R-:W-:-:S11]  /*13a60*/  PLOP3.LUT P6, PT, PT, PT, PT, 0x8, 0x0 ;  /* 0x000000000000781c */ /* 0x000fd60003fce170 */
[----:B------:R-:W-:Y:S05]  /*13a70*/  @P0 BRA `(.L_x_4645) ;  /* 0x00000000000c0947 */ /* 0x000fea0003800000 */
[----:B------:R-:W-:-:S03]  /*13a80*/  UMOV UR4, 0xffffffff ;  /* 0xffffffff00047882 */ /* 0x000fc60000000000 */
[----:B------:R-:W-:Y:S05]  /*13a90*/  BRA.DIV UR4, `(.L_x_4646) ;  /* 0x0000009204047947 */ /* 0x000fea000b800000 */
[----:B------:R-:W-:-:S13]  /*13aa0*/  ELECT P6, URZ, PT ;  /* 0x00000000003f782f */ /* 0x000fda00038c0000 */
.L_x_4645:
[----:B0-----:R-:W2:Y:S04]  /*13ab0*/  LDL R3, [R1+0x60] ;  /* 0x0000600001037983 */ /* 0x001ea80000100800 */
[----:B------:R-:W3:Y:S01]  /*13ac0*/  LDL R5, [R1+0x4] ;  /* 0x0000040001057983 */ /* 0x000ee20000100800 */
[----:B------:R-:W-:Y:S01]  /*13ad0*/  BSSY B1, `(.L_x_4647) ;  /* 0x0000008000017945 */ /* 0x000fe20003800000 */
[----:B--2---:R-:W-:-:S05]  /*13ae0*/  VIADD R3, R3, 0x1 ;  /* 0x0000000103037836 */ /* 0x004fca0000000000 */
[----:B------:R-:W-:-:S04]  /*13af0*/  LEA.HI R4, R3, R3, RZ, 0x1 ;  /* 0x0000000303047211 */ /* 0x000fc800078f08ff */
[----:B------:R-:W-:-:S05]  /*13b00*/  LOP3.LUT R4, R4, 0xfffffffe, RZ, 0xc0, !PT ;  /* 0xfffffffe04047812 */ /* 0x000fca00078ec0ff */
[----:B------:R-:W-:-:S05]  /*13b10*/  IMAD.IADD R3, R3, 0x1, -R4 ;  /* 0x0000000103037824 */ /* 0x000fca00078e0a04 */
[----:B------:R-:W-:-:S04]  /*13b20*/  SHF.L.U32 R3, R3, 0x1f, RZ ;  /* 0x0000001f03037819 */ /* 0x000fc800000006ff */
[----:B---3--:R-:W0:Y:S02]  /*13b30*/  SYNCS.PHASECHK.TRANS64.TRYWAIT P0, [R5+URZ+0x38820], R3 ;  /* 0x03882003050075a7 */ /* 0x008e24000800017f */
[----:B0-----:R-:W-:Y:S05]  /*13b40*/  @!P0 BRA `(.L_x_4648) ;  /* 0x0000008c00f88947 */ /* 0x001fea0003800000 */
.L_x_4843:
[----:B------:R-:W-:Y:S05]  /*13b50*/  BSYNC B1 ;  /* 0x0000000000017941 */ /* 0x000fea0003800000 */
.L_x_4647:
[----:B------:R-:W-:Y:S04]  /*13b60*/  BSSY B1, `(.L_x_4649) ;  /* 0x00000bf000017945 */ /* 0x000fe80003800000 */
[----:B------:R-:W-:Y:S05]  /*13b70*/  @!P6 BRA `(.L_x_4650) ;  /* 0x0000000800f4e947 */ /* 0x000fea0003800000 */
[----:B0-----:R-:W2:Y:S04]  /*13b80*/  LDL R4, [R1+0x4] ;  /* 0x0000040001047983 */ /* 0x001ea80000100800 */
[----:B------:R-:W3:Y:S01]  /*13b90*/  LDL R6, [R1+0x20] ;  /* 0x0000200001067983 */ /* 0x000ee20000100800 */
[----:B------:R-:W0:Y:S01]  /*13ba0*/  S2R R5, SR_TID.X ;  /* 0x0000000000057919 */ /* 0x000e220000002100 */
[----:B--2---:R-:W-:Y:S02]  /*13bb0*/  IMAD.MOV.U32 R8, RZ, RZ, R4 ;  /* 0x000000ffff087224 */ /* 0x004fe400078e0004 */
[----:B------:R-:W2:Y:S01]  /*13bc0*/  LDL R4, [R1+0x10] ;  /* 0x0000100001047983 */ /* 0x000ea20000100800 */
[----:B0-----:R-:W-:Y:S01]  /*13bd0*/  LOP3.LUT R5, R5, 0x7f, RZ, 0xc0, !PT ;  /* 0x0000007f05057812 */ /* 0x001fe200078ec0ff */
[----:B------:R-:W-:Y:S03]  /*13be0*/  BSSY B2, `(.L_x_4651) ;  /* 0x0000006000027945 */ /* 0x000fe60003800000 */
[----:B------:R-:W-:Y:S01]  /*13bf0*/  ISETP.NE.AND P1, PT, R5, RZ, PT ;  /* 0x000000ff0500720c */ /* 0x000fe20003f25270 */
[----:B--2---:R-:W-:Y:S01]  /*13c00*/  IMAD R4, R4, 0x8, R8 ;  /* 0x0000000804047824 */ /* 0x004fe200078e0208 */
[----:B---3--:R-:W-:-:S04]  /*13c10*/  SHF.L.U32 R8, R6, 0x1f, RZ ;  /* 0x0000001f06087819 */ /* 0x008fc800000006ff */
[----:B------:R-:W0:Y:S02]  /*13c20*/  SYNCS.PHASECHK.TRANS64.TRYWAIT P0, [R4+URZ+0x388a0], R8 ;  /* 0x0388a008040075a7 */ /* 0x000e24000800017f */
[----:B0-----:R-:W-:Y:S05]  /*13c30*/  @!P0 BRA `(.L_x_4652) ;  /* 0x0000008c00d48947 */ /* 0x001fea0003800000 */
.L_x_4844:
[----:B------:R-:W-:Y:S05]  /*13c40*/  BSYNC B2 ;  /* 0x0000000000027941 */ /* 0x000fea0003800000 */
.L_x_4651:
        /* <DEDUP_REMOVED lines=9> */
.L_x_4654:
[----:B------:R-:W-:Y:S05]  /*13ce0*/  BSYNC B2 ;  /* 0x0000000000027941 */ /* 0x000fea0003800000 */
.L_x_4653:
[----:B------:R-:W2:Y:S04]  /*13cf0*/  LDL R6, [R1+0x4] ;  /* 0x0000040001067983 */ /* 0x000ea80000100800 */
[----:B------:R-:W2:Y:S01]  /*13d00*/  LDL R5, [R1+0x10] ;  /* 0x0000100001057983 */ /* 0x000ea20000100800 */
[----:B------:R-:W-:Y:S01]  /*13d10*/  IMAD.MOV.U32 R12, RZ, RZ, RZ ;  /* 0x000000ffff0c7224 */ /* 0x000fe200078e00ff */
[----:B------:R-:W-:Y:S01]  /*13d20*/  UIADD3 UR4, UP0, UR38, 0x570, URZ ;  /* 0x0000057026047890 */ /* 0x000fe2000ff1e03f */
[----:B------:R-:W-:Y:S01]  /*13d30*/  IMAD R3, R7, 0x40, R9 ;  /* 0x0000004007037824 */ /* 0x000fe200078e0209 */
        /* <DEDUP_REMOVED lines=9> */
.L_x_4655:
        /* <DEDUP_REMOVED lines=13> */
.L_x_4845:
[----:B------:R-:W-:Y:S05]  /*13ea0*/  BSYNC B2 ;  /* 0x0000000000027941 */ /* 0x000fea0003800000 */
.L_x_4656:
        /* <DEDUP_REMOVED lines=11> */
.L_x_4659:
[----:B------:R-:W-:Y:S05]  /*13f60*/  BSYNC B2 ;  /* 0x0000000000027941 */ /* 0x000fea0003800000 */
.L_x_4658:
[----:B------:R-:W2:Y:S04]  /*13f70*/  LDL R6, [R1+0x4] ;  /* 0x0000040001067983 */ /* 0x000ea80000100800 */
[----:B------:R-:W2:Y:S01]  /*13f80*/  LDL R5, [R1+0x10] ;  /* 0x0000100001057983 */ /* 0x000ea20000100800 */
[----:B------:R-:W-:Y:S01]  /*13f90*/  R2UR UR10, R12 ;  /* 0x000000000c0a72ca */ /* 0x000fe200000e0000 */
[----:B------:R-:W-:Y:S01]  /*13fa0*/  UIADD3 UR4, UP0, UR38, 0x670, URZ ;  /* 0x0000067026047890 */ /* 0x000fe2000ff1e03f */
[----:B------:R-:W-:Y:S01]  /*13fb0*/  R2UR UR6, R10 ;  /* 0x000000000a0672ca */ /* 0x000fe200000e0000 */
[----:B01----:R-:W-:Y:S01]  /*13fc0*/  VIADD R4, R4, 0x388b0 ;  /* 0x000388b004047836 */ /* 0x003fe20000000000 */
[----:B------:R-:W-:Y:S01]  /*13fd0*/  R2UR UR7, R11 ;  /* 0x000000000b0772ca */ /* 0x000fe200000e0000 */
[----:B------:R-:W-:Y:S01]  /*13fe0*/  UIADD3.X UR5, URZ, UR39, URZ, UP0, !UPT ;  /* 0x000000273f057290 */ /* 0x000fe200087fe43f */
[----:B------:R-:W-:Y:S01]  /*13ff0*/  PLOP3.LUT P0, PT, PT, PT, PT, 0x80, 0x0 ;  /* 0x000000000000781c */ /* 0x000fe20003f0f070 */
[----:B--2---:R-:W-:-:S04]  /*14000*/  IMAD R5, R5, 0x10000, R6 ;  /* 0x0001000005057824 */ /* 0x004fc800078e0206 */
[----:B------:R-:W-:-:S08]  /*14010*/  VIADD R6, R5, 0x400 ;  /* 0x0000040005067836 */ /* 0x000fd00000000000 */
.L_x_4660:
        /* <DEDUP_REMOVED lines=15> */
.L_x_4661:
        /* <DEDUP_REMOVED lines=15> */
.L_x_4662:
        /* <DEDUP_REMOVED lines=15> */
.L_x_4663:
        /* <DEDUP_REMOVED lines=15> */
.L_x_4664:
        /* <DEDUP_REMOVED lines=15> */
.L_x_4665:
        /* <DEDUP_REMOVED lines=15> */
.L_x_4666:
        /* <DEDUP_REMOVED lines=15> */
.L_x_4667:
        /* <DEDUP_REMOVED lines=10> */
.L_x_4650:
[----:B------:R-:W-:Y:S05]  /*14750*/  BSYNC B1 ;  /* 0x0000000000017941 */ /* 0x000fea0003800000 */
.L_x_4649:
[----:B------:R-:W2:Y:S04]  /*14760*/  LDL.LU R8, [R1+0x10] ;  /* 0x0000100001087983 */ /* 0x000ea80000300800 */
[----:B------:R-:W3:Y:S01]  /*14770*/  LDL.LU R6, [R1+0x20] ;  /* 0x0000200001067983 */ /* 0x000ee20000300800 */
[----:B0-----:R-:W-:Y:S01]  /*14780*/  VIADD R3, R7, 0xfffffffe ;  /* 0xfffffffe07037836 */ /* 0x001fe20000000000 */
        /* <DEDUP_REMOVED lines=10> */
.L_x_4687:
[----:B------:R-:W-:Y:S05]  /*14830*/  YIELD ;  /* 0x0000000000007946 */ /* 0x000fea0003800000 */
[----:B------:R-:W-:Y:S04]  /*14840*/  BSSY B1, `(.L_x_4668) ;  /* 0x00000bd000017945 */ /* 0x000fe80003800000 */
[----:B-1----:R-:W-:Y:S05]  /*14850*/  @!P6 BRA `(.L_x_4669) ;  /* 0x0000000800ece947 */ /* 0x002fea0003800000 */
[----:B------:R-:W2:Y:S04]  /*14860*/  LDL R7, [R1+0x4] ;  /* 0x0000040001077983 */ /* 0x000ea80000100800 */
[----:B0-----:R-:W2:Y:S04]  /*14870*/  LDL R4, [R1+0x10] ;  /* 0x0000100001047983 */ /* 0x001ea80000100800 */
[----:B------:R-:W3:Y:S01]  /*14880*/  LDL R5, [R1+0x20] ;  /* 0x0000200001057983 */ /* 0x000ee20000100800 */
[----:B------:R-:W0:Y:S01]  /*14890*/  S2R R6, SR_TID.X ;  /* 0x0000000000067919 */ /* 0x000e220000002100 */
[----:B------:R-:W-:Y:S01]  /*148a0*/  BSSY B2, `(.L_x_4670) ;  /* 0x0000007000027945 */ /* 0x000fe20003800000 */
[----:B0-----:R-:W-:-:S04]  /*148b0*/  LOP3.LUT R6, R6, 0x7f, RZ, 0xc0, !PT ;  /* 0x0000007f06067812 */ /* 0x001fc800078ec0ff */
[----:B------:R-:W-:Y:S01]  /*148c0*/  ISETP.NE.AND P2, PT, R6, RZ, PT ;  /* 0x000000ff0600720c */ /* 0x000fe20003f45270 */
[----:B--2---:R-:W-:Y:S01]  /*148d0*/  IMAD R4, R4, 0x8, R7 ;  /* 0x0000000804047824 */ /* 0x004fe200078e0207 */
[----:B---3--:R-:W-:-:S04]  /*148e0*/  SHF.L.U32 R5, R5, 0x1f, RZ ;  /* 0x0000001f05057819 */ /* 0x008fc800000006ff */
[----:B------:R-:W0:Y:S02]  /*148f0*/  SYNCS.PHASECHK.TRANS64.TRYWAIT P1, [R4+URZ+0x388a0], R5 ;  /* 0x0388a005040075a7 */ /* 0x000e24000802017f */
[----:B0-----:R-:W-:Y:S05]  /*14900*/  @!P1 BRA `(.L_x_4671) ;  /* 0x0000008000c89947 */ /* 0x001fea0003800000 */
.L_x_4846:
[----:B------:R-:W-:Y:S05]  /*14910*/  BSYNC B2 ;  /* 0x0000000000027941 */ /* 0x000fea0003800000 */
.L_x_4670:
        /* <DEDUP_REMOVED lines=9> */
.L_x_4673:
[----:B------:R-:W-:Y:S05]  /*149b0*/  BSYNC B2 ;  /* 0x0000000000027941 */ /* 0x000fea0003800000 */
.L_x_4672:
        /* <DEDUP_REMOVED lines=13> */
.L_x_4674:
        /* <DEDUP_REMOVED lines=13> */
.L_x_4847:
[----:B------:R-:W-:Y:S05]  /*14b60*/  BSYNC B2 ;  /* 0x0000000000027941 */ /* 0x000fea0003800000 */
.L_x_4675:
        /* <DEDUP_REMOVED lines=11> */
.L_x_4678:
[----:B------:R-:W-:Y:S05]  /*14c20*/  BSYNC B2 ;  /* 0x0000000000027941 */ /* 0x000fea0003800000 */
.L_x_4677:
        /* <DEDUP_REMOVED lines=11> */
.L_x_4679:
        /* <DEDUP_REMOVED lines=15> */
.L_x_4680:
        /* <DEDUP_REMOVED lines=15> */
.L_x_4681:
        /* <DEDUP_REMOVED lines=15> */
.L_x_4682:
        /* <DEDUP_REMOVED lines=15> */
.L_x_4683:
        /* <DEDUP_REMOVED lines=15> */
.L_x_4684:
        /* <DEDUP_REMOVED lines=15> */
.L_x_4685:
        /* <DEDUP_REMOVED lines=15> */
.L_x_4686:
        /* <DEDUP_REMOVED lines=10> */
.L_x_4669:
[----:B------:R-:W-:Y:S05]  /*15410*/  BSYNC B1 ;  /* 0x0000000000017941 */ /* 0x000fea0003800000 */
.L_x_4668:
[----:B------:R-:W2:Y:S04]  /*15420*/  LDL.LU R8, [R1+0x10] ;  /* 0x0000100001087983 */ /* 0x000ea80000300800 */
[----:B0-----:R-:W3:Y:S01]  /*15430*/  LDL.LU R6, [R1+0x20] ;  /* 0x0000200001067983 */ /* 0x001ee20000300800 */
        /* <DEDUP_REMOVED lines=10> */
.L_x_4643:
[----:B------:R-:W-:Y:S05]  /*154e0*/  BSYNC B0 ;  /* 0x0000000000007941 */ /* 0x000fea0003800000 */
.L_x_4642:
[----:B01----:R-:W2:Y:S01]  /*154f0*/  LDL R4, [R1+0x64] ;  /* 0x0000640001047983 */ /* 0x003ea20000100800 */
[----:B------:R-:W-:Y:S05]  /*15500*/  @!P0 WARPSYNC.ALL ;  /* 0x0000000000008948 */ /* 0x000fea0003800000 */
[----:B------:R-:W-:Y:S06]  /*15510*/  @!P0 BAR.SYNC.DEFER_BLOCKING 0xc, 0x180 ;  /* 0x0306000000008b1d */ /* 0x000fec0000010000 */
[----:B------:R-:W-:Y:S01]  /*15520*/  BSSY B7, `(.L_x_4688) ;  /* 0x00005fa000077945 */ /* 0x000fe20003800000 */
[----:B--2---:R-:W-:-:S13]  /*15530*/  ISETP.GT.AND P0, PT, R4, RZ, PT ;  /* 0x000000ff0400720c */ /* 0x004fda0003f04270 */
        /* <DEDUP_REMOVED lines=16> */
[----:B-1----:R-:W-:Y:S01]  /*15640*/  IADD3 R16, R2, UR36, R0 ;  /* 0x0000002402107c10 */ /* 0x002fe2000fffe000 */
[----:B------:R-:W-:Y:S06]  /*15650*/  BRA `(.L_x_4690) ;  /* 0x0000005c00987947 */ /* 0x000fec0003800000 */
.L_x_4689:
        /* <DEDUP_REMOVED lines=21> */
.L_x_4692:
[----:B------:R-:W-:Y:S05]  /*157b0*/  BSYNC B6 ;  /* 0x0000000000067941 */ /* 0x000fea0003800000 */
.L_x_4691:
        /* <DEDUP_REMOVED lines=21> */
.L_x_4695:
        /* <DEDUP_REMOVED lines=16> */
.L_x_4694:
[----:B------:R-:W-:Y:S05]  /*15a10*/  BSYNC B6 ;  /* 0x0000000000067941 */ /* 0x000fea0003800000 */
.L_x_4693:
        /* <DEDUP_REMOVED lines=26> */
.L_x_4850:
        /* <DEDUP_REMOVED lines=11> */
.L_x_4853:
[----:B------:R-:W-:Y:S05]  /*15c70*/  @!P6 BRA `(.L_x_4697) ;  /* 0x000000040014e947 */ /* 0x000fea0003800000 */
[----:B------:R1:W-:Y:S01]  /*15c80*/  STL [R1+0x6c], R9 ;  /* 0x00006c0901007387 */ /* 0x0003e20000100800 */
[----:B------:R-:W-:-:S04]  /*15c90*/  ISETP.NE.U32.AND P0, PT, R2, RZ, PT ;  /* 0x000000ff0200720c */ /* 0x000fc80003f05070 */
[----:B------:R-:W-:-:S13]  /*15ca0*/  ISETP.NE.AND.EX P0, PT, R3, RZ, PT, P0 ;  /* 0x000000ff0300720c */ /* 0x000fda0003f05300 */
[----:B-1----:R-:W-:Y:S05]  /*15cb0*/  @!P0 BRA `(.L_x_4699) ;  /* 0x0000000000508947 */ /* 0x002fea0003800000 */
[----:B------:R-:W1:Y:S01]  /*15cc0*/  LDC R6, c[0x0][0x43c] ;  /* 0x00010f00ff067b82 */ /* 0x000e620000000800 */
[----:B0-----:R-:W-:Y:S01]  /*15cd0*/  IMAD.MOV.U32 R0, RZ, RZ, R9 ;  /* 0x000000ffff007224 */ /* 0x001fe200078e0009 */
[----:B------:R-:W-:Y:S01]  /*15ce0*/  ULDC.64 UR4, c[0x0][0x428] ;  /* 0x00010a0000047ab9 */ /* 0x000fe20000000a00 */
[----:B-1----:R-:W-:-:S13]  /*15cf0*/  ISETP.NE.AND P0, PT, R6, 0x1, PT ;  /* 0x000000010600780c */ /* 0x002fda0003f05270 */
        /* <DEDUP_REMOVED lines=16> */
.L_x_4699:
[----:B------:R-:W2:Y:S04]  /*15e00*/  LDL R7, [R1+0x4] ;  /* 0x0000040001077983 */ /* 0x000ea80000100800 */
[----:B01----:R-:W2:Y:S04]  /*15e10*/  LDL R0, [R1+0xc] ;  /* 0x00000c0001007983 */ /* 0x003ea80000100800 */
[----:B------:R-:W3:Y:S01]  /*15e20*/  LDL R2, [R1+0x1c] ;  /* 0x00001c0001027983 */ /* 0x000ee20000100800 */
[----:B--2---:R-:W-:Y:S01]  /*15e30*/  IMAD R0, R0, 0x8, R7 ;  /* 0x0000000800007824 */ /* 0x004fe200078e0207 */
[----:B---3--:R-:W-:-:S04]  /*15e40*/  SHF.L.U32 R2, R2, 0x1f, RZ ;  /* 0x0000001f02027819 */ /* 0x008fc800000006ff */
[----:B------:R-:W0:Y:S02]  /*15e50*/  SYNCS.PHASECHK.TRANS64.TRYWAIT P0, [R0+URZ+0x38840], R2 ;  /* 0x03884002000075a7 */ /* 0x000e24000800017f */
[----:B0-----:R-:W-:Y:S05]  /*15e60*/  @!P0 BRA `(.L_x_4700) ;  /* 0x0000006c00ec8947 */ /* 0x001fea0003800000 */
.L_x_4854:
[----:B------:R-:W1:Y:S02]  /*15e70*/  S2R R3, SR_TID.X ;  /* 0x0000000000037919 */ /* 0x000e640000002100 */
        /* <DEDUP_REMOVED lines=10> */
.L_x_4701:
[----:B------:R-:W2:Y:S04]  /*15f20*/  LDL R6, [R1+0x4] ;  /* 0x0000040001067983 */ /* 0x000ea80000100800 */
[----:B------:R-:W2:Y:S04]  /*15f30*/  LDL R5, [R1+0xc] ;  /* 0x00000c0001057983 */ /* 0x000ea80000100800 */
[----:B------:R-:W3:Y:S04]  /*15f40*/  LDL R7, [R1+0x6c] ;  /* 0x00006c0001077983 */ /* 0x000ee80000100800 */
[----:B------:R-:W4:Y:S04]  /*15f50*/  LDL R4, [R1+0x28] ;  /* 0x0000280001047983 */ /* 0x000f280000100800 */
[----:B------:R-:W5:Y:S04]  /*15f60*/  LDL R3, [R1] ;  /* 0x0000000001037983 */ /* 0x000f680000100800 */
[----:B0-----:R-:W5:Y:S01]  /*15f70*/  LDL.LU R2, [R1+0x8] ;  /* 0x0000080001027983 */ /* 0x001f620000300800 */
        /* <DEDUP_REMOVED lines=21> */
.L_x_4697:
[----:B0-----:R-:W2:Y:S04]  /*160d0*/  LDL R0, [R1+0x4] ;  /* 0x0000040001007983 */ /* 0x001ea80000100800 */
[----:B------:R-:W3:Y:S04]  /*160e0*/  LDL.LU R4, [R1+0x2c] ;  /* 0x00002c0001047983 */ /* 0x000ee80000300800 */
[----:B------:R-:W4:Y:S04]  /*160f0*/  LDL.LU R3, [R1+0x48] ;  /* 0x0000480001037983 */ /* 0x000f280000300800 */
[----:B-1----:R-:W5:Y:S01]  /*16100*/  LDL R2, [R1+0x30] ;  /* 0x0000300001027983 */ /* 0x002f620000100800 */
[----:B------:R-:W-:Y:S05]  /*16110*/  WARPSYNC.ALL ;  /* 0x0000000000007948 */ /* 0x000fea0003800000 */
[----:B------:R-:W-:Y:S01]  /*16120*/  ULDC.64 UR4, c[0x0][0xaf8] ;  /* 0x0002be0000047ab9 */ /* 0x000fe20000000a00 */
[----:B------:R-:W-:Y:S01]  /*16130*/  BSSY B6, `(.L_x_4702) ;  /* 0x000001f000067945 */ /* 0x000fe20003800000 */
[----:B------:R-:W-:Y:S01]  /*16140*/  BAR.SYNC.DEFER_BLOCKING 0x8, 0x100 ;  /* 0x0204000000007b1d */ /* 0x000fe20000010000 */
[----:B------:R-:W-:-:S04]  /*16150*/  ISETP.NE.U32.AND P0, PT, RZ, UR4, PT ;  /* 0x00000004ff007c0c */ /* 0x000fc8000bf05070 */
[----:B------:R-:W-:Y:S01]  /*16160*/  ISETP.NE.AND.EX P0, PT, RZ, UR5, PT, P0 ;  /* 0x00000005ff007c0c */ /* 0x000fe2000bf05300 */
[----:B--2---:R-:W-:-:S05]  /*16170*/  VIADD R0, R0, 0x20400 ;  /* 0x0002040000007836 */ /* 0x004fca0000000000 */
[----:B------:R-:W-:Y:S02]  /*16180*/  LOP3.LUT P1, RZ, R0, 0x3ff, RZ, 0xc0, !PT ;  /* 0x000003ff00ff7812 */ /* 0x000fe4000782c0ff */
[----:B---3--:R-:W-:Y:S02]  /*16190*/  SEL R0, R4, RZ, !P0 ;  /* 0x000000ff04007207 */ /* 0x008fe40004000000 */
[----:B----4-:R-:W-:-:S03]  /*161a0*/  SEL R3, R3, RZ, !P0 ;  /* 0x000000ff03037207 */ /* 0x010fc60004000000 */
[----:B------:R0:W-:Y:S01]  /*161b0*/  STL [R1+0x38], R0 ;  /* 0x0000380001007387 */ /* 0x0001e20000100800 */
[----:B-----5:R-:W-:-:S03]  /*161c0*/  SHF.R.S32.HI R2, RZ, 0x1f, R2 ;  /* 0x0000001fff027819 */ /* 0x020fc60000011402 */
[----:B------:R1:W-:Y:S01]  /*161d0*/  STL [R1+0x58], R3 ;  /* 0x0000580301007387 */ /* 0x0003e20000100800 */
[----:B0-----:R-:W-:-:S05]  /*161e0*/  SHF.R.S32.HI R0, RZ, 0x1f, R18 ;  /* 0x0000001fff007819 */ /* 0x001fca0000011412 */
[----:B------:R1:W-:Y:S04]  /*161f0*/  STL [R1+0x54], R0 ;  /* 0x0000540001007387 */ /* 0x0003e80000100800 */
[----:B------:R1:W-:Y:S01]  /*16200*/  STL [R1+0x48], R2 ;  /* 0x0000480201007387 */ /* 0x0003e20000100800 */
[----:B------:R-:W-:Y:S05]  /*16210*/  @!P1 BRA `(.L_x_4703) ;  /* 0x0000000000409947 */ /* 0x000fea0003800000 */
[----:B-1----:R-:W-:Y:S01]  /*16220*/  MOV R2, 0x0 ;  /* 0x0000000000027802 */ /* 0x002fe20000000f00 */
        /* <DEDUP_REMOVED lines=15> */
.L_x_4703:
[----:B------:R-:W-:Y:S05]  /*16320*/  BSYNC B6 ;  /* 0x0000000000067941 */ /* 0x000fea0003800000 */
.L_x_4702:
[----:B------:R-:W2:Y:S01]  /*16330*/  LDL R4, [R1+0x48] ;  /* 0x0000480001047983 */ /* 0x000ea20000100800 */
[----:B------:R-:W0:Y:S01]  /*16340*/  LDC R7, c[0x0][0x448] ;  /* 0x00011200ff077b82 */ /* 0x000e220000000800 */
[----:B------:R-:W-:Y:S01]  /*16350*/  ULDC.64 UR4, c[0x0][0x298] ;  /* 0x0000a60000047ab9 */ /* 0x000fe20000000a00 */
[----:B------:R-:W-:Y:S01]  /*16360*/  ULDC.64 UR6, c[0x0][0x280] ;  /* 0x0000a00000067ab9 */ /* 0x000fe20000000a00 */
[----:B------:R-:W3:Y:S04]  /*16370*/  LDL R10, [R1+0x30] ;  /* 0x00003000010a7983 */ /* 0x000ee80000100800 */
[----:B------:R-:W4:Y:S01]  /*16380*/  LDL R9, [R1+0x54] ;  /* 0x0000540001097983 */ /* 0x000f220000100800 */
[----:B-1----:R-:W1:Y:S01]  /*16390*/  S2R R2, SR_TID.X ;  /* 0x0000000000027919 */ /* 0x002e620000002100 */
[----:B------:R-:W1:Y:S02]  /*163a0*/  S2R R0, SR_TID.X ;  /* 0x0000000000007919 */ /* 0x000e640000002100 */
[----:B------:R-:W4:Y:S04]  /*163b0*/  LDL R8, [R1+0x58] ;  /* 0x0000580001087983 */ /* 0x000f280000100800 */
[----:B------:R-:W4:Y:S01]  /*163c0*/  LDL R6, [R1+0x38] ;  /* 0x0000380001067983 */ /* 0x000f220000100800 */
[----:B0-----:R-:W-:-:S13]  /*163d0*/  ISETP.NE.AND P0, PT, R7, 0x1, PT ;  /* 0x000000010700780c */ /* 0x001fda0003f05270 */
[----:B------:R-:W0:Y:S01]  /*163e0*/  @P0 LDC R3, c[0x0][0x450] ;  /* 0x00011400ff030b82 */ /* 0x000e220000000800 */
[----:B-1----:R-:W-:-:S04]  /*163f0*/  LOP3.LUT R2, R2, 0x7f, RZ, 0xc0, !PT ;  /* 0x0000007f02027812 */ /* 0x002fc800078ec0ff */
[----:B------:R-:W-:Y:S01]  /*16400*/  SHF.R.U32.HI R2, RZ, 0x3, R2 ;  /* 0x00000003ff027819 */ /* 0x000fe20000011602 */
[----:B------:R-:W-:-:S05]  /*16410*/  IMAD.SHL.U32 R0, R0, 0x10, RZ ;  /* 0x0000001000007824 */ /* 0x000fca00078e00ff */
[----:B------:R-:W-:Y:S02]  /*16420*/  LOP3.LUT R0, R2, 0x70, R0, 0xf8, !PT ;  /* 0x0000007002007812 */ /* 0x000fe400078ef800 */
[----:B------:R-:W1:Y:S03]  /*16430*/  @P0 LDC R2, c[0x0][0x44c] ;  /* 0x00011300ff020b82 */ /* 0x000e660000000800 */
[----:B------:R-:W-:-:S04]  /*16440*/  IMAD R5, R17, 0x40, R0 ;  /* 0x0000004011057824 */ /* 0x000fc800078e0200 */
[----:B------:R-:W-:Y:S01]  /*16450*/  IMAD.MOV.U32 R0, RZ, RZ, R5 ;  /* 0x000000ffff007224 */ /* 0x000fe200078e0005 */
[----:B------:R4:W-:Y:S01]  /*16460*/  STL [R1+0x2c], R5 ;  /* 0x00002c0501007387 */ /* 0x0009e20000100800 */
[----:B-1----:R-:W-:-:S05]  /*16470*/  @P0 IMAD.HI.U32 R2, R5, R2, RZ ;  /* 0x0000000205020227 */ /* 0x002fca00078e00ff */
[----:B0-----:R-:W-:Y:S01]  /*16480*/  @P0 SHF.R.U32.HI R0, RZ, R3, R2 ;  /* 0x00000003ff000219 */ /* 0x001fe20000011602 */
[----:B--2---:R-:W-:-:S04]  /*16490*/  IMAD R2, R4, UR4, RZ ;  /* 0x0000000404027c24 */ /* 0x004fc8000f8e02ff */
[C---:B---3--:R-:W-:Y:S02]  /*164a0*/  IMAD R4, R10.reuse, UR5, R2 ;  /* 0x000000050a047c24 */ /* 0x048fe4000f8e0202 */
[----:B------:R-:W-:Y:S01]  /*164b0*/  IMAD.WIDE.U32 R2, R10, UR4, RZ ;  /* 0x000000040a027c25 */ /* 0x000fe2000f8e00ff */
[----:B------:R-:W-:-:S03]  /*164c0*/  ULDC.64 UR4, c[0x0][0x2d8] ;  /* 0x0000b60000047ab9 */ /* 0x000fc60000000a00 */
[----:B------:R-:W-:Y:S02]  /*164d0*/  IMAD.IADD R3, R3, 0x1, R4 ;  /* 0x0000000103037824 */ /* 0x000fe400078e0204 */
[----:B----4-:R-:W-:Y:S02]  /*164e0*/  IMAD R4, R9, UR4, RZ ;  /* 0x0000000409047c24 */ /* 0x010fe4000f8e02ff */
        /* <DEDUP_REMOVED lines=22> */
[----:B------:R-:W-:Y:S01]  /*16650*/  IMAD.WIDE.U32 R4, R0, UR4, R2 ;  /* 0x0000000400047c25 */ /* 0x000fe2000f8e0002 */
        /* <DEDUP_REMOVED lines=47> */
.L_x_4863:
        /* <DEDUP_REMOVED lines=12> */
.L_x_4705:
        /* <DEDUP_REMOVED lines=38> */
.L_x_4707:
[----:B------:R-:W-:Y:S05]  /*16c70*/  BSYNC B6 ;  /* 0x0000000000067941 */ /* 0x000fea0003800000 */
.L_x_4706:
        /* <DEDUP_REMOVED lines=21> */
[----:B------:R-:W-:-:S03]  /*16dd0*/  ULDC.64 UR4, c[0x0][0x3d0] ;  /* 0x0000f40000047ab9 */ /* 0x000fc60000000a00 */
[----:B------:R-:W2:Y:S01]  /*16de0*/  @P0 LDC R4, c[0x0][0x44c] ;  /* 0x00011300ff040b82 */ /* 0x000ea20000000800 */
[----:B------:R-:W-:Y:S02]  /*16df0*/  IMAD.IADD R3, R3, 0x1, R0 ;  /* 0x0000000103037824 */ /* 0x000fe400078e0200 */
        /* <DEDUP_REMOVED lines=18> */
[----:B------:R-:W-:-:S04]  /*16f20*/  IMAD R0, R0, UR4, RZ ;  /* 0x0000000400007c24 */ /* 0x000fc8000f8e02ff */
[----:B------:R-:W-:Y:S01]  /*16f30*/  IMAD R4, R4, UR5, R0 ;  /* 0x0000000504047c24 */ /* 0x000fe2000f8e0200 */
[----:B------:R-:W-:Y:S02]  /*16f40*/  ULDC.64 UR4, c[0x0][0x390] ;  /* 0x0000e40000047ab9 */ /* 0x000fe40000000a00 */
[----:B------:R-:W-:Y:S01]  /*16f50*/  LEA R0, P0, R2, UR4, 0x1 ;  /* 0x0000000402007c11 */ /* 0x000fe2000f8008ff */
[----:B------:R-:W-:Y:S01]  /*16f60*/  ULDC UR4, c[0x0][0x3b8] ;  /* 0x0000ee0000047ab9 */ /* 0x000fe20000000800 */
[----:B0-----:R-:W-:Y:S01]  /*16f70*/  IMAD.SHL.U32 R10, R6, 0x8, RZ ;  /* 0x00000008060a7824 */ /* 0x001fe200078e00ff */
[----:B------:R-:W-:Y:S02]  /*16f80*/  ISETP.GE.AND P1, PT, R8, UR4, PT ;  /* 0x0000000408007c0c */ /* 0x000fe4000bf26270 */
[----:B------:R-:W0:Y:S02]  /*16f90*/  S2R R8, SR_TID.X ;  /* 0x0000000000087919 */ /* 0x000e240000002100 */
        /* <DEDUP_REMOVED lines=11> */
[----:B------:R0:W-:Y:S01]  /*17050*/  STL [R1+0x8], R9 ;  /* 0x0000080901007387 */ /* 0x0001e20000100800 */
[----:B------:R-:W-:Y:S01]  /*17060*/  IMAD.IADD R4, R3, 0x1, R4 ;  /* 0x0000000103047824 */ /* 0x000fe200078e0204 */
        /* <DEDUP_REMOVED lines=37> */
[----:B---3--:R-:W-:-:S05]  /*172c0*/  IMAD R7, R3, R7, RZ ;  /* 0x0000000703077224 */ /* 0x008fca00078e02ff */
        /* <DEDUP_REMOVED lines=8> */
[----:B------:R-:W-:Y:S01]  /*17350*/  @!P2 SHF.R.U32.HI R2, RZ, 0x2, R2 ;  /* 0x00000002ff02a819 */ /* 0x000fe20000011602 */
[----:B------:R-:W0:Y:S01]  /*17360*/  S2R R3, SR_TID.X ;  /* 0x0000000000037919 */ /* 0x000e220000002100 */
[----:B------:R-:W-:Y:S02]  /*17370*/  @P3 LOP3.LUT R12, R12, 0x100, RZ, 0xfc, !PT ;  /* 0x000001000c0c3812 */ /* 0x000fe400078efcff */
[----:B------:R-:W-:-:S02]  /*17380*/  @!P2 ISETP.NE.U32.AND P3, PT, R2, RZ, PT ;  /* 0x000000ff0200a20c */ /* 0x000fc40003f65070 */
[----:B------:R-:W-:Y:S02]  /*17390*/  @!P2 LOP3.LUT R2, R6, 0x80, RZ, 0xc0, !PT ;  /* 0x000000800602a812 */ /* 0x000fe400078ec0ff */
[----:B------:R-:W-:Y:S02]  /*173a0*/  LOP3.LUT R12, R12, 0xffffffdf, RZ, 0xc0, !PT ;  /* 0xffffffdf0c0c7812 */ /* 0x000fe400078ec0ff */
[----:B------:R-:W-:-:S07]  /*173b0*/  @!P2 SHF.R.U32.HI R2, RZ, 0x3, R2 ;  /* 0x00000003ff02a819 */ /* 0x000fce0000011602 */
[----:B------:R-:W-:Y:S02]  /*173c0*/  @P3 LOP3.LUT R12, R12, 0x20, RZ, 0xfc, !PT ;  /* 0x000000200c0c3812 */ /* 0x000fe400078efcff */
[----:B------:R-:W-:Y:S02]  /*173d0*/  @!P2 ISETP.NE.U32.AND P3, PT, R2, RZ, PT ;  /* 0x000000ff0200a20c */ /* 0x000fe40003f65070 */
[----:B------:R-:W1:Y:S04]  /*173e0*/  SHFL.IDX PT, R2, R0, RZ, 0x181f ;  /* 0x00181fff00027589 */ /* 0x000e6800000e0000 */
[----:B------:R-:W2:Y:S01]  /*173f0*/  SHFL.IDX PT, R8, R4, RZ, 0x181f ;  /* 0x00181fff04087589 */ /* 0x000ea200000e0000 */
[----:B0-----:R-:W-:-:S05]  /*17400*/  IMAD.SHL.U32 R13, R3, 0x8, RZ ;  /* 0x00000008030d7824 */ /* 0x001fca00078e00ff */
[----:B------:R-:W-:-:S04]  /*17410*/  LOP3.LUT R13, R13, 0x38, RZ, 0xc0, !PT ;  /* 0x000000380d0d7812 */ /* 0x000fc800078ec0ff */
[----:B-1----:R-:W-:-:S05]  /*17420*/  @!P2 LEA R3, P6, R13, R2, 0x1 ;  /* 0x000000020d03a211 */ /* 0x002fca00078c08ff */
[----:B--2---:R-:W-:Y:S01]  /*17430*/  @!P2 IMAD.X R2, RZ, RZ, R8, P6 ;  /* 0x000000ffff02a224 */ /* 0x004fe200030e0608 */
[----:B------:R-:W-:-:S04]  /*17440*/  LOP3.LUT R12, R12, 0xfffffdff, RZ, 0xc0, !PT ;  /* 0xfffffdff0c0c7812 */ /* 0x000fc800078ec0ff */
        /* <DEDUP_REMOVED lines=36> */
[----:B------:R-:W-:-:S03]  /*17690*/  ISETP.GE.AND P2, PT, R10, R7, PT ;  /* 0x000000070a00720c */ /* 0x000fc60003f46270 */
[----:B------:R-:W-:Y:S04]  /*176a0*/  SHFL.IDX PT, R10, R4, 0x2, 0x181f ;  /* 0x00581f00040a7f89 */ /* 0x000fe800000e0000 */
[----:B0-----:R-:W0:Y:S01]  /*176b0*/  SHFL.IDX PT, R3, R0, 0x2, 0x181f ;  /* 0x00581f0000037f89 */ /* 0x001e2200000e0000 */
[----:B------:R-:W-:-:S04]  /*176c0*/  LOP3.LUT R12, R12, 0xffffff7f, RZ, 0xc0, !PT ;  /* 0xffffff7f0c0c7812 */ /* 0x000fc800078ec0ff */
[----:B------:R-:W-:Y:S02]  /*176d0*/  @P6 LOP3.LUT R12, R12, 0x80, RZ, 0xfc, !PT ;  /* 0x000000800c0c6812 */ /* 0x000fe400078efcff */
        /* <DEDUP_REMOVED lines=22> */
.L_x_4873:
        /* <DEDUP_REMOVED lines=31> */
.L_x_4710:
[----:B------:R-:W-:Y:S05]  /*17a30*/  BSYNC B0 ;  /* 0x0000000000007941 */ /* 0x000fea0003800000 */
.L_x_4709:
[----:B--2---:R2:W5:Y:S01]  /*17a40*/  LDL R0, [R1+0x4] ;  /* 0x0000040001007983 */ /* 0x0045620000100800 */
[----:B------:R-:W-:Y:S01]  /*17a50*/  PLOP3.LUT P0, PT, PT, PT, PT, 0x80, 0x0 ;  /* 0x000000000000781c */ /* 0x000fe20003f0f070 */
[----:B------:R-:W-:-:S12]  /*17a60*/  NOP ;  /* 0x0000000000007918 */ /* 0x000fd80000000000 */
.L_x_4711:
        /* <DEDUP_REMOVED lines=19> */
.L_x_4874:
[----:B------:R-:W-:Y:S05]  /*17ba0*/  BSYNC B0 ;  /* 0x0000000000007941 */ /* 0x000fea0003800000 */
.L_x_4712:
        /* <DEDUP_REMOVED lines=16> */
.L_x_4875:
[----:B------:R-:W-:Y:S05]  /*17cb0*/  BSYNC B1 ;  /* 0x0000000000017941 */ /* 0x000fea0003800000 */
.L_x_4716:
        /* <DEDUP_REMOVED lines=9> */
.L_x_4719:
[----:B------:R-:W-:Y:S05]  /*17d50*/  BSYNC B1 ;  /* 0x0000000000017941 */ /* 0x000fea0003800000 */
.L_x_4718:
        /* <DEDUP_REMOVED lines=14> */
.L_x_4720:
        /* <DEDUP_REMOVED lines=16> */
.L_x_4721:
        /* <DEDUP_REMOVED lines=16> */
.L_x_4722:
        /* <DEDUP_REMOVED lines=16> */
.L_x_4723:
        /* <DEDUP_REMOVED lines=16> */
.L_x_4724:
        /* <DEDUP_REMOVED lines=16> */
.L_x_4725:
        /* <DEDUP_REMOVED lines=16> */
.L_x_4726:
        /* <DEDUP_REMOVED lines=16> */
.L_x_4727:
        /* <DEDUP_REMOVED lines=11> */
.L_x_4715:
[----:B------:R-:W-:Y:S05]  /*185f0*/  BSYNC B0 ;  /* 0x0000000000007941 */ /* 0x000fea0003800000 */
.L_x_4714:
        /* <DEDUP_REMOVED lines=51> */
.L_x_4734:
[----:B-1----:R-:W3:Y:S01]  /*18930*/  LDL R2, [R1+0x4] ;  /* 0x0000040001027983 */ /* 0x002ee20000100800 */
[----:B------:R-:W-:Y:S01]  /*18940*/  SHF.L.U32 R5, R7, 0x1f, RZ ;  /* 0x0000001f07057819 */ /* 0x000fe200000006ff */
[----:B------:R-:W1:Y:S01]  /*18950*/  S2R R3, SR_TID.X ;  /* 0x0000000000037919 */ /* 0x000e620000002100 */
[----:B------:R-:W-:Y:S01]  /*18960*/  BSSY B3, `(.L_x_4735) ;  /* 0x0000006000037945 */ /* 0x000fe20003800000 */
[----:B-1----:R-:W-:-:S04]  /*18970*/  LOP3.LUT R3, R3, 0x7f, RZ, 0xc0, !PT ;  /* 0x0000007f03037812 */ /* 0x002fc800078ec0ff */
[----:B------:R-:W-:Y:S01]  /*18980*/  ISETP.NE.AND P1, PT, R3, RZ, PT ;  /* 0x000000ff0300720c */ /* 0x000fe20003f25270 */
[----:B---3--:R-:W-:-:S04]  /*18990*/  IMAD R2, R8, 0x8, R2 ;  /* 0x0000000808027824 */ /* 0x008fc800078e0202 */
[----:B------:R-:W1:Y:S02]  /*189a0*/  SYNCS.PHASECHK.TRANS64.TRYWAIT P0, [R2+URZ+0x38840], R5 ;  /* 0x03884005020075a7 */ /* 0x000e64000800017f */
[----:B-1----:R-:W-:Y:S06]  /*189b0*/  @!P0 BRA `(.L_x_4736) ;  /* 0x00000054008c8947 */ /* 0x002fec0003800000 */
.L_x_4876:
[----:B------:R-:W-:Y:S05]  /*189c0*/  BSYNC B3 ;  /* 0x0000000000037941 */ /* 0x000fea0003800000 */
.L_x_4735:
        /* <DEDUP_REMOVED lines=9> */
.L_x_4738:
[----:B------:R-:W-:Y:S05]  /*18a60*/  BSYNC B3 ;  /* 0x0000000000037941 */ /* 0x000fea0003800000 */
.L_x_4737:
        /* <DEDUP_REMOVED lines=14> */
.L_x_4739:
        /* <DEDUP_REMOVED lines=14> */
.L_x_4877:
[----:B------:R-:W-:Y:S05]  /*18c30*/  BSYNC B3 ;  /* 0x0000000000037941 */ /* 0x000fea0003800000 */
.L_x_4740:
        /* <DEDUP_REMOVED lines=11> */
.L_x_4743:
[----:B------:R-:W-:Y:S05]  /*18cf0*/  BSYNC B3 ;  /* 0x0000000000037941 */ /* 0x000fea0003800000 */
.L_x_4742:
[----:B------:R-:W3:Y:S04]  /*18d00*/  LDL R4, [R1+0x4] ;  /* 0x0000040001047983 */ /* 0x000ee80000100800 */
[----:B------:R-:W3:Y:S01]  /*18d10*/  LDL R3, [R1+0xc] ;  /* 0x00000c0001037983 */ /* 0x000ee20000100800 */
[----:B------:R-:W-:Y:S01]  /*18d20*/  R2UR UR10, R7 ;  /* 0x00000000070a72ca */ /* 0x000fe200000e0000 */
[----:B------:R-:W-:Y:S01]  /*18d30*/  UIADD3 UR4, UP0, UR38, 0x470, URZ ;  /* 0x0000047026047890 */ /* 0x000fe2000ff1e03f */
[----:B------:R-:W-:Y:S01]  /*18d40*/  R2UR UR6, R8 ;  /* 0x00000000080672ca */ /* 0x000fe200000e0000 */
[----:B01----:R-:W-:Y:S01]  /*18d50*/  VIADD R2, R2, 0x38850 ;  /* 0x0003885002027836 */ /* 0x003fe20000000000 */
[----:B------:R-:W-:Y:S01]  /*18d60*/  R2UR UR7, R9 ;  /* 0x00000000090772ca */ /* 0x000fe200000e0000 */
[----:B------:R-:W-:Y:S01]  /*18d70*/  UIADD3.X UR5, URZ, UR39, URZ, UP0, !UPT ;  /* 0x000000273f057290 */ /* 0x000fe200087fe43f */
[----:B------:R-:W-:Y:S01]  /*18d80*/  PLOP3.LUT P0, PT, PT, PT, PT, 0x80, 0x0 ;  /* 0x000000000000781c */ /* 0x000fe20003f0f070 */
[----:B---3--:R-:W-:-:S04]  /*18d90*/  IMAD R3, R3, 0x10000, R4 ;  /* 0x0001000003037824 */ /* 0x008fc800078e0204 */
[----:B------:R-:W-:-:S08]  /*18da0*/  VIADD R4, R3, 0x400 ;  /* 0x0000040003047836 */ /* 0x000fd00000000000 */
.L_x_4744:
        /* <DEDUP_REMOVED lines=16> */
.L_x_4745:
        /* <DEDUP_REMOVED lines=16> */
.L_x_4746:
        /* <DEDUP_REMOVED lines=16> */
.L_x_4747:
        /* <DEDUP_REMOVED lines=16> */
.L_x_4748:
        /* <DEDUP_REMOVED lines=16> */
.L_x_4749:
        /* <DEDUP_REMOVED lines=16> */
.L_x_4750:
        /* <DEDUP_REMOVED lines=16> */
.L_x_4751:
        /* <DEDUP_REMOVED lines=11> */
.L_x_4733:
[----:B------:R-:W-:Y:S05]  /*19560*/  BSYNC B1 ;  /* 0x0000000000017941 */ /* 0x000fea0003800000 */
.L_x_4732:
[----:B------:R-:W3:Y:S02]  /*19570*/  LDL.LU R4, [R1+0x3c] ;  /* 0x00003c0001047983 */ /* 0x000ee40000300800 */
[----:B---3--:R-:W-:-:S07]  /*19580*/  VIADD R0, R4, 0xfffffffd ;  /* 0xfffffffd04007836 */ /* 0x008fce0000000000 */
.L_x_4731:
[----:B------:R-:W-:Y:S05]  /*19590*/  BSYNC B2 ;  /* 0x0000000000027941 */ /* 0x000fea0003800000 */
.L_x_4730:
[----:B------:R-:W3:Y:S01]  /*195a0*/  LDL.LU R2, [R1+0x34] ;  /* 0x0000340001027983 */ /* 0x000ee20000300800 */
[----:B------:R-:W-:-:S05]  /*195b0*/  IMAD.MOV R6, RZ, RZ, -R6 ;  /* 0x000000ffff067224 */ /* 0x000fca00078e0a06 */
[----:B---3--:R-:W-:-:S13]  /*195c0*/  ISETP.NE.AND P0, PT, R2, R6, PT ;  /* 0x000000060200720c */ /* 0x008fda0003f05270 */
[----:B------:R-:W-:Y:S05]  /*195d0*/  @!P0 BRA `(.L_x_4729) ;  /* 0x0000001c00488947 */ /* 0x000fea0003800000 */
.L_x_4792:
[----:B------:R-:W3:Y:S04]  /*195e0*/  LDL R4, [R1+0x8] ;  /* 0x0000080001047983 */ /* 0x000ee80000100800 */
[----:B------:R-:W0:Y:S04]  /*195f0*/  LDL.LU R3, [R1+0xc] ;  /* 0x00000c0001037983 */ /* 0x000e280000300800 */
        /* <DEDUP_REMOVED lines=35> */
.L_x_4754:
[----:B0-----:R-:W3:Y:S01]  /*19830*/  LDL R2, [R1+0x4] ;  /* 0x0000040001027983 */ /* 0x001ee20000100800 */
[----:B------:R-:W0:Y:S02]  /*19840*/  S2R R3, SR_TID.X ;  /* 0x0000000000037919 */ /* 0x000e240000002100 */
[----:B0-----:R-:W-:Y:S02]  /*19850*/  LOP3.LUT R4, R3, 0x7f, RZ, 0xc0, !PT ;  /* 0x0000007f03047812 */ /* 0x001fe400078ec0ff */
[----:B------:R-:W-:Y:S01]  /*19860*/  SHF.L.U32 R3, R6, 0x1f, RZ ;  /* 0x0000001f06037819 */ /* 0x000fe200000006ff */
[----:B------:R-:W-:Y:S01]  /*19870*/  BSSY B2, `(.L_x_4755) ;  /* 0x0000005000027945 */ /* 0x000fe20003800000 */
[----:B------:R-:W-:Y:S01]  /*19880*/  ISETP.NE.AND P1, PT, R4, RZ, PT ;  /* 0x000000ff0400720c */ /* 0x000fe20003f25270 */
[----:B---3--:R-:W-:-:S04]  /*19890*/  IMAD R2, R7, 0x8, R2 ;  /* 0x0000000807027824 */ /* 0x008fc800078e0202 */
[----:B------:R-:W0:Y:S02]  /*198a0*/  SYNCS.PHASECHK.TRANS64.TRYWAIT P0, [R2+URZ+0x38840], R3 ;  /* 0x03884003020075a7 */ /* 0x000e24000800017f */
[----:B0-----:R-:W-:Y:S06]  /*198b0*/  @!P0 BRA `(.L_x_4756) ;  /* 0x0000004400f48947 */ /* 0x001fec0003800000 */
.L_x_4878:
[----:B------:R-:W-:Y:S05]  /*198c0*/  BSYNC B2 ;  /* 0x0000000000027941 */ /* 0x000fea0003800000 */
.L_x_4755:
        /* <DEDUP_REMOVED lines=9> */
.L_x_4758:
[----:B------:R-:W-:Y:S05]  /*19960*/  BSYNC B2 ;  /* 0x0000000000027941 */ /* 0x000fea0003800000 */
.L_x_4757:
        /* <DEDUP_REMOVED lines=13> */
.L_x_4759:
        /* <DEDUP_REMOVED lines=14> */
.L_x_4879:
[----:B------:R-:W-:Y:S05]  /*19b20*/  BSYNC B2 ;  /* 0x0000000000027941 */ /* 0x000fea0003800000 */
.L_x_4760:
        /* <DEDUP_REMOVED lines=11> */
.L_x_4763:
[----:B------:R-:W-:Y:S05]  /*19be0*/  BSYNC B2 ;  /* 0x0000000000027941 */ /* 0x000fea0003800000 */
.L_x_4762:
        /* <DEDUP_REMOVED lines=10> */
.L_x_4764:
        /* <DEDUP_REMOVED lines=16> */
.L_x_4765:
        /* <DEDUP_REMOVED lines=16> */
.L_x_4766:
        /* <DEDUP_REMOVED lines=16> */
.L_x_4767:
        /* <DEDUP_REMOVED lines=16> */
.L_x_4768:
        /* <DEDUP_REMOVED lines=16> */
.L_x_4769:
        /* <DEDUP_REMOVED lines=16> */
.L_x_4770:
        /* <DEDUP_REMOVED lines=16> */
.L_x_4771:
        /* <DEDUP_REMOVED lines=11> */
.L_x_4753:
[----:B------:R-:W-:Y:S05]  /*1a440*/  BSYNC B1 ;  /* 0x0000000000017941 */ /* 0x000fea0003800000 */
.L_x_4752:
[----:B------:R-:W3:Y:S01]  /*1a450*/  LDL R5, [R1+0x8] ;  /* 0x0000080001057983 */ /* 0x000ee20000100800 */
[----:B------:R-:W-:Y:S01]  /*1a460*/  VIADD R7, R7, 0x1 ;  /* 0x0000000107077836 */ /* 0x000fe20000000000 */
[----:B------:R-:W-:Y:S04]  /*1a470*/  BSSY B1, `(.L_x_4772) ;  /* 0x00000e5000017945 */ /* 0x000fe80003800000 */
[----:B------:R-:W-:-:S04]  /*1a480*/  ISETP.NE.AND P0, PT, R7, 0x2, PT ;  /* 0x000000020700780c */ /* 0x000fc80003f05270 */
[----:B------:R-:W-:Y:S02]  /*1a490*/  SEL R2, RZ, 0x1, P0 ;  /* 0x00000001ff027807 */ /* 0x000fe40000000000 */
[----:B------:R-:W-:Y:S02]  /*1a4a0*/  SEL R9, R7, RZ, P0 ;  /* 0x000000ff07097207 */ /* 0x000fe40000000000 */
[----:B------:R-:W-:-:S05]  /*1a4b0*/  LOP3.LUT R8, R6, R2, RZ, 0x3c, !PT ;  /* 0x0000000206087212 */ /* 0x000fca00078e3cff */
[----:B------:R0:W-:Y:S04]  /*1a4c0*/  STL [R1+0x1c], R8 ;  /* 0x00001c0801007387 */ /* 0x0001e80000100800 */
[----:B------:R0:W-:Y:S01]  /*1a4d0*/  STL [R1+0xc], R9 ;  /* 0x00000c0901007387 */ /* 0x0001e20000100800 */
[----:B---3--:R-:W-:-:S13]  /*1a4e0*/  LOP3.LUT P2, RZ, R5, 0x1, RZ, 0xc0, !PT ;  /* 0x0000000105ff7812 */ /* 0x008fda000784c0ff */
[----:B0-----:R-:W-:Y:S05]  /*1a4f0*/  @!P2 BRA `(.L_x_4773) ;  /* 0x0000000c0070a947 */ /* 0x001fea0003800000 */
[----:B------:R-:W-:Y:S01]  /*1a500*/  ULDC.64 UR4, c[0x0][0x418] ;  /* 0x0001060000047ab9 */ /* 0x000fe20000000a00 */
[----:B------:R-:W-:Y:S01]  /*1a510*/  VIADD R6, R0, 0xffffffff ;  /* 0xffffffff00067836 */ /* 0x000fe20000000000 */
        /* <DEDUP_REMOVED lines=23> */
.L_x_4774:
        /* <DEDUP_REMOVED lines=9> */
.L_x_4880:
[----:B------:R-:W-:Y:S05]  /*1a720*/  BSYNC B2 ;  /* 0x0000000000027941 */ /* 0x000fea0003800000 */
.L_x_4775:
        /* <DEDUP_REMOVED lines=9> */
.L_x_4778:
[----:B------:R-:W-:Y:S05]  /*1a7c0*/  BSYNC B2 ;  /* 0x0000000000027941 */ /* 0x000fea0003800000 */
.L_x_4777:
[----:B------:R-:W3:Y:S04]  /*1a7d0*/  LDL R8, [R1+0x4] ;  /* 0x0000040001087983 */ /* 0x000ee80000100800 */
        /* <DEDUP_REMOVED lines=13> */
.L_x_4779:
        /* <DEDUP_REMOVED lines=14> */
.L_x_4881:
[----:B------:R-:W-:Y:S05]  /*1a990*/  BSYNC B2 ;  /* 0x0000000000027941 */ /* 0x000fea0003800000 */
.L_x_4780:
        /* <DEDUP_REMOVED lines=11> */
.L_x_4783:
[----:B------:R-:W-:Y:S05]  /*1aa50*/  BSYNC B2 ;  /* 0x0000000000027941 */ /* 0x000fea0003800000 */
.L_x_4782:
        /* <DEDUP_REMOVED lines=11> */
.L_x_4784:
        /* <DEDUP_REMOVED lines=16> */
.L_x_4785:
        /* <DEDUP_REMOVED lines=16> */
.L_x_4786:
        /* <DEDUP_REMOVED lines=16> */
.L_x_4787:
        /* <DEDUP_REMOVED lines=16> */
.L_x_4788:
        /* <DEDUP_REMOVED lines=16> */
.L_x_4789:
        /* <DEDUP_REMOVED lines=16> */
.L_x_4790:
        /* <DEDUP_REMOVED lines=16> */
.L_x_4791:
        /* <DEDUP_REMOVED lines=11> */
.L_x_4773:
[----:B------:R-:W-:Y:S05]  /*1b2c0*/  BSYNC B1 ;  /* 0x0000000000017941 */ /* 0x000fea0003800000 */
.L_x_4772:
[C---:B------:R-:W-:Y:S01]  /*1b2d0*/  ISETP.GT.AND P0, PT, R0.reuse, 0x1, PT ;  /* 0x000000010000780c */ /* 0x040fe20003f04270 */
[----:B------:R-:W-:-:S12]  /*1b2e0*/  VIADD R0, R0, 0xfffffffe ;  /* 0xfffffffe00007836 */ /* 0x000fd80000000000 */
[----:B------:R-:W-:Y:S05]  /*1b2f0*/  @P0 BRA `(.L_x_4792) ;  /* 0xffffffe000b80947 */ /* 0x000fea000383ffff */
.L_x_4729:
[----:B------:R-:W-:Y:S05]  /*1b300*/  BSYNC B0 ;  /* 0x0000000000007941 */ /* 0x000fea0003800000 */
.L_x_4728:
        /* <DEDUP_REMOVED lines=24> */
.L_x_4794:
[----:B------:R-:W-:Y:S05]  /*1b490*/  BSYNC B0 ;  /* 0x0000000000007941 */ /* 0x000fea0003800000 */
.L_x_4793:
[----:B------:R-:W-:-:S05]  /*1b4a0*/  SEL R0, R0, RZ, P0 ;  /* 0x000000ff00007207 */ /* 0x000fca0000000000 */
[----:B------:R3:W-:Y:S02]  /*1b4b0*/  STL [R1+0xc], R0 ;  /* 0x00000c0001007387 */ /* 0x0007e40000100800 */
.L_x_4690:
[----:B------:R-:W-:Y:S05]  /*1b4c0*/  BSYNC B7 ;  /* 0x0000000000077941 */ /* 0x000fea0003800000 */
.L_x_4688:
        /* <DEDUP_REMOVED lines=13> */
.L_x_4795:
        /* <DEDUP_REMOVED lines=36> */
.L_x_4891:
[----:B------:R-:W-:Y:S02]  /*1b7e0*/  ULDC UR4, c[0x0][0xd38] ;  /* 0x00034e0000047ab9 */ /* 0x000fe40000000800 */
[----:B------:R-:W-:-:S04]  /*1b7f0*/  IMAD.U32 R16, RZ, RZ, UR4 ;  /* 0x00000004ff107e24 */ /* 0x000fc8000f8e00ff */
[----:B-1----:R-:W-:-:S04]  /*1b800*/  IMAD R6, R6, R16, RZ ;  /* 0x0000001006067224 */ /* 0x002fc800078e02ff */
[----:B------:R-:W-:-:S05]  /*1b810*/  IMAD.IADD R4, R4, 0x1, R6 ;  /* 0x0000000104047824 */ /* 0x000fca00078e0206 */
[----:B------:R-:W-:-:S13]  /*1b820*/  ISETP.GT.AND P6, PT, R4, R0, PT ;  /* 0x000000000400720c */ /* 0x000fda0003fc4270 */
[----:B------:R-:W-:Y:S05]  /*1b830*/  @P6 BRA `(.L_x_4798) ;  /* 0x00000000009c6947 */ /* 0x000fea0003800000 */
.L_x_4803:
        /* <DEDUP_REMOVED lines=14> */
.L_x_4801:
[----:B------:R-:W-:Y:S05]  /*1b920*/  BSYNC B0 ;  /* 0x0000000000007941 */ /* 0x000fea0003800000 */
.L_x_4800:
        /* <DEDUP_REMOVED lines=18> */
.L_x_4899:
[----:B------:R-:W-:Y:S02]  /*1ba50*/  ULDC UR4, c[0x0][0xd38] ;  /* 0x00034e0000047ab9 */ /* 0x000fe40000000800 */
[----:B------:R-:W-:-:S04]  /*1ba60*/  IMAD.U32 R16, RZ, RZ, UR4 ;  /* 0x00000004ff107e24 */ /* 0x000fc8000f8e00ff */
[----:B-1----:R-:W-:-:S04]  /*1ba70*/  IMAD R6, R6, R16, RZ ;  /* 0x0000001006067224 */ /* 0x002fc800078e02ff */
[----:B------:R-:W-:-:S05]  /*1ba80*/  IMAD.IADD R4, R6, 0x1, R4 ;  /* 0x0000000106047824 */ /* 0x000fca00078e0204 */
[----:B------:R-:W-:-:S13]  /*1ba90*/  ISETP.GT.AND P6, PT, R4, R0, PT ;  /* 0x000000000400720c */ /* 0x000fda0003fc4270 */
[----:B------:R-:W-:Y:S05]  /*1baa0*/  @!P6 BRA `(.L_x_4803) ;  /* 0xfffffffc0064e947 */ /* 0x000fea000383ffff */
.L_x_4798:
        /* <DEDUP_REMOVED lines=8> */
.L_x_4903:
[----:B------:R-:W-:Y:S01]  /*1bb30*/  ISETP.NE.AND P0, PT, R5, RZ, PT ;  /* 0x000000ff0500720c */ /* 0x000fe20003f05270 */
[----:B-1----:R-:W-:-:S12]  /*1bb40*/  IMAD.MOV.U32 R3, RZ, RZ, RZ ;  /* 0x000000ffff037224 */ /* 0x002fd800078e00ff */
[----:B------:R-:W-:Y:S05]  /*1bb50*/  @!P0 BRA `(.L_x_4805) ;  /* 0x0000000000148947 */ /* 0x000fea0003800000 */
[----:B------:R-:W-:Y:S01]  /*1bb60*/  UMOV UR4, 0xffffffff ;  /* 0xffffffff00047882 */ /* 0x000fe20000000000 */
[----:B------:R-:W-:Y:S02]  /*1bb70*/  VIADD R12, R4, 0xffffffff ;  /* 0xffffffff040c7836 */ /* 0x000fe40000000000 */
[----:B------:R-:W-:Y:S05]  /*1bb80*/  BRA.DIV UR4, `(.L_x_4806) ;  /* 0x0000002e04ec7947 */ /* 0x000fea000b800000 */
[----:B0-----:R0:W1:Y:S02]  /*1bb90*/  SHFL.IDX PT, R2, R2, R12, 0x1f ;  /* 0x00001f0c02027589 */ /* 0x00106400000e0000 */
.L_x_4906:
[----:B-1----:R-:W-:-:S07]  /*1bba0*/  IMAD.MOV.U32 R3, RZ, RZ, R2 ;  /* 0x000000ffff037224 */ /* 0x002fce00078e0002 */
.L_x_4805:
[----:B---3--:R-:W-:Y:S01]  /*1bbb0*/  IABS R5, R17 ;  /* 0x0000001100057213 */ /* 0x008fe20000000000 */
[----:B------:R-:W-:Y:S02]  /*1bbc0*/  IMAD R16, R3, R16, R6 ;  /* 0x0000001003107224 */ /* 0x000fe400078e0206 */
[----:B------:R-:W-:Y:S01]  /*1bbd0*/  IMAD.IADD R19, R4, 0x1, R19 ;  /* 0x0000000104137824 */ /* 0x000fe200078e0213 */
[----:B0-----:R-:W0:Y:S01]  /*1bbe0*/  I2F.RP R2, R5 ;  /* 0x0000000500027306 */ /* 0x001e220000209400 */
[----:B------:R-:W-:-:S07]  /*1bbf0*/  IMAD.IADD R0, R0, 0x1, -R16 ;  /* 0x0000000100007824 */ /* 0x000fce00078e0a10 */
        /* <DEDUP_REMOVED lines=26> */
.L_x_4799:
[----:B------:R-:W-:Y:S01]  /*1bda0*/  UMOV UR4, URZ ;  /* 0x0000003f00047c82 */ /* 0x000fe20008000000 */
[----:B------:R-:W-:Y:S01]  /*1bdb0*/  UMOV UR5, URZ ;  /* 0x0000003f00057c82 */ /* 0x000fe20008000000 */
[----:B------:R-:W-:Y:S01]  /*1bdc0*/  ULDC UR6, c[0x0][0xd3c] ;  /* 0x00034f0000067ab9 */ /* 0x000fe20000000800 */
[----:B------:R-:W-:Y:S02]  /*1bdd0*/  IMAD.MOV.U32 R16, RZ, RZ, R0 ;  /* 0x000000ffff107224 */ /* 0x000fe400078e0000 */
[----:B------:R-:W-:Y:S02]  /*1bde0*/  IMAD.U32 R17, RZ, RZ, UR4 ;  /* 0x00000004ff117e24 */ /* 0x000fe4000f8e00ff */
[----:B------:R-:W-:Y:S02]  /*1bdf0*/  IMAD.U32 R18, RZ, RZ, UR5 ;  /* 0x00000005ff127e24 */ /* 0x000fe4000f8e00ff */
[----:B------:R-:W-:-:S07]  /*1be00*/  IMAD.U32 R19, RZ, RZ, UR6 ;  /* 0x00000006ff137e24 */ /* 0x000fce000f8e00ff */
.L_x_4807:
[----:B------:R1:W3:Y:S01]  /*1be10*/  LDL R3, [R1+0x4] ;  /* 0x0000040001037983 */ /* 0x0002e20000100800 */
[----:B------:R-:W4:Y:S01]  /*1be20*/  S2R R0, SR_TID.X ;  /* 0x0000000000007919 */ /* 0x000f220000002100 */
[----:B------:R-:W-:Y:S05]  /*1be30*/  WARPSYNC.ALL ;  /* 0x0000000000007948 */ /* 0x000fea0003800000 */
[----:B----4-:R-:W-:Y:S01]  /*1be40*/  LOP3.LUT R0, R0, 0x1f, RZ, 0xc0, !PT ;  /* 0x0000001f00007812 */ /* 0x010fe200078ec0ff */
[----:B------:R-:W-:Y:S03]  /*1be50*/  BAR.SYNC.DEFER_BLOCKING 0x4, 0x180 ;  /* 0x0106000000007b1d */ /* 0x000fe60000010000 */
[----:B------:R-:W-:-:S13]  /*1be60*/  ISETP.NE.AND P0, PT, R0, RZ, PT ;  /* 0x000000ff0000720c */ /* 0x000fda0003f05270 */
[----:B------:R-:W3:Y:S01]  /*1be70*/  @!P0 S2R R0, SR_CgaCtaId ;  /* 0x0000000000008919 */ /* 0x000ee20000008800 */
[----:B0-----:R-:W-:-:S04]  /*1be80*/  @!P0 MOV R2, 0x400 ;  /* 0x0000040000028802 */ /* 0x001fc80000000f00 */
[----:B---3--:R-:W-:-:S05]  /*1be90*/  @!P0 LEA R3, R0, R2, 0x18 ;  /* 0x0000000200038211 */ /* 0x008fca00078ec0ff */
[----:B------:R1:W-:Y:S04]  /*1bea0*/  @!P0 STS.128 [R3+0x388d0], R16 ;  /* 0x0388d01003008388 */ /* 0x0003e80000000c00 */
[----:B------:R1:W-:Y:S01]  /*1beb0*/  @!P0 STL [R1+0x4], R3 ;  /* 0x0000040301008387 */ /* 0x0003e20000100800 */
[----:B------:R-:W-:Y:S06]  /*1bec0*/  BAR.ARV 0x5, 0x180 ;  /* 0x0146000000007b1d */ /* 0x000fec0000002000 */
.L_x_4796:
[----:B------:R-:W-:Y:S02]  /*1bed0*/  ULDC UR4, c[0x0][0xd3c] ;  /* 0x00034f0000047ab9 */ /* 0x000fe40000000800 */
[----:B----4-:R-:W-:-:S13]  /*1bee0*/  ISETP.GE.AND P0, PT, R19, UR4, PT ;  /* 0x0000000413007c0c */ /* 0x010fda000bf06270 */
[----:B------:R-:W-:Y:S05]  /*1bef0*/  @!P0 BRA `(.L_x_4808) ;  /* 0xffffff7400108947 */ /* 0x000fea000383ffff */
[----:B------:R-:W-:Y:S05]  /*1bf00*/  BSYNC B8 ;  /* 0x0000000000087941 */ /* 0x000fea0003800000 */
.L_x_4638:
[----:B---3--:R-:W3:Y:S01]  /*1bf10*/  LDL.LU R0, [R1+0x60] ;  /* 0x0000600001007983 */ /* 0x008ee20000300800 */
[----:B------:R-:W-:Y:S01]  /*1bf20*/  BSSY B0, `(.L_x_4809) ;  /* 0x000000b000007945 */ /* 0x000fe20003800000 */
[----:B------:R-:W4:Y:S01]  /*1bf30*/  S2R R5, SR_CgaCtaId ;  /* 0x0000000000057919 */ /* 0x000f220000008800 */
[----:B---3--:R-:W-:-:S05]  /*1bf40*/  VIADD R0, R0, 0x1 ;  /* 0x0000000100007836 */ /* 0x008fca0000000000 */
[----:B0-----:R-:W-:-:S04]  /*1bf50*/  LEA.HI R2, R0, R0, RZ, 0x1 ;  /* 0x0000000000027211 */ /* 0x001fc800078f08ff */
[----:B-1----:R-:W-:-:S05]  /*1bf60*/  LOP3.LUT R3, R2, 0xfffffffe, RZ, 0xc0, !PT ;  /* 0xfffffffe02037812 */ /* 0x002fca00078ec0ff */
[----:B------:R-:W-:Y:S01]  /*1bf70*/  IMAD.IADD R3, R0, 0x1, -R3 ;  /* 0x0000000100037824 */ /* 0x000fe200078e0a03 */
[----:B------:R-:W-:-:S04]  /*1bf80*/  MOV R0, 0x400 ;  /* 0x0000040000007802 */ /* 0x000fc80000000f00 */
[----:B----4-:R-:W-:Y:S02]  /*1bf90*/  LEA R0, R5, R0, 0x18 ;  /* 0x0000000005007211 */ /* 0x010fe400078ec0ff */
[----:B------:R-:W-:-:S04]  /*1bfa0*/  SHF.L.U32 R3, R3, 0x1f, RZ ;  /* 0x0000001f03037819 */ /* 0x000fc800000006ff */
[----:B------:R-:W0:Y:S02]  /*1bfb0*/  SYNCS.PHASECHK.TRANS64.TRYWAIT P0, [R0+URZ+0x38820], R3 ;  /* 0x03882003000075a7 */ /* 0x000e24000800017f */
[----:B0-----:R-:W-:Y:S05]  /*1bfc0*/  @!P0 BRA `(.L_x_4810) ;  /* 0x0000002c00048947 */ /* 0x001fea0003800000 */
.L_x_4907:
[----:B------:R-:W-:Y:S05]  /*1bfd0*/  BSYNC B0 ;  /* 0x0000000000007941 */ /* 0x000fea0003800000 */
.L_x_4809:
[----:B------:R-:W-:-:S03]  /*1bfe0*/  UMOV UR4, 0xffffffff ;  /* 0xffffffff00047882 */ /* 0x000fc60000000000 */
[----:B------:R-:W-:Y:S05]  /*1bff0*/  BRA.DIV UR4, `(.L_x_4811) ;  /* 0x0000002e040c7947 */ /* 0x000fea000b800000 */
[----:B------:R-:W1:Y:S02]  /*1c000*/  S2R R2, SR_TID.X ;  /* 0x0000000000027919 */ /* 0x000e640000002100 */
[----:B-1----:R-:W-:-:S04]  /*1c010*/  SHF.R.U32.HI R2, RZ, 0x5, R2 ;  /* 0x00000005ff027819 */ /* 0x002fc80000011602 */
[----:B------:R-:W-:-:S05]  /*1c020*/  LOP3.LUT R2, R2, 0x3, RZ, 0xc0, !PT ;  /* 0x0000000302027812 */ /* 0x000fca00078ec0ff */
[----:B------:R1:W3:Y:S02]  /*1c030*/  SHFL.IDX PT, R14, R2, RZ, 0x1f ;  /* 0x00001fff020e7589 */ /* 0x0002e400000e0000 */
.L_x_4910:
[----:B---3--:R-:W-:-:S13]  /*1c040*/  ISETP.NE.AND P0, PT, R14, RZ, PT ;  /* 0x000000ff0e00720c */ /* 0x008fda0003f05270 */
[----:B------:R-:W-:Y:S05]  /*1c050*/  @P0 BRA `(.L_x_4515) ;  /* 0x0000000000940947 */ /* 0x000fea0003800000 */
[----:B------:R-:W-:-:S03]  /*1c060*/  UMOV UR4, 0xffffffff ;  /* 0xffffffff00047882 */ /* 0x000fc60000000000 */
[----:B------:R-:W-:Y:S05]  /*1c070*/  BRA.DIV UR4, `(.L_x_4812) ;  /* 0x0000002e04207947 */ /* 0x000fea000b800000 */
[----:B------:R-:W-:-:S13]  /*1c080*/  ELECT P6, URZ, PT ;  /* 0x00000000003f782f */ /* 0x000fda00038c0000 */
.L_x_4913:
[----:B------:R-:W-:Y:S05]  /*1c090*/  @!P6 BRA `(.L_x_4515) ;  /* 0x000000000084e947 */ /* 0x000fea0003800000 */
[----:B-1----:R-:W3:Y:S02]  /*1c0a0*/  LDL.LU R2, [R1+0x70] ;  /* 0x0000700001027983 */ /* 0x002ee40000300800 */
[----:B---3--:R-:W-:-:S04]  /*1c0b0*/  LOP3.LUT R2, R2, 0x2, RZ, 0xfc, !PT ;  /* 0x0000000202027812 */ /* 0x008fc800078efcff */
[----:B------:R-:W-:-:S13]  /*1c0c0*/  ISETP.NE.AND P2, PT, R2, 0x3, PT ;  /* 0x000000030200780c */ /* 0x000fda0003f45270 */
[----:B------:R-:W-:Y:S05]  /*1c0d0*/  @!P2 BRA `(.L_x_4813) ;  /* 0x000000000004a947 */ /* 0x000fea0003800000 */
[----:B------:R-:W-:Y:S01]  /*1c0e0*/  BPT.TRAP 0x1 ;  /* 0x000000040000795c */ /* 0x000fe20000300000 */
.L_x_4813:
[----:B0-----:R-:W3:Y:S04]  /*1c0f0*/  LDL R3, [R1+0xc] ;  /* 0x00000c0001037983 */ /* 0x001ee80000100800 */
[----:B------:R-:W4:Y:S01]  /*1c100*/  LDL.LU R7, [R1+0x1c] ;  /* 0x00001c0001077983 */ /* 0x000f220000300800 */
[----:B------:R-:W-:-:S04]  /*1c110*/  VIADD R2, R0, 0x38840 ;  /* 0x0003884000027836 */ /* 0x000fc80000000000 */
[C---:B---3--:R-:W-:Y:S02]  /*1c120*/  IMAD R6, R3.reuse, 0x8, R2 ;  /* 0x0000000803067824 */ /* 0x048fe400078e0202 */
[----:B------:R-:W-:Y:S01]  /*1c130*/  VIADD R3, R3, 0x1 ;  /* 0x0000000103037836 */ /* 0x000fe20000000000 */
[----:B----4-:R-:W-:-:S04]  /*1c140*/  SHF.L.U32 R5, R7, 0x1f, RZ ;  /* 0x0000001f07057819 */ /* 0x010fc800000006ff */
        /* <DEDUP_REMOVED lines=8> */
.L_x_4914:
[----:B------:R-:W1:Y:S02]  /*1c1d0*/  SYNCS.PHASECHK.TRANS64.TRYWAIT P0, [R7+URZ], R2 ;  /* 0x00000002070075a7 */ /* 0x000e64000800017f */
[----:B-1----:R-:W-:Y:S05]  /*1c1e0*/  @!P0 BRA `(.L_x_4815) ;  /* 0x0000002800f88947 */ /* 0x002fea0003800000 */
.L_x_4915:
[----:B------:R-:W-:Y:S05]  /*1c1f0*/  @!P2 BRA `(.L_x_4816) ;  /* 0x000000000004a947 */ /* 0x000fea0003800000 */
[----:B------:R-:W-:Y:S01]  /*1c200*/  BPT.TRAP 0x1 ;  /* 0x000000040000795c */ /* 0x000fe20000300000 */
.L_x_4816:
[----:B------:R-:W3:Y:S01]  /*1c210*/  LDL.LU R4, [R1+0xc] ;  /* 0x00000c0001047983 */ /* 0x000ee20000300800 */
[----:B------:R-:W-:-:S04]  /*1c220*/  VIADD R0, R0, 0x38860 ;  /* 0x0003886000007836 */ /* 0x000fc80000000000 */
[----:B---3--:R-:W-:-:S04]  /*1c230*/  IMAD R4, R4, 0x8, R0 ;  /* 0x0000000804047824 */ /* 0x008fc800078e0200 */
[----:B------:R-:W3:Y:S02]  /*1c240*/  SYNCS.PHASECHK.TRANS64.TRYWAIT P0, [R4+URZ], R5 ;  /* 0x00000005040075a7 */ /* 0x000ee4000800017f */
[----:B---3--:R-:W-:Y:S05]  /*1c250*/  @!P0 BRA `(.L_x_4817) ;  /* 0x0000002800f08947 */ /* 0x008fea0003800000 */
.L_x_4916:
[----:B------:R-:W-:-:S07]  /*1c260*/  IMAD R3, R3, 0x8, R0 ;  /* 0x0000000803037824 */ /* 0x000fce00078e0200 */
.L_x_4818:
[----:B----4-:R4:W0:Y:S02]  /*1c270*/  SYNCS.PHASECHK.TRANS64.TRYWAIT P0, [R3+URZ], R2 ;  /* 0x00000002030075a7 */ /* 0x010824000800017f */
[----:B0-----:R-:W-:Y:S05]  /*1c280*/  @!P0 NANOSLEEP.SYNCS 0x989680 ;  /* 0x009896800000895d */ /* 0x001fea0003900000 */
[----:B------:R-:W0:Y:S02]  /*1c290*/  @!P0 SYNCS.PHASECHK.TRANS64 P0, [R3+URZ], R2 ;  /* 0x00000002030085a7 */ /* 0x000e24000800007f */
[----:B0-----:R-:W-:Y:S05]  /*1c2a0*/  @!P0 BRA `(.L_x_4818) ;  /* 0xfffffffc00f08947 */ /* 0x001fea000383ffff */
.L_x_4515:
[----:B------:R-:W-:Y:S05]  /*1c2b0*/  BSYNC B9 ;  /* 0x0000000000097941 */ /* 0x000fea0003800000 */
.L_x_4512:
[----:B------:R-:W-:Y:S05]  /*1c2c0*/  EXIT ;  /* 0x000000000000794d */ /* 0x000fea0003800000 */
.L_x_4531:
[----:B0-----:R0:W1:Y:S02]  /*1c2d0*/  SYNCS.PHASECHK.TRANS64.TRYWAIT P5, [R66+URZ+0x38890], R75 ;  /* 0x0388904b420075a7 */ /* 0x00106400080a017f */
[----:B-1----:R-:W-:Y:S05]  /*1c2e0*/  @!P5 NANOSLEEP.SYNCS 0x989680 ;  /* 0x009896800000d95d */ /* 0x002fea0003900000 */
[----:B------:R-:W1:Y:S02]  /*1c2f0*/  @!P5 SYNCS.PHASECHK.TRANS64 P5, [R66+URZ+0x38890], R75 ;  /* 0x0388904b4200d5a7 */ /* 0x000e6400080a007f */
[----:B-1----:R-:W-:Y:S05]  /*1c300*/  @!P5 BRA `(.L_x_4531) ;  /* 0xfffffffc00f0d947 */ /* 0x002fea000383ffff */
[----:B------:R-:W-:Y:S05]  /*1c310*/  BRA `(.L_x_4819) ;  /* 0xfffffe6000ec7947 */ /* 0x000fea000383ffff */
.L_x_4541:
[----:B-1----:R1:W2:Y:S02]  /*1c320*/  SYNCS.PHASECHK.TRANS64.TRYWAIT P5, [R66+URZ+0x38890], R75 ;  /* 0x0388904b420075a7 */ /* 0x0022a400080a017f */
[----:B--2---:R-:W-:Y:S05]  /*1c330*/  @!P5 NANOSLEEP.SYNCS 0x989680 ;  /* 0x009896800000d95d */ /* 0x004fea0003900000 */
[----:B------:R-:W2:Y:S02]  /*1c340*/  @!P5 SYNCS.PHASECHK.TRANS64 P5, [R66+URZ+0x38890], R75 ;  /* 0x0388904b4200d5a7 */ /* 0x000ea400080a007f */
[----:B--2---:R-:W-:Y:S05]  /*1c350*/  @!P5 BRA `(.L_x_4541) ;  /* 0xfffffffc00f0d947 */ /* 0x004fea000383ffff */
[----:B------:R-:W-:Y:S05]  /*1c360*/  BRA `(.L_x_4820) ;  /* 0xfffffe6c00447947 */ /* 0x000fea000383ffff */
.L_x_4546:
[----:B0-----:R0:W1:Y:S02]  /*1c370*/  SYNCS.PHASECHK.TRANS64.TRYWAIT P5, [R66+URZ+0x38890], R75 ;  /* 0x0388904b420075a7 */ /* 0x00106400080a017f */
[----:B-1----:R-:W-:Y:S05]  /*1c380*/  @!P5 NANOSLEEP.SYNCS 0x989680 ;  /* 0x009896800000d95d */ /* 0x002fea0003900000 */
[----:B------:R-:W1:Y:S02]  /*1c390*/  @!P5 SYNCS.PHASECHK.TRANS64 P5, [R66+URZ+0x38890], R75 ;  /* 0x0388904b4200d5a7 */ /* 0x000e6400080a007f */
[----:B-1----:R-:W-:Y:S05]  /*1c3a0*/  @!P5 BRA `(.L_x_4546) ;  /* 0xfffffffc00f0d947 */ /* 0x002fea000383ffff */
[----:B------:R-:W-:Y:S05]  /*1c3b0*/  BRA `(.L_x_4821) ;  /* 0xfffffe7400587947 */ /* 0x000fea000383ffff */
.L_x_4550:
[----:B------:R0:W0:Y:S02]  /*1c3c0*/  SYNCS.PHASECHK.TRANS64.TRYWAIT P0, [R66+URZ+0x388b0], R75 ;  /* 0x0388b04b420075a7 */ /* 0x000024000800017f */
[----:B0-----:R-:W-:Y:S05]  /*1c3d0*/  @!P0 NANOSLEEP.SYNCS 0x989680 ;  /* 0x009896800000895d */ /* 0x001fea0003900000 */
[----:B------:R-:W0:Y:S02]  /*1c3e0*/  @!P0 SYNCS.PHASECHK.TRANS64 P0, [R66+URZ+0x388b0], R75 ;  /* 0x0388b04b420085a7 */ /* 0x000e24000800007f */
[----:B0-----:R-:W-:Y:S05]  /*1c3f0*/  @!P0 BRA `(.L_x_4550) ;  /* 0xfffffffc00f08947 */ /* 0x001fea000383ffff */
[----:B------:R-:W-:Y:S05]  /*1c400*/  BRA `(.L_x_4822) ;  /* 0xfffffe7400d07947 */ /* 0x000fea000383ffff */
.L_x_4573:
[----:B------:R-:W-:Y:S01]  /*1c410*/  BSSY B1, `(.L_x_4823) ;  /* 0x0000008000017945 */ /* 0x000fe20003800000 */
[----:B------:R-:W-:Y:S02]  /*1c420*/  IMAD.MOV.U32 R13, RZ, RZ, R27 ;  /* 0x000000ffff0d7224 */ /* 0x000fe400078e001b */
[----:B------:R-:W-:Y:S02]  /*1c430*/  IMAD.MOV.U32 R12, RZ, RZ, RZ ;  /* 0x000000ffff0c7224 */ /* 0x000fe400078e00ff */
[----:B------:R-:W-:Y:S02]  /*1c440*/  IMAD.MOV.U32 R11, RZ, RZ, 0x1c1f ;  /* 0x00001c1fff0b7424 */ /* 0x000fe400078e00ff */
[----:B------:R-:W-:-:S07]  /*1c450*/  IMAD.MOV.U32 R15, RZ, RZ, -0x1 ;  /* 0xffffffffff0f7424 */ /* 0x000fce00078e00ff */
[----:B0-----:R-:W-:Y:S05]  /*1c460*/  WARPSYNC.COLLECTIVE R15, `(.L_x_4824) ;  /* 0x000000000f087348 */ /* 0x001fea0003c00000 */
[----:B------:R1:W2:Y:S02]  /*1c470*/  SHFL.IDX P6, R14, R13, R12, R11 ;  /* 0x0000000c0d0e7389 */ /* 0x0002a400000c000b */
[----:B012---:R-:W-:Y:S01]  /*1c480*/  ENDCOLLECTIVE ;  /* 0x000000000000791b */ /* 0x007fe20003800000 */
.L_x_4824:
[----:B------:R-:W-:Y:S05]  /*1c490*/  BSYNC B1 ;  /* 0x0000000000017941 */ /* 0x000fea0003800000 */
.L_x_4823:
        /* <DEDUP_REMOVED lines=8> */
.L_x_4825:
[----:B------:R-:W-:Y:S02]  /*1c520*/  IMAD.MOV.U32 R13, RZ, RZ, R29 ;  /* 0x000000ffff0d7224 */ /* 0x000fe400078e001d */
[----:B------:R-:W-:-:S07]  /*1c530*/  IMAD.MOV.U32 R0, RZ, RZ, R14 ;  /* 0x000000ffff007224 */ /* 0x000fce00078e000e */
[----:B------:R-:W-:Y:S05]  /*1c540*/  WARPSYNC.COLLECTIVE R15, `(.L_x_4826) ;  /* 0x000000000f087348 */ /* 0x000fea0003c00000 */
[----:B------:R0:W1:Y:S02]  /*1c550*/  SHFL.IDX P6, R14, R13, R12, R11 ;  /* 0x0000000c0d0e7389 */ /* 0x00006400000c000b */
[----:B01----:R-:W-:Y:S01]  /*1c560*/  ENDCOLLECTIVE ;  /* 0x000000000000791b */ /* 0x003fe20003800000 */
.L_x_4826:
[----:B------:R-:W-:Y:S02]  /*1c570*/  IMAD.MOV.U32 R13, RZ, RZ, R28 ;  /* 0x000000ffff0d7224 */ /* 0x000fe400078e001c */
[----:B------:R-:W-:-:S07]  /*1c580*/  IMAD.MOV.U32 R5, RZ, RZ, R14 ;  /* 0x000000ffff057224 */ /* 0x000fce00078e000e */
[----:B------:R-:W-:Y:S05]  /*1c590*/  WARPSYNC.COLLECTIVE R15, `(.L_x_4827) ;  /* 0x000000000f087348 */ /* 0x000fea0003c00000 */
[----:B------:R0:W1:Y:S02]  /*1c5a0*/  SHFL.IDX P6, R14, R13, R12, R11 ;  /* 0x0000000c0d0e7389 */ /* 0x00006400000c000b */
[----:B01----:R-:W-:Y:S01]  /*1c5b0*/  ENDCOLLECTIVE ;  /* 0x000000000000791b */ /* 0x003fe20003800000 */
.L_x_4827:
[----:B------:R-:W-:Y:S05]  /*1c5c0*/  BRA `(.L_x_4828) ;  /* 0xfffffea000087947 */ /* 0x000fea000383ffff */
.L_x_4577:
[----:B0-----:R0:W1:Y:S02]  /*1c5d0*/  SYNCS.PHASECHK.TRANS64.TRYWAIT P0, [R2+URZ+0x38800], R5 ;  /* 0x03880005020075a7 */ /* 0x001064000800017f */
[----:B-1----:R-:W-:Y:S05]  /*1c5e0*/  @!P0 NANOSLEEP.SYNCS 0x989680 ;  /* 0x009896800000895d */ /* 0x002fea0003900000 */
[----:B------:R-:W1:Y:S02]  /*1c5f0*/  @!P0 SYNCS.PHASECHK.TRANS64 P0, [R2+URZ+0x38800], R5 ;  /* 0x03880005020085a7 */ /* 0x000e64000800007f */
[----:B-1----:R-:W-:Y:S05]  /*1c600*/  @!P0 BRA `(.L_x_4577) ;  /* 0xfffffffc00f08947 */ /* 0x002fea000383ffff */
[----:B------:R-:W-:Y:S05]  /*1c610*/  BRA `(.L_x_4829) ;  /* 0xfffffea4001c7947 */ /* 0x000fea000383ffff */
.L_x_4585:
        /* <DEDUP_REMOVED lines=8> */
.L_x_4831:
[----:B------:R-:W-:Y:S05]  /*1c6a0*/  BSYNC B1 ;  /* 0x0000000000017941 */ /* 0x000fea0003800000 */
.L_x_4830:
        /* <DEDUP_REMOVED lines=8> */
.L_x_4832:
[----:B------:R-:W-:Y:S02]  /*1c730*/  IMAD.MOV.U32 R21, RZ, RZ, R3 ;  /* 0x000000ffff157224 */ /* 0x000fe400078e0003 */
[----:B------:R-:W-:Y:S02]  /*1c740*/  IMAD.MOV.U32 R13, RZ, RZ, R29 ;  /* 0x000000ffff0d7224 */ /* 0x000fe400078e001d */
[----:B------:R-:W-:-:S07]  /*1c750*/  IMAD.MOV.U32 R0, RZ, RZ, R14 ;  /* 0x000000ffff007224 */ /* 0x000fce00078e000e */
[----:B------:R-:W-:Y:S05]  /*1c760*/  WARPSYNC.COLLECTIVE R15, `(.L_x_4833) ;  /* 0x000000000f087348 */ /* 0x000fea0003c00000 */
[----:B------:R0:W1:Y:S02]  /*1c770*/  SHFL.IDX P6, R14, R13, R12, R11 ;  /* 0x0000000c0d0e7389 */ /* 0x00006400000c000b */
[----:B01----:R-:W-:Y:S01]  /*1c780*/  ENDCOLLECTIVE ;  /* 0x000000000000791b */ /* 0x003fe20003800000 */
.L_x_4833:
[----:B------:R-:W-:Y:S02]  /*1c790*/  IMAD.MOV.U32 R20, RZ, RZ, R0 ;  /* 0x000000ffff147224 */ /* 0x000fe400078e0000 */
[----:B------:R-:W-:Y:S02]  /*1c7a0*/  IMAD.MOV.U32 R13, RZ, RZ, R28 ;  /* 0x000000ffff0d7224 */ /* 0x000fe400078e001c */
[----:B------:R-:W-:-:S07]  /*1c7b0*/  IMAD.MOV.U32 R5, RZ, RZ, R14 ;  /* 0x000000ffff057224 */ /* 0x000fce00078e000e */
[----:B------:R-:W-:Y:S05]  /*1c7c0*/  WARPSYNC.COLLECTIVE R15, `(.L_x_4834) ;  /* 0x000000000f087348 */ /* 0x000fea0003c00000 */
[----:B------:R0:W1:Y:S02]  /*1c7d0*/  SHFL.IDX P6, R14, R13, R12, R11 ;  /* 0x0000000c0d0e7389 */ /* 0x00006400000c000b */
[----:B01----:R-:W-:Y:S01]  /*1c7e0*/  ENDCOLLECTIVE ;  /* 0x000000000000791b */ /* 0x003fe20003800000 */
.L_x_4834:
[----:B------:R-:W-:Y:S05]  /*1c7f0*/  BRA `(.L_x_4835) ;  /* 0xfffffeac007c7947 */ /* 0x000fea000383ffff */
.L_x_4589:
[----:B0-----:R0:W1:Y:S02]  /*1c800*/  SYNCS.PHASECHK.TRANS64.TRYWAIT P1, [R2+URZ+0x38800], R3 ;  /* 0x03880003020075a7 */ /* 0x001064000802017f */
[----:B-1----:R-:W-:Y:S05]  /*1c810*/  @!P1 NANOSLEEP.SYNCS 0x989680 ;  /* 0x009896800000995d */ /* 0x002fea0003900000 */
[----:B------:R-:W1:Y:S02]  /*1c820*/  @!P1 SYNCS.PHASECHK.TRANS64 P1, [R2+URZ+0x38800], R3 ;  /* 0x03880003020095a7 */ /* 0x000e64000802007f */
[----:B-1----:R-:W-:Y:S05]  /*1c830*/  @!P1 BRA `(.L_x_4589) ;  /* 0xfffffffc00f09947 */ /* 0x002fea000383ffff */
[----:B------:R-:W-:Y:S05]  /*1c840*/  BRA `(.L_x_4836) ;  /* 0xfffffeb0004c7947 */ /* 0x000fea000383ffff */
.L_x_4595:
[----:B0-----:R0:W1:Y:S02]  /*1c850*/  SYNCS.PHASECHK.TRANS64.TRYWAIT P1, [R20+URZ+0x38830], R13 ;  /* 0x0388300d140075a7 */ /* 0x001064000802017f */
[----:B-1----:R-:W-:Y:S05]  /*1c860*/  @!P1 NANOSLEEP.SYNCS 0x989680 ;  /* 0x009896800000995d */ /* 0x002fea0003900000 */
[----:B------:R-:W1:Y:S02]  /*1c870*/  @!P1 SYNCS.PHASECHK.TRANS64 P1, [R20+URZ+0x38830], R13 ;  /* 0x0388300d140095a7 */ /* 0x000e64000802007f */
[----:B-1----:R-:W-:Y:S05]  /*1c880*/  @!P1 BRA `(.L_x_4595) ;  /* 0xfffffffc00f09947 */ /* 0x002fea000383ffff */
[----:B------:R-:W-:Y:S05]  /*1c890*/  BRA `(.L_x_4594) ;  /* 0xfffffebc00547947 */ /* 0x000fea000383ffff */
.L_x_4597:
[----:B-1----:R1:W2:Y:S02]  /*1c8a0*/  SYNCS.PHASECHK.TRANS64.TRYWAIT P1, [R2+URZ+0x38810], R11 ;  /* 0x0388100b020075a7 */ /* 0x0022a4000802017f */
[----:B--2---:R-:W-:Y:S05]  /*1c8b0*/  @!P1 NANOSLEEP.SYNCS 0x989680 ;  /* 0x009896800000995d */ /* 0x004fea0003900000 */
[----:B------:R-:W2:Y:S02]  /*1c8c0*/  @!P1 SYNCS.PHASECHK.TRANS64 P1, [R2+URZ+0x38810], R11 ;  /* 0x0388100b020095a7 */ /* 0x000ea4000802007f */
[----:B--2---:R-:W-:Y:S05]  /*1c8d0*/  @!P1 BRA `(.L_x_4597) ;  /* 0xfffffffc00f09947 */ /* 0x004fea000383ffff */
[----:B------:R-:W-:Y:S05]  /*1c8e0*/  BRA `(.L_x_4837) ;  /* 0xfffffec000047947 */ /* 0x000fea000383ffff */
.L_x_4602:
[----:B-1----:R1:W3:Y:S02]  /*1c8f0*/  SYNCS.PHASECHK.TRANS64.TRYWAIT P1, [R20+URZ+0x38850], R13 ;  /* 0x0388500d140075a7 */ /* 0x0022e4000802017f */
[----:B---3--:R-:W-:Y:S05]  /*1c900*/  @!P1 NANOSLEEP.SYNCS 0x989680 ;  /* 0x009896800000995d */ /* 0x008fea0003900000 */
[----:B------:R-:W3:Y:S02]  /*1c910*/  @!P1 SYNCS.PHASECHK.TRANS64 P1, [R20+URZ+0x38850], R13 ;  /* 0x0388500d140095a7 */ /* 0x000ee4000802007f */
[----:B---3--:R-:W-:Y:S05]  /*1c920*/  @!P1 BRA `(.L_x_4602) ;  /* 0xfffffffc00f09947 */ /* 0x008fea000383ffff */
[----:B------:R-:W-:Y:S05]  /*1c930*/  BRA `(.L_x_4601) ;  /* 0xfffffec000347947 */ /* 0x000fea000383ffff */
.L_x_4609:
[----:B-1----:R1:W2:Y:S02]  /*1c940*/  SYNCS.PHASECHK.TRANS64.TRYWAIT P3, [R12+URZ+0x38830], R200 ;  /* 0x038830c80c0075a7 */ /* 0x0022a4000806017f */
[----:B--2---:R-:W-:Y:S05]  /*1c950*/  @!P3 NANOSLEEP.SYNCS 0x989680 ;  /* 0x009896800000b95d */ /* 0x004fea0003900000 */
[----:B------:R-:W2:Y:S02]  /*1c960*/  @!P3 SYNCS.PHASECHK.TRANS64 P3, [R12+URZ+0x38830], R200 ;  /* 0x038830c80c00b5a7 */ /* 0x000ea4000806007f */
[----:B--2---:R-:W-:Y:S05]  /*1c970*/  @!P3 BRA `(.L_x_4609) ;  /* 0xfffffffc00f0b947 */ /* 0x004fea000383ffff */
[----:B------:R-:W-:Y:S05]  /*1c980*/  BRA `(.L_x_4608) ;  /* 0xfffffeec00dc7947 */ /* 0x000fea000383ffff */
.L_x_4614:
[----:B---3--:R3:W4:Y:S02]  /*1c990*/  SYNCS.PHASECHK.TRANS64.TRYWAIT P3, [R12+URZ+0x38850], R200 ;  /* 0x038850c80c0075a7 */ /* 0x008724000806017f */
[----:B----4-:R-:W-:Y:S05]  /*1c9a0*/  @!P3 NANOSLEEP.SYNCS 0x989680 ;  /* 0x009896800000b95d */ /* 0x010fea0003900000 */
[----:B------:R-:W4:Y:S02]  /*1c9b0*/  @!P3 SYNCS.PHASECHK.TRANS64 P3, [R12+URZ+0x38850], R200 ;  /* 0x038850c80c00b5a7 */ /* 0x000f24000806007f */
[----:B----4-:R-:W-:Y:S05]  /*1c9c0*/  @!P3 BRA `(.L_x_4614) ;  /* 0xfffffffc00f0b947 */ /* 0x010fea000383ffff */
[----:B------:R-:W-:Y:S05]  /*1c9d0*/  BRA `(.L_x_4613) ;  /* 0xfffffef000787947 */ /* 0x000fea000383ffff */
.L_x_4644:
        /* <DEDUP_REMOVED lines=11> */
.L_x_4839:
[----:B------:R-:W-:Y:S05]  /*1ca90*/  BSYNC B1 ;  /* 0x0000000000017941 */ /* 0x000fea0003800000 */
.L_x_4838:
[----:B------:R-:W-:Y:S05]  /*1caa0*/  BRA `(.L_x_4840) ;  /* 0xffffff6c00e87947 */ /* 0x000fea000383ffff */
.L_x_4646:
[----:B------:R-:W-:Y:S01]  /*1cab0*/  BSSY B1, `(.L_x_4841) ;  /* 0x0000006000017945 */ /* 0x000fe20003800000 */
[----:B------:R-:W-:-:S07]  /*1cac0*/  IMAD.MOV.U32 R15, RZ, RZ, -0x1 ;  /* 0xffffffffff0f7424 */ /* 0x000fce00078e00ff */
[----:B0-----:R-:W-:Y:S05]  /*1cad0*/  WARPSYNC.COLLECTIVE R15, `(.L_x_4842) ;  /* 0x000000000f0c7348 */ /* 0x001fea0003c00000 */
[----:B------:R-:W-:Y:S02]  /*1cae0*/  ELECT P6, UR62, PT ;  /* 0x00000000003e782f */ /* 0x000fe400038c0000 */
[----:B------:R-:W-:Y:S01]  /*1caf0*/  MOV R14, UR62 ;  /* 0x0000003e000e7c02 */ /* 0x000fe20008000f00 */
[----:B0-----:R-:W-:Y:S10]  /*1cb00*/  ENDCOLLECTIVE ;  /* 0x000000000000791b */ /* 0x001ff40003800000 */
.L_x_4842:
[----:B------:R-:W-:Y:S05]  /*1cb10*/  BSYNC B1 ;  /* 0x0000000000017941 */ /* 0x000fea0003800000 */
.L_x_4841:
[----:B------:R-:W-:Y:S05]  /*1cb20*/  BRA `(.L_x_4645) ;  /* 0xffffff6c00e07947 */ /* 0x000fea000383ffff */
.L_x_4648:
[----:B0-----:R-:W2:Y:S02]  /*1cb30*/  LDL R4, [R1+0x4] ;  /* 0x0000040001047983 */ /* 0x001ea40000100800 */
[----:B--2---:R0:W1:Y:S02]  /*1cb40*/  SYNCS.PHASECHK.TRANS64.TRYWAIT P0, [R4+URZ+0x38820], R3 ;  /* 0x03882003040075a7 */ /* 0x004064000800017f */
[----:B-1----:R-:W-:Y:S05]  /*1cb50*/  @!P0 NANOSLEEP.SYNCS 0x989680 ;  /* 0x009896800000895d */ /* 0x002fea0003900000 */
[----:B------:R-:W1:Y:S02]  /*1cb60*/  @!P0 SYNCS.PHASECHK.TRANS64 P0, [R4+URZ+0x38820], R3 ;  /* 0x03882003040085a7 */ /* 0x000e64000800007f */
[----:B-1----:R-:W-:Y:S05]  /*1cb70*/  @!P0 BRA `(.L_x_4648) ;  /* 0xfffffffc00ec8947 */ /* 0x002fea000383ffff */
[----:B------:R-:W-:Y:S05]  /*1cb80*/  BRA `(.L_x_4843) ;  /* 0xffffff6c00f07947 */ /* 0x000fea000383ffff */
.L_x_4652:
[----:B0-----:R0:W1:Y:S02]  /*1cb90*/  SYNCS.PHASECHK.TRANS64.TRYWAIT P0, [R4+URZ+0x388a0], R8 ;  /* 0x0388a008040075a7 */ /* 0x001064000800017f */
[----:B-1----:R-:W-:Y:S05]  /*1cba0*/  @!P0 NANOSLEEP.SYNCS 0x989680 ;  /* 0x009896800000895d */ /* 0x002fea0003900000 */
[----:B------:R-:W1:Y:S02]  /*1cbb0*/  @!P0 SYNCS.PHASECHK.TRANS64 P0, [R4+URZ+0x388a0], R8 ;  /* 0x0388a008040085a7 */ /* 0x000e64000800007f */
[----:B-1----:R-:W-:Y:S05]  /*1cbc0*/  @!P0 BRA `(.L_x_4652) ;  /* 0xfffffffc00f08947 */ /* 0x002fea000383ffff */
[----:B------:R-:W-:Y:S05]  /*1cbd0*/  BRA `(.L_x_4844) ;  /* 0xffffff7000187947 */ /* 0x000fea000383ffff */
.L_x_4657:
[----:B-1----:R1:W2:Y:S02]  /*1cbe0*/  SYNCS.PHASECHK.TRANS64.TRYWAIT P0, [R4+URZ+0x388c0], R8 ;  /* 0x0388c008040075a7 */ /* 0x0022a4000800017f */
[----:B--2---:R-:W-:Y:S05]  /*1cbf0*/  @!P0 NANOSLEEP.SYNCS 0x989680 ;  /* 0x009896800000895d */ /* 0x004fea0003900000 */
[----:B------:R-:W2:Y:S02]  /*1cc00*/  @!P0 SYNCS.PHASECHK.TRANS64 P0, [R4+URZ+0x388c0], R8 ;  /* 0x0388c008040085a7 */ /* 0x000ea4000800007f */
[----:B--2---:R-:W-:Y:S05]  /*1cc10*/  @!P0 BRA `(.L_x_4657) ;  /* 0xfffffffc00f08947 */ /* 0x004fea000383ffff */
[----:B------:R-:W-:Y:S05]  /*1cc20*/  BRA `(.L_x_4845) ;  /* 0xffffff70009c7947 */ /* 0x000fea000383ffff */
.L_x_4671:
[----:B0-----:R0:W1:Y:S02]  /*1cc30*/  SYNCS.PHASECHK.TRANS64.TRYWAIT P1, [R4+URZ+0x388a0], R5 ;  /* 0x0388a005040075a7 */ /* 0x001064000802017f */
[----:B-1----:R-:W-:Y:S05]  /*1cc40*/  @!P1 NANOSLEEP.SYNCS 0x989680 ;  /* 0x009896800000995d */ /* 0x002fea0003900000 */
[----:B------:R-:W1:Y:S02]  /*1cc50*/  @!P1 SYNCS.PHASECHK.TRANS64 P1, [R4+URZ+0x388a0], R5 ;  /* 0x0388a005040095a7 */ /* 0x000e64000802007f */
[----:B-1----:R-:W-:Y:S05]  /*1cc60*/  @!P1 BRA `(.L_x_4671) ;  /* 0xfffffffc00f09947 */ /* 0x002fea000383ffff */
[----:B------:R-:W-:Y:S05]  /*1cc70*/  BRA `(.L_x_4846) ;  /* 0xffffff7c00247947 */ /* 0x000fea000383ffff */
.L_x_4676:
[----:B-1----:R1:W2:Y:S02]  /*1cc80*/  SYNCS.PHASECHK.TRANS64.TRYWAIT P1, [R4+URZ+0x388c0], R5 ;  /* 0x0388c005040075a7 */ /* 0x0022a4000802017f */
[----:B--2---:R-:W-:Y:S05]  /*1cc90*/  @!P1 NANOSLEEP.SYNCS 0x989680 ;  /* 0x009896800000995d */ /* 0x004fea0003900000 */
[----:B------:R-:W2:Y:S02]  /*1cca0*/  @!P1 SYNCS.PHASECHK.TRANS64 P1, [R4+URZ+0x388c0], R5 ;  /* 0x0388c005040095a7 */ /* 0x000ea4000802007f */
[----:B--2---:R-:W-:Y:S05]  /*1ccb0*/  @!P1 BRA `(.L_x_4676) ;  /* 0xfffffffc00f09947 */ /* 0x004fea000383ffff */
[----:B------:R-:W-:Y:S05]  /*1ccc0*/  BRA `(.L_x_4847) ;  /* 0xffffff7c00a47947 */ /* 0x000fea000383ffff */
.L_x_4696:
        /* <DEDUP_REMOVED lines=11> */
.L_x_4849:
[----:B------:R-:W-:Y:S05]  /*1cd80*/  BSYNC B0 ;  /* 0x0000000000007941 */ /* 0x000fea0003800000 */
.L_x_4848:
[----:B------:R-:W-:Y:S05]  /*1cd90*/  BRA `(.L_x_4850) ;  /* 0xffffff8c00887947 */ /* 0x000fea000383ffff */
.L_x_4698:
[----:B------:R-:W-:Y:S01]  /*1cda0*/  BSSY B0, `(.L_x_4851) ;  /* 0x0000006000007945 */ /* 0x000fe20003800000 */
[----:B------:R-:W-:-:S07]  /*1cdb0*/  IMAD.MOV.U32 R15, RZ, RZ, -0x1 ;  /* 0xffffffffff0f7424 */ /* 0x000fce00078e00ff */
[----:B0-----:R-:W-:Y:S05]  /*1cdc0*/  WARPSYNC.COLLECTIVE R15, `(.L_x_4852) ;  /* 0x000000000f0c7348 */ /* 0x001fea0003c00000 */
[----:B------:R-:W-:Y:S02]  /*1cdd0*/  ELECT P6, UR62, PT ;  /* 0x00000000003e782f */ /* 0x000fe400038c0000 */
[----:B------:R-:W-:Y:S01]  /*1cde0*/  MOV R14, UR62 ;  /* 0x0000003e000e7c02 */ /* 0x000fe20008000f00 */
[----:B0-----:R-:W-:Y:S10]  /*1cdf0*/  ENDCOLLECTIVE ;  /* 0x000000000000791b */ /* 0x001ff40003800000 */
.L_x_4852:
[----:B------:R-:W-:Y:S05]  /*1ce00*/  BSYNC B0 ;  /* 0x0000000000007941 */ /* 0x000fea0003800000 */
.L_x_4851:
[----:B------:R-:W-:Y:S05]  /*1ce10*/  BRA `(.L_x_4853) ;  /* 0xffffff8c00947947 */ /* 0x000fea000383ffff */
.L_x_4700:
[----:B0-----:R0:W1:Y:S02]  /*1ce20*/  SYNCS.PHASECHK.TRANS64.TRYWAIT P0, [R0+URZ+0x38840], R2 ;  /* 0x03884002000075a7 */ /* 0x001064000800017f */
[----:B-1----:R-:W-:Y:S05]  /*1ce30*/  @!P0 NANOSLEEP.SYNCS 0x989680 ;  /* 0x009896800000895d */ /* 0x002fea0003900000 */
[----:B------:R-:W1:Y:S02]  /*1ce40*/  @!P0 SYNCS.PHASECHK.TRANS64 P0, [R0+URZ+0x38840], R2 ;  /* 0x03884002000085a7 */ /* 0x000e64000800007f */
[----:B-1----:R-:W-:Y:S05]  /*1ce50*/  @!P0 BRA `(.L_x_4700) ;  /* 0xfffffffc00f08947 */ /* 0x002fea000383ffff */
[----:B------:R-:W-:Y:S05]  /*1ce60*/  BRA `(.L_x_4854) ;  /* 0xffffff9000007947 */ /* 0x000fea000383ffff */
.L_x_4704:
        /* <DEDUP_REMOVED lines=9> */
.L_x_4855:
[----:B------:R-:W-:Y:S02]  /*1cf00*/  IMAD.MOV.U32 R13, RZ, RZ, R3 ;  /* 0x000000ffff0d7224 */ /* 0x000fe400078e0003 */
[----:B------:R-:W-:-:S07]  /*1cf10*/  IMAD.MOV.U32 R4, RZ, RZ, R14 ;  /* 0x000000ffff047224 */ /* 0x000fce00078e000e */
[----:B------:R-:W-:Y:S05]  /*1cf20*/  WARPSYNC.COLLECTIVE R15, `(.L_x_4856) ;  /* 0x000000000f087348 */ /* 0x000fea0003c00000 */
[----:B------:R0:W1:Y:S02]  /*1cf30*/  SHFL.IDX P6, R14, R13, R12, R11 ;  /* 0x0000000c0d0e7389 */ /* 0x00006400000c000b */
[----:B01----:R-:W-:Y:S01]  /*1cf40*/  ENDCOLLECTIVE ;  /* 0x000000000000791b */ /* 0x003fe20003800000 */
.L_x_4856:
[----:B------:R-:W-:Y:S02]  /*1cf50*/  IMAD.MOV.U32 R13, RZ, RZ, R2 ;  /* 0x000000ffff0d7224 */ /* 0x000fe400078e0002 */
[----:B------:R-:W-:Y:S02]  /*1cf60*/  IMAD.MOV.U32 R12, RZ, RZ, 0x1 ;  /* 0x00000001ff0c7424 */ /* 0x000fe400078e00ff */
[----:B------:R-:W-:-:S07]  /*1cf70*/  IMAD.MOV.U32 R5, RZ, RZ, R14 ;  /* 0x000000ffff057224 */ /* 0x000fce00078e000e */
[----:B------:R-:W-:Y:S05]  /*1cf80*/  WARPSYNC.COLLECTIVE R15, `(.L_x_4857) ;  /* 0x000000000f087348 */ /* 0x000fea0003c00000 */
[----:B------:R0:W1:Y:S02]  /*1cf90*/  SHFL.IDX P6, R14, R13, R12, R11 ;  /* 0x0000000c0d0e7389 */ /* 0x00006400000c000b */
[----:B01----:R-:W-:Y:S01]  /*1cfa0*/  ENDCOLLECTIVE ;  /* 0x000000000000791b */ /* 0x003fe20003800000 */
.L_x_4857:
[----:B------:R-:W-:Y:S02]  /*1cfb0*/  IMAD.MOV.U32 R13, RZ, RZ, R3 ;  /* 0x000000ffff0d7224 */ /* 0x000fe400078e0003 */
[----:B------:R-:W-:Y:S02]  /*1cfc0*/  IMAD R0, R6, R7, RZ ;  /* 0x0000000706007224 */ /* 0x000fe400078e02ff */
[----:B------:R-:W-:-:S07]  /*1cfd0*/  IMAD.MOV.U32 R6, RZ, RZ, R14 ;  /* 0x000000ffff067224 */ /* 0x000fce00078e000e */
[----:B------:R-:W-:Y:S05]  /*1cfe0*/  WARPSYNC.COLLECTIVE R15, `(.L_x_4858) ;  /* 0x000000000f087348 */ /* 0x000fea0003c00000 */
[----:B------:R0:W1:Y:S02]  /*1cff0*/  SHFL.IDX P6, R14, R13, R12, R11 ;  /* 0x0000000c0d0e7389 */ /* 0x00006400000c000b */
[----:B01----:R-:W-:Y:S01]  /*1d000*/  ENDCOLLECTIVE ;  /* 0x000000000000791b */ /* 0x003fe20003800000 */
.L_x_4858:
        /* <DEDUP_REMOVED lines=21> */
.L_x_4859:
        /* <DEDUP_REMOVED lines=10> */
.L_x_4860:
        /* <DEDUP_REMOVED lines=11> */
.L_x_4861:
        /* <DEDUP_REMOVED lines=14> */
.L_x_4862:
[----:B------:R-:W-:Y:S01]  /*1d390*/  IMAD.MOV.U32 R3, RZ, RZ, R14 ;  /* 0x000000ffff037224 */ /* 0x000fe200078e000e */
[----:B------:R-:W-:Y:S06]  /*1d3a0*/  BRA `(.L_x_4863) ;  /* 0xffffff9400687947 */ /* 0x000fec000383ffff */
.L_x_4708:
        /* <DEDUP_REMOVED lines=27> */
.L_x_4865:
[----:B------:R-:W-:Y:S05]  /*1d560*/  BSYNC B0 ;  /* 0x0000000000007941 */ /* 0x000fea0003800000 */
.L_x_4864:
        /* <DEDUP_REMOVED lines=11> */
.L_x_4866:
        /* <DEDUP_REMOVED lines=43> */
.L_x_4867:
        /* <DEDUP_REMOVED lines=18> */
.L_x_4868:
        /* <DEDUP_REMOVED lines=29> */
.L_x_4869:
        /* <DEDUP_REMOVED lines=13> */
.L_x_4870:
        /* <DEDUP_REMOVED lines=32> */
.L_x_4871:
        /* <DEDUP_REMOVED lines=9> */
.L_x_4872:
[----:B------:R-:W-:Y:S01]  /*1df20*/  IMAD.MOV.U32 R0, RZ, RZ, R14 ;  /* 0x000000ffff007224 */ /* 0x000fe200078e000e */
[----:B------:R-:W-:Y:S06]  /*1df30*/  BRA `(.L_x_4873) ;  /* 0xffffff9800407947 */ /* 0x000fec000383ffff */
.L_x_4713:
[----:B0-----:R-:W3:Y:S02]  /*1df40*/  LDL R2, [R1+0x4] ;  /* 0x0000040001027983 */ /* 0x001ee40000100800 */
[----:B---3--:R0:W3:Y:S02]  /*1df50*/  SYNCS.PHASECHK.TRANS64.TRYWAIT P0, [R2+URZ+0x38820], R0 ;  /* 0x03882000020075a7 */ /* 0x0080e4000800017f */
[----:B---3--:R-:W-:Y:S05]  /*1df60*/  @!P0 NANOSLEEP.SYNCS 0x989680 ;  /* 0x009896800000895d */ /* 0x008fea0003900000 */
[----:B------:R-:W3:Y:S02]  /*1df70*/  @!P0 SYNCS.PHASECHK.TRANS64 P0, [R2+URZ+0x38820], R0 ;  /* 0x03882000020085a7 */ /* 0x000ee4000800007f */
[----:B---3--:R-:W-:Y:S05]  /*1df80*/  @!P0 BRA `(.L_x_4713) ;  /* 0xfffffffc00ec8947 */ /* 0x008fea000383ffff */
[----:B------:R-:W-:Y:S05]  /*1df90*/  BRA `(.L_x_4874) ;  /* 0xffffff9c00007947 */ /* 0x000fea000383ffff */
.L_x_4717:
[----:B0-----:R0:W1:Y:S02]  /*1dfa0*/  SYNCS.PHASECHK.TRANS64.TRYWAIT P0, [R3+URZ+0x38860], R0 ;  /* 0x03886000030075a7 */ /* 0x001064000800017f */
[----:B-1----:R-:W-:Y:S05]  /*1dfb0*/  @!P0 NANOSLEEP.SYNCS 0x989680 ;  /* 0x009896800000895d */ /* 0x002fea0003900000 */
[----:B------:R-:W1:Y:S02]  /*1dfc0*/  @!P0 SYNCS.PHASECHK.TRANS64 P0, [R3+URZ+0x38860], R0 ;  /* 0x03886000030085a7 */ /* 0x000e64000800007f */
[----:B-1----:R-:W-:Y:S05]  /*1dfd0*/  @!P0 BRA `(.L_x_4717) ;  /* 0xfffffffc00f08947 */ /* 0x002fea000383ffff */
[----:B------:R-:W-:Y:S05]  /*1dfe0*/  BRA `(.L_x_4875) ;  /* 0xffffff9c00307947 */ /* 0x000fea000383ffff */
.L_x_4736:
[----:B-1----:R1:W3:Y:S02]  /*1dff0*/  SYNCS.PHASECHK.TRANS64.TRYWAIT P0, [R2+URZ+0x38840], R5 ;  /* 0x03884005020075a7 */ /* 0x0022e4000800017f */
[----:B---3--:R-:W-:Y:S05]  /*1e000*/  @!P0 NANOSLEEP.SYNCS 0x989680 ;  /* 0x009896800000895d */ /* 0x008fea0003900000 */
[----:B------:R-:W3:Y:S02]  /*1e010*/  @!P0 SYNCS.PHASECHK.TRANS64 P0, [R2+URZ+0x38840], R5 ;  /* 0x03884005020085a7 */ /* 0x000ee4000800007f */
[----:B---3--:R-:W-:Y:S05]  /*1e020*/  @!P0 BRA `(.L_x_4736) ;  /* 0xfffffffc00f08947 */ /* 0x008fea000383ffff */
[----:B------:R-:W-:Y:S05]  /*1e030*/  BRA `(.L_x_4876) ;  /* 0xffffffa800607947 */ /* 0x000fea000383ffff */
.L_x_4741:
[----:B0-----:R0:W3:Y:S02]  /*1e040*/  SYNCS.PHASECHK.TRANS64.TRYWAIT P0, [R2+URZ+0x38860], R5 ;  /* 0x03886005020075a7 */ /* 0x0010e4000800017f */
[----:B---3--:R-:W-:Y:S05]  /*1e050*/  @!P0 NANOSLEEP.SYNCS 0x989680 ;  /* 0x009896800000895d */ /* 0x008fea0003900000 */
[----:B------:R-:W3:Y:S02]  /*1e060*/  @!P0 SYNCS.PHASECHK.TRANS64 P0, [R2+URZ+0x38860], R5 ;  /* 0x03886005020085a7 */ /* 0x000ee4000800007f */
[----:B---3--:R-:W-:Y:S05]  /*1e070*/  @!P0 BRA `(.L_x_4741) ;  /* 0xfffffffc00f08947 */ /* 0x008fea000383ffff */
[----:B------:R-:W-:Y:S05]  /*1e080*/  BRA `(.L_x_4877) ;  /* 0xffffffa800e87947 */ /* 0x000fea000383ffff */
.L_x_4756:
[----:B0-----:R0:W1:Y:S02]  /*1e090*/  SYNCS.PHASECHK.TRANS64.TRYWAIT P0, [R2+URZ+0x38840], R3 ;  /* 0x03884003020075a7 */ /* 0x001064000800017f */
[----:B-1----:R-:W-:Y:S05]  /*1e0a0*/  @!P0 NANOSLEEP.SYNCS 0x989680 ;  /* 0x009896800000895d */ /* 0x002fea0003900000 */
[----:B------:R-:W1:Y:S02]  /*1e0b0*/  @!P0 SYNCS.PHASECHK.TRANS64 P0, [R2+URZ+0x38840], R3 ;  /* 0x03884003020085a7 */ /* 0x000e64000800007f */
[----:B-1----:R-:W-:Y:S05]  /*1e0c0*/  @!P0 BRA `(.L_x_4756) ;  /* 0xfffffffc00f08947 */ /* 0x002fea000383ffff */
[----:B------:R-:W-:Y:S05]  /*1e0d0*/  BRA `(.L_x_4878) ;  /* 0xffffffb400f87947 */ /* 0x000fea000383ffff */
.L_x_4761:
[----:B-1----:R1:W3:Y:S02]  /*1e0e0*/  SYNCS.PHASECHK.TRANS64.TRYWAIT P0, [R2+URZ+0x38860], R3 ;  /* 0x03886003020075a7 */ /* 0x0022e4000800017f */
[----:B---3--:R-:W-:Y:S05]  /*1e0f0*/  @!P0 NANOSLEEP.SYNCS 0x989680 ;  /* 0x009896800000895d */ /* 0x008fea0003900000 */
[----:B------:R-:W3:Y:S02]  /*1e100*/  @!P0 SYNCS.PHASECHK.TRANS64 P0, [R2+URZ+0x38860], R3 ;  /* 0x03886003020085a7 */ /* 0x000ee4000800007f */
[----:B---3--:R-:W-:Y:S05]  /*1e110*/  @!P0 BRA `(.L_x_4761) ;  /* 0xfffffffc00f08947 */ /* 0x008fea000383ffff */
[----:B------:R-:W-:Y:S05]  /*1e120*/  BRA `(.L_x_4879) ;  /* 0xffffffb8007c7947 */ /* 0x000fea000383ffff */
.L_x_4776:
[----:B0-----:R0:W1:Y:S02]  /*1e130*/  SYNCS.PHASECHK.TRANS64.TRYWAIT P0, [R2+URZ+0x38840], R3 ;  /* 0x03884003020075a7 */ /* 0x001064000800017f */
[----:B-1----:R-:W-:Y:S05]  /*1e140*/  @!P0 NANOSLEEP.SYNCS 0x989680 ;  /* 0x009896800000895d */ /* 0x002fea0003900000 */
[----:B------:R-:W1:Y:S02]  /*1e150*/  @!P0 SYNCS.PHASECHK.TRANS64 P0, [R2+URZ+0x38840], R3 ;  /* 0x03884003020085a7 */ /* 0x000e64000800007f */
[----:B-1----:R-:W-:Y:S05]  /*1e160*/  @!P0 BRA `(.L_x_4776) ;  /* 0xfffffffc00f08947 */ /* 0x002fea000383ffff */
[----:B------:R-:W-:Y:S05]  /*1e170*/  BRA `(.L_x_4880) ;  /* 0xffffffc400687947 */ /* 0x000fea000383ffff */
.L_x_4781:
[----:B-1----:R1:W3:Y:S02]  /*1e180*/  SYNCS.PHASECHK.TRANS64.TRYWAIT P0, [R2+URZ+0x38860], R3 ;  /* 0x03886003020075a7 */ /* 0x0022e4000800017f */
[----:B---3--:R-:W-:Y:S05]  /*1e190*/  @!P0 NANOSLEEP.SYNCS 0x989680 ;  /* 0x009896800000895d */ /* 0x008fea0003900000 */
[----:B------:R-:W3:Y:S02]  /*1e1a0*/  @!P0 SYNCS.PHASECHK.TRANS64 P0, [R2+URZ+0x38860], R3 ;  /* 0x03886003020085a7 */ /* 0x000ee4000800007f */
[----:B---3--:R-:W-:Y:S05]  /*1e1b0*/  @!P0 BRA `(.L_x_4781) ;  /* 0xfffffffc00f08947 */ /* 0x008fea000383ffff */
[----:B------:R-:W-:Y:S05]  /*1e1c0*/  BRA `(.L_x_4881) ;  /* 0xffffffc400f07947 */ /* 0x000fea000383ffff */
.L_x_4797:
[----:B------:R-:W-:Y:S01]  /*1e1d0*/  BSSY B0, `(.L_x_4882) ;  /* 0x0000008000007945 */ /* 0x000fe20003800000 */
[----:B------:R-:W-:Y:S02]  /*1e1e0*/  IMAD.MOV.U32 R13, RZ, RZ, R16 ;  /* 0x000000ffff0d7224 */ /* 0x000fe400078e0010 */
[----:B------:R-:W-:Y:S02]  /*1e1f0*/  IMAD.MOV.U32 R12, RZ, RZ, RZ ;  /* 0x000000ffff0c7224 */ /* 0x000fe400078e00ff */
[----:B------:R-:W-:Y:S02]  /*1e200*/  IMAD.MOV.U32 R11, RZ, RZ, 0x1f ;  /* 0x0000001fff0b7424 */ /* 0x000fe400078e00ff */
[----:B------:R-:W-:-:S07]  /*1e210*/  IMAD.MOV.U32 R15, RZ, RZ, -0x1 ;  /* 0xffffffffff0f7424 */ /* 0x000fce00078e00ff */
[----:B-12---:R-:W-:Y:S05]  /*1e220*/  WARPSYNC.COLLECTIVE R15, `(.L_x_4883) ;  /* 0x000000000f087348 */ /* 0x006fea0003c00000 */
[----:B------:R0:W3:Y:S02]  /*1e230*/  SHFL.IDX P6, R14, R13, R12, R11 ;  /* 0x0000000c0d0e7389 */ /* 0x0000e400000c000b */
[----:B0123--:R-:W-:Y:S01]  /*1e240*/  ENDCOLLECTIVE ;  /* 0x000000000000791b */ /* 0x00ffe20003800000 */
.L_x_4883:
[----:B------:R-:W-:Y:S05]  /*1e250*/  BSYNC B0 ;  /* 0x0000000000007941 */ /* 0x000fea0003800000 */
.L_x_4882:
        /* <DEDUP_REMOVED lines=9> */
.L_x_4884:
        /* <DEDUP_REMOVED lines=18> */
.L_x_4885:
        /* <DEDUP_REMOVED lines=8> */
.L_x_4886:
        /* <DEDUP_REMOVED lines=8> */
.L_x_4887:
        /* <DEDUP_REMOVED lines=8> */
.L_x_4888:
        /* <DEDUP_REMOVED lines=8> */
.L_x_4889:
        /* <DEDUP_REMOVED lines=9> */
.L_x_4890:
[----:B------:R-:W-:Y:S01]  /*1e6a0*/  IMAD.MOV.U32 R6, RZ, RZ, R14 ;  /* 0x000000ffff067224 */ /* 0x000fe200078e000e */
[----:B------:R-:W-:Y:S06]  /*1e6b0*/  BRA `(.L_x_4891) ;  /* 0xffffffd000487947 */ /* 0x000fec000383ffff */
.L_x_4802:
        /* <DEDUP_REMOVED lines=8> */
.L_x_4893:
[----:B------:R-:W-:Y:S05]  /*1e740*/  BSYNC B0 ;  /* 0x0000000000007941 */ /* 0x000fea0003800000 */
.L_x_4892:
        /* <DEDUP_REMOVED lines=10> */
.L_x_4894:
        /* <DEDUP_REMOVED lines=8> */
.L_x_4895:
        /* <DEDUP_REMOVED lines=8> */
.L_x_4896:
        /* <DEDUP_REMOVED lines=8> */
.L_x_4897:
        /* <DEDUP_REMOVED lines=9> */
.L_x_4898:
[----:B------:R-:W-:Y:S01]  /*1ea00*/  IMAD.MOV.U32 R6, RZ, RZ, R14 ;  /* 0x000000ffff067224 */ /* 0x000fe200078e000e */
[----:B------:R-:W-:Y:S06]  /*1ea10*/  BRA `(.L_x_4899) ;  /* 0xffffffd0000c7947 */ /* 0x000fec000383ffff */
.L_x_4804:
[----:B------:R-:W-:Y:S01]  /*1ea20*/  BSSY B0, `(.L_x_4900) ;  /* 0x0000006000007945 */ /* 0x000fe20003800000 */
[----:B------:R-:W-:Y:S01]  /*1ea30*/  PLOP3.LUT P6, PT, P6, PT, PT, 0x8, 0x0 ;  /* 0x000000000000781c */ /* 0x000fe200037ce170 */
[----:B------:R-:W-:-:S12]  /*1ea40*/  IMAD.MOV.U32 R15, RZ, RZ, -0x1 ;  /* 0xffffffffff0f7424 */ /* 0x000fd800078e00ff */
[----:B0-2---:R-:W-:Y:S05]  /*1ea50*/  WARPSYNC.COLLECTIVE R15, `(.L_x_4901) ;  /* 0x000000000f087348 */ /* 0x005fea0003c00000 */
[----:B------:R-:W-:Y:S01]  /*1ea60*/  VOTE.ANY R14, PT, P6 ;  /* 0x00000000000e7806 */ /* 0x000fe200030e0100 */
[----:B0-2---:R-:W-:Y:S06]  /*1ea70*/  ENDCOLLECTIVE ;  /* 0x000000000000791b */ /* 0x005fec0003800000 */
.L_x_4901:
[----:B------:R-:W-:Y:S05]  /*1ea80*/  BSYNC B0 ;  /* 0x0000000000007941 */ /* 0x000fea0003800000 */
.L_x_4900:
        /* <DEDUP_REMOVED lines=9> */
.L_x_4902:
[----:B------:R-:W-:Y:S01]  /*1eb20*/  IMAD.MOV.U32 R17, RZ, RZ, R14 ;  /* 0x000000ffff117224 */ /* 0x000fe200078e000e */
[----:B------:R-:W-:Y:S06]  /*1eb30*/  BRA `(.L_x_4903) ;  /* 0xffffffcc00fc7947 */ /* 0x000fec000383ffff */
.L_x_4806:
[----:B------:R-:W-:Y:S01]  /*1eb40*/  BSSY B0, `(.L_x_4904) ;  /* 0x0000007000007945 */ /* 0x000fe20003800000 */
[----:B------:R-:W-:Y:S02]  /*1eb50*/  IMAD.MOV.U32 R13, RZ, RZ, R2 ;  /* 0x000000ffff0d7224 */ /* 0x000fe400078e0002 */
[----:B------:R-:W-:Y:S02]  /*1eb60*/  IMAD.MOV.U32 R11, RZ, RZ, 0x1f ;  /* 0x0000001fff0b7424 */ /* 0x000fe400078e00ff */
[----:B------:R-:W-:-:S07]  /*1eb70*/  IMAD.MOV.U32 R15, RZ, RZ, -0x1 ;  /* 0xffffffffff0f7424 */ /* 0x000fce00078e00ff */
[----:B0-23--:R-:W-:Y:S05]  /*1eb80*/  WARPSYNC.COLLECTIVE R15, `(.L_x_4905) ;  /* 0x000000000f087348 */ /* 0x00dfea0003c00000 */
[----:B------:R1:W4:Y:S02]  /*1eb90*/  SHFL.IDX P6, R14, R13, R12, R11 ;  /* 0x0000000c0d0e7389 */ /* 0x00032400000c000b */
[----:B01234-:R-:W-:Y:S01]  /*1eba0*/  ENDCOLLECTIVE ;  /* 0x000000000000791b */ /* 0x01ffe20003800000 */
.L_x_4905:
[----:B------:R-:W-:Y:S05]  /*1ebb0*/  BSYNC B0 ;  /* 0x0000000000007941 */ /* 0x000fea0003800000 */
.L_x_4904:
[----:B------:R-:W-:Y:S01]  /*1ebc0*/  IMAD.MOV.U32 R2, RZ, RZ, R14 ;  /* 0x000000ffff027224 */ /* 0x000fe200078e000e */
[----:B------:R-:W-:Y:S06]  /*1ebd0*/  BRA `(.L_x_4906) ;  /* 0xffffffcc00f07947 */ /* 0x000fec000383ffff */
.L_x_4810:
[----:B0-----:R0:W1:Y:S02]  /*1ebe0*/  SYNCS.PHASECHK.TRANS64.TRYWAIT P0, [R0+URZ+0x38820], R3 ;  /* 0x03882003000075a7 */ /* 0x001064000800017f */
[----:B-1----:R-:W-:Y:S05]  /*1ebf0*/  @!P0 NANOSLEEP.SYNCS 0x989680 ;  /* 0x009896800000895d */ /* 0x002fea0003900000 */
[----:B------:R-:W1:Y:S02]  /*1ec00*/  @!P0 SYNCS.PHASECHK.TRANS64 P0, [R0+URZ+0x38820], R3 ;  /* 0x03882003000085a7 */ /* 0x000e64000800007f */
[----:B-1----:R-:W-:Y:S05]  /*1ec10*/  @!P0 BRA `(.L_x_4810) ;  /* 0xfffffffc00f08947 */ /* 0x002fea000383ffff */
[----:B------:R-:W-:Y:S05]  /*1ec20*/  BRA `(.L_x_4907) ;  /* 0xffffffd000e87947 */ /* 0x000fea000383ffff */
.L_x_4811:
        /* <DEDUP_REMOVED lines=11> */
.L_x_4909:
[----:B------:R-:W-:Y:S05]  /*1ece0*/  BSYNC B0 ;  /* 0x0000000000007941 */ /* 0x000fea0003800000 */
.L_x_4908:
[----:B------:R-:W-:Y:S05]  /*1ecf0*/  BRA `(.L_x_4910) ;  /* 0xffffffd000d07947 */ /* 0x000fea000383ffff */
.L_x_4812:
[----:B------:R-:W-:Y:S01]  /*1ed00*/  BSSY B0, `(.L_x_4911) ;  /* 0x0000006000007945 */ /* 0x000fe20003800000 */
[----:B------:R-:W-:-:S07]  /*1ed10*/  IMAD.MOV.U32 R15, RZ, RZ, -0x1 ;  /* 0xffffffffff0f7424 */ /* 0x000fce00078e00ff */
[----:B012---:R-:W-:Y:S05]  /*1ed20*/  WARPSYNC.COLLECTIVE R15, `(.L_x_4912) ;  /* 0x000000000f0c7348 */ /* 0x007fea0003c00000 */
[----:B------:R-:W-:Y:S02]  /*1ed30*/  ELECT P6, UR62, PT ;  /* 0x00000000003e782f */ /* 0x000fe400038c0000 */
[----:B------:R-:W-:Y:S01]  /*1ed40*/  MOV R14, UR62 ;  /* 0x0000003e000e7c02 */ /* 0x000fe20008000f00 */
[----:B012---:R-:W-:Y:S10]  /*1ed50*/  ENDCOLLECTIVE ;  /* 0x000000000000791b */ /* 0x007ff40003800000 */
.L_x_4912:
[----:B------:R-:W-:Y:S05]  /*1ed60*/  BSYNC B0 ;  /* 0x0000000000007941 */ /* 0x000fea0003800000 */
.L_x_4911:
[----:B------:R-:W-:Y:S05]  /*1ed70*/  BRA `(.L_x_4913) ;  /* 0xffffffd000c47947 */ /* 0x000fea000383ffff */
.L_x_4814:
[----:B0-----:R0:W1:Y:S02]  /*1ed80*/  SYNCS.PHASECHK.TRANS64.TRYWAIT P0, [R6+URZ], R5 ;  /* 0x00000005060075a7 */ /* 0x001064000800017f */
[----:B-1----:R-:W-:Y:S05]  /*1ed90*/  @!P0 NANOSLEEP.SYNCS 0x989680 ;  /* 0x009896800000895d */ /* 0x002fea0003900000 */
[----:B------:R-:W1:Y:S02]  /*1eda0*/  @!P0 SYNCS.PHASECHK.TRANS64 P0, [R6+URZ], R5 ;  /* 0x00000005060085a7 */ /* 0x000e64000800007f */
[----:B-1----:R-:W-:Y:S05]  /*1edb0*/  @!P0 BRA `(.L_x_4814) ;  /* 0xfffffffc00f08947 */ /* 0x002fea000383ffff */
[----:B------:R-:W-:Y:S05]  /*1edc0*/  BRA `(.L_x_4914) ;  /* 0xffffffd400007947 */ /* 0x000fea000383ffff */
.L_x_4815:
[----:B-1----:R1:W3:Y:S02]  /*1edd0*/  SYNCS.PHASECHK.TRANS64.TRYWAIT P0, [R7+URZ], R2 ;  /* 0x00000002070075a7 */ /* 0x0022e4000800017f */
[----:B---3--:R-:W-:Y:S05]  /*1ede0*/  @!P0 NANOSLEEP.SYNCS 0x989680 ;  /* 0x009896800000895d */ /* 0x008fea0003900000 */
[----:B------:R-:W3:Y:S02]  /*1edf0*/  @!P0 SYNCS.PHASECHK.TRANS64 P0, [R7+URZ], R2 ;  /* 0x00000002070085a7 */ /* 0x000ee4000800007f */
[----:B---3--:R-:W-:Y:S05]  /*1ee00*/  @!P0 BRA `(.L_x_4815) ;  /* 0xfffffffc00f08947 */ /* 0x008fea000383ffff */
[----:B------:R-:W-:Y:S05]  /*1ee10*/  BRA `(.L_x_4915) ;  /* 0xffffffd000f47947 */ /* 0x000fea000383ffff */
.L_x_4817:
[----:B---3--:R3:W4:Y:S02]  /*1ee20*/  SYNCS.PHASECHK.TRANS64.TRYWAIT P0, [R4+URZ], R5 ;  /* 0x00000005040075a7 */ /* 0x008724000800017f */
[----:B----4-:R-:W-:Y:S05]  /*1ee30*/  @!P0 NANOSLEEP.SYNCS 0x989680 ;  /* 0x009896800000895d */ /* 0x010fea0003900000 */
[----:B------:R-:W4:Y:S02]  /*1ee40*/  @!P0 SYNCS.PHASECHK.TRANS64 P0, [R4+URZ], R5 ;  /* 0x00000005040085a7 */ /* 0x000f24000800007f */
[----:B----4-:R-:W-:Y:S05]  /*1ee50*/  @!P0 BRA `(.L_x_4817) ;  /* 0xfffffffc00f08947 */ /* 0x010fea000383ffff */
[----:B------:R-:W-:Y:S05]  /*1ee60*/  BRA `(.L_x_4916) ;  /* 0xffffffd000fc7947 */ /* 0x000fea000383ffff */
.L_x_4917:
        /* <DEDUP_REMOVED lines=9> */
.L_x_15289:


//--------------------- .text._ZN7cutlass13device_kernelIN5flash11enable_sm90INS1_16FlashAttnFwdSm90INS1_25CollectiveMainloopFwdSm90ILi2EN4cute5tupleIJNS5_1CILi1EEES8_S8_EEENS6_IJNS7_ILi64EEESA_SA_EEELi512ENS_6half_tEfNS_4arch4Sm90ELb0ELb1ELb1ELb0ELb0ELb0ELb0ELb0ELb0ELb1ELb0ELb0EEENS1_21CollectiveEpilogueFwdINS6_IJSA_NS7_ILi512EEESA_EEES9_SC_SE_Li256ELb0ELb1ELb0ELb0EEENS1_30DynamicPersistentTileSchedulerILi256ELi128ELb0ELb1ELb1EEEEEEEEEvNT_6ParamsE --------------------------
	.section	.text._ZN7cutlass13device_kernelIN5flash11enable_sm90INS1_16FlashAttnFwdSm90INS1_25CollectiveMainloopFwdSm90ILi2EN4cute5tupleIJNS5_1CILi1EEES8_S8_EEENS6_IJNS7_ILi64EEESA_SA_EEELi512ENS_6half_tEfNS_4arch4Sm90ELb0ELb1ELb1ELb0ELb0ELb0ELb0ELb0ELb0ELb1ELb0ELb0EEENS1_21CollectiveEpilogueFwdINS6_IJSA_NS7_ILi512EEESA_EEES9_SC_SE_Li256ELb0ELb1ELb0ELb0EEENS1_30DynamicPersistentTileSchedulerILi256ELi128ELb0ELb1ELb1EEEEEEEEEvNT_6ParamsE,"ax",@progbits
	.align	128
.text._ZN7cutlass13device_kernelIN5flash11enable_sm90INS1_16FlashAttnFwdSm90INS1_25CollectiveMainloopFwdSm90ILi2EN4cute5tupleIJNS5_1CILi1EEES8_S8_EEENS6_IJNS7_ILi64EEESA_SA_EEELi512ENS_6half_tEfNS_4arch4Sm90ELb0ELb1ELb1ELb0ELb0ELb0ELb0ELb0ELb0ELb1ELb0ELb0EEENS1_21CollectiveEpilogueFwdINS6_IJSA_NS7_ILi512EEESA_EEES9_SC_SE_Li256ELb0ELb1ELb0ELb0EEENS1_30DynamicPersistentTileSchedulerILi256ELi128ELb0ELb1ELb1EEEEEEEEEvNT_6ParamsE:
        .type           _ZN7cutlass13device_kernelIN5flash11enable_sm90INS1_16FlashAttnFwdSm90INS1_25CollectiveMainloopFwdSm90ILi2EN4cute5tupleIJNS5_1CILi1EEES8_S8_EEENS6_IJNS7_ILi64EEESA_SA_EEELi512ENS_6half_tEfNS_4arch4Sm90ELb0ELb1ELb1ELb0ELb0ELb0ELb0ELb0ELb0ELb1ELb0ELb0EEENS1_21CollectiveEpilogueFwdINS6_IJSA_NS7_ILi512EEESA_EEES9_SC_SE_Li256ELb0ELb1ELb0ELb0EEENS1_30DynamicPersistentTileSchedulerILi256ELi128ELb0ELb1ELb1EEEEEEEEEvNT_6ParamsE,@function
        .size           _ZN7cutlass13device_kernelIN5flash11enable_sm90INS1_16FlashAttnFwdSm90INS1_25CollectiveMainloopFwdSm90ILi2EN4cute5tupleIJNS5_1CILi1EEES8_S8_EEENS6_IJNS7_ILi64EEESA_SA_EEELi512ENS_6half_tEfNS_4arch4Sm90ELb0ELb1ELb1ELb0ELb0ELb0ELb0ELb0ELb0ELb1ELb0ELb0EEENS1_21CollectiveEpilogueFwdINS6_IJSA_NS7_ILi512EEESA_EEES9_SC_SE_Li256ELb0ELb1ELb0ELb0EEENS1_30DynamicPersistentTileSchedulerILi256ELi128ELb0ELb1ELb1EEEEEEEEEvNT_6ParamsE,(.L_x_15290 - _ZN7cutlass13device_kernelIN5flash11enable_sm90INS1_16FlashAttnFwdSm90INS1_25CollectiveMainloopFwdSm90ILi2EN4cute5tupleIJNS5_1CILi1EEES8_S8_EEENS6_IJNS7_ILi64EEESA_SA_EEELi512ENS_6half_tEfNS_4arch4Sm90ELb0ELb1ELb1ELb0ELb0ELb0ELb0ELb0ELb0ELb1ELb0ELb0EEENS1_21CollectiveEpilogueFwdINS6_IJSA_NS7_ILi512EEESA_EEES9_SC_SE_Li256ELb0ELb1ELb0ELb0EEENS1_30DynamicPersistentTileSchedulerILi256ELi128ELb0ELb1ELb1EEEEEEEEEvNT_6ParamsE)
        .other          _ZN7cutlass13device_kernelIN5flash11enable_sm90INS1_16FlashAttnFwdSm90INS1_25CollectiveMainloopFwdSm90ILi2EN4cute5tupleIJNS5_1CILi1EEES8_S8_EEENS6_IJNS7_ILi64EEESA_SA_EEELi512ENS_6half_tEfNS_4arch4Sm90ELb0ELb1ELb1ELb0ELb0ELb0ELb0ELb0ELb0ELb1ELb0ELb0EEENS1_21CollectiveEpilogueFwdINS6_IJSA_NS7_ILi512EEESA_EEES9_SC_SE_Li256ELb0ELb1ELb0ELb0EEENS1_30DynamicPersistentTileSchedulerILi256ELi128ELb0ELb1ELb1EEEEEEEEEvNT_6ParamsE,@"STO_CUDA_ENTRY STV_DEFAULT"
_ZN7cutlass13device_kernelIN5flash11enable_sm90INS1_16FlashAttnFwdSm90INS1_25CollectiveMainloopFwdSm90ILi2EN4cute5tupleIJNS5_1CILi1EEES8_S8_EEENS6_IJNS7_ILi64EEESA_SA_EEELi512ENS_6half_tEfNS_4arch4Sm90ELb0ELb1ELb1ELb0ELb0ELb0ELb0ELb0ELb0ELb1ELb0ELb0EEENS1_21CollectiveEpilogueFwdINS6_IJSA_NS7_ILi512EEESA_EEES9_SC_SE_Li256ELb0ELb1ELb0ELb0EEENS1_30DynamicPersistentTileSchedulerILi256ELi128ELb0ELb1ELb1EEEEEEEEEvNT_6ParamsE:
        /* <DEDUP_REMOVED lines=18> */
.L_x_4919:
[----:B------:R-:W-:Y:S05]  /*0120*/  BSYNC B0 ;  /* 0x0000000000007941 */ /* 0x000fea0003800000 */
.L_x_4918:
        /* <DEDUP_REMOVED lines=37> */
.L_x_4920:
        /* <DEDUP_REMOVED lines=22> */
.L_x_4921:
        /* <DEDUP_REMOVED lines=18> */
.L_x_4922:
        /* <DEDUP_REMOVED lines=22> */
.L_x_4923:
        /* <DEDUP_REMOVED lines=22> */
.L_x_4924:
[----:B------:R-:W-:Y:S01]  /*08c0*/  PLOP3.LUT P0, PT, PT, PT, UP0, 0x80, 0x0 ;  /* 0x000000000000781c */ /* 0x000fe20003f0f008 */
[----:B------:R-:W-:Y:S01]  /*08d0*/  UMOV UR41, 0x1 ;  /* 0x0000000100297882 */ /* 0x000fe20000000000 */
[----:B------:R-:W-:Y:S01]  /*08e0*/  NOP ;  /* 0x0000000000007918 */ /* 0x000fe20000000000 */
[----:B------:R-:W-:Y:S01]  /*08f0*/  USEL UR41, UR41, 0x2, !UP0 ;  /* 0x0000000229297887 */ /* 0x000fe2000c000000 */
[----:B------:R-:W-:Y:S01]  /*0900*/  ULDC.64 UR46, c[0x0][0x208] ;  /* 0x00008200002e7ab9 */ /* 0x000fe20000000a00 */
[----:B012-4-:R-:W-:Y:S08]  /*0910*/  BAR.SYNC.DEFER_BLOCKING 0x0 ;  /* 0x0000000000007b1d */ /* 0x017ff00000010000 */
[----:B------:R-:W-:Y:S05]  /*0920*/  @!P0 BRA `(.L_x_4925) ;  /* 0x0000010000348947 */ /* 0x000fea0003800000 */
.L_x_4926:
[----:B------:R-:W-:-:S08]  /*0930*/  NOP ;  /* 0x0000000000007918 */ /* 0x000fd00000000000 */
[----:B------:R-:W0:Y:S02]  /*0940*/  USETMAXREG.TRY_ALLOC.CTAPOOL UP0, 0xf0 ;  /* 0x000000f0000079c8 */ /* 0x000e240008000600 */
[----:B0-----:R-:W-:-:S13]  /*0950*/  PLOP3.LUT P0, PT, PT, PT, UP0, 0x80, 0x0 ;  /* 0x000000000000781c */ /* 0x001fda0003f0f008 */
[----:B------:R-:W-:Y:S05]  /*0960*/  @!P0 BRA `(.L_x_4926) ;  /* 0xfffffffc00f08947 */ /* 0x000fea000383ffff */
[----:B------:R-:W-:Y:S01]  /*0970*/  LOP3.LUT R2, R0, 0xffffff80, RZ, 0xc0, !PT ;  /* 0xffffff8000027812 */ /* 0x000fe200078ec0ff */
[----:B------:R-:W0:Y:S08]  /*0980*/  S2UR UR4, SR_CTAID.X ;  /* 0x00000000000479c3 */ /* 0x000e300000002500 */
[----:B------:R-:W-:Y:S06]  /*0990*/  BAR.ARV 0x4, 0x180 ;  /* 0x0106000000007b1d */ /* 0x000fec0000002000 */
[----:B------:R-:W-:-:S02]  /*09a0*/  ISETP.NE.AND P0, PT, R2, 0x80, PT ;  /* 0x000000800200780c */ /* 0x000fc40003f05270 */
[----:B------:R-:W0:Y:S11]  /*09b0*/  LDC R2, c[0x0][0xc38] ;  /* 0x00030e00ff027b82 */ /* 0x000e360000000800 */
        /* <DEDUP_REMOVED lines=17> */
[----:B------:R-:W-:Y:S02]  /*0ad0*/  LOP3.LUT R13, R8, 0xfffffffc, RZ, 0xc0, !PT ;  /* 0xfffffffc080d7812 */ /* 0x000fe400078ec0ff */
[----:B------:R-:W-:Y:S02]  /*0ae0*/  LEA.HI R2, R0, R5, RZ, 0x1 ;  /* 0x0000000500027211 */ /* 0x000fe400078f08ff */
[CC--:B------:R-:W-:Y:S01]  /*0af0*/  LEA.HI R7, R3.reuse, R216.reuse, RZ, 0x7 ;  /* 0x000000d803077211 */ /* 0x0c0fe200078f38ff */
[----:B------:R-:W-:Y:S01]  /*0b00*/  IMAD.IADD R13, R216, 0x1, -R13 ;  /* 0x00000001d80d7824 */ /* 0x000fe200078e0a0d */
[----:B------:R-:W-:Y:S02]  /*0b10*/  LOP3.LUT R4, R2, 0x1ffffffe, RZ, 0xc0, !PT ;  /* 0x1ffffffe02047812 */ /* 0x000fe400078ec0ff */
[----:B------:R-:W-:-:S02]  /*0b20*/  LEA.HI R2, R3, R216, RZ, 0x5 ;  /* 0x000000d803027211 */ /* 0x000fc400078f28ff */
[----:B------:R-:W-:Y:S01]  /*0b30*/  LOP3.LUT R11, R7, 0xffffff80, RZ, 0xc0, !PT ;  /* 0xffffff80070b7812 */ /* 0x000fe200078ec0ff */
[----:B------:R-:W-:Y:S01]  /*0b40*/  IMAD.IADD R6, R5, 0x1, -R4 ;  /* 0x0000000105067824 */ /* 0x000fe200078e0a04 */
[----:B------:R-:W-:Y:S01]  /*0b50*/  LOP3.LUT R5, R0, 0xfffffff0, RZ, 0xc0, !PT ;  /* 0xfffffff000057812 */ /* 0x000fe200078ec0ff */
[----:B0-----:R-:W-:Y:S01]  /*0b60*/  ULEA UR43, UR5, UR43, 0x18 ;  /* 0x0000002b052b7291 */ /* 0x001fe2000f8ec03f */
[--C-:B------:R-:W-:Y:S01]  /*0b70*/  SHF.R.S32.HI R4, RZ, 0x5, R2.reuse ;  /* 0x00000005ff047819 */ /* 0x100fe20000011402 */
[C---:B------:R-:W-:Y:S01]  /*0b80*/  IMAD.IADD R11, R216.reuse, 0x1, -R11 ;  /* 0x00000001d80b7824 */ /* 0x040fe200078e0a0b */
[----:B------:R-:W-:Y:S01]  /*0b90*/  SHF.R.S32.HI R9, RZ, 0x1f, R2 ;  /* 0x0000001fff097819 */ /* 0x000fe20000011402 */
[----:B------:R-:W-:Y:S01]  /*0ba0*/  IMAD.IADD R5, R216, 0x1, -R5 ;  /* 0x00000001d8057824 */ /* 0x000fe200078e0a05 */
[----:B------:R-:W-:Y:S01]  /*0bb0*/  LEA.HI R10, R13, R13, RZ, 0x1 ;  /* 0x0000000d0d0a7211 */ /* 0x000fe200078f08ff */
[----:B------:R-:W-:Y:S01]  /*0bc0*/  IMAD.SHL.U32 R6, R6, 0x8, RZ ;  /* 0x0000000806067824 */ /* 0x000fe200078e00ff */
[----:B------:R-:W-:-:S02]  /*0bd0*/  LEA.HI R9, R9, R4, RZ, 0x2 ;  /* 0x0000000409097211 */ /* 0x000fc400078f10ff */
[----:B------:R-:W-:Y:S02]  /*0be0*/  SHF.R.S32.HI R2, RZ, 0x1f, R5 ;  /* 0x0000001fff027819 */ /* 0x000fe40000011405 */
[----:B------:R-:W-:Y:S02]  /*0bf0*/  SHF.R.S32.HI R212, RZ, 0x7, R7 ;  /* 0x00000007ffd47819 */ /* 0x000fe40000011407 */
[----:B------:R-:W-:Y:S02]  /*0c00*/  LEA.HI R8, R2, R5, RZ, 0x3 ;  /* 0x0000000502087211 */ /* 0x000fe400078f18ff */
[----:B------:R-:W-:Y:S01]  /*0c10*/  LOP3.LUT R9, R9, 0x3ffffc, RZ, 0xc0, !PT ;  /* 0x003ffffc09097812 */ /* 0x000fe200078ec0ff */
[----:B------:R-:W-:Y:S01]  /*0c20*/  IMAD R12, R212, 0x100, R5 ;  /* 0x00000100d40c7824 */ /* 0x000fe200078e0205 */
[----:B------:R-:W-:Y:S02]  /*0c30*/  LOP3.LUT R14, R10, 0x1ffffffe, RZ, 0xc0, !PT ;  /* 0x1ffffffe0a0e7812 */ /* 0x000fe400078ec0ff */
[----:B------:R-:W-:Y:S01]  /*0c40*/  SHF.R.S32.HI R0, RZ, 0x1f, R11 ;  /* 0x0000001fff007819 */ /* 0x000fe2000001140b */
[----:B------:R-:W-:Y:S01]  /*0c50*/  IMAD.IADD R9, R4, 0x1, -R9 ;  /* 0x0000000104097824 */ /* 0x000fe200078e0a09 */
[C---:B------:R-:W-:Y:S01]  /*0c60*/  LOP3.LUT R10, R8.reuse, 0xfffffff8, RZ, 0xc0, !PT ;  /* 0xfffffff8080a7812 */ /* 0x040fe200078ec0ff */
[----:B------:R-:W-:Y:S01]  /*0c70*/  IMAD.SHL.U32 R8, R8, 0x40, RZ ;  /* 0x0000004008087824 */ /* 0x000fe200078e00ff */
[CC--:B------:R-:W-:Y:S01]  /*0c80*/  LEA.HI R2, R0.reuse, R11.reuse, RZ, 0x2 ;  /* 0x0000000b00027211 */ /* 0x0c0fe200078f10ff */
[----:B------:R-:W-:Y:S01]  /*0c90*/  IMAD R215, R9, 0x10, R12 ;  /* 0x0000001009d77824 */ /* 0x000fe200078e020c */
[----:B------:R-:W-:Y:S01]  /*0ca0*/  LEA.HI R3, R3, R216, RZ, 0x3 ;  /* 0x000000d803037211 */ /* 0x000fe200078f18ff */
[----:B------:R-:W-:Y:S01]  /*0cb0*/  IMAD.IADD R10, R5, 0x1, -R10 ;  /* 0x00000001050a7824 */ /* 0x000fe200078e0a0a */
[----:B------:R-:W-:Y:S01]  /*0cc0*/  LEA.HI R5, R0, R11, RZ, 0x5 ;  /* 0x0000000b00057211 */ /* 0x000fe200078f28ff */
[----:B------:R-:W-:Y:S01]  /*0cd0*/  IMAD.U32 R215, R215, 0x40, R6 ;  /* 0x00000040d7d77824 */ /* 0x000fe200078e0006 */
[----:B------:R-:W-:Y:S01]  /*0ce0*/  LOP3.LUT R12, R2, 0x7ffffffc, RZ, 0xc0, !PT ;  /* 0x7ffffffc020c7812 */ /* 0x000fe200078ec0ff */
[----:B------:R-:W-:Y:S01]  /*0cf0*/  IMAD.IADD R185, R13, 0x1, -R14 ;  /* 0x000000010db97824 */ /* 0x000fe200078e0a0e */
[----:B------:R-:W-:-:S02]  /*0d00*/  SHF.R.S32.HI R0, RZ, 0x2, R2 ;  /* 0x00000002ff007819 */ /* 0x000fc40000011402 */
[----:B------:R-:W-:Y:S01]  /*0d10*/  SHF.R.S32.HI R9, RZ, 0x1f, R2 ;  /* 0x0000001fff097819 */ /* 0x000fe20000011402 */
[----:B------:R-:W-:Y:S01]  /*0d20*/  IMAD.SHL.U32 R2, R10, 0x40, RZ ;  /* 0x000000400a027824 */ /* 0x000fe200078e00ff */
[----:B------:R-:W-:Y:S01]  /*0d30*/  LOP3.LUT R13, R8, 0x7ffffe00, RZ, 0xc0, !PT ;  /* 0x7ffffe00080d7812 */ /* 0x000fe200078ec0ff */
[----:B------:R-:W-:Y:S01]  /*0d40*/  IMAD.IADD R12, R11, 0x1, -R12 ;  /* 0x000000010b0c7824 */ /* 0x000fe200078e0a0c */
[----:B------:R-:W-:Y:S02]  /*0d50*/  LEA.HI R9, R9, R0, RZ, 0x3 ;  /* 0x0000000009097211 */ /* 0x000fe400078f18ff */
[----:B------:R-:W-:Y:S01]  /*0d60*/  LOP3.LUT R11, R2, 0x1c0, RZ, 0xc0, !PT ;  /* 0x000001c0020b7812 */ /* 0x000fe200078ec0ff */
[----:B------:R-:W-:Y:S01]  /*0d70*/  IMAD R13, R4, 0x400, R13 ;  /* 0x00000400040d7824 */ /* 0x000fe200078e020d */
[----:B------:R-:W-:Y:S01]  /*0d80*/  LOP3.LUT R9, R9, 0xfffffff8, RZ, 0xc0, !PT ;  /* 0xfffffff809097812 */ /* 0x000fe200078ec0ff */
[----:B------:R-:W-:Y:S01]  /*0d90*/  IMAD.SHL.U32 R2, R12, 0x2, RZ ;  /* 0x000000020c027824 */ /* 0x000fe200078e00ff */
[----:B------:R-:W-:-:S02]  /*0da0*/  LOP3.LUT R6, R11, 0x8, R6, 0xf8, !PT ;  /* 0x000000080b067812 */ /* 0x000fc400078ef806 */
[----:B------:R-:W-:Y:S01]  /*0db0*/  SHF.R.U32.HI R11, RZ, 0x3, R11 ;  /* 0x00000003ff0b7819 */ /* 0x000fe2000001160b */
[----:B------:R-:W-:Y:S01]  /*0dc0*/  IMAD.IADD R16, R0, 0x1, -R9 ;  /* 0x0000000100107824 */ /* 0x000fe200078e0a09 */
[----:B------:R-:W-:Y:S02]  /*0dd0*/  SHF.R.S32.HI R5, RZ, 0x5, R5 ;  /* 0x00000005ff057819 */ /* 0x000fe40000011405 */
[----:B------:R-:W-:Y:S02]  /*0de0*/  LOP3.LUT R6, R6, R11, RZ, 0x3c, !PT ;  /* 0x0000000b06067212 */ /* 0x000fe400078e3cff */
[----:B------:R-:W-:Y:S01]  /*0df0*/  R2P PR, R10, 0x6 ;  /* 0x000000060a007804 */ /* 0x000fe20000000000 */
[----:B------:R-:W-:Y:S01]  /*0e00*/  IMAD R16, R5, 0x10, R16 ;  /* 0x0000001005107824 */ /* 0x000fe200078e0210 */
[----:B------:R-:W-:Y:S01]  /*0e10*/  LOP3.LUT R5, R3, 0xfffffff8, RZ, 0xc0, !PT ;  /* 0xfffffff803057812 */ /* 0x000fe200078ec0ff */
[----:B------:R-:W-:Y:S01]  /*0e20*/  IMAD.IADD R6, R13, 0x1, R6 ;  /* 0x000000010d067824 */ /* 0x000fe200078e0206 */
[----:B------:R-:W-:Y:S01]  /*0e30*/  LEA.HI R7, R7, R212, RZ, 0x1 ;  /* 0x000000d407077211 */ /* 0x000fe200078f08ff */
[----:B------:R-:W-:Y:S01]  /*0e40*/  IMAD R185, R185, 0x8, R16 ;  /* 0x00000008b9b97824 */ /* 0x000fe200078e0210 */
[----:B------:R-:W-:Y:S01]  /*0e50*/  SEL R22, R22, 0xffffffe0, !P1 ;  /* 0xffffffe016167807 */ /* 0x000fe20004800000 */
[----:B------:R-:W-:Y:S01]  /*0e60*/  IMAD.IADD R210, R216, 0x1, -R5 ;  /* 0x00000001d8d27824 */ /* 0x000fe200078e0a05 */
[----:B------:R-:W-:-:S02]  /*0e70*/  LEA R18, R6, UR43, 0x1 ;  /* 0x0000002b06127c11 */ /* 0x000fc4000f8e08ff */
[----:B------:R-:W-:Y:S01]  /*0e80*/  LOP3.LUT R7, R7, 0xfffffe, RZ, 0xc0, !PT ;  /* 0x00fffffe07077812 */ /* 0x000fe200078ec0ff */
[----:B------:R-:W-:Y:S01]  /*0e90*/  IMAD.SHL.U32 R184, R210, 0x8, RZ ;  /* 0x00000008d2b87824 */ /* 0x000fe200078e00ff */
[----:B------:R-:W-:Y:S01]  /*0ea0*/  SHF.R.S32.HI R211, RZ, 0x3, R3 ;  /* 0x00000003ffd37819 */ /* 0x000fe20000011403 */
[----:B------:R-:W-:Y:S02]  /*0eb0*/  VIADD R23, R18, 0x26800 ;  /* 0x0002680012177836 */ /* 0x000fe40000000000 */
[C---:B------:R-:W-:Y:S02]  /*0ec0*/  VIADD R191, R184.reuse, 0x40 ;  /* 0x00000040b8bf7836 */ /* 0x040fe40000000000 */
        /* <DEDUP_REMOVED lines=17> */
[----:B------:R-:W-:Y:S02]  /*0fe0*/  IMAD.SHL.U32 R17, R7, 0x100, RZ ;  /* 0x0000010007117824 */ /* 0x000fe400078e00ff */
[----:B------:R-:W-:-:S07]  /*0ff0*/  IMAD.IADD R22, R22, 0x1, R19 ;  /* 0x0000000116167824 */ /* 0x000fce00078e0213 */
.L_x_5031:
        /* <DEDUP_REMOVED lines=12> */
[----:B01234-:R-:W-:Y:S05]  /*10c0*/  @!P0 BRA `(.L_x_4927) ;  /* 0x0000000000208947 */ /* 0x01ffea0003800000 */
        /* <DEDUP_REMOVED lines=8> */
.L_x_4927:
[----:B------:R-:W-:Y:S01]  /*1150*/  ULDC UR7, c[0x0][0xc54] ;  /* 0x0003150000077ab9 */ /* 0x000fe20000000800 */
[----:B------:R-:W-:Y:S01]  /*1160*/  UMOV UR6, UR9 ;  /* 0x0000000900067c82 */ /* 0x000fe20008000000 */
[----:B------:R-:W-:-:S11]  /*1170*/  UISETP.NE.AND UP0, UPT, UR7, 0x1, UPT ;  /* 0x000000010700788c */ /* 0x000fd6000bf05270 */
[----:B------:R-:W-:Y:S02]  /*1180*/  @UP0 ULDC.64 UR10, c[0x0][0xc58] ;  /* 0x00031600000a0ab9 */ /* 0x000fe40000000a00 */
[----:B------:R-:W-:-:S04]  /*1190*/  UIMAD.WIDE.U32 UR4, UR9, UR10, URZ ;  /* 0x0000000a090472a5 */ /* 0x000fc8000f8e003f */
[----:B------:R-:W-:-:S04]  /*11a0*/  @UP0 USHF.R.U32.HI UR6, URZ, UR11, UR5 ;  /* 0x0000000b3f060299 */ /* 0x000fc80008011605 */
[----:B------:R-:W-:-:S12]  /*11b0*/  UIMAD UR4, UR6, UR7, URZ ;  /* 0x00000007060472a4 */ /* 0x000fd8000f8e023f */
.L_x_4928:
[----:B------:R-:W-:Y:S01]  /*11c0*/  ULDC UR39, c[0x0][0xc48] ;  /* 0x0003120000277ab9 */ /* 0x000fe20000000800 */
[----:B------:R-:W-:Y:S01]  /*11d0*/  ULDC.64 UR10, c[0x0][0x418] ;  /* 0x00010600000a7ab9 */ /* 0x000fe20000000a00 */
[----:B------:R-:W-:Y:S02]  /*11e0*/  UISETP.NE.AND UP1, UPT, UR39, 0x1, UPT ;  /* 0x000000012700788c */ /* 0x000fe4000bf25270 */
[----:B------:R-:W-:Y:S02]  /*11f0*/  UISETP.NE.U32.AND UP0, UPT, UR10, URZ, UPT ;  /* 0x0000003f0a00728c */ /* 0x000fe4000bf05070 */
[----:B------:R-:W-:Y:S02]  /*1200*/  UIADD3 UR4, UR9, -UR4, URZ ;  /* 0x8000000409047290 */ /* 0x000fe4000fffe03f */
[----:B------:R-:W-:Y:S01]  /*1210*/  UISETP.NE.AND.EX UP0, UPT, UR11, URZ, UPT, UP0 ;  /* 0x0000003f0b00728c */ /* 0x000fe2000bf05300 */
[----:B------:R-:W-:Y:S01]  /*1220*/  ULDC UR7, c[0x0][0xc54] ;  /* 0x0003150000077ab9 */ /* 0x000fe20000000800 */
[----:B------:R-:W-:Y:S01]  /*1230*/  ULDC UR49, c[0x0][0x424] ;  /* 0x0001090000317ab9 */ /* 0x000fe20000000800 */
[----:B------:R-:W-:-:S02]  /*1240*/  UISETP.NE.AND UP2, UPT, UR45, 0x1, UPT ;  /* 0x000000012d00788c */ /* 0x000fc4000bf45270 */
[----:B------:R-:W-:Y:S02]  /*1250*/  ULOP3.LUT UR5, URZ, UR6, URZ, 0x33, !UPT ;  /* 0x000000063f057292 */ /* 0x000fe4000f8e333f */
[----:B------:R-:W-:Y:S02]  /*1260*/  UIMAD UR8, UR8, UR7, UR4 ;  /* 0x00000007080872a4 */ /* 0x000fe4000f8e0204 */
[----:B------:R-:W-:Y:S01]  /*1270*/  USEL UR49, UR49, 0x1, UP0 ;  /* 0x0000000131317887 */ /* 0x000fe20008000000 */
[----:B------:R-:W-:Y:S01]  /*1280*/  PLOP3.LUT P0, PT, PT, PT, UP2, 0x80, 0x0 ;  /* 0x000000000000781c */ /* 0x000fe20003f0f028 */
[----:B------:R-:W-:Y:S01]  /*1290*/  ULDC UR40, c[0x0][0xc3c] ;  /* 0x00030f0000287ab9 */ /* 0x000fe20000000800 */
[----:B------:R-:W-:Y:S01]  /*12a0*/  ULDC UR6, c[0x0][0x2f0] ;  /* 0x0000bc0000067ab9 */ /* 0x000fe20000000800 */
[----:B------:R-:W-:Y:S01]  /*12b0*/  @UP1 ULDC UR4, c[0x0][0xc4c] ;  /* 0x0003130000041ab9 */ /* 0x000fe20000000800 */
[----:B------:R-:W-:Y:S02]  /*12c0*/  UIADD3 UR40, UR5, UR40, URZ ;  /* 0x0000002805287290 */ /* 0x000fe4000fffe03f */
[----:B------:R-:W-:-:S02]  /*12d0*/  UIMAD.WIDE.U32 UR4, UR8, UR4, URZ ;  /* 0x00000004080472a5 */ /* 0x000fc4000f8e003f */
[----:B------:R-:W-:Y:S01]  /*12e0*/  UIMAD UR7, UR49, UR6, 0x3f ;  /* 0x0000003f310774a4 */ /* 0x000fe2000f8e0206 */
[----:B------:R-:W-:Y:S01]  /*12f0*/  @UP1 ULDC UR9, c[0x0][0xc50] ;  /* 0x0003140000091ab9 */ /* 0x000fe20000000800 */
[----:B------:R-:W-:Y:S01]  /*1300*/  UMOV UR42, UR8 ;  /* 0x00000008002a7c82 */ /* 0x000fe20008000000 */
[----:B------:R-:W-:Y:S02]  /*1310*/  @UP1 USHF.R.U32.HI UR42, URZ, UR9, UR5 ;  /* 0x000000093f2a1299 */ /* 0x000fe40008011605 */
[----:B------:R-:W-:Y:S02]  /*1320*/  USHF.R.S32.HI UR4, URZ, 0x1f, UR7 ;  /* 0x0000001f3f047899 */ /* 0x000fe40008011407 */
[----:B------:R-:W-:Y:S02]  /*1330*/  UIADD3 UR5, -UR42, URZ, URZ ;  /* 0x0000003f2a057290 */ /* 0x000fe4000fffe13f */
[----:B------:R-:W-:Y:S02]  /*1340*/  ULEA.HI UR4, UR4, UR7, URZ, 0x6 ;  /* 0x0000000704047291 */ /* 0x000fe4000f8f303f */
[----:B------:R-:W-:-:S02]  /*1350*/  USHF.L.U32 UR40, UR40, 0x6, URZ ;  /* 0x0000000628287899 */ /* 0x000fc4000800063f */
[----:B------:R-:W-:Y:S02]  /*1360*/  UIMAD UR39, UR39, UR5, UR8 ;  /* 0x00000005272772a4 */ /* 0x000fe4000f8e0208 */
[----:B------:R-:W-:Y:S01]  /*1370*/  USHF.R.S32.HI UR50, URZ, 0x6, UR4 ;  /* 0x000000063f327899 */ /* 0x000fe20008011404 */
[----:B------:R-:W-:Y:S11]  /*1380*/  @!P0 BRA `(.L_x_4929) ;  /* 0x0000002000348947 */ /* 0x000ff60003800000 */
[----:B------:R-:W0:Y:S01]  /*1390*/  LDC R0, c[0x0][0x448] ;  /* 0x00011200ff007b82 */ /* 0x000e220000000800 */
[----:B------:R-:W-:Y:S01]  /*13a0*/  UIADD3 UR7, UR40, 0x3f, URZ ;  /* 0x0000003f28077890 */ /* 0x000fe2000fffe03f */
[----:B------:R-:W-:Y:S02]  /*13b0*/  ULDC UR5, c[0x0][0x288] ;  /* 0x0000a20000057ab9 */ /* 0x000fe40000000800 */
[----:B------:R-:W-:-:S04]  /*13c0*/  UIADD3 UR4, -UR5, 0x1, URZ ;  /* 0x0000000105047890 */ /* 0x000fc8000fffe13f */
[----:B------:R-:W1:Y:S01]  /*13d0*/  LDC.64 R6, c[0x0][0x9e0] ;  /* 0x00027800ff067b82 */ /* 0x000e620000000a00 */
[----:B------:R-:W-:Y:S01]  /*13e0*/  UIMAD UR4, UR49, UR6, UR4 ;  /* 0x00000006310472a4 */ /* 0x000fe2000f8e0204 */
[----:B0-----:R-:W-:Y:S01]  /*13f0*/  ISETP.NE.AND P1, PT, R0, 0x1, PT ;  /* 0x000000010000780c */ /* 0x001fe20003f25270 */
[----:B------:R-:W-:Y:S01]  /*1400*/  IMAD.U32 R0, RZ, RZ, UR7 ;  /* 0x00000007ff007e24 */ /* 0x000fe2000f8e00ff */
[----:B-1----:R-:W-:-:S11]  /*1410*/  ISETP.GE.AND P2, PT, R7, 0x1, PT ;  /* 0x000000010700780c */ /* 0x002fd60003f46270 */
[----:B------:R-:W0:Y:S08]  /*1420*/  @P1 LDC R3, c[0x0][0x44c] ;  /* 0x00011300ff031b82 */ /* 0x000e300000000800 */
[----:B------:R-:W1:Y:S01]  /*1430*/  @P1 LDC R4, c[0x0][0x450] ;  /* 0x00011400ff041b82 */ /* 0x000e620000000800 */
[----:B0-----:R-:W-:-:S05]  /*1440*/  @P1 IMAD.HI.U32 R3, R3, UR7, RZ ;  /* 0x0000000703031c27 */ /* 0x001fca000f8e00ff */
[----:B-1----:R-:W-:-:S05]  /*1450*/  @P1 SHF.R.U32.HI R0, RZ, R4, R3 ;  /* 0x00000004ff001219 */ /* 0x002fca0000011603 */
[----:B------:R-:W-:-:S04]  /*1460*/  VIADD R9, R0, UR4 ;  /* 0x0000000400097c36 */ /* 0x000fc80008000000 */
        /* <DEDUP_REMOVED lines=12> */
.L_x_4931:
[----:B------:R-:W-:-:S13]  /*1530*/  ISETP.NE.AND P0, PT, R7, 0x1, PT ;  /* 0x000000010700780c */ /* 0x000fda0003f05270 */
[----:B------:R-:W0:Y:S02]  /*1540*/  @P0 LDC.64 R4, c[0x0][0x9e8] ;  /* 0x00027a00ff040b82 */ /* 0x000e240000000a00 */
[----:B0-----:R-:W-:-:S05]  /*1550*/  @P0 IMAD.HI.U32 R4, R3, R4, RZ ;  /* 0x0000000403040227 */ /* 0x001fca00078e00ff */
[----:B------:R-:W-:-:S07]  /*1560*/  @P0 SHF.R.U32.HI R3, RZ, R5, R4 ;  /* 0x00000005ff030219 */ /* 0x000fce0000011604 */
.L_x_4932:
[----:B------:R-:W-:-:S05]  /*1570*/  IMAD R3, R3, R7, R7 ;  /* 0x0000000703037224 */ /* 0x000fca00078e0207 */
[----:B------:R-:W-:-:S07]  /*1580*/  VIMNMX R0, R0, R3, PT ;  /* 0x0000000300007248 */ /* 0x000fce0003fe0100 */
.L_x_4930:
[----:B------:R-:W0:Y:S01]  /*1590*/  @P1 LDC R5, c[0x0][0x44c] ;  /* 0x00011300ff051b82 */ /* 0x000e220000000800 */
[----:B------:R-:W-:Y:S01]  /*15a0*/  VIADD R0, R0, 0x3f ;  /* 0x0000003f00007836 */ /* 0x000fe20000000000 */
[----:B------:R-:W-:Y:S01]  /*15b0*/  UIMAD UR6, UR49, UR6, -UR5 ;  /* 0x00000006310672a4 */ /* 0x000fe2000f8e0a05 */
[----:B------:R-:W-:Y:S01]  /*15c0*/  IMAD.U32 R4, RZ, RZ, UR40 ;  /* 0x00000028ff047e24 */ /* 0x000fe2000f8e00ff */
[----:B------:R-:W-:Y:S02]  /*15d0*/  ULDC UR4, c[0x0][0x9dc] ;  /* 0x0002770000047ab9 */ /* 0x000fe40000000800 */
[----:B------:R-:W-:Y:S02]  /*15e0*/  SHF.R.S32.HI R3, RZ, 0x1f, R0 ;  /* 0x0000001fff037819 */ /* 0x000fe40000011400 */
[----:B------:R-:W1:Y:S02]  /*15f0*/  @P1 LDC R6, c[0x0][0x450] ;  /* 0x00011400ff061b82 */ /* 0x000e640000000800 */
[----:B------:R-:W-:-:S04]  /*1600*/  LEA.HI R3, R3, R0, RZ, 0x6 ;  /* 0x0000000003037211 */ /* 0x000fc800078f30ff */
[----:B------:R-:W-:Y:S01]  /*1610*/  SHF.R.S32.HI R3, RZ, 0x6, R3 ;  /* 0x00000006ff037819 */ /* 0x000fe20000011403 */
[----:B0-----:R-:W-:-:S05]  /*1620*/  @P1 IMAD.HI.U32 R5, R5, UR40, RZ ;  /* 0x0000002805051c27 */ /* 0x001fca000f8e00ff */
[----:B-1----:R-:W-:-:S05]  /*1630*/  @P1 SHF.R.U32.HI R4, RZ, R6, R5 ;  /* 0x00000006ff041219 */ /* 0x002fca0000011605 */
[----:B------:R-:W-:Y:S01]  /*1640*/  VIADD R0, R4, UR6 ;  /* 0x0000000604007c36 */ /* 0x000fe20008000000 */
[----:B------:R-:W-:-:S03]  /*1650*/  VIMNMX R4, R3, UR50, PT ;  /* 0x0000003203047c48 */ /* 0x000fc6000bfe0100 */
        /* <DEDUP_REMOVED lines=11> */
.L_x_4934:
[----:B------:R-:W-:-:S13]  /*1710*/  ISETP.NE.AND P0, PT, R7, 0x1, PT ;  /* 0x000000010700780c */ /* 0x000fda0003f05270 */
[----:B------:R-:W0:Y:S02]  /*1720*/  @P0 LDC.64 R8, c[0x0][0x9e8] ;  /* 0x00027a00ff080b82 */ /* 0x000e240000000a00 */
[----:B0-----:R-:W-:-:S05]  /*1730*/  @P0 IMAD.HI.U32 R6, R0, R8, RZ ;  /* 0x0000000800060227 */ /* 0x001fca00078e00ff */
[----:B------:R-:W-:-:S07]  /*1740*/  @P0 SHF.R.U32.HI R0, RZ, R9, R6 ;  /* 0x00000009ff000219 */ /* 0x000fce0000011606 */
.L_x_4935:
[----:B------:R-:W-:-:S05]  /*1750*/  IMAD R0, R0, R7, RZ ;  /* 0x0000000700007224 */ /* 0x000fca00078e02ff */
[----:B------:R-:W-:-:S07]  /*1760*/  VIMNMX R3, R3, R0, !PT ;  /* 0x0000000003037248 */ /* 0x000fce0007fe0100 */
.L_x_4933:
[----:B------:R-:W-:Y:S01]  /*1770*/  SHF.R.S32.HI R6, RZ, 0x1f, R3 ;  /* 0x0000001fff067819 */ /* 0x000fe20000011403 */
[----:B------:R-:W-:Y:S01]  /*1780*/  IMAD.MOV.U32 R0, RZ, RZ, RZ ;  /* 0x000000ffff007224 */ /* 0x000fe200078e00ff */
[----:B------:R-:W-:Y:S02]  /*1790*/  PLOP3.LUT P0, PT, PT, PT, PT, 0x80, 0x0 ;  /* 0x000000000000781c */ /* 0x000fe40003f0f070 */
[----:B------:R-:W-:Y:S02]  /*17a0*/  CS2R R150, SRZ ;  /* 0x0000000000967805 */ /* 0x000fe4000001ff00 */
[----:B------:R-:W-:Y:S01]  /*17b0*/  LEA.HI R6, R6, R3, RZ, 0x6 ;  /* 0x0000000306067211 */ /* 0x000fe200078f30ff */
[----:B------:R-:W-:Y:S01]  /*17c0*/  IMAD.MOV.U32 R3, RZ, RZ, RZ ;  /* 0x000000ffff037224 */ /* 0x000fe200078e00ff */
[----:B------:R-:W-:Y:S02]  /*17d0*/  CS2R R148, SRZ ;  /* 0x0000000000947805 */ /* 0x000fe4000001ff00 */
[----:B------:R-:W-:-:S02]  /*17e0*/  CS2R R168, SRZ ;  /* 0x0000000000a87805 */ /* 0x000fc4000001ff00 */
[----:B------:R-:W-:Y:S02]  /*17f0*/  SHF.R.S32.HI R5, RZ, 0x6, R6 ;  /* 0x00000006ff057819 */ /* 0x000fe40000011406 */
[----:B------:R-:W-:Y:S02]  /*1800*/  CS2R R166, SRZ ;  /* 0x0000000000a67805 */ /* 0x000fe4000001ff00 */
        /* <DEDUP_REMOVED lines=63> */
[----:B------:R-:W-:Y:S06]  /*1c00*/  @!P1 BRA `(.L_x_4936) ;  /* 0x000000c000b89947 */ /* 0x000fec0003800000 */
        /* <DEDUP_REMOVED lines=14> */
.L_x_4937:
[----:B------:R-:W-:Y:S01]  /*1cf0*/  ULEA UR21, UR36, UR43, 0x3 ;  /* 0x0000002b24157291 */ /* 0x000fe2000f8e183f */
[----:B------:R-:W-:-:S05]  /*1d00*/  IMAD.U32 R0, RZ, RZ, UR37 ;  /* 0x00000025ff007e24 */ /* 0x000fca000f8e00ff */
[----:B------:R-:W-:-:S04]  /*1d10*/  SHF.L.U32 R0, R0, 0x1f, RZ ;  /* 0x0000001f00007819 */ /* 0x000fc800000006ff */
[----:B------:R-:W0:Y:S02]  /*1d20*/  SYNCS.PHASECHK.TRANS64.TRYWAIT P1, [UR21+0x28c50], R0 ;  /* 0x028c5000ff0075a7 */ /* 0x000e240008020155 */
[----:B0-----:R-:W-:Y:S05]  /*1d30*/  @!P1 BRA `(.L_x_4938) ;  /* 0x0000014400349947 */ /* 0x001fea0003800000 */
.L_x_5157:
[----:B------:R-:W-:Y:S01]  /*1d40*/  BAR.SYNC.DEFER_BLOCKING 0xe, 0x100 ;  /* 0x0384000000007b1d */ /* 0x000fe20000010000 */
[----:B------:R-:W-:Y:S01]  /*1d50*/  UIADD3 UR4, UR43, 0x26800, URZ ;  /* 0x000268002b047890 */ /* 0x000fe2000fffe03f */
[----:B------:R-:W-:Y:S01]  /*1d60*/  VIADD R4, R4, 0xfffffffe ;  /* 0xfffffffe04047836 */ /* 0x000fe20000000000 */
[----:B------:R-:W-:Y:S01]  /*1d70*/  ULEA UR18, UR36, UR20, 0xc ;  /* 0x0000001424127291 */ /* 0x000fe2000f8e603f */
[----:B0-----:R-:W-:Y:S01]  /*1d80*/  IMAD.U32 R0, RZ, RZ, UR21 ;  /* 0x00000015ff007e24 */ /* 0x001fe2000f8e00ff */
[----:B------:R-:W-:Y:S01]  /*1d90*/  USHF.R.U32.HI UR4, URZ, 0x4, UR4 ;  /* 0x000000043f047899 */ /* 0x000fe20008011604 */
[----:B------:R-:W-:Y:S01]  /*1da0*/  UMOV UR19, 0x40000040 ;  /* 0x4000004000137882 */ /* 0x000fe20000000000 */
[----:B------:R-:W-:Y:S02]  /*1db0*/  UMOV UR17, 0x40000040 ;  /* 0x4000004000117882 */ /* 0x000fe40000000000 */
[----:B------:R-:W-:Y:S01]  /*1dc0*/  ULOP3.LUT UR4, UR4, 0x3fff, URZ, 0xc0, !UPT ;  /* 0x00003fff04047892 */ /* 0x000fe2000f8ec03f */
[----:B------:R-:W0:Y:S01]  /*1dd0*/  S2R R3, SR_TID.X ;  /* 0x0000000000037919 */ /* 0x000e220000002100 */
[----:B------:R-:W-:Y:S01]  /*1de0*/  UIADD3 UR6, UR18, 0x80, URZ ;  /* 0x0000008012067890 */ /* 0x000fe2000fffe03f */
[----:B------:R-:W-:Y:S01]  /*1df0*/  ISETP.GE.AND P1, PT, R4, R5, PT ;  /* 0x000000050400720c */ /* 0x000fe20003f26270 */
[----:B------:R-:W-:Y:S01]  /*1e00*/  ULOP3.LUT UR16, UR4, 0x10000, URZ, 0xfc, !UPT ;  /* 0x0001000004107892 */ /* 0x000fe2000f8efc3f */
[----:B------:R-:W-:Y:S01]  /*1e10*/  UMOV UR7, 0x40000040 ;  /* 0x4000004000077882 */ /* 0x000fe20000000000 */
[----:B------:R-:W-:-:S02]  /*1e20*/  UMOV UR5, 0x40000040 ;  /* 0x4000004000057882 */ /* 0x000fc40000000000 */
[----:B------:R-:W-:Y:S02]  /*1e30*/  UIADD3 UR4, UR16, 0x2, URZ ;  /* 0x0000000210047890 */ /* 0x000fe4000fffe03f */
[----:B------:R-:W-:Y:S02]  /*1e40*/  UIADD3 UR10, UR18, 0x100, URZ ;  /* 0x00000100120a7890 */ /* 0x000fe4000fffe03f */
[----:B------:R-:W-:Y:S01]  /*1e50*/  UIADD3 UR8, UR16, 0x4, URZ ;  /* 0x0000000410087890 */ /* 0x000fe2000fffe03f */
[----:B------:R-:W-:Y:S01]  /*1e60*/  UMOV UR11, 0x40000040 ;  /* 0x40000040000b7882 */ /* 0x000fe20000000000 */
[----:B------:R-:W-:Y:S01]  /*1e70*/  WARPGROUP.ARRIVE ;  /* 0x00000000000079c5 */ /* 0x000fe20000000000 */
[----:B------:R-:W-:Y:S01]  /*1e80*/  UMOV UR9, 0x40000040 ;  /* 0x4000004000097882 */ /* 0x000fe20000000000 */
[----:B------:R-:W-:Y:S02]  /*1e90*/  UIADD3 UR14, UR18, 0x180, URZ ;  /* 0x00000180120e7890 */ /* 0x000fe4000fffe03f */
[----:B------:R-:W-:-:S02]  /*1ea0*/  UIADD3 UR12, UR16, 0x6, URZ ;  /* 0x00000006100c7890 */ /* 0x000fc4000fffe03f */
[----:B------:R-:W-:Y:S01]  /*1eb0*/  HGMMA.64x256x16.F32 R24, gdesc[UR16].tnspB, RZ, !UPT, gsb0 ;  /* 0x43e00000101879f0 */ /* 0x000fe2000c0008ff */
[----:B------:R-:W-:Y:S01]  /*1ec0*/  UMOV UR15, 0x40000040 ;  /* 0x40000040000f7882 */ /* 0x000fe20000000000 */
        /* <DEDUP_REMOVED lines=20> */
.L_x_4944:
[----:B------:R-:W-:Y:S01]  /*2010*/  BAR.SYNC.DEFER_BLOCKING 0xe, 0x100 ;  /* 0x0384000000007b1d */ /* 0x000fe20000010000 */
[----:B------:R-:W-:Y:S01]  /*2020*/  IMAD.U32 R3, RZ, RZ, UR36 ;  /* 0x00000024ff037e24 */ /* 0x000fe2000f8e00ff */
[----:B------:R-:W-:Y:S01]  /*2030*/  UIADD3 UR36, UR36, 0x1, URZ ;  /* 0x0000000124247890 */ /* 0x000fe2000fffe03f */
[C---:B------:R-:W-:Y:S01]  /*2040*/  ISETP.GT.AND P3, PT, R4.reuse, R5, PT ;  /* 0x000000050400720c */ /* 0x040fe20003f64270 */
[----:B------:R-:W-:Y:S02]  /*2050*/  VIADD R4, R4, 0xffffffff ;  /* 0xffffffff04047836 */ /* 0x000fe40000000000 */
[----:B01----:R-:W-:Y:S01]  /*2060*/  IMAD R0, R3, 0x40, R16 ;  /* 0x0000004003007824 */ /* 0x003fe200078e0210 */
        /* <DEDUP_REMOVED lines=137> */
.L_x_4940:
[----:B------:R-:W-:Y:S01]  /*2900*/  ULEA UR21, UR36, UR43, 0x3 ;  /* 0x0000002b24157291 */ /* 0x000fe2000f8e183f */
[----:B------:R-:W-:-:S05]  /*2910*/  IMAD.U32 R0, RZ, RZ, UR37 ;  /* 0x00000025ff007e24 */ /* 0x000fca000f8e00ff */
[----:B------:R-:W-:-:S04]  /*2920*/  SHF.L.U32 R0, R0, 0x1f, RZ ;  /* 0x0000001f00007819 */ /* 0x000fc800000006ff */
[----:B------:R0:W1:Y:S01]  /*2930*/  SYNCS.PHASECHK.TRANS64.TRYWAIT P1, [UR21+0x28c50], R0 ;  /* 0x028c5000ff0075a7 */ /* 0x0000620008020155 */
[----:B------:R-:W-:Y:S05]  /*2940*/  @!P0 BRA `(.L_x_4941) ;  /* 0x0000000000048947 */ /* 0x000fea0003800000 */
[----:B------:R-:W-:Y:S01]  /*2950*/  BPT.TRAP 0x1 ;  /* 0x000000040000795c */ /* 0x000fe20000300000 */
.L_x_4941:
[----:B-1----:R-:W-:Y:S05]  /*2960*/  @P1 BRA `(.L_x_4942) ;  /* 0x0000000000081947 */ /* 0x002fea0003800000 */
[----:B------:R-:W1:Y:S02]  /*2970*/  SYNCS.PHASECHK.TRANS64.TRYWAIT P1, [UR21+0x28c50], R0 ;  /* 0x028c5000ff0075a7 */ /* 0x000e640008020155 */
[----:B-1----:R-:W-:Y:S05]  /*2980*/  @!P1 BRA `(.L_x_4943) ;  /* 0x0000013800389947 */ /* 0x002fea0003800000 */
.L_x_4942:
[----:B------:R-:W-:Y:S01]  /*2990*/  ULEA UR18, UR36, UR20, 0xc ;  /* 0x0000001424127291 */ /* 0x000fe2000f8e603f */
[----:B------:R-:W-:Y:S01]  /*29a0*/  WARPGROUP.ARRIVE ;  /* 0x00000000000079c5 */ /* 0x000fe20000000000 */
[----:B------:R-:W-:Y:S01]  /*29b0*/  UMOV UR19, 0x40000040 ;  /* 0x4000004000137882 */ /* 0x000fe20000000000 */
[----:B------:R-:W-:Y:S01]  /*29c0*/  UMOV UR7, 0x40000040 ;  /* 0x4000004000077882 */ /* 0x000fe20000000000 */
[----:B------:R-:W-:Y:S01]  /*29d0*/  UIADD3 UR6, UR18, 0x80, URZ ;  /* 0x0000008012067890 */ /* 0x000fe2000fffe03f */
[----:B01----:R-:W-:Y:S01]  /*29e0*/  IMAD.U32 R0, RZ, RZ, UR21 ;  /* 0x00000015ff007e24 */ /* 0x003fe2000f8e00ff */
[----:B------:R-:W-:Y:S01]  /*29f0*/  UIADD3 UR10, UR18, 0x100, URZ ;  /* 0x00000100120a7890 */ /* 0x000fe2000fffe03f */
[----:B------:R-:W-:Y:S02]  /*2a00*/  UMOV UR11, 0x40000040 ;  /* 0x40000040000b7882 */ /* 0x000fe40000000000 */
[----:B------:R-:W-:Y:S01]  /*2a10*/  HGMMA.64x256x16.F32 R24, gdesc[UR16].tnspB, R24, gsb0 ;  /* 0x43e00000101879f0 */ /* 0x000fe20008000818 */
[----:B------:R-:W-:Y:S01]  /*2a20*/  UIADD3 UR14, UR18, 0x180, URZ ;  /* 0x00000180120e7890 */ /* 0x000fe2000fffe03f */
[----:B------:R-:W-:Y:S01]  /*2a30*/  @!P2 VIADD R0, R0, 0x28c60 ;  /* 0x00028c600000a836 */ /* 0x000fe20000000000 */
[----:B------:R-:W-:-:S04]  /*2a40*/  UMOV UR15, 0x40000040 ;  /* 0x40000040000f7882 */ /* 0x000fc80000000000 */
[----:B------:R-:W-:Y:S01]  /*2a50*/  @!P2 PRMT R0, RZ, 0x654, R0 ;  /* 0x00000654ff00a816 */ /* 0x000fe20000000000 */
        /* <DEDUP_REMOVED lines=16> */
.L_x_4939:
[----:B------:R-:W-:Y:S01]  /*2b60*/  BAR.SYNC.DEFER_BLOCKING 0xe, 0x100 ;  /* 0x0384000000007b1d */ /* 0x000fe20000010000 */
[----:B------:R-:W-:Y:S01]  /*2b70*/  IMAD.U32 R3, RZ, RZ, UR36 ;  /* 0x00000024ff037e24 */ /* 0x000fe2000f8e00ff */
[----:B------:R-:W-:Y:S01]  /*2b80*/  UIADD3 UR36, UR36, 0x1, URZ ;  /* 0x0000000124247890 */ /* 0x000fe2000fffe03f */
[----:B------:R-:W-:Y:S02]  /*2b90*/  PLOP3.LUT P0, PT, PT, PT, PT, 0x8, 0x0 ;  /* 0x000000000000781c */ /* 0x000fe40003f0e170 */
        /* <DEDUP_REMOVED lines=140> */
.L_x_4929:
[----:B------:R-:W-:Y:S01]  /*3460*/  ULDC UR4, c[0x0][0x448] ;  /* 0x0001120000047ab9 */ /* 0x000fe20000000800 */
[----:B------:R-:W-:Y:S02]  /*3470*/  UIADD3 UR7, UR40, 0x3f, URZ ;  /* 0x0000003f28077890 */ /* 0x000fe4000fffe03f */
[----:B------:R-:W-:Y:S01]  /*3480*/  UISETP.NE.AND UP0, UPT, UR4, 0x1, UPT ;  /* 0x000000010400788c */ /* 0x000fe2000bf05270 */
[----:B------:R-:W-:Y:S02]  /*3490*/  ULDC UR11, c[0x0][0x288] ;  /* 0x0000a200000b7ab9 */ /* 0x000fe40000000800 */
[----:B------:R-:W-:Y:S01]  /*34a0*/  ULDC.64 UR4, c[0x0][0x9e0] ;  /* 0x0002780000047ab9 */ /* 0x000fe20000000a00 */
[----:B------:R-:W-:Y:S02]  /*34b0*/  UIADD3 UR10, -UR11, 0x1, URZ ;  /* 0x000000010b0a7890 */ /* 0x000fe4000fffe13f */
[----:B------:R-:W-:Y:S02]  /*34c0*/  UISETP.GE.AND UP1, UPT, UR5, 0x1, UPT ;  /* 0x000000010500788c */ /* 0x000fe4000bf26270 */
[----:B------:R-:W-:-:S03]  /*34d0*/  UIMAD UR10, UR49, UR6, UR10 ;  /* 0x00000006310a72a4 */ /* 0x000fc6000f8e020a */
[----:B------:R-:W-:Y:S01]  /*34e0*/  @UP0 ULDC UR8, c[0x0][0x44c] ;  /* 0x0001130000080ab9 */ /* 0x000fe20000000800 */
[----:B------:R-:W-:Y:S01]  /*34f0*/  PLOP3.LUT P1, PT, PT, PT, UP1, 0x80, 0x0 ;  /* 0x000000000000781c */ /* 0x000fe20003f2f018 */
[----:B------:R-:W-:Y:S01]  /*3500*/  UIMAD.WIDE.U32 UR8, UR7, UR8, URZ ;  /* 0x00000008070872a5 */ /* 0x000fe2000f8e003f */
[----:B------:R-:W-:-:S03]  /*3510*/  @UP0 ULDC UR12, c[0x0][0x450] ;  /* 0x00011400000c0ab9 */ /* 0x000fc60000000800 */
[----:B------:R-:W-:-:S04]  /*3520*/  @UP0 USHF.R.U32.HI UR7, URZ, UR12, UR9 ;  /* 0x0000000c3f070299 */ /* 0x000fc80008011609 */
[----:B------:R-:W-:-:S04]  /*3530*/  UIADD3 UR8, UR10, UR7, URZ ;  /* 0x000000070a087290 */ /* 0x000fc8000fffe03f */
        /* <DEDUP_REMOVED lines=12> */
.L_x_4946:
[----:B------:R-:W-:-:S11]  /*3600*/  UISETP.NE.AND UP1, UPT, UR5, 0x1, UPT ;  /* 0x000000010500788c */ /* 0x000fd6000bf25270 */
[----:B------:R-:W-:Y:S02]  /*3610*/  @UP1 ULDC.64 UR12, c[0x0][0x9e8] ;  /* 0x00027a00000c1ab9 */ /* 0x000fe40000000a00 */
[----:B------:R-:W-:-:S04]  /*3620*/  UIMAD.WIDE.U32 UR8, UR7, UR12, URZ ;  /* 0x0000000c070872a5 */ /* 0x000fc8000f8e003f */
[----:B------:R-:W-:-:S12]  /*3630*/  @UP1 USHF.R.U32.HI UR7, URZ, UR13, UR9 ;  /* 0x0000000d3f071299 */ /* 0x000fd80008011609 */
.L_x_4947:
[----:B------:R-:W-:-:S04]  /*3640*/  UIMAD UR7, UR7, UR5, UR5 ;  /* 0x00000005070772a4 */ /* 0x000fc8000f8e0205 */
[----:B------:R-:W-:-:S04]  /*3650*/  UISETP.LT.AND UP1, UPT, UR4, UR7, UPT ;  /* 0x000000070400728c */ /* 0x000fc8000bf21270 */
[----:B------:R-:W-:-:S12]  /*3660*/  USEL UR4, UR4, UR7, UP1 ;  /* 0x0000000704047287 */ /* 0x000fd80008800000 */
.L_x_4945:
[----:B------:R-:W-:Y:S01]  /*3670*/  UIADD3 UR4, UR4, 0x3f, URZ ;  /* 0x0000003f04047890 */ /* 0x000fe2000fffe03f */
[----:B------:R-:W-:Y:S01]  /*3680*/  @UP0 ULDC UR8, c[0x0][0x44c] ;  /* 0x0001130000080ab9 */ /* 0x000fe20000000800 */
[----:B------:R-:W-:Y:S02]  /*3690*/  @UP0 ULDC UR12, c[0x0][0x450] ;  /* 0x00011400000c0ab9 */ /* 0x000fe40000000800 */
[----:B------:R-:W-:Y:S02]  /*36a0*/  USHF.R.S32.HI UR7, URZ, 0x1f, UR4 ;  /* 0x0000001f3f077899 */ /* 0x000fe40008011404 */
[----:B------:R-:W-:Y:S02]  /*36b0*/  UIMAD.WIDE.U32 UR8, UR40, UR8, URZ ;  /* 0x00000008280872a5 */ /* 0x000fe4000f8e003f */
[----:B------:R-:W-:Y:S01]  /*36c0*/  UMOV UR10, UR40 ;  /* 0x00000028000a7c82 */ /* 0x000fe20008000000 */
[----:B------:R-:W-:Y:S02]  /*36d0*/  ULEA.HI UR7, UR7, UR4, URZ, 0x6 ;  /* 0x0000000407077291 */ /* 0x000fe4000f8f303f */
[----:B------:R-:W-:-:S02]  /*36e0*/  UIMAD UR4, UR49, UR6, -UR11 ;  /* 0x00000006310472a4 */ /* 0x000fc4000f8e0a0b */
[----:B------:R-:W-:Y:S02]  /*36f0*/  @UP0 USHF.R.U32.HI UR10, URZ, UR12, UR9 ;  /* 0x0000000c3f0a0299 */ /* 0x000fe40008011609 */
[----:B------:R-:W-:Y:S02]  /*3700*/  USHF.R.S32.HI UR7, URZ, 0x6, UR7 ;  /* 0x000000063f077899 */ /* 0x000fe40008011407 */
[----:B------:R-:W-:Y:S01]  /*3710*/  UIADD3 UR4, UR4, UR10, URZ ;  /* 0x0000000a04047290 */ /* 0x000fe2000fffe03f */
[----:B------:R-:W-:Y:S01]  /*3720*/  ULDC UR6, c[0x0][0x9dc] ;  /* 0x0002770000067ab9 */ /* 0x000fe20000000800 */
[----:B------:R-:W-:Y:S02]  /*3730*/  UISETP.LT.AND UP0, UPT, UR50, UR7, UPT ;  /* 0x000000073200728c */ /* 0x000fe4000bf01270 */
[----:B------:R-:W-:Y:S02]  /*3740*/  UIADD3 UR6, UR4, -UR6, URZ ;  /* 0x8000000604067290 */ /* 0x000fe4000fffe03f */
[----:B------:R-:W-:-:S04]  /*3750*/  USEL UR50, UR50, UR7, UP0 ;  /* 0x0000000732327287 */ /* 0x000fc80008000000 */
[----:B------:R-:W-:Y:S01]  /*3760*/  IMAD.U32 R3, RZ, RZ, UR6 ;  /* 0x00000006ff037e24 */ /* 0x000fe2000f8e00ff */
[----:B------:R-:W-:Y:S07]  /*3770*/  @!P1 BRA `(.L_x_4948) ;  /* 0x0000000000409947 */ /* 0x000fee0003800000 */
        /* <DEDUP_REMOVED lines=10> */
.L_x_4949:
[----:B------:R-:W-:-:S11]  /*3820*/  UISETP.NE.AND UP0, UPT, UR5, 0x1, UPT ;  /* 0x000000010500788c */ /* 0x000fd6000bf05270 */
[----:B------:R-:W-:Y:S02]  /*3830*/  @UP0 ULDC.64 UR8, c[0x0][0x9e8] ;  /* 0x00027a0000080ab9 */ /* 0x000fe40000000a00 */
[----:B------:R-:W-:-:S04]  /*3840*/  UIMAD.WIDE.U32 UR6, UR4, UR8, URZ ;  /* 0x00000008040672a5 */ /* 0x000fc8000f8e003f */
[----:B------:R-:W-:-:S12]  /*3850*/  @UP0 USHF.R.U32.HI UR4, URZ, UR9, UR7 ;  /* 0x000000093f040299 */ /* 0x000fd80008011607 */
.L_x_4950:
[----:B------:R-:W-:-:S06]  /*3860*/  UIMAD UR4, UR4, UR5, URZ ;  /* 0x00000005040472a4 */ /* 0x000fcc000f8e023f */
[----:B------:R-:W-:-:S07]  /*3870*/  VIMNMX R3, R3, UR4, !PT ;  /* 0x0000000403037c48 */ /* 0x000fce000ffe0100 */
.L_x_4948:
        /* <DEDUP_REMOVED lines=16> */
[----:B------:R-:W-:Y:S02]  /*3980*/  ISETP.LT.AND P1, PT, R186, UR50, PT ;  /* 0x00000032ba007c0c */ /* 0x000fe4000bf21270 */
        /* <DEDUP_REMOVED lines=68> */
[----:B------:R-:W-:-:S04]  /*3dd0*/  ULOP3.LUT UR5, UR5, 0x3fff, URZ, 0xc0, !UPT ;  /* 0x00003fff05057892 */ /* 0x000fc8000f8ec03f */
[----:B------:R-:W-:-:S04]  /*3de0*/  ULOP3.LUT UR48, UR5, 0x2000000, URZ, 0xfc, !UPT ;  /* 0x0200000005307892 */ /* 0x000fc8000f8efc3f */
[----:B------:R-:W-:Y:S08]  /*3df0*/  @!P0 BRA `(.L_x_4951) ;  /* 0x0000000000408947 */ /* 0x000ff00003800000 */
        /* <DEDUP_REMOVED lines=16> */
.L_x_4951:
        /* <DEDUP_REMOVED lines=9> */
.L_x_5158:
[----:B------:R-:W-:Y:S05]  /*3f90*/  @!P3 BRA `(.L_x_4953) ;  /* 0x000000000004b947 */ /* 0x000fea0003800000 */
[----:B------:R-:W-:Y:S01]  /*3fa0*/  BPT.TRAP 0x1 ;  /* 0x000000040000795c */ /* 0x000fe20000300000 */
.L_x_4953:
[----:B------:R-:W-:Y:S02]  /*3fb0*/  IMAD.U32 R7, RZ, RZ, UR36 ;  /* 0x00000024ff077e24 */ /* 0x000fe4000f8e00ff */
[----:B------:R-:W-:-:S03]  /*3fc0*/  IMAD.U32 R10, RZ, RZ, UR37 ;  /* 0x00000025ff0a7e24 */ /* 0x000fc6000f8e00ff */
[----:B------:R-:W-:Y:S02]  /*3fd0*/  LEA R7, R7, UR43, 0x3 ;  /* 0x0000002b07077c11 */ /* 0x000fe4000f8e18ff */
[----:B------:R-:W-:-:S04]  /*3fe0*/  SHF.L.U32 R10, R10, 0x1f, RZ ;  /* 0x0000001f0a0a7819 */ /* 0x000fc800000006ff */
[----:B------:R1:W2:Y:S01]  /*3ff0*/  SYNCS.PHASECHK.TRANS64.TRYWAIT P0, [R7+URZ+0x28c30], R10 ;  /* 0x028c300a070075a7 */ /* 0x0002a2000800017f */
[----:B------:R-:W-:Y:S05]  /*4000*/  @!P3 BRA `(.L_x_4954) ;  /* 0x000000000004b947 */ /* 0x000fea0003800000 */
[----:B------:R-:W-:Y:S01]  /*4010*/  BPT.TRAP 0x1 ;  /* 0x000000040000795c */ /* 0x000fe20000300000 */
.L_x_4954:
[----:B--2---:R-:W-:Y:S05]  /*4020*/  @P0 BRA `(.L_x_4955) ;  /* 0x0000000000080947 */ /* 0x004fea0003800000 */
[----:B------:R-:W2:Y:S02]  /*4030*/  SYNCS.PHASECHK.TRANS64.TRYWAIT P0, [R7+URZ+0x28c30], R10 ;  /* 0x028c300a070075a7 */ /* 0x000ea4000800017f */
[----:B--2---:R-:W-:Y:S05]  /*4040*/  @!P0 BRA `(.L_x_4956) ;  /* 0x0000012000b88947 */ /* 0x004fea0003800000 */
.L_x_4955:
        /* <DEDUP_REMOVED lines=15> */
[----:B------:R-:W0:Y:S01]  /*4140*/  LDC R3, c[0x0][0x448] ;  /* 0x00011200ff037b82 */ /* 0x000e220000000800 */
[----:B------:R-:W-:Y:S01]  /*4150*/  UMOV UR7, 0x40000040 ;  /* 0x4000004000077882 */ /* 0x000fe20000000000 */
[----:B------:R-:W-:Y:S01]  /*4160*/  UMOV UR5, 0x40000040 ;  /* 0x4000004000057882 */ /* 0x000fe20000000000 */
[----:B------:R-:W-:Y:S01]  /*4170*/  ULOP3.LUT UR4, UR4, 0x3fff, URZ, 0xc0, !UPT ;  /* 0x00003fff04047892 */ /* 0x000fe2000f8ec03f */
[----:B------:R-:W-:Y:S01]  /*4180*/  UMOV UR11, 0x40000040 ;  /* 0x40000040000b7882 */ /* 0x000fe20000000000 */
[----:B------:R-:W-:-:S02]  /*4190*/  UMOV UR9, 0x40000040 ;  /* 0x4000004000097882 */ /* 0x000fc40000000000 */
[----:B------:R-:W-:Y:S01]  /*41a0*/  ULEA UR18, UR36, UR18, 0x9 ;  /* 0x0000001224127291 */ /* 0x000fe2000f8e483f */
[----:B------:R-:W3:Y:S01]  /*41b0*/  LDC.64 R8, c[0x0][0x9e0] ;  /* 0x00027800ff087b82 */ /* 0x000ee20000000a00 */
        /* <DEDUP_REMOVED lines=10> */
[----:B0-----:R-:W-:Y:S01]  /*4260*/  ISETP.NE.AND P5, PT, R3, 0x1, PT ;  /* 0x000000010300780c */ /* 0x001fe20003fa5270 */
[----:B------:R-:W-:Y:S01]  /*4270*/  VIADD R3, R185, UR40 ;  /* 0x00000028b9037c36 */ /* 0x000fe20008000000 */
[----:B------:R-:W-:Y:S02]  /*4280*/  ULDC UR20, c[0x0][0x9dc] ;  /* 0x0002770000147ab9 */ /* 0x000fe40000000800 */
[----:B------:R-:W-:Y:S01]  /*4290*/  ULOP3.LUT UR20, URZ, UR20, URZ, 0x33, !UPT ;  /* 0x000000143f147292 */ /* 0x000fe2000f8e333f */
[----:B---3--:R-:W-:-:S08]  /*42a0*/  ISETP.GE.AND P6, PT, R9, 0x1, PT ;  /* 0x000000010900780c */ /* 0x008fd00003fc6270 */
[----:B------:R-:W0:Y:S08]  /*42b0*/  @P5 LDC R4, c[0x0][0x44c] ;  /* 0x00011300ff045b82 */ /* 0x000e300000000800 */
[----:B------:R-:W3:Y:S01]  /*42c0*/  @P5 LDC R6, c[0x0][0x450] ;  /* 0x00011400ff065b82 */ /* 0x000ee20000000800 */
[----:B0-----:R-:W-:-:S04]  /*42d0*/  @P5 IMAD.HI.U32 R5, R3, R4, RZ ;  /* 0x0000000403055227 */ /* 0x001fc800078e00ff */
[----:B------:R-:W-:Y:S02]  /*42e0*/  IMAD.MOV.U32 R4, RZ, RZ, R3 ;  /* 0x000000ffff047224 */ /* 0x000fe400078e0003 */
[----:B------:R-:W-:Y:S01]  /*42f0*/  @!P4 VIADD R3, R7, 0x28c40 ;  /* 0x00028c400703c836 */ /* 0x000fe20000000000 */
[----:B---3--:R-:W-:-:S04]  /*4300*/  @P5 SHF.R.U32.HI R4, RZ, R6, R5 ;  /* 0x00000006ff045219 */ /* 0x008fc80000011605 */
[----:B------:R-:W-:Y:S01]  /*4310*/  @!P4 PRMT R3, RZ, 0x654, R3 ;  /* 0x00000654ff03c816 */ /* 0x000fe20000000003 */
[----:B------:R-:W0:Y:S01]  /*4320*/  SHFL.IDX PT, R12, R4, RZ, 0x1c1f ;  /* 0x001c1fff040c7589 */ /* 0x000e2200000e0000 */
[----:B------:R-:W-:Y:S02]  /*4330*/  WARPGROUP.DEPBAR.LE gsb0, 0x0 ;  /* 0x00008000000079c5 */ /* 0x000fe40000010000 */
[----:B------:R-:W-:-:S06]  /*4340*/  WARPGROUP.ARRIVE ;  /* 0x00000000000079c5 */ /* 0x000fcc0000000000 */
[----:B------:R-:W-:Y:S01]  /*4350*/  HGMMA.64x64x16.F32 R24, gdesc[UR4], R24, gsb0 ;  /* 0x00e00000041879f0 */ /* 0x000fe20008000818 */
[----:B------:R-:W-:Y:S01]  /*4360*/  UMOV UR6, 0xffffffc0 ;  /* 0xffffffc000067882 */ /* 0x000fe20000000000 */
[----:B------:R-:W-:Y:S01]  /*4370*/  ULDC UR7, c[0x0][0x9d8] ;  /* 0x0002760000077ab9 */ /* 0x000fe20000000800 */
[----:B------:R-:W-:Y:S01]  /*4380*/  UIMAD UR6, UR50, UR6, 0x41 ;  /* 0x00000041320674a4 */ /* 0x000fe2000f8e0206 */
[----:B------:R-:W-:Y:S02]  /*4390*/  WARPGROUP.DEPBAR.LE gsb0, 0x0 ;  /* 0x00008000000079c5 */ /* 0x000fe40000010000 */
[----:B------:R-:W-:-:S06]  /*43a0*/  WARPGROUP.ARRIVE ;  /* 0x00000000000079c5 */ /* 0x000fcc0000000000 */
[----:B------:R-:W-:Y:S01]  /*43b0*/  HGMMA.64x64x16.F32 R24, gdesc[UR8], R24, gsb0 ;  /* 0x00e00000081879f0 */ /* 0x000fe20008000818 */
[----:B------:R-:W-:Y:S02]  /*43c0*/  ULDC UR11, c[0x0][0x2f0] ;  /* 0x0000bc00000b7ab9 */ /* 0x000fe40000000800 */
[----:B------:R-:W-:Y:S02]  /*43d0*/  UIMAD UR10, UR49, UR11, UR6 ;  /* 0x0000000b310a72a4 */ /* 0x000fe4000f8e0206 */
[----:B------:R-:W-:Y:S01]  /*43e0*/  UIADD3 UR6, UR6, -0x1, URZ ;  /* 0xffffffff06067890 */ /* 0x000fe2000fffe03f */
[----:B------:R-:W-:Y:S02]  /*43f0*/  WARPGROUP.DEPBAR.LE gsb0, 0x0 ;  /* 0x00008000000079c5 */ /* 0x000fe40000010000 */
[----:B------:R-:W-:-:S06]  /*4400*/  WARPGROUP.ARRIVE ;  /* 0x00000000000079c5 */ /* 0x000fcc0000000000 */
[----:B------:R-:W-:Y:S01]  /*4410*/  HGMMA.64x64x16.F32 R24, gdesc[UR12], R24, gsb0 ;  /* 0x00e000000c1879f0 */ /* 0x000fe20008000818 */
[----:B------:R-:W-:Y:S01]  /*4420*/  ULEA UR15, UR50, 0xffffffc0, 0x6 ;  /* 0xffffffc0320f7891 */ /* 0x000fe2000f8e303f */
[----:B------:R-:W-:Y:S01]  /*4430*/  ULDC UR14, c[0x0][0x288] ;  /* 0x0000a200000e7ab9 */ /* 0x000fe20000000800 */
[----:B------:R-:W-:Y:S02]  /*4440*/  WARPGROUP.DEPBAR.LE gsb0, 0x0 ;  /* 0x00008000000079c5 */ /* 0x000fe40000010000 */
        /* <DEDUP_REMOVED lines=29> */
[----:B------:R3:W-:Y:S01]  /*4620*/  @!P4 SYNCS.ARRIVE.TRANS64.RED.A1T0 RZ, [R3+URZ], RZ ;  /* 0x000000ff03ffc9a7 */ /* 0x0007e2000810043f */
[----:B------:R-:W-:Y:S01]  /*4630*/  FMUL.FTZ R55, R55, UR7 ;  /* 0x0000000737377c20 */ /* 0x000fe20008410000 */
[----:B------:R-:W4:Y:S01]  /*4640*/  MUFU.TANH R13, R30 ;  /* 0x0000001e000d7308 */ /* 0x000f220000002400 */
[----:B------:R-:W-:Y:S01]  /*4650*/  FMUL.FTZ R31, R31, UR7 ;  /* 0x000000071f1f7c20 */ /* 0x000fe20008410000 */
[----:B------:R-:W-:Y:S01]  /*4660*/  FMUL.FTZ R34, R34, UR7 ;  /* 0x0000000722227c20 */ /* 0x000fe20008410000 */
[----:B------:R-:W-:Y:S01]  /*4670*/  UIMAD UR7, UR49, UR11, -UR15 ;  /* 0x0000000b310772a4 */ /* 0x000fe2000f8e0a0f */
[----:B---3--:R-:W-:-:S04]  /*4680*/  IMAD.U32 R3, RZ, RZ, UR10 ;  /* 0x0000000aff037e24 */ /* 0x008fc8000f8e00ff */
[----:B------:R-:W3:Y:S01]  /*4690*/  MUFU.TANH R24, R24 ;  /* 0x0000001800187308 */ /* 0x000ee20000002400 */
[----:B------:R-:W-:Y:S02]  /*46a0*/  IADD3 R11, -R2, UR7, RZ ;  /* 0x00000007020b7c10 */ /* 0x000fe4000fffe1ff */
[----:B------:R-:W-:-:S05]  /*46b0*/  IADD3 R3, R3, -UR14, -R2 ;  /* 0x8000000e03037c10 */ /* 0x000fca000fffe802 */
        /* <DEDUP_REMOVED lines=28> */
[----:B------:R5:W1:Y:S08]  /*4880*/  MUFU.TANH R15, R34 ;  /* 0x00000022000f7308 */ /* 0x000a700000002400 */
[----:B------:R2:W1:Y:S01]  /*4890*/  MUFU.TANH R14, R31 ;  /* 0x0000001f000e7308 */ /* 0x0004620000002400 */
[----:B-----5:R-:W-:-:S05]  /*48a0*/  IMAD.IADD R34, R3, 0x1, R8 ;  /* 0x0000000103227824 */ /* 0x020fca00078e0208 */
[----:B0-----:R-:W-:Y:S01]  /*48b0*/  VIADDMNMX R6, R12, R34, R11, PT ;  /* 0x000000220c067246 */ /* 0x001fe2000380010b */
[----:B--2---:R-:W-:-:S04]  /*48c0*/  VIADD R31, R3, UR20 ;  /* 0x00000014031f7c36 */ /* 0x004fc80008000000 */
[----:B------:R-:W-:Y:S01]  /*48d0*/  IMAD.IADD R3, R31, 0x1, R12 ;  /* 0x000000011f037824 */ /* 0x000fe200078e020c */
[----:B---34-:R-:W-:Y:S06]  /*48e0*/  @!P6 BRA `(.L_x_4957) ;  /* 0x000000000058e947 */ /* 0x018fec0003800000 */
[----:B------:R-:W-:Y:S01]  /*48f0*/  IMAD.U32 R5, RZ, RZ, UR49 ;  /* 0x00000031ff057e24 */ /* 0x000fe2000f8e00ff */
[----:B------:R-:W-:Y:S03]  /*4900*/  BSSY B0, `(.L_x_4958) ;  /* 0x0000010000007945 */ /* 0x000fe60003800000 */
[----:B------:R-:W-:-:S04]  /*4910*/  IMAD R5, R5, UR11, R12 ;  /* 0x0000000b05057c24 */ /* 0x000fc8000f8e020c */
[----:B------:R-:W-:-:S05]  /*4920*/  VIADD R5, R5, -UR14 ;  /* 0x8000000e05057c36 */ /* 0x000fca0008000000 */
        /* <DEDUP_REMOVED lines=9> */
.L_x_4959:
[----:B------:R-:W-:-:S13]  /*49c0*/  ISETP.NE.AND P0, PT, R9, 0x1, PT ;  /* 0x000000010900780c */ /* 0x000fda0003f05270 */
[----:B------:R-:W0:Y:S02]  /*49d0*/  @P0 LDC.64 R56, c[0x0][0x9e8] ;  /* 0x00027a00ff380b82 */ /* 0x000e240000000a00 */
[----:B0-----:R-:W-:-:S05]  /*49e0*/  @P0 IMAD.HI.U32 R12, R5, R56, RZ ;  /* 0x00000038050c0227 */ /* 0x001fca00078e00ff */
[----:B------:R-:W-:-:S07]  /*49f0*/  @P0 SHF.R.U32.HI R5, RZ, R57, R12 ;  /* 0x00000039ff050219 */ /* 0x000fce000001160c */
.L_x_4960:
[----:B------:R-:W-:Y:S05]  /*4a00*/  BSYNC B0 ;  /* 0x0000000000007941 */ /* 0x000fea0003800000 */
.L_x_4958:
[----:B------:R-:W-:-:S04]  /*4a10*/  IMAD R5, R5, R9, -UR15 ;  /* 0x8000000f05057e24 */ /* 0x000fc8000f8e0209 */
[----:B------:R-:W-:-:S05]  /*4a20*/  IMAD.IADD R12, R5, 0x1, -R2 ;  /* 0x00000001050c7824 */ /* 0x000fca00078e0a02 */
[----:B------:R-:W-:Y:S02]  /*4a30*/  VIMNMX R3, R3, R12, !PT ;  /* 0x0000000c03037248 */ /* 0x000fe40007fe0100 */
[----:B------:R-:W-:-:S07]  /*4a40*/  VIADDMNMX R6, R12, R9, R6, PT ;  /* 0x000000090c067246 */ /* 0x000fce0003800106 */
.L_x_4957:
[----:B------:R-:W-:Y:S01]  /*4a50*/  UISETP.GE.AND UP0, UPT, UR6, 0x1, UPT ;  /* 0x000000010600788c */ /* 0x000fe2000bf06270 */
[----:B------:R-:W0:Y:S01]  /*4a60*/  SHFL.IDX PT, R12, R4, 0x1, 0x1c1f ;  /* 0x003c1f00040c7f89 */ /* 0x000e2200000e0000 */
[----:B------:R-:W-:Y:S02]  /*4a70*/  UISETP.GE.AND UP1, UPT, UR6, 0x2, UPT ;  /* 0x000000020600788c */ /* 0x000fe4000bf26270 */
[----:B------:R-:W-:Y:S02]  /*4a80*/  UP2UR UR10, UPR, URZ, 0x1 ;  /* 0x000000013f0a7883 */ /* 0x000fe40008000000 */
[----:B------:R-:W-:Y:S01]  /*4a90*/  PLOP3.LUT P1, PT, PT, PT, UP0, 0x40, 0x0 ;  /* 0x000000000000781c */ /* 0x000fe20003f2e808 */
[----:B------:R-:W-:Y:S01]  /*4aa0*/  UISETP.GE.AND UP0, UPT, UR6, 0xa, UPT ;  /* 0x0000000a0600788c */ /* 0x000fe2000bf06270 */
[----:B------:R-:W-:Y:S01]  /*4ab0*/  PLOP3.LUT P0, PT, PT, PT, UP1, 0x40, 0x0 ;  /* 0x000000000000781c */ /* 0x000fe20003f0e818 */
[----:B------:R-:W-:Y:S01]  /*4ac0*/  UISETP.GE.AND UP3, UPT, UR6, 0x9, UPT ;  /* 0x000000090600788c */ /* 0x000fe2000bf66270 */
[C---:B------:R-:W-:Y:S01]  /*4ad0*/  ISETP.GT.AND P1, PT, R3.reuse, RZ, P1 ;  /* 0x000000ff0300720c */ /* 0x040fe20000f24270 */
[----:B------:R-:W-:Y:S01]  /*4ae0*/  UISETP.GE.AND UP2, UPT, UR6, 0x11, UPT ;  /* 0x000000110600788c */ /* 0x000fe2000bf46270 */
[C---:B------:R-:W-:Y:S01]  /*4af0*/  ISETP.GT.AND P0, PT, R3.reuse, 0x1, P0 ;  /* 0x000000010300780c */ /* 0x040fe20000704270 */
[----:B------:R-:W-:Y:S01]  /*4b00*/  UP2UR UR22, UPR, URZ, 0x1 ;  /* 0x000000013f167883 */ /* 0x000fe20008000000 */
[----:B------:R-:W-:Y:S01]  /*4b10*/  ISETP.LT.OR P1, PT, R6, 0x1, P1 ;  /* 0x000000010600780c */ /* 0x000fe20000f21670 */
[----:B------:R-:W-:Y:S01]  /*4b20*/  UP2UR UR7, UPR, URZ, 0x2 ;  /* 0x000000023f077883 */ /* 0x000fe20008000000 */
[----:B------:R-:W-:Y:S01]  /*4b30*/  PLOP3.LUT P2, PT, PT, PT, UP3, 0x40, 0x0 ;  /* 0x000000000000781c */ /* 0x000fe20003f4e838 */
[----:B------:R-:W-:Y:S01]  /*4b40*/  UISETP.GE.AND UP1, UPT, UR6, 0x12, UPT ;  /* 0x000000120600788c */ /* 0x000fe2000bf26270 */
[----:B------:R-:W-:Y:S01]  /*4b50*/  FSEL R38, R24, -INF , !P1 ;  /* 0xff80000018267808 */ /* 0x000fe20004800000 */
[----:B------:R-:W-:Y:S01]  /*4b60*/  UP2UR UR21, UPR, URZ, 0x8 ;  /* 0x000000083f157883 */ /* 0x000fe20008000000 */
[----:B------:R-:W-:Y:S01]  /*4b70*/  PLOP3.LUT P1, PT, PT, PT, UP0, 0x40, 0x0 ;  /* 0x000000000000781c */ /* 0x000fe20003f2e808 */
[----:B------:R-:W-:Y:S01]  /*4b80*/  UISETP.GE.AND UP0, UPT, UR6, 0x19, UPT ;  /* 0x000000190600788c */ /* 0x000fe2000bf06270 */
[C---:B------:R-:W-:Y:S01]  /*4b90*/  ISETP.LT.OR P0, PT, R6.reuse, 0x2, P0 ;  /* 0x000000020600780c */ /* 0x040fe20000701670 */
[----:B------:R-:W-:Y:S01]  /*4ba0*/  UP2UR UR23, UPR, URZ, 0x4 ;  /* 0x000000043f177883 */ /* 0x000fe20008000000 */
[C---:B------:R-:W-:Y:S01]  /*4bb0*/  ISETP.GT.AND P1, PT, R3.reuse, 0x9, P1 ;  /* 0x000000090300780c */ /* 0x040fe20000f24270 */
[----:B------:R-:W-:Y:S01]  /*4bc0*/  UP2UR UR25, UPR, URZ, 0x1 ;  /* 0x000000013f197883 */ /* 0x000fe20008000000 */
[----:B------:R-:W-:Y:S01]  /*4bd0*/  ISETP.GT.AND P2, PT, R3, 0x8, P2 ;  /* 0x000000080300780c */ /* 0x000fe20001744270 */
[----:B------:R-:W-:Y:S01]  /*4be0*/  UP2UR UR24, UPR, URZ, 0x2 ;  /* 0x000000023f187883 */ /* 0x000fe20008000000 */
[----:B------:R-:W-:Y:S01]  /*4bf0*/  FSEL R56, R25, -INF , !P0 ;  /* 0xff80000019387808 */ /* 0x000fe20004000000 */
[----:B------:R-:W-:Y:S01]  /*4c00*/  UISETP.GE.AND UP3, UPT, UR6, 0x31, UPT ;  /* 0x000000310600788c */ /* 0x000fe2000bf66270 */
[----:B------:R-:W-:Y:S01]  /*4c10*/  PLOP3.LUT P0, PT, PT, PT, UP2, 0x40, 0x0 ;  /* 0x000000000000781c */ /* 0x000fe20003f0e828 */
[----:B------:R-:W-:Y:S01]  /*4c20*/  UISETP.GE.AND UP2, UPT, UR6, 0x2a, UPT ;  /* 0x0000002a0600788c */ /* 0x000fe2000bf46270 */
[C---:B------:R-:W-:Y:S01]  /*4c30*/  ISETP.LT.OR P1, PT, R6.reuse, 0xa, P1 ;  /* 0x0000000a0600780c */ /* 0x040fe20000f21670 */
[----:B------:R-:W-:Y:S01]  /*4c40*/  UISETP.GE.AND UP4, UPT, UR6, 0x32, UPT ;  /* 0x000000320600788c */ /* 0x000fe2000bf86270 */
[----:B------:R-:W-:Y:S01]  /*4c50*/  ISETP.LT.OR P2, PT, R6, 0x9, P2 ;  /* 0x000000090600780c */ /* 0x000fe20001741670 */
[----:B------:R-:W-:Y:S01]  /*4c60*/  UISETP.GE.AND UP5, UPT, UR6, 0x39, UPT ;  /* 0x000000390600788c */ /* 0x000fe2000bfa6270 */
[----:B------:R-:W-:Y:S01]  /*4c70*/  ISETP.GT.AND P0, PT, R3, 0x10, P0 ;  /* 0x000000100300780c */ /* 0x000fe20000704270 */
[----:B------:R-:W-:Y:S01]  /*4c80*/  UISETP.GE.AND UP6, UPT, UR6, 0x3a, UPT ;  /* 0x0000003a0600788c */ /* 0x000fe2000bfc6270 */
[----:B------:R-:W-:-:S02]  /*4c90*/  FSEL R60, R29, -INF , !P1 ;  /* 0xff8000001d3c7808 */ /* 0x000fc40004800000 */
[----:B------:R-:W-:Y:S02]  /*4ca0*/  FSEL R58, R28, -INF , !P2 ;  /* 0xff8000001c3a7808 */ /* 0x000fe40005000000 */
[----:B------:R-:W-:Y:S01]  /*4cb0*/  PLOP3.LUT P1, PT, PT, PT, UP0, 0x40, 0x0 ;  /* 0x000000000000781c */ /* 0x000fe20003f2e808 */
[----:B------:R-:W-:Y:S01]  /*4cc0*/  UISETP.GE.AND UP0, UPT, UR6, 0x1a, UPT ;  /* 0x0000001a0600788c */ /* 0x000fe2000bf06270 */
[----:B------:R-:W-:Y:S01]  /*4cd0*/  PLOP3.LUT P2, PT, PT, PT, UP1, 0x40, 0x0 ;  /* 0x000000000000781c */ /* 0x000fe20003f4e818 */
[----:B------:R-:W-:Y:S01]  /*4ce0*/  UISETP.GE.AND UP1, UPT, UR6, 0x29, UPT ;  /* 0x000000290600788c */ /* 0x000fe2000bf26270 */
[----:B------:R-:W-:Y:S01]  /*4cf0*/  ISETP.LT.OR P0, PT, R6, 0x11, P0 ;  /* 0x000000110600780c */ /* 0x000fe20000701670 */
[----:B------:R-:W-:Y:S01]  /*4d00*/  UP2UR UR26, UPR, URZ, 0x1 ;  /* 0x000000013f1a7883 */ /* 0x000fe20008000000 */
[----:B------:R-:W-:Y:S02]  /*4d10*/  ISETP.GT.AND P2, PT, R3, 0x11, P2 ;  /* 0x000000110300780c */ /* 0x000fe40001744270 */
[----:B------:R-:W-:-:S02]  /*4d20*/  FSEL R62, R32, -INF , !P0 ;  /* 0xff800000203e7808 */ /* 0x000fc40004000000 */
[----:B------:R-:W-:Y:S01]  /*4d30*/  PLOP3.LUT P0, PT, PT, PT, UP0, 0x40, 0x0 ;  /* 0x000000000000781c */ /* 0x000fe20003f0e808 */
[----:B------:R-:W-:Y:S01]  /*4d40*/  UISETP.GE.AND UP0, UPT, UR6, 0x21, UPT ;  /* 0x000000210600788c */ /* 0x000fe2000bf06270 */
[C---:B------:R-:W-:Y:S02]  /*4d50*/  ISETP.LT.OR P2, PT, R6.reuse, 0x12, P2 ;  /* 0x000000120600780c */ /* 0x040fe40001741670 */
[----:B------:R-:W-:Y:S01]  /*4d60*/  ISETP.GT.AND P1, PT, R3, 0x18, P1 ;  /* 0x000000180300780c */ /* 0x000fe20000f24270 */
[----:B------:R-:W-:Y:S01]  /*4d70*/  UP2UR UR27, UPR, URZ, 0x1 ;  /* 0x000000013f1b7883 */ /* 0x000fe20008000000 */
[----:B------:R-:W-:Y:S02]  /*4d80*/  FSEL R64, R33, -INF , !P2 ;  /* 0xff80000021407808 */ /* 0x000fe40005000000 */
[----:B------:R-:W-:Y:S01]  /*4d90*/  PLOP3.LUT P2, PT, PT, PT, UP0, 0x40, 0x0 ;  /* 0x000000000000781c */ /* 0x000fe20003f4e808 */
[----:B------:R-:W-:Y:S01]  /*4da0*/  UISETP.GE.AND UP0, UPT, UR6, 0x22, UPT ;  /* 0x000000220600788c */ /* 0x000fe2000bf06270 */
[----:B------:R-:W-:-:S02]  /*4db0*/  ISETP.LT.OR P1, PT, R6, 0x19, P1 ;  /* 0x000000190600780c */ /* 0x000fc40000f21670 */
[C---:B------:R-:W-:Y:S02]  /*4dc0*/  ISETP.GT.AND P0, PT, R3.reuse, 0x19, P0 ;  /* 0x000000190300780c */ /* 0x040fe40000704270 */
[----:B------:R-:W-:Y:S02]  /*4dd0*/  FSEL R66, R36, -INF , !P1 ;  /* 0xff80000024427808 */ /* 0x000fe40004800000 */
[----:B------:R-:W-:Y:S02]  /*4de0*/  PLOP3.LUT P1, PT, PT, PT, UP0, 0x40, 0x0 ;  /* 0x000000000000781c */ /* 0x000fe40003f2e808 */
[C---:B------:R-:W-:Y:S02]  /*4df0*/  ISETP.GT.AND P2, PT, R3.reuse, 0x20, P2 ;  /* 0x000000200300780c */ /* 0x040fe40001744270 */
[----:B------:R-:W-:Y:S02]  /*4e00*/  ISETP.GT.AND P1, PT, R3, 0x21, P1 ;  /* 0x000000210300780c */ /* 0x000fe40000f24270 */
[----:B------:R-:W-:-:S02]  /*4e10*/  ISETP.LT.OR P0, PT, R6, 0x1a, P0 ;  /* 0x0000001a0600780c */ /* 0x000fc40000701670 */
[C---:B------:R-:W-:Y:S02]  /*4e20*/  ISETP.LT.OR P2, PT, R6.reuse, 0x21, P2 ;  /* 0x000000210600780c */ /* 0x040fe40001741670 */
[----:B------:R-:W-:Y:S02]  /*4e30*/  ISETP.LT.OR P1, PT, R6, 0x22, P1 ;  /* 0x000000220600780c */ /* 0x000fe40000f21670 */
[----:B------:R-:W-:Y:S02]  /*4e40*/  FSEL R68, R37, -INF , !P0 ;  /* 0xff80000025447808 */ /* 0x000fe40004000000 */
[----:B------:R-:W-:Y:S02]  /*4e50*/  FSEL R70, R40, -INF , !P2 ;  /* 0xff80000028467808 */ /* 0x000fe40005000000 */
[----:B------:R-:W-:Y:S02]  /*4e60*/  FSEL R72, R41, -INF , !P1 ;  /* 0xff80000029487808 */ /* 0x000fe40004800000 */
[----:B------:R-:W-:-:S02]  /*4e70*/  PLOP3.LUT P0, PT, PT, PT, UP1, 0x40, 0x0 ;  /* 0x000000000000781c */ /* 0x000fc40003f0e818 */
[----:B------:R-:W-:Y:S02]  /*4e80*/  PLOP3.LUT P2, PT, PT, PT, UP2, 0x40, 0x0 ;  /* 0x000000000000781c */ /* 0x000fe40003f4e828 */
[----:B------:R-:W-:Y:S02]  /*4e90*/  PLOP3.LUT P1, PT, PT, PT, UP3, 0x40, 0x0 ;  /* 0x000000000000781c */ /* 0x000fe40003f2e838 */
[C---:B------:R-:W-:Y:S02]  /*4ea0*/  ISETP.GT.AND P0, PT, R3.reuse, 0x28, P0 ;  /* 0x000000280300780c */ /* 0x040fe40000704270 */
        /* <DEDUP_REMOVED lines=13> */
[----:B------:R-:W-:Y:S01]  /*4f80*/  ISETP.GT.AND P1, PT, R3, 0x39, P1 ;  /* 0x000000390300780c */ /* 0x000fe20000f24270 */
[----:B0-----:R-:W-:Y:S01]  /*4f90*/  IMAD.IADD R3, R31, 0x1, R12 ;  /* 0x000000011f037824 */ /* 0x001fe200078e020c */
[----:B------:R-:W-:-:S02]  /*4fa0*/  ISETP.LT.OR P0, PT, R6, 0x32, P0 ;  /* 0x000000320600780c */ /* 0x000fc40000701670 */
[C---:B------:R-:W-:Y:S02]  /*4fb0*/  ISETP.LT.OR P2, PT, R6.reuse, 0x39, P2 ;  /* 0x000000390600780c */ /* 0x040fe40001741670 */
[----:B------:R-:W-:Y:S02]  /*4fc0*/  ISETP.LT.OR P1, PT, R6, 0x3a, P1 ;  /* 0x0000003a0600780c */ /* 0x000fe40000f21670 */
[----:B------:R-:W-:Y:S02]  /*4fd0*/  VIADDMNMX R4, R12, R34, R11, PT ;  /* 0x000000220c047246 */ /* 0x000fe4000380010b */
[----:B------:R-:W-:Y:S02]  /*4fe0*/  FSEL R76, R49, -INF , !P0 ;  /* 0xff800000314c7808 */ /* 0x000fe40004000000 */
[----:B------:R-:W-:Y:S02]  /*4ff0*/  FSEL R52, R52, -INF , !P2 ;  /* 0xff80000034347808 */ /* 0x000fe40005000000 */
[----:B------:R-:W-:Y:S01]  /*5000*/  FSEL R78, R53, -INF , !P1 ;  /* 0xff800000354e7808 */ /* 0x000fe20004800000 */
[----:B------:R-:W-:Y:S06]  /*5010*/  @!P6 BRA `(.L_x_4961) ;  /* 0x000000000058e947 */ /* 0x000fec0003800000 */
        /* <DEDUP_REMOVED lines=13> */
.L_x_4963:
[----:B------:R-:W-:-:S13]  /*50f0*/  ISETP.NE.AND P0, PT, R9, 0x1, PT ;  /* 0x000000010900780c */ /* 0x000fda0003f05270 */
[----:B------:R-:W0:Y:S02]  /*5100*/  @P0 LDC.64 R24, c[0x0][0x9e8] ;  /* 0x00027a00ff180b82 */ /* 0x000e240000000a00 */
[----:B0-----:R-:W-:-:S05]  /*5110*/  @P0 IMAD.HI.U32 R6, R5, R24, RZ ;  /* 0x0000001805060227 */ /* 0x001fca00078e00ff */
[----:B------:R-:W-:-:S07]  /*5120*/  @P0 SHF.R.U32.HI R5, RZ, R25, R6 ;  /* 0x00000019ff050219 */ /* 0x000fce0000011606 */
.L_x_4964:
[----:B------:R-:W-:Y:S05]  /*5130*/  BSYNC B0 ;  /* 0x0000000000007941 */ /* 0x000fea0003800000 */
.L_x_4962:
[----:B------:R-:W-:-:S04]  /*5140*/  IMAD R5, R5, R9, -UR15 ;  /* 0x8000000f05057e24 */ /* 0x000fc8000f8e0209 */
[----:B------:R-:W-:-:S05]  /*5150*/  IMAD.IADD R6, R5, 0x1, -R2 ;  /* 0x0000000105067824 */ /* 0x000fca00078e0a02 */
[----:B------:R-:W-:Y:S02]  /*5160*/  VIMNMX R3, R3, R6, !PT ;  /* 0x0000000603037248 */ /* 0x000fe40007fe0100 */
[----:B------:R-:W-:-:S07]  /*5170*/  VIADDMNMX R4, R6, R9, R4, PT ;  /* 0x0000000906047246 */ /* 0x000fce0003800104 */
.L_x_4961:
[----:B------:R-:W-:Y:S01]  /*5180*/  FMNMX.FTZ R5, R38, R56, !PT ;  /* 0x0000003826057209 */ /* 0x000fe20007810000 */
[----:B------:R-:W-:Y:S01]  /*5190*/  UP2UR UR6, UPR, URZ, 0x4 ;  /* 0x000000043f067883 */ /* 0x000fe20008000000 */
[----:B------:R-:W-:Y:S01]  /*51a0*/  BAR.SYNC.DEFER_BLOCKING 0xf, 0x100 ;  /* 0x03c4000000007b1d */ /* 0x000fe20000010000 */
[----:B------:R-:W-:Y:S01]  /*51b0*/  UISETP.NE.AND UP2, UPT, UR7, URZ, UPT ;  /* 0x0000003f0700728c */ /* 0x000fe2000bf45270 */
[----:B------:R-:W-:Y:S01]  /*51c0*/  FMNMX.FTZ R5, R58, R5, !PT ;  /* 0x000000053a057209 */ /* 0x000fe20007810000 */
[----:B------:R-:W-:Y:S02]  /*51d0*/  UP2UR UR7, UPR, URZ, 0x8 ;  /* 0x000000083f077883 */ /* 0x000fe40008000000 */
[----:B------:R-:W-:Y:S01]  /*51e0*/  UISETP.NE.AND UP3, UPT, UR10, URZ, UPT ;  /* 0x0000003f0a00728c */ /* 0x000fe2000bf65270 */
[----:B------:R-:W-:Y:S01]  /*51f0*/  FMNMX.FTZ R5, R60, R5, !PT ;  /* 0x000000053c057209 */ /* 0x000fe20007810000 */
[----:B------:R-:W-:Y:S01]  /*5200*/  UP2UR UR15, UPR, URZ, 0x10 ;  /* 0x000000103f0f7883 */ /* 0x000fe20008000000 */
[----:B------:R-:W-:Y:S01]  /*5210*/  PLOP3.LUT P0, PT, PT, PT, UP2, 0x40, 0x0 ;  /* 0x000000000000781c */ /* 0x000fe20003f0e828 */
[----:B------:R-:W-:Y:S01]  /*5220*/  ULDC UR10, c[0x0][0x988] ;  /* 0x00026200000a7ab9 */ /* 0x000fe20000000800 */
[----:B------:R-:W-:Y:S01]  /*5230*/  FMNMX.FTZ R5, R62, R5, !PT ;  /* 0x000000053e057209 */ /* 0x000fe20007810000 */
[----:B------:R-:W-:Y:S01]  /*5240*/  UISETP.NE.AND UP4, UPT, UR21, URZ, UPT ;  /* 0x0000003f1500728c */ /* 0x000fe2000bf85270 */
[----:B------:R-:W-:Y:S01]  /*5250*/  PLOP3.LUT P1, PT, PT, PT, UP3, 0x40, 0x0 ;  /* 0x000000000000781c */ /* 0x000fe20003f2e838 */
[----:B------:R-:W-:Y:S01]  /*5260*/  UP2UR UR18, UPR, URZ, 0x20 ;  /* 0x000000203f127883 */ /* 0x000fe20008000000 */
[----:B------:R-:W-:Y:S01]  /*5270*/  FMNMX.FTZ R5, R64, R5, !PT ;  /* 0x0000000540057209 */ /* 0x000fe20007810000 */
[----:B------:R-:W-:Y:S01]  /*5280*/  UISETP.NE.AND UP5, UPT, UR22, URZ, UPT ;  /* 0x0000003f1600728c */ /* 0x000fe2000bfa5270 */
[C---:B------:R-:W-:Y:S01]  /*5290*/  ISETP.GT.AND P1, PT, R3.reuse, RZ, P1 ;  /* 0x000000ff0300720c */ /* 0x040fe20000f24270 */
[----:B------:R-:W-:Y:S01]  /*52a0*/  UISETP.NE.AND UP2, UPT, UR23, URZ, UPT ;  /* 0x0000003f1700728c */ /* 0x000fe2000bf45270 */
[----:B------:R-:W-:Y:S01]  /*52b0*/  FMNMX.FTZ R5, R66, R5, !PT ;  /* 0x0000000542057209 */ /* 0x000fe20007810000 */
[----:B------:R-:W-:Y:S01]  /*52c0*/  UISETP.NE.AND UP3, UPT, UR24, URZ, UPT ;  /* 0x0000003f1800728c */ /* 0x000fe2000bf65270 */
[----:B------:R-:W-:Y:S01]  /*52d0*/  ISETP.LT.OR P1, PT, R4, 0x1, P1 ;  /* 0x000000010400780c */ /* 0x000fe20000f21670 */
[----:B------:R-:W-:Y:S01]  /*52e0*/  UP2UR UR19, UPR, URZ, 0x40 ;  /* 0x000000403f137883 */ /* 0x000fe20008000000 */
[----:B------:R-:W-:Y:S01]  /*52f0*/  FMNMX.FTZ R5, R68, R5, !PT ;  /* 0x0000000544057209 */ /* 0x000fe20007810000 */
[----:B------:R-:W-:Y:S01]  /*5300*/  UISETP.NE.AND UP6, UPT, UR27, URZ, UPT ;  /* 0x0000003f1b00728c */ /* 0x000fe2000bfc5270 */
[----:B------:R-:W-:-:S02]  /*5310*/  ISETP.GT.AND P0, PT, R3, 0x1, P0 ;  /* 0x000000010300780c */ /* 0x000fc40000704270 */
[----:B------:R-:W-:Y:S02]  /*5320*/  FMNMX.FTZ R5, R70, R5, !PT ;  /* 0x0000000546057209 */ /* 0x000fe40007810000 */
[----:B------:R-:W-:Y:S02]  /*5330*/  ISETP.LT.OR P0, PT, R4, 0x2, P0 ;  /* 0x000000020400780c */ /* 0x000fe40000701670 */
        /* <DEDUP_REMOVED lines=8> */
[----:B0-----:R-:W-:-:S05]  /*53c0*/  FMNMX.FTZ R12, R6, R5, !PT ;  /* 0x00000005060c7209 */ /* 0x001fca0007810000 */
[----:B------:R-:W0:Y:S02]  /*53d0*/  SHFL.BFLY PT, R5, R12, 0x1, 0x1f ;  /* 0x0c201f000c057f89 */ /* 0x000e2400000e0000 */
[----:B0-----:R-:W-:Y:S02]  /*53e0*/  FMNMX.FTZ R5, R12, R5, !PT ;  /* 0x000000050c057209 */ /* 0x001fe40007810000 */
[----:B------:R-:W-:Y:S02]  /*53f0*/  FSEL R12, R27, -INF , !P0 ;  /* 0xff8000001b0c7808 */ /* 0x000fe40004000000 */
[C---:B------:R-:W-:Y:S01]  /*5400*/  FSETP.NEU.FTZ.AND P2, PT, R5.reuse, -INF , PT ;  /* 0xff8000000500780b */ /* 0x040fe20003f5d000 */
[----:B------:R-:W-:Y:S01]  /*5410*/  FMUL.FTZ R11, R5, UR10 ;  /* 0x0000000a050b7c20 */ /* 0x000fe20008410000 */
[----:B------:R-:W-:Y:S01]  /*5420*/  PLOP3.LUT P0, PT, PT, PT, UP2, 0x40, 0x0 ;  /* 0x000000000000781c */ /* 0x000fe20003f0e828 */
[----:B------:R-:W-:-:S03]  /*5430*/  UISETP.NE.AND UP2, UPT, UR6, URZ, UPT ;  /* 0x0000003f0600728c */ /* 0x000fc6000bf45270 */
[----:B------:R-:W-:Y:S02]  /*5440*/  FSEL R33, R11, RZ, P2 ;  /* 0x000000ff0b217208 */ /* 0x000fe40001000000 */
[----:B------:R-:W-:Y:S01]  /*5450*/  PLOP3.LUT P2, PT, PT, PT, UP4, 0x40, 0x0 ;  /* 0x000000000000781c */ /* 0x000fe20003f4e848 */
[----:B------:R-:W-:Y:S01]  /*5460*/  UISETP.NE.AND UP4, UPT, UR25, URZ, UPT ;  /* 0x0000003f1900728c */ /* 0x000fe2000bf85270 */
[----:B------:R-:W-:Y:S01]  /*5470*/  FSEL R11, R26, -INF , !P1 ;  /* 0xff8000001a0b7808 */ /* 0x000fe20004800000 */
[--C-:B------:R-:W-:Y:S01]  /*5480*/  FFMA.FTZ R32, R38, UR10, -R33.reuse ;  /* 0x0000000a26207c23 */ /* 0x100fe20008010821 */
[----:B------:R-:W-:Y:S01]  /*5490*/  PLOP3.LUT P1, PT, PT, PT, UP5, 0x40, 0x0 ;  /* 0x000000000000781c */ /* 0x000fe20003f2e858 */
[----:B------:R-:W-:Y:S01]  /*54a0*/  UISETP.NE.AND UP5, UPT, UR26, URZ, UPT ;  /* 0x0000003f1a00728c */ /* 0x000fe2000bfa5270 */
[C---:B------:R-:W-:Y:S01]  /*54b0*/  ISETP.GT.AND P2, PT, R3.reuse, 0x8, P2 ;  /* 0x000000080300780c */ /* 0x040fe20001744270 */
[----:B------:R0:W-:Y:S01]  /*54c0*/  MUFU.EX2 R152, R32 ;  /* 0x0000002000987308 */ /* 0x0001e20000000800 */
[----:B------:R-:W-:Y:S01]  /*54d0*/  ISETP.GT.AND P1, PT, R3, 0x9, P1 ;  /* 0x000000090300780c */ /* 0x000fe20000f24270 */
[--C-:B------:R-:W-:Y:S01]  /*54e0*/  FFMA.FTZ R36, R60, UR10, -R33.reuse ;  /* 0x0000000a3c247c23 */ /* 0x100fe20008010821 */
[----:B------:R-:W-:Y:S01]  /*54f0*/  ISETP.LT.OR P2, PT, R4, 0x9, P2 ;  /* 0x000000090400780c */ /* 0x000fe20001741670 */
[--C-:B------:R-:W-:Y:S01]  /*5500*/  FFMA.FTZ R34, R56, UR10, -R33.reuse ;  /* 0x0000000a38227c23 */ /* 0x100fe20008010821 */
[----:B------:R-:W-:Y:S01]  /*5510*/  ISETP.LT.OR P1, PT, R4, 0xa, P1 ;  /* 0x0000000a0400780c */ /* 0x000fe20000f21670 */
[--C-:B------:R-:W-:Y:S01]  /*5520*/  FFMA.FTZ R38, R62, UR10, -R33.reuse ;  /* 0x0000000a3e267c23 */ /* 0x100fe20008010821 */
[----:B------:R-:W-:Y:S01]  /*5530*/  FSEL R13, R13, -INF , !P2 ;  /* 0xff8000000d0d7808 */ /* 0x000fe20005000000 */
[----:B------:R2:W-:Y:S01]  /*5540*/  MUFU.EX2 R37, R36 ;  /* 0x0000002400257308 */ /* 0x0005e20000000800 */
[----:B------:R-:W-:Y:S01]  /*5550*/  PLOP3.LUT P2, PT, PT, PT, UP3, 0x40, 0x0 ;  /* 0x000000000000781c */ /* 0x000fe20003f4e838 */
[----:B------:R-:W-:Y:S01]  /*5560*/  UISETP.NE.AND UP3, UPT, UR7, URZ, UPT ;  /* 0x0000003f0700728c */ /* 0x000fe2000bf65270 */
[----:B------:R-:W-:Y:S01]  /*5570*/  ISETP.GT.AND P0, PT, R3, 0x10, P0 ;  /* 0x000000100300780c */ /* 0x000fe20000704270 */
[--C-:B0-----:R-:W-:Y:S01]  /*5580*/  FFMA.FTZ R32, R58, UR10, -R33.reuse ;  /* 0x0000000a3a207c23 */ /* 0x101fe20008010821 */
[----:B-1----:R-:W-:Y:S01]  /*5590*/  FSEL R14, R14, -INF , !P1 ;  /* 0xff8000000e0e7808 */ /* 0x002fe20004800000 */
[--C-:B------:R-:W-:Y:S01]  /*55a0*/  FFMA.FTZ R40, R66, UR10, -R33.reuse ;  /* 0x0000000a42287c23 */ /* 0x100fe20008010821 */
[----:B------:R-:W-:Y:S01]  /*55b0*/  PLOP3.LUT P1, PT, PT, PT, UP4, 0x40, 0x0 ;  /* 0x000000000000781c */ /* 0x000fe20003f2e848 */
[----:B------:R-:W-:Y:S01]  /*55c0*/  UISETP.NE.AND UP4, UPT, UR15, URZ, UPT ;  /* 0x0000003f0f00728c */ /* 0x000fe2000bf85270 */
[----:B------:R-:W-:Y:S01]  /*55d0*/  FMNMX.FTZ R6, R11, R12, !PT ;  /* 0x0000000c0b067209 */ /* 0x000fe20007810000 */
[----:B------:R-:W-:Y:S01]  /*55e0*/  MUFU.EX2 R154, R32 ;  /* 0x00000020009a7308 */ /* 0x000fe20000000800 */
[----:B------:R-:W-:Y:S01]  /*55f0*/  ISETP.LT.OR P0, PT, R4, 0x11, P0 ;  /* 0x000000110400780c */ /* 0x000fe20000701670 */
[--C-:B--2---:R-:W-:Y:S01]  /*5600*/  FFMA.FTZ R36, R72, UR10, -R33.reuse ;  /* 0x0000000a48247c23 */ /* 0x104fe20008010821 */
[C---:B------:R-:W-:Y:S01]  /*5610*/  ISETP.GT.AND P2, PT, R3.reuse, 0x11, P2 ;  /* 0x000000110300780c */ /* 0x040fe20001744270 */
[----:B------:R-:W-:Y:S01]  /*5620*/  FFMA.FTZ R41, R68, UR10, -R33 ;  /* 0x0000000a44297c23 */ /* 0x000fe20008010821 */
[----:B------:R-:W-:-:S02]  /*5630*/  ISETP.GT.AND P1, PT, R3, 0x18, P1 ;  /* 0x000000180300780c */ /* 0x000fc40000f24270 */
[----:B------:R-:W-:Y:S01]  /*5640*/  FMNMX.FTZ R25, R13, R6, !PT ;  /* 0x000000060d197209 */ /* 0x000fe20007810000 */
[----:B------:R0:W-:Y:S01]  /*5650*/  MUFU.EX2 R35, R34 ;  /* 0x0000002200237308 */ /* 0x0001e20000000800 */
[----:B------:R-:W-:Y:S02]  /*5660*/  FSEL R15, R15, -INF , !P0 ;  /* 0xff8000000f0f7808 */ /* 0x000fe40004000000 */
[C---:B------:R-:W-:Y:S02]  /*5670*/  ISETP.LT.OR P2, PT, R4.reuse, 0x12, P2 ;  /* 0x000000120400780c */ /* 0x040fe40001741670 */
[----:B------:R-:W-:Y:S01]  /*5680*/  PLOP3.LUT P0, PT, PT, PT, UP5, 0x40, 0x0 ;  /* 0x000000000000781c */ /* 0x000fe20003f0e858 */
[----:B------:R-:W-:Y:S01]  /*5690*/  UISETP.NE.AND UP5, UPT, UR18, URZ, UPT ;  /* 0x0000003f1200728c */ /* 0x000fe2000bfa5270 */
[----:B------:R-:W-:Y:S01]  /*56a0*/  ISETP.LT.OR P1, PT, R4, 0x19, P1 ;  /* 0x000000190400780c */ /* 0x000fe20000f21670 */
[----:B------:R-:W-:Y:S01]  /*56b0*/  MUFU.EX2 R38, R38 ;  /* 0x0000002600267308 */ /* 0x000fe20000000800 */
[----:B------:R-:W-:Y:S01]  /*56c0*/  FMNMX.FTZ R6, R14, R25, !PT ;  /* 0x000000190e067209 */ /* 0x000fe20007810000 */
[----:B0-----:R-:W-:Y:S01]  /*56d0*/  FFMA.FTZ R34, R64, UR10, -R33 ;  /* 0x0000000a40227c23 */ /* 0x001fe20008010821 */
[----:B------:R-:W-:-:S02]  /*56e0*/  FSEL R20, R20, -INF , !P2 ;  /* 0xff80000014147808 */ /* 0x000fc40005000000 */
[----:B------:R-:W-:Y:S01]  /*56f0*/  PLOP3.LUT P2, PT, PT, PT, UP6, 0x40, 0x0 ;  /* 0x000000000000781c */ /* 0x000fe20003f4e868 */
[----:B------:R-:W-:Y:S01]  /*5700*/  UISETP.NE.AND UP6, UPT, UR19, URZ, UPT ;  /* 0x0000003f1300728c */ /* 0x000fe2000bfc5270 */
[----:B------:R-:W-:Y:S01]  /*5710*/  ISETP.GT.AND P0, PT, R3, 0x19, P0 ;  /* 0x000000190300780c */ /* 0x000fe20000704270 */
[----:B------:R-:W-:Y:S01]  /*5720*/  MUFU.EX2 R40, R40 ;  /* 0x0000002800287308 */ /* 0x000fe20000000800 */
[----:B------:R-:W-:Y:S02]  /*5730*/  FSEL R21, R21, -INF , !P1 ;  /* 0xff80000015157808 */ /* 0x000fe40004800000 */
[----:B------:R-:W-:Y:S02]  /*5740*/  FMNMX.FTZ R27, R15, R6, !PT ;  /* 0x000000060f1b7209 */ /* 0x000fe40007810000 */
[----:B------:R-:W-:Y:S02]  /*5750*/  PLOP3.LUT P1, PT, PT, PT, UP0, 0x40, 0x0 ;  /* 0x000000000000781c */ /* 0x000fe40003f2e808 */
[----:B------:R-:W-:Y:S01]  /*5760*/  ISETP.GT.AND P2, PT, R3, 0x20, P2 ;  /* 0x000000200300780c */ /* 0x000fe20001744270 */
[----:B------:R-:W-:Y:S01]  /*5770*/  MUFU.EX2 R41, R41 ;  /* 0x0000002900297308 */ /* 0x000fe20000000800 */
[----:B------:R-:W-:-:S02]  /*5780*/  ISETP.LT.OR P0, PT, R4, 0x1a, P0 ;  /* 0x0000001a0400780c */ /* 0x000fc40000701670 */
[----:B------:R-:W-:Y:S02]  /*5790*/  FMNMX.FTZ R6, R20, R27, !PT ;  /* 0x0000001b14067209 */ /* 0x000fe40007810000 */
[----:B------:R-:W-:Y:S02]  /*57a0*/  ISETP.GT.AND P1, PT, R3, 0x21, P1 ;  /* 0x000000210300780c */ /* 0x000fe40000f24270 */
[----:B------:R-:W-:Y:S02]  /*57b0*/  ISETP.LT.OR P2, PT, R4, 0x21, P2 ;  /* 0x000000210400780c */ /* 0x000fe40001741670 */
[----:B------:R-:W-:Y:S02]  /*57c0*/  FSEL R24, R39, -INF , !P0 ;  /* 0xff80000027187808 */ /* 0x000fe40004000000 */
[----:B------:R-:W-:Y:S01]  /*57d0*/  PLOP3.LUT P0, PT, PT, PT, UP1, 0x40, 0x0 ;  /* 0x000000000000781c */ /* 0x000fe20003f0e818 */
[----:B------:R0:W1:Y:S01]  /*57e0*/  MUFU.EX2 R39, R34 ;  /* 0x0000002200277308 */ /* 0x0000620000000800 */
[----:B------:R-:W-:-:S02]  /*57f0*/  FMNMX.FTZ R29, R21, R6, !PT ;  /* 0x00000006151d7209 */ /* 0x000fc40007810000 */
[----:B------:R-:W-:Y:S02]  /*5800*/  ISETP.LT.OR P1, PT, R4, 0x22, P1 ;  /* 0x000000220400780c */ /* 0x000fe40000f21670 */
[----:B------:R-:W-:Y:S01]  /*5810*/  FSEL R25, R42, -INF , !P2 ;  /* 0xff8000002a197808 */ /* 0x000fe20005000000 */
[--C-:B------:R-:W-:Y:S01]  /*5820*/  FFMA.FTZ R42, R70, UR10, -R33.reuse ;  /* 0x0000000a462a7c23 */ /* 0x100fe20008010821 */
[----:B------:R-:W-:Y:S02]  /*5830*/  PLOP3.LUT P2, PT, PT, PT, UP2, 0x40, 0x0 ;  /* 0x000000000000781c */ /* 0x000fe40003f4e828 */
[----:B------:R-:W-:Y:S01]  /*5840*/  ISETP.GT.AND P0, PT, R3, 0x28, P0 ;  /* 0x000000280300780c */ /* 0x000fe20000704270 */
[--C-:B0-----:R-:W-:Y:S01]  /*5850*/  FFMA.FTZ R34, R44, UR10, -R33.reuse ;  /* 0x0000000a2c227c23 */ /* 0x101fe20008010821 */
[----:B------:R-:W-:Y:S01]  /*5860*/  FMNMX.FTZ R6, R24, R29, !PT ;  /* 0x0000001d18067209 */ /* 0x000fe20007810000 */
[----:B------:R-:W-:Y:S01]  /*5870*/  FFMA.FTZ R44, R74, UR10, -R33 ;  /* 0x0000000a4a2c7c23 */ /* 0x000fe20008010821 */
[----:B------:R-:W-:Y:S01]  /*5880*/  FSEL R26, R43, -INF , !P1 ;  /* 0xff8000002b1a7808 */ /* 0x000fe20004800000 */
[----:B------:R-:W-:Y:S01]  /*5890*/  MUFU.EX2 R42, R42 ;  /* 0x0000002a002a7308 */ /* 0x000fe20000000800 */
[----:B------:R-:W-:-:S02]  /*58a0*/  PLOP3.LUT P1, PT, PT, PT, UP3, 0x40, 0x0 ;  /* 0x000000000000781c */ /* 0x000fc40003f2e838 */
[----:B------:R-:W-:Y:S02]  /*58b0*/  ISETP.GT.AND P2, PT, R3, 0x29, P2 ;  /* 0x000000290300780c */ /* 0x000fe40001744270 */
[C---:B------:R-:W-:Y:S02]  /*58c0*/  ISETP.LT.OR P0, PT, R4.reuse, 0x29, P0 ;  /* 0x000000290400780c */ /* 0x040fe40000701670 */
[----:B------:R-:W-:Y:S01]  /*58d0*/  FMNMX.FTZ R31, R25, R6, !PT ;  /* 0x00000006191f7209 */ /* 0x000fe20007810000 */
[----:B------:R-:W-:Y:S01]  /*58e0*/  MUFU.EX2 R43, R36 ;  /* 0x00000024002b7308 */ /* 0x000fe20000000800 */
[----:B------:R-:W-:Y:S02]  /*58f0*/  ISETP.GT.AND P1, PT, R3, 0x30, P1 ;  /* 0x000000300300780c */ /* 0x000fe40000f24270 */
[----:B------:R-:W-:Y:S02]  /*5900*/  ISETP.LT.OR P2, PT, R4, 0x2a, P2 ;  /* 0x0000002a0400780c */ /* 0x000fe40001741670 */
[----:B------:R-:W-:Y:S01]  /*5910*/  FSEL R27, R46, -INF , !P0 ;  /* 0xff8000002e1b7808 */ /* 0x000fe20004000000 */
[----:B------:R-:W-:Y:S01]  /*5920*/  FFMA.FTZ R46, R48, UR10, -R33 ;  /* 0x0000000a302e7c23 */ /* 0x000fe20008010821 */
[----:B------:R-:W-:Y:S01]  /*5930*/  PLOP3.LUT P0, PT, PT, PT, UP4, 0x40, 0x0 ;  /* 0x000000000000781c */ /* 0x000fe20003f0e848 */
[----:B------:R-:W-:Y:S01]  /*5940*/  MUFU.EX2 R45, R44 ;  /* 0x0000002c002d7308 */ /* 0x000fe20000000800 */
[----:B------:R-:W-:-:S02]  /*5950*/  FMNMX.FTZ R6, R26, R31, !PT ;  /* 0x0000001f1a067209 */ /* 0x000fc40007810000 */
[----:B------:R-:W-:Y:S02]  /*5960*/  ISETP.LT.OR P1, PT, R4, 0x31, P1 ;  /* 0x000000310400780c */ /* 0x000fe40000f21670 */
[----:B------:R-:W-:Y:S01]  /*5970*/  FSEL R28, R47, -INF , !P2 ;  /* 0xff8000002f1c7808 */ /* 0x000fe20005000000 */
[----:B------:R-:W-:Y:S01]  /*5980*/  FFMA.FTZ R47, R76, UR10, -R33 ;  /* 0x0000000a4c2f7c23 */ /* 0x000fe20008010821 */
[----:B------:R-:W-:Y:S01]  /*5990*/  PLOP3.LUT P2, PT, PT, PT, UP5, 0x40, 0x0 ;  /* 0x000000000000781c */ /* 0x000fe20003f4e858 */
[----:B------:R-:W0:Y:S01]  /*59a0*/  MUFU.EX2 R34, R34 ;  /* 0x0000002200227308 */ /* 0x000e220000000800 */
[----:B------:R-:W-:Y:S02]  /*59b0*/  ISETP.GT.AND P0, PT, R3, 0x31, P0 ;  /* 0x000000310300780c */ /* 0x000fe40000704270 */
[----:B------:R-:W-:Y:S02]  /*59c0*/  FMNMX.FTZ R31, R27, R6, !PT ;  /* 0x000000061b1f7209 */ /* 0x000fe40007810000 */
[----:B------:R-:W-:-:S02]  /*59d0*/  FSEL R29, R50, -INF , !P1 ;  /* 0xff800000321d7808 */ /* 0x000fc40004800000 */
[----:B------:R-:W-:Y:S01]  /*59e0*/  PLOP3.LUT P1, PT, PT, PT, UP6, 0x40, 0x0 ;  /* 0x000000000000781c */ /* 0x000fe20003f2e868 */
[----:B------:R-:W-:Y:S01]  /*59f0*/  MUFU.EX2 R46, R46 ;  /* 0x0000002e002e7308 */ /* 0x000fe20000000800 */
[C---:B------:R-:W-:Y:S02]  /*5a00*/  ISETP.GT.AND P2, PT, R3.reuse, 0x38, P2 ;  /* 0x000000380300780c */ /* 0x040fe40001744270 */
[----:B------:R-:W-:Y:S02]  /*5a10*/  ISETP.LT.OR P0, PT, R4, 0x32, P0 ;  /* 0x000000320400780c */ /* 0x000fe40000701670 */
[----:B------:R-:W-:Y:S02]  /*5a20*/  FMNMX.FTZ R6, R28, R31, !PT ;  /* 0x0000001f1c067209 */ /* 0x000fe40007810000 */
[----:B------:R-:W-:Y:S01]  /*5a30*/  ISETP.GT.AND P1, PT, R3, 0x39, P1 ;  /* 0x000000390300780c */ /* 0x000fe20000f24270 */
[----:B------:R-:W2:Y:S01]  /*5a40*/  MUFU.EX2 R47, R47 ;  /* 0x0000002f002f7308 */ /* 0x000ea20000000800 */
[----:B------:R-:W-:-:S02]  /*5a50*/  ISETP.LT.OR P2, PT, R4, 0x39, P2 ;  /* 0x000000390400780c */ /* 0x000fc40001741670 */
[----:B------:R-:W-:Y:S02]  /*5a60*/  FSEL R3, R51, -INF , !P0 ;  /* 0xff80000033037808 */ /* 0x000fe40004000000 */
[----:B------:R-:W-:Y:S02]  /*5a70*/  FMNMX.FTZ R6, R29, R6, !PT ;  /* 0x000000061d067209 */ /* 0x000fe40007810000 */
[----:B------:R-:W-:Y:S02]  /*5a80*/  ISETP.LT.OR P1, PT, R4, 0x3a, P1 ;  /* 0x0000003a0400780c */ /* 0x000fe40000f21670 */
[----:B------:R-:W-:Y:S02]  /*5a90*/  FSEL R4, R54, -INF , !P2 ;  /* 0xff80000036047808 */ /* 0x000fe40005000000 */
[----:B------:R-:W-:Y:S02]  /*5aa0*/  FMNMX.FTZ R31, R3, R6, !PT ;  /* 0x00000006031f7209 */ /* 0x000fe40007810000 */
[----:B------:R-:W-:-:S02]  /*5ab0*/  FSEL R30, R30, -INF , !P1 ;  /* 0xff8000001e1e7808 */ /* 0x000fc40004800000 */
[----:B------:R-:W-:Y:S02]  /*5ac0*/  FMNMX.FTZ R31, R4, R31, !PT ;  /* 0x0000001f041f7209 */ /* 0x000fe40007810000 */
[----:B-1----:R-:W-:Y:S02]  /*5ad0*/  F2FP.F16.F32.PACK_AB R156, R39, R38 ;  /* 0x00000026279c723e */ /* 0x002fe400000000ff */
[----:B------:R-:W-:Y:S02]  /*5ae0*/  FMNMX.FTZ R31, R30, R31, !PT ;  /* 0x0000001f1e1f7209 */ /* 0x000fe40007810000 */
[----:B0-----:R-:W-:Y:S02]  /*5af0*/  F2FP.F16.F32.PACK_AB R162, R45, R34 ;  /* 0x000000222da2723e */ /* 0x001fe400000000ff */
[----:B--2---:R-:W-:Y:S01]  /*5b00*/  F2FP.F16.F32.PACK_AB R164, R47, R46 ;  /* 0x0000002e2fa4723e */ /* 0x004fe200000000ff */
[----:B------:R-:W0:Y:S01]  /*5b10*/  SHFL.BFLY PT, R6, R31, 0x2, 0x1f ;  /* 0x0c401f001f067f89 */ /* 0x000e2200000e0000 */
[----:B------:R-:W-:-:S02]  /*5b20*/  F2FP.F16.F32.PACK_AB R158, R41, R40 ;  /* 0x00000028299e723e */ /* 0x000fc400000000ff */
[----:B------:R-:W-:Y:S02]  /*5b30*/  F2FP.F16.F32.PACK_AB R160, R43, R42 ;  /* 0x0000002a2ba0723e */ /* 0x000fe400000000ff */
[----:B0-----:R-:W-:-:S05]  /*5b40*/  FMNMX.FTZ R32, R31, R6, !PT ;  /* 0x000000061f207209 */ /* 0x001fca0007810000 */
[----:B------:R-:W0:Y:S02]  /*5b50*/  SHFL.BFLY PT, R31, R32, 0x1, 0x1f ;  /* 0x0c201f00201f7f89 */ /* 0x000e2400000e0000 */
[----:B0-----:R-:W-:Y:S01]  /*5b60*/  FMNMX.FTZ R6, R32, R31, !PT ;  /* 0x0000001f20067209 */ /* 0x001fe20007810000 */
[--C-:B------:R-:W-:Y:S01]  /*5b70*/  FFMA.FTZ R31, R52, UR10, -R33.reuse ;  /* 0x0000000a341f7c23 */ /* 0x100fe20008010821 */
[----:B------:R-:W-:Y:S02]  /*5b80*/  FFMA.FTZ R33, R78, UR10, -R33 ;  /* 0x0000000a4e217c23 */ /* 0x000fe40008010821 */
[C---:B------:R-:W-:Y:S01]  /*5b90*/  FSETP.NEU.FTZ.AND P0, PT, R6.reuse, -INF , PT ;  /* 0xff8000000600780b */ /* 0x040fe20003f1d000 */
[----:B------:R-:W-:Y:S02]  /*5ba0*/  FMUL.FTZ R32, R6, UR10 ;  /* 0x0000000a06207c20 */ /* 0x000fe40008410000 */
[----:B------:R-:W-:Y:S03]  /*5bb0*/  MUFU.EX2 R31, R31 ;  /* 0x0000001f001f7308 */ /* 0x000fe60000000800 */
[----:B------:R-:W-:-:S05]  /*5bc0*/  FSEL R36, R32, RZ, P0 ;  /* 0x000000ff20247208 */ /* 0x000fca0000000000 */
[--C-:B------:R-:W-:Y:S01]  /*5bd0*/  FFMA.FTZ R11, R11, UR10, -R36.reuse ;  /* 0x0000000a0b0b7c23 */ /* 0x100fe20008010824 */
[--C-:B------:R-:W-:Y:S01]  /*5be0*/  FFMA.FTZ R12, R12, UR10, -R36.reuse ;  /* 0x0000000a0c0c7c23 */ /* 0x100fe20008010824 */
[--C-:B------:R-:W-:Y:S01]  /*5bf0*/  FFMA.FTZ R13, R13, UR10, -R36.reuse ;  /* 0x0000000a0d0d7c23 */ /* 0x100fe20008010824 */
[--C-:B------:R-:W-:Y:S01]  /*5c00*/  FFMA.FTZ R14, R14, UR10, -R36.reuse ;  /* 0x0000000a0e0e7c23 */ /* 0x100fe20008010824 */
[--C-:B------:R-:W-:Y:S01]  /*5c10*/  FFMA.FTZ R15, R15, UR10, -R36.reuse ;  /* 0x0000000a0f0f7c23 */ /* 0x100fe20008010824 */
[--C-:B------:R-:W-:Y:S01]  /*5c20*/  FFMA.FTZ R20, R20, UR10, -R36.reuse ;  /* 0x0000000a14147c23 */ /* 0x100fe20008010824 */
[----:B------:R-:W-:Y:S01]  /*5c30*/  MUFU.EX2 R11, R11 ;  /* 0x0000000b000b7308 */ /* 0x000fe20000000800 */
[--C-:B------:R-:W-:Y:S01]  /*5c40*/  FFMA.FTZ R21, R21, UR10, -R36.reuse ;  /* 0x0000000a15157c23 */ /* 0x100fe20008010824 */
[--C-:B------:R-:W-:Y:S01]  /*5c50*/  FFMA.FTZ R24, R24, UR10, -R36.reuse ;  /* 0x0000000a18187c23 */ /* 0x100fe20008010824 */
[--C-:B------:R-:W-:Y:S01]  /*5c60*/  FFMA.FTZ R25, R25, UR10, -R36.reuse ;  /* 0x0000000a19197c23 */ /* 0x100fe20008010824 */
[--C-:B------:R-:W-:Y:S01]  /*5c70*/  FFMA.FTZ R26, R26, UR10, -R36.reuse ;  /* 0x0000000a1a1a7c23 */ /* 0x100fe20008010824 */
[--C-:B------:R-:W-:Y:S01]  /*5c80*/  FFMA.FTZ R27, R27, UR10, -R36.reuse ;  /* 0x0000000a1b1b7c23 */ /* 0x100fe20008010824 */
[--C-:B------:R-:W-:Y:S01]  /*5c90*/  FFMA.FTZ R28, R28, UR10, -R36.reuse ;  /* 0x0000000a1c1c7c23 */ /* 0x100fe20008010824 */
[--C-:B------:R-:W-:Y:S01]  /*5ca0*/  FFMA.FTZ R29, R29, UR10, -R36.reuse ;  /* 0x0000000a1d1d7c23 */ /* 0x100fe20008010824 */
[----:B------:R-:W0:Y:S01]  /*5cb0*/  MUFU.EX2 R12, R12 ;  /* 0x0000000c000c7308 */ /* 0x000e220000000800 */
[--C-:B------:R-:W-:Y:S01]  /*5cc0*/  FFMA.FTZ R3, R3, UR10, -R36.reuse ;  /* 0x0000000a03037c23 */ /* 0x100fe20008010824 */
[--C-:B------:R-:W-:Y:S01]  /*5cd0*/  FFMA.FTZ R4, R4, UR10, -R36.reuse ;  /* 0x0000000a04047c23 */ /* 0x100fe20008010824 */
[----:B------:R-:W-:-:S05]  /*5ce0*/  FFMA.FTZ R30, R30, UR10, -R36 ;  /* 0x0000000a1e1e7c23 */ /* 0x000fca0008010824 */
[----:B------:R-:W-:Y:S08]  /*5cf0*/  MUFU.EX2 R13, R13 ;  /* 0x0000000d000d7308 */ /* 0x000ff00000000800 */
[----:B------:R-:W1:Y:S01]  /*5d00*/  MUFU.EX2 R14, R14 ;  /* 0x0000000e000e7308 */ /* 0x000e620000000800 */
[----:B0-----:R-:W-:Y:S01]  /*5d10*/  FADD.FTZ R44, R11, R12 ;  /* 0x0000000c0b2c7221 */ /* 0x001fe20000010000 */
[----:B------:R-:W-:-:S06]  /*5d20*/  F2FP.F16.F32.PACK_AB R153, R12, R11 ;  /* 0x0000000b0c99723e */ /* 0x000fcc00000000ff */
[----:B------:R-:W-:Y:S08]  /*5d30*/  MUFU.EX2 R15, R15 ;  /* 0x0000000f000f7308 */ /* 0x000ff00000000800 */
[----:B------:R0:W2:Y:S01]  /*5d40*/  MUFU.EX2 R32, R33 ;  /* 0x0000002100207308 */ /* 0x0000a20000000800 */
[----:B-1----:R-:W-:-:S07]  /*5d50*/  F2FP.F16.F32.PACK_AB R155, R14, R13 ;  /* 0x0000000d0e9b723e */ /* 0x002fce00000000ff */
[----:B------:R-:W1:Y:S01]  /*5d60*/  MUFU.EX2 R20, R20 ;  /* 0x0000001400147308 */ /* 0x000e620000000800 */
[----:B0-----:R-:W-:Y:S01]  /*5d70*/  FADD.FTZ R33, R152, R35 ;  /* 0x0000002398217221 */ /* 0x001fe20000010000 */
[----:B------:R-:W-:-:S03]  /*5d80*/  F2FP.F16.F32.PACK_AB R152, R35, R152 ;  /* 0x000000982398723e */ /* 0x000fc600000000ff */
[----:B------:R-:W-:Y:S01]  /*5d90*/  FADD.FTZ R48, R154, R33 ;  /* 0x000000219a307221 */ /* 0x000fe20000010000 */
[----:B------:R-:W-:Y:S01]  /*5da0*/  FADD.FTZ R33, R13, R44 ;  /* 0x0000002c0d217221 */ /* 0x000fe20000010000 */
[C---:B------:R-:W-:Y:S01]  /*5db0*/  F2FP.F16.F32.PACK_AB R154, R37.reuse, R154 ;  /* 0x0000009a259a723e */ /* 0x040fe200000000ff */
[----:B------:R-:W-:Y:S01]  /*5dc0*/  MUFU.EX2 R21, R21 ;  /* 0x0000001500157308 */ /* 0x000fe20000000800 */
[----:B------:R-:W-:Y:S01]  /*5dd0*/  FADD.FTZ R49, R37, R48 ;  /* 0x0000003025317221 */ /* 0x000fe20000010000 */
[----:B------:R-:W-:Y:S01]  /*5de0*/  FADD.FTZ R48, R14, R33 ;  /* 0x000000210e307221 */ /* 0x000fe20000010000 */
[----:B--2---:R-:W-:Y:S01]  /*5df0*/  F2FP.F16.F32.PACK_AB R166, R32, R31 ;  /* 0x0000001f20a6723e */ /* 0x004fe200000000ff */
[----:B------:R0:W-:Y:S01]  /*5e00*/  STSM.16.M88.4 [R18+0x26800], R152 ;  /* 0x0268009812007844 */ /* 0x0001e20000000200 */
[----:B------:R-:W-:Y:S01]  /*5e10*/  FADD.FTZ R50, R38, R49 ;  /* 0x0000003126327221 */ /* 0x000fe20000010000 */
[----:B------:R-:W-:Y:S02]  /*5e20*/  FADD.FTZ R33, R15, R48 ;  /* 0x000000300f217221 */ /* 0x000fe40000010000 */
[----:B------:R-:W2:Y:S01]  /*5e30*/  MUFU.EX2 R24, R24 ;  /* 0x0000001800187308 */ /* 0x000ea20000000800 */
[----:B------:R-:W-:Y:S01]  /*5e40*/  FADD.FTZ R49, R39, R50 ;  /* 0x0000003227317221 */ /* 0x000fe20000010000 */
[C---:B-1----:R-:W-:Y:S01]  /*5e50*/  FADD.FTZ R36, R20.reuse, R33 ;  /* 0x0000002114247221 */ /* 0x042fe20000010000 */
[----:B------:R-:W-:-:S02]  /*5e60*/  F2FP.F16.F32.PACK_AB R157, R20, R15 ;  /* 0x0000000f149d723e */ /* 0x000fc400000000ff */
[----:B------:R-:W-:-:S03]  /*5e70*/  FADD.FTZ R48, R40, R49 ;  /* 0x0000003128307221 */ /* 0x000fc60000010000 */
[----:B------:R-:W-:Y:S01]  /*5e80*/  MUFU.EX2 R25, R25 ;  /* 0x0000001900197308 */ /* 0x000fe20000000800 */
[----:B------:R-:W-:-:S04]  /*5e90*/  FADD.FTZ R33, R41, R48 ;  /* 0x0000003029217221 */ /* 0x000fc80000010000 */
[----:B------:R-:W-:-:S03]  /*5ea0*/  FADD.FTZ R38, R42, R33 ;  /* 0x000000212a267221 */ /* 0x000fc60000010000 */
[----:B------:R-:W1:Y:S01]  /*5eb0*/  MUFU.EX2 R26, R26 ;  /* 0x0000001a001a7308 */ /* 0x000e620000000800 */
[----:B------:R-:W-:Y:S01]  /*5ec0*/  FADD.FTZ R35, R43, R38 ;  /* 0x000000262b237221 */ /* 0x000fe20000010000 */
[----:B--2---:R-:W-:-:S03]  /*5ed0*/  F2FP.F16.F32.PACK_AB R159, R24, R21 ;  /* 0x00000015189f723e */ /* 0x004fc600000000ff */
[----:B------:R-:W-:Y:S02]  /*5ee0*/  FADD.FTZ R14, R34, R35 ;  /* 0x00000023220e7221 */ /* 0x000fe40000010000 */
[----:B------:R0:W-:Y:S01]  /*5ef0*/  STSM.16.M88.4 [R23], R156 ;  /* 0x0000009c17007844 */ /* 0x0001e20000000200 */
[----:B------:R-:W2:Y:S01]  /*5f00*/  MUFU.EX2 R27, R27 ;  /* 0x0000001b001b7308 */ /* 0x000ea20000000800 */
[----:B------:R-:W-:-:S04]  /*5f10*/  FADD.FTZ R45, R45, R14 ;  /* 0x0000000e2d2d7221 */ /* 0x000fc80000010000 */
[----:B------:R-:W-:-:S03]  /*5f20*/  FADD.FTZ R46, R46, R45 ;  /* 0x0000002d2e2e7221 */ /* 0x000fc60000010000 */
[----:B------:R3:W-:Y:S01]  /*5f30*/  MUFU.EX2 R44, R3 ;  /* 0x00000003002c7308 */ /* 0x0007e20000000800 */
[----:B-1----:R-:W-:Y:S01]  /*5f40*/  F2FP.F16.F32.PACK_AB R161, R26, R25 ;  /* 0x000000191aa1723e */ /* 0x002fe200000000ff */
[----:B------:R-:W-:-:S06]  /*5f50*/  FADD.FTZ R46, R47, R46 ;  /* 0x0000002e2f2e7221 */ /* 0x000fcc0000010000 */
[----:B------:R-:W1:Y:S01]  /*5f60*/  MUFU.EX2 R28, R28 ;  /* 0x0000001c001c7308 */ /* 0x000e620000000800 */
[----:B---3--:R-:W-:-:S04]  /*5f70*/  FADD.FTZ R3, R21, R36 ;  /* 0x0000002415037221 */ /* 0x008fc80000010000 */
[----:B------:R-:W-:-:S03]  /*5f80*/  FADD.FTZ R36, R24, R3 ;  /* 0x0000000318247221 */ /* 0x000fc60000010000 */
[----:B------:R-:W3:Y:S01]  /*5f90*/  MUFU.EX2 R29, R29 ;  /* 0x0000001d001d7308 */ /* 0x000ee20000000800 */
[----:B------:R-:W-:-:S04]  /*5fa0*/  FADD.FTZ R3, R25, R36 ;  /* 0x0000002419037221 */ /* 0x000fc80000010000 */
[----:B------:R-:W-:-:S03]  /*5fb0*/  FADD.FTZ R12, R26, R3 ;  /* 0x000000031a0c7221 */ /* 0x000fc60000010000 */
[----:B------:R-:W-:Y:S01]  /*5fc0*/  MUFU.EX2 R4, R4 ;  /* 0x0000000400047308 */ /* 0x000fe20000000800 */
[----:B--2---:R-:W-:Y:S01]  /*5fd0*/  FADD.FTZ R3, R27, R12 ;  /* 0x0000000c1b037221 */ /* 0x004fe20000010000 */
[----:B-1----:R-:W-:-:S03]  /*5fe0*/  F2FP.F16.F32.PACK_AB R163, R28, R27 ;  /* 0x0000001b1ca3723e */ /* 0x002fc600000000ff */
[----:B------:R-:W-:Y:S01]  /*5ff0*/  FADD.FTZ R28, R28, R3 ;  /* 0x000000031c1c7221 */ /* 0x000fe20000010000 */
[----:B------:R-:W-:Y:S01]  /*6000*/  FADD.FTZ R3, R31, R46 ;  /* 0x0000002e1f037221 */ /* 0x000fe20000010000 */
[----:B------:R0:W-:Y:S01]  /*6010*/  STSM.16.M88.4 [R19], R160 ;  /* 0x000000a013007844 */ /* 0x0001e20000000200 */
[----:B------:R-:W1:Y:S01]  /*6020*/  MUFU.EX2 R33, R30 ;  /* 0x0000001e00217308 */ /* 0x000e620000000800 */
[----:B---3--:R-:W-:Y:S01]  /*6030*/  F2FP.F16.F32.PACK_AB R165, R44, R29 ;  /* 0x0000001d2ca5723e */ /* 0x008fe200000000ff */
[----:B------:R-:W-:Y:S01]  /*6040*/  FADD.FTZ R29, R29, R28 ;  /* 0x0000001c1d1d7221 */ /* 0x000fe20000010000 */
[----:B------:R-:W-:-:S03]  /*6050*/  FADD.FTZ R3, R32, R3 ;  /* 0x0000000320037221 */ /* 0x000fc60000010000 */
[----:B------:R-:W-:Y:S01]  /*6060*/  FADD.FTZ R29, R44, R29 ;  /* 0x0000001d2c1d7221 */ /* 0x000fe20000010000 */
[----:B-1----:R-:W-:-:S03]  /*6070*/  F2FP.F16.F32.PACK_AB R167, R33, R4 ;  /* 0x0000000421a7723e */ /* 0x002fc600000000ff */
[----:B------:R-:W-:Y:S02]  /*6080*/  FADD.FTZ R4, R4, R29 ;  /* 0x0000001d04047221 */ /* 0x000fe40000010000 */
[----:B------:R0:W-:Y:S02]  /*6090*/  STSM.16.M88.4 [R22], R164 ;  /* 0x000000a416007844 */ /* 0x0001e40000000200 */
[----:B------:R-:W-:Y:S01]  /*60a0*/  FADD.FTZ R4, R33, R4 ;  /* 0x0000000421047221 */ /* 0x000fe20000010000 */
[----:B------:R-:W-:Y:S06]  /*60b0*/  @!P3 BRA `(.L_x_4965) ;  /* 0x000000000004b947 */ /* 0x000fec0003800000 */
[----:B------:R-:W-:Y:S01]  /*60c0*/  BPT.TRAP 0x1 ;  /* 0x000000040000795c */ /* 0x000fe20000300000 */
.L_x_4965:
[----:B------:R1:W2:Y:S01]  /*60d0*/  SYNCS.PHASECHK.TRANS64.TRYWAIT P0, [R7+URZ+0x28c50], R10 ;  /* 0x028c500a070075a7 */ /* 0x0002a2000800017f */
[----:B------:R-:W-:Y:S05]  /*60e0*/  @!P3 BRA `(.L_x_4966) ;  /* 0x000000000004b947 */ /* 0x000fea0003800000 */
[----:B------:R-:W-:Y:S01]  /*60f0*/  BPT.TRAP 0x1 ;  /* 0x000000040000795c */ /* 0x000fe20000300000 */
.L_x_4966:
[----:B--2---:R-:W-:Y:S05]  /*6100*/  @P0 BRA `(.L_x_4967) ;  /* 0x0000000000080947 */ /* 0x004fea0003800000 */
[----:B------:R-:W2:Y:S02]  /*6110*/  SYNCS.PHASECHK.TRANS64.TRYWAIT P0, [R7+URZ+0x28c50], R10 ;  /* 0x028c500a070075a7 */ /* 0x000ea4000800017f */
[----:B--2---:R-:W-:Y:S05]  /*6120*/  @!P0 BRA `(.L_x_4968) ;  /* 0x0000010000948947 */ /* 0x004fea0003800000 */
.L_x_4967:
[----:B------:R-:W-:Y:S01]  /*6130*/  ULEA UR15, UR36, UR48, 0xc ;  /* 0x00000030240f7291 */ /* 0x000fe2000f8e603f */
[----:B------:R-:W-:Y:S01]  /*6140*/  WARPGROUP.ARRIVE ;  /* 0x00000000000079c5 */ /* 0x000fe20000000000 */
[----:B------:R-:W-:Y:S01]  /*6150*/  UMOV UR7, 0x40000040 ;  /* 0x4000004000077882 */ /* 0x000fe20000000000 */
[----:B-12---:R-:W1:Y:S01]  /*6160*/  @P5 LDC R10, c[0x0][0x44c] ;  /* 0x00011300ff0a5b82 */ /* 0x006e620000000800 */
[----:B------:R-:W-:Y:S01]  /*6170*/  @!P4 VIADD R7, R7, 0x28c60 ;  /* 0x00028c600707c836 */ /* 0x000fe20000000000 */
[----:B------:R-:W-:Y:S02]  /*6180*/  UIADD3 UR50, UR50, -0x2, URZ ;  /* 0xfffffffe32327890 */ /* 0x000fe4000fffe03f */
[----:B------:R-:W-:Y:S02]  /*6190*/  UMOV UR6, UR15 ;  /* 0x0000000f00067c82 */ /* 0x000fe40008000000 */
[----:B------:R-:W-:Y:S01]  /*61a0*/  HGMMA.64x256x16.F32 R24, R152, gdesc[UR4].tnspB, RZ, !UPT, gsb0 ;  /* 0x43e0000498187df0 */ /* 0x000fe2000c0008ff */
[----:B------:R-:W-:Y:S01]  /*61b0*/  UIADD3 UR6, UR15, 0x80, URZ ;  /* 0x000000800f067890 */ /* 0x000fe2000fffe03f */
[----:B------:R-:W2:Y:S01]  /*61c0*/  @P5 LDC R11, c[0x0][0x450] ;  /* 0x00011400ff0b5b82 */ /* 0x000ea20000000800 */
[----:B------:R-:W-:Y:S01]  /*61d0*/  UMOV UR7, 0x40000040 ;  /* 0x4000004000077882 */ /* 0x000fe20000000000 */
[----:B------:R-:W-:Y:S01]  /*61e0*/  @!P4 PRMT R7, RZ, 0x654, R7 ;  /* 0x00000654ff07c816 */ /* 0x000fe20000000007 */
[----:B-1----:R-:W-:Y:S01]  /*61f0*/  @P5 IMAD.HI.U32 R10, R10, UR40, RZ ;  /* 0x000000280a0a5c27 */ /* 0x002fe2000f8e00ff */
[----:B------:R-:W-:-:S02]  /*6200*/  WARPGROUP.DEPBAR.LE gsb0, 0x0 ;  /* 0x00008000000079c5 */ /* 0x000fc40000010000 */
[----:B------:R-:W-:-:S15]  /*6210*/  WARPGROUP.ARRIVE ;  /* 0x00000000000079c5 */ /* 0x000fde0000000000 */
[----:B------:R-:W-:-:S05]  /*6220*/  NOP ;  /* 0x0000000000007918 */ /* 0x000fca0000000000 */
        /* <DEDUP_REMOVED lines=12> */
[----:B------:R-:W-:Y:S01]  /*62f0*/  HGMMA.64x256x16.F32 R24, R164, gdesc[UR4].tnspB, R24, gsb0 ;  /* 0x43e00004a4187df0 */ /* 0x000fe20008000818 */
[----:B------:R-:W-:Y:S02]  /*6300*/  UIMAD UR6, UR49, UR11, -UR14 ;  /* 0x0000000b310672a4 */ /* 0x000fe4000f8e0a0e */
        /* <DEDUP_REMOVED lines=10> */
[----:B-1----:R-:W-:Y:S01]  /*63b0*/  IMAD.U32 R7, RZ, RZ, UR40 ;  /* 0x00000028ff077e24 */ /* 0x002fe2000f8e00ff */
[----:B--2---:R-:W-:-:S05]  /*63c0*/  @P5 SHF.R.U32.HI R7, RZ, R11, R10 ;  /* 0x0000000bff075219 */ /* 0x004fca000001160a */
        /* <DEDUP_REMOVED lines=13> */
.L_x_4970:
[----:B------:R-:W-:-:S13]  /*64a0*/  ISETP.NE.AND P0, PT, R9, 0x1, PT ;  /* 0x000000010900780c */ /* 0x000fda0003f05270 */
[----:B------:R-:W1:Y:S02]  /*64b0*/  @P0 LDC.64 R10, c[0x0][0x9e8] ;  /* 0x00027a00ff0a0b82 */ /* 0x000e640000000a00 */
[----:B-1----:R-:W-:-:S05]  /*64c0*/  @P0 IMAD.HI.U32 R10, R7, R10, RZ ;  /* 0x0000000a070a0227 */ /* 0x002fca00078e00ff */
[----:B------:R-:W-:-:S07]  /*64d0*/  @P0 SHF.R.U32.HI R7, RZ, R11, R10 ;  /* 0x0000000bff070219 */ /* 0x000fce000001160a */
.L_x_4971:
[----:B------:R-:W-:-:S05]  /*64e0*/  IMAD R7, R7, R9, R9 ;  /* 0x0000000907077224 */ /* 0x000fca00078e0209 */
[----:B------:R-:W-:-:S07]  /*64f0*/  VIMNMX R8, R8, R7, PT ;  /* 0x0000000708087248 */ /* 0x000fce0003fe0100 */
.L_x_4969:
[----:B------:R-:W-:Y:S01]  /*6500*/  SHF.R.S32.HI R7, RZ, 0x1f, R8 ;  /* 0x0000001fff077819 */ /* 0x000fe20000011408 */
[----:B------:R-:W-:Y:S01]  /*6510*/  ULDC UR25, c[0x0][0x9e4] ;  /* 0x0002790000197ab9 */ /* 0x000fe20000000800 */
[----:B------:R-:W-:Y:S01]  /*6520*/  ULDC UR21, c[0x0][0x288] ;  /* 0x0000a20000157ab9 */ /* 0x000fe20000000800 */
[----:B------:R-:W-:Y:S01]  /*6530*/  ULDC UR22, c[0x0][0x2f0] ;  /* 0x0000bc0000167ab9 */ /* 0x000fe20000000800 */
[----:B------:R-:W-:Y:S01]  /*6540*/  LEA.HI R7, R7, R8, RZ, 0x6 ;  /* 0x0000000807077211 */ /* 0x000fe200078f30ff */
[----:B------:R-:W-:Y:S01]  /*6550*/  ULDC UR26, c[0x0][0x9d8] ;  /* 0x00027600001a7ab9 */ /* 0x000fe20000000800 */
[----:B------:R-:W-:Y:S01]  /*6560*/  ULDC UR23, c[0x0][0x988] ;  /* 0x0002620000177ab9 */ /* 0x000fe20000000800 */
[----:B------:R-:W-:Y:S01]  /*6570*/  ULDC UR27, c[0x0][0x9e0] ;  /* 0x00027800001b7ab9 */ /* 0x000fe20000000800 */
[----:B------:R-:W-:-:S04]  /*6580*/  SHF.R.S32.HI R7, RZ, 0x6, R7 ;  /* 0x00000006ff077819 */ /* 0x000fc80000011407 */
[----:B------:R-:W-:-:S04]  /*6590*/  VIMNMX R8, R186, R7, !PT ;  /* 0x00000007ba087248 */ /* 0x000fc80007fe0100 */
[----:B------:R-:W-:-:S13]  /*65a0*/  ISETP.LE.AND P0, PT, R8, UR50, PT ;  /* 0x0000003208007c0c */ /* 0x000fda000bf03270 */
[----:B------:R-:W-:Y:S05]  /*65b0*/  @!P0 BRA `(.L_x_4972) ;  /* 0x0000002400dc8947 */ /* 0x000fea0003800000 */
.L_x_4989:
[----:B------:R-:W-:-:S04]  /*65c0*/  UIADD3 UR24, UR36, 0x1, URZ ;  /* 0x0000000124187890 */ /* 0x000fc8000fffe03f */
[----:B------:R-:W-:-:S04]  /*65d0*/  UISETP.NE.AND UP0, UPT, UR24, 0x2, UPT ;  /* 0x000000021800788c */ /* 0x000fc8000bf05270 */
[----:B------:R-:W-:Y:S02]  /*65e0*/  USEL UR6, URZ, 0x1, UP0 ;  /* 0x000000013f067887 */ /* 0x000fe40008000000 */
[----:B------:R-:W-:Y:S02]  /*65f0*/  USEL UR24, UR24, URZ, UP0 ;  /* 0x0000003f18187287 */ /* 0x000fe40008000000 */
[----:B------:R-:W-:Y:S01]  /*6600*/  ULOP3.LUT UR37, UR37, UR6, URZ, 0x3c, !UPT ;  /* 0x0000000625257292 */ /* 0x000fe2000f8e3c3f */
[----:B01----:R-:W-:Y:S11]  /*6610*/  @!P3 BRA `(.L_x_4973) ;  /* 0x000000000004b947 */ /* 0x003ff60003800000 */
[----:B------:R-:W-:Y:S01]  /*6620*/  BPT.TRAP 0x1 ;  /* 0x000000040000795c */ /* 0x000fe20000300000 */
.L_x_4973:
[----:B------:R-:W-:Y:S01]  /*6630*/  ULEA UR28, UR24, UR43, 0x3 ;  /* 0x0000002b181c7291 */ /* 0x000fe2000f8e183f */
[----:B------:R-:W-:-:S05]  /*6640*/  IMAD.U32 R7, RZ, RZ, UR37 ;  /* 0x00000025ff077e24 */ /* 0x000fca000f8e00ff */
[----:B------:R-:W-:-:S04]  /*6650*/  SHF.L.U32 R7, R7, 0x1f, RZ ;  /* 0x0000001f07077819 */ /* 0x000fc800000006ff */
[----:B------:R1:W2:Y:S01]  /*6660*/  SYNCS.PHASECHK.TRANS64.TRYWAIT P0, [UR28+0x28c30], R7 ;  /* 0x028c3007ff0075a7 */ /* 0x0002a2000800015c */
[----:B------:R-:W-:Y:S05]  /*6670*/  @!P3 BRA `(.L_x_4974) ;  /* 0x000000000004b947 */ /* 0x000fea0003800000 */
[----:B------:R-:W-:Y:S01]  /*6680*/  BPT.TRAP 0x1 ;  /* 0x000000040000795c */ /* 0x000fe20000300000 */
.L_x_4974:
[----:B--2---:R-:W-:Y:S05]  /*6690*/  @P0 BRA `(.L_x_4975) ;  /* 0x0000000000080947 */ /* 0x004fea0003800000 */
[----:B------:R-:W2:Y:S02]  /*66a0*/  SYNCS.PHASECHK.TRANS64.TRYWAIT P0, [UR28+0x28c30], R7 ;  /* 0x028c3007ff0075a7 */ /* 0x000ea4000800015c */
[----:B--2---:R-:W-:Y:S05]  /*66b0*/  @!P0 BRA `(.L_x_4976) ;  /* 0x000000fc00448947 */ /* 0x004fea0003800000 */
.L_x_4975:
[----:B------:R-:W-:Y:S01]  /*66c0*/  R2UR UR18, R0 ;  /* 0x00000000001272ca */ /* 0x000fe200000e0000 */
[----:B0-----:R-:W-:Y:S01]  /*66d0*/  WARPGROUP.ARRIVE ;  /* 0x00000000000079c5 */ /* 0x001fe20000000000 */
[----:B------:R-:W-:Y:S01]  /*66e0*/  UMOV UR19, 0x40000040 ;  /* 0x4000004000137882 */ /* 0x000fe20000000000 */
[----:B------:R-:W-:Y:S01]  /*66f0*/  UMOV UR7, 0x40000040 ;  /* 0x4000004000077882 */ /* 0x000fe20000000000 */
[----:B------:R-:W-:Y:S01]  /*6700*/  UMOV UR11, 0x40000040 ;  /* 0x40000040000b7882 */ /* 0x000fe20000000000 */
[----:B------:R-:W-:Y:S01]  /*6710*/  UMOV UR15, 0x40000040 ;  /* 0x40000040000f7882 */ /* 0x000fe20000000000 */
[----:B------:R-:W0:Y:S07]  /*6720*/  @P5 LDC R11, c[0x0][0x44c] ;  /* 0x00011300ff0b5b82 */ /* 0x000e2e0000000800 */
[----:B------:R-:W-:Y:S01]  /*6730*/  ULEA UR18, UR24, UR18, 0x9 ;  /* 0x0000001218127291 */ /* 0x000fe2000f8e483f */
[----:B--2---:R-:W2:Y:S03]  /*6740*/  @P5 LDC R10, c[0x0][0x450] ;  /* 0x00011400ff0a5b82 */ /* 0x004ea60000000800 */
[----:B------:R-:W-:-:S02]  /*6750*/  UIADD3 UR6, UR18, 0x2, URZ ;  /* 0x0000000212067890 */ /* 0x000fc4000fffe03f */
[----:B------:R-:W-:Y:S02]  /*6760*/  UIADD3 UR10, UR18, 0x4, URZ ;  /* 0x00000004120a7890 */ /* 0x000fe4000fffe03f */
[----:B------:R-:W-:Y:S02]  /*6770*/  UIADD3 UR14, UR18, 0x6, URZ ;  /* 0x00000006120e7890 */ /* 0x000fe4000fffe03f */
[----:B------:R-:W-:Y:S03]  /*6780*/  HGMMA.64x64x16.F32 R152, gdesc[UR16], RZ, !UPT, gsb0 ;  /* 0x00e00000109879f0 */ /* 0x000fe6000c0008ff */
[----:B------:R-:W-:Y:S02]  /*6790*/  WARPGROUP.DEPBAR.LE gsb0, 0x0 ;  /* 0x00008000000079c5 */ /* 0x000fe40000010000 */
[----:B------:R-:W-:-:S06]  /*67a0*/  WARPGROUP.ARRIVE ;  /* 0x00000000000079c5 */ /* 0x000fcc0000000000 */
[----:B------:R-:W-:Y:S01]  /*67b0*/  HGMMA.64x64x16.F32 R152, gdesc[UR4], R152, gsb0 ;  /* 0x00e00000049879f0 */ /* 0x000fe20008000898 */
[----:B------:R-:W-:Y:S02]  /*67c0*/  USHF.L.U32 UR6, UR50, 0x6, URZ ;  /* 0x0000000632067899 */ /* 0x000fe4000800063f */
[----:B------:R-:W-:Y:S02]  /*67d0*/  WARPGROUP.DEPBAR.LE gsb0, 0x0 ;  /* 0x00008000000079c5 */ /* 0x000fe40000010000 */
[----:B------:R-:W-:-:S06]  /*67e0*/  WARPGROUP.ARRIVE ;  /* 0x00000000000079c5 */ /* 0x000fcc0000000000 */
[----:B------:R-:W-:Y:S01]  /*67f0*/  HGMMA.64x64x16.F32 R152, gdesc[UR8], R152, gsb0 ;  /* 0x00e00000089879f0 */ /* 0x000fe20008000898 */
[----:B------:R-:W-:Y:S02]  /*6800*/  UMOV UR11, UR22 ;  /* 0x00000016000b7c82 */ /* 0x000fe40008000000 */
[----:B------:R-:W-:Y:S02]  /*6810*/  WARPGROUP.DEPBAR.LE gsb0, 0x0 ;  /* 0x00008000000079c5 */ /* 0x000fe40000010000 */
[----:B------:R-:W-:-:S06]  /*6820*/  WARPGROUP.ARRIVE ;  /* 0x00000000000079c5 */ /* 0x000fcc0000000000 */
[----:B------:R-:W-:Y:S01]  /*6830*/  HGMMA.64x64x16.F32 R152, gdesc[UR12], R152, gsb0 ;  /* 0x00e000000c9879f0 */ /* 0x000fe20008000898 */
[----:B------:R-:W-:Y:S02]  /*6840*/  UMOV UR14, UR21 ;  /* 0x00000015000e7c82 */ /* 0x000fe40008000000 */
[----:B------:R-:W-:Y:S02]  /*6850*/  WARPGROUP.DEPBAR.LE gsb0, 0x0 ;  /* 0x00008000000079c5 */ /* 0x000fe40000010000 */
[----:B------:R-:W-:Y:S01]  /*6860*/  FMUL.FTZ R193, R153, UR26 ;  /* 0x0000001a99c17c20 */ /* 0x000fe20008410000 */
[----:B------:R-:W-:Y:S01]  /*6870*/  FMUL.FTZ R153, R170, UR26 ;  /* 0x0000001aaa997c20 */ /* 0x000fe20008410000 */
[----:B------:R-:W-:Y:S01]  /*6880*/  FMUL.FTZ R170, R176, UR26 ;  /* 0x0000001ab0aa7c20 */ /* 0x000fe20008410000 */
[----:B------:R-:W-:Y:S02]  /*6890*/  VIADD R176, R185, UR40 ;  /* 0x00000028b9b07c36 */ /* 0x000fe40008000000 */
        /* <DEDUP_REMOVED lines=8> */
[----:B--2---:R-:W-:Y:S01]  /*6920*/  @P5 SHF.R.U32.HI R176, RZ, R10, R11 ;  /* 0x0000000affb05219 */ /* 0x004fe2000001160b */
[----:B------:R-:W-:Y:S02]  /*6930*/  IMAD.U32 R11, RZ, RZ, UR6 ;  /* 0x00000006ff0b7e24 */ /* 0x000fe4000f8e00ff */
[----:B------:R-:W-:Y:S01]  /*6940*/  FMUL.FTZ R152, R167, UR26 ;  /* 0x0000001aa7987c20 */ /* 0x000fe20008410000 */
[----:B------:R-:W-:Y:S01]  /*6950*/  FMUL.FTZ R166, R169, UR26 ;  /* 0x0000001aa9a67c20 */ /* 0x000fe20008410000 */
[----:B------:R-:W-:Y:S01]  /*6960*/  FMUL.FTZ R194, R156, UR26 ;  /* 0x0000001a9cc27c20 */ /* 0x000fe20008410000 */
[----:B------:R-:W0:Y:S01]  /*6970*/  SHFL.IDX PT, R174, R176, RZ, 0x1c1f ;  /* 0x001c1fffb0ae7589 */ /* 0x000e2200000e0000 */
        /* <DEDUP_REMOVED lines=19> */
[----:B------:R-:W-:Y:S01]  /*6ab0*/  IADD3 R162, -R2, 0x1, -R11 ;  /* 0x0000000102a27810 */ /* 0x000fe20007ffe90b */
[----:B------:R-:W-:Y:S01]  /*6ac0*/  IMAD.U32 R168, RZ, RZ, UR28 ;  /* 0x0000001cffa87e24 */ /* 0x000fe2000f8e00ff */
[----:B------:R-:W2:Y:S01]  /*6ad0*/  MUFU.TANH R192, R192 ;  /* 0x000000c000c07308 */ /* 0x000ea20000002400 */
[----:B------:R-:W-:-:S02]  /*6ae0*/  IMAD.U32 R175, RZ, RZ, UR49 ;  /* 0x00000031ffaf7e24 */ /* 0x000fc4000f8e00ff */
[----:B------:R-:W-:Y:S02]  /*6af0*/  @!P4 VIADD R10, R168, 0x28c40 ;  /* 0x00028c40a80ac836 */ /* 0x000fe40000000000 */
[----:B------:R-:W-:-:S03]  /*6b00*/  IMAD R162, R175, UR11, R162 ;  /* 0x0000000bafa27c24 */ /* 0x000fc6000f8e02a2 */
[----:B------:R-:W3:Y:S01]  /*6b10*/  MUFU.TANH R193, R193 ;  /* 0x000000c100c17308 */ /* 0x000ee20000002400 */
[----:B------:R-:W-:Y:S01]  /*6b20*/  VIADD R162, R162, -UR14 ;  /* 0x8000000ea2a27c36 */ /* 0x000fe20008000000 */
[----:B------:R-:W-:-:S03]  /*6b30*/  @!P4 PRMT R10, RZ, 0x654, R10 ;  /* 0x00000654ff0ac816 */ /* 0x000fc6000000000a */
[C---:B------:R-:W-:Y:S01]  /*6b40*/  VIADD R179, R162.reuse, UR27 ;  /* 0x0000001ba2b37c36 */ /* 0x040fe20008000000 */
[----:B------:R4:W-:Y:S01]  /*6b50*/  @!P4 SYNCS.ARRIVE.TRANS64.RED.A1T0 RZ, [R10+URZ], RZ ;  /* 0x000000ff0affc9a7 */ /* 0x0009e2000810043f */
[----:B------:R-:W-:Y:S01]  /*6b60*/  VIADD R181, R162, UR20 ;  /* 0x00000014a2b57c36 */ /* 0x000fe20008000000 */
[----:B------:R-:W1:Y:S01]  /*6b70*/  MUFU.TANH R9, R9 ;  /* 0x0000000900097308 */ /* 0x000e620000002400 */
[C---:B0-----:R-:W-:Y:S02]  /*6b80*/  IMAD.IADD R177, R174.reuse, 0x1, R179 ;  /* 0x00000001aeb17824 */ /* 0x041fe400078e02b3 */
[----:B------:R-:W-:-:S05]  /*6b90*/  IMAD.IADD R178, R174, 0x1, R181 ;  /* 0x00000001aeb27824 */ /* 0x000fca00078e02b5 */
        /* <DEDUP_REMOVED lines=29> */
[----:B-1234-:R-:W-:Y:S05]  /*6d70*/  @!P6 BRA `(.L_x_4977) ;  /* 0x00000000005ce947 */ /* 0x01efea0003800000 */
[----:B------:R-:W-:Y:S01]  /*6d80*/  IMAD R10, R175, UR11, R174 ;  /* 0x0000000baf0a7c24 */ /* 0x000fe2000f8e02ae */
[----:B------:R-:W-:Y:S03]  /*6d90*/  BSSY B0, `(.L_x_4978) ;  /* 0x0000011000007945 */ /* 0x000fe60003800000 */
[----:B------:R-:W-:-:S05]  /*6da0*/  VIADD R161, R10, -UR14 ;  /* 0x8000000e0aa17c36 */ /* 0x000fca0008000000 */
        /* <DEDUP_REMOVED lines=10> */
.L_x_4979:
[----:B------:R-:W-:-:S05]  /*6e50*/  IMAD.U32 R162, RZ, RZ, UR25 ;  /* 0x00000019ffa27e24 */ /* 0x000fca000f8e00ff */
[----:B------:R-:W-:-:S13]  /*6e60*/  ISETP.NE.AND P0, PT, R162, 0x1, PT ;  /* 0x00000001a200780c */ /* 0x000fda0003f05270 */
[----:B------:R-:W1:Y:S02]  /*6e70*/  @P0 LDC.64 R10, c[0x0][0x9e8] ;  /* 0x00027a00ff0a0b82 */ /* 0x000e640000000a00 */
[----:B-1----:R-:W-:-:S05]  /*6e80*/  @P0 IMAD.HI.U32 R10, R161, R10, RZ ;  /* 0x0000000aa10a0227 */ /* 0x002fca00078e00ff */
[----:B------:R-:W-:-:S07]  /*6e90*/  @P0 SHF.R.U32.HI R161, RZ, R11, R10 ;  /* 0x0000000bffa10219 */ /* 0x000fce000001160a */
.L_x_4980:
[----:B------:R-:W-:Y:S05]  /*6ea0*/  BSYNC B0 ;  /* 0x0000000000007941 */ /* 0x000fea0003800000 */
.L_x_4978:
[----:B------:R-:W-:-:S04]  /*6eb0*/  IMAD R161, R161, R162, -UR6 ;  /* 0x80000006a1a17e24 */ /* 0x000fc8000f8e02a2 */
[----:B------:R-:W-:-:S05]  /*6ec0*/  IMAD.IADD R161, R161, 0x1, -R2 ;  /* 0x00000001a1a17824 */ /* 0x000fca00078e0a02 */
[----:B------:R-:W-:Y:S02]  /*6ed0*/  VIADDMNMX R177, R161, R162, R177, PT ;  /* 0x000000a2a1b17246 */ /* 0x000fe400038001b1 */
[----:B------:R-:W-:-:S07]  /*6ee0*/  VIMNMX R178, R178, R161, !PT ;  /* 0x000000a1b2b27248 */ /* 0x000fce0007fe0100 */
.L_x_4977:
[----:B------:R-:W-:Y:S01]  /*6ef0*/  UISETP.GT.AND UP0, UPT, UR50, -0x1, UPT ;  /* 0xffffffff3200788c */ /* 0x000fe2000bf04270 */
[----:B------:R-:W1:Y:S05]  /*6f00*/  SHFL.IDX PT, R10, R176, 0x1, 0x1c1f ;  /* 0x003c1f00b00a7f89 */ /* 0x000e6a00000e0000 */
[----:B------:R-:W-:-:S04]  /*6f10*/  PLOP3.LUT P0, PT, PT, PT, UP0, 0x80, 0x0 ;  /* 0x000000000000781c */ /* 0x000fc80003f0f008 */
[C---:B------:R-:W-:Y:S02]  /*6f20*/  ISETP.GT.AND P2, PT, R178.reuse, RZ, P0 ;  /* 0x000000ffb200720c */ /* 0x040fe40000744270 */
[----:B------:R-:W-:Y:S02]  /*6f30*/  ISETP.GT.AND P1, PT, R178, 0x1, P0 ;  /* 0x00000001b200780c */ /* 0x000fe40000724270 */
[C---:B------:R-:W-:Y:S02]  /*6f40*/  ISETP.LT.OR P2, PT, R177.reuse, 0x1, P2 ;  /* 0x00000001b100780c */ /* 0x040fe40001741670 */
[----:B------:R-:W-:Y:S02]  /*6f50*/  ISETP.LT.OR P1, PT, R177, 0x2, P1 ;  /* 0x00000002b100780c */ /* 0x000fe40000f21670 */
[----:B------:R-:W-:Y:S02]  /*6f60*/  FSEL R192, R192, -INF , !P2 ;  /* 0xff800000c0c07808 */ /* 0x000fe40005000000 */
[----:B------:R-:W-:-:S02]  /*6f70*/  FSEL R193, R193, -INF , !P1 ;  /* 0xff800000c1c17808 */ /* 0x000fc40004800000 */
[C---:B------:R-:W-:Y:S02]  /*6f80*/  ISETP.GT.AND P2, PT, R178.reuse, 0x8, P0 ;  /* 0x00000008b200780c */ /* 0x040fe40000744270 */
[----:B------:R-:W-:Y:S01]  /*6f90*/  ISETP.GT.AND P1, PT, R178, 0x9, P0 ;  /* 0x00000009b200780c */ /* 0x000fe20000724270 */
[----:B-1----:R-:W-:Y:S01]  /*6fa0*/  IMAD.IADD R176, R179, 0x1, R10 ;  /* 0x00000001b3b07824 */ /* 0x002fe200078e020a */
[C---:B------:R-:W-:Y:S02]  /*6fb0*/  ISETP.LT.OR P2, PT, R177.reuse, 0x9, P2 ;  /* 0x00000009b100780c */ /* 0x040fe40001741670 */
[----:B------:R-:W-:Y:S02]  /*6fc0*/  ISETP.LT.OR P1, PT, R177, 0xa, P1 ;  /* 0x0000000ab100780c */ /* 0x000fe40000f21670 */
[----:B0-----:R-:W-:Y:S02]  /*6fd0*/  FSEL R194, R194, -INF , !P2 ;  /* 0xff800000c2c27808 */ /* 0x001fe40005000000 */
[----:B------:R-:W-:-:S02]  /*6fe0*/  FSEL R174, R195, -INF , !P1 ;  /* 0xff800000c3ae7808 */ /* 0x000fc40004800000 */
[C---:B------:R-:W-:Y:S02]  /*6ff0*/  ISETP.GT.AND P2, PT, R178.reuse, 0x10, P0 ;  /* 0x00000010b200780c */ /* 0x040fe40000744270 */
[----:B------:R-:W-:Y:S02]  /*7000*/  ISETP.GT.AND P1, PT, R178, 0x11, P0 ;  /* 0x00000011b200780c */ /* 0x000fe40000724270 */
[C---:B------:R-:W-:Y:S02]  /*7010*/  ISETP.LT.OR P2, PT, R177.reuse, 0x11, P2 ;  /* 0x00000011b100780c */ /* 0x040fe40001741670 */
[----:B------:R-:W-:Y:S02]  /*7020*/  ISETP.LT.OR P1, PT, R177, 0x12, P1 ;  /* 0x00000012b100780c */ /* 0x000fe40000f21670 */
[----:B------:R-:W-:Y:S02]  /*7030*/  FSEL R161, R196, -INF , !P2 ;  /* 0xff800000c4a17808 */ /* 0x000fe40005000000 */
        /* <DEDUP_REMOVED lines=28> */
[----:B------:R-:W-:Y:S01]  /*7200*/  ISETP.LT.OR P1, PT, R177, 0x3a, P1 ;  /* 0x0000003ab100780c */ /* 0x000fe20000f21670 */
[----:B------:R-:W-:Y:S01]  /*7210*/  IMAD.IADD R177, R181, 0x1, R10 ;  /* 0x00000001b5b17824 */ /* 0x000fe200078e020a */
[----:B------:R-:W-:Y:S02]  /*7220*/  FSEL R172, R172, -INF , !P2 ;  /* 0xff800000acac7808 */ /* 0x000fe40005000000 */
[----:B------:R-:W-:Y:S01]  /*7230*/  FSEL R173, R173, -INF , !P1 ;  /* 0xff800000adad7808 */ /* 0x000fe20004800000 */
[----:B------:R-:W-:Y:S08]  /*7240*/  @!P6 BRA `(.L_x_4981) ;  /* 0x00000000005ce947 */ /* 0x000ff00003800000 */
        /* <DEDUP_REMOVED lines=13> */
.L_x_4983:
[----:B------:R-:W-:-:S05]  /*7320*/  IMAD.U32 R178, RZ, RZ, UR25 ;  /* 0x00000019ffb27e24 */ /* 0x000fca000f8e00ff */
[----:B------:R-:W-:-:S13]  /*7330*/  ISETP.NE.AND P1, PT, R178, 0x1, PT ;  /* 0x00000001b200780c */ /* 0x000fda0003f25270 */
[----:B------:R-:W0:Y:S02]  /*7340*/  @P1 LDC.64 R10, c[0x0][0x9e8] ;  /* 0x00027a00ff0a1b82 */ /* 0x000e240000000a00 */
[----:B0-----:R-:W-:-:S05]  /*7350*/  @P1 IMAD.HI.U32 R10, R175, R10, RZ ;  /* 0x0000000aaf0a1227 */ /* 0x001fca00078e00ff */
[----:B------:R-:W-:-:S07]  /*7360*/  @P1 SHF.R.U32.HI R175, RZ, R11, R10 ;  /* 0x0000000bffaf1219 */ /* 0x000fce000001160a */
.L_x_4984:
[----:B------:R-:W-:Y:S05]  /*7370*/  BSYNC B0 ;  /* 0x0000000000007941 */ /* 0x000fea0003800000 */
.L_x_4982:
[----:B------:R-:W-:-:S04]  /*7380*/  IMAD R175, R175, R178, -UR6 ;  /* 0x80000006afaf7e24 */ /* 0x000fc8000f8e02b2 */
[----:B------:R-:W-:-:S05]  /*7390*/  IMAD.IADD R175, R175, 0x1, -R2 ;  /* 0x00000001afaf7824 */ /* 0x000fca00078e0a02 */
[----:B------:R-:W-:Y:S02]  /*73a0*/  VIADDMNMX R176, R175, R178, R176, PT ;  /* 0x000000b2afb07246 */ /* 0x000fe400038001b0 */
[----:B------:R-:W-:-:S07]  /*73b0*/  VIMNMX R177, R177, R175, !PT ;  /* 0x000000afb1b17248 */ /* 0x000fce0007fe0100 */
.L_x_4981:
[----:B------:R-:W-:Y:S01]  /*73c0*/  FMNMX.FTZ R10, R192, R5, !PT ;  /* 0x00000005c00a7209 */ /* 0x000fe20007810000 */
[----:B------:R-:W-:Y:S01]  /*73d0*/  UMOV UR10, UR23 ;  /* 0x00000017000a7c82 */ /* 0x000fe20008000000 */
[----:B------:R-:W-:Y:S01]  /*73e0*/  ISETP.GT.AND P2, PT, R177, 0x1, P0 ;  /* 0x00000001b100780c */ /* 0x000fe20000744270 */
[----:B------:R-:W-:Y:S01]  /*73f0*/  IMAD.MOV R183, RZ, RZ, -R17 ;  /* 0x000000ffffb77224 */ /* 0x000fe200078e0a11 */
[----:B------:R-:W-:Y:S02]  /*7400*/  FMNMX.FTZ R11, R193, R10, !PT ;  /* 0x0000000ac10b7209 */ /* 0x000fe40007810000 */
[----:B------:R-:W-:Y:S02]  /*7410*/  ISETP.LT.OR P2, PT, R176, 0x2, P2 ;  /* 0x00000002b000780c */ /* 0x000fe40001741670 */
[----:B------:R-:W-:Y:S02]  /*7420*/  FMNMX.FTZ R11, R194, R11, !PT ;  /* 0x0000000bc20b7209 */ /* 0x000fe40007810000 */
[----:B------:R-:W-:-:S02]  /*7430*/  FSEL R12, R12, -INF , !P2 ;  /* 0xff8000000c0c7808 */ /* 0x000fc40005000000 */
[----:B------:R-:W-:Y:S02]  /*7440*/  FMNMX.FTZ R10, R174, R11, !PT ;  /* 0x0000000bae0a7209 */ /* 0x000fe40007810000 */
[----:B------:R-:W-:Y:S02]  /*7450*/  ISETP.GT.AND P2, PT, R177, 0x9, P0 ;  /* 0x00000009b100780c */ /* 0x000fe40000744270 */
[----:B------:R-:W-:Y:S02]  /*7460*/  FMNMX.FTZ R11, R161, R10, !PT ;  /* 0x0000000aa10b7209 */ /* 0x000fe40007810000 */
[----:B------:R-:W-:Y:S02]  /*7470*/  ISETP.GT.AND P1, PT, R177, 0x8, P0 ;  /* 0x00000008b100780c */ /* 0x000fe40000724270 */
[----:B------:R-:W-:Y:S02]  /*7480*/  FMNMX.FTZ R10, R162, R11, !PT ;  /* 0x0000000ba20a7209 */ /* 0x000fe40007810000 */
[----:B------:R-:W-:-:S02]  /*7490*/  ISETP.LT.OR P2, PT, R176, 0xa, P2 ;  /* 0x0000000ab000780c */ /* 0x000fc40001741670 */
[----:B------:R-:W-:Y:S02]  /*74a0*/  FMNMX.FTZ R11, R163, R10, !PT ;  /* 0x0000000aa30b7209 */ /* 0x000fe40007810000 */
[----:B------:R-:W-:Y:S02]  /*74b0*/  ISETP.LT.OR P1, PT, R176, 0x9, P1 ;  /* 0x00000009b000780c */ /* 0x000fe40000f21670 */
[----:B------:R-:W-:Y:S02]  /*74c0*/  FMNMX.FTZ R10, R164, R11, !PT ;  /* 0x0000000ba40a7209 */ /* 0x000fe40007810000 */
[----:B------:R-:W-:Y:S02]  /*74d0*/  FSEL R14, R14, -INF , !P2 ;  /* 0xff8000000e0e7808 */ /* 0x000fe40005000000 */
[----:B------:R-:W-:Y:S02]  /*74e0*/  FMNMX.FTZ R11, R165, R10, !PT ;  /* 0x0000000aa50b7209 */ /* 0x000fe40007810000 */
[----:B------:R-:W-:-:S02]  /*74f0*/  ISETP.GT.AND P2, PT, R177, 0x11, P0 ;  /* 0x00000011b100780c */ /* 0x000fc40000744270 */
[----:B------:R-:W-:Y:S02]  /*7500*/  FMNMX.FTZ R10, R166, R11, !PT ;  /* 0x0000000ba60a7209 */ /* 0x000fe40007810000 */
[----:B------:R-:W-:Y:S02]  /*7510*/  FSEL R13, R13, -INF , !P1 ;  /* 0xff8000000d0d7808 */ /* 0x000fe40004800000 */
        /* <DEDUP_REMOVED lines=9> */
[----:B------:R-:W-:-:S02]  /*75b0*/  ISETP.GT.AND P2, PT, R177, RZ, P0 ;  /* 0x000000ffb100720c */ /* 0x000fc40000744270 */
[----:B------:R-:W-:Y:S02]  /*75c0*/  FMNMX.FTZ R10, R173, R10, !PT ;  /* 0x0000000aad0a7209 */ /* 0x000fe40007810000 */
[----:B------:R-:W-:Y:S02]  /*75d0*/  FSEL R15, R15, -INF , !P1 ;  /* 0xff8000000f0f7808 */ /* 0x000fe40004800000 */
[----:B------:R-:W-:Y:S01]  /*75e0*/  ISETP.GT.AND P1, PT, R177, 0x18, P0 ;  /* 0x00000018b100780c */ /* 0x000fe20000724270 */
[----:B------:R-:W0:Y:S01]  /*75f0*/  SHFL.BFLY PT, R11, R10, 0x2, 0x1f ;  /* 0x0c401f000a0b7f89 */ /* 0x000e2200000e0000 */
[C---:B------:R-:W-:Y:S02]  /*7600*/  ISETP.LT.OR P2, PT, R176.reuse, 0x1, P2 ;  /* 0x00000001b000780c */ /* 0x040fe40001741670 */
[----:B------:R-:W-:-:S04]  /*7610*/  ISETP.LT.OR P1, PT, R176, 0x19, P1 ;  /* 0x00000019b000780c */ /* 0x000fc80000f21670 */
[----:B------:R-:W-:Y:S02]  /*7620*/  FSEL R21, R21, -INF , !P1 ;  /* 0xff80000015157808 */ /* 0x000fe40004800000 */
[----:B------:R-:W-:-:S04]  /*7630*/  ISETP.GT.AND P1, PT, R177, 0x19, P0 ;  /* 0x00000019b100780c */ /* 0x000fc80000724270 */
[----:B------:R-:W-:-:S04]  /*7640*/  ISETP.LT.OR P1, PT, R176, 0x1a, P1 ;  /* 0x0000001ab000780c */ /* 0x000fc80000f21670 */
[----:B------:R-:W-:Y:S02]  /*7650*/  FSEL R152, R152, -INF , !P1 ;  /* 0xff80000098987808 */ /* 0x000fe40004800000 */
[----:B------:R-:W-:-:S04]  /*7660*/  ISETP.GT.AND P1, PT, R177, 0x21, P0 ;  /* 0x00000021b100780c */ /* 0x000fc80000724270 */
[----:B------:R-:W-:Y:S02]  /*7670*/  ISETP.LT.OR P1, PT, R176, 0x22, P1 ;  /* 0x00000022b000780c */ /* 0x000fe40000f21670 */
[----:B0-----:R-:W-:Y:S02]  /*7680*/  FMNMX.FTZ R178, R10, R11, !PT ;  /* 0x0000000b0ab27209 */ /* 0x001fe40007810000 */
[----:B------:R-:W-:Y:S02]  /*7690*/  FSEL R11, R9, -INF , !P2 ;  /* 0xff800000090b7808 */ /* 0x000fe40005000000 */
[----:B------:R-:W-:Y:S01]  /*76a0*/  ISETP.GT.AND P2, PT, R177, 0x20, P0 ;  /* 0x00000020b100780c */ /* 0x000fe20000744270 */
[----:B------:R-:W0:Y:S01]  /*76b0*/  SHFL.BFLY PT, R179, R178, 0x1, 0x1f ;  /* 0x0c201f00b2b37f89 */ /* 0x000e2200000e0000 */
[----:B------:R-:W-:Y:S02]  /*76c0*/  FMNMX.FTZ R175, R11, R6, !PT ;  /* 0x000000060baf7209 */ /* 0x000fe40007810000 */
[----:B------:R-:W-:-:S02]  /*76d0*/  ISETP.LT.OR P2, PT, R176, 0x21, P2 ;  /* 0x00000021b000780c */ /* 0x000fc40001741670 */
[----:B------:R-:W-:Y:S02]  /*76e0*/  FMNMX.FTZ R10, R12, R175, !PT ;  /* 0x000000af0c0a7209 */ /* 0x000fe40007810000 */
[----:B------:R-:W-:Y:S02]  /*76f0*/  FSEL R153, R153, -INF , !P2 ;  /* 0xff80000099997808 */ /* 0x000fe40005000000 */
[----:B------:R-:W-:Y:S02]  /*7700*/  FMNMX.FTZ R175, R13, R10, !PT ;  /* 0x0000000a0daf7209 */ /* 0x000fe40007810000 */
[----:B------:R-:W-:Y:S02]  /*7710*/  ISETP.GT.AND P2, PT, R177, 0x28, P0 ;  /* 0x00000028b100780c */ /* 0x000fe40000744270 */
[----:B------:R-:W-:Y:S02]  /*7720*/  FMNMX.FTZ R10, R14, R175, !PT ;  /* 0x000000af0e0a7209 */ /* 0x000fe40007810000 */
[----:B------:R-:W-:-:S02]  /*7730*/  FSEL R154, R154, -INF , !P1 ;  /* 0xff8000009a9a7808 */ /* 0x000fc40004800000 */
[----:B------:R-:W-:Y:S02]  /*7740*/  FMNMX.FTZ R175, R15, R10, !PT ;  /* 0x0000000a0faf7209 */ /* 0x000fe40007810000 */
[----:B------:R-:W-:Y:S02]  /*7750*/  ISETP.GT.AND P1, PT, R177, 0x29, P0 ;  /* 0x00000029b100780c */ /* 0x000fe40000724270 */
[----:B------:R-:W-:Y:S02]  /*7760*/  ISETP.LT.OR P2, PT, R176, 0x29, P2 ;  /* 0x00000029b000780c */ /* 0x000fe40001741670 */
[----:B------:R-:W-:Y:S02]  /*7770*/  FMNMX.FTZ R10, R20, R175, !PT ;  /* 0x000000af140a7209 */ /* 0x000fe40007810000 */
[----:B0-----:R-:W-:Y:S02]  /*7780*/  FMNMX.FTZ R9, R178, R179, !PT ;  /* 0x000000b3b2097209 */ /* 0x001fe40007810000 */
[----:B------:R-:W-:-:S02]  /*7790*/  ISETP.LT.OR P1, PT, R176, 0x2a, P1 ;  /* 0x0000002ab000780c */ /* 0x000fc40000f21670 */
[----:B------:R-:W-:Y:S01]  /*77a0*/  FSEL R155, R155, -INF , !P2 ;  /* 0xff8000009b9b7808 */ /* 0x000fe20005000000 */
[C---:B------:R-:W-:Y:S01]  /*77b0*/  FMUL.FTZ R178, R9.reuse, UR10 ;  /* 0x0000000a09b27c20 */ /* 0x040fe20008410000 */
[----:B------:R-:W-:Y:S02]  /*77c0*/  FSETP.NEU.FTZ.AND P2, PT, R9, -INF , PT ;  /* 0xff8000000900780b */ /* 0x000fe40003f5d000 */
[----:B------:R-:W-:Y:S02]  /*77d0*/  FMNMX.FTZ R179, R21, R10, !PT ;  /* 0x0000000a15b37209 */ /* 0x000fe40007810000 */
[----:B------:R-:W-:Y:S02]  /*77e0*/  FSEL R156, R156, -INF , !P1 ;  /* 0xff8000009c9c7808 */ /* 0x000fe40004800000 */
[----:B------:R-:W-:Y:S02]  /*77f0*/  ISETP.GT.AND P1, PT, R177, 0x30, P0 ;  /* 0x00000030b100780c */ /* 0x000fe40000724270 */
[----:B------:R-:W-:-:S02]  /*7800*/  FSEL R175, R178, RZ, P2 ;  /* 0x000000ffb2af7208 */ /* 0x000fc40001000000 */
[----:B------:R-:W-:Y:S02]  /*7810*/  FMNMX.FTZ R178, R152, R179, !PT ;  /* 0x000000b398b27209 */ /* 0x000fe40007810000 */
[----:B------:R-:W-:Y:S01]  /*7820*/  ISETP.LT.OR P1, PT, R176, 0x31, P1 ;  /* 0x00000031b000780c */ /* 0x000fe20000f21670 */
[--C-:B------:R-:W-:Y:S01]  /*7830*/  FFMA.FTZ R10, R192, UR10, -R175.reuse ;  /* 0x0000000ac00a7c23 */ /* 0x100fe200080108af */
[----:B------:R-:W-:Y:S01]  /*7840*/  FMNMX.FTZ R179, R153, R178, !PT ;  /* 0x000000b299b37209 */ /* 0x000fe20007810000 */
[--C-:B------:R-:W-:Y:S01]  /*7850*/  FFMA.FTZ R193, R193, UR10, -R175.reuse ;  /* 0x0000000ac1c17c23 */ /* 0x100fe200080108af */
[----:B------:R-:W-:Y:S01]  /*7860*/  FSEL R157, R157, -INF , !P1 ;  /* 0xff8000009d9d7808 */ /* 0x000fe20004800000 */
[--C-:B------:R-:W-:Y:S01]  /*7870*/  FFMA.FTZ R194, R194, UR10, -R175.reuse ;  /* 0x0000000ac2c27c23 */ /* 0x100fe200080108af */
[----:B------:R-:W-:Y:S01]  /*7880*/  ISETP.GT.AND P1, PT, R177, 0x31, P0 ;  /* 0x00000031b100780c */ /* 0x000fe20000724270 */
[----:B------:R-:W-:Y:S01]  /*7890*/  MUFU.EX2 R10, R10 ;  /* 0x0000000a000a7308 */ /* 0x000fe20000000800 */
[----:B------:R-:W-:Y:S01]  /*78a0*/  FMNMX.FTZ R178, R154, R179, !PT ;  /* 0x000000b39ab27209 */ /* 0x000fe20007810000 */
[--C-:B------:R-:W-:Y:S01]  /*78b0*/  FFMA.FTZ R161, R161, UR10, -R175.reuse ;  /* 0x0000000aa1a17c23 */ /* 0x100fe200080108af */
[----:B------:R-:W-:Y:S01]  /*78c0*/  ISETP.LT.OR P1, PT, R176, 0x32, P1 ;  /* 0x00000032b000780c */ /* 0x000fe20000f21670 */
[--C-:B------:R-:W-:Y:S01]  /*78d0*/  FFMA.FTZ R180, R169, UR10, -R175.reuse ;  /* 0x0000000aa9b47c23 */ /* 0x100fe200080108af */
[----:B------:R-:W-:Y:S01]  /*78e0*/  FMNMX.FTZ R181, R155, R178, !PT ;  /* 0x000000b29bb57209 */ /* 0x000fe20007810000 */
[--C-:B------:R-:W-:Y:S01]  /*78f0*/  FFMA.FTZ R162, R162, UR10, -R175.reuse ;  /* 0x0000000aa2a27c23 */ /* 0x100fe200080108af */
[----:B------:R-:W-:Y:S01]  /*7900*/  FSEL R158, R158, -INF , !P1 ;  /* 0xff8000009e9e7808 */ /* 0x000fe20004800000 */
[----:B------:R-:W-:Y:S01]  /*7910*/  MUFU.EX2 R179, R193 ;  /* 0x000000c100b37308 */ /* 0x000fe20000000800 */
[----:B------:R-:W-:Y:S01]  /*7920*/  ISETP.GT.AND P1, PT, R177, 0x38, P0 ;  /* 0x00000038b100780c */ /* 0x000fe20000724270 */
[--C-:B------:R-:W-:Y:S01]  /*7930*/  FFMA.FTZ R163, R163, UR10, -R175.reuse ;  /* 0x0000000aa3a37c23 */ /* 0x100fe200080108af */
[----:B------:R-:W-:Y:S01]  /*7940*/  FMNMX.FTZ R178, R156, R181, !PT ;  /* 0x000000b59cb27209 */ /* 0x000fe20007810000 */
[--C-:B------:R-:W-:Y:S01]  /*7950*/  FFMA.FTZ R164, R164, UR10, -R175.reuse ;  /* 0x0000000aa4a47c23 */ /* 0x100fe200080108af */
[----:B------:R-:W-:Y:S01]  /*7960*/  ISETP.GT.AND P0, PT, R177, 0x39, P0 ;  /* 0x00000039b100780c */ /* 0x000fe20000704270 */
[--C-:B------:R-:W-:Y:S01]  /*7970*/  FFMA.FTZ R165, R165, UR10, -R175.reuse ;  /* 0x0000000aa5a57c23 */ /* 0x100fe200080108af */
[----:B------:R-:W-:Y:S01]  /*7980*/  ISETP.LT.OR P1, PT, R176, 0x39, P1 ;  /* 0x00000039b000780c */ /* 0x000fe20000f21670 */
[----:B------:R-:W-:Y:S01]  /*7990*/  MUFU.EX2 R177, R194 ;  /* 0x000000c200b17308 */ /* 0x000fe20000000800 */
[----:B------:R-:W-:Y:S01]  /*79a0*/  FMNMX.FTZ R181, R157, R178, !PT ;  /* 0x000000b29db57209 */ /* 0x000fe20007810000 */
[--C-:B------:R-:W-:Y:S01]  /*79b0*/  FFMA.FTZ R178, R174, UR10, -R175.reuse ;  /* 0x0000000aaeb27c23 */ /* 0x100fe200080108af */
[----:B------:R-:W-:Y:S01]  /*79c0*/  ISETP.LT.OR P0, PT, R176, 0x3a, P0 ;  /* 0x0000003ab000780c */ /* 0x000fe20000701670 */
[--C-:B------:R-:W-:Y:S01]  /*79d0*/  FFMA.FTZ R166, R166, UR10, -R175.reuse ;  /* 0x0000000aa6a67c23 */ /* 0x100fe200080108af */
[----:B------:R-:W-:Y:S01]  /*79e0*/  FSEL R159, R159, -INF , !P1 ;  /* 0xff8000009f9f7808 */ /* 0x000fe20004800000 */
[--C-:B------:R-:W-:Y:S01]  /*79f0*/  FFMA.FTZ R167, R167, UR10, -R175.reuse ;  /* 0x0000000aa7a77c23 */ /* 0x100fe200080108af */
[----:B------:R-:W-:Y:S01]  /*7a00*/  FMNMX.FTZ R176, R158, R181, !PT ;  /* 0x000000b59eb07209 */ /* 0x000fe20007810000 */
[----:B------:R-:W-:Y:S01]  /*7a10*/  MUFU.EX2 R161, R161 ;  /* 0x000000a100a17308 */ /* 0x000fe20000000800 */
[----:B------:R-:W-:Y:S01]  /*7a20*/  FSEL R174, R160, -INF , !P0 ;  /* 0xff800000a0ae7808 */ /* 0x000fe20004000000 */
[--C-:B------:R-:W-:Y:S01]  /*7a30*/  FFMA.FTZ R170, R170, UR10, -R175.reuse ;  /* 0x0000000aaaaa7c23 */ /* 0x100fe200080108af */
[----:B------:R-:W-:Y:S01]  /*7a40*/  FMNMX.FTZ R181, R159, R176, !PT ;  /* 0x000000b09fb57209 */ /* 0x000fe20007810000 */
[--C-:B------:R-:W-:Y:S01]  /*7a50*/  FFMA.FTZ R171, R171, UR10, -R175.reuse ;  /* 0x0000000aabab7c23 */ /* 0x100fe200080108af */
[----:B------:R-:W-:Y:S01]  /*7a60*/  ISETP.NE.AND P0, PT, R2, R183, PT ;  /* 0x000000b70200720c */ /* 0x000fe20003f05270 */
[--C-:B------:R-:W-:Y:S01]  /*7a70*/  FFMA.FTZ R172, R172, UR10, -R175.reuse ;  /* 0x0000000aacac7c23 */ /* 0x100fe200080108af */
[----:B------:R-:W-:Y:S01]  /*7a80*/  FMNMX.FTZ R181, R174, R181, !PT ;  /* 0x000000b5aeb57209 */ /* 0x000fe20007810000 */
[----:B------:R0:W-:Y:S01]  /*7a90*/  MUFU.EX2 R160, R178 ;  /* 0x000000b200a07308 */ /* 0x0001e20000000800 */
[----:B------:R-:W-:Y:S01]  /*7aa0*/  FFMA.FTZ R173, R173, UR10, -R175 ;  /* 0x0000000aadad7c23 */ /* 0x000fe200080108af */
[----:B------:R-:W-:-:S02]  /*7ab0*/  IMAD.U32 R175, RZ, RZ, UR36 ;  /* 0x00000024ffaf7e24 */ /* 0x000fc4000f8e00ff */
[----:B------:R-:W0:Y:S04]  /*7ac0*/  SHFL.BFLY PT, R176, R181, 0x2, 0x1f ;  /* 0x0c401f00b5b07f89 */ /* 0x000e2800000e0000 */
[----:B------:R-:W-:Y:S02]  /*7ad0*/  MUFU.EX2 R162, R162 ;  /* 0x000000a200a27308 */ /* 0x000fe40000000800 */
[----:B------:R-:W-:-:S05]  /*7ae0*/  @!P0 IMAD R175, R175, 0x40, R16 ;  /* 0x00000040afaf8824 */ /* 0x000fca00078e0210 */
[----:B------:R-:W-:Y:S01]  /*7af0*/  @!P0 LEA R175, R175, UR43, 0x2 ;  /* 0x0000002bafaf8c11 */ /* 0x000fe2000f8e10ff */
[----:B------:R-:W-:Y:S08]  /*7b00*/  MUFU.EX2 R163, R163 ;  /* 0x000000a300a37308 */ /* 0x000ff00000000800 */
[----:B------:R-:W-:Y:S01]  /*7b10*/  MUFU.EX2 R164, R164 ;  /* 0x000000a400a47308 */ /* 0x000fe20000000800 */
[----:B0-----:R-:W-:-:S02]  /*7b20*/  FMNMX.FTZ R178, R181, R176, !PT ;  /* 0x000000b0b5b27209 */ /* 0x001fc40007810000 */
[----:B------:R-:W-:-:S05]  /*7b30*/  FSEL R176, R9, RZ, P2 ;  /* 0x000000ff09b07208 */ /* 0x000fca0001000000 */
[----:B------:R-:W-:Y:S01]  /*7b40*/  MUFU.EX2 R165, R165 ;  /* 0x000000a500a57308 */ /* 0x000fe20000000800 */
[----:B------:R-:W0:Y:S01]  /*7b50*/  SHFL.BFLY PT, R181, R178, 0x1, 0x1f ;  /* 0x0c201f00b2b57f89 */ /* 0x000e2200000e0000 */
[----:B------:R-:W-:-:S04]  /*7b60*/  FADD.FTZ R5, -R176, R5 ;  /* 0x00000005b0057221 */ /* 0x000fc80000010100 */
[----:B------:R-:W-:Y:S02]  /*7b70*/  FMUL.FTZ R5, R5, UR10 ;  /* 0x0000000a05057c20 */ /* 0x000fe40008410000 */
[----:B------:R-:W-:Y:S08]  /*7b80*/  MUFU.EX2 R176, R180 ;  /* 0x000000b400b07308 */ /* 0x000ff00000000800 */
[----:B------:R-:W1:Y:S08]  /*7b90*/  MUFU.EX2 R5, R5 ;  /* 0x0000000500057308 */ /* 0x000e700000000800 */
[----:B------:R-:W2:Y:S01]  /*7ba0*/  MUFU.EX2 R166, R166 ;  /* 0x000000a600a67308 */ /* 0x000ea20000000800 */
[----:B0-----:R-:W-:-:S04]  /*7bb0*/  FMNMX.FTZ R169, R178, R181, !PT ;  /* 0x000000b5b2a97209 */ /* 0x001fc80007810000 */
[----:B------:R-:W-:-:S03]  /*7bc0*/  FSETP.NEU.FTZ.AND P1, PT, R169, -INF , PT ;  /* 0xff800000a900780b */ /* 0x000fc60003f3d000 */
[----:B------:R-:W0:Y:S01]  /*7bd0*/  MUFU.EX2 R167, R167 ;  /* 0x000000a700a77308 */ /* 0x000e220000000800 */
[----:B-1----:R-:W-:Y:S01]  /*7be0*/  FFMA.FTZ R178, R5, R3, R10 ;  /* 0x0000000305b27223 */ /* 0x002fe2000001000a */
[----:B------:R-:W-:Y:S01]  /*7bf0*/  FMUL.FTZ R3, R169, UR10 ;  /* 0x0000000aa9037c20 */ /* 0x000fe20008410000 */
[----:B------:R1:W-:Y:S01]  /*7c00*/  @!P0 STS [R175+0x28800], R5 ;  /* 0x02880005af008388 */ /* 0x0003e20000000800 */
[-C--:B------:R-:W-:Y:S01]  /*7c10*/  FMUL.FTZ R24, R24, R5.reuse ;  /* 0x0000000518187220 */ /* 0x080fe20000410000 */
[----:B------:R-:W-:Y:S01]  /*7c20*/  FADD.FTZ R180, R179, R178 ;  /* 0x000000b2b3b47221 */ /* 0x000fe20000010000 */
[-C--:B------:R-:W-:Y:S01]  /*7c30*/  FMUL.FTZ R25, R25, R5.reuse ;  /* 0x0000000519197220 */ /* 0x080fe20000410000 */
[----:B------:R-:W-:Y:S01]  /*7c40*/  FSEL R178, R3, RZ, P1 ;  /* 0x000000ff03b27208 */ /* 0x000fe20000800000 */
[----:B------:R-:W3:Y:S01]  /*7c50*/  MUFU.EX2 R170, R170 ;  /* 0x000000aa00aa7308 */ /* 0x000ee20000000800 */
[----:B------:R-:W-:Y:S01]  /*7c60*/  FADD.FTZ R3, R177, R180 ;  /* 0x000000b4b1037221 */ /* 0x000fe20000010000 */
[-C--:B------:R-:W-:Y:S01]  /*7c70*/  FMUL.FTZ R28, R28, R5.reuse ;  /* 0x000000051c1c7220 */ /* 0x080fe20000410000 */
[----:B------:R-:W-:Y:S01]  /*7c80*/  FMUL.FTZ R29, R29, R5 ;  /* 0x000000051d1d7220 */ /* 0x000fe20000410000 */
[--C-:B------:R-:W-:Y:S01]  /*7c90*/  FFMA.FTZ R11, R11, UR10, -R178.reuse ;  /* 0x0000000a0b0b7c23 */ /* 0x100fe200080108b2 */
[----:B------:R-:W-:Y:S01]  /*7ca0*/  FADD.FTZ R180, R160, R3 ;  /* 0x00000003a0b47221 */ /* 0x000fe20000010000 */
[----:B------:R-:W-:Y:S01]  /*7cb0*/  FSEL R3, R169, RZ, P1 ;  /* 0x000000ffa9037208 */ /* 0x000fe20000800000 */
[--C-:B------:R-:W-:Y:S01]  /*7cc0*/  FFMA.FTZ R12, R12, UR10, -R178.reuse ;  /* 0x0000000a0c0c7c23 */ /* 0x100fe200080108b2 */
[----:B------:R-:W-:Y:S01]  /*7cd0*/  FFMA.FTZ R13, R13, UR10, -R178 ;  /* 0x0000000a0d0d7c23 */ /* 0x000fe200080108b2 */
[----:B------:R-:W-:Y:S01]  /*7ce0*/  FADD.FTZ R181, R161, R180 ;  /* 0x000000b4a1b57221 */ /* 0x000fe20000010000 */
[----:B------:R-:W-:Y:S01]  /*7cf0*/  MUFU.EX2 R11, R11 ;  /* 0x0000000b000b7308 */ /* 0x000fe20000000800 */
[----:B------:R-:W-:Y:S01]  /*7d00*/  FADD.FTZ R3, -R3, R6 ;  /* 0x0000000603037221 */ /* 0x000fe20000010100 */
[--C-:B------:R-:W-:Y:S01]  /*7d10*/  FFMA.FTZ R14, R14, UR10, -R178.reuse ;  /* 0x0000000a0e0e7c23 */ /* 0x100fe200080108b2 */
[----:B------:R-:W-:Y:S01]  /*7d20*/  FADD.FTZ R6, R162, R181 ;  /* 0x000000b5a2067221 */ /* 0x000fe20000010000 */
[--C-:B------:R-:W-:Y:S01]  /*7d30*/  FFMA.FTZ R182, R155, UR10, -R178.reuse ;  /* 0x0000000a9bb67c23 */ /* 0x100fe200080108b2 */
[----:B------:R-:W-:Y:S01]  /*7d40*/  FMUL.FTZ R3, R3, UR10 ;  /* 0x0000000a03037c20 */ /* 0x000fe20008410000 */
[----:B------:R-:W-:Y:S01]  /*7d50*/  FFMA.FTZ R15, R15, UR10, -R178 ;  /* 0x0000000a0f0f7c23 */ /* 0x000fe200080108b2 */
[----:B------:R-:W-:Y:S01]  /*7d60*/  FADD.FTZ R181, R163, R6 ;  /* 0x00000006a3b57221 */ /* 0x000fe20000010000 */
[----:B------:R-:W-:Y:S01]  /*7d70*/  MUFU.EX2 R12, R12 ;  /* 0x0000000c000c7308 */ /* 0x000fe20000000800 */
[--C-:B------:R-:W-:Y:S01]  /*7d80*/  FFMA.FTZ R20, R20, UR10, -R178.reuse ;  /* 0x0000000a14147c23 */ /* 0x100fe200080108b2 */
[--C-:B------:R-:W-:Y:S01]  /*7d90*/  FFMA.FTZ R21, R21, UR10, -R178.reuse ;  /* 0x0000000a15157c23 */ /* 0x100fe200080108b2 */
[----:B------:R-:W-:Y:S01]  /*7da0*/  FADD.FTZ R180, R164, R181 ;  /* 0x000000b5a4b47221 */ /* 0x000fe20000010000 */
[--C-:B------:R-:W-:Y:S01]  /*7db0*/  FFMA.FTZ R192, R158, UR10, -R178.reuse ;  /* 0x0000000a9ec07c23 */ /* 0x100fe200080108b2 */
[----:B------:R-:W-:Y:S01]  /*7dc0*/  F2FP.F16.F32.PACK_AB R158, R164, R163 ;  /* 0x000000a3a49e723e */ /* 0x000fe200000000ff */
[----:B------:R-:W-:Y:S01]  /*7dd0*/  FFMA.FTZ R153, R153, UR10, -R178 ;  /* 0x0000000a99997c23 */ /* 0x000fe200080108b2 */
[----:B------:R-:W-:Y:S01]  /*7de0*/  FADD.FTZ R183, R165, R180 ;  /* 0x000000b4a5b77221 */ /* 0x000fe20000010000 */
[----:B------:R-:W4:Y:S01]  /*7df0*/  MUFU.EX2 R6, R3 ;  /* 0x0000000300067308 */ /* 0x000f220000000800 */
[--C-:B------:R-:W-:Y:S01]  /*7e00*/  FFMA.FTZ R180, R152, UR10, -R178.reuse ;  /* 0x0000000a98b47c23 */ /* 0x100fe200080108b2 */
[--C-:B------:R-:W-:Y:S01]  /*7e10*/  FFMA.FTZ R181, R154, UR10, -R178.reuse ;  /* 0x0000000a9ab57c23 */ /* 0x100fe200080108b2 */
[----:B--2---:R-:W-:Y:S01]  /*7e20*/  FADD.FTZ R152, R166, R183 ;  /* 0x000000b7a6987221 */ /* 0x004fe20000010000 */
[--C-:B------:R-:W-:Y:S01]  /*7e30*/  FFMA.FTZ R183, R156, UR10, -R178.reuse ;  /* 0x0000000a9cb77c23 */ /* 0x100fe200080108b2 */
[----:B------:R-:W-:Y:S01]  /*7e40*/  FFMA.FTZ R157, R157, UR10, -R178 ;  /* 0x0000000a9d9d7c23 */ /* 0x000fe200080108b2 */
[----:B------:R-:W-:Y:S01]  /*7e50*/  F2FP.F16.F32.PACK_AB R154, R160, R177 ;  /* 0x000000b1a09a723e */ /* 0x000fe200000000ff */
[----:B0-----:R-:W-:Y:S01]  /*7e60*/  FADD.FTZ R193, R167, R152 ;  /* 0x00000098a7c17221 */ /* 0x001fe20000010000 */
[----:B------:R4:W0:Y:S01]  /*7e70*/  MUFU.EX2 R155, R13 ;  /* 0x0000000d009b7308 */ /* 0x0008220000000800 */
[----:B------:R-:W-:Y:S01]  /*7e80*/  F2FP.F16.F32.PACK_AB R152, R179, R10 ;  /* 0x0000000ab398723e */ /* 0x000fe200000000ff */
[--C-:B------:R-:W-:Y:S01]  /*7e90*/  FFMA.FTZ R174, R174, UR10, -R178.reuse ;  /* 0x0000000aaeae7c23 */ /* 0x100fe200080108b2 */
[----:B------:R-:W-:Y:S01]  /*7ea0*/  FADD.FTZ R193, R176, R193 ;  /* 0x000000c1b0c17221 */ /* 0x000fe20000010000 */
[----:B------:R-:W-:Y:S01]  /*7eb0*/  F2FP.F16.F32.PACK_AB R160, R166, R165 ;  /* 0x000000a5a6a0723e */ /* 0x000fe200000000ff */
[----:B------:R-:W-:Y:S01]  /*7ec0*/  FFMA.FTZ R159, R159, UR10, -R178 ;  /* 0x0000000a9f9f7c23 */ /* 0x000fe200080108b2 */
[-C--:B------:R-:W-:Y:S01]  /*7ed0*/  FMUL.FTZ R32, R32, R5.reuse ;  /* 0x0000000520207220 */ /* 0x080fe20000410000 */
[----:B---3--:R-:W-:Y:S01]  /*7ee0*/  FADD.FTZ R156, R170, R193 ;  /* 0x000000c1aa9c7221 */ /* 0x008fe20000010000 */
[----:B------:R-:W2:Y:S01]  /*7ef0*/  MUFU.EX2 R171, R171 ;  /* 0x000000ab00ab7308 */ /* 0x000ea20000000800 */
[----:B----4-:R-:W-:Y:S01]  /*7f00*/  FFMA.FTZ R13, R6, R4, R11 ;  /* 0x00000004060d7223 */ /* 0x010fe2000001000b */
[----:B------:R3:W-:Y:S01]  /*7f10*/  @!P0 STS [R175+0x28820], R6 ;  /* 0x02882006af008388 */ /* 0x0007e20000000800 */
[-C--:B------:R-:W-:Y:S01]  /*7f20*/  FMUL.FTZ R33, R33, R5.reuse ;  /* 0x0000000521217220 */ /* 0x080fe20000410000 */
[-C--:B------:R-:W-:Y:S01]  /*7f30*/  FMUL.FTZ R36, R36, R5.reuse ;  /* 0x0000000524247220 */ /* 0x080fe20000410000 */
[----:B------:R-:W-:Y:S01]  /*7f40*/  FADD.FTZ R4, R12, R13 ;  /* 0x0000000d0c047221 */ /* 0x000fe20000010000 */
[-C--:B------:R-:W-:Y:S01]  /*7f50*/  FMUL.FTZ R37, R37, R5.reuse ;  /* 0x0000000525257220 */ /* 0x080fe20000410000 */
[-C--:B------:R-:W-:Y:S01]  /*7f60*/  FMUL.FTZ R40, R40, R5.reuse ;  /* 0x0000000528287220 */ /* 0x080fe20000410000 */
[----:B------:R-:W4:Y:S01]  /*7f70*/  MUFU.EX2 R14, R14 ;  /* 0x0000000e000e7308 */ /* 0x000f220000000800 */
        /* <DEDUP_REMOVED lines=10> */
[----:B------:R-:W-:Y:S01]  /*8020*/  FMUL.FTZ R53, R53, R5 ;  /* 0x0000000535357220 */ /* 0x000fe20000410000 */
[----:B------:R-:W-:Y:S01]  /*8030*/  F2FP.F16.F32.PACK_AB R156, R162, R161 ;  /* 0x000000a1a29c723e */ /* 0x000fe200000000ff */
[----:B------:R-:W-:Y:S01]  /*8040*/  FMUL.FTZ R56, R56, R5 ;  /* 0x0000000538387220 */ /* 0x000fe20000410000 */
[----:B------:R-:W-:Y:S01]  /*8050*/  F2FP.F16.F32.PACK_AB R162, R176, R167 ;  /* 0x000000a7b0a2723e */ /* 0x000fe200000000ff */
[----:B------:R-:W-:Y:S01]  /*8060*/  FMUL.FTZ R57, R57, R5 ;  /* 0x0000000539397220 */ /* 0x000fe20000410000 */
[----:B------:R-:W2:Y:S01]  /*8070*/  MUFU.EX2 R15, R15 ;  /* 0x0000000f000f7308 */ /* 0x000ea20000000800 */
[C---:B----4-:R-:W-:Y:S01]  /*8080*/  FADD.FTZ R170, R14.reuse, R13 ;  /* 0x0000000d0eaa7221 */ /* 0x050fe20000010000 */
[----:B------:R-:W-:Y:S01]  /*8090*/  F2FP.F16.F32.PACK_AB R155, R14, R155 ;  /* 0x0000009b0e9b723e */ /* 0x000fe200000000ff */
[-C--:B------:R-:W-:Y:S01]  /*80a0*/  FMUL.FTZ R60, R60, R5.reuse ;  /* 0x000000053c3c7220 */ /* 0x080fe20000410000 */
[-C--:B------:R-:W-:Y:S01]  /*80b0*/  FMUL.FTZ R61, R61, R5.reuse ;  /* 0x000000053d3d7220 */ /* 0x080fe20000410000 */
[-C--:B------:R-:W-:Y:S01]  /*80c0*/  FMUL.FTZ R64, R64, R5.reuse ;  /* 0x0000000540407220 */ /* 0x080fe20000410000 */
        /* <DEDUP_REMOVED lines=19> */
[----:B----4-:R-:W-:Y:S01]  /*8200*/  FADD.FTZ R3, R173, R10 ;  /* 0x0000000aad037221 */ /* 0x010fe20000010000 */
[-C--:B------:R-:W-:Y:S01]  /*8210*/  FMUL.FTZ R93, R93, R5.reuse ;  /* 0x000000055d5d7220 */ /* 0x080fe20000410000 */
        /* <DEDUP_REMOVED lines=22> */
[----:B----4-:R-:W-:Y:S01]  /*8380*/  FADD.FTZ R170, R180, R13 ;  /* 0x0000000db4aa7221 */ /* 0x010fe20000010000 */
[----:B0-----:R-:W-:Y:S01]  /*8390*/  F2FP.F16.F32.PACK_AB R153, R12, R11 ;  /* 0x0000000b0c99723e */ /* 0x001fe200000000ff */
[----:B------:R-:W-:Y:S01]  /*83a0*/  BAR.SYNC.DEFER_BLOCKING 0xf, 0x100 ;  /* 0x03c4000000007b1d */ /* 0x000fe20000010000 */
[-C--:B------:R-:W-:Y:S01]  /*83b0*/  FMUL.FTZ R129, R129, R5.reuse ;  /* 0x0000000581817220 */ /* 0x080fe20000410000 */
[-C--:B------:R-:W-:Y:S01]  /*83c0*/  FMUL.FTZ R132, R132, R5.reuse ;  /* 0x0000000584847220 */ /* 0x080fe20000410000 */
[-C--:B------:R-:W-:Y:S01]  /*83d0*/  FMUL.FTZ R133, R133, R5.reuse ;  /* 0x0000000585857220 */ /* 0x080fe20000410000 */
[-C--:B------:R-:W-:Y:S01]  /*83e0*/  FMUL.FTZ R136, R136, R5.reuse ;  /* 0x0000000588887220 */ /* 0x080fe20000410000 */
[-C--:B------:R-:W-:Y:S01]  /*83f0*/  FMUL.FTZ R137, R137, R5.reuse ;  /* 0x0000000589897220 */ /* 0x080fe20000410000 */
[----:B------:R-:W0:Y:S01]  /*8400*/  MUFU.EX2 R163, R182 ;  /* 0x000000b600a37308 */ /* 0x000e220000000800 */
[----:B-----5:R-:W-:Y:S01]  /*8410*/  FADD.FTZ R13, R161, R170 ;  /* 0x000000aaa10d7221 */ /* 0x020fe20000010000 */
[-C--:B------:R-:W-:Y:S01]  /*8420*/  FMUL.FTZ R140, R140, R5.reuse ;  /* 0x000000058c8c7220 */ /* 0x080fe20000410000 */
[-C--:B------:R-:W-:Y:S01]  /*8430*/  FMUL.FTZ R141, R141, R5.reuse ;  /* 0x000000058d8d7220 */ /* 0x080fe20000410000 */
[-C--:B------:R-:W-:Y:S01]  /*8440*/  FMUL.FTZ R144, R144, R5.reuse ;  /* 0x0000000590907220 */ /* 0x080fe20000410000 */
[-C--:B------:R-:W-:Y:S01]  /*8450*/  FMUL.FTZ R145, R145, R5.reuse ;  /* 0x0000000591917220 */ /* 0x080fe20000410000 */
[-C--:B------:R-:W-:Y:S01]  /*8460*/  FMUL.FTZ R148, R148, R5.reuse ;  /* 0x0000000594947220 */ /* 0x080fe20000410000 */
[----:B------:R-:W-:Y:S01]  /*8470*/  FMUL.FTZ R149, R149, R5 ;  /* 0x0000000595957220 */ /* 0x000fe20000410000 */
[----:B------:R-:W4:Y:S01]  /*8480*/  MUFU.EX2 R4, R183 ;  /* 0x000000b700047308 */ /* 0x000f220000000800 */
[C---:B--2---:R-:W-:Y:S01]  /*8490*/  FADD.FTZ R170, R10.reuse, R13 ;  /* 0x0000000d0aaa7221 */ /* 0x044fe20000010000 */
[----:B------:R-:W-:Y:S01]  /*84a0*/  F2FP.F16.F32.PACK_AB R161, R10, R161 ;  /* 0x000000a10aa1723e */ /* 0x000fe200000000ff */
[----:B------:R-:W-:Y:S01]  /*84b0*/  FMUL.FTZ R26, R26, R6 ;  /* 0x000000061a1a7220 */ /* 0x000fe20000410000 */
[----:B------:R-:W-:Y:S01]  /*84c0*/  F2FP.F16.F32.PACK_AB R166, R173, R172 ;  /* 0x000000acada6723e */ /* 0x000fe200000000ff */
[-C--:B------:R-:W-:Y:S01]  /*84d0*/  FMUL.FTZ R27, R27, R6.reuse ;  /* 0x000000061b1b7220 */ /* 0x080fe20000410000 */
[-C--:B------:R-:W-:Y:S01]  /*84e0*/  FMUL.FTZ R30, R30, R6.reuse ;  /* 0x000000061e1e7220 */ /* 0x080fe20000410000 */
[-C--:B------:R-:W-:Y:S01]  /*84f0*/  FMUL.FTZ R31, R31, R6.reuse ;  /* 0x000000061f1f7220 */ /* 0x080fe20000410000 */
[----:B------:R2:W5:Y:S01]  /*8500*/  MUFU.EX2 R165, R157 ;  /* 0x0000009d00a57308 */ /* 0x0005620000000800 */
[----:B0-----:R-:W-:Y:S01]  /*8510*/  FADD.FTZ R13, R163, R170 ;  /* 0x000000aaa30d7221 */ /* 0x001fe20000010000 */
[----:B------:R3:W-:Y:S01]  /*8520*/  STSM.16.M88.4 [R18+0x26800], R152 ;  /* 0x0268009812007844 */ /* 0x0007e20000000200 */
[-C--:B------:R-:W-:Y:S01]  /*8530*/  FMUL.FTZ R34, R34, R6.reuse ;  /* 0x0000000622227220 */ /* 0x080fe20000410000 */
[-C--:B------:R-:W-:Y:S01]  /*8540*/  FMUL.FTZ R35, R35, R6.reuse ;  /* 0x0000000623237220 */ /* 0x080fe20000410000 */
[-C--:B------:R-:W-:Y:S01]  /*8550*/  FMUL.FTZ R38, R38, R6.reuse ;  /* 0x0000000626267220 */ /* 0x080fe20000410000 */
[-C--:B------:R-:W-:Y:S01]  /*8560*/  FMUL.FTZ R39, R39, R6.reuse ;  /* 0x0000000627277220 */ /* 0x080fe20000410000 */
[-C--:B------:R-:W-:Y:S01]  /*8570*/  FMUL.FTZ R42, R42, R6.reuse ;  /* 0x000000062a2a7220 */ /* 0x080fe20000410000 */
[----:B------:R-:W0:Y:S01]  /*8580*/  MUFU.EX2 R192, R192 ;  /* 0x000000c000c07308 */ /* 0x000e220000000800 */
[----:B----4-:R-:W-:Y:S01]  /*8590*/  FADD.FTZ R170, R4, R13 ;  /* 0x0000000d04aa7221 */ /* 0x010fe20000010000 */
[----:B--2---:R-:W-:Y:S01]  /*85a0*/  F2FP.F16.F32.PACK_AB R157, R20, R15 ;  /* 0x0000000f149d723e */ /* 0x004fe200000000ff */
[-C--:B------:R-:W-:Y:S01]  /*85b0*/  FMUL.FTZ R43, R43, R6.reuse ;  /* 0x000000062b2b7220 */ /* 0x080fe20000410000 */
[----:B------:R-:W-:Y:S01]  /*85c0*/  F2FP.F16.F32.PACK_AB R163, R4, R163 ;  /* 0x000000a304a3723e */ /* 0x000fe200000000ff */
[-C--:B------:R-:W-:Y:S01]  /*85d0*/  FMUL.FTZ R46, R46, R6.reuse ;  /* 0x000000062e2e7220 */ /* 0x080fe20000410000 */
[-C--:B------:R-:W-:Y:S01]  /*85e0*/  FMUL.FTZ R47, R47, R6.reuse ;  /* 0x000000062f2f7220 */ /* 0x080fe20000410000 */
[-C--:B------:R-:W-:Y:S01]  /*85f0*/  FMUL.FTZ R50, R50, R6.reuse ;  /* 0x0000000632327220 */ /* 0x080fe20000410000 */
[----:B------:R2:W1:Y:S01]  /*8600*/  MUFU.EX2 R167, R159 ;  /* 0x0000009f00a77308 */ /* 0x0004620000000800 */
[----:B-----5:R-:W-:Y:S01]  /*8610*/  FADD.FTZ R13, R165, R170 ;  /* 0x000000aaa50d7221 */ /* 0x020fe20000010000 */
        /* <DEDUP_REMOVED lines=8> */
[----:B--2---:R-:W-:Y:S01]  /*86a0*/  F2FP.F16.F32.PACK_AB R159, R180, R21 ;  /* 0x00000015b49f723e */ /* 0x004fe200000000ff */
[-C--:B------:R-:W-:Y:S01]  /*86b0*/  FMUL.FTZ R63, R63, R6.reuse ;  /* 0x000000063f3f7220 */ /* 0x080fe20000410000 */
[----:B------:R-:W-:Y:S01]  /*86c0*/  F2FP.F16.F32.PACK_AB R165, R192, R165 ;  /* 0x000000a5c0a5723e */ /* 0x000fe200000000ff */
[-C--:B------:R-:W-:Y:S01]  /*86d0*/  FMUL.FTZ R66, R66, R6.reuse ;  /* 0x0000000642427220 */ /* 0x080fe20000410000 */
[-C--:B------:R-:W-:Y:S01]  /*86e0*/  FMUL.FTZ R67, R67, R6.reuse ;  /* 0x0000000643437220 */ /* 0x080fe20000410000 */
[----:B------:R3:W-:Y:S01]  /*86f0*/  STSM.16.M88.4 [R23], R156 ;  /* 0x0000009c17007844 */ /* 0x0007e20000000200 */
[-C--:B------:R-:W-:Y:S01]  /*8700*/  FMUL.FTZ R70, R70, R6.reuse ;  /* 0x0000000646467220 */ /* 0x080fe20000410000 */
[----:B-1----:R-:W-:Y:S01]  /*8710*/  FADD.FTZ R5, R167, R12 ;  /* 0x0000000ca7057221 */ /* 0x002fe20000010000 */
[-C--:B------:R-:W-:Y:S01]  /*8720*/  FMUL.FTZ R71, R71, R6.reuse ;  /* 0x0000000647477220 */ /* 0x080fe20000410000 */
[----:B------:R3:W-:Y:S01]  /*8730*/  STSM.16.M88.4 [R19], R160 ;  /* 0x000000a013007844 */ /* 0x0007e20000000200 */
[-C--:B------:R-:W-:Y:S01]  /*8740*/  FMUL.FTZ R74, R74, R6.reuse ;  /* 0x000000064a4a7220 */ /* 0x080fe20000410000 */
[-C--:B------:R-:W-:Y:S01]  /*8750*/  FMUL.FTZ R75, R75, R6.reuse ;  /* 0x000000064b4b7220 */ /* 0x080fe20000410000 */
[-C--:B------:R-:W-:Y:S01]  /*8760*/  FMUL.FTZ R78, R78, R6.reuse ;  /* 0x000000064e4e7220 */ /* 0x080fe20000410000 */
[-C--:B------:R-:W-:Y:S01]  /*8770*/  FMUL.FTZ R79, R79, R6.reuse ;  /* 0x000000064f4f7220 */ /* 0x080fe20000410000 */
[-C--:B------:R-:W-:Y:S01]  /*8780*/  FMUL.FTZ R82, R82, R6.reuse ;  /* 0x0000000652527220 */ /* 0x080fe20000410000 */
[C---:B----4-:R-:W-:Y:S01]  /*8790*/  F2FP.F16.F32.PACK_AB R167, R174.reuse, R167 ;  /* 0x000000a7aea7723e */ /* 0x050fe200000000ff */
[----:B------:R-:W-:Y:S01]  /*87a0*/  FADD.FTZ R4, R174, R5 ;  /* 0x00000005ae047221 */ /* 0x000fe20000010000 */
[-C--:B------:R-:W-:Y:S01]  /*87b0*/  FMUL.FTZ R83, R83, R6.reuse ;  /* 0x0000000653537220 */ /* 0x080fe20000410000 */
[-C--:B------:R-:W-:Y:S01]  /*87c0*/  FMUL.FTZ R86, R86, R6.reuse ;  /* 0x0000000656567220 */ /* 0x080fe20000410000 */
[-C--:B------:R-:W-:Y:S01]  /*87d0*/  FMUL.FTZ R87, R87, R6.reuse ;  /* 0x0000000657577220 */ /* 0x080fe20000410000 */
[----:B------:R3:W-:Y:S01]  /*87e0*/  STSM.16.M88.4 [R22], R164 ;  /* 0x000000a416007844 */ /* 0x0007e20000000200 */
        /* <DEDUP_REMOVED lines=32> */
[----:B---3--:R-:W-:Y:S06]  /*89f0*/  @!P3 BRA `(.L_x_4985) ;  /* 0x000000000004b947 */ /* 0x008fec0003800000 */
[----:B------:R-:W-:Y:S01]  /*8a00*/  BPT.TRAP 0x1 ;  /* 0x000000040000795c */ /* 0x000fe20000300000 */
.L_x_4985:
[----:B------:R0:W1:Y:S01]  /*8a10*/  SYNCS.PHASECHK.TRANS64.TRYWAIT P0, [UR28+0x28c50], R7 ;  /* 0x028c5007ff0075a7 */ /* 0x000062000800015c */
[----:B------:R-:W-:Y:S05]  /*8a20*/  @!P3 BRA `(.L_x_4986) ;  /* 0x000000000004b947 */ /* 0x000fea0003800000 */
[----:B------:R-:W-:Y:S01]  /*8a30*/  BPT.TRAP 0x1 ;  /* 0x000000040000795c */ /* 0x000fe20000300000 */
.L_x_4986:
[----:B-1----:R-:W-:Y:S05]  /*8a40*/  @P0 BRA `(.L_x_4987) ;  /* 0x0000000000080947 */ /* 0x002fea0003800000 */
[----:B------:R-:W1:Y:S02]  /*8a50*/  SYNCS.PHASECHK.TRANS64.TRYWAIT P0, [UR28+0x28c50], R7 ;  /* 0x028c5007ff0075a7 */ /* 0x000e64000800015c */
[----:B-1----:R-:W-:Y:S05]  /*8a60*/  @!P0 BRA `(.L_x_4988) ;  /* 0x000000d800708947 */ /* 0x002fea0003800000 */
.L_x_4987:
[----:B------:R-:W-:Y:S01]  /*8a70*/  ULEA UR15, UR24, UR48, 0xc ;  /* 0x00000030180f7291 */ /* 0x000fe2000f8e603f */
[----:B------:R-:W-:Y:S01]  /*8a80*/  WARPGROUP.ARRIVE ;  /* 0x00000000000079c5 */ /* 0x000fe20000000000 */
[----:B------:R-:W-:Y:S01]  /*8a90*/  UMOV UR7, 0x40000040 ;  /* 0x4000004000077882 */ /* 0x000fe20000000000 */
[----:B------:R-:W-:Y:S01]  /*8aa0*/  ISETP.LT.AND P0, PT, R8, UR50, PT ;  /* 0x0000003208007c0c */ /* 0x000fe2000bf01270 */
[----:B-1----:R-:W-:Y:S01]  /*8ab0*/  @!P4 VIADD R168, R168, 0x28c60 ;  /* 0x00028c60a8a8c836 */ /* 0x002fe20000000000 */
[----:B------:R-:W-:Y:S01]  /*8ac0*/  UIADD3 UR50, UR50, -0x1, URZ ;  /* 0xffffffff32327890 */ /* 0x000fe2000fffe03f */
[----:B------:R-:W-:Y:S01]  /*8ad0*/  IMAD.MOV.U32 R6, RZ, RZ, R169 ;  /* 0x000000ffff067224 */ /* 0x000fe200078e00a9 */
[----:B------:R-:W-:Y:S01]  /*8ae0*/  UMOV UR6, UR15 ;  /* 0x0000000f00067c82 */ /* 0x000fe20008000000 */
[----:B------:R-:W-:Y:S01]  /*8af0*/  UMOV UR36, UR24 ;  /* 0x0000001800247c82 */ /* 0x000fe20008000000 */
[----:B------:R-:W-:Y:S01]  /*8b00*/  HGMMA.64x256x16.F32 R24, R152, gdesc[UR4].tnspB, R24, gsb0 ;  /* 0x43e0000498187df0 */ /* 0x000fe20008000818 */
[----:B------:R-:W-:Y:S01]  /*8b10*/  UIADD3 UR6, UR15, 0x80, URZ ;  /* 0x000000800f067890 */ /* 0x000fe2000fffe03f */
[----:B------:R-:W-:Y:S01]  /*8b20*/  @!P4 PRMT R168, RZ, 0x654, R168 ;  /* 0x00000654ffa8c816 */ /* 0x000fe200000000a8 */
[----:B------:R-:W-:Y:S01]  /*8b30*/  UMOV UR7, 0x40000040 ;  /* 0x4000004000077882 */ /* 0x000fe20000000000 */
[----:B------:R-:W-:Y:S01]  /*8b40*/  IMAD.MOV.U32 R5, RZ, RZ, R9 ;  /* 0x000000ffff057224 */ /* 0x000fe200078e0009 */
[----:B------:R-:W-:-:S02]  /*8b50*/  WARPGROUP.DEPBAR.LE gsb0, 0x0 ;  /* 0x00008000000079c5 */ /* 0x000fc40000010000 */
        /* <DEDUP_REMOVED lines=26> */
[----:B------:R-:W-:Y:S01]  /*8d00*/  IMAD.MOV.U32 R6, RZ, RZ, R169 ;  /* 0x000000ffff067224 */ /* 0x000fe200078e00a9 */
[----:B------:R-:W-:Y:S01]  /*8d10*/  UMOV UR36, UR24 ;  /* 0x0000001800247c82 */ /* 0x000fe20008000000 */
[----:B------:R-:W-:-:S07]  /*8d20*/  IMAD.MOV.U32 R5, RZ, RZ, R9 ;  /* 0x000000ffff057224 */ /* 0x000fce00078e0009 */
.L_x_4972:
[----:B0-----:R-:W0:Y:S01]  /*8d30*/  LDC R7, c[0x0][0x448] ;  /* 0x00011200ff077b82 */ /* 0x001e220000000800 */
[----:B------:R-:W-:Y:S02]  /*8d40*/  UIADD3 UR6, UR40, 0x3f, URZ ;  /* 0x0000003f28067890 */ /* 0x000fe4000fffe03f */
[----:B------:R-:W-:-:S04]  /*8d50*/  UIADD3 UR14, -UR14, 0x1, URZ ;  /* 0x000000010e0e7890 */ /* 0x000fc8000fffe13f */
[----:B------:R-:W-:Y:S01]  /*8d60*/  UIMAD UR14, UR49, UR11, UR14 ;  /* 0x0000000b310e72a4 */ /* 0x000fe2000f8e020e */
[----:B------:R-:W2:Y:S01]  /*8d70*/  LDC R12, c[0x0][0x9e4] ;  /* 0x00027900ff0c7b82 */ /* 0x000ea20000000800 */
[----:B0-----:R-:W-:Y:S02]  /*8d80*/  ISETP.NE.AND P5, PT, R7, 0x1, PT ;  /* 0x000000010700780c */ /* 0x001fe40003fa5270 */
[----:B--2---:R-:W-:-:S11]  /*8d90*/  ISETP.GE.AND P6, PT, R12, 0x1, PT ;  /* 0x000000010c00780c */ /* 0x004fd60003fc6270 */
[----:B------:R-:W0:Y:S08]  /*8da0*/  @P5 LDC R7, c[0x0][0x44c] ;  /* 0x00011300ff075b82 */ /* 0x000e300000000800 */
[----:B------:R-:W2:Y:S01]  /*8db0*/  @P5 LDC R9, c[0x0][0x450] ;  /* 0x00011400ff095b82 */ /* 0x000ea20000000800 */
[----:B0-----:R-:W-:-:S04]  /*8dc0*/  @P5 IMAD.HI.U32 R8, R7, UR6, RZ ;  /* 0x0000000607085c27 */ /* 0x001fc8000f8e00ff */
[----:B------:R-:W-:Y:S01]  /*8dd0*/  IMAD.U32 R7, RZ, RZ, UR6 ;  /* 0x00000006ff077e24 */ /* 0x000fe2000f8e00ff */
[----:B------:R-:W-:Y:S01]  /*8de0*/  ULDC UR6, c[0x0][0x9dc] ;  /* 0x0002770000067ab9 */ /* 0x000fe20000000800 */
[----:B--2---:R-:W-:-:S05]  /*8df0*/  @P5 SHF.R.U32.HI R7, RZ, R9, R8 ;  /* 0x00000009ff075219 */ /* 0x004fca0000011608 */
[----:B------:R-:W-:-:S04]  /*8e00*/  VIADD R7, R7, UR14 ;  /* 0x0000000e07077c36 */ /* 0x000fc80008000000 */
        /* <DEDUP_REMOVED lines=11> */
.L_x_4991:
[----:B------:R-:W-:-:S13]  /*8ec0*/  ISETP.NE.AND P0, PT, R12, 0x1, PT ;  /* 0x000000010c00780c */ /* 0x000fda0003f05270 */
[----:B------:R-:W0:Y:S02]  /*8ed0*/  @P0 LDC.64 R10, c[0x0][0x9e8] ;  /* 0x00027a00ff0a0b82 */ /* 0x000e240000000a00 */
[----:B0-----:R-:W-:-:S05]  /*8ee0*/  @P0 IMAD.HI.U32 R10, R7, R10, RZ ;  /* 0x0000000a070a0227 */ /* 0x001fca00078e00ff */
[----:B------:R-:W-:-:S07]  /*8ef0*/  @P0 SHF.R.U32.HI R7, RZ, R11, R10 ;  /* 0x0000000bff070219 */ /* 0x000fce000001160a */
.L_x_4992:
[----:B------:R-:W-:-:S05]  /*8f00*/  IMAD R7, R7, R12, RZ ;  /* 0x0000000c07077224 */ /* 0x000fca00078e02ff */
[----:B------:R-:W-:-:S07]  /*8f10*/  VIMNMX R8, R8, R7, !PT ;  /* 0x0000000708087248 */ /* 0x000fce0007fe0100 */
.L_x_4990:
[----:B------:R-:W-:-:S05]  /*8f20*/  VIADD R8, R8, 0x3f ;  /* 0x0000003f08087836 */ /* 0x000fca0000000000 */
[----:B------:R-:W-:-:S04]  /*8f30*/  SHF.R.S32.HI R7, RZ, 0x1f, R8 ;  /* 0x0000001fff077819 */ /* 0x000fc80000011408 */
[----:B------:R-:W-:-:S04]  /*8f40*/  LEA.HI R7, R7, R8, RZ, 0x6 ;  /* 0x0000000807077211 */ /* 0x000fc800078f30ff */
[----:B------:R-:W-:-:S04]  /*8f50*/  SHF.R.S32.HI R7, RZ, 0x6, R7 ;  /* 0x00000006ff077819 */ /* 0x000fc80000011407 */
[----:B------:R-:W-:-:S04]  /*8f60*/  VIMNMX R7, R186, R7, !PT ;  /* 0x00000007ba077248 */ /* 0x000fc80007fe0100 */
[----:B------:R-:W-:-:S13]  /*8f70*/  ISETP.LE.AND P0, PT, R7, UR50, PT ;  /* 0x0000003207007c0c */ /* 0x000fda000bf03270 */
[----:B------:R-:W-:Y:S05]  /*8f80*/  @!P0 BRA `(.L_x_4993) ;  /* 0x0000001c003c8947 */ /* 0x000fea0003800000 */
[----:B------:R-:W-:Y:S01]  /*8f90*/  IMAD.MOV.U32 R9, RZ, RZ, R6 ;  /* 0x000000ffff097224 */ /* 0x000fe200078e0006 */
[----:B------:R-:W-:Y:S01]  /*8fa0*/  UMOV UR23, UR36 ;  /* 0x0000002400177c82 */ /* 0x000fe20008000000 */
[----:B------:R-:W-:Y:S01]  /*8fb0*/  IMAD.MOV.U32 R14, RZ, RZ, R5 ;  /* 0x000000ffff0e7224 */ /* 0x000fe200078e0005 */
[----:B------:R-:W-:Y:S01]  /*8fc0*/  ULDC UR24, c[0x0][0x9d8] ;  /* 0x0002760000187ab9 */ /* 0x000fe20000000800 */
[----:B------:R-:W-:-:S05]  /*8fd0*/  ULDC UR22, c[0x0][0x988] ;  /* 0x0002620000167ab9 */ /* 0x000fca0000000800 */
.L_x_5002:
[----:B------:R-:W-:Y:S01]  /*8fe0*/  UIADD3 UR36, UR23, 0x1, URZ ;  /* 0x0000000117247890 */ /* 0x000fe2000fffe03f */
[----:B------:R-:W-:Y:S01]  /*8ff0*/  IMAD.U32 R6, RZ, RZ, UR50 ;  /* 0x00000032ff067e24 */ /* 0x000fe2000f8e00ff */
[----:B------:R-:W-:Y:S02]  /*9000*/  UIADD3 UR21, UR50, -0x1, URZ ;  /* 0xffffffff32157890 */ /* 0x000fe4000fffe03f */
[----:B------:R-:W-:Y:S02]  /*9010*/  UISETP.NE.AND UP0, UPT, UR36, 0x2, UPT ;  /* 0x000000022400788c */ /* 0x000fe4000bf05270 */
[----:B------:R-:W-:Y:S02]  /*9020*/  ISETP.GT.AND P0, PT, R6, R7, PT ;  /* 0x000000070600720c */ /* 0x000fe40003f04270 */
[----:B------:R-:W-:Y:S02]  /*9030*/  USEL UR6, URZ, 0x1, UP0 ;  /* 0x000000013f067887 */ /* 0x000fe40008000000 */
[----:B------:R-:W-:-:S02]  /*9040*/  USEL UR36, UR36, URZ, UP0 ;  /* 0x0000003f24247287 */ /* 0x000fc40008000000 */
[----:B------:R-:W-:Y:S01]  /*9050*/  ULOP3.LUT UR37, UR37, UR6, URZ, 0x3c, !UPT ;  /* 0x0000000625257292 */ /* 0x000fe2000f8e3c3f */
[----:B------:R-:W-:Y:S01]  /*9060*/  UMOV UR50, UR21 ;  /* 0x0000001500327c82 */ /* 0x000fe20008000000 */
[----:B0123--:R-:W-:Y:S10]  /*9070*/  @!P3 BRA `(.L_x_4994) ;  /* 0x000000000004b947 */ /* 0x00fff40003800000 */
[----:B------:R-:W-:Y:S01]  /*9080*/  BPT.TRAP 0x1 ;  /* 0x000000040000795c */ /* 0x000fe20000300000 */
.L_x_4994:
[----:B------:R-:W-:Y:S01]  /*9090*/  ULEA UR25, UR36, UR43, 0x3 ;  /* 0x0000002b24197291 */ /* 0x000fe2000f8e183f */
[----:B------:R-:W-:-:S05]  /*90a0*/  IMAD.U32 R8, RZ, RZ, UR37 ;  /* 0x00000025ff087e24 */ /* 0x000fca000f8e00ff */
[----:B------:R-:W-:-:S04]  /*90b0*/  SHF.L.U32 R8, R8, 0x1f, RZ ;  /* 0x0000001f08087819 */ /* 0x000fc800000006ff */
[----:B------:R0:W2:Y:S01]  /*90c0*/  SYNCS.PHASECHK.TRANS64.TRYWAIT P1, [UR25+0x28c30], R8 ;  /* 0x028c3008ff0075a7 */ /* 0x0000a20008020159 */
[----:B------:R-:W-:Y:S05]  /*90d0*/  @!P3 BRA `(.L_x_4995) ;  /* 0x000000000004b947 */ /* 0x000fea0003800000 */
[----:B------:R-:W-:Y:S01]  /*90e0*/  BPT.TRAP 0x1 ;  /* 0x000000040000795c */ /* 0x000fe20000300000 */
.L_x_4995:
[----:B--2---:R-:W-:Y:S05]  /*90f0*/  @P1 BRA `(.L_x_4996) ;  /* 0x0000000000081947 */ /* 0x004fea0003800000 */
[----:B------:R-:W2:Y:S02]  /*9100*/  SYNCS.PHASECHK.TRANS64.TRYWAIT P1, [UR25+0x28c30], R8 ;  /* 0x028c3008ff0075a7 */ /* 0x000ea40008020159 */
[----:B--2---:R-:W-:Y:S05]  /*9110*/  @!P1 BRA `(.L_x_4997) ;  /* 0x000000d000d89947 */ /* 0x004fea0003800000 */
.L_x_4996:
[----:B------:R-:W-:Y:S01]  /*9120*/  R2UR UR18, R0 ;  /* 0x00000000001272ca */ /* 0x000fe200000e0000 */
[----:B-1----:R-:W-:Y:S01]  /*9130*/  WARPGROUP.ARRIVE ;  /* 0x00000000000079c5 */ /* 0x002fe20000000000 */
[----:B------:R-:W-:Y:S01]  /*9140*/  UMOV UR19, 0x40000040 ;  /* 0x4000004000137882 */ /* 0x000fe20000000000 */
[----:B------:R-:W-:Y:S01]  /*9150*/  UMOV UR7, 0x40000040 ;  /* 0x4000004000077882 */ /* 0x000fe20000000000 */
[----:B------:R-:W-:Y:S01]  /*9160*/  UMOV UR11, 0x40000040 ;  /* 0x40000040000b7882 */ /* 0x000fe20000000000 */
[----:B------:R-:W-:-:S08]  /*9170*/  UMOV UR15, 0x40000040 ;  /* 0x40000040000f7882 */ /* 0x000fd00000000000 */
[----:B------:R-:W-:-:S04]  /*9180*/  ULEA UR18, UR36, UR18, 0x9 ;  /* 0x0000001224127291 */ /* 0x000fc8000f8e483f */
[----:B------:R-:W-:Y:S02]  /*9190*/  UIADD3 UR6, UR18, 0x2, URZ ;  /* 0x0000000212067890 */ /* 0x000fe4000fffe03f */
[----:B------:R-:W-:Y:S02]  /*91a0*/  UIADD3 UR10, UR18, 0x4, URZ ;  /* 0x00000004120a7890 */ /* 0x000fe4000fffe03f */
[----:B------:R-:W-:Y:S02]  /*91b0*/  UIADD3 UR14, UR18, 0x6, URZ ;  /* 0x00000006120e7890 */ /* 0x000fe4000fffe03f */
[----:B------:R-:W-:Y:S03]  /*91c0*/  HGMMA.64x64x16.F32 R152, gdesc[UR16], RZ, !UPT, gsb0 ;  /* 0x00e00000109879f0 */ /* 0x000fe6000c0008ff */
[----:B------:R-:W-:Y:S02]  /*91d0*/  WARPGROUP.DEPBAR.LE gsb0, 0x0 ;  /* 0x00008000000079c5 */ /* 0x000fe40000010000 */
[----:B------:R-:W-:-:S06]  /*91e0*/  WARPGROUP.ARRIVE ;  /* 0x00000000000079c5 */ /* 0x000fcc0000000000 */
[----:B------:R-:W-:Y:S03]  /*91f0*/  HGMMA.64x64x16.F32 R152, gdesc[UR4], R152, gsb0 ;  /* 0x00e00000049879f0 */ /* 0x000fe60008000898 */
[----:B------:R-:W-:Y:S02]  /*9200*/  WARPGROUP.DEPBAR.LE gsb0, 0x0 ;  /* 0x00008000000079c5 */ /* 0x000fe40000010000 */
[----:B------:R-:W-:-:S06]  /*9210*/  WARPGROUP.ARRIVE ;  /* 0x00000000000079c5 */ /* 0x000fcc0000000000 */
[----:B------:R-:W-:Y:S01]  /*9220*/  HGMMA.64x64x16.F32 R152, gdesc[UR8], R152, gsb0 ;  /* 0x00e00000089879f0 */ /* 0x000fe20008000898 */
[----:B------:R-:W-:Y:S02]  /*9230*/  UMOV UR10, UR22 ;  /* 0x00000016000a7c82 */ /* 0x000fe40008000000 */
        /* <DEDUP_REMOVED lines=35> */
[----:B-1----:R-:W-:-:S07]  /*9470*/  FMNMX.FTZ R5, R6, R5, !PT ;  /* 0x0000000506057209 */ /* 0x002fce0007810000 */
[----:B------:R-:W1:Y:S01]  /*9480*/  MUFU.TANH R152, R152 ;  /* 0x0000009800987308 */ /* 0x000e620000002400 */
[----:B---3--:R-:W-:-:S07]  /*9490*/  FMNMX.FTZ R156, R20, R5, !PT ;  /* 0x00000005149c7209 */ /* 0x008fce0007810000 */
[----:B------:R-:W3:Y:S01]  /*94a0*/  MUFU.TANH R154, R154 ;  /* 0x0000009a009a7308 */ /* 0x000ee20000002400 */
[----:B--2---:R-:W-:-:S07]  /*94b0*/  FMNMX.FTZ R5, R21, R156, !PT ;  /* 0x0000009c15057209 */ /* 0x004fce0007810000 */
        /* <DEDUP_REMOVED lines=17> */
[----:B--2---:R-:W-:Y:S01]  /*95d0*/  FMNMX.FTZ R162, R165, R156, !PT ;  /* 0x0000009ca5a27209 */ /* 0x004fe20007810000 */
[----:B------:R-:W-:Y:S01]  /*95e0*/  FMUL.FTZ R156, R163, UR24 ;  /* 0x00000018a39c7c20 */ /* 0x000fe20008410000 */
[----:B------:R-:W-:Y:S01]  /*95f0*/  FMUL.FTZ R163, R170, UR24 ;  /* 0x00000018aaa37c20 */ /* 0x000fe20008410000 */
[----:B------:R-:W-:-:S04]  /*9600*/  FMUL.FTZ R170, R174, UR24 ;  /* 0x00000018aeaa7c20 */ /* 0x000fc80008410000 */
[----:B------:R-:W2:Y:S01]  /*9610*/  MUFU.TANH R168, R168 ;  /* 0x000000a800a87308 */ /* 0x000ea20000002400 */
[----:B-1----:R-:W-:Y:S01]  /*9620*/  FMNMX.FTZ R5, R169, R162, !PT ;  /* 0x000000a2a9057209 */ /* 0x002fe20007810000 */
[----:B------:R-:W-:Y:S01]  /*9630*/  FMUL.FTZ R162, R167, UR24 ;  /* 0x00000018a7a27c20 */ /* 0x000fe20008410000 */
[----:B------:R-:W-:-:S05]  /*9640*/  FMUL.FTZ R167, R179, UR24 ;  /* 0x00000018b3a77c20 */ /* 0x000fca0008410000 */
[----:B------:R-:W1:Y:S01]  /*9650*/  MUFU.TANH R10, R10 ;  /* 0x0000000a000a7308 */ /* 0x000e620000002400 */
[----:B---3--:R-:W-:-:S07]  /*9660*/  FMNMX.FTZ R5, R172, R5, !PT ;  /* 0x00000005ac057209 */ /* 0x008fce0007810000 */
[----:B------:R-:W3:Y:S01]  /*9670*/  MUFU.TANH R11, R11 ;  /* 0x0000000b000b7308 */ /* 0x000ee20000002400 */
[----:B--2---:R-:W-:-:S05]  /*9680*/  FMNMX.FTZ R5, R168, R5, !PT ;  /* 0x00000005a8057209 */ /* 0x004fca0007810000 */
[----:B------:R-:W2:Y:S02]  /*9690*/  SHFL.BFLY PT, R176, R5, 0x2, 0x1f ;  /* 0x0c401f0005b07f89 */ /* 0x000ea400000e0000 */
[----:B------:R-:W4:Y:S01]  /*96a0*/  MUFU.TANH R12, R12 ;  /* 0x0000000c000c7308 */ /* 0x000f220000002400 */
[----:B-1----:R-:W-:-:S07]  /*96b0*/  FMNMX.FTZ R174, R10, R9, !PT ;  /* 0x000000090aae7209 */ /* 0x002fce0007810000 */
[----:B------:R-:W1:Y:S08]  /*96c0*/  MUFU.TANH R13, R13 ;  /* 0x0000000d000d7308 */ /* 0x000e700000002400 */
        /* <DEDUP_REMOVED lines=8> */
[----:B-1----:R-:W-:-:S04]  /*9750*/  FMNMX.FTZ R176, R13, R176, !PT ;  /* 0x000000b00db07209 */ /* 0x002fc80007810000 */
[----:B-----5:R-:W-:-:S03]  /*9760*/  FMNMX.FTZ R177, R153, R176, !PT ;  /* 0x000000b099b17209 */ /* 0x020fc60007810000 */
[----:B------:R-:W1:Y:S01]  /*9770*/  MUFU.TANH R162, R162 ;  /* 0x000000a200a27308 */ /* 0x000e620000002400 */
[----:B--2---:R-:W-:-:S07]  /*9780*/  FMNMX.FTZ R176, R156, R177, !PT ;  /* 0x000000b19cb07209 */ /* 0x004fce0007810000 */
[----:B------:R-:W2:Y:S01]  /*9790*/  MUFU.TANH R163, R163 ;  /* 0x000000a300a37308 */ /* 0x000ea20000002400 */
[----:B----4-:R-:W-:Y:S02]  /*97a0*/  FMNMX.FTZ R177, R159, R176, !PT ;  /* 0x000000b09fb17209 */ /* 0x010fe40007810000 */
[----:B---3--:R-:W-:-:S05]  /*97b0*/  FMNMX.FTZ R5, R180, R181, !PT ;  /* 0x000000b5b4057209 */ /* 0x008fca0007810000 */
[----:B------:R-:W3:Y:S01]  /*97c0*/  MUFU.TANH R166, R166 ;  /* 0x000000a600a67308 */ /* 0x000ee20000002400 */
[----:B-1----:R-:W-:Y:S01]  /*97d0*/  FMNMX.FTZ R176, R162, R177, !PT ;  /* 0x000000b1a2b07209 */ /* 0x002fe20007810000 */
[C---:B------:R-:W-:Y:S01]  /*97e0*/  FMUL.FTZ R179, R5.reuse, UR10 ;  /* 0x0000000a05b37c20 */ /* 0x040fe20008410000 */
[----:B------:R-:W-:-:S03]  /*97f0*/  FADD.FTZ R14, -R5, R14 ;  /* 0x0000000e050e7221 */ /* 0x000fc60000010100 */
[--C-:B------:R-:W-:Y:S01]  /*9800*/  FFMA.FTZ R178, R6, UR10, -R179.reuse ;  /* 0x0000000a06b27c23 */ /* 0x100fe200080108b3 */
[----:B------:R-:W-:Y:S01]  /*9810*/  FMUL.FTZ R14, R14, UR10 ;  /* 0x0000000a0e0e7c20 */ /* 0x000fe20008410000 */
[----:B------:R-:W1:Y:S01]  /*9820*/  MUFU.TANH R170, R170 ;  /* 0x000000aa00aa7308 */ /* 0x000e620000002400 */
        /* <DEDUP_REMOVED lines=16> */
[----:B-1----:R-:W-:Y:S01]  /*9930*/  FMNMX.FTZ R176, R170, R177, !PT ;  /* 0x000000b1aab07209 */ /* 0x002fe20007810000 */
[----:B------:R-:W-:-:S06]  /*9940*/  FFMA.FTZ R168, R168, UR10, -R179 ;  /* 0x0000000aa8a87c23 */ /* 0x000fcc00080108b3 */
[----:B------:R-:W1:Y:S01]  /*9950*/  MUFU.TANH R167, R167 ;  /* 0x000000a700a77308 */ /* 0x000e620000002400 */
[----:B--2---:R-:W-:-:S07]  /*9960*/  FMNMX.FTZ R6, R173, R176, !PT ;  /* 0x000000b0ad067209 */ /* 0x004fce0007810000 */
[----:B------:R-:W2:Y:S01]  /*9970*/  MUFU.TANH R174, R174 ;  /* 0x000000ae00ae7308 */ /* 0x000ea20000002400 */
[----:B---3--:R-:W-:-:S07]  /*9980*/  FMNMX.FTZ R6, R171, R6, !PT ;  /* 0x00000006ab067209 */ /* 0x008fce0007810000 */
[----:B------:R-:W3:Y:S01]  /*9990*/  MUFU.TANH R175, R175 ;  /* 0x000000af00af7308 */ /* 0x000ee20000002400 */
[----:B-1----:R-:W-:-:S07]  /*99a0*/  FMNMX.FTZ R177, R167, R6, !PT ;  /* 0x00000006a7b17209 */ /* 0x002fce0007810000 */
[----:B------:R1:W-:Y:S01]  /*99b0*/  MUFU.EX2 R176, R178 ;  /* 0x000000b200b07308 */ /* 0x0003e20000000800 */
[----:B--2---:R-:W-:Y:S01]  /*99c0*/  FMNMX.FTZ R6, R174, R177, !PT ;  /* 0x000000b1ae067209 */ /* 0x004fe20007810000 */
[----:B------:R-:W-:-:S06]  /*99d0*/  FFMA.FTZ R177, R152, UR10, -R179 ;  /* 0x0000000a98b17c23 */ /* 0x000fcc00080108b3 */
[----:B------:R-:W2:Y:S01]  /*99e0*/  MUFU.EX2 R14, R14 ;  /* 0x0000000e000e7308 */ /* 0x000ea20000000800 */
[----:B---3--:R-:W-:Y:S01]  /*99f0*/  FMNMX.FTZ R6, R175, R6, !PT ;  /* 0x00000006af067209 */ /* 0x008fe20007810000 */
[----:B-1----:R-:W-:-:S04]  /*9a00*/  FFMA.FTZ R178, R154, UR10, -R179 ;  /* 0x0000000a9ab27c23 */ /* 0x002fc800080108b3 */
[----:B------:R-:W1:Y:S02]  /*9a10*/  SHFL.BFLY PT, R181, R6, 0x2, 0x1f ;  /* 0x0c401f0006b57f89 */ /* 0x000e6400000e0000 */
        /* <DEDUP_REMOVED lines=15> */
[----:B-1----:R-:W-:Y:S01]  /*9b10*/  FMNMX.FTZ R181, R6, R181, !PT ;  /* 0x000000b506b57209 */ /* 0x002fe20007810000 */
        /* <DEDUP_REMOVED lines=39> */
[----:B------:R-:W-:Y:S01]  /*9d90*/  FFMA.FTZ R172, R153, UR10, -R154 ;  /* 0x0000000a99ac7c23 */ /* 0x000fe2000801089a */
[----:B------:R-:W-:-:S02]  /*9da0*/  IMAD.MOV R153, RZ, RZ, -R17 ;  /* 0x000000ffff997224 */ /* 0x000fc400078e0a11 */
[--C-:B------:R-:W-:Y:S01]  /*9db0*/  FFMA.FTZ R11, R11, UR10, -R154.reuse ;  /* 0x0000000a0b0b7c23 */ /* 0x100fe2000801089a */
[--C-:B------:R-:W-:Y:S01]  /*9dc0*/  FFMA.FTZ R181, R173, UR10, -R154.reuse ;  /* 0x0000000aadb57c23 */ /* 0x100fe2000801089a */
[----:B------:R-:W-:Y:S01]  /*9dd0*/  MUFU.EX2 R9, R9 ;  /* 0x0000000900097308 */ /* 0x000fe20000000800 */
[--C-:B------:R-:W-:Y:S01]  /*9de0*/  FFMA.FTZ R12, R12, UR10, -R154.reuse ;  /* 0x0000000a0c0c7c23 */ /* 0x100fe2000801089a */
[----:B------:R-:W-:Y:S01]  /*9df0*/  ISETP.NE.AND P1, PT, R2, R153, PT ;  /* 0x000000990200720c */ /* 0x000fe20003f25270 */
[----:B------:R-:W-:Y:S02]  /*9e00*/  IMAD.U32 R173, RZ, RZ, UR25 ;  /* 0x00000019ffad7e24 */ /* 0x000fe4000f8e00ff */
[--C-:B------:R-:W-:Y:S01]  /*9e10*/  FFMA.FTZ R13, R13, UR10, -R154.reuse ;  /* 0x0000000a0d0d7c23 */ /* 0x100fe2000801089a */
[----:B------:R-:W-:Y:S02]  /*9e20*/  IMAD.U32 R153, RZ, RZ, UR23 ;  /* 0x00000017ff997e24 */ /* 0x000fe4000f8e00ff */
[--C-:B------:R-:W-:Y:S01]  /*9e30*/  FFMA.FTZ R179, R156, UR10, -R154.reuse ;  /* 0x0000000a9cb37c23 */ /* 0x100fe2000801089a */
[----:B------:R-:W-:Y:S01]  /*9e40*/  @!P4 VIADD R152, R173, 0x28c40 ;  /* 0x00028c40ad98c836 */ /* 0x000fe20000000000 */
[----:B------:R-:W1:Y:S01]  /*9e50*/  MUFU.EX2 R10, R10 ;  /* 0x0000000a000a7308 */ /* 0x000e620000000800 */
[--C-:B------:R-:W-:Y:S01]  /*9e60*/  FFMA.FTZ R159, R159, UR10, -R154.reuse ;  /* 0x0000000a9f9f7c23 */ /* 0x100fe2000801089a */
[--C-:B------:R-:W-:Y:S01]  /*9e70*/  FFMA.FTZ R192, R162, UR10, -R154.reuse ;  /* 0x0000000aa2c07c23 */ /* 0x100fe2000801089a */
[----:B------:R-:W-:Y:S01]  /*9e80*/  FFMA.FTZ R163, R163, UR10, -R154 ;  /* 0x0000000aa3a37c23 */ /* 0x000fe2000801089a */
[----:B------:R-:W-:Y:S01]  /*9e90*/  @!P4 PRMT R152, RZ, 0x654, R152 ;  /* 0x00000654ff98c816 */ /* 0x000fe20000000098 */
[--C-:B------:R-:W-:Y:S01]  /*9ea0*/  FFMA.FTZ R194, R166, UR10, -R154.reuse ;  /* 0x0000000aa6c27c23 */ /* 0x100fe2000801089a */
[----:B------:R-:W-:Y:S01]  /*9eb0*/  FFMA.FTZ R170, R170, UR10, -R154 ;  /* 0x0000000aaaaa7c23 */ /* 0x000fe2000801089a */
[----:B------:R-:W-:Y:S01]  /*9ec0*/  @!P1 IMAD R153, R153, 0x40, R16 ;  /* 0x0000004099999824 */ /* 0x000fe200078e0210 */
[----:B------:R-:W2:Y:S01]  /*9ed0*/  MUFU.EX2 R11, R11 ;  /* 0x0000000b000b7308 */ /* 0x000ea20000000800 */
[----:B------:R4:W-:Y:S01]  /*9ee0*/  @!P4 SYNCS.ARRIVE.TRANS64.RED.A1T0 RZ, [R152+URZ], RZ ;  /* 0x000000ff98ffc9a7 */ /* 0x0009e2000810043f */
[--C-:B------:R-:W-:Y:S01]  /*9ef0*/  FFMA.FTZ R171, R171, UR10, -R154.reuse ;  /* 0x0000000aabab7c23 */ /* 0x100fe2000801089a */
[--C-:B------:R-:W-:Y:S01]  /*9f00*/  FFMA.FTZ R167, R167, UR10, -R154.reuse ;  /* 0x0000000aa7a77c23 */ /* 0x100fe2000801089a */
[----:B------:R-:W-:Y:S01]  /*9f10*/  @!P1 LEA R153, R153, UR43, 0x2 ;  /* 0x0000002b99999c11 */ /* 0x000fe2000f8e10ff */
[--C-:B------:R-:W-:Y:S01]  /*9f20*/  FFMA.FTZ R162, R174, UR10, -R154.reuse ;  /* 0x0000000aaea27c23 */ /* 0x100fe2000801089a */
[----:B------:R-:W-:Y:S01]  /*9f30*/  FFMA.FTZ R175, R175, UR10, -R154 ;  /* 0x0000000aafaf7c23 */ /* 0x000fe2000801089a */
[----:B------:R-:W-:Y:S01]  /*9f40*/  FMUL.FTZ R100, R100, R14 ;  /* 0x0000000e64647220 */ /* 0x000fe20000410000 */
[----:B------:R-:W3:Y:S01]  /*9f50*/  MUFU.EX2 R12, R12 ;  /* 0x0000000c000c7308 */ /* 0x000ee20000000800 */
[----:B----4-:R-:W-:Y:S01]  /*9f60*/  FADD.FTZ R152, R20, R3 ;  /* 0x0000000314987221 */ /* 0x010fe20000010000 */
[----:B-1----:R-:W-:Y:S01]  /*9f70*/  FFMA.FTZ R4, R9, R4, R10 ;  /* 0x0000000409047223 */ /* 0x002fe2000001000a */
[----:B------:R-:W-:Y:S01]  /*9f80*/  @!P1 STS [R153+0x28800], R14 ;  /* 0x0288000e99009388 */ /* 0x000fe20000000800 */
[-C--:B------:R-:W-:Y:S01]  /*9f90*/  FMUL.FTZ R101, R101, R14.reuse ;  /* 0x0000000e65657220 */ /* 0x080fe20000410000 */
[----:B------:R-:W-:Y:S01]  /*9fa0*/  FADD.FTZ R152, R21, R152 ;  /* 0x0000009815987221 */ /* 0x000fe20000010000 */
[-C--:B------:R-:W-:Y:S01]  /*9fb0*/  FMUL.FTZ R104, R104, R14.reuse ;  /* 0x0000000e68687220 */ /* 0x080fe20000410000 */
[----:B------:R1:W-:Y:S01]  /*9fc0*/  @!P1 STS [R153+0x28820], R9 ;  /* 0x0288200999009388 */ /* 0x0003e20000000800 */
[----:B------:R-:W4:Y:S01]  /*9fd0*/  MUFU.EX2 R13, R13 ;  /* 0x0000000d000d7308 */ /* 0x000f220000000800 */
        /* <DEDUP_REMOVED lines=9> */
[----:B---3--:R-:W-:Y:S01]  /*a070*/  FADD.FTZ R4, R12, R3 ;  /* 0x000000030c047221 */ /* 0x008fe20000010000 */
[-C--:B------:R-:W-:Y:S01]  /*a080*/  FMUL.FTZ R117, R117, R14.reuse ;  /* 0x0000000e75757220 */ /* 0x080fe20000410000 */
[-C--:B------:R-:W-:Y:S01]  /*a090*/  FMUL.FTZ R120, R120, R14.reuse ;  /* 0x0000000e78787220 */ /* 0x080fe20000410000 */
[----:B------:R-:W-:Y:S01]  /*a0a0*/  FADD.FTZ R152, R178, R153 ;  /* 0x00000099b2987221 */ /* 0x000fe20000010000 */
[-C--:B------:R-:W-:Y:S01]  /*a0b0*/  FMUL.FTZ R121, R121, R14.reuse ;  /* 0x0000000e79797220 */ /* 0x080fe20000410000 */
[-C--:B------:R-:W-:Y:S01]  /*a0c0*/  FMUL.FTZ R124, R124, R14.reuse ;  /* 0x0000000e7c7c7220 */ /* 0x080fe20000410000 */
[----:B------:R-:W1:Y:S01]  /*a0d0*/  MUFU.EX2 R179, R179 ;  /* 0x000000b300b37308 */ /* 0x000e620000000800 */
        /* <DEDUP_REMOVED lines=8> */
[----:B--2---:R-:W-:Y:S01]  /*a160*/  FADD.FTZ R4, R172, R3 ;  /* 0x00000003ac047221 */ /* 0x004fe20000010000 */
[----:B------:R-:W-:Y:S01]  /*a170*/  FADD.FTZ R153, R157, R152 ;  /* 0x000000989d997221 */ /* 0x000fe20000010000 */
        /* <DEDUP_REMOVED lines=10> */
[----:B------:R-:W-:Y:S01]  /*a220*/  FMUL.FTZ R149, R149, R14 ;  /* 0x0000000e95957220 */ /* 0x000fe20000410000 */
[----:B------:R-:W-:Y:S01]  /*a230*/  F2FP.F16.F32.PACK_AB R154, R21, R20 ;  /* 0x00000014159a723e */ /* 0x000fe200000000ff */
[----:B------:R-:W-:Y:S01]  /*a240*/  FMUL.FTZ R26, R26, R9 ;  /* 0x000000091a1a7220 */ /* 0x000fe20000410000 */
[----:B------:R-:W1:Y:S01]  /*a250*/  MUFU.EX2 R192, R192 ;  /* 0x000000c000c07308 */ /* 0x000e620000000800 */
[----:B---3--:R-:W-:Y:S01]  /*a260*/  FADD.FTZ R3, R159, R4 ;  /* 0x000000049f037221 */ /* 0x008fe20000010000 */
[----:B------:R-:W-:Y:S01]  /*a270*/  F2FP.F16.F32.PACK_AB R158, R180, R155 ;  /* 0x0000009bb49e723e */ /* 0x000fe200000000ff */
[-C--:B------:R-:W-:Y:S01]  /*a280*/  FMUL.FTZ R27, R27, R9.reuse ;  /* 0x000000091b1b7220 */ /* 0x080fe20000410000 */
[----:B------:R-:W-:Y:S01]  /*a290*/  F2FP.F16.F32.PACK_AB R155, R13, R12 ;  /* 0x0000000c0d9b723e */ /* 0x000fe200000000ff */
[----:B------:R-:W-:Y:S01]  /*a2a0*/  FMUL.FTZ R30, R30, R9 ;  /* 0x000000091e1e7220 */ /* 0x000fe20000410000 */
[----:B------:R-:W-:Y:S01]  /*a2b0*/  F2FP.F16.F32.PACK_AB R156, R178, R177 ;  /* 0x000000b1b29c723e */ /* 0x000fe200000000ff */
[----:B------:R-:W-:Y:S01]  /*a2c0*/  FMUL.FTZ R31, R31, R9 ;  /* 0x000000091f1f7220 */ /* 0x000fe20000410000 */
[----:B------:R-:W3:Y:S01]  /*a2d0*/  MUFU.EX2 R161, R161 ;  /* 0x000000a100a17308 */ /* 0x000ee20000000800 */
[C---:B--2---:R-:W-:Y:S01]  /*a2e0*/  FADD.FTZ R152, R160.reuse, R153 ;  /* 0x00000099a0987221 */ /* 0x044fe20000010000 */
[----:B------:R-:W-:Y:S01]  /*a2f0*/  F2FP.F16.F32.PACK_AB R160, R160, R157 ;  /* 0x0000009da0a0723e */ /* 0x000fe200000000ff */
[-C--:B------:R-:W-:Y:S01]  /*a300*/  FMUL.FTZ R34, R34, R9.reuse ;  /* 0x0000000922227220 */ /* 0x080fe20000410000 */
[----:B------:R-:W-:Y:S01]  /*a310*/  F2FP.F16.F32.PACK_AB R157, R179, R172 ;  /* 0x000000acb39d723e */ /* 0x000fe200000000ff */
[-C--:B------:R-:W-:Y:S01]  /*a320*/  FMUL.FTZ R35, R35, R9.reuse ;  /* 0x0000000923237220 */ /* 0x080fe20000410000 */
[-C--:B------:R-:W-:Y:S01]  /*a330*/  FMUL.FTZ R38, R38, R9.reuse ;  /* 0x0000000926267220 */ /* 0x080fe20000410000 */
[----:B------:R-:W-:Y:S01]  /*a340*/  FMUL.FTZ R39, R39, R9 ;  /* 0x0000000927277220 */ /* 0x000fe20000410000 */
[----:B------:R-:W2:Y:S01]  /*a350*/  MUFU.EX2 R163, R163 ;  /* 0x000000a300a37308 */ /* 0x000ea20000000800 */
[C---:B-1----:R-:W-:Y:S01]  /*a360*/  FADD.FTZ R4, R192.reuse, R3 ;  /* 0x00000003c0047221 */ /* 0x042fe20000010000 */
[----:B------:R-:W-:Y:S01]  /*a370*/  F2FP.F16.F32.PACK_AB R159, R192, R159 ;  /* 0x0000009fc09f723e */ /* 0x000fe200000000ff */
[-C--:B------:R-:W-:Y:S01]  /*a380*/  FMUL.FTZ R42, R42, R9.reuse ;  /* 0x000000092a2a7220 */ /* 0x080fe20000410000 */
[-C--:B------:R-:W-:Y:S01]  /*a390*/  FMUL.FTZ R43, R43, R9.reuse ;  /* 0x000000092b2b7220 */ /* 0x080fe20000410000 */
[-C--:B------:R-:W-:Y:S01]  /*a3a0*/  FMUL.FTZ R46, R46, R9.reuse ;  /* 0x000000092e2e7220 */ /* 0x080fe20000410000 */
[-C--:B------:R-:W-:Y:S01]  /*a3b0*/  FMUL.FTZ R47, R47, R9.reuse ;  /* 0x000000092f2f7220 */ /* 0x080fe20000410000 */
[----:B------:R-:W-:Y:S01]  /*a3c0*/  FMUL.FTZ R50, R50, R9 ;  /* 0x0000000932327220 */ /* 0x000fe20000410000 */
[----:B------:R-:W1:Y:S01]  /*a3d0*/  MUFU.EX2 R164, R164 ;  /* 0x000000a400a47308 */ /* 0x000e620000000800 */
        /* <DEDUP_REMOVED lines=70> */
[-C--:B------:R-:W-:Y:S01]  /*a840*/  FMUL.FTZ R147, R147, R9.reuse ;  /* 0x0000000993937220 */ /* 0x080fe20000410000 */
[----:B------:R-:W-:Y:S01]  /*a850*/  FMUL.FTZ R150, R150, R9 ;  /* 0x0000000996967220 */ /* 0x000fe20000410000 */
[----:B------:R-:W4:Y:S01]  /*a860*/  MUFU.EX2 R169, R169 ;  /* 0x000000a900a97308 */ /* 0x000f220000000800 */
[----:B---3--:R-:W-:Y:S01]  /*a870*/  FADD.FTZ R4, R174, R15 ;  /* 0x0000000fae047221 */ /* 0x008fe20000010000 */
[----:B--2---:R-:W-:Y:S01]  /*a880*/  F2FP.F16.F32.PACK_AB R162, R164, R161 ;  /* 0x000000a1a4a2723e */ /* 0x004fe200000000ff */
[----:B------:R-:W-:Y:S01]  /*a890*/  FMUL.FTZ R151, R151, R9 ;  /* 0x0000000997977220 */ /* 0x000fe20000410000 */
[----:B------:R-:W-:-:S02]  /*a8a0*/  F2FP.F16.F32.PACK_AB R161, R194, R163 ;  /* 0x000000a3c2a1723e */ /* 0x000fc400000000ff */
[----:B------:R-:W-:Y:S02]  /*a8b0*/  F2FP.F16.F32.PACK_AB R164, R182, R165 ;  /* 0x000000a5b6a4723e */ /* 0x000fe400000000ff */
[----:B------:R-:W2:Y:S01]  /*a8c0*/  MUFU.EX2 R168, R168 ;  /* 0x000000a800a87308 */ /* 0x000ea20000000800 */
[----:B-----5:R-:W-:Y:S01]  /*a8d0*/  FADD.FTZ R11, R167, R4 ;  /* 0x00000004a70b7221 */ /* 0x020fe20000010000 */
[----:B------:R-:W-:Y:S02]  /*a8e0*/  F2FP.F16.F32.PACK_AB R163, R181, R170 ;  /* 0x000000aab5a3723e */ /* 0x000fe400000000ff */
[----:B------:R-:W-:-:S03]  /*a8f0*/  F2FP.F16.F32.PACK_AB R165, R174, R171 ;  /* 0x000000abaea5723e */ /* 0x000fc600000000ff */
[----:B------:R1:W-:Y:S01]  /*a900*/  STSM.16.M88.4 [R19], R160 ;  /* 0x000000a013007844 */ /* 0x0003e20000000200 */
[----:B------:R-:W3:Y:S01]  /*a910*/  MUFU.EX2 R14, R175 ;  /* 0x000000af000e7308 */ /* 0x000ee20000000800 */
[----:B----4-:R-:W-:Y:S01]  /*a920*/  FADD.FTZ R3, R169, R20 ;  /* 0x00000014a9037221 */ /* 0x010fe20000010000 */
[----:B--2---:R-:W-:-:S03]  /*a930*/  F2FP.F16.F32.PACK_AB R166, R168, R169 ;  /* 0x000000a9a8a6723e */ /* 0x004fc600000000ff */
[----:B------:R-:W-:Y:S01]  /*a940*/  FADD.FTZ R3, R168, R3 ;  /* 0x00000003a8037221 */ /* 0x000fe20000010000 */
[C---:B---3--:R-:W-:Y:S01]  /*a950*/  F2FP.F16.F32.PACK_AB R167, R14.reuse, R167 ;  /* 0x000000a70ea7723e */ /* 0x048fe200000000ff */
[----:B------:R-:W-:-:S04]  /*a960*/  FADD.FTZ R4, R14, R11 ;  /* 0x0000000b0e047221 */ /* 0x000fc80000010000 */
[----:B------:R1:W-:Y:S01]  /*a970*/  STSM.16.M88.4 [R22], R164 ;  /* 0x000000a416007844 */ /* 0x0003e20000000200 */
[----:B------:R-:W-:Y:S05]  /*a980*/  @!P3 BRA `(.L_x_4998) ;  /* 0x000000000004b947 */ /* 0x000fea0003800000 */
[----:B------:R-:W-:Y:S01]  /*a990*/  BPT.TRAP 0x1 ;  /* 0x000000040000795c */ /* 0x000fe20000300000 */
.L_x_4998:
[----:B------:R2:W3:Y:S01]  /*a9a0*/  SYNCS.PHASECHK.TRANS64.TRYWAIT P1, [UR25+0x28c50], R8 ;  /* 0x028c5008ff0075a7 */ /* 0x0004e20008020159 */
[----:B------:R-:W-:Y:S05]  /*a9b0*/  @!P3 BRA `(.L_x_4999) ;  /* 0x000000000004b947 */ /* 0x000fea0003800000 */
[----:B------:R-:W-:Y:S01]  /*a9c0*/  BPT.TRAP 0x1 ;  /* 0x000000040000795c */ /* 0x000fe20000300000 */
.L_x_4999:
[----:B---3--:R-:W-:Y:S05]  /*a9d0*/  @P1 BRA `(.L_x_5000) ;  /* 0x0000000000081947 */ /* 0x008fea0003800000 */
[----:B------:R-:W3:Y:S02]  /*a9e0*/  SYNCS.PHASECHK.TRANS64.TRYWAIT P1, [UR25+0x28c50], R8 ;  /* 0x028c5008ff0075a7 */ /* 0x000ee40008020159 */
[----:B---3--:R-:W-:Y:S05]  /*a9f0*/  @!P1 BRA `(.L_x_5001) ;  /* 0x000000b800b89947 */ /* 0x008fea0003800000 */
.L_x_5000:
        /* <DEDUP_REMOVED lines=39> */
[----:B------:R-:W-:-:S05]  /*ac70*/  UMOV UR50, UR21 ;  /* 0x0000001500327c82 */ /* 0x000fca0008000000 */
.L_x_4993:
[----:B------:R-:W-:-:S13]  /*ac80*/  ISETP.LE.AND P0, PT, R186, UR50, PT ;  /* 0x00000032ba007c0c */ /* 0x000fda000bf03270 */
[----:B------:R-:W-:Y:S05]  /*ac90*/  @!P0 BRA `(.L_x_5003) ;  /* 0x0000002400e88947 */ /* 0x000fea0003800000 */
[----:B------:R-:W-:Y:S01]  /*aca0*/  IMAD.MOV.U32 R11, RZ, RZ, R6 ;  /* 0x000000ffff0b7224 */ /* 0x000fe200078e0006 */
[----:B------:R-:W-:Y:S01]  /*acb0*/  UMOV UR22, UR36 ;  /* 0x0000002400167c82 */ /* 0x000fe20008000000 */
[----:B------:R-:W-:Y:S01]  /*acc0*/  IMAD.MOV.U32 R10, RZ, RZ, R5 ;  /* 0x000000ffff0a7224 */ /* 0x000fe200078e0005 */
[----:B------:R-:W-:Y:S01]  /*acd0*/  ULDC UR23, c[0x0][0x9e4] ;  /* 0x0002790000177ab9 */ /* 0x000fe20000000800 */
[----:B------:R-:W-:Y:S01]  /*ace0*/  ULDC UR24, c[0x0][0x288] ;  /* 0x0000a20000187ab9 */ /* 0x000fe20000000800 */
[----:B------:R-:W-:Y:S01]  /*acf0*/  ULDC UR25, c[0x0][0x9d8] ;  /* 0x0002760000197ab9 */ /* 0x000fe20000000800 */
[----:B------:R-:W-:Y:S01]  /*ad00*/  ULDC UR21, c[0x0][0x988] ;  /* 0x0002620000157ab9 */ /* 0x000fe20000000800 */
[----:B------:R-:W-:-:S05]  /*ad10*/  ULDC UR26, c[0x0][0x9e0] ;  /* 0x00027800001a7ab9 */ /* 0x000fca0000000800 */
.L_x_5020:
[----:B------:R-:W-:-:S04]  /*ad20*/  UIADD3 UR36, UR22, 0x1, URZ ;  /* 0x0000000116247890 */ /* 0x000fc8000fffe03f */
[----:B------:R-:W-:-:S04]  /*ad30*/  UISETP.NE.AND UP0, UPT, UR36, 0x2, UPT ;  /* 0x000000022400788c */ /* 0x000fc8000bf05270 */
[----:B------:R-:W-:Y:S02]  /*ad40*/  USEL UR6, URZ, 0x1, UP0 ;  /* 0x000000013f067887 */ /* 0x000fe40008000000 */
[----:B------:R-:W-:Y:S02]  /*ad50*/  USEL UR36, UR36, URZ, UP0 ;  /* 0x0000003f24247287 */ /* 0x000fe40008000000 */
[----:B------:R-:W-:Y:S01]  /*ad60*/  ULOP3.LUT UR37, UR37, UR6, URZ, 0x3c, !UPT ;  /* 0x0000000625257292 */ /* 0x000fe2000f8e3c3f */
[----:B012-4-:R-:W-:Y:S11]  /*ad70*/  @!P3 BRA `(.L_x_5004) ;  /* 0x000000000004b947 */ /* 0x017ff60003800000 */
[----:B------:R-:W-:Y:S01]  /*ad80*/  BPT.TRAP 0x1 ;  /* 0x000000040000795c */ /* 0x000fe20000300000 */
.L_x_5004:
[----:B------:R-:W-:Y:S01]  /*ad90*/  ULEA UR27, UR36, UR43, 0x3 ;  /* 0x0000002b241b7291 */ /* 0x000fe2000f8e183f */
[----:B------:R-:W-:-:S05]  /*ada0*/  IMAD.U32 R7, RZ, RZ, UR37 ;  /* 0x00000025ff077e24 */ /* 0x000fca000f8e00ff */
[----:B------:R-:W-:-:S04]  /*adb0*/  SHF.L.U32 R7, R7, 0x1f, RZ ;  /* 0x0000001f07077819 */ /* 0x000fc800000006ff */
[----:B------:R4:W0:Y:S01]  /*adc0*/  SYNCS.PHASECHK.TRANS64.TRYWAIT P0, [UR27+0x28c30], R7 ;  /* 0x028c3007ff0075a7 */ /* 0x000822000800015b */
[----:B------:R-:W-:Y:S05]  /*add0*/  @!P3 BRA `(.L_x_5005) ;  /* 0x000000000004b947 */ /* 0x000fea0003800000 */
[----:B------:R-:W-:Y:S01]  /*ade0*/  BPT.TRAP 0x1 ;  /* 0x000000040000795c */ /* 0x000fe20000300000 */
.L_x_5005:
[----:B0-----:R-:W-:Y:S05]  /*adf0*/  @P0 BRA `(.L_x_5006) ;  /* 0x0000000000080947 */ /* 0x001fea0003800000 */
[----:B------:R-:W0:Y:S02]  /*ae00*/  SYNCS.PHASECHK.TRANS64.TRYWAIT P0, [UR27+0x28c30], R7 ;  /* 0x028c3007ff0075a7 */ /* 0x000e24000800015b */
[----:B0-----:R-:W-:Y:S05]  /*ae10*/  @!P0 BRA `(.L_x_5007) ;  /* 0x000000b400c48947 */ /* 0x001fea0003800000 */
.L_x_5006:
[----:B------:R-:W-:Y:S01]  /*ae20*/  R2UR UR18, R0 ;  /* 0x00000000001272ca */ /* 0x000fe200000e0000 */
[----:B-1-3--:R-:W-:Y:S01]  /*ae30*/  WARPGROUP.ARRIVE ;  /* 0x00000000000079c5 */ /* 0x00afe20000000000 */
[----:B------:R-:W-:Y:S01]  /*ae40*/  UMOV UR19, 0x40000040 ;  /* 0x4000004000137882 */ /* 0x000fe20000000000 */
[----:B------:R-:W-:Y:S01]  /*ae50*/  UMOV UR7, 0x40000040 ;  /* 0x4000004000077882 */ /* 0x000fe20000000000 */
[----:B------:R-:W-:Y:S01]  /*ae60*/  UMOV UR11, 0x40000040 ;  /* 0x40000040000b7882 */ /* 0x000fe20000000000 */
[----:B------:R-:W-:Y:S01]  /*ae70*/  UMOV UR15, 0x40000040 ;  /* 0x40000040000f7882 */ /* 0x000fe20000000000 */
[----:B------:R-:W0:Y:S01]  /*ae80*/  @P5 LDC R9, c[0x0][0x44c] ;  /* 0x00011300ff095b82 */ /* 0x000e220000000800 */
[----:B------:R-:W-:-:S06]  /*ae90*/  IMAD.U32 R20, RZ, RZ, UR27 ;  /* 0x0000001bff147e24 */ /* 0x000fcc000f8e00ff */
[----:B------:R-:W-:Y:S01]  /*aea0*/  ULEA UR18, UR36, UR18, 0x9 ;  /* 0x0000001224127291 */ /* 0x000fe2000f8e483f */
[----:B--2---:R-:W1:Y:S03]  /*aeb0*/  @P5 LDC R8, c[0x0][0x450] ;  /* 0x00011400ff085b82 */ /* 0x004e660000000800 */
[----:B------:R-:W-:Y:S02]  /*aec0*/  UIADD3 UR6, UR18, 0x2, URZ ;  /* 0x0000000212067890 */ /* 0x000fe4000fffe03f */
[----:B------:R-:W-:Y:S02]  /*aed0*/  UIADD3 UR10, UR18, 0x4, URZ ;  /* 0x00000004120a7890 */ /* 0x000fe4000fffe03f */
[----:B------:R-:W-:Y:S02]  /*aee0*/  UIADD3 UR14, UR18, 0x6, URZ ;  /* 0x00000006120e7890 */ /* 0x000fe4000fffe03f */
[----:B------:R-:W-:Y:S03]  /*aef0*/  HGMMA.64x64x16.F32 R152, gdesc[UR16], RZ, !UPT, gsb0 ;  /* 0x00e00000109879f0 */ /* 0x000fe6000c0008ff */
[----:B------:R-:W-:-:S02]  /*af00*/  WARPGROUP.DEPBAR.LE gsb0, 0x0 ;  /* 0x00008000000079c5 */ /* 0x000fc40000010000 */
[----:B------:R-:W-:-:S06]  /*af10*/  WARPGROUP.ARRIVE ;  /* 0x00000000000079c5 */ /* 0x000fcc0000000000 */
[----:B------:R-:W-:Y:S01]  /*af20*/  HGMMA.64x64x16.F32 R152, gdesc[UR4], R152, gsb0 ;  /* 0x00e00000049879f0 */ /* 0x000fe20008000898 */
[----:B------:R-:W-:Y:S02]  /*af30*/  USHF.L.U32 UR6, UR50, 0x6, URZ ;  /* 0x0000000632067899 */ /* 0x000fe4000800063f */
        /* <DEDUP_REMOVED lines=12> */
[----:B------:R-:W-:-:S02]  /*b000*/  VIADD R178, R185, UR40 ;  /* 0x00000028b9b27c36 */ /* 0x000fc40008000000 */
[----:B------:R-:W-:Y:S01]  /*b010*/  FMUL.FTZ R172, R173, UR25 ;  /* 0x00000019adac7c20 */ /* 0x000fe20008410000 */
[----:B------:R-:W-:Y:S01]  /*b020*/  FMUL.FTZ R14, R162, UR25 ;  /* 0x00000019a20e7c20 */ /* 0x000fe20008410000 */
[----:B------:R-:W2:Y:S01]  /*b030*/  LDC R173, c[0x0][0x2f0] ;  /* 0x0000bc00ffad7b82 */ /* 0x000ea20000000800 */
[----:B0-----:R-:W-:-:S04]  /*b040*/  @P5 IMAD.HI.U32 R9, R178, R9, RZ ;  /* 0x00000009b2095227 */ /* 0x001fc800078e00ff */
[----:B------:R-:W-:Y:S01]  /*b050*/  FMUL.FTZ R162, R164, UR25 ;  /* 0x00000019a4a27c20 */ /* 0x000fe20008410000 */
[----:B------:R-:W-:Y:S01]  /*b060*/  FMUL.FTZ R164, R168, UR25 ;  /* 0x00000019a8a47c20 */ /* 0x000fe20008410000 */
[----:B------:R-:W-:Y:S01]  /*b070*/  FMUL.FTZ R6, R155, UR25 ;  /* 0x000000199b067c20 */ /* 0x000fe20008410000 */
[----:B------:R-:W-:Y:S01]  /*b080*/  FMUL.FTZ R194, R156, UR25 ;  /* 0x000000199cc27c20 */ /* 0x000fe20008410000 */
[----:B-1----:R-:W-:Y:S01]  /*b090*/  @P5 SHF.R.U32.HI R178, RZ, R8, R9 ;  /* 0x00000008ffb25219 */ /* 0x002fe20000011609 */
        /* <DEDUP_REMOVED lines=24> */
[----:B------:R-:W1:Y:S01]  /*b220*/  MUFU.TANH R192, R192 ;  /* 0x000000c000c07308 */ /* 0x000e620000002400 */
[----:B------:R-:W-:-:S03]  /*b230*/  @!P4 VIADD R8, R20, 0x28c40 ;  /* 0x00028c401408c836 */ /* 0x000fc60000000000 */
[----:B--2---:R-:W-:Y:S02]  /*b240*/  IMAD R166, R173, UR49, R166 ;  /* 0x00000031ada67c24 */ /* 0x004fe4000f8e02a6 */
[----:B------:R-:W-:Y:S02]  /*b250*/  @!P4 PRMT R8, RZ, 0x654, R8 ;  /* 0x00000654ff08c816 */ /* 0x000fe40000000008 */
[----:B------:R-:W2:Y:S01]  /*b260*/  MUFU.TANH R193, R193 ;  /* 0x000000c100c17308 */ /* 0x000ea20000002400 */
[----:B------:R-:W-:Y:S01]  /*b270*/  VIADD R166, R166, -UR24 ;  /* 0x80000018a6a67c36 */ /* 0x000fe20008000000 */
[----:B------:R3:W-:Y:S03]  /*b280*/  @!P4 SYNCS.ARRIVE.TRANS64.RED.A1T0 RZ, [R8+URZ], RZ ;  /* 0x000000ff08ffc9a7 */ /* 0x0007e6000810043f */
[C---:B------:R-:W-:Y:S02]  /*b290*/  VIADD R182, R166.reuse, UR26 ;  /* 0x0000001aa6b67c36 */ /* 0x040fe40008000000 */
[----:B------:R-:W-:Y:S01]  /*b2a0*/  VIADD R183, R166, UR20 ;  /* 0x00000014a6b77c36 */ /* 0x000fe20008000000 */
[----:B------:R-:W1:Y:S01]  /*b2b0*/  MUFU.TANH R5, R5 ;  /* 0x0000000500057308 */ /* 0x000e620000002400 */
[----:B0-----:R-:W-:-:S02]  /*b2c0*/  IMAD.IADD R180, R182, 0x1, R168 ;  /* 0x00000001b6b47824 */ /* 0x001fc400078e02a8 */
        /* <DEDUP_REMOVED lines=30> */
[----:B-123--:R-:W-:Y:S05]  /*b4b0*/  @!P6 BRA `(.L_x_5008) ;  /* 0x00000000005ce947 */ /* 0x00efea0003800000 */
        /* <DEDUP_REMOVED lines=13> */
.L_x_5010:
[----:B------:R-:W-:-:S05]  /*b590*/  IMAD.U32 R166, RZ, RZ, UR23 ;  /* 0x00000017ffa67e24 */ /* 0x000fca000f8e00ff */
[----:B------:R-:W-:-:S13]  /*b5a0*/  ISETP.NE.AND P0, PT, R166, 0x1, PT ;  /* 0x00000001a600780c */ /* 0x000fda0003f05270 */
[----:B------:R-:W1:Y:S02]  /*b5b0*/  @P0 LDC.64 R8, c[0x0][0x9e8] ;  /* 0x00027a00ff080b82 */ /* 0x000e640000000a00 */
[----:B-1----:R-:W-:-:S05]  /*b5c0*/  @P0 IMAD.HI.U32 R8, R165, R8, RZ ;  /* 0x00000008a5080227 */ /* 0x002fca00078e00ff */
[----:B------:R-:W-:-:S07]  /*b5d0*/  @P0 SHF.R.U32.HI R165, RZ, R9, R8 ;  /* 0x00000009ffa50219 */ /* 0x000fce0000011608 */
.L_x_5011:
[----:B------:R-:W-:Y:S05]  /*b5e0*/  BSYNC B0 ;  /* 0x0000000000007941 */ /* 0x000fea0003800000 */
.L_x_5009:
[----:B------:R-:W-:-:S04]  /*b5f0*/  IMAD R165, R165, R166, -UR6 ;  /* 0x80000006a5a57e24 */ /* 0x000fc8000f8e02a6 */
[----:B------:R-:W-:-:S05]  /*b600*/  IMAD.IADD R165, R165, 0x1, -R2 ;  /* 0x00000001a5a57824 */ /* 0x000fca00078e0a02 */
[----:B------:R-:W-:Y:S02]  /*b610*/  VIADDMNMX R180, R165, R166, R180, PT ;  /* 0x000000a6a5b47246 */ /* 0x000fe400038001b4 */
[----:B------:R-:W-:-:S07]  /*b620*/  VIMNMX R181, R181, R165, !PT ;  /* 0x000000a5b5b57248 */ /* 0x000fce0007fe0100 */
.L_x_5008:
        /* <DEDUP_REMOVED lines=43> */
[----:B------:R-:W-:Y:S01]  /*b8e0*/  FSEL R161, R174, -INF , !P2 ;  /* 0xff800000aea17808 */ /* 0x000fe20005000000 */
[--C-:B-1----:R-:W-:Y:S01]  /*b8f0*/  IMAD.IADD R174, R182, 0x1, R178.reuse ;  /* 0x00000001b6ae7824 */ /* 0x102fe200078e02b2 */
[----:B------:R-:W-:Y:S01]  /*b900*/  FSEL R162, R175, -INF , !P1 ;  /* 0xff800000afa27808 */ /* 0x000fe20004800000 */
[----:B------:R-:W-:Y:S01]  /*b910*/  IMAD.IADD R175, R183, 0x1, R178 ;  /* 0x00000001b7af7824 */ /* 0x000fe200078e02b2 */
[----:B------:R-:W-:-:S02]  /*b920*/  ISETP.GT.AND P2, PT, R181, 0x38, P0 ;  /* 0x00000038b500780c */ /* 0x000fc40000744270 */
[----:B------:R-:W-:Y:S02]  /*b930*/  ISETP.GT.AND P1, PT, R181, 0x39, P0 ;  /* 0x00000039b500780c */ /* 0x000fe40000724270 */
[C---:B------:R-:W-:Y:S02]  /*b940*/  ISETP.LT.OR P2, PT, R180.reuse, 0x39, P2 ;  /* 0x00000039b400780c */ /* 0x040fe40001741670 */
[----:B------:R-:W-:Y:S02]  /*b950*/  ISETP.LT.OR P1, PT, R180, 0x3a, P1 ;  /* 0x0000003ab400780c */ /* 0x000fe40000f21670 */
        /* <DEDUP_REMOVED lines=16> */
.L_x_5014:
[----:B------:R-:W-:-:S05]  /*ba60*/  IMAD.U32 R176, RZ, RZ, UR23 ;  /* 0x00000017ffb07e24 */ /* 0x000fca000f8e00ff */
[----:B------:R-:W-:-:S13]  /*ba70*/  ISETP.NE.AND P1, PT, R176, 0x1, PT ;  /* 0x00000001b000780c */ /* 0x000fda0003f25270 */
[----:B------:R-:W0:Y:S02]  /*ba80*/  @P1 LDC.64 R8, c[0x0][0x9e8] ;  /* 0x00027a00ff081b82 */ /* 0x000e240000000a00 */
[----:B0-----:R-:W-:-:S05]  /*ba90*/  @P1 IMAD.HI.U32 R8, R173, R8, RZ ;  /* 0x00000008ad081227 */ /* 0x001fca00078e00ff */
[----:B------:R-:W-:-:S07]  /*baa0*/  @P1 SHF.R.U32.HI R173, RZ, R9, R8 ;  /* 0x00000009ffad1219 */ /* 0x000fce0000011608 */
.L_x_5015:
[----:B------:R-:W-:Y:S05]  /*bab0*/  BSYNC B0 ;  /* 0x0000000000007941 */ /* 0x000fea0003800000 */
.L_x_5013:
[----:B------:R-:W-:-:S04]  /*bac0*/  IMAD R173, R173, R176, -UR6 ;  /* 0x80000006adad7e24 */ /* 0x000fc8000f8e02b0 */
[----:B------:R-:W-:-:S05]  /*bad0*/  IMAD.IADD R173, R173, 0x1, -R2 ;  /* 0x00000001adad7824 */ /* 0x000fca00078e0a02 */
[----:B------:R-:W-:Y:S02]  /*bae0*/  VIADDMNMX R174, R173, R176, R174, PT ;  /* 0x000000b0adae7246 */ /* 0x000fe400038001ae */
[----:B------:R-:W-:-:S07]  /*baf0*/  VIMNMX R175, R175, R173, !PT ;  /* 0x000000adafaf7248 */ /* 0x000fce0007fe0100 */
.L_x_5012:
[----:B------:R-:W-:Y:S01]  /*bb00*/  FMNMX.FTZ R8, R179, R10, !PT ;  /* 0x0000000ab3087209 */ /* 0x000fe20007810000 */
[----:B------:R-:W-:Y:S01]  /*bb10*/  UMOV UR10, UR21 ;  /* 0x00000015000a7c82 */ /* 0x000fe20008000000 */
[----:B------:R-:W-:Y:S01]  /*bb20*/  ISETP.GT.AND P2, PT, R175, 0x1, P0 ;  /* 0x00000001af00780c */ /* 0x000fe20000744270 */
[----:B------:R-:W-:Y:S01]  /*bb30*/  IMAD.MOV R181, RZ, RZ, -R17 ;  /* 0x000000ffffb57224 */ /* 0x000fe200078e0a11 */
[----:B------:R-:W-:Y:S02]  /*bb40*/  FMNMX.FTZ R9, R193, R8, !PT ;  /* 0x00000008c1097209 */ /* 0x000fe40007810000 */
[----:B------:R-:W-:Y:S02]  /*bb50*/  ISETP.LT.OR P2, PT, R174, 0x2, P2 ;  /* 0x00000002ae00780c */ /* 0x000fe40001741670 */
[----:B------:R-:W-:Y:S02]  /*bb60*/  FMNMX.FTZ R8, R194, R9, !PT ;  /* 0x00000009c2087209 */ /* 0x000fe40007810000 */
[----:B------:R-:W-:-:S02]  /*bb70*/  ISETP.GT.AND P1, PT, R175, 0x8, P0 ;  /* 0x00000008af00780c */ /* 0x000fc40000724270 */
[----:B------:R-:W-:Y:S02]  /*bb80*/  FMNMX.FTZ R8, R195, R8, !PT ;  /* 0x00000008c3087209 */ /* 0x000fe40007810000 */
[----:B------:R-:W-:Y:S02]  /*bb90*/  ISETP.LT.OR P1, PT, R174, 0x9, P1 ;  /* 0x00000009ae00780c */ /* 0x000fe40000f21670 */
[----:B------:R-:W-:Y:S02]  /*bba0*/  FMNMX.FTZ R9, R165, R8, !PT ;  /* 0x00000008a5097209 */ /* 0x000fe40007810000 */
[----:B------:R-:W-:Y:S02]  /*bbb0*/  FSEL R12, R12, -INF , !P1 ;  /* 0xff8000000c0c7808 */ /* 0x000fe40004800000 */
        /* <DEDUP_REMOVED lines=19> */
[----:B------:R-:W-:-:S02]  /*bcf0*/  FSEL R8, R6, -INF , !P2 ;  /* 0xff80000006087808 */ /* 0x000fc40005000000 */
[----:B------:R-:W-:Y:S02]  /*bd00*/  FMNMX.FTZ R9, R164, R9, !PT ;  /* 0x00000009a4097209 */ /* 0x000fe40007810000 */
[C---:B------:R-:W-:Y:S02]  /*bd10*/  ISETP.GT.AND P2, PT, R175.reuse, 0x9, P0 ;  /* 0x00000009af00780c */ /* 0x040fe40000744270 */
[----:B------:R-:W-:Y:S01]  /*bd20*/  ISETP.GT.AND P1, PT, R175, 0x21, P0 ;  /* 0x00000021af00780c */ /* 0x000fe20000724270 */
[----:B------:R-:W0:Y:S01]  /*bd30*/  SHFL.BFLY PT, R176, R9, 0x2, 0x1f ;  /* 0x0c401f0009b07f89 */ /* 0x000e2200000e0000 */
[C---:B------:R-:W-:Y:S02]  /*bd40*/  ISETP.LT.OR P2, PT, R174.reuse, 0xa, P2 ;  /* 0x0000000aae00780c */ /* 0x040fe40001741670 */
[----:B------:R-:W-:Y:S02]  /*bd50*/  ISETP.LT.OR P1, PT, R174, 0x22, P1 ;  /* 0x00000022ae00780c */ /* 0x000fe40000f21670 */
[----:B------:R-:W-:-:S02]  /*bd60*/  FSEL R13, R13, -INF , !P2 ;  /* 0xff8000000d0d7808 */ /* 0x000fc40005000000 */
[C---:B------:R-:W-:Y:S02]  /*bd70*/  ISETP.GT.AND P2, PT, R175.reuse, 0x11, P0 ;  /* 0x00000011af00780c */ /* 0x040fe40000744270 */
[----:B------:R-:W-:Y:S02]  /*bd80*/  FSEL R154, R154, -INF , !P1 ;  /* 0xff8000009a9a7808 */ /* 0x000fe40004800000 */
[----:B------:R-:W-:Y:S02]  /*bd90*/  ISETP.LT.OR P2, PT, R174, 0x12, P2 ;  /* 0x00000012ae00780c */ /* 0x000fe40001741670 */
[----:B------:R-:W-:Y:S02]  /*bda0*/  ISETP.GT.AND P1, PT, R175, 0x29, P0 ;  /* 0x00000029af00780c */ /* 0x000fe40000724270 */
[----:B------:R-:W-:Y:S02]  /*bdb0*/  FSEL R15, R15, -INF , !P2 ;  /* 0xff8000000f0f7808 */ /* 0x000fe40005000000 */
[----:B------:R-:W-:-:S02]  /*bdc0*/  ISETP.GT.AND P2, PT, R175, RZ, P0 ;  /* 0x000000ffaf00720c */ /* 0x000fc40000744270 */
[C---:B------:R-:W-:Y:S02]  /*bdd0*/  ISETP.LT.OR P1, PT, R174.reuse, 0x2a, P1 ;  /* 0x0000002aae00780c */ /* 0x040fe40000f21670 */
[----:B------:R-:W-:Y:S02]  /*bde0*/  ISETP.LT.OR P2, PT, R174, 0x1, P2 ;  /* 0x00000001ae00780c */ /* 0x000fe40001741670 */
[----:B------:R-:W-:Y:S02]  /*bdf0*/  FSEL R156, R156, -INF , !P1 ;  /* 0xff8000009c9c7808 */ /* 0x000fe40004800000 */
[----:B0-----:R-:W-:Y:S02]  /*be00*/  FMNMX.FTZ R6, R9, R176, !PT ;  /* 0x000000b009067209 */ /* 0x001fe40007810000 */
[----:B------:R-:W-:Y:S02]  /*be10*/  FSEL R176, R5, -INF , !P2 ;  /* 0xff80000005b07808 */ /* 0x000fe40005000000 */
[----:B------:R-:W-:Y:S01]  /*be20*/  ISETP.GT.AND P2, PT, R175, 0x20, P0 ;  /* 0x00000020af00780c */ /* 0x000fe20000744270 */
[----:B------:R-:W0:Y:S01]  /*be30*/  SHFL.BFLY PT, R173, R6, 0x1, 0x1f ;  /* 0x0c201f0006ad7f89 */ /* 0x000e2200000e0000 */
[----:B------:R-:W-:-:S02]  /*be40*/  FMNMX.FTZ R9, R176, R11, !PT ;  /* 0x0000000bb0097209 */ /* 0x000fc40007810000 */
[----:B------:R-:W-:Y:S02]  /*be50*/  ISETP.LT.OR P2, PT, R174, 0x21, P2 ;  /* 0x00000021ae00780c */ /* 0x000fe40001741670 */
[----:B------:R-:W-:Y:S02]  /*be60*/  FMNMX.FTZ R9, R8, R9, !PT ;  /* 0x0000000908097209 */ /* 0x000fe40007810000 */
[----:B------:R-:W-:Y:S02]  /*be70*/  ISETP.GT.AND P1, PT, R175, 0x30, P0 ;  /* 0x00000030af00780c */ /* 0x000fe40000724270 */
[----:B------:R-:W-:Y:S02]  /*be80*/  FSEL R153, R153, -INF , !P2 ;  /* 0xff80000099997808 */ /* 0x000fe40005000000 */
[----:B------:R-:W-:Y:S02]  /*be90*/  ISETP.GT.AND P2, PT, R175, 0x28, P0 ;  /* 0x00000028af00780c */ /* 0x000fe40000744270 */
[----:B------:R-:W-:-:S02]  /*bea0*/  ISETP.LT.OR P1, PT, R174, 0x31, P1 ;  /* 0x00000031ae00780c */ /* 0x000fc40000f21670 */
[C---:B------:R-:W-:Y:S02]  /*beb0*/  ISETP.LT.OR P2, PT, R174.reuse, 0x29, P2 ;  /* 0x00000029ae00780c */ /* 0x040fe40001741670 */
[----:B------:R-:W-:Y:S02]  /*bec0*/  FSEL R157, R157, -INF , !P1 ;  /* 0xff8000009d9d7808 */ /* 0x000fe40004800000 */
[----:B------:R-:W-:Y:S02]  /*bed0*/  ISETP.GT.AND P1, PT, R175, 0x31, P0 ;  /* 0x00000031af00780c */ /* 0x000fe40000724270 */
[----:B------:R-:W-:Y:S02]  /*bee0*/  FSEL R155, R155, -INF , !P2 ;  /* 0xff8000009b9b7808 */ /* 0x000fe40005000000 */
[----:B------:R-:W-:Y:S02]  /*bef0*/  ISETP.LT.OR P1, PT, R174, 0x32, P1 ;  /* 0x00000032ae00780c */ /* 0x000fe40000f21670 */
[----:B0-----:R-:W-:-:S02]  /*bf00*/  FMNMX.FTZ R5, R6, R173, !PT ;  /* 0x000000ad06057209 */ /* 0x001fc40007810000 */
[----:B------:R-:W-:Y:S02]  /*bf10*/  FMNMX.FTZ R6, R12, R9, !PT ;  /* 0x000000090c067209 */ /* 0x000fe40007810000 */
[----:B------:R-:W-:Y:S01]  /*bf20*/  FSEL R158, R158, -INF , !P1 ;  /* 0xff8000009e9e7808 */ /* 0x000fe20004800000 */
[----:B------:R-:W-:Y:S01]  /*bf30*/  FMUL.FTZ R180, R5, UR10 ;  /* 0x0000000a05b47c20 */ /* 0x000fe20008410000 */
[----:B------:R-:W-:Y:S02]  /*bf40*/  FMNMX.FTZ R9, R13, R6, !PT ;  /* 0x000000060d097209 */ /* 0x000fe40007810000 */
[C---:B------:R-:W-:Y:S02]  /*bf50*/  ISETP.GT.AND P1, PT, R175.reuse, 0x38, P0 ;  /* 0x00000038af00780c */ /* 0x040fe40000724270 */
[----:B------:R-:W-:Y:S02]  /*bf60*/  FMNMX.FTZ R6, R14, R9, !PT ;  /* 0x000000090e067209 */ /* 0x000fe40007810000 */
[----:B------:R-:W-:-:S02]  /*bf70*/  ISETP.GT.AND P0, PT, R175, 0x39, P0 ;  /* 0x00000039af00780c */ /* 0x000fc40000704270 */
[----:B------:R-:W-:Y:S02]  /*bf80*/  FMNMX.FTZ R6, R15, R6, !PT ;  /* 0x000000060f067209 */ /* 0x000fe40007810000 */
[C---:B------:R-:W-:Y:S02]  /*bf90*/  ISETP.LT.OR P1, PT, R174.reuse, 0x39, P1 ;  /* 0x00000039ae00780c */ /* 0x040fe40000f21670 */
[----:B------:R-:W-:Y:S02]  /*bfa0*/  FMNMX.FTZ R9, R21, R6, !PT ;  /* 0x0000000615097209 */ /* 0x000fe40007810000 */
[----:B------:R-:W-:Y:S02]  /*bfb0*/  ISETP.LT.OR P0, PT, R174, 0x3a, P0 ;  /* 0x0000003aae00780c */ /* 0x000fe40000701670 */
[----:B------:R-:W-:Y:S02]  /*bfc0*/  FMNMX.FTZ R6, R152, R9, !PT ;  /* 0x0000000998067209 */ /* 0x000fe40007810000 */
[----:B------:R-:W-:-:S02]  /*bfd0*/  FSEL R159, R159, -INF , !P1 ;  /* 0xff8000009f9f7808 */ /* 0x000fc40004800000 */
[----:B------:R-:W-:Y:S02]  /*bfe0*/  FMNMX.FTZ R9, R153, R6, !PT ;  /* 0x0000000699097209 */ /* 0x000fe40007810000 */
[----:B------:R-:W-:Y:S02]  /*bff0*/  FSEL R174, R160, -INF , !P0 ;  /* 0xff800000a0ae7808 */ /* 0x000fe40004000000 */
[----:B------:R-:W-:Y:S02]  /*c000*/  FMNMX.FTZ R6, R154, R9, !PT ;  /* 0x000000099a067209 */ /* 0x000fe40007810000 */
[----:B------:R-:W-:Y:S02]  /*c010*/  FSETP.NEU.FTZ.AND P2, PT, R5, -INF , PT ;  /* 0xff8000000500780b */ /* 0x000fe40003f5d000 */
[----:B------:R-:W-:Y:S02]  /*c020*/  FMNMX.FTZ R173, R155, R6, !PT ;  /* 0x000000069bad7209 */ /* 0x000fe40007810000 */
[----:B------:R-:W-:-:S02]  /*c030*/  FSEL R180, R180, RZ, P2 ;  /* 0x000000ffb4b47208 */ /* 0x000fc40001000000 */
[----:B------:R-:W-:Y:S02]  /*c040*/  FMNMX.FTZ R6, R156, R173, !PT ;  /* 0x000000ad9c067209 */ /* 0x000fe40007810000 */
[----:B------:R-:W-:Y:S01]  /*c050*/  ISETP.NE.AND P1, PT, R2, R181, PT ;  /* 0x000000b50200720c */ /* 0x000fe20003f25270 */
        /* <DEDUP_REMOVED lines=17> */
[--C-:B------:R-:W-:Y:S01]  /*c170*/  FFMA.FTZ R170, R170, UR10, -R180.reuse ;  /* 0x0000000aaaaa7c23 */ /* 0x100fe200080108b4 */
[----:B------:R-:W0:Y:S01]  /*c180*/  SHFL.BFLY PT, R6, R175, 0x2, 0x1f ;  /* 0x0c401f00af067f89 */ /* 0x000e2200000e0000 */
[--C-:B------:R-:W-:Y:S01]  /*c190*/  FFMA.FTZ R171, R171, UR10, -R180.reuse ;  /* 0x0000000aabab7c23 */ /* 0x100fe200080108b4 */
[--C-:B------:R-:W-:Y:S01]  /*c1a0*/  FFMA.FTZ R161, R161, UR10, -R180.reuse ;  /* 0x0000000aa1a17c23 */ /* 0x100fe200080108b4 */
[--C-:B------:R-:W-:Y:S01]  /*c1b0*/  FFMA.FTZ R163, R163, UR10, -R180.reuse ;  /* 0x0000000aa3a37c23 */ /* 0x100fe200080108b4 */
[----:B------:R-:W-:Y:S01]  /*c1c0*/  MUFU.EX2 R173, R194 ;  /* 0x000000c200ad7308 */ /* 0x000fe20000000800 */
[----:B------:R-:W-:-:S07]  /*c1d0*/  FFMA.FTZ R180, R164, UR10, -R180 ;  /* 0x0000000aa4b47c23 */ /* 0x000fce00080108b4 */
[----:B------:R-:W-:Y:S08]  /*c1e0*/  MUFU.EX2 R160, R195 ;  /* 0x000000c300a07308 */ /* 0x000ff00000000800 */
[----:B------:R-:W-:Y:S01]  /*c1f0*/  MUFU.EX2 R165, R165 ;  /* 0x000000a500a57308 */ /* 0x000fe20000000800 */
[----:B0-----:R-:W-:Y:S02]  /*c200*/  FMNMX.FTZ R6, R175, R6, !PT ;  /* 0x00000006af067209 */ /* 0x001fe40007810000 */
[----:B------:R-:W-:-:S05]  /*c210*/  FSEL R175, R5, RZ, P2 ;  /* 0x000000ff05af7208 */ /* 0x000fca0001000000 */
[----:B------:R-:W-:Y:S01]  /*c220*/  MUFU.EX2 R166, R166 ;  /* 0x000000a600a67308 */ /* 0x000fe20000000800 */
[----:B------:R-:W0:Y:S01]  /*c230*/  SHFL.BFLY PT, R177, R6, 0x1, 0x1f ;  /* 0x0c201f0006b17f89 */ /* 0x000e2200000e0000 */
[----:B------:R-:W-:-:S04]  /*c240*/  FADD.FTZ R175, -R175, R10 ;  /* 0x0000000aafaf7221 */ /* 0x000fc80000010100 */
[----:B------:R-:W-:Y:S02]  /*c250*/  FMUL.FTZ R175, R175, UR10 ;  /* 0x0000000aafaf7c20 */ /* 0x000fe40008410000 */
[----:B------:R1:W-:Y:S08]  /*c260*/  MUFU.EX2 R10, R179 ;  /* 0x000000b3000a7308 */ /* 0x0003f00000000800 */
[----:B------:R-:W2:Y:S08]  /*c270*/  MUFU.EX2 R175, R175 ;  /* 0x000000af00af7308 */ /* 0x000eb00000000800 */
[----:B------:R-:W3:Y:S01]  /*c280*/  MUFU.EX2 R167, R167 ;  /* 0x000000a700a77308 */ /* 0x000ee20000000800 */
[----:B0-----:R-:W-:-:S04]  /*c290*/  FMNMX.FTZ R6, R6, R177, !PT ;  /* 0x000000b106067209 */ /* 0x001fc80007810000 */
[C---:B------:R-:W-:Y:S01]  /*c2a0*/  FSETP.NEU.FTZ.AND P0, PT, R6.reuse, -INF , PT ;  /* 0xff8000000600780b */ /* 0x040fe20003f1d000 */
[----:B-1----:R-:W-:Y:S02]  /*c2b0*/  FMUL.FTZ R179, R6, UR10 ;  /* 0x0000000a06b37c20 */ /* 0x002fe40008410000 */
[----:B------:R-:W0:Y:S01]  /*c2c0*/  MUFU.EX2 R168, R168 ;  /* 0x000000a800a87308 */ /* 0x000e220000000800 */
[----:B--2---:R-:W-:Y:S01]  /*c2d0*/  FFMA.FTZ R162, R175, R3, R178 ;  /* 0x00000003afa27223 */ /* 0x004fe200000100b2 */
[-C--:B------:R-:W-:Y:S01]  /*c2e0*/  FMUL.FTZ R24, R24, R175.reuse ;  /* 0x000000af18187220 */ /* 0x080fe20000410000 */
[----:B------:R-:W-:Y:S01]  /*c2f0*/  FSEL R179, R179, RZ, P0 ;  /* 0x000000ffb3b37208 */ /* 0x000fe20000000000 */
[-C--:B------:R-:W-:Y:S01]  /*c300*/  FMUL.FTZ R25, R25, R175.reuse ;  /* 0x000000af19197220 */ /* 0x080fe20000410000 */
[----:B------:R-:W-:Y:S01]  /*c310*/  FADD.FTZ R162, R9, R162 ;  /* 0x000000a209a27221 */ /* 0x000fe20000010000 */
[-C--:B------:R-:W-:Y:S01]  /*c320*/  FMUL.FTZ R28, R28, R175.reuse ;  /* 0x000000af1c1c7220 */ /* 0x080fe20000410000 */
[----:B------:R-:W-:Y:S01]  /*c330*/  FMUL.FTZ R29, R29, R175 ;  /* 0x000000af1d1d7220 */ /* 0x000fe20000410000 */
[--C-:B------:R-:W-:Y:S01]  /*c340*/  FFMA.FTZ R164, R176, UR10, -R179.reuse ;  /* 0x0000000ab0a47c23 */ /* 0x100fe200080108b3 */
[----:B------:R-:W-:Y:S01]  /*c350*/  FADD.FTZ R3, R173, R162 ;  /* 0x000000a2ad037221 */ /* 0x000fe20000010000 */
[----:B------:R-:W1:Y:S01]  /*c360*/  MUFU.EX2 R169, R169 ;  /* 0x000000a900a97308 */ /* 0x000e620000000800 */
[----:B------:R-:W-:Y:S01]  /*c370*/  FSEL R162, R6, RZ, P0 ;  /* 0x000000ff06a27208 */ /* 0x000fe20000000000 */
[----:B------:R-:W-:Y:S01]  /*c380*/  FFMA.FTZ R14, R14, UR10, -R179 ;  /* 0x0000000a0e0e7c23 */ /* 0x000fe200080108b3 */
[----:B------:R-:W-:Y:S01]  /*c390*/  FADD.FTZ R176, R160, R3 ;  /* 0x00000003a0b07221 */ /* 0x000fe20000010000 */
[----:B------:R-:W-:-:S02]  /*c3a0*/  IMAD.U32 R3, RZ, RZ, UR22 ;  /* 0x00000016ff037e24 */ /* 0x000fc4000f8e00ff */
[----:B------:R-:W-:Y:S01]  /*c3b0*/  FFMA.FTZ R15, R15, UR10, -R179 ;  /* 0x0000000a0f0f7c23 */ /* 0x000fe200080108b3 */
[----:B------:R-:W-:Y:S01]  /*c3c0*/  FADD.FTZ R162, -R162, R11 ;  /* 0x0000000ba2a27221 */ /* 0x000fe20000010100 */
[----:B------:R-:W-:Y:S01]  /*c3d0*/  FADD.FTZ R181, R165, R176 ;  /* 0x000000b0a5b57221 */ /* 0x000fe20000010000 */
[----:B------:R-:W2:Y:S01]  /*c3e0*/  MUFU.EX2 R170, R170 ;  /* 0x000000aa00aa7308 */ /* 0x000ea20000000800 */
[--C-:B------:R-:W-:Y:S01]  /*c3f0*/  FFMA.FTZ R176, R8, UR10, -R179.reuse ;  /* 0x0000000a08b07c23 */ /* 0x100fe200080108b3 */
[----:B------:R-:W-:Y:S01]  /*c400*/  FFMA.FTZ R11, R12, UR10, -R179 ;  /* 0x0000000a0c0b7c23 */ /* 0x000fe200080108b3 */
[----:B------:R-:W-:Y:S01]  /*c410*/  FADD.FTZ R8, R166, R181 ;  /* 0x000000b5a6087221 */ /* 0x000fe20000010000 */
[--C-:B------:R-:W-:Y:S01]  /*c420*/  FFMA.FTZ R12, R13, UR10, -R179.reuse ;  /* 0x0000000a0d0c7c23 */ /* 0x100fe200080108b3 */
[--C-:B------:R-:W-:Y:S01]  /*c430*/  FFMA.FTZ R13, R152, UR10, -R179.reuse ;  /* 0x0000000a980d7c23 */ /* 0x100fe200080108b3 */
[--C-:B------:R-:W-:Y:S01]  /*c440*/  FFMA.FTZ R21, R21, UR10, -R179.reuse ;  /* 0x0000000a15157c23 */ /* 0x100fe200080108b3 */
[----:B---3--:R-:W-:Y:S01]  /*c450*/  FADD.FTZ R181, R167, R8 ;  /* 0x00000008a7b57221 */ /* 0x008fe20000010000 */
[----:B------:R-:W3:Y:S01]  /*c460*/  MUFU.EX2 R171, R171 ;  /* 0x000000ab00ab7308 */ /* 0x000ee20000000800 */
[----:B------:R-:W-:Y:S01]  /*c470*/  FMUL.FTZ R8, R162, UR10 ;  /* 0x0000000aa2087c20 */ /* 0x000fe20008410000 */
[----:B------:R-:W-:Y:S01]  /*c480*/  FFMA.FTZ R153, R153, UR10, -R179 ;  /* 0x0000000a99997c23 */ /* 0x000fe200080108b3 */
[----:B0-----:R-:W-:Y:S01]  /*c490*/  FADD.FTZ R162, R168, R181 ;  /* 0x000000b5a8a27221 */ /* 0x001fe20000010000 */
[--C-:B------:R-:W-:Y:S01]  /*c4a0*/  FFMA.FTZ R181, R154, UR10, -R179.reuse ;  /* 0x0000000a9ab57c23 */ /* 0x100fe200080108b3 */
[--C-:B------:R-:W-:Y:S01]  /*c4b0*/  FFMA.FTZ R182, R155, UR10, -R179.reuse ;  /* 0x0000000a9bb67c23 */ /* 0x100fe200080108b3 */
[--C-:B------:R-:W-:Y:S01]  /*c4c0*/  FFMA.FTZ R157, R157, UR10, -R179.reuse ;  /* 0x0000000a9d9d7c23 */ /* 0x100fe200080108b3 */
[----:B-1----:R-:W-:Y:S01]  /*c4d0*/  FADD.FTZ R183, R169, R162 ;  /* 0x000000a2a9b77221 */ /* 0x002fe20000010000 */
[----:B------:R-:W0:Y:S01]  /*c4e0*/  MUFU.EX2 R161, R161 ;  /* 0x000000a100a17308 */ /* 0x000e220000000800 */
[--C-:B------:R-:W-:Y:S01]  /*c4f0*/  FFMA.FTZ R192, R158, UR10, -R179.reuse ;  /* 0x0000000a9ec07c23 */ /* 0x100fe200080108b3 */
[----:B------:R-:W-:Y:S01]  /*c500*/  FFMA.FTZ R159, R159, UR10, -R179 ;  /* 0x0000000a9f9f7c23 */ /* 0x000fe200080108b3 */
[----:B--2---:R-:W-:Y:S01]  /*c510*/  FADD.FTZ R152, R170, R183 ;  /* 0x000000b7aa987221 */ /* 0x004fe20000010000 */
[--C-:B------:R-:W-:Y:S01]  /*c520*/  FFMA.FTZ R183, R156, UR10, -R179.reuse ;  /* 0x0000000a9cb77c23 */ /* 0x100fe200080108b3 */
[----:B------:R-:W-:Y:S01]  /*c530*/  FFMA.FTZ R174, R174, UR10, -R179 ;  /* 0x0000000aaeae7c23 */ /* 0x000fe200080108b3 */
[----:B------:R-:W-:Y:S01]  /*c540*/  @!P1 IMAD R3, R3, 0x40, R16 ;  /* 0x0000004003039824 */ /* 0x000fe200078e0210 */
[----:B------:R-:W-:Y:S01]  /*c550*/  F2FP.F16.F32.PACK_AB R154, R160, R173 ;  /* 0x000000ada09a723e */ /* 0x000fe200000000ff */
[----:B------:R-:W1:Y:S01]  /*c560*/  MUFU.EX2 R172, R172 ;  /* 0x000000ac00ac7308 */ /* 0x000e620000000800 */
[----:B---3--:R-:W-:Y:S01]  /*c570*/  FADD.FTZ R193, R171, R152 ;  /* 0x00000098abc17221 */ /* 0x008fe20000010000 */
[----:B------:R-:W-:Y:S01]  /*c580*/  F2FP.F16.F32.PACK_AB R162, R10, R171 ;  /* 0x000000ab0aa2723e */ /* 0x000fe200000000ff */
[----:B------:R-:W-:Y:S01]  /*c590*/  FMUL.FTZ R32, R32, R175 ;  /* 0x000000af20207220 */ /* 0x000fe20000410000 */
[----:B------:R-:W-:Y:S01]  /*c5a0*/  @!P1 LEA R3, R3, UR43, 0x2 ;  /* 0x0000002b03039c11 */ /* 0x000fe2000f8e10ff */
[----:B------:R-:W-:Y:S01]  /*c5b0*/  FADD.FTZ R152, R10, R193 ;  /* 0x000000c10a987221 */ /* 0x000fe20000010000 */
[----:B------:R-:W-:Y:S01]  /*c5c0*/  F2FP.F16.F32.PACK_AB R158, R168, R167 ;  /* 0x000000a7a89e723e */ /* 0x000fe200000000ff */
[----:B------:R-:W-:Y:S01]  /*c5d0*/  FMUL.FTZ R33, R33, R175 ;  /* 0x000000af21217220 */ /* 0x000fe20000410000 */
[----:B------:R-:W2:Y:S01]  /*c5e0*/  MUFU.EX2 R177, R163 ;  /* 0x000000a300b17308 */ /* 0x000ea20000000800 */
[----:B0-----:R-:W-:Y:S01]  /*c5f0*/  FADD.FTZ R179, R161, R152 ;  /* 0x00000098a1b37221 */ /* 0x001fe20000010000 */
[----:B------:R-:W-:Y:S01]  /*c600*/  F2FP.F16.F32.PACK_AB R152, R9, R178 ;  /* 0x000000b20998723e */ /* 0x000fe200000000ff */
[----:B------:R-:W-:Y:S01]  /*c610*/  @!P1 STS [R3+0x28800], R175 ;  /* 0x028800af03009388 */ /* 0x000fe20000000800 */
[----:B------:R-:W-:Y:S01]  /*c620*/  F2FP.F16.F32.PACK_AB R156, R166, R165 ;  /* 0x000000a5a69c723e */ /* 0x000fe200000000ff */
[-C--:B------:R-:W-:Y:S01]  /*c630*/  FMUL.FTZ R36, R36, R175.reuse ;  /* 0x000000af24247220 */ /* 0x080fe20000410000 */
[-C--:B------:R-:W-:Y:S01]  /*c640*/  FMUL.FTZ R37, R37, R175.reuse ;  /* 0x000000af25257220 */ /* 0x080fe20000410000 */
[-C--:B------:R-:W-:Y:S01]  /*c650*/  FMUL.FTZ R40, R40, R175.reuse ;  /* 0x000000af28287220 */ /* 0x080fe20000410000 */
[----:B------:R-:W0:Y:S01]  /*c660*/  MUFU.EX2 R8, R8 ;  /* 0x0000000800087308 */ /* 0x000e220000000800 */
[----:B-1----:R-:W-:Y:S01]  /*c670*/  FADD.FTZ R160, R172, R179 ;  /* 0x000000b3aca07221 */ /* 0x002fe20000010000 */
[-C--:B------:R-:W-:Y:S01]  /*c680*/  FMUL.FTZ R41, R41, R175.reuse ;  /* 0x000000af29297220 */ /* 0x080fe20000410000 */
[-C--:B------:R-:W-:Y:S01]  /*c690*/  FMUL.FTZ R44, R44, R175.reuse ;  /* 0x000000af2c2c7220 */ /* 0x080fe20000410000 */
[-C--:B------:R-:W-:Y:S01]  /*c6a0*/  FMUL.FTZ R45, R45, R175.reuse ;  /* 0x000000af2d2d7220 */ /* 0x080fe20000410000 */
[-C--:B------:R-:W-:Y:S01]  /*c6b0*/  FMUL.FTZ R48, R48, R175.reuse ;  /* 0x000000af30307220 */ /* 0x080fe20000410000 */
[-C--:B------:R-:W-:Y:S01]  /*c6c0*/  FMUL.FTZ R49, R49, R175.reuse ;  /* 0x000000af31317220 */ /* 0x080fe20000410000 */
[----:B------:R-:W-:Y:S01]  /*c6d0*/  FMUL.FTZ R52, R52, R175 ;  /* 0x000000af34347220 */ /* 0x000fe20000410000 */
[----:B------:R-:W1:Y:S01]  /*c6e0*/  MUFU.EX2 R180, R180 ;  /* 0x000000b400b47308 */ /* 0x000e620000000800 */
[----:B--2---:R-:W-:Y:S01]  /*c6f0*/  FADD.FTZ R9, R177, R160 ;  /* 0x000000a0b1097221 */ /* 0x004fe20000010000 */
[----:B------:R-:W-:Y:S01]  /*c700*/  F2FP.F16.F32.PACK_AB R160, R170, R169 ;  /* 0x000000a9aaa0723e */ /* 0x000fe200000000ff */
[-C--:B------:R-:W-:Y:S01]  /*c710*/  FMUL.FTZ R53, R53, R175.reuse ;  /* 0x000000af35357220 */ /* 0x080fe20000410000 */
[-C--:B------:R-:W-:Y:S01]  /*c720*/  FMUL.FTZ R56, R56, R175.reuse ;  /* 0x000000af38387220 */ /* 0x080fe20000410000 */
[-C--:B------:R-:W-:Y:S01]  /*c730*/  FMUL.FTZ R57, R57, R175.reuse ;  /* 0x000000af39397220 */ /* 0x080fe20000410000 */
[-C--:B------:R-:W-:Y:S01]  /*c740*/  FMUL.FTZ R60, R60, R175.reuse ;  /* 0x000000af3c3c7220 */ /* 0x080fe20000410000 */
[-C--:B------:R-:W-:Y:S01]  /*c750*/  FMUL.FTZ R61, R61, R175.reuse ;  /* 0x000000af3d3d7220 */ /* 0x080fe20000410000 */
[----:B------:R2:W3:Y:S01]  /*c760*/  MUFU.EX2 R163, R164 ;  /* 0x000000a400a37308 */ /* 0x0004e20000000800 */
[----:B0-----:R1:W-:Y:S01]  /*c770*/  @!P1 STS [R3+0x28820], R8 ;  /* 0x0288200803009388 */ /* 0x0013e20000000800 */
[-C--:B------:R-:W-:Y:S01]  /*c780*/  FMUL.FTZ R64, R64, R175.reuse ;  /* 0x000000af40407220 */ /* 0x080fe20000410000 */
[-C--:B------:R-:W-:Y:S01]  /*c790*/  FMUL.FTZ R65, R65, R175.reuse ;  /* 0x000000af41417220 */ /* 0x080fe20000410000 */
[-C--:B------:R-:W-:Y:S01]  /*c7a0*/  FMUL.FTZ R68, R68, R175.reuse ;  /* 0x000000af44447220 */ /* 0x080fe20000410000 */
[-C--:B------:R-:W-:Y:S01]  /*c7b0*/  FMUL.FTZ R69, R69, R175.reuse ;  /* 0x000000af45457220 */ /* 0x080fe20000410000 */
[-C--:B------:R-:W-:Y:S01]  /*c7c0*/  FMUL.FTZ R72, R72, R175.reuse ;  /* 0x000000af48487220 */ /* 0x080fe20000410000 */
[----:B------:R-:W-:Y:S01]  /*c7d0*/  FMUL.FTZ R73, R73, R175 ;  /* 0x000000af49497220 */ /* 0x000fe20000410000 */
[----:B------:R-:W0:Y:S01]  /*c7e0*/  MUFU.EX2 R176, R176 ;  /* 0x000000b000b07308 */ /* 0x000e220000000800 */
[----:B--2---:R-:W-:Y:S01]  /*c7f0*/  F2FP.F16.F32.PACK_AB R164, R172, R161 ;  /* 0x000000a1aca4723e */ /* 0x004fe200000000ff */
[----:B------:R-:W-:Y:S01]  /*c800*/  FMUL.FTZ R76, R76, R175 ;  /* 0x000000af4c4c7220 */ /* 0x000fe20000410000 */
[C---:B-1----:R-:W-:Y:S01]  /*c810*/  FADD.FTZ R3, R180.reuse, R9 ;  /* 0x00000009b4037221 */ /* 0x042fe20000010000 */
[----:B------:R-:W-:Y:S01]  /*c820*/  F2FP.F16.F32.PACK_AB R166, R180, R177 ;  /* 0x000000b1b4a6723e */ /* 0x000fe200000000ff */
[-C--:B------:R-:W-:Y:S01]  /*c830*/  FMUL.FTZ R77, R77, R175.reuse ;  /* 0x000000af4d4d7220 */ /* 0x080fe20000410000 */
[-C--:B------:R-:W-:Y:S01]  /*c840*/  FMUL.FTZ R80, R80, R175.reuse ;  /* 0x000000af50507220 */ /* 0x080fe20000410000 */
[-C--:B------:R-:W-:Y:S01]  /*c850*/  FMUL.FTZ R81, R81, R175.reuse ;  /* 0x000000af51517220 */ /* 0x080fe20000410000 */
[----:B------:R-:W1:Y:S01]  /*c860*/  MUFU.EX2 R155, R11 ;  /* 0x0000000b009b7308 */ /* 0x000e620000000800 */
[----:B---3--:R-:W-:Y:S01]  /*c870*/  FFMA.FTZ R9, R8, R4, R163 ;  /* 0x0000000408097223 */ /* 0x008fe200000100a3 */
[-C--:B------:R-:W-:Y:S01]  /*c880*/  FMUL.FTZ R84, R84, R175.reuse ;  /* 0x000000af54547220 */ /* 0x080fe20000410000 */
[-C--:B------:R-:W-:Y:S01]  /*c890*/  FMUL.FTZ R85, R85, R175.reuse ;  /* 0x000000af55557220 */ /* 0x080fe20000410000 */
[-C--:B------:R-:W-:Y:S01]  /*c8a0*/  FMUL.FTZ R88, R88, R175.reuse ;  /* 0x000000af58587220 */ /* 0x080fe20000410000 */
[-C--:B------:R-:W-:Y:S01]  /*c8b0*/  FMUL.FTZ R89, R89, R175.reuse ;  /* 0x000000af59597220 */ /* 0x080fe20000410000 */
[-C--:B------:R-:W-:Y:S01]  /*c8c0*/  FMUL.FTZ R92, R92, R175.reuse ;  /* 0x000000af5c5c7220 */ /* 0x080fe20000410000 */
[-C--:B------:R-:W-:Y:S01]  /*c8d0*/  FMUL.FTZ R93, R93, R175.reuse ;  /* 0x000000af5d5d7220 */ /* 0x080fe20000410000 */
[----:B------:R-:W2:Y:S01]  /*c8e0*/  MUFU.EX2 R12, R12 ;  /* 0x0000000c000c7308 */ /* 0x000ea20000000800 */
        /* <DEDUP_REMOVED lines=16> */
[C---:B--2---:R-:W-:Y:S01]  /*c9f0*/  FADD.FTZ R9, R12.reuse, R9 ;  /* 0x000000090c097221 */ /* 0x044fe20000010000 */
[----:B------:R-:W-:Y:S01]  /*ca00*/  F2FP.F16.F32.PACK_AB R155, R12, R155 ;  /* 0x0000009b0c9b723e */ /* 0x000fe200000000ff */
        /* <DEDUP_REMOVED lines=19> */
[----:B------:R-:W-:Y:S01]  /*cb40*/  FMUL.FTZ R149, R149, R175 ;  /* 0x000000af95957220 */ /* 0x000fe20000410000 */
[-C--:B------:R-:W-:Y:S01]  /*cb50*/  FMUL.FTZ R26, R26, R8.reuse ;  /* 0x000000081a1a7220 */ /* 0x080fe20000410000 */
[----:B------:R1:W3:Y:S01]  /*cb60*/  MUFU.EX2 R161, R153 ;  /* 0x0000009900a17308 */ /* 0x0002e20000000800 */
        /* <DEDUP_REMOVED lines=9> */
[----:B-1----:R-:W-:Y:S01]  /*cc00*/  F2FP.F16.F32.PACK_AB R153, R176, R163 ;  /* 0x000000a3b099723e */ /* 0x002fe200000000ff */
[----:B------:R-:W-:Y:S01]  /*cc10*/  BAR.SYNC.DEFER_BLOCKING 0xf, 0x100 ;  /* 0x03c4000000007b1d */ /* 0x000fe20000010000 */
        /* <DEDUP_REMOVED lines=21> */
[----:B------:R2:W3:Y:S01]  /*cd70*/  MUFU.EX2 R165, R157 ;  /* 0x0000009d00a57308 */ /* 0x0004e20000000800 */
[----:B0-----:R-:W-:Y:S01]  /*cd80*/  FADD.FTZ R4, R182, R9 ;  /* 0x00000009b6047221 */ /* 0x001fe20000010000 */
[----:B------:R0:W-:Y:S01]  /*cd90*/  STSM.16.M88.4 [R18+0x26800], R152 ;  /* 0x0268009812007844 */ /* 0x0001e20000000200 */
[-C--:B------:R-:W-:Y:S01]  /*cda0*/  FMUL.FTZ R71, R71, R8.reuse ;  /* 0x0000000847477220 */ /* 0x080fe20000410000 */
[-C--:B------:R-:W-:Y:S01]  /*cdb0*/  FMUL.FTZ R74, R74, R8.reuse ;  /* 0x000000084a4a7220 */ /* 0x080fe20000410000 */
[-C--:B------:R-:W-:Y:S01]  /*cdc0*/  FMUL.FTZ R75, R75, R8.reuse ;  /* 0x000000084b4b7220 */ /* 0x080fe20000410000 */
[-C--:B------:R-:W-:Y:S01]  /*cdd0*/  FMUL.FTZ R78, R78, R8.reuse ;  /* 0x000000084e4e7220 */ /* 0x080fe20000410000 */
[----:B------:R-:W-:Y:S01]  /*cde0*/  FMUL.FTZ R79, R79, R8 ;  /* 0x000000084f4f7220 */ /* 0x000fe20000410000 */
[----:B------:R-:W5:Y:S01]  /*cdf0*/  MUFU.EX2 R192, R192 ;  /* 0x000000c000c07308 */ /* 0x000f620000000800 */
[----:B-1----:R-:W-:Y:S01]  /*ce00*/  FADD.FTZ R4, R183, R4 ;  /* 0x00000004b7047221 */ /* 0x002fe20000010000 */
[----:B--2---:R-:W-:Y:S01]  /*ce10*/  F2FP.F16.F32.PACK_AB R157, R15, R14 ;  /* 0x0000000e0f9d723e */ /* 0x004fe200000000ff */
[----:B------:R-:W-:Y:S01]  /*ce20*/  FMUL.FTZ R82, R82, R8 ;  /* 0x0000000852527220 */ /* 0x000fe20000410000 */
        /* <DEDUP_REMOVED lines=13> */
[----:B-----5:R-:W-:Y:S01]  /*cf00*/  FADD.FTZ R4, R192, R9 ;  /* 0x00000009c0047221 */ /* 0x020fe20000010000 */
[----:B-1----:R-:W-:Y:S01]  /*cf10*/  F2FP.F16.F32.PACK_AB R159, R10, R21 ;  /* 0x000000150a9f723e */ /* 0x002fe200000000ff */
[-C--:B------:R-:W-:Y:S01]  /*cf20*/  FMUL.FTZ R102, R102, R8.reuse ;  /* 0x0000000866667220 */ /* 0x080fe20000410000 */
[----:B------:R-:W-:Y:S01]  /*cf30*/  F2FP.F16.F32.PACK_AB R165, R192, R165 ;  /* 0x000000a5c0a5723e */ /* 0x000fe200000000ff */
[-C--:B------:R-:W-:Y:S01]  /*cf40*/  FMUL.FTZ R103, R103, R8.reuse ;  /* 0x0000000867677220 */ /* 0x080fe20000410000 */
[-C--:B------:R-:W-:Y:S01]  /*cf50*/  FMUL.FTZ R106, R106, R8.reuse ;  /* 0x000000086a6a7220 */ /* 0x080fe20000410000 */
[----:B------:R0:W-:Y:S01]  /*cf60*/  STSM.16.M88.4 [R23], R156 ;  /* 0x0000009c17007844 */ /* 0x0001e20000000200 */
[-C--:B------:R-:W-:Y:S01]  /*cf70*/  FMUL.FTZ R107, R107, R8.reuse ;  /* 0x000000086b6b7220 */ /* 0x080fe20000410000 */
[----:B--2---:R-:W-:Y:S01]  /*cf80*/  FADD.FTZ R9, R167, R4 ;  /* 0x00000004a7097221 */ /* 0x004fe20000010000 */
[-C--:B------:R-:W-:Y:S01]  /*cf90*/  FMUL.FTZ R110, R110, R8.reuse ;  /* 0x000000086e6e7220 */ /* 0x080fe20000410000 */
[----:B------:R0:W-:Y:S01]  /*cfa0*/  STSM.16.M88.4 [R19], R160 ;  /* 0x000000a013007844 */ /* 0x0001e20000000200 */
[-C--:B------:R-:W-:Y:S01]  /*cfb0*/  FMUL.FTZ R111, R111, R8.reuse ;  /* 0x000000086f6f7220 */ /* 0x080fe20000410000 */
[-C--:B------:R-:W-:Y:S01]  /*cfc0*/  FMUL.FTZ R114, R114, R8.reuse ;  /* 0x0000000872727220 */ /* 0x080fe20000410000 */
[-C--:B------:R-:W-:Y:S01]  /*cfd0*/  FMUL.FTZ R115, R115, R8.reuse ;  /* 0x0000000873737220 */ /* 0x080fe20000410000 */
[-C--:B------:R-:W-:Y:S01]  /*cfe0*/  FMUL.FTZ R118, R118, R8.reuse ;  /* 0x0000000876767220 */ /* 0x080fe20000410000 */
[-C--:B------:R-:W-:Y:S01]  /*cff0*/  FMUL.FTZ R119, R119, R8.reuse ;  /* 0x0000000877777220 */ /* 0x080fe20000410000 */
[C---:B---3--:R-:W-:Y:S01]  /*d000*/  F2FP.F16.F32.PACK_AB R167, R174.reuse, R167 ;  /* 0x000000a7aea7723e */ /* 0x048fe200000000ff */
        /* <DEDUP_REMOVED lines=20> */
.L_x_5016:
[----:B------:R1:W2:Y:S01]  /*d150*/  SYNCS.PHASECHK.TRANS64.TRYWAIT P0, [UR27+0x28c50], R7 ;  /* 0x028c5007ff0075a7 */ /* 0x0002a2000800015b */
[----:B------:R-:W-:Y:S05]  /*d160*/  @!P3 BRA `(.L_x_5017) ;  /* 0x000000000004b947 */ /* 0x000fea0003800000 */
[----:B------:R-:W-:Y:S01]  /*d170*/  BPT.TRAP 0x1 ;  /* 0x000000040000795c */ /* 0x000fe20000300000 */
.L_x_5017:
[----:B--2---:R-:W-:Y:S05]  /*d180*/  @P0 BRA `(.L_x_5018) ;  /* 0x0000000000080947 */ /* 0x004fea0003800000 */
[----:B------:R-:W2:Y:S02]  /*d190*/  SYNCS.PHASECHK.TRANS64.TRYWAIT P0, [UR27+0x28c50], R7 ;  /* 0x028c5007ff0075a7 */ /* 0x000ea4000800015b */
[----:B--2---:R-:W-:Y:S05]  /*d1a0*/  @!P0 BRA `(.L_x_5019) ;  /* 0x0000009000f88947 */ /* 0x004fea0003800000 */
.L_x_5018:
[----:B------:R-:W-:Y:S01]  /*d1b0*/  ULEA UR11, UR36, UR48, 0xc ;  /* 0x00000030240b7291 */ /* 0x000fe2000f8e603f */
[----:B------:R-:W-:Y:S01]  /*d1c0*/  WARPGROUP.ARRIVE ;  /* 0x00000000000079c5 */ /* 0x000fe20000000000 */
[----:B------:R-:W-:Y:S01]  /*d1d0*/  UMOV UR7, 0x40000040 ;  /* 0x4000004000077882 */ /* 0x000fe20000000000 */
[----:B------:R-:W-:Y:S01]  /*d1e0*/  ISETP.LT.AND P0, PT, R186, UR50, PT ;  /* 0x00000032ba007c0c */ /* 0x000fe2000bf01270 */
[----:B--2---:R-:W-:Y:S01]  /*d1f0*/  @!P4 VIADD R20, R20, 0x28c60 ;  /* 0x00028c601414c836 */ /* 0x004fe20000000000 */
        /* <DEDUP_REMOVED lines=36> */
.L_x_5003:
[----:B------:R-:W5:Y:S01]  /*d440*/  SHFL.BFLY PT, R0, R3, 0x2, 0x1f ;  /* 0x0c401f0003007f89 */ /* 0x000f6200000e0000 */
[----:B------:R-:W-:Y:S01]  /*d450*/  IMAD.MOV.U32 R10, RZ, RZ, RZ ;  /* 0x000000ffff0a7224 */ /* 0x000fe200078e00ff */
[----:B------:R-:W-:Y:S01]  /*d460*/  UIADD3 UR38, UR38, 0x1, URZ ;  /* 0x0000000126267890 */ /* 0x000fe2000fffe03f */
[----:B------:R-:W-:Y:S01]  /*d470*/  IMAD.U32 R14, RZ, RZ, UR10 ;  /* 0x0000000aff0e7e24 */ /* 0x000fe2000f8e00ff */
[----:B------:R-:W0:Y:S01]  /*d480*/  SHFL.BFLY PT, R9, R4, 0x2, 0x1f ;  /* 0x0c401f0004097f89 */ /* 0x000e2200000e0000 */
[----:B------:R-:W-:Y:S08]  /*d490*/  BAR.ARV 0x8, 0x100 ;  /* 0x0204000000007b1d */ /* 0x000ff00000002000 */
[----:B------:R-:W-:Y:S01]  /*d4a0*/  BAR.SYNC.DEFER_BLOCKING 0xf, 0x100 ;  /* 0x03c4000000007b1d */ /* 0x000fe20000010000 */
[----:B-----5:R-:W-:Y:S01]  /*d4b0*/  FADD.FTZ R0, R0, R3 ;  /* 0x0000000300007221 */ /* 0x020fe20000010000 */
[----:B------:R-:W-:Y:S01]  /*d4c0*/  IMAD.U32 R3, RZ, RZ, UR36 ;  /* 0x00000024ff037e24 */ /* 0x000fe2000f8e00ff */
[----:B------:R-:W-:Y:S01]  /*d4d0*/  UIADD3 UR36, UR36, 0x1, URZ ;  /* 0x0000000124247890 */ /* 0x000fe2000fffe03f */
[----:B0-----:R-:W-:-:S02]  /*d4e0*/  FADD.FTZ R9, R9, R4 ;  /* 0x0000000409097221 */ /* 0x001fc40000010000 */
[----:B-1--4-:R-:W0:Y:S01]  /*d4f0*/  SHFL.BFLY PT, R7, R0, 0x1, 0x1f ;  /* 0x0c201f0000077f89 */ /* 0x012e2200000e0000 */
[----:B------:R-:W-:Y:S01]  /*d500*/  IMAD.MOV.U32 R4, RZ, RZ, RZ ;  /* 0x000000ffff047224 */ /* 0x000fe200078e00ff */
[----:B------:R-:W-:Y:S02]  /*d510*/  UISETP.NE.AND UP0, UPT, UR36, 0x2, UPT ;  /* 0x000000022400788c */ /* 0x000fe4000bf05270 */
[----:B--2---:R-:W1:Y:S02]  /*d520*/  SHFL.BFLY PT, R8, R9, 0x1, 0x1f ;  /* 0x0c201f0009087f89 */ /* 0x004e6400000e0000 */
[----:B------:R-:W-:Y:S02]  /*d530*/  USEL UR4, URZ, 0x1, UP0 ;  /* 0x000000013f047887 */ /* 0x000fe40008000000 */
[----:B------:R-:W-:Y:S02]  /*d540*/  USEL UR36, UR36, URZ, UP0 ;  /* 0x0000003f24247287 */ /* 0x000fe40008000000 */
[----:B------:R-:W-:Y:S01]  /*d550*/  ULOP3.LUT UR37, UR37, UR4, URZ, 0x3c, !UPT ;  /* 0x0000000425257292 */ /* 0x000fe2000f8e3c3f */
[----:B0-----:R-:W-:Y:S01]  /*d560*/  FADD.FTZ R12, R0, R7 ;  /* 0x00000007000c7221 */ /* 0x001fe20000010000 */
[----:B------:R-:W-:-:S02]  /*d570*/  IMAD.MOV R7, RZ, RZ, -R17 ;  /* 0x000000ffff077224 */ /* 0x000fc400078e0a11 */
[----:B-1----:R-:W-:Y:S02]  /*d580*/  FADD.FTZ R13, R9, R8 ;  /* 0x00000008090d7221 */ /* 0x002fe40000010000 */
[----:B------:R-:W-:Y:S01]  /*d590*/  FSETP.NE.FTZ.AND P1, PT, R12, RZ, PT ;  /* 0x000000ff0c00720b */ /* 0x000fe20003f35000 */
[----:B------:R-:W-:Y:S01]  /*d5a0*/  IMAD.U32 R8, RZ, RZ, UR10 ;  /* 0x0000000aff087e24 */ /* 0x000fe2000f8e00ff */
[----:B------:R-:W-:Y:S02]  /*d5b0*/  ISETP.NE.AND P0, PT, R2, R7, PT ;  /* 0x000000070200720c */ /* 0x000fe40003f05270 */
[----:B------:R-:W-:-:S09]  /*d5c0*/  FSETP.NE.FTZ.AND P2, PT, R13, RZ, PT ;  /* 0x000000ff0d00720b */ /* 0x000fd20003f55000 */
[----:B------:R-:W0:Y:S01]  /*d5d0*/  @P1 MUFU.RCP R10, R12 ;  /* 0x0000000c000a1308 */ /* 0x000e220000001000 */
[----:B------:R-:W-:Y:S01]  /*d5e0*/  @P1 FMUL.FTZ R8, R8, 0.69314718246459960938 ;  /* 0x3f31721808081820 */ /* 0x000fe20000410000 */
[----:B------:R-:W-:Y:S02]  /*d5f0*/  @!P0 IMAD R0, R3, 0x40, R16 ;  /* 0x0000004003008824 */ /* 0x000fe400078e0210 */
[----:B------:R-:W-:Y:S01]  /*d600*/  @P2 FMUL.FTZ R14, R14, 0.69314718246459960938 ;  /* 0x3f3172180e0e2820 */ /* 0x000fe20000410000 */
[----:B------:R-:W-:Y:S02]  /*d610*/  IMAD.MOV.U32 R3, RZ, RZ, -0x800000 ;  /* 0xff800000ff037424 */ /* 0x000fe400078e00ff */
        /* <DEDUP_REMOVED lines=73> */
[----:B------:R-:W-:Y:S01]  /*dab0*/  PLOP3.LUT P0, PT, PT, PT, PT, 0x8, 0x0 ;  /* 0x000000000000781c */ /* 0x000fe20003f0e170 */
[-C--:B------:R-:W-:Y:S01]  /*dac0*/  FMUL.FTZ R30, R30, R4.reuse ;  /* 0x000000041e1e7220 */ /* 0x080fe20000410000 */
[-C--:B------:R-:W-:Y:S01]  /*dad0*/  FMUL.FTZ R31, R31, R4.reuse ;  /* 0x000000041f1f7220 */ /* 0x080fe20000410000 */
[-C--:B------:R-:W-:Y:S01]  /*dae0*/  FMUL.FTZ R34, R34, R4.reuse ;  /* 0x0000000422227220 */ /* 0x080fe20000410000 */
[-C--:B------:R-:W-:Y:S01]  /*daf0*/  FMUL.FTZ R35, R35, R4.reuse ;  /* 0x0000000423237220 */ /* 0x080fe20000410000 */
[----:B0-----:R-:W1:Y:S01]  /*db00*/  @P2 MUFU.LG2 R10, R13 ;  /* 0x0000000d000a2308 */ /* 0x001e620000000c00 */
        /* <DEDUP_REMOVED lines=62> */
.L_x_4936:
[----:B------:R-:W0:Y:S08]  /*def0*/  S2UR UR4, SR_CgaCtaId ;  /* 0x00000000000479c3 */ /* 0x000e300000008800 */
[----:B------:R-:W-:Y:S06]  /*df00*/  BAR.SYNC.DEFER_BLOCKING 0x5, 0x180 ;  /* 0x0146000000007b1d */ /* 0x000fec0000010000 */
[----:B------:R-:W-:Y:S01]  /*df10*/  UMOV UR43, 0x400 ;  /* 0x00000400002b7882 */ /* 0x000fe20000000000 */
[----:B------:R-:W-:Y:S01]  /*df20*/  BSSY B0, `(.L_x_5021) ;  /* 0x00002a8000007945 */ /* 0x000fe20003800000 */
[----:B0-----:R-:W-:-:S09]  /*df30*/  ULEA UR43, UR4, UR43, 0x18 ;  /* 0x0000002b042b7291 */ /* 0x001fd2000f8ec03f */
[----:B------:R-:W0:Y:S02]  /*df40*/  LDS R4, [UR43+0x28cd0] ;  /* 0x028cd02bff047984 */ /* 0x000e240008000800 */
[----:B0-----:R-:W-:Y:S01]  /*df50*/  R2UR UR4, R4 ;  /* 0x00000000040472ca */ /* 0x001fe200000e0000 */
[----:B------:R-:W-:Y:S06]  /*df60*/  BAR.ARV 0x4, 0x180 ;  /* 0x0106000000007b1d */ /* 0x000fec0000002000 */
[----:B------:R-:W-:Y:S08]  /*df70*/  @P0 BRA `(.L_x_5022) ;  /* 0x0000001c00900947 */ /* 0x000ff00003800000 */
[----:B------:R-:W0:Y:S01]  /*df80*/  S2UR UR5, SR_SWINHI ;  /* 0x00000000000579c3 */ /* 0x000e220000002f00 */
[----:B------:R-:W-:Y:S01]  /*df90*/  IMAD R9, R211, 0x40, R184 ;  /* 0x00000040d3097824 */ /* 0x000fe200078e02b8 */
[----:B------:R-:W1:Y:S01]  /*dfa0*/  SHFL.IDX PT, R6, R212, RZ, 0x1f ;  /* 0x00001fffd4067589 */ /* 0x000e6200000e0000 */
[----:B------:R-:W-:Y:S01]  /*dfb0*/  F2FP.F16.F32.PACK_AB R104, R105, R104 ;  /* 0x000000686968723e */ /* 0x000fe200000000ff */
[----:B------:R-:W-:Y:S01]  /*dfc0*/  USHF.R.S32.HI UR12, URZ, 0x1f, UR39 ;  /* 0x0000001f3f0c7899 */ /* 0x000fe20008011427 */
[----:B------:R-:W-:-:S03]  /*dfd0*/  F2FP.F16.F32.PACK_AB R105, R107, R106 ;  /* 0x0000006a6b69723e */ /* 0x000fc600000000ff */
[----:B------:R-:W-:Y:S01]  /*dfe0*/  BAR.SYNC.DEFER_BLOCKING 0x1, 0x100 ;  /* 0x0044000000007b1d */ /* 0x000fe20000010000 */
[----:B------:R-:W-:Y:S01]  /*dff0*/  F2FP.F16.F32.PACK_AB R106, R109, R108 ;  /* 0x0000006c6d6a723e */ /* 0x000fe200000000ff */
[----:B------:R-:W-:Y:S01]  /*e000*/  USHF.R.S32.HI UR13, URZ, 0x1f, UR42 ;  /* 0x0000001f3f0d7899 */ /* 0x000fe2000801142a */
[----:B------:R-:W-:Y:S02]  /*e010*/  F2FP.F16.F32.PACK_AB R107, R111, R110 ;  /* 0x0000006e6f6b723e */ /* 0x000fe400000000ff */
[----:B------:R-:W-:Y:S02]  /*e020*/  F2FP.F16.F32.PACK_AB R120, R121, R120 ;  /* 0x000000787978723e */ /* 0x000fe400000000ff */
[----:B------:R-:W-:Y:S02]  /*e030*/  F2FP.F16.F32.PACK_AB R121, R155, R154 ;  /* 0x0000009a9b79723e */ /* 0x000fe400000000ff */
[----:B------:R-:W-:Y:S02]  /*e040*/  F2FP.F16.F32.PACK_AB R128, R129, R128 ;  /* 0x000000808180723e */ /* 0x000fe400000000ff */
[----:B------:R-:W-:-:S02]  /*e050*/  F2FP.F16.F32.PACK_AB R129, R160, R159 ;  /* 0x0000009fa081723e */ /* 0x000fc400000000ff */
[----:B------:R-:W-:Y:S02]  /*e060*/  F2FP.F16.F32.PACK_AB R136, R137, R136 ;  /* 0x000000888988723e */ /* 0x000fe400000000ff */
[----:B------:R-:W-:Y:S01]  /*e070*/  F2FP.F16.F32.PACK_AB R137, R164, R163 ;  /* 0x000000a3a489723e */ /* 0x000fe200000000ff */
[----:B------:R-:W-:Y:S01]  /*e080*/  UMOV UR6, UR43 ;  /* 0x0000002b00067c82 */ /* 0x000fe20008000000 */
[----:B0-----:R-:W-:Y:S01]  /*e090*/  UMOV UR7, UR5 ;  /* 0x0000000500077c82 */ /* 0x001fe20008000000 */
[----:B------:R-:W-:Y:S01]  /*e0a0*/  IMAD.U32 R114, RZ, RZ, UR6 ;  /* 0x00000006ff727e24 */ /* 0x000fe2000f8e00ff */
[----:B-1----:R-:W-:Y:S01]  /*e0b0*/  ISETP.NE.AND P0, PT, R6, RZ, PT ;  /* 0x000000ff0600720c */ /* 0x002fe20003f05270 */
[----:B------:R-:W-:Y:S02]  /*e0c0*/  IMAD.U32 R115, RZ, RZ, UR7 ;  /* 0x00000007ff737e24 */ /* 0x000fe4000f8e00ff */
[----:B------:R-:W-:-:S04]  /*e0d0*/  IMAD.WIDE R4, R215, 0x2, R114 ;  /* 0x00000002d7047825 */ /* 0x000fc800078e0272 */
[----:B------:R-:W-:Y:S01]  /*e0e0*/  IMAD.WIDE R114, R9, 0x2, R114 ;  /* 0x0000000209727825 */ /* 0x000fe200078e0272 */
[C---:B------:R-:W-:Y:S02]  /*e0f0*/  IADD3 R41, P2, R4.reuse, 0x20, RZ ;  /* 0x0000002004297810 */ /* 0x040fe40007f5e0ff */
[C---:B------:R-:W-:Y:S02]  /*e100*/  IADD3 R53, P4, R4.reuse, 0x60, RZ ;  /* 0x0000006004357810 */ /* 0x040fe40007f9e0ff */
[----:B------:R-:W-:Y:S01]  /*e110*/  LOP3.LUT R12, R41, 0x380, RZ, 0xc0, !PT ;  /* 0x00000380290c7812 */ /* 0x000fe200078ec0ff */
[--C-:B------:R-:W-:Y:S01]  /*e120*/  IMAD.X R13, RZ, RZ, R5.reuse, P2 ;  /* 0x000000ffff0d7224 */ /* 0x100fe200010e0605 */
[C---:B------:R-:W-:Y:S01]  /*e130*/  IADD3 R44, P2, R4.reuse, 0x2060, RZ ;  /* 0x00002060042c7810 */ /* 0x040fe20007f5e0ff */
[--C-:B------:R-:W-:Y:S01]  /*e140*/  IMAD.X R25, RZ, RZ, R5.reuse, P4 ;  /* 0x000000ffff197224 */ /* 0x100fe200020e0605 */
[----:B------:R-:W-:Y:S02]  /*e150*/  LOP3.LUT R24, R53, 0x380, RZ, 0xc0, !PT ;  /* 0x0000038035187812 */ /* 0x000fe400078ec0ff */
[C---:B------:R-:W-:Y:S01]  /*e160*/  IADD3 R57, P5, R4.reuse, 0x2000, RZ ;  /* 0x0000200004397810 */ /* 0x040fe20007fbe0ff */
[----:B------:R-:W-:Y:S01]  /*e170*/  IMAD.X R123, RZ, RZ, R5, P2 ;  /* 0x000000ffff7b7224 */ /* 0x000fe200010e0605 */
[----:B------:R-:W-:-:S02]  /*e180*/  IADD3 R20, P2, R4, 0x6020, RZ ;  /* 0x0000602004147810 */ /* 0x000fc40007f5e0ff */
[----:B------:R-:W-:Y:S01]  /*e190*/  SHF.R.U64 R12, R12, 0x3, RZ ;  /* 0x000000030c0c7819 */ /* 0x000fe200000012ff */
[--C-:B------:R-:W-:Y:S01]  /*e1a0*/  IMAD.X R29, RZ, RZ, R5.reuse, P5 ;  /* 0x000000ffff1d7224 */ /* 0x100fe200028e0605 */
[----:B------:R-:W-:Y:S01]  /*e1b0*/  SHF.R.U64 R24, R24, 0x3, RZ ;  /* 0x0000000318187819 */ /* 0x000fe200000012ff */
[--C-:B------:R-:W-:Y:S01]  /*e1c0*/  IMAD.X R147, RZ, RZ, R5.reuse, P2 ;  /* 0x000000ffff937224 */ /* 0x100fe200010e0605 */
[----:B------:R-:W-:Y:S02]  /*e1d0*/  IADD3 R81, P2, R114, 0x3000, RZ ;  /* 0x0000300072517810 */ /* 0x000fe40007f5e0ff */
[----:B------:R-:W-:Y:S02]  /*e1e0*/  IADD3 R56, P4, R4, 0x4020, RZ ;  /* 0x0000402004387810 */ /* 0x000fe40007f9e0ff */
[----:B------:R-:W-:Y:S02]  /*e1f0*/  LOP3.LUT R80, R81, 0x380, RZ, 0xc0, !PT ;  /* 0x0000038051507812 */ /* 0x000fe400078ec0ff */
[----:B------:R-:W-:Y:S01]  /*e200*/  LOP3.LUT R28, R57, 0x380, RZ, 0xc0, !PT ;  /* 0x00000380391c7812 */ /* 0x000fe200078ec0ff */
[----:B------:R-:W-:Y:S01]  /*e210*/  IMAD.X R131, RZ, RZ, R5, P4 ;  /* 0x000000ffff837224 */ /* 0x000fe200020e0605 */
[----:B------:R-:W-:-:S02]  /*e220*/  LOP3.LUT R12, R12, R41, RZ, 0x3c, !PT ;  /* 0x000000290c0c7212 */ /* 0x000fc400078e3cff */
[----:B------:R-:W-:Y:S02]  /*e230*/  LOP3.LUT R41, R44, 0x380, RZ, 0xc0, !PT ;  /* 0x000003802c297812 */ /* 0x000fe400078ec0ff */
[----:B------:R-:W-:Y:S02]  /*e240*/  LOP3.LUT R24, R24, R53, RZ, 0x3c, !PT ;  /* 0x0000003518187212 */ /* 0x000fe400078e3cff */
[----:B------:R-:W-:Y:S02]  /*e250*/  SHF.R.U64 R80, R80, 0x3, RZ ;  /* 0x0000000350507819 */ /* 0x000fe400000012ff */
[----:B------:R-:W-:Y:S02]  /*e260*/  IADD3 R45, P3, R4, 0x40, RZ ;  /* 0x00000040042d7810 */ /* 0x000fe40007f7e0ff */
[----:B------:R-:W-:Y:S02]  /*e270*/  SHF.R.U64 R28, R28, 0x3, RZ ;  /* 0x000000031c1c7819 */ /* 0x000fe400000012ff */
[----:B------:R-:W-:Y:S01]  /*e280*/  LOP3.LUT R53, R56, 0x380, RZ, 0xc0, !PT ;  /* 0x0000038038357812 */ /* 0x000fe200078ec0ff */
[----:B------:R-:W-:Y:S01]  /*e290*/  IMAD.X R15, RZ, RZ, R5, P3 ;  /* 0x000000ffff0f7224 */ /* 0x000fe200018e0605 */
[----:B------:R-:W-:-:S02]  /*e2a0*/  IADD3 R65, P1, R4, 0x2040, RZ ;  /* 0x0000204004417810 */ /* 0x000fc40007f3e0ff */
[----:B------:R-:W-:Y:S02]  /*e2b0*/  SHF.R.U64 R41, R41, 0x3, RZ ;  /* 0x0000000329297819 */ /* 0x000fe400000012ff */
[----:B------:R-:W-:Y:S01]  /*e2c0*/  IADD3 R10, P5, R4, 0x4040, RZ ;  /* 0x00004040040a7810 */ /* 0x000fe20007fbe0ff */
[----:B------:R-:W-:Y:S01]  /*e2d0*/  IMAD.X R49, RZ, RZ, R5, P1 ;  /* 0x000000ffff317224 */ /* 0x000fe200008e0605 */
[----:B------:R-:W-:Y:S01]  /*e2e0*/  LOP3.LUT R80, R80, R81, RZ, 0x3c, !PT ;  /* 0x0000005150507212 */ /* 0x000fe200078e3cff */
[----:B------:R-:W-:Y:S01]  /*e2f0*/  IMAD.X R81, RZ, RZ, R115, P2 ;  /* 0x000000ffff517224 */ /* 0x000fe200010e0673 */
[----:B------:R-:W-:Y:S01]  /*e300*/  IADD3 R61, P6, R4, 0x2020, RZ ;  /* 0x00002020043d7810 */ /* 0x000fe20007fde0ff */
[--C-:B------:R-:W-:Y:S01]  /*e310*/  IMAD.X R135, RZ, RZ, R5.reuse, P5 ;  /* 0x000000ffff877224 */ /* 0x100fe200028e0605 */
[----:B------:R-:W-:Y:S02]  /*e320*/  LOP3.LUT R28, R28, R57, RZ, 0x3c, !PT ;  /* 0x000000391c1c7212 */ /* 0x000fe400078e3cff */
[----:B------:R-:W-:Y:S01]  /*e330*/  SHF.R.U64 R53, R53, 0x3, RZ ;  /* 0x0000000335357819 */ /* 0x000fe200000012ff */
[----:B------:R-:W-:Y:S01]  /*e340*/  IMAD.X R33, RZ, RZ, R5, P6 ;  /* 0x000000ffff217224 */ /* 0x000fe200030e0605 */
[----:B------:R-:W-:-:S02]  /*e350*/  LOP3.LUT R9, R4, 0x380, RZ, 0xc0, !PT ;  /* 0x0000038004097812 */ /* 0x000fc400078ec0ff */
[----:B------:R-:W-:Y:S02]  /*e360*/  LOP3.LUT R40, R65, 0x380, RZ, 0xc0, !PT ;  /* 0x0000038041287812 */ /* 0x000fe400078ec0ff */
[----:B------:R-:W-:Y:S02]  /*e370*/  IADD3 R57, P2, R114, 0x9000, RZ ;  /* 0x0000900072397810 */ /* 0x000fe40007f5e0ff */
[----:B------:R-:W-:Y:S02]  /*e380*/  IADD3 R52, P3, R4, 0x4000, RZ ;  /* 0x0000400004347810 */ /* 0x000fe40007f7e0ff */
[----:B------:R-:W-:Y:S02]  /*e390*/  LOP3.LUT R122, R41, R44, RZ, 0x3c, !PT ;  /* 0x0000002c297a7212 */ /* 0x000fe400078e3cff */
[----:B------:R-:W-:Y:S01]  /*e3a0*/  LOP3.LUT R41, R10, 0x380, RZ, 0xc0, !PT ;  /* 0x000003800a297812 */ /* 0x000fe200078ec0ff */
[----:B------:R-:W-:Y:S01]  /*e3b0*/  IMAD.X R127, RZ, RZ, R5, P3 ;  /* 0x000000ffff7f7224 */ /* 0x000fe200018e0605 */
[----:B------:R-:W-:-:S02]  /*e3c0*/  LOP3.LUT R130, R53, R56, RZ, 0x3c, !PT ;  /* 0x0000003835827212 */ /* 0x000fc400078e3cff */
[----:B------:R-:W-:Y:S02]  /*e3d0*/  SHF.R.U64 R9, R9, 0x3, RZ ;  /* 0x0000000309097819 */ /* 0x000fe400000012ff */
[----:B------:R-:W-:Y:S02]  /*e3e0*/  SHF.R.U64 R40, R40, 0x3, RZ ;  /* 0x0000000328287819 */ /* 0x000fe400000012ff */
[----:B------:R-:W-:Y:S02]  /*e3f0*/  LOP3.LUT R56, R57, 0x380, RZ, 0xc0, !PT ;  /* 0x0000038039387812 */ /* 0x000fe400078ec0ff */
[C---:B------:R-:W-:Y:S02]  /*e400*/  IADD3 R37, P6, R4.reuse, 0x4060, RZ ;  /* 0x0000406004257810 */ /* 0x040fe40007fde0ff */
[----:B------:R-:W-:Y:S02]  /*e410*/  SHF.R.U64 R41, R41, 0x3, RZ ;  /* 0x0000000329297819 */ /* 0x000fe400000012ff */
[C---:B------:R-:W-:Y:S01]  /*e420*/  IADD3 R36, P1, R4.reuse, 0x6000, RZ ;  /* 0x0000600004247810 */ /* 0x040fe20007f3e0ff */
[----:B------:R-:W-:Y:S01]  /*e430*/  IMAD.X R139, RZ, RZ, R5, P6 ;  /* 0x000000ffff8b7224 */ /* 0x000fe200030e0605 */
[----:B------:R-:W-:-:S02]  /*e440*/  IADD3 R8, P3, R4, 0x6040, RZ ;  /* 0x0000604004087810 */ /* 0x000fc40007f7e0ff */
[----:B------:R-:W-:Y:S01]  /*e450*/  IADD3 R6, P4, R4, 0x6060, RZ ;  /* 0x0000606004067810 */ /* 0x000fe20007f9e0ff */
[--C-:B------:R-:W-:Y:S01]  /*e460*/  IMAD.X R143, RZ, RZ, R5.reuse, P1 ;  /* 0x000000ffff8f7224 */ /* 0x100fe200008e0605 */
[----:B------:R-:W-:Y:S01]  /*e470*/  LOP3.LUT R4, R9, R4, RZ, 0x3c, !PT ;  /* 0x0000000409047212 */ /* 0x000fe200078e3cff */
[--C-:B------:R-:W-:Y:S01]  /*e480*/  IMAD.X R9, RZ, RZ, R5.reuse, P3 ;  /* 0x000000ffff097224 */ /* 0x100fe200018e0605 */
[----:B------:R-:W-:Y:S01]  /*e490*/  LOP3.LUT R48, R40, R65, RZ, 0x3c, !PT ;  /* 0x0000004128307212 */ /* 0x000fe200078e3cff */
[----:B------:R-:W-:Y:S01]  /*e4a0*/  IMAD.X R11, RZ, RZ, R5, P4 ;  /* 0x000000ffff0b7224 */ /* 0x000fe200020e0605 */
[----:B------:R-:W-:Y:S02]  /*e4b0*/  SHF.R.U64 R56, R56, 0x3, RZ ;  /* 0x0000000338387819 */ /* 0x000fe400000012ff */
[----:B------:R-:W-:Y:S02]  /*e4c0*/  LOP3.LUT R40, R37, 0x380, RZ, 0xc0, !PT ;  /* 0x0000038025287812 */ /* 0x000fe400078ec0ff */
[----:B------:R-:W-:-:S02]  /*e4d0*/  LOP3.LUT R134, R41, R10, RZ, 0x3c, !PT ;  /* 0x0000000a29867212 */ /* 0x000fc400078e3cff */
[----:B------:R-:W-:Y:S02]  /*e4e0*/  LOP3.LUT R41, R6, 0x380, RZ, 0xc0, !PT ;  /* 0x0000038006297812 */ /* 0x000fe400078ec0ff */
[----:B------:R-:W-:Y:S01]  /*e4f0*/  LOP3.LUT R56, R56, R57, RZ, 0x3c, !PT ;  /* 0x0000003938387212 */ /* 0x000fe200078e3cff */
[----:B------:R-:W-:Y:S01]  /*e500*/  IMAD.X R57, RZ, RZ, R115, P2 ;  /* 0x000000ffff397224 */ /* 0x000fe200010e0673 */
[----:B------:R-:W-:Y:S02]  /*e510*/  MOV R224, R4 ;  /* 0x0000000400e07202 */ /* 0x000fe40000000f00 */
[----:B------:R-:W-:Y:S02]  /*e520*/  SHF.R.U64 R40, R40, 0x3, RZ ;  /* 0x0000000328287819 */ /* 0x000fe400000012ff */
[----:B------:R-:W-:Y:S02]  /*e530*/  F2FP.F16.F32.PACK_AB R5, R27, R26 ;  /* 0x0000001a1b05723e */ /* 0x000fe400000000ff */
[----:B------:R-:W-:-:S02]  /*e540*/  IADD3 R27, P2, R114, 0xf000, RZ ;  /* 0x0000f000721b7810 */ /* 0x000fc40007f5e0ff */
[----:B------:R-:W-:Y:S02]  /*e550*/  SHF.R.U64 R41, R41, 0x3, RZ ;  /* 0x0000000329297819 */ /* 0x000fe400000012ff */
[----:B------:R-:W-:Y:S01]  /*e560*/  LOP3.LUT R138, R40, R37, RZ, 0x3c, !PT ;  /* 0x00000025288a7212 */ /* 0x000fe200078e3cff */
[----:B------:R-:W-:Y:S01]  /*e570*/  IMAD.X R119, RZ, RZ, R115, P2 ;  /* 0x000000ffff777224 */ /* 0x000fe200010e0673 */
[----:B------:R-:W-:Y:S02]  /*e580*/  LOP3.LUT R14, R45, 0x380, RZ, 0xc0, !PT ;  /* 0x000003802d0e7812 */ /* 0x000fe400078ec0ff */
[----:B------:R-:W-:Y:S02]  /*e590*/  LOP3.LUT R37, R8, 0x380, RZ, 0xc0, !PT ;  /* 0x0000038008257812 */ /* 0x000fe400078ec0ff */
[----:B------:R-:W-:Y:S02]  /*e5a0*/  LOP3.LUT R26, R27, 0x380, RZ, 0xc0, !PT ;  /* 0x000003801b1a7812 */ /* 0x000fe400078ec0ff */
[----:B------:R-:W-:-:S02]  /*e5b0*/  IADD3 R89, P4, R114, 0x1000, RZ ;  /* 0x0000100072597810 */ /* 0x000fc40007f9e0ff */
[C---:B------:R-:W-:Y:S02]  /*e5c0*/  IADD3 R85, P3, R114.reuse, 0x2000, RZ ;  /* 0x0000200072557810 */ /* 0x040fe40007f7e0ff */
[----:B------:R-:W-:Y:S02]  /*e5d0*/  LOP3.LUT R10, R41, R6, RZ, 0x3c, !PT ;  /* 0x00000006290a7212 */ /* 0x000fe400078e3cff */
[----:B------:R-:W-:Y:S02]  /*e5e0*/  IADD3 R77, P1, R114, 0x4000, RZ ;  /* 0x00004000724d7810 */ /* 0x000fe40007f3e0ff */
[----:B------:R-:W-:Y:S02]  /*e5f0*/  F2FP.F16.F32.PACK_AB R6, R7, R205 ;  /* 0x000000cd0706723e */ /* 0x000fe400000000ff */
[----:B------:R-:W-:Y:S02]  /*e600*/  F2FP.F16.F32.PACK_AB R4, R21, R208 ;  /* 0x000000d01504723e */ /* 0x000fe400000000ff */
[----:B------:R-:W-:-:S02]  /*e610*/  F2FP.F16.F32.PACK_AB R7, R31, R30 ;  /* 0x0000001e1f07723e */ /* 0x000fc400000000ff */
[----:B------:R-:W-:Y:S02]  /*e620*/  LOP3.LUT R32, R61, 0x380, RZ, 0xc0, !PT ;  /* 0x000003803d207812 */ /* 0x000fe400078ec0ff */
[----:B------:R-:W-:Y:S01]  /*e630*/  SHF.R.U64 R14, R14, 0x3, RZ ;  /* 0x000000030e0e7819 */ /* 0x000fe200000012ff */
[----:B------:R0:W-:Y:S01]  /*e640*/  STSM.16.M88.4 [R224], R4 ;  /* 0x00000004e0007844 */ /* 0x0001e20000000200 */
[----:B------:R-:W-:Y:S02]  /*e650*/  SHF.R.U64 R37, R37, 0x3, RZ ;  /* 0x0000000325257819 */ /* 0x000fe400000012ff */
[----:B------:R-:W-:Y:S02]  /*e660*/  SHF.R.U64 R26, R26, 0x3, RZ ;  /* 0x000000031a1a7819 */ /* 0x000fe400000012ff */
[----:B------:R-:W-:Y:S02]  /*e670*/  LOP3.LUT R88, R89, 0x380, RZ, 0xc0, !PT ;  /* 0x0000038059587812 */ /* 0x000fe400078ec0ff */
[----:B------:R-:W-:-:S02]  /*e680*/  LOP3.LUT R84, R85, 0x380, RZ, 0xc0, !PT ;  /* 0x0000038055547812 */ /* 0x000fc400078ec0ff */
[----:B------:R-:W-:Y:S02]  /*e690*/  LOP3.LUT R76, R77, 0x380, RZ, 0xc0, !PT ;  /* 0x000003804d4c7812 */ /* 0x000fe400078ec0ff */
[----:B------:R-:W-:Y:S02]  /*e6a0*/  LOP3.LUT R53, R20, 0x380, RZ, 0xc0, !PT ;  /* 0x0000038014357812 */ /* 0x000fe400078ec0ff */
[----:B------:R-:W-:Y:S02]  /*e6b0*/  SHF.R.U64 R32, R32, 0x3, RZ ;  /* 0x0000000320207819 */ /* 0x000fe400000012ff */
[----:B------:R-:W-:Y:S02]  /*e6c0*/  LOP3.LUT R14, R14, R45, RZ, 0x3c, !PT ;  /* 0x0000002d0e0e7212 */ /* 0x000fe400078e3cff */
[----:B------:R-:W-:Y:S02]  /*e6d0*/  LOP3.LUT R8, R37, R8, RZ, 0x3c, !PT ;  /* 0x0000000825087212 */ /* 0x000fe400078e3cff */
[----:B------:R-:W-:-:S02]  /*e6e0*/  LOP3.LUT R118, R26, R27, RZ, 0x3c, !PT ;  /* 0x0000001b1a767212 */ /* 0x000fc400078e3cff */
[----:B------:R-:W-:Y:S02]  /*e6f0*/  LOP3.LUT R45, R52, 0x380, RZ, 0xc0, !PT ;  /* 0x00000380342d7812 */ /* 0x000fe400078ec0ff */
[----:B------:R-:W-:Y:S02]  /*e700*/  SHF.R.U64 R88, R88, 0x3, RZ ;  /* 0x0000000358587819 */ /* 0x000fe400000012ff */
[----:B------:R-:W-:Y:S02]  /*e710*/  SHF.R.U64 R84, R84, 0x3, RZ ;  /* 0x0000000354547819 */ /* 0x000fe400000012ff */
[----:B------:R-:W-:Y:S02]  /*e720*/  MOV R26, R12 ;  /* 0x0000000c001a7202 */ /* 0x000fe40000000f00 */
[----:B0-----:R-:W-:Y:S02]  /*e730*/  F2FP.F16.F32.PACK_AB R4, R206, R209 ;  /* 0x000000d1ce04723e */ /* 0x001fe400000000ff */
[----:B------:R-:W-:-:S02]  /*e740*/  F2FP.F16.F32.PACK_AB R5, R35, R34 ;  /* 0x000000222305723e */ /* 0x000fc400000000ff */
[----:B------:R-:W-:Y:S02]  /*e750*/  F2FP.F16.F32.PACK_AB R6, R203, R207 ;  /* 0x000000cfcb06723e */ /* 0x000fe400000000ff */
[----:B------:R-:W-:Y:S02]  /*e760*/  F2FP.F16.F32.PACK_AB R7, R39, R38 ;  /* 0x000000262707723e */ /* 0x000fe400000000ff */
[----:B------:R-:W-:Y:S02]  /*e770*/  SHF.R.U64 R76, R76, 0x3, RZ ;  /* 0x000000034c4c7819 */ /* 0x000fe400000012ff */
[----:B------:R-:W-:Y:S01]  /*e780*/  SHF.R.U64 R53, R53, 0x3, RZ ;  /* 0x0000000335357819 */ /* 0x000fe200000012ff */
[----:B------:R0:W-:Y:S01]  /*e790*/  STSM.16.M88.4 [R26], R4 ;  /* 0x000000041a007844 */ /* 0x0001e20000000200 */
[----:B------:R-:W-:Y:S02]  /*e7a0*/  LOP3.LUT R32, R32, R61, RZ, 0x3c, !PT ;  /* 0x0000003d20207212 */ /* 0x000fe400078e3cff */
[----:B------:R-:W-:-:S02]  /*e7b0*/  MOV R38, R8 ;  /* 0x0000000800267202 */ /* 0x000fc40000000f00 */
[----:B------:R-:W-:Y:S02]  /*e7c0*/  MOV R39, R10 ;  /* 0x0000000a00277202 */ /* 0x000fe40000000f00 */
[----:B------:R-:W-:Y:S02]  /*e7d0*/  SHF.R.U64 R45, R45, 0x3, RZ ;  /* 0x000000032d2d7819 */ /* 0x000fe400000012ff */
[----:B------:R-:W-:Y:S01]  /*e7e0*/  LOP3.LUT R88, R88, R89, RZ, 0x3c, !PT ;  /* 0x0000005958587212 */ /* 0x000fe200078e3cff */
[--C-:B------:R-:W-:Y:S01]  /*e7f0*/  IMAD.X R89, RZ, RZ, R115.reuse, P4 ;  /* 0x000000ffff597224 */ /* 0x100fe200020e0673 */
[----:B------:R-:W-:Y:S01]  /*e800*/  LOP3.LUT R84, R84, R85, RZ, 0x3c, !PT ;  /* 0x0000005554547212 */ /* 0x000fe200078e3cff */
[----:B------:R-:W-:Y:S01]  /*e810*/  IMAD.X R85, RZ, RZ, R115, P3 ;  /* 0x000000ffff557224 */ /* 0x000fe200018e0673 */
[----:B------:R-:W-:Y:S02]  /*e820*/  MOV R186, R14 ;  /* 0x0000000e00ba7202 */ /* 0x000fe40000000f00 */
[----:B------:R-:W-:-:S02]  /*e830*/  F2FP.F16.F32.PACK_AB R8, R201, R204 ;  /* 0x000000ccc908723e */ /* 0x000fc400000000ff */
[----:B------:R-:W-:Y:S02]  /*e840*/  F2FP.F16.F32.PACK_AB R9, R43, R42 ;  /* 0x0000002a2b09723e */ /* 0x000fe400000000ff */
[----:B------:R-:W-:Y:S02]  /*e850*/  F2FP.F16.F32.PACK_AB R10, R199, R202 ;  /* 0x000000cac70a723e */ /* 0x000fe400000000ff */
[----:B------:R-:W-:Y:S02]  /*e860*/  F2FP.F16.F32.PACK_AB R11, R47, R46 ;  /* 0x0000002e2f0b723e */ /* 0x000fe400000000ff */
[----:B------:R-:W-:Y:S01]  /*e870*/  LOP3.LUT R76, R76, R77, RZ, 0x3c, !PT ;  /* 0x0000004d4c4c7212 */ /* 0x000fe200078e3cff */
[----:B------:R-:W-:Y:S01]  /*e880*/  IMAD.X R77, RZ, RZ, R115, P1 ;  /* 0x000000ffff4d7224 */ /* 0x000fe200008e0673 */
[----:B------:R-:W-:Y:S01]  /*e890*/  MOV R205, R24 ;  /* 0x0000001800cd7202 */ /* 0x000fe20000000f00 */
[----:B------:R-:W-:Y:S01]  /*e8a0*/  STSM.16.M88.4 [R186], R8 ;  /* 0x00000008ba007844 */ /* 0x000fe20000000200 */
[----:B------:R-:W-:-:S02]  /*e8b0*/  F2FP.F16.F32.PACK_AB R12, R197, R200 ;  /* 0x000000c8c50c723e */ /* 0x000fc400000000ff */
[----:B------:R-:W-:Y:S02]  /*e8c0*/  F2FP.F16.F32.PACK_AB R13, R51, R50 ;  /* 0x00000032330d723e */ /* 0x000fe400000000ff */
[----:B------:R-:W-:Y:S02]  /*e8d0*/  F2FP.F16.F32.PACK_AB R14, R195, R198 ;  /* 0x000000c6c30e723e */ /* 0x000fe400000000ff */
[----:B------:R-:W-:Y:S02]  /*e8e0*/  F2FP.F16.F32.PACK_AB R15, R55, R54 ;  /* 0x00000036370f723e */ /* 0x000fe400000000ff */
[----:B------:R-:W-:Y:S02]  /*e8f0*/  LOP3.LUT R146, R53, R20, RZ, 0x3c, !PT ;  /* 0x0000001435927212 */ /* 0x000fe400078e3cff */
[C---:B------:R-:W-:Y:S01]  /*e900*/  IADD3 R73, P6, R114.reuse, 0x5000, RZ ;  /* 0x0000500072497810 */ /* 0x040fe20007fde0ff */
[----:B------:R-:W-:Y:S01]  /*e910*/  STSM.16.M88.4 [R205], R12 ;  /* 0x0000000ccd007844 */ /* 0x000fe20000000200 */
[----:B------:R-:W-:-:S02]  /*e920*/  IADD3 R69, P5, R114, 0x6000, RZ ;  /* 0x0000600072457810 */ /* 0x000fc40007fbe0ff */
[C---:B------:R-:W-:Y:S02]  /*e930*/  IADD3 R65, P4, R114.reuse, 0x7000, RZ ;  /* 0x0000700072417810 */ /* 0x040fe40007f9e0ff */
[----:B------:R-:W-:Y:S02]  /*e940*/  IADD3 R61, P3, R114, 0x8000, RZ ;  /* 0x00008000723d7810 */ /* 0x000fe40007f7e0ff */
[----:B------:R-:W-:Y:S02]  /*e950*/  MOV R208, R28 ;  /* 0x0000001c00d07202 */ /* 0x000fe40000000f00 */
[----:B0-----:R-:W-:Y:S02]  /*e960*/  F2FP.F16.F32.PACK_AB R4, R193, R196 ;  /* 0x000000c4c104723e */ /* 0x001fe400000000ff */
[----:B------:R-:W-:Y:S02]  /*e970*/  F2FP.F16.F32.PACK_AB R5, R59, R58 ;  /* 0x0000003a3b05723e */ /* 0x000fe400000000ff */
[----:B------:R-:W-:-:S02]  /*e980*/  F2FP.F16.F32.PACK_AB R6, R183, R194 ;  /* 0x000000c2b706723e */ /* 0x000fc400000000ff */
[----:B------:R-:W-:Y:S02]  /*e990*/  F2FP.F16.F32.PACK_AB R7, R63, R62 ;  /* 0x0000003e3f07723e */ /* 0x000fe400000000ff */
[----:B------:R-:W-:Y:S02]  /*e9a0*/  IADD3 R53, P1, R114, 0xa000, RZ ;  /* 0x0000a00072357810 */ /* 0x000fe40007f3e0ff */
[----:B------:R-:W-:Y:S01]  /*e9b0*/  MOV R32, R32 ;  /* 0x0000002000207202 */ /* 0x000fe20000000f00 */
[----:B------:R-:W-:Y:S01]  /*e9c0*/  STSM.16.M88.4 [R208], R4 ;  /* 0x00000004d0007844 */ /* 0x000fe20000000200 */
[----:B------:R-:W-:Y:S02]  /*e9d0*/  F2FP.F16.F32.PACK_AB R24, R181, R192 ;  /* 0x000000c0b518723e */ /* 0x000fe400000000ff */
[----:B------:R-:W-:Y:S02]  /*e9e0*/  F2FP.F16.F32.PACK_AB R25, R67, R66 ;  /* 0x000000424319723e */ /* 0x000fe400000000ff */
[----:B------:R-:W-:-:S02]  /*e9f0*/  F2FP.F16.F32.PACK_AB R26, R179, R182 ;  /* 0x000000b6b31a723e */ /* 0x000fc400000000ff */
[----:B------:R-:W-:Y:S02]  /*ea00*/  F2FP.F16.F32.PACK_AB R27, R71, R70 ;  /* 0x00000046471b723e */ /* 0x000fe400000000ff */
[----:B------:R-:W-:Y:S02]  /*ea10*/  LOP3.LUT R126, R45, R52, RZ, 0x3c, !PT ;  /* 0x000000342d7e7212 */ /* 0x000fe400078e3cff */
[----:B------:R-:W-:Y:S01]  /*ea20*/  MOV R48, R48 ;  /* 0x0000003000307202 */ /* 0x000fe20000000f00 */
[----:B------:R0:W-:Y:S01]  /*ea30*/  STSM.16.M88.4 [R32], R24 ;  /* 0x0000001820007844 */ /* 0x0001e20000000200 */
[----:B------:R-:W-:Y:S02]  /*ea40*/  F2FP.F16.F32.PACK_AB R28, R177, R180 ;  /* 0x000000b4b11c723e */ /* 0x000fe400000000ff */
[----:B------:R-:W-:Y:S02]  /*ea50*/  F2FP.F16.F32.PACK_AB R29, R75, R74 ;  /* 0x0000004a4b1d723e */ /* 0x000fe400000000ff */
[----:B------:R-:W-:-:S02]  /*ea60*/  F2FP.F16.F32.PACK_AB R30, R175, R178 ;  /* 0x000000b2af1e723e */ /* 0x000fc400000000ff */
[----:B------:R-:W-:Y:S02]  /*ea70*/  F2FP.F16.F32.PACK_AB R31, R79, R78 ;  /* 0x0000004e4f1f723e */ /* 0x000fe400000000ff */
[----:B------:R-:W-:Y:S02]  /*ea80*/  LOP3.LUT R45, R36, 0x380, RZ, 0xc0, !PT ;  /* 0x00000380242d7812 */ /* 0x000fe400078ec0ff */
[----:B------:R-:W-:Y:S01]  /*ea90*/  LOP3.LUT R72, R73, 0x380, RZ, 0xc0, !PT ;  /* 0x0000038049487812 */ /* 0x000fe200078ec0ff */
[----:B------:R1:W-:Y:S01]  /*eaa0*/  STSM.16.M88.4 [R48], R28 ;  /* 0x0000001c30007844 */ /* 0x0003e20000000200 */
[----:B------:R-:W-:Y:S02]  /*eab0*/  LOP3.LUT R68, R69, 0x380, RZ, 0xc0, !PT ;  /* 0x0000038045447812 */ /* 0x000fe400078ec0ff */
[----:B------:R-:W-:Y:S02]  /*eac0*/  LOP3.LUT R64, R65, 0x380, RZ, 0xc0, !PT ;  /* 0x0000038041407812 */ /* 0x000fe400078ec0ff */
[----:B------:R-:W-:-:S02]  /*ead0*/  LOP3.LUT R60, R61, 0x380, RZ, 0xc0, !PT ;  /* 0x000003803d3c7812 */ /* 0x000fc400078ec0ff */
[----:B------:R-:W-:Y:S02]  /*eae0*/  LOP3.LUT R52, R53, 0x380, RZ, 0xc0, !PT ;  /* 0x0000038035347812 */ /* 0x000fe400078ec0ff */
[----:B------:R-:W-:Y:S02]  /*eaf0*/  SHF.R.U64 R45, R45, 0x3, RZ ;  /* 0x000000032d2d7819 */ /* 0x000fe400000012ff */
[----:B------:R-:W-:Y:S02]  /*eb00*/  MOV R122, R122 ;  /* 0x0000007a007a7202 */ /* 0x000fe40000000f00 */
[----:B0-----:R-:W-:Y:S02]  /*eb10*/  F2FP.F16.F32.PACK_AB R32, R173, R176 ;  /* 0x000000b0ad20723e */ /* 0x001fe400000000ff */
[----:B------:R-:W-:Y:S02]  /*eb20*/  F2FP.F16.F32.PACK_AB R33, R83, R82 ;  /* 0x000000525321723e */ /* 0x000fe400000000ff */
[----:B------:R-:W-:-:S02]  /*eb30*/  F2FP.F16.F32.PACK_AB R34, R171, R174 ;  /* 0x000000aeab22723e */ /* 0x000fc400000000ff */
[----:B------:R-:W-:Y:S02]  /*eb40*/  F2FP.F16.F32.PACK_AB R35, R87, R86 ;  /* 0x000000565723723e */ /* 0x000fe400000000ff */
[----:B------:R-:W-:Y:S02]  /*eb50*/  SHF.R.U64 R72, R72, 0x3, RZ ;  /* 0x0000000348487819 */ /* 0x000fe400000012ff */
[----:B------:R-:W-:Y:S01]  /*eb60*/  SHF.R.U64 R68, R68, 0x3, RZ ;  /* 0x0000000344447819 */ /* 0x000fe200000012ff */
[----:B------:R0:W-:Y:S01]  /*eb70*/  STSM.16.M88.4 [R122], R32 ;  /* 0x000000207a007844 */ /* 0x0001e20000000200 */
[----:B------:R-:W-:Y:S02]  /*eb80*/  SHF.R.U64 R64, R64, 0x3, RZ ;  /* 0x0000000340407819 */ /* 0x000fe400000012ff */
[----:B------:R-:W-:Y:S02]  /*eb90*/  SHF.R.U64 R60, R60, 0x3, RZ ;  /* 0x000000033c3c7819 */ /* 0x000fe400000012ff */
[----:B------:R-:W-:-:S02]  /*eba0*/  MOV R126, R126 ;  /* 0x0000007e007e7202 */ /* 0x000fc40000000f00 */
[----:B-1----:R-:W-:Y:S02]  /*ebb0*/  F2FP.F16.F32.PACK_AB R48, R169, R172 ;  /* 0x000000aca930723e */ /* 0x002fe400000000ff */
[----:B------:R-:W-:Y:S02]  /*ebc0*/  F2FP.F16.F32.PACK_AB R49, R91, R90 ;  /* 0x0000005a5b31723e */ /* 0x000fe400000000ff */
[----:B------:R-:W-:Y:S02]  /*ebd0*/  F2FP.F16.F32.PACK_AB R50, R93, R170 ;  /* 0x000000aa5d32723e */ /* 0x000fe400000000ff */
[----:B------:R-:W-:Y:S02]  /*ebe0*/  F2FP.F16.F32.PACK_AB R51, R95, R94 ;  /* 0x0000005e5f33723e */ /* 0x000fe400000000ff */
[----:B------:R-:W-:Y:S02]  /*ebf0*/  SHF.R.U64 R52, R52, 0x3, RZ ;  /* 0x0000000334347819 */ /* 0x000fe400000012ff */
[----:B------:R-:W-:Y:S01]  /*ec00*/  MOV R130, R130 ;  /* 0x0000008200827202 */ /* 0x000fe20000000f00 */
[----:B------:R-:W-:Y:S01]  /*ec10*/  STSM.16.M88.4 [R126], R48 ;  /* 0x000000307e007844 */ /* 0x000fe20000000200 */
[----:B------:R-:W-:-:S02]  /*ec20*/  F2FP.F16.F32.PACK_AB R4, R97, R156 ;  /* 0x0000009c6104723e */ /* 0x000fc400000000ff */
[----:B------:R-:W-:Y:S02]  /*ec30*/  F2FP.F16.F32.PACK_AB R5, R99, R98 ;  /* 0x000000626305723e */ /* 0x000fe400000000ff */
[----:B------:R-:W-:Y:S02]  /*ec40*/  F2FP.F16.F32.PACK_AB R6, R101, R100 ;  /* 0x000000646506723e */ /* 0x000fe400000000ff */
[----:B------:R-:W-:Y:S02]  /*ec50*/  F2FP.F16.F32.PACK_AB R7, R103, R102 ;  /* 0x000000666707723e */ /* 0x000fe400000000ff */
[----:B------:R-:W-:Y:S02]  /*ec60*/  MOV R134, R134 ;  /* 0x0000008600867202 */ /* 0x000fe40000000f00 */
[----:B------:R-:W-:Y:S01]  /*ec70*/  LOP3.LUT R142, R45, R36, RZ, 0x3c, !PT ;  /* 0x000000242d8e7212 */ /* 0x000fe200078e3cff */
[----:B------:R1:W-:Y:S01]  /*ec80*/  STSM.16.M88.4 [R130], R4 ;  /* 0x0000000482007844 */ /* 0x0003e20000000200 */
[----:B------:R-:W-:-:S02]  /*ec90*/  MOV R138, R138 ;  /* 0x0000008a008a7202 */ /* 0x000fc40000000f00 */
[----:B------:R-:W-:Y:S01]  /*eca0*/  F2FP.F16.F32.PACK_AB R8, R113, R112 ;  /* 0x000000707108723e */ /* 0x000fe200000000ff */
[----:B------:R-:W-:Y:S01]  /*ecb0*/  STSM.16.M88.4 [R134], R104 ;  /* 0x0000006886007844 */ /* 0x000fe20000000200 */
[----:B------:R-:W-:Y:S02]  /*ecc0*/  F2FP.F16.F32.PACK_AB R9, R96, R92 ;  /* 0x0000005c6009723e */ /* 0x000fe400000000ff */
[----:B------:R-:W-:Y:S02]  /*ecd0*/  F2FP.F16.F32.PACK_AB R10, R117, R116 ;  /* 0x00000074750a723e */ /* 0x000fe400000000ff */
[----:B------:R-:W-:Y:S02]  /*ece0*/  F2FP.F16.F32.PACK_AB R11, R153, R152 ;  /* 0x00000098990b723e */ /* 0x000fe400000000ff */
        /* <DEDUP_REMOVED lines=8> */
[----:B------:R-:W-:Y:S01]  /*ed70*/  LOP3.LUT R52, R52, R53, RZ, 0x3c, !PT ;  /* 0x0000003534347212 */ /* 0x000fe200078e3cff */
[----:B------:R2:W-:Y:S01]  /*ed80*/  STSM.16.M88.4 [R138], R8 ;  /* 0x000000088a007844 */ /* 0x0005e20000000200 */
[----:B------:R-:W-:-:S02]  /*ed90*/  IADD3 R53, P6, R114, 0xb000, RZ ;  /* 0x0000b00072357810 */ /* 0x000fc40007fde0ff */
[C---:B------:R-:W-:Y:S02]  /*eda0*/  IADD3 R45, P5, R114.reuse, 0xc000, RZ ;  /* 0x0000c000722d7810 */ /* 0x040fe40007fbe0ff */
[C---:B------:R-:W-:Y:S02]  /*edb0*/  IADD3 R41, P4, R114.reuse, 0xd000, RZ ;  /* 0x0000d00072297810 */ /* 0x040fe40007f9e0ff */
[----:B------:R-:W-:Y:S02]  /*edc0*/  IADD3 R37, P3, R114, 0xe000, RZ ;  /* 0x0000e00072257810 */ /* 0x000fe40007f7e0ff */
[----:B------:R-:W-:Y:S02]  /*edd0*/  MOV R142, R142 ;  /* 0x0000008e008e7202 */ /* 0x000fe40000000f00 */
[----:B0-----:R-:W-:Y:S02]  /*ede0*/  F2FP.F16.F32.PACK_AB R122, R125, R124 ;  /* 0x0000007c7d7a723e */ /* 0x001fe400000000ff */
[----:B------:R-:W-:-:S02]  /*edf0*/  F2FP.F16.F32.PACK_AB R123, R158, R157 ;  /* 0x0000009d9e7b723e */ /* 0x000fc400000000ff */
[----:B------:R-:W-:Y:S02]  /*ee00*/  MOV R146, R146 ;  /* 0x0000009200927202 */ /* 0x000fe40000000f00 */
[----:B-1----:R-:W-:Y:S01]  /*ee10*/  F2FP.F16.F32.PACK_AB R130, R133, R132 ;  /* 0x000000848582723e */ /* 0x002fe200000000ff */
[----:B------:R0:W-:Y:S01]  /*ee20*/  STSM.16.M88.4 [R142], R120 ;  /* 0x000000788e007844 */ /* 0x0001e20000000200 */
[----:B------:R-:W-:Y:S02]  /*ee30*/  F2FP.F16.F32.PACK_AB R131, R162, R161 ;  /* 0x000000a1a283723e */ /* 0x000fe400000000ff */
[----:B--2---:R-:W-:Y:S02]  /*ee40*/  F2FP.F16.F32.PACK_AB R138, R141, R140 ;  /* 0x0000008c8d8a723e */ /* 0x004fe400000000ff */
[----:B------:R-:W-:Y:S01]  /*ee50*/  F2FP.F16.F32.PACK_AB R139, R166, R165 ;  /* 0x000000a5a68b723e */ /* 0x000fe200000000ff */
[----:B------:R0:W-:Y:S01]  /*ee60*/  STSM.16.M88.4 [R146], R128 ;  /* 0x0000008092007844 */ /* 0x0001e20000000200 */
[----:B------:R-:W-:-:S02]  /*ee70*/  LOP3.LUT R44, R53, 0x380, RZ, 0xc0, !PT ;  /* 0x00000380352c7812 */ /* 0x000fc400078ec0ff */
[----:B------:R-:W-:Y:S01]  /*ee80*/  LOP3.LUT R40, R45, 0x380, RZ, 0xc0, !PT ;  /* 0x000003802d287812 */ /* 0x000fe200078ec0ff */
[----:B------:R0:W-:Y:S01]  /*ee90*/  STSM.16.M88.4 [R38], R136 ;  /* 0x0000008826007844 */ /* 0x0001e20000000200 */
[----:B------:R-:W-:Y:S02]  /*eea0*/  LOP3.LUT R36, R41, 0x380, RZ, 0xc0, !PT ;  /* 0x0000038029247812 */ /* 0x000fe400078ec0ff */
[----:B------:R-:W-:Y:S02]  /*eeb0*/  LOP3.LUT R20, R37, 0x380, RZ, 0xc0, !PT ;  /* 0x0000038025147812 */ /* 0x000fe400078ec0ff */
[----:B------:R-:W-:Y:S02]  /*eec0*/  LOP3.LUT R21, R114, 0x380, RZ, 0xc0, !PT ;  /* 0x0000038072157812 */ /* 0x000fe400078ec0ff */
[----:B------:R-:W-:Y:S02]  /*eed0*/  F2FP.F16.F32.PACK_AB R4, R145, R144 ;  /* 0x000000909104723e */ /* 0x000fe400000000ff */
[----:B------:R-:W-:-:S02]  /*eee0*/  F2FP.F16.F32.PACK_AB R5, R168, R167 ;  /* 0x000000a7a805723e */ /* 0x000fc400000000ff */
[----:B------:R-:W-:Y:S02]  /*eef0*/  F2FP.F16.F32.PACK_AB R6, R149, R148 ;  /* 0x000000949506723e */ /* 0x000fe400000000ff */
[----:B------:R-:W-:Y:S02]  /*ef00*/  F2FP.F16.F32.PACK_AB R7, R151, R150 ;  /* 0x000000969707723e */ /* 0x000fe400000000ff */
[----:B------:R-:W-:Y:S02]  /*ef10*/  SHF.R.U64 R44, R44, 0x3, RZ ;  /* 0x000000032c2c7819 */ /* 0x000fe400000012ff */
[----:B------:R-:W-:Y:S01]  /*ef20*/  SHF.R.U64 R40, R40, 0x3, RZ ;  /* 0x0000000328287819 */ /* 0x000fe200000012ff */
[----:B------:R0:W-:Y:S01]  /*ef30*/  STSM.16.M88.4 [R39], R4 ;  /* 0x0000000427007844 */ /* 0x0001e20000000200 */
[----:B------:R-:W-:Y:S02]  /*ef40*/  SHF.R.U64 R36, R36, 0x3, RZ ;  /* 0x0000000324247819 */ /* 0x000fe400000012ff */
[----:B------:R-:W-:-:S02]  /*ef50*/  SHF.R.U64 R20, R20, 0x3, RZ ;  /* 0x0000000314147819 */ /* 0x000fc400000012ff */
        /* <DEDUP_REMOVED lines=11> */
[----:B------:R-:W-:Y:S06]  /*f010*/  BAR.SYNC.DEFER_BLOCKING 0x1, 0x100 ;  /* 0x0044000000007b1d */ /* 0x000fec0000010000 */
[----:B0-----:R-:W-:Y:S05]  /*f020*/  @P0 BRA `(.L_x_5023) ;  /* 0x0000000000b80947 */ /* 0x001fea0003800000 */
[----:B------:R-:W0:Y:S01]  /*f030*/  LDC R8, c[0x0][0xbe8] ;  /* 0x0002fa00ff087b82 */ /* 0x000e220000000800 */
[----:B------:R-:W-:Y:S01]  /*f040*/  VIADD R10, R185, UR40 ;  /* 0x00000028b90a7c36 */ /* 0x000fe20008000000 */
[----:B------:R-:W-:Y:S01]  /*f050*/  ULDC.64 UR8, c[0x0][0xb90] ;  /* 0x0002e40000087ab9 */ /* 0x000fe20000000a00 */
[----:B------:R-:W-:Y:S01]  /*f060*/  ULDC.64 UR10, c[0x0][0xb98] ;  /* 0x0002e600000a7ab9 */ /* 0x000fe20000000a00 */
[----:B------:R-:W-:Y:S01]  /*f070*/  UIMAD UR5, UR12, UR8, URZ ;  /* 0x000000080c0572a4 */ /* 0x000fe2000f8e023f */
[----:B------:R-:W-:Y:S01]  /*f080*/  IMAD.MOV.U32 R4, RZ, RZ, R10 ;  /* 0x000000ffff047224 */ /* 0x000fe200078e000a */
[----:B------:R-:W-:Y:S01]  /*f090*/  UIMAD.WIDE.U32 UR6, UR39, UR8, URZ ;  /* 0x00000008270672a5 */ /* 0x000fe2000f8e003f */
[----:B------:R-:W-:Y:S01]  /*f0a0*/  IMAD.MOV R9, RZ, RZ, -R17 ;  /* 0x000000ffff097224 */ /* 0x000fe200078e0a11 */
[----:B------:R-:W-:Y:S01]  /*f0b0*/  UIMAD UR5, UR39, UR9, UR5 ;  /* 0x00000009270572a4 */ /* 0x000fe2000f8e0205 */
[----:B------:R-:W-:Y:S01]  /*f0c0*/  VIADD R13, R16, UR40 ;  /* 0x00000028100d7c36 */ /* 0x000fe20008000000 */
[----:B------:R-:W-:-:S02]  /*f0d0*/  UIMAD UR8, UR13, UR10, URZ ;  /* 0x0000000a0d0872a4 */ /* 0x000fc4000f8e023f */
[----:B------:R-:W-:Y:S02]  /*f0e0*/  UIADD3 UR7, UR7, UR5, URZ ;  /* 0x0000000507077290 */ /* 0x000fe4000fffe03f */
[----:B------:R-:W-:Y:S02]  /*f0f0*/  UIMAD UR8, UR42, UR11, UR8 ;  /* 0x0000000b2a0872a4 */ /* 0x000fe4000f8e0208 */
[----:B------:R-:W-:Y:S01]  /*f100*/  UIMAD.WIDE.U32 UR6, UR42, UR10, UR6 ;  /* 0x0000000a2a0672a5 */ /* 0x000fe2000f8e0006 */
[----:B------:R-:W-:Y:S01]  /*f110*/  ULDC UR5, c[0x0][0xa88] ;  /* 0x0002a20000057ab9 */ /* 0x000fe20000000800 */
[----:B0-----:R-:W-:-:S13]  /*f120*/  ISETP.NE.AND P0, PT, R8, 0x1, PT ;  /* 0x000000010800780c */ /* 0x001fda0003f05270 */
[----:B------:R-:W0:Y:S08]  /*f130*/  @P0 LDC R5, c[0x0][0xbec] ;  /* 0x0002fb00ff050b82 */ /* 0x000e300000000800 */
[----:B------:R-:W1:Y:S01]  /*f140*/  @P0 LDC R6, c[0x0][0xbf0] ;  /* 0x0002fc00ff060b82 */ /* 0x000e620000000800 */
[----:B0-----:R-:W-:-:S05]  /*f150*/  @P0 IMAD.HI.U32 R5, R10, R5, RZ ;  /* 0x000000050a050227 */ /* 0x001fca00078e00ff */
[----:B-1----:R-:W-:-:S04]  /*f160*/  @P0 SHF.R.U32.HI R4, RZ, R6, R5 ;  /* 0x00000006ff040219 */ /* 0x002fc80000011605 */
[--C-:B------:R-:W-:Y:S01]  /*f170*/  SHF.R.S32.HI R5, RZ, 0x1f, R4.reuse ;  /* 0x0000001fff057819 */ /* 0x100fe20000011404 */
[----:B------:R-:W-:Y:S01]  /*f180*/  IMAD.MOV R7, RZ, RZ, -R4 ;  /* 0x000000ffff077224 */ /* 0x000fe200078e0a04 */
[----:B------:R-:W-:-:S03]  /*f190*/  IADD3 R4, P0, R4, UR6, RZ ;  /* 0x0000000604047c10 */ /* 0x000fc6000ff1e0ff */
[C---:B------:R-:W-:Y:S02]  /*f1a0*/  IMAD R7, R8.reuse, R7, R10 ;  /* 0x0000000708077224 */ /* 0x040fe400078e020a */
[----:B------:R-:W-:Y:S02]  /*f1b0*/  IMAD.U32 R10, RZ, RZ, UR8 ;  /* 0x00000008ff0a7e24 */ /* 0x000fe4000f8e00ff */
[----:B------:R-:W-:Y:S01]  /*f1c0*/  IMAD R8, R8, UR5, RZ ;  /* 0x0000000508087c24 */ /* 0x000fe2000f8e02ff */
[----:B------:R-:W-:Y:S02]  /*f1d0*/  SHF.R.S32.HI R6, RZ, 0x1f, R7 ;  /* 0x0000001fff067819 */ /* 0x000fe40000011407 */
[----:B------:R-:W-:Y:S01]  /*f1e0*/  IADD3.X R5, R5, UR7, R10, P0, !PT ;  /* 0x0000000705057c10 */ /* 0x000fe200087fe40a */
[----:B------:R-:W-:Y:S02]  /*f1f0*/  ULDC.64 UR6, c[0x0][0xb88] ;  /* 0x0002e20000067ab9 */ /* 0x000fe40000000a00 */
[----:B------:R-:W-:-:S02]  /*f200*/  IMAD R6, R6, UR6, RZ ;  /* 0x0000000606067c24 */ /* 0x000fc4000f8e02ff */
[----:B------:R-:W-:-:S04]  /*f210*/  IMAD.WIDE.U32 R4, R7, UR6, R4 ;  /* 0x0000000607047c25 */ /* 0x000fc8000f8e0004 */
        /* <DEDUP_REMOVED lines=15> */
.L_x_5023:
[----:B------:R-:W1:Y:S01]  /*f310*/  LDC R15, c[0x0][0xbe8] ;  /* 0x0002fa00ff0f7b82 */ /* 0x000e620000000800 */
[----:B------:R-:W-:Y:S01]  /*f320*/  ULDC UR10, c[0x0][0xac8] ;  /* 0x0002b200000a7ab9 */ /* 0x000fe20000000800 */
[----:B------:R-:W-:Y:S01]  /*f330*/  ULDC.64 UR8, c[0x0][0xae8] ;  /* 0x0002ba0000087ab9 */ /* 0x000fe20000000a00 */
[----:B------:R-:W-:Y:S01]  /*f340*/  ISETP.GE.AND P0, PT, R191, UR10, PT ;  /* 0x0000000abf007c0c */ /* 0x000fe2000bf06270 */
[----:B------:R-:W5:Y:S01]  /*f350*/  LD.E.128 R112, desc[UR46][R114.64] ;  /* 0x0000002e72707980 */ /* 0x000f62000c101d00 */
[----:B------:R-:W-:Y:S02]  /*f360*/  ISETP.GE.AND P1, PT, R184, UR10, PT ;  /* 0x0000000ab8007c0c */ /* 0x000fe4000bf26270 */
[----:B0-----:R-:W-:Y:S01]  /*f370*/  SEL R3, RZ, 0xffffffff, P0 ;  /* 0xffffffffff037807 */ /* 0x001fe20000000000 */
[----:B------:R-:W5:Y:S01]  /*f380*/  LD.E.128 R88, desc[UR46][R88.64] ;  /* 0x0000002e58587980 */ /* 0x000f62000c101d00 */
[----:B------:R-:W-:Y:S02]  /*f390*/  ISETP.GE.AND P0, PT, R190, UR10, PT ;  /* 0x0000000abe007c0c */ /* 0x000fe4000bf06270 */
[----:B------:R-:W-:Y:S01]  /*f3a0*/  SEL R0, RZ, 0x1, P1 ;  /* 0x00000001ff007807 */ /* 0x000fe20000800000 */
[----:B------:R-:W-:Y:S01]  /*f3b0*/  IMAD.SHL.U32 R11, R3, 0x2, RZ ;  /* 0x00000002030b7824 */ /* 0x000fe200078e00ff */
[----:B------:R-:W5:Y:S04]  /*f3c0*/  LD.E.128 R84, desc[UR46][R84.64] ;  /* 0x0000002e54547980 */ /* 0x000f68000c101d00 */
[----:B------:R-:W5:Y:S04]  /*f3d0*/  LD.E.128 R80, desc[UR46][R80.64] ;  /* 0x0000002e50507980 */ /* 0x000f68000c101d00 */
[----:B------:R-:W5:Y:S01]  /*f3e0*/  LD.E.128 R76, desc[UR46][R76.64] ;  /* 0x0000002e4c4c7980 */ /* 0x000f62000c101d00 */
[----:B-1----:R-:W-:-:S03]  /*f3f0*/  ISETP.NE.AND P2, PT, R15, 0x1, PT ;  /* 0x000000010f00780c */ /* 0x002fc60003f45270 */
[----:B------:R-:W5:Y:S01]  /*f400*/  LD.E.128 R72, desc[UR46][R72.64] ;  /* 0x0000002e48487980 */ /* 0x000f62000c101d00 */
[----:B------:R-:W-:Y:S02]  /*f410*/  SEL R3, RZ, 0xffffffff, P0 ;  /* 0xffffffffff037807 */ /* 0x000fe40000000000 */
[----:B------:R-:W-:Y:S01]  /*f420*/  LOP3.LUT R0, R11, 0x2, R0, 0xe2, !PT ;  /* 0x000000020b007812 */ /* 0x000fe200078ee200 */
[----:B------:R-:W5:Y:S04]  /*f430*/  LD.E.128 R68, desc[UR46][R68.64] ;  /* 0x0000002e44447980 */ /* 0x000f68000c101d00 */
[----:B------:R-:W5:Y:S02]  /*f440*/  LD.E.128 R64, desc[UR46][R64.64] ;  /* 0x0000002e40407980 */ /* 0x000f64000c101d00 */
[----:B------:R-:W0:Y:S01]  /*f450*/  @P2 LDC R9, c[0x0][0xbec] ;  /* 0x0002fb00ff092b82 */ /* 0x000e220000000800 */
[----:B------:R-:W-:Y:S01]  /*f460*/  IMAD.SHL.U32 R3, R3, 0x4, RZ ;  /* 0x0000000403037824 */ /* 0x000fe200078e00ff */
[----:B------:R-:W-:Y:S01]  /*f470*/  ISETP.GE.AND P0, PT, R189, UR10, PT ;  /* 0x0000000abd007c0c */ /* 0x000fe2000bf06270 */
[----:B------:R-:W5:Y:S04]  /*f480*/  LD.E.128 R60, desc[UR46][R60.64] ;  /* 0x0000002e3c3c7980 */ /* 0x000f68000c101d00 */
[----:B------:R-:W5:Y:S01]  /*f490*/  LD.E.128 R56, desc[UR46][R56.64] ;  /* 0x0000002e38387980 */ /* 0x000f62000c101d00 */
[----:B------:R-:W1:Y:S01]  /*f4a0*/  @P2 LDC R11, c[0x0][0xbf0] ;  /* 0x0002fc00ff0b2b82 */ /* 0x000e620000000800 */
[----:B------:R-:W-:Y:S01]  /*f4b0*/  LOP3.LUT R3, R3, 0x4, R0, 0xe2, !PT ;  /* 0x0000000403037812 */ /* 0x000fe200078ee200 */
[----:B------:R-:W-:Y:S01]  /*f4c0*/  IMAD R0, R210, 0x20, R211 ;  /* 0x00000020d2007824 */ /* 0x000fe200078e02d3 */
[----:B------:R-:W-:Y:S01]  /*f4d0*/  SEL R8, RZ, 0xffffffff, P0 ;  /* 0xffffffffff087807 */ /* 0x000fe20000000000 */
[----:B------:R-:W5:Y:S01]  /*f4e0*/  LD.E.128 R52, desc[UR46][R52.64] ;  /* 0x0000002e34347980 */ /* 0x000f62000c101d00 */
[----:B------:R-:W-:Y:S01]  /*f4f0*/  ISETP.GE.AND P0, PT, R188, UR10, PT ;  /* 0x0000000abc007c0c */ /* 0x000fe2000bf06270 */
[----:B------:R-:W-:Y:S01]  /*f500*/  UIMAD UR5, UR12, UR8, URZ ;  /* 0x000000080c0572a4 */ /* 0x000fe2000f8e023f */
[----:B------:R-:W-:Y:S01]  /*f510*/  VIADD R14, R0, UR40 ;  /* 0x00000028000e7c36 */ /* 0x000fe20008000000 */
[----:B------:R-:W5:Y:S01]  /*f520*/  LD.E.128 R44, desc[UR46][R44.64] ;  /* 0x0000002e2c2c7980 */ /* 0x000f62000c101d00 */
[----:B------:R-:W-:Y:S01]  /*f530*/  SEL R0, RZ, 0xffffffff, P0 ;  /* 0xffffffffff007807 */ /* 0x000fe20000000000 */
[----:B------:R-:W-:Y:S01]  /*f540*/  UIMAD.WIDE.U32 UR6, UR39, UR8, URZ ;  /* 0x00000008270672a5 */ /* 0x000fe2000f8e003f */
[----:B------:R-:W-:Y:S01]  /*f550*/  IMAD.SHL.U32 R8, R8, 0x8, RZ ;  /* 0x0000000808087824 */ /* 0x000fe200078e00ff */
[----:B------:R-:W-:Y:S01]  /*f560*/  UIMAD UR5, UR39, UR9, UR5 ;  /* 0x00000009270572a4 */ /* 0x000fe2000f8e0205 */
[----:B------:R-:W5:Y:S01]  /*f570*/  LD.E.128 R40, desc[UR46][R40.64] ;  /* 0x0000002e28287980 */ /* 0x000f62000c101d00 */
[----:B------:R-:W-:Y:S01]  /*f580*/  IMAD.SHL.U32 R13, R0, 0x10, RZ ;  /* 0x00000010000d7824 */ /* 0x000fe200078e00ff */
[----:B------:R-:W-:Y:S01]  /*f590*/  ULDC.64 UR8, c[0x0][0xaf0] ;  /* 0x0002bc0000087ab9 */ /* 0x000fe20000000a00 */
[----:B0-----:R-:W-:Y:S01]  /*f5a0*/  @P2 IMAD.HI.U32 R0, R14, R9, RZ ;  /* 0x000000090e002227 */ /* 0x001fe200078e00ff */
[----:B------:R-:W-:Y:S01]  /*f5b0*/  UIADD3 UR7, UR7, UR5, URZ ;  /* 0x0000000507077290 */ /* 0x000fe2000fffe03f */
[----:B------:R-:W-:Y:S01]  /*f5c0*/  LOP3.LUT R8, R8, 0x8, R3, 0xe2, !PT ;  /* 0x0000000808087812 */ /* 0x000fe200078ee203 */
[----:B------:R-:W-:Y:S01]  /*f5d0*/  UIMAD UR5, UR13, UR8, URZ ;  /* 0x000000080d0572a4 */ /* 0x000fe2000f8e023f */
[----:B------:R-:W-:Y:S01]  /*f5e0*/  IMAD.MOV.U32 R3, RZ, RZ, R14 ;  /* 0x000000ffff037224 */ /* 0x000fe200078e000e */
[----:B------:R-:W-:Y:S01]  /*f5f0*/  UIMAD.WIDE.U32 UR6, UR42, UR8, UR6 ;  /* 0x000000082a0672a5 */ /* 0x000fe2000f8e0006 */
[----:B------:R-:W5:Y:S01]  /*f600*/  LD.E.128 R36, desc[UR46][R36.64] ;  /* 0x0000002e24247980 */ /* 0x000f62000c101d00 */
[----:B-1----:R-:W-:Y:S01]  /*f610*/  @P2 SHF.R.U32.HI R3, RZ, R11, R0 ;  /* 0x0000000bff032219 */ /* 0x002fe20000011600 */
[----:B------:R-:W-:Y:S01]  /*f620*/  UIMAD UR5, UR42, UR9, UR5 ;  /* 0x000000092a0572a4 */ /* 0x000fe2000f8e0205 */
[----:B------:R-:W-:Y:S01]  /*f630*/  LOP3.LUT R10, R13, 0x10, R8, 0xe2, !PT ;  /* 0x000000100d0a7812 */ /* 0x000fe200078ee208 */
[----:B------:R0:W5:Y:S01]  /*f640*/  LD.E.128 R4, desc[UR46][R20.64] ;  /* 0x0000002e14047980 */ /* 0x000162000c101d00 */
        /* <DEDUP_REMOVED lines=10> */
[----:B------:R-:W-:Y:S01]  /*f6f0*/  @!PT LDS RZ, [RZ] ;  /* 0x00000000fffff984 */ /* 0x000fe20000000800 */
[----:B------:R-:W-:Y:S01]  /*f700*/  @!PT LDS RZ, [RZ] ;  /* 0x00000000fffff984 */ /* 0x000fe20000000800 */
[----:B------:R-:W-:Y:S01]  /*f710*/  @!PT LDS RZ, [RZ] ;  /* 0x00000000fffff984 */ /* 0x000fe20000000800 */
[----:B------:R-:W-:Y:S01]  /*f720*/  @!PT LDS RZ, [RZ] ;  /* 0x00000000fffff984 */ /* 0x000fe20000000800 */
[----:B------:R1:W-:Y:S06]  /*f730*/  MEMBAR.ALL.CTA ;  /* 0x0000000000007992 */ /* 0x0003ec0000008000 */
[----:B-1----:R-:W1:Y:S01]  /*f740*/  FENCE.VIEW.ASYNC.S ;  /* 0x00000000000073c6 */ /* 0x002e620000000000 */
[----:B------:R-:W-:Y:S01]  /*f750*/  IMAD R11, R15, R13, R14 ;  /* 0x0000000d0f0b7224 */ /* 0x000fe200078e020e */
[----:B------:R-:W-:Y:S01]  /*f760*/  ISETP.GE.AND P0, PT, R214, UR10, PT ;  /* 0x0000000ad6007c0c */ /* 0x000fe2000bf06270 */
[----:B------:R-:W-:Y:S01]  /*f770*/  IMAD.U32 R9, RZ, RZ, UR5 ;  /* 0x00000005ff097e24 */ /* 0x000fe2000f8e00ff */
[----:B------:R-:W-:Y:S01]  /*f780*/  ULDC UR8, c[0x0][0xa88] ;  /* 0x0002a20000087ab9 */ /* 0x000fe20000000800 */
[----:B0-----:R-:W-:Y:S01]  /*f790*/  IMAD.SHL.U32 R21, R0, 0x20, RZ ;  /* 0x0000002000157824 */ /* 0x001fe200078e00ff */
[----:B------:R-:W-:Y:S01]  /*f7a0*/  SHF.R.S32.HI R0, RZ, 0x1f, R11 ;  /* 0x0000001fff007819 */ /* 0x000fe2000001140b */
[C---:B------:R-:W-:Y:S01]  /*f7b0*/  IMAD R13, R3.reuse, UR7, R12 ;  /* 0x00000007030d7c24 */ /* 0x040fe2000f8e020c */
[----:B------:R-:W-:Y:S01]  /*f7c0*/  UIADD3 UR5, UR43, 0x28c20, URZ ;  /* 0x00028c202b057890 */ /* 0x000fe2000fffe03f */
[----:B------:R-:W-:Y:S01]  /*f7d0*/  IMAD.WIDE.U32 R8, R3, UR6, R8 ;  /* 0x0000000603087c25 */ /* 0x000fe2000f8e0008 */
[----:B------:R-:W-:Y:S01]  /*f7e0*/  ULDC.64 UR6, c[0x0][0xad8] ;  /* 0x0002b60000067ab9 */ /* 0x000fe20000000a00 */
[----:B------:R-:W-:Y:S01]  /*f7f0*/  SEL R3, RZ, 0x40, P0 ;  /* 0x00000040ff037807 */ /* 0x000fe20000000000 */
[----:B------:R-:W-:Y:S01]  /*f800*/  UPRMT UR5, URZ, 0x654, UR5 ;  /* 0x000006543f057896 */ /* 0x000fe20008000005 */
[----:B------:R-:W-:Y:S01]  /*f810*/  IMAD.IADD R9, R9, 0x1, R13 ;  /* 0x0000000109097824 */ /* 0x000fe200078e020d */
[----:B------:R-:W-:Y:S01]  /*f820*/  ISETP.GE.AND P0, PT, R213, UR10, PT ;  /* 0x0000000ad5007c0c */ /* 0x000fe2000bf06270 */
[----:B------:R-:W-:Y:S01]  /*f830*/  IMAD R0, R0, UR6, RZ ;  /* 0x0000000600007c24 */ /* 0x000fe2000f8e02ff */
[----:B------:R-:W-:Y:S01]  /*f840*/  LOP3.LUT R10, R21, 0x20, R10, 0xe2, !PT ;  /* 0x00000020150a7812 */ /* 0x000fe200078ee20a */
[----:B------:R-:W-:Y:S01]  /*f850*/  VIADD R28, R211, UR40 ;  /* 0x00000028d31c7c36 */ /* 0x000fe20008000000 */
[----:B------:R-:W-:Y:S01]  /*f860*/  BSSY B1, `(.L_x_5024) ;  /* 0x000002f000017945 */ /* 0x000fe20003800000 */
[----:B------:R-:W-:Y:S01]  /*f870*/  IMAD R29, R15, UR8, RZ ;  /* 0x000000080f1d7c24 */ /* 0x000fe2000f8e02ff */
[----:B------:R-:W-:Y:S01]  /*f880*/  LOP3.LUT R3, R10, R3, RZ, 0xfc, !PT ;  /* 0x000000030a037212 */ /* 0x000fe200078efcff */
[C---:B------:R-:W-:Y:S01]  /*f890*/  IMAD R13, R11.reuse, UR7, R0 ;  /* 0x000000070b0d7c24 */ /* 0x040fe2000f8e0200 */
[----:B------:R-:W-:Y:S01]  /*f8a0*/  SEL R0, RZ, 0x80, P0 ;  /* 0x00000080ff007807 */ /* 0x000fe20000000000 */
[----:B------:R-:W-:Y:S01]  /*f8b0*/  IMAD.WIDE.U32 R8, R11, UR6, R8 ;  /* 0x000000060b087c25 */ /* 0x000fe2000f8e0008 */
[----:B------:R-:W-:Y:S01]  /*f8c0*/  ISETP.GE.AND P0, PT, R28, R29, PT ;  /* 0x0000001d1c00720c */ /* 0x000fe20003f06270 */
[----:B------:R-:W-:Y:S01]  /*f8d0*/  ULDC.64 UR6, c[0x0][0xa80] ;  /* 0x0002a00000067ab9 */ /* 0x000fe20000000a00 */
[----:B-1----:R-:W-:Y:S01]  /*f8e0*/  SYNCS.ARRIVE.TRANS64.RED.A1T0 RZ, [UR5], RZ ;  /* 0x000000ffffff79a7 */ /* 0x002fe20008100405 */
[----:B------:R-:W-:Y:S01]  /*f8f0*/  IMAD.IADD R9, R9, 0x1, R13 ;  /* 0x0000000109097824 */ /* 0x000fe200078e020d */
[----:B------:R-:W-:-:S02]  /*f900*/  LEA R26, P1, R8, UR6, 0x1 ;  /* 0x00000006081a7c11 */ /* 0x000fc4000f8208ff */
[----:B------:R-:W-:Y:S02]  /*f910*/  LOP3.LUT R0, R3, R0, RZ, 0xfc, !PT ;  /* 0x0000000003007212 */ /* 0x000fe400078efcff */
        /* <DEDUP_REMOVED lines=35> */
.L_x_5025:
[----:B------:R-:W-:Y:S05]  /*fb50*/  BSYNC B1 ;  /* 0x0000000000017941 */ /* 0x000fea0003800000 */
.L_x_5024:
[----:B---3-5:R-:W-:Y:S01]  /*fb60*/  VIADD R4, R28, 0x20 ;  /* 0x000000201c047836 */ /* 0x028fe20000000000 */
        /* <DEDUP_REMOVED lines=20> */
[-C--:B------:R-:W-:Y:S02]  /*fcb0*/  @!P2 LEA.HI.X R13, R189, R7.reuse, R221, 0x1, P5 ;  /* 0x00000007bd0da211 */ /* 0x080fe400028f0cdd */
[CC--:B------:R-:W-:Y:S02]  /*fcc0*/  @!P0 LEA R14, P3, R187.reuse, R6.reuse, 0x1 ;  /* 0x00000006bb0e8211 */ /* 0x0c0fe400078608ff */
[-C--:B0-----:R-:W-:Y:S01]  /*fcd0*/  @!P1 LEA R4, P6, R188, R6.reuse, 0x1 ;  /* 0x00000006bc049211 */ /* 0x081fe200078c08ff */
[----:B------:R4:W-:Y:S01]  /*fce0*/  @!P2 ST.E.128 desc[UR46][R12.64], R64 ;  /* 0x000000400c00a985 */ /* 0x0009e2000c101d2e */
[----:B------:R-:W-:Y:S02]  /*fcf0*/  @P4 LEA R20, P5, R214, R6, 0x1 ;  /* 0x00000006d6144211 */ /* 0x000fe400078a08ff */
[-C--:B------:R-:W-:Y:S02]  /*fd00*/  @!P1 LEA.HI.X R5, R188, R7.reuse, R220, 0x1, P6 ;  /* 0x00000007bc059211 */ /* 0x080fe400030f0cdc */
[----:B------:R-:W-:-:S02]  /*fd10*/  @!P0 LEA.HI.X R15, R187, R7, R219, 0x1, P3 ;  /* 0x00000007bb0f8211 */ /* 0x000fc400018f0cdb */
        /* <DEDUP_REMOVED lines=10> */
.L_x_5022:
[----:B------:R-:W0:Y:S01]  /*fdc0*/  LDC R10, c[0x0][0xbe8] ;  /* 0x0002fa00ff0a7b82 */ /* 0x000e220000000800 */
[----:B------:R-:W-:Y:S01]  /*fdd0*/  ISETP.GE.AND P2, PT, R216, 0x40, PT ;  /* 0x00000040d800780c */ /* 0x000fe20003f46270 */
[----:B------:R-:W-:Y:S01]  /*fde0*/  ULDC UR12, c[0x0][0xac8] ;  /* 0x0002b200000c7ab9 */ /* 0x000fe20000000800 */
[----:B------:R-:W-:Y:S01]  /*fdf0*/  IMAD R0, R210, 0x20, R211 ;  /* 0x00000020d2007824 */ /* 0x000fe200078e02d3 */
[----:B------:R-:W-:Y:S01]  /*fe00*/  ISETP.GE.AND P4, PT, R184, UR12, PT ;  /* 0x0000000cb8007c0c */ /* 0x000fe2000bf86270 */
[----:B------:R-:W-:Y:S01]  /*fe10*/  USHF.R.S32.HI UR8, URZ, 0x1f, UR39 ;  /* 0x0000001f3f087899 */ /* 0x000fe20008011427 */
[----:B------:R-:W-:Y:S01]  /*fe20*/  ISETP.GE.AND P3, PT, R191, UR12, PT ;  /* 0x0000000cbf007c0c */ /* 0x000fe2000bf66270 */
[----:B------:R-:W-:Y:S01]  /*fe30*/  USHF.R.S32.HI UR9, URZ, 0x1f, UR42 ;  /* 0x0000001f3f097899 */ /* 0x000fe2000801142a */
[----:B------:R-:W-:Y:S01]  /*fe40*/  BSSY B1, `(.L_x_5027) ;  /* 0x0000031000017945 */ /* 0x000fe20003800000 */
[----:B------:R-:W-:Y:S01]  /*fe50*/  ISETP.GE.AND P1, PT, R190, UR12, PT ;  /* 0x0000000cbe007c0c */ /* 0x000fe2000bf26270 */
[----:B------:R-:W-:Y:S01]  /*fe60*/  VIADD R8, R0, UR40 ;  /* 0x0000002800087c36 */ /* 0x000fe20008000000 */
[----:B------:R-:W-:-:S02]  /*fe70*/  SEL R12, RZ, 0x1, P4 ;  /* 0x00000001ff0c7807 */ /* 0x000fc40002000000 */
[----:B------:R-:W-:Y:S02]  /*fe80*/  SEL R13, RZ, 0xffffffff, P3 ;  /* 0xffffffffff0d7807 */ /* 0x000fe40001800000 */
        /* <DEDUP_REMOVED lines=14> */
[----:B------:R-:W-:Y:S01]  /*ff70*/  IMAD.MOV.U32 R4, RZ, RZ, R6 ;  /* 0x000000ffff047224 */ /* 0x000fe200078e0006 */
[----:B------:R-:W-:Y:S02]  /*ff80*/  UIMAD UR5, UR8, UR10, URZ ;  /* 0x0000000a080572a4 */ /* 0x000fe4000f8e023f */
[----:B------:R-:W-:Y:S02]  /*ff90*/  UIMAD.WIDE.U32 UR6, UR39, UR10, URZ ;  /* 0x0000000a270672a5 */ /* 0x000fe4000f8e003f */
[----:B------:R-:W-:-:S03]  /*ffa0*/  UIMAD UR5, UR39, UR11, UR5 ;  /* 0x0000000b270572a4 */ /* 0x000fc6000f8e0205 */
[----:B------:R-:W-:Y:S01]  /*ffb0*/  ULDC.64 UR10, c[0x0][0xb98] ;  /* 0x0002e600000a7ab9 */ /* 0x000fe20000000a00 */
[----:B------:R-:W-:Y:S02]  /*ffc0*/  UIADD3 UR7, UR7, UR5, URZ ;  /* 0x0000000507077290 */ /* 0x000fe4000fffe03f */
[----:B------:R-:W2:Y:S01]  /*ffd0*/  @P2 LDC R3, c[0x0][0xbec] ;  /* 0x0002fb00ff032b82 */ /* 0x000ea20000000800 */
[----:B------:R-:W-:Y:S02]  /*ffe0*/  UIMAD UR5, UR9, UR10, URZ ;  /* 0x0000000a090572a4 */ /* 0x000fe4000f8e023f */
[----:B------:R-:W-:Y:S02]  /*fff0*/  UIMAD.WIDE.U32 UR6, UR42, UR10, UR6 ;  /* 0x0000000a2a0672a5 */ /* 0x000fe4000f8e0006 */
[----:B------:R-:W-:-:S03]  /*10000*/  UIMAD UR5, UR42, UR11, UR5 ;  /* 0x0000000b2a0572a4 */ /* 0x000fc6000f8e0205 */
[----:B------:R-:W3:Y:S01]  /*10010*/  @P2 LDC R7, c[0x0][0xbf0] ;  /* 0x0002fc00ff072b82 */ /* 0x000ee20000000800 */
        /* <DEDUP_REMOVED lines=19> */
.L_x_5028:
[----:B------:R-:W-:Y:S05]  /*10150*/  BSYNC B1 ;  /* 0x0000000000017941 */ /* 0x000fea0003800000 */
.L_x_5027:
[----:B------:R-:W-:Y:S01]  /*10160*/  SEL R0, RZ, 0xffffffff, P1 ;  /* 0xffffffffff007807 */ /* 0x000fe20000800000 */
[----:B------:R-:W-:Y:S01]  /*10170*/  ULDC.64 UR10, c[0x0][0xae8] ;  /* 0x0002ba00000a7ab9 */ /* 0x000fe20000000a00 */
[----:B------:R-:W-:Y:S01]  /*10180*/  IMAD.SHL.U32 R13, R13, 0x2, RZ ;  /* 0x000000020d0d7824 */ /* 0x000fe200078e00ff */
[----:B------:R-:W-:Y:S01]  /*10190*/  UIMAD UR5, UR8, UR10, URZ ;  /* 0x0000000a080572a4 */ /* 0x000fe2000f8e023f */
[----:B------:R-:W-:Y:S01]  /*101a0*/  ISETP.GE.AND P1, PT, R189, UR12, PT ;  /* 0x0000000cbd007c0c */ /* 0x000fe2000bf26270 */
[----:B------:R-:W-:Y:S01]  /*101b0*/  IMAD.SHL.U32 R5, R0, 0x4, RZ ;  /* 0x0000000400057824 */ /* 0x000fe200078e00ff */
[----:B------:R-:W-:Y:S01]  /*101c0*/  UIMAD.WIDE.U32 UR6, UR39, UR10, URZ ;  /* 0x0000000a270672a5 */ /* 0x000fe2000f8e003f */
[----:B0-----:R-:W-:Y:S01]  /*101d0*/  @P0 IMAD.HI.U32 R0, R8, R9, RZ ;  /* 0x0000000908000227 */ /* 0x001fe200078e00ff */
[----:B------:R-:W-:Y:S01]  /*101e0*/  UIMAD UR5, UR39, UR11, UR5 ;  /* 0x0000000b270572a4 */ /* 0x000fe2000f8e0205 */
[----:B------:R-:W-:Y:S01]  /*101f0*/  LOP3.LUT R12, R13, 0x2, R12, 0xe2, !PT ;  /* 0x000000020d0c7812 */ /* 0x000fe200078ee20c */
[----:B------:R-:W-:Y:S01]  /*10200*/  BSSY B1, `(.L_x_5029) ;  /* 0x0000055000017945 */ /* 0x000fe20003800000 */
[----:B--2---:R-:W-:Y:S01]  /*10210*/  IMAD.MOV.U32 R3, RZ, RZ, R8 ;  /* 0x000000ffff037224 */ /* 0x004fe200078e0008 */
[----:B-1----:R-:W-:Y:S01]  /*10220*/  @P0 SHF.R.U32.HI R3, RZ, R11, R0 ;  /* 0x0000000bff030219 */ /* 0x002fe20000011600 */
[----:B------:R-:W-:Y:S01]  /*10230*/  ULDC.64 UR10, c[0x0][0xaf0] ;  /* 0x0002bc00000a7ab9 */ /* 0x000fe20000000a00 */
[----:B------:R-:W-:Y:S01]  /*10240*/  SEL R0, RZ, 0xffffffff, P1 ;  /* 0xffffffffff007807 */ /* 0x000fe20000800000 */
[----:B------:R-:W-:Y:S01]  /*10250*/  UIADD3 UR7, UR7, UR5, URZ ;  /* 0x0000000507077290 */ /* 0x000fe2000fffe03f */
[----:B------:R-:W-:Y:S01]  /*10260*/  LOP3.LUT R12, R5, 0x4, R12, 0xe2, !PT ;  /* 0x00000004050c7812 */ /* 0x000fe200078ee20c */
[----:B------:R-:W-:Y:S01]  /*10270*/  UIMAD UR5, UR9, UR10, URZ ;  /* 0x0000000a090572a4 */ /* 0x000fe2000f8e023f */
[----:B------:R-:W-:Y:S01]  /*10280*/  ISETP.GE.AND P1, PT, R188, UR12, PT ;  /* 0x0000000cbc007c0c */ /* 0x000fe2000bf26270 */
[----:B------:R-:W-:Y:S01]  /*10290*/  UIMAD.WIDE.U32 UR6, UR42, UR10, UR6 ;  /* 0x0000000a2a0672a5 */ /* 0x000fe2000f8e0006 */
[----:B------:R-:W-:Y:S01]  /*102a0*/  IMAD.SHL.U32 R5, R0, 0x8, RZ ;  /* 0x0000000800057824 */ /* 0x000fe200078e00ff */
[----:B------:R-:W-:Y:S01]  /*102b0*/  UIMAD UR5, UR42, UR11, UR5 ;  /* 0x0000000b2a0572a4 */ /* 0x000fe2000f8e0205 */
[--C-:B------:R-:W-:Y:S01]  /*102c0*/  SHF.R.S32.HI R0, RZ, 0x1f, R3.reuse ;  /* 0x0000001fff007819 */ /* 0x100fe20000011403 */
[----:B------:R-:W-:Y:S01]  /*102d0*/  IMAD.MOV R7, RZ, RZ, -R3 ;  /* 0x000000ffff077224 */ /* 0x000fe200078e0a03 */
[----:B------:R-:W-:Y:S01]  /*102e0*/  ISETP.GE.AND P0, PT, R187, UR12, PT ;  /* 0x0000000cbb007c0c */ /* 0x000fe2000bf06270 */
[----:B------:R-:W-:Y:S01]  /*102f0*/  UIADD3 UR5, UR7, UR5, URZ ;  /* 0x0000000507057290 */ /* 0x000fe2000fffe03f */
[----:B------:R-:W-:Y:S01]  /*10300*/  LOP3.LUT R12, R5, 0x8, R12, 0xe2, !PT ;  /* 0x00000008050c7812 */ /* 0x000fe200078ee20c */
[----:B------:R-:W-:Y:S01]  /*10310*/  IMAD.U32 R4, RZ, RZ, UR6 ;  /* 0x00000006ff047e24 */ /* 0x000fe2000f8e00ff */
[----:B------:R-:W-:Y:S01]  /*10320*/  SEL R6, RZ, 0xffffffff, P1 ;  /* 0xffffffffff067807 */ /* 0x000fe20000800000 */
[----:B------:R-:W-:Y:S01]  /*10330*/  IMAD.U32 R5, RZ, RZ, UR7 ;  /* 0x00000007ff057e24 */ /* 0x000fe2000f8e00ff */
[----:B------:R-:W-:Y:S01]  /*10340*/  ULDC.64 UR6, c[0x0][0xae0] ;  /* 0x0002b80000067ab9 */ /* 0x000fe20000000a00 */
[----:B------:R-:W-:Y:S01]  /*10350*/  IMAD R7, R10, R7, R8 ;  /* 0x000000070a077224 */ /* 0x000fe200078e0208 */
[----:B------:R-:W-:Y:S01]  /*10360*/  SEL R8, RZ, 0xffffffff, P0 ;  /* 0xffffffffff087807 */ /* 0x000fe20000000000 */
[----:B------:R-:W-:Y:S01]  /*10370*/  IMAD R0, R0, UR6, RZ ;  /* 0x0000000600007c24 */ /* 0x000fe2000f8e02ff */
[----:B------:R-:W-:Y:S01]  /*10380*/  ISETP.GE.AND P0, PT, R214, UR12, PT ;  /* 0x0000000cd6007c0c */ /* 0x000fe2000bf06270 */
[----:B------:R-:W-:Y:S01]  /*10390*/  IMAD.U32 R5, RZ, RZ, UR5 ;  /* 0x00000005ff057e24 */ /* 0x000fe2000f8e00ff */
[----:B------:R-:W-:Y:S01]  /*103a0*/  ULDC UR5, c[0x0][0xa88] ;  /* 0x0002a20000057ab9 */ /* 0x000fe20000000800 */
[----:B------:R-:W-:Y:S01]  /*103b0*/  IMAD.SHL.U32 R11, R6, 0x10, RZ ;  /* 0x00000010060b7824 */ /* 0x000fe200078e00ff */
[----:B------:R-:W-:Y:S01]  /*103c0*/  ISETP.GE.AND P2, PT, R213, UR12, PT ;  /* 0x0000000cd5007c0c */ /* 0x000fe2000bf46270 */
[C---:B------:R-:W-:Y:S01]  /*103d0*/  IMAD R9, R3.reuse, UR7, R0 ;  /* 0x0000000703097c24 */ /* 0x040fe2000f8e0200 */
[----:B------:R-:W-:Y:S01]  /*103e0*/  SHF.R.S32.HI R0, RZ, 0x1f, R7 ;  /* 0x0000001fff007819 */ /* 0x000fe20000011407 */
[----:B------:R-:W-:Y:S01]  /*103f0*/  IMAD.WIDE.U32 R4, R3, UR6, R4 ;  /* 0x0000000603047c25 */ /* 0x000fe2000f8e0004 */
[----:B------:R-:W-:Y:S01]  /*10400*/  ULDC.64 UR6, c[0x0][0xad8] ;  /* 0x0002b60000067ab9 */ /* 0x000fe20000000a00 */
[----:B------:R-:W-:-:S02]  /*10410*/  LOP3.LUT R12, R11, 0x10, R12, 0xe2, !PT ;  /* 0x000000100b0c7812 */ /* 0x000fc400078ee20c */
[----:B------:R-:W-:Y:S02]  /*10420*/  IMAD.SHL.U32 R3, R8, 0x20, RZ ;  /* 0x0000002008037824 */ /* 0x000fe400078e00ff */
[----:B------:R-:W-:Y:S02]  /*10430*/  IMAD R0, R0, UR6, RZ ;  /* 0x0000000600007c24 */ /* 0x000fe4000f8e02ff */
[----:B------:R-:W-:Y:S01]  /*10440*/  IMAD.IADD R5, R5, 0x1, R9 ;  /* 0x0000000105057824 */ /* 0x000fe200078e0209 */
[----:B------:R-:W-:Y:S01]  /*10450*/  LOP3.LUT R12, R3, 0x20, R12, 0xe2, !PT ;  /* 0x00000020030c7812 */ /* 0x000fe200078ee20c */
[----:B------:R-:W-:Y:S02]  /*10460*/  VIADD R26, R211, UR40 ;  /* 0x00000028d31a7c36 */ /* 0x000fe40008000000 */
[----:B------:R-:W-:Y:S02]  /*10470*/  IMAD R25, R10, UR5, RZ ;  /* 0x000000050a197c24 */ /* 0x000fe4000f8e02ff */
[C---:B------:R-:W-:Y:S01]  /*10480*/  IMAD R3, R7.reuse, UR7, R0 ;  /* 0x0000000707037c24 */ /* 0x040fe2000f8e0200 */
[----:B------:R-:W-:Y:S01]  /*10490*/  SEL R0, RZ, 0x80, P2 ;  /* 0x00000080ff007807 */ /* 0x000fe20001000000 */
[----:B------:R-:W-:Y:S01]  /*104a0*/  IMAD.WIDE.U32 R4, R7, UR6, R4 ;  /* 0x0000000607047c25 */ /* 0x000fe2000f8e0004 */
[----:B------:R-:W-:Y:S01]  /*104b0*/  SEL R7, RZ, 0x40, P0 ;  /* 0x00000040ff077807 */ /* 0x000fe20000000000 */
[----:B------:R-:W-:Y:S01]  /*104c0*/  ULDC.64 UR6, c[0x0][0xa80] ;  /* 0x0002a00000067ab9 */ /* 0x000fe20000000a00 */
[----:B------:R-:W-:Y:S01]  /*104d0*/  ISETP.GE.AND P0, PT, R26, R25, PT ;  /* 0x000000191a00720c */ /* 0x000fe20003f06270 */
[----:B------:R-:W-:Y:S01]  /*104e0*/  IMAD.IADD R3, R5, 0x1, R3 ;  /* 0x0000000105037824 */ /* 0x000fe200078e0203 */
[----:B------:R-:W-:-:S02]  /*104f0*/  LEA R20, P1, R4, UR6, 0x1 ;  /* 0x0000000604147c11 */ /* 0x000fc4000f8208ff */
[----:B------:R-:W-:Y:S02]  /*10500*/  LOP3.LUT R21, R12, R7, RZ, 0xfc, !PT ;  /* 0x000000070c157212 */ /* 0x000fe400078efcff */
[----:B------:R-:W-:Y:S01]  /*10510*/  LEA.HI.X R3, R4, UR7, R3, 0x1, P1 ;  /* 0x0000000704037c11 */ /* 0x000fe200088f0c03 */
[----:B------:R0:W1:Y:S01]  /*10520*/  SHFL.IDX PT, R6, R20, RZ, 0x181f ;  /* 0x00181fff14067589 */ /* 0x00006200000e0000 */
[----:B------:R-:W-:-:S03]  /*10530*/  LOP3.LUT R24, R21, R0, RZ, 0xfc, !PT ;  /* 0x0000000015187212 */ /* 0x000fc600078efcff */
        /* <DEDUP_REMOVED lines=33> */
.L_x_5030:
[----:B------:R-:W-:Y:S05]  /*10750*/  BSYNC B1 ;  /* 0x0000000000017941 */ /* 0x000fea0003800000 */
.L_x_5029:
        /* <DEDUP_REMOVED lines=26> */
[-C--:B0-----:R-:W-:Y:S02]  /*10900*/  @P1 LEA R20, P4, R214, R6.reuse, 0x1 ;  /* 0x00000006d6141211 */ /* 0x081fe400078808ff */
        /* <DEDUP_REMOVED lines=9> */
.L_x_5026:
[----:B------:R-:W-:Y:S05]  /*109a0*/  BSYNC B0 ;  /* 0x0000000000007941 */ /* 0x000fea0003800000 */
.L_x_5021:
[----:B------:R-:W-:Y:S02]  /*109b0*/  ULDC UR5, c[0x0][0xc38] ;  /* 0x00030e0000057ab9 */ /* 0x000fe40000000800 */
[----:B------:R-:W-:-:S06]  /*109c0*/  UISETP.GE.AND UP0, UPT, UR4, UR5, UPT ;  /* 0x000000050400728c */ /* 0x000fcc000bf06270 */
[----:B------:R-:W-:-:S13]  /*109d0*/  PLOP3.LUT P0, PT, PT, PT, UP0, 0x80, 0x0 ;  /* 0x000000000000781c */ /* 0x000fda0003f0f008 */
[----:B------:R-:W-:Y:S05]  /*109e0*/  @!P0 BRA `(.L_x_5031) ;  /* 0xffffff0400848947 */ /* 0x000fea000383ffff */
[----:B------:R-:W-:Y:S05]  /*109f0*/  EXIT ;  /* 0x000000000000794d */ /* 0x000fea0003800000 */
.L_x_4925:
[----:B------:R-:W-:-:S08]  /*10a00*/  NOP ;  /* 0x0000000000007918 */ /* 0x000fd00000000000 */
[----:B------:R-:W0:-:S00]  /*10a10*/  USETMAXREG.DEALLOC.CTAPOOL 0x18 ;  /* 0x00000018000079c8 */ /* 0x000e0000080e0500 */
        /* <DEDUP_REMOVED lines=12> */
[----:B------:R1:W-:Y:S07]  /*10ae0*/  STL [R1], R2 ;  /* 0x0000000201007387 */ /* 0x0003ee0000100800 */
[----:B------:R-:W-:Y:S05]  /*10af0*/  @P0 BRA `(.L_x_5032) ;  /* 0x0000005000d80947 */ /* 0x000fea0003800000 */
[----:B------:R-:W0:Y:S01]  /*10b00*/  S2UR UR5, SR_CgaCtaId ;  /* 0x00000000000579c3 */ /* 0x000e220000008800 */
[C---:B-1----:R-:W-:Y:S01]  /*10b10*/  IMAD.SHL.U32 R2, R0.reuse, 0x8, RZ ;  /* 0x0000000800027824 */ /* 0x042fe200078e00ff */
[----:B------:R-:W-:Y:S01]  /*10b20*/  LOP3.LUT R5, R0, 0x7f, RZ, 0xc0, !PT ;  /* 0x0000007f00057812 */ /* 0x000fe200078ec0ff */
[----:B------:R-:W-:Y:S01]  /*10b30*/  UMOV UR4, 0x400 ;  /* 0x0000040000047882 */ /* 0x000fe20000000000 */
[----:B------:R-:W-:Y:S01]  /*10b40*/  IMAD.MOV.U32 R18, RZ, RZ, RZ ;  /* 0x000000ffff127224 */ /* 0x000fe200078e00ff */
[----:B------:R-:W-:Y:S01]  /*10b50*/  ULDC UR42, c[0x0][0xc] ;  /* 0x00000300002a7ab9 */ /* 0x000fe20000000800 */
[----:B------:R-:W-:Y:S01]  /*10b60*/  LOP3.LUT R3, R2, 0x1f8, RZ, 0xc0, !PT ;  /* 0x000001f802037812 */ /* 0x000fe200078ec0ff */
[----:B------:R-:W-:Y:S01]  /*10b70*/  IMAD.U32 R2, RZ, RZ, UR6 ;  /* 0x00000006ff027e24 */ /* 0x000fe2000f8e00ff */
[----:B------:R-:W-:Y:S02]  /*10b80*/  ULDC.64 UR44, c[0x0][0x198] ;  /* 0x00006600002c7ab9 */ /* 0x000fe40000000a00 */
[----:B------:R-:W-:Y:S01]  /*10b90*/  LOP3.LUT R4, R3, 0x38, R0, 0x78, !PT ;  /* 0x0000003803047812 */ /* 0x000fe200078e7800 */
[----:B------:R-:W-:Y:S01]  /*10ba0*/  IMAD.SHL.U32 R3, R5, 0x8, RZ ;  /* 0x0000000805037824 */ /* 0x000fe200078e00ff */
[----:B------:R-:W-:-:S04]  /*10bb0*/  SHF.R.U32.HI R5, RZ, 0x3, R5 ;  /* 0x00000003ff057819 */ /* 0x000fc80000011605 */
[----:B------:R-:W-:Y:S01]  /*10bc0*/  LOP3.LUT R4, R4, 0x200, R3, 0xf8, !PT ;  /* 0x0000020004047812 */ /* 0x000fe200078ef803 */
[----:B------:R-:W-:-:S05]  /*10bd0*/  IMAD.SHL.U32 R3, R0, 0x10, RZ ;  /* 0x0000001000037824 */ /* 0x000fca00078e00ff */
[----:B------:R-:W-:Y:S01]  /*10be0*/  LOP3.LUT R0, R5, 0x70, R3, 0xf8, !PT ;  /* 0x0000007005007812 */ /* 0x000fe200078ef803 */
[----:B------:R-:W-:Y:S01]  /*10bf0*/  IMAD.MOV.U32 R0, RZ, RZ, 0x1 ;  /* 0x00000001ff007424 */ /* 0x000fe200078e00ff */
[----:B0-----:R-:W-:-:S06]  /*10c00*/  ULEA UR4, UR5, UR4, 0x18 ;  /* 0x0000000405047291 */ /* 0x001fcc000f8ec03f */
[----:B------:R-:W-:-:S04]  /*10c10*/  IMAD.U32 R17, RZ, RZ, UR4 ;  /* 0x00000004ff117e24 */ /* 0x000fc8000f8e00ff */
[----:B------:R-:W-:-:S05]  /*10c20*/  IMAD R3, R4, 0x2, R17 ;  /* 0x0000000204037824 */ /* 0x000fca00078e0211 */
[----:B------:R0:W-:Y:S04]  /*10c30*/  STL [R1+0x1c], R3 ;  /* 0x00001c0301007387 */ /* 0x0001e80000100800 */
[----:B------:R0:W-:Y:S04]  /*10c40*/  STL [R1+0x10], R2 ;  /* 0x0000100201007387 */ /* 0x0001e80000100800 */
[----:B------:R0:W-:Y:S04]  /*10c50*/  STL [R1+0x18], RZ ;  /* 0x000018ff01007387 */ /* 0x0001e80000100800 */
[----:B------:R0:W-:Y:S02]  /*10c60*/  STL [R1], R0 ;  /* 0x0000000001007387 */ /* 0x0001e40000100800 */
.L_x_5144:
[----:B0-2---:R-:W2:Y:S01]  /*10c70*/  LDL R0, [R1+0x10] ;  /* 0x0000100001007983 */ /* 0x005ea20000100800 */
        /* <DEDUP_REMOVED lines=13> */
[----:B-1----:R-:W-:Y:S05]  /*10d50*/  @!P0 BRA `(.L_x_5033) ;  /* 0x0000000000208947 */ /* 0x002fea0003800000 */
        /* <DEDUP_REMOVED lines=8> */
.L_x_5033:
[----:B------:R-:W-:Y:S01]  /*10de0*/  ULDC UR9, c[0x0][0xc54] ;  /* 0x0003150000097ab9 */ /* 0x000fe20000000800 */
[----:B------:R-:W-:Y:S01]  /*10df0*/  UMOV UR6, UR8 ;  /* 0x0000000800067c82 */ /* 0x000fe20008000000 */
[----:B------:R-:W-:-:S11]  /*10e00*/  UISETP.NE.AND UP0, UPT, UR9, 0x1, UPT ;  /* 0x000000010900788c */ /* 0x000fd6000bf05270 */
[----:B------:R-:W-:Y:S02]  /*10e10*/  @UP0 ULDC.64 UR10, c[0x0][0xc58] ;  /* 0x00031600000a0ab9 */ /* 0x000fe40000000a00 */
[----:B------:R-:W-:-:S04]  /*10e20*/  UIMAD.WIDE.U32 UR4, UR8, UR10, URZ ;  /* 0x0000000a080472a5 */ /* 0x000fc8000f8e003f */
[----:B------:R-:W-:-:S04]  /*10e30*/  @UP0 USHF.R.U32.HI UR6, URZ, UR11, UR5 ;  /* 0x0000000b3f060299 */ /* 0x000fc80008011605 */
[----:B------:R-:W-:-:S12]  /*10e40*/  UIMAD UR4, UR6, UR9, URZ ;  /* 0x00000009060472a4 */ /* 0x000fd8000f8e023f */
.L_x_5034:
        /* <DEDUP_REMOVED lines=48> */
.L_x_5036:
[----:B------:R-:W-:-:S11]  /*11150*/  UISETP.NE.AND UP0, UPT, UR5, 0x1, UPT ;  /* 0x000000010500788c */ /* 0x000fd6000bf05270 */
[----:B------:R-:W-:Y:S02]  /*11160*/  @UP0 ULDC.64 UR12, c[0x0][0x9e8] ;  /* 0x00027a00000c0ab9 */ /* 0x000fe40000000a00 */
[----:B------:R-:W-:-:S04]  /*11170*/  UIMAD.WIDE.U32 UR8, UR10, UR12, URZ ;  /* 0x0000000c0a0872a5 */ /* 0x000fc8000f8e003f */
[----:B------:R-:W-:-:S12]  /*11180*/  @UP0 USHF.R.U32.HI UR10, URZ, UR13, UR9 ;  /* 0x0000000d3f0a0299 */ /* 0x000fd80008011609 */
.L_x_5037:
[----:B------:R-:W-:-:S04]  /*11190*/  UIMAD UR10, UR10, UR5, UR5 ;  /* 0x000000050a0a72a4 */ /* 0x000fc8000f8e0205 */
[----:B------:R-:W-:-:S04]  /*111a0*/  UISETP.LT.AND UP0, UPT, UR4, UR10, UPT ;  /* 0x0000000a0400728c */ /* 0x000fc8000bf01270 */
[----:B------:R-:W-:-:S12]  /*111b0*/  USEL UR4, UR4, UR10, UP0 ;  /* 0x0000000a04047287 */ /* 0x000fd80008000000 */
.L_x_5035:
[----:B------:R-:W-:Y:S02]  /*111c0*/  UIMAD UR12, UR15, UR7, 0x3f ;  /* 0x0000003f0f0c74a4 */ /* 0x000fe4000f8e0207 */
[----:B------:R-:W-:Y:S02]  /*111d0*/  UIADD3 UR4, UR4, 0x3f, URZ ;  /* 0x0000003f04047890 */ /* 0x000fe4000fffe03f */
[----:B------:R-:W-:Y:S02]  /*111e0*/  USHF.R.S32.HI UR13, URZ, 0x1f, UR12 ;  /* 0x0000001f3f0d7899 */ /* 0x000fe4000801140c */
[----:B------:R-:W-:Y:S01]  /*111f0*/  USHF.R.S32.HI UR10, URZ, 0x1f, UR4 ;  /* 0x0000001f3f0a7899 */ /* 0x000fe20008011404 */
[----:B------:R-:W-:Y:S01]  /*11200*/  @UP2 ULDC UR8, c[0x0][0x44c] ;  /* 0x0001130000082ab9 */ /* 0x000fe20000000800 */
[----:B------:R-:W-:Y:S02]  /*11210*/  ULEA.HI UR13, UR13, UR12, URZ, 0x6 ;  /* 0x0000000c0d0d7291 */ /* 0x000fe4000f8f303f */
[----:B------:R-:W-:-:S02]  /*11220*/  UIMAD.WIDE.U32 UR8, UR40, UR8, URZ ;  /* 0x00000008280872a5 */ /* 0x000fc4000f8e003f */
[----:B------:R-:W-:Y:S01]  /*11230*/  ULEA.HI UR10, UR10, UR4, URZ, 0x6 ;  /* 0x000000040a0a7291 */ /* 0x000fe2000f8f303f */
[----:B------:R-:W-:Y:S01]  /*11240*/  @UP2 ULDC UR14, c[0x0][0x450] ;  /* 0x00011400000e2ab9 */ /* 0x000fe20000000800 */
[----:B------:R-:W-:Y:S01]  /*11250*/  UMOV UR11, UR40 ;  /* 0x00000028000b7c82 */ /* 0x000fe20008000000 */
[----:B------:R-:W-:Y:S02]  /*11260*/  UIMAD UR4, UR15, UR7, -UR6 ;  /* 0x000000070f0472a4 */ /* 0x000fe4000f8e0a06 */
[----:B------:R-:W-:Y:S02]  /*11270*/  USHF.R.S32.HI UR13, URZ, 0x6, UR13 ;  /* 0x000000063f0d7899 */ /* 0x000fe4000801140d */
[----:B------:R-:W-:Y:S02]  /*11280*/  USHF.R.S32.HI UR10, URZ, 0x6, UR10 ;  /* 0x000000063f0a7899 */ /* 0x000fe4000801140a */
[----:B------:R-:W-:Y:S02]  /*11290*/  @UP2 USHF.R.U32.HI UR11, URZ, UR14, UR9 ;  /* 0x0000000e3f0b2299 */ /* 0x000fe40008011609 */
[----:B------:R-:W-:-:S02]  /*112a0*/  UISETP.LT.AND UP0, UPT, UR13, UR10, UPT ;  /* 0x0000000a0d00728c */ /* 0x000fc4000bf01270 */
[----:B------:R-:W-:Y:S01]  /*112b0*/  UIADD3 UR4, UR4, UR11, URZ ;  /* 0x0000000b04047290 */ /* 0x000fe2000fffe03f */
[----:B------:R-:W-:Y:S01]  /*112c0*/  ULDC UR8, c[0x0][0x9dc] ;  /* 0x0002770000087ab9 */ /* 0x000fe20000000800 */
[----:B------:R-:W-:Y:S02]  /*112d0*/  USEL UR39, UR13, UR10, UP0 ;  /* 0x0000000a0d277287 */ /* 0x000fe40008000000 */
[----:B------:R-:W-:Y:S01]  /*112e0*/  UIADD3 UR8, UR4, -UR8, URZ ;  /* 0x8000000804087290 */ /* 0x000fe2000fffe03f */
[----:B------:R-:W-:Y:S11]  /*112f0*/  @!P1 BRA `(.L_x_5038) ;  /* 0x0000000000449947 */ /* 0x000ff60003800000 */
        /* <DEDUP_REMOVED lines=10> */
.L_x_5039:
[----:B------:R-:W-:-:S11]  /*113a0*/  UISETP.NE.AND UP0, UPT, UR5, 0x1, UPT ;  /* 0x000000010500788c */ /* 0x000fd6000bf05270 */
[----:B------:R-:W-:Y:S02]  /*113b0*/  @UP0 ULDC.64 UR10, c[0x0][0x9e8] ;  /* 0x00027a00000a0ab9 */ /* 0x000fe40000000a00 */
[----:B------:R-:W-:-:S04]  /*113c0*/  UIMAD.WIDE.U32 UR6, UR4, UR10, URZ ;  /* 0x0000000a040672a5 */ /* 0x000fc8000f8e003f */
[----:B------:R-:W-:-:S12]  /*113d0*/  @UP0 USHF.R.U32.HI UR4, URZ, UR11, UR7 ;  /* 0x0000000b3f040299 */ /* 0x000fd80008011607 */
.L_x_5040:
[----:B------:R-:W-:-:S04]  /*113e0*/  UIMAD UR4, UR4, UR5, URZ ;  /* 0x00000005040472a4 */ /* 0x000fc8000f8e023f */
[----:B------:R-:W-:-:S04]  /*113f0*/  UISETP.LT.AND UP0, UPT, UR8, UR4, UPT ;  /* 0x000000040800728c */ /* 0x000fc8000bf01270 */
[----:B------:R-:W-:-:S12]  /*11400*/  USEL UR8, UR8, UR4, !UP0 ;  /* 0x0000000408087287 */ /* 0x000fd8000c000000 */
.L_x_5038:
[----:B------:R-:W-:Y:S01]  /*11410*/  USHF.R.S32.HI UR4, URZ, 0x1f, UR8 ;  /* 0x0000001f3f047899 */ /* 0x000fe20008011408 */
[----:B------:R-:W-:Y:S03]  /*11420*/  BSSY B7, `(.L_x_5041) ;  /* 0x0000486000077945 */ /* 0x000fe60003800000 */
[----:B------:R-:W-:-:S04]  /*11430*/  ULEA.HI UR4, UR4, UR8, URZ, 0x6 ;  /* 0x0000000804047291 */ /* 0x000fc8000f8f303f */
[----:B------:R-:W-:-:S04]  /*11440*/  USHF.R.S32.HI UR4, URZ, 0x6, UR4 ;  /* 0x000000063f047899 */ /* 0x000fc80008011404 */
        /* <DEDUP_REMOVED lines=23> */
.L_x_5042:
        /* <DEDUP_REMOVED lines=20> */
.L_x_5045:
[----:B------:R-:W-:Y:S05]  /*11700*/  BSYNC B6 ;  /* 0x0000000000067941 */ /* 0x000fea0003800000 */
.L_x_5044:
        /* <DEDUP_REMOVED lines=20> */
.L_x_5048:
        /* <DEDUP_REMOVED lines=15> */
.L_x_5047:
[----:B------:R-:W-:Y:S05]  /*11940*/  BSYNC B6 ;  /* 0x0000000000067941 */ /* 0x000fea0003800000 */
.L_x_5046:
[----:B------:R-:W-:Y:S01]  /*11950*/  ULDC.64 UR4, c[0x0][0x9f8] ;  /* 0x00027e0000047ab9 */ /* 0x000fe20000000a00 */
[----:B------:R-:W-:Y:S01]  /*11960*/  IMAD.U32 R19, RZ, RZ, UR43 ;  /* 0x0000002bff137e24 */ /* 0x000fe2000f8e00ff */
[----:B------:R-:W-:-:S04]  /*11970*/  UISETP.NE.U32.AND UP0, UPT, UR4, URZ, UPT ;  /* 0x0000003f0400728c */ /* 0x000fc8000bf05070 */
        /* <DEDUP_REMOVED lines=16> */
[----:B------:R-:W-:-:S05]  /*11a80*/  P2R R5, PR, RZ, 0x2 ;  /* 0x00000002ff057803 */ /* 0x000fca0000000000 */
[----:B------:R0:W-:Y:S01]  /*11a90*/  STL [R1+0xc], R5 ;  /* 0x00000c0501007387 */ /* 0x0001e20000100800 */
[----:B--2---:R-:W-:Y:S02]  /*11aa0*/  SHF.R.S32.HI R7, RZ, 0x1f, R19 ;  /* 0x0000001fff077819 */ /* 0x004fe40000011413 */
[----:B------:R-:W-:-:S03]  /*11ab0*/  SEL R16, R19, RZ, !P1 ;  /* 0x000000ff13107207 */ /* 0x000fc60004800000 */
[----:B------:R0:W-:Y:S01]  /*11ac0*/  STL [R1+0x4], R7 ;  /* 0x0000040701007387 */ /* 0x0001e20000100800 */
[----:B------:R-:W-:Y:S05]  /*11ad0*/  BRA.DIV UR4, `(.L_x_5049) ;  /* 0x0000004a04c07947 */ /* 0x000fea000b800000 */
[----:B------:R1:W2:Y:S02]  /*11ae0*/  SHFL.IDX PT, R14, R4, RZ, 0x1f ;  /* 0x00001fff040e7589 */ /* 0x0002a400000e0000 */
.L_x_5160:
[----:B------:R-:W-:Y:S01]  /*11af0*/  PLOP3.LUT P2, PT, PT, PT, PT, 0x8, 0x0 ;  /* 0x000000000000781c */ /* 0x000fe20003f4e170 */
[----:B------:R3:W-:Y:S01]  /*11b00*/  STL [R1+0x14], R0 ;  /* 0x0000140001007387 */ /* 0x0007e20000100800 */
[----:B--2---:R-:W-:Y:S02]  /*11b10*/  ISETP.NE.AND P0, PT, R14, RZ, PT ;  /* 0x000000ff0e00720c */ /* 0x004fe40003f05270 */
[----:B-1----:R-:W-:-:S05]  /*11b20*/  P2R R4, PR, RZ, 0x4 ;  /* 0x00000004ff047803 */ /* 0x002fca0000000000 */
[----:B------:R3:W-:Y:S06]  /*11b30*/  STL [R1+0x8], R4 ;  /* 0x0000080401007387 */ /* 0x0007ec0000100800 */
[----:B------:R-:W-:Y:S05]  /*11b40*/  @P0 BRA `(.L_x_5050) ;  /* 0x0000000000f00947 */ /* 0x000fea0003800000 */
[----:B------:R-:W-:-:S03]  /*11b50*/  UMOV UR4, 0xffffffff ;  /* 0xffffffff00047882 */ /* 0x000fc60000000000 */
[----:B------:R-:W-:Y:S05]  /*11b60*/  BRA.DIV UR4, `(.L_x_5051) ;  /* 0x0000004a04bc7947 */ /* 0x000fea000b800000 */
[----:B------:R-:W-:-:S13]  /*11b70*/  ELECT P6, URZ, PT ;  /* 0x00000000003f782f */ /* 0x000fda00038c0000 */
.L_x_5163:
[----:B------:R-:W-:Y:S05]  /*11b80*/  @!P6 BRA `(.L_x_5050) ;  /* 0x0000000000e0e947 */ /* 0x000fea0003800000 */
[----:B------:R-:W-:Y:S01]  /*11b90*/  IMAD.MOV.U32 R16, RZ, RZ, R19 ;  /* 0x000000ffff107224 */ /* 0x000fe200078e0013 */
[----:B------:R-:W-:Y:S06]  /*11ba0*/  @!P1 BRA `(.L_x_5052) ;  /* 0x00000000004c9947 */ /* 0x000fec0003800000 */
[----:B------:R-:W1:Y:S01]  /*11bb0*/  LDC R6, c[0x0][0x43c] ;  /* 0x00010f00ff067b82 */ /* 0x000e620000000800 */
[----:B------:R-:W-:Y:S01]  /*11bc0*/  IMAD.MOV.U32 R8, RZ, RZ, R0 ;  /* 0x000000ffff087224 */ /* 0x000fe200078e0000 */
[----:B------:R-:W-:Y:S01]  /*11bd0*/  ULDC.64 UR4, c[0x0][0x428] ;  /* 0x00010a0000047ab9 */ /* 0x000fe20000000a00 */
[----:B-1----:R-:W-:-:S13]  /*11be0*/  ISETP.NE.AND P0, PT, R6, 0x1, PT ;  /* 0x000000010600780c */ /* 0x002fda0003f05270 */
[----:B0--3--:R-:W0:Y:S02]  /*11bf0*/  @P0 LDC.64 R4, c[0x0][0x440] ;  /* 0x00011000ff040b82 */ /* 0x009e240000000a00 */
[----:B0-----:R-:W-:-:S04]  /*11c00*/  @P0 IMAD.HI.U32 R0, R8, R4, RZ ;  /* 0x0000000408000227 */ /* 0x001fc800078e00ff */
[----:B------:R-:W-:Y:S01]  /*11c10*/  IMAD.MOV.U32 R4, RZ, RZ, R8 ;  /* 0x000000ffff047224 */ /* 0x000fe200078e0008 */
[----:B------:R-:W-:-:S04]  /*11c20*/  @P0 SHF.R.U32.HI R4, RZ, R5, R0 ;  /* 0x00000005ff040219 */ /* 0x000fc80000011600 */
[--C-:B------:R-:W-:Y:S01]  /*11c30*/  SHF.R.S32.HI R5, RZ, 0x1f, R4.reuse ;  /* 0x0000001fff057819 */ /* 0x100fe20000011404 */
[----:B------:R-:W-:-:S04]  /*11c40*/  IMAD.MOV R0, RZ, RZ, -R4 ;  /* 0x000000ffff007224 */ /* 0x000fc800078e0a04 */
[----:B------:R-:W-:Y:S02]  /*11c50*/  IMAD R8, R6, R0, R8 ;  /* 0x0000000006087224 */ /* 0x000fe400078e0208 */
[----:B------:R-:W-:Y:S02]  /*11c60*/  IMAD R0, R7, UR4, RZ ;  /* 0x0000000407007c24 */ /* 0x000fe4000f8e02ff */
[C---:B------:R-:W-:Y:S01]  /*11c70*/  IMAD.WIDE.U32 R4, R19.reuse, UR4, R4 ;  /* 0x0000000413047c25 */ /* 0x040fe2000f8e0004 */
[----:B------:R1:W-:Y:S03]  /*11c80*/  STL [R1+0x14], R8 ;  /* 0x0000140801007387 */ /* 0x0003e60000100800 */
[----:B------:R-:W-:Y:S01]  /*11c90*/  IMAD R0, R19, UR5, R0 ;  /* 0x0000000513007c24 */ /* 0x000fe2000f8e0200 */
[----:B------:R-:W-:-:S03]  /*11ca0*/  LEA R2, P0, R4, R2, 0x2 ;  /* 0x0000000204027211 */ /* 0x000fc600078010ff */
[----:B------:R-:W-:-:S05]  /*11cb0*/  IMAD.IADD R0, R5, 0x1, R0 ;  /* 0x0000000105007824 */ /* 0x000fca00078e0200 */
[----:B------:R-:W-:-:S05]  /*11cc0*/  LEA.HI.X R3, R4, R3, R0, 0x2, P0 ;  /* 0x0000000304037211 */ /* 0x000fca00000f1400 */
[----:B------:R1:W5:Y:S02]  /*11cd0*/  LDG.E R16, desc[UR46][R2.64] ;  /* 0x0000002e02107981 */ /* 0x000364000c1e1900 */
.L_x_5052:
[----:B---3--:R-:W2:Y:S01]  /*11ce0*/  LDL R0, [R1] ;  /* 0x0000000001007983 */ /* 0x008ea20000100800 */
[----:B-1----:R-:W-:Y:S01]  /*11cf0*/  IMAD R3, R18, 0x8, R17 ;  /* 0x0000000812037824 */ /* 0x002fe200078e0211 */
[----:B0-----:R-:W0:Y:S02]  /*11d00*/  S2R R7, SR_TID.X ;  /* 0x0000000000077919 */ /* 0x001e240000002100 */
[----:B0-----:R-:W-:-:S04]  /*11d10*/  LOP3.LUT R7, R7, 0x7f, RZ, 0xc0, !PT ;  /* 0x0000007f07077812 */ /* 0x001fc800078ec0ff */
[----:B------:R-:W-:Y:S02]  /*11d20*/  ISETP.NE.AND P1, PT, R7, RZ, PT ;  /* 0x000000ff0700720c */ /* 0x000fe40003f25270 */
[----:B--2---:R-:W-:-:S04]  /*11d30*/  SHF.L.U32 R0, R0, 0x1f, RZ ;  /* 0x0000001f00007819 */ /* 0x004fc800000006ff */
[----:B------:R-:W0:Y:S02]  /*11d40*/  SYNCS.PHASECHK.TRANS64.TRYWAIT P0, [R3+URZ+0x28c40], R0 ;  /* 0x028c4000030075a7 */ /* 0x000e24000800017f */
[----:B0-----:R-:W-:Y:S05]  /*11d50*/  @!P0 BRA `(.L_x_5053) ;  /* 0x0000004800608947 */ /* 0x001fea0003800000 */
.L_x_5164:
        /* <DEDUP_REMOVED lines=8> */
.L_x_5054:
[----:B------:R-:W2:Y:S01]  /*11de0*/  LDL R2, [R1+0x14] ;  /* 0x0000140001027983 */ /* 0x000ea20000100800 */
[----:B0-----:R-:W-:Y:S01]  /*11df0*/  IMAD R0, R18, 0x2000, R17 ;  /* 0x0000200012007824 */ /* 0x001fe200078e0211 */
        /* <DEDUP_REMOVED lines=8> */
[----:B------:R-:W-:-:S02]  /*11e80*/  UMOV UR34, URZ ;  /* 0x0000003f00227c82 */ /* 0x000fc40008000000 */
[----:B------:R-:W-:-:S03]  /*11e90*/  P2R R0, PR, RZ, 0x1 ;  /* 0x00000001ff007803 */ /* 0x000fc60000000000 */
[----:B------:R-:W-:Y:S02]  /*11ea0*/  UIADD3 UR33, UR33, 0x28c30, URZ ;  /* 0x00028c3021217890 */ /* 0x000fe4000fffe03f */
[----:B------:R1:W-:Y:S02]  /*11eb0*/  STL [R1+0x8], R0 ;  /* 0x0000080001007387 */ /* 0x0003e40000100800 */
[----:B------:R-:W-:Y:S01]  /*11ec0*/  UIADD3 UR32, UR32, 0x22400, URZ ;  /* 0x0002240020207890 */ /* 0x000fe2000fffe03f */
[----:B--2---:R-:W-:-:S13]  /*11ed0*/  R2UR UR35, R2 ;  /* 0x00000000022372ca */ /* 0x004fda00000e0000 */
[----:B------:R-:W-:-:S09]  /*11ee0*/  USHF.L.U32 UR35, UR35, 0x6, URZ ;  /* 0x0000000623237899 */ /* 0x000fd2000800063f */
[----:B------:R1:W-:Y:S02]  /*11ef0*/  UTMALDG.4D [UR32], [UR4], desc[UR6] ;  /* 0x00000620040075b4 */ /* 0x0003e40008019000 */
[----:B-1----:R-:W-:Y:S01]  /*11f00*/  NOP ;  /* 0x0000000000007918 */ /* 0x002fe20000000000 */
.L_x_5050:
[----:B---3--:R-:W-:Y:S01]  /*11f10*/  VIADD R0, R17, 0x20400 ;  /* 0x0002040011007836 */ /* 0x008fe20000000000 */
        /* <DEDUP_REMOVED lines=9> */
[----:B------:R-:W-:Y:S02]  /*11fb0*/  IMAD.U32 R4, RZ, RZ, UR4 ;  /* 0x00000004ff047e24 */ /* 0x000fe4000f8e00ff */
[----:B------:R-:W1:Y:S01]  /*11fc0*/  LDC.64 R2, c[0x4][R2] ;  /* 0x0100000002027b82 */ /* 0x000e620000000a00 */
[----:B0-----:R-:W-:Y:S02]  /*11fd0*/  IMAD.U32 R5, RZ, RZ, UR5 ;  /* 0x00000005ff057e24 */ /* 0x001fe4000f8e00ff */
        /* <DEDUP_REMOVED lines=8> */
[----:B-1----:R-:W-:Y:S05]  /*12060*/  CALL.ABS.NOINC R2 ;  /* 0x0000000002007343 */ /* 0x002fea0003c00000 */
.L_x_5056:
[----:B------:R-:W-:Y:S05]  /*12070*/  BSYNC B6 ;  /* 0x0000000000067941 */ /* 0x000fea0003800000 */
.L_x_5055:
[----:B------:R1:W5:Y:S01]  /*12080*/  LDL R9, [R1+0x1c] ;  /* 0x00001c0001097983 */ /* 0x0003620000100800 */
[----:B0-----:R-:W0:Y:S01]  /*12090*/  LDC R7, c[0x0][0x448] ;  /* 0x00011200ff077b82 */ /* 0x001e220000000800 */
[----:B------:R-:W2:Y:S01]  /*120a0*/  S2R R2, SR_TID.X ;  /* 0x0000000000027919 */ /* 0x000ea20000002100 */
[----:B------:R-:W-:Y:S01]  /*120b0*/  USHF.R.S32.HI UR4, URZ, 0x1f, UR36 ;  /* 0x0000001f3f047899 */ /* 0x000fe20008011424 */
[----:B------:R-:W-:Y:S01]  /*120c0*/  ULDC.64 UR8, c[0x0][0x2d8] ;  /* 0x0000b60000087ab9 */ /* 0x000fe20000000a00 */
[----:B0-----:R-:W-:Y:S02]  /*120d0*/  ISETP.NE.AND P0, PT, R7, 0x1, PT ;  /* 0x000000010700780c */ /* 0x001fe40003f05270 */
[----:B--2---:R-:W-:-:S11]  /*120e0*/  LOP3.LUT R2, R2, 0x7f, RZ, 0xc0, !PT ;  /* 0x0000007f02027812 */ /* 0x004fd600078ec0ff */
[----:B------:R-:W0:Y:S01]  /*120f0*/  @P0 LDC R3, c[0x0][0x44c] ;  /* 0x00011300ff030b82 */ /* 0x000e220000000800 */
[----:B------:R-:W-:Y:S02]  /*12100*/  SHF.R.U32.HI R0, RZ, 0x3, R2 ;  /* 0x00000003ff007819 */ /* 0x000fe40000011602 */
[----:B------:R-:W2:Y:S01]  /*12110*/  S2R R2, SR_TID.X ;  /* 0x0000000000027919 */ /* 0x000ea20000002100 */
[----:B------:R-:W-:Y:S02]  /*12120*/  UIMAD UR6, UR4, UR8, URZ ;  /* 0x00000008040672a4 */ /* 0x000fe4000f8e023f */
[----:B------:R-:W-:Y:S02]  /*12130*/  UIMAD.WIDE.U32 UR4, UR36, UR8, URZ ;  /* 0x00000008240472a5 */ /* 0x000fe4000f8e003f */
[----:B------:R-:W-:Y:S02]  /*12140*/  UIMAD UR6, UR36, UR9, UR6 ;  /* 0x00000009240672a4 */ /* 0x000fe4000f8e0206 */
[----:B------:R-:W-:Y:S01]  /*12150*/  USHF.R.S32.HI UR7, URZ, 0x1f, UR43 ;  /* 0x0000001f3f077899 */ /* 0x000fe2000801142b */
[----:B--2---:R-:W-:Y:S01]  /*12160*/  IMAD.SHL.U32 R2, R2, 0x10, RZ ;  /* 0x0000001002027824 */ /* 0x004fe200078e00ff */
[----:B------:R-:W-:-:S04]  /*12170*/  ULDC.64 UR8, c[0x0][0x2e0] ;  /* 0x0000b80000087ab9 */ /* 0x000fc80000000a00 */
[----:B------:R-:W-:Y:S02]  /*12180*/  LOP3.LUT R2, R0, 0x70, R2, 0xf8, !PT ;  /* 0x0000007000027812 */ /* 0x000fe400078ef802 */
[----:B------:R-:W2:Y:S03]  /*12190*/  @P0 LDC R0, c[0x0][0x450] ;  /* 0x00011400ff000b82 */ /* 0x000ea60000000800 */
[----:B------:R-:W-:Y:S01]  /*121a0*/  VIADD R2, R2, UR40 ;  /* 0x0000002802027c36 */ /* 0x000fe20008000000 */
[----:B------:R-:W-:-:S03]  /*121b0*/  UIADD3 UR5, UR5, UR6, URZ ;  /* 0x0000000605057290 */ /* 0x000fc6000fffe03f */
[----:B0-----:R-:W-:Y:S01]  /*121c0*/  @P0 IMAD.HI.U32 R3, R2, R3, RZ ;  /* 0x0000000302030227 */ /* 0x001fe200078e00ff */
[----:B------:R-:W-:-:S03]  /*121d0*/  UIMAD.WIDE.U32 UR4, UR43, UR8, UR4 ;  /* 0x000000082b0472a5 */ /* 0x000fc6000f8e0004 */
[----:B------:R-:W-:Y:S01]  /*121e0*/  IMAD.MOV.U32 R6, RZ, RZ, R2 ;  /* 0x000000ffff067224 */ /* 0x000fe200078e0002 */
[----:B------:R-:W-:Y:S01]  /*121f0*/  UIMAD UR6, UR7, UR8, URZ ;  /* 0x00000008070672a4 */ /* 0x000fe2000f8e023f */
[----:B------:R-:W0:Y:S01]  /*12200*/  S2R R10, SR_TID.X ;  /* 0x00000000000a7919 */ /* 0x000e220000002100 */
[----:B------:R-:W-:Y:S02]  /*12210*/  IMAD.U32 R4, RZ, RZ, UR4 ;  /* 0x00000004ff047e24 */ /* 0x000fe4000f8e00ff */
[----:B------:R-:W-:Y:S01]  /*12220*/  UIMAD UR6, UR43, UR9, UR6 ;  /* 0x000000092b0672a4 */ /* 0x000fe2000f8e0206 */
[----:B--2---:R-:W-:-:S05]  /*12230*/  @P0 SHF.R.U32.HI R6, RZ, R0, R3 ;  /* 0x00000000ff060219 */ /* 0x004fca0000011603 */
[----:B------:R-:W-:Y:S01]  /*12240*/  IMAD.MOV R0, RZ, RZ, -R6 ;  /* 0x000000ffff007224 */ /* 0x000fe200078e0a06 */
[----:B------:R-:W-:-:S03]  /*12250*/  UIADD3 UR6, UR5, UR6, URZ ;  /* 0x0000000605067290 */ /* 0x000fc6000fffe03f */
[----:B------:R-:W-:Y:S02]  /*12260*/  IMAD R0, R7, R0, R2 ;  /* 0x0000000007007224 */ /* 0x000fe400078e0202 */
[----:B------:R-:W-:Y:S01]  /*12270*/  IMAD.MOV.U32 R2, RZ, RZ, R4 ;  /* 0x000000ffff027224 */ /* 0x000fe200078e0004 */
[----:B------:R-:W-:Y:S01]  /*12280*/  SHF.R.S32.HI R4, RZ, 0x1f, R6 ;  /* 0x0000001fff047819 */ /* 0x000fe20000011406 */
[----:B------:R-:W-:Y:S01]  /*12290*/  IMAD.U32 R5, RZ, RZ, UR5 ;  /* 0x00000005ff057e24 */ /* 0x000fe2000f8e00ff */
[----:B------:R-:W-:Y:S01]  /*122a0*/  ULDC.64 UR4, c[0x0][0x2d0] ;  /* 0x0000b40000047ab9 */ /* 0x000fe20000000a00 */
[----:B------:R-:W-:Y:S01]  /*122b0*/  IMAD.U32 R3, RZ, RZ, UR6 ;  /* 0x00000006ff037e24 */ /* 0x000fe2000f8e00ff */
[----:B------:R-:W-:Y:S01]  /*122c0*/  ULDC UR6, c[0x0][0x2b8] ;  /* 0x0000ae0000067ab9 */ /* 0x000fe20000000800 */
[----:B------:R-:W-:Y:S02]  /*122d0*/  IMAD R4, R4, UR4, RZ ;  /* 0x0000000404047c24 */ /* 0x000fe4000f8e02ff */
[----:B------:R-:W-:-:S04]  /*122e0*/  IMAD.WIDE.U32 R2, R6, UR4, R2 ;  /* 0x0000000406027c25 */ /* 0x000fc8000f8e0002 */
[----:B------:R-:W-:Y:S01]  /*122f0*/  IMAD R4, R6, UR5, R4 ;  /* 0x0000000506047c24 */ /* 0x000fe2000f8e0204 */
[----:B------:R-:W-:-:S03]  /*12300*/  ULDC.64 UR4, c[0x0][0x2c8] ;  /* 0x0000b20000047ab9 */ /* 0x000fc60000000a00 */
[----:B------:R-:W-:Y:S01]  /*12310*/  IMAD.IADD R3, R3, 0x1, R4 ;  /* 0x0000000103037824 */ /* 0x000fe200078e0204 */
[----:B------:R-:W-:Y:S01]  /*12320*/  SHF.R.S32.HI R4, RZ, 0x1f, R0 ;  /* 0x0000001fff047819 */ /* 0x000fe20000011400 */
[----:B0-----:R-:W-:-:S04]  /*12330*/  IMAD.SHL.U32 R10, R10, 0x8, RZ ;  /* 0x000000080a0a7824 */ /* 0x001fc800078e00ff */
[----:B------:R-:W-:Y:S02]  /*12340*/  IMAD R4, R4, UR4, RZ ;  /* 0x0000000404047c24 */ /* 0x000fe4000f8e02ff */
[----:B------:R-:W-:-:S04]  /*12350*/  IMAD.WIDE.U32 R2, R0, UR4, R2 ;  /* 0x0000000400027c25 */ /* 0x000fc8000f8e0002 */
[----:B------:R-:W-:Y:S01]  /*12360*/  IMAD R4, R0, UR5, R4 ;  /* 0x0000000500047c24 */ /* 0x000fe2000f8e0204 */
[----:B------:R-:W-:Y:S01]  /*12370*/  ULDC.64 UR4, c[0x0][0x280] ;  /* 0x0000a00000047ab9 */ /* 0x000fe20000000a00 */
[----:B------:R-:W-:Y:S02]  /*12380*/  LOP3.LUT R10, R10, 0x38, RZ, 0xc0, !PT ;  /* 0x000000380a0a7812 */ /* 0x000fe400078ec0ff */
[----:B------:R-:W-:Y:S01]  /*12390*/  IMAD.IADD R3, R3, 0x1, R4 ;  /* 0x0000000103037824 */ /* 0x000fe200078e0204 */
[----:B------:R-:W-:Y:S01]  /*123a0*/  LEA R0, P1, R2, UR4, 0x1 ;  /* 0x0000000402007c11 */ /* 0x000fe2000f8208ff */
[----:B------:R-:W-:Y:S01]  /*123b0*/  UMOV UR4, 0xffffffff ;  /* 0xffffffff00047882 */ /* 0x000fe20000000000 */
[----:B------:R-:W-:Y:S02]  /*123c0*/  ISETP.GE.AND P0, PT, R10, UR6, PT ;  /* 0x000000060a007c0c */ /* 0x000fe4000bf06270 */
[----:B------:R-:W-:Y:S01]  /*123d0*/  LEA.HI.X R2, R2, UR5, R3, 0x1, P1 ;  /* 0x0000000502027c11 */ /* 0x000fe200088f0c03 */
[----:B-1----:R-:W-:Y:S10]  /*123e0*/  BRA.DIV UR4, `(.L_x_5057) ;  /* 0x0000004204d07947 */ /* 0x002ff4000b800000 */
[----:B------:R-:W0:Y:S01]  /*123f0*/  S2R R8, SR_TID.X ;  /* 0x0000000000087919 */ /* 0x000e220000002100 */
[----:B------:R-:W-:Y:S02]  /*12400*/  ULDC UR4, c[0x0][0x288] ;  /* 0x0000a20000047ab9 */ /* 0x000fe40000000800 */
[----:B------:R-:W-:Y:S01]  /*12410*/  IMAD R3, R7, UR4, RZ ;  /* 0x0000000407037c24 */ /* 0x000fe2000f8e02ff */
[----:B------:R-:W1:Y:S04]  /*12420*/  SHFL.IDX PT, R6, R0, RZ, 0x181f ;  /* 0x00181fff00067589 */ /* 0x000e6800000e0000 */
[----:B------:R-:W2:Y:S01]  /*12430*/  SHFL.IDX PT, R5, R2, RZ, 0x181f ;  /* 0x00181fff02057589 */ /* 0x000ea200000e0000 */
[----:B0-----:R-:W-:-:S04]  /*12440*/  LOP3.LUT R8, R8, 0x7f, RZ, 0xc0, !PT ;  /* 0x0000007f08087812 */ /* 0x001fc800078ec0ff */
[----:B------:R-:W-:-:S05]  /*12450*/  SHF.R.U32.HI R8, RZ, 0x3, R8 ;  /* 0x00000003ff087819 */ /* 0x000fca0000011608 */
[----:B------:R-:W-:-:S05]  /*12460*/  VIADD R4, R8, UR40 ;  /* 0x0000002808047c36 */ /* 0x000fca0008000000 */
[----:B------:R-:W-:-:S13]  /*12470*/  ISETP.GE.AND P1, PT, R4, R3, PT ;  /* 0x000000030400720c */ /* 0x000fda0003f26270 */
[----:B-1----:R-:W-:-:S05]  /*12480*/  @!P1 LEA R6, P2, R10, R6, 0x1 ;  /* 0x000000060a069211 */ /* 0x002fca00078408ff */
[----:B--2---:R-:W-:-:S04]  /*12490*/  @!P1 IMAD.X R5, RZ, RZ, R5, P2 ;  /* 0x000000ffff059224 */ /* 0x004fc800010e0605 */
[----:B------:R-:W-:Y:S02]  /*124a0*/  @!P1 IMAD.MOV.U32 R7, RZ, RZ, R5 ;  /* 0x000000ffff079224 */ /* 0x000fe400078e0005 */
[----:B------:R-:W-:-:S03]  /*124b0*/  VIADD R5, R4, 0x10 ;  /* 0x0000001004057836 */ /* 0x000fc60000000000 */
[----:B------:R-:W-:Y:S01]  /*124c0*/  @!PT LDS RZ, [RZ] ;  /* 0x00000000fffff984 */ /* 0x000fe20000000800 */
[----:B-----5:R0:W-:Y:S02]  /*124d0*/  @!P1 LDGSTS.E.BYPASS.LTC128B.128 [R9+0x20400], desc[UR46][R6.64], !P0 ;  /* 0x2040000006099fae */ /* 0x0201e4000c101d6e */
[----:B------:R-:W-:Y:S02]  /*124e0*/  ISETP.GE.AND P1, PT, R5, R3, PT ;  /* 0x000000030500720c */ /* 0x000fe40003f26270 */
[----:B------:R-:W-:Y:S04]  /*124f0*/  SHFL.IDX PT, R5, R2, 0x1, 0x181f ;  /* 0x00381f0002057f89 */ /* 0x000fe800000e0000 */
[----:B0-----:R-:W0:Y:S07]  /*12500*/  SHFL.IDX PT, R6, R0, 0x1, 0x181f ;  /* 0x00381f0000067f89 */ /* 0x001e2e00000e0000 */
[----:B0-----:R-:W-:-:S05]  /*12510*/  @!P1 LEA R6, P2, R10, R6, 0x1 ;  /* 0x000000060a069211 */ /* 0x001fca00078408ff */
[----:B------:R-:W-:-:S04]  /*12520*/  @!P1 IMAD.X R5, RZ, RZ, R5, P2 ;  /* 0x000000ffff059224 */ /* 0x000fc800010e0605 */
[----:B------:R-:W-:Y:S02]  /*12530*/  @!P1 IMAD.MOV.U32 R7, RZ, RZ, R5 ;  /* 0x000000ffff079224 */ /* 0x000fe400078e0005 */
[----:B------:R-:W-:-:S03]  /*12540*/  VIADD R5, R4, 0x20 ;  /* 0x0000002004057836 */ /* 0x000fc60000000000 */
[----:B------:R0:W-:Y:S02]  /*12550*/  @!P1 LDGSTS.E.BYPASS.LTC128B.128 [R9+0x20c00], desc[UR46][R6.64], !P0 ;  /* 0x20c0000006099fae */ /* 0x0001e4000c101d6e */
[----:B------:R-:W-:Y:S02]  /*12560*/  ISETP.GE.AND P1, PT, R5, R3, PT ;  /* 0x000000030500720c */ /* 0x000fe40003f26270 */
[----:B------:R-:W-:Y:S04]  /*12570*/  SHFL.IDX PT, R5, R2, 0x2, 0x181f ;  /* 0x00581f0002057f89 */ /* 0x000fe800000e0000 */
[----:B0-----:R-:W0:Y:S04]  /*12580*/  SHFL.IDX PT, R6, R0, 0x2, 0x181f ;  /* 0x00581f0000067f89 */ /* 0x001e2800000e0000 */
[----:B------:R-:W1:Y:S03]  /*12590*/  SHFL.IDX PT, R0, R0, 0x3, 0x181f ;  /* 0x00781f0000007f89 */ /* 0x000e6600000e0000 */
[----:B0-----:R-:W-:-:S05]  /*125a0*/  @!P1 LEA R6, P2, R10, R6, 0x1 ;  /* 0x000000060a069211 */ /* 0x001fca00078408ff */
[----:B------:R-:W-:-:S04]  /*125b0*/  @!P1 IMAD.X R5, RZ, RZ, R5, P2 ;  /* 0x000000ffff059224 */ /* 0x000fc800010e0605 */
[----:B------:R-:W-:Y:S02]  /*125c0*/  @!P1 IMAD.MOV.U32 R7, RZ, RZ, R5 ;  /* 0x000000ffff079224 */ /* 0x000fe400078e0005 */
[----:B------:R0:W2:Y:S04]  /*125d0*/  SHFL.IDX PT, R5, R2, 0x3, 0x181f ;  /* 0x00781f0002057f89 */ /* 0x0000a800000e0000 */
[----:B-1----:R0:W-:Y:S02]  /*125e0*/  @!P1 LDGSTS.E.BYPASS.LTC128B.128 [R9+0x21400], desc[UR46][R6.64], !P0 ;  /* 0x2140000006099fae */ /* 0x0021e4000c101d6e */
.L_x_5173:
        /* <DEDUP_REMOVED lines=10> */
.L_x_5058:
[----:B------:R-:W-:Y:S02]  /*12690*/  PLOP3.LUT P1, PT, P1, P0, PT, 0xa2, 0x0 ;  /* 0x000000000000781c */ /* 0x000fe40000f21472 */
[----:B------:R-:W-:-:S08]  /*126a0*/  @P0 R2UR P1, UR4, R17 ;  /* 0x00000000110402ca */ /* 0x000fd00000020000 */
[----:B------:R-:W-:-:S05]  /*126b0*/  @P0 PLOP3.LUT P0, PT, P1, PT, PT, 0x80, 0x0 ;  /* 0x000000000000081c */ /* 0x000fca0000f0f070 */
[----:B------:R-:W-:Y:S01]  /*126c0*/  @!P1 SYNCS.ARRIVE.TRANS64.RED.A0T1 RZ, [UR4+0x28c00], RZ ;  /* 0x028c00ffffff99a7 */ /* 0x000fe20008200404 */
[----:B------:R-:W-:Y:S07]  /*126d0*/  @!P1 ARRIVES.LDGSTSBAR.64.TRANSCNT [UR4+0x28c00] ;  /* 0x028c0000ff0099b0 */ /* 0x000fee0008000a84 */
[----:B------:R-:W-:Y:S05]  /*126e0*/  @P0 BRA.U.ANY `(.L_x_5058) ;  /* 0xfffffffd00e80947 */ /* 0x000fea000393ffff */
[----:B0-----:R-:W2:Y:S02]  /*126f0*/  LDL.LU R2, [R1+0x18] ;  /* 0x0000180001027983 */ /* 0x001ea40000300800 */
        /* <DEDUP_REMOVED lines=11> */
.L_x_5174:
[----:B------:R-:W-:Y:S05]  /*127b0*/  BSYNC B0 ;  /* 0x0000000000007941 */ /* 0x000fea0003800000 */
.L_x_5059:
[----:B------:R-:W2:Y:S01]  /*127c0*/  LDL R2, [R1+0x8] ;  /* 0x0000080001027983 */ /* 0x000ea20000100800 */
[----:B------:R-:W-:Y:S01]  /*127d0*/  BSSY B0, `(.L_x_5061) ;  /* 0x0000095000007945 */ /* 0x000fe20003800000 */
[----:B--2---:R-:W-:-:S13]  /*127e0*/  ISETP.NE.AND P0, PT, R2, RZ, PT ;  /* 0x000000ff0200720c */ /* 0x004fda0003f05270 */
[----:B------:R-:W-:Y:S05]  /*127f0*/  @!P0 BRA `(.L_x_5062) ;  /* 0x0000000800488947 */ /* 0x000fea0003800000 */
[----:B------:R-:W2:Y:S01]  /*12800*/  LDL R3, [R1] ;  /* 0x0000000001037983 */ /* 0x000ea20000100800 */
[----:B0-----:R-:W-:Y:S01]  /*12810*/  IMAD R0, R18, 0x8, R17 ;  /* 0x0000000812007824 */ /* 0x001fe200078e0211 */
[----:B------:R-:W-:Y:S01]  /*12820*/  BSSY B1, `(.L_x_5063) ;  /* 0x0000007000017945 */ /* 0x000fe20003800000 */
[----:B------:R-:W0:Y:S02]  /*12830*/  S2R R2, SR_TID.X ;  /* 0x0000000000027919 */ /* 0x000e240000002100 */
[----:B0-----:R-:W-:-:S04]  /*12840*/  LOP3.LUT R2, R2, 0x7f, RZ, 0xc0, !PT ;  /* 0x0000007f02027812 */ /* 0x001fc800078ec0ff */
[----:B------:R-:W-:Y:S02]  /*12850*/  ISETP.NE.AND P1, PT, R2, RZ, PT ;  /* 0x000000ff0200720c */ /* 0x000fe40003f25270 */
[----:B--2---:R-:W-:-:S04]  /*12860*/  SHF.L.U32 R3, R3, 0x1f, RZ ;  /* 0x0000001f03037819 */ /* 0x004fc800000006ff */
[----:B------:R-:W0:Y:S02]  /*12870*/  SYNCS.PHASECHK.TRANS64.TRYWAIT P0, [R0+URZ+0x28c60], R3 ;  /* 0x028c6003000075a7 */ /* 0x000e24000800017f */
[----:B0-----:R-:W-:Y:S05]  /*12880*/  @!P0 BRA `(.L_x_5064) ;  /* 0x0000004000f88947 */ /* 0x001fea0003800000 */
.L_x_5175:
[----:B------:R-:W-:Y:S05]  /*12890*/  BSYNC B1 ;  /* 0x0000000000017941 */ /* 0x000fea0003800000 */
.L_x_5063:
        /* <DEDUP_REMOVED lines=9> */
.L_x_5066:
[----:B------:R-:W-:Y:S05]  /*12930*/  BSYNC B1 ;  /* 0x0000000000017941 */ /* 0x000fea0003800000 */
.L_x_5065:
[----:B------:R-:W2:Y:S01]  /*12940*/  LDL.LU R2, [R1+0x14] ;  /* 0x0000140001027983 */ /* 0x000ea20000300800 */
[----:B------:R-:W-:Y:S01]  /*12950*/  UIADD3 UR4, UP0, UR44, 0x470, URZ ;  /* 0x000004702c047890 */ /* 0x000fe2000ff1e03f */
[----:B------:R-:W-:Y:S01]  /*12960*/  PLOP3.LUT P0, PT, PT, PT, PT, 0x80, 0x0 ;  /* 0x000000000000781c */ /* 0x000fe20003f0f070 */
[----:B0-----:R-:W-:Y:S01]  /*12970*/  VIADD R0, R0, 0x28c50 ;  /* 0x00028c5000007836 */ /* 0x001fe20000000000 */
[----:B------:R-:W-:Y:S01]  /*12980*/  UMOV UR6, 0x0 ;  /* 0x0000000000067882 */ /* 0x000fe20000000000 */
[----:B------:R-:W-:Y:S01]  /*12990*/  UIADD3.X UR5, URZ, UR45, URZ, UP0, !UPT ;  /* 0x0000002d3f057290 */ /* 0x000fe200087fe43f */
[----:B------:R-:W-:Y:S01]  /*129a0*/  UMOV UR7, 0x14f00000 ;  /* 0x14f0000000077882 */ /* 0x000fe20000000000 */
[----:B------:R-:W-:Y:S01]  /*129b0*/  UMOV UR10, URZ ;  /* 0x0000003f000a7c82 */ /* 0x000fe20008000000 */
[----:B--2---:R-:W-:Y:S02]  /*129c0*/  IMAD.SHL.U32 R3, R2, 0x40, RZ ;  /* 0x0000004002037824 */ /* 0x004fe400078e00ff */
[----:B------:R-:W-:-:S04]  /*129d0*/  IMAD R2, R18, 0x10000, R17 ;  /* 0x0001000012027824 */ /* 0x000fc800078e0211 */
[----:B------:R-:W-:-:S07]  /*129e0*/  VIADD R4, R2, 0x400 ;  /* 0x0000040002047836 */ /* 0x000fce0000000000 */
.L_x_5067:
        /* <DEDUP_REMOVED lines=15> */
.L_x_5068:
        /* <DEDUP_REMOVED lines=15> */
.L_x_5069:
        /* <DEDUP_REMOVED lines=15> */
.L_x_5070:
        /* <DEDUP_REMOVED lines=15> */
.L_x_5071:
        /* <DEDUP_REMOVED lines=15> */
.L_x_5072:
        /* <DEDUP_REMOVED lines=15> */
.L_x_5073:
        /* <DEDUP_REMOVED lines=15> */
.L_x_5074:
        /* <DEDUP_REMOVED lines=9> */
[----:B-1----:R-:W-:Y:S05]  /*13110*/  @P0 BRA.U.ANY `(.L_x_5074) ;  /* 0xfffffffd00d80947 */ /* 0x002fea000393ffff */
.L_x_5062:
[----:B------:R-:W-:Y:S05]  /*13120*/  BSYNC B0 ;  /* 0x0000000000007941 */ /* 0x000fea0003800000 */
.L_x_5061:
[----:B------:R-:W-:-:S04]  /*13130*/  UIADD3 UR4, UR39, -0x2, URZ ;  /* 0xfffffffe27047890 */ /* 0x000fc8000fffe03f */
[----:B------:R-:W-:-:S06]  /*13140*/  UISETP.GE.AND UP0, UPT, UR4, UR38, UPT ;  /* 0x000000260400728c */ /* 0x000fcc000bf06270 */
[----:B------:R-:W-:-:S13]  /*13150*/  PLOP3.LUT P0, PT, PT, PT, UP0, 0x80, 0x0 ;  /* 0x000000000000781c */ /* 0x000fda0003f0f008 */
[----:B------:R-:W-:Y:S05]  /*13160*/  @!P0 BRA `(.L_x_5075) ;  /* 0x00000028005c8947 */ /* 0x000fea0003800000 */
[----:B------:R-:W-:Y:S01]  /*13170*/  IMAD R3, RZ, RZ, -UR39 ;  /* 0x80000027ff037e24 */ /* 0x000fe2000f8e02ff */
[----:B------:R-:W-:-:S04]  /*13180*/  LOP3.LUT R6, RZ, UR38, RZ, 0x33, !PT ;  /* 0x00000026ff067c12 */ /* 0x000fc8000f8e33ff */
[----:B------:R-:W-:-:S05]  /*13190*/  VIADDMNMX R6, R3, 0x1, R6, !PT ;  /* 0x0000000103067846 */ /* 0x000fca0007800106 */
[----:B0-----:R-:W-:-:S05]  /*131a0*/  VIADD R0, R6, UR39 ;  /* 0x0000002706007c36 */ /* 0x001fca0008000000 */
[----:B------:R-:W-:-:S04]  /*131b0*/  LOP3.LUT R0, R0, 0x1, RZ, 0xc0, !PT ;  /* 0x0000000100007812 */ /* 0x000fc800078ec0ff */
[----:B------:R-:W-:Y:S01]  /*131c0*/  ISETP.NE.U32.AND P0, PT, R0, 0x1, PT ;  /* 0x000000010000780c */ /* 0x000fe20003f05070 */
[----:B------:R-:W-:-:S12]  /*131d0*/  IMAD.U32 R0, RZ, RZ, UR4 ;  /* 0x00000004ff007e24 */ /* 0x000fd8000f8e00ff */
[----:B------:R-:W-:Y:S05]  /*131e0*/  @P0 BRA `(.L_x_5076) ;  /* 0x0000000c00600947 */ /* 0x000fea0003800000 */
[----:B------:R-:W2:Y:S04]  /*131f0*/  LDL R4, [R1+0x8] ;  /* 0x0000080001047983 */ /* 0x000ea80000100800 */
[----:B------:R-:W3:Y:S01]  /*13200*/  LDL.LU R8, [R1] ;  /* 0x0000000001087983 */ /* 0x000ee20000300800 */
[----:B------:R-:W-:Y:S01]  /*13210*/  VIADD R18, R18, 0x1 ;  /* 0x0000000112127836 */ /* 0x000fe20000000000 */
[----:B------:R-:W-:Y:S04]  /*13220*/  BSSY B0, `(.L_x_5077) ;  /* 0x00000d2000007945 */ /* 0x000fe80003800000 */
[----:B------:R-:W-:-:S04]  /*13230*/  ISETP.NE.AND P0, PT, R18, 0x2, PT ;  /* 0x000000021200780c */ /* 0x000fc80003f05270 */
[----:B------:R-:W-:Y:S02]  /*13240*/  SEL R2, RZ, 0x1, P0 ;  /* 0x00000001ff027807 */ /* 0x000fe40000000000 */
[----:B------:R-:W-:Y:S02]  /*13250*/  SEL R18, R18, RZ, P0 ;  /* 0x000000ff12127207 */ /* 0x000fe40000000000 */
[----:B--2---:R-:W-:Y:S02]  /*13260*/  ISETP.NE.AND P2, PT, R4, RZ, PT ;  /* 0x000000ff0400720c */ /* 0x004fe40003f45270 */
[----:B---3--:R-:W-:-:S05]  /*13270*/  LOP3.LUT R8, R8, R2, RZ, 0x3c, !PT ;  /* 0x0000000208087212 */ /* 0x008fca00078e3cff */
[----:B------:R0:W-:Y:S06]  /*13280*/  STL [R1], R8 ;  /* 0x0000000801007387 */ /* 0x0001ec0000100800 */
[----:B------:R-:W-:Y:S05]  /*13290*/  @!P2 BRA `(.L_x_5078) ;  /* 0x0000000c0028a947 */ /* 0x000fea0003800000 */
[----:B------:R-:W2:Y:S02]  /*132a0*/  LDL R4, [R1+0xc] ;  /* 0x00000c0001047983 */ /* 0x000ea40000100800 */
[----:B--2---:R-:W-:-:S13]  /*132b0*/  ISETP.NE.AND P2, PT, R4, RZ, PT ;  /* 0x000000ff0400720c */ /* 0x004fda0003f45270 */
[----:B------:R-:W-:Y:S05]  /*132c0*/  @!P2 BRA `(.L_x_5079) ;  /* 0x00000000004ca947 */ /* 0x000fea0003800000 */
[----:B------:R-:W2:Y:S01]  /*132d0*/  LDL R7, [R1+0x4] ;  /* 0x0000040001077983 */ /* 0x000ea20000100800 */
[----:B------:R-:W1:Y:S01]  /*132e0*/  LDC R5, c[0x0][0x43c] ;  /* 0x00010f00ff057b82 */ /* 0x000e620000000800 */
[----:B------:R-:W-:Y:S01]  /*132f0*/  IMAD.MOV.U32 R4, RZ, RZ, R0 ;  /* 0x000000ffff047224 */ /* 0x000fe200078e0000 */
[----:B------:R-:W-:Y:S01]  /*13300*/  ULDC.64 UR4, c[0x0][0x428] ;  /* 0x00010a0000047ab9 */ /* 0x000fe20000000a00 */
[----:B-1----:R-:W-:-:S13]  /*13310*/  ISETP.NE.AND P0, PT, R5, 0x1, PT ;  /* 0x000000010500780c */ /* 0x002fda0003f05270 */
[----:B------:R-:W1:Y:S02]  /*13320*/  @P0 LDC.64 R2, c[0x0][0x440] ;  /* 0x00011000ff020b82 */ /* 0x000e640000000a00 */
[----:B-1----:R-:W-:-:S05]  /*13330*/  @P0 IMAD.HI.U32 R2, R0, R2, RZ ;  /* 0x0000000200020227 */ /* 0x002fca00078e00ff */
[----:B------:R-:W-:-:S05]  /*13340*/  @P0 SHF.R.U32.HI R4, RZ, R3, R2 ;  /* 0x00000003ff040219 */ /* 0x000fca0000011602 */
[----:B------:R-:W-:-:S04]  /*13350*/  IMAD.MOV R2, RZ, RZ, -R4 ;  /* 0x000000ffff027224 */ /* 0x000fc800078e0a04 */
[----:B------:R-:W-:Y:S01]  /*13360*/  IMAD R0, R5, R2, R0 ;  /* 0x0000000205007224 */ /* 0x000fe200078e0200 */
[--C-:B------:R-:W-:Y:S01]  /*13370*/  SHF.R.S32.HI R5, RZ, 0x1f, R4.reuse ;  /* 0x0000001fff057819 */ /* 0x100fe20000011404 */
[----:B------:R-:W1:Y:S02]  /*13380*/  LDC.64 R2, c[0x0][0x418] ;  /* 0x00010600ff027b82 */ /* 0x000e640000000a00 */
[----:B------:R-:W-:-:S03]  /*13390*/  IMAD.WIDE.U32 R4, R19, UR4, R4 ;  /* 0x0000000413047c25 */ /* 0x000fc6000f8e0004 */
[----:B-1----:R-:W-:Y:S01]  /*133a0*/  LEA R2, P0, R4, R2, 0x2 ;  /* 0x0000000204027211 */ /* 0x002fe200078010ff */
[----:B--2---:R-:W-:-:S04]  /*133b0*/  IMAD R7, R7, UR4, RZ ;  /* 0x0000000407077c24 */ /* 0x004fc8000f8e02ff */
[----:B------:R-:W-:-:S04]  /*133c0*/  IMAD R7, R19, UR5, R7 ;  /* 0x0000000513077c24 */ /* 0x000fc8000f8e0207 */
[----:B------:R-:W-:-:S05]  /*133d0*/  IMAD.IADD R7, R7, 0x1, R5 ;  /* 0x0000000107077824 */ /* 0x000fca00078e0205 */
[----:B------:R-:W-:-:S05]  /*133e0*/  LEA.HI.X R3, R4, R3, R7, 0x2, P0 ;  /* 0x0000000304037211 */ /* 0x000fca00000f1407 */
[----:B------:R1:W5:Y:S02]  /*133f0*/  LDG.E R16, desc[UR46][R2.64] ;  /* 0x0000002e02107981 */ /* 0x000364000c1e1900 */
.L_x_5079:
[----:B-1----:R-:W-:Y:S01]  /*13400*/  IMAD R2, R18, 0x8, R17 ;  /* 0x0000000812027824 */ /* 0x002fe200078e0211 */
[----:B------:R-:W-:Y:S01]  /*13410*/  SHF.L.U32 R4, R8, 0x1f, RZ ;  /* 0x0000001f08047819 */ /* 0x000fe200000006ff */
[----:B------:R-:W1:Y:S01]  /*13420*/  S2R R3, SR_TID.X ;  /* 0x0000000000037919 */ /* 0x000e620000002100 */
[----:B------:R-:W-:Y:S02]  /*13430*/  BSSY B1, `(.L_x_5080) ;  /* 0x0000005000017945 */ /* 0x000fe40003800000 */
[----:B------:R-:W2:Y:S01]  /*13440*/  SYNCS.PHASECHK.TRANS64.TRYWAIT P0, [R2+URZ+0x28c40], R4 ;  /* 0x028c4004020075a7 */ /* 0x000ea2000800017f */
[----:B-1----:R-:W-:-:S04]  /*13450*/  LOP3.LUT R3, R3, 0x7f, RZ, 0xc0, !PT ;  /* 0x0000007f03037812 */ /* 0x002fc800078ec0ff */
[----:B------:R-:W-:Y:S01]  /*13460*/  ISETP.NE.AND P1, PT, R3, RZ, PT ;  /* 0x000000ff0300720c */ /* 0x000fe20003f25270 */
[----:B--2---:R-:W-:-:S12]  /*13470*/  @!P0 BRA `(.L_x_5081) ;  /* 0x0000003800108947 */ /* 0x004fd80003800000 */
.L_x_5176:
[----:B------:R-:W-:Y:S05]  /*13480*/  BSYNC B1 ;  /* 0x0000000000017941 */ /* 0x000fea0003800000 */
.L_x_5080:
        /* <DEDUP_REMOVED lines=9> */
.L_x_5083:
[----:B------:R-:W-:Y:S05]  /*13520*/  BSYNC B1 ;  /* 0x0000000000017941 */ /* 0x000fea0003800000 */
.L_x_5082:
[----:B------:R-:W-:Y:S01]  /*13530*/  IMAD.MOV.U32 R7, RZ, RZ, RZ ;  /* 0x000000ffff077224 */ /* 0x000fe200078e00ff */
[----:B------:R-:W-:Y:S01]  /*13540*/  UIADD3 UR4, UP0, UR44, 0x370, URZ ;  /* 0x000003702c047890 */ /* 0x000fe2000ff1e03f */
[----:B------:R-:W-:Y:S01]  /*13550*/  IMAD R5, R18, 0x2000, R17 ;  /* 0x0000200012057824 */ /* 0x000fe200078e0211 */
        /* <DEDUP_REMOVED lines=8> */
.L_x_5084:
        /* <DEDUP_REMOVED lines=9> */
[----:B--2---:R-:W-:Y:S05]  /*13670*/  @P0 BRA.U.ANY `(.L_x_5084) ;  /* 0xfffffffd00d80947 */ /* 0x004fea000393ffff */
[----:B------:R-:W2:Y:S01]  /*13680*/  SYNCS.PHASECHK.TRANS64.TRYWAIT P0, [R2+URZ+0x28c60], R4 ;  /* 0x028c6004020075a7 */ /* 0x000ea2000800017f */
[----:B------:R-:W-:Y:S04]  /*13690*/  BSSY B1, `(.L_x_5085) ;  /* 0x0000002000017945 */ /* 0x000fe80003800000 */
[----:B--2---:R-:W-:Y:S05]  /*136a0*/  @!P0 BRA `(.L_x_5086) ;  /* 0x0000003400988947 */ /* 0x004fea0003800000 */
.L_x_5177:
[----:B------:R-:W-:Y:S05]  /*136b0*/  BSYNC B1 ;  /* 0x0000000000017941 */ /* 0x000fea0003800000 */
.L_x_5085:
[----:B------:R-:W-:Y:S01]  /*136c0*/  BSSY B1, `(.L_x_5087) ;  /* 0x000000b000017945 */ /* 0x000fe20003800000 */
[----:B0-----:R-:W-:Y:S02]  /*136d0*/  IMAD.MOV.U32 R8, RZ, RZ, 0x0 ;  /* 0x00000000ff087424 */ /* 0x001fe400078e00ff */
[----:B------:R-:W-:Y:S01]  /*136e0*/  IMAD.MOV.U32 R9, RZ, RZ, 0x14f00000 ;  /* 0x14f00000ff097424 */ /* 0x000fe200078e00ff */
[----:B------:R-:W-:Y:S06]  /*136f0*/  @P1 BRA `(.L_x_5088) ;  /* 0x00000000001c1947 */ /* 0x000fec0003800000 */
[----:B------:R-:W0:Y:S01]  /*13700*/  S2R R5, SR_TID.X ;  /* 0x0000000000057919 */ /* 0x000e220000002100 */
[----:B------:R-:W-:-:S04]  /*13710*/  IMAD.MOV.U32 R0, RZ, RZ, 0x10000 ;  /* 0x00010000ff007424 */ /* 0x000fc800078e00ff */
[----:B------:R3:W-:Y:S01]  /*13720*/  SYNCS.ARRIVE.TRANS64 RZ, [R2+URZ+0x28c50], R0 ;  /* 0x028c500002ff79a7 */ /* 0x0007e2000800003f */
[----:B0-----:R-:W-:-:S04]  /*13730*/  LOP3.LUT R5, R5, 0x1f, RZ, 0xc0, !PT ;  /* 0x0000001f05057812 */ /* 0x001fc800078ec0ff */
[----:B------:R-:W-:-:S13]  /*13740*/  ISETP.NE.AND P0, PT, R5, RZ, PT ;  /* 0x000000ff0500720c */ /* 0x000fda0003f05270 */
[----:B---3--:R-:W-:Y:S05]  /*13750*/  @!P0 BRA `(.L_x_5088) ;  /* 0x0000000000048947 */ /* 0x008fea0003800000 */
[----:B------:R-:W-:Y:S01]  /*13760*/  BPT.TRAP 0x1 ;  /* 0x000000040000795c */ /* 0x000fe20000300000 */
.L_x_5088:
[----:B------:R-:W-:Y:S05]  /*13770*/  BSYNC B1 ;  /* 0x0000000000017941 */ /* 0x000fea0003800000 */
.L_x_5087:
[----:B------:R-:W-:Y:S01]  /*13780*/  R2UR UR10, R7 ;  /* 0x00000000070a72ca */ /* 0x000fe200000e0000 */
[----:B------:R-:W-:Y:S01]  /*13790*/  IMAD R0, R18, 0x10000, R17 ;  /* 0x0001000012007824 */ /* 0x000fe200078e0211 */
[----:B------:R-:W-:Y:S01]  /*137a0*/  R2UR UR6, R8 ;  /* 0x00000000080672ca */ /* 0x000fe200000e0000 */
[----:B------:R-:W-:Y:S01]  /*137b0*/  UIADD3 UR4, UP0, UR44, 0x470, URZ ;  /* 0x000004702c047890 */ /* 0x000fe2000ff1e03f */
[----:B------:R-:W-:Y:S01]  /*137c0*/  R2UR UR7, R9 ;  /* 0x00000000090772ca */ /* 0x000fe200000e0000 */
[----:B-12---:R-:W-:Y:S01]  /*137d0*/  VIADD R2, R2, 0x28c50 ;  /* 0x00028c5002027836 */ /* 0x006fe20000000000 */
[----:B------:R-:W-:Y:S01]  /*137e0*/  PLOP3.LUT P0, PT, PT, PT, PT, 0x80, 0x0 ;  /* 0x000000000000781c */ /* 0x000fe20003f0f070 */
[----:B------:R-:W-:Y:S01]  /*137f0*/  VIADD R4, R0, 0x400 ;  /* 0x0000040000047836 */ /* 0x000fe20000000000 */
[----:B------:R-:W-:-:S12]  /*13800*/  UIADD3.X UR5, URZ, UR45, URZ, UP0, !UPT ;  /* 0x0000002d3f057290 */ /* 0x000fd800087fe43f */
.L_x_5089:
        /* <DEDUP_REMOVED lines=15> */
.L_x_5090:
        /* <DEDUP_REMOVED lines=15> */
.L_x_5091:
        /* <DEDUP_REMOVED lines=15> */
.L_x_5092:
        /* <DEDUP_REMOVED lines=15> */
.L_x_5093:
        /* <DEDUP_REMOVED lines=15> */
.L_x_5094:
        /* <DEDUP_REMOVED lines=15> */
.L_x_5095:
        /* <DEDUP_REMOVED lines=15> */
.L_x_5096:
        /* <DEDUP_REMOVED lines=10> */
.L_x_5078:
[----:B------:R-:W-:Y:S05]  /*13f40*/  BSYNC B0 ;  /* 0x0000000000007941 */ /* 0x000fea0003800000 */
.L_x_5077:
[----:B------:R-:W-:-:S06]  /*13f50*/  UIADD3 UR4, UR39, -0x3, URZ ;  /* 0xfffffffd27047890 */ /* 0x000fcc000fffe03f */
[----:B------:R-:W-:-:S07]  /*13f60*/  IMAD.U32 R0, RZ, RZ, UR4 ;  /* 0x00000004ff007e24 */ /* 0x000fce000f8e00ff */
.L_x_5076:
[----:B------:R-:W-:Y:S01]  /*13f70*/  ULOP3.LUT UR4, URZ, UR39, URZ, 0x33, !UPT ;  /* 0x000000273f047292 */ /* 0x000fe2000f8e333f */
[----:B------:R-:W-:Y:S01]  /*13f80*/  VIADD R6, R6, 0xfffffffe ;  /* 0xfffffffe06067836 */ /* 0x000fe20000000000 */
[----:B------:R-:W-:Y:S04]  /*13f90*/  BSSY B0, `(.L_x_5075) ;  /* 0x00001b4000007945 */ /* 0x000fe80003800000 */
[----:B------:R-:W-:-:S13]  /*13fa0*/  ISETP.NE.AND P0, PT, R6, UR4, PT ;  /* 0x0000000406007c0c */ /* 0x000fda000bf05270 */
[----:B------:R-:W-:Y:S05]  /*13fb0*/  @!P0 BRA `(.L_x_5097) ;  /* 0x0000001800c48947 */ /* 0x000fea0003800000 */
.L_x_5138:
[----:B------:R-:W2:Y:S04]  /*13fc0*/  LDL R3, [R1+0x8] ;  /* 0x0000080001037983 */ /* 0x000ea80000100800 */
[----:B------:R-:W3:Y:S01]  /*13fd0*/  LDL.LU R2, [R1] ;  /* 0x0000000001027983 */ /* 0x000ee20000300800 */
        /* <DEDUP_REMOVED lines=8> */
[----:B------:R-:W-:Y:S05]  /*14060*/  @!P1 BRA `(.L_x_5099) ;  /* 0x0000000c002c9947 */ /* 0x000fea0003800000 */
[----:B------:R-:W2:Y:S01]  /*14070*/  LDL R2, [R1+0xc] ;  /* 0x00000c0001027983 */ /* 0x000ea20000100800 */
[----:B0-----:R-:W-:Y:S01]  /*14080*/  IMAD.MOV.U32 R8, RZ, RZ, R0 ;  /* 0x000000ffff087224 */ /* 0x001fe200078e0000 */
[----:B--2---:R-:W-:-:S13]  /*14090*/  ISETP.NE.AND P1, PT, R2, RZ, PT ;  /* 0x000000ff0200720c */ /* 0x004fda0003f25270 */
[----:B------:R-:W-:Y:S05]  /*140a0*/  @!P1 BRA `(.L_x_5100) ;  /* 0x00000000004c9947 */ /* 0x000fea0003800000 */
[----:B------:R-:W2:Y:S01]  /*140b0*/  LDL R5, [R1+0x4] ;  /* 0x0000040001057983 */ /* 0x000ea20000100800 */
        /* <DEDUP_REMOVED lines=18> */
.L_x_5100:
[----:B0-----:R-:W-:Y:S01]  /*141e0*/  IMAD R4, R7, 0x8, R17 ;  /* 0x0000000807047824 */ /* 0x001fe200078e0211 */
[----:B------:R-:W-:Y:S01]  /*141f0*/  SHF.L.U32 R2, R6, 0x1f, RZ ;  /* 0x0000001f06027819 */ /* 0x000fe200000006ff */
[----:B------:R-:W0:Y:S01]  /*14200*/  S2R R3, SR_TID.X ;  /* 0x0000000000037919 */ /* 0x000e220000002100 */
[----:B------:R-:W-:Y:S02]  /*14210*/  BSSY B2, `(.L_x_5101) ;  /* 0x0000005000027945 */ /* 0x000fe40003800000 */
[----:B------:R-:W1:Y:S01]  /*14220*/  SYNCS.PHASECHK.TRANS64.TRYWAIT P0, [R4+URZ+0x28c40], R2 ;  /* 0x028c4002040075a7 */ /* 0x000e62000800017f */
[----:B0-----:R-:W-:-:S04]  /*14230*/  LOP3.LUT R3, R3, 0x7f, RZ, 0xc0, !PT ;  /* 0x0000007f03037812 */ /* 0x001fc800078ec0ff */
[----:B------:R-:W-:Y:S01]  /*14240*/  ISETP.NE.AND P1, PT, R3, RZ, PT ;  /* 0x000000ff0300720c */ /* 0x000fe20003f25270 */
[----:B-1----:R-:W-:-:S12]  /*14250*/  @!P0 BRA `(.L_x_5102) ;  /* 0x0000002800c08947 */ /* 0x002fd80003800000 */
.L_x_5178:
[----:B------:R-:W-:Y:S05]  /*14260*/  BSYNC B2 ;  /* 0x0000000000027941 */ /* 0x000fea0003800000 */
.L_x_5101:
[----:B------:R-:W-:Y:S04]  /*14270*/  BSSY B2, `(.L_x_5103) ;  /* 0x0000009000027945 */ /* 0x000fe80003800000 */
[----:B------:R-:W-:Y:S05]  /*14280*/  @P1 BRA `(.L_x_5104) ;  /* 0x00000000001c1947 */ /* 0x000fea0003800000 */
[----:B------:R-:W1:Y:S01]  /*14290*/  S2R R5, SR_TID.X ;  /* 0x0000000000057919 */ /* 0x000e620000002100 */
[----:B------:R-:W-:-:S04]  /*142a0*/  IMAD.MOV.U32 R3, RZ, RZ, 0x2000 ;  /* 0x00002000ff037424 */ /* 0x000fc800078e00ff */
[----:B------:R2:W-:Y:S01]  /*142b0*/  SYNCS.ARRIVE.TRANS64 RZ, [R4+URZ+0x28c30], R3 ;  /* 0x028c300304ff79a7 */ /* 0x0005e2000800003f */
[----:B-1----:R-:W-:-:S04]  /*142c0*/  LOP3.LUT R5, R5, 0x1f, RZ, 0xc0, !PT ;  /* 0x0000001f05057812 */ /* 0x002fc800078ec0ff */
[----:B------:R-:W-:-:S13]  /*142d0*/  ISETP.NE.AND P0, PT, R5, RZ, PT ;  /* 0x000000ff0500720c */ /* 0x000fda0003f05270 */
[----:B--2---:R-:W-:Y:S05]  /*142e0*/  @!P0 BRA `(.L_x_5104) ;  /* 0x0000000000048947 */ /* 0x004fea0003800000 */
[----:B------:R-:W-:Y:S01]  /*142f0*/  BPT.TRAP 0x1 ;  /* 0x000000040000795c */ /* 0x000fe20000300000 */
.L_x_5104:
[----:B------:R-:W-:Y:S05]  /*14300*/  BSYNC B2 ;  /* 0x0000000000027941 */ /* 0x000fea0003800000 */
.L_x_5103:
        /* <DEDUP_REMOVED lines=11> */
.L_x_5105:
        /* <DEDUP_REMOVED lines=10> */
[----:B------:R-:W1:Y:S01]  /*14460*/  SYNCS.PHASECHK.TRANS64.TRYWAIT P0, [R4+URZ+0x28c60], R2 ;  /* 0x028c6002040075a7 */ /* 0x000e62000800017f */
[----:B------:R-:W-:Y:S04]  /*14470*/  BSSY B2, `(.L_x_5106) ;  /* 0x0000002000027945 */ /* 0x000fe80003800000 */
[----:B-1----:R-:W-:Y:S05]  /*14480*/  @!P0 BRA `(.L_x_5107) ;  /* 0x0000002800488947 */ /* 0x002fea0003800000 */
.L_x_5179:
[----:B------:R-:W-:Y:S05]  /*14490*/  BSYNC B2 ;  /* 0x0000000000027941 */ /* 0x000fea0003800000 */
.L_x_5106:
        /* <DEDUP_REMOVED lines=11> */
.L_x_5109:
[----:B------:R-:W-:Y:S05]  /*14550*/  BSYNC B2 ;  /* 0x0000000000027941 */ /* 0x000fea0003800000 */
.L_x_5108:
[----:B------:R-:W-:Y:S01]  /*14560*/  R2UR UR6, R2 ;  /* 0x00000000020672ca */ /* 0x000fe200000e0000 */
[----:B------:R-:W-:Y:S01]  /*14570*/  UIADD3 UR4, UP0, UR44, 0x470, URZ ;  /* 0x000004702c047890 */ /* 0x000fe2000ff1e03f */
[----:B------:R-:W-:Y:S01]  /*14580*/  R2UR UR7, R3 ;  /* 0x00000000030772ca */ /* 0x000fe200000e0000 */
[----:B------:R-:W-:Y:S01]  /*14590*/  VIADD R4, R4, 0x28c50 ;  /* 0x00028c5004047836 */ /* 0x000fe20000000000 */
[----:B------:R-:W-:Y:S01]  /*145a0*/  R2UR UR10, R5 ;  /* 0x00000000050a72ca */ /* 0x000fe200000e0000 */
[----:B------:R-:W-:Y:S01]  /*145b0*/  IMAD R5, R7, 0x10000, R17 ;  /* 0x0001000007057824 */ /* 0x000fe200078e0211 */
[----:B------:R-:W-:Y:S01]  /*145c0*/  PLOP3.LUT P0, PT, PT, PT, PT, 0x80, 0x0 ;  /* 0x000000000000781c */ /* 0x000fe20003f0f070 */
[----:B------:R-:W-:Y:S02]  /*145d0*/  UIADD3.X UR5, URZ, UR45, URZ, UP0, !UPT ;  /* 0x0000002d3f057290 */ /* 0x000fe400087fe43f */
[----:B------:R-:W-:-:S10]  /*145e0*/  VIADD R9, R5, 0x400 ;  /* 0x0000040005097836 */ /* 0x000fd40000000000 */
.L_x_5110:
        /* <DEDUP_REMOVED lines=15> */
.L_x_5111:
        /* <DEDUP_REMOVED lines=15> */
.L_x_5112:
        /* <DEDUP_REMOVED lines=15> */
.L_x_5113:
        /* <DEDUP_REMOVED lines=15> */
.L_x_5114:
        /* <DEDUP_REMOVED lines=15> */
.L_x_5115:
        /* <DEDUP_REMOVED lines=15> */
.L_x_5116:
        /* <DEDUP_REMOVED lines=15> */
.L_x_5117:
        /* <DEDUP_REMOVED lines=10> */
.L_x_5099:
[----:B------:R-:W-:Y:S05]  /*14d20*/  BSYNC B1 ;  /* 0x0000000000017941 */ /* 0x000fea0003800000 */
.L_x_5098:
[----:B------:R-:W2:Y:S01]  /*14d30*/  LDL R2, [R1+0x8] ;  /* 0x0000080001027983 */ /* 0x000ea20000100800 */
[----:B------:R-:W-:Y:S01]  /*14d40*/  VIADD R7, R7, 0x1 ;  /* 0x0000000107077836 */ /* 0x000fe20000000000 */
[----:B------:R-:W-:Y:S04]  /*14d50*/  BSSY B1, `(.L_x_5118) ;  /* 0x00000d4000017945 */ /* 0x000fe80003800000 */
[----:B------:R-:W-:-:S04]  /*14d60*/  ISETP.NE.AND P0, PT, R7, 0x2, PT ;  /* 0x000000020700780c */ /* 0x000fc80003f05270 */
[----:B------:R-:W-:Y:S02]  /*14d70*/  SEL R3, RZ, 0x1, P0 ;  /* 0x00000001ff037807 */ /* 0x000fe40000000000 */
[----:B------:R-:W-:Y:S02]  /*14d80*/  SEL R18, R7, RZ, P0 ;  /* 0x000000ff07127207 */ /* 0x000fe40000000000 */
[----:B0-----:R-:W-:Y:S01]  /*14d90*/  LOP3.LUT R8, R6, R3, RZ, 0x3c, !PT ;  /* 0x0000000306087212 */ /* 0x001fe200078e3cff */
[----:B------:R-:W-:-:S04]  /*14da0*/  VIADD R6, R0, 0xffffffff ;  /* 0xffffffff00067836 */ /* 0x000fc80000000000 */
[----:B------:R0:W-:Y:S01]  /*14db0*/  STL [R1], R8 ;  /* 0x0000000801007387 */ /* 0x0001e20000100800 */
[----:B--2---:R-:W-:-:S13]  /*14dc0*/  ISETP.NE.AND P2, PT, R2, RZ, PT ;  /* 0x000000ff0200720c */ /* 0x004fda0003f45270 */
[----:B0-----:R-:W-:Y:S05]  /*14dd0*/  @!P2 BRA `(.L_x_5119) ;  /* 0x0000000c002ca947 */ /* 0x001fea0003800000 */
[----:B------:R-:W2:Y:S01]  /*14de0*/  LDL R2, [R1+0xc] ;  /* 0x00000c0001027983 */ /* 0x000ea20000100800 */
[----:B------:R-:W-:Y:S01]  /*14df0*/  IMAD.MOV.U32 R7, RZ, RZ, R6 ;  /* 0x000000ffff077224 */ /* 0x000fe200078e0006 */
        /* <DEDUP_REMOVED lines=21> */
.L_x_5120:
        /* <DEDUP_REMOVED lines=8> */
.L_x_5180:
[----:B------:R-:W-:Y:S05]  /*14fd0*/  BSYNC B2 ;  /* 0x0000000000027941 */ /* 0x000fea0003800000 */
.L_x_5121:
        /* <DEDUP_REMOVED lines=9> */
.L_x_5124:
[----:B------:R-:W-:Y:S05]  /*15070*/  BSYNC B2 ;  /* 0x0000000000027941 */ /* 0x000fea0003800000 */
.L_x_5123:
        /* <DEDUP_REMOVED lines=11> */
.L_x_5125:
        /* <DEDUP_REMOVED lines=13> */
.L_x_5181:
[----:B------:R-:W-:Y:S05]  /*15200*/  BSYNC B2 ;  /* 0x0000000000027941 */ /* 0x000fea0003800000 */
.L_x_5126:
        /* <DEDUP_REMOVED lines=11> */
.L_x_5129:
[----:B------:R-:W-:Y:S05]  /*152c0*/  BSYNC B2 ;  /* 0x0000000000027941 */ /* 0x000fea0003800000 */
.L_x_5128:
        /* <DEDUP_REMOVED lines=9> */
.L_x_5130:
        /* <DEDUP_REMOVED lines=15> */
.L_x_5131:
        /* <DEDUP_REMOVED lines=15> */
.L_x_5132:
        /* <DEDUP_REMOVED lines=15> */
.L_x_5133:
        /* <DEDUP_REMOVED lines=15> */
.L_x_5134:
        /* <DEDUP_REMOVED lines=15> */
.L_x_5135:
        /* <DEDUP_REMOVED lines=15> */
.L_x_5136:
        /* <DEDUP_REMOVED lines=15> */
.L_x_5137:
        /* <DEDUP_REMOVED lines=10> */
.L_x_5119:
[----:B------:R-:W-:Y:S05]  /*15a90*/  BSYNC B1 ;  /* 0x0000000000017941 */ /* 0x000fea0003800000 */
.L_x_5118:
[----:B------:R-:W-:Y:S01]  /*15aa0*/  ISETP.GT.AND P0, PT, R6, UR38, PT ;  /* 0x0000002606007c0c */ /* 0x000fe2000bf04270 */
[----:B------:R-:W-:-:S12]  /*15ab0*/  VIADD R0, R0, 0xfffffffe ;  /* 0xfffffffe00007836 */ /* 0x000fd80000000000 */
[----:B------:R-:W-:Y:S05]  /*15ac0*/  @P0 BRA `(.L_x_5138) ;  /* 0xffffffe4003c0947 */ /* 0x000fea000383ffff */
.L_x_5097:
[----:B------:R-:W-:Y:S05]  /*15ad0*/  BSYNC B0 ;  /* 0x0000000000007941 */ /* 0x000fea0003800000 */
.L_x_5075:
[----:B------:R-:W2:Y:S01]  /*15ae0*/  LDL.LU R2, [R1] ;  /* 0x0000000001027983 */ /* 0x000ea20000300800 */
[----:B0-----:R-:W0:Y:S01]  /*15af0*/  S2R R0, SR_TID.X ;  /* 0x0000000000007919 */ /* 0x001e220000002100 */
[----:B------:R-:W-:-:S05]  /*15b00*/  VIADD R18, R18, 0x1 ;  /* 0x0000000112127836 */ /* 0x000fca0000000000 */
[----:B------:R-:W-:Y:S02]  /*15b10*/  ISETP.NE.AND P0, PT, R18, 0x2, PT ;  /* 0x000000021200780c */ /* 0x000fe40003f05270 */
[----:B0-----:R-:W-:-:S04]  /*15b20*/  LOP3.LUT R0, R0, 0x7f, RZ, 0xc0, !PT ;  /* 0x0000007f00007812 */ /* 0x001fc800078ec0ff */
[----:B------:R-:W-:Y:S02]  /*15b30*/  ISETP.NE.AND P2, PT, R0, RZ, PT ;  /* 0x000000ff0000720c */ /* 0x000fe40003f45270 */
[----:B------:R-:W-:Y:S01]  /*15b40*/  SEL R0, RZ, 0x1, P0 ;  /* 0x00000001ff007807 */ /* 0x000fe20000000000 */
[----:B------:R-:W-:Y:S03]  /*15b50*/  BSSY B0, `(.L_x_5139) ;  /* 0x0000011000007945 */ /* 0x000fe60003800000 */
[----:B--2---:R-:W-:-:S05]  /*15b60*/  LOP3.LUT R2, R2, R0, RZ, 0x3c, !PT ;  /* 0x0000000002027212 */ /* 0x004fca00078e3cff */
[----:B------:R0:W-:Y:S02]  /*15b70*/  STL [R1], R2 ;  /* 0x0000000201007387 */ /* 0x0001e40000100800 */
[----:B------:R-:W-:Y:S05]  /*15b80*/  @P2 BRA `(.L_x_5140) ;  /* 0x0000000000342947 */ /* 0x000fea0003800000 */
[----:B------:R-:W1:Y:S01]  /*15b90*/  S2R R5, SR_LANEID ;  /* 0x0000000000057919 */ /* 0x000e620000000000 */
[----:B------:R-:W-:Y:S01]  /*15ba0*/  VOTEU.ANY UR4, UPT, PT ;  /* 0x0000000000047886 */ /* 0x000fe200038e0100 */
[----:B0-----:R-:W0:Y:S01]  /*15bb0*/  LDC.64 R2, c[0x0][0xc80] ;  /* 0x00032000ff027b82 */ /* 0x001e220000000a00 */
[----:B------:R-:W1:Y:S02]  /*15bc0*/  FLO.U32 R0, UR4 ;  /* 0x0000000400007d00 */ /* 0x000e6400080e0000 */
[----:B-1----:R-:W-:-:S06]  /*15bd0*/  ISETP.EQ.U32.AND P1, PT, R0, R5, PT ;  /* 0x000000050000720c */ /* 0x002fcc0003f22070 */
[----:B------:R-:W0:Y:S07]  /*15be0*/  POPC R5, UR4 ;  /* 0x0000000400057d09 */ /* 0x000e2e0008000000 */
[----:B0-----:R-:W2:Y:S01]  /*15bf0*/  @P1 ATOMG.E.ADD.STRONG.GPU PT, R3, desc[UR46][R2.64], R5 ;  /* 0x00000005020319a8 */ /* 0x001ea200081ee1ee */
[----:B------:R-:W0:Y:S02]  /*15c00*/  S2R R4, SR_LTMASK ;  /* 0x0000000000047919 */ /* 0x000e240000003900 */
[----:B0-----:R-:W-:-:S04]  /*15c10*/  LOP3.LUT R4, R4, UR4, RZ, 0xc0, !PT ;  /* 0x0000000404047c12 */ /* 0x001fc8000f8ec0ff */
[----:B------:R-:W0:Y:S01]  /*15c20*/  POPC R7, R4 ;  /* 0x0000000400077309 */ /* 0x000e220000000000 */
[----:B--2---:R-:W0:Y:S02]  /*15c30*/  SHFL.IDX PT, R0, R3, R0, 0x1f ;  /* 0x00001f0003007589 */ /* 0x004e2400000e0000 */
[----:B0-----:R-:W-:-:S05]  /*15c40*/  IADD3 R0, R0, UR42, R7 ;  /* 0x0000002a00007c10 */ /* 0x001fca000fffe007 */
[----:B------:R1:W-:Y:S02]  /*15c50*/  STL [R1+0x10], R0 ;  /* 0x0000100001007387 */ /* 0x0003e40000100800 */
.L_x_5140:
[----:B------:R-:W-:Y:S05]  /*15c60*/  BSYNC B0 ;  /* 0x0000000000007941 */ /* 0x000fea0003800000 */
.L_x_5139:
[----:B------:R-:W-:-:S07]  /*15c70*/  SEL R18, R18, RZ, P0 ;  /* 0x000000ff12127207 */ /* 0x000fce0000000000 */
.L_x_5043:
[----:B------:R-:W-:Y:S05]  /*15c80*/  BSYNC B7 ;  /* 0x0000000000077941 */ /* 0x000fea0003800000 */
.L_x_5041:
[----:B01----:R-:W2:Y:S04]  /*15c90*/  LDL R0, [R1+0x20] ;  /* 0x0000200001007983 */ /* 0x003ea80000100800 */
[----:B------:R0:W5:Y:S01]  /*15ca0*/  LDL R2, [R1+0x10] ;  /* 0x0000100001027983 */ /* 0x0001620000100800 */
[----:B--2---:R-:W-:-:S13]  /*15cb0*/  ISETP.NE.AND P0, PT, R0, RZ, PT ;  /* 0x000000ff0000720c */ /* 0x004fda0003f05270 */
        /* <DEDUP_REMOVED lines=11> */
.L_x_5141:
[----:B------:R-:W-:-:S03]  /*15d70*/  UMOV UR4, 0xffffffff ;  /* 0xffffffff00047882 */ /* 0x000fc60000000000 */
[----:B------:R-:W-:Y:S05]  /*15d80*/  BRA.DIV UR4, `(.L_x_5143) ;  /* 0x0000001204447947 */ /* 0x000fea000b800000 */
[----:B-----5:R0:W1:Y:S02]  /*15d90*/  SHFL.IDX PT, R14, R2, RZ, 0x1f ;  /* 0x00001fff020e7589 */ /* 0x02006400000e0000 */
.L_x_5184:
[----:B------:R-:W2:Y:S01]  /*15da0*/  @!P2 S2R R3, SR_CgaCtaId ;  /* 0x000000000003a919 */ /* 0x000ea20000008800 */
[----:B------:R-:W-:Y:S05]  /*15db0*/  WARPSYNC.ALL ;  /* 0x0000000000007948 */ /* 0x000fea0003800000 */
[----:B------:R-:W-:Y:S01]  /*15dc0*/  BAR.SYNC.DEFER_BLOCKING 0x4, 0x180 ;  /* 0x0106000000007b1d */ /* 0x000fe20000010000 */
[----:B------:R-:W-:-:S05]  /*15dd0*/  @!P2 MOV R0, 0x400 ;  /* 0x000004000000a802 */ /* 0x000fca0000000f00 */
[----:B-1----:R1:W-:Y:S01]  /*15de0*/  STL [R1+0x10], R14 ;  /* 0x0000100e01007387 */ /* 0x0023e20000100800 */
[----:B--2---:R-:W-:-:S05]  /*15df0*/  @!P2 LEA R17, R3, R0, 0x18 ;  /* 0x000000000311a211 */ /* 0x004fca00078ec0ff */
[----:B------:R1:W-:Y:S01]  /*15e00*/  @!P2 STS [R17+0x28cd0], R2 ;  /* 0x028cd0021100a388 */ /* 0x0003e20000000800 */
[----:B------:R-:W-:Y:S06]  /*15e10*/  BAR.ARV 0x5, 0x180 ;  /* 0x0146000000007b1d */ /* 0x000fec0000002000 */
.L_x_5142:
[----:B------:R-:W3:Y:S01]  /*15e20*/  LDL R0, [R1+0x10] ;  /* 0x0000100001007983 */ /* 0x000ee20000100800 */
[----:B------:R-:W-:Y:S02]  /*15e30*/  ULDC UR4, c[0x0][0xc38] ;  /* 0x00030e0000047ab9 */ /* 0x000fe40000000800 */
[----:B---3--:R-:W-:-:S13]  /*15e40*/  ISETP.GE.AND P0, PT, R0, UR4, PT ;  /* 0x0000000400007c0c */ /* 0x008fda000bf06270 */
[----:B------:R-:W-:Y:S05]  /*15e50*/  @!P0 BRA `(.L_x_5144) ;  /* 0xffffffac00848947 */ /* 0x000fea000383ffff */
.L_x_5032:
[----:B------:R-:W3:Y:S01]  /*15e60*/  LDL.LU R0, [R1+0x18] ;  /* 0x0000180001007983 */ /* 0x000ee20000300800 */
[----:B------:R-:W-:Y:S01]  /*15e70*/  BSSY B0, `(.L_x_5145) ;  /* 0x000000b000007945 */ /* 0x000fe20003800000 */
[----:B------:R-:W4:Y:S01]  /*15e80*/  S2R R5, SR_CgaCtaId ;  /* 0x0000000000057919 */ /* 0x000f220000008800 */
[----:B---3--:R-:W-:-:S05]  /*15e90*/  VIADD R0, R0, 0x1 ;  /* 0x0000000100007836 */ /* 0x008fca0000000000 */
[----:B012---:R-:W-:-:S04]  /*15ea0*/  LEA.HI R2, R0, R0, RZ, 0x1 ;  /* 0x0000000000027211 */ /* 0x007fc800078f08ff */
[----:B------:R-:W-:-:S05]  /*15eb0*/  LOP3.LUT R3, R2, 0xfffffffe, RZ, 0xc0, !PT ;  /* 0xfffffffe02037812 */ /* 0x000fca00078ec0ff */
[----:B------:R-:W-:Y:S01]  /*15ec0*/  IMAD.IADD R3, R0, 0x1, -R3 ;  /* 0x0000000100037824 */ /* 0x000fe200078e0a03 */
[----:B------:R-:W-:-:S04]  /*15ed0*/  MOV R0, 0x400 ;  /* 0x0000040000007802 */ /* 0x000fc80000000f00 */
[----:B----4-:R-:W-:Y:S02]  /*15ee0*/  LEA R0, R5, R0, 0x18 ;  /* 0x0000000005007211 */ /* 0x010fe400078ec0ff */
[----:B------:R-:W-:-:S04]  /*15ef0*/  SHF.L.U32 R3, R3, 0x1f, RZ ;  /* 0x0000001f03037819 */ /* 0x000fc800000006ff */
[----:B------:R-:W0:Y:S02]  /*15f00*/  SYNCS.PHASECHK.TRANS64.TRYWAIT P0, [R0+URZ+0x28c20], R3 ;  /* 0x028c2003000075a7 */ /* 0x000e24000800017f */
[----:B0-----:R-:W-:Y:S05]  /*15f10*/  @!P0 BRA `(.L_x_5146) ;  /* 0x0000001000088947 */ /* 0x001fea0003800000 */
.L_x_5185:
[----:B------:R-:W-:Y:S05]  /*15f20*/  BSYNC B0 ;  /* 0x0000000000007941 */ /* 0x000fea0003800000 */
.L_x_5145:
[----:B------:R-:W-:-:S03]  /*15f30*/  UMOV UR4, 0xffffffff ;  /* 0xffffffff00047882 */ /* 0x000fc60000000000 */
[----:B------:R-:W-:Y:S05]  /*15f40*/  BRA.DIV UR4, `(.L_x_5147) ;  /* 0x0000001204107947 */ /* 0x000fea000b800000 */
[----:B------:R-:W1:Y:S02]  /*15f50*/  S2R R2, SR_TID.X ;  /* 0x0000000000027919 */ /* 0x000e640000002100 */
[----:B-1----:R-:W-:-:S04]  /*15f60*/  SHF.R.U32.HI R2, RZ, 0x5, R2 ;  /* 0x00000005ff027819 */ /* 0x002fc80000011602 */
[----:B------:R-:W-:-:S05]  /*15f70*/  LOP3.LUT R2, R2, 0x3, RZ, 0xc0, !PT ;  /* 0x0000000302027812 */ /* 0x000fca00078ec0ff */
[----:B------:R1:W2:Y:S02]  /*15f80*/  SHFL.IDX PT, R14, R2, RZ, 0x1f ;  /* 0x00001fff020e7589 */ /* 0x0002a400000e0000 */
.L_x_5188:
[----:B--2---:R-:W-:Y:S01]  /*15f90*/  ISETP.NE.AND P0, PT, R14, RZ, PT ;  /* 0x000000ff0e00720c */ /* 0x004fe20003f05270 */
[----:B------:R-:W-:-:S12]  /*15fa0*/  BSSY B0, `(.L_x_5148) ;  /* 0x0000025000007945 */ /* 0x000fd80003800000 */
[----:B------:R-:W-:Y:S05]  /*15fb0*/  @P0 BRA `(.L_x_5149) ;  /* 0x00000000008c0947 */ /* 0x000fea0003800000 */
[----:B------:R-:W-:-:S03]  /*15fc0*/  UMOV UR4, 0xffffffff ;  /* 0xffffffff00047882 */ /* 0x000fc60000000000 */
[----:B------:R-:W-:Y:S05]  /*15fd0*/  BRA.DIV UR4, `(.L_x_5150) ;  /* 0x0000001204207947 */ /* 0x000fea000b800000 */
[----:B------:R-:W-:-:S13]  /*15fe0*/  ELECT P6, URZ, PT ;  /* 0x00000000003f782f */ /* 0x000fda00038c0000 */
.L_x_5191:
[----:B------:R-:W-:Y:S05]  /*15ff0*/  @!P6 BRA `(.L_x_5149) ;  /* 0x00000000007ce947 */ /* 0x000fea0003800000 */
[----:B------:R-:W-:-:S06]  /*16000*/  ULOP3.LUT UR4, UR41, 0x2, URZ, 0xfc, !UPT ;  /* 0x0000000229047892 */ /* 0x000fcc000f8efc3f */
[----:B-1----:R-:W-:-:S05]  /*16010*/  IMAD.U32 R2, RZ, RZ, UR4 ;  /* 0x00000004ff027e24 */ /* 0x002fca000f8e00ff */
[----:B------:R-:W-:-:S13]  /*16020*/  ISETP.NE.AND P2, PT, R2, 0x3, PT ;  /* 0x000000030200780c */ /* 0x000fda0003f45270 */
[----:B------:R-:W-:Y:S05]  /*16030*/  @!P2 BRA `(.L_x_5151) ;  /* 0x000000000004a947 */ /* 0x000fea0003800000 */
[----:B------:R-:W-:Y:S01]  /*16040*/  BPT.TRAP 0x1 ;  /* 0x000000040000795c */ /* 0x000fe20000300000 */
.L_x_5151:
[----:B------:R-:W2:Y:S01]  /*16050*/  LDL.LU R7, [R1] ;  /* 0x0000000001077983 */ /* 0x000ea20000300800 */
        /* <DEDUP_REMOVED lines=12> */
.L_x_5192:
[----:B------:R-:W1:Y:S02]  /*16120*/  SYNCS.PHASECHK.TRANS64.TRYWAIT P0, [R3+URZ], R2 ;  /* 0x00000002030075a7 */ /* 0x000e64000800017f */
[----:B-1----:R-:W-:Y:S05]  /*16130*/  @!P0 BRA `(.L_x_5153) ;  /* 0x0000000c00fc8947 */ /* 0x002fea0003800000 */
.L_x_5193:
[----:B------:R-:W-:Y:S05]  /*16140*/  @!P2 BRA `(.L_x_5154) ;  /* 0x000000000004a947 */ /* 0x000fea0003800000 */
[----:B------:R-:W-:Y:S01]  /*16150*/  BPT.TRAP 0x1 ;  /* 0x000000040000795c */ /* 0x000fe20000300000 */
.L_x_5154:
[----:B-1----:R-:W-:-:S04]  /*16160*/  VIADD R3, R0, 0x28c60 ;  /* 0x00028c6000037836 */ /* 0x002fc80000000000 */
[----:B------:R-:W-:-:S04]  /*16170*/  IMAD R18, R18, 0x8, R3 ;  /* 0x0000000812127824 */ /* 0x000fc800078e0203 */
[----:B------:R-:W1:Y:S02]  /*16180*/  SYNCS.PHASECHK.TRANS64.TRYWAIT P0, [R18+URZ], R5 ;  /* 0x00000005120075a7 */ /* 0x000e64000800017f */
[----:B-1----:R-:W-:Y:S05]  /*16190*/  @!P0 BRA `(.L_x_5155) ;  /* 0x0000000c00f88947 */ /* 0x002fea0003800000 */
.L_x_5194:
[----:B------:R-:W-:-:S07]  /*161a0*/  IMAD R3, R4, 0x8, R3 ;  /* 0x0000000804037824 */ /* 0x000fce00078e0203 */
.L_x_5156:
[----:B--2---:R2:W3:Y:S02]  /*161b0*/  SYNCS.PHASECHK.TRANS64.TRYWAIT P0, [R3+URZ], R2 ;  /* 0x00000002030075a7 */ /* 0x0044e4000800017f */
[----:B---3--:R-:W-:Y:S05]  /*161c0*/  @!P0 NANOSLEEP.SYNCS 0x989680 ;  /* 0x009896800000895d */ /* 0x008fea0003900000 */
[----:B------:R-:W3:Y:S02]  /*161d0*/  @!P0 SYNCS.PHASECHK.TRANS64 P0, [R3+URZ], R2 ;  /* 0x00000002030085a7 */ /* 0x000ee4000800007f */
[----:B---3--:R-:W-:Y:S05]  /*161e0*/  @!P0 BRA `(.L_x_5156) ;  /* 0xfffffffc00f08947 */ /* 0x008fea000383ffff */
.L_x_5149:
[----:B------:R-:W-:Y:S05]  /*161f0*/  BSYNC B0 ;  /* 0x0000000000007941 */ /* 0x000fea0003800000 */
.L_x_5148:
[----:B------:R-:W-:Y:S05]  /*16200*/  EXIT ;  /* 0x000000000000794d */ /* 0x000fea0003800000 */
.L_x_4938:
[----:B0-----:R-:W-:-:S04]  /*16210*/  IMAD.U32 R3, RZ, RZ, UR21 ;  /* 0x00000015ff037e24 */ /* 0x001fc8000f8e00ff */
[----:B------:R0:W1:Y:S03]  /*16220*/  SYNCS.PHASECHK.TRANS64.TRYWAIT P1, [R3+URZ+0x28c50], R0 ;  /* 0x028c5000030075a7 */ /* 0x000066000802017f */
[----:B-1----:R-:W-:Y:S05]  /*16230*/  @!P1 NANOSLEEP.SYNCS 0x989680 ;  /* 0x009896800000995d */ /* 0x002fea0003900000 */
[----:B------:R-:W1:Y:S02]  /*16240*/  @!P1 SYNCS.PHASECHK.TRANS64 P1, [R3+URZ+0x28c50], R0 ;  /* 0x028c5000030095a7 */ /* 0x000e64000802007f */
[----:B-1----:R-:W-:Y:S05]  /*16250*/  @!P1 BRA `(.L_x_4938) ;  /* 0xfffffffc00ec9947 */ /* 0x002fea000383ffff */
[----:B------:R-:W-:Y:S05]  /*16260*/  BRA `(.L_x_5157) ;  /* 0xfffffeb800b47947 */ /* 0x000fea000383ffff */
.L_x_4943:
[----:B-1----:R-:W-:-:S04]  /*16270*/  IMAD.U32 R3, RZ, RZ, UR21 ;  /* 0x00000015ff037e24 */ /* 0x002fc8000f8e00ff */
[----:B------:R1:W2:Y:S03]  /*16280*/  SYNCS.PHASECHK.TRANS64.TRYWAIT P1, [R3+URZ+0x28c50], R0 ;  /* 0x028c5000030075a7 */ /* 0x0002a6000802017f */
[----:B--2---:R-:W-:Y:S05]  /*16290*/  @!P1 NANOSLEEP.SYNCS 0x989680 ;  /* 0x009896800000995d */ /* 0x004fea0003900000 */
[----:B------:R-:W2:Y:S02]  /*162a0*/  @!P1 SYNCS.PHASECHK.TRANS64 P1, [R3+URZ+0x28c50], R0 ;  /* 0x028c5000030095a7 */ /* 0x000ea4000802007f */
[----:B--2---:R-:W-:Y:S05]  /*162b0*/  @!P1 BRA `(.L_x_4943) ;  /* 0xfffffffc00ec9947 */ /* 0x004fea000383ffff */
[----:B------:R-:W-:Y:S05]  /*162c0*/  BRA `(.L_x_4942) ;  /* 0xfffffec400b07947 */ /* 0x000fea000383ffff */
.L_x_4952:
[----:B0-----:R-:W-:-:S04]  /*162d0*/  IMAD.U32 R3, RZ, RZ, UR43 ;  /* 0x0000002bff037e24 */ /* 0x001fc8000f8e00ff */
[----:B------:R0:W1:Y:S03]  /*162e0*/  SYNCS.PHASECHK.TRANS64.TRYWAIT P0, [R3+URZ+0x28c00], R0 ;  /* 0x028c0000030075a7 */ /* 0x000066000800017f */
[----:B-1----:R-:W-:Y:S05]  /*162f0*/  @!P0 NANOSLEEP.SYNCS 0x989680 ;  /* 0x009896800000895d */ /* 0x002fea0003900000 */
[----:B------:R-:W1:Y:S02]  /*16300*/  @!P0 SYNCS.PHASECHK.TRANS64 P0, [R3+URZ+0x28c00], R0 ;  /* 0x028c0000030085a7 */ /* 0x000e64000800007f */
[----:B-1----:R-:W-:Y:S05]  /*16310*/  @!P0 BRA `(.L_x_4952) ;  /* 0xfffffffc00ec8947 */ /* 0x002fea000383ffff */
[----:B------:R-:W-:Y:S05]  /*16320*/  BRA `(.L_x_5158) ;  /* 0xfffffedc00187947 */ /* 0x000fea000383ffff */
.L_x_4956:
[----:B--2---:R2:W3:Y:S02]  /*16330*/  SYNCS.PHASECHK.TRANS64.TRYWAIT P0, [R7+URZ+0x28c30], R10 ;  /* 0x028c300a070075a7 */ /* 0x0044e4000800017f */
[----:B---3--:R-:W-:Y:S05]  /*16340*/  @!P0 NANOSLEEP.SYNCS 0x989680 ;  /* 0x009896800000895d */ /* 0x008fea0003900000 */
[----:B------:R-:W3:Y:S02]  /*16350*/  @!P0 SYNCS.PHASECHK.TRANS64 P0, [R7+URZ+0x28c30], R10 ;  /* 0x028c300a070085a7 */ /* 0x000ee4000800007f */
[----:B---3--:R-:W-:Y:S05]  /*16360*/  @!P0 BRA `(.L_x_4956) ;  /* 0xfffffffc00f08947 */ /* 0x008fea000383ffff */
[----:B------:R-:W-:Y:S05]  /*16370*/  BRA `(.L_x_4955) ;  /* 0xfffffedc00347947 */ /* 0x000fea000383ffff */
.L_x_4968:
[----:B--2---:R2:W3:Y:S02]  /*16380*/  SYNCS.PHASECHK.TRANS64.TRYWAIT P0, [R7+URZ+0x28c50], R10 ;  /* 0x028c500a070075a7 */ /* 0x0044e4000800017f */
[----:B---3--:R-:W-:Y:S05]  /*16390*/  @!P0 NANOSLEEP.SYNCS 0x989680 ;  /* 0x009896800000895d */ /* 0x008fea0003900000 */
[----:B------:R-:W3:Y:S02]  /*163a0*/  @!P0 SYNCS.PHASECHK.TRANS64 P0, [R7+URZ+0x28c50], R10 ;  /* 0x028c500a070085a7 */ /* 0x000ee4000800007f */
[----:B---3--:R-:W-:Y:S05]  /*163b0*/  @!P0 BRA `(.L_x_4968) ;  /* 0xfffffffc00f08947 */ /* 0x008fea000383ffff */
[----:B------:R-:W-:Y:S05]  /*163c0*/  BRA `(.L_x_4967) ;  /* 0xfffffefc00587947 */ /* 0x000fea000383ffff */
.L_x_4976:
[----:B--2---:R-:W-:-:S04]  /*163d0*/  IMAD.U32 R10, RZ, RZ, UR28 ;  /* 0x0000001cff0a7e24 */ /* 0x004fc8000f8e00ff */
[----:B------:R2:W3:Y:S03]  /*163e0*/  SYNCS.PHASECHK.TRANS64.TRYWAIT P0, [R10+URZ+0x28c30], R7 ;  /* 0x028c30070a0075a7 */ /* 0x0004e6000800017f */
[----:B---3--:R-:W-:Y:S05]  /*163f0*/  @!P0 NANOSLEEP.SYNCS 0x989680 ;  /* 0x009896800000895d */ /* 0x008fea0003900000 */
[----:B------:R-:W3:Y:S02]  /*16400*/  @!P0 SYNCS.PHASECHK.TRANS64 P0, [R10+URZ+0x28c30], R7 ;  /* 0x028c30070a0085a7 */ /* 0x000ee4000800007f */
[----:B---3--:R-:W-:Y:S05]  /*16410*/  @!P0 BRA `(.L_x_4976) ;  /* 0xfffffffc00ec8947 */ /* 0x008fea000383ffff */
[----:B------:R-:W-:Y:S05]  /*16420*/  BRA `(.L_x_4975) ;  /* 0xffffff0000a47947 */ /* 0x000fea000383ffff */
.L_x_4988:
[----:B-1----:R1:W2:Y:S02]  /*16430*/  SYNCS.PHASECHK.TRANS64.TRYWAIT P0, [R168+URZ+0x28c50], R7 ;  /* 0x028c5007a80075a7 */ /* 0x0022a4000800017f */
[----:B--2---:R-:W-:Y:S05]  /*16440*/  @!P0 NANOSLEEP.SYNCS 0x989680 ;  /* 0x009896800000895d */ /* 0x004fea0003900000 */
[----:B------:R-:W2:Y:S02]  /*16450*/  @!P0 SYNCS.PHASECHK.TRANS64 P0, [R168+URZ+0x28c50], R7 ;  /* 0x028c5007a80085a7 */ /* 0x000ea4000800007f */
[----:B--2---:R-:W-:Y:S05]  /*16460*/  @!P0 BRA `(.L_x_4988) ;  /* 0xfffffffc00f08947 */ /* 0x004fea000383ffff */
[----:B------:R-:W-:Y:S05]  /*16470*/  BRA `(.L_x_4987) ;  /* 0xffffff24007c7947 */ /* 0x000fea000383ffff */
.L_x_4997:
[----:B--2---:R-:W-:-:S04]  /*16480*/  IMAD.U32 R5, RZ, RZ, UR25 ;  /* 0x00000019ff057e24 */ /* 0x004fc8000f8e00ff */
[----:B------:R2:W3:Y:S03]  /*16490*/  SYNCS.PHASECHK.TRANS64.TRYWAIT P1, [R5+URZ+0x28c30], R8 ;  /* 0x028c3008050075a7 */ /* 0x0004e6000802017f */
[----:B---3--:R-:W-:Y:S05]  /*164a0*/  @!P1 NANOSLEEP.SYNCS 0x989680 ;  /* 0x009896800000995d */ /* 0x008fea0003900000 */
[----:B------:R-:W3:Y:S02]  /*164b0*/  @!P1 SYNCS.PHASECHK.TRANS64 P1, [R5+URZ+0x28c30], R8 ;  /* 0x028c3008050095a7 */ /* 0x000ee4000802007f */
[----:B---3--:R-:W-:Y:S05]  /*164c0*/  @!P1 BRA `(.L_x_4997) ;  /* 0xfffffffc00ec9947 */ /* 0x008fea000383ffff */
[----:B------:R-:W-:Y:S05]  /*164d0*/  BRA `(.L_x_4996) ;  /* 0xffffff2c00107947 */ /* 0x000fea000383ffff */
.L_x_5001:
[----:B---3--:R3:W4:Y:S02]  /*164e0*/  SYNCS.PHASECHK.TRANS64.TRYWAIT P1, [R173+URZ+0x28c50], R8 ;  /* 0x028c5008ad0075a7 */ /* 0x008724000802017f */
[----:B----4-:R-:W-:Y:S05]  /*164f0*/  @!P1 NANOSLEEP.SYNCS 0x989680 ;  /* 0x009896800000995d */ /* 0x010fea0003900000 */
[----:B------:R-:W4:Y:S02]  /*16500*/  @!P1 SYNCS.PHASECHK.TRANS64 P1, [R173+URZ+0x28c50], R8 ;  /* 0x028c5008ad0095a7 */ /* 0x000f24000802007f */
[----:B----4-:R-:W-:Y:S05]  /*16510*/  @!P1 BRA `(.L_x_5001) ;  /* 0xfffffffc00f09947 */ /* 0x010fea000383ffff */
[----:B------:R-:W-:Y:S05]  /*16520*/  BRA `(.L_x_5000) ;  /* 0xffffff4400347947 */ /* 0x000fea000383ffff */
.L_x_5007:
[----:B------:R-:W-:-:S04]  /*16530*/  IMAD.U32 R6, RZ, RZ, UR27 ;  /* 0x0000001bff067e24 */ /* 0x000fc8000f8e00ff */
[----:B------:R0:W0:Y:S03]  /*16540*/  SYNCS.PHASECHK.TRANS64.TRYWAIT P0, [R6+URZ+0x28c30], R7 ;  /* 0x028c3007060075a7 */ /* 0x000026000800017f */
[----:B0-----:R-:W-:Y:S05]  /*16550*/  @!P0 NANOSLEEP.SYNCS 0x989680 ;  /* 0x009896800000895d */ /* 0x001fea0003900000 */
[----:B------:R-:W0:Y:S02]  /*16560*/  @!P0 SYNCS.PHASECHK.TRANS64 P0, [R6+URZ+0x28c30], R7 ;  /* 0x028c3007060085a7 */ /* 0x000e24000800007f */
[----:B0-----:R-:W-:Y:S05]  /*16570*/  @!P0 BRA `(.L_x_5007) ;  /* 0xfffffffc00ec8947 */ /* 0x001fea000383ffff */
[----:B------:R-:W-:Y:S05]  /*16580*/  BRA `(.L_x_5006) ;  /* 0xffffff4800247947 */ /* 0x000fea000383ffff */
.L_x_5019:
[----:B--2---:R2:W3:Y:S02]  /*16590*/  SYNCS.PHASECHK.TRANS64.TRYWAIT P0, [R20+URZ+0x28c50], R7 ;  /* 0x028c5007140075a7 */ /* 0x0044e4000800017f */
[----:B---3--:R-:W-:Y:S05]  /*165a0*/  @!P0 NANOSLEEP.SYNCS 0x989680 ;  /* 0x009896800000895d */ /* 0x008fea0003900000 */
[----:B------:R-:W3:Y:S02]  /*165b0*/  @!P0 SYNCS.PHASECHK.TRANS64 P0, [R20+URZ+0x28c50], R7 ;  /* 0x028c5007140085a7 */ /* 0x000ee4000800007f */
[----:B---3--:R-:W-:Y:S05]  /*165c0*/  @!P0 BRA `(.L_x_5019) ;  /* 0xfffffffc00f08947 */ /* 0x008fea000383ffff */
[----:B------:R-:W-:Y:S05]  /*165d0*/  BRA `(.L_x_5018) ;  /* 0xffffff6800f47947 */ /* 0x000fea000383ffff */
.L_x_5049:
[----:B------:R-:W-:Y:S02]  /*165e0*/  IMAD.MOV.U32 R13, RZ, RZ, R4 ;  /* 0x000000ffff0d7224 */ /* 0x000fe400078e0004 */
[----:B------:R-:W-:Y:S02]  /*165f0*/  IMAD.MOV.U32 R12, RZ, RZ, RZ ;  /* 0x000000ffff0c7224 */ /* 0x000fe400078e00ff */
[----:B------:R-:W-:Y:S02]  /*16600*/  IMAD.MOV.U32 R11, RZ, RZ, 0x1f ;  /* 0x0000001fff0b7424 */ /* 0x000fe400078e00ff */
[----:B------:R-:W-:-:S07]  /*16610*/  IMAD.MOV.U32 R15, RZ, RZ, -0x1 ;  /* 0xffffffffff0f7424 */ /* 0x000fce00078e00ff */
[----:B0-----:R-:W-:Y:S05]  /*16620*/  WARPSYNC.COLLECTIVE R15, `(.L_x_5159) ;  /* 0x000000000f087348 */ /* 0x001fea0003c00000 */
[----:B------:R1:W2:Y:S02]  /*16630*/  SHFL.IDX P6, R14, R13, R12, R11 ;  /* 0x0000000c0d0e7389 */ /* 0x0002a400000c000b */
[----:B012---:R-:W-:Y:S01]  /*16640*/  ENDCOLLECTIVE ;  /* 0x000000000000791b */ /* 0x007fe20003800000 */
.L_x_5159:
[----:B------:R-:W-:Y:S05]  /*16650*/  BRA `(.L_x_5160) ;  /* 0xffffffb400247947 */ /* 0x000fea000383ffff */
.L_x_5051:
[----:B------:R-:W-:Y:S01]  /*16660*/  BSSY B0, `(.L_x_5161) ;  /* 0x0000006000007945 */ /* 0x000fe20003800000 */
[----:B------:R-:W-:-:S07]  /*16670*/  IMAD.MOV.U32 R15, RZ, RZ, -0x1 ;  /* 0xffffffffff0f7424 */ /* 0x000fce00078e00ff */
[----:B0--3--:R-:W-:Y:S05]  /*16680*/  WARPSYNC.COLLECTIVE R15, `(.L_x_5162) ;  /* 0x000000000f0c7348 */ /* 0x009fea0003c00000 */
[----:B------:R-:W-:Y:S02]  /*16690*/  ELECT P6, UR62, PT ;  /* 0x00000000003e782f */ /* 0x000fe400038c0000 */
[----:B------:R-:W-:Y:S01]  /*166a0*/  MOV R14, UR62 ;  /* 0x0000003e000e7c02 */ /* 0x000fe20008000f00 */
[----:B0--3--:R-:W-:Y:S10]  /*166b0*/  ENDCOLLECTIVE ;  /* 0x000000000000791b */ /* 0x009ff40003800000 */
.L_x_5162:
[----:B------:R-:W-:Y:S05]  /*166c0*/  BSYNC B0 ;  /* 0x0000000000007941 */ /* 0x000fea0003800000 */
.L_x_5161:
[----:B------:R-:W-:Y:S05]  /*166d0*/  BRA `(.L_x_5163) ;  /* 0xffffffb400287947 */ /* 0x000fea000383ffff */
.L_x_5053:
[----:B0-----:R0:W1:Y:S02]  /*166e0*/  SYNCS.PHASECHK.TRANS64.TRYWAIT P0, [R3+URZ+0x28c40], R0 ;  /* 0x028c4000030075a7 */ /* 0x001064000800017f */
[----:B-1----:R-:W-:Y:S05]  /*166f0*/  @!P0 NANOSLEEP.SYNCS 0x989680 ;  /* 0x009896800000895d */ /* 0x002fea0003900000 */
[----:B------:R-:W1:Y:S02]  /*16700*/  @!P0 SYNCS.PHASECHK.TRANS64 P0, [R3+URZ+0x28c40], R0 ;  /* 0x028c4000030085a7 */ /* 0x000e64000800007f */
[----:B-1----:R-:W-:Y:S05]  /*16710*/  @!P0 BRA `(.L_x_5053) ;  /* 0xfffffffc00f08947 */ /* 0x002fea000383ffff */
[----:B------:R-:W-:Y:S05]  /*16720*/  BRA `(.L_x_5164) ;  /* 0xffffffb4008c7947 */ /* 0x000fea000383ffff */
.L_x_5057:
        /* <DEDUP_REMOVED lines=8> */
.L_x_5165:
[----:B------:R-:W-:Y:S01]  /*167b0*/  IMAD.MOV.U32 R13, RZ, RZ, R0 ;  /* 0x000000ffff0d7224 */ /* 0x000fe200078e0000 */
[----:B------:R-:W-:Y:S01]  /*167c0*/  LOP3.LUT R8, R8, 0x7f, RZ, 0xc0, !PT ;  /* 0x0000007f08087812 */ /* 0x000fe200078ec0ff */
[----:B------:R-:W-:-:S07]  /*167d0*/  IMAD.MOV.U32 R5, RZ, RZ, R14 ;  /* 0x000000ffff057224 */ /* 0x000fce00078e000e */
[----:B------:R-:W-:Y:S05]  /*167e0*/  WARPSYNC.COLLECTIVE R15, `(.L_x_5166) ;  /* 0x000000000f087348 */ /* 0x000fea0003c00000 */
[----:B------:R0:W1:Y:S02]  /*167f0*/  SHFL.IDX P6, R14, R13, R12, R11 ;  /* 0x0000000c0d0e7389 */ /* 0x00006400000c000b */
[----:B01----:R-:W-:Y:S01]  /*16800*/  ENDCOLLECTIVE ;  /* 0x000000000000791b */ /* 0x003fe20003800000 */
.L_x_5166:
[----:B------:R-:W-:Y:S01]  /*16810*/  SHF.R.U32.HI R8, RZ, 0x3, R8 ;  /* 0x00000003ff087819 */ /* 0x000fe20000011608 */
[----:B------:R-:W-:Y:S02]  /*16820*/  ULDC UR4, c[0x0][0x288] ;  /* 0x0000a20000047ab9 */ /* 0x000fe40000000800 */
[----:B------:R-:W-:Y:S02]  /*16830*/  IMAD R3, R7, UR4, RZ ;  /* 0x0000000407037c24 */ /* 0x000fe4000f8e02ff */
[----:B------:R-:W-:-:S04]  /*16840*/  VIADD R4, R8, UR40 ;  /* 0x0000002808047c36 */ /* 0x000fc80008000000 */
        /* <DEDUP_REMOVED lines=8> */
.L_x_5167:
[----:B------:R-:W-:-:S05]  /*168d0*/  @!P1 LEA R6, P2, R10, R6, 0x1 ;  /* 0x000000060a069211 */ /* 0x000fca00078408ff */
[----:B------:R-:W-:-:S04]  /*168e0*/  @!P1 IMAD.X R5, RZ, RZ, R5, P2 ;  /* 0x000000ffff059224 */ /* 0x000fc800010e0605 */
[----:B------:R-:W-:Y:S02]  /*168f0*/  @!P1 IMAD.MOV.U32 R7, RZ, RZ, R5 ;  /* 0x000000ffff079224 */ /* 0x000fe400078e0005 */
[----:B------:R-:W-:-:S03]  /*16900*/  IMAD.MOV.U32 R13, RZ, RZ, R0 ;  /* 0x000000ffff0d7224 */ /* 0x000fc600078e0000 */
[----:B------:R-:W-:Y:S01]  /*16910*/  @!PT LDS RZ, [RZ] ;  /* 0x00000000fffff984 */ /* 0x000fe20000000800 */
[----:B------:R-:W-:Y:S01]  /*16920*/  @!PT LDS RZ, [RZ] ;  /* 0x00000000fffff984 */ /* 0x000fe20000000800 */
[----:B------:R-:W-:Y:S01]  /*16930*/  @!PT LDS RZ, [RZ] ;  /* 0x00000000fffff984 */ /* 0x000fe20000000800 */
[----:B------:R0:W-:Y:S01]  /*16940*/  @!P1 LDGSTS.E.BYPASS.LTC128B.128 [R9+0x20400], desc[UR46][R6.64], !P0 ;  /* 0x2040000006099fae */ /* 0x0001e2000c101d6e */
[----:B------:R-:W-:Y:S01]  /*16950*/  ISETP.GE.AND P1, PT, R8, R3, PT ;  /* 0x000000030800720c */ /* 0x000fe20003f26270 */
[----:B------:R-:W-:-:S12]  /*16960*/  IMAD.MOV.U32 R5, RZ, RZ, R14 ;  /* 0x000000ffff057224 */ /* 0x000fd800078e000e */
[----:B0-----:R-:W-:Y:S05]  /*16970*/  WARPSYNC.COLLECTIVE R15, `(.L_x_5168) ;  /* 0x000000000f087348 */ /* 0x001fea0003c00000 */
[----:B------:R1:W2:Y:S02]  /*16980*/  SHFL.IDX P6, R14, R13, R12, R11 ;  /* 0x0000000c0d0e7389 */ /* 0x0002a400000c000b */
[----:B012---:R-:W-:Y:S01]  /*16990*/  ENDCOLLECTIVE ;  /* 0x000000000000791b */ /* 0x007fe20003800000 */
.L_x_5168:
[----:B------:R-:W-:Y:S02]  /*169a0*/  IMAD.MOV.U32 R13, RZ, RZ, R2 ;  /* 0x000000ffff0d7224 */ /* 0x000fe400078e0002 */
[----:B------:R-:W-:Y:S02]  /*169b0*/  IMAD.MOV.U32 R12, RZ, RZ, 0x2 ;  /* 0x00000002ff0c7424 */ /* 0x000fe400078e00ff */
[----:B------:R-:W-:-:S07]  /*169c0*/  IMAD.MOV.U32 R6, RZ, RZ, R14 ;  /* 0x000000ffff067224 */ /* 0x000fce00078e000e */
[----:B------:R-:W-:Y:S05]  /*169d0*/  WARPSYNC.COLLECTIVE R15, `(.L_x_5169) ;  /* 0x000000000f087348 */ /* 0x000fea0003c00000 */
[----:B------:R0:W1:Y:S02]  /*169e0*/  SHFL.IDX P6, R14, R13, R12, R11 ;  /* 0x0000000c0d0e7389 */ /* 0x00006400000c000b */
[----:B01----:R-:W-:Y:S01]  /*169f0*/  ENDCOLLECTIVE ;  /* 0x000000000000791b */ /* 0x003fe20003800000 */
.L_x_5169:
        /* <DEDUP_REMOVED lines=8> */
[----:B------:R0:W-:Y:S02]  /*16a80*/  @!P1 LDGSTS.E.BYPASS.LTC128B.128 [R9+0x20c00], desc[UR46][R6.64], !P0 ;  /* 0x20c0000006099fae */ /* 0x0001e4000c101d6e */
[----:B------:R-:W-:Y:S01]  /*16a90*/  ISETP.GE.AND P1, PT, R5, R3, PT ;  /* 0x000000030500720c */ /* 0x000fe20003f26270 */
[----:B------:R-:W-:-:S12]  /*16aa0*/  IMAD.MOV.U32 R5, RZ, RZ, R14 ;  /* 0x000000ffff057224 */ /* 0x000fd800078e000e */
[----:B0-----:R-:W-:Y:S05]  /*16ab0*/  WARPSYNC.COLLECTIVE R15, `(.L_x_5170) ;  /* 0x000000000f087348 */ /* 0x001fea0003c00000 */
[----:B------:R1:W2:Y:S02]  /*16ac0*/  SHFL.IDX P6, R14, R13, R12, R11 ;  /* 0x0000000c0d0e7389 */ /* 0x0002a400000c000b */
[----:B012---:R-:W-:Y:S01]  /*16ad0*/  ENDCOLLECTIVE ;  /* 0x000000000000791b */ /* 0x007fe20003800000 */
.L_x_5170:
[----:B------:R-:W-:Y:S02]  /*16ae0*/  IMAD.MOV.U32 R13, RZ, RZ, R2 ;  /* 0x000000ffff0d7224 */ /* 0x000fe400078e0002 */
[----:B------:R-:W-:Y:S02]  /*16af0*/  IMAD.MOV.U32 R12, RZ, RZ, 0x3 ;  /* 0x00000003ff0c7424 */ /* 0x000fe400078e00ff */
[----:B------:R-:W-:-:S07]  /*16b00*/  IMAD.MOV.U32 R6, RZ, RZ, R14 ;  /* 0x000000ffff067224 */ /* 0x000fce00078e000e */
[----:B------:R-:W-:Y:S05]  /*16b10*/  WARPSYNC.COLLECTIVE R15, `(.L_x_5171) ;  /* 0x000000000f087348 */ /* 0x000fea0003c00000 */
[----:B------:R0:W1:Y:S02]  /*16b20*/  SHFL.IDX P6, R14, R13, R12, R11 ;  /* 0x0000000c0d0e7389 */ /* 0x00006400000c000b */
[----:B01----:R-:W-:Y:S01]  /*16b30*/  ENDCOLLECTIVE ;  /* 0x000000000000791b */ /* 0x003fe20003800000 */
.L_x_5171:
        /* <DEDUP_REMOVED lines=8> */
[----:B------:R-:W-:-:S07]  /*16bc0*/  IMAD.MOV.U32 R5, RZ, RZ, R14 ;  /* 0x000000ffff057224 */ /* 0x000fce00078e000e */
[----:B0-----:R-:W-:Y:S05]  /*16bd0*/  WARPSYNC.COLLECTIVE R15, `(.L_x_5172) ;  /* 0x000000000f087348 */ /* 0x001fea0003c00000 */
[----:B------:R1:W2:Y:S02]  /*16be0*/  SHFL.IDX P6, R14, R13, R12, R11 ;  /* 0x0000000c0d0e7389 */ /* 0x0002a400000c000b */
[----:B012---:R-:W-:Y:S01]  /*16bf0*/  ENDCOLLECTIVE ;  /* 0x000000000000791b */ /* 0x007fe20003800000 */
.L_x_5172:
[----:B------:R-:W-:Y:S01]  /*16c00*/  IMAD.MOV.U32 R0, RZ, RZ, R14 ;  /* 0x000000ffff007224 */ /* 0x000fe200078e000e */
[----:B------:R-:W-:Y:S06]  /*16c10*/  BRA `(.L_x_5173) ;  /* 0xffffffb800747947 */ /* 0x000fec000383ffff */
.L_x_5060:
[----:B0-----:R0:W1:Y:S02]  /*16c20*/  SYNCS.PHASECHK.TRANS64.TRYWAIT P0, [R17+URZ+0x28c20], R0 ;  /* 0x028c2000110075a7 */ /* 0x001064000800017f */
[----:B-1----:R-:W-:Y:S05]  /*16c30*/  @!P0 NANOSLEEP.SYNCS 0x989680 ;  /* 0x009896800000895d */ /* 0x002fea0003900000 */
[----:B------:R-:W1:Y:S02]  /*16c40*/  @!P0 SYNCS.PHASECHK.TRANS64 P0, [R17+URZ+0x28c20], R0 ;  /* 0x028c2000110085a7 */ /* 0x000e64000800007f */
[----:B-1----:R-:W-:Y:S05]  /*16c50*/  @!P0 BRA `(.L_x_5060) ;  /* 0xfffffffc00f08947 */ /* 0x002fea000383ffff */
[----:B------:R-:W-:Y:S05]  /*16c60*/  BRA `(.L_x_5174) ;  /* 0xffffffb800d07947 */ /* 0x000fea000383ffff */
.L_x_5064:
[----:B0-----:R0:W1:Y:S02]  /*16c70*/  SYNCS.PHASECHK.TRANS64.TRYWAIT P0, [R0+URZ+0x28c60], R3 ;  /* 0x028c6003000075a7 */ /* 0x001064000800017f */
[----:B-1----:R-:W-:Y:S05]  /*16c80*/  @!P0 NANOSLEEP.SYNCS 0x989680 ;  /* 0x009896800000895d */ /* 0x002fea0003900000 */
[----:B------:R-:W1:Y:S02]  /*16c90*/  @!P0 SYNCS.PHASECHK.TRANS64 P0, [R0+URZ+0x28c60], R3 ;  /* 0x028c6003000085a7 */ /* 0x000e64000800007f */
[----:B-1----:R-:W-:Y:S05]  /*16ca0*/  @!P0 BRA `(.L_x_5064) ;  /* 0xfffffffc00f08947 */ /* 0x002fea000383ffff */
[----:B------:R-:W-:Y:S05]  /*16cb0*/  BRA `(.L_x_5175) ;  /* 0xffffffb800f47947 */ /* 0x000fea000383ffff */
.L_x_5081:
[----:B-1----:R1:W2:Y:S02]  /*16cc0*/  SYNCS.PHASECHK.TRANS64.TRYWAIT P0, [R2+URZ+0x28c40], R4 ;  /* 0x028c4004020075a7 */ /* 0x0022a4000800017f */
[----:B--2---:R-:W-:Y:S05]  /*16cd0*/  @!P0 NANOSLEEP.SYNCS 0x989680 ;  /* 0x009896800000895d */ /* 0x004fea0003900000 */
[----:B------:R-:W2:Y:S02]  /*16ce0*/  @!P0 SYNCS.PHASECHK.TRANS64 P0, [R2+URZ+0x28c40], R4 ;  /* 0x028c4004020085a7 */ /* 0x000ea4000800007f */
[----:B--2---:R-:W-:Y:S05]  /*16cf0*/  @!P0 BRA `(.L_x_5081) ;  /* 0xfffffffc00f08947 */ /* 0x004fea000383ffff */
[----:B------:R-:W-:Y:S05]  /*16d00*/  BRA `(.L_x_5176) ;  /* 0xffffffc400dc7947 */ /* 0x000fea000383ffff */
.L_x_5086:
[----:B--2---:R2:W3:Y:S02]  /*16d10*/  SYNCS.PHASECHK.TRANS64.TRYWAIT P0, [R2+URZ+0x28c60], R4 ;  /* 0x028c6004020075a7 */ /* 0x0044e4000800017f */
[----:B---3--:R-:W-:Y:S05]  /*16d20*/  @!P0 NANOSLEEP.SYNCS 0x989680 ;  /* 0x009896800000895d */ /* 0x008fea0003900000 */
[----:B------:R-:W3:Y:S02]  /*16d30*/  @!P0 SYNCS.PHASECHK.TRANS64 P0, [R2+URZ+0x28c60], R4 ;  /* 0x028c6004020085a7 */ /* 0x000ee4000800007f */
[----:B---3--:R-:W-:Y:S05]  /*16d40*/  @!P0 BRA `(.L_x_5086) ;  /* 0xfffffffc00f08947 */ /* 0x008fea000383ffff */
[----:B------:R-:W-:Y:S05]  /*16d50*/  BRA `(.L_x_5177) ;  /* 0xffffffc800547947 */ /* 0x000fea000383ffff */
.L_x_5102:
[----:B0-----:R0:W1:Y:S02]  /*16d60*/  SYNCS.PHASECHK.TRANS64.TRYWAIT P0, [R4+URZ+0x28c40], R2 ;  /* 0x028c4002040075a7 */ /* 0x001064000800017f */
[----:B-1----:R-:W-:Y:S05]  /*16d70*/  @!P0 NANOSLEEP.SYNCS 0x989680 ;  /* 0x009896800000895d */ /* 0x002fea0003900000 */
[----:B------:R-:W1:Y:S02]  /*16d80*/  @!P0 SYNCS.PHASECHK.TRANS64 P0, [R4+URZ+0x28c40], R2 ;  /* 0x028c4002040085a7 */ /* 0x000e64000800007f */
[----:B-1----:R-:W-:Y:S05]  /*16d90*/  @!P0 BRA `(.L_x_5102) ;  /* 0xfffffffc00f08947 */ /* 0x002fea000383ffff */
[----:B------:R-:W-:Y:S05]  /*16da0*/  BRA `(.L_x_5178) ;  /* 0xffffffd4002c7947 */ /* 0x000fea000383ffff */
.L_x_5107:
[----:B-1----:R1:W2:Y:S02]  /*16db0*/  SYNCS.PHASECHK.TRANS64.TRYWAIT P0, [R4+URZ+0x28c60], R2 ;  /* 0x028c6002040075a7 */ /* 0x0022a4000800017f */
[----:B--2---:R-:W-:Y:S05]  /*16dc0*/  @!P0 NANOSLEEP.SYNCS 0x989680 ;  /* 0x009896800000895d */ /* 0x004fea0003900000 */
[----:B------:R-:W2:Y:S02]  /*16dd0*/  @!P0 SYNCS.PHASECHK.TRANS64 P0, [R4+URZ+0x28c60], R2 ;  /* 0x028c6002040085a7 */ /* 0x000ea4000800007f */
[----:B--2---:R-:W-:Y:S05]  /*16de0*/  @!P0 BRA `(.L_x_5107) ;  /* 0xfffffffc00f08947 */ /* 0x004fea000383ffff */
[----:B------:R-:W-:Y:S05]  /*16df0*/  BRA `(.L_x_5179) ;  /* 0xffffffd400a47947 */ /* 0x000fea000383ffff */
.L_x_5122:
[----:B0-----:R0:W1:Y:S02]  /*16e00*/  SYNCS.PHASECHK.TRANS64.TRYWAIT P0, [R4+URZ+0x28c40], R2 ;  /* 0x028c4002040075a7 */ /* 0x001064000800017f */
[----:B-1----:R-:W-:Y:S05]  /*16e10*/  @!P0 NANOSLEEP.SYNCS 0x989680 ;  /* 0x009896800000895d */ /* 0x002fea0003900000 */
[----:B------:R-:W1:Y:S02]  /*16e20*/  @!P0 SYNCS.PHASECHK.TRANS64 P0, [R4+URZ+0x28c40], R2 ;  /* 0x028c4002040085a7 */ /* 0x000e64000800007f */
[----:B-1----:R-:W-:Y:S05]  /*16e30*/  @!P0 BRA `(.L_x_5122) ;  /* 0xfffffffc00f08947 */ /* 0x002fea000383ffff */
[----:B------:R-:W-:Y:S05]  /*16e40*/  BRA `(.L_x_5180) ;  /* 0xffffffe000607947 */ /* 0x000fea000383ffff */
.L_x_5127:
[----:B-1----:R1:W2:Y:S02]  /*16e50*/  SYNCS.PHASECHK.TRANS64.TRYWAIT P0, [R4+URZ+0x28c60], R2 ;  /* 0x028c6002040075a7 */ /* 0x0022a4000800017f */
[----:B--2---:R-:W-:Y:S05]  /*16e60*/  @!P0 NANOSLEEP.SYNCS 0x989680 ;  /* 0x009896800000895d */ /* 0x004fea0003900000 */
[----:B------:R-:W2:Y:S02]  /*16e70*/  @!P0 SYNCS.PHASECHK.TRANS64 P0, [R4+URZ+0x28c60], R2 ;  /* 0x028c6002040085a7 */ /* 0x000ea4000800007f */
[----:B--2---:R-:W-:Y:S05]  /*16e80*/  @!P0 BRA `(.L_x_5127) ;  /* 0xfffffffc00f08947 */ /* 0x004fea000383ffff */
[----:B------:R-:W-:Y:S05]  /*16e90*/  BRA `(.L_x_5181) ;  /* 0xffffffe000d87947 */ /* 0x000fea000383ffff */
.L_x_5143:
[----:B------:R-:W-:Y:S01]  /*16ea0*/  BSSY B0, `(.L_x_5182) ;  /* 0x0000008000007945 */ /* 0x000fe20003800000 */
[----:B-----5:R-:W-:Y:S02]  /*16eb0*/  IMAD.MOV.U32 R13, RZ, RZ, R2 ;  /* 0x000000ffff0d7224 */ /* 0x020fe400078e0002 */
[----:B------:R-:W-:Y:S02]  /*16ec0*/  IMAD.MOV.U32 R12, RZ, RZ, RZ ;  /* 0x000000ffff0c7224 */ /* 0x000fe400078e00ff */
[----:B------:R-:W-:Y:S02]  /*16ed0*/  IMAD.MOV.U32 R11, RZ, RZ, 0x1f ;  /* 0x0000001fff0b7424 */ /* 0x000fe400078e00ff */
[----:B------:R-:W-:-:S07]  /*16ee0*/  IMAD.MOV.U32 R15, RZ, RZ, -0x1 ;  /* 0xffffffffff0f7424 */ /* 0x000fce00078e00ff */
[----:B------:R-:W-:Y:S05]  /*16ef0*/  WARPSYNC.COLLECTIVE R15, `(.L_x_5183) ;  /* 0x000000000f087348 */ /* 0x000fea0003c00000 */
[----:B------:R0:W1:Y:S02]  /*16f00*/  SHFL.IDX P6, R14, R13, R12, R11 ;  /* 0x0000000c0d0e7389 */ /* 0x00006400000c000b */
[----:B01----:R-:W-:Y:S01]  /*16f10*/  ENDCOLLECTIVE ;  /* 0x000000000000791b */ /* 0x003fe20003800000 */
.L_x_5183:
[----:B------:R-:W-:Y:S05]  /*16f20*/  BSYNC B0 ;  /* 0x0000000000007941 */ /* 0x000fea0003800000 */
.L_x_5182:
[----:B------:R-:W-:Y:S05]  /*16f30*/  BRA `(.L_x_5184) ;  /* 0xffffffec00987947 */ /* 0x000fea000383ffff */
.L_x_5146:
[----:B0-----:R0:W1:Y:S02]  /*16f40*/  SYNCS.PHASECHK.TRANS64.TRYWAIT P0, [R0+URZ+0x28c20], R3 ;  /* 0x028c2003000075a7 */ /* 0x001064000800017f */
[----:B-1----:R-:W-:Y:S05]  /*16f50*/  @!P0 NANOSLEEP.SYNCS 0x989680 ;  /* 0x009896800000895d */ /* 0x002fea0003900000 */
[----:B------:R-:W1:Y:S02]  /*16f60*/  @!P0 SYNCS.PHASECHK.TRANS64 P0, [R0+URZ+0x28c20], R3 ;  /* 0x028c2003000085a7 */ /* 0x000e64000800007f */
[----:B-1----:R-:W-:Y:S05]  /*16f70*/  @!P0 BRA `(.L_x_5146) ;  /* 0xfffffffc00f08947 */ /* 0x002fea000383ffff */
[----:B------:R-:W-:Y:S05]  /*16f80*/  BRA `(.L_x_5185) ;  /* 0xffffffec00e47947 */ /* 0x000fea000383ffff */
.L_x_5147:
        /* <DEDUP_REMOVED lines=11> */
.L_x_5187:
[----:B------:R-:W-:Y:S05]  /*17040*/  BSYNC B0 ;  /* 0x0000000000007941 */ /* 0x000fea0003800000 */
.L_x_5186:
[----:B------:R-:W-:Y:S05]  /*17050*/  BRA `(.L_x_5188) ;  /* 0xffffffec00cc7947 */ /* 0x000fea000383ffff */
.L_x_5150:
[----:B------:R-:W-:Y:S01]  /*17060*/  BSSY B1, `(.L_x_5189) ;  /* 0x0000006000017945 */ /* 0x000fe20003800000 */
[----:B------:R-:W-:-:S07]  /*17070*/  IMAD.MOV.U32 R15, RZ, RZ, -0x1 ;  /* 0xffffffffff0f7424 */ /* 0x000fce00078e00ff */
[----:B01----:R-:W-:Y:S05]  /*17080*/  WARPSYNC.COLLECTIVE R15, `(.L_x_5190) ;  /* 0x000000000f0c7348 */ /* 0x003fea0003c00000 */
[----:B------:R-:W-:Y:S02]  /*17090*/  ELECT P6, UR62, PT ;  /* 0x00000000003e782f */ /* 0x000fe400038c0000 */
[----:B------:R-:W-:Y:S01]  /*170a0*/  MOV R14, UR62 ;  /* 0x0000003e000e7c02 */ /* 0x000fe20008000f00 */
[----:B01----:R-:W-:Y:S10]  /*170b0*/  ENDCOLLECTIVE ;  /* 0x000000000000791b */ /* 0x003ff40003800000 */
.L_x_5190:
[----:B------:R-:W-:Y:S05]  /*170c0*/  BSYNC B1 ;  /* 0x0000000000017941 */ /* 0x000fea0003800000 */
.L_x_5189:
[----:B------:R-:W-:Y:S05]  /*170d0*/  BRA `(.L_x_5191) ;  /* 0xffffffec00c47947 */ /* 0x000fea000383ffff */
.L_x_5152:
[----:B0-----:R0:W1:Y:S02]  /*170e0*/  SYNCS.PHASECHK.TRANS64.TRYWAIT P0, [R6+URZ], R5 ;  /* 0x00000005060075a7 */ /* 0x001064000800017f */
[----:B-1----:R-:W-:Y:S05]  /*170f0*/  @!P0 NANOSLEEP.SYNCS 0x989680 ;  /* 0x009896800000895d */ /* 0x002fea0003900000 */
[----:B------:R-:W1:Y:S02]  /*17100*/  @!P0 SYNCS.PHASECHK.TRANS64 P0, [R6+URZ], R5 ;  /* 0x00000005060085a7 */ /* 0x000e64000800007f */
[----:B-1----:R-:W-:Y:S05]  /*17110*/  @!P0 BRA `(.L_x_5152) ;  /* 0xfffffffc00f08947 */ /* 0x002fea000383ffff */
[----:B------:R-:W-:Y:S05]  /*17120*/  BRA `(.L_x_5192) ;  /* 0xffffffec00fc7947 */ /* 0x000fea000383ffff */
.L_x_5153:
[----:B-1----:R1:W2:Y:S02]  /*17130*/  SYNCS.PHASECHK.TRANS64.TRYWAIT P0, [R3+URZ], R2 ;  /* 0x00000002030075a7 */ /* 0x0022a4000800017f */
[----:B--2---:R-:W-:Y:S05]  /*17140*/  @!P0 NANOSLEEP.SYNCS 0x989680 ;  /* 0x009896800000895d */ /* 0x004fea0003900000 */
[----:B------:R-:W2:Y:S02]  /*17150*/  @!P0 SYNCS.PHASECHK.TRANS64 P0, [R3+URZ], R2 ;  /* 0x00000002030085a7 */ /* 0x000ea4000800007f */
[----:B--2---:R-:W-:Y:S05]  /*17160*/  @!P0 BRA `(.L_x_5153) ;  /* 0xfffffffc00f08947 */ /* 0x004fea000383ffff */
[----:B------:R-:W-:Y:S05]  /*17170*/  BRA `(.L_x_5193) ;  /* 0xffffffec00f07947 */ /* 0x000fea000383ffff */
.L_x_5155:
[----:B-1----:R1:W2:Y:S02]  /*17180*/  SYNCS.PHASECHK.TRANS64.TRYWAIT P0, [R18+URZ], R5 ;  /* 0x00000005120075a7 */ /* 0x0022a4000800017f */
[----:B--2---:R-:W-:Y:S05]  /*17190*/  @!P0 NANOSLEEP.SYNCS 0x989680 ;  /* 0x009896800000895d */ /* 0x004fea0003900000 */
[----:B------:R-:W2:Y:S02]  /*171a0*/  @!P0 SYNCS.PHASECHK.TRANS64 P0, [R18+URZ], R5 ;  /* 0x00000005120085a7 */ /* 0x000ea4000800007f */
[----:B--2---:R-:W-:Y:S05]  /*171b0*/  @!P0 BRA `(.L_x_5155) ;  /* 0xfffffffc00f08947 */ /* 0x004fea000383ffff */
[----:B------:R-:W-:Y:S05]  /*171c0*/  BRA `(.L_x_5194) ;  /* 0xffffffec00f47947 */ /* 0x000fea000383ffff */
.L_x_5195:
        /* <DEDUP_REMOVED lines=11> */
.L_x_15290:


//--------------------- .text._ZN7cutlass13device_kernelIN5flash11enable_sm90INS1_16FlashAttnFwdSm90INS1_25CollectiveMainloopFwdSm90ILi2EN4cute5tupleIJNS5_1CILi1EEES8_S8_EEENS6_IJNS7_ILi64EEESA_SA_EEELi512ENS_6half_tEfNS_4arch4Sm90ELb0ELb1ELb1ELb0ELb0ELb0ELb1ELb0ELb0ELb1ELb0ELb0EEENS1_21CollectiveEpilogueFwdINS6_IJSA_NS7_ILi512EEESA_EEES9_SC_SE_Li256ELb0ELb1ELb0ELb0EEENS1_30DynamicPersistentTileSchedulerILi256ELi128ELb0ELb1ELb1EEEEEEEEEvNT_6ParamsE --------------------------
	.section	.text._ZN7cutlass13device_kernelIN5flash11enable_sm90INS1_16FlashAttnFwdSm90INS1_25CollectiveMainloopFwdSm90ILi2EN4cute5tupleIJNS5_1CILi1EEES8_S8_EEENS6_IJNS7_ILi64EEESA_SA_EEELi512ENS_6half_tEfNS_4arch4Sm90ELb0ELb1ELb1ELb0ELb0ELb0ELb1ELb0ELb0ELb1ELb0ELb0EEENS1_21CollectiveEpilogueFwdINS6_IJSA_NS7_ILi512EEESA_EEES9_SC_SE_Li256ELb0ELb1ELb0ELb0EEENS1_30DynamicPersistentTileSchedulerILi256ELi128ELb0ELb1ELb1EEEEEEEEEvNT_6ParamsE,"ax",@progbits
	.align	128
.text._ZN7cutlass13device_kernelIN5flash11enable_sm90INS1_16FlashAttnFwdSm90INS1_25CollectiveMainloopFwdSm90ILi2EN4cute5tupleIJNS5_1CILi1EEES8_S8_EEENS6_IJNS7_ILi64EEESA_SA_EEELi512ENS_6half_tEfNS_4arch4Sm90ELb0ELb1ELb1ELb0ELb0ELb0ELb1ELb0ELb0ELb1ELb0ELb0EEENS1_21CollectiveEpilogueFwdINS6_IJSA_NS7_ILi512EEESA_EEES9_SC_SE_Li256ELb0ELb1ELb0ELb0EEENS1_30DynamicPersistentTileSchedulerILi256ELi128ELb0ELb1ELb1EEEEEEEEEvNT_6ParamsE:
        .type           _ZN7cutlass13device_kernelIN5flash11enable_sm90INS1_16FlashAttnFwdSm90INS1_25CollectiveMainloopFwdSm90ILi2EN4cute5tupleIJNS5_1CILi1EEES8_S8_EEENS6_IJNS7_ILi64EEESA_SA_EEELi512ENS_6half_tEfNS_4arch4Sm90ELb0ELb1ELb1ELb0ELb0ELb0ELb1ELb0ELb0ELb1ELb0ELb0EEENS1_21CollectiveEpilogueFwdINS6_IJSA_NS7_ILi512EEESA_EEES9_SC_SE_Li256ELb0ELb1ELb0ELb0EEENS1_30DynamicPersistentTileSchedulerILi256ELi128ELb0ELb1ELb1EEEEEEEEEvNT_6ParamsE,@function
        .size           _ZN7cutlass13device_kernelIN5flash11enable_sm90INS1_16FlashAttnFwdSm90INS1_25CollectiveMainloopFwdSm90ILi2EN4cute5tupleIJNS5_1CILi1EEES8_S8_EEENS6_IJNS7_ILi64EEESA_SA_EEELi512ENS_6half_tEfNS_4arch4Sm90ELb0ELb1ELb1ELb0ELb0ELb0ELb1ELb0ELb0ELb1ELb0ELb0EEENS1_21CollectiveEpilogueFwdINS6_IJSA_NS7_ILi512EEESA_EEES9_SC_SE_Li256ELb0ELb1ELb0ELb0EEENS1_30DynamicPersistentTileSchedulerILi256ELi128ELb0ELb1ELb1EEEEEEEEEvNT_6ParamsE,(.L_x_15291 - _ZN7cutlass13device_kernelIN5flash11enable_sm90INS1_16FlashAttnFwdSm90INS1_25CollectiveMainloopFwdSm90ILi2EN4cute5tupleIJNS5_1CILi1EEES8_S8_EEENS6_IJNS7_ILi64EEESA_SA_EEELi512ENS_6half_tEfNS_4arch4Sm90ELb0ELb1ELb1ELb0ELb0ELb0ELb1ELb0ELb0ELb1ELb0ELb0EEENS1_21CollectiveEpilogueFwdINS6_IJSA_NS7_ILi512EEESA_EEES9_SC_SE_Li256ELb0ELb1ELb0ELb0EEENS1_30DynamicPersistentTileSchedulerILi256ELi128ELb0ELb1ELb1EEEEEEEEEvNT_6ParamsE)
        .other          _ZN7cutlass13device_kernelIN5flash11enable_sm90INS1_16FlashAttnFwdSm90INS1_25CollectiveMainloopFwdSm90ILi2EN4cute5tupleIJNS5_1CILi1EEES8_S8_EEENS6_IJNS7_ILi64EEESA_SA_EEELi512ENS_6half_tEfNS_4arch4Sm90ELb0ELb1ELb1ELb0ELb0ELb0ELb1ELb0ELb0ELb1ELb0ELb0EEENS1_21CollectiveEpilogueFwdINS6_IJSA_NS7_ILi512EEESA_EEES9_SC_SE_Li256ELb0ELb1ELb0ELb0EEENS1_30DynamicPersistentTileSchedulerILi256ELi128ELb0ELb1ELb1EEEEEEEEEvNT_6ParamsE,@"STO_CUDA_ENTRY STV_DEFAULT"
_ZN7cutlass13device_kernelIN5flash11enable_sm90INS1_16FlashAttnFwdSm90INS1_25CollectiveMainloopFwdSm90ILi2EN4cute5tupleIJNS5_1CILi1EEES8_S8_EEENS6_IJNS7_ILi64EEESA_SA_EEELi512ENS_6half_tEfNS_4arch4Sm90ELb0ELb1ELb1ELb0ELb0ELb0ELb1ELb0ELb0ELb1ELb0ELb0EEENS1_21CollectiveEpilogueFwdINS6_IJSA_NS7_ILi512EEESA_EEES9_SC_SE_Li256ELb0ELb1ELb0ELb0EEENS1_30DynamicPersistentTileSchedulerILi256ELi128ELb0ELb1ELb1EEEEEEEEEvNT_6ParamsE:
[----:B------:R-:W0:Y:S02]  /*0000*/  LDC R1, c[0x0][0x28] ;  /* 0x00000a00ff017b82 */ /* 0x000e240000000800 */
[----:B0-----:R-:W-:Y:S01]  /*0010*/  VIADD R1, R1, 0xfffffb70 ;  /* 0xfffffb7001017836 */ /* 0x001fe20000000000 */
[----:B------:R-:W0:Y:S01]  /*0020*/  S2R R4, SR_TID.X ;  /* 0x0000000000047919 */ /* 0x000e220000002100 */
[----:B------:R-:W-:Y:S01]  /*0030*/  ELECT P0, URZ, PT ;  /* 0x00000000003f782f */ /* 0x000fe20003800000 */
[----:B------:R-:W-:Y:S01]  /*0040*/  BSSY B0, `(.L_x_5196) ;  /* 0x0000011000007945 */ /* 0x000fe20003800000 */
[----:B------:R-:W-:Y:S01]  /*0050*/  ULDC UR4, c[0x0][0x20] ;  /* 0x0000080000047ab9 */ /* 0x000fe20000000800 */
[----:B0-----:R-:W-:-:S05]  /*0060*/  SHF.R.U32.HI R0, RZ, 0x5, R4 ;  /* 0x00000005ff007819 */ /* 0x001fca0000011604 */
[----:B------:R-:W0:Y:S02]  /*0070*/  SHFL.IDX PT, R2, R0, RZ, 0x1f ;  /* 0x00001fff00027589 */ /* 0x000e2400000e0000 */
[----:B0-----:R-:W-:Y:S02]  /*0080*/  ISETP.EQ.AND P0, PT, R2, RZ, P0 ;  /* 0x000000ff0200720c */ /* 0x001fe40000702270 */
[----:B------:R-:W-:Y:S01]  /*0090*/  IADD3 R2, P1, R1, UR4, RZ ;  /* 0x0000000401027c10 */ /* 0x000fe2000ff3e0ff */
[----:B------:R-:W-:-:S04]  /*00a0*/  ULDC UR4, c[0x0][0x24] ;  /* 0x0000090000047ab9 */ /* 0x000fc80000000800 */
[----:B------:R-:W-:-:S06]  /*00b0*/  IMAD.X R16, RZ, RZ, UR4, P1 ;  /* 0x00000004ff107e24 */ /* 0x000fcc00088e06ff */
        /* <DEDUP_REMOVED lines=9> */
.L_x_5197:
[----:B------:R-:W-:Y:S05]  /*0150*/  BSYNC B0 ;  /* 0x0000000000007941 */ /* 0x000fea0003800000 */
.L_x_5196:
[----:B------:R-:W-:Y:S01]  /*0160*/  VOTEU.ANY UP0, P0 ;  /* 0x00000000003f7886 */ /* 0x000fe20000000100 */
[----:B------:R-:W0:Y:S01]  /*0170*/  SHFL.IDX PT, R3, R0, RZ, 0x1f ;  /* 0x00001fff00037589 */ /* 0x000e2200000e0000 */
[----:B------:R-:W-:Y:S01]  /*0180*/  UMOV UR4, 0x80 ;  /* 0x0000008000047882 */ /* 0x000fe20000000000 */
[----:B------:R-:W-:Y:S01]  /*0190*/  UMOV UR7, 0x100 ;  /* 0x0000010000077882 */ /* 0x000fe20000000000 */
[----:B------:R-:W-:Y:S01]  /*01a0*/  SHF.R.U32.HI R4, RZ, 0x7, R4 ;  /* 0x00000007ff047819 */ /* 0x000fe20000011604 */
[----:B------:R-:W1:Y:S01]  /*01b0*/  @UP0 S2UR UR8, SR_CgaCtaId ;  /* 0x00000000000809c3 */ /* 0x000e620000008800 */
[----:B------:R-:W-:Y:S01]  /*01c0*/  @UP0 UMOV UR6, 0x400 ;  /* 0x0000040000060882 */ /* 0x000fe20000000000 */
[----:B------:R-:W-:-:S04]  /*01d0*/  @UP0 UIADD3 UR4, -UR4, 0x100000, URZ ;  /* 0x0010000004040890 */ /* 0x000fc8000fffe13f */
[----:B------:R-:W-:Y:S02]  /*01e0*/  @UP0 USHF.L.U32 UR5, UR4, 0xb, URZ ;  /* 0x0000000b04050899 */ /* 0x000fe4000800063f */
[----:B------:R-:W-:Y:S01]  /*01f0*/  @UP0 USHF.L.U32 UR4, UR4, 0x1, URZ ;  /* 0x0000000104040899 */ /* 0x000fe2000800063f */
[----:B------:R-:W-:Y:S01]  /*0200*/  VOTEU.ANY UP1, P0 ;  /* 0x00000000003f7886 */ /* 0x000fe20000020100 */
[----:B------:R-:W-:Y:S01]  /*0210*/  VOTEU.ANY UP2, P0 ;  /* 0x00000000003f7886 */ /* 0x000fe20000040100 */
[----:B------:R-:W2:Y:S01]  /*0220*/  SHFL.IDX PT, R4, R4, RZ, 0x1f ;  /* 0x00001fff04047589 */ /* 0x000ea200000e0000 */
[----:B0-----:R-:W-:Y:S01]  /*0230*/  ISETP.NE.AND P1, PT, R3, RZ, PT ;  /* 0x000000ff0300720c */ /* 0x001fe20003f25270 */
[----:B-1----:R-:W-:Y:S02]  /*0240*/  @UP0 ULEA UR8, UR8, UR6, 0x18 ;  /* 0x0000000608080291 */ /* 0x002fe4000f8ec03f */
[----:B------:R-:W-:-:S04]  /*0250*/  @UP0 UIADD3 UR6, -UR7, 0x100000, URZ ;  /* 0x0010000007060890 */ /* 0x000fc8000fffe13f */
[----:B------:R-:W-:Y:S02]  /*0260*/  @UP0 USHF.L.U32 UR7, UR6, 0xb, URZ ;  /* 0x0000000b06070899 */ /* 0x000fe4000800063f */
[----:B------:R-:W-:Y:S01]  /*0270*/  @UP0 USHF.L.U32 UR6, UR6, 0x1, URZ ;  /* 0x0000000106060899 */ /* 0x000fe2000800063f */
[----:B------:R-:W-:Y:S01]  /*0280*/  VOTEU.ANY UP0, P0 ;  /* 0x00000000003f7886 */ /* 0x000fe20000000100 */
[----:B------:R-:W0:Y:S04]  /*0290*/  FENCE.VIEW.ASYNC.S ;  /* 0x00000000000073c6 */ /* 0x000e280000000000 */
[----:B0-----:R0:W1:Y:S01]  /*02a0*/  @UP0 SYNCS.EXCH.64 URZ, [UR8+0x38800], UR4 ;  /* 0x03880004083f05b2 */ /* 0x0010620008000100 */
[----:B------:R0:W3:Y:S05]  /*02b0*/  @UP1 SYNCS.EXCH.64 URZ, [UR8+0x38810], UR4 ;  /* 0x03881004083f15b2 */ /* 0x0000ea0008000100 */
[----:B------:R0:W4:Y:S01]  /*02c0*/  @UP2 SYNCS.EXCH.64 URZ, [UR8+0x38820], UR6 ;  /* 0x03882006083f25b2 */ /* 0x0001220008000100 */
[----:B--2---:R-:W-:Y:S05]  /*02d0*/  @P1 BRA `(.L_x_5198) ;  /* 0x0000000000381947 */ /* 0x004fea0003800000 */
        /* <DEDUP_REMOVED lines=13> */
[----:B--2---:R-:W-:Y:S01]  /*03b0*/  NOP ;  /* 0x0000000000007918 */ /* 0x004fe20000000000 */
.L_x_5198:
[----:B------:R-:W2:Y:S01]  /*03c0*/  SHFL.IDX PT, R3, R0, RZ, 0x1f ;  /* 0x00001fff00037589 */ /* 0x000ea200000e0000 */
[----:B------:R-:W-:Y:S01]  /*03d0*/  NOP ;  /* 0x0000000000007918 */ /* 0x000fe20000000000 */
[----:B--2---:R-:W-:-:S13]  /*03e0*/  ISETP.NE.AND P0, PT, R3, RZ, PT ;  /* 0x000000ff0300720c */ /* 0x004fda0003f05270 */
        /* <DEDUP_REMOVED lines=18> */
[----:B--2---:R-:W-:Y:S01]  /*0510*/  NOP ;  /* 0x0000000000007918 */ /* 0x004fe20000000000 */
.L_x_5199:
[----:B------:R-:W2:Y:S01]  /*0520*/  SHFL.IDX PT, R3, R0, RZ, 0x1f ;  /* 0x00001fff00037589 */ /* 0x000ea200000e0000 */
[----:B------:R-:W-:Y:S01]  /*0530*/  NOP ;  /* 0x0000000000007918 */ /* 0x000fe20000000000 */
[----:B--2---:R-:W-:-:S13]  /*0540*/  ISETP.NE.AND P0, PT, R3, RZ, PT ;  /* 0x000000ff0300720c */ /* 0x004fda0003f05270 */
        /* <DEDUP_REMOVED lines=15> */
.L_x_5200:
        /* <DEDUP_REMOVED lines=22> */
.L_x_5201:
[----:B------:R-:W2:Y:S01]  /*07a0*/  SHFL.IDX PT, R3, R0, RZ, 0x1f ;  /* 0x00001fff00037589 */ /* 0x000ea200000e0000 */
[----:B------:R-:W-:Y:S01]  /*07b0*/  R2UR UR38, R4 ;  /* 0x00000000042672ca */ /* 0x000fe200000e0000 */
        /* <DEDUP_REMOVED lines=21> */
.L_x_5202:
[----:B------:R-:W-:Y:S01]  /*0910*/  UISETP.NE.AND UP0, UPT, UR38, URZ, UPT ;  /* 0x0000003f2600728c */ /* 0x000fe2000bf05270 */
[C---:B------:R-:W-:Y:S01]  /*0920*/  IADD3 R163, P0, R2.reuse, 0x70, RZ ;  /* 0x0000007002a37810 */ /* 0x040fe20007f1e0ff */
[----:B------:R-:W-:Y:S01]  /*0930*/  NOP ;  /* 0x0000000000007918 */ /* 0x000fe20000000000 */
[----:B01-34-:R-:W-:Y:S01]  /*0940*/  BAR.SYNC.DEFER_BLOCKING 0x0 ;  /* 0x0000000000007b1d */ /* 0x01bfe20000010000 */
[----:B------:R-:W-:Y:S01]  /*0950*/  IADD3 R22, P1, R2, 0x200, RZ ;  /* 0x0000020002167810 */ /* 0x000fe20007f3e0ff */
[----:B------:R-:W-:Y:S01]  /*0960*/  UP2UR UR4, UPR, URZ, 0x1 ;  /* 0x000000013f047883 */ /* 0x000fe20008000000 */
[----:B------:R-:W-:Y:S01]  /*0970*/  PLOP3.LUT P2, PT, PT, PT, UP0, 0x40, 0x0 ;  /* 0x000000000000781c */ /* 0x000fe20003f4e808 */
[--C-:B------:R-:W-:Y:S02]  /*0980*/  IMAD.X R162, RZ, RZ, R16.reuse, P0 ;  /* 0x000000ffffa27224 */ /* 0x100fe400000e0610 */
[----:B------:R-:W-:Y:S01]  /*0990*/  ULDC.64 UR46, c[0x0][0x208] ;  /* 0x00008200002e7ab9 */ /* 0x000fe20000000a00 */
[----:B------:R-:W-:-:S02]  /*09a0*/  IMAD.X R19, RZ, RZ, R16, P1 ;  /* 0x000000ffff137224 */ /* 0x000fc400008e0610 */
[----:B------:R-:W-:Y:S02]  /*09b0*/  IMAD.MOV.U32 R152, RZ, RZ, R2 ;  /* 0x000000ffff987224 */ /* 0x000fe400078e0002 */
[----:B------:R-:W-:-:S05]  /*09c0*/  IMAD.MOV.U32 R153, RZ, RZ, R16 ;  /* 0x000000ffff997224 */ /* 0x000fca00078e0010 */
[----:B------:R-:W-:Y:S05]  /*09d0*/  @P2 BRA `(.L_x_5203) ;  /* 0x00000298007c2947 */ /* 0x000fea0003800000 */
.L_x_5204:
[----:B------:R-:W-:-:S08]  /*09e0*/  NOP ;  /* 0x0000000000007918 */ /* 0x000fd00000000000 */
[----:B------:R-:W0:Y:S02]  /*09f0*/  USETMAXREG.TRY_ALLOC.CTAPOOL UP0, 0xf0 ;  /* 0x000000f0000079c8 */ /* 0x000e240008000600 */
[----:B0-----:R-:W-:-:S13]  /*0a00*/  PLOP3.LUT P0, PT, PT, PT, UP0, 0x80, 0x0 ;  /* 0x000000000000781c */ /* 0x001fda0003f0f008 */
[----:B------:R-:W-:Y:S05]  /*0a10*/  @!P0 BRA `(.L_x_5204) ;  /* 0xfffffffc00f08947 */ /* 0x000fea000383ffff */
[----:B------:R-:W0:Y:S01]  /*0a20*/  S2R R3, SR_TID.X ;  /* 0x0000000000037919 */ /* 0x000e220000002100 */
[----:B------:R-:W1:Y:S08]  /*0a30*/  S2UR UR5, SR_CTAID.X ;  /* 0x00000000000579c3 */ /* 0x000e700000002500 */
[----:B------:R-:W-:Y:S06]  /*0a40*/  BAR.ARV 0x4, 0x180 ;  /* 0x0106000000007b1d */ /* 0x000fec0000002000 */
[----:B------:R-:W-:-:S02]  /*0a50*/  IADD3 R230, P1, R2, 0x1e8, RZ ;  /* 0x000001e802e67810 */ /* 0x000fc40007f3e0ff */
[----:B------:R-:W-:Y:S01]  /*0a60*/  IADD3 R233, P2, R2, 0x1f4, RZ ;  /* 0x000001f402e97810 */ /* 0x000fe20007f5e0ff */
[----:B------:R2:W-:Y:S02]  /*0a70*/  STL.64 [R1+0x1e8], RZ ;  /* 0x0001e8ff01007387 */ /* 0x0005e40000100a00 */
[--C-:B------:R-:W-:Y:S02]  /*0a80*/  IMAD.X R231, RZ, RZ, R16.reuse, P1 ;  /* 0x000000ffffe77224 */ /* 0x100fe400008e0610 */
[----:B------:R2:W-:Y:S01]  /*0a90*/  STL [R1+0x1f0], RZ ;  /* 0x0001f0ff01007387 */ /* 0x0005e20000100800 */
[----:B------:R-:W-:-:S03]  /*0aa0*/  IMAD.X R232, RZ, RZ, R16, P2 ;  /* 0x000000ffffe87224 */ /* 0x000fc600010e0610 */
[----:B------:R2:W-:Y:S01]  /*0ab0*/  STL [R1+0x1f4], RZ ;  /* 0x0001f4ff01007387 */ /* 0x0005e20000100800 */
[----:B0-----:R-:W-:-:S04]  /*0ac0*/  LOP3.LUT R0, R3, 0xffffff80, RZ, 0xc0, !PT ;  /* 0xffffff8003007812 */ /* 0x001fc800078ec0ff */
[----:B------:R-:W-:Y:S02]  /*0ad0*/  ISETP.NE.AND P0, PT, R0, 0x80, PT ;  /* 0x000000800000780c */ /* 0x000fe40003f05270 */
[----:B------:R-:W1:Y:S11]  /*0ae0*/  LDC R0, c[0x0][0xd38] ;  /* 0x00034e00ff007b82 */ /* 0x000e760000000800 */
[----:B------:R-:W-:Y:S06]  /*0af0*/  @!P0 BAR.ARV 0x8, 0x100 ;  /* 0x0204000000008b1d */ /* 0x000fec0000002000 */
[----:B------:R-:W-:-:S13]  /*0b00*/  ISETP.GE.U32.AND P0, PT, R3, 0x100, PT ;  /* 0x000001000300780c */ /* 0x000fda0003f06070 */
[----:B------:R-:W-:Y:S06]  /*0b10*/  @P0 BAR.ARV 0xf, 0x100 ;  /* 0x03c4000000000b1d */ /* 0x000fec0000002000 */
[----:B-1----:R-:W-:-:S13]  /*0b20*/  ISETP.LE.AND P0, PT, R0, UR5, PT ;  /* 0x0000000500007c0c */ /* 0x002fda000bf03270 */
[----:B--2---:R-:W-:Y:S05]  /*0b30*/  @P0 EXIT ;  /* 0x000000000000094d */ /* 0x004fea0003800000 */
[----:B------:R-:W-:Y:S01]  /*0b40*/  VIADD R20, R3, 0xffffff80 ;  /* 0xffffff8003147836 */ /* 0x000fe20000000000 */
[----:B------:R-:W0:Y:S01]  /*0b50*/  S2UR UR6, SR_CgaCtaId ;  /* 0x00000000000679c3 */ /* 0x000e220000008800 */
[----:B------:R-:W-:-:S03]  /*0b60*/  UMOV UR44, 0x400 ;  /* 0x00000400002c7882 */ /* 0x000fc60000000000 */
[----:B------:R-:W-:-:S04]  /*0b70*/  SHF.R.S32.HI R3, RZ, 0x1f, R20 ;  /* 0x0000001fff037819 */ /* 0x000fc80000011414 */
[CC--:B------:R-:W-:Y:S01]  /*0b80*/  LEA.HI R0, R3.reuse, R20.reuse, RZ, 0x4 ;  /* 0x0000001403007211 */ /* 0x0c0fe200078f20ff */
[----:B------:R-:W1:Y:S01]  /*0b90*/  S2UR UR4, SR_SWINHI ;  /* 0x00000000000479c3 */ /* 0x000e620000002f00 */
[CC--:B------:R-:W-:Y:S02]  /*0ba0*/  LEA.HI R8, R3.reuse, R20.reuse, RZ, 0x2 ;  /* 0x0000001403087211 */ /* 0x0c0fe400078f10ff */
[----:B------:R-:W-:Y:S02]  /*0bb0*/  SHF.R.S32.HI R5, RZ, 0x4, R0 ;  /* 0x00000004ff057819 */ /* 0x000fe40000011400 */
[----:B------:R-:W-:Y:S02]  /*0bc0*/  LEA.HI R6, R3, R20, RZ, 0x7 ;  /* 0x0000001403067211 */ /* 0x000fe400078f38ff */
[----:B------:R-:W-:Y:S02]  /*0bd0*/  LEA.HI R4, R0, R5, RZ, 0x1 ;  /* 0x0000000500047211 */ /* 0x000fe400078f08ff */
[----:B------:R-:W-:-:S02]  /*0be0*/  LOP3.LUT R11, R8, 0xfffffffc, RZ, 0xc0, !PT ;  /* 0xfffffffc080b7812 */ /* 0x000fc400078ec0ff */
[----:B------:R-:W-:Y:S02]  /*0bf0*/  LOP3.LUT R4, R4, 0x1ffffffe, RZ, 0xc0, !PT ;  /* 0x1ffffffe04047812 */ /* 0x000fe400078ec0ff */
[----:B------:R-:W-:Y:S01]  /*0c00*/  LOP3.LUT R9, R6, 0xffffff80, RZ, 0xc0, !PT ;  /* 0xffffff8006097812 */ /* 0x000fe200078ec0ff */
[C---:B------:R-:W-:Y:S01]  /*0c10*/  IMAD.IADD R11, R20.reuse, 0x1, -R11 ;  /* 0x00000001140b7824 */ /* 0x040fe200078e0a0b */
[-C--:B------:R-:W-:Y:S01]  /*0c20*/  LEA.HI R7, R3, R20.reuse, RZ, 0x3 ;  /* 0x0000001403077211 */ /* 0x080fe200078f18ff */
[----:B------:R-:W-:Y:S01]  /*0c30*/  IMAD.IADD R5, R5, 0x1, -R4 ;  /* 0x0000000105057824 */ /* 0x000fe200078e0a04 */
[----:B------:R-:W-:Y:S01]  /*0c40*/  LEA.HI R4, R3, R20, RZ, 0x5 ;  /* 0x0000001403047211 */ /* 0x000fe200078f28ff */
[----:B------:R-:W-:Y:S01]  /*0c50*/  IMAD.IADD R9, R20, 0x1, -R9 ;  /* 0x0000000114097824 */ /* 0x000fe200078e0a09 */
[----:B------:R-:W-:Y:S01]  /*0c60*/  LOP3.LUT R3, R0, 0xfffffff0, RZ, 0xc0, !PT ;  /* 0xfffffff000037812 */ /* 0x000fe200078ec0ff */
[----:B0-----:R-:W-:Y:S01]  /*0c70*/  ULEA UR44, UR6, UR44, 0x18 ;  /* 0x0000002c062c7291 */ /* 0x001fe2000f8ec03f */
[--C-:B------:R-:W-:Y:S01]  /*0c80*/  SHF.R.S32.HI R235, RZ, 0x5, R4.reuse ;  /* 0x00000005ffeb7819 */ /* 0x100fe20000011404 */
[----:B------:R-:W-:Y:S01]  /*0c90*/  IMAD.SHL.U32 R12, R5, 0x8, RZ ;  /* 0x00000008050c7824 */ /* 0x000fe200078e00ff */
[----:B------:R-:W-:Y:S01]  /*0ca0*/  SHF.R.S32.HI R4, RZ, 0x1f, R4 ;  /* 0x0000001fff047819 */ /* 0x000fe20000011404 */
[----:B------:R-:W-:Y:S01]  /*0cb0*/  IMAD.IADD R236, R20, 0x1, -R3 ;  /* 0x0000000114ec7824 */ /* 0x000fe200078e0a03 */
[----:B------:R-:W-:-:S02]  /*0cc0*/  SHF.R.S32.HI R188, RZ, 0x3, R7 ;  /* 0x00000003ffbc7819 */ /* 0x000fc40000011407 */
[----:B------:R-:W-:Y:S01]  /*0cd0*/  LEA.HI R4, R4, R235, RZ, 0x2 ;  /* 0x000000eb04047211 */ /* 0x000fe200078f10ff */
[----:B------:R-:W-:Y:S01]  /*0ce0*/  UMOV UR36, UR44 ;  /* 0x0000002c00247c82 */ /* 0x000fe20008000000 */
[----:B-1----:R-:W-:Y:S01]  /*0cf0*/  UMOV UR37, UR4 ;  /* 0x0000000400257c82 */ /* 0x002fe20008000000 */
[----:B------:R-:W-:Y:S01]  /*0d00*/  LOP3.LUT R7, R7, 0xfffffff8, RZ, 0xc0, !PT ;  /* 0xfffffff807077812 */ /* 0x000fe200078ec0ff */
[----:B------:R-:W-:Y:S01]  /*0d10*/  IMAD.U32 R156, RZ, RZ, UR36 ;  /* 0x00000024ff9c7e24 */ /* 0x000fe2000f8e00ff */
[----:B------:R-:W-:Y:S01]  /*0d20*/  SHF.R.S32.HI R197, RZ, 0x7, R6 ;  /* 0x00000007ffc57819 */ /* 0x000fe20000011406 */
[----:B------:R-:W-:Y:S01]  /*0d30*/  IMAD.U32 R157, RZ, RZ, UR37 ;  /* 0x00000025ff9d7e24 */ /* 0x000fe2000f8e00ff */
[----:B------:R-:W-:Y:S01]  /*0d40*/  LOP3.LUT R4, R4, 0x3ffffc, RZ, 0xc0, !PT ;  /* 0x003ffffc04047812 */ /* 0x000fe200078ec0ff */
[----:B------:R-:W-:Y:S01]  /*0d50*/  IMAD.IADD R198, R20, 0x1, -R7 ;  /* 0x0000000114c67824 */ /* 0x000fe200078e0a07 */
[----:B------:R-:W-:Y:S01]  /*0d60*/  LEA.HI R3, R11, R11, RZ, 0x1 ;  /* 0x0000000b0b037211 */ /* 0x000fe200078f08ff */
[----:B------:R-:W-:Y:S01]  /*0d70*/  IMAD R7, R197, 0x100, R236 ;  /* 0x00000100c5077824 */ /* 0x000fe200078e02ec */
[----:B------:R-:W-:Y:S01]  /*0d80*/  SHF.R.S32.HI R0, RZ, 0x1f, R9 ;  /* 0x0000001fff007819 */ /* 0x000fe20000011409 */
[----:B------:R-:W-:Y:S01]  /*0d90*/  IMAD.IADD R4, R235, 0x1, -R4 ;  /* 0x00000001eb047824 */ /* 0x000fe200078e0a04 */
[----:B------:R-:W-:Y:S01]  /*0da0*/  LOP3.LUT R8, R3, 0x1ffffffe, RZ, 0xc0, !PT ;  /* 0x1ffffffe03087812 */ /* 0x000fe200078ec0ff */
[----:B------:R-:W-:Y:S01]  /*0db0*/  IMAD.SHL.U32 R164, R198, 0x8, RZ ;  /* 0x00000008c6a47824 */ /* 0x000fe200078e00ff */
[-C--:B------:R-:W-:Y:S01]  /*0dc0*/  LEA.HI R3, R0, R9.reuse, RZ, 0x2 ;  /* 0x0000000900037211 */ /* 0x080fe200078f10ff */
[----:B------:R-:W-:Y:S01]  /*0dd0*/  IMAD R10, R4, 0x10, R7 ;  /* 0x00000010040a7824 */ /* 0x000fe200078e0207 */
[----:B------:R-:W-:Y:S01]  /*0de0*/  LEA.HI R0, R0, R9, RZ, 0x5 ;  /* 0x0000000900007211 */ /* 0x000fe200078f28ff */
[----:B------:R-:W-:Y:S01]  /*0df0*/  IMAD R159, R188, 0x40, R164 ;  /* 0x00000040bc9f7824 */ /* 0x000fe200078e02a4 */
[--C-:B------:R-:W-:Y:S01]  /*0e00*/  SHF.R.S32.HI R4, RZ, 0x2, R3.reuse ;  /* 0x00000002ff047819 */ /* 0x100fe20000011403 */
[----:B------:R-:W-:Y:S01]  /*0e10*/  IMAD.IADD R11, R11, 0x1, -R8 ;  /* 0x000000010b0b7824 */ /* 0x000fe200078e0a08 */
[----:B------:R-:W-:Y:S01]  /*0e20*/  SHF.R.S32.HI R7, RZ, 0x1f, R3 ;  /* 0x0000001fff077819 */ /* 0x000fe20000011403 */
[----:B------:R-:W-:Y:S01]  /*0e30*/  IMAD.WIDE R158, R159, 0x2, R156 ;  /* 0x000000029f9e7825 */ /* 0x000fe200078e029c */
[----:B------:R-:W-:Y:S01]  /*0e40*/  SHF.R.S32.HI R0, RZ, 0x5, R0 ;  /* 0x00000005ff007819 */ /* 0x000fe20000011400 */
[----:B------:R0:W-:Y:S01]  /*0e50*/  STL [R1+0x444], R12 ;  /* 0x0004440c01007387 */ /* 0x0001e20000100800 */
[----:B------:R-:W-:Y:S01]  /*0e60*/  LEA.HI R7, R7, R4, RZ, 0x3 ;  /* 0x0000000407077211 */ /* 0x000fe200078f18ff */
[----:B------:R-:W-:Y:S01]  /*0e70*/  VIADD R184, R164, 0x40 ;  /* 0x00000040a4b87836 */ /* 0x000fe20000000000 */
[----:B------:R-:W-:Y:S01]  /*0e80*/  IADD3 R229, P5, R158, 0x7000, RZ ;  /* 0x000070009ee57810 */ /* 0x000fe20007fbe0ff */
[C---:B------:R-:W-:Y:S01]  /*0e90*/  VIADD R185, R164.reuse, 0x80 ;  /* 0x00000080a4b97836 */ /* 0x040fe20000000000 */
[----:B------:R-:W-:Y:S01]  /*0ea0*/  LOP3.LUT R7, R7, 0xfffffff8, RZ, 0xc0, !PT ;  /* 0xfffffff807077812 */ /* 0x000fe200078ec0ff */
[----:B------:R-:W-:Y:S01]  /*0eb0*/  VIADD R167, R164, 0xc0 ;  /* 0x000000c0a4a77836 */ /* 0x000fe20000000000 */
[----:B------:R-:W-:Y:S01]  /*0ec0*/  IADD3 R227, P6, R158, 0x8000, RZ ;  /* 0x000080009ee37810 */ /* 0x000fe20007fde0ff */
[----:B------:R-:W-:Y:S01]  /*0ed0*/  VIADD R166, R164, 0x100 ;  /* 0x00000100a4a67836 */ /* 0x000fe20000000000 */
[----:B------:R-:W-:Y:S01]  /*0ee0*/  LOP3.LUT R228, R229, 0x380, RZ, 0xc0, !PT ;  /* 0x00000380e5e47812 */ /* 0x000fe200078ec0ff */
[----:B------:R-:W-:Y:S01]  /*0ef0*/  IMAD.IADD R7, R4, 0x1, -R7 ;  /* 0x0000000104077824 */ /* 0x000fe200078e0a07 */
[----:B------:R-:W-:Y:S01]  /*0f00*/  LOP3.LUT R226, R227, 0x380, RZ, 0xc0, !PT ;  /* 0x00000380e3e27812 */ /* 0x000fe200078ec0ff */
[----:B------:R-:W-:Y:S01]  /*0f10*/  VIADD R165, R164, 0x140 ;  /* 0x00000140a4a57836 */ /* 0x000fe20000000000 */
[----:B------:R-:W-:Y:S01]  /*0f20*/  SHF.R.U64 R228, R228, 0x3, RZ ;  /* 0x00000003e4e47819 */ /* 0x000fe200000012ff */
[----:B------:R-:W-:Y:S01]  /*0f30*/  IMAD R160, R0, 0x10, R7 ;  /* 0x0000001000a07824 */ /* 0x000fe200078e0207 */
[----:B------:R-:W-:Y:S01]  /*0f40*/  IADD3 R225, P0, R158, 0x9000, RZ ;  /* 0x000090009ee17810 */ /* 0x000fe20007f1e0ff */
[----:B------:R-:W-:Y:S01]  /*0f50*/  VIADD R187, R164, 0x180 ;  /* 0x00000180a4bb7836 */ /* 0x000fe20000000000 */
[----:B------:R-:W-:Y:S01]  /*0f60*/  SHF.R.U64 R226, R226, 0x3, RZ ;  /* 0x00000003e2e27819 */ /* 0x000fe200000012ff */
[----:B------:R-:W-:Y:S01]  /*0f70*/  IMAD R0, R11, 0x8, R160 ;  /* 0x000000080b007824 */ /* 0x000fe200078e02a0 */
[----:B------:R-:W-:Y:S01]  /*0f80*/  LEA.HI R6, R6, R197, RZ, 0x1 ;  /* 0x000000c506067211 */ /* 0x000fe200078f08ff */
[----:B------:R-:W-:Y:S01]  /*0f90*/  VIADD R186, R164, 0x1c0 ;  /* 0x000001c0a4ba7836 */ /* 0x000fe20000000000 */
[----:B------:R-:W-:Y:S01]  /*0fa0*/  LOP3.LUT R228, R228, R229, RZ, 0x3c, !PT ;  /* 0x000000e5e4e47212 */ /* 0x000fe200078e3cff */
[--C-:B------:R-:W-:Y:S01]  /*0fb0*/  IMAD.X R229, RZ, RZ, R159.reuse, P5 ;  /* 0x000000ffffe57224 */ /* 0x100fe200028e069f */
[----:B------:R0:W-:Y:S01]  /*0fc0*/  STL [R1+0x448], R0 ;  /* 0x0004480001007387 */ /* 0x0001e20000100800 */
[----:B------:R-:W-:Y:S01]  /*0fd0*/  LOP3.LUT R224, R225, 0x380, RZ, 0xc0, !PT ;  /* 0x00000380e1e07812 */ /* 0x000fe200078ec0ff */
[----:B------:R-:W-:Y:S01]  /*0fe0*/  UMOV UR4, UR5 ;  /* 0x0000000500047c82 */ /* 0x000fe20008000000 */
[----:B------:R-:W-:Y:S01]  /*0ff0*/  LOP3.LUT R226, R226, R227, RZ, 0x3c, !PT ;  /* 0x000000e3e2e27212 */ /* 0x000fe200078e3cff */
[----:B------:R-:W-:Y:S01]  /*1000*/  IMAD.X R227, RZ, RZ, R159, P6 ;  /* 0x000000ffffe37224 */ /* 0x000fe200030e069f */
[----:B------:R-:W-:Y:S01]  /*1010*/  LOP3.LUT R8, R3, 0x7ffffffc, RZ, 0xc0, !PT ;  /* 0x7ffffffc03087812 */ /* 0x000fe200078ec0ff */
[----:B------:R-:W-:Y:S01]  /*1020*/  IMAD.U32 R3, R10, 0x40, R12 ;  /* 0x000000400a037824 */ /* 0x000fe200078e000c */
[----:B------:R-:W-:-:S02]  /*1030*/  IADD3 R223, P1, R158, 0xa000, RZ ;  /* 0x0000a0009edf7810 */ /* 0x000fc40007f3e0ff */
[C---:B------:R-:W-:Y:S01]  /*1040*/  IADD3 R221, P2, R158.reuse, 0xb000, RZ ;  /* 0x0000b0009edd7810 */ /* 0x040fe20007f5e0ff */
[----:B------:R-:W-:Y:S01]  /*1050*/  IMAD.IADD R8, R9, 0x1, -R8 ;  /* 0x0000000109087824 */ /* 0x000fe200078e0a08 */
[C---:B------:R-:W-:Y:S01]  /*1060*/  IADD3 R219, P3, R158.reuse, 0xc000, RZ ;  /* 0x0000c0009edb7810 */ /* 0x040fe20007f7e0ff */
[----:B------:R-:W-:Y:S01]  /*1070*/  IMAD.WIDE R156, R3, 0x2, R156 ;  /* 0x00000002039c7825 */ /* 0x000fe200078e029c */
[C---:B------:R-:W-:Y:S02]  /*1080*/  IADD3 R217, P4, R158.reuse, 0xd000, RZ ;  /* 0x0000d0009ed97810 */ /* 0x040fe40007f9e0ff */
[----:B------:R-:W-:Y:S01]  /*1090*/  IADD3 R215, P5, R158, 0xe000, RZ ;  /* 0x0000e0009ed77810 */ /* 0x000fe20007fbe0ff */
[----:B------:R-:W-:Y:S01]  /*10a0*/  IMAD.SHL.U32 R237, R8, 0x2, RZ ;  /* 0x0000000208ed7824 */ /* 0x000fe200078e00ff */
[----:B------:R-:W-:Y:S02]  /*10b0*/  IADD3 R201, P6, R158, 0xf000, RZ ;  /* 0x0000f0009ec97810 */ /* 0x000fe40007fde0ff */
[----:B------:R-:W-:-:S02]  /*10c0*/  LOP3.LUT R6, R6, 0xfffffe, RZ, 0xc0, !PT ;  /* 0x00fffffe06067812 */ /* 0x000fc400078ec0ff */
[----:B------:R-:W-:Y:S02]  /*10d0*/  SHF.R.U64 R224, R224, 0x3, RZ ;  /* 0x00000003e0e07819 */ /* 0x000fe400000012ff */
[----:B------:R-:W-:Y:S01]  /*10e0*/  LOP3.LUT R222, R223, 0x380, RZ, 0xc0, !PT ;  /* 0x00000380dfde7812 */ /* 0x000fe200078ec0ff */
[----:B------:R-:W-:Y:S01]  /*10f0*/  IMAD.IADD R6, R197, 0x1, -R6 ;  /* 0x00000001c5067824 */ /* 0x000fe200078e0a06 */
[----:B------:R-:W-:Y:S02]  /*1100*/  LOP3.LUT R220, R221, 0x380, RZ, 0xc0, !PT ;  /* 0x00000380dddc7812 */ /* 0x000fe400078ec0ff */
[----:B------:R-:W-:Y:S01]  /*1110*/  LOP3.LUT R218, R219, 0x380, RZ, 0xc0, !PT ;  /* 0x00000380dbda7812 */ /* 0x000fe200078ec0ff */
[----:B------:R-:W-:Y:S01]  /*1120*/  IMAD.SHL.U32 R234, R6, 0x100, RZ ;  /* 0x0000010006ea7824 */ /* 0x000fe200078e00ff */
[----:B------:R-:W-:Y:S02]  /*1130*/  LOP3.LUT R216, R217, 0x380, RZ, 0xc0, !PT ;  /* 0x00000380d9d87812 */ /* 0x000fe400078ec0ff */
[----:B------:R-:W-:Y:S01]  /*1140*/  LOP3.LUT R214, R215, 0x380, RZ, 0xc0, !PT ;  /* 0x00000380d7d67812 */ /* 0x000fe200078ec0ff */
[----:B------:R-:W-:Y:S01]  /*1150*/  IMAD.IADD R161, R237, 0x1, R234 ;  /* 0x00000001eda17824 */ /* 0x000fe200078e02ea */
[----:B------:R-:W-:-:S02]  /*1160*/  LOP3.LUT R200, R201, 0x380, RZ, 0xc0, !PT ;  /* 0x00000380c9c87812 */ /* 0x000fc400078ec0ff */
[----:B------:R-:W-:Y:S01]  /*1170*/  LOP3.LUT R224, R224, R225, RZ, 0x3c, !PT ;  /* 0x000000e1e0e07212 */ /* 0x000fe200078e3cff */
[----:B------:R-:W-:Y:S01]  /*1180*/  IMAD.X R225, RZ, RZ, R159, P0 ;  /* 0x000000ffffe17224 */ /* 0x000fe200000e069f */
[----:B------:R-:W-:Y:S02]  /*1190*/  SHF.R.U64 R222, R222, 0x3, RZ ;  /* 0x00000003dede7819 */ /* 0x000fe400000012ff */
[----:B------:R-:W-:Y:S02]  /*11a0*/  SHF.R.U64 R220, R220, 0x3, RZ ;  /* 0x00000003dcdc7819 */ /* 0x000fe400000012ff */
[----:B------:R-:W-:Y:S02]  /*11b0*/  SHF.R.U64 R218, R218, 0x3, RZ ;  /* 0x00000003dada7819 */ /* 0x000fe400000012ff */
[----:B------:R-:W-:Y:S02]  /*11c0*/  SHF.R.U64 R216, R216, 0x3, RZ ;  /* 0x00000003d8d87819 */ /* 0x000fe400000012ff */
[----:B------:R-:W-:-:S02]  /*11d0*/  SHF.R.U64 R214, R214, 0x3, RZ ;  /* 0x00000003d6d67819 */ /* 0x000fc400000012ff */
[----:B------:R-:W-:Y:S02]  /*11e0*/  SHF.R.U64 R200, R200, 0x3, RZ ;  /* 0x00000003c8c87819 */ /* 0x000fe400000012ff */
[----:B------:R-:W-:Y:S02]  /*11f0*/  IADD3 R17, P0, R2, 0xec, RZ ;  /* 0x000000ec02117810 */ /* 0x000fe40007f1e0ff */
[----:B------:R-:W-:Y:S01]  /*1200*/  LOP3.LUT R222, R222, R223, RZ, 0x3c, !PT ;  /* 0x000000dfdede7212 */ /* 0x000fe200078e3cff */
[--C-:B------:R-:W-:Y:S01]  /*1210*/  IMAD.X R223, RZ, RZ, R159.reuse, P1 ;  /* 0x000000ffffdf7224 */ /* 0x100fe200008e069f */
[----:B------:R-:W-:Y:S01]  /*1220*/  LOP3.LUT R220, R220, R221, RZ, 0x3c, !PT ;  /* 0x000000dddcdc7212 */ /* 0x000fe200078e3cff */
[----:B------:R-:W-:Y:S01]  /*1230*/  IMAD.X R23, RZ, RZ, R16, P0 ;  /* 0x000000ffff177224 */ /* 0x000fe200000e0610 */
        /* <DEDUP_REMOVED lines=8> */
[----:B------:R-:W-:Y:S01]  /*12c0*/  SHF.R.S32.HI R196, RZ, 0x1f, R164 ;  /* 0x0000001fffc47819 */ /* 0x000fe200000114a4 */
[----:B------:R-:W-:Y:S01]  /*12d0*/  IMAD.X R201, RZ, RZ, R159, P6 ;  /* 0x000000ffffc97224 */ /* 0x000fe200030e069f */
[----:B------:R-:W-:-:S02]  /*12e0*/  SHF.R.S32.HI R195, RZ, 0x1f, R184 ;  /* 0x0000001fffc37819 */ /* 0x000fc400000114b8 */
[----:B------:R-:W-:Y:S02]  /*12f0*/  SHF.R.S32.HI R194, RZ, 0x1f, R185 ;  /* 0x0000001fffc27819 */ /* 0x000fe400000114b9 */
[----:B------:R-:W-:Y:S02]  /*1300*/  SHF.R.S32.HI R193, RZ, 0x1f, R167 ;  /* 0x0000001fffc17819 */ /* 0x000fe400000114a7 */
[----:B------:R-:W-:Y:S02]  /*1310*/  SHF.R.S32.HI R192, RZ, 0x1f, R166 ;  /* 0x0000001fffc07819 */ /* 0x000fe400000114a6 */
[----:B------:R-:W-:Y:S02]  /*1320*/  SHF.R.S32.HI R191, RZ, 0x1f, R165 ;  /* 0x0000001fffbf7819 */ /* 0x000fe400000114a5 */
[----:B------:R-:W-:Y:S02]  /*1330*/  SHF.R.S32.HI R190, RZ, 0x1f, R187 ;  /* 0x0000001fffbe7819 */ /* 0x000fe400000114bb */
[----:B0-----:R-:W-:-:S07]  /*1340*/  SHF.R.S32.HI R189, RZ, 0x1f, R186 ;  /* 0x0000001fffbd7819 */ /* 0x001fce00000114ba */
.L_x_5340:
        /* <DEDUP_REMOVED lines=21> */
.L_x_5205:
[----:B------:R-:W-:Y:S01]  /*14a0*/  ULDC UR7, c[0x0][0xd54] ;  /* 0x0003550000077ab9 */ /* 0x000fe20000000800 */
[----:B------:R-:W-:Y:S01]  /*14b0*/  UMOV UR6, UR9 ;  /* 0x0000000900067c82 */ /* 0x000fe20008000000 */
[----:B------:R-:W-:-:S11]  /*14c0*/  UISETP.NE.AND UP0, UPT, UR7, 0x1, UPT ;  /* 0x000000010700788c */ /* 0x000fd6000bf05270 */
[----:B------:R-:W-:Y:S02]  /*14d0*/  @UP0 ULDC.64 UR10, c[0x0][0xd58] ;  /* 0x00035600000a0ab9 */ /* 0x000fe40000000a00 */
[----:B------:R-:W-:-:S04]  /*14e0*/  UIMAD.WIDE.U32 UR4, UR9, UR10, URZ ;  /* 0x0000000a090472a5 */ /* 0x000fc8000f8e003f */
[----:B------:R-:W-:-:S04]  /*14f0*/  @UP0 USHF.R.U32.HI UR6, URZ, UR11, UR5 ;  /* 0x0000000b3f060299 */ /* 0x000fc80008011605 */
[----:B------:R-:W-:-:S12]  /*1500*/  UIMAD UR4, UR6, UR7, URZ ;  /* 0x00000007060472a4 */ /* 0x000fd8000f8e023f */
.L_x_5206:
[----:B------:R-:W0:Y:S01]  /*1510*/  LDC R0, c[0x0][0xa80] ;  /* 0x0002a000ff007b82 */ /* 0x000e220000000800 */
[----:B------:R-:W-:Y:S01]  /*1520*/  ULDC UR41, c[0x0][0xd48] ;  /* 0x0003520000297ab9 */ /* 0x000fe20000000800 */
[----:B------:R-:W-:Y:S01]  /*1530*/  UIADD3 UR4, UR9, -UR4, URZ ;  /* 0x8000000409047290 */ /* 0x000fe2000fffe03f */
[----:B------:R1:W-:Y:S01]  /*1540*/  STL.128 [R1+0x410], RZ ;  /* 0x000410ff01007387 */ /* 0x0003e20000100c00 */
[----:B------:R-:W-:Y:S01]  /*1550*/  UISETP.NE.AND UP1, UPT, UR41, 0x1, UPT ;  /* 0x000000012900788c */ /* 0x000fe2000bf25270 */
[----:B------:R-:W-:Y:S01]  /*1560*/  IADD3 R28, P0, R2, 0x410, RZ ;  /* 0x00000410021c7810 */ /* 0x000fe20007f1e0ff */
[----:B------:R-:W-:Y:S01]  /*1570*/  ULDC UR5, c[0x0][0xd54] ;  /* 0x0003550000057ab9 */ /* 0x000fe20000000800 */
[----:B------:R-:W-:Y:S01]  /*1580*/  UISETP.NE.AND UP2, UPT, UR38, 0x1, UPT ;  /* 0x000000012600788c */ /* 0x000fe2000bf45270 */
[----:B------:R1:W-:Y:S01]  /*1590*/  STL.128 [R1+0x420], RZ ;  /* 0x000420ff01007387 */ /* 0x0003e20000100c00 */
[----:B------:R-:W-:Y:S01]  /*15a0*/  UIMAD UR8, UR8, UR5, UR4 ;  /* 0x00000005080872a4 */ /* 0x000fe2000f8e0204 */
[----:B------:R-:W-:Y:S01]  /*15b0*/  IMAD.X R39, RZ, RZ, R16, P0 ;  /* 0x000000ffff277224 */ /* 0x000fe200000e0610 */
[----:B------:R-:W-:Y:S01]  /*15c0*/  ULOP3.LUT UR39, URZ, UR6, URZ, 0x33, !UPT ;  /* 0x000000063f277292 */ /* 0x000fe2000f8e333f */
[----:B------:R1:W-:Y:S01]  /*15d0*/  STL.128 [R1+0x200], RZ ;  /* 0x000200ff01007387 */ /* 0x0003e20000100c00 */
[----:B------:R-:W-:Y:S01]  /*15e0*/  ULDC.64 UR10, c[0x0][0x418] ;  /* 0x00010600000a7ab9 */ /* 0x000fe20000000a00 */
[----:B------:R-:W-:Y:S01]  /*15f0*/  ULDC UR6, c[0x0][0xd3c] ;  /* 0x00034f0000067ab9 */ /* 0x000fe20000000800 */
[----:B------:R-:W-:Y:S01]  /*1600*/  @UP1 ULDC UR4, c[0x0][0xd4c] ;  /* 0x0003530000041ab9 */ /* 0x000fe20000000800 */
[----:B------:R1:W-:Y:S01]  /*1610*/  STL.128 [R1+0x210], RZ ;  /* 0x000210ff01007387 */ /* 0x0003e20000100c00 */
[----:B------:R-:W-:Y:S01]  /*1620*/  UISETP.NE.U32.AND UP0, UPT, UR10, URZ, UPT ;  /* 0x0000003f0a00728c */ /* 0x000fe2000bf05070 */
[----:B------:R-:W-:Y:S01]  /*1630*/  PLOP3.LUT P1, PT, PT, PT, UP2, 0x80, 0x0 ;  /* 0x000000000000781c */ /* 0x000fe20003f2f028 */
[----:B------:R-:W-:Y:S01]  /*1640*/  UIMAD.WIDE.U32 UR4, UR8, UR4, URZ ;  /* 0x00000004080472a5 */ /* 0x000fe2000f8e003f */
[----:B------:R1:W-:Y:S01]  /*1650*/  STL.128 [R1+0x220], RZ ;  /* 0x000220ff01007387 */ /* 0x0003e20000100c00 */
[----:B------:R-:W-:Y:S01]  /*1660*/  UIADD3 UR39, UR39, UR6, URZ ;  /* 0x0000000627277290 */ /* 0x000fe2000fffe03f */
[----:B------:R-:W-:-:S02]  /*1670*/  UMOV UR40, UR8 ;  /* 0x0000000800287c82 */ /* 0x000fc40008000000 */
[----:B0-----:R1:W-:Y:S01]  /*1680*/  STL [R1+0x430], R0 ;  /* 0x0004300001007387 */ /* 0x0013e20000100800 */
[----:B------:R-:W-:Y:S01]  /*1690*/  @UP1 ULDC UR6, c[0x0][0xd50] ;  /* 0x0003540000061ab9 */ /* 0x000fe20000000800 */
[----:B------:R-:W-:Y:S02]  /*16a0*/  UISETP.NE.AND.EX UP0, UPT, UR11, URZ, UPT, UP0 ;  /* 0x0000003f0b00728c */ /* 0x000fe4000bf05300 */
[----:B------:R1:W-:Y:S01]  /*16b0*/  STL.128 [R1+0x230], RZ ;  /* 0x000230ff01007387 */ /* 0x0003e20000100c00 */
[----:B------:R-:W-:Y:S01]  /*16c0*/  @UP1 USHF.R.U32.HI UR40, URZ, UR6, UR5 ;  /* 0x000000063f281299 */ /* 0x000fe20008011605 */
[----:B------:R-:W-:Y:S02]  /*16d0*/  ULDC UR45, c[0x0][0x424] ;  /* 0x00010900002d7ab9 */ /* 0x000fe40000000800 */
[----:B------:R1:W-:Y:S01]  /*16e0*/  STL.128 [R1+0x240], RZ ;  /* 0x000240ff01007387 */ /* 0x0003e20000100c00 */
[----:B------:R-:W-:Y:S02]  /*16f0*/  USEL UR45, UR45, 0x1, UP0 ;  /* 0x000000012d2d7887 */ /* 0x000fe40008000000 */
[----:B------:R-:W-:Y:S01]  /*1700*/  UIADD3 UR4, -UR40, URZ, URZ ;  /* 0x0000003f28047290 */ /* 0x000fe2000fffe13f */
[----:B------:R1:W-:Y:S01]  /*1710*/  STL.128 [R1+0x250], RZ ;  /* 0x000250ff01007387 */ /* 0x0003e20000100c00 */
[----:B------:R-:W-:-:S02]  /*1720*/  ULDC UR7, c[0x0][0x2f0] ;  /* 0x0000bc0000077ab9 */ /* 0x000fc40000000800 */
[----:B------:R-:W-:Y:S01]  /*1730*/  UIMAD UR45, UR45, UR7, URZ ;  /* 0x000000072d2d72a4 */ /* 0x000fe2000f8e023f */
[----:B------:R1:W-:Y:S01]  /*1740*/  STL.128 [R1+0x260], RZ ;  /* 0x000260ff01007387 */ /* 0x0003e20000100c00 */
[----:B------:R-:W-:-:S03]  /*1750*/  UIMAD UR41, UR41, UR4, UR8 ;  /* 0x00000004292972a4 */ /* 0x000fc6000f8e0208 */
[----:B------:R1:W-:Y:S04]  /*1760*/  STL.128 [R1+0x270], RZ ;  /* 0x000270ff01007387 */ /* 0x0003e80000100c00 */
        /* <DEDUP_REMOVED lines=23> */
[----:B------:R1:W-:Y:S01]  /*18e0*/  STL.128 [R1+0x3f0], RZ ;  /* 0x0003f0ff01007387 */ /* 0x0003e20000100c00 */
[----:B------:R-:W-:Y:S05]  /*18f0*/  @!P1 BRA `(.L_x_5207) ;  /* 0x0000008000049947 */ /* 0x000fea0003800000 */
[----:B------:R-:W-:Y:S01]  /*1900*/  ULDC UR4, c[0x0][0x448] ;  /* 0x0001120000047ab9 */ /* 0x000fe20000000800 */
[----:B------:R-:W-:Y:S02]  /*1910*/  USHF.L.U32 UR8, UR39, 0x6, URZ ;  /* 0x0000000627087899 */ /* 0x000fe4000800063f */
[----:B------:R-:W-:Y:S01]  /*1920*/  UISETP.NE.AND UP0, UPT, UR4, 0x1, UPT ;  /* 0x000000010400788c */ /* 0x000fe2000bf05270 */
[----:B------:R-:W-:Y:S02]  /*1930*/  ULDC UR12, c[0x0][0x288] ;  /* 0x0000a200000c7ab9 */ /* 0x000fe40000000800 */
[----:B------:R-:W-:Y:S01]  /*1940*/  ULDC.64 UR4, c[0x0][0xad8] ;  /* 0x0002b60000047ab9 */ /* 0x000fe20000000a00 */
[----:B------:R-:W-:Y:S02]  /*1950*/  UIADD3 UR9, UR8, 0x3f, URZ ;  /* 0x0000003f08097890 */ /* 0x000fe4000fffe03f */
[----:B------:R-:W-:Y:S02]  /*1960*/  UISETP.GE.AND UP1, UPT, UR5, 0x1, UPT ;  /* 0x000000010500788c */ /* 0x000fe4000bf26270 */
[----:B------:R-:W-:-:S03]  /*1970*/  UIADD3 UR10, UR45, 0x1, -UR12 ;  /* 0x000000012d0a7890 */ /* 0x000fc6000fffe80c */
[----:B------:R-:W-:Y:S01]  /*1980*/  @UP0 UIADD3 UR6, UR8, 0x3f, URZ ;  /* 0x0000003f08060890 */ /* 0x000fe2000fffe03f */
[----:B------:R-:W-:Y:S01]  /*1990*/  PLOP3.LUT P1, PT, PT, PT, UP1, 0x80, 0x0 ;  /* 0x000000000000781c */ /* 0x000fe20003f2f018 */
[----:B------:R-:W-:Y:S01]  /*19a0*/  @UP0 ULDC UR7, c[0x0][0x44c] ;  /* 0x0001130000070ab9 */ /* 0x000fe20000000800 */
[----:B------:R-:W-:Y:S01]  /*19b0*/  @UP0 ULDC UR11, c[0x0][0x450] ;  /* 0x00011400000b0ab9 */ /* 0x000fe20000000800 */
[----:B------:R-:W-:-:S04]  /*19c0*/  UIMAD.WIDE.U32 UR6, UR6, UR7, URZ ;  /* 0x00000007060672a5 */ /* 0x000fc8000f8e003f */
        /* <DEDUP_REMOVED lines=14> */
.L_x_5209:
[----:B------:R-:W-:-:S11]  /*1ab0*/  UISETP.NE.AND UP1, UPT, UR5, 0x1, UPT ;  /* 0x000000010500788c */ /* 0x000fd6000bf25270 */
[----:B------:R-:W-:Y:S02]  /*1ac0*/  @UP1 ULDC.64 UR10, c[0x0][0xae0] ;  /* 0x0002b800000a1ab9 */ /* 0x000fe40000000a00 */
[----:B------:R-:W-:-:S04]  /*1ad0*/  UIMAD.WIDE.U32 UR6, UR9, UR10, URZ ;  /* 0x0000000a090672a5 */ /* 0x000fc8000f8e003f */
[----:B------:R-:W-:-:S12]  /*1ae0*/  @UP1 USHF.R.U32.HI UR9, URZ, UR11, UR7 ;  /* 0x0000000b3f091299 */ /* 0x000fd80008011607 */
.L_x_5210:
[----:B------:R-:W-:-:S04]  /*1af0*/  UIMAD UR9, UR9, UR5, UR5 ;  /* 0x00000005090972a4 */ /* 0x000fc8000f8e0205 */
[----:B------:R-:W-:-:S04]  /*1b00*/  UISETP.LT.AND UP1, UPT, UR4, UR9, UPT ;  /* 0x000000090400728c */ /* 0x000fc8000bf21270 */
[----:B------:R-:W-:-:S12]  /*1b10*/  USEL UR4, UR4, UR9, UP1 ;  /* 0x0000000904047287 */ /* 0x000fd80008800000 */
.L_x_5208:
[----:B------:R-:W-:Y:S02]  /*1b20*/  UIADD3 UR9, UR45, 0x3f, URZ ;  /* 0x0000003f2d097890 */ /* 0x000fe4000fffe03f */
[----:B------:R-:W-:Y:S02]  /*1b30*/  UIADD3 UR10, UR4, 0x3f, URZ ;  /* 0x0000003f040a7890 */ /* 0x000fe4000fffe03f */
[----:B------:R-:W-:Y:S02]  /*1b40*/  USHF.R.S32.HI UR4, URZ, 0x1f, UR9 ;  /* 0x0000001f3f047899 */ /* 0x000fe40008011409 */
[----:B------:R-:W-:Y:S01]  /*1b50*/  USHF.R.S32.HI UR11, URZ, 0x1f, UR10 ;  /* 0x0000001f3f0b7899 */ /* 0x000fe2000801140a */
[----:B------:R-:W-:Y:S01]  /*1b60*/  @UP0 ULDC UR6, c[0x0][0x44c] ;  /* 0x0001130000060ab9 */ /* 0x000fe20000000800 */
[----:B------:R-:W-:Y:S02]  /*1b70*/  ULEA.HI UR4, UR4, UR9, URZ, 0x6 ;  /* 0x0000000904047291 */ /* 0x000fe4000f8f303f */
[----:B------:R-:W-:-:S02]  /*1b80*/  ULEA.HI UR11, UR11, UR10, URZ, 0x6 ;  /* 0x0000000a0b0b7291 */ /* 0x000fc4000f8f303f */
[----:B------:R-:W-:Y:S01]  /*1b90*/  UIMAD.WIDE.U32 UR6, UR8, UR6, URZ ;  /* 0x00000006080672a5 */ /* 0x000fe2000f8e003f */
[----:B------:R-:W-:Y:S01]  /*1ba0*/  @UP0 ULDC UR9, c[0x0][0x450] ;  /* 0x0001140000090ab9 */ /* 0x000fe20000000800 */
[----:B------:R-:W-:Y:S02]  /*1bb0*/  USHF.R.S32.HI UR4, URZ, 0x6, UR4 ;  /* 0x000000063f047899 */ /* 0x000fe40008011404 */
[----:B------:R-:W-:Y:S02]  /*1bc0*/  USHF.R.S32.HI UR11, URZ, 0x6, UR11 ;  /* 0x000000063f0b7899 */ /* 0x000fe4000801140b */
[----:B------:R-:W-:Y:S02]  /*1bd0*/  @UP0 USHF.R.U32.HI UR8, URZ, UR9, UR7 ;  /* 0x000000093f080299 */ /* 0x000fe40008011607 */
[----:B------:R-:W-:Y:S02]  /*1be0*/  UISETP.LT.AND UP0, UPT, UR4, UR11, UPT ;  /* 0x0000000b0400728c */ /* 0x000fe4000bf01270 */
[----:B------:R-:W-:Y:S01]  /*1bf0*/  UIADD3 UR8, UR8, -UR12, UR45 ;  /* 0x8000000c08087290 */ /* 0x000fe2000fffe02d */
[----:B------:R-:W-:Y:S01]  /*1c00*/  ULDC UR6, c[0x0][0xad4] ;  /* 0x0002b50000067ab9 */ /* 0x000fe20000000800 */
[----:B------:R-:W-:-:S02]  /*1c10*/  USEL UR21, UR4, UR11, UP0 ;  /* 0x0000000b04157287 */ /* 0x000fc40008000000 */
        /* <DEDUP_REMOVED lines=12> */
.L_x_5212:
[----:B------:R-:W-:-:S11]  /*1ce0*/  UISETP.NE.AND UP0, UPT, UR5, 0x1, UPT ;  /* 0x000000010500788c */ /* 0x000fd6000bf05270 */
[----:B------:R-:W-:Y:S02]  /*1cf0*/  @UP0 ULDC.64 UR10, c[0x0][0xae0] ;  /* 0x0002b800000a0ab9 */ /* 0x000fe40000000a00 */
[----:B------:R-:W-:-:S04]  /*1d00*/  UIMAD.WIDE.U32 UR6, UR8, UR10, URZ ;  /* 0x0000000a080672a5 */ /* 0x000fc8000f8e003f */
[----:B------:R-:W-:-:S12]  /*1d10*/  @UP0 USHF.R.U32.HI UR8, URZ, UR11, UR7 ;  /* 0x0000000b3f080299 */ /* 0x000fd80008011607 */
.L_x_5213:
[----:B------:R-:W-:-:S04]  /*1d20*/  UIMAD UR5, UR8, UR5, URZ ;  /* 0x00000005080572a4 */ /* 0x000fc8000f8e023f */
[----:B------:R-:W-:-:S04]  /*1d30*/  UISETP.LT.AND UP0, UPT, UR4, UR5, UPT ;  /* 0x000000050400728c */ /* 0x000fc8000bf01270 */
[----:B------:R-:W-:-:S12]  /*1d40*/  USEL UR4, UR4, UR5, !UP0 ;  /* 0x0000000504047287 */ /* 0x000fd8000c000000 */
.L_x_5211:
[----:B------:R-:W-:Y:S01]  /*1d50*/  USHF.R.S32.HI UR5, URZ, 0x1f, UR4 ;  /* 0x0000001f3f057899 */ /* 0x000fe20008011404 */
[----:B-1----:R-:W-:-:S03]  /*1d60*/  PRMT R0, RZ, 0x7610, R0 ;  /* 0x00007610ff007816 */ /* 0x002fc60000000000 */
[----:B------:R-:W-:-:S04]  /*1d70*/  ULEA.HI UR5, UR5, UR4, URZ, 0x6 ;  /* 0x0000000405057291 */ /* 0x000fc8000f8f303f */
[----:B------:R-:W-:-:S04]  /*1d80*/  USHF.R.S32.HI UR5, URZ, 0x6, UR5 ;  /* 0x000000063f057899 */ /* 0x000fc80008011405 */
[----:B------:R-:W-:-:S04]  /*1d90*/  UISETP.LT.AND UP0, UPT, URZ, UR5, UPT ;  /* 0x000000053f00728c */ /* 0x000fc8000bf01270 */
[----:B------:R-:W-:-:S04]  /*1da0*/  USEL UR20, URZ, UR5, !UP0 ;  /* 0x000000053f147287 */ /* 0x000fc8000c000000 */
[----:B------:R-:W-:-:S06]  /*1db0*/  UISETP.GT.AND UP0, UPT, UR21, UR20, UPT ;  /* 0x000000141500728c */ /* 0x000fcc000bf04270 */
[----:B------:R-:W-:-:S13]  /*1dc0*/  PLOP3.LUT P0, PT, PT, PT, UP0, 0x80, 0x0 ;  /* 0x000000000000781c */ /* 0x000fda0003f0f008 */
[----:B------:R-:W-:Y:S05]  /*1dd0*/  @!P0 BRA `(.L_x_5214) ;  /* 0x0000025800c48947 */ /* 0x000fea0003800000 */
[----:B------:R-:W2:Y:S04]  /*1de0*/  LDL R5, [R1+0x2e8] ;  /* 0x0002e80001057983 */ /* 0x000ea80000100800 */
[----:B------:R-:W3:Y:S04]  /*1df0*/  LDL R4, [R1+0x1e8] ;  /* 0x0001e80001047983 */ /* 0x000ee80000100800 */
[----:B------:R-:W4:Y:S04]  /*1e00*/  LDL R24, [R1+0x200] ;  /* 0x0002000001187983 */ /* 0x000f280000100800 */
[----:B------:R-:W5:Y:S04]  /*1e10*/  LDL R66, [R1+0x204] ;  /* 0x0002040001427983 */ /* 0x000f680000100800 */
        /* <DEDUP_REMOVED lines=125> */
[----:B------:R-:W0:Y:S02]  /*25f0*/  SHFL.IDX PT, R63, R197, RZ, 0x1f ;  /* 0x00001fffc53f7589 */ /* 0x000e2400000e0000 */
[----:B0-----:R-:W-:-:S13]  /*2600*/  R2UR UR4, R63 ;  /* 0x000000003f0472ca */ /* 0x001fda00000e0000 */
[----:B------:R-:W-:-:S04]  /*2610*/  ULEA.HI UR5, UR4, UR4, URZ, 0x1 ;  /* 0x0000000404057291 */ /* 0x000fc8000f8f083f */
[----:B------:R-:W-:-:S04]  /*2620*/  ULOP3.LUT UR5, UR5, 0x1fffe, URZ, 0xc0, !UPT ;  /* 0x0001fffe05057892 */ /* 0x000fc8000f8ec03f */
[----:B------:R-:W-:-:S04]  /*2630*/  UIADD3 UR5, UR4, -UR5, URZ ;  /* 0x8000000504057290 */ /* 0x000fc8000fffe03f */
[----:B------:R-:W-:-:S04]  /*2640*/  ULEA UR5, UR5, UR44, 0xf ;  /* 0x0000002c05057291 */ /* 0x000fc8000f8e783f */
[----:B------:R-:W-:-:S04]  /*2650*/  UIADD3 UR5, UR5, 0x400, URZ ;  /* 0x0000040005057890 */ /* 0x000fc8000fffe03f */
[----:B------:R-:W-:-:S04]  /*2660*/  USHF.R.U32.HI UR5, URZ, 0x4, UR5 ;  /* 0x000000043f057899 */ /* 0x000fc80008011605 */
[----:B------:R-:W-:Y:S02]  /*2670*/  ULOP3.LUT UR5, UR5, 0x3fff, URZ, 0xc0, !UPT ;  /* 0x00003fff05057892 */ /* 0x000fe4000f8ec03f */
[----:B------:R-:W-:Y:S02]  /*2680*/  UIADD3 UR4, UR44, 0x36400, URZ ;  /* 0x000364002c047890 */ /* 0x000fe4000fffe03f */
[----:B------:R-:W-:Y:S01]  /*2690*/  ULOP3.LUT UR22, UR5, 0x2000000, URZ, 0xfc, !UPT ;  /* 0x0200000005167892 */ /* 0x000fe2000f8efc3f */
[----:B--2---:R0:W-:Y:S01]  /*26a0*/  STL [R1+0x2e8], R5 ;  /* 0x0002e80501007387 */ /* 0x0041e20000100800 */
[----:B------:R-:W-:-:S04]  /*26b0*/  USHF.R.U32.HI UR4, URZ, 0x4, UR4 ;  /* 0x000000043f047899 */ /* 0x000fc80008011604 */
[----:B---3--:R-:W-:Y:S01]  /*26c0*/  LEA R4, R4, UR22, 0xc ;  /* 0x0000001604047c11 */ /* 0x008fe2000f8e60ff */
[----:B0-----:R-:W-:-:S03]  /*26d0*/  IMAD.MOV.U32 R5, RZ, RZ, 0x40000040 ;  /* 0x40000040ff057424 */ /* 0x001fc600078e00ff */
[----:B------:R-:W-:Y:S01]  /*26e0*/  R2UR UR14, R4 ;  /* 0x00000000040e72ca */ /* 0x000fe200000e0000 */
[----:B------:R-:W-:Y:S01]  /*26f0*/  ULOP3.LUT UR4, UR4, 0x3fff, URZ, 0xc0, !UPT ;  /* 0x00003fff04047892 */ /* 0x000fe2000f8ec03f */
[----:B------:R-:W-:-:S03]  /*2700*/  R2UR UR15, R5 ;  /* 0x00000000050f72ca */ /* 0x000fc600000e0000 */
[----:B------:R-:W-:Y:S01]  /*2710*/  ULOP3.LUT UR12, UR4, 0x10000, URZ, 0xfc, !UPT ;  /* 0x00010000040c7892 */ /* 0x000fe2000f8efc3f */
[----:B----4-:R-:W-:Y:S04]  /*2720*/  STL [R1+0x200], R24 ;  /* 0x0002001801007387 */ /* 0x010fe80000100800 */
[----:B-----5:R-:W-:Y:S04]  /*2730*/  STL [R1+0x204], R66 ;  /* 0x0002044201007387 */ /* 0x020fe80000100800 */
[----:B------:R-:W-:Y:S04]  /*2740*/  STL [R1+0x208], R68 ;  /* 0x0002084401007387 */ /* 0x000fe80000100800 */
        /* <DEDUP_REMOVED lines=79> */
[----:B------:R0:W-:Y:S01]  /*2c40*/  STL [R1+0x364], R61 ;  /* 0x0003643d01007387 */ /* 0x0001e20000100800 */
[----:B------:R-:W-:Y:S06]  /*2c50*/  BAR.SYNC.DEFER_BLOCKING 0xe, 0x100 ;  /* 0x0384000000007b1d */ /* 0x000fec0000010000 */
[----:B------:R-:W-:Y:S01]  /*2c60*/  UMOV UR13, 0x40000040 ;  /* 0x40000040000d7882 */ /* 0x000fe20000000000 */
[----:B0-----:R-:W-:-:S06]  /*2c70*/  WARPGROUP.ARRIVE ;  /* 0x00000000000079c5 */ /* 0x001fcc0000000000 */
[----:B------:R-:W-:Y:S01]  /*2c80*/  HGMMA.64x256x16.F32 R24, gdesc[UR12].tnspB, RZ, !UPT, gsb0 ;  /* 0x43e000000c1879f0 */ /* 0x000fe2000c0008ff */
[----:B------:R0:W-:Y:S04]  /*2c90*/  STL [R1+0x368], R6 ;  /* 0x0003680601007387 */ /* 0x0001e80000100800 */
[----:B------:R1:W-:Y:S01]  /*2ca0*/  STL [R1+0x3b4], R7 ;  /* 0x0003b40701007387 */ /* 0x0003e20000100800 */
[----:B0-----:R-:W-:Y:S02]  /*2cb0*/  VIADD R6, R4, 0x80 ;  /* 0x0000008004067836 */ /* 0x001fe40000000000 */
[----:B-1----:R-:W-:-:S03]  /*2cc0*/  IMAD.MOV.U32 R7, RZ, RZ, 0x40000040 ;  /* 0x40000040ff077424 */ /* 0x002fc600078e00ff */
[----:B------:R-:W-:Y:S02]  /*2cd0*/  R2UR UR18, R6 ;  /* 0x00000000061272ca */ /* 0x000fe400000e0000 */
[----:B------:R-:W-:Y:S01]  /*2ce0*/  R2UR UR19, R7 ;  /* 0x00000000071372ca */ /* 0x000fe200000e0000 */
[----:B------:R-:W-:Y:S01]  /*2cf0*/  UIADD3 UR16, UR12, 0x2, URZ ;  /* 0x000000020c107890 */ /* 0x000fe2000fffe03f */
        /* <DEDUP_REMOVED lines=41> */
[----:B------:R-:W-:Y:S01]  /*2f90*/  STL [R1+0x3fc], R10 ;  /* 0x0003fc0a01007387 */ /* 0x000fe20000100800 */
[----:B------:R-:W-:Y:S01]  /*2fa0*/  UMOV UR17, 0x40000040 ;  /* 0x4000004000117882 */ /* 0x000fe20000000000 */
[----:B------:R-:W-:-:S02]  /*2fb0*/  WARPGROUP.DEPBAR.LE gsb0, 0x0 ;  /* 0x00008000000079c5 */ /* 0x000fc40000010000 */
[----:B------:R-:W-:Y:S04]  /*2fc0*/  STL.128 [R1+0x200], R24 ;  /* 0x0002001801007387 */ /* 0x000fe80000100c00 */
        /* <DEDUP_REMOVED lines=30> */
[----:B------:R0:W-:Y:S02]  /*31b0*/  STL.128 [R1+0x3f0], R148 ;  /* 0x0003f09401007387 */ /* 0x0001e40000100c00 */
[----:B0-----:R-:W-:-:S06]  /*31c0*/  WARPGROUP.ARRIVE ;  /* 0x00000000000079c5 */ /* 0x001fcc0000000000 */
[----:B------:R-:W-:Y:S01]  /*31d0*/  HGMMA.64x256x16.F32 R24, gdesc[UR16].tnspB, R24, gsb0 ;  /* 0x43e00000101879f0 */ /* 0x000fe20008000818 */
[----:B------:R-:W-:Y:S02]  /*31e0*/  VIADD R6, R4, 0x100 ;  /* 0x0000010004067836 */ /* 0x000fe40000000000 */
[----:B------:R-:W-:-:S03]  /*31f0*/  IMAD.MOV.U32 R7, RZ, RZ, 0x40000040 ;  /* 0x40000040ff077424 */ /* 0x000fc600078e00ff */
[----:B------:R-:W-:Y:S02]  /*3200*/  R2UR UR6, R6 ;  /* 0x00000000060672ca */ /* 0x000fe400000e0000 */
[----:B------:R-:W-:Y:S01]  /*3210*/  R2UR UR7, R7 ;  /* 0x00000000070772ca */ /* 0x000fe200000e0000 */
[----:B------:R-:W-:Y:S01]  /*3220*/  UIADD3 UR4, UR12, 0x4, URZ ;  /* 0x000000040c047890 */ /* 0x000fe2000fffe03f */
[----:B------:R-:W-:Y:S01]  /*3230*/  UMOV UR5, 0x40000040 ;  /* 0x4000004000057882 */ /* 0x000fe20000000000 */
[----:B------:R-:W-:Y:S02]  /*3240*/  VIADD R4, R4, 0x180 ;  /* 0x0000018004047836 */ /* 0x000fe40000000000 */
[----:B------:R-:W-:-:S03]  /*3250*/  IMAD.MOV.U32 R5, RZ, RZ, 0x40000040 ;  /* 0x40000040ff057424 */ /* 0x000fc600078e00ff */
[----:B------:R-:W-:Y:S02]  /*3260*/  R2UR UR10, R4 ;  /* 0x00000000040a72ca */ /* 0x000fe400000e0000 */
[----:B------:R-:W-:Y:S01]  /*3270*/  R2UR UR11, R5 ;  /* 0x00000000050b72ca */ /* 0x000fe200000e0000 */
[----:B------:R-:W-:Y:S01]  /*3280*/  UIADD3 UR8, UR12, 0x6, URZ ;  /* 0x000000060c087890 */ /* 0x000fe2000fffe03f */
[----:B------:R-:W-:Y:S01]  /*3290*/  UMOV UR9, 0x40000040 ;  /* 0x4000004000097882 */ /* 0x000fe20000000000 */
[----:B------:R-:W-:Y:S02]  /*32a0*/  WARPGROUP.DEPBAR.LE gsb0, 0x0 ;  /* 0x00008000000079c5 */ /* 0x000fe40000010000 */
        /* <DEDUP_REMOVED lines=33> */
[----:B------:R-:W-:Y:S03]  /*34c0*/  HGMMA.64x256x16.F32 R24, gdesc[UR4].tnspB, R24, gsb0 ;  /* 0x43e00000041879f0 */ /* 0x000fe60008000818 */
        /* <DEDUP_REMOVED lines=48> */
[----:B------:R0:W-:Y:S04]  /*37d0*/  STL.128 [R1+0x2c0], R72 ;  /* 0x0002c04801007387 */ /* 0x0001e80000100c00 */
        /* <DEDUP_REMOVED lines=19> */
[----:B------:R-:W5:Y:S04]  /*3910*/  LDL R0, [R1+0x200] ;  /* 0x0002000001007983 */ /* 0x000f680000100800 */
[----:B0-----:R-:W5:Y:S04]  /*3920*/  LDL R74, [R1+0x204] ;  /* 0x00020400014a7983 */ /* 0x001f680000100800 */
[----:B-1----:R-:W5:Y:S04]  /*3930*/  LDL R76, [R1+0x208] ;  /* 0x00020800014c7983 */ /* 0x002f680000100800 */
[----:B------:R-:W5:Y:S04]  /*3940*/  LDL R78, [R1+0x20c] ;  /* 0x00020c00014e7983 */ /* 0x000f680000100800 */
[----:B------:R-:W5:Y:S04]  /*3950*/  LDL R4, [R1+0x210] ;  /* 0x0002100001047983 */ /* 0x000f680000100800 */
[----:B--2---:R-:W2:Y:S04]  /*3960*/  LDL R80, [R1+0x214] ;  /* 0x0002140001507983 */ /* 0x004ea80000100800 */
[----:B------:R-:W2:Y:S04]  /*3970*/  LDL R82, [R1+0x218] ;  /* 0x0002180001527983 */ /* 0x000ea80000100800 */
[----:B---3--:R-:W3:Y:S04]  /*3980*/  LDL R84, [R1+0x21c] ;  /* 0x00021c0001547983 */ /* 0x008ee80000100800 */
[----:B------:R-:W3:Y:S04]  /*3990*/  LDL R6, [R1+0x220] ;  /* 0x0002200001067983 */ /* 0x000ee80000100800 */
[----:B------:R-:W3:Y:S04]  /*39a0*/  LDL R86, [R1+0x224] ;  /* 0x0002240001567983 */ /* 0x000ee80000100800 */
[----:B----4-:R-:W4:Y:S04]  /*39b0*/  LDL R88, [R1+0x228] ;  /* 0x0002280001587983 */ /* 0x010f280000100800 */
[----:B------:R-:W4:Y:S04]  /*39c0*/  LDL R90, [R1+0x22c] ;  /* 0x00022c00015a7983 */ /* 0x000f280000100800 */
[----:B------:R-:W4:Y:S04]  /*39d0*/  LDL R8, [R1+0x230] ;  /* 0x0002300001087983 */ /* 0x000f280000100800 */
[----:B-----5:R-:W5:Y:S04]  /*39e0*/  LDL R92, [R1+0x234] ;  /* 0x00023400015c7983 */ /* 0x020f680000100800 */
        /* <DEDUP_REMOVED lines=113> */
[----:B------:R-:W5:Y:S01]  /*4100*/  LDL R91, [R1+0x3fc] ;  /* 0x0003fc00015b7983 */ /* 0x000f620000100800 */
[----:B------:R-:W0:Y:S03]  /*4110*/  S2R R207, SR_TID.X ;  /* 0x0000000000cf7919 */ /* 0x000e260000002100 */
[----:B------:R1:W-:Y:S04]  /*4120*/  STL [R1+0x200], R0 ;  /* 0x0002000001007387 */ /* 0x0003e80000100800 */
[----:B------:R1:W-:Y:S04]  /*4130*/  STL [R1+0x204], R74 ;  /* 0x0002044a01007387 */ /* 0x0003e80000100800 */
[----:B------:R1:W-:Y:S04]  /*4140*/  STL [R1+0x208], R76 ;  /* 0x0002084c01007387 */ /* 0x0003e80000100800 */
[----:B------:R1:W-:Y:S04]  /*4150*/  STL [R1+0x20c], R78 ;  /* 0x00020c4e01007387 */ /* 0x0003e80000100800 */
[----:B------:R1:W-:Y:S04]  /*4160*/  STL [R1+0x210], R4 ;  /* 0x0002100401007387 */ /* 0x0003e80000100800 */
[----:B--2---:R1:W-:Y:S04]  /*4170*/  STL [R1+0x214], R80 ;  /* 0x0002145001007387 */ /* 0x0043e80000100800 */
[----:B------:R1:W-:Y:S04]  /*4180*/  STL [R1+0x218], R82 ;  /* 0x0002185201007387 */ /* 0x0003e80000100800 */
[----:B---3--:R1:W-:Y:S01]  /*4190*/  STL [R1+0x21c], R84 ;  /* 0x00021c5401007387 */ /* 0x0083e20000100800 */
[----:B0-----:R-:W-:-:S03]  /*41a0*/  LOP3.LUT R207, R207, 0x7f, RZ, 0xc0, !PT ;  /* 0x0000007fcfcf7812 */ /* 0x001fc600078ec0ff */
[----:B------:R1:W-:Y:S04]  /*41b0*/  STL [R1+0x220], R6 ;  /* 0x0002200601007387 */ /* 0x0003e80000100800 */
[----:B------:R1:W-:Y:S04]  /*41c0*/  STL [R1+0x224], R86 ;  /* 0x0002245601007387 */ /* 0x0003e80000100800 */
[----:B----4-:R1:W-:Y:S04]  /*41d0*/  STL [R1+0x228], R88 ;  /* 0x0002285801007387 */ /* 0x0103e80000100800 */
[----:B------:R1:W-:Y:S04]  /*41e0*/  STL [R1+0x22c], R90 ;  /* 0x00022c5a01007387 */ /* 0x0003e80000100800 */
[----:B------:R1:W-:Y:S04]  /*41f0*/  STL [R1+0x230], R8 ;  /* 0x0002300801007387 */ /* 0x0003e80000100800 */
[----:B-----5:R1:W-:Y:S04]  /*4200*/  STL [R1+0x234], R92 ;  /* 0x0002345c01007387 */ /* 0x0203e80000100800 */
[----:B------:R1:W-:Y:S04]  /*4210*/  STL [R1+0x238], R94 ;  /* 0x0002385e01007387 */ /* 0x0003e80000100800 */
        /* <DEDUP_REMOVED lines=112> */
[----:B------:R1:W-:Y:S01]  /*4920*/  STL [R1+0x3fc], R91 ;  /* 0x0003fc5b01007387 */ /* 0x0003e20000100800 */
[----:B------:R-:W-:Y:S06]  /*4930*/  BAR.ARV 0xf, 0x100 ;  /* 0x03c4000000007b1d */ /* 0x000fec0000002000 */
[----:B------:R-:W-:Y:S01]  /*4940*/  ISETP.NE.AND P1, PT, R207, RZ, PT ;  /* 0x000000ffcf00720c */ /* 0x000fe20003f25270 */
[----:B------:R-:W-:-:S12]  /*4950*/  BSSY B0, `(.L_x_5215) ;  /* 0x0000007000007945 */ /* 0x000fd80003800000 */
[----:B-1----:R-:W-:Y:S05]  /*4960*/  @P1 BRA `(.L_x_5216) ;  /* 0x0000000000141947 */ /* 0x002fea0003800000 */
[----:B------:R-:W2:Y:S02]  /*4970*/  LDL R0, [R1+0x1e8] ;  /* 0x0001e80001007983 */ /* 0x000ea40000100800 */
[----:B--2---:R-:W-:-:S05]  /*4980*/  LEA R0, R0, UR44, 0x3 ;  /* 0x0000002c00007c11 */ /* 0x004fca000f8e18ff */
[----:B------:R-:W-:-:S05]  /*4990*/  VIADD R0, R0, 0x38860 ;  /* 0x0003886000007836 */ /* 0x000fca0000000000 */
[----:B------:R-:W-:-:S04]  /*49a0*/  PRMT R0, RZ, 0x654, R0 ;  /* 0x00000654ff007816 */ /* 0x000fc80000000000 */
[----:B------:R0:W-:Y:S03]  /*49b0*/  SYNCS.ARRIVE.TRANS64.RED.A1T0 RZ, [R0+URZ], RZ ;  /* 0x000000ff00ff79a7 */ /* 0x0001e6000810043f */
.L_x_5216:
[----:B------:R-:W-:Y:S05]  /*49c0*/  BSYNC B0 ;  /* 0x0000000000007941 */ /* 0x000fea0003800000 */
.L_x_5215:
[----:B------:R-:W-:-:S04]  /*49d0*/  UIADD3 UR21, UR21, -0x2, URZ ;  /* 0xfffffffe15157890 */ /* 0x000fc8000fffe03f */
[----:B------:R-:W-:-:S06]  /*49e0*/  UISETP.GE.AND UP0, UPT, UR21, UR20, UPT ;  /* 0x000000141500728c */ /* 0x000fcc000bf06270 */
[----:B------:R-:W-:-:S13]  /*49f0*/  PLOP3.LUT P0, PT, PT, PT, UP0, 0x80, 0x0 ;  /* 0x000000000000781c */ /* 0x000fda0003f0f008 */
[----:B------:R-:W-:Y:S05]  /*4a00*/  @!P0 BRA `(.L_x_5217) ;  /* 0x0000003c00648947 */ /* 0x000fea0003800000 */
.L_x_5220:
[----:B0-----:R-:W0:Y:S04]  /*4a10*/  LDL R3, [R1+0x1e8] ;  /* 0x0001e80001037983 */ /* 0x001e280000100800 */
[----:B------:R-:W2:Y:S04]  /*4a20*/  LDL.64 R120, [R1+0x260] ;  /* 0x0002600001787983 */ /* 0x000ea80000100a00 */
[----:B------:R-:W3:Y:S04]  /*4a30*/  LDL.64 R14, [R1+0x310] ;  /* 0x00031000010e7983 */ /* 0x000ee80000100a00 */
[----:B------:R-:W4:Y:S04]  /*4a40*/  LDL.64 R136, [R1+0x210] ;  /* 0x0002100001887983 */ /* 0x000f280000100a00 */
[----:B------:R-:W5:Y:S04]  /*4a50*/  LDL.64 R134, [R1+0x220] ;  /* 0x0002200001867983 */ /* 0x000f680000100a00 */
        /* <DEDUP_REMOVED lines=55> */
[----:B-1----:R-:W5:Y:S04]  /*4dd0*/  LDL.64 R4, [R1+0x3b8] ;  /* 0x0003b80001047983 */ /* 0x002f680000100a00 */
[----:B------:R-:W5:Y:S04]  /*4de0*/  LDL.64 R12, [R1+0x3c8] ;  /* 0x0003c800010c7983 */ /* 0x000f680000100a00 */
[----:B------:R-:W5:Y:S04]  /*4df0*/  LDL.64 R10, [R1+0x3d8] ;  /* 0x0003d800010a7983 */ /* 0x000f680000100a00 */
[----:B------:R-:W5:Y:S04]  /*4e00*/  LDL.64 R8, [R1+0x3e8] ;  /* 0x0003e80001087983 */ /* 0x000f680000100a00 */
[----:B------:R-:W5:Y:S01]  /*4e10*/  LDL.64 R6, [R1+0x3f8] ;  /* 0x0003f80001067983 */ /* 0x000f620000100a00 */
[----:B0-----:R-:W-:-:S05]  /*4e20*/  IMAD R0, R3, 0x40, R160 ;  /* 0x0000004003007824 */ /* 0x001fca00078e02a0 */
[----:B------:R-:W-:Y:S01]  /*4e30*/  LEA R21, R0, UR44, 0x2 ;  /* 0x0000002c00157c11 */ /* 0x000fe2000f8e10ff */
[----:B------:R-:W-:Y:S06]  /*4e40*/  BAR.SYNC.DEFER_BLOCKING 0xe, 0x100 ;  /* 0x0384000000007b1d */ /* 0x000fec0000010000 */
[----:B------:R-:W2:Y:S02]  /*4e50*/  LDS R0, [R21+0x38400] ;  /* 0x0384000015007984 */ /* 0x000ea40000000800 */
[C---:B--2---:R-:W-:Y:S01]  /*4e60*/  FMUL.FTZ R121, R0.reuse, R121 ;  /* 0x0000007900797220 */ /* 0x044fe20000410000 */
[----:B------:R-:W-:-:S05]  /*4e70*/  FMUL.FTZ R120, R0, R120 ;  /* 0x0000007800787220 */ /* 0x000fca0000410000 */
[----:B------:R3:W-:Y:S02]  /*4e80*/  STL.64 [R1+0x260], R120 ;  /* 0x0002607801007387 */ /* 0x0007e40000100a00 */
[C---:B---3--:R-:W-:Y:S02]  /*4e90*/  FMUL.FTZ R120, R0.reuse, R14 ;  /* 0x0000000e00787220 */ /* 0x048fe40000410000 */
[----:B------:R-:W0:Y:S01]  /*4ea0*/  LDS R14, [R21+0x38420] ;  /* 0x03842000150e7984 */ /* 0x000e220000000800 */
[C---:B----4-:R-:W-:Y:S01]  /*4eb0*/  FMUL.FTZ R137, R0.reuse, R137 ;  /* 0x0000008900897220 */ /* 0x050fe20000410000 */
[C---:B------:R-:W-:Y:S01]  /*4ec0*/  FMUL.FTZ R136, R0.reuse, R136 ;  /* 0x0000008800887220 */ /* 0x040fe20000410000 */
[C---:B-----5:R-:W-:Y:S01]  /*4ed0*/  FMUL.FTZ R135, R0.reuse, R135 ;  /* 0x0000008700877220 */ /* 0x060fe20000410000 */
[C---:B------:R-:W-:Y:S01]  /*4ee0*/  FMUL.FTZ R134, R0.reuse, R134 ;  /* 0x0000008600867220 */ /* 0x040fe20000410000 */
        /* <DEDUP_REMOVED lines=52> */
[----:B------:R-:W-:Y:S01]  /*5230*/  FMUL.FTZ R74, R0, R74 ;  /* 0x0000004a004a7220 */ /* 0x000fe20000410000 */
[-C--:B------:R-:W-:Y:S01]  /*5240*/  FMUL.FTZ R82, R82, R0.reuse ;  /* 0x0000000052527220 */ /* 0x080fe20000410000 */
[----:B------:R-:W-:Y:S01]  /*5250*/  FMUL.FTZ R83, R83, R0 ;  /* 0x0000000053537220 */ /* 0x000fe20000410000 */
[C---:B------:R-:W-:Y:S01]  /*5260*/  FMUL.FTZ R81, R0.reuse, R81 ;  /* 0x0000005100517220 */ /* 0x040fe20000410000 */
[----:B------:R-:W-:Y:S01]  /*5270*/  FMUL.FTZ R80, R0, R80 ;  /* 0x0000005000507220 */ /* 0x000fe20000410000 */
[C---:B0-----:R-:W-:Y:S01]  /*5280*/  FMUL.FTZ R79, R14.reuse, R79 ;  /* 0x0000004f0e4f7220 */ /* 0x041fe20000410000 */
        /* <DEDUP_REMOVED lines=63> */
[----:B------:R-:W-:Y:S04]  /*5680*/  STL.64 [R1+0x210], R136 ;  /* 0x0002108801007387 */ /* 0x000fe80000100a00 */
        /* <DEDUP_REMOVED lines=33> */
[----:B------:R0:W-:Y:S04]  /*58a0*/  STL.64 [R1+0x238], R72 ;  /* 0x0002384801007387 */ /* 0x0001e80000100a00 */
        /* <DEDUP_REMOVED lines=27> */
[----:B------:R2:W-:Y:S04]  /*5a60*/  STL.64 [R1+0x3f8], R6 ;  /* 0x0003f80601007387 */ /* 0x0005e80000100a00 */
[----:B0-----:R-:W3:Y:S04]  /*5a70*/  LDL R72, [R1+0x204] ;  /* 0x0002040001487983 */ /* 0x001ee80000100800 */
[----:B------:R-:W4:Y:S04]  /*5a80*/  LDL R74, [R1+0x208] ;  /* 0x00020800014a7983 */ /* 0x000f280000100800 */
[----:B------:R-:W5:Y:S04]  /*5a90*/  LDL R76, [R1+0x20c] ;  /* 0x00020c00014c7983 */ /* 0x000f680000100800 */
[----:B------:R-:W5:Y:S04]  /*5aa0*/  LDL R0, [R1+0x210] ;  /* 0x0002100001007983 */ /* 0x000f680000100800 */
[----:B------:R-:W5:Y:S04]  /*5ab0*/  LDL R78, [R1+0x214] ;  /* 0x00021400014e7983 */ /* 0x000f680000100800 */
[----:B------:R-:W5:Y:S04]  /*5ac0*/  LDL R80, [R1+0x218] ;  /* 0x0002180001507983 */ /* 0x000f680000100800 */
[----:B------:R-:W5:Y:S04]  /*5ad0*/  LDL R84, [R1+0x21c] ;  /* 0x00021c0001547983 */ /* 0x000f680000100800 */
[----:B-1----:R-:W5:Y:S04]  /*5ae0*/  LDL R4, [R1+0x220] ;  /* 0x0002200001047983 */ /* 0x002f680000100800 */
[----:B------:R-:W5:Y:S04]  /*5af0*/  LDL R86, [R1+0x224] ;  /* 0x0002240001567983 */ /* 0x000f680000100800 */
[----:B------:R-:W5:Y:S04]  /*5b00*/  LDL R88, [R1+0x228] ;  /* 0x0002280001587983 */ /* 0x000f680000100800 */
[----:B------:R-:W5:Y:S04]  /*5b10*/  LDL R90, [R1+0x22c] ;  /* 0x00022c00015a7983 */ /* 0x000f680000100800 */
[----:B--2---:R-:W2:Y:S04]  /*5b20*/  LDL R6, [R1+0x230] ;  /* 0x0002300001067983 */ /* 0x004ea80000100800 */
[----:B------:R-:W2:Y:S04]  /*5b30*/  LDL R92, [R1+0x234] ;  /* 0x00023400015c7983 */ /* 0x000ea80000100800 */
        /* <DEDUP_REMOVED lines=114> */
[----:B------:R-:W-:Y:S04]  /*6260*/  STL [R1+0x200], R82 ;  /* 0x0002005201007387 */ /* 0x000fe80000100800 */
[----:B---3--:R-:W-:Y:S04]  /*6270*/  STL [R1+0x204], R72 ;  /* 0x0002044801007387 */ /* 0x008fe80000100800 */
        /* <DEDUP_REMOVED lines=10> */
[----:B--2---:R-:W-:Y:S04]  /*6320*/  STL [R1+0x230], R6 ;  /* 0x0002300601007387 */ /* 0x004fe80000100800 */
        /* <DEDUP_REMOVED lines=70> */
[----:B------:R0:W-:Y:S04]  /*6790*/  STL [R1+0x34c], R27 ;  /* 0x00034c1b01007387 */ /* 0x0001e80000100800 */
[----:B------:R-:W-:Y:S04]  /*67a0*/  STL [R1+0x350], R50 ;  /* 0x0003503201007387 */ /* 0x000fe80000100800 */
[----:B------:R-:W-:Y:S04]  /*67b0*/  STL [R1+0x354], R29 ;  /* 0x0003541d01007387 */ /* 0x000fe80000100800 */
[----:B------:R1:W-:Y:S04]  /*67c0*/  STL [R1+0x358], R31 ;  /* 0x0003581f01007387 */ /* 0x0003e80000100800 */
[----:B------:R-:W-:Y:S04]  /*67d0*/  STL [R1+0x35c], R33 ;  /* 0x00035c2101007387 */ /* 0x000fe80000100800 */
[----:B------:R-:W-:Y:S04]  /*67e0*/  STL [R1+0x360], R52 ;  /* 0x0003603401007387 */ /* 0x000fe80000100800 */
[----:B------:R2:W-:Y:S04]  /*67f0*/  STL [R1+0x364], R35 ;  /* 0x0003642301007387 */ /* 0x0005e80000100800 */
        /* <DEDUP_REMOVED lines=36> */
[----:B------:R5:W-:Y:S04]  /*6a40*/  STL [R1+0x3f8], R91 ;  /* 0x0003f85b01007387 */ /* 0x000be80000100800 */
[----:B------:R5:W-:Y:S04]  /*6a50*/  STL [R1+0x3fc], R93 ;  /* 0x0003fc5d01007387 */ /* 0x000be80000100800 */
[----:B0-----:R-:W5:Y:S04]  /*6a60*/  LDL.128 R24, [R1+0x200] ;  /* 0x0002000001187983 */ /* 0x001f680000100c00 */
[----:B-1----:R-:W5:Y:S04]  /*6a70*/  LDL.128 R28, [R1+0x210] ;  /* 0x00021000011c7983 */ /* 0x002f680000100c00 */
[----:B--2---:R-:W2:Y:S04]  /*6a80*/  LDL.128 R32, [R1+0x220] ;  /* 0x0002200001207983 */ /* 0x004ea80000100c00 */
[----:B---3--:R-:W2:Y:S04]  /*6a90*/  LDL.128 R36, [R1+0x230] ;  /* 0x0002300001247983 */ /* 0x008ea80000100c00 */
[----:B----4-:R-:W2:Y:S04]  /*6aa0*/  LDL.128 R40, [R1+0x240] ;  /* 0x0002400001287983 */ /* 0x010ea80000100c00 */
[----:B-----5:R-:W2:Y:S04]  /*6ab0*/  LDL.128 R44, [R1+0x250] ;  /* 0x00025000012c7983 */ /* 0x020ea80000100c00 */
[----:B------:R-:W2:Y:S04]  /*6ac0*/  LDL.128 R48, [R1+0x260] ;  /* 0x0002600001307983 */ /* 0x000ea80000100c00 */
        /* <DEDUP_REMOVED lines=24> */
[----:B------:R-:W2:Y:S01]  /*6c50*/  LDL.128 R148, [R1+0x3f0] ;  /* 0x0003f00001947983 */ /* 0x000ea20000100c00 */
[----:B------:R-:W-:-:S05]  /*6c60*/  VIADD R0, R3, 0x1 ;  /* 0x0000000103007836 */ /* 0x000fca0000000000 */
[----:B------:R-:W-:Y:S01]  /*6c70*/  ISETP.NE.AND P0, PT, R0, 0x2, PT ;  /* 0x000000020000780c */ /* 0x000fe20003f05270 */
[----:B------:R0:W-:Y:S01]  /*6c80*/  STL [R1+0x1e8], R0 ;  /* 0x0001e80001007387 */ /* 0x0001e20000100800 */
[----:B------:R-:W-:-:S11]  /*6c90*/  IMAD.MOV.U32 R5, RZ, RZ, 0x40000040 ;  /* 0x40000040ff057424 */ /* 0x000fd600078e00ff */
[----:B0-----:R-:W-:Y:S01]  /*6ca0*/  @!P0 IMAD.MOV.U32 R0, RZ, RZ, RZ ;  /* 0x000000ffff008224 */ /* 0x001fe200078e00ff */
[----:B------:R-:W-:-:S04]  /*6cb0*/  R2UR UR15, R5 ;  /* 0x00000000050f72ca */ /* 0x000fc800000e0000 */
[----:B------:R-:W-:Y:S01]  /*6cc0*/  LEA R4, R0, UR22, 0xc ;  /* 0x0000001600047c11 */ /* 0x000fe2000f8e60ff */
[----:B------:R-:W-:Y:S01]  /*6cd0*/  IMAD.MOV.U32 R7, RZ, RZ, 0x40000040 ;  /* 0x40000040ff077424 */ /* 0x000fe200078e00ff */
[----:B------:R-:W3:Y:S02]  /*6ce0*/  LDL R0, [R1+0x1f0] ;  /* 0x0001f00001007983 */ /* 0x000ee40000100800 */
[C---:B------:R-:W-:Y:S01]  /*6cf0*/  R2UR UR14, R4.reuse ;  /* 0x00000000040e72ca */ /* 0x040fe200000e0000 */
[----:B------:R-:W-:Y:S01]  /*6d00*/  VIADD R6, R4, 0x80 ;  /* 0x0000008004067836 */ /* 0x000fe20000000000 */
[----:B------:R-:W-:-:S04]  /*6d10*/  R2UR UR19, R7 ;  /* 0x00000000071372ca */ /* 0x000fc800000e0000 */
[----:B------:R-:W-:Y:S01]  /*6d20*/  R2UR UR18, R6 ;  /* 0x00000000061272ca */ /* 0x000fe200000e0000 */
[----:B--2---:R-:W-:-:S06]  /*6d30*/  WARPGROUP.ARRIVE ;  /* 0x00000000000079c5 */ /* 0x004fcc0000000000 */
[----:B------:R-:W-:Y:S01]  /*6d40*/  HGMMA.64x256x16.F32 R24, gdesc[UR12].tnspB, R24, gsb0 ;  /* 0x43e000000c1879f0 */ /* 0x000fe20008000818 */
[----:B------:R-:W-:Y:S02]  /*6d50*/  VIADD R6, R4, 0x100 ;  /* 0x0000010004067836 */ /* 0x000fe40000000000 */
[----:B------:R-:W-:-:S03]  /*6d60*/  IMAD.MOV.U32 R7, RZ, RZ, 0x40000040 ;  /* 0x40000040ff077424 */ /* 0x000fc600078e00ff */
[----:B------:R-:W-:Y:S02]  /*6d70*/  R2UR UR6, R6 ;  /* 0x00000000060672ca */ /* 0x000fe400000e0000 */
[----:B------:R-:W-:Y:S01]  /*6d80*/  R2UR UR7, R7 ;  /* 0x00000000070772ca */ /* 0x000fe200000e0000 */
        /* <DEDUP_REMOVED lines=39> */
[----:B------:R-:W2:Y:S01]  /*7000*/  @!P0 LDL R4, [R1+0x1ec] ;  /* 0x0001ec0001048983 */ /* 0x000ea20000100800 */
[----:B------:R-:W-:-:S03]  /*7010*/  WARPGROUP.DEPBAR.LE gsb0, 0x0 ;  /* 0x00008000000079c5 */ /* 0x000fc60000010000 */
        /* <DEDUP_REMOVED lines=102> */
[----:B------:R-:W2:Y:S04]  /*7680*/  LDL R6, [R1+0x200] ;  /* 0x0002000001067983 */ /* 0x000ea80000100800 */
[----:B0-----:R-:W2:Y:S04]  /*7690*/  LDL R78, [R1+0x204] ;  /* 0x00020400014e7983 */ /* 0x001ea80000100800 */
[----:B-1----:R-:W2:Y:S04]  /*76a0*/  LDL R80, [R1+0x208] ;  /* 0x0002080001507983 */ /* 0x002ea80000100800 */
[----:B------:R-:W2:Y:S04]  /*76b0*/  LDL R82, [R1+0x20c] ;  /* 0x00020c0001527983 */ /* 0x000ea80000100800 */
[----:B------:R-:W2:Y:S04]  /*76c0*/  LDL R8, [R1+0x210] ;  /* 0x0002100001087983 */ /* 0x000ea80000100800 */
[----:B----4-:R-:W4:Y:S04]  /*76d0*/  LDL R84, [R1+0x214] ;  /* 0x0002140001547983 */ /* 0x010f280000100800 */
[----:B------:R-:W4:Y:S04]  /*76e0*/  LDL R86, [R1+0x218] ;  /* 0x0002180001567983 */ /* 0x000f280000100800 */
[----:B-----5:R-:W5:Y:S04]  /*76f0*/  LDL R88, [R1+0x21c] ;  /* 0x00021c0001587983 */ /* 0x020f680000100800 */
[----:B------:R-:W5:Y:S04]  /*7700*/  LDL R10, [R1+0x220] ;  /* 0x00022000010a7983 */ /* 0x000f680000100800 */
[----:B------:R-:W5:Y:S04]  /*7710*/  LDL R90, [R1+0x224] ;  /* 0x00022400015a7983 */ /* 0x000f680000100800 */
[----:B---3--:R-:W3:Y:S04]  /*7720*/  LDL R92, [R1+0x228] ;  /* 0x00022800015c7983 */ /* 0x008ee80000100800 */
[----:B------:R-:W3:Y:S04]  /*7730*/  LDL R94, [R1+0x22c] ;  /* 0x00022c00015e7983 */ /* 0x000ee80000100800 */
[----:B------:R-:W3:Y:S04]  /*7740*/  LDL R12, [R1+0x230] ;  /* 0x00023000010c7983 */ /* 0x000ee80000100800 */
        /* <DEDUP_REMOVED lines=116> */
[----:B------:R-:W-:Y:S04]  /*7e90*/  STL [R1+0x204], R78 ;  /* 0x0002044e01007387 */ /* 0x000fe80000100800 */
[----:B------:R-:W-:Y:S04]  /*7ea0*/  STL [R1+0x208], R80 ;  /* 0x0002085001007387 */ /* 0x000fe80000100800 */
[----:B------:R-:W-:Y:S04]  /*7eb0*/  STL [R1+0x20c], R82 ;  /* 0x00020c5201007387 */ /* 0x000fe80000100800 */
[----:B------:R-:W-:Y:S04]  /*7ec0*/  STL [R1+0x210], R8 ;  /* 0x0002100801007387 */ /* 0x000fe80000100800 */
[----:B----4-:R-:W-:Y:S04]  /*7ed0*/  STL [R1+0x214], R84 ;  /* 0x0002145401007387 */ /* 0x010fe80000100800 */
[----:B------:R-:W-:Y:S04]  /*7ee0*/  STL [R1+0x218], R86 ;  /* 0x0002185601007387 */ /* 0x000fe80000100800 */
[----:B-----5:R-:W-:Y:S04]  /*7ef0*/  STL [R1+0x21c], R88 ;  /* 0x00021c5801007387 */ /* 0x020fe80000100800 */
[----:B------:R-:W-:Y:S04]  /*7f00*/  STL [R1+0x220], R10 ;  /* 0x0002200a01007387 */ /* 0x000fe80000100800 */
[----:B------:R-:W-:Y:S04]  /*7f10*/  STL [R1+0x224], R90 ;  /* 0x0002245a01007387 */ /* 0x000fe80000100800 */
[----:B---3--:R-:W-:Y:S04]  /*7f20*/  STL [R1+0x228], R92 ;  /* 0x0002285c01007387 */ /* 0x008fe80000100800 */
        /* <DEDUP_REMOVED lines=117> */
[----:B------:R-:W-:Y:S01]  /*8680*/  VIADD R0, R0, 0x1 ;  /* 0x0000000100007836 */ /* 0x000fe20000000000 */
[----:B------:R-:W-:Y:S01]  /*8690*/  @!P0 LOP3.LUT R4, R4, 0x1, RZ, 0x3c, !PT ;  /* 0x0000000104048812 */ /* 0x000fe200078e3cff */
[----:B------:R-:W-:Y:S03]  /*86a0*/  BSSY B0, `(.L_x_5218) ;  /* 0x000000e000007945 */ /* 0x000fe60003800000 */
[----:B------:R0:W-:Y:S04]  /*86b0*/  STL [R1+0x1f0], R0 ;  /* 0x0001f00001007387 */ /* 0x0001e80000100800 */
[----:B------:R1:W-:Y:S01]  /*86c0*/  @!P0 STL [R1+0x1ec], R4 ;  /* 0x0001ec0401008387 */ /* 0x0003e20000100800 */
[----:B0-----:R-:W-:Y:S01]  /*86d0*/  IMAD.U32 R0, RZ, RZ, UR21 ;  /* 0x00000015ff007e24 */ /* 0x001fe2000f8e00ff */
[----:B------:R-:W-:-:S02]  /*86e0*/  UIADD3 UR21, UR21, -0x1, URZ ;  /* 0xffffffff15157890 */ /* 0x000fc4000fffe03f */
[----:B------:R1:W-:Y:S01]  /*86f0*/  @!P0 STL [R1+0x1e8], RZ ;  /* 0x0001e8ff01008387 */ /* 0x0003e20000100800 */
[----:B------:R-:W-:Y:S06]  /*8700*/  BAR.ARV 0xf, 0x100 ;  /* 0x03c4000000007b1d */ /* 0x000fec0000002000 */
[----:B------:R-:W-:Y:S01]  /*8710*/  ISETP.GT.AND P0, PT, R0, UR20, PT ;  /* 0x0000001400007c0c */ /* 0x000fe2000bf04270 */
[----:B------:R-:W-:-:S12]  /*8720*/  @P1 BRA `(.L_x_5219) ;  /* 0x0000000000141947 */ /* 0x000fd80003800000 */
[----:B------:R-:W2:Y:S02]  /*8730*/  LDL R0, [R1+0x1e8] ;  /* 0x0001e80001007983 */ /* 0x000ea40000100800 */
[----:B--2---:R-:W-:-:S05]  /*8740*/  LEA R0, R0, UR44, 0x3 ;  /* 0x0000002c00007c11 */ /* 0x004fca000f8e18ff */
[----:B------:R-:W-:-:S05]  /*8750*/  VIADD R0, R0, 0x38860 ;  /* 0x0003886000007836 */ /* 0x000fca0000000000 */
[----:B------:R-:W-:-:S04]  /*8760*/  PRMT R0, RZ, 0x654, R0 ;  /* 0x00000654ff007816 */ /* 0x000fc80000000000 */
[----:B------:R0:W-:Y:S03]  /*8770*/  SYNCS.ARRIVE.TRANS64.RED.A1T0 RZ, [R0+URZ], RZ ;  /* 0x000000ff00ff79a7 */ /* 0x0001e6000810043f */
.L_x_5219:
[----:B------:R-:W-:Y:S05]  /*8780*/  BSYNC B0 ;  /* 0x0000000000007941 */ /* 0x000fea0003800000 */
.L_x_5218:
[----:B------:R-:W-:Y:S05]  /*8790*/  @P0 BRA `(.L_x_5220) ;  /* 0xffffffc0009c0947 */ /* 0x000fea000383ffff */
.L_x_5217:
[----:B------:R-:W2:Y:S04]  /*87a0*/  LDL R21, [R1+0x1e8] ;  /* 0x0001e80001157983 */ /* 0x000ea80000100800 */
        /* <DEDUP_REMOVED lines=64> */
[----:B------:R-:W5:Y:S04]  /*8bb0*/  LDL R3, [R1+0x1f0] ;  /* 0x0001f00001037983 */ /* 0x000f680000100800 */
[----:B0-----:R-:W5:Y:S01]  /*8bc0*/  LDL R0, [R1+0x1e8] ;  /* 0x0001e80001007983 */ /* 0x001f620000100800 */
[----:B--2---:R-:W-:-:S05]  /*8bd0*/  IMAD R21, R21, 0x40, R160 ;  /* 0x0000004015157824 */ /* 0x004fca00078e02a0 */
[----:B------:R-:W-:Y:S01]  /*8be0*/  LEA R140, R21, UR44, 0x2 ;  /* 0x0000002c158c7c11 */ /* 0x000fe2000f8e10ff */
[----:B------:R-:W-:Y:S06]  /*8bf0*/  BAR.SYNC.DEFER_BLOCKING 0xe, 0x100 ;  /* 0x0384000000007b1d */ /* 0x000fec0000010000 */
[----:B------:R-:W3:Y:S02]  /*8c00*/  LDS R21, [R140+0x38400] ;  /* 0x038400008c157984 */ /* 0x000ee40000000800 */
[C---:B---3--:R-:W-:Y:S01]  /*8c10*/  FMUL.FTZ R129, R21.reuse, R129 ;  /* 0x0000008115817220 */ /* 0x048fe20000410000 */
[----:B------:R-:W-:-:S05]  /*8c20*/  FMUL.FTZ R128, R21, R128 ;  /* 0x0000008015807220 */ /* 0x000fca0000410000 */
[----:B------:R4:W-:Y:S02]  /*8c30*/  STL.64 [R1+0x250], R128 ;  /* 0x0002508001007387 */ /* 0x0009e40000100a00 */
[C---:B----4-:R-:W-:Y:S02]  /*8c40*/  FMUL.FTZ R128, R21.reuse, R108 ;  /* 0x0000006c15807220 */ /* 0x050fe40000410000 */
[----:B------:R-:W0:Y:S01]  /*8c50*/  LDS R108, [R140+0x38420] ;  /* 0x038420008c6c7984 */ /* 0x000e220000000800 */
        /* <DEDUP_REMOVED lines=34> */
[C---:B0-----:R-:W-:Y:S01]  /*8e80*/  FMUL.FTZ R29, R108.reuse, R29 ;  /* 0x0000001d6c1d7220 */ /* 0x041fe20000410000 */
[C---:B------:R-:W-:Y:S01]  /*8e90*/  FMUL.FTZ R28, R108.reuse, R28 ;  /* 0x0000001c6c1c7220 */ /* 0x040fe20000410000 */
[C---:B------:R-:W-:Y:S01]  /*8ea0*/  FMUL.FTZ R11, R108.reuse, R11 ;  /* 0x0000000b6c0b7220 */ /* 0x040fe20000410000 */
[C---:B------:R-:W-:Y:S01]  /*8eb0*/  FMUL.FTZ R10, R108.reuse, R10 ;  /* 0x0000000a6c0a7220 */ /* 0x040fe20000410000 */
[C---:B------:R-:W-:Y:S01]  /*8ec0*/  FMUL.FTZ R104, R21.reuse, R104 ;  /* 0x0000006815687220 */ /* 0x040fe20000410000 */
[C---:B------:R-:W-:Y:S01]  /*8ed0*/  FMUL.FTZ R103, R21.reuse, R103 ;  /* 0x0000006715677220 */ /* 0x040fe20000410000 */
[----:B------:R0:W-:Y:S01]  /*8ee0*/  STL.64 [R1+0x338], R28 ;  /* 0x0003381c01007387 */ /* 0x0001e20000100a00 */
[C---:B------:R-:W-:Y:S01]  /*8ef0*/  FMUL.FTZ R102, R21.reuse, R102 ;  /* 0x0000006615667220 */ /* 0x040fe20000410000 */
[C---:B------:R-:W-:Y:S01]  /*8f00*/  FMUL.FTZ R101, R21.reuse, R101 ;  /* 0x0000006515657220 */ /* 0x040fe20000410000 */
[C---:B------:R-:W-:Y:S01]  /*8f10*/  FMUL.FTZ R100, R21.reuse, R100 ;  /* 0x0000006415647220 */ /* 0x040fe20000410000 */
[----:B------:R1:W-:Y:S01]  /*8f20*/  STL.64 [R1+0x388], R10 ;  /* 0x0003880a01007387 */ /* 0x0003e20000100a00 */
        /* <DEDUP_REMOVED lines=82> */
[----:B0-----:R-:W-:-:S02]  /*9450*/  VIADD R28, R3, 0x1 ;  /* 0x00000001031c7836 */ /* 0x001fc40000000000 */
[----:B-1----:R-:W-:Y:S01]  /*9460*/  VIADD R10, R0, 0x1 ;  /* 0x00000001000a7836 */ /* 0x002fe20000000000 */
[----:B------:R0:W-:Y:S04]  /*9470*/  STL.64 [R1+0x200], R138 ;  /* 0x0002008a01007387 */ /* 0x0001e80000100a00 */
        /* <DEDUP_REMOVED lines=60> */
[----:B------:R0:W-:Y:S04]  /*9840*/  STL [R1+0x1f0], R28 ;  /* 0x0001f01c01007387 */ /* 0x0001e80000100800 */
[----:B------:R0:W-:Y:S01]  /*9850*/  STL [R1+0x1e8], R10 ;  /* 0x0001e80a01007387 */ /* 0x0001e20000100800 */
[----:B------:R-:W-:Y:S06]  /*9860*/  BAR.ARV 0xf, 0x100 ;  /* 0x03c4000000007b1d */ /* 0x000fec0000002000 */
[----:B------:R-:W-:Y:S01]  /*9870*/  ISETP.NE.AND P0, PT, R10, 0x2, PT ;  /* 0x000000020a00780c */ /* 0x000fe20003f05270 */
[----:B------:R-:W-:Y:S01]  /*9880*/  BSSY B0, `(.L_x_5221) ;  /* 0x0000007000007945 */ /* 0x000fe20003800000 */
[----:B------:R-:W-:-:S11]  /*9890*/  IMAD.MOV.U32 R0, RZ, RZ, 0x1 ;  /* 0x00000001ff007424 */ /* 0x000fd600078e00ff */
[----:B0-----:R-:W-:Y:S05]  /*98a0*/  @P0 BRA `(.L_x_5222) ;  /* 0x0000000000100947 */ /* 0x001fea0003800000 */
[----:B------:R-:W2:Y:S04]  /*98b0*/  LDL R4, [R1+0x1ec] ;  /* 0x0001ec0001047983 */ /* 0x000ea80000100800 */
[----:B------:R0:W-:Y:S01]  /*98c0*/  STL [R1+0x1e8], RZ ;  /* 0x0001e8ff01007387 */ /* 0x0001e20000100800 */
[----:B--2---:R-:W-:-:S05]  /*98d0*/  LOP3.LUT R4, R4, 0x1, RZ, 0x3c, !PT ;  /* 0x0000000104047812 */ /* 0x004fca00078e3cff */
[----:B------:R0:W-:Y:S02]  /*98e0*/  STL [R1+0x1ec], R4 ;  /* 0x0001ec0401007387 */ /* 0x0001e40000100800 */
.L_x_5222:
[----:B------:R-:W-:Y:S05]  /*98f0*/  BSYNC B0 ;  /* 0x0000000000007941 */ /* 0x000fea0003800000 */
.L_x_5221:
[----:B------:R-:W-:Y:S05]  /*9900*/  BRA `(.L_x_5214) ;  /* 0x000001dc00f87947 */ /* 0x000fea0003800000 */
.L_x_5207:
[----:B------:R-:W0:Y:S01]  /*9910*/  S2R R3, SR_TID.X ;  /* 0x0000000000037919 */ /* 0x000e220000002100 */
[----:B------:R-:W-:Y:S01]  /*9920*/  UISETP.NE.AND UP0, UPT, UR38, URZ, UPT ;  /* 0x0000003f2600728c */ /* 0x000fe2000bf05270 */
[----:B-1----:R-:W-:Y:S01]  /*9930*/  IMAD.U32 R0, RZ, RZ, UR39 ;  /* 0x00000027ff007e24 */ /* 0x002fe2000f8e00ff */
[----:B------:R-:W-:Y:S01]  /*9940*/  UMOV UR4, 0x1 ;  /* 0x0000000100047882 */ /* 0x000fe20000000000 */
[----:B------:R-:W-:Y:S01]  /*9950*/  UIADD3 UR8, UP3, UR36, 0x38860, URZ ;  /* 0x0003886024087890 */ /* 0x000fe2000ff7e03f */
[----:B------:R-:W-:Y:S01]  /*9960*/  IMAD.MOV.U32 R4, RZ, RZ, 0x1 ;  /* 0x00000001ff047424 */ /* 0x000fe200078e00ff */
[----:B------:R-:W-:Y:S01]  /*9970*/  USEL UR4, UR4, 0x2, !UP0 ;  /* 0x0000000204047887 */ /* 0x000fe2000c000000 */
[----:B------:R-:W-:Y:S01]  /*9980*/  IMAD.MOV.U32 R5, RZ, RZ, RZ ;  /* 0x000000ffff057224 */ /* 0x000fe200078e00ff */
[----:B------:R-:W-:Y:S01]  /*9990*/  UIADD3.X UR9, URZ, UR37, URZ, UP3, !UPT ;  /* 0x000000253f097290 */ /* 0x000fe20009ffe43f */
[----:B------:R1:W-:Y:S01]  /*99a0*/  STL [R1+0x70], R0 ;  /* 0x0000700001007387 */ /* 0x0003e20000100800 */
[----:B------:R-:W-:Y:S01]  /*99b0*/  UIADD3 UR6, UP1, UR36, 0x38830, URZ ;  /* 0x0003883024067890 */ /* 0x000fe2000ff3e03f */
[----:B------:R-:W-:Y:S01]  /*99c0*/  IMAD.MOV.U32 R9, RZ, RZ, 0x80 ;  /* 0x00000080ff097424 */ /* 0x000fe200078e00ff */
[----:B------:R-:W-:Y:S01]  /*99d0*/  UIADD3 UR7, UP0, UR36, 0x38840, URZ ;  /* 0x0003884024077890 */ /* 0x000fe2000ff1e03f */
[----:B------:R-:W-:Y:S01]  /*99e0*/  IMAD.U32 R13, RZ, RZ, UR4 ;  /* 0x00000004ff0d7e24 */ /* 0x000fe2000f8e00ff */
[----:B------:R-:W-:Y:S01]  /*99f0*/  UIADD3 UR4, UP2, UR36, 0x38850, URZ ;  /* 0x0003885024047890 */ /* 0x000fe2000ff5e03f */
[----:B------:R2:W-:Y:S01]  /*9a00*/  STL.64 [R1+0x60], R4 ;  /* 0x0000600401007387 */ /* 0x0005e20000100a00 */
[----:B------:R-:W-:Y:S01]  /*9a10*/  ULDC UR10, c[0x0][0x448] ;  /* 0x00011200000a7ab9 */ /* 0x000fe20000000800 */
[----:B------:R-:W-:Y:S01]  /*9a20*/  IMAD.U32 R15, RZ, RZ, UR9 ;  /* 0x00000009ff0f7e24 */ /* 0x000fe2000f8e00ff */
[----:B------:R-:W-:Y:S01]  /*9a30*/  UIADD3.X UR5, URZ, UR37, URZ, UP2, !UPT ;  /* 0x000000253f057290 */ /* 0x000fe200097fe43f */
[----:B------:R-:W-:Y:S01]  /*9a40*/  IMAD.MOV.U32 R10, RZ, RZ, 0x1 ;  /* 0x00000001ff0a7424 */ /* 0x000fe200078e00ff */
[----:B------:R-:W-:Y:S01]  /*9a50*/  UIADD3.X UR9, URZ, UR37, URZ, UP0, !UPT ;  /* 0x000000253f097290 */ /* 0x000fe200087fe43f */
[----:B-1----:R-:W-:Y:S01]  /*9a60*/  IMAD.U32 R0, RZ, RZ, UR4 ;  /* 0x00000004ff007e24 */ /* 0x002fe2000f8e00ff */
[----:B------:R-:W-:Y:S01]  /*9a70*/  UIADD3.X UR4, URZ, UR37, URZ, UP1, !UPT ;  /* 0x000000253f047290 */ /* 0x000fe20008ffe43f */
[----:B------:R-:W-:Y:S01]  /*9a80*/  IMAD.MOV.U32 R11, RZ, RZ, RZ ;  /* 0x000000ffff0b7224 */ /* 0x000fe200078e00ff */
[----:B------:R-:W-:Y:S01]  /*9a90*/  UISETP.NE.AND UP1, UPT, UR10, 0x1, UPT ;  /* 0x000000010a00788c */ /* 0x000fe2000bf25270 */
[----:B------:R-:W-:Y:S01]  /*9aa0*/  IMAD.MOV.U32 R12, RZ, RZ, 0x2000 ;  /* 0x00002000ff0c7424 */ /* 0x000fe200078e00ff */
[----:B------:R-:W-:Y:S01]  /*9ab0*/  STL.64 [R1], RZ ;  /* 0x000000ff01007387 */ /* 0x000fe20000100a00 */
[----:B--2---:R-:W-:Y:S01]  /*9ac0*/  IMAD.MOV.U32 R4, RZ, RZ, 0x10000 ;  /* 0x00010000ff047424 */ /* 0x004fe200078e00ff */
[----:B------:R-:W-:Y:S01]  /*9ad0*/  ULDC UR48, c[0x0][0x288] ;  /* 0x0000a20000307ab9 */ /* 0x000fe20000000800 */
[----:B------:R-:W-:Y:S01]  /*9ae0*/  IMAD.MOV.U32 R7, RZ, RZ, 0x100 ;  /* 0x00000100ff077424 */ /* 0x000fe200078e00ff */
[----:B------:R1:W-:Y:S01]  /*9af0*/  STL.64 [R1+0x18], R12 ;  /* 0x0000180c01007387 */ /* 0x0003e20000100a00 */
[----:B------:R-:W-:Y:S01]  /*9b00*/  IMAD.MOV.U32 R5, RZ, RZ, R13 ;  /* 0x000000ffff057224 */ /* 0x000fe200078e000d */
[----:B0-----:R-:W-:Y:S01]  /*9b10*/  LOP3.LUT R3, R3, 0x7f, RZ, 0xc0, !PT ;  /* 0x0000007f03037812 */ /* 0x001fe200078ec0ff */
[----:B------:R-:W-:Y:S01]  /*9b20*/  IMAD.U32 R14, RZ, RZ, UR8 ;  /* 0x00000008ff0e7e24 */ /* 0x000fe2000f8e00ff */
[----:B------:R-:W-:Y:S01]  /*9b30*/  USHF.L.U32 UR8, UR39, 0x6, URZ ;  /* 0x0000000627087899 */ /* 0x000fe2000800063f */
[----:B------:R-:W-:Y:S01]  /*9b40*/  STL.64 [R1+0x38], RZ ;  /* 0x000038ff01007387 */ /* 0x000fe20000100a00 */
[----:B------:R-:W-:Y:S01]  /*9b50*/  ISETP.NE.AND P0, PT, R3, RZ, PT ;  /* 0x000000ff0300720c */ /* 0x000fe20003f05270 */
[----:B------:R-:W-:Y:S01]  /*9b60*/  @UP1 ULDC UR10, c[0x0][0x450] ;  /* 0x00011400000a1ab9 */ /* 0x000fe20000000800 */
[----:B------:R-:W-:Y:S01]  /*9b70*/  UIADD3 UR42, UR45, 0x1, -UR48 ;  /* 0x000000012d2a7890 */ /* 0x000fe2000fffe830 */
[----:B------:R-:W-:Y:S01]  /*9b80*/  STL.64 [R1+0x68], R14 ;  /* 0x0000680e01007387 */ /* 0x000fe20000100a00 */
[----:B------:R-:W-:Y:S01]  /*9b90*/  SEL R8, RZ, 0x1, P0 ;  /* 0x00000001ff087807 */ /* 0x000fe20000000000 */
[----:B-1----:R-:W-:Y:S01]  /*9ba0*/  IMAD.U32 R13, RZ, RZ, UR5 ;  /* 0x00000005ff0d7e24 */ /* 0x002fe2000f8e00ff */
[----:B------:R-:W-:Y:S01]  /*9bb0*/  IADD3 R37, P0, R2, 0x38, RZ ;  /* 0x0000003802257810 */ /* 0x000fe20007f1e0ff */
[----:B------:R-:W-:-:S02]  /*9bc0*/  IMAD.MOV.U32 R12, RZ, RZ, R0 ;  /* 0x000000ffff0c7224 */ /* 0x000fc400078e0000 */
[----:B------:R0:W-:Y:S01]  /*9bd0*/  STL.128 [R1+0x20], R8 ;  /* 0x0000200801007387 */ /* 0x0001e20000100c00 */
[----:B------:R-:W-:Y:S02]  /*9be0*/  IMAD.MOV.U32 R6, RZ, RZ, R8 ;  /* 0x000000ffff067224 */ /* 0x000fe400078e0008 */
[----:B------:R-:W-:Y:S01]  /*9bf0*/  IMAD.X R38, RZ, RZ, R16, P0 ;  /* 0x000000ffff267224 */ /* 0x000fe200000e0610 */
[----:B------:R-:W-:Y:S04]  /*9c00*/  STL.128 [R1+0x40], R12 ;  /* 0x0000400c01007387 */ /* 0x000fe80000100c00 */
[----:B------:R1:W-:Y:S01]  /*9c10*/  STL.128 [R1+0x50], R4 ;  /* 0x0000500401007387 */ /* 0x0003e20000100c00 */
[----:B0-----:R-:W-:Y:S01]  /*9c20*/  IMAD.U32 R8, RZ, RZ, UR6 ;  /* 0x00000006ff087e24 */ /* 0x001fe2000f8e00ff */
[----:B------:R-:W-:Y:S01]  /*9c30*/  @UP1 UIADD3 UR6, UR8, 0x3f, URZ ;  /* 0x0000003f08061890 */ /* 0x000fe2000fffe03f */
[----:B------:R-:W-:Y:S01]  /*9c40*/  IMAD.U32 R9, RZ, RZ, UR4 ;  /* 0x00000004ff097e24 */ /* 0x000fe2000f8e00ff */
[----:B------:R-:W-:-:S02]  /*9c50*/  ULDC.64 UR4, c[0x0][0xad8] ;  /* 0x0002b60000047ab9 */ /* 0x000fc40000000a00 */
[----:B------:R-:W-:Y:S02]  /*9c60*/  UISETP.GE.AND UP0, UPT, UR5, 0x1, UPT ;  /* 0x000000010500788c */ /* 0x000fe4000bf06270 */
[----:B------:R0:W-:Y:S01]  /*9c70*/  STL.64 [R1+0x8], R8 ;  /* 0x0000080801007387 */ /* 0x0001e20000100a00 */
[----:B-1----:R-:W-:Y:S01]  /*9c80*/  IMAD.U32 R4, RZ, RZ, UR7 ;  /* 0x00000007ff047e24 */ /* 0x002fe2000f8e00ff */
[----:B------:R-:W-:Y:S01]  /*9c90*/  @UP1 ULDC UR7, c[0x0][0x44c] ;  /* 0x0001130000071ab9 */ /* 0x000fe20000000800 */
[----:B------:R-:W-:Y:S01]  /*9ca0*/  IMAD.U32 R5, RZ, RZ, UR9 ;  /* 0x00000009ff057e24 */ /* 0x000fe2000f8e00ff */
[----:B------:R-:W-:Y:S01]  /*9cb0*/  UIMAD.WIDE.U32 UR6, UR6, UR7, URZ ;  /* 0x00000007060672a5 */ /* 0x000fe2000f8e003f */
[----:B------:R-:W-:Y:S01]  /*9cc0*/  PLOP3.LUT P1, PT, PT, PT, UP0, 0x80, 0x0 ;  /* 0x000000000000781c */ /* 0x000fe20003f2f008 */
[----:B------:R-:W-:Y:S02]  /*9cd0*/  UIADD3 UR9, UR8, 0x3f, URZ ;  /* 0x0000003f08097890 */ /* 0x000fe4000fffe03f */
[----:B------:R0:W-:Y:S01]  /*9ce0*/  STL.64 [R1+0x10], R4 ;  /* 0x0000100401007387 */ /* 0x0001e20000100a00 */
[----:B------:R-:W-:-:S03]  /*9cf0*/  @UP1 USHF.R.U32.HI UR9, URZ, UR10, UR7 ;  /* 0x0000000a3f091299 */ /* 0x000fc60008011607 */
[----:B------:R0:W-:Y:S01]  /*9d00*/  STL.64 [R1+0x30], R4 ;  /* 0x0000300401007387 */ /* 0x0001e20000100a00 */
        /* <DEDUP_REMOVED lines=13> */
.L_x_5224:
[----:B------:R-:W-:-:S11]  /*9de0*/  UISETP.NE.AND UP0, UPT, UR5, 0x1, UPT ;  /* 0x000000010500788c */ /* 0x000fd6000bf05270 */
[----:B------:R-:W-:Y:S02]  /*9df0*/  @UP0 ULDC.64 UR10, c[0x0][0xae0] ;  /* 0x0002b800000a0ab9 */ /* 0x000fe40000000a00 */
[----:B------:R-:W-:-:S04]  /*9e00*/  UIMAD.WIDE.U32 UR6, UR9, UR10, URZ ;  /* 0x0000000a090672a5 */ /* 0x000fc8000f8e003f */
[----:B------:R-:W-:-:S12]  /*9e10*/  @UP0 USHF.R.U32.HI UR9, URZ, UR11, UR7 ;  /* 0x0000000b3f090299 */ /* 0x000fd80008011607 */
.L_x_5225:
[----:B------:R-:W-:-:S04]  /*9e20*/  UIMAD UR9, UR9, UR5, UR5 ;  /* 0x00000005090972a4 */ /* 0x000fc8000f8e0205 */
[----:B------:R-:W-:-:S04]  /*9e30*/  UISETP.LT.AND UP0, UPT, UR4, UR9, UPT ;  /* 0x000000090400728c */ /* 0x000fc8000bf01270 */
[----:B------:R-:W-:-:S12]  /*9e40*/  USEL UR4, UR4, UR9, UP0 ;  /* 0x0000000904047287 */ /* 0x000fd80008000000 */
.L_x_5223:
[----:B------:R-:W-:Y:S02]  /*9e50*/  UIADD3 UR10, UR45, 0x3f, URZ ;  /* 0x0000003f2d0a7890 */ /* 0x000fe4000fffe03f */
        /* <DEDUP_REMOVED lines=8> */
[----:B------:R-:W-:Y:S02]  /*9ee0*/  UIADD3 UR48, UR45, -UR48, URZ ;  /* 0x800000302d307290 */ /* 0x000fe4000fffe03f */
        /* <DEDUP_REMOVED lines=19> */
.L_x_5227:
[----:B------:R-:W-:-:S11]  /*a020*/  UISETP.NE.AND UP0, UPT, UR5, 0x1, UPT ;  /* 0x000000010500788c */ /* 0x000fd6000bf05270 */
[----:B------:R-:W-:Y:S02]  /*a030*/  @UP0 ULDC.64 UR10, c[0x0][0xae0] ;  /* 0x0002b800000a0ab9 */ /* 0x000fe40000000a00 */
[----:B------:R-:W-:-:S04]  /*a040*/  UIMAD.WIDE.U32 UR6, UR8, UR10, URZ ;  /* 0x0000000a080672a5 */ /* 0x000fc8000f8e003f */
[----:B------:R-:W-:-:S12]  /*a050*/  @UP0 USHF.R.U32.HI UR8, URZ, UR11, UR7 ;  /* 0x0000000b3f080299 */ /* 0x000fd80008011607 */
.L_x_5228:
[----:B------:R-:W-:-:S04]  /*a060*/  UIMAD UR5, UR8, UR5, URZ ;  /* 0x00000005080572a4 */ /* 0x000fc8000f8e023f */
[----:B------:R-:W-:-:S04]  /*a070*/  UISETP.LT.AND UP0, UPT, UR4, UR5, UPT ;  /* 0x000000050400728c */ /* 0x000fc8000bf01270 */
[----:B------:R-:W-:-:S12]  /*a080*/  USEL UR4, UR4, UR5, !UP0 ;  /* 0x0000000504047287 */ /* 0x000fd8000c000000 */
.L_x_5226:
[----:B------:R-:W-:Y:S01]  /*a090*/  USHF.R.S32.HI UR5, URZ, 0x1f, UR4 ;  /* 0x0000001f3f057899 */ /* 0x000fe20008011404 */
[----:B------:R-:W-:-:S03]  /*a0a0*/  PRMT R0, RZ, 0x7610, R0 ;  /* 0x00007610ff007816 */ /* 0x000fc60000000000 */
[----:B------:R-:W-:-:S04]  /*a0b0*/  ULEA.HI UR5, UR5, UR4, URZ, 0x6 ;  /* 0x0000000405057291 */ /* 0x000fc8000f8f303f */
[----:B------:R-:W-:-:S04]  /*a0c0*/  USHF.R.S32.HI UR5, URZ, 0x6, UR5 ;  /* 0x000000063f057899 */ /* 0x000fc80008011405 */
[----:B------:R-:W-:-:S04]  /*a0d0*/  UISETP.LT.AND UP0, UPT, URZ, UR5, UPT ;  /* 0x000000053f00728c */ /* 0x000fc8000bf01270 */
[----:B------:R-:W-:-:S04]  /*a0e0*/  USEL UR43, URZ, UR5, !UP0 ;  /* 0x000000053f2b7287 */ /* 0x000fc8000c000000 */
[----:B------:R-:W-:-:S06]  /*a0f0*/  UISETP.GT.AND UP0, UPT, UR49, UR43, UPT ;  /* 0x0000002b3100728c */ /* 0x000fcc000bf04270 */
[----:B------:R-:W-:-:S13]  /*a100*/  PLOP3.LUT P0, PT, PT, PT, UP0, 0x80, 0x0 ;  /* 0x000000000000781c */ /* 0x000fda0003f0f008 */
[----:B------:R-:W-:Y:S05]  /*a110*/  @!P0 BRA `(.L_x_5214) ;  /* 0x000001d400f48947 */ /* 0x000fea0003800000 */
[----:B------:R-:W-:Y:S01]  /*a120*/  UIADD3 UR8, UR44, 0x400, URZ ;  /* 0x000004002c087890 */ /* 0x000fe2000fffe03f */
[----:B0-----:R-:W-:Y:S01]  /*a130*/  IMAD.MOV.U32 R4, RZ, RZ, 0x1 ;  /* 0x00000001ff047424 */ /* 0x001fe200078e00ff */
[----:B------:R-:W-:Y:S01]  /*a140*/  UIADD3 UR6, UR44, 0x26400, URZ ;  /* 0x000264002c067890 */ /* 0x000fe2000fffe03f */
[----:B------:R-:W-:Y:S01]  /*a150*/  IMAD.MOV.U32 R5, RZ, RZ, RZ ;  /* 0x000000ffff057224 */ /* 0x000fe200078e00ff */
[----:B------:R-:W-:Y:S01]  /*a160*/  USHF.R.U32.HI UR7, URZ, 0x4, UR8 ;  /* 0x000000043f077899 */ /* 0x000fe20008011608 */
[----:B------:R-:W-:Y:S01]  /*a170*/  IMAD.MOV.U32 R6, RZ, RZ, 0x1 ;  /* 0x00000001ff067424 */ /* 0x000fe200078e00ff */
[----:B------:R-:W-:Y:S01]  /*a180*/  USHF.R.U32.HI UR6, URZ, 0x4, UR6 ;  /* 0x000000043f067899 */ /* 0x000fe20008011606 */
[----:B------:R-:W-:Y:S01]  /*a190*/  IMAD.MOV.U32 R7, RZ, RZ, RZ ;  /* 0x000000ffff077224 */ /* 0x000fe200078e00ff */
[----:B------:R-:W-:Y:S01]  /*a1a0*/  ULOP3.LUT UR7, UR7, 0x3fff, URZ, 0xc0, !UPT ;  /* 0x00003fff07077892 */ /* 0x000fe2000f8ec03f */
[----:B------:R-:W0:Y:S01]  /*a1b0*/  SHFL.IDX PT, R0, R197, RZ, 0x1f ;  /* 0x00001fffc5007589 */ /* 0x000e2200000e0000 */
[----:B------:R-:W-:Y:S01]  /*a1c0*/  ULOP3.LUT UR6, UR6, 0x3fff, URZ, 0xc0, !UPT ;  /* 0x00003fff06067892 */ /* 0x000fe2000f8ec03f */
[----:B------:R-:W-:Y:S01]  /*a1d0*/  IMAD.MOV.U32 R11, RZ, RZ, 0x40000040 ;  /* 0x40000040ff0b7424 */ /* 0x000fe200078e00ff */
[----:B------:R-:W-:Y:S01]  /*a1e0*/  ULOP3.LUT UR7, UR7, 0x10000, URZ, 0xfc, !UPT ;  /* 0x0001000007077892 */ /* 0x000fe2000f8efc3f */
[----:B------:R1:W-:Y:S01]  /*a1f0*/  STL.128 [R1+0x80], R4 ;  /* 0x0000800401007387 */ /* 0x0003e20000100c00 */
[----:B------:R-:W-:Y:S01]  /*a200*/  ULOP3.LUT UR6, UR6, 0x10000, URZ, 0xfc, !UPT ;  /* 0x0001000006067892 */ /* 0x000fe2000f8efc3f */
[----:B------:R-:W-:Y:S01]  /*a210*/  IMAD.MOV.U32 R13, RZ, RZ, 0x40000040 ;  /* 0x40000040ff0d7424 */ /* 0x000fe200078e00ff */
[----:B------:R-:W-:Y:S01]  /*a220*/  UIADD3 UR5, UR44, 0x22400, URZ ;  /* 0x000224002c057890 */ /* 0x000fe2000fffe03f */
[----:B------:R-:W2:Y:S01]  /*a230*/  S2R R48, SR_TID.X ;  /* 0x0000000000307919 */ /* 0x000ea20000002100 */
[----:B------:R-:W-:Y:S01]  /*a240*/  UIADD3 UR4, UR44, 0x20400, URZ ;  /* 0x000204002c047890 */ /* 0x000fe2000fffe03f */
[----:B------:R-:W-:Y:S01]  /*a250*/  IMAD.MOV.U32 R15, RZ, RZ, 0x40000040 ;  /* 0x40000040ff0f7424 */ /* 0x000fe200078e00ff */
[----:B------:R-:W-:Y:S01]  /*a260*/  USHF.R.U32.HI UR5, URZ, 0x4, UR5 ;  /* 0x000000043f057899 */ /* 0x000fe20008011605 */
[C---:B------:R-:W-:Y:S01]  /*a270*/  IADD3 R33, P5, R2.reuse, 0xa8, RZ ;  /* 0x000000a802217810 */ /* 0x040fe20007fbe0ff */
[----:B------:R-:W-:Y:S01]  /*a280*/  USHF.R.U32.HI UR4, URZ, 0x4, UR4 ;  /* 0x000000043f047899 */ /* 0x000fe20008011604 */
[C---:B------:R-:W-:Y:S01]  /*a290*/  IADD3 R35, P1, R2.reuse, 0xb8, RZ ;  /* 0x000000b802237810 */ /* 0x040fe20007f3e0ff */
[----:B------:R-:W-:Y:S01]  /*a2a0*/  ULOP3.LUT UR5, UR5, 0x3fff, URZ, 0xc0, !UPT ;  /* 0x00003fff05057892 */ /* 0x000fe2000f8ec03f */
[C---:B------:R-:W-:Y:S01]  /*a2b0*/  IADD3 R34, P6, R2.reuse, 0xb0, RZ ;  /* 0x000000b002227810 */ /* 0x040fe20007fde0ff */
[----:B------:R-:W-:Y:S01]  /*a2c0*/  ULOP3.LUT UR4, UR4, 0x3fff, URZ, 0xc0, !UPT ;  /* 0x00003fff04047892 */ /* 0x000fe2000f8ec03f */
[----:B------:R-:W-:Y:S01]  /*a2d0*/  IADD3 R32, P0, R2, 0xa0, RZ ;  /* 0x000000a002207810 */ /* 0x000fe20007f1e0ff */
[----:B------:R-:W-:Y:S01]  /*a2e0*/  UIADD3 UR9, UP0, UR36, 0x38400, URZ ;  /* 0x0003840024097890 */ /* 0x000fe2000ff1e03f */
[----:B-1----:R-:W-:Y:S01]  /*a2f0*/  IMAD.U32 R4, RZ, RZ, UR6 ;  /* 0x00000006ff047e24 */ /* 0x002fe2000f8e00ff */
[----:B------:R-:W-:Y:S01]  /*a300*/  ULOP3.LUT UR5, UR5, 0x10000, URZ, 0xfc, !UPT ;  /* 0x0001000005057892 */ /* 0x000fe2000f8efc3f */
[----:B------:R-:W-:Y:S01]  /*a310*/  IMAD.U32 R6, RZ, RZ, UR7 ;  /* 0x00000007ff067e24 */ /* 0x000fe2000f8e00ff */
[----:B------:R-:W-:Y:S01]  /*a320*/  ULOP3.LUT UR4, UR4, 0x10000, URZ, 0xfc, !UPT ;  /* 0x0001000004047892 */ /* 0x000fe2000f8efc3f */
[----:B------:R-:W-:Y:S01]  /*a330*/  IMAD.MOV.U32 R5, RZ, RZ, 0x40000040 ;  /* 0x40000040ff057424 */ /* 0x000fe200078e00ff */
[----:B0-----:R-:W-:Y:S01]  /*a340*/  LEA.HI R3, R0, R0, RZ, 0x1 ;  /* 0x0000000000037211 */ /* 0x001fe200078f08ff */
[----:B------:R-:W-:Y:S01]  /*a350*/  IMAD.MOV.U32 R7, RZ, RZ, 0x40000040 ;  /* 0x40000040ff077424 */ /* 0x000fe200078e00ff */
[----:B------:R-:W-:Y:S01]  /*a360*/  UIADD3.X UR10, URZ, UR37, URZ, UP0, !UPT ;  /* 0x000000253f0a7290 */ /* 0x000fe200087fe43f */
[----:B------:R-:W-:Y:S01]  /*a370*/  IMAD.U32 R8, RZ, RZ, UR9 ;  /* 0x00000009ff087e24 */ /* 0x000fe2000f8e00ff */
[----:B------:R-:W-:Y:S01]  /*a380*/  LOP3.LUT R3, R3, 0x6, RZ, 0xc0, !PT ;  /* 0x0000000603037812 */ /* 0x000fe200078ec0ff */
[----:B------:R-:W-:Y:S01]  /*a390*/  IMAD.U32 R10, RZ, RZ, UR4 ;  /* 0x00000004ff0a7e24 */ /* 0x000fe2000f8e00ff */
[----:B------:R0:W-:Y:S01]  /*a3a0*/  STL.128 [R1+0xb0], R4 ;  /* 0x0000b00401007387 */ /* 0x0001e20000100c00 */
[----:B------:R-:W-:Y:S01]  /*a3b0*/  UIADD3 UR4, UR44, 0x36400, URZ ;  /* 0x000364002c047890 */ /* 0x000fe2000fffe03f */
[----:B------:R-:W-:Y:S01]  /*a3c0*/  IMAD.U32 R9, RZ, RZ, UR10 ;  /* 0x0000000aff097e24 */ /* 0x000fe2000f8e00ff */
[----:B------:R-:W-:Y:S01]  /*a3d0*/  IADD3 R154, P4, R2, 0x98, RZ ;  /* 0x00000098029a7810 */ /* 0x000fe20007f9e0ff */
[----:B------:R-:W-:Y:S01]  /*a3e0*/  IMAD.IADD R0, R0, 0x1, -R3 ;  /* 0x0000000100007824 */ /* 0x000fe200078e0a03 */
[----:B------:R-:W-:Y:S01]  /*a3f0*/  ULOP3.LUT UP0, URZ, UR4, 0x3ff, URZ, 0xc0, !UPT ;  /* 0x000003ff043f7892 */ /* 0x000fe2000f80c03f */
[----:B------:R-:W-:Y:S01]  /*a400*/  IMAD.U32 R3, RZ, RZ, UR5 ;  /* 0x00000005ff037e24 */ /* 0x000fe2000f8e00ff */
[----:B------:R-:W-:Y:S01]  /*a410*/  STL.64 [R1+0x78], R8 ;  /* 0x0000780801007387 */ /* 0x000fe20000100a00 */
[----:B------:R-:W-:Y:S01]  /*a420*/  IADD3 R31, P3, R2, 0x94, RZ ;  /* 0x00000094021f7810 */ /* 0x000fe20007f7e0ff */
[----:B--2---:R-:W-:Y:S01]  /*a430*/  VIADD R12, R48, 0xffffff80 ;  /* 0xffffff80300c7836 */ /* 0x004fe20000000000 */
[----:B------:R-:W-:Y:S01]  /*a440*/  LEA R0, R0, UR8, 0xf ;  /* 0x0000000800007c11 */ /* 0x000fe2000f8e78ff */
[----:B------:R-:W-:Y:S01]  /*a450*/  STL.64 [R1+0x98], R10 ;  /* 0x0000980a01007387 */ /* 0x000fe20000100a00 */
[--C-:B------:R-:W-:Y:S01]  /*a460*/  IMAD.X R46, RZ, RZ, R16.reuse, P5 ;  /* 0x000000ffff2e7224 */ /* 0x100fe200028e0610 */
[----:B------:R-:W-:Y:S01]  /*a470*/  IADD3 R30, P2, R2, 0x88, RZ ;  /* 0x00000088021e7810 */ /* 0x000fe20007f5e0ff */
[----:B------:R-:W-:Y:S01]  /*a480*/  IMAD.X R36, RZ, RZ, R16, P1 ;  /* 0x000000ffff247224 */ /* 0x000fe200008e0610 */
[----:B------:R-:W-:Y:S01]  /*a490*/  SHF.R.U32.HI R0, RZ, 0x4, R0 ;  /* 0x00000004ff007819 */ /* 0x000fe20000011600 */
[----:B0-----:R0:W5:Y:S01]  /*a4a0*/  LDL R5, [R1+0x444] ;  /* 0x0004440001057983 */ /* 0x0011620000100800 */
[----:B------:R-:W-:-:S03]  /*a4b0*/  IMAD.X R47, RZ, RZ, R16, P6 ;  /* 0x000000ffff2f7224 */ /* 0x000fc600030e0610 */
[----:B------:R1:W-:Y:S01]  /*a4c0*/  STL [R1+0x94], R12 ;  /* 0x0000940c01007387 */ /* 0x0003e20000100800 */
[----:B------:R-:W-:Y:S02]  /*a4d0*/  LOP3.LUT R0, R0, 0x3fff, RZ, 0xc0, !PT ;  /* 0x00003fff00007812 */ /* 0x000fe400078ec0ff */
[----:B------:R-:W-:Y:S02]  /*a4e0*/  PLOP3.LUT P5, PT, PT, PT, UP0, 0x80, 0x0 ;  /* 0x000000000000781c */ /* 0x000fe40003faf008 */
[----:B------:R-:W-:Y:S02]  /*a4f0*/  LOP3.LUT R0, R0, 0x2000000, RZ, 0xfc, !PT ;  /* 0x0200000000007812 */ /* 0x000fe400078efcff */
[C---:B------:R-:W-:Y:S02]  /*a500*/  IADD3 R29, P1, R2.reuse, 0x80, RZ ;  /* 0x00000080021d7810 */ /* 0x040fe40007f3e0ff */
[----:B------:R-:W-:Y:S01]  /*a510*/  IADD3 R26, P6, R2, 0x78, RZ ;  /* 0x00000078021a7810 */ /* 0x000fe20007fde0ff */
[----:B-1----:R-:W-:-:S02]  /*a520*/  IMAD.MOV.U32 R12, RZ, RZ, R3 ;  /* 0x000000ffff0c7224 */ /* 0x002fc400078e0003 */
[----:B------:R-:W-:Y:S02]  /*a530*/  IMAD.MOV.U32 R14, RZ, RZ, R0 ;  /* 0x000000ffff0e7224 */ /* 0x000fe400078e0000 */
[----:B------:R-:W-:-:S03]  /*a540*/  IMAD.MOV.U32 R0, RZ, RZ, R235 ;  /* 0x000000ffff007224 */ /* 0x000fc600078e00eb */
[----:B------:R0:W-:Y:S01]  /*a550*/  STL.128 [R1+0xa0], R12 ;  /* 0x0000a00c01007387 */ /* 0x0001e20000100c00 */
[----:B------:R-:W-:Y:S02]  /*a560*/  IMAD.MOV.U32 R3, RZ, RZ, R236 ;  /* 0x000000ffff037224 */ /* 0x000fe400078e00ec */
[--C-:B------:R-:W-:Y:S02]  /*a570*/  IMAD.X R45, RZ, RZ, R16.reuse, P0 ;  /* 0x000000ffff2d7224 */ /* 0x100fe400000e0610 */
[--C-:B------:R-:W-:Y:S02]  /*a580*/  IMAD.X R155, RZ, RZ, R16.reuse, P4 ;  /* 0x000000ffff9b7224 */ /* 0x100fe400020e0610 */
[--C-:B------:R-:W-:Y:S02]  /*a590*/  IMAD.X R44, RZ, RZ, R16.reuse, P3 ;  /* 0x000000ffff2c7224 */ /* 0x100fe400018e0610 */
[--C-:B------:R-:W-:Y:S02]  /*a5a0*/  IMAD.X R43, RZ, RZ, R16.reuse, P2 ;  /* 0x000000ffff2b7224 */ /* 0x100fe400010e0610 */
[----:B------:R-:W-:-:S02]  /*a5b0*/  IMAD.X R42, RZ, RZ, R16, P1 ;  /* 0x000000ffff2a7224 */ /* 0x000fc400008e0610 */
[----:B------:R-:W-:Y:S01]  /*a5c0*/  IMAD.X R27, RZ, RZ, R16, P6 ;  /* 0x000000ffff1b7224 */ /* 0x000fe200030e0610 */
[----:B------:R-:W-:Y:S06]  /*a5d0*/  @!P5 BRA `(.L_x_5229) ;  /* 0x000000000070d947 */ /* 0x000fec0003800000 */
[----:B------:R-:W-:Y:S01]  /*a5e0*/  MOV R0, 0x0 ;  /* 0x0000000000007802 */ /* 0x000fe20000000f00 */
[----:B------:R-:W-:Y:S01]  /*a5f0*/  ULDC.64 UR4, c[0x4][0x118] ;  /* 0x0100460000047ab9 */ /* 0x000fe20000000a00 */
[----:B------:R-:W-:Y:S01]  /*a600*/  ULDC.64 UR6, c[0x4][0x58] ;  /* 0x0100160000067ab9 */ /* 0x000fe20000000a00 */
[----:B------:R-:W-:Y:S01]  /*a610*/  IMAD.U32 R4, RZ, RZ, UR4 ;  /* 0x00000004ff047e24 */ /* 0x000fe2000f8e00ff */
[----:B0-----:R0:W1:Y:S01]  /*a620*/  LDC.64 R14, c[0x4][R0] ;  /* 0x01000000000e7b82 */ /* 0x0010620000000a00 */
[----:B-----5:R-:W-:Y:S01]  /*a630*/  IMAD.U32 R5, RZ, RZ, UR5 ;  /* 0x00000005ff057e24 */ /* 0x020fe2000f8e00ff */
        /* <DEDUP_REMOVED lines=10> */
.L_x_5230:
[----:B------:R-:W2:Y:S02]  /*a6e0*/  LDL R7, [R1+0x94] ;  /* 0x0000940001077983 */ /* 0x000ea40000100800 */
[----:B--2---:R-:W-:-:S04]  /*a6f0*/  SHF.R.S32.HI R0, RZ, 0x1f, R7 ;  /* 0x0000001fff007819 */ /* 0x004fc80000011407 */
[CC--:B------:R-:W-:Y:S02]  /*a700*/  LEA.HI R3, R0.reuse, R7.reuse, RZ, 0x4 ;  /* 0x0000000700037211 */ /* 0x0c0fe400078f20ff */
[----:B------:R-:W-:Y:S02]  /*a710*/  LEA.HI R0, R0, R7, RZ, 0x5 ;  /* 0x0000000700007211 */ /* 0x000fe400078f28ff */
[----:B------:R-:W-:Y:S02]  /*a720*/  SHF.R.S32.HI R4, RZ, 0x4, R3 ;  /* 0x00000004ff047819 */ /* 0x000fe40000011403 */
[----:B------:R-:W-:Y:S02]  /*a730*/  SHF.R.S32.HI R0, RZ, 0x5, R0 ;  /* 0x00000005ff007819 */ /* 0x000fe40000011400 */
[C---:B------:R-:W-:Y:S02]  /*a740*/  LEA.HI R5, R3.reuse, R4, RZ, 0x1 ;  /* 0x0000000403057211 */ /* 0x040fe400078f08ff */
[----:B------:R-:W-:-:S02]  /*a750*/  LOP3.LUT R3, R3, 0xfffffff0, RZ, 0xc0, !PT ;  /* 0xfffffff003037812 */ /* 0x000fc400078ec0ff */
[----:B------:R-:W-:-:S03]  /*a760*/  LOP3.LUT R5, R5, 0x1ffffffe, RZ, 0xc0, !PT ;  /* 0x1ffffffe05057812 */ /* 0x000fc600078ec0ff */
[----:B------:R-:W-:Y:S02]  /*a770*/  IMAD.IADD R3, R7, 0x1, -R3 ;  /* 0x0000000107037824 */ /* 0x000fe400078e0a03 */
[----:B------:R-:W-:-:S04]  /*a780*/  IMAD.IADD R5, R4, 0x1, -R5 ;  /* 0x0000000104057824 */ /* 0x000fc800078e0a05 */
[----:B------:R-:W-:-:S07]  /*a790*/  IMAD.SHL.U32 R5, R5, 0x8, RZ ;  /* 0x0000000805057824 */ /* 0x000fce00078e00ff */
.L_x_5229:
[----:B------:R-:W-:Y:S01]  /*a7a0*/  SHF.R.S32.HI R4, RZ, 0x1f, R3 ;  /* 0x0000001fff047819 */ /* 0x000fe20000011403 */
[----:B------:R-:W1:Y:S01]  /*a7b0*/  LDC.64 R40, c[0x0][0xad0] ;  /* 0x0002b400ff287b82 */ /* 0x000e620000000a00 */
[----:B0-----:R-:W-:Y:S01]  /*a7c0*/  IMAD.U32 R14, RZ, RZ, UR36 ;  /* 0x00000024ff0e7e24 */ /* 0x001fe2000f8e00ff */
[----:B------:R-:W-:Y:S01]  /*a7d0*/  IADD3 R24, P2, R2, 0xd0, RZ ;  /* 0x000000d002187810 */ /* 0x000fe20007f5e0ff */
[----:B------:R-:W-:Y:S01]  /*a7e0*/  IMAD.U32 R15, RZ, RZ, UR37 ;  /* 0x00000025ff0f7e24 */ /* 0x000fe2000f8e00ff */
[----:B------:R-:W-:Y:S01]  /*a7f0*/  LEA.HI R4, R4, R3, RZ, 0x3 ;  /* 0x0000000304047211 */ /* 0x000fe200078f18ff */
[----:B------:R-:W-:Y:S01]  /*a800*/  IMAD.MOV.U32 R10, RZ, RZ, 0x10 ;  /* 0x00000010ff0a7424 */ /* 0x000fe200078e00ff */
[----:B------:R-:W-:Y:S01]  /*a810*/  ULDC UR4, c[0x0][0x20] ;  /* 0x0000080000047ab9 */ /* 0x000fe20000000800 */
[----:B------:R-:W-:Y:S01]  /*a820*/  IMAD.MOV.U32 R11, RZ, RZ, 0x20 ;  /* 0x00000020ff0b7424 */ /* 0x000fe200078e00ff */
[C---:B------:R-:W-:Y:S01]  /*a830*/  LOP3.LUT R6, R4.reuse, 0xfffffff8, RZ, 0xc0, !PT ;  /* 0xfffffff804067812 */ /* 0x040fe200078ec0ff */
[----:B------:R-:W-:Y:S01]  /*a840*/  IMAD.SHL.U32 R7, R4, 0x40, RZ ;  /* 0x0000004004077824 */ /* 0x000fe200078e00ff */
[----:B------:R-:W0:Y:S01]  /*a850*/  LDC.64 R8, c[0x0][0x448] ;  /* 0x00011200ff087b82 */ /* 0x000e220000000a00 */
[----:B------:R2:W-:Y:S01]  /*a860*/  STL.64 [R1+0xe0], R26 ;  /* 0x0000e01a01007387 */ /* 0x0005e20000100a00 */
[----:B------:R-:W-:-:S02]  /*a870*/  IMAD.X R25, RZ, RZ, R16, P2 ;  /* 0x000000ffff197224 */ /* 0x000fc400010e0610 */
[----:B------:R-:W-:Y:S01]  /*a880*/  IMAD.IADD R6, R3, 0x1, -R6 ;  /* 0x0000000103067824 */ /* 0x000fe200078e0a06 */
[----:B------:R-:W-:Y:S01]  /*a890*/  LOP3.LUT R7, R7, 0xfffffe00, RZ, 0xc0, !PT ;  /* 0xfffffe0007077812 */ /* 0x000fe200078ec0ff */
[----:B------:R-:W-:Y:S01]  /*a8a0*/  VIADD R20, R48, 0xffffff80 ;  /* 0xffffff8030147836 */ /* 0x000fe20000000000 */
[----:B------:R-:W-:Y:S01]  /*a8b0*/  STL.64 [R1+0xd8], R24 ;  /* 0x0000d81801007387 */ /* 0x000fe20000100a00 */
[C---:B------:R-:W-:Y:S01]  /*a8c0*/  IMAD.SHL.U32 R3, R6.reuse, 0x40, RZ ;  /* 0x0000004006037824 */ /* 0x040fe200078e00ff */
[----:B------:R-:W-:Y:S01]  /*a8d0*/  LOP3.LUT P0, RZ, R6, 0x2, RZ, 0xc0, !PT ;  /* 0x0000000206ff7812 */ /* 0x000fe2000780c0ff */
[----:B------:R-:W-:Y:S01]  /*a8e0*/  IMAD R7, R0, 0x400, R7 ;  /* 0x0000040000077824 */ /* 0x000fe200078e0207 */
[----:B------:R-:W-:Y:S01]  /*a8f0*/  LOP3.LUT P1, RZ, R6, 0x4, RZ, 0xc0, !PT ;  /* 0x0000000406ff7812 */ /* 0x000fe2000782c0ff */
[----:B------:R-:W3:Y:S01]  /*a900*/  LDC R0, c[0x0][0x288] ;  /* 0x0000a200ff007b82 */ /* 0x000ee20000000800 */
[----:B------:R-:W-:Y:S01]  /*a910*/  LOP3.LUT R4, R3, 0x1c0, RZ, 0xc0, !PT ;  /* 0x000001c003047812 */ /* 0x000fe200078ec0ff */
[----:B--2---:R-:W-:Y:S01]  /*a920*/  IMAD.U32 R26, RZ, RZ, UR45 ;  /* 0x0000002dff1a7e24 */ /* 0x004fe2000f8e00ff */
[----:B------:R-:W-:Y:S01]  /*a930*/  SEL R10, R10, 0xfffffff0, !P0 ;  /* 0xfffffff00a0a7807 */ /* 0x000fe20004000000 */
[----:B------:R-:W-:Y:S01]  /*a940*/  STL.64 [R1+0xd0], R160 ;  /* 0x0000d0a001007387 */ /* 0x000fe20000100a00 */
[----:B-----5:R-:W-:-:S02]  /*a950*/  LOP3.LUT R3, R4, 0x8, R5, 0xf8, !PT ;  /* 0x0000000804037812 */ /* 0x020fc400078ef805 */
[----:B------:R-:W-:Y:S01]  /*a960*/  SHF.R.U32.HI R4, RZ, 0x3, R4 ;  /* 0x00000003ff047819 */ /* 0x000fe20000011604 */
[----:B------:R-:W2:Y:S01]  /*a970*/  LDC R210, c[0x0][0x450] ;  /* 0x00011400ffd27b82 */ /* 0x000ea20000000800 */
[----:B------:R-:W-:Y:S01]  /*a980*/  SEL R11, R11, 0xffffffe0, !P1 ;  /* 0xffffffe00b0b7807 */ /* 0x000fe20004800000 */
[----:B------:R-:W-:Y:S01]  /*a990*/  STL.U8 [R1+0xe8], RZ ;  /* 0x0000e8ff01007387 */ /* 0x000fe20000100000 */
[----:B------:R-:W-:-:S03]  /*a9a0*/  LOP3.LUT R4, R3, R4, RZ, 0x3c, !PT ;  /* 0x0000000403047212 */ /* 0x000fc600078e3cff */
[----:B------:R4:W-:Y:S02]  /*a9b0*/  STL.64 [R1+0xc0], R10 ;  /* 0x0000c00a01007387 */ /* 0x0009e40000100a00 */
[----:B------:R-:W-:Y:S02]  /*a9c0*/  IMAD.IADD R3, R7, 0x1, R4 ;  /* 0x0000000107037824 */ /* 0x000fe400078e0204 */
[----:B------:R-:W4:Y:S02]  /*a9d0*/  LDC.64 R4, c[0x0][0xad8] ;  /* 0x0002b600ff047b82 */ /* 0x000f240000000a00 */
[----:B------:R-:W-:-:S04]  /*a9e0*/  IMAD.WIDE.U32 R12, R3, 0x2, R14 ;  /* 0x00000002030c7825 */ /* 0x000fc800078e000e */
[----:B------:R-:W-:Y:S01]  /*a9f0*/  VIADD R3, R17, -UR4 ;  /* 0x8000000411037c36 */ /* 0x000fe20008000000 */
[----:B------:R-:W-:Y:S01]  /*aa00*/  IADD3 R12, P0, R12, 0x36400, RZ ;  /* 0x000364000c0c7810 */ /* 0x000fe20007f1e0ff */
[----:B------:R-:W0:Y:S04]  /*aa10*/  LDC.64 R6, c[0x0][0xae0] ;  /* 0x0002b800ff067b82 */ /* 0x000e280000000a00 */
[----:B------:R-:W-:-:S05]  /*aa20*/  IMAD.X R13, RZ, RZ, R13, P0 ;  /* 0x000000ffff0d7224 */ /* 0x000fca00000e060d */
[----:B------:R-:W-:Y:S04]  /*aa30*/  STL.64 [R1+0xc8], R12 ;  /* 0x0000c80c01007387 */ /* 0x000fe80000100a00 */
[----:B------:R2:W-:Y:S04]  /*aa40*/  STL [R3+0x8], R26 ;  /* 0x0000081a03007387 */ /* 0x0005e80000100800 */
[----:B---3--:R-:W-:Y:S04]  /*aa50*/  STL [R3+0x4], R0 ;  /* 0x0000040003007387 */ /* 0x008fe80000100800 */
[----:B-1----:R-:W-:Y:S04]  /*aa60*/  STL [R3+0xc], R41 ;  /* 0x00000c2903007387 */ /* 0x002fe80000100800 */
[----:B------:R-:W-:Y:S04]  /*aa70*/  STL [R3+0x14], RZ ;  /* 0x000014ff03007387 */ /* 0x000fe80000100800 */
[----:B------:R-:W-:Y:S04]  /*aa80*/  STL [R3], R20 ;  /* 0x0000001403007387 */ /* 0x000fe80000100800 */
[----:B----4-:R-:W-:Y:S04]  /*aa90*/  STL [R3+0x10], R4 ;  /* 0x0000100403007387 */ /* 0x010fe80000100800 */
[----:B------:R-:W-:Y:S04]  /*aaa0*/  STL [R3+0x18], R5 ;  /* 0x0000180503007387 */ /* 0x000fe80000100800 */
[----:B0-----:R-:W-:Y:S04]  /*aab0*/  STL [R3+0x1c], R6 ;  /* 0x00001c0603007387 */ /* 0x001fe80000100800 */
[----:B------:R-:W-:Y:S04]  /*aac0*/  STL [R3+0x20], R7 ;  /* 0x0000200703007387 */ /* 0x000fe80000100800 */
[----:B------:R-:W-:Y:S04]  /*aad0*/  STL [R3+0x24], R8 ;  /* 0x0000240803007387 */ /* 0x000fe80000100800 */
[----:B------:R-:W-:Y:S04]  /*aae0*/  STL [R3+0x28], R9 ;  /* 0x0000280903007387 */ /* 0x000fe80000100800 */
[----:B--2---:R-:W-:Y:S04]  /*aaf0*/  STL [R3+0x2c], R210 ;  /* 0x00002cd203007387 */ /* 0x004fe80000100800 */
[----:B------:R-:W2:Y:S01]  /*ab00*/  LDL R11, [R1+0x1f4] ;  /* 0x0001f400010b7983 */ /* 0x000ea20000100800 */
[C---:B------:R-:W-:Y:S01]  /*ab10*/  IADD3 R24, P1, R2.reuse, 0x11c, RZ ;  /* 0x0000011c02187810 */ /* 0x040fe20007f3e0ff */
[----:B------:R-:W-:Y:S01]  /*ab20*/  BSSY B0, `(.L_x_5231) ;  /* 0x0000014000007945 */ /* 0x000fe20003800000 */
[C---:B------:R-:W-:Y:S01]  /*ab30*/  IADD3 R26, P2, R2.reuse, 0x90, RZ ;  /* 0x00000090021a7810 */ /* 0x040fe20007f5e0ff */
[----:B------:R-:W-:Y:S01]  /*ab40*/  STL [R1+0x11c], R40 ;  /* 0x00011c2801007387 */ /* 0x000fe20000100800 */
[----:B------:R-:W-:Y:S01]  /*ab50*/  IADD3 R10, P0, R2, 0xc0, RZ ;  /* 0x000000c0020a7810 */ /* 0x000fe20007f1e0ff */
[----:B------:R-:W-:-:S02]  /*ab60*/  IMAD.X R25, RZ, RZ, R16, P1 ;  /* 0x000000ffff197224 */ /* 0x000fc400008e0610 */
[----:B------:R-:W-:Y:S01]  /*ab70*/  IMAD.X R27, RZ, RZ, R16, P2 ;  /* 0x000000ffff1b7224 */ /* 0x000fe200010e0610 */
[----:B------:R-:W-:Y:S04]  /*ab80*/  STL.U8 [R1+0x140], RZ ;  /* 0x000140ff01007387 */ /* 0x000fe80000100000 */
[----:B------:R0:W-:Y:S02]  /*ab90*/  STL.128 [R1+0x120], R24 ;  /* 0x0001201801007387 */ /* 0x0001e40000100c00 */
[----:B0-----:R-:W-:Y:S02]  /*aba0*/  IMAD.MOV.U32 R24, RZ, RZ, R31 ;  /* 0x000000ffff187224 */ /* 0x001fe400078e001f */
[----:B------:R-:W-:Y:S02]  /*abb0*/  IMAD.MOV.U32 R25, RZ, RZ, R44 ;  /* 0x000000ffff197224 */ /* 0x000fe400078e002c */
[----:B------:R-:W-:Y:S01]  /*abc0*/  IMAD.MOV.U32 R26, RZ, RZ, R10 ;  /* 0x000000ffff1a7224 */ /* 0x000fe200078e000a */
[----:B--2---:R-:W-:-:S04]  /*abd0*/  LEA.HI R0, R11, R11, RZ, 0x1 ;  /* 0x0000000b0b007211 */ /* 0x004fc800078f08ff */
[----:B------:R-:W-:-:S05]  /*abe0*/  LOP3.LUT R0, R0, 0xfffffffe, RZ, 0xc0, !PT ;  /* 0xfffffffe00007812 */ /* 0x000fca00078ec0ff */
[----:B------:R-:W-:Y:S02]  /*abf0*/  IMAD.IADD R0, R11, 0x1, -R0 ;  /* 0x000000010b007824 */ /* 0x000fe400078e0a00 */
[----:B------:R-:W-:-:S03]  /*ac00*/  IMAD.X R11, RZ, RZ, R16, P0 ;  /* 0x000000ffff0b7224 */ /* 0x000fc600000e0610 */
[----:B------:R-:W-:Y:S01]  /*ac10*/  SHF.L.U32 R0, R0, 0x1f, RZ ;  /* 0x0000001f00007819 */ /* 0x000fe200000006ff */
[----:B------:R-:W-:-:S05]  /*ac20*/  IMAD.MOV.U32 R27, RZ, RZ, R11 ;  /* 0x000000ffff1b7224 */ /* 0x000fca00078e000b */
[----:B------:R0:W-:Y:S01]  /*ac30*/  STL.128 [R1+0x130], R24 ;  /* 0x0001301801007387 */ /* 0x0001e20000100c00 */
[----:B------:R-:W1:Y:S02]  /*ac40*/  SYNCS.PHASECHK.TRANS64.TRYWAIT P0, [UR44+0x38800], R0 ;  /* 0x03880000ff0075a7 */ /* 0x000e64000800016c */
[----:B01----:R-:W-:Y:S05]  /*ac50*/  @!P0 BRA `(.L_x_5232) ;  /* 0x0000025c00fc8947 */ /* 0x003fea0003800000 */
.L_x_5470:
[----:B------:R-:W-:Y:S05]  /*ac60*/  BSYNC B0 ;  /* 0x0000000000007941 */ /* 0x000fea0003800000 */
.L_x_5231:
[----:B------:R-:W2:Y:S04]  /*ac70*/  LDL R31, [R1+0x1c] ;  /* 0x00001c00011f7983 */ /* 0x000ea80000100800 */
[----:B0-----:R0:W5:Y:S01]  /*ac80*/  LDL.64 R10, [R1+0x1e8] ;  /* 0x0001e800010a7983 */ /* 0x0011620000100a00 */
[----:B------:R-:W-:Y:S01]  /*ac90*/  IMAD.MOV.U32 R12, RZ, RZ, R32 ;  /* 0x000000ffff0c7224 */ /* 0x000fe200078e0020 */
[C---:B------:R-:W-:Y:S01]  /*aca0*/  IADD3 R26, P0, R2.reuse, 0xe8, RZ ;  /* 0x000000e8021a7810 */ /* 0x040fe20007f1e0ff */
[----:B------:R-:W-:Y:S01]  /*acb0*/  IMAD.MOV.U32 R13, RZ, RZ, R45 ;  /* 0x000000ffff0d7224 */ /* 0x000fe200078e002d */
[----:B------:R-:W-:Y:S01]  /*acc0*/  STL.128 [R1+0x160], R152 ;  /* 0x0001609801007387 */ /* 0x000fe20000100c00 */
[----:B------:R-:W-:Y:S01]  /*acd0*/  IMAD.MOV.U32 R24, RZ, RZ, R29 ;  /* 0x000000ffff187224 */ /* 0x000fe200078e001d */
[C---:B------:R-:W-:Y:S01]  /*ace0*/  IADD3 R29, P1, R2.reuse, 0x120, RZ ;  /* 0x00000120021d7810 */ /* 0x040fe20007f3e0ff */
[----:B------:R-:W-:Y:S01]  /*acf0*/  IMAD.X R27, RZ, RZ, R16, P0 ;  /* 0x000000ffff1b7224 */ /* 0x000fe200000e0610 */
[----:B------:R1:W-:Y:S01]  /*ad00*/  STL.128 [R1+0x170], R12 ;  /* 0x0001700c01007387 */ /* 0x0003e20000100c00 */
[----:B------:R-:W-:Y:S01]  /*ad10*/  IADD3 R0, P0, R2, 0x400, RZ ;  /* 0x0000040002007810 */ /* 0x000fe20007f1e0ff */
[----:B------:R-:W-:Y:S01]  /*ad20*/  IMAD.MOV.U32 R25, RZ, RZ, R42 ;  /* 0x000000ffff197224 */ /* 0x000fe200078e002a */
[----:B------:R-:W-:Y:S01]  /*ad30*/  BSSY B0, `(.L_x_5233) ;  /* 0x000002e000007945 */ /* 0x000fe20003800000 */
[----:B------:R-:W-:Y:S02]  /*ad40*/  STL.64 [R1+0x148], R230 ;  /* 0x000148e601007387 */ /* 0x000fe40000100a00 */
[----:B------:R-:W-:-:S02]  /*ad50*/  IMAD.X R21, RZ, RZ, R16, P0 ;  /* 0x000000ffff157224 */ /* 0x000fc400000e0610 */
[----:B------:R3:W-:Y:S01]  /*ad60*/  STL.128 [R1+0x150], R24 ;  /* 0x0001501801007387 */ /* 0x0007e20000100c00 */
[----:B-1----:R-:W-:Y:S02]  /*ad70*/  IMAD.MOV.U32 R14, RZ, RZ, R37 ;  /* 0x000000ffff0e7224 */ /* 0x002fe400078e0025 */
[----:B------:R-:W-:Y:S02]  /*ad80*/  IMAD.MOV.U32 R15, RZ, RZ, R38 ;  /* 0x000000ffff0f7224 */ /* 0x000fe400078e0026 */
[----:B------:R-:W-:Y:S02]  /*ad90*/  IMAD.MOV.U32 R12, RZ, RZ, R233 ;  /* 0x000000ffff0c7224 */ /* 0x000fe400078e00e9 */
[----:B------:R-:W-:Y:S02]  /*ada0*/  IMAD.MOV.U32 R13, RZ, RZ, R232 ;  /* 0x000000ffff0d7224 */ /* 0x000fe400078e00e8 */
[----:B---3--:R-:W-:Y:S01]  /*adb0*/  IMAD.X R26, RZ, RZ, R16, P1 ;  /* 0x000000ffff1a7224 */ /* 0x008fe200008e0610 */
[----:B------:R-:W-:-:S02]  /*adc0*/  IADD3 R27, P0, R2, 0x128, RZ ;  /* 0x00000128021b7810 */ /* 0x000fc40007f1e0ff */
[----:B------:R1:W-:Y:S01]  /*add0*/  STL.128 [R1+0x180], R12 ;  /* 0x0001800c01007387 */ /* 0x0003e20000100c00 */
[----:B------:R-:W-:-:S05]  /*ade0*/  IADD3 R24, P2, R2, 0xd8, RZ ;  /* 0x000000d802187810 */ /* 0x000fca0007f5e0ff */
[----:B------:R-:W-:Y:S02]  /*adf0*/  IMAD.X R25, RZ, RZ, R16, P2 ;  /* 0x000000ffff197224 */ /* 0x000fe400010e0610 */
[----:B-1----:R-:W-:Y:S02]  /*ae00*/  IMAD.MOV.U32 R12, RZ, RZ, R30 ;  /* 0x000000ffff0c7224 */ /* 0x002fe400078e001e */
[----:B------:R-:W-:Y:S02]  /*ae10*/  IMAD.MOV.U32 R13, RZ, RZ, R43 ;  /* 0x000000ffff0d7224 */ /* 0x000fe400078e002b */
[----:B------:R-:W-:Y:S02]  /*ae20*/  IMAD.MOV.U32 R14, RZ, RZ, R34 ;  /* 0x000000ffff0e7224 */ /* 0x000fe400078e0022 */
[----:B------:R-:W-:-:S05]  /*ae30*/  IMAD.MOV.U32 R15, RZ, RZ, R47 ;  /* 0x000000ffff0f7224 */ /* 0x000fca00078e002f */
[----:B------:R1:W-:Y:S02]  /*ae40*/  STL.128 [R1+0x190], R12 ;  /* 0x0001900c01007387 */ /* 0x0003e40000100c00 */
[----:B-1----:R-:W-:Y:S02]  /*ae50*/  IMAD.MOV.U32 R12, RZ, RZ, R35 ;  /* 0x000000ffff0c7224 */ /* 0x002fe400078e0023 */
[----:B------:R-:W-:Y:S02]  /*ae60*/  IMAD.MOV.U32 R13, RZ, RZ, R36 ;  /* 0x000000ffff0d7224 */ /* 0x000fe400078e0024 */
[----:B------:R-:W-:Y:S02]  /*ae70*/  IMAD.MOV.U32 R14, RZ, RZ, R0 ;  /* 0x000000ffff0e7224 */ /* 0x000fe400078e0000 */
[----:B------:R-:W-:Y:S02]  /*ae80*/  IMAD.MOV.U32 R15, RZ, RZ, R21 ;  /* 0x000000ffff0f7224 */ /* 0x000fe400078e0015 */
[----:B------:R-:W-:-:S03]  /*ae90*/  IMAD.X R0, RZ, RZ, R16, P0 ;  /* 0x000000ffff007224 */ /* 0x000fc600000e0610 */
[----:B------:R1:W-:Y:S02]  /*aea0*/  STL.128 [R1+0x1a0], R12 ;  /* 0x0001a00c01007387 */ /* 0x0003e40000100c00 */
[----:B-1----:R-:W-:Y:S02]  /*aeb0*/  IMAD.MOV.U32 R14, RZ, RZ, R28 ;  /* 0x000000ffff0e7224 */ /* 0x002fe400078e001c */
[----:B------:R-:W-:Y:S02]  /*aec0*/  IMAD.MOV.U32 R15, RZ, RZ, R39 ;  /* 0x000000ffff0f7224 */ /* 0x000fe400078e0027 */
[----:B------:R-:W-:Y:S02]  /*aed0*/  IMAD.MOV.U32 R12, RZ, RZ, R29 ;  /* 0x000000ffff0c7224 */ /* 0x000fe400078e001d */
[----:B------:R-:W-:Y:S01]  /*aee0*/  IMAD.MOV.U32 R13, RZ, RZ, R26 ;  /* 0x000000ffff0d7224 */ /* 0x000fe200078e001a */
[----:B------:R-:W-:-:S04]  /*aef0*/  IADD3 R26, P0, R2, 0x140, RZ ;  /* 0x00000140021a7810 */ /* 0x000fc80007f1e0ff */
[----:B------:R1:W-:Y:S02]  /*af00*/  STL.128 [R1+0x1b0], R12 ;  /* 0x0001b00c01007387 */ /* 0x0003e40000100c00 */
[----:B-1----:R-:W-:Y:S02]  /*af10*/  IMAD.MOV.U32 R12, RZ, RZ, R24 ;  /* 0x000000ffff0c7224 */ /* 0x002fe400078e0018 */
[----:B------:R-:W-:Y:S02]  /*af20*/  IMAD.MOV.U32 R13, RZ, RZ, R25 ;  /* 0x000000ffff0d7224 */ /* 0x000fe400078e0019 */
[----:B------:R-:W-:Y:S02]  /*af30*/  IMAD.MOV.U32 R14, RZ, RZ, R27 ;  /* 0x000000ffff0e7224 */ /* 0x000fe400078e001b */
[----:B------:R-:W-:Y:S02]  /*af40*/  IMAD.MOV.U32 R15, RZ, RZ, R0 ;  /* 0x000000ffff0f7224 */ /* 0x000fe400078e0000 */
[----:B------:R-:W-:-:S03]  /*af50*/  IMAD.X R27, RZ, RZ, R16, P0 ;  /* 0x000000ffff1b7224 */ /* 0x000fc600000e0610 */
[----:B------:R1:W-:Y:S04]  /*af60*/  STL.128 [R1+0x1c0], R12 ;  /* 0x0001c00c01007387 */ /* 0x0003e80000100c00 */
[----:B------:R0:W-:Y:S01]  /*af70*/  STL.64 [R1+0x1e0], R26 ;  /* 0x0001e01a01007387 */ /* 0x0001e20000100a00 */
[----:B-1----:R-:W-:Y:S02]  /*af80*/  IMAD.MOV.U32 R14, RZ, RZ, R33 ;  /* 0x000000ffff0e7224 */ /* 0x002fe400078e0021 */
[----:B------:R-:W-:Y:S02]  /*af90*/  IMAD.MOV.U32 R15, RZ, RZ, R46 ;  /* 0x000000ffff0f7224 */ /* 0x000fe400078e002e */
[----:B------:R-:W-:Y:S02]  /*afa0*/  IMAD.MOV.U32 R12, RZ, RZ, R22 ;  /* 0x000000ffff0c7224 */ /* 0x000fe400078e0016 */
[----:B------:R-:W-:-:S05]  /*afb0*/  IMAD.MOV.U32 R13, RZ, RZ, R19 ;  /* 0x000000ffff0d7224 */ /* 0x000fca00078e0013 */
[----:B------:R0:W-:Y:S01]  /*afc0*/  STL.128 [R1+0x1d0], R12 ;  /* 0x0001d00c01007387 */ /* 0x0001e20000100c00 */
[----:B--2---:R-:W-:-:S04]  /*afd0*/  LOP3.LUT R0, R31, 0x1, RZ, 0xfc, !PT ;  /* 0x000000011f007812 */ /* 0x004fc800078efcff */
[----:B------:R-:W-:-:S13]  /*afe0*/  ISETP.NE.AND P1, PT, R0, 0x3, PT ;  /* 0x000000030000780c */ /* 0x000fda0003f25270 */
[----:B0-----:R-:W-:Y:S05]  /*aff0*/  @!P1 BRA `(.L_x_5234) ;  /* 0x0000000000049947 */ /* 0x001fea0003800000 */
[----:B------:R-:W-:Y:S01]  /*b000*/  BPT.TRAP 0x1 ;  /* 0x000000040000795c */ /* 0x000fe20000300000 */
.L_x_5234:
[----:B------:R-:W-:Y:S05]  /*b010*/  BSYNC B0 ;  /* 0x0000000000007941 */ /* 0x000fea0003800000 */
.L_x_5233:
[----:B------:R-:W2:Y:S01]  /*b020*/  LDL.64 R12, [R1+0x8] ;  /* 0x00000800010c7983 */ /* 0x000ea20000100a00 */
[----:B-----5:R-:W-:Y:S01]  /*b030*/  SHF.L.U32 R11, R11, 0x1f, RZ ;  /* 0x0000001f0b0b7819 */ /* 0x020fe200000006ff */
[----:B------:R-:W-:Y:S01]  /*b040*/  BSSY B0, `(.L_x_5235) ;  /* 0x0000006000007945 */ /* 0x000fe20003800000 */
[----:B--2---:R-:W-:-:S05]  /*b050*/  MOV R13, R12 ;  /* 0x0000000c000d7202 */ /* 0x004fca0000000f00 */
[----:B------:R-:W-:-:S04]  /*b060*/  IMAD R10, R10, 0x8, R13 ;  /* 0x000000080a0a7824 */ /* 0x000fc800078e020d */
[----:B------:R0:W1:Y:S01]  /*b070*/  SYNCS.PHASECHK.TRANS64.TRYWAIT P0, [R10+URZ], R11 ;  /* 0x0000000b0a0075a7 */ /* 0x000062000800017f */
[----:B------:R-:W-:Y:S05]  /*b080*/  @!P1 BRA `(.L_x_5236) ;  /* 0x0000000000049947 */ /* 0x000fea0003800000 */
[----:B------:R-:W-:Y:S01]  /*b090*/  BPT.TRAP 0x1 ;  /* 0x000000040000795c */ /* 0x000fe20000300000 */
.L_x_5236:
[----:B------:R-:W-:Y:S05]  /*b0a0*/  BSYNC B0 ;  /* 0x0000000000007941 */ /* 0x000fea0003800000 */
.L_x_5235:
[----:B------:R-:W-:Y:S04]  /*b0b0*/  BSSY B0, `(.L_x_5237) ;  /* 0x0000004000007945 */ /* 0x000fe80003800000 */
[----:B-1----:R-:W-:Y:S05]  /*b0c0*/  @P0 BRA `(.L_x_5238) ;  /* 0x0000000000080947 */ /* 0x002fea0003800000 */
[----:B------:R-:W1:Y:S02]  /*b0d0*/  SYNCS.PHASECHK.TRANS64.TRYWAIT P0, [R10+URZ], R11 ;  /* 0x0000000b0a0075a7 */ /* 0x000e64000800017f */
[----:B-1----:R-:W-:Y:S05]  /*b0e0*/  @!P0 BRA `(.L_x_5239) ;  /* 0x0000025800f08947 */ /* 0x002fea0003800000 */
.L_x_5238:
[----:B------:R-:W-:Y:S05]  /*b0f0*/  BSYNC B0 ;  /* 0x0000000000007941 */ /* 0x000fea0003800000 */
.L_x_5237:
[----:B------:R-:W2:Y:S04]  /*b100*/  LDL R15, [R1+0x1e8] ;  /* 0x0001e800010f7983 */ /* 0x000ea80000100800 */
[----:B01----:R-:W2:Y:S01]  /*b110*/  LDL.64 R10, [R1+0xa0] ;  /* 0x0000a000010a7983 */ /* 0x003ea20000100a00 */
[----:B------:R-:W-:Y:S05]  /*b120*/  WARPSYNC.ALL ;  /* 0x0000000000007948 */ /* 0x000fea0003800000 */
[----:B------:R-:W3:Y:S04]  /*b130*/  LDL.64 R24, [R1+0x98] ;  /* 0x0000980001187983 */ /* 0x000ee80000100a00 */
[----:B------:R-:W4:Y:S04]  /*b140*/  LDL.64 R12, [R1+0x98] ;  /* 0x00009800010c7983 */ /* 0x000f280000100a00 */
[----:B------:R-:W5:Y:S04]  /*b150*/  LDL.64 R56, [R1+0x98] ;  /* 0x0000980001387983 */ /* 0x000f680000100a00 */
[----:B------:R-:W5:Y:S01]  /*b160*/  LDL.64 R58, [R1+0x98] ;  /* 0x00009800013a7983 */ /* 0x000f620000100a00 */
[----:B--2---:R-:W-:Y:S01]  /*b170*/  IMAD R10, R15, 0x200, R10 ;  /* 0x000002000f0a7824 */ /* 0x004fe200078e020a */
[----:B------:R-:W-:-:S02]  /*b180*/  R2UR UR7, R11 ;  /* 0x000000000b0772ca */ /* 0x000fc400000e0000 */
[----:B------:R-:W2:Y:S01]  /*b190*/  LDL R21, [R1+0x1f4] ;  /* 0x0001f40001157983 */ /* 0x000ea20000100800 */
[C---:B------:R-:W-:Y:S01]  /*b1a0*/  VIADD R14, R10.reuse, 0x2 ;  /* 0x000000020a0e7836 */ /* 0x040fe20000000000 */
[----:B------:R-:W-:Y:S01]  /*b1b0*/  R2UR UR6, R10 ;  /* 0x000000000a0672ca */ /* 0x000fe200000e0000 */
[----:B------:R-:W-:Y:S01]  /*b1c0*/  IMAD.MOV.U32 R15, RZ, RZ, R11 ;  /* 0x000000ffff0f7224 */ /* 0x000fe200078e000b */
[----:B------:R0:W-:Y:S01]  /*b1d0*/  STL [R1+0x80], RZ ;  /* 0x000080ff01007387 */ /* 0x0001e20000100800 */
[----:B------:R-:W-:Y:S01]  /*b1e0*/  BSSY B0, `(.L_x_5240) ;  /* 0x000002c000007945 */ /* 0x000fe20003800000 */
[----:B---3--:R-:W-:Y:S02]  /*b1f0*/  R2UR UR4, R24 ;  /* 0x00000000180472ca */ /* 0x008fe400000e0000 */
[----:B------:R-:W-:Y:S02]  /*b200*/  R2UR UR5, R25 ;  /* 0x00000000190572ca */ /* 0x000fe400000e0000 */
[----:B------:R-:W-:Y:S01]  /*b210*/  WARPGROUP.ARRIVE ;  /* 0x00000000000079c5 */ /* 0x000fe20000000000 */
[----:B----4-:R-:W-:-:S02]  /*b220*/  VIADD R12, R12, 0x2 ;  /* 0x000000020c0c7836 */ /* 0x010fc40000000000 */
[----:B-----5:R-:W-:Y:S02]  /*b230*/  VIADD R56, R56, 0x4 ;  /* 0x0000000438387836 */ /* 0x020fe40000000000 */
[----:B------:R-:W-:-:S06]  /*b240*/  VIADD R58, R58, 0x6 ;  /* 0x000000063a3a7836 */ /* 0x000fcc0000000000 */
[----:B------:R-:W-:Y:S01]  /*b250*/  HGMMA.64x64x16.F32 R24, gdesc[UR4], RZ, !UPT, gsb0 ;  /* 0x00e00000041879f0 */ /* 0x000fe2000c0008ff */
[----:B------:R-:W-:Y:S02]  /*b260*/  R2UR UR6, R14 ;  /* 0x000000000e0672ca */ /* 0x000fe400000e0000 */
[----:B------:R-:W-:Y:S02]  /*b270*/  R2UR UR7, R15 ;  /* 0x000000000f0772ca */ /* 0x000fe400000e0000 */
[----:B------:R-:W-:Y:S01]  /*b280*/  R2UR UR4, R12 ;  /* 0x000000000c0472ca */ /* 0x000fe200000e0000 */
[C---:B------:R-:W-:Y:S01]  /*b290*/  VIADD R12, R10.reuse, 0x4 ;  /* 0x000000040a0c7836 */ /* 0x040fe20000000000 */
[----:B------:R-:W-:Y:S01]  /*b2a0*/  R2UR UR5, R13 ;  /* 0x000000000d0572ca */ /* 0x000fe200000e0000 */
[----:B------:R-:W-:Y:S01]  /*b2b0*/  IMAD.MOV.U32 R13, RZ, RZ, R11 ;  /* 0x000000ffff0d7224 */ /* 0x000fe200078e000b */
[----:B--2---:R-:W-:Y:S01]  /*b2c0*/  LEA.HI R0, R21, R21, RZ, 0x1 ;  /* 0x0000001515007211 */ /* 0x004fe200078f08ff */
[----:B------:R-:W-:Y:S01]  /*b2d0*/  VIADD R10, R10, 0x6 ;  /* 0x000000060a0a7836 */ /* 0x000fe20000000000 */
[----:B------:R-:W-:-:S02]  /*b2e0*/  WARPGROUP.DEPBAR.LE gsb0, 0x0 ;  /* 0x00008000000079c5 */ /* 0x000fc40000010000 */
        /* <DEDUP_REMOVED lines=13> */
[----:B------:R-:W-:Y:S01]  /*b3c0*/  LOP3.LUT R10, R0, 0xfffffffe, RZ, 0xc0, !PT ;  /* 0xfffffffe000a7812 */ /* 0x000fe200078ec0ff */
[----:B------:R-:W-:-:S04]  /*b3d0*/  IMAD.MOV.U32 R0, RZ, RZ, 0x1 ;  /* 0x00000001ff007424 */ /* 0x000fc800078e00ff */
[----:B------:R-:W-:Y:S01]  /*b3e0*/  IMAD.IADD R10, R21, 0x1, -R10 ;  /* 0x00000001150a7824 */ /* 0x000fe200078e0a0a */
[----:B------:R0:W-:Y:S04]  /*b3f0*/  STL [R1+0x80], R0 ;  /* 0x0000800001007387 */ /* 0x0001e80000100800 */
[----:B------:R-:W-:Y:S01]  /*b400*/  SHF.L.U32 R10, R10, 0x1f, RZ ;  /* 0x0000001f0a0a7819 */ /* 0x000fe200000006ff */
[----:B------:R0:W-:Y:S04]  /*b410*/  STL [R1+0x80], R0 ;  /* 0x0000800001007387 */ /* 0x0001e80000100800 */
[----:B------:R0:W-:Y:S04]  /*b420*/  STL [R1+0x80], R0 ;  /* 0x0000800001007387 */ /* 0x0001e80000100800 */
[----:B------:R0:W-:Y:S01]  /*b430*/  STL [R1+0x80], R0 ;  /* 0x0000800001007387 */ /* 0x0001e20000100800 */
[----:B------:R-:W-:-:S02]  /*b440*/  WARPGROUP.DEPBAR.LE gsb0, 0x0 ;  /* 0x00008000000079c5 */ /* 0x000fc40000010000 */
[----:B------:R-:W-:-:S06]  /*b450*/  WARPGROUP.ARRIVE ;  /* 0x00000000000079c5 */ /* 0x000fcc0000000000 */
[----:B------:R-:W-:Y:S03]  /*b460*/  HGMMA.64x64x16.F32 R24, gdesc[UR4], R24, gsb0 ;  /* 0x00e00000041879f0 */ /* 0x000fe60008000818 */
[----:B------:R-:W-:Y:S02]  /*b470*/  WARPGROUP.DEPBAR.LE gsb0, 0x0 ;  /* 0x00008000000079c5 */ /* 0x000fe40000010000 */
[----:B------:R-:W1:Y:S02]  /*b480*/  SYNCS.PHASECHK.TRANS64.TRYWAIT P0, [UR44+0x38810], R10 ;  /* 0x0388100aff0075a7 */ /* 0x000e64000800016c */
[----:B01----:R-:W-:Y:S05]  /*b490*/  @!P0 BRA `(.L_x_5241) ;  /* 0x0000025800188947 */ /* 0x003fea0003800000 */
.L_x_5471:
[----:B------:R-:W-:Y:S05]  /*b4a0*/  BSYNC B0 ;  /* 0x0000000000007941 */ /* 0x000fea0003800000 */
.L_x_5240:
[----:B------:R-:W2:Y:S04]  /*b4b0*/  LDL R12, [R1+0x54] ;  /* 0x00005400010c7983 */ /* 0x000ea80000100800 */
[----:B0-----:R0:W5:Y:S01]  /*b4c0*/  LDL.64 R10, [R1+0x1e8] ;  /* 0x0001e800010a7983 */ /* 0x0011620000100a00 */
[----:B------:R-:W-:Y:S01]  /*b4d0*/  BSSY B0, `(.L_x_5242) ;  /* 0x0000005000007945 */ /* 0x000fe20003800000 */
[----:B--2---:R-:W-:-:S04]  /*b4e0*/  LOP3.LUT R12, R12, 0x1, RZ, 0xfc, !PT ;  /* 0x000000010c0c7812 */ /* 0x004fc800078efcff */
[----:B------:R-:W-:-:S13]  /*b4f0*/  ISETP.NE.AND P1, PT, R12, 0x3, PT ;  /* 0x000000030c00780c */ /* 0x000fda0003f25270 */
[----:B0-----:R-:W-:Y:S05]  /*b500*/  @!P1 BRA `(.L_x_5243) ;  /* 0x0000000000049947 */ /* 0x001fea0003800000 */
[----:B------:R-:W-:Y:S01]  /*b510*/  BPT.TRAP 0x1 ;  /* 0x000000040000795c */ /* 0x000fe20000300000 */
.L_x_5243:
[----:B------:R-:W-:Y:S05]  /*b520*/  BSYNC B0 ;  /* 0x0000000000007941 */ /* 0x000fea0003800000 */
.L_x_5242:
        /* <DEDUP_REMOVED lines=8> */
.L_x_5245:
[----:B------:R-:W-:Y:S05]  /*b5b0*/  BSYNC B0 ;  /* 0x0000000000007941 */ /* 0x000fea0003800000 */
.L_x_5244:
[----:B------:R-:W-:Y:S04]  /*b5c0*/  BSSY B0, `(.L_x_5246) ;  /* 0x0000004000007945 */ /* 0x000fe80003800000 */
[----:B-1----:R-:W-:Y:S05]  /*b5d0*/  @P0 BRA `(.L_x_5247) ;  /* 0x0000000000080947 */ /* 0x002fea0003800000 */
[----:B------:R-:W1:Y:S02]  /*b5e0*/  SYNCS.PHASECHK.TRANS64.TRYWAIT P0, [R10+URZ], R11 ;  /* 0x0000000b0a0075a7 */ /* 0x000e64000800017f */
[----:B-1----:R-:W-:Y:S05]  /*b5f0*/  @!P0 BRA `(.L_x_5248) ;  /* 0x0000025400d88947 */ /* 0x002fea0003800000 */
.L_x_5247:
[----:B------:R-:W-:Y:S05]  /*b600*/  BSYNC B0 ;  /* 0x0000000000007941 */ /* 0x000fea0003800000 */
.L_x_5246:
[----:B------:R-:W2:Y:S04]  /*b610*/  LDL R21, [R1+0x1e8] ;  /* 0x0001e80001157983 */ /* 0x000ea80000100800 */
[----:B01----:R-:W2:Y:S01]  /*b620*/  LDL.64 R10, [R1+0xb8] ;  /* 0x0000b800010a7983 */ /* 0x003ea20000100a00 */
[----:B------:R-:W0:Y:S01]  /*b630*/  S2R R12, SR_TID.X ;  /* 0x00000000000c7919 */ /* 0x000e220000002100 */
[----:B------:R-:W-:Y:S05]  /*b640*/  WARPSYNC.ALL ;  /* 0x0000000000007948 */ /* 0x000fea0003800000 */
[----:B0-----:R-:W-:-:S04]  /*b650*/  LOP3.LUT R12, R12, 0x7f, RZ, 0xc0, !PT ;  /* 0x0000007f0c0c7812 */ /* 0x001fc800078ec0ff */
[----:B------:R-:W-:Y:S01]  /*b660*/  ISETP.NE.AND P0, PT, R12, RZ, PT ;  /* 0x000000ff0c00720c */ /* 0x000fe20003f05270 */
[----:B------:R-:W3:Y:S04]  /*b670*/  LDL R60, [R1+0x88] ;  /* 0x00008800013c7983 */ /* 0x000ee80000100800 */
[----:B------:R-:W4:Y:S04]  /*b680*/  LDL.64 R12, [R1+0xb0] ;  /* 0x0000b000010c7983 */ /* 0x000f280000100a00 */
[----:B------:R-:W5:Y:S04]  /*b690*/  LDL.64 R14, [R1+0xb0] ;  /* 0x0000b000010e7983 */ /* 0x000f680000100a00 */
[----:B------:R-:W5:Y:S04]  /*b6a0*/  LDL.64 R56, [R1+0xb0] ;  /* 0x0000b00001387983 */ /* 0x000f680000100a00 */
[----:B------:R-:W5:Y:S01]  /*b6b0*/  LDL.64 R58, [R1+0xb0] ;  /* 0x0000b000013a7983 */ /* 0x000f620000100a00 */
[----:B--2---:R-:W-:Y:S01]  /*b6c0*/  IMAD R10, R21, 0x1000, R10 ;  /* 0x00001000150a7824 */ /* 0x004fe200078e020a */
[----:B------:R-:W-:Y:S01]  /*b6d0*/  R2UR UR7, R11 ;  /* 0x000000000b0772ca */ /* 0x000fe200000e0000 */
[----:B------:R-:W-:Y:S01]  /*b6e0*/  WARPGROUP.ARRIVE ;  /* 0x00000000000079c5 */ /* 0x000fe20000000000 */
[----:B------:R-:W2:Y:S02]  /*b6f0*/  LDL.64 R62, [R1+0xb0] ;  /* 0x0000b000013e7983 */ /* 0x000ea40000100a00 */
[----:B------:R-:W-:-:S02]  /*b700*/  R2UR UR6, R10 ;  /* 0x000000000a0672ca */ /* 0x000fc400000e0000 */
[----:B------:R-:W2:Y:S01]  /*b710*/  LDL.64 R64, [R1+0xb0] ;  /* 0x0000b00001407983 */ /* 0x000ea20000100a00 */
[----:B------:R-:W0:Y:S03]  /*b720*/  S2R R66, SR_TID.X ;  /* 0x0000000000427919 */ /* 0x000e260000002100 */
[----:B------:R-:W2:Y:S04]  /*b730*/  LDL.64 R68, [R1+0xb0] ;  /* 0x0000b00001447983 */ /* 0x000ea80000100a00 */
[----:B------:R-:W2:Y:S04]  /*b740*/  LDL.64 R70, [R1+0xb0] ;  /* 0x0000b00001467983 */ /* 0x000ea80000100a00 */
[----:B------:R-:W2:Y:S01]  /*b750*/  LDL.64 R72, [R1+0xb0] ;  /* 0x0000b00001487983 */ /* 0x000ea20000100a00 */
[----:B---3--:R-:W-:-:S03]  /*b760*/  ISETP.NE.U32.AND P1, PT, R60, RZ, PT ;  /* 0x000000ff3c00720c */ /* 0x008fc60003f25070 */
[----:B------:R-:W3:Y:S01]  /*b770*/  LDL.64 R60, [R1+0xb0] ;  /* 0x0000b000013c7983 */ /* 0x000ee20000100a00 */
[----:B----4-:R-:W-:Y:S01]  /*b780*/  R2UR UR4, R12 ;  /* 0x000000000c0472ca */ /* 0x010fe200000e0000 */
[----:B------:R-:W-:Y:S01]  /*b790*/  VIADD R12, R10, 0x2 ;  /* 0x000000020a0c7836 */ /* 0x000fe20000000000 */
[----:B------:R-:W-:Y:S01]  /*b7a0*/  R2UR UR5, R13 ;  /* 0x000000000d0572ca */ /* 0x000fe200000e0000 */
[----:B-----5:R-:W-:-:S06]  /*b7b0*/  VIADD R14, R14, 0x2 ;  /* 0x000000020e0e7836 */ /* 0x020fcc0000000000 */
[----:B------:R-:W-:-:S06]  /*b7c0*/  VOTEU.ANY UP0, P1 ;  /* 0x00000000003f7886 */ /* 0x000fcc0000800100 */
[----:B------:R-:W-:Y:S01]  /*b7d0*/  HGMMA.64x64x16.F32 R24, gdesc[UR4], R24, UP0, gsb0 ;  /* 0x00e00000041879f0 */ /* 0x000fe2000b800818 */
[----:B------:R-:W-:Y:S01]  /*b7e0*/  IMAD.MOV.U32 R13, RZ, RZ, R11 ;  /* 0x000000ffff0d7224 */ /* 0x000fe200078e000b */
[----:B------:R-:W-:Y:S02]  /*b7f0*/  R2UR UR6, R12 ;  /* 0x000000000c0672ca */ /* 0x000fe400000e0000 */
[----:B------:R-:W-:Y:S02]  /*b800*/  R2UR UR4, R14 ;  /* 0x000000000e0472ca */ /* 0x000fe400000e0000 */
[----:B------:R-:W-:Y:S02]  /*b810*/  R2UR UR7, R13 ;  /* 0x000000000d0772ca */ /* 0x000fe400000e0000 */
[----:B------:R-:W-:Y:S01]  /*b820*/  R2UR UR5, R15 ;  /* 0x000000000f0572ca */ /* 0x000fe200000e0000 */
[----:B------:R-:W-:Y:S02]  /*b830*/  WARPGROUP.DEPBAR.LE gsb0, 0x0 ;  /* 0x00008000000079c5 */ /* 0x000fe40000010000 */
[----:B------:R-:W-:Y:S01]  /*b840*/  WARPGROUP.ARRIVE ;  /* 0x00000000000079c5 */ /* 0x000fe20000000000 */
[----:B------:R-:W-:Y:S01]  /*b850*/  VIADD R56, R56, 0x4 ;  /* 0x0000000438387836 */ /* 0x000fe20000000000 */
[----:B------:R-:W4:Y:S08]  /*b860*/  LDL.64 R14, [R1+0xb0] ;  /* 0x0000b000010e7983 */ /* 0x000f300000100a00 */
[----:B------:R-:W-:Y:S01]  /*b870*/  HGMMA.64x64x16.F32 R24, gdesc[UR4], R24, gsb0 ;  /* 0x00e00000041879f0 */ /* 0x000fe20008000818 */
[----:B------:R-:W-:-:S02]  /*b880*/  VIADD R12, R10, 0x4 ;  /* 0x000000040a0c7836 */ /* 0x000fc40000000000 */
        /* <DEDUP_REMOVED lines=8> */
[----:B------:R-:W5:Y:S08]  /*b910*/  LDL.64 R56, [R1+0xb0] ;  /* 0x0000b00001387983 */ /* 0x000f700000100a00 */
[----:B------:R-:W-:Y:S01]  /*b920*/  HGMMA.64x64x16.F32 R24, gdesc[UR4], R24, gsb0 ;  /* 0x00e00000041879f0 */ /* 0x000fe20008000818 */
[----:B------:R-:W-:-:S02]  /*b930*/  VIADD R12, R10, 0x6 ;  /* 0x000000060a0c7836 */ /* 0x000fc40000000000 */
[--C-:B------:R-:W-:Y:S01]  /*b940*/  IMAD.MOV.U32 R13, RZ, RZ, R11.reuse ;  /* 0x000000ffff0d7224 */ /* 0x100fe200078e000b */
        /* <DEDUP_REMOVED lines=9> */
[----:B------:R-:W-:Y:S01]  /*b9e0*/  IMAD.MOV.U32 R13, RZ, RZ, R11 ;  /* 0x000000ffff0d7224 */ /* 0x000fe200078e000b */
[----:B------:R-:W-:-:S04]  /*b9f0*/  R2UR UR6, R12 ;  /* 0x000000000c0672ca */ /* 0x000fc800000e0000 */
[----:B------:R-:W-:Y:S01]  /*ba00*/  R2UR UR7, R13 ;  /* 0x000000000d0772ca */ /* 0x000fe200000e0000 */
[----:B---3--:R-:W-:Y:S01]  /*ba10*/  VIADD R60, R60, 0x200 ;  /* 0x000002003c3c7836 */ /* 0x008fe20000000000 */
[----:B------:R-:W-:-:S04]  /*ba20*/  R2UR UR5, R61 ;  /* 0x000000003d0572ca */ /* 0x000fc800000e0000 */
[----:B------:R-:W-:Y:S01]  /*ba30*/  R2UR UR4, R60 ;  /* 0x000000003c0472ca */ /* 0x000fe200000e0000 */
[----:B------:R-:W-:Y:S02]  /*ba40*/  WARPGROUP.DEPBAR.LE gsb0, 0x0 ;  /* 0x00008000000079c5 */ /* 0x000fe40000010000 */
[----:B------:R-:W-:Y:S01]  /*ba50*/  WARPGROUP.ARRIVE ;  /* 0x00000000000079c5 */ /* 0x000fe20000000000 */
[----:B--2---:R-:W-:Y:S01]  /*ba60*/  VIADD R62, R62, 0x202 ;  /* 0x000002023e3e7836 */ /* 0x004fe20000000000 */
[----:B------:R-:W2:Y:S08]  /*ba70*/  LDL.64 R60, [R1+0xb0] ;  /* 0x0000b000013c7983 */ /* 0x000eb00000100a00 */
        /* <DEDUP_REMOVED lines=9> */
[----:B----4-:R-:W-:Y:S01]  /*bb10*/  VIADD R14, R14, 0x204 ;  /* 0x000002040e0e7836 */ /* 0x010fe20000000000 */
[----:B------:R-:W3:Y:S08]  /*bb20*/  LDL.64 R62, [R1+0xb0] ;  /* 0x0000b000013e7983 */ /* 0x000ef00000100a00 */
        /* <DEDUP_REMOVED lines=9> */
[----:B-----5:R-:W-:Y:S01]  /*bbc0*/  VIADD R56, R56, 0x206 ;  /* 0x0000020638387836 */ /* 0x020fe20000000000 */
        /* <DEDUP_REMOVED lines=32> */
[----:B---3--:R-:W-:Y:S01]  /*bdd0*/  VIADD R62, R62, 0x404 ;  /* 0x000004043e3e7836 */ /* 0x008fe20000000000 */
        /* <DEDUP_REMOVED lines=42> */
[----:B------:R-:W-:-:S10]  /*c080*/  WARPGROUP.ARRIVE ;  /* 0x00000000000079c5 */ /* 0x000fd40000000000 */
[----:B------:R-:W-:Y:S01]  /*c090*/  HGMMA.64x64x16.F32 R24, gdesc[UR4], R24, gsb0 ;  /* 0x00e00000041879f0 */ /* 0x000fe20008000818 */
[----:B---3--:R-:W-:Y:S02]  /*c0a0*/  VIADD R60, R60, 0x604 ;  /* 0x000006043c3c7836 */ /* 0x008fe40000000000 */
[----:B------:R-:W-:Y:S02]  /*c0b0*/  VIADD R12, R10, 0x604 ;  /* 0x000006040a0c7836 */ /* 0x000fe40000000000 */
[----:B------:R-:W-:Y:S01]  /*c0c0*/  IMAD.MOV.U32 R13, RZ, RZ, R11 ;  /* 0x000000ffff0d7224 */ /* 0x000fe200078e000b */
[----:B------:R-:W-:Y:S02]  /*c0d0*/  R2UR UR4, R60 ;  /* 0x000000003c0472ca */ /* 0x000fe400000e0000 */
[----:B------:R-:W-:Y:S02]  /*c0e0*/  R2UR UR6, R12 ;  /* 0x000000000c0672ca */ /* 0x000fe400000e0000 */
[----:B------:R-:W-:-:S02]  /*c0f0*/  R2UR UR7, R13 ;  /* 0x000000000d0772ca */ /* 0x000fc400000e0000 */
[----:B------:R-:W-:Y:S01]  /*c100*/  R2UR UR5, R61 ;  /* 0x000000003d0572ca */ /* 0x000fe200000e0000 */
[----:B------:R-:W-:Y:S02]  /*c110*/  WARPGROUP.DEPBAR.LE gsb0, 0x0 ;  /* 0x00008000000079c5 */ /* 0x000fe40000010000 */
[----:B------:R-:W-:Y:S01]  /*c120*/  WARPGROUP.ARRIVE ;  /* 0x00000000000079c5 */ /* 0x000fe20000000000 */
[----:B----4-:R-:W-:Y:S01]  /*c130*/  VIADD R62, R62, 0x606 ;  /* 0x000006063e3e7836 */ /* 0x010fe20000000000 */
[----:B------:R-:W3:Y:S08]  /*c140*/  LDL.64 R60, [R1+0xb0] ;  /* 0x0000b000013c7983 */ /* 0x000ef00000100a00 */
[----:B------:R-:W-:Y:S01]  /*c150*/  HGMMA.64x64x16.F32 R24, gdesc[UR4], R24, gsb0 ;  /* 0x00e00000041879f0 */ /* 0x000fe20008000818 */
[----:B------:R-:W-:-:S02]  /*c160*/  VIADD R12, R10, 0x606 ;  /* 0x000006060a0c7836 */ /* 0x000fc40000000000 */
[--C-:B------:R-:W-:Y:S01]  /*c170*/  IMAD.MOV.U32 R13, RZ, RZ, R11.reuse ;  /* 0x000000ffff0d7224 */ /* 0x100fe200078e000b */
[----:B------:R-:W-:Y:S02]  /*c180*/  R2UR UR4, R62 ;  /* 0x000000003e0472ca */ /* 0x000fe400000e0000 */
[----:B------:R-:W-:Y:S02]  /*c190*/  R2UR UR6, R12 ;  /* 0x000000000c0672ca */ /* 0x000fe400000e0000 */
[----:B------:R-:W-:Y:S02]  /*c1a0*/  R2UR UR7, R13 ;  /* 0x000000000d0772ca */ /* 0x000fe400000e0000 */
[----:B------:R-:W-:Y:S02]  /*c1b0*/  R2UR UR5, R63 ;  /* 0x000000003f0572ca */ /* 0x000fe400000e0000 */
[----:B0-----:R-:W-:Y:S01]  /*c1c0*/  SHF.R.U32.HI R66, RZ, 0x7, R66 ;  /* 0x00000007ff427819 */ /* 0x001fe20000011642 */
[----:B------:R-:W-:Y:S01]  /*c1d0*/  IMAD.MOV.U32 R59, RZ, RZ, R11 ;  /* 0x000000ffff3b7224 */ /* 0x000fe200078e000b */
[----:B------:R-:W4:Y:S04]  /*c1e0*/  LDL.64 R62, [R1+0xb0] ;  /* 0x0000b000013e7983 */ /* 0x000f280000100a00 */
[----:B------:R0:W1:Y:S01]  /*c1f0*/  SHFL.IDX PT, R12, R66, RZ, 0x1f ;  /* 0x00001fff420c7589 */ /* 0x00006200000e0000 */
[----:B------:R-:W-:-:S02]  /*c200*/  WARPGROUP.DEPBAR.LE gsb0, 0x0 ;  /* 0x00008000000079c5 */ /* 0x000fc40000010000 */
[----:B------:R-:W-:Y:S01]  /*c210*/  WARPGROUP.ARRIVE ;  /* 0x00000000000079c5 */ /* 0x000fe20000000000 */
[----:B------:R-:W-:Y:S01]  /*c220*/  R2UR UR11, R59 ;  /* 0x000000003b0b72ca */ /* 0x000fe200000e0000 */
[----:B0-----:R-:W4:Y:S04]  /*c230*/  LDL.64 R66, [R1+0xb0] ;  /* 0x0000b00001427983 */ /* 0x001f280000100a00 */
[----:B------:R-:W-:Y:S01]  /*c240*/  HGMMA.64x64x16.F32 R24, gdesc[UR4], R24, gsb0 ;  /* 0x00e00000041879f0 */ /* 0x000fe20008000818 */
[----:B-1----:R-:W-:Y:S01]  /*c250*/  ISETP.GT.AND P1, PT, R12, 0x7f, PT ;  /* 0x0000007f0c00780c */ /* 0x002fe20003f24270 */
[----:B------:R-:W-:-:S03]  /*c260*/  VIADD R12, R10, 0x800 ;  /* 0x000008000a0c7836 */ /* 0x000fc60000000000 */
[----:B------:R-:W-:-:S04]  /*c270*/  SEL R13, RZ, 0x2, !P1 ;  /* 0x00000002ff0d7807 */ /* 0x000fc80004800000 */
[----:B-----5:R-:W-:Y:S01]  /*c280*/  IADD3 R14, R14, 0x800, R13 ;  /* 0x000008000e0e7810 */ /* 0x020fe20007ffe00d */
[----:B------:R-:W-:Y:S01]  /*c290*/  IMAD.IADD R58, R13, 0x1, R12 ;  /* 0x000000010d3a7824 */ /* 0x000fe200078e020c */
[----:B------:R-:W-:Y:S01]  /*c2a0*/  R2UR UR9, R15 ;  /* 0x000000000f0972ca */ /* 0x000fe200000e0000 */
[----:B------:R-:W-:Y:S01]  /*c2b0*/  UMOV UR4, 0x1 ;  /* 0x0000000100047882 */ /* 0x000fe20000000000 */
[----:B------:R-:W-:Y:S02]  /*c2c0*/  R2UR UR8, R14 ;  /* 0x000000000e0872ca */ /* 0x000fe400000e0000 */
[----:B------:R-:W-:Y:S01]  /*c2d0*/  R2UR UR10, R58 ;  /* 0x000000003a0a72ca */ /* 0x000fe200000e0000 */
[----:B------:R-:W-:Y:S01]  /*c2e0*/  UISETP.NE.U32.AND UP0, UPT, UR4, URZ, UPT ;  /* 0x0000003f0400728c */ /* 0x000fe2000bf05070 */
[----:B------:R-:W-:Y:S01]  /*c2f0*/  IMAD.MOV.U32 R21, RZ, RZ, 0x4 ;  /* 0x00000004ff157424 */ /* 0x000fe200078e00ff */
[----:B------:R-:W5:Y:S01]  /*c300*/  @!P0 LDL R14, [R1+0x1e8] ;  /* 0x0001e800010e8983 */ /* 0x000f620000100800 */
[----:B------:R-:W-:-:S02]  /*c310*/  WARPGROUP.DEPBAR.LE gsb0, 0x0 ;  /* 0x00008000000079c5 */ /* 0x000fc40000010000 */
[----:B------:R-:W-:-:S07]  /*c320*/  WARPGROUP.ARRIVE ;  /* 0x00000000000079c5 */ /* 0x000fce0000000000 */
[----:B------:R-:W-:Y:S01]  /*c330*/  HGMMA.64x64x16.F32 R24, gdesc[UR8], R24, UP0, gsb0 ;  /* 0x00e00000081879f0 */ /* 0x000fe2000b800818 */
[----:B------:R-:W-:Y:S01]  /*c340*/  SEL R15, R21, 0x2, P1 ;  /* 0x00000002150f7807 */ /* 0x000fe20000800000 */
[----:B------:R-:W-:-:S03]  /*c350*/  IMAD.MOV.U32 R59, RZ, RZ, R11 ;  /* 0x000000ffff3b7224 */ /* 0x000fc600078e000b */
[----:B--2---:R-:W-:Y:S01]  /*c360*/  IADD3 R56, R15, 0x800, R56 ;  /* 0x000008000f387810 */ /* 0x004fe20007ffe038 */
[----:B------:R-:W-:Y:S01]  /*c370*/  IMAD.IADD R58, R12, 0x1, R15 ;  /* 0x000000010c3a7824 */ /* 0x000fe200078e020f */
[----:B------:R-:W-:Y:S02]  /*c380*/  R2UR UR7, R59 ;  /* 0x000000003b0772ca */ /* 0x000fe400000e0000 */
[----:B------:R-:W-:Y:S02]  /*c390*/  R2UR UR4, R56 ;  /* 0x00000000380472ca */ /* 0x000fe400000e0000 */
[----:B------:R-:W-:Y:S02]  /*c3a0*/  R2UR UR6, R58 ;  /* 0x000000003a0672ca */ /* 0x000fe400000e0000 */
[----:B------:R-:W-:Y:S01]  /*c3b0*/  R2UR UR5, R57 ;  /* 0x00000000390572ca */ /* 0x000fe200000e0000 */
[----:B------:R-:W-:Y:S02]  /*c3c0*/  WARPGROUP.DEPBAR.LE gsb0, 0x0 ;  /* 0x00008000000079c5 */ /* 0x000fe40000010000 */
[----:B------:R-:W-:-:S10]  /*c3d0*/  WARPGROUP.ARRIVE ;  /* 0x00000000000079c5 */ /* 0x000fd40000000000 */
[----:B------:R-:W-:Y:S01]  /*c3e0*/  HGMMA.64x64x16.F32 R24, gdesc[UR4], R24, gsb0 ;  /* 0x00e00000041879f0 */ /* 0x000fe20008000818 */
[----:B------:R-:W-:Y:S01]  /*c3f0*/  SEL R21, R21, 0x6, !P1 ;  /* 0x0000000615157807 */ /* 0x000fe20004800000 */
[----:B------:R-:W-:-:S03]  /*c400*/  IMAD.MOV.U32 R57, RZ, RZ, R11 ;  /* 0x000000ffff397224 */ /* 0x000fc600078e000b */
[----:B------:R-:W-:Y:S01]  /*c410*/  IADD3 R64, R21, 0x800, R64 ;  /* 0x0000080015407810 */ /* 0x000fe20007ffe040 */
[----:B------:R-:W-:Y:S01]  /*c420*/  IMAD.IADD R56, R12, 0x1, R21 ;  /* 0x000000010c387824 */ /* 0x000fe200078e0215 */
[----:B------:R-:W-:Y:S02]  /*c430*/  R2UR UR7, R57 ;  /* 0x00000000390772ca */ /* 0x000fe400000e0000 */
[----:B------:R-:W-:Y:S02]  /*c440*/  R2UR UR4, R64 ;  /* 0x00000000400472ca */ /* 0x000fe400000e0000 */
[----:B------:R-:W-:Y:S02]  /*c450*/  R2UR UR6, R56 ;  /* 0x00000000380672ca */ /* 0x000fe400000e0000 */
[----:B------:R-:W-:Y:S01]  /*c460*/  R2UR UR5, R65 ;  /* 0x00000000410572ca */ /* 0x000fe200000e0000 */
[----:B------:R-:W-:Y:S01]  /*c470*/  IMAD.MOV.U32 R12, RZ, RZ, 0x28 ;  /* 0x00000028ff0c7424 */ /* 0x000fe200078e00ff */
[----:B------:R-:W2:Y:S01]  /*c480*/  LDL.64 R64, [R1+0xb0] ;  /* 0x0000b00001407983 */ /* 0x000ea20000100a00 */
[----:B------:R-:W-:-:S03]  /*c490*/  IMAD.MOV.U32 R57, RZ, RZ, 0xa00 ;  /* 0x00000a00ff397424 */ /* 0x000fc600078e00ff */
[----:B------:R-:W-:Y:S01]  /*c4a0*/  SEL R12, R12, 0x26, P1 ;  /* 0x000000260c0c7807 */ /* 0x000fe20000800000 */
[----:B------:R-:W-:Y:S02]  /*c4b0*/  WARPGROUP.DEPBAR.LE gsb0, 0x0 ;  /* 0x00008000000079c5 */ /* 0x000fe40000010000 */
[----:B------:R-:W-:-:S06]  /*c4c0*/  WARPGROUP.ARRIVE ;  /* 0x00000000000079c5 */ /* 0x000fcc0000000000 */
[----:B------:R-:W-:Y:S01]  /*c4d0*/  HGMMA.64x64x16.F32 R24, gdesc[UR4], R24, gsb0 ;  /* 0x00e00000041879f0 */ /* 0x000fe20008000818 */
[----:B------:R-:W-:-:S05]  /*c4e0*/  SEL R57, R57, 0x980, P1 ;  /* 0x0000098039397807 */ /* 0x000fca0000800000 */
[----:B------:R-:W-:-:S05]  /*c4f0*/  IMAD.IADD R12, R12, 0x1, R57 ;  /* 0x000000010c0c7824 */ /* 0x000fca00078e0239 */
[----:B------:R-:W-:-:S05]  /*c500*/  LOP3.LUT R57, R12, 0xa06, RZ, 0xc0, !PT ;  /* 0x00000a060c397812 */ /* 0x000fca00078ec0ff */
[----:B---3--:R-:W-:Y:S02]  /*c510*/  IMAD.IADD R60, R57, 0x1, R60 ;  /* 0x00000001393c7824 */ /* 0x008fe400078e023c */
[----:B------:R-:W-:Y:S02]  /*c520*/  IMAD.IADD R56, R10, 0x1, R57 ;  /* 0x000000010a387824 */ /* 0x000fe400078e0239 */
[----:B------:R-:W-:Y:S01]  /*c530*/  IMAD.MOV.U32 R57, RZ, RZ, R11 ;  /* 0x000000ffff397224 */ /* 0x000fe200078e000b */
[----:B------:R-:W-:Y:S02]  /*c540*/  R2UR UR4, R60 ;  /* 0x000000003c0472ca */ /* 0x000fe400000e0000 */
[----:B------:R-:W-:Y:S02]  /*c550*/  R2UR UR6, R56 ;  /* 0x00000000380672ca */ /* 0x000fe400000e0000 */
[----:B------:R-:W-:Y:S02]  /*c560*/  R2UR UR7, R57 ;  /* 0x00000000390772ca */ /* 0x000fe400000e0000 */
[----:B------:R-:W-:Y:S01]  /*c570*/  R2UR UR5, R61 ;  /* 0x000000003d0572ca */ /* 0x000fe200000e0000 */
[----:B------:R-:W-:-:S02]  /*c580*/  WARPGROUP.DEPBAR.LE gsb0, 0x0 ;  /* 0x00008000000079c5 */ /* 0x000fc40000010000 */
[----:B------:R-:W-:Y:S01]  /*c590*/  WARPGROUP.ARRIVE ;  /* 0x00000000000079c5 */ /* 0x000fe20000000000 */
[----:B------:R-:W-:Y:S01]  /*c5a0*/  VIADD R12, R10, 0xa00 ;  /* 0x00000a000a0c7836 */ /* 0x000fe20000000000 */
[C---:B----4-:R-:W-:Y:S01]  /*c5b0*/  IADD3 R56, R13.reuse, 0xa00, R66 ;  /* 0x00000a000d387810 */ /* 0x050fe20007ffe042 */
[----:B------:R-:W-:Y:S01]  /*c5c0*/  IMAD.MOV.U32 R57, RZ, RZ, R67 ;  /* 0x000000ffff397224 */ /* 0x000fe200078e0043 */
[----:B------:R-:W3:Y:S06]  /*c5d0*/  LDL.64 R60, [R1+0xb0] ;  /* 0x0000b000013c7983 */ /* 0x000eec0000100a00 */
[----:B------:R-:W-:Y:S01]  /*c5e0*/  HGMMA.64x64x16.F32 R24, gdesc[UR4], R24, gsb0 ;  /* 0x00e00000041879f0 */ /* 0x000fe20008000818 */
[----:B------:R-:W-:-:S02]  /*c5f0*/  IMAD.IADD R58, R13, 0x1, R12 ;  /* 0x000000010d3a7824 */ /* 0x000fc400078e020c */
[----:B------:R-:W-:Y:S01]  /*c600*/  IMAD.MOV.U32 R59, RZ, RZ, R11 ;  /* 0x000000ffff3b7224 */ /* 0x000fe200078e000b */
[----:B------:R-:W-:Y:S01]  /*c610*/  R2UR UR4, R56 ;  /* 0x00000000380472ca */ /* 0x000fe200000e0000 */
[----:B------:R-:W4:Y:S01]  /*c620*/  LDL.64 R66, [R1+0xb0] ;  /* 0x0000b00001427983 */ /* 0x000f220000100a00 */
[----:B------:R-:W-:Y:S02]  /*c630*/  R2UR UR6, R58 ;  /* 0x000000003a0672ca */ /* 0x000fe400000e0000 */
[----:B------:R-:W-:Y:S02]  /*c640*/  R2UR UR7, R59 ;  /* 0x000000003b0772ca */ /* 0x000fe400000e0000 */
[----:B------:R-:W-:Y:S01]  /*c650*/  R2UR UR5, R57 ;  /* 0x00000000390572ca */ /* 0x000fe200000e0000 */
[----:B------:R-:W-:Y:S02]  /*c660*/  WARPGROUP.DEPBAR.LE gsb0, 0x0 ;  /* 0x00008000000079c5 */ /* 0x000fe40000010000 */
[----:B------:R-:W-:-:S10]  /*c670*/  WARPGROUP.ARRIVE ;  /* 0x00000000000079c5 */ /* 0x000fd40000000000 */
[----:B------:R-:W-:Y:S01]  /*c680*/  HGMMA.64x64x16.F32 R24, gdesc[UR4], R24, gsb0 ;  /* 0x00e00000041879f0 */ /* 0x000fe20008000818 */
[C---:B------:R-:W-:Y:S01]  /*c690*/  IMAD.IADD R58, R15.reuse, 0x1, R12 ;  /* 0x000000010f3a7824 */ /* 0x040fe200078e020c */
[----:B------:R-:W-:Y:S01]  /*c6a0*/  IADD3 R56, R15, 0xa00, R68 ;  /* 0x00000a000f387810 */ /* 0x000fe20007ffe044 */
[----:B------:R-:W-:Y:S02]  /*c6b0*/  IMAD.MOV.U32 R57, RZ, RZ, R69 ;  /* 0x000000ffff397224 */ /* 0x000fe400078e0045 */
[----:B------:R-:W-:Y:S01]  /*c6c0*/  IMAD.MOV.U32 R59, RZ, RZ, R11 ;  /* 0x000000ffff3b7224 */ /* 0x000fe200078e000b */
[----:B------:R-:W-:Y:S01]  /*c6d0*/  R2UR UR6, R58 ;  /* 0x000000003a0672ca */ /* 0x000fe200000e0000 */
[----:B------:R-:W5:Y:S01]  /*c6e0*/  @!P0 LDL.64 R68, [R1+0x30] ;  /* 0x0000300001448983 */ /* 0x000f620000100a00 */
[----:B------:R-:W-:Y:S02]  /*c6f0*/  R2UR UR4, R56 ;  /* 0x00000000380472ca */ /* 0x000fe400000e0000 */
[----:B------:R-:W-:-:S02]  /*c700*/  R2UR UR7, R59 ;  /* 0x000000003b0772ca */ /* 0x000fc400000e0000 */
[----:B------:R-:W-:Y:S01]  /*c710*/  R2UR UR5, R57 ;  /* 0x00000000390572ca */ /* 0x000fe200000e0000 */
[----:B------:R-:W-:Y:S02]  /*c720*/  WARPGROUP.DEPBAR.LE gsb0, 0x0 ;  /* 0x00008000000079c5 */ /* 0x000fe40000010000 */
[----:B------:R-:W-:Y:S01]  /*c730*/  WARPGROUP.ARRIVE ;  /* 0x00000000000079c5 */ /* 0x000fe20000000000 */
[C---:B------:R-:W-:Y:S01]  /*c740*/  IMAD.IADD R56, R21.reuse, 0x1, R12 ;  /* 0x0000000115387824 */ /* 0x040fe200078e020c */
[----:B------:R-:W-:Y:S01]  /*c750*/  IADD3 R62, R21, 0xa00, R62 ;  /* 0x00000a00153e7810 */ /* 0x000fe20007ffe03e */
[----:B------:R-:W4:Y:S07]  /*c760*/  LDL.64 R58, [R1+0xb0] ;  /* 0x0000b000013a7983 */ /* 0x000f2e0000100a00 */
[----:B------:R-:W-:Y:S01]  /*c770*/  HGMMA.64x64x16.F32 R24, gdesc[UR4], R24, gsb0 ;  /* 0x00e00000041879f0 */ /* 0x000fe20008000818 */
[----:B------:R-:W-:Y:S01]  /*c780*/  IMAD.MOV.U32 R57, RZ, RZ, R11 ;  /* 0x000000ffff397224 */ /* 0x000fe200078e000b */
[----:B------:R-:W-:-:S02]  /*c790*/  R2UR UR6, R56 ;  /* 0x00000000380672ca */ /* 0x000fc400000e0000 */
[----:B------:R-:W-:Y:S02]  /*c7a0*/  R2UR UR4, R62 ;  /* 0x000000003e0472ca */ /* 0x000fe400000e0000 */
[----:B------:R-:W-:Y:S02]  /*c7b0*/  R2UR UR7, R57 ;  /* 0x00000000390772ca */ /* 0x000fe400000e0000 */
[----:B------:R-:W-:Y:S01]  /*c7c0*/  R2UR UR5, R63 ;  /* 0x000000003f0572ca */ /* 0x000fe200000e0000 */
[----:B------:R-:W-:Y:S02]  /*c7d0*/  IMAD.MOV.U32 R12, RZ, RZ, 0x30 ;  /* 0x00000030ff0c7424 */ /* 0x000fe400078e00ff */
[----:B------:R-:W-:-:S03]  /*c7e0*/  IMAD.MOV.U32 R57, RZ, RZ, 0xc00 ;  /* 0x00000c00ff397424 */ /* 0x000fc600078e00ff */
[----:B------:R-:W-:Y:S02]  /*c7f0*/  SEL R12, R12, 0x2e, P1 ;  /* 0x0000002e0c0c7807 */ /* 0x000fe40000800000 */
[----:B------:R-:W-:Y:S01]  /*c800*/  SEL R57, R57, 0xb80, P1 ;  /* 0x00000b8039397807 */ /* 0x000fe20000800000 */
[----:B------:R-:W-:Y:S02]  /*c810*/  WARPGROUP.DEPBAR.LE gsb0, 0x0 ;  /* 0x00008000000079c5 */ /* 0x000fe40000010000 */
[----:B------:R-:W-:-:S06]  /*c820*/  WARPGROUP.ARRIVE ;  /* 0x00000000000079c5 */ /* 0x000fcc0000000000 */
[----:B------:R-:W-:Y:S01]  /*c830*/  HGMMA.64x64x16.F32 R24, gdesc[UR4], R24, gsb0 ;  /* 0x00e00000041879f0 */ /* 0x000fe20008000818 */
[----:B------:R-:W-:-:S05]  /*c840*/  IMAD.IADD R12, R12, 0x1, R57 ;  /* 0x000000010c0c7824 */ /* 0x000fca00078e0239 */
[----:B------:R-:W-:Y:S01]  /*c850*/  LOP3.LUT R63, R12, 0xe06, RZ, 0xc0, !PT ;  /* 0x00000e060c3f7812 */ /* 0x000fe200078ec0ff */
[----:B------:R-:W-:-:S04]  /*c860*/  IMAD.MOV.U32 R57, RZ, RZ, R71 ;  /* 0x000000ffff397224 */ /* 0x000fc800078e0047 */
[----:B------:R-:W-:Y:S02]  /*c870*/  IMAD.IADD R56, R63, 0x1, R70 ;  /* 0x000000013f387824 */ /* 0x000fe400078e0246 */
        /* <DEDUP_REMOVED lines=9> */
[C---:B---3--:R-:W-:Y:S01]  /*c910*/  IADD3 R60, R13.reuse, 0xc00, R60 ;  /* 0x00000c000d3c7810 */ /* 0x048fe20007ffe03c */
[----:B------:R-:W3:Y:S07]  /*c920*/  LDL.64 R62, [R1+0xb0] ;  /* 0x0000b000013e7983 */ /* 0x000eee0000100a00 */
[----:B------:R-:W-:Y:S01]  /*c930*/  HGMMA.64x64x16.F32 R24, gdesc[UR4], R24, gsb0 ;  /* 0x00e00000041879f0 */ /* 0x000fe20008000818 */
[----:B------:R-:W-:-:S02]  /*c940*/  IMAD.IADD R56, R13, 0x1, R12 ;  /* 0x000000010d387824 */ /* 0x000fc400078e020c */
[--C-:B------:R-:W-:Y:S01]  /*c950*/  IMAD.MOV.U32 R57, RZ, RZ, R11.reuse ;  /* 0x000000ffff397224 */ /* 0x100fe200078e000b */
[----:B------:R-:W-:Y:S02]  /*c960*/  R2UR UR4, R60 ;  /* 0x000000003c0472ca */ /* 0x000fe400000e0000 */
[----:B------:R-:W-:Y:S02]  /*c970*/  R2UR UR6, R56 ;  /* 0x00000000380672ca */ /* 0x000fe400000e0000 */
[----:B------:R-:W-:Y:S02]  /*c980*/  R2UR UR7, R57 ;  /* 0x00000000390772ca */ /* 0x000fe400000e0000 */
[----:B------:R-:W-:Y:S01]  /*c990*/  R2UR UR5, R61 ;  /* 0x000000003d0572ca */ /* 0x000fe200000e0000 */
[----:B------:R-:W-:Y:S02]  /*c9a0*/  WARPGROUP.DEPBAR.LE gsb0, 0x0 ;  /* 0x00008000000079c5 */ /* 0x000fe40000010000 */
[----:B------:R-:W-:Y:S01]  /*c9b0*/  WARPGROUP.ARRIVE ;  /* 0x00000000000079c5 */ /* 0x000fe20000000000 */
[C---:B------:R-:W-:Y:S01]  /*c9c0*/  IMAD.IADD R56, R15.reuse, 0x1, R12 ;  /* 0x000000010f387824 */ /* 0x040fe200078e020c */
[----:B--2---:R-:W-:Y:S01]  /*c9d0*/  IADD3 R64, R15, 0xc00, R64 ;  /* 0x00000c000f407810 */ /* 0x004fe20007ffe040 */
[----:B------:R-:W-:Y:S01]  /*c9e0*/  IMAD.MOV.U32 R57, RZ, RZ, R11 ;  /* 0x000000ffff397224 */ /* 0x000fe200078e000b */
[----:B------:R-:W2:Y:S06]  /*c9f0*/  LDL.64 R60, [R1+0xb0] ;  /* 0x0000b000013c7983 */ /* 0x000eac0000100a00 */
[----:B------:R-:W-:Y:S01]  /*ca00*/  HGMMA.64x64x16.F32 R24, gdesc[UR4], R24, gsb0 ;  /* 0x00e00000041879f0 */ /* 0x000fe20008000818 */
[----:B------:R-:W-:-:S02]  /*ca10*/  R2UR UR6, R56 ;  /* 0x00000000380672ca */ /* 0x000fc400000e0000 */
[----:B------:R-:W-:Y:S02]  /*ca20*/  R2UR UR7, R57 ;  /* 0x00000000390772ca */ /* 0x000fe400000e0000 */
[----:B------:R-:W-:Y:S02]  /*ca30*/  R2UR UR4, R64 ;  /* 0x00000000400472ca */ /* 0x000fe400000e0000 */
[----:B------:R-:W-:Y:S01]  /*ca40*/  R2UR UR5, R65 ;  /* 0x00000000410572ca */ /* 0x000fe200000e0000 */
[----:B------:R-:W-:Y:S02]  /*ca50*/  WARPGROUP.DEPBAR.LE gsb0, 0x0 ;  /* 0x00008000000079c5 */ /* 0x000fe40000010000 */
[----:B------:R-:W-:Y:S01]  /*ca60*/  WARPGROUP.ARRIVE ;  /* 0x00000000000079c5 */ /* 0x000fe20000000000 */
[C---:B------:R-:W-:Y:S01]  /*ca70*/  IMAD.IADD R56, R21.reuse, 0x1, R12 ;  /* 0x0000000115387824 */ /* 0x040fe200078e020c */
[----:B----4-:R-:W-:Y:S01]  /*ca80*/  IADD3 R58, R21, 0xc00, R58 ;  /* 0x00000c00153a7810 */ /* 0x010fe20007ffe03a */
[----:B------:R-:W-:Y:S01]  /*ca90*/  IMAD.MOV.U32 R57, RZ, RZ, R11 ;  /* 0x000000ffff397224 */ /* 0x000fe200078e000b */
[----:B------:R-:W4:Y:S06]  /*caa0*/  LDL.64 R64, [R1+0xb0] ;  /* 0x0000b00001407983 */ /* 0x000f2c0000100a00 */
[----:B------:R-:W-:Y:S01]  /*cab0*/  HGMMA.64x64x16.F32 R24, gdesc[UR4], R24, gsb0 ;  /* 0x00e00000041879f0 */ /* 0x000fe20008000818 */
        /* <DEDUP_REMOVED lines=22> */
[----:B------:R-:W-:-:S10]  /*cc20*/  WARPGROUP.ARRIVE ;  /* 0x00000000000079c5 */ /* 0x000fd40000000000 */
[----:B------:R-:W-:Y:S01]  /*cc30*/  HGMMA.64x64x16.F32 R24, gdesc[UR4], R24, gsb0 ;  /* 0x00e00000041879f0 */ /* 0x000fe20008000818 */
[----:B------:R-:W-:Y:S01]  /*cc40*/  VIADD R56, R10, 0xe00 ;  /* 0x00000e000a387836 */ /* 0x000fe20000000000 */
[----:B---3--:R-:W-:-:S03]  /*cc50*/  IADD3 R62, R13, 0xe00, R62 ;  /* 0x00000e000d3e7810 */ /* 0x008fc60007ffe03e */
        /* <DEDUP_REMOVED lines=9> */
[C---:B------:R-:W-:Y:S01]  /*ccf0*/  IMAD.IADD R12, R15.reuse, 0x1, R56 ;  /* 0x000000010f0c7824 */ /* 0x040fe200078e0238 */
[----:B--2---:R-:W-:Y:S01]  /*cd00*/  IADD3 R60, R15, 0xe00, R60 ;  /* 0x00000e000f3c7810 */ /* 0x004fe20007ffe03c */
        /* <DEDUP_REMOVED lines=9> */
[----:B----4-:R-:W-:Y:S01]  /*cda0*/  IADD3 R64, R21, 0xe00, R64 ;  /* 0x00000e0015407810 */ /* 0x010fe20007ffe040 */
[----:B------:R-:W-:Y:S01]  /*cdb0*/  IMAD.MOV.U32 R13, RZ, RZ, R11 ;  /* 0x000000ffff0d7224 */ /* 0x000fe200078e000b */
[----:B------:R-:W-:Y:S02]  /*cdc0*/  R2UR UR5, R65 ;  /* 0x00000000410572ca */ /* 0x000fe400000e0000 */
[----:B------:R-:W-:Y:S02]  /*cdd0*/  R2UR UR6, R12 ;  /* 0x000000000c0672ca */ /* 0x000fe400000e0000 */
[----:B------:R-:W-:Y:S02]  /*cde0*/  R2UR UR7, R13 ;  /* 0x000000000d0772ca */ /* 0x000fe400000e0000 */
[----:B------:R-:W-:Y:S01]  /*cdf0*/  R2UR UR4, R64 ;  /* 0x00000000400472ca */ /* 0x000fe200000e0000 */
[----:B------:R-:W-:-:S02]  /*ce00*/  IMAD.MOV.U32 R12, RZ, RZ, 0x40 ;  /* 0x00000040ff0c7424 */ /* 0x000fc400078e00ff */
[----:B------:R-:W-:-:S03]  /*ce10*/  IMAD.MOV.U32 R13, RZ, RZ, 0x1000 ;  /* 0x00001000ff0d7424 */ /* 0x000fc600078e00ff */
[----:B------:R-:W-:Y:S02]  /*ce20*/  SEL R12, R12, 0x3e, P1 ;  /* 0x0000003e0c0c7807 */ /* 0x000fe40000800000 */
[----:B------:R-:W-:Y:S01]  /*ce30*/  SEL R13, R13, 0xf80, P1 ;  /* 0x00000f800d0d7807 */ /* 0x000fe20000800000 */
[----:B------:R-:W-:Y:S02]  /*ce40*/  WARPGROUP.DEPBAR.LE gsb0, 0x0 ;  /* 0x00008000000079c5 */ /* 0x000fe40000010000 */
[----:B------:R-:W-:-:S06]  /*ce50*/  WARPGROUP.ARRIVE ;  /* 0x00000000000079c5 */ /* 0x000fcc0000000000 */
[----:B------:R-:W-:Y:S01]  /*ce60*/  HGMMA.64x64x16.F32 R24, gdesc[UR4], R24, gsb0 ;  /* 0x00e00000041879f0 */ /* 0x000fe20008000818 */
[----:B------:R-:W-:-:S05]  /*ce70*/  IMAD.IADD R12, R12, 0x1, R13 ;  /* 0x000000010c0c7824 */ /* 0x000fca00078e020d */
[----:B------:R-:W-:-:S05]  /*ce80*/  LOP3.LUT R13, R12, 0x1e06, RZ, 0xc0, !PT ;  /* 0x00001e060c0d7812 */ /* 0x000fca00078ec0ff */
[----:B------:R-:W-:Y:S02]  /*ce90*/  IMAD.IADD R10, R10, 0x1, R13 ;  /* 0x000000010a0a7824 */ /* 0x000fe400078e020d */
[----:B------:R-:W-:Y:S01]  /*cea0*/  IMAD.IADD R66, R13, 0x1, R66 ;  /* 0x000000010d427824 */ /* 0x000fe200078e0242 */
[----:B------:R-:W-:Y:S02]  /*ceb0*/  R2UR UR7, R11 ;  /* 0x000000000b0772ca */ /* 0x000fe400000e0000 */
[----:B------:R-:W-:Y:S02]  /*cec0*/  R2UR UR6, R10 ;  /* 0x000000000a0672ca */ /* 0x000fe400000e0000 */
[----:B------:R-:W-:Y:S02]  /*ced0*/  R2UR UR4, R66 ;  /* 0x00000000420472ca */ /* 0x000fe400000e0000 */
[----:B------:R-:W-:Y:S01]  /*cee0*/  R2UR UR5, R67 ;  /* 0x00000000430572ca */ /* 0x000fe200000e0000 */
[----:B------:R-:W-:Y:S01]  /*cef0*/  STL [R1+0x88], R0 ;  /* 0x0000880001007387 */ /* 0x000fe20000100800 */
[----:B------:R-:W-:-:S02]  /*cf00*/  WARPGROUP.DEPBAR.LE gsb0, 0x0 ;  /* 0x00008000000079c5 */ /* 0x000fc40000010000 */
[----:B------:R-:W-:-:S09]  /*cf10*/  WARPGROUP.ARRIVE ;  /* 0x00000000000079c5 */ /* 0x000fd20000000000 */
[----:B------:R-:W-:Y:S01]  /*cf20*/  HGMMA.64x64x16.F32 R24, gdesc[UR4], R24, gsb0 ;  /* 0x00e00000041879f0 */ /* 0x000fe20008000818 */
        /* <DEDUP_REMOVED lines=14> */
[----:B-----5:R-:W-:-:S03]  /*d010*/  @!P0 MOV R69, R68 ;  /* 0x0000004400458202 */ /* 0x020fc60000000f00 */
[----:B------:R-:W-:Y:S04]  /*d020*/  STL [R1+0x88], R0 ;  /* 0x0000880001007387 */ /* 0x000fe80000100800 */
[----:B------:R-:W-:Y:S04]  /*d030*/  STL [R1+0x88], R0 ;  /* 0x0000880001007387 */ /* 0x000fe80000100800 */
[----:B------:R-:W-:Y:S04]  /*d040*/  STL [R1+0x88], R0 ;  /* 0x0000880001007387 */ /* 0x000fe80000100800 */
[----:B------:R-:W-:Y:S04]  /*d050*/  STL [R1+0x88], R0 ;  /* 0x0000880001007387 */ /* 0x000fe80000100800 */
[----:B------:R-:W-:Y:S01]  /*d060*/  STL [R1+0x88], R0 ;  /* 0x0000880001007387 */ /* 0x000fe20000100800 */
[----:B------:R-:W-:-:S03]  /*d070*/  @!P0 IMAD R14, R14, 0x8, R69 ;  /* 0x000000080e0e8824 */ /* 0x000fc600078e0245 */
[----:B------:R-:W-:Y:S04]  /*d080*/  STL [R1+0x88], R0 ;  /* 0x0000880001007387 */ /* 0x000fe80000100800 */
[----:B------:R-:W-:Y:S04]  /*d090*/  STL [R1+0x88], R0 ;  /* 0x0000880001007387 */ /* 0x000fe80000100800 */
[----:B------:R-:W-:Y:S04]  /*d0a0*/  STL [R1+0x88], R0 ;  /* 0x0000880001007387 */ /* 0x000fe80000100800 */
[----:B------:R-:W-:Y:S04]  /*d0b0*/  STL [R1+0x88], R0 ;  /* 0x0000880001007387 */ /* 0x000fe80000100800 */
[----:B------:R-:W-:Y:S01]  /*d0c0*/  STL [R1+0x88], R0 ;  /* 0x0000880001007387 */ /* 0x000fe20000100800 */
[----:B------:R-:W-:-:S03]  /*d0d0*/  @!P0 PRMT R10, RZ, 0x654, R14 ;  /* 0x00000654ff0a8816 */ /* 0x000fc6000000000e */
[----:B------:R-:W-:Y:S04]  /*d0e0*/  STL [R1+0x88], R0 ;  /* 0x0000880001007387 */ /* 0x000fe80000100800 */
[----:B------:R-:W-:Y:S04]  /*d0f0*/  STL [R1+0x88], R0 ;  /* 0x0000880001007387 */ /* 0x000fe80000100800 */
[----:B------:R-:W-:Y:S01]  /*d100*/  STL [R1+0x88], R0 ;  /* 0x0000880001007387 */ /* 0x000fe20000100800 */
[----:B------:R-:W-:-:S03]  /*d110*/  WARPGROUP.DEPBAR.LE gsb0, 0x0 ;  /* 0x00008000000079c5 */ /* 0x000fc60000010000 */
[----:B------:R-:W-:Y:S04]  /*d120*/  STL [R1+0x88], R0 ;  /* 0x0000880001007387 */ /* 0x000fe80000100800 */
[----:B------:R-:W-:Y:S04]  /*d130*/  STL [R1+0x88], R0 ;  /* 0x0000880001007387 */ /* 0x000fe80000100800 */
[----:B------:R-:W-:Y:S04]  /*d140*/  STL [R1+0x88], R0 ;  /* 0x0000880001007387 */ /* 0x000fe80000100800 */
[----:B------:R0:W-:Y:S01]  /*d150*/  STL [R1+0x88], R0 ;  /* 0x0000880001007387 */ /* 0x0001e20000100800 */
[----:B------:R1:W-:Y:S03]  /*d160*/  @!P0 SYNCS.ARRIVE.TRANS64.RED.A1T0 RZ, [R10+URZ], RZ ;  /* 0x000000ff0aff89a7 */ /* 0x0003e6000810043f */
[----:B------:R-:W2:Y:S04]  /*d170*/  LDL.64 R12, [R1+0x120] ;  /* 0x00012000010c7983 */ /* 0x000ea80000100a00 */
[----:B------:R-:W3:Y:S04]  /*d180*/  LDL R14, [R3] ;  /* 0x00000000030e7983 */ /* 0x000ee80000100800 */
[----:B-1----:R-:W4:Y:S04]  /*d190*/  LDL R10, [R3+0x24] ;  /* 0x00002400030a7983 */ /* 0x002f280000100800 */
[----:B------:R-:W5:Y:S04]  /*d1a0*/  LDL R15, [R1+0x70] ;  /* 0x00007000010f7983 */ /* 0x000f680000100800 */
[----:B------:R-:W5:Y:S04]  /*d1b0*/  LDL R11, [R3+0x8] ;  /* 0x00000800030b7983 */ /* 0x000f680000100800 */
[----:B0-----:R-:W3:Y:S04]  /*d1c0*/  LDL R0, [R3+0x18] ;  /* 0x0000180003007983 */ /* 0x001ee80000100800 */
[----:B------:R-:W5:Y:S04]  /*d1d0*/  LDL R58, [R3+0xc] ;  /* 0x00000c00033a7983 */ /* 0x000f680000100800 */
[----:B------:R-:W5:Y:S04]  /*d1e0*/  LDL R57, [R3+0x10] ;  /* 0x0000100003397983 */ /* 0x000f680000100800 */
[----:B------:R-:W5:Y:S04]  /*d1f0*/  LDL R59, [R3+0x14] ;  /* 0x00001400033b7983 */ /* 0x000f680000100800 */
[----:B--2---:R-:W2:Y:S01]  /*d200*/  LD.E R13, desc[UR46][R12.64] ;  /* 0x0000002e0c0d7980 */ /* 0x004ea2000c101900 */
[----:B----4-:R-:W-:-:S03]  /*d210*/  ISETP.NE.AND P1, PT, R10, 0x1, PT ;  /* 0x000000010a00780c */ /* 0x010fc60003f25270 */
[----:B------:R-:W4:Y:S10]  /*d220*/  LDL R10, [R3+0x4] ;  /* 0x00000400030a7983 */ /* 0x000f340000100800 */
[----:B------:R-:W4:Y:S04]  /*d230*/  @P1 LDL R21, [R3+0x28] ;  /* 0x0000280003151983 */ /* 0x000f280000100800 */
[----:B------:R-:W4:Y:S01]  /*d240*/  @P1 LDL R56, [R3+0x2c] ;  /* 0x00002c0003381983 */ /* 0x000f220000100800 */
[----:B------:R-:W-:-:S02]  /*d250*/  UMOV UR4, 0xffffffc0 ;  /* 0xffffffc000047882 */ /* 0x000fc40000000000 */
[----:B------:R-:W-:Y:S01]  /*d260*/  UIMAD UR4, UR49, UR4, 0x41 ;  /* 0x00000041310474a4 */ /* 0x000fe2000f8e0204 */
[----:B---3--:R-:W-:Y:S01]  /*d270*/  ISETP.GE.AND P2, PT, R0, 0x1, PT ;  /* 0x000000010000780c */ /* 0x008fe20003f46270 */
[----:B------:R-:W-:Y:S01]  /*d280*/  BSSY B0, `(.L_x_5249) ;  /* 0x0000083000007945 */ /* 0x000fe20003800000 */
[-C--:B--2---:R-:W-:Y:S01]  /*d290*/  FMUL.FTZ R37, R37, R13.reuse ;  /* 0x0000000d25257220 */ /* 0x084fe20000410000 */
[-C--:B------:R-:W-:Y:S01]  /*d2a0*/  FMUL.FTZ R12, R24, R13.reuse ;  /* 0x0000000d180c7220 */ /* 0x080fe20000410000 */
[-C--:B------:R-:W-:Y:S01]  /*d2b0*/  FMUL.FTZ R24, R26, R13.reuse ;  /* 0x0000000d1a187220 */ /* 0x080fe20000410000 */
[-C--:B------:R-:W-:Y:S01]  /*d2c0*/  FMUL.FTZ R26, R28, R13.reuse ;  /* 0x0000000d1c1a7220 */ /* 0x080fe20000410000 */
[----:B------:R0:W1:Y:S01]  /*d2d0*/  MUFU.TANH R66, R37 ;  /* 0x0000002500427308 */ /* 0x0000620000002400 */
[----:B------:R-:W-:Y:S01]  /*d2e0*/  FMUL.FTZ R33, R33, R13 ;  /* 0x0000000d21217220 */ /* 0x000fe20000410000 */
[----:B0-----:R-:W-:-:S06]  /*d2f0*/  SHF.R.S32.HI R37, RZ, 0x1f, R14 ;  /* 0x0000001fff257819 */ /* 0x001fcc000001140e */
[----:B------:R0:W2:Y:S02]  /*d300*/  MUFU.TANH R61, R26 ;  /* 0x0000001a003d7308 */ /* 0x0000a40000002400 */
[----:B0-----:R-:W-:-:S06]  /*d310*/  LEA.HI R26, R37, R14, RZ, 0x7 ;  /* 0x0000000e251a7211 */ /* 0x001fcc00078f38ff */
[----:B------:R0:W3:Y:S01]  /*d320*/  MUFU.TANH R64, R33 ;  /* 0x0000002100407308 */ /* 0x0000e20000002400 */
[-C--:B------:R-:W-:Y:S01]  /*d330*/  FMUL.FTZ R36, R36, R13.reuse ;  /* 0x0000000d24247220 */ /* 0x080fe20000410000 */
[-C--:B0-----:R-:W-:Y:S01]  /*d340*/  FMUL.FTZ R33, R39, R13.reuse ;  /* 0x0000000d27217220 */ /* 0x081fe20000410000 */
[----:B------:R-:W-:Y:S01]  /*d350*/  LOP3.LUT R39, R26, 0xffffff80, RZ, 0xc0, !PT ;  /* 0xffffff801a277812 */ /* 0x000fe200078ec0ff */
[-C--:B------:R-:W-:Y:S01]  /*d360*/  FMUL.FTZ R41, R41, R13.reuse ;  /* 0x0000000d29297220 */ /* 0x080fe20000410000 */
[----:B------:R-:W-:-:S03]  /*d370*/  FMUL.FTZ R32, R32, R13 ;  /* 0x0000000d20207220 */ /* 0x000fc60000410000 */
[----:B------:R-:W-:Y:S01]  /*d380*/  IMAD.IADD R39, R14, 0x1, -R39 ;  /* 0x000000010e277824 */ /* 0x000fe200078e0a27 */
[----:B------:R0:W1:Y:S01]  /*d390*/  MUFU.TANH R65, R36 ;  /* 0x0000002400417308 */ /* 0x0000620000002400 */
[----:B------:R-:W-:-:S07]  /*d3a0*/  FMUL.FTZ R40, R40, R13 ;  /* 0x0000000d28287220 */ /* 0x000fce0000410000 */
[----:B------:R5:W1:Y:S01]  /*d3b0*/  MUFU.TANH R68, R41 ;  /* 0x0000002900447308 */ /* 0x000a620000002400 */
[----:B0-----:R-:W-:-:S07]  /*d3c0*/  SHF.R.S32.HI R36, RZ, 0x1f, R39 ;  /* 0x0000001fff247819 */ /* 0x001fce0000011427 */
[----:B------:R0:W1:Y:S01]  /*d3d0*/  MUFU.TANH R63, R32 ;  /* 0x00000020003f7308 */ /* 0x0000620000002400 */
[----:B-----5:R-:W-:-:S04]  /*d3e0*/  LEA.HI R41, R37, R14, RZ, 0x2 ;  /* 0x0000000e25297211 */ /* 0x020fc800078f10ff */
[----:B------:R-:W-:Y:S01]  /*d3f0*/  LOP3.LUT R41, R41, 0xfffffffc, RZ, 0xc0, !PT ;  /* 0xfffffffc29297812 */ /* 0x000fe200078ec0ff */
[----:B0-----:R-:W-:Y:S01]  /*d400*/  FMUL.FTZ R32, R38, R13 ;  /* 0x0000000d26207220 */ /* 0x001fe20000410000 */
[-C--:B------:R-:W-:Y:S01]  /*d410*/  LEA.HI R38, R36, R39.reuse, RZ, 0x2 ;  /* 0x0000002724267211 */ /* 0x080fe200078f10ff */
[----:B------:R0:W1:Y:S03]  /*d420*/  MUFU.TANH R67, R40 ;  /* 0x0000002800437308 */ /* 0x0000660000002400 */
[--C-:B------:R-:W-:Y:S01]  /*d430*/  SHF.R.S32.HI R37, RZ, 0x2, R38.reuse ;  /* 0x00000002ff257819 */ /* 0x100fe20000011426 */
[----:B------:R-:W-:Y:S01]  /*d440*/  IMAD.IADD R41, R14, 0x1, -R41 ;  /* 0x000000010e297824 */ /* 0x000fe200078e0a29 */
[----:B------:R-:W-:Y:S02]  /*d450*/  LEA.HI R36, R36, R39, RZ, 0x5 ;  /* 0x0000002724247211 */ /* 0x000fe400078f28ff */
[----:B0-----:R-:W-:-:S04]  /*d460*/  SHF.R.S32.HI R40, RZ, 0x1f, R38 ;  /* 0x0000001fff287819 */ /* 0x001fc80000011426 */
[----:B------:R-:W-:Y:S01]  /*d470*/  LEA.HI R40, R40, R37, RZ, 0x3 ;  /* 0x0000002528287211 */ /* 0x000fe200078f18ff */
[----:B------:R-:W-:Y:S01]  /*d480*/  FMUL.FTZ R28, R30, R13 ;  /* 0x0000000d1e1c7220 */ /* 0x000fe20000410000 */
[----:B------:R-:W-:Y:S02]  /*d490*/  LEA.HI R14, R41, R41, RZ, 0x1 ;  /* 0x00000029290e7211 */ /* 0x000fe400078f08ff */
[----:B------:R-:W-:Y:S02]  /*d4a0*/  LOP3.LUT R40, R40, 0xfffffff8, RZ, 0xc0, !PT ;  /* 0xfffffff828287812 */ /* 0x000fe400078ec0ff */
[----:B------:R-:W-:Y:S01]  /*d4b0*/  SHF.R.S32.HI R36, RZ, 0x5, R36 ;  /* 0x00000005ff247819 */ /* 0x000fe20000011424 */
[-C--:B------:R-:W-:Y:S01]  /*d4c0*/  FMUL.FTZ R30, R34, R13.reuse ;  /* 0x0000000d221e7220 */ /* 0x080fe20000410000 */
[----:B------:R-:W-:Y:S01]  /*d4d0*/  FMUL.FTZ R34, R42, R13 ;  /* 0x0000000d2a227220 */ /* 0x000fe20000410000 */
[----:B------:R-:W-:Y:S01]  /*d4e0*/  LOP3.LUT R42, R14, 0x1ffffffe, RZ, 0xc0, !PT ;  /* 0x1ffffffe0e2a7812 */ /* 0x000fe200078ec0ff */
[----:B------:R-:W-:-:S02]  /*d4f0*/  IMAD.IADD R40, R37, 0x1, -R40 ;  /* 0x0000000125287824 */ /* 0x000fc400078e0a28 */
[----:B------:R-:W-:Y:S02]  /*d500*/  IMAD R15, R15, 0x4, R36 ;  /* 0x000000040f0f7824 */ /* 0x000fe400078e0224 */
[----:B------:R-:W-:Y:S02]  /*d510*/  IMAD.IADD R42, R41, 0x1, -R42 ;  /* 0x00000001292a7824 */ /* 0x000fe400078e0a2a */
[----:B------:R-:W-:-:S04]  /*d520*/  IMAD.U32 R15, R15, 0x10, R40 ;  /* 0x000000100f0f7824 */ /* 0x000fc800078e0028 */
[----:B------:R-:W-:-:S04]  /*d530*/  IMAD R42, R42, 0x8, R15 ;  /* 0x000000082a2a7824 */ /* 0x000fc800078e020f */
[----:B----4-:R-:W-:-:S04]  /*d540*/  @P1 IMAD.HI.U32 R21, R42, R21, RZ ;  /* 0x000000152a151227 */ /* 0x010fc800078e00ff */
[-C--:B------:R-:W-:Y:S01]  /*d550*/  FMUL.FTZ R60, R25, R13.reuse ;  /* 0x0000000d193c7220 */ /* 0x080fe20000410000 */
[----:B------:R-:W-:Y:S01]  /*d560*/  @P1 SHF.R.U32.HI R42, RZ, R56, R21 ;  /* 0x00000038ff2a1219 */ /* 0x000fe20000011615 */
[-C--:B------:R-:W-:Y:S01]  /*d570*/  FMUL.FTZ R25, R27, R13.reuse ;  /* 0x0000000d1b197220 */ /* 0x080fe20000410000 */
[-C--:B------:R-:W-:Y:S01]  /*d580*/  FMUL.FTZ R27, R29, R13.reuse ;  /* 0x0000000d1d1b7220 */ /* 0x080fe20000410000 */
[----:B------:R-:W-:Y:S02]  /*d590*/  LOP3.LUT R38, R38, 0x7ffffffc, RZ, 0xc0, !PT ;  /* 0x7ffffffc26267812 */ /* 0x000fe400078ec0ff */
[----:B------:R-:W0:Y:S01]  /*d5a0*/  SHFL.IDX PT, R40, R42, RZ, 0x1c1f ;  /* 0x001c1fff2a287589 */ /* 0x000e2200000e0000 */
[-C--:B------:R-:W-:Y:S01]  /*d5b0*/  FMUL.FTZ R29, R31, R13.reuse ;  /* 0x0000000d1f1d7220 */ /* 0x080fe20000410000 */
[----:B------:R4:W0:Y:S01]  /*d5c0*/  MUFU.TANH R62, R27 ;  /* 0x0000001b003e7308 */ /* 0x0008220000002400 */
        /* <DEDUP_REMOVED lines=8> */
[-C--:B----4-:R-:W-:Y:S01]  /*d650*/  FMUL.FTZ R27, R46, R13.reuse ;  /* 0x0000000d2e1b7220 */ /* 0x090fe20000410000 */
[-C--:B------:R-:W-:Y:S01]  /*d660*/  FMUL.FTZ R52, R52, R13.reuse ;  /* 0x0000000d34347220 */ /* 0x080fe20000410000 */
[-C--:B------:R-:W-:Y:S01]  /*d670*/  FMUL.FTZ R53, R53, R13.reuse ;  /* 0x0000000d35357220 */ /* 0x080fe20000410000 */
[----:B------:R-:W-:Y:S01]  /*d680*/  FMUL.FTZ R54, R54, R13 ;  /* 0x0000000d36367220 */ /* 0x000fe20000410000 */
[----:B------:R-:W-:-:S02]  /*d690*/  IMAD.IADD R38, R39, 0x1, -R38 ;  /* 0x0000000127267824 */ /* 0x000fc400078e0a26 */
[-C--:B------:R-:W-:Y:S01]  /*d6a0*/  FMUL.FTZ R51, R51, R13.reuse ;  /* 0x0000000d33337220 */ /* 0x080fe20000410000 */
[----:B------:R-:W-:Y:S02]  /*d6b0*/  VIADD R15, R11, UR4 ;  /* 0x000000040b0f7c36 */ /* 0x000fe40008000000 */
[----:B------:R-:W-:Y:S01]  /*d6c0*/  FMUL.FTZ R13, R55, R13 ;  /* 0x0000000d370d7220 */ /* 0x000fe20000410000 */
[----:B------:R-:W-:Y:S01]  /*d6d0*/  ULEA UR4, UR49, 0xffffffc0, 0x6 ;  /* 0xffffffc031047891 */ /* 0x000fe2000f8e303f */
[----:B------:R-:W-:Y:S01]  /*d6e0*/  IMAD R21, R38, -0x2, R15 ;  /* 0xfffffffe26157824 */ /* 0x000fe200078e020f */
[----:B------:R-:W4:Y:S03]  /*d6f0*/  MUFU.TANH R12, R12 ;  /* 0x0000000c000c7308 */ /* 0x000f260000002400 */
[----:B------:R-:W-:Y:S01]  /*d700*/  IMAD.IADD R36, R21, 0x1, -R10 ;  /* 0x0000000115247824 */ /* 0x000fe200078e0a0a */
[----:B------:R-:W-:Y:S01]  /*d710*/  LOP3.LUT R21, RZ, R58, RZ, 0x33, !PT ;  /* 0x0000003aff157212 */ /* 0x000fe200078e33ff */
[----:B------:R-:W-:-:S03]  /*d720*/  VIADD R15, R11, -UR4 ;  /* 0x800000040b0f7c36 */ /* 0x000fc60008000000 */
        /* <DEDUP_REMOVED lines=23> */
[----:B------:R-:W1:Y:S08]  /*d8a0*/  MUFU.TANH R54, R54 ;  /* 0x0000003600367308 */ /* 0x000e700000002400 */
[----:B------:R1:W1:Y:S01]  /*d8b0*/  MUFU.TANH R39, R13 ;  /* 0x0000000d00277308 */ /* 0x0002620000002400 */
[----:B------:R-:W-:Y:S01]  /*d8c0*/  IMAD.IADD R43, R36, 0x1, R21 ;  /* 0x00000001242b7824 */ /* 0x000fe200078e0215 */
[----:B0-----:R-:W-:Y:S01]  /*d8d0*/  VIADDMNMX R15, R40, R46, R41, PT ;  /* 0x0000002e280f7246 */ /* 0x001fe20003800129 */
[----:B------:R-:W-:-:S02]  /*d8e0*/  VIADD R59, R59, -UR4 ;  /* 0x800000043b3b7c36 */ /* 0x000fc40008000000 */
[----:B------:R-:W-:Y:S01]  /*d8f0*/  IMAD.IADD R21, R43, 0x1, R40 ;  /* 0x000000012b157824 */ /* 0x000fe200078e0228 */
[----:B--234-:R-:W-:Y:S06]  /*d900*/  @!P2 BRA `(.L_x_5250) ;  /* 0x000000000068a947 */ /* 0x01cfec0003800000 */
[----:B-1----:R-:W-:Y:S01]  /*d910*/  IADD3 R13, -R10, R11, R40 ;  /* 0x0000000b0a0d7210 */ /* 0x002fe20007ffe128 */
[----:B------:R-:W-:Y:S03]  /*d920*/  BSSY B1, `(.L_x_5251) ;  /* 0x0000014000017945 */ /* 0x000fe60003800000 */
[----:B------:R-:W-:-:S13]  /*d930*/  ISETP.GT.AND P1, PT, R13, -0x1, PT ;  /* 0xffffffff0d00780c */ /* 0x000fda0003f24270 */
[----:B------:R-:W-:Y:S05]  /*d940*/  @P1 BRA `(.L_x_5252) ;  /* 0x00000000002c1947 */ /* 0x000fea0003800000 */
[----:B------:R-:W-:Y:S01]  /*d950*/  ISETP.NE.AND P1, PT, R0, 0x1, PT ;  /* 0x000000010000780c */ /* 0x000fe20003f25270 */
[----:B------:R-:W-:Y:S01]  /*d960*/  BSSY B2, `(.L_x_5253) ;  /* 0x0000007000027945 */ /* 0x000fe20003800000 */
[----:B------:R-:W-:-:S11]  /*d970*/  LOP3.LUT R13, RZ, R13, RZ, 0x33, !PT ;  /* 0x0000000dff0d7212 */ /* 0x000fd600078e33ff */
[----:B------:R-:W-:Y:S05]  /*d980*/  @!P1 BRA `(.L_x_5254) ;  /* 0x0000000000109947 */ /* 0x000fea0003800000 */
[----:B------:R-:W2:Y:S04]  /*d990*/  LDL R36, [R3+0x1c] ;  /* 0x00001c0003247983 */ /* 0x000ea80000100800 */
[----:B------:R-:W3:Y:S01]  /*d9a0*/  LDL R40, [R3+0x20] ;  /* 0x0000200003287983 */ /* 0x000ee20000100800 */
[----:B--2---:R-:W-:-:S05]  /*d9b0*/  IMAD.HI.U32 R13, R13, R36, RZ ;  /* 0x000000240d0d7227 */ /* 0x004fca00078e00ff */
[----:B---3--:R-:W-:-:S07]  /*d9c0*/  SHF.R.U32.HI R13, RZ, R40, R13 ;  /* 0x00000028ff0d7219 */ /* 0x008fce000001160d */
.L_x_5254:
[----:B------:R-:W-:Y:S05]  /*d9d0*/  BSYNC B2 ;  /* 0x0000000000027941 */ /* 0x000fea0003800000 */
.L_x_5253:
[----:B------:R-:W-:Y:S01]  /*d9e0*/  LOP3.LUT R13, RZ, R13, RZ, 0x33, !PT ;  /* 0x0000000dff0d7212 */ /* 0x000fe200078e33ff */
[----:B------:R-:W-:Y:S06]  /*d9f0*/  BRA `(.L_x_5255) ;  /* 0x0000000000187947 */ /* 0x000fec0003800000 */
.L_x_5252:
[----:B------:R-:W-:-:S13]  /*da00*/  ISETP.NE.AND P1, PT, R0, 0x1, PT ;  /* 0x000000010000780c */ /* 0x000fda0003f25270 */
[----:B------:R-:W-:Y:S05]  /*da10*/  @!P1 BRA `(.L_x_5255) ;  /* 0x0000000000109947 */ /* 0x000fea0003800000 */
[----:B------:R-:W2:Y:S04]  /*da20*/  LDL R36, [R3+0x1c] ;  /* 0x00001c0003247983 */ /* 0x000ea80000100800 */
[----:B------:R-:W3:Y:S01]  /*da30*/  LDL R40, [R3+0x20] ;  /* 0x0000200003287983 */ /* 0x000ee20000100800 */
[----:B--2---:R-:W-:-:S05]  /*da40*/  IMAD.HI.U32 R13, R13, R36, RZ ;  /* 0x000000240d0d7227 */ /* 0x004fca00078e00ff */
[----:B---3--:R-:W-:-:S07]  /*da50*/  SHF.R.U32.HI R13, RZ, R40, R13 ;  /* 0x00000028ff0d7219 */ /* 0x008fce000001160d */
.L_x_5255:
[----:B------:R-:W-:Y:S05]  /*da60*/  BSYNC B1 ;  /* 0x0000000000017941 */ /* 0x000fea0003800000 */
.L_x_5251:
[----:B------:R-:W-:-:S04]  /*da70*/  IMAD R13, R0, R13, -UR4 ;  /* 0x80000004000d7e24 */ /* 0x000fc8000f8e020d */
[----:B------:R-:W-:-:S05]  /*da80*/  IMAD R36, R38, -0x2, R13 ;  /* 0xfffffffe26247824 */ /* 0x000fca00078e020d */
[----:B------:R-:W-:Y:S02]  /*da90*/  VIMNMX R21, R21, R36, !PT ;  /* 0x0000002415157248 */ /* 0x000fe40007fe0100 */
[----:B------:R-:W-:-:S07]  /*daa0*/  VIADDMNMX R15, R36, R0, R15, PT ;  /* 0x00000000240f7246 */ /* 0x000fce000380010f */
.L_x_5250:
[----:B------:R-:W-:Y:S05]  /*dab0*/  BSYNC B0 ;  /* 0x0000000000007941 */ /* 0x000fea0003800000 */
.L_x_5249:
[C---:B------:R-:W-:Y:S01]  /*dac0*/  ISETP.GE.AND P1, PT, R59.reuse, 0x2, PT ;  /* 0x000000023b00780c */ /* 0x040fe20003f26270 */
[----:B------:R-:W0:Y:S01]  /*dad0*/  SHFL.IDX PT, R42, R42, 0x1, 0x1c1f ;  /* 0x003c1f002a2a7f89 */ /* 0x000e2200000e0000 */
[----:B------:R-:W-:Y:S01]  /*dae0*/  ISETP.GE.AND P5, PT, R59, 0xa, PT ;  /* 0x0000000a3b00780c */ /* 0x000fe20003fa6270 */
[----:B------:R-:W-:Y:S01]  /*daf0*/  BSSY B0, `(.L_x_5256) ;  /* 0x0000068000007945 */ /* 0x000fe20003800000 */
[----:B------:R-:W-:Y:S02]  /*db00*/  ISETP.GT.AND P3, PT, R21, 0x1, !P1 ;  /* 0x000000011500780c */ /* 0x000fe40004f64270 */
[----:B------:R-:W-:Y:S02]  /*db10*/  ISETP.GE.AND P2, PT, R59, 0x9, PT ;  /* 0x000000093b00780c */ /* 0x000fe40003f46270 */
[----:B------:R-:W-:Y:S02]  /*db20*/  ISETP.LT.OR P3, PT, R15, 0x2, P3 ;  /* 0x000000020f00780c */ /* 0x000fe40001f61670 */
[----:B------:R-:W-:-:S02]  /*db30*/  P2R R50, PR, RZ, 0x20 ;  /* 0x00000020ff327803 */ /* 0x000fc40000000000 */
[----:B------:R-:W-:Y:S02]  /*db40*/  FSEL R47, R60, -INF , !P3 ;  /* 0xff8000003c2f7808 */ /* 0x000fe40005800000 */
[C---:B------:R-:W-:Y:S02]  /*db50*/  ISETP.GT.AND P3, PT, R21.reuse, 0x9, !P5 ;  /* 0x000000091500780c */ /* 0x040fe40006f64270 */
[----:B------:R-:W-:Y:S02]  /*db60*/  ISETP.GT.AND P4, PT, R21, 0x8, !P2 ;  /* 0x000000081500780c */ /* 0x000fe40005784270 */
[----:B------:R-:W-:Y:S02]  /*db70*/  ISETP.LT.OR P3, PT, R15, 0xa, P3 ;  /* 0x0000000a0f00780c */ /* 0x000fe40001f61670 */
[----:B------:R-:W-:Y:S02]  /*db80*/  ISETP.GE.AND P5, PT, R59, 0x11, PT ;  /* 0x000000113b00780c */ /* 0x000fe40003fa6270 */
[----:B------:R-:W-:-:S02]  /*db90*/  FSEL R51, R62, -INF , !P3 ;  /* 0xff8000003e337808 */ /* 0x000fc40005800000 */
[----:B------:R-:W-:Y:S02]  /*dba0*/  ISETP.LT.OR P4, PT, R15, 0x9, P4 ;  /* 0x000000090f00780c */ /* 0x000fe40002781670 */
[----:B------:R-:W-:Y:S02]  /*dbb0*/  ISETP.GT.AND P3, PT, R21, 0x10, !P5 ;  /* 0x000000101500780c */ /* 0x000fe40006f64270 */
[----:B------:R-:W-:Y:S02]  /*dbc0*/  FSEL R61, R61, -INF , !P4 ;  /* 0xff8000003d3d7808 */ /* 0x000fe40006000000 */
[----:B------:R-:W-:Y:S02]  /*dbd0*/  ISETP.LT.OR P3, PT, R15, 0x11, P3 ;  /* 0x000000110f00780c */ /* 0x000fe40001f61670 */
[----:B------:R-:W-:Y:S02]  /*dbe0*/  ISETP.GE.AND P4, PT, R59, 0x12, PT ;  /* 0x000000123b00780c */ /* 0x000fe40003f86270 */
[----:B-1----:R-:W-:-:S02]  /*dbf0*/  FSEL R63, R63, -INF , !P3 ;  /* 0xff8000003f3f7808 */ /* 0x002fc40005800000 */
        /* <DEDUP_REMOVED lines=33> */
[----:B------:R-:W-:Y:S02]  /*de10*/  P2R R56, PR, RZ, 0x20 ;  /* 0x00000020ff387803 */ /* 0x000fe40000000000 */
[----:B------:R-:W-:Y:S02]  /*de20*/  FSEL R139, R45, -INF , !P3 ;  /* 0xff8000002d8b7808 */ /* 0x000fe40005800000 */
[----:B------:R-:W-:-:S02]  /*de30*/  ISETP.GE.AND P3, PT, R59, 0x31, PT ;  /* 0x000000313b00780c */ /* 0x000fc40003f66270 */
[----:B0-----:R-:W-:Y:S02]  /*de40*/  VIADDMNMX R13, R42, R46, R41, PT ;  /* 0x0000002e2a0d7246 */ /* 0x001fe40003800129 */
        /* <DEDUP_REMOVED lines=36> */
.L_x_5261:
[----:B------:R-:W-:Y:S05]  /*e090*/  BSYNC B2 ;  /* 0x0000000000027941 */ /* 0x000fea0003800000 */
.L_x_5260:
[----:B------:R-:W-:Y:S01]  /*e0a0*/  LOP3.LUT R11, RZ, R11, RZ, 0x33, !PT ;  /* 0x0000000bff0b7212 */ /* 0x000fe200078e33ff */
[----:B------:R-:W-:Y:S06]  /*e0b0*/  BRA `(.L_x_5262) ;  /* 0x0000000000187947 */ /* 0x000fec0003800000 */
.L_x_5259:
[----:B------:R-:W-:-:S13]  /*e0c0*/  ISETP.NE.AND P6, PT, R0, 0x1, PT ;  /* 0x000000010000780c */ /* 0x000fda0003fc5270 */
[----:B------:R-:W-:Y:S05]  /*e0d0*/  @!P6 BRA `(.L_x_5262) ;  /* 0x000000000010e947 */ /* 0x000fea0003800000 */
[----:B------:R-:W2:Y:S04]  /*e0e0*/  LDL R10, [R3+0x1c] ;  /* 0x00001c00030a7983 */ /* 0x000ea80000100800 */
[----:B------:R-:W3:Y:S01]  /*e0f0*/  LDL R36, [R3+0x20] ;  /* 0x0000200003247983 */ /* 0x000ee20000100800 */
[----:B--2---:R-:W-:-:S05]  /*e100*/  IMAD.HI.U32 R11, R11, R10, RZ ;  /* 0x0000000a0b0b7227 */ /* 0x004fca00078e00ff */
[----:B---3--:R-:W-:-:S07]  /*e110*/  SHF.R.U32.HI R11, RZ, R36, R11 ;  /* 0x00000024ff0b7219 */ /* 0x008fce000001160b */
.L_x_5262:
[----:B------:R-:W-:Y:S05]  /*e120*/  BSYNC B1 ;  /* 0x0000000000017941 */ /* 0x000fea0003800000 */
.L_x_5258:
[----:B------:R-:W-:-:S04]  /*e130*/  IMAD R11, R0, R11, -UR4 ;  /* 0x80000004000b7e24 */ /* 0x000fc8000f8e020b */
[----:B------:R-:W-:-:S05]  /*e140*/  IMAD R11, R38, -0x2, R11 ;  /* 0xfffffffe260b7824 */ /* 0x000fca00078e020b */
[----:B------:R-:W-:Y:S02]  /*e150*/  VIADDMNMX R13, R11, R0, R13, PT ;  /* 0x000000000b0d7246 */ /* 0x000fe4000380010d */
[----:B------:R-:W-:-:S07]  /*e160*/  VIMNMX R12, R12, R11, !PT ;  /* 0x0000000b0c0c7248 */ /* 0x000fce0007fe0100 */
.L_x_5257:
[----:B------:R-:W-:Y:S05]  /*e170*/  BSYNC B0 ;  /* 0x0000000000007941 */ /* 0x000fea0003800000 */
.L_x_5256:
[----:B------:R-:W-:Y:S01]  /*e180*/  ISETP.GT.AND P1, PT, R12, 0x1, !P1 ;  /* 0x000000010c00780c */ /* 0x000fe20004f24270 */
[----:B------:R-:W2:Y:S01]  /*e190*/  LDL R41, [R1+0x430] ;  /* 0x0004300001297983 */ /* 0x000ea20000100800 */
[----:B------:R-:W-:Y:S02]  /*e1a0*/  FMNMX.FTZ R0, R45, R47, !PT ;  /* 0x0000002f2d007209 */ /* 0x000fe40007810000 */
[----:B------:R-:W-:Y:S01]  /*e1b0*/  ISETP.LT.OR P1, PT, R13, 0x2, P1 ;  /* 0x000000020d00780c */ /* 0x000fe20000f21670 */
[----:B------:R-:W3:Y:S01]  /*e1c0*/  LDL.64 R42, [R1+0x138] ;  /* 0x00013800012a7983 */ /* 0x000ee20000100a00 */
[----:B------:R-:W-:Y:S02]  /*e1d0*/  FMNMX.FTZ R0, R61, R0, !PT ;  /* 0x000000003d007209 */ /* 0x000fe40007810000 */
[----:B------:R-:W-:Y:S01]  /*e1e0*/  FSEL R25, R25, -INF , !P1 ;  /* 0xff80000019197808 */ /* 0x000fe20004800000 */
[----:B------:R-:W4:Y:S01]  /*e1f0*/  LDL R117, [R1+0x1e8] ;  /* 0x0001e80001757983 */ /* 0x000f220000100800 */
[----:B------:R-:W-:-:S02]  /*e200*/  ISETP.NE.AND P1, PT, R50, RZ, PT ;  /* 0x000000ff3200720c */ /* 0x000fc40003f25270 */
[----:B------:R-:W-:Y:S01]  /*e210*/  FMNMX.FTZ R0, R51, R0, !PT ;  /* 0x0000000033007209 */ /* 0x000fe20007810000 */
[----:B------:R-:W5:Y:S01]  /*e220*/  LDL R46, [R1+0x228] ;  /* 0x00022800012e7983 */ /* 0x000f620000100800 */
[----:B------:R-:W-:Y:S02]  /*e230*/  ISETP.GT.AND P1, PT, R12, 0x9, !P1 ;  /* 0x000000090c00780c */ /* 0x000fe40004f24270 */
[----:B------:R-:W-:Y:S01]  /*e240*/  FMNMX.FTZ R0, R63, R0, !PT ;  /* 0x000000003f007209 */ /* 0x000fe20007810000 */
[----:B------:R-:W4:Y:S01]  /*e250*/  LDL R50, [R1+0x230] ;  /* 0x0002300001327983 */ /* 0x000f220000100800 */
[----:B------:R-:W-:Y:S02]  /*e260*/  ISETP.LT.OR P1, PT, R13, 0xa, P1 ;  /* 0x0000000a0d00780c */ /* 0x000fe40000f21670 */
[----:B------:R-:W-:Y:S01]  /*e270*/  FMNMX.FTZ R0, R145, R0, !PT ;  /* 0x0000000091007209 */ /* 0x000fe20007810000 */
[----:B------:R-:W4:Y:S01]  /*e280*/  LDL R52, [R1+0x234] ;  /* 0x0002340001347983 */ /* 0x000f220000100800 */
[----:B------:R-:W-:-:S02]  /*e290*/  FSEL R29, R29, -INF , !P1 ;  /* 0xff8000001d1d7808 */ /* 0x000fc40004800000 */
[----:B------:R-:W-:Y:S01]  /*e2a0*/  ISETP.NE.AND P1, PT, R56, RZ, PT ;  /* 0x000000ff3800720c */ /* 0x000fe20003f25270 */
[----:B------:R-:W4:Y:S01]  /*e2b0*/  LDL R70, [R1+0x258] ;  /* 0x0002580001467983 */ /* 0x000f220000100800 */
[C---:B------:R-:W-:Y:S02]  /*e2c0*/  ISETP.GT.AND P2, PT, R12.reuse, 0x8, !P2 ;  /* 0x000000080c00780c */ /* 0x040fe40005744270 */
[----:B------:R-:W-:Y:S01]  /*e2d0*/  ISETP.GT.AND P1, PT, R12, 0x10, !P1 ;  /* 0x000000100c00780c */ /* 0x000fe20004f24270 */
[----:B------:R-:W4:Y:S01]  /*e2e0*/  LDL R56, [R1+0x23c] ;  /* 0x00023c0001387983 */ /* 0x000f220000100800 */
[----:B------:R-:W-:Y:S02]  /*e2f0*/  FMNMX.FTZ R0, R65, R0, !PT ;  /* 0x0000000041007209 */ /* 0x000fe40007810000 */
[C---:B------:R-:W-:Y:S01]  /*e300*/  ISETP.LT.OR P1, PT, R13.reuse, 0x11, P1 ;  /* 0x000000110d00780c */ /* 0x040fe20000f21670 */
[----:B------:R-:W4:Y:S01]  /*e310*/  LDL R72, [R1+0x25c] ;  /* 0x00025c0001487983 */ /* 0x000f220000100800 */
[----:B------:R-:W-:-:S02]  /*e320*/  ISETP.LT.OR P2, PT, R13, 0x9, P2 ;  /* 0x000000090d00780c */ /* 0x000fc40001741670 */
[----:B------:R-:W-:Y:S01]  /*e330*/  FSEL R30, R30, -INF , !P1 ;  /* 0xff8000001e1e7808 */ /* 0x000fe20004800000 */
[----:B------:R-:W4:Y:S01]  /*e340*/  LDL R74, [R1+0x260] ;  /* 0x00026000014a7983 */ /* 0x000f220000100800 */
[----:B------:R-:W-:Y:S02]  /*e350*/  ISETP.NE.AND P1, PT, R58, RZ, PT ;  /* 0x000000ff3a00720c */ /* 0x000fe40003f25270 */
[----:B------:R-:W-:Y:S01]  /*e360*/  FMNMX.FTZ R0, R141, R0, !PT ;  /* 0x000000008d007209 */ /* 0x000fe20007810000 */
[----:B------:R-:W4:Y:S01]  /*e370*/  LDL R58, [R1+0x240] ;  /* 0x00024000013a7983 */ /* 0x000f220000100800 */
[----:B------:R-:W-:Y:S02]  /*e380*/  ISETP.GT.AND P1, PT, R12, 0x11, !P1 ;  /* 0x000000110c00780c */ /* 0x000fe40004f24270 */
[----:B------:R-:W-:Y:S01]  /*e390*/  FSEL R28, R28, -INF , !P2 ;  /* 0xff8000001c1c7808 */ /* 0x000fe20005000000 */
[----:B------:R-:W4:Y:S01]  /*e3a0*/  LDL R76, [R1+0x264] ;  /* 0x00026400014c7983 */ /* 0x000f220000100800 */
[----:B------:R-:W-:-:S02]  /*e3b0*/  ISETP.LT.OR P1, PT, R13, 0x12, P1 ;  /* 0x000000120d00780c */ /* 0x000fc40000f21670 */
[----:B------:R-:W-:Y:S01]  /*e3c0*/  ISETP.NE.AND P2, PT, R66, RZ, PT ;  /* 0x000000ff4200720c */ /* 0x000fe20003f45270 */
[----:B------:R-:W4:Y:S01]  /*e3d0*/  LDL R78, [R1+0x268] ;  /* 0x00026800014e7983 */ /* 0x000f220000100800 */
[----:B------:R-:W-:Y:S02]  /*e3e0*/  FSEL R31, R31, -INF , !P1 ;  /* 0xff8000001f1f7808 */ /* 0x000fe40004800000 */
[----:B------:R-:W-:Y:S01]  /*e3f0*/  ISETP.NE.AND P1, PT, R60, RZ, PT ;  /* 0x000000ff3c00720c */ /* 0x000fe20003f25270 */
[----:B------:R-:W4:Y:S01]  /*e400*/  LDL R66, [R1+0x250] ;  /* 0x0002500001427983 */ /* 0x000f220000100800 */
[----:B------:R-:W-:Y:S02]  /*e410*/  FMNMX.FTZ R0, R67, R0, !PT ;  /* 0x0000000043007209 */ /* 0x000fe40007810000 */
[----:B------:R-:W-:Y:S01]  /*e420*/  ISETP.GT.AND P1, PT, R12, 0x18, !P1 ;  /* 0x000000180c00780c */ /* 0x000fe20004f24270 */
[----:B------:R-:W4:Y:S01]  /*e430*/  LDL R60, [R1+0x244] ;  /* 0x00024400013c7983 */ /* 0x000f220000100800 */
[----:B------:R-:W-:-:S02]  /*e440*/  FMNMX.FTZ R0, R143, R0, !PT ;  /* 0x000000008f007209 */ /* 0x000fc40007810000 */
[----:B------:R-:W-:Y:S01]  /*e450*/  ISETP.LT.OR P1, PT, R13, 0x19, P1 ;  /* 0x000000190d00780c */ /* 0x000fe20000f21670 */
[----:B------:R-:W4:Y:S01]  /*e460*/  LDL R80, [R1+0x26c] ;  /* 0x00026c0001507983 */ /* 0x000f220000100800 */
[----:B------:R-:W-:Y:S02]  /*e470*/  FMNMX.FTZ R0, R55, R0, !PT ;  /* 0x0000000037007209 */ /* 0x000fe40007810000 */
[----:B------:R-:W-:Y:S01]  /*e480*/  FSEL R32, R32, -INF , !P1 ;  /* 0xff80000020207808 */ /* 0x000fe20004800000 */
[----:B------:R-:W4:Y:S01]  /*e490*/  LDL R82, [R1+0x270] ;  /* 0x0002700001527983 */ /* 0x000f220000100800 */
[----:B------:R-:W-:Y:S02]  /*e4a0*/  ISETP.NE.AND P1, PT, R62, RZ, PT ;  /* 0x000000ff3e00720c */ /* 0x000fe40003f25270 */
[----:B------:R-:W-:Y:S01]  /*e4b0*/  ISETP.NE.AND P6, PT, R40, RZ, PT ;  /* 0x000000ff2800720c */ /* 0x000fe20003fc5270 */
[----:B------:R-:W4:Y:S01]  /*e4c0*/  LDL R62, [R1+0x248] ;  /* 0x00024800013e7983 */ /* 0x000f220000100800 */
[----:B------:R-:W-:-:S02]  /*e4d0*/  ISETP.GT.AND P1, PT, R12, 0x19, !P1 ;  /* 0x000000190c00780c */ /* 0x000fc40004f24270 */
[----:B------:R-:W-:Y:S01]  /*e4e0*/  FMNMX.FTZ R0, R139, R0, !PT ;  /* 0x000000008b007209 */ /* 0x000fe20007810000 */
[----:B------:R-:W4:Y:S01]  /*e4f0*/  LDL R84, [R1+0x274] ;  /* 0x0002740001547983 */ /* 0x000f220000100800 */
[----:B------:R-:W-:Y:S02]  /*e500*/  ISETP.LT.OR P1, PT, R13, 0x1a, P1 ;  /* 0x0000001a0d00780c */ /* 0x000fe40000f21670 */
[----:B------:R-:W-:Y:S01]  /*e510*/  FMNMX.FTZ R0, R57, R0, !PT ;  /* 0x0000000039007209 */ /* 0x000fe20007810000 */
[----:B------:R-:W4:Y:S01]  /*e520*/  LDL R86, [R1+0x278] ;  /* 0x0002780001567983 */ /* 0x000f220000100800 */
[----:B------:R-:W-:Y:S02]  /*e530*/  FSEL R33, R33, -INF , !P1 ;  /* 0xff80000021217808 */ /* 0x000fe40004800000 */
[----:B------:R-:W-:Y:S01]  /*e540*/  ISETP.NE.AND P1, PT, R64, RZ, PT ;  /* 0x000000ff4000720c */ /* 0x000fe20003f25270 */
[----:B------:R-:W4:Y:S01]  /*e550*/  LDL R88, [R1+0x27c] ;  /* 0x00027c0001587983 */ /* 0x000f220000100800 */
[----:B------:R-:W-:-:S02]  /*e560*/  FMNMX.FTZ R0, R49, R0, !PT ;  /* 0x0000000031007209 */ /* 0x000fc40007810000 */
[----:B------:R-:W-:Y:S01]  /*e570*/  ISETP.GT.AND P1, PT, R12, 0x20, !P1 ;  /* 0x000000200c00780c */ /* 0x000fe20004f24270 */
[----:B------:R-:W4:Y:S01]  /*e580*/  LDL R64, [R1+0x24c] ;  /* 0x00024c0001407983 */ /* 0x000f220000100800 */
[----:B------:R-:W-:Y:S02]  /*e590*/  FMNMX.FTZ R0, R69, R0, !PT ;  /* 0x0000000045007209 */ /* 0x000fe40007810000 */
[----:B------:R-:W-:Y:S01]  /*e5a0*/  ISETP.LT.OR P1, PT, R13, 0x21, P1 ;  /* 0x000000210d00780c */ /* 0x000fe20000f21670 */
[----:B------:R-:W4:Y:S01]  /*e5b0*/  LDL R90, [R1+0x280] ;  /* 0x00028000015a7983 */ /* 0x000f220000100800 */
[----:B------:R-:W-:Y:S02]  /*e5c0*/  FMNMX.FTZ R10, R53, R0, !PT ;  /* 0x00000000350a7209 */ /* 0x000fe40007810000 */
[----:B------:R-:W-:Y:S01]  /*e5d0*/  FSEL R34, R34, -INF , !P1 ;  /* 0xff80000022227808 */ /* 0x000fe20004800000 */
[----:B------:R-:W4:Y:S01]  /*e5e0*/  LDL R92, [R1+0x284] ;  /* 0x00028400015c7983 */ /* 0x000f220000100800 */
[----:B------:R-:W-:-:S02]  /*e5f0*/  ISETP.GT.AND P1, PT, R12, 0x21, !P2 ;  /* 0x000000210c00780c */ /* 0x000fc40005724270 */
[----:B------:R-:W-:Y:S01]  /*e600*/  ISETP.NE.AND P2, PT, R44, RZ, PT ;  /* 0x000000ff2c00720c */ /* 0x000fe20003f45270 */
[----:B------:R-:W0:Y:S01]  /*e610*/  SHFL.BFLY PT, R15, R10, 0x2, 0x1f ;  /* 0x0c401f000a0f7f89 */ /* 0x000e2200000e0000 */
[----:B------:R-:W-:Y:S02]  /*e620*/  ISETP.LT.OR P1, PT, R13, 0x22, P1 ;  /* 0x000000220d00780c */ /* 0x000fe40000f21670 */
[C---:B------:R-:W-:Y:S01]  /*e630*/  ISETP.GT.AND P2, PT, R12.reuse, 0x29, !P2 ;  /* 0x000000290c00780c */ /* 0x040fe20005744270 */
[----:B------:R-:W5:Y:S01]  /*e640*/  LDL R44, [R1+0x224] ;  /* 0x00022400012c7983 */ /* 0x000f620000100800 */
[----:B------:R-:W-:Y:S02]  /*e650*/  FSEL R35, R35, -INF , !P1 ;  /* 0xff80000023237808 */ /* 0x000fe40004800000 */
[C---:B------:R-:W-:Y:S01]  /*e660*/  ISETP.GT.AND P1, PT, R12.reuse, RZ, !P6 ;  /* 0x000000ff0c00720c */ /* 0x040fe20007724270 */
[----:B------:R-:W4:Y:S01]  /*e670*/  LDL R94, [R1+0x288] ;  /* 0x00028800015e7983 */ /* 0x000f220000100800 */
[----:B------:R-:W-:-:S02]  /*e680*/  ISETP.GT.AND P3, PT, R12, 0x30, !P3 ;  /* 0x000000300c00780c */ /* 0x000fc40005f64270 */
[C---:B------:R-:W-:Y:S01]  /*e690*/  ISETP.LT.OR P1, PT, R13.reuse, 0x1, P1 ;  /* 0x000000010d00780c */ /* 0x040fe20000f21670 */
[----:B------:R-:W4:Y:S01]  /*e6a0*/  LDL R96, [R1+0x28c] ;  /* 0x00028c0001607983 */ /* 0x000f220000100800 */
[----:B------:R-:W-:Y:S02]  /*e6b0*/  ISETP.LT.OR P2, PT, R13, 0x2a, P2 ;  /* 0x0000002a0d00780c */ /* 0x000fe40001741670 */
[----:B------:R-:W-:Y:S01]  /*e6c0*/  FSEL R24, R24, -INF , !P1 ;  /* 0xff80000018187808 */ /* 0x000fe20004800000 */
[----:B------:R-:W4:Y:S01]  /*e6d0*/  LDL R98, [R1+0x290] ;  /* 0x0002900001627983 */ /* 0x000f220000100800 */
[----:B------:R-:W-:Y:S02]  /*e6e0*/  ISETP.NE.AND P1, PT, R68, RZ, PT ;  /* 0x000000ff4400720c */ /* 0x000fe40003f25270 */
[----:B------:R-:W-:Y:S01]  /*e6f0*/  FMNMX.FTZ R11, R24, R25, !PT ;  /* 0x00000019180b7209 */ /* 0x000fe20007810000 */
        /* <DEDUP_REMOVED lines=19> */
[----:B------:R-:W-:-:S02]  /*e830*/  ISETP.NE.AND P6, PT, R48, RZ, PT ;  /* 0x000000ff3000720c */ /* 0x000fc40003fc5270 */
[----:B------:R-:W-:Y:S01]  /*e840*/  FMNMX.FTZ R0, R34, R11, !PT ;  /* 0x0000000b22007209 */ /* 0x000fe20007810000 */
[----:B------:R-:W4:Y:S01]  /*e850*/  LDL R48, [R1+0x22c] ;  /* 0x00022c0001307983 */ /* 0x000f220000100800 */
[----:B------:R-:W-:Y:S02]  /*e860*/  ISETP.GT.AND P5, PT, R12, 0x38, !P5 ;  /* 0x000000380c00780c */ /* 0x000fe40006fa4270 */
[----:B------:R-:W-:Y:S01]  /*e870*/  FMNMX.FTZ R0, R35, R0, !PT ;  /* 0x0000000023007209 */ /* 0x000fe20007810000 */
[----:B------:R-:W4:Y:S01]  /*e880*/  LDL R112, [R1+0x2ac] ;  /* 0x0002ac0001707983 */ /* 0x000f220000100800 */
[----:B------:R-:W-:Y:S02]  /*e890*/  ISETP.LT.OR P4, PT, R13, 0x32, P4 ;  /* 0x000000320d00780c */ /* 0x000fe40002781670 */
[----:B------:R-:W-:Y:S01]  /*e8a0*/  FMNMX.FTZ R11, R27, R0, !PT ;  /* 0x000000001b0b7209 */ /* 0x000fe20007810000 */
[----:B------:R-:W4:Y:S01]  /*e8b0*/  LDL R114, [R1+0x2b0] ;  /* 0x0002b00001727983 */ /* 0x000f220000100800 */
[----:B------:R-:W-:-:S02]  /*e8c0*/  FSEL R36, R14, -INF , !P3 ;  /* 0xff8000000e247808 */ /* 0x000fc40005800000 */
[----:B------:R-:W-:Y:S01]  /*e8d0*/  FMNMX.FTZ R11, R26, R11, !PT ;  /* 0x0000000b1a0b7209 */ /* 0x000fe20007810000 */
[----:B------:R-:W4:Y:S01]  /*e8e0*/  LDL R116, [R1+0x2b4] ;  /* 0x0002b40001747983 */ /* 0x000f220000100800 */
[----:B------:R-:W-:Y:S02]  /*e8f0*/  ISETP.GT.AND P1, PT, R12, 0x39, !P6 ;  /* 0x000000390c00780c */ /* 0x000fe40007724270 */
[----:B------:R-:W-:Y:S01]  /*e900*/  ISETP.LT.OR P5, PT, R13, 0x39, P5 ;  /* 0x000000390d00780c */ /* 0x000fe20002fa1670 */
[----:B------:R-:W4:Y:S01]  /*e910*/  LDL R118, [R1+0x2b8] ;  /* 0x0002b80001767983 */ /* 0x000f220000100800 */
[----:B------:R-:W-:Y:S02]  /*e920*/  FSEL R37, R37, -INF , !P4 ;  /* 0xff80000025257808 */ /* 0x000fe40006000000 */
[----:B------:R-:W-:Y:S01]  /*e930*/  FMNMX.FTZ R0, R36, R11, !PT ;  /* 0x0000000b24007209 */ /* 0x000fe20007810000 */
[----:B------:R-:W4:Y:S01]  /*e940*/  LDL R120, [R1+0x2bc] ;  /* 0x0002bc0001787983 */ /* 0x000f220000100800 */
[----:B------:R-:W-:-:S02]  /*e950*/  ISETP.LT.OR P1, PT, R13, 0x3a, P1 ;  /* 0x0000003a0d00780c */ /* 0x000fc40000f21670 */
[----:B------:R-:W-:Y:S01]  /*e960*/  FSEL R38, R54, -INF , !P5 ;  /* 0xff80000036267808 */ /* 0x000fe20006800000 */
[----:B------:R-:W4:Y:S01]  /*e970*/  LDL R122, [R1+0x2c0] ;  /* 0x0002c000017a7983 */ /* 0x000f220000100800 */
[----:B------:R-:W-:Y:S02]  /*e980*/  FMNMX.FTZ R11, R37, R0, !PT ;  /* 0x00000000250b7209 */ /* 0x000fe40007810000 */
[----:B------:R-:W-:Y:S01]  /*e990*/  FSEL R39, R39, -INF , !P1 ;  /* 0xff80000027277808 */ /* 0x000fe20004800000 */
[----:B------:R-:W4:Y:S01]  /*e9a0*/  LDL R54, [R1+0x238] ;  /* 0x0002380001367983 */ /* 0x000f220000100800 */
[----:B------:R-:W-:Y:S02]  /*e9b0*/  FMNMX.FTZ R0, R38, R11, !PT ;  /* 0x0000000b26007209 */ /* 0x000fe40007810000 */
[----:B0-----:R-:W-:Y:S01]  /*e9c0*/  FMNMX.FTZ R15, R10, R15, !PT ;  /* 0x0000000f0a0f7209 */ /* 0x001fe20007810000 */
[----:B------:R-:W4:Y:S01]  /*e9d0*/  LDL R124, [R1+0x2c4] ;  /* 0x0002c400017c7983 */ /* 0x000f220000100800 */
[----:B------:R-:W-:-:S03]  /*e9e0*/  FMNMX.FTZ R11, R39, R0, !PT ;  /* 0x00000000270b7209 */ /* 0x000fc60007810000 */
[----:B------:R-:W0:Y:S04]  /*e9f0*/  SHFL.BFLY PT, R40, R15, 0x1, 0x1f ;  /* 0x0c201f000f287f89 */ /* 0x000e2800000e0000 */
[----:B------:R-:W-:Y:S04]  /*ea00*/  STL.64 [R1+0x410], R10 ;  /* 0x0004100a01007387 */ /* 0x000fe80000100a00 */
[----:B------:R-:W2:Y:S04]  /*ea10*/  LDL R13, [R1+0x414] ;  /* 0x00041400010d7983 */ /* 0x000ea80000100800 */
[----:B------:R-:W4:Y:S04]  /*ea20*/  LDL R126, [R1+0x2c8] ;  /* 0x0002c800017e7983 */ /* 0x000f280000100800 */
[----:B------:R-:W4:Y:S04]  /*ea30*/  LDL R128, [R1+0x2cc] ;  /* 0x0002cc0001807983 */ /* 0x000f280000100800 */
[----:B------:R-:W4:Y:S01]  /*ea40*/  LDL R130, [R1+0x2d0] ;  /* 0x0002d00001827983 */ /* 0x000f220000100800 */
[----:B0-----:R-:W-:-:S03]  /*ea50*/  FMNMX.FTZ R0, R15, R40, !PT ;  /* 0x000000280f007209 */ /* 0x001fc60007810000 */
[----:B------:R-:W4:Y:S04]  /*ea60*/  LDL R132, [R1+0x2d4] ;  /* 0x0002d40001847983 */ /* 0x000f280000100800 */
[----:B------:R-:W-:Y:S04]  /*ea70*/  STL [R1+0x410], R0 ;  /* 0x0004100001007387 */ /* 0x000fe80000100800 */
[----:B------:R-:W3:Y:S04]  /*ea80*/  LDL R14, [R1+0x410] ;  /* 0x00041000010e7983 */ /* 0x000ee80000100800 */
[----:B------:R-:W5:Y:S04]  /*ea90*/  LDL R40, [R1+0x21c] ;  /* 0x00021c0001287983 */ /* 0x000f680000100800 */
[----:B------:R-:W4:Y:S04]  /*eaa0*/  LDL R134, [R1+0x2d8] ;  /* 0x0002d80001867983 */ /* 0x000f280000100800 */
        /* <DEDUP_REMOVED lines=46> */
[----:B--2---:R-:W0:Y:S02]  /*ed90*/  SHFL.BFLY PT, R10, R13, 0x2, 0x1f ;  /* 0x0c401f000d0a7f89 */ /* 0x004e2400000e0000 */
[----:B0-----:R-:W-:-:S05]  /*eda0*/  FMNMX.FTZ R10, R10, R13, !PT ;  /* 0x0000000d0a0a7209 */ /* 0x001fca0007810000 */
[----:B------:R-:W0:Y:S01]  /*edb0*/  SHFL.BFLY PT, R11, R10, 0x1, 0x1f ;  /* 0x0c201f000a0b7f89 */ /* 0x000e2200000e0000 */
[----:B---3--:R-:W-:Y:S01]  /*edc0*/  FMUL.FTZ R12, R41, R14 ;  /* 0x0000000e290c7220 */ /* 0x008fe20000410000 */
[----:B------:R-:W-:Y:S01]  /*edd0*/  BAR.SYNC.DEFER_BLOCKING 0xf, 0x100 ;  /* 0x03c4000000007b1d */ /* 0x000fe20000010000 */
[----:B------:R-:W-:-:S04]  /*ede0*/  FSETP.NEU.FTZ.AND P1, PT, R14, -INF , PT ;  /* 0xff8000000e00780b */ /* 0x000fc80003f3d000 */
[----:B------:R-:W-:-:S05]  /*edf0*/  FSEL R12, R12, RZ, P1 ;  /* 0x000000ff0c0c7208 */ /* 0x000fca0000800000 */
        /* <DEDUP_REMOVED lines=11> */
[--C-:B------:R-:W-:Y:S01]  /*eeb0*/  FFMA.FTZ R178, R55, R41, -R12.reuse ;  /* 0x0000002937b27223 */ /* 0x100fe2000001080c */
[----:B------:R-:W-:Y:S01]  /*eec0*/  MUFU.EX2 R168, R168 ;  /* 0x000000a800a87308 */ /* 0x000fe20000000800 */
[----:B0-----:R-:W-:Y:S01]  /*eed0*/  FMNMX.FTZ R0, R10, R11, !PT ;  /* 0x0000000b0a007209 */ /* 0x001fe20007810000 */
[-CC-:B------:R-:W-:Y:S01]  /*eee0*/  FFMA.FTZ R139, R139, R41.reuse, -R12.reuse ;  /* 0x000000298b8b7223 */ /* 0x180fe2000001080c */
[-CC-:B------:R-:W-:Y:S01]  /*eef0*/  FFMA.FTZ R180, R57, R41.reuse, -R12.reuse ;  /* 0x0000002939b47223 */ /* 0x180fe2000001080c */
[-CC-:B------:R-:W-:Y:S01]  /*ef00*/  FFMA.FTZ R21, R49, R41.reuse, -R12.reuse ;  /* 0x0000002931157223 */ /* 0x180fe2000001080c */
[C---:B------:R-:W-:Y:S01]  /*ef10*/  FSETP.NEU.FTZ.AND P1, PT, R0.reuse, -INF , PT ;  /* 0xff8000000000780b */ /* 0x040fe20003f3d000 */
[-C--:B------:R-:W-:Y:S01]  /*ef20*/  FMUL.FTZ R10, R0, R41.reuse ;  /* 0x00000029000a7220 */ /* 0x080fe20000410000 */
[-CC-:B------:R-:W-:Y:S01]  /*ef30*/  FFMA.FTZ R182, R69, R41.reuse, -R12.reuse ;  /* 0x0000002945b67223 */ /* 0x180fe2000001080c */
[----:B------:R-:W0:Y:S01]  /*ef40*/  MUFU.EX2 R15, R15 ;  /* 0x0000000f000f7308 */ /* 0x000e220000000800 */
[----:B------:R-:W-:Y:S01]  /*ef50*/  FFMA.FTZ R137, R53, R41, -R12 ;  /* 0x0000002935897223 */ /* 0x000fe2000001080c */
[----:B------:R-:W2:Y:S01]  /*ef60*/  LDL R45, [R1+0x324] ;  /* 0x00032400012d7983 */ /* 0x000ea20000100800 */
[----:B------:R-:W-:-:S03]  /*ef70*/  FSEL R10, R10, RZ, P1 ;  /* 0x000000ff0a0a7208 */ /* 0x000fc60000800000 */
[----:B------:R-:W3:Y:S02]  /*ef80*/  LDL R47, [R1+0x328] ;  /* 0x00032800012f7983 */ /* 0x000ee40000100800 */
        /* <DEDUP_REMOVED lines=8> */
[----:B------:R-:W3:Y:S04]  /*f010*/  LDL R51, [R1+0x330] ;  /* 0x0003300001337983 */ /* 0x000ee80000100800 */
[----:B------:R-:W-:Y:S01]  /*f020*/  MUFU.EX2 R169, R169 ;  /* 0x000000a900a97308 */ /* 0x000fe20000000800 */
[----:B0-----:R-:W-:Y:S01]  /*f030*/  FADD.FTZ R11, R168, R15 ;  /* 0x0000000fa80b7221 */ /* 0x001fe20000010000 */
[-CC-:B------:R-:W-:Y:S01]  /*f040*/  FFMA.FTZ R129, R33, R41.reuse, -R10.reuse ;  /* 0x0000002921817223 */ /* 0x180fe2000001080a */
[----:B------:R-:W3:Y:S04]  /*f050*/  LDL R61, [R1+0x344] ;  /* 0x00034400013d7983 */ /* 0x000ee80000100800 */
[----:B------:R-:W3:Y:S01]  /*f060*/  LDL R63, [R1+0x348] ;  /* 0x00034800013f7983 */ /* 0x000ee20000100800 */
[----:B------:R-:W0:Y:S08]  /*f070*/  MUFU.EX2 R135, R135 ;  /* 0x0000008700877308 */ /* 0x000e300000000800 */
[----:B------:R-:W-:Y:S01]  /*f080*/  MUFU.EX2 R172, R172 ;  /* 0x000000ac00ac7308 */ /* 0x000fe20000000800 */
[----:B------:R-:W-:-:S07]  /*f090*/  FFMA.FTZ R177, R34, R41, -R10 ;  /* 0x0000002922b17223 */ /* 0x000fce000001080a */
[----:B------:R-:W-:Y:S01]  /*f0a0*/  MUFU.EX2 R145, R145 ;  /* 0x0000009100917308 */ /* 0x000fe20000000800 */
[-CC-:B------:R-:W-:Y:S01]  /*f0b0*/  FFMA.FTZ R127, R35, R41.reuse, -R10.reuse ;  /* 0x00000029237f7223 */ /* 0x180fe2000001080a */
[----:B------:R-:W3:Y:S06]  /*f0c0*/  LDL R65, [R1+0x34c] ;  /* 0x00034c0001417983 */ /* 0x000eec0000100800 */
        /* <DEDUP_REMOVED lines=13> */
[----:B------:R-:W-:Y:S01]  /*f1a0*/  FFMA.FTZ R121, R39, R41, -R10 ;  /* 0x0000002927797223 */ /* 0x000fe2000001080a */
[----:B------:R1:W-:Y:S04]  /*f1b0*/  STL [R1+0x414], R0 ;  /* 0x0004140001007387 */ /* 0x0003e80000100800 */
[----:B------:R-:W2:Y:S02]  /*f1c0*/  LDL R28, [R1+0x204] ;  /* 0x00020400011c7983 */ /* 0x000ea40000100800 */
[----:B------:R-:W5:Y:S02]  /*f1d0*/  MUFU.EX2 R171, R171 ;  /* 0x000000ab00ab7308 */ /* 0x000f640000000800 */
[----:B------:R-:W3:Y:S04]  /*f1e0*/  LDL R29, [R1+0x304] ;  /* 0x00030400011d7983 */ /* 0x000ee80000100800 */
[----:B------:R-:W3:Y:S02]  /*f1f0*/  LDL R49, [R1+0x32c] ;  /* 0x00032c0001317983 */ /* 0x000ee40000100800 */
[----:B------:R-:W1:Y:S01]  /*f200*/  MUFU.EX2 R133, R133 ;  /* 0x0000008500857308 */ /* 0x000e620000000800 */
[----:B0-----:R-:W-:Y:S01]  /*f210*/  FADD.FTZ R12, R169, R135 ;  /* 0x00000087a90c7221 */ /* 0x001fe20000010000 */
[----:B------:R-:W3:Y:S04]  /*f220*/  LDL R30, [R1+0x208] ;  /* 0x00020800011e7983 */ /* 0x000ee80000100800 */
[----:B------:R-:W3:Y:S02]  /*f230*/  LDL R53, [R1+0x334] ;  /* 0x0003340001357983 */ /* 0x000ee40000100800 */
[----:B------:R-:W0:Y:S01]  /*f240*/  MUFU.EX2 R173, R173 ;  /* 0x000000ad00ad7308 */ /* 0x000e220000000800 */
[----:B------:R-:W-:Y:S01]  /*f250*/  FADD.FTZ R14, R170, R11 ;  /* 0x0000000baa0e7221 */ /* 0x000fe20000010000 */
[----:B-----5:R-:W-:Y:S01]  /*f260*/  FADD.FTZ R12, R171, R12 ;  /* 0x0000000cab0c7221 */ /* 0x020fe20000010000 */
[----:B------:R-:W5:Y:S04]  /*f270*/  LDL R26, [R1+0x200] ;  /* 0x00020000011a7983 */ /* 0x000f680000100800 */
[----:B------:R-:W5:Y:S01]  /*f280*/  LDL R32, [R1+0x20c] ;  /* 0x00020c0001207983 */ /* 0x000f620000100800 */
[----:B------:R-:W0:Y:S01]  /*f290*/  MUFU.EX2 R131, R131 ;  /* 0x0000008300837308 */ /* 0x000e220000000800 */
[----:B------:R-:W-:Y:S01]  /*f2a0*/  FADD.FTZ R11, R147, R14 ;  /* 0x0000000e930b7221 */ /* 0x000fe20000010000 */
[----:B-1----:R-:W-:Y:S01]  /*f2b0*/  FADD.FTZ R12, R133, R12 ;  /* 0x0000000c850c7221 */ /* 0x002fe20000010000 */
[----:B------:R-:W5:Y:S04]  /*f2c0*/  LDL R34, [R1+0x210] ;  /* 0x0002100001227983 */ /* 0x000f680000100800 */
[----:B------:R-:W5:Y:S01]  /*f2d0*/  LDL R31, [R1+0x308] ;  /* 0x00030800011f7983 */ /* 0x000f620000100800 */
[----:B------:R-:W1:Y:S01]  /*f2e0*/  MUFU.EX2 R175, R175 ;  /* 0x000000af00af7308 */ /* 0x000e620000000800 */
[----:B------:R-:W-:Y:S01]  /*f2f0*/  FADD.FTZ R14, R172, R11 ;  /* 0x0000000bac0e7221 */ /* 0x000fe20000010000 */
[----:B0-----:R-:W-:Y:S01]  /*f300*/  FADD.FTZ R12, R173, R12 ;  /* 0x0000000cad0c7221 */ /* 0x001fe20000010000 */
[----:B------:R-:W5:Y:S04]  /*f310*/  LDL R38, [R1+0x218] ;  /* 0x0002180001267983 */ /* 0x000f680000100800 */
[----:B------:R-:W5:Y:S01]  /*f320*/  LDL R33, [R1+0x30c] ;  /* 0x00030c0001217983 */ /* 0x000f620000100800 */
[----:B------:R-:W0:Y:S01]  /*f330*/  MUFU.EX2 R129, R129 ;  /* 0x0000008100817308 */ /* 0x000e220000000800 */
[----:B------:R-:W-:Y:S01]  /*f340*/  FADD.FTZ R11, R145, R14 ;  /* 0x0000000e910b7221 */ /* 0x000fe20000010000 */
[----:B------:R-:W-:Y:S01]  /*f350*/  FADD.FTZ R12, R131, R12 ;  /* 0x0000000c830c7221 */ /* 0x000fe20000010000 */
[----:B------:R-:W5:Y:S04]  /*f360*/  LDL R27, [R1+0x300] ;  /* 0x00030000011b7983 */ /* 0x000f680000100800 */
[----:B------:R-:W5:Y:S01]  /*f370*/  LDL R35, [R1+0x310] ;  /* 0x0003100001237983 */ /* 0x000f620000100800 */
[----:B------:R-:W4:Y:S01]  /*f380*/  MUFU.EX2 R177, R177 ;  /* 0x000000b100b17308 */ /* 0x000f220000000800 */
        /* <DEDUP_REMOVED lines=11> */
[----:B----4-:R-:W-:-:S06]  /*f440*/  FADD.FTZ R12, R177, R12 ;  /* 0x0000000cb10c7221 */ /* 0x010fcc0000010000 */
[----:B------:R-:W-:Y:S08]  /*f450*/  MUFU.EX2 R180, R180 ;  /* 0x000000b400b47308 */ /* 0x000ff00000000800 */
[----:B------:R-:W4:Y:S01]  /*f460*/  MUFU.EX2 R125, R125 ;  /* 0x0000007d007d7308 */ /* 0x000f220000000800 */
[----:B------:R-:W-:Y:S01]  /*f470*/  FADD.FTZ R11, R143, R14 ;  /* 0x0000000e8f0b7221 */ /* 0x000fe20000010000 */
[----:B-1----:R-:W-:-:S06]  /*f480*/  FADD.FTZ R12, R127, R12 ;  /* 0x0000000c7f0c7221 */ /* 0x002fcc0000010000 */
[----:B------:R-:W-:Y:S08]  /*f490*/  MUFU.EX2 R21, R21 ;  /* 0x0000001500157308 */ /* 0x000ff00000000800 */
[----:B------:R-:W1:Y:S01]  /*f4a0*/  MUFU.EX2 R181, R181 ;  /* 0x000000b500b57308 */ /* 0x000e620000000800 */
[----:B------:R-:W-:Y:S01]  /*f4b0*/  FADD.FTZ R10, R178, R11 ;  /* 0x0000000bb20a7221 */ /* 0x000fe20000010000 */
[----:B0-----:R-:W-:-:S06]  /*f4c0*/  FADD.FTZ R12, R179, R12 ;  /* 0x0000000cb30c7221 */ /* 0x001fcc0000010000 */
[----:B------:R-:W-:Y:S08]  /*f4d0*/  MUFU.EX2 R182, R182 ;  /* 0x000000b600b67308 */ /* 0x000ff00000000800 */
[----:B------:R-:W0:Y:S01]  /*f4e0*/  MUFU.EX2 R123, R123 ;  /* 0x0000007b007b7308 */ /* 0x000e220000000800 */
[----:B------:R-:W-:Y:S01]  /*f4f0*/  FADD.FTZ R11, R139, R10 ;  /* 0x0000000a8b0b7221 */ /* 0x000fe20000010000 */
[----:B----4-:R-:W-:-:S06]  /*f500*/  FADD.FTZ R12, R125, R12 ;  /* 0x0000000c7d0c7221 */ /* 0x010fcc0000010000 */
[----:B------:R-:W-:Y:S08]  /*f510*/  MUFU.EX2 R137, R137 ;  /* 0x0000008900897308 */ /* 0x000ff00000000800 */
[----:B------:R-:W4:Y:S01]  /*f520*/  MUFU.EX2 R183, R183 ;  /* 0x000000b700b77308 */ /* 0x000f220000000800 */
[----:B------:R-:W-:Y:S01]  /*f530*/  FADD.FTZ R10, R180, R11 ;  /* 0x0000000bb40a7221 */ /* 0x000fe20000010000 */
[----:B-1----:R-:W-:Y:S01]  /*f540*/  FADD.FTZ R12, R181, R12 ;  /* 0x0000000cb50c7221 */ /* 0x002fe20000010000 */
[----:B------:R-:W-:Y:S01]  /*f550*/  F2FP.F16.F32.PACK_AB R168, R15, R168 ;  /* 0x000000a80fa8723e */ /* 0x000fe200000000ff */
[----:B------:R-:W5:Y:S04]  /*f560*/  LDL R14, [R1+0x3c0] ;  /* 0x0003c000010e7983 */ /* 0x000f680000100800 */
[----:B------:R-:W1:Y:S01]  /*f570*/  MUFU.EX2 R121, R121 ;  /* 0x0000007900797308 */ /* 0x000e620000000800 */
[----:B------:R-:W-:Y:S01]  /*f580*/  FADD.FTZ R11, R21, R10 ;  /* 0x0000000a150b7221 */ /* 0x000fe20000010000 */
[----:B0-----:R-:W-:Y:S01]  /*f590*/  FADD.FTZ R12, R123, R12 ;  /* 0x0000000c7b0c7221 */ /* 0x001fe20000010000 */
[----:B------:R-:W-:Y:S01]  /*f5a0*/  F2FP.F16.F32.PACK_AB R180, R21, R180 ;  /* 0x000000b415b4723e */ /* 0x000fe200000000ff */
[----:B------:R-:W5:Y:S01]  /*f5b0*/  LDL R15, [R1+0x3c4] ;  /* 0x0003c400010f7983 */ /* 0x000f620000100800 */
[----:B------:R-:W-:-:S03]  /*f5c0*/  FADD.FTZ R36, R182, R11 ;  /* 0x0000000bb6247221 */ /* 0x000fc60000010000 */
[----:B------:R-:W5:Y:S01]  /*f5d0*/  LDL.64 R10, [R1+0xa8] ;  /* 0x0000a800010a7983 */ /* 0x000f620000100a00 */
[----:B----4-:R-:W-:Y:S01]  /*f5e0*/  FADD.FTZ R12, R183, R12 ;  /* 0x0000000cb70c7221 */ /* 0x010fe20000010000 */
[----:B------:R-:W-:Y:S02]  /*f5f0*/  FADD.FTZ R36, R137, R36 ;  /* 0x0000002489247221 */ /* 0x000fe40000010000 */
[----:B------:R-:W4:Y:S04]  /*f600*/  LDL R21, [R1+0x3c8] ;  /* 0x0003c80001157983 */ /* 0x000f280000100800 */
[----:B------:R-:W4:Y:S01]  /*f610*/  LDL R0, [R1+0x3f8] ;  /* 0x0003f80001007983 */ /* 0x000f220000100800 */
[----:B-1----:R-:W-:-:S05]  /*f620*/  FADD.FTZ R37, R121, R12 ;  /* 0x0000000c79257221 */ /* 0x002fca0000010000 */
[----:B------:R0:W-:Y:S04]  /*f630*/  STL.64 [R1+0x420], R36 ;  /* 0x0004202401007387 */ /* 0x0001e80000100a00 */
[----:B------:R-:W5:Y:S04]  /*f640*/  LD.E.64 R12, desc[UR46][R42.64+0x8] ;  /* 0x0000082e2a0c7980 */ /* 0x000f68000c101b00 */
[----:B------:R-:W4:Y:S04]  /*f650*/  LD.E.64 R24, desc[UR46][R42.64] ;  /* 0x0000002e2a187980 */ /* 0x000f28000c101b00 */
[----:B0-----:R-:W4:Y:S04]  /*f660*/  LDL R36, [R1+0x214] ;  /* 0x0002140001247983 */ /* 0x001f280000100800 */
[----:B------:R-:W4:Y:S04]  /*f670*/  LDL R37, [R1+0x314] ;  /* 0x0003140001257983 */ /* 0x000f280000100800 */
[----:B------:R-:W4:Y:S04]  /*f680*/  LDL R42, [R1+0x220] ;  /* 0x00022000012a7983 */ /* 0x000f280000100800 */
[----:B------:R-:W4:Y:S01]  /*f690*/  LDL R43, [R1+0x320] ;  /* 0x00032000012b7983 */ /* 0x000f220000100800 */
        /* <DEDUP_REMOVED lines=13> */
[----:B------:R-:W-:Y:S01]  /*f770*/  F2FP.F16.F32.PACK_AB R181, R123, R181 ;  /* 0x000000b57bb5723e */ /* 0x000fe200000000ff */
        /* <DEDUP_REMOVED lines=25> */
[----:B---3--:R-:W-:Y:S04]  /*f910*/  STL [R1+0x208], R30 ;  /* 0x0002081e01007387 */ /* 0x008fe80000100800 */
[----:B------:R-:W-:Y:S04]  /*f920*/  STL [R1+0x280], R90 ;  /* 0x0002805a01007387 */ /* 0x000fe80000100800 */
[----:B------:R-:W-:Y:S01]  /*f930*/  STL [R1+0x284], R92 ;  /* 0x0002845c01007387 */ /* 0x000fe20000100800 */
[----:B-----5:R-:W-:-:S03]  /*f940*/  MOV R119, R12 ;  /* 0x0000000c00777202 */ /* 0x020fc60000000f00 */
[----:B------:R-:W2:Y:S04]  /*f950*/  LDL R12, [R1+0x3bc] ;  /* 0x0003bc00010c7983 */ /* 0x000ea80000100800 */
[----:B------:R-:W3:Y:S01]  /*f960*/  LDL R13, [R1+0x3fc] ;  /* 0x0003fc00010d7983 */ /* 0x000ee20000100800 */
[----:B------:R-:W-:Y:S02]  /*f970*/  IMAD R10, R117, 0x1000, R10 ;  /* 0x00001000750a7824 */ /* 0x000fe400078e020a */
[--C-:B----4-:R-:W-:Y:S01]  /*f980*/  IMAD R25, R25, 0x2, R119.reuse ;  /* 0x0000000219197824 */ /* 0x110fe200078e0277 */
[----:B------:R-:W-:Y:S01]  /*f990*/  R2UR UR7, R11 ;  /* 0x000000000b0772ca */ /* 0x000fe200000e0000 */
[----:B------:R-:W-:Y:S01]  /*f9a0*/  IMAD R121, R24, 0x2, R119 ;  /* 0x0000000218797824 */ /* 0x000fe200078e0277 */
[----:B------:R-:W-:Y:S01]  /*f9b0*/  R2UR UR6, R10 ;  /* 0x000000000a0672ca */ /* 0x000fe200000e0000 */
[----:B------:R-:W-:Y:S01]  /*f9c0*/  IMAD R24, R24, 0x2, R25 ;  /* 0x0000000218187824 */ /* 0x000fe200078e0219 */
[----:B------:R-:W-:Y:S04]  /*f9d0*/  STSM.16.M88.4 [R119], R168 ;  /* 0x000000a877007844 */ /* 0x000fe80000000200 */
[----:B------:R-:W-:Y:S04]  /*f9e0*/  STSM.16.M88.4 [R121], R172 ;  /* 0x000000ac79007844 */ /* 0x000fe80000000200 */
[----:B------:R-:W-:Y:S04]  /*f9f0*/  STSM.16.M88.4 [R25], R176 ;  /* 0x000000b019007844 */ /* 0x000fe80000000200 */
[----:B------:R-:W-:Y:S04]  /*fa00*/  STSM.16.M88.4 [R24], R180 ;  /* 0x000000b418007844 */ /* 0x000fe80000000200 */
        /* <DEDUP_REMOVED lines=79> */
[----:B------:R0:W-:Y:S02]  /*ff00*/  STL [R1+0x3b8], R115 ;  /* 0x0003b87301007387 */ /* 0x0001e40000100800 */
[----:B0-----:R-:W-:-:S06]  /*ff10*/  WARPGROUP.ARRIVE ;  /* 0x00000000000079c5 */ /* 0x001fcc0000000000 */
[----:B------:R-:W-:Y:S01]  /*ff20*/  HGMMA.64x256x16.F32 R24, R168, gdesc[UR4].tnspB, RZ, !UPT, gsb0 ;  /* 0x43e00004a8187df0 */ /* 0x000fe2000c0008ff */
[----:B--2---:R0:W-:Y:S04]  /*ff30*/  STL [R1+0x3bc], R12 ;  /* 0x0003bc0c01007387 */ /* 0x0041e80000100800 */
[----:B---3--:R1:W-:Y:S01]  /*ff40*/  STL [R1+0x3fc], R13 ;  /* 0x0003fc0d01007387 */ /* 0x0083e20000100800 */
[----:B0-----:R-:W-:Y:S02]  /*ff50*/  VIADD R12, R10, 0x80 ;  /* 0x000000800a0c7836 */ /* 0x001fe40000000000 */
[----:B-1----:R-:W-:-:S03]  /*ff60*/  IMAD.MOV.U32 R13, RZ, RZ, R11 ;  /* 0x000000ffff0d7224 */ /* 0x002fc600078e000b */
[----:B------:R-:W-:Y:S02]  /*ff70*/  R2UR UR6, R12 ;  /* 0x000000000c0672ca */ /* 0x000fe400000e0000 */
[----:B------:R-:W-:Y:S01]  /*ff80*/  R2UR UR7, R13 ;  /* 0x000000000d0772ca */ /* 0x000fe200000e0000 */
        /* <DEDUP_REMOVED lines=18> */
[----:B------:R-:W-:-:S02]  /*100b0*/  VIADD R12, R10, 0x100 ;  /* 0x000001000a0c7836 */ /* 0x000fc40000000000 */
[----:B------:R-:W-:Y:S01]  /*100c0*/  IMAD.MOV.U32 R13, RZ, RZ, R11 ;  /* 0x000000ffff0d7224 */ /* 0x000fe200078e000b */
        /* <DEDUP_REMOVED lines=34> */
[----:B------:R-:W-:Y:S01]  /*102f0*/  HGMMA.64x256x16.F32 R24, R172, gdesc[UR4].tnspB, R24, gsb0 ;  /* 0x43e00004ac187df0 */ /* 0x000fe20008000818 */
[----:B------:R-:W-:Y:S02]  /*10300*/  R2UR UR6, R12 ;  /* 0x000000000c0672ca */ /* 0x000fe400000e0000 */
[----:B------:R-:W-:Y:S01]  /*10310*/  R2UR UR7, R13 ;  /* 0x000000000d0772ca */ /* 0x000fe200000e0000 */
[----:B------:R-:W-:Y:S01]  /*10320*/  VIADD R10, R10, 0x180 ;  /* 0x000001800a0a7836 */ /* 0x000fe20000000000 */
        /* <DEDUP_REMOVED lines=71> */
[----:B------:R-:W-:Y:S03]  /*107a0*/  HGMMA.64x256x16.F32 R24, R180, gdesc[UR4].tnspB, R24, gsb0 ;  /* 0x43e00004b4187df0 */ /* 0x000fe60008000818 */
        /* <DEDUP_REMOVED lines=35> */
[----:B------:R-:W5:Y:S04]  /*109e0*/  LDL R82, [R1+0x208] ;  /* 0x0002080001527983 */ /* 0x000f680000100800 */
[----:B-1----:R-:W5:Y:S04]  /*109f0*/  LDL R84, [R1+0x20c] ;  /* 0x00020c0001547983 */ /* 0x002f680000100800 */
[----:B------:R-:W5:Y:S04]  /*10a00*/  LDL R10, [R1+0x210] ;  /* 0x00021000010a7983 */ /* 0x000f680000100800 */
[----:B------:R-:W5:Y:S04]  /*10a10*/  LDL R86, [R1+0x214] ;  /* 0x0002140001567983 */ /* 0x000f680000100800 */
[----:B--2---:R-:W2:Y:S04]  /*10a20*/  LDL R88, [R1+0x218] ;  /* 0x0002180001587983 */ /* 0x004ea80000100800 */
[----:B------:R-:W2:Y:S04]  /*10a30*/  LDL R90, [R1+0x21c] ;  /* 0x00021c00015a7983 */ /* 0x000ea80000100800 */
[----:B------:R-:W2:Y:S04]  /*10a40*/  LDL R12, [R1+0x220] ;  /* 0x00022000010c7983 */ /* 0x000ea80000100800 */
[----:B---3--:R-:W3:Y:S04]  /*10a50*/  LDL R92, [R1+0x224] ;  /* 0x00022400015c7983 */ /* 0x008ee80000100800 */
        /* <DEDUP_REMOVED lines=118> */
[----:B------:R-:W-:Y:S01]  /*111c0*/  @!PT LDS RZ, [RZ] ;  /* 0x00000000fffff984 */ /* 0x000fe20000000800 */
[----:B------:R-:W-:Y:S01]  /*111d0*/  @!PT LDS RZ, [RZ] ;  /* 0x00000000fffff984 */ /* 0x000fe20000000800 */
[----:B------:R-:W-:Y:S01]  /*111e0*/  @!PT LDS RZ, [RZ] ;  /* 0x00000000fffff984 */ /* 0x000fe20000000800 */
[----:B------:R-:W-:Y:S01]  /*111f0*/  @!PT LDS RZ, [RZ] ;  /* 0x00000000fffff984 */ /* 0x000fe20000000800 */
[----:B------:R0:W-:Y:S06]  /*11200*/  MEMBAR.ALL.CTA ;  /* 0x0000000000007992 */ /* 0x0001ec0000008000 */
[----:B0-----:R-:W0:Y:S04]  /*11210*/  FENCE.VIEW.ASYNC.S ;  /* 0x00000000000073c6 */ /* 0x001e280000000000 */
        /* <DEDUP_REMOVED lines=11> */
[----:B----4-:R-:W-:Y:S04]  /*112d0*/  STL [R1+0x22c], R96 ;  /* 0x00022c6001007387 */ /* 0x010fe80000100800 */
[----:B------:R-:W-:Y:S04]  /*112e0*/  STL [R1+0x230], R14 ;  /* 0x0002300e01007387 */ /* 0x000fe80000100800 */
[----:B------:R-:W-:Y:S04]  /*112f0*/  STL [R1+0x234], R98 ;  /* 0x0002346201007387 */ /* 0x000fe80000100800 */
        /* <DEDUP_REMOVED lines=114> */
[----:B0-----:R-:W-:-:S03]  /*11a20*/  NOP ;  /* 0x0000000000007918 */ /* 0x001fc60000000000 */
[----:B-1----:R-:W3:Y:S04]  /*11a30*/  @!P0 LDL.64 R10, [R1+0x68] ;  /* 0x00006800010a8983 */ /* 0x002ee80000100a00 */
[----:B------:R-:W4:Y:S01]  /*11a40*/  @!P0 LDL R0, [R1+0x1e8] ;  /* 0x0001e80001008983 */ /* 0x000f220000100800 */
[----:B------:R-:W-:Y:S06]  /*11a50*/  BAR.ARV 0xe, 0x100 ;  /* 0x0384000000007b1d */ /* 0x000fec0000002000 */
[----:B---3--:R-:W-:-:S05]  /*11a60*/  @!P0 MOV R11, R10 ;  /* 0x0000000a000b8202 */ /* 0x008fca0000000f00 */
[----:B----4-:R-:W-:-:S05]  /*11a70*/  @!P0 IMAD R0, R0, 0x8, R11 ;  /* 0x0000000800008824 */ /* 0x010fca00078e020b */
[----:B------:R-:W-:-:S04]  /*11a80*/  @!P0 PRMT R0, RZ, 0x654, R0 ;  /* 0x00000654ff008816 */ /* 0x000fc80000000000 */
[----:B------:R0:W-:Y:S02]  /*11a90*/  @!P0 SYNCS.ARRIVE.TRANS64.RED.A1T0 RZ, [R0+URZ], RZ ;  /* 0x000000ff00ff89a7 */ /* 0x0001e4000810043f */
[----:B0-----:R-:W3:Y:S01]  /*11aa0*/  LDL R0, [R1+0x70] ;  /* 0x0000700001007983 */ /* 0x001ee20000100800 */
[----:B------:R-:W-:Y:S01]  /*11ab0*/  ISETP.NE.AND P1, PT, R8, 0x1, PT ;  /* 0x000000010800780c */ /* 0x000fe20003f25270 */
[----:B------:R-:W-:Y:S01]  /*11ac0*/  UIADD3 UR49, UR49, -0x2, URZ ;  /* 0xfffffffe31317890 */ /* 0x000fe2000fffe03f */
[----:B---3--:R-:W-:-:S11]  /*11ad0*/  IMAD.SHL.U32 R8, R0, 0x40, RZ ;  /* 0x0000004000087824 */ /* 0x008fd600078e00ff */
[----:B------:R-:W-:-:S04]  /*11ae0*/  @P1 IMAD.HI.U32 R9, R8, R9, RZ ;  /* 0x0000000908091227 */ /* 0x000fc800078e00ff */
[----:B------:R-:W-:Y:S01]  /*11af0*/  IMAD.MOV.U32 R0, RZ, RZ, R8 ;  /* 0x000000ffff007224 */ /* 0x000fe200078e0008 */
[----:B------:R-:W-:Y:S02]  /*11b00*/  @P1 SHF.R.U32.HI R0, RZ, R210, R9 ;  /* 0x000000d2ff001219 */ /* 0x000fe40000011609 */
[----:B------:R-:W-:-:S03]  /*11b10*/  ISETP.GE.AND P1, PT, R5, 0x1, PT ;  /* 0x000000010500780c */ /* 0x000fc60003f26270 */
[----:B------:R-:W-:Y:S02]  /*11b20*/  VIADD R9, R0, UR48 ;  /* 0x0000003000097c36 */ /* 0x000fe40008000000 */
[----:B------:R-:W-:Y:S02]  /*11b30*/  IMAD.U32 R0, RZ, RZ, UR49 ;  /* 0x00000031ff007e24 */ /* 0x000fe4000f8e00ff */
[----:B------:R-:W-:-:S06]  /*11b40*/  IMAD.IADD R4, R9, 0x1, R4 ;  /* 0x0000000109047824 */ /* 0x000fcc00078e0204 */
[----:B--2---:R-:W-:Y:S05]  /*11b50*/  @!P1 BRA `(.L_x_5263) ;  /* 0x0000000000409947 */ /* 0x004fea0003800000 */
[C---:B------:R-:W-:Y:S01]  /*11b60*/  ISETP.GT.AND P1, PT, R9.reuse, RZ, PT ;  /* 0x000000ff0900720c */ /* 0x040fe20003f24270 */
[----:B------:R-:W-:Y:S01]  /*11b70*/  BSSY B0, `(.L_x_5264) ;  /* 0x000000c000007945 */ /* 0x000fe20003800000 */
[----:B------:R-:W-:-:S11]  /*11b80*/  VIADD R10, R9, 0xffffffff ;  /* 0xffffffff090a7836 */ /* 0x000fd60000000000 */
[----:B------:R-:W-:Y:S05]  /*11b90*/  @P1 BRA `(.L_x_5265) ;  /* 0x0000000000181947 */ /* 0x000fea0003800000 */
[----:B------:R-:W-:Y:S01]  /*11ba0*/  ISETP.NE.AND P1, PT, R5, 0x1, PT ;  /* 0x000000010500780c */ /* 0x000fe20003f25270 */
[----:B------:R-:W-:-:S12]  /*11bb0*/  IMAD.MOV R9, RZ, RZ, -R9 ;  /* 0x000000ffff097224 */ /* 0x000fd800078e0a09 */
[----:B------:R-:W-:-:S05]  /*11bc0*/  @P1 IMAD.HI.U32 R6, R9, R6, RZ ;  /* 0x0000000609061227 */ /* 0x000fca00078e00ff */
[----:B------:R-:W-:-:S04]  /*11bd0*/  @P1 SHF.R.U32.HI R9, RZ, R7, R6 ;  /* 0x00000007ff091219 */ /* 0x000fc80000011606 */
[----:B------:R-:W-:Y:S01]  /*11be0*/  LOP3.LUT R10, RZ, R9, RZ, 0x33, !PT ;  /* 0x00000009ff0a7212 */ /* 0x000fe200078e33ff */
[----:B------:R-:W-:Y:S06]  /*11bf0*/  BRA `(.L_x_5266) ;  /* 0x00000000000c7947 */ /* 0x000fec0003800000 */
.L_x_5265:
[----:B------:R-:W-:-:S13]  /*11c00*/  ISETP.NE.AND P1, PT, R5, 0x1, PT ;  /* 0x000000010500780c */ /* 0x000fda0003f25270 */
[----:B------:R-:W-:-:S05]  /*11c10*/  @P1 IMAD.HI.U32 R6, R10, R6, RZ ;  /* 0x000000060a061227 */ /* 0x000fca00078e00ff */
[----:B------:R-:W-:-:S07]  /*11c20*/  @P1 SHF.R.U32.HI R10, RZ, R7, R6 ;  /* 0x00000007ff0a1219 */ /* 0x000fce0000011606 */
.L_x_5266:
[----:B------:R-:W-:Y:S05]  /*11c30*/  BSYNC B0 ;  /* 0x0000000000007941 */ /* 0x000fea0003800000 */
.L_x_5264:
[----:B------:R-:W-:-:S05]  /*11c40*/  IMAD R5, R10, R5, R5 ;  /* 0x000000050a057224 */ /* 0x000fca00078e0205 */
[----:B------:R-:W-:-:S07]  /*11c50*/  VIMNMX R4, R4, R5, PT ;  /* 0x0000000504047248 */ /* 0x000fce0003fe0100 */
.L_x_5263:
[----:B------:R-:W-:Y:S01]  /*11c60*/  SHF.R.S32.HI R5, RZ, 0x1f, R4 ;  /* 0x0000001fff057819 */ /* 0x000fe20000011404 */
[----:B------:R-:W-:Y:S03]  /*11c70*/  BSSY B2, `(.L_x_5267) ;  /* 0x0000012000027945 */ /* 0x000fe60003800000 */
[----:B------:R-:W-:-:S04]  /*11c80*/  LEA.HI R5, R5, R4, RZ, 0x6 ;  /* 0x0000000405057211 */ /* 0x000fc800078f30ff */
[----:B------:R-:W-:-:S04]  /*11c90*/  SHF.R.S32.HI R5, RZ, 0x6, R5 ;  /* 0x00000006ff057819 */ /* 0x000fc80000011405 */
[----:B------:R-:W-:-:S04]  /*11ca0*/  VIMNMX R7, R5, UR43, !PT ;  /* 0x0000002b05077c48 */ /* 0x000fc8000ffe0100 */
[----:B------:R-:W-:-:S13]  /*11cb0*/  ISETP.GE.AND P1, PT, R0, R7, PT ;  /* 0x000000070000720c */ /* 0x000fda0003f26270 */
[----:B------:R-:W-:Y:S05]  /*11cc0*/  @!P1 BRA `(.L_x_5268) ;  /* 0x0000000000309947 */ /* 0x000fea0003800000 */
[----:B------:R-:W-:Y:S01]  /*11cd0*/  BSSY B1, `(.L_x_5269) ;  /* 0x0000009000017945 */ /* 0x000fe20003800000 */
.L_x_5271:
[----:B------:R-:W-:Y:S01]  /*11ce0*/  BSSY B0, `(.L_x_5270) ;  /* 0x0000004000007945 */ /* 0x000fe20003800000 */
[----:B------:R-:W-:Y:S01]  /*11cf0*/  VIADD R8, R2, 0x148 ;  /* 0x0000014802087836 */ /* 0x000fe20000000000 */
[----:B------:R-:W-:-:S07]  /*11d00*/  MOV R6, 0x11d20 ;  /* 0x00011d2000067802 */ /* 0x000fce0000000f00 */
[----:B------:R-:W-:Y:S05]  /*11d10*/  CALL.REL.NOINC `($_ZN7cutlass13device_kernelIN5flash11enable_sm90INS1_16FlashAttnFwdSm90INS1_25CollectiveMainloopFwdSm90ILi2EN4cute5tupleIJNS5_1CILi1EEES8_S8_EEENS6_IJNS7_ILi64EEESA_SA_EEELi512ENS_6half_tEfNS_4arch4Sm90ELb0ELb1ELb1ELb0ELb0ELb0ELb1ELb0ELb0ELb1ELb0ELb0EEENS1_21CollectiveEpilogueFwdINS6_IJSA_NS7_ILi512EEESA_EEES9_SC_SE_Li256ELb0ELb1ELb0ELb0EEENS1_30DynamicPersistentTileSchedulerILi256ELi128ELb0ELb1ELb1EEEEEEEEEvNT_6ParamsE$_ZZN5flash25CollectiveMainloopFwdSm90ILi2EN4cute5tupleIJNS1_1CILi1EEES4_S4_EEENS2_IJNS3_ILi64EEES6_S6_EEELi512EN7cutlass6half_tEfNS8_4arch4Sm90ELb0ELb1ELb1ELb0ELb0ELb0ELb1ELb0ELb0ELb1ELb0ELb0EE3mmaINS_16FlashAttnFwdSm90ISC_NS_21CollectiveEpilogueFwdINS2_IJS6_NS3_ILi512EEES6_EEES5_S9_SB_Li256ELb0ELb1ELb0ELb0EEENS_30DynamicPersistentTileSchedulerILi256ELi128ELb0ELb1ELb1EEEE13SharedStorageENS1_6TensorINS1_11ArrayEngineIfLm128EEENS1_6LayoutINS2_IJNS2_IJNS3_ILi2EEESR_NS3_ILi32EEEEEES4_S4_EEENS2_IJNS2_IJS4_SR_NS3_ILi4EEEEEENS3_ILi0EEESX_EEEEEEENS_7SoftmaxILi2ELi0EEEEEbRKNSC_6ParamsENS8_25PipelineTmaAsyncNoClusterILi2ENS8_16PipelineTmaAsyncILi2EEEEES19_RNS8_13PipelineStateILj2EEERT0_RT1_iRiRKNS_16SeqlenInfoQKNewKILb0ELb0EEENS2_IJiiiiEEERT_ENKUliT_T0_T1_E_clIZSD_ISM_S10_S12_EbS15_S19_S19_S1C_S1E_S1G_iS1H_S1L_S1M_S1O_EUlRS1P_iE1_NS3_ILb0EEENS3_ILb1EEEEEDaiS1P_S1Q_S1R_) ;  /* 0x0000020400dc7944 */ /* 0x000fea0003c00000 */
[----:B------:R-:W-:Y:S05]  /*11d20*/  BSYNC B0 ;  /* 0x0000000000007941 */ /* 0x000fea0003800000 */
.L_x_5270:
[C---:B------:R-:W-:Y:S01]  /*11d30*/  ISETP.GT.AND P1, PT, R0.reuse, R7, PT ;  /* 0x000000070000720c */ /* 0x040fe20003f24270 */
[----:B------:R-:W-:-:S12]  /*11d40*/  VIADD R0, R0, 0xffffffff ;  /* 0xffffffff00007836 */ /* 0x000fd80000000000 */
[----:B------:R-:W-:Y:S05]  /*11d50*/  @P1 BRA `(.L_x_5271) ;  /* 0xfffffffc00e01947 */ /* 0x000fea000383ffff */
[----:B------:R-:W-:Y:S05]  /*11d60*/  BSYNC B1 ;  /* 0x0000000000017941 */ /* 0x000fea0003800000 */
.L_x_5269:
[----:B------:R-:W2:Y:S02]  /*11d70*/  LDL R8, [R1+0x70] ;  /* 0x0000700001087983 */ /* 0x000ea40000100800 */
[----:B--2---:R-:W-:-:S07]  /*11d80*/  IMAD.SHL.U32 R8, R8, 0x40, RZ ;  /* 0x0000004008087824 */ /* 0x004fce00078e00ff */
.L_x_5268:
[----:B------:R-:W-:Y:S05]  /*11d90*/  BSYNC B2 ;  /* 0x0000000000027941 */ /* 0x000fea0003800000 */
.L_x_5267:
[----:B------:R-:W0:Y:S01]  /*11da0*/  LDC R4, c[0x0][0x448] ;  /* 0x00011200ff047b82 */ /* 0x000e220000000800 */
[----:B------:R-:W-:Y:S01]  /*11db0*/  VIADD R8, R8, 0x3f ;  /* 0x0000003f08087836 */ /* 0x000fe20000000000 */
[----:B------:R-:W-:-:S06]  /*11dc0*/  ULDC UR4, c[0x0][0xad4] ;  /* 0x0002b50000047ab9 */ /* 0x000fcc0000000800 */
[----:B------:R-:W1:Y:S01]  /*11dd0*/  LDC R9, c[0x0][0xadc] ;  /* 0x0002b700ff097b82 */ /* 0x000e620000000800 */
[----:B0-----:R-:W-:-:S13]  /*11de0*/  ISETP.NE.AND P1, PT, R4, 0x1, PT ;  /* 0x000000010400780c */ /* 0x001fda0003f25270 */
[----:B------:R-:W0:Y:S08]  /*11df0*/  @P1 LDC R5, c[0x0][0x44c] ;  /* 0x00011300ff051b82 */ /* 0x000e300000000800 */
[----:B------:R-:W2:Y:S01]  /*11e00*/  @P1 LDC R7, c[0x0][0x450] ;  /* 0x00011400ff071b82 */ /* 0x000ea20000000800 */
[----:B0-----:R-:W-:-:S05]  /*11e10*/  @P1 IMAD.HI.U32 R4, R8, R5, RZ ;  /* 0x0000000508041227 */ /* 0x001fca00078e00ff */
[----:B--2---:R-:W-:Y:S02]  /*11e20*/  @P1 SHF.R.U32.HI R8, RZ, R7, R4 ;  /* 0x00000007ff081219 */ /* 0x004fe40000011604 */
[----:B-1----:R-:W-:-:S03]  /*11e30*/  ISETP.GE.AND P1, PT, R9, 0x1, PT ;  /* 0x000000010900780c */ /* 0x002fc60003f26270 */
[----:B------:R-:W-:-:S04]  /*11e40*/  VIADD R8, R8, UR42 ;  /* 0x0000002a08087c36 */ /* 0x000fc80008000000 */
        /* <DEDUP_REMOVED lines=12> */
.L_x_5274:
[----:B------:R-:W-:-:S13]  /*11f10*/  ISETP.NE.AND P1, PT, R9, 0x1, PT ;  /* 0x000000010900780c */ /* 0x000fda0003f25270 */
[----:B------:R-:W0:Y:S02]  /*11f20*/  @P1 LDC.64 R6, c[0x0][0xae0] ;  /* 0x0002b800ff061b82 */ /* 0x000e240000000a00 */
[----:B0-----:R-:W-:-:S05]  /*11f30*/  @P1 IMAD.HI.U32 R6, R8, R6, RZ ;  /* 0x0000000608061227 */ /* 0x001fca00078e00ff */
[----:B------:R-:W-:-:S07]  /*11f40*/  @P1 SHF.R.U32.HI R8, RZ, R7, R6 ;  /* 0x00000007ff081219 */ /* 0x000fce0000011606 */
.L_x_5275:
[----:B------:R-:W-:Y:S05]  /*11f50*/  BSYNC B0 ;  /* 0x0000000000007941 */ /* 0x000fea0003800000 */
.L_x_5273:
[----:B------:R-:W-:-:S05]  /*11f60*/  IMAD R5, R8, R9, RZ ;  /* 0x0000000908057224 */ /* 0x000fca00078e02ff */
[----:B------:R-:W-:-:S07]  /*11f70*/  VIMNMX R4, R4, R5, !PT ;  /* 0x0000000504047248 */ /* 0x000fce0007fe0100 */
.L_x_5272:
[----:B------:R-:W-:-:S05]  /*11f80*/  VIADD R4, R4, 0x3f ;  /* 0x0000003f04047836 */ /* 0x000fca0000000000 */
[----:B------:R-:W-:-:S04]  /*11f90*/  SHF.R.S32.HI R5, RZ, 0x1f, R4 ;  /* 0x0000001fff057819 */ /* 0x000fc80000011404 */
[----:B------:R-:W-:-:S04]  /*11fa0*/  LEA.HI R5, R5, R4, RZ, 0x6 ;  /* 0x0000000405057211 */ /* 0x000fc800078f30ff */
[----:B------:R-:W-:-:S04]  /*11fb0*/  SHF.R.S32.HI R4, RZ, 0x6, R5 ;  /* 0x00000006ff047819 */ /* 0x000fc80000011405 */
[----:B------:R-:W-:-:S04]  /*11fc0*/  VIMNMX R4, R4, UR43, !PT ;  /* 0x0000002b04047c48 */ /* 0x000fc8000ffe0100 */
[----:B------:R-:W-:-:S13]  /*11fd0*/  ISETP.GE.AND P1, PT, R0, R4, PT ;  /* 0x000000040000720c */ /* 0x000fda0003f26270 */
[----:B------:R-:W-:Y:S05]  /*11fe0*/  @!P1 BRA `(.L_x_5276) ;  /* 0x00000098008c9947 */ /* 0x000fea0003800000 */
.L_x_5295:
[----:B01----:R-:W2:Y:S04]  /*11ff0*/  LD.E R5, desc[UR46][R152.64+0x1e8] ;  /* 0x0001e82e98057980 */ /* 0x003ea8000c101900 */
[----:B------:R-:W3:Y:S04]  /*12000*/  LD.E R6, desc[UR46][R152.64+0x1f0] ;  /* 0x0001f02e98067980 */ /* 0x000ee8000c101900 */
[----:B------:R-:W4:Y:S01]  /*12010*/  LD.E R10, desc[UR46][R152.64+0x1c] ;  /* 0x00001c2e980a7980 */ /* 0x000f22000c101900 */
[----:B--2---:R-:W-:-:S05]  /*12020*/  VIADD R9, R5, 0x1 ;  /* 0x0000000105097836 */ /* 0x004fca0000000000 */
[----:B------:R-:W-:-:S13]  /*12030*/  ISETP.NE.AND P2, PT, R9, 0x2, PT ;  /* 0x000000020900780c */ /* 0x000fda0003f45270 */
[----:B------:R0:W5:Y:S04]  /*12040*/  @P2 LD.E R11, desc[UR46][R152.64+0x1ec] ;  /* 0x0001ec2e980b2980 */ /* 0x000168000c101900 */
[----:B------:R-:W2:Y:S01]  /*12050*/  @!P2 LD.E R8, desc[UR46][R152.64+0x1ec] ;  /* 0x0001ec2e9808a980 */ /* 0x000ea2000c101900 */
[----:B---3--:R-:W-:Y:S01]  /*12060*/  VIADD R7, R6, 0x1 ;  /* 0x0000000106077836 */ /* 0x008fe20000000000 */
[----:B----4-:R-:W-:Y:S02]  /*12070*/  LOP3.LUT R10, R10, 0x1, RZ, 0xfc, !PT ;  /* 0x000000010a0a7812 */ /* 0x010fe400078efcff */
[----:B------:R1:W-:Y:S04]  /*12080*/  ST.E desc[UR46][R152.64+0x1e8], R9 ;  /* 0x0001e80998007985 */ /* 0x0003e8000c10192e */
[----:B------:R0:W-:Y:S04]  /*12090*/  ST.E desc[UR46][R152.64+0x1f0], R7 ;  /* 0x0001f00798007985 */ /* 0x0001e8000c10192e */
[----:B------:R0:W-:Y:S01]  /*120a0*/  @!P2 ST.E desc[UR46][R152.64+0x1e8], RZ ;  /* 0x0001e8ff9800a985 */ /* 0x0001e2000c10192e */
[----:B------:R-:W-:Y:S01]  /*120b0*/  ISETP.NE.AND P3, PT, R10, 0x3, PT ;  /* 0x000000030a00780c */ /* 0x000fe20003f65270 */
[----:B------:R-:W-:Y:S01]  /*120c0*/  IMAD.MOV.U32 R13, RZ, RZ, R0 ;  /* 0x000000ffff0d7224 */ /* 0x000fe200078e0000 */
[----:B------:R-:W-:Y:S05]  /*120d0*/  YIELD ;  /* 0x0000000000007946 */ /* 0x000fea0003800000 */
[----:B------:R-:W-:Y:S01]  /*120e0*/  BSSY B0, `(.L_x_5277) ;  /* 0x0000008000007945 */ /* 0x000fe20003800000 */
[----:B------:R-:W-:Y:S01]  /*120f0*/  VIADD R0, R0, 0xffffffff ;  /* 0xffffffff00007836 */ /* 0x000fe20000000000 */
[----:B------:R-:W-:Y:S01]  /*12100*/  ISETP.GT.AND P1, PT, R13, R4, PT ;  /* 0x000000040d00720c */ /* 0x000fe20003f24270 */
[----:B-1----:R-:W-:Y:S01]  /*12110*/  @!P2 IMAD.MOV.U32 R9, RZ, RZ, RZ ;  /* 0x000000ffff09a224 */ /* 0x002fe200078e00ff */
[----:B--2---:R-:W-:-:S05]  /*12120*/  @!P2 LOP3.LUT R11, R8, 0x1, RZ, 0x3c, !PT ;  /* 0x00000001080ba812 */ /* 0x004fca00078e3cff */
[----:B------:R0:W-:Y:S01]  /*12130*/  @!P2 ST.E desc[UR46][R152.64+0x1ec], R11 ;  /* 0x0001ec0b9800a985 */ /* 0x0001e2000c10192e */
[----:B------:R-:W-:Y:S05]  /*12140*/  @!P3 BRA `(.L_x_5278) ;  /* 0x000000000004b947 */ /* 0x000fea0003800000 */
[----:B------:R-:W-:Y:S01]  /*12150*/  BPT.TRAP 0x1 ;  /* 0x000000040000795c */ /* 0x000fe20000300000 */
.L_x_5278:
[----:B------:R-:W-:Y:S05]  /*12160*/  BSYNC B0 ;  /* 0x0000000000007941 */ /* 0x000fea0003800000 */
.L_x_5277:
[----:B0-----:R-:W2:Y:S01]  /*12170*/  LD.E.64 R6, desc[UR46][R152.64+0x8] ;  /* 0x0000082e98067980 */ /* 0x001ea2000c101b00 */
[----:B-----5:R-:W-:Y:S02]  /*12180*/  SHF.L.U32 R12, R11, 0x1f, RZ ;  /* 0x0000001f0b0c7819 */ /* 0x020fe400000006ff */
[----:B--2---:R-:W-:-:S05]  /*12190*/  MOV R6, R6 ;  /* 0x0000000600067202 */ /* 0x004fca0000000f00 */
[----:B------:R-:W-:-:S04]  /*121a0*/  IMAD R9, R9, 0x8, R6 ;  /* 0x0000000809097824 */ /* 0x000fc800078e0206 */
[----:B------:R0:W1:Y:S01]  /*121b0*/  SYNCS.PHASECHK.TRANS64.TRYWAIT P2, [R9+URZ], R12 ;  /* 0x0000000c090075a7 */ /* 0x000062000804017f */
[----:B------:R-:W2:Y:S04]  /*121c0*/  LD.E R6, desc[UR46][R152.64+0x1c] ;  /* 0x00001c2e98067980 */ /* 0x000ea8000c101900 */
[----:B------:R0:W5:Y:S04]  /*121d0*/  LD.E R8, desc[UR46][R152.64+0x1e8] ;  /* 0x0001e82e98087980 */ /* 0x000168000c101900 */
[----:B------:R0:W5:Y:S01]  /*121e0*/  LD.E R10, desc[UR46][R152.64+0x1ec] ;  /* 0x0001ec2e980a7980 */ /* 0x000162000c101900 */
[----:B------:R-:W-:Y:S01]  /*121f0*/  BSSY B0, `(.L_x_5279) ;  /* 0x0000005000007945 */ /* 0x000fe20003800000 */
[----:B--2---:R-:W-:-:S04]  /*12200*/  LOP3.LUT R6, R6, 0x1, RZ, 0xfc, !PT ;  /* 0x0000000106067812 */ /* 0x004fc800078efcff */
[----:B------:R-:W-:-:S13]  /*12210*/  ISETP.NE.AND P3, PT, R6, 0x3, PT ;  /* 0x000000030600780c */ /* 0x000fda0003f65270 */
[----:B01----:R-:W-:Y:S05]  /*12220*/  @!P3 BRA `(.L_x_5280) ;  /* 0x000000000004b947 */ /* 0x003fea0003800000 */
[----:B------:R-:W-:Y:S01]  /*12230*/  BPT.TRAP 0x1 ;  /* 0x000000040000795c */ /* 0x000fe20000300000 */
.L_x_5280:
[----:B------:R-:W-:Y:S05]  /*12240*/  BSYNC B0 ;  /* 0x0000000000007941 */ /* 0x000fea0003800000 */
.L_x_5279:
[----:B------:R-:W-:Y:S04]  /*12250*/  BSSY B0, `(.L_x_5281) ;  /* 0x0000008000007945 */ /* 0x000fe80003800000 */
[----:B------:R-:W-:Y:S05]  /*12260*/  @P2 BRA `(.L_x_5282) ;  /* 0x0000000000182947 */ /* 0x000fea0003800000 */
[----:B------:R-:W2:Y:S01]  /*12270*/  LD.E.64 R6, desc[UR46][R152.64+0x8] ;  /* 0x0000082e98067980 */ /* 0x000ea2000c101b00 */
[----:B-----5:R-:W-:Y:S02]  /*12280*/  SHF.L.U32 R9, R10, 0x1f, RZ ;  /* 0x0000001f0a097819 */ /* 0x020fe400000006ff */
[----:B--2---:R-:W-:-:S05]  /*12290*/  MOV R7, R6 ;  /* 0x0000000600077202 */ /* 0x004fca0000000f00 */
[----:B------:R-:W-:-:S04]  /*122a0*/  IMAD R8, R8, 0x8, R7 ;  /* 0x0000000808087824 */ /* 0x000fc800078e0207 */
[----:B------:R-:W0:Y:S02]  /*122b0*/  SYNCS.PHASECHK.TRANS64.TRYWAIT P2, [R8+URZ], R9 ;  /* 0x00000009080075a7 */ /* 0x000e24000804017f */
[----:B0-----:R-:W-:Y:S05]  /*122c0*/  @!P2 BRA `(.L_x_5283) ;  /* 0x000001e800b8a947 */ /* 0x001fea0003800000 */
.L_x_5282:
[----:B------:R-:W-:Y:S05]  /*122d0*/  BSYNC B0 ;  /* 0x0000000000007941 */ /* 0x000fea0003800000 */
.L_x_5281:
[----:B0-----:R-:W2:Y:S04]  /*122e0*/  LD.E R9, desc[UR46][R152.64+0x1e8] ;  /* 0x0001e82e98097980 */ /* 0x001ea8000c101900 */
[----:B------:R-:W2:Y:S01]  /*122f0*/  LD.E.64 R6, desc[UR46][R152.64+0xa0] ;  /* 0x0000a02e98067980 */ /* 0x000ea2000c101b00 */
[----:B------:R-:W-:Y:S05]  /*12300*/  WARPSYNC.ALL ;  /* 0x0000000000007948 */ /* 0x000fea0003800000 */
[----:B------:R-:W3:Y:S04]  /*12310*/  LD.E.64 R24, desc[UR46][R152.64+0x98] ;  /* 0x0000982e98187980 */ /* 0x000ee8000c101b00 */
[----:B-----5:R-:W4:Y:S04]  /*12320*/  LD.E.64 R10, desc[UR46][R152.64+0x98] ;  /* 0x0000982e980a7980 */ /* 0x020f28000c101b00 */
[----:B------:R-:W4:Y:S04]  /*12330*/  LD.E.64 R12, desc[UR46][R152.64+0x98] ;  /* 0x0000982e980c7980 */ /* 0x000f28000c101b00 */
[----:B------:R-:W4:Y:S01]  /*12340*/  LD.E.64 R14, desc[UR46][R152.64+0x98] ;  /* 0x0000982e980e7980 */ /* 0x000f22000c101b00 */
[----:B--2---:R-:W-:Y:S01]  /*12350*/  IMAD R6, R9, 0x200, R6 ;  /* 0x0000020009067824 */ /* 0x004fe200078e0206 */
[----:B------:R-:W-:-:S02]  /*12360*/  R2UR UR7, R7 ;  /* 0x00000000070772ca */ /* 0x000fc400000e0000 */
[----:B------:R-:W2:Y:S02]  /*12370*/  LD.E R57, desc[UR46][R152.64+0x54] ;  /* 0x0000542e98397980 */ /* 0x000ea4000c101900 */
[----:B------:R-:W-:Y:S02]  /*12380*/  R2UR UR6, R6 ;  /* 0x00000000060672ca */ /* 0x000fe400000e0000 */
[----:B------:R0:W-:Y:S01]  /*12390*/  ST.E desc[UR46][R152.64+0x80], RZ ;  /* 0x000080ff98007985 */ /* 0x0001e2000c10192e */
[----:B---3--:R-:W-:Y:S02]  /*123a0*/  R2UR UR4, R24 ;  /* 0x00000000180472ca */ /* 0x008fe400000e0000 */
[----:B------:R-:W-:Y:S02]  /*123b0*/  R2UR UR5, R25 ;  /* 0x00000000190572ca */ /* 0x000fe400000e0000 */
[----:B------:R-:W-:-:S11]  /*123c0*/  WARPGROUP.ARRIVE ;  /* 0x00000000000079c5 */ /* 0x000fd60000000000 */
[----:B------:R-:W-:Y:S01]  /*123d0*/  HGMMA.64x64x16.F32 R24, gdesc[UR4], RZ, !UPT, gsb0 ;  /* 0x00e00000041879f0 */ /* 0x000fe2000c0008ff */
[----:B----4-:R-:W-:Y:S02]  /*123e0*/  VIADD R8, R10, 0x2 ;  /* 0x000000020a087836 */ /* 0x010fe40000000000 */
[----:B------:R-:W-:Y:S02]  /*123f0*/  IMAD.MOV.U32 R9, RZ, RZ, R11 ;  /* 0x000000ffff097224 */ /* 0x000fe400078e000b */
[----:B------:R-:W-:Y:S02]  /*12400*/  VIADD R10, R6, 0x2 ;  /* 0x00000002060a7836 */ /* 0x000fe40000000000 */
[----:B------:R-:W-:Y:S01]  /*12410*/  IMAD.MOV.U32 R11, RZ, RZ, R7 ;  /* 0x000000ffff0b7224 */ /* 0x000fe200078e0007 */
[----:B------:R-:W-:Y:S02]  /*12420*/  R2UR UR4, R8 ;  /* 0x00000000080472ca */ /* 0x000fe400000e0000 */
[----:B------:R-:W-:-:S02]  /*12430*/  R2UR UR6, R10 ;  /* 0x000000000a0672ca */ /* 0x000fc400000e0000 */
[----:B------:R-:W-:Y:S02]  /*12440*/  R2UR UR7, R11 ;  /* 0x000000000b0772ca */ /* 0x000fe400000e0000 */
[----:B------:R-:W-:Y:S01]  /*12450*/  R2UR UR5, R9 ;  /* 0x00000000090572ca */ /* 0x000fe200000e0000 */
[----:B------:R-:W-:Y:S01]  /*12460*/  IMAD.MOV.U32 R9, RZ, RZ, 0x1 ;  /* 0x00000001ff097424 */ /* 0x000fe200078e00ff */
[----:B------:R-:W-:Y:S02]  /*12470*/  WARPGROUP.DEPBAR.LE gsb0, 0x0 ;  /* 0x00008000000079c5 */ /* 0x000fe40000010000 */
[----:B------:R0:W5:Y:S04]  /*12480*/  LD.E R21, desc[UR46][R152.64+0x1e8] ;  /* 0x0001e82e98157980 */ /* 0x000168000c101900 */
[----:B------:R0:W5:Y:S04]  /*12490*/  LD.E R56, desc[UR46][R152.64+0x1ec] ;  /* 0x0001ec2e98387980 */ /* 0x000168000c101900 */
[----:B------:R0:W-:Y:S01]  /*124a0*/  ST.E desc[UR46][R152.64+0x80], R9 ;  /* 0x0000800998007985 */ /* 0x0001e2000c10192e */
[----:B------:R-:W-:-:S06]  /*124b0*/  WARPGROUP.ARRIVE ;  /* 0x00000000000079c5 */ /* 0x000fcc0000000000 */
[----:B------:R-:W-:Y:S01]  /*124c0*/  HGMMA.64x64x16.F32 R24, gdesc[UR4], R24, gsb0 ;  /* 0x00e00000041879f0 */ /* 0x000fe20008000818 */
[----:B------:R-:W-:Y:S02]  /*124d0*/  VIADD R10, R12, 0x4 ;  /* 0x000000040c0a7836 */ /* 0x000fe40000000000 */
[----:B------:R-:W-:Y:S02]  /*124e0*/  IMAD.MOV.U32 R11, RZ, RZ, R13 ;  /* 0x000000ffff0b7224 */ /* 0x000fe400078e000d */
[----:B------:R-:W-:Y:S02]  /*124f0*/  VIADD R12, R6, 0x4 ;  /* 0x00000004060c7836 */ /* 0x000fe40000000000 */
[----:B------:R-:W-:Y:S01]  /*12500*/  IMAD.MOV.U32 R13, RZ, RZ, R7 ;  /* 0x000000ffff0d7224 */ /* 0x000fe200078e0007 */
[----:B------:R-:W-:Y:S02]  /*12510*/  R2UR UR4, R10 ;  /* 0x000000000a0472ca */ /* 0x000fe400000e0000 */
[----:B------:R-:W-:-:S02]  /*12520*/  R2UR UR6, R12 ;  /* 0x000000000c0672ca */ /* 0x000fc400000e0000 */
[----:B------:R-:W-:Y:S02]  /*12530*/  R2UR UR7, R13 ;  /* 0x000000000d0772ca */ /* 0x000fe400000e0000 */
[----:B------:R-:W-:Y:S01]  /*12540*/  R2UR UR5, R11 ;  /* 0x000000000b0572ca */ /* 0x000fe200000e0000 */
[----:B------:R-:W-:Y:S02]  /*12550*/  WARPGROUP.DEPBAR.LE gsb0, 0x0 ;  /* 0x00008000000079c5 */ /* 0x000fe40000010000 */
[----:B------:R0:W-:Y:S01]  /*12560*/  ST.E desc[UR46][R152.64+0x80], R9 ;  /* 0x0000800998007985 */ /* 0x0001e2000c10192e */
[----:B------:R-:W-:-:S09]  /*12570*/  WARPGROUP.ARRIVE ;  /* 0x00000000000079c5 */ /* 0x000fd20000000000 */
        /* <DEDUP_REMOVED lines=13> */
[----:B--2---:R-:W-:-:S04]  /*12650*/  LOP3.LUT R57, R57, 0x1, RZ, 0xfc, !PT ;  /* 0x0000000139397812 */ /* 0x004fc800078efcff */
[----:B------:R-:W-:Y:S01]  /*12660*/  ISETP.NE.AND P2, PT, R57, 0x3, PT ;  /* 0x000000033900780c */ /* 0x000fe20003f45270 */
[----:B------:R-:W-:Y:S01]  /*12670*/  BSSY B0, `(.L_x_5284) ;  /* 0x0000005000007945 */ /* 0x000fe20003800000 */
[----:B------:R-:W-:Y:S02]  /*12680*/  WARPGROUP.DEPBAR.LE gsb0, 0x0 ;  /* 0x00008000000079c5 */ /* 0x000fe40000010000 */
[----:B------:R0:W-:Y:S09]  /*12690*/  ST.E desc[UR46][R152.64+0x80], R9 ;  /* 0x0000800998007985 */ /* 0x0001f2000c10192e */
[----:B------:R-:W-:Y:S05]  /*126a0*/  @!P2 BRA `(.L_x_5285) ;  /* 0x000000000004a947 */ /* 0x000fea0003800000 */
[----:B------:R-:W-:Y:S01]  /*126b0*/  BPT.TRAP 0x1 ;  /* 0x000000040000795c */ /* 0x000fe20000300000 */
.L_x_5285:
[----:B------:R-:W-:Y:S05]  /*126c0*/  BSYNC B0 ;  /* 0x0000000000007941 */ /* 0x000fea0003800000 */
.L_x_5284:
[----:B------:R-:W2:Y:S01]  /*126d0*/  LD.E.64 R6, desc[UR46][R152.64+0x40] ;  /* 0x0000402e98067980 */ /* 0x000ea2000c101b00 */
[----:B-----5:R-:W-:Y:S02]  /*126e0*/  SHF.L.U32 R56, R56, 0x1f, RZ ;  /* 0x0000001f38387819 */ /* 0x020fe400000006ff */
[----:B--2---:R-:W-:-:S05]  /*126f0*/  MOV R6, R6 ;  /* 0x0000000600067202 */ /* 0x004fca0000000f00 */
[----:B------:R-:W-:-:S04]  /*12700*/  IMAD R21, R21, 0x8, R6 ;  /* 0x0000000815157824 */ /* 0x000fc800078e0206 */
[----:B------:R1:W2:Y:S01]  /*12710*/  SYNCS.PHASECHK.TRANS64.TRYWAIT P2, [R21+URZ], R56 ;  /* 0x00000038150075a7 */ /* 0x0002a2000804017f */
[----:B------:R-:W3:Y:S04]  /*12720*/  LD.E R6, desc[UR46][R152.64+0x54] ;  /* 0x0000542e98067980 */ /* 0x000ee8000c101900 */
[----:B------:R1:W5:Y:S04]  /*12730*/  LD.E R8, desc[UR46][R152.64+0x1e8] ;  /* 0x0001e82e98087980 */ /* 0x000368000c101900 */
[----:B------:R1:W5:Y:S01]  /*12740*/  LD.E R10, desc[UR46][R152.64+0x1ec] ;  /* 0x0001ec2e980a7980 */ /* 0x000362000c101900 */
[----:B------:R-:W-:Y:S01]  /*12750*/  BSSY B0, `(.L_x_5286) ;  /* 0x0000005000007945 */ /* 0x000fe20003800000 */
[----:B---3--:R-:W-:-:S04]  /*12760*/  LOP3.LUT R6, R6, 0x1, RZ, 0xfc, !PT ;  /* 0x0000000106067812 */ /* 0x008fc800078efcff */
[----:B------:R-:W-:-:S13]  /*12770*/  ISETP.NE.AND P3, PT, R6, 0x3, PT ;  /* 0x000000030600780c */ /* 0x000fda0003f65270 */
[----:B-12---:R-:W-:Y:S05]  /*12780*/  @!P3 BRA `(.L_x_5287) ;  /* 0x000000000004b947 */ /* 0x006fea0003800000 */
[----:B------:R-:W-:Y:S01]  /*12790*/  BPT.TRAP 0x1 ;  /* 0x000000040000795c */ /* 0x000fe20000300000 */
.L_x_5287:
[----:B------:R-:W-:Y:S05]  /*127a0*/  BSYNC B0 ;  /* 0x0000000000007941 */ /* 0x000fea0003800000 */
.L_x_5286:
[----:B------:R-:W-:Y:S04]  /*127b0*/  BSSY B0, `(.L_x_5288) ;  /* 0x0000008000007945 */ /* 0x000fe80003800000 */
[----:B------:R-:W-:Y:S05]  /*127c0*/  @P2 BRA `(.L_x_5289) ;  /* 0x0000000000182947 */ /* 0x000fea0003800000 */
[----:B------:R-:W2:Y:S01]  /*127d0*/  LD.E.64 R6, desc[UR46][R152.64+0x40] ;  /* 0x0000402e98067980 */ /* 0x000ea2000c101b00 */
[----:B-----5:R-:W-:Y:S02]  /*127e0*/  SHF.L.U32 R11, R10, 0x1f, RZ ;  /* 0x0000001f0a0b7819 */ /* 0x020fe400000006ff */
[----:B--2---:R-:W-:-:S05]  /*127f0*/  MOV R7, R6 ;  /* 0x0000000600077202 */ /* 0x004fca0000000f00 */
[----:B------:R-:W-:-:S04]  /*12800*/  IMAD R8, R8, 0x8, R7 ;  /* 0x0000000808087824 */ /* 0x000fc800078e0207 */
[----:B------:R-:W1:Y:S02]  /*12810*/  SYNCS.PHASECHK.TRANS64.TRYWAIT P2, [R8+URZ], R11 ;  /* 0x0000000b080075a7 */ /* 0x000e64000804017f */
[----:B-1----:R-:W-:Y:S05]  /*12820*/  @!P2 BRA `(.L_x_5290) ;  /* 0x000001e40074a947 */ /* 0x002fea0003800000 */
.L_x_5289:
[----:B------:R-:W-:Y:S05]  /*12830*/  BSYNC B0 ;  /* 0x0000000000007941 */ /* 0x000fea0003800000 */
.L_x_5288:
[----:B------:R-:W2:Y:S04]  /*12840*/  LD.E R13, desc[UR46][R152.64+0x1e8] ;  /* 0x0001e82e980d7980 */ /* 0x000ea8000c101900 */
[----:B------:R-:W2:Y:S01]  /*12850*/  LD.E.64 R6, desc[UR46][R152.64+0xb8] ;  /* 0x0000b82e98067980 */ /* 0x000ea2000c101b00 */
[----:B------:R-:W-:Y:S05]  /*12860*/  WARPSYNC.ALL ;  /* 0x0000000000007948 */ /* 0x000fea0003800000 */
[----:B-1---5:R-:W3:Y:S04]  /*12870*/  LD.E R8, desc[UR46][R152.64+0x88] ;  /* 0x0000882e98087980 */ /* 0x022ee8000c101900 */
[----:B------:R-:W4:Y:S04]  /*12880*/  LD.E.64 R10, desc[UR46][R152.64+0xb0] ;  /* 0x0000b02e980a7980 */ /* 0x000f28000c101b00 */
[----:B------:R-:W4:Y:S04]  /*12890*/  LD.E.64 R14, desc[UR46][R152.64+0xb0] ;  /* 0x0000b02e980e7980 */ /* 0x000f28000c101b00 */
[----:B------:R-:W4:Y:S04]  /*128a0*/  LD.E.64 R56, desc[UR46][R152.64+0xb0] ;  /* 0x0000b02e98387980 */ /* 0x000f28000c101b00 */
[----:B------:R-:W4:Y:S01]  /*128b0*/  LD.E.64 R58, desc[UR46][R152.64+0xb0] ;  /* 0x0000b02e983a7980 */ /* 0x000f22000c101b00 */
[----:B--2---:R-:W-:Y:S01]  /*128c0*/  IMAD R6, R13, 0x1000, R6 ;  /* 0x000010000d067824 */ /* 0x004fe200078e0206 */
[----:B------:R-:W-:-:S02]  /*128d0*/  R2UR UR7, R7 ;  /* 0x00000000070772ca */ /* 0x000fc400000e0000 */
[----:B------:R-:W2:Y:S02]  /*128e0*/  LD.E.64 R60, desc[UR46][R152.64+0xb0] ;  /* 0x0000b02e983c7980 */ /* 0x000ea4000c101b00 */
[C---:B------:R-:W-:Y:S01]  /*128f0*/  R2UR UR6, R6.reuse ;  /* 0x00000000060672ca */ /* 0x040fe200000e0000 */
[----:B------:R-:W-:Y:S01]  /*12900*/  WARPGROUP.ARRIVE ;  /* 0x00000000000079c5 */ /* 0x000fe20000000000 */
[----:B------:R-:W-:Y:S02]  /*12910*/  VIADD R12, R6, 0x2 ;  /* 0x00000002060c7836 */ /* 0x000fe40000000000 */
[----:B------:R-:W-:Y:S01]  /*12920*/  IMAD.MOV.U32 R13, RZ, RZ, R7 ;  /* 0x000000ffff0d7224 */ /* 0x000fe200078e0007 */
[----:B---3--:R-:W-:Y:S02]  /*12930*/  ISETP.NE.U32.AND P2, PT, R8, RZ, PT ;  /* 0x000000ff0800720c */ /* 0x008fe40003f45070 */
[----:B----4-:R-:W-:Y:S02]  /*12940*/  R2UR UR4, R10 ;  /* 0x000000000a0472ca */ /* 0x010fe400000e0000 */
[----:B------:R-:W-:-:S09]  /*12950*/  R2UR UR5, R11 ;  /* 0x000000000b0572ca */ /* 0x000fd200000e0000 */
[----:B------:R-:W-:-:S05]  /*12960*/  VOTEU.ANY UP0, P2 ;  /* 0x00000000003f7886 */ /* 0x000fca0001000100 */
[----:B------:R-:W-:Y:S01]  /*12970*/  HGMMA.64x64x16.F32 R24, gdesc[UR4], R24, UP0, gsb0 ;  /* 0x00e00000041879f0 */ /* 0x000fe2000b800818 */
[----:B------:R-:W-:Y:S02]  /*12980*/  VIADD R10, R14, 0x2 ;  /* 0x000000020e0a7836 */ /* 0x000fe40000000000 */
[----:B------:R-:W-:Y:S01]  /*12990*/  IMAD.MOV.U32 R11, RZ, RZ, R15 ;  /* 0x000000ffff0b7224 */ /* 0x000fe200078e000f */
[----:B------:R-:W-:Y:S02]  /*129a0*/  R2UR UR6, R12 ;  /* 0x000000000c0672ca */ /* 0x000fe400000e0000 */
[----:B------:R-:W-:Y:S02]  /*129b0*/  R2UR UR7, R13 ;  /* 0x000000000d0772ca */ /* 0x000fe400000e0000 */
[----:B------:R-:W-:Y:S02]  /*129c0*/  R2UR UR4, R10 ;  /* 0x000000000a0472ca */ /* 0x000fe400000e0000 */
[----:B------:R-:W-:Y:S01]  /*129d0*/  R2UR UR5, R11 ;  /* 0x000000000b0572ca */ /* 0x000fe200000e0000 */
[----:B------:R-:W-:-:S02]  /*129e0*/  WARPGROUP.DEPBAR.LE gsb0, 0x0 ;  /* 0x00008000000079c5 */ /* 0x000fc40000010000 */
[----:B------:R-:W3:Y:S04]  /*129f0*/  LD.E.64 R62, desc[UR46][R152.64+0xb0] ;  /* 0x0000b02e983e7980 */ /* 0x000ee8000c101b00 */
[----:B------:R-:W-:Y:S01]  /*12a00*/  ST.E desc[UR46][R152.64+0x88], R9 ;  /* 0x0000880998007985 */ /* 0x000fe2000c10192e */
[----:B------:R-:W-:-:S06]  /*12a10*/  WARPGROUP.ARRIVE ;  /* 0x00000000000079c5 */ /* 0x000fcc0000000000 */
[----:B------:R-:W-:Y:S01]  /*12a20*/  HGMMA.64x64x16.F32 R24, gdesc[UR4], R24, gsb0 ;  /* 0x00e00000041879f0 */ /* 0x000fe20008000818 */
[----:B------:R-:W-:Y:S02]  /*12a30*/  VIADD R10, R56, 0x4 ;  /* 0x00000004380a7836 */ /* 0x000fe40000000000 */
[----:B------:R-:W-:Y:S02]  /*12a40*/  VIADD R12, R6, 0x4 ;  /* 0x00000004060c7836 */ /* 0x000fe40000000000 */
[----:B------:R-:W-:Y:S02]  /*12a50*/  IMAD.MOV.U32 R11, RZ, RZ, R57 ;  /* 0x000000ffff0b7224 */ /* 0x000fe400078e0039 */
[----:B------:R-:W-:Y:S01]  /*12a60*/  IMAD.MOV.U32 R13, RZ, RZ, R7 ;  /* 0x000000ffff0d7224 */ /* 0x000fe200078e0007 */
[----:B------:R-:W-:Y:S02]  /*12a70*/  R2UR UR6, R12 ;  /* 0x000000000c0672ca */ /* 0x000fe400000e0000 */
[----:B------:R-:W-:-:S02]  /*12a80*/  R2UR UR4, R10 ;  /* 0x000000000a0472ca */ /* 0x000fc400000e0000 */
[----:B------:R-:W-:Y:S02]  /*12a90*/  R2UR UR7, R13 ;  /* 0x000000000d0772ca */ /* 0x000fe400000e0000 */
[----:B------:R-:W-:Y:S01]  /*12aa0*/  R2UR UR5, R11 ;  /* 0x000000000b0572ca */ /* 0x000fe200000e0000 */
[----:B------:R-:W-:Y:S02]  /*12ab0*/  WARPGROUP.DEPBAR.LE gsb0, 0x0 ;  /* 0x00008000000079c5 */ /* 0x000fe40000010000 */
[----:B------:R-:W4:Y:S04]  /*12ac0*/  LD.E.64 R14, desc[UR46][R152.64+0xb0] ;  /* 0x0000b02e980e7980 */ /* 0x000f28000c101b00 */
        /* <DEDUP_REMOVED lines=16> */
[----:B--2---:R-:W-:Y:S02]  /*12bd0*/  VIADD R10, R60, 0x200 ;  /* 0x000002003c0a7836 */ /* 0x004fe40000000000 */
        /* <DEDUP_REMOVED lines=8> */
[----:B------:R-:W2:Y:S04]  /*12c60*/  LD.E.64 R58, desc[UR46][R152.64+0xb0] ;  /* 0x0000b02e983a7980 */ /* 0x000ea8000c101b00 */
[----:B------:R-:W-:Y:S01]  /*12c70*/  ST.E desc[UR46][R152.64+0x88], R9 ;  /* 0x0000880998007985 */ /* 0x000fe2000c10192e */
[----:B------:R-:W-:-:S06]  /*12c80*/  WARPGROUP.ARRIVE ;  /* 0x00000000000079c5 */ /* 0x000fcc0000000000 */
[----:B------:R-:W-:Y:S01]  /*12c90*/  HGMMA.64x64x16.F32 R24, gdesc[UR4], R24, gsb0 ;  /* 0x00e00000041879f0 */ /* 0x000fe20008000818 */
[----:B------:R-:W-:Y:S02]  /*12ca0*/  VIADD R12, R6, 0x202 ;  /* 0x00000202060c7836 */ /* 0x000fe40000000000 */
[----:B------:R-:W-:-:S03]  /*12cb0*/  IMAD.MOV.U32 R13, RZ, RZ, R7 ;  /* 0x000000ffff0d7224 */ /* 0x000fc600078e0007 */
[----:B------:R-:W-:Y:S02]  /*12cc0*/  R2UR UR6, R12 ;  /* 0x000000000c0672ca */ /* 0x000fe400000e0000 */
[----:B------:R-:W-:Y:S01]  /*12cd0*/  R2UR UR7, R13 ;  /* 0x000000000d0772ca */ /* 0x000fe200000e0000 */
[----:B---3--:R-:W-:Y:S02]  /*12ce0*/  VIADD R10, R62, 0x202 ;  /* 0x000002023e0a7836 */ /* 0x008fe40000000000 */
[----:B------:R-:W-:-:S03]  /*12cf0*/  IMAD.MOV.U32 R11, RZ, RZ, R63 ;  /* 0x000000ffff0b7224 */ /* 0x000fc600078e003f */
[----:B------:R-:W-:Y:S02]  /*12d00*/  R2UR UR4, R10 ;  /* 0x000000000a0472ca */ /* 0x000fe400000e0000 */
[----:B------:R-:W-:Y:S01]  /*12d10*/  R2UR UR5, R11 ;  /* 0x000000000b0572ca */ /* 0x000fe200000e0000 */
[----:B------:R-:W-:Y:S02]  /*12d20*/  WARPGROUP.DEPBAR.LE gsb0, 0x0 ;  /* 0x00008000000079c5 */ /* 0x000fe40000010000 */
[----:B------:R-:W3:Y:S04]  /*12d30*/  LD.E.64 R60, desc[UR46][R152.64+0xb0] ;  /* 0x0000b02e983c7980 */ /* 0x000ee8000c101b00 */
[----:B------:R-:W-:Y:S01]  /*12d40*/  ST.E desc[UR46][R152.64+0x88], R9 ;  /* 0x0000880998007985 */ /* 0x000fe2000c10192e */
[----:B------:R-:W-:-:S06]  /*12d50*/  WARPGROUP.ARRIVE ;  /* 0x00000000000079c5 */ /* 0x000fcc0000000000 */
[----:B------:R-:W-:Y:S01]  /*12d60*/  HGMMA.64x64x16.F32 R24, gdesc[UR4], R24, gsb0 ;  /* 0x00e00000041879f0 */ /* 0x000fe20008000818 */
[----:B------:R-:W-:Y:S02]  /*12d70*/  VIADD R12, R6, 0x204 ;  /* 0x00000204060c7836 */ /* 0x000fe40000000000 */
[----:B------:R-:W-:-:S03]  /*12d80*/  IMAD.MOV.U32 R13, RZ, RZ, R7 ;  /* 0x000000ffff0d7224 */ /* 0x000fc600078e0007 */
[----:B------:R-:W-:Y:S02]  /*12d90*/  R2UR UR6, R12 ;  /* 0x000000000c0672ca */ /* 0x000fe400000e0000 */
[----:B------:R-:W-:Y:S01]  /*12da0*/  R2UR UR7, R13 ;  /* 0x000000000d0772ca */ /* 0x000fe200000e0000 */
[----:B----4-:R-:W-:Y:S02]  /*12db0*/  VIADD R10, R14, 0x204 ;  /* 0x000002040e0a7836 */ /* 0x010fe40000000000 */
[----:B------:R-:W-:-:S03]  /*12dc0*/  IMAD.MOV.U32 R11, RZ, RZ, R15 ;  /* 0x000000ffff0b7224 */ /* 0x000fc600078e000f */
        /* <DEDUP_REMOVED lines=8> */
[----:B------:R-:W-:-:S03]  /*12e50*/  IMAD.MOV.U32 R13, RZ, RZ, R7 ;  /* 0x000000ffff0d7224 */ /* 0x000fc600078e0007 */
[----:B------:R-:W-:Y:S02]  /*12e60*/  R2UR UR6, R12 ;  /* 0x000000000c0672ca */ /* 0x000fe400000e0000 */
[----:B------:R-:W-:Y:S01]  /*12e70*/  R2UR UR7, R13 ;  /* 0x000000000d0772ca */ /* 0x000fe200000e0000 */
[----:B------:R-:W-:Y:S02]  /*12e80*/  VIADD R10, R56, 0x206 ;  /* 0x00000206380a7836 */ /* 0x000fe40000000000 */
        /* <DEDUP_REMOVED lines=12> */
[----:B--2---:R-:W-:Y:S02]  /*12f50*/  VIADD R10, R58, 0x400 ;  /* 0x000004003a0a7836 */ /* 0x004fe40000000000 */
[----:B------:R-:W-:-:S03]  /*12f60*/  IMAD.MOV.U32 R11, RZ, RZ, R59 ;  /* 0x000000ffff0b7224 */ /* 0x000fc600078e003b */
        /* <DEDUP_REMOVED lines=93> */
[----:B------:R-:W1:Y:S01]  /*13540*/  S2R R21, SR_TID.X ;  /* 0x0000000000157919 */ /* 0x000e620000002100 */
[----:B------:R-:W-:Y:S02]  /*13550*/  WARPGROUP.DEPBAR.LE gsb0, 0x0 ;  /* 0x00008000000079c5 */ /* 0x000fe40000010000 */
[----:B------:R-:W4:Y:S04]  /*13560*/  LD.E.64 R60, desc[UR46][R152.64+0xb0] ;  /* 0x0000b02e983c7980 */ /* 0x000f28000c101b00 */
[----:B------:R-:W-:Y:S01]  /*13570*/  ST.E desc[UR46][R152.64+0x88], R9 ;  /* 0x0000880998007985 */ /* 0x000fe2000c10192e */
[----:B------:R-:W-:-:S06]  /*13580*/  WARPGROUP.ARRIVE ;  /* 0x00000000000079c5 */ /* 0x000fcc0000000000 */
[----:B------:R-:W-:Y:S01]  /*13590*/  HGMMA.64x64x16.F32 R24, gdesc[UR4], R24, gsb0 ;  /* 0x00e00000041879f0 */ /* 0x000fe20008000818 */
[----:B-1----:R-:W-:-:S05]  /*135a0*/  SHF.R.U32.HI R21, RZ, 0x7, R21 ;  /* 0x00000007ff157819 */ /* 0x002fca0000011615 */
[----:B------:R-:W1:Y:S01]  /*135b0*/  SHFL.IDX PT, R8, R21, RZ, 0x1f ;  /* 0x00001fff15087589 */ /* 0x000e6200000e0000 */
[----:B------:R-:W-:Y:S01]  /*135c0*/  IMAD.MOV.U32 R13, RZ, RZ, R7 ;  /* 0x000000ffff0d7224 */ /* 0x000fe200078e0007 */
[----:B------:R-:W-:Y:S02]  /*135d0*/  UMOV UR4, 0x1 ;  /* 0x0000000100047882 */ /* 0x000fe40000000000 */
[----:B------:R-:W-:Y:S02]  /*135e0*/  UISETP.NE.U32.AND UP0, UPT, UR4, URZ, UPT ;  /* 0x0000003f0400728c */ /* 0x000fe4000bf05070 */
[----:B------:R-:W-:Y:S02]  /*135f0*/  R2UR UR11, R13 ;  /* 0x000000000d0b72ca */ /* 0x000fe400000e0000 */
[----:B-1----:R-:W-:Y:S01]  /*13600*/  ISETP.GT.AND P2, PT, R8, 0x7f, PT ;  /* 0x0000007f0800780c */ /* 0x002fe20003f44270 */
[----:B------:R-:W-:-:S03]  /*13610*/  VIADD R8, R6, 0x800 ;  /* 0x0000080006087836 */ /* 0x000fc60000000000 */
[----:B------:R-:W-:Y:S01]  /*13620*/  SEL R21, RZ, 0x2, !P2 ;  /* 0x00000002ff157807 */ /* 0x000fe20005000000 */
[----:B--2---:R-:W-:-:S03]  /*13630*/  IMAD.MOV.U32 R11, RZ, RZ, R15 ;  /* 0x000000ffff0b7224 */ /* 0x004fc600078e000f */
[----:B------:R-:W-:Y:S01]  /*13640*/  IADD3 R10, R14, 0x800, R21 ;  /* 0x000008000e0a7810 */ /* 0x000fe20007ffe015 */
[----:B------:R-:W-:Y:S01]  /*13650*/  IMAD.IADD R12, R21, 0x1, R8 ;  /* 0x00000001150c7824 */ /* 0x000fe200078e0208 */
[----:B------:R-:W-:Y:S02]  /*13660*/  R2UR UR9, R11 ;  /* 0x000000000b0972ca */ /* 0x000fe400000e0000 */
[----:B------:R-:W-:Y:S02]  /*13670*/  R2UR UR8, R10 ;  /* 0x000000000a0872ca */ /* 0x000fe400000e0000 */
[----:B------:R-:W-:Y:S01]  /*13680*/  R2UR UR10, R12 ;  /* 0x000000000c0a72ca */ /* 0x000fe200000e0000 */
[----:B------:R-:W-:Y:S02]  /*13690*/  WARPGROUP.DEPBAR.LE gsb0, 0x0 ;  /* 0x00008000000079c5 */ /* 0x000fe40000010000 */
[----:B------:R-:W2:Y:S04]  /*136a0*/  LD.E.64 R14, desc[UR46][R152.64+0xb0] ;  /* 0x0000b02e980e7980 */ /* 0x000ea8000c101b00 */
[----:B------:R-:W-:Y:S01]  /*136b0*/  ST.E desc[UR46][R152.64+0x88], R9 ;  /* 0x0000880998007985 */ /* 0x000fe2000c10192e */
[----:B------:R-:W-:-:S06]  /*136c0*/  WARPGROUP.ARRIVE ;  /* 0x00000000000079c5 */ /* 0x000fcc0000000000 */
[----:B------:R-:W-:Y:S01]  /*136d0*/  HGMMA.64x64x16.F32 R24, gdesc[UR8], R24, UP0, gsb0 ;  /* 0x00e00000081879f0 */ /* 0x000fe2000b800818 */
[----:B------:R-:W-:-:S05]  /*136e0*/  IMAD.MOV.U32 R59, RZ, RZ, 0x4 ;  /* 0x00000004ff3b7424 */ /* 0x000fca00078e00ff */
[----:B------:R-:W-:Y:S01]  /*136f0*/  SEL R57, R59, 0x2, P2 ;  /* 0x000000023b397807 */ /* 0x000fe20001000000 */
[----:B------:R-:W-:-:S04]  /*13700*/  IMAD.MOV.U32 R13, RZ, RZ, R7 ;  /* 0x000000ffff0d7224 */ /* 0x000fc800078e0007 */
[----:B------:R-:W-:Y:S01]  /*13710*/  IMAD.IADD R12, R8, 0x1, R57 ;  /* 0x00000001080c7824 */ /* 0x000fe200078e0239 */
[----:B------:R-:W-:-:S04]  /*13720*/  R2UR UR7, R13 ;  /* 0x000000000d0772ca */ /* 0x000fc800000e0000 */
[----:B------:R-:W-:Y:S01]  /*13730*/  R2UR UR6, R12 ;  /* 0x000000000c0672ca */ /* 0x000fe200000e0000 */
[----:B---3--:R-:W-:Y:S01]  /*13740*/  IMAD.MOV.U32 R11, RZ, RZ, R65 ;  /* 0x000000ffff0b7224 */ /* 0x008fe200078e0041 */
[----:B------:R-:W-:-:S04]  /*13750*/  IADD3 R10, R57, 0x800, R64 ;  /* 0x00000800390a7810 */ /* 0x000fc80007ffe040 */
[----:B------:R-:W-:Y:S02]  /*13760*/  R2UR UR4, R10 ;  /* 0x000000000a0472ca */ /* 0x000fe400000e0000 */
[----:B------:R-:W-:Y:S01]  /*13770*/  R2UR UR5, R11 ;  /* 0x000000000b0572ca */ /* 0x000fe200000e0000 */
[----:B------:R-:W-:Y:S02]  /*13780*/  WARPGROUP.DEPBAR.LE gsb0, 0x0 ;  /* 0x00008000000079c5 */ /* 0x000fe40000010000 */
[----:B------:R-:W3:Y:S04]  /*13790*/  LD.E.64 R62, desc[UR46][R152.64+0xb0] ;  /* 0x0000b02e983e7980 */ /* 0x000ee8000c101b00 */
[----:B------:R-:W-:Y:S01]  /*137a0*/  ST.E desc[UR46][R152.64+0x88], R9 ;  /* 0x0000880998007985 */ /* 0x000fe2000c10192e */
[----:B------:R-:W-:-:S06]  /*137b0*/  WARPGROUP.ARRIVE ;  /* 0x00000000000079c5 */ /* 0x000fcc0000000000 */
[----:B------:R-:W-:Y:S01]  /*137c0*/  HGMMA.64x64x16.F32 R24, gdesc[UR4], R24, gsb0 ;  /* 0x00e00000041879f0 */ /* 0x000fe20008000818 */
[----:B------:R-:W-:Y:S01]  /*137d0*/  SEL R59, R59, 0x6, !P2 ;  /* 0x000000063b3b7807 */ /* 0x000fe20005000000 */
[----:B------:R-:W-:-:S04]  /*137e0*/  IMAD.MOV.U32 R13, RZ, RZ, R7 ;  /* 0x000000ffff0d7224 */ /* 0x000fc800078e0007 */
[----:B------:R-:W-:Y:S01]  /*137f0*/  IMAD.IADD R12, R8, 0x1, R59 ;  /* 0x00000001080c7824 */ /* 0x000fe200078e023b */
[----:B------:R-:W-:-:S04]  /*13800*/  R2UR UR7, R13 ;  /* 0x000000000d0772ca */ /* 0x000fc800000e0000 */
[----:B------:R-:W-:Y:S01]  /*13810*/  R2UR UR6, R12 ;  /* 0x000000000c0672ca */ /* 0x000fe200000e0000 */
[----:B----4-:R-:W-:Y:S01]  /*13820*/  IMAD.MOV.U32 R11, RZ, RZ, R67 ;  /* 0x000000ffff0b7224 */ /* 0x010fe200078e0043 */
[----:B------:R-:W-:-:S04]  /*13830*/  IADD3 R10, R59, 0x800, R66 ;  /* 0x000008003b0a7810 */ /* 0x000fc80007ffe042 */
[----:B------:R-:W-:Y:S02]  /*13840*/  R2UR UR4, R10 ;  /* 0x000000000a0472ca */ /* 0x000fe400000e0000 */
[----:B------:R-:W-:Y:S01]  /*13850*/  R2UR UR5, R11 ;  /* 0x000000000b0572ca */ /* 0x000fe200000e0000 */
[----:B------:R-:W-:Y:S02]  /*13860*/  WARPGROUP.DEPBAR.LE gsb0, 0x0 ;  /* 0x00008000000079c5 */ /* 0x000fe40000010000 */
[----:B------:R-:W4:Y:S04]  /*13870*/  LD.E.64 R64, desc[UR46][R152.64+0xb0] ;  /* 0x0000b02e98407980 */ /* 0x000f28000c101b00 */
[----:B------:R-:W-:Y:S01]  /*13880*/  ST.E desc[UR46][R152.64+0x88], R9 ;  /* 0x0000880998007985 */ /* 0x000fe2000c10192e */
[----:B------:R-:W-:-:S06]  /*13890*/  WARPGROUP.ARRIVE ;  /* 0x00000000000079c5 */ /* 0x000fcc0000000000 */
[----:B------:R-:W-:Y:S01]  /*138a0*/  HGMMA.64x64x16.F32 R24, gdesc[UR4], R24, gsb0 ;  /* 0x00e00000041879f0 */ /* 0x000fe20008000818 */
[----:B------:R-:W-:Y:S02]  /*138b0*/  IMAD.MOV.U32 R8, RZ, RZ, 0x28 ;  /* 0x00000028ff087424 */ /* 0x000fe400078e00ff */
[----:B------:R-:W-:-:S03]  /*138c0*/  IMAD.MOV.U32 R11, RZ, RZ, 0xa00 ;  /* 0x00000a00ff0b7424 */ /* 0x000fc600078e00ff */
[----:B------:R-:W-:Y:S02]  /*138d0*/  SEL R8, R8, 0x26, P2 ;  /* 0x0000002608087807 */ /* 0x000fe40001000000 */
[----:B------:R-:W-:-:S05]  /*138e0*/  SEL R11, R11, 0x980, P2 ;  /* 0x000009800b0b7807 */ /* 0x000fca0001000000 */
        /* <DEDUP_REMOVED lines=11> */
[----:B------:R-:W4:Y:S04]  /*139a0*/  LD.E.64 R66, desc[UR46][R152.64+0xb0] ;  /* 0x0000b02e98427980 */ /* 0x000f28000c101b00 */
[----:B------:R-:W-:Y:S01]  /*139b0*/  ST.E desc[UR46][R152.64+0x88], R9 ;  /* 0x0000880998007985 */ /* 0x000fe2000c10192e */
[----:B------:R-:W-:-:S06]  /*139c0*/  WARPGROUP.ARRIVE ;  /* 0x00000000000079c5 */ /* 0x000fcc0000000000 */
[----:B------:R-:W-:Y:S01]  /*139d0*/  HGMMA.64x64x16.F32 R24, gdesc[UR4], R24, gsb0 ;  /* 0x00e00000041879f0 */ /* 0x000fe20008000818 */
[----:B------:R-:W-:Y:S02]  /*139e0*/  VIADD R8, R6, 0xa00 ;  /* 0x00000a0006087836 */ /* 0x000fe40000000000 */
[----:B------:R-:W-:Y:S02]  /*139f0*/  IMAD.MOV.U32 R13, RZ, RZ, R7 ;  /* 0x000000ffff0d7224 */ /* 0x000fe400078e0007 */
[----:B------:R-:W-:-:S03]  /*13a00*/  IMAD.IADD R12, R21, 0x1, R8 ;  /* 0x00000001150c7824 */ /* 0x000fc600078e0208 */
[----:B------:R-:W-:Y:S02]  /*13a10*/  R2UR UR7, R13 ;  /* 0x000000000d0772ca */ /* 0x000fe400000e0000 */
[----:B------:R-:W-:Y:S01]  /*13a20*/  R2UR UR6, R12 ;  /* 0x000000000c0672ca */ /* 0x000fe200000e0000 */
[----:B--2---:R-:W-:Y:S01]  /*13a30*/  IMAD.MOV.U32 R11, RZ, RZ, R15 ;  /* 0x000000ffff0b7224 */ /* 0x004fe200078e000f */
[----:B------:R-:W-:-:S04]  /*13a40*/  IADD3 R10, R21, 0xa00, R14 ;  /* 0x00000a00150a7810 */ /* 0x000fc80007ffe00e */
[----:B------:R-:W-:Y:S02]  /*13a50*/  R2UR UR4, R10 ;  /* 0x000000000a0472ca */ /* 0x000fe400000e0000 */
[----:B------:R-:W-:Y:S01]  /*13a60*/  R2UR UR5, R11 ;  /* 0x000000000b0572ca */ /* 0x000fe200000e0000 */
[----:B------:R-:W-:Y:S02]  /*13a70*/  WARPGROUP.DEPBAR.LE gsb0, 0x0 ;  /* 0x00008000000079c5 */ /* 0x000fe40000010000 */
[----:B------:R-:W2:Y:S04]  /*13a80*/  LD.E.64 R60, desc[UR46][R152.64+0xb0] ;  /* 0x0000b02e983c7980 */ /* 0x000ea8000c101b00 */
[----:B------:R-:W-:Y:S01]  /*13a90*/  ST.E desc[UR46][R152.64+0x88], R9 ;  /* 0x0000880998007985 */ /* 0x000fe2000c10192e */
[----:B------:R-:W-:-:S06]  /*13aa0*/  WARPGROUP.ARRIVE ;  /* 0x00000000000079c5 */ /* 0x000fcc0000000000 */
[----:B------:R-:W-:Y:S01]  /*13ab0*/  HGMMA.64x64x16.F32 R24, gdesc[UR4], R24, gsb0 ;  /* 0x00e00000041879f0 */ /* 0x000fe20008000818 */
[----:B------:R-:W-:Y:S02]  /*13ac0*/  IMAD.IADD R12, R57, 0x1, R8 ;  /* 0x00000001390c7824 */ /* 0x000fe400078e0208 */
[----:B------:R-:W-:-:S03]  /*13ad0*/  IMAD.MOV.U32 R13, RZ, RZ, R7 ;  /* 0x000000ffff0d7224 */ /* 0x000fc600078e0007 */
[----:B------:R-:W-:Y:S02]  /*13ae0*/  R2UR UR6, R12 ;  /* 0x000000000c0672ca */ /* 0x000fe400000e0000 */
        /* <DEDUP_REMOVED lines=10> */
[----:B------:R-:W-:Y:S02]  /*13b90*/  IMAD.IADD R12, R59, 0x1, R8 ;  /* 0x000000013b0c7824 */ /* 0x000fe400078e0208 */
[----:B------:R-:W-:-:S03]  /*13ba0*/  IMAD.MOV.U32 R13, RZ, RZ, R7 ;  /* 0x000000ffff0d7224 */ /* 0x000fc600078e0007 */
[----:B------:R-:W-:Y:S02]  /*13bb0*/  R2UR UR6, R12 ;  /* 0x000000000c0672ca */ /* 0x000fe400000e0000 */
        /* <DEDUP_REMOVED lines=85> */
[----:B------:R-:W4:Y:S04]  /*14110*/  @!P0 LD.E.64 R14, desc[UR46][R152.64+0x30] ;  /* 0x0000302e980e8980 */ /* 0x000f28000c101b00 */
[----:B------:R-:W4:Y:S04]  /*14120*/  @!P0 LD.E R56, desc[UR46][R152.64+0x1e8] ;  /* 0x0001e82e98388980 */ /* 0x000f28000c101900 */
[----:B------:R-:W-:Y:S01]  /*14130*/  ST.E desc[UR46][R152.64+0x88], R9 ;  /* 0x0000880998007985 */ /* 0x000fe2000c10192e */
[----:B------:R-:W-:-:S06]  /*14140*/  WARPGROUP.ARRIVE ;  /* 0x00000000000079c5 */ /* 0x000fcc0000000000 */
[----:B------:R-:W-:Y:S01]  /*14150*/  HGMMA.64x64x16.F32 R24, gdesc[UR4], R24, gsb0 ;  /* 0x00e00000041879f0 */ /* 0x000fe20008000818 */
[----:B------:R-:W-:Y:S02]  /*14160*/  VIADD R8, R6, 0xe00 ;  /* 0x00000e0006087836 */ /* 0x000fe40000000000 */
[----:B------:R-:W-:Y:S02]  /*14170*/  IMAD.MOV.U32 R13, RZ, RZ, R7 ;  /* 0x000000ffff0d7224 */ /* 0x000fe400078e0007 */
[----:B------:R-:W-:-:S03]  /*14180*/  IMAD.IADD R12, R21, 0x1, R8 ;  /* 0x00000001150c7824 */ /* 0x000fc600078e0208 */
[----:B------:R-:W-:Y:S01]  /*14190*/  R2UR UR7, R13 ;  /* 0x000000000d0772ca */ /* 0x000fe200000e0000 */
[----:B--2---:R-:W-:Y:S01]  /*141a0*/  IMAD.MOV.U32 R11, RZ, RZ, R67 ;  /* 0x000000ffff0b7224 */ /* 0x004fe200078e0043 */
[----:B------:R-:W-:Y:S02]  /*141b0*/  IADD3 R10, R21, 0xe00, R66 ;  /* 0x00000e00150a7810 */ /* 0x000fe40007ffe042 */
[----:B------:R-:W-:Y:S02]  /*141c0*/  R2UR UR6, R12 ;  /* 0x000000000c0672ca */ /* 0x000fe400000e0000 */
[----:B------:R-:W-:Y:S02]  /*141d0*/  R2UR UR4, R10 ;  /* 0x000000000a0472ca */ /* 0x000fe400000e0000 */
[----:B------:R-:W-:Y:S01]  /*141e0*/  R2UR UR5, R11 ;  /* 0x000000000b0572ca */ /* 0x000fe200000e0000 */
[----:B------:R-:W-:Y:S02]  /*141f0*/  WARPGROUP.DEPBAR.LE gsb0, 0x0 ;  /* 0x00008000000079c5 */ /* 0x000fe40000010000 */
[----:B------:R-:W-:Y:S01]  /*14200*/  ST.E desc[UR46][R152.64+0x88], R9 ;  /* 0x0000880998007985 */ /* 0x000fe2000c10192e */
[----:B------:R-:W-:-:S09]  /*14210*/  WARPGROUP.ARRIVE ;  /* 0x00000000000079c5 */ /* 0x000fd20000000000 */
        /* <DEDUP_REMOVED lines=22> */
[----:B------:R-:W-:Y:S01]  /*14380*/  ST.E desc[UR46][R152.64+0x88], R9 ;  /* 0x0000880998007985 */ /* 0x000fe2000c10192e */
[----:B------:R-:W-:-:S09]  /*14390*/  WARPGROUP.ARRIVE ;  /* 0x00000000000079c5 */ /* 0x000fd20000000000 */
[----:B------:R-:W-:Y:S01]  /*143a0*/  HGMMA.64x64x16.F32 R24, gdesc[UR4], R24, gsb0 ;  /* 0x00e00000041879f0 */ /* 0x000fe20008000818 */
[----:B------:R-:W-:Y:S02]  /*143b0*/  IMAD.MOV.U32 R8, RZ, RZ, 0x40 ;  /* 0x00000040ff087424 */ /* 0x000fe400078e00ff */
[----:B------:R-:W-:-:S03]  /*143c0*/  IMAD.MOV.U32 R11, RZ, RZ, 0x1000 ;  /* 0x00001000ff0b7424 */ /* 0x000fc600078e00ff */
[----:B------:R-:W-:Y:S02]  /*143d0*/  SEL R8, R8, 0x3e, P2 ;  /* 0x0000003e08087807 */ /* 0x000fe40001000000 */
[----:B------:R-:W-:-:S05]  /*143e0*/  SEL R11, R11, 0xf80, P2 ;  /* 0x00000f800b0b7807 */ /* 0x000fca0001000000 */
[----:B------:R-:W-:-:S05]  /*143f0*/  IMAD.IADD R8, R8, 0x1, R11 ;  /* 0x0000000108087824 */ /* 0x000fca00078e020b */
[----:B------:R-:W-:-:S05]  /*14400*/  LOP3.LUT R11, R8, 0x1e06, RZ, 0xc0, !PT ;  /* 0x00001e06080b7812 */ /* 0x000fca00078ec0ff */
[----:B------:R-:W-:Y:S02]  /*14410*/  IMAD.IADD R10, R6, 0x1, R11 ;  /* 0x00000001060a7824 */ /* 0x000fe400078e020b */
[----:B------:R-:W-:Y:S02]  /*14420*/  IMAD.IADD R6, R11, 0x1, R62 ;  /* 0x000000010b067824 */ /* 0x000fe400078e023e */
[----:B------:R-:W-:Y:S02]  /*14430*/  IMAD.MOV.U32 R11, RZ, RZ, R7 ;  /* 0x000000ffff0b7224 */ /* 0x000fe400078e0007 */
[----:B------:R-:W-:Y:S01]  /*14440*/  IMAD.MOV.U32 R7, RZ, RZ, R63 ;  /* 0x000000ffff077224 */ /* 0x000fe200078e003f */
[----:B------:R-:W-:Y:S02]  /*14450*/  R2UR UR6, R10 ;  /* 0x000000000a0672ca */ /* 0x000fe400000e0000 */
[----:B------:R-:W-:Y:S02]  /*14460*/  R2UR UR7, R11 ;  /* 0x000000000b0772ca */ /* 0x000fe400000e0000 */
[----:B------:R-:W-:-:S02]  /*14470*/  R2UR UR4, R6 ;  /* 0x00000000060472ca */ /* 0x000fc400000e0000 */
[----:B------:R-:W-:Y:S01]  /*14480*/  R2UR UR5, R7 ;  /* 0x00000000070572ca */ /* 0x000fe200000e0000 */
[----:B------:R-:W-:Y:S02]  /*14490*/  WARPGROUP.DEPBAR.LE gsb0, 0x0 ;  /* 0x00008000000079c5 */ /* 0x000fe40000010000 */
[----:B------:R-:W-:Y:S01]  /*144a0*/  ST.E desc[UR46][R152.64+0x88], R9 ;  /* 0x0000880998007985 */ /* 0x000fe2000c10192e */
[----:B------:R-:W-:-:S09]  /*144b0*/  WARPGROUP.ARRIVE ;  /* 0x00000000000079c5 */ /* 0x000fd20000000000 */
[----:B------:R-:W-:Y:S01]  /*144c0*/  HGMMA.64x64x16.F32 R24, gdesc[UR4], R24, gsb0 ;  /* 0x00e00000041879f0 */ /* 0x000fe20008000818 */
[----:B------:R-:W-:-:S05]  /*144d0*/  @!P0 MOV R15, R14 ;  /* 0x0000000e000f8202 */ /* 0x000fca0000000f00 */
[----:B------:R-:W-:-:S05]  /*144e0*/  @!P0 IMAD R56, R56, 0x8, R15 ;  /* 0x0000000838388824 */ /* 0x000fca00078e020f */
[----:B------:R-:W-:Y:S01]  /*144f0*/  @!P0 PRMT R56, RZ, 0x654, R56 ;  /* 0x00000654ff388816 */ /* 0x000fe20000000038 */
[----:B------:R-:W-:Y:S02]  /*14500*/  WARPGROUP.DEPBAR.LE gsb0, 0x0 ;  /* 0x00008000000079c5 */ /* 0x000fe40000010000 */
[----:B------:R0:W-:Y:S01]  /*14510*/  ST.E desc[UR46][R152.64+0x88], R9 ;  /* 0x0000880998007985 */ /* 0x0001e2000c10192e */
[----:B------:R1:W-:Y:S03]  /*14520*/  @!P0 SYNCS.ARRIVE.TRANS64.RED.A1T0 RZ, [R56+URZ], RZ ;  /* 0x000000ff38ff89a7 */ /* 0x0003e6000810043f */
[----:B------:R-:W2:Y:S04]  /*14530*/  LD.E.64 R14, desc[UR46][R152.64+0x120] ;  /* 0x0001202e980e7980 */ /* 0x000ea8000c101b00 */
[----:B------:R-:W0:Y:S04]  /*14540*/  LD.E.64 R6, desc[UR46][R152.64+0x410] ;  /* 0x0004102e98067980 */ /* 0x000e28000c101b00 */
[----:B--2---:R-:W2:Y:S02]  /*14550*/  LD.E R8, desc[UR46][R14.64] ;  /* 0x0000002e0e087980 */ /* 0x004ea4000c101900 */
[-C--:B--2---:R-:W-:Y:S01]  /*14560*/  FMUL.FTZ R11, R24, R8.reuse ;  /* 0x00000008180b7220 */ /* 0x084fe20000410000 */
[-C--:B------:R-:W-:Y:S01]  /*14570*/  FMUL.FTZ R10, R25, R8.reuse ;  /* 0x00000008190a7220 */ /* 0x080fe20000410000 */
[----:B------:R-:W-:-:S04]  /*14580*/  FMUL.FTZ R28, R28, R8 ;  /* 0x000000081c1c7220 */ /* 0x000fc80000410000 */
[----:B------:R-:W0:Y:S01]  /*14590*/  MUFU.TANH R11, R11 ;  /* 0x0000000b000b7308 */ /* 0x000e220000002400 */
[-C--:B------:R-:W-:Y:S01]  /*145a0*/  FMUL.FTZ R29, R29, R8.reuse ;  /* 0x000000081d1d7220 */ /* 0x080fe20000410000 */
[----:B-1----:R-:W-:-:S06]  /*145b0*/  FMUL.FTZ R56, R32, R8 ;  /* 0x0000000820387220 */ /* 0x002fcc0000410000 */
[----:B------:R-:W1:Y:S01]  /*145c0*/  MUFU.TANH R10, R10 ;  /* 0x0000000a000a7308 */ /* 0x000e620000002400 */
[----:B------:R-:W-:-:S07]  /*145d0*/  FMUL.FTZ R33, R33, R8 ;  /* 0x0000000821217220 */ /* 0x000fce0000410000 */
[----:B------:R-:W2:Y:S01]  /*145e0*/  MUFU.TANH R28, R28 ;  /* 0x0000001c001c7308 */ /* 0x000ea20000002400 */
[----:B0-----:R-:W-:Y:S01]  /*145f0*/  FMNMX.FTZ R9, R11, R6, !PT ;  /* 0x000000060b097209 */ /* 0x001fe20007810000 */
[----:B------:R-:W-:-:S06]  /*14600*/  FMUL.FTZ R57, R36, R8 ;  /* 0x0000000824397220 */ /* 0x000fcc0000410000 */
[----:B------:R-:W0:Y:S01]  /*14610*/  MUFU.TANH R29, R29 ;  /* 0x0000001d001d7308 */ /* 0x000e220000002400 */
[----:B-1----:R-:W-:Y:S01]  /*14620*/  FMNMX.FTZ R9, R10, R9, !PT ;  /* 0x000000090a097209 */ /* 0x002fe20007810000 */
[----:B------:R-:W-:-:S06]  /*14630*/  FMUL.FTZ R37, R37, R8 ;  /* 0x0000000825257220 */ /* 0x000fcc0000410000 */
[----:B------:R-:W1:Y:S01]  /*14640*/  MUFU.TANH R56, R56 ;  /* 0x0000003800387308 */ /* 0x000e620000002400 */
[----:B------:R-:W-:Y:S01]  /*14650*/  FMUL.FTZ R14, R30, R8 ;  /* 0x000000081e0e7220 */ /* 0x000fe20000410000 */
[----:B--2---:R-:W-:-:S06]  /*14660*/  FMNMX.FTZ R30, R28, R9, !PT ;  /* 0x000000091c1e7209 */ /* 0x004fcc0007810000 */
[----:B------:R-:W2:Y:S01]  /*14670*/  MUFU.TANH R33, R33 ;  /* 0x0000002100217308 */ /* 0x000ea20000002400 */
[----:B------:R-:W-:Y:S01]  /*14680*/  FMUL.FTZ R40, R40, R8 ;  /* 0x0000000828287220 */ /* 0x000fe20000410000 */
[----:B0-----:R-:W-:-:S06]  /*14690*/  FMNMX.FTZ R9, R29, R30, !PT ;  /* 0x0000001e1d097209 */ /* 0x001fcc0007810000 */
[----:B------:R-:W0:Y:S01]  /*146a0*/  MUFU.TANH R57, R57 ;  /* 0x0000003900397308 */ /* 0x000e220000002400 */
[----:B------:R-:W-:Y:S01]  /*146b0*/  FMUL.FTZ R41, R41, R8 ;  /* 0x0000000829297220 */ /* 0x000fe20000410000 */
[----:B-1----:R-:W-:-:S06]  /*146c0*/  FMNMX.FTZ R30, R56, R9, !PT ;  /* 0x00000009381e7209 */ /* 0x002fcc0007810000 */
        /* <DEDUP_REMOVED lines=13> */
[-C--:B------:R-:W-:Y:S01]  /*147a0*/  FMUL.FTZ R52, R52, R8.reuse ;  /* 0x0000000834347220 */ /* 0x080fe20000410000 */
[----:B------:R-:W-:Y:S01]  /*147b0*/  FMUL.FTZ R12, R26, R8 ;  /* 0x000000081a0c7220 */ /* 0x000fe20000410000 */
[----:B0-----:R-:W-:-:S05]  /*147c0*/  FMNMX.FTZ R30, R60, R30, !PT ;  /* 0x0000001e3c1e7209 */ /* 0x001fca0007810000 */
[----:B------:R-:W0:Y:S01]  /*147d0*/  MUFU.TANH R48, R48 ;  /* 0x0000003000307308 */ /* 0x000e220000002400 */
[-C--:B------:R-:W-:Y:S01]  /*147e0*/  FMUL.FTZ R13, R27, R8.reuse ;  /* 0x000000081b0d7220 */ /* 0x080fe20000410000 */
[----:B------:R-:W-:Y:S01]  /*147f0*/  FMUL.FTZ R53, R53, R8 ;  /* 0x0000000835357220 */ /* 0x000fe20000410000 */
[----:B-1----:R-:W-:-:S05]  /*14800*/  FMNMX.FTZ R30, R62, R30, !PT ;  /* 0x0000001e3e1e7209 */ /* 0x002fca0007810000 */
[----:B------:R-:W1:Y:S01]  /*14810*/  MUFU.TANH R66, R49 ;  /* 0x0000003100427308 */ /* 0x000e620000002400 */
[----:B--2---:R-:W-:-:S07]  /*14820*/  FMNMX.FTZ R30, R64, R30, !PT ;  /* 0x0000001e401e7209 */ /* 0x004fce0007810000 */
[----:B------:R-:W2:Y:S01]  /*14830*/  MUFU.TANH R52, R52 ;  /* 0x0000003400347308 */ /* 0x000ea20000002400 */
[----:B------:R-:W-:-:S07]  /*14840*/  FMUL.FTZ R15, R31, R8 ;  /* 0x000000081f0f7220 */ /* 0x000fce0000410000 */
[----:B------:R-:W3:Y:S01]  /*14850*/  MUFU.TANH R12, R12 ;  /* 0x0000000c000c7308 */ /* 0x000ee20000002400 */
[----:B0-----:R-:W-:-:S07]  /*14860*/  FMNMX.FTZ R30, R48, R30, !PT ;  /* 0x0000001e301e7209 */ /* 0x001fce0007810000 */
[----:B------:R-:W0:Y:S01]  /*14870*/  MUFU.TANH R68, R53 ;  /* 0x0000003500447308 */ /* 0x000e220000002400 */
[----:B------:R-:W-:-:S07]  /*14880*/  FMUL.FTZ R21, R34, R8 ;  /* 0x0000000822157220 */ /* 0x000fce0000410000 */
[----:B------:R-:W4:Y:S01]  /*14890*/  MUFU.TANH R13, R13 ;  /* 0x0000000d000d7308 */ /* 0x000f220000002400 */
[----:B-1----:R-:W-:Y:S01]  /*148a0*/  FMNMX.FTZ R9, R66, R30, !PT ;  /* 0x0000001e42097209 */ /* 0x002fe20007810000 */
[----:B------:R-:W-:-:S06]  /*148b0*/  FMUL.FTZ R24, R35, R8 ;  /* 0x0000000823187220 */ /* 0x000fcc0000410000 */
[----:B------:R-:W1:Y:S01]  /*148c0*/  MUFU.TANH R14, R14 ;  /* 0x0000000e000e7308 */ /* 0x000e620000002400 */
[----:B--2---:R-:W-:Y:S01]  /*148d0*/  FMNMX.FTZ R31, R52, R9, !PT ;  /* 0x00000009341f7209 */ /* 0x004fe20007810000 */
[----:B------:R-:W-:Y:S01]  /*148e0*/  FMUL.FTZ R25, R38, R8 ;  /* 0x0000000826197220 */ /* 0x000fe20000410000 */
[----:B---3--:R-:W-:-:S05]  /*148f0*/  FMNMX.FTZ R30, R12, R7, !PT ;  /* 0x000000070c1e7209 */ /* 0x008fca0007810000 */
[----:B------:R-:W2:Y:S01]  /*14900*/  MUFU.TANH R15, R15 ;  /* 0x0000000f000f7308 */ /* 0x000ea20000002400 */
[----:B0-----:R-:W-:Y:S01]  /*14910*/  FMNMX.FTZ R41, R68, R31, !PT ;  /* 0x0000001f44297209 */ /* 0x001fe20007810000 */
[----:B------:R-:W-:Y:S01]  /*14920*/  FMUL.FTZ R26, R39, R8 ;  /* 0x00000008271a7220 */ /* 0x000fe20000410000 */
[----:B----4-:R-:W-:-:S05]  /*14930*/  FMNMX.FTZ R9, R13, R30, !PT ;  /* 0x0000001e0d097209 */ /* 0x010fca0007810000 */
[----:B------:R-:W0:Y:S01]  /*14940*/  MUFU.TANH R21, R21 ;  /* 0x0000001500157308 */ /* 0x000e220000002400 */
[----:B-1----:R-:W-:Y:S01]  /*14950*/  FMNMX.FTZ R30, R14, R9, !PT ;  /* 0x000000090e1e7209 */ /* 0x002fe20007810000 */
[----:B------:R-:W1:Y:S06]  /*14960*/  SHFL.BFLY PT, R40, R41, 0x2, 0x1f ;  /* 0x0c401f0029287f89 */ /* 0x000e6c00000e0000 */
[----:B------:R-:W3:Y:S01]  /*14970*/  MUFU.TANH R24, R24 ;  /* 0x0000001800187308 */ /* 0x000ee20000002400 */
[----:B------:R-:W-:Y:S01]  /*14980*/  FMUL.FTZ R27, R42, R8 ;  /* 0x000000082a1b7220 */ /* 0x000fe20000410000 */
[----:B--2---:R-:W-:-:S06]  /*14990*/  FMNMX.FTZ R30, R15, R30, !PT ;  /* 0x0000001e0f1e7209 */ /* 0x004fcc0007810000 */
[----:B------:R-:W2:Y:S01]  /*149a0*/  MUFU.TANH R25, R25 ;  /* 0x0000001900197308 */ /* 0x000ea20000002400 */
[----:B------:R-:W-:Y:S01]  /*149b0*/  FMUL.FTZ R36, R43, R8 ;  /* 0x000000082b247220 */ /* 0x000fe20000410000 */
[----:B0-----:R-:W-:-:S06]  /*149c0*/  FMNMX.FTZ R9, R21, R30, !PT ;  /* 0x0000001e15097209 */ /* 0x001fcc0007810000 */
[----:B------:R-:W0:Y:S01]  /*149d0*/  MUFU.TANH R26, R26 ;  /* 0x0000001a001a7308 */ /* 0x000e220000002400 */
[----:B------:R-:W-:Y:S01]  /*149e0*/  FMUL.FTZ R39, R46, R8 ;  /* 0x000000082e277220 */ /* 0x000fe20000410000 */
[----:B---3--:R-:W-:-:S06]  /*149f0*/  FMNMX.FTZ R30, R24, R9, !PT ;  /* 0x00000009181e7209 */ /* 0x008fcc0007810000 */
        /* <DEDUP_REMOVED lines=10> */
[----:B-1----:R-:W-:Y:S01]  /*14aa0*/  FMNMX.FTZ R40, R41, R40, !PT ;  /* 0x0000002829287209 */ /* 0x002fe20007810000 */
[----:B------:R-:W-:Y:S01]  /*14ab0*/  FMUL.FTZ R32, R54, R8 ;  /* 0x0000000836207220 */ /* 0x000fe20000410000 */
[----:B--2---:R-:W-:-:S05]  /*14ac0*/  FMNMX.FTZ R30, R36, R9, !PT ;  /* 0x00000009241e7209 */ /* 0x004fca0007810000 */
[----:B------:R-:W1:Y:S01]  /*14ad0*/  MUFU.TANH R35, R35 ;  /* 0x0000002300237308 */ /* 0x000e620000002400 */
[----:B------:R-:W2:Y:S01]  /*14ae0*/  SHFL.BFLY PT, R45, R40, 0x1, 0x1f ;  /* 0x0c201f00282d7f89 */ /* 0x000ea200000e0000 */
[----:B------:R-:W-:Y:S01]  /*14af0*/  FMUL.FTZ R31, R55, R8 ;  /* 0x00000008371f7220 */ /* 0x000fe20000410000 */
[----:B0-----:R-:W-:-:S05]  /*14b00*/  FMNMX.FTZ R9, R39, R30, !PT ;  /* 0x0000001e27097209 */ /* 0x001fca0007810000 */
[----:B------:R-:W0:Y:S01]  /*14b10*/  MUFU.TANH R34, R34 ;  /* 0x0000002200227308 */ /* 0x000e220000002400 */
[----:B---3--:R-:W-:-:S07]  /*14b20*/  FMNMX.FTZ R8, R38, R9, !PT ;  /* 0x0000000926087209 */ /* 0x008fce0007810000 */
[----:B------:R-:W3:Y:S01]  /*14b30*/  MUFU.TANH R32, R32 ;  /* 0x0000002000207308 */ /* 0x000ee20000002400 */
[----:B-1----:R-:W-:-:S07]  /*14b40*/  FMNMX.FTZ R9, R35, R8, !PT ;  /* 0x0000000823097209 */ /* 0x002fce0007810000 */
[----:B------:R-:W1:Y:S01]  /*14b50*/  MUFU.TANH R31, R31 ;  /* 0x0000001f001f7308 */ /* 0x000e620000002400 */
[----:B0-----:R-:W-:Y:S02]  /*14b60*/  FMNMX.FTZ R9, R34, R9, !PT ;  /* 0x0000000922097209 */ /* 0x001fe40007810000 */
[----:B------:R-:W-:Y:S02]  /*14b70*/  IADD3 R8, P2, R2, 0x410, RZ ;  /* 0x0000041002087810 */ /* 0x000fe40007f5e0ff */
[----:B---3--:R-:W-:-:S03]  /*14b80*/  FMNMX.FTZ R30, R32, R9, !PT ;  /* 0x00000009201e7209 */ /* 0x008fc60007810000 */
[----:B------:R-:W-:Y:S01]  /*14b90*/  IMAD.X R9, RZ, RZ, R16, P2 ;  /* 0x000000ffff097224 */ /* 0x000fe200010e0610 */
[----:B------:R-:W-:Y:S02]  /*14ba0*/  LOP3.LUT R8, R8, 0x4, RZ, 0xfc, !PT ;  /* 0x0000000408087812 */ /* 0x000fe400078efcff */
[----:B--2---:R-:W-:Y:S02]  /*14bb0*/  FMNMX.FTZ R45, R40, R45, !PT ;  /* 0x0000002d282d7209 */ /* 0x004fe40007810000 */
[----:B-1----:R-:W-:Y:S01]  /*14bc0*/  FMNMX.FTZ R43, R31, R30, !PT ;  /* 0x0000001e1f2b7209 */ /* 0x002fe20007810000 */
[----:B------:R-:W-:Y:S04]  /*14bd0*/  ST.E desc[UR46][R152.64+0x410], R41 ;  /* 0x0004102998007985 */ /* 0x000fe8000c10192e */
[----:B------:R-:W-:Y:S04]  /*14be0*/  ST.E desc[UR46][R8.64], R43 ;  /* 0x0000002b08007985 */ /* 0x000fe8000c10192e */
[----:B------:R-:W-:Y:S04]  /*14bf0*/  ST.E desc[UR46][R152.64+0x410], R45 ;  /* 0x0004102d98007985 */ /* 0x000fe8000c10192e */
[----:B------:R-:W2:Y:S04]  /*14c00*/  LD.E R30, desc[UR46][R8.64] ;  /* 0x0000002e081e7980 */ /* 0x000ea8000c101900 */
[----:B--2---:R-:W0:Y:S02]  /*14c10*/  SHFL.BFLY PT, R47, R30, 0x2, 0x1f ;  /* 0x0c401f001e2f7f89 */ /* 0x004e2400000e0000 */
[----:B0-----:R-:W-:-:S05]  /*14c20*/  FMNMX.FTZ R47, R30, R47, !PT ;  /* 0x0000002f1e2f7209 */ /* 0x001fca0007810000 */
[----:B------:R-:W0:Y:S02]  /*14c30*/  SHFL.BFLY PT, R40, R47, 0x1, 0x1f ;  /* 0x0c201f002f287f89 */ /* 0x000e2400000e0000 */
[----:B0-----:R-:W-:-:S05]  /*14c40*/  FMNMX.FTZ R42, R47, R40, !PT ;  /* 0x000000282f2a7209 */ /* 0x001fca0007810000 */
[----:B------:R0:W-:Y:S04]  /*14c50*/  ST.E desc[UR46][R8.64], R42 ;  /* 0x0000002a08007985 */ /* 0x0001e8000c10192e */
[----:B------:R-:W2:Y:S04]  /*14c60*/  LD.E R49, desc[UR46][R152.64+0x410] ;  /* 0x0004102e98317980 */ /* 0x000ea8000c101900 */
[----:B------:R-:W3:Y:S04]  /*14c70*/  LD.E R44, desc[UR46][R152.64+0x430] ;  /* 0x0004302e982c7980 */ /* 0x000ee8000c101900 */
[----:B------:R-:W4:Y:S04]  /*14c80*/  LD.E R51, desc[UR46][R152.64+0x424] ;  /* 0x0004242e98337980 */ /* 0x000f28000c101900 */
[----:B------:R-:W4:Y:S04]  /*14c90*/  LD.E R43, desc[UR46][R152.64+0x420] ;  /* 0x0004202e982b7980 */ /* 0x000f28000c101900 */
[----:B------:R-:W0:Y:S01]  /*14ca0*/  LD.E.64 R40, desc[UR46][R152.64+0xd8] ;  /* 0x0000d82e98287980 */ /* 0x000e22000c101b00 */
[----:B------:R-:W-:Y:S01]  /*14cb0*/  FADD.FTZ R7, R7, -R42 ;  /* 0x8000002a07077221 */ /* 0x000fe20000010000 */
[----:B--2---:R-:W-:-:S04]  /*14cc0*/  FADD.FTZ R49, R6, -R49 ;  /* 0x8000003106317221 */ /* 0x004fc80000010000 */
[----:B---3--:R-:W-:Y:S01]  /*14cd0*/  FMUL.FTZ R6, R49, R44 ;  /* 0x0000002c31067220 */ /* 0x008fe20000410000 */
[----:B------:R-:W-:-:S04]  /*14ce0*/  FMUL.FTZ R7, R44, R7 ;  /* 0x000000072c077220 */ /* 0x000fc80000410000 */
[----:B------:R-:W4:Y:S08]  /*14cf0*/  MUFU.EX2 R30, R7 ;  /* 0x00000007001e7308 */ /* 0x000f300000000800 */
[----:B------:R-:W1:Y:S01]  /*14d00*/  MUFU.EX2 R6, R6 ;  /* 0x0000000600067308 */ /* 0x000e620000000800 */
[----:B----4-:R-:W-:Y:S01]  /*14d10*/  FMUL.FTZ R51, R30, R51 ;  /* 0x000000331e337220 */ /* 0x010fe20000410000 */
[----:B-1----:R-:W-:-:S04]  /*14d20*/  FMUL.FTZ R43, R6, R43 ;  /* 0x0000002b062b7220 */ /* 0x002fc80000410000 */
[----:B------:R1:W-:Y:S04]  /*14d30*/  ST.E desc[UR46][R152.64+0x424], R51 ;  /* 0x0004243398007985 */ /* 0x0003e8000c10192e */
[----:B------:R1:W-:Y:S04]  /*14d40*/  ST.E desc[UR46][R152.64+0x420], R43 ;  /* 0x0004202b98007985 */ /* 0x0003e8000c10192e */
[----:B0-----:R-:W2:Y:S01]  /*14d50*/  LD.E R42, desc[UR46][R40.64+0x4] ;  /* 0x0000042e282a7980 */ /* 0x001ea2000c101900 */
[----:B------:R-:W-:Y:S01]  /*14d60*/  BSSY B0, `(.L_x_5291) ;  /* 0x000000c000007945 */ /* 0x000fe20003800000 */
[----:B--2---:R-:W-:-:S13]  /*14d70*/  ISETP.NE.AND P2, PT, R42, RZ, PT ;  /* 0x000000ff2a00720c */ /* 0x004fda0003f45270 */
[----:B-1----:R-:W-:Y:S05]  /*14d80*/  @P2 BRA `(.L_x_5292) ;  /* 0x0000000000242947 */ /* 0x002fea0003800000 */
[----:B------:R-:W2:Y:S04]  /*14d90*/  LD.E.64 R42, desc[UR46][R152.64+0xe0] ;  /* 0x0000e02e982a7980 */ /* 0x000ea8000c101b00 */
[----:B------:R-:W3:Y:S04]  /*14da0*/  LD.E R40, desc[UR46][R40.64] ;  /* 0x0000002e28287980 */ /* 0x000ee8000c101900 */
[----:B--2---:R-:W2:Y:S01]  /*14db0*/  LD.E.64 R42, desc[UR46][R42.64] ;  /* 0x0000002e2a2a7980 */ /* 0x004ea2000c101b00 */
[----:B---3--:R-:W-:-:S04]  /*14dc0*/  IMAD R45, R5, 0x40, R40 ;  /* 0x00000040052d7824 */ /* 0x008fc800078e0228 */
[----:B--2---:R-:W-:-:S05]  /*14dd0*/  IMAD.WIDE R44, R45, 0x4, R42 ;  /* 0x000000042d2c7825 */ /* 0x004fca00078e022a */
[----:B------:R0:W-:Y:S04]  /*14de0*/  ST.E desc[UR46][R44.64], R6 ;  /* 0x000000062c007985 */ /* 0x0001e8000c10192e */
[----:B------:R-:W2:Y:S04]  /*14df0*/  LD.E.64 R40, desc[UR46][R152.64+0xd8] ;  /* 0x0000d82e98287980 */ /* 0x000ea8000c101b00 */
[----:B--2---:R-:W2:Y:S02]  /*14e00*/  LD.E R7, desc[UR46][R40.64+0x4] ;  /* 0x0000042e28077980 */ /* 0x004ea4000c101900 */
[----:B0-2---:R-:W-:-:S13]  /*14e10*/  ISETP.NE.AND P2, PT, R7, RZ, PT ;  /* 0x000000ff0700720c */ /* 0x005fda0003f45270 */
.L_x_5292:
[----:B------:R-:W-:Y:S05]  /*14e20*/  BSYNC B0 ;  /* 0x0000000000007941 */ /* 0x000fea0003800000 */
.L_x_5291:
[----:B------:R-:W2:Y:S04]  /*14e30*/  @!P2 LD.E.64 R42, desc[UR46][R152.64+0xe0] ;  /* 0x0000e02e982aa980 */ /* 0x000ea8000c101b00 */
[----:B------:R-:W3:Y:S04]  /*14e40*/  @!P2 LD.E R40, desc[UR46][R40.64] ;  /* 0x0000002e2828a980 */ /* 0x000ee8000c101900 */
[----:B--2---:R-:W2:Y:S01]  /*14e50*/  @!P2 LD.E.64 R42, desc[UR46][R42.64] ;  /* 0x0000002e2a2aa980 */ /* 0x004ea2000c101b00 */
[----:B---3--:R-:W-:-:S04]  /*14e60*/  @!P2 IMAD R5, R5, 0x40, R40 ;  /* 0x000000400505a824 */ /* 0x008fc800078e0228 */
[----:B------:R-:W-:-:S04]  /*14e70*/  @!P2 VIADD R5, R5, 0x8 ;  /* 0x000000080505a836 */ /* 0x000fc80000000000 */
[----:B--2---:R-:W-:-:S05]  /*14e80*/  @!P2 IMAD.WIDE R44, R5, 0x4, R42 ;  /* 0x00000004052ca825 */ /* 0x004fca00078e022a */
[----:B------:R0:W-:Y:S04]  /*14e90*/  @!P2 ST.E desc[UR46][R44.64], R30 ;  /* 0x0000001e2c00a985 */ /* 0x0001e8000c10192e */
[----:B------:R-:W2:Y:S04]  /*14ea0*/  LD.E R18, desc[UR46][R152.64+0x430] ;  /* 0x0004302e98127980 */ /* 0x000ea8000c101900 */
[----:B------:R-:W2:Y:S04]  /*14eb0*/  LD.E R47, desc[UR46][R8.64] ;  /* 0x0000002e082f7980 */ /* 0x000ea8000c101900 */
[----:B------:R-:W3:Y:S04]  /*14ec0*/  LD.E R5, desc[UR46][R152.64+0x410] ;  /* 0x0004102e98057980 */ /* 0x000ee8000c101900 */
[----:B------:R-:W4:Y:S04]  /*14ed0*/  LD.E R49, desc[UR46][R152.64+0x420] ;  /* 0x0004202e98317980 */ /* 0x000f28000c101900 */
[----:B------:R-:W5:Y:S01]  /*14ee0*/  LD.E R51, desc[UR46][R152.64+0x424] ;  /* 0x0004242e98337980 */ /* 0x000f62000c101900 */
[----:B--2---:R-:W-:Y:S01]  /*14ef0*/  FMUL.FTZ R47, R18, R47 ;  /* 0x0000002f122f7220 */ /* 0x004fe20000410000 */
[----:B---3--:R-:W-:-:S03]  /*14f00*/  FMUL.FTZ R5, R5, R18 ;  /* 0x0000001205057220 */ /* 0x008fc60000410000 */
[-C--:B------:R-:W-:Y:S01]  /*14f10*/  FFMA.FTZ R12, R12, R18.reuse, -R47 ;  /* 0x000000120c0c7223 */ /* 0x080fe2000001082f */
[-C--:B------:R-:W-:Y:S01]  /*14f20*/  FFMA.FTZ R11, R11, R18.reuse, -R5 ;  /* 0x000000120b0b7223 */ /* 0x080fe20000010805 */
[-C--:B------:R-:W-:Y:S01]  /*14f30*/  FFMA.FTZ R13, R13, R18.reuse, -R47 ;  /* 0x000000120d0d7223 */ /* 0x080fe2000001082f */
[----:B------:R-:W-:-:S03]  /*14f40*/  FFMA.FTZ R10, R10, R18, -R5 ;  /* 0x000000120a0a7223 */ /* 0x000fc60000010805 */
[----:B------:R-:W-:Y:S01]  /*14f50*/  MUFU.EX2 R12, R12 ;  /* 0x0000000c000c7308 */ /* 0x000fe20000000800 */
[-C--:B------:R-:W-:Y:S01]  /*14f60*/  FFMA.FTZ R28, R28, R18.reuse, -R5 ;  /* 0x000000121c1c7223 */ /* 0x080fe20000010805 */
[----:B------:R-:W-:-:S06]  /*14f70*/  FFMA.FTZ R14, R14, R18, -R47 ;  /* 0x000000120e0e7223 */ /* 0x000fcc000001082f */
[----:B------:R-:W4:Y:S01]  /*14f80*/  MUFU.EX2 R168, R11 ;  /* 0x0000000b00a87308 */ /* 0x000f220000000800 */
[-CC-:B------:R-:W-:Y:S01]  /*14f90*/  FFMA.FTZ R29, R29, R18.reuse, -R5.reuse ;  /* 0x000000121d1d7223 */ /* 0x180fe20000010805 */
[-C--:B------:R-:W-:Y:S01]  /*14fa0*/  FFMA.FTZ R8, R58, R18.reuse, -R5 ;  /* 0x000000123a087223 */ /* 0x080fe20000010805 */
[----:B------:R-:W-:-:S05]  /*14fb0*/  FFMA.FTZ R15, R15, R18, -R47 ;  /* 0x000000120f0f7223 */ /* 0x000fca000001082f */
[----:B------:R1:W2:Y:S01]  /*14fc0*/  MUFU.EX2 R7, R10 ;  /* 0x0000000a00077308 */ /* 0x0002a20000000800 */
[-C--:B------:R-:W-:Y:S01]  /*14fd0*/  FFMA.FTZ R56, R56, R18.reuse, -R5 ;  /* 0x0000001238387223 */ /* 0x080fe20000010805 */
[----:B------:R-:W-:-:S06]  /*14fe0*/  FFMA.FTZ R21, R21, R18, -R47 ;  /* 0x0000001215157223 */ /* 0x000fcc000001082f */
[----:B------:R-:W3:Y:S01]  /*14ff0*/  MUFU.EX2 R13, R13 ;  /* 0x0000000d000d7308 */ /* 0x000ee20000000800 */
[-CC-:B-1----:R-:W-:Y:S01]  /*15000*/  FFMA.FTZ R10, R62, R18.reuse, -R5.reuse ;  /* 0x000000123e0a7223 */ /* 0x182fe20000010805 */
[----:B------:R-:W-:-:S06]  /*15010*/  FFMA.FTZ R33, R33, R18, -R5 ;  /* 0x0000001221217223 */ /* 0x000fcc0000010805 */
[----:B------:R-:W1:Y:S01]  /*15020*/  MUFU.EX2 R28, R28 ;  /* 0x0000001c001c7308 */ /* 0x000e620000000800 */
[----:B------:R-:W-:-:S07]  /*15030*/  FFMA.FTZ R24, R24, R18, -R47 ;  /* 0x0000001218187223 */ /* 0x000fce000001082f */
[----:B------:R-:W0:Y:S01]  /*15040*/  MUFU.EX2 R14, R14 ;  /* 0x0000000e000e7308 */ /* 0x000e220000000800 */
[-CC-:B------:R-:W-:Y:S01]  /*15050*/  FFMA.FTZ R9, R60, R18.reuse, -R5.reuse ;  /* 0x000000123c097223 */ /* 0x180fe20000010805 */
[----:B------:R-:W-:-:S06]  /*15060*/  FFMA.FTZ R11, R64, R18, -R5 ;  /* 0x00000012400b7223 */ /* 0x000fcc0000010805 */
[----:B------:R5:W-:Y:S01]  /*15070*/  MUFU.EX2 R176, R8 ;  /* 0x0000000800b07308 */ /* 0x000be20000000800 */
[----:B------:R-:W-:-:S07]  /*15080*/  FFMA.FTZ R57, R57, R18, -R5 ;  /* 0x0000001239397223 */ /* 0x000fce0000010805 */
[----:B------:R-:W0:Y:S01]  /*15090*/  MUFU.EX2 R29, R29 ;  /* 0x0000001d001d7308 */ /* 0x000e220000000800 */
[-C--:B-----5:R-:W-:Y:S01]  /*150a0*/  FFMA.FTZ R8, R52, R18.reuse, -R5 ;  /* 0x0000001234087223 */ /* 0x0a0fe20000010805 */
[----:B------:R-:W-:-:S06]  /*150b0*/  FFMA.FTZ R25, R25, R18, -R47 ;  /* 0x0000001219197223 */ /* 0x000fcc000001082f */
[----:B------:R-:W5:Y:S01]  /*150c0*/  MUFU.EX2 R15, R15 ;  /* 0x0000000f000f7308 */ /* 0x000f620000000800 */
[----:B------:R-:W-:-:S07]  /*150d0*/  FFMA.FTZ R26, R26, R18, -R47 ;  /* 0x000000121a1a7223 */ /* 0x000fce000001082f */
[----:B------:R-:W5:Y:S08]  /*150e0*/  MUFU.EX2 R56, R56 ;  /* 0x0000003800387308 */ /* 0x000f700000000800 */
[----:B------:R4:W-:Y:S01]  /*150f0*/  MUFU.EX2 R182, R8 ;  /* 0x0000000800b67308 */ /* 0x0009e20000000800 */
[----:B------:R-:W-:-:S07]  /*15100*/  FFMA.FTZ R37, R37, R18, -R5 ;  /* 0x0000001225257223 */ /* 0x000fce0000010805 */
[----:B------:R2:W-:Y:S01]  /*15110*/  MUFU.EX2 R178, R10 ;  /* 0x0000000a00b27308 */ /* 0x0005e20000000800 */
[----:B----4-:R-:W-:-:S07]  /*15120*/  FADD.FTZ R8, R168, R49 ;  /* 0x00000031a8087221 */ /* 0x010fce0000010000 */
[----:B------:R-:W4:Y:S01]  /*15130*/  MUFU.EX2 R21, R21 ;  /* 0x0000001500157308 */ /* 0x000f220000000800 */
[----:B--2---:R-:W-:-:S07]  /*15140*/  FADD.FTZ R10, R12, R51 ;  /* 0x000000330c0a7221 */ /* 0x004fce0000010000 */
[----:B------:R-:W2:Y:S01]  /*15150*/  MUFU.EX2 R33, R33 ;  /* 0x0000002100217308 */ /* 0x000ea20000000800 */
[----:B------:R-:W-:-:S07]  /*15160*/  FFMA.FTZ R27, R27, R18, -R47 ;  /* 0x000000121b1b7223 */ /* 0x000fce000001082f */
[----:B------:R3:W-:Y:S08]  /*15170*/  MUFU.EX2 R41, R9 ;  /* 0x0000000900297308 */ /* 0x0007f00000000800 */
[----:B------:R1:W-:Y:S01]  /*15180*/  MUFU.EX2 R43, R11 ;  /* 0x0000000b002b7308 */ /* 0x0003e20000000800 */
[----:B---3--:R-:W-:-:S07]  /*15190*/  FADD.FTZ R9, R7, R8 ;  /* 0x0000000807097221 */ /* 0x008fce0000010000 */
[----:B------:R-:W3:Y:S01]  /*151a0*/  MUFU.EX2 R24, R24 ;  /* 0x0000001800187308 */ /* 0x000ee20000000800 */
[----:B-1----:R-:W-:Y:S01]  /*151b0*/  FADD.FTZ R11, R13, R10 ;  /* 0x0000000a0d0b7221 */ /* 0x002fe20000010000 */
[----:B------:R-:W-:-:S03]  /*151c0*/  FADD.FTZ R8, R28, R9 ;  /* 0x000000091c087221 */ /* 0x000fc60000010000 */
[----:B0-----:R-:W-:-:S03]  /*151d0*/  FADD.FTZ R10, R14, R11 ;  /* 0x0000000b0e0a7221 */ /* 0x001fc60000010000 */
[----:B------:R-:W0:Y:S01]  /*151e0*/  MUFU.EX2 R57, R57 ;  /* 0x0000003900397308 */ /* 0x000e220000000800 */
[----:B------:R-:W-:Y:S01]  /*151f0*/  FADD.FTZ R9, R29, R8 ;  /* 0x000000081d097221 */ /* 0x000fe20000010000 */
[----:B-----5:R-:W-:-:S06]  /*15200*/  FADD.FTZ R10, R15, R10 ;  /* 0x0000000a0f0a7221 */ /* 0x020fcc0000010000 */
[----:B------:R-:W1:Y:S01]  /*15210*/  MUFU.EX2 R25, R25 ;  /* 0x0000001900197308 */ /* 0x000e620000000800 */
[----:B------:R-:W-:Y:S01]  /*15220*/  FFMA.FTZ R36, R36, R18, -R47 ;  /* 0x0000001224247223 */ /* 0x000fe2000001082f */
[----:B------:R-:W-:-:S06]  /*15230*/  FADD.FTZ R8, R56, R9 ;  /* 0x0000000938087221 */ /* 0x000fcc0000010000 */
[----:B------:R-:W5:Y:S01]  /*15240*/  MUFU.EX2 R174, R37 ;  /* 0x0000002500ae7308 */ /* 0x000f620000000800 */
[----:B----4-:R-:W-:Y:S01]  /*15250*/  FADD.FTZ R9, R21, R10 ;  /* 0x0000000a15097221 */ /* 0x010fe20000010000 */
[----:B------:R-:W-:-:S06]  /*15260*/  FFMA.FTZ R39, R39, R18, -R47 ;  /* 0x0000001227277223 */ /* 0x000fcc000001082f */
[----:B------:R-:W4:Y:S01]  /*15270*/  MUFU.EX2 R26, R26 ;  /* 0x0000001a001a7308 */ /* 0x000f220000000800 */
[----:B--2---:R-:W-:Y:S01]  /*15280*/  FADD.FTZ R8, R33, R8 ;  /* 0x0000000821087221 */ /* 0x004fe20000010000 */
[----:B---3--:R-:W-:-:S06]  /*15290*/  FADD.FTZ R10, R24, R9 ;  /* 0x00000009180a7221 */ /* 0x008fcc0000010000 */
[----:B------:R-:W2:Y:S01]  /*152a0*/  MUFU.EX2 R27, R27 ;  /* 0x0000001b001b7308 */ /* 0x000ea20000000800 */
[----:B------:R-:W-:Y:S01]  /*152b0*/  FFMA.FTZ R38, R38, R18, -R47 ;  /* 0x0000001226267223 */ /* 0x000fe2000001082f */
[----:B0-----:R-:W-:Y:S01]  /*152c0*/  FADD.FTZ R9, R57, R8 ;  /* 0x0000000839097221 */ /* 0x001fe20000010000 */
[----:B-1----:R-:W-:-:S05]  /*152d0*/  FADD.FTZ R11, R25, R10 ;  /* 0x0000000a190b7221 */ /* 0x002fca0000010000 */
[----:B------:R-:W0:Y:S01]  /*152e0*/  MUFU.EX2 R36, R36 ;  /* 0x0000002400247308 */ /* 0x000e220000000800 */
[-C--:B------:R-:W-:Y:S01]  /*152f0*/  FFMA.FTZ R40, R48, R18.reuse, -R5 ;  /* 0x0000001230287223 */ /* 0x080fe20000010805 */
[----:B------:R-:W-:Y:S01]  /*15300*/  FFMA.FTZ R35, R35, R18, -R47 ;  /* 0x0000001223237223 */ /* 0x000fe2000001082f */
[----:B-----5:R-:W-:-:S05]  /*15310*/  FADD.FTZ R9, R174, R9 ;  /* 0x00000009ae097221 */ /* 0x020fca0000010000 */
[----:B------:R-:W1:Y:S01]  /*15320*/  MUFU.EX2 R39, R39 ;  /* 0x0000002700277308 */ /* 0x000e620000000800 */
[----:B----4-:R-:W-:Y:S01]  /*15330*/  FADD.FTZ R8, R26, R11 ;  /* 0x0000000b1a087221 */ /* 0x010fe20000010000 */
[-C--:B------:R-:W-:Y:S01]  /*15340*/  FFMA.FTZ R37, R66, R18.reuse, -R5 ;  /* 0x0000001242257223 */ /* 0x080fe20000010805 */
[----:B------:R-:W-:Y:S01]  /*15350*/  FFMA.FTZ R34, R34, R18, -R47 ;  /* 0x0000001222227223 */ /* 0x000fe2000001082f */
[----:B------:R-:W-:-:S04]  /*15360*/  FADD.FTZ R10, R176, R9 ;  /* 0x00000009b00a7221 */ /* 0x000fc80000010000 */
[----:B------:R-:W3:Y:S01]  /*15370*/  MUFU.EX2 R38, R38 ;  /* 0x0000002600267308 */ /* 0x000ee20000000800 */
[----:B--2---:R-:W-:Y:S01]  /*15380*/  FADD.FTZ R9, R27, R8 ;  /* 0x000000081b097221 */ /* 0x004fe20000010000 */
[----:B------:R-:W-:Y:S01]  /*15390*/  FFMA.FTZ R32, R32, R18, -R47 ;  /* 0x0000001220207223 */ /* 0x000fe2000001082f */
[----:B------:R-:W-:-:S05]  /*153a0*/  FADD.FTZ R11, R41, R10 ;  /* 0x0000000a290b7221 */ /* 0x000fca0000010000 */
[----:B------:R-:W2:Y:S01]  /*153b0*/  MUFU.EX2 R40, R40 ;  /* 0x0000002800287308 */ /* 0x000ea20000000800 */
[----:B0-----:R-:W-:Y:S01]  /*153c0*/  FADD.FTZ R8, R36, R9 ;  /* 0x0000000924087221 */ /* 0x001fe20000010000 */
[----:B------:R-:W-:-:S06]  /*153d0*/  FFMA.FTZ R5, R68, R18, -R5 ;  /* 0x0000001244057223 */ /* 0x000fcc0000010805 */
[----:B------:R-:W0:Y:S01]  /*153e0*/  MUFU.EX2 R35, R35 ;  /* 0x0000002300237308 */ /* 0x000e220000000800 */
[----:B------:R-:W-:Y:S01]  /*153f0*/  FFMA.FTZ R18, R31, R18, -R47 ;  /* 0x000000121f127223 */ /* 0x000fe2000001082f */
[----:B------:R-:W-:Y:S01]  /*15400*/  FADD.FTZ R10, R178, R11 ;  /* 0x0000000bb20a7221 */ /* 0x000fe20000010000 */
[----:B-1----:R-:W-:-:S05]  /*15410*/  FADD.FTZ R9, R39, R8 ;  /* 0x0000000827097221 */ /* 0x002fca0000010000 */
[----:B------:R-:W1:Y:S08]  /*15420*/  MUFU.EX2 R37, R37 ;  /* 0x0000002500257308 */ /* 0x000e700000000800 */
[----:B------:R-:W4:Y:S01]  /*15430*/  MUFU.EX2 R34, R34 ;  /* 0x0000002200227308 */ /* 0x000f220000000800 */
[----:B------:R-:W-:Y:S01]  /*15440*/  FADD.FTZ R11, R43, R10 ;  /* 0x0000000a2b0b7221 */ /* 0x000fe20000010000 */
[----:B---3--:R-:W-:-:S06]  /*15450*/  FADD.FTZ R8, R38, R9 ;  /* 0x0000000926087221 */ /* 0x008fcc0000010000 */
[----:B------:R-:W3:Y:S01]  /*15460*/  MUFU.EX2 R32, R32 ;  /* 0x0000002000207308 */ /* 0x000ee20000000800 */
[----:B--2---:R-:W-:Y:S01]  /*15470*/  FADD.FTZ R10, R40, R11 ;  /* 0x0000000b280a7221 */ /* 0x004fe20000010000 */
[----:B0-----:R-:W-:-:S06]  /*15480*/  FADD.FTZ R9, R35, R8 ;  /* 0x0000000823097221 */ /* 0x001fcc0000010000 */
[----:B------:R-:W0:Y:S08]  /*15490*/  MUFU.EX2 R5, R5 ;  /* 0x0000000500057308 */ /* 0x000e300000000800 */
[----:B------:R-:W2:Y:S01]  /*154a0*/  MUFU.EX2 R183, R18 ;  /* 0x0000001200b77308 */ /* 0x000ea20000000800 */
[----:B-1----:R-:W-:Y:S01]  /*154b0*/  FADD.FTZ R11, R37, R10 ;  /* 0x0000000a250b7221 */ /* 0x002fe20000010000 */
[----:B----4-:R-:W-:-:S03]  /*154c0*/  FADD.FTZ R9, R34, R9 ;  /* 0x0000000922097221 */ /* 0x010fc60000010000 */
[----:B------:R-:W-:Y:S01]  /*154d0*/  FADD.FTZ R8, R182, R11 ;  /* 0x0000000bb6087221 */ /* 0x000fe20000010000 */
[----:B---3--:R-:W-:-:S03]  /*154e0*/  FADD.FTZ R10, R32, R9 ;  /* 0x00000009200a7221 */ /* 0x008fc60000010000 */
[----:B0-----:R-:W-:Y:S01]  /*154f0*/  FADD.FTZ R31, R5, R8 ;  /* 0x00000008051f7221 */ /* 0x001fe20000010000 */
[----:B--2---:R-:W-:-:S04]  /*15500*/  FADD.FTZ R45, R183, R10 ;  /* 0x0000000ab72d7221 */ /* 0x004fc80000010000 */
[----:B------:R-:W-:Y:S04]  /*15510*/  ST.E desc[UR46][R152.64+0x420], R31 ;  /* 0x0004201f98007985 */ /* 0x000fe8000c10192e */
[----:B------:R-:W-:Y:S01]  /*15520*/  ST.E desc[UR46][R152.64+0x424], R45 ;  /* 0x0004242d98007985 */ /* 0x000fe2000c10192e */
[----:B------:R-:W-:Y:S06]  /*15530*/  BAR.SYNC.DEFER_BLOCKING 0xf, 0x100 ;  /* 0x03c4000000007b1d */ /* 0x000fec0000010000 */
[----:B------:R-:W2:Y:S04]  /*15540*/  LD.E.64 R8, desc[UR46][R152.64+0x138] ;  /* 0x0001382e98087980 */ /* 0x000ea8000c101b00 */
[----:B--2---:R-:W2:Y:S04]  /*15550*/  LD.E.64 R10, desc[UR46][R8.64+0x8] ;  /* 0x0000082e080a7980 */ /* 0x004ea8000c101b00 */
[----:B------:R-:W3:Y:S01]  /*15560*/  LD.E.64 R46, desc[UR46][R8.64] ;  /* 0x0000002e082e7980 */ /* 0x000ee2000c101b00 */
        /* <DEDUP_REMOVED lines=16> */
[----:B--2---:R-:W-:-:S05]  /*15670*/  MOV R10, R10 ;  /* 0x0000000a000a7202 */ /* 0x004fca0000000f00 */
[--C-:B---3--:R-:W-:Y:S02]  /*15680*/  IMAD R47, R47, 0x2, R10.reuse ;  /* 0x000000022f2f7824 */ /* 0x108fe400078e020a */
[C---:B------:R-:W-:Y:S02]  /*15690*/  IMAD R7, R46.reuse, 0x2, R10 ;  /* 0x000000022e077824 */ /* 0x040fe400078e020a */
[----:B------:R-:W-:Y:S01]  /*156a0*/  IMAD R46, R46, 0x2, R47 ;  /* 0x000000022e2e7824 */ /* 0x000fe200078e022f */
[----:B------:R-:W-:Y:S04]  /*156b0*/  STSM.16.M88.4 [R10], R168 ;  /* 0x000000a80a007844 */ /* 0x000fe80000000200 */
[----:B------:R0:W-:Y:S04]  /*156c0*/  STSM.16.M88.4 [R7], R172 ;  /* 0x000000ac07007844 */ /* 0x0001e80000000200 */
[----:B------:R-:W-:Y:S04]  /*156d0*/  STSM.16.M88.4 [R47], R176 ;  /* 0x000000b02f007844 */ /* 0x000fe80000000200 */
[----:B------:R-:W-:Y:S04]  /*156e0*/  STSM.16.M88.4 [R46], R180 ;  /* 0x000000b42e007844 */ /* 0x000fe80000000200 */
[----:B------:R-:W2:Y:S01]  /*156f0*/  LD.E R5, desc[UR46][R152.64+0x200] ;  /* 0x0002002e98057980 */ /* 0x000ea2000c101900 */
[----:B------:R-:W-:Y:S01]  /*15700*/  LOP3.LUT R18, R22, 0x4, RZ, 0xfc, !PT ;  /* 0x0000000416127812 */ /* 0x000fe200078efcff */
[----:B--2---:R-:W-:-:S05]  /*15710*/  FMUL.FTZ R5, R6, R5 ;  /* 0x0000000506057220 */ /* 0x004fca0000410000 */
[----:B------:R1:W-:Y:S04]  /*15720*/  ST.E desc[UR46][R152.64+0x200], R5 ;  /* 0x0002000598007985 */ /* 0x0003e8000c10192e */
[----:B------:R-:W2:Y:S02]  /*15730*/  LD.E R9, desc[UR46][R18.64] ;  /* 0x0000002e12097980 */ /* 0x000ea4000c101900 */
[----:B--2---:R-:W-:-:S05]  /*15740*/  FMUL.FTZ R9, R6, R9 ;  /* 0x0000000906097220 */ /* 0x004fca0000410000 */
[----:B------:R2:W-:Y:S04]  /*15750*/  ST.E desc[UR46][R18.64], R9 ;  /* 0x0000000912007985 */ /* 0x0005e8000c10192e */
[----:B0-----:R-:W3:Y:S04]  /*15760*/  LD.E R7, desc[UR46][R152.64+0x210] ;  /* 0x0002102e98077980 */ /* 0x001ee8000c101900 */
[----:B------:R-:W4:Y:S04]  /*15770*/  LD.E R133, desc[UR46][R152.64+0x3f4] ;  /* 0x0003f42e98857980 */ /* 0x000f28000c101900 */
[----:B------:R-:W5:Y:S04]  /*15780*/  LD.E R11, desc[UR46][R152.64+0x214] ;  /* 0x0002142e980b7980 */ /* 0x000f68000c101900 */
[----:B------:R-:W5:Y:S04]  /*15790*/  LD.E R13, desc[UR46][R152.64+0x220] ;  /* 0x0002202e980d7980 */ /* 0x000f68000c101900 */
[----:B------:R-:W5:Y:S04]  /*157a0*/  LD.E R15, desc[UR46][R152.64+0x224] ;  /* 0x0002242e980f7980 */ /* 0x000f68000c101900 */
[----:B------:R-:W5:Y:S04]  /*157b0*/  LD.E R21, desc[UR46][R152.64+0x230] ;  /* 0x0002302e98157980 */ /* 0x000f68000c101900 */
[----:B------:R-:W5:Y:S04]  /*157c0*/  LD.E R25, desc[UR46][R152.64+0x234] ;  /* 0x0002342e98197980 */ /* 0x000f68000c101900 */
[----:B-1----:R-:W5:Y:S04]  /*157d0*/  LD.E R5, desc[UR46][R152.64+0x240] ;  /* 0x0002402e98057980 */ /* 0x002f68000c101900 */
[----:B------:R-:W5:Y:S04]  /*157e0*/  LD.E R27, desc[UR46][R152.64+0x244] ;  /* 0x0002442e981b7980 */ /* 0x000f68000c101900 */
[----:B------:R-:W5:Y:S04]  /*157f0*/  LD.E R29, desc[UR46][R152.64+0x250] ;  /* 0x0002502e981d7980 */ /* 0x000f68000c101900 */
[----:B--2---:R-:W2:Y:S04]  /*15800*/  LD.E R9, desc[UR46][R152.64+0x254] ;  /* 0x0002542e98097980 */ /* 0x004ea8000c101900 */
[----:B------:R-:W2:Y:S04]  /*15810*/  LD.E R31, desc[UR46][R152.64+0x260] ;  /* 0x0002602e981f7980 */ /* 0x000ea8000c101900 */
        /* <DEDUP_REMOVED lines=49> */
[----:B------:R-:W2:Y:S01]  /*15b30*/  LD.E R131, desc[UR46][R152.64+0x3f0] ;  /* 0x0003f02e98837980 */ /* 0x000ea2000c101900 */
[C---:B---3--:R-:W-:Y:S01]  /*15b40*/  FMUL.FTZ R7, R6.reuse, R7 ;  /* 0x0000000706077220 */ /* 0x048fe20000410000 */
[----:B----4-:R-:W-:-:S04]  /*15b50*/  FMUL.FTZ R133, R6, R133 ;  /* 0x0000008506857220 */ /* 0x010fc80000410000 */
[----:B------:R0:W-:Y:S01]  /*15b60*/  ST.E desc[UR46][R152.64+0x210], R7 ;  /* 0x0002100798007985 */ /* 0x0001e2000c10192e */
[C---:B-----5:R-:W-:Y:S01]  /*15b70*/  FMUL.FTZ R11, R6.reuse, R11 ;  /* 0x0000000b060b7220 */ /* 0x060fe20000410000 */
[C---:B------:R-:W-:Y:S01]  /*15b80*/  FMUL.FTZ R13, R6.reuse, R13 ;  /* 0x0000000d060d7220 */ /* 0x040fe20000410000 */
[C---:B------:R-:W-:Y:S01]  /*15b90*/  FMUL.FTZ R15, R6.reuse, R15 ;  /* 0x0000000f060f7220 */ /* 0x040fe20000410000 */
[--C-:B0-----:R-:W-:Y:S02]  /*15ba0*/  IMAD.MOV.U32 R7, RZ, RZ, R19.reuse ;  /* 0x000000ffff077224 */ /* 0x101fe400078e0013 */
[C---:B------:R-:W-:Y:S01]  /*15bb0*/  FMUL.FTZ R21, R6.reuse, R21 ;  /* 0x0000001506157220 */ /* 0x040fe20000410000 */
[C---:B------:R-:W-:Y:S01]  /*15bc0*/  FMUL.FTZ R25, R6.reuse, R25 ;  /* 0x0000001906197220 */ /* 0x040fe20000410000 */
[C---:B------:R-:W-:Y:S01]  /*15bd0*/  FMUL.FTZ R5, R6.reuse, R5 ;  /* 0x0000000506057220 */ /* 0x040fe20000410000 */
[C---:B------:R-:W-:Y:S01]  /*15be0*/  FMUL.FTZ R27, R6.reuse, R27 ;  /* 0x0000001b061b7220 */ /* 0x040fe20000410000 */
[C---:B------:R-:W-:Y:S01]  /*15bf0*/  FMUL.FTZ R29, R6.reuse, R29 ;  /* 0x0000001d061d7220 */ /* 0x040fe20000410000 */
[C---:B--2---:R-:W-:Y:S01]  /*15c00*/  FMUL.FTZ R9, R6.reuse, R9 ;  /* 0x0000000906097220 */ /* 0x044fe20000410000 */
        /* <DEDUP_REMOVED lines=51> */
[C---:B------:R-:W-:Y:S01]  /*15f40*/  LOP3.LUT R6, R22.reuse, 0x8, RZ, 0xfc, !PT ;  /* 0x0000000816067812 */ /* 0x040fe200078efcff */
[----:B------:R-:W-:Y:S04]  /*15f50*/  ST.E desc[UR46][R152.64+0x3f4], R133 ;  /* 0x0003f48598007985 */ /* 0x000fe8000c10192e */
[----:B------:R-:W-:Y:S04]  /*15f60*/  ST.E desc[UR46][R152.64+0x214], R11 ;  /* 0x0002140b98007985 */ /* 0x000fe8000c10192e */
[----:B------:R-:W-:Y:S04]  /*15f70*/  ST.E desc[UR46][R152.64+0x220], R13 ;  /* 0x0002200d98007985 */ /* 0x000fe8000c10192e */
[----:B------:R-:W-:Y:S04]  /*15f80*/  ST.E desc[UR46][R152.64+0x224], R15 ;  /* 0x0002240f98007985 */ /* 0x000fe8000c10192e */
[----:B------:R-:W-:Y:S04]  /*15f90*/  ST.E desc[UR46][R152.64+0x230], R21 ;  /* 0x0002301598007985 */ /* 0x000fe8000c10192e */
[----:B------:R-:W-:Y:S04]  /*15fa0*/  ST.E desc[UR46][R152.64+0x234], R25 ;  /* 0x0002341998007985 */ /* 0x000fe8000c10192e */
[----:B------:R0:W-:Y:S04]  /*15fb0*/  ST.E desc[UR46][R152.64+0x240], R5 ;  /* 0x0002400598007985 */ /* 0x0001e8000c10192e */
[----:B------:R-:W-:Y:S04]  /*15fc0*/  ST.E desc[UR46][R152.64+0x244], R27 ;  /* 0x0002441b98007985 */ /* 0x000fe8000c10192e */
[----:B------:R-:W-:Y:S04]  /*15fd0*/  ST.E desc[UR46][R152.64+0x250], R29 ;  /* 0x0002501d98007985 */ /* 0x000fe8000c10192e */
[----:B------:R1:W-:Y:S04]  /*15fe0*/  ST.E desc[UR46][R152.64+0x254], R9 ;  /* 0x0002540998007985 */ /* 0x0003e8000c10192e */
[----:B------:R-:W-:Y:S04]  /*15ff0*/  ST.E desc[UR46][R152.64+0x260], R31 ;  /* 0x0002601f98007985 */ /* 0x000fe8000c10192e */
        /* <DEDUP_REMOVED lines=50> */
[----:B0-----:R-:W2:Y:S01]  /*16320*/  LD.E R5, desc[UR46][R6.64] ;  /* 0x0000002e06057980 */ /* 0x001ea2000c101900 */
[----:B------:R-:W-:Y:S01]  /*16330*/  LOP3.LUT R8, R22, 0xc, RZ, 0xfc, !PT ;  /* 0x0000000c16087812 */ /* 0x000fe200078efcff */
[----:B-1----:R-:W-:-:S02]  /*16340*/  IMAD.MOV.U32 R9, RZ, RZ, R19 ;  /* 0x000000ffff097224 */ /* 0x002fc400078e0013 */
[----:B--2---:R-:W-:-:S05]  /*16350*/  FMUL.FTZ R5, R30, R5 ;  /* 0x000000051e057220 */ /* 0x004fca0000410000 */
[----:B------:R0:W-:Y:S04]  /*16360*/  ST.E desc[UR46][R6.64], R5 ;  /* 0x0000000506007985 */ /* 0x0001e8000c10192e */
[----:B------:R-:W2:Y:S02]  /*16370*/  LD.E R11, desc[UR46][R8.64] ;  /* 0x0000002e080b7980 */ /* 0x000ea4000c101900 */
[----:B--2---:R-:W-:-:S05]  /*16380*/  FMUL.FTZ R11, R30, R11 ;  /* 0x0000000b1e0b7220 */ /* 0x004fca0000410000 */
[----:B------:R1:W-:Y:S04]  /*16390*/  ST.E desc[UR46][R8.64], R11 ;  /* 0x0000000b08007985 */ /* 0x0003e8000c10192e */
[----:B------:R-:W2:Y:S04]  /*163a0*/  LD.E R137, desc[UR46][R152.64+0x3fc] ;  /* 0x0003fc2e98897980 */ /* 0x000ea8000c101900 */
[----:B------:R-:W3:Y:S04]  /*163b0*/  LD.E R13, desc[UR46][R152.64+0x218] ;  /* 0x0002182e980d7980 */ /* 0x000ee8000c101900 */
[----:B------:R-:W4:Y:S04]  /*163c0*/  LD.E R15, desc[UR46][R152.64+0x21c] ;  /* 0x00021c2e980f7980 */ /* 0x000f28000c101900 */
[----:B------:R-:W5:Y:S04]  /*163d0*/  LD.E R21, desc[UR46][R152.64+0x228] ;  /* 0x0002282e98157980 */ /* 0x000f68000c101900 */
[----:B------:R-:W5:Y:S04]  /*163e0*/  LD.E R25, desc[UR46][R152.64+0x22c] ;  /* 0x00022c2e98197980 */ /* 0x000f68000c101900 */
[----:B------:R-:W5:Y:S04]  /*163f0*/  LD.E R27, desc[UR46][R152.64+0x238] ;  /* 0x0002382e981b7980 */ /* 0x000f68000c101900 */
[----:B------:R-:W5:Y:S04]  /*16400*/  LD.E R29, desc[UR46][R152.64+0x23c] ;  /* 0x00023c2e981d7980 */ /* 0x000f68000c101900 */
[----:B0-----:R-:W5:Y:S04]  /*16410*/  LD.E R5, desc[UR46][R152.64+0x248] ;  /* 0x0002482e98057980 */ /* 0x001f68000c101900 */
[----:B------:R-:W5:Y:S04]  /*16420*/  LD.E R31, desc[UR46][R152.64+0x24c] ;  /* 0x00024c2e981f7980 */ /* 0x000f68000c101900 */
[----:B------:R-:W5:Y:S04]  /*16430*/  LD.E R33, desc[UR46][R152.64+0x258] ;  /* 0x0002582e98217980 */ /* 0x000f68000c101900 */
[----:B-1----:R-:W5:Y:S04]  /*16440*/  LD.E R11, desc[UR46][R152.64+0x25c] ;  /* 0x00025c2e980b7980 */ /* 0x002f68000c101900 */
[----:B------:R-:W5:Y:S04]  /*16450*/  LD.E R35, desc[UR46][R152.64+0x268] ;  /* 0x0002682e98237980 */ /* 0x000f68000c101900 */
        /* <DEDUP_REMOVED lines=50> */
[----:B------:R-:W5:Y:S01]  /*16780*/  LD.E R139, desc[UR46][R152.64+0x200] ;  /* 0x0002002e988b7980 */ /* 0x000f62000c101900 */
[C---:B--2---:R-:W-:Y:S01]  /*16790*/  FMUL.FTZ R137, R30.reuse, R137 ;  /* 0x000000891e897220 */ /* 0x044fe20000410000 */
[C---:B---3--:R-:W-:Y:S01]  /*167a0*/  FMUL.FTZ R13, R30.reuse, R13 ;  /* 0x0000000d1e0d7220 */ /* 0x048fe20000410000 */
[C---:B----4-:R-:W-:Y:S01]  /*167b0*/  FMUL.FTZ R15, R30.reuse, R15 ;  /* 0x0000000f1e0f7220 */ /* 0x050fe20000410000 */
        /* <DEDUP_REMOVED lines=59> */
[----:B------:R-:W-:Y:S04]  /*16b70*/  ST.E desc[UR46][R152.64+0x3fc], R137 ;  /* 0x0003fc8998007985 */ /* 0x000fe8000c10192e */
[----:B------:R0:W-:Y:S04]  /*16b80*/  ST.E desc[UR46][R152.64+0x218], R13 ;  /* 0x0002180d98007985 */ /* 0x0001e8000c10192e */
        /* <DEDUP_REMOVED lines=61> */
[----:B0-----:R-:W4:Y:S04]  /*16f60*/  LD.E R13, desc[UR46][R18.64] ;  /* 0x0000002e120d7980 */ /* 0x001f28000c101900 */
[----:B-1----:R-:W5:Y:S04]  /*16f70*/  LD.E R5, desc[UR46][R152.64+0x1e8] ;  /* 0x0001e82e98057980 */ /* 0x002f68000c101900 */
[----:B--2---:R-:W5:Y:S04]  /*16f80*/  LD.E.64 R10, desc[UR46][R152.64+0xa8] ;  /* 0x0000a82e980a7980 */ /* 0x004f68000c101b00 */
[----:B----4-:R0:W-:Y:S04]  /*16f90*/  ST.E desc[UR46][R18.64], R13 ;  /* 0x0000000d12007985 */ /* 0x0101e8000c10192e */
[----:B------:R-:W2:Y:S04]  /*16fa0*/  LD.E R15, desc[UR46][R6.64] ;  /* 0x0000002e060f7980 */ /* 0x000ea8000c101900 */
[----:B--2---:R1:W-:Y:S04]  /*16fb0*/  ST.E desc[UR46][R6.64], R15 ;  /* 0x0000000f06007985 */ /* 0x0043e8000c10192e */
[----:B------:R-:W2:Y:S04]  /*16fc0*/  LD.E R21, desc[UR46][R8.64] ;  /* 0x0000002e08157980 */ /* 0x000ea8000c101900 */
[----:B--2---:R2:W-:Y:S04]  /*16fd0*/  ST.E desc[UR46][R8.64], R21 ;  /* 0x0000001508007985 */ /* 0x0045e8000c10192e */
[----:B------:R-:W4:Y:S04]  /*16fe0*/  LD.E R25, desc[UR46][R152.64+0x210] ;  /* 0x0002102e98197980 */ /* 0x000f28000c101900 */
[----:B------:R-:W5:Y:S04]  /*16ff0*/  LD.E R27, desc[UR46][R152.64+0x214] ;  /* 0x0002142e981b7980 */ /* 0x000f68000c101900 */
[----:B------:R-:W5:Y:S04]  /*17000*/  LD.E R29, desc[UR46][R152.64+0x218] ;  /* 0x0002182e981d7980 */ /* 0x000f68000c101900 */
[----:B------:R-:W5:Y:S04]  /*17010*/  LD.E R31, desc[UR46][R152.64+0x21c] ;  /* 0x00021c2e981f7980 */ /* 0x000f68000c101900 */
[----:B------:R-:W5:Y:S04]  /*17020*/  LD.E R33, desc[UR46][R152.64+0x220] ;  /* 0x0002202e98217980 */ /* 0x000f68000c101900 */
[----:B---3--:R-:W3:Y:S04]  /*17030*/  LD.E R35, desc[UR46][R152.64+0x224] ;  /* 0x0002242e98237980 */ /* 0x008ee8000c101900 */
[----:B0-----:R-:W3:Y:S04]  /*17040*/  LD.E R13, desc[UR46][R152.64+0x228] ;  /* 0x0002282e980d7980 */ /* 0x001ee8000c101900 */
[----:B------:R-:W3:Y:S04]  /*17050*/  LD.E R37, desc[UR46][R152.64+0x22c] ;  /* 0x00022c2e98257980 */ /* 0x000ee8000c101900 */
[----:B-1----:R-:W3:Y:S04]  /*17060*/  LD.E R15, desc[UR46][R152.64+0x230] ;  /* 0x0002302e980f7980 */ /* 0x002ee8000c101900 */
[----:B------:R-:W3:Y:S04]  /*17070*/  LD.E R39, desc[UR46][R152.64+0x234] ;  /* 0x0002342e98277980 */ /* 0x000ee8000c101900 */
        /* <DEDUP_REMOVED lines=114> */
[----:B----4-:R-:W-:Y:S04]  /*177a0*/  ST.E desc[UR46][R152.64+0x210], R25 ;  /* 0x0002101998007985 */ /* 0x010fe8000c10192e */
[----:B-----5:R-:W-:Y:S04]  /*177b0*/  ST.E desc[UR46][R152.64+0x214], R27 ;  /* 0x0002141b98007985 */ /* 0x020fe8000c10192e */
[----:B------:R-:W-:Y:S04]  /*177c0*/  ST.E desc[UR46][R152.64+0x218], R29 ;  /* 0x0002181d98007985 */ /* 0x000fe8000c10192e */
[----:B------:R-:W-:Y:S04]  /*177d0*/  ST.E desc[UR46][R152.64+0x21c], R31 ;  /* 0x00021c1f98007985 */ /* 0x000fe8000c10192e */
[----:B------:R-:W-:Y:S04]  /*177e0*/  ST.E desc[UR46][R152.64+0x220], R33 ;  /* 0x0002202198007985 */ /* 0x000fe8000c10192e */
[----:B---3--:R-:W-:Y:S04]  /*177f0*/  ST.E desc[UR46][R152.64+0x224], R35 ;  /* 0x0002242398007985 */ /* 0x008fe8000c10192e */
[----:B------:R-:W-:Y:S04]  /*17800*/  ST.E desc[UR46][R152.64+0x228], R13 ;  /* 0x0002280d98007985 */ /* 0x000fe8000c10192e */
[----:B------:R-:W-:Y:S04]  /*17810*/  ST.E desc[UR46][R152.64+0x22c], R37 ;  /* 0x00022c2598007985 */ /* 0x000fe8000c10192e */
[----:B------:R-:W-:Y:S04]  /*17820*/  ST.E desc[UR46][R152.64+0x230], R15 ;  /* 0x0002300f98007985 */ /* 0x000fe8000c10192e */
[----:B------:R-:W-:Y:S04]  /*17830*/  ST.E desc[UR46][R152.64+0x234], R39 ;  /* 0x0002342798007985 */ /* 0x000fe8000c10192e */
[----:B--2---:R-:W-:Y:S04]  /*17840*/  ST.E desc[UR46][R152.64+0x238], R21 ;  /* 0x0002381598007985 */ /* 0x004fe8000c10192e */
        /* <DEDUP_REMOVED lines=68> */
[----:B------:R1:W-:Y:S04]  /*17c90*/  ST.E desc[UR46][R152.64+0x34c], R28 ;  /* 0x00034c1c98007985 */ /* 0x0003e8000c10192e */
        /* <DEDUP_REMOVED lines=44> */
[----:B0-----:R-:W5:Y:S04]  /*17f60*/  LD.E R24, desc[UR46][R152.64+0x200] ;  /* 0x0002002e98187980 */ /* 0x001f68000c101900 */
[----:B-1----:R-:W5:Y:S04]  /*17f70*/  LD.E R28, desc[UR46][R152.64+0x210] ;  /* 0x0002102e981c7980 */ /* 0x002f68000c101900 */
[----:B------:R-:W5:Y:S04]  /*17f80*/  LD.E R29, desc[UR46][R152.64+0x214] ;  /* 0x0002142e981d7980 */ /* 0x000f68000c101900 */
[----:B--2---:R-:W2:Y:S04]  /*17f90*/  LD.E R30, desc[UR46][R152.64+0x218] ;  /* 0x0002182e981e7980 */ /* 0x004ea8000c101900 */
[----:B------:R-:W2:Y:S04]  /*17fa0*/  LD.E R31, desc[UR46][R152.64+0x21c] ;  /* 0x00021c2e981f7980 */ /* 0x000ea8000c101900 */
[----:B---3--:R-:W2:Y:S04]  /*17fb0*/  LD.E R32, desc[UR46][R152.64+0x220] ;  /* 0x0002202e98207980 */ /* 0x008ea8000c101900 */
[----:B------:R-:W2:Y:S04]  /*17fc0*/  LD.E R33, desc[UR46][R152.64+0x224] ;  /* 0x0002242e98217980 */ /* 0x000ea8000c101900 */
[----:B----4-:R-:W2:Y:S04]  /*17fd0*/  LD.E R34, desc[UR46][R152.64+0x228] ;  /* 0x0002282e98227980 */ /* 0x010ea8000c101900 */
[----:B------:R-:W2:Y:S04]  /*17fe0*/  LD.E R35, desc[UR46][R152.64+0x22c] ;  /* 0x00022c2e98237980 */ /* 0x000ea8000c101900 */
[----:B-----5:R-:W2:Y:S04]  /*17ff0*/  LD.E R36, desc[UR46][R152.64+0x230] ;  /* 0x0002302e98247980 */ /* 0x020ea8000c101900 */
        /* <DEDUP_REMOVED lines=118> */
[----:B------:R-:W-:Y:S01]  /*18760*/  IMAD R10, R5, 0x1000, R10 ;  /* 0x00001000050a7824 */ /* 0x000fe200078e020a */
[----:B------:R-:W-:-:S04]  /*18770*/  R2UR UR7, R11 ;  /* 0x000000000b0772ca */ /* 0x000fc800000e0000 */
[C---:B------:R-:W-:Y:S01]  /*18780*/  R2UR UR6, R10.reuse ;  /* 0x000000000a0672ca */ /* 0x040fe200000e0000 */
[----:B------:R-:W-:Y:S02]  /*18790*/  VIADD R12, R10, 0x80 ;  /* 0x000000800a0c7836 */ /* 0x000fe40000000000 */
[----:B------:R-:W-:Y:S01]  /*187a0*/  IMAD.MOV.U32 R13, RZ, RZ, R11 ;  /* 0x000000ffff0d7224 */ /* 0x000fe200078e000b */
[----:B--2---:R-:W-:-:S09]  /*187b0*/  WARPGROUP.ARRIVE ;  /* 0x00000000000079c5 */ /* 0x004fd20000000000 */
[----:B------:R-:W-:Y:S01]  /*187c0*/  HGMMA.64x256x16.F32 R24, R168, gdesc[UR4].tnspB, R24, gsb0 ;  /* 0x43e00004a8187df0 */ /* 0x000fe20008000818 */
[----:B------:R-:W-:Y:S02]  /*187d0*/  R2UR UR6, R12 ;  /* 0x000000000c0672ca */ /* 0x000fe400000e0000 */
[----:B------:R-:W-:Y:S01]  /*187e0*/  R2UR UR7, R13 ;  /* 0x000000000d0772ca */ /* 0x000fe200000e0000 */
[----:B------:R-:W-:Y:S02]  /*187f0*/  VIADD R12, R10, 0x100 ;  /* 0x000001000a0c7836 */ /* 0x000fe40000000000 */
[----:B------:R-:W-:Y:S01]  /*18800*/  IMAD.MOV.U32 R13, RZ, RZ, R11 ;  /* 0x000000ffff0d7224 */ /* 0x000fe200078e000b */
[----:B------:R-:W-:Y:S02]  /*18810*/  WARPGROUP.DEPBAR.LE gsb0, 0x0 ;  /* 0x00008000000079c5 */ /* 0x000fe40000010000 */
        /* <DEDUP_REMOVED lines=127> */
[----:B------:R0:W-:Y:S02]  /*19010*/  ST.E desc[UR46][R152.64+0x3fc], R151 ;  /* 0x0003fc9798007985 */ /* 0x0001e4000c10192e */
[----:B0-----:R-:W-:-:S06]  /*19020*/  WARPGROUP.ARRIVE ;  /* 0x00000000000079c5 */ /* 0x001fcc0000000000 */
[----:B------:R-:W-:Y:S01]  /*19030*/  HGMMA.64x256x16.F32 R24, R172, gdesc[UR4].tnspB, R24, gsb0 ;  /* 0x43e00004ac187df0 */ /* 0x000fe20008000818 */
[----:B------:R-:W-:Y:S02]  /*19040*/  R2UR UR6, R12 ;  /* 0x000000000c0672ca */ /* 0x000fe400000e0000 */
[----:B------:R-:W-:Y:S01]  /*19050*/  R2UR UR7, R13 ;  /* 0x000000000d0772ca */ /* 0x000fe200000e0000 */
[----:B------:R-:W-:Y:S01]  /*19060*/  VIADD R10, R10, 0x180 ;  /* 0x000001800a0a7836 */ /* 0x000fe20000000000 */
        /* <DEDUP_REMOVED lines=263> */
[----:B------:R-:W-:Y:S03]  /*1a0e0*/  HGMMA.64x256x16.F32 R24, R180, gdesc[UR4].tnspB, R24, gsb0 ;  /* 0x43e00004b4187df0 */ /* 0x000fe60008000818 */
[----:B------:R-:W-:Y:S02]  /*1a0f0*/  WARPGROUP.DEPBAR.LE gsb0, 0x0 ;  /* 0x00008000000079c5 */ /* 0x000fe40000010000 */
[----:B------:R-:W-:Y:S04]  /*1a100*/  ST.E desc[UR46][R152.64+0x200], R24 ;  /* 0x0002001898007985 */ /* 0x000fe8000c10192e */
[----:B------:R0:W-:Y:S04]  /*1a110*/  ST.E desc[UR46][R18.64], R25 ;  /* 0x0000001912007985 */ /* 0x0001e8000c10192e */
[----:B------:R-:W-:Y:S04]  /*1a120*/  ST.E desc[UR46][R6.64], R26 ;  /* 0x0000001a06007985 */ /* 0x000fe8000c10192e */
[----:B------:R1:W-:Y:S04]  /*1a130*/  ST.E desc[UR46][R8.64], R27 ;  /* 0x0000001b08007985 */ /* 0x0003e8000c10192e */
[----:B------:R-:W2:Y:S04]  /*1a140*/  LD.E R5, desc[UR46][R152.64+0x200] ;  /* 0x0002002e98057980 */ /* 0x000ea8000c101900 */
        /* <DEDUP_REMOVED lines=124> */
[----:B--2---:R2:W-:Y:S04]  /*1a910*/  ST.E desc[UR46][R152.64+0x200], R5 ;  /* 0x0002000598007985 */ /* 0x0045e8000c10192e */
[----:B------:R-:W4:Y:S04]  /*1a920*/  LD.E R11, desc[UR46][R18.64] ;  /* 0x0000002e120b7980 */ /* 0x000f28000c101900 */
[----:B----4-:R4:W-:Y:S04]  /*1a930*/  ST.E desc[UR46][R18.64], R11 ;  /* 0x0000000b12007985 */ /* 0x0109e8000c10192e */
[----:B------:R-:W5:Y:S04]  /*1a940*/  LD.E R13, desc[UR46][R6.64] ;  /* 0x0000002e060d7980 */ /* 0x000f68000c101900 */
[----:B-----5:R5:W-:Y:S04]  /*1a950*/  ST.E desc[UR46][R6.64], R13 ;  /* 0x0000000d06007985 */ /* 0x020be8000c10192e */
[----:B------:R-:W3:Y:S04]  /*1a960*/  LD.E R15, desc[UR46][R8.64] ;  /* 0x0000002e080f7980 */ /* 0x000ee8000c101900 */
[----:B---3--:R3:W-:Y:S04]  /*1a970*/  ST.E desc[UR46][R8.64], R15 ;  /* 0x0000000f08007985 */ /* 0x0087e8000c10192e */
[----:B------:R-:W3:Y:S04]  /*1a980*/  LD.E R21, desc[UR46][R152.64+0x210] ;  /* 0x0002102e98157980 */ /* 0x000ee8000c101900 */
[----:B0-----:R-:W3:Y:S04]  /*1a990*/  LD.E R25, desc[UR46][R152.64+0x214] ;  /* 0x0002142e98197980 */ /* 0x001ee8000c101900 */
[----:B-1----:R-:W3:Y:S04]  /*1a9a0*/  LD.E R27, desc[UR46][R152.64+0x218] ;  /* 0x0002182e981b7980 */ /* 0x002ee8000c101900 */
[----:B------:R-:W3:Y:S04]  /*1a9b0*/  LD.E R29, desc[UR46][R152.64+0x21c] ;  /* 0x00021c2e981d7980 */ /* 0x000ee8000c101900 */
[----:B--2---:R-:W2:Y:S04]  /*1a9c0*/  LD.E R5, desc[UR46][R152.64+0x220] ;  /* 0x0002202e98057980 */ /* 0x004ea8000c101900 */
[----:B------:R-:W2:Y:S04]  /*1a9d0*/  LD.E R31, desc[UR46][R152.64+0x224] ;  /* 0x0002242e981f7980 */ /* 0x000ea8000c101900 */
[----:B----4-:R-:W4:Y:S04]  /*1a9e0*/  LD.E R11, desc[UR46][R152.64+0x228] ;  /* 0x0002282e980b7980 */ /* 0x010f28000c101900 */
[----:B------:R-:W4:Y:S04]  /*1a9f0*/  LD.E R33, desc[UR46][R152.64+0x22c] ;  /* 0x00022c2e98217980 */ /* 0x000f28000c101900 */
[----:B-----5:R-:W5:Y:S04]  /*1aa00*/  LD.E R7, desc[UR46][R152.64+0x230] ;  /* 0x0002302e98077980 */ /* 0x020f68000c101900 */
[----:B------:R-:W5:Y:S04]  /*1aa10*/  LD.E R13, desc[UR46][R152.64+0x234] ;  /* 0x0002342e980d7980 */ /* 0x000f68000c101900 */
[----:B---3--:R-:W3:Y:S04]  /*1aa20*/  LD.E R9, desc[UR46][R152.64+0x238] ;  /* 0x0002382e98097980 */ /* 0x008ee8000c101900 */
[----:B------:R-:W3:Y:S04]  /*1aa30*/  LD.E R15, desc[UR46][R152.64+0x23c] ;  /* 0x00023c2e980f7980 */ /* 0x000ee8000c101900 */
        /* <DEDUP_REMOVED lines=112> */
[----:B------:R0:W-:Y:S04]  /*1b140*/  ST.E desc[UR46][R152.64+0x210], R21 ;  /* 0x0002101598007985 */ /* 0x0001e8000c10192e */
[----:B------:R0:W-:Y:S04]  /*1b150*/  ST.E desc[UR46][R152.64+0x214], R25 ;  /* 0x0002141998007985 */ /* 0x0001e8000c10192e */
[----:B------:R0:W-:Y:S04]  /*1b160*/  ST.E desc[UR46][R152.64+0x218], R27 ;  /* 0x0002181b98007985 */ /* 0x0001e8000c10192e */
[----:B------:R0:W-:Y:S04]  /*1b170*/  ST.E desc[UR46][R152.64+0x21c], R29 ;  /* 0x00021c1d98007985 */ /* 0x0001e8000c10192e */
[----:B--2---:R0:W-:Y:S04]  /*1b180*/  ST.E desc[UR46][R152.64+0x220], R5 ;  /* 0x0002200598007985 */ /* 0x0041e8000c10192e */
[----:B------:R0:W-:Y:S04]  /*1b190*/  ST.E desc[UR46][R152.64+0x224], R31 ;  /* 0x0002241f98007985 */ /* 0x0001e8000c10192e */
[----:B----4-:R0:W-:Y:S04]  /*1b1a0*/  ST.E desc[UR46][R152.64+0x228], R11 ;  /* 0x0002280b98007985 */ /* 0x0101e8000c10192e */
[----:B------:R0:W-:Y:S04]  /*1b1b0*/  ST.E desc[UR46][R152.64+0x22c], R33 ;  /* 0x00022c2198007985 */ /* 0x0001e8000c10192e */
[----:B-----5:R0:W-:Y:S04]  /*1b1c0*/  ST.E desc[UR46][R152.64+0x230], R7 ;  /* 0x0002300798007985 */ /* 0x0201e8000c10192e */
[----:B------:R0:W-:Y:S04]  /*1b1d0*/  ST.E desc[UR46][R152.64+0x234], R13 ;  /* 0x0002340d98007985 */ /* 0x0001e8000c10192e */
[----:B---3--:R0:W-:Y:S04]  /*1b1e0*/  ST.E desc[UR46][R152.64+0x238], R9 ;  /* 0x0002380998007985 */ /* 0x0081e8000c10192e */
        /* <DEDUP_REMOVED lines=112> */
[----:B------:R0:W-:Y:S01]  /*1b8f0*/  ST.E desc[UR46][R152.64+0x3fc], R86 ;  /* 0x0003fc5698007985 */ /* 0x0001e2000c10192e */
[----:B------:R-:W-:Y:S01]  /*1b900*/  @!PT LDS RZ, [RZ] ;  /* 0x00000000fffff984 */ /* 0x000fe20000000800 */
[----:B------:R-:W-:Y:S01]  /*1b910*/  @!PT LDS RZ, [RZ] ;  /* 0x00000000fffff984 */ /* 0x000fe20000000800 */
[----:B------:R-:W-:Y:S01]  /*1b920*/  @!PT LDS RZ, [RZ] ;  /* 0x00000000fffff984 */ /* 0x000fe20000000800 */
[----:B------:R-:W-:Y:S01]  /*1b930*/  @!PT LDS RZ, [RZ] ;  /* 0x00000000fffff984 */ /* 0x000fe20000000800 */
[----:B------:R1:W-:Y:S06]  /*1b940*/  MEMBAR.ALL.CTA ;  /* 0x0000000000007992 */ /* 0x0003ec0000008000 */
[----:B-1----:R-:W1:Y:S01]  /*1b950*/  FENCE.VIEW.ASYNC.S ;  /* 0x00000000000073c6 */ /* 0x002e620000000000 */
[----:B------:R-:W-:Y:S01]  /*1b960*/  BSSY B0, `(.L_x_5293) ;  /* 0x000000a000007945 */ /* 0x000fe20003800000 */
[----:B-1----:R-:W-:Y:S01]  /*1b970*/  NOP ;  /* 0x0000000000007918 */ /* 0x002fe20000000000 */
[----:B------:R-:W-:Y:S06]  /*1b980*/  BAR.ARV 0xe, 0x100 ;  /* 0x0384000000007b1d */ /* 0x000fec0000002000 */
[----:B------:R-:W-:Y:S05]  /*1b990*/  @P0 BRA `(.L_x_5294) ;  /* 0x0000000000180947 */ /* 0x000fea0003800000 */
[----:B0-----:R-:W2:Y:S04]  /*1b9a0*/  LD.E.64 R6, desc[UR46][R152.64+0x68] ;  /* 0x0000682e98067980 */ /* 0x001ea8000c101b00 */
[----:B------:R-:W3:Y:S01]  /*1b9b0*/  LD.E R5, desc[UR46][R152.64+0x1e8] ;  /* 0x0001e82e98057980 */ /* 0x000ee2000c101900 */
[----:B--2---:R-:W-:-:S05]  /*1b9c0*/  MOV R6, R6 ;  /* 0x0000000600067202 */ /* 0x004fca0000000f00 */
[----:B---3--:R-:W-:-:S05]  /*1b9d0*/  IMAD R5, R5, 0x8, R6 ;  /* 0x0000000805057824 */ /* 0x008fca00078e0206 */
[----:B------:R-:W-:-:S04]  /*1b9e0*/  PRMT R5, RZ, 0x654, R5 ;  /* 0x00000654ff057816 */ /* 0x000fc80000000005 */
[----:B------:R1:W-:Y:S03]  /*1b9f0*/  SYNCS.ARRIVE.TRANS64.RED.A1T0 RZ, [R5+URZ], RZ ;  /* 0x000000ff05ff79a7 */ /* 0x0003e6000810043f */
.L_x_5294:
[----:B------:R-:W-:Y:S05]  /*1ba00*/  BSYNC B0 ;  /* 0x0000000000007941 */ /* 0x000fea0003800000 */
.L_x_5293:
[----:B------:R-:W-:Y:S05]  /*1ba10*/  @P1 BRA `(.L_x_5295) ;  /* 0xffffff6400741947 */ /* 0x000fea000383ffff */
.L_x_5276:
[----:B------:R-:W-:-:S13]  /*1ba20*/  ISETP.GE.AND P1, PT, R0, UR43, PT ;  /* 0x0000002b00007c0c */ /* 0x000fda000bf26270 */
[----:B------:R-:W-:Y:S05]  /*1ba30*/  @!P1 BRA `(.L_x_5296) ;  /* 0x000000a800849947 */ /* 0x000fea0003800000 */
.L_x_5329:
[----:B0-----:R-:W2:Y:S04]  /*1ba40*/  LD.E R13, desc[UR46][R152.64+0x1e8] ;  /* 0x0001e82e980d7980 */ /* 0x001ea8000c101900 */
[----:B-1----:R-:W1:Y:S04]  /*1ba50*/  LD.E R4, desc[UR46][R152.64+0x1f0] ;  /* 0x0001f02e98047980 */ /* 0x002e68000c101900 */
[----:B------:R-:W3:Y:S01]  /*1ba60*/  LD.E R8, desc[UR46][R152.64+0x1c] ;  /* 0x00001c2e98087980 */ /* 0x000ee2000c101900 */
[----:B--2---:R-:W-:-:S05]  /*1ba70*/  VIADD R7, R13, 0x1 ;  /* 0x000000010d077836 */ /* 0x004fca0000000000 */
[----:B------:R-:W-:-:S13]  /*1ba80*/  ISETP.NE.AND P1, PT, R7, 0x2, PT ;  /* 0x000000020700780c */ /* 0x000fda0003f25270 */
[----:B------:R0:W5:Y:S04]  /*1ba90*/  @P1 LD.E R9, desc[UR46][R152.64+0x1ec] ;  /* 0x0001ec2e98091980 */ /* 0x000168000c101900 */
[----:B------:R-:W2:Y:S01]  /*1baa0*/  @!P1 LD.E R6, desc[UR46][R152.64+0x1ec] ;  /* 0x0001ec2e98069980 */ /* 0x000ea2000c101900 */
[----:B-1----:R-:W-:Y:S01]  /*1bab0*/  VIADD R5, R4, 0x1 ;  /* 0x0000000104057836 */ /* 0x002fe20000000000 */
[----:B---3--:R-:W-:Y:S02]  /*1bac0*/  LOP3.LUT R8, R8, 0x1, RZ, 0xfc, !PT ;  /* 0x0000000108087812 */ /* 0x008fe400078efcff */
[----:B------:R1:W-:Y:S04]  /*1bad0*/  ST.E desc[UR46][R152.64+0x1e8], R7 ;  /* 0x0001e80798007985 */ /* 0x0003e8000c10192e */
[----:B------:R0:W-:Y:S04]  /*1bae0*/  ST.E desc[UR46][R152.64+0x1f0], R5 ;  /* 0x0001f00598007985 */ /* 0x0001e8000c10192e */
[----:B------:R0:W-:Y:S01]  /*1baf0*/  @!P1 ST.E desc[UR46][R152.64+0x1e8], RZ ;  /* 0x0001e8ff98009985 */ /* 0x0001e2000c10192e */
[----:B------:R-:W-:Y:S01]  /*1bb00*/  ISETP.NE.AND P2, PT, R8, 0x3, PT ;  /* 0x000000030800780c */ /* 0x000fe20003f45270 */
[----:B------:R-:W-:Y:S05]  /*1bb10*/  YIELD ;  /* 0x0000000000007946 */ /* 0x000fea0003800000 */
[----:B------:R-:W-:Y:S01]  /*1bb20*/  BSSY B0, `(.L_x_5297) ;  /* 0x0000006000007945 */ /* 0x000fe20003800000 */
[----:B-1----:R-:W-:Y:S01]  /*1bb30*/  @!P1 IMAD.MOV.U32 R7, RZ, RZ, RZ ;  /* 0x000000ffff079224 */ /* 0x002fe200078e00ff */
[----:B--2---:R-:W-:-:S05]  /*1bb40*/  @!P1 LOP3.LUT R9, R6, 0x1, RZ, 0x3c, !PT ;  /* 0x0000000106099812 */ /* 0x004fca00078e3cff */
[----:B------:R0:W-:Y:S01]  /*1bb50*/  @!P1 ST.E desc[UR46][R152.64+0x1ec], R9 ;  /* 0x0001ec0998009985 */ /* 0x0001e2000c10192e */
[----:B------:R-:W-:Y:S05]  /*1bb60*/  @!P2 BRA `(.L_x_5298) ;  /* 0x000000000004a947 */ /* 0x000fea0003800000 */
[----:B------:R-:W-:Y:S01]  /*1bb70*/  BPT.TRAP 0x1 ;  /* 0x000000040000795c */ /* 0x000fe20000300000 */
.L_x_5298:
[----:B------:R-:W-:Y:S05]  /*1bb80*/  BSYNC B0 ;  /* 0x0000000000007941 */ /* 0x000fea0003800000 */
.L_x_5297:
        /* <DEDUP_REMOVED lines=13> */
.L_x_5300:
[----:B------:R-:W-:Y:S05]  /*1bc60*/  BSYNC B0 ;  /* 0x0000000000007941 */ /* 0x000fea0003800000 */
.L_x_5299:
        /* <DEDUP_REMOVED lines=8> */
.L_x_5302:
[----:B------:R-:W-:Y:S05]  /*1bcf0*/  BSYNC B0 ;  /* 0x0000000000007941 */ /* 0x000fea0003800000 */
.L_x_5301:
        /* <DEDUP_REMOVED lines=62> */
.L_x_5305:
[----:B------:R-:W-:Y:S05]  /*1c0e0*/  BSYNC B0 ;  /* 0x0000000000007941 */ /* 0x000fea0003800000 */
.L_x_5304:
        /* <DEDUP_REMOVED lines=13> */
.L_x_5307:
[----:B------:R-:W-:Y:S05]  /*1c1c0*/  BSYNC B0 ;  /* 0x0000000000007941 */ /* 0x000fea0003800000 */
.L_x_5306:
        /* <DEDUP_REMOVED lines=8> */
.L_x_5309:
[----:B------:R-:W-:Y:S05]  /*1c250*/  BSYNC B0 ;  /* 0x0000000000007941 */ /* 0x000fea0003800000 */
.L_x_5308:
[----:B-1---5:R-:W2:Y:S04]  /*1c260*/  LD.E R6, desc[UR46][R152.64+0x88] ;  /* 0x0000882e98067980 */ /* 0x022ea8000c101900 */
[----:B------:R-:W3:Y:S04]  /*1c270*/  LD.E R11, desc[UR46][R152.64+0x1e8] ;  /* 0x0001e82e980b7980 */ /* 0x000ee8000c101900 */
[----:B------:R-:W3:Y:S04]  /*1c280*/  LD.E.64 R4, desc[UR46][R152.64+0xb8] ;  /* 0x0000b82e98047980 */ /* 0x000ee8000c101b00 */
[----:B------:R-:W4:Y:S04]  /*1c290*/  LD.E.64 R8, desc[UR46][R152.64+0xb0] ;  /* 0x0000b02e98087980 */ /* 0x000f28000c101b00 */
[----:B------:R-:W4:Y:S04]  /*1c2a0*/  LD.E.64 R14, desc[UR46][R152.64+0xb0] ;  /* 0x0000b02e980e7980 */ /* 0x000f28000c101b00 */
[----:B------:R-:W4:Y:S04]  /*1c2b0*/  LD.E.64 R56, desc[UR46][R152.64+0xb0] ;  /* 0x0000b02e98387980 */ /* 0x000f28000c101b00 */
[----:B------:R-:W4:Y:S01]  /*1c2c0*/  LD.E.64 R58, desc[UR46][R152.64+0xb0] ;  /* 0x0000b02e983a7980 */ /* 0x000f22000c101b00 */
[----:B------:R-:W-:Y:S05]  /*1c2d0*/  WARPSYNC.ALL ;  /* 0x0000000000007948 */ /* 0x000fea0003800000 */
[----:B------:R-:W4:Y:S01]  /*1c2e0*/  LD.E.64 R60, desc[UR46][R152.64+0xb0] ;  /* 0x0000b02e983c7980 */ /* 0x000f22000c101b00 */
[----:B------:R-:W-:Y:S01]  /*1c2f0*/  WARPGROUP.ARRIVE ;  /* 0x00000000000079c5 */ /* 0x000fe20000000000 */
[----:B--2---:R-:W-:Y:S01]  /*1c300*/  ISETP.NE.U32.AND P1, PT, R6, RZ, PT ;  /* 0x000000ff0600720c */ /* 0x004fe20003f25070 */
[----:B---3--:R-:W-:Y:S01]  /*1c310*/  IMAD R4, R11, 0x1000, R4 ;  /* 0x000010000b047824 */ /* 0x008fe200078e0204 */
[----:B------:R-:W-:-:S02]  /*1c320*/  R2UR UR7, R5 ;  /* 0x00000000050772ca */ /* 0x000fc400000e0000 */
[----:B----4-:R-:W-:Y:S02]  /*1c330*/  R2UR UR4, R8 ;  /* 0x00000000080472ca */ /* 0x010fe400000e0000 */
[----:B------:R-:W-:Y:S02]  /*1c340*/  R2UR UR6, R4 ;  /* 0x00000000040672ca */ /* 0x000fe400000e0000 */
[----:B------:R-:W-:-:S05]  /*1c350*/  R2UR UR5, R9 ;  /* 0x00000000090572ca */ /* 0x000fca00000e0000 */
[----:B------:R-:W-:-:S08]  /*1c360*/  VOTEU.ANY UP0, P1 ;  /* 0x00000000003f7886 */ /* 0x000fd00000800100 */
[----:B------:R-:W-:Y:S01]  /*1c370*/  HGMMA.64x64x16.F32 R24, gdesc[UR4], R24, UP0, gsb0 ;  /* 0x00e00000041879f0 */ /* 0x000fe2000b800818 */
        /* <DEDUP_REMOVED lines=205> */
[----:B------:R-:W-:-:S03]  /*1d050*/  IMAD.MOV.U32 R9, RZ, RZ, R15 ;  /* 0x000000ffff097224 */ /* 0x000fc600078e000f */
[----:B------:R-:W-:Y:S01]  /*1d060*/  IADD3 R8, R14, 0x800, R21 ;  /* 0x000008000e087810 */ /* 0x000fe20007ffe015 */
[----:B------:R-:W-:Y:S01]  /*1d070*/  IMAD.IADD R10, R21, 0x1, R6 ;  /* 0x00000001150a7824 */ /* 0x000fe200078e0206 */
[----:B------:R-:W-:Y:S02]  /*1d080*/  R2UR UR9, R9 ;  /* 0x00000000090972ca */ /* 0x000fe400000e0000 */
[----:B------:R-:W-:Y:S02]  /*1d090*/  R2UR UR8, R8 ;  /* 0x00000000080872ca */ /* 0x000fe400000e0000 */
[----:B------:R-:W-:Y:S01]  /*1d0a0*/  R2UR UR10, R10 ;  /* 0x000000000a0a72ca */ /* 0x000fe200000e0000 */
[----:B------:R-:W-:Y:S02]  /*1d0b0*/  WARPGROUP.DEPBAR.LE gsb0, 0x0 ;  /* 0x00008000000079c5 */ /* 0x000fe40000010000 */
[----:B------:R-:W4:Y:S04]  /*1d0c0*/  LD.E.64 R14, desc[UR46][R152.64+0xb0] ;  /* 0x0000b02e980e7980 */ /* 0x000f28000c101b00 */
        /* <DEDUP_REMOVED lines=38> */
[----:B----4-:R-:W-:-:S04]  /*1d330*/  IMAD.MOV.U32 R9, RZ, RZ, R61 ;  /* 0x000000ffff097224 */ /* 0x010fc800078e003d */
        /* <DEDUP_REMOVED lines=17> */
[----:B------:R-:W-:Y:S01]  /*1d450*/  IMAD.MOV.U32 R9, RZ, RZ, R15 ;  /* 0x000000ffff097224 */ /* 0x000fe200078e000f */
        /* <DEDUP_REMOVED lines=8> */
[----:B------:R-:W-:Y:S02]  /*1d4e0*/  IMAD.IADD R10, R57, 0x1, R6 ;  /* 0x00000001390a7824 */ /* 0x000fe400078e0206 */
[----:B------:R-:W-:-:S03]  /*1d4f0*/  IMAD.MOV.U32 R11, RZ, RZ, R5 ;  /* 0x000000ffff0b7224 */ /* 0x000fc600078e0005 */
        /* <DEDUP_REMOVED lines=108> */
[----:B------:R-:W-:Y:S01]  /*1dbc0*/  IMAD.MOV.U32 R9, RZ, RZ, R67 ;  /* 0x000000ffff097224 */ /* 0x000fe200078e0043 */
        /* <DEDUP_REMOVED lines=39> */
[----:B----4-:R-:W-:Y:S02]  /*1de40*/  IMAD.IADD R4, R9, 0x1, R62 ;  /* 0x0000000109047824 */ /* 0x010fe400078e023e */
        /* <DEDUP_REMOVED lines=17> */
[----:B------:R-:W3:Y:S04]  /*1df60*/  LDL R4, [R3+0x24] ;  /* 0x0000240003047983 */ /* 0x000ee80000100800 */
[----:B------:R-:W4:Y:S04]  /*1df70*/  LDL R58, [R3] ;  /* 0x00000000033a7983 */ /* 0x000f280000100800 */
[----:B------:R-:W4:Y:S04]  /*1df80*/  LDL R59, [R1+0x70] ;  /* 0x00007000013b7983 */ /* 0x000f280000100800 */
[----:B------:R-:W4:Y:S04]  /*1df90*/  LDL R6, [R3+0x8] ;  /* 0x0000080003067983 */ /* 0x000f280000100800 */
[----:B------:R-:W4:Y:S04]  /*1dfa0*/  LDL R5, [R3+0x4] ;  /* 0x0000040003057983 */ /* 0x000f280000100800 */
[----:B------:R-:W4:Y:S04]  /*1dfb0*/  LDL R11, [R3+0xc] ;  /* 0x00000c00030b7983 */ /* 0x000f280000100800 */
[----:B------:R-:W4:Y:S04]  /*1dfc0*/  LDL R10, [R3+0x10] ;  /* 0x00001000030a7983 */ /* 0x000f280000100800 */
[----:B-1----:R-:W4:Y:S04]  /*1dfd0*/  LDL R12, [R3+0x14] ;  /* 0x00001400030c7983 */ /* 0x002f280000100800 */
[----:B--2---:R-:W2:Y:S01]  /*1dfe0*/  LD.E R21, desc[UR46][R14.64] ;  /* 0x0000002e0e157980 */ /* 0x004ea2000c101900 */
[----:B---3--:R-:W-:-:S03]  /*1dff0*/  ISETP.NE.AND P1, PT, R4, 0x1, PT ;  /* 0x000000010400780c */ /* 0x008fc60003f25270 */
[----:B------:R-:W3:Y:S10]  /*1e000*/  LDL R4, [R3+0x18] ;  /* 0x0000180003047983 */ /* 0x000ef40000100800 */
[----:B------:R-:W3:Y:S04]  /*1e010*/  @P1 LDL R8, [R3+0x28] ;  /* 0x0000280003081983 */ /* 0x000ee80000100800 */
[----:B------:R-:W3:Y:S01]  /*1e020*/  @P1 LDL R9, [R3+0x2c] ;  /* 0x00002c0003091983 */ /* 0x000ee20000100800 */
[----:B------:R-:W-:Y:S01]  /*1e030*/  BSSY B0, `(.L_x_5311) ;  /* 0x0000082000007945 */ /* 0x000fe20003800000 */
[----:B--2---:R-:W-:-:S04]  /*1e040*/  FMUL.FTZ R29, R29, R21 ;  /* 0x000000151d1d7220 */ /* 0x004fc80000410000 */
[----:B------:R4:W1:Y:S01]  /*1e050*/  MUFU.TANH R62, R29 ;  /* 0x0000001d003e7308 */ /* 0x0008620000002400 */
[-C--:B------:R-:W-:Y:S01]  /*1e060*/  FMUL.FTZ R14, R26, R21.reuse ;  /* 0x000000151a0e7220 */ /* 0x080fe20000410000 */
[-C--:B0-----:R-:W-:Y:S01]  /*1e070*/  FMUL.FTZ R7, R24, R21.reuse ;  /* 0x0000001518077220 */ /* 0x081fe20000410000 */
[-C--:B------:R-:W-:Y:S01]  /*1e080*/  FMUL.FTZ R24, R30, R21.reuse ;  /* 0x000000151e187220 */ /* 0x080fe20000410000 */
[----:B----4-:R-:W-:Y:S01]  /*1e090*/  SHF.R.S32.HI R29, RZ, 0x1f, R58 ;  /* 0x0000001fff1d7819 */ /* 0x010fe2000001143a */
[----:B------:R-:W-:-:S03]  /*1e0a0*/  FMUL.FTZ R30, R31, R21 ;  /* 0x000000151f1e7220 */ /* 0x000fc60000410000 */
[----:B------:R-:W-:-:S04]  /*1e0b0*/  LEA.HI R26, R29, R58, RZ, 0x7 ;  /* 0x0000003a1d1a7211 */ /* 0x000fc800078f38ff */
[----:B------:R-:W-:Y:S01]  /*1e0c0*/  LOP3.LUT R31, R26, 0xffffff80, RZ, 0xc0, !PT ;  /* 0xffffff801a1f7812 */ /* 0x000fe200078ec0ff */
[----:B------:R-:W-:-:S04]  /*1e0d0*/  FMUL.FTZ R32, R32, R21 ;  /* 0x0000001520207220 */ /* 0x000fc80000410000 */
[----:B------:R-:W-:Y:S01]  /*1e0e0*/  IMAD.IADD R31, R58, 0x1, -R31 ;  /* 0x000000013a1f7824 */ /* 0x000fe200078e0a1f */
[----:B------:R0:W2:Y:S01]  /*1e0f0*/  MUFU.TANH R63, R32 ;  /* 0x00000020003f7308 */ /* 0x0000a20000002400 */
[-C--:B------:R-:W-:Y:S01]  /*1e100*/  FMUL.FTZ R33, R33, R21.reuse ;  /* 0x0000001521217220 */ /* 0x080fe20000410000 */
[-C--:B------:R-:W-:Y:S01]  /*1e110*/  FMUL.FTZ R15, R27, R21.reuse ;  /* 0x000000151b0f7220 */ /* 0x080fe20000410000 */
[-C--:B------:R-:W-:Y:S01]  /*1e120*/  FMUL.FTZ R28, R28, R21.reuse ;  /* 0x000000151c1c7220 */ /* 0x080fe20000410000 */
[----:B------:R-:W-:Y:S01]  /*1e130*/  FMUL.FTZ R27, R35, R21 ;  /* 0x00000015231b7220 */ /* 0x000fe20000410000 */
[----:B------:R-:W-:Y:S02]  /*1e140*/  LEA.HI R35, R29, R58, RZ, 0x2 ;  /* 0x0000003a1d237211 */ /* 0x000fe400078f10ff */
[----:B0-----:R-:W-:Y:S01]  /*1e150*/  SHF.R.S32.HI R32, RZ, 0x1f, R31 ;  /* 0x0000001fff207819 */ /* 0x001fe2000001141f */
[----:B------:R0:W4:Y:S01]  /*1e160*/  MUFU.TANH R64, R33 ;  /* 0x0000002100407308 */ /* 0x0001220000002400 */
[----:B------:R-:W-:-:S02]  /*1e170*/  LOP3.LUT R35, R35, 0xfffffffc, RZ, 0xc0, !PT ;  /* 0xfffffffc23237812 */ /* 0x000fc400078ec0ff */
[----:B0-----:R-:W-:-:S05]  /*1e180*/  LEA.HI R33, R32, R31, RZ, 0x2 ;  /* 0x0000001f20217211 */ /* 0x001fca00078f10ff */
[----:B------:R0:W1:Y:S01]  /*1e190*/  MUFU.TANH R61, R28 ;  /* 0x0000001c003d7308 */ /* 0x0000620000002400 */
[--C-:B------:R-:W-:Y:S01]  /*1e1a0*/  SHF.R.S32.HI R29, RZ, 0x2, R33.reuse ;  /* 0x00000002ff1d7819 */ /* 0x100fe20000011421 */
[-C--:B------:R-:W-:Y:S01]  /*1e1b0*/  FMUL.FTZ R36, R36, R21.reuse ;  /* 0x0000001524247220 */ /* 0x080fe20000410000 */
[----:B0-----:R-:W-:Y:S01]  /*1e1c0*/  FMUL.FTZ R28, R34, R21 ;  /* 0x00000015221c7220 */ /* 0x001fe20000410000 */
[----:B------:R-:W-:Y:S01]  /*1e1d0*/  SHF.R.S32.HI R34, RZ, 0x1f, R33 ;  /* 0x0000001fff227819 */ /* 0x000fe20000011421 */
[----:B------:R-:W-:Y:S01]  /*1e1e0*/  IMAD.IADD R35, R58, 0x1, -R35 ;  /* 0x000000013a237824 */ /* 0x000fe200078e0a23 */
[----:B------:R-:W-:Y:S02]  /*1e1f0*/  LEA.HI R32, R32, R31, RZ, 0x5 ;  /* 0x0000001f20207211 */ /* 0x000fe400078f28ff */
[----:B------:R-:W-:Y:S01]  /*1e200*/  LEA.HI R34, R34, R29, RZ, 0x3 ;  /* 0x0000001d22227211 */ /* 0x000fe200078f18ff */
[----:B------:R0:W1:Y:S01]  /*1e210*/  MUFU.TANH R65, R36 ;  /* 0x0000002400417308 */ /* 0x0000620000002400 */
[----:B------:R-:W-:-:S02]  /*1e220*/  SHF.R.S32.HI R32, RZ, 0x5, R32 ;  /* 0x00000005ff207819 */ /* 0x000fc40000011420 */
[----:B------:R-:W-:Y:S02]  /*1e230*/  LOP3.LUT R34, R34, 0xfffffff8, RZ, 0xc0, !PT ;  /* 0xfffffff822227812 */ /* 0x000fe400078ec0ff */
[----:B0-----:R-:W-:-:S03]  /*1e240*/  LEA.HI R36, R35, R35, RZ, 0x1 ;  /* 0x0000002323247211 */ /* 0x001fc600078f08ff */
[----:B------:R-:W-:Y:S02]  /*1e250*/  IMAD.IADD R34, R29, 0x1, -R34 ;  /* 0x000000011d227824 */ /* 0x000fe400078e0a22 */
[----:B------:R-:W-:Y:S01]  /*1e260*/  IMAD R29, R59, 0x4, R32 ;  /* 0x000000043b1d7824 */ /* 0x000fe200078e0220 */
[----:B------:R-:W-:Y:S01]  /*1e270*/  LOP3.LUT R36, R36, 0x1ffffffe, RZ, 0xc0, !PT ;  /* 0x1ffffffe24247812 */ /* 0x000fe200078ec0ff */
[----:B------:R-:W-:Y:S02]  /*1e280*/  FMUL.FTZ R45, R45, R21 ;  /* 0x000000152d2d7220 */ /* 0x000fe40000410000 */
[----:B------:R-:W-:Y:S02]  /*1e290*/  IMAD.U32 R29, R29, 0x10, R34 ;  /* 0x000000101d1d7824 */ /* 0x000fe400078e0022 */
[----:B------:R-:W-:Y:S01]  /*1e2a0*/  IMAD.IADD R36, R35, 0x1, -R36 ;  /* 0x0000000123247824 */ /* 0x000fe200078e0a24 */
[----:B------:R0:W1:Y:S03]  /*1e2b0*/  MUFU.TANH R70, R45 ;  /* 0x0000002d00467308 */ /* 0x0000660000002400 */
[----:B0-----:R-:W-:-:S04]  /*1e2c0*/  IMAD R45, R36, 0x8, R29 ;  /* 0x00000008242d7824 */ /* 0x001fc800078e021d */
[----:B---3--:R-:W-:-:S05]  /*1e2d0*/  @P1 IMAD.HI.U32 R8, R45, R8, RZ ;  /* 0x000000082d081227 */ /* 0x008fca00078e00ff */
[----:B------:R-:W-:Y:S01]  /*1e2e0*/  @P1 SHF.R.U32.HI R45, RZ, R9, R8 ;  /* 0x00000009ff2d1219 */ /* 0x000fe20000011608 */
[----:B------:R-:W-:Y:S02]  /*1e2f0*/  IMAD.SHL.U32 R59, R0, 0x40, RZ ;  /* 0x00000040003b7824 */ /* 0x000fe400078e00ff */
[-C--:B------:R-:W-:Y:S01]  /*1e300*/  FMUL.FTZ R25, R25, R21.reuse ;  /* 0x0000001519197220 */ /* 0x080fe20000410000 */
[-C--:B------:R-:W-:Y:S01]  /*1e310*/  FMUL.FTZ R41, R41, R21.reuse ;  /* 0x0000001529297220 */ /* 0x080fe20000410000 */
[----:B------:R-:W-:Y:S01]  /*1e320*/  LOP3.LUT R8, R33, 0x7ffffffc, RZ, 0xc0, !PT ;  /* 0x7ffffffc21087812 */ /* 0x000fe200078ec0ff */
[----:B------:R-:W0:Y:S01]  /*1e330*/  SHFL.IDX PT, R29, R45, RZ, 0x1c1f ;  /* 0x001c1fff2d1d7589 */ /* 0x000e2200000e0000 */
[-C--:B------:R-:W-:Y:S01]  /*1e340*/  FMUL.FTZ R56, R38, R21.reuse ;  /* 0x0000001526387220 */ /* 0x080fe20000410000 */
[----:B------:R3:W0:Y:S01]  /*1e350*/  MUFU.TANH R60, R25 ;  /* 0x00000019003c7308 */ /* 0x0006220000002400 */
[----:B------:R-:W-:Y:S01]  /*1e360*/  IADD3 R9, -R59, 0x1, RZ ;  /* 0x000000013b097810 */ /* 0x000fe20007ffe1ff */
[-C--:B------:R-:W-:Y:S01]  /*1e370*/  FMUL.FTZ R57, R39, R21.reuse ;  /* 0x0000001527397220 */ /* 0x080fe20000410000 */
[-C--:B------:R-:W-:Y:S01]  /*1e380*/  FMUL.FTZ R40, R40, R21.reuse ;  /* 0x0000001528287220 */ /* 0x080fe20000410000 */
[-C--:B------:R-:W-:Y:S01]  /*1e390*/  FMUL.FTZ R26, R47, R21.reuse ;  /* 0x000000152f1a7220 */ /* 0x080fe20000410000 */
[-C--:B------:R-:W-:Y:S01]  /*1e3a0*/  FMUL.FTZ R48, R48, R21.reuse ;  /* 0x0000001530307220 */ /* 0x080fe20000410000 */
[-C--:B------:R-:W-:Y:S01]  /*1e3b0*/  FMUL.FTZ R49, R49, R21.reuse ;  /* 0x0000001531317220 */ /* 0x080fe20000410000 */
[-C--:B------:R-:W-:Y:S01]  /*1e3c0*/  FMUL.FTZ R52, R52, R21.reuse ;  /* 0x0000001534347220 */ /* 0x080fe20000410000 */
[----:B------:R2:W0:Y:S01]  /*1e3d0*/  MUFU.TANH R38, R41 ;  /* 0x0000002900267308 */ /* 0x0004220000002400 */
[-C--:B---3--:R-:W-:Y:S01]  /*1e3e0*/  FMUL.FTZ R25, R46, R21.reuse ;  /* 0x000000152e197220 */ /* 0x088fe20000410000 */
[----:B------:R-:W-:Y:S01]  /*1e3f0*/  FMUL.FTZ R53, R53, R21 ;  /* 0x0000001535357220 */ /* 0x000fe20000410000 */
[----:B------:R-:W-:-:S02]  /*1e400*/  IMAD.IADD R34, R31, 0x1, -R8 ;  /* 0x000000011f227824 */ /* 0x000fc400078e0a08 */
[-C--:B------:R-:W-:Y:S01]  /*1e410*/  FMUL.FTZ R54, R54, R21.reuse ;  /* 0x0000001536367220 */ /* 0x080fe20000410000 */
[-C--:B------:R-:W-:Y:S01]  /*1e420*/  FMUL.FTZ R37, R37, R21.reuse ;  /* 0x0000001525257220 */ /* 0x080fe20000410000 */
[-C--:B------:R-:W-:Y:S01]  /*1e430*/  FMUL.FTZ R42, R42, R21.reuse ;  /* 0x000000152a2a7220 */ /* 0x080fe20000410000 */
[-C--:B------:R-:W-:Y:S01]  /*1e440*/  FMUL.FTZ R43, R43, R21.reuse ;  /* 0x000000152b2b7220 */ /* 0x080fe20000410000 */
[-C--:B------:R-:W-:Y:S01]  /*1e450*/  FMUL.FTZ R44, R44, R21.reuse ;  /* 0x000000152c2c7220 */ /* 0x080fe20000410000 */
[-C--:B--2---:R-:W-:Y:S01]  /*1e460*/  FMUL.FTZ R41, R50, R21.reuse ;  /* 0x0000001532297220 */ /* 0x084fe20000410000 */
[-C--:B------:R-:W-:Y:S01]  /*1e470*/  FMUL.FTZ R51, R51, R21.reuse ;  /* 0x0000001533337220 */ /* 0x080fe20000410000 */
[----:B------:R-:W-:Y:S01]  /*1e480*/  FMUL.FTZ R21, R55, R21 ;  /* 0x0000001537157220 */ /* 0x000fe20000410000 */
[----:B------:R-:W-:Y:S01]  /*1e490*/  ISETP.GE.AND P2, PT, R4, 0x1, PT ;  /* 0x000000010400780c */ /* 0x000fe20003f46270 */
[----:B------:R-:W-:Y:S01]  /*1e4a0*/  IMAD R9, R34, -0x2, R9 ;  /* 0xfffffffe22097824 */ /* 0x000fe200078e0209 */
[----:B------:R-:W2:Y:S01]  /*1e4b0*/  MUFU.TANH R7, R7 ;  /* 0x0000000700077308 */ /* 0x000ea20000002400 */
[----:B------:R-:W-:-:S03]  /*1e4c0*/  LOP3.LUT R8, RZ, R11, RZ, 0x33, !PT ;  /* 0x0000000bff087212 */ /* 0x000fc600078e33ff */
[----:B------:R-:W-:-:S04]  /*1e4d0*/  IADD3 R9, -R5, R9, R6 ;  /* 0x0000000905097210 */ /* 0x000fc80007ffe106 */
        /* <DEDUP_REMOVED lines=22> */
[----:B------:R-:W-:-:S02]  /*1e640*/  IMAD.IADD R46, R9, 0x1, R10 ;  /* 0x00000001092e7824 */ /* 0x000fc400078e020a */
[----:B------:R-:W-:-:S05]  /*1e650*/  IMAD.IADD R12, R12, 0x1, -R59 ;  /* 0x000000010c0c7824 */ /* 0x000fca00078e0a3b */
[----:B------:R4:W1:Y:S02]  /*1e660*/  MUFU.TANH R50, R51 ;  /* 0x0000003300327308 */ /* 0x0008640000002400 */
[----:B----4-:R-:W-:Y:S02]  /*1e670*/  IMAD.IADD R51, R9, 0x1, R8 ;  /* 0x0000000109337824 */ /* 0x010fe400078e0208 */
[--C-:B0-----:R-:W-:Y:S02]  /*1e680*/  IMAD.IADD R9, R46, 0x1, R29.reuse ;  /* 0x000000012e097824 */ /* 0x101fe400078e021d */
[----:B------:R-:W-:Y:S01]  /*1e690*/  IMAD.IADD R11, R51, 0x1, R29 ;  /* 0x00000001330b7824 */ /* 0x000fe200078e021d */
[----:B--23--:R-:W-:Y:S06]  /*1e6a0*/  @!P2 BRA `(.L_x_5312) ;  /* 0x000000000068a947 */ /* 0x00cfec0003800000 */
        /* <DEDUP_REMOVED lines=12> */
.L_x_5316:
[----:B------:R-:W-:Y:S05]  /*1e770*/  BSYNC B2 ;  /* 0x0000000000027941 */ /* 0x000fea0003800000 */
.L_x_5315:
[----:B------:R-:W-:Y:S01]  /*1e780*/  LOP3.LUT R21, RZ, R21, RZ, 0x33, !PT ;  /* 0x00000015ff157212 */ /* 0x000fe200078e33ff */
[----:B------:R-:W-:Y:S06]  /*1e790*/  BRA `(.L_x_5317) ;  /* 0x0000000000187947 */ /* 0x000fec0003800000 */
.L_x_5314:
[----:B------:R-:W-:-:S13]  /*1e7a0*/  ISETP.NE.AND P1, PT, R4, 0x1, PT ;  /* 0x000000010400780c */ /* 0x000fda0003f25270 */
[----:B------:R-:W-:Y:S05]  /*1e7b0*/  @!P1 BRA `(.L_x_5317) ;  /* 0x0000000000109947 */ /* 0x000fea0003800000 */
[----:B------:R-:W2:Y:S04]  /*1e7c0*/  LDL R8, [R3+0x1c] ;  /* 0x00001c0003087983 */ /* 0x000ea80000100800 */
[----:B------:R-:W3:Y:S01]  /*1e7d0*/  LDL R10, [R3+0x20] ;  /* 0x00002000030a7983 */ /* 0x000ee20000100800 */
[----:B--2---:R-:W-:-:S05]  /*1e7e0*/  IMAD.HI.U32 R21, R21, R8, RZ ;  /* 0x0000000815157227 */ /* 0x004fca00078e00ff */
[----:B---3--:R-:W-:-:S07]  /*1e7f0*/  SHF.R.U32.HI R21, RZ, R10, R21 ;  /* 0x0000000aff157219 */ /* 0x008fce0000011615 */
.L_x_5317:
[----:B------:R-:W-:Y:S05]  /*1e800*/  BSYNC B1 ;  /* 0x0000000000017941 */ /* 0x000fea0003800000 */
.L_x_5313:
[----:B------:R-:W-:-:S04]  /*1e810*/  IMAD R21, R4, R21, -R59 ;  /* 0x0000001504157224 */ /* 0x000fc800078e0a3b */
[----:B------:R-:W-:-:S05]  /*1e820*/  IMAD R8, R34, -0x2, R21 ;  /* 0xfffffffe22087824 */ /* 0x000fca00078e0215 */
[----:B------:R-:W-:Y:S02]  /*1e830*/  VIMNMX R11, R11, R8, !PT ;  /* 0x000000080b0b7248 */ /* 0x000fe40007fe0100 */
[----:B------:R-:W-:-:S07]  /*1e840*/  VIADDMNMX R9, R8, R4, R9, PT ;  /* 0x0000000408097246 */ /* 0x000fce0003800109 */
.L_x_5312:
[----:B------:R-:W-:Y:S05]  /*1e850*/  BSYNC B0 ;  /* 0x0000000000007941 */ /* 0x000fea0003800000 */
.L_x_5311:
[C---:B------:R-:W-:Y:S01]  /*1e860*/  ISETP.GE.AND P1, PT, R12.reuse, 0x2, PT ;  /* 0x000000020c00780c */ /* 0x040fe20003f26270 */
[----:B------:R-:W0:Y:S01]  /*1e870*/  SHFL.IDX PT, R45, R45, 0x1, 0x1c1f ;  /* 0x003c1f002d2d7f89 */ /* 0x000e2200000e0000 */
[C---:B------:R-:W-:Y:S01]  /*1e880*/  ISETP.GE.AND P3, PT, R12.reuse, 0xa, PT ;  /* 0x0000000a0c00780c */ /* 0x040fe20003f66270 */
[----:B------:R-:W-:Y:S01]  /*1e890*/  BSSY B0, `(.L_x_5318) ;  /* 0x0000068000007945 */ /* 0x000fe20003800000 */
[----:B------:R-:W-:Y:S02]  /*1e8a0*/  P2R R58, PR, RZ, 0x2 ;  /* 0x00000002ff3a7803 */ /* 0x000fe40000000000 */
[----:B------:R-:W-:Y:S02]  /*1e8b0*/  ISETP.GT.AND P1, PT, R11, 0x1, !P1 ;  /* 0x000000010b00780c */ /* 0x000fe40004f24270 */
[----:B------:R-:W-:Y:S02]  /*1e8c0*/  ISETP.GE.AND P2, PT, R12, 0x9, PT ;  /* 0x000000090c00780c */ /* 0x000fe40003f46270 */
[----:B------:R-:W-:-:S02]  /*1e8d0*/  ISETP.LT.OR P1, PT, R9, 0x2, P1 ;  /* 0x000000020900780c */ /* 0x000fc40000f21670 */
[----:B------:R-:W-:Y:S02]  /*1e8e0*/  P2R R71, PR, RZ, 0x4 ;  /* 0x00000004ff477803 */ /* 0x000fe40000000000 */
[----:B------:R-:W-:Y:S02]  /*1e8f0*/  FSEL R44, R60, -INF , !P1 ;  /* 0xff8000003c2c7808 */ /* 0x000fe40004800000 */
[----:B------:R-:W-:Y:S02]  /*1e900*/  ISETP.GT.AND P1, PT, R11, 0x9, !P3 ;  /* 0x000000090b00780c */ /* 0x000fe40005f24270 */
[----:B------:R-:W-:Y:S02]  /*1e910*/  P2R R60, PR, RZ, 0x8 ;  /* 0x00000008ff3c7803 */ /* 0x000fe40000000000 */
[----:B------:R-:W-:Y:S02]  /*1e920*/  ISETP.LT.OR P1, PT, R9, 0xa, P1 ;  /* 0x0000000a0900780c */ /* 0x000fe40000f21670 */
[----:B------:R-:W-:-:S02]  /*1e930*/  ISETP.GT.AND P2, PT, R11, 0x8, !P2 ;  /* 0x000000080b00780c */ /* 0x000fc40005744270 */
[----:B------:R-:W-:Y:S02]  /*1e940*/  ISETP.GE.AND P3, PT, R12, 0x11, PT ;  /* 0x000000110c00780c */ /* 0x000fe40003f66270 */
[----:B-1----:R-:W-:Y:S02]  /*1e950*/  FSEL R42, R62, -INF , !P1 ;  /* 0xff8000003e2a7808 */ /* 0x002fe40004800000 */
[----:B------:R-:W-:Y:S02]  /*1e960*/  ISETP.LT.OR P2, PT, R9, 0x9, P2 ;  /* 0x000000090900780c */ /* 0x000fe40001741670 */
[----:B------:R-:W-:Y:S02]  /*1e970*/  ISETP.GT.AND P1, PT, R11, 0x10, !P3 ;  /* 0x000000100b00780c */ /* 0x000fe40005f24270 */
[----:B------:R-:W-:Y:S02]  /*1e980*/  FSEL R43, R61, -INF , !P2 ;  /* 0xff8000003d2b7808 */ /* 0x000fe40005000000 */
[----:B------:R-:W-:-:S02]  /*1e990*/  ISETP.LT.OR P1, PT, R9, 0x11, P1 ;  /* 0x000000110900780c */ /* 0x000fc40000f21670 */
[C---:B------:R-:W-:Y:S02]  /*1e9a0*/  ISETP.GE.AND P2, PT, R12.reuse, 0x12, PT ;  /* 0x000000120c00780c */ /* 0x040fe40003f46270 */
        /* <DEDUP_REMOVED lines=29> */
[----:B------:R-:W-:Y:S02]  /*1eb80*/  P2R R61, PR, RZ, 0x8 ;  /* 0x00000008ff3d7803 */ /* 0x000fe40000000000 */
        /* <DEDUP_REMOVED lines=20> */
[----:B------:R-:W-:Y:S01]  /*1ecd0*/  FSEL R47, R7, -INF , !P6 ;  /* 0xff800000072f7808 */ /* 0x000fe20007000000 */
[--C-:B0-----:R-:W-:Y:S01]  /*1ece0*/  IMAD.IADD R7, R46, 0x1, R45.reuse ;  /* 0x000000012e077824 */ /* 0x101fe200078e022d */
[----:B------:R-:W-:Y:S01]  /*1ecf0*/  ISETP.GE.AND P6, PT, R12, 0x3a, PT ;  /* 0x0000003a0c00780c */ /* 0x000fe20003fc6270 */
[----:B------:R-:W-:-:S03]  /*1ed00*/  IMAD.IADD R46, R51, 0x1, R45 ;  /* 0x00000001332e7824 */ /* 0x000fc600078e022d */
        /* <DEDUP_REMOVED lines=18> */
.L_x_5323:
[----:B------:R-:W-:Y:S05]  /*1ee30*/  BSYNC B2 ;  /* 0x0000000000027941 */ /* 0x000fea0003800000 */
.L_x_5322:
[----:B------:R-:W-:Y:S01]  /*1ee40*/  LOP3.LUT R5, RZ, R5, RZ, 0x33, !PT ;  /* 0x00000005ff057212 */ /* 0x000fe200078e33ff */
[----:B------:R-:W-:Y:S06]  /*1ee50*/  BRA `(.L_x_5324) ;  /* 0x0000000000187947 */ /* 0x000fec0003800000 */
.L_x_5321:
[----:B------:R-:W-:-:S13]  /*1ee60*/  ISETP.NE.AND P6, PT, R4, 0x1, PT ;  /* 0x000000010400780c */ /* 0x000fda0003fc5270 */
[----:B------:R-:W-:Y:S05]  /*1ee70*/  @!P6 BRA `(.L_x_5324) ;  /* 0x000000000010e947 */ /* 0x000fea0003800000 */
[----:B------:R-:W2:Y:S04]  /*1ee80*/  LDL R6, [R3+0x1c] ;  /* 0x00001c0003067983 */ /* 0x000ea80000100800 */
[----:B------:R-:W3:Y:S01]  /*1ee90*/  LDL R12, [R3+0x20] ;  /* 0x00002000030c7983 */ /* 0x000ee20000100800 */
[----:B--2---:R-:W-:-:S05]  /*1eea0*/  IMAD.HI.U32 R5, R5, R6, RZ ;  /* 0x0000000605057227 */ /* 0x004fca00078e00ff */
[----:B---3--:R-:W-:-:S07]  /*1eeb0*/  SHF.R.U32.HI R5, RZ, R12, R5 ;  /* 0x0000000cff057219 */ /* 0x008fce0000011605 */
.L_x_5324:
[----:B------:R-:W-:Y:S05]  /*1eec0*/  BSYNC B1 ;  /* 0x0000000000017941 */ /* 0x000fea0003800000 */
.L_x_5320:
[----:B------:R-:W-:-:S04]  /*1eed0*/  IMAD R5, R4, R5, -R59 ;  /* 0x0000000504057224 */ /* 0x000fc800078e0a3b */
[----:B------:R-:W-:-:S05]  /*1eee0*/  IMAD R5, R34, -0x2, R5 ;  /* 0xfffffffe22057824 */ /* 0x000fca00078e0205 */
[----:B------:R-:W-:Y:S02]  /*1eef0*/  VIADDMNMX R7, R5, R4, R7, PT ;  /* 0x0000000405077246 */ /* 0x000fe40003800107 */
[----:B------:R-:W-:-:S07]  /*1ef00*/  VIMNMX R46, R46, R5, !PT ;  /* 0x000000052e2e7248 */ /* 0x000fce0007fe0100 */
.L_x_5319:
[----:B------:R-:W-:Y:S05]  /*1ef10*/  BSYNC B0 ;  /* 0x0000000000007941 */ /* 0x000fea0003800000 */
.L_x_5318:
[----:B------:R-:W2:Y:S01]  /*1ef20*/  LD.E.64 R4, desc[UR46][R152.64+0x410] ;  /* 0x0004102e98047980 */ /* 0x000ea2000c101b00 */
[----:B------:R-:W-:Y:S02]  /*1ef30*/  ISETP.GT.AND P5, PT, R46, RZ, !P5 ;  /* 0x000000ff2e00720c */ /* 0x000fe40006fa4270 */
        /* <DEDUP_REMOVED lines=39> */
[----:B------:R-:W-:-:S04]  /*1f1b0*/  ISETP.NE.AND P5, PT, R66, RZ, PT ;  /* 0x000000ff4200720c */ /* 0x000fc80003fa5270 */
[C---:B------:R-:W-:Y:S02]  /*1f1c0*/  ISETP.GT.AND P5, PT, R46.reuse, 0x28, !P5 ;  /* 0x000000282e00780c */ /* 0x040fe40006fa4270 */
[C---:B------:R-:W-:Y:S02]  /*1f1d0*/  ISETP.GT.AND P1, PT, R46.reuse, 0x29, !P1 ;  /* 0x000000292e00780c */ /* 0x040fe40004f24270 */
[C---:B------:R-:W-:Y:S02]  /*1f1e0*/  ISETP.LT.OR P5, PT, R7.reuse, 0x29, P5 ;  /* 0x000000290700780c */ /* 0x040fe40002fa1670 */
[----:B------:R-:W-:Y:S02]  /*1f1f0*/  ISETP.GT.AND P2, PT, R46, 0x30, !P2 ;  /* 0x000000302e00780c */ /* 0x000fe40005744270 */
[----:B------:R-:W-:Y:S02]  /*1f200*/  ISETP.LT.OR P1, PT, R7, 0x2a, P1 ;  /* 0x0000002a0700780c */ /* 0x000fe40000f21670 */
[----:B------:R-:W-:-:S02]  /*1f210*/  FSEL R56, R25, -INF , !P5 ;  /* 0xff80000019387808 */ /* 0x000fc40006800000 */
[----:B------:R-:W-:Y:S02]  /*1f220*/  ISETP.GT.AND P3, PT, R46, 0x31, !P3 ;  /* 0x000000312e00780c */ /* 0x000fe40005f64270 */
[C---:B------:R-:W-:Y:S02]  /*1f230*/  ISETP.LT.OR P2, PT, R7.reuse, 0x31, P2 ;  /* 0x000000310700780c */ /* 0x040fe40001741670 */
[----:B------:R-:W-:Y:S02]  /*1f240*/  FSEL R58, R26, -INF , !P1 ;  /* 0xff8000001a3a7808 */ /* 0x000fe40004800000 */
[----:B------:R-:W-:Y:S02]  /*1f250*/  ISETP.GT.AND P4, PT, R46, 0x38, !P4 ;  /* 0x000000382e00780c */ /* 0x000fe40006784270 */
[----:B------:R-:W-:Y:S02]  /*1f260*/  ISETP.LT.OR P3, PT, R7, 0x32, P3 ;  /* 0x000000320700780c */ /* 0x000fe40001f61670 */
[----:B------:R-:W-:-:S02]  /*1f270*/  FSEL R60, R41, -INF , !P2 ;  /* 0xff800000293c7808 */ /* 0x000fc40005000000 */
[----:B------:R-:W-:Y:S02]  /*1f280*/  ISETP.GT.AND P1, PT, R46, 0x39, !P6 ;  /* 0x000000392e00780c */ /* 0x000fe40007724270 */
[C---:B------:R-:W-:Y:S02]  /*1f290*/  ISETP.LT.OR P4, PT, R7.reuse, 0x39, P4 ;  /* 0x000000390700780c */ /* 0x040fe40002781670 */
[----:B------:R-:W-:Y:S02]  /*1f2a0*/  ISETP.LT.OR P1, PT, R7, 0x3a, P1 ;  /* 0x0000003a0700780c */ /* 0x000fe40000f21670 */
[----:B------:R-:W-:Y:S02]  /*1f2b0*/  FSEL R41, R54, -INF , !P4 ;  /* 0xff80000036297808 */ /* 0x000fe40006000000 */
[----:B------:R-:W-:Y:S02]  /*1f2c0*/  IADD3 R7, P2, R2, 0x410, RZ ;  /* 0x0000041002077810 */ /* 0x000fe40007f5e0ff */
[----:B--2---:R-:W-:-:S04]  /*1f2d0*/  FMNMX.FTZ R27, R47, R4, !PT ;  /* 0x000000042f1b7209 */ /* 0x004fc80007810000 */
        /* <DEDUP_REMOVED lines=26> */
[----:B------:R-:W-:-:S03]  /*1f480*/  FMNMX.FTZ R27, R12, R27, !PT ;  /* 0x0000001b0c1b7209 */ /* 0x000fc60007810000 */
[----:B------:R-:W0:Y:S01]  /*1f490*/  SHFL.BFLY PT, R51, R48, 0x1, 0x1f ;  /* 0x0c201f0030337f89 */ /* 0x000e2200000e0000 */
[----:B------:R-:W-:-:S04]  /*1f4a0*/  FMNMX.FTZ R27, R56, R27, !PT ;  /* 0x0000001b381b7209 */ /* 0x000fc80007810000 */
[----:B------:R-:W-:Y:S02]  /*1f4b0*/  FMNMX.FTZ R27, R58, R27, !PT ;  /* 0x0000001b3a1b7209 */ /* 0x000fe40007810000 */
[----:B------:R-:W-:Y:S02]  /*1f4c0*/  FSEL R45, R50, -INF , !P3 ;  /* 0xff800000322d7808 */ /* 0x000fe40005800000 */
[----:B------:R-:W-:-:S04]  /*1f4d0*/  FMNMX.FTZ R6, R60, R27, !PT ;  /* 0x0000001b3c067209 */ /* 0x000fc80007810000 */
[----:B------:R-:W-:Y:S02]  /*1f4e0*/  FMNMX.FTZ R6, R45, R6, !PT ;  /* 0x000000062d067209 */ /* 0x000fe40007810000 */
[----:B------:R-:W-:Y:S02]  /*1f4f0*/  FSEL R27, R55, -INF , !P1 ;  /* 0xff800000371b7808 */ /* 0x000fe40004800000 */
[----:B------:R-:W-:Y:S02]  /*1f500*/  FMNMX.FTZ R26, R41, R6, !PT ;  /* 0x00000006291a7209 */ /* 0x000fe40007810000 */
[----:B------:R-:W-:Y:S01]  /*1f510*/  LOP3.LUT R6, R7, 0x4, RZ, 0xfc, !PT ;  /* 0x0000000407067812 */ /* 0x000fe200078efcff */
[----:B------:R-:W-:Y:S01]  /*1f520*/  IMAD.X R7, RZ, RZ, R16, P2 ;  /* 0x000000ffff077224 */ /* 0x000fe200010e0610 */
[----:B------:R-:W-:Y:S02]  /*1f530*/  FMNMX.FTZ R25, R27, R26, !PT ;  /* 0x0000001a1b197209 */ /* 0x000fe40007810000 */
[----:B0-----:R-:W-:Y:S01]  /*1f540*/  FMNMX.FTZ R51, R48, R51, !PT ;  /* 0x0000003330337209 */ /* 0x001fe20007810000 */
        /* <DEDUP_REMOVED lines=12> */
[----:B------:R-:W5:Y:S04]  /*1f610*/  LD.E R57, desc[UR46][R152.64+0x420] ;  /* 0x0004202e98397980 */ /* 0x000f68000c101900 */
[----:B------:R-:W5:Y:S01]  /*1f620*/  LD.E.64 R48, desc[UR46][R152.64+0xd8] ;  /* 0x0000d82e98307980 */ /* 0x000f62000c101b00 */
[----:B------:R-:W-:-:S04]  /*1f630*/  FSETP.NEU.FTZ.AND P1, PT, R55, -INF , PT ;  /* 0xff8000003700780b */ /* 0x000fc80003f3d000 */
[----:B------:R-:W-:-:S05]  /*1f640*/  FSEL R26, R55, RZ, P1 ;  /* 0x000000ff371a7208 */ /* 0x000fca0000800000 */
[----:B------:R-:W-:Y:S01]  /*1f650*/  FADD.FTZ R25, R5, -R26 ;  /* 0x8000001a05197221 */ /* 0x000fe20000010000 */
[----:B--2---:R-:W-:-:S04]  /*1f660*/  FSETP.NEU.FTZ.AND P1, PT, R46, -INF , PT ;  /* 0xff8000002e00780b */ /* 0x004fc80003f3d000 */
[----:B------:R-:W-:Y:S01]  /*1f670*/  FSEL R5, R46, RZ, P1 ;  /* 0x000000ff2e057208 */ /* 0x000fe20000800000 */
[----:B---3--:R-:W-:-:S04]  /*1f680*/  FMUL.FTZ R25, R50, R25 ;  /* 0x0000001932197220 */ /* 0x008fc80000410000 */
[----:B------:R-:W-:-:S04]  /*1f690*/  FADD.FTZ R5, R4, -R5 ;  /* 0x8000000504057221 */ /* 0x000fc80000010000 */
[----:B------:R-:W-:Y:S01]  /*1f6a0*/  FMUL.FTZ R5, R5, R50 ;  /* 0x0000003205057220 */ /* 0x000fe20000410000 */
[----:B------:R-:W4:Y:S08]  /*1f6b0*/  MUFU.EX2 R25, R25 ;  /* 0x0000001900197308 */ /* 0x000f300000000800 */
[----:B------:R-:W5:Y:S01]  /*1f6c0*/  MUFU.EX2 R26, R5 ;  /* 0x00000005001a7308 */ /* 0x000f620000000800 */
[----:B----4-:R-:W-:Y:S01]  /*1f6d0*/  FMUL.FTZ R51, R25, R52 ;  /* 0x0000003419337220 */ /* 0x010fe20000410000 */
[----:B-----5:R-:W-:-:S04]  /*1f6e0*/  FMUL.FTZ R57, R26, R57 ;  /* 0x000000391a397220 */ /* 0x020fc80000410000 */
[----:B------:R0:W-:Y:S04]  /*1f6f0*/  ST.E desc[UR46][R152.64+0x424], R51 ;  /* 0x0004243398007985 */ /* 0x0001e8000c10192e */
[----:B------:R0:W-:Y:S04]  /*1f700*/  ST.E desc[UR46][R152.64+0x420], R57 ;  /* 0x0004203998007985 */ /* 0x0001e8000c10192e */
[----:B------:R-:W2:Y:S01]  /*1f710*/  LD.E R4, desc[UR46][R48.64+0x4] ;  /* 0x0000042e30047980 */ /* 0x000ea2000c101900 */
[----:B------:R-:W-:Y:S01]  /*1f720*/  BSSY B0, `(.L_x_5325) ;  /* 0x000000c000007945 */ /* 0x000fe20003800000 */
[----:B--2---:R-:W-:-:S13]  /*1f730*/  ISETP.NE.AND P1, PT, R4, RZ, PT ;  /* 0x000000ff0400720c */ /* 0x004fda0003f25270 */
[----:B0-----:R-:W-:Y:S05]  /*1f740*/  @P1 BRA `(.L_x_5326) ;  /* 0x0000000000241947 */ /* 0x001fea0003800000 */
        /* <DEDUP_REMOVED lines=9> */
.L_x_5326:
[----:B------:R-:W-:Y:S05]  /*1f7e0*/  BSYNC B0 ;  /* 0x0000000000007941 */ /* 0x000fea0003800000 */
.L_x_5325:
[----:B------:R-:W2:Y:S04]  /*1f7f0*/  @!P1 LD.E.64 R4, desc[UR46][R152.64+0xe0] ;  /* 0x0000e02e98049980 */ /* 0x000ea8000c101b00 */
[----:B------:R-:W3:Y:S04]  /*1f800*/  @!P1 LD.E R48, desc[UR46][R48.64] ;  /* 0x0000002e30309980 */ /* 0x000ee8000c101900 */
[----:B--2---:R-:W2:Y:S01]  /*1f810*/  @!P1 LD.E.64 R4, desc[UR46][R4.64] ;  /* 0x0000002e04049980 */ /* 0x004ea2000c101b00 */
[----:B---3--:R-:W-:-:S04]  /*1f820*/  @!P1 IMAD R13, R13, 0x40, R48 ;  /* 0x000000400d0d9824 */ /* 0x008fc800078e0230 */
[----:B------:R-:W-:-:S04]  /*1f830*/  @!P1 VIADD R13, R13, 0x8 ;  /* 0x000000080d0d9836 */ /* 0x000fc80000000000 */
[----:B--2---:R-:W-:-:S05]  /*1f840*/  @!P1 IMAD.WIDE R50, R13, 0x4, R4 ;  /* 0x000000040d329825 */ /* 0x004fca00078e0204 */
[----:B------:R-:W-:Y:S04]  /*1f850*/  @!P1 ST.E desc[UR46][R50.64], R25 ;  /* 0x0000001932009985 */ /* 0x000fe8000c10192e */
[----:B------:R-:W2:Y:S04]  /*1f860*/  LD.E R13, desc[UR46][R152.64+0x410] ;  /* 0x0004102e980d7980 */ /* 0x000ea8000c101900 */
[----:B------:R-:W3:Y:S04]  /*1f870*/  LD.E R46, desc[UR46][R152.64+0x430] ;  /* 0x0004302e982e7980 */ /* 0x000ee8000c101900 */
[----:B------:R-:W4:Y:S04]  /*1f880*/  LD.E R7, desc[UR46][R6.64] ;  /* 0x0000002e06077980 */ /* 0x000f28000c101900 */
[----:B------:R-:W5:Y:S04]  /*1f890*/  LD.E R52, desc[UR46][R152.64+0x420] ;  /* 0x0004202e98347980 */ /* 0x000f68000c101900 */
[----:B------:R-:W5:Y:S01]  /*1f8a0*/  LD.E R53, desc[UR46][R152.64+0x424] ;  /* 0x0004242e98357980 */ /* 0x000f62000c101900 */
[C---:B--2---:R-:W-:Y:S01]  /*1f8b0*/  FSETP.NEU.FTZ.AND P1, PT, R13.reuse, -INF , PT ;  /* 0xff8000000d00780b */ /* 0x044fe20003f3d000 */
[----:B---3--:R-:W-:Y:S01]  /*1f8c0*/  FMUL.FTZ R48, R13, R46 ;  /* 0x0000002e0d307220 */ /* 0x008fe20000410000 */
[----:B----4-:R-:W-:-:S04]  /*1f8d0*/  FMUL.FTZ R4, R46, R7 ;  /* 0x000000072e047220 */ /* 0x010fc80000410000 */
[----:B------:R-:W-:Y:S02]  /*1f8e0*/  FSEL R5, R48, RZ, P1 ;  /* 0x000000ff30057208 */ /* 0x000fe40000800000 */
[----:B------:R-:W-:-:S03]  /*1f8f0*/  FSETP.NEU.FTZ.AND P1, PT, R7, -INF , PT ;  /* 0xff8000000700780b */ /* 0x000fc60003f3d000 */
[-CC-:B------:R-:W-:Y:S01]  /*1f900*/  FFMA.FTZ R47, R47, R46.reuse, -R5.reuse ;  /* 0x0000002e2f2f7223 */ /* 0x180fe20000010805 */
[----:B------:R-:W-:Y:S01]  /*1f910*/  FSEL R7, R4, RZ, P1 ;  /* 0x000000ff04077208 */ /* 0x000fe20000800000 */
[-CC-:B------:R-:W-:Y:S01]  /*1f920*/  FFMA.FTZ R44, R44, R46.reuse, -R5.reuse ;  /* 0x0000002e2c2c7223 */ /* 0x180fe20000010805 */
[-CC-:B------:R-:W-:Y:S01]  /*1f930*/  FFMA.FTZ R43, R43, R46.reuse, -R5.reuse ;  /* 0x0000002e2b2b7223 */ /* 0x180fe20000010805 */
[-CC-:B------:R-:W-:Y:S01]  /*1f940*/  FFMA.FTZ R42, R42, R46.reuse, -R5.reuse ;  /* 0x0000002e2a2a7223 */ /* 0x180fe20000010805 */
[-C--:B------:R-:W-:Y:S01]  /*1f950*/  FFMA.FTZ R39, R39, R46.reuse, -R5 ;  /* 0x0000002e27277223 */ /* 0x080fe20000010805 */
[-CC-:B------:R-:W-:Y:S01]  /*1f960*/  FFMA.FTZ R40, R40, R46.reuse, -R7.reuse ;  /* 0x0000002e28287223 */ /* 0x180fe20000010807 */
[----:B------:R-:W-:Y:S01]  /*1f970*/  MUFU.EX2 R47, R47 ;  /* 0x0000002f002f7308 */ /* 0x000fe20000000800 */
[-CC-:B------:R-:W-:Y:S01]  /*1f980*/  FFMA.FTZ R38, R38, R46.reuse, -R7.reuse ;  /* 0x0000002e26267223 */ /* 0x180fe20000010807 */
[-CC-:B------:R-:W-:Y:S01]  /*1f990*/  FFMA.FTZ R34, R34, R46.reuse, -R7.reuse ;  /* 0x0000002e22227223 */ /* 0x180fe20000010807 */
[-C--:B------:R-:W-:Y:S01]  /*1f9a0*/  FFMA.FTZ R30, R30, R46.reuse, -R7 ;  /* 0x0000002e1e1e7223 */ /* 0x080fe20000010807 */
[-CC-:B------:R-:W-:Y:S01]  /*1f9b0*/  FFMA.FTZ R37, R37, R46.reuse, -R5.reuse ;  /* 0x0000002e25257223 */ /* 0x180fe20000010805 */
[-CC-:B------:R-:W-:Y:S01]  /*1f9c0*/  FFMA.FTZ R36, R36, R46.reuse, -R5.reuse ;  /* 0x0000002e24247223 */ /* 0x180fe20000010805 */
[-CC-:B------:R-:W-:Y:S01]  /*1f9d0*/  FFMA.FTZ R35, R35, R46.reuse, -R5.reuse ;  /* 0x0000002e23237223 */ /* 0x180fe20000010805 */
[-CC-:B------:R-:W-:Y:S01]  /*1f9e0*/  FFMA.FTZ R33, R33, R46.reuse, -R5.reuse ;  /* 0x0000002e21217223 */ /* 0x180fe20000010805 */
[----:B------:R-:W5:Y:S01]  /*1f9f0*/  MUFU.EX2 R40, R40 ;  /* 0x0000002800287308 */ /* 0x000f620000000800 */
[-CC-:B------:R-:W-:Y:S01]  /*1fa00*/  FFMA.FTZ R32, R32, R46.reuse, -R5.reuse ;  /* 0x0000002e20207223 */ /* 0x180fe20000010805 */
[-CC-:B------:R-:W-:Y:S01]  /*1fa10*/  FFMA.FTZ R31, R31, R46.reuse, -R5.reuse ;  /* 0x0000002e1f1f7223 */ /* 0x180fe20000010805 */
[-CC-:B------:R-:W-:Y:S01]  /*1fa20*/  FFMA.FTZ R29, R29, R46.reuse, -R5.reuse ;  /* 0x0000002e1d1d7223 */ /* 0x180fe20000010805 */
[-CC-:B------:R-:W-:Y:S01]  /*1fa30*/  FFMA.FTZ R21, R21, R46.reuse, -R5.reuse ;  /* 0x0000002e15157223 */ /* 0x180fe20000010805 */
[-CC-:B------:R-:W-:Y:S01]  /*1fa40*/  FFMA.FTZ R10, R10, R46.reuse, -R5.reuse ;  /* 0x0000002e0a0a7223 */ /* 0x180fe20000010805 */
[-C--:B------:R-:W-:Y:S01]  /*1fa50*/  FFMA.FTZ R8, R8, R46.reuse, -R5 ;  /* 0x0000002e08087223 */ /* 0x080fe20000010805 */
[-C--:B------:R-:W-:Y:S01]  /*1fa60*/  FFMA.FTZ R28, R28, R46.reuse, -R7 ;  /* 0x0000002e1c1c7223 */ /* 0x080fe20000010807 */
[----:B------:R-:W-:Y:S01]  /*1fa70*/  MUFU.EX2 R44, R44 ;  /* 0x0000002c002c7308 */ /* 0x000fe20000000800 */
[-C--:B------:R-:W-:Y:S01]  /*1fa80*/  FFMA.FTZ R5, R9, R46.reuse, -R5 ;  /* 0x0000002e09057223 */ /* 0x080fe20000010805 */
[-CC-:B------:R-:W-:Y:S01]  /*1fa90*/  FFMA.FTZ R24, R24, R46.reuse, -R7.reuse ;  /* 0x0000002e18187223 */ /* 0x180fe20000010807 */
[-CC-:B------:R-:W-:Y:S01]  /*1faa0*/  FFMA.FTZ R15, R15, R46.reuse, -R7.reuse ;  /* 0x0000002e0f0f7223 */ /* 0x180fe20000010807 */
[-CC-:B------:R-:W-:Y:S01]  /*1fab0*/  FFMA.FTZ R14, R14, R46.reuse, -R7.reuse ;  /* 0x0000002e0e0e7223 */ /* 0x180fe20000010807 */
[-CC-:B------:R-:W-:Y:S01]  /*1fac0*/  FFMA.FTZ R11, R11, R46.reuse, -R7.reuse ;  /* 0x0000002e0b0b7223 */ /* 0x180fe20000010807 */
[-CC-:B------:R-:W-:Y:S01]  /*1fad0*/  FFMA.FTZ R4, R56, R46.reuse, -R7.reuse ;  /* 0x0000002e38047223 */ /* 0x180fe20000010807 */
[-C--:B------:R-:W-:Y:S01]  /*1fae0*/  FFMA.FTZ R12, R12, R46.reuse, -R7 ;  /* 0x0000002e0c0c7223 */ /* 0x080fe20000010807 */
[----:B------:R-:W0:Y:S01]  /*1faf0*/  MUFU.EX2 R169, R38 ;  /* 0x0000002600a97308 */ /* 0x000e220000000800 */
[----:B-----5:R-:W-:Y:S01]  /*1fb00*/  FADD.FTZ R6, R40, R53 ;  /* 0x0000003528067221 */ /* 0x020fe20000010000 */
[-CC-:B------:R-:W-:Y:S01]  /*1fb10*/  FFMA.FTZ R45, R45, R46.reuse, -R7.reuse ;  /* 0x0000002e2d2d7223 */ /* 0x180fe20000010807 */
[----:B------:R-:W-:-:S05]  /*1fb20*/  FFMA.FTZ R41, R41, R46, -R7 ;  /* 0x0000002e29297223 */ /* 0x000fca0000010807 */
[----:B------:R-:W-:Y:S08]  /*1fb30*/  MUFU.EX2 R43, R43 ;  /* 0x0000002b002b7308 */ /* 0x000ff00000000800 */
[----:B------:R-:W1:Y:S01]  /*1fb40*/  MUFU.EX2 R34, R34 ;  /* 0x0000002200227308 */ /* 0x000e620000000800 */
[----:B0-----:R-:W-:-:S07]  /*1fb50*/  FADD.FTZ R13, R169, R6 ;  /* 0x00000006a90d7221 */ /* 0x001fce0000010000 */
[----:B------:R-:W-:Y:S08]  /*1fb60*/  MUFU.EX2 R42, R42 ;  /* 0x0000002a002a7308 */ /* 0x000ff00000000800 */
[----:B------:R-:W0:Y:S01]  /*1fb70*/  MUFU.EX2 R171, R30 ;  /* 0x0000001e00ab7308 */ /* 0x000e220000000800 */
[----:B-1----:R-:W-:-:S07]  /*1fb80*/  FADD.FTZ R6, R34, R13 ;  /* 0x0000000d22067221 */ /* 0x002fce0000010000 */
[----:B------:R-:W1:Y:S08]  /*1fb90*/  MUFU.EX2 R39, R39 ;  /* 0x0000002700277308 */ /* 0x000e700000000800 */
[----:B------:R2:W-:Y:S01]  /*1fba0*/  MUFU.EX2 R9, R5 ;  /* 0x0000000500097308 */ /* 0x0005e20000000800 */
[----:B0-----:R-:W-:Y:S01]  /*1fbb0*/  FADD.FTZ R13, R171, R6 ;  /* 0x00000006ab0d7221 */ /* 0x001fe20000010000 */
[----:B------:R-:W-:-:S06]  /*1fbc0*/  FFMA.FTZ R6, R60, R46, -R7 ;  /* 0x0000002e3c067223 */ /* 0x000fcc0000010807 */
[----:B------:R-:W-:Y:S01]  /*1fbd0*/  MUFU.EX2 R28, R28 ;  /* 0x0000001c001c7308 */ /* 0x000fe20000000800 */
[----:B--2---:R-:W-:-:S07]  /*1fbe0*/  FADD.FTZ R5, R47, R52 ;  /* 0x000000342f057221 */ /* 0x004fce0000010000 */
[----:B------:R-:W0:Y:S08]  /*1fbf0*/  MUFU.EX2 R172, R37 ;  /* 0x0000002500ac7308 */ /* 0x000e300000000800 */
[----:B------:R2:W-:Y:S08]  /*1fc00*/  MUFU.EX2 R173, R24 ;  /* 0x0000001800ad7308 */ /* 0x0005f00000000800 */
[----:B------:R-:W3:Y:S01]  /*1fc10*/  MUFU.EX2 R36, R36 ;  /* 0x0000002400247308 */ /* 0x000ee20000000800 */
[----:B--2---:R-:W-:Y:S01]  /*1fc20*/  FADD.FTZ R24, R44, R5 ;  /* 0x000000052c187221 */ /* 0x004fe20000010000 */
[-CC-:B------:R-:W-:Y:S01]  /*1fc30*/  FFMA.FTZ R5, R58, R46.reuse, -R7.reuse ;  /* 0x0000002e3a057223 */ /* 0x180fe20000010807 */
[----:B------:R-:W-:-:S05]  /*1fc40*/  FFMA.FTZ R7, R27, R46, -R7 ;  /* 0x0000002e1b077223 */ /* 0x000fca0000010807 */
[----:B------:R2:W-:Y:S08]  /*1fc50*/  MUFU.EX2 R178, R29 ;  /* 0x0000001d00b27308 */ /* 0x0005f00000000800 */
[----:B------:R-:W-:Y:S01]  /*1fc60*/  MUFU.EX2 R15, R15 ;  /* 0x0000000f000f7308 */ /* 0x000fe20000000800 */
[----:B--2---:R-:W-:-:S04]  /*1fc70*/  FADD.FTZ R29, R43, R24 ;  /* 0x000000182b1d7221 */ /* 0x004fc80000010000 */
[----:B------:R-:W-:-:S03]  /*1fc80*/  FADD.FTZ R30, R42, R29 ;  /* 0x0000001d2a1e7221 */ /* 0x000fc60000010000 */
[----:B------:R-:W2:Y:S01]  /*1fc90*/  MUFU.EX2 R35, R35 ;  /* 0x0000002300237308 */ /* 0x000ea20000000800 */
[----:B-1----:R-:W-:-:S04]  /*1fca0*/  FADD.FTZ R29, R39, R30 ;  /* 0x0000001e271d7221 */ /* 0x002fc80000010000 */
[----:B0-----:R-:W-:-:S03]  /*1fcb0*/  FADD.FTZ R29, R172, R29 ;  /* 0x0000001dac1d7221 */ /* 0x001fc60000010000 */
[----:B------:R-:W0:Y:S01]  /*1fcc0*/  MUFU.EX2 R14, R14 ;  /* 0x0000000e000e7308 */ /* 0x000e220000000800 */
[----:B---3--:R-:W-:-:S07]  /*1fcd0*/  FADD.FTZ R38, R36, R29 ;  /* 0x0000001d24267221 */ /* 0x008fce0000010000 */
[----:B------:R-:W1:Y:S01]  /*1fce0*/  MUFU.EX2 R33, R33 ;  /* 0x0000002100217308 */ /* 0x000e620000000800 */
[----:B--2---:R-:W-:-:S07]  /*1fcf0*/  FADD.FTZ R38, R35, R38 ;  /* 0x0000002623267221 */ /* 0x004fce0000010000 */
[----:B------:R-:W2:Y:S08]  /*1fd00*/  MUFU.EX2 R11, R11 ;  /* 0x0000000b000b7308 */ /* 0x000eb00000000800 */
[----:B------:R3:W-:Y:S08]  /*1fd10*/  MUFU.EX2 R179, R4 ;  /* 0x0000000400b37308 */ /* 0x0007f00000000800 */
[----:B------:R-:W4:Y:S01]  /*1fd20*/  MUFU.EX2 R32, R32 ;  /* 0x0000002000207308 */ /* 0x000f220000000800 */
[----:B---3--:R-:W-:-:S04]  /*1fd30*/  FADD.FTZ R4, R28, R13 ;  /* 0x0000000d1c047221 */ /* 0x008fc80000010000 */
[----:B------:R-:W-:-:S03]  /*1fd40*/  FADD.FTZ R4, R173, R4 ;  /* 0x00000004ad047221 */ /* 0x000fc60000010000 */
[----:B------:R-:W-:Y:S08]  /*1fd50*/  MUFU.EX2 R12, R12 ;  /* 0x0000000c000c7308 */ /* 0x000ff00000000800 */
[----:B------:R-:W3:Y:S08]  /*1fd60*/  MUFU.EX2 R31, R31 ;  /* 0x0000001f001f7308 */ /* 0x000ef00000000800 */
[----:B------:R5:W-:Y:S08]  /*1fd70*/  MUFU.EX2 R24, R5 ;  /* 0x0000000500187308 */ /* 0x000bf00000000800 */
[----:B------:R-:W3:Y:S01]  /*1fd80*/  MUFU.EX2 R21, R21 ;  /* 0x0000001500157308 */ /* 0x000ee20000000800 */
[----:B-----5:R-:W-:-:S04]  /*1fd90*/  FADD.FTZ R5, R15, R4 ;  /* 0x000000040f057221 */ /* 0x020fc80000010000 */
[----:B0-----:R-:W-:Y:S01]  /*1fda0*/  FADD.FTZ R4, R14, R5 ;  /* 0x000000050e047221 */ /* 0x001fe20000010000 */
[----:B-1----:R-:W-:Y:S02]  /*1fdb0*/  FADD.FTZ R5, R33, R38 ;  /* 0x0000002621057221 */ /* 0x002fe40000010000 */
[----:B------:R0:W1:Y:S01]  /*1fdc0*/  MUFU.EX2 R181, R6 ;  /* 0x0000000600b57308 */ /* 0x0000620000000800 */
[----:B--2---:R-:W-:Y:S01]  /*1fdd0*/  FADD.FTZ R13, R11, R4 ;  /* 0x000000040b0d7221 */ /* 0x004fe20000010000 */
[----:B----4-:R-:W-:-:S04]  /*1fde0*/  FADD.FTZ R4, R32, R5 ;  /* 0x0000000520047221 */ /* 0x010fc80000010000 */
[----:B---3--:R-:W-:Y:S02]  /*1fdf0*/  FADD.FTZ R5, R31, R4 ;  /* 0x000000041f057221 */ /* 0x008fe40000010000 */
[----:B------:R-:W2:Y:S01]  /*1fe00*/  MUFU.EX2 R10, R10 ;  /* 0x0000000a000a7308 */ /* 0x000ea20000000800 */
[----:B0-----:R-:W-:Y:S01]  /*1fe10*/  FADD.FTZ R6, R12, R13 ;  /* 0x0000000d0c067221 */ /* 0x001fe20000010000 */
[----:B------:R-:W-:-:S03]  /*1fe20*/  FADD.FTZ R4, R178, R5 ;  /* 0x00000005b2047221 */ /* 0x000fc60000010000 */
[----:B------:R-:W-:Y:S01]  /*1fe30*/  FADD.FTZ R13, R179, R6 ;  /* 0x00000006b30d7221 */ /* 0x000fe20000010000 */
[----:B------:R-:W-:Y:S02]  /*1fe40*/  FADD.FTZ R5, R21, R4 ;  /* 0x0000000415057221 */ /* 0x000fe40000010000 */
[----:B------:R-:W0:Y:S01]  /*1fe50*/  MUFU.EX2 R30, R45 ;  /* 0x0000002d001e7308 */ /* 0x000e220000000800 */
[----:B------:R-:W-:-:S04]  /*1fe60*/  FADD.FTZ R6, R24, R13 ;  /* 0x0000000d18067221 */ /* 0x000fc80000010000 */
[----:B-1----:R-:W-:-:S03]  /*1fe70*/  FADD.FTZ R13, R181, R6 ;  /* 0x00000006b50d7221 */ /* 0x002fc60000010000 */
[----:B------:R-:W1:Y:S01]  /*1fe80*/  MUFU.EX2 R8, R8 ;  /* 0x0000000800087308 */ /* 0x000e620000000800 */
[----:B--2---:R-:W-:-:S07]  /*1fe90*/  FADD.FTZ R5, R10, R5 ;  /* 0x000000050a057221 */ /* 0x004fce0000010000 */
[----:B------:R-:W2:Y:S01]  /*1fea0*/  MUFU.EX2 R41, R41 ;  /* 0x0000002900297308 */ /* 0x000ea20000000800 */
[----:B0-----:R-:W-:-:S07]  /*1feb0*/  FADD.FTZ R4, R30, R13 ;  /* 0x0000000d1e047221 */ /* 0x001fce0000010000 */
[----:B------:R-:W0:Y:S01]  /*1fec0*/  MUFU.EX2 R38, R7 ;  /* 0x0000000700267308 */ /* 0x000e220000000800 */
[----:B-1----:R-:W-:-:S04]  /*1fed0*/  FADD.FTZ R6, R8, R5 ;  /* 0x0000000508067221 */ /* 0x002fc80000010000 */
[----:B------:R-:W-:Y:S01]  /*1fee0*/  FADD.FTZ R13, R9, R6 ;  /* 0x00000006090d7221 */ /* 0x000fe20000010000 */
[----:B--2---:R-:W-:-:S04]  /*1fef0*/  FADD.FTZ R5, R41, R4 ;  /* 0x0000000429057221 */ /* 0x004fc80000010000 */
[----:B------:R-:W-:Y:S01]  /*1ff00*/  ST.E desc[UR46][R152.64+0x420], R13 ;  /* 0x0004200d98007985 */ /* 0x000fe2000c10192e */
[----:B0-----:R-:W-:-:S05]  /*1ff10*/  FADD.FTZ R27, R38, R5 ;  /* 0x00000005261b7221 */ /* 0x001fca0000010000 */
        /* <DEDUP_REMOVED lines=22> */
[--C-:B---3--:R-:W-:Y:S01]  /*20080*/  IMAD R49, R49, 0x2, R29.reuse ;  /* 0x0000000231317824 */ /* 0x108fe200078e021d */
[----:B------:R-:W-:Y:S01]  /*20090*/  STSM.16.M88.4 [R29], R168 ;  /* 0x000000a81d007844 */ /* 0x000fe20000000200 */
[C---:B------:R-:W-:Y:S02]  /*200a0*/  IMAD R6, R48.reuse, 0x2, R29 ;  /* 0x0000000230067824 */ /* 0x040fe400078e021d */
[----:B------:R-:W-:-:S03]  /*200b0*/  IMAD R48, R48, 0x2, R49 ;  /* 0x0000000230307824 */ /* 0x000fc600078e0231 */
[----:B------:R-:W-:Y:S04]  /*200c0*/  STSM.16.M88.4 [R6], R172 ;  /* 0x000000ac06007844 */ /* 0x000fe80000000200 */
[----:B------:R-:W-:Y:S04]  /*200d0*/  STSM.16.M88.4 [R49], R176 ;  /* 0x000000b031007844 */ /* 0x000fe80000000200 */
[----:B------:R-:W-:Y:S04]  /*200e0*/  STSM.16.M88.4 [R48], R180 ;  /* 0x000000b430007844 */ /* 0x000fe80000000200 */
[----:B------:R-:W2:Y:S01]  /*200f0*/  LD.E R5, desc[UR46][R152.64+0x200] ;  /* 0x0002002e98057980 */ /* 0x000ea2000c101900 */
[----:B------:R-:W-:Y:S01]  /*20100*/  LOP3.LUT R4, R22, 0x4, RZ, 0xfc, !PT ;  /* 0x0000000416047812 */ /* 0x000fe200078efcff */
[----:B--2---:R-:W-:Y:S01]  /*20110*/  FMUL.FTZ R7, R26, R5 ;  /* 0x000000051a077220 */ /* 0x004fe20000410000 */
[----:B------:R-:W-:-:S04]  /*20120*/  IMAD.MOV.U32 R5, RZ, RZ, R19 ;  /* 0x000000ffff057224 */ /* 0x000fc800078e0013 */
[----:B------:R0:W-:Y:S04]  /*20130*/  ST.E desc[UR46][R152.64+0x200], R7 ;  /* 0x0002000798007985 */ /* 0x0001e8000c10192e */
[----:B------:R-:W2:Y:S02]  /*20140*/  LD.E R9, desc[UR46][R4.64] ;  /* 0x0000002e04097980 */ /* 0x000ea4000c101900 */
[----:B--2---:R-:W-:-:S05]  /*20150*/  FMUL.FTZ R9, R26, R9 ;  /* 0x000000091a097220 */ /* 0x004fca0000410000 */
[----:B------:R1:W-:Y:S04]  /*20160*/  ST.E desc[UR46][R4.64], R9 ;  /* 0x0000000904007985 */ /* 0x0003e8000c10192e */
[----:B0-----:R-:W2:Y:S04]  /*20170*/  LD.E R7, desc[UR46][R152.64+0x240] ;  /* 0x0002402e98077980 */ /* 0x001ea8000c101900 */
[----:B------:R-:W3:Y:S04]  /*20180*/  LD.E R137, desc[UR46][R152.64+0x3f4] ;  /* 0x0003f42e98897980 */ /* 0x000ee8000c101900 */
[----:B------:R-:W4:Y:S04]  /*20190*/  LD.E R11, desc[UR46][R152.64+0x210] ;  /* 0x0002102e980b7980 */ /* 0x000f28000c101900 */
[----:B------:R-:W5:Y:S04]  /*201a0*/  LD.E R13, desc[UR46][R152.64+0x214] ;  /* 0x0002142e980d7980 */ /* 0x000f68000c101900 */
[----:B------:R-:W5:Y:S04]  /*201b0*/  LD.E R15, desc[UR46][R152.64+0x220] ;  /* 0x0002202e980f7980 */ /* 0x000f68000c101900 */
        /* <DEDUP_REMOVED lines=57> */
[----:B------:R-:W-:Y:S01]  /*20550*/  LOP3.LUT R6, R22, 0x8, RZ, 0xfc, !PT ;  /* 0x0000000816067812 */ /* 0x000fe200078efcff */
[C---:B--2---:R-:W-:Y:S01]  /*20560*/  FMUL.FTZ R7, R26.reuse, R7 ;  /* 0x000000071a077220 */ /* 0x044fe20000410000 */
[----:B---3--:R-:W-:-:S04]  /*20570*/  FMUL.FTZ R137, R26, R137 ;  /* 0x000000891a897220 */ /* 0x008fc80000410000 */
[----:B------:R0:W-:Y:S01]  /*20580*/  ST.E desc[UR46][R152.64+0x240], R7 ;  /* 0x0002400798007985 */ /* 0x0001e2000c10192e */
[C---:B----4-:R-:W-:Y:S01]  /*20590*/  FMUL.FTZ R11, R26.reuse, R11 ;  /* 0x0000000b1a0b7220 */ /* 0x050fe20000410000 */
[C---:B-----5:R-:W-:Y:S01]  /*205a0*/  FMUL.FTZ R13, R26.reuse, R13 ;  /* 0x0000000d1a0d7220 */ /* 0x060fe20000410000 */
[C---:B------:R-:W-:Y:S01]  /*205b0*/  FMUL.FTZ R15, R26.reuse, R15 ;  /* 0x0000000f1a0f7220 */ /* 0x040fe20000410000 */
[--C-:B0-----:R-:W-:Y:S02]  /*205c0*/  IMAD.MOV.U32 R7, RZ, RZ, R19.reuse ;  /* 0x000000ffff077224 */ /* 0x101fe400078e0013 */
        /* <DEDUP_REMOVED lines=118> */
[----:B------:R-:W2:Y:S01]  /*20d30*/  LD.E R10, desc[UR46][R6.64] ;  /* 0x0000002e060a7980 */ /* 0x000ea2000c101900 */
[----:B------:R-:W-:Y:S01]  /*20d40*/  LOP3.LUT R8, R22, 0xc, RZ, 0xfc, !PT ;  /* 0x0000000c16087812 */ /* 0x000fe200078efcff */
[----:B0-----:R-:W-:-:S02]  /*20d50*/  IMAD.MOV.U32 R9, RZ, RZ, R19 ;  /* 0x000000ffff097224 */ /* 0x001fc400078e0013 */
[----:B--2---:R-:W-:-:S05]  /*20d60*/  FMUL.FTZ R11, R25, R10 ;  /* 0x0000000a190b7220 */ /* 0x004fca0000410000 */
[----:B------:R0:W-:Y:S04]  /*20d70*/  ST.E desc[UR46][R6.64], R11 ;  /* 0x0000000b06007985 */ /* 0x0001e8000c10192e */
[----:B------:R-:W2:Y:S02]  /*20d80*/  LD.E R10, desc[UR46][R8.64] ;  /* 0x0000002e080a7980 */ /* 0x000ea4000c101900 */
[----:B--2---:R-:W-:-:S05]  /*20d90*/  FMUL.FTZ R13, R25, R10 ;  /* 0x0000000a190d7220 */ /* 0x004fca0000410000 */
[----:B------:R2:W-:Y:S04]  /*20da0*/  ST.E desc[UR46][R8.64], R13 ;  /* 0x0000000d08007985 */ /* 0x0005e8000c10192e */
[----:B------:R-:W3:Y:S04]  /*20db0*/  LD.E R140, desc[UR46][R152.64+0x3fc] ;  /* 0x0003fc2e988c7980 */ /* 0x000ee8000c101900 */
[----:B------:R-:W0:Y:S04]  /*20dc0*/  LD.E R10, desc[UR46][R152.64+0x218] ;  /* 0x0002182e980a7980 */ /* 0x000e28000c101900 */
[----:B------:R-:W2:Y:S04]  /*20dd0*/  LD.E R12, desc[UR46][R152.64+0x21c] ;  /* 0x00021c2e980c7980 */ /* 0x000ea8000c101900 */
        /* <DEDUP_REMOVED lines=59> */
[----:B-1----:R-:W5:Y:S01]  /*21190*/  LD.E R39, desc[UR46][R152.64+0x200] ;  /* 0x0002002e98277980 */ /* 0x002f62000c101900 */
[C---:B---3--:R-:W-:Y:S01]  /*211a0*/  FMUL.FTZ R31, R25.reuse, R140 ;  /* 0x0000008c191f7220 */ /* 0x048fe20000410000 */
[----:B0-----:R-:W-:-:S04]  /*211b0*/  FMUL.FTZ R11, R25, R10 ;  /* 0x0000000a190b7220 */ /* 0x001fc80000410000 */
[----:B------:R0:W-:Y:S01]  /*211c0*/  ST.E desc[UR46][R152.64+0x3fc], R31 ;  /* 0x0003fc1f98007985 */ /* 0x0001e2000c10192e */
[C---:B--2---:R-:W-:Y:S01]  /*211d0*/  FMUL.FTZ R13, R25.reuse, R12 ;  /* 0x0000000c190d7220 */ /* 0x044fe20000410000 */
[C---:B----4-:R-:W-:Y:S01]  /*211e0*/  FMUL.FTZ R15, R25.reuse, R14 ;  /* 0x0000000e190f7220 */ /* 0x050fe20000410000 */
[C---:B-----5:R-:W-:Y:S01]  /*211f0*/  FMUL.FTZ R21, R25.reuse, R24 ;  /* 0x0000001819157220 */ /* 0x060fe20000410000 */
[C---:B------:R-:W-:Y:S01]  /*21200*/  FMUL.FTZ R27, R25.reuse, R26 ;  /* 0x0000001a191b7220 */ /* 0x040fe20000410000 */
[C---:B------:R-:W-:Y:S01]  /*21210*/  FMUL.FTZ R29, R25.reuse, R28 ;  /* 0x0000001c191d7220 */ /* 0x040fe20000410000 */
[C---:B0-----:R-:W-:Y:S01]  /*21220*/  FMUL.FTZ R31, R25.reuse, R32 ;  /* 0x00000020191f7220 */ /* 0x041fe20000410000 */
[C---:B------:R-:W-:Y:S01]  /*21230*/  FMUL.FTZ R33, R25.reuse, R34 ;  /* 0x0000002219217220 */ /* 0x040fe20000410000 */
[C---:B------:R-:W-:Y:S01]  /*21240*/  FMUL.FTZ R35, R25.reuse, R36 ;  /* 0x0000002419237220 */ /* 0x040fe20000410000 */
[C---:B------:R-:W-:Y:S01]  /*21250*/  FMUL.FTZ R37, R25.reuse, R38 ;  /* 0x0000002619257220 */ /* 0x040fe20000410000 */
[----:B------:R0:W-:Y:S04]  /*21260*/  ST.E desc[UR46][R152.64+0x218], R11 ;  /* 0x0002180b98007985 */ /* 0x0001e8000c10192e */
[----:B------:R1:W-:Y:S04]  /*21270*/  ST.E desc[UR46][R152.64+0x21c], R13 ;  /* 0x00021c0d98007985 */ /* 0x0003e8000c10192e */
[----:B------:R2:W-:Y:S04]  /*21280*/  ST.E desc[UR46][R152.64+0x228], R15 ;  /* 0x0002280f98007985 */ /* 0x0005e8000c10192e */
[----:B------:R3:W-:Y:S01]  /*21290*/  ST.E desc[UR46][R152.64+0x22c], R21 ;  /* 0x00022c1598007985 */ /* 0x0007e2000c10192e */
[----:B0-----:R-:W-:-:S03]  /*212a0*/  FMUL.FTZ R11, R25, R30 ;  /* 0x0000001e190b7220 */ /* 0x001fc60000410000 */
[----:B------:R0:W-:Y:S01]  /*212b0*/  ST.E desc[UR46][R152.64+0x238], R27 ;  /* 0x0002381b98007985 */ /* 0x0001e2000c10192e */
[----:B-1----:R-:W-:-:S03]  /*212c0*/  FMUL.FTZ R13, R25, R40 ;  /* 0x00000028190d7220 */ /* 0x002fc60000410000 */
[----:B------:R1:W-:Y:S01]  /*212d0*/  ST.E desc[UR46][R152.64+0x23c], R29 ;  /* 0x00023c1d98007985 */ /* 0x0003e2000c10192e */
[----:B--2---:R-:W-:-:S03]  /*212e0*/  FMUL.FTZ R15, R25, R42 ;  /* 0x0000002a190f7220 */ /* 0x004fc60000410000 */
[----:B------:R2:W-:Y:S01]  /*212f0*/  ST.E desc[UR46][R152.64+0x24c], R31 ;  /* 0x00024c1f98007985 */ /* 0x0005e2000c10192e */
[----:B---3--:R-:W-:-:S03]  /*21300*/  FMUL.FTZ R21, R25, R44 ;  /* 0x0000002c19157220 */ /* 0x008fc60000410000 */
[----:B------:R3:W-:Y:S01]  /*21310*/  ST.E desc[UR46][R152.64+0x258], R33 ;  /* 0x0002582198007985 */ /* 0x0007e2000c10192e */
[----:B0-----:R-:W-:-:S03]  /*21320*/  FMUL.FTZ R27, R25, R46 ;  /* 0x0000002e191b7220 */ /* 0x001fc60000410000 */
[----:B------:R0:W-:Y:S01]  /*21330*/  ST.E desc[UR46][R152.64+0x25c], R35 ;  /* 0x00025c2398007985 */ /* 0x0001e2000c10192e */
[----:B-1----:R-:W-:-:S03]  /*21340*/  FMUL.FTZ R29, R25, R48 ;  /* 0x00000030191d7220 */ /* 0x002fc60000410000 */
[----:B------:R1:W-:Y:S01]  /*21350*/  ST.E desc[UR46][R152.64+0x268], R37 ;  /* 0x0002682598007985 */ /* 0x0003e2000c10192e */
[C---:B--2---:R-:W-:Y:S01]  /*21360*/  FMUL.FTZ R31, R25.reuse, R52 ;  /* 0x00000034191f7220 */ /* 0x044fe20000410000 */
[C---:B---3--:R-:W-:Y:S01]  /*21370*/  FMUL.FTZ R33, R25.reuse, R54 ;  /* 0x0000003619217220 */ /* 0x048fe20000410000 */
[C---:B0-----:R-:W-:Y:S01]  /*21380*/  FMUL.FTZ R35, R25.reuse, R56 ;  /* 0x0000003819237220 */ /* 0x041fe20000410000 */
[C---:B-1----:R-:W-:Y:S01]  /*21390*/  FMUL.FTZ R37, R25.reuse, R58 ;  /* 0x0000003a19257220 */ /* 0x042fe20000410000 */
        /* <DEDUP_REMOVED lines=80> */
[----:B------:R-:W-:Y:S01]  /*218a0*/  FMUL.FTZ R25, R25, R138 ;  /* 0x0000008a19197220 */ /* 0x000fe20000410000 */
[----:B------:R-:W-:Y:S04]  /*218b0*/  ST.E desc[UR46][R152.64+0x388], R11 ;  /* 0x0003880b98007985 */ /* 0x000fe8000c10192e */
[----:B------:R-:W-:Y:S04]  /*218c0*/  ST.E desc[UR46][R152.64+0x3ac], R13 ;  /* 0x0003ac0d98007985 */ /* 0x000fe8000c10192e */
[----:B------:R0:W-:Y:S04]  /*218d0*/  ST.E desc[UR46][R152.64+0x3b8], R15 ;  /* 0x0003b80f98007985 */ /* 0x0001e8000c10192e */
[----:B------:R1:W-:Y:S04]  /*218e0*/  ST.E desc[UR46][R152.64+0x3bc], R21 ;  /* 0x0003bc1598007985 */ /* 0x0003e8000c10192e */
[----:B------:R2:W-:Y:S04]  /*218f0*/  ST.E desc[UR46][R152.64+0x3c8], R27 ;  /* 0x0003c81b98007985 */ /* 0x0005e8000c10192e */
[----:B------:R3:W-:Y:S04]  /*21900*/  ST.E desc[UR46][R152.64+0x3cc], R29 ;  /* 0x0003cc1d98007985 */ /* 0x0007e8000c10192e */
[----:B------:R-:W-:Y:S04]  /*21910*/  ST.E desc[UR46][R152.64+0x3d8], R31 ;  /* 0x0003d81f98007985 */ /* 0x000fe8000c10192e */
[----:B------:R-:W-:Y:S04]  /*21920*/  ST.E desc[UR46][R152.64+0x3dc], R33 ;  /* 0x0003dc2198007985 */ /* 0x000fe8000c10192e */
[----:B------:R-:W-:Y:S04]  /*21930*/  ST.E desc[UR46][R152.64+0x3e8], R35 ;  /* 0x0003e82398007985 */ /* 0x000fe8000c10192e */
[----:B------:R-:W-:Y:S04]  /*21940*/  ST.E desc[UR46][R152.64+0x3ec], R37 ;  /* 0x0003ec2598007985 */ /* 0x000fe8000c10192e */
[----:B------:R4:W-:Y:S04]  /*21950*/  ST.E desc[UR46][R152.64+0x3f8], R25 ;  /* 0x0003f81998007985 */ /* 0x0009e8000c10192e */
[----:B------:R-:W-:Y:S04]  /*21960*/  ST.E desc[UR46][R152.64+0x200], R39 ;  /* 0x0002002798007985 */ /* 0x000fe8000c10192e */
[----:B0-----:R-:W5:Y:S04]  /*21970*/  LD.E R15, desc[UR46][R4.64] ;  /* 0x0000002e040f7980 */ /* 0x001f68000c101900 */
[----:B------:R-:W4:Y:S04]  /*21980*/  LD.E R13, desc[UR46][R152.64+0x1e8] ;  /* 0x0001e82e980d7980 */ /* 0x000f28000c101900 */
[----:B------:R-:W4:Y:S04]  /*21990*/  LD.E.64 R10, desc[UR46][R152.64+0xa8] ;  /* 0x0000a82e980a7980 */ /* 0x000f28000c101b00 */
[----:B-----5:R0:W-:Y:S04]  /*219a0*/  ST.E desc[UR46][R4.64], R15 ;  /* 0x0000000f04007985 */ /* 0x0201e8000c10192e */
[----:B-1----:R-:W5:Y:S04]  /*219b0*/  LD.E R21, desc[UR46][R6.64] ;  /* 0x0000002e06157980 */ /* 0x002f68000c101900 */
[----:B-----5:R1:W-:Y:S04]  /*219c0*/  ST.E desc[UR46][R6.64], R21 ;  /* 0x0000001506007985 */ /* 0x0203e8000c10192e */
[----:B--2---:R-:W2:Y:S04]  /*219d0*/  LD.E R27, desc[UR46][R8.64] ;  /* 0x0000002e081b7980 */ /* 0x004ea8000c101900 */
[----:B--2---:R2:W-:Y:S04]  /*219e0*/  ST.E desc[UR46][R8.64], R27 ;  /* 0x0000001b08007985 */ /* 0x0045e8000c10192e */
[----:B---3--:R-:W3:Y:S04]  /*219f0*/  LD.E R29, desc[UR46][R152.64+0x210] ;  /* 0x0002102e981d7980 */ /* 0x008ee8000c101900 */
[----:B----4-:R-:W4:Y:S04]  /*21a00*/  LD.E R25, desc[UR46][R152.64+0x214] ;  /* 0x0002142e98197980 */ /* 0x010f28000c101900 */
[----:B------:R-:W5:Y:S04]  /*21a10*/  LD.E R31, desc[UR46][R152.64+0x218] ;  /* 0x0002182e981f7980 */ /* 0x000f68000c101900 */
[----:B------:R-:W5:Y:S04]  /*21a20*/  LD.E R33, desc[UR46][R152.64+0x21c] ;  /* 0x00021c2e98217980 */ /* 0x000f68000c101900 */
[----:B------:R-:W5:Y:S04]  /*21a30*/  LD.E R35, desc[UR46][R152.64+0x220] ;  /* 0x0002202e98237980 */ /* 0x000f68000c101900 */
[----:B------:R-:W5:Y:S04]  /*21a40*/  LD.E R37, desc[UR46][R152.64+0x224] ;  /* 0x0002242e98257980 */ /* 0x000f68000c101900 */
[----:B0-----:R-:W5:Y:S04]  /*21a50*/  LD.E R15, desc[UR46][R152.64+0x228] ;  /* 0x0002282e980f7980 */ /* 0x001f68000c101900 */
[----:B------:R-:W5:Y:S04]  /*21a60*/  LD.E R39, desc[UR46][R152.64+0x22c] ;  /* 0x00022c2e98277980 */ /* 0x000f68000c101900 */
[----:B-1----:R-:W5:Y:S04]  /*21a70*/  LD.E R21, desc[UR46][R152.64+0x230] ;  /* 0x0002302e98157980 */ /* 0x002f68000c101900 */
        /* <DEDUP_REMOVED lines=115> */
[----:B---3--:R-:W-:Y:S04]  /*221b0*/  ST.E desc[UR46][R152.64+0x210], R29 ;  /* 0x0002101d98007985 */ /* 0x008fe8000c10192e */
[----:B----4-:R-:W-:Y:S04]  /*221c0*/  ST.E desc[UR46][R152.64+0x214], R25 ;  /* 0x0002141998007985 */ /* 0x010fe8000c10192e */
[----:B-----5:R-:W-:Y:S04]  /*221d0*/  ST.E desc[UR46][R152.64+0x218], R31 ;  /* 0x0002181f98007985 */ /* 0x020fe8000c10192e */
[----:B------:R-:W-:Y:S04]  /*221e0*/  ST.E desc[UR46][R152.64+0x21c], R33 ;  /* 0x00021c2198007985 */ /* 0x000fe8000c10192e */
[----:B------:R-:W-:Y:S04]  /*221f0*/  ST.E desc[UR46][R152.64+0x220], R35 ;  /* 0x0002202398007985 */ /* 0x000fe8000c10192e */
[----:B------:R-:W-:Y:S04]  /*22200*/  ST.E desc[UR46][R152.64+0x224], R37 ;  /* 0x0002242598007985 */ /* 0x000fe8000c10192e */
        /* <DEDUP_REMOVED lines=786> */
[----:B------:R-:W5:Y:S04]  /*25330*/  LD.E R13, desc[UR46][R4.64] ;  /* 0x0000002e040d7980 */ /* 0x000f68000c101900 */
[----:B-----5:R5:W-:Y:S04]  /*25340*/  ST.E desc[UR46][R4.64], R13 ;  /* 0x0000000d04007985 */ /* 0x020be8000c10192e */
[----:B------:R-:W3:Y:S04]  /*25350*/  LD.E R15, desc[UR46][R6.64] ;  /* 0x0000002e060f7980 */ /* 0x000ee8000c101900 */
[----:B---3--:R3:W-:Y:S04]  /*25360*/  ST.E desc[UR46][R6.64], R15 ;  /* 0x0000000f06007985 */ /* 0x0087e8000c10192e */
[----:B------:R-:W4:Y:S04]  /*25370*/  LD.E R21, desc[UR46][R8.64] ;  /* 0x0000002e08157980 */ /* 0x000f28000c101900 */
[----:B----4-:R4:W-:Y:S04]  /*25380*/  ST.E desc[UR46][R8.64], R21 ;  /* 0x0000001508007985 */ /* 0x0109e8000c10192e */
[----:B0-----:R-:W4:Y:S04]  /*25390*/  LD.E R25, desc[UR46][R152.64+0x210] ;  /* 0x0002102e98197980 */ /* 0x001f28000c101900 */
[----:B-1----:R-:W4:Y:S04]  /*253a0*/  LD.E R27, desc[UR46][R152.64+0x214] ;  /* 0x0002142e981b7980 */ /* 0x002f28000c101900 */
[----:B------:R-:W4:Y:S04]  /*253b0*/  LD.E R29, desc[UR46][R152.64+0x218] ;  /* 0x0002182e981d7980 */ /* 0x000f28000c101900 */
[----:B------:R-:W4:Y:S04]  /*253c0*/  LD.E R31, desc[UR46][R152.64+0x21c] ;  /* 0x00021c2e981f7980 */ /* 0x000f28000c101900 */
[----:B--2---:R-:W2:Y:S04]  /*253d0*/  LD.E R11, desc[UR46][R152.64+0x220] ;  /* 0x0002202e980b7980 */ /* 0x004ea8000c101900 */
[----:B------:R-:W2:Y:S04]  /*253e0*/  LD.E R33, desc[UR46][R152.64+0x224] ;  /* 0x0002242e98217980 */ /* 0x000ea8000c101900 */
[----:B-----5:R-:W5:Y:S04]  /*253f0*/  LD.E R5, desc[UR46][R152.64+0x228] ;  /* 0x0002282e98057980 */ /* 0x020f68000c101900 */
[----:B------:R-:W5:Y:S04]  /*25400*/  LD.E R13, desc[UR46][R152.64+0x22c] ;  /* 0x00022c2e980d7980 */ /* 0x000f68000c101900 */
[----:B---3--:R-:W3:Y:S04]  /*25410*/  LD.E R7, desc[UR46][R152.64+0x230] ;  /* 0x0002302e98077980 */ /* 0x008ee8000c101900 */
[----:B------:R-:W3:Y:S04]  /*25420*/  LD.E R15, desc[UR46][R152.64+0x234] ;  /* 0x0002342e980f7980 */ /* 0x000ee8000c101900 */
[----:B----4-:R-:W4:Y:S04]  /*25430*/  LD.E R9, desc[UR46][R152.64+0x238] ;  /* 0x0002382e98097980 */ /* 0x010f28000c101900 */
[----:B------:R-:W4:Y:S04]  /*25440*/  LD.E R21, desc[UR46][R152.64+0x23c] ;  /* 0x00023c2e98157980 */ /* 0x000f28000c101900 */
        /* <DEDUP_REMOVED lines=112> */
[----:B------:R0:W-:Y:S04]  /*25b50*/  ST.E desc[UR46][R152.64+0x210], R25 ;  /* 0x0002101998007985 */ /* 0x0001e8000c10192e */
[----:B------:R0:W-:Y:S04]  /*25b60*/  ST.E desc[UR46][R152.64+0x214], R27 ;  /* 0x0002141b98007985 */ /* 0x0001e8000c10192e */
[----:B------:R0:W-:Y:S04]  /*25b70*/  ST.E desc[UR46][R152.64+0x218], R29 ;  /* 0x0002181d98007985 */ /* 0x0001e8000c10192e */
[----:B------:R0:W-:Y:S04]  /*25b80*/  ST.E desc[UR46][R152.64+0x21c], R31 ;  /* 0x00021c1f98007985 */ /* 0x0001e8000c10192e */
[----:B--2---:R0:W-:Y:S04]  /*25b90*/  ST.E desc[UR46][R152.64+0x220], R11 ;  /* 0x0002200b98007985 */ /* 0x0041e8000c10192e */
[----:B------:R0:W-:Y:S04]  /*25ba0*/  ST.E desc[UR46][R152.64+0x224], R33 ;  /* 0x0002242198007985 */ /* 0x0001e8000c10192e */
[----:B-----5:R0:W-:Y:S04]  /*25bb0*/  ST.E desc[UR46][R152.64+0x228], R5 ;  /* 0x0002280598007985 */ /* 0x0201e8000c10192e */
[----:B------:R0:W-:Y:S04]  /*25bc0*/  ST.E desc[UR46][R152.64+0x22c], R13 ;  /* 0x00022c0d98007985 */ /* 0x0001e8000c10192e */
[----:B---3--:R0:W-:Y:S04]  /*25bd0*/  ST.E desc[UR46][R152.64+0x230], R7 ;  /* 0x0002300798007985 */ /* 0x0081e8000c10192e */
[----:B------:R0:W-:Y:S04]  /*25be0*/  ST.E desc[UR46][R152.64+0x234], R15 ;  /* 0x0002340f98007985 */ /* 0x0001e8000c10192e */
[----:B----4-:R0:W-:Y:S04]  /*25bf0*/  ST.E desc[UR46][R152.64+0x238], R9 ;  /* 0x0002380998007985 */ /* 0x0101e8000c10192e */
        /* <DEDUP_REMOVED lines=129> */
.L_x_5328:
[----:B------:R-:W-:Y:S05]  /*26410*/  BSYNC B0 ;  /* 0x0000000000007941 */ /* 0x000fea0003800000 */
.L_x_5327:
[C---:B------:R-:W-:Y:S01]  /*26420*/  ISETP.GT.AND P1, PT, R0.reuse, UR43, PT ;  /* 0x0000002b00007c0c */ /* 0x040fe2000bf24270 */
[----:B------:R-:W-:-:S12]  /*26430*/  VIADD R0, R0, 0xffffffff ;  /* 0xffffffff00007836 */ /* 0x000fd80000000000 */
[----:B------:R-:W-:Y:S05]  /*26440*/  @P1 BRA `(.L_x_5329) ;  /* 0xffffff54007c1947 */ /* 0x000fea000383ffff */
.L_x_5296:
[----:B------:R-:W-:Y:S05]  /*26450*/  WARPSYNC.ALL ;  /* 0x0000000000007948 */ /* 0x000fea0003800000 */
[----:B01----:R-:W2:Y:S04]  /*26460*/  LDL R5, [R1+0x420] ;  /* 0x0004200001057983 */ /* 0x003ea80000100800 */
[----:B------:R-:W3:Y:S04]  /*26470*/  LDL R8, [R1+0x424] ;  /* 0x0004240001087983 */ /* 0x000ee80000100800 */
[----:B------:R-:W4:Y:S01]  /*26480*/  LDL.64 R14, [R1+0xd8] ;  /* 0x0000d800010e7983 */ /* 0x000f220000100a00 */
[----:B------:R-:W-:Y:S08]  /*26490*/  BAR.ARV 0x8, 0x100 ;  /* 0x0204000000007b1d */ /* 0x000ff00000002000 */
[----:B------:R-:W-:Y:S06]  /*264a0*/  BAR.SYNC.DEFER_BLOCKING 0xf, 0x100 ;  /* 0x03c4000000007b1d */ /* 0x000fec0000010000 */
[----:B--2---:R-:W0:Y:S02]  /*264b0*/  SHFL.BFLY PT, R0, R5, 0x2, 0x1f ;  /* 0x0c401f0005007f89 */ /* 0x004e2400000e0000 */
[----:B0-----:R-:W-:-:S05]  /*264c0*/  FADD.FTZ R0, R5, R0 ;  /* 0x0000000005007221 */ /* 0x001fca0000010000 */
[----:B------:R-:W0:Y:S02]  /*264d0*/  SHFL.BFLY PT, R3, R0, 0x1, 0x1f ;  /* 0x0c201f0000037f89 */ /* 0x000e2400000e0000 */
[----:B0-----:R-:W-:-:S05]  /*264e0*/  FADD.FTZ R4, R0, R3 ;  /* 0x0000000300047221 */ /* 0x001fca0000010000 */
[----:B------:R-:W-:Y:S04]  /*264f0*/  STL [R1+0x420], R4 ;  /* 0x0004200401007387 */ /* 0x000fe80000100800 */
[----:B------:R-:W2:Y:S04]  /*26500*/  LDL R21, [R1+0x420] ;  /* 0x0004200001157983 */ /* 0x000ea80000100800 */
[----:B---3--:R-:W0:Y:S02]  /*26510*/  SHFL.BFLY PT, R3, R8, 0x2, 0x1f ;  /* 0x0c401f0008037f89 */ /* 0x008e2400000e0000 */
[----:B0-----:R-:W-:-:S05]  /*26520*/  FADD.FTZ R3, R3, R8 ;  /* 0x0000000803037221 */ /* 0x001fca0000010000 */
[----:B------:R-:W0:Y:S02]  /*26530*/  SHFL.BFLY PT, R6, R3, 0x1, 0x1f ;  /* 0x0c201f0003067f89 */ /* 0x000e2400000e0000 */
[----:B0-----:R-:W-:-:S05]  /*26540*/  FADD.FTZ R6, R3, R6 ;  /* 0x0000000603067221 */ /* 0x001fca0000010000 */
[----:B------:R-:W-:-:S13]  /*26550*/  FSETP.NE.FTZ.AND P2, PT, R6, RZ, PT ;  /* 0x000000ff0600720b */ /* 0x000fda0003f55000 */
[----:B------:R-:W3:Y:S04]  /*26560*/  @P2 LDL R9, [R1+0x430] ;  /* 0x0004300001092983 */ /* 0x000ee80000100800 */
[----:B------:R-:W5:Y:S01]  /*26570*/  @P2 LDL R10, [R1+0x414] ;  /* 0x00041400010a2983 */ /* 0x000f620000100800 */
[----:B--2---:R-:W-:-:S13]  /*26580*/  FSETP.NE.FTZ.AND P1, PT, R21, RZ, PT ;  /* 0x000000ff1500720b */ /* 0x004fda0003f35000 */
[----:B------:R-:W2:Y:S04]  /*26590*/  @P1 LDL R0, [R1+0x430] ;  /* 0x0004300001001983 */ /* 0x000ea80000100800 */
[----:B------:R-:W4:Y:S01]  /*265a0*/  @P1 LDL R5, [R1+0x410] ;  /* 0x0004100001051983 */ /* 0x000f220000100800 */
[----:B------:R-:W0:Y:S08]  /*265b0*/  @P2 MUFU.LG2 R11, R6 ;  /* 0x00000006000b2308 */ /* 0x000e300000000c00 */
[----:B------:R-:W1:Y:S01]  /*265c0*/  @P1 MUFU.LG2 R7, R21 ;  /* 0x0000001500071308 */ /* 0x000e620000000c00 */
[----:B------:R-:W-:-:S02]  /*265d0*/  IMAD.MOV.U32 R4, RZ, RZ, -0x800000 ;  /* 0xff800000ff047424 */ /* 0x000fc400078e00ff */
[----:B------:R-:W-:Y:S02]  /*265e0*/  IMAD.MOV.U32 R8, RZ, RZ, -0x800000 ;  /* 0xff800000ff087424 */ /* 0x000fe400078e00ff */
[----:B0-----:R-:W-:Y:S01]  /*265f0*/  @P2 FMUL.FTZ R12, R11, 0.69314718246459960938 ;  /* 0x3f3172180b0c2820 */ /* 0x001fe20000410000 */
[----:B-1----:R-:W-:Y:S01]  /*26600*/  @P1 FMUL.FTZ R7, R7, 0.69314718246459960938 ;  /* 0x3f31721807071820 */ /* 0x002fe20000410000 */
[----:B------:R-:W-:Y:S01]  /*26610*/  STL [R1+0x424], R6 ;  /* 0x0004240601007387 */ /* 0x000fe20000100800 */
[----:B---3--:R-:W-:-:S04]  /*26620*/  @P2 FMUL.FTZ R9, R9, 0.69314718246459960938 ;  /* 0x3f31721809092820 */ /* 0x008fc80000410000 */
[----:B-----5:R-:W-:-:S05]  /*26630*/  @P2 FFMA.FTZ R8, R9, R10, R12 ;  /* 0x0000000a09082223 */ /* 0x020fca000001000c */
[----:B------:R0:W-:Y:S01]  /*26640*/  STL [R1+0x424], R8 ;  /* 0x0004240801007387 */ /* 0x0001e20000100800 */
[----:B--2---:R-:W-:-:S04]  /*26650*/  @P1 FMUL.FTZ R0, R0, 0.69314718246459960938 ;  /* 0x3f31721800001820 */ /* 0x004fc80000410000 */
[----:B----4-:R-:W-:Y:S02]  /*26660*/  @P1 FFMA.FTZ R4, R0, R5, R7 ;  /* 0x0000000500041223 */ /* 0x010fe40000010007 */
[----:B------:R-:W2:Y:S04]  /*26670*/  LDL R5, [R1+0x1e8] ;  /* 0x0001e80001057983 */ /* 0x000ea80000100800 */
[----:B------:R1:W-:Y:S04]  /*26680*/  STL [R1+0x420], R4 ;  /* 0x0004200401007387 */ /* 0x0003e80000100800 */
[----:B------:R-:W3:Y:S02]  /*26690*/  LD.E R0, desc[UR46][R14.64+0x4] ;  /* 0x0000042e0e007980 */ /* 0x000ee4000c101900 */
[----:B---3--:R-:W-:-:S13]  /*266a0*/  ISETP.NE.AND P0, PT, R0, RZ, PT ;  /* 0x000000ff0000720c */ /* 0x008fda0003f05270 */
[----:B------:R-:W3:Y:S04]  /*266b0*/  @!P0 LDL.64 R12, [R1+0xe0] ;  /* 0x0000e000010c8983 */ /* 0x000ee80000100a00 */
[----:B------:R-:W2:Y:S01]  /*266c0*/  @!P0 LD.E R10, desc[UR46][R14.64] ;  /* 0x0000002e0e0a8980 */ /* 0x000ea2000c101900 */
[----:B------:R-:W-:-:S06]  /*266d0*/  IMAD.MOV.U32 R0, RZ, RZ, RZ ;  /* 0x000000ffff007224 */ /* 0x000fcc00078e00ff */
[----:B------:R-:W4:Y:S01]  /*266e0*/  @P1 MUFU.RCP R0, R21 ;  /* 0x0000001500001308 */ /* 0x000f220000001000 */
[----:B---3--:R-:W3:Y:S01]  /*266f0*/  @!P0 LD.E.64 R12, desc[UR46][R12.64] ;  /* 0x0000002e0c0c8980 */ /* 0x008ee2000c101b00 */
[----:B--2---:R-:W-:-:S04]  /*26700*/  @!P0 IMAD R10, R5, 0x40, R10 ;  /* 0x00000040050a8824 */ /* 0x004fc800078e020a */
[----:B---3--:R-:W-:-:S05]  /*26710*/  @!P0 IMAD.WIDE R10, R10, 0x4, R12 ;  /* 0x000000040a0a8825 */ /* 0x008fca00078e020c */
[----:B----4-:R2:W-:Y:S04]  /*26720*/  @!P0 ST.E desc[UR46][R10.64], R0 ;  /* 0x000000000a008985 */ /* 0x0105e8000c10192e */
[----:B------:R-:W3:Y:S04]  /*26730*/  @!P0 LDL.64 R14, [R1+0xd8] ;  /* 0x0000d800010e8983 */ /* 0x000ee80000100a00 */
[----:B---3--:R-:W3:Y:S02]  /*26740*/  @!P0 LD.E R3, desc[UR46][R14.64+0x4] ;  /* 0x0000042e0e038980 */ /* 0x008ee4000c101900 */
[----:B---3--:R-:W-:-:S13]  /*26750*/  @!P0 ISETP.NE.AND P0, PT, R3, RZ, PT ;  /* 0x000000ff0300820c */ /* 0x008fda0003f05270 */
[----:B0-----:R-:W3:Y:S04]  /*26760*/  @!P0 LDL.64 R8, [R1+0xe0] ;  /* 0x0000e00001088983 */ /* 0x001ee80000100a00 */
[----:B-1----:R-:W4:Y:S01]  /*26770*/  @!P0 LD.E R4, desc[UR46][R14.64] ;  /* 0x0000002e0e048980 */ /* 0x002f22000c101900 */
[----:B------:R-:W-:-:S06]  /*26780*/  IMAD.MOV.U32 R3, RZ, RZ, RZ ;  /* 0x000000ffff037224 */ /* 0x000fcc00078e00ff */
[----:B------:R-:W0:Y:S01]  /*26790*/  @P2 MUFU.RCP R3, R6 ;  /* 0x0000000600032308 */ /* 0x000e220000001000 */
[----:B---3--:R-:W3:Y:S01]  /*267a0*/  @!P0 LD.E.64 R8, desc[UR46][R8.64] ;  /* 0x0000002e08088980 */ /* 0x008ee2000c101b00 */
[----:B----4-:R-:W-:-:S04]  /*267b0*/  @!P0 IMAD R4, R5, 0x40, R4 ;  /* 0x0000004005048824 */ /* 0x010fc800078e0204 */
[----:B------:R-:W-:-:S04]  /*267c0*/  @!P0 VIADD R4, R4, 0x8 ;  /* 0x0000000804048836 */ /* 0x000fc80000000000 */
[----:B---3--:R-:W-:-:S05]  /*267d0*/  @!P0 IMAD.WIDE R4, R4, 0x4, R8 ;  /* 0x0000000404048825 */ /* 0x008fca00078e0208 */
[----:B0-----:R0:W-:Y:S04]  /*267e0*/  @!P0 ST.E desc[UR46][R4.64], R3 ;  /* 0x0000000304008985 */ /* 0x0011e8000c10192e */
[----:B------:R-:W3:Y:S04]  /*267f0*/  LDL R142, [R1+0x1e8] ;  /* 0x0001e800018e7983 */ /* 0x000ee80000100800 */
        /* <DEDUP_REMOVED lines=59> */
[----:B--2---:R-:W2:Y:S04]  /*26bb0*/  LDL.64 R10, [R1+0x3a8] ;  /* 0x0003a800010a7983 */ /* 0x004ea80000100a00 */
[----:B------:R-:W2:Y:S04]  /*26bc0*/  LDL.64 R6, [R1+0x3b8] ;  /* 0x0003b80001067983 */ /* 0x000ea80000100a00 */
[----:B------:R-:W2:Y:S04]  /*26bd0*/  LDL.64 R12, [R1+0x3c8] ;  /* 0x0003c800010c7983 */ /* 0x000ea80000100a00 */
[----:B0-----:R-:W2:Y:S04]  /*26be0*/  LDL.64 R4, [R1+0x3d8] ;  /* 0x0003d80001047983 */ /* 0x001ea80000100a00 */
[----:B------:R-:W2:Y:S04]  /*26bf0*/  LDL.64 R8, [R1+0x3e8] ;  /* 0x0003e80001087983 */ /* 0x000ea80000100a00 */
[----:B------:R-:W2:Y:S04]  /*26c00*/  LDL R141, [R1+0x1f0] ;  /* 0x0001f000018d7983 */ /* 0x000ea80000100800 */
[----:B------:R-:W2:Y:S01]  /*26c10*/  LDL R21, [R1+0x1f4] ;  /* 0x0001f40001157983 */ /* 0x000ea20000100800 */
[----:B---3--:R-:W-:-:S05]  /*26c20*/  VIADD R142, R142, 0x1 ;  /* 0x000000018e8e7836 */ /* 0x008fca0000000000 */
[----:B------:R-:W-:-:S13]  /*26c30*/  ISETP.NE.AND P0, PT, R142, 0x2, PT ;  /* 0x000000028e00780c */ /* 0x000fda0003f05270 */
[----:B------:R-:W3:Y:S01]  /*26c40*/  @!P0 LDL R140, [R1+0x1ec] ;  /* 0x0001ec00018c8983 */ /* 0x000ee20000100800 */
[-C--:B----4-:R-:W-:Y:S01]  /*26c50*/  FMUL.FTZ R15, R15, R3.reuse ;  /* 0x000000030f0f7220 */ /* 0x090fe20000410000 */
[-C--:B------:R-:W-:Y:S01]  /*26c60*/  FMUL.FTZ R14, R14, R3.reuse ;  /* 0x000000030e0e7220 */ /* 0x080fe20000410000 */
[-C--:B-----5:R-:W-:Y:S01]  /*26c70*/  FMUL.FTZ R25, R25, R3.reuse ;  /* 0x0000000319197220 */ /* 0x0a0fe20000410000 */
[-C--:B------:R-:W-:Y:S01]  /*26c80*/  FMUL.FTZ R24, R24, R3.reuse ;  /* 0x0000000318187220 */ /* 0x080fe20000410000 */
[-C--:B------:R-:W-:Y:S01]  /*26c90*/  FMUL.FTZ R135, R135, R0.reuse ;  /* 0x0000000087877220 */ /* 0x080fe20000410000 */
[-C--:B------:R-:W-:Y:S01]  /*26ca0*/  FMUL.FTZ R134, R134, R0.reuse ;  /* 0x0000000086867220 */ /* 0x080fe20000410000 */
[----:B------:R0:W-:Y:S01]  /*26cb0*/  STL.64 [R1+0x358], R14 ;  /* 0x0003580e01007387 */ /* 0x0001e20000100a00 */
[-C--:B------:R-:W-:Y:S01]  /*26cc0*/  FMUL.FTZ R139, R139, R3.reuse ;  /* 0x000000038b8b7220 */ /* 0x080fe20000410000 */
[-C--:B------:R-:W-:Y:S01]  /*26cd0*/  FMUL.FTZ R138, R138, R3.reuse ;  /* 0x000000038a8a7220 */ /* 0x080fe20000410000 */
[-C--:B------:R-:W-:Y:S01]  /*26ce0*/  FMUL.FTZ R137, R137, R0.reuse ;  /* 0x0000000089897220 */ /* 0x080fe20000410000 */
[----:B------:R1:W-:Y:S01]  /*26cf0*/  STL.64 [R1+0x398], R24 ;  /* 0x0003981801007387 */ /* 0x0003e20000100a00 */
        /* <DEDUP_REMOVED lines=119> */
[----:B0-----:R-:W-:-:S02]  /*27470*/  VIADD R14, R141, 0x1 ;  /* 0x000000018d0e7836 */ /* 0x001fc40000000000 */
[----:B-1----:R-:W-:Y:S01]  /*27480*/  VIADD R24, R21, 0x1 ;  /* 0x0000000115187836 */ /* 0x002fe20000000000 */
[----:B------:R1:W-:Y:S04]  /*27490*/  STL [R1+0x1e8], R142 ;  /* 0x0001e88e01007387 */ /* 0x0003e80000100800 */
        /* <DEDUP_REMOVED lines=11> */
[----:B------:R1:W-:Y:S01]  /*27550*/  STL.64 [R1+0x290], R118 ;  /* 0x0002907601007387 */ /* 0x0003e20000100a00 */
[----:B---3--:R-:W-:-:S03]  /*27560*/  @!P0 LOP3.LUT R140, R140, 0x1, RZ, 0x3c, !PT ;  /* 0x000000018c8c8812 */ /* 0x008fc600078e3cff */
        /* <DEDUP_REMOVED lines=51> */
[----:B------:R1:W-:Y:S04]  /*278a0*/  @!P0 STL [R1+0x1ec], R140 ;  /* 0x0001ec8c01008387 */ /* 0x0003e80000100800 */
[----:B------:R1:W-:Y:S04]  /*278b0*/  STL [R1+0x1f4], R24 ;  /* 0x0001f41801007387 */ /* 0x0003e80000100800 */
[----:B------:R1:W-:Y:S01]  /*278c0*/  @!P0 STL [R1+0x1e8], RZ ;  /* 0x0001e8ff01008387 */ /* 0x0003e20000100800 */
[----:B------:R-:W-:Y:S01]  /*278d0*/  IMAD.MOV.U32 R0, RZ, RZ, 0x1 ;  /* 0x00000001ff007424 */ /* 0x000fe200078e00ff */
[----:B------:R-:W-:Y:S06]  /*278e0*/  BAR.ARV 0xe, 0x100 ;  /* 0x0384000000007b1d */ /* 0x000fec0000002000 */
.L_x_5214:
[----:B------:R-:W2:Y:S08]  /*278f0*/  S2UR UR4, SR_CgaCtaId ;  /* 0x00000000000479c3 */ /* 0x000eb00000008800 */
[----:B------:R-:W-:Y:S01]  /*27900*/  BAR.SYNC.DEFER_BLOCKING 0x5, 0x180 ;  /* 0x0146000000007b1d */ /* 0x000fe20000010000 */
[----:B------:R-:W-:-:S04]  /*27910*/  PRMT R0, R0, 0x9910, RZ ;  /* 0x0000991000007816 */ /* 0x000fc800000000ff */
[----:B------:R-:W-:Y:S01]  /*27920*/  ISETP.NE.AND P0, PT, R0, RZ, PT ;  /* 0x000000ff0000720c */ /* 0x000fe20003f05270 */
[----:B------:R-:W-:Y:S01]  /*27930*/  UMOV UR44, 0x400 ;  /* 0x00000400002c7882 */ /* 0x000fe20000000000 */
[----:B------:R-:W-:Y:S01]  /*27940*/  BSSY B0, `(.L_x_5330) ;  /* 0x00002a3000007945 */ /* 0x000fe20003800000 */
[----:B--2---:R-:W-:-:S09]  /*27950*/  ULEA UR44, UR4, UR44, 0x18 ;  /* 0x0000002c042c7291 */ /* 0x004fd2000f8ec03f */
[----:B------:R-:W2:Y:S02]  /*27960*/  LDS R3, [UR44+0x388d0] ;  /* 0x0388d02cff037984 */ /* 0x000ea40008000800 */
[----:B--2---:R-:W-:Y:S01]  /*27970*/  R2UR UR4, R3 ;  /* 0x00000000030472ca */ /* 0x004fe200000e0000 */
[----:B------:R-:W-:Y:S06]  /*27980*/  BAR.ARV 0x4, 0x180 ;  /* 0x0106000000007b1d */ /* 0x000fec0000002000 */
[----:B------:R-:W-:Y:S08]  /*27990*/  @!P0 BRA `(.L_x_5331) ;  /* 0x0000001c00688947 */ /* 0x000ff00003800000 */
[----:B-1----:R-:W2:Y:S04]  /*279a0*/  LDL.128 R136, [R1+0x200] ;  /* 0x0002000001887983 */ /* 0x002ea80000100c00 */
[----:B------:R-:W3:Y:S04]  /*279b0*/  LDL.128 R128, [R1+0x220] ;  /* 0x0002200001807983 */ /* 0x000ee80000100c00 */
[----:B------:R-:W4:Y:S04]  /*279c0*/  LDL.128 R132, [R1+0x210] ;  /* 0x0002100001847983 */ /* 0x000f280000100c00 */
[----:B------:R-:W5:Y:S04]  /*279d0*/  LDL.128 R120, [R1+0x240] ;  /* 0x0002400001787983 */ /* 0x000f680000100c00 */
        /* <DEDUP_REMOVED lines=24> */
[----:B0-----:R-:W5:Y:S04]  /*27b60*/  LDL.128 R8, [R1+0x3e0] ;  /* 0x0003e00001087983 */ /* 0x001f680000100c00 */
[----:B------:R-:W5:Y:S04]  /*27b70*/  LDL.128 R28, [R1+0x3b0] ;  /* 0x0003b000011c7983 */ /* 0x000f680000100c00 */
[----:B------:R-:W5:Y:S04]  /*27b80*/  LDL.128 R12, [R1+0x3d0] ;  /* 0x0003d000010c7983 */ /* 0x000f680000100c00 */
[----:B------:R-:W5:Y:S01]  /*27b90*/  LDL.128 R4, [R1+0x3f0] ;  /* 0x0003f00001047983 */ /* 0x000f620000100c00 */
[----:B------:R-:W-:-:S04]  /*27ba0*/  IADD3 R208, P2, R156, 0x2000, RZ ;  /* 0x000020009cd07810 */ /* 0x000fc80007f5e0ff */
[----:B------:R-:W-:Y:S02]  /*27bb0*/  LOP3.LUT R209, R208, 0x380, RZ, 0xc0, !PT ;  /* 0x00000380d0d17812 */ /* 0x000fe400078ec0ff */
[C---:B------:R-:W-:Y:S02]  /*27bc0*/  IADD3 R212, P0, R156.reuse, 0x40, RZ ;  /* 0x000000409cd47810 */ /* 0x040fe40007f1e0ff */
[----:B------:R-:W-:Y:S02]  /*27bd0*/  SHF.R.U64 R209, R209, 0x3, RZ ;  /* 0x00000003d1d17819 */ /* 0x000fe400000012ff */
[----:B------:R-:W-:Y:S02]  /*27be0*/  IADD3 R210, P1, R156, 0x60, RZ ;  /* 0x000000609cd27810 */ /* 0x000fe40007f3e0ff */
[----:B------:R-:W-:Y:S01]  /*27bf0*/  LOP3.LUT R208, R209, R208, RZ, 0x3c, !PT ;  /* 0x000000d0d1d07212 */ /* 0x000fe200078e3cff */
[----:B------:R-:W-:Y:S01]  /*27c00*/  IMAD.X R209, RZ, RZ, R157, P2 ;  /* 0x000000ffffd17224 */ /* 0x000fe200010e069d */
[----:B------:R-:W-:-:S02]  /*27c10*/  LOP3.LUT R0, R212, 0x380, RZ, 0xc0, !PT ;  /* 0x00000380d4007812 */ /* 0x000fc400078ec0ff */
[C---:B------:R-:W-:Y:S01]  /*27c20*/  IADD3 R179, P2, R156.reuse, 0x4060, RZ ;  /* 0x000040609cb37810 */ /* 0x040fe20007f5e0ff */
[----:B------:R-:W-:Y:S01]  /*27c30*/  IMAD.X R211, RZ, RZ, R157, P1 ;  /* 0x000000ffffd37224 */ /* 0x000fe200008e069d */
[----:B------:R-:W-:Y:S02]  /*27c40*/  IADD3 R170, P3, R156, 0x2020, RZ ;  /* 0x000020209caa7810 */ /* 0x000fe40007f7e0ff */
[----:B------:R-:W-:Y:S02]  /*27c50*/  SHF.R.U64 R213, R0, 0x3, RZ ;  /* 0x0000000300d57819 */ /* 0x000fe400000012ff */
[C---:B------:R-:W-:Y:S02]  /*27c60*/  IADD3 R181, P1, R156.reuse, 0x4040, RZ ;  /* 0x000040409cb57810 */ /* 0x040fe40007f3e0ff */
[----:B------:R-:W-:Y:S02]  /*27c70*/  IADD3 R207, P4, R156, 0x2040, RZ ;  /* 0x000020409ccf7810 */ /* 0x000fe40007f9e0ff */
[----:B------:R-:W-:-:S02]  /*27c80*/  LOP3.LUT R178, R179, 0x380, RZ, 0xc0, !PT ;  /* 0x00000380b3b27812 */ /* 0x000fc400078ec0ff */
[----:B------:R-:W-:Y:S02]  /*27c90*/  IADD3 R205, P5, R156, 0x2060, RZ ;  /* 0x000020609ccd7810 */ /* 0x000fe40007fbe0ff */
[----:B------:R-:W-:Y:S02]  /*27ca0*/  LOP3.LUT R171, R170, 0x380, RZ, 0xc0, !PT ;  /* 0x00000380aaab7812 */ /* 0x000fe400078ec0ff */
[----:B------:R-:W-:Y:S01]  /*27cb0*/  LOP3.LUT R212, R213, R212, RZ, 0x3c, !PT ;  /* 0x000000d4d5d47212 */ /* 0x000fe200078e3cff */
[----:B------:R-:W-:Y:S01]  /*27cc0*/  IMAD.X R213, RZ, RZ, R157, P0 ;  /* 0x000000ffffd57224 */ /* 0x000fe200000e069d */
[----:B------:R-:W-:Y:S02]  /*27cd0*/  LOP3.LUT R180, R181, 0x380, RZ, 0xc0, !PT ;  /* 0x00000380b5b47812 */ /* 0x000fe400078ec0ff */
[----:B------:R-:W-:Y:S02]  /*27ce0*/  LOP3.LUT R206, R207, 0x380, RZ, 0xc0, !PT ;  /* 0x00000380cfce7812 */ /* 0x000fe400078ec0ff */
[----:B------:R-:W-:-:S02]  /*27cf0*/  SHF.R.U64 R178, R178, 0x3, RZ ;  /* 0x00000003b2b27819 */ /* 0x000fc400000012ff */
[C---:B------:R-:W-:Y:S02]  /*27d00*/  IADD3 R141, P6, R156.reuse, 0x20, RZ ;  /* 0x000000209c8d7810 */ /* 0x040fe40007fde0ff */
[----:B------:R-:W-:Y:S02]  /*27d10*/  IADD3 R183, P0, R156, 0x4020, RZ ;  /* 0x000040209cb77810 */ /* 0x000fe40007f1e0ff */
[----:B------:R-:W-:Y:S02]  /*27d20*/  LOP3.LUT R204, R205, 0x380, RZ, 0xc0, !PT ;  /* 0x00000380cdcc7812 */ /* 0x000fe400078ec0ff */
[----:B------:R-:W-:Y:S02]  /*27d30*/  SHF.R.U64 R171, R171, 0x3, RZ ;  /* 0x00000003abab7819 */ /* 0x000fe400000012ff */
[----:B------:R-:W-:Y:S02]  /*27d40*/  SHF.R.U64 R180, R180, 0x3, RZ ;  /* 0x00000003b4b47819 */ /* 0x000fe400000012ff */
[----:B------:R-:W-:-:S02]  /*27d50*/  SHF.R.U64 R206, R206, 0x3, RZ ;  /* 0x00000003cece7819 */ /* 0x000fc400000012ff */
[----:B------:R-:W-:Y:S01]  /*27d60*/  LOP3.LUT R178, R178, R179, RZ, 0x3c, !PT ;  /* 0x000000b3b2b27212 */ /* 0x000fe200078e3cff */
[--C-:B------:R-:W-:Y:S01]  /*27d70*/  IMAD.X R179, RZ, RZ, R157.reuse, P2 ;  /* 0x000000ffffb37224 */ /* 0x100fe200010e069d */
[----:B------:R-:W-:Y:S02]  /*27d80*/  LOP3.LUT R140, R141, 0x380, RZ, 0xc0, !PT ;  /* 0x000003808d8c7812 */ /* 0x000fe400078ec0ff */
[----:B------:R-:W-:Y:S02]  /*27d90*/  LOP3.LUT R182, R183, 0x380, RZ, 0xc0, !PT ;  /* 0x00000380b7b67812 */ /* 0x000fe400078ec0ff */
[----:B------:R-:W-:Y:S02]  /*27da0*/  SHF.R.U64 R204, R204, 0x3, RZ ;  /* 0x00000003cccc7819 */ /* 0x000fe400000012ff */
[----:B------:R-:W-:Y:S02]  /*27db0*/  IADD3 R147, P2, R158, 0x3000, RZ ;  /* 0x000030009e937810 */ /* 0x000fe40007f5e0ff */
[----:B------:R-:W-:Y:S01]  /*27dc0*/  LOP3.LUT R170, R171, R170, RZ, 0x3c, !PT ;  /* 0x000000aaabaa7212 */ /* 0x000fe200078e3cff */
[--C-:B------:R-:W-:Y:S01]  /*27dd0*/  IMAD.X R171, RZ, RZ, R157.reuse, P3 ;  /* 0x000000ffffab7224 */ /* 0x100fe200018e069d */
[----:B------:R-:W-:Y:S01]  /*27de0*/  LOP3.LUT R180, R180, R181, RZ, 0x3c, !PT ;  /* 0x000000b5b4b47212 */ /* 0x000fe200078e3cff */
[--C-:B------:R-:W-:Y:S01]  /*27df0*/  IMAD.X R181, RZ, RZ, R157.reuse, P1 ;  /* 0x000000ffffb57224 */ /* 0x100fe200008e069d */
[----:B------:R-:W-:Y:S01]  /*27e00*/  LOP3.LUT R206, R206, R207, RZ, 0x3c, !PT ;  /* 0x000000cfcece7212 */ /* 0x000fe200078e3cff */
[----:B------:R-:W-:Y:S01]  /*27e10*/  IMAD.X R207, RZ, RZ, R157, P4 ;  /* 0x000000ffffcf7224 */ /* 0x000fe200020e069d */
[----:B------:R-:W-:-:S02]  /*27e20*/  SHF.R.U64 R140, R140, 0x3, RZ ;  /* 0x000000038c8c7819 */ /* 0x000fc400000012ff */
[----:B------:R-:W-:Y:S02]  /*27e30*/  SHF.R.U64 R182, R182, 0x3, RZ ;  /* 0x00000003b6b67819 */ /* 0x000fe400000012ff */
[----:B------:R-:W-:Y:S01]  /*27e40*/  LOP3.LUT R204, R204, R205, RZ, 0x3c, !PT ;  /* 0x000000cdcccc7212 */ /* 0x000fe200078e3cff */
[----:B------:R-:W-:Y:S01]  /*27e50*/  IMAD.X R205, RZ, RZ, R157, P5 ;  /* 0x000000ffffcd7224 */ /* 0x000fe200028e069d */
[----:B------:R-:W-:Y:S02]  /*27e60*/  IADD3 R177, P3, R156, 0x6000, RZ ;  /* 0x000060009cb17810 */ /* 0x000fe40007f7e0ff */
[----:B------:R-:W-:Y:S02]  /*27e70*/  IADD3 R145, P1, R158, 0x2000, RZ ;  /* 0x000020009e917810 */ /* 0x000fe40007f3e0ff */
[----:B------:R-:W-:Y:S02]  /*27e80*/  IADD3 R175, P4, R156, 0x6020, RZ ;  /* 0x000060209caf7810 */ /* 0x000fe40007f9e0ff */
[----:B------:R-:W-:-:S02]  /*27e90*/  LOP3.LUT R146, R147, 0x380, RZ, 0xc0, !PT ;  /* 0x0000038093927812 */ /* 0x000fc400078ec0ff */
[----:B------:R-:W-:Y:S02]  /*27ea0*/  IADD3 R173, P5, R156, 0x6040, RZ ;  /* 0x000060409cad7810 */ /* 0x000fe40007fbe0ff */
[----:B------:R-:W-:Y:S01]  /*27eb0*/  LOP3.LUT R140, R140, R141, RZ, 0x3c, !PT ;  /* 0x0000008d8c8c7212 */ /* 0x000fe200078e3cff */
[--C-:B------:R-:W-:Y:S01]  /*27ec0*/  IMAD.X R141, RZ, RZ, R157.reuse, P6 ;  /* 0x000000ffff8d7224 */ /* 0x100fe200030e069d */
[----:B------:R-:W-:Y:S01]  /*27ed0*/  LOP3.LUT R182, R182, R183, RZ, 0x3c, !PT ;  /* 0x000000b7b6b67212 */ /* 0x000fe200078e3cff */
[----:B------:R-:W-:Y:S01]  /*27ee0*/  IMAD.X R183, RZ, RZ, R157, P0 ;  /* 0x000000ffffb77224 */ /* 0x000fe200000e069d */
[----:B------:R-:W-:Y:S02]  /*27ef0*/  LOP3.LUT R176, R177, 0x380, RZ, 0xc0, !PT ;  /* 0x00000380b1b07812 */ /* 0x000fe400078ec0ff */
[----:B------:R-:W-:Y:S02]  /*27f00*/  LOP3.LUT R144, R145, 0x380, RZ, 0xc0, !PT ;  /* 0x0000038091907812 */ /* 0x000fe400078ec0ff */
[----:B------:R-:W-:-:S02]  /*27f10*/  LOP3.LUT R174, R175, 0x380, RZ, 0xc0, !PT ;  /* 0x00000380afae7812 */ /* 0x000fc400078ec0ff */
[----:B------:R-:W-:Y:S02]  /*27f20*/  SHF.R.U64 R146, R146, 0x3, RZ ;  /* 0x0000000392927819 */ /* 0x000fe400000012ff */
[----:B------:R-:W-:Y:S02]  /*27f30*/  IADD3 R203, P6, R156, 0x4000, RZ ;  /* 0x000040009ccb7810 */ /* 0x000fe40007fde0ff */
[----:B------:R-:W-:Y:S02]  /*27f40*/  LOP3.LUT R172, R173, 0x380, RZ, 0xc0, !PT ;  /* 0x00000380adac7812 */ /* 0x000fe400078ec0ff */
[----:B------:R-:W-:Y:S02]  /*27f50*/  IADD3 R143, P0, R158, 0x1000, RZ ;  /* 0x000010009e8f7810 */ /* 0x000fe40007f1e0ff */
[----:B------:R-:W-:Y:S02]  /*27f60*/  SHF.R.U64 R176, R176, 0x3, RZ ;  /* 0x00000003b0b07819 */ /* 0x000fe400000012ff */
[----:B------:R-:W-:-:S02]  /*27f70*/  SHF.R.U64 R144, R144, 0x3, RZ ;  /* 0x0000000390907819 */ /* 0x000fc400000012ff */
[----:B------:R-:W-:Y:S02]  /*27f80*/  SHF.R.U64 R174, R174, 0x3, RZ ;  /* 0x00000003aeae7819 */ /* 0x000fe400000012ff */
[----:B------:R-:W-:Y:S02]  /*27f90*/  LOP3.LUT R146, R146, R147, RZ, 0x3c, !PT ;  /* 0x0000009392927212 */ /* 0x000fe400078e3cff */
[----:B------:R-:W-:Y:S01]  /*27fa0*/  LOP3.LUT R202, R203, 0x380, RZ, 0xc0, !PT ;  /* 0x00000380cbca7812 */ /* 0x000fe200078ec0ff */
[----:B------:R-:W0:Y:S01]  /*27fb0*/  SHFL.IDX PT, R147, R197, RZ, 0x1f ;  /* 0x00001fffc5937589 */ /* 0x000e2200000e0000 */
[----:B------:R-:W-:Y:S02]  /*27fc0*/  SHF.R.U64 R172, R172, 0x3, RZ ;  /* 0x00000003acac7819 */ /* 0x000fe400000012ff */
[----:B------:R-:W-:Y:S02]  /*27fd0*/  LOP3.LUT R142, R143, 0x380, RZ, 0xc0, !PT ;  /* 0x000003808f8e7812 */ /* 0x000fe400078ec0ff */
[----:B------:R-:W-:Y:S01]  /*27fe0*/  LOP3.LUT R176, R176, R177, RZ, 0x3c, !PT ;  /* 0x000000b1b0b07212 */ /* 0x000fe200078e3cff */
[----:B------:R-:W-:Y:S01]  /*27ff0*/  IMAD.X R177, RZ, RZ, R157, P3 ;  /* 0x000000ffffb17224 */ /* 0x000fe200018e069d */
[----:B------:R-:W-:-:S02]  /*28000*/  LOP3.LUT R144, R144, R145, RZ, 0x3c, !PT ;  /* 0x0000009190907212 */ /* 0x000fc400078e3cff */
[----:B------:R-:W-:Y:S01]  /*28010*/  LOP3.LUT R174, R174, R175, RZ, 0x3c, !PT ;  /* 0x000000afaeae7212 */ /* 0x000fe200078e3cff */
[--C-:B------:R-:W-:Y:S01]  /*28020*/  IMAD.X R175, RZ, RZ, R157.reuse, P4 ;  /* 0x000000ffffaf7224 */ /* 0x100fe200020e069d */
[----:B------:R-:W-:Y:S02]  /*28030*/  LOP3.LUT R145, R156, 0x380, RZ, 0xc0, !PT ;  /* 0x000003809c917812 */ /* 0x000fe400078ec0ff */
[----:B------:R-:W-:Y:S02]  /*28040*/  SHF.R.U64 R202, R202, 0x3, RZ ;  /* 0x00000003caca7819 */ /* 0x000fe400000012ff */
[----:B------:R-:W-:Y:S01]  /*28050*/  LOP3.LUT R172, R172, R173, RZ, 0x3c, !PT ;  /* 0x000000adacac7212 */ /* 0x000fe200078e3cff */
[----:B------:R-:W-:Y:S01]  /*28060*/  IMAD.X R173, RZ, RZ, R157, P5 ;  /* 0x000000ffffad7224 */ /* 0x000fe200028e069d */
[----:B------:R-:W-:Y:S02]  /*28070*/  SHF.R.U64 R142, R142, 0x3, RZ ;  /* 0x000000038e8e7819 */ /* 0x000fe400000012ff */
[----:B------:R-:W-:-:S02]  /*28080*/  IADD3 R148, P3, R158, 0x4000, RZ ;  /* 0x000040009e947810 */ /* 0x000fc40007f7e0ff */
[----:B------:R-:W-:Y:S02]  /*28090*/  IADD3 R150, P4, R158, 0x5000, RZ ;  /* 0x000050009e967810 */ /* 0x000fe40007f9e0ff */
[----:B------:R-:W-:Y:S02]  /*280a0*/  LOP3.LUT R3, R210, 0x380, RZ, 0xc0, !PT ;  /* 0x00000380d2037812 */ /* 0x000fe400078ec0ff */
[----:B------:R-:W-:Y:S02]  /*280b0*/  IADD3 R154, P5, R158, 0x6000, RZ ;  /* 0x000060009e9a7810 */ /* 0x000fe40007fbe0ff */
[----:B------:R-:W-:Y:S02]  /*280c0*/  SHF.R.U64 R145, R145, 0x3, RZ ;  /* 0x0000000391917819 */ /* 0x000fe400000012ff */
[----:B------:R-:W-:Y:S01]  /*280d0*/  LOP3.LUT R202, R202, R203, RZ, 0x3c, !PT ;  /* 0x000000cbcaca7212 */ /* 0x000fe200078e3cff */
[----:B------:R-:W-:Y:S01]  /*280e0*/  IMAD.X R203, RZ, RZ, R157, P6 ;  /* 0x000000ffffcb7224 */ /* 0x000fe200030e069d */
[----:B------:R-:W-:-:S02]  /*280f0*/  LOP3.LUT R142, R142, R143, RZ, 0x3c, !PT ;  /* 0x0000008f8e8e7212 */ /* 0x000fc400078e3cff */
[----:B------:R-:W-:Y:S02]  /*28100*/  LOP3.LUT R149, R148, 0x380, RZ, 0xc0, !PT ;  /* 0x0000038094957812 */ /* 0x000fe400078ec0ff */
[----:B------:R-:W-:Y:S02]  /*28110*/  LOP3.LUT R151, R150, 0x380, RZ, 0xc0, !PT ;  /* 0x0000038096977812 */ /* 0x000fe400078ec0ff */
[----:B------:R-:W-:Y:S01]  /*28120*/  MOV R143, R176 ;  /* 0x000000b0008f7202 */ /* 0x000fe20000000f00 */
[----:B------:R-:W-:Y:S01]  /*28130*/  IMAD.MOV.U32 R177, RZ, RZ, R157 ;  /* 0x000000ffffb17224 */ /* 0x000fe200078e009d */
[----:B------:R-:W-:Y:S02]  /*28140*/  SHF.R.U64 R3, R3, 0x3, RZ ;  /* 0x0000000303037819 */ /* 0x000fe400000012ff */
[----:B------:R-:W-:Y:S02]  /*28150*/  IADD3 R169, P6, R156, 0x6060, RZ ;  /* 0x000060609ca97810 */ /* 0x000fe40007fde0ff */
[----:B------:R-:W-:-:S02]  /*28160*/  LOP3.LUT R155, R154, 0x380, RZ, 0xc0, !PT ;  /* 0x000003809a9b7812 */ /* 0x000fc400078ec0ff */
[----:B------:R-:W-:Y:S02]  /*28170*/  LOP3.LUT R176, R145, R156, RZ, 0x3c, !PT ;  /* 0x0000009c91b07212 */ /* 0x000fe400078e3cff */
[----:B------:R-:W-:Y:S02]  /*28180*/  SHF.R.U64 R149, R149, 0x3, RZ ;  /* 0x0000000395957819 */ /* 0x000fe400000012ff */
[----:B------:R-:W-:Y:S02]  /*28190*/  SHF.R.U64 R151, R151, 0x3, RZ ;  /* 0x0000000397977819 */ /* 0x000fe400000012ff */
[----:B------:R-:W-:Y:S02]  /*281a0*/  LOP3.LUT R210, R3, R210, RZ, 0x3c, !PT ;  /* 0x000000d203d27212 */ /* 0x000fe400078e3cff */
[----:B------:R-:W-:Y:S02]  /*281b0*/  LOP3.LUT R168, R169, 0x380, RZ, 0xc0, !PT ;  /* 0x00000380a9a87812 */ /* 0x000fe400078ec0ff */
[----:B------:R-:W-:-:S02]  /*281c0*/  SHF.R.U64 R155, R155, 0x3, RZ ;  /* 0x000000039b9b7819 */ /* 0x000fc400000012ff */
[----:B------:R-:W-:Y:S02]  /*281d0*/  MOV R176, R176 ;  /* 0x000000b000b07202 */ /* 0x000fe40000000f00 */
[----:B------:R-:W-:Y:S02]  /*281e0*/  LOP3.LUT R148, R149, R148, RZ, 0x3c, !PT ;  /* 0x0000009495947212 */ /* 0x000fe400078e3cff */
[----:B------:R-:W-:Y:S02]  /*281f0*/  MOV R199, R140 ;  /* 0x0000008c00c77202 */ /* 0x000fe40000000f00 */
[----:B--2---:R-:W-:Y:S02]  /*28200*/  F2FP.F16.F32.PACK_AB R136, R137, R136 ;  /* 0x000000888988723e */ /* 0x004fe400000000ff */
[----:B------:R-:W-:Y:S02]  /*28210*/  F2FP.F16.F32.PACK_AB R137, R139, R138 ;  /* 0x0000008a8b89723e */ /* 0x000fe400000000ff */
[----:B---3--:R-:W-:-:S02]  /*28220*/  F2FP.F16.F32.PACK_AB R128, R129, R128 ;  /* 0x000000808180723e */ /* 0x008fc400000000ff */
[----:B------:R-:W-:Y:S02]  /*28230*/  F2FP.F16.F32.PACK_AB R129, R131, R130 ;  /* 0x000000828381723e */ /* 0x000fe400000000ff */
[----:B----4-:R-:W-:Y:S02]  /*28240*/  F2FP.F16.F32.PACK_AB R138, R133, R132 ;  /* 0x00000084858a723e */ /* 0x010fe400000000ff */
[----:B------:R-:W-:Y:S01]  /*28250*/  F2FP.F16.F32.PACK_AB R139, R135, R134 ;  /* 0x00000086878b723e */ /* 0x000fe200000000ff */
[----:B------:R-:W-:Y:S01]  /*28260*/  BAR.SYNC.DEFER_BLOCKING 0x1, 0x100 ;  /* 0x0044000000007b1d */ /* 0x000fe20000010000 */
[----:B-----5:R-:W-:Y:S02]  /*28270*/  F2FP.F16.F32.PACK_AB R120, R121, R120 ;  /* 0x000000787978723e */ /* 0x020fe400000000ff */
[----:B------:R-:W-:Y:S02]  /*28280*/  F2FP.F16.F32.PACK_AB R121, R123, R122 ;  /* 0x0000007a7b79723e */ /* 0x000fe400000000ff */
[----:B------:R-:W-:-:S02]  /*28290*/  F2FP.F16.F32.PACK_AB R130, R125, R124 ;  /* 0x0000007c7d82723e */ /* 0x000fc400000000ff */
[----:B------:R-:W-:Y:S02]  /*282a0*/  F2FP.F16.F32.PACK_AB R131, R127, R126 ;  /* 0x0000007e7f83723e */ /* 0x000fe400000000ff */
[----:B------:R-:W-:Y:S02]  /*282b0*/  F2FP.F16.F32.PACK_AB R112, R113, R112 ;  /* 0x000000707170723e */ /* 0x000fe400000000ff */
[----:B------:R-:W-:Y:S02]  /*282c0*/  LOP3.LUT R150, R151, R150, RZ, 0x3c, !PT ;  /* 0x0000009697967212 */ /* 0x000fe400078e3cff */
[----:B------:R-:W-:Y:S02]  /*282d0*/  MOV R149, R212 ;  /* 0x000000d400957202 */ /* 0x000fe40000000f00 */
[----:B------:R-:W-:Y:S02]  /*282e0*/  F2FP.F16.F32.PACK_AB R122, R117, R116 ;  /* 0x00000074757a723e */ /* 0x000fe400000000ff */
[----:B------:R-:W-:-:S02]  /*282f0*/  F2FP.F16.F32.PACK_AB R123, R119, R118 ;  /* 0x00000076777b723e */ /* 0x000fc400000000ff */
[----:B------:R-:W-:Y:S02]  /*28300*/  F2FP.F16.F32.PACK_AB R113, R115, R114 ;  /* 0x000000727371723e */ /* 0x000fe400000000ff */
[----:B------:R-:W-:Y:S02]  /*28310*/  F2FP.F16.F32.PACK_AB R104, R105, R104 ;  /* 0x000000686968723e */ /* 0x000fe400000000ff */
[----:B------:R-:W-:Y:S02]  /*28320*/  SHF.R.U64 R168, R168, 0x3, RZ ;  /* 0x00000003a8a87819 */ /* 0x000fe400000012ff */
[----:B------:R-:W-:Y:S02]  /*28330*/  LOP3.LUT R154, R155, R154, RZ, 0x3c, !PT ;  /* 0x0000009a9b9a7212 */ /* 0x000fe400078e3cff */
[----:B------:R-:W-:Y:S02]  /*28340*/  MOV R151, R210 ;  /* 0x000000d200977202 */ /* 0x000fe40000000f00 */
[----:B------:R-:W-:-:S02]  /*28350*/  F2FP.F16.F32.PACK_AB R114, R109, R108 ;  /* 0x0000006c6d72723e */ /* 0x000fc400000000ff */
[----:B------:R-:W-:Y:S02]  /*28360*/  F2FP.F16.F32.PACK_AB R115, R111, R110 ;  /* 0x0000006e6f73723e */ /* 0x000fe400000000ff */
[----:B------:R-:W-:Y:S02]  /*28370*/  F2FP.F16.F32.PACK_AB R105, R107, R106 ;  /* 0x0000006a6b69723e */ /* 0x000fe400000000ff */
[----:B------:R-:W-:Y:S01]  /*28380*/  F2FP.F16.F32.PACK_AB R96, R97, R96 ;  /* 0x000000606160723e */ /* 0x000fe200000000ff */
[----:B------:R-:W-:Y:S01]  /*28390*/  STSM.16.M88.4 [R176], R136 ;  /* 0x00000088b0007844 */ /* 0x000fe20000000200 */
[----:B------:R-:W-:Y:S02]  /*283a0*/  MOV R155, R208 ;  /* 0x000000d0009b7202 */ /* 0x000fe40000000f00 */
        /* <DEDUP_REMOVED lines=10> */
[----:B------:R1:W-:Y:S01]  /*28450*/  STSM.16.M88.4 [R149], R120 ;  /* 0x0000007895007844 */ /* 0x0003e20000000200 */
[----:B------:R-:W-:Y:S02]  /*28460*/  MOV R171, R206 ;  /* 0x000000ce00ab7202 */ /* 0x000fe40000000f00 */
[----:B------:R-:W-:Y:S02]  /*28470*/  F2FP.F16.F32.PACK_AB R90, R85, R84 ;  /* 0x00000054555a723e */ /* 0x000fe400000000ff */
[----:B------:R-:W-:Y:S02]  /*28480*/  F2FP.F16.F32.PACK_AB R91, R87, R86 ;  /* 0x00000056575b723e */ /* 0x000fe400000000ff */
[----:B------:R-:W-:Y:S02]  /*28490*/  F2FP.F16.F32.PACK_AB R81, R83, R82 ;  /* 0x000000525351723e */ /* 0x000fe400000000ff */
[----:B------:R-:W-:Y:S01]  /*284a0*/  F2FP.F16.F32.PACK_AB R72, R73, R72 ;  /* 0x000000484948723e */ /* 0x000fe200000000ff */
[----:B------:R2:W-:Y:S01]  /*284b0*/  STSM.16.M88.4 [R151], R112 ;  /* 0x0000007097007844 */ /* 0x0005e20000000200 */
[----:B------:R-:W-:Y:S01]  /*284c0*/  LOP3.LUT R168, R168, R169, RZ, 0x3c, !PT ;  /* 0x000000a9a8a87212 */ /* 0x000fe200078e3cff */
[----:B------:R-:W-:Y:S01]  /*284d0*/  IMAD.X R169, RZ, RZ, R157, P6 ;  /* 0x000000ffffa97224 */ /* 0x000fe200030e069d */
        /* <DEDUP_REMOVED lines=12> */
[----:B------:R-:W-:Y:S02]  /*285a0*/  MOV R21, R182 ;  /* 0x000000b600157202 */ /* 0x000fe40000000f00 */
[----:B0-----:R-:W-:Y:S02]  /*285b0*/  ISETP.NE.AND P6, PT, R147, RZ, PT ;  /* 0x000000ff9300720c */ /* 0x001fe40003fc5270 */
        /* <DEDUP_REMOVED lines=32> */
[----:B------:R-:W-:Y:S01]  /*287c0*/  F2FP.F16.F32.PACK_AB R11, R7, R6 ;  /* 0x00000006070b723e */ /* 0x000fe200000000ff */
[----:B------:R-:W-:Y:S01]  /*287d0*/  STSM.16.M88.4 [R141], R48 ;  /* 0x000000308d007844 */ /* 0x000fe20000000200 */
[----:B------:R-:W-:Y:S02]  /*287e0*/  MOV R168, R168 ;  /* 0x000000a800a87202 */ /* 0x000fe40000000f00 */
[----:B------:R-:W-:Y:S02]  /*287f0*/  F2FP.F16.F32.PACK_AB R10, R5, R4 ;  /* 0x00000004050a723e */ /* 0x000fe400000000ff */
[----:B------:R-:W-:Y:S01]  /*28800*/  LOP3.LUT R7, R158, 0x380, RZ, 0xc0, !PT ;  /* 0x000003809e077812 */ /* 0x000fe200078ec0ff */
[----:B------:R0:W-:Y:S01]  /*28810*/  STSM.16.M88.4 [R143], R40 ;  /* 0x000000288f007844 */ /* 0x0001e20000000200 */
[----:B------:R-:W-:-:S02]  /*28820*/  USHF.R.S32.HI UR12, URZ, 0x1f, UR41 ;  /* 0x0000001f3f0c7899 */ /* 0x000fc40008011429 */
[----:B------:R-:W-:Y:S01]  /*28830*/  SHF.R.U64 R7, R7, 0x3, RZ ;  /* 0x0000000307077819 */ /* 0x000fe200000012ff */
[----:B------:R3:W-:Y:S01]  /*28840*/  STSM.16.M88.4 [R145], R32 ;  /* 0x0000002091007844 */ /* 0x0007e20000000200 */
[----:B------:R-:W-:-:S03]  /*28850*/  USHF.R.S32.HI UR13, URZ, 0x1f, UR40 ;  /* 0x0000001f3f0d7899 */ /* 0x000fc60008011428 */
[----:B------:R4:W-:Y:S01]  /*28860*/  STSM.16.M88.4 [R147], R24 ;  /* 0x0000001893007844 */ /* 0x0009e20000000200 */
[----:B------:R-:W-:-:S03]  /*28870*/  LOP3.LUT R6, R7, R158, RZ, 0x3c, !PT ;  /* 0x0000009e07067212 */ /* 0x000fc600078e3cff */
[----:B------:R4:W-:Y:S01]  /*28880*/  STSM.16.M88.4 [R168], R8 ;  /* 0x00000008a8007844 */ /* 0x0009e20000000200 */
[--C-:B-1----:R-:W-:Y:S02]  /*28890*/  IMAD.X R149, RZ, RZ, R159.reuse, P3 ;  /* 0x000000ffff957224 */ /* 0x102fe400018e069f */
[--C-:B--2---:R-:W-:Y:S02]  /*288a0*/  IMAD.X R151, RZ, RZ, R159.reuse, P4 ;  /* 0x000000ffff977224 */ /* 0x104fe400020e069f */
[--C-:B0-----:R-:W-:Y:S02]  /*288b0*/  IMAD.X R143, RZ, RZ, R159.reuse, P0 ;  /* 0x000000ffff8f7224 */ /* 0x101fe400000e069f */
[--C-:B------:R-:W-:Y:S02]  /*288c0*/  IMAD.X R155, RZ, RZ, R159.reuse, P5 ;  /* 0x000000ffff9b7224 */ /* 0x100fe400028e069f */
[--C-:B---3--:R-:W-:Y:S02]  /*288d0*/  IMAD.X R145, RZ, RZ, R159.reuse, P1 ;  /* 0x000000ffff917224 */ /* 0x108fe400008e069f */
[----:B------:R-:W-:-:S02]  /*288e0*/  IMAD.MOV.U32 R7, RZ, RZ, R159 ;  /* 0x000000ffff077224 */ /* 0x000fc400078e009f */
[----:B----4-:R-:W-:Y:S01]  /*288f0*/  IMAD.X R147, RZ, RZ, R159, P2 ;  /* 0x000000ffff937224 */ /* 0x010fe200010e069f */
[----:B------:R-:W-:Y:S06]  /*28900*/  BAR.SYNC.DEFER_BLOCKING 0x1, 0x100 ;  /* 0x0044000000007b1d */ /* 0x000fec0000010000 */
[----:B------:R-:W-:Y:S05]  /*28910*/  @P6 BRA `(.L_x_5332) ;  /* 0x0000000000cc6947 */ /* 0x000fea0003800000 */
[----:B------:R-:W2:Y:S01]  /*28920*/  LDL R213, [R1+0x448] ;  /* 0x0004480001d57983 */ /* 0x000ea20000100800 */
[----:B------:R-:W0:Y:S01]  /*28930*/  LDC R8, c[0x0][0xce8] ;  /* 0x00033a00ff087b82 */ /* 0x000e220000000800 */
[----:B------:R-:W-:Y:S01]  /*28940*/  IMAD.MOV R0, RZ, RZ, -R234 ;  /* 0x000000ffff007224 */ /* 0x000fe200078e0aea */
[----:B------:R-:W-:Y:S01]  /*28950*/  ULDC UR5, c[0x0][0xb88] ;  /* 0x0002e20000057ab9 */ /* 0x000fe20000000800 */
[----:B------:R-:W-:Y:S01]  /*28960*/  IMAD.U32 R13, RZ, RZ, UR39 ;  /* 0x00000027ff0d7e24 */ /* 0x000fe2000f8e00ff */
[----:B------:R-:W-:Y:S01]  /*28970*/  ULDC.64 UR8, c[0x0][0xc90] ;  /* 0x0003240000087ab9 */ /* 0x000fe20000000a00 */
[----:B------:R-:W-:Y:S01]  /*28980*/  IMAD.U32 R5, RZ, RZ, UR39 ;  /* 0x00000027ff057e24 */ /* 0x000fe2000f8e00ff */
[----:B------:R-:W-:Y:S01]  /*28990*/  ISETP.NE.AND P0, PT, R237, R0, PT ;  /* 0x00000000ed00720c */ /* 0x000fe20003f05270 */
[----:B------:R-:W-:Y:S01]  /*289a0*/  IMAD R13, R13, 0x40, R160 ;  /* 0x000000400d0d7824 */ /* 0x000fe200078e02a0 */
[----:B------:R-:W-:Y:S01]  /*289b0*/  ULDC.64 UR10, c[0x0][0xc98] ;  /* 0x00032600000a7ab9 */ /* 0x000fe20000000a00 */
[----:B0-----:R-:W-:-:S05]  /*289c0*/  IMAD R10, R8, UR5, RZ ;  /* 0x00000005080a7c24 */ /* 0x001fca000f8e02ff */
[----:B------:R-:W-:-:S13]  /*289d0*/  ISETP.GE.OR P1, PT, R13, R10, P0 ;  /* 0x0000000a0d00720c */ /* 0x000fda0000726670 */
[----:B------:R-:W3:Y:S01]  /*289e0*/  @!P1 LDL R11, [R1+0x420] ;  /* 0x00042000010b9983 */ /* 0x000ee20000100800 */
[----:B------:R-:W-:Y:S01]  /*289f0*/  ISETP.NE.AND P2, PT, R8, 0x1, PT ;  /* 0x000000010800780c */ /* 0x000fe20003f45270 */
[----:B------:R-:W-:Y:S02]  /*28a00*/  UIMAD UR5, UR12, UR8, URZ ;  /* 0x000000080c0572a4 */ /* 0x000fe4000f8e023f */
[----:B------:R-:W-:Y:S02]  /*28a10*/  UIMAD.WIDE.U32 UR6, UR41, UR8, URZ ;  /* 0x00000008290672a5 */ /* 0x000fe4000f8e003f */
[----:B------:R-:W-:Y:S02]  /*28a20*/  UIMAD UR5, UR41, UR9, UR5 ;  /* 0x00000009290572a4 */ /* 0x000fe4000f8e0205 */
[----:B------:R-:W-:Y:S02]  /*28a30*/  UIMAD UR8, UR13, UR10, URZ ;  /* 0x0000000a0d0872a4 */ /* 0x000fe4000f8e023f */
[----:B------:R-:W-:-:S02]  /*28a40*/  UIADD3 UR7, UR7, UR5, URZ ;  /* 0x0000000507077290 */ /* 0x000fc4000fffe03f */
[----:B------:R-:W-:Y:S02]  /*28a50*/  UIMAD UR8, UR40, UR11, UR8 ;  /* 0x0000000b280872a4 */ /* 0x000fe4000f8e0208 */
[----:B------:R-:W0:Y:S01]  /*28a60*/  @P2 LDC R0, c[0x0][0xcec] ;  /* 0x00033b00ff002b82 */ /* 0x000e220000000800 */
[----:B------:R-:W-:-:S07]  /*28a70*/  UIMAD.WIDE.U32 UR6, UR40, UR10, UR6 ;  /* 0x0000000a280672a5 */ /* 0x000fce000f8e0006 */
[----:B------:R-:W1:Y:S01]  /*28a80*/  @P2 LDC R3, c[0x0][0xcf0] ;  /* 0x00033c00ff032b82 */ /* 0x000e620000000800 */
[----:B--2---:R-:W-:-:S04]  /*28a90*/  IMAD R5, R5, 0x40, R213 ;  /* 0x0000004005057824 */ /* 0x004fc800078e02d5 */
[----:B0-----:R-:W-:-:S04]  /*28aa0*/  @P2 IMAD.HI.U32 R0, R5, R0, RZ ;  /* 0x0000000005002227 */ /* 0x001fc800078e00ff */
[----:B------:R-:W-:Y:S01]  /*28ab0*/  IMAD.MOV.U32 R4, RZ, RZ, R5 ;  /* 0x000000ffff047224 */ /* 0x000fe200078e0005 */
[----:B-1----:R-:W-:-:S05]  /*28ac0*/  @P2 SHF.R.U32.HI R4, RZ, R3, R0 ;  /* 0x00000003ff042219 */ /* 0x002fca0000011600 */
        /* <DEDUP_REMOVED lines=14> */
[----:B------:R-:W-:Y:S01]  /*28bb0*/  SHFL.IDX PT, R8, R0, RZ, 0x1c1f ;  /* 0x001c1fff00087589 */ /* 0x000fe200000e0000 */
[----:B------:R-:W-:Y:S01]  /*28bc0*/  LEA.HI.X R12, R4, UR7, R3, 0x2, P2 ;  /* 0x00000007040c7c11 */ /* 0x000fe200090f1403 */
[----:B------:R-:W-:-:S04]  /*28bd0*/  VIADD R3, R13, 0x8 ;  /* 0x000000080d037836 */ /* 0x000fc80000000000 */
[----:B------:R-:W3:Y:S01]  /*28be0*/  SHFL.IDX PT, R9, R12, RZ, 0x1c1f ;  /* 0x001c1fff0c097589 */ /* 0x000ee200000e0000 */
[----:B------:R-:W-:-:S03]  /*28bf0*/  ISETP.GE.OR P0, PT, R3, R10, P0 ;  /* 0x0000000a0300720c */ /* 0x000fc60000706670 */
[----:B---3--:R-:W-:Y:S10]  /*28c00*/  @!P1 ST.E desc[UR46][R8.64], R11 ;  /* 0x0000000b08009985 */ /* 0x008ff4000c10192e */
[----:B------:R-:W2:Y:S04]  /*28c10*/  @!P0 LDL R3, [R1+0x424] ;  /* 0x0004240001038983 */ /* 0x000ea80000100800 */
[----:B------:R-:W-:Y:S04]  /*28c20*/  SHFL.IDX PT, R4, R0, 0x1, 0x1c1f ;  /* 0x003c1f0000047f89 */ /* 0x000fe800000e0000 */
[----:B------:R-:W2:Y:S04]  /*28c30*/  SHFL.IDX PT, R5, R12, 0x1, 0x1c1f ;  /* 0x003c1f000c057f89 */ /* 0x000ea800000e0000 */
[----:B--2---:R0:W-:Y:S02]  /*28c40*/  @!P0 ST.E desc[UR46][R4.64], R3 ;  /* 0x0000000304008985 */ /* 0x0041e4000c10192e */
.L_x_5332:
[----:B------:R-:W1:Y:S01]  /*28c50*/  LDC R69, c[0x0][0xce8] ;  /* 0x00033a00ff457b82 */ /* 0x000e620000000800 */
[----:B------:R-:W-:Y:S01]  /*28c60*/  ULDC UR10, c[0x0][0xbc8] ;  /* 0x0002f200000a7ab9 */ /* 0x000fe20000000800 */
[----:B------:R-:W-:Y:S01]  /*28c70*/  IMAD R0, R198, 0x20, R188 ;  /* 0x00000020c6007824 */ /* 0x000fe200078e02bc */
[----:B------:R-:W-:Y:S01]  /*28c80*/  ISETP.GE.AND P1, PT, R184, UR10, PT ;  /* 0x0000000ab8007c0c */ /* 0x000fe2000bf26270 */
[----:B------:R-:W-:Y:S01]  /*28c90*/  IMAD.U32 R71, RZ, RZ, UR39 ;  /* 0x00000027ff477e24 */ /* 0x000fe2000f8e00ff */
[----:B------:R-:W-:Y:S01]  /*28ca0*/  ULDC.64 UR8, c[0x0][0xbe8] ;  /* 0x0002fa0000087ab9 */ /* 0x000fe20000000a00 */
[----:B------:R2:W5:Y:S04]  /*28cb0*/  LD.E.128 R8, desc[UR46][R144.64] ;  /* 0x0000002e90087980 */ /* 0x000568000c101d00 */
[----:B------:R2:W5:Y:S04]  /*28cc0*/  LD.E.128 R12, desc[UR46][R148.64] ;  /* 0x0000002e940c7980 */ /* 0x000568000c101d00 */
[----:B0-----:R-:W5:Y:S04]  /*28cd0*/  LD.E.128 R4, desc[UR46][R6.64] ;  /* 0x0000002e06047980 */ /* 0x001f68000c101d00 */
[----:B------:R-:W5:Y:S04]  /*28ce0*/  LD.E.128 R140, desc[UR46][R142.64] ;  /* 0x0000002e8e8c7980 */ /* 0x000f68000c101d00 */
[----:B------:R2:W5:Y:S01]  /*28cf0*/  LD.E.128 R24, desc[UR46][R154.64] ;  /* 0x0000002e9a187980 */ /* 0x000562000c101d00 */
[----:B-1----:R-:W-:-:S02]  /*28d00*/  ISETP.NE.AND P3, PT, R69, 0x1, PT ;  /* 0x000000014500780c */ /* 0x002fc40003f65270 */
[----:B------:R-:W-:Y:S01]  /*28d10*/  SEL R21, RZ, 0xffffffff, P1 ;  /* 0xffffffffff157807 */ /* 0x000fe20000800000 */
[----:B------:R2:W5:Y:S01]  /*28d20*/  LD.E.128 R28, desc[UR46][R228.64] ;  /* 0x0000002ee41c7980 */ /* 0x000562000c101d00 */
[----:B------:R-:W-:Y:S02]  /*28d30*/  ISETP.GE.AND P2, PT, R164, UR10, PT ;  /* 0x0000000aa4007c0c */ /* 0x000fe4000bf46270 */
[----:B------:R-:W-:Y:S01]  /*28d40*/  ISETP.GE.AND P0, PT, R185, UR10, PT ;  /* 0x0000000ab9007c0c */ /* 0x000fe2000bf06270 */
[----:B------:R-:W-:Y:S01]  /*28d50*/  IMAD R70, R71, 0x40, R0 ;  /* 0x0000004047467824 */ /* 0x000fe200078e0200 */
[----:B------:R-:W-:Y:S01]  /*28d60*/  UIMAD UR5, UR12, UR8, URZ ;  /* 0x000000080c0572a4 */ /* 0x000fe2000f8e023f */
[----:B------:R-:W5:Y:S04]  /*28d70*/  LD.E.128 R144, desc[UR46][R146.64] ;  /* 0x0000002e92907980 */ /* 0x000f68000c101d00 */
[----:B------:R-:W0:Y:S01]  /*28d80*/  @P3 LDC R65, c[0x0][0xcec] ;  /* 0x00033b00ff413b82 */ /* 0x000e220000000800 */
[----:B------:R-:W-:Y:S01]  /*28d90*/  IMAD.SHL.U32 R64, R21, 0x2, RZ ;  /* 0x0000000215407824 */ /* 0x000fe200078e00ff */
[----:B------:R-:W-:Y:S01]  /*28da0*/  SEL R3, RZ, 0x1, P2 ;  /* 0x00000001ff037807 */ /* 0x000fe20001000000 */
[----:B------:R-:W-:Y:S01]  /*28db0*/  UIMAD.WIDE.U32 UR6, UR41, UR8, URZ ;  /* 0x00000008290672a5 */ /* 0x000fe2000f8e003f */
[----:B------:R-:W5:Y:S04]  /*28dc0*/  LD.E.128 R148, desc[UR46][R150.64] ;  /* 0x0000002e96947980 */ /* 0x000f68000c101d00 */
[----:B------:R-:W1:Y:S01]  /*28dd0*/  @P3 LDC R67, c[0x0][0xcf0] ;  /* 0x00033c00ff433b82 */ /* 0x000e620000000800 */
[----:B------:R-:W-:Y:S01]  /*28de0*/  SEL R21, RZ, 0xffffffff, P0 ;  /* 0xffffffffff157807 */ /* 0x000fe20000000000 */
[----:B------:R2:W5:Y:S01]  /*28df0*/  LD.E.128 R32, desc[UR46][R226.64] ;  /* 0x0000002ee2207980 */ /* 0x000562000c101d00 */
[----:B------:R-:W-:-:S02]  /*28e00*/  ISETP.GE.AND P1, PT, R167, UR10, PT ;  /* 0x0000000aa7007c0c */ /* 0x000fc4000bf26270 */
[----:B------:R-:W-:Y:S01]  /*28e10*/  LOP3.LUT R3, R64, 0x2, R3, 0xe2, !PT ;  /* 0x0000000240037812 */ /* 0x000fe200078ee203 */
[----:B------:R-:W-:Y:S01]  /*28e20*/  IMAD.SHL.U32 R64, R21, 0x4, RZ ;  /* 0x0000000415407824 */ /* 0x000fe200078e00ff */
[----:B------:R-:W-:Y:S01]  /*28e30*/  ISETP.GE.AND P0, PT, R166, UR10, PT ;  /* 0x0000000aa6007c0c */ /* 0x000fe2000bf06270 */
[----:B------:R2:W5:Y:S01]  /*28e40*/  LD.E.128 R36, desc[UR46][R224.64] ;  /* 0x0000002ee0247980 */ /* 0x000562000c101d00 */
[----:B------:R-:W-:Y:S01]  /*28e50*/  SEL R0, RZ, 0xffffffff, P1 ;  /* 0xffffffffff007807 */ /* 0x000fe20000800000 */
[----:B------:R-:W-:Y:S01]  /*28e60*/  UIMAD UR5, UR41, UR9, UR5 ;  /* 0x00000009290572a4 */ /* 0x000fe2000f8e0205 */
[----:B------:R-:W-:Y:S01]  /*28e70*/  LOP3.LUT R21, R64, 0x4, R3, 0xe2, !PT ;  /* 0x0000000440157812 */ /* 0x000fe200078ee203 */
[----:B------:R2:W5:Y:S01]  /*28e80*/  LD.E.128 R40, desc[UR46][R222.64] ;  /* 0x0000002ede287980 */ /* 0x000562000c101d00 */
[----:B------:R-:W-:Y:S01]  /*28e90*/  SEL R64, RZ, 0xffffffff, P0 ;  /* 0xffffffffff407807 */ /* 0x000fe20000000000 */
[----:B------:R-:W-:Y:S01]  /*28ea0*/  IMAD.SHL.U32 R66, R0, 0x8, RZ ;  /* 0x0000000800427824 */ /* 0x000fe200078e00ff */
[----:B------:R-:W-:Y:S01]  /*28eb0*/  ULDC.64 UR8, c[0x0][0xbf0] ;  /* 0x0002fc0000087ab9 */ /* 0x000fe20000000a00 */
[----:B0-----:R-:W-:Y:S01]  /*28ec0*/  @P3 IMAD.HI.U32 R0, R70, R65, RZ ;  /* 0x0000004146003227 */ /* 0x001fe200078e00ff */
[----:B------:R-:W-:Y:S01]  /*28ed0*/  UIADD3 UR7, UR7, UR5, URZ ;  /* 0x0000000507077290 */ /* 0x000fe2000fffe03f */
[----:B------:R2:W5:Y:S01]  /*28ee0*/  LD.E.128 R44, desc[UR46][R220.64] ;  /* 0x0000002edc2c7980 */ /* 0x000562000c101d00 */
[----:B------:R-:W-:Y:S01]  /*28ef0*/  UIMAD UR5, UR13, UR8, URZ ;  /* 0x000000080d0572a4 */ /* 0x000fe2000f8e023f */
[----:B------:R-:W-:Y:S01]  /*28f00*/  IMAD.SHL.U32 R64, R64, 0x10, RZ ;  /* 0x0000001040407824 */ /* 0x000fe200078e00ff */
[----:B------:R-:W-:Y:S01]  /*28f10*/  LOP3.LUT R21, R66, 0x8, R21, 0xe2, !PT ;  /* 0x0000000842157812 */ /* 0x000fe200078ee215 */
[----:B------:R-:W-:Y:S01]  /*28f20*/  IMAD.MOV.U32 R3, RZ, RZ, R70 ;  /* 0x000000ffff037224 */ /* 0x000fe200078e0046 */
[----:B------:R-:W-:Y:S01]  /*28f30*/  UIMAD UR5, UR40, UR9, UR5 ;  /* 0x00000009280572a4 */ /* 0x000fe2000f8e0205 */
[----:B-1----:R-:W-:Y:S01]  /*28f40*/  @P3 SHF.R.U32.HI R3, RZ, R67, R0 ;  /* 0x00000043ff033219 */ /* 0x002fe20000011600 */
[----:B------:R-:W-:Y:S01]  /*28f50*/  UIMAD.WIDE.U32 UR40, UR40, UR8, UR6 ;  /* 0x00000008282872a5 */ /* 0x000fe2000f8e0006 */
[----:B------:R-:W-:Y:S01]  /*28f60*/  LOP3.LUT R0, R64, 0x10, R21, 0xe2, !PT ;  /* 0x0000001040007812 */ /* 0x000fe200078ee215 */
[----:B------:R2:W5:Y:S01]  /*28f70*/  LD.E.128 R48, desc[UR46][R218.64] ;  /* 0x0000002eda307980 */ /* 0x000562000c101d00 */
[--C-:B------:R-:W-:Y:S01]  /*28f80*/  SHF.R.S32.HI R21, RZ, 0x1f, R3.reuse ;  /* 0x0000001fff157819 */ /* 0x100fe20000011403 */
[----:B------:R-:W-:Y:S01]  /*28f90*/  UIADD3 UR5, UR41, UR5, URZ ;  /* 0x0000000529057290 */ /* 0x000fe2000fffe03f */
[----:B------:R-:W-:Y:S01]  /*28fa0*/  ISETP.GE.AND P0, PT, R165, UR10, PT ;  /* 0x0000000aa5007c0c */ /* 0x000fe2000bf06270 */
[----:B------:R-:W-:Y:S01]  /*28fb0*/  IMAD.MOV R67, RZ, RZ, -R3 ;  /* 0x000000ffff437224 */ /* 0x000fe200078e0a03 */
[----:B------:R-:W-:Y:S01]  /*28fc0*/  ULDC.64 UR6, c[0x0][0xbe0] ;  /* 0x0002f80000067ab9 */ /* 0x000fe20000000a00 */
[----:B------:R2:W5:Y:S01]  /*28fd0*/  LD.E.128 R52, desc[UR46][R216.64] ;  /* 0x0000002ed8347980 */ /* 0x000562000c101d00 */
[----:B------:R-:W-:Y:S01]  /*28fe0*/  SEL R66, RZ, 0xffffffff, P0 ;  /* 0xffffffffff427807 */ /* 0x000fe20000000000 */
[----:B------:R-:W-:Y:S01]  /*28ff0*/  IMAD R68, R21, UR6, RZ ;  /* 0x0000000615447c24 */ /* 0x000fe2000f8e02ff */
[----:B------:R-:W-:Y:S01]  /*29000*/  ULDC UR8, c[0x0][0xb88] ;  /* 0x0002e20000087ab9 */ /* 0x000fe20000000800 */
[----:B------:R-:W-:Y:S01]  /*29010*/  IMAD R21, R69, R67, R70 ;  /* 0x0000004345157224 */ /* 0x000fe200078e0246 */
[----:B------:R2:W5:Y:S01]  /*29020*/  LD.E.128 R56, desc[UR46][R214.64] ;  /* 0x0000002ed6387980 */ /* 0x000562000c101d00 */
[----:B------:R-:W-:-:S02]  /*29030*/  IMAD.U32 R65, RZ, RZ, UR41 ;  /* 0x00000029ff417e24 */ /* 0x000fc4000f8e00ff */
[----:B------:R-:W-:Y:S01]  /*29040*/  IMAD.U32 R64, RZ, RZ, UR40 ;  /* 0x00000028ff407e24 */ /* 0x000fe2000f8e00ff */
[----:B------:R2:W5:Y:S01]  /*29050*/  LD.E.128 R60, desc[UR46][R200.64] ;  /* 0x0000002ec83c7980 */ /* 0x000562000c101d00 */
[----:B------:R-:W-:Y:S02]  /*29060*/  IMAD.U32 R65, RZ, RZ, UR5 ;  /* 0x00000005ff417e24 */ /* 0x000fe4000f8e00ff */
[----:B------:R-:W-:Y:S01]  /*29070*/  IMAD.SHL.U32 R71, R66, 0x20, RZ ;  /* 0x0000002042477824 */ /* 0x000fe200078e00ff */
[----:B------:R-:W-:Y:S01]  /*29080*/  @!PT LDS RZ, [RZ] ;  /* 0x00000000fffff984 */ /* 0x000fe20000000800 */
[----:B------:R-:W-:Y:S01]  /*29090*/  @!PT LDS RZ, [RZ] ;  /* 0x00000000fffff984 */ /* 0x000fe20000000800 */
[----:B------:R-:W-:Y:S01]  /*290a0*/  @!PT LDS RZ, [RZ] ;  /* 0x00000000fffff984 */ /* 0x000fe20000000800 */
[----:B------:R-:W-:Y:S01]  /*290b0*/  @!PT LDS RZ, [RZ] ;  /* 0x00000000fffff984 */ /* 0x000fe20000000800 */
[----:B------:R0:W-:Y:S06]  /*290c0*/  MEMBAR.ALL.CTA ;  /* 0x0000000000007992 */ /* 0x0001ec0000008000 */
[----:B0-----:R-:W0:Y:S01]  /*290d0*/  FENCE.VIEW.ASYNC.S ;  /* 0x00000000000073c6 */ /* 0x001e220000000000 */
[----:B------:R-:W-:Y:S01]  /*290e0*/  SHF.R.S32.HI R66, RZ, 0x1f, R21 ;  /* 0x0000001fff427819 */ /* 0x000fe20000011415 */
[----:B------:R-:W-:Y:S01]  /*290f0*/  IMAD R67, R3, UR7, R68 ;  /* 0x0000000703437c24 */ /* 0x000fe2000f8e0244 */
[----:B------:R-:W-:Y:S01]  /*29100*/  ISETP.GE.AND P0, PT, R187, UR10, PT ;  /* 0x0000000abb007c0c */ /* 0x000fe2000bf06270 */
[----:B------:R-:W-:Y:S01]  /*29110*/  IMAD.WIDE.U32 R64, R3, UR6, R64 ;  /* 0x0000000603407c25 */ /* 0x000fe2000f8e0040 */
[----:B------:R-:W-:-:S03]  /*29120*/  ULDC.64 UR6, c[0x0][0xbd8] ;  /* 0x0002f60000067ab9 */ /* 0x000fc60000000a00 */
[----:B------:R-:W-:Y:S01]  /*29130*/  IMAD.U32 R75, RZ, RZ, UR39 ;  /* 0x00000027ff4b7e24 */ /* 0x000fe2000f8e00ff */
[----:B------:R-:W-:Y:S01]  /*29140*/  LOP3.LUT R0, R71, 0x20, R0, 0xe2, !PT ;  /* 0x0000002047007812 */ /* 0x000fe200078ee200 */
[----:B------:R-:W-:Y:S01]  /*29150*/  IMAD.IADD R65, R65, 0x1, R67 ;  /* 0x0000000141417824 */ /* 0x000fe200078e0243 */
[----:B------:R-:W-:Y:S01]  /*29160*/  SEL R3, RZ, 0x40, P0 ;  /* 0x00000040ff037807 */ /* 0x000fe20000000000 */
[----:B------:R-:W-:Y:S01]  /*29170*/  IMAD R66, R66, UR6, RZ ;  /* 0x0000000642427c24 */ /* 0x000fe2000f8e02ff */
[----:B------:R-:W-:Y:S01]  /*29180*/  ISETP.GE.AND P0, PT, R186, UR10, PT ;  /* 0x0000000aba007c0c */ /* 0x000fe2000bf06270 */
[----:B------:R-:W-:Y:S02]  /*29190*/  IMAD R75, R75, 0x40, R188 ;  /* 0x000000404b4b7824 */ /* 0x000fe400078e02bc */
[----:B------:R-:W-:Y:S01]  /*291a0*/  IMAD R76, R69, UR8, RZ ;  /* 0x00000008454c7c24 */ /* 0x000fe2000f8e02ff */
[----:B------:R-:W-:Y:S01]  /*291b0*/  LOP3.LUT R0, R0, R3, RZ, 0xfc, !PT ;  /* 0x0000000300007212 */ /* 0x000fe200078efcff */
[C---:B------:R-:W-:Y:S01]  /*291c0*/  IMAD R67, R21.reuse, UR7, R66 ;  /* 0x0000000715437c24 */ /* 0x040fe2000f8e0242 */
[----:B------:R-:W-:Y:S01]  /*291d0*/  UIADD3 UR5, UR44, 0x38820, URZ ;  /* 0x000388202c057890 */ /* 0x000fe2000fffe03f */
[----:B------:R-:W-:Y:S01]  /*291e0*/  IMAD.WIDE.U32 R64, R21, UR6, R64 ;  /* 0x0000000615407c25 */ /* 0x000fe2000f8e0040 */
[----:B------:R-:W-:Y:S01]  /*291f0*/  SEL R3, RZ, 0x80, P0 ;  /* 0x00000080ff037807 */ /* 0x000fe20000000000 */
[----:B------:R-:W-:Y:S01]  /*29200*/  ULDC.64 UR6, c[0x0][0xb80] ;  /* 0x0002e00000067ab9 */ /* 0x000fe20000000a00 */
[----:B------:R-:W-:Y:S01]  /*29210*/  ISETP.GE.AND P0, PT, R75, R76, PT ;  /* 0x0000004c4b00720c */ /* 0x000fe20003f06270 */
[----:B------:R-:W-:Y:S01]  /*29220*/  IMAD.IADD R21, R65, 0x1, R67 ;  /* 0x0000000141157824 */ /* 0x000fe200078e0243 */
[----:B------:R-:W-:Y:S01]  /*29230*/  UPRMT UR5, URZ, 0x654, UR5 ;  /* 0x000006543f057896 */ /* 0x000fe20008000005 */
[----:B------:R-:W-:-:S04]  /*29240*/  LEA R72, P1, R64, UR6, 0x1 ;  /* 0x0000000640487c11 */ /* 0x000fc8000f8208ff */
[----:B------:R-:W-:Y:S01]  /*29250*/  LEA.HI.X R21, R64, UR7, R21, 0x1, P1 ;  /* 0x0000000740157c11 */ /* 0x000fe200088f0c15 */
[----:B0-----:R2:W0:Y:S01]  /*29260*/  SHFL.IDX PT, R74, R72, RZ, 0x181f ;  /* 0x00181fff484a7589 */ /* 0x00142200000e0000 */
[----:B------:R-:W-:Y:S02]  /*29270*/  BSSY B1, `(.L_x_5333) ;  /* 0x0000025000017945 */ /* 0x000fe40003800000 */
[----:B------:R-:W-:Y:S01]  /*29280*/  SYNCS.ARRIVE.TRANS64.RED.A1T0 RZ, [UR5], RZ ;  /* 0x000000ffffff79a7 */ /* 0x000fe20008100405 */
[----:B------:R2:W1:Y:S01]  /*29290*/  SHFL.IDX PT, R73, R21, RZ, 0x181f ;  /* 0x00181fff15497589 */ /* 0x00046200000e0000 */
[----:B------:R-:W-:Y:S01]  /*292a0*/  LOP3.LUT R3, R0, R3, RZ, 0xfc, !PT ;  /* 0x0000000300037212 */ /* 0x000fe200078efcff */
[----:B------:R-:W-:Y:S06]  /*292b0*/  @P0 BRA `(.L_x_5334) ;  /* 0x0000000000800947 */ /* 0x000fec0003800000 */
[----:B------:R-:W-:Y:S02]  /*292c0*/  ISETP.GE.AND P0, PT, R164, UR10, PT ;  /* 0x0000000aa4007c0c */ /* 0x000fe4000bf06270 */
[----:B------:R-:W-:Y:S02]  /*292d0*/  ISETP.GE.AND P1, PT, R184, UR10, PT ;  /* 0x0000000ab8007c0c */ /* 0x000fe4000bf26270 */
[----:B------:R-:W-:Y:S02]  /*292e0*/  ISETP.GE.AND P5, PT, R185, UR10, PT ;  /* 0x0000000ab9007c0c */ /* 0x000fe4000bfa6270 */
[----:B------:R-:W-:-:S07]  /*292f0*/  ISETP.GE.AND P3, PT, R167, UR10, PT ;  /* 0x0000000aa7007c0c */ /* 0x000fce000bf66270 */
[-C--:B0-----:R-:W-:Y:S02]  /*29300*/  @!P0 LEA R64, P2, R164, R74.reuse, 0x1 ;  /* 0x0000004aa4408211 */ /* 0x081fe400078408ff */
[-C--:B------:R-:W-:Y:S02]  /*29310*/  @!P1 LEA R66, P4, R184, R74.reuse, 0x1 ;  /* 0x0000004ab8429211 */ /* 0x080fe400078808ff */
[-C--:B-1----:R-:W-:Y:S02]  /*29320*/  @!P0 LEA.HI.X R65, R164, R73.reuse, R196, 0x1, P2 ;  /* 0x00000049a4418211 */ /* 0x082fe400010f0cc4 */
[----:B------:R-:W-:Y:S02]  /*29330*/  @!P1 LEA.HI.X R67, R184, R73, R195, 0x1, P4 ;  /* 0x00000049b8439211 */ /* 0x000fe400020f0cc3 */
[----:B------:R-:W-:Y:S01]  /*29340*/  ISETP.GE.AND P2, PT, R166, UR10, PT ;  /* 0x0000000aa6007c0c */ /* 0x000fe2000bf46270 */
[----:B-----5:R0:W-:Y:S01]  /*29350*/  @!P0 ST.E.128 desc[UR46][R64.64], R4 ;  /* 0x0000000440008985 */ /* 0x0201e2000c101d2e */
[----:B------:R-:W-:-:S02]  /*29360*/  @!P5 LEA R68, P4, R185, R74, 0x1 ;  /* 0x0000004ab944d211 */ /* 0x000fc400078808ff */
[----:B------:R-:W-:Y:S01]  /*29370*/  LOP3.LUT P0, RZ, R0, 0x40, RZ, 0xc0, !PT ;  /* 0x0000004000ff7812 */ /* 0x000fe2000780c0ff */
[----:B------:R1:W-:Y:S01]  /*29380*/  @!P1 ST.E.128 desc[UR46][R66.64], R8 ;  /* 0x0000000842009985 */ /* 0x0003e2000c101d2e */
[----:B------:R-:W-:Y:S02]  /*29390*/  ISETP.GE.AND P1, PT, R165, UR10, PT ;  /* 0x0000000aa5007c0c */ /* 0x000fe4000bf26270 */
[-C--:B------:R-:W-:Y:S02]  /*293a0*/  @!P5 LEA.HI.X R69, R185, R73.reuse, R194, 0x1, P4 ;  /* 0x00000049b945d211 */ /* 0x080fe400020f0cc2 */
[----:B------:R-:W-:Y:S02]  /*293b0*/  LOP3.LUT P4, RZ, R3, 0x80, RZ, 0xc0, !PT ;  /* 0x0000008003ff7812 */ /* 0x000fe4000788c0ff */
[C---:B------:R-:W-:Y:S01]  /*293c0*/  @!P3 LEA R70, P6, R167.reuse, R74, 0x1 ;  /* 0x0000004aa746b211 */ /* 0x040fe200078c08ff */
[----:B------:R3:W-:Y:S03]  /*293d0*/  @!P5 ST.E.128 desc[UR46][R68.64], R12 ;  /* 0x0000000c4400d985 */ /* 0x0007e6000c101d2e */
[----:B------:R-:W-:-:S02]  /*293e0*/  @!P3 LEA.HI.X R71, R167, R73, R193, 0x1, P6 ;  /* 0x00000049a747b211 */ /* 0x000fc400030f0cc1 */
[----:B0-----:R-:W-:-:S03]  /*293f0*/  @!P2 LEA R4, P5, R166, R74, 0x1 ;  /* 0x0000004aa604a211 */ /* 0x001fc600078a08ff */
[----:B------:R3:W-:Y:S01]  /*29400*/  @!P3 ST.E.128 desc[UR46][R70.64], R24 ;  /* 0x000000184600b985 */ /* 0x0007e2000c101d2e */
[-C--:B------:R-:W-:Y:S02]  /*29410*/  @!P1 LEA R6, P6, R165, R74.reuse, 0x1 ;  /* 0x0000004aa5069211 */ /* 0x080fe400078c08ff */
[-C--:B-1----:R-:W-:Y:S02]  /*29420*/  @P0 LEA R8, P3, R187, R74.reuse, 0x1 ;  /* 0x0000004abb080211 */ /* 0x082fe400078608ff */
        /* <DEDUP_REMOVED lines=9> */
.L_x_5334:
[----:B------:R-:W-:Y:S05]  /*294c0*/  BSYNC B1 ;  /* 0x0000000000017941 */ /* 0x000fea0003800000 */
.L_x_5333:
[----:B---3-5:R-:W-:Y:S01]  /*294d0*/  VIADD R4, R75, 0x20 ;  /* 0x000000204b047836 */ /* 0x028fe20000000000 */
[----:B--2---:R-:W2:Y:S04]  /*294e0*/  SHFL.IDX PT, R21, R21, 0x1, 0x181f ;  /* 0x00381f0015157f89 */ /* 0x004ea800000e0000 */
[----:B------:R-:W-:Y:S01]  /*294f0*/  ISETP.GE.AND P0, PT, R4, R76, PT ;  /* 0x0000004c0400720c */ /* 0x000fe20003f06270 */
[----:B------:R-:W3:-:S12]  /*29500*/  SHFL.IDX PT, R72, R72, 0x1, 0x181f ;  /* 0x00381f0048487f89 */ /* 0x000ed800000e0000 */
[----:B------:R-:W-:Y:S05]  /*29510*/  @P0 BRA `(.L_x_5335) ;  /* 0x0000000c00940947 */ /* 0x000fea0003800000 */
[----:B------:R-:W-:Y:S02]  /*29520*/  ISETP.GE.AND P1, PT, R164, UR10, PT ;  /* 0x0000000aa4007c0c */ /* 0x000fe4000bf26270 */
[----:B------:R-:W-:Y:S02]  /*29530*/  ISETP.GE.AND P5, PT, R184, UR10, PT ;  /* 0x0000000ab8007c0c */ /* 0x000fe4000bfa6270 */
[----:B------:R-:W-:Y:S02]  /*29540*/  ISETP.GE.AND P3, PT, R185, UR10, PT ;  /* 0x0000000ab9007c0c */ /* 0x000fe4000bf66270 */
[----:B------:R-:W-:-:S07]  /*29550*/  ISETP.GE.AND P2, PT, R167, UR10, PT ;  /* 0x0000000aa7007c0c */ /* 0x000fce000bf46270 */
[-C--:B---3--:R-:W-:Y:S02]  /*29560*/  @!P1 LEA R4, P0, R164, R72.reuse, 0x1 ;  /* 0x00000048a4049211 */ /* 0x088fe400078008ff */
[----:B------:R-:W-:Y:S02]  /*29570*/  @!P5 LEA R6, P4, R184, R72, 0x1 ;  /* 0x00000048b806d211 */ /* 0x000fe400078808ff */
[-C--:B--2---:R-:W-:Y:S02]  /*29580*/  @!P1 LEA.HI.X R5, R164, R21.reuse, R196, 0x1, P0 ;  /* 0x00000015a4059211 */ /* 0x084fe400000f0cc4 */
[----:B------:R-:W-:Y:S02]  /*29590*/  ISETP.GE.AND P0, PT, R165, UR10, PT ;  /* 0x0000000aa5007c0c */ /* 0x000fe4000bf06270 */
[----:B------:R-:W-:Y:S01]  /*295a0*/  @!P5 LEA.HI.X R7, R184, R21, R195, 0x1, P4 ;  /* 0x00000015b807d211 */ /* 0x000fe200020f0cc3 */
[----:B------:R2:W-:Y:S01]  /*295b0*/  @!P1 ST.E.128 desc[UR46][R4.64], R140 ;  /* 0x0000008c04009985 */ /* 0x0005e2000c101d2e */
[----:B------:R-:W-:-:S02]  /*295c0*/  ISETP.GE.AND P1, PT, R166, UR10, PT ;  /* 0x0000000aa6007c0c */ /* 0x000fc4000bf26270 */
[----:B------:R-:W-:Y:S01]  /*295d0*/  LOP3.LUT P4, RZ, R0, 0x40, RZ, 0xc0, !PT ;  /* 0x0000004000ff7812 */ /* 0x000fe2000788c0ff */
[----:B------:R3:W-:Y:S01]  /*295e0*/  @!P5 ST.E.128 desc[UR46][R6.64], R144 ;  /* 0x000000900600d985 */ /* 0x0007e2000c101d2e */
[-C--:B------:R-:W-:Y:S02]  /*295f0*/  @!P3 LEA R8, P6, R185, R72.reuse, 0x1 ;  /* 0x00000048b908b211 */ /* 0x080fe400078c08ff */
[----:B------:R-:W-:Y:S02]  /*29600*/  @!P2 LEA R10, P5, R167, R72, 0x1 ;  /* 0x00000048a70aa211 */ /* 0x000fe400078a08ff */
[-C--:B------:R-:W-:Y:S02]  /*29610*/  @!P3 LEA.HI.X R9, R185, R21.reuse, R194, 0x1, P6 ;  /* 0x00000015b909b211 */ /* 0x080fe400030f0cc2 */
[----:B------:R-:W-:-:S03]  /*29620*/  @!P2 LEA.HI.X R11, R167, R21, R193, 0x1, P5 ;  /* 0x00000015a70ba211 */ /* 0x000fc600028f0cc1 */
[----:B------:R3:W-:Y:S01]  /*29630*/  @!P3 ST.E.128 desc[UR46][R8.64], R148 ;  /* 0x000000940800b985 */ /* 0x0007e2000c101d2e */
[-C--:B------:R-:W-:Y:S02]  /*29640*/  @!P0 LEA R12, P3, R165, R72.reuse, 0x1 ;  /* 0x00000048a50c8211 */ /* 0x080fe400078608ff */
[-C--:B------:R-:W-:Y:S01]  /*29650*/  @P4 LEA R14, P5, R187, R72.reuse, 0x1 ;  /* 0x00000048bb0e4211 */ /* 0x080fe200078a08ff */
[----:B------:R3:W-:Y:S01]  /*29660*/  @!P2 ST.E.128 desc[UR46][R10.64], R28 ;  /* 0x0000001c0a00a985 */ /* 0x0007e2000c101d2e */
[C---:B--2---:R-:W-:Y:S02]  /*29670*/  @!P1 LEA R4, P6, R166.reuse, R72, 0x1 ;  /* 0x00000048a6049211 */ /* 0x044fe400078c08ff */
[-C--:B------:R-:W-:Y:S02]  /*29680*/  @!P0 LEA.HI.X R13, R165, R21.reuse, R191, 0x1, P3 ;  /* 0x00000015a50d8211 */ /* 0x080fe400018f0cbf */
[-C--:B------:R-:W-:Y:S02]  /*29690*/  @!P1 LEA.HI.X R5, R166, R21.reuse, R192, 0x1, P6 ;  /* 0x00000015a6059211 */ /* 0x080fe400030f0cc0 */
[----:B------:R-:W-:-:S03]  /*296a0*/  @P4 LEA.HI.X R15, R187, R21, R190, 0x1, P5 ;  /* 0x00000015bb0f4211 */ /* 0x000fc600028f0cbe */
[----:B------:R3:W-:Y:S04]  /*296b0*/  @!P1 ST.E.128 desc[UR46][R4.64], R36 ;  /* 0x0000002404009985 */ /* 0x0007e8000c101d2e */
[----:B------:R3:W-:Y:S01]  /*296c0*/  @!P0 ST.E.128 desc[UR46][R12.64], R44 ;  /* 0x0000002c0c008985 */ /* 0x0007e2000c101d2e */
[----:B------:R-:W-:-:S03]  /*296d0*/  LOP3.LUT P0, RZ, R3, 0x80, RZ, 0xc0, !PT ;  /* 0x0000008003ff7812 */ /* 0x000fc6000780c0ff */
[----:B------:R3:W-:Y:S10]  /*296e0*/  @P4 ST.E.128 desc[UR46][R14.64], R52 ;  /* 0x000000340e004985 */ /* 0x0007f4000c101d2e */
[----:B------:R-:W-:Y:S05]  /*296f0*/  @!P0 BRA `(.L_x_5335) ;  /* 0x0000000c001c8947 */ /* 0x000fea0003800000 */
[----:B---3--:R-:W-:-:S04]  /*29700*/  LEA R4, P0, R186, R72, 0x1 ;  /* 0x00000048ba047211 */ /* 0x008fc800078008ff */
[----:B------:R-:W-:-:S05]  /*29710*/  LEA.HI.X R5, R186, R21, R189, 0x1, P0 ;  /* 0x00000015ba057211 */ /* 0x000fca00000f0cbd */
[----:B------:R2:W-:Y:S01]  /*29720*/  ST.E.128 desc[UR46][R4.64], R60 ;  /* 0x0000003c04007985 */ /* 0x0005e2000c101d2e */
[----:B------:R-:W-:Y:S05]  /*29730*/  BRA `(.L_x_5335) ;  /* 0x0000000c000c7947 */ /* 0x000fea0003800000 */
.L_x_5331:
[----:B-1----:R-:W1:Y:S01]  /*29740*/  LDC R10, c[0x0][0xce8] ;  /* 0x00033a00ff0a7b82 */ /* 0x002e620000000800 */
[----:B------:R-:W-:Y:S01]  /*29750*/  ISETP.GE.AND P2, PT, R20, 0x40, PT ;  /* 0x000000401400780c */ /* 0x000fe20003f46270 */
[----:B------:R-:W-:Y:S01]  /*29760*/  ULDC UR12, c[0x0][0xbc8] ;  /* 0x0002f200000c7ab9 */ /* 0x000fe20000000800 */
[----:B------:R-:W-:Y:S01]  /*29770*/  IMAD R0, R198, 0x20, R188 ;  /* 0x00000020c6007824 */ /* 0x000fe200078e02bc */
[----:B------:R-:W-:Y:S01]  /*29780*/  ISETP.GE.AND P4, PT, R164, UR12, PT ;  /* 0x0000000ca4007c0c */ /* 0x000fe2000bf86270 */
[----:B------:R-:W-:Y:S01]  /*29790*/  IMAD.U32 R3, RZ, RZ, UR39 ;  /* 0x00000027ff037e24 */ /* 0x000fe2000f8e00ff */
[----:B------:R-:W-:Y:S01]  /*297a0*/  ISETP.GE.AND P3, PT, R184, UR12, PT ;  /* 0x0000000cb8007c0c */ /* 0x000fe2000bf66270 */
[----:B------:R-:W-:Y:S01]  /*297b0*/  USHF.R.S32.HI UR8, URZ, 0x1f, UR41 ;  /* 0x0000001f3f087899 */ /* 0x000fe20008011429 */
[----:B------:R-:W-:Y:S01]  /*297c0*/  BSSY B1, `(.L_x_5336) ;  /* 0x0000033000017945 */ /* 0x000fe20003800000 */
[----:B------:R-:W-:Y:S01]  /*297d0*/  USHF.R.S32.HI UR9, URZ, 0x1f, UR40 ;  /* 0x0000001f3f097899 */ /* 0x000fe20008011428 */
[----:B------:R-:W-:Y:S01]  /*297e0*/  ISETP.GE.AND P1, PT, R185, UR12, PT ;  /* 0x0000000cb9007c0c */ /* 0x000fe2000bf26270 */
[----:B0-----:R-:W-:Y:S01]  /*297f0*/  IMAD R8, R3, 0x40, R0 ;  /* 0x0000004003087824 */ /* 0x001fe200078e0200 */
[----:B------:R-:W-:-:S02]  /*29800*/  SEL R12, RZ, 0x1, P4 ;  /* 0x00000001ff0c7807 */ /* 0x000fc40002000000 */
[----:B------:R-:W-:Y:S02]  /*29810*/  SEL R13, RZ, 0xffffffff, P3 ;  /* 0xffffffffff0d7807 */ /* 0x000fe40001800000 */
[----:B-1----:R-:W-:-:S13]  /*29820*/  ISETP.NE.AND P0, PT, R10, 0x1, PT ;  /* 0x000000010a00780c */ /* 0x002fda0003f05270 */
        /* <DEDUP_REMOVED lines=8> */
[----:B--2---:R-:W-:-:S04]  /*298b0*/  IMAD R0, R0, 0x40, R4 ;  /* 0x0000004000007824 */ /* 0x004fc800078e0204 */
[----:B------:R-:W-:-:S05]  /*298c0*/  VIADD R6, R0, 0xffffff80 ;  /* 0xffffff8000067836 */ /* 0x000fca0000000000 */
        /* <DEDUP_REMOVED lines=34> */
.L_x_5337:
[----:B------:R-:W-:Y:S05]  /*29af0*/  BSYNC B1 ;  /* 0x0000000000017941 */ /* 0x000fea0003800000 */
.L_x_5336:
[----:B------:R-:W-:Y:S01]  /*29b00*/  ULDC.64 UR10, c[0x0][0xbe8] ;  /* 0x0002fa00000a7ab9 */ /* 0x000fe20000000a00 */
[----:B------:R-:W-:Y:S01]  /*29b10*/  SEL R0, RZ, 0xffffffff, P1 ;  /* 0xffffffffff007807 */ /* 0x000fe20000800000 */
[----:B------:R-:W-:Y:S01]  /*29b20*/  UIMAD UR5, UR8, UR10, URZ ;  /* 0x0000000a080572a4 */ /* 0x000fe2000f8e023f */
[----:B------:R-:W-:Y:S01]  /*29b30*/  IMAD.SHL.U32 R13, R13, 0x2, RZ ;  /* 0x000000020d0d7824 */ /* 0x000fe200078e00ff */
[----:B------:R-:W-:Y:S01]  /*29b40*/  UIMAD.WIDE.U32 UR6, UR41, UR10, URZ ;  /* 0x0000000a290672a5 */ /* 0x000fe2000f8e003f */
[----:B------:R-:W-:Y:S01]  /*29b50*/  ISETP.GE.AND P1, PT, R167, UR12, PT ;  /* 0x0000000ca7007c0c */ /* 0x000fe2000bf26270 */
[----:B------:R-:W-:Y:S01]  /*29b60*/  UIMAD UR5, UR41, UR11, UR5 ;  /* 0x0000000b290572a4 */ /* 0x000fe2000f8e0205 */
[----:B------:R-:W-:Y:S01]  /*29b70*/  IMAD.SHL.U32 R5, R0, 0x4, RZ ;  /* 0x0000000400057824 */ /* 0x000fe200078e00ff */
[----:B------:R-:W-:Y:S01]  /*29b80*/  LOP3.LUT R12, R13, 0x2, R12, 0xe2, !PT ;  /* 0x000000020d0c7812 */ /* 0x000fe200078ee20c */
[----:B0-----:R-:W-:Y:S01]  /*29b90*/  @P0 IMAD.HI.U32 R0, R8, R9, RZ ;  /* 0x0000000908000227 */ /* 0x001fe200078e00ff */
[----:B------:R-:W-:Y:S01]  /*29ba0*/  ULDC.64 UR10, c[0x0][0xbf0] ;  /* 0x0002fc00000a7ab9 */ /* 0x000fe20000000a00 */
[----:B------:R-:W-:Y:S01]  /*29bb0*/  UIADD3 UR7, UR7, UR5, URZ ;  /* 0x0000000507077290 */ /* 0x000fe2000fffe03f */
[----:B------:R-:W-:Y:S01]  /*29bc0*/  LOP3.LUT R12, R5, 0x4, R12, 0xe2, !PT ;  /* 0x00000004050c7812 */ /* 0x000fe200078ee20c */
[----:B--2---:R-:W-:Y:S01]  /*29bd0*/  IMAD.MOV.U32 R3, RZ, RZ, R8 ;  /* 0x000000ffff037224 */ /* 0x004fe200078e0008 */
[----:B------:R-:W-:Y:S01]  /*29be0*/  UIMAD UR5, UR9, UR10, URZ ;  /* 0x0000000a090572a4 */ /* 0x000fe2000f8e023f */
[----:B-1----:R-:W-:Y:S01]  /*29bf0*/  @P0 SHF.R.U32.HI R3, RZ, R11, R0 ;  /* 0x0000000bff030219 */ /* 0x002fe20000011600 */
[----:B------:R-:W-:Y:S01]  /*29c00*/  BSSY B1, `(.L_x_5338) ;  /* 0x0000051000017945 */ /* 0x000fe20003800000 */
[----:B------:R-:W-:Y:S01]  /*29c10*/  SEL R0, RZ, 0xffffffff, P1 ;  /* 0xffffffffff007807 */ /* 0x000fe20000800000 */
[----:B------:R-:W-:Y:S01]  /*29c20*/  UIMAD UR5, UR40, UR11, UR5 ;  /* 0x0000000b280572a4 */ /* 0x000fe2000f8e0205 */
[----:B------:R-:W-:Y:S01]  /*29c30*/  ISETP.GE.AND P1, PT, R166, UR12, PT ;  /* 0x0000000ca6007c0c */ /* 0x000fe2000bf26270 */
[----:B------:R-:W-:Y:S01]  /*29c40*/  UIMAD.WIDE.U32 UR40, UR40, UR10, UR6 ;  /* 0x0000000a282872a5 */ /* 0x000fe2000f8e0006 */
[--C-:B------:R-:W-:Y:S01]  /*29c50*/  IMAD.MOV R7, RZ, RZ, -R3.reuse ;  /* 0x000000ffff077224 */ /* 0x100fe200078e0a03 */
[----:B------:R-:W-:Y:S01]  /*29c60*/  ISETP.GE.AND P0, PT, R165, UR12, PT ;  /* 0x0000000ca5007c0c */ /* 0x000fe2000bf06270 */
[----:B------:R-:W-:Y:S01]  /*29c70*/  IMAD.SHL.U32 R5, R0, 0x8, RZ ;  /* 0x0000000800057824 */ /* 0x000fe200078e00ff */
[----:B------:R-:W-:Y:S01]  /*29c80*/  SHF.R.S32.HI R0, RZ, 0x1f, R3 ;  /* 0x0000001fff007819 */ /* 0x000fe20000011403 */
[----:B------:R-:W-:Y:S01]  /*29c90*/  UIADD3 UR5, UR41, UR5, URZ ;  /* 0x0000000529057290 */ /* 0x000fe2000fffe03f */
[----:B------:R-:W-:Y:S01]  /*29ca0*/  SEL R6, RZ, 0xffffffff, P1 ;  /* 0xffffffffff067807 */ /* 0x000fe20000800000 */
[----:B------:R-:W-:Y:S01]  /*29cb0*/  ULDC.64 UR6, c[0x0][0xbe0] ;  /* 0x0002f80000067ab9 */ /* 0x000fe20000000a00 */
[----:B------:R-:W-:Y:S01]  /*29cc0*/  LOP3.LUT R12, R5, 0x8, R12, 0xe2, !PT ;  /* 0x00000008050c7812 */ /* 0x000fe200078ee20c */
[----:B------:R-:W-:Y:S01]  /*29cd0*/  IMAD R7, R10, R7, R8 ;  /* 0x000000070a077224 */ /* 0x000fe200078e0208 */
[----:B------:R-:W-:Y:S01]  /*29ce0*/  SEL R8, RZ, 0xffffffff, P0 ;  /* 0xffffffffff087807 */ /* 0x000fe20000000000 */
[----:B------:R-:W-:Y:S01]  /*29cf0*/  IMAD R0, R0, UR6, RZ ;  /* 0x0000000600007c24 */ /* 0x000fe2000f8e02ff */
[----:B------:R-:W-:Y:S01]  /*29d00*/  ISETP.GE.AND P0, PT, R187, UR12, PT ;  /* 0x0000000cbb007c0c */ /* 0x000fe2000bf06270 */
[----:B------:R-:W-:Y:S01]  /*29d10*/  IMAD.U32 R5, RZ, RZ, UR41 ;  /* 0x00000029ff057e24 */ /* 0x000fe2000f8e00ff */
[----:B------:R-:W-:Y:S01]  /*29d20*/  ISETP.GE.AND P2, PT, R186, UR12, PT ;  /* 0x0000000cba007c0c */ /* 0x000fe2000bf46270 */
[----:B------:R-:W-:-:S02]  /*29d30*/  IMAD.U32 R4, RZ, RZ, UR40 ;  /* 0x00000028ff047e24 */ /* 0x000fc4000f8e00ff */
[----:B------:R-:W-:Y:S01]  /*29d40*/  IMAD.U32 R5, RZ, RZ, UR5 ;  /* 0x00000005ff057e24 */ /* 0x000fe2000f8e00ff */
[----:B------:R-:W-:Y:S01]  /*29d50*/  ULDC UR5, c[0x0][0xb88] ;  /* 0x0002e20000057ab9 */ /* 0x000fe20000000800 */
[----:B------:R-:W-:Y:S02]  /*29d60*/  IMAD.SHL.U32 R11, R6, 0x10, RZ ;  /* 0x00000010060b7824 */ /* 0x000fe400078e00ff */
[C---:B------:R-:W-:Y:S01]  /*29d70*/  IMAD R9, R3.reuse, UR7, R0 ;  /* 0x0000000703097c24 */ /* 0x040fe2000f8e0200 */
[----:B------:R-:W-:Y:S01]  /*29d80*/  SHF.R.S32.HI R0, RZ, 0x1f, R7 ;  /* 0x0000001fff007819 */ /* 0x000fe20000011407 */
[----:B------:R-:W-:Y:S01]  /*29d90*/  IMAD.WIDE.U32 R4, R3, UR6, R4 ;  /* 0x0000000603047c25 */ /* 0x000fe2000f8e0004 */
[----:B------:R-:W-:Y:S01]  /*29da0*/  ULDC.64 UR6, c[0x0][0xbd8] ;  /* 0x0002f60000067ab9 */ /* 0x000fe20000000a00 */
[----:B------:R-:W-:Y:S02]  /*29db0*/  LOP3.LUT R12, R11, 0x10, R12, 0xe2, !PT ;  /* 0x000000100b0c7812 */ /* 0x000fe400078ee20c */
[----:B------:R-:W-:-:S02]  /*29dc0*/  IMAD.SHL.U32 R3, R8, 0x20, RZ ;  /* 0x0000002008037824 */ /* 0x000fc400078e00ff */
[----:B------:R-:W-:Y:S02]  /*29dd0*/  IMAD R0, R0, UR6, RZ ;  /* 0x0000000600007c24 */ /* 0x000fe4000f8e02ff */
[----:B------:R-:W-:Y:S01]  /*29de0*/  IMAD.IADD R5, R5, 0x1, R9 ;  /* 0x0000000105057824 */ /* 0x000fe200078e0209 */
[----:B------:R-:W-:Y:S01]  /*29df0*/  LOP3.LUT R12, R3, 0x20, R12, 0xe2, !PT ;  /* 0x00000020030c7812 */ /* 0x000fe200078ee20c */
[C---:B------:R-:W-:Y:S01]  /*29e00*/  IMAD R3, R7.reuse, UR7, R0 ;  /* 0x0000000707037c24 */ /* 0x040fe2000f8e0200 */
[----:B------:R-:W-:Y:S01]  /*29e10*/  SEL R0, RZ, 0x80, P2 ;  /* 0x00000080ff007807 */ /* 0x000fe20001000000 */
[----:B------:R-:W-:Y:S01]  /*29e20*/  IMAD.WIDE.U32 R4, R7, UR6, R4 ;  /* 0x0000000607047c25 */ /* 0x000fe2000f8e0004 */
[----:B------:R-:W-:-:S03]  /*29e30*/  ULDC.64 UR6, c[0x0][0xb80] ;  /* 0x0002e00000067ab9 */ /* 0x000fc60000000a00 */
[----:B------:R-:W-:Y:S01]  /*29e40*/  IMAD.U32 R7, RZ, RZ, UR39 ;  /* 0x00000027ff077e24 */ /* 0x000fe2000f8e00ff */
[----:B------:R-:W-:Y:S01]  /*29e50*/  LEA R21, P1, R4, UR6, 0x1 ;  /* 0x0000000604157c11 */ /* 0x000fe2000f8208ff */
[----:B------:R-:W-:Y:S02]  /*29e60*/  IMAD R27, R10, UR5, RZ ;  /* 0x000000050a1b7c24 */ /* 0x000fe4000f8e02ff */
[----:B------:R-:W-:Y:S01]  /*29e70*/  IMAD R28, R7, 0x40, R188 ;  /* 0x00000040071c7824 */ /* 0x000fe200078e02bc */
[----:B------:R-:W-:Y:S01]  /*29e80*/  SEL R7, RZ, 0x40, P0 ;  /* 0x00000040ff077807 */ /* 0x000fe20000000000 */
[----:B------:R-:W-:Y:S01]  /*29e90*/  IMAD.IADD R3, R5, 0x1, R3 ;  /* 0x0000000105037824 */ /* 0x000fe200078e0203 */
[----:B------:R0:W1:Y:S02]  /*29ea0*/  SHFL.IDX PT, R14, R21, RZ, 0x181f ;  /* 0x00181fff150e7589 */ /* 0x00006400000e0000 */
[----:B------:R-:W-:Y:S02]  /*29eb0*/  ISETP.GE.AND P0, PT, R28, R27, PT ;  /* 0x0000001b1c00720c */ /* 0x000fe40003f06270 */
[----:B------:R-:W-:-:S02]  /*29ec0*/  LOP3.LUT R25, R12, R7, RZ, 0xfc, !PT ;  /* 0x000000070c197212 */ /* 0x000fc400078efcff */
[----:B------:R-:W-:Y:S02]  /*29ed0*/  LEA.HI.X R24, R4, UR7, R3, 0x1, P1 ;  /* 0x0000000704187c11 */ /* 0x000fe400088f0c03 */
[----:B------:R-:W-:-:S03]  /*29ee0*/  LOP3.LUT R26, R25, R0, RZ, 0xfc, !PT ;  /* 0x00000000191a7212 */ /* 0x000fc600078efcff */
[----:B------:R0:W2:Y:S04]  /*29ef0*/  SHFL.IDX PT, R0, R24, RZ, 0x181f ;  /* 0x00181fff18007589 */ /* 0x0000a800000e0000 */
[----:B------:R-:W-:Y:S05]  /*29f00*/  @P0 BRA `(.L_x_5339) ;  /* 0x0000000000800947 */ /* 0x000fea0003800000 */
[----:B------:R-:W-:Y:S02]  /*29f10*/  ISETP.GE.AND P2, PT, R164, UR12, PT ;  /* 0x0000000ca4007c0c */ /* 0x000fe4000bf46270 */
[----:B------:R-:W-:Y:S02]  /*29f20*/  ISETP.GE.AND P4, PT, R184, UR12, PT ;  /* 0x0000000cb8007c0c */ /* 0x000fe4000bf86270 */
[----:B------:R-:W-:Y:S02]  /*29f30*/  ISETP.GE.AND P5, PT, R185, UR12, PT ;  /* 0x0000000cb9007c0c */ /* 0x000fe4000bfa6270 */
[----:B------:R-:W-:-:S07]  /*29f40*/  ISETP.GE.AND P3, PT, R167, UR12, PT ;  /* 0x0000000ca7007c0c */ /* 0x000fce000bf66270 */
[-C--:B-1----:R-:W-:Y:S02]  /*29f50*/  @!P2 LEA R4, P0, R164, R14.reuse, 0x1 ;  /* 0x0000000ea404a211 */ /* 0x082fe400078008ff */
[----:B------:R-:W-:Y:S02]  /*29f60*/  @!P4 LEA R6, P1, R184, R14, 0x1 ;  /* 0x0000000eb806c211 */ /* 0x000fe400078208ff */
[-C--:B--2---:R-:W-:Y:S02]  /*29f70*/  @!P2 LEA.HI.X R5, R164, R0.reuse, R196, 0x1, P0 ;  /* 0x00000000a405a211 */ /* 0x084fe400000f0cc4 */
[----:B------:R-:W-:Y:S02]  /*29f80*/  @!P4 LEA.HI.X R7, R184, R0, R195, 0x1, P1 ;  /* 0x00000000b807c211 */ /* 0x000fe400008f0cc3 */
[----:B------:R-:W-:Y:S01]  /*29f90*/  ISETP.GE.AND P1, PT, R165, UR12, PT ;  /* 0x0000000ca5007c0c */ /* 0x000fe2000bf26270 */
[----:B------:R1:W-:Y:S01]  /*29fa0*/  @!P2 ST.E.128 desc[UR46][R4.64], RZ ;  /* 0x000000ff0400a985 */ /* 0x0003e2000c101d2e */
[----:B------:R-:W-:-:S02]  /*29fb0*/  ISETP.GE.AND P2, PT, R166, UR12, PT ;  /* 0x0000000ca6007c0c */ /* 0x000fc4000bf46270 */
[----:B------:R-:W-:Y:S01]  /*29fc0*/  LOP3.LUT P0, RZ, R25, 0x40, RZ, 0xc0, !PT ;  /* 0x0000004019ff7812 */ /* 0x000fe2000780c0ff */
[----:B------:R2:W-:Y:S01]  /*29fd0*/  @!P4 ST.E.128 desc[UR46][R6.64], RZ ;  /* 0x000000ff0600c985 */ /* 0x0005e2000c101d2e */
[-C--:B------:R-:W-:Y:S02]  /*29fe0*/  @!P5 LEA R8, P4, R185, R14.reuse, 0x1 ;  /* 0x0000000eb908d211 */ /* 0x080fe400078808ff */
[----:B------:R-:W-:Y:S02]  /*29ff0*/  @!P3 LEA R10, P6, R167, R14, 0x1 ;  /* 0x0000000ea70ab211 */ /* 0x000fe400078c08ff */
[-C--:B------:R-:W-:Y:S02]  /*2a000*/  @!P5 LEA.HI.X R9, R185, R0.reuse, R194, 0x1, P4 ;  /* 0x00000000b909d211 */ /* 0x080fe400020f0cc2 */
[----:B------:R-:W-:Y:S02]  /*2a010*/  LOP3.LUT P4, RZ, R26, 0x80, RZ, 0xc0, !PT ;  /* 0x000000801aff7812 */ /* 0x000fe4000788c0ff */
[----:B------:R-:W-:Y:S01]  /*2a020*/  @!P3 LEA.HI.X R11, R167, R0, R193, 0x1, P6 ;  /* 0x00000000a70bb211 */ /* 0x000fe200030f0cc1 */
[----:B------:R3:W-:Y:S01]  /*2a030*/  @!P5 ST.E.128 desc[UR46][R8.64], RZ ;  /* 0x000000ff0800d985 */ /* 0x0007e2000c101d2e */
[----:B-1----:R-:W-:-:S02]  /*2a040*/  @!P2 LEA R4, P5, R166, R14, 0x1 ;  /* 0x0000000ea604a211 */ /* 0x002fc400078a08ff */
[-C--:B--2---:R-:W-:Y:S01]  /*2a050*/  @!P1 LEA R6, P6, R165, R14.reuse, 0x1 ;  /* 0x0000000ea5069211 */ /* 0x084fe200078c08ff */
[----:B------:R3:W-:Y:S01]  /*2a060*/  @!P3 ST.E.128 desc[UR46][R10.64], RZ ;  /* 0x000000ff0a00b985 */ /* 0x0007e2000c101d2e */
[----:B------:R-:W-:Y:S02]  /*2a070*/  @P0 LEA R12, P3, R187, R14, 0x1 ;  /* 0x0000000ebb0c0211 */ /* 0x000fe400078608ff */
[-C--:B------:R-:W-:Y:S02]  /*2a080*/  @!P2 LEA.HI.X R5, R166, R0.reuse, R192, 0x1, P5 ;  /* 0x00000000a605a211 */ /* 0x080fe400028f0cc0 */
[----:B------:R-:W-:Y:S02]  /*2a090*/  @!P1 LEA.HI.X R7, R165, R0, R191, 0x1, P6 ;  /* 0x00000000a5079211 */ /* 0x000fe400030f0cbf */
[----:B------:R-:W-:Y:S01]  /*2a0a0*/  @P4 LEA R14, P5, R186, R14, 0x1 ;  /* 0x0000000eba0e4211 */ /* 0x000fe200078a08ff */
[----:B------:R3:W-:Y:S01]  /*2a0b0*/  @!P2 ST.E.128 desc[UR46][R4.64], RZ ;  /* 0x000000ff0400a985 */ /* 0x0007e2000c101d2e */
[----:B------:R-:W-:-:S02]  /*2a0c0*/  @P0 LEA.HI.X R13, R187, R0, R190, 0x1, P3 ;  /* 0x00000000bb0d0211 */ /* 0x000fc400018f0cbe */
[----:B------:R-:W-:Y:S01]  /*2a0d0*/  @P4 LEA.HI.X R15, R186, R0, R189, 0x1, P5 ;  /* 0x00000000ba0f4211 */ /* 0x000fe200028f0cbd */
[----:B------:R3:W-:Y:S04]  /*2a0e0*/  @!P1 ST.E.128 desc[UR46][R6.64], RZ ;  /* 0x000000ff06009985 */ /* 0x0007e8000c101d2e */
[----:B------:R3:W-:Y:S04]  /*2a0f0*/  @P0 ST.E.128 desc[UR46][R12.64], RZ ;  /* 0x000000ff0c000985 */ /* 0x0007e8000c101d2e */
[----:B------:R3:W-:Y:S02]  /*2a100*/  @P4 ST.E.128 desc[UR46][R14.64], RZ ;  /* 0x000000ff0e004985 */ /* 0x0007e4000c101d2e */
.L_x_5339:
[----:B------:R-:W-:Y:S05]  /*2a110*/  BSYNC B1 ;  /* 0x0000000000017941 */ /* 0x000fea0003800000 */
.L_x_5338:
[----:B---3--:R-:W-:Y:S01]  /*2a120*/  VIADD R4, R28, 0x20 ;  /* 0x000000201c047836 */ /* 0x008fe20000000000 */
[----:B--2---:R2:W3:Y:S04]  /*2a130*/  SHFL.IDX PT, R0, R24, 0x1, 0x181f ;  /* 0x00381f0018007f89 */ /* 0x0044e800000e0000 */
[----:B------:R-:W-:Y:S01]  /*2a140*/  ISETP.GE.AND P0, PT, R4, R27, PT ;  /* 0x0000001b0400720c */ /* 0x000fe20003f06270 */
[----:B------:R2:W4:-:S12]  /*2a150*/  SHFL.IDX PT, R3, R21, 0x1, 0x181f ;  /* 0x00381f0015037f89 */ /* 0x00051800000e0000 */
[----:B--2---:R-:W-:Y:S05]  /*2a160*/  @P0 BRA `(.L_x_5335) ;  /* 0x0000000000800947 */ /* 0x004fea0003800000 */
[----:B------:R-:W-:Y:S02]  /*2a170*/  ISETP.GE.AND P5, PT, R164, UR12, PT ;  /* 0x0000000ca4007c0c */ /* 0x000fe4000bfa6270 */
[----:B------:R-:W-:Y:S02]  /*2a180*/  ISETP.GE.AND P4, PT, R184, UR12, PT ;  /* 0x0000000cb8007c0c */ /* 0x000fe4000bf86270 */
[----:B------:R-:W-:Y:S02]  /*2a190*/  ISETP.GE.AND P1, PT, R185, UR12, PT ;  /* 0x0000000cb9007c0c */ /* 0x000fe4000bf26270 */
[----:B------:R-:W-:-:S07]  /*2a1a0*/  ISETP.GE.AND P3, PT, R167, UR12, PT ;  /* 0x0000000ca7007c0c */ /* 0x000fce000bf66270 */
[-C--:B----4-:R-:W-:Y:S02]  /*2a1b0*/  @!P5 LEA R4, P0, R164, R3.reuse, 0x1 ;  /* 0x00000003a404d211 */ /* 0x090fe400078008ff */
[-C--:B------:R-:W-:Y:S02]  /*2a1c0*/  @!P4 LEA R6, P2, R184, R3.reuse, 0x1 ;  /* 0x00000003b806c211 */ /* 0x080fe400078408ff */
[-C--:B---3--:R-:W-:Y:S02]  /*2a1d0*/  @!P5 LEA.HI.X R5, R164, R0.reuse, R196, 0x1, P0 ;  /* 0x00000000a405d211 */ /* 0x088fe400000f0cc4 */
[----:B------:R-:W-:Y:S02]  /*2a1e0*/  @!P4 LEA.HI.X R7, R184, R0, R195, 0x1, P2 ;  /* 0x00000000b807c211 */ /* 0x000fe400010f0cc3 */
[----:B------:R-:W-:Y:S01]  /*2a1f0*/  ISETP.GE.AND P2, PT, R166, UR12, PT ;  /* 0x0000000ca6007c0c */ /* 0x000fe2000bf46270 */
[----:B------:R2:W-:Y:S01]  /*2a200*/  @!P5 ST.E.128 desc[UR46][R4.64], RZ ;  /* 0x000000ff0400d985 */ /* 0x0005e2000c101d2e */
[----:B------:R-:W-:-:S02]  /*2a210*/  @!P1 LEA R8, P6, R185, R3, 0x1 ;  /* 0x00000003b9089211 */ /* 0x000fc400078c08ff */
[----:B------:R-:W-:Y:S01]  /*2a220*/  LOP3.LUT P0, RZ, R25, 0x40, RZ, 0xc0, !PT ;  /* 0x0000004019ff7812 */ /* 0x000fe2000780c0ff */
[----:B------:R3:W-:Y:S01]  /*2a230*/  @!P4 ST.E.128 desc[UR46][R6.64], RZ ;  /* 0x000000ff0600c985 */ /* 0x0007e2000c101d2e */
[----:B------:R-:W-:Y:S02]  /*2a240*/  ISETP.GE.AND P4, PT, R165, UR12, PT ;  /* 0x0000000ca5007c0c */ /* 0x000fe4000bf86270 */
[----:B------:R-:W-:Y:S02]  /*2a250*/  @!P1 LEA.HI.X R9, R185, R0, R194, 0x1, P6 ;  /* 0x00000000b9099211 */ /* 0x000fe400030f0cc2 */
[----:B------:R-:W-:Y:S02]  /*2a260*/  LOP3.LUT P6, RZ, R26, 0x80, RZ, 0xc0, !PT ;  /* 0x000000801aff7812 */ /* 0x000fe400078cc0ff */
[-C--:B------:R-:W-:Y:S01]  /*2a270*/  @!P3 LEA R10, P5, R167, R3.reuse, 0x1 ;  /* 0x00000003a70ab211 */ /* 0x080fe200078a08ff */
[----:B------:R4:W-:Y:S01]  /*2a280*/  @!P1 ST.E.128 desc[UR46][R8.64], RZ ;  /* 0x000000ff08009985 */ /* 0x0009e2000c101d2e */
[----:B------:R-:W-:-:S02]  /*2a290*/  @!P2 LEA R12, P1, R166, R3, 0x1 ;  /* 0x00000003a60ca211 */ /* 0x000fc400078208ff */
[-C--:B------:R-:W-:Y:S02]  /*2a2a0*/  @!P3 LEA.HI.X R11, R167, R0.reuse, R193, 0x1, P5 ;  /* 0x00000000a70bb211 */ /* 0x080fe400028f0cc1 */
[-C--:B------:R-:W-:Y:S02]  /*2a2b0*/  @!P2 LEA.HI.X R13, R166, R0.reuse, R192, 0x1, P1 ;  /* 0x00000000a60da211 */ /* 0x080fe400008f0cc0 */
[-C--:B--2---:R-:W-:Y:S01]  /*2a2c0*/  @!P4 LEA R4, P5, R165, R3.reuse, 0x1 ;  /* 0x00000003a504c211 */ /* 0x084fe200078a08ff */
[----:B------:R4:W-:Y:S01]  /*2a2d0*/  @!P3 ST.E.128 desc[UR46][R10.64], RZ ;  /* 0x000000ff0a00b985 */ /* 0x0009e2000c101d2e */
[-C--:B-1----:R-:W-:Y:S02]  /*2a2e0*/  @P0 LEA R14, P3, R187, R3.reuse, 0x1 ;  /* 0x00000003bb0e0211 */ /* 0x082fe400078608ff */
[----:B---3--:R-:W-:Y:S01]  /*2a2f0*/  @P6 LEA R6, P1, R186, R3, 0x1 ;  /* 0x00000003ba066211 */ /* 0x008fe200078208ff */
[----:B------:R4:W-:Y:S01]  /*2a300*/  @!P2 ST.E.128 desc[UR46][R12.64], RZ ;  /* 0x000000ff0c00a985 */ /* 0x0009e2000c101d2e */
[----:B------:R-:W-:-:S02]  /*2a310*/  @!P4 LEA.HI.X R5, R165, R0, R191, 0x1, P5 ;  /* 0x00000000a505c211 */ /* 0x000fc400028f0cbf */
[-C--:B------:R-:W-:Y:S02]  /*2a320*/  @P0 LEA.HI.X R15, R187, R0.reuse, R190, 0x1, P3 ;  /* 0x00000000bb0f0211 */ /* 0x080fe400018f0cbe */
[----:B------:R-:W-:Y:S01]  /*2a330*/  @P6 LEA.HI.X R7, R186, R0, R189, 0x1, P1 ;  /* 0x00000000ba076211 */ /* 0x000fe200008f0cbd */
[----:B------:R4:W-:Y:S04]  /*2a340*/  @!P4 ST.E.128 desc[UR46][R4.64], RZ ;  /* 0x000000ff0400c985 */ /* 0x0009e8000c101d2e */
[----:B------:R4:W-:Y:S04]  /*2a350*/  @P0 ST.E.128 desc[UR46][R14.64], RZ ;  /* 0x000000ff0e000985 */ /* 0x0009e8000c101d2e */
[----:B------:R4:W-:Y:S02]  /*2a360*/  @P6 ST.E.128 desc[UR46][R6.64], RZ ;  /* 0x000000ff06006985 */ /* 0x0009e4000c101d2e */
.L_x_5335:
[----:B------:R-:W-:Y:S05]  /*2a370*/  BSYNC B0 ;  /* 0x0000000000007941 */ /* 0x000fea0003800000 */
.L_x_5330:
[----:B------:R-:W-:Y:S02]  /*2a380*/  ULDC UR5, c[0x0][0xd38] ;  /* 0x00034e0000057ab9 */ /* 0x000fe40000000800 */
[----:B------:R-:W-:-:S06]  /*2a390*/  UISETP.GE.AND UP0, UPT, UR4, UR5, UPT ;  /* 0x000000050400728c */ /* 0x000fcc000bf06270 */
[----:B------:R-:W-:-:S13]  /*2a3a0*/  PLOP3.LUT P0, PT, PT, PT, UP0, 0x80, 0x0 ;  /* 0x000000000000781c */ /* 0x000fda0003f0f008 */
[----:B------:R-:W-:Y:S05]  /*2a3b0*/  @!P0 BRA `(.L_x_5340) ;  /* 0xfffffd6c00e48947 */ /* 0x000fea000383ffff */
[----:B------:R-:W-:Y:S05]  /*2a3c0*/  EXIT ;  /* 0x000000000000794d */ /* 0x000fea0003800000 */
.L_x_5203:
[----:B------:R-:W-:-:S08]  /*2a3d0*/  NOP ;  /* 0x0000000000007918 */ /* 0x000fd00000000000 */
[----:B------:R-:W0:-:S00]  /*2a3e0*/  USETMAXREG.DEALLOC.CTAPOOL 0x18 ;  /* 0x00000018000079c8 */ /* 0x000e0000080e0500 */
[----:B0-----:R-:W-:-:S06]  /*2a3f0*/  LOP3.LUT R0, R0, 0x3, RZ, 0xc0, !PT ;  /* 0x0000000300007812 */ /* 0x001fcc00078ec0ff */
[----:B------:R-:W0:Y:S01]  /*2a400*/  S2UR UR6, SR_CTAID.X ;  /* 0x00000000000679c3 */ /* 0x000e220000002500 */
[----:B------:R-:W-:Y:S01]  /*2a410*/  LOP3.LUT R18, R18, 0xffffff7f, RZ, 0xc0, !PT ;  /* 0xffffff7f12127812 */ /* 0x000fe200078ec0ff */
[----:B------:R-:W-:Y:S01]  /*2a420*/  STL [R1+0x468], RZ ;  /* 0x000468ff01007387 */ /* 0x000fe20000100800 */
[----:B------:R-:W-:-:S03]  /*2a430*/  IMAD.MOV.U32 R19, RZ, RZ, RZ ;  /* 0x000000ffff137224 */ /* 0x000fc600078e00ff */
[----:B------:R-:W1:Y:S02]  /*2a440*/  SHFL.IDX PT, R0, R0, RZ, 0x1f ;  /* 0x00001fff00007589 */ /* 0x000e6400000e0000 */
[----:B-1----:R-:W-:Y:S02]  /*2a450*/  ISETP.NE.AND P0, PT, R0, RZ, PT ;  /* 0x000000ff0000720c */ /* 0x002fe40003f05270 */
[----:B------:R-:W0:Y:S11]  /*2a460*/  LDC R0, c[0x0][0xd38] ;  /* 0x00034e00ff007b82 */ /* 0x000e360000000800 */
[----:B------:R-:W-:Y:S01]  /*2a470*/  @P0 LOP3.LUT R18, R18, 0x80, RZ, 0xfc, !PT ;  /* 0x0000008012120812 */ /* 0x000fe200078efcff */
[----:B------:R-:W-:Y:S06]  /*2a480*/  @P0 BAR.ARV 0x4, 0x180 ;  /* 0x0106000000000b1d */ /* 0x000fec0000002000 */
[----:B0-----:R-:W-:Y:S01]  /*2a490*/  ISETP.LE.AND P0, PT, R0, UR6, PT ;  /* 0x0000000600007c0c */ /* 0x001fe2000bf03270 */
[----:B------:R-:W-:-:S05]  /*2a4a0*/  IMAD.MOV.U32 R0, RZ, RZ, 0x1 ;  /* 0x00000001ff007424 */ /* 0x000fca00078e00ff */
[----:B------:R0:W-:Y:S07]  /*2a4b0*/  STL [R1+0x448], R0 ;  /* 0x0004480001007387 */ /* 0x0001ee0000100800 */
[----:B------:R-:W-:Y:S05]  /*2a4c0*/  @P0 BRA `(.L_x_5341) ;  /* 0x0000006400100947 */ /* 0x000fea0003800000 */
[----:B------:R-:W1:Y:S01]  /*2a4d0*/  S2R R5, SR_TID.X ;  /* 0x0000000000057919 */ /* 0x000e620000002100 */
[----:B------:R-:W2:Y:S01]  /*2a4e0*/  S2UR UR5, SR_CgaCtaId ;  /* 0x00000000000579c3 */ /* 0x000ea20000008800 */
[----:B------:R-:W-:Y:S01]  /*2a4f0*/  UMOV UR4, 0x400 ;  /* 0x0000040000047882 */ /* 0x000fe20000000000 */
[----:B------:R-:W-:Y:S01]  /*2a500*/  IMAD.MOV.U32 R19, RZ, RZ, RZ ;  /* 0x000000ffff137224 */ /* 0x000fe200078e00ff */
[----:B------:R-:W-:Y:S01]  /*2a510*/  STL [R1+0x468], RZ ;  /* 0x000468ff01007387 */ /* 0x000fe20000100800 */
        /* <DEDUP_REMOVED lines=9> */
[----:B------:R-:W-:Y:S01]  /*2a5b0*/  IMAD.SHL.U32 R2, R4, 0x8, RZ ;  /* 0x0000000804027824 */ /* 0x000fe200078e00ff */
[----:B------:R-:W-:-:S04]  /*2a5c0*/  SHF.R.U32.HI R4, RZ, 0x3, R4 ;  /* 0x00000003ff047819 */ /* 0x000fc80000011604 */
[----:B------:R-:W-:Y:S01]  /*2a5d0*/  LOP3.LUT R2, R3, 0x200, R2, 0xf8, !PT ;  /* 0x0000020003027812 */ /* 0x000fe200078ef802 */
[----:B------:R-:W-:-:S05]  /*2a5e0*/  IMAD.SHL.U32 R3, R5, 0x10, RZ ;  /* 0x0000001005037824 */ /* 0x000fca00078e00ff */
[----:B------:R-:W-:Y:S01]  /*2a5f0*/  LOP3.LUT R5, R4, 0x70, R3, 0xf8, !PT ;  /* 0x0000007004057812 */ /* 0x000fe200078ef803 */
[----:B------:R-:W-:Y:S02]  /*2a600*/  IMAD R4, R2, 0x2, R17 ;  /* 0x0000000202047824 */ /* 0x000fe400078e0211 */
[----:B------:R-:W-:Y:S02]  /*2a610*/  IMAD.U32 R3, RZ, RZ, UR6 ;  /* 0x00000006ff037e24 */ /* 0x000fe4000f8e00ff */
[----:B------:R-:W-:Y:S01]  /*2a620*/  IMAD.MOV.U32 R2, RZ, RZ, 0x1 ;  /* 0x00000001ff027424 */ /* 0x000fe200078e00ff */
[----:B------:R0:W-:Y:S04]  /*2a630*/  STL [R1+0x444], R4 ;  /* 0x0004440401007387 */ /* 0x0001e80000100800 */
[----:B------:R1:W-:Y:S04]  /*2a640*/  STL [R1+0x450], R3 ;  /* 0x0004500301007387 */ /* 0x0003e80000100800 */
[----:B------:R2:W-:Y:S01]  /*2a650*/  STL [R1+0x448], R2 ;  /* 0x0004480201007387 */ /* 0x0005e20000100800 */
[----:B0-----:R-:W-:-:S02]  /*2a660*/  LOP3.LUT R4, R0, 0x40, RZ, 0xfc, !PT ;  /* 0x0000004000047812 */ /* 0x001fc400078efcff */
[C---:B------:R-:W-:Y:S02]  /*2a670*/  LOP3.LUT R4, R0.reuse, 0x100, RZ, 0xfc, !PT ;  /* 0x0000010000047812 */ /* 0x040fe400078efcff */
[C---:B-1----:R-:W-:Y:S02]  /*2a680*/  LOP3.LUT R3, R0.reuse, 0x80, RZ, 0xfc, !PT ;  /* 0x0000008000037812 */ /* 0x042fe400078efcff */
[C---:B------:R-:W-:Y:S02]  /*2a690*/  LOP3.LUT R3, R0.reuse, 0x140, RZ, 0xfc, !PT ;  /* 0x0000014000037812 */ /* 0x040fe400078efcff */
[C---:B--2---:R-:W-:Y:S02]  /*2a6a0*/  LOP3.LUT R2, R0.reuse, 0xc0, RZ, 0xfc, !PT ;  /* 0x000000c000027812 */ /* 0x044fe400078efcff */
[C---:B------:R-:W-:Y:S02]  /*2a6b0*/  LOP3.LUT R2, R0.reuse, 0x180, RZ, 0xfc, !PT ;  /* 0x0000018000027812 */ /* 0x040fe400078efcff */
[----:B------:R-:W-:-:S07]  /*2a6c0*/  LOP3.LUT R0, R0, 0x1c0, RZ, 0xfc, !PT ;  /* 0x000001c000007812 */ /* 0x000fce00078efcff */
.L_x_5459:
[----:B------:R-:W2:Y:S01]  /*2a6d0*/  LDL R0, [R1+0x450] ;  /* 0x0004500001007983 */ /* 0x000ea20000100800 */
        /* <DEDUP_REMOVED lines=13> */
[----:B01--4-:R-:W-:Y:S05]  /*2a7b0*/  @!P0 BRA `(.L_x_5342) ;  /* 0x0000000000208947 */ /* 0x013fea0003800000 */
        /* <DEDUP_REMOVED lines=8> */
.L_x_5342:
[----:B------:R-:W-:Y:S01]  /*2a840*/  ULDC UR9, c[0x0][0xd54] ;  /* 0x0003550000097ab9 */ /* 0x000fe20000000800 */
[----:B------:R-:W-:Y:S01]  /*2a850*/  UMOV UR6, UR8 ;  /* 0x0000000800067c82 */ /* 0x000fe20008000000 */
[----:B------:R-:W-:-:S11]  /*2a860*/  UISETP.NE.AND UP0, UPT, UR9, 0x1, UPT ;  /* 0x000000010900788c */ /* 0x000fd6000bf05270 */
[----:B------:R-:W-:Y:S02]  /*2a870*/  @UP0 ULDC.64 UR10, c[0x0][0xd58] ;  /* 0x00035600000a0ab9 */ /* 0x000fe40000000a00 */
[----:B------:R-:W-:-:S04]  /*2a880*/  UIMAD.WIDE.U32 UR4, UR8, UR10, URZ ;  /* 0x0000000a080472a5 */ /* 0x000fc8000f8e003f */
[----:B------:R-:W-:-:S04]  /*2a890*/  @UP0 USHF.R.U32.HI UR6, URZ, UR11, UR5 ;  /* 0x0000000b3f060299 */ /* 0x000fc80008011605 */
[----:B------:R-:W-:-:S12]  /*2a8a0*/  UIMAD UR4, UR6, UR9, URZ ;  /* 0x00000009060472a4 */ /* 0x000fd8000f8e023f */
.L_x_5343:
        /* <DEDUP_REMOVED lines=48> */
.L_x_5345:
[----:B------:R-:W-:-:S11]  /*2abb0*/  UISETP.NE.AND UP0, UPT, UR5, 0x1, UPT ;  /* 0x000000010500788c */ /* 0x000fd6000bf05270 */
[----:B------:R-:W-:Y:S02]  /*2abc0*/  @UP0 ULDC.64 UR12, c[0x0][0xae0] ;  /* 0x0002b800000c0ab9 */ /* 0x000fe40000000a00 */
[----:B------:R-:W-:-:S04]  /*2abd0*/  UIMAD.WIDE.U32 UR8, UR10, UR12, URZ ;  /* 0x0000000c0a0872a5 */ /* 0x000fc8000f8e003f */
[----:B------:R-:W-:-:S12]  /*2abe0*/  @UP0 USHF.R.U32.HI UR10, URZ, UR13, UR9 ;  /* 0x0000000d3f0a0299 */ /* 0x000fd80008011609 */
.L_x_5346:
[----:B------:R-:W-:-:S04]  /*2abf0*/  UIMAD UR10, UR10, UR5, UR5 ;  /* 0x000000050a0a72a4 */ /* 0x000fc8000f8e0205 */
[----:B------:R-:W-:-:S04]  /*2ac00*/  UISETP.LT.AND UP0, UPT, UR4, UR10, UPT ;  /* 0x0000000a0400728c */ /* 0x000fc8000bf01270 */
[----:B------:R-:W-:-:S12]  /*2ac10*/  USEL UR4, UR4, UR10, UP0 ;  /* 0x0000000a04047287 */ /* 0x000fd80008000000 */
.L_x_5344:
        /* <DEDUP_REMOVED lines=31> */
.L_x_5348:
[----:B------:R-:W-:-:S11]  /*2ae10*/  UISETP.NE.AND UP0, UPT, UR5, 0x1, UPT ;  /* 0x000000010500788c */ /* 0x000fd6000bf05270 */
[----:B------:R-:W-:Y:S02]  /*2ae20*/  @UP0 ULDC.64 UR10, c[0x0][0xae0] ;  /* 0x0002b800000a0ab9 */ /* 0x000fe40000000a00 */
[----:B------:R-:W-:-:S04]  /*2ae30*/  UIMAD.WIDE.U32 UR6, UR4, UR10, URZ ;  /* 0x0000000a040672a5 */ /* 0x000fc8000f8e003f */
[----:B------:R-:W-:-:S12]  /*2ae40*/  @UP0 USHF.R.U32.HI UR4, URZ, UR11, UR7 ;  /* 0x0000000b3f040299 */ /* 0x000fd80008011607 */
.L_x_5349:
[----:B------:R-:W-:-:S04]  /*2ae50*/  UIMAD UR4, UR4, UR5, URZ ;  /* 0x00000005040472a4 */ /* 0x000fc8000f8e023f */
[----:B------:R-:W-:-:S04]  /*2ae60*/  UISETP.LT.AND UP0, UPT, UR8, UR4, UPT ;  /* 0x000000040800728c */ /* 0x000fc8000bf01270 */
[----:B------:R-:W-:-:S12]  /*2ae70*/  USEL UR8, UR8, UR4, !UP0 ;  /* 0x0000000408087287 */ /* 0x000fd8000c000000 */
.L_x_5347:
        /* <DEDUP_REMOVED lines=24> */
[----:B0-----:R-:W-:-:S05]  /*2b000*/  IADD3 R0, R0, UR41, R3 ;  /* 0x0000002900007c10 */ /* 0x001fca000fffe003 */
[----:B------:R3:W-:Y:S01]  /*2b010*/  STL [R1+0x450], R0 ;  /* 0x0004500001007387 */ /* 0x0007e20000100800 */
[----:B------:R-:W-:Y:S05]  /*2b020*/  BRA `(.L_x_5352) ;  /* 0x0000005400c47947 */ /* 0x000fea0003800000 */
.L_x_5351:
        /* <DEDUP_REMOVED lines=20> */
.L_x_5354:
[----:B------:R-:W-:Y:S05]  /*2b170*/  BSYNC B6 ;  /* 0x0000000000067941 */ /* 0x000fea0003800000 */
.L_x_5353:
        /* <DEDUP_REMOVED lines=20> */
.L_x_5357:
        /* <DEDUP_REMOVED lines=15> */
.L_x_5356:
[----:B------:R-:W-:Y:S05]  /*2b3b0*/  BSYNC B6 ;  /* 0x0000000000067941 */ /* 0x000fea0003800000 */
.L_x_5355:
        /* <DEDUP_REMOVED lines=12> */
[----:B------:R-:W-:Y:S01]  /*2b480*/  LOP3.LUT R18, R18, 0xfffffffe, RZ, 0xc0, !PT ;  /* 0xfffffffe12127812 */ /* 0x000fe200078ec0ff */
[----:B------:R-:W1:Y:S02]  /*2b490*/  S2R R4, SR_TID.X ;  /* 0x0000000000047919 */ /* 0x000e640000002100 */
[----:B------:R-:W-:Y:S01]  /*2b4a0*/  VIADD R0, R0, 0xffffffff ;  /* 0xffffffff00007836 */ /* 0x000fe20000000000 */
[----:B0-----:R-:W0:Y:S02]  /*2b4b0*/  LDC.64 R2, c[0x0][0x418] ;  /* 0x00010600ff027b82 */ /* 0x001e240000000a00 */
[----:B0-----:R-:W-:Y:S02]  /*2b4c0*/  ISETP.NE.U32.AND P0, PT, R2, RZ, PT ;  /* 0x000000ff0200720c */ /* 0x001fe40003f05070 */
[----:B-1----:R-:W-:-:S02]  /*2b4d0*/  SHF.R.U32.HI R4, RZ, 0x5, R4 ;  /* 0x00000005ff047819 */ /* 0x002fc40000011604 */
[----:B------:R-:W-:Y:S02]  /*2b4e0*/  ISETP.NE.AND.EX P1, PT, R3, RZ, PT, P0 ;  /* 0x000000ff0300720c */ /* 0x000fe40003f25300 */
[----:B------:R-:W-:-:S11]  /*2b4f0*/  LOP3.LUT R4, R4, 0x3, RZ, 0xc0, !PT ;  /* 0x0000000304047812 */ /* 0x000fd600078ec0ff */
[----:B------:R-:W-:Y:S02]  /*2b500*/  @P1 LOP3.LUT R18, R18, 0x1, RZ, 0xfc, !PT ;  /* 0x0000000112121812 */ /* 0x000fe400078efcff */
[----:B--2---:R-:W-:Y:S01]  /*2b510*/  SHF.R.S32.HI R8, RZ, 0x1f, R7 ;  /* 0x0000001fff087819 */ /* 0x004fe20000011407 */
[----:B------:R0:W-:Y:S01]  /*2b520*/  STL [R1+0x440], R7 ;  /* 0x0004400701007387 */ /* 0x0001e20000100800 */
[----:B------:R-:W-:-:S03]  /*2b530*/  SEL R16, R7, RZ, !P1 ;  /* 0x000000ff07107207 */ /* 0x000fc60004800000 */
[----:B------:R0:W-:Y:S01]  /*2b540*/  STL [R1+0x44c], R8 ;  /* 0x00044c0801007387 */ /* 0x0001e20000100800 */
[----:B------:R-:W-:Y:S05]  /*2b550*/  BRA.DIV UR4, `(.L_x_5358) ;  /* 0x0000005a04647947 */ /* 0x000fea000b800000 */
[----:B------:R1:W2:Y:S02]  /*2b560*/  SHFL.IDX PT, R14, R4, RZ, 0x1f ;  /* 0x00001fff040e7589 */ /* 0x0002a400000e0000 */
.L_x_5473:
[----:B------:R3:W-:Y:S01]  /*2b570*/  STL [R1+0x45c], R0 ;  /* 0x00045c0001007387 */ /* 0x0007e20000100800 */
[----:B--2---:R-:W-:Y:S02]  /*2b580*/  ISETP.NE.AND P0, PT, R14, RZ, PT ;  /* 0x000000ff0e00720c */ /* 0x004fe40003f05270 */
[----:B------:R-:W-:Y:S02]  /*2b590*/  PLOP3.LUT P2, PT, PT, PT, PT, 0x8, 0x0 ;  /* 0x000000000000781c */ /* 0x000fe40003f4e170 */
[----:B------:R-:W-:-:S11]  /*2b5a0*/  LOP3.LUT R18, R18, 0xfffffffd, RZ, 0xc0, !PT ;  /* 0xfffffffd12127812 */ /* 0x000fd600078ec0ff */
[----:B------:R-:W-:Y:S01]  /*2b5b0*/  @P2 LOP3.LUT R18, R18, 0x2, RZ, 0xfc, !PT ;  /* 0x0000000212122812 */ /* 0x000fe200078efcff */
[----:B---3--:R-:W-:Y:S06]  /*2b5c0*/  @P0 BRA `(.L_x_5359) ;  /* 0x0000000000f00947 */ /* 0x008fec0003800000 */
[----:B------:R-:W-:-:S03]  /*2b5d0*/  UMOV UR4, 0xffffffff ;  /* 0xffffffff00047882 */ /* 0x000fc60000000000 */
[----:B------:R-:W-:Y:S05]  /*2b5e0*/  BRA.DIV UR4, `(.L_x_5360) ;  /* 0x0000005a04607947 */ /* 0x000fea000b800000 */
[----:B------:R-:W-:-:S13]  /*2b5f0*/  ELECT P6, URZ, PT ;  /* 0x00000000003f782f */ /* 0x000fda00038c0000 */
.L_x_5476:
[----:B------:R-:W-:Y:S05]  /*2b600*/  @!P6 BRA `(.L_x_5359) ;  /* 0x0000000000e0e947 */ /* 0x000fea0003800000 */
[----:B------:R-:W-:Y:S01]  /*2b610*/  IMAD.MOV.U32 R16, RZ, RZ, R7 ;  /* 0x000000ffff107224 */ /* 0x000fe200078e0007 */
[----:B------:R-:W-:Y:S06]  /*2b620*/  @!P1 BRA `(.L_x_5361) ;  /* 0x00000000004c9947 */ /* 0x000fec0003800000 */
[----:B------:R-:W2:Y:S01]  /*2b630*/  LDC R6, c[0x0][0x43c] ;  /* 0x00010f00ff067b82 */ /* 0x000ea20000000800 */
[----:B------:R-:W-:Y:S01]  /*2b640*/  IMAD.MOV.U32 R9, RZ, RZ, R0 ;  /* 0x000000ffff097224 */ /* 0x000fe200078e0000 */
[----:B------:R-:W-:Y:S01]  /*2b650*/  ULDC.64 UR4, c[0x0][0x428] ;  /* 0x00010a0000047ab9 */ /* 0x000fe20000000a00 */
[----:B--2---:R-:W-:-:S13]  /*2b660*/  ISETP.NE.AND P0, PT, R6, 0x1, PT ;  /* 0x000000010600780c */ /* 0x004fda0003f05270 */
[----:B-1----:R-:W1:Y:S02]  /*2b670*/  @P0 LDC.64 R4, c[0x0][0x440] ;  /* 0x00011000ff040b82 */ /* 0x002e640000000a00 */
[----:B-1----:R-:W-:-:S04]  /*2b680*/  @P0 IMAD.HI.U32 R0, R9, R4, RZ ;  /* 0x0000000409000227 */ /* 0x002fc800078e00ff */
        /* <DEDUP_REMOVED lines=13> */
.L_x_5361:
[----:B--2---:R-:W2:Y:S01]  /*2b760*/  LDL R2, [R1+0x448] ;  /* 0x0004480001027983 */ /* 0x004ea20000100800 */
[----:B------:R-:W-:Y:S01]  /*2b770*/  IMAD R0, R19, 0x8, R17 ;  /* 0x0000000813007824 */ /* 0x000fe200078e0211 */
[----:B--2---:R-:W-:-:S04]  /*2b780*/  SHF.L.U32 R2, R2, 0x1f, RZ ;  /* 0x0000001f02027819 */ /* 0x004fc800000006ff */
[----:B------:R-:W2:Y:S02]  /*2b790*/  SYNCS.PHASECHK.TRANS64.TRYWAIT P0, [R0+URZ+0x38840], R2 ;  /* 0x03884002000075a7 */ /* 0x000ea4000800017f */
[----:B--2---:R-:W-:Y:S05]  /*2b7a0*/  @!P0 BRA `(.L_x_5362) ;  /* 0x0000005800108947 */ /* 0x004fea0003800000 */
.L_x_5477:
        /* <DEDUP_REMOVED lines=11> */
.L_x_5363:
[----:B--2---:R-:W2:Y:S01]  /*2b860*/  LDL R2, [R1+0x45c] ;  /* 0x00045c0001027983 */ /* 0x004ea20000100800 */
[----:B------:R-:W-:Y:S01]  /*2b870*/  R2UR UR33, R0 ;  /* 0x00000000002172ca */ /* 0x000fe200000e0000 */
[----:B------:R-:W-:Y:S01]  /*2b880*/  IMAD R0, R19, 0x2000, R17 ;  /* 0x0000200013007824 */ /* 0x000fe200078e0211 */
[----:B------:R-:W-:Y:S01]  /*2b890*/  UIADD3 UR4, UP0, UR44, 0x370, URZ ;  /* 0x000003702c047890 */ /* 0x000fe2000ff1e03f */
[----:B-----5:R-:W-:Y:S01]  /*2b8a0*/  R2UR UR37, R16 ;  /* 0x00000000102572ca */ /* 0x020fe200000e0000 */
[----:B------:R-:W-:Y:S01]  /*2b8b0*/  UMOV UR6, 0x0 ;  /* 0x0000000000067882 */ /* 0x000fe20000000000 */
[----:B------:R-:W-:Y:S01]  /*2b8c0*/  UMOV UR7, 0x14f00000 ;  /* 0x14f0000000077882 */ /* 0x000fe20000000000 */
[----:B------:R-:W-:Y:S01]  /*2b8d0*/  R2UR UR32, R0 ;  /* 0x00000000002072ca */ /* 0x000fe200000e0000 */
[----:B------:R-:W-:Y:S01]  /*2b8e0*/  UIADD3.X UR5, URZ, UR45, URZ, UP0, !UPT ;  /* 0x0000002d3f057290 */ /* 0x000fe200087fe43f */
[----:B------:R-:W-:Y:S01]  /*2b8f0*/  PLOP3.LUT P0, PT, PT, PT, PT, 0x80, 0x0 ;  /* 0x000000000000781c */ /* 0x000fe20003f0f070 */
[----:B------:R-:W-:Y:S01]  /*2b900*/  UMOV UR34, URZ ;  /* 0x0000003f00227c82 */ /* 0x000fe20008000000 */
[----:B------:R-:W-:-:S03]  /*2b910*/  LOP3.LUT R18, R18, 0xfffffffd, RZ, 0xc0, !PT ;  /* 0xfffffffd12127812 */ /* 0x000fc600078ec0ff */
[----:B------:R-:W-:-:S06]  /*2b920*/  UIADD3 UR33, UR33, 0x38830, URZ ;  /* 0x0003883021217890 */ /* 0x000fcc000fffe03f */
[----:B------:R-:W-:Y:S02]  /*2b930*/  UIADD3 UR32, UR32, 0x22400, URZ ;  /* 0x0002240020207890 */ /* 0x000fe4000fffe03f */
[----:B------:R-:W-:Y:S02]  /*2b940*/  @P0 LOP3.LUT R18, R18, 0x2, RZ, 0xfc, !PT ;  /* 0x0000000212120812 */ /* 0x000fe400078efcff */
[----:B--2---:R-:W-:-:S13]  /*2b950*/  R2UR UR35, R2 ;  /* 0x00000000022372ca */ /* 0x004fda00000e0000 */
[----:B------:R-:W-:-:S09]  /*2b960*/  USHF.L.U32 UR35, UR35, 0x6, URZ ;  /* 0x0000000623237899 */ /* 0x000fd2000800063f */
[----:B------:R2:W-:Y:S02]  /*2b970*/  UTMALDG.4D [UR32], [UR4], desc[UR6] ;  /* 0x00000620040075b4 */ /* 0x0005e40008019000 */
[----:B--2---:R-:W-:Y:S01]  /*2b980*/  NOP ;  /* 0x0000000000007918 */ /* 0x004fe20000000000 */
.L_x_5359:
[----:B------:R-:W-:Y:S05]  /*2b990*/  WARPSYNC.ALL ;  /* 0x0000000000007948 */ /* 0x000fea0003800000 */
[----:B------:R-:W-:Y:S01]  /*2b9a0*/  VIADD R0, R17, 0x20400 ;  /* 0x0002040011007836 */ /* 0x000fe20000000000 */
[----:B------:R-:W-:Y:S01]  /*2b9b0*/  BAR.SYNC.DEFER_BLOCKING 0x8, 0x100 ;  /* 0x0204000000007b1d */ /* 0x000fe20000010000 */
[----:B------:R-:W-:Y:S02]  /*2b9c0*/  USHF.R.S32.HI UR43, URZ, 0x1f, UR36 ;  /* 0x0000001f3f2b7899 */ /* 0x000fe40008011424 */
[----:B------:R-:W-:Y:S01]  /*2b9d0*/  USHF.R.S32.HI UR37, URZ, 0x1f, UR42 ;  /* 0x0000001f3f257899 */ /* 0x000fe2000801142a */
[----:B------:R-:W-:-:S02]  /*2b9e0*/  LOP3.LUT P0, RZ, R0, 0x3ff, RZ, 0xc0, !PT ;  /* 0x000003ff00ff7812 */ /* 0x000fc4000780c0ff */
[----:B------:R-:W-:Y:S11]  /*2b9f0*/  BSSY B6, `(.L_x_5364) ;  /* 0x0000012000067945 */ /* 0x000ff60003800000 */
[----:B------:R-:W-:Y:S05]  /*2ba00*/  @!P0 BRA `(.L_x_5365) ;  /* 0x0000000000408947 */ /* 0x000fea0003800000 */
[----:B------:R-:W-:Y:S01]  /*2ba10*/  MOV R2, 0x0 ;  /* 0x0000000000027802 */ /* 0x000fe20000000f00 */
[----:B------:R-:W-:Y:S01]  /*2ba20*/  ULDC.64 UR4, c[0x4][0x118] ;  /* 0x0100460000047ab9 */ /* 0x000fe20000000a00 */
[----:B------:R-:W-:Y:S01]  /*2ba30*/  ULDC.64 UR6, c[0x4][0x120] ;  /* 0x0100480000067ab9 */ /* 0x000fe20000000a00 */
[----:B------:R-:W-:Y:S01]  /*2ba40*/  ULDC.64 UR8, c[0x4][0x58] ;  /* 0x0100160000087ab9 */ /* 0x000fe20000000a00 */
[----:B-1----:R-:W-:Y:S02]  /*2ba50*/  IMAD.U32 R4, RZ, RZ, UR4 ;  /* 0x00000004ff047e24 */ /* 0x002fe4000f8e00ff */
        /* <DEDUP_REMOVED lines=10> */
[----:B-1----:R-:W-:Y:S05]  /*2bb00*/  CALL.ABS.NOINC R2 ;  /* 0x0000000002007343 */ /* 0x002fea0003c00000 */
.L_x_5365:
[----:B------:R-:W-:Y:S05]  /*2bb10*/  BSYNC B6 ;  /* 0x0000000000067941 */ /* 0x000fea0003800000 */
.L_x_5364:
[----:B------:R-:W2:Y:S01]  /*2bb20*/  LDC R6, c[0x0][0x448] ;  /* 0x00011200ff067b82 */ /* 0x000ea20000000800 */
[----:B------:R-:W1:Y:S01]  /*2bb30*/  S2R R2, SR_TID.X ;  /* 0x0000000000027919 */ /* 0x000e620000002100 */
[----:B------:R-:W-:Y:S02]  /*2bb40*/  ULDC.64 UR8, c[0x0][0x2d8] ;  /* 0x0000b60000087ab9 */ /* 0x000fe40000000a00 */
[----:B------:R-:W-:Y:S01]  /*2bb50*/  UIMAD UR6, UR43, UR8, URZ ;  /* 0x000000082b0672a4 */ /* 0x000fe2000f8e023f */
[----:B------:R-:W3:Y:S01]  /*2bb60*/  S2R R0, SR_TID.X ;  /* 0x0000000000007919 */ /* 0x000ee20000002100 */
[----:B------:R-:W-:Y:S02]  /*2bb70*/  UIMAD.WIDE.U32 UR4, UR36, UR8, URZ ;  /* 0x00000008240472a5 */ /* 0x000fe4000f8e003f */
[----:B------:R-:W-:-:S03]  /*2bb80*/  UIMAD UR6, UR36, UR9, UR6 ;  /* 0x00000009240672a4 */ /* 0x000fc6000f8e0206 */
[----:B------:R-:W-:Y:S01]  /*2bb90*/  ULDC.64 UR8, c[0x0][0x2e0] ;  /* 0x0000b80000087ab9 */ /* 0x000fe20000000a00 */
[----:B------:R-:W-:Y:S02]  /*2bba0*/  UIADD3 UR5, UR5, UR6, URZ ;  /* 0x0000000605057290 */ /* 0x000fe4000fffe03f */
[----:B------:R-:W-:Y:S02]  /*2bbb0*/  UIMAD UR6, UR37, UR8, URZ ;  /* 0x00000008250672a4 */ /* 0x000fe4000f8e023f */
[----:B------:R-:W-:Y:S02]  /*2bbc0*/  UIMAD.WIDE.U32 UR4, UR42, UR8, UR4 ;  /* 0x000000082a0472a5 */ /* 0x000fe4000f8e0004 */
[----:B------:R-:W-:-:S04]  /*2bbd0*/  UIMAD UR6, UR42, UR9, UR6 ;  /* 0x000000092a0672a4 */ /* 0x000fc8000f8e0206 */
[----:B------:R-:W-:Y:S02]  /*2bbe0*/  UIADD3 UR6, UR5, UR6, URZ ;  /* 0x0000000605067290 */ /* 0x000fe4000fffe03f */
[----:B------:R-:W-:Y:S01]  /*2bbf0*/  IMAD.U32 R5, RZ, RZ, UR5 ;  /* 0x00000005ff057e24 */ /* 0x000fe2000f8e00ff */
[----:B--2---:R-:W-:Y:S02]  /*2bc00*/  ISETP.NE.AND P0, PT, R6, 0x1, PT ;  /* 0x000000010600780c */ /* 0x004fe40003f05270 */
[----:B-1----:R-:W-:-:S11]  /*2bc10*/  LOP3.LUT R4, R2, 0x7f, RZ, 0xc0, !PT ;  /* 0x0000007f02047812 */ /* 0x002fd600078ec0ff */
[----:B------:R-:W1:Y:S01]  /*2bc20*/  @P0 LDC R3, c[0x0][0x44c] ;  /* 0x00011300ff030b82 */ /* 0x000e620000000800 */
[----:B---3--:R-:W-:Y:S01]  /*2bc30*/  IMAD.SHL.U32 R0, R0, 0x10, RZ ;  /* 0x0000001000007824 */ /* 0x008fe200078e00ff */
[----:B------:R-:W-:-:S04]  /*2bc40*/  SHF.R.U32.HI R4, RZ, 0x3, R4 ;  /* 0x00000003ff047819 */ /* 0x000fc80000011604 */
[----:B------:R-:W-:Y:S01]  /*2bc50*/  LOP3.LUT R0, R4, 0x70, R0, 0xf8, !PT ;  /* 0x0000007004007812 */ /* 0x000fe200078ef800 */
[----:B------:R-:W-:Y:S01]  /*2bc60*/  IMAD.U32 R4, RZ, RZ, UR4 ;  /* 0x00000004ff047e24 */ /* 0x000fe2000f8e00ff */
[----:B------:R-:W2:Y:S01]  /*2bc70*/  @P0 LDC R2, c[0x0][0x450] ;  /* 0x00011400ff020b82 */ /* 0x000ea20000000800 */
[----:B------:R-:W-:Y:S02]  /*2bc80*/  ULDC.64 UR4, c[0x0][0x2d0] ;  /* 0x0000b40000047ab9 */ /* 0x000fe40000000a00 */
[----:B0-----:R-:W-:-:S04]  /*2bc90*/  VIADD R7, R0, UR40 ;  /* 0x0000002800077c36 */ /* 0x001fc80008000000 */
[----:B------:R-:W-:Y:S01]  /*2bca0*/  IMAD.MOV.U32 R0, RZ, RZ, R7 ;  /* 0x000000ffff007224 */ /* 0x000fe200078e0007 */
[----:B------:R0:W-:Y:S01]  /*2bcb0*/  STL [R1+0x458], R7 ;  /* 0x0004580701007387 */ /* 0x0001e20000100800 */
[----:B-1----:R-:W-:-:S05]  /*2bcc0*/  @P0 IMAD.HI.U32 R3, R7, R3, RZ ;  /* 0x0000000307030227 */ /* 0x002fca00078e00ff */
[----:B--2---:R-:W-:Y:S01]  /*2bcd0*/  @P0 SHF.R.U32.HI R0, RZ, R2, R3 ;  /* 0x00000002ff000219 */ /* 0x004fe20000011603 */
[----:B------:R-:W-:Y:S02]  /*2bce0*/  IMAD.MOV.U32 R2, RZ, RZ, R4 ;  /* 0x000000ffff027224 */ /* 0x000fe400078e0004 */
[----:B------:R-:W-:Y:S01]  /*2bcf0*/  IMAD.U32 R3, RZ, RZ, UR6 ;  /* 0x00000006ff037e24 */ /* 0x000fe2000f8e00ff */
[----:B------:R-:W-:Y:S01]  /*2bd00*/  SHF.R.S32.HI R4, RZ, 0x1f, R0 ;  /* 0x0000001fff047819 */ /* 0x000fe20000011400 */
[----:B------:R-:W1:Y:S01]  /*2bd10*/  S2R R9, SR_TID.X ;  /* 0x0000000000097919 */ /* 0x000e620000002100 */
[----:B------:R-:W-:Y:S01]  /*2bd20*/  ULDC.64 UR6, c[0x0][0x280] ;  /* 0x0000a00000067ab9 */ /* 0x000fe20000000a00 */
[----:B------:R-:W-:-:S04]  /*2bd30*/  IMAD.WIDE.U32 R2, R0, UR4, R2 ;  /* 0x0000000400027c25 */ /* 0x000fc8000f8e0002 */
[----:B------:R-:W-:-:S04]  /*2bd40*/  IMAD R4, R4, UR4, RZ ;  /* 0x0000000404047c24 */ /* 0x000fc8000f8e02ff */
[----:B------:R-:W-:Y:S01]  /*2bd50*/  IMAD R4, R0, UR5, R4 ;  /* 0x0000000500047c24 */ /* 0x000fe2000f8e0204 */
[----:B------:R-:W-:Y:S01]  /*2bd60*/  ULDC.64 UR4, c[0x0][0x2c8] ;  /* 0x0000b20000047ab9 */ /* 0x000fe20000000a00 */
[----:B------:R-:W-:Y:S02]  /*2bd70*/  IMAD.MOV R0, RZ, RZ, -R0 ;  /* 0x000000ffff007224 */ /* 0x000fe400078e0a00 */
[----:B------:R-:W-:Y:S02]  /*2bd80*/  IMAD.IADD R3, R3, 0x1, R4 ;  /* 0x0000000103037824 */ /* 0x000fe400078e0204 */
[----:B------:R-:W-:Y:S02]  /*2bd90*/  IMAD R0, R6, R0, R7 ;  /* 0x0000000006007224 */ /* 0x000fe400078e0207 */
[----:B0-----:R0:W5:Y:S02]  /*2bda0*/  LDL R7, [R1+0x444] ;  /* 0x0004440001077983 */ /* 0x0011640000100800 */
[----:B------:R-:W-:Y:S01]  /*2bdb0*/  IMAD.WIDE.U32 R2, R0, UR4, R2 ;  /* 0x0000000400027c25 */ /* 0x000fe2000f8e0002 */
[----:B------:R-:W-:-:S05]  /*2bdc0*/  SHF.R.S32.HI R4, RZ, 0x1f, R0 ;  /* 0x0000001fff047819 */ /* 0x000fca0000011400 */
[----:B------:R-:W-:Y:S01]  /*2bdd0*/  IMAD R4, R4, UR4, RZ ;  /* 0x0000000404047c24 */ /* 0x000fe2000f8e02ff */
[----:B------:R-:W-:-:S03]  /*2bde0*/  ULDC UR4, c[0x0][0x2b8] ;  /* 0x0000ae0000047ab9 */ /* 0x000fc60000000800 */
[----:B------:R-:W-:Y:S01]  /*2bdf0*/  IMAD R4, R0, UR5, R4 ;  /* 0x0000000500047c24 */ /* 0x000fe2000f8e0204 */
[----:B------:R-:W-:Y:S01]  /*2be00*/  LEA R0, P1, R2, UR6, 0x1 ;  /* 0x0000000602007c11 */ /* 0x000fe2000f8208ff */
[C---:B-1----:R-:W-:Y:S01]  /*2be10*/  IMAD.SHL.U32 R8, R9.reuse, 0x8, RZ ;  /* 0x0000000809087824 */ /* 0x042fe200078e00ff */
[----:B------:R-:W-:Y:S01]  /*2be20*/  LOP3.LUT R9, R9, 0x7f, RZ, 0xc0, !PT ;  /* 0x0000007f09097812 */ /* 0x000fe200078ec0ff */
[----:B------:R-:W-:-:S03]  /*2be30*/  IMAD.IADD R3, R3, 0x1, R4 ;  /* 0x0000000103037824 */ /* 0x000fc600078e0204 */
[----:B------:R-:W-:Y:S02]  /*2be40*/  LOP3.LUT R8, R8, 0x38, RZ, 0xc0, !PT ;  /* 0x0000003808087812 */ /* 0x000fe400078ec0ff */
[----:B------:R-:W-:Y:S02]  /*2be50*/  LEA.HI.X R3, R2, UR7, R3, 0x1, P1 ;  /* 0x0000000702037c11 */ /* 0x000fe400088f0c03 */
[----:B------:R-:W-:Y:S01]  /*2be60*/  ISETP.GE.AND P0, PT, R8, UR4, PT ;  /* 0x0000000408007c0c */ /* 0x000fe2000bf06270 */
[----:B------:R-:W-:Y:S01]  /*2be70*/  UMOV UR4, 0xffffffff ;  /* 0xffffffff00047882 */ /* 0x000fe20000000000 */
[----:B------:R-:W-:Y:S02]  /*2be80*/  SHF.R.U32.HI R9, RZ, 0x3, R9 ;  /* 0x00000003ff097819 */ /* 0x000fe40000011609 */
[----:B0-----:R-:W-:Y:S09]  /*2be90*/  BRA.DIV UR4, `(.L_x_5366) ;  /* 0x0000005204687947 */ /* 0x001ff2000b800000 */
[----:B------:R-:W0:Y:S01]  /*2bea0*/  SHFL.IDX PT, R5, R0, RZ, 0x181f ;  /* 0x00181fff00057589 */ /* 0x000e2200000e0000 */
[----:B------:R-:W-:Y:S01]  /*2beb0*/  ULDC UR4, c[0x0][0x288] ;  /* 0x0000a20000047ab9 */ /* 0x000fe20000000800 */
[----:B------:R-:W-:Y:S02]  /*2bec0*/  VIADD R9, R9, UR40 ;  /* 0x0000002809097c36 */ /* 0x000fe40008000000 */
[----:B------:R-:W1:Y:S01]  /*2bed0*/  SHFL.IDX PT, R4, R3, RZ, 0x181f ;  /* 0x00181fff03047589 */ /* 0x000e6200000e0000 */
[----:B------:R-:W-:Y:S02]  /*2bee0*/  IMAD R2, R6, UR4, RZ ;  /* 0x0000000406027c24 */ /* 0x000fe4000f8e02ff */
[C---:B------:R-:W-:Y:S01]  /*2bef0*/  VIADD R6, R9.reuse, 0x10 ;  /* 0x0000001009067836 */ /* 0x040fe20000000000 */
[----:B------:R-:W-:Y:S02]  /*2bf00*/  STL [R1+0x454], R9 ;  /* 0x0004540901007387 */ /* 0x000fe40000100800 */
[----:B------:R-:W-:-:S02]  /*2bf10*/  ISETP.GE.AND P1, PT, R9, R2, PT ;  /* 0x000000020900720c */ /* 0x000fc40003f26270 */
[----:B------:R2:W-:Y:S11]  /*2bf20*/  STL [R1+0x460], R6 ;  /* 0x0004600601007387 */ /* 0x0005f60000100800 */
[----:B0-----:R-:W-:-:S05]  /*2bf30*/  @!P1 LEA R5, P2, R8, R5, 0x1 ;  /* 0x0000000508059211 */ /* 0x001fca00078408ff */
[----:B-1----:R-:W-:-:S05]  /*2bf40*/  @!P1 IMAD.X R4, RZ, RZ, R4, P2 ;  /* 0x000000ffff049224 */ /* 0x002fca00010e0604 */
[----:B------:R-:W-:-:S04]  /*2bf50*/  @!P1 LOP3.LUT R5, R5, R4, RZ, 0x3c, !PT ;  /* 0x0000000405059212 */ /* 0x000fc800078e3cff */
[----:B------:R-:W-:-:S04]  /*2bf60*/  @!P1 LOP3.LUT R4, R5, R4, RZ, 0x3c, !PT ;  /* 0x0000000405049212 */ /* 0x000fc800078e3cff */
[----:B------:R-:W-:-:S05]  /*2bf70*/  @!P1 LOP3.LUT R5, R5, R4, RZ, 0x3c, !PT ;  /* 0x0000000405059212 */ /* 0x000fca00078e3cff */
[----:B------:R-:W-:Y:S01]  /*2bf80*/  @!PT LDS RZ, [RZ] ;  /* 0x00000000fffff984 */ /* 0x000fe20000000800 */
[----:B-----5:R0:W-:Y:S01]  /*2bf90*/  @!P1 LDGSTS.E.BYPASS.LTC128B.128 [R7+0x20400], desc[UR46][R4.64], !P0 ;  /* 0x2040000004079fae */ /* 0x0201e2000c101d6e */
[----:B------:R-:W-:Y:S01]  /*2bfa0*/  ISETP.GE.AND P1, PT, R6, R2, PT ;  /* 0x000000020600720c */ /* 0x000fe20003f26270 */
[----:B--2---:R-:W-:-:S05]  /*2bfb0*/  VIADD R6, R9, 0x20 ;  /* 0x0000002009067836 */ /* 0x004fca0000000000 */
[----:B------:R-:W-:Y:S04]  /*2bfc0*/  STL [R1+0x464], R6 ;  /* 0x0004640601007387 */ /* 0x000fe80000100800 */
[----:B0-----:R-:W0:Y:S04]  /*2bfd0*/  SHFL.IDX PT, R5, R0, 0x1, 0x181f ;  /* 0x00381f0000057f89 */ /* 0x001e2800000e0000 */
[----:B------:R-:W1:Y:S01]  /*2bfe0*/  SHFL.IDX PT, R4, R3, 0x1, 0x181f ;  /* 0x00381f0003047f89 */ /* 0x000e6200000e0000 */
[----:B0-----:R-:W-:-:S05]  /*2bff0*/  @!P1 LEA R5, P2, R8, R5, 0x1 ;  /* 0x0000000508059211 */ /* 0x001fca00078408ff */
[----:B-1----:R-:W-:-:S05]  /*2c000*/  @!P1 IMAD.X R4, RZ, RZ, R4, P2 ;  /* 0x000000ffff049224 */ /* 0x002fca00010e0604 */
[----:B------:R-:W-:-:S04]  /*2c010*/  @!P1 LOP3.LUT R5, R5, R4, RZ, 0x3c, !PT ;  /* 0x0000000405059212 */ /* 0x000fc800078e3cff */
[----:B------:R-:W-:-:S04]  /*2c020*/  @!P1 LOP3.LUT R4, R5, R4, RZ, 0x3c, !PT ;  /* 0x0000000405049212 */ /* 0x000fc800078e3cff */
[----:B------:R-:W-:-:S05]  /*2c030*/  @!P1 LOP3.LUT R5, R5, R4, RZ, 0x3c, !PT ;  /* 0x0000000405059212 */ /* 0x000fca00078e3cff */
[----:B------:R0:W-:Y:S01]  /*2c040*/  @!P1 LDGSTS.E.BYPASS.LTC128B.128 [R7+0x20c00], desc[UR46][R4.64], !P0 ;  /* 0x20c0000004079fae */ /* 0x0001e2000c101d6e */
[----:B------:R-:W-:-:S03]  /*2c050*/  ISETP.GE.AND P1, PT, R6, R2, PT ;  /* 0x000000020600720c */ /* 0x000fc60003f26270 */
[----:B0-----:R-:W0:Y:S04]  /*2c060*/  SHFL.IDX PT, R5, R0, 0x2, 0x181f ;  /* 0x00581f0000057f89 */ /* 0x001e2800000e0000 */
[----:B------:R-:W1:Y:S04]  /*2c070*/  SHFL.IDX PT, R4, R3, 0x2, 0x181f ;  /* 0x00581f0003047f89 */ /* 0x000e6800000e0000 */
[----:B------:R-:W2:Y:S04]  /*2c080*/  SHFL.IDX PT, R0, R0, 0x3, 0x181f ;  /* 0x00781f0000007f89 */ /* 0x000ea800000e0000 */
[----:B------:R-:W3:Y:S01]  /*2c090*/  SHFL.IDX PT, R3, R3, 0x3, 0x181f ;  /* 0x00781f0003037f89 */ /* 0x000ee200000e0000 */
[----:B0-----:R-:W-:-:S05]  /*2c0a0*/  @!P1 LEA R5, P2, R8, R5, 0x1 ;  /* 0x0000000508059211 */ /* 0x001fca00078408ff */
[----:B-1----:R-:W-:-:S05]  /*2c0b0*/  @!P1 IMAD.X R4, RZ, RZ, R4, P2 ;  /* 0x000000ffff049224 */ /* 0x002fca00010e0604 */
[----:B------:R-:W-:-:S04]  /*2c0c0*/  @!P1 LOP3.LUT R5, R5, R4, RZ, 0x3c, !PT ;  /* 0x0000000405059212 */ /* 0x000fc800078e3cff */
[----:B------:R-:W-:-:S04]  /*2c0d0*/  @!P1 LOP3.LUT R4, R5, R4, RZ, 0x3c, !PT ;  /* 0x0000000405049212 */ /* 0x000fc800078e3cff */
[----:B------:R-:W-:-:S05]  /*2c0e0*/  @!P1 LOP3.LUT R5, R5, R4, RZ, 0x3c, !PT ;  /* 0x0000000405059212 */ /* 0x000fca00078e3cff */
[----:B--23--:R1:W-:Y:S02]  /*2c0f0*/  @!P1 LDGSTS.E.BYPASS.LTC128B.128 [R7+0x21400], desc[UR46][R4.64], !P0 ;  /* 0x2140000004079fae */ /* 0x00c3e4000c101d6e */
.L_x_5486:
[----:B01----:R-:W2:Y:S02]  /*2c100*/  LDL R4, [R1+0x454] ;  /* 0x0004540001047983 */ /* 0x003ea40000100800 */
[----:B--2---:R-:W-:-:S05]  /*2c110*/  VIADD R4, R4, 0x30 ;  /* 0x0000003004047836 */ /* 0x004fca0000000000 */
[----:B------:R-:W-:Y:S01]  /*2c120*/  ISETP.GE.AND P1, PT, R4, R2, PT ;  /* 0x000000020400720c */ /* 0x000fe20003f26270 */
[----:B------:R0:W-:-:S12]  /*2c130*/  STL [R1+0x478], R4 ;  /* 0x0004780401007387 */ /* 0x0001d80000100800 */
[----:B------:R-:W-:-:S05]  /*2c140*/  @!P1 LEA R2, P2, R8, R0, 0x1 ;  /* 0x0000000008029211 */ /* 0x000fca00078408ff */
[----:B------:R-:W-:-:S05]  /*2c150*/  @!P1 IMAD.X R3, RZ, RZ, R3, P2 ;  /* 0x000000ffff039224 */ /* 0x000fca00010e0603 */
[----:B------:R-:W-:Y:S01]  /*2c160*/  @!PT LDS RZ, [RZ] ;  /* 0x00000000fffff984 */ /* 0x000fe20000000800 */
[----:B------:R-:W-:Y:S01]  /*2c170*/  @!PT LDS RZ, [RZ] ;  /* 0x00000000fffff984 */ /* 0x000fe20000000800 */
[----:B------:R-:W-:Y:S01]  /*2c180*/  @!PT LDS RZ, [RZ] ;  /* 0x00000000fffff984 */ /* 0x000fe20000000800 */
[----:B------:R0:W-:Y:S01]  /*2c190*/  @!P1 LDGSTS.E.BYPASS.LTC128B.128 [R7+0x21c00], desc[UR46][R2.64], !P0 ;  /* 0x21c0000002079fae */ /* 0x0001e2000c101d6e */
[----:B------:R-:W-:Y:S01]  /*2c1a0*/  PLOP3.LUT P0, PT, PT, PT, PT, 0x80, 0x0 ;  /* 0x000000000000781c */ /* 0x000fe20003f0f070 */
[----:B------:R-:W-:-:S12]  /*2c1b0*/  NOP ;  /* 0x0000000000007918 */ /* 0x000fd80000000000 */
.L_x_5367:
[----:B------:R-:W-:Y:S02]  /*2c1c0*/  PLOP3.LUT P1, PT, P1, P0, PT, 0xa2, 0x0 ;  /* 0x000000000000781c */ /* 0x000fe40000f21472 */
[----:B------:R-:W-:-:S08]  /*2c1d0*/  @P0 R2UR P1, UR4, R17 ;  /* 0x00000000110402ca */ /* 0x000fd00000020000 */
[----:B------:R-:W-:-:S05]  /*2c1e0*/  @P0 PLOP3.LUT P0, PT, P1, PT, PT, 0x80, 0x0 ;  /* 0x000000000000081c */ /* 0x000fca0000f0f070 */
[----:B------:R-:W-:Y:S01]  /*2c1f0*/  @!P1 SYNCS.ARRIVE.TRANS64.RED.A0T1 RZ, [UR4+0x38800], RZ ;  /* 0x038800ffffff99a7 */ /* 0x000fe20008200404 */
[----:B------:R-:W-:Y:S07]  /*2c200*/  @!P1 ARRIVES.LDGSTSBAR.64.TRANSCNT [UR4+0x38800] ;  /* 0x03880000ff0099b0 */ /* 0x000fee0008000a84 */
[----:B------:R-:W-:Y:S05]  /*2c210*/  @P0 BRA.U.ANY `(.L_x_5367) ;  /* 0xfffffffd00e80947 */ /* 0x000fea000393ffff */
[----:B0-----:R-:W0:Y:S01]  /*2c220*/  LDC.64 R2, c[0x0][0x3d8] ;  /* 0x0000f600ff027b82 */ /* 0x001e220000000a00 */
[----:B------:R-:W-:Y:S01]  /*2c230*/  NOP ;  /* 0x0000000000007918 */ /* 0x000fe20000000000 */
[C---:B0-----:R-:W-:Y:S01]  /*2c240*/  IMAD R0, R2.reuse, UR43, RZ ;  /* 0x0000002b02007c24 */ /* 0x041fe2000f8e02ff */
[----:B------:R0:W-:Y:S01]  /*2c250*/  SYNCS.ARRIVE.TRANS64.A1T0 RZ, [R17+URZ+0x38800], RZ ;  /* 0x038800ff11ff79a7 */ /* 0x0001e2000810003f */
[----:B------:R-:W-:Y:S01]  /*2c260*/  IMAD.WIDE.U32 R4, R2, UR36, RZ ;  /* 0x0000002402047c25 */ /* 0x000fe2000f8e00ff */
[----:B------:R-:W-:Y:S03]  /*2c270*/  BSSY B6, `(.L_x_5368) ;  /* 0x0000018000067945 */ /* 0x000fe60003800000 */
[----:B------:R-:W-:Y:S01]  /*2c280*/  IMAD R3, R3, UR36, R0 ;  /* 0x0000002403037c24 */ /* 0x000fe2000f8e0200 */
[----:B------:R0:W-:Y:S01]  /*2c290*/  STL.64 [R1+0x470], R4 ;  /* 0x0004700401007387 */ /* 0x0001e20000100a00 */
[----:B------:R-:W-:-:S05]  /*2c2a0*/  VIADD R0, R17, 0x26400 ;  /* 0x0002640011007836 */ /* 0x000fca0000000000 */
[----:B------:R-:W-:Y:S01]  /*2c2b0*/  LOP3.LUT P0, RZ, R0, 0x3ff, RZ, 0xc0, !PT ;  /* 0x000003ff00ff7812 */ /* 0x000fe2000780c0ff */
[----:B------:R-:W-:-:S05]  /*2c2c0*/  IMAD.IADD R0, R5, 0x1, R3 ;  /* 0x0000000105007824 */ /* 0x000fca00078e0203 */
[----:B------:R0:W-:Y:S07]  /*2c2d0*/  STL [R1+0x47c], R0 ;  /* 0x00047c0001007387 */ /* 0x0001ee0000100800 */
        /* <DEDUP_REMOVED lines=17> */
.L_x_5369:
[----:B------:R-:W-:Y:S05]  /*2c3f0*/  BSYNC B6 ;  /* 0x0000000000067941 */ /* 0x000fea0003800000 */
.L_x_5368:
[----:B0-----:R-:W2:Y:S01]  /*2c400*/  LDL.LU.64 R4, [R1+0x470] ;  /* 0x0004700001047983 */ /* 0x001ea20000300a00 */
[----:B------:R-:W0:Y:S01]  /*2c410*/  LDC R8, c[0x0][0x448] ;  /* 0x00011200ff087b82 */ /* 0x000e220000000800 */
[----:B------:R-:W-:Y:S02]  /*2c420*/  ULDC.64 UR8, c[0x0][0x3e0] ;  /* 0x0000f80000087ab9 */ /* 0x000fe40000000a00 */
[----:B------:R-:W3:Y:S04]  /*2c430*/  LDL.LU R2, [R1+0x47c] ;  /* 0x00047c0001027983 */ /* 0x000ee80000300800 */
[----:B------:R-:W4:Y:S01]  /*2c440*/  LDL.LU R3, [R1+0x458] ;  /* 0x0004580001037983 */ /* 0x000f220000300800 */
[----:B------:R-:W-:Y:S01]  /*2c450*/  UIMAD UR6, UR37, UR8, URZ ;  /* 0x00000008250672a4 */ /* 0x000fe2000f8e023f */
[----:B------:R-:W-:Y:S01]  /*2c460*/  LOP3.LUT R18, R18, 0xffffffef, RZ, 0xc0, !PT ;  /* 0xffffffef12127812 */ /* 0x000fe200078ec0ff */
[----:B------:R-:W1:Y:S02]  /*2c470*/  S2R R10, SR_TID.X ;  /* 0x00000000000a7919 */ /* 0x000e640000002100 */
[----:B------:R-:W-:Y:S01]  /*2c480*/  UIMAD UR6, UR42, UR9, UR6 ;  /* 0x000000092a0672a4 */ /* 0x000fe2000f8e0206 */
[----:B------:R-:W5:Y:S01]  /*2c490*/  S2R R11, SR_TID.X ;  /* 0x00000000000b7919 */ /* 0x000f620000002100 */
[----:B0-----:R-:W-:-:S13]  /*2c4a0*/  ISETP.NE.AND P0, PT, R8, 0x1, PT ;  /* 0x000000010800780c */ /* 0x001fda0003f05270 */
[----:B------:R-:W0:Y:S01]  /*2c4b0*/  @P0 LDC R0, c[0x0][0x450] ;  /* 0x00011400ff000b82 */ /* 0x000e220000000800 */
[----:B-1----:R-:W-:Y:S02]  /*2c4c0*/  IMAD.SHL.U32 R10, R10, 0x8, RZ ;  /* 0x000000080a0a7824 */ /* 0x002fe400078e00ff */
[----:B-----5:R-:W-:-:S03]  /*2c4d0*/  IMAD.SHL.U32 R9, R11, 0x8, RZ ;  /* 0x000000080b097824 */ /* 0x020fc600078e00ff */
[----:B------:R-:W-:-:S04]  /*2c4e0*/  LOP3.LUT R10, R10, 0x38, RZ, 0xc0, !PT ;  /* 0x000000380a0a7812 */ /* 0x000fc800078ec0ff */
[C---:B------:R-:W-:Y:S02]  /*2c4f0*/  LOP3.LUT R12, R10.reuse, 0x80, RZ, 0xfc, !PT ;  /* 0x000000800a0c7812 */ /* 0x040fe400078efcff */
[----:B------:R-:W-:Y:S02]  /*2c500*/  LOP3.LUT R10, R10, 0x40, RZ, 0xfc, !PT ;  /* 0x000000400a0a7812 */ /* 0x000fe400078efcff */
[----:B------:R-:W-:Y:S02]  /*2c510*/  LOP3.LUT R9, R9, 0x38, RZ, 0xc0, !PT ;  /* 0x0000003809097812 */ /* 0x000fe400078ec0ff */
[----:B--2---:R-:W-:Y:S02]  /*2c520*/  R2UR UR5, R5 ;  /* 0x00000000050572ca */ /* 0x004fe400000e0000 */
[----:B------:R-:W-:Y:S02]  /*2c530*/  R2UR UR4, R4 ;  /* 0x00000000040472ca */ /* 0x000fe400000e0000 */
[----:B---3--:R-:W-:-:S02]  /*2c540*/  R2UR UR5, R2 ;  /* 0x00000000020572ca */ /* 0x008fc400000e0000 */
[----:B------:R-:W1:Y:S01]  /*2c550*/  @P0 LDC R2, c[0x0][0x44c] ;  /* 0x00011300ff020b82 */ /* 0x000e620000000800 */
[----:B----4-:R-:W-:-:S10]  /*2c560*/  IMAD.MOV.U32 R4, RZ, RZ, R3 ;  /* 0x000000ffff047224 */ /* 0x010fd400078e0003 */
[----:B------:R-:W-:-:S04]  /*2c570*/  UIMAD.WIDE.U32 UR4, UR42, UR8, UR4 ;  /* 0x000000082a0472a5 */ /* 0x000fc8000f8e0004 */
[----:B------:R-:W-:Y:S02]  /*2c580*/  UIADD3 UR6, UR5, UR6, URZ ;  /* 0x0000000605067290 */ /* 0x000fe4000fffe03f */
[----:B------:R-:W-:Y:S02]  /*2c590*/  IMAD.U32 R6, RZ, RZ, UR4 ;  /* 0x00000004ff067e24 */ /* 0x000fe4000f8e00ff */
[----:B------:R-:W-:Y:S01]  /*2c5a0*/  IMAD.U32 R7, RZ, RZ, UR5 ;  /* 0x00000005ff077e24 */ /* 0x000fe2000f8e00ff */
[----:B------:R-:W-:Y:S01]  /*2c5b0*/  ULDC.64 UR4, c[0x0][0x3d0] ;  /* 0x0000f40000047ab9 */ /* 0x000fe20000000a00 */
[----:B-1----:R-:W-:-:S05]  /*2c5c0*/  @P0 IMAD.HI.U32 R2, R3, R2, RZ ;  /* 0x0000000203020227 */ /* 0x002fca00078e00ff */
[----:B0-----:R-:W-:Y:S01]  /*2c5d0*/  @P0 SHF.R.U32.HI R4, RZ, R0, R2 ;  /* 0x00000000ff040219 */ /* 0x001fe20000011602 */
[----:B------:R-:W-:-:S03]  /*2c5e0*/  IMAD.MOV.U32 R2, RZ, RZ, R6 ;  /* 0x000000ffff027224 */ /* 0x000fc600078e0006 */
[--C-:B------:R-:W-:Y:S01]  /*2c5f0*/  SHF.R.S32.HI R5, RZ, 0x1f, R4.reuse ;  /* 0x0000001fff057819 */ /* 0x100fe20000011404 */
[----:B------:R-:W-:-:S04]  /*2c600*/  IMAD.MOV R0, RZ, RZ, -R4 ;  /* 0x000000ffff007224 */ /* 0x000fc800078e0a04 */
[----:B------:R-:W-:Y:S02]  /*2c610*/  IMAD R0, R8, R0, R3 ;  /* 0x0000000008007224 */ /* 0x000fe400078e0203 */
[----:B------:R-:W-:Y:S02]  /*2c620*/  IMAD.U32 R3, RZ, RZ, UR6 ;  /* 0x00000006ff037e24 */ /* 0x000fe4000f8e00ff */
[----:B------:R-:W-:Y:S02]  /*2c630*/  IMAD R5, R5, UR4, RZ ;  /* 0x0000000405057c24 */ /* 0x000fe4000f8e02ff */
[----:B------:R-:W-:-:S04]  /*2c640*/  IMAD.WIDE.U32 R2, R4, UR4, R2 ;  /* 0x0000000404027c25 */ /* 0x000fc8000f8e0002 */
        /* <DEDUP_REMOVED lines=14> */
[----:B------:R-:W-:Y:S01]  /*2c730*/  ISETP.GE.AND P3, PT, R9, UR4, PT ;  /* 0x0000000409007c0c */ /* 0x000fe2000bf66270 */
[----:B------:R-:W1:Y:S01]  /*2c740*/  S2R R12, SR_TID.X ;  /* 0x00000000000c7919 */ /* 0x000e620000002100 */
[----:B------:R-:W-:-:S02]  /*2c750*/  LEA.HI.X R6, R2, UR5, R6, 0x1, P0 ;  /* 0x0000000502067c11 */ /* 0x000fc400080f0c06 */
[----:B------:R-:W-:Y:S02]  /*2c760*/  SEL R2, RZ, 0x1, P3 ;  /* 0x00000001ff027807 */ /* 0x000fe40001800000 */
[----:B------:R-:W-:Y:S02]  /*2c770*/  SEL R3, RZ, 0x4, P2 ;  /* 0x00000004ff037807 */ /* 0x000fe40001000000 */
[----:B------:R-:W-:-:S04]  /*2c780*/  SEL R4, RZ, 0x2, P1 ;  /* 0x00000002ff047807 */ /* 0x000fc80000800000 */
[----:B------:R-:W-:Y:S02]  /*2c790*/  IADD3 R2, R3, R4, R2 ;  /* 0x0000000403027210 */ /* 0x000fe40007ffe002 */
[----:B------:R-:W-:-:S04]  /*2c7a0*/  @P3 LOP3.LUT R18, R18, 0x10, RZ, 0xfc, !PT ;  /* 0x0000001012123812 */ /* 0x000fc800078efcff */
[----:B------:R-:W-:-:S04]  /*2c7b0*/  LOP3.LUT R18, R18, 0xfffffffb, RZ, 0xc0, !PT ;  /* 0xfffffffb12127812 */ /* 0x000fc800078ec0ff */
[----:B------:R-:W-:-:S04]  /*2c7c0*/  @P2 LOP3.LUT R18, R18, 0x4, RZ, 0xfc, !PT ;  /* 0x0000000412122812 */ /* 0x000fc800078efcff */
[----:B------:R-:W-:Y:S01]  /*2c7d0*/  LOP3.LUT R18, R18, 0xfffffff7, RZ, 0xc0, !PT ;  /* 0xfffffff712127812 */ /* 0x000fe200078ec0ff */
[----:B0-----:R-:W-:-:S03]  /*2c7e0*/  IMAD.SHL.U32 R10, R10, 0x8, RZ ;  /* 0x000000080a0a7824 */ /* 0x001fc600078e00ff */
[----:B------:R-:W-:Y:S01]  /*2c7f0*/  @P1 LOP3.LUT R18, R18, 0x8, RZ, 0xfc, !PT ;  /* 0x0000000812121812 */ /* 0x000fe200078efcff */
[----:B-1----:R-:W-:Y:S01]  /*2c800*/  IMAD.SHL.U32 R12, R12, 0x8, RZ ;  /* 0x000000080c0c7824 */ /* 0x002fe200078e00ff */
[----:B------:R-:W-:-:S04]  /*2c810*/  LOP3.LUT R10, R10, 0x38, RZ, 0xc0, !PT ;  /* 0x000000380a0a7812 */ /* 0x000fc800078ec0ff */
[----:B------:R-:W-:Y:S02]  /*2c820*/  LOP3.LUT R10, R10, 0x100, RZ, 0xfc, !PT ;  /* 0x000001000a0a7812 */ /* 0x000fe400078efcff */
[----:B------:R-:W-:Y:S02]  /*2c830*/  LOP3.LUT R12, R12, 0x38, RZ, 0xc0, !PT ;  /* 0x000000380c0c7812 */ /* 0x000fe400078ec0ff */
[----:B------:R-:W-:Y:S01]  /*2c840*/  ISETP.GE.AND P0, PT, R10, UR4, PT ;  /* 0x000000040a007c0c */ /* 0x000fe2000bf06270 */
[C---:B------:R-:W-:Y:S01]  /*2c850*/  IMAD.SHL.U32 R10, R11.reuse, 0x8, RZ ;  /* 0x000000080b0a7824 */ /* 0x040fe200078e00ff */
[----:B------:R-:W-:Y:S01]  /*2c860*/  LOP3.LUT R12, R12, 0xc0, RZ, 0xfc, !PT ;  /* 0x000000c00c0c7812 */ /* 0x000fe200078efcff */
[----:B------:R-:W-:Y:S01]  /*2c870*/  IMAD.SHL.U32 R11, R11, 0x8, RZ ;  /* 0x000000080b0b7824 */ /* 0x000fe200078e00ff */
[----:B------:R-:W-:Y:S02]  /*2c880*/  SEL R3, RZ, 0x10, P0 ;  /* 0x00000010ff037807 */ /* 0x000fe40000000000 */
[----:B------:R-:W-:-:S02]  /*2c890*/  LOP3.LUT R10, R10, 0x38, RZ, 0xc0, !PT ;  /* 0x000000380a0a7812 */ /* 0x000fc400078ec0ff */
[----:B------:R-:W-:Y:S02]  /*2c8a0*/  ISETP.GE.AND P5, PT, R12, UR4, PT ;  /* 0x000000040c007c0c */ /* 0x000fe4000bfa6270 */
[----:B------:R-:W-:Y:S02]  /*2c8b0*/  LOP3.LUT R12, R10, 0x180, RZ, 0xfc, !PT ;  /* 0x000001800a0c7812 */ /* 0x000fe400078efcff */
[----:B------:R-:W-:Y:S02]  /*2c8c0*/  LOP3.LUT R11, R11, 0x38, RZ, 0xc0, !PT ;  /* 0x000000380b0b7812 */ /* 0x000fe400078ec0ff */
[----:B------:R-:W-:Y:S02]  /*2c8d0*/  ISETP.GE.AND P1, PT, R12, UR4, PT ;  /* 0x000000040c007c0c */ /* 0x000fe4000bf26270 */
[----:B------:R-:W-:Y:S02]  /*2c8e0*/  LOP3.LUT R10, R11, 0x140, RZ, 0xfc, !PT ;  /* 0x000001400b0a7812 */ /* 0x000fe400078efcff */
[----:B------:R-:W-:-:S02]  /*2c8f0*/  SEL R4, RZ, 0x8, P5 ;  /* 0x00000008ff047807 */ /* 0x000fc40002800000 */
[----:B------:R-:W-:Y:S02]  /*2c900*/  SEL R5, RZ, 0x40, P1 ;  /* 0x00000040ff057807 */ /* 0x000fe40000800000 */
[----:B------:R-:W-:Y:S02]  /*2c910*/  LOP3.LUT R7, R11, 0x1c0, RZ, 0xfc, !PT ;  /* 0x000001c00b077812 */ /* 0x000fe400078efcff */
[----:B------:R-:W-:Y:S02]  /*2c920*/  ISETP.GE.AND P1, PT, R10, UR4, PT ;  /* 0x000000040a007c0c */ /* 0x000fe4000bf26270 */
[----:B------:R-:W-:Y:S02]  /*2c930*/  IADD3 R2, R3, R2, R4 ;  /* 0x0000000203027210 */ /* 0x000fe40007ffe004 */
[----:B------:R-:W-:Y:S02]  /*2c940*/  SEL R3, RZ, 0x20, P1 ;  /* 0x00000020ff037807 */ /* 0x000fe40000800000 */
[----:B------:R-:W-:Y:S01]  /*2c950*/  ISETP.GE.AND P2, PT, R7, UR4, PT ;  /* 0x0000000407007c0c */ /* 0x000fe2000bf46270 */
[----:B------:R-:W-:Y:S01]  /*2c960*/  UMOV UR4, 0xffffffff ;  /* 0xffffffff00047882 */ /* 0x000fe20000000000 */
[----:B------:R-:W-:-:S02]  /*2c970*/  IADD3 R5, R5, R2, R3 ;  /* 0x0000000205057210 */ /* 0x000fc40007ffe003 */
[----:B------:R-:W-:-:S05]  /*2c980*/  SEL R7, RZ, 0x80, P2 ;  /* 0x00000080ff077807 */ /* 0x000fca0001000000 */
[----:B------:R-:W-:Y:S01]  /*2c990*/  IMAD.IADD R7, R5, 0x1, R7 ;  /* 0x0000000105077824 */ /* 0x000fe200078e0207 */
[----:B------:R-:W-:Y:S06]  /*2c9a0*/  BRA.DIV UR4, `(.L_x_5370) ;  /* 0x0000004a04f87947 */ /* 0x000fec000b800000 */
[----:B------:R-:W2:Y:S01]  /*2c9b0*/  LDL.LU R2, [R1+0x460] ;  /* 0x0004600001027983 */ /* 0x000ea20000300800 */
[----:B------:R-:W-:-:S03]  /*2c9c0*/  ULDC UR4, c[0x0][0x288] ;  /* 0x0000a20000047ab9 */ /* 0x000fc60000000800 */
[----:B------:R-:W3:Y:S04]  /*2c9d0*/  LDL.LU R3, [R1+0x454] ;  /* 0x0004540001037983 */ /* 0x000ee80000300800 */
[----:B------:R-:W4:Y:S04]  /*2c9e0*/  LDL R11, [R1+0x444] ;  /* 0x00044400010b7983 */ /* 0x000f280000100800 */
[----:B------:R-:W5:Y:S01]  /*2c9f0*/  LDL.LU R13, [R1+0x464] ;  /* 0x00046400010d7983 */ /* 0x000f620000300800 */
[----:B------:R-:W-:Y:S01]  /*2ca00*/  IMAD R4, R8, UR4, RZ ;  /* 0x0000000408047c24 */ /* 0x000fe2000f8e02ff */
[----:B------:R-:W-:-:S04]  /*2ca10*/  LOP3.LUT R18, R18, 0xffff7fff, RZ, 0xc0, !PT ;  /* 0xffff7fff12127812 */ /* 0x000fc800078ec0ff */
[----:B------:R-:W-:-:S04]  /*2ca20*/  @P0 LOP3.LUT R18, R18, 0x8000, RZ, 0xfc, !PT ;  /* 0x0000800012120812 */ /* 0x000fc800078efcff */
[C---:B------:R-:W-:Y:S02]  /*2ca30*/  LOP3.LUT P0, RZ, R18.reuse, 0x10, RZ, 0xc0, !PT ;  /* 0x0000001012ff7812 */ /* 0x040fe4000780c0ff */
[----:B------:R-:W-:-:S04]  /*2ca40*/  LOP3.LUT R18, R18, 0xffffbfff, RZ, 0xc0, !PT ;  /* 0xffffbfff12127812 */ /* 0x000fc800078ec0ff */
[----:B------:R-:W-:-:S04]  /*2ca50*/  @P1 LOP3.LUT R18, R18, 0x4000, RZ, 0xfc, !PT ;  /* 0x0000400012121812 */ /* 0x000fc800078efcff */
[C---:B------:R-:W-:Y:S02]  /*2ca60*/  LOP3.LUT P1, RZ, R18.reuse, 0x8, RZ, 0xc0, !PT ;  /* 0x0000000812ff7812 */ /* 0x040fe4000782c0ff */
[----:B------:R-:W-:Y:S01]  /*2ca70*/  LOP3.LUT R18, R18, 0xffffdfff, RZ, 0xc0, !PT ;  /* 0xffffdfff12127812 */ /* 0x000fe200078ec0ff */
[----:B------:R-:W-:Y:S01]  /*2ca80*/  SHFL.IDX PT, R14, R0, 0x1, 0x181f ;  /* 0x00381f00000e7f89 */ /* 0x000fe200000e0000 */
[-C--:B--2---:R-:W-:Y:S02]  /*2ca90*/  ISETP.GE.AND P3, PT, R2, R4.reuse, PT ;  /* 0x000000040200720c */ /* 0x084fe40003f66270 */
[----:B------:R-:W0:Y:S01]  /*2caa0*/  S2R R2, SR_TID.X ;  /* 0x0000000000027919 */ /* 0x000e220000002100 */
[----:B---3--:R-:W-:Y:S02]  /*2cab0*/  ISETP.GE.AND P2, PT, R3, R4, PT ;  /* 0x000000040300720c */ /* 0x008fe40003f46270 */
[----:B------:R-:W1:Y:S01]  /*2cac0*/  SHFL.IDX PT, R3, R0, RZ, 0x181f ;  /* 0x00181fff00037589 */ /* 0x000e6200000e0000 */
[----:B0-----:R-:W-:-:S03]  /*2cad0*/  IMAD.SHL.U32 R12, R2, 0x8, RZ ;  /* 0x00000008020c7824 */ /* 0x001fc600078e00ff */
[----:B------:R-:W0:Y:S02]  /*2cae0*/  SHFL.IDX PT, R2, R6, RZ, 0x181f ;  /* 0x00181fff06027589 */ /* 0x000e2400000e0000 */
[----:B------:R-:W-:-:S05]  /*2caf0*/  LOP3.LUT R12, R12, 0x38, RZ, 0xc0, !PT ;  /* 0x000000380c0c7812 */ /* 0x000fca00078ec0ff */
[----:B-1----:R-:W-:Y:S02]  /*2cb00*/  @!P2 LEA R3, P6, R12, R3, 0x1 ;  /* 0x000000030c03a211 */ /* 0x002fe400078c08ff */
[----:B------:R-:W-:Y:S02]  /*2cb10*/  @!P2 LOP3.LUT R8, R5, 0x40, RZ, 0xc0, !PT ;  /* 0x000000400508a812 */ /* 0x000fe400078ec0ff */
[----:B------:R-:W-:Y:S01]  /*2cb20*/  @P3 LOP3.LUT R18, R18, 0x2000, RZ, 0xfc, !PT ;  /* 0x0000200012123812 */ /* 0x000fe200078efcff */
[----:B0-----:R-:W-:-:S05]  /*2cb30*/  @!P2 IMAD.X R2, RZ, RZ, R2, P6 ;  /* 0x000000ffff02a224 */ /* 0x001fca00030e0602 */
[----:B------:R-:W-:-:S04]  /*2cb40*/  @!P2 LOP3.LUT R3, R3, R2, RZ, 0x3c, !PT ;  /* 0x000000020303a212 */ /* 0x000fc800078e3cff */
[C---:B------:R-:W-:Y:S02]  /*2cb50*/  @!P2 LOP3.LUT R2, R3.reuse, R2, RZ, 0x3c, !PT ;  /* 0x000000020302a212 */ /* 0x040fe400078e3cff */
[----:B------:R-:W-:Y:S02]  /*2cb60*/  @!P2 SHF.R.U32.HI R8, RZ, 0x2, R8 ;  /* 0x00000002ff08a819 */ /* 0x000fe40000011608 */
[----:B------:R-:W-:Y:S02]  /*2cb70*/  @!P2 LOP3.LUT R3, R3, R2, RZ, 0x3c, !PT ;  /* 0x000000020303a212 */ /* 0x000fe400078e3cff */
[----:B------:R-:W-:Y:S02]  /*2cb80*/  LOP3.LUT P6, RZ, R18, 0x4, RZ, 0xc0, !PT ;  /* 0x0000000412ff7812 */ /* 0x000fe400078cc0ff */
[----:B------:R-:W-:Y:S01]  /*2cb90*/  @!P2 ISETP.NE.U32.AND P3, PT, R8, RZ, PT ;  /* 0x000000ff0800a20c */ /* 0x000fe20003f65070 */
[----:B----4-:R-:W-:Y:S01]  /*2cba0*/  @!P2 LDGSTS.E.BYPASS.LTC128B.128 [R11+0x26400], desc[UR46][R2.64], !P0 ;  /* 0x26400000020bafae */ /* 0x010fe2000c101d6e */
[----:B------:R-:W-:-:S02]  /*2cbb0*/  @!P2 LOP3.LUT R8, R7, 0x80, RZ, 0xc0, !PT ;  /* 0x000000800708a812 */ /* 0x000fc400078ec0ff */
[C---:B------:R-:W-:Y:S01]  /*2cbc0*/  LOP3.LUT P0, RZ, R18.reuse, 0x8000, RZ, 0xc0, !PT ;  /* 0x0000800012ff7812 */ /* 0x040fe2000780c0ff */
[----:B------:R-:W-:Y:S01]  /*2cbd0*/  @!P2 LDGSTS.E.BYPASS.LTC128B.128 [R11+0x28400], desc[UR46][R2.64+0x80], !P1 ;  /* 0x28400080020bafae */ /* 0x000fe2000c901d6e */
        /* <DEDUP_REMOVED lines=57> */
.L_x_5496:
        /* <DEDUP_REMOVED lines=15> */
[----:B--2---:R-:W-:Y:S01]  /*2d060*/  LEA R2, P2, R2, R0, 0x1 ;  /* 0x0000000002027211 */ /* 0x004fe200078408ff */
[----:B---3--:R-:W-:-:S04]  /*2d070*/  IMAD.MOV.U32 R8, RZ, RZ, R3 ;  /* 0x000000ffff087224 */ /* 0x008fc800078e0003 */
[----:B-1----:R-:W-:Y:S01]  /*2d080*/  IMAD.X R3, RZ, RZ, R6, P2 ;  /* 0x000000ffff037224 */ /* 0x002fe200010e0606 */
[----:B------:R-:W-:-:S04]  /*2d090*/  ISETP.NE.U32.AND P2, PT, R5, RZ, PT ;  /* 0x000000ff0500720c */ /* 0x000fc80003f45070 */
[----:B------:R-:W-:Y:S01]  /*2d0a0*/  @!PT LDS RZ, [RZ] ;  /* 0x00000000fffff984 */ /* 0x000fe20000000800 */
[----:B------:R-:W-:Y:S01]  /*2d0b0*/  @!PT LDS RZ, [RZ] ;  /* 0x00000000fffff984 */ /* 0x000fe20000000800 */
[----:B------:R-:W-:Y:S01]  /*2d0c0*/  @!PT LDS RZ, [RZ] ;  /* 0x00000000fffff984 */ /* 0x000fe20000000800 */
[----:B------:R0:W-:Y:S04]  /*2d0d0*/  LDGSTS.E.BYPASS.LTC128B.128 [R8+0x27c00], desc[UR46][R2.64], !P6 ;  /* 0x27c0000002087fae */ /* 0x0001e8000f101d6e */
        /* <DEDUP_REMOVED lines=8> */
.L_x_5372:
[----:B------:R-:W-:Y:S05]  /*2d160*/  BSYNC B0 ;  /* 0x0000000000007941 */ /* 0x000fea0003800000 */
.L_x_5371:
[----:B------:R-:W-:Y:S01]  /*2d170*/  NOP ;  /* 0x0000000000007918 */ /* 0x000fe20000000000 */
[----:B------:R-:W-:-:S13]  /*2d180*/  PLOP3.LUT P0, PT, PT, PT, PT, 0x80, 0x0 ;  /* 0x000000000000781c */ /* 0x000fda0003f0f070 */
.L_x_5373:
[----:B------:R-:W-:Y:S02]  /*2d190*/  PLOP3.LUT P1, PT, P1, P0, PT, 0xa2, 0x0 ;  /* 0x000000000000781c */ /* 0x000fe40000f21472 */
[----:B------:R-:W-:-:S08]  /*2d1a0*/  @P0 R2UR P1, UR4, R17 ;  /* 0x00000000110402ca */ /* 0x000fd00000020000 */
[----:B------:R-:W-:-:S05]  /*2d1b0*/  @P0 PLOP3.LUT P0, PT, P1, PT, PT, 0x80, 0x0 ;  /* 0x000000000000081c */ /* 0x000fca0000f0f070 */
[----:B------:R-:W-:Y:S01]  /*2d1c0*/  @!P1 SYNCS.ARRIVE.TRANS64.RED.A0T1 RZ, [UR4+0x38810], RZ ;  /* 0x038810ffffff99a7 */ /* 0x000fe20008200404 */
[----:B------:R-:W-:Y:S07]  /*2d1d0*/  @!P1 ARRIVES.LDGSTSBAR.64.TRANSCNT [UR4+0x38810] ;  /* 0x03881000ff0099b0 */ /* 0x000fee0008000a84 */
[----:B------:R-:W-:Y:S05]  /*2d1e0*/  @P0 BRA.U.ANY `(.L_x_5373) ;  /* 0xfffffffd00e80947 */ /* 0x000fea000393ffff */
[----:B0-----:R-:W3:Y:S02]  /*2d1f0*/  LDL.LU R2, [R1+0x468] ;  /* 0x0004680001027983 */ /* 0x001ee40000300800 */
[----:B---3--:R-:W-:-:S05]  /*2d200*/  VIADD R2, R2, 0x1 ;  /* 0x0000000102027836 */ /* 0x008fca0000000000 */
[----:B------:R0:W-:Y:S01]  /*2d210*/  STL [R1+0x468], R2 ;  /* 0x0004680201007387 */ /* 0x0001e20000100800 */
[----:B--2---:R-:W-:-:S04]  /*2d220*/  LEA.HI R0, R2, R2, RZ, 0x1 ;  /* 0x0000000202007211 */ /* 0x004fc800078f08ff */
        /* <DEDUP_REMOVED lines=8> */
.L_x_5497:
[----:B------:R-:W-:Y:S05]  /*2d2b0*/  BSYNC B0 ;  /* 0x0000000000007941 */ /* 0x000fea0003800000 */
.L_x_5374:
[----:B------:R-:W-:Y:S01]  /*2d2c0*/  LOP3.LUT P0, RZ, R18, 0x2, RZ, 0xc0, !PT ;  /* 0x0000000212ff7812 */ /* 0x000fe2000780c0ff */
[----:B------:R-:W-:-:S12]  /*2d2d0*/  BSSY B0, `(.L_x_5376) ;  /* 0x0000094000007945 */ /* 0x000fd80003800000 */
[----:B------:R-:W-:Y:S05]  /*2d2e0*/  @!P0 BRA `(.L_x_5377) ;  /* 0x0000000800488947 */ /* 0x000fea0003800000 */
[----:B------:R-:W2:Y:S01]  /*2d2f0*/  LDL R2, [R1+0x448] ;  /* 0x0004480001027983 */ /* 0x000ea20000100800 */
[----:B0-----:R-:W-:Y:S01]  /*2d300*/  IMAD R0, R19, 0x8, R17 ;  /* 0x0000000813007824 */ /* 0x001fe200078e0211 */
[----:B------:R-:W0:Y:S01]  /*2d310*/  S2R R3, SR_TID.X ;  /* 0x0000000000037919 */ /* 0x000e220000002100 */
[----:B------:R-:W-:Y:S01]  /*2d320*/  BSSY B1, `(.L_x_5378) ;  /* 0x0000006000017945 */ /* 0x000fe20003800000 */
[----:B0-----:R-:W-:-:S04]  /*2d330*/  LOP3.LUT R3, R3, 0x7f, RZ, 0xc0, !PT ;  /* 0x0000007f03037812 */ /* 0x001fc800078ec0ff */
[----:B------:R-:W-:Y:S02]  /*2d340*/  ISETP.NE.AND P1, PT, R3, RZ, PT ;  /* 0x000000ff0300720c */ /* 0x000fe40003f25270 */
[----:B--2---:R-:W-:-:S04]  /*2d350*/  SHF.L.U32 R2, R2, 0x1f, RZ ;  /* 0x0000001f02027819 */ /* 0x004fc800000006ff */
[----:B------:R-:W0:Y:S02]  /*2d360*/  SYNCS.PHASECHK.TRANS64.TRYWAIT P0, [R0+URZ+0x38860], R2 ;  /* 0x03886002000075a7 */ /* 0x000e24000800017f */
[----:B0-----:R-:W-:Y:S05]  /*2d370*/  @!P0 BRA `(.L_x_5379) ;  /* 0x0000004800ec8947 */ /* 0x001fea0003800000 */
.L_x_5498:
[----:B------:R-:W-:Y:S05]  /*2d380*/  BSYNC B1 ;  /* 0x0000000000017941 */ /* 0x000fea0003800000 */
.L_x_5378:
        /* <DEDUP_REMOVED lines=9> */
.L_x_5381:
[----:B------:R-:W-:Y:S05]  /*2d420*/  BSYNC B1 ;  /* 0x0000000000017941 */ /* 0x000fea0003800000 */
.L_x_5380:
[----:B0-----:R-:W2:Y:S01]  /*2d430*/  LDL.LU R2, [R1+0x45c] ;  /* 0x00045c0001027983 */ /* 0x001ea20000300800 */
[----:B------:R-:W-:Y:S01]  /*2d440*/  UIADD3 UR4, UP0, UR44, 0x470, URZ ;  /* 0x000004702c047890 */ /* 0x000fe2000ff1e03f */
[----:B------:R-:W-:Y:S01]  /*2d450*/  PLOP3.LUT P0, PT, PT, PT, PT, 0x80, 0x0 ;  /* 0x000000000000781c */ /* 0x000fe20003f0f070 */
[----:B------:R-:W-:Y:S01]  /*2d460*/  VIADD R0, R0, 0x38850 ;  /* 0x0003885000007836 */ /* 0x000fe20000000000 */
[----:B------:R-:W-:Y:S01]  /*2d470*/  UMOV UR6, 0x0 ;  /* 0x0000000000067882 */ /* 0x000fe20000000000 */
[----:B------:R-:W-:Y:S01]  /*2d480*/  UIADD3.X UR5, URZ, UR45, URZ, UP0, !UPT ;  /* 0x0000002d3f057290 */ /* 0x000fe200087fe43f */
[----:B------:R-:W-:Y:S01]  /*2d490*/  UMOV UR7, 0x14f00000 ;  /* 0x14f0000000077882 */ /* 0x000fe20000000000 */
[----:B------:R-:W-:Y:S01]  /*2d4a0*/  UMOV UR10, URZ ;  /* 0x0000003f000a7c82 */ /* 0x000fe20008000000 */
[----:B--2---:R-:W-:Y:S02]  /*2d4b0*/  IMAD.SHL.U32 R3, R2, 0x40, RZ ;  /* 0x0000004002037824 */ /* 0x004fe400078e00ff */
[----:B------:R-:W-:-:S04]  /*2d4c0*/  IMAD R2, R19, 0x10000, R17 ;  /* 0x0001000013027824 */ /* 0x000fc800078e0211 */
[----:B------:R-:W-:-:S07]  /*2d4d0*/  VIADD R4, R2, 0x400 ;  /* 0x0000040002047836 */ /* 0x000fce0000000000 */
.L_x_5382:
        /* <DEDUP_REMOVED lines=15> */
.L_x_5383:
        /* <DEDUP_REMOVED lines=15> */
.L_x_5384:
        /* <DEDUP_REMOVED lines=15> */
.L_x_5385:
        /* <DEDUP_REMOVED lines=15> */
.L_x_5386:
        /* <DEDUP_REMOVED lines=15> */
.L_x_5387:
        /* <DEDUP_REMOVED lines=15> */
.L_x_5388:
        /* <DEDUP_REMOVED lines=15> */
.L_x_5389:
        /* <DEDUP_REMOVED lines=10> */
.L_x_5377:
[----:B------:R-:W-:Y:S05]  /*2dc10*/  BSYNC B0 ;  /* 0x0000000000007941 */ /* 0x000fea0003800000 */
.L_x_5376:
[----:B------:R-:W-:-:S04]  /*2dc20*/  UIADD3 UR4, UR39, -0x2, URZ ;  /* 0xfffffffe27047890 */ /* 0x000fc8000fffe03f */
[----:B------:R-:W-:-:S06]  /*2dc30*/  UISETP.GE.AND UP0, UPT, UR4, UR38, UPT ;  /* 0x000000260400728c */ /* 0x000fcc000bf06270 */
[----:B------:R-:W-:-:S13]  /*2dc40*/  PLOP3.LUT P0, PT, PT, PT, UP0, 0x80, 0x0 ;  /* 0x000000000000781c */ /* 0x000fda0003f0f008 */
[----:B------:R-:W-:Y:S05]  /*2dc50*/  @!P0 BRA `(.L_x_5390) ;  /* 0x0000002800508947 */ /* 0x000fea0003800000 */
[----:B0-----:R-:W-:Y:S01]  /*2dc60*/  IMAD R0, RZ, RZ, -UR39 ;  /* 0x80000027ff007e24 */ /* 0x001fe2000f8e02ff */
[----:B-1----:R-:W-:-:S04]  /*2dc70*/  LOP3.LUT R6, RZ, UR38, RZ, 0x33, !PT ;  /* 0x00000026ff067c12 */ /* 0x002fc8000f8e33ff */
[----:B------:R-:W-:-:S05]  /*2dc80*/  VIADDMNMX R6, R0, 0x1, R6, !PT ;  /* 0x0000000100067846 */ /* 0x000fca0007800106 */
[----:B------:R-:W-:-:S05]  /*2dc90*/  VIADD R0, R6, UR39 ;  /* 0x0000002706007c36 */ /* 0x000fca0008000000 */
[----:B------:R-:W-:-:S04]  /*2dca0*/  LOP3.LUT R0, R0, 0x1, RZ, 0xc0, !PT ;  /* 0x0000000100007812 */ /* 0x000fc800078ec0ff */
[----:B------:R-:W-:Y:S01]  /*2dcb0*/  ISETP.NE.U32.AND P0, PT, R0, 0x1, PT ;  /* 0x000000010000780c */ /* 0x000fe20003f05070 */
[----:B------:R-:W-:-:S12]  /*2dcc0*/  IMAD.U32 R0, RZ, RZ, UR4 ;  /* 0x00000004ff007e24 */ /* 0x000fd8000f8e00ff */
[----:B------:R-:W-:Y:S05]  /*2dcd0*/  @P0 BRA `(.L_x_5391) ;  /* 0x0000000c005c0947 */ /* 0x000fea0003800000 */
[----:B------:R-:W2:Y:S01]  /*2dce0*/  LDL.LU R8, [R1+0x448] ;  /* 0x0004480001087983 */ /* 0x000ea20000300800 */
[----:B------:R-:W-:Y:S01]  /*2dcf0*/  VIADD R19, R19, 0x1 ;  /* 0x0000000113137836 */ /* 0x000fe20000000000 */
[----:B------:R-:W-:Y:S01]  /*2dd00*/  LOP3.LUT P2, RZ, R18, 0x2, RZ, 0xc0, !PT ;  /* 0x0000000212ff7812 */ /* 0x000fe2000784c0ff */
[----:B------:R-:W-:Y:S03]  /*2dd10*/  BSSY B0, `(.L_x_5392) ;  /* 0x00000d1000007945 */ /* 0x000fe60003800000 */
[----:B------:R-:W-:-:S04]  /*2dd20*/  ISETP.NE.AND P0, PT, R19, 0x2, PT ;  /* 0x000000021300780c */ /* 0x000fc80003f05270 */
[----:B------:R-:W-:Y:S02]  /*2dd30*/  SEL R2, RZ, 0x1, P0 ;  /* 0x00000001ff027807 */ /* 0x000fe40000000000 */
[----:B------:R-:W-:Y:S02]  /*2dd40*/  SEL R19, R19, RZ, P0 ;  /* 0x000000ff13137207 */ /* 0x000fe40000000000 */
[----:B--2---:R-:W-:-:S05]  /*2dd50*/  LOP3.LUT R8, R8, R2, RZ, 0x3c, !PT ;  /* 0x0000000208087212 */ /* 0x004fca00078e3cff */
[----:B------:R0:W-:Y:S01]  /*2dd60*/  STL [R1+0x448], R8 ;  /* 0x0004480801007387 */ /* 0x0001e20000100800 */
[----:B------:R-:W-:Y:S05]  /*2dd70*/  @!P2 BRA `(.L_x_5393) ;  /* 0x0000000c0028a947 */ /* 0x000fea0003800000 */
[----:B------:R-:W-:-:S13]  /*2dd80*/  LOP3.LUT P2, RZ, R18, 0x1, RZ, 0xc0, !PT ;  /* 0x0000000112ff7812 */ /* 0x000fda000784c0ff */
[----:B------:R-:W-:Y:S05]  /*2dd90*/  @!P2 BRA `(.L_x_5394) ;  /* 0x000000000050a947 */ /* 0x000fea0003800000 */
[----:B------:R-:W2:Y:S01]  /*2dda0*/  LDL R7, [R1+0x44c] ;  /* 0x00044c0001077983 */ /* 0x000ea20000100800 */
[----:B------:R-:W1:Y:S03]  /*2ddb0*/  LDC R5, c[0x0][0x43c] ;  /* 0x00010f00ff057b82 */ /* 0x000e660000000800 */
[----:B------:R-:W3:Y:S01]  /*2ddc0*/  LDL R9, [R1+0x440] ;  /* 0x0004400001097983 */ /* 0x000ee20000100800 */
        /* <DEDUP_REMOVED lines=8> */
[----:B------:R-:W-:Y:S01]  /*2de50*/  SHF.R.S32.HI R5, RZ, 0x1f, R4 ;  /* 0x0000001fff057819 */ /* 0x000fe20000011404 */
[----:B------:R-:W1:Y:S01]  /*2de60*/  LDC.64 R2, c[0x0][0x418] ;  /* 0x00010600ff027b82 */ /* 0x000e620000000a00 */
[----:B--2---:R-:W-:-:S04]  /*2de70*/  IMAD R7, R7, UR4, RZ ;  /* 0x0000000407077c24 */ /* 0x004fc8000f8e02ff */
[C---:B---3--:R-:W-:Y:S02]  /*2de80*/  IMAD R7, R9.reuse, UR5, R7 ;  /* 0x0000000509077c24 */ /* 0x048fe4000f8e0207 */
[----:B------:R-:W-:-:S04]  /*2de90*/  IMAD.WIDE.U32 R4, R9, UR4, R4 ;  /* 0x0000000409047c25 */ /* 0x000fc8000f8e0004 */
[----:B------:R-:W-:Y:S01]  /*2dea0*/  IMAD.IADD R7, R7, 0x1, R5 ;  /* 0x0000000107077824 */ /* 0x000fe200078e0205 */
[----:B-1----:R-:W-:-:S04]  /*2deb0*/  LEA R2, P0, R4, R2, 0x2 ;  /* 0x0000000204027211 */ /* 0x002fc800078010ff */
[----:B------:R-:W-:-:S05]  /*2dec0*/  LEA.HI.X R3, R4, R3, R7, 0x2, P0 ;  /* 0x0000000304037211 */ /* 0x000fca00000f1407 */
[----:B------:R1:W5:Y:S04]  /*2ded0*/  LDG.E R16, desc[UR46][R2.64] ;  /* 0x0000002e02107981 */ /* 0x000368000c1e1900 */
.L_x_5394:
[----:B-1----:R-:W1:Y:S01]  /*2dee0*/  S2R R2, SR_TID.X ;  /* 0x0000000000027919 */ /* 0x002e620000002100 */
[----:B------:R-:W-:Y:S01]  /*2def0*/  IMAD R3, R19, 0x8, R17 ;  /* 0x0000000813037824 */ /* 0x000fe200078e0211 */
[----:B------:R-:W-:Y:S01]  /*2df00*/  BSSY B1, `(.L_x_5395) ;  /* 0x0000006000017945 */ /* 0x000fe20003800000 */
[----:B-1----:R-:W-:Y:S02]  /*2df10*/  LOP3.LUT R4, R2, 0x7f, RZ, 0xc0, !PT ;  /* 0x0000007f02047812 */ /* 0x002fe400078ec0ff */
[----:B------:R-:W-:Y:S02]  /*2df20*/  SHF.L.U32 R2, R8, 0x1f, RZ ;  /* 0x0000001f08027819 */ /* 0x000fe400000006ff */
[----:B------:R-:W-:Y:S02]  /*2df30*/  ISETP.NE.AND P1, PT, R4, RZ, PT ;  /* 0x000000ff0400720c */ /* 0x000fe40003f25270 */
[----:B------:R-:W1:Y:S02]  /*2df40*/  SYNCS.PHASECHK.TRANS64.TRYWAIT P0, [R3+URZ+0x38840], R2 ;  /* 0x03884002030075a7 */ /* 0x000e64000800017f */
[----:B-1----:R-:W-:Y:S09]  /*2df50*/  @!P0 BRA `(.L_x_5396) ;  /* 0x0000004000088947 */ /* 0x002ff20003800000 */
.L_x_5499:
[----:B------:R-:W-:Y:S05]  /*2df60*/  BSYNC B1 ;  /* 0x0000000000017941 */ /* 0x000fea0003800000 */
.L_x_5395:
        /* <DEDUP_REMOVED lines=9> */
.L_x_5398:
[----:B------:R-:W-:Y:S05]  /*2e000*/  BSYNC B1 ;  /* 0x0000000000017941 */ /* 0x000fea0003800000 */
.L_x_5397:
        /* <DEDUP_REMOVED lines=11> */
.L_x_5399:
        /* <DEDUP_REMOVED lines=13> */
.L_x_5500:
[----:B------:R-:W-:Y:S05]  /*2e190*/  BSYNC B1 ;  /* 0x0000000000017941 */ /* 0x000fea0003800000 */
.L_x_5400:
[----:B------:R-:W-:Y:S01]  /*2e1a0*/  BSSY B1, `(.L_x_5402) ;  /* 0x000000b000017945 */ /* 0x000fe20003800000 */
[----:B0-----:R-:W-:Y:S02]  /*2e1b0*/  IMAD.MOV.U32 R8, RZ, RZ, 0x0 ;  /* 0x00000000ff087424 */ /* 0x001fe400078e00ff */
[----:B------:R-:W-:Y:S01]  /*2e1c0*/  IMAD.MOV.U32 R9, RZ, RZ, 0x14f00000 ;  /* 0x14f00000ff097424 */ /* 0x000fe200078e00ff */
        /* <DEDUP_REMOVED lines=8> */
.L_x_5403:
[----:B------:R-:W-:Y:S05]  /*2e250*/  BSYNC B1 ;  /* 0x0000000000017941 */ /* 0x000fea0003800000 */
.L_x_5402:
[----:B------:R-:W-:Y:S01]  /*2e260*/  R2UR UR10, R7 ;  /* 0x00000000070a72ca */ /* 0x000fe200000e0000 */
[----:B-12---:R-:W-:Y:S01]  /*2e270*/  IMAD R2, R19, 0x10000, R17 ;  /* 0x0001000013027824 */ /* 0x006fe200078e0211 */
[----:B------:R-:W-:Y:S01]  /*2e280*/  R2UR UR6, R8 ;  /* 0x00000000080672ca */ /* 0x000fe200000e0000 */
[----:B------:R-:W-:Y:S01]  /*2e290*/  UIADD3 UR4, UP0, UR44, 0x470, URZ ;  /* 0x000004702c047890 */ /* 0x000fe2000ff1e03f */
[----:B------:R-:W-:Y:S01]  /*2e2a0*/  R2UR UR7, R9 ;  /* 0x00000000090772ca */ /* 0x000fe200000e0000 */
[----:B------:R-:W-:Y:S01]  /*2e2b0*/  VIADD R3, R3, 0x38850 ;  /* 0x0003885003037836 */ /* 0x000fe20000000000 */
[----:B------:R-:W-:Y:S01]  /*2e2c0*/  PLOP3.LUT P0, PT, PT, PT, PT, 0x80, 0x0 ;  /* 0x000000000000781c */ /* 0x000fe20003f0f070 */
[----:B------:R-:W-:Y:S01]  /*2e2d0*/  VIADD R4, R2, 0x400 ;  /* 0x0000040002047836 */ /* 0x000fe20000000000 */
[----:B------:R-:W-:-:S12]  /*2e2e0*/  UIADD3.X UR5, URZ, UR45, URZ, UP0, !UPT ;  /* 0x0000002d3f057290 */ /* 0x000fd800087fe43f */
.L_x_5404:
        /* <DEDUP_REMOVED lines=15> */
.L_x_5405:
        /* <DEDUP_REMOVED lines=15> */
.L_x_5406:
        /* <DEDUP_REMOVED lines=15> */
.L_x_5407:
        /* <DEDUP_REMOVED lines=15> */
.L_x_5408:
        /* <DEDUP_REMOVED lines=15> */
.L_x_5409:
        /* <DEDUP_REMOVED lines=15> */
.L_x_5410:
        /* <DEDUP_REMOVED lines=15> */
.L_x_5411:
        /* <DEDUP_REMOVED lines=10> */
.L_x_5393:
[----:B------:R-:W-:Y:S05]  /*2ea20*/  BSYNC B0 ;  /* 0x0000000000007941 */ /* 0x000fea0003800000 */
.L_x_5392:
[----:B------:R-:W-:-:S06]  /*2ea30*/  UIADD3 UR4, UR39, -0x3, URZ ;  /* 0xfffffffd27047890 */ /* 0x000fcc000fffe03f */
[----:B------:R-:W-:-:S07]  /*2ea40*/  IMAD.U32 R0, RZ, RZ, UR4 ;  /* 0x00000004ff007e24 */ /* 0x000fce000f8e00ff */
.L_x_5391:
[----:B------:R-:W-:Y:S01]  /*2ea50*/  ULOP3.LUT UR4, URZ, UR39, URZ, 0x33, !UPT ;  /* 0x000000273f047292 */ /* 0x000fe2000f8e333f */
[----:B------:R-:W-:Y:S01]  /*2ea60*/  VIADD R6, R6, 0xfffffffe ;  /* 0xfffffffe06067836 */ /* 0x000fe20000000000 */
[----:B------:R-:W-:Y:S04]  /*2ea70*/  BSSY B0, `(.L_x_5390) ;  /* 0x00001b2000007945 */ /* 0x000fe80003800000 */
[----:B------:R-:W-:-:S13]  /*2ea80*/  ISETP.NE.AND P0, PT, R6, UR4, PT ;  /* 0x0000000406007c0c */ /* 0x000fda000bf05270 */
[----:B------:R-:W-:Y:S05]  /*2ea90*/  @!P0 BRA `(.L_x_5412) ;  /* 0x0000001800bc8947 */ /* 0x000fea0003800000 */
.L_x_5453:
[----:B------:R-:W2:Y:S01]  /*2eaa0*/  LDL.LU R2, [R1+0x448] ;  /* 0x0004480001027983 */ /* 0x000ea20000300800 */
[----:B------:R-:W-:Y:S01]  /*2eab0*/  LOP3.LUT P1, RZ, R18, 0x2, RZ, 0xc0, !PT ;  /* 0x0000000212ff7812 */ /* 0x000fe2000782c0ff */
[----:B------:R-:W-:Y:S01]  /*2eac0*/  VIADD R7, R19, 0x1 ;  /* 0x0000000113077836 */ /* 0x000fe20000000000 */
[----:B------:R-:W-:Y:S05]  /*2ead0*/  YIELD ;  /* 0x0000000000007946 */ /* 0x000fea0003800000 */
[----:B------:R-:W-:Y:S01]  /*2eae0*/  ISETP.NE.AND P0, PT, R7, 0x2, PT ;  /* 0x000000020700780c */ /* 0x000fe20003f05270 */
[----:B------:R-:W-:Y:S03]  /*2eaf0*/  BSSY B1, `(.L_x_5413) ;  /* 0x00000d0000017945 */ /* 0x000fe60003800000 */
[----:B------:R-:W-:-:S02]  /*2eb00*/  SEL R6, RZ, 0x1, P0 ;  /* 0x00000001ff067807 */ /* 0x000fc40000000000 */
[----:B------:R-:W-:Y:S02]  /*2eb10*/  SEL R7, R7, RZ, P0 ;  /* 0x000000ff07077207 */ /* 0x000fe40000000000 */
[----:B--2---:R-:W-:Y:S01]  /*2eb20*/  LOP3.LUT R6, R2, R6, RZ, 0x3c, !PT ;  /* 0x0000000602067212 */ /* 0x004fe200078e3cff */
[----:B------:R-:W-:Y:S06]  /*2eb30*/  @!P1 BRA `(.L_x_5414) ;  /* 0x0000000c002c9947 */ /* 0x000fec0003800000 */
[----:B------:R-:W-:Y:S01]  /*2eb40*/  LOP3.LUT P1, RZ, R18, 0x1, RZ, 0xc0, !PT ;  /* 0x0000000112ff7812 */ /* 0x000fe2000782c0ff */
[----:B0-----:R-:W-:-:S12]  /*2eb50*/  IMAD.MOV.U32 R8, RZ, RZ, R0 ;  /* 0x000000ffff087224 */ /* 0x001fd800078e0000 */
        /* <DEDUP_REMOVED lines=21> */
.L_x_5415:
[----:B------:R-:W1:Y:S01]  /*2ecb0*/  S2R R2, SR_TID.X ;  /* 0x0000000000027919 */ /* 0x000e620000002100 */
[----:B0-----:R-:W-:Y:S01]  /*2ecc0*/  IMAD R4, R7, 0x8, R17 ;  /* 0x0000000807047824 */ /* 0x001fe200078e0211 */
[----:B------:R-:W-:Y:S01]  /*2ecd0*/  BSSY B2, `(.L_x_5416) ;  /* 0x0000006000027945 */ /* 0x000fe20003800000 */
[----:B-1----:R-:W-:Y:S02]  /*2ece0*/  LOP3.LUT R3, R2, 0x7f, RZ, 0xc0, !PT ;  /* 0x0000007f02037812 */ /* 0x002fe400078ec0ff */
[----:B------:R-:W-:Y:S02]  /*2ecf0*/  SHF.L.U32 R2, R6, 0x1f, RZ ;  /* 0x0000001f06027819 */ /* 0x000fe400000006ff */
[----:B------:R-:W-:Y:S02]  /*2ed00*/  ISETP.NE.AND P1, PT, R3, RZ, PT ;  /* 0x000000ff0300720c */ /* 0x000fe40003f25270 */
[----:B------:R-:W0:Y:S02]  /*2ed10*/  SYNCS.PHASECHK.TRANS64.TRYWAIT P0, [R4+URZ+0x38840], R2 ;  /* 0x03884002040075a7 */ /* 0x000e24000800017f */
[----:B0-----:R-:W-:Y:S09]  /*2ed20*/  @!P0 BRA `(.L_x_5417) ;  /* 0x0000003000bc8947 */ /* 0x001ff20003800000 */
.L_x_5501:
[----:B------:R-:W-:Y:S05]  /*2ed30*/  BSYNC B2 ;  /* 0x0000000000027941 */ /* 0x000fea0003800000 */
.L_x_5416:
        /* <DEDUP_REMOVED lines=9> */
.L_x_5419:
[----:B------:R-:W-:Y:S05]  /*2edd0*/  BSYNC B2 ;  /* 0x0000000000027941 */ /* 0x000fea0003800000 */
.L_x_5418:
        /* <DEDUP_REMOVED lines=11> */
.L_x_5420:
        /* <DEDUP_REMOVED lines=13> */
.L_x_5502:
[----:B------:R-:W-:Y:S05]  /*2ef60*/  BSYNC B2 ;  /* 0x0000000000027941 */ /* 0x000fea0003800000 */
.L_x_5421:
        /* <DEDUP_REMOVED lines=11> */
.L_x_5424:
[----:B------:R-:W-:Y:S05]  /*2f020*/  BSYNC B2 ;  /* 0x0000000000027941 */ /* 0x000fea0003800000 */
.L_x_5423:
        /* <DEDUP_REMOVED lines=9> */
.L_x_5425:
        /* <DEDUP_REMOVED lines=15> */
.L_x_5426:
        /* <DEDUP_REMOVED lines=15> */
.L_x_5427:
        /* <DEDUP_REMOVED lines=15> */
.L_x_5428:
        /* <DEDUP_REMOVED lines=15> */
.L_x_5429:
        /* <DEDUP_REMOVED lines=15> */
.L_x_5430:
        /* <DEDUP_REMOVED lines=15> */
.L_x_5431:
        /* <DEDUP_REMOVED lines=15> */
.L_x_5432:
        /* <DEDUP_REMOVED lines=10> */
.L_x_5414:
[----:B------:R-:W-:Y:S05]  /*2f7f0*/  BSYNC B1 ;  /* 0x0000000000017941 */ /* 0x000fea0003800000 */
.L_x_5413:
[----:B------:R-:W-:Y:S01]  /*2f800*/  VIADD R7, R7, 0x1 ;  /* 0x0000000107077836 */ /* 0x000fe20000000000 */
[----:B------:R-:W-:Y:S01]  /*2f810*/  LOP3.LUT P2, RZ, R18, 0x2, RZ, 0xc0, !PT ;  /* 0x0000000212ff7812 */ /* 0x000fe2000784c0ff */
[----:B------:R-:W-:Y:S03]  /*2f820*/  BSSY B1, `(.L_x_5433) ;  /* 0x00000d3000017945 */ /* 0x000fe60003800000 */
[----:B------:R-:W-:-:S04]  /*2f830*/  ISETP.NE.AND P0, PT, R7, 0x2, PT ;  /* 0x000000020700780c */ /* 0x000fc80003f05270 */
[----:B------:R-:W-:Y:S02]  /*2f840*/  SEL R2, RZ, 0x1, P0 ;  /* 0x00000001ff027807 */ /* 0x000fe40000000000 */
[----:B------:R-:W-:Y:S02]  /*2f850*/  SEL R19, R7, RZ, P0 ;  /* 0x000000ff07137207 */ /* 0x000fe40000000000 */
[----:B0-----:R-:W-:Y:S01]  /*2f860*/  LOP3.LUT R8, R6, R2, RZ, 0x3c, !PT ;  /* 0x0000000206087212 */ /* 0x001fe200078e3cff */
[----:B------:R-:W-:-:S04]  /*2f870*/  VIADD R6, R0, 0xffffffff ;  /* 0xffffffff00067836 */ /* 0x000fc80000000000 */
[----:B------:R0:W-:Y:S01]  /*2f880*/  STL [R1+0x448], R8 ;  /* 0x0004480801007387 */ /* 0x0001e20000100800 */
[----:B------:R-:W-:Y:S05]  /*2f890*/  @!P2 BRA `(.L_x_5434) ;  /* 0x0000000c002ca947 */ /* 0x000fea0003800000 */
[----:B------:R-:W-:Y:S01]  /*2f8a0*/  LOP3.LUT P2, RZ, R18, 0x1, RZ, 0xc0, !PT ;  /* 0x0000000112ff7812 */ /* 0x000fe2000784c0ff */
[----:B------:R-:W-:-:S12]  /*2f8b0*/  IMAD.MOV.U32 R7, RZ, RZ, R6 ;  /* 0x000000ffff077224 */ /* 0x000fd800078e0006 */
        /* <DEDUP_REMOVED lines=21> */
.L_x_5435:
[----:B------:R-:W2:Y:S01]  /*2fa10*/  S2R R2, SR_TID.X ;  /* 0x0000000000027919 */ /* 0x000ea20000002100 */
[----:B-1----:R-:W-:Y:S01]  /*2fa20*/  IMAD R4, R19, 0x8, R17 ;  /* 0x0000000813047824 */ /* 0x002fe200078e0211 */
[----:B------:R-:W-:Y:S01]  /*2fa30*/  BSSY B2, `(.L_x_5436) ;  /* 0x0000006000027945 */ /* 0x000fe20003800000 */
[----:B--2---:R-:W-:Y:S02]  /*2fa40*/  LOP3.LUT R3, R2, 0x7f, RZ, 0xc0, !PT ;  /* 0x0000007f02037812 */ /* 0x004fe400078ec0ff */
[----:B------:R-:W-:Y:S02]  /*2fa50*/  SHF.L.U32 R2, R8, 0x1f, RZ ;  /* 0x0000001f08027819 */ /* 0x000fe400000006ff */
[----:B------:R-:W-:Y:S02]  /*2fa60*/  ISETP.NE.AND P1, PT, R3, RZ, PT ;  /* 0x000000ff0300720c */ /* 0x000fe40003f25270 */
[----:B------:R-:W1:Y:S02]  /*2fa70*/  SYNCS.PHASECHK.TRANS64.TRYWAIT P0, [R4+URZ+0x38840], R2 ;  /* 0x03884002040075a7 */ /* 0x000e64000800017f */
[----:B-1----:R-:W-:Y:S09]  /*2fa80*/  @!P0 BRA `(.L_x_5437) ;  /* 0x00000024008c8947 */ /* 0x002ff20003800000 */
.L_x_5503:
[----:B------:R-:W-:Y:S05]  /*2fa90*/  BSYNC B2 ;  /* 0x0000000000027941 */ /* 0x000fea0003800000 */
.L_x_5436:
        /* <DEDUP_REMOVED lines=9> */
.L_x_5439:
[----:B------:R-:W-:Y:S05]  /*2fb30*/  BSYNC B2 ;  /* 0x0000000000027941 */ /* 0x000fea0003800000 */
.L_x_5438:
        /* <DEDUP_REMOVED lines=11> */
.L_x_5440:
        /* <DEDUP_REMOVED lines=10> */
[----:B------:R-:W0:Y:S01]  /*2fc90*/  SYNCS.PHASECHK.TRANS64.TRYWAIT P0, [R4+URZ+0x38860], R2 ;  /* 0x03886002040075a7 */ /* 0x000e22000800017f */
[----:B------:R-:W-:Y:S04]  /*2fca0*/  BSSY B2, `(.L_x_5441) ;  /* 0x0000002000027945 */ /* 0x000fe80003800000 */
[----:B0-----:R-:W-:Y:S05]  /*2fcb0*/  @!P0 BRA `(.L_x_5442) ;  /* 0x0000002400148947 */ /* 0x001fea0003800000 */
.L_x_5504:
[----:B------:R-:W-:Y:S05]  /*2fcc0*/  BSYNC B2 ;  /* 0x0000000000027941 */ /* 0x000fea0003800000 */
.L_x_5441:
        /* <DEDUP_REMOVED lines=11> */
.L_x_5444:
[----:B------:R-:W-:Y:S05]  /*2fd80*/  BSYNC B2 ;  /* 0x0000000000027941 */ /* 0x000fea0003800000 */
.L_x_5443:
        /* <DEDUP_REMOVED lines=9> */
.L_x_5445:
        /* <DEDUP_REMOVED lines=15> */
.L_x_5446:
        /* <DEDUP_REMOVED lines=15> */
.L_x_5447:
        /* <DEDUP_REMOVED lines=15> */
.L_x_5448:
        /* <DEDUP_REMOVED lines=15> */
.L_x_5449:
        /* <DEDUP_REMOVED lines=15> */
.L_x_5450:
        /* <DEDUP_REMOVED lines=15> */
.L_x_5451:
        /* <DEDUP_REMOVED lines=15> */
.L_x_5452:
        /* <DEDUP_REMOVED lines=10> */
.L_x_5434:
[----:B------:R-:W-:Y:S05]  /*30550*/  BSYNC B1 ;  /* 0x0000000000017941 */ /* 0x000fea0003800000 */
.L_x_5433:
[----:B------:R-:W-:Y:S01]  /*30560*/  ISETP.GT.AND P0, PT, R6, UR38, PT ;  /* 0x0000002606007c0c */ /* 0x000fe2000bf04270 */
[----:B------:R-:W-:-:S12]  /*30570*/  VIADD R0, R0, 0xfffffffe ;  /* 0xfffffffe00007836 */ /* 0x000fd80000000000 */
[----:B------:R-:W-:Y:S05]  /*30580*/  @P0 BRA `(.L_x_5453) ;  /* 0xffffffe400440947 */ /* 0x000fea000383ffff */
.L_x_5412:
[----:B------:R-:W-:Y:S05]  /*30590*/  BSYNC B0 ;  /* 0x0000000000007941 */ /* 0x000fea0003800000 */
.L_x_5390:
[----:B------:R-:W2:Y:S01]  /*305a0*/  LDL.LU R2, [R1+0x448] ;  /* 0x0004480001027983 */ /* 0x000ea20000300800 */
        /* <DEDUP_REMOVED lines=8> */
[----:B------:R0:W-:Y:S02]  /*30630*/  STL [R1+0x448], R2 ;  /* 0x0004480201007387 */ /* 0x0001e40000100800 */
[----:B------:R-:W-:Y:S05]  /*30640*/  @P2 BRA `(.L_x_5455) ;  /* 0x0000000000342947 */ /* 0x000fea0003800000 */
[----:B------:R-:W2:Y:S01]  /*30650*/  S2R R3, SR_LANEID ;  /* 0x0000000000037919 */ /* 0x000ea20000000000 */
[----:B------:R-:W-:Y:S01]  /*30660*/  VOTEU.ANY UR4, UPT, PT ;  /* 0x0000000000047886 */ /* 0x000fe200038e0100 */
[----:B------:R-:W3:Y:S01]  /*30670*/  LDC.64 R4, c[0x0][0xd80] ;  /* 0x00036000ff047b82 */ /* 0x000ee20000000a00 */
[----:B------:R-:W2:Y:S08]  /*30680*/  FLO.U32 R0, UR4 ;  /* 0x0000000400007d00 */ /* 0x000eb000080e0000 */
[----:B0-----:R-:W3:Y:S01]  /*30690*/  POPC R2, UR4 ;  /* 0x0000000400027d09 */ /* 0x001ee20008000000 */
[----:B--2---:R-:W-:-:S13]  /*306a0*/  ISETP.EQ.U32.AND P1, PT, R0, R3, PT ;  /* 0x000000030000720c */ /* 0x004fda0003f22070 */
[----:B---3--:R-:W2:Y:S01]  /*306b0*/  @P1 ATOMG.E.ADD.STRONG.GPU PT, R5, desc[UR46][R4.64], R2 ;  /* 0x00000002040519a8 */ /* 0x008ea200081ee1ee */
[----:B------:R-:W0:Y:S02]  /*306c0*/  S2R R3, SR_LTMASK ;  /* 0x0000000000037919 */ /* 0x000e240000003900 */
[----:B0-----:R-:W-:-:S06]  /*306d0*/  LOP3.LUT R3, R3, UR4, RZ, 0xc0, !PT ;  /* 0x0000000403037c12 */ /* 0x001fcc000f8ec0ff */
[----:B------:R-:W0:Y:S01]  /*306e0*/  POPC R3, R3 ;  /* 0x0000000300037309 */ /* 0x000e220000000000 */
[----:B--2---:R-:W0:Y:S02]  /*306f0*/  SHFL.IDX PT, R0, R5, R0, 0x1f ;  /* 0x00001f0005007589 */ /* 0x004e2400000e0000 */
[----:B0-----:R-:W-:-:S05]  /*30700*/  IADD3 R0, R0, UR41, R3 ;  /* 0x0000002900007c10 */ /* 0x001fca000fffe003 */
[----:B------:R2:W-:Y:S02]  /*30710*/  STL [R1+0x450], R0 ;  /* 0x0004500001007387 */ /* 0x0005e40000100800 */
.L_x_5455:
[----:B------:R-:W-:Y:S05]  /*30720*/  BSYNC B0 ;  /* 0x0000000000007941 */ /* 0x000fea0003800000 */
.L_x_5454:
[----:B------:R-:W-:-:S07]  /*30730*/  SEL R19, R19, RZ, P0 ;  /* 0x000000ff13137207 */ /* 0x000fce0000000000 */
.L_x_5352:
[----:B------:R-:W-:Y:S05]  /*30740*/  BSYNC B7 ;  /* 0x0000000000077941 */ /* 0x000fea0003800000 */
.L_x_5350:
[----:B------:R4:W5:Y:S01]  /*30750*/  LDL R3, [R1+0x450] ;  /* 0x0004500001037983 */ /* 0x0009620000100800 */
[----:B------:R-:W-:-:S13]  /*30760*/  LOP3.LUT P0, RZ, R18, 0x80, RZ, 0xc0, !PT ;  /* 0x0000008012ff7812 */ /* 0x000fda000780c0ff */
[----:B----4-:R-:W-:Y:S05]  /*30770*/  @!P0 BRA `(.L_x_5456) ;  /* 0x0000000000288947 */ /* 0x010fea0003800000 */
[----:B------:R-:W-:Y:S05]  /*30780*/  WARPSYNC.ALL ;  /* 0x0000000000007948 */ /* 0x000fea0003800000 */
[----:B------:R-:W4:Y:S08]  /*30790*/  S2UR UR5, SR_CgaCtaId ;  /* 0x00000000000579c3 */ /* 0x000f300000008800 */
[----:B------:R-:W-:Y:S06]  /*307a0*/  BAR.SYNC.DEFER_BLOCKING 0x5, 0x180 ;  /* 0x0146000000007b1d */ /* 0x000fec0000010000 */
[----:B------:R-:W-:-:S02]  /*307b0*/  UMOV UR4, 0x400 ;  /* 0x0000040000047882 */ /* 0x000fc40000000000 */
[----:B----4-:R-:W-:-:S06]  /*307c0*/  ULEA UR4, UR5, UR4, 0x18 ;  /* 0x0000000405047291 */ /* 0x010fcc000f8ec03f */
[----:B------:R-:W-:-:S05]  /*307d0*/  IMAD.U32 R17, RZ, RZ, UR4 ;  /* 0x00000004ff117e24 */ /* 0x000fca000f8e00ff */
[----:B-----5:R-:W4:Y:S04]  /*307e0*/  LDS R3, [R17+0x388d0] ;  /* 0x0388d00011037984 */ /* 0x020f280000000800 */
[----:B----4-:R4:W-:Y:S01]  /*307f0*/  STL [R1+0x450], R3 ;  /* 0x0004500301007387 */ /* 0x0109e20000100800 */
[----:B------:R-:W-:Y:S06]  /*30800*/  BAR.ARV 0x4, 0x180 ;  /* 0x0106000000007b1d */ /* 0x000fec0000002000 */
[----:B------:R-:W-:Y:S05]  /*30810*/  BRA `(.L_x_5457) ;  /* 0x00000000002c7947 */ /* 0x000fea0003800000 */
.L_x_5456:
[----:B------:R-:W-:-:S03]  /*30820*/  UMOV UR4, 0xffffffff ;  /* 0xffffffff00047882 */ /* 0x000fc60000000000 */
[----:B------:R-:W-:Y:S05]  /*30830*/  BRA.DIV UR4, `(.L_x_5458) ;  /* 0x0000001a04487947 */ /* 0x000fea000b800000 */
[----:B-----5:R4:W0:Y:S02]  /*30840*/  SHFL.IDX PT, R14, R3, RZ, 0x1f ;  /* 0x00001fff030e7589 */ /* 0x02082400000e0000 */
.L_x_5507:
[----:B--23--:R-:W2:Y:S01]  /*30850*/  @!P2 S2R R0, SR_CgaCtaId ;  /* 0x000000000000a919 */ /* 0x00cea20000008800 */
[----:B------:R-:W-:Y:S05]  /*30860*/  WARPSYNC.ALL ;  /* 0x0000000000007948 */ /* 0x000fea0003800000 */
[----:B------:R-:W-:Y:S01]  /*30870*/  BAR.SYNC.DEFER_BLOCKING 0x4, 0x180 ;  /* 0x0106000000007b1d */ /* 0x000fe20000010000 */
[----:B0-----:R-:W-:-:S05]  /*30880*/  @!P2 MOV R2, 0x400 ;  /* 0x000004000002a802 */ /* 0x001fca0000000f00 */
[----:B------:R0:W-:Y:S01]  /*30890*/  STL [R1+0x450], R14 ;  /* 0x0004500e01007387 */ /* 0x0001e20000100800 */
[----:B--2---:R-:W-:-:S05]  /*308a0*/  @!P2 LEA R17, R0, R2, 0x18 ;  /* 0x000000020011a211 */ /* 0x004fca00078ec0ff */
[----:B------:R0:W-:Y:S01]  /*308b0*/  @!P2 STS [R17+0x388d0], R3 ;  /* 0x0388d0031100a388 */ /* 0x0001e20000000800 */
[----:B------:R-:W-:Y:S06]  /*308c0*/  BAR.ARV 0x5, 0x180 ;  /* 0x0146000000007b1d */ /* 0x000fec0000002000 */
.L_x_5457:
[----:B--23--:R-:W2:Y:S01]  /*308d0*/  LDL R0, [R1+0x450] ;  /* 0x0004500001007983 */ /* 0x00cea20000100800 */
[----:B------:R-:W-:Y:S02]  /*308e0*/  ULDC UR4, c[0x0][0xd38] ;  /* 0x00034e0000047ab9 */ /* 0x000fe40000000800 */
[----:B--2---:R-:W-:-:S13]  /*308f0*/  ISETP.GE.AND P0, PT, R0, UR4, PT ;  /* 0x0000000400007c0c */ /* 0x004fda000bf06270 */
[----:B------:R-:W-:Y:S05]  /*30900*/  @!P0 BRA `(.L_x_5459) ;  /* 0xffffff9c00708947 */ /* 0x000fea000383ffff */
.L_x_5341:
[----:B0-----:R-:W2:Y:S01]  /*30910*/  LDL.LU R0, [R1+0x468] ;  /* 0x0004680001007983 */ /* 0x001ea20000300800 */
[----:B------:R-:W-:Y:S01]  /*30920*/  BSSY B0, `(.L_x_5460) ;  /* 0x000000b000007945 */ /* 0x000fe20003800000 */
[----:B------:R-:W0:Y:S01]  /*30930*/  S2R R5, SR_CgaCtaId ;  /* 0x0000000000057919 */ /* 0x000e220000008800 */
[----:B--2---:R-:W-:-:S05]  /*30940*/  VIADD R0, R0, 0x1 ;  /* 0x0000000100007836 */ /* 0x004fca0000000000 */
[----:B------:R-:W-:-:S04]  /*30950*/  LEA.HI R2, R0, R0, RZ, 0x1 ;  /* 0x0000000000027211 */ /* 0x000fc800078f08ff */
[----:B----4-:R-:W-:Y:S02]  /*30960*/  LOP3.LUT R3, R2, 0xfffffffe, RZ, 0xc0, !PT ;  /* 0xfffffffe02037812 */ /* 0x010fe400078ec0ff */
[----:B------:R-:W-:-:S03]  /*30970*/  MOV R2, 0x400 ;  /* 0x0000040000027802 */ /* 0x000fc60000000f00 */
[----:B------:R-:W-:Y:S01]  /*30980*/  IMAD.IADD R0, R0, 0x1, -R3 ;  /* 0x0000000100007824 */ /* 0x000fe200078e0a03 */
[----:B0-----:R-:W-:-:S04]  /*30990*/  LEA R9, R5, R2, 0x18 ;  /* 0x0000000205097211 */ /* 0x001fc800078ec0ff */
[----:B------:R-:W-:-:S04]  /*309a0*/  SHF.L.U32 R0, R0, 0x1f, RZ ;  /* 0x0000001f00007819 */ /* 0x000fc800000006ff */
[----:B------:R-:W0:Y:S02]  /*309b0*/  SYNCS.PHASECHK.TRANS64.TRYWAIT P0, [R9+URZ+0x38820], R0 ;  /* 0x03882000090075a7 */ /* 0x000e24000800017f */
[----:B0-----:R-:W-:Y:S05]  /*309c0*/  @!P0 BRA `(.L_x_5461) ;  /* 0x00000018000c8947 */ /* 0x001fea0003800000 */
.L_x_5508:
[----:B------:R-:W-:Y:S05]  /*309d0*/  BSYNC B0 ;  /* 0x0000000000007941 */ /* 0x000fea0003800000 */
.L_x_5460:
[----:B------:R-:W-:-:S03]  /*309e0*/  UMOV UR4, 0xffffffff ;  /* 0xffffffff00047882 */ /* 0x000fc60000000000 */
[----:B------:R-:W-:Y:S05]  /*309f0*/  BRA.DIV UR4, `(.L_x_5462) ;  /* 0x0000001a04147947 */ /* 0x000fea000b800000 */
[----:B0-----:R-:W0:Y:S02]  /*30a00*/  S2R R0, SR_TID.X ;  /* 0x0000000000007919 */ /* 0x001e240000002100 */
[----:B0-----:R-:W-:-:S04]  /*30a10*/  SHF.R.U32.HI R0, RZ, 0x5, R0 ;  /* 0x00000005ff007819 */ /* 0x001fc80000011600 */
[----:B------:R-:W-:-:S05]  /*30a20*/  LOP3.LUT R0, R0, 0x3, RZ, 0xc0, !PT ;  /* 0x0000000300007812 */ /* 0x000fca00078ec0ff */
[----:B------:R0:W2:Y:S02]  /*30a30*/  SHFL.IDX PT, R14, R0, RZ, 0x1f ;  /* 0x00001fff000e7589 */ /* 0x0000a400000e0000 */
.L_x_5511:
[----:B--2---:R-:W-:Y:S01]  /*30a40*/  ISETP.NE.AND P0, PT, R14, RZ, PT ;  /* 0x000000ff0e00720c */ /* 0x004fe20003f05270 */
[----:B------:R-:W-:-:S12]  /*30a50*/  BSSY B0, `(.L_x_5463) ;  /* 0x000001e000007945 */ /* 0x000fd80003800000 */
[----:B------:R-:W-:Y:S05]  /*30a60*/  @P0 BRA `(.L_x_5464) ;  /* 0x0000000000700947 */ /* 0x000fea0003800000 */
[----:B------:R-:W-:-:S03]  /*30a70*/  UMOV UR4, 0xffffffff ;  /* 0xffffffff00047882 */ /* 0x000fc60000000000 */
[----:B------:R-:W-:Y:S05]  /*30a80*/  BRA.DIV UR4, `(.L_x_5465) ;  /* 0x0000001a04247947 */ /* 0x000fea000b800000 */
[----:B------:R-:W-:-:S13]  /*30a90*/  ELECT P6, URZ, PT ;  /* 0x00000000003f782f */ /* 0x000fda00038c0000 */
.L_x_5514:
[----:B------:R-:W-:Y:S05]  /*30aa0*/  @!P6 BRA `(.L_x_5464) ;  /* 0x000000000060e947 */ /* 0x000fea0003800000 */
[----:B-1----:R-:W2:Y:S01]  /*30ab0*/  LDL.LU R6, [R1+0x448] ;  /* 0x0004480001067983 */ /* 0x002ea20000300800 */
        /* <DEDUP_REMOVED lines=12> */
.L_x_5515:
[----:B------:R-:W1:Y:S01]  /*30b80*/  SYNCS.PHASECHK.TRANS64.TRYWAIT P0, [R7+URZ], R2 ;  /* 0x00000002070075a7 */ /* 0x000e62000800017f */
[----:B------:R-:W-:-:S04]  /*30b90*/  VIADD R0, R9, 0x38860 ;  /* 0x0003886009007836 */ /* 0x000fc80000000000 */
[----:B------:R-:W-:Y:S01]  /*30ba0*/  IMAD R19, R19, 0x8, R0 ;  /* 0x0000000813137824 */ /* 0x000fe200078e0200 */
[----:B-1----:R-:W-:Y:S06]  /*30bb0*/  @!P0 BRA `(.L_x_5467) ;  /* 0x00000018000c8947 */ /* 0x002fec0003800000 */
.L_x_5516:
[----:B------:R-:W2:Y:S02]  /*30bc0*/  SYNCS.PHASECHK.TRANS64.TRYWAIT P0, [R19+URZ], R4 ;  /* 0x00000004130075a7 */ /* 0x000ea4000800017f */
[----:B--2---:R-:W-:Y:S05]  /*30bd0*/  @!P0 BRA `(.L_x_5468) ;  /* 0x0000001800188947 */ /* 0x004fea0003800000 */
.L_x_5517:
[----:B------:R-:W-:-:S07]  /*30be0*/  IMAD R3, R3, 0x8, R0 ;  /* 0x0000000803037824 */ /* 0x000fce00078e0200 */
.L_x_5469:
[----:B---3--:R3:W4:Y:S02]  /*30bf0*/  SYNCS.PHASECHK.TRANS64.TRYWAIT P0, [R3+URZ], R2 ;  /* 0x00000002030075a7 */ /* 0x008724000800017f */
[----:B----4-:R-:W-:Y:S05]  /*30c00*/  @!P0 NANOSLEEP.SYNCS 0x989680 ;  /* 0x009896800000895d */ /* 0x010fea0003900000 */
[----:B------:R-:W4:Y:S02]  /*30c10*/  @!P0 SYNCS.PHASECHK.TRANS64 P0, [R3+URZ], R2 ;  /* 0x00000002030085a7 */ /* 0x000f24000800007f */
[----:B----4-:R-:W-:Y:S05]  /*30c20*/  @!P0 BRA `(.L_x_5469) ;  /* 0xfffffffc00f08947 */ /* 0x010fea000383ffff */
.L_x_5464:
[----:B------:R-:W-:Y:S05]  /*30c30*/  BSYNC B0 ;  /* 0x0000000000007941 */ /* 0x000fea0003800000 */
.L_x_5463:
[----:B------:R-:W-:Y:S05]  /*30c40*/  EXIT ;  /* 0x000000000000794d */ /* 0x000fea0003800000 */
.L_x_5232:
[----:B0-----:R-:W-:-:S04]  /*30c50*/  IMAD.U32 R11, RZ, RZ, UR44 ;  /* 0x0000002cff0b7e24 */ /* 0x001fc8000f8e00ff */
[----:B------:R0:W1:Y:S03]  /*30c60*/  SYNCS.PHASECHK.TRANS64.TRYWAIT P0, [R11+URZ+0x38800], R0 ;  /* 0x038800000b0075a7 */ /* 0x000066000800017f */
[----:B-1----:R-:W-:Y:S05]  /*30c70*/  @!P0 NANOSLEEP.SYNCS 0x989680 ;  /* 0x009896800000895d */ /* 0x002fea0003900000 */
[----:B------:R-:W1:Y:S02]  /*30c80*/  @!P0 SYNCS.PHASECHK.TRANS64 P0, [R11+URZ+0x38800], R0 ;  /* 0x038800000b0085a7 */ /* 0x000e64000800007f */
[----:B-1----:R-:W-:Y:S05]  /*30c90*/  @!P0 BRA `(.L_x_5232) ;  /* 0xfffffffc00ec8947 */ /* 0x002fea000383ffff */
[----:B------:R-:W-:Y:S05]  /*30ca0*/  BRA `(.L_x_5470) ;  /* 0xfffffd9c00ec7947 */ /* 0x000fea000383ffff */
.L_x_5239:
[----:B-1----:R1:W2:Y:S02]  /*30cb0*/  SYNCS.PHASECHK.TRANS64.TRYWAIT P0, [R10+URZ], R11 ;  /* 0x0000000b0a0075a7 */ /* 0x0022a4000800017f */
[----:B--2---:R-:W-:Y:S05]  /*30cc0*/  @!P0 NANOSLEEP.SYNCS 0x989680 ;  /* 0x009896800000895d */ /* 0x004fea0003900000 */
[----:B------:R-:W2:Y:S02]  /*30cd0*/  @!P0 SYNCS.PHASECHK.TRANS64 P0, [R10+URZ], R11 ;  /* 0x0000000b0a0085a7 */ /* 0x000ea4000800007f */
[----:B--2---:R-:W-:Y:S05]  /*30ce0*/  @!P0 BRA `(.L_x_5239) ;  /* 0xfffffffc00f08947 */ /* 0x004fea000383ffff */
[----:B------:R-:W-:Y:S05]  /*30cf0*/  BRA `(.L_x_5238) ;  /* 0xfffffda000fc7947 */ /* 0x000fea000383ffff */
.L_x_5241:
[----:B0-----:R-:W-:-:S04]  /*30d00*/  IMAD.U32 R11, RZ, RZ, UR44 ;  /* 0x0000002cff0b7e24 */ /* 0x001fc8000f8e00ff */
[----:B------:R0:W1:Y:S03]  /*30d10*/  SYNCS.PHASECHK.TRANS64.TRYWAIT P0, [R11+URZ+0x38810], R10 ;  /* 0x0388100a0b0075a7 */ /* 0x000066000800017f */
[----:B-1----:R-:W-:Y:S05]  /*30d20*/  @!P0 NANOSLEEP.SYNCS 0x989680 ;  /* 0x009896800000895d */ /* 0x002fea0003900000 */
[----:B------:R-:W1:Y:S02]  /*30d30*/  @!P0 SYNCS.PHASECHK.TRANS64 P0, [R11+URZ+0x38810], R10 ;  /* 0x0388100a0b0085a7 */ /* 0x000e64000800007f */
[----:B-1----:R-:W-:Y:S05]  /*30d40*/  @!P0 BRA `(.L_x_5241) ;  /* 0xfffffffc00ec8947 */ /* 0x002fea000383ffff */
[----:B------:R-:W-:Y:S05]  /*30d50*/  BRA `(.L_x_5471) ;  /* 0xfffffda400d07947 */ /* 0x000fea000383ffff */
.L_x_5248:
[----:B-1----:R1:W2:Y:S02]  /*30d60*/  SYNCS.PHASECHK.TRANS64.TRYWAIT P0, [R10+URZ], R11 ;  /* 0x0000000b0a0075a7 */ /* 0x0022a4000800017f */
[----:B--2---:R-:W-:Y:S05]  /*30d70*/  @!P0 NANOSLEEP.SYNCS 0x989680 ;  /* 0x009896800000895d */ /* 0x004fea0003900000 */
[----:B------:R-:W2:Y:S02]  /*30d80*/  @!P0 SYNCS.PHASECHK.TRANS64 P0, [R10+URZ], R11 ;  /* 0x0000000b0a0085a7 */ /* 0x000ea4000800007f */
[----:B--2---:R-:W-:Y:S05]  /*30d90*/  @!P0 BRA `(.L_x_5248) ;  /* 0xfffffffc00f08947 */ /* 0x004fea000383ffff */
[----:B------:R-:W-:Y:S05]  /*30da0*/  BRA `(.L_x_5247) ;  /* 0xfffffda800147947 */ /* 0x000fea000383ffff */
.L_x_5283:
[----:B0-----:R0:W1:Y:S02]  /*30db0*/  SYNCS.PHASECHK.TRANS64.TRYWAIT P2, [R8+URZ], R9 ;  /* 0x00000009080075a7 */ /* 0x001064000804017f */
[----:B-1----:R-:W-:Y:S05]  /*30dc0*/  @!P2 NANOSLEEP.SYNCS 0x989680 ;  /* 0x009896800000a95d */ /* 0x002fea0003900000 */
[----:B------:R-:W1:Y:S02]  /*30dd0*/  @!P2 SYNCS.PHASECHK.TRANS64 P2, [R8+URZ], R9 ;  /* 0x000000090800a5a7 */ /* 0x000e64000804007f */
[----:B-1----:R-:W-:Y:S05]  /*30de0*/  @!P2 BRA `(.L_x_5283) ;  /* 0xfffffffc00f0a947 */ /* 0x002fea000383ffff */
[----:B------:R-:W-:Y:S05]  /*30df0*/  BRA `(.L_x_5282) ;  /* 0xfffffe1400347947 */ /* 0x000fea000383ffff */
.L_x_5290:
[----:B-1----:R1:W2:Y:S02]  /*30e00*/  SYNCS.PHASECHK.TRANS64.TRYWAIT P2, [R8+URZ], R11 ;  /* 0x0000000b080075a7 */ /* 0x0022a4000804017f */
[----:B--2---:R-:W-:Y:S05]  /*30e10*/  @!P2 NANOSLEEP.SYNCS 0x989680 ;  /* 0x009896800000a95d */ /* 0x004fea0003900000 */
[----:B------:R-:W2:Y:S02]  /*30e20*/  @!P2 SYNCS.PHASECHK.TRANS64 P2, [R8+URZ], R11 ;  /* 0x0000000b0800a5a7 */ /* 0x000ea4000804007f */
[----:B--2---:R-:W-:Y:S05]  /*30e30*/  @!P2 BRA `(.L_x_5290) ;  /* 0xfffffffc00f0a947 */ /* 0x004fea000383ffff */
[----:B------:R-:W-:Y:S05]  /*30e40*/  BRA `(.L_x_5289) ;  /* 0xfffffe1800787947 */ /* 0x000fea000383ffff */
.L_x_5303:
[----:B0-----:R0:W1:Y:S02]  /*30e50*/  SYNCS.PHASECHK.TRANS64.TRYWAIT P1, [R6+URZ], R7 ;  /* 0x00000007060075a7 */ /* 0x001064000802017f */
[----:B-1----:R-:W-:Y:S05]  /*30e60*/  @!P1 NANOSLEEP.SYNCS 0x989680 ;  /* 0x009896800000995d */ /* 0x002fea0003900000 */
[----:B------:R-:W1:Y:S02]  /*30e70*/  @!P1 SYNCS.PHASECHK.TRANS64 P1, [R6+URZ], R7 ;  /* 0x00000007060095a7 */ /* 0x000e64000802007f */
[----:B-1----:R-:W-:Y:S05]  /*30e80*/  @!P1 BRA `(.L_x_5303) ;  /* 0xfffffffc00f09947 */ /* 0x002fea000383ffff */
[----:B------:R-:W-:Y:S05]  /*30e90*/  BRA `(.L_x_5302) ;  /* 0xfffffeac00947947 */ /* 0x000fea000383ffff */
.L_x_5310:
[----:B-1----:R1:W2:Y:S02]  /*30ea0*/  SYNCS.PHASECHK.TRANS64.TRYWAIT P1, [R6+URZ], R9 ;  /* 0x00000009060075a7 */ /* 0x0022a4000802017f */
[----:B--2---:R-:W-:Y:S05]  /*30eb0*/  @!P1 NANOSLEEP.SYNCS 0x989680 ;  /* 0x009896800000995d */ /* 0x004fea0003900000 */
[----:B------:R-:W2:Y:S02]  /*30ec0*/  @!P1 SYNCS.PHASECHK.TRANS64 P1, [R6+URZ], R9 ;  /* 0x00000009060095a7 */ /* 0x000ea4000802007f */
[----:B--2---:R-:W-:Y:S05]  /*30ed0*/  @!P1 BRA `(.L_x_5310) ;  /* 0xfffffffc00f09947 */ /* 0x004fea000383ffff */
[----:B------:R-:W-:Y:S05]  /*30ee0*/  BRA `(.L_x_5309) ;  /* 0xfffffeb000d87947 */ /* 0x000fea000383ffff */
.L_x_5358:
[----:B------:R-:W-:Y:S02]  /*30ef0*/  IMAD.MOV.U32 R13, RZ, RZ, R4 ;  /* 0x000000ffff0d7224 */ /* 0x000fe400078e0004 */
[----:B------:R-:W-:Y:S02]  /*30f00*/  IMAD.MOV.U32 R12, RZ, RZ, RZ ;  /* 0x000000ffff0c7224 */ /* 0x000fe400078e00ff */
[----:B------:R-:W-:Y:S02]  /*30f10*/  IMAD.MOV.U32 R11, RZ, RZ, 0x1f ;  /* 0x0000001fff0b7424 */ /* 0x000fe400078e00ff */
[----:B------:R-:W-:-:S07]  /*30f20*/  IMAD.MOV.U32 R15, RZ, RZ, -0x1 ;  /* 0xffffffffff0f7424 */ /* 0x000fce00078e00ff */
[----:B0-----:R-:W-:Y:S05]  /*30f30*/  WARPSYNC.COLLECTIVE R15, `(.L_x_5472) ;  /* 0x000000000f087348 */ /* 0x001fea0003c00000 */
[----:B------:R1:W2:Y:S02]  /*30f40*/  SHFL.IDX P6, R14, R13, R12, R11 ;  /* 0x0000000c0d0e7389 */ /* 0x0002a400000c000b */
[----:B012---:R-:W-:Y:S01]  /*30f50*/  ENDCOLLECTIVE ;  /* 0x000000000000791b */ /* 0x007fe20003800000 */
.L_x_5472:
[----:B------:R-:W-:Y:S05]  /*30f60*/  BRA `(.L_x_5473) ;  /* 0xffffffa400807947 */ /* 0x000fea000383ffff */
.L_x_5360:
[----:B------:R-:W-:Y:S01]  /*30f70*/  BSSY B0, `(.L_x_5474) ;  /* 0x0000006000007945 */ /* 0x000fe20003800000 */
[----:B------:R-:W-:-:S07]  /*30f80*/  IMAD.MOV.U32 R15, RZ, RZ, -0x1 ;  /* 0xffffffffff0f7424 */ /* 0x000fce00078e00ff */
[----:B01----:R-:W-:Y:S05]  /*30f90*/  WARPSYNC.COLLECTIVE R15, `(.L_x_5475) ;  /* 0x000000000f0c7348 */ /* 0x003fea0003c00000 */
[----:B------:R-:W-:Y:S02]  /*30fa0*/  ELECT P6, UR62, PT ;  /* 0x00000000003e782f */ /* 0x000fe400038c0000 */
[----:B------:R-:W-:Y:S01]  /*30fb0*/  MOV R14, UR62 ;  /* 0x0000003e000e7c02 */ /* 0x000fe20008000f00 */
[----:B01----:R-:W-:Y:S10]  /*30fc0*/  ENDCOLLECTIVE ;  /* 0x000000000000791b */ /* 0x003ff40003800000 */
.L_x_5475:
[----:B------:R-:W-:Y:S05]  /*30fd0*/  BSYNC B0 ;  /* 0x0000000000007941 */ /* 0x000fea0003800000 */
.L_x_5474:
[----:B------:R-:W-:Y:S05]  /*30fe0*/  BRA `(.L_x_5476) ;  /* 0xffffffa400847947 */ /* 0x000fea000383ffff */
.L_x_5362:
[----:B--2---:R2:W3:Y:S02]  /*30ff0*/  SYNCS.PHASECHK.TRANS64.TRYWAIT P0, [R0+URZ+0x38840], R2 ;  /* 0x03884002000075a7 */ /* 0x0044e4000800017f */
[----:B---3--:R-:W-:Y:S05]  /*31000*/  @!P0 NANOSLEEP.SYNCS 0x989680 ;  /* 0x009896800000895d */ /* 0x008fea0003900000 */
[----:B------:R-:W3:Y:S02]  /*31010*/  @!P0 SYNCS.PHASECHK.TRANS64 P0, [R0+URZ+0x38840], R2 ;  /* 0x03884002000085a7 */ /* 0x000ee4000800007f */
[----:B---3--:R-:W-:Y:S05]  /*31020*/  @!P0 BRA `(.L_x_5362) ;  /* 0xfffffffc00f08947 */ /* 0x008fea000383ffff */
[----:B------:R-:W-:Y:S05]  /*31030*/  BRA `(.L_x_5477) ;  /* 0xffffffa400dc7947 */ /* 0x000fea000383ffff */
.L_x_5366:
[----:B------:R-:W-:Y:S02]  /*31040*/  IMAD.MOV.U32 R13, RZ, RZ, R3 ;  /* 0x000000ffff0d7224 */ /* 0x000fe400078e0003 */
[----:B------:R-:W-:Y:S02]  /*31050*/  IMAD.MOV.U32 R12, RZ, RZ, RZ ;  /* 0x000000ffff0c7224 */ /* 0x000fe400078e00ff */
[----:B------:R-:W-:Y:S02]  /*31060*/  IMAD.MOV.U32 R11, RZ, RZ, 0x181f ;  /* 0x0000181fff0b7424 */ /* 0x000fe400078e00ff */
[----:B------:R-:W-:Y:S02]  /*31070*/  IMAD.MOV.U32 R15, RZ, RZ, -0x1 ;  /* 0xffffffffff0f7424 */ /* 0x000fe400078e00ff */
[----:B------:R-:W-:-:S07]  /*31080*/  VIADD R9, R9, UR40 ;  /* 0x0000002809097c36 */ /* 0x000fce0008000000 */
[----:B-----5:R-:W-:Y:S05]  /*31090*/  WARPSYNC.COLLECTIVE R15, `(.L_x_5478) ;  /* 0x000000000f087348 */ /* 0x020fea0003c00000 */
[----:B------:R0:W1:Y:S02]  /*310a0*/  SHFL.IDX P6, R14, R13, R12, R11 ;  /* 0x0000000c0d0e7389 */ /* 0x00006400000c000b */
[----:B01---5:R-:W-:Y:S01]  /*310b0*/  ENDCOLLECTIVE ;  /* 0x000000000000791b */ /* 0x023fe20003800000 */
.L_x_5478:
[----:B------:R-:W-:Y:S01]  /*310c0*/  VIADD R10, R9, 0x10 ;  /* 0x00000010090a7836 */ /* 0x000fe20000000000 */
[----:B------:R0:W-:Y:S04]  /*310d0*/  STL [R1+0x454], R9 ;  /* 0x0004540901007387 */ /* 0x0001e80000100800 */
[----:B------:R0:W-:Y:S01]  /*310e0*/  STL [R1+0x460], R10 ;  /* 0x0004600a01007387 */ /* 0x0001e20000100800 */
[----:B------:R-:W-:Y:S02]  /*310f0*/  IMAD.MOV.U32 R13, RZ, RZ, R0 ;  /* 0x000000ffff0d7224 */ /* 0x000fe400078e0000 */
[----:B------:R-:W-:-:S07]  /*31100*/  IMAD.MOV.U32 R4, RZ, RZ, R14 ;  /* 0x000000ffff047224 */ /* 0x000fce00078e000e */
[----:B0-----:R-:W-:Y:S05]  /*31110*/  WARPSYNC.COLLECTIVE R15, `(.L_x_5479) ;  /* 0x000000000f087348 */ /* 0x001fea0003c00000 */
[----:B------:R1:W2:Y:S02]  /*31120*/  SHFL.IDX P6, R14, R13, R12, R11 ;  /* 0x0000000c0d0e7389 */ /* 0x0002a400000c000b */
[----:B012---:R-:W-:Y:S01]  /*31130*/  ENDCOLLECTIVE ;  /* 0x000000000000791b */ /* 0x007fe20003800000 */
.L_x_5479:
[----:B------:R-:W-:Y:S02]  /*31140*/  ULDC UR4, c[0x0][0x288] ;  /* 0x0000a20000047ab9 */ /* 0x000fe40000000800 */
[----:B------:R-:W-:Y:S02]  /*31150*/  IMAD R2, R6, UR4, RZ ;  /* 0x0000000406027c24 */ /* 0x000fe4000f8e02ff */
[----:B------:R-:W-:-:S03]  /*31160*/  VIADD R6, R9, 0x20 ;  /* 0x0000002009067836 */ /* 0x000fc60000000000 */
[----:B------:R-:W-:Y:S02]  /*31170*/  ISETP.GE.AND P1, PT, R9, R2, PT ;  /* 0x000000020900720c */ /* 0x000fe40003f26270 */
[----:B------:R0:W-:Y:S01]  /*31180*/  STL [R1+0x464], R6 ;  /* 0x0004640601007387 */ /* 0x0001e20000100800 */
[----:B------:R-:W-:Y:S02]  /*31190*/  IMAD.MOV.U32 R13, RZ, RZ, R3 ;  /* 0x000000ffff0d7224 */ /* 0x000fe400078e0003 */
[----:B------:R-:W-:Y:S02]  /*311a0*/  IMAD.MOV.U32 R12, RZ, RZ, 0x1 ;  /* 0x00000001ff0c7424 */ /* 0x000fe400078e00ff */
[----:B------:R-:W-:-:S07]  /*311b0*/  IMAD.MOV.U32 R5, RZ, RZ, R14 ;  /* 0x000000ffff057224 */ /* 0x000fce00078e000e */
[----:B0-----:R-:W-:Y:S05]  /*311c0*/  WARPSYNC.COLLECTIVE R15, `(.L_x_5480) ;  /* 0x000000000f087348 */ /* 0x001fea0003c00000 */
[----:B------:R1:W2:Y:S02]  /*311d0*/  SHFL.IDX P6, R14, R13, R12, R11 ;  /* 0x0000000c0d0e7389 */ /* 0x0002a400000c000b */
[----:B012---:R-:W-:Y:S01]  /*311e0*/  ENDCOLLECTIVE ;  /* 0x000000000000791b */ /* 0x007fe20003800000 */
.L_x_5480:
        /* <DEDUP_REMOVED lines=15> */
.L_x_5481:
[----:B------:R-:W-:Y:S02]  /*312e0*/  IMAD.MOV.U32 R13, RZ, RZ, R3 ;  /* 0x000000ffff0d7224 */ /* 0x000fe400078e0003 */
[----:B------:R-:W-:Y:S02]  /*312f0*/  IMAD.MOV.U32 R12, RZ, RZ, 0x2 ;  /* 0x00000002ff0c7424 */ /* 0x000fe400078e00ff */
[----:B------:R-:W-:-:S07]  /*31300*/  IMAD.MOV.U32 R5, RZ, RZ, R14 ;  /* 0x000000ffff057224 */ /* 0x000fce00078e000e */
[----:B------:R-:W-:Y:S05]  /*31310*/  WARPSYNC.COLLECTIVE R15, `(.L_x_5482) ;  /* 0x000000000f087348 */ /* 0x000fea0003c00000 */
[----:B------:R0:W1:Y:S02]  /*31320*/  SHFL.IDX P6, R14, R13, R12, R11 ;  /* 0x0000000c0d0e7389 */ /* 0x00006400000c000b */
[----:B01----:R-:W-:Y:S01]  /*31330*/  ENDCOLLECTIVE ;  /* 0x000000000000791b */ /* 0x003fe20003800000 */
.L_x_5482:
        /* <DEDUP_REMOVED lines=15> */
.L_x_5483:
[----:B------:R-:W-:Y:S02]  /*31430*/  IMAD.MOV.U32 R13, RZ, RZ, R3 ;  /* 0x000000ffff0d7224 */ /* 0x000fe400078e0003 */
[----:B------:R-:W-:Y:S02]  /*31440*/  IMAD.MOV.U32 R12, RZ, RZ, 0x3 ;  /* 0x00000003ff0c7424 */ /* 0x000fe400078e00ff */
[----:B------:R-:W-:-:S07]  /*31450*/  IMAD.MOV.U32 R5, RZ, RZ, R14 ;  /* 0x000000ffff057224 */ /* 0x000fce00078e000e */
[----:B------:R-:W-:Y:S05]  /*31460*/  WARPSYNC.COLLECTIVE R15, `(.L_x_5484) ;  /* 0x000000000f087348 */ /* 0x000fea0003c00000 */
[----:B------:R0:W1:Y:S02]  /*31470*/  SHFL.IDX P6, R14, R13, R12, R11 ;  /* 0x0000000c0d0e7389 */ /* 0x00006400000c000b */
[----:B01----:R-:W-:Y:S01]  /*31480*/  ENDCOLLECTIVE ;  /* 0x000000000000791b */ /* 0x003fe20003800000 */
.L_x_5484:
        /* <DEDUP_REMOVED lines=10> */
.L_x_5485:
[----:B------:R-:W-:Y:S01]  /*31530*/  @!PT LDS RZ, [RZ] ;  /* 0x00000000fffff984 */ /* 0x000fe20000000800 */
[----:B------:R-:W-:Y:S01]  /*31540*/  @!PT LDS RZ, [RZ] ;  /* 0x00000000fffff984 */ /* 0x000fe20000000800 */
[----:B------:R-:W-:Y:S01]  /*31550*/  @!PT LDS RZ, [RZ] ;  /* 0x00000000fffff984 */ /* 0x000fe20000000800 */
[----:B------:R0:W-:Y:S01]  /*31560*/  @!P1 LDGSTS.E.BYPASS.LTC128B.128 [R7+0x21400], desc[UR46][R4.64], !P0 ;  /* 0x2140000004079fae */ /* 0x0001e2000c101d6e */
[----:B------:R-:W-:Y:S01]  /*31570*/  IMAD.MOV.U32 R0, RZ, RZ, R14 ;  /* 0x000000ffff007224 */ /* 0x000fe200078e000e */
[----:B------:R-:W-:Y:S06]  /*31580*/  BRA `(.L_x_5486) ;  /* 0xffffffa800dc7947 */ /* 0x000fec000383ffff */
.L_x_5370:
        /* <DEDUP_REMOVED lines=8> */
.L_x_5488:
[----:B------:R-:W-:Y:S05]  /*31610*/  BSYNC B0 ;  /* 0x0000000000007941 */ /* 0x000fea0003800000 */
.L_x_5487:
        /* <DEDUP_REMOVED lines=10> */
.L_x_5489:
[----:B------:R-:W-:Y:S01]  /*316c0*/  ULDC UR4, c[0x0][0x288] ;  /* 0x0000a20000047ab9 */ /* 0x000fe20000000800 */
[----:B------:R-:W2:Y:S01]  /*316d0*/  LDL R16, [R1+0x444] ;  /* 0x0004440001107983 */ /* 0x000ea20000100800 */
[----:B------:R-:W-:-:S03]  /*316e0*/  LOP3.LUT R18, R18, 0xffffbfff, RZ, 0xc0, !PT ;  /* 0xffffbfff12127812 */ /* 0x000fc600078ec0ff */
[----:B------:R-:W3:Y:S04]  /*316f0*/  LDL.LU R11, [R1+0x454] ;  /* 0x00045400010b7983 */ /* 0x000ee80000300800 */
[----:B------:R-:W4:Y:S01]  /*31700*/  LDL.LU R15, [R1+0x460] ;  /* 0x00046000010f7983 */ /* 0x000f220000300800 */
[----:B------:R-:W-:Y:S01]  /*31710*/  IMAD R4, R8, UR4, RZ ;  /* 0x0000000408047c24 */ /* 0x000fe2000f8e02ff */
[----:B------:R-:W-:Y:S01]  /*31720*/  @P1 LOP3.LUT R18, R18, 0x4000, RZ, 0xfc, !PT ;  /* 0x0000400012121812 */ /* 0x000fe200078efcff */
[----:B------:R-:W-:-:S03]  /*31730*/  IMAD.MOV.U32 R3, RZ, RZ, R14 ;  /* 0x000000ffff037224 */ /* 0x000fc600078e000e */
[C---:B------:R-:W-:Y:S02]  /*31740*/  LOP3.LUT P1, RZ, R18.reuse, 0x10, RZ, 0xc0, !PT ;  /* 0x0000001012ff7812 */ /* 0x040fe4000782c0ff */
[----:B------:R-:W-:Y:S01]  /*31750*/  LOP3.LUT R18, R18, 0xffffdfff, RZ, 0xc0, !PT ;  /* 0xffffdfff12127812 */ /* 0x000fe200078ec0ff */
[----:B------:R-:W-:Y:S02]  /*31760*/  IMAD.MOV.U32 R13, RZ, RZ, R6 ;  /* 0x000000ffff0d7224 */ /* 0x000fe400078e0006 */
[----:B------:R-:W-:Y:S01]  /*31770*/  IMAD.MOV.U32 R12, RZ, RZ, 0x1 ;  /* 0x00000001ff0c7424 */ /* 0x000fe200078e00ff */
[-C--:B------:R-:W-:Y:S02]  /*31780*/  ISETP.GE.AND P3, PT, R10, R4.reuse, PT ;  /* 0x000000040a00720c */ /* 0x080fe40003f66270 */
[----:B---3--:R-:W-:-:S11]  /*31790*/  ISETP.GE.AND P4, PT, R11, R4, PT ;  /* 0x000000040b00720c */ /* 0x008fd60003f86270 */
[----:B------:R-:W-:Y:S02]  /*317a0*/  @P3 LOP3.LUT R18, R18, 0x2000, RZ, 0xfc, !PT ;  /* 0x0000200012123812 */ /* 0x000fe400078efcff */
[----:B------:R-:W-:-:S05]  /*317b0*/  @!P4 LEA R3, P6, R9, R3, 0x1 ;  /* 0x000000030903c211 */ /* 0x000fca00078c08ff */
[----:B------:R-:W-:Y:S01]  /*317c0*/  @!P4 IMAD.X R2, RZ, RZ, R2, P6 ;  /* 0x000000ffff02c224 */ /* 0x000fe200030e0602 */
[----:B------:R-:W-:-:S04]  /*317d0*/  LOP3.LUT P6, RZ, R18, 0x8, RZ, 0xc0, !PT ;  /* 0x0000000812ff7812 */ /* 0x000fc800078cc0ff */
[----:B------:R-:W-:-:S04]  /*317e0*/  @!P4 LOP3.LUT R3, R3, R2, RZ, 0x3c, !PT ;  /* 0x000000020303c212 */ /* 0x000fc800078e3cff */
[----:B------:R-:W-:Y:S02]  /*317f0*/  @!P4 LOP3.LUT R2, R3, R2, RZ, 0x3c, !PT ;  /* 0x000000020302c212 */ /* 0x000fe400078e3cff */
[----:B------:R-:W-:Y:S02]  /*31800*/  @!P4 LOP3.LUT R8, R5, 0x40, RZ, 0xc0, !PT ;  /* 0x000000400508c812 */ /* 0x000fe400078ec0ff */
[----:B------:R-:W-:Y:S02]  /*31810*/  @!P4 LOP3.LUT R3, R3, R2, RZ, 0x3c, !PT ;  /* 0x000000020303c212 */ /* 0x000fe400078e3cff */
[C---:B------:R-:W-:Y:S02]  /*31820*/  LOP3.LUT P3, RZ, R18.reuse, 0x4, RZ, 0xc0, !PT ;  /* 0x0000000412ff7812 */ /* 0x040fe4000786c0ff */
[----:B------:R-:W-:Y:S01]  /*31830*/  @!P4 SHF.R.U32.HI R8, RZ, 0x2, R8 ;  /* 0x00000002ff08c819 */ /* 0x000fe20000011608 */
[----:B------:R-:W-:Y:S01]  /*31840*/  @!PT LDS RZ, [RZ] ;  /* 0x00000000fffff984 */ /* 0x000fe20000000800 */
[----:B------:R-:W-:Y:S01]  /*31850*/  @!PT LDS RZ, [RZ] ;  /* 0x00000000fffff984 */ /* 0x000fe20000000800 */
[----:B------:R-:W-:Y:S01]  /*31860*/  @!PT LDS RZ, [RZ] ;  /* 0x00000000fffff984 */ /* 0x000fe20000000800 */
[----:B--2---:R0:W-:Y:S01]  /*31870*/  @!P4 LDGSTS.E.BYPASS.LTC128B.128 [R16+0x26400], desc[UR46][R2.64], !P1 ;  /* 0x264000000210cfae */ /* 0x0041e2000c901d6e */
[----:B------:R-:W-:-:S03]  /*31880*/  LOP3.LUT P1, RZ, R18, 0x4000, RZ, 0xc0, !PT ;  /* 0x0000400012ff7812 */ /* 0x000fc6000782c0ff */
        /* <DEDUP_REMOVED lines=8> */
[----:B------:R0:W-:Y:S01]  /*31910*/  @!P4 LDGSTS.E.BYPASS.LTC128B.128 [R16+0x32400], desc[UR46][R2.64+0x300], P6 ;  /* 0x324003000210cfae */ /* 0x0001e2000b101d6e */
[----:B------:R-:W-:Y:S01]  /*31920*/  @!P4 ISETP.NE.U32.AND P6, PT, R8, RZ, PT ;  /* 0x000000ff0800c20c */ /* 0x000fe20003fc5070 */
[----:B------:R-:W-:Y:S01]  /*31930*/  IMAD.MOV.U32 R11, RZ, RZ, 0x181f ;  /* 0x0000181fff0b7424 */ /* 0x000fe200078e00ff */
[----:B----4-:R-:W-:Y:S01]  /*31940*/  ISETP.GE.AND P2, PT, R15, R4, PT ;  /* 0x000000040f00720c */ /* 0x010fe20003f46270 */
[----:B------:R-:W-:-:S10]  /*31950*/  IMAD.MOV.U32 R15, RZ, RZ, -0x1 ;  /* 0xffffffffff0f7424 */ /* 0x000fd400078e00ff */
[----:B------:R0:W-:Y:S02]  /*31960*/  @!P4 LDGSTS.E.BYPASS.LTC128B.128 [R16+0x34400], desc[UR46][R2.64+0x380], P6 ;  /* 0x344003800210cfae */ /* 0x0001e4000b101d6e */
[----:B0-----:R-:W-:Y:S05]  /*31970*/  WARPSYNC.COLLECTIVE R15, `(.L_x_5490) ;  /* 0x000000000f087348 */ /* 0x001fea0003c00000 */
[----:B------:R1:W2:Y:S02]  /*31980*/  SHFL.IDX P6, R14, R13, R12, R11 ;  /* 0x0000000c0d0e7389 */ /* 0x0002a400000c000b */
[----:B012---:R-:W-:Y:S01]  /*31990*/  ENDCOLLECTIVE ;  /* 0x000000000000791b */ /* 0x007fe20003800000 */
.L_x_5490:
[----:B------:R-:W-:Y:S02]  /*319a0*/  IMAD.MOV.U32 R13, RZ, RZ, R0 ;  /* 0x000000ffff0d7224 */ /* 0x000fe400078e0000 */
[----:B------:R-:W-:-:S07]  /*319b0*/  IMAD.MOV.U32 R8, RZ, RZ, R14 ;  /* 0x000000ffff087224 */ /* 0x000fce00078e000e */
[----:B------:R-:W-:Y:S05]  /*319c0*/  WARPSYNC.COLLECTIVE R15, `(.L_x_5491) ;  /* 0x000000000f087348 */ /* 0x000fea0003c00000 */
[----:B------:R0:W1:Y:S02]  /*319d0*/  SHFL.IDX P6, R14, R13, R12, R11 ;  /* 0x0000000c0d0e7389 */ /* 0x00006400000c000b */
[----:B01----:R-:W-:Y:S01]  /*319e0*/  ENDCOLLECTIVE ;  /* 0x000000000000791b */ /* 0x003fe20003800000 */
.L_x_5491:
[----:B------:R-:W-:-:S05]  /*319f0*/  @!P2 LEA R9, P4, R9, R14, 0x1 ;  /* 0x0000000e0909a211 */ /* 0x000fca00078808ff */
[----:B------:R-:W-:Y:S01]  /*31a00*/  @!P2 IMAD.X R10, RZ, RZ, R8, P4 ;  /* 0x000000ffff0aa224 */ /* 0x000fe200020e0608 */
[C---:B------:R-:W-:Y:S02]  /*31a10*/  LOP3.LUT P4, RZ, R18.reuse, 0x10, RZ, 0xc0, !PT ;  /* 0x0000001012ff7812 */ /* 0x040fe4000788c0ff */
[----:B------:R-:W-:Y:S02]  /*31a20*/  LOP3.LUT P6, RZ, R18, 0x8, RZ, 0xc0, !PT ;  /* 0x0000000812ff7812 */ /* 0x000fe400078cc0ff */
[----:B------:R-:W-:Y:S01]  /*31a30*/  @!P2 LOP3.LUT R8, R5, 0x40, RZ, 0xc0, !PT ;  /* 0x000000400508a812 */ /* 0x000fe200078ec0ff */
[----:B------:R-:W-:Y:S02]  /*31a40*/  @!P2 IMAD.MOV.U32 R2, RZ, RZ, R9 ;  /* 0x000000ffff02a224 */ /* 0x000fe400078e0009 */
[----:B------:R-:W-:Y:S01]  /*31a50*/  @!P2 IMAD.MOV.U32 R3, RZ, RZ, R10 ;  /* 0x000000ffff03a224 */ /* 0x000fe200078e000a */
[----:B------:R-:W-:Y:S01]  /*31a60*/  @!P2 SHF.R.U32.HI R8, RZ, 0x2, R8 ;  /* 0x00000002ff08a819 */ /* 0x000fe20000011608 */
[----:B------:R-:W-:-:S02]  /*31a70*/  IMAD.MOV.U32 R13, RZ, RZ, R6 ;  /* 0x000000ffff0d7224 */ /* 0x000fc400078e0006 */
[----:B------:R-:W-:Y:S02]  /*31a80*/  IMAD.MOV.U32 R12, RZ, RZ, 0x2 ;  /* 0x00000002ff0c7424 */ /* 0x000fe400078e00ff */
[----:B------:R-:W-:Y:S01]  /*31a90*/  @!PT LDS RZ, [RZ] ;  /* 0x00000000fffff984 */ /* 0x000fe20000000800 */
[----:B------:R-:W-:Y:S01]  /*31aa0*/  @!PT LDS RZ, [RZ] ;  /* 0x00000000fffff984 */ /* 0x000fe20000000800 */
[----:B------:R-:W-:Y:S01]  /*31ab0*/  @!PT LDS RZ, [RZ] ;  /* 0x00000000fffff984 */ /* 0x000fe20000000800 */
[----:B------:R0:W-:Y:S01]  /*31ac0*/  @!P2 LDGSTS.E.BYPASS.LTC128B.128 [R16+0x26c00], desc[UR46][R2.64], !P4 ;  /* 0x26c000000210afae */ /* 0x0001e2000e101d6e */
[----:B------:R-:W-:-:S03]  /*31ad0*/  @!P2 ISETP.NE.U32.AND P4, PT, R8, RZ, PT ;  /* 0x000000ff0800a20c */ /* 0x000fc60003f85070 */
[----:B------:R0:W-:Y:S01]  /*31ae0*/  @!P2 LDGSTS.E.BYPASS.LTC128B.128 [R16+0x28c00], desc[UR46][R2.64+0x80], !P6 ;  /* 0x28c000800210afae */ /* 0x0001e2000f101d6e */
[----:B------:R-:W-:-:S09]  /*31af0*/  @!P2 LOP3.LUT R8, R7, 0x80, RZ, 0xc0, !PT ;  /* 0x000000800708a812 */ /* 0x000fd200078ec0ff */
[----:B0-----:R-:W-:Y:S05]  /*31b00*/  WARPSYNC.COLLECTIVE R15, `(.L_x_5492) ;  /* 0x000000000f087348 */ /* 0x001fea0003c00000 */
[----:B------:R1:W2:Y:S02]  /*31b10*/  SHFL.IDX P6, R14, R13, R12, R11 ;  /* 0x0000000c0d0e7389 */ /* 0x0002a400000c000b */
[----:B012---:R-:W-:Y:S01]  /*31b20*/  ENDCOLLECTIVE ;  /* 0x000000000000791b */ /* 0x007fe20003800000 */
.L_x_5492:
[----:B------:R-:W-:Y:S01]  /*31b30*/  @!P2 SHF.R.U32.HI R8, RZ, 0x3, R8 ;  /* 0x00000003ff08a819 */ /* 0x000fe20000011608 */
[----:B------:R-:W-:Y:S01]  /*31b40*/  @!PT LDS RZ, [RZ] ;  /* 0x00000000fffff984 */ /* 0x000fe20000000800 */
[----:B------:R-:W-:Y:S01]  /*31b50*/  @!PT LDS RZ, [RZ] ;  /* 0x00000000fffff984 */ /* 0x000fe20000000800 */
[----:B------:R-:W-:Y:S01]  /*31b60*/  @!PT LDS RZ, [RZ] ;  /* 0x00000000fffff984 */ /* 0x000fe20000000800 */
[----:B------:R-:W-:Y:S04]  /*31b70*/  @!P2 LDGSTS.E.BYPASS.LTC128B.128 [R16+0x2ac00], desc[UR46][R2.64+0x100], !P3 ;  /* 0x2ac001000210afae */ /* 0x000fe8000d901d6e */
[----:B------:R-:W-:Y:S04]  /*31b80*/  @!P2 LDGSTS.E.BYPASS.LTC128B.128 [R16+0x2cc00], desc[UR46][R2.64+0x180], !P5 ;  /* 0x2cc001800210afae */ /* 0x000fe8000e901d6e */
[----:B------:R-:W-:Y:S04]  /*31b90*/  @!P2 LDGSTS.E.BYPASS.LTC128B.128 [R16+0x2ec00], desc[UR46][R2.64+0x200], !P0 ;  /* 0x2ec002000210afae */ /* 0x000fe8000c101d6e */
[----:B------:R-:W-:Y:S04]  /*31ba0*/  @!P2 LDGSTS.E.BYPASS.LTC128B.128 [R16+0x30c00], desc[UR46][R2.64+0x280], !P1 ;  /* 0x30c002800210afae */ /* 0x000fe8000c901d6e */
[----:B------:R-:W-:Y:S01]  /*31bb0*/  @!P2 LDGSTS.E.BYPASS.LTC128B.128 [R16+0x32c00], desc[UR46][R2.64+0x300], P4 ;  /* 0x32c003000210afae */ /* 0x000fe2000a101d6e */
[----:B------:R-:W-:Y:S01]  /*31bc0*/  @!P2 ISETP.NE.U32.AND P4, PT, R8, RZ, PT ;  /* 0x000000ff0800a20c */ /* 0x000fe20003f85070 */
[----:B------:R-:W0:Y:S01]  /*31bd0*/  S2R R10, SR_TID.X ;  /* 0x00000000000a7919 */ /* 0x000e220000002100 */
[----:B------:R-:W-:-:S11]  /*31be0*/  IMAD.MOV.U32 R13, RZ, RZ, R0 ;  /* 0x000000ffff0d7224 */ /* 0x000fd600078e0000 */
[----:B------:R1:W-:Y:S02]  /*31bf0*/  @!P2 LDGSTS.E.BYPASS.LTC128B.128 [R16+0x34c00], desc[UR46][R2.64+0x380], P4 ;  /* 0x34c003800210afae */ /* 0x0003e4000a101d6e */
[----:B-1----:R-:W-:-:S07]  /*31c00*/  IMAD.MOV.U32 R2, RZ, RZ, R14 ;  /* 0x000000ffff027224 */ /* 0x002fce00078e000e */
[----:B0-----:R-:W-:Y:S05]  /*31c10*/  WARPSYNC.COLLECTIVE R15, `(.L_x_5493) ;  /* 0x000000000f087348 */ /* 0x001fea0003c00000 */
[----:B------:R1:W2:Y:S02]  /*31c20*/  SHFL.IDX P6, R14, R13, R12, R11 ;  /* 0x0000000c0d0e7389 */ /* 0x0002a400000c000b */
[----:B012---:R-:W-:Y:S01]  /*31c30*/  ENDCOLLECTIVE ;  /* 0x000000000000791b */ /* 0x007fe20003800000 */
.L_x_5493:
[----:B------:R-:W-:Y:S01]  /*31c40*/  LOP3.LUT P3, RZ, R18, 0x2000, RZ, 0xc0, !PT ;  /* 0x0000200012ff7812 */ /* 0x000fe2000786c0ff */
[----:B------:R-:W-:-:S05]  /*31c50*/  IMAD.SHL.U32 R10, R10, 0x8, RZ ;  /* 0x000000080a0a7824 */ /* 0x000fca00078e00ff */
[----:B------:R-:W-:Y:S01]  /*31c60*/  LOP3.LUT R10, R10, 0x38, RZ, 0xc0, !PT ;  /* 0x000000380a0a7812 */ /* 0x000fe200078ec0ff */
[----:B------:R-:W-:-:S06]  /*31c70*/  IMAD.MOV.U32 R3, RZ, RZ, R14 ;  /* 0x000000ffff037224 */ /* 0x000fcc00078e000e */
[----:B------:R-:W-:-:S05]  /*31c80*/  @!P3 LEA R3, P4, R10, R3, 0x1 ;  /* 0x000000030a03b211 */ /* 0x000fca00078808ff */
[----:B------:R-:W-:Y:S01]  /*31c90*/  @!P3 IMAD.X R2, RZ, RZ, R2, P4 ;  /* 0x000000ffff02b224 */ /* 0x000fe200020e0602 */
[----:B------:R-:W-:-:S04]  /*31ca0*/  LOP3.LUT P4, RZ, R18, 0x10, RZ, 0xc0, !PT ;  /* 0x0000001012ff7812 */ /* 0x000fc8000788c0ff */
[-C--:B------:R-:W-:Y:S02]  /*31cb0*/  @!P3 LOP3.LUT R3, R3, R2.reuse, RZ, 0x3c, !PT ;  /* 0x000000020303b212 */ /* 0x080fe400078e3cff */
[----:B------:R-:W-:Y:S02]  /*31cc0*/  @!P3 LOP3.LUT R8, R5, 0x40, RZ, 0xc0, !PT ;  /* 0x000000400508b812 */ /* 0x000fe400078ec0ff */
[C---:B------:R-:W-:Y:S02]  /*31cd0*/  @!P3 LOP3.LUT R2, R3.reuse, R2, RZ, 0x3c, !PT ;  /* 0x000000020302b212 */ /* 0x040fe400078e3cff */
[C---:B------:R-:W-:Y:S02]  /*31ce0*/  LOP3.LUT P6, RZ, R18.reuse, 0x8, RZ, 0xc0, !PT ;  /* 0x0000000812ff7812 */ /* 0x040fe400078cc0ff */
[----:B------:R-:W-:Y:S02]  /*31cf0*/  @!P3 LOP3.LUT R3, R3, R2, RZ, 0x3c, !PT ;  /* 0x000000020303b212 */ /* 0x000fe400078e3cff */
[----:B------:R-:W-:-:S02]  /*31d00*/  LOP3.LUT P2, RZ, R18, 0x4, RZ, 0xc0, !PT ;  /* 0x0000000412ff7812 */ /* 0x000fc4000784c0ff */
[----:B------:R-:W-:Y:S01]  /*31d10*/  @!P3 SHF.R.U32.HI R8, RZ, 0x2, R8 ;  /* 0x00000002ff08b819 */ /* 0x000fe20000011608 */
[----:B------:R-:W-:Y:S01]  /*31d20*/  @!PT LDS RZ, [RZ] ;  /* 0x00000000fffff984 */ /* 0x000fe20000000800 */
[----:B------:R-:W-:Y:S01]  /*31d30*/  @!PT LDS RZ, [RZ] ;  /* 0x00000000fffff984 */ /* 0x000fe20000000800 */
[----:B------:R-:W-:Y:S01]  /*31d40*/  @!PT LDS RZ, [RZ] ;  /* 0x00000000fffff984 */ /* 0x000fe20000000800 */
[----:B------:R0:W-:Y:S03]  /*31d50*/  @!P3 LDGSTS.E.BYPASS.LTC128B.128 [R16+0x27400], desc[UR46][R2.64], !P4 ;  /* 0x274000000210bfae */ /* 0x0001e6000e101d6e */
        /* <DEDUP_REMOVED lines=17> */
.L_x_5494:
[----:B------:R-:W-:Y:S02]  /*31e70*/  IMAD.MOV.U32 R13, RZ, RZ, R0 ;  /* 0x000000ffff0d7224 */ /* 0x000fe400078e0000 */
[----:B------:R-:W-:-:S07]  /*31e80*/  IMAD.MOV.U32 R6, RZ, RZ, R14 ;  /* 0x000000ffff067224 */ /* 0x000fce00078e000e */
[----:B------:R-:W-:Y:S05]  /*31e90*/  WARPSYNC.COLLECTIVE R15, `(.L_x_5495) ;  /* 0x000000000f087348 */ /* 0x000fea0003c00000 */
[----:B------:R0:W1:Y:S02]  /*31ea0*/  SHFL.IDX P6, R14, R13, R12, R11 ;  /* 0x0000000c0d0e7389 */ /* 0x00006400000c000b */
[----:B01----:R-:W-:Y:S01]  /*31eb0*/  ENDCOLLECTIVE ;  /* 0x000000000000791b */ /* 0x003fe20003800000 */
.L_x_5495:
[----:B------:R-:W-:Y:S01]  /*31ec0*/  IMAD.MOV.U32 R0, RZ, RZ, R14 ;  /* 0x000000ffff007224 */ /* 0x000fe200078e000e */
[----:B------:R-:W-:Y:S06]  /*31ed0*/  BRA `(.L_x_5496) ;  /* 0xffffffb000247947 */ /* 0x000fec000383ffff */
.L_x_5375:
[----:B0-----:R0:W2:Y:S02]  /*31ee0*/  SYNCS.PHASECHK.TRANS64.TRYWAIT P0, [R17+URZ+0x38820], R0 ;  /* 0x03882000110075a7 */ /* 0x0010a4000800017f */
[----:B--2---:R-:W-:Y:S05]  /*31ef0*/  @!P0 NANOSLEEP.SYNCS 0x989680 ;  /* 0x009896800000895d */ /* 0x004fea0003900000 */
[----:B------:R-:W2:Y:S02]  /*31f00*/  @!P0 SYNCS.PHASECHK.TRANS64 P0, [R17+URZ+0x38820], R0 ;  /* 0x03882000110085a7 */ /* 0x000ea4000800007f */
[----:B--2---:R-:W-:Y:S05]  /*31f10*/  @!P0 BRA `(.L_x_5375) ;  /* 0xfffffffc00f08947 */ /* 0x004fea000383ffff */
[----:B------:R-:W-:Y:S05]  /*31f20*/  BRA `(.L_x_5497) ;  /* 0xffffffb000e07947 */ /* 0x000fea000383ffff */
.L_x_5379:
[----:B0-----:R0:W2:Y:S02]  /*31f30*/  SYNCS.PHASECHK.TRANS64.TRYWAIT P0, [R0+URZ+0x38860], R2 ;  /* 0x03886002000075a7 */ /* 0x0010a4000800017f */
[----:B--2---:R-:W-:Y:S05]  /*31f40*/  @!P0 NANOSLEEP.SYNCS 0x989680 ;  /* 0x009896800000895d */ /* 0x004fea0003900000 */
[----:B------:R-:W2:Y:S02]  /*31f50*/  @!P0 SYNCS.PHASECHK.TRANS64 P0, [R0+URZ+0x38860], R2 ;  /* 0x03886002000085a7 */ /* 0x000ea4000800007f */
[----:B--2---:R-:W-:Y:S05]  /*31f60*/  @!P0 BRA `(.L_x_5379) ;  /* 0xfffffffc00f08947 */ /* 0x004fea000383ffff */
[----:B------:R-:W-:Y:S05]  /*31f70*/  BRA `(.L_x_5498) ;  /* 0xffffffb400007947 */ /* 0x000fea000383ffff */
.L_x_5396:
[----:B-1----:R1:W2:Y:S02]  /*31f80*/  SYNCS.PHASECHK.TRANS64.TRYWAIT P0, [R3+URZ+0x38840], R2 ;  /* 0x03884002030075a7 */ /* 0x0022a4000800017f */
[----:B--2---:R-:W-:Y:S05]  /*31f90*/  @!P0 NANOSLEEP.SYNCS 0x989680 ;  /* 0x009896800000895d */ /* 0x004fea0003900000 */
[----:B------:R-:W2:Y:S02]  /*31fa0*/  @!P0 SYNCS.PHASECHK.TRANS64 P0, [R3+URZ+0x38840], R2 ;  /* 0x03884002030085a7 */ /* 0x000ea4000800007f */
[----:B--2---:R-:W-:Y:S05]  /*31fb0*/  @!P0 BRA `(.L_x_5396) ;  /* 0xfffffffc00f08947 */ /* 0x004fea000383ffff */
[----:B------:R-:W-:Y:S05]  /*31fc0*/  BRA `(.L_x_5499) ;  /* 0xffffffbc00e47947 */ /* 0x000fea000383ffff */
.L_x_5401:
[----:B--2---:R2:W3:Y:S02]  /*31fd0*/  SYNCS.PHASECHK.TRANS64.TRYWAIT P0, [R3+URZ+0x38860], R2 ;  /* 0x03886002030075a7 */ /* 0x0044e4000800017f */
[----:B---3--:R-:W-:Y:S05]  /*31fe0*/  @!P0 NANOSLEEP.SYNCS 0x989680 ;  /* 0x009896800000895d */ /* 0x008fea0003900000 */
[----:B------:R-:W3:Y:S02]  /*31ff0*/  @!P0 SYNCS.PHASECHK.TRANS64 P0, [R3+URZ+0x38860], R2 ;  /* 0x03886002030085a7 */ /* 0x000ee4000800007f */
[----:B---3--:R-:W-:Y:S05]  /*32000*/  @!P0 BRA `(.L_x_5401) ;  /* 0xfffffffc00f08947 */ /* 0x008fea000383ffff */
[----:B------:R-:W-:Y:S05]  /*32010*/  BRA `(.L_x_5500) ;  /* 0xffffffc0005c7947 */ /* 0x000fea000383ffff */
.L_x_5417:
[----:B0-----:R0:W1:Y:S02]  /*32020*/  SYNCS.PHASECHK.TRANS64.TRYWAIT P0, [R4+URZ+0x38840], R2 ;  /* 0x03884002040075a7 */ /* 0x001064000800017f */
[----:B-1----:R-:W-:Y:S05]  /*32030*/  @!P0 NANOSLEEP.SYNCS 0x989680 ;  /* 0x009896800000895d */ /* 0x002fea0003900000 */
[----:B------:R-:W1:Y:S02]  /*32040*/  @!P0 SYNCS.PHASECHK.TRANS64 P0, [R4+URZ+0x38840], R2 ;  /* 0x03884002040085a7 */ /* 0x000e64000800007f */
[----:B-1----:R-:W-:Y:S05]  /*32050*/  @!P0 BRA `(.L_x_5417) ;  /* 0xfffffffc00f08947 */ /* 0x002fea000383ffff */
[----:B------:R-:W-:Y:S05]  /*32060*/  BRA `(.L_x_5501) ;  /* 0xffffffcc00307947 */ /* 0x000fea000383ffff */
.L_x_5422:
[----:B-1----:R1:W2:Y:S02]  /*32070*/  SYNCS.PHASECHK.TRANS64.TRYWAIT P0, [R4+URZ+0x38860], R2 ;  /* 0x03886002040075a7 */ /* 0x0022a4000800017f */
[----:B--2---:R-:W-:Y:S05]  /*32080*/  @!P0 NANOSLEEP.SYNCS 0x989680 ;  /* 0x009896800000895d */ /* 0x004fea0003900000 */
[----:B------:R-:W2:Y:S02]  /*32090*/  @!P0 SYNCS.PHASECHK.TRANS64 P0, [R4+URZ+0x38860], R2 ;  /* 0x03886002040085a7 */ /* 0x000ea4000800007f */
[----:B--2---:R-:W-:Y:S05]  /*320a0*/  @!P0 BRA `(.L_x_5422) ;  /* 0xfffffffc00f08947 */ /* 0x004fea000383ffff */
[----:B------:R-:W-:Y:S05]  /*320b0*/  BRA `(.L_x_5502) ;  /* 0xffffffcc00a87947 */ /* 0x000fea000383ffff */
.L_x_5437:
[----:B-1----:R1:W2:Y:S02]  /*320c0*/  SYNCS.PHASECHK.TRANS64.TRYWAIT P0, [R4+URZ+0x38840], R2 ;  /* 0x03884002040075a7 */ /* 0x0022a4000800017f */
[----:B--2---:R-:W-:Y:S05]  /*320d0*/  @!P0 NANOSLEEP.SYNCS 0x989680 ;  /* 0x009896800000895d */ /* 0x004fea0003900000 */
[----:B------:R-:W2:Y:S02]  /*320e0*/  @!P0 SYNCS.PHASECHK.TRANS64 P0, [R4+URZ+0x38840], R2 ;  /* 0x03884002040085a7 */ /* 0x000ea4000800007f */
[----:B--2---:R-:W-:Y:S05]  /*320f0*/  @!P0 BRA `(.L_x_5437) ;  /* 0xfffffffc00f08947 */ /* 0x004fea000383ffff */
[----:B------:R-:W-:Y:S05]  /*32100*/  BRA `(.L_x_5503) ;  /* 0xffffffd800607947 */ /* 0x000fea000383ffff */
.L_x_5442:
[----:B0-----:R0:W2:Y:S02]  /*32110*/  SYNCS.PHASECHK.TRANS64.TRYWAIT P0, [R4+URZ+0x38860], R2 ;  /* 0x03886002040075a7 */ /* 0x0010a4000800017f */
[----:B--2---:R-:W-:Y:S05]  /*32120*/  @!P0 NANOSLEEP.SYNCS 0x989680 ;  /* 0x009896800000895d */ /* 0x004fea0003900000 */
[----:B------:R-:W2:Y:S02]  /*32130*/  @!P0 SYNCS.PHASECHK.TRANS64 P0, [R4+URZ+0x38860], R2 ;  /* 0x03886002040085a7 */ /* 0x000ea4000800007f */
[----:B--2---:R-:W-:Y:S05]  /*32140*/  @!P0 BRA `(.L_x_5442) ;  /* 0xfffffffc00f08947 */ /* 0x004fea000383ffff */
[----:B------:R-:W-:Y:S05]  /*32150*/  BRA `(.L_x_5504) ;  /* 0xffffffd800d87947 */ /* 0x000fea000383ffff */
.L_x_5458:
[----:B------:R-:W-:Y:S01]  /*32160*/  BSSY B0, `(.L_x_5505) ;  /* 0x0000008000007945 */ /* 0x000fe20003800000 */
[----:B-----5:R-:W-:Y:S02]  /*32170*/  IMAD.MOV.U32 R13, RZ, RZ, R3 ;  /* 0x000000ffff0d7224 */ /* 0x020fe400078e0003 */
[----:B------:R-:W-:Y:S02]  /*32180*/  IMAD.MOV.U32 R12, RZ, RZ, RZ ;  /* 0x000000ffff0c7224 */ /* 0x000fe400078e00ff */
[----:B------:R-:W-:Y:S02]  /*32190*/  IMAD.MOV.U32 R11, RZ, RZ, 0x1f ;  /* 0x0000001fff0b7424 */ /* 0x000fe400078e00ff */
[----:B------:R-:W-:-:S07]  /*321a0*/  IMAD.MOV.U32 R15, RZ, RZ, -0x1 ;  /* 0xffffffffff0f7424 */ /* 0x000fce00078e00ff */
[----:B0123--:R-:W-:Y:S05]  /*321b0*/  WARPSYNC.COLLECTIVE R15, `(.L_x_5506) ;  /* 0x000000000f087348 */ /* 0x00ffea0003c00000 */
[----:B------:R4:W0:Y:S02]  /*321c0*/  SHFL.IDX P6, R14, R13, R12, R11 ;  /* 0x0000000c0d0e7389 */ /* 0x00082400000c000b */
[----:B01234-:R-:W-:Y:S01]  /*321d0*/  ENDCOLLECTIVE ;  /* 0x000000000000791b */ /* 0x01ffe20003800000 */
.L_x_5506:
[----:B------:R-:W-:Y:S05]  /*321e0*/  BSYNC B0 ;  /* 0x0000000000007941 */ /* 0x000fea0003800000 */
.L_x_5505:
[----:B------:R-:W-:Y:S05]  /*321f0*/  BRA `(.L_x_5507) ;  /* 0xffffffe400947947 */ /* 0x000fea000383ffff */
.L_x_5461:
[----:B0-----:R0:W2:Y:S02]  /*32200*/  SYNCS.PHASECHK.TRANS64.TRYWAIT P0, [R9+URZ+0x38820], R0 ;  /* 0x03882000090075a7 */ /* 0x0010a4000800017f */
[----:B--2---:R-:W-:Y:S05]  /*32210*/  @!P0 NANOSLEEP.SYNCS 0x989680 ;  /* 0x009896800000895d */ /* 0x004fea0003900000 */
[----:B------:R-:W2:Y:S02]  /*32220*/  @!P0 SYNCS.PHASECHK.TRANS64 P0, [R9+URZ+0x38820], R0 ;  /* 0x03882000090085a7 */ /* 0x000ea4000800007f */
[----:B--2---:R-:W-:Y:S05]  /*32230*/  @!P0 BRA `(.L_x_5461) ;  /* 0xfffffffc00f08947 */ /* 0x004fea000383ffff */
[----:B------:R-:W-:Y:S05]  /*32240*/  BRA `(.L_x_5508) ;  /* 0xffffffe400e07947 */ /* 0x000fea000383ffff */
.L_x_5462:
        /* <DEDUP_REMOVED lines=11> */
.L_x_5510:
[----:B------:R-:W-:Y:S05]  /*32300*/  BSYNC B0 ;  /* 0x0000000000007941 */ /* 0x000fea0003800000 */
.L_x_5509:
[----:B------:R-:W-:Y:S05]  /*32310*/  BRA `(.L_x_5511) ;  /* 0xffffffe400c87947 */ /* 0x000fea000383ffff */
.L_x_5465:
[----:B------:R-:W-:Y:S01]  /*32320*/  BSSY B1, `(.L_x_5512) ;  /* 0x0000006000017945 */ /* 0x000fe20003800000 */
[----:B------:R-:W-:-:S07]  /*32330*/  IMAD.MOV.U32 R15, RZ, RZ, -0x1 ;  /* 0xffffffffff0f7424 */ /* 0x000fce00078e00ff */
[----:B01----:R-:W-:Y:S05]  /*32340*/  WARPSYNC.COLLECTIVE R15, `(.L_x_5513) ;  /* 0x000000000f0c7348 */ /* 0x003fea0003c00000 */
[----:B------:R-:W-:Y:S02]  /*32350*/  ELECT P6, UR62, PT ;  /* 0x00000000003e782f */ /* 0x000fe400038c0000 */
[----:B------:R-:W-:Y:S01]  /*32360*/  MOV R14, UR62 ;  /* 0x0000003e000e7c02 */ /* 0x000fe20008000f00 */
[----:B01----:R-:W-:Y:S10]  /*32370*/  ENDCOLLECTIVE ;  /* 0x000000000000791b */ /* 0x003ff40003800000 */
.L_x_5513:
[----:B------:R-:W-:Y:S05]  /*32380*/  BSYNC B1 ;  /* 0x0000000000017941 */ /* 0x000fea0003800000 */
.L_x_5512:
[----:B------:R-:W-:Y:S05]  /*32390*/  BRA `(.L_x_5514) ;  /* 0xffffffe400c07947 */ /* 0x000fea000383ffff */
.L_x_5466:
[----:B0-----:R0:W1:Y:S02]  /*323a0*/  SYNCS.PHASECHK.TRANS64.TRYWAIT P0, [R5+URZ], R4 ;  /* 0x00000004050075a7 */ /* 0x001064000800017f */
[----:B-1----:R-:W-:Y:S05]  /*323b0*/  @!P0 NANOSLEEP.SYNCS 0x989680 ;  /* 0x009896800000895d */ /* 0x002fea0003900000 */
[----:B------:R-:W1:Y:S02]  /*323c0*/  @!P0 SYNCS.PHASECHK.TRANS64 P0, [R5+URZ], R4 ;  /* 0x00000004050085a7 */ /* 0x000e64000800007f */
[----:B-1----:R-:W-:Y:S05]  /*323d0*/  @!P0 BRA `(.L_x_5466) ;  /* 0xfffffffc00f08947 */ /* 0x002fea000383ffff */
[----:B------:R-:W-:Y:S05]  /*323e0*/  BRA `(.L_x_5515) ;  /* 0xffffffe400e47947 */ /* 0x000fea000383ffff */
.L_x_5467:
[----:B-1----:R1:W2:Y:S02]  /*323f0*/  SYNCS.PHASECHK.TRANS64.TRYWAIT P0, [R7+URZ], R2 ;  /* 0x00000002070075a7 */ /* 0x0022a4000800017f */
[----:B--2---:R-:W-:Y:S05]  /*32400*/  @!P0 NANOSLEEP.SYNCS 0x989680 ;  /* 0x009896800000895d */ /* 0x004fea0003900000 */
[----:B------:R-:W2:Y:S02]  /*32410*/  @!P0 SYNCS.PHASECHK.TRANS64 P0, [R7+URZ], R2 ;  /* 0x00000002070085a7 */ /* 0x000ea4000800007f */
[----:B--2---:R-:W-:Y:S05]  /*32420*/  @!P0 BRA `(.L_x_5467) ;  /* 0xfffffffc00f08947 */ /* 0x004fea000383ffff */
[----:B------:R-:W-:Y:S05]  /*32430*/  BRA `(.L_x_5516) ;  /* 0xffffffe400e07947 */ /* 0x000fea000383ffff */
.L_x_5468:
[----:B--2---:R2:W3:Y:S02]  /*32440*/  SYNCS.PHASECHK.TRANS64.TRYWAIT P0, [R19+URZ], R4 ;  /* 0x00000004130075a7 */ /* 0x0044e4000800017f */
[----:B---3--:R-:W-:Y:S05]  /*32450*/  @!P0 NANOSLEEP.SYNCS 0x989680 ;  /* 0x009896800000895d */ /* 0x008fea0003900000 */
[----:B------:R-:W3:Y:S02]  /*32460*/  @!P0 SYNCS.PHASECHK.TRANS64 P0, [R19+URZ], R4 ;  /* 0x00000004130085a7 */ /* 0x000ee4000800007f */
[----:B---3--:R-:W-:Y:S05]  /*32470*/  @!P0 BRA `(.L_x_5468) ;  /* 0xfffffffc00f08947 */ /* 0x008fea000383ffff */
[----:B------:R-:W-:Y:S05]  /*32480*/  BRA `(.L_x_5517) ;  /* 0xffffffe400d47947 */ /* 0x000fea000383ffff */
        .type           $_ZN7cutlass13device_kernelIN5flash11enable_sm90INS1_16FlashAttnFwdSm90INS1_25CollectiveMainloopFwdSm90ILi2EN4cute5tupleIJNS5_1CILi1EEES8_S8_EEENS6_IJNS7_ILi64EEESA_SA_EEELi512ENS_6half_tEfNS_4arch4Sm90ELb0ELb1ELb1ELb0ELb0ELb0ELb1ELb0ELb0ELb1ELb0ELb0EEENS1_21CollectiveEpilogueFwdINS6_IJSA_NS7_ILi512EEESA_EEES9_SC_SE_Li256ELb0ELb1ELb0ELb0EEENS1_30DynamicPersistentTileSchedulerILi256ELi128ELb0ELb1ELb1EEEEEEEEEvNT_6ParamsE$_ZZN5flash25CollectiveMainloopFwdSm90ILi2EN4cute5tupleIJNS1_1CILi1EEES4_S4_EEENS2_IJNS3_ILi64EEES6_S6_EEELi512EN7cutlass6half_tEfNS8_4arch4Sm90ELb0ELb1ELb1ELb0ELb0ELb0ELb1ELb0ELb0ELb1ELb0ELb0EE3mmaINS_16FlashAttnFwdSm90ISC_NS_21CollectiveEpilogueFwdINS2_IJS6_NS3_ILi512EEES6_EEES5_S9_SB_Li256ELb0ELb1ELb0ELb0EEENS_30DynamicPersistentTileSchedulerILi256ELi128ELb0ELb1ELb1EEEE13SharedStorageENS1_6TensorINS1_11ArrayEngineIfLm128EEENS1_6LayoutINS2_IJNS2_IJNS3_ILi2EEESR_NS3_ILi32EEEEEES4_S4_EEENS2_IJNS2_IJS4_SR_NS3_ILi4EEEEEENS3_ILi0EEESX_EEEEEEENS_7SoftmaxILi2ELi0EEEEEbRKNSC_6ParamsENS8_25PipelineTmaAsyncNoClusterILi2ENS8_16PipelineTmaAsyncILi2EEEEES19_RNS8_13PipelineStateILj2EEERT0_RT1_iRiRKNS_16SeqlenInfoQKNewKILb0ELb0EEENS2_IJiiiiEEERT_ENKUliT_T0_T1_E_clIZSD_ISM_S10_S12_EbS15_S19_S19_S1C_S1E_S1G_iS1H_S1L_S1M_S1O_EUlRS1P_iE1_NS3_ILb0EEENS3_ILb1EEEEEDaiS1P_S1Q_S1R_,@function
        .size           $_ZN7cutlass13device_kernelIN5flash11enable_sm90INS1_16FlashAttnFwdSm90INS1_25CollectiveMainloopFwdSm90ILi2EN4cute5tupleIJNS5_1CILi1EEES8_S8_EEENS6_IJNS7_ILi64EEESA_SA_EEELi512ENS_6half_tEfNS_4arch4Sm90ELb0ELb1ELb1ELb0ELb0ELb0ELb1ELb0ELb0ELb1ELb0ELb0EEENS1_21CollectiveEpilogueFwdINS6_IJSA_NS7_ILi512EEESA_EEES9_SC_SE_Li256ELb0ELb1ELb0ELb0EEENS1_30DynamicPersistentTileSchedulerILi256ELi128ELb0ELb1ELb1EEEEEEEEEvNT_6ParamsE$_ZZN5flash25CollectiveMainloopFwdSm90ILi2EN4cute5tupleIJNS1_1CILi1EEES4_S4_EEENS2_IJNS3_ILi64EEES6_S6_EEELi512EN7cutlass6half_tEfNS8_4arch4Sm90ELb0ELb1ELb1ELb0ELb0ELb0ELb1ELb0ELb0ELb1ELb0ELb0EE3mmaINS_16FlashAttnFwdSm90ISC_NS_21CollectiveEpilogueFwdINS2_IJS6_NS3_ILi512EEES6_EEES5_S9_SB_Li256ELb0ELb1ELb0ELb0EEENS_30DynamicPersistentTileSchedulerILi256ELi128ELb0ELb1ELb1EEEE13SharedStorageENS1_6TensorINS1_11ArrayEngineIfLm128EEENS1_6LayoutINS2_IJNS2_IJNS3_ILi2EEESR_NS3_ILi32EEEEEES4_S4_EEENS2_IJNS2_IJS4_SR_NS3_ILi4EEEEEENS3_ILi0EEESX_EEEEEEENS_7SoftmaxILi2ELi0EEEEEbRKNSC_6ParamsENS8_25PipelineTmaAsyncNoClusterILi2ENS8_16PipelineTmaAsyncILi2EEEEES19_RNS8_13PipelineStateILj2EEERT0_RT1_iRiRKNS_16SeqlenInfoQKNewKILb0ELb0EEENS2_IJiiiiEEERT_ENKUliT_T0_T1_E_clIZSD_ISM_S10_S12_EbS15_S19_S19_S1C_S1E_S1G_iS1H_S1L_S1M_S1O_EUlRS1P_iE1_NS3_ILb0EEENS3_ILb1EEEEEDaiS1P_S1Q_S1R_,(.L_x_15291 - $_ZN7cutlass13device_kernelIN5flash11enable_sm90INS1_16FlashAttnFwdSm90INS1_25CollectiveMainloopFwdSm90ILi2EN4cute5tupleIJNS5_1CILi1EEES8_S8_EEENS6_IJNS7_ILi64EEESA_SA_EEELi512ENS_6half_tEfNS_4arch4Sm90ELb0ELb1ELb1ELb0ELb0ELb0ELb1ELb0ELb0ELb1ELb0ELb0EEENS1_21CollectiveEpilogueFwdINS6_IJSA_NS7_ILi512EEESA_EEES9_SC_SE_Li256ELb0ELb1ELb0ELb0EEENS1_30DynamicPersistentTileSchedulerILi256ELi128ELb0ELb1ELb1EEEEEEEEEvNT_6ParamsE$_ZZN5flash25CollectiveMainloopFwdSm90ILi2EN4cute5tupleIJNS1_1CILi1EEES4_S4_EEENS2_IJNS3_ILi64EEES6_S6_EEELi512EN7cutlass6half_tEfNS8_4arch4Sm90ELb0ELb1ELb1ELb0ELb0ELb0ELb1ELb0ELb0ELb1ELb0ELb0EE3mmaINS_16FlashAttnFwdSm90ISC_NS_21CollectiveEpilogueFwdINS2_IJS6_NS3_ILi512EEES6_EEES5_S9_SB_Li256ELb0ELb1ELb0ELb0EEENS_30DynamicPersistentTileSchedulerILi256ELi128ELb0ELb1ELb1EEEE13SharedStorageENS1_6TensorINS1_11ArrayEngineIfLm128EEENS1_6LayoutINS2_IJNS2_IJNS3_ILi2EEESR_NS3_ILi32EEEEEES4_S4_EEENS2_IJNS2_IJS4_SR_NS3_ILi4EEEEEENS3_ILi0EEESX_EEEEEEENS_7SoftmaxILi2ELi0EEEEEbRKNSC_6ParamsENS8_25PipelineTmaAsyncNoClusterILi2ENS8_16PipelineTmaAsyncILi2EEEEES19_RNS8_13PipelineStateILj2EEERT0_RT1_iRiRKNS_16SeqlenInfoQKNewKILb0ELb0EEENS2_IJiiiiEEERT_ENKUliT_T0_T1_E_clIZSD_ISM_S10_S12_EbS15_S19_S19_S1C_S1E_S1G_iS1H_S1L_S1M_S1O_EUlRS1P_iE1_NS3_ILb0EEENS3_ILb1EEEEEDaiS1P_S1Q_S1R_)
$_ZN7cutlass13device_kernelIN5flash11enable_sm90INS1_16FlashAttnFwdSm90INS1_25CollectiveMainloopFwdSm90ILi2EN4cute5tupleIJNS5_1CILi1EEES8_S8_EEENS6_IJNS7_ILi64EEESA_SA_EEELi512ENS_6half_tEfNS_4arch4Sm90ELb0ELb1ELb1ELb0ELb0ELb0ELb1ELb0ELb0ELb1ELb0ELb0EEENS1_21CollectiveEpilogueFwdINS6_IJSA_NS7_ILi512EEESA_EEES9_SC_SE_Li256ELb0ELb1ELb0ELb0EEENS1_30DynamicPersistentTileSchedulerILi256ELi128ELb0ELb1ELb1EEEEEEEEEvNT_6ParamsE$_ZZN5flash25CollectiveMainloopFwdSm90ILi2EN4cute5tupleIJNS1_1CILi1EEES4_S4_EEENS2_IJNS3_ILi64EEES6_S6_EEELi512EN7cutlass6half_tEfNS8_4arch4Sm90ELb0ELb1ELb1ELb0ELb0ELb0ELb1ELb0ELb0ELb1ELb0ELb0EE3mmaINS_16FlashAttnFwdSm90ISC_NS_21CollectiveEpilogueFwdINS2_IJS6_NS3_ILi512EEES6_EEES5_S9_SB_Li256ELb0ELb1ELb0ELb0EEENS_30DynamicPersistentTileSchedulerILi256ELi128ELb0ELb1ELb1EEEE13SharedStorageENS1_6TensorINS1_11ArrayEngineIfLm128EEENS1_6LayoutINS2_IJNS2_IJNS3_ILi2EEESR_NS3_ILi32EEEEEES4_S4_EEENS2_IJNS2_IJS4_SR_NS3_ILi4EEEEEENS3_ILi0EEESX_EEEEEEENS_7SoftmaxILi2ELi0EEEEEbRKNSC_6ParamsENS8_25PipelineTmaAsyncNoClusterILi2ENS8_16PipelineTmaAsyncILi2EEEEES19_RNS8_13PipelineStateILj2EEERT0_RT1_iRiRKNS_16SeqlenInfoQKNewKILb0ELb0EEENS2_IJiiiiEEERT_ENKUliT_T0_T1_E_clIZSD_ISM_S10_S12_EbS15_S19_S19_S1C_S1E_S1G_iS1H_S1L_S1M_S1O_EUlRS1P_iE1_NS3_ILb0EEENS3_ILb1EEEEEDaiS1P_S1Q_S1R_:
[----:B------:R-:W-:Y:S05]  /*32490*/  YIELD ;  /* 0x0000000000007946 */ /* 0x000fea0003800000 */
[----:B------:R-:W-:Y:S02]  /*324a0*/  ULDC UR4, c[0x0][0x20] ;  /* 0x0000080000047ab9 */ /* 0x000fe40000000800 */
[----:B------:R-:W-:-:S05]  /*324b0*/  VIADD R8, R8, -UR4 ;  /* 0x8000000408087c36 */ /* 0x000fca0008000000 */
[----:B------:R-:W2:Y:S01]  /*324c0*/  LDL.64 R10, [R8] ;  /* 0x00000000080a7983 */ /* 0x000ea20000100a00 */
[----:B------:R-:W0:Y:S02]  /*324d0*/  LDC.64 R4, c[0x0][0x208] ;  /* 0x00008200ff047b82 */ /* 0x000e240000000a00 */
[----:B0-----:R-:W-:Y:S02]  /*324e0*/  R2UR UR4, R4 ;  /* 0x00000000040472ca */ /* 0x001fe400000e0000 */
[----:B------:R-:W-:-:S13]  /*324f0*/  R2UR UR5, R5 ;  /* 0x00000000050572ca */ /* 0x000fda00000e0000 */
[----:B--2---:R-:W2:Y:S01]  /*32500*/  LD.E R9, desc[UR4][R10.64] ;  /* 0x000000040a097980 */ /* 0x004ea2000c101900 */
[----:B------:R-:W-:Y:S02]  /*32510*/  R2UR UR4, R4 ;  /* 0x00000000040472ca */ /* 0x000fe400000e0000 */
[----:B------:R-:W-:-:S13]  /*32520*/  R2UR UR5, R5 ;  /* 0x00000000050572ca */ /* 0x000fda00000e0000 */
[----:B------:R-:W3:Y:S01]  /*32530*/  LD.E R12, desc[UR4][R10.64+0x8] ;  /* 0x000008040a0c7980 */ /* 0x000ee2000c101900 */
[----:B--2---:R-:W-:-:S05]  /*32540*/  VIADD R21, R9, 0x1 ;  /* 0x0000000109157836 */ /* 0x004fca0000000000 */
[----:B------:R-:W-:-:S13]  /*32550*/  ISETP.NE.AND P1, PT, R21, 0x2, PT ;  /* 0x000000021500780c */ /* 0x000fda0003f25270 */
[----:B------:R-:W-:Y:S02]  /*32560*/  @!P1 R2UR UR6, R4 ;  /* 0x00000000040692ca */ /* 0x000fe400000e0000 */
[----:B------:R-:W-:-:S13]  /*32570*/  @!P1 R2UR UR7, R5 ;  /* 0x00000000050792ca */ /* 0x000fda00000e0000 */
[----:B------:R-:W2:Y:S01]  /*32580*/  @!P1 LD.E R13, desc[UR6][R10.64+0x4] ;  /* 0x000004060a0d9980 */ /* 0x000ea2000c101900 */
[C---:B------:R-:W-:Y:S02]  /*32590*/  R2UR UR4, R4.reuse ;  /* 0x00000000040472ca */ /* 0x040fe400000e0000 */
[C---:B------:R-:W-:Y:S02]  /*325a0*/  R2UR UR5, R5.reuse ;  /* 0x00000000050572ca */ /* 0x040fe400000e0000 */
[C---:B------:R-:W-:Y:S02]  /*325b0*/  R2UR UR6, R4.reuse ;  /* 0x00000000040672ca */ /* 0x040fe400000e0000 */
[C---:B------:R-:W-:Y:S02]  /*325c0*/  R2UR UR7, R5.reuse ;  /* 0x00000000050772ca */ /* 0x040fe400000e0000 */
[----:B------:R-:W-:Y:S02]  /*325d0*/  @!P1 R2UR UR8, R4 ;  /* 0x00000000040892ca */ /* 0x000fe400000e0000 */
[----:B------:R-:W-:-:S02]  /*325e0*/  @!P1 R2UR UR9, R5 ;  /* 0x00000000050992ca */ /* 0x000fc400000e0000 */
[----:B------:R-:W-:Y:S02]  /*325f0*/  @!P1 R2UR UR10, R4 ;  /* 0x00000000040a92ca */ /* 0x000fe400000e0000 */
[----:B------:R-:W-:Y:S01]  /*32600*/  @!P1 R2UR UR11, R5 ;  /* 0x00000000050b92ca */ /* 0x000fe200000e0000 */
[----:B---3--:R-:W-:Y:S01]  /*32610*/  VIADD R25, R12, 0x1 ;  /* 0x000000010c197836 */ /* 0x008fe20000000000 */
[----:B------:R-:W-:Y:S04]  /*32620*/  ST.E desc[UR4][R10.64], R21 ;  /* 0x000000150a007985 */ /* 0x000fe8000c101904 */
[----:B------:R-:W-:Y:S04]  /*32630*/  ST.E desc[UR6][R10.64+0x8], R25 ;  /* 0x000008190a007985 */ /* 0x000fe8000c101906 */
[----:B------:R-:W-:Y:S01]  /*32640*/  @!P1 ST.E desc[UR8][R10.64], RZ ;  /* 0x000000ff0a009985 */ /* 0x000fe2000c101908 */
[----:B--2---:R-:W-:-:S05]  /*32650*/  @!P1 LOP3.LUT R27, R13, 0x1, RZ, 0x3c, !PT ;  /* 0x000000010d1b9812 */ /* 0x004fca00078e3cff */
[----:B------:R0:W-:Y:S04]  /*32660*/  @!P1 ST.E desc[UR10][R10.64+0x4], R27 ;  /* 0x0000041b0a009985 */ /* 0x0001e8000c10190a */
[----:B------:R-:W2:Y:S01]  /*32670*/  LDL.64 R14, [R8+0x18] ;  /* 0x00001800080e7983 */ /* 0x000ea20000100a00 */
[----:B------:R-:W-:Y:S02]  /*32680*/  R2UR UR4, R4 ;  /* 0x00000000040472ca */ /* 0x000fe400000e0000 */
[----:B------:R-:W-:Y:S01]  /*32690*/  R2UR UR5, R5 ;  /* 0x00000000050572ca */ /* 0x000fe200000e0000 */
[----:B------:R-:W3:-:S12]  /*326a0*/  LDL.64 R12, [R8] ;  /* 0x00000000080c7983 */ /* 0x000ed80000100a00 */
[----:B--2---:R-:W2:Y:S01]  /*326b0*/  LD.E R24, desc[UR4][R14.64+0x1c] ;  /* 0x00001c040e187980 */ /* 0x004ea2000c101900 */
[C---:B------:R-:W-:Y:S02]  /*326c0*/  R2UR UR4, R4.reuse ;  /* 0x00000000040472ca */ /* 0x040fe400000e0000 */
[C---:B------:R-:W-:Y:S02]  /*326d0*/  R2UR UR5, R5.reuse ;  /* 0x00000000050572ca */ /* 0x040fe400000e0000 */
[----:B------:R-:W-:Y:S02]  /*326e0*/  R2UR UR6, R4 ;  /* 0x00000000040672ca */ /* 0x000fe400000e0000 */
[----:B------:R-:W-:Y:S01]  /*326f0*/  R2UR UR7, R5 ;  /* 0x00000000050772ca */ /* 0x000fe200000e0000 */
[----:B------:R-:W-:Y:S01]  /*32700*/  BSSY B3, `(.L_x_5518) ;  /* 0x0000009000037945 */ /* 0x000fe20003800000 */
[----:B0-----:R-:W-:Y:S02]  /*32710*/  IMAD.MOV.U32 R10, RZ, RZ, R17 ;  /* 0x000000ffff0a7224 */ /* 0x001fe400078e0011 */
[----:B------:R-:W-:-:S05]  /*32720*/  IMAD.MOV.U32 R11, RZ, RZ, R23 ;  /* 0x000000ffff0b7224 */ /* 0x000fca00078e0017 */
[----:B---3--:R0:W5:Y:S04]  /*32730*/  LD.E R26, desc[UR4][R12.64] ;  /* 0x000000040c1a7980 */ /* 0x008168000c101900 */
[----:B------:R0:W5:Y:S01]  /*32740*/  LD.E R21, desc[UR6][R12.64+0x4] ;  /* 0x000004060c157980 */ /* 0x000162000c101900 */
[----:B--2---:R-:W-:-:S04]  /*32750*/  LOP3.LUT R24, R24, 0x1, RZ, 0xfc, !PT ;  /* 0x0000000118187812 */ /* 0x004fc800078efcff */
[----:B------:R-:W-:-:S13]  /*32760*/  ISETP.NE.AND P1, PT, R24, 0x3, PT ;  /* 0x000000031800780c */ /* 0x000fda0003f25270 */
[----:B0-----:R-:W-:Y:S05]  /*32770*/  @!P1 BRA `(.L_x_5519) ;  /* 0x0000000000049947 */ /* 0x001fea0003800000 */
[----:B------:R-:W-:Y:S01]  /*32780*/  BPT.TRAP 0x1 ;  /* 0x000000040000795c */ /* 0x000fe20000300000 */
.L_x_5519:
[----:B------:R-:W-:Y:S05]  /*32790*/  BSYNC B3 ;  /* 0x0000000000037941 */ /* 0x000fea0003800000 */
.L_x_5518:
[----:B------:R-:W-:Y:S02]  /*327a0*/  R2UR UR4, R4 ;  /* 0x00000000040472ca */ /* 0x000fe400000e0000 */
[----:B------:R-:W-:-:S13]  /*327b0*/  R2UR UR5, R5 ;  /* 0x00000000050572ca */ /* 0x000fda00000e0000 */
[----:B------:R-:W2:Y:S01]  /*327c0*/  LD.E.64 R24, desc[UR4][R14.64+0x8] ;  /* 0x000008040e187980 */ /* 0x000ea2000c101b00 */
[----:B-----5:R-:W-:Y:S02]  /*327d0*/  SHF.L.U32 R27, R21, 0x1f, RZ ;  /* 0x0000001f151b7819 */ /* 0x020fe400000006ff */
[----:B--2---:R-:W-:-:S05]  /*327e0*/  MOV R25, R24 ;  /* 0x0000001800197202 */ /* 0x004fca0000000f00 */
[----:B------:R-:W-:-:S04]  /*327f0*/  IMAD R26, R26, 0x8, R25 ;  /* 0x000000081a1a7824 */ /* 0x000fc800078e0219 */
[----:B------:R0:W1:Y:S01]  /*32800*/  SYNCS.PHASECHK.TRANS64.TRYWAIT P1, [R26+URZ], R27 ;  /* 0x0000001b1a0075a7 */ /* 0x000062000802017f */
[----:B------:R-:W2:Y:S01]  /*32810*/  LD.E R25, desc[UR4][R14.64+0x1c] ;  /* 0x00001c040e197980 */ /* 0x000ea2000c101900 */
[----:B------:R-:W-:Y:S02]  /*32820*/  R2UR UR6, R4 ;  /* 0x00000000040672ca */ /* 0x000fe400000e0000 */
[----:B------:R-:W-:Y:S01]  /*32830*/  R2UR UR7, R5 ;  /* 0x00000000050772ca */ /* 0x000fe200000e0000 */
[----:B------:R0:W5:Y:S01]  /*32840*/  LD.E R21, desc[UR4][R12.64] ;  /* 0x000000040c157980 */ /* 0x000162000c101900 */
[----:B------:R-:W-:Y:S11]  /*32850*/  BSSY B3, `(.L_x_5520) ;  /* 0x0000006000037945 */ /* 0x000ff60003800000 */
[----:B------:R0:W5:Y:S01]  /*32860*/  LD.E R24, desc[UR6][R12.64+0x4] ;  /* 0x000004060c187980 */ /* 0x000162000c101900 */
[----:B--2---:R-:W-:-:S04]  /*32870*/  LOP3.LUT R25, R25, 0x1, RZ, 0xfc, !PT ;  /* 0x0000000119197812 */ /* 0x004fc800078efcff */
[----:B------:R-:W-:-:S13]  /*32880*/  ISETP.NE.AND P2, PT, R25, 0x3, PT ;  /* 0x000000031900780c */ /* 0x000fda0003f45270 */
[----:B01----:R-:W-:Y:S05]  /*32890*/  @!P2 BRA `(.L_x_5521) ;  /* 0x000000000004a947 */ /* 0x003fea0003800000 */
[----:B------:R-:W-:Y:S01]  /*328a0*/  BPT.TRAP 0x1 ;  /* 0x000000040000795c */ /* 0x000fe20000300000 */
.L_x_5521:
[----:B------:R-:W-:Y:S05]  /*328b0*/  BSYNC B3 ;  /* 0x0000000000037941 */ /* 0x000fea0003800000 */
.L_x_5520:
[----:B------:R-:W-:Y:S04]  /*328c0*/  BSSY B3, `(.L_x_5522) ;  /* 0x000000a000037945 */ /* 0x000fe80003800000 */
[----:B------:R-:W-:Y:S05]  /*328d0*/  @P1 BRA `(.L_x_5523) ;  /* 0x0000000000201947 */ /* 0x000fea0003800000 */
[----:B------:R-:W-:Y:S02]  /*328e0*/  R2UR UR4, R4 ;  /* 0x00000000040472ca */ /* 0x000fe400000e0000 */
[----:B------:R-:W-:-:S13]  /*328f0*/  R2UR UR5, R5 ;  /* 0x00000000050572ca */ /* 0x000fda00000e0000 */
[----:B------:R-:W2:Y:S01]  /*32900*/  LD.E.64 R14, desc[UR4][R14.64+0x8] ;  /* 0x000008040e0e7980 */ /* 0x000ea2000c101b00 */
[----:B-----5:R-:W-:Y:S02]  /*32910*/  SHF.L.U32 R24, R24, 0x1f, RZ ;  /* 0x0000001f18187819 */ /* 0x020fe400000006ff */
[----:B--2---:R-:W-:-:S05]  /*32920*/  MOV R12, R14 ;  /* 0x0000000e000c7202 */ /* 0x004fca0000000f00 */
[----:B------:R-:W-:-:S04]  /*32930*/  IMAD R21, R21, 0x8, R12 ;  /* 0x0000000815157824 */ /* 0x000fc800078e020c */
[----:B------:R-:W0:Y:S02]  /*32940*/  SYNCS.PHASECHK.TRANS64.TRYWAIT P1, [R21+URZ], R24 ;  /* 0x00000018150075a7 */ /* 0x000e24000802017f */
[----:B0-----:R-:W-:Y:S05]  /*32950*/  @!P1 BRA `(.L_x_5524) ;  /* 0x0000011800089947 */ /* 0x001fea0003800000 */
.L_x_5523:
[----:B------:R-:W-:Y:S05]  /*32960*/  BSYNC B3 ;  /* 0x0000000000037941 */ /* 0x000fea0003800000 */
.L_x_5522:
[----:B0----5:R-:W2:Y:S04]  /*32970*/  LDL.64 R24, [R8] ;  /* 0x0000000008187983 */ /* 0x021ea80000100a00 */
[----:B------:R-:W3:Y:S01]  /*32980*/  LDL.64 R14, [R8+0x28] ;  /* 0x00002800080e7983 */ /* 0x000ee20000100a00 */
[C---:B------:R-:W-:Y:S02]  /*32990*/  R2UR UR6, R4.reuse ;  /* 0x00000000040672ca */ /* 0x040fe400000e0000 */
[C---:B------:R-:W-:Y:S01]  /*329a0*/  R2UR UR7, R5.reuse ;  /* 0x00000000050772ca */ /* 0x040fe200000e0000 */
[----:B------:R-:W4:Y:S01]  /*329b0*/  LDL.64 R12, [R8+0x20] ;  /* 0x00002000080c7983 */ /* 0x000f220000100a00 */
[C---:B------:R-:W-:Y:S02]  /*329c0*/  R2UR UR4, R4.reuse ;  /* 0x00000000040472ca */ /* 0x040fe400000e0000 */
[----:B------:R-:W-:Y:S01]  /*329d0*/  R2UR UR5, R5 ;  /* 0x00000000050572ca */ /* 0x000fe200000e0000 */
[----:B------:R-:W4:Y:S08]  /*329e0*/  LDL.64 R56, [R8+0x8] ;  /* 0x0000080008387983 */ /* 0x000f300000100a00 */
[----:B--2---:R-:W2:Y:S04]  /*329f0*/  LD.E R25, desc[UR6][R24.64] ;  /* 0x0000000618197980 */ /* 0x004ea8000c101900 */
[----:B---3--:R-:W2:Y:S01]  /*32a00*/  LD.E.64 R58, desc[UR4][R14.64] ;  /* 0x000000040e3a7980 */ /* 0x008ea2000c101b00 */
[----:B------:R-:W-:Y:S05]  /*32a10*/  WARPSYNC.ALL ;  /* 0x0000000000007948 */ /* 0x000fea0003800000 */
[----:B------:R-:W-:-:S02]  /*32a20*/  R2UR UR4, R4 ;  /* 0x00000000040472ca */ /* 0x000fc400000e0000 */
[C---:B------:R-:W-:Y:S02]  /*32a30*/  R2UR UR5, R5.reuse ;  /* 0x00000000050572ca */ /* 0x040fe400000e0000 */
[----:B------:R-:W-:Y:S02]  /*32a40*/  R2UR UR6, R4 ;  /* 0x00000000040672ca */ /* 0x000fe400000e0000 */
[----:B------:R-:W-:-:S09]  /*32a50*/  R2UR UR7, R5 ;  /* 0x00000000050772ca */ /* 0x000fd200000e0000 */
[----:B----4-:R0:W-:Y:S04]  /*32a60*/  ST.E desc[UR4][R56.64], RZ ;  /* 0x000000ff38007985 */ /* 0x0101e8000c101904 */
[----:B------:R-:W3:Y:S01]  /*32a70*/  LD.E.64 R14, desc[UR6][R12.64] ;  /* 0x000000060c0e7980 */ /* 0x000ee2000c101b00 */
[----:B--2---:R-:W-:Y:S01]  /*32a80*/  IMAD R58, R25, 0x200, R58 ;  /* 0x00000200193a7824 */ /* 0x004fe200078e023a */
[----:B------:R-:W-:Y:S01]  /*32a90*/  R2UR UR7, R59 ;  /* 0x000000003b0772ca */ /* 0x000fe200000e0000 */
[----:B------:R-:W-:Y:S01]  /*32aa0*/  WARPGROUP.ARRIVE ;  /* 0x00000000000079c5 */ /* 0x000fe20000000000 */
[----:B------:R-:W-:Y:S01]  /*32ab0*/  R2UR UR8, R4 ;  /* 0x00000000040872ca */ /* 0x000fe200000e0000 */
[----:B------:R-:W-:Y:S01]  /*32ac0*/  IMAD.MOV.U32 R21, RZ, RZ, 0x1 ;  /* 0x00000001ff157424 */ /* 0x000fe200078e00ff */
[----:B------:R-:W-:-:S02]  /*32ad0*/  R2UR UR6, R58 ;  /* 0x000000003a0672ca */ /* 0x000fc400000e0000 */
[C---:B------:R-:W-:Y:S02]  /*32ae0*/  R2UR UR9, R5.reuse ;  /* 0x00000000050972ca */ /* 0x040fe400000e0000 */
[----:B------:R-:W-:Y:S02]  /*32af0*/  R2UR UR10, R4 ;  /* 0x00000000040a72ca */ /* 0x000fe400000e0000 */
[----:B------:R-:W-:Y:S02]  /*32b00*/  R2UR UR11, R5 ;  /* 0x00000000050b72ca */ /* 0x000fe400000e0000 */
[----:B---3--:R-:W-:Y:S02]  /*32b10*/  R2UR UR4, R14 ;  /* 0x000000000e0472ca */ /* 0x008fe400000e0000 */
[----:B------:R-:W-:-:S13]  /*32b20*/  R2UR UR5, R15 ;  /* 0x000000000f0572ca */ /* 0x000fda00000e0000 */
[----:B------:R-:W-:Y:S03]  /*32b30*/  HGMMA.64x64x16.F32 R24, gdesc[UR4], RZ, !UPT, gsb0 ;  /* 0x00e00000041879f0 */ /* 0x000fe6000c0008ff */
[----:B------:R-:W-:Y:S02]  /*32b40*/  WARPGROUP.DEPBAR.LE gsb0, 0x0 ;  /* 0x00008000000079c5 */ /* 0x000fe40000010000 */
[----:B------:R0:W-:Y:S04]  /*32b50*/  ST.E desc[UR8][R56.64], R21 ;  /* 0x0000001538007985 */ /* 0x0001e8000c101908 */
[----:B------:R-:W2:Y:S01]  /*32b60*/  LD.E.64 R14, desc[UR10][R12.64] ;  /* 0x0000000a0c0e7980 */ /* 0x000ea2000c101b00 */
[----:B------:R-:W-:Y:S01]  /*32b70*/  VIADD R60, R58, 0x2 ;  /* 0x000000023a3c7836 */ /* 0x000fe20000000000 */
[----:B------:R-:W-:Y:S01]  /*32b80*/  WARPGROUP.ARRIVE ;  /* 0x00000000000079c5 */ /* 0x000fe20000000000 */
[----:B------:R-:W-:Y:S01]  /*32b90*/  IMAD.MOV.U32 R61, RZ, RZ, R59 ;  /* 0x000000ffff3d7224 */ /* 0x000fe200078e003b */
[----:B------:R-:W-:-:S02]  /*32ba0*/  R2UR UR8, R4 ;  /* 0x00000000040872ca */ /* 0x000fc400000e0000 */
[----:B------:R-:W-:Y:S02]  /*32bb0*/  R2UR UR6, R60 ;  /* 0x000000003c0672ca */ /* 0x000fe400000e0000 */
[----:B------:R-:W-:Y:S02]  /*32bc0*/  R2UR UR7, R61 ;  /* 0x000000003d0772ca */ /* 0x000fe400000e0000 */
[C---:B------:R-:W-:Y:S02]  /*32bd0*/  R2UR UR9, R5.reuse ;  /* 0x00000000050972ca */ /* 0x040fe400000e0000 */
[----:B------:R-:W-:Y:S02]  /*32be0*/  R2UR UR10, R4 ;  /* 0x00000000040a72ca */ /* 0x000fe400000e0000 */
[----:B------:R-:W-:Y:S01]  /*32bf0*/  R2UR UR11, R5 ;  /* 0x00000000050b72ca */ /* 0x000fe200000e0000 */
[----:B--2---:R-:W-:Y:S01]  /*32c00*/  VIADD R14, R14, 0x2 ;  /* 0x000000020e0e7836 */ /* 0x004fe20000000000 */
[----:B------:R-:W-:-:S04]  /*32c10*/  R2UR UR5, R15 ;  /* 0x000000000f0572ca */ /* 0x000fc800000e0000 */
[----:B------:R-:W-:-:S13]  /*32c20*/  R2UR UR4, R14 ;  /* 0x000000000e0472ca */ /* 0x000fda00000e0000 */
[----:B------:R-:W-:Y:S03]  /*32c30*/  HGMMA.64x64x16.F32 R24, gdesc[UR4], R24, gsb0 ;  /* 0x00e00000041879f0 */ /* 0x000fe60008000818 */
        /* <DEDUP_REMOVED lines=20> */
[----:B------:R-:W-:Y:S01]  /*32d80*/  R2UR UR7, R59 ;  /* 0x000000003b0772ca */ /* 0x000fe200000e0000 */
[----:B------:R-:W-:Y:S01]  /*32d90*/  WARPGROUP.ARRIVE ;  /* 0x00000000000079c5 */ /* 0x000fe20000000000 */
[----:B------:R-:W-:-:S02]  /*32da0*/  R2UR UR8, R4 ;  /* 0x00000000040872ca */ /* 0x000fc400000e0000 */
        /* <DEDUP_REMOVED lines=8> */
[----:B------:R-:W2:Y:S01]  /*32e30*/  LDL.64 R14, [R8+0x40] ;  /* 0x00004000080e7983 */ /* 0x000ea20000100a00 */
[----:B------:R-:W-:-:S02]  /*32e40*/  R2UR UR4, R4 ;  /* 0x00000000040472ca */ /* 0x000fc400000e0000 */
[----:B------:R-:W-:Y:S01]  /*32e50*/  R2UR UR5, R5 ;  /* 0x00000000050572ca */ /* 0x000fe200000e0000 */
[----:B------:R-:W3:-:S12]  /*32e60*/  LDL.64 R12, [R8] ;  /* 0x00000000080c7983 */ /* 0x000ed80000100a00 */
[----:B--2---:R-:W2:Y:S01]  /*32e70*/  LD.E R60, desc[UR4][R14.64+0x1c] ;  /* 0x00001c040e3c7980 */ /* 0x004ea2000c101900 */
[C---:B------:R-:W-:Y:S02]  /*32e80*/  R2UR UR4, R4.reuse ;  /* 0x00000000040472ca */ /* 0x040fe400000e0000 */
[C---:B------:R-:W-:Y:S02]  /*32e90*/  R2UR UR5, R5.reuse ;  /* 0x00000000050572ca */ /* 0x040fe400000e0000 */
[----:B------:R-:W-:Y:S02]  /*32ea0*/  R2UR UR6, R4 ;  /* 0x00000000040672ca */ /* 0x000fe400000e0000 */
[----:B------:R-:W-:Y:S01]  /*32eb0*/  R2UR UR7, R5 ;  /* 0x00000000050772ca */ /* 0x000fe200000e0000 */
[----:B------:R-:W-:Y:S08]  /*32ec0*/  BSSY B3, `(.L_x_5525) ;  /* 0x0000007000037945 */ /* 0x000ff00003800000 */
[----:B---3--:R0:W5:Y:S04]  /*32ed0*/  LD.E R58, desc[UR4][R12.64] ;  /* 0x000000040c3a7980 */ /* 0x008168000c101900 */
[----:B------:R0:W5:Y:S01]  /*32ee0*/  LD.E R59, desc[UR6][R12.64+0x4] ;  /* 0x000004060c3b7980 */ /* 0x000162000c101900 */
[----:B--2---:R-:W-:-:S04]  /*32ef0*/  LOP3.LUT R60, R60, 0x1, RZ, 0xfc, !PT ;  /* 0x000000013c3c7812 */ /* 0x004fc800078efcff */
[----:B------:R-:W-:-:S13]  /*32f00*/  ISETP.NE.AND P1, PT, R60, 0x3, PT ;  /* 0x000000033c00780c */ /* 0x000fda0003f25270 */
[----:B0-----:R-:W-:Y:S05]  /*32f10*/  @!P1 BRA `(.L_x_5526) ;  /* 0x0000000000049947 */ /* 0x001fea0003800000 */
[----:B------:R-:W-:Y:S01]  /*32f20*/  BPT.TRAP 0x1 ;  /* 0x000000040000795c */ /* 0x000fe20000300000 */
.L_x_5526:
[----:B------:R-:W-:Y:S05]  /*32f30*/  BSYNC B3 ;  /* 0x0000000000037941 */ /* 0x000fea0003800000 */
.L_x_5525:
        /* <DEDUP_REMOVED lines=17> */
.L_x_5528:
[----:B------:R-:W-:Y:S05]  /*33050*/  BSYNC B3 ;  /* 0x0000000000037941 */ /* 0x000fea0003800000 */
.L_x_5527:
        /* <DEDUP_REMOVED lines=10> */
.L_x_5530:
[----:B------:R-:W-:Y:S05]  /*33100*/  BSYNC B3 ;  /* 0x0000000000037941 */ /* 0x000fea0003800000 */
.L_x_5529:
[----:B------:R-:W2:Y:S04]  /*33110*/  LDL.64 R60, [R8] ;  /* 0x00000000083c7983 */ /* 0x000ea80000100a00 */
[----:B------:R-:W0:Y:S04]  /*33120*/  LDL.64 R58, [R8+0x58] ;  /* 0x00005800083a7983 */ /* 0x000e280000100a00 */
[----:B------:R-:W3:Y:S04]  /*33130*/  LDL.64 R12, [R8+0x48] ;  /* 0x00004800080c7983 */ /* 0x000ee80000100a00 */
[----:B------:R-:W4:Y:S01]  /*33140*/  LDL.64 R14, [R8+0x50] ;  /* 0x00005000080e7983 */ /* 0x000f220000100a00 */
[----:B------:R-:W-:-:S02]  /*33150*/  R2UR UR6, R4 ;  /* 0x00000000040672ca */ /* 0x000fc400000e0000 */
[C---:B------:R-:W-:Y:S02]  /*33160*/  R2UR UR7, R5.reuse ;  /* 0x00000000050772ca */ /* 0x040fe400000e0000 */
[----:B------:R-:W-:Y:S02]  /*33170*/  R2UR UR4, R4 ;  /* 0x00000000040472ca */ /* 0x000fe400000e0000 */
[----:B------:R-:W-:-:S09]  /*33180*/  R2UR UR5, R5 ;  /* 0x00000000050572ca */ /* 0x000fd200000e0000 */
[----:B--2---:R-:W2:Y:S04]  /*33190*/  LD.E R61, desc[UR6][R60.64] ;  /* 0x000000063c3d7980 */ /* 0x004ea8000c101900 */
[----:B0----5:R-:W2:Y:S01]  /*331a0*/  LD.E.64 R56, desc[UR4][R58.64] ;  /* 0x000000043a387980 */ /* 0x021ea2000c101b00 */
[----:B------:R-:W-:Y:S05]  /*331b0*/  WARPSYNC.ALL ;  /* 0x0000000000007948 */ /* 0x000fea0003800000 */
[----:B------:R-:W-:-:S02]  /*331c0*/  R2UR UR6, R4 ;  /* 0x00000000040672ca */ /* 0x000fc400000e0000 */
[C---:B------:R-:W-:Y:S02]  /*331d0*/  R2UR UR7, R5.reuse ;  /* 0x00000000050772ca */ /* 0x040fe400000e0000 */
[----:B------:R-:W-:Y:S02]  /*331e0*/  R2UR UR4, R4 ;  /* 0x00000000040472ca */ /* 0x000fe400000e0000 */
[----:B------:R-:W-:-:S09]  /*331f0*/  R2UR UR5, R5 ;  /* 0x00000000050572ca */ /* 0x000fd200000e0000 */
[----:B---3--:R-:W3:Y:S04]  /*33200*/  LD.E R64, desc[UR6][R12.64] ;  /* 0x000000060c407980 */ /* 0x008ee8000c101900 */
[----:B----4-:R-:W4:Y:S01]  /*33210*/  LD.E.64 R62, desc[UR4][R14.64] ;  /* 0x000000040e3e7980 */ /* 0x010f22000c101b00 */
[----:B------:R-:W-:Y:S01]  /*33220*/  WARPGROUP.ARRIVE ;  /* 0x00000000000079c5 */ /* 0x000fe20000000000 */
[C---:B------:R-:W-:Y:S02]  /*33230*/  R2UR UR8, R4.reuse ;  /* 0x00000000040872ca */ /* 0x040fe400000e0000 */
[----:B------:R-:W-:Y:S02]  /*33240*/  R2UR UR9, R5 ;  /* 0x00000000050972ca */ /* 0x000fe400000e0000 */
[----:B------:R-:W-:-:S02]  /*33250*/  R2UR UR10, R4 ;  /* 0x00000000040a72ca */ /* 0x000fc400000e0000 */
[----:B------:R-:W-:Y:S01]  /*33260*/  R2UR UR11, R5 ;  /* 0x00000000050b72ca */ /* 0x000fe200000e0000 */
[----:B--2---:R-:W-:Y:S01]  /*33270*/  IMAD R56, R61, 0x1000, R56 ;  /* 0x000010003d387824 */ /* 0x004fe200078e0238 */
[----:B------:R-:W-:-:S04]  /*33280*/  R2UR UR7, R57 ;  /* 0x00000000390772ca */ /* 0x000fc800000e0000 */
[----:B------:R-:W-:Y:S02]  /*33290*/  R2UR UR6, R56 ;  /* 0x00000000380672ca */ /* 0x000fe400000e0000 */
[----:B---3--:R-:W-:Y:S02]  /*332a0*/  ISETP.NE.U32.AND P1, PT, R64, RZ, PT ;  /* 0x000000ff4000720c */ /* 0x008fe40003f25070 */
[----:B----4-:R-:W-:Y:S02]  /*332b0*/  R2UR UR4, R62 ;  /* 0x000000003e0472ca */ /* 0x010fe400000e0000 */
[----:B------:R-:W-:-:S09]  /*332c0*/  R2UR UR5, R63 ;  /* 0x000000003f0572ca */ /* 0x000fd200000e0000 */
[----:B------:R-:W-:-:S05]  /*332d0*/  VOTEU.ANY UP0, P1 ;  /* 0x00000000003f7886 */ /* 0x000fca0000800100 */
[----:B------:R-:W-:Y:S03]  /*332e0*/  HGMMA.64x64x16.F32 R24, gdesc[UR4], R24, UP0, gsb0 ;  /* 0x00e00000041879f0 */ /* 0x000fe6000b800818 */
[----:B------:R-:W-:Y:S02]  /*332f0*/  WARPGROUP.DEPBAR.LE gsb0, 0x0 ;  /* 0x00008000000079c5 */ /* 0x000fe40000010000 */
[----:B------:R-:W-:Y:S04]  /*33300*/  ST.E desc[UR8][R12.64], R21 ;  /* 0x000000150c007985 */ /* 0x000fe8000c101908 */
        /* <DEDUP_REMOVED lines=242> */
[----:B------:R-:W-:Y:S01]  /*34230*/  UMOV UR4, 0x1 ;  /* 0x0000000100047882 */ /* 0x000fe20000000000 */
[----:B------:R-:W-:Y:S01]  /*34240*/  IMAD.MOV.U32 R63, RZ, RZ, R57 ;  /* 0x000000ffff3f7224 */ /* 0x000fe200078e0039 */
[----:B------:R-:W0:Y:S01]  /*34250*/  S2R R58, SR_TID.X ;  /* 0x00000000003a7919 */ /* 0x000e220000002100 */
[----:B------:R-:W-:Y:S01]  /*34260*/  UISETP.NE.U32.AND UP0, UPT, UR4, URZ, UPT ;  /* 0x0000003f0400728c */ /* 0x000fe2000bf05070 */
[----:B------:R-:W-:Y:S01]  /*34270*/  WARPGROUP.ARRIVE ;  /* 0x00000000000079c5 */ /* 0x000fe20000000000 */
[----:B------:R-:W-:-:S02]  /*34280*/  R2UR UR6, R4 ;  /* 0x00000000040672ca */ /* 0x000fc400000e0000 */
[----:B------:R-:W-:Y:S02]  /*34290*/  R2UR UR11, R63 ;  /* 0x000000003f0b72ca */ /* 0x000fe400000e0000 */
[C---:B------:R-:W-:Y:S02]  /*342a0*/  R2UR UR7, R5.reuse ;  /* 0x00000000050772ca */ /* 0x040fe400000e0000 */
[----:B------:R-:W-:Y:S02]  /*342b0*/  R2UR UR12, R4 ;  /* 0x00000000040c72ca */ /* 0x000fe400000e0000 */
[----:B------:R-:W-:Y:S02]  /*342c0*/  R2UR UR13, R5 ;  /* 0x00000000050d72ca */ /* 0x000fe400000e0000 */
[----:B0-----:R-:W-:-:S06]  /*342d0*/  SHF.R.U32.HI R59, RZ, 0x7, R58 ;  /* 0x00000007ff3b7819 */ /* 0x001fcc000001163a */
[----:B------:R-:W0:Y:S02]  /*342e0*/  SHFL.IDX PT, R59, R59, RZ, 0x1f ;  /* 0x00001fff3b3b7589 */ /* 0x000e2400000e0000 */
[----:B0-----:R-:W-:-:S04]  /*342f0*/  ISETP.GT.AND P1, PT, R59, 0x7f, PT ;  /* 0x0000007f3b00780c */ /* 0x001fc80003f24270 */
[----:B------:R-:W-:-:S05]  /*34300*/  SEL R65, RZ, 0x2, !P1 ;  /* 0x00000002ff417807 */ /* 0x000fca0004800000 */
[----:B------:R-:W-:-:S05]  /*34310*/  IMAD.IADD R62, R65, 0x1, R64 ;  /* 0x00000001413e7824 */ /* 0x000fca00078e0240 */
[----:B------:R-:W-:Y:S02]  /*34320*/  R2UR UR10, R62 ;  /* 0x000000003e0a72ca */ /* 0x000fe400000e0000 */
[----:B--2---:R-:W-:Y:S02]  /*34330*/  IADD3 R60, R65, 0x800, R60 ;  /* 0x00000800413c7810 */ /* 0x004fe40007ffe03c */
[----:B------:R-:W-:Y:S02]  /*34340*/  R2UR UR9, R61 ;  /* 0x000000003d0972ca */ /* 0x000fe400000e0000 */
[----:B------:R-:W-:-:S13]  /*34350*/  R2UR UR8, R60 ;  /* 0x000000003c0872ca */ /* 0x000fda00000e0000 */
[----:B------:R-:W-:Y:S03]  /*34360*/  HGMMA.64x64x16.F32 R24, gdesc[UR8], R24, UP0, gsb0 ;  /* 0x00e00000081879f0 */ /* 0x000fe6000b800818 */
[----:B------:R-:W-:Y:S02]  /*34370*/  WARPGROUP.DEPBAR.LE gsb0, 0x0 ;  /* 0x00008000000079c5 */ /* 0x000fe40000010000 */
[----:B------:R-:W-:Y:S04]  /*34380*/  ST.E desc[UR6][R12.64], R21 ;  /* 0x000000150c007985 */ /* 0x000fe8000c101906 */
[----:B------:R-:W2:Y:S01]  /*34390*/  LD.E.64 R60, desc[UR12][R14.64] ;  /* 0x0000000c0e3c7980 */ /* 0x000ea2000c101b00 */
[----:B------:R-:W-:Y:S01]  /*343a0*/  IMAD.MOV.U32 R67, RZ, RZ, 0x4 ;  /* 0x00000004ff437424 */ /* 0x000fe200078e00ff */
[----:B------:R-:W-:Y:S01]  /*343b0*/  WARPGROUP.ARRIVE ;  /* 0x00000000000079c5 */ /* 0x000fe20000000000 */
[----:B------:R-:W-:Y:S01]  /*343c0*/  IMAD.MOV.U32 R63, RZ, RZ, R57 ;  /* 0x000000ffff3f7224 */ /* 0x000fe200078e0039 */
[----:B------:R-:W-:-:S02]  /*343d0*/  R2UR UR8, R4 ;  /* 0x00000000040872ca */ /* 0x000fc400000e0000 */
[----:B------:R-:W-:Y:S02]  /*343e0*/  SEL R59, R67, 0x2, P1 ;  /* 0x00000002433b7807 */ /* 0x000fe40000800000 */
[----:B------:R-:W-:Y:S02]  /*343f0*/  R2UR UR7, R63 ;  /* 0x000000003f0772ca */ /* 0x000fe400000e0000 */
[C---:B------:R-:W-:Y:S01]  /*34400*/  R2UR UR9, R5.reuse ;  /* 0x00000000050972ca */ /* 0x040fe200000e0000 */
[----:B------:R-:W-:Y:S01]  /*34410*/  IMAD.IADD R62, R64, 0x1, R59 ;  /* 0x00000001403e7824 */ /* 0x000fe200078e023b */
[----:B------:R-:W-:Y:S02]  /*34420*/  R2UR UR10, R4 ;  /* 0x00000000040a72ca */ /* 0x000fe400000e0000 */
[----:B------:R-:W-:Y:S02]  /*34430*/  R2UR UR11, R5 ;  /* 0x00000000050b72ca */ /* 0x000fe400000e0000 */
[----:B------:R-:W-:-:S02]  /*34440*/  R2UR UR6, R62 ;  /* 0x000000003e0672ca */ /* 0x000fc400000e0000 */
[----:B--2---:R-:W-:Y:S02]  /*34450*/  IADD3 R60, R59, 0x800, R60 ;  /* 0x000008003b3c7810 */ /* 0x004fe40007ffe03c */
[----:B------:R-:W-:Y:S02]  /*34460*/  R2UR UR5, R61 ;  /* 0x000000003d0572ca */ /* 0x000fe400000e0000 */
[----:B------:R-:W-:-:S13]  /*34470*/  R2UR UR4, R60 ;  /* 0x000000003c0472ca */ /* 0x000fda00000e0000 */
[----:B------:R-:W-:Y:S03]  /*34480*/  HGMMA.64x64x16.F32 R24, gdesc[UR4], R24, gsb0 ;  /* 0x00e00000041879f0 */ /* 0x000fe60008000818 */
[----:B------:R-:W-:Y:S02]  /*34490*/  WARPGROUP.DEPBAR.LE gsb0, 0x0 ;  /* 0x00008000000079c5 */ /* 0x000fe40000010000 */
[----:B------:R-:W-:Y:S04]  /*344a0*/  ST.E desc[UR8][R12.64], R21 ;  /* 0x000000150c007985 */ /* 0x000fe8000c101908 */
[----:B------:R-:W2:Y:S01]  /*344b0*/  LD.E.64 R60, desc[UR10][R14.64] ;  /* 0x0000000a0e3c7980 */ /* 0x000ea2000c101b00 */
[----:B------:R-:W-:Y:S01]  /*344c0*/  SEL R67, R67, 0x6, !P1 ;  /* 0x0000000643437807 */ /* 0x000fe20004800000 */
[----:B------:R-:W-:Y:S01]  /*344d0*/  IMAD.MOV.U32 R63, RZ, RZ, R57 ;  /* 0x000000ffff3f7224 */ /* 0x000fe200078e0039 */
[----:B------:R-:W-:Y:S01]  /*344e0*/  WARPGROUP.ARRIVE ;  /* 0x00000000000079c5 */ /* 0x000fe20000000000 */
[----:B------:R-:W-:-:S02]  /*344f0*/  R2UR UR8, R4 ;  /* 0x00000000040872ca */ /* 0x000fc400000e0000 */
[----:B------:R-:W-:Y:S01]  /*34500*/  IMAD.IADD R62, R64, 0x1, R67 ;  /* 0x00000001403e7824 */ /* 0x000fe200078e0243 */
[----:B------:R-:W-:Y:S02]  /*34510*/  R2UR UR7, R63 ;  /* 0x000000003f0772ca */ /* 0x000fe400000e0000 */
[C---:B------:R-:W-:Y:S02]  /*34520*/  R2UR UR9, R5.reuse ;  /* 0x00000000050972ca */ /* 0x040fe400000e0000 */
[----:B------:R-:W-:Y:S02]  /*34530*/  R2UR UR6, R62 ;  /* 0x000000003e0672ca */ /* 0x000fe400000e0000 */
[----:B------:R-:W-:Y:S02]  /*34540*/  R2UR UR10, R4 ;  /* 0x00000000040a72ca */ /* 0x000fe400000e0000 */
[----:B------:R-:W-:Y:S02]  /*34550*/  R2UR UR11, R5 ;  /* 0x00000000050b72ca */ /* 0x000fe400000e0000 */
[----:B--2---:R-:W-:-:S02]  /*34560*/  IADD3 R60, R67, 0x800, R60 ;  /* 0x00000800433c7810 */ /* 0x004fc40007ffe03c */
[----:B------:R-:W-:Y:S02]  /*34570*/  R2UR UR5, R61 ;  /* 0x000000003d0572ca */ /* 0x000fe400000e0000 */
[----:B------:R-:W-:-:S13]  /*34580*/  R2UR UR4, R60 ;  /* 0x000000003c0472ca */ /* 0x000fda00000e0000 */
[----:B------:R-:W-:Y:S03]  /*34590*/  HGMMA.64x64x16.F32 R24, gdesc[UR4], R24, gsb0 ;  /* 0x00e00000041879f0 */ /* 0x000fe60008000818 */
[----:B------:R-:W-:Y:S02]  /*345a0*/  WARPGROUP.DEPBAR.LE gsb0, 0x0 ;  /* 0x00008000000079c5 */ /* 0x000fe40000010000 */
[----:B------:R-:W-:Y:S04]  /*345b0*/  ST.E desc[UR8][R12.64], R21 ;  /* 0x000000150c007985 */ /* 0x000fe8000c101908 */
[----:B------:R-:W2:Y:S01]  /*345c0*/  LD.E.64 R68, desc[UR10][R14.64] ;  /* 0x0000000a0e447980 */ /* 0x000ea2000c101b00 */
[----:B------:R-:W-:Y:S01]  /*345d0*/  IMAD.MOV.U32 R60, RZ, RZ, 0x28 ;  /* 0x00000028ff3c7424 */ /* 0x000fe200078e00ff */
[----:B------:R-:W-:Y:S01]  /*345e0*/  WARPGROUP.ARRIVE ;  /* 0x00000000000079c5 */ /* 0x000fe20000000000 */
[----:B------:R-:W-:Y:S01]  /*345f0*/  IMAD.MOV.U32 R61, RZ, RZ, 0xa00 ;  /* 0x00000a00ff3d7424 */ /* 0x000fe200078e00ff */
[----:B------:R-:W-:Y:S01]  /*34600*/  R2UR UR8, R4 ;  /* 0x00000000040872ca */ /* 0x000fe200000e0000 */
[----:B------:R-:W-:Y:S01]  /*34610*/  IMAD.MOV.U32 R63, RZ, RZ, R57 ;  /* 0x000000ffff3f7224 */ /* 0x000fe200078e0039 */
[----:B------:R-:W-:-:S02]  /*34620*/  SEL R60, R60, 0x26, P1 ;  /* 0x000000263c3c7807 */ /* 0x000fc40000800000 */
[----:B------:R-:W-:Y:S02]  /*34630*/  SEL R61, R61, 0x980, P1 ;  /* 0x000009803d3d7807 */ /* 0x000fe40000800000 */
[----:B------:R-:W-:Y:S02]  /*34640*/  R2UR UR7, R63 ;  /* 0x000000003f0772ca */ /* 0x000fe400000e0000 */
[C---:B------:R-:W-:Y:S01]  /*34650*/  R2UR UR9, R5.reuse ;  /* 0x00000000050972ca */ /* 0x040fe200000e0000 */
[----:B------:R-:W-:Y:S01]  /*34660*/  IMAD.IADD R60, R60, 0x1, R61 ;  /* 0x000000013c3c7824 */ /* 0x000fe200078e023d */
[----:B------:R-:W-:Y:S02]  /*34670*/  R2UR UR10, R4 ;  /* 0x00000000040a72ca */ /* 0x000fe400000e0000 */
[----:B------:R-:W-:Y:S02]  /*34680*/  R2UR UR11, R5 ;  /* 0x00000000050b72ca */ /* 0x000fe400000e0000 */
[----:B------:R-:W-:-:S05]  /*34690*/  LOP3.LUT R61, R60, 0xa06, RZ, 0xc0, !PT ;  /* 0x00000a063c3d7812 */ /* 0x000fca00078ec0ff */
[----:B------:R-:W-:-:S05]  /*346a0*/  IMAD.IADD R62, R56, 0x1, R61 ;  /* 0x00000001383e7824 */ /* 0x000fca00078e023d */
[----:B------:R-:W-:Y:S01]  /*346b0*/  R2UR UR6, R62 ;  /* 0x000000003e0672ca */ /* 0x000fe200000e0000 */
[----:B--2---:R-:W-:Y:S02]  /*346c0*/  IMAD.IADD R60, R61, 0x1, R68 ;  /* 0x000000013d3c7824 */ /* 0x004fe400078e0244 */
[----:B------:R-:W-:-:S03]  /*346d0*/  IMAD.MOV.U32 R61, RZ, RZ, R69 ;  /* 0x000000ffff3d7224 */ /* 0x000fc600078e0045 */
[----:B------:R-:W-:Y:S02]  /*346e0*/  R2UR UR4, R60 ;  /* 0x000000003c0472ca */ /* 0x000fe400000e0000 */
        /* <DEDUP_REMOVED lines=8> */
[----:B------:R-:W-:Y:S01]  /*34770*/  R2UR UR8, R4 ;  /* 0x00000000040872ca */ /* 0x000fe200000e0000 */
[----:B------:R-:W-:Y:S01]  /*34780*/  IMAD.IADD R62, R65, 0x1, R64 ;  /* 0x00000001413e7824 */ /* 0x000fe200078e0240 */
[----:B------:R-:W-:-:S02]  /*34790*/  R2UR UR9, R5 ;  /* 0x00000000050972ca */ /* 0x000fc400000e0000 */
[----:B------:R-:W-:Y:S02]  /*347a0*/  R2UR UR7, R63 ;  /* 0x000000003f0772ca */ /* 0x000fe400000e0000 */
[----:B------:R-:W-:Y:S02]  /*347b0*/  R2UR UR6, R62 ;  /* 0x000000003e0672ca */ /* 0x000fe400000e0000 */
[----:B------:R-:W-:Y:S02]  /*347c0*/  R2UR UR10, R4 ;  /* 0x00000000040a72ca */ /* 0x000fe400000e0000 */
[----:B------:R-:W-:Y:S02]  /*347d0*/  R2UR UR11, R5 ;  /* 0x00000000050b72ca */ /* 0x000fe400000e0000 */
[----:B--2---:R-:W-:Y:S02]  /*347e0*/  IADD3 R60, R65, 0xa00, R60 ;  /* 0x00000a00413c7810 */ /* 0x004fe40007ffe03c */
[----:B------:R-:W-:-:S02]  /*347f0*/  R2UR UR5, R61 ;  /* 0x000000003d0572ca */ /* 0x000fc400000e0000 */
[----:B------:R-:W-:-:S13]  /*34800*/  R2UR UR4, R60 ;  /* 0x000000003c0472ca */ /* 0x000fda00000e0000 */
[----:B------:R-:W-:Y:S03]  /*34810*/  HGMMA.64x64x16.F32 R24, gdesc[UR4], R24, gsb0 ;  /* 0x00e00000041879f0 */ /* 0x000fe60008000818 */
[----:B------:R-:W-:Y:S02]  /*34820*/  WARPGROUP.DEPBAR.LE gsb0, 0x0 ;  /* 0x00008000000079c5 */ /* 0x000fe40000010000 */
[----:B------:R-:W-:Y:S04]  /*34830*/  ST.E desc[UR8][R12.64], R21 ;  /* 0x000000150c007985 */ /* 0x000fe8000c101908 */
[----:B------:R-:W2:Y:S01]  /*34840*/  LD.E.64 R60, desc[UR10][R14.64] ;  /* 0x0000000a0e3c7980 */ /* 0x000ea2000c101b00 */
[----:B------:R-:W-:Y:S01]  /*34850*/  IMAD.IADD R62, R59, 0x1, R64 ;  /* 0x000000013b3e7824 */ /* 0x000fe200078e0240 */
[----:B------:R-:W-:Y:S01]  /*34860*/  WARPGROUP.ARRIVE ;  /* 0x00000000000079c5 */ /* 0x000fe20000000000 */
[----:B------:R-:W-:Y:S01]  /*34870*/  IMAD.MOV.U32 R63, RZ, RZ, R57 ;  /* 0x000000ffff3f7224 */ /* 0x000fe200078e0039 */
[----:B------:R-:W-:-:S02]  /*34880*/  R2UR UR8, R4 ;  /* 0x00000000040872ca */ /* 0x000fc400000e0000 */
[----:B------:R-:W-:Y:S02]  /*34890*/  R2UR UR6, R62 ;  /* 0x000000003e0672ca */ /* 0x000fe400000e0000 */
[----:B------:R-:W-:Y:S02]  /*348a0*/  R2UR UR7, R63 ;  /* 0x000000003f0772ca */ /* 0x000fe400000e0000 */
[C---:B------:R-:W-:Y:S02]  /*348b0*/  R2UR UR9, R5.reuse ;  /* 0x00000000050972ca */ /* 0x040fe400000e0000 */
        /* <DEDUP_REMOVED lines=177> */
[----:B------:R-:W-:Y:S01]  /*353d0*/  R2UR UR9, R5 ;  /* 0x00000000050972ca */ /* 0x000fe200000e0000 */
[----:B------:R-:W-:Y:S01]  /*353e0*/  IMAD.IADD R59, R59, 0x1, R60 ;  /* 0x000000013b3b7824 */ /* 0x000fe200078e023c */
[----:B------:R-:W-:-:S04]  /*353f0*/  LOP3.LUT P1, RZ, R58, 0x7f, RZ, 0xc0, !PT ;  /* 0x0000007f3aff7812 */ /* 0x000fc8000782c0ff */
        /* <DEDUP_REMOVED lines=9> */
[----:B------:R0:W-:Y:S04]  /*35490*/  ST.E desc[UR8][R12.64], R21 ;  /* 0x000000150c007985 */ /* 0x0001e8000c101908 */
[----:B------:R-:W2:Y:S04]  /*354a0*/  @!P1 LDL.64 R14, [R8+0x18] ;  /* 0x00001800080e9983 */ /* 0x000ea80000100a00 */
[----:B------:R-:W3:Y:S01]  /*354b0*/  @!P1 LDL.64 R56, [R8] ;  /* 0x0000000008389983 */ /* 0x000ee20000100a00 */
[----:B------:R-:W-:-:S02]  /*354c0*/  @!P1 R2UR UR4, R4 ;  /* 0x00000000040492ca */ /* 0x000fc400000e0000 */
[C---:B------:R-:W-:Y:S02]  /*354d0*/  @!P1 R2UR UR5, R5.reuse ;  /* 0x00000000050592ca */ /* 0x040fe400000e0000 */
[----:B------:R-:W-:Y:S02]  /*354e0*/  @!P1 R2UR UR6, R4 ;  /* 0x00000000040692ca */ /* 0x000fe400000e0000 */
[----:B------:R-:W-:-:S09]  /*354f0*/  @!P1 R2UR UR7, R5 ;  /* 0x00000000050792ca */ /* 0x000fd200000e0000 */
[----:B--2---:R-:W2:Y:S04]  /*35500*/  @!P1 LD.E.64 R14, desc[UR4][R14.64+0x30] ;  /* 0x000030040e0e9980 */ /* 0x004ea8000c101b00 */
[----:B---3--:R-:W3:Y:S01]  /*35510*/  @!P1 LD.E R56, desc[UR6][R56.64] ;  /* 0x0000000638389980 */ /* 0x008ee2000c101900 */
[----:B--2---:R-:W-:-:S05]  /*35520*/  @!P1 MOV R59, R14 ;  /* 0x0000000e003b9202 */ /* 0x004fca0000000f00 */
[----:B---3--:R-:W-:-:S05]  /*35530*/  @!P1 IMAD R58, R56, 0x8, R59 ;  /* 0x00000008383a9824 */ /* 0x008fca00078e023b */
[----:B------:R-:W-:-:S04]  /*35540*/  @!P1 PRMT R58, RZ, 0x654, R58 ;  /* 0x00000654ff3a9816 */ /* 0x000fc8000000003a */
[----:B------:R1:W-:Y:S01]  /*35550*/  @!P1 SYNCS.ARRIVE.TRANS64.RED.A1T0 RZ, [R58+URZ], RZ ;  /* 0x000000ff3aff99a7 */ /* 0x0003e2000810043f */
[----:B0-----:R-:W2:Y:S01]  /*35560*/  LDL.64 R12, [R8+0x68] ;  /* 0x00006800080c7983 */ /* 0x001ea20000100a00 */
[----:B------:R-:W-:Y:S02]  /*35570*/  R2UR UR4, R4 ;  /* 0x00000000040472ca */ /* 0x000fe400000e0000 */
[----:B------:R-:W-:-:S13]  /*35580*/  R2UR UR5, R5 ;  /* 0x00000000050572ca */ /* 0x000fda00000e0000 */
[----:B--2---:R-:W2:Y:S01]  /*35590*/  LD.E.64 R12, desc[UR4][R12.64] ;  /* 0x000000040c0c7980 */ /* 0x004ea2000c101b00 */
[----:B------:R-:W-:Y:S02]  /*355a0*/  R2UR UR4, R4 ;  /* 0x00000000040472ca */ /* 0x000fe400000e0000 */
[----:B------:R-:W-:-:S13]  /*355b0*/  R2UR UR5, R5 ;  /* 0x00000000050572ca */ /* 0x000fda00000e0000 */
[----:B------:R-:W3:Y:S01]  /*355c0*/  LD.E R21, desc[UR4][R10.64+0x24] ;  /* 0x000024040a157980 */ /* 0x000ee2000c101900 */
[C---:B------:R-:W-:Y:S02]  /*355d0*/  R2UR UR4, R4.reuse ;  /* 0x00000000040472ca */ /* 0x040fe400000e0000 */
[C---:B------:R-:W-:Y:S02]  /*355e0*/  R2UR UR5, R5.reuse ;  /* 0x00000000050572ca */ /* 0x040fe400000e0000 */
[C---:B------:R-:W-:Y:S02]  /*355f0*/  R2UR UR14, R4.reuse ;  /* 0x00000000040e72ca */ /* 0x040fe400000e0000 */
[C---:B------:R-:W-:Y:S02]  /*35600*/  R2UR UR15, R5.reuse ;  /* 0x00000000050f72ca */ /* 0x040fe400000e0000 */
[----:B------:R-:W-:Y:S02]  /*35610*/  R2UR UR10, R4 ;  /* 0x00000000040a72ca */ /* 0x000fe400000e0000 */
[----:B------:R-:W-:-:S02]  /*35620*/  R2UR UR11, R5 ;  /* 0x00000000050b72ca */ /* 0x000fc400000e0000 */
[C---:B------:R-:W-:Y:S02]  /*35630*/  R2UR UR8, R4.reuse ;  /* 0x00000000040872ca */ /* 0x040fe400000e0000 */
[C---:B------:R-:W-:Y:S02]  /*35640*/  R2UR UR9, R5.reuse ;  /* 0x00000000050972ca */ /* 0x040fe400000e0000 */
[----:B------:R-:W-:Y:S02]  /*35650*/  R2UR UR12, R4 ;  /* 0x00000000040c72ca */ /* 0x000fe400000e0000 */
[----:B------:R-:W-:-:S05]  /*35660*/  R2UR UR13, R5 ;  /* 0x00000000050d72ca */ /* 0x000fca00000e0000 */
[----:B------:R-:W4:Y:S04]  /*35670*/  LD.E R68, desc[UR10][R10.64+0xc] ;  /* 0x00000c0a0a447980 */ /* 0x000f28000c101900 */
[----:B------:R-:W4:Y:S04]  /*35680*/  LD.E R69, desc[UR8][R10.64+0x10] ;  /* 0x000010080a457980 */ /* 0x000f28000c101900 */
[----:B------:R-:W4:Y:S04]  /*35690*/  LD.E R70, desc[UR12][R10.64+0x14] ;  /* 0x0000140c0a467980 */ /* 0x000f28000c101900 */
[----:B--2---:R0:W2:Y:S01]  /*356a0*/  LD.E R63, desc[UR4][R12.64] ;  /* 0x000000040c3f7980 */ /* 0x0040a2000c101900 */
[----:B------:R-:W-:-:S02]  /*356b0*/  R2UR UR4, R4 ;  /* 0x00000000040472ca */ /* 0x000fc400000e0000 */
[----:B------:R-:W-:-:S13]  /*356c0*/  R2UR UR5, R5 ;  /* 0x00000000050572ca */ /* 0x000fda00000e0000 */
[----:B------:R-:W4:Y:S01]  /*356d0*/  LD.E R64, desc[UR4][R10.64] ;  /* 0x000000040a407980 */ /* 0x000f22000c101900 */
[----:B------:R-:W-:Y:S01]  /*356e0*/  R2UR UR4, R4 ;  /* 0x00000000040472ca */ /* 0x000fe200000e0000 */
[----:B0-----:R-:W-:Y:S01]  /*356f0*/  IMAD.MOV.U32 R12, RZ, RZ, R163 ;  /* 0x000000ffff0c7224 */ /* 0x001fe200078e00a3 */
[----:B------:R-:W-:Y:S01]  /*35700*/  R2UR UR5, R5 ;  /* 0x00000000050572ca */ /* 0x000fe200000e0000 */
[----:B------:R-:W-:Y:S01]  /*35710*/  IMAD.MOV.U32 R13, RZ, RZ, R162 ;  /* 0x000000ffff0d7224 */ /* 0x000fe200078e00a2 */
[----:B---3--:R-:W-:-:S11]  /*35720*/  ISETP.NE.AND P2, PT, R21, 0x1, PT ;  /* 0x000000011500780c */ /* 0x008fd60003f45270 */
[----:B------:R0:W3:Y:S02]  /*35730*/  LD.E R65, desc[UR4][R12.64] ;  /* 0x000000040c417980 */ /* 0x0000e4000c101900 */
[C---:B------:R-:W-:Y:S02]  /*35740*/  @P2 R2UR UR4, R4.reuse ;  /* 0x00000000040422ca */ /* 0x040fe400000e0000 */
[C---:B------:R-:W-:Y:S02]  /*35750*/  @P2 R2UR UR5, R5.reuse ;  /* 0x00000000050522ca */ /* 0x040fe400000e0000 */
[C---:B------:R-:W-:Y:S02]  /*35760*/  @P2 R2UR UR6, R4.reuse ;  /* 0x00000000040622ca */ /* 0x040fe400000e0000 */
[----:B------:R-:W-:Y:S01]  /*35770*/  @P2 R2UR UR7, R5 ;  /* 0x00000000050722ca */ /* 0x000fe200000e0000 */
[----:B------:R-:W3:Y:S08]  /*35780*/  LD.E R13, desc[UR14][R10.64+0x18] ;  /* 0x0000180e0a0d7980 */ /* 0x000ef0000c101900 */
[----:B------:R-:W3:Y:S04]  /*35790*/  @P2 LD.E R67, desc[UR4][R10.64+0x28] ;  /* 0x000028040a432980 */ /* 0x000ee8000c101900 */
[----:B------:R-:W3:Y:S01]  /*357a0*/  @P2 LD.E R66, desc[UR6][R10.64+0x2c] ;  /* 0x00002c060a422980 */ /* 0x000ee2000c101900 */
[----:B------:R-:W-:-:S02]  /*357b0*/  R2UR UR4, R4 ;  /* 0x00000000040472ca */ /* 0x000fc400000e0000 */
[C---:B------:R-:W-:Y:S02]  /*357c0*/  R2UR UR5, R5.reuse ;  /* 0x00000000050572ca */ /* 0x040fe400000e0000 */
[----:B------:R-:W-:Y:S02]  /*357d0*/  R2UR UR6, R4 ;  /* 0x00000000040672ca */ /* 0x000fe400000e0000 */
[----:B------:R-:W-:-:S09]  /*357e0*/  R2UR UR7, R5 ;  /* 0x00000000050772ca */ /* 0x000fd200000e0000 */
[----:B------:R-:W3:Y:S04]  /*357f0*/  LD.E R15, desc[UR4][R10.64+0x8] ;  /* 0x000008040a0f7980 */ /* 0x000ee8000c101900 */
[----:B------:R-:W3:Y:S01]  /*35800*/  LD.E R14, desc[UR6][R10.64+0x4] ;  /* 0x000004060a0e7980 */ /* 0x000ee2000c101900 */
[----:B------:R-:W-:Y:S01]  /*35810*/  BSSY B3, `(.L_x_5532) ;  /* 0x000008a000037945 */ /* 0x000fe20003800000 */
[-C--:B--2---:R-:W-:Y:S01]  /*35820*/  FMUL.FTZ R25, R25, R63.reuse ;  /* 0x0000003f19197220 */ /* 0x084fe20000410000 */
[-C--:B------:R-:W-:Y:S01]  /*35830*/  FMUL.FTZ R56, R24, R63.reuse ;  /* 0x0000003f18387220 */ /* 0x080fe20000410000 */
[-C--:B------:R-:W-:Y:S02]  /*35840*/  FMUL.FTZ R24, R40, R63.reuse ;  /* 0x0000003f28187220 */ /* 0x080fe40000410000 */
[----:B------:R4:W2:Y:S01]  /*35850*/  MUFU.TANH R71, R25 ;  /* 0x0000001900477308 */ /* 0x0008a20000002400 */
[-C--:B------:R-:W-:Y:S01]  /*35860*/  FMUL.FTZ R59, R34, R63.reuse ;  /* 0x0000003f223b7220 */ /* 0x080fe20000410000 */
[----:B------:R-:W-:-:S06]  /*35870*/  FMUL.FTZ R21, R27, R63 ;  /* 0x0000003f1b157220 */ /* 0x000fcc0000410000 */
[----:B------:R1:W0:Y:S01]  /*35880*/  MUFU.TANH R34, R24 ;  /* 0x0000001800227308 */ /* 0x0002220000002400 */
[----:B----4-:R-:W-:-:S04]  /*35890*/  SHF.R.S32.HI R25, RZ, 0x1f, R64 ;  /* 0x0000001fff197819 */ /* 0x010fc80000011440 */
[----:B-1----:R-:W-:-:S04]  /*358a0*/  LEA.HI R24, R25, R64, RZ, 0x7 ;  /* 0x0000004019187211 */ /* 0x002fc800078f38ff */
[----:B------:R-:W-:-:S05]  /*358b0*/  LOP3.LUT R27, R24, 0xffffff80, RZ, 0xc0, !PT ;  /* 0xffffff80181b7812 */ /* 0x000fca00078ec0ff */
[----:B------:R-:W-:Y:S02]  /*358c0*/  IMAD.IADD R27, R64, 0x1, -R27 ;  /* 0x00000001401b7824 */ /* 0x000fe400078e0a1b */
[-C--:B0-----:R-:W-:Y:S01]  /*358d0*/  FMUL.FTZ R12, R26, R63.reuse ;  /* 0x0000003f1a0c7220 */ /* 0x081fe20000410000 */
[----:B------:R-:W-:Y:S02]  /*358e0*/  LEA.HI R26, R25, R64, RZ, 0x2 ;  /* 0x00000040191a7211 */ /* 0x000fe400078f10ff */
[----:B------:R-:W-:Y:S01]  /*358f0*/  SHF.R.S32.HI R24, RZ, 0x1f, R27 ;  /* 0x0000001fff187819 */ /* 0x000fe2000001141b */
[-C--:B------:R-:W-:Y:S01]  /*35900*/  FMUL.FTZ R29, R29, R63.reuse ;  /* 0x0000003f1d1d7220 */ /* 0x080fe20000410000 */
[----:B------:R-:W-:Y:S02]  /*35910*/  FMUL.FTZ R58, R31, R63 ;  /* 0x0000003f1f3a7220 */ /* 0x000fe40000410000 */
[----:B------:R-:W-:Y:S01]  /*35920*/  LEA.HI R25, R24, R27, RZ, 0x2 ;  /* 0x0000001b18197211 */ /* 0x000fe200078f10ff */
[----:B------:R0:W1:Y:S01]  /*35930*/  MUFU.TANH R73, R29 ;  /* 0x0000001d00497308 */ /* 0x0000620000002400 */
[----:B------:R-:W-:-:S02]  /*35940*/  LOP3.LUT R31, R26, 0xfffffffc, RZ, 0xc0, !PT ;  /* 0xfffffffc1a1f7812 */ /* 0x000fc400078ec0ff */
[----:B------:R-:W-:Y:S01]  /*35950*/  SHF.R.S32.HI R26, RZ, 0x2, R25 ;  /* 0x00000002ff1a7819 */ /* 0x000fe20000011419 */
[----:B------:R-:W-:Y:S01]  /*35960*/  FMUL.FTZ R28, R28, R63 ;  /* 0x0000003f1c1c7220 */ /* 0x000fe20000410000 */
[----:B------:R-:W-:Y:S01]  /*35970*/  LEA.HI R24, R24, R27, RZ, 0x5 ;  /* 0x0000001b18187211 */ /* 0x000fe200078f28ff */
[----:B------:R-:W-:Y:S01]  /*35980*/  IMAD.IADD R31, R64, 0x1, -R31 ;  /* 0x00000001401f7824 */ /* 0x000fe200078e0a1f */
[----:B0-----:R-:W-:Y:S01]  /*35990*/  SHF.R.S32.HI R29, RZ, 0x1f, R25 ;  /* 0x0000001fff1d7819 */ /* 0x001fe20000011419 */
[----:B------:R0:W4:Y:S03]  /*359a0*/  MUFU.TANH R72, R28 ;  /* 0x0000001c00487308 */ /* 0x0001260000002400 */
[----:B------:R-:W-:Y:S02]  /*359b0*/  LEA.HI R29, R29, R26, RZ, 0x3 ;  /* 0x0000001a1d1d7211 */ /* 0x000fe400078f18ff */
[----:B------:R-:W-:-:S02]  /*359c0*/  SHF.R.S32.HI R24, RZ, 0x5, R24 ;  /* 0x00000005ff187819 */ /* 0x000fc40000011418 */
[----:B------:R-:W-:Y:S02]  /*359d0*/  LOP3.LUT R29, R29, 0xfffffff8, RZ, 0xc0, !PT ;  /* 0xfffffff81d1d7812 */ /* 0x000fe400078ec0ff */
[----:B0-----:R-:W-:Y:S01]  /*359e0*/  LEA.HI R28, R31, R31, RZ, 0x1 ;  /* 0x0000001f1f1c7211 */ /* 0x001fe200078f08ff */
[----:B---3--:R-:W-:Y:S02]  /*359f0*/  IMAD R24, R65, 0x4, R24 ;  /* 0x0000000441187824 */ /* 0x008fe400078e0218 */
[----:B------:R-:W-:Y:S01]  /*35a00*/  IMAD.IADD R29, R26, 0x1, -R29 ;  /* 0x000000011a1d7824 */ /* 0x000fe200078e0a1d */
[----:B------:R-:W-:Y:S01]  /*35a10*/  LOP3.LUT R28, R28, 0x1ffffffe, RZ, 0xc0, !PT ;  /* 0x1ffffffe1c1c7812 */ /* 0x000fe200078ec0ff */
[-C--:B------:R-:W-:Y:S02]  /*35a20*/  FMUL.FTZ R46, R46, R63.reuse ;  /* 0x0000003f2e2e7220 */ /* 0x080fe40000410000 */
[----:B------:R-:W-:Y:S02]  /*35a30*/  IMAD.U32 R29, R24, 0x10, R29 ;  /* 0x00000010181d7824 */ /* 0x000fe400078e001d */
[----:B------:R-:W-:Y:S01]  /*35a40*/  IMAD.IADD R28, R31, 0x1, -R28 ;  /* 0x000000011f1c7824 */ /* 0x000fe200078e0a1c */
[----:B------:R0:W3:Y:S01]  /*35a50*/  MUFU.TANH R74, R46 ;  /* 0x0000002e004a7308 */ /* 0x0000e20000002400 */
[----:B------:R-:W-:-:S02]  /*35a60*/  FMUL.FTZ R44, R44, R63 ;  /* 0x0000003f2c2c7220 */ /* 0x000fc40000410000 */
[----:B0-----:R-:W-:-:S04]  /*35a70*/  IMAD R46, R28, 0x8, R29 ;  /* 0x000000081c2e7824 */ /* 0x001fc800078e021d */
[----:B------:R-:W-:-:S04]  /*35a80*/  @P2 IMAD.HI.U32 R67, R46, R67, RZ ;  /* 0x000000432e432227 */ /* 0x000fc800078e00ff */
[-C--:B------:R-:W-:Y:S01]  /*35a90*/  FMUL.FTZ R60, R35, R63.reuse ;  /* 0x0000003f233c7220 */ /* 0x080fe20000410000 */
[-C--:B------:R-:W-:Y:S01]  /*35aa0*/  FMUL.FTZ R37, R37, R63.reuse ;  /* 0x0000003f25257220 */ /* 0x080fe20000410000 */
[----:B------:R-:W-:Y:S01]  /*35ab0*/  @P2 SHF.R.U32.HI R46, RZ, R66, R67 ;  /* 0x00000042ff2e2219 */ /* 0x000fe20000011643 */
[----:B------:R0:W1:Y:S01]  /*35ac0*/  MUFU.TANH R35, R44 ;  /* 0x0000002c00237308 */ /* 0x0000620000002400 */
[-C--:B------:R-:W-:Y:S01]  /*35ad0*/  FMUL.FTZ R45, R45, R63.reuse ;  /* 0x0000003f2d2d7220 */ /* 0x080fe20000410000 */
[----:B------:R-:W-:Y:S01]  /*35ae0*/  LOP3.LUT R24, R25, 0x7ffffffc, RZ, 0xc0, !PT ;  /* 0x7ffffffc19187812 */ /* 0x000fe200078ec0ff */
[-C--:B------:R-:W-:Y:S01]  /*35af0*/  FMUL.FTZ R57, R30, R63.reuse ;  /* 0x0000003f1e397220 */ /* 0x080fe20000410000 */
[----:B------:R-:W2:Y:S01]  /*35b00*/  SHFL.IDX PT, R26, R46, RZ, 0x1c1f ;  /* 0x001c1fff2e1a7589 */ /* 0x000ea200000e0000 */
[-C--:B0-----:R-:W-:Y:S01]  /*35b10*/  FMUL.FTZ R44, R51, R63.reuse ;  /* 0x0000003f332c7220 */ /* 0x081fe20000410000 */
[----:B------:R-:W-:Y:S02]  /*35b20*/  IMAD.SHL.U32 R51, R0, 0x40, RZ ;  /* 0x0000004000337824 */ /* 0x000fe400078e00ff */
[----:B------:R-:W0:Y:S01]  /*35b30*/  MUFU.TANH R30, R37 ;  /* 0x00000025001e7308 */ /* 0x000e220000002400 */
[-C--:B------:R-:W-:Y:S01]  /*35b40*/  FMUL.FTZ R62, R39, R63.reuse ;  /* 0x0000003f273e7220 */ /* 0x080fe20000410000 */
[-C--:B------:R-:W-:Y:S01]  /*35b50*/  FMUL.FTZ R40, R42, R63.reuse ;  /* 0x0000003f2a287220 */ /* 0x080fe20000410000 */
[-C--:B------:R-:W-:Y:S01]  /*35b60*/  FMUL.FTZ R32, R32, R63.reuse ;  /* 0x0000003f20207220 */ /* 0x080fe20000410000 */
[-C--:B------:R-:W-:Y:S01]  /*35b70*/  FMUL.FTZ R33, R33, R63.reuse ;  /* 0x0000003f21217220 */ /* 0x080fe20000410000 */
[----:B------:R-:W-:-:S03]  /*35b80*/  FMUL.FTZ R36, R36, R63 ;  /* 0x0000003f24247220 */ /* 0x000fc60000410000 */
        /* <DEDUP_REMOVED lines=8> */
[----:B----4-:R-:W-:Y:S01]  /*35c10*/  IMAD.IADD R45, R27, 0x1, -R24 ;  /* 0x000000011b2d7824 */ /* 0x010fe200078e0a18 */
[----:B------:R-:W-:Y:S01]  /*35c20*/  IADD3 R24, -R51, 0x1, RZ ;  /* 0x0000000133187810 */ /* 0x000fe20007ffe1ff */
[-C--:B------:R-:W-:Y:S01]  /*35c30*/  FMUL.FTZ R52, R52, R63.reuse ;  /* 0x0000003f34347220 */ /* 0x080fe20000410000 */
[-C--:B------:R-:W-:Y:S01]  /*35c40*/  FMUL.FTZ R53, R53, R63.reuse ;  /* 0x0000003f35357220 */ /* 0x080fe20000410000 */
[-C--:B------:R-:W-:Y:S01]  /*35c50*/  FMUL.FTZ R54, R54, R63.reuse ;  /* 0x0000003f36367220 */ /* 0x080fe20000410000 */
[----:B------:R-:W-:Y:S01]  /*35c60*/  FMUL.FTZ R55, R55, R63 ;  /* 0x0000003f37377220 */ /* 0x000fe20000410000 */
[----:B------:R-:W-:Y:S01]  /*35c70*/  ISETP.GE.AND P3, PT, R13, 0x1, PT ;  /* 0x000000010d00780c */ /* 0x000fe20003f66270 */
[----:B------:R-:W-:Y:S01]  /*35c80*/  IMAD R24, R45, -0x2, R24 ;  /* 0xfffffffe2d187824 */ /* 0x000fe200078e0218 */
[----:B------:R-:W4:Y:S01]  /*35c90*/  MUFU.TANH R56, R56 ;  /* 0x0000003800387308 */ /* 0x000f220000002400 */
[----:B------:R-:W-:-:S03]  /*35ca0*/  LOP3.LUT R25, RZ, R68, RZ, 0x33, !PT ;  /* 0x00000044ff197212 */ /* 0x000fc600078e33ff */
[----:B------:R-:W-:-:S04]  /*35cb0*/  IADD3 R24, -R14, R24, R15 ;  /* 0x000000180e187210 */ /* 0x000fc80007ffe10f */
        /* <DEDUP_REMOVED lines=24> */
[----:B------:R-:W-:Y:S02]  /*35e40*/  IMAD.IADD R50, R24, 0x1, R25 ;  /* 0x0000000118327824 */ /* 0x000fe400078e0219 */
[----:B------:R-:W-:Y:S02]  /*35e50*/  IMAD.IADD R70, R70, 0x1, -R51 ;  /* 0x0000000146467824 */ /* 0x000fe400078e0a33 */
[--C-:B--2---:R-:W-:Y:S02]  /*35e60*/  IMAD.IADD R38, R69, 0x1, R26.reuse ;  /* 0x0000000145267824 */ /* 0x104fe400078e021a */
[----:B------:R-:W-:Y:S01]  /*35e70*/  IMAD.IADD R47, R50, 0x1, R26 ;  /* 0x00000001322f7824 */ /* 0x000fe200078e021a */
[----:B-1-34-:R-:W-:Y:S06]  /*35e80*/  @!P3 BRA `(.L_x_5533) ;  /* 0x000000000088b947 */ /* 0x01afec0003800000 */
        /* <DEDUP_REMOVED lines=8> */
[C---:B------:R-:W-:Y:S02]  /*35f10*/  R2UR UR4, R4.reuse ;  /* 0x00000000040472ca */ /* 0x040fe400000e0000 */
[C---:B------:R-:W-:Y:S02]  /*35f20*/  R2UR UR5, R5.reuse ;  /* 0x00000000050572ca */ /* 0x040fe400000e0000 */
[----:B------:R-:W-:Y:S02]  /*35f30*/  R2UR UR6, R4 ;  /* 0x00000000040672ca */ /* 0x000fe400000e0000 */
[----:B------:R-:W-:-:S09]  /*35f40*/  R2UR UR7, R5 ;  /* 0x00000000050772ca */ /* 0x000fd200000e0000 */
[----:B------:R-:W2:Y:S04]  /*35f50*/  LD.E R25, desc[UR4][R10.64+0x1c] ;  /* 0x00001c040a197980 */ /* 0x000ea8000c101900 */
[----:B------:R-:W3:Y:S01]  /*35f60*/  LD.E R27, desc[UR6][R10.64+0x20] ;  /* 0x000020060a1b7980 */ /* 0x000ee2000c101900 */
[----:B--2---:R-:W-:-:S05]  /*35f70*/  IMAD.HI.U32 R24, R24, R25, RZ ;  /* 0x0000001918187227 */ /* 0x004fca00078e00ff */
[----:B---3--:R-:W-:-:S07]  /*35f80*/  SHF.R.U32.HI R24, RZ, R27, R24 ;  /* 0x0000001bff187219 */ /* 0x008fce0000011618 */
.L_x_5537:
[----:B------:R-:W-:Y:S05]  /*35f90*/  BSYNC B5 ;  /* 0x0000000000057941 */ /* 0x000fea0003800000 */
.L_x_5536:
[----:B------:R-:W-:Y:S01]  /*35fa0*/  LOP3.LUT R24, RZ, R24, RZ, 0x33, !PT ;  /* 0x00000018ff187212 */ /* 0x000fe200078e33ff */
[----:B------:R-:W-:Y:S06]  /*35fb0*/  BRA `(.L_x_5538) ;  /* 0x0000000000287947 */ /* 0x000fec0003800000 */
.L_x_5535:
[----:B------:R-:W-:-:S13]  /*35fc0*/  ISETP.NE.AND P2, PT, R13, 0x1, PT ;  /* 0x000000010d00780c */ /* 0x000fda0003f45270 */
        /* <DEDUP_REMOVED lines=9> */
.L_x_5538:
[----:B------:R-:W-:Y:S05]  /*36060*/  BSYNC B4 ;  /* 0x0000000000047941 */ /* 0x000fea0003800000 */
.L_x_5534:
[----:B------:R-:W-:-:S04]  /*36070*/  IMAD R24, R13, R24, -R51 ;  /* 0x000000180d187224 */ /* 0x000fc800078e0a33 */
[----:B------:R-:W-:-:S05]  /*36080*/  IMAD R24, R45, -0x2, R24 ;  /* 0xfffffffe2d187824 */ /* 0x000fca00078e0218 */
[----:B------:R-:W-:Y:S02]  /*36090*/  VIMNMX R47, R47, R24, !PT ;  /* 0x000000182f2f7248 */ /* 0x000fe40007fe0100 */
[----:B------:R-:W-:-:S07]  /*360a0*/  VIADDMNMX R38, R24, R13, R38, PT ;  /* 0x0000000d18267246 */ /* 0x000fce0003800126 */
.L_x_5533:
[----:B------:R-:W-:Y:S05]  /*360b0*/  BSYNC B3 ;  /* 0x0000000000037941 */ /* 0x000fea0003800000 */
.L_x_5532:
[C---:B------:R-:W-:Y:S01]  /*360c0*/  ISETP.GE.AND P3, PT, R70.reuse, 0x9, PT ;  /* 0x000000094600780c */ /* 0x040fe20003f66270 */
[----:B------:R-:W1:Y:S01]  /*360d0*/  SHFL.IDX PT, R46, R46, 0x1, 0x1c1f ;  /* 0x003c1f002e2e7f89 */ /* 0x000e6200000e0000 */
[----:B------:R-:W-:Y:S01]  /*360e0*/  ISETP.GE.AND P2, PT, R70, 0x2, PT ;  /* 0x000000024600780c */ /* 0x000fe20003f46270 */
[----:B------:R-:W-:Y:S01]  /*360f0*/  BSSY B3, `(.L_x_5539) ;  /* 0x0000071000037945 */ /* 0x000fe20003800000 */
[C---:B------:R-:W-:Y:S02]  /*36100*/  ISETP.GT.AND P4, PT, R47.reuse, 0x8, !P3 ;  /* 0x000000082f00780c */ /* 0x040fe40005f84270 */
[----:B------:R-:W-:Y:S02]  /*36110*/  ISETP.GT.AND P5, PT, R47, 0x1, !P2 ;  /* 0x000000012f00780c */ /* 0x000fe400057a4270 */
[----:B------:R-:W-:Y:S02]  /*36120*/  ISETP.LT.OR P4, PT, R38, 0x9, P4 ;  /* 0x000000092600780c */ /* 0x000fe40002781670 */
[----:B------:R-:W-:-:S02]  /*36130*/  ISETP.GE.AND P6, PT, R70, 0xa, PT ;  /* 0x0000000a4600780c */ /* 0x000fc40003fc6270 */
[----:B------:R-:W-:Y:S02]  /*36140*/  FSEL R25, R72, -INF , !P4 ;  /* 0xff80000048197808 */ /* 0x000fe40006000000 */
[C---:B------:R-:W-:Y:S02]  /*36150*/  ISETP.LT.OR P5, PT, R38.reuse, 0x2, P5 ;  /* 0x000000022600780c */ /* 0x040fe40002fa1670 */
[----:B------:R-:W-:Y:S02]  /*36160*/  ISETP.GT.AND P4, PT, R47, 0x9, !P6 ;  /* 0x000000092f00780c */ /* 0x000fe40007784270 */
[----:B------:R-:W-:Y:S02]  /*36170*/  FSEL R24, R71, -INF , !P5 ;  /* 0xff80000047187808 */ /* 0x000fe40006800000 */
[----:B------:R-:W-:Y:S02]  /*36180*/  ISETP.LT.OR P4, PT, R38, 0xa, P4 ;  /* 0x0000000a2600780c */ /* 0x000fe40002781670 */
[----:B------:R-:W-:-:S02]  /*36190*/  ISETP.GE.AND P5, PT, R70, 0x11, PT ;  /* 0x000000114600780c */ /* 0x000fc40003fa6270 */
[----:B------:R-:W-:Y:S02]  /*361a0*/  FSEL R26, R73, -INF , !P4 ;  /* 0xff800000491a7808 */ /* 0x000fe40006000000 */
[----:B------:R-:W-:Y:S02]  /*361b0*/  ISETP.GT.AND P4, PT, R47, 0x10, !P5 ;  /* 0x000000102f00780c */ /* 0x000fe40006f84270 */
[----:B------:R-:W-:Y:S02]  /*361c0*/  P2R R64, PR, RZ, 0x20 ;  /* 0x00000020ff407803 */ /* 0x000fe40000000000 */
[----:B------:R-:W-:Y:S02]  /*361d0*/  ISETP.LT.OR P4, PT, R38, 0x11, P4 ;  /* 0x000000112600780c */ /* 0x000fe40002781670 */
[----:B------:R-:W-:Y:S02]  /*361e0*/  ISETP.GE.AND P5, PT, R70, 0x12, PT ;  /* 0x000000124600780c */ /* 0x000fe40003fa6270 */
[----:B0-----:R-:W-:-:S02]  /*361f0*/  FSEL R27, R32, -INF , !P4 ;  /* 0xff800000201b7808 */ /* 0x001fc40006000000 */
        /* <DEDUP_REMOVED lines=38> */
[----:B------:R-:W-:Y:S02]  /*36460*/  P2R R63, PR, RZ, 0x40 ;  /* 0x00000040ff3f7803 */ /* 0x000fe40000000000 */
[----:B------:R-:W-:Y:S01]  /*36470*/  FSEL R35, R48, -INF , !P4 ;  /* 0xff80000030237808 */ /* 0x000fe20006000000 */
[----:B-1----:R-:W-:Y:S01]  /*36480*/  IMAD.IADD R48, R69, 0x1, R46 ;  /* 0x0000000145307824 */ /* 0x002fe200078e022e */
        /* <DEDUP_REMOVED lines=37> */
.L_x_5544:
[----:B------:R-:W-:Y:S05]  /*366e0*/  BSYNC B5 ;  /* 0x0000000000057941 */ /* 0x000fea0003800000 */
.L_x_5543:
[----:B------:R-:W-:Y:S01]  /*366f0*/  LOP3.LUT R14, RZ, R14, RZ, 0x33, !PT ;  /* 0x0000000eff0e7212 */ /* 0x000fe200078e33ff */
[----:B------:R-:W-:Y:S06]  /*36700*/  BRA `(.L_x_5545) ;  /* 0x0000000000287947 */ /* 0x000fec0003800000 */
.L_x_5542:
        /* <DEDUP_REMOVED lines=10> */
.L_x_5545:
[----:B------:R-:W-:Y:S05]  /*367b0*/  BSYNC B4 ;  /* 0x0000000000047941 */ /* 0x000fea0003800000 */
.L_x_5541:
[----:B------:R-:W-:-:S04]  /*367c0*/  IMAD R14, R13, R14, -R51 ;  /* 0x0000000e0d0e7224 */ /* 0x000fc800078e0a33 */
[----:B------:R-:W-:-:S05]  /*367d0*/  IMAD R14, R45, -0x2, R14 ;  /* 0xfffffffe2d0e7824 */ /* 0x000fca00078e020e */
[----:B------:R-:W-:Y:S02]  /*367e0*/  VIADDMNMX R48, R14, R13, R48, PT ;  /* 0x0000000d0e307246 */ /* 0x000fe40003800130 */
[----:B------:R-:W-:-:S07]  /*367f0*/  VIMNMX R47, R47, R14, !PT ;  /* 0x0000000e2f2f7248 */ /* 0x000fce0007fe0100 */
.L_x_5540:
[----:B------:R-:W-:Y:S05]  /*36800*/  BSYNC B3 ;  /* 0x0000000000037941 */ /* 0x000fea0003800000 */
.L_x_5539:
[----:B------:R-:W2:Y:S01]  /*36810*/  LDL.64 R10, [R8+0x70] ;  /* 0x00007000080a7983 */ /* 0x000ea20000100a00 */
[C---:B------:R-:W-:Y:S02]  /*36820*/  ISETP.GT.AND P2, PT, R47.reuse, 0x1, !P2 ;  /* 0x000000012f00780c */ /* 0x040fe40005744270 */
        /* <DEDUP_REMOVED lines=24> */
[----:B------:R-:W-:Y:S02]  /*369b0*/  R2UR UR4, R4 ;  /* 0x00000000040472ca */ /* 0x000fe400000e0000 */
[----:B------:R-:W-:Y:S02]  /*369c0*/  ISETP.LT.OR P2, PT, R48, 0x1a, P2 ;  /* 0x0000001a3000780c */ /* 0x000fe40001741670 */
[----:B------:R-:W-:Y:S02]  /*369d0*/  R2UR UR5, R5 ;  /* 0x00000000050572ca */ /* 0x000fe400000e0000 */
[----:B------:R-:W-:-:S02]  /*369e0*/  FSEL R62, R62, -INF , !P2 ;  /* 0xff8000003e3e7808 */ /* 0x000fc40005000000 */
[----:B------:R-:W-:Y:S02]  /*369f0*/  ISETP.NE.AND P2, PT, R68, RZ, PT ;  /* 0x000000ff4400720c */ /* 0x000fe40003f45270 */
[----:B------:R-:W-:Y:S02]  /*36a00*/  ISETP.NE.AND P3, PT, R75, RZ, PT ;  /* 0x000000ff4b00720c */ /* 0x000fe40003f65270 */
        /* <DEDUP_REMOVED lines=12> */
[----:B------:R-:W-:-:S04]  /*36ad0*/  ISETP.GT.AND P2, PT, R47, RZ, !P2 ;  /* 0x000000ff2f00720c */ /* 0x000fc80005744270 */
[----:B------:R-:W-:-:S04]  /*36ae0*/  ISETP.LT.OR P2, PT, R48, 0x1, P2 ;  /* 0x000000013000780c */ /* 0x000fc80001741670 */
[----:B------:R-:W-:Y:S02]  /*36af0*/  FSEL R52, R12, -INF , !P2 ;  /* 0xff8000000c347808 */ /* 0x000fe40005000000 */
[----:B------:R-:W-:Y:S01]  /*36b00*/  ISETP.NE.AND P2, PT, R73, RZ, PT ;  /* 0x000000ff4900720c */ /* 0x000fe20003f45270 */
[----:B--2---:R-:W2:Y:S03]  /*36b10*/  LD.E.64 R12, desc[UR4][R10.64] ;  /* 0x000000040a0c7980 */ /* 0x004ea6000c101b00 */
[C---:B------:R-:W-:Y:S02]  /*36b20*/  ISETP.GT.AND P2, PT, R47.reuse, 0x29, !P2 ;  /* 0x000000292f00780c */ /* 0x040fe40005744270 */
[----:B------:R-:W-:Y:S02]  /*36b30*/  ISETP.GT.AND P3, PT, R47, 0x30, !P3 ;  /* 0x000000302f00780c */ /* 0x000fe40005f64270 */
[----:B------:R-:W-:-:S02]  /*36b40*/  ISETP.LT.OR P2, PT, R48, 0x2a, P2 ;  /* 0x0000002a3000780c */ /* 0x000fc40001741670 */
[C---:B------:R-:W-:Y:S02]  /*36b50*/  ISETP.GT.AND P4, PT, R47.reuse, 0x31, !P4 ;  /* 0x000000312f00780c */ /* 0x040fe40006784270 */
[C---:B------:R-:W-:Y:S02]  /*36b60*/  ISETP.GT.AND P5, PT, R47.reuse, 0x38, !P5 ;  /* 0x000000382f00780c */ /* 0x040fe40006fa4270 */
[----:B------:R-:W-:Y:S02]  /*36b70*/  ISETP.GT.AND P6, PT, R47, 0x39, !P6 ;  /* 0x000000392f00780c */ /* 0x000fe400077c4270 */
[C---:B------:R-:W-:Y:S02]  /*36b80*/  ISETP.LT.OR P3, PT, R48.reuse, 0x31, P3 ;  /* 0x000000313000780c */ /* 0x040fe40001f61670 */
[----:B------:R-:W-:Y:S02]  /*36b90*/  FSEL R56, R39, -INF , !P2 ;  /* 0xff80000027387808 */ /* 0x000fe40005000000 */
[----:B------:R-:W-:-:S02]  /*36ba0*/  ISETP.LT.OR P4, PT, R48, 0x32, P4 ;  /* 0x000000323000780c */ /* 0x000fc40002781670 */
[C---:B------:R-:W-:Y:S02]  /*36bb0*/  ISETP.LT.OR P5, PT, R48.reuse, 0x39, P5 ;  /* 0x000000393000780c */ /* 0x040fe40002fa1670 */
[----:B------:R-:W-:Y:S02]  /*36bc0*/  ISETP.LT.OR P6, PT, R48, 0x3a, P6 ;  /* 0x0000003a3000780c */ /* 0x000fe400037c1670 */
[----:B------:R-:W-:Y:S02]  /*36bd0*/  FSEL R48, R42, -INF , !P3 ;  /* 0xff8000002a307808 */ /* 0x000fe40005800000 */
[----:B------:R-:W-:Y:S02]  /*36be0*/  FSEL R64, R44, -INF , !P4 ;  /* 0xff8000002c407808 */ /* 0x000fe40006000000 */
[----:B------:R-:W-:Y:S02]  /*36bf0*/  FSEL R54, R54, -INF , !P5 ;  /* 0xff80000036367808 */ /* 0x000fe40006800000 */
[----:B------:R-:W-:-:S02]  /*36c00*/  R2UR UR6, R4 ;  /* 0x00000000040672ca */ /* 0x000fc400000e0000 */
[----:B------:R-:W-:Y:S02]  /*36c10*/  R2UR UR7, R5 ;  /* 0x00000000050772ca */ /* 0x000fe400000e0000 */
[----:B------:R-:W-:-:S11]  /*36c20*/  FSEL R66, R55, -INF , !P6 ;  /* 0xff80000037427808 */ /* 0x000fd60007000000 */
[----:B------:R-:W3:Y:S01]  /*36c30*/  LD.E R50, desc[UR6][R10.64+0x14] ;  /* 0x000014060a327980 */ /* 0x000ee2000c101900 */
[----:B--2---:R-:W-:Y:S02]  /*36c40*/  FMNMX.FTZ R15, R41, R12, !PT ;  /* 0x0000000c290f7209 */ /* 0x004fe40007810000 */
        /* <DEDUP_REMOVED lines=28> */
[----:B------:R-:W-:Y:S01]  /*36e10*/  FMNMX.FTZ R14, R54, R14, !PT ;  /* 0x0000000e360e7209 */ /* 0x000fe20007810000 */
[----:B------:R-:W2:Y:S01]  /*36e20*/  LD.E R42, desc[UR4][R10.64+0x20] ;  /* 0x000020040a2a7980 */ /* 0x000ea2000c101900 */
[----:B------:R-:W-:-:S02]  /*36e30*/  FMNMX.FTZ R44, R38, R15, !PT ;  /* 0x0000000f262c7209 */ /* 0x000fc40007810000 */
[----:B------:R-:W-:-:S03]  /*36e40*/  FMNMX.FTZ R45, R66, R14, !PT ;  /* 0x0000000e422d7209 */ /* 0x000fc60007810000 */
[----:B------:R-:W0:Y:S04]  /*36e50*/  SHFL.BFLY PT, R15, R44, 0x2, 0x1f ;  /* 0x0c401f002c0f7f89 */ /* 0x000e2800000e0000 */
[----:B------:R1:W-:Y:S04]  /*36e60*/  ST.E.64 desc[UR4][R10.64], R44 ;  /* 0x0000002c0a007985 */ /* 0x0003e8000c101b04 */
[----:B------:R-:W4:Y:S04]  /*36e70*/  LD.E R47, desc[UR6][R10.64+0x4] ;  /* 0x000004060a2f7980 */ /* 0x000f28000c101900 */
[----:B-1----:R-:W5:Y:S01]  /*36e80*/  LD.E R45, desc[UR4][R10.64+0x10] ;  /* 0x000010040a2d7980 */ /* 0x002f62000c101900 */
[----:B0-----:R-:W-:-:S05]  /*36e90*/  FMNMX.FTZ R15, R44, R15, !PT ;  /* 0x0000000f2c0f7209 */ /* 0x001fca0007810000 */
[----:B------:R-:W0:Y:S02]  /*36ea0*/  SHFL.BFLY PT, R14, R15, 0x1, 0x1f ;  /* 0x0c201f000f0e7f89 */ /* 0x000e2400000e0000 */
[----:B0-----:R-:W-:-:S05]  /*36eb0*/  FMNMX.FTZ R39, R15, R14, !PT ;  /* 0x0000000e0f277209 */ /* 0x001fca0007810000 */
[----:B------:R-:W-:Y:S04]  /*36ec0*/  ST.E desc[UR4][R10.64], R39 ;  /* 0x000000270a007985 */ /* 0x000fe8000c101904 */
[----:B------:R-:W3:Y:S01]  /*36ed0*/  LD.E R46, desc[UR6][R10.64] ;  /* 0x000000060a2e7980 */ /* 0x000ee2000c101900 */
[----:B------:R-:W-:Y:S02]  /*36ee0*/  R2UR UR8, R4 ;  /* 0x00000000040872ca */ /* 0x000fe400000e0000 */
[----:B------:R-:W-:Y:S01]  /*36ef0*/  R2UR UR9, R5 ;  /* 0x00000000050972ca */ /* 0x000fe200000e0000 */
[----:B----4-:R-:W0:Y:S02]  /*36f00*/  SHFL.BFLY PT, R14, R47, 0x2, 0x1f ;  /* 0x0c401f002f0e7f89 */ /* 0x010e2400000e0000 */
[----:B0-----:R-:W-:-:S05]  /*36f10*/  FMNMX.FTZ R14, R14, R47, !PT ;  /* 0x0000002f0e0e7209 */ /* 0x001fca0007810000 */
[----:B------:R-:W0:Y:S02]  /*36f20*/  SHFL.BFLY PT, R15, R14, 0x1, 0x1f ;  /* 0x0c201f000e0f7f89 */ /* 0x000e2400000e0000 */
[----:B0-----:R-:W-:Y:S02]  /*36f30*/  FMNMX.FTZ R39, R14, R15, !PT ;  /* 0x0000000f0e277209 */ /* 0x001fe40007810000 */
[C---:B---3--:R-:W-:Y:S02]  /*36f40*/  FSETP.NEU.FTZ.AND P2, PT, R46.reuse, -INF , PT ;  /* 0xff8000002e00780b */ /* 0x048fe40003f5d000 */
[C---:B------:R-:W-:Y:S02]  /*36f50*/  FSETP.NEU.FTZ.AND P3, PT, R39.reuse, -INF , PT ;  /* 0xff8000002700780b */ /* 0x040fe40003f7d000 */
[----:B------:R-:W-:Y:S02]  /*36f60*/  FSEL R15, R46, RZ, P2 ;  /* 0x000000ff2e0f7208 */ /* 0x000fe40001000000 */
[----:B------:R-:W-:-:S03]  /*36f70*/  FSEL R44, R39, RZ, P3 ;  /* 0x000000ff272c7208 */ /* 0x000fc60001800000 */
[----:B------:R-:W-:Y:S02]  /*36f80*/  FADD.FTZ R15, R12, -R15 ;  /* 0x8000000f0c0f7221 */ /* 0x000fe40000010000 */
[----:B------:R-:W-:Y:S02]  /*36f90*/  FADD.FTZ R13, R13, -R44 ;  /* 0x8000002c0d0d7221 */ /* 0x000fe40000010000 */
[----:B--2---:R-:W-:Y:S02]  /*36fa0*/  FMUL.FTZ R12, R15, R42 ;  /* 0x0000002a0f0c7220 */ /* 0x004fe40000410000 */
[----:B------:R-:W-:-:S04]  /*36fb0*/  FMUL.FTZ R13, R42, R13 ;  /* 0x0000000d2a0d7220 */ /* 0x000fc80000410000 */
[----:B------:R-:W5:Y:S08]  /*36fc0*/  MUFU.EX2 R12, R12 ;  /* 0x0000000c000c7308 */ /* 0x000f700000000800 */
[----:B------:R-:W0:Y:S01]  /*36fd0*/  MUFU.EX2 R13, R13 ;  /* 0x0000000d000d7308 */ /* 0x000e220000000800 */
[----:B------:R1:W-:Y:S01]  /*36fe0*/  ST.E desc[UR4][R10.64+0x4], R39 ;  /* 0x000004270a007985 */ /* 0x0003e2000c101904 */
[----:B-----5:R-:W-:Y:S01]  /*36ff0*/  FMUL.FTZ R47, R12, R45 ;  /* 0x0000002d0c2f7220 */ /* 0x020fe20000410000 */
[----:B0-----:R-:W-:-:S04]  /*37000*/  FMUL.FTZ R49, R13, R50 ;  /* 0x000000320d317220 */ /* 0x001fc80000410000 */
[----:B------:R1:W-:Y:S04]  /*37010*/  ST.E desc[UR6][R10.64+0x10], R47 ;  /* 0x0000102f0a007985 */ /* 0x0003e8000c101906 */
[----:B------:R1:W-:Y:S04]  /*37020*/  ST.E desc[UR8][R10.64+0x14], R49 ;  /* 0x000014310a007985 */ /* 0x0003e8000c101908 */
[----:B------:R-:W2:Y:S04]  /*37030*/  LDL.64 R14, [R8+0x78] ;  /* 0x00007800080e7983 */ /* 0x000ea80000100a00 */
[----:B--2---:R-:W2:Y:S04]  /*37040*/  LD.E.64 R44, desc[UR4][R14.64] ;  /* 0x000000040e2c7980 */ /* 0x004ea8000c101b00 */
[----:B--2---:R-:W2:Y:S01]  /*37050*/  LD.E R42, desc[UR4][R44.64+0x4] ;  /* 0x000004042c2a7980 */ /* 0x004ea2000c101900 */
[----:B------:R-:W-:Y:S01]  /*37060*/  BSSY B3, `(.L_x_5546) ;  /* 0x0000010000037945 */ /* 0x000fe20003800000 */
[----:B--2---:R-:W-:-:S13]  /*37070*/  ISETP.NE.AND P2, PT, R42, RZ, PT ;  /* 0x000000ff2a00720c */ /* 0x004fda0003f45270 */
[----:B-1----:R-:W-:Y:S05]  /*37080*/  @P2 BRA `(.L_x_5547) ;  /* 0x0000000000342947 */ /* 0x002fea0003800000 */
[----:B------:R-:W-:Y:S02]  /*37090*/  R2UR UR4, R4 ;  /* 0x00000000040472ca */ /* 0x000fe400000e0000 */
[----:B------:R-:W-:-:S13]  /*370a0*/  R2UR UR5, R5 ;  /* 0x00000000050572ca */ /* 0x000fda00000e0000 */
[----:B------:R-:W2:Y:S01]  /*370b0*/  LD.E.64 R10, desc[UR4][R14.64+0x8] ;  /* 0x000008040e0a7980 */ /* 0x000ea2000c101b00 */
[----:B------:R-:W-:Y:S02]  /*370c0*/  R2UR UR6, R4 ;  /* 0x00000000040672ca */ /* 0x000fe400000e0000 */
[----:B------:R-:W-:Y:S01]  /*370d0*/  R2UR UR7, R5 ;  /* 0x00000000050772ca */ /* 0x000fe200000e0000 */
[----:B------:R-:W3:-:S12]  /*370e0*/  LD.E R44, desc[UR4][R44.64] ;  /* 0x000000042c2c7980 */ /* 0x000ed8000c101900 */
[----:B--2---:R-:W2:Y:S01]  /*370f0*/  LD.E.64 R10, desc[UR6][R10.64] ;  /* 0x000000060a0a7980 */ /* 0x004ea2000c101b00 */
[----:B---3--:R-:W-:-:S04]  /*37100*/  IMAD R47, R9, 0x40, R44 ;  /* 0x00000040092f7824 */ /* 0x008fc800078e022c */
[----:B--2---:R-:W-:-:S05]  /*37110*/  IMAD.WIDE R46, R47, 0x4, R10 ;  /* 0x000000042f2e7825 */ /* 0x004fca00078e020a */
[----:B------:R0:W-:Y:S04]  /*37120*/  ST.E desc[UR4][R46.64], R12 ;  /* 0x0000000c2e007985 */ /* 0x0001e8000c101904 */
[----:B------:R-:W2:Y:S04]  /*37130*/  LD.E.64 R44, desc[UR6][R14.64] ;  /* 0x000000060e2c7980 */ /* 0x000ea8000c101b00 */
[----:B--2---:R-:W2:Y:S02]  /*37140*/  LD.E R39, desc[UR4][R44.64+0x4] ;  /* 0x000004042c277980 */ /* 0x004ea4000c101900 */
[----:B0-2---:R-:W-:-:S13]  /*37150*/  ISETP.NE.AND P2, PT, R39, RZ, PT ;  /* 0x000000ff2700720c */ /* 0x005fda0003f45270 */
.L_x_5547:
[----:B------:R-:W-:Y:S05]  /*37160*/  BSYNC B3 ;  /* 0x0000000000037941 */ /* 0x000fea0003800000 */
.L_x_5546:
[----:B------:R-:W-:Y:S04]  /*37170*/  BSSY B3, `(.L_x_5548) ;  /* 0x000000d000037945 */ /* 0x000fe80003800000 */
[----:B------:R-:W-:Y:S05]  /*37180*/  @P2 BRA `(.L_x_5549) ;  /* 0x00000000002c2947 */ /* 0x000fea0003800000 */
        /* <DEDUP_REMOVED lines=8> */
[----:B------:R-:W-:-:S04]  /*37210*/  VIADD R9, R9, 0x8 ;  /* 0x0000000809097836 */ /* 0x000fc80000000000 */
[----:B--2---:R-:W-:-:S05]  /*37220*/  IMAD.WIDE R10, R9, 0x4, R10 ;  /* 0x00000004090a7825 */ /* 0x004fca00078e020a */
[----:B------:R0:W-:Y:S02]  /*37230*/  ST.E desc[UR4][R10.64], R13 ;  /* 0x0000000d0a007985 */ /* 0x0001e4000c101904 */
.L_x_5549:
[----:B------:R-:W-:Y:S05]  /*37240*/  BSYNC B3 ;  /* 0x0000000000037941 */ /* 0x000fea0003800000 */
.L_x_5548:
[----:B0-----:R-:W2:Y:S01]  /*37250*/  LDL.64 R10, [R8+0x70] ;  /* 0x00007000080a7983 */ /* 0x001ea20000100a00 */
[C---:B------:R-:W-:Y:S02]  /*37260*/  R2UR UR4, R4.reuse ;  /* 0x00000000040472ca */ /* 0x040fe400000e0000 */
[C---:B------:R-:W-:Y:S02]  /*37270*/  R2UR UR5, R5.reuse ;  /* 0x00000000050572ca */ /* 0x040fe400000e0000 */
[C---:B------:R-:W-:Y:S02]  /*37280*/  R2UR UR6, R4.reuse ;  /* 0x00000000040672ca */ /* 0x040fe400000e0000 */
[C---:B------:R-:W-:Y:S02]  /*37290*/  R2UR UR7, R5.reuse ;  /* 0x00000000050772ca */ /* 0x040fe400000e0000 */
[----:B------:R-:W-:Y:S02]  /*372a0*/  R2UR UR8, R4 ;  /* 0x00000000040872ca */ /* 0x000fe400000e0000 */
[----:B------:R-:W-:-:S05]  /*372b0*/  R2UR UR9, R5 ;  /* 0x00000000050972ca */ /* 0x000fca00000e0000 */
[----:B--2---:R-:W2:Y:S04]  /*372c0*/  LD.E R9, desc[UR4][R10.64] ;  /* 0x000000040a097980 */ /* 0x004ea8000c101900 */
[----:B------:R-:W3:Y:S04]  /*372d0*/  LD.E R14, desc[UR6][R10.64+0x20] ;  /* 0x000020060a0e7980 */ /* 0x000ee8000c101900 */
[----:B------:R-:W4:Y:S04]  /*372e0*/  LD.E R39, desc[UR8][R10.64+0x4] ;  /* 0x000004080a277980 */ /* 0x000f28000c101900 */
[----:B------:R-:W5:Y:S04]  /*372f0*/  LD.E R50, desc[UR4][R10.64+0x10] ;  /* 0x000010040a327980 */ /* 0x000f68000c101900 */
[----:B------:R-:W5:Y:S01]  /*37300*/  LD.E R49, desc[UR6][R10.64+0x14] ;  /* 0x000014060a317980 */ /* 0x000f62000c101900 */
[C---:B--2---:R-:W-:Y:S01]  /*37310*/  FSETP.NEU.FTZ.AND P2, PT, R9.reuse, -INF , PT ;  /* 0xff8000000900780b */ /* 0x044fe20003f5d000 */
[----:B---3--:R-:W-:Y:S01]  /*37320*/  FMUL.FTZ R15, R9, R14 ;  /* 0x0000000e090f7220 */ /* 0x008fe20000410000 */
[----:B----4-:R-:W-:Y:S01]  /*37330*/  FSETP.NEU.FTZ.AND P3, PT, R39, -INF , PT ;  /* 0xff8000002700780b */ /* 0x010fe20003f7d000 */
[----:B------:R-:W-:-:S03]  /*37340*/  FMUL.FTZ R39, R14, R39 ;  /* 0x000000270e277220 */ /* 0x000fc60000410000 */
[----:B------:R-:W-:Y:S02]  /*37350*/  FSEL R15, R15, RZ, P2 ;  /* 0x000000ff0f0f7208 */ /* 0x000fe40001000000 */
[----:B------:R-:W-:-:S03]  /*37360*/  FSEL R39, R39, RZ, P3 ;  /* 0x000000ff27277208 */ /* 0x000fc60001800000 */
        /* <DEDUP_REMOVED lines=34> */
[----:B------:R-:W-:-:S07]  /*37590*/  FFMA.FTZ R14, R66, R14, -R39 ;  /* 0x0000000e420e7223 */ /* 0x000fce0000010827 */
[----:B------:R-:W0:Y:S01]  /*375a0*/  MUFU.EX2 R169, R42 ;  /* 0x0000002a00a97308 */ /* 0x000e220000000800 */
[----:B-----5:R-:W-:-:S07]  /*375b0*/  FADD.FTZ R24, R38, R49 ;  /* 0x0000003126187221 */ /* 0x020fce0000010000 */
[----:B------:R1:W2:Y:S08]  /*375c0*/  MUFU.EX2 R170, R25 ;  /* 0x0000001900aa7308 */ /* 0x0002b00000000800 */
[----:B------:R-:W-:Y:S01]  /*375d0*/  MUFU.EX2 R57, R57 ;  /* 0x0000003900397308 */ /* 0x000fe20000000800 */
[----:B-1----:R-:W-:Y:S01]  /*375e0*/  FADD.FTZ R25, R41, R50 ;  /* 0x0000003229197221 */ /* 0x002fe20000010000 */
[----:B0-----:R-:W-:-:S03]  /*375f0*/  FADD.FTZ R24, R169, R24 ;  /* 0x00000018a9187221 */ /* 0x001fc60000010000 */
[----:B------:R-:W-:-:S03]  /*37600*/  FADD.FTZ R25, R168, R25 ;  /* 0x00000019a8197221 */ /* 0x000fc60000010000 */
[----:B------:R2:W0:Y:S08]  /*37610*/  MUFU.EX2 R9, R26 ;  /* 0x0000001a00097308 */ /* 0x0004300000000800 */
[----:B------:R-:W-:Y:S01]  /*37620*/  MUFU.EX2 R58, R58 ;  /* 0x0000003a003a7308 */ /* 0x000fe20000000800 */
[----:B--2---:R-:W-:-:S07]  /*37630*/  FADD.FTZ R26, R170, R25 ;  /* 0x00000019aa1a7221 */ /* 0x004fce0000010000 */
[----:B------:R-:W1:Y:S01]  /*37640*/  MUFU.EX2 R172, R27 ;  /* 0x0000001b00ac7308 */ /* 0x000e620000000800 */
[----:B0-----:R-:W-:-:S07]  /*37650*/  FADD.FTZ R25, R9, R26 ;  /* 0x0000001a09197221 */ /* 0x001fce0000010000 */
[----:B------:R-:W-:Y:S08]  /*37660*/  MUFU.EX2 R59, R59 ;  /* 0x0000003b003b7308 */ /* 0x000ff00000000800 */
[----:B------:R-:W0:Y:S01]  /*37670*/  MUFU.EX2 R21, R28 ;  /* 0x0000001c00157308 */ /* 0x000e220000000800 */
[----:B-1----:R-:W-:-:S07]  /*37680*/  FADD.FTZ R26, R172, R25 ;  /* 0x00000019ac1a7221 */ /* 0x002fce0000010000 */
[----:B------:R-:W1:Y:S08]  /*37690*/  MUFU.EX2 R60, R60 ;  /* 0x0000003c003c7308 */ /* 0x000e700000000800 */
[----:B------:R-:W2:Y:S01]  /*376a0*/  MUFU.EX2 R29, R29 ;  /* 0x0000001d001d7308 */ /* 0x000ea20000000800 */
[----:B0-----:R-:W-:-:S07]  /*376b0*/  FADD.FTZ R26, R21, R26 ;  /* 0x0000001a151a7221 */ /* 0x001fce0000010000 */
[----:B------:R0:W-:Y:S08]  /*376c0*/  MUFU.EX2 R182, R15 ;  /* 0x0000000f00b67308 */ /* 0x0001f00000000800 */
[----:B------:R-:W3:Y:S01]  /*376d0*/  MUFU.EX2 R61, R61 ;  /* 0x0000003d003d7308 */ /* 0x000ee20000000800 */
[----:B0-----:R-:W-:-:S04]  /*376e0*/  FADD.FTZ R15, R57, R24 ;  /* 0x00000018390f7221 */ /* 0x001fc80000010000 */
[----:B------:R-:W-:-:S03]  /*376f0*/  FADD.FTZ R24, R58, R15 ;  /* 0x0000000f3a187221 */ /* 0x000fc60000010000 */
[----:B------:R-:W0:Y:S01]  /*37700*/  MUFU.EX2 R30, R30 ;  /* 0x0000001e001e7308 */ /* 0x000e220000000800 */
[----:B------:R-:W-:-:S04]  /*37710*/  FADD.FTZ R15, R59, R24 ;  /* 0x000000183b0f7221 */ /* 0x000fc80000010000 */
[----:B-1----:R-:W-:Y:S01]  /*37720*/  FADD.FTZ R24, R60, R15 ;  /* 0x0000000f3c187221 */ /* 0x002fe20000010000 */
[----:B--2---:R-:W-:Y:S02]  /*37730*/  FADD.FTZ R15, R29, R26 ;  /* 0x0000001a1d0f7221 */ /* 0x004fe40000010000 */
[----:B------:R-:W1:Y:S01]  /*37740*/  MUFU.EX2 R62, R62 ;  /* 0x0000003e003e7308 */ /* 0x000e620000000800 */
[----:B---3--:R-:W-:-:S07]  /*37750*/  FADD.FTZ R25, R61, R24 ;  /* 0x000000183d197221 */ /* 0x008fce0000010000 */
[----:B------:R-:W2:Y:S01]  /*37760*/  MUFU.EX2 R31, R31 ;  /* 0x0000001f001f7308 */ /* 0x000ea20000000800 */
[----:B0-----:R-:W-:-:S07]  /*37770*/  FADD.FTZ R24, R30, R15 ;  /* 0x0000000f1e187221 */ /* 0x001fce0000010000 */
[----:B------:R-:W0:Y:S01]  /*37780*/  MUFU.EX2 R40, R40 ;  /* 0x0000002800287308 */ /* 0x000e220000000800 */
[----:B-1----:R-:W-:-:S07]  /*37790*/  FADD.FTZ R25, R62, R25 ;  /* 0x000000193e197221 */ /* 0x002fce0000010000 */
[----:B------:R-:W1:Y:S01]  /*377a0*/  MUFU.EX2 R32, R32 ;  /* 0x0000002000207308 */ /* 0x000e620000000800 */
[----:B--2---:R-:W-:-:S07]  /*377b0*/  FADD.FTZ R15, R31, R24 ;  /* 0x000000181f0f7221 */ /* 0x004fce0000010000 */
        /* <DEDUP_REMOVED lines=23> */
[----:B--2---:R-:W-:-:S04]  /*37930*/  FADD.FTZ R25, R37, R26 ;  /* 0x0000001a25197221 */ /* 0x004fc80000010000 */
[----:B------:R-:W-:Y:S01]  /*37940*/  FADD.FTZ R39, R182, R25 ;  /* 0x00000019b6277221 */ /* 0x000fe20000010000 */
[----:B0-----:R-:W-:-:S04]  /*37950*/  FADD.FTZ R24, R48, R15 ;  /* 0x0000000f30187221 */ /* 0x001fc80000010000 */
[----:B------:R-:W-:Y:S01]  /*37960*/  ST.E desc[UR4][R10.64+0x10], R39 ;  /* 0x000010270a007985 */ /* 0x000fe2000c101904 */
[----:B-1----:R-:W-:-:S05]  /*37970*/  FADD.FTZ R49, R183, R24 ;  /* 0x00000018b7317221 */ /* 0x002fca0000010000 */
[----:B------:R0:W-:Y:S04]  /*37980*/  ST.E desc[UR6][R10.64+0x14], R49 ;  /* 0x000014310a007985 */ /* 0x0001e8000c101906 */
[----:B------:R-:W2:Y:S01]  /*37990*/  LDL.64 R24, [R8+0x80] ;  /* 0x0000800008187983 */ /* 0x000ea20000100a00 */
[----:B------:R-:W-:Y:S06]  /*379a0*/  BAR.SYNC.DEFER_BLOCKING 0xf, 0x100 ;  /* 0x03c4000000007b1d */ /* 0x000fec0000010000 */
[----:B------:R-:W0:Y:S04]  /*379b0*/  LDL.64 R14, [R8+0x88] ;  /* 0x00008800080e7983 */ /* 0x000e280000100a00 */
[----:B--2---:R-:W2:Y:S04]  /*379c0*/  LD.E.64 R24, desc[UR4][R24.64+0x10] ;  /* 0x0000100418187980 */ /* 0x004ea8000c101b00 */
        /* <DEDUP_REMOVED lines=24> */
[----:B------:R2:W-:Y:S04]  /*37b50*/  STSM.16.M88.4 [R51], R176 ;  /* 0x000000b033007844 */ /* 0x0005e80000000200 */
[----:B------:R-:W-:Y:S04]  /*37b60*/  STSM.16.M88.4 [R50], R180 ;  /* 0x000000b432007844 */ /* 0x000fe80000000200 */
[----:B0-----:R-:W3:Y:S04]  /*37b70*/  LD.E R11, desc[UR4][R14.64] ;  /* 0x000000040e0b7980 */ /* 0x001ee8000c101900 */
[----:B-1----:R-:W4:Y:S04]  /*37b80*/  LD.E R9, desc[UR4][R14.64+0x14] ;  /* 0x000014040e097980 */ /* 0x002f28000c101900 */
[----:B------:R-:W5:Y:S01]  /*37b90*/  LD.E R21, desc[UR6][R14.64+0x4] ;  /* 0x000004060e157980 */ /* 0x000f62000c101900 */
[----:B------:R-:W-:-:S02]  /*37ba0*/  R2UR UR18, R4 ;  /* 0x00000000041272ca */ /* 0x000fc400000e0000 */
[C---:B------:R-:W-:Y:S01]  /*37bb0*/  R2UR UR19, R5.reuse ;  /* 0x00000000051372ca */ /* 0x040fe200000e0000 */
[----:B------:R-:W5:Y:S01]  /*37bc0*/  LD.E R10, desc[UR6][R14.64+0x8] ;  /* 0x000008060e0a7980 */ /* 0x000f62000c101900 */
[C---:B------:R-:W-:Y:S02]  /*37bd0*/  R2UR UR10, R4.reuse ;  /* 0x00000000040a72ca */ /* 0x040fe400000e0000 */
[C---:B------:R-:W-:Y:S01]  /*37be0*/  R2UR UR11, R5.reuse ;  /* 0x00000000050b72ca */ /* 0x040fe200000e0000 */
[----:B------:R-:W5:Y:S01]  /*37bf0*/  LD.E R25, desc[UR8][R14.64+0x10] ;  /* 0x000010080e197980 */ /* 0x000f62000c101900 */
[C---:B------:R-:W-:Y:S02]  /*37c00*/  R2UR UR12, R4.reuse ;  /* 0x00000000040c72ca */ /* 0x040fe400000e0000 */
[----:B------:R-:W-:Y:S01]  /*37c10*/  R2UR UR13, R5 ;  /* 0x00000000050d72ca */ /* 0x000fe200000e0000 */
[----:B------:R-:W5:Y:S01]  /*37c20*/  LD.E R35, desc[UR6][R14.64+0x40] ;  /* 0x000040060e237980 */ /* 0x000f62000c101900 */
[----:B------:R-:W-:-:S02]  /*37c30*/  R2UR UR14, R4 ;  /* 0x00000000040e72ca */ /* 0x000fc400000e0000 */
[C---:B------:R-:W-:Y:S01]  /*37c40*/  R2UR UR15, R5.reuse ;  /* 0x00000000050f72ca */ /* 0x040fe200000e0000 */
[----:B------:R-:W5:Y:S01]  /*37c50*/  LD.E R37, desc[UR4][R14.64+0x44] ;  /* 0x000044040e257980 */ /* 0x000f62000c101900 */
[----:B------:R-:W-:Y:S02]  /*37c60*/  R2UR UR16, R4 ;  /* 0x00000000041072ca */ /* 0x000fe400000e0000 */
[----:B------:R-:W-:Y:S01]  /*37c70*/  R2UR UR17, R5 ;  /* 0x00000000051172ca */ /* 0x000fe200000e0000 */
        /* <DEDUP_REMOVED lines=33> */
[----:B---3--:R-:W-:-:S05]  /*37e90*/  FMUL.FTZ R11, R12, R11 ;  /* 0x0000000b0c0b7220 */ /* 0x008fca0000410000 */
[----:B------:R0:W-:Y:S04]  /*37ea0*/  ST.E desc[UR4][R14.64], R11 ;  /* 0x0000000b0e007985 */ /* 0x0001e8000c101904 */
[----:B0-----:R-:W3:Y:S01]  /*37eb0*/  LD.E R11, desc[UR6][R14.64+0x140] ;  /* 0x000140060e0b7980 */ /* 0x001ee2000c101900 */
[C---:B----4-:R-:W-:Y:S01]  /*37ec0*/  FMUL.FTZ R9, R12.reuse, R9 ;  /* 0x000000090c097220 */ /* 0x050fe20000410000 */
[----:B-----5:R-:W-:-:S04]  /*37ed0*/  FMUL.FTZ R21, R12, R21 ;  /* 0x000000150c157220 */ /* 0x020fc80000410000 */
[----:B------:R0:W-:Y:S04]  /*37ee0*/  ST.E desc[UR4][R14.64+0x14], R9 ;  /* 0x000014090e007985 */ /* 0x0001e8000c101904 */
[----:B------:R1:W-:Y:S04]  /*37ef0*/  ST.E desc[UR6][R14.64+0x4], R21 ;  /* 0x000004150e007985 */ /* 0x0003e8000c101906 */
[----:B0-----:R-:W4:Y:S04]  /*37f00*/  LD.E R9, desc[UR18][R14.64+0x134] ;  /* 0x000134120e097980 */ /* 0x001f28000c101900 */
[----:B-1----:R-:W5:Y:S01]  /*37f10*/  LD.E R21, desc[UR6][R14.64+0x144] ;  /* 0x000144060e157980 */ /* 0x002f62000c101900 */
        /* <DEDUP_REMOVED lines=64> */
[----:B------:R0:W-:Y:S02]  /*38320*/  ST.E desc[UR4][R14.64+0x1e4], R11 ;  /* 0x0001e40b0e007985 */ /* 0x0001e4000c101904 */
[----:B0-----:R-:W-:Y:S02]  /*38330*/  FMUL.FTZ R11, R13, R10 ;  /* 0x0000000a0d0b7220 */ /* 0x001fe40000410000 */
[----:B------:R-:W3:Y:S01]  /*38340*/  LD.E R10, desc[UR6][R14.64+0xc] ;  /* 0x00000c060e0a7980 */ /* 0x000ee2000c101900 */
[C---:B----4-:R-:W-:Y:S01]  /*38350*/  FMUL.FTZ R9, R12.reuse, R9 ;  /* 0x000000090c097220 */ /* 0x050fe20000410000 */
[----:B-----5:R-:W-:-:S04]  /*38360*/  FMUL.FTZ R21, R12, R21 ;  /* 0x000000150c157220 */ /* 0x020fc80000410000 */
[----:B------:R0:W-:Y:S04]  /*38370*/  ST.E desc[UR4][R14.64+0x1e0], R9 ;  /* 0x0001e0090e007985 */ /* 0x0001e8000c101904 */
[----:B------:R3:W-:Y:S04]  /*38380*/  ST.E desc[UR4][R14.64+0x1f0], R21 ;  /* 0x0001f0150e007985 */ /* 0x0007e8000c101904 */
[----:B0-----:R-:W4:Y:S01]  /*38390*/  LD.E R9, desc[UR6][R14.64+0x1f4] ;  /* 0x0001f4060e097980 */ /* 0x001f22000c101900 */
[----:B---3--:R-:W-:-:S03]  /*383a0*/  FMUL.FTZ R21, R13, R10 ;  /* 0x0000000a0d157220 */ /* 0x008fc60000410000 */
[----:B------:R-:W3:Y:S01]  /*383b0*/  LD.E R10, desc[UR6][R14.64+0x18] ;  /* 0x000018060e0a7980 */ /* 0x000ee2000c101900 */
[----:B----4-:R-:W-:-:S05]  /*383c0*/  FMUL.FTZ R9, R12, R9 ;  /* 0x000000090c097220 */ /* 0x010fca0000410000 */
[----:B------:R3:W-:Y:S02]  /*383d0*/  ST.E desc[UR4][R14.64+0x1f4], R9 ;  /* 0x0001f4090e007985 */ /* 0x0007e4000c101904 */
[C---:B---3--:R-:W-:Y:S02]  /*383e0*/  FMUL.FTZ R9, R13.reuse, R10 ;  /* 0x0000000a0d097220 */ /* 0x048fe40000410000 */
[----:B------:R-:W3:Y:S04]  /*383f0*/  LD.E R10, desc[UR6][R14.64+0x1c] ;  /* 0x00001c060e0a7980 */ /* 0x000ee8000c101900 */
[----:B------:R3:W-:Y:S02]  /*38400*/  ST.E desc[UR4][R14.64+0x8], R11 ;  /* 0x0000080b0e007985 */ /* 0x0007e4000c101904 */
[----:B---3--:R-:W-:-:S02]  /*38410*/  FMUL.FTZ R11, R13, R10 ;  /* 0x0000000a0d0b7220 */ /* 0x008fc40000410000 */
[----:B------:R-:W3:Y:S04]  /*38420*/  LD.E R10, desc[UR6][R14.64+0x28] ;  /* 0x000028060e0a7980 */ /* 0x000ee8000c101900 */
        /* <DEDUP_REMOVED lines=56> */
[----:B------:R-:W3:Y:S01]  /*387b0*/  LD.E R10, desc[UR6][R14.64+0xbc] ;  /* 0x0000bc060e0a7980 */ /* 0x000ee2000c101900 */
        /* <DEDUP_REMOVED lines=74> */
[----:B------:R1:W-:Y:S01]  /*38c60*/  ST.E desc[UR4][R14.64+0xb8], R21 ;  /* 0x0000b8150e007985 */ /* 0x0003e2000c101904 */
[----:B---3--:R-:W-:-:S05]  /*38c70*/  FMUL.FTZ R9, R13, R10 ;  /* 0x0000000a0d097220 */ /* 0x008fca0000410000 */
[----:B------:R2:W-:Y:S04]  /*38c80*/  ST.E desc[UR4][R14.64+0xbc], R9 ;  /* 0x0000bc090e007985 */ /* 0x0005e8000c101904 */
[----:B------:R-:W0:Y:S02]  /*38c90*/  LD.E R10, desc[UR6][R14.64+0xc8] ;  /* 0x0000c8060e0a7980 */ /* 0x000e24000c101900 */
[----:B0-----:R-:W-:-:S05]  /*38ca0*/  FMUL.FTZ R11, R13, R10 ;  /* 0x0000000a0d0b7220 */ /* 0x001fca0000410000 */
[----:B------:R0:W-:Y:S04]  /*38cb0*/  ST.E desc[UR4][R14.64+0xc8], R11 ;  /* 0x0000c80b0e007985 */ /* 0x0001e8000c101904 */
[----:B------:R-:W1:Y:S02]  /*38cc0*/  LD.E R10, desc[UR6][R14.64+0xcc] ;  /* 0x0000cc060e0a7980 */ /* 0x000e64000c101900 */
[----:B-1----:R-:W-:-:S05]  /*38cd0*/  FMUL.FTZ R21, R13, R10 ;  /* 0x0000000a0d157220 */ /* 0x002fca0000410000 */
[----:B------:R1:W-:Y:S04]  /*38ce0*/  ST.E desc[UR4][R14.64+0xcc], R21 ;  /* 0x0000cc150e007985 */ /* 0x0003e8000c101904 */
[----:B------:R-:W2:Y:S02]  /*38cf0*/  LD.E R10, desc[UR6][R14.64+0xd8] ;  /* 0x0000d8060e0a7980 */ /* 0x000ea4000c101900 */
[----:B--2---:R-:W-:-:S05]  /*38d00*/  FMUL.FTZ R9, R13, R10 ;  /* 0x0000000a0d097220 */ /* 0x004fca0000410000 */
        /* <DEDUP_REMOVED lines=109> */
[----:B------:R-:W3:Y:S02]  /*393e0*/  LD.E R10, desc[UR6][R14.64+0x1fc] ;  /* 0x0001fc060e0a7980 */ /* 0x000ee4000c101900 */
[----:B---3--:R-:W-:-:S05]  /*393f0*/  FMUL.FTZ R27, R13, R10 ;  /* 0x0000000a0d1b7220 */ /* 0x008fca0000410000 */
[----:B------:R3:W-:Y:S04]  /*39400*/  ST.E desc[UR4][R14.64+0x1fc], R27 ;  /* 0x0001fc1b0e007985 */ /* 0x0007e8000c101904 */
[----:B0-----:R-:W1:Y:S04]  /*39410*/  LDL.64 R10, [R8+0x88] ;  /* 0x00008800080a7983 */ /* 0x001e680000100a00 */
[----:B------:R-:W2:Y:S04]  /*39420*/  LDL.64 R24, [R8] ;  /* 0x0000000008187983 */ /* 0x000ea80000100a00 */
[----:B------:R-:W4:Y:S04]  /*39430*/  LDL.64 R12, [R8+0x90] ;  /* 0x00009000080c7983 */ /* 0x000f280000100a00 */
[----:B-1----:R-:W5:Y:S04]  /*39440*/  LD.E R21, desc[UR4][R10.64] ;  /* 0x000000040a157980 */ /* 0x002f68000c101900 */
[----:B--2---:R-:W2:Y:S04]  /*39450*/  LD.E R9, desc[UR6][R24.64] ;  /* 0x0000000618097980 */ /* 0x004ea8000c101900 */
[----:B----4-:R-:W2:Y:S04]  /*39460*/  LD.E.64 R12, desc[UR4][R12.64] ;  /* 0x000000040c0c7980 */ /* 0x010ea8000c101b00 */
[----:B-----5:R0:W-:Y:S04]  /*39470*/  ST.E desc[UR8][R10.64], R21 ;  /* 0x000000150a007985 */ /* 0x0201e8000c101908 */
[----:B---3--:R-:W3:Y:S04]  /*39480*/  LD.E R15, desc[UR10][R10.64+0x4] ;  /* 0x0000040a0a0f7980 */ /* 0x008ee8000c101900 */
[----:B---3--:R1:W-:Y:S04]  /*39490*/  ST.E desc[UR4][R10.64+0x4], R15 ;  /* 0x0000040f0a007985 */ /* 0x0083e8000c101904 */
[----:B------:R-:W3:Y:S04]  /*394a0*/  LD.E R27, desc[UR6][R10.64+0x8] ;  /* 0x000008060a1b7980 */ /* 0x000ee8000c101900 */
[----:B---3--:R3:W-:Y:S04]  /*394b0*/  ST.E desc[UR4][R10.64+0x8], R27 ;  /* 0x0000081b0a007985 */ /* 0x0087e8000c101904 */
[----:B------:R-:W4:Y:S04]  /*394c0*/  LD.E R25, desc[UR6][R10.64+0xc] ;  /* 0x00000c060a197980 */ /* 0x000f28000c101900 */
[----:B----4-:R4:W-:Y:S04]  /*394d0*/  ST.E desc[UR4][R10.64+0xc], R25 ;  /* 0x00000c190a007985 */ /* 0x0109e8000c101904 */
[----:B0-----:R-:W5:Y:S04]  /*394e0*/  LD.E R21, desc[UR6][R10.64+0x10] ;  /* 0x000010060a157980 */ /* 0x001f68000c101900 */
[----:B-----5:R0:W-:Y:S04]  /*394f0*/  ST.E desc[UR4][R10.64+0x10], R21 ;  /* 0x000010150a007985 */ /* 0x0201e8000c101904 */
[----:B-1----:R-:W5:Y:S04]  /*39500*/  LD.E R15, desc[UR6][R10.64+0x14] ;  /* 0x000014060a0f7980 */ /* 0x002f68000c101900 */
[----:B-----5:R1:W-:Y:S04]  /*39510*/  ST.E desc[UR4][R10.64+0x14], R15 ;  /* 0x0000140f0a007985 */ /* 0x0203e8000c101904 */
[----:B---3--:R-:W3:Y:S04]  /*39520*/  LD.E R27, desc[UR6][R10.64+0x18] ;  /* 0x000018060a1b7980 */ /* 0x008ee8000c101900 */
[----:B---3--:R3:W-:Y:S04]  /*39530*/  ST.E desc[UR4][R10.64+0x18], R27 ;  /* 0x0000181b0a007985 */ /* 0x0087e8000c101904 */
[----:B----4-:R-:W4:Y:S04]  /*39540*/  LD.E R25, desc[UR6][R10.64+0x1c] ;  /* 0x00001c060a197980 */ /* 0x010f28000c101900 */
        /* <DEDUP_REMOVED lines=234> */
[----:B-----5:R-:W-:Y:S04]  /*3a3f0*/  ST.E desc[UR4][R10.64+0x1f0], R21 ;  /* 0x0001f0150a007985 */ /* 0x020fe8000c101904 */
[----:B-1----:R-:W5:Y:S04]  /*3a400*/  LD.E R15, desc[UR6][R10.64+0x1f4] ;  /* 0x0001f4060a0f7980 */ /* 0x002f68000c101900 */
[----:B-----5:R-:W-:Y:S04]  /*3a410*/  ST.E desc[UR4][R10.64+0x1f4], R15 ;  /* 0x0001f40f0a007985 */ /* 0x020fe8000c101904 */
[----:B---3--:R-:W3:Y:S01]  /*3a420*/  LD.E R27, desc[UR6][R10.64+0x1f8] ;  /* 0x0001f8060a1b7980 */ /* 0x008ee2000c101900 */
[----:B------:R-:W-:-:S02]  /*3a430*/  R2UR UR30, R4 ;  /* 0x00000000041e72ca */ /* 0x000fc400000e0000 */
[C---:B------:R-:W-:Y:S02]  /*3a440*/  R2UR UR31, R5.reuse ;  /* 0x00000000051f72ca */ /* 0x040fe400000e0000 */
[C---:B------:R-:W-:Y:S02]  /*3a450*/  R2UR UR32, R4.reuse ;  /* 0x00000000042072ca */ /* 0x040fe400000e0000 */
[C---:B------:R-:W-:Y:S02]  /*3a460*/  R2UR UR33, R5.reuse ;  /* 0x00000000052172ca */ /* 0x040fe400000e0000 */
[C---:B------:R-:W-:Y:S02]  /*3a470*/  R2UR UR34, R4.reuse ;  /* 0x00000000042272ca */ /* 0x040fe400000e0000 */
[----:B------:R-:W-:Y:S01]  /*3a480*/  R2UR UR35, R5 ;  /* 0x00000000052372ca */ /* 0x000fe200000e0000 */
[----:B---3--:R-:W-:Y:S04]  /*3a490*/  ST.E desc[UR4][R10.64+0x1f8], R27 ;  /* 0x0001f81b0a007985 */ /* 0x008fe8000c101904 */
[----:B----4-:R-:W3:Y:S01]  /*3a4a0*/  LD.E R25, desc[UR6][R10.64+0x1fc] ;  /* 0x0001fc060a197980 */ /* 0x010ee2000c101900 */
[----:B------:R-:W-:-:S02]  /*3a4b0*/  R2UR UR44, R4 ;  /* 0x00000000042c72ca */ /* 0x000fc400000e0000 */
        /* <DEDUP_REMOVED lines=24> */
[----:B------:R-:W-:Y:S01]  /*3a640*/  R2UR UR29, R5 ;  /* 0x00000000051d72ca */ /* 0x000fe200000e0000 */
[----:B---3--:R0:W-:Y:S04]  /*3a650*/  ST.E desc[UR4][R10.64+0x1fc], R25 ;  /* 0x0001fc190a007985 */ /* 0x0081e8000c101904 */
[----:B------:R-:W3:Y:S04]  /*3a660*/  LD.E R24, desc[UR30][R10.64] ;  /* 0x0000001e0a187980 */ /* 0x000ee8000c101900 */
[----:B------:R-:W3:Y:S04]  /*3a670*/  LD.E R26, desc[UR34][R10.64+0x8] ;  /* 0x000008220a1a7980 */ /* 0x000ee8000c101900 */
[----:B0-----:R-:W3:Y:S04]  /*3a680*/  LD.E R25, desc[UR32][R10.64+0x4] ;  /* 0x000004200a197980 */ /* 0x001ee8000c101900 */
        /* <DEDUP_REMOVED lines=124> */
[----:B------:R-:W3:Y:S01]  /*3ae50*/  LD.E R151, desc[UR54][R10.64+0x1fc] ;  /* 0x0001fc360a977980 */ /* 0x000ee2000c101900 */
[----:B--2---:R-:W-:Y:S01]  /*3ae60*/  IMAD R12, R9, 0x1000, R12 ;  /* 0x00001000090c7824 */ /* 0x004fe200078e020c */
[----:B------:R-:W-:-:S04]  /*3ae70*/  R2UR UR7, R13 ;  /* 0x000000000d0772ca */ /* 0x000fc800000e0000 */
[----:B------:R-:W-:Y:S02]  /*3ae80*/  R2UR UR6, R12 ;  /* 0x000000000c0672ca */ /* 0x000fe400000e0000 */
        /* <DEDUP_REMOVED lines=44> */
[----:B------:R-:W-:Y:S02]  /*3b150*/  R2UR UR18, R4 ;  /* 0x00000000041272ca */ /* 0x000fe400000e0000 */
[----:B------:R-:W-:Y:S01]  /*3b160*/  R2UR UR19, R5 ;  /* 0x00000000051372ca */ /* 0x000fe200000e0000 */
[----:B---3--:R-:W-:-:S06]  /*3b170*/  WARPGROUP.ARRIVE ;  /* 0x00000000000079c5 */ /* 0x008fcc0000000000 */
[----:B------:R-:W-:Y:S01]  /*3b180*/  HGMMA.64x256x16.F32 R24, R168, gdesc[UR4].tnspB, R24, gsb0 ;  /* 0x43e00004a8187df0 */ /* 0x000fe20008000818 */
[----:B------:R-:W-:Y:S02]  /*3b190*/  VIADD R14, R12, 0x80 ;  /* 0x000000800c0e7836 */ /* 0x000fe40000000000 */
[----:B------:R-:W-:-:S03]  /*3b1a0*/  IMAD.MOV.U32 R15, RZ, RZ, R13 ;  /* 0x000000ffff0f7224 */ /* 0x000fc600078e000d */
        /* <DEDUP_REMOVED lines=9> */
[----:B------:R-:W-:Y:S01]  /*3b240*/  ST.E desc[UR32][R10.64+0x18], R30 ;  /* 0x0000181e0a007985 */ /* 0x000fe2000c101920 */
[----:B------:R-:W-:-:S03]  /*3b250*/  R2UR UR20, R4 ;  /* 0x00000000041472ca */ /* 0x000fc600000e0000 */
[----:B------:R-:W-:Y:S01]  /*3b260*/  ST.E desc[UR34][R10.64+0x1c], R31 ;  /* 0x00001c1f0a007985 */ /* 0x000fe2000c101922 */
[----:B------:R-:W-:-:S03]  /*3b270*/  R2UR UR21, R5 ;  /* 0x00000000051572ca */ /* 0x000fc600000e0000 */
[----:B------:R-:W-:Y:S01]  /*3b280*/  ST.E desc[UR44][R10.64+0x20], R32 ;  /* 0x000020200a007985 */ /* 0x000fe2000c10192c */
[----:B------:R-:W-:-:S03]  /*3b290*/  R2UR UR22, R4 ;  /* 0x00000000041672ca */ /* 0x000fc600000e0000 */
[----:B------:R-:W-:Y:S01]  /*3b2a0*/  ST.E desc[UR48][R10.64+0x24], R33 ;  /* 0x000024210a007985 */ /* 0x000fe2000c101930 */
[----:B------:R-:W-:-:S03]  /*3b2b0*/  R2UR UR23, R5 ;  /* 0x00000000051772ca */ /* 0x000fc600000e0000 */
[----:B------:R-:W-:Y:S01]  /*3b2c0*/  ST.E desc[UR50][R10.64+0x28], R34 ;  /* 0x000028220a007985 */ /* 0x000fe2000c101932 */
[C---:B------:R-:W-:Y:S02]  /*3b2d0*/  R2UR UR24, R4.reuse ;  /* 0x00000000041872ca */ /* 0x040fe400000e0000 */
[C---:B------:R-:W-:Y:S01]  /*3b2e0*/  R2UR UR25, R5.reuse ;  /* 0x00000000051972ca */ /* 0x040fe200000e0000 */
[----:B------:R-:W-:Y:S01]  /*3b2f0*/  ST.E desc[UR52][R10.64+0x2c], R35 ;  /* 0x00002c230a007985 */ /* 0x000fe2000c101934 */
[C---:B------:R-:W-:Y:S02]  /*3b300*/  R2UR UR26, R4.reuse ;  /* 0x00000000041a72ca */ /* 0x040fe400000e0000 */
[C---:B------:R-:W-:Y:S01]  /*3b310*/  R2UR UR27, R5.reuse ;  /* 0x00000000051b72ca */ /* 0x040fe200000e0000 */
[----:B------:R-:W-:Y:S01]  /*3b320*/  ST.E desc[UR54][R10.64+0x30], R36 ;  /* 0x000030240a007985 */ /* 0x000fe2000c101936 */
[C---:B------:R-:W-:Y:S02]  /*3b330*/  R2UR UR28, R4.reuse ;  /* 0x00000000041c72ca */ /* 0x040fe400000e0000 */
[----:B------:R-:W-:Y:S01]  /*3b340*/  R2UR UR29, R5 ;  /* 0x00000000051d72ca */ /* 0x000fe200000e0000 */
[----:B------:R-:W-:Y:S01]  /*3b350*/  ST.E desc[UR60][R10.64+0x34], R37 ;  /* 0x000034250a007985 */ /* 0x000fe2000c10193c */
[----:B------:R-:W-:-:S02]  /*3b360*/  R2UR UR30, R4 ;  /* 0x00000000041e72ca */ /* 0x000fc400000e0000 */
        /* <DEDUP_REMOVED lines=297> */
[----:B------:R-:W-:Y:S01]  /*3c600*/  R2UR UR55, R5 ;  /* 0x00000000053772ca */ /* 0x000fe200000e0000 */
        /* <DEDUP_REMOVED lines=62> */
[----:B------:R-:W-:Y:S01]  /*3c9f0*/  R2UR UR19, R5 ;  /* 0x00000000051372ca */ /* 0x000fe200000e0000 */
        /* <DEDUP_REMOVED lines=391> */
[----:B------:R-:W-:Y:S01]  /*3e270*/  VIADD R12, R12, 0x180 ;  /* 0x000001800c0c7836 */ /* 0x000fe20000000000 */
[----:B------:R-:W-:-:S04]  /*3e280*/  R2UR UR7, R13 ;  /* 0x000000000d0772ca */ /* 0x000fc800000e0000 */
        /* <DEDUP_REMOVED lines=363> */
[----:B------:R-:W-:Y:S01]  /*3f940*/  R2UR UR25, R5 ;  /* 0x00000000051972ca */ /* 0x000fe200000e0000 */
[----:B------:R-:W-:Y:S02]  /*3f950*/  WARPGROUP.DEPBAR.LE gsb0, 0x0 ;  /* 0x00008000000079c5 */ /* 0x000fe40000010000 */
[----:B------:R-:W-:Y:S01]  /*3f960*/  ST.E desc[UR4][R10.64], R24 ;  /* 0x000000180a007985 */ /* 0x000fe2000c101904 */
[----:B------:R-:W-:-:S02]  /*3f970*/  R2UR UR4, R4 ;  /* 0x00000000040472ca */ /* 0x000fc400000e0000 */
[----:B------:R-:W-:Y:S01]  /*3f980*/  R2UR UR5, R5 ;  /* 0x00000000050572ca */ /* 0x000fe200000e0000 */
[----:B------:R-:W-:Y:S04]  /*3f990*/  ST.E desc[UR6][R10.64+0x4], R25 ;  /* 0x000004190a007985 */ /* 0x000fe8000c101906 */
[----:B------:R-:W-:Y:S04]  /*3f9a0*/  ST.E desc[UR8][R10.64+0x8], R26 ;  /* 0x0000081a0a007985 */ /* 0x000fe8000c101908 */
[----:B------:R-:W-:Y:S01]  /*3f9b0*/  ST.E desc[UR10][R10.64+0xc], R27 ;  /* 0x00000c1b0a007985 */ /* 0x000fe2000c10190a */
[----:B------:R-:W-:-:S03]  /*3f9c0*/  R2UR UR6, R4 ;  /* 0x00000000040672ca */ /* 0x000fc600000e0000 */
[----:B------:R-:W-:Y:S01]  /*3f9d0*/  ST.E desc[UR12][R10.64+0x10], R28 ;  /* 0x0000101c0a007985 */ /* 0x000fe2000c10190c */
[----:B------:R-:W-:-:S03]  /*3f9e0*/  R2UR UR7, R5 ;  /* 0x00000000050772ca */ /* 0x000fc600000e0000 */
        /* <DEDUP_REMOVED lines=21> */
[C---:B------:R-:W-:Y:S02]  /*3fb40*/  R2UR UR20, R4.reuse ;  /* 0x00000000041472ca */ /* 0x040fe400000e0000 */
[----:B------:R-:W-:Y:S01]  /*3fb50*/  R2UR UR21, R5 ;  /* 0x00000000051572ca */ /* 0x000fe200000e0000 */
[----:B------:R-:W-:Y:S01]  /*3fb60*/  ST.E desc[UR6][R10.64+0x30], R36 ;  /* 0x000030240a007985 */ /* 0x000fe2000c101906 */
[----:B------:R-:W-:-:S02]  /*3fb70*/  R2UR UR22, R4 ;  /* 0x00000000041672ca */ /* 0x000fc400000e0000 */
[C---:B------:R-:W-:Y:S02]  /*3fb80*/  R2UR UR23, R5.reuse ;  /* 0x00000000051772ca */ /* 0x040fe400000e0000 */
[C---:B------:R-:W-:Y:S02]  /*3fb90*/  R2UR UR24, R4.reuse ;  /* 0x00000000041872ca */ /* 0x040fe400000e0000 */
[C---:B------:R-:W-:Y:S02]  /*3fba0*/  R2UR UR25, R5.reuse ;  /* 0x00000000051972ca */ /* 0x040fe400000e0000 */
        /* <DEDUP_REMOVED lines=33> */
[C---:B------:R-:W-:Y:S01]  /*3fdc0*/  R2UR UR21, R5.reuse ;  /* 0x00000000051572ca */ /* 0x040fe200000e0000 */
[----:B------:R-:W-:Y:S01]  /*3fdd0*/  ST.E desc[UR4][R10.64+0x64], R49 ;  /* 0x000064310a007985 */ /* 0x000fe2000c101904 */
[C---:B------:R-:W-:Y:S02]  /*3fde0*/  R2UR UR22, R4.reuse ;  /* 0x00000000041672ca */ /* 0x040fe400000e0000 */
[C---:B------:R-:W-:Y:S01]  /*3fdf0*/  R2UR UR23, R5.reuse ;  /* 0x00000000051772ca */ /* 0x040fe200000e0000 */
[----:B------:R-:W-:Y:S01]  /*3fe00*/  ST.E desc[UR6][R10.64+0x68], R50 ;  /* 0x000068320a007985 */ /* 0x000fe2000c101906 */
[C---:B------:R-:W-:Y:S02]  /*3fe10*/  R2UR UR24, R4.reuse ;  /* 0x00000000041872ca */ /* 0x040fe400000e0000 */
[----:B------:R-:W-:Y:S02]  /*3fe20*/  R2UR UR25, R5 ;  /* 0x00000000051972ca */ /* 0x000fe400000e0000 */
[----:B------:R-:W-:-:S02]  /*3fe30*/  R2UR UR4, R4 ;  /* 0x00000000040472ca */ /* 0x000fc400000e0000 */
[C---:B------:R-:W-:Y:S02]  /*3fe40*/  R2UR UR5, R5.reuse ;  /* 0x00000000050572ca */ /* 0x040fe400000e0000 */
[C---:B------:R-:W-:Y:S02]  /*3fe50*/  R2UR UR6, R4.reuse ;  /* 0x00000000040672ca */ /* 0x040fe400000e0000 */
        /* <DEDUP_REMOVED lines=9> */
[----:B------:R-:W-:Y:S04]  /*3fef0*/  ST.E desc[UR20][R10.64+0x84], R57 ;  /* 0x000084390a007985 */ /* 0x000fe8000c101914 */
[----:B------:R-:W-:Y:S04]  /*3ff00*/  ST.E desc[UR22][R10.64+0x88], R58 ;  /* 0x0000883a0a007985 */ /* 0x000fe8000c101916 */
[----:B------:R-:W-:Y:S01]  /*3ff10*/  ST.E desc[UR24][R10.64+0x8c], R59 ;  /* 0x00008c3b0a007985 */ /* 0x000fe2000c101918 */
[----:B------:R-:W-:-:S03]  /*3ff20*/  R2UR UR10, R4 ;  /* 0x00000000040a72ca */ /* 0x000fc600000e0000 */
[----:B------:R-:W-:Y:S01]  /*3ff30*/  ST.E desc[UR4][R10.64+0x90], R60 ;  /* 0x0000903c0a007985 */ /* 0x000fe2000c101904 */
[C---:B------:R-:W-:Y:S02]  /*3ff40*/  R2UR UR4, R4.reuse ;  /* 0x00000000040472ca */ /* 0x040fe400000e0000 */
[C---:B------:R-:W-:Y:S01]  /*3ff50*/  R2UR UR5, R5.reuse ;  /* 0x00000000050572ca */ /* 0x040fe200000e0000 */
[----:B------:R-:W-:Y:S01]  /*3ff60*/  ST.E desc[UR6][R10.64+0x94], R61 ;  /* 0x0000943d0a007985 */ /* 0x000fe2000c101906 */
        /* <DEDUP_REMOVED lines=268> */
[----:B------:R-:W-:-:S02]  /*41030*/  R2UR UR6, R4 ;  /* 0x00000000040672ca */ /* 0x000fc400000e0000 */
[C---:B------:R-:W-:Y:S02]  /*41040*/  R2UR UR7, R5.reuse ;  /* 0x00000000050772ca */ /* 0x040fe400000e0000 */
[----:B------:R-:W-:Y:S02]  /*41050*/  R2UR UR4, R4 ;  /* 0x00000000040472ca */ /* 0x000fe400000e0000 */
[----:B------:R-:W-:-:S09]  /*41060*/  R2UR UR5, R5 ;  /* 0x00000000050572ca */ /* 0x000fd200000e0000 */
[----:B--2---:R0:W-:Y:S04]  /*41070*/  ST.E desc[UR6][R10.64+0x1fc], R21 ;  /* 0x0001fc150a007985 */ /* 0x0041e8000c101906 */
[----:B------:R-:W2:Y:S01]  /*41080*/  LD.E R9, desc[UR4][R10.64] ;  /* 0x000000040a097980 */ /* 0x000ea2000c101900 */
[C---:B------:R-:W-:Y:S02]  /*41090*/  R2UR UR4, R4.reuse ;  /* 0x00000000040472ca */ /* 0x040fe400000e0000 */
        /* <DEDUP_REMOVED lines=10> */
[----:B------:R-:W3:Y:S01]  /*41140*/  LD.E R15, desc[UR6][R10.64+0x8] ;  /* 0x000008060a0f7980 */ /* 0x000ee2000c101900 */
[C---:B------:R-:W-:Y:S02]  /*41150*/  R2UR UR4, R4.reuse ;  /* 0x00000000040472ca */ /* 0x040fe400000e0000 */
[C---:B------:R-:W-:Y:S02]  /*41160*/  R2UR UR5, R5.reuse ;  /* 0x00000000050572ca */ /* 0x040fe400000e0000 */
[----:B------:R-:W-:Y:S02]  /*41170*/  R2UR UR6, R4 ;  /* 0x00000000040672ca */ /* 0x000fe400000e0000 */
[----:B------:R-:W-:-:S09]  /*41180*/  R2UR UR7, R5 ;  /* 0x00000000050772ca */ /* 0x000fd200000e0000 */
[----:B---3--:R3:W-:Y:S04]  /*41190*/  ST.E desc[UR4][R10.64+0x8], R15 ;  /* 0x0000080f0a007985 */ /* 0x0087e8000c101904 */
[----:B0-----:R-:W4:Y:S01]  /*411a0*/  LD.E R21, desc[UR6][R10.64+0xc] ;  /* 0x00000c060a157980 */ /* 0x001f22000c101900 */
[C---:B------:R-:W-:Y:S02]  /*411b0*/  R2UR UR4, R4.reuse ;  /* 0x00000000040472ca */ /* 0x040fe400000e0000 */
[C---:B------:R-:W-:Y:S02]  /*411c0*/  R2UR UR5, R5.reuse ;  /* 0x00000000050572ca */ /* 0x040fe400000e0000 */
[----:B------:R-:W-:Y:S02]  /*411d0*/  R2UR UR6, R4 ;  /* 0x00000000040672ca */ /* 0x000fe400000e0000 */
[----:B------:R-:W-:-:S09]  /*411e0*/  R2UR UR7, R5 ;  /* 0x00000000050772ca */ /* 0x000fd200000e0000 */
[----:B----4-:R0:W-:Y:S04]  /*411f0*/  ST.E desc[UR4][R10.64+0xc], R21 ;  /* 0x00000c150a007985 */ /* 0x0101e8000c101904 */
[----:B-1----:R-:W4:Y:S01]  /*41200*/  LD.E R9, desc[UR6][R10.64+0x10] ;  /* 0x000010060a097980 */ /* 0x002f22000c101900 */
[C---:B------:R-:W-:Y:S02]  /*41210*/  R2UR UR4, R4.reuse ;  /* 0x00000000040472ca */ /* 0x040fe400000e0000 */
[C---:B------:R-:W-:Y:S02]  /*41220*/  R2UR UR5, R5.reuse ;  /* 0x00000000050572ca */ /* 0x040fe400000e0000 */
[----:B------:R-:W-:Y:S02]  /*41230*/  R2UR UR6, R4 ;  /* 0x00000000040672ca */ /* 0x000fe400000e0000 */
[----:B------:R-:W-:-:S09]  /*41240*/  R2UR UR7, R5 ;  /* 0x00000000050772ca */ /* 0x000fd200000e0000 */
[----:B----4-:R1:W-:Y:S04]  /*41250*/  ST.E desc[UR4][R10.64+0x10], R9 ;  /* 0x000010090a007985 */ /* 0x0103e8000c101904 */
[----:B--2---:R-:W2:Y:S01]  /*41260*/  LD.E R13, desc[UR6][R10.64+0x14] ;  /* 0x000014060a0d7980 */ /* 0x004ea2000c101900 */
[C---:B------:R-:W-:Y:S02]  /*41270*/  R2UR UR4, R4.reuse ;  /* 0x00000000040472ca */ /* 0x040fe400000e0000 */
[C---:B------:R-:W-:Y:S02]  /*41280*/  R2UR UR5, R5.reuse ;  /* 0x00000000050572ca */ /* 0x040fe400000e0000 */
[----:B------:R-:W-:Y:S02]  /*41290*/  R2UR UR6, R4 ;  /* 0x00000000040672ca */ /* 0x000fe400000e0000 */
[----:B------:R-:W-:-:S09]  /*412a0*/  R2UR UR7, R5 ;  /* 0x00000000050772ca */ /* 0x000fd200000e0000 */
[----:B--2---:R2:W-:Y:S04]  /*412b0*/  ST.E desc[UR4][R10.64+0x14], R13 ;  /* 0x0000140d0a007985 */ /* 0x0045e8000c101904 */
[----:B---3--:R-:W3:Y:S01]  /*412c0*/  LD.E R15, desc[UR6][R10.64+0x18] ;  /* 0x000018060a0f7980 */ /* 0x008ee2000c101900 */
        /* <DEDUP_REMOVED lines=719> */
[----:B---3--:R-:W2:Y:S01]  /*43fc0*/  LD.E R15, desc[UR6][R10.64+0x1f8] ;  /* 0x0001f8060a0f7980 */ /* 0x008ea2000c101900 */
[----:B------:R-:W-:Y:S02]  /*43fd0*/  R2UR UR4, R4 ;  /* 0x00000000040472ca */ /* 0x000fe400000e0000 */
[----:B------:R-:W-:-:S13]  /*43fe0*/  R2UR UR5, R5 ;  /* 0x00000000050572ca */ /* 0x000fda00000e0000 */
[----:B--2---:R0:W-:Y:S01]  /*43ff0*/  ST.E desc[UR4][R10.64+0x1f8], R15 ;  /* 0x0001f80f0a007985 */ /* 0x0041e2000c101904 */
        /* <DEDUP_REMOVED lines=8> */
[----:B------:R-:W-:Y:S05]  /*44080*/  @P1 BRA `(.L_x_5550) ;  /* 0x0000000000301947 */ /* 0x000fea0003800000 */
[----:B0-----:R-:W2:Y:S04]  /*44090*/  LDL.64 R10, [R8+0x40] ;  /* 0x00004000080a7983 */ /* 0x001ea80000100a00 */
[----:B------:R-:W3:Y:S01]  /*440a0*/  LDL.64 R12, [R8] ;  /* 0x00000000080c7983 */ /* 0x000ee20000100a00 */
[C---:B------:R-:W-:Y:S02]  /*440b0*/  R2UR UR4, R4.reuse ;  /* 0x00000000040472ca */ /* 0x040fe400000e0000 */
[C---:B------:R-:W-:Y:S02]  /*440c0*/  R2UR UR5, R5.reuse ;  /* 0x00000000050572ca */ /* 0x040fe400000e0000 */
[----:B------:R-:W-:Y:S02]  /*440d0*/  R2UR UR6, R4 ;  /* 0x00000000040672ca */ /* 0x000fe400000e0000 */
[----:B------:R-:W-:-:S09]  /*440e0*/  R2UR UR7, R5 ;  /* 0x00000000050772ca */ /* 0x000fd200000e0000 */
[----:B--2---:R-:W2:Y:S04]  /*440f0*/  LD.E.64 R10, desc[UR4][R10.64+0x30] ;  /* 0x000030040a0a7980 */ /* 0x004ea8000c101b00 */
[----:B---3--:R-:W3:Y:S01]  /*44100*/  LD.E R12, desc[UR6][R12.64] ;  /* 0x000000060c0c7980 */ /* 0x008ee2000c101900 */
[----:B--2---:R-:W-:-:S05]  /*44110*/  MOV R5, R10 ;  /* 0x0000000a00057202 */ /* 0x004fca0000000f00 */
[----:B---3--:R-:W-:-:S05]  /*44120*/  IMAD R4, R12, 0x8, R5 ;  /* 0x000000080c047824 */ /* 0x008fca00078e0205 */
[----:B------:R-:W-:-:S04]  /*44130*/  PRMT R4, RZ, 0x654, R4 ;  /* 0x00000654ff047816 */ /* 0x000fc80000000004 */
[----:B------:R1:W-:Y:S03]  /*44140*/  SYNCS.ARRIVE.TRANS64.RED.A1T0 RZ, [R4+URZ], RZ ;  /* 0x000000ff04ff79a7 */ /* 0x0003e6000810043f */
.L_x_5550:
[----:B-1----:R-:W-:Y:S02]  /*44150*/  IMAD.MOV.U32 R4, RZ, RZ, R6 ;  /* 0x000000ffff047224 */ /* 0x002fe400078e0006 */
[----:B------:R-:W-:-:S04]  /*44160*/  IMAD.MOV.U32 R5, RZ, RZ, 0x0 ;  /* 0x00000000ff057424 */ /* 0x000fc800078e00ff */
[----:B0-----:R-:W-:Y:S05]  /*44170*/  RET.REL.NODEC R4 `(_ZN7cutlass13device_kernelIN5flash11enable_sm90INS1_16FlashAttnFwdSm90INS1_25CollectiveMainloopFwdSm90ILi2EN4cute5tupleIJNS5_1CILi1EEES8_S8_EEENS6_IJNS7_ILi64EEESA_SA_EEELi512ENS_6half_tEfNS_4arch4Sm90ELb0ELb1ELb1ELb0ELb0ELb0ELb1ELb0ELb0ELb1ELb0ELb0EEENS1_21CollectiveEpilogueFwdINS6_IJSA_NS7_ILi512EEESA_EEES9_SC_SE_Li256ELb0ELb1ELb0ELb0EEENS1_30DynamicPersistentTileSchedulerILi256ELi128ELb0ELb1ELb1EEEEEEEEEvNT_6ParamsE) ;  /* 0xfffffbbc04a07950 */ /* 0x001fea0003c3ffff */
.L_x_5524:
[----:B0-----:R0:W1:Y:S02]  /*44180*/  SYNCS.PHASECHK.TRANS64.TRYWAIT P1, [R21+URZ], R24 ;  /* 0x00000018150075a7 */ /* 0x001064000802017f */
[----:B-1----:R-:W-:Y:S05]  /*44190*/  @!P1 NANOSLEEP.SYNCS 0x989680 ;  /* 0x009896800000995d */ /* 0x002fea0003900000 */
[----:B------:R-:W1:Y:S02]  /*441a0*/  @!P1 SYNCS.PHASECHK.TRANS64 P1, [R21+URZ], R24 ;  /* 0x00000018150095a7 */ /* 0x000e64000802007f */
[----:B-1----:R-:W-:Y:S05]  /*441b0*/  @!P1 BRA `(.L_x_5524) ;  /* 0xfffffffc00f09947 */ /* 0x002fea000383ffff */
[----:B------:R-:W-:Y:S05]  /*441c0*/  BRA `(.L_x_5523) ;  /* 0xfffffee400e47947 */ /* 0x000fea000383ffff */
.L_x_5531:
[----:B0-----:R0:W1:Y:S02]  /*441d0*/  SYNCS.PHASECHK.TRANS64.TRYWAIT P1, [R56+URZ], R57 ;  /* 0x00000039380075a7 */ /* 0x001064000802017f */
[----:B-1----:R-:W-:Y:S05]  /*441e0*/  @!P1 NANOSLEEP.SYNCS 0x989680 ;  /* 0x009896800000995d */ /* 0x002fea0003900000 */
[----:B------:R-:W1:Y:S02]  /*441f0*/  @!P1 SYNCS.PHASECHK.TRANS64 P1, [R56+URZ], R57 ;  /* 0x00000039380095a7 */ /* 0x000e64000802007f */
[----:B-1----:R-:W-:Y:S05]  /*44200*/  @!P1 BRA `(.L_x_5531) ;  /* 0xfffffffc00f09947 */ /* 0x002fea000383ffff */
[----:B------:R-:W-:Y:S05]  /*44210*/  BRA `(.L_x_5530) ;  /* 0xfffffeec00b87947 */ /* 0x000fea000383ffff */
.L_x_5551:
        /* <DEDUP_REMOVED lines=14> */
.L_x_15291:


//--------------------- .text._ZN7cutlass13device_kernelIN5flash11enable_sm90INS1_16FlashAttnFwdSm90INS1_25CollectiveMainloopFwdSm90ILi2EN4cute5tupleIJNS5_1CILi1EEES8_S8_EEENS6_IJNS7_ILi64EEESA_SA_EEELi512ENS_6half_tEfNS_4arch4Sm90ELb0ELb1ELb1ELb1ELb0ELb0ELb0ELb0ELb0ELb1ELb0ELb0EEENS1_21CollectiveEpilogueFwdINS6_IJSA_NS7_ILi512EEESA_EEES9_SC_SE_Li256ELb1ELb1ELb0ELb0EEENS1_36VarlenDynamicPersistentTileSchedulerILi64ELi64ELi256ELi128ELb0ELb1ELb1ELb1ELb0ELb1EEEEEEEEEvNT_6ParamsE --------------------------
	.section	.text._ZN7cutlass13device_kernelIN5flash11enable_sm90INS1_16FlashAttnFwdSm90INS1_25CollectiveMainloopFwdSm90ILi2EN4cute5tupleIJNS5_1CILi1EEES8_S8_EEENS6_IJNS7_ILi64EEESA_SA_EEELi512ENS_6half_tEfNS_4arch4Sm90ELb0ELb1ELb1ELb1ELb0ELb0ELb0ELb0ELb0ELb1ELb0ELb0EEENS1_21CollectiveEpilogueFwdINS6_IJSA_NS7_ILi512EEESA_EEES9_SC_SE_Li256ELb1ELb1ELb0ELb0EEENS1_36VarlenDynamicPersistentTileSchedulerILi64ELi64ELi256ELi128ELb0ELb1ELb1ELb1ELb0ELb1EEEEEEEEEvNT_6ParamsE,"ax",@progbits
	.align	128
.text._ZN7cutlass13device_kernelIN5flash11enable_sm90INS1_16FlashAttnFwdSm90INS1_25CollectiveMainloopFwdSm90ILi2EN4cute5tupleIJNS5_1CILi1EEES8_S8_EEENS6_IJNS7_ILi64EEESA_SA_EEELi512ENS_6half_tEfNS_4arch4Sm90ELb0ELb1ELb1ELb1ELb0ELb0ELb0ELb0ELb0ELb1ELb0ELb0EEENS1_21CollectiveEpilogueFwdINS6_IJSA_NS7_ILi512EEESA_EEES9_SC_SE_Li256ELb1ELb1ELb0ELb0EEENS1_36VarlenDynamicPersistentTileSchedulerILi64ELi64ELi256ELi128ELb0ELb1ELb1ELb1ELb0ELb1EEEEEEEEEvNT_6ParamsE:
        .type           _ZN7cutlass13device_kernelIN5flash11enable_sm90INS1_16FlashAttnFwdSm90INS1_25CollectiveMainloopFwdSm90ILi2EN4cute5tupleIJNS5_1CILi1EEES8_S8_EEENS6_IJNS7_ILi64EEESA_SA_EEELi512ENS_6half_tEfNS_4arch4Sm90ELb0ELb1ELb1ELb1ELb0ELb0ELb0ELb0ELb0ELb1ELb0ELb0EEENS1_21CollectiveEpilogueFwdINS6_IJSA_NS7_ILi512EEESA_EEES9_SC_SE_Li256ELb1ELb1ELb0ELb0EEENS1_36VarlenDynamicPersistentTileSchedulerILi64ELi64ELi256ELi128ELb0ELb1ELb1ELb1ELb0ELb1EEEEEEEEEvNT_6ParamsE,@function
        .size           _ZN7cutlass13device_kernelIN5flash11enable_sm90INS1_16FlashAttnFwdSm90INS1_25CollectiveMainloopFwdSm90ILi2EN4cute5tupleIJNS5_1CILi1EEES8_S8_EEENS6_IJNS7_ILi64EEESA_SA_EEELi512ENS_6half_tEfNS_4arch4Sm90ELb0ELb1ELb1ELb1ELb0ELb0ELb0ELb0ELb0ELb1ELb0ELb0EEENS1_21CollectiveEpilogueFwdINS6_IJSA_NS7_ILi512EEESA_EEES9_SC_SE_Li256ELb1ELb1ELb0ELb0EEENS1_36VarlenDynamicPersistentTileSchedulerILi64ELi64ELi256ELi128ELb0ELb1ELb1ELb1ELb0ELb1EEEEEEEEEvNT_6ParamsE,(.L_x_15293 - _ZN7cutlass13device_kernelIN5flash11enable_sm90INS1_16FlashAttnFwdSm90INS1_25CollectiveMainloopFwdSm90ILi2EN4cute5tupleIJNS5_1CILi1EEES8_S8_EEENS6_IJNS7_ILi64EEESA_SA_EEELi512ENS_6half_tEfNS_4arch4Sm90ELb0ELb1ELb1ELb1ELb0ELb0ELb0ELb0ELb0ELb1ELb0ELb0EEENS1_21CollectiveEpilogueFwdINS6_IJSA_NS7_ILi512EEESA_EEES9_SC_SE_Li256ELb1ELb1ELb0ELb0EEENS1_36VarlenDynamicPersistentTileSchedulerILi64ELi64ELi256ELi128ELb0ELb1ELb1ELb1ELb0ELb1EEEEEEEEEvNT_6ParamsE)
        .other          _ZN7cutlass13device_kernelIN5flash11enable_sm90INS1_16FlashAttnFwdSm90INS1_25CollectiveMainloopFwdSm90ILi2EN4cute5tupleIJNS5_1CILi1EEES8_S8_EEENS6_IJNS7_ILi64EEESA_SA_EEELi512ENS_6half_tEfNS_4arch4Sm90ELb0ELb1ELb1ELb1ELb0ELb0ELb0ELb0ELb0ELb1ELb0ELb0EEENS1_21CollectiveEpilogueFwdINS6_IJSA_NS7_ILi512EEESA_EEES9_SC_SE_Li256ELb1ELb1ELb0ELb0EEENS1_36VarlenDynamicPersistentTileSchedulerILi64ELi64ELi256ELi128ELb0ELb1ELb1ELb1ELb0ELb1EEEEEEEEEvNT_6ParamsE,@"STO_CUDA_ENTRY STV_DEFAULT"
_ZN7cutlass13device_kernelIN5flash11enable_sm90INS1_16FlashAttnFwdSm90INS1_25CollectiveMainloopFwdSm90ILi2EN4cute5tupleIJNS5_1CILi1EEES8_S8_EEENS6_IJNS7_ILi64EEESA_SA_EEELi512ENS_6half_tEfNS_4arch4Sm90ELb0ELb1ELb1ELb1ELb0ELb0ELb0ELb0ELb0ELb1ELb0ELb0EEENS1_21CollectiveEpilogueFwdINS6_IJSA_NS7_ILi512EEESA_EEES9_SC_SE_Li256ELb1ELb1ELb0ELb0EEENS1_36VarlenDynamicPersistentTileSchedulerILi64ELi64ELi256ELi128ELb0ELb1ELb1ELb1ELb0ELb1EEEEEEEEEvNT_6ParamsE:
        /* <DEDUP_REMOVED lines=18> */
.L_x_5553:
[----:B------:R-:W-:Y:S05]  /*0120*/  BSYNC B0 ;  /* 0x0000000000007941 */ /* 0x000fea0003800000 */
.L_x_5552:
        /* <DEDUP_REMOVED lines=37> */
.L_x_5554:
        /* <DEDUP_REMOVED lines=22> */
.L_x_5555:
        /* <DEDUP_REMOVED lines=18> */
.L_x_5556:
        /* <DEDUP_REMOVED lines=22> */
.L_x_5557:
        /* <DEDUP_REMOVED lines=22> */
.L_x_5558:
[----:B------:R-:W-:Y:S01]  /*08c0*/  PLOP3.LUT P0, PT, PT, PT, UP0, 0x80, 0x0 ;  /* 0x000000000000781c */ /* 0x000fe20003f0f008 */
[----:B------:R-:W-:Y:S01]  /*08d0*/  UMOV UR36, 0x1 ;  /* 0x0000000100247882 */ /* 0x000fe20000000000 */
[----:B------:R-:W-:Y:S01]  /*08e0*/  NOP ;  /* 0x0000000000007918 */ /* 0x000fe20000000000 */
[----:B------:R-:W-:Y:S01]  /*08f0*/  USEL UR36, UR36, 0x2, !UP0 ;  /* 0x0000000224247887 */ /* 0x000fe2000c000000 */
[----:B------:R-:W-:Y:S01]  /*0900*/  ULDC.64 UR40, c[0x0][0x208] ;  /* 0x0000820000287ab9 */ /* 0x000fe20000000a00 */
[----:B012-4-:R-:W-:Y:S08]  /*0910*/  BAR.SYNC.DEFER_BLOCKING 0x0 ;  /* 0x0000000000007b1d */ /* 0x017ff00000010000 */
[----:B------:R-:W-:Y:S05]  /*0920*/  @!P0 BRA `(.L_x_5559) ;  /* 0x00000104002c8947 */ /* 0x000fea0003800000 */
.L_x_5560:
[----:B------:R-:W-:-:S08]  /*0930*/  NOP ;  /* 0x0000000000007918 */ /* 0x000fd00000000000 */
[----:B------:R-:W0:Y:S02]  /*0940*/  USETMAXREG.TRY_ALLOC.CTAPOOL UP0, 0xf0 ;  /* 0x000000f0000079c8 */ /* 0x000e240008000600 */
[----:B0-----:R-:W-:-:S13]  /*0950*/  PLOP3.LUT P0, PT, PT, PT, UP0, 0x80, 0x0 ;  /* 0x000000000000781c */ /* 0x001fda0003f0f008 */
[----:B------:R-:W-:Y:S05]  /*0960*/  @!P0 BRA `(.L_x_5560) ;  /* 0xfffffffc00f08947 */ /* 0x000fea000383ffff */
[----:B------:R-:W-:Y:S01]  /*0970*/  LOP3.LUT R0, R4, 0xffffff80, RZ, 0xc0, !PT ;  /* 0xffffff8004007812 */ /* 0x000fe200078ec0ff */
[----:B------:R-:W0:Y:S01]  /*0980*/  S2UR UR4, SR_CgaCtaId ;  /* 0x00000000000479c3 */ /* 0x000e220000008800 */
[----:B------:R-:W-:Y:S02]  /*0990*/  UMOV UR46, 0x400 ;  /* 0x00000400002e7882 */ /* 0x000fe40000000000 */
[----:B------:R-:W-:-:S13]  /*09a0*/  ISETP.NE.AND P0, PT, R0, 0x80, PT ;  /* 0x000000800000780c */ /* 0x000fda0003f05270 */
[----:B------:R-:W-:Y:S06]  /*09b0*/  @!P0 BAR.ARV 0x8, 0x100 ;  /* 0x0204000000008b1d */ /* 0x000fec0000002000 */
[----:B------:R-:W-:Y:S01]  /*09c0*/  ISETP.GE.U32.AND P0, PT, R4, 0x100, PT ;  /* 0x000001000400780c */ /* 0x000fe20003f06070 */
[----:B0-----:R-:W-:-:S03]  /*09d0*/  ULEA UR46, UR4, UR46, 0x18 ;  /* 0x0000002e042e7291 */ /* 0x001fc6000f8ec03f */
[----:B------:R-:W-:-:S09]  /*09e0*/  ULDC UR4, c[0x0][0xc3c] ;  /* 0x00030f0000047ab9 */ /* 0x000fd20000000800 */
        /* <DEDUP_REMOVED lines=13> */
[----:B------:R-:W-:Y:S01]  /*0ac0*/  R2UR UR5, R9 ;  /* 0x00000000090572ca */ /* 0x000fe200000e0000 */
[----:B------:R-:W-:Y:S01]  /*0ad0*/  UMOV UR38, URZ ;  /* 0x0000003f00267c82 */ /* 0x000fe20008000000 */
[CC--:B------:R-:W-:Y:S01]  /*0ae0*/  LEA.HI R2, R0.reuse, R197.reuse, RZ, 0x4 ;  /* 0x000000c500027211 */ /* 0x0c0fe200078f20ff */
[----:B------:R-:W-:Y:S01]  /*0af0*/  UMOV UR37, URZ ;  /* 0x0000003f00257c82 */ /* 0x000fe20008000000 */
[----:B------:R-:W-:-:S02]  /*0b00*/  LEA.HI R7, R0, R197, RZ, 0x2 ;  /* 0x000000c500077211 */ /* 0x000fc400078f10ff */
[----:B------:R-:W-:Y:S02]  /*0b10*/  SHF.R.S32.HI R5, RZ, 0x4, R2 ;  /* 0x00000004ff057819 */ /* 0x000fe40000011402 */
[----:B------:R-:W-:Y:S02]  /*0b20*/  LEA.HI R6, R0, R197, RZ, 0x7 ;  /* 0x000000c500067211 */ /* 0x000fe400078f38ff */
[C---:B------:R-:W-:Y:S02]  /*0b30*/  LEA.HI R3, R2.reuse, R5, RZ, 0x1 ;  /* 0x0000000502037211 */ /* 0x040fe400078f08ff */
[----:B------:R-:W-:Y:S02]  /*0b40*/  LOP3.LUT R2, R2, 0xfffffff0, RZ, 0xc0, !PT ;  /* 0xfffffff002027812 */ /* 0x000fe400078ec0ff */
[----:B------:R-:W-:Y:S02]  /*0b50*/  LOP3.LUT R4, R3, 0x1ffffffe, RZ, 0xc0, !PT ;  /* 0x1ffffffe03047812 */ /* 0x000fe400078ec0ff */
[----:B------:R-:W-:Y:S01]  /*0b60*/  LEA.HI R3, R0, R197, RZ, 0x5 ;  /* 0x000000c500037211 */ /* 0x000fe200078f28ff */
[----:B------:R-:W-:Y:S01]  /*0b70*/  IMAD.IADD R2, R197, 0x1, -R2 ;  /* 0x00000001c5027824 */ /* 0x000fe200078e0a02 */
[----:B------:R-:W-:Y:S01]  /*0b80*/  LOP3.LUT R10, R7, 0xfffffffc, RZ, 0xc0, !PT ;  /* 0xfffffffc070a7812 */ /* 0x000fe200078ec0ff */
[----:B------:R-:W-:Y:S01]  /*0b90*/  IMAD.IADD R5, R5, 0x1, -R4 ;  /* 0x0000000105057824 */ /* 0x000fe200078e0a04 */
[----:B------:R-:W-:-:S02]  /*0ba0*/  SHF.R.S32.HI R4, RZ, 0x5, R3 ;  /* 0x00000005ff047819 */ /* 0x000fc40000011403 */
[----:B------:R-:W-:Y:S01]  /*0bb0*/  SHF.R.S32.HI R3, RZ, 0x1f, R3 ;  /* 0x0000001fff037819 */ /* 0x000fe20000011403 */
[----:B------:R-:W-:Y:S01]  /*0bc0*/  IMAD.IADD R10, R197, 0x1, -R10 ;  /* 0x00000001c50a7824 */ /* 0x000fe200078e0a0a */
[----:B------:R-:W-:Y:S01]  /*0bd0*/  LOP3.LUT R8, R6, 0xffffff80, RZ, 0xc0, !PT ;  /* 0xffffff8006087812 */ /* 0x000fe200078ec0ff */
[----:B------:R-:W-:Y:S01]  /*0be0*/  IMAD.SHL.U32 R5, R5, 0x8, RZ ;  /* 0x0000000805057824 */ /* 0x000fe200078e00ff */
[----:B------:R-:W-:Y:S02]  /*0bf0*/  LEA.HI R3, R3, R4, RZ, 0x2 ;  /* 0x0000000403037211 */ /* 0x000fe400078f10ff */
[----:B------:R-:W-:Y:S01]  /*0c00*/  SHF.R.S32.HI R193, RZ, 0x7, R6 ;  /* 0x00000007ffc17819 */ /* 0x000fe20000011406 */
[----:B------:R-:W-:Y:S01]  /*0c10*/  IMAD.IADD R8, R197, 0x1, -R8 ;  /* 0x00000001c5087824 */ /* 0x000fe200078e0a08 */
[----:B------:R-:W-:Y:S02]  /*0c20*/  LOP3.LUT R3, R3, 0x3ffffc, RZ, 0xc0, !PT ;  /* 0x003ffffc03037812 */ /* 0x000fe400078ec0ff */
[--C-:B------:R-:W-:Y:S01]  /*0c30*/  SHF.R.S32.HI R7, RZ, 0x1f, R2.reuse ;  /* 0x0000001fff077819 */ /* 0x100fe20000011402 */
[----:B------:R-:W-:Y:S01]  /*0c40*/  IMAD R12, R193, 0x100, R2 ;  /* 0x00000100c10c7824 */ /* 0x000fe200078e0202 */
[----:B------:R-:W-:Y:S01]  /*0c50*/  LEA.HI R11, R10, R10, RZ, 0x1 ;  /* 0x0000000a0a0b7211 */ /* 0x000fe200078f08ff */
[----:B------:R-:W-:Y:S01]  /*0c60*/  IMAD.IADD R3, R4, 0x1, -R3 ;  /* 0x0000000104037824 */ /* 0x000fe200078e0a03 */
[----:B------:R-:W-:-:S02]  /*0c70*/  LEA.HI R9, R7, R2, RZ, 0x3 ;  /* 0x0000000207097211 */ /* 0x000fc400078f18ff */
[----:B------:R-:W-:Y:S01]  /*0c80*/  SHF.R.S32.HI R7, RZ, 0x1f, R8 ;  /* 0x0000001fff077819 */ /* 0x000fe20000011408 */
[----:B------:R-:W-:Y:S01]  /*0c90*/  IMAD R12, R3, 0x10, R12 ;  /* 0x00000010030c7824 */ /* 0x000fe200078e020c */
[----:B------:R-:W-:Y:S02]  /*0ca0*/  LOP3.LUT R13, R11, 0x1ffffffe, RZ, 0xc0, !PT ;  /* 0x1ffffffe0b0d7812 */ /* 0x000fe400078ec0ff */
[-C--:B------:R-:W-:Y:S01]  /*0cb0*/  LEA.HI R3, R7, R8.reuse, RZ, 0x2 ;  /* 0x0000000807037211 */ /* 0x080fe200078f10ff */
[----:B------:R-:W-:Y:S01]  /*0cc0*/  IMAD.U32 R196, R12, 0x40, R5 ;  /* 0x000000400cc47824 */ /* 0x000fe200078e0005 */
[----:B------:R-:W-:Y:S01]  /*0cd0*/  LOP3.LUT R11, R9, 0xfffffff8, RZ, 0xc0, !PT ;  /* 0xfffffff8090b7812 */ /* 0x000fe200078ec0ff */
[----:B------:R-:W-:Y:S01]  /*0ce0*/  IMAD.IADD R185, R10, 0x1, -R13 ;  /* 0x000000010ab97824 */ /* 0x000fe200078e0a0d */
[----:B------:R-:W-:Y:S01]  /*0cf0*/  LOP3.LUT R13, R3, 0x7ffffffc, RZ, 0xc0, !PT ;  /* 0x7ffffffc030d7812 */ /* 0x000fe200078ec0ff */
[----:B------:R-:W-:Y:S01]  /*0d00*/  IMAD.SHL.U32 R9, R9, 0x40, RZ ;  /* 0x0000004009097824 */ /* 0x000fe200078e00ff */
[----:B------:R-:W-:Y:S01]  /*0d10*/  LEA.HI R7, R7, R8, RZ, 0x5 ;  /* 0x0000000807077211 */ /* 0x000fe200078f28ff */
[----:B------:R-:W-:Y:S01]  /*0d20*/  IMAD.IADD R11, R2, 0x1, -R11 ;  /* 0x00000001020b7824 */ /* 0x000fe200078e0a0b */
[----:B------:R-:W-:Y:S01]  /*0d30*/  SHF.R.S32.HI R2, RZ, 0x2, R3 ;  /* 0x00000002ff027819 */ /* 0x000fe20000011403 */
[----:B------:R-:W-:Y:S01]  /*0d40*/  IMAD.IADD R13, R8, 0x1, -R13 ;  /* 0x00000001080d7824 */ /* 0x000fe200078e0a0d */
[----:B------:R-:W-:Y:S01]  /*0d50*/  SHF.R.S32.HI R3, RZ, 0x1f, R3 ;  /* 0x0000001fff037819 */ /* 0x000fe20000011403 */
[----:B------:R-:W-:Y:S01]  /*0d60*/  IMAD.SHL.U32 R8, R11, 0x40, RZ ;  /* 0x000000400b087824 */ /* 0x000fe200078e00ff */
[----:B------:R-:W-:-:S02]  /*0d70*/  LOP3.LUT R9, R9, 0x7ffffe00, RZ, 0xc0, !PT ;  /* 0x7ffffe0009097812 */ /* 0x000fc400078ec0ff */
[----:B------:R-:W-:Y:S02]  /*0d80*/  LEA.HI R3, R3, R2, RZ, 0x3 ;  /* 0x0000000203037211 */ /* 0x000fe400078f18ff */
[----:B------:R-:W-:Y:S01]  /*0d90*/  LOP3.LUT R8, R8, 0x1c0, RZ, 0xc0, !PT ;  /* 0x000001c008087812 */ /* 0x000fe200078ec0ff */
[----:B------:R-:W-:Y:S01]  /*0da0*/  IMAD R9, R4, 0x400, R9 ;  /* 0x0000040004097824 */ /* 0x000fe200078e0209 */
[----:B------:R-:W-:Y:S02]  /*0db0*/  LOP3.LUT R3, R3, 0xfffffff8, RZ, 0xc0, !PT ;  /* 0xfffffff803037812 */ /* 0x000fe400078ec0ff */
[----:B------:R-:W-:Y:S02]  /*0dc0*/  LOP3.LUT R5, R8, 0x8, R5, 0xf8, !PT ;  /* 0x0000000808057812 */ /* 0x000fe400078ef805 */
[----:B------:R-:W-:Y:S01]  /*0dd0*/  SHF.R.U32.HI R8, RZ, 0x3, R8 ;  /* 0x00000003ff087819 */ /* 0x000fe20000011608 */
[----:B------:R-:W-:Y:S01]  /*0de0*/  IMAD.IADD R16, R2, 0x1, -R3 ;  /* 0x0000000102107824 */ /* 0x000fe200078e0a03 */
[----:B------:R-:W-:-:S02]  /*0df0*/  LEA.HI R0, R0, R197, RZ, 0x3 ;  /* 0x000000c500007211 */ /* 0x000fc400078f18ff */
[----:B------:R-:W-:Y:S02]  /*0e00*/  LOP3.LUT R8, R5, R8, RZ, 0x3c, !PT ;  /* 0x0000000805087212 */ /* 0x000fe400078e3cff */
[----:B------:R-:W-:Y:S02]  /*0e10*/  LOP3.LUT R2, R0, 0xfffffff8, RZ, 0xc0, !PT ;  /* 0xfffffff800027812 */ /* 0x000fe400078ec0ff */
[----:B------:R-:W-:Y:S01]  /*0e20*/  R2P PR, R11, 0x6 ;  /* 0x000000060b007804 */ /* 0x000fe20000000000 */
[----:B------:R-:W-:Y:S01]  /*0e30*/  IMAD.IADD R8, R9, 0x1, R8 ;  /* 0x0000000109087824 */ /* 0x000fe200078e0208 */
[----:B------:R-:W-:Y:S01]  /*0e40*/  LEA.HI R6, R6, R193, RZ, 0x1 ;  /* 0x000000c106067211 */ /* 0x000fe200078f08ff */
[----:B------:R-:W-:Y:S01]  /*0e50*/  IMAD.IADD R191, R197, 0x1, -R2 ;  /* 0x00000001c5bf7824 */ /* 0x000fe200078e0a02 */
[----:B------:R-:W-:Y:S01]  /*0e60*/  SHF.R.S32.HI R7, RZ, 0x5, R7 ;  /* 0x00000005ff077819 */ /* 0x000fe20000011407 */
[----:B------:R-:W-:Y:S01]  /*0e70*/  IMAD.SHL.U32 R2, R13, 0x2, RZ ;  /* 0x000000020d027824 */ /* 0x000fe200078e00ff */
        /* <DEDUP_REMOVED lines=28> */
.L_x_5668:
[----:B------:R-:W-:Y:S01]  /*1040*/  ULDC.64 UR8, c[0x0][0xa28] ;  /* 0x00028a0000087ab9 */ /* 0x000fe20000000a00 */
[----:B------:R-:W-:Y:S01]  /*1050*/  ULDC UR4, c[0x0][0x424] ;  /* 0x0001090000047ab9 */ /* 0x000fe20000000800 */
[----:B------:R-:W-:-:S04]  /*1060*/  UISETP.NE.U32.AND UP0, UPT, UR8, URZ, UPT ;  /* 0x0000003f0800728c */ /* 0x000fc8000bf05070 */
[----:B------:R-:W-:-:S03]  /*1070*/  UISETP.NE.AND.EX UP0, UPT, UR9, URZ, UPT, UP0 ;  /* 0x0000003f0900728c */ /* 0x000fc6000bf05300 */
[----:B------:R-:W-:Y:S02]  /*1080*/  ULDC.64 UR8, c[0x0][0xa18] ;  /* 0x0002860000087ab9 */ /* 0x000fe40000000a00 */
[----:B------:R-:W-:Y:S01]  /*1090*/  UISETP.NE.U32.AND UP1, UPT, UR8, URZ, UPT ;  /* 0x0000003f0800728c */ /* 0x000fe2000bf25070 */
[----:B------:R-:W-:-:S03]  /*10a0*/  PLOP3.LUT P0, PT, PT, PT, UP0, 0x80, 0x0 ;  /* 0x000000000000781c */ /* 0x000fc60003f0f008 */
[----:B------:R-:W-:-:S03]  /*10b0*/  UISETP.NE.AND.EX UP1, UPT, UR9, URZ, UPT, UP1 ;  /* 0x0000003f0900728c */ /* 0x000fc6000bf25310 */
[----:B------:R-:W-:Y:S02]  /*10c0*/  @UP0 ULDC.64 UR8, c[0x0][0xa28] ;  /* 0x00028a0000080ab9 */ /* 0x000fe40000000a00 */
[----:B------:R-:W-:Y:S01]  /*10d0*/  @UP0 UIMAD.WIDE UR8, UR6, 0x4, UR8 ;  /* 0x00000004060808a5 */ /* 0x000fe2000f8e0208 */
[----:B------:R-:W-:-:S05]  /*10e0*/  PLOP3.LUT P2, PT, PT, PT, UP1, 0x80, 0x0 ;  /* 0x000000000000781c */ /* 0x000fca0003f4f018 */
[----:B------:R-:W-:Y:S01]  /*10f0*/  @UP1 ULDC.64 UR10, c[0x0][0xa18] ;  /* 0x00028600000a1ab9 */ /* 0x000fe20000000a00 */
[----:B0-23--:R-:W-:Y:S02]  /*1100*/  IMAD.U32 R4, RZ, RZ, UR8 ;  /* 0x00000008ff047e24 */ /* 0x00dfe4000f8e00ff */
[----:B------:R-:W-:Y:S01]  /*1110*/  IMAD.U32 R5, RZ, RZ, UR9 ;  /* 0x00000009ff057e24 */ /* 0x000fe2000f8e00ff */
[----:B------:R-:W-:-:S04]  /*1120*/  @UP1 UIMAD.WIDE UR8, UR6, 0x4, UR10 ;  /* 0x00000004060818a5 */ /* 0x000fc8000f8e020a */
[----:B------:R-:W2:Y:S02]  /*1130*/  @P0 LDG.E R4, desc[UR40][R4.64] ;  /* 0x0000002804040981 */ /* 0x000ea4000c1e1900 */
[----:B-1----:R-:W-:Y:S02]  /*1140*/  IMAD.U32 R6, RZ, RZ, UR8 ;  /* 0x00000008ff067e24 */ /* 0x002fe4000f8e00ff */
[----:B----4-:R-:W-:Y:S01]  /*1150*/  IMAD.U32 R7, RZ, RZ, UR9 ;  /* 0x00000009ff077e24 */ /* 0x010fe2000f8e00ff */
[----:B------:R-:W-:-:S04]  /*1160*/  ULDC.64 UR8, c[0x0][0x418] ;  /* 0x0001060000087ab9 */ /* 0x000fc80000000a00 */
[----:B------:R-:W3:Y:S01]  /*1170*/  @P2 LDG.E R6, desc[UR40][R6.64] ;  /* 0x0000002806062981 */ /* 0x000ee2000c1e1900 */
[----:B------:R-:W-:Y:S01]  /*1180*/  UISETP.NE.U32.AND UP0, UPT, UR8, URZ, UPT ;  /* 0x0000003f0800728c */ /* 0x000fe2000bf05070 */
[----:B------:R-:W-:Y:S01]  /*1190*/  UMOV UR49, URZ ;  /* 0x0000003f00317c82 */ /* 0x000fe20008000000 */
[----:B------:R-:W-:Y:S02]  /*11a0*/  ULDC UR51, c[0x0][0x288] ;  /* 0x0000a20000337ab9 */ /* 0x000fe40000000800 */
[----:B------:R-:W-:Y:S01]  /*11b0*/  UISETP.NE.AND.EX UP0, UPT, UR9, URZ, UPT, UP0 ;  /* 0x0000003f0900728c */ /* 0x000fe2000bf05300 */
[----:B------:R-:W-:Y:S02]  /*11c0*/  UMOV UR44, UR7 ;  /* 0x00000007002c7c82 */ /* 0x000fe40008000000 */
[----:B------:R-:W-:Y:S01]  /*11d0*/  ULDC.64 UR8, c[0x0][0xa20] ;  /* 0x0002880000087ab9 */ /* 0x000fe20000000a00 */
[----:B------:R-:W-:Y:S01]  /*11e0*/  USEL UR4, UR4, 0x1, UP0 ;  /* 0x0000000104047887 */ /* 0x000fe20008000000 */
[----:B------:R-:W-:Y:S01]  /*11f0*/  ISETP.NE.U32.AND P1, PT, RZ, UR8, PT ;  /* 0x00000008ff007c0c */ /* 0x000fe2000bf25070 */
[----:B------:R-:W-:-:S02]  /*1200*/  ULDC UR8, c[0x0][0x2f0] ;  /* 0x0000bc0000087ab9 */ /* 0x000fc40000000800 */
[----:B------:R-:W-:Y:S01]  /*1210*/  UIMAD UR4, UR4, UR8, URZ ;  /* 0x00000008040472a4 */ /* 0x000fe2000f8e023f */
[----:B------:R-:W-:Y:S02]  /*1220*/  ISETP.NE.AND.EX P1, PT, RZ, UR9, PT, P1 ;  /* 0x00000009ff007c0c */ /* 0x000fe4000bf25310 */
[----:B--2---:R-:W-:Y:S02]  /*1230*/  @P0 R2UR UR49, R4 ;  /* 0x00000000043102ca */ /* 0x004fe400000e0000 */
[----:B---3--:R-:W-:Y:S01]  /*1240*/  @P2 R2UR UR51, R6 ;  /* 0x00000000063322ca */ /* 0x008fe200000e0000 */
[----:B------:R-:W-:-:S14]  /*1250*/  @P2 BRA `(.L_x_5561) ;  /* 0x0000000000342947 */ /* 0x000fdc0003800000 */
[----:B------:R-:W-:Y:S02]  /*1260*/  ULDC.64 UR8, c[0x0][0xa00] ;  /* 0x0002800000087ab9 */ /* 0x000fe40000000a00 */
[----:B------:R-:W-:-:S04]  /*1270*/  ISETP.NE.U32.AND P0, PT, RZ, UR8, PT ;  /* 0x00000008ff007c0c */ /* 0x000fc8000bf05070 */
[----:B------:R-:W-:-:S13]  /*1280*/  ISETP.NE.AND.EX P0, PT, RZ, UR9, PT, P0 ;  /* 0x00000009ff007c0c */ /* 0x000fda000bf05300 */
[----:B------:R-:W-:Y:S05]  /*1290*/  @!P0 BRA `(.L_x_5561) ;  /* 0x0000000000248947 */ /* 0x000fea0003800000 */
[----:B------:R-:W-:Y:S02]  /*12a0*/  ULDC.64 UR8, c[0x0][0xa00] ;  /* 0x0002800000087ab9 */ /* 0x000fe40000000a00 */
        /* <DEDUP_REMOVED lines=8> */
.L_x_5561:
[----:B------:R-:W-:Y:S01]  /*1330*/  UMOV UR43, UR6 ;  /* 0x00000006002b7c82 */ /* 0x000fe20008000000 */
[----:B------:R-:W-:Y:S05]  /*1340*/  @!P1 BRA `(.L_x_5562) ;  /* 0x00000000001c9947 */ /* 0x000fea0003800000 */
[----:B------:R-:W-:Y:S02]  /*1350*/  ULDC.64 UR8, c[0x0][0xa20] ;  /* 0x0002880000087ab9 */ /* 0x000fe40000000a00 */
[----:B------:R-:W-:-:S06]  /*1360*/  UIMAD.WIDE UR6, UR6, 0x4, UR8 ;  /* 0x00000004060678a5 */ /* 0x000fcc000f8e0208 */
[----:B------:R-:W-:Y:S02]  /*1370*/  IMAD.U32 R4, RZ, RZ, UR6 ;  /* 0x00000006ff047e24 */ /* 0x000fe4000f8e00ff */
[----:B------:R-:W-:-:S05]  /*1380*/  IMAD.U32 R5, RZ, RZ, UR7 ;  /* 0x00000007ff057e24 */ /* 0x000fca000f8e00ff */
[----:B------:R-:W2:Y:S02]  /*1390*/  LDG.E R4, desc[UR40][R4.64] ;  /* 0x0000002804047981 */ /* 0x000ea4000c1e1900 */
[----:B--2---:R-:W-:Y:S01]  /*13a0*/  R2UR UR4, R4 ;  /* 0x00000000040472ca */ /* 0x004fe200000e0000 */
[----:B------:R-:W-:-:S14]  /*13b0*/  BRA `(.L_x_5563) ;  /* 0x0000000000347947 */ /* 0x000fdc0003800000 */
.L_x_5562:
        /* <DEDUP_REMOVED lines=13> */
.L_x_5563:
[----:B------:R-:W-:Y:S02]  /*1490*/  UISETP.NE.AND UP0, UPT, UR47, 0x1, UPT ;  /* 0x000000012f00788c */ /* 0x000fe4000bf05270 */
[----:B------:R-:W-:Y:S02]  /*14a0*/  UIADD3 UR49, -UR49, UR4, URZ ;  /* 0x0000000431317290 */ /* 0x000fe4000fffe13f */
[----:B------:R-:W-:Y:S02]  /*14b0*/  USHF.L.U32 UR42, UR5, 0x6, URZ ;  /* 0x00000006052a7899 */ /* 0x000fe4000800063f */
[----:B------:R-:W-:Y:S01]  /*14c0*/  UIADD3 UR4, UR49, 0x3f, URZ ;  /* 0x0000003f31047890 */ /* 0x000fe2000fffe03f */
[----:B------:R-:W-:-:S03]  /*14d0*/  PLOP3.LUT P0, PT, PT, PT, UP0, 0x80, 0x0 ;  /* 0x000000000000781c */ /* 0x000fc60003f0f008 */
[----:B------:R-:W-:-:S04]  /*14e0*/  USHF.R.S32.HI UR6, URZ, 0x1f, UR4 ;  /* 0x0000001f3f067899 */ /* 0x000fc80008011404 */
[----:B------:R-:W-:-:S04]  /*14f0*/  ULEA.HI UR6, UR6, UR4, URZ, 0x6 ;  /* 0x0000000406067291 */ /* 0x000fc8000f8f303f */
[----:B------:R-:W-:Y:S02]  /*1500*/  USHF.R.S32.HI UR6, URZ, 0x6, UR6 ;  /* 0x000000063f067899 */ /* 0x000fe40008011406 */
[----:B------:R-:W-:Y:S10]  /*1510*/  @!P0 BRA `(.L_x_5564) ;  /* 0x0000002000348947 */ /* 0x000ff40003800000 */
[----:B------:R-:W0:Y:S01]  /*1520*/  LDC.64 R8, c[0x0][0x9e0] ;  /* 0x00027800ff087b82 */ /* 0x000e220000000a00 */
[----:B------:R-:W-:Y:S01]  /*1530*/  ULDC UR4, c[0x0][0x448] ;  /* 0x0001120000047ab9 */ /* 0x000fe20000000800 */
[----:B------:R-:W-:Y:S02]  /*1540*/  UIADD3 UR7, UR42, 0x3f, URZ ;  /* 0x0000003f2a077890 */ /* 0x000fe4000fffe03f */
[----:B------:R-:W-:Y:S02]  /*1550*/  UISETP.NE.AND UP0, UPT, UR4, 0x1, UPT ;  /* 0x000000010400788c */ /* 0x000fe4000bf05270 */
[----:B------:R-:W-:-:S09]  /*1560*/  UIADD3 UR8, UR49, 0x1, -UR51 ;  /* 0x0000000131087890 */ /* 0x000fd2000fffe833 */
[----:B------:R-:W-:Y:S01]  /*1570*/  @UP0 ULDC UR4, c[0x0][0x44c] ;  /* 0x0001130000040ab9 */ /* 0x000fe20000000800 */
[----:B------:R-:W-:Y:S01]  /*1580*/  @UP0 ULDC UR9, c[0x0][0x450] ;  /* 0x0001140000090ab9 */ /* 0x000fe20000000800 */
[----:B------:R-:W-:-:S04]  /*1590*/  UIMAD.WIDE.U32 UR4, UR7, UR4, URZ ;  /* 0x00000004070472a5 */ /* 0x000fc8000f8e003f */
[----:B------:R-:W-:Y:S01]  /*15a0*/  @UP0 USHF.R.U32.HI UR7, URZ, UR9, UR5 ;  /* 0x000000093f070299 */ /* 0x000fe20008011605 */
[----:B0-----:R-:W-:-:S03]  /*15b0*/  ISETP.GE.AND P1, PT, R9, 0x1, PT ;  /* 0x000000010900780c */ /* 0x001fc60003f26270 */
[----:B------:R-:W-:-:S06]  /*15c0*/  UIADD3 UR7, UR8, UR7, URZ ;  /* 0x0000000708077290 */ /* 0x000fcc000fffe03f */
[----:B------:R-:W-:-:S04]  /*15d0*/  VIADD R0, R8, UR7 ;  /* 0x0000000708007c36 */ /* 0x000fc80008000000 */
[----:B------:R-:W-:Y:S05]  /*15e0*/  @!P1 BRA `(.L_x_5565) ;  /* 0x0000000000449947 */ /* 0x000fea0003800000 */
[----:B------:R-:W-:Y:S01]  /*15f0*/  ISETP.LT.AND P0, PT, RZ, UR7, PT ;  /* 0x00000007ff007c0c */ /* 0x000fe2000bf01270 */
[----:B------:R-:W-:-:S06]  /*1600*/  UIADD3 UR4, UR7, -0x1, URZ ;  /* 0xffffffff07047890 */ /* 0x000fcc000fffe03f */
[----:B------:R-:W-:-:S06]  /*1610*/  IMAD.U32 R3, RZ, RZ, UR4 ;  /* 0x00000004ff037e24 */ /* 0x000fcc000f8e00ff */
[----:B------:R-:W-:Y:S05]  /*1620*/  @P0 BRA `(.L_x_5566) ;  /* 0x00000000001c0947 */ /* 0x000fea0003800000 */
[----:B------:R-:W-:Y:S01]  /*1630*/  ISETP.NE.AND P0, PT, R9, 0x1, PT ;  /* 0x000000010900780c */ /* 0x000fe20003f05270 */
[----:B------:R-:W-:-:S12]  /*1640*/  IMAD R3, RZ, RZ, -UR7 ;  /* 0x80000007ff037e24 */ /* 0x000fd8000f8e02ff */
[----:B------:R-:W0:Y:S02]  /*1650*/  @P0 LDC.64 R4, c[0x0][0x9e8] ;  /* 0x00027a00ff040b82 */ /* 0x000e240000000a00 */
[----:B0-----:R-:W-:-:S05]  /*1660*/  @P0 IMAD.HI.U32 R4, R3, R4, RZ ;  /* 0x0000000403040227 */ /* 0x001fca00078e00ff */
[----:B------:R-:W-:-:S04]  /*1670*/  @P0 SHF.R.U32.HI R3, RZ, R5, R4 ;  /* 0x00000005ff030219 */ /* 0x000fc80000011604 */
[----:B------:R-:W-:Y:S01]  /*1680*/  LOP3.LUT R3, RZ, R3, RZ, 0x33, !PT ;  /* 0x00000003ff037212 */ /* 0x000fe200078e33ff */
[----:B------:R-:W-:Y:S06]  /*1690*/  BRA `(.L_x_5567) ;  /* 0x0000000000107947 */ /* 0x000fec0003800000 */
.L_x_5566:
[----:B------:R-:W-:-:S13]  /*16a0*/  ISETP.NE.AND P0, PT, R9, 0x1, PT ;  /* 0x000000010900780c */ /* 0x000fda0003f05270 */
[----:B------:R-:W0:Y:S02]  /*16b0*/  @P0 LDC.64 R4, c[0x0][0x9e8] ;  /* 0x00027a00ff040b82 */ /* 0x000e240000000a00 */
[----:B0-----:R-:W-:-:S05]  /*16c0*/  @P0 IMAD.HI.U32 R4, R3, R4, RZ ;  /* 0x0000000403040227 */ /* 0x001fca00078e00ff */
[----:B------:R-:W-:-:S07]  /*16d0*/  @P0 SHF.R.U32.HI R3, RZ, R5, R4 ;  /* 0x00000005ff030219 */ /* 0x000fce0000011604 */
.L_x_5567:
[----:B------:R-:W-:-:S05]  /*16e0*/  IMAD R3, R3, R9, R9 ;  /* 0x0000000903037224 */ /* 0x000fca00078e0209 */
[----:B------:R-:W-:-:S07]  /*16f0*/  VIMNMX R0, R0, R3, PT ;  /* 0x0000000300007248 */ /* 0x000fce0003fe0100 */
.L_x_5565:
[----:B------:R-:W-:Y:S01]  /*1700*/  @UP0 ULDC UR4, c[0x0][0x44c] ;  /* 0x0001130000040ab9 */ /* 0x000fe20000000800 */
[----:B------:R-:W-:Y:S01]  /*1710*/  VIADD R0, R0, 0x3f ;  /* 0x0000003f00007836 */ /* 0x000fe20000000000 */
[----:B------:R-:W-:Y:S01]  /*1720*/  UIMAD.WIDE.U32 UR4, UR42, UR4, URZ ;  /* 0x000000042a0472a5 */ /* 0x000fe2000f8e003f */
[----:B------:R-:W-:Y:S01]  /*1730*/  @UP0 ULDC UR8, c[0x0][0x450] ;  /* 0x0001140000080ab9 */ /* 0x000fe20000000800 */
[----:B------:R-:W-:Y:S02]  /*1740*/  UMOV UR7, UR42 ;  /* 0x0000002a00077c82 */ /* 0x000fe40008000000 */
[----:B------:R-:W-:Y:S01]  /*1750*/  @UP0 USHF.R.U32.HI UR7, URZ, UR8, UR5 ;  /* 0x000000083f070299 */ /* 0x000fe20008011605 */
[----:B------:R-:W-:Y:S02]  /*1760*/  SHF.R.S32.HI R3, RZ, 0x1f, R0 ;  /* 0x0000001fff037819 */ /* 0x000fe40000011400 */
[----:B------:R-:W-:Y:S01]  /*1770*/  ULDC UR4, c[0x0][0x9dc] ;  /* 0x0002770000047ab9 */ /* 0x000fe20000000800 */
[----:B------:R-:W-:Y:S01]  /*1780*/  UIADD3 UR49, UR7, UR49, -UR51 ;  /* 0x0000003107317290 */ /* 0x000fe2000fffe833 */
[----:B------:R-:W-:-:S03]  /*1790*/  LEA.HI R3, R3, R0, RZ, 0x6 ;  /* 0x0000000003037211 */ /* 0x000fc600078f30ff */
[----:B------:R-:W-:Y:S01]  /*17a0*/  UIADD3 UR4, UR49, -UR4, URZ ;  /* 0x8000000431047290 */ /* 0x000fe2000fffe03f */
[----:B------:R-:W-:-:S04]  /*17b0*/  SHF.R.S32.HI R3, RZ, 0x6, R3 ;  /* 0x00000006ff037819 */ /* 0x000fc80000011403 */
[----:B------:R-:W-:Y:S01]  /*17c0*/  VIMNMX R5, R3, UR6, PT ;  /* 0x0000000603057c48 */ /* 0x000fe2000bfe0100 */
[----:B------:R-:W-:Y:S01]  /*17d0*/  IMAD.U32 R3, RZ, RZ, UR4 ;  /* 0x00000004ff037e24 */ /* 0x000fe2000f8e00ff */
[----:B------:R-:W-:Y:S06]  /*17e0*/  @!P1 BRA `(.L_x_5568) ;  /* 0x0000000000409947 */ /* 0x000fec0003800000 */
[----:B------:R-:W-:-:S05]  /*17f0*/  IMAD.U32 R0, RZ, RZ, UR49 ;  /* 0x00000031ff007e24 */ /* 0x000fca000f8e00ff */
        /* <DEDUP_REMOVED lines=9> */
.L_x_5569:
[----:B------:R-:W-:-:S13]  /*1890*/  ISETP.NE.AND P0, PT, R9, 0x1, PT ;  /* 0x000000010900780c */ /* 0x000fda0003f05270 */
[----:B------:R-:W0:Y:S02]  /*18a0*/  @P0 LDC.64 R6, c[0x0][0x9e8] ;  /* 0x00027a00ff060b82 */ /* 0x000e240000000a00 */
[----:B0-----:R-:W-:-:S05]  /*18b0*/  @P0 IMAD.HI.U32 R4, R0, R6, RZ ;  /* 0x0000000600040227 */ /* 0x001fca00078e00ff */
[----:B------:R-:W-:-:S07]  /*18c0*/  @P0 SHF.R.U32.HI R0, RZ, R7, R4 ;  /* 0x00000007ff000219 */ /* 0x000fce0000011604 */
.L_x_5570:
[----:B------:R-:W-:-:S05]  /*18d0*/  IMAD R0, R0, R9, RZ ;  /* 0x0000000900007224 */ /* 0x000fca00078e02ff */
[----:B------:R-:W-:-:S07]  /*18e0*/  VIMNMX R3, R3, R0, !PT ;  /* 0x0000000003037248 */ /* 0x000fce0007fe0100 */
.L_x_5568:
        /* <DEDUP_REMOVED lines=69> */
[----:B------:R-:W-:Y:S01]  /*1d40*/  IMAD.MOV.U32 R12, RZ, RZ, RZ ;  /* 0x000000ffff0c7224 */ /* 0x000fe200078e00ff */
[----:B------:R-:W-:Y:S01]  /*1d50*/  CS2R R26, SRZ ;  /* 0x00000000001a7805 */ /* 0x000fe2000001ff00 */
[----:B------:R-:W-:Y:S02]  /*1d60*/  IMAD.MOV.U32 R169, RZ, RZ, RZ ;  /* 0x000000ffffa97224 */ /* 0x000fe400078e00ff */
[----:B------:R-:W-:Y:S02]  /*1d70*/  IMAD.MOV.U32 R14, RZ, RZ, RZ ;  /* 0x000000ffff0e7224 */ /* 0x000fe400078e00ff */
        /* <DEDUP_REMOVED lines=16> */
.L_x_5572:
[----:B------:R-:W-:Y:S01]  /*1e80*/  ULEA UR21, UR37, UR46, 0x3 ;  /* 0x0000002e25157291 */ /* 0x000fe2000f8e183f */
[----:B------:R-:W-:-:S05]  /*1e90*/  IMAD.U32 R0, RZ, RZ, UR38 ;  /* 0x00000026ff007e24 */ /* 0x000fca000f8e00ff */
[----:B------:R-:W-:-:S04]  /*1ea0*/  SHF.L.U32 R0, R0, 0x1f, RZ ;  /* 0x0000001f00007819 */ /* 0x000fc800000006ff */
[----:B------:R-:W0:Y:S02]  /*1eb0*/  SYNCS.PHASECHK.TRANS64.TRYWAIT P1, [UR21+0x28c50], R0 ;  /* 0x028c5000ff0075a7 */ /* 0x000e240008020155 */
[----:B0-----:R-:W-:Y:S05]  /*1ec0*/  @!P1 BRA `(.L_x_5573) ;  /* 0x00000160003c9947 */ /* 0x001fea0003800000 */
.L_x_5817:
        /* <DEDUP_REMOVED lines=45> */
.L_x_5579:
        /* <DEDUP_REMOVED lines=143> */
.L_x_5575:
[----:B------:R-:W-:Y:S01]  /*2a90*/  ULEA UR21, UR37, UR46, 0x3 ;  /* 0x0000002e25157291 */ /* 0x000fe2000f8e183f */
[----:B------:R-:W-:-:S05]  /*2aa0*/  IMAD.U32 R0, RZ, RZ, UR38 ;  /* 0x00000026ff007e24 */ /* 0x000fca000f8e00ff */
[----:B------:R-:W-:-:S04]  /*2ab0*/  SHF.L.U32 R0, R0, 0x1f, RZ ;  /* 0x0000001f00007819 */ /* 0x000fc800000006ff */
[----:B------:R0:W1:Y:S01]  /*2ac0*/  SYNCS.PHASECHK.TRANS64.TRYWAIT P1, [UR21+0x28c50], R0 ;  /* 0x028c5000ff0075a7 */ /* 0x0000620008020155 */
[----:B------:R-:W-:Y:S05]  /*2ad0*/  @!P0 BRA `(.L_x_5576) ;  /* 0x0000000000048947 */ /* 0x000fea0003800000 */
[----:B------:R-:W-:Y:S01]  /*2ae0*/  BPT.TRAP 0x1 ;  /* 0x000000040000795c */ /* 0x000fe20000300000 */
.L_x_5576:
[----:B-1----:R-:W-:Y:S05]  /*2af0*/  @P1 BRA `(.L_x_5577) ;  /* 0x0000000000081947 */ /* 0x002fea0003800000 */
[----:B------:R-:W1:Y:S02]  /*2b00*/  SYNCS.PHASECHK.TRANS64.TRYWAIT P1, [UR21+0x28c50], R0 ;  /* 0x028c5000ff0075a7 */ /* 0x000e640008020155 */
[----:B-1----:R-:W-:Y:S05]  /*2b10*/  @!P1 BRA `(.L_x_5578) ;  /* 0x0000015400409947 */ /* 0x002fea0003800000 */
.L_x_5577:
        /* <DEDUP_REMOVED lines=29> */
.L_x_5574:
        /* <DEDUP_REMOVED lines=144> */
.L_x_5564:
[----:B------:R-:W-:Y:S01]  /*35f0*/  ULDC UR4, c[0x0][0x448] ;  /* 0x0001120000047ab9 */ /* 0x000fe20000000800 */
[----:B------:R-:W-:Y:S02]  /*3600*/  UIADD3 UR7, UR42, 0x3f, URZ ;  /* 0x0000003f2a077890 */ /* 0x000fe4000fffe03f */
[----:B------:R-:W-:Y:S02]  /*3610*/  UISETP.NE.AND UP0, UPT, UR4, 0x1, UPT ;  /* 0x000000010400788c */ /* 0x000fe4000bf05270 */
[----:B------:R-:W-:Y:S01]  /*3620*/  UIADD3 UR10, UR49, 0x1, -UR51 ;  /* 0x00000001310a7890 */ /* 0x000fe2000fffe833 */
[----:B------:R-:W-:Y:S02]  /*3630*/  ULDC.64 UR4, c[0x0][0x9e0] ;  /* 0x0002780000047ab9 */ /* 0x000fe40000000a00 */
[----:B------:R-:W-:-:S06]  /*3640*/  UISETP.GE.AND UP1, UPT, UR5, 0x1, UPT ;  /* 0x000000010500788c */ /* 0x000fcc000bf26270 */
[----:B------:R-:W-:Y:S01]  /*3650*/  @UP0 ULDC UR8, c[0x0][0x44c] ;  /* 0x0001130000080ab9 */ /* 0x000fe20000000800 */
[----:B------:R-:W-:Y:S01]  /*3660*/  @UP0 ULDC UR11, c[0x0][0x450] ;  /* 0x00011400000b0ab9 */ /* 0x000fe20000000800 */
[----:B------:R-:W-:Y:S01]  /*3670*/  UIMAD.WIDE.U32 UR8, UR7, UR8, URZ ;  /* 0x00000008070872a5 */ /* 0x000fe2000f8e003f */
[----:B------:R-:W-:-:S03]  /*3680*/  PLOP3.LUT P1, PT, PT, PT, UP1, 0x80, 0x0 ;  /* 0x000000000000781c */ /* 0x000fc60003f2f018 */
[----:B------:R-:W-:-:S04]  /*3690*/  @UP0 USHF.R.U32.HI UR7, URZ, UR11, UR9 ;  /* 0x0000000b3f070299 */ /* 0x000fc80008011609 */
[----:B------:R-:W-:-:S04]  /*36a0*/  UIADD3 UR7, UR10, UR7, URZ ;  /* 0x000000070a077290 */ /* 0x000fc8000fffe03f */
[----:B------:R-:W-:-:S06]  /*36b0*/  UIADD3 UR4, UR7, UR4, URZ ;  /* 0x0000000407047290 */ /* 0x000fcc000fffe03f */
[----:B------:R-:W-:Y:S01]  /*36c0*/  IMAD.U32 R0, RZ, RZ, UR4 ;  /* 0x00000004ff007e24 */ /* 0x000fe2000f8e00ff */
[----:B------:R-:W-:Y:S06]  /*36d0*/  @!P1 BRA `(.L_x_5580) ;  /* 0x0000000000409947 */ /* 0x000fec0003800000 */
        /* <DEDUP_REMOVED lines=10> */
.L_x_5581:
[----:B------:R-:W-:-:S11]  /*3780*/  UISETP.NE.AND UP1, UPT, UR5, 0x1, UPT ;  /* 0x000000010500788c */ /* 0x000fd6000bf25270 */
[----:B------:R-:W-:Y:S02]  /*3790*/  @UP1 ULDC.64 UR10, c[0x0][0x9e8] ;  /* 0x00027a00000a1ab9 */ /* 0x000fe40000000a00 */
[----:B------:R-:W-:-:S04]  /*37a0*/  UIMAD.WIDE.U32 UR8, UR4, UR10, URZ ;  /* 0x0000000a040872a5 */ /* 0x000fc8000f8e003f */
[----:B------:R-:W-:-:S12]  /*37b0*/  @UP1 USHF.R.U32.HI UR4, URZ, UR11, UR9 ;  /* 0x0000000b3f041299 */ /* 0x000fd80008011609 */
.L_x_5582:
[----:B------:R-:W-:-:S06]  /*37c0*/  UIMAD UR4, UR4, UR5, UR5 ;  /* 0x00000005040472a4 */ /* 0x000fcc000f8e0205 */
[----:B------:R-:W-:-:S07]  /*37d0*/  VIMNMX R0, R0, UR4, PT ;  /* 0x0000000400007c48 */ /* 0x000fce000bfe0100 */
.L_x_5580:
[----:B------:R-:W-:Y:S01]  /*37e0*/  VIADD R0, R0, 0x3f ;  /* 0x0000003f00007836 */ /* 0x000fe20000000000 */
[----:B------:R-:W-:Y:S01]  /*37f0*/  @UP0 ULDC UR8, c[0x0][0x44c] ;  /* 0x0001130000080ab9 */ /* 0x000fe20000000800 */
[----:B------:R-:W-:Y:S01]  /*3800*/  @UP0 ULDC UR7, c[0x0][0x450] ;  /* 0x0001140000070ab9 */ /* 0x000fe20000000800 */
[----:B------:R-:W-:Y:S02]  /*3810*/  UIMAD.WIDE.U32 UR8, UR42, UR8, URZ ;  /* 0x000000082a0872a5 */ /* 0x000fe4000f8e003f */
[----:B------:R-:W-:Y:S01]  /*3820*/  SHF.R.S32.HI R3, RZ, 0x1f, R0 ;  /* 0x0000001fff037819 */ /* 0x000fe20000011400 */
[----:B------:R-:W-:Y:S01]  /*3830*/  UMOV UR4, UR42 ;  /* 0x0000002a00047c82 */ /* 0x000fe20008000000 */
[----:B------:R-:W-:Y:S02]  /*3840*/  @UP0 USHF.R.U32.HI UR4, URZ, UR7, UR9 ;  /* 0x000000073f040299 */ /* 0x000fe40008011609 */
[----:B------:R-:W-:Y:S01]  /*3850*/  LEA.HI R3, R3, R0, RZ, 0x6 ;  /* 0x0000000003037211 */ /* 0x000fe200078f30ff */
[----:B------:R-:W-:Y:S01]  /*3860*/  ULDC UR8, c[0x0][0x9dc] ;  /* 0x0002770000087ab9 */ /* 0x000fe20000000800 */
[----:B------:R-:W-:-:S02]  /*3870*/  UIADD3 UR4, UR4, UR49, -UR51 ;  /* 0x0000003104047290 */ /* 0x000fc4000fffe833 */
[----:B------:R-:W-:Y:S02]  /*3880*/  SHF.R.S32.HI R3, RZ, 0x6, R3 ;  /* 0x00000006ff037819 */ /* 0x000fe40000011403 */
[----:B------:R-:W-:Y:S02]  /*3890*/  UIADD3 UR8, UR4, -UR8, URZ ;  /* 0x8000000804087290 */ /* 0x000fe4000fffe03f */
[----:B------:R-:W-:Y:S01]  /*38a0*/  VIMNMX R168, R3, UR6, PT ;  /* 0x0000000603a87c48 */ /* 0x000fe2000bfe0100 */
[----:B------:R-:W-:Y:S09]  /*38b0*/  @!P1 BRA `(.L_x_5583) ;  /* 0x0000000000449947 */ /* 0x000ff20003800000 */
        /* <DEDUP_REMOVED lines=10> */
.L_x_5584:
[----:B------:R-:W-:-:S11]  /*3960*/  UISETP.NE.AND UP0, UPT, UR5, 0x1, UPT ;  /* 0x000000010500788c */ /* 0x000fd6000bf05270 */
[----:B------:R-:W-:Y:S02]  /*3970*/  @UP0 ULDC.64 UR10, c[0x0][0x9e8] ;  /* 0x00027a00000a0ab9 */ /* 0x000fe40000000a00 */
[----:B------:R-:W-:-:S04]  /*3980*/  UIMAD.WIDE.U32 UR6, UR4, UR10, URZ ;  /* 0x0000000a040672a5 */ /* 0x000fc8000f8e003f */
[----:B------:R-:W-:-:S12]  /*3990*/  @UP0 USHF.R.U32.HI UR4, URZ, UR11, UR7 ;  /* 0x0000000b3f040299 */ /* 0x000fd80008011607 */
.L_x_5585:
[----:B------:R-:W-:-:S04]  /*39a0*/  UIMAD UR4, UR4, UR5, URZ ;  /* 0x00000005040472a4 */ /* 0x000fc8000f8e023f */
[----:B------:R-:W-:-:S04]  /*39b0*/  UISETP.LT.AND UP0, UPT, UR8, UR4, UPT ;  /* 0x000000040800728c */ /* 0x000fc8000bf01270 */
[----:B------:R-:W-:-:S12]  /*39c0*/  USEL UR8, UR8, UR4, !UP0 ;  /* 0x0000000408087287 */ /* 0x000fd8000c000000 */
.L_x_5583:
[----:B------:R-:W-:Y:S01]  /*39d0*/  USHF.R.S32.HI UR4, URZ, 0x1f, UR8 ;  /* 0x0000001f3f047899 */ /* 0x000fe20008011408 */
[----:B------:R-:W-:Y:S01]  /*39e0*/  PLOP3.LUT P0, PT, PT, PT, PT, 0x80, 0x0 ;  /* 0x000000000000781c */ /* 0x000fe20003f0f070 */
[----:B------:R-:W-:Y:S01]  /*39f0*/  IMAD.MOV.U32 R0, RZ, RZ, RZ ;  /* 0x000000ffff007224 */ /* 0x000fe200078e00ff */
[----:B------:R-:W-:Y:S01]  /*3a00*/  CS2R R150, SRZ ;  /* 0x0000000000967805 */ /* 0x000fe2000001ff00 */
[----:B------:R-:W-:Y:S01]  /*3a10*/  ULEA.HI UR4, UR4, UR8, URZ, 0x6 ;  /* 0x0000000804047291 */ /* 0x000fe2000f8f303f */
[----:B------:R-:W-:Y:S01]  /*3a20*/  IMAD.MOV.U32 R3, RZ, RZ, RZ ;  /* 0x000000ffff037224 */ /* 0x000fe200078e00ff */
[----:B------:R-:W-:Y:S02]  /*3a30*/  CS2R R148, SRZ ;  /* 0x0000000000947805 */ /* 0x000fe4000001ff00 */
[----:B------:R-:W-:Y:S01]  /*3a40*/  CS2R R146, SRZ ;  /* 0x0000000000927805 */ /* 0x000fe2000001ff00 */
[----:B------:R-:W-:Y:S01]  /*3a50*/  USHF.R.S32.HI UR4, URZ, 0x6, UR4 ;  /* 0x000000063f047899 */ /* 0x000fe20008011404 */
[----:B------:R-:W-:-:S02]  /*3a60*/  CS2R R144, SRZ ;  /* 0x0000000000907805 */ /* 0x000fc4000001ff00 */
[----:B------:R-:W-:Y:S02]  /*3a70*/  CS2R R142, SRZ ;  /* 0x00000000008e7805 */ /* 0x000fe4000001ff00 */
[----:B------:R-:W-:Y:S01]  /*3a80*/  CS2R R140, SRZ ;  /* 0x00000000008c7805 */ /* 0x000fe2000001ff00 */
[----:B------:R-:W-:Y:S01]  /*3a90*/  UISETP.LT.AND UP0, UPT, URZ, UR4, UPT ;  /* 0x000000043f00728c */ /* 0x000fe2000bf01270 */
[----:B------:R-:W-:Y:S02]  /*3aa0*/  CS2R R138, SRZ ;  /* 0x00000000008a7805 */ /* 0x000fe4000001ff00 */
[----:B------:R-:W-:Y:S02]  /*3ab0*/  CS2R R136, SRZ ;  /* 0x0000000000887805 */ /* 0x000fe4000001ff00 */
[----:B------:R-:W-:Y:S01]  /*3ac0*/  CS2R R134, SRZ ;  /* 0x0000000000867805 */ /* 0x000fe2000001ff00 */
[----:B------:R-:W-:Y:S01]  /*3ad0*/  USEL UR48, URZ, UR4, !UP0 ;  /* 0x000000043f307287 */ /* 0x000fe2000c000000 */
[----:B------:R-:W-:-:S02]  /*3ae0*/  CS2R R132, SRZ ;  /* 0x0000000000847805 */ /* 0x000fc4000001ff00 */
[----:B------:R-:W-:Y:S02]  /*3af0*/  CS2R R130, SRZ ;  /* 0x0000000000827805 */ /* 0x000fe4000001ff00 */
[----:B------:R-:W-:Y:S02]  /*3b00*/  CS2R R128, SRZ ;  /* 0x0000000000807805 */ /* 0x000fe4000001ff00 */
[----:B------:R-:W-:Y:S02]  /*3b10*/  CS2R R126, SRZ ;  /* 0x00000000007e7805 */ /* 0x000fe4000001ff00 */
[----:B------:R-:W-:Y:S02]  /*3b20*/  CS2R R124, SRZ ;  /* 0x00000000007c7805 */ /* 0x000fe4000001ff00 */
[----:B------:R-:W-:Y:S02]  /*3b30*/  ISETP.GT.AND P1, PT, R168, UR48, PT ;  /* 0x00000030a8007c0c */ /* 0x000fe4000bf24270 */
        /* <DEDUP_REMOVED lines=48> */
[----:B------:R-:W-:Y:S01]  /*3e40*/  CS2R R26, SRZ ;  /* 0x00000000001a7805 */ /* 0x000fe2000001ff00 */
[----:B------:R-:W-:Y:S02]  /*3e50*/  IMAD.MOV.U32 R169, RZ, RZ, RZ ;  /* 0x000000ffffa97224 */ /* 0x000fe400078e00ff */
[----:B------:R-:W-:-:S02]  /*3e60*/  IMAD.MOV.U32 R14, RZ, RZ, RZ ;  /* 0x000000ffff0e7224 */ /* 0x000fc400078e00ff */
        /* <DEDUP_REMOVED lines=32> */
.L_x_5586:
        /* <DEDUP_REMOVED lines=9> */
.L_x_5818:
[----:B------:R-:W-:Y:S05]  /*4100*/  @!P0 BRA `(.L_x_5588) ;  /* 0x0000000000048947 */ /* 0x000fea0003800000 */
[----:B------:R-:W-:Y:S01]  /*4110*/  BPT.TRAP 0x1 ;  /* 0x000000040000795c */ /* 0x000fe20000300000 */
.L_x_5588:
[----:B------:R-:W-:Y:S02]  /*4120*/  IMAD.U32 R7, RZ, RZ, UR37 ;  /* 0x00000025ff077e24 */ /* 0x000fe4000f8e00ff */
[----:B------:R-:W-:-:S03]  /*4130*/  IMAD.U32 R8, RZ, RZ, UR38 ;  /* 0x00000026ff087e24 */ /* 0x000fc6000f8e00ff */
[----:B------:R-:W-:Y:S02]  /*4140*/  LEA R7, R7, UR46, 0x3 ;  /* 0x0000002e07077c11 */ /* 0x000fe4000f8e18ff */
[----:B------:R-:W-:-:S04]  /*4150*/  SHF.L.U32 R8, R8, 0x1f, RZ ;  /* 0x0000001f08087819 */ /* 0x000fc800000006ff */
[----:B------:R1:W2:Y:S01]  /*4160*/  SYNCS.PHASECHK.TRANS64.TRYWAIT P1, [R7+URZ+0x28c30], R8 ;  /* 0x028c3008070075a7 */ /* 0x0002a2000802017f */
[----:B------:R-:W-:Y:S05]  /*4170*/  @!P0 BRA `(.L_x_5589) ;  /* 0x0000000000048947 */ /* 0x000fea0003800000 */
[----:B------:R-:W-:Y:S01]  /*4180*/  BPT.TRAP 0x1 ;  /* 0x000000040000795c */ /* 0x000fe20000300000 */
.L_x_5589:
[----:B--2---:R-:W-:Y:S05]  /*4190*/  @P1 BRA `(.L_x_5590) ;  /* 0x0000000000081947 */ /* 0x004fea0003800000 */
[----:B------:R-:W2:Y:S02]  /*41a0*/  SYNCS.PHASECHK.TRANS64.TRYWAIT P1, [R7+URZ+0x28c30], R8 ;  /* 0x028c3008070075a7 */ /* 0x000ea4000802017f */
[----:B--2---:R-:W-:Y:S05]  /*41b0*/  @!P1 BRA `(.L_x_5591) ;  /* 0x0000013c00c89947 */ /* 0x004fea0003800000 */
.L_x_5590:
        /* <DEDUP_REMOVED lines=15> */
[----:B------:R-:W-:Y:S01]  /*42b0*/  VIADD R3, R185, UR42 ;  /* 0x0000002ab9037c36 */ /* 0x000fe20008000000 */
[----:B------:R-:W-:Y:S01]  /*42c0*/  UMOV UR7, 0x40000040 ;  /* 0x4000004000077882 */ /* 0x000fe20000000000 */
[----:B------:R-:W-:Y:S01]  /*42d0*/  UMOV UR5, 0x40000040 ;  /* 0x4000004000057882 */ /* 0x000fe20000000000 */
[----:B------:R-:W-:Y:S01]  /*42e0*/  ULOP3.LUT UR4, UR4, 0x3fff, URZ, 0xc0, !UPT ;  /* 0x00003fff04047892 */ /* 0x000fe2000f8ec03f */
[----:B------:R-:W-:Y:S01]  /*42f0*/  IMAD.MOV.U32 R4, RZ, RZ, R3 ;  /* 0x000000ffff047224 */ /* 0x000fe200078e0003 */
[----:B------:R-:W-:Y:S01]  /*4300*/  UMOV UR11, 0x40000040 ;  /* 0x40000040000b7882 */ /* 0x000fe20000000000 */
[----:B------:R-:W-:Y:S01]  /*4310*/  UMOV UR9, 0x40000040 ;  /* 0x4000004000097882 */ /* 0x000fe20000000000 */
[----:B------:R-:W-:-:S02]  /*4320*/  ULEA UR18, UR37, UR18, 0x9 ;  /* 0x0000001225127291 */ /* 0x000fc4000f8e483f */
[----:B------:R-:W-:Y:S02]  /*4330*/  ULOP3.LUT UR16, UR4, 0x10000, URZ, 0xfc, !UPT ;  /* 0x0001000004107892 */ /* 0x000fe4000f8efc3f */
[----:B------:R-:W-:Y:S02]  /*4340*/  UIADD3 UR6, UR18, 0x2, URZ ;  /* 0x0000000212067890 */ /* 0x000fe4000fffe03f */
[----:B------:R-:W-:Y:S02]  /*4350*/  UIADD3 UR4, UR16, 0x2, URZ ;  /* 0x0000000210047890 */ /* 0x000fe4000fffe03f */
[----:B------:R-:W-:Y:S02]  /*4360*/  UIADD3 UR10, UR18, 0x4, URZ ;  /* 0x00000004120a7890 */ /* 0x000fe4000fffe03f */
[----:B------:R-:W-:Y:S02]  /*4370*/  UIADD3 UR8, UR16, 0x4, URZ ;  /* 0x0000000410087890 */ /* 0x000fe4000fffe03f */
[----:B------:R-:W-:Y:S01]  /*4380*/  HGMMA.64x64x16.F32 R24, gdesc[UR16], RZ, !UPT, gsb0 ;  /* 0x00e00000101879f0 */ /* 0x000fe2000c0008ff */
[----:B------:R-:W-:-:S02]  /*4390*/  UIADD3 UR14, UR18, 0x6, URZ ;  /* 0x00000006120e7890 */ /* 0x000fc4000fffe03f */
[----:B------:R-:W-:Y:S01]  /*43a0*/  UIADD3 UR12, UR16, 0x6, URZ ;  /* 0x00000006100c7890 */ /* 0x000fe2000fffe03f */
[----:B------:R-:W-:Y:S01]  /*43b0*/  UMOV UR15, 0x40000040 ;  /* 0x40000040000f7882 */ /* 0x000fe20000000000 */
[----:B------:R-:W-:Y:S01]  /*43c0*/  UMOV UR13, 0x40000040 ;  /* 0x40000040000d7882 */ /* 0x000fe20000000000 */
[----:B------:R-:W-:Y:S02]  /*43d0*/  ULDC UR20, c[0x0][0x9dc] ;  /* 0x0002770000147ab9 */ /* 0x000fe40000000800 */
[----:B------:R-:W-:Y:S01]  /*43e0*/  ULOP3.LUT UR20, URZ, UR20, URZ, 0x33, !UPT ;  /* 0x000000143f147292 */ /* 0x000fe2000f8e333f */
[----:B------:R-:W-:Y:S02]  /*43f0*/  WARPGROUP.DEPBAR.LE gsb0, 0x0 ;  /* 0x00008000000079c5 */ /* 0x000fe40000010000 */
[----:B------:R-:W-:-:S06]  /*4400*/  WARPGROUP.ARRIVE ;  /* 0x00000000000079c5 */ /* 0x000fcc0000000000 */
[----:B------:R-:W-:Y:S01]  /*4410*/  HGMMA.64x64x16.F32 R24, gdesc[UR4], R24, gsb0 ;  /* 0x00e00000041879f0 */ /* 0x000fe20008000818 */
[----:B------:R-:W-:Y:S01]  /*4420*/  ULDC UR7, c[0x0][0x448] ;  /* 0x0001120000077ab9 */ /* 0x000fe20000000800 */
[----:B------:R-:W-:Y:S01]  /*4430*/  ULDC UR6, c[0x0][0x9d8] ;  /* 0x0002760000067ab9 */ /* 0x000fe20000000800 */
[----:B------:R-:W-:-:S06]  /*4440*/  UISETP.NE.AND UP0, UPT, UR7, 0x1, UPT ;  /* 0x000000010700788c */ /* 0x000fcc000bf05270 */
[----:B------:R-:W-:Y:S02]  /*4450*/  PLOP3.LUT P2, PT, PT, PT, UP0, 0x80, 0x0 ;  /* 0x000000000000781c */ /* 0x000fe40003f4f008 */
[----:B------:R-:W-:-:S03]  /*4460*/  PLOP3.LUT P3, PT, PT, PT, UP0, 0x80, 0x0 ;  /* 0x000000000000781c */ /* 0x000fc60003f6f008 */
[----:B------:R-:W-:-:S08]  /*4470*/  @UP0 ULDC UR7, c[0x0][0x44c] ;  /* 0x0001130000070ab9 */ /* 0x000fd00000000800 */
[----:B------:R-:W-:Y:S01]  /*4480*/  @P2 IMAD.HI.U32 R5, R3, UR7, RZ ;  /* 0x0000000703052c27 */ /* 0x000fe2000f8e00ff */
[----:B------:R-:W-:-:S03]  /*4490*/  @UP0 ULDC UR7, c[0x0][0x450] ;  /* 0x0001140000070ab9 */ /* 0x000fc60000000800 */
[----:B------:R-:W-:Y:S01]  /*44a0*/  @!P1 VIADD R3, R7, 0x28c40 ;  /* 0x00028c4007039836 */ /* 0x000fe20000000000 */
[----:B------:R-:W-:Y:S01]  /*44b0*/  @P3 SHF.R.U32.HI R4, RZ, UR7, R5 ;  /* 0x00000007ff043c19 */ /* 0x000fe20008011605 */
[----:B------:R-:W-:-:S03]  /*44c0*/  IMAD.MOV.U32 R5, RZ, RZ, -0x40 ;  /* 0xffffffc0ff057424 */ /* 0x000fc600078e00ff */
[----:B------:R-:W-:Y:S01]  /*44d0*/  @!P1 PRMT R3, RZ, 0x654, R3 ;  /* 0x00000654ff039816 */ /* 0x000fe20000000003 */
[----:B------:R-:W0:Y:S01]  /*44e0*/  SHFL.IDX PT, R9, R4, RZ, 0x1c1f ;  /* 0x001c1fff04097589 */ /* 0x000e2200000e0000 */
[----:B------:R-:W-:Y:S02]  /*44f0*/  WARPGROUP.DEPBAR.LE gsb0, 0x0 ;  /* 0x00008000000079c5 */ /* 0x000fe40000010000 */
[----:B------:R-:W-:-:S06]  /*4500*/  WARPGROUP.ARRIVE ;  /* 0x00000000000079c5 */ /* 0x000fcc0000000000 */
[----:B------:R-:W-:Y:S03]  /*4510*/  HGMMA.64x64x16.F32 R24, gdesc[UR8], R24, gsb0 ;  /* 0x00e00000081879f0 */ /* 0x000fe60008000818 */
[----:B------:R-:W-:Y:S02]  /*4520*/  WARPGROUP.DEPBAR.LE gsb0, 0x0 ;  /* 0x00008000000079c5 */ /* 0x000fe40000010000 */
[----:B------:R-:W-:-:S06]  /*4530*/  WARPGROUP.ARRIVE ;  /* 0x00000000000079c5 */ /* 0x000fcc0000000000 */
[----:B------:R-:W-:Y:S01]  /*4540*/  HGMMA.64x64x16.F32 R24, gdesc[UR12], R24, gsb0 ;  /* 0x00e000000c1879f0 */ /* 0x000fe20008000818 */
[----:B------:R-:W-:Y:S02]  /*4550*/  ULDC.64 UR14, c[0x0][0x9e0] ;  /* 0x00027800000e7ab9 */ /* 0x000fe40000000a00 */
[----:B------:R-:W-:-:S06]  /*4560*/  UISETP.GE.AND UP1, UPT, UR15, 0x1, UPT ;  /* 0x000000010f00788c */ /* 0x000fcc000bf26270 */
[----:B------:R-:W-:Y:S01]  /*4570*/  PLOP3.LUT P2, PT, PT, PT, UP1, 0x40, 0x0 ;  /* 0x000000000000781c */ /* 0x000fe20003f4e818 */
[----:B------:R-:W-:Y:S02]  /*4580*/  WARPGROUP.DEPBAR.LE gsb0, 0x0 ;  /* 0x00008000000079c5 */ /* 0x000fe40000010000 */
        /* <DEDUP_REMOVED lines=8> */
[----:B---3--:R-:W-:-:S02]  /*4610*/  IMAD R3, R168, R5, 0x41 ;  /* 0x00000041a8037424 */ /* 0x008fc400078e0205 */
        /* <DEDUP_REMOVED lines=20> */
[----:B------:R-:W-:Y:S01]  /*4760*/  IADD3 R5, -R2, UR49, R3 ;  /* 0x0000003102057c10 */ /* 0x000fe2000fffe103 */
[----:B------:R-:W-:Y:S01]  /*4770*/  FMUL.FTZ R31, R31, UR6 ;  /* 0x000000061f1f7c20 */ /* 0x000fe20008410000 */
[----:B------:R-:W3:Y:S01]  /*4780*/  MUFU.TANH R24, R24 ;  /* 0x0000001800187308 */ /* 0x000ee20000002400 */
[----:B------:R-:W-:Y:S01]  /*4790*/  FMUL.FTZ R35, R35, UR6 ;  /* 0x0000000623237c20 */ /* 0x000fe20008410000 */
[----:B------:R-:W-:Y:S01]  /*47a0*/  FMUL.FTZ R30, R30, UR6 ;  /* 0x000000061e1e7c20 */ /* 0x000fe20008410000 */
[----:B------:R-:W-:Y:S01]  /*47b0*/  FMUL.FTZ R34, R34, UR6 ;  /* 0x0000000622227c20 */ /* 0x000fe20008410000 */
[----:B------:R-:W-:-:S02]  /*47c0*/  VIADD R5, R5, -UR51 ;  /* 0x8000003305057c36 */ /* 0x000fc40008000000 */
[----:B------:R-:W-:Y:S02]  /*47d0*/  FMUL.FTZ R38, R38, UR6 ;  /* 0x0000000626267c20 */ /* 0x000fe40008410000 */
        /* <DEDUP_REMOVED lines=28> */
[----:B-----5:R-:W-:-:S07]  /*49a0*/  LEA R31, R168, 0xffffffc0, 0x6 ;  /* 0xffffffc0a81f7811 */ /* 0x020fce00078e30ff */
[----:B------:R5:W0:Y:S01]  /*49b0*/  MUFU.TANH R10, R30 ;  /* 0x0000001e000a7308 */ /* 0x000a220000002400 */
[----:B-1----:R-:W-:-:S07]  /*49c0*/  VIADD R35, R5, UR14 ;  /* 0x0000000e05237c36 */ /* 0x002fce0008000000 */
[----:B------:R1:W2:Y:S01]  /*49d0*/  MUFU.TANH R12, R34 ;  /* 0x00000022000c7308 */ /* 0x0002a20000002400 */
[----:B-----5:R-:W-:-:S07]  /*49e0*/  IADD3 R30, -R2, UR49, -R31 ;  /* 0x00000031021e7c10 */ /* 0x020fce000fffe91f */
[----:B------:R5:W2:Y:S01]  /*49f0*/  MUFU.TANH R14, R38 ;  /* 0x00000026000e7308 */ /* 0x000aa20000002400 */
[----:B-1----:R-:W-:-:S04]  /*4a00*/  VIADD R34, R5, UR20 ;  /* 0x0000001405227c36 */ /* 0x002fc80008000000 */
[----:B0-----:R-:W-:Y:S02]  /*4a10*/  IMAD.IADD R5, R34, 0x1, R9 ;  /* 0x0000000122057824 */ /* 0x001fe400078e0209 */
[----:B-----5:R-:W-:Y:S01]  /*4a20*/  VIADD R38, R3, 0xffffffff ;  /* 0xffffffff03267836 */ /* 0x020fe20000000000 */
[----:B------:R-:W-:Y:S01]  /*4a30*/  VIADDMNMX R3, R9, R35, R30, PT ;  /* 0x0000002309037246 */ /* 0x000fe2000380011e */
[----:B---34-:R-:W-:Y:S06]  /*4a40*/  @P2 BRA `(.L_x_5592) ;  /* 0x00000000005c2947 */ /* 0x018fec0003800000 */
[----:B------:R-:W-:Y:S01]  /*4a50*/  IMAD.U32 R6, RZ, RZ, UR51 ;  /* 0x00000033ff067e24 */ /* 0x000fe2000f8e00ff */
[----:B------:R-:W-:Y:S04]  /*4a60*/  BSSY B0, `(.L_x_5593) ;  /* 0x0000011000007945 */ /* 0x000fe80003800000 */
[----:B------:R-:W-:-:S04]  /*4a70*/  IADD3 R6, -R6, UR49, R9 ;  /* 0x0000003106067c10 */ /* 0x000fc8000fffe109 */
[----:B------:R-:W-:-:S13]  /*4a80*/  ISETP.GT.AND P2, PT, R6, -0x1, PT ;  /* 0xffffffff0600780c */ /* 0x000fda0003f44270 */
[----:B------:R-:W-:Y:S05]  /*4a90*/  @P2 BRA `(.L_x_5594) ;  /* 0x0000000000202947 */ /* 0x000fea0003800000 */
[----:B------:R-:W-:Y:S01]  /*4aa0*/  UISETP.NE.AND UP2, UPT, UR15, 0x1, UPT ;  /* 0x000000010f00788c */ /* 0x000fe2000bf45270 */
[----:B------:R-:W-:-:S05]  /*4ab0*/  LOP3.LUT R6, RZ, R6, RZ, 0x33, !PT ;  /* 0x00000006ff067212 */ /* 0x000fca00078e33ff */
[----:B------:R-:W-:-:S05]  /*4ac0*/  PLOP3.LUT P2, PT, PT, PT, UP2, 0x80, 0x0 ;  /* 0x000000000000781c */ /* 0x000fca0003f4f028 */
[----:B------:R-:W-:-:S08]  /*4ad0*/  @UP2 ULDC.64 UR6, c[0x0][0x9e8] ;  /* 0x00027a0000062ab9 */ /* 0x000fd00000000a00 */
[----:B------:R-:W-:-:S05]  /*4ae0*/  @P2 IMAD.HI.U32 R9, R6, UR6, RZ ;  /* 0x0000000606092c27 */ /* 0x000fca000f8e00ff */
[----:B------:R-:W-:-:S04]  /*4af0*/  @P2 SHF.R.U32.HI R6, RZ, UR7, R9 ;  /* 0x00000007ff062c19 */ /* 0x000fc80008011609 */
[----:B------:R-:W-:Y:S01]  /*4b00*/  LOP3.LUT R6, RZ, R6, RZ, 0x33, !PT ;  /* 0x00000006ff067212 */ /* 0x000fe200078e33ff */
[----:B------:R-:W-:Y:S06]  /*4b10*/  BRA `(.L_x_5595) ;  /* 0x0000000000147947 */ /* 0x000fec0003800000 */
.L_x_5594:
[----:B------:R-:W-:-:S06]  /*4b20*/  UISETP.NE.AND UP2, UPT, UR15, 0x1, UPT ;  /* 0x000000010f00788c */ /* 0x000fcc000bf45270 */
[----:B------:R-:W-:-:S05]  /*4b30*/  PLOP3.LUT P2, PT, PT, PT, UP2, 0x80, 0x0 ;  /* 0x000000000000781c */ /* 0x000fca0003f4f028 */
[----:B------:R-:W-:-:S08]  /*4b40*/  @UP2 ULDC.64 UR6, c[0x0][0x9e8] ;  /* 0x00027a0000062ab9 */ /* 0x000fd00000000a00 */
[----:B------:R-:W-:-:S05]  /*4b50*/  @P2 IMAD.HI.U32 R9, R6, UR6, RZ ;  /* 0x0000000606092c27 */ /* 0x000fca000f8e00ff */
[----:B------:R-:W-:-:S07]  /*4b60*/  @P2 SHF.R.U32.HI R6, RZ, UR7, R9 ;  /* 0x00000007ff062c19 */ /* 0x000fce0008011609 */
.L_x_5595:
[----:B------:R-:W-:Y:S05]  /*4b70*/  BSYNC B0 ;  /* 0x0000000000007941 */ /* 0x000fea0003800000 */
.L_x_5593:
[----:B------:R-:W-:-:S04]  /*4b80*/  IMAD R9, R6, UR15, -R31 ;  /* 0x0000000f06097c24 */ /* 0x000fc8000f8e0a1f */
[----:B------:R-:W-:-:S05]  /*4b90*/  IMAD.IADD R6, R9, 0x1, -R2 ;  /* 0x0000000109067824 */ /* 0x000fca00078e0a02 */
[----:B------:R-:W-:Y:S02]  /*4ba0*/  VIMNMX R5, R5, R6, !PT ;  /* 0x0000000605057248 */ /* 0x000fe40007fe0100 */
[----:B------:R-:W-:-:S07]  /*4bb0*/  VIADDMNMX R3, R6, UR15, R3, PT ;  /* 0x0000000f06037c46 */ /* 0x000fce000b800103 */
.L_x_5592:
[C---:B------:R-:W-:Y:S02]  /*4bc0*/  ISETP.GE.AND P2, PT, R38.reuse, 0x2, PT ;  /* 0x000000022600780c */ /* 0x040fe40003f46270 */
[C---:B------:R-:W-:Y:S02]  /*4bd0*/  ISETP.GE.AND P6, PT, R38.reuse, 0xa, PT ;  /* 0x0000000a2600780c */ /* 0x040fe40003fc6270 */
[----:B------:R-:W-:Y:S02]  /*4be0*/  ISETP.GT.AND P4, PT, R5, 0x1, !P2 ;  /* 0x000000010500780c */ /* 0x000fe40005784270 */
[----:B------:R-:W-:Y:S02]  /*4bf0*/  ISETP.GE.AND P3, PT, R38, 0x9, PT ;  /* 0x000000092600780c */ /* 0x000fe40003f66270 */
[----:B------:R-:W-:Y:S02]  /*4c00*/  ISETP.LT.OR P4, PT, R3, 0x2, P4 ;  /* 0x000000020300780c */ /* 0x000fe40002781670 */
[----:B------:R-:W-:-:S02]  /*4c10*/  ISETP.GT.AND P5, PT, R5, 0x8, !P3 ;  /* 0x000000080500780c */ /* 0x000fc40005fa4270 */
[----:B------:R-:W-:Y:S02]  /*4c20*/  FSEL R42, R25, -INF , !P4 ;  /* 0xff800000192a7808 */ /* 0x000fe40006000000 */
[----:B------:R-:W-:Y:S02]  /*4c30*/  ISETP.GT.AND P4, PT, R5, 0x9, !P6 ;  /* 0x000000090500780c */ /* 0x000fe40007784270 */
[----:B------:R-:W-:Y:S02]  /*4c40*/  P2R R25, PR, RZ, 0x40 ;  /* 0x00000040ff197803 */ /* 0x000fe40000000000 */
        /* <DEDUP_REMOVED lines=68> */
[----:B------:R-:W-:Y:S02]  /*5090*/  PLOP3.LUT P6, PT, PT, PT, UP1, 0x40, 0x0 ;  /* 0x000000000000781c */ /* 0x000fe40003fce818 */
[----:B0-----:R-:W-:Y:S01]  /*50a0*/  VIADDMNMX R3, R5, R35, R30, PT ;  /* 0x0000002305037246 */ /* 0x001fe2000380011e */
[----:B------:R-:W-:-:S10]  /*50b0*/  IMAD.IADD R6, R34, 0x1, R5 ;  /* 0x0000000122067824 */ /* 0x000fd400078e0205 */
[----:B------:R-:W-:Y:S05]  /*50c0*/  @P6 BRA `(.L_x_5596) ;  /* 0x0000000000646947 */ /* 0x000fea0003800000 */
        /* <DEDUP_REMOVED lines=9> */
[----:B------:R-:W-:Y:S01]  /*5160*/  @P6 IMAD.HI.U32 R5, R4, UR6, RZ ;  /* 0x0000000604056c27 */ /* 0x000fe2000f8e00ff */
[----:B------:R-:W-:-:S13]  /*5170*/  PLOP3.LUT P6, PT, PT, PT, UP2, 0x80, 0x0 ;  /* 0x000000000000781c */ /* 0x000fda0003fcf028 */
[----:B------:R-:W-:-:S04]  /*5180*/  @P6 SHF.R.U32.HI R4, RZ, UR7, R5 ;  /* 0x00000007ff046c19 */ /* 0x000fc80008011605 */
[----:B------:R-:W-:Y:S01]  /*5190*/  LOP3.LUT R4, RZ, R4, RZ, 0x33, !PT ;  /* 0x00000004ff047212 */ /* 0x000fe200078e33ff */
[----:B------:R-:W-:Y:S06]  /*51a0*/  BRA `(.L_x_5599) ;  /* 0x0000000000187947 */ /* 0x000fec0003800000 */
.L_x_5598:
[----:B------:R-:W-:-:S06]  /*51b0*/  UISETP.NE.AND UP2, UPT, UR15, 0x1, UPT ;  /* 0x000000010f00788c */ /* 0x000fcc000bf45270 */
[----:B------:R-:W-:-:S05]  /*51c0*/  PLOP3.LUT P6, PT, PT, PT, UP2, 0x80, 0x0 ;  /* 0x000000000000781c */ /* 0x000fca0003fcf028 */
[----:B------:R-:W-:-:S08]  /*51d0*/  @UP2 ULDC.64 UR6, c[0x0][0x9e8] ;  /* 0x00027a0000062ab9 */ /* 0x000fd00000000a00 */
[----:B------:R-:W-:Y:S01]  /*51e0*/  @P6 IMAD.HI.U32 R5, R4, UR6, RZ ;  /* 0x0000000604056c27 */ /* 0x000fe2000f8e00ff */
[----:B------:R-:W-:-:S13]  /*51f0*/  PLOP3.LUT P6, PT, PT, PT, UP2, 0x80, 0x0 ;  /* 0x000000000000781c */ /* 0x000fda0003fcf028 */
[----:B------:R-:W-:-:S07]  /*5200*/  @P6 SHF.R.U32.HI R4, RZ, UR7, R5 ;  /* 0x00000007ff046c19 */ /* 0x000fce0008011605 */
.L_x_5599:
[----:B------:R-:W-:Y:S05]  /*5210*/  BSYNC B0 ;  /* 0x0000000000007941 */ /* 0x000fea0003800000 */
.L_x_5597:
[----:B------:R-:W-:-:S04]  /*5220*/  IMAD R5, R4, UR15, -R31 ;  /* 0x0000000f04057c24 */ /* 0x000fc8000f8e0a1f */
[----:B------:R-:W-:-:S05]  /*5230*/  IMAD.IADD R5, R5, 0x1, -R2 ;  /* 0x0000000105057824 */ /* 0x000fca00078e0a02 */
[----:B------:R-:W-:Y:S02]  /*5240*/  VIMNMX R6, R6, R5, !PT ;  /* 0x0000000506067248 */ /* 0x000fe40007fe0100 */
[----:B------:R-:W-:-:S07]  /*5250*/  VIADDMNMX R3, R5, UR15, R3, PT ;  /* 0x0000000f05037c46 */ /* 0x000fce000b800103 */
.L_x_5596:
[----:B------:R-:W-:Y:S01]  /*5260*/  BAR.SYNC.DEFER_BLOCKING 0xf, 0x100 ;  /* 0x03c4000000007b1d */ /* 0x000fe20000010000 */
[----:B------:R-:W-:Y:S02]  /*5270*/  ISETP.GT.AND P2, PT, R6, 0x1, !P2 ;  /* 0x000000010600780c */ /* 0x000fe40005744270 */
[----:B------:R-:W-:Y:S02]  /*5280*/  ISETP.NE.AND P6, PT, R9, RZ, PT ;  /* 0x000000ff0900720c */ /* 0x000fe40003fc5270 */
[----:B------:R-:W-:Y:S01]  /*5290*/  ISETP.LT.OR P2, PT, R3, 0x2, P2 ;  /* 0x000000020300780c */ /* 0x000fe20001741670 */
[----:B------:R-:W-:Y:S01]  /*52a0*/  ULDC UR10, c[0x0][0x988] ;  /* 0x00026200000a7ab9 */ /* 0x000fe20000000800 */
        /* <DEDUP_REMOVED lines=15> */
[----:B--2---:R-:W-:Y:S02]  /*53a0*/  FSEL R12, R12, -INF , !P2 ;  /* 0xff8000000c0c7808 */ /* 0x004fe40005000000 */
[----:B------:R-:W-:Y:S02]  /*53b0*/  ISETP.NE.AND P2, PT, R29, RZ, PT ;  /* 0x000000ff1d00720c */ /* 0x000fe40003f45270 */
[----:B------:R-:W-:Y:S02]  /*53c0*/  FMNMX.FTZ R5, R40, R5, !PT ;  /* 0x0000000528057209 */ /* 0x000fe40007810000 */
[C---:B------:R-:W-:Y:S02]  /*53d0*/  ISETP.GT.AND P2, PT, R6.reuse, 0x11, !P2 ;  /* 0x000000110600780c */ /* 0x040fe40005744270 */
[----:B------:R-:W-:Y:S02]  /*53e0*/  ISETP.GT.AND P3, PT, R6, 0x8, !P3 ;  /* 0x000000080600780c */ /* 0x000fe40005f64270 */
[----:B------:R-:W-:-:S02]  /*53f0*/  ISETP.LT.OR P2, PT, R3, 0x12, P2 ;  /* 0x000000120300780c */ /* 0x000fc40001741670 */
[----:B------:R-:W-:Y:S02]  /*5400*/  FMNMX.FTZ R5, R68, R5, !PT ;  /* 0x0000000544057209 */ /* 0x000fe40007810000 */
[----:B------:R-:W-:Y:S02]  /*5410*/  FSEL R13, R13, -INF , !P2 ;  /* 0xff8000000d0d7808 */ /* 0x000fe40005000000 */
[----:B------:R-:W-:Y:S02]  /*5420*/  ISETP.NE.AND P2, PT, R33, RZ, PT ;  /* 0x000000ff2100720c */ /* 0x000fe40003f45270 */
[----:B------:R-:W-:Y:S02]  /*5430*/  ISETP.LT.OR P3, PT, R3, 0x9, P3 ;  /* 0x000000090300780c */ /* 0x000fe40001f61670 */
[----:B------:R-:W-:Y:S02]  /*5440*/  ISETP.GT.AND P2, PT, R6, 0x18, !P2 ;  /* 0x000000180600780c */ /* 0x000fe40005744270 */
[----:B------:R-:W-:-:S02]  /*5450*/  FMNMX.FTZ R5, R44, R5, !PT ;  /* 0x000000052c057209 */ /* 0x000fc40007810000 */
[----:B------:R-:W-:Y:S02]  /*5460*/  ISETP.LT.OR P2, PT, R3, 0x19, P2 ;  /* 0x000000190300780c */ /* 0x000fe40001741670 */
[----:B------:R-:W-:Y:S02]  /*5470*/  FSEL R10, R10, -INF , !P3 ;  /* 0xff8000000a0a7808 */ /* 0x000fe40005800000 */
[----:B------:R-:W-:Y:S02]  /*5480*/  FSEL R14, R14, -INF , !P2 ;  /* 0xff8000000e0e7808 */ /* 0x000fe40005000000 */
[----:B------:R-:W-:Y:S02]  /*5490*/  ISETP.NE.AND P2, PT, R36, RZ, PT ;  /* 0x000000ff2400720c */ /* 0x000fe40003f45270 */
[----:B------:R-:W-:Y:S02]  /*54a0*/  ISETP.NE.AND P3, PT, R41, RZ, PT ;  /* 0x000000ff2900720c */ /* 0x000fe40003f65270 */
        /* <DEDUP_REMOVED lines=13> */
[C---:B------:R-:W-:Y:S02]  /*5580*/  ISETP.GT.AND P4, PT, R6.reuse, 0x31, !P4 ;  /* 0x000000310600780c */ /* 0x040fe40006784270 */
[C---:B------:R-:W-:Y:S02]  /*5590*/  ISETP.GT.AND P2, PT, R6.reuse, 0x21, !P2 ;  /* 0x000000210600780c */ /* 0x040fe40005744270 */
[----:B------:R-:W-:Y:S02]  /*55a0*/  ISETP.GT.AND P5, PT, R6, 0x38, !P5 ;  /* 0x000000380600780c */ /* 0x000fe40006fa4270 */
[C---:B------:R-:W-:Y:S02]  /*55b0*/  ISETP.LT.OR P2, PT, R3.reuse, 0x22, P2 ;  /* 0x000000220300780c */ /* 0x040fe40001741670 */
[----:B------:R-:W-:Y:S02]  /*55c0*/  ISETP.LT.OR P4, PT, R3, 0x32, P4 ;  /* 0x000000320300780c */ /* 0x000fe40002781670 */
[----:B------:R-:W-:-:S02]  /*55d0*/  FSEL R21, R21, -INF , !P2 ;  /* 0xff80000015157808 */ /* 0x000fc40005000000 */
[C---:B------:R-:W-:Y:S02]  /*55e0*/  ISETP.GT.AND P2, PT, R6.reuse, 0x28, !P3 ;  /* 0x000000280600780c */ /* 0x040fe40005f44270 */
[----:B------:R-:W-:Y:S02]  /*55f0*/  ISETP.NE.AND P3, PT, R45, RZ, PT ;  /* 0x000000ff2d00720c */ /* 0x000fe40003f65270 */
[----:B------:R-:W-:Y:S02]  /*5600*/  ISETP.LT.OR P2, PT, R3, 0x29, P2 ;  /* 0x000000290300780c */ /* 0x000fe40001741670 */
[----:B------:R-:W-:Y:S02]  /*5610*/  ISETP.GT.AND P3, PT, R6, 0x30, !P3 ;  /* 0x000000300600780c */ /* 0x000fe40005f64270 */
[----:B------:R-:W-:Y:S02]  /*5620*/  FSEL R24, R46, -INF , !P2 ;  /* 0xff8000002e187808 */ /* 0x000fe40005000000 */
[----:B------:R-:W-:-:S02]  /*5630*/  ISETP.GT.AND P2, PT, R6, RZ, !P6 ;  /* 0x000000ff0600720c */ /* 0x000fc40007744270 */
[----:B------:R-:W-:Y:S02]  /*5640*/  ISETP.NE.AND P6, PT, R38, RZ, PT ;  /* 0x000000ff2600720c */ /* 0x000fe40003fc5270 */
[C---:B------:R-:W-:Y:S02]  /*5650*/  ISETP.LT.OR P2, PT, R3.reuse, 0x1, P2 ;  /* 0x000000010300780c */ /* 0x040fe40001741670 */
[----:B------:R-:W-:Y:S02]  /*5660*/  ISETP.LT.OR P3, PT, R3, 0x31, P3 ;  /* 0x000000310300780c */ /* 0x000fe40001f61670 */
[----:B------:R-:W-:Y:S02]  /*5670*/  FSEL R4, R26, -INF , !P2 ;  /* 0xff8000001a047808 */ /* 0x000fe40005000000 */
[----:B------:R-:W0:Y:S01]  /*5680*/  SHFL.BFLY PT, R26, R27, 0x2, 0x1f ;  /* 0x0c401f001b1a7f89 */ /* 0x000e2200000e0000 */
[----:B------:R-:W-:Y:S02]  /*5690*/  ISETP.NE.AND P2, PT, R43, RZ, PT ;  /* 0x000000ff2b00720c */ /* 0x000fe40003f45270 */
[----:B------:R-:W-:-:S02]  /*56a0*/  FMNMX.FTZ R5, R4, R9, !PT ;  /* 0x0000000904057209 */ /* 0x000fc40007810000 */
[----:B------:R-:W-:Y:S02]  /*56b0*/  ISETP.GT.AND P2, PT, R6, 0x29, !P2 ;  /* 0x000000290600780c */ /* 0x000fe40005744270 */
[C---:B------:R-:W-:Y:S02]  /*56c0*/  ISETP.LT.OR P5, PT, R3.reuse, 0x39, P5 ;  /* 0x000000390300780c */ /* 0x040fe40002fa1670 */
[----:B------:R-:W-:Y:S02]  /*56d0*/  ISETP.LT.OR P2, PT, R3, 0x2a, P2 ;  /* 0x0000002a0300780c */ /* 0x000fe40001741670 */
[----:B0-----:R-:W-:Y:S02]  /*56e0*/  FMNMX.FTZ R28, R27, R26, !PT ;  /* 0x0000001a1b1c7209 */ /* 0x001fe40007810000 */
[----:B------:R-:W-:-:S03]  /*56f0*/  FMNMX.FTZ R26, R10, R5, !PT ;  /* 0x000000050a1a7209 */ /* 0x000fc60007810000 */
[----:B------:R-:W0:Y:S01]  /*5700*/  SHFL.BFLY PT, R29, R28, 0x1, 0x1f ;  /* 0x0c201f001c1d7f89 */ /* 0x000e2200000e0000 */
[----:B------:R-:W-:-:S04]  /*5710*/  FMNMX.FTZ R5, R11, R26, !PT ;  /* 0x0000001a0b057209 */ /* 0x000fc80007810000 */
[----:B------:R-:W-:-:S04]  /*5720*/  FMNMX.FTZ R26, R12, R5, !PT ;  /* 0x000000050c1a7209 */ /* 0x000fc80007810000 */
[----:B------:R-:W-:-:S04]  /*5730*/  FMNMX.FTZ R25, R13, R26, !PT ;  /* 0x0000001a0d197209 */ /* 0x000fc80007810000 */
[----:B------:R-:W-:Y:S02]  /*5740*/  FMNMX.FTZ R26, R14, R25, !PT ;  /* 0x000000190e1a7209 */ /* 0x000fe40007810000 */
[----:B------:R-:W-:Y:S02]  /*5750*/  FSEL R25, R47, -INF , !P2 ;  /* 0xff8000002f197808 */ /* 0x000fe40005000000 */
[----:B------:R-:W-:-:S04]  /*5760*/  FMNMX.FTZ R27, R15, R26, !PT ;  /* 0x0000001a0f1b7209 */ /* 0x000fc80007810000 */
[----:B------:R-:W-:Y:S02]  /*5770*/  FMNMX.FTZ R26, R20, R27, !PT ;  /* 0x0000001b141a7209 */ /* 0x000fe40007810000 */
[----:B0-----:R-:W-:Y:S02]  /*5780*/  FMNMX.FTZ R5, R28, R29, !PT ;  /* 0x0000001d1c057209 */ /* 0x001fe40007810000 */
[----:B------:R-:W-:Y:S02]  /*5790*/  FMNMX.FTZ R27, R21, R26, !PT ;  /* 0x0000001a151b7209 */ /* 0x000fe40007810000 */
[C---:B------:R-:W-:Y:S01]  /*57a0*/  FSETP.NEU.FTZ.AND P2, PT, R5.reuse, -INF , PT ;  /* 0xff8000000500780b */ /* 0x040fe20003f5d000 */
[----:B------:R-:W-:Y:S01]  /*57b0*/  FMUL.FTZ R28, R5, UR10 ;  /* 0x0000000a051c7c20 */ /* 0x000fe20008410000 */
[----:B------:R-:W-:-:S04]  /*57c0*/  FSEL R26, R50, -INF , !P3 ;  /* 0xff800000321a7808 */ /* 0x000fc80005800000 */
[----:B------:R-:W-:Y:S02]  /*57d0*/  FSEL R31, R28, RZ, P2 ;  /* 0x000000ff1c1f7208 */ /* 0x000fe40001000000 */
[----:B------:R-:W-:Y:S02]  /*57e0*/  ISETP.GT.AND P2, PT, R6, 0x39, !P6 ;  /* 0x000000390600780c */ /* 0x000fe40007744270 */
[----:B------:R-:W-:Y:S01]  /*57f0*/  FMNMX.FTZ R6, R24, R27, !PT ;  /* 0x0000001b18067209 */ /* 0x000fe20007810000 */
[--C-:B------:R-:W-:Y:S01]  /*5800*/  FFMA.FTZ R30, R32, UR10, -R31.reuse ;  /* 0x0000000a201e7c23 */ /* 0x100fe2000801081f */
[----:B------:R-:W-:Y:S01]  /*5810*/  FSEL R27, R51, -INF , !P4 ;  /* 0xff800000331b7808 */ /* 0x000fe20006000000 */
[--C-:B------:R-:W-:Y:S01]  /*5820*/  FFMA.FTZ R34, R58, UR10, -R31.reuse ;  /* 0x0000000a3a227c23 */ /* 0x100fe2000801081f */
[----:B------:R-:W-:Y:S01]  /*5830*/  FMNMX.FTZ R29, R25, R6, !PT ;  /* 0x00000006191d7209 */ /* 0x000fe20007810000 */
[----:B------:R0:W-:Y:S01]  /*5840*/  MUFU.EX2 R152, R30 ;  /* 0x0000001e00987308 */ /* 0x0001e20000000800 */
[----:B------:R-:W-:Y:S01]  /*5850*/  ISETP.LT.OR P2, PT, R3, 0x3a, P2 ;  /* 0x0000003a0300780c */ /* 0x000fe20001741670 */
[--C-:B------:R-:W-:Y:S01]  /*5860*/  FFMA.FTZ R32, R42, UR10, -R31.reuse ;  /* 0x0000000a2a207c23 */ /* 0x100fe2000801081f */
[----:B------:R-:W-:Y:S01]  /*5870*/  FMNMX.FTZ R6, R26, R29, !PT ;  /* 0x0000001d1a067209 */ /* 0x000fe20007810000 */
[--C-:B------:R-:W-:Y:S01]  /*5880*/  FFMA.FTZ R36, R60, UR10, -R31.reuse ;  /* 0x0000000a3c247c23 */ /* 0x100fe2000801081f */
[----:B------:R-:W-:Y:S01]  /*5890*/  FSEL R3, R54, -INF , !P5 ;  /* 0xff80000036037808 */ /* 0x000fe20006800000 */
[--C-:B------:R-:W-:Y:S01]  /*58a0*/  FFMA.FTZ R38, R64, UR10, -R31.reuse ;  /* 0x0000000a40267c23 */ /* 0x100fe2000801081f */
[----:B------:R-:W-:Y:S01]  /*58b0*/  FMNMX.FTZ R6, R27, R6, !PT ;  /* 0x000000061b067209 */ /* 0x000fe20007810000 */
[----:B------:R1:W-:Y:S01]  /*58c0*/  MUFU.EX2 R35, R34 ;  /* 0x0000002200237308 */ /* 0x0003e20000000800 */
[----:B------:R-:W-:Y:S01]  /*58d0*/  FSEL R28, R55, -INF , !P2 ;  /* 0xff800000371c7808 */ /* 0x000fe20005000000 */
[--C-:B0-----:R-:W-:Y:S01]  /*58e0*/  FFMA.FTZ R30, R56, UR10, -R31.reuse ;  /* 0x0000000a381e7c23 */ /* 0x101fe2000801081f */
[----:B------:R-:W-:Y:S01]  /*58f0*/  FMNMX.FTZ R29, R3, R6, !PT ;  /* 0x00000006031d7209 */ /* 0x000fe20007810000 */
[--C-:B------:R-:W-:Y:S01]  /*5900*/  FFMA.FTZ R39, R66, UR10, -R31.reuse ;  /* 0x0000000a42277c23 */ /* 0x100fe2000801081f */
[--C-:B------:R-:W-:Y:S01]  /*5910*/  FFMA.FTZ R40, R40, UR10, -R31.reuse ;  /* 0x0000000a28287c23 */ /* 0x100fe2000801081f */
[--C-:B------:R-:W-:Y:S01]  /*5920*/  FFMA.FTZ R42, R70, UR10, -R31.reuse ;  /* 0x0000000a462a7c23 */ /* 0x100fe2000801081f */
[----:B------:R-:W-:Y:S01]  /*5930*/  FMNMX.FTZ R29, R28, R29, !PT ;  /* 0x0000001d1c1d7209 */ /* 0x000fe20007810000 */
[----:B------:R-:W-:Y:S01]  /*5940*/  MUFU.EX2 R154, R30 ;  /* 0x0000001e009a7308 */ /* 0x000fe20000000800 */
[--C-:B-1----:R-:W-:Y:S01]  /*5950*/  FFMA.FTZ R34, R68, UR10, -R31.reuse ;  /* 0x0000000a44227c23 */ /* 0x102fe2000801081f */
[----:B------:R-:W-:-:S02]  /*5960*/  FFMA.FTZ R45, R72, UR10, -R31 ;  /* 0x0000000a482d7c23 */ /* 0x000fc4000801081f */
[----:B------:R-:W0:Y:S04]  /*5970*/  SHFL.BFLY PT, R6, R29, 0x2, 0x1f ;  /* 0x0c401f001d067f89 */ /* 0x000e2800000e0000 */
[----:B------:R-:W-:Y:S08]  /*5980*/  MUFU.EX2 R41, R34 ;  /* 0x0000002200297308 */ /* 0x000ff00000000800 */
[----:B------:R1:W-:Y:S08]  /*5990*/  MUFU.EX2 R33, R32 ;  /* 0x0000002000217308 */ /* 0x0003f00000000800 */
[----:B------:R-:W-:Y:S01]  /*59a0*/  MUFU.EX2 R36, R36 ;  /* 0x0000002400247308 */ /* 0x000fe20000000800 */
[----:B-1----:R-:W-:Y:S01]  /*59b0*/  FFMA.FTZ R32, R62, UR10, -R31 ;  /* 0x0000000a3e207c23 */ /* 0x002fe2000801081f */
[----:B0-----:R-:W-:-:S06]  /*59c0*/  FMNMX.FTZ R30, R29, R6, !PT ;  /* 0x000000061d1e7209 */ /* 0x001fcc0007810000 */
[----:B------:R0:W1:Y:S01]  /*59d0*/  MUFU.EX2 R37, R32 ;  /* 0x0000002000257308 */ /* 0x0000620000000800 */
[----:B------:R-:W2:Y:S07]  /*59e0*/  SHFL.BFLY PT, R29, R30, 0x1, 0x1f ;  /* 0x0c201f001e1d7f89 */ /* 0x000eae00000e0000 */
[----:B------:R-:W-:Y:S01]  /*59f0*/  MUFU.EX2 R43, R42 ;  /* 0x0000002a002b7308 */ /* 0x000fe20000000800 */
[--C-:B0-----:R-:W-:Y:S01]  /*5a00*/  FFMA.FTZ R32, R44, UR10, -R31.reuse ;  /* 0x0000000a2c207c23 */ /* 0x101fe2000801081f */
[----:B------:R-:W-:-:S06]  /*5a10*/  FFMA.FTZ R44, R48, UR10, -R31 ;  /* 0x0000000a302c7c23 */ /* 0x000fcc000801081f */
[----:B------:R-:W-:Y:S01]  /*5a20*/  MUFU.EX2 R38, R38 ;  /* 0x0000002600267308 */ /* 0x000fe20000000800 */
[----:B-1----:R-:W-:-:S07]  /*5a30*/  F2FP.F16.F32.PACK_AB R156, R37, R36 ;  /* 0x00000024259c723e */ /* 0x002fce00000000ff */
[----:B------:R-:W0:Y:S01]  /*5a40*/  MUFU.EX2 R39, R39 ;  /* 0x0000002700277308 */ /* 0x000e220000000800 */
[----:B--2---:R-:W-:Y:S01]  /*5a50*/  FMNMX.FTZ R6, R30, R29, !PT ;  /* 0x0000001d1e067209 */ /* 0x004fe20007810000 */
[--C-:B------:R-:W-:Y:S01]  /*5a60*/  FFMA.FTZ R29, R52, UR10, -R31.reuse ;  /* 0x0000000a341d7c23 */ /* 0x100fe2000801081f */
[----:B------:R-:W-:Y:S02]  /*5a70*/  FFMA.FTZ R31, R74, UR10, -R31 ;  /* 0x0000000a4a1f7c23 */ /* 0x000fe4000801081f */
[C---:B------:R-:W-:Y:S01]  /*5a80*/  FSETP.NEU.FTZ.AND P2, PT, R6.reuse, -INF , PT ;  /* 0xff8000000600780b */ /* 0x040fe20003f5d000 */
[----:B------:R-:W-:Y:S02]  /*5a90*/  FMUL.FTZ R30, R6, UR10 ;  /* 0x0000000a061e7c20 */ /* 0x000fe40008410000 */
[----:B------:R-:W1:Y:S03]  /*5aa0*/  MUFU.EX2 R40, R40 ;  /* 0x0000002800287308 */ /* 0x000e660000000800 */
        /* <DEDUP_REMOVED lines=15> */
[----:B------:R-:W2:Y:S01]  /*5ba0*/  MUFU.EX2 R9, R9 ;  /* 0x0000000900097308 */ /* 0x000ea20000000800 */
[--C-:B------:R-:W-:Y:S01]  /*5bb0*/  FFMA.FTZ R27, R27, UR10, -R34.reuse ;  /* 0x0000000a1b1b7c23 */ /* 0x100fe20008010822 */
[--C-:B------:R-:W-:Y:S01]  /*5bc0*/  FFMA.FTZ R3, R3, UR10, -R34.reuse ;  /* 0x0000000a03037c23 */ /* 0x100fe20008010822 */
[----:B------:R-:W-:Y:S01]  /*5bd0*/  FFMA.FTZ R28, R28, UR10, -R34 ;  /* 0x0000000a1c1c7c23 */ /* 0x000fe20008010822 */
[----:B0-----:R-:W-:-:S02]  /*5be0*/  F2FP.F16.F32.PACK_AB R158, R39, R38 ;  /* 0x00000026279e723e */ /* 0x001fc400000000ff */
[----:B-1----:R-:W-:Y:S02]  /*5bf0*/  F2FP.F16.F32.PACK_AB R160, R41, R40 ;  /* 0x0000002829a0723e */ /* 0x002fe400000000ff */
[----:B------:R-:W-:Y:S08]  /*5c00*/  MUFU.EX2 R10, R10 ;  /* 0x0000000a000a7308 */ /* 0x000ff00000000800 */
[----:B------:R-:W0:Y:S01]  /*5c10*/  MUFU.EX2 R11, R11 ;  /* 0x0000000b000b7308 */ /* 0x000e220000000800 */
[----:B--2---:R-:W-:-:S07]  /*5c20*/  F2FP.F16.F32.PACK_AB R153, R9, R4 ;  /* 0x000000040999723e */ /* 0x004fce00000000ff */
[----:B------:R1:W-:Y:S08]  /*5c30*/  MUFU.EX2 R30, R31 ;  /* 0x0000001f001e7308 */ /* 0x0003f00000000800 */
[----:B------:R-:W2:Y:S01]  /*5c40*/  MUFU.EX2 R12, R12 ;  /* 0x0000000c000c7308 */ /* 0x000ea20000000800 */
[----:B-1----:R-:W-:Y:S01]  /*5c50*/  FADD.FTZ R31, R152, R33 ;  /* 0x00000021981f7221 */ /* 0x002fe20000010000 */
[----:B------:R-:W-:-:S02]  /*5c60*/  F2FP.F16.F32.PACK_AB R152, R33, R152 ;  /* 0x000000982198723e */ /* 0x000fc400000000ff */
[----:B0-----:R-:W-:Y:S01]  /*5c70*/  F2FP.F16.F32.PACK_AB R155, R11, R10 ;  /* 0x0000000a0b9b723e */ /* 0x001fe200000000ff */
[----:B------:R-:W-:Y:S01]  /*5c80*/  FADD.FTZ R42, R154, R31 ;  /* 0x0000001f9a2a7221 */ /* 0x000fe20000010000 */
[----:B------:R-:W-:Y:S01]  /*5c90*/  FADD.FTZ R31, R4, R9 ;  /* 0x00000009041f7221 */ /* 0x000fe20000010000 */
[C---:B------:R-:W-:Y:S01]  /*5ca0*/  F2FP.F16.F32.PACK_AB R154, R35.reuse, R154 ;  /* 0x0000009a239a723e */ /* 0x040fe200000000ff */
[----:B------:R-:W0:Y:S01]  /*5cb0*/  MUFU.EX2 R13, R13 ;  /* 0x0000000d000d7308 */ /* 0x000e220000000800 */
[----:B------:R-:W-:Y:S01]  /*5cc0*/  FADD.FTZ R47, R35, R42 ;  /* 0x0000002a232f7221 */ /* 0x000fe20000010000 */
[----:B------:R-:W-:Y:S02]  /*5cd0*/  FADD.FTZ R42, R10, R31 ;  /* 0x0000001f0a2a7221 */ /* 0x000fe40000010000 */
[----:B------:R1:W-:Y:S01]  /*5ce0*/  STSM.16.M88.4 [R18+0x26800], R152 ;  /* 0x0268009812007844 */ /* 0x0003e20000000200 */
[----:B------:R-:W-:Y:S01]  /*5cf0*/  FADD.FTZ R46, R36, R47 ;  /* 0x0000002f242e7221 */ /* 0x000fe20000010000 */
[----:B------:R-:W-:-:S02]  /*5d00*/  FADD.FTZ R31, R11, R42 ;  /* 0x0000002a0b1f7221 */ /* 0x000fc40000010000 */
[----:B------:R-:W3:Y:S01]  /*5d10*/  MUFU.EX2 R14, R14 ;  /* 0x0000000e000e7308 */ /* 0x000ee20000000800 */
[----:B------:R-:W-:Y:S01]  /*5d20*/  FADD.FTZ R47, R37, R46 ;  /* 0x0000002e252f7221 */ /* 0x000fe20000010000 */
[----:B--2---:R-:W-:-:S03]  /*5d30*/  FADD.FTZ R34, R12, R31 ;  /* 0x0000001f0c227221 */ /* 0x004fc60000010000 */
[----:B------:R-:W-:-:S03]  /*5d40*/  FADD.FTZ R42, R38, R47 ;  /* 0x0000002f262a7221 */ /* 0x000fc60000010000 */
[----:B------:R-:W2:Y:S01]  /*5d50*/  MUFU.EX2 R15, R15 ;  /* 0x0000000f000f7308 */ /* 0x000ea20000000800 */
[----:B0-----:R-:W-:Y:S01]  /*5d60*/  FADD.FTZ R31, R13, R34 ;  /* 0x000000220d1f7221 */ /* 0x001fe20000010000 */
[----:B------:R-:W-:Y:S01]  /*5d70*/  FADD.FTZ R33, R39, R42 ;  /* 0x0000002a27217221 */ /* 0x000fe20000010000 */
[----:B------:R-:W-:-:S03]  /*5d80*/  F2FP.F16.F32.PACK_AB R157, R13, R12 ;  /* 0x0000000c0d9d723e */ /* 0x000fc600000000ff */
[----:B------:R-:W-:Y:S02]  /*5d90*/  FADD.FTZ R36, R40, R33 ;  /* 0x0000002128247221 */ /* 0x000fe40000010000 */
[----:B------:R-:W0:Y:S01]  /*5da0*/  MUFU.EX2 R20, R20 ;  /* 0x0000001400147308 */ /* 0x000e220000000800 */
[----:B---3--:R-:W-:Y:S01]  /*5db0*/  FADD.FTZ R34, R14, R31 ;  /* 0x0000001f0e227221 */ /* 0x008fe20000010000 */
[----:B------:R-:W-:-:S06]  /*5dc0*/  FADD.FTZ R33, R41, R36 ;  /* 0x0000002429217221 */ /* 0x000fcc0000010000 */
[----:B------:R-:W3:Y:S01]  /*5dd0*/  MUFU.EX2 R21, R21 ;  /* 0x0000001500157308 */ /* 0x000ee20000000800 */
[C---:B--2---:R-:W-:Y:S01]  /*5de0*/  FADD.FTZ R31, R15.reuse, R34 ;  /* 0x000000220f1f7221 */ /* 0x044fe20000010000 */
[----:B------:R-:W-:-:S05]  /*5df0*/  F2FP.F16.F32.PACK_AB R159, R15, R14 ;  /* 0x0000000e0f9f723e */ /* 0x000fca00000000ff */
[----:B------:R1:W-:Y:S01]  /*5e00*/  STSM.16.M88.4 [R23], R156 ;  /* 0x0000009c17007844 */ /* 0x0003e20000000200 */
[----:B------:R-:W2:Y:S01]  /*5e10*/  MUFU.EX2 R32, R32 ;  /* 0x0000002000207308 */ /* 0x000ea20000000800 */
[----:B0-----:R-:W-:-:S07]  /*5e20*/  FADD.FTZ R4, R20, R31 ;  /* 0x0000001f14047221 */ /* 0x001fce0000010000 */
[----:B------:R-:W0:Y:S01]  /*5e30*/  MUFU.EX2 R24, R24 ;  /* 0x0000001800187308 */ /* 0x000e220000000800 */
[C---:B---3--:R-:W-:Y:S01]  /*5e40*/  FADD.FTZ R9, R21.reuse, R4 ;  /* 0x0000000415097221 */ /* 0x048fe20000010000 */
[----:B------:R-:W-:-:S06]  /*5e50*/  F2FP.F16.F32.PACK_AB R161, R21, R20 ;  /* 0x0000001415a1723e */ /* 0x000fcc00000000ff */
[----:B------:R-:W3:Y:S01]  /*5e60*/  MUFU.EX2 R25, R25 ;  /* 0x0000001900197308 */ /* 0x000ee20000000800 */
[----:B--2---:R-:W-:Y:S01]  /*5e70*/  FADD.FTZ R4, R32, R33 ;  /* 0x0000002120047221 */ /* 0x004fe20000010000 */
[----:B------:R-:W-:-:S03]  /*5e80*/  F2FP.F16.F32.PACK_AB R162, R43, R32 ;  /* 0x000000202ba2723e */ /* 0x000fc600000000ff */
[----:B------:R-:W-:-:S03]  /*5e90*/  FADD.FTZ R43, R43, R4 ;  /* 0x000000042b2b7221 */ /* 0x000fc60000010000 */
[----:B------:R-:W-:Y:S01]  /*5ea0*/  MUFU.EX2 R44, R44 ;  /* 0x0000002c002c7308 */ /* 0x000fe20000000800 */
[----:B0-----:R-:W-:-:S07]  /*5eb0*/  FADD.FTZ R10, R24, R9 ;  /* 0x00000009180a7221 */ /* 0x001fce0000010000 */
[----:B------:R-:W0:Y:S01]  /*5ec0*/  MUFU.EX2 R45, R45 ;  /* 0x0000002d002d7308 */ /* 0x000e220000000800 */
[C---:B---3--:R-:W-:Y:S01]  /*5ed0*/  F2FP.F16.F32.PACK_AB R163, R25.reuse, R24 ;  /* 0x0000001819a3723e */ /* 0x048fe200000000ff */
[----:B------:R-:W-:-:S04]  /*5ee0*/  FADD.FTZ R25, R25, R10 ;  /* 0x0000000a19197221 */ /* 0x000fc80000010000 */
[----:B------:R1:W-:Y:S02]  /*5ef0*/  STSM.16.M88.4 [R19], R160 ;  /* 0x000000a013007844 */ /* 0x0003e40000000200 */
[----:B------:R-:W-:Y:S08]  /*5f00*/  MUFU.EX2 R26, R26 ;  /* 0x0000001a001a7308 */ /* 0x000ff00000000800 */
[----:B------:R-:W2:Y:S01]  /*5f10*/  MUFU.EX2 R27, R27 ;  /* 0x0000001b001b7308 */ /* 0x000ea20000000800 */
[----:B0-----:R-:W-:Y:S01]  /*5f20*/  F2FP.F16.F32.PACK_AB R164, R45, R44 ;  /* 0x0000002c2da4723e */ /* 0x001fe200000000ff */
[----:B------:R-:W-:-:S04]  /*5f30*/  FADD.FTZ R44, R44, R43 ;  /* 0x0000002b2c2c7221 */ /* 0x000fc80000010000 */
[----:B------:R-:W-:Y:S02]  /*5f40*/  FADD.FTZ R44, R45, R44 ;  /* 0x0000002c2d2c7221 */ /* 0x000fe40000010000 */
[----:B------:R-:W0:Y:S08]  /*5f50*/  MUFU.EX2 R29, R29 ;  /* 0x0000001d001d7308 */ /* 0x000e300000000800 */
[----:B------:R-:W3:Y:S01]  /*5f60*/  MUFU.EX2 R3, R3 ;  /* 0x0000000300037308 */ /* 0x000ee20000000800 */
[----:B--2---:R-:W-:Y:S01]  /*5f70*/  F2FP.F16.F32.PACK_AB R165, R27, R26 ;  /* 0x0000001a1ba5723e */ /* 0x004fe200000000ff */
[----:B------:R-:W-:-:S04]  /*5f80*/  FADD.FTZ R26, R26, R25 ;  /* 0x000000191a1a7221 */ /* 0x000fc80000010000 */
[----:B------:R-:W-:Y:S02]  /*5f90*/  FADD.FTZ R26, R27, R26 ;  /* 0x0000001a1b1a7221 */ /* 0x000fe40000010000 */
[----:B------:R-:W2:Y:S01]  /*5fa0*/  MUFU.EX2 R28, R28 ;  /* 0x0000001c001c7308 */ /* 0x000ea20000000800 */
[----:B0-----:R-:W-:Y:S01]  /*5fb0*/  F2FP.F16.F32.PACK_AB R166, R30, R29 ;  /* 0x0000001d1ea6723e */ /* 0x001fe200000000ff */
[----:B------:R-:W-:Y:S01]  /*5fc0*/  FADD.FTZ R29, R29, R44 ;  /* 0x0000002c1d1d7221 */ /* 0x000fe20000010000 */
[----:B---3--:R-:W-:Y:S01]  /*5fd0*/  FADD.FTZ R9, R3, R26 ;  /* 0x0000001a03097221 */ /* 0x008fe20000010000 */
[----:B--2---:R-:W-:Y:S02]  /*5fe0*/  F2FP.F16.F32.PACK_AB R167, R28, R3 ;  /* 0x000000031ca7723e */ /* 0x004fe400000000ff */
[----:B------:R-:W-:Y:S01]  /*5ff0*/  FADD.FTZ R3, R30, R29 ;  /* 0x0000001d1e037221 */ /* 0x000fe20000010000 */
[----:B------:R-:W-:Y:S02]  /*6000*/  FADD.FTZ R4, R28, R9 ;  /* 0x000000091c047221 */ /* 0x000fe40000010000 */
[----:B------:R1:W-:Y:S01]  /*6010*/  STSM.16.M88.4 [R22], R164 ;  /* 0x000000a416007844 */ /* 0x0003e20000000200 */
[----:B------:R-:W-:Y:S05]  /*6020*/  @!P0 BRA `(.L_x_5600) ;  /* 0x0000000000048947 */ /* 0x000fea0003800000 */
[----:B------:R-:W-:Y:S01]  /*6030*/  BPT.TRAP 0x1 ;  /* 0x000000040000795c */ /* 0x000fe20000300000 */
.L_x_5600:
[----:B------:R0:W2:Y:S01]  /*6040*/  SYNCS.PHASECHK.TRANS64.TRYWAIT P2, [R7+URZ+0x28c50], R8 ;  /* 0x028c5008070075a7 */ /* 0x0000a2000804017f */
[----:B------:R-:W-:Y:S05]  /*6050*/  @!P0 BRA `(.L_x_5601) ;  /* 0x0000000000048947 */ /* 0x000fea0003800000 */
[----:B------:R-:W-:Y:S01]  /*6060*/  BPT.TRAP 0x1 ;  /* 0x000000040000795c */ /* 0x000fe20000300000 */
.L_x_5601:
[----:B--2---:R-:W-:Y:S05]  /*6070*/  @P2 BRA `(.L_x_5602) ;  /* 0x0000000000082947 */ /* 0x004fea0003800000 */
[----:B------:R-:W2:Y:S02]  /*6080*/  SYNCS.PHASECHK.TRANS64.TRYWAIT P2, [R7+URZ+0x28c50], R8 ;  /* 0x028c5008070075a7 */ /* 0x000ea4000804017f */
[----:B--2---:R-:W-:Y:S05]  /*6090*/  @!P2 BRA `(.L_x_5603) ;  /* 0x000001200024a947 */ /* 0x004fea0003800000 */
.L_x_5602:
[----:B------:R-:W-:Y:S01]  /*60a0*/  ULEA UR11, UR37, UR50, 0xc ;  /* 0x00000032250b7291 */ /* 0x000fe2000f8e603f */
[----:B------:R-:W-:Y:S01]  /*60b0*/  WARPGROUP.ARRIVE ;  /* 0x00000000000079c5 */ /* 0x000fe20000000000 */
[----:B------:R-:W-:Y:S01]  /*60c0*/  UMOV UR7, 0x40000040 ;  /* 0x4000004000077882 */ /* 0x000fe20000000000 */
[----:B------:R-:W-:Y:S01]  /*60d0*/  PLOP3.LUT P2, PT, PT, PT, UP1, 0x40, 0x0 ;  /* 0x000000000000781c */ /* 0x000fe20003f4e818 */
[----:B------:R-:W-:Y:S01]  /*60e0*/  @UP0 ULDC UR18, c[0x0][0x450] ;  /* 0x0001140000120ab9 */ /* 0x000fe20000000800 */
[----:B0-2---:R-:W-:Y:S02]  /*60f0*/  @!P1 VIADD R7, R7, 0x28c60 ;  /* 0x00028c6007079836 */ /* 0x005fe40000000000 */
        /* <DEDUP_REMOVED lines=16> */
[----:B------:R-:W-:Y:S02]  /*6200*/  UMOV UR7, 0x40000040 ;  /* 0x4000004000077882 */ /* 0x000fe40000000000 */
[----:B------:R-:W-:Y:S01]  /*6210*/  UMOV UR11, UR42 ;  /* 0x0000002a000b7c82 */ /* 0x000fe20008000000 */
[----:B------:R-:W-:Y:S02]  /*6220*/  WARPGROUP.DEPBAR.LE gsb0, 0x0 ;  /* 0x00008000000079c5 */ /* 0x000fe40000010000 */
[----:B------:R-:W-:-:S15]  /*6230*/  WARPGROUP.ARRIVE ;  /* 0x00000000000079c5 */ /* 0x000fde0000000000 */
[----:B------:R-:W-:-:S06]  /*6240*/  NOP ;  /* 0x0000000000007918 */ /* 0x000fcc0000000000 */
[----:B------:R-:W-:Y:S01]  /*6250*/  HGMMA.64x256x16.F32 R24, R164, gdesc[UR4].tnspB, R24, gsb0 ;  /* 0x43e00004a4187df0 */ /* 0x000fe20008000818 */
[----:B------:R-:W-:Y:S02]  /*6260*/  @UP0 ULDC UR6, c[0x0][0x44c] ;  /* 0x0001130000060ab9 */ /* 0x000fe40000000800 */
[----:B------:R-:W-:-:S04]  /*6270*/  UIMAD.WIDE.U32 UR6, UR42, UR6, URZ ;  /* 0x000000062a0672a5 */ /* 0x000fc8000f8e003f */
[----:B------:R-:W-:-:S04]  /*6280*/  @UP0 USHF.R.U32.HI UR11, URZ, UR18, UR7 ;  /* 0x000000123f0b0299 */ /* 0x000fc80008011607 */
[----:B------:R-:W-:-:S04]  /*6290*/  UIADD3 UR6, UR11, UR49, -UR51 ;  /* 0x000000310b067290 */ /* 0x000fc8000fffe833 */
[----:B------:R-:W-:Y:S01]  /*62a0*/  UIADD3 UR14, UR6, UR14, URZ ;  /* 0x0000000e060e7290 */ /* 0x000fe2000fffe03f */
        /* <DEDUP_REMOVED lines=10> */
[----:B0-----:R-:W-:Y:S01]  /*6350*/  VIADD R7, R168, 0xfffffffe ;  /* 0xfffffffea8077836 */ /* 0x001fe20000000000 */
[----:B------:R-:W-:Y:S06]  /*6360*/  @P2 BRA `(.L_x_5604) ;  /* 0x0000000000442947 */ /* 0x000fec0003800000 */
        /* <DEDUP_REMOVED lines=10> */
.L_x_5605:
[----:B------:R-:W-:-:S11]  /*6410*/  UISETP.NE.AND UP2, UPT, UR15, 0x1, UPT ;  /* 0x000000010f00788c */ /* 0x000fd6000bf45270 */
[----:B------:R-:W-:Y:S02]  /*6420*/  @UP2 ULDC.64 UR18, c[0x0][0x9e8] ;  /* 0x00027a0000122ab9 */ /* 0x000fe40000000a00 */
[----:B------:R-:W-:-:S04]  /*6430*/  UIMAD.WIDE.U32 UR6, UR11, UR18, URZ ;  /* 0x000000120b0672a5 */ /* 0x000fc8000f8e003f */
[----:B------:R-:W-:-:S12]  /*6440*/  @UP2 USHF.R.U32.HI UR11, URZ, UR19, UR7 ;  /* 0x000000133f0b2299 */ /* 0x000fd80008011607 */
.L_x_5606:
[----:B------:R-:W-:-:S04]  /*6450*/  UIMAD UR11, UR11, UR15, UR15 ;  /* 0x0000000f0b0b72a4 */ /* 0x000fc8000f8e020f */
[----:B------:R-:W-:-:S04]  /*6460*/  UISETP.LT.AND UP2, UPT, UR14, UR11, UPT ;  /* 0x0000000b0e00728c */ /* 0x000fc8000bf41270 */
[----:B------:R-:W-:-:S12]  /*6470*/  USEL UR14, UR14, UR11, UP2 ;  /* 0x0000000b0e0e7287 */ /* 0x000fd80009000000 */
.L_x_5604:
[----:B------:R-:W-:Y:S01]  /*6480*/  USHF.R.S32.HI UR6, URZ, 0x1f, UR14 ;  /* 0x0000001f3f067899 */ /* 0x000fe2000801140e */
[----:B------:R-:W-:Y:S01]  /*6490*/  ULDC UR24, c[0x0][0x9e4] ;  /* 0x0002790000187ab9 */ /* 0x000fe20000000800 */
[----:B------:R-:W-:Y:S02]  /*64a0*/  ULDC UR25, c[0x0][0x9d8] ;  /* 0x0002760000197ab9 */ /* 0x000fe40000000800 */
[----:B------:R-:W-:Y:S01]  /*64b0*/  ULEA.HI UR6, UR6, UR14, URZ, 0x6 ;  /* 0x0000000e06067291 */ /* 0x000fe2000f8f303f */
[----:B------:R-:W-:Y:S01]  /*64c0*/  ULDC UR22, c[0x0][0x988] ;  /* 0x0002620000167ab9 */ /* 0x000fe20000000800 */
[----:B------:R-:W-:Y:S02]  /*64d0*/  ULDC UR26, c[0x0][0x9e0] ;  /* 0x00027800001a7ab9 */ /* 0x000fe40000000800 */
[----:B------:R-:W-:-:S04]  /*64e0*/  USHF.R.S32.HI UR6, URZ, 0x6, UR6 ;  /* 0x000000063f067899 */ /* 0x000fc80008011406 */
[----:B------:R-:W-:-:S04]  /*64f0*/  UISETP.LT.AND UP2, UPT, UR48, UR6, UPT ;  /* 0x000000063000728c */ /* 0x000fc8000bf41270 */
[----:B------:R-:W-:-:S06]  /*6500*/  USEL UR21, UR48, UR6, !UP2 ;  /* 0x0000000630157287 */ /* 0x000fcc000d000000 */
[----:B------:R-:W-:-:S13]  /*6510*/  ISETP.GE.AND P2, PT, R7, UR21, PT ;  /* 0x0000001507007c0c */ /* 0x000fda000bf46270 */
[----:B------:R-:W-:Y:S05]  /*6520*/  @!P2 BRA `(.L_x_5607) ;  /* 0x0000002400d8a947 */ /* 0x000fea0003800000 */
.L_x_5624:
[----:B------:R-:W-:-:S04]  /*6530*/  UIADD3 UR23, UR37, 0x1, URZ ;  /* 0x0000000125177890 */ /* 0x000fc8000fffe03f */
[----:B------:R-:W-:-:S04]  /*6540*/  UISETP.NE.AND UP2, UPT, UR23, 0x2, UPT ;  /* 0x000000021700788c */ /* 0x000fc8000bf45270 */
[----:B------:R-:W-:Y:S02]  /*6550*/  USEL UR6, URZ, 0x1, UP2 ;  /* 0x000000013f067887 */ /* 0x000fe40009000000 */
[----:B------:R-:W-:Y:S02]  /*6560*/  USEL UR23, UR23, URZ, UP2 ;  /* 0x0000003f17177287 */ /* 0x000fe40009000000 */
[----:B------:R-:W-:Y:S01]  /*6570*/  ULOP3.LUT UR38, UR38, UR6, URZ, 0x3c, !UPT ;  /* 0x0000000626267292 */ /* 0x000fe2000f8e3c3f */
[----:B012---:R-:W-:Y:S11]  /*6580*/  @!P0 BRA `(.L_x_5608) ;  /* 0x0000000000048947 */ /* 0x007ff60003800000 */
[----:B------:R-:W-:Y:S01]  /*6590*/  BPT.TRAP 0x1 ;  /* 0x000000040000795c */ /* 0x000fe20000300000 */
.L_x_5608:
[----:B------:R-:W-:Y:S01]  /*65a0*/  ULEA UR27, UR23, UR46, 0x3 ;  /* 0x0000002e171b7291 */ /* 0x000fe2000f8e183f */
[----:B------:R-:W-:-:S05]  /*65b0*/  IMAD.U32 R8, RZ, RZ, UR38 ;  /* 0x00000026ff087e24 */ /* 0x000fca000f8e00ff */
[----:B------:R-:W-:-:S04]  /*65c0*/  SHF.L.U32 R8, R8, 0x1f, RZ ;  /* 0x0000001f08087819 */ /* 0x000fc800000006ff */
[----:B------:R0:W2:Y:S01]  /*65d0*/  SYNCS.PHASECHK.TRANS64.TRYWAIT P2, [UR27+0x28c30], R8 ;  /* 0x028c3008ff0075a7 */ /* 0x0000a2000804015b */
[----:B------:R-:W-:Y:S05]  /*65e0*/  @!P0 BRA `(.L_x_5609) ;  /* 0x0000000000048947 */ /* 0x000fea0003800000 */
[----:B------:R-:W-:Y:S01]  /*65f0*/  BPT.TRAP 0x1 ;  /* 0x000000040000795c */ /* 0x000fe20000300000 */
.L_x_5609:
[----:B--2---:R-:W-:Y:S05]  /*6600*/  @P2 BRA `(.L_x_5610) ;  /* 0x0000000000082947 */ /* 0x004fea0003800000 */
[----:B------:R-:W2:Y:S02]  /*6610*/  SYNCS.PHASECHK.TRANS64.TRYWAIT P2, [UR27+0x28c30], R8 ;  /* 0x028c3008ff0075a7 */ /* 0x000ea4000804015b */
[----:B--2---:R-:W-:Y:S05]  /*6620*/  @!P2 BRA `(.L_x_5611) ;  /* 0x0000011800d4a947 */ /* 0x004fea0003800000 */
.L_x_5610:
[----:B------:R-:W-:Y:S01]  /*6630*/  R2UR UR18, R0 ;  /* 0x00000000001272ca */ /* 0x000fe200000e0000 */
[----:B-1----:R-:W-:Y:S01]  /*6640*/  WARPGROUP.ARRIVE ;  /* 0x00000000000079c5 */ /* 0x002fe20000000000 */
[----:B------:R-:W-:Y:S01]  /*6650*/  UMOV UR19, 0x40000040 ;  /* 0x4000004000137882 */ /* 0x000fe20000000000 */
[----:B------:R-:W-:Y:S01]  /*6660*/  UMOV UR7, 0x40000040 ;  /* 0x4000004000077882 */ /* 0x000fe20000000000 */
[----:B------:R-:W-:Y:S01]  /*6670*/  UMOV UR11, 0x40000040 ;  /* 0x40000040000b7882 */ /* 0x000fe20000000000 */
[----:B------:R-:W-:Y:S01]  /*6680*/  UMOV UR15, 0x40000040 ;  /* 0x40000040000f7882 */ /* 0x000fe20000000000 */
[----:B------:R-:W-:Y:S01]  /*6690*/  PLOP3.LUT P2, PT, PT, PT, UP0, 0x80, 0x0 ;  /* 0x000000000000781c */ /* 0x000fe20003f4f008 */
[----:B------:R-:W-:Y:S01]  /*66a0*/  IMAD.U32 R21, RZ, RZ, UR27 ;  /* 0x0000001bff157e24 */ /* 0x000fe2000f8e00ff */
[----:B------:R-:W-:Y:S01]  /*66b0*/  PLOP3.LUT P3, PT, PT, PT, UP0, 0x80, 0x0 ;  /* 0x000000000000781c */ /* 0x000fe20003f6f008 */
[----:B------:R-:W-:-:S04]  /*66c0*/  IMAD.U32 R11, RZ, RZ, UR51 ;  /* 0x00000033ff0b7e24 */ /* 0x000fc8000f8e00ff */
[----:B------:R-:W-:-:S04]  /*66d0*/  ULEA UR18, UR23, UR18, 0x9 ;  /* 0x0000001217127291 */ /* 0x000fc8000f8e483f */
[----:B------:R-:W-:Y:S02]  /*66e0*/  UIADD3 UR6, UR18, 0x2, URZ ;  /* 0x0000000212067890 */ /* 0x000fe4000fffe03f */
[----:B------:R-:W-:Y:S02]  /*66f0*/  UIADD3 UR10, UR18, 0x4, URZ ;  /* 0x00000004120a7890 */ /* 0x000fe4000fffe03f */
[----:B------:R-:W-:Y:S02]  /*6700*/  UIADD3 UR14, UR18, 0x6, URZ ;  /* 0x00000006120e7890 */ /* 0x000fe4000fffe03f */
[----:B------:R-:W-:Y:S03]  /*6710*/  HGMMA.64x64x16.F32 R152, gdesc[UR16], RZ, !UPT, gsb0 ;  /* 0x00e00000109879f0 */ /* 0x000fe6000c0008ff */
[----:B------:R-:W-:Y:S02]  /*6720*/  WARPGROUP.DEPBAR.LE gsb0, 0x0 ;  /* 0x00008000000079c5 */ /* 0x000fe40000010000 */
[----:B------:R-:W-:-:S06]  /*6730*/  WARPGROUP.ARRIVE ;  /* 0x00000000000079c5 */ /* 0x000fcc0000000000 */
[----:B------:R-:W-:Y:S01]  /*6740*/  HGMMA.64x64x16.F32 R152, gdesc[UR4], R152, gsb0 ;  /* 0x00e00000049879f0 */ /* 0x000fe20008000898 */
[----:B------:R-:W-:Y:S02]  /*6750*/  @UP0 ULDC UR6, c[0x0][0x44c] ;  /* 0x0001130000060ab9 */ /* 0x000fe40000000800 */
        /* <DEDUP_REMOVED lines=14> */
[----:B------:R-:W-:Y:S01]  /*6840*/  @P2 IMAD.HI.U32 R10, R168, UR6, RZ ;  /* 0x00000006a80a2c27 */ /* 0x000fe2000f8e00ff */
[----:B------:R-:W-:-:S03]  /*6850*/  @UP0 ULDC UR6, c[0x0][0x450] ;  /* 0x0001140000060ab9 */ /* 0x000fc60000000800 */
[----:B------:R-:W-:Y:S01]  /*6860*/  FMUL.FTZ R205, R152, UR25 ;  /* 0x0000001998cd7c20 */ /* 0x000fe20008410000 */
[----:B------:R-:W-:Y:S01]  /*6870*/  FMUL.FTZ R206, R153, UR25 ;  /* 0x0000001999ce7c20 */ /* 0x000fe20008410000 */
[----:B------:R-:W-:Y:S01]  /*6880*/  FMUL.FTZ R152, R166, UR25 ;  /* 0x00000019a6987c20 */ /* 0x000fe20008410000 */
[----:B------:R-:W-:Y:S01]  /*6890*/  @P3 SHF.R.U32.HI R168, RZ, UR6, R10 ;  /* 0x00000006ffa83c19 */ /* 0x000fe2000801160a */
[----:B------:R-:W-:Y:S02]  /*68a0*/  @!P1 VIADD R10, R21, 0x28c40 ;  /* 0x00028c40150a9836 */ /* 0x000fe40000000000 */
[----:B------:R-:W-:Y:S01]  /*68b0*/  FMUL.FTZ R208, R157, UR25 ;  /* 0x000000199dd07c20 */ /* 0x000fe20008410000 */
[----:B------:R-:W-:Y:S01]  /*68c0*/  FMUL.FTZ R13, R158, UR25 ;  /* 0x000000199e0d7c20 */ /* 0x000fe20008410000 */
[----:B------:R-:W-:Y:S01]  /*68d0*/  FMUL.FTZ R153, R167, UR25 ;  /* 0x00000019a7997c20 */ /* 0x000fe20008410000 */
[----:B------:R-:W1:Y:S01]  /*68e0*/  SHFL.IDX PT, R169, R168, RZ, 0x1c1f ;  /* 0x001c1fffa8a97589 */ /* 0x000e6200000e0000 */
        /* <DEDUP_REMOVED lines=18> */
[----:B------:R-:W-:Y:S01]  /*6a10*/  @!P1 PRMT R10, RZ, 0x654, R10 ;  /* 0x00000654ff0a9816 */ /* 0x000fe2000000000a */
[----:B------:R-:W-:Y:S01]  /*6a20*/  FMUL.FTZ R160, R182, UR25 ;  /* 0x00000019b6a07c20 */ /* 0x000fe20008410000 */
[----:B------:R-:W-:-:S02]  /*6a30*/  IMAD.SHL.U32 R175, R7, 0x40, RZ ;  /* 0x0000004007af7824 */ /* 0x000fc400078e00ff */
[----:B------:R-:W-:Y:S01]  /*6a40*/  FMUL.FTZ R161, R183, UR25 ;  /* 0x00000019b7a17c20 */ /* 0x000fe20008410000 */
[----:B------:R-:W-:Y:S01]  /*6a50*/  PLOP3.LUT P2, PT, PT, PT, UP1, 0x40, 0x0 ;  /* 0x000000000000781c */ /* 0x000fe20003f4e818 */
[----:B------:R2:W-:Y:S01]  /*6a60*/  @!P1 SYNCS.ARRIVE.TRANS64.RED.A1T0 RZ, [R10+URZ], RZ ;  /* 0x000000ff0aff99a7 */ /* 0x0005e2000810043f */
[----:B------:R-:W3:Y:S01]  /*6a70*/  MUFU.TANH R205, R205 ;  /* 0x000000cd00cd7308 */ /* 0x000ee20000002400 */
[----:B--2---:R-:W-:-:S07]  /*6a80*/  IADD3 R10, -R2, 0x1, -R175 ;  /* 0x00000001020a7810 */ /* 0x004fce0007ffe9af */
[----:B------:R-:W2:Y:S01]  /*6a90*/  MUFU.TANH R206, R206 ;  /* 0x000000ce00ce7308 */ /* 0x000ea20000002400 */
[----:B------:R-:W-:-:S07]  /*6aa0*/  IADD3 R10, -R11, UR49, R10 ;  /* 0x000000310b0a7c10 */ /* 0x000fce000fffe10a */
[----:B------:R-:W4:Y:S01]  /*6ab0*/  MUFU.TANH R9, R9 ;  /* 0x0000000900097308 */ /* 0x000f220000002400 */
[C---:B------:R-:W-:Y:S02]  /*6ac0*/  VIADD R180, R10.reuse, UR26 ;  /* 0x0000001a0ab47c36 */ /* 0x040fe40008000000 */
[----:B------:R-:W-:Y:S02]  /*6ad0*/  VIADD R182, R10, UR20 ;  /* 0x000000140ab67c36 */ /* 0x000fe40008000000 */
[C---:B-1----:R-:W-:Y:S02]  /*6ae0*/  IMAD.IADD R176, R169.reuse, 0x1, R180 ;  /* 0x00000001a9b07824 */ /* 0x042fe400078e02b4 */
[----:B------:R-:W-:Y:S01]  /*6af0*/  IMAD.IADD R179, R169, 0x1, R182 ;  /* 0x00000001a9b37824 */ /* 0x000fe200078e02b6 */
[----:B------:R-:W1:Y:S08]  /*6b00*/  MUFU.TANH R12, R12 ;  /* 0x0000000c000c7308 */ /* 0x000e700000002400 */
        /* <DEDUP_REMOVED lines=28> */
[----:B-1234-:R-:W-:Y:S05]  /*6cd0*/  @P2 BRA `(.L_x_5612) ;  /* 0x00000000005c2947 */ /* 0x01efea0003800000 */
[----:B------:R-:W-:Y:S01]  /*6ce0*/  IMAD.U32 R10, RZ, RZ, UR51 ;  /* 0x00000033ff0a7e24 */ /* 0x000fe2000f8e00ff */
[----:B------:R-:W-:Y:S04]  /*6cf0*/  BSSY B0, `(.L_x_5613) ;  /* 0x0000011000007945 */ /* 0x000fe80003800000 */
[----:B------:R-:W-:-:S04]  /*6d00*/  IADD3 R169, -R10, UR49, R169 ;  /* 0x000000310aa97c10 */ /* 0x000fc8000fffe1a9 */
        /* <DEDUP_REMOVED lines=10> */
.L_x_5614:
[----:B------:R-:W-:-:S05]  /*6db0*/  IMAD.U32 R170, RZ, RZ, UR24 ;  /* 0x00000018ffaa7e24 */ /* 0x000fca000f8e00ff */
[----:B------:R-:W-:-:S13]  /*6dc0*/  ISETP.NE.AND P2, PT, R170, 0x1, PT ;  /* 0x00000001aa00780c */ /* 0x000fda0003f45270 */
[----:B------:R-:W1:Y:S02]  /*6dd0*/  @P2 LDC.64 R10, c[0x0][0x9e8] ;  /* 0x00027a00ff0a2b82 */ /* 0x000e640000000a00 */
[----:B-1----:R-:W-:-:S05]  /*6de0*/  @P2 IMAD.HI.U32 R10, R169, R10, RZ ;  /* 0x0000000aa90a2227 */ /* 0x002fca00078e00ff */
[----:B------:R-:W-:-:S07]  /*6df0*/  @P2 SHF.R.U32.HI R169, RZ, R11, R10 ;  /* 0x0000000bffa92219 */ /* 0x000fce000001160a */
.L_x_5615:
[----:B------:R-:W-:Y:S05]  /*6e00*/  BSYNC B0 ;  /* 0x0000000000007941 */ /* 0x000fea0003800000 */
.L_x_5613:
[----:B------:R-:W-:-:S04]  /*6e10*/  IMAD R169, R169, R170, -R175 ;  /* 0x000000aaa9a97224 */ /* 0x000fc800078e0aaf */
[----:B------:R-:W-:-:S05]  /*6e20*/  IMAD.IADD R169, R169, 0x1, -R2 ;  /* 0x00000001a9a97824 */ /* 0x000fca00078e0a02 */
[----:B------:R-:W-:Y:S02]  /*6e30*/  VIADDMNMX R176, R169, R170, R176, PT ;  /* 0x000000aaa9b07246 */ /* 0x000fe400038001b0 */
[----:B------:R-:W-:-:S07]  /*6e40*/  VIMNMX R179, R179, R169, !PT ;  /* 0x000000a9b3b37248 */ /* 0x000fce0007fe0100 */
.L_x_5612:
[----:B------:R-:W-:Y:S01]  /*6e50*/  ISETP.GT.AND P2, PT, R7, -0x1, PT ;  /* 0xffffffff0700780c */ /* 0x000fe20003f44270 */
[----:B------:R1:W2:Y:S03]  /*6e60*/  SHFL.IDX PT, R11, R168, 0x1, 0x1c1f ;  /* 0x003c1f00a80b7f89 */ /* 0x0002a600000e0000 */
[C---:B------:R-:W-:Y:S02]  /*6e70*/  ISETP.GT.AND P5, PT, R179.reuse, RZ, P2 ;  /* 0x000000ffb300720c */ /* 0x040fe400017a4270 */
[C---:B------:R-:W-:Y:S02]  /*6e80*/  ISETP.GT.AND P4, PT, R179.reuse, 0x1, P2 ;  /* 0x00000001b300780c */ /* 0x040fe40001784270 */
[----:B------:R-:W-:Y:S02]  /*6e90*/  ISETP.LT.OR P5, PT, R176, 0x1, P5 ;  /* 0x00000001b000780c */ /* 0x000fe40002fa1670 */
[----:B------:R-:W-:-:S02]  /*6ea0*/  ISETP.GT.AND P6, PT, R179, 0x8, P2 ;  /* 0x00000008b300780c */ /* 0x000fc400017c4270 */
[----:B------:R-:W-:Y:S02]  /*6eb0*/  FSEL R174, R205, -INF , !P5 ;  /* 0xff800000cdae7808 */ /* 0x000fe40006800000 */
[C---:B------:R-:W-:Y:S02]  /*6ec0*/  ISETP.GT.AND P5, PT, R179.reuse, 0x10, P2 ;  /* 0x00000010b300780c */ /* 0x040fe400017a4270 */
[----:B------:R-:W-:Y:S02]  /*6ed0*/  ISETP.GT.AND P3, PT, R179, 0x9, P2 ;  /* 0x00000009b300780c */ /* 0x000fe40001764270 */
[C---:B------:R-:W-:Y:S02]  /*6ee0*/  ISETP.LT.OR P5, PT, R176.reuse, 0x11, P5 ;  /* 0x00000011b000780c */ /* 0x040fe40002fa1670 */
[----:B------:R-:W-:Y:S02]  /*6ef0*/  ISETP.LT.OR P4, PT, R176, 0x2, P4 ;  /* 0x00000002b000780c */ /* 0x000fe40002781670 */
[----:B0-----:R-:W-:-:S02]  /*6f00*/  FSEL R209, R209, -INF , !P5 ;  /* 0xff800000d1d17808 */ /* 0x001fc40006800000 */
[----:B------:R-:W-:Y:S02]  /*6f10*/  ISETP.GT.AND P5, PT, R179, 0x20, P2 ;  /* 0x00000020b300780c */ /* 0x000fe400017a4270 */
[C---:B------:R-:W-:Y:S02]  /*6f20*/  ISETP.LT.OR P6, PT, R176.reuse, 0x9, P6 ;  /* 0x00000009b000780c */ /* 0x040fe400037c1670 */
[C---:B------:R-:W-:Y:S02]  /*6f30*/  ISETP.LT.OR P3, PT, R176.reuse, 0xa, P3 ;  /* 0x0000000ab000780c */ /* 0x040fe40001f61670 */
[----:B------:R-:W-:Y:S02]  /*6f40*/  ISETP.LT.OR P5, PT, R176, 0x21, P5 ;  /* 0x00000021b000780c */ /* 0x000fe40002fa1670 */
[----:B------:R-:W-:Y:S02]  /*6f50*/  FSEL R206, R206, -INF , !P4 ;  /* 0xff800000cece7808 */ /* 0x000fe40006000000 */
[----:B------:R-:W-:-:S02]  /*6f60*/  FSEL R207, R207, -INF , !P6 ;  /* 0xff800000cfcf7808 */ /* 0x000fc40007000000 */
[----:B------:R-:W-:Y:S02]  /*6f70*/  FSEL R208, R208, -INF , !P3 ;  /* 0xff800000d0d07808 */ /* 0x000fe40005800000 */
[C---:B------:R-:W-:Y:S02]  /*6f80*/  ISETP.GT.AND P4, PT, R179.reuse, 0x11, P2 ;  /* 0x00000011b300780c */ /* 0x040fe40001784270 */
[C---:B------:R-:W-:Y:S02]  /*6f90*/  ISETP.GT.AND P6, PT, R179.reuse, 0x18, P2 ;  /* 0x00000018b300780c */ /* 0x040fe400017c4270 */
[C---:B------:R-:W-:Y:S02]  /*6fa0*/  ISETP.GT.AND P3, PT, R179.reuse, 0x19, P2 ;  /* 0x00000019b300780c */ /* 0x040fe40001764270 */
[----:B------:R-:W-:Y:S02]  /*6fb0*/  FSEL R170, R164, -INF , !P5 ;  /* 0xff800000a4aa7808 */ /* 0x000fe40006800000 */
[----:B------:R-:W-:-:S02]  /*6fc0*/  ISETP.GT.AND P5, PT, R179, 0x30, P2 ;  /* 0x00000030b300780c */ /* 0x000fc400017a4270 */
[C---:B------:R-:W-:Y:S02]  /*6fd0*/  ISETP.LT.OR P4, PT, R176.reuse, 0x12, P4 ;  /* 0x00000012b000780c */ /* 0x040fe40002781670 */
[C---:B------:R-:W-:Y:S02]  /*6fe0*/  ISETP.LT.OR P6, PT, R176.reuse, 0x19, P6 ;  /* 0x00000019b000780c */ /* 0x040fe400037c1670 */
[C---:B------:R-:W-:Y:S02]  /*6ff0*/  ISETP.LT.OR P3, PT, R176.reuse, 0x1a, P3 ;  /* 0x0000001ab000780c */ /* 0x040fe40001f61670 */
[----:B------:R-:W-:Y:S02]  /*7000*/  ISETP.LT.OR P5, PT, R176, 0x31, P5 ;  /* 0x00000031b000780c */ /* 0x000fe40002fa1670 */
[----:B------:R-:W-:Y:S02]  /*7010*/  FSEL R210, R210, -INF , !P4 ;  /* 0xff800000d2d27808 */ /* 0x000fe40006000000 */
[----:B-1----:R-:W-:-:S02]  /*7020*/  FSEL R168, R162, -INF , !P6 ;  /* 0xff800000a2a87808 */ /* 0x002fc40007000000 */
[----:B------:R-:W-:Y:S02]  /*7030*/  FSEL R169, R163, -INF , !P3 ;  /* 0xff800000a3a97808 */ /* 0x000fe40005800000 */
[C---:B------:R-:W-:Y:S02]  /*7040*/  ISETP.GT.AND P4, PT, R179.reuse, 0x21, P2 ;  /* 0x00000021b300780c */ /* 0x040fe40001784270 */
[C---:B------:R-:W-:Y:S02]  /*7050*/  ISETP.GT.AND P6, PT, R179.reuse, 0x28, P2 ;  /* 0x00000028b300780c */ /* 0x040fe400017c4270 */
[----:B------:R-:W-:Y:S02]  /*7060*/  ISETP.GT.AND P3, PT, R179, 0x29, P2 ;  /* 0x00000029b300780c */ /* 0x000fe40001764270 */
[----:B------:R-:W-:Y:S01]  /*7070*/  FSEL R163, R173, -INF , !P5 ;  /* 0xff800000ada37808 */ /* 0x000fe20006800000 */
[----:B--2---:R-:W-:Y:S01]  /*7080*/  IMAD.IADD R173, R180, 0x1, R11 ;  /* 0x00000001b4ad7824 */ /* 0x004fe200078e020b */
[----:B------:R-:W-:-:S02]  /*7090*/  PLOP3.LUT P5, PT, PT, PT, UP1, 0x40, 0x0 ;  /* 0x000000000000781c */ /* 0x000fc40003fae818 */
[C---:B------:R-:W-:Y:S02]  /*70a0*/  ISETP.LT.OR P4, PT, R176.reuse, 0x22, P4 ;  /* 0x00000022b000780c */ /* 0x040fe40002781670 */
[C---:B------:R-:W-:Y:S02]  /*70b0*/  ISETP.LT.OR P6, PT, R176.reuse, 0x29, P6 ;  /* 0x00000029b000780c */ /* 0x040fe400037c1670 */
[----:B------:R-:W-:Y:S02]  /*70c0*/  ISETP.LT.OR P3, PT, R176, 0x2a, P3 ;  /* 0x0000002ab000780c */ /* 0x000fe40001f61670 */
[----:B------:R-:W-:Y:S02]  /*70d0*/  FSEL R171, R165, -INF , !P4 ;  /* 0xff800000a5ab7808 */ /* 0x000fe40006000000 */
[----:B------:R-:W-:Y:S02]  /*70e0*/  FSEL R166, R166, -INF , !P6 ;  /* 0xff800000a6a67808 */ /* 0x000fe40007000000 */
[----:B------:R-:W-:-:S02]  /*70f0*/  FSEL R167, R167, -INF , !P3 ;  /* 0xff800000a7a77808 */ /* 0x000fc40005800000 */
[C---:B------:R-:W-:Y:S02]  /*7100*/  ISETP.GT.AND P4, PT, R179.reuse, 0x31, P2 ;  /* 0x00000031b300780c */ /* 0x040fe40001784270 */
[C---:B------:R-:W-:Y:S02]  /*7110*/  ISETP.GT.AND P6, PT, R179.reuse, 0x38, P2 ;  /* 0x00000038b300780c */ /* 0x040fe400017c4270 */
[----:B------:R-:W-:Y:S02]  /*7120*/  ISETP.GT.AND P3, PT, R179, 0x39, P2 ;  /* 0x00000039b300780c */ /* 0x000fe40001764270 */
[C---:B------:R-:W-:Y:S02]  /*7130*/  ISETP.LT.OR P4, PT, R176.reuse, 0x32, P4 ;  /* 0x00000032b000780c */ /* 0x040fe40002781670 */
[C---:B------:R-:W-:Y:S02]  /*7140*/  ISETP.LT.OR P6, PT, R176.reuse, 0x39, P6 ;  /* 0x00000039b000780c */ /* 0x040fe400037c1670 */
[----:B------:R-:W-:Y:S01]  /*7150*/  ISETP.LT.OR P3, PT, R176, 0x3a, P3 ;  /* 0x0000003ab000780c */ /* 0x000fe20001f61670 */
[----:B------:R-:W-:Y:S01]  /*7160*/  IMAD.IADD R176, R182, 0x1, R11 ;  /* 0x00000001b6b07824 */ /* 0x000fe200078e020b */
[----:B------:R-:W-:-:S02]  /*7170*/  FSEL R164, R172, -INF , !P4 ;  /* 0xff800000aca47808 */ /* 0x000fc40006000000 */
[----:B------:R-:W-:Y:S02]  /*7180*/  FSEL R165, R177, -INF , !P6 ;  /* 0xff800000b1a57808 */ /* 0x000fe40007000000 */
[----:B------:R-:W-:Y:S01]  /*7190*/  FSEL R162, R178, -INF , !P3 ;  /* 0xff800000b2a27808 */ /* 0x000fe20005800000 */
[----:B------:R-:W-:Y:S06]  /*71a0*/  @P5 BRA `(.L_x_5616) ;  /* 0x00000000005c5947 */ /* 0x000fec0003800000 */
        /* <DEDUP_REMOVED lines=13> */
.L_x_5618:
[----:B------:R-:W-:-:S05]  /*7280*/  IMAD.U32 R178, RZ, RZ, UR24 ;  /* 0x00000018ffb27e24 */ /* 0x000fca000f8e00ff */
[----:B------:R-:W-:-:S13]  /*7290*/  ISETP.NE.AND P3, PT, R178, 0x1, PT ;  /* 0x00000001b200780c */ /* 0x000fda0003f65270 */
[----:B------:R-:W0:Y:S02]  /*72a0*/  @P3 LDC.64 R10, c[0x0][0x9e8] ;  /* 0x00027a00ff0a3b82 */ /* 0x000e240000000a00 */
[----:B0-----:R-:W-:-:S05]  /*72b0*/  @P3 IMAD.HI.U32 R10, R172, R10, RZ ;  /* 0x0000000aac0a3227 */ /* 0x001fca00078e00ff */
[----:B------:R-:W-:-:S07]  /*72c0*/  @P3 SHF.R.U32.HI R172, RZ, R11, R10 ;  /* 0x0000000bffac3219 */ /* 0x000fce000001160a */
.L_x_5619:
[----:B------:R-:W-:Y:S05]  /*72d0*/  BSYNC B0 ;  /* 0x0000000000007941 */ /* 0x000fea0003800000 */
.L_x_5617:
[----:B------:R-:W-:-:S04]  /*72e0*/  IMAD R175, R172, R178, -R175 ;  /* 0x000000b2acaf7224 */ /* 0x000fc800078e0aaf */
[----:B------:R-:W-:-:S05]  /*72f0*/  IMAD.IADD R175, R175, 0x1, -R2 ;  /* 0x00000001afaf7824 */ /* 0x000fca00078e0a02 */
[----:B------:R-:W-:Y:S02]  /*7300*/  VIADDMNMX R173, R175, R178, R173, PT ;  /* 0x000000b2afad7246 */ /* 0x000fe400038001ad */
[----:B------:R-:W-:-:S07]  /*7310*/  VIMNMX R176, R176, R175, !PT ;  /* 0x000000afb0b07248 */ /* 0x000fce0007fe0100 */
.L_x_5616:
[----:B------:R-:W-:Y:S01]  /*7320*/  FMNMX.FTZ R11, R174, R5, !PT ;  /* 0x00000005ae0b7209 */ /* 0x000fe20007810000 */
[----:B------:R-:W-:Y:S01]  /*7330*/  UMOV UR10, UR22 ;  /* 0x00000016000a7c82 */ /* 0x000fe20008000000 */
[----:B------:R-:W-:Y:S01]  /*7340*/  ISETP.GT.AND P4, PT, R176, RZ, P2 ;  /* 0x000000ffb000720c */ /* 0x000fe20001784270 */
[----:B------:R-:W-:Y:S01]  /*7350*/  IMAD.MOV R179, RZ, RZ, -R17 ;  /* 0x000000ffffb37224 */ /* 0x000fe200078e0a11 */
[----:B------:R-:W-:Y:S02]  /*7360*/  FMNMX.FTZ R10, R206, R11, !PT ;  /* 0x0000000bce0a7209 */ /* 0x000fe40007810000 */
[----:B------:R-:W-:Y:S02]  /*7370*/  ISETP.GT.AND P3, PT, R176, 0x1, P2 ;  /* 0x00000001b000780c */ /* 0x000fe40001764270 */
[----:B------:R-:W-:Y:S02]  /*7380*/  FMNMX.FTZ R11, R207, R10, !PT ;  /* 0x0000000acf0b7209 */ /* 0x000fe40007810000 */
[----:B------:R-:W-:-:S02]  /*7390*/  ISETP.LT.OR P4, PT, R173, 0x1, P4 ;  /* 0x00000001ad00780c */ /* 0x000fc40002781670 */
[----:B------:R-:W-:Y:S02]  /*73a0*/  FMNMX.FTZ R10, R208, R11, !PT ;  /* 0x0000000bd00a7209 */ /* 0x000fe40007810000 */
[----:B------:R-:W-:Y:S02]  /*73b0*/  ISETP.GT.AND P5, PT, R176, 0x8, P2 ;  /* 0x00000008b000780c */ /* 0x000fe400017a4270 */
[----:B------:R-:W-:Y:S02]  /*73c0*/  FMNMX.FTZ R11, R209, R10, !PT ;  /* 0x0000000ad10b7209 */ /* 0x000fe40007810000 */
[----:B------:R-:W-:Y:S02]  /*73d0*/  ISETP.LT.OR P3, PT, R173, 0x2, P3 ;  /* 0x00000002ad00780c */ /* 0x000fe40001f61670 */
[----:B------:R-:W-:Y:S02]  /*73e0*/  FMNMX.FTZ R11, R210, R11, !PT ;  /* 0x0000000bd20b7209 */ /* 0x000fe40007810000 */
[----:B------:R-:W-:-:S02]  /*73f0*/  FSEL R9, R9, -INF , !P4 ;  /* 0xff80000009097808 */ /* 0x000fc40006000000 */
        /* <DEDUP_REMOVED lines=15> */
[----:B------:R-:W-:Y:S02]  /*74f0*/  FSEL R14, R14, -INF , !P6 ;  /* 0xff8000000e0e7808 */ /* 0x000fe40007000000 */
[----:B------:R-:W-:Y:S02]  /*7500*/  FMNMX.FTZ R11, R165, R10, !PT ;  /* 0x0000000aa50b7209 */ /* 0x000fe40007810000 */
[----:B------:R-:W-:-:S02]  /*7510*/  ISETP.LT.OR P3, PT, R173, 0x11, P3 ;  /* 0x00000011ad00780c */ /* 0x000fc40001f61670 */
[----:B------:R-:W-:Y:S02]  /*7520*/  FMNMX.FTZ R11, R162, R11, !PT ;  /* 0x0000000ba20b7209 */ /* 0x000fe40007810000 */
[C---:B------:R-:W-:Y:S02]  /*7530*/  ISETP.GT.AND P4, PT, R176.reuse, 0x19, P2 ;  /* 0x00000019b000780c */ /* 0x040fe40001784270 */
[----:B------:R-:W-:Y:S01]  /*7540*/  ISETP.GT.AND P6, PT, R176, 0x18, P2 ;  /* 0x00000018b000780c */ /* 0x000fe200017c4270 */
[----:B------:R-:W0:Y:S01]  /*7550*/  SHFL.BFLY PT, R10, R11, 0x2, 0x1f ;  /* 0x0c401f000b0a7f89 */ /* 0x000e2200000e0000 */
[----:B------:R-:W-:Y:S02]  /*7560*/  ISETP.LT.OR P5, PT, R173, 0x12, P5 ;  /* 0x00000012ad00780c */ /* 0x000fe40002fa1670 */
[----:B------:R-:W-:Y:S02]  /*7570*/  FSEL R15, R15, -INF , !P3 ;  /* 0xff8000000f0f7808 */ /* 0x000fe40005800000 */
[----:B------:R-:W-:-:S02]  /*7580*/  ISETP.LT.OR P4, PT, R173, 0x1a, P4 ;  /* 0x0000001aad00780c */ /* 0x000fc40002781670 */
[----:B------:R-:W-:Y:S02]  /*7590*/  ISETP.LT.OR P6, PT, R173, 0x19, P6 ;  /* 0x00000019ad00780c */ /* 0x000fe400037c1670 */
[----:B------:R-:W-:Y:S02]  /*75a0*/  FSEL R20, R20, -INF , !P5 ;  /* 0xff80000014147808 */ /* 0x000fe40006800000 */
[----:B------:R-:W-:Y:S02]  /*75b0*/  FSEL R153, R153, -INF , !P4 ;  /* 0xff80000099997808 */ /* 0x000fe40006000000 */
[----:B------:R-:W-:Y:S02]  /*75c0*/  ISETP.GT.AND P3, PT, R176, 0x20, P2 ;  /* 0x00000020b000780c */ /* 0x000fe40001764270 */
[----:B------:R-:W-:Y:S02]  /*75d0*/  FSEL R152, R152, -INF , !P6 ;  /* 0xff80000098987808 */ /* 0x000fe40007000000 */
[----:B------:R-:W-:-:S02]  /*75e0*/  ISETP.GT.AND P5, PT, R176, 0x21, P2 ;  /* 0x00000021b000780c */ /* 0x000fc400017a4270 */
[C---:B------:R-:W-:Y:S02]  /*75f0*/  ISETP.LT.OR P3, PT, R173.reuse, 0x21, P3 ;  /* 0x00000021ad00780c */ /* 0x040fe40001f61670 */
[----:B------:R-:W-:Y:S02]  /*7600*/  ISETP.GT.AND P6, PT, R176, 0x28, P2 ;  /* 0x00000028b000780c */ /* 0x000fe400017c4270 */
[----:B------:R-:W-:Y:S02]  /*7610*/  ISETP.LT.OR P5, PT, R173, 0x22, P5 ;  /* 0x00000022ad00780c */ /* 0x000fe40002fa1670 */
[----:B0-----:R-:W-:Y:S02]  /*7620*/  FMNMX.FTZ R172, R11, R10, !PT ;  /* 0x0000000a0bac7209 */ /* 0x001fe40007810000 */
[----:B------:R-:W-:Y:S02]  /*7630*/  FMNMX.FTZ R11, R9, R6, !PT ;  /* 0x00000006090b7209 */ /* 0x000fe40007810000 */
[----:B------:R-:W-:Y:S01]  /*7640*/  FSEL R154, R154, -INF , !P3 ;  /* 0xff8000009a9a7808 */ /* 0x000fe20005800000 */
[----:B------:R-:W0:Y:S01]  /*7650*/  SHFL.BFLY PT, R175, R172, 0x1, 0x1f ;  /* 0x0c201f00acaf7f89 */ /* 0x000e2200000e0000 */
[----:B------:R-:W-:-:S02]  /*7660*/  ISETP.GT.AND P3, PT, R176, 0x29, P2 ;  /* 0x00000029b000780c */ /* 0x000fc40001764270 */
[----:B------:R-:W-:Y:S02]  /*7670*/  FSEL R155, R155, -INF , !P5 ;  /* 0xff8000009b9b7808 */ /* 0x000fe40006800000 */
[C---:B------:R-:W-:Y:S02]  /*7680*/  ISETP.LT.OR P6, PT, R173.reuse, 0x29, P6 ;  /* 0x00000029ad00780c */ /* 0x040fe400037c1670 */
[----:B------:R-:W-:Y:S02]  /*7690*/  ISETP.GT.AND P5, PT, R176, 0x30, P2 ;  /* 0x00000030b000780c */ /* 0x000fe400017a4270 */
[C---:B------:R-:W-:Y:S02]  /*76a0*/  ISETP.LT.OR P3, PT, R173.reuse, 0x2a, P3 ;  /* 0x0000002aad00780c */ /* 0x040fe40001f61670 */
[----:B------:R-:W-:Y:S02]  /*76b0*/  ISETP.LT.OR P5, PT, R173, 0x31, P5 ;  /* 0x00000031ad00780c */ /* 0x000fe40002fa1670 */
[----:B------:R-:W-:-:S02]  /*76c0*/  FSEL R157, R157, -INF , !P3 ;  /* 0xff8000009d9d7808 */ /* 0x000fc40005800000 */
[----:B------:R-:W-:Y:S02]  /*76d0*/  ISETP.GT.AND P3, PT, R176, 0x38, P2 ;  /* 0x00000038b000780c */ /* 0x000fe40001764270 */
[----:B------:R-:W-:Y:S02]  /*76e0*/  FSEL R158, R158, -INF , !P5 ;  /* 0xff8000009e9e7808 */ /* 0x000fe40006800000 */
[----:B------:R-:W-:-:S04]  /*76f0*/  ISETP.LT.OR P3, PT, R173, 0x39, P3 ;  /* 0x00000039ad00780c */ /* 0x000fc80001f61670 */
[----:B------:R-:W-:Y:S02]  /*7700*/  FSEL R160, R160, -INF , !P3 ;  /* 0xff800000a0a07808 */ /* 0x000fe40005800000 */
[----:B0-----:R-:W-:Y:S02]  /*7710*/  FMNMX.FTZ R10, R172, R175, !PT ;  /* 0x000000afac0a7209 */ /* 0x001fe40007810000 */
[----:B------:R-:W-:Y:S02]  /*7720*/  FMNMX.FTZ R172, R12, R11, !PT ;  /* 0x0000000b0cac7209 */ /* 0x000fe40007810000 */
[C---:B------:R-:W-:Y:S02]  /*7730*/  FSETP.NEU.FTZ.AND P4, PT, R10.reuse, -INF , PT ;  /* 0xff8000000a00780b */ /* 0x040fe40003f9d000 */
[----:B------:R-:W-:Y:S02]  /*7740*/  FMNMX.FTZ R11, R13, R172, !PT ;  /* 0x000000ac0d0b7209 */ /* 0x000fe40007810000 */
[----:B------:R-:W-:-:S02]  /*7750*/  FSEL R182, R10, RZ, P4 ;  /* 0x000000ff0ab67208 */ /* 0x000fc40002000000 */
[----:B------:R-:W-:-:S03]  /*7760*/  FMNMX.FTZ R172, R14, R11, !PT ;  /* 0x0000000b0eac7209 */ /* 0x000fc60007810000 */
[----:B------:R-:W-:Y:S01]  /*7770*/  FADD.FTZ R182, -R182, R5 ;  /* 0x00000005b6b67221 */ /* 0x000fe20000010100 */
[----:B------:R-:W-:Y:S01]  /*7780*/  FMNMX.FTZ R11, R15, R172, !PT ;  /* 0x000000ac0f0b7209 */ /* 0x000fe20007810000 */
[----:B------:R-:W-:Y:S02]  /*7790*/  FMUL.FTZ R172, R10, UR10 ;  /* 0x0000000a0aac7c20 */ /* 0x000fe40008410000 */
[----:B------:R-:W-:Y:S01]  /*77a0*/  FMUL.FTZ R5, R182, UR10 ;  /* 0x0000000ab6057c20 */ /* 0x000fe20008410000 */
[----:B------:R-:W-:Y:S02]  /*77b0*/  FMNMX.FTZ R175, R20, R11, !PT ;  /* 0x0000000b14af7209 */ /* 0x000fe40007810000 */
[----:B------:R-:W-:Y:S02]  /*77c0*/  FSEL R11, R172, RZ, P4 ;  /* 0x000000ffac0b7208 */ /* 0x000fe40002000000 */
[----:B------:R-:W-:Y:S01]  /*77d0*/  FMNMX.FTZ R172, R152, R175, !PT ;  /* 0x000000af98ac7209 */ /* 0x000fe20007810000 */
[----:B------:R-:W-:Y:S02]  /*77e0*/  MUFU.EX2 R5, R5 ;  /* 0x0000000500057308 */ /* 0x000fe40000000800 */
[--C-:B------:R-:W-:Y:S01]  /*77f0*/  FFMA.FTZ R178, R174, UR10, -R11.reuse ;  /* 0x0000000aaeb27c23 */ /* 0x100fe2000801080b */
[----:B------:R-:W-:Y:S01]  /*7800*/  FMNMX.FTZ R175, R153, R172, !PT ;  /* 0x000000ac99af7209 */ /* 0x000fe20007810000 */
[--C-:B------:R-:W-:Y:S01]  /*7810*/  FFMA.FTZ R207, R207, UR10, -R11.reuse ;  /* 0x0000000acfcf7c23 */ /* 0x100fe2000801080b */
[----:B------:R-:W-:Y:S01]  /*7820*/  FSEL R172, R156, -INF , !P6 ;  /* 0xff8000009cac7808 */ /* 0x000fe20007000000 */
[--C-:B------:R-:W-:Y:S01]  /*7830*/  FFMA.FTZ R168, R168, UR10, -R11.reuse ;  /* 0x0000000aa8a87c23 */ /* 0x100fe2000801080b */
[----:B------:R-:W-:Y:S01]  /*7840*/  FMNMX.FTZ R174, R154, R175, !PT ;  /* 0x000000af9aae7209 */ /* 0x000fe20007810000 */
[----:B------:R-:W0:Y:S01]  /*7850*/  MUFU.EX2 R156, R178 ;  /* 0x000000b2009c7308 */ /* 0x000e220000000800 */
[----:B------:R-:W-:Y:S01]  /*7860*/  ISETP.GT.AND P6, PT, R176, 0x31, P2 ;  /* 0x00000031b000780c */ /* 0x000fe200017c4270 */
[--C-:B------:R-:W-:Y:S01]  /*7870*/  FFMA.FTZ R175, R206, UR10, -R11.reuse ;  /* 0x0000000aceaf7c23 */ /* 0x100fe2000801080b */
[----:B------:R-:W-:Y:S01]  /*7880*/  FMNMX.FTZ R177, R155, R174, !PT ;  /* 0x000000ae9bb17209 */ /* 0x000fe20007810000 */
[--C-:B------:R-:W-:Y:S01]  /*7890*/  FFMA.FTZ R169, R169, UR10, -R11.reuse ;  /* 0x0000000aa9a97c23 */ /* 0x100fe2000801080b */
[----:B------:R-:W-:Y:S01]  /*78a0*/  ISETP.LT.OR P6, PT, R173, 0x32, P6 ;  /* 0x00000032ad00780c */ /* 0x000fe200037c1670 */
[--C-:B------:R-:W-:Y:S01]  /*78b0*/  FFMA.FTZ R170, R170, UR10, -R11.reuse ;  /* 0x0000000aaaaa7c23 */ /* 0x100fe2000801080b */
[----:B------:R-:W-:Y:S01]  /*78c0*/  FMNMX.FTZ R174, R172, R177, !PT ;  /* 0x000000b1acae7209 */ /* 0x000fe20007810000 */
[----:B------:R-:W1:Y:S01]  /*78d0*/  MUFU.EX2 R175, R175 ;  /* 0x000000af00af7308 */ /* 0x000e620000000800 */
[----:B------:R-:W-:Y:S01]  /*78e0*/  ISETP.GT.AND P2, PT, R176, 0x39, P2 ;  /* 0x00000039b000780c */ /* 0x000fe20001744270 */
[--C-:B------:R-:W-:Y:S01]  /*78f0*/  FFMA.FTZ R176, R208, UR10, -R11.reuse ;  /* 0x0000000ad0b07c23 */ /* 0x100fe2000801080b */
[----:B------:R-:W-:Y:S01]  /*7900*/  FMNMX.FTZ R177, R157, R174, !PT ;  /* 0x000000ae9db17209 */ /* 0x000fe20007810000 */
[--C-:B------:R-:W-:Y:S01]  /*7910*/  FFMA.FTZ R171, R171, UR10, -R11.reuse ;  /* 0x0000000aabab7c23 */ /* 0x100fe2000801080b */
[----:B------:R-:W-:Y:S01]  /*7920*/  FSEL R174, R159, -INF , !P6 ;  /* 0xff8000009fae7808 */ /* 0x000fe20007000000 */
[--C-:B------:R-:W-:Y:S01]  /*7930*/  FFMA.FTZ R166, R166, UR10, -R11.reuse ;  /* 0x0000000aa6a67c23 */ /* 0x100fe2000801080b */
[----:B------:R-:W-:Y:S01]  /*7940*/  FMNMX.FTZ R177, R158, R177, !PT ;  /* 0x000000b19eb17209 */ /* 0x000fe20007810000 */
[----:B------:R-:W2:Y:S01]  /*7950*/  MUFU.EX2 R159, R207 ;  /* 0x000000cf009f7308 */ /* 0x000ea20000000800 */
[----:B------:R-:W-:Y:S01]  /*7960*/  ISETP.LT.OR P2, PT, R173, 0x3a, P2 ;  /* 0x0000003aad00780c */ /* 0x000fe20001741670 */
[--C-:B------:R-:W-:Y:S01]  /*7970*/  FFMA.FTZ R173, R209, UR10, -R11.reuse ;  /* 0x0000000ad1ad7c23 */ /* 0x100fe2000801080b */
[----:B------:R-:W-:Y:S01]  /*7980*/  FMNMX.FTZ R177, R174, R177, !PT ;  /* 0x000000b1aeb17209 */ /* 0x000fe20007810000 */
[----:B0-----:R-:W-:Y:S01]  /*7990*/  FFMA.FTZ R182, R5, R3, R156 ;  /* 0x0000000305b67223 */ /* 0x001fe2000001009c */
[----:B------:R-:W-:Y:S01]  /*79a0*/  FSEL R161, R161, -INF , !P2 ;  /* 0xff800000a1a17808 */ /* 0x000fe20005000000 */
[--C-:B------:R-:W-:Y:S01]  /*79b0*/  FFMA.FTZ R167, R167, UR10, -R11.reuse ;  /* 0x0000000aa7a77c23 */ /* 0x100fe2000801080b */
[----:B------:R-:W-:Y:S01]  /*79c0*/  FMNMX.FTZ R178, R160, R177, !PT ;  /* 0x000000b1a0b27209 */ /* 0x000fe20007810000 */
[----:B------:R-:W0:Y:S01]  /*79d0*/  MUFU.EX2 R176, R176 ;  /* 0x000000b000b07308 */ /* 0x000e220000000800 */
[----:B-1----:R-:W-:Y:S01]  /*79e0*/  FADD.FTZ R182, R175, R182 ;  /* 0x000000b6afb67221 */ /* 0x002fe20000010000 */
[----:B------:R-:W-:Y:S01]  /*79f0*/  ISETP.NE.AND P2, PT, R2, R179, PT ;  /* 0x000000b30200720c */ /* 0x000fe20003f45270 */
[--C-:B------:R-:W-:Y:S01]  /*7a00*/  FFMA.FTZ R163, R163, UR10, -R11.reuse ;  /* 0x0000000aa3a37c23 */ /* 0x100fe2000801080b */
[----:B------:R-:W-:Y:S01]  /*7a10*/  FMNMX.FTZ R177, R161, R178, !PT ;  /* 0x000000b2a1b17209 */ /* 0x000fe20007810000 */
[--C-:B------:R-:W-:Y:S01]  /*7a20*/  FFMA.FTZ R178, R210, UR10, -R11.reuse ;  /* 0x0000000ad2b27c23 */ /* 0x100fe2000801080b */
[--C-:B------:R-:W-:Y:S01]  /*7a30*/  FFMA.FTZ R164, R164, UR10, -R11.reuse ;  /* 0x0000000aa4a47c23 */ /* 0x100fe2000801080b */
[--C-:B------:R-:W-:Y:S01]  /*7a40*/  FFMA.FTZ R165, R165, UR10, -R11.reuse ;  /* 0x0000000aa5a57c23 */ /* 0x100fe2000801080b */
[----:B------:R-:W1:Y:S01]  /*7a50*/  MUFU.EX2 R173, R173 ;  /* 0x000000ad00ad7308 */ /* 0x000e620000000800 */
[----:B------:R-:W3:Y:S01]  /*7a60*/  SHFL.BFLY PT, R180, R177, 0x2, 0x1f ;  /* 0x0c401f00b1b47f89 */ /* 0x000ee200000e0000 */
[-C--:B------:R-:W-:Y:S01]  /*7a70*/  FMUL.FTZ R24, R24, R5.reuse ;  /* 0x0000000518187220 */ /* 0x080fe20000410000 */
[-C--:B------:R-:W-:Y:S01]  /*7a80*/  FMUL.FTZ R25, R25, R5.reuse ;  /* 0x0000000519197220 */ /* 0x080fe20000410000 */
[-C--:B------:R-:W-:Y:S01]  /*7a90*/  FMUL.FTZ R28, R28, R5.reuse ;  /* 0x000000051c1c7220 */ /* 0x080fe20000410000 */
[-C--:B------:R-:W-:Y:S01]  /*7aa0*/  FMUL.FTZ R29, R29, R5.reuse ;  /* 0x000000051d1d7220 */ /* 0x080fe20000410000 */
[-C--:B------:R-:W-:Y:S01]  /*7ab0*/  FMUL.FTZ R32, R32, R5.reuse ;  /* 0x0000000520207220 */ /* 0x080fe20000410000 */
[-C--:B------:R-:W-:Y:S01]  /*7ac0*/  FMUL.FTZ R33, R33, R5.reuse ;  /* 0x0000000521217220 */ /* 0x080fe20000410000 */
[----:B------:R-:W4:Y:S01]  /*7ad0*/  MUFU.EX2 R178, R178 ;  /* 0x000000b200b27308 */ /* 0x000f220000000800 */
[-C--:B------:R-:W-:Y:S01]  /*7ae0*/  FMUL.FTZ R36, R36, R5.reuse ;  /* 0x0000000524247220 */ /* 0x080fe20000410000 */
[-C--:B------:R-:W-:Y:S01]  /*7af0*/  FMUL.FTZ R37, R37, R5.reuse ;  /* 0x0000000525257220 */ /* 0x080fe20000410000 */
[-C--:B------:R-:W-:Y:S01]  /*7b00*/  FMUL.FTZ R40, R40, R5.reuse ;  /* 0x0000000528287220 */ /* 0x080fe20000410000 */
[-C--:B------:R-:W-:Y:S01]  /*7b10*/  FMUL.FTZ R41, R41, R5.reuse ;  /* 0x0000000529297220 */ /* 0x080fe20000410000 */
[-C--:B------:R-:W-:Y:S01]  /*7b20*/  FMUL.FTZ R44, R44, R5.reuse ;  /* 0x000000052c2c7220 */ /* 0x080fe20000410000 */
[-C--:B------:R-:W-:Y:S01]  /*7b30*/  FMUL.FTZ R45, R45, R5.reuse ;  /* 0x000000052d2d7220 */ /* 0x080fe20000410000 */
[-C--:B------:R-:W-:Y:S01]  /*7b40*/  FMUL.FTZ R48, R48, R5.reuse ;  /* 0x0000000530307220 */ /* 0x080fe20000410000 */
[----:B------:R-:W5:Y:S01]  /*7b50*/  MUFU.EX2 R168, R168 ;  /* 0x000000a800a87308 */ /* 0x000f620000000800 */
        /* <DEDUP_REMOVED lines=8> */
[----:B---3--:R-:W-:Y:S01]  /*7be0*/  FMNMX.FTZ R180, R177, R180, !PT ;  /* 0x000000b4b1b47209 */ /* 0x008fe20007810000 */
[-C--:B------:R-:W-:Y:S01]  /*7bf0*/  FMUL.FTZ R64, R64, R5.reuse ;  /* 0x0000000540407220 */ /* 0x080fe20000410000 */
[-C--:B------:R-:W-:Y:S01]  /*7c00*/  FMUL.FTZ R65, R65, R5.reuse ;  /* 0x0000000541417220 */ /* 0x080fe20000410000 */
[-C--:B------:R-:W-:Y:S01]  /*7c10*/  FMUL.FTZ R68, R68, R5.reuse ;  /* 0x0000000544447220 */ /* 0x080fe20000410000 */
[-C--:B------:R-:W-:Y:S01]  /*7c20*/  FMUL.FTZ R69, R69, R5.reuse ;  /* 0x0000000545457220 */ /* 0x080fe20000410000 */
[----:B------:R-:W3:Y:S01]  /*7c30*/  SHFL.BFLY PT, R177, R180, 0x1, 0x1f ;  /* 0x0c201f00b4b17f89 */ /* 0x000ee200000e0000 */
        /* <DEDUP_REMOVED lines=22> */
[----:B------:R-:W-:Y:S01]  /*7da0*/  FMUL.FTZ R109, R109, R5 ;  /* 0x000000056d6d7220 */ /* 0x000fe20000410000 */
[----:B---3--:R-:W-:Y:S01]  /*7db0*/  FMNMX.FTZ R177, R180, R177, !PT ;  /* 0x000000b1b4b17209 */ /* 0x008fe20007810000 */
[----:B------:R-:W-:Y:S01]  /*7dc0*/  FFMA.FTZ R180, R162, UR10, -R11 ;  /* 0x0000000aa2b47c23 */ /* 0x000fe2000801080b */
[----:B------:R-:W-:Y:S01]  /*7dd0*/  IMAD.U32 R11, RZ, RZ, UR37 ;  /* 0x00000025ff0b7e24 */ /* 0x000fe2000f8e00ff */
[----:B------:R-:W3:Y:S01]  /*7de0*/  MUFU.EX2 R167, R167 ;  /* 0x000000a700a77308 */ /* 0x000ee20000000800 */
[C---:B------:R-:W-:Y:S01]  /*7df0*/  FSETP.NEU.FTZ.AND P3, PT, R177.reuse, -INF , PT ;  /* 0xff800000b100780b */ /* 0x040fe20003f7d000 */
[----:B------:R-:W-:Y:S01]  /*7e00*/  FMUL.FTZ R3, R177, UR10 ;  /* 0x0000000ab1037c20 */ /* 0x000fe20008410000 */
[----:B------:R-:W-:-:S02]  /*7e10*/  @!P2 IMAD R11, R11, 0x40, R16 ;  /* 0x000000400b0ba824 */ /* 0x000fc400078e0210 */
[-C--:B------:R-:W-:Y:S01]  /*7e20*/  FMUL.FTZ R112, R112, R5.reuse ;  /* 0x0000000570707220 */ /* 0x080fe20000410000 */
[-C--:B------:R-:W-:Y:S01]  /*7e30*/  FMUL.FTZ R113, R113, R5.reuse ;  /* 0x0000000571717220 */ /* 0x080fe20000410000 */
[-C--:B------:R-:W-:Y:S01]  /*7e40*/  FMUL.FTZ R116, R116, R5.reuse ;  /* 0x0000000574747220 */ /* 0x080fe20000410000 */
[----:B------:R-:W-:Y:S01]  /*7e50*/  FSEL R179, R3, RZ, P3 ;  /* 0x000000ff03b37208 */ /* 0x000fe20001800000 */
[----:B--2---:R-:W-:Y:S01]  /*7e60*/  FADD.FTZ R3, R159, R182 ;  /* 0x000000b69f037221 */ /* 0x004fe20000010000 */
[----:B------:R-:W2:Y:S01]  /*7e70*/  MUFU.EX2 R163, R163 ;  /* 0x000000a300a37308 */ /* 0x000ea20000000800 */
[----:B------:R-:W-:Y:S01]  /*7e80*/  @!P2 LEA R11, R11, UR46, 0x2 ;  /* 0x0000002e0b0bac11 */ /* 0x000fe2000f8e10ff */
[----:B------:R-:W-:Y:S01]  /*7e90*/  FMUL.FTZ R117, R117, R5 ;  /* 0x0000000575757220 */ /* 0x000fe20000410000 */
[----:B0-----:R-:W-:Y:S01]  /*7ea0*/  FADD.FTZ R162, R176, R3 ;  /* 0x00000003b0a27221 */ /* 0x001fe20000010000 */
[----:B------:R-:W-:Y:S01]  /*7eb0*/  FSEL R3, R177, RZ, P3 ;  /* 0x000000ffb1037208 */ /* 0x000fe20001800000 */
[--C-:B------:R-:W-:Y:S01]  /*7ec0*/  FFMA.FTZ R9, R9, UR10, -R179.reuse ;  /* 0x0000000a09097c23 */ /* 0x100fe200080108b3 */
[--C-:B------:R-:W-:Y:S01]  /*7ed0*/  FFMA.FTZ R12, R12, UR10, -R179.reuse ;  /* 0x0000000a0c0c7c23 */ /* 0x100fe200080108b3 */
[----:B-1----:R-:W-:Y:S01]  /*7ee0*/  FADD.FTZ R181, R173, R162 ;  /* 0x000000a2adb57221 */ /* 0x002fe20000010000 */
[--C-:B------:R-:W-:Y:S01]  /*7ef0*/  FFMA.FTZ R13, R13, UR10, -R179.reuse ;  /* 0x0000000a0d0d7c23 */ /* 0x100fe200080108b3 */
[----:B------:R-:W-:Y:S01]  /*7f00*/  FADD.FTZ R3, -R3, R6 ;  /* 0x0000000603037221 */ /* 0x000fe20000010100 */
[----:B------:R-:W-:Y:S01]  /*7f10*/  FFMA.FTZ R14, R14, UR10, -R179 ;  /* 0x0000000a0e0e7c23 */ /* 0x000fe200080108b3 */
[----:B----4-:R-:W-:Y:S01]  /*7f20*/  FADD.FTZ R181, R178, R181 ;  /* 0x000000b5b2b57221 */ /* 0x010fe20000010000 */
[----:B------:R-:W-:Y:S01]  /*7f30*/  MUFU.EX2 R9, R9 ;  /* 0x0000000900097308 */ /* 0x000fe20000000800 */
[----:B------:R-:W-:Y:S01]  /*7f40*/  FMUL.FTZ R3, R3, UR10 ;  /* 0x0000000a03037c20 */ /* 0x000fe20008410000 */
[----:B------:R-:W-:Y:S01]  /*7f50*/  FFMA.FTZ R15, R15, UR10, -R179 ;  /* 0x0000000a0f0f7c23 */ /* 0x000fe200080108b3 */
[----:B-----5:R-:W-:Y:S01]  /*7f60*/  FADD.FTZ R6, R168, R181 ;  /* 0x000000b5a8067221 */ /* 0x020fe20000010000 */
[--C-:B------:R-:W-:Y:S01]  /*7f70*/  FFMA.FTZ R181, R152, UR10, -R179.reuse ;  /* 0x0000000a98b57c23 */ /* 0x100fe200080108b3 */
[--C-:B------:R-:W-:Y:S01]  /*7f80*/  FFMA.FTZ R20, R20, UR10, -R179.reuse ;  /* 0x0000000a14147c23 */ /* 0x100fe200080108b3 */
[----:B------:R-:W-:Y:S01]  /*7f90*/  @!P2 STS [R11+0x28800], R5 ;  /* 0x028800050b00a388 */ /* 0x000fe20000000800 */
[----:B------:R-:W-:Y:S01]  /*7fa0*/  FADD.FTZ R183, R169, R6 ;  /* 0x00000006a9b77221 */ /* 0x000fe20000010000 */
[----:B------:R-:W-:Y:S01]  /*7fb0*/  MUFU.EX2 R12, R12 ;  /* 0x0000000c000c7308 */ /* 0x000fe20000000800 */
[----:B------:R-:W-:Y:S01]  /*7fc0*/  FFMA.FTZ R182, R154, UR10, -R179 ;  /* 0x0000000a9ab67c23 */ /* 0x000fe200080108b3 */
[----:B------:R-:W-:Y:S01]  /*7fd0*/  F2FP.F16.F32.PACK_AB R154, R176, R159 ;  /* 0x0000009fb09a723e */ /* 0x000fe200000000ff */
[----:B------:R-:W-:Y:S01]  /*7fe0*/  FADD.FTZ R152, R170, R183 ;  /* 0x000000b7aa987221 */ /* 0x000fe20000010000 */
[--C-:B------:R-:W-:Y:S01]  /*7ff0*/  FFMA.FTZ R183, R155, UR10, -R179.reuse ;  /* 0x0000000a9bb77c23 */ /* 0x100fe200080108b3 */
[--C-:B------:R-:W-:Y:S01]  /*8000*/  FFMA.FTZ R153, R153, UR10, -R179.reuse ;  /* 0x0000000a99997c23 */ /* 0x100fe200080108b3 */
[--C-:B------:R-:W-:Y:S01]  /*8010*/  FFMA.FTZ R206, R160, UR10, -R179.reuse ;  /* 0x0000000aa0ce7c23 */ /* 0x100fe200080108b3 */
[----:B------:R-:W-:Y:S01]  /*8020*/  FADD.FTZ R205, R171, R152 ;  /* 0x00000098abcd7221 */ /* 0x000fe20000010000 */
[----:B------:R2:W0:Y:S01]  /*8030*/  MUFU.EX2 R6, R3 ;  /* 0x0000000300067308 */ /* 0x0004220000000800 */
[--C-:B------:R-:W-:Y:S01]  /*8040*/  FFMA.FTZ R172, R172, UR10, -R179.reuse ;  /* 0x0000000aacac7c23 */ /* 0x100fe200080108b3 */
[----:B------:R-:W-:Y:S01]  /*8050*/  FFMA.FTZ R157, R157, UR10, -R179 ;  /* 0x0000000a9d9d7c23 */ /* 0x000fe200080108b3 */
[----:B------:R-:W-:Y:S01]  /*8060*/  FADD.FTZ R152, R166, R205 ;  /* 0x000000cda6987221 */ /* 0x000fe20000010000 */
[--C-:B------:R-:W-:Y:S01]  /*8070*/  FFMA.FTZ R205, R158, UR10, -R179.reuse ;  /* 0x0000000a9ecd7c23 */ /* 0x100fe200080108b3 */
[----:B------:R-:W-:Y:S01]  /*8080*/  F2FP.F16.F32.PACK_AB R158, R169, R168 ;  /* 0x000000a8a99e723e */ /* 0x000fe200000000ff */
[--C-:B------:R-:W-:Y:S01]  /*8090*/  FFMA.FTZ R174, R174, UR10, -R179.reuse ;  /* 0x0000000aaeae7c23 */ /* 0x100fe200080108b3 */
[----:B---3--:R-:W-:Y:S01]  /*80a0*/  FADD.FTZ R152, R167, R152 ;  /* 0x00000098a7987221 */ /* 0x008fe20000010000 */
[----:B------:R-:W1:Y:S01]  /*80b0*/  MUFU.EX2 R155, R13 ;  /* 0x0000000d009b7308 */ /* 0x000e620000000800 */
[----:B------:R-:W-:Y:S01]  /*80c0*/  FFMA.FTZ R179, R161, UR10, -R179 ;  /* 0x0000000aa1b37c23 */ /* 0x000fe200080108b3 */
[----:B------:R-:W-:Y:S01]  /*80d0*/  F2FP.F16.F32.PACK_AB R162, R167, R166 ;  /* 0x000000a6a7a2723e */ /* 0x000fe200000000ff */
[----:B--2---:R-:W-:Y:S01]  /*80e0*/  FADD.FTZ R3, R163, R152 ;  /* 0x00000098a3037221 */ /* 0x004fe20000010000 */
[----:B------:R-:W-:Y:S01]  /*80f0*/  F2FP.F16.F32.PACK_AB R152, R175, R156 ;  /* 0x0000009caf98723e */ /* 0x000fe200000000ff */
[----:B------:R-:W-:Y:S01]  /*8100*/  FMUL.FTZ R120, R120, R5 ;  /* 0x0000000578787220 */ /* 0x000fe20000410000 */
[----:B------:R-:W-:Y:S01]  /*8110*/  F2FP.F16.F32.PACK_AB R156, R178, R173 ;  /* 0x000000adb29c723e */ /* 0x000fe200000000ff */
[-C--:B------:R-:W-:Y:S01]  /*8120*/  FMUL.FTZ R121, R121, R5.reuse ;  /* 0x0000000579797220 */ /* 0x080fe20000410000 */
[----:B------:R-:W2:Y:S01]  /*8130*/  MUFU.EX2 R14, R14 ;  /* 0x0000000e000e7308 */ /* 0x000ea20000000800 */
[----:B0-----:R0:W-:Y:S01]  /*8140*/  @!P2 STS [R11+0x28820], R6 ;  /* 0x028820060b00a388 */ /* 0x0011e20000000800 */
[-C--:B------:R-:W-:Y:S01]  /*8150*/  FMUL.FTZ R124, R124, R5.reuse ;  /* 0x000000057c7c7220 */ /* 0x080fe20000410000 */
[-C--:B------:R-:W-:Y:S01]  /*8160*/  FMUL.FTZ R125, R125, R5.reuse ;  /* 0x000000057d7d7220 */ /* 0x080fe20000410000 */
[-C--:B------:R-:W-:Y:S01]  /*8170*/  FMUL.FTZ R128, R128, R5.reuse ;  /* 0x0000000580807220 */ /* 0x080fe20000410000 */
[-C--:B------:R-:W-:Y:S01]  /*8180*/  FMUL.FTZ R129, R129, R5.reuse ;  /* 0x0000000581817220 */ /* 0x080fe20000410000 */
[-C--:B------:R-:W-:Y:S01]  /*8190*/  FMUL.FTZ R132, R132, R5.reuse ;  /* 0x0000000584847220 */ /* 0x080fe20000410000 */
[-C--:B------:R-:W-:Y:S01]  /*81a0*/  FMUL.FTZ R133, R133, R5.reuse ;  /* 0x0000000585857220 */ /* 0x080fe20000410000 */
[----:B------:R-:W3:Y:S01]  /*81b0*/  MUFU.EX2 R164, R164 ;  /* 0x000000a400a47308 */ /* 0x000ee20000000800 */
[-C--:B------:R-:W-:Y:S01]  /*81c0*/  FMUL.FTZ R136, R136, R5.reuse ;  /* 0x0000000588887220 */ /* 0x080fe20000410000 */
[-C--:B------:R-:W-:Y:S01]  /*81d0*/  FMUL.FTZ R137, R137, R5.reuse ;  /* 0x0000000589897220 */ /* 0x080fe20000410000 */
[----:B0-----:R-:W-:Y:S01]  /*81e0*/  FFMA.FTZ R11, R6, R4, R9 ;  /* 0x00000004060b7223 */ /* 0x001fe20000010009 */
[-C--:B------:R-:W-:Y:S01]  /*81f0*/  FMUL.FTZ R140, R140, R5.reuse ;  /* 0x000000058c8c7220 */ /* 0x080fe20000410000 */
[-C--:B------:R-:W-:Y:S01]  /*8200*/  FMUL.FTZ R141, R141, R5.reuse ;  /* 0x000000058d8d7220 */ /* 0x080fe20000410000 */
[-C--:B------:R-:W-:Y:S01]  /*8210*/  FMUL.FTZ R144, R144, R5.reuse ;  /* 0x0000000590907220 */ /* 0x080fe20000410000 */
[----:B------:R-:W-:Y:S01]  /*8220*/  FADD.FTZ R4, R12, R11 ;  /* 0x0000000b0c047221 */ /* 0x000fe20000010000 */
[----:B------:R-:W0:Y:S01]  /*8230*/  MUFU.EX2 R15, R15 ;  /* 0x0000000f000f7308 */ /* 0x000e220000000800 */
[-C--:B------:R-:W-:Y:S01]  /*8240*/  FMUL.FTZ R145, R145, R5.reuse ;  /* 0x0000000591917220 */ /* 0x080fe20000410000 */
[----:B------:R-:W-:Y:S01]  /*8250*/  FMUL.FTZ R148, R148, R5 ;  /* 0x0000000594947220 */ /* 0x000fe20000410000 */
[----:B-1----:R-:W-:Y:S01]  /*8260*/  FADD.FTZ R11, R155, R4 ;  /* 0x000000049b0b7221 */ /* 0x002fe20000010000 */
[----:B--2---:R-:W-:Y:S01]  /*8270*/  F2FP.F16.F32.PACK_AB R155, R14, R155 ;  /* 0x0000009b0e9b723e */ /* 0x004fe200000000ff */
[----:B------:R-:W-:Y:S01]  /*8280*/  FMUL.FTZ R149, R149, R5 ;  /* 0x0000000595957220 */ /* 0x000fe20000410000 */
[-C--:B------:R-:W-:Y:S01]  /*8290*/  FMUL.FTZ R26, R26, R6.reuse ;  /* 0x000000061a1a7220 */ /* 0x080fe20000410000 */
[----:B------:R-:W-:Y:S01]  /*82a0*/  FADD.FTZ R176, R14, R11 ;  /* 0x0000000b0eb07221 */ /* 0x000fe20000010000 */
[----:B------:R-:W1:Y:S01]  /*82b0*/  MUFU.EX2 R165, R165 ;  /* 0x000000a500a57308 */ /* 0x000e620000000800 */
[C---:B---3--:R-:W-:Y:S01]  /*82c0*/  FADD.FTZ R160, R164.reuse, R3 ;  /* 0x00000003a4a07221 */ /* 0x048fe20000010000 */
[----:B------:R-:W-:Y:S01]  /*82d0*/  F2FP.F16.F32.PACK_AB R164, R164, R163 ;  /* 0x000000a3a4a4723e */ /* 0x000fe200000000ff */
[-C--:B------:R-:W-:Y:S01]  /*82e0*/  FMUL.FTZ R27, R27, R6.reuse ;  /* 0x000000061b1b7220 */ /* 0x080fe20000410000 */
[-C--:B------:R-:W-:Y:S01]  /*82f0*/  FMUL.FTZ R30, R30, R6.reuse ;  /* 0x000000061e1e7220 */ /* 0x080fe20000410000 */
[-C--:B------:R-:W-:Y:S01]  /*8300*/  FMUL.FTZ R31, R31, R6.reuse ;  /* 0x000000061f1f7220 */ /* 0x080fe20000410000 */
[-C--:B------:R-:W-:Y:S01]  /*8310*/  FMUL.FTZ R34, R34, R6.reuse ;  /* 0x0000000622227220 */ /* 0x080fe20000410000 */
[-C--:B------:R-:W-:Y:S01]  /*8320*/  FMUL.FTZ R35, R35, R6.reuse ;  /* 0x0000000623237220 */ /* 0x080fe20000410000 */
[----:B------:R-:W-:Y:S01]  /*8330*/  MUFU.EX2 R20, R20 ;  /* 0x0000001400147308 */ /* 0x000fe20000000800 */
[----:B0-----:R-:W-:Y:S01]  /*8340*/  FADD.FTZ R11, R15, R176 ;  /* 0x000000b00f0b7221 */ /* 0x001fe20000010000 */
[-C--:B------:R-:W-:Y:S01]  /*8350*/  FMUL.FTZ R38, R38, R6.reuse ;  /* 0x0000000626267220 */ /* 0x080fe20000410000 */
[-C--:B------:R-:W-:Y:S01]  /*8360*/  FMUL.FTZ R39, R39, R6.reuse ;  /* 0x0000000627277220 */ /* 0x080fe20000410000 */
[-C--:B------:R-:W-:Y:S01]  /*8370*/  FMUL.FTZ R42, R42, R6.reuse ;  /* 0x000000062a2a7220 */ /* 0x080fe20000410000 */
[-C--:B------:R-:W-:Y:S01]  /*8380*/  FMUL.FTZ R43, R43, R6.reuse ;  /* 0x000000062b2b7220 */ /* 0x080fe20000410000 */
[-C--:B------:R-:W-:Y:S01]  /*8390*/  FMUL.FTZ R46, R46, R6.reuse ;  /* 0x000000062e2e7220 */ /* 0x080fe20000410000 */
[----:B------:R-:W-:Y:S01]  /*83a0*/  FMUL.FTZ R47, R47, R6 ;  /* 0x000000062f2f7220 */ /* 0x000fe20000410000 */
[----:B------:R-:W-:Y:S01]  /*83b0*/  MUFU.EX2 R159, R181 ;  /* 0x000000b5009f7308 */ /* 0x000fe20000000800 */
[----:B-1----:R-:W-:Y:S01]  /*83c0*/  FADD.FTZ R3, R165, R160 ;  /* 0x000000a0a5037221 */ /* 0x002fe20000010000 */
[----:B------:R-:W-:Y:S01]  /*83d0*/  F2FP.F16.F32.PACK_AB R160, R171, R170 ;  /* 0x000000aaaba0723e */ /* 0x000fe200000000ff */
[-C--:B------:R-:W-:Y:S01]  /*83e0*/  FMUL.FTZ R50, R50, R6.reuse ;  /* 0x0000000632327220 */ /* 0x080fe20000410000 */
[-C--:B------:R-:W-:Y:S01]  /*83f0*/  FMUL.FTZ R51, R51, R6.reuse ;  /* 0x0000000633337220 */ /* 0x080fe20000410000 */
[-C--:B------:R-:W-:Y:S01]  /*8400*/  FMUL.FTZ R54, R54, R6.reuse ;  /* 0x0000000636367220 */ /* 0x080fe20000410000 */
[-C--:B------:R-:W-:Y:S01]  /*8410*/  FMUL.FTZ R55, R55, R6.reuse ;  /* 0x0000000637377220 */ /* 0x080fe20000410000 */
[-C--:B------:R-:W-:Y:S01]  /*8420*/  FMUL.FTZ R58, R58, R6.reuse ;  /* 0x000000063a3a7220 */ /* 0x080fe20000410000 */
[----:B------:R0:W-:Y:S01]  /*8430*/  MUFU.EX2 R168, R153 ;  /* 0x0000009900a87308 */ /* 0x0001e20000000800 */
        /* <DEDUP_REMOVED lines=24> */
[C---:B-1----:R-:W-:Y:S01]  /*85c0*/  F2FP.F16.F32.PACK_AB R166, R180.reuse, R165 ;  /* 0x000000a5b4a6723e */ /* 0x042fe200000000ff */
[----:B------:R-:W-:Y:S01]  /*85d0*/  FADD.FTZ R3, R180, R3 ;  /* 0x00000003b4037221 */ /* 0x000fe20000010000 */
[-C--:B------:R-:W-:Y:S01]  /*85e0*/  FMUL.FTZ R98, R98, R6.reuse ;  /* 0x0000000662627220 */ /* 0x080fe20000410000 */
[-C--:B------:R-:W-:Y:S01]  /*85f0*/  FMUL.FTZ R99, R99, R6.reuse ;  /* 0x0000000663637220 */ /* 0x080fe20000410000 */
[-C--:B------:R-:W-:Y:S01]  /*8600*/  FMUL.FTZ R102, R102, R6.reuse ;  /* 0x0000000666667220 */ /* 0x080fe20000410000 */
[-C--:B------:R-:W-:Y:S01]  /*8610*/  FMUL.FTZ R103, R103, R6.reuse ;  /* 0x0000000667677220 */ /* 0x080fe20000410000 */
[-C--:B------:R-:W-:Y:S01]  /*8620*/  FMUL.FTZ R106, R106, R6.reuse ;  /* 0x000000066a6a7220 */ /* 0x080fe20000410000 */
[----:B------:R1:W3:Y:S01]  /*8630*/  MUFU.EX2 R163, R172 ;  /* 0x000000ac00a37308 */ /* 0x0002e20000000800 */
[-C--:B------:R-:W-:Y:S01]  /*8640*/  FMUL.FTZ R107, R107, R6.reuse ;  /* 0x000000066b6b7220 */ /* 0x080fe20000410000 */
[----:B------:R4:W-:Y:S01]  /*8650*/  STSM.16.M88.4 [R18+0x26800], R152 ;  /* 0x0268009812007844 */ /* 0x0009e20000000200 */
[-C--:B------:R-:W-:Y:S01]  /*8660*/  FMUL.FTZ R110, R110, R6.reuse ;  /* 0x000000066e6e7220 */ /* 0x080fe20000410000 */
[-C--:B------:R-:W-:Y:S01]  /*8670*/  FMUL.FTZ R111, R111, R6.reuse ;  /* 0x000000066f6f7220 */ /* 0x080fe20000410000 */
[-C--:B------:R-:W-:Y:S01]  /*8680*/  FMUL.FTZ R114, R114, R6.reuse ;  /* 0x0000000672727220 */ /* 0x080fe20000410000 */
[-C--:B------:R-:W-:Y:S01]  /*8690*/  FMUL.FTZ R115, R115, R6.reuse ;  /* 0x0000000673737220 */ /* 0x080fe20000410000 */
[-C--:B------:R-:W-:Y:S01]  /*86a0*/  FMUL.FTZ R118, R118, R6.reuse ;  /* 0x0000000676767220 */ /* 0x080fe20000410000 */
[----:B------:R5:W4:Y:S01]  /*86b0*/  MUFU.EX2 R4, R157 ;  /* 0x0000009d00047308 */ /* 0x000b220000000800 */
[----:B-1----:R-:W-:Y:S01]  /*86c0*/  FADD.FTZ R172, R20, R11 ;  /* 0x0000000b14ac7221 */ /* 0x002fe20000010000 */
[-C--:B------:R-:W-:Y:S01]  /*86d0*/  FMUL.FTZ R119, R119, R6.reuse ;  /* 0x0000000677777220 */ /* 0x080fe20000410000 */
[-C--:B------:R-:W-:Y:S01]  /*86e0*/  FMUL.FTZ R122, R122, R6.reuse ;  /* 0x000000067a7a7220 */ /* 0x080fe20000410000 */
[-C--:B------:R-:W-:Y:S01]  /*86f0*/  FMUL.FTZ R123, R123, R6.reuse ;  /* 0x000000067b7b7220 */ /* 0x080fe20000410000 */
[----:B------:R-:W-:Y:S01]  /*8700*/  FADD.FTZ R11, R159, R172 ;  /* 0x000000ac9f0b7221 */ /* 0x000fe20000010000 */
[----:B------:R-:W-:Y:S01]  /*8710*/  F2FP.F16.F32.PACK_AB R159, R168, R159 ;  /* 0x0000009fa89f723e */ /* 0x000fe200000000ff */
[-C--:B------:R-:W-:Y:S01]  /*8720*/  FMUL.FTZ R126, R126, R6.reuse ;  /* 0x000000067e7e7220 */ /* 0x080fe20000410000 */
[----:B------:R-:W1:Y:S01]  /*8730*/  MUFU.EX2 R165, R205 ;  /* 0x000000cd00a57308 */ /* 0x000e620000000800 */
[----:B------:R-:W-:Y:S01]  /*8740*/  FADD.FTZ R172, R168, R11 ;  /* 0x0000000ba8ac7221 */ /* 0x000fe20000010000 */
[----:B-----5:R-:W-:Y:S01]  /*8750*/  F2FP.F16.F32.PACK_AB R157, R20, R15 ;  /* 0x0000000f149d723e */ /* 0x020fe200000000ff */
[-C--:B------:R-:W-:Y:S01]  /*8760*/  FMUL.FTZ R127, R127, R6.reuse ;  /* 0x000000067f7f7220 */ /* 0x080fe20000410000 */
[-C--:B------:R-:W-:Y:S01]  /*8770*/  FMUL.FTZ R130, R130, R6.reuse ;  /* 0x0000000682827220 */ /* 0x080fe20000410000 */
[----:B0-----:R-:W-:Y:S01]  /*8780*/  FADD.FTZ R11, R161, R172 ;  /* 0x000000aca10b7221 */ /* 0x001fe20000010000 */
[C---:B--2---:R-:W-:Y:S01]  /*8790*/  F2FP.F16.F32.PACK_AB R161, R170.reuse, R161 ;  /* 0x000000a1aaa1723e */ /* 0x044fe200000000ff */
[----:B------:R0:W-:Y:S01]  /*87a0*/  STSM.16.M88.4 [R23], R156 ;  /* 0x0000009c17007844 */ /* 0x0001e20000000200 */
[----:B------:R-:W2:Y:S01]  /*87b0*/  MUFU.EX2 R174, R174 ;  /* 0x000000ae00ae7308 */ /* 0x000ea20000000800 */
[----:B------:R-:W-:Y:S01]  /*87c0*/  FADD.FTZ R172, R170, R11 ;  /* 0x0000000baaac7221 */ /* 0x000fe20000010000 */
[-C--:B------:R-:W-:Y:S01]  /*87d0*/  FMUL.FTZ R131, R131, R6.reuse ;  /* 0x0000000683837220 */ /* 0x080fe20000410000 */
[-C--:B------:R-:W-:Y:S01]  /*87e0*/  FMUL.FTZ R134, R134, R6.reuse ;  /* 0x0000000686867220 */ /* 0x080fe20000410000 */
[-C--:B------:R-:W-:Y:S01]  /*87f0*/  FMUL.FTZ R135, R135, R6.reuse ;  /* 0x0000000687877220 */ /* 0x080fe20000410000 */
[----:B---3--:R-:W-:Y:S01]  /*8800*/  FADD.FTZ R11, R163, R172 ;  /* 0x000000aca30b7221 */ /* 0x008fe20000010000 */
[----:B----4-:R-:W-:Y:S01]  /*8810*/  F2FP.F16.F32.PACK_AB R163, R4, R163 ;  /* 0x000000a304a3723e */ /* 0x010fe200000000ff */
[-C--:B------:R-:W-:Y:S01]  /*8820*/  FMUL.FTZ R138, R138, R6.reuse ;  /* 0x000000068a8a7220 */ /* 0x080fe20000410000 */
[----:B------:R-:W3:Y:S01]  /*8830*/  MUFU.EX2 R167, R206 ;  /* 0x000000ce00a77308 */ /* 0x000ee20000000800 */
[----:B------:R-:W-:Y:S01]  /*8840*/  FADD.FTZ R176, R4, R11 ;  /* 0x0000000b04b07221 */ /* 0x000fe20000010000 */
[-C--:B------:R-:W-:Y:S01]  /*8850*/  FMUL.FTZ R139, R139, R6.reuse ;  /* 0x000000068b8b7220 */ /* 0x080fe20000410000 */
[----:B------:R0:W-:Y:S01]  /*8860*/  STSM.16.M88.4 [R19], R160 ;  /* 0x000000a013007844 */ /* 0x0001e20000000200 */
[-C--:B------:R-:W-:Y:S01]  /*8870*/  FMUL.FTZ R142, R142, R6.reuse ;  /* 0x000000068e8e7220 */ /* 0x080fe20000410000 */
[----:B-1----:R-:W-:Y:S01]  /*8880*/  FADD.FTZ R11, R165, R176 ;  /* 0x000000b0a50b7221 */ /* 0x002fe20000010000 */
[-C--:B------:R-:W-:Y:S01]  /*8890*/  FMUL.FTZ R143, R143, R6.reuse ;  /* 0x000000068f8f7220 */ /* 0x080fe20000410000 */
[-C--:B------:R-:W-:Y:S01]  /*88a0*/  FMUL.FTZ R146, R146, R6.reuse ;  /* 0x0000000692927220 */ /* 0x080fe20000410000 */
[----:B------:R-:W1:Y:S01]  /*88b0*/  MUFU.EX2 R172, R179 ;  /* 0x000000b300ac7308 */ /* 0x000e620000000800 */
[C---:B--2---:R-:W-:Y:S01]  /*88c0*/  FADD.FTZ R12, R174.reuse, R11 ;  /* 0x0000000bae0c7221 */ /* 0x044fe20000010000 */
[----:B------:R-:W-:Y:S01]  /*88d0*/  F2FP.F16.F32.PACK_AB R165, R174, R165 ;  /* 0x000000a5aea5723e */ /* 0x000fe200000000ff */
[-C--:B------:R-:W-:Y:S01]  /*88e0*/  FMUL.FTZ R147, R147, R6.reuse ;  /* 0x0000000693937220 */ /* 0x080fe20000410000 */
[-C--:B------:R-:W-:Y:S01]  /*88f0*/  FMUL.FTZ R150, R150, R6.reuse ;  /* 0x0000000696967220 */ /* 0x080fe20000410000 */
[----:B------:R-:W-:Y:S01]  /*8900*/  FMUL.FTZ R151, R151, R6 ;  /* 0x0000000697977220 */ /* 0x000fe20000410000 */
[----:B---3--:R-:W-:Y:S01]  /*8910*/  FADD.FTZ R5, R167, R12 ;  /* 0x0000000ca7057221 */ /* 0x008fe20000010000 */
[----:B-1----:R-:W-:-:S03]  /*8920*/  F2FP.F16.F32.PACK_AB R167, R172, R167 ;  /* 0x000000a7aca7723e */ /* 0x002fc600000000ff */
[----:B------:R-:W-:Y:S02]  /*8930*/  FADD.FTZ R4, R172, R5 ;  /* 0x00000005ac047221 */ /* 0x000fe40000010000 */
[----:B------:R0:W-:Y:S01]  /*8940*/  STSM.16.M88.4 [R22], R164 ;  /* 0x000000a416007844 */ /* 0x0001e20000000200 */
[----:B------:R-:W-:Y:S05]  /*8950*/  @!P0 BRA `(.L_x_5620) ;  /* 0x0000000000048947 */ /* 0x000fea0003800000 */
[----:B------:R-:W-:Y:S01]  /*8960*/  BPT.TRAP 0x1 ;  /* 0x000000040000795c */ /* 0x000fe20000300000 */
.L_x_5620:
[----:B------:R1:W2:Y:S01]  /*8970*/  SYNCS.PHASECHK.TRANS64.TRYWAIT P2, [UR27+0x28c50], R8 ;  /* 0x028c5008ff0075a7 */ /* 0x0002a2000804015b */
[----:B------:R-:W-:Y:S05]  /*8980*/  @!P0 BRA `(.L_x_5621) ;  /* 0x0000000000048947 */ /* 0x000fea0003800000 */
[----:B------:R-:W-:Y:S01]  /*8990*/  BPT.TRAP 0x1 ;  /* 0x000000040000795c */ /* 0x000fe20000300000 */
.L_x_5621:
[----:B--2---:R-:W-:Y:S05]  /*89a0*/  @P2 BRA `(.L_x_5622) ;  /* 0x0000000000082947 */ /* 0x004fea0003800000 */
[----:B------:R-:W2:Y:S02]  /*89b0*/  SYNCS.PHASECHK.TRANS64.TRYWAIT P2, [UR27+0x28c50], R8 ;  /* 0x028c5008ff0075a7 */ /* 0x000ea4000804015b */
[----:B--2---:R-:W-:Y:S05]  /*89c0*/  @!P2 BRA `(.L_x_5623) ;  /* 0x000000f80004a947 */ /* 0x004fea0003800000 */
.L_x_5622:
[----:B------:R-:W-:Y:S01]  /*89d0*/  ULEA UR11, UR23, UR50, 0xc ;  /* 0x00000032170b7291 */ /* 0x000fe2000f8e603f */
[----:B------:R-:W-:Y:S01]  /*89e0*/  WARPGROUP.ARRIVE ;  /* 0x00000000000079c5 */ /* 0x000fe20000000000 */
[----:B------:R-:W-:Y:S01]  /*89f0*/  UMOV UR7, 0x40000040 ;  /* 0x4000004000077882 */ /* 0x000fe20000000000 */
[----:B------:R-:W-:Y:S01]  /*8a00*/  ISETP.GT.AND P2, PT, R7, UR21, PT ;  /* 0x0000001507007c0c */ /* 0x000fe2000bf44270 */
[----:B--2---:R-:W-:Y:S01]  /*8a10*/  @!P1 VIADD R21, R21, 0x28c60 ;  /* 0x00028c6015159836 */ /* 0x004fe20000000000 */
[----:B------:R-:W-:Y:S01]  /*8a20*/  UMOV UR37, UR23 ;  /* 0x0000001700257c82 */ /* 0x000fe20008000000 */
[----:B------:R-:W-:Y:S01]  /*8a30*/  VIADD R7, R7, 0xffffffff ;  /* 0xffffffff07077836 */ /* 0x000fe20000000000 */
[----:B------:R-:W-:Y:S01]  /*8a40*/  UMOV UR6, UR11 ;  /* 0x0000000b00067c82 */ /* 0x000fe20008000000 */
[----:B------:R-:W-:Y:S01]  /*8a50*/  IMAD.MOV.U32 R6, RZ, RZ, R177 ;  /* 0x000000ffff067224 */ /* 0x000fe200078e00b1 */
        /* <DEDUP_REMOVED lines=32> */
[----:B------:R-:W-:Y:S01]  /*8c60*/  IMAD.MOV.U32 R6, RZ, RZ, R177 ;  /* 0x000000ffff067224 */ /* 0x000fe200078e00b1 */
[----:B------:R-:W-:Y:S01]  /*8c70*/  UMOV UR37, UR23 ;  /* 0x0000001700257c82 */ /* 0x000fe20008000000 */
[----:B------:R-:W-:-:S07]  /*8c80*/  IMAD.MOV.U32 R5, RZ, RZ, R10 ;  /* 0x000000ffff057224 */ /* 0x000fce00078e000a */
.L_x_5607:
[----:B------:R-:W-:Y:S01]  /*8c90*/  ULDC UR6, c[0x0][0x448] ;  /* 0x0001120000067ab9 */ /* 0x000fe20000000800 */
[----:B------:R-:W-:Y:S01]  /*8ca0*/  ULDC UR15, c[0x0][0x9e4] ;  /* 0x00027900000f7ab9 */ /* 0x000fe20000000800 */
[----:B------:R-:W-:Y:S02]  /*8cb0*/  UISETP.NE.AND UP0, UPT, UR6, 0x1, UPT ;  /* 0x000000010600788c */ /* 0x000fe4000bf05270 */
[----:B------:R-:W-:Y:S02]  /*8cc0*/  UISETP.GE.AND UP1, UPT, UR15, 0x1, UPT ;  /* 0x000000010f00788c */ /* 0x000fe4000bf26270 */
[----:B------:R-:W-:Y:S02]  /*8cd0*/  UIADD3 UR11, UR42, 0x3f, URZ ;  /* 0x0000003f2a0b7890 */ /* 0x000fe4000fffe03f */
[----:B------:R-:W-:Y:S02]  /*8ce0*/  UIADD3 UR14, UR49, 0x1, -UR51 ;  /* 0x00000001310e7890 */ /* 0x000fe4000fffe833 */
[----:B------:R-:W-:-:S03]  /*8cf0*/  PLOP3.LUT P6, PT, PT, PT, UP1, 0x80, 0x0 ;  /* 0x000000000000781c */ /* 0x000fc60003fcf018 */
[----:B------:R-:W-:Y:S01]  /*8d00*/  @UP0 ULDC UR6, c[0x0][0x44c] ;  /* 0x0001130000060ab9 */ /* 0x000fe20000000800 */
[----:B------:R-:W-:Y:S01]  /*8d10*/  @UP0 ULDC UR18, c[0x0][0x450] ;  /* 0x0001140000120ab9 */ /* 0x000fe20000000800 */
[----:B------:R-:W-:-:S04]  /*8d20*/  UIMAD.WIDE.U32 UR6, UR11, UR6, URZ ;  /* 0x000000060b0672a5 */ /* 0x000fc8000f8e003f */
[----:B------:R-:W-:-:S04]  /*8d30*/  @UP0 USHF.R.U32.HI UR11, URZ, UR18, UR7 ;  /* 0x000000123f0b0299 */ /* 0x000fc80008011607 */
[----:B------:R-:W-:-:S03]  /*8d40*/  UIADD3 UR11, UR14, UR11, URZ ;  /* 0x0000000b0e0b7290 */ /* 0x000fc6000fffe03f */
[----:B------:R-:W-:Y:S02]  /*8d50*/  ULDC UR14, c[0x0][0x9dc] ;  /* 0x00027700000e7ab9 */ /* 0x000fe40000000800 */
        /* <DEDUP_REMOVED lines=12> */
.L_x_5626:
[----:B------:R-:W-:-:S11]  /*8e20*/  UISETP.NE.AND UP1, UPT, UR15, 0x1, UPT ;  /* 0x000000010f00788c */ /* 0x000fd6000bf25270 */
[----:B------:R-:W-:Y:S02]  /*8e30*/  @UP1 ULDC.64 UR18, c[0x0][0x9e8] ;  /* 0x00027a0000121ab9 */ /* 0x000fe40000000a00 */
[----:B------:R-:W-:-:S04]  /*8e40*/  UIMAD.WIDE.U32 UR6, UR11, UR18, URZ ;  /* 0x000000120b0672a5 */ /* 0x000fc8000f8e003f */
[----:B------:R-:W-:-:S12]  /*8e50*/  @UP1 USHF.R.U32.HI UR11, URZ, UR19, UR7 ;  /* 0x000000133f0b1299 */ /* 0x000fd80008011607 */
.L_x_5627:
[----:B------:R-:W-:-:S04]  /*8e60*/  UIMAD UR11, UR11, UR15, URZ ;  /* 0x0000000f0b0b72a4 */ /* 0x000fc8000f8e023f */
[----:B------:R-:W-:-:S04]  /*8e70*/  UISETP.LT.AND UP1, UPT, UR14, UR11, UPT ;  /* 0x0000000b0e00728c */ /* 0x000fc8000bf21270 */
[----:B------:R-:W-:-:S12]  /*8e80*/  USEL UR14, UR14, UR11, !UP1 ;  /* 0x0000000b0e0e7287 */ /* 0x000fd8000c800000 */
.L_x_5625:
[----:B------:R-:W-:-:S04]  /*8e90*/  UIADD3 UR14, UR14, 0x3f, URZ ;  /* 0x0000003f0e0e7890 */ /* 0x000fc8000fffe03f */
[----:B------:R-:W-:-:S04]  /*8ea0*/  USHF.R.S32.HI UR6, URZ, 0x1f, UR14 ;  /* 0x0000001f3f067899 */ /* 0x000fc8000801140e */
[----:B------:R-:W-:-:S04]  /*8eb0*/  ULEA.HI UR6, UR6, UR14, URZ, 0x6 ;  /* 0x0000000e06067291 */ /* 0x000fc8000f8f303f */
[----:B------:R-:W-:-:S04]  /*8ec0*/  USHF.R.S32.HI UR6, URZ, 0x6, UR6 ;  /* 0x000000063f067899 */ /* 0x000fc80008011406 */
[----:B------:R-:W-:-:S04]  /*8ed0*/  UISETP.LT.AND UP1, UPT, UR48, UR6, UPT ;  /* 0x000000063000728c */ /* 0x000fc8000bf21270 */
[----:B------:R-:W-:-:S06]  /*8ee0*/  USEL UR21, UR48, UR6, !UP1 ;  /* 0x0000000630157287 */ /* 0x000fcc000c800000 */
[----:B------:R-:W-:-:S13]  /*8ef0*/  ISETP.GE.AND P2, PT, R7, UR21, PT ;  /* 0x0000001507007c0c */ /* 0x000fda000bf46270 */
[----:B------:R-:W-:Y:S05]  /*8f00*/  @!P2 BRA `(.L_x_5628) ;  /* 0x0000001c0038a947 */ /* 0x000fea0003800000 */
[----:B------:R-:W-:Y:S01]  /*8f10*/  IMAD.MOV.U32 R9, RZ, RZ, R6 ;  /* 0x000000ffff097224 */ /* 0x000fe200078e0006 */
[----:B------:R-:W-:Y:S01]  /*8f20*/  UMOV UR23, UR37 ;  /* 0x0000002500177c82 */ /* 0x000fe20008000000 */
[----:B------:R-:W-:Y:S01]  /*8f30*/  IMAD.MOV.U32 R14, RZ, RZ, R5 ;  /* 0x000000ffff0e7224 */ /* 0x000fe200078e0005 */
[----:B------:R-:W-:Y:S01]  /*8f40*/  ULDC UR24, c[0x0][0x9d8] ;  /* 0x0002760000187ab9 */ /* 0x000fe20000000800 */
[----:B-1----:R-:W-:Y:S01]  /*8f50*/  IMAD.MOV.U32 R8, RZ, RZ, R7 ;  /* 0x000000ffff087224 */ /* 0x002fe200078e0007 */
[----:B------:R-:W-:-:S06]  /*8f60*/  ULDC UR22, c[0x0][0x988] ;  /* 0x0002620000167ab9 */ /* 0x000fcc0000000800 */
.L_x_5637:
[----:B------:R-:W-:Y:S01]  /*8f70*/  UIADD3 UR37, UR23, 0x1, URZ ;  /* 0x0000000117257890 */ /* 0x000fe2000fffe03f */
[C---:B------:R-:W-:Y:S01]  /*8f80*/  ISETP.GT.AND P2, PT, R8.reuse, UR21, PT ;  /* 0x0000001508007c0c */ /* 0x040fe2000bf44270 */
[----:B------:R-:W-:Y:S02]  /*8f90*/  VIADD R8, R8, 0xffffffff ;  /* 0xffffffff08087836 */ /* 0x000fe40000000000 */
[----:B------:R-:W-:-:S04]  /*8fa0*/  UISETP.NE.AND UP1, UPT, UR37, 0x2, UPT ;  /* 0x000000022500788c */ /* 0x000fc8000bf25270 */
[----:B------:R-:W-:Y:S02]  /*8fb0*/  USEL UR6, URZ, 0x1, UP1 ;  /* 0x000000013f067887 */ /* 0x000fe40008800000 */
[----:B------:R-:W-:Y:S02]  /*8fc0*/  USEL UR37, UR37, URZ, UP1 ;  /* 0x0000003f25257287 */ /* 0x000fe40008800000 */
[----:B------:R-:W-:Y:S01]  /*8fd0*/  ULOP3.LUT UR38, UR38, UR6, URZ, 0x3c, !UPT ;  /* 0x0000000626267292 */ /* 0x000fe2000f8e3c3f */
[----:B0123--:R-:W-:Y:S11]  /*8fe0*/  @!P0 BRA `(.L_x_5629) ;  /* 0x0000000000048947 */ /* 0x00fff60003800000 */
[----:B------:R-:W-:Y:S01]  /*8ff0*/  BPT.TRAP 0x1 ;  /* 0x000000040000795c */ /* 0x000fe20000300000 */
.L_x_5629:
[----:B------:R-:W-:Y:S01]  /*9000*/  ULEA UR25, UR37, UR46, 0x3 ;  /* 0x0000002e25197291 */ /* 0x000fe2000f8e183f */
[----:B------:R-:W-:-:S05]  /*9010*/  IMAD.U32 R7, RZ, RZ, UR38 ;  /* 0x00000026ff077e24 */ /* 0x000fca000f8e00ff */
[----:B------:R-:W-:-:S04]  /*9020*/  SHF.L.U32 R7, R7, 0x1f, RZ ;  /* 0x0000001f07077819 */ /* 0x000fc800000006ff */
[----:B------:R1:W3:Y:S01]  /*9030*/  SYNCS.PHASECHK.TRANS64.TRYWAIT P3, [UR25+0x28c30], R7 ;  /* 0x028c3007ff0075a7 */ /* 0x0002e20008060159 */
[----:B------:R-:W-:Y:S05]  /*9040*/  @!P0 BRA `(.L_x_5630) ;  /* 0x0000000000048947 */ /* 0x000fea0003800000 */
[----:B------:R-:W-:Y:S01]  /*9050*/  BPT.TRAP 0x1 ;  /* 0x000000040000795c */ /* 0x000fe20000300000 */
.L_x_5630:
[----:B---3--:R-:W-:Y:S05]  /*9060*/  @P3 BRA `(.L_x_5631) ;  /* 0x0000000000083947 */ /* 0x008fea0003800000 */
[----:B------:R-:W3:Y:S02]  /*9070*/  SYNCS.PHASECHK.TRANS64.TRYWAIT P3, [UR25+0x28c30], R7 ;  /* 0x028c3007ff0075a7 */ /* 0x000ee40008060159 */
[----:B---3--:R-:W-:Y:S05]  /*9080*/  @!P3 BRA `(.L_x_5632) ;  /* 0x000000f00068b947 */ /* 0x008fea0003800000 */
.L_x_5631:
[----:B------:R-:W-:Y:S01]  /*9090*/  R2UR UR18, R0 ;  /* 0x00000000001272ca */ /* 0x000fe200000e0000 */
[----:B0-----:R-:W-:Y:S01]  /*90a0*/  WARPGROUP.ARRIVE ;  /* 0x00000000000079c5 */ /* 0x001fe20000000000 */
        /* <DEDUP_REMOVED lines=21> */
[----:B---3--:R-:W-:Y:S01]  /*9200*/  FMUL.FTZ R6, R153, UR24 ;  /* 0x0000001899067c20 */ /* 0x008fe20008410000 */
[----:B------:R-:W-:Y:S01]  /*9210*/  FMUL.FTZ R20, R156, UR24 ;  /* 0x000000189c147c20 */ /* 0x000fe20008410000 */
[----:B--2---:R-:W-:Y:S01]  /*9220*/  FMUL.FTZ R21, R157, UR24 ;  /* 0x000000189d157c20 */ /* 0x004fe20008410000 */
        /* <DEDUP_REMOVED lines=27> */
[----:B--2---:R-:W-:-:S07]  /*93e0*/  FMNMX.FTZ R5, R6, R5, !PT ;  /* 0x0000000506057209 */ /* 0x004fce0007810000 */
[----:B------:R-:W2:Y:S01]  /*93f0*/  MUFU.TANH R152, R152 ;  /* 0x0000009800987308 */ /* 0x000ea20000002400 */
[----:B---3--:R-:W-:-:S07]  /*9400*/  FMNMX.FTZ R156, R20, R5, !PT ;  /* 0x00000005149c7209 */ /* 0x008fce0007810000 */
[----:B------:R-:W3:Y:S01]  /*9410*/  MUFU.TANH R154, R154 ;  /* 0x0000009a009a7308 */ /* 0x000ee20000002400 */
[----:B0-----:R-:W-:-:S07]  /*9420*/  FMNMX.FTZ R5, R21, R156, !PT ;  /* 0x0000009c15057209 */ /* 0x001fce0007810000 */
        /* <DEDUP_REMOVED lines=17> */
[----:B0-----:R-:W-:Y:S01]  /*9540*/  FMNMX.FTZ R162, R165, R156, !PT ;  /* 0x0000009ca5a27209 */ /* 0x001fe20007810000 */
[----:B------:R-:W-:Y:S01]  /*9550*/  FMUL.FTZ R156, R163, UR24 ;  /* 0x00000018a39c7c20 */ /* 0x000fe20008410000 */
[----:B------:R-:W-:Y:S01]  /*9560*/  FMUL.FTZ R163, R170, UR24 ;  /* 0x00000018aaa37c20 */ /* 0x000fe20008410000 */
[----:B------:R-:W-:-:S04]  /*9570*/  FMUL.FTZ R170, R174, UR24 ;  /* 0x00000018aeaa7c20 */ /* 0x000fc80008410000 */
[----:B------:R-:W0:Y:S01]  /*9580*/  MUFU.TANH R168, R168 ;  /* 0x000000a800a87308 */ /* 0x000e220000002400 */
[----:B--2---:R-:W-:Y:S01]  /*9590*/  FMNMX.FTZ R5, R169, R162, !PT ;  /* 0x000000a2a9057209 */ /* 0x004fe20007810000 */
[----:B------:R-:W-:Y:S01]  /*95a0*/  FMUL.FTZ R162, R167, UR24 ;  /* 0x00000018a7a27c20 */ /* 0x000fe20008410000 */
[----:B------:R-:W-:-:S05]  /*95b0*/  FMUL.FTZ R167, R179, UR24 ;  /* 0x00000018b3a77c20 */ /* 0x000fca0008410000 */
[----:B------:R-:W2:Y:S01]  /*95c0*/  MUFU.TANH R10, R10 ;  /* 0x0000000a000a7308 */ /* 0x000ea20000002400 */
[----:B---3--:R-:W-:-:S07]  /*95d0*/  FMNMX.FTZ R5, R172, R5, !PT ;  /* 0x00000005ac057209 */ /* 0x008fce0007810000 */
[----:B------:R-:W3:Y:S01]  /*95e0*/  MUFU.TANH R11, R11 ;  /* 0x0000000b000b7308 */ /* 0x000ee20000002400 */
[----:B0-----:R-:W-:-:S05]  /*95f0*/  FMNMX.FTZ R5, R168, R5, !PT ;  /* 0x00000005a8057209 */ /* 0x001fca0007810000 */
[----:B------:R-:W0:Y:S02]  /*9600*/  SHFL.BFLY PT, R176, R5, 0x2, 0x1f ;  /* 0x0c401f0005b07f89 */ /* 0x000e2400000e0000 */
[----:B------:R-:W4:Y:S01]  /*9610*/  MUFU.TANH R12, R12 ;  /* 0x0000000c000c7308 */ /* 0x000f220000002400 */
[----:B--2---:R-:W-:-:S07]  /*9620*/  FMNMX.FTZ R174, R10, R9, !PT ;  /* 0x000000090aae7209 */ /* 0x004fce0007810000 */
[----:B------:R-:W2:Y:S08]  /*9630*/  MUFU.TANH R13, R13 ;  /* 0x0000000d000d7308 */ /* 0x000eb00000002400 */
[----:B------:R-:W5:Y:S01]  /*9640*/  MUFU.TANH R153, R153 ;  /* 0x0000009900997308 */ /* 0x000f620000002400 */
[----:B0-----:R-:W-:-:S07]  /*9650*/  FMNMX.FTZ R180, R5, R176, !PT ;  /* 0x000000b005b47209 */ /* 0x001fce0007810000 */
[----:B------:R-:W0:Y:S01]  /*9660*/  MUFU.TANH R156, R156 ;  /* 0x0000009c009c7308 */ /* 0x000e220000002400 */
[----:B---3--:R-:W-:Y:S01]  /*9670*/  FMNMX.FTZ R5, R11, R174, !PT ;  /* 0x000000ae0b057209 */ /* 0x008fe20007810000 */
[----:B------:R-:W-:Y:S01]  /*9680*/  FMUL.FTZ R174, R182, UR24 ;  /* 0x00000018b6ae7c20 */ /* 0x000fe20008410000 */
[----:B------:R-:W3:Y:S02]  /*9690*/  SHFL.BFLY PT, R181, R180, 0x1, 0x1f ;  /* 0x0c201f00b4b57f89 */ /* 0x000ee400000e0000 */
[----:B----4-:R-:W-:-:S03]  /*96a0*/  FMNMX.FTZ R176, R12, R5, !PT ;  /* 0x000000050cb07209 */ /* 0x010fc60007810000 */
[----:B------:R-:W4:Y:S01]  /*96b0*/  MUFU.TANH R159, R159 ;  /* 0x0000009f009f7308 */ /* 0x000f220000002400 */
[----:B--2---:R-:W-:-:S04]  /*96c0*/  FMNMX.FTZ R176, R13, R176, !PT ;  /* 0x000000b00db07209 */ /* 0x004fc80007810000 */
[----:B-----5:R-:W-:-:S03]  /*96d0*/  FMNMX.FTZ R177, R153, R176, !PT ;  /* 0x000000b099b17209 */ /* 0x020fc60007810000 */
[----:B------:R-:W2:Y:S01]  /*96e0*/  MUFU.TANH R162, R162 ;  /* 0x000000a200a27308 */ /* 0x000ea20000002400 */
[----:B0-----:R-:W-:-:S07]  /*96f0*/  FMNMX.FTZ R176, R156, R177, !PT ;  /* 0x000000b19cb07209 */ /* 0x001fce0007810000 */
[----:B------:R-:W0:Y:S01]  /*9700*/  MUFU.TANH R163, R163 ;  /* 0x000000a300a37308 */ /* 0x000e220000002400 */
[----:B----4-:R-:W-:Y:S02]  /*9710*/  FMNMX.FTZ R177, R159, R176, !PT ;  /* 0x000000b09fb17209 */ /* 0x010fe40007810000 */
[----:B---3--:R-:W-:-:S05]  /*9720*/  FMNMX.FTZ R5, R180, R181, !PT ;  /* 0x000000b5b4057209 */ /* 0x008fca0007810000 */
[----:B------:R-:W3:Y:S01]  /*9730*/  MUFU.TANH R166, R166 ;  /* 0x000000a600a67308 */ /* 0x000ee20000002400 */
[----:B--2---:R-:W-:Y:S01]  /*9740*/  FMNMX.FTZ R176, R162, R177, !PT ;  /* 0x000000b1a2b07209 */ /* 0x004fe20007810000 */
[C---:B------:R-:W-:Y:S01]  /*9750*/  FMUL.FTZ R179, R5.reuse, UR10 ;  /* 0x0000000a05b37c20 */ /* 0x040fe20008410000 */
[----:B------:R-:W-:-:S03]  /*9760*/  FADD.FTZ R14, -R5, R14 ;  /* 0x0000000e050e7221 */ /* 0x000fc60000010100 */
[--C-:B------:R-:W-:Y:S01]  /*9770*/  FFMA.FTZ R178, R6, UR10, -R179.reuse ;  /* 0x0000000a06b27c23 */ /* 0x100fe200080108b3 */
[----:B------:R-:W-:Y:S01]  /*9780*/  FMUL.FTZ R14, R14, UR10 ;  /* 0x0000000a0e0e7c20 */ /* 0x000fe20008410000 */
[----:B------:R-:W2:Y:S01]  /*9790*/  MUFU.TANH R170, R170 ;  /* 0x000000aa00aa7308 */ /* 0x000ea20000002400 */
        /* <DEDUP_REMOVED lines=16> */
[----:B--2---:R-:W-:Y:S01]  /*98a0*/  FMNMX.FTZ R176, R170, R177, !PT ;  /* 0x000000b1aab07209 */ /* 0x004fe20007810000 */
[----:B------:R-:W-:-:S06]  /*98b0*/  FFMA.FTZ R168, R168, UR10, -R179 ;  /* 0x0000000aa8a87c23 */ /* 0x000fcc00080108b3 */
[----:B------:R-:W2:Y:S01]  /*98c0*/  MUFU.TANH R167, R167 ;  /* 0x000000a700a77308 */ /* 0x000ea20000002400 */
[----:B0-----:R-:W-:-:S07]  /*98d0*/  FMNMX.FTZ R6, R173, R176, !PT ;  /* 0x000000b0ad067209 */ /* 0x001fce0007810000 */
[----:B------:R-:W0:Y:S01]  /*98e0*/  MUFU.TANH R174, R174 ;  /* 0x000000ae00ae7308 */ /* 0x000e220000002400 */
[----:B---3--:R-:W-:-:S07]  /*98f0*/  FMNMX.FTZ R6, R171, R6, !PT ;  /* 0x00000006ab067209 */ /* 0x008fce0007810000 */
[----:B------:R-:W3:Y:S01]  /*9900*/  MUFU.TANH R175, R175 ;  /* 0x000000af00af7308 */ /* 0x000ee20000002400 */
[----:B--2---:R-:W-:-:S07]  /*9910*/  FMNMX.FTZ R177, R167, R6, !PT ;  /* 0x00000006a7b17209 */ /* 0x004fce0007810000 */
[----:B------:R2:W-:Y:S01]  /*9920*/  MUFU.EX2 R176, R178 ;  /* 0x000000b200b07308 */ /* 0x0005e20000000800 */
[----:B0-----:R-:W-:Y:S01]  /*9930*/  FMNMX.FTZ R6, R174, R177, !PT ;  /* 0x000000b1ae067209 */ /* 0x001fe20007810000 */
[----:B------:R-:W-:-:S06]  /*9940*/  FFMA.FTZ R177, R152, UR10, -R179 ;  /* 0x0000000a98b17c23 */ /* 0x000fcc00080108b3 */
[----:B------:R-:W0:Y:S01]  /*9950*/  MUFU.EX2 R14, R14 ;  /* 0x0000000e000e7308 */ /* 0x000e220000000800 */
[----:B---3--:R-:W-:Y:S01]  /*9960*/  FMNMX.FTZ R6, R175, R6, !PT ;  /* 0x00000006af067209 */ /* 0x008fe20007810000 */
[----:B--2---:R-:W-:-:S04]  /*9970*/  FFMA.FTZ R178, R154, UR10, -R179 ;  /* 0x0000000a9ab27c23 */ /* 0x004fc800080108b3 */
[----:B------:R-:W2:Y:S02]  /*9980*/  SHFL.BFLY PT, R181, R6, 0x2, 0x1f ;  /* 0x0c401f0006b57f89 */ /* 0x000ea400000e0000 */
[----:B------:R-:W3:Y:S08]  /*9990*/  MUFU.EX2 R15, R15 ;  /* 0x0000000f000f7308 */ /* 0x000ef00000000800 */
[----:B------:R-:W4:Y:S01]  /*99a0*/  MUFU.EX2 R20, R20 ;  /* 0x0000001400147308 */ /* 0x000f220000000800 */
[-C--:B0-----:R-:W-:Y:S01]  /*99b0*/  FMUL.FTZ R24, R24, R14.reuse ;  /* 0x0000000e18187220 */ /* 0x081fe20000410000 */
        /* <DEDUP_REMOVED lines=12> */
[----:B--2---:R-:W-:Y:S01]  /*9a80*/  FMNMX.FTZ R181, R6, R181, !PT ;  /* 0x000000b506b57209 */ /* 0x004fe20007810000 */
        /* <DEDUP_REMOVED lines=33> */
[C---:B------:R-:W-:Y:S01]  /*9ca0*/  FMUL.FTZ R154, R6.reuse, UR10 ;  /* 0x0000000a069a7c20 */ /* 0x040fe20008410000 */
[----:B------:R-:W-:Y:S01]  /*9cb0*/  FADD.FTZ R9, -R6, R9 ;  /* 0x0000000906097221 */ /* 0x000fe20000010100 */
[----:B------:R-:W-:Y:S01]  /*9cc0*/  MUFU.EX2 R157, R157 ;  /* 0x0000009d009d7308 */ /* 0x000fe20000000800 */
[----:B------:R-:W-:Y:S01]  /*9cd0*/  FMUL.FTZ R97, R97, R14 ;  /* 0x0000000e61617220 */ /* 0x000fe20000410000 */
[--C-:B------:R-:W-:Y:S01]  /*9ce0*/  FFMA.FTZ R172, R153, UR10, -R154.reuse ;  /* 0x0000000a99ac7c23 */ /* 0x100fe2000801089a */
[----:B------:R-:W-:Y:S01]  /*9cf0*/  FMUL.FTZ R9, R9, UR10 ;  /* 0x0000000a09097c20 */ /* 0x000fe20008410000 */
[----:B------:R-:W-:Y:S01]  /*9d00*/  FFMA.FTZ R10, R10, UR10, -R154 ;  /* 0x0000000a0a0a7c23 */ /* 0x000fe2000801089a */
[----:B------:R-:W-:-:S02]  /*9d10*/  IMAD.MOV R153, RZ, RZ, -R17 ;  /* 0x000000ffff997224 */ /* 0x000fc400078e0a11 */
[--C-:B------:R-:W-:Y:S01]  /*9d20*/  FFMA.FTZ R11, R11, UR10, -R154.reuse ;  /* 0x0000000a0b0b7c23 */ /* 0x100fe2000801089a */
[--C-:B------:R-:W-:Y:S01]  /*9d30*/  FFMA.FTZ R181, R170, UR10, -R154.reuse ;  /* 0x0000000aaab57c23 */ /* 0x100fe2000801089a */
[----:B------:R-:W-:Y:S01]  /*9d40*/  IMAD.U32 R170, RZ, RZ, UR25 ;  /* 0x00000019ffaa7e24 */ /* 0x000fe2000f8e00ff */
[----:B------:R-:W-:Y:S01]  /*9d50*/  MUFU.EX2 R9, R9 ;  /* 0x0000000900097308 */ /* 0x000fe20000000800 */
[----:B------:R-:W-:Y:S01]  /*9d60*/  ISETP.NE.AND P3, PT, R2, R153, PT ;  /* 0x000000990200720c */ /* 0x000fe20003f65270 */
[--C-:B------:R-:W-:Y:S01]  /*9d70*/  FFMA.FTZ R12, R12, UR10, -R154.reuse ;  /* 0x0000000a0c0c7c23 */ /* 0x100fe2000801089a */
[----:B------:R-:W-:Y:S02]  /*9d80*/  @!P1 VIADD R152, R170, 0x28c40 ;  /* 0x00028c40aa989836 */ /* 0x000fe40000000000 */
[--C-:B------:R-:W-:Y:S01]  /*9d90*/  FFMA.FTZ R13, R13, UR10, -R154.reuse ;  /* 0x0000000a0d0d7c23 */ /* 0x100fe2000801089a */
[----:B------:R-:W-:Y:S02]  /*9da0*/  IMAD.U32 R153, RZ, RZ, UR23 ;  /* 0x00000017ff997e24 */ /* 0x000fe4000f8e00ff */
[--C-:B------:R-:W-:Y:S01]  /*9db0*/  FFMA.FTZ R179, R156, UR10, -R154.reuse ;  /* 0x0000000a9cb37c23 */ /* 0x100fe2000801089a */
[----:B------:R-:W-:Y:S01]  /*9dc0*/  FFMA.FTZ R159, R159, UR10, -R154 ;  /* 0x0000000a9f9f7c23 */ /* 0x000fe2000801089a */
[----:B------:R-:W0:Y:S01]  /*9dd0*/  MUFU.EX2 R10, R10 ;  /* 0x0000000a000a7308 */ /* 0x000e220000000800 */
[----:B------:R-:W-:Y:S01]  /*9de0*/  @!P1 PRMT R152, RZ, 0x654, R152 ;  /* 0x00000654ff989816 */ /* 0x000fe20000000098 */
[--C-:B------:R-:W-:Y:S01]  /*9df0*/  FFMA.FTZ R206, R162, UR10, -R154.reuse ;  /* 0x0000000aa2ce7c23 */ /* 0x100fe2000801089a */
[--C-:B------:R-:W-:Y:S01]  /*9e00*/  FFMA.FTZ R163, R163, UR10, -R154.reuse ;  /* 0x0000000aa3a37c23 */ /* 0x100fe2000801089a */
[----:B------:R-:W-:Y:S01]  /*9e10*/  FFMA.FTZ R208, R166, UR10, -R154 ;  /* 0x0000000aa6d07c23 */ /* 0x000fe2000801089a */
[----:B------:R4:W-:Y:S01]  /*9e20*/  @!P1 SYNCS.ARRIVE.TRANS64.RED.A1T0 RZ, [R152+URZ], RZ ;  /* 0x000000ff98ff99a7 */ /* 0x0009e2000810043f */
[----:B------:R-:W-:-:S02]  /*9e30*/  @!P3 IMAD R153, R153, 0x40, R16 ;  /* 0x000000409999b824 */ /* 0x000fc400078e0210 */
[--C-:B------:R-:W-:Y:S01]  /*9e40*/  FFMA.FTZ R210, R173, UR10, -R154.reuse ;  /* 0x0000000aadd27c23 */ /* 0x100fe2000801089a */
[----:B------:R-:W2:Y:S01]  /*9e50*/  MUFU.EX2 R11, R11 ;  /* 0x0000000b000b7308 */ /* 0x000ea20000000800 */
[--C-:B------:R-:W-:Y:S01]  /*9e60*/  FFMA.FTZ R171, R171, UR10, -R154.reuse ;  /* 0x0000000aabab7c23 */ /* 0x100fe2000801089a */
[----:B------:R-:W-:Y:S01]  /*9e70*/  FFMA.FTZ R167, R167, UR10, -R154 ;  /* 0x0000000aa7a77c23 */ /* 0x000fe2000801089a */
[----:B------:R-:W-:Y:S01]  /*9e80*/  @!P3 LEA R153, R153, UR46, 0x2 ;  /* 0x0000002e9999bc11 */ /* 0x000fe2000f8e10ff */
[-C--:B------:R-:W-:Y:S01]  /*9e90*/  FMUL.FTZ R100, R100, R14.reuse ;  /* 0x0000000e64647220 */ /* 0x080fe20000410000 */
[----:B----4-:R-:W-:Y:S01]  /*9ea0*/  FADD.FTZ R152, R20, R3 ;  /* 0x0000000314987221 */ /* 0x010fe20000010000 */
[-C--:B------:R-:W-:Y:S01]  /*9eb0*/  FMUL.FTZ R101, R101, R14.reuse ;  /* 0x0000000e65657220 */ /* 0x080fe20000410000 */
[----:B------:R-:W-:Y:S01]  /*9ec0*/  FMUL.FTZ R104, R104, R14 ;  /* 0x0000000e68687220 */ /* 0x000fe20000410000 */
[----:B------:R-:W3:Y:S01]  /*9ed0*/  MUFU.EX2 R12, R12 ;  /* 0x0000000c000c7308 */ /* 0x000ee20000000800 */
[----:B0-----:R-:W-:Y:S01]  /*9ee0*/  FFMA.FTZ R4, R9, R4, R10 ;  /* 0x0000000409047223 */ /* 0x001fe2000001000a */
[----:B------:R-:W-:Y:S01]  /*9ef0*/  FADD.FTZ R152, R21, R152 ;  /* 0x0000009815987221 */ /* 0x000fe20000010000 */
[----:B------:R-:W-:Y:S01]  /*9f00*/  @!P3 STS [R153+0x28800], R14 ;  /* 0x0288000e9900b388 */ /* 0x000fe20000000800 */
[-C--:B------:R-:W-:Y:S01]  /*9f10*/  FMUL.FTZ R105, R105, R14.reuse ;  /* 0x0000000e69697220 */ /* 0x080fe20000410000 */
[-C--:B------:R-:W-:Y:S01]  /*9f20*/  FMUL.FTZ R108, R108, R14.reuse ;  /* 0x0000000e6c6c7220 */ /* 0x080fe20000410000 */
        /* <DEDUP_REMOVED lines=12> */
[----:B---3--:R-:W-:Y:S01]  /*9ff0*/  FADD.FTZ R4, R12, R3 ;  /* 0x000000030c047221 */ /* 0x008fe20000010000 */
[-C--:B------:R-:W-:Y:S01]  /*a000*/  FMUL.FTZ R124, R124, R14.reuse ;  /* 0x0000000e7c7c7220 */ /* 0x080fe20000410000 */
[-C--:B------:R-:W-:Y:S01]  /*a010*/  FMUL.FTZ R125, R125, R14.reuse ;  /* 0x0000000e7d7d7220 */ /* 0x080fe20000410000 */
[----:B------:R-:W-:Y:S01]  /*a020*/  FADD.FTZ R152, R178, R153 ;  /* 0x00000099b2987221 */ /* 0x000fe20000010000 */
[-C--:B------:R-:W-:Y:S01]  /*a030*/  FMUL.FTZ R128, R128, R14.reuse ;  /* 0x0000000e80807220 */ /* 0x080fe20000410000 */
[-C--:B------:R-:W-:Y:S01]  /*a040*/  FMUL.FTZ R129, R129, R14.reuse ;  /* 0x0000000e81817220 */ /* 0x080fe20000410000 */
[----:B------:R-:W0:Y:S01]  /*a050*/  MUFU.EX2 R179, R179 ;  /* 0x000000b300b37308 */ /* 0x000e220000000800 */
        /* <DEDUP_REMOVED lines=16> */
[----:B0-----:R-:W-:Y:S01]  /*a160*/  FADD.FTZ R4, R179, R4 ;  /* 0x00000004b3047221 */ /* 0x001fe20000010000 */
[----:B------:R-:W-:Y:S01]  /*a170*/  FMUL.FTZ R149, R149, R14 ;  /* 0x0000000e95957220 */ /* 0x000fe20000410000 */
[--C-:B------:R-:W-:Y:S01]  /*a180*/  FFMA.FTZ R162, R174, UR10, -R154.reuse ;  /* 0x0000000aaea27c23 */ /* 0x100fe2000801089a */
[----:B------:R-:W-:Y:S01]  /*a190*/  FFMA.FTZ R175, R175, UR10, -R154 ;  /* 0x0000000aafaf7c23 */ /* 0x000fe2000801089a */
[----:B------:R-:W-:Y:S01]  /*a1a0*/  F2FP.F16.F32.PACK_AB R154, R21, R20 ;  /* 0x00000014159a723e */ /* 0x000fe200000000ff */
[----:B------:R-:W-:Y:S01]  /*a1b0*/  FMUL.FTZ R26, R26, R9 ;  /* 0x000000091a1a7220 */ /* 0x000fe20000410000 */
[----:B------:R-:W-:Y:S01]  /*a1c0*/  F2FP.F16.F32.PACK_AB R158, R180, R155 ;  /* 0x0000009bb49e723e */ /* 0x000fe200000000ff */
[----:B------:R-:W0:Y:S01]  /*a1d0*/  MUFU.EX2 R206, R206 ;  /* 0x000000ce00ce7308 */ /* 0x000e220000000800 */
        /* <DEDUP_REMOVED lines=16> */
[C---:B0-----:R-:W-:Y:S01]  /*a2e0*/  FADD.FTZ R4, R206.reuse, R3 ;  /* 0x00000003ce047221 */ /* 0x041fe20000010000 */
[----:B------:R-:W-:Y:S01]  /*a2f0*/  F2FP.F16.F32.PACK_AB R159, R206, R159 ;  /* 0x0000009fce9f723e */ /* 0x000fe200000000ff */
[-C--:B------:R-:W-:Y:S01]  /*a300*/  FMUL.FTZ R43, R43, R9.reuse ;  /* 0x000000092b2b7220 */ /* 0x080fe20000410000 */
[-C--:B------:R-:W-:Y:S01]  /*a310*/  FMUL.FTZ R46, R46, R9.reuse ;  /* 0x000000092e2e7220 */ /* 0x080fe20000410000 */
[-C--:B------:R-:W-:Y:S01]  /*a320*/  FMUL.FTZ R47, R47, R9.reuse ;  /* 0x000000092f2f7220 */ /* 0x080fe20000410000 */
[-C--:B------:R-:W-:Y:S01]  /*a330*/  FMUL.FTZ R50, R50, R9.reuse ;  /* 0x0000000932327220 */ /* 0x080fe20000410000 */
[----:B------:R-:W-:Y:S01]  /*a340*/  FMUL.FTZ R51, R51, R9 ;  /* 0x0000000933337220 */ /* 0x000fe20000410000 */
[----:B------:R-:W0:Y:S01]  /*a350*/  MUFU.EX2 R164, R164 ;  /* 0x000000a400a47308 */ /* 0x000e220000000800 */
        /* <DEDUP_REMOVED lines=17> */
[----:B------:R-:W-:Y:S01]  /*a470*/  F2FP.F16.F32.PACK_AB R153, R11, R10 ;  /* 0x0000000a0b99723e */ /* 0x000fe200000000ff */
        /* <DEDUP_REMOVED lines=56> */
[----:B--2---:R-:W-:-:S02]  /*a800*/  F2FP.F16.F32.PACK_AB R162, R164, R161 ;  /* 0x000000a1a4a2723e */ /* 0x004fc400000000ff */
[----:B------:R-:W-:Y:S02]  /*a810*/  F2FP.F16.F32.PACK_AB R161, R208, R163 ;  /* 0x000000a3d0a1723e */ /* 0x000fe400000000ff */
        /* <DEDUP_REMOVED lines=15> */
.L_x_5633:
[----:B------:R2:W3:Y:S01]  /*a910*/  SYNCS.PHASECHK.TRANS64.TRYWAIT P3, [UR25+0x28c50], R7 ;  /* 0x028c5007ff0075a7 */ /* 0x0004e20008060159 */
[----:B------:R-:W-:Y:S05]  /*a920*/  @!P0 BRA `(.L_x_5634) ;  /* 0x0000000000048947 */ /* 0x000fea0003800000 */
[----:B------:R-:W-:Y:S01]  /*a930*/  BPT.TRAP 0x1 ;  /* 0x000000040000795c */ /* 0x000fe20000300000 */
.L_x_5634:
[----:B---3--:R-:W-:Y:S05]  /*a940*/  @P3 BRA `(.L_x_5635) ;  /* 0x0000000000083947 */ /* 0x008fea0003800000 */
[----:B------:R-:W3:Y:S02]  /*a950*/  SYNCS.PHASECHK.TRANS64.TRYWAIT P3, [UR25+0x28c50], R7 ;  /* 0x028c5007ff0075a7 */ /* 0x000ee40008060159 */
[----:B---3--:R-:W-:Y:S05]  /*a960*/  @!P3 BRA `(.L_x_5636) ;  /* 0x000000d80048b947 */ /* 0x008fea0003800000 */
.L_x_5635:
        /* <DEDUP_REMOVED lines=39> */
[----:B-12---:R-:W-:-:S07]  /*abe0*/  IMAD.MOV.U32 R7, RZ, RZ, R8 ;  /* 0x000000ffff077224 */ /* 0x006fce00078e0008 */
.L_x_5628:
[----:B------:R-:W-:-:S13]  /*abf0*/  ISETP.GE.AND P2, PT, R7, UR48, PT ;  /* 0x0000003007007c0c */ /* 0x000fda000bf46270 */
[----:B------:R-:W-:Y:S05]  /*ac00*/  @!P2 BRA `(.L_x_5638) ;  /* 0x0000002400dca947 */ /* 0x000fea0003800000 */
[----:B------:R-:W-:Y:S01]  /*ac10*/  IMAD.MOV.U32 R12, RZ, RZ, R6 ;  /* 0x000000ffff0c7224 */ /* 0x000fe200078e0006 */
[----:B------:R-:W-:Y:S01]  /*ac20*/  UMOV UR22, UR37 ;  /* 0x0000002500167c82 */ /* 0x000fe20008000000 */
[----:B------:R-:W-:Y:S01]  /*ac30*/  IMAD.MOV.U32 R9, RZ, RZ, R5 ;  /* 0x000000ffff097224 */ /* 0x000fe200078e0005 */
[----:B------:R-:W-:Y:S01]  /*ac40*/  ULDC UR23, c[0x0][0x9e4] ;  /* 0x0002790000177ab9 */ /* 0x000fe20000000800 */
[----:B------:R-:W-:Y:S01]  /*ac50*/  ULDC UR24, c[0x0][0x9d8] ;  /* 0x0002760000187ab9 */ /* 0x000fe20000000800 */
[----:B------:R-:W-:Y:S01]  /*ac60*/  ULDC UR21, c[0x0][0x988] ;  /* 0x0002620000157ab9 */ /* 0x000fe20000000800 */
[----:B------:R-:W-:-:S05]  /*ac70*/  ULDC UR25, c[0x0][0x9e0] ;  /* 0x0002780000197ab9 */ /* 0x000fca0000000800 */
.L_x_5655:
[----:B------:R-:W-:-:S04]  /*ac80*/  UIADD3 UR37, UR22, 0x1, URZ ;  /* 0x0000000116257890 */ /* 0x000fc8000fffe03f */
[----:B------:R-:W-:-:S04]  /*ac90*/  UISETP.NE.AND UP1, UPT, UR37, 0x2, UPT ;  /* 0x000000022500788c */ /* 0x000fc8000bf25270 */
[----:B------:R-:W-:Y:S02]  /*aca0*/  USEL UR6, URZ, 0x1, UP1 ;  /* 0x000000013f067887 */ /* 0x000fe40008800000 */
[----:B------:R-:W-:Y:S02]  /*acb0*/  USEL UR37, UR37, URZ, UP1 ;  /* 0x0000003f25257287 */ /* 0x000fe40008800000 */
[----:B------:R-:W-:Y:S01]  /*acc0*/  ULOP3.LUT UR38, UR38, UR6, URZ, 0x3c, !UPT ;  /* 0x0000000626267292 */ /* 0x000fe2000f8e3c3f */
[----:B0---4-:R-:W-:Y:S11]  /*acd0*/  @!P0 BRA `(.L_x_5639) ;  /* 0x0000000000048947 */ /* 0x011ff60003800000 */
[----:B------:R-:W-:Y:S01]  /*ace0*/  BPT.TRAP 0x1 ;  /* 0x000000040000795c */ /* 0x000fe20000300000 */
.L_x_5639:
[----:B------:R-:W-:Y:S01]  /*acf0*/  ULEA UR26, UR37, UR46, 0x3 ;  /* 0x0000002e251a7291 */ /* 0x000fe2000f8e183f */
[----:B-1----:R-:W-:-:S05]  /*ad00*/  IMAD.U32 R8, RZ, RZ, UR38 ;  /* 0x00000026ff087e24 */ /* 0x002fca000f8e00ff */
[----:B------:R-:W-:-:S04]  /*ad10*/  SHF.L.U32 R8, R8, 0x1f, RZ ;  /* 0x0000001f08087819 */ /* 0x000fc800000006ff */
[----:B------:R1:W4:Y:S01]  /*ad20*/  SYNCS.PHASECHK.TRANS64.TRYWAIT P2, [UR26+0x28c30], R8 ;  /* 0x028c3008ff0075a7 */ /* 0x000322000804015a */
[----:B------:R-:W-:Y:S05]  /*ad30*/  @!P0 BRA `(.L_x_5640) ;  /* 0x0000000000048947 */ /* 0x000fea0003800000 */
[----:B------:R-:W-:Y:S01]  /*ad40*/  BPT.TRAP 0x1 ;  /* 0x000000040000795c */ /* 0x000fe20000300000 */
.L_x_5640:
[----:B----4-:R-:W-:Y:S05]  /*ad50*/  @P2 BRA `(.L_x_5641) ;  /* 0x0000000000082947 */ /* 0x010fea0003800000 */
[----:B------:R-:W4:Y:S02]  /*ad60*/  SYNCS.PHASECHK.TRANS64.TRYWAIT P2, [UR26+0x28c30], R8 ;  /* 0x028c3008ff0075a7 */ /* 0x000f24000804015a */
[----:B----4-:R-:W-:Y:S05]  /*ad70*/  @!P2 BRA `(.L_x_5642) ;  /* 0x000000d40058a947 */ /* 0x010fea0003800000 */
.L_x_5641:
[----:B------:R-:W-:Y:S01]  /*ad80*/  R2UR UR18, R0 ;  /* 0x00000000001272ca */ /* 0x000fe200000e0000 */
[----:B0--3--:R-:W-:Y:S01]  /*ad90*/  WARPGROUP.ARRIVE ;  /* 0x00000000000079c5 */ /* 0x009fe20000000000 */
[----:B------:R-:W-:Y:S01]  /*ada0*/  UMOV UR19, 0x40000040 ;  /* 0x4000004000137882 */ /* 0x000fe20000000000 */
[----:B------:R-:W-:Y:S01]  /*adb0*/  UMOV UR7, 0x40000040 ;  /* 0x4000004000077882 */ /* 0x000fe20000000000 */
[----:B------:R-:W-:Y:S01]  /*adc0*/  UMOV UR11, 0x40000040 ;  /* 0x40000040000b7882 */ /* 0x000fe20000000000 */
[----:B------:R-:W-:Y:S01]  /*add0*/  UMOV UR15, 0x40000040 ;  /* 0x40000040000f7882 */ /* 0x000fe20000000000 */
[----:B------:R-:W-:Y:S01]  /*ade0*/  PLOP3.LUT P2, PT, PT, PT, UP0, 0x80, 0x0 ;  /* 0x000000000000781c */ /* 0x000fe20003f4f008 */
[----:B--2---:R-:W-:Y:S02]  /*adf0*/  IMAD.U32 R21, RZ, RZ, UR26 ;  /* 0x0000001aff157e24 */ /* 0x004fe4000f8e00ff */
        /* <DEDUP_REMOVED lines=25> */
[----:B----4-:R-:W-:Y:S01]  /*af90*/  FMUL.FTZ R5, R152, UR24 ;  /* 0x0000001898057c20 */ /* 0x010fe20008410000 */
        /* <DEDUP_REMOVED lines=39> */
[--C-:B0-----:R-:W-:Y:S02]  /*b210*/  IMAD.IADD R180, R182, 0x1, R167.reuse ;  /* 0x00000001b6b47824 */ /* 0x101fe400078e02a7 */
[----:B------:R-:W-:Y:S01]  /*b220*/  IMAD.IADD R181, R183, 0x1, R167 ;  /* 0x00000001b7b57824 */ /* 0x000fe200078e02a7 */
        /* <DEDUP_REMOVED lines=29> */
[----:B--234-:R-:W-:Y:S05]  /*b400*/  @!P6 BRA `(.L_x_5643) ;  /* 0x00000000005ce947 */ /* 0x01cfea0003800000 */
        /* <DEDUP_REMOVED lines=13> */
.L_x_5645:
[----:B------:R-:W-:-:S05]  /*b4e0*/  IMAD.U32 R170, RZ, RZ, UR23 ;  /* 0x00000017ffaa7e24 */ /* 0x000fca000f8e00ff */
[----:B------:R-:W-:-:S13]  /*b4f0*/  ISETP.NE.AND P2, PT, R170, 0x1, PT ;  /* 0x00000001aa00780c */ /* 0x000fda0003f45270 */
[----:B------:R-:W2:Y:S02]  /*b500*/  @P2 LDC.64 R10, c[0x0][0x9e8] ;  /* 0x00027a00ff0a2b82 */ /* 0x000ea40000000a00 */
[----:B--2---:R-:W-:-:S05]  /*b510*/  @P2 IMAD.HI.U32 R10, R167, R10, RZ ;  /* 0x0000000aa70a2227 */ /* 0x004fca00078e00ff */
[----:B------:R-:W-:-:S07]  /*b520*/  @P2 SHF.R.U32.HI R167, RZ, R11, R10 ;  /* 0x0000000bffa72219 */ /* 0x000fce000001160a */
.L_x_5646:
[----:B------:R-:W-:Y:S05]  /*b530*/  BSYNC B0 ;  /* 0x0000000000007941 */ /* 0x000fea0003800000 */
.L_x_5644:
[----:B------:R-:W-:-:S04]  /*b540*/  IMAD R167, R167, R170, -R175 ;  /* 0x000000aaa7a77224 */ /* 0x000fc800078e0aaf */
[----:B------:R-:W-:-:S05]  /*b550*/  IMAD.IADD R167, R167, 0x1, -R2 ;  /* 0x00000001a7a77824 */ /* 0x000fca00078e0a02 */
[----:B------:R-:W-:Y:S02]  /*b560*/  VIADDMNMX R180, R167, R170, R180, PT ;  /* 0x000000aaa7b47246 */ /* 0x000fe400038001b4 */
[----:B------:R-:W-:-:S07]  /*b570*/  VIMNMX R181, R181, R167, !PT ;  /* 0x000000a7b5b57248 */ /* 0x000fce0007fe0100 */
.L_x_5643:
[----:B------:R-:W-:-:S04]  /*b580*/  ISETP.GT.AND P2, PT, R7, -0x1, PT ;  /* 0xffffffff0700780c */ /* 0x000fc80003f44270 */
[C---:B------:R-:W-:Y:S02]  /*b590*/  ISETP.GT.AND P3, PT, R181.reuse, RZ, P2 ;  /* 0x000000ffb500720c */ /* 0x040fe40001764270 */
[C---:B------:R-:W-:Y:S02]  /*b5a0*/  ISETP.GT.AND P5, PT, R181.reuse, 0x1, P2 ;  /* 0x00000001b500780c */ /* 0x040fe400017a4270 */
[C---:B------:R-:W-:Y:S02]  /*b5b0*/  ISETP.LT.OR P4, PT, R180.reuse, 0x1, P3 ;  /* 0x00000001b400780c */ /* 0x040fe40001f81670 */
[----:B------:R-:W-:Y:S02]  /*b5c0*/  ISETP.GT.AND P3, PT, R181, 0x8, P2 ;  /* 0x00000008b500780c */ /* 0x000fe40001764270 */
[----:B------:R-:W-:Y:S02]  /*b5d0*/  FSEL R176, R5, -INF , !P4 ;  /* 0xff80000005b07808 */ /* 0x000fe40006000000 */
[----:B------:R-:W-:Y:S01]  /*b5e0*/  ISETP.GT.AND P4, PT, R181, 0x9, P2 ;  /* 0x00000009b500780c */ /* 0x000fe20001784270 */
[----:B------:R-:W2:Y:S01]  /*b5f0*/  SHFL.IDX PT, R5, R177, 0x1, 0x1c1f ;  /* 0x003c1f00b1057f89 */ /* 0x000ea200000e0000 */
[----:B------:R-:W-:-:S02]  /*b600*/  ISETP.LT.OR P5, PT, R180, 0x2, P5 ;  /* 0x00000002b400780c */ /* 0x000fc40002fa1670 */
[C---:B------:R-:W-:Y:S02]  /*b610*/  ISETP.LT.OR P3, PT, R180.reuse, 0x9, P3 ;  /* 0x00000009b400780c */ /* 0x040fe40001f61670 */
[----:B------:R-:W-:Y:S02]  /*b620*/  ISETP.LT.OR P4, PT, R180, 0xa, P4 ;  /* 0x0000000ab400780c */ /* 0x000fe40002781670 */
[----:B------:R-:W-:Y:S02]  /*b630*/  FSEL R205, R205, -INF , !P5 ;  /* 0xff800000cdcd7808 */ /* 0x000fe40006800000 */
[----:B0-----:R-:W-:Y:S02]  /*b640*/  FSEL R206, R206, -INF , !P3 ;  /* 0xff800000cece7808 */ /* 0x001fe40005800000 */
[----:B------:R-:W-:Y:S02]  /*b650*/  FSEL R207, R207, -INF , !P4 ;  /* 0xff800000cfcf7808 */ /* 0x000fe40006000000 */
[----:B------:R-:W-:-:S02]  /*b660*/  ISETP.GT.AND P5, PT, R181, 0x10, P2 ;  /* 0x00000010b500780c */ /* 0x000fc400017a4270 */
[C---:B------:R-:W-:Y:S02]  /*b670*/  ISETP.GT.AND P3, PT, R181.reuse, 0x11, P2 ;  /* 0x00000011b500780c */ /* 0x040fe40001764270 */
[----:B------:R-:W-:Y:S02]  /*b680*/  ISETP.GT.AND P4, PT, R181, 0x18, P2 ;  /* 0x00000018b500780c */ /* 0x000fe40001784270 */
[C---:B------:R-:W-:Y:S02]  /*b690*/  ISETP.LT.OR P5, PT, R180.reuse, 0x11, P5 ;  /* 0x00000011b400780c */ /* 0x040fe40002fa1670 */
[C---:B------:R-:W-:Y:S02]  /*b6a0*/  ISETP.LT.OR P3, PT, R180.reuse, 0x12, P3 ;  /* 0x00000012b400780c */ /* 0x040fe40001f61670 */
[----:B------:R-:W-:Y:S01]  /*b6b0*/  ISETP.LT.OR P4, PT, R180, 0x19, P4 ;  /* 0x00000019b400780c */ /* 0x000fe20002781670 */
[----:B--2---:R-:W-:Y:S01]  /*b6c0*/  IMAD.IADD R177, R183, 0x1, R5 ;  /* 0x00000001b7b17824 */ /* 0x004fe200078e0205 */
[----:B------:R-:W-:-:S02]  /*b6d0*/  FSEL R208, R208, -INF , !P5 ;  /* 0xff800000d0d07808 */ /* 0x000fc40006800000 */
[----:B------:R-:W-:Y:S02]  /*b6e0*/  FSEL R209, R209, -INF , !P3 ;  /* 0xff800000d1d17808 */ /* 0x000fe40005800000 */
[----:B------:R-:W-:Y:S02]  /*b6f0*/  FSEL R167, R163, -INF , !P4 ;  /* 0xff800000a3a77808 */ /* 0x000fe40006000000 */
        /* <DEDUP_REMOVED lines=9> */
[----:B------:R-:W-:-:S02]  /*b790*/  ISETP.GT.AND P5, PT, R181, 0x28, P2 ;  /* 0x00000028b500780c */ /* 0x000fc400017a4270 */
[C---:B------:R-:W-:Y:S02]  /*b7a0*/  ISETP.GT.AND P3, PT, R181.reuse, 0x29, P2 ;  /* 0x00000029b500780c */ /* 0x040fe40001764270 */
[----:B------:R-:W-:Y:S02]  /*b7b0*/  ISETP.GT.AND P4, PT, R181, 0x30, P2 ;  /* 0x00000030b500780c */ /* 0x000fe40001784270 */
[C---:B------:R-:W-:Y:S02]  /*b7c0*/  ISETP.LT.OR P5, PT, R180.reuse, 0x29, P5 ;  /* 0x00000029b400780c */ /* 0x040fe40002fa1670 */
[C---:B------:R-:W-:Y:S02]  /*b7d0*/  ISETP.LT.OR P3, PT, R180.reuse, 0x2a, P3 ;  /* 0x0000002ab400780c */ /* 0x040fe40001f61670 */
[----:B------:R-:W-:Y:S02]  /*b7e0*/  ISETP.LT.OR P4, PT, R180, 0x31, P4 ;  /* 0x00000031b400780c */ /* 0x000fe40002781670 */
[----:B------:R-:W-:-:S02]  /*b7f0*/  FSEL R168, R168, -INF , !P5 ;  /* 0xff800000a8a87808 */ /* 0x000fc40006800000 */
[----:B------:R-:W-:Y:S02]  /*b800*/  FSEL R169, R169, -INF , !P3 ;  /* 0xff800000a9a97808 */ /* 0x000fe40005800000 */
[----:B------:R-:W-:Y:S01]  /*b810*/  FSEL R164, R174, -INF , !P4 ;  /* 0xff800000aea47808 */ /* 0x000fe20006000000 */
[----:B------:R-:W-:Y:S01]  /*b820*/  IMAD.IADD R174, R182, 0x1, R5 ;  /* 0x00000001b6ae7824 */ /* 0x000fe200078e0205 */
        /* <DEDUP_REMOVED lines=8> */
[----:B------:R-:W-:Y:S01]  /*b8b0*/  FSEL R163, R179, -INF , !P4 ;  /* 0xff800000b3a37808 */ /* 0x000fe20006000000 */
[----:B------:R-:W-:Y:S06]  /*b8c0*/  @!P6 BRA `(.L_x_5647) ;  /* 0x00000000005ce947 */ /* 0x000fec0003800000 */
        /* <DEDUP_REMOVED lines=13> */
.L_x_5649:
[----:B------:R-:W-:-:S05]  /*b9a0*/  IMAD.U32 R178, RZ, RZ, UR23 ;  /* 0x00000017ffb27e24 */ /* 0x000fca000f8e00ff */
[----:B------:R-:W-:-:S13]  /*b9b0*/  ISETP.NE.AND P3, PT, R178, 0x1, PT ;  /* 0x00000001b200780c */ /* 0x000fda0003f65270 */
[----:B------:R-:W0:Y:S02]  /*b9c0*/  @P3 LDC.64 R10, c[0x0][0x9e8] ;  /* 0x00027a00ff0a3b82 */ /* 0x000e240000000a00 */
[----:B0-----:R-:W-:-:S05]  /*b9d0*/  @P3 IMAD.HI.U32 R10, R5, R10, RZ ;  /* 0x0000000a050a3227 */ /* 0x001fca00078e00ff */
[----:B------:R-:W-:-:S07]  /*b9e0*/  @P3 SHF.R.U32.HI R5, RZ, R11, R10 ;  /* 0x0000000bff053219 */ /* 0x000fce000001160a */
.L_x_5650:
[----:B------:R-:W-:Y:S05]  /*b9f0*/  BSYNC B0 ;  /* 0x0000000000007941 */ /* 0x000fea0003800000 */
.L_x_5648:
[----:B------:R-:W-:-:S04]  /*ba00*/  IMAD R5, R5, R178, -R175 ;  /* 0x000000b205057224 */ /* 0x000fc800078e0aaf */
[----:B------:R-:W-:-:S05]  /*ba10*/  IMAD.IADD R5, R5, 0x1, -R2 ;  /* 0x0000000105057824 */ /* 0x000fca00078e0a02 */
[----:B------:R-:W-:Y:S02]  /*ba20*/  VIADDMNMX R174, R5, R178, R174, PT ;  /* 0x000000b205ae7246 */ /* 0x000fe400038001ae */
[----:B------:R-:W-:-:S07]  /*ba30*/  VIMNMX R177, R177, R5, !PT ;  /* 0x00000005b1b17248 */ /* 0x000fce0007fe0100 */
.L_x_5647:
        /* <DEDUP_REMOVED lines=9> */
[----:B------:R-:W-:Y:S02]  /*bad0*/  ISETP.GT.AND P3, PT, R177, RZ, P2 ;  /* 0x000000ffb100720c */ /* 0x000fe40001764270 */
[----:B------:R-:W-:Y:S02]  /*bae0*/  FMNMX.FTZ R10, R208, R5, !PT ;  /* 0x00000005d00a7209 */ /* 0x000fe40007810000 */
[----:B------:R-:W-:Y:S02]  /*baf0*/  ISETP.LT.OR P3, PT, R174, 0x1, P3 ;  /* 0x00000001ae00780c */ /* 0x000fe40001f61670 */
[----:B------:R-:W-:Y:S02]  /*bb00*/  FMNMX.FTZ R10, R209, R10, !PT ;  /* 0x0000000ad10a7209 */ /* 0x000fe40007810000 */
[----:B------:R-:W-:-:S02]  /*bb10*/  ISETP.GT.AND P4, PT, R177, 0x8, P2 ;  /* 0x00000008b100780c */ /* 0x000fc40001784270 */
[----:B------:R-:W-:Y:S02]  /*bb20*/  FMNMX.FTZ R5, R167, R10, !PT ;  /* 0x0000000aa7057209 */ /* 0x000fe40007810000 */
[----:B------:R-:W-:Y:S02]  /*bb30*/  ISETP.LT.OR P4, PT, R174, 0x9, P4 ;  /* 0x00000009ae00780c */ /* 0x000fe40002781670 */
[----:B------:R-:W-:Y:S02]  /*bb40*/  FMNMX.FTZ R10, R170, R5, !PT ;  /* 0x00000005aa0a7209 */ /* 0x000fe40007810000 */
[----:B------:R-:W-:Y:S02]  /*bb50*/  ISETP.GT.AND P5, PT, R177, 0x9, P2 ;  /* 0x00000009b100780c */ /* 0x000fe400017a4270 */
[----:B------:R-:W-:Y:S02]  /*bb60*/  FMNMX.FTZ R5, R171, R10, !PT ;  /* 0x0000000aab057209 */ /* 0x000fe40007810000 */
[----:B------:R-:W-:-:S02]  /*bb70*/  FSEL R14, R14, -INF , !P4 ;  /* 0xff8000000e0e7808 */ /* 0x000fc40006000000 */
        /* <DEDUP_REMOVED lines=14> */
[C---:B------:R-:W-:Y:S01]  /*bc60*/  ISETP.GT.AND P4, PT, R177.reuse, 0x19, P2 ;  /* 0x00000019b100780c */ /* 0x040fe20001784270 */
[----:B------:R-:W0:Y:S01]  /*bc70*/  SHFL.BFLY PT, R5, R10, 0x2, 0x1f ;  /* 0x0c401f000a057f89 */ /* 0x000e2200000e0000 */
[----:B------:R-:W-:Y:S02]  /*bc80*/  FSEL R152, R152, -INF , !P5 ;  /* 0xff80000098987808 */ /* 0x000fe40006800000 */
[----:B------:R-:W-:Y:S02]  /*bc90*/  ISETP.GT.AND P5, PT, R177, 0x20, P2 ;  /* 0x00000020b100780c */ /* 0x000fe400017a4270 */
[----:B------:R-:W-:-:S02]  /*bca0*/  ISETP.LT.OR P4, PT, R174, 0x1a, P4 ;  /* 0x0000001aae00780c */ /* 0x000fc40002781670 */
[----:B------:R-:W-:Y:S02]  /*bcb0*/  ISETP.LT.OR P5, PT, R174, 0x21, P5 ;  /* 0x00000021ae00780c */ /* 0x000fe40002fa1670 */
[----:B------:R-:W-:Y:S02]  /*bcc0*/  FSEL R154, R154, -INF , !P4 ;  /* 0xff8000009a9a7808 */ /* 0x000fe40006000000 */
[----:B------:R-:W-:Y:S02]  /*bcd0*/  ISETP.GT.AND P4, PT, R177, 0x28, P2 ;  /* 0x00000028b100780c */ /* 0x000fe40001784270 */
[----:B------:R-:W-:Y:S02]  /*bce0*/  FSEL R155, R155, -INF , !P5 ;  /* 0xff8000009b9b7808 */ /* 0x000fe40006800000 */
[----:B------:R-:W-:-:S04]  /*bcf0*/  ISETP.LT.OR P4, PT, R174, 0x29, P4 ;  /* 0x00000029ae00780c */ /* 0x000fc80002781670 */
[----:B------:R-:W-:Y:S02]  /*bd00*/  FSEL R157, R157, -INF , !P4 ;  /* 0xff8000009d9d7808 */ /* 0x000fe40006000000 */
[----:B------:R-:W-:Y:S02]  /*bd10*/  ISETP.GT.AND P4, PT, R177, 0x30, P2 ;  /* 0x00000030b100780c */ /* 0x000fe40001784270 */
[----:B0-----:R-:W-:Y:S02]  /*bd20*/  FMNMX.FTZ R11, R10, R5, !PT ;  /* 0x000000050a0b7209 */ /* 0x001fe40007810000 */
[----:B------:R-:W-:-:S03]  /*bd30*/  ISETP.LT.OR P4, PT, R174, 0x31, P4 ;  /* 0x00000031ae00780c */ /* 0x000fc60002781670 */
[----:B------:R-:W0:Y:S02]  /*bd40*/  SHFL.BFLY PT, R178, R11, 0x1, 0x1f ;  /* 0x0c201f000bb27f89 */ /* 0x000e2400000e0000 */
[----:B0-----:R-:W-:Y:S02]  /*bd50*/  FMNMX.FTZ R5, R11, R178, !PT ;  /* 0x000000b20b057209 */ /* 0x001fe40007810000 */
[----:B------:R-:W-:Y:S02]  /*bd60*/  FSEL R11, R6, -INF , !P3 ;  /* 0xff800000060b7808 */ /* 0x000fe40005800000 */
[----:B------:R-:W-:Y:S01]  /*bd70*/  ISETP.GT.AND P3, PT, R177, 0x18, P2 ;  /* 0x00000018b100780c */ /* 0x000fe20001764270 */
[----:B------:R-:W-:Y:S01]  /*bd80*/  FMUL.FTZ R10, R5, UR10 ;  /* 0x0000000a050a7c20 */ /* 0x000fe20008410000 */
[----:B------:R-:W-:Y:S02]  /*bd90*/  FMNMX.FTZ R6, R11, R12, !PT ;  /* 0x0000000c0b067209 */ /* 0x000fe40007810000 */
[----:B------:R-:W-:-:S02]  /*bda0*/  ISETP.LT.OR P3, PT, R174, 0x19, P3 ;  /* 0x00000019ae00780c */ /* 0x000fc40001f61670 */
[----:B------:R-:W-:Y:S02]  /*bdb0*/  FMNMX.FTZ R173, R13, R6, !PT ;  /* 0x000000060dad7209 */ /* 0x000fe40007810000 */
[----:B------:R-:W-:Y:S02]  /*bdc0*/  FSEL R153, R153, -INF , !P3 ;  /* 0xff80000099997808 */ /* 0x000fe40005800000 */
[----:B------:R-:W-:Y:S02]  /*bdd0*/  FMNMX.FTZ R6, R14, R173, !PT ;  /* 0x000000ad0e067209 */ /* 0x000fe40007810000 */
[----:B------:R-:W-:Y:S02]  /*bde0*/  ISETP.GT.AND P3, PT, R177, 0x21, P2 ;  /* 0x00000021b100780c */ /* 0x000fe40001764270 */
        /* <DEDUP_REMOVED lines=9> */
[----:B------:R-:W-:Y:S02]  /*be80*/  FSETP.NEU.FTZ.AND P5, PT, R5, -INF , PT ;  /* 0xff8000000500780b */ /* 0x000fe40003fbd000 */
[----:B------:R-:W-:Y:S02]  /*be90*/  FMNMX.FTZ R175, R155, R6, !PT ;  /* 0x000000069baf7209 */ /* 0x000fe40007810000 */
[----:B------:R-:W-:Y:S02]  /*bea0*/  FSEL R158, R158, -INF , !P3 ;  /* 0xff8000009e9e7808 */ /* 0x000fe40005800000 */
[----:B------:R-:W-:Y:S02]  /*beb0*/  FMNMX.FTZ R6, R156, R175, !PT ;  /* 0x000000af9c067209 */ /* 0x000fe40007810000 */
[----:B------:R-:W-:-:S02]  /*bec0*/  ISETP.GT.AND P3, PT, R177, 0x31, P2 ;  /* 0x00000031b100780c */ /* 0x000fc40001764270 */
[----:B------:R-:W-:Y:S02]  /*bed0*/  FMNMX.FTZ R179, R157, R6, !PT ;  /* 0x000000069db37209 */ /* 0x000fe40007810000 */
[----:B------:R-:W-:Y:S02]  /*bee0*/  FSEL R173, R10, RZ, P5 ;  /* 0x000000ff0aad7208 */ /* 0x000fe40002800000 */
[----:B------:R-:W-:Y:S02]  /*bef0*/  FSEL R175, R159, -INF , !P4 ;  /* 0xff8000009faf7808 */ /* 0x000fe40006000000 */
[----:B------:R-:W-:Y:S01]  /*bf00*/  ISETP.GT.AND P4, PT, R177, 0x38, P2 ;  /* 0x00000038b100780c */ /* 0x000fe20001784270 */
[--C-:B------:R-:W-:Y:S01]  /*bf10*/  FFMA.FTZ R10, R176, UR10, -R173.reuse ;  /* 0x0000000ab00a7c23 */ /* 0x100fe200080108ad */
[----:B------:R-:W-:Y:S01]  /*bf20*/  ISETP.LT.OR P3, PT, R174, 0x32, P3 ;  /* 0x00000032ae00780c */ /* 0x000fe20001f61670 */
[--C-:B------:R-:W-:Y:S01]  /*bf30*/  FFMA.FTZ R205, R205, UR10, -R173.reuse ;  /* 0x0000000acdcd7c23 */ /* 0x100fe200080108ad */
[----:B------:R-:W-:Y:S01]  /*bf40*/  FMNMX.FTZ R6, R158, R179, !PT ;  /* 0x000000b39e067209 */ /* 0x000fe20007810000 */
[--C-:B------:R-:W-:Y:S01]  /*bf50*/  FFMA.FTZ R206, R206, UR10, -R173.reuse ;  /* 0x0000000acece7c23 */ /* 0x100fe200080108ad */
[----:B------:R-:W-:Y:S01]  /*bf60*/  ISETP.GT.AND P2, PT, R177, 0x39, P2 ;  /* 0x00000039b100780c */ /* 0x000fe20001744270 */
[----:B------:R-:W-:Y:S01]  /*bf70*/  MUFU.EX2 R10, R10 ;  /* 0x0000000a000a7308 */ /* 0x000fe20000000800 */
[----:B------:R-:W-:Y:S01]  /*bf80*/  ISETP.LT.OR P4, PT, R174, 0x39, P4 ;  /* 0x00000039ae00780c */ /* 0x000fe20002781670 */
[--C-:B------:R-:W-:Y:S01]  /*bf90*/  FFMA.FTZ R207, R207, UR10, -R173.reuse ;  /* 0x0000000acfcf7c23 */ /* 0x100fe200080108ad */
[----:B------:R-:W-:Y:S01]  /*bfa0*/  FSEL R176, R160, -INF , !P3 ;  /* 0xff800000a0b07808 */ /* 0x000fe20005800000 */
[--C-:B------:R-:W-:Y:S01]  /*bfb0*/  FFMA.FTZ R167, R167, UR10, -R173.reuse ;  /* 0x0000000aa7a77c23 */ /* 0x100fe200080108ad */
[----:B------:R-:W-:Y:S01]  /*bfc0*/  FMNMX.FTZ R177, R175, R6, !PT ;  /* 0x00000006afb17209 */ /* 0x000fe20007810000 */
[--C-:B------:R-:W-:Y:S01]  /*bfd0*/  FFMA.FTZ R170, R170, UR10, -R173.reuse ;  /* 0x0000000aaaaa7c23 */ /* 0x100fe200080108ad */
[----:B------:R-:W-:Y:S01]  /*bfe0*/  ISETP.LT.OR P2, PT, R174, 0x3a, P2 ;  /* 0x0000003aae00780c */ /* 0x000fe20001741670 */
[----:B------:R-:W-:Y:S01]  /*bff0*/  MUFU.EX2 R159, R205 ;  /* 0x000000cd009f7308 */ /* 0x000fe20000000800 */
[----:B------:R-:W-:Y:S01]  /*c000*/  FSEL R161, R161, -INF , !P4 ;  /* 0xff800000a1a17808 */ /* 0x000fe20006000000 */
[--C-:B------:R-:W-:Y:S01]  /*c010*/  FFMA.FTZ R174, R208, UR10, -R173.reuse ;  /* 0x0000000ad0ae7c23 */ /* 0x100fe200080108ad */
[----:B------:R-:W-:Y:S01]  /*c020*/  FMNMX.FTZ R6, R176, R177, !PT ;  /* 0x000000b1b0067209 */ /* 0x000fe20007810000 */
[--C-:B------:R-:W-:Y:S01]  /*c030*/  FFMA.FTZ R171, R171, UR10, -R173.reuse ;  /* 0x0000000aabab7c23 */ /* 0x100fe200080108ad */
[----:B------:R-:W-:Y:S01]  /*c040*/  FSEL R162, R162, -INF , !P2 ;  /* 0xff800000a2a27808 */ /* 0x000fe20005000000 */
[--C-:B------:R-:W-:Y:S01]  /*c050*/  FFMA.FTZ R172, R172, UR10, -R173.reuse ;  /* 0x0000000aacac7c23 */ /* 0x100fe200080108ad */
[----:B------:R-:W-:Y:S01]  /*c060*/  FMNMX.FTZ R179, R161, R6, !PT ;  /* 0x00000006a1b37209 */ /* 0x000fe20007810000 */
[----:B------:R-:W-:Y:S01]  /*c070*/  MUFU.EX2 R160, R206 ;  /* 0x000000ce00a07308 */ /* 0x000fe20000000800 */
[----:B------:R-:W-:Y:S01]  /*c080*/  FSEL R178, R5, RZ, P5 ;  /* 0x000000ff05b27208 */ /* 0x000fe20002800000 */
[--C-:B------:R-:W-:Y:S01]  /*c090*/  FFMA.FTZ R168, R168, UR10, -R173.reuse ;  /* 0x0000000aa8a87c23 */ /* 0x100fe200080108ad */
[----:B------:R-:W-:Y:S01]  /*c0a0*/  FMNMX.FTZ R6, R162, R179, !PT ;  /* 0x000000b3a2067209 */ /* 0x000fe20007810000 */
[----:B------:R-:W-:Y:S01]  /*c0b0*/  FFMA.FTZ R179, R209, UR10, -R173 ;  /* 0x0000000ad1b37c23 */ /* 0x000fe200080108ad */
[----:B------:R-:W-:Y:S01]  /*c0c0*/  ISETP.NE.AND P3, PT, R2, R183, PT ;  /* 0x000000b70200720c */ /* 0x000fe20003f65270 */
[----:B------:R-:W-:Y:S01]  /*c0d0*/  FADD.FTZ R178, -R178, R9 ;  /* 0x00000009b2b27221 */ /* 0x000fe20000010100 */
[--C-:B------:R-:W-:Y:S01]  /*c0e0*/  FFMA.FTZ R169, R169, UR10, -R173.reuse ;  /* 0x0000000aa9a97c23 */ /* 0x100fe200080108ad */
[----:B------:R-:W0:Y:S01]  /*c0f0*/  SHFL.BFLY PT, R181, R6, 0x2, 0x1f ;  /* 0x0c401f0006b57f89 */ /* 0x000e2200000e0000 */
[----:B------:R-:W-:Y:S01]  /*c100*/  MUFU.EX2 R177, R207 ;  /* 0x000000cf00b17308 */ /* 0x000fe20000000800 */
[----:B------:R-:W-:Y:S01]  /*c110*/  FMUL.FTZ R9, R178, UR10 ;  /* 0x0000000ab2097c20 */ /* 0x000fe20008410000 */
[--C-:B------:R-:W-:Y:S01]  /*c120*/  FFMA.FTZ R164, R164, UR10, -R173.reuse ;  /* 0x0000000aa4a47c23 */ /* 0x100fe200080108ad */
[--C-:B------:R-:W-:Y:S01]  /*c130*/  FFMA.FTZ R165, R165, UR10, -R173.reuse ;  /* 0x0000000aa5a57c23 */ /* 0x100fe200080108ad */
[--C-:B------:R-:W-:Y:S01]  /*c140*/  FFMA.FTZ R166, R166, UR10, -R173.reuse ;  /* 0x0000000aa6a67c23 */ /* 0x100fe200080108ad */
[----:B------:R-:W-:-:S03]  /*c150*/  FFMA.FTZ R163, R163, UR10, -R173 ;  /* 0x0000000aa3a37c23 */ /* 0x000fc600080108ad */
[----:B------:R-:W2:Y:S08]  /*c160*/  MUFU.EX2 R9, R9 ;  /* 0x0000000900097308 */ /* 0x000eb00000000800 */
[----:B------:R-:W3:Y:S01]  /*c170*/  MUFU.EX2 R174, R174 ;  /* 0x000000ae00ae7308 */ /* 0x000ee20000000800 */
[----:B0-----:R-:W-:-:S07]  /*c180*/  FMNMX.FTZ R181, R6, R181, !PT ;  /* 0x000000b506b57209 */ /* 0x001fce0007810000 */
[----:B------:R-:W0:Y:S01]  /*c190*/  MUFU.EX2 R179, R179 ;  /* 0x000000b300b37308 */ /* 0x000e220000000800 */
[----:B--2---:R-:W-:Y:S01]  /*c1a0*/  FFMA.FTZ R178, R9, R3, R10 ;  /* 0x0000000309b27223 */ /* 0x004fe2000001000a */
[-C--:B------:R-:W-:Y:S01]  /*c1b0*/  FMUL.FTZ R24, R24, R9.reuse ;  /* 0x0000000918187220 */ /* 0x080fe20000410000 */
[-C--:B------:R-:W-:Y:S01]  /*c1c0*/  FMUL.FTZ R25, R25, R9.reuse ;  /* 0x0000000919197220 */ /* 0x080fe20000410000 */
[----:B------:R-:W2:Y:S01]  /*c1d0*/  SHFL.BFLY PT, R6, R181, 0x1, 0x1f ;  /* 0x0c201f00b5067f89 */ /* 0x000ea200000e0000 */
[----:B------:R-:W-:Y:S01]  /*c1e0*/  FADD.FTZ R3, R159, R178 ;  /* 0x000000b29f037221 */ /* 0x000fe20000010000 */
[-C--:B------:R-:W-:Y:S01]  /*c1f0*/  FMUL.FTZ R28, R28, R9.reuse ;  /* 0x000000091c1c7220 */ /* 0x080fe20000410000 */
[-C--:B------:R-:W-:Y:S01]  /*c200*/  FMUL.FTZ R29, R29, R9.reuse ;  /* 0x000000091d1d7220 */ /* 0x080fe20000410000 */
[----:B------:R-:W4:Y:S01]  /*c210*/  MUFU.EX2 R167, R167 ;  /* 0x000000a700a77308 */ /* 0x000f220000000800 */
[----:B------:R-:W-:Y:S01]  /*c220*/  FADD.FTZ R178, R160, R3 ;  /* 0x00000003a0b27221 */ /* 0x000fe20000010000 */
[-C--:B------:R-:W-:Y:S01]  /*c230*/  FMUL.FTZ R32, R32, R9.reuse ;  /* 0x0000000920207220 */ /* 0x080fe20000410000 */
[-C--:B------:R-:W-:Y:S01]  /*c240*/  FMUL.FTZ R33, R33, R9.reuse ;  /* 0x0000000921217220 */ /* 0x080fe20000410000 */
[-C--:B------:R-:W-:Y:S01]  /*c250*/  FMUL.FTZ R36, R36, R9.reuse ;  /* 0x0000000924247220 */ /* 0x080fe20000410000 */
[----:B------:R-:W-:Y:S01]  /*c260*/  FADD.FTZ R173, R177, R178 ;  /* 0x000000b2b1ad7221 */ /* 0x000fe20000010000 */
[-C--:B------:R-:W-:Y:S01]  /*c270*/  FMUL.FTZ R37, R37, R9.reuse ;  /* 0x0000000925257220 */ /* 0x080fe20000410000 */
[-C--:B------:R-:W-:Y:S01]  /*c280*/  FMUL.FTZ R40, R40, R9.reuse ;  /* 0x0000000928287220 */ /* 0x080fe20000410000 */
[----:B------:R-:W5:Y:S01]  /*c290*/  MUFU.EX2 R170, R170 ;  /* 0x000000aa00aa7308 */ /* 0x000f620000000800 */
[----:B---3--:R-:W-:Y:S01]  /*c2a0*/  FADD.FTZ R182, R174, R173 ;  /* 0x000000adaeb67221 */ /* 0x008fe20000010000 */
[-C--:B------:R-:W-:Y:S01]  /*c2b0*/  FMUL.FTZ R41, R41, R9.reuse ;  /* 0x0000000929297220 */ /* 0x080fe20000410000 */
[-C--:B------:R-:W-:Y:S01]  /*c2c0*/  FMUL.FTZ R44, R44, R9.reuse ;  /* 0x000000092c2c7220 */ /* 0x080fe20000410000 */
[-C--:B------:R-:W-:Y:S01]  /*c2d0*/  FMUL.FTZ R45, R45, R9.reuse ;  /* 0x000000092d2d7220 */ /* 0x080fe20000410000 */
[----:B0-----:R-:W-:Y:S01]  /*c2e0*/  FADD.FTZ R182, R179, R182 ;  /* 0x000000b6b3b67221 */ /* 0x001fe20000010000 */
[-C--:B------:R-:W-:Y:S01]  /*c2f0*/  FMUL.FTZ R48, R48, R9.reuse ;  /* 0x0000000930307220 */ /* 0x080fe20000410000 */
[-C--:B------:R-:W-:Y:S01]  /*c300*/  FMUL.FTZ R49, R49, R9.reuse ;  /* 0x0000000931317220 */ /* 0x080fe20000410000 */
[----:B------:R-:W0:Y:S01]  /*c310*/  MUFU.EX2 R171, R171 ;  /* 0x000000ab00ab7308 */ /* 0x000e220000000800 */
[-C--:B------:R-:W-:Y:S01]  /*c320*/  FMUL.FTZ R52, R52, R9.reuse ;  /* 0x0000000934347220 */ /* 0x080fe20000410000 */
[-C--:B------:R-:W-:Y:S01]  /*c330*/  FMUL.FTZ R53, R53, R9.reuse ;  /* 0x0000000935357220 */ /* 0x080fe20000410000 */
[----:B------:R-:W-:Y:S01]  /*c340*/  FMUL.FTZ R56, R56, R9 ;  /* 0x0000000938387220 */ /* 0x000fe20000410000 */
[----:B--2---:R-:W-:Y:S01]  /*c350*/  FMNMX.FTZ R6, R181, R6, !PT ;  /* 0x00000006b5067209 */ /* 0x004fe20007810000 */
[----:B------:R-:W-:-:S02]  /*c360*/  IMAD.U32 R181, RZ, RZ, UR22 ;  /* 0x00000016ffb57e24 */ /* 0x000fc4000f8e00ff */
[-C--:B------:R-:W-:Y:S01]  /*c370*/  FMUL.FTZ R57, R57, R9.reuse ;  /* 0x0000000939397220 */ /* 0x080fe20000410000 */
[-C--:B------:R-:W-:Y:S01]  /*c380*/  FMUL.FTZ R60, R60, R9.reuse ;  /* 0x000000093c3c7220 */ /* 0x080fe20000410000 */
[C---:B------:R-:W-:Y:S01]  /*c390*/  FSETP.NEU.FTZ.AND P2, PT, R6.reuse, -INF , PT ;  /* 0xff8000000600780b */ /* 0x040fe20003f5d000 */
[C---:B------:R-:W-:Y:S01]  /*c3a0*/  FMUL.FTZ R180, R6.reuse, UR10 ;  /* 0x0000000a06b47c20 */ /* 0x040fe20008410000 */
[----:B------:R-:W2:Y:S01]  /*c3b0*/  MUFU.EX2 R172, R172 ;  /* 0x000000ac00ac7308 */ /* 0x000ea20000000800 */
[----:B------:R-:W-:Y:S01]  /*c3c0*/  @!P3 IMAD R173, R181, 0x40, R16 ;  /* 0x00000040b5adb824 */ /* 0x000fe200078e0210 */
[----:B------:R-:W-:Y:S01]  /*c3d0*/  FSEL R3, R6, RZ, P2 ;  /* 0x000000ff06037208 */ /* 0x000fe20001000000 */
[----:B----4-:R-:W-:Y:S01]  /*c3e0*/  FADD.FTZ R181, R167, R182 ;  /* 0x000000b6a7b57221 */ /* 0x010fe20000010000 */
[----:B------:R-:W-:Y:S01]  /*c3f0*/  FSEL R180, R180, RZ, P2 ;  /* 0x000000ffb4b47208 */ /* 0x000fe20001000000 */
[----:B------:R-:W-:Y:S01]  /*c400*/  FMUL.FTZ R61, R61, R9 ;  /* 0x000000093d3d7220 */ /* 0x000fe20000410000 */
[----:B------:R-:W-:Y:S01]  /*c410*/  @!P3 LEA R173, R173, UR46, 0x2 ;  /* 0x0000002eadadbc11 */ /* 0x000fe2000f8e10ff */
[----:B------:R-:W-:Y:S01]  /*c420*/  FADD.FTZ R3, -R3, R12 ;  /* 0x0000000c03037221 */ /* 0x000fe20000010100 */
[----:B------:R-:W3:Y:S01]  /*c430*/  MUFU.EX2 R168, R168 ;  /* 0x000000a800a87308 */ /* 0x000ee20000000800 */
[--C-:B------:R-:W-:Y:S01]  /*c440*/  FFMA.FTZ R11, R11, UR10, -R180.reuse ;  /* 0x0000000a0b0b7c23 */ /* 0x100fe200080108b4 */
[----:B-----5:R-:W-:Y:S01]  /*c450*/  FADD.FTZ R182, R170, R181 ;  /* 0x000000b5aab67221 */ /* 0x020fe20000010000 */
[----:B------:R-:W-:Y:S01]  /*c460*/  FMUL.FTZ R3, R3, UR10 ;  /* 0x0000000a03037c20 */ /* 0x000fe20008410000 */
[--C-:B------:R-:W-:Y:S01]  /*c470*/  FFMA.FTZ R178, R13, UR10, -R180.reuse ;  /* 0x0000000a0db27c23 */ /* 0x100fe200080108b4 */
[----:B------:R-:W-:Y:S01]  /*c480*/  FFMA.FTZ R13, R14, UR10, -R180 ;  /* 0x0000000a0e0d7c23 */ /* 0x000fe200080108b4 */
[----:B0-----:R-:W-:Y:S01]  /*c490*/  FADD.FTZ R205, R171, R182 ;  /* 0x000000b6abcd7221 */ /* 0x001fe20000010000 */
[--C-:B------:R-:W-:Y:S01]  /*c4a0*/  FFMA.FTZ R14, R15, UR10, -R180.reuse ;  /* 0x0000000a0f0e7c23 */ /* 0x100fe200080108b4 */
[----:B------:R-:W0:Y:S01]  /*c4b0*/  MUFU.EX2 R169, R169 ;  /* 0x000000a900a97308 */ /* 0x000e220000000800 */
[--C-:B------:R-:W-:Y:S01]  /*c4c0*/  FFMA.FTZ R15, R152, UR10, -R180.reuse ;  /* 0x0000000a980f7c23 */ /* 0x100fe200080108b4 */
[----:B--2---:R-:W-:Y:S01]  /*c4d0*/  FADD.FTZ R207, R172, R205 ;  /* 0x000000cdaccf7221 */ /* 0x004fe20000010000 */
[--C-:B------:R-:W-:Y:S01]  /*c4e0*/  FFMA.FTZ R182, R155, UR10, -R180.reuse ;  /* 0x0000000a9bb67c23 */ /* 0x100fe200080108b4 */
[--C-:B------:R-:W-:Y:S01]  /*c4f0*/  FFMA.FTZ R20, R20, UR10, -R180.reuse ;  /* 0x0000000a14147c23 */ /* 0x100fe200080108b4 */
[--C-:B------:R-:W-:Y:S01]  /*c500*/  FFMA.FTZ R183, R156, UR10, -R180.reuse ;  /* 0x0000000a9cb77c23 */ /* 0x100fe200080108b4 */
[--C-:B------:R-:W-:Y:S01]  /*c510*/  FFMA.FTZ R153, R153, UR10, -R180.reuse ;  /* 0x0000000a99997c23 */ /* 0x100fe200080108b4 */
[--C-:B------:R-:W-:Y:S01]  /*c520*/  FFMA.FTZ R181, R154, UR10, -R180.reuse ;  /* 0x0000000a9ab57c23 */ /* 0x100fe200080108b4 */
[----:B------:R-:W2:Y:S01]  /*c530*/  MUFU.EX2 R164, R164 ;  /* 0x000000a400a47308 */ /* 0x000ea20000000800 */
[----:B---3--:R-:W-:Y:S01]  /*c540*/  FADD.FTZ R152, R168, R207 ;  /* 0x000000cfa8987221 */ /* 0x008fe20000010000 */
[--C-:B------:R-:W-:Y:S01]  /*c550*/  FFMA.FTZ R205, R158, UR10, -R180.reuse ;  /* 0x0000000a9ecd7c23 */ /* 0x100fe200080108b4 */
[--C-:B------:R-:W-:Y:S01]  /*c560*/  FFMA.FTZ R206, R161, UR10, -R180.reuse ;  /* 0x0000000aa1ce7c23 */ /* 0x100fe200080108b4 */
[----:B------:R-:W-:Y:S01]  /*c570*/  F2FP.F16.F32.PACK_AB R158, R170, R167 ;  /* 0x000000a7aa9e723e */ /* 0x000fe200000000ff */
[--C-:B------:R-:W-:Y:S01]  /*c580*/  FFMA.FTZ R157, R157, UR10, -R180.reuse ;  /* 0x0000000a9d9d7c23 */ /* 0x100fe200080108b4 */
[--C-:B------:R-:W-:Y:S01]  /*c590*/  FFMA.FTZ R175, R175, UR10, -R180.reuse ;  /* 0x0000000aafaf7c23 */ /* 0x100fe200080108b4 */
[--C-:B------:R-:W-:Y:S01]  /*c5a0*/  FFMA.FTZ R176, R176, UR10, -R180.reuse ;  /* 0x0000000ab0b07c23 */ /* 0x100fe200080108b4 */
[----:B------:R-:W-:Y:S01]  /*c5b0*/  MUFU.EX2 R11, R11 ;  /* 0x0000000b000b7308 */ /* 0x000fe20000000800 */
[----:B------:R-:W-:Y:S01]  /*c5c0*/  FFMA.FTZ R180, R162, UR10, -R180 ;  /* 0x0000000aa2b47c23 */ /* 0x000fe200080108b4 */
[----:B0-----:R-:W-:Y:S01]  /*c5d0*/  F2FP.F16.F32.PACK_AB R162, R169, R168 ;  /* 0x000000a8a9a2723e */ /* 0x001fe200000000ff */
[----:B------:R0:W-:Y:S01]  /*c5e0*/  @!P3 STS [R173+0x28800], R9 ;  /* 0x02880009ad00b388 */ /* 0x0001e20000000800 */
[----:B------:R-:W-:Y:S01]  /*c5f0*/  F2FP.F16.F32.PACK_AB R154, R177, R160 ;  /* 0x000000a0b19a723e */ /* 0x000fe200000000ff */
[-C--:B------:R-:W-:Y:S01]  /*c600*/  FMUL.FTZ R64, R64, R9.reuse ;  /* 0x0000000940407220 */ /* 0x080fe20000410000 */
[-C--:B------:R-:W-:Y:S01]  /*c610*/  FMUL.FTZ R65, R65, R9.reuse ;  /* 0x0000000941417220 */ /* 0x080fe20000410000 */
[-C--:B------:R-:W-:Y:S01]  /*c620*/  FMUL.FTZ R68, R68, R9.reuse ;  /* 0x0000000944447220 */ /* 0x080fe20000410000 */
[----:B------:R3:W4:Y:S01]  /*c630*/  MUFU.EX2 R12, R3 ;  /* 0x00000003000c7308 */ /* 0x0007220000000800 */
        /* <DEDUP_REMOVED lines=8> */
[----:B---3--:R-:W-:Y:S01]  /*c6c0*/  FADD.FTZ R3, R169, R152 ;  /* 0x00000098a9037221 */ /* 0x008fe20000010000 */
[----:B------:R-:W-:Y:S01]  /*c6d0*/  F2FP.F16.F32.PACK_AB R152, R159, R10 ;  /* 0x0000000a9f98723e */ /* 0x000fe200000000ff */
[-C--:B------:R-:W-:Y:S01]  /*c6e0*/  FMUL.FTZ R84, R84, R9.reuse ;  /* 0x0000000954547220 */ /* 0x080fe20000410000 */
[-C--:B------:R-:W-:Y:S01]  /*c6f0*/  FMUL.FTZ R85, R85, R9.reuse ;  /* 0x0000000955557220 */ /* 0x080fe20000410000 */
[----:B--2---:R-:W-:Y:S01]  /*c700*/  FADD.FTZ R156, R164, R3 ;  /* 0x00000003a49c7221 */ /* 0x004fe20000010000 */
[-C--:B------:R-:W-:Y:S01]  /*c710*/  FMUL.FTZ R88, R88, R9.reuse ;  /* 0x0000000958587220 */ /* 0x080fe20000410000 */
[-C--:B------:R-:W-:Y:S01]  /*c720*/  FMUL.FTZ R89, R89, R9.reuse ;  /* 0x0000000959597220 */ /* 0x080fe20000410000 */
[----:B------:R-:W-:Y:S01]  /*c730*/  MUFU.EX2 R178, R178 ;  /* 0x000000b200b27308 */ /* 0x000fe20000000800 */
[----:B----4-:R2:W-:Y:S01]  /*c740*/  @!P3 STS [R173+0x28820], R12 ;  /* 0x0288200cad00b388 */ /* 0x0105e20000000800 */
[-C--:B------:R-:W-:Y:S01]  /*c750*/  FMUL.FTZ R92, R92, R9.reuse ;  /* 0x000000095c5c7220 */ /* 0x080fe20000410000 */
[-C--:B------:R-:W-:Y:S01]  /*c760*/  FMUL.FTZ R93, R93, R9.reuse ;  /* 0x000000095d5d7220 */ /* 0x080fe20000410000 */
[-C--:B------:R-:W-:Y:S01]  /*c770*/  FMUL.FTZ R96, R96, R9.reuse ;  /* 0x0000000960607220 */ /* 0x080fe20000410000 */
[-C--:B------:R-:W-:Y:S01]  /*c780*/  FMUL.FTZ R97, R97, R9.reuse ;  /* 0x0000000961617220 */ /* 0x080fe20000410000 */
[-C--:B------:R-:W-:Y:S01]  /*c790*/  FMUL.FTZ R100, R100, R9.reuse ;  /* 0x0000000964647220 */ /* 0x080fe20000410000 */
[-C--:B------:R-:W-:Y:S01]  /*c7a0*/  FMUL.FTZ R101, R101, R9.reuse ;  /* 0x0000000965657220 */ /* 0x080fe20000410000 */
[----:B------:R-:W3:Y:S01]  /*c7b0*/  MUFU.EX2 R166, R166 ;  /* 0x000000a600a67308 */ /* 0x000ee20000000800 */
[C---:B-----5:R-:W-:Y:S01]  /*c7c0*/  FADD.FTZ R3, R165.reuse, R156 ;  /* 0x0000009ca5037221 */ /* 0x060fe20000010000 */
[----:B------:R-:W-:Y:S01]  /*c7d0*/  F2FP.F16.F32.PACK_AB R164, R165, R164 ;  /* 0x000000a4a5a4723e */ /* 0x000fe200000000ff */
[-C--:B------:R-:W-:Y:S01]  /*c7e0*/  FMUL.FTZ R104, R104, R9.reuse ;  /* 0x0000000968687220 */ /* 0x080fe20000410000 */
[----:B------:R-:W-:Y:S01]  /*c7f0*/  F2FP.F16.F32.PACK_AB R156, R179, R174 ;  /* 0x000000aeb39c723e */ /* 0x000fe200000000ff */
[-C--:B------:R-:W-:Y:S01]  /*c800*/  FMUL.FTZ R105, R105, R9.reuse ;  /* 0x0000000969697220 */ /* 0x080fe20000410000 */
[-C--:B------:R-:W-:Y:S01]  /*c810*/  FMUL.FTZ R108, R108, R9.reuse ;  /* 0x000000096c6c7220 */ /* 0x080fe20000410000 */
[-C--:B------:R-:W-:Y:S01]  /*c820*/  FMUL.FTZ R109, R109, R9.reuse ;  /* 0x000000096d6d7220 */ /* 0x080fe20000410000 */
[----:B------:R4:W5:Y:S01]  /*c830*/  MUFU.EX2 R155, R13 ;  /* 0x0000000d009b7308 */ /* 0x0009620000000800 */
        /* <DEDUP_REMOVED lines=8> */
[----:B----4-:R-:W-:Y:S01]  /*c8c0*/  FFMA.FTZ R13, R12, R4, R11 ;  /* 0x000000040c0d7223 */ /* 0x010fe2000001000b */
[----:B---3--:R-:W-:Y:S01]  /*c8d0*/  FADD.FTZ R10, R166, R3 ;  /* 0x00000003a60a7221 */ /* 0x008fe20000010000 */
[-C--:B------:R-:W-:Y:S01]  /*c8e0*/  FMUL.FTZ R125, R125, R9.reuse ;  /* 0x000000097d7d7220 */ /* 0x080fe20000410000 */
[-C--:B------:R-:W-:Y:S01]  /*c8f0*/  FMUL.FTZ R128, R128, R9.reuse ;  /* 0x0000000980807220 */ /* 0x080fe20000410000 */
[----:B------:R-:W-:Y:S01]  /*c900*/  FADD.FTZ R4, R178, R13 ;  /* 0x0000000db2047221 */ /* 0x000fe20000010000 */
[-C--:B------:R-:W-:Y:S01]  /*c910*/  FMUL.FTZ R129, R129, R9.reuse ;  /* 0x0000000981817220 */ /* 0x080fe20000410000 */
[-C--:B------:R-:W-:Y:S01]  /*c920*/  FMUL.FTZ R132, R132, R9.reuse ;  /* 0x0000000984847220 */ /* 0x080fe20000410000 */
[----:B------:R-:W3:Y:S01]  /*c930*/  MUFU.EX2 R14, R14 ;  /* 0x0000000e000e7308 */ /* 0x000ee20000000800 */
        /* <DEDUP_REMOVED lines=8> */
[C---:B-1----:R-:W-:Y:S01]  /*c9c0*/  FADD.FTZ R3, R163.reuse, R10 ;  /* 0x0000000aa3037221 */ /* 0x042fe20000010000 */
[----:B------:R-:W-:Y:S01]  /*c9d0*/  F2FP.F16.F32.PACK_AB R166, R163, R166 ;  /* 0x000000a6a3a6723e */ /* 0x000fe200000000ff */
[-C--:B------:R-:W-:Y:S01]  /*c9e0*/  FMUL.FTZ R145, R145, R9.reuse ;  /* 0x0000000991917220 */ /* 0x080fe20000410000 */
[-C--:B------:R-:W-:Y:S01]  /*c9f0*/  FMUL.FTZ R148, R148, R9.reuse ;  /* 0x0000000994947220 */ /* 0x080fe20000410000 */
[----:B------:R-:W-:Y:S01]  /*ca00*/  FMUL.FTZ R149, R149, R9 ;  /* 0x0000000995957220 */ /* 0x000fe20000410000 */
[----:B------:R-:W-:Y:S01]  /*ca10*/  F2FP.F16.F32.PACK_AB R160, R172, R171 ;  /* 0x000000abaca0723e */ /* 0x000fe200000000ff */
[-C--:B------:R-:W-:Y:S01]  /*ca20*/  FMUL.FTZ R26, R26, R12.reuse ;  /* 0x0000000c1a1a7220 */ /* 0x080fe20000410000 */
        /* <DEDUP_REMOVED lines=17> */
[----:B-1----:R-:W-:Y:S01]  /*cb40*/  FADD.FTZ R170, R15, R170 ;  /* 0x000000aa0faa7221 */ /* 0x002fe20000010000 */
[----:B---3--:R-:W-:Y:S01]  /*cb50*/  F2FP.F16.F32.PACK_AB R153, R178, R11 ;  /* 0x0000000bb299723e */ /* 0x008fe200000000ff */
[----:B------:R-:W-:Y:S01]  /*cb60*/  BAR.SYNC.DEFER_BLOCKING 0xf, 0x100 ;  /* 0x03c4000000007b1d */ /* 0x000fe20000010000 */
[-C--:B------:R-:W-:Y:S01]  /*cb70*/  FMUL.FTZ R50, R50, R12.reuse ;  /* 0x0000000c32327220 */ /* 0x080fe20000410000 */
[-C--:B------:R-:W-:Y:S01]  /*cb80*/  FMUL.FTZ R51, R51, R12.reuse ;  /* 0x0000000c33337220 */ /* 0x080fe20000410000 */
[-C--:B------:R-:W-:Y:S01]  /*cb90*/  FMUL.FTZ R54, R54, R12.reuse ;  /* 0x0000000c36367220 */ /* 0x080fe20000410000 */
[-C--:B------:R-:W-:Y:S01]  /*cba0*/  FMUL.FTZ R55, R55, R12.reuse ;  /* 0x0000000c37377220 */ /* 0x080fe20000410000 */
[-C--:B------:R-:W-:Y:S01]  /*cbb0*/  FMUL.FTZ R58, R58, R12.reuse ;  /* 0x0000000c3a3a7220 */ /* 0x080fe20000410000 */
[----:B------:R-:W1:Y:S01]  /*cbc0*/  MUFU.EX2 R161, R182 ;  /* 0x000000b600a17308 */ /* 0x000e620000000800 */
[----:B-----5:R-:W-:Y:S01]  /*cbd0*/  FADD.FTZ R13, R159, R170 ;  /* 0x000000aa9f0d7221 */ /* 0x020fe20000010000 */
[-C--:B------:R-:W-:Y:S01]  /*cbe0*/  FMUL.FTZ R59, R59, R12.reuse ;  /* 0x0000000c3b3b7220 */ /* 0x080fe20000410000 */
[-C--:B------:R-:W-:Y:S01]  /*cbf0*/  FMUL.FTZ R62, R62, R12.reuse ;  /* 0x0000000c3e3e7220 */ /* 0x080fe20000410000 */
[-C--:B------:R-:W-:Y:S01]  /*cc00*/  FMUL.FTZ R63, R63, R12.reuse ;  /* 0x0000000c3f3f7220 */ /* 0x080fe20000410000 */
[-C--:B------:R-:W-:Y:S01]  /*cc10*/  FMUL.FTZ R66, R66, R12.reuse ;  /* 0x0000000c42427220 */ /* 0x080fe20000410000 */
[-C--:B------:R-:W-:Y:S01]  /*cc20*/  FMUL.FTZ R67, R67, R12.reuse ;  /* 0x0000000c43437220 */ /* 0x080fe20000410000 */
[-C--:B------:R-:W-:Y:S01]  /*cc30*/  FMUL.FTZ R70, R70, R12.reuse ;  /* 0x0000000c46467220 */ /* 0x080fe20000410000 */
[----:B------:R-:W3:Y:S01]  /*cc40*/  MUFU.EX2 R168, R183 ;  /* 0x000000b700a87308 */ /* 0x000ee20000000800 */
[C---:B----4-:R-:W-:Y:S01]  /*cc50*/  FADD.FTZ R170, R10.reuse, R13 ;  /* 0x0000000d0aaa7221 */ /* 0x050fe20000010000 */
[----:B------:R-:W-:Y:S01]  /*cc60*/  F2FP.F16.F32.PACK_AB R159, R10, R159 ;  /* 0x0000009f0a9f723e */ /* 0x000fe200000000ff */
[-C--:B------:R-:W-:Y:S01]  /*cc70*/  FMUL.FTZ R71, R71, R12.reuse ;  /* 0x0000000c47477220 */ /* 0x080fe20000410000 */
[-C--:B------:R-:W-:Y:S01]  /*cc80*/  FMUL.FTZ R74, R74, R12.reuse ;  /* 0x0000000c4a4a7220 */ /* 0x080fe20000410000 */
[-C--:B------:R-:W-:Y:S01]  /*cc90*/  FMUL.FTZ R75, R75, R12.reuse ;  /* 0x0000000c4b4b7220 */ /* 0x080fe20000410000 */
[-C--:B------:R-:W-:Y:S01]  /*cca0*/  FMUL.FTZ R78, R78, R12.reuse ;  /* 0x0000000c4e4e7220 */ /* 0x080fe20000410000 */
[-C--:B------:R-:W-:Y:S01]  /*ccb0*/  FMUL.FTZ R79, R79, R12.reuse ;  /* 0x0000000c4f4f7220 */ /* 0x080fe20000410000 */
[----:B------:R4:W5:Y:S01]  /*ccc0*/  MUFU.EX2 R163, R157 ;  /* 0x0000009d00a37308 */ /* 0x0009620000000800 */
[----:B-1----:R-:W-:Y:S01]  /*ccd0*/  FADD.FTZ R13, R161, R170 ;  /* 0x000000aaa10d7221 */ /* 0x002fe20000010000 */
[----:B------:R2:W-:Y:S01]  /*cce0*/  STSM.16.M88.4 [R18+0x26800], R152 ;  /* 0x0268009812007844 */ /* 0x0005e20000000200 */
[-C--:B------:R-:W-:Y:S01]  /*ccf0*/  FMUL.FTZ R82, R82, R12.reuse ;  /* 0x0000000c52527220 */ /* 0x080fe20000410000 */
[-C--:B------:R-:W-:Y:S01]  /*cd00*/  FMUL.FTZ R83, R83, R12.reuse ;  /* 0x0000000c53537220 */ /* 0x080fe20000410000 */
[-C--:B------:R-:W-:Y:S01]  /*cd10*/  FMUL.FTZ R86, R86, R12.reuse ;  /* 0x0000000c56567220 */ /* 0x080fe20000410000 */
[-C--:B------:R-:W-:Y:S01]  /*cd20*/  FMUL.FTZ R87, R87, R12.reuse ;  /* 0x0000000c57577220 */ /* 0x080fe20000410000 */
[----:B------:R-:W-:Y:S01]  /*cd30*/  FMUL.FTZ R90, R90, R12 ;  /* 0x0000000c5a5a7220 */ /* 0x000fe20000410000 */
[----:B------:R-:W1:Y:S01]  /*cd40*/  MUFU.EX2 R4, R205 ;  /* 0x000000cd00047308 */ /* 0x000e620000000800 */
[C---:B---3--:R-:W-:Y:S01]  /*cd50*/  FADD.FTZ R170, R168.reuse, R13 ;  /* 0x0000000da8aa7221 */ /* 0x048fe20000010000 */
[----:B----4-:R-:W-:Y:S01]  /*cd60*/  F2FP.F16.F32.PACK_AB R157, R15, R20 ;  /* 0x000000140f9d723e */ /* 0x010fe200000000ff */
[-C--:B------:R-:W-:Y:S01]  /*cd70*/  FMUL.FTZ R91, R91, R12.reuse ;  /* 0x0000000c5b5b7220 */ /* 0x080fe20000410000 */
[----:B------:R-:W-:Y:S01]  /*cd80*/  F2FP.F16.F32.PACK_AB R161, R168, R161 ;  /* 0x000000a1a8a1723e */ /* 0x000fe200000000ff */
[-C--:B------:R-:W-:Y:S01]  /*cd90*/  FMUL.FTZ R94, R94, R12.reuse ;  /* 0x0000000c5e5e7220 */ /* 0x080fe20000410000 */
[-C--:B------:R-:W-:Y:S01]  /*cda0*/  FMUL.FTZ R95, R95, R12.reuse ;  /* 0x0000000c5f5f7220 */ /* 0x080fe20000410000 */
[----:B------:R2:W-:Y:S01]  /*cdb0*/  STSM.16.M88.4 [R23], R156 ;  /* 0x0000009c17007844 */ /* 0x0005e20000000200 */
        /* <DEDUP_REMOVED lines=13> */
[-C--:B------:R-:W-:Y:S01]  /*ce90*/  FMUL.FTZ R114, R114, R12.reuse ;  /* 0x0000000c72727220 */ /* 0x080fe20000410000 */
[-C--:B------:R-:W-:Y:S01]  /*cea0*/  FMUL.FTZ R115, R115, R12.reuse ;  /* 0x0000000c73737220 */ /* 0x080fe20000410000 */
[----:B------:R2:W-:Y:S01]  /*ceb0*/  STSM.16.M88.4 [R19], R160 ;  /* 0x000000a013007844 */ /* 0x0005e20000000200 */
        /* <DEDUP_REMOVED lines=9> */
[C---:B----4-:R-:W-:Y:S01]  /*cf50*/  FADD.FTZ R170, R176.reuse, R13 ;  /* 0x0000000db0aa7221 */ /* 0x050fe20000010000 */
[----:B------:R-:W-:Y:S01]  /*cf60*/  F2FP.F16.F32.PACK_AB R165, R176, R165 ;  /* 0x000000a5b0a5723e */ /* 0x000fe200000000ff */
[-C--:B------:R-:W-:Y:S01]  /*cf70*/  FMUL.FTZ R130, R130, R12.reuse ;  /* 0x0000000c82827220 */ /* 0x080fe20000410000 */
[-C--:B------:R-:W-:Y:S01]  /*cf80*/  FMUL.FTZ R131, R131, R12.reuse ;  /* 0x0000000c83837220 */ /* 0x080fe20000410000 */
[-C--:B------:R-:W-:Y:S01]  /*cf90*/  FMUL.FTZ R134, R134, R12.reuse ;  /* 0x0000000c86867220 */ /* 0x080fe20000410000 */
[-C--:B------:R-:W-:Y:S01]  /*cfa0*/  FMUL.FTZ R135, R135, R12.reuse ;  /* 0x0000000c87877220 */ /* 0x080fe20000410000 */
[-C--:B------:R-:W-:Y:S01]  /*cfb0*/  FMUL.FTZ R138, R138, R12.reuse ;  /* 0x0000000c8a8a7220 */ /* 0x080fe20000410000 */
[-C--:B------:R-:W-:Y:S01]  /*cfc0*/  FMUL.FTZ R139, R139, R12.reuse ;  /* 0x0000000c8b8b7220 */ /* 0x080fe20000410000 */
[----:B0-----:R-:W-:Y:S01]  /*cfd0*/  FADD.FTZ R9, R167, R170 ;  /* 0x000000aaa7097221 */ /* 0x001fe20000010000 */
[-C--:B------:R-:W-:Y:S01]  /*cfe0*/  FMUL.FTZ R142, R142, R12.reuse ;  /* 0x0000000c8e8e7220 */ /* 0x080fe20000410000 */
[-C--:B------:R-:W-:Y:S01]  /*cff0*/  FMUL.FTZ R143, R143, R12.reuse ;  /* 0x0000000c8f8f7220 */ /* 0x080fe20000410000 */
[-C--:B------:R-:W-:Y:S01]  /*d000*/  FMUL.FTZ R146, R146, R12.reuse ;  /* 0x0000000c92927220 */ /* 0x080fe20000410000 */
[-C--:B------:R-:W-:Y:S01]  /*d010*/  FMUL.FTZ R147, R147, R12.reuse ;  /* 0x0000000c93937220 */ /* 0x080fe20000410000 */
[-C--:B------:R-:W-:Y:S01]  /*d020*/  FMUL.FTZ R150, R150, R12.reuse ;  /* 0x0000000c96967220 */ /* 0x080fe20000410000 */
[----:B------:R-:W-:Y:S01]  /*d030*/  FMUL.FTZ R151, R151, R12 ;  /* 0x0000000c97977220 */ /* 0x000fe20000410000 */
[C---:B-1----:R-:W-:Y:S01]  /*d040*/  F2FP.F16.F32.PACK_AB R167, R180.reuse, R167 ;  /* 0x000000a7b4a7723e */ /* 0x042fe200000000ff */
[----:B------:R-:W-:-:S04]  /*d050*/  FADD.FTZ R4, R180, R9 ;  /* 0x00000009b4047221 */ /* 0x000fc80000010000 */
[----:B------:R2:W-:Y:S01]  /*d060*/  STSM.16.M88.4 [R22], R164 ;  /* 0x000000a416007844 */ /* 0x0005e20000000200 */
[----:B------:R-:W-:Y:S05]  /*d070*/  @!P0 BRA `(.L_x_5651) ;  /* 0x0000000000048947 */ /* 0x000fea0003800000 */
[----:B------:R-:W-:Y:S01]  /*d080*/  BPT.TRAP 0x1 ;  /* 0x000000040000795c */ /* 0x000fe20000300000 */
.L_x_5651:
[----:B------:R0:W1:Y:S01]  /*d090*/  SYNCS.PHASECHK.TRANS64.TRYWAIT P2, [UR26+0x28c50], R8 ;  /* 0x028c5008ff0075a7 */ /* 0x000062000804015a */
[----:B------:R-:W-:Y:S05]  /*d0a0*/  @!P0 BRA `(.L_x_5652) ;  /* 0x0000000000048947 */ /* 0x000fea0003800000 */
[----:B------:R-:W-:Y:S01]  /*d0b0*/  BPT.TRAP 0x1 ;  /* 0x000000040000795c */ /* 0x000fe20000300000 */
.L_x_5652:
[----:B-1----:R-:W-:Y:S05]  /*d0c0*/  @P2 BRA `(.L_x_5653) ;  /* 0x0000000000082947 */ /* 0x002fea0003800000 */
[----:B------:R-:W1:Y:S02]  /*d0d0*/  SYNCS.PHASECHK.TRANS64.TRYWAIT P2, [UR26+0x28c50], R8 ;  /* 0x028c5008ff0075a7 */ /* 0x000e64000804015a */
[----:B-1----:R-:W-:Y:S05]  /*d0e0*/  @!P2 BRA `(.L_x_5654) ;  /* 0x000000b00094a947 */ /* 0x002fea0003800000 */
.L_x_5653:
[----:B------:R-:W-:Y:S01]  /*d0f0*/  ULEA UR11, UR37, UR50, 0xc ;  /* 0x00000032250b7291 */ /* 0x000fe2000f8e603f */
[----:B------:R-:W-:Y:S01]  /*d100*/  WARPGROUP.ARRIVE ;  /* 0x00000000000079c5 */ /* 0x000fe20000000000 */
[----:B------:R-:W-:Y:S01]  /*d110*/  UMOV UR7, 0x40000040 ;  /* 0x4000004000077882 */ /* 0x000fe20000000000 */
[----:B------:R-:W-:Y:S01]  /*d120*/  ISETP.GT.AND P2, PT, R7, UR48, PT ;  /* 0x0000003007007c0c */ /* 0x000fe2000bf44270 */
[----:B-1----:R-:W-:Y:S01]  /*d130*/  @!P1 VIADD R21, R21, 0x28c60 ;  /* 0x00028c6015159836 */ /* 0x002fe20000000000 */
[----:B------:R-:W-:Y:S01]  /*d140*/  UMOV UR22, UR37 ;  /* 0x0000002500167c82 */ /* 0x000fe20008000000 */
[----:B------:R-:W-:Y:S01]  /*d150*/  VIADD R7, R7, 0xffffffff ;  /* 0xffffffff07077836 */ /* 0x000fe20000000000 */
[----:B------:R-:W-:Y:S01]  /*d160*/  UMOV UR6, UR11 ;  /* 0x0000000b00067c82 */ /* 0x000fe20008000000 */
[----:B--2---:R-:W-:Y:S01]  /*d170*/  IMAD.MOV.U32 R12, RZ, RZ, R6 ;  /* 0x000000ffff0c7224 */ /* 0x004fe200078e0006 */
        /* <DEDUP_REMOVED lines=32> */
.L_x_5638:
[----:B------:R-:W5:Y:S01]  /*d380*/  SHFL.BFLY PT, R0, R3, 0x2, 0x1f ;  /* 0x0c401f0003007f89 */ /* 0x000f6200000e0000 */
[----:B------:R-:W-:Y:S01]  /*d390*/  IMAD.U32 R20, RZ, RZ, UR10 ;  /* 0x0000000aff147e24 */ /* 0x000fe2000f8e00ff */
[----:B------:R-:W-:Y:S02]  /*d3a0*/  UIADD3 UR39, UR39, 0x1, URZ ;  /* 0x0000000127277890 */ /* 0x000fe4000fffe03f */
[----:B------:R-:W0:Y:S01]  /*d3b0*/  SHFL.BFLY PT, R9, R4, 0x2, 0x1f ;  /* 0x0c401f0004097f89 */ /* 0x000e2200000e0000 */
[----:B------:R-:W-:Y:S08]  /*d3c0*/  BAR.ARV 0x8, 0x100 ;  /* 0x0204000000007b1d */ /* 0x000ff00000002000 */
[----:B------:R-:W-:Y:S01]  /*d3d0*/  BAR.SYNC.DEFER_BLOCKING 0xf, 0x100 ;  /* 0x03c4000000007b1d */ /* 0x000fe20000010000 */
[----:B-----5:R-:W-:Y:S01]  /*d3e0*/  FADD.FTZ R0, R0, R3 ;  /* 0x0000000300007221 */ /* 0x020fe20000010000 */
[----:B------:R-:W-:Y:S01]  /*d3f0*/  IMAD.U32 R3, RZ, RZ, UR37 ;  /* 0x00000025ff037e24 */ /* 0x000fe2000f8e00ff */
[----:B------:R-:W-:Y:S01]  /*d400*/  UIADD3 UR37, UR37, 0x1, URZ ;  /* 0x0000000125257890 */ /* 0x000fe2000fffe03f */
[----:B0-----:R-:W-:-:S02]  /*d410*/  FADD.FTZ R9, R9, R4 ;  /* 0x0000000409097221 */ /* 0x001fc40000010000 */
[----:B------:R-:W0:Y:S01]  /*d420*/  SHFL.BFLY PT, R7, R0, 0x1, 0x1f ;  /* 0x0c201f0000077f89 */ /* 0x000e2200000e0000 */
[----:B------:R-:W-:Y:S01]  /*d430*/  IMAD.MOV.U32 R4, RZ, RZ, RZ ;  /* 0x000000ffff047224 */ /* 0x000fe200078e00ff */
[----:B------:R-:W-:Y:S02]  /*d440*/  UISETP.NE.AND UP0, UPT, UR37, 0x2, UPT ;  /* 0x000000022500788c */ /* 0x000fe4000bf05270 */
[----:B-1----:R-:W1:Y:S02]  /*d450*/  SHFL.BFLY PT, R8, R9, 0x1, 0x1f ;  /* 0x0c201f0009087f89 */ /* 0x002e6400000e0000 */
[----:B------:R-:W-:Y:S02]  /*d460*/  USEL UR4, URZ, 0x1, UP0 ;  /* 0x000000013f047887 */ /* 0x000fe40008000000 */
[----:B------:R-:W-:Y:S02]  /*d470*/  USEL UR37, UR37, URZ, UP0 ;  /* 0x0000003f25257287 */ /* 0x000fe40008000000 */
[----:B------:R-:W-:Y:S01]  /*d480*/  ULOP3.LUT UR38, UR38, UR4, URZ, 0x3c, !UPT ;  /* 0x0000000426267292 */ /* 0x000fe2000f8e3c3f */
[----:B0-----:R-:W-:Y:S01]  /*d490*/  FADD.FTZ R13, R0, R7 ;  /* 0x00000007000d7221 */ /* 0x001fe20000010000 */
[----:B------:R-:W-:-:S02]  /*d4a0*/  IMAD.MOV R7, RZ, RZ, -R17 ;  /* 0x000000ffff077224 */ /* 0x000fc400078e0a11 */
[----:B-1----:R-:W-:Y:S02]  /*d4b0*/  FADD.FTZ R11, R9, R8 ;  /* 0x00000008090b7221 */ /* 0x002fe40000010000 */
[----:B------:R-:W-:Y:S02]  /*d4c0*/  FSETP.NE.FTZ.AND P1, PT, R13, RZ, PT ;  /* 0x000000ff0d00720b */ /* 0x000fe40003f35000 */
[----:B------:R-:W-:Y:S01]  /*d4d0*/  ISETP.NE.AND P0, PT, R2, R7, PT ;  /* 0x000000070200720c */ /* 0x000fe20003f05270 */
[----:B------:R-:W-:Y:S01]  /*d4e0*/  IMAD.MOV.U32 R7, RZ, RZ, RZ ;  /* 0x000000ffff077224 */ /* 0x000fe200078e00ff */
[----:B------:R-:W-:-:S09]  /*d4f0*/  FSETP.NE.FTZ.AND P2, PT, R11, RZ, PT ;  /* 0x000000ff0b00720b */ /* 0x000fd20003f55000 */
[----:B------:R-:W3:Y:S01]  /*d500*/  @P1 MUFU.RCP R7, R13 ;  /* 0x0000000d00071308 */ /* 0x000ee20000001000 */
[----:B------:R-:W-:Y:S01]  /*d510*/  @P1 FMUL.FTZ R20, R20, 0.69314718246459960938 ;  /* 0x3f31721814141820 */ /* 0x000fe20000410000 */
[----:B------:R-:W-:Y:S02]  /*d520*/  @!P0 IMAD R0, R3, 0x40, R16 ;  /* 0x0000004003008824 */ /* 0x000fe400078e0210 */
[----:B------:R-:W-:-:S03]  /*d530*/  IMAD.MOV.U32 R3, RZ, RZ, -0x800000 ;  /* 0xff800000ff037424 */ /* 0x000fc600078e00ff */
[----:B------:R-:W-:Y:S01]  /*d540*/  @!P0 LEA R9, R0, UR46, 0x2 ;  /* 0x0000002e00098c11 */ /* 0x000fe2000f8e10ff */
[----:B------:R-:W-:Y:S01]  /*d550*/  @P2 MUFU.RCP R4, R11 ;  /* 0x0000000b00042308 */ /* 0x000fe20000001000 */
[----:B------:R-:W-:-:S07]  /*d560*/  IMAD.MOV.U32 R0, RZ, RZ, -0x800000 ;  /* 0xff800000ff007424 */ /* 0x000fce00078e00ff */
[----:B------:R-:W0:Y:S01]  /*d570*/  @P1 MUFU.LG2 R13, R13 ;  /* 0x0000000d000d1308 */ /* 0x000e220000000c00 */
        /* <DEDUP_REMOVED lines=65> */
[----:B------:R-:W-:-:S02]  /*d990*/  IMAD.U32 R24, RZ, RZ, UR10 ;  /* 0x0000000aff187e24 */ /* 0x000fc4000f8e00ff */
[----:B0-----:R-:W-:Y:S01]  /*d9a0*/  @P1 FMUL.FTZ R13, R13, 0.69314718246459960938 ;  /* 0x3f3172180d0d1820 */ /* 0x001fe20000410000 */
[-C--:B------:R-:W-:Y:S01]  /*d9b0*/  FMUL.FTZ R26, R26, R4.reuse ;  /* 0x000000041a1a7220 */ /* 0x080fe20000410000 */
[----:B------:R0:W-:Y:S01]  /*d9c0*/  @!P0 STS [R9+0x28820], R4 ;  /* 0x0288200409008388 */ /* 0x0001e20000000800 */
[----:B------:R-:W-:Y:S01]  /*d9d0*/  @P2 FMUL.FTZ R24, R24, 0.69314718246459960938 ;  /* 0x3f31721818182820 */ /* 0x000fe20000410000 */
[----:B------:R-:W-:Y:S01]  /*d9e0*/  PLOP3.LUT P0, PT, PT, PT, PT, 0x8, 0x0 ;  /* 0x000000000000781c */ /* 0x000fe20003f0e170 */
[-C--:B------:R-:W-:Y:S01]  /*d9f0*/  FMUL.FTZ R27, R27, R4.reuse ;  /* 0x000000041b1b7220 */ /* 0x080fe20000410000 */
[-C--:B------:R-:W-:Y:S01]  /*da00*/  FMUL.FTZ R30, R30, R4.reuse ;  /* 0x000000041e1e7220 */ /* 0x080fe20000410000 */
[-C--:B------:R-:W-:Y:S01]  /*da10*/  FMUL.FTZ R31, R31, R4.reuse ;  /* 0x000000041f1f7220 */ /* 0x080fe20000410000 */
[----:B-1----:R1:W3:Y:S01]  /*da20*/  @P2 MUFU.LG2 R7, R11 ;  /* 0x0000000b00072308 */ /* 0x0022e20000000c00 */
        /* <DEDUP_REMOVED lines=64> */
.L_x_5571:
[----:B------:R-:W0:Y:S08]  /*de30*/  S2UR UR4, SR_CgaCtaId ;  /* 0x00000000000479c3 */ /* 0x000e300000008800 */
[----:B------:R-:W-:Y:S06]  /*de40*/  BAR.SYNC.DEFER_BLOCKING 0x5, 0x180 ;  /* 0x0146000000007b1d */ /* 0x000fec0000010000 */
[----:B------:R-:W-:Y:S01]  /*de50*/  UMOV UR46, 0x400 ;  /* 0x00000400002e7882 */ /* 0x000fe20000000000 */
[----:B------:R-:W-:Y:S01]  /*de60*/  BSSY B0, `(.L_x_5656) ;  /* 0x00002f2000007945 */ /* 0x000fe20003800000 */
[----:B0-----:R-:W-:-:S09]  /*de70*/  ULEA UR46, UR4, UR46, 0x18 ;  /* 0x0000002e042e7291 */ /* 0x001fd2000f8ec03f */
[----:B------:R-:W0:Y:S02]  /*de80*/  LDS.128 R4, [UR46+0x28cd0] ;  /* 0x028cd02eff047984 */ /* 0x000e240008000c00 */
[----:B0-----:R-:W-:Y:S02]  /*de90*/  R2UR UR5, R5 ;  /* 0x00000000050572ca */ /* 0x001fe400000e0000 */
[----:B------:R-:W-:Y:S02]  /*dea0*/  R2UR UR7, R6 ;  /* 0x00000000060772ca */ /* 0x000fe400000e0000 */
        /* <DEDUP_REMOVED lines=31> */
[C---:B------:R-:W-:Y:S02]  /*e0a0*/  LOP3.LUT R7, R4.reuse, 0x380, RZ, 0xc0, !PT ;  /* 0x0000038004077812 */ /* 0x040fe400078ec0ff */
[C---:B------:R-:W-:Y:S01]  /*e0b0*/  IADD3 R24, P0, R4.reuse, 0x40, RZ ;  /* 0x0000004004187810 */ /* 0x040fe20007f1e0ff */
[--C-:B--2-4-:R-:W-:Y:S01]  /*e0c0*/  IMAD.X R21, RZ, RZ, R5.reuse, P1 ;  /* 0x000000ffff157224 */ /* 0x114fe200008e0605 */
        /* <DEDUP_REMOVED lines=12> */
[----:B------:R-:W-:Y:S01]  /*e190*/  SHF.R.U64 R7, R7, 0x3, RZ ;  /* 0x0000000307077819 */ /* 0x000fe200000012ff */
[--C-:B------:R-:W-:Y:S01]  /*e1a0*/  IMAD.X R91, RZ, RZ, R5.reuse, P2 ;  /* 0x000000ffff5b7224 */ /* 0x100fe200010e0605 */
[C---:B------:R-:W-:Y:S01]  /*e1b0*/  IADD3 R207, P0, R4.reuse, 0x4020, RZ ;  /* 0x0000402004cf7810 */ /* 0x040fe20007f1e0ff */
[--C-:B------:R-:W-:Y:S01]  /*e1c0*/  IMAD.X R95, RZ, RZ, R5.reuse, P1 ;  /* 0x000000ffff5f7224 */ /* 0x100fe200008e0605 */
[C---:B------:R-:W-:Y:S01]  /*e1d0*/  IADD3 R102, P4, R4.reuse, 0x4040, RZ ;  /* 0x0000404004667810 */ /* 0x040fe20007f9e0ff */
[----:B------:R-:W-:Y:S01]  /*e1e0*/  UIMAD.WIDE UR8, UR43, 0x4, UR8 ;  /* 0x000000042b0878a5 */ /* 0x000fe2000f8e0208 */
        /* <DEDUP_REMOVED lines=14> */
[----:B------:R-:W-:-:S02]  /*e2d0*/  LOP3.LUT R6, R175, 0x380, RZ, 0xc0, !PT ;  /* 0x00000380af067812 */ /* 0x000fc400078ec0ff */
[----:B------:R-:W-:Y:S02]  /*e2e0*/  SHF.R.U64 R7, R7, 0x3, RZ ;  /* 0x0000000307077819 */ /* 0x000fe400000012ff */
[----:B------:R-:W-:Y:S02]  /*e2f0*/  SHF.R.U64 R6, R6, 0x3, RZ ;  /* 0x0000000306067819 */ /* 0x000fe400000012ff */
[----:B------:R-:W-:Y:S02]  /*e300*/  LOP3.LUT R24, R7, R24, RZ, 0x3c, !PT ;  /* 0x0000001807187212 */ /* 0x000fe400078e3cff */
[----:B------:R-:W-:Y:S02]  /*e310*/  LOP3.LUT R7, R40, 0x380, RZ, 0xc0, !PT ;  /* 0x0000038028077812 */ /* 0x000fe400078ec0ff */
[----:B------:R-:W-:Y:S02]  /*e320*/  LOP3.LUT R20, R6, R175, RZ, 0x3c, !PT ;  /* 0x000000af06147212 */ /* 0x000fe400078e3cff */
        /* <DEDUP_REMOVED lines=10> */
[----:B------:R-:W-:Y:S02]  /*e3d0*/  MOV R174, R4 ;  /* 0x0000000400ae7202 */ /* 0x000fe40000000f00 */
[----:B------:R-:W-:Y:S02]  /*e3e0*/  LOP3.LUT R7, R168, 0x380, RZ, 0xc0, !PT ;  /* 0x00000380a8077812 */ /* 0x000fe400078ec0ff */
[----:B------:R-:W-:-:S02]  /*e3f0*/  LOP3.LUT R28, R177, 0x380, RZ, 0xc0, !PT ;  /* 0x00000380b11c7812 */ /* 0x000fc400078ec0ff */
[----:B------:R-:W-:Y:S02]  /*e400*/  F2FP.F16.F32.PACK_AB R5, R27, R26 ;  /* 0x0000001a1b05723e */ /* 0x000fe400000000ff */
[----:B------:R-:W-:Y:S02]  /*e410*/  LOP3.LUT R32, R179, 0x380, RZ, 0xc0, !PT ;  /* 0x00000380b3207812 */ /* 0x000fe400078ec0ff */
[----:B------:R-:W-:Y:S02]  /*e420*/  LOP3.LUT R98, R6, R207, RZ, 0x3c, !PT ;  /* 0x000000cf06627212 */ /* 0x000fe400078e3cff */
[----:B------:R-:W-:Y:S02]  /*e430*/  LOP3.LUT R27, R114, 0x380, RZ, 0xc0, !PT ;  /* 0x00000380721b7812 */ /* 0x000fe400078ec0ff */
[----:B------:R-:W-:Y:S02]  /*e440*/  F2FP.F16.F32.PACK_AB R6, R12, R169 ;  /* 0x000000a90c06723e */ /* 0x000fe400000000ff */
[----:B------:R-:W-:-:S02]  /*e450*/  SHF.R.U64 R169, R7, 0x3, RZ ;  /* 0x0000000307a97819 */ /* 0x000fc400000012ff */
[----:B------:R-:W-:Y:S02]  /*e460*/  SHF.R.U64 R28, R28, 0x3, RZ ;  /* 0x000000031c1c7819 */ /* 0x000fe400000012ff */
[----:B------:R-:W-:Y:S02]  /*e470*/  LOP3.LUT R90, R183, 0x380, RZ, 0xc0, !PT ;  /* 0x00000380b75a7812 */ /* 0x000fe400078ec0ff */
[----:B------:R-:W-:Y:S02]  /*e480*/  F2FP.F16.F32.PACK_AB R4, R14, R170 ;  /* 0x000000aa0e04723e */ /* 0x000fe400000000ff */
[----:B------:R-:W-:Y:S02]  /*e490*/  F2FP.F16.F32.PACK_AB R7, R31, R30 ;  /* 0x0000001e1f07723e */ /* 0x000fe400000000ff */
[----:B------:R-:W-:Y:S02]  /*e4a0*/  SHF.R.U64 R32, R32, 0x3, RZ ;  /* 0x0000000320207819 */ /* 0x000fe400000012ff */
[----:B------:R-:W-:Y:S01]  /*e4b0*/  LOP3.LUT R94, R205, 0x380, RZ, 0xc0, !PT ;  /* 0x00000380cd5e7812 */ /* 0x000fe200078ec0ff */
[----:B------:R0:W-:Y:S01]  /*e4c0*/  STSM.16.M88.4 [R174], R4 ;  /* 0x00000004ae007844 */ /* 0x0001e20000000200 */
[----:B------:R-:W-:-:S02]  /*e4d0*/  SHF.R.U64 R27, R27, 0x3, RZ ;  /* 0x000000031b1b7819 */ /* 0x000fc400000012ff */
[----:B------:R-:W-:Y:S02]  /*e4e0*/  LOP3.LUT R106, R209, 0x380, RZ, 0xc0, !PT ;  /* 0x00000380d16a7812 */ /* 0x000fe400078ec0ff */
[----:B------:R-:W-:Y:S02]  /*e4f0*/  LOP3.LUT R28, R28, R177, RZ, 0x3c, !PT ;  /* 0x000000b11c1c7212 */ /* 0x000fe400078e3cff */
[----:B------:R-:W-:Y:S02]  /*e500*/  SHF.R.U64 R90, R90, 0x3, RZ ;  /* 0x000000035a5a7819 */ /* 0x000fe400000012ff */
[----:B------:R-:W-:Y:S02]  /*e510*/  LOP3.LUT R32, R32, R179, RZ, 0x3c, !PT ;  /* 0x000000b320207212 */ /* 0x000fe400078e3cff */
[----:B------:R-:W-:Y:S02]  /*e520*/  SHF.R.U64 R94, R94, 0x3, RZ ;  /* 0x000000035e5e7819 */ /* 0x000fe400000012ff */
[----:B------:R-:W-:-:S02]  /*e530*/  LOP3.LUT R110, R211, 0x380, RZ, 0xc0, !PT ;  /* 0x00000380d36e7812 */ /* 0x000fc400078ec0ff */
[----:B------:R-:W-:Y:S02]  /*e540*/  LOP3.LUT R114, R27, R114, RZ, 0x3c, !PT ;  /* 0x000000721b727212 */ /* 0x000fe400078e3cff */
[----:B------:R-:W-:Y:S02]  /*e550*/  SHF.R.U64 R106, R106, 0x3, RZ ;  /* 0x000000036a6a7819 */ /* 0x000fe400000012ff */
[----:B------:R-:W-:Y:S02]  /*e560*/  MOV R27, R20 ;  /* 0x00000014001b7202 */ /* 0x000fe40000000f00 */
[----:B0-----:R-:W-:Y:S02]  /*e570*/  F2FP.F16.F32.PACK_AB R4, R163, R167 ;  /* 0x000000a7a304723e */ /* 0x001fe400000000ff */
[----:B------:R-:W-:Y:S02]  /*e580*/  F2FP.F16.F32.PACK_AB R5, R35, R34 ;  /* 0x000000222305723e */ /* 0x000fe400000000ff */
[----:B------:R-:W-:-:S02]  /*e590*/  F2FP.F16.F32.PACK_AB R6, R154, R165 ;  /* 0x000000a59a06723e */ /* 0x000fc400000000ff */
[----:B------:R-:W-:Y:S02]  /*e5a0*/  F2FP.F16.F32.PACK_AB R7, R39, R38 ;  /* 0x000000262707723e */ /* 0x000fe400000000ff */
[----:B------:R-:W-:Y:S02]  /*e5b0*/  MOV R26, R24 ;  /* 0x00000018001a7202 */ /* 0x000fe40000000f00 */
[----:B------:R-:W-:Y:S01]  /*e5c0*/  LOP3.LUT R90, R90, R183, RZ, 0x3c, !PT ;  /* 0x000000b75a5a7212 */ /* 0x000fe200078e3cff */
[----:B------:R0:W-:Y:S01]  /*e5d0*/  STSM.16.M88.4 [R27], R4 ;  /* 0x000000041b007844 */ /* 0x0001e20000000200 */
[----:B------:R-:W-:Y:S02]  /*e5e0*/  LOP3.LUT R14, R171, 0x380, RZ, 0xc0, !PT ;  /* 0x00000380ab0e7812 */ /* 0x000fe400078ec0ff */
[----:B------:R-:W-:Y:S01]  /*e5f0*/  MOV R28, R28 ;  /* 0x0000001c001c7202 */ /* 0x000fe20000000f00 */
[----:B------:R-:W-:Y:S01]  /*e600*/  STSM.16.M88.4 [R26], R8 ;  /* 0x000000081a007844 */ /* 0x000fe20000000200 */
[----:B------:R-:W-:-:S02]  /*e610*/  LOP3.LUT R94, R94, R205, RZ, 0x3c, !PT ;  /* 0x000000cd5e5e7212 */ /* 0x000fc400078e3cff */
[----:B------:R-:W-:Y:S01]  /*e620*/  SHF.R.U64 R110, R110, 0x3, RZ ;  /* 0x000000036e6e7819 */ /* 0x000fe200000012ff */
[----:B------:R-:W-:Y:S01]  /*e630*/  STSM.16.M88.4 [R28], R48 ;  /* 0x000000301c007844 */ /* 0x000fe20000000200 */
[----:B------:R-:W-:Y:S02]  /*e640*/  MOV R32, R32 ;  /* 0x0000002000207202 */ /* 0x000fe40000000f00 */
[----:B------:R-:W-:Y:S02]  /*e650*/  LOP3.LUT R106, R106, R209, RZ, 0x3c, !PT ;  /* 0x000000d16a6a7212 */ /* 0x000fe400078e3cff */
[----:B------:R-:W-:Y:S01]  /*e660*/  MOV R36, R36 ;  /* 0x0000002400247202 */ /* 0x000fe20000000f00 */
[----:B------:R-:W-:Y:S01]  /*e670*/  STSM.16.M88.4 [R32], R56 ;  /* 0x0000003820007844 */ /* 0x000fe20000000200 */
[----:B------:R-:W-:Y:S01]  /*e680*/  F2FP.F16.F32.PACK_AB R73, R75, R74 ;  /* 0x0000004a4b49723e */ /* 0x000fe200000000ff */
[----:B0-----:R-:W-:Y:S01]  /*e690*/  IMAD.U32 R4, RZ, RZ, UR8 ;  /* 0x00000008ff047e24 */ /* 0x001fe2000f8e00ff */
[----:B------:R-:W-:Y:S01]  /*e6a0*/  F2FP.F16.F32.PACK_AB R80, R81, R80 ;  /* 0x000000505150723e */ /* 0x000fe200000000ff */
[----:B------:R-:W-:Y:S01]  /*e6b0*/  STSM.16.M88.4 [R36], R64 ;  /* 0x0000004024007844 */ /* 0x000fe20000000200 */
[----:B------:R-:W-:Y:S01]  /*e6c0*/  MOV R40, R40 ;  /* 0x0000002800287202 */ /* 0x000fe20000000f00 */
[----:B------:R-:W-:Y:S01]  /*e6d0*/  IMAD.U32 R5, RZ, RZ, UR9 ;  /* 0x00000009ff057e24 */ /* 0x000fe2000f8e00ff */
[----:B------:R-:W-:Y:S01]  /*e6e0*/  F2FP.F16.F32.PACK_AB R74, R77, R76 ;  /* 0x0000004c4d4a723e */ /* 0x000fe200000000ff */
[----:B------:R-:W-:Y:S01]  /*e6f0*/  ULDC.64 UR8, c[0x0][0xc08] ;  /* 0x0003020000087ab9 */ /* 0x000fe20000000a00 */
[----:B------:R-:W-:-:S02]  /*e700*/  F2FP.F16.F32.PACK_AB R75, R79, R78 ;  /* 0x0000004e4f4b723e */ /* 0x000fc400000000ff */
[----:B------:R-:W-:Y:S02]  /*e710*/  F2FP.F16.F32.PACK_AB R81, R83, R82 ;  /* 0x000000525351723e */ /* 0x000fe400000000ff */
[----:B------:R-:W-:Y:S01]  /*e720*/  SHF.R.U64 R14, R14, 0x3, RZ ;  /* 0x000000030e0e7819 */ /* 0x000fe200000012ff */
[----:B------:R-:W-:Y:S01]  /*e730*/  STSM.16.M88.4 [R40], R72 ;  /* 0x0000004828007844 */ /* 0x000fe20000000200 */
[----:B------:R-:W-:Y:S02]  /*e740*/  MOV R25, R90 ;  /* 0x0000005a00197202 */ /* 0x000fe40000000f00 */
[----:B------:R-:W-:Y:S02]  /*e750*/  F2FP.F16.F32.PACK_AB R82, R85, R84 ;  /* 0x000000545552723e */ /* 0x000fe400000000ff */
[----:B------:R-:W-:Y:S02]  /*e760*/  F2FP.F16.F32.PACK_AB R83, R87, R86 ;  /* 0x000000565753723e */ /* 0x000fe400000000ff */
[----:B------:R-:W-:-:S02]  /*e770*/  F2FP.F16.F32.PACK_AB R88, R89, R88 ;  /* 0x000000585958723e */ /* 0x000fc400000000ff */
[----:B------:R-:W-:Y:S01]  /*e780*/  LOP3.LUT R110, R110, R211, RZ, 0x3c, !PT ;  /* 0x000000d36e6e7212 */ /* 0x000fe200078e3cff */
[----:B------:R-:W-:Y:S01]  /*e790*/  STSM.16.M88.4 [R25], R80 ;  /* 0x0000005019007844 */ /* 0x000fe20000000200 */
[----:B------:R-:W-:Y:S02]  /*e7a0*/  MOV R94, R94 ;  /* 0x0000005e005e7202 */ /* 0x000fe40000000f00 */
[----:B------:R-:W-:Y:S02]  /*e7b0*/  MOV R24, R98 ;  /* 0x0000006200187202 */ /* 0x000fe40000000f00 */
[----:B------:R-:W-:Y:S02]  /*e7c0*/  F2FP.F16.F32.PACK_AB R89, R44, R42 ;  /* 0x0000002a2c59723e */ /* 0x000fe400000000ff */
[----:B------:R-:W-:Y:S02]  /*e7d0*/  F2FP.F16.F32.PACK_AB R90, R93, R92 ;  /* 0x0000005c5d5a723e */ /* 0x000fe400000000ff */
[----:B------:R-:W-:-:S02]  /*e7e0*/  F2FP.F16.F32.PACK_AB R91, R152, R46 ;  /* 0x0000002e985b723e */ /* 0x000fc400000000ff */
[----:B------:R-:W-:Y:S02]  /*e7f0*/  F2FP.F16.F32.PACK_AB R96, R97, R96 ;  /* 0x000000606160723e */ /* 0x000fe400000000ff */
[----:B------:R-:W-:Y:S01]  /*e800*/  MOV R21, R106 ;  /* 0x0000006a00157202 */ /* 0x000fe20000000f00 */
[----:B------:R-:W-:Y:S01]  /*e810*/  STSM.16.M88.4 [R94], R88 ;  /* 0x000000585e007844 */ /* 0x000fe20000000200 */
[----:B------:R-:W-:Y:S02]  /*e820*/  F2FP.F16.F32.PACK_AB R97, R155, R153 ;  /* 0x000000999b61723e */ /* 0x000fe400000000ff */
        /* <DEDUP_REMOVED lines=11> */
[----:B------:R-:W-:Y:S01]  /*e8e0*/  F2FP.F16.F32.PACK_AB R120, R121, R120 ;  /* 0x000000787978723e */ /* 0x000fe200000000ff */
[----:B------:R-:W-:Y:S01]  /*e8f0*/  STSM.16.M88.4 [R102], R104 ;  /* 0x0000006866007844 */ /* 0x000fe20000000200 */
[----:B------:R-:W-:Y:S02]  /*e900*/  LOP3.LUT R14, R14, R171, RZ, 0x3c, !PT ;  /* 0x000000ab0e0e7212 */ /* 0x000fe400078e3cff */
        /* <DEDUP_REMOVED lines=29> */
[----:B------:R-:W-:-:S06]  /*eae0*/  UISETP.NE.AND.EX UP1, UPT, UR9, URZ, UPT, UP1 ;  /* 0x0000003f0900728c */ /* 0x000fcc000bf25310 */
[----:B------:R-:W-:-:S05]  /*eaf0*/  PLOP3.LUT P6, PT, PT, PT, UP1, 0x80, 0x0 ;  /* 0x000000000000781c */ /* 0x000fca0003fcf018 */
[----:B------:R-:W-:Y:S02]  /*eb00*/  @UP1 ULDC.64 UR8, c[0x0][0xc08] ;  /* 0x0003020000081ab9 */ /* 0x000fe40000000a00 */
[----:B------:R-:W-:Y:S01]  /*eb10*/  @UP1 UIMAD.WIDE UR8, UR43, 0x4, UR8 ;  /* 0x000000042b0818a5 */ /* 0x000fe2000f8e0208 */
[----:B------:R-:W-:Y:S02]  /*eb20*/  ULDC UR4, c[0x0][0xa88] ;  /* 0x0002a20000047ab9 */ /* 0x000fe40000000800 */
[----:B------:R-:W-:-:S03]  /*eb30*/  IMAD.U32 R76, RZ, RZ, UR4 ;  /* 0x00000004ff4c7e24 */ /* 0x000fc6000f8e00ff */
[----:B0-----:R-:W-:Y:S02]  /*eb40*/  IMAD.U32 R14, RZ, RZ, UR8 ;  /* 0x00000008ff0e7e24 */ /* 0x001fe4000f8e00ff */
[----:B------:R-:W-:Y:S01]  /*eb50*/  IMAD.U32 R15, RZ, RZ, UR9 ;  /* 0x00000009ff0f7e24 */ /* 0x000fe2000f8e00ff */
[----:B------:R-:W2:Y:S01]  /*eb60*/  @P0 LDG.E R6, desc[UR40][R4.64] ;  /* 0x0000002804060981 */ /* 0x000ea2000c1e1900 */
[----:B------:R-:W-:-:S03]  /*eb70*/  IMAD R7, R192, 0x40, R184 ;  /* 0x00000040c0077824 */ /* 0x000fc600078e02b8 */
[----:B------:R0:W5:Y:S01]  /*eb80*/  @P6 LDG.E R76, desc[UR40][R14.64] ;  /* 0x000000280e4c6981 */ /* 0x000162000c1e1900 */
[----:B------:R-:W-:-:S03]  /*eb90*/  IMAD.WIDE R172, R7, 0x2, R172 ;  /* 0x0000000207ac7825 */ /* 0x000fc600078e02ac */
[C---:B------:R-:W-:Y:S02]  /*eba0*/  IADD3 R9, P2, R172.reuse, 0x1000, RZ ;  /* 0x00001000ac097810 */ /* 0x040fe40007f5e0ff */
[C---:B------:R-:W-:Y:S02]  /*ebb0*/  IADD3 R13, P1, R172.reuse, 0x2000, RZ ;  /* 0x00002000ac0d7810 */ /* 0x040fe40007f3e0ff */
[----:B------:R-:W-:Y:S02]  /*ebc0*/  P2R R10, PR, RZ, 0x4 ;  /* 0x00000004ff0a7803 */ /* 0x000fe40000000000 */
[C---:B------:R-:W-:Y:S02]  /*ebd0*/  IADD3 R25, P2, R172.reuse, 0x3000, RZ ;  /* 0x00003000ac197810 */ /* 0x040fe40007f5e0ff */
[C---:B------:R-:W-:Y:S02]  /*ebe0*/  IADD3 R29, P3, R172.reuse, 0x4000, RZ ;  /* 0x00004000ac1d7810 */ /* 0x040fe40007f7e0ff */
[----:B------:R-:W-:-:S02]  /*ebf0*/  IADD3 R33, P4, R172, 0x5000, RZ ;  /* 0x00005000ac217810 */ /* 0x000fc40007f9e0ff */
[----:B------:R-:W-:Y:S02]  /*ec00*/  IADD3 R37, P5, R172, 0x6000, RZ ;  /* 0x00006000ac257810 */ /* 0x000fe40007fbe0ff */
[----:B------:R-:W-:Y:S02]  /*ec10*/  LOP3.LUT R8, R9, 0x380, RZ, 0xc0, !PT ;  /* 0x0000038009087812 */ /* 0x000fe400078ec0ff */
[----:B------:R-:W-:Y:S02]  /*ec20*/  LOP3.LUT R12, R13, 0x380, RZ, 0xc0, !PT ;  /* 0x000003800d0c7812 */ /* 0x000fe400078ec0ff */
[----:B------:R-:W-:Y:S02]  /*ec30*/  LOP3.LUT R24, R25, 0x380, RZ, 0xc0, !PT ;  /* 0x0000038019187812 */ /* 0x000fe400078ec0ff */
[----:B------:R-:W-:Y:S02]  /*ec40*/  LOP3.LUT R28, R29, 0x380, RZ, 0xc0, !PT ;  /* 0x000003801d1c7812 */ /* 0x000fe400078ec0ff */
[----:B------:R-:W-:-:S02]  /*ec50*/  LOP3.LUT R32, R33, 0x380, RZ, 0xc0, !PT ;  /* 0x0000038021207812 */ /* 0x000fc400078ec0ff */
[----:B------:R-:W-:Y:S01]  /*ec60*/  LOP3.LUT R36, R37, 0x380, RZ, 0xc0, !PT ;  /* 0x0000038025247812 */ /* 0x000fe200078ec0ff */
[----:B------:R-:W-:Y:S01]  /*ec70*/  UMOV UR4, URZ ;  /* 0x0000003f00047c82 */ /* 0x000fe20008000000 */
[----:B------:R-:W-:Y:S02]  /*ec80*/  SHF.R.U64 R8, R8, 0x3, RZ ;  /* 0x0000000308087819 */ /* 0x000fe400000012ff */
[----:B------:R-:W-:Y:S02]  /*ec90*/  SHF.R.U64 R12, R12, 0x3, RZ ;  /* 0x000000030c0c7819 */ /* 0x000fe400000012ff */
[----:B------:R-:W-:Y:S02]  /*eca0*/  SHF.R.U64 R24, R24, 0x3, RZ ;  /* 0x0000000318187819 */ /* 0x000fe400000012ff */
[----:B------:R-:W-:Y:S02]  /*ecb0*/  SHF.R.U64 R28, R28, 0x3, RZ ;  /* 0x000000031c1c7819 */ /* 0x000fe400000012ff */
[----:B------:R-:W-:-:S02]  /*ecc0*/  SHF.R.U64 R32, R32, 0x3, RZ ;  /* 0x0000000320207819 */ /* 0x000fc400000012ff */
[----:B------:R-:W-:Y:S02]  /*ecd0*/  SHF.R.U64 R36, R36, 0x3, RZ ;  /* 0x0000000324247819 */ /* 0x000fe400000012ff */
[----:B------:R-:W-:Y:S02]  /*ece0*/  LOP3.LUT R8, R8, R9, RZ, 0x3c, !PT ;  /* 0x0000000908087212 */ /* 0x000fe400078e3cff */
[----:B------:R-:W-:Y:S02]  /*ecf0*/  LOP3.LUT R12, R12, R13, RZ, 0x3c, !PT ;  /* 0x0000000d0c0c7212 */ /* 0x000fe400078e3cff */
[----:B------:R-:W-:Y:S02]  /*ed00*/  LOP3.LUT R24, R24, R25, RZ, 0x3c, !PT ;  /* 0x0000001918187212 */ /* 0x000fe400078e3cff */
[----:B------:R-:W-:Y:S02]  /*ed10*/  LOP3.LUT R28, R28, R29, RZ, 0x3c, !PT ;  /* 0x0000001d1c1c7212 */ /* 0x000fe400078e3cff */
[----:B------:R-:W-:-:S02]  /*ed20*/  LOP3.LUT R32, R32, R33, RZ, 0x3c, !PT ;  /* 0x0000002120207212 */ /* 0x000fc400078e3cff */
[----:B------:R-:W-:Y:S02]  /*ed30*/  LOP3.LUT R36, R36, R37, RZ, 0x3c, !PT ;  /* 0x0000002524247212 */ /* 0x000fe400078e3cff */
[----:B--2---:R-:W-:Y:S01]  /*ed40*/  @P0 R2UR UR4, R6 ;  /* 0x00000000060402ca */ /* 0x004fe200000e0000 */
[----:B0-----:R-:W-:-:S14]  /*ed50*/  @P6 BRA `(.L_x_5658) ;  /* 0x0000000000106947 */ /* 0x001fdc0003800000 */
[----:B------:R-:W-:Y:S05]  /*ed60*/  @!P0 BRA `(.L_x_5658) ;  /* 0x00000000000c8947 */ /* 0x000fea0003800000 */
[----:B------:R-:W2:Y:S04]  /*ed70*/  LDG.E R7, desc[UR40][R4.64] ;  /* 0x0000002804077981 */ /* 0x000ea8000c1e1900 */
[----:B-----5:R-:W2:Y:S02]  /*ed80*/  LDG.E R76, desc[UR40][R4.64+0x4] ;  /* 0x00000428044c7981 */ /* 0x020ea4000c1e1900 */
[----:B--2---:R-:W-:-:S07]  /*ed90*/  IMAD.IADD R76, R76, 0x1, -R7 ;  /* 0x000000014c4c7824 */ /* 0x004fce00078e0a07 */
.L_x_5658:
        /* <DEDUP_REMOVED lines=18> */
[----:B------:R-:W-:Y:S01]  /*eec0*/  USHF.R.S32.HI UR17, URZ, 0x1f, UR44 ;  /* 0x0000001f3f117899 */ /* 0x000fe2000801142c */
[----:B------:R-:W-:Y:S01]  /*eed0*/  SHF.R.U64 R44, R44, 0x3, RZ ;  /* 0x000000032c2c7819 */ /* 0x000fe200000012ff */
[----:B------:R-:W-:Y:S01]  /*eee0*/  USEL UR8, UR43, URZ, !UP0 ;  /* 0x0000003f2b087287 */ /* 0x000fe2000c000000 */
[----:B------:R-:W-:Y:S01]  /*eef0*/  LOP3.LUT R48, R48, R49, RZ, 0x3c, !PT ;  /* 0x0000003130307212 */ /* 0x000fe200078e3cff */
[--C-:B------:R-:W-:Y:S01]  /*ef00*/  IMAD.X R49, RZ, RZ, R173.reuse, P6 ;  /* 0x000000ffff317224 */ /* 0x100fe200030e06ad */
[----:B------:R-:W-:Y:S01]  /*ef10*/  LOP3.LUT R40, R40, R41, RZ, 0x3c, !PT ;  /* 0x0000002928287212 */ /* 0x000fe200078e3cff */
[--C-:B------:R-:W-:Y:S01]  /*ef20*/  IMAD.X R41, RZ, RZ, R173.reuse, P0 ;  /* 0x000000ffff297224 */ /* 0x100fe200000e06ad */
[----:B0-----:R-:W-:Y:S01]  /*ef30*/  ISETP.NE.AND P6, PT, R4, RZ, PT ;  /* 0x000000ff0400720c */ /* 0x001fe20003fc5270 */
[----:B------:R-:W-:Y:S01]  /*ef40*/  USEL UR18, UR9, URZ, !UP0 ;  /* 0x0000003f09127287 */ /* 0x000fe2000c000000 */
[----:B------:R-:W-:Y:S01]  /*ef50*/  LOP3.LUT R44, R44, R45, RZ, 0x3c, !PT ;  /* 0x0000002d2c2c7212 */ /* 0x000fe200078e3cff */
[----:B------:R-:W-:Y:S01]  /*ef60*/  IMAD.X R45, RZ, RZ, R173, P1 ;  /* 0x000000ffff2d7224 */ /* 0x000fe200008e06ad */
[----:B------:R-:W-:-:S02]  /*ef70*/  IADD3 R57, P2, R172, 0xa000, RZ ;  /* 0x0000a000ac397810 */ /* 0x000fc40007f5e0ff */
[C---:B------:R-:W-:Y:S02]  /*ef80*/  IADD3 R53, P3, R172.reuse, 0xb000, RZ ;  /* 0x0000b000ac357810 */ /* 0x040fe40007f7e0ff */
[C---:B------:R-:W-:Y:S02]  /*ef90*/  IADD3 R65, P4, R172.reuse, 0xc000, RZ ;  /* 0x0000c000ac417810 */ /* 0x040fe40007f9e0ff */
[C---:B------:R-:W-:Y:S02]  /*efa0*/  IADD3 R61, P5, R172.reuse, 0xd000, RZ ;  /* 0x0000d000ac3d7810 */ /* 0x040fe40007fbe0ff */
[C---:B------:R-:W-:Y:S02]  /*efb0*/  IADD3 R73, P0, R172.reuse, 0xe000, RZ ;  /* 0x0000e000ac497810 */ /* 0x040fe40007f1e0ff */
[----:B------:R-:W-:Y:S02]  /*efc0*/  IADD3 R5, P1, R172, 0xf000, RZ ;  /* 0x0000f000ac057810 */ /* 0x000fe40007f3e0ff */
[----:B------:R-:W-:-:S02]  /*efd0*/  LOP3.LUT R56, R57, 0x380, RZ, 0xc0, !PT ;  /* 0x0000038039387812 */ /* 0x000fc400078ec0ff */
[----:B------:R-:W-:Y:S01]  /*efe0*/  LOP3.LUT R52, R53, 0x380, RZ, 0xc0, !PT ;  /* 0x0000038035347812 */ /* 0x000fe200078ec0ff */
[----:B------:R-:W-:Y:S01]  /*eff0*/  IMAD.X R69, RZ, RZ, R173, P1 ;  /* 0x000000ffff457224 */ /* 0x000fe200008e06ad */
[----:B------:R-:W-:Y:S02]  /*f000*/  LOP3.LUT R64, R65, 0x380, RZ, 0xc0, !PT ;  /* 0x0000038041407812 */ /* 0x000fe400078ec0ff */
[----:B------:R-:W-:Y:S02]  /*f010*/  LOP3.LUT R60, R61, 0x380, RZ, 0xc0, !PT ;  /* 0x000003803d3c7812 */ /* 0x000fe400078ec0ff */
[----:B------:R-:W-:Y:S02]  /*f020*/  LOP3.LUT R72, R73, 0x380, RZ, 0xc0, !PT ;  /* 0x0000038049487812 */ /* 0x000fe400078ec0ff */
[----:B------:R-:W-:Y:S02]  /*f030*/  LOP3.LUT R7, R172, 0x380, RZ, 0xc0, !PT ;  /* 0x00000380ac077812 */ /* 0x000fe400078ec0ff */
[----:B------:R-:W-:-:S02]  /*f040*/  LOP3.LUT R4, R5, 0x380, RZ, 0xc0, !PT ;  /* 0x0000038005047812 */ /* 0x000fc400078ec0ff */
[----:B------:R-:W-:Y:S02]  /*f050*/  SHF.R.U64 R56, R56, 0x3, RZ ;  /* 0x0000000338387819 */ /* 0x000fe400000012ff */
[----:B------:R-:W-:Y:S02]  /*f060*/  SHF.R.U64 R52, R52, 0x3, RZ ;  /* 0x0000000334347819 */ /* 0x000fe400000012ff */
[----:B------:R-:W-:Y:S02]  /*f070*/  SHF.R.U64 R64, R64, 0x3, RZ ;  /* 0x0000000340407819 */ /* 0x000fe400000012ff */
[----:B------:R-:W-:Y:S02]  /*f080*/  SHF.R.U64 R60, R60, 0x3, RZ ;  /* 0x000000033c3c7819 */ /* 0x000fe400000012ff */
        /* <DEDUP_REMOVED lines=17> */
[----:B------:R-:W-:Y:S01]  /*f1a0*/  VIADD R10, R185, UR42 ;  /* 0x0000002ab90a7c36 */ /* 0x000fe20008000000 */
[----:B------:R-:W-:Y:S01]  /*f1b0*/  ULDC.64 UR12, c[0x0][0xb90] ;  /* 0x0002e400000c7ab9 */ /* 0x000fe20000000a00 */
[----:B------:R-:W-:Y:S01]  /*f1c0*/  UMOV UR10, UR4 ;  /* 0x00000004000a7c82 */ /* 0x000fe20008000000 */
[----:B------:R-:W-:Y:S01]  /*f1d0*/  UIMAD UR9, UR17, UR12, URZ ;  /* 0x0000000c110972a4 */ /* 0x000fe2000f8e023f */
[----:B------:R-:W-:Y:S01]  /*f1e0*/  IMAD.MOV.U32 R4, RZ, RZ, R10 ;  /* 0x000000ffff047224 */ /* 0x000fe200078e000a */
[----:B------:R-:W-:Y:S01]  /*f1f0*/  UMOV UR11, UR16 ;  /* 0x00000010000b7c82 */ /* 0x000fe20008000000 */
[----:B------:R-:W-:Y:S01]  /*f200*/  ULDC.64 UR14, c[0x0][0xb98] ;  /* 0x0002e600000e7ab9 */ /* 0x000fe20000000a00 */
[----:B------:R-:W-:Y:S01]  /*f210*/  UIMAD.WIDE.U32 UR10, UR44, UR12, UR10 ;  /* 0x0000000c2c0a72a5 */ /* 0x000fe2000f8e000a */
[----:B------:R-:W-:Y:S01]  /*f220*/  IMAD.MOV R21, RZ, RZ, -R17 ;  /* 0x000000ffff157224 */ /* 0x000fe200078e0a11 */
[----:B------:R-:W-:Y:S01]  /*f230*/  UIMAD UR9, UR44, UR13, UR9 ;  /* 0x0000000d2c0972a4 */ /* 0x000fe2000f8e0209 */
[----:B------:R-:W-:Y:S01]  /*f240*/  VIADD R20, R16, UR42 ;  /* 0x0000002a10147c36 */ /* 0x000fe20008000000 */
[----:B------:R-:W-:-:S02]  /*f250*/  UIMAD UR12, UR18, UR14, URZ ;  /* 0x0000000e120c72a4 */ /* 0x000fc4000f8e023f */
[----:B------:R-:W-:Y:S02]  /*f260*/  UIADD3 UR11, UR11, UR9, URZ ;  /* 0x000000090b0b7290 */ /* 0x000fe4000fffe03f */
[----:B------:R-:W-:Y:S02]  /*f270*/  UIMAD UR12, UR8, UR15, UR12 ;  /* 0x0000000f080c72a4 */ /* 0x000fe4000f8e020c */
[----:B------:R-:W-:Y:S01]  /*f280*/  UIMAD.WIDE.U32 UR10, UR8, UR14, UR10 ;  /* 0x0000000e080a72a5 */ /* 0x000fe2000f8e000a */
        /* <DEDUP_REMOVED lines=9> */
[----:B------:R-:W-:Y:S02]  /*f320*/  IMAD.U32 R10, RZ, RZ, UR12 ;  /* 0x0000000cff0a7e24 */ /* 0x000fe4000f8e00ff */
[----:B-----5:R-:W-:Y:S01]  /*f330*/  IMAD R11, R76, R11, RZ ;  /* 0x0000000b4c0b7224 */ /* 0x020fe200078e02ff */
[----:B------:R-:W-:Y:S02]  /*f340*/  SHF.R.S32.HI R6, RZ, 0x1f, R7 ;  /* 0x0000001fff067819 */ /* 0x000fe40000011407 */
[----:B------:R-:W-:Y:S01]  /*f350*/  IADD3.X R5, R5, UR11, R10, P0, !PT ;  /* 0x0000000b05057c10 */ /* 0x000fe200087fe40a */
[----:B------:R-:W-:Y:S01]  /*f360*/  ULDC.64 UR10, c[0x0][0xb88] ;  /* 0x0002e200000a7ab9 */ /* 0x000fe20000000a00 */
[----:B------:R-:W-:Y:S02]  /*f370*/  VIADD R10, R20, 0x8 ;  /* 0x00000008140a7836 */ /* 0x000fe40000000000 */
        /* <DEDUP_REMOVED lines=16> */
.L_x_5659:
        /* <DEDUP_REMOVED lines=8> */
[----:B------:R-:W-:-:S03]  /*f500*/  SEL R0, RZ, 0x1, P1 ;  /* 0x00000001ff007807 */ /* 0x000fc60000800000 */
[----:B------:R-:W-:Y:S01]  /*f510*/  IMAD.SHL.U32 R3, R3, 0x2, RZ ;  /* 0x0000000203037824 */ /* 0x000fe200078e00ff */
[----:B------:R-:W-:Y:S01]  /*f520*/  ISETP.GE.AND P0, PT, R189, UR14, PT ;  /* 0x0000000ebd007c0c */ /* 0x000fe2000bf06270 */
[----:B------:R-:W5:Y:S04]  /*f530*/  LD.E.128 R12, desc[UR40][R12.64] ;  /* 0x000000280c0c7980 */ /* 0x000f68000c101d00 */
[----:B------:R-:W5:Y:S04]  /*f540*/  LD.E.128 R24, desc[UR40][R24.64] ;  /* 0x0000002818187980 */ /* 0x000f68000c101d00 */
[----:B------:R-:W5:Y:S01]  /*f550*/  LD.E.128 R28, desc[UR40][R28.64] ;  /* 0x000000281c1c7980 */ /* 0x000f62000c101d00 */
[----:B-1----:R-:W-:-:S02]  /*f560*/  ISETP.NE.AND P2, PT, R81, 0x1, PT ;  /* 0x000000015100780c */ /* 0x002fc40003f45270 */
[----:B------:R-:W-:Y:S01]  /*f570*/  LOP3.LUT R0, R3, 0x2, R0, 0xe2, !PT ;  /* 0x0000000203007812 */ /* 0x000fe200078ee200 */
[----:B------:R-:W5:Y:S01]  /*f580*/  LD.E.128 R32, desc[UR40][R32.64] ;  /* 0x0000002820207980 */ /* 0x000f62000c101d00 */
[----:B------:R-:W-:Y:S01]  /*f590*/  SEL R3, RZ, 0xffffffff, P0 ;  /* 0xffffffffff037807 */ /* 0x000fe20000000000 */
[----:B------:R-:W-:Y:S02]  /*f5a0*/  UIMAD UR9, UR16, UR12, URZ ;  /* 0x0000000c100972a4 */ /* 0x000fe4000f8e023f */
[----:B------:R-:W5:Y:S04]  /*f5b0*/  LD.E.128 R36, desc[UR40][R36.64] ;  /* 0x0000002824247980 */ /* 0x000f68000c101d00 */
[----:B------:R-:W5:Y:S02]  /*f5c0*/  LD.E.128 R40, desc[UR40][R40.64] ;  /* 0x0000002828287980 */ /* 0x000f64000c101d00 */
[----:B------:R-:W1:Y:S01]  /*f5d0*/  @P2 LDC R21, c[0x0][0xbec] ;  /* 0x0002fb00ff152b82 */ /* 0x000e620000000800 */
[----:B------:R-:W-:Y:S01]  /*f5e0*/  IMAD.SHL.U32 R3, R3, 0x4, RZ ;  /* 0x0000000403037824 */ /* 0x000fe200078e00ff */
[----:B------:R-:W-:Y:S01]  /*f5f0*/  ISETP.GE.AND P0, PT, R188, UR14, PT ;  /* 0x0000000ebc007c0c */ /* 0x000fe2000bf06270 */
[----:B------:R-:W5:Y:S04]  /*f600*/  LD.E.128 R48, desc[UR40][R48.64] ;  /* 0x0000002830307980 */ /* 0x000f68000c101d00 */
[----:B------:R-:W5:Y:S01]  /*f610*/  LD.E.128 R44, desc[UR40][R44.64] ;  /* 0x000000282c2c7980 */ /* 0x000f62000c101d00 */
[----:B------:R-:W2:Y:S01]  /*f620*/  @P2 LDC R77, c[0x0][0xbf0] ;  /* 0x0002fc00ff4d2b82 */ /* 0x000ea20000000800 */
[----:B------:R-:W-:Y:S01]  /*f630*/  UIMAD.WIDE.U32 UR10, UR4, UR12, URZ ;  /* 0x0000000c040a72a5 */ /* 0x000fe2000f8e003f */
[----:B------:R-:W-:Y:S01]  /*f640*/  LOP3.LUT R3, R3, 0x4, R0, 0xe2, !PT ;  /* 0x0000000403037812 */ /* 0x000fe200078ee200 */
[----:B------:R-:W-:Y:S01]  /*f650*/  UIMAD UR9, UR4, UR13, UR9 ;  /* 0x0000000d040972a4 */ /* 0x000fe2000f8e0209 */
[----:B------:R-:W-:Y:S01]  /*f660*/  SEL R20, RZ, 0xffffffff, P0 ;  /* 0xffffffffff147807 */ /* 0x000fe20000000000 */
[----:B------:R-:W-:Y:S01]  /*f670*/  IMAD R0, R191, 0x20, R192 ;  /* 0x00000020bf007824 */ /* 0x000fe200078e02c0 */
[----:B------:R-:W-:Y:S01]  /*f680*/  ULDC.64 UR12, c[0x0][0xae8] ;  /* 0x0002ba00000c7ab9 */ /* 0x000fe20000000a00 */
[----:B------:R-:W-:Y:S01]  /*f690*/  ISETP.GE.AND P0, PT, R187, UR14, PT ;  /* 0x0000000ebb007c0c */ /* 0x000fe2000bf06270 */
[----:B------:R-:W-:Y:S01]  /*f6a0*/  UIADD3 UR11, UR11, UR9, URZ ;  /* 0x000000090b0b7290 */ /* 0x000fe2000fffe03f */
[----:B------:R-:W5:Y:S01]  /*f6b0*/  LD.E.128 R56, desc[UR40][R56.64] ;  /* 0x0000002838387980 */ /* 0x000f62000c101d00 */
[----:B------:R-:W-:Y:S01]  /*f6c0*/  UIMAD UR4, UR17, UR12, URZ ;  /* 0x0000000c110472a4 */ /* 0x000fe2000f8e023f */
[----:B------:R-:W-:Y:S01]  /*f6d0*/  VIADD R82, R0, UR42 ;  /* 0x0000002a00527c36 */ /* 0x000fe20008000000 */
[----:B------:R-:W-:Y:S01]  /*f6e0*/  SEL R0, RZ, 0xffffffff, P0 ;  /* 0xffffffffff007807 */ /* 0x000fe20000000000 */
[----:B------:R-:W-:Y:S01]  /*f6f0*/  UIMAD.WIDE.U32 UR10, UR44, UR12, UR10 ;  /* 0x0000000c2c0a72a5 */ /* 0x000fe2000f8e000a */
[----:B------:R-:W5:Y:S01]  /*f700*/  LD.E.128 R52, desc[UR40][R52.64] ;  /* 0x0000002834347980 */ /* 0x000f62000c101d00 */
[----:B------:R-:W-:Y:S01]  /*f710*/  UIMAD UR4, UR44, UR13, UR4 ;  /* 0x0000000d2c0472a4 */ /* 0x000fe2000f8e0204 */
[----:B------:R-:W-:-:S02]  /*f720*/  IMAD.SHL.U32 R20, R20, 0x8, RZ ;  /* 0x0000000814147824 */ /* 0x000fc400078e00ff */
[----:B------:R-:W-:Y:S01]  /*f730*/  ULDC.64 UR12, c[0x0][0xaf0] ;  /* 0x0002bc00000c7ab9 */ /* 0x000fe20000000a00 */
[----:B------:R-:W-:Y:S01]  /*f740*/  UIADD3 UR11, UR11, UR4, URZ ;  /* 0x000000040b0b7290 */ /* 0x000fe2000fffe03f */
[----:B------:R-:W-:Y:S01]  /*f750*/  IMAD.SHL.U32 R79, R0, 0x10, RZ ;  /* 0x00000010004f7824 */ /* 0x000fe200078e00ff */
[----:B------:R-:W-:Y:S01]  /*f760*/  UIMAD UR4, UR18, UR12, URZ ;  /* 0x0000000c120472a4 */ /* 0x000fe2000f8e023f */
[----:B-1----:R-:W-:Y:S01]  /*f770*/  @P2 IMAD.HI.U32 R0, R82, R21, RZ ;  /* 0x0000001552002227 */ /* 0x002fe200078e00ff */
[----:B------:R-:W-:Y:S01]  /*f780*/  LOP3.LUT R20, R20, 0x8, R3, 0xe2, !PT ;  /* 0x0000000814147812 */ /* 0x000fe200078ee203 */
[----:B------:R-:W5:Y:S01]  /*f790*/  LD.E.128 R64, desc[UR40][R64.64] ;  /* 0x0000002840407980 */ /* 0x000f62000c101d00 */
[----:B------:R-:W-:Y:S01]  /*f7a0*/  UIMAD UR4, UR8, UR13, UR4 ;  /* 0x0000000d080472a4 */ /* 0x000fe2000f8e0204 */
[----:B------:R-:W-:Y:S01]  /*f7b0*/  IMAD.MOV.U32 R3, RZ, RZ, R82 ;  /* 0x000000ffff037224 */ /* 0x000fe200078e0052 */
[----:B------:R-:W-:Y:S01]  /*f7c0*/  UIMAD.WIDE.U32 UR8, UR8, UR12, UR10 ;  /* 0x0000000c080872a5 */ /* 0x000fe2000f8e000a */
[----:B--2---:R-:W-:Y:S01]  /*f7d0*/  @P2 SHF.R.U32.HI R3, RZ, R77, R0 ;  /* 0x0000004dff032219 */ /* 0x004fe20000011600 */
[----:B------:R-:W5:Y:S01]  /*f7e0*/  LD.E.128 R60, desc[UR40][R60.64] ;  /* 0x000000283c3c7980 */ /* 0x000f62000c101d00 */
[----:B------:R-:W-:-:S02]  /*f7f0*/  LOP3.LUT R78, R79, 0x10, R20, 0xe2, !PT ;  /* 0x000000104f4e7812 */ /* 0x000fc400078ee214 */
        /* <DEDUP_REMOVED lines=11> */
[----:B------:R-:W-:Y:S01]  /*f8b0*/  IMAD R77, R81, R79, R82 ;  /* 0x0000004f514d7224 */ /* 0x000fe200078e0252 */
[----:B------:R-:W-:Y:S01]  /*f8c0*/  ISETP.GE.AND P0, PT, R195, UR14, PT ;  /* 0x0000000ec3007c0c */ /* 0x000fe2000bf06270 */
[----:B------:R-:W-:Y:S01]  /*f8d0*/  IMAD.U32 R21, RZ, RZ, UR4 ;  /* 0x00000004ff157e24 */ /* 0x000fe2000f8e00ff */
[----:B------:R-:W-:Y:S01]  /*f8e0*/  @!PT LDS RZ, [RZ] ;  /* 0x00000000fffff984 */ /* 0x000fe20000000800 */
[----:B------:R-:W-:Y:S01]  /*f8f0*/  @!PT LDS RZ, [RZ] ;  /* 0x00000000fffff984 */ /* 0x000fe20000000800 */
[----:B------:R-:W-:Y:S01]  /*f900*/  @!PT LDS RZ, [RZ] ;  /* 0x00000000fffff984 */ /* 0x000fe20000000800 */
[----:B------:R-:W-:Y:S01]  /*f910*/  @!PT LDS RZ, [RZ] ;  /* 0x00000000fffff984 */ /* 0x000fe20000000800 */
[----:B------:R1:W-:Y:S06]  /*f920*/  MEMBAR.ALL.CTA ;  /* 0x0000000000007992 */ /* 0x0003ec0000008000 */
[----:B-1----:R-:W1:Y:S01]  /*f930*/  FENCE.VIEW.ASYNC.S ;  /* 0x00000000000073c6 */ /* 0x002e620000000000 */
[----:B------:R-:W-:Y:S01]  /*f940*/  IMAD.SHL.U32 R83, R0, 0x20, RZ ;  /* 0x0000002000537824 */ /* 0x000fe200078e00ff */
        /* <DEDUP_REMOVED lines=11> */
[----:B-----5:R-:W-:Y:S01]  /*fa00*/  IMAD R87, R76, R81, RZ ;  /* 0x000000514c577224 */ /* 0x020fe200078e02ff */
[----:B------:R-:W-:Y:S01]  /*fa10*/  BSSY B1, `(.L_x_5660) ;  /* 0x000002f000017945 */ /* 0x000fe20003800000 */
[----:B------:R-:W-:Y:S01]  /*fa20*/  VIADD R86, R192, UR42 ;  /* 0x0000002ac0567c36 */ /* 0x000fe20008000000 */
[----:B------:R-:W-:Y:S01]  /*fa30*/  LOP3.LUT R3, R78, R3, RZ, 0xfc, !PT ;  /* 0x000000034e037212 */ /* 0x000fe200078efcff */
        /* <DEDUP_REMOVED lines=44> */
.L_x_5661:
[----:B------:R-:W-:Y:S05]  /*fd00*/  BSYNC B1 ;  /* 0x0000000000017941 */ /* 0x000fea0003800000 */
.L_x_5660:
[----:B---3--:R-:W-:Y:S01]  /*fd10*/  VIADD R4, R86, 0x20 ;  /* 0x0000002056047836 */ /* 0x008fe20000000000 */
[----:B------:R3:W4:Y:S04]  /*fd20*/  SHFL.IDX PT, R7, R85, 0x1, 0x181f ;  /* 0x00381f0055077f89 */ /* 0x00072800000e0000 */
        /* <DEDUP_REMOVED lines=10> */
[----:B------:R-:W-:Y:S01]  /*fdd0*/  @!P3 LEA R14, P6, R189, R6, 0x1 ;  /* 0x00000006bd0eb211 */ /* 0x000fe200078c08ff */
[----:B------:R0:W-:Y:S01]  /*fde0*/  @!P0 ST.E.128 desc[UR40][R4.64], R8 ;  /* 0x0000000804008985 */ /* 0x0001e2000c101d28 */
[----:B------:R-:W-:Y:S02]  /*fdf0*/  ISETP.GE.AND P0, PT, R186, UR14, PT ;  /* 0x0000000eba007c0c */ /* 0x000fe4000bf06270 */
[----:B------:R-:W-:Y:S02]  /*fe00*/  @!P5 LEA.HI.X R13, R190, R7, R204, 0x1, P4 ;  /* 0x00000007be0dd211 */ /* 0x000fe400020f0ccc */
[----:B------:R-:W-:-:S02]  /*fe10*/  LOP3.LUT P4, RZ, R3, 0x40, RZ, 0xc0, !PT ;  /* 0x0000004003ff7812 */ /* 0x000fc4000788c0ff */
[----:B------:R-:W-:Y:S01]  /*fe20*/  @!P3 LEA.HI.X R15, R189, R7, R203, 0x1, P6 ;  /* 0x00000007bd0fb211 */ /* 0x000fe200030f0ccb */
        /* <DEDUP_REMOVED lines=20> */
.L_x_5657:
[----:B------:R-:W-:Y:S01]  /*ff70*/  ULDC.64 UR8, c[0x0][0xc00] ;  /* 0x0003000000087ab9 */ /* 0x000fe20000000a00 */
[----:B------:R-:W-:Y:S01]  /*ff80*/  ULDC UR4, c[0x0][0xa88] ;  /* 0x0002a20000047ab9 */ /* 0x000fe20000000800 */
[----:B------:R-:W-:Y:S01]  /*ff90*/  UISETP.NE.U32.AND UP0, UPT, UR8, URZ, UPT ;  /* 0x0000003f0800728c */ /* 0x000fe2000bf05070 */
[----:B------:R-:W0:Y:S03]  /*ffa0*/  LDC R11, c[0x0][0xbe8] ;  /* 0x0002fa00ff0b7b82 */ /* 0x000e260000000800 */
[----:B------:R-:W-:-:S03]  /*ffb0*/  UISETP.NE.AND.EX UP0, UPT, UR9, URZ, UPT, UP0 ;  /* 0x0000003f0900728c */ /* 0x000fc6000bf05300 */
[----:B------:R-:W-:Y:S02]  /*ffc0*/  ULDC.64 UR8, c[0x0][0xc00] ;  /* 0x0003000000087ab9 */ /* 0x000fe40000000a00 */
[----:B------:R-:W-:Y:S01]  /*ffd0*/  UIMAD.WIDE UR8, UR43, 0x4, UR8 ;  /* 0x000000042b0878a5 */ /* 0x000fe2000f8e0208 */
[----:B------:R-:W-:-:S05]  /*ffe0*/  PLOP3.LUT P1, PT, PT, PT, UP0, 0x80, 0x0 ;  /* 0x000000000000781c */ /* 0x000fca0003f2f008 */
[----:B------:R-:W-:Y:S02]  /*fff0*/  IMAD.U32 R4, RZ, RZ, UR8 ;  /* 0x00000008ff047e24 */ /* 0x000fe4000f8e00ff */
[----:B------:R-:W-:Y:S01]  /*10000*/  IMAD.U32 R5, RZ, RZ, UR9 ;  /* 0x00000009ff057e24 */ /* 0x000fe2000f8e00ff */
[----:B------:R-:W-:Y:S02]  /*10010*/  ULDC.64 UR8, c[0x0][0xc08] ;  /* 0x0003020000087ab9 */ /* 0x000fe40000000a00 */
[----:B------:R-:W-:Y:S01]  /*10020*/  UISETP.NE.U32.AND UP1, UPT, UR8, URZ, UPT ;  /* 0x0000003f0800728c */ /* 0x000fe2000bf25070 */
[----:B------:R-:W-:Y:S02]  /*10030*/  IMAD.U32 R0, RZ, RZ, UR4 ;  /* 0x00000004ff007e24 */ /* 0x000fe4000f8e00ff */
[----:B------:R-:W3:Y:S01]  /*10040*/  @P1 LDG.E R3, desc[UR40][R4.64] ;  /* 0x0000002804031981 */ /* 0x000ee2000c1e1900 */
[----:B------:R-:W-:-:S06]  /*10050*/  UISETP.NE.AND.EX UP1, UPT, UR9, URZ, UPT, UP1 ;  /* 0x0000003f0900728c */ /* 0x000fcc000bf25310 */
[----:B------:R-:W-:-:S05]  /*10060*/  PLOP3.LUT P2, PT, PT, PT, UP1, 0x80, 0x0 ;  /* 0x000000000000781c */ /* 0x000fca0003f4f018 */
[----:B------:R-:W-:Y:S02]  /*10070*/  @UP1 ULDC.64 UR8, c[0x0][0xc08] ;  /* 0x0003020000081ab9 */ /* 0x000fe40000000a00 */
[----:B------:R-:W-:-:S06]  /*10080*/  @UP1 UIMAD.WIDE UR8, UR43, 0x4, UR8 ;  /* 0x000000042b0818a5 */ /* 0x000fcc000f8e0208 */
[----:B------:R-:W-:Y:S02]  /*10090*/  IMAD.U32 R6, RZ, RZ, UR8 ;  /* 0x00000008ff067e24 */ /* 0x000fe4000f8e00ff */
[----:B------:R-:W-:-:S05]  /*100a0*/  IMAD.U32 R7, RZ, RZ, UR9 ;  /* 0x00000009ff077e24 */ /* 0x000fca000f8e00ff */
[----:B------:R1:W5:Y:S01]  /*100b0*/  @P2 LDG.E R0, desc[UR40][R6.64] ;  /* 0x0000002806002981 */ /* 0x000362000c1e1900 */
[----:B------:R-:W-:Y:S01]  /*100c0*/  UMOV UR4, URZ ;  /* 0x0000003f00047c82 */ /* 0x000fe20008000000 */
[----:B------:R-:W-:Y:S01]  /*100d0*/  USHF.R.S32.HI UR13, URZ, 0x1f, UR44 ;  /* 0x0000001f3f0d7899 */ /* 0x000fe2000801142c */
[----:B------:R-:W-:Y:S02]  /*100e0*/  ISETP.GE.AND P0, PT, R197, 0x40, PT ;  /* 0x00000040c500780c */ /* 0x000fe40003f06270 */
[----:B---3--:R-:W-:Y:S01]  /*100f0*/  @P1 R2UR UR4, R3 ;  /* 0x00000000030412ca */ /* 0x008fe200000e0000 */
[----:B01----:R-:W-:-:S14]  /*10100*/  @P2 BRA `(.L_x_5663) ;  /* 0x0000000000102947 */ /* 0x003fdc0003800000 */
[----:B------:R-:W-:Y:S05]  /*10110*/  @!P1 BRA `(.L_x_5663) ;  /* 0x00000000000c9947 */ /* 0x000fea0003800000 */
[----:B------:R-:W3:Y:S04]  /*10120*/  LDG.E R3, desc[UR40][R4.64] ;  /* 0x0000002804037981 */ /* 0x000ee8000c1e1900 */
[----:B-----5:R-:W3:Y:S02]  /*10130*/  LDG.E R0, desc[UR40][R4.64+0x4] ;  /* 0x0000042804007981 */ /* 0x020ee4000c1e1900 */
[----:B---3--:R-:W-:-:S07]  /*10140*/  IMAD.IADD R0, R0, 0x1, -R3 ;  /* 0x0000000100007824 */ /* 0x008fce00078e0a03 */
.L_x_5663:
[----:B------:R-:W-:Y:S01]  /*10150*/  USHF.R.S32.HI UR9, URZ, 0x1f, UR43 ;  /* 0x0000001f3f097899 */ /* 0x000fe2000801142b */
[----:B------:R-:W-:Y:S01]  /*10160*/  BSSY B1, `(.L_x_5664) ;  /* 0x000002e000017945 */ /* 0x000fe20003800000 */
[----:B------:R-:W-:Y:S02]  /*10170*/  USHF.R.S32.HI UR12, URZ, 0x1f, UR4 ;  /* 0x0000001f3f0c7899 */ /* 0x000fe40008011404 */
[----:B------:R-:W-:Y:S02]  /*10180*/  USEL UR8, UR43, URZ, !UP0 ;  /* 0x0000003f2b087287 */ /* 0x000fe4000c000000 */
[----:B------:R-:W-:Y:S01]  /*10190*/  USEL UR14, UR9, URZ, !UP0 ;  /* 0x0000003f090e7287 */ /* 0x000fe2000c000000 */
[----:B------:R-:W-:Y:S11]  /*101a0*/  @P0 BRA `(.L_x_5665) ;  /* 0x0000000000a40947 */ /* 0x000ff60003800000 */
[----:B------:R-:W0:Y:S01]  /*101b0*/  S2R R6, SR_TID.X ;  /* 0x0000000000067919 */ /* 0x000e220000002100 */
[----:B------:R-:W1:Y:S01]  /*101c0*/  LDC R5, c[0x0][0xbe8] ;  /* 0x0002fa00ff057b82 */ /* 0x000e620000000800 */
[----:B------:R-:W-:Y:S02]  /*101d0*/  IMAD.U32 R7, RZ, RZ, UR42 ;  /* 0x0000002aff077e24 */ /* 0x000fe4000f8e00ff */
[----:B-1---5:R-:W-:-:S03]  /*101e0*/  IMAD R3, R0, R5, RZ ;  /* 0x0000000500037224 */ /* 0x022fc600078e02ff */
[----:B0-----:R-:W-:-:S04]  /*101f0*/  IADD3 R6, R7, -0x80, R6 ;  /* 0xffffff8007067810 */ /* 0x001fc80007ffe006 */
[----:B------:R-:W-:-:S13]  /*10200*/  ISETP.GE.AND P0, PT, R6, R3, PT ;  /* 0x000000030600720c */ /* 0x000fda0003f06270 */
[----:B------:R-:W-:Y:S05]  /*10210*/  @P0 BRA `(.L_x_5665) ;  /* 0x0000000000880947 */ /* 0x000fea0003800000 */
[----:B------:R-:W-:Y:S01]  /*10220*/  ISETP.NE.AND P0, PT, R5, 0x1, PT ;  /* 0x000000010500780c */ /* 0x000fe20003f05270 */
[----:B------:R-:W-:Y:S01]  /*10230*/  ULDC.64 UR16, c[0x0][0xb90] ;  /* 0x0002e40000107ab9 */ /* 0x000fe20000000a00 */
[----:B------:R-:W-:Y:S01]  /*10240*/  UMOV UR10, UR4 ;  /* 0x00000004000a7c82 */ /* 0x000fe20008000000 */
[----:B------:R-:W-:Y:S01]  /*10250*/  UIMAD UR9, UR13, UR16, URZ ;  /* 0x000000100d0972a4 */ /* 0x000fe2000f8e023f */
[----:B------:R-:W-:Y:S01]  /*10260*/  IMAD.MOV.U32 R4, RZ, RZ, R6 ;  /* 0x000000ffff047224 */ /* 0x000fe200078e0006 */
[----:B------:R-:W-:Y:S02]  /*10270*/  UMOV UR11, UR12 ;  /* 0x0000000c000b7c82 */ /* 0x000fe40008000000 */
[----:B------:R-:W-:Y:S02]  /*10280*/  UIMAD.WIDE.U32 UR10, UR44, UR16, UR10 ;  /* 0x000000102c0a72a5 */ /* 0x000fe4000f8e000a */
[----:B------:R-:W-:-:S03]  /*10290*/  UIMAD UR9, UR44, UR17, UR9 ;  /* 0x000000112c0972a4 */ /* 0x000fc6000f8e0209 */
[----:B------:R-:W-:Y:S01]  /*102a0*/  ULDC.64 UR16, c[0x0][0xb98] ;  /* 0x0002e60000107ab9 */ /* 0x000fe20000000a00 */
[----:B------:R-:W0:Y:S01]  /*102b0*/  @P0 LDC R3, c[0x0][0xbec] ;  /* 0x0002fb00ff030b82 */ /* 0x000e220000000800 */
[----:B------:R-:W-:Y:S02]  /*102c0*/  UIADD3 UR11, UR11, UR9, URZ ;  /* 0x000000090b0b7290 */ /* 0x000fe4000fffe03f */
[----:B------:R-:W-:Y:S02]  /*102d0*/  UIMAD UR9, UR14, UR16, URZ ;  /* 0x000000100e0972a4 */ /* 0x000fe4000f8e023f */
[----:B------:R-:W-:Y:S02]  /*102e0*/  UIMAD.WIDE.U32 UR10, UR8, UR16, UR10 ;  /* 0x00000010080a72a5 */ /* 0x000fe4000f8e000a */
[----:B------:R-:W-:Y:S01]  /*102f0*/  UIMAD UR9, UR8, UR17, UR9 ;  /* 0x00000011080972a4 */ /* 0x000fe2000f8e0209 */
[----:B------:R-:W1:Y:S02]  /*10300*/  @P0 LDC R8, c[0x0][0xbf0] ;  /* 0x0002fc00ff080b82 */ /* 0x000e640000000800 */
[----:B------:R-:W-:Y:S01]  /*10310*/  ULDC.64 UR16, c[0x0][0xb88] ;  /* 0x0002e20000107ab9 */ /* 0x000fe20000000a00 */
[----:B0-----:R-:W-:-:S05]  /*10320*/  @P0 IMAD.HI.U32 R3, R6, R3, RZ ;  /* 0x0000000306030227 */ /* 0x001fca00078e00ff */
        /* <DEDUP_REMOVED lines=17> */
.L_x_5665:
[----:B------:R-:W-:Y:S05]  /*10440*/  BSYNC B1 ;  /* 0x0000000000017941 */ /* 0x000fea0003800000 */
.L_x_5664:
        /* <DEDUP_REMOVED lines=10> */
[----:B-----5:R-:W-:Y:S01]  /*104f0*/  IMAD R25, R0, R11, RZ ;  /* 0x0000000b00197224 */ /* 0x020fe200078e02ff */
[----:B------:R-:W-:Y:S01]  /*10500*/  ULDC.64 UR16, c[0x0][0xae8] ;  /* 0x0002ba0000107ab9 */ /* 0x000fe20000000a00 */
[----:B------:R-:W-:Y:S01]  /*10510*/  IMAD.SHL.U32 R4, R4, 0x2, RZ ;  /* 0x0000000204047824 */ /* 0x000fe200078e00ff */
[----:B------:R-:W0:Y:S01]  /*10520*/  @P0 LDC R5, c[0x0][0xbec] ;  /* 0x0002fb00ff050b82 */ /* 0x000e220000000800 */
[----:B------:R-:W-:Y:S01]  /*10530*/  UIADD3 UR11, UR11, UR9, URZ ;  /* 0x000000090b0b7290 */ /* 0x000fe2000fffe03f */
[----:B------:R-:W-:Y:S01]  /*10540*/  ISETP.GE.AND P2, PT, R189, UR15, PT ;  /* 0x0000000fbd007c0c */ /* 0x000fe2000bf46270 */
[----:B------:R-:W-:Y:S01]  /*10550*/  UIMAD UR4, UR13, UR16, URZ ;  /* 0x000000100d0472a4 */ /* 0x000fe2000f8e023f */
[----:B------:R-:W-:Y:S01]  /*10560*/  LOP3.LUT R4, R4, 0x2, R3, 0xe2, !PT ;  /* 0x0000000204047812 */ /* 0x000fe200078ee203 */
[----:B------:R-:W-:Y:S01]  /*10570*/  IMAD R3, R191, 0x20, R192 ;  /* 0x00000020bf037824 */ /* 0x000fe200078e02c0 */
[----:B------:R-:W-:Y:S01]  /*10580*/  UIMAD.WIDE.U32 UR10, UR44, UR16, UR10 ;  /* 0x000000102c0a72a5 */ /* 0x000fe2000f8e000a */
[----:B------:R-:W-:Y:S01]  /*10590*/  SEL R6, RZ, 0xffffffff, P2 ;  /* 0xffffffffff067807 */ /* 0x000fe20001000000 */
[----:B------:R-:W1:Y:S01]  /*105a0*/  @P0 LDC R7, c[0x0][0xbf0] ;  /* 0x0002fc00ff070b82 */ /* 0x000e620000000800 */
[----:B------:R-:W-:Y:S01]  /*105b0*/  UIMAD UR4, UR44, UR17, UR4 ;  /* 0x000000112c0472a4 */ /* 0x000fe2000f8e0204 */
[----:B------:R-:W-:Y:S01]  /*105c0*/  VIADD R8, R3, UR42 ;  /* 0x0000002a03087c36 */ /* 0x000fe20008000000 */
[----:B------:R-:W-:Y:S01]  /*105d0*/  ULDC.64 UR12, c[0x0][0xaf0] ;  /* 0x0002bc00000c7ab9 */ /* 0x000fe20000000a00 */
[----:B------:R-:W-:Y:S01]  /*105e0*/  ISETP.GE.AND P1, PT, R188, UR15, PT ;  /* 0x0000000fbc007c0c */ /* 0x000fe2000bf26270 */
[----:B------:R-:W-:Y:S01]  /*105f0*/  UIADD3 UR11, UR11, UR4, URZ ;  /* 0x000000040b0b7290 */ /* 0x000fe2000fffe03f */
[----:B------:R-:W-:Y:S01]  /*10600*/  IMAD.SHL.U32 R9, R6, 0x4, RZ ;  /* 0x0000000406097824 */ /* 0x000fe200078e00ff */
[----:B------:R-:W-:Y:S01]  /*10610*/  UIMAD UR4, UR14, UR12, URZ ;  /* 0x0000000c0e0472a4 */ /* 0x000fe2000f8e023f */
[----:B------:R-:W-:Y:S01]  /*10620*/  SEL R10, RZ, 0xffffffff, P1 ;  /* 0xffffffffff0a7807 */ /* 0x000fe20000800000 */
[----:B------:R-:W-:Y:S01]  /*10630*/  IMAD.MOV.U32 R3, RZ, RZ, R8 ;  /* 0x000000ffff037224 */ /* 0x000fe200078e0008 */
[----:B------:R-:W-:Y:S01]  /*10640*/  ISETP.GE.AND P2, PT, R194, UR15, PT ;  /* 0x0000000fc2007c0c */ /* 0x000fe2000bf46270 */
[----:B------:R-:W-:Y:S01]  /*10650*/  UIMAD UR4, UR8, UR13, UR4 ;  /* 0x0000000d080472a4 */ /* 0x000fe2000f8e0204 */
[----:B------:R-:W-:Y:S01]  /*10660*/  LOP3.LUT R9, R9, 0x4, R4, 0xe2, !PT ;  /* 0x0000000409097812 */ /* 0x000fe200078ee204 */
[----:B------:R-:W-:Y:S01]  /*10670*/  UIMAD.WIDE.U32 UR8, UR8, UR12, UR10 ;  /* 0x0000000c080872a5 */ /* 0x000fe2000f8e000a */
[----:B------:R-:W-:Y:S01]  /*10680*/  IMAD.SHL.U32 R10, R10, 0x8, RZ ;  /* 0x000000080a0a7824 */ /* 0x000fe200078e00ff */
[----:B------:R-:W-:Y:S01]  /*10690*/  SEL R0, RZ, 0x80, P2 ;  /* 0x00000080ff007807 */ /* 0x000fe20001000000 */
[----:B0-----:R-:W-:Y:S01]  /*106a0*/  @P0 IMAD.HI.U32 R6, R8, R5, RZ ;  /* 0x0000000508060227 */ /* 0x001fe200078e00ff */
[----:B------:R-:W-:Y:S01]  /*106b0*/  UIADD3 UR4, UR9, UR4, URZ ;  /* 0x0000000409047290 */ /* 0x000fe2000fffe03f */
[----:B------:R-:W-:Y:S01]  /*106c0*/  BSSY B1, `(.L_x_5666) ;  /* 0x0000047000017945 */ /* 0x000fe20003800000 */
[----:B------:R-:W-:Y:S01]  /*106d0*/  LOP3.LUT R10, R10, 0x8, R9, 0xe2, !PT ;  /* 0x000000080a0a7812 */ /* 0x000fe200078ee209 */
[----:B------:R-:W-:-:S02]  /*106e0*/  IMAD.U32 R4, RZ, RZ, UR8 ;  /* 0x00000008ff047e24 */ /* 0x000fc4000f8e00ff */
[----:B------:R-:W-:Y:S01]  /*106f0*/  IMAD.U32 R5, RZ, RZ, UR9 ;  /* 0x00000009ff057e24 */ /* 0x000fe2000f8e00ff */
[----:B------:R-:W-:Y:S01]  /*10700*/  ULDC.64 UR8, c[0x0][0xae0] ;  /* 0x0002b80000087ab9 */ /* 0x000fe20000000a00 */
[----:B-1----:R-:W-:Y:S01]  /*10710*/  @P0 SHF.R.U32.HI R3, RZ, R7, R6 ;  /* 0x00000007ff030219 */ /* 0x002fe20000011606 */
[----:B------:R-:W-:Y:S01]  /*10720*/  IMAD.U32 R5, RZ, RZ, UR4 ;  /* 0x00000004ff057e24 */ /* 0x000fe2000f8e00ff */
[----:B------:R-:W-:Y:S01]  /*10730*/  ISETP.GE.AND P0, PT, R187, UR15, PT ;  /* 0x0000000fbb007c0c */ /* 0x000fe2000bf06270 */
[----:B------:R-:W-:Y:S01]  /*10740*/  VIADD R26, R192, UR42 ;  /* 0x0000002ac01a7c36 */ /* 0x000fe20008000000 */
        /* <DEDUP_REMOVED lines=16> */
[----:B------:R-:W-:-:S04]  /*10850*/  IMAD.WIDE.U32 R4, R7, UR8, R4 ;  /* 0x0000000807047c25 */ /* 0x000fc8000f8e0004 */
[----:B------:R-:W-:Y:S01]  /*10860*/  IMAD R3, R7, UR9, R6 ;  /* 0x0000000907037c24 */ /* 0x000fe2000f8e0206 */
[----:B------:R-:W-:Y:S01]  /*10870*/  SEL R7, RZ, 0x40, P0 ;  /* 0x00000040ff077807 */ /* 0x000fe20000000000 */
[----:B------:R-:W-:Y:S01]  /*10880*/  ULDC.64 UR8, c[0x0][0xa80] ;  /* 0x0002a00000087ab9 */ /* 0x000fe20000000a00 */
[----:B------:R-:W-:Y:S01]  /*10890*/  ISETP.GE.AND P0, PT, R26, R25, PT ;  /* 0x000000191a00720c */ /* 0x000fe20003f06270 */
[----:B------:R-:W-:Y:S01]  /*108a0*/  IMAD.SHL.U32 R13, R8, 0x20, RZ ;  /* 0x00000020080d7824 */ /* 0x000fe200078e00ff */
[----:B------:R-:W-:Y:S01]  /*108b0*/  LEA R20, P1, R4, UR8, 0x1 ;  /* 0x0000000804147c11 */ /* 0x000fe2000f8208ff */
[----:B------:R-:W-:-:S03]  /*108c0*/  IMAD.IADD R3, R5, 0x1, R3 ;  /* 0x0000000105037824 */ /* 0x000fc600078e0203 */
[----:B------:R-:W-:Y:S01]  /*108d0*/  LOP3.LUT R10, R13, 0x20, R10, 0xe2, !PT ;  /* 0x000000200d0a7812 */ /* 0x000fe200078ee20a */
[----:B------:R0:W1:Y:S01]  /*108e0*/  SHFL.IDX PT, R6, R20, RZ, 0x181f ;  /* 0x00181fff14067589 */ /* 0x00006200000e0000 */
[----:B------:R-:W-:Y:S02]  /*108f0*/  LEA.HI.X R3, R4, UR9, R3, 0x1, P1 ;  /* 0x0000000904037c11 */ /* 0x000fe400088f0c03 */
[----:B--2-4-:R-:W-:-:S03]  /*10900*/  LOP3.LUT R21, R10, R7, RZ, 0xfc, !PT ;  /* 0x000000070a157212 */ /* 0x014fc600078efcff */
        /* <DEDUP_REMOVED lines=34> */
.L_x_5667:
[----:B------:R-:W-:Y:S05]  /*10b30*/  BSYNC B1 ;  /* 0x0000000000017941 */ /* 0x000fea0003800000 */
.L_x_5666:
        /* <DEDUP_REMOVED lines=36> */
.L_x_5662:
[----:B------:R-:W-:Y:S05]  /*10d80*/  BSYNC B0 ;  /* 0x0000000000007941 */ /* 0x000fea0003800000 */
.L_x_5656:
[----:B------:R-:W-:Y:S02]  /*10d90*/  ULDC UR4, c[0x0][0xc3c] ;  /* 0x00030f0000047ab9 */ /* 0x000fe40000000800 */
[----:B------:R-:W-:-:S06]  /*10da0*/  UISETP.GE.AND UP0, UPT, UR6, UR4, UPT ;  /* 0x000000040600728c */ /* 0x000fcc000bf06270 */
[----:B------:R-:W-:-:S13]  /*10db0*/  PLOP3.LUT P0, PT, PT, PT, UP0, 0x80, 0x0 ;  /* 0x000000000000781c */ /* 0x000fda0003f0f008 */
[----:B------:R-:W-:Y:S05]  /*10dc0*/  @!P0 BRA `(.L_x_5668) ;  /* 0xffffff00009c8947 */ /* 0x000fea000383ffff */
[----:B------:R-:W-:Y:S05]  /*10dd0*/  EXIT ;  /* 0x000000000000794d */ /* 0x000fea0003800000 */
.L_x_5559:
        /* <DEDUP_REMOVED lines=18> */
.L_x_5669:
        /* <DEDUP_REMOVED lines=41> */
.L_x_5675:
        /* <DEDUP_REMOVED lines=12> */
.L_x_5674:
[----:B------:R-:W-:Y:S05]  /*11250*/  BSYNC B0 ;  /* 0x0000000000007941 */ /* 0x000fea0003800000 */
.L_x_5673:
        /* <DEDUP_REMOVED lines=21> */
.L_x_5671:
        /* <DEDUP_REMOVED lines=20> */
.L_x_5676:
        /* <DEDUP_REMOVED lines=26> */
[----:B------:R-:W-:-:S04]  /*11690*/  VIADDMNMX R10, R3, UR5, R10, PT ;  /* 0x00000005030a7c46 */ /* 0x000fc8000b80010a */
[----:B------:R-:W-:-:S04]  /*116a0*/  IABS R7, R10 ;  /* 0x0000000a00077213 */ /* 0x000fc80000000000 */
[----:B------:R-:W1:Y:S08]  /*116b0*/  I2F.RP R8, R7 ;  /* 0x0000000700087306 */ /* 0x000e700000209400 */
[----:B-1----:R-:W1:Y:S02]  /*116c0*/  MUFU.RCP R8, R8 ;  /* 0x0000000800087308 */ /* 0x002e640000001000 */
[----:B-1----:R-:W-:Y:S01]  /*116d0*/  VIADD R3, R8, 0xffffffe ;  /* 0x0ffffffe08037836 */ /* 0x002fe20000000000 */
[----:B------:R-:W-:-:S05]  /*116e0*/  IABS R8, R10 ;  /* 0x0000000a00087213 */ /* 0x000fca0000000000 */
[----:B------:R-:W1:Y:S01]  /*116f0*/  F2I.FTZ.U32.TRUNC.NTZ R3, R3 ;  /* 0x0000000300037305 */ /* 0x000e62000021f000 */
[----:B------:R-:W-:Y:S02]  /*11700*/  IMAD.MOV R8, RZ, RZ, -R8 ;  /* 0x000000ffff087224 */ /* 0x000fe400078e0a08 */
[----:B-1----:R-:W-:-:S04]  /*11710*/  IMAD.MOV R2, RZ, RZ, -R3 ;  /* 0x000000ffff027224 */ /* 0x002fc800078e0a03 */
[----:B------:R-:W-:Y:S02]  /*11720*/  IMAD R11, R2, R7, RZ ;  /* 0x00000007020b7224 */ /* 0x000fe400078e02ff */
[----:B------:R-:W-:-:S04]  /*11730*/  IMAD.MOV.U32 R2, RZ, RZ, RZ ;  /* 0x000000ffff027224 */ /* 0x000fc800078e00ff */
[----:B------:R-:W-:Y:S01]  /*11740*/  IMAD.HI.U32 R2, R3, R11, R2 ;  /* 0x0000000b03027227 */ /* 0x000fe200078e0002 */
[----:B------:R-:W-:Y:S02]  /*11750*/  IABS R11, R9 ;  /* 0x00000009000b7213 */ /* 0x000fe40000000000 */
[C---:B------:R-:W-:Y:S01]  /*11760*/  LOP3.LUT R3, R9.reuse, R10, RZ, 0x3c, !PT ;  /* 0x0000000a09037212 */ /* 0x040fe200078e3cff */
[----:B------:R-:W-:Y:S02]  /*11770*/  IMAD.IADD R9, R9, 0x1, R6 ;  /* 0x0000000109097824 */ /* 0x000fe400078e0206 */
        /* <DEDUP_REMOVED lines=16> */
.L_x_5672:
[----:B------:R-:W-:Y:S02]  /*11880*/  IMAD.MOV.U32 R17, RZ, RZ, RZ ;  /* 0x000000ffff117224 */ /* 0x000fe400078e00ff */
[----:B------:R-:W-:Y:S02]  /*11890*/  IMAD.U32 R16, RZ, RZ, UR6 ;  /* 0x00000006ff107e24 */ /* 0x000fe4000f8e00ff */
[----:B------:R-:W-:-:S07]  /*118a0*/  IMAD.MOV.U32 R18, RZ, RZ, RZ ;  /* 0x000000ffff127224 */ /* 0x000fce00078e00ff */
.L_x_5677:
[----:B------:R-:W-:-:S13]  /*118b0*/  ISETP.NE.AND P0, PT, R0, RZ, PT ;  /* 0x000000ff0000720c */ /* 0x000fda0003f05270 */
[----:B------:R-:W1:Y:S01]  /*118c0*/  @!P0 S2R R3, SR_CgaCtaId ;  /* 0x0000000000038919 */ /* 0x000e620000008800 */
[----:B------:R-:W-:-:S04]  /*118d0*/  @!P0 MOV R0, 0x400 ;  /* 0x0000040000008802 */ /* 0x000fc80000000f00 */
[----:B-1----:R-:W-:-:S05]  /*118e0*/  @!P0 LEA R0, R3, R0, 0x18 ;  /* 0x0000000003008211 */ /* 0x002fca00078ec0ff */
[----:B------:R1:W-:Y:S01]  /*118f0*/  @!P0 STS.128 [R0+0x28cd0], R16 ;  /* 0x028cd01000008388 */ /* 0x0003e20000000c00 */
[----:B------:R-:W-:Y:S06]  /*11900*/  BAR.ARV 0x5, 0x180 ;  /* 0x0146000000007b1d */ /* 0x000fec0000002000 */
.L_x_5670:
[----:B-1----:R-:W-:Y:S01]  /*11910*/  IMAD.MOV.U32 R0, RZ, RZ, 0x1 ;  /* 0x00000001ff007424 */ /* 0x002fe200078e00ff */
[----:B------:R1:W-:Y:S01]  /*11920*/  STL [R1+0x4], RZ ;  /* 0x000004ff01007387 */ /* 0x0003e20000100800 */
[----:B------:R-:W-:Y:S02]  /*11930*/  ULDC UR4, c[0x0][0xc3c] ;  /* 0x00030f0000047ab9 */ /* 0x000fe40000000800 */
[----:B--2---:R-:W-:Y:S01]  /*11940*/  ISETP.GE.AND P0, PT, R19, UR4, PT ;  /* 0x0000000413007c0c */ /* 0x004fe2000bf06270 */
[----:B------:R1:W-:Y:S04]  /*11950*/  STL [R1+0xc], R0 ;  /* 0x00000c0001007387 */ /* 0x0003e80000100800 */
[----:B------:R1:W-:Y:S08]  /*11960*/  STL [R1+0x40], RZ ;  /* 0x000040ff01007387 */ /* 0x0003f00000100800 */
[----:B-1----:R-:W-:Y:S05]  /*11970*/  @P0 BRA `(.L_x_5678) ;  /* 0x00000060009c0947 */ /* 0x002fea0003800000 */
[----:B------:R-:W1:Y:S01]  /*11980*/  S2UR UR5, SR_CgaCtaId ;  /* 0x00000000000579c3 */ /* 0x000e620000008800 */
[C---:B------:R-:W-:Y:S01]  /*11990*/  IMAD.SHL.U32 R0, R4.reuse, 0x8, RZ ;  /* 0x0000000804007824 */ /* 0x040fe200078e00ff */
[----:B------:R-:W-:Y:S01]  /*119a0*/  LOP3.LUT R5, R4, 0x7f, RZ, 0xc0, !PT ;  /* 0x0000007f04057812 */ /* 0x000fe200078ec0ff */
[----:B------:R-:W-:Y:S01]  /*119b0*/  UMOV UR4, 0x400 ;  /* 0x0000040000047882 */ /* 0x000fe20000000000 */
[----:B------:R-:W-:Y:S01]  /*119c0*/  BSSY B8, `(.L_x_5678) ;  /* 0x0000622000087945 */ /* 0x000fe20003800000 */
[----:B------:R-:W-:Y:S01]  /*119d0*/  ULDC UR37, c[0x0][0xc] ;  /* 0x0000030000257ab9 */ /* 0x000fe20000000800 */
[----:B------:R-:W-:Y:S01]  /*119e0*/  LOP3.LUT R3, R0, 0x1f8, RZ, 0xc0, !PT ;  /* 0x000001f800037812 */ /* 0x000fe200078ec0ff */
[----:B0-----:R-:W-:Y:S01]  /*119f0*/  IMAD.SHL.U32 R2, R5, 0x8, RZ ;  /* 0x0000000805027824 */ /* 0x001fe200078e00ff */
[----:B------:R-:W-:Y:S01]  /*11a00*/  SHF.R.U32.HI R5, RZ, 0x3, R5 ;  /* 0x00000003ff057819 */ /* 0x000fe20000011605 */
[----:B------:R-:W-:Y:S01]  /*11a10*/  ULDC.64 UR38, c[0x0][0x198] ;  /* 0x0000660000267ab9 */ /* 0x000fe20000000a00 */
[----:B------:R-:W-:Y:S01]  /*11a20*/  LOP3.LUT R3, R3, 0x38, R4, 0x78, !PT ;  /* 0x0000003803037812 */ /* 0x000fe200078e7804 */
[----:B------:R-:W-:-:S03]  /*11a30*/  IMAD.SHL.U32 R4, R4, 0x10, RZ ;  /* 0x0000001004047824 */ /* 0x000fc600078e00ff */
[----:B------:R-:W-:Y:S02]  /*11a40*/  LOP3.LUT R2, R3, 0x200, R2, 0xf8, !PT ;  /* 0x0000020003027812 */ /* 0x000fe400078ef802 */
[----:B------:R-:W-:Y:S01]  /*11a50*/  LOP3.LUT R0, R5, 0x70, R4, 0xf8, !PT ;  /* 0x0000007005007812 */ /* 0x000fe200078ef804 */
[----:B------:R-:W-:Y:S01]  /*11a60*/  IMAD.MOV.U32 R0, RZ, RZ, 0x1 ;  /* 0x00000001ff007424 */ /* 0x000fe200078e00ff */
[----:B-1----:R-:W-:-:S06]  /*11a70*/  ULEA UR4, UR5, UR4, 0x18 ;  /* 0x0000000405047291 */ /* 0x002fcc000f8ec03f */
[----:B------:R-:W-:-:S04]  /*11a80*/  IMAD.U32 R3, RZ, RZ, UR4 ;  /* 0x00000004ff037e24 */ /* 0x000fc8000f8e00ff */
[----:B------:R-:W-:Y:S01]  /*11a90*/  IMAD R2, R2, 0x2, R3 ;  /* 0x0000000202027824 */ /* 0x000fe200078e0203 */
[----:B------:R0:W-:Y:S04]  /*11aa0*/  STL [R1], R3 ;  /* 0x0000000301007387 */ /* 0x0001e80000100800 */
[----:B------:R0:W-:Y:S04]  /*11ab0*/  STL [R1+0x44], R2 ;  /* 0x0000440201007387 */ /* 0x0001e80000100800 */
[----:B------:R0:W-:Y:S04]  /*11ac0*/  STL [R1+0x40], RZ ;  /* 0x000040ff01007387 */ /* 0x0001e80000100800 */
[----:B------:R0:W-:Y:S04]  /*11ad0*/  STL [R1+0xc], R0 ;  /* 0x00000c0001007387 */ /* 0x0001e80000100800 */
[----:B------:R0:W-:Y:S02]  /*11ae0*/  STL [R1+0x4], RZ ;  /* 0x000004ff01007387 */ /* 0x0001e40000100800 */
.L_x_5804:
[----:B------:R-:W-:Y:S05]  /*11af0*/  YIELD ;  /* 0x0000000000007946 */ /* 0x000fea0003800000 */
[----:B------:R-:W-:Y:S01]  /*11b00*/  ULDC.64 UR4, c[0x0][0xa28] ;  /* 0x00028a0000047ab9 */ /* 0x000fe20000000a00 */
[----:B0--3--:R-:W-:Y:S01]  /*11b10*/  IMAD.MOV.U32 R0, RZ, RZ, RZ ;  /* 0x000000ffff007224 */ /* 0x009fe200078e00ff */
[----:B------:R-:W-:Y:S01]  /*11b20*/  ISETP.NE.U32.AND P0, PT, RZ, UR4, PT ;  /* 0x00000004ff007c0c */ /* 0x000fe2000bf05070 */
[----:B------:R-:W0:Y:S01]  /*11b30*/  LDC.64 R4, c[0x0][0xa00] ;  /* 0x00028000ff047b82 */ /* 0x000e220000000a00 */
[----:B-1---5:R-:W-:Y:S01]  /*11b40*/  CS2R R8, SRZ ;  /* 0x0000000000087805 */ /* 0x022fe2000001ff00 */
[----:B------:R-:W-:Y:S01]  /*11b50*/  ULDC.64 UR6, c[0x0][0xa08] ;  /* 0x0002820000067ab9 */ /* 0x000fe20000000a00 */
[----:B------:R-:W-:Y:S01]  /*11b60*/  ISETP.NE.AND.EX P0, PT, RZ, UR5, PT, P0 ;  /* 0x00000005ff007c0c */ /* 0x000fe2000bf05300 */
[----:B------:R-:W-:-:S12]  /*11b70*/  ULDC.64 UR4, c[0x0][0xa18] ;  /* 0x0002860000047ab9 */ /* 0x000fd80000000a00 */
[----:B--2---:R-:W1:Y:S02]  /*11b80*/  @P0 LDC.64 R2, c[0x0][0xa28] ;  /* 0x00028a00ff020b82 */ /* 0x004e640000000a00 */
        /* <DEDUP_REMOVED lines=11> */
[----:B------:R-:W1:Y:S08]  /*11c40*/  @P2 LDC.64 R6, c[0x0][0xa18] ;  /* 0x00028600ff062b82 */ /* 0x000e700000000a00 */
        /* <DEDUP_REMOVED lines=23> */
.L_x_5679:
[----:B-----5:R-:W-:Y:S01]  /*11dc0*/  IMAD.IADD R4, R8, 0x1, R0 ;  /* 0x0000000108047824 */ /* 0x020fe200078e0200 */
[----:B------:R-:W-:Y:S02]  /*11dd0*/  ULDC.64 UR4, c[0x0][0xa20] ;  /* 0x0002880000047ab9 */ /* 0x000fe40000000a00 */
[----:B------:R-:W-:Y:S02]  /*11de0*/  ISETP.NE.U32.AND P0, PT, RZ, UR4, PT ;  /* 0x00000004ff007c0c */ /* 0x000fe4000bf05070 */
[----:B------:R2:W-:Y:S02]  /*11df0*/  STL [R1+0x18], R4 ;  /* 0x0000180401007387 */ /* 0x0005e40000100800 */
[----:B------:R-:W-:-:S13]  /*11e00*/  ISETP.NE.AND.EX P0, PT, RZ, UR5, PT, P0 ;  /* 0x00000005ff007c0c */ /* 0x000fda000bf05300 */
[----:B--2---:R-:W-:Y:S05]  /*11e10*/  @!P0 BRA `(.L_x_5680) ;  /* 0x0000000000108947 */ /* 0x004fea0003800000 */
[----:B------:R-:W2:Y:S02]  /*11e20*/  LDC.64 R2, c[0x0][0xa20] ;  /* 0x00028800ff027b82 */ /* 0x000ea40000000a00 */
[----:B--2---:R-:W-:-:S05]  /*11e30*/  IMAD.WIDE R2, R19, 0x4, R2 ;  /* 0x0000000413027825 */ /* 0x004fca00078e0202 */
[----:B------:R2:W5:Y:S01]  /*11e40*/  LDG.E R6, desc[UR40][R2.64] ;  /* 0x0000002802067981 */ /* 0x000562000c1e1900 */
[----:B------:R-:W-:Y:S05]  /*11e50*/  BRA `(.L_x_5681) ;  /* 0x0000000000107947 */ /* 0x000fea0003800000 */
.L_x_5680:
[----:B------:R-:W-:Y:S05]  /*11e60*/  @!P1 BRA `(.L_x_5681) ;  /* 0x00000000000c9947 */ /* 0x000fea0003800000 */
[----:B------:R-:W2:Y:S04]  /*11e70*/  LDG.E R6, desc[UR40][R2.64] ;  /* 0x0000002802067981 */ /* 0x000ea8000c1e1900 */
[----:B------:R-:W2:Y:S02]  /*11e80*/  LDG.E R2, desc[UR40][R2.64+0x4] ;  /* 0x0000042802027981 */ /* 0x000ea4000c1e1900 */
[----:B--2---:R-:W-:-:S07]  /*11e90*/  IMAD.IADD R6, R2, 0x1, -R6 ;  /* 0x0000000102067824 */ /* 0x004fce00078e0a06 */
.L_x_5681:
        /* <DEDUP_REMOVED lines=28> */
.L_x_5684:
[----:B------:R-:W-:-:S13]  /*12060*/  ISETP.NE.AND P0, PT, R3, 0x1, PT ;  /* 0x000000010300780c */ /* 0x000fda0003f05270 */
[----:B------:R-:W2:Y:S02]  /*12070*/  @P0 LDC.64 R4, c[0x0][0x9e8] ;  /* 0x00027a00ff040b82 */ /* 0x000ea40000000a00 */
[----:B--2---:R-:W-:-:S05]  /*12080*/  @P0 IMAD.HI.U32 R4, R7, R4, RZ ;  /* 0x0000000407040227 */ /* 0x004fca00078e00ff */
[----:B------:R-:W-:-:S07]  /*12090*/  @P0 SHF.R.U32.HI R7, RZ, R5, R4 ;  /* 0x00000005ff070219 */ /* 0x000fce0000011604 */
.L_x_5685:
[----:B------:R-:W-:Y:S05]  /*120a0*/  BSYNC B0 ;  /* 0x0000000000007941 */ /* 0x000fea0003800000 */
.L_x_5683:
[----:B------:R-:W-:-:S05]  /*120b0*/  IMAD R7, R7, R3, R3 ;  /* 0x0000000307077224 */ /* 0x000fca00078e0203 */
[----:B------:R-:W-:-:S07]  /*120c0*/  VIMNMX R2, R2, R7, PT ;  /* 0x0000000702027248 */ /* 0x000fce0003fe0100 */
.L_x_5682:
[----:B------:R-:W2:Y:S01]  /*120d0*/  @P1 LDC R5, c[0x0][0x44c] ;  /* 0x00011300ff051b82 */ /* 0x000ea20000000800 */
[----:B------:R-:W-:Y:S01]  /*120e0*/  IMAD.MOV.U32 R6, RZ, RZ, R8 ;  /* 0x000000ffff067224 */ /* 0x000fe200078e0008 */
[----:B------:R-:W-:-:S06]  /*120f0*/  ULDC UR4, c[0x0][0x9dc] ;  /* 0x0002770000047ab9 */ /* 0x000fcc0000000800 */
[----:B------:R-:W3:Y:S01]  /*12100*/  @P1 LDC R4, c[0x0][0x450] ;  /* 0x00011400ff041b82 */ /* 0x000ee20000000800 */
[----:B--2---:R-:W-:-:S05]  /*12110*/  @P1 IMAD.HI.U32 R5, R8, R5, RZ ;  /* 0x0000000508051227 */ /* 0x004fca00078e00ff */
[----:B---3--:R-:W-:Y:S01]  /*12120*/  @P1 SHF.R.U32.HI R6, RZ, R4, R5 ;  /* 0x00000004ff061219 */ /* 0x008fe20000011605 */
[----:B------:R-:W-:-:S03]  /*12130*/  VIADD R4, R2, 0x3f ;  /* 0x0000003f02047836 */ /* 0x000fc60000000000 */
[----:B------:R-:W-:Y:S01]  /*12140*/  IADD3 R2, R6, R0, -R9 ;  /* 0x0000000006027210 */ /* 0x000fe20007ffe809 */
[----:B------:R-:W-:Y:S01]  /*12150*/  VIADD R0, R0, 0x3f ;  /* 0x0000003f00007836 */ /* 0x000fe20000000000 */
[----:B------:R-:W-:-:S04]  /*12160*/  SHF.R.S32.HI R5, RZ, 0x1f, R4 ;  /* 0x0000001fff057819 */ /* 0x000fc80000011404 */
[----:B------:R-:W-:Y:S02]  /*12170*/  LEA.HI R5, R5, R4, RZ, 0x6 ;  /* 0x0000000405057211 */ /* 0x000fe400078f30ff */
[----:B------:R-:W-:Y:S02]  /*12180*/  SHF.R.S32.HI R4, RZ, 0x1f, R0 ;  /* 0x0000001fff047819 */ /* 0x000fe40000011400 */
[----:B------:R-:W-:Y:S02]  /*12190*/  SHF.R.S32.HI R5, RZ, 0x6, R5 ;  /* 0x00000006ff057819 */ /* 0x000fe40000011405 */
[----:B------:R-:W-:Y:S01]  /*121a0*/  LEA.HI R4, R4, R0, RZ, 0x6 ;  /* 0x0000000004047211 */ /* 0x000fe200078f30ff */
[----:B------:R-:W-:-:S03]  /*121b0*/  VIADD R0, R2, -UR4 ;  /* 0x8000000402007c36 */ /* 0x000fc60008000000 */
[----:B------:R-:W-:-:S04]  /*121c0*/  SHF.R.S32.HI R4, RZ, 0x6, R4 ;  /* 0x00000006ff047819 */ /* 0x000fc80000011404 */
[----:B------:R-:W-:-:S05]  /*121d0*/  VIMNMX R7, R4, R5, PT ;  /* 0x0000000504077248 */ /* 0x000fca0003fe0100 */
        /* <DEDUP_REMOVED lines=12> */
.L_x_5688:
[----:B------:R-:W-:-:S13]  /*122a0*/  ISETP.NE.AND P0, PT, R3, 0x1, PT ;  /* 0x000000010300780c */ /* 0x000fda0003f05270 */
[----:B------:R-:W3:Y:S02]  /*122b0*/  @P0 LDC.64 R4, c[0x0][0x9e8] ;  /* 0x00027a00ff040b82 */ /* 0x000ee40000000a00 */
[----:B---3--:R-:W-:-:S05]  /*122c0*/  @P0 IMAD.HI.U32 R4, R2, R4, RZ ;  /* 0x0000000402040227 */ /* 0x008fca00078e00ff */
[----:B------:R-:W-:-:S07]  /*122d0*/  @P0 SHF.R.U32.HI R2, RZ, R5, R4 ;  /* 0x00000005ff020219 */ /* 0x000fce0000011604 */
.L_x_5689:
[----:B------:R-:W-:Y:S05]  /*122e0*/  BSYNC B0 ;  /* 0x0000000000007941 */ /* 0x000fea0003800000 */
.L_x_5687:
[----:B------:R-:W-:-:S05]  /*122f0*/  IMAD R2, R2, R3, RZ ;  /* 0x0000000302027224 */ /* 0x000fca00078e02ff */
[----:B------:R-:W-:-:S07]  /*12300*/  VIMNMX R0, R0, R2, !PT ;  /* 0x0000000200007248 */ /* 0x000fce0007fe0100 */
.L_x_5686:
[----:B------:R-:W-:Y:S01]  /*12310*/  SHF.R.S32.HI R2, RZ, 0x1f, R0 ;  /* 0x0000001fff027819 */ /* 0x000fe20000011400 */
[----:B------:R-:W-:Y:S03]  /*12320*/  BSSY B7, `(.L_x_5690) ;  /* 0x00004c6000077945 */ /* 0x000fe60003800000 */
[----:B------:R-:W-:-:S04]  /*12330*/  LEA.HI R2, R2, R0, RZ, 0x6 ;  /* 0x0000000002027211 */ /* 0x000fc800078f30ff */
[----:B------:R-:W-:-:S04]  /*12340*/  SHF.R.S32.HI R2, RZ, 0x6, R2 ;  /* 0x00000006ff027819 */ /* 0x000fc80000011402 */
        /* <DEDUP_REMOVED lines=11> */
[----:B------:R-:W3:Y:S02]  /*12400*/  FLO.U32 R0, UR4 ;  /* 0x0000000400007d00 */ /* 0x000ee400080e0000 */
        /* <DEDUP_REMOVED lines=9> */
.L_x_5691:
        /* <DEDUP_REMOVED lines=21> */
.L_x_5694:
[----:B------:R-:W-:Y:S05]  /*125f0*/  BSYNC B6 ;  /* 0x0000000000067941 */ /* 0x000fea0003800000 */
.L_x_5693:
        /* <DEDUP_REMOVED lines=20> */
.L_x_5697:
        /* <DEDUP_REMOVED lines=15> */
.L_x_5696:
[----:B------:R-:W-:Y:S05]  /*12830*/  BSYNC B6 ;  /* 0x0000000000067941 */ /* 0x000fea0003800000 */
.L_x_5695:
[----:B------:R-:W-:Y:S01]  /*12840*/  ULDC.64 UR4, c[0x0][0x9f8] ;  /* 0x00027e0000047ab9 */ /* 0x000fe20000000a00 */
[----:B------:R-:W3:Y:S01]  /*12850*/  LDL R17, [R1+0x20] ;  /* 0x0000200001117983 */ /* 0x000ee20000100800 */
[----:B------:R-:W-:Y:S01]  /*12860*/  ISETP.NE.U32.AND P0, PT, RZ, UR4, PT ;  /* 0x00000004ff007c0c */ /* 0x000fe2000bf05070 */
[----:B--2---:R-:W-:-:S03]  /*12870*/  IMAD.MOV.U32 R7, RZ, RZ, R19 ;  /* 0x000000ffff077224 */ /* 0x004fc600078e0013 */
        /* <DEDUP_REMOVED lines=19> */
.L_x_5821:
        /* <DEDUP_REMOVED lines=11> */
.L_x_5824:
[----:B------:R-:W-:Y:S05]  /*12a60*/  @!P6 BRA `(.L_x_5699) ;  /* 0x00000004000ce947 */ /* 0x000fea0003800000 */
[----:B------:R-:W-:-:S04]  /*12a70*/  ISETP.NE.U32.AND P0, PT, R2, RZ, PT ;  /* 0x000000ff0200720c */ /* 0x000fc80003f05070 */
[----:B------:R-:W-:-:S13]  /*12a80*/  ISETP.NE.AND.EX P0, PT, R3, RZ, PT, P0 ;  /* 0x000000ff0300720c */ /* 0x000fda0003f05300 */
[----:B------:R-:W-:Y:S05]  /*12a90*/  @!P0 BRA `(.L_x_5701) ;  /* 0x0000000000508947 */ /* 0x000fea0003800000 */
[----:B------:R-:W3:Y:S01]  /*12aa0*/  LDC R6, c[0x0][0x43c] ;  /* 0x00010f00ff067b82 */ /* 0x000ee20000000800 */
[----:B01----:R-:W-:Y:S01]  /*12ab0*/  IMAD.MOV.U32 R9, RZ, RZ, R0 ;  /* 0x000000ffff097224 */ /* 0x003fe200078e0000 */
[----:B------:R-:W-:-:S03]  /*12ac0*/  ULDC.64 UR4, c[0x0][0x428] ;  /* 0x00010a0000047ab9 */ /* 0x000fc60000000a00 */
        /* <DEDUP_REMOVED lines=17> */
.L_x_5701:
[----:B--2---:R-:W2:Y:S04]  /*12be0*/  LDL R7, [R1] ;  /* 0x0000000001077983 */ /* 0x004ea80000100800 */
[----:B----4-:R-:W2:Y:S04]  /*12bf0*/  LDL R0, [R1+0x4] ;  /* 0x0000040001007983 */ /* 0x010ea80000100800 */
[----:B---3--:R-:W3:Y:S01]  /*12c00*/  LDL R2, [R1+0xc] ;  /* 0x00000c0001027983 */ /* 0x008ee20000100800 */
[----:B--2---:R-:W-:Y:S01]  /*12c10*/  IMAD R0, R0, 0x8, R7 ;  /* 0x0000000800007824 */ /* 0x004fe200078e0207 */
[----:B---3--:R-:W-:-:S04]  /*12c20*/  SHF.L.U32 R2, R2, 0x1f, RZ ;  /* 0x0000001f02027819 */ /* 0x008fc800000006ff */
[----:B------:R-:W2:Y:S02]  /*12c30*/  SYNCS.PHASECHK.TRANS64.TRYWAIT P0, [R0+URZ+0x28c40], R2 ;  /* 0x028c4002000075a7 */ /* 0x000ea4000800017f */
[----:B--2---:R-:W-:Y:S05]  /*12c40*/  @!P0 BRA `(.L_x_5702) ;  /* 0x0000005800248947 */ /* 0x004fea0003800000 */
.L_x_5825:
        /* <DEDUP_REMOVED lines=11> */
.L_x_5703:
[----:B------:R-:W3:Y:S04]  /*12d00*/  LDL R5, [R1] ;  /* 0x0000000001057983 */ /* 0x000ee80000100800 */
[----:B------:R-:W3:Y:S04]  /*12d10*/  LDL R4, [R1+0x4] ;  /* 0x0000040001047983 */ /* 0x000ee80000100800 */
[----:B------:R-:W4:Y:S04]  /*12d20*/  LDL R6, [R1+0x24] ;  /* 0x0000240001067983 */ /* 0x000f280000100800 */
[----:B------:R-:W4:Y:S04]  /*12d30*/  LDL R3, [R1+0x18] ;  /* 0x0000180001037983 */ /* 0x000f280000100800 */
[----:B--2---:R-:W2:Y:S01]  /*12d40*/  LDL.LU R2, [R1+0x10] ;  /* 0x0000100001027983 */ /* 0x004ea20000300800 */
[----:B------:R-:W-:-:S02]  /*12d50*/  R2UR UR9, R0 ;  /* 0x00000000000972ca */ /* 0x000fc400000e0000 */
[----:B------:R-:W-:Y:S01]  /*12d60*/  PLOP3.LUT P0, PT, PT, PT, PT, 0x80, 0x0 ;  /* 0x000000000000781c */ /* 0x000fe20003f0f070 */
[----:B------:R-:W-:Y:S01]  /*12d70*/  UIADD3 UR6, UP0, UR38, 0x370, URZ ;  /* 0x0000037026067890 */ /* 0x000fe2000ff1e03f */
[----:B------:R-:W-:Y:S02]  /*12d80*/  R2UR UR12, R18 ;  /* 0x00000000120c72ca */ /* 0x000fe400000e0000 */
[----:B-----5:R-:W-:Y:S01]  /*12d90*/  R2UR UR13, R17 ;  /* 0x00000000110d72ca */ /* 0x020fe200000e0000 */
[----:B------:R-:W-:-:S06]  /*12da0*/  UIADD3.X UR7, URZ, UR39, URZ, UP0, !UPT ;  /* 0x000000273f077290 */ /* 0x000fcc00087fe43f */
[----:B------:R-:W-:Y:S01]  /*12db0*/  UIADD3 UR9, UR9, 0x28c30, URZ ;  /* 0x00028c3009097890 */ /* 0x000fe2000fffe03f */
[----:B------:R-:W-:Y:S01]  /*12dc0*/  UMOV UR5, 0x14f00000 ;  /* 0x14f0000000057882 */ /* 0x000fe20000000000 */
[----:B------:R-:W-:Y:S01]  /*12dd0*/  UMOV UR10, URZ ;  /* 0x0000003f000a7c82 */ /* 0x000fe20008000000 */
[----:B---3--:R-:W-:Y:S01]  /*12de0*/  IMAD R0, R4, 0x2000, R5 ;  /* 0x0000200004007824 */ /* 0x008fe200078e0205 */
[----:B----4-:R-:W-:-:S04]  /*12df0*/  R2UR UR11, R6 ;  /* 0x00000000060b72ca */ /* 0x010fc800000e0000 */
[----:B------:R-:W-:Y:S02]  /*12e00*/  R2UR UR8, R0 ;  /* 0x00000000000872ca */ /* 0x000fe400000e0000 */
[----:B------:R-:W-:Y:S02]  /*12e10*/  R2UR UR4, R3 ;  /* 0x00000000030472ca */ /* 0x000fe400000e0000 */
[----:B--2---:R-:W-:-:S09]  /*12e20*/  LOP3.LUT R2, R2, 0xfffffffe, RZ, 0xc0, !PT ;  /* 0xfffffffe02027812 */ /* 0x004fd200078ec0ff */
[----:B------:R-:W-:Y:S02]  /*12e30*/  UIADD3 UR8, UR8, 0x22400, URZ ;  /* 0x0002240008087890 */ /* 0x000fe4000fffe03f */
[----:B------:R-:W-:Y:S01]  /*12e40*/  ULEA UR11, UR11, UR4, 0x6 ;  /* 0x000000040b0b7291 */ /* 0x000fe2000f8e303f */
[----:B------:R-:W-:Y:S02]  /*12e50*/  @P0 LOP3.LUT R2, R2, 0x1, RZ, 0xfc, !PT ;  /* 0x0000000102020812 */ /* 0x000fe400078efcff */
[----:B------:R-:W-:-:S03]  /*12e60*/  UMOV UR4, 0x0 ;  /* 0x0000000000047882 */ /* 0x000fc60000000000 */
[----:B------:R3:W-:Y:S03]  /*12e70*/  STL [R1+0x10], R2 ;  /* 0x0000100201007387 */ /* 0x0007e60000100800 */
[----:B------:R3:W-:Y:S01]  /*12e80*/  UTMALDG.4D [UR8], [UR6], desc[UR4] ;  /* 0x00000408060075b4 */ /* 0x0007e20008019000 */
[----:B------:R-:W-:Y:S02]  /*12e90*/  NOP ;  /* 0x0000000000007918 */ /* 0x000fe40000000000 */
.L_x_5699:
[----:B----4-:R-:W4:Y:S04]  /*12ea0*/  LDL R0, [R1] ;  /* 0x0000000001007983 */ /* 0x010f280000100800 */
[----:B------:R-:W5:Y:S01]  /*12eb0*/  LDL.LU R3, [R1+0x34] ;  /* 0x0000340001037983 */ /* 0x000f620000300800 */
[----:B------:R-:W-:Y:S05]  /*12ec0*/  WARPSYNC.ALL ;  /* 0x0000000000007948 */ /* 0x000fea0003800000 */
[----:B---3--:R-:W-:Y:S01]  /*12ed0*/  ULDC.64 UR4, c[0x0][0x298] ;  /* 0x0000a60000047ab9 */ /* 0x008fe20000000a00 */
[----:B------:R-:W-:Y:S01]  /*12ee0*/  BSSY B6, `(.L_x_5704) ;  /* 0x000001c000067945 */ /* 0x000fe20003800000 */
[----:B------:R-:W-:Y:S01]  /*12ef0*/  BAR.SYNC.DEFER_BLOCKING 0x8, 0x100 ;  /* 0x0204000000007b1d */ /* 0x000fe20000010000 */
[----:B----4-:R-:W-:Y:S01]  /*12f00*/  VIADD R0, R0, 0x20400 ;  /* 0x0002040000007836 */ /* 0x010fe20000000000 */
[----:B-----5:R-:W-:Y:S01]  /*12f10*/  SHF.R.S32.HI R2, RZ, 0x1f, R3 ;  /* 0x0000001fff027819 */ /* 0x020fe20000011403 */
        /* <DEDUP_REMOVED lines=24> */
.L_x_5705:
[----:B------:R-:W-:Y:S05]  /*130a0*/  BSYNC B6 ;  /* 0x0000000000067941 */ /* 0x000fea0003800000 */
.L_x_5704:
[----:B---3--:R-:W3:Y:S01]  /*130b0*/  LDL.LU R0, [R1+0x34] ;  /* 0x0000340001007983 */ /* 0x008ee20000300800 */
[----:B--2---:R-:W2:Y:S01]  /*130c0*/  LDC R7, c[0x0][0x448] ;  /* 0x00011200ff077b82 */ /* 0x004ea20000000800 */
[----:B------:R-:W-:Y:S01]  /*130d0*/  ULDC.64 UR4, c[0x0][0x2d8] ;  /* 0x0000b60000047ab9 */ /* 0x000fe20000000a00 */
[----:B------:R-:W-:Y:S01]  /*130e0*/  ULDC UR6, c[0x0][0x2b8] ;  /* 0x0000ae0000067ab9 */ /* 0x000fe20000000800 */
[----:B------:R-:W3:Y:S04]  /*130f0*/  LDL.LU.64 R2, [R1+0x38] ;  /* 0x0000380001027983 */ /* 0x000ee80000300a00 */
[----:B------:R-:W4:Y:S04]  /*13100*/  LDL R12, [R1+0x28] ;  /* 0x00002800010c7983 */ /* 0x000f280000100800 */
[----:B01----:R0:W5:Y:S01]  /*13110*/  LDL R9, [R1+0x44] ;  /* 0x0000440001097983 */ /* 0x0031620000100800 */
[----:B------:R-:W1:Y:S01]  /*13120*/  S2R R5, SR_TID.X ;  /* 0x0000000000057919 */ /* 0x000e620000002100 */
[----:B------:R-:W0:Y:S01]  /*13130*/  S2R R8, SR_TID.X ;  /* 0x0000000000087919 */ /* 0x000e220000002100 */
[----:B-1----:R-:W-:-:S04]  /*13140*/  LOP3.LUT R5, R5, 0x7f, RZ, 0xc0, !PT ;  /* 0x0000007f05057812 */ /* 0x002fc800078ec0ff */
[----:B------:R-:W-:Y:S01]  /*13150*/  SHF.R.U32.HI R5, RZ, 0x3, R5 ;  /* 0x00000003ff057819 */ /* 0x000fe20000011605 */
[----:B0-----:R-:W-:-:S05]  /*13160*/  IMAD.SHL.U32 R8, R8, 0x10, RZ ;  /* 0x0000001008087824 */ /* 0x001fca00078e00ff */
[----:B------:R-:W-:Y:S01]  /*13170*/  LOP3.LUT R8, R5, 0x70, R8, 0xf8, !PT ;  /* 0x0000007005087812 */ /* 0x000fe200078ef808 */
[----:B------:R-:W0:Y:S02]  /*13180*/  S2R R10, SR_TID.X ;  /* 0x00000000000a7919 */ /* 0x000e240000002100 */
[----:B0-----:R-:W-:-:S05]  /*13190*/  IMAD.SHL.U32 R10, R10, 0x8, RZ ;  /* 0x000000080a0a7824 */ /* 0x001fca00078e00ff */
        /* <DEDUP_REMOVED lines=43> */
[----:B0-----:R-:W-:Y:S02]  /*13450*/  LOP3.LUT R8, R8, 0x7f, RZ, 0xc0, !PT ;  /* 0x0000007f08087812 */ /* 0x001fe400078ec0ff */
[----:B------:R-:W-:Y:S02]  /*13460*/  ISETP.GE.AND P0, PT, R10, UR6, PT ;  /* 0x000000060a007c0c */ /* 0x000fe4000bf06270 */
[----:B------:R-:W-:-:S02]  /*13470*/  LEA.HI.X R3, R2, UR5, R0, 0x1, P1 ;  /* 0x0000000502037c11 */ /* 0x000fc400088f0c00 */
[----:B------:R-:W-:Y:S01]  /*13480*/  SHF.R.U32.HI R8, RZ, 0x3, R8 ;  /* 0x00000003ff087819 */ /* 0x000fe20000011608 */
[----:B------:R-:W-:Y:S08]  /*13490*/  BRA.DIV UR4, `(.L_x_5706) ;  /* 0x0000005204247947 */ /* 0x000ff0000b800000 */
[----:B------:R-:W2:Y:S04]  /*134a0*/  LDL.LU R6, [R1+0x2c] ;  /* 0x00002c0001067983 */ /* 0x000ea80000300800 */
[----:B------:R-:W3:Y:S01]  /*134b0*/  LDL.LU R5, [R1+0x28] ;  /* 0x0000280001057983 */ /* 0x000ee20000300800 */
[----:B--2---:R-:W-:-:S03]  /*134c0*/  IMAD R0, R6, R7, RZ ;  /* 0x0000000706007224 */ /* 0x004fc600078e02ff */
[----:B------:R-:W0:Y:S01]  /*134d0*/  SHFL.IDX PT, R7, R4, RZ, 0x181f ;  /* 0x00181fff04077589 */ /* 0x000e2200000e0000 */
[----:B---3--:R-:W-:-:S03]  /*134e0*/  IMAD.IADD R2, R8, 0x1, R5 ;  /* 0x0000000108027824 */ /* 0x008fc600078e0205 */
[----:B------:R-:W1:Y:S01]  /*134f0*/  SHFL.IDX PT, R6, R3, RZ, 0x181f ;  /* 0x00181fff03067589 */ /* 0x000e6200000e0000 */
[C---:B------:R-:W-:Y:S01]  /*13500*/  VIADD R5, R2.reuse, 0x10 ;  /* 0x0000001002057836 */ /* 0x040fe20000000000 */
[----:B------:R-:W-:-:S13]  /*13510*/  ISETP.GE.AND P1, PT, R2, R0, PT ;  /* 0x000000000200720c */ /* 0x000fda0003f26270 */
[----:B0-----:R-:W-:-:S05]  /*13520*/  @!P1 LEA R7, P2, R10, R7, 0x1 ;  /* 0x000000070a079211 */ /* 0x001fca00078408ff */
[----:B-1----:R-:W-:-:S05]  /*13530*/  @!P1 IMAD.X R6, RZ, RZ, R6, P2 ;  /* 0x000000ffff069224 */ /* 0x002fca00010e0606 */
[----:B------:R-:W-:-:S04]  /*13540*/  @!P1 LOP3.LUT R7, R7, R6, RZ, 0x3c, !PT ;  /* 0x0000000607079212 */ /* 0x000fc800078e3cff */
[----:B------:R-:W-:-:S04]  /*13550*/  @!P1 LOP3.LUT R6, R7, R6, RZ, 0x3c, !PT ;  /* 0x0000000607069212 */ /* 0x000fc800078e3cff */
[----:B------:R-:W-:-:S05]  /*13560*/  @!P1 LOP3.LUT R7, R7, R6, RZ, 0x3c, !PT ;  /* 0x0000000607079212 */ /* 0x000fca00078e3cff */
[----:B------:R-:W-:Y:S01]  /*13570*/  @!PT LDS RZ, [RZ] ;  /* 0x00000000fffff984 */ /* 0x000fe20000000800 */
[----:B-----5:R0:W-:Y:S01]  /*13580*/  @!P1 LDGSTS.E.BYPASS.LTC128B.128 [R9+0x20400], desc[UR40][R6.64], !P0 ;  /* 0x2040000006099fae */ /* 0x0201e2000c101d68 */
        /* <DEDUP_REMOVED lines=8> */
[----:B------:R0:W-:Y:S02]  /*13610*/  @!P1 LDGSTS.E.BYPASS.LTC128B.128 [R9+0x20c00], desc[UR40][R6.64], !P0 ;  /* 0x20c0000006099fae */ /* 0x0001e4000c101d68 */
[----:B------:R-:W-:Y:S02]  /*13620*/  ISETP.GE.AND P1, PT, R5, R0, PT ;  /* 0x000000000500720c */ /* 0x000fe40003f26270 */
[----:B------:R-:W1:Y:S04]  /*13630*/  SHFL.IDX PT, R5, R4, 0x2, 0x181f ;  /* 0x00581f0004057f89 */ /* 0x000e6800000e0000 */
[----:B------:R-:W-:Y:S04]  /*13640*/  SHFL.IDX PT, R4, R4, 0x3, 0x181f ;  /* 0x00781f0004047f89 */ /* 0x000fe800000e0000 */
[----:B0-----:R-:W0:Y:S04]  /*13650*/  SHFL.IDX PT, R6, R3, 0x2, 0x181f ;  /* 0x00581f0003067f89 */ /* 0x001e2800000e0000 */
[----:B------:R-:W2:Y:S01]  /*13660*/  SHFL.IDX PT, R3, R3, 0x3, 0x181f ;  /* 0x00781f0003037f89 */ /* 0x000ea200000e0000 */
[----:B-1----:R-:W-:-:S05]  /*13670*/  @!P1 LEA R5, P2, R10, R5, 0x1 ;  /* 0x000000050a059211 */ /* 0x002fca00078408ff */
[----:B0-----:R-:W-:-:S04]  /*13680*/  @!P1 IMAD.X R6, RZ, RZ, R6, P2 ;  /* 0x000000ffff069224 */ /* 0x001fc800010e0606 */
[----:B------:R-:W-:Y:S02]  /*13690*/  @!P1 IMAD.MOV.U32 R7, RZ, RZ, R6 ;  /* 0x000000ffff079224 */ /* 0x000fe400078e0006 */
[----:B------:R-:W-:-:S05]  /*136a0*/  @!P1 IMAD.MOV.U32 R6, RZ, RZ, R5 ;  /* 0x000000ffff069224 */ /* 0x000fca00078e0005 */
[----:B--2---:R0:W-:Y:S02]  /*136b0*/  @!P1 LDGSTS.E.BYPASS.LTC128B.128 [R9+0x21400], desc[UR40][R6.64], !P0 ;  /* 0x2140000006099fae */ /* 0x0041e4000c101d68 */
.L_x_5834:
[----:B------:R1:W5:Y:S01]  /*136c0*/  LDL R8, [R1] ;  /* 0x0000000001087983 */ /* 0x0003620000100800 */
        /* <DEDUP_REMOVED lines=10> */
.L_x_5707:
[----:B-1----:R-:W2:Y:S01]  /*13770*/  LDL R2, [R1] ;  /* 0x0000000001027983 */ /* 0x002ea20000100800 */
        /* <DEDUP_REMOVED lines=17> */
[----:B-12---:R-:W-:Y:S05]  /*13890*/  @!P0 BRA `(.L_x_5709) ;  /* 0x0000005000688947 */ /* 0x006fea0003800000 */
.L_x_5835:
[----:B------:R-:W-:Y:S05]  /*138a0*/  BSYNC B0 ;  /* 0x0000000000007941 */ /* 0x000fea0003800000 */
.L_x_5708:
[----:B-1----:R-:W2:Y:S01]  /*138b0*/  LDL R2, [R1+0x10] ;  /* 0x0000100001027983 */ /* 0x002ea20000100800 */
[----:B------:R-:W-:Y:S01]  /*138c0*/  BSSY B0, `(.L_x_5710) ;  /* 0x000009a000007945 */ /* 0x000fe20003800000 */
[----:B--2---:R-:W-:-:S13]  /*138d0*/  LOP3.LUT P0, RZ, R2, 0x1, RZ, 0xc0, !PT ;  /* 0x0000000102ff7812 */ /* 0x004fda000780c0ff */
[----:B------:R-:W-:Y:S05]  /*138e0*/  @!P0 BRA `(.L_x_5711) ;  /* 0x00000008005c8947 */ /* 0x000fea0003800000 */
[----:B------:R-:W2:Y:S04]  /*138f0*/  LDL R5, [R1] ;  /* 0x0000000001057983 */ /* 0x000ea80000100800 */
        /* <DEDUP_REMOVED lines=10> */
.L_x_5836:
[----:B------:R-:W-:Y:S05]  /*139a0*/  BSYNC B1 ;  /* 0x0000000000017941 */ /* 0x000fea0003800000 */
.L_x_5712:
[----:B------:R-:W-:Y:S04]  /*139b0*/  BSSY B1, `(.L_x_5714) ;  /* 0x0000009000017945 */ /* 0x000fe80003800000 */
        /* <DEDUP_REMOVED lines=8> */
.L_x_5715:
[----:B------:R-:W-:Y:S05]  /*13a40*/  BSYNC B1 ;  /* 0x0000000000017941 */ /* 0x000fea0003800000 */
.L_x_5714:
[----:B------:R-:W2:Y:S04]  /*13a50*/  LDL R5, [R1+0x18] ;  /* 0x0000180001057983 */ /* 0x000ea80000100800 */
[----:B------:R-:W2:Y:S04]  /*13a60*/  LDL.LU R3, [R1+0x24] ;  /* 0x0000240001037983 */ /* 0x000ea80000300800 */
[----:B------:R-:W3:Y:S04]  /*13a70*/  LDL R4, [R1] ;  /* 0x0000000001047983 */ /* 0x000ee80000100800 */
[----:B-1----:R-:W3:Y:S01]  /*13a80*/  LDL R2, [R1+0x4] ;  /* 0x0000040001027983 */ /* 0x002ee20000100800 */
        /* <DEDUP_REMOVED lines=10> */
.L_x_5716:
        /* <DEDUP_REMOVED lines=15> */
.L_x_5717:
        /* <DEDUP_REMOVED lines=15> */
.L_x_5718:
        /* <DEDUP_REMOVED lines=15> */
.L_x_5719:
        /* <DEDUP_REMOVED lines=15> */
.L_x_5720:
        /* <DEDUP_REMOVED lines=15> */
.L_x_5721:
        /* <DEDUP_REMOVED lines=15> */
.L_x_5722:
        /* <DEDUP_REMOVED lines=15> */
.L_x_5723:
        /* <DEDUP_REMOVED lines=10> */
.L_x_5711:
[----:B------:R-:W-:Y:S05]  /*14260*/  BSYNC B0 ;  /* 0x0000000000007941 */ /* 0x000fea0003800000 */
.L_x_5710:
[----:B------:R-:W2:Y:S04]  /*14270*/  LDL R4, [R1+0x20] ;  /* 0x0000200001047983 */ /* 0x000ea80000100800 */
[----:B------:R-:W3:Y:S01]  /*14280*/  LDL R5, [R1+0x1c] ;  /* 0x00001c0001057983 */ /* 0x000ee20000100800 */
[----:B------:R-:W-:Y:S01]  /*14290*/  BSSY B0, `(.L_x_5724) ;  /* 0x00002b3000007945 */ /* 0x000fe20003800000 */
[----:B--2---:R-:W-:-:S05]  /*142a0*/  VIADD R0, R4, 0xfffffffe ;  /* 0xfffffffe04007836 */ /* 0x004fca0000000000 */
[----:B---3--:R-:W-:-:S13]  /*142b0*/  ISETP.GE.AND P0, PT, R0, R5, PT ;  /* 0x000000050000720c */ /* 0x008fda0003f06270 */
[----:B------:R-:W-:Y:S05]  /*142c0*/  @!P0 BRA `(.L_x_5725) ;  /* 0x0000002800bc8947 */ /* 0x000fea0003800000 */
[----:B------:R-:W-:Y:S01]  /*142d0*/  IMAD.MOV R2, RZ, RZ, -R4 ;  /* 0x000000ffff027224 */ /* 0x000fe200078e0a04 */
[----:B0-----:R-:W-:Y:S01]  /*142e0*/  LOP3.LUT R6, RZ, R5, RZ, 0x33, !PT ;  /* 0x00000005ff067212 */ /* 0x001fe200078e33ff */
[----:B------:R-:W-:Y:S03]  /*142f0*/  BSSY B2, `(.L_x_5726) ;  /* 0x00000e7000027945 */ /* 0x000fe60003800000 */
[----:B------:R-:W-:-:S05]  /*14300*/  VIADDMNMX R6, R2, 0x1, R6, !PT ;  /* 0x0000000102067846 */ /* 0x000fca0007800106 */
[----:B------:R-:W-:-:S05]  /*14310*/  IMAD.IADD R2, R4, 0x1, R6 ;  /* 0x0000000104027824 */ /* 0x000fca00078e0206 */
[----:B------:R-:W-:-:S04]  /*14320*/  LOP3.LUT R2, R2, 0x1, RZ, 0xc0, !PT ;  /* 0x0000000102027812 */ /* 0x000fc800078ec0ff */
[----:B------:R-:W-:-:S13]  /*14330*/  ISETP.NE.U32.AND P0, PT, R2, 0x1, PT ;  /* 0x000000010200780c */ /* 0x000fda0003f05070 */
        /* <DEDUP_REMOVED lines=37> */
.L_x_5730:
[----:B------:R-:W2:Y:S01]  /*14590*/  LDL R2, [R1] ;  /* 0x0000000001027983 */ /* 0x000ea20000100800 */
[----:B------:R-:W-:Y:S01]  /*145a0*/  BSSY B3, `(.L_x_5731) ;  /* 0x0000008000037945 */ /* 0x000fe20003800000 */
[----:B-1----:R-:W1:Y:S02]  /*145b0*/  S2R R4, SR_TID.X ;  /* 0x0000000000047919 */ /* 0x002e640000002100 */
[----:B-1----:R-:W-:-:S04]  /*145c0*/  LOP3.LUT R4, R4, 0x7f, RZ, 0xc0, !PT ;  /* 0x0000007f04047812 */ /* 0x002fc800078ec0ff */
[----:B------:R-:W-:Y:S01]  /*145d0*/  ISETP.NE.AND P1, PT, R4, RZ, PT ;  /* 0x000000ff0400720c */ /* 0x000fe20003f25270 */
[----:B--2---:R-:W-:Y:S01]  /*145e0*/  IMAD R3, R8, 0x8, R2 ;  /* 0x0000000808037824 */ /* 0x004fe200078e0202 */
[----:B------:R-:W-:-:S04]  /*145f0*/  SHF.L.U32 R2, R7, 0x1f, RZ ;  /* 0x0000001f07027819 */ /* 0x000fc800000006ff */
[----:B------:R-:W1:Y:S02]  /*14600*/  SYNCS.PHASECHK.TRANS64.TRYWAIT P0, [R3+URZ+0x28c40], R2 ;  /* 0x028c4002030075a7 */ /* 0x000e64000800017f */
[----:B-1----:R-:W-:Y:S05]  /*14610*/  @!P0 BRA `(.L_x_5732) ;  /* 0x0000004400348947 */ /* 0x002fea0003800000 */
.L_x_5837:
[----:B------:R-:W-:Y:S05]  /*14620*/  BSYNC B3 ;  /* 0x0000000000037941 */ /* 0x000fea0003800000 */
.L_x_5731:
        /* <DEDUP_REMOVED lines=9> */
.L_x_5734:
[----:B------:R-:W-:Y:S05]  /*146c0*/  BSYNC B3 ;  /* 0x0000000000037941 */ /* 0x000fea0003800000 */
.L_x_5733:
[----:B0-----:R-:W2:Y:S04]  /*146d0*/  LDL R8, [R1] ;  /* 0x0000000001087983 */ /* 0x001ea80000100800 */
        /* <DEDUP_REMOVED lines=13> */
.L_x_5735:
        /* <DEDUP_REMOVED lines=13> */
.L_x_5838:
[----:B------:R-:W-:Y:S05]  /*14880*/  BSYNC B3 ;  /* 0x0000000000037941 */ /* 0x000fea0003800000 */
.L_x_5736:
        /* <DEDUP_REMOVED lines=11> */
.L_x_5739:
[----:B------:R-:W-:Y:S05]  /*14940*/  BSYNC B3 ;  /* 0x0000000000037941 */ /* 0x000fea0003800000 */
.L_x_5738:
[----:B------:R-:W2:Y:S04]  /*14950*/  LDL R4, [R1] ;  /* 0x0000000001047983 */ /* 0x000ea80000100800 */
        /* <DEDUP_REMOVED lines=10> */
.L_x_5740:
        /* <DEDUP_REMOVED lines=15> */
.L_x_5741:
        /* <DEDUP_REMOVED lines=15> */
.L_x_5742:
        /* <DEDUP_REMOVED lines=15> */
.L_x_5743:
        /* <DEDUP_REMOVED lines=15> */
.L_x_5744:
        /* <DEDUP_REMOVED lines=15> */
.L_x_5745:
        /* <DEDUP_REMOVED lines=15> */
.L_x_5746:
        /* <DEDUP_REMOVED lines=15> */
.L_x_5747:
        /* <DEDUP_REMOVED lines=10> */
.L_x_5729:
[----:B------:R-:W-:Y:S05]  /*15130*/  BSYNC B1 ;  /* 0x0000000000017941 */ /* 0x000fea0003800000 */
.L_x_5728:
[----:B------:R-:W2:Y:S02]  /*15140*/  LDL R4, [R1+0x20] ;  /* 0x0000200001047983 */ /* 0x000ea40000100800 */
[----:B--2---:R-:W-:-:S07]  /*15150*/  VIADD R0, R4, 0xfffffffd ;  /* 0xfffffffd04007836 */ /* 0x004fce0000000000 */
.L_x_5727:
[----:B------:R-:W-:Y:S05]  /*15160*/  BSYNC B2 ;  /* 0x0000000000027941 */ /* 0x000fea0003800000 */
.L_x_5726:
[----:B------:R-:W2:Y:S01]  /*15170*/  LDL.LU R2, [R1+0x20] ;  /* 0x0000200001027983 */ /* 0x000ea20000300800 */
[----:B------:R-:W-:Y:S01]  /*15180*/  VIADD R6, R6, 0xfffffffe ;  /* 0xfffffffe06067836 */ /* 0x000fe20000000000 */
[----:B--2---:R-:W-:-:S04]  /*15190*/  LOP3.LUT R2, RZ, R2, RZ, 0x33, !PT ;  /* 0x00000002ff027212 */ /* 0x004fc800078e33ff */
[----:B------:R-:W-:-:S13]  /*151a0*/  ISETP.NE.AND P0, PT, R6, R2, PT ;  /* 0x000000020600720c */ /* 0x000fda0003f05270 */
[----:B------:R-:W-:Y:S05]  /*151b0*/  @!P0 BRA `(.L_x_5725) ;  /* 0x0000001c00008947 */ /* 0x000fea0003800000 */
.L_x_5788:
        /* <DEDUP_REMOVED lines=36> */
.L_x_5750:
[----:B------:R-:W0:Y:S01]  /*15400*/  LDL R2, [R1] ;  /* 0x0000000001027983 */ /* 0x000e220000100800 */
[----:B------:R-:W-:Y:S01]  /*15410*/  BSSY B2, `(.L_x_5751) ;  /* 0x0000008000027945 */ /* 0x000fe20003800000 */
[----:B------:R-:W1:Y:S02]  /*15420*/  S2R R3, SR_TID.X ;  /* 0x0000000000037919 */ /* 0x000e640000002100 */
[----:B-1----:R-:W-:-:S04]  /*15430*/  LOP3.LUT R3, R3, 0x7f, RZ, 0xc0, !PT ;  /* 0x0000007f03037812 */ /* 0x002fc800078ec0ff */
[----:B------:R-:W-:Y:S01]  /*15440*/  ISETP.NE.AND P1, PT, R3, RZ, PT ;  /* 0x000000ff0300720c */ /* 0x000fe20003f25270 */
[----:B0-----:R-:W-:Y:S01]  /*15450*/  IMAD R4, R7, 0x8, R2 ;  /* 0x0000000807047824 */ /* 0x001fe200078e0202 */
[----:B------:R-:W-:-:S04]  /*15460*/  SHF.L.U32 R2, R6, 0x1f, RZ ;  /* 0x0000001f06027819 */ /* 0x000fc800000006ff */
[----:B------:R-:W0:Y:S02]  /*15470*/  SYNCS.PHASECHK.TRANS64.TRYWAIT P0, [R4+URZ+0x28c40], R2 ;  /* 0x028c4002040075a7 */ /* 0x000e24000800017f */
[----:B0-----:R-:W-:Y:S05]  /*15480*/  @!P0 BRA `(.L_x_5752) ;  /* 0x0000003400c08947 */ /* 0x001fea0003800000 */
.L_x_5839:
[----:B------:R-:W-:Y:S05]  /*15490*/  BSYNC B2 ;  /* 0x0000000000027941 */ /* 0x000fea0003800000 */
.L_x_5751:
        /* <DEDUP_REMOVED lines=9> */
.L_x_5754:
[----:B------:R-:W-:Y:S05]  /*15530*/  BSYNC B2 ;  /* 0x0000000000027941 */ /* 0x000fea0003800000 */
.L_x_5753:
[----:B------:R-:W2:Y:S04]  /*15540*/  LDL R3, [R1] ;  /* 0x0000000001037983 */ /* 0x000ea80000100800 */
        /* <DEDUP_REMOVED lines=12> */
.L_x_5755:
        /* <DEDUP_REMOVED lines=13> */
.L_x_5840:
[----:B------:R-:W-:Y:S05]  /*156e0*/  BSYNC B2 ;  /* 0x0000000000027941 */ /* 0x000fea0003800000 */
.L_x_5756:
        /* <DEDUP_REMOVED lines=11> */
.L_x_5759:
[----:B------:R-:W-:Y:S05]  /*157a0*/  BSYNC B2 ;  /* 0x0000000000027941 */ /* 0x000fea0003800000 */
.L_x_5758:
[----:B------:R-:W2:Y:S01]  /*157b0*/  LDL R5, [R1] ;  /* 0x0000000001057983 */ /* 0x000ea20000100800 */
        /* <DEDUP_REMOVED lines=9> */
.L_x_5760:
        /* <DEDUP_REMOVED lines=15> */
.L_x_5761:
        /* <DEDUP_REMOVED lines=15> */
.L_x_5762:
        /* <DEDUP_REMOVED lines=15> */
.L_x_5763:
        /* <DEDUP_REMOVED lines=15> */
.L_x_5764:
        /* <DEDUP_REMOVED lines=15> */
.L_x_5765:
        /* <DEDUP_REMOVED lines=15> */
.L_x_5766:
        /* <DEDUP_REMOVED lines=15> */
.L_x_5767:
        /* <DEDUP_REMOVED lines=10> */
.L_x_5749:
[----:B------:R-:W-:Y:S05]  /*15f80*/  BSYNC B1 ;  /* 0x0000000000017941 */ /* 0x000fea0003800000 */
.L_x_5748:
[----:B------:R-:W2:Y:S01]  /*15f90*/  LDL R2, [R1+0x10] ;  /* 0x0000100001027983 */ /* 0x000ea20000100800 */
[----:B------:R-:W-:Y:S01]  /*15fa0*/  VIADD R7, R7, 0x1 ;  /* 0x0000000107077836 */ /* 0x000fe20000000000 */
[----:B------:R-:W-:Y:S04]  /*15fb0*/  BSSY B1, `(.L_x_5768) ;  /* 0x00000dc000017945 */ /* 0x000fe80003800000 */
[----:B------:R-:W-:-:S04]  /*15fc0*/  ISETP.NE.AND P0, PT, R7, 0x2, PT ;  /* 0x000000020700780c */ /* 0x000fc80003f05270 */
[----:B------:R-:W-:Y:S02]  /*15fd0*/  SEL R9, R7, RZ, P0 ;  /* 0x000000ff07097207 */ /* 0x000fe40000000000 */
[----:B--2---:R-:W-:Y:S02]  /*15fe0*/  LOP3.LUT P2, RZ, R2, 0x1, RZ, 0xc0, !PT ;  /* 0x0000000102ff7812 */ /* 0x004fe4000784c0ff */
[----:B------:R-:W-:-:S04]  /*15ff0*/  SEL R2, RZ, 0x1, P0 ;  /* 0x00000001ff027807 */ /* 0x000fc80000000000 */
[----:B-----5:R-:W-:Y:S01]  /*16000*/  LOP3.LUT R8, R6, R2, RZ, 0x3c, !PT ;  /* 0x0000000206087212 */ /* 0x020fe200078e3cff */
[----:B------:R-:W-:-:S04]  /*16010*/  VIADD R6, R0, 0xffffffff ;  /* 0xffffffff00067836 */ /* 0x000fc80000000000 */
        /* <DEDUP_REMOVED lines=27> */
.L_x_5770:
[----:B------:R-:W1:Y:S01]  /*161d0*/  LDL R2, [R1] ;  /* 0x0000000001027983 */ /* 0x000e620000100800 */
[----:B------:R-:W-:Y:S01]  /*161e0*/  BSSY B2, `(.L_x_5771) ;  /* 0x0000008000027945 */ /* 0x000fe20003800000 */
[----:B------:R-:W2:Y:S02]  /*161f0*/  S2R R3, SR_TID.X ;  /* 0x0000000000037919 */ /* 0x000ea40000002100 */
[----:B--2---:R-:W-:-:S04]  /*16200*/  LOP3.LUT R3, R3, 0x7f, RZ, 0xc0, !PT ;  /* 0x0000007f03037812 */ /* 0x004fc800078ec0ff */
[----:B------:R-:W-:Y:S01]  /*16210*/  ISETP.NE.AND P1, PT, R3, RZ, PT ;  /* 0x000000ff0300720c */ /* 0x000fe20003f25270 */
[----:B-1----:R-:W-:Y:S01]  /*16220*/  IMAD R4, R9, 0x8, R2 ;  /* 0x0000000809047824 */ /* 0x002fe200078e0202 */
[----:B------:R-:W-:-:S04]  /*16230*/  SHF.L.U32 R2, R8, 0x1f, RZ ;  /* 0x0000001f08027819 */ /* 0x000fc800000006ff */
[----:B------:R-:W1:Y:S02]  /*16240*/  SYNCS.PHASECHK.TRANS64.TRYWAIT P0, [R4+URZ+0x28c40], R2 ;  /* 0x028c4002040075a7 */ /* 0x000e64000800017f */
[----:B-1----:R-:W-:Y:S05]  /*16250*/  @!P0 BRA `(.L_x_5772) ;  /* 0x0000002800748947 */ /* 0x002fea0003800000 */
.L_x_5841:
[----:B------:R-:W-:Y:S05]  /*16260*/  BSYNC B2 ;  /* 0x0000000000027941 */ /* 0x000fea0003800000 */
.L_x_5771:
        /* <DEDUP_REMOVED lines=9> */
.L_x_5774:
[----:B------:R-:W-:Y:S05]  /*16300*/  BSYNC B2 ;  /* 0x0000000000027941 */ /* 0x000fea0003800000 */
.L_x_5773:
        /* <DEDUP_REMOVED lines=14> */
.L_x_5775:
        /* <DEDUP_REMOVED lines=13> */
.L_x_5842:
[----:B------:R-:W-:Y:S05]  /*164c0*/  BSYNC B2 ;  /* 0x0000000000027941 */ /* 0x000fea0003800000 */
.L_x_5776:
        /* <DEDUP_REMOVED lines=11> */
.L_x_5779:
[----:B------:R-:W-:Y:S05]  /*16580*/  BSYNC B2 ;  /* 0x0000000000027941 */ /* 0x000fea0003800000 */
.L_x_5778:
[----:B------:R-:W2:Y:S04]  /*16590*/  LDL R9, [R1] ;  /* 0x0000000001097983 */ /* 0x000ea80000100800 */
        /* <DEDUP_REMOVED lines=10> */
.L_x_5780:
        /* <DEDUP_REMOVED lines=15> */
.L_x_5781:
        /* <DEDUP_REMOVED lines=15> */
.L_x_5782:
        /* <DEDUP_REMOVED lines=15> */
.L_x_5783:
        /* <DEDUP_REMOVED lines=15> */
.L_x_5784:
        /* <DEDUP_REMOVED lines=15> */
.L_x_5785:
        /* <DEDUP_REMOVED lines=15> */
.L_x_5786:
        /* <DEDUP_REMOVED lines=15> */
.L_x_5787:
        /* <DEDUP_REMOVED lines=10> */
.L_x_5769:
[----:B------:R-:W-:Y:S05]  /*16d70*/  BSYNC B1 ;  /* 0x0000000000017941 */ /* 0x000fea0003800000 */
.L_x_5768:
[----:B------:R-:W2:Y:S01]  /*16d80*/  LDL R2, [R1+0x1c] ;  /* 0x00001c0001027983 */ /* 0x000ea20000100800 */
[----:B------:R-:W-:Y:S01]  /*16d90*/  VIADD R0, R0, 0xfffffffe ;  /* 0xfffffffe00007836 */ /* 0x000fe20000000000 */
[----:B--2---:R-:W-:-:S13]  /*16da0*/  ISETP.GT.AND P0, PT, R6, R2, PT ;  /* 0x000000020600720c */ /* 0x004fda0003f04270 */
[----:B------:R-:W-:Y:S05]  /*16db0*/  @P0 BRA `(.L_x_5788) ;  /* 0xffffffe400000947 */ /* 0x000fea000383ffff */
.L_x_5725:
[----:B------:R-:W-:Y:S05]  /*16dc0*/  BSYNC B0 ;  /* 0x0000000000007941 */ /* 0x000fea0003800000 */
.L_x_5724:
        /* <DEDUP_REMOVED lines=19> */
[----:B0-----:R-:W0:Y:S02]  /*16f00*/  S2R R6, SR_LTMASK ;  /* 0x0000000000067919 */ /* 0x001e240000003900 */
[----:B0-----:R-:W-:-:S04]  /*16f10*/  LOP3.LUT R6, R6, UR4, RZ, 0xc0, !PT ;  /* 0x0000000406067c12 */ /* 0x001fc8000f8ec0ff */
[----:B------:R-:W0:Y:S01]  /*16f20*/  POPC R7, R6 ;  /* 0x0000000600077309 */ /* 0x000e220000000000 */
[----:B--2---:R-:W0:Y:S02]  /*16f30*/  SHFL.IDX PT, R4, R3, R4, 0x1f ;  /* 0x00001f0403047589 */ /* 0x004e2400000e0000 */
[----:B0-----:R-:W-:-:S07]  /*16f40*/  IADD3 R16, R4, UR37, R7 ;  /* 0x0000002504107c10 */ /* 0x001fce000fffe007 */
.L_x_5790:
[----:B------:R-:W-:Y:S05]  /*16f50*/  BSYNC B0 ;  /* 0x0000000000007941 */ /* 0x000fea0003800000 */
.L_x_5789:
[----:B------:R-:W-:-:S05]  /*16f60*/  SEL R0, R0, RZ, P0 ;  /* 0x000000ff00007207 */ /* 0x000fca0000000000 */
[----:B------:R2:W-:Y:S02]  /*16f70*/  STL [R1+0x4], R0 ;  /* 0x0000040001007387 */ /* 0x0005e40000100800 */
.L_x_5692:
[----:B------:R-:W-:Y:S05]  /*16f80*/  BSYNC B7 ;  /* 0x0000000000077941 */ /* 0x000fea0003800000 */
.L_x_5690:
        /* <DEDUP_REMOVED lines=10> */
[----:B------:R3:W-:Y:S01]  /*17030*/  STL [R1], R0 ;  /* 0x0000000001007387 */ /* 0x0007e20000100800 */
[----:B------:R-:W-:Y:S06]  /*17040*/  BAR.ARV 0x4, 0x180 ;  /* 0x0106000000007b1d */ /* 0x000fec0000002000 */
[----:B------:R-:W-:Y:S05]  /*17050*/  BRA `(.L_x_5792) ;  /* 0x0000000800d47947 */ /* 0x000fea0003800000 */
.L_x_5791:
        /* <DEDUP_REMOVED lines=36> */
.L_x_5852:
[----:B------:R-:W-:Y:S02]  /*172a0*/  ULDC UR4, c[0x0][0xc38] ;  /* 0x00030e0000047ab9 */ /* 0x000fe40000000800 */
[----:B------:R-:W-:-:S04]  /*172b0*/  IMAD.U32 R4, RZ, RZ, UR4 ;  /* 0x00000004ff047e24 */ /* 0x000fc8000f8e00ff */
[----:B--2---:R-:W-:-:S04]  /*172c0*/  IMAD R5, R14, R4, RZ ;  /* 0x000000040e057224 */ /* 0x004fc800078e02ff */
[----:B------:R-:W-:-:S05]  /*172d0*/  IMAD.IADD R16, R16, 0x1, R5 ;  /* 0x0000000110107824 */ /* 0x000fca00078e0205 */
[----:B------:R-:W-:-:S13]  /*172e0*/  ISETP.GT.AND P6, PT, R16, R0, PT ;  /* 0x000000001000720c */ /* 0x000fda0003fc4270 */
[----:B------:R-:W-:Y:S05]  /*172f0*/  @P6 BRA `(.L_x_5794) ;  /* 0x00000000009c6947 */ /* 0x000fea0003800000 */
.L_x_5799:
[----:B------:R-:W2:Y:S01]  /*17300*/  LDC R4, c[0x0][0xc3c] ;  /* 0x00030f00ff047b82 */ /* 0x000ea20000000800 */
[----:B------:R-:W-:-:S05]  /*17310*/  VIADD R19, R19, 0x1f ;  /* 0x0000001f13137836 */ /* 0x000fca0000000000 */
[----:B--2---:R-:W-:-:S13]  /*17320*/  ISETP.GE.AND P6, PT, R19, R4, PT ;  /* 0x000000041300720c */ /* 0x004fda0003fc6270 */
[----:B0-----:R-:W-:Y:S05]  /*17330*/  @P6 BRA `(.L_x_5795) ;  /* 0x0000000400d06947 */ /* 0x001fea0003800000 */
        /* <DEDUP_REMOVED lines=10> */
.L_x_5797:
[----:B------:R-:W-:Y:S05]  /*173e0*/  BSYNC B0 ;  /* 0x0000000000007941 */ /* 0x000fea0003800000 */
.L_x_5796:
[----:B------:R-:W-:-:S03]  /*173f0*/  UMOV UR4, 0xffffffff ;  /* 0xffffffff00047882 */ /* 0x000fc60000000000 */
[----:B------:R-:W-:Y:S05]  /*17400*/  BRA.DIV UR4, `(.L_x_5798) ;  /* 0x0000001e04547947 */ /* 0x000fea000b800000 */
[----:B-----5:R-:W3:Y:S02]  /*17410*/  SHFL.UP PT, R14, R2, 0x1, RZ ;  /* 0x04200000020e7989 */ /* 0x020ee400000e00ff */
[----:B---3--:R-:W-:-:S05]  /*17420*/  SEL R13, R14, RZ, P1 ;  /* 0x000000ff0e0d7207 */ /* 0x008fca0000800000 */
[----:B------:R-:W-:-:S05]  /*17430*/  IMAD.IADD R13, R2, 0x1, R13 ;  /* 0x00000001020d7824 */ /* 0x000fca00078e020d */
[----:B------:R-:W3:Y:S02]  /*17440*/  SHFL.UP PT, R14, R13, 0x2, RZ ;  /* 0x044000000d0e7989 */ /* 0x000ee400000e00ff */
[----:B---3--:R-:W-:-:S05]  /*17450*/  SEL R4, R14, RZ, P2 ;  /* 0x000000ff0e047207 */ /* 0x008fca0001000000 */
[----:B------:R-:W-:-:S05]  /*17460*/  IMAD.IADD R4, R13, 0x1, R4 ;  /* 0x000000010d047824 */ /* 0x000fca00078e0204 */
[----:B------:R-:W3:Y:S02]  /*17470*/  SHFL.UP PT, R14, R4, 0x4, RZ ;  /* 0x04800000040e7989 */ /* 0x000ee400000e00ff */
[----:B---3--:R-:W-:-:S05]  /*17480*/  SEL R5, R14, RZ, P3 ;  /* 0x000000ff0e057207 */ /* 0x008fca0001800000 */
[----:B------:R-:W-:-:S05]  /*17490*/  IMAD.IADD R5, R4, 0x1, R5 ;  /* 0x0000000104057824 */ /* 0x000fca00078e0205 */
[----:B------:R-:W0:Y:S02]  /*174a0*/  SHFL.UP PT, R14, R5, 0x8, RZ ;  /* 0x05000000050e7989 */ /* 0x000e2400000e00ff */
[----:B0-----:R-:W-:-:S05]  /*174b0*/  SEL R6, R14, RZ, P4 ;  /* 0x000000ff0e067207 */ /* 0x001fca0002000000 */
[----:B------:R-:W-:-:S05]  /*174c0*/  IMAD.IADD R6, R5, 0x1, R6 ;  /* 0x0000000105067824 */ /* 0x000fca00078e0206 */
[----:B------:R-:W1:Y:S02]  /*174d0*/  SHFL.UP PT, R14, R6, 0x10, RZ ;  /* 0x06000000060e7989 */ /* 0x000e6400000e00ff */
[----:B-12---:R-:W-:-:S05]  /*174e0*/  SEL R3, R14, RZ, P5 ;  /* 0x000000ff0e037207 */ /* 0x006fca0002800000 */
[----:B------:R-:W-:-:S05]  /*174f0*/  IMAD.IADD R3, R6, 0x1, R3 ;  /* 0x0000000106037824 */ /* 0x000fca00078e0203 */
[----:B------:R0:W1:Y:S02]  /*17500*/  SHFL.IDX PT, R14, R3, 0x1f, 0x1f ;  /* 0x03e01f00030e7f89 */ /* 0x00006400000e0000 */
.L_x_5860:
[----:B------:R-:W-:Y:S02]  /*17510*/  ULDC UR4, c[0x0][0xc38] ;  /* 0x00030e0000047ab9 */ /* 0x000fe40000000800 */
[----:B------:R-:W-:-:S04]  /*17520*/  IMAD.U32 R4, RZ, RZ, UR4 ;  /* 0x00000004ff047e24 */ /* 0x000fc8000f8e00ff */
[----:B-1----:R-:W-:-:S04]  /*17530*/  IMAD R5, R14, R4, RZ ;  /* 0x000000040e057224 */ /* 0x002fc800078e02ff */
[----:B------:R-:W-:-:S05]  /*17540*/  IMAD.IADD R16, R5, 0x1, R16 ;  /* 0x0000000105107824 */ /* 0x000fca00078e0210 */
[----:B------:R-:W-:-:S13]  /*17550*/  ISETP.GT.AND P6, PT, R16, R0, PT ;  /* 0x000000001000720c */ /* 0x000fda0003fc4270 */
[----:B------:R-:W-:Y:S05]  /*17560*/  @!P6 BRA `(.L_x_5799) ;  /* 0xfffffffc0064e947 */ /* 0x000fea000383ffff */
.L_x_5794:
[----:B------:R-:W-:Y:S01]  /*17570*/  IMAD.IADD R16, R16, 0x1, -R5 ;  /* 0x0000000110107824 */ /* 0x000fe200078e0a05 */
[----:B------:R-:W-:-:S03]  /*17580*/  UMOV UR4, 0xffffffff ;  /* 0xffffffff00047882 */ /* 0x000fc60000000000 */
[----:B------:R-:W-:-:S05]  /*17590*/  IMAD R5, R3, R4, R16 ;  /* 0x0000000403057224 */ /* 0x000fca00078e0210 */
[----:B------:R-:W-:Y:S01]  /*175a0*/  ISETP.GT.AND P6, PT, R5, R0, PT ;  /* 0x000000000500720c */ /* 0x000fe20003fc4270 */
[----:B------:R-:W-:-:S12]  /*175b0*/  BRA.DIV UR4, `(.L_x_5800) ;  /* 0x0000001e04a47947 */ /* 0x000fd8000b800000 */
[----:B------:R-:W-:-:S04]  /*175c0*/  VOTE.ANY R5, PT, !P6 ;  /* 0x0000000000057806 */ /* 0x000fc800070e0100 */
[----:B0-----:R-:W0:Y:S02]  /*175d0*/  POPC R6, R5 ;  /* 0x0000000500067309 */ /* 0x001e240000000000 */
[----:B0-----:R0:W2:Y:S02]  /*175e0*/  SHFL.IDX PT, R17, R2, R6, 0x1f ;  /* 0x00001f0602117589 */ /* 0x0010a400000e0000 */
.L_x_5864:
[----:B------:R-:W-:Y:S01]  /*175f0*/  ISETP.NE.AND P0, PT, R5, RZ, PT ;  /* 0x000000ff0500720c */ /* 0x000fe20003f05270 */
[----:B------:R-:W-:-:S12]  /*17600*/  IMAD.MOV.U32 R5, RZ, RZ, RZ ;  /* 0x000000ffff057224 */ /* 0x000fd800078e00ff */
[----:B------:R-:W-:Y:S05]  /*17610*/  @!P0 BRA `(.L_x_5801) ;  /* 0x0000000000108947 */ /* 0x000fea0003800000 */
[----:B------:R-:W-:Y:S01]  /*17620*/  UMOV UR4, 0xffffffff ;  /* 0xffffffff00047882 */ /* 0x000fe20000000000 */
[----:B------:R-:W-:Y:S02]  /*17630*/  VIADD R12, R6, 0xffffffff ;  /* 0xffffffff060c7836 */ /* 0x000fe40000000000 */
[----:B------:R-:W-:Y:S05]  /*17640*/  BRA.DIV UR4, `(.L_x_5802) ;  /* 0x0000001e04c87947 */ /* 0x000fea000b800000 */
[----:B------:R3:W4:Y:S02]  /*17650*/  SHFL.IDX PT, R5, R3, R12, 0x1f ;  /* 0x00001f0c03057589 */ /* 0x00072400000e0000 */
.L_x_5801:
[----:B01-3--:R-:W0:Y:S01]  /*17660*/  LDC.64 R2, c[0x0][0xc90] ;  /* 0x00032400ff027b82 */ /* 0x00be220000000a00 */
[----:B------:R-:W-:-:S04]  /*17670*/  IMAD.IADD R19, R6, 0x1, R19 ;  /* 0x0000000106137824 */ /* 0x000fc800078e0213 */
[----:B0-----:R-:W-:-:S05]  /*17680*/  IMAD.WIDE R2, R19, 0x4, R2 ;  /* 0x0000000413027825 */ /* 0x001fca00078e0202 */
[----:B------:R-:W2:Y:S01]  /*17690*/  LDG.E R7, desc[UR40][R2.64] ;  /* 0x0000002802077981 */ /* 0x000ea2000c1e1900 */
[----:B----4-:R-:W-:-:S04]  /*176a0*/  IMAD R16, R5, R4, R16 ;  /* 0x0000000405107224 */ /* 0x010fc800078e0210 */
        /* <DEDUP_REMOVED lines=61> */
.L_x_5795:
[----:B------:R-:W-:Y:S01]  /*17a80*/  UMOV UR4, URZ ;  /* 0x0000003f00047c82 */ /* 0x000fe20008000000 */
[----:B------:R-:W-:Y:S01]  /*17a90*/  UMOV UR5, URZ ;  /* 0x0000003f00057c82 */ /* 0x000fe20008000000 */
[----:B------:R-:W-:Y:S01]  /*17aa0*/  ULDC UR6, c[0x0][0xc3c] ;  /* 0x00030f0000067ab9 */ /* 0x000fe20000000800 */
[----:B------:R-:W-:Y:S02]  /*17ab0*/  IMAD.MOV.U32 R16, RZ, RZ, R0 ;  /* 0x000000ffff107224 */ /* 0x000fe400078e0000 */
[----:B------:R-:W-:Y:S02]  /*17ac0*/  IMAD.U32 R17, RZ, RZ, UR4 ;  /* 0x00000004ff117e24 */ /* 0x000fe4000f8e00ff */
[----:B------:R-:W-:Y:S02]  /*17ad0*/  IMAD.U32 R18, RZ, RZ, UR5 ;  /* 0x00000005ff127e24 */ /* 0x000fe4000f8e00ff */
[----:B------:R-:W-:-:S07]  /*17ae0*/  IMAD.U32 R19, RZ, RZ, UR6 ;  /* 0x00000006ff137e24 */ /* 0x000fce000f8e00ff */
.L_x_5803:
[----:B------:R2:W3:Y:S01]  /*17af0*/  LDL R2, [R1] ;  /* 0x0000000001027983 */ /* 0x0004e20000100800 */
        /* <DEDUP_REMOVED lines=9> */
[----:B------:R2:W-:Y:S01]  /*17b90*/  @!P0 STL [R1], R2 ;  /* 0x0000000201008387 */ /* 0x0005e20000100800 */
[----:B------:R-:W-:Y:S06]  /*17ba0*/  BAR.ARV 0x5, 0x180 ;  /* 0x0146000000007b1d */ /* 0x000fec0000002000 */
.L_x_5792:
[----:B------:R-:W-:Y:S02]  /*17bb0*/  ULDC UR4, c[0x0][0xc3c] ;  /* 0x00030f0000047ab9 */ /* 0x000fe40000000800 */
[----:B----4-:R-:W-:-:S13]  /*17bc0*/  ISETP.GE.AND P0, PT, R19, UR4, PT ;  /* 0x0000000413007c0c */ /* 0x010fda000bf06270 */
[----:B------:R-:W-:Y:S05]  /*17bd0*/  @!P0 BRA `(.L_x_5804) ;  /* 0xffffff9c00c48947 */ /* 0x000fea000383ffff */
[----:B------:R-:W-:Y:S05]  /*17be0*/  BSYNC B8 ;  /* 0x0000000000087941 */ /* 0x000fea0003800000 */
.L_x_5678:
[----:B---3--:R-:W3:Y:S01]  /*17bf0*/  LDL.LU R0, [R1+0x40] ;  /* 0x0000400001007983 */ /* 0x008ee20000300800 */
[----:B------:R-:W-:Y:S01]  /*17c00*/  BSSY B0, `(.L_x_5805) ;  /* 0x000000b000007945 */ /* 0x000fe20003800000 */
[----:B------:R-:W4:Y:S01]  /*17c10*/  S2R R5, SR_CgaCtaId ;  /* 0x0000000000057919 */ /* 0x000f220000008800 */
[----:B---3--:R-:W-:-:S05]  /*17c20*/  VIADD R0, R0, 0x1 ;  /* 0x0000000100007836 */ /* 0x008fca0000000000 */
[----:B0-2---:R-:W-:-:S04]  /*17c30*/  LEA.HI R2, R0, R0, RZ, 0x1 ;  /* 0x0000000000027211 */ /* 0x005fc800078f08ff */
[----:B-1----:R-:W-:-:S05]  /*17c40*/  LOP3.LUT R3, R2, 0xfffffffe, RZ, 0xc0, !PT ;  /* 0xfffffffe02037812 */ /* 0x002fca00078ec0ff */
[----:B------:R-:W-:Y:S01]  /*17c50*/  IMAD.IADD R3, R0, 0x1, -R3 ;  /* 0x0000000100037824 */ /* 0x000fe200078e0a03 */
[----:B------:R-:W-:-:S04]  /*17c60*/  MOV R0, 0x400 ;  /* 0x0000040000007802 */ /* 0x000fc80000000f00 */
[----:B----4-:R-:W-:Y:S02]  /*17c70*/  LEA R0, R5, R0, 0x18 ;  /* 0x0000000005007211 */ /* 0x010fe400078ec0ff */
[----:B------:R-:W-:-:S04]  /*17c80*/  SHF.L.U32 R3, R3, 0x1f, RZ ;  /* 0x0000001f03037819 */ /* 0x000fc800000006ff */
[----:B------:R-:W0:Y:S02]  /*17c90*/  SYNCS.PHASECHK.TRANS64.TRYWAIT P0, [R0+URZ+0x28c20], R3 ;  /* 0x028c2003000075a7 */ /* 0x000e24000800017f */
[----:B0-----:R-:W-:Y:S05]  /*17ca0*/  @!P0 BRA `(.L_x_5806) ;  /* 0x0000001800588947 */ /* 0x001fea0003800000 */
.L_x_5867:
[----:B------:R-:W-:Y:S05]  /*17cb0*/  BSYNC B0 ;  /* 0x0000000000007941 */ /* 0x000fea0003800000 */
.L_x_5805:
[----:B------:R-:W-:-:S03]  /*17cc0*/  UMOV UR4, 0xffffffff ;  /* 0xffffffff00047882 */ /* 0x000fc60000000000 */
[----:B------:R-:W-:Y:S05]  /*17cd0*/  BRA.DIV UR4, `(.L_x_5807) ;  /* 0x0000001a04607947 */ /* 0x000fea000b800000 */
[----:B------:R-:W1:Y:S02]  /*17ce0*/  S2R R2, SR_TID.X ;  /* 0x0000000000027919 */ /* 0x000e640000002100 */
[----:B-1----:R-:W-:-:S04]  /*17cf0*/  SHF.R.U32.HI R2, RZ, 0x5, R2 ;  /* 0x00000005ff027819 */ /* 0x002fc80000011602 */
[----:B------:R-:W-:-:S05]  /*17d00*/  LOP3.LUT R2, R2, 0x3, RZ, 0xc0, !PT ;  /* 0x0000000302027812 */ /* 0x000fca00078ec0ff */
[----:B------:R1:W2:Y:S02]  /*17d10*/  SHFL.IDX PT, R14, R2, RZ, 0x1f ;  /* 0x00001fff020e7589 */ /* 0x0002a400000e0000 */
.L_x_5870:
[----:B--2---:R-:W-:Y:S01]  /*17d20*/  ISETP.NE.AND P0, PT, R14, RZ, PT ;  /* 0x000000ff0e00720c */ /* 0x004fe20003f05270 */
[----:B------:R-:W-:-:S12]  /*17d30*/  BSSY B0, `(.L_x_5808) ;  /* 0x0000027000007945 */ /* 0x000fd80003800000 */
[----:B------:R-:W-:Y:S05]  /*17d40*/  @P0 BRA `(.L_x_5809) ;  /* 0x0000000000940947 */ /* 0x000fea0003800000 */
[----:B------:R-:W-:-:S03]  /*17d50*/  UMOV UR4, 0xffffffff ;  /* 0xffffffff00047882 */ /* 0x000fc60000000000 */
[----:B------:R-:W-:Y:S05]  /*17d60*/  BRA.DIV UR4, `(.L_x_5810) ;  /* 0x0000001a04707947 */ /* 0x000fea000b800000 */
[----:B------:R-:W-:-:S13]  /*17d70*/  ELECT P6, URZ, PT ;  /* 0x00000000003f782f */ /* 0x000fda00038c0000 */
.L_x_5873:
[----:B------:R-:W-:Y:S05]  /*17d80*/  @!P6 BRA `(.L_x_5809) ;  /* 0x000000000084e947 */ /* 0x000fea0003800000 */
[----:B------:R-:W-:-:S06]  /*17d90*/  ULOP3.LUT UR4, UR36, 0x2, URZ, 0xfc, !UPT ;  /* 0x0000000224047892 */ /* 0x000fcc000f8efc3f */
[----:B-1----:R-:W-:-:S05]  /*17da0*/  IMAD.U32 R2, RZ, RZ, UR4 ;  /* 0x00000004ff027e24 */ /* 0x002fca000f8e00ff */
[----:B------:R-:W-:-:S13]  /*17db0*/  ISETP.NE.AND P2, PT, R2, 0x3, PT ;  /* 0x000000030200780c */ /* 0x000fda0003f45270 */
[----:B------:R-:W-:Y:S05]  /*17dc0*/  @!P2 BRA `(.L_x_5811) ;  /* 0x000000000004a947 */ /* 0x000fea0003800000 */
[----:B------:R-:W-:Y:S01]  /*17dd0*/  BPT.TRAP 0x1 ;  /* 0x000000040000795c */ /* 0x000fe20000300000 */
.L_x_5811:
        /* <DEDUP_REMOVED lines=14> */
.L_x_5874:
[----:B------:R-:W1:Y:S02]  /*17ec0*/  SYNCS.PHASECHK.TRANS64.TRYWAIT P0, [R7+URZ], R2 ;  /* 0x00000002070075a7 */ /* 0x000e64000800017f */
[----:B-1----:R-:W-:Y:S05]  /*17ed0*/  @!P0 BRA `(.L_x_5813) ;  /* 0x0000001800488947 */ /* 0x002fea0003800000 */
.L_x_5875:
[----:B------:R-:W-:Y:S05]  /*17ee0*/  @!P2 BRA `(.L_x_5814) ;  /* 0x000000000004a947 */ /* 0x000fea0003800000 */
[----:B------:R-:W-:Y:S01]  /*17ef0*/  BPT.TRAP 0x1 ;  /* 0x000000040000795c */ /* 0x000fe20000300000 */
.L_x_5814:
[----:B------:R-:W2:Y:S01]  /*17f00*/  LDL.LU R4, [R1+0x4] ;  /* 0x0000040001047983 */ /* 0x000ea20000300800 */
[----:B------:R-:W-:-:S04]  /*17f10*/  VIADD R0, R0, 0x28c60 ;  /* 0x00028c6000007836 */ /* 0x000fc80000000000 */
[----:B--2---:R-:W-:-:S04]  /*17f20*/  IMAD R4, R4, 0x8, R0 ;  /* 0x0000000804047824 */ /* 0x004fc800078e0200 */
[----:B------:R-:W2:Y:S02]  /*17f30*/  SYNCS.PHASECHK.TRANS64.TRYWAIT P0, [R4+URZ], R5 ;  /* 0x00000005040075a7 */ /* 0x000ea4000800017f */
[----:B--2---:R-:W-:Y:S05]  /*17f40*/  @!P0 BRA `(.L_x_5815) ;  /* 0x0000001800408947 */ /* 0x004fea0003800000 */
.L_x_5876:
[----:B------:R-:W-:-:S07]  /*17f50*/  IMAD R3, R3, 0x8, R0 ;  /* 0x0000000803037824 */ /* 0x000fce00078e0200 */
.L_x_5816:
[----:B---3--:R3:W4:Y:S02]  /*17f60*/  SYNCS.PHASECHK.TRANS64.TRYWAIT P0, [R3+URZ], R2 ;  /* 0x00000002030075a7 */ /* 0x008724000800017f */
[----:B----4-:R-:W-:Y:S05]  /*17f70*/  @!P0 NANOSLEEP.SYNCS 0x989680 ;  /* 0x009896800000895d */ /* 0x010fea0003900000 */
[----:B------:R-:W4:Y:S02]  /*17f80*/  @!P0 SYNCS.PHASECHK.TRANS64 P0, [R3+URZ], R2 ;  /* 0x00000002030085a7 */ /* 0x000f24000800007f */
[----:B----4-:R-:W-:Y:S05]  /*17f90*/  @!P0 BRA `(.L_x_5816) ;  /* 0xfffffffc00f08947 */ /* 0x010fea000383ffff */
.L_x_5809:
[----:B------:R-:W-:Y:S05]  /*17fa0*/  BSYNC B0 ;  /* 0x0000000000007941 */ /* 0x000fea0003800000 */
.L_x_5808:
[----:B------:R-:W-:Y:S05]  /*17fb0*/  EXIT ;  /* 0x000000000000794d */ /* 0x000fea0003800000 */
.L_x_5573:
[----:B0-----:R-:W-:-:S04]  /*17fc0*/  IMAD.U32 R3, RZ, RZ, UR21 ;  /* 0x00000015ff037e24 */ /* 0x001fc8000f8e00ff */
[----:B------:R0:W1:Y:S03]  /*17fd0*/  SYNCS.PHASECHK.TRANS64.TRYWAIT P1, [R3+URZ+0x28c50], R0 ;  /* 0x028c5000030075a7 */ /* 0x000066000802017f */
[----:B-1----:R-:W-:Y:S05]  /*17fe0*/  @!P1 NANOSLEEP.SYNCS 0x989680 ;  /* 0x009896800000995d */ /* 0x002fea0003900000 */
[----:B------:R-:W1:Y:S02]  /*17ff0*/  @!P1 SYNCS.PHASECHK.TRANS64 P1, [R3+URZ+0x28c50], R0 ;  /* 0x028c5000030095a7 */ /* 0x000e64000802007f */
[----:B-1----:R-:W-:Y:S05]  /*18000*/  @!P1 BRA `(.L_x_5573) ;  /* 0xfffffffc00ec9947 */ /* 0x002fea000383ffff */
[----:B------:R-:W-:Y:S05]  /*18010*/  BRA `(.L_x_5817) ;  /* 0xfffffe9c00ac7947 */ /* 0x000fea000383ffff */
.L_x_5578:
[----:B-1----:R-:W-:-:S04]  /*18020*/  IMAD.U32 R3, RZ, RZ, UR21 ;  /* 0x00000015ff037e24 */ /* 0x002fc8000f8e00ff */
[----:B------:R1:W2:Y:S03]  /*18030*/  SYNCS.PHASECHK.TRANS64.TRYWAIT P1, [R3+URZ+0x28c50], R0 ;  /* 0x028c5000030075a7 */ /* 0x0002a6000802017f */
[----:B--2---:R-:W-:Y:S05]  /*18040*/  @!P1 NANOSLEEP.SYNCS 0x989680 ;  /* 0x009896800000995d */ /* 0x004fea0003900000 */
[----:B------:R-:W2:Y:S02]  /*18050*/  @!P1 SYNCS.PHASECHK.TRANS64 P1, [R3+URZ+0x28c50], R0 ;  /* 0x028c5000030095a7 */ /* 0x000ea4000802007f */
[----:B--2---:R-:W-:Y:S05]  /*18060*/  @!P1 BRA `(.L_x_5578) ;  /* 0xfffffffc00ec9947 */ /* 0x004fea000383ffff */
[----:B------:R-:W-:Y:S05]  /*18070*/  BRA `(.L_x_5577) ;  /* 0xfffffea800a87947 */ /* 0x000fea000383ffff */
.L_x_5587:
[----:B0-----:R-:W-:-:S04]  /*18080*/  IMAD.U32 R3, RZ, RZ, UR46 ;  /* 0x0000002eff037e24 */ /* 0x001fc8000f8e00ff */
[----:B------:R0:W1:Y:S03]  /*18090*/  SYNCS.PHASECHK.TRANS64.TRYWAIT P1, [R3+URZ+0x28c00], R0 ;  /* 0x028c0000030075a7 */ /* 0x000066000802017f */
[----:B-1----:R-:W-:Y:S05]  /*180a0*/  @!P1 NANOSLEEP.SYNCS 0x989680 ;  /* 0x009896800000995d */ /* 0x002fea0003900000 */
[----:B------:R-:W1:Y:S02]  /*180b0*/  @!P1 SYNCS.PHASECHK.TRANS64 P1, [R3+URZ+0x28c00], R0 ;  /* 0x028c0000030095a7 */ /* 0x000e64000802007f */
[----:B-1----:R-:W-:Y:S05]  /*180c0*/  @!P1 BRA `(.L_x_5587) ;  /* 0xfffffffc00ec9947 */ /* 0x002fea000383ffff */
[----:B------:R-:W-:Y:S05]  /*180d0*/  BRA `(.L_x_5818) ;  /* 0xfffffec000087947 */ /* 0x000fea000383ffff */
.L_x_5591:
[----:B--2---:R2:W3:Y:S02]  /*180e0*/  SYNCS.PHASECHK.TRANS64.TRYWAIT P1, [R7+URZ+0x28c30], R8 ;  /* 0x028c3008070075a7 */ /* 0x0044e4000802017f */
[----:B---3--:R-:W-:Y:S05]  /*180f0*/  @!P1 NANOSLEEP.SYNCS 0x989680 ;  /* 0x009896800000995d */ /* 0x008fea0003900000 */
[----:B------:R-:W3:Y:S02]  /*18100*/  @!P1 SYNCS.PHASECHK.TRANS64 P1, [R7+URZ+0x28c30], R8 ;  /* 0x028c3008070095a7 */ /* 0x000ee4000802007f */
[----:B---3--:R-:W-:Y:S05]  /*18110*/  @!P1 BRA `(.L_x_5591) ;  /* 0xfffffffc00f09947 */ /* 0x008fea000383ffff */
[----:B------:R-:W-:Y:S05]  /*18120*/  BRA `(.L_x_5590) ;  /* 0xfffffec000247947 */ /* 0x000fea000383ffff */
.L_x_5603:
[----:B--2---:R2:W3:Y:S02]  /*18130*/  SYNCS.PHASECHK.TRANS64.TRYWAIT P2, [R7+URZ+0x28c50], R8 ;  /* 0x028c5008070075a7 */ /* 0x0044e4000804017f */
[----:B---3--:R-:W-:Y:S05]  /*18140*/  @!P2 NANOSLEEP.SYNCS 0x989680 ;  /* 0x009896800000a95d */ /* 0x008fea0003900000 */
[----:B------:R-:W3:Y:S02]  /*18150*/  @!P2 SYNCS.PHASECHK.TRANS64 P2, [R7+URZ+0x28c50], R8 ;  /* 0x028c50080700a5a7 */ /* 0x000ee4000804007f */
[----:B---3--:R-:W-:Y:S05]  /*18160*/  @!P2 BRA `(.L_x_5603) ;  /* 0xfffffffc00f0a947 */ /* 0x008fea000383ffff */
[----:B------:R-:W-:Y:S05]  /*18170*/  BRA `(.L_x_5602) ;  /* 0xfffffedc00c87947 */ /* 0x000fea000383ffff */
.L_x_5611:
[----:B--2---:R-:W-:-:S04]  /*18180*/  IMAD.U32 R9, RZ, RZ, UR27 ;  /* 0x0000001bff097e24 */ /* 0x004fc8000f8e00ff */
[----:B------:R2:W3:Y:S03]  /*18190*/  SYNCS.PHASECHK.TRANS64.TRYWAIT P2, [R9+URZ+0x28c30], R8 ;  /* 0x028c3008090075a7 */ /* 0x0004e6000804017f */
[----:B---3--:R-:W-:Y:S05]  /*181a0*/  @!P2 NANOSLEEP.SYNCS 0x989680 ;  /* 0x009896800000a95d */ /* 0x008fea0003900000 */
[----:B------:R-:W3:Y:S02]  /*181b0*/  @!P2 SYNCS.PHASECHK.TRANS64 P2, [R9+URZ+0x28c30], R8 ;  /* 0x028c30080900a5a7 */ /* 0x000ee4000804007f */
[----:B---3--:R-:W-:Y:S05]  /*181c0*/  @!P2 BRA `(.L_x_5611) ;  /* 0xfffffffc00eca947 */ /* 0x008fea000383ffff */
[----:B------:R-:W-:Y:S05]  /*181d0*/  BRA `(.L_x_5610) ;  /* 0xfffffee400147947 */ /* 0x000fea000383ffff */
.L_x_5623:
[----:B--2---:R2:W3:Y:S02]  /*181e0*/  SYNCS.PHASECHK.TRANS64.TRYWAIT P2, [R21+URZ+0x28c50], R8 ;  /* 0x028c5008150075a7 */ /* 0x0044e4000804017f */
[----:B---3--:R-:W-:Y:S05]  /*181f0*/  @!P2 NANOSLEEP.SYNCS 0x989680 ;  /* 0x009896800000a95d */ /* 0x008fea0003900000 */
[----:B------:R-:W3:Y:S02]  /*18200*/  @!P2 SYNCS.PHASECHK.TRANS64 P2, [R21+URZ+0x28c50], R8 ;  /* 0x028c50081500a5a7 */ /* 0x000ee4000804007f */
[----:B---3--:R-:W-:Y:S05]  /*18210*/  @!P2 BRA `(.L_x_5623) ;  /* 0xfffffffc00f0a947 */ /* 0x008fea000383ffff */
[----:B------:R-:W-:Y:S05]  /*18220*/  BRA `(.L_x_5622) ;  /* 0xffffff0400e87947 */ /* 0x000fea000383ffff */
.L_x_5632:
[----:B---3--:R-:W-:-:S04]  /*18230*/  IMAD.U32 R6, RZ, RZ, UR25 ;  /* 0x00000019ff067e24 */ /* 0x008fc8000f8e00ff */
[----:B------:R3:W4:Y:S03]  /*18240*/  SYNCS.PHASECHK.TRANS64.TRYWAIT P3, [R6+URZ+0x28c30], R7 ;  /* 0x028c3007060075a7 */ /* 0x000726000806017f */
[----:B----4-:R-:W-:Y:S05]  /*18250*/  @!P3 NANOSLEEP.SYNCS 0x989680 ;  /* 0x009896800000b95d */ /* 0x010fea0003900000 */
[----:B------:R-:W4:Y:S02]  /*18260*/  @!P3 SYNCS.PHASECHK.TRANS64 P3, [R6+URZ+0x28c30], R7 ;  /* 0x028c30070600b5a7 */ /* 0x000f24000806007f */
[----:B----4-:R-:W-:Y:S05]  /*18270*/  @!P3 BRA `(.L_x_5632) ;  /* 0xfffffffc00ecb947 */ /* 0x010fea000383ffff */
[----:B------:R-:W-:Y:S05]  /*18280*/  BRA `(.L_x_5631) ;  /* 0xffffff0c00807947 */ /* 0x000fea000383ffff */
.L_x_5636:
[----:B---3--:R3:W4:Y:S02]  /*18290*/  SYNCS.PHASECHK.TRANS64.TRYWAIT P3, [R170+URZ+0x28c50], R7 ;  /* 0x028c5007aa0075a7 */ /* 0x008724000806017f */
[----:B----4-:R-:W-:Y:S05]  /*182a0*/  @!P3 NANOSLEEP.SYNCS 0x989680 ;  /* 0x009896800000b95d */ /* 0x010fea0003900000 */
[----:B------:R-:W4:Y:S02]  /*182b0*/  @!P3 SYNCS.PHASECHK.TRANS64 P3, [R170+URZ+0x28c50], R7 ;  /* 0x028c5007aa00b5a7 */ /* 0x000f24000806007f */
[----:B----4-:R-:W-:Y:S05]  /*182c0*/  @!P3 BRA `(.L_x_5636) ;  /* 0xfffffffc00f0b947 */ /* 0x010fea000383ffff */
[----:B------:R-:W-:Y:S05]  /*182d0*/  BRA `(.L_x_5635) ;  /* 0xffffff2400a47947 */ /* 0x000fea000383ffff */
.L_x_5642:
[----:B----4-:R-:W-:-:S04]  /*182e0*/  IMAD.U32 R5, RZ, RZ, UR26 ;  /* 0x0000001aff057e24 */ /* 0x010fc8000f8e00ff */
[----:B------:R4:W0:Y:S03]  /*182f0*/  SYNCS.PHASECHK.TRANS64.TRYWAIT P2, [R5+URZ+0x28c30], R8 ;  /* 0x028c3008050075a7 */ /* 0x000826000804017f */
[----:B0-----:R-:W-:Y:S05]  /*18300*/  @!P2 NANOSLEEP.SYNCS 0x989680 ;  /* 0x009896800000a95d */ /* 0x001fea0003900000 */
[----:B------:R-:W0:Y:S02]  /*18310*/  @!P2 SYNCS.PHASECHK.TRANS64 P2, [R5+URZ+0x28c30], R8 ;  /* 0x028c30080500a5a7 */ /* 0x000e24000804007f */
[----:B0-----:R-:W-:Y:S05]  /*18320*/  @!P2 BRA `(.L_x_5642) ;  /* 0xfffffffc00eca947 */ /* 0x001fea000383ffff */
[----:B------:R-:W-:Y:S05]  /*18330*/  BRA `(.L_x_5641) ;  /* 0xffffff2800907947 */ /* 0x000fea000383ffff */
.L_x_5654:
[----:B-1----:R1:W3:Y:S02]  /*18340*/  SYNCS.PHASECHK.TRANS64.TRYWAIT P2, [R21+URZ+0x28c50], R8 ;  /* 0x028c5008150075a7 */ /* 0x0022e4000804017f */
[----:B---3--:R-:W-:Y:S05]  /*18350*/  @!P2 NANOSLEEP.SYNCS 0x989680 ;  /* 0x009896800000a95d */ /* 0x008fea0003900000 */
[----:B------:R-:W3:Y:S02]  /*18360*/  @!P2 SYNCS.PHASECHK.TRANS64 P2, [R21+URZ+0x28c50], R8 ;  /* 0x028c50081500a5a7 */ /* 0x000ee4000804007f */
[----:B---3--:R-:W-:Y:S05]  /*18370*/  @!P2 BRA `(.L_x_5654) ;  /* 0xfffffffc00f0a947 */ /* 0x008fea000383ffff */
[----:B------:R-:W-:Y:S05]  /*18380*/  BRA `(.L_x_5653) ;  /* 0xffffff4c00587947 */ /* 0x000fea000383ffff */
.L_x_5698:
        /* <DEDUP_REMOVED lines=11> */
.L_x_5820:
[----:B------:R-:W-:Y:S05]  /*18440*/  BSYNC B0 ;  /* 0x0000000000007941 */ /* 0x000fea0003800000 */
.L_x_5819:
[----:B------:R-:W-:Y:S05]  /*18450*/  BRA `(.L_x_5821) ;  /* 0xffffffa400547947 */ /* 0x000fea000383ffff */
.L_x_5700:
[----:B------:R-:W-:Y:S01]  /*18460*/  BSSY B0, `(.L_x_5822) ;  /* 0x0000006000007945 */ /* 0x000fe20003800000 */
[----:B------:R-:W-:-:S07]  /*18470*/  IMAD.MOV.U32 R15, RZ, RZ, -0x1 ;  /* 0xffffffffff0f7424 */ /* 0x000fce00078e00ff */
[----:B012-4-:R-:W-:Y:S05]  /*18480*/  WARPSYNC.COLLECTIVE R15, `(.L_x_5823) ;  /* 0x000000000f0c7348 */ /* 0x017fea0003c00000 */
[----:B------:R-:W-:Y:S02]  /*18490*/  ELECT P6, UR62, PT ;  /* 0x00000000003e782f */ /* 0x000fe400038c0000 */
[----:B------:R-:W-:Y:S01]  /*184a0*/  MOV R14, UR62 ;  /* 0x0000003e000e7c02 */ /* 0x000fe20008000f00 */
[----:B012-4-:R-:W-:Y:S10]  /*184b0*/  ENDCOLLECTIVE ;  /* 0x000000000000791b */ /* 0x017ff40003800000 */
.L_x_5823:
[----:B------:R-:W-:Y:S05]  /*184c0*/  BSYNC B0 ;  /* 0x0000000000007941 */ /* 0x000fea0003800000 */
.L_x_5822:
[----:B------:R-:W-:Y:S05]  /*184d0*/  BRA `(.L_x_5824) ;  /* 0xffffffa400607947 */ /* 0x000fea000383ffff */
.L_x_5702:
[----:B--2---:R2:W3:Y:S02]  /*184e0*/  SYNCS.PHASECHK.TRANS64.TRYWAIT P0, [R0+URZ+0x28c40], R2 ;  /* 0x028c4002000075a7 */ /* 0x0044e4000800017f */
[----:B---3--:R-:W-:Y:S05]  /*184f0*/  @!P0 NANOSLEEP.SYNCS 0x989680 ;  /* 0x009896800000895d */ /* 0x008fea0003900000 */
[----:B------:R-:W3:Y:S02]  /*18500*/  @!P0 SYNCS.PHASECHK.TRANS64 P0, [R0+URZ+0x28c40], R2 ;  /* 0x028c4002000085a7 */ /* 0x000ee4000800007f */
[----:B---3--:R-:W-:Y:S05]  /*18510*/  @!P0 BRA `(.L_x_5702) ;  /* 0xfffffffc00f08947 */ /* 0x008fea000383ffff */
[----:B------:R-:W-:Y:S05]  /*18520*/  BRA `(.L_x_5825) ;  /* 0xffffffa400c87947 */ /* 0x000fea000383ffff */
.L_x_5706:
[----:B------:R-:W2:Y:S01]  /*18530*/  LDL.LU R11, [R1+0x2c] ;  /* 0x00002c00010b7983 */ /* 0x000ea20000300800 */
[----:B------:R-:W-:Y:S02]  /*18540*/  IMAD.MOV.U32 R5, RZ, RZ, R12 ;  /* 0x000000ffff057224 */ /* 0x000fe400078e000c */
[----:B------:R-:W-:Y:S02]  /*18550*/  IMAD.MOV.U32 R13, RZ, RZ, R3 ;  /* 0x000000ffff0d7224 */ /* 0x000fe400078e0003 */
[----:B------:R-:W-:Y:S02]  /*18560*/  IMAD.MOV.U32 R12, RZ, RZ, RZ ;  /* 0x000000ffff0c7224 */ /* 0x000fe400078e00ff */
[----:B------:R-:W-:Y:S02]  /*18570*/  IMAD.MOV.U32 R15, RZ, RZ, -0x1 ;  /* 0xffffffffff0f7424 */ /* 0x000fe400078e00ff */
        /* <DEDUP_REMOVED lines=8> */
.L_x_5826:
[----:B------:R-:W-:Y:S02]  /*18600*/  IMAD.MOV.U32 R13, RZ, RZ, R4 ;  /* 0x000000ffff0d7224 */ /* 0x000fe400078e0004 */
[----:B------:R-:W-:-:S07]  /*18610*/  IMAD.MOV.U32 R6, RZ, RZ, R14 ;  /* 0x000000ffff067224 */ /* 0x000fce00078e000e */
[----:B------:R-:W-:Y:S05]  /*18620*/  WARPSYNC.COLLECTIVE R15, `(.L_x_5827) ;  /* 0x000000000f087348 */ /* 0x000fea0003c00000 */
[----:B------:R0:W1:Y:S02]  /*18630*/  SHFL.IDX P6, R14, R13, R12, R11 ;  /* 0x0000000c0d0e7389 */ /* 0x00006400000c000b */
[----:B01----:R-:W-:Y:S01]  /*18640*/  ENDCOLLECTIVE ;  /* 0x000000000000791b */ /* 0x003fe20003800000 */
.L_x_5827:
[----:B------:R-:W-:Y:S02]  /*18650*/  IMAD.MOV.U32 R13, RZ, RZ, R3 ;  /* 0x000000ffff0d7224 */ /* 0x000fe400078e0003 */
[----:B------:R-:W-:Y:S02]  /*18660*/  IMAD.MOV.U32 R12, RZ, RZ, 0x1 ;  /* 0x00000001ff0c7424 */ /* 0x000fe400078e00ff */
[----:B------:R-:W-:-:S07]  /*18670*/  IMAD.MOV.U32 R7, RZ, RZ, R14 ;  /* 0x000000ffff077224 */ /* 0x000fce00078e000e */
[----:B------:R-:W-:Y:S05]  /*18680*/  WARPSYNC.COLLECTIVE R15, `(.L_x_5828) ;  /* 0x000000000f087348 */ /* 0x000fea0003c00000 */
[----:B------:R0:W1:Y:S02]  /*18690*/  SHFL.IDX P6, R14, R13, R12, R11 ;  /* 0x0000000c0d0e7389 */ /* 0x00006400000c000b */
[----:B01----:R-:W-:Y:S01]  /*186a0*/  ENDCOLLECTIVE ;  /* 0x000000000000791b */ /* 0x003fe20003800000 */
.L_x_5828:
        /* <DEDUP_REMOVED lines=15> */
.L_x_5829:
[----:B------:R-:W-:Y:S02]  /*187a0*/  IMAD.MOV.U32 R13, RZ, RZ, R3 ;  /* 0x000000ffff0d7224 */ /* 0x000fe400078e0003 */
[----:B------:R-:W-:Y:S02]  /*187b0*/  IMAD.MOV.U32 R12, RZ, RZ, 0x2 ;  /* 0x00000002ff0c7424 */ /* 0x000fe400078e00ff */
[----:B------:R-:W-:-:S07]  /*187c0*/  IMAD.MOV.U32 R5, RZ, RZ, R14 ;  /* 0x000000ffff057224 */ /* 0x000fce00078e000e */
[----:B------:R-:W-:Y:S05]  /*187d0*/  WARPSYNC.COLLECTIVE R15, `(.L_x_5830) ;  /* 0x000000000f087348 */ /* 0x000fea0003c00000 */
[----:B------:R0:W1:Y:S02]  /*187e0*/  SHFL.IDX P6, R14, R13, R12, R11 ;  /* 0x0000000c0d0e7389 */ /* 0x00006400000c000b */
[----:B01----:R-:W-:Y:S01]  /*187f0*/  ENDCOLLECTIVE ;  /* 0x000000000000791b */ /* 0x003fe20003800000 */
.L_x_5830:
[----:B------:R-:W-:-:S05]  /*18800*/  @!P1 LEA R5, P2, R10, R5, 0x1 ;  /* 0x000000050a059211 */ /* 0x000fca00078408ff */
[----:B------:R-:W-:-:S04]  /*18810*/  @!P1 IMAD.X R6, RZ, RZ, R6, P2 ;  /* 0x000000ffff069224 */ /* 0x000fc800010e0606 */
[----:B------:R-:W-:Y:S02]  /*18820*/  @!P1 IMAD.MOV.U32 R7, RZ, RZ, R6 ;  /* 0x000000ffff079224 */ /* 0x000fe400078e0006 */
[----:B------:R-:W-:Y:S02]  /*18830*/  @!P1 IMAD.MOV.U32 R6, RZ, RZ, R5 ;  /* 0x000000ffff069224 */ /* 0x000fe400078e0005 */
[----:B------:R-:W-:Y:S02]  /*18840*/  IMAD.MOV.U32 R13, RZ, RZ, R4 ;  /* 0x000000ffff0d7224 */ /* 0x000fe400078e0004 */
[----:B------:R-:W-:Y:S01]  /*18850*/  VIADD R5, R2, 0x20 ;  /* 0x0000002002057836 */ /* 0x000fe20000000000 */
[----:B------:R-:W-:Y:S01]  /*18860*/  @!PT LDS RZ, [RZ] ;  /* 0x00000000fffff984 */ /* 0x000fe20000000800 */
[----:B------:R-:W-:Y:S01]  /*18870*/  @!PT LDS RZ, [RZ] ;  /* 0x00000000fffff984 */ /* 0x000fe20000000800 */
[----:B------:R-:W-:Y:S01]  /*18880*/  @!PT LDS RZ, [RZ] ;  /* 0x00000000fffff984 */ /* 0x000fe20000000800 */
[----:B------:R0:W-:Y:S04]  /*18890*/  @!P1 LDGSTS.E.BYPASS.LTC128B.128 [R9+0x20c00], desc[UR40][R6.64], !P0 ;  /* 0x20c0000006099fae */ /* 0x0001e8000c101d68 */
[----:B------:R-:W-:Y:S01]  /*188a0*/  ISETP.GE.AND P1, PT, R5, R0, PT ;  /* 0x000000000500720c */ /* 0x000fe20003f26270 */
[----:B0-----:R-:W-:-:S12]  /*188b0*/  IMAD.MOV.U32 R6, RZ, RZ, R14 ;  /* 0x000000ffff067224 */ /* 0x001fd800078e000e */
[----:B------:R-:W-:Y:S05]  /*188c0*/  WARPSYNC.COLLECTIVE R15, `(.L_x_5831) ;  /* 0x000000000f087348 */ /* 0x000fea0003c00000 */
[----:B------:R0:W1:Y:S02]  /*188d0*/  SHFL.IDX P6, R14, R13, R12, R11 ;  /* 0x0000000c0d0e7389 */ /* 0x00006400000c000b */
[----:B01----:R-:W-:Y:S01]  /*188e0*/  ENDCOLLECTIVE ;  /* 0x000000000000791b */ /* 0x003fe20003800000 */
.L_x_5831:
[----:B------:R-:W-:Y:S02]  /*188f0*/  IMAD.MOV.U32 R13, RZ, RZ, R3 ;  /* 0x000000ffff0d7224 */ /* 0x000fe400078e0003 */
[----:B------:R-:W-:Y:S02]  /*18900*/  IMAD.MOV.U32 R12, RZ, RZ, 0x3 ;  /* 0x00000003ff0c7424 */ /* 0x000fe400078e00ff */
[----:B------:R-:W-:-:S07]  /*18910*/  IMAD.MOV.U32 R5, RZ, RZ, R14 ;  /* 0x000000ffff057224 */ /* 0x000fce00078e000e */
[----:B------:R-:W-:Y:S05]  /*18920*/  WARPSYNC.COLLECTIVE R15, `(.L_x_5832) ;  /* 0x000000000f087348 */ /* 0x000fea0003c00000 */
[----:B------:R0:W1:Y:S02]  /*18930*/  SHFL.IDX P6, R14, R13, R12, R11 ;  /* 0x0000000c0d0e7389 */ /* 0x00006400000c000b */
[----:B01----:R-:W-:Y:S01]  /*18940*/  ENDCOLLECTIVE ;  /* 0x000000000000791b */ /* 0x003fe20003800000 */
.L_x_5832:
[----:B------:R-:W-:-:S05]  /*18950*/  @!P1 LEA R5, P2, R10, R5, 0x1 ;  /* 0x000000050a059211 */ /* 0x000fca00078408ff */
[----:B------:R-:W-:-:S04]  /*18960*/  @!P1 IMAD.X R6, RZ, RZ, R6, P2 ;  /* 0x000000ffff069224 */ /* 0x000fc800010e0606 */
[----:B------:R-:W-:Y:S02]  /*18970*/  @!P1 IMAD.MOV.U32 R7, RZ, RZ, R6 ;  /* 0x000000ffff079224 */ /* 0x000fe400078e0006 */
[----:B------:R-:W-:Y:S02]  /*18980*/  IMAD.MOV.U32 R13, RZ, RZ, R4 ;  /* 0x000000ffff0d7224 */ /* 0x000fe400078e0004 */
[----:B------:R-:W-:-:S05]  /*18990*/  @!P1 IMAD.MOV.U32 R6, RZ, RZ, R5 ;  /* 0x000000ffff069224 */ /* 0x000fca00078e0005 */
        /* <DEDUP_REMOVED lines=8> */
.L_x_5833:
[----:B------:R-:W-:Y:S01]  /*18a20*/  IMAD.MOV.U32 R4, RZ, RZ, R14 ;  /* 0x000000ffff047224 */ /* 0x000fe200078e000e */
[----:B------:R-:W-:Y:S06]  /*18a30*/  BRA `(.L_x_5834) ;  /* 0xffffffac00207947 */ /* 0x000fec000383ffff */
.L_x_5709:
[----:B-1----:R-:W2:Y:S02]  /*18a40*/  LDL R2, [R1] ;  /* 0x0000000001027983 */ /* 0x002ea40000100800 */
[----:B--2---:R1:W2:Y:S02]  /*18a50*/  SYNCS.PHASECHK.TRANS64.TRYWAIT P0, [R2+URZ+0x28c20], R0 ;  /* 0x028c2000020075a7 */ /* 0x0042a4000800017f */
[----:B--2---:R-:W-:Y:S05]  /*18a60*/  @!P0 NANOSLEEP.SYNCS 0x989680 ;  /* 0x009896800000895d */ /* 0x004fea0003900000 */
[----:B------:R-:W2:Y:S02]  /*18a70*/  @!P0 SYNCS.PHASECHK.TRANS64 P0, [R2+URZ+0x28c20], R0 ;  /* 0x028c2000020085a7 */ /* 0x000ea4000800007f */
[----:B--2---:R-:W-:Y:S05]  /*18a80*/  @!P0 BRA `(.L_x_5709) ;  /* 0xfffffffc00ec8947 */ /* 0x004fea000383ffff */
[----:B------:R-:W-:Y:S05]  /*18a90*/  BRA `(.L_x_5835) ;  /* 0xffffffac00807947 */ /* 0x000fea000383ffff */
.L_x_5713:
[----:B-1----:R1:W2:Y:S02]  /*18aa0*/  SYNCS.PHASECHK.TRANS64.TRYWAIT P0, [R0+URZ+0x28c60], R2 ;  /* 0x028c6002000075a7 */ /* 0x0022a4000800017f */
[----:B--2---:R-:W-:Y:S05]  /*18ab0*/  @!P0 NANOSLEEP.SYNCS 0x989680 ;  /* 0x009896800000895d */ /* 0x004fea0003900000 */
[----:B------:R-:W2:Y:S02]  /*18ac0*/  @!P0 SYNCS.PHASECHK.TRANS64 P0, [R0+URZ+0x28c60], R2 ;  /* 0x028c6002000085a7 */ /* 0x000ea4000800007f */
[----:B--2---:R-:W-:Y:S05]  /*18ad0*/  @!P0 BRA `(.L_x_5713) ;  /* 0xfffffffc00f08947 */ /* 0x004fea000383ffff */
[----:B------:R-:W-:Y:S05]  /*18ae0*/  BRA `(.L_x_5836) ;  /* 0xffffffac00ac7947 */ /* 0x000fea000383ffff */
.L_x_5732:
[----:B-1----:R1:W2:Y:S02]  /*18af0*/  SYNCS.PHASECHK.TRANS64.TRYWAIT P0, [R3+URZ+0x28c40], R2 ;  /* 0x028c4002030075a7 */ /* 0x0022a4000800017f */
[----:B--2---:R-:W-:Y:S05]  /*18b00*/  @!P0 NANOSLEEP.SYNCS 0x989680 ;  /* 0x009896800000895d */ /* 0x004fea0003900000 */
[----:B------:R-:W2:Y:S02]  /*18b10*/  @!P0 SYNCS.PHASECHK.TRANS64 P0, [R3+URZ+0x28c40], R2 ;  /* 0x028c4002030085a7 */ /* 0x000ea4000800007f */
[----:B--2---:R-:W-:Y:S05]  /*18b20*/  @!P0 BRA `(.L_x_5732) ;  /* 0xfffffffc00f08947 */ /* 0x004fea000383ffff */
[----:B------:R-:W-:Y:S05]  /*18b30*/  BRA `(.L_x_5837) ;  /* 0xffffffb800b87947 */ /* 0x000fea000383ffff */
.L_x_5737:
[----:B0-----:R0:W2:Y:S02]  /*18b40*/  SYNCS.PHASECHK.TRANS64.TRYWAIT P0, [R3+URZ+0x28c60], R2 ;  /* 0x028c6002030075a7 */ /* 0x0010a4000800017f */
[----:B--2---:R-:W-:Y:S05]  /*18b50*/  @!P0 NANOSLEEP.SYNCS 0x989680 ;  /* 0x009896800000895d */ /* 0x004fea0003900000 */
[----:B------:R-:W2:Y:S02]  /*18b60*/  @!P0 SYNCS.PHASECHK.TRANS64 P0, [R3+URZ+0x28c60], R2 ;  /* 0x028c6002030085a7 */ /* 0x000ea4000800007f */
[----:B--2---:R-:W-:Y:S05]  /*18b70*/  @!P0 BRA `(.L_x_5737) ;  /* 0xfffffffc00f08947 */ /* 0x004fea000383ffff */
[----:B------:R-:W-:Y:S05]  /*18b80*/  BRA `(.L_x_5838) ;  /* 0xffffffbc003c7947 */ /* 0x000fea000383ffff */
.L_x_5752:
[----:B0-----:R0:W1:Y:S02]  /*18b90*/  SYNCS.PHASECHK.TRANS64.TRYWAIT P0, [R4+URZ+0x28c40], R2 ;  /* 0x028c4002040075a7 */ /* 0x001064000800017f */
[----:B-1----:R-:W-:Y:S05]  /*18ba0*/  @!P0 NANOSLEEP.SYNCS 0x989680 ;  /* 0x009896800000895d */ /* 0x002fea0003900000 */
[----:B------:R-:W1:Y:S02]  /*18bb0*/  @!P0 SYNCS.PHASECHK.TRANS64 P0, [R4+URZ+0x28c40], R2 ;  /* 0x028c4002040085a7 */ /* 0x000e64000800007f */
[----:B-1----:R-:W-:Y:S05]  /*18bc0*/  @!P0 BRA `(.L_x_5752) ;  /* 0xfffffffc00f08947 */ /* 0x002fea000383ffff */
[----:B------:R-:W-:Y:S05]  /*18bd0*/  BRA `(.L_x_5839) ;  /* 0xffffffc8002c7947 */ /* 0x000fea000383ffff */
.L_x_5757:
[----:B-1----:R1:W2:Y:S02]  /*18be0*/  SYNCS.PHASECHK.TRANS64.TRYWAIT P0, [R4+URZ+0x28c60], R2 ;  /* 0x028c6002040075a7 */ /* 0x0022a4000800017f */
[----:B--2---:R-:W-:Y:S05]  /*18bf0*/  @!P0 NANOSLEEP.SYNCS 0x989680 ;  /* 0x009896800000895d */ /* 0x004fea0003900000 */
[----:B------:R-:W2:Y:S02]  /*18c00*/  @!P0 SYNCS.PHASECHK.TRANS64 P0, [R4+URZ+0x28c60], R2 ;  /* 0x028c6002040085a7 */ /* 0x000ea4000800007f */
[----:B--2---:R-:W-:Y:S05]  /*18c10*/  @!P0 BRA `(.L_x_5757) ;  /* 0xfffffffc00f08947 */ /* 0x004fea000383ffff */
[----:B------:R-:W-:Y:S05]  /*18c20*/  BRA `(.L_x_5840) ;  /* 0xffffffc800ac7947 */ /* 0x000fea000383ffff */
.L_x_5772:
[----:B-1----:R1:W2:Y:S02]  /*18c30*/  SYNCS.PHASECHK.TRANS64.TRYWAIT P0, [R4+URZ+0x28c40], R2 ;  /* 0x028c4002040075a7 */ /* 0x0022a4000800017f */
[----:B--2---:R-:W-:Y:S05]  /*18c40*/  @!P0 NANOSLEEP.SYNCS 0x989680 ;  /* 0x009896800000895d */ /* 0x004fea0003900000 */
[----:B------:R-:W2:Y:S02]  /*18c50*/  @!P0 SYNCS.PHASECHK.TRANS64 P0, [R4+URZ+0x28c40], R2 ;  /* 0x028c4002040085a7 */ /* 0x000ea4000800007f */
[----:B--2---:R-:W-:Y:S05]  /*18c60*/  @!P0 BRA `(.L_x_5772) ;  /* 0xfffffffc00f08947 */ /* 0x004fea000383ffff */
[----:B------:R-:W-:Y:S05]  /*18c70*/  BRA `(.L_x_5841) ;  /* 0xffffffd400787947 */ /* 0x000fea000383ffff */
.L_x_5777:
[----:B0-----:R0:W2:Y:S02]  /*18c80*/  SYNCS.PHASECHK.TRANS64.TRYWAIT P0, [R4+URZ+0x28c60], R2 ;  /* 0x028c6002040075a7 */ /* 0x0010a4000800017f */
[----:B--2---:R-:W-:Y:S05]  /*18c90*/  @!P0 NANOSLEEP.SYNCS 0x989680 ;  /* 0x009896800000895d */ /* 0x004fea0003900000 */
[----:B------:R-:W2:Y:S02]  /*18ca0*/  @!P0 SYNCS.PHASECHK.TRANS64 P0, [R4+URZ+0x28c60], R2 ;  /* 0x028c6002040085a7 */ /* 0x000ea4000800007f */
[----:B--2---:R-:W-:Y:S05]  /*18cb0*/  @!P0 BRA `(.L_x_5777) ;  /* 0xfffffffc00f08947 */ /* 0x004fea000383ffff */
[----:B------:R-:W-:Y:S05]  /*18cc0*/  BRA `(.L_x_5842) ;  /* 0xffffffd400fc7947 */ /* 0x000fea000383ffff */
.L_x_5793:
[----:B------:R-:W-:Y:S01]  /*18cd0*/  BSSY B0, `(.L_x_5843) ;  /* 0x0000008000007945 */ /* 0x000fe20003800000 */
[----:B------:R-:W-:Y:S02]  /*18ce0*/  IMAD.MOV.U32 R13, RZ, RZ, R16 ;  /* 0x000000ffff0d7224 */ /* 0x000fe400078e0010 */
[----:B------:R-:W-:Y:S02]  /*18cf0*/  IMAD.MOV.U32 R12, RZ, RZ, RZ ;  /* 0x000000ffff0c7224 */ /* 0x000fe400078e00ff */
[----:B------:R-:W-:Y:S02]  /*18d00*/  IMAD.MOV.U32 R11, RZ, RZ, 0x1f ;  /* 0x0000001fff0b7424 */ /* 0x000fe400078e00ff */
[----:B------:R-:W-:-:S07]  /*18d10*/  IMAD.MOV.U32 R15, RZ, RZ, -0x1 ;  /* 0xffffffffff0f7424 */ /* 0x000fce00078e00ff */
[----:B01---5:R-:W-:Y:S05]  /*18d20*/  WARPSYNC.COLLECTIVE R15, `(.L_x_5844) ;  /* 0x000000000f087348 */ /* 0x023fea0003c00000 */
[----:B------:R2:W3:Y:S02]  /*18d30*/  SHFL.IDX P6, R14, R13, R12, R11 ;  /* 0x0000000c0d0e7389 */ /* 0x0004e400000c000b */
[----:B0123-5:R-:W-:Y:S01]  /*18d40*/  ENDCOLLECTIVE ;  /* 0x000000000000791b */ /* 0x02ffe20003800000 */
.L_x_5844:
[----:B------:R-:W-:Y:S05]  /*18d50*/  BSYNC B0 ;  /* 0x0000000000007941 */ /* 0x000fea0003800000 */
.L_x_5843:
        /* <DEDUP_REMOVED lines=9> */
.L_x_5845:
        /* <DEDUP_REMOVED lines=18> */
.L_x_5846:
[----:B------:R-:W-:Y:S01]  /*18f10*/  IMAD.MOV.U32 R12, RZ, RZ, 0x2 ;  /* 0x00000002ff0c7424 */ /* 0x000fe200078e00ff */
[----:B------:R-:W-:-:S05]  /*18f20*/  SEL R5, R14, RZ, P1 ;  /* 0x000000ff0e057207 */ /* 0x000fca0000800000 */
[----:B------:R-:W-:-:S04]  /*18f30*/  IMAD.IADD R3, R2, 0x1, R5 ;  /* 0x0000000102037824 */ /* 0x000fc800078e0205 */
[----:B------:R-:W-:-:S07]  /*18f40*/  IMAD.MOV.U32 R13, RZ, RZ, R3 ;  /* 0x000000ffff0d7224 */ /* 0x000fce00078e0003 */
[----:B------:R-:W-:Y:S05]  /*18f50*/  WARPSYNC.COLLECTIVE R15, `(.L_x_5847) ;  /* 0x000000000f087348 */ /* 0x000fea0003c00000 */
[----:B------:R0:W1:Y:S02]  /*18f60*/  SHFL.UP P6, R14, R13, R12, R11 ;  /* 0x0400000c0d0e7389 */ /* 0x00006400000c000b */
[----:B01----:R-:W-:Y:S01]  /*18f70*/  ENDCOLLECTIVE ;  /* 0x000000000000791b */ /* 0x003fe20003800000 */
.L_x_5847:
[----:B------:R-:W-:Y:S01]  /*18f80*/  IMAD.MOV.U32 R12, RZ, RZ, 0x4 ;  /* 0x00000004ff0c7424 */ /* 0x000fe200078e00ff */
[----:B------:R-:W-:-:S05]  /*18f90*/  SEL R14, R14, RZ, P2 ;  /* 0x000000ff0e0e7207 */ /* 0x000fca0001000000 */
[----:B------:R-:W-:-:S04]  /*18fa0*/  IMAD.IADD R3, R3, 0x1, R14 ;  /* 0x0000000103037824 */ /* 0x000fc800078e020e */
[----:B------:R-:W-:-:S07]  /*18fb0*/  IMAD.MOV.U32 R13, RZ, RZ, R3 ;  /* 0x000000ffff0d7224 */ /* 0x000fce00078e0003 */
[----:B------:R-:W-:Y:S05]  /*18fc0*/  WARPSYNC.COLLECTIVE R15, `(.L_x_5848) ;  /* 0x000000000f087348 */ /* 0x000fea0003c00000 */
[----:B------:R0:W1:Y:S02]  /*18fd0*/  SHFL.UP P6, R14, R13, R12, R11 ;  /* 0x0400000c0d0e7389 */ /* 0x00006400000c000b */
[----:B01----:R-:W-:Y:S01]  /*18fe0*/  ENDCOLLECTIVE ;  /* 0x000000000000791b */ /* 0x003fe20003800000 */
.L_x_5848:
[----:B------:R-:W-:Y:S01]  /*18ff0*/  IMAD.MOV.U32 R12, RZ, RZ, 0x8 ;  /* 0x00000008ff0c7424 */ /* 0x000fe200078e00ff */
[----:B------:R-:W-:-:S05]  /*19000*/  SEL R14, R14, RZ, P3 ;  /* 0x000000ff0e0e7207 */ /* 0x000fca0001800000 */
[----:B------:R-:W-:-:S04]  /*19010*/  IMAD.IADD R3, R3, 0x1, R14 ;  /* 0x0000000103037824 */ /* 0x000fc800078e020e */
[----:B------:R-:W-:-:S07]  /*19020*/  IMAD.MOV.U32 R13, RZ, RZ, R3 ;  /* 0x000000ffff0d7224 */ /* 0x000fce00078e0003 */
[----:B------:R-:W-:Y:S05]  /*19030*/  WARPSYNC.COLLECTIVE R15, `(.L_x_5849) ;  /* 0x000000000f087348 */ /* 0x000fea0003c00000 */
[----:B------:R0:W1:Y:S02]  /*19040*/  SHFL.UP P6, R14, R13, R12, R11 ;  /* 0x0400000c0d0e7389 */ /* 0x00006400000c000b */
[----:B01----:R-:W-:Y:S01]  /*19050*/  ENDCOLLECTIVE ;  /* 0x000000000000791b */ /* 0x003fe20003800000 */
.L_x_5849:
[----:B------:R-:W-:Y:S01]  /*19060*/  IMAD.MOV.U32 R12, RZ, RZ, 0x10 ;  /* 0x00000010ff0c7424 */ /* 0x000fe200078e00ff */
[----:B------:R-:W-:-:S05]  /*19070*/  SEL R14, R14, RZ, P4 ;  /* 0x000000ff0e0e7207 */ /* 0x000fca0002000000 */
[----:B------:R-:W-:-:S04]  /*19080*/  IMAD.IADD R3, R3, 0x1, R14 ;  /* 0x0000000103037824 */ /* 0x000fc800078e020e */
[----:B------:R-:W-:-:S07]  /*19090*/  IMAD.MOV.U32 R13, RZ, RZ, R3 ;  /* 0x000000ffff0d7224 */ /* 0x000fce00078e0003 */
[----:B------:R-:W-:Y:S05]  /*190a0*/  WARPSYNC.COLLECTIVE R15, `(.L_x_5850) ;  /* 0x000000000f087348 */ /* 0x000fea0003c00000 */
[----:B------:R0:W1:Y:S02]  /*190b0*/  SHFL.UP P6, R14, R13, R12, R11 ;  /* 0x0400000c0d0e7389 */ /* 0x00006400000c000b */
[----:B01----:R-:W-:Y:S01]  /*190c0*/  ENDCOLLECTIVE ;  /* 0x000000000000791b */ /* 0x003fe20003800000 */
.L_x_5850:
        /* <DEDUP_REMOVED lines=8> */
.L_x_5851:
[----:B------:R-:W-:Y:S05]  /*19150*/  BRA `(.L_x_5852) ;  /* 0xffffffe000507947 */ /* 0x000fea000383ffff */
.L_x_5798:
[----:B------:R-:W-:Y:S01]  /*19160*/  BSSY B0, `(.L_x_5853) ;  /* 0x0000008000007945 */ /* 0x000fe20003800000 */
[----:B-----5:R-:W-:Y:S02]  /*19170*/  IMAD.MOV.U32 R13, RZ, RZ, R2 ;  /* 0x000000ffff0d7224 */ /* 0x020fe400078e0002 */
[----:B------:R-:W-:Y:S02]  /*19180*/  IMAD.MOV.U32 R12, RZ, RZ, 0x1 ;  /* 0x00000001ff0c7424 */ /* 0x000fe400078e00ff */
[----:B------:R-:W-:Y:S02]  /*19190*/  IMAD.MOV.U32 R11, RZ, RZ, RZ ;  /* 0x000000ffff0b7224 */ /* 0x000fe400078e00ff */
[----:B------:R-:W-:-:S07]  /*191a0*/  IMAD.MOV.U32 R15, RZ, RZ, -0x1 ;  /* 0xffffffffff0f7424 */ /* 0x000fce00078e00ff */
[----:B012---:R-:W-:Y:S05]  /*191b0*/  WARPSYNC.COLLECTIVE R15, `(.L_x_5854) ;  /* 0x000000000f087348 */ /* 0x007fea0003c00000 */
[----:B------:R3:W4:Y:S02]  /*191c0*/  SHFL.UP P6, R14, R13, R12, R11 ;  /* 0x0400000c0d0e7389 */ /* 0x00072400000c000b */
[----:B01234-:R-:W-:Y:S01]  /*191d0*/  ENDCOLLECTIVE ;  /* 0x000000000000791b */ /* 0x01ffe20003800000 */
.L_x_5854:
[----:B------:R-:W-:Y:S05]  /*191e0*/  BSYNC B0 ;  /* 0x0000000000007941 */ /* 0x000fea0003800000 */
.L_x_5853:
[----:B------:R-:W-:Y:S01]  /*191f0*/  SEL R13, R14, RZ, P1 ;  /* 0x000000ff0e0d7207 */ /* 0x000fe20000800000 */
[----:B------:R-:W-:Y:S02]  /*19200*/  IMAD.MOV.U32 R12, RZ, RZ, 0x2 ;  /* 0x00000002ff0c7424 */ /* 0x000fe400078e00ff */
[----:B------:R-:W-:Y:S02]  /*19210*/  IMAD.MOV.U32 R11, RZ, RZ, RZ ;  /* 0x000000ffff0b7224 */ /* 0x000fe400078e00ff */
[----:B------:R-:W-:Y:S02]  /*19220*/  IMAD.IADD R13, R2, 0x1, R13 ;  /* 0x00000001020d7824 */ /* 0x000fe400078e020d */
[----:B------:R-:W-:-:S07]  /*19230*/  IMAD.MOV.U32 R15, RZ, RZ, -0x1 ;  /* 0xffffffffff0f7424 */ /* 0x000fce00078e00ff */
[----:B------:R-:W-:Y:S05]  /*19240*/  WARPSYNC.COLLECTIVE R15, `(.L_x_5855) ;  /* 0x000000000f087348 */ /* 0x000fea0003c00000 */
[----:B------:R0:W1:Y:S02]  /*19250*/  SHFL.UP P6, R14, R13, R12, R11 ;  /* 0x0400000c0d0e7389 */ /* 0x00006400000c000b */
[----:B01----:R-:W-:Y:S01]  /*19260*/  ENDCOLLECTIVE ;  /* 0x000000000000791b */ /* 0x003fe20003800000 */
.L_x_5855:
[----:B------:R-:W-:Y:S01]  /*19270*/  IMAD.MOV.U32 R12, RZ, RZ, 0x4 ;  /* 0x00000004ff0c7424 */ /* 0x000fe200078e00ff */
[----:B------:R-:W-:-:S05]  /*19280*/  SEL R4, R14, RZ, P2 ;  /* 0x000000ff0e047207 */ /* 0x000fca0001000000 */
[----:B------:R-:W-:-:S04]  /*19290*/  IMAD.IADD R4, R13, 0x1, R4 ;  /* 0x000000010d047824 */ /* 0x000fc800078e0204 */
[----:B------:R-:W-:-:S07]  /*192a0*/  IMAD.MOV.U32 R13, RZ, RZ, R4 ;  /* 0x000000ffff0d7224 */ /* 0x000fce00078e0004 */
[----:B------:R-:W-:Y:S05]  /*192b0*/  WARPSYNC.COLLECTIVE R15, `(.L_x_5856) ;  /* 0x000000000f087348 */ /* 0x000fea0003c00000 */
[----:B------:R0:W1:Y:S02]  /*192c0*/  SHFL.UP P6, R14, R13, R12, R11 ;  /* 0x0400000c0d0e7389 */ /* 0x00006400000c000b */
[----:B01----:R-:W-:Y:S01]  /*192d0*/  ENDCOLLECTIVE ;  /* 0x000000000000791b */ /* 0x003fe20003800000 */
.L_x_5856:
[----:B------:R-:W-:Y:S01]  /*192e0*/  IMAD.MOV.U32 R12, RZ, RZ, 0x8 ;  /* 0x00000008ff0c7424 */ /* 0x000fe200078e00ff */
[----:B------:R-:W-:-:S05]  /*192f0*/  SEL R5, R14, RZ, P3 ;  /* 0x000000ff0e057207 */ /* 0x000fca0001800000 */
[----:B------:R-:W-:-:S04]  /*19300*/  IMAD.IADD R5, R4, 0x1, R5 ;  /* 0x0000000104057824 */ /* 0x000fc800078e0205 */
[----:B------:R-:W-:-:S07]  /*19310*/  IMAD.MOV.U32 R13, RZ, RZ, R5 ;  /* 0x000000ffff0d7224 */ /* 0x000fce00078e0005 */
[----:B------:R-:W-:Y:S05]  /*19320*/  WARPSYNC.COLLECTIVE R15, `(.L_x_5857) ;  /* 0x000000000f087348 */ /* 0x000fea0003c00000 */
[----:B------:R0:W1:Y:S02]  /*19330*/  SHFL.UP P6, R14, R13, R12, R11 ;  /* 0x0400000c0d0e7389 */ /* 0x00006400000c000b */
[----:B01----:R-:W-:Y:S01]  /*19340*/  ENDCOLLECTIVE ;  /* 0x000000000000791b */ /* 0x003fe20003800000 */
.L_x_5857:
[----:B------:R-:W-:Y:S01]  /*19350*/  IMAD.MOV.U32 R12, RZ, RZ, 0x10 ;  /* 0x00000010ff0c7424 */ /* 0x000fe200078e00ff */
[----:B------:R-:W-:-:S05]  /*19360*/  SEL R6, R14, RZ, P4 ;  /* 0x000000ff0e067207 */ /* 0x000fca0002000000 */
[----:B------:R-:W-:-:S04]  /*19370*/  IMAD.IADD R6, R5, 0x1, R6 ;  /* 0x0000000105067824 */ /* 0x000fc800078e0206 */
[----:B------:R-:W-:-:S07]  /*19380*/  IMAD.MOV.U32 R13, RZ, RZ, R6 ;  /* 0x000000ffff0d7224 */ /* 0x000fce00078e0006 */
[----:B------:R-:W-:Y:S05]  /*19390*/  WARPSYNC.COLLECTIVE R15, `(.L_x_5858) ;  /* 0x000000000f087348 */ /* 0x000fea0003c00000 */
[----:B------:R0:W1:Y:S02]  /*193a0*/  SHFL.UP P6, R14, R13, R12, R11 ;  /* 0x0400000c0d0e7389 */ /* 0x00006400000c000b */
[----:B01----:R-:W-:Y:S01]  /*193b0*/  ENDCOLLECTIVE ;  /* 0x000000000000791b */ /* 0x003fe20003800000 */
.L_x_5858:
        /* <DEDUP_REMOVED lines=8> */
.L_x_5859:
[----:B------:R-:W-:Y:S05]  /*19440*/  BRA `(.L_x_5860) ;  /* 0xffffffe000307947 */ /* 0x000fea000383ffff */
.L_x_5800:
[----:B------:R-:W-:Y:S01]  /*19450*/  BSSY B0, `(.L_x_5861) ;  /* 0x0000006000007945 */ /* 0x000fe20003800000 */
[----:B------:R-:W-:Y:S01]  /*19460*/  PLOP3.LUT P6, PT, P6, PT, PT, 0x8, 0x0 ;  /* 0x000000000000781c */ /* 0x000fe200037ce170 */
[----:B------:R-:W-:-:S12]  /*19470*/  IMAD.MOV.U32 R15, RZ, RZ, -0x1 ;  /* 0xffffffffff0f7424 */ /* 0x000fd800078e00ff */
[----:B01---5:R-:W-:Y:S05]  /*19480*/  WARPSYNC.COLLECTIVE R15, `(.L_x_5862) ;  /* 0x000000000f087348 */ /* 0x023fea0003c00000 */
[----:B------:R-:W-:Y:S01]  /*19490*/  VOTE.ANY R14, PT, P6 ;  /* 0x00000000000e7806 */ /* 0x000fe200030e0100 */
[----:B01---5:R-:W-:Y:S06]  /*194a0*/  ENDCOLLECTIVE ;  /* 0x000000000000791b */ /* 0x023fec0003800000 */
.L_x_5862:
[----:B------:R-:W-:Y:S05]  /*194b0*/  BSYNC B0 ;  /* 0x0000000000007941 */ /* 0x000fea0003800000 */
.L_x_5861:
        /* <DEDUP_REMOVED lines=9> */
.L_x_5863:
[----:B------:R-:W-:Y:S01]  /*19550*/  IMAD.MOV.U32 R17, RZ, RZ, R14 ;  /* 0x000000ffff117224 */ /* 0x000fe200078e000e */
[----:B------:R-:W-:Y:S06]  /*19560*/  BRA `(.L_x_5864) ;  /* 0xffffffe000207947 */ /* 0x000fec000383ffff */
.L_x_5802:
[----:B------:R-:W-:Y:S01]  /*19570*/  BSSY B0, `(.L_x_5865) ;  /* 0x0000007000007945 */ /* 0x000fe20003800000 */
[----:B------:R-:W-:Y:S02]  /*19580*/  IMAD.MOV.U32 R13, RZ, RZ, R3 ;  /* 0x000000ffff0d7224 */ /* 0x000fe400078e0003 */
[----:B------:R-:W-:Y:S02]  /*19590*/  IMAD.MOV.U32 R11, RZ, RZ, 0x1f ;  /* 0x0000001fff0b7424 */ /* 0x000fe400078e00ff */
[----:B------:R-:W-:-:S07]  /*195a0*/  IMAD.MOV.U32 R15, RZ, RZ, -0x1 ;  /* 0xffffffffff0f7424 */ /* 0x000fce00078e00ff */
[----:B012--5:R-:W-:Y:S05]  /*195b0*/  WARPSYNC.COLLECTIVE R15, `(.L_x_5866) ;  /* 0x000000000f087348 */ /* 0x027fea0003c00000 */
[----:B------:R3:W4:Y:S02]  /*195c0*/  SHFL.IDX P6, R14, R13, R12, R11 ;  /* 0x0000000c0d0e7389 */ /* 0x00072400000c000b */
[----:B012345:R-:W-:Y:S01]  /*195d0*/  ENDCOLLECTIVE ;  /* 0x000000000000791b */ /* 0x03ffe20003800000 */
.L_x_5866:
[----:B------:R-:W-:Y:S05]  /*195e0*/  BSYNC B0 ;  /* 0x0000000000007941 */ /* 0x000fea0003800000 */
.L_x_5865:
[----:B------:R-:W-:Y:S01]  /*195f0*/  IMAD.MOV.U32 R5, RZ, RZ, R14 ;  /* 0x000000ffff057224 */ /* 0x000fe200078e000e */
[----:B------:R-:W-:Y:S06]  /*19600*/  BRA `(.L_x_5801) ;  /* 0xffffffe000147947 */ /* 0x000fec000383ffff */
.L_x_5806:
[----:B0-----:R0:W1:Y:S02]  /*19610*/  SYNCS.PHASECHK.TRANS64.TRYWAIT P0, [R0+URZ+0x28c20], R3 ;  /* 0x028c2003000075a7 */ /* 0x001064000800017f */
[----:B-1----:R-:W-:Y:S05]  /*19620*/  @!P0 NANOSLEEP.SYNCS 0x989680 ;  /* 0x009896800000895d */ /* 0x002fea0003900000 */
[----:B------:R-:W1:Y:S02]  /*19630*/  @!P0 SYNCS.PHASECHK.TRANS64 P0, [R0+URZ+0x28c20], R3 ;  /* 0x028c2003000085a7 */ /* 0x000e64000800007f */
[----:B-1----:R-:W-:Y:S05]  /*19640*/  @!P0 BRA `(.L_x_5806) ;  /* 0xfffffffc00f08947 */ /* 0x002fea000383ffff */
[----:B------:R-:W-:Y:S05]  /*19650*/  BRA `(.L_x_5867) ;  /* 0xffffffe400947947 */ /* 0x000fea000383ffff */
.L_x_5807:
        /* <DEDUP_REMOVED lines=11> */
.L_x_5869:
[----:B------:R-:W-:Y:S05]  /*19710*/  BSYNC B0 ;  /* 0x0000000000007941 */ /* 0x000fea0003800000 */
.L_x_5868:
[----:B------:R-:W-:Y:S05]  /*19720*/  BRA `(.L_x_5870) ;  /* 0xffffffe4007c7947 */ /* 0x000fea000383ffff */
.L_x_5810:
[----:B------:R-:W-:Y:S01]  /*19730*/  BSSY B1, `(.L_x_5871) ;  /* 0x0000006000017945 */ /* 0x000fe20003800000 */
[----:B------:R-:W-:-:S07]  /*19740*/  IMAD.MOV.U32 R15, RZ, RZ, -0x1 ;  /* 0xffffffffff0f7424 */ /* 0x000fce00078e00ff */
[----:B01---5:R-:W-:Y:S05]  /*19750*/  WARPSYNC.COLLECTIVE R15, `(.L_x_5872) ;  /* 0x000000000f0c7348 */ /* 0x023fea0003c00000 */
[----:B------:R-:W-:Y:S02]  /*19760*/  ELECT P6, UR62, PT ;  /* 0x00000000003e782f */ /* 0x000fe400038c0000 */
[----:B------:R-:W-:Y:S01]  /*19770*/  MOV R14, UR62 ;  /* 0x0000003e000e7c02 */ /* 0x000fe20008000f00 */
[----:B01---5:R-:W-:Y:S10]  /*19780*/  ENDCOLLECTIVE ;  /* 0x000000000000791b */ /* 0x023ff40003800000 */
.L_x_5872:
[----:B------:R-:W-:Y:S05]  /*19790*/  BSYNC B1 ;  /* 0x0000000000017941 */ /* 0x000fea0003800000 */
.L_x_5871:
[----:B------:R-:W-:Y:S05]  /*197a0*/  BRA `(.L_x_5873) ;  /* 0xffffffe400747947 */ /* 0x000fea000383ffff */
.L_x_5812:
[----:B0-----:R0:W1:Y:S02]  /*197b0*/  SYNCS.PHASECHK.TRANS64.TRYWAIT P0, [R6+URZ], R5 ;  /* 0x00000005060075a7 */ /* 0x001064000800017f */
[----:B-1----:R-:W-:Y:S05]  /*197c0*/  @!P0 NANOSLEEP.SYNCS 0x989680 ;  /* 0x009896800000895d */ /* 0x002fea0003900000 */
[----:B------:R-:W1:Y:S02]  /*197d0*/  @!P0 SYNCS.PHASECHK.TRANS64 P0, [R6+URZ], R5 ;  /* 0x00000005060085a7 */ /* 0x000e64000800007f */
[----:B-1----:R-:W-:Y:S05]  /*197e0*/  @!P0 BRA `(.L_x_5812) ;  /* 0xfffffffc00f08947 */ /* 0x002fea000383ffff */
[----:B------:R-:W-:Y:S05]  /*197f0*/  BRA `(.L_x_5874) ;  /* 0xffffffe400b07947 */ /* 0x000fea000383ffff */
.L_x_5813:
[----:B-1----:R1:W2:Y:S02]  /*19800*/  SYNCS.PHASECHK.TRANS64.TRYWAIT P0, [R7+URZ], R2 ;  /* 0x00000002070075a7 */ /* 0x0022a4000800017f */
[----:B--2---:R-:W-:Y:S05]  /*19810*/  @!P0 NANOSLEEP.SYNCS 0x989680 ;  /* 0x009896800000895d */ /* 0x004fea0003900000 */
[----:B------:R-:W2:Y:S02]  /*19820*/  @!P0 SYNCS.PHASECHK.TRANS64 P0, [R7+URZ], R2 ;  /* 0x00000002070085a7 */ /* 0x000ea4000800007f */
[----:B--2---:R-:W-:Y:S05]  /*19830*/  @!P0 BRA `(.L_x_5813) ;  /* 0xfffffffc00f08947 */ /* 0x004fea000383ffff */
[----:B------:R-:W-:Y:S05]  /*19840*/  BRA `(.L_x_5875) ;  /* 0xffffffe400a47947 */ /* 0x000fea000383ffff */
.L_x_5815:
[----:B--2---:R2:W3:Y:S02]  /*19850*/  SYNCS.PHASECHK.TRANS64.TRYWAIT P0, [R4+URZ], R5 ;  /* 0x00000005040075a7 */ /* 0x0044e4000800017f */
[----:B---3--:R-:W-:Y:S05]  /*19860*/  @!P0 NANOSLEEP.SYNCS 0x989680 ;  /* 0x009896800000895d */ /* 0x008fea0003900000 */
[----:B------:R-:W3:Y:S02]  /*19870*/  @!P0 SYNCS.PHASECHK.TRANS64 P0, [R4+URZ], R5 ;  /* 0x00000005040085a7 */ /* 0x000ee4000800007f */
[----:B---3--:R-:W-:Y:S05]  /*19880*/  @!P0 BRA `(.L_x_5815) ;  /* 0xfffffffc00f08947 */ /* 0x008fea000383ffff */
[----:B------:R-:W-:Y:S05]  /*19890*/  BRA `(.L_x_5876) ;  /* 0xffffffe400ac7947 */ /* 0x000fea000383ffff */
.L_x_5877:
        /* <DEDUP_REMOVED lines=14> */
.L_x_15293:


//--------------------- .text._ZN7cutlass13device_kernelIN5flash11enable_sm90INS1_16FlashAttnFwdSm90INS1_25CollectiveMainloopFwdSm90ILi2EN4cute5tupleIJNS5_1CILi1EEES8_S8_EEENS6_IJNS7_ILi64EEESA_SA_EEELi512ENS_6half_tEfNS_4arch4Sm90ELb0ELb1ELb1ELb1ELb0ELb1ELb0ELb0ELb0ELb1ELb0ELb0EEENS1_21CollectiveEpilogueFwdINS6_IJSA_NS7_ILi512EEESA_EEES9_SC_SE_Li256ELb1ELb1ELb0ELb0EEENS1_36VarlenDynamicPersistentTileSchedulerILi64ELi64ELi256ELi128ELb0ELb1ELb1ELb1ELb0ELb1EEEEEEEEEvNT_6ParamsE --------------------------
	.section	.text._ZN7cutlass13device_kernelIN5flash11enable_sm90INS1_16FlashAttnFwdSm90INS1_25CollectiveMainloopFwdSm90ILi2EN4cute5tupleIJNS5_1CILi1EEES8_S8_EEENS6_IJNS7_ILi64EEESA_SA_EEELi512ENS_6half_tEfNS_4arch4Sm90ELb0ELb1ELb1ELb1ELb0ELb1ELb0ELb0ELb0ELb1ELb0ELb0EEENS1_21CollectiveEpilogueFwdINS6_IJSA_NS7_ILi512EEESA_EEES9_SC_SE_Li256ELb1ELb1ELb0ELb0EEENS1_36VarlenDynamicPersistentTileSchedulerILi64ELi64ELi256ELi128ELb0ELb1ELb1ELb1ELb0ELb1EEEEEEEEEvNT_6ParamsE,"ax",@progbits
	.align	128
.text._ZN7cutlass13device_kernelIN5flash11enable_sm90INS1_16FlashAttnFwdSm90INS1_25CollectiveMainloopFwdSm90ILi2EN4cute5tupleIJNS5_1CILi1EEES8_S8_EEENS6_IJNS7_ILi64EEESA_SA_EEELi512ENS_6half_tEfNS_4arch4Sm90ELb0ELb1ELb1ELb1ELb0ELb1ELb0ELb0ELb0ELb1ELb0ELb0EEENS1_21CollectiveEpilogueFwdINS6_IJSA_NS7_ILi512EEESA_EEES9_SC_SE_Li256ELb1ELb1ELb0ELb0EEENS1_36VarlenDynamicPersistentTileSchedulerILi64ELi64ELi256ELi128ELb0ELb1ELb1ELb1ELb0ELb1EEEEEEEEEvNT_6ParamsE:
        .type           _ZN7cutlass13device_kernelIN5flash11enable_sm90INS1_16FlashAttnFwdSm90INS1_25CollectiveMainloopFwdSm90ILi2EN4cute5tupleIJNS5_1CILi1EEES8_S8_EEENS6_IJNS7_ILi64EEESA_SA_EEELi512ENS_6half_tEfNS_4arch4Sm90ELb0ELb1ELb1ELb1ELb0ELb1ELb0ELb0ELb0ELb1ELb0ELb0EEENS1_21CollectiveEpilogueFwdINS6_IJSA_NS7_ILi512EEESA_EEES9_SC_SE_Li256ELb1ELb1ELb0ELb0EEENS1_36VarlenDynamicPersistentTileSchedulerILi64ELi64ELi256ELi128ELb0ELb1ELb1ELb1ELb0ELb1EEEEEEEEEvNT_6ParamsE,@function
        .size           _ZN7cutlass13device_kernelIN5flash11enable_sm90INS1_16FlashAttnFwdSm90INS1_25CollectiveMainloopFwdSm90ILi2EN4cute5tupleIJNS5_1CILi1EEES8_S8_EEENS6_IJNS7_ILi64EEESA_SA_EEELi512ENS_6half_tEfNS_4arch4Sm90ELb0ELb1ELb1ELb1ELb0ELb1ELb0ELb0ELb0ELb1ELb0ELb0EEENS1_21CollectiveEpilogueFwdINS6_IJSA_NS7_ILi512EEESA_EEES9_SC_SE_Li256ELb1ELb1ELb0ELb0EEENS1_36VarlenDynamicPersistentTileSchedulerILi64ELi64ELi256ELi128ELb0ELb1ELb1ELb1ELb0ELb1EEEEEEEEEvNT_6ParamsE,(.L_x_15294 - _ZN7cutlass13device_kernelIN5flash11enable_sm90INS1_16FlashAttnFwdSm90INS1_25CollectiveMainloopFwdSm90ILi2EN4cute5tupleIJNS5_1CILi1EEES8_S8_EEENS6_IJNS7_ILi64EEESA_SA_EEELi512ENS_6half_tEfNS_4arch4Sm90ELb0ELb1ELb1ELb1ELb0ELb1ELb0ELb0ELb0ELb1ELb0ELb0EEENS1_21CollectiveEpilogueFwdINS6_IJSA_NS7_ILi512EEESA_EEES9_SC_SE_Li256ELb1ELb1ELb0ELb0EEENS1_36VarlenDynamicPersistentTileSchedulerILi64ELi64ELi256ELi128ELb0ELb1ELb1ELb1ELb0ELb1EEEEEEEEEvNT_6ParamsE)
        .other          _ZN7cutlass13device_kernelIN5flash11enable_sm90INS1_16FlashAttnFwdSm90INS1_25CollectiveMainloopFwdSm90ILi2EN4cute5tupleIJNS5_1CILi1EEES8_S8_EEENS6_IJNS7_ILi64EEESA_SA_EEELi512ENS_6half_tEfNS_4arch4Sm90ELb0ELb1ELb1ELb1ELb0ELb1ELb0ELb0ELb0ELb1ELb0ELb0EEENS1_21CollectiveEpilogueFwdINS6_IJSA_NS7_ILi512EEESA_EEES9_SC_SE_Li256ELb1ELb1ELb0ELb0EEENS1_36VarlenDynamicPersistentTileSchedulerILi64ELi64ELi256ELi128ELb0ELb1ELb1ELb1ELb0ELb1EEEEEEEEEvNT_6ParamsE,@"STO_CUDA_ENTRY STV_DEFAULT"
_ZN7cutlass13device_kernelIN5flash11enable_sm90INS1_16FlashAttnFwdSm90INS1_25CollectiveMainloopFwdSm90ILi2EN4cute5tupleIJNS5_1CILi1EEES8_S8_EEENS6_IJNS7_ILi64EEESA_SA_EEELi512ENS_6half_tEfNS_4arch4Sm90ELb0ELb1ELb1ELb1ELb0ELb1ELb0ELb0ELb0ELb1ELb0ELb0EEENS1_21CollectiveEpilogueFwdINS6_IJSA_NS7_ILi512EEESA_EEES9_SC_SE_Li256ELb1ELb1ELb0ELb0EEENS1_36VarlenDynamicPersistentTileSchedulerILi64ELi64ELi256ELi128ELb0ELb1ELb1ELb1ELb0ELb1EEEEEEEEEvNT_6ParamsE:
        /* <DEDUP_REMOVED lines=24> */
.L_x_5879:
[----:B------:R-:W-:Y:S05]  /*0180*/  BSYNC B0 ;  /* 0x0000000000007941 */ /* 0x000fea0003800000 */
.L_x_5878:
        /* <DEDUP_REMOVED lines=37> */
.L_x_5880:
        /* <DEDUP_REMOVED lines=22> */
.L_x_5881:
        /* <DEDUP_REMOVED lines=18> */
.L_x_5882:
        /* <DEDUP_REMOVED lines=22> */
.L_x_5883:
        /* <DEDUP_REMOVED lines=22> */
.L_x_5884:
[----:B------:R-:W-:Y:S01]  /*0920*/  PLOP3.LUT P0, PT, PT, PT, UP0, 0x80, 0x0 ;  /* 0x000000000000781c */ /* 0x000fe20003f0f008 */
[----:B------:R-:W-:Y:S01]  /*0930*/  UMOV UR36, 0x1 ;  /* 0x0000000100247882 */ /* 0x000fe20000000000 */
[----:B------:R-:W-:Y:S01]  /*0940*/  NOP ;  /* 0x0000000000007918 */ /* 0x000fe20000000000 */
[----:B------:R-:W-:Y:S01]  /*0950*/  USEL UR36, UR36, 0x2, !UP0 ;  /* 0x0000000224247887 */ /* 0x000fe2000c000000 */
[----:B------:R-:W-:Y:S01]  /*0960*/  BSSY B9, `(.L_x_5885) ;  /* 0x0001fab000097945 */ /* 0x000fe20003800000 */
[----:B------:R-:W-:Y:S01]  /*0970*/  ULDC.64 UR42, c[0x0][0x208] ;  /* 0x00008200002a7ab9 */ /* 0x000fe20000000a00 */
[----:B012-4-:R-:W-:Y:S07]  /*0980*/  BAR.SYNC.DEFER_BLOCKING 0x0 ;  /* 0x0000000000007b1d */ /* 0x017fee0000010000 */
[----:B------:R-:W-:Y:S05]  /*0990*/  @!P0 BRA `(.L_x_5886) ;  /* 0x0000016400e48947 */ /* 0x000fea0003800000 */
.L_x_5887:
[----:B------:R-:W-:-:S08]  /*09a0*/  NOP ;  /* 0x0000000000007918 */ /* 0x000fd00000000000 */
[----:B------:R-:W0:Y:S02]  /*09b0*/  USETMAXREG.TRY_ALLOC.CTAPOOL UP0, 0xf0 ;  /* 0x000000f0000079c8 */ /* 0x000e240008000600 */
[----:B0-----:R-:W-:-:S13]  /*09c0*/  PLOP3.LUT P0, PT, PT, PT, UP0, 0x80, 0x0 ;  /* 0x000000000000781c */ /* 0x001fda0003f0f008 */
[----:B------:R-:W-:Y:S05]  /*09d0*/  @!P0 BRA `(.L_x_5887) ;  /* 0xfffffffc00f08947 */ /* 0x000fea000383ffff */
[----:B------:R-:W-:Y:S01]  /*09e0*/  ISETP.NE.AND P0, PT, R2, 0x1, PT ;  /* 0x000000010200780c */ /* 0x000fe20003f05270 */
[----:B------:R-:W0:Y:S01]  /*09f0*/  S2UR UR5, SR_CgaCtaId ;  /* 0x00000000000579c3 */ /* 0x000e220000008800 */
[----:B------:R-:W-:-:S11]  /*0a00*/  UMOV UR4, 0x400 ;  /* 0x0000040000047882 */ /* 0x000fd60000000000 */
[----:B------:R-:W-:Y:S06]  /*0a10*/  @!P0 BAR.ARV 0x8, 0x100 ;  /* 0x0204000000008b1d */ /* 0x000fec0000002000 */
[----:B------:R-:W-:Y:S01]  /*0a20*/  ISETP.GE.U32.AND P0, PT, R4, 0x100, PT ;  /* 0x000001000400780c */ /* 0x000fe20003f06070 */
[----:B0-----:R-:W-:-:S06]  /*0a30*/  ULEA UR4, UR5, UR4, 0x18 ;  /* 0x0000000405047291 */ /* 0x001fcc000f8ec03f */
[----:B------:R-:W-:-:S06]  /*0a40*/  IMAD.U32 R2, RZ, RZ, UR4 ;  /* 0x00000004ff027e24 */ /* 0x000fcc000f8e00ff */
[----:B------:R-:W-:Y:S06]  /*0a50*/  @P0 BAR.ARV 0xf, 0x100 ;  /* 0x03c4000000000b1d */ /* 0x000fec0000002000 */
[----:B------:R-:W-:Y:S02]  /*0a60*/  ULDC UR4, c[0x0][0xc3c] ;  /* 0x00030f0000047ab9 */ /* 0x000fe40000000800 */
[----:B------:R-:W-:Y:S06]  /*0a70*/  BAR.SYNC.DEFER_BLOCKING 0x5, 0x180 ;  /* 0x0146000000007b1d */ /* 0x000fec0000010000 */
[----:B------:R-:W0:Y:S02]  /*0a80*/  LDS.128 R24, [R2+0x28cd0] ;  /* 0x028cd00002187984 */ /* 0x000e240000000c00 */
[----:B------:R-:W-:Y:S06]  /*0a90*/  BAR.ARV 0x4, 0x180 ;  /* 0x0106000000007b1d */ /* 0x000fec0000002000 */
[----:B0-----:R-:W-:-:S13]  /*0aa0*/  ISETP.GE.AND P0, PT, R27, UR4, PT ;  /* 0x000000041b007c0c */ /* 0x001fda000bf06270 */
[----:B------:R-:W-:Y:S05]  /*0ab0*/  @P0 BRA `(.L_x_5888) ;  /* 0x000001f800540947 */ /* 0x000fea0003800000 */
[----:B------:R-:W-:Y:S01]  /*0ac0*/  VIADD R15, R4, 0xffffff80 ;  /* 0xffffff80040f7836 */ /* 0x000fe20000000000 */
[----:B------:R-:W-:Y:S01]  /*0ad0*/  CS2R R18, SRZ ;  /* 0x0000000000127805 */ /* 0x000fe2000001ff00 */
[----:B------:R-:W-:Y:S01]  /*0ae0*/  IMAD.MOV.U32 R197, RZ, RZ, 0x20 ;  /* 0x00000020ffc57424 */ /* 0x000fe200078e00ff */
[----:B------:R-:W-:Y:S01]  /*0af0*/  ULOP3.LUT UR37, UR36, 0x1, URZ, 0xfc, !UPT ;  /* 0x0000000124257892 */ /* 0x000fe2000f8efc3f */
[----:B------:R-:W-:Y:S01]  /*0b00*/  IMAD.MOV.U32 R217, RZ, RZ, RZ ;  /* 0x000000ffffd97224 */ /* 0x000fe200078e00ff */
[----:B------:R-:W-:Y:S01]  /*0b10*/  SHF.R.S32.HI R0, RZ, 0x1f, R15 ;  /* 0x0000001fff007819 */ /* 0x000fe2000001140f */
[----:B------:R-:W-:Y:S02]  /*0b20*/  IMAD.MOV.U32 R185, RZ, RZ, RZ ;  /* 0x000000ffffb97224 */ /* 0x000fe400078e00ff */
[----:B------:R-:W-:Y:S01]  /*0b30*/  IMAD.MOV.U32 R187, RZ, RZ, RZ ;  /* 0x000000ffffbb7224 */ /* 0x000fe200078e00ff */
[CC--:B------:R-:W-:Y:S02]  /*0b40*/  LEA.HI R3, R0.reuse, R15.reuse, RZ, 0x4 ;  /* 0x0000000f00037211 */ /* 0x0c0fe400078f20ff */
[----:B------:R-:W-:-:S02]  /*0b50*/  LEA.HI R6, R0, R15, RZ, 0x5 ;  /* 0x0000000f00067211 */ /* 0x000fc400078f28ff */
[----:B------:R-:W-:Y:S02]  /*0b60*/  LOP3.LUT R4, R3, 0xfffffff0, RZ, 0xc0, !PT ;  /* 0xfffffff003047812 */ /* 0x000fe400078ec0ff */
[--C-:B------:R-:W-:Y:S02]  /*0b70*/  SHF.R.S32.HI R203, RZ, 0x5, R6.reuse ;  /* 0x00000005ffcb7819 */ /* 0x100fe40000011406 */
[----:B------:R-:W-:Y:S01]  /*0b80*/  SHF.R.S32.HI R6, RZ, 0x1f, R6 ;  /* 0x0000001fff067819 */ /* 0x000fe20000011406 */
[----:B------:R-:W-:Y:S01]  /*0b90*/  IMAD.IADD R5, R15, 0x1, -R4 ;  /* 0x000000010f057824 */ /* 0x000fe200078e0a04 */
[----:B------:R-:W-:Y:S02]  /*0ba0*/  SHF.R.S32.HI R4, RZ, 0x4, R3 ;  /* 0x00000004ff047819 */ /* 0x000fe40000011403 */
[----:B------:R-:W-:Y:S02]  /*0bb0*/  LEA.HI R7, R0, R15, RZ, 0x7 ;  /* 0x0000000f00077211 */ /* 0x000fe400078f38ff */
[----:B------:R-:W-:-:S02]  /*0bc0*/  SHF.R.S32.HI R10, RZ, 0x1f, R5 ;  /* 0x0000001fff0a7819 */ /* 0x000fc40000011405 */
[----:B------:R-:W-:Y:S02]  /*0bd0*/  LEA.HI R3, R3, R4, RZ, 0x1 ;  /* 0x0000000403037211 */ /* 0x000fe400078f08ff */
[----:B------:R-:W-:Y:S02]  /*0be0*/  LEA.HI R13, R10, R5, RZ, 0x3 ;  /* 0x000000050a0d7211 */ /* 0x000fe400078f18ff */
[----:B------:R-:W-:Y:S02]  /*0bf0*/  LEA.HI R6, R6, R203, RZ, 0x2 ;  /* 0x000000cb06067211 */ /* 0x000fe400078f10ff */
[C---:B------:R-:W-:Y:S01]  /*0c00*/  LOP3.LUT R14, R13.reuse, 0xfffffff8, RZ, 0xc0, !PT ;  /* 0xfffffff80d0e7812 */ /* 0x040fe200078ec0ff */
[----:B------:R-:W-:Y:S01]  /*0c10*/  IMAD.SHL.U32 R13, R13, 0x40, RZ ;  /* 0x000000400d0d7824 */ /* 0x000fe200078e00ff */
[----:B------:R-:W-:Y:S02]  /*0c20*/  LOP3.LUT R3, R3, 0x1ffffffe, RZ, 0xc0, !PT ;  /* 0x1ffffffe03037812 */ /* 0x000fe400078ec0ff */
[----:B------:R-:W-:Y:S01]  /*0c30*/  SHF.R.S32.HI R220, RZ, 0x7, R7 ;  /* 0x00000007ffdc7819 */ /* 0x000fe20000011407 */
[----:B------:R-:W-:Y:S01]  /*0c40*/  IMAD.IADD R14, R5, 0x1, -R14 ;  /* 0x00000001050e7824 */ /* 0x000fe200078e0a0e */
[----:B------:R-:W-:Y:S01]  /*0c50*/  LOP3.LUT R6, R6, 0x3ffffc, RZ, 0xc0, !PT ;  /* 0x003ffffc06067812 */ /* 0x000fe200078ec0ff */
[----:B------:R-:W-:Y:S01]  /*0c60*/  IMAD.IADD R3, R4, 0x1, -R3 ;  /* 0x0000000104037824 */ /* 0x000fe200078e0a03 */
[----:B------:R-:W-:Y:S01]  /*0c70*/  LOP3.LUT R8, R7, 0xffffff80, RZ, 0xc0, !PT ;  /* 0xffffff8007087812 */ /* 0x000fe200078ec0ff */
[----:B------:R-:W-:Y:S01]  /*0c80*/  IMAD R5, R220, 0x100, R5 ;  /* 0x00000100dc057824 */ /* 0x000fe200078e0205 */
[C---:B------:R-:W-:Y:S01]  /*0c90*/  R2P PR, R14.reuse, 0x6 ;  /* 0x000000060e007804 */ /* 0x040fe20000000000 */
[----:B------:R-:W-:Y:S01]  /*0ca0*/  IMAD.IADD R6, R203, 0x1, -R6 ;  /* 0x00000001cb067824 */ /* 0x000fe200078e0a06 */
[----:B------:R-:W-:Y:S01]  /*0cb0*/  LEA.HI R7, R7, R220, RZ, 0x1 ;  /* 0x000000dc07077211 */ /* 0x000fe200078f08ff */
[----:B------:R-:W-:-:S02]  /*0cc0*/  IMAD.SHL.U32 R4, R14, 0x40, RZ ;  /* 0x000000400e047824 */ /* 0x000fc400078e00ff */
[----:B------:R-:W-:Y:S01]  /*0cd0*/  IMAD R6, R6, 0x10, R5 ;  /* 0x0000001006067824 */ /* 0x000fe200078e0205 */
[----:B------:R-:W-:Y:S01]  /*0ce0*/  LOP3.LUT R7, R7, 0xfffffe, RZ, 0xc0, !PT ;  /* 0x00fffffe07077812 */ /* 0x000fe200078ec0ff */
[----:B------:R-:W-:Y:S01]  /*0cf0*/  IMAD.SHL.U32 R3, R3, 0x8, RZ ;  /* 0x0000000803037824 */ /* 0x000fe200078e00ff */
[----:B------:R-:W-:Y:S01]  /*0d00*/  LOP3.LUT R4, R4, 0x1c0, RZ, 0xc0, !PT ;  /* 0x000001c004047812 */ /* 0x000fe200078ec0ff */
[----:B------:R-:W-:Y:S01]  /*0d10*/  IMAD.IADD R8, R15, 0x1, -R8 ;  /* 0x000000010f087824 */ /* 0x000fe200078e0a08 */
[----:B------:R-:W-:Y:S01]  /*0d20*/  SEL R197, R197, 0xffffffe0, !P1 ;  /* 0xffffffe0c5c57807 */ /* 0x000fe20004800000 */
[--C-:B------:R-:W-:Y:S01]  /*0d30*/  IMAD.U32 R228, R6, 0x40, R3.reuse ;  /* 0x0000004006e47824 */ /* 0x100fe200078e0003 */
[----:B------:R-:W-:Y:S01]  /*0d40*/  LOP3.LUT R3, R4, 0x8, R3, 0xf8, !PT ;  /* 0x0000000804037812 */ /* 0x000fe200078ef803 */
[----:B------:R-:W-:Y:S01]  /*0d50*/  IMAD.IADD R7, R220, 0x1, -R7 ;  /* 0x00000001dc077824 */ /* 0x000fe200078e0a07 */
[----:B------:R-:W-:Y:S02]  /*0d60*/  SHF.R.U32.HI R6, RZ, 0x3, R4 ;  /* 0x00000003ff067819 */ /* 0x000fe40000011604 */
[----:B------:R-:W-:Y:S01]  /*0d70*/  LOP3.LUT R4, R13, 0x7ffffe00, RZ, 0xc0, !PT ;  /* 0x7ffffe000d047812 */ /* 0x000fe200078ec0ff */
[----:B------:R-:W-:Y:S01]  /*0d80*/  IMAD.SHL.U32 R194, R7, 0x100, RZ ;  /* 0x0000010007c27824 */ /* 0x000fe200078e00ff */
[----:B------:R-:W-:-:S02]  /*0d90*/  LOP3.LUT R3, R3, R6, RZ, 0x3c, !PT ;  /* 0x0000000603037212 */ /* 0x000fc400078e3cff */
[----:B------:R-:W-:Y:S01]  /*0da0*/  SHF.R.S32.HI R9, RZ, 0x1f, R8 ;  /* 0x0000001fff097819 */ /* 0x000fe20000011408 */
[----:B------:R-:W-:-:S03]  /*0db0*/  IMAD R4, R203, 0x400, R4 ;  /* 0x00000400cb047824 */ /* 0x000fc600078e0204 */
[-C--:B------:R-:W-:Y:S01]  /*0dc0*/  LEA.HI R10, R9, R8.reuse, RZ, 0x2 ;  /* 0x00000008090a7211 */ /* 0x080fe200078f10ff */
[----:B------:R-:W-:Y:S01]  /*0dd0*/  IMAD.IADD R3, R4, 0x1, R3 ;  /* 0x0000000104037824 */ /* 0x000fe200078e0203 */
[CC--:B------:R-:W-:Y:S02]  /*0de0*/  LEA.HI R4, R0.reuse, R15.reuse, RZ, 0x3 ;  /* 0x0000000f00047211 */ /* 0x0c0fe400078f18ff */
[----:B------:R-:W-:Y:S01]  /*0df0*/  LEA.HI R0, R0, R15, RZ, 0x2 ;  /* 0x0000000f00007211 */ /* 0x000fe200078f10ff */
[----:B------:R-:W-:Y:S01]  /*0e00*/  IMAD R195, R3, 0x2, R2 ;  /* 0x0000000203c37824 */ /* 0x000fe200078e0202 */
[----:B------:R-:W-:Y:S02]  /*0e10*/  SHF.R.S32.HI R11, RZ, 0x2, R10 ;  /* 0x00000002ff0b7819 */ /* 0x000fe4000001140a */
[----:B------:R-:W-:Y:S01]  /*0e20*/  SHF.R.S32.HI R186, RZ, 0x2, R0 ;  /* 0x00000002ffba7819 */ /* 0x000fe20000011400 */
[C---:B------:R-:W-:Y:S01]  /*0e30*/  VIADD R198, R195.reuse, 0x26800 ;  /* 0x00026800c3c67836 */ /* 0x040fe20000000000 */
[----:B------:R-:W-:Y:S01]  /*0e40*/  SHF.R.S32.HI R12, RZ, 0x1f, R10 ;  /* 0x0000001fff0c7819 */ /* 0x000fe2000001140a */
[----:B------:R-:W-:Y:S01]  /*0e50*/  VIADD R196, R195, 0x26840 ;  /* 0x00026840c3c47836 */ /* 0x000fe20000000000 */
[----:B------:R-:W-:Y:S01]  /*0e60*/  LEA.HI R9, R9, R8, RZ, 0x5 ;  /* 0x0000000809097211 */ /* 0x000fe200078f28ff */
[----:B------:R-:W-:Y:S01]  /*0e70*/  VIADD R235, R186, 0x20 ;  /* 0x00000020baeb7836 */ /* 0x000fe20000000000 */
[----:B------:R-:W-:Y:S01]  /*0e80*/  LEA.HI R12, R12, R11, RZ, 0x3 ;  /* 0x0000000b0c0c7211 */ /* 0x000fe200078f18ff */
[----:B------:R-:W-:Y:S01]  /*0e90*/  @P2 VIADD R196, R198, 0xffffffc0 ;  /* 0xffffffc0c6c42836 */ /* 0x000fe20000000000 */
[----:B------:R-:W-:Y:S01]  /*0ea0*/  SHF.R.S32.HI R219, RZ, 0x3, R4 ;  /* 0x00000003ffdb7819 */ /* 0x000fe20000011404 */
[----:B------:R-:W-:Y:S01]  /*0eb0*/  IMAD.SHL.U32 R226, R235, 0x40, RZ ;  /* 0x00000040ebe27824 */ /* 0x000fe200078e00ff */
[----:B------:R-:W-:Y:S01]  /*0ec0*/  LOP3.LUT R12, R12, 0xfffffff8, RZ, 0xc0, !PT ;  /* 0xfffffff80c0c7812 */ /* 0x000fe200078ec0ff */
[----:B------:R-:W-:Y:S01]  /*0ed0*/  IMAD.IADD R198, R198, 0x1, R197 ;  /* 0x00000001c6c67824 */ /* 0x000fe200078e02c5 */
[----:B------:R-:W-:Y:S01]  /*0ee0*/  LOP3.LUT R218, R4, 0xfffffff8, RZ, 0xc0, !PT ;  /* 0xfffffff804da7812 */ /* 0x000fe200078ec0ff */
[----:B------:R-:W-:Y:S01]  /*0ef0*/  IMAD.IADD R197, R197, 0x1, R196 ;  /* 0x00000001c5c57824 */ /* 0x000fe200078e02c4 */
[----:B------:R-:W-:Y:S01]  /*0f00*/  LOP3.LUT R223, R0, 0xfffffffc, RZ, 0xc0, !PT ;  /* 0xfffffffc00df7812 */ /* 0x000fe200078ec0ff */
[----:B------:R-:W-:Y:S01]  /*0f10*/  IMAD.IADD R12, R11, 0x1, -R12 ;  /* 0x000000010b0c7824 */ /* 0x000fe200078e0a0c */
[----:B------:R-:W-:Y:S01]  /*0f20*/  SHF.R.S32.HI R4, RZ, 0x1f, R235 ;  /* 0x0000001fff047819 */ /* 0x000fe200000114eb */
[C---:B------:R-:W-:Y:S01]  /*0f30*/  IMAD.IADD R218, R15.reuse, 0x1, -R218 ;  /* 0x000000010fda7824 */ /* 0x040fe200078e0ada */
[----:B------:R-:W-:Y:S01]  /*0f40*/  SHF.R.S32.HI R9, RZ, 0x5, R9 ;  /* 0x00000005ff097819 */ /* 0x000fe20000011409 */
[----:B------:R-:W-:Y:S01]  /*0f50*/  IMAD.IADD R223, R15, 0x1, -R223 ;  /* 0x000000010fdf7824 */ /* 0x000fe200078e0adf */
[----:B------:R-:W-:Y:S01]  /*0f60*/  LEA.HI R4, R4, R235, RZ, 0x3 ;  /* 0x000000eb04047211 */ /* 0x000fe200078f18ff */
[----:B------:R-:W-:Y:S01]  /*0f70*/  IMAD.SHL.U32 R200, R218, 0x8, RZ ;  /* 0x00000008dac87824 */ /* 0x000fe200078e00ff */
[----:B------:R-:W-:Y:S01]  /*0f80*/  LOP3.LUT R226, R226, 0x1c0, RZ, 0xc0, !PT ;  /* 0x000001c0e2e27812 */ /* 0x000fe200078ec0ff */
[----:B------:R-:W-:Y:S01]  /*0f90*/  IMAD R191, R9, 0x10, R12 ;  /* 0x0000001009bf7824 */ /* 0x000fe200078e020c */
[----:B------:R-:W-:Y:S01]  /*0fa0*/  SHF.R.S32.HI R9, RZ, 0x1f, R0 ;  /* 0x0000001fff097819 */ /* 0x000fe20000011400 */
[----:B------:R-:W-:Y:S01]  /*0fb0*/  IMAD.SHL.U32 R227, R4, 0x40, RZ ;  /* 0x0000004004e37824 */ /* 0x000fe200078e00ff */
[C---:B------:R-:W-:Y:S01]  /*0fc0*/  LEA.HI R0, R223.reuse, R223, RZ, 0x1 ;  /* 0x000000dfdf007211 */ /* 0x040fe200078f08ff */
[C---:B------:R-:W-:Y:S01]  /*0fd0*/  IMAD.SHL.U32 R188, R223.reuse, 0x4, RZ ;  /* 0x00000004dfbc7824 */ /* 0x040fe200078e00ff */
[----:B------:R-:W-:Y:S01]  /*0fe0*/  SHF.L.U32 R16, R223, 0x3, RZ ;  /* 0x00000003df107819 */ /* 0x000fe200000006ff */
[C---:B------:R-:W-:Y:S01]  /*0ff0*/  VIADD R211, R200.reuse, 0x80 ;  /* 0x00000080c8d37836 */ /* 0x040fe20000000000 */
[----:B------:R-:W-:Y:S01]  /*1000*/  LEA.HI R9, R9, R186, RZ, 0x3 ;  /* 0x000000ba09097211 */ /* 0x000fe200078f18ff */
[----:B------:R-:W-:Y:S01]  /*1010*/  VIADD R210, R200, 0xc0 ;  /* 0x000000c0c8d27836 */ /* 0x000fe20000000000 */
[----:B------:R-:W-:Y:S01]  /*1020*/  LOP3.LUT R5, R10, 0x7ffffffc, RZ, 0xc0, !PT ;  /* 0x7ffffffc0a057812 */ /* 0x000fe200078ec0ff */
[----:B------:R-:W-:Y:S01]  /*1030*/  VIADD R212, R200, 0x40 ;  /* 0x00000040c8d47836 */ /* 0x000fe20000000000 */
[----:B------:R-:W-:Y:S01]  /*1040*/  LOP3.LUT R0, R0, 0x1ffffffe, RZ, 0xc0, !PT ;  /* 0x1ffffffe00007812 */ /* 0x000fe200078ec0ff */
[----:B------:R-:W-:Y:S01]  /*1050*/  VIADD R209, R200, 0x100 ;  /* 0x00000100c8d17836 */ /* 0x000fe20000000000 */
[----:B------:R-:W-:Y:S01]  /*1060*/  LOP3.LUT R4, R226, 0x38, R16, 0xf8, !PT ;  /* 0x00000038e2047812 */ /* 0x000fe200078ef810 */
[----:B------:R-:W-:Y:S01]  /*1070*/  VIADD R208, R200, 0x140 ;  /* 0x00000140c8d07836 */ /* 0x000fe20000000000 */
[----:B------:R-:W-:Y:S01]  /*1080*/  SHF.R.U32.HI R6, RZ, 0x3, R226 ;  /* 0x00000003ff067819 */ /* 0x000fe200000116e2 */
[----:B------:R-:W-:Y:S01]  /*1090*/  VIADD R199, R188, 0x10 ;  /* 0x00000010bcc77836 */ /* 0x000fe20000000000 */
[----:B------:R-:W-:Y:S01]  /*10a0*/  LOP3.LUT R227, R227, 0xfffffe00, RZ, 0xc0, !PT ;  /* 0xfffffe00e3e37812 */ /* 0x000fe200078ec0ff */
[C---:B------:R-:W-:Y:S01]  /*10b0*/  VIADD R222, R200.reuse, 0x180 ;  /* 0x00000180c8de7836 */ /* 0x040fe20000000000 */
[----:B------:R-:W-:Y:S01]  /*10c0*/  LOP3.LUT R9, R9, 0xfffffff8, RZ, 0xc0, !PT ;  /* 0xfffffff809097812 */ /* 0x000fe200078ec0ff */
[----:B------:R-:W-:Y:S01]  /*10d0*/  VIADD R221, R200, 0x1c0 ;  /* 0x000001c0c8dd7836 */ /* 0x000fe20000000000 */
[----:B------:R-:W-:Y:S01]  /*10e0*/  LOP3.LUT R225, R227, R4, R6, 0xf6, !PT ;  /* 0x00000004e3e17212 */ /* 0x000fe200078ef606 */
[----:B------:R-:W-:Y:S01]  /*10f0*/  IMAD.IADD R5, R8, 0x1, -R5 ;  /* 0x0000000108057824 */ /* 0x000fe200078e0a05 */
[----:B------:R-:W-:Y:S01]  /*1100*/  SHF.R.S32.HI R8, RZ, 0x1f, R211 ;  /* 0x0000001fff087819 */ /* 0x000fe200000114d3 */
[----:B------:R-:W-:Y:S01]  /*1110*/  IMAD.IADD R0, R223, 0x1, -R0 ;  /* 0x00000001df007824 */ /* 0x000fe200078e0a00 */
[----:B------:R-:W-:Y:S01]  /*1120*/  SHF.R.S32.HI R7, RZ, 0x1f, R210 ;  /* 0x0000001fff077819 */ /* 0x000fe200000114d2 */
[----:B------:R-:W-:Y:S01]  /*1130*/  IMAD.IADD R193, R186, 0x1, -R9 ;  /* 0x00000001bac17824 */ /* 0x000fe200078e0a09 */
[----:B------:R-:W-:Y:S01]  /*1140*/  SHF.R.S32.HI R9, RZ, 0x1f, R212 ;  /* 0x0000001fff097819 */ /* 0x000fe200000114d4 */
[----:B------:R-:W-:Y:S01]  /*1150*/  IMAD.SHL.U32 R184, R5, 0x2, RZ ;  /* 0x0000000205b87824 */ /* 0x000fe200078e00ff */
[----:B------:R-:W-:Y:S01]  /*1160*/  SHF.R.S32.HI R8, RZ, 0x1f, R209 ;  /* 0x0000001fff087819 */ /* 0x000fe200000114d1 */
[----:B------:R-:W-:Y:S01]  /*1170*/  IMAD R225, R225, 0x2, R2 ;  /* 0x00000002e1e17824 */ /* 0x000fe200078e0202 */
[----:B------:R-:W-:Y:S01]  /*1180*/  SHF.R.S32.HI R7, RZ, 0x1f, R208 ;  /* 0x0000001fff077819 */ /* 0x000fe200000114d0 */
[----:B------:R-:W-:Y:S01]  /*1190*/  IMAD R201, R0, 0x8, R191 ;  /* 0x0000000800c97824 */ /* 0x000fe200078e02bf */
[----:B------:R-:W-:-:S02]  /*11a0*/  SHF.R.S32.HI R224, RZ, 0x1f, R199 ;  /* 0x0000001fffe07819 */ /* 0x000fc400000114c7 */
[----:B------:R-:W-:Y:S02]  /*11b0*/  SHF.R.S32.HI R237, RZ, 0x1f, R222 ;  /* 0x0000001fffed7819 */ /* 0x000fe400000114de */
[----:B------:R-:W-:-:S07]  /*11c0*/  SHF.R.S32.HI R236, RZ, 0x1f, R221 ;  /* 0x0000001fffec7819 */ /* 0x000fce00000114dd */
.L_x_6097:
[----:B------:R-:W-:Y:S01]  /*11d0*/  ULDC.64 UR4, c[0x0][0xa28] ;  /* 0x00028a0000047ab9 */ /* 0x000fe20000000a00 */
[----:B01-34-:R-:W0:Y:S01]  /*11e0*/  LDC.64 R6, c[0x0][0xa08] ;  /* 0x00028200ff067b82 */ /* 0x01be220000000a00 */
        /* <DEDUP_REMOVED lines=10> */
[----:B------:R-:W1:Y:S01]  /*1290*/  @P0 LDC.64 R4, c[0x0][0xa28] ;  /* 0x00028a00ff040b82 */ /* 0x000e620000000a00 */
[----:B------:R-:W-:Y:S01]  /*12a0*/  ISETP.NE.AND.EX P3, PT, RZ, UR5, PT, P3 ;  /* 0x00000005ff007c0c */ /* 0x000fe2000bf65330 */
[----:B0-----:R-:W-:-:S06]  /*12b0*/  IMAD.WIDE R10, R27, 0x4, R6 ;  /* 0x000000041b0a7825 */ /* 0x001fcc00078e0206 */
[----:B------:R-:W0:Y:S01]  /*12c0*/  @P1 LDC.64 R8, c[0x0][0xa18] ;  /* 0x00028600ff081b82 */ /* 0x000e220000000a00 */
[----:B------:R-:W-:Y:S02]  /*12d0*/  ULDC UR4, c[0x0][0x288] ;  /* 0x0000a20000047ab9 */ /* 0x000fe40000000800 */
[----:B------:R-:W-:Y:S01]  /*12e0*/  IMAD.U32 R22, RZ, RZ, UR4 ;  /* 0x00000004ff167e24 */ /* 0x000fe2000f8e00ff */
[----:B------:R-:W-:Y:S02]  /*12f0*/  ULDC.64 UR4, c[0x0][0x418] ;  /* 0x0001060000047ab9 */ /* 0x000fe40000000a00 */
[----:B--2---:R2:W5:Y:S01]  /*1300*/  @P3 LDG.E R29, desc[UR42][R10.64] ;  /* 0x0000002a0a1d3981 */ /* 0x004562000c1e1900 */
[----:B-1----:R-:W-:-:S05]  /*1310*/  @P0 IMAD.WIDE R4, R27, 0x4, R4 ;  /* 0x000000041b040825 */ /* 0x002fca00078e0204 */
[----:B------:R2:W5:Y:S01]  /*1320*/  @P0 LDG.E R3, desc[UR42][R4.64] ;  /* 0x0000002a04030981 */ /* 0x000562000c1e1900 */
[----:B0-----:R-:W-:-:S05]  /*1330*/  @P1 IMAD.WIDE R6, R27, 0x4, R8 ;  /* 0x000000041b061825 */ /* 0x001fca00078e0208 */
        /* <DEDUP_REMOVED lines=10> */
[----:B------:R-:W-:Y:S01]  /*13e0*/  MOV R204, R26 ;  /* 0x0000001a00cc7202 */ /* 0x000fe20000000f00 */
[----:B------:R-:W-:Y:S01]  /*13f0*/  IMAD.MOV.U32 R205, RZ, RZ, R27 ;  /* 0x000000ffffcd7224 */ /* 0x000fe200078e001b */
[----:B--2---:R-:W-:Y:S06]  /*1400*/  @P1 BRA `(.L_x_5889) ;  /* 0x0000000000241947 */ /* 0x004fec0003800000 */
        /* <DEDUP_REMOVED lines=9> */
.L_x_5889:
[----:B------:R-:W-:Y:S02]  /*14a0*/  IMAD.U32 R36, RZ, RZ, UR5 ;  /* 0x00000005ff247e24 */ /* 0x000fe4000f8e00ff */
[----:B------:R-:W-:Y:S01]  /*14b0*/  IMAD.U32 R24, RZ, RZ, UR4 ;  /* 0x00000004ff187e24 */ /* 0x000fe2000f8e00ff */
[----:B------:R-:W-:Y:S06]  /*14c0*/  @!P2 BRA `(.L_x_5890) ;  /* 0x000000000010a947 */ /* 0x000fec0003800000 */
[----:B------:R-:W0:Y:S02]  /*14d0*/  LDC.64 R4, c[0x0][0xa20] ;  /* 0x00028800ff047b82 */ /* 0x000e240000000a00 */
[----:B0-----:R-:W-:-:S05]  /*14e0*/  IMAD.WIDE R4, R27, 0x4, R4 ;  /* 0x000000041b047825 */ /* 0x001fca00078e0204 */
[----:B------:R0:W5:Y:S01]  /*14f0*/  LDG.E R24, desc[UR42][R4.64] ;  /* 0x0000002a04187981 */ /* 0x000162000c1e1900 */
[----:B------:R-:W-:Y:S05]  /*1500*/  BRA `(.L_x_5891) ;  /* 0x0000000000107947 */ /* 0x000fea0003800000 */
.L_x_5890:
[----:B------:R-:W-:Y:S05]  /*1510*/  @!P3 BRA `(.L_x_5891) ;  /* 0x00000000000cb947 */ /* 0x000fea0003800000 */
[----:B------:R-:W2:Y:S04]  /*1520*/  LDG.E R5, desc[UR42][R10.64] ;  /* 0x0000002a0a057981 */ /* 0x000ea8000c1e1900 */
[----:B------:R-:W2:Y:S02]  /*1530*/  LDG.E R24, desc[UR42][R10.64+0x4] ;  /* 0x0000042a0a187981 */ /* 0x000ea4000c1e1900 */
[----:B--2---:R-:W-:-:S07]  /*1540*/  IMAD.IADD R24, R24, 0x1, -R5 ;  /* 0x0000000118187824 */ /* 0x004fce00078e0a05 */
.L_x_5891:
[----:B------:R-:W-:Y:S01]  /*1550*/  ULDC.64 UR4, c[0x0][0xa10] ;  /* 0x0002840000047ab9 */ /* 0x000fe20000000a00 */
[----:B------:R-:W1:Y:S01]  /*1560*/  LDC R8, c[0x0][0x448] ;  /* 0x00011200ff087b82 */ /* 0x000e620000000800 */
[----:B------:R-:W-:-:S04]  /*1570*/  ISETP.NE.U32.AND P0, PT, RZ, UR4, PT ;  /* 0x00000004ff007c0c */ /* 0x000fc8000bf05070 */
        /* <DEDUP_REMOVED lines=10> */
[----:B------:R-:W4:Y:S01]  /*1620*/  @P0 LDG.E R9, desc[UR42][R4.64+0x4] ;  /* 0x0000042a04090981 */ /* 0x000f22000c1e1900 */
[----:B---3--:R-:W-:-:S05]  /*1630*/  @P1 IMAD.WIDE R6, R27, 0x4, R6 ;  /* 0x000000041b061825 */ /* 0x008fca00078e0206 */
[----:B------:R0:W5:Y:S01]  /*1640*/  @P1 LDG.E R37, desc[UR42][R6.64] ;  /* 0x0000002a06251981 */ /* 0x000162000c1e1900 */
[----:B-1----:R-:W-:Y:S01]  /*1650*/  ISETP.NE.AND P1, PT, R8, 0x1, PT ;  /* 0x000000010800780c */ /* 0x002fe20003f25270 */
[----:B------:R-:W-:Y:S01]  /*1660*/  IMAD.SHL.U32 R192, R25, 0x40, RZ ;  /* 0x0000004019c07824 */ /* 0x000fe200078e00ff */
[----:B--2---:R-:W-:Y:S01]  /*1670*/  ISETP.GE.AND P2, PT, R13, 0x1, PT ;  /* 0x000000010d00780c */ /* 0x004fe20003f46270 */
[----:B------:R-:W-:-:S10]  /*1680*/  IMAD.IADD R10, R24, 0x1, -R3 ;  /* 0x00000001180a7824 */ /* 0x000fd400078e0a03 */
[----:B------:R-:W1:Y:S08]  /*1690*/  @P1 LDC R11, c[0x0][0x44c] ;  /* 0x00011300ff0b1b82 */ /* 0x000e700000000800 */
[----:B------:R-:W2:Y:S01]  /*16a0*/  @P1 LDC R8, c[0x0][0x450] ;  /* 0x00011400ff081b82 */ /* 0x000ea20000000800 */
[----:B----4-:R-:W-:Y:S02]  /*16b0*/  @P0 IMAD.IADD R36, R9, 0x1, -R0 ;  /* 0x0000000109240824 */ /* 0x010fe400078e0a00 */
[----:B------:R-:W-:-:S02]  /*16c0*/  VIADD R0, R192, 0x3f ;  /* 0x0000003fc0007836 */ /* 0x000fc40000000000 */
[----:B------:R-:W-:Y:S02]  /*16d0*/  IMAD.IADD R23, R10, 0x1, R36 ;  /* 0x000000010a177824 */ /* 0x000fe400078e0224 */
[----:B-1----:R-:W-:-:S03]  /*16e0*/  @P1 IMAD.HI.U32 R3, R0, R11, RZ ;  /* 0x0000000b00031227 */ /* 0x002fc600078e00ff */
[C---:B------:R-:W-:Y:S01]  /*16f0*/  IADD3 R5, R23.reuse, 0x1, -R22 ;  /* 0x0000000117057810 */ /* 0x040fe20007ffe816 */
[----:B------:R-:W-:Y:S01]  /*1700*/  IMAD.MOV.U32 R4, RZ, RZ, R0 ;  /* 0x000000ffff047224 */ /* 0x000fe200078e0000 */
[----:B--2---:R-:W-:Y:S01]  /*1710*/  @P1 SHF.R.U32.HI R4, RZ, R8, R3 ;  /* 0x00000008ff041219 */ /* 0x004fe20000011603 */
[----:B------:R-:W-:-:S04]  /*1720*/  VIADD R0, R23, 0x3f ;  /* 0x0000003f17007836 */ /* 0x000fc80000000000 */
[----:B0-----:R-:W-:Y:S01]  /*1730*/  IMAD.IADD R7, R5, 0x1, R4 ;  /* 0x0000000105077824 */ /* 0x001fe200078e0204 */
[----:B------:R-:W-:-:S04]  /*1740*/  SHF.R.S32.HI R3, RZ, 0x1f, R0 ;  /* 0x0000001fff037819 */ /* 0x000fc80000011400 */
[----:B------:R-:W-:Y:S01]  /*1750*/  LEA.HI R3, R3, R0, RZ, 0x6 ;  /* 0x0000000003037211 */ /* 0x000fe200078f30ff */
[----:B------:R-:W-:-:S03]  /*1760*/  IMAD.IADD R0, R7, 0x1, R12 ;  /* 0x0000000107007824 */ /* 0x000fc600078e020c */
[----:B------:R-:W-:Y:S01]  /*1770*/  SHF.R.S32.HI R168, RZ, 0x6, R3 ;  /* 0x00000006ffa87819 */ /* 0x000fe20000011403 */
        /* <DEDUP_REMOVED lines=12> */
.L_x_5894:
[----:B------:R-:W-:-:S13]  /*1840*/  ISETP.NE.AND P0, PT, R13, 0x1, PT ;  /* 0x000000010d00780c */ /* 0x000fda0003f05270 */
[----:B------:R-:W0:Y:S02]  /*1850*/  @P0 LDC.64 R4, c[0x0][0x9e8] ;  /* 0x00027a00ff040b82 */ /* 0x000e240000000a00 */
[----:B0-----:R-:W-:-:S05]  /*1860*/  @P0 IMAD.HI.U32 R4, R3, R4, RZ ;  /* 0x0000000403040227 */ /* 0x001fca00078e00ff */
[----:B------:R-:W-:-:S07]  /*1870*/  @P0 SHF.R.U32.HI R3, RZ, R5, R4 ;  /* 0x00000005ff030219 */ /* 0x000fce0000011604 */
.L_x_5895:
[----:B------:R-:W-:Y:S05]  /*1880*/  BSYNC B0 ;  /* 0x0000000000007941 */ /* 0x000fea0003800000 */
.L_x_5893:
[----:B------:R-:W-:-:S05]  /*1890*/  IMAD R3, R3, R13, R13 ;  /* 0x0000000d03037224 */ /* 0x000fca00078e020d */
[----:B------:R-:W-:-:S07]  /*18a0*/  VIMNMX R0, R0, R3, PT ;  /* 0x0000000300007248 */ /* 0x000fce0003fe0100 */
.L_x_5892:
[----:B------:R-:W0:Y:S01]  /*18b0*/  @P1 LDC R3, c[0x0][0x44c] ;  /* 0x00011300ff031b82 */ /* 0x000e220000000800 */
[----:B------:R-:W-:-:S07]  /*18c0*/  ULDC UR4, c[0x0][0x9dc] ;  /* 0x0002770000047ab9 */ /* 0x000fce0000000800 */
[----:B------:R-:W1:Y:S01]  /*18d0*/  @P1 LDC R5, c[0x0][0x450] ;  /* 0x00011400ff051b82 */ /* 0x000e620000000800 */
[----:B0-----:R-:W-:-:S04]  /*18e0*/  @P1 IMAD.HI.U32 R4, R192, R3, RZ ;  /* 0x00000003c0041227 */ /* 0x001fc800078e00ff */
[----:B------:R-:W-:Y:S01]  /*18f0*/  IMAD.MOV.U32 R3, RZ, RZ, R192 ;  /* 0x000000ffff037224 */ /* 0x000fe200078e00c0 */
[----:B-1----:R-:W-:-:S04]  /*1900*/  @P1 SHF.R.U32.HI R3, RZ, R5, R4 ;  /* 0x00000005ff031219 */ /* 0x002fc80000011604 */
[----:B------:R-:W-:-:S05]  /*1910*/  IADD3 R3, R3, R23, -R22 ;  /* 0x0000001703037210 */ /* 0x000fca0007ffe816 */
        /* <DEDUP_REMOVED lines=12> */
.L_x_5898:
[----:B------:R-:W-:-:S13]  /*19e0*/  ISETP.NE.AND P0, PT, R13, 0x1, PT ;  /* 0x000000010d00780c */ /* 0x000fda0003f05270 */
[----:B------:R-:W0:Y:S02]  /*19f0*/  @P0 LDC.64 R6, c[0x0][0x9e8] ;  /* 0x00027a00ff060b82 */ /* 0x000e240000000a00 */
[----:B0-----:R-:W-:-:S05]  /*1a00*/  @P0 IMAD.HI.U32 R6, R3, R6, RZ ;  /* 0x0000000603060227 */ /* 0x001fca00078e00ff */
[----:B------:R-:W-:-:S07]  /*1a10*/  @P0 SHF.R.U32.HI R3, RZ, R7, R6 ;  /* 0x00000007ff030219 */ /* 0x000fce0000011606 */
.L_x_5899:
[----:B------:R-:W-:Y:S05]  /*1a20*/  BSYNC B0 ;  /* 0x0000000000007941 */ /* 0x000fea0003800000 */
.L_x_5897:
[----:B------:R-:W-:-:S05]  /*1a30*/  IMAD R3, R3, R13, RZ ;  /* 0x0000000d03037224 */ /* 0x000fca00078e02ff */
[----:B------:R-:W-:-:S07]  /*1a40*/  VIMNMX R4, R4, R3, !PT ;  /* 0x0000000304047248 */ /* 0x000fce0007fe0100 */
.L_x_5896:
[----:B------:R-:W-:Y:S01]  /*1a50*/  VIADD R0, R0, 0x3f ;  /* 0x0000003f00007836 */ /* 0x000fe20000000000 */
[----:B------:R-:W-:-:S04]  /*1a60*/  SHF.R.S32.HI R5, RZ, 0x1f, R4 ;  /* 0x0000001fff057819 */ /* 0x000fc80000011404 */
[----:B------:R-:W-:Y:S02]  /*1a70*/  SHF.R.S32.HI R3, RZ, 0x1f, R0 ;  /* 0x0000001fff037819 */ /* 0x000fe40000011400 */
[----:B------:R-:W-:Y:S02]  /*1a80*/  LEA.HI R5, R5, R4, RZ, 0x6 ;  /* 0x0000000405057211 */ /* 0x000fe400078f30ff */
[----:B------:R-:W-:Y:S02]  /*1a90*/  LEA.HI R3, R3, R0, RZ, 0x6 ;  /* 0x0000000003037211 */ /* 0x000fe400078f30ff */
[----:B------:R-:W-:Y:S02]  /*1aa0*/  SHF.R.S32.HI R5, RZ, 0x6, R5 ;  /* 0x00000006ff057819 */ /* 0x000fe40000011405 */
[----:B------:R-:W-:Y:S02]  /*1ab0*/  SHF.R.S32.HI R3, RZ, 0x6, R3 ;  /* 0x00000006ff037819 */ /* 0x000fe40000011403 */
[----:B------:R-:W-:-:S02]  /*1ac0*/  VIMNMX R5, RZ, R5, !PT ;  /* 0x00000005ff057248 */ /* 0x000fc40007fe0100 */
[----:B------:R-:W-:-:S03]  /*1ad0*/  VIMNMX R3, R168, R3, PT ;  /* 0x00000003a8037248 */ /* 0x000fc60003fe0100 */
[--C-:B------:R-:W-:Y:S02]  /*1ae0*/  IMAD R5, R5, 0x40, -R10.reuse ;  /* 0x0000004005057824 */ /* 0x100fe400078e0a0a */
[----:B------:R-:W-:-:S03]  /*1af0*/  IMAD R3, R3, 0x40, -R10 ;  /* 0x0000004003037824 */ /* 0x000fc600078e0a0a */
[----:B------:R-:W-:Y:S02]  /*1b00*/  VIMNMX R5, RZ, R5, !PT ;  /* 0x00000005ff057248 */ /* 0x000fe40007fe0100 */
[----:B------:R-:W-:Y:S02]  /*1b10*/  VIMNMX R0, R3, R36, PT ;  /* 0x0000002403007248 */ /* 0x000fe40003fe0100 */
[----:B------:R-:W-:Y:S02]  /*1b20*/  SHF.R.U32.HI R44, RZ, 0x6, R5 ;  /* 0x00000006ff2c7819 */ /* 0x000fe40000011605 */
[----:B------:R-:W-:-:S03]  /*1b30*/  ISETP.GT.AND P0, PT, R0, R5, PT ;  /* 0x000000050000720c */ /* 0x000fc60003f04270 */
[----:B------:R-:W-:-:S10]  /*1b40*/  IMAD.MOV.U32 R45, RZ, RZ, R44 ;  /* 0x000000ffff2d7224 */ /* 0x000fd400078e002c */
        /* <DEDUP_REMOVED lines=27> */
.L_x_5902:
[----:B------:R-:W-:Y:S05]  /*1d00*/  BSYNC B6 ;  /* 0x0000000000067941 */ /* 0x000fea0003800000 */
.L_x_5901:
        /* <DEDUP_REMOVED lines=20> */
.L_x_5904:
[----:B------:R-:W-:Y:S05]  /*1e50*/  BSYNC B6 ;  /* 0x0000000000067941 */ /* 0x000fea0003800000 */
.L_x_5903:
[----:B------:R-:W-:Y:S01]  /*1e60*/  ULDC.64 UR4, c[0x0][0x9f8] ;  /* 0x00027e0000047ab9 */ /* 0x000fe20000000a00 */
[----:B------:R-:W0:Y:S01]  /*1e70*/  LDC.64 R50, c[0x0][0x300] ;  /* 0x0000c000ff327b82 */ /* 0x000e220000000a00 */
[----:B------:R-:W-:Y:S01]  /*1e80*/  ISETP.NE.U32.AND P0, PT, RZ, UR4, PT ;  /* 0x00000004ff007c0c */ /* 0x000fe2000bf05070 */
[----:B------:R-:W-:Y:S01]  /*1e90*/  IMAD.IADD R41, R29, 0x1, R24 ;  /* 0x000000011d297824 */ /* 0x000fe200078e0218 */
[----:B------:R-:W-:Y:S01]  /*1ea0*/  ULDC.64 UR8, c[0x0][0xa08] ;  /* 0x0002820000087ab9 */ /* 0x000fe20000000a00 */
[----:B------:R-:W-:Y:S01]  /*1eb0*/  ULDC.64 UR6, c[0x0][0x330] ;  /* 0x0000cc0000067ab9 */ /* 0x000fe20000000a00 */
[----:B------:R-:W-:Y:S01]  /*1ec0*/  ISETP.NE.AND.EX P0, PT, RZ, UR5, PT, P0 ;  /* 0x00000005ff007c0c */ /* 0x000fe2000bf05300 */
[----:B------:R-:W-:Y:S02]  /*1ed0*/  ULDC.64 UR4, c[0x0][0x308] ;  /* 0x0000c20000047ab9 */ /* 0x000fe40000000a00 */
[----:B------:R-:W1:Y:S01]  /*1ee0*/  LDC.64 R52, c[0x0][0x3f8] ;  /* 0x0000fe00ff347b82 */ /* 0x000e620000000a00 */
[----:B------:R-:W-:-:S07]  /*1ef0*/  SHF.R.S32.HI R17, RZ, 0x1f, R16 ;  /* 0x0000001fff117819 */ /* 0x000fce0000011410 */
[----:B------:R-:W2:Y:S08]  /*1f00*/  LDC R43, c[0x0][0x3f4] ;  /* 0x0000fd00ff2b7b82 */ /* 0x000eb00000000800 */
[----:B------:R-:W3:Y:S02]  /*1f10*/  @P0 LDC.64 R4, c[0x0][0x9f8] ;  /* 0x00027e00ff040b82 */ /* 0x000ee40000000a00 */
[----:B---3--:R-:W-:-:S05]  /*1f20*/  @P0 IMAD.WIDE R4, R27, 0x4, R4 ;  /* 0x000000041b040825 */ /* 0x008fca00078e0204 */
[----:B------:R3:W4:Y:S01]  /*1f30*/  @P0 LDG.E R27, desc[UR42][R4.64] ;  /* 0x0000002a041b0981 */ /* 0x000722000c1e1900 */
[----:B------:R-:W-:Y:S01]  /*1f40*/  SHF.R.S32.HI R24, RZ, 0x1f, R41 ;  /* 0x0000001fff187819 */ /* 0x000fe20000011429 */
[-C--:B0-----:R-:W-:Y:S01]  /*1f50*/  IMAD.WIDE.U32 R6, R41, R50.reuse, RZ ;  /* 0x0000003229067225 */ /* 0x081fe200078e00ff */
[----:B------:R-:W-:Y:S01]  /*1f60*/  ISETP.NE.U32.AND P0, PT, RZ, UR8, PT ;  /* 0x00000008ff007c0c */ /* 0x000fe2000bf05070 */
[----:B------:R-:W0:Y:S01]  /*1f70*/  S2R R57, SR_TID.X ;  /* 0x0000000000397919 */ /* 0x000e220000002100 */
[----:B------:R-:W-:Y:S01]  /*1f80*/  SHF.R.S32.HI R189, RZ, 0x1f, R188 ;  /* 0x0000001fffbd7819 */ /* 0x000fe200000114bc */
[----:B------:R-:W-:Y:S01]  /*1f90*/  IMAD R0, R24, R50, RZ ;  /* 0x0000003218007224 */ /* 0x000fe200078e02ff */
[----:B------:R-:W-:Y:S01]  /*1fa0*/  ISETP.NE.AND.EX P0, PT, RZ, UR9, PT, P0 ;  /* 0x00000009ff007c0c */ /* 0x000fe2000bf05300 */
[----:B------:R-:W-:Y:S01]  /*1fb0*/  IMAD.WIDE.U32 R10, R26, UR6, R16 ;  /* 0x000000061a0a7c25 */ /* 0x000fe2000f8e0010 */
[C---:B--2---:R-:W-:Y:S02]  /*1fc0*/  ISETP.GE.AND P1, PT, R16.reuse, R43, PT ;  /* 0x0000002b1000720c */ /* 0x044fe40003f26270 */
[----:B------:R-:W-:Y:S01]  /*1fd0*/  SHF.L.U32 R14, R193, 0x6, RZ ;  /* 0x00000006c10e7819 */ /* 0x000fe200000006ff */
[----:B------:R-:W-:Y:S01]  /*1fe0*/  IMAD R3, R41, R51, R0 ;  /* 0x0000003329037224 */ /* 0x000fe200078e0200 */
[----:B------:R-:W-:Y:S01]  /*1ff0*/  SHF.R.S32.HI R0, RZ, 0x1f, R26 ;  /* 0x0000001fff007819 */ /* 0x000fe2000001141a */
[----:B------:R-:W-:Y:S01]  /*2000*/  VIADD R68, R16, 0x20 ;  /* 0x0000002010447836 */ /* 0x000fe20000000000 */
[----:B------:R-:W-:Y:S01]  /*2010*/  SHF.L.U64.HI R49, R50, 0x6, R51 ;  /* 0x0000000632317819 */ /* 0x000fe20000010233 */
[----:B------:R-:W-:Y:S01]  /*2020*/  IMAD.IADD R7, R7, 0x1, R3 ;  /* 0x0000000107077824 */ /* 0x000fe200078e0203 */
[----:B------:R-:W-:Y:S01]  /*2030*/  P2R R66, PR, RZ, 0x2 ;  /* 0x00000002ff427803 */ /* 0x000fe20000000000 */
[----:B------:R-:W-:-:S02]  /*2040*/  IMAD R3, R0, UR4, RZ ;  /* 0x0000000400037c24 */ /* 0x000fc4000f8e02ff */
[----:B------:R-:W-:Y:S02]  /*2050*/  IMAD R9, R0, UR6, RZ ;  /* 0x0000000600097c24 */ /* 0x000fe4000f8e02ff */
[C---:B---3--:R-:W-:Y:S01]  /*2060*/  IMAD R5, R26.reuse, UR5, R3 ;  /* 0x000000051a057c24 */ /* 0x048fe2000f8e0203 */
[----:B------:R-:W-:Y:S01]  /*2070*/  SHF.R.S32.HI R3, RZ, 0x1f, R186 ;  /* 0x0000001fff037819 */ /* 0x000fe200000114ba */
[----:B------:R-:W-:Y:S01]  /*2080*/  IMAD.WIDE.U32 R6, R26, UR4, R6 ;  /* 0x000000041a067c25 */ /* 0x000fe2000f8e0006 */
[----:B------:R-:W-:-:S03]  /*2090*/  ULDC.64 UR4, c[0x0][0x310] ;  /* 0x0000c40000047ab9 */ /* 0x000fc60000000a00 */
[----:B------:R-:W-:Y:S02]  /*20a0*/  IMAD.IADD R7, R7, 0x1, R5 ;  /* 0x0000000107077824 */ /* 0x000fe400078e0205 */
[----:B------:R-:W-:Y:S01]  /*20b0*/  IMAD R15, R26, UR7, R9 ;  /* 0x000000071a0f7c24 */ /* 0x000fe2000f8e0209 */
[----:B------:R-:W2:Y:S01]  /*20c0*/  LDC.64 R4, c[0x0][0x408] ;  /* 0x00010200ff047b82 */ /* 0x000ea20000000a00 */
[----:B-1----:R-:W-:Y:S02]  /*20d0*/  IMAD R9, R3, R52, RZ ;  /* 0x0000003403097224 */ /* 0x002fe400078e02ff */
[----:B------:R-:W-:Y:S01]  /*20e0*/  IMAD.IADD R11, R11, 0x1, R15 ;  /* 0x000000010b0b7824 */ /* 0x000fe200078e020f */
[----:B------:R-:W-:Y:S01]  /*20f0*/  SEL R15, R43, RZ, P1 ;  /* 0x000000ff2b0f7207 */ /* 0x000fe20000800000 */
[----:B------:R-:W-:Y:S01]  /*2100*/  IMAD R25, R186, R53, R9 ;  /* 0x00000035ba197224 */ /* 0x000fe200078e0209 */
[----:B0-----:R-:W-:Y:S01]  /*2110*/  LEA.HI R57, R57, 0x8, RZ, 0x19 ;  /* 0x0000000839397811 */ /* 0x001fe200078fc8ff */
[----:B------:R-:W-:-:S02]  /*2120*/  IMAD.SHL.U32 R58, R43, 0x2, RZ ;  /* 0x000000022b3a7824 */ /* 0x000fc400078e00ff */
[----:B------:R-:W-:-:S05]  /*2130*/  IMAD.IADD R15, R16, 0x1, R15 ;  /* 0x00000001100f7824 */ /* 0x000fca00078e020f */
[----:B------:R-:W-:-:S04]  /*2140*/  SHF.R.S32.HI R48, RZ, 0x1f, R15 ;  /* 0x0000001fff307819 */ /* 0x000fc8000001140f */
[----:B------:R-:W-:-:S04]  /*2150*/  LEA.HI R48, R48, R15, RZ, 0x3 ;  /* 0x0000000f30307211 */ /* 0x000fc800078f18ff */
[----:B------:R-:W-:Y:S02]  /*2160*/  LOP3.LUT R63, R48, 0xfffffff8, RZ, 0xc0, !PT ;  /* 0xfffffff8303f7812 */ /* 0x000fe400078ec0ff */
[C---:B--2---:R-:W-:Y:S01]  /*2170*/  SHF.L.U64.HI R54, R4.reuse, 0x6, R5 ;  /* 0x0000000604367819 */ /* 0x044fe20000010205 */
[----:B------:R-:W-:Y:S01]  /*2180*/  IMAD.SHL.U32 R55, R4, 0x40, RZ ;  /* 0x0000004004377824 */ /* 0x000fe200078e00ff */
[----:B------:R-:W-:Y:S02]  /*2190*/  SHF.R.S32.HI R69, RZ, 0x1f, R63 ;  /* 0x0000001fff457819 */ /* 0x000fe4000001143f */
[----:B----4-:R-:W-:Y:S02]  /*21a0*/  SHF.R.S32.HI R0, RZ, 0x1f, R27 ;  /* 0x0000001fff007819 */ /* 0x010fe4000001141b */
[----:B------:R-:W-:Y:S02]  /*21b0*/  SEL R27, R27, RZ, !P0 ;  /* 0x000000ff1b1b7207 */ /* 0x000fe40004000000 */
[----:B------:R-:W-:-:S03]  /*21c0*/  SEL R0, R0, RZ, !P0 ;  /* 0x000000ff00007207 */ /* 0x000fc60004000000 */
[----:B------:R-:W-:-:S04]  /*21d0*/  IMAD.WIDE.U32 R28, R27, UR4, R6 ;  /* 0x000000041b1c7c25 */ /* 0x000fc8000f8e0006 */
[----:B------:R-:W-:Y:S02]  /*21e0*/  IMAD R8, R0, UR4, RZ ;  /* 0x0000000400087c24 */ /* 0x000fe4000f8e02ff */
[----:B------:R-:W-:-:S04]  /*21f0*/  IMAD.WIDE.U32 R6, R186, R52, R188 ;  /* 0x00000034ba067225 */ /* 0x000fc800078e00bc */
[----:B------:R-:W-:Y:S01]  /*2200*/  IMAD R13, R27, UR5, R8 ;  /* 0x000000051b0d7c24 */ /* 0x000fe2000f8e0208 */
[----:B------:R-:W-:Y:S01]  /*2210*/  ULDC.64 UR4, c[0x0][0x338] ;  /* 0x0000ce0000047ab9 */ /* 0x000fe20000000a00 */
[----:B------:R-:W-:Y:S02]  /*2220*/  IMAD.IADD R7, R7, 0x1, R25 ;  /* 0x0000000107077824 */ /* 0x000fe400078e0219 */
[----:B------:R-:W-:-:S04]  /*2230*/  IMAD.WIDE.U32 R20, R27, UR4, R10 ;  /* 0x000000041b147c25 */ /* 0x000fc8000f8e000a */
[----:B------:R-:W-:-:S04]  /*2240*/  IMAD.WIDE.U32 R10, R186, R52, R16 ;  /* 0x00000034ba0a7225 */ /* 0x000fc800078e0010 */
[----:B------:R-:W-:Y:S01]  /*2250*/  IMAD.IADD R11, R25, 0x1, R11 ;  /* 0x00000001190b7824 */ /* 0x000fe200078e020b */
[----:B-----5:R-:W-:Y:S01]  /*2260*/  SHF.R.S32.HI R25, RZ, 0x1f, R37 ;  /* 0x0000001fff197819 */ /* 0x020fe20000011425 */
[----:B------:R-:W-:Y:S02]  /*2270*/  IMAD R8, R3, R50, RZ ;  /* 0x0000003203087224 */ /* 0x000fe400078e02ff */
[----:B------:R-:W-:Y:S01]  /*2280*/  IMAD R12, R0, UR4, RZ ;  /* 0x00000004000c7c24 */ /* 0x000fe2000f8e02ff */
[----:B------:R-:W-:Y:S01]  /*2290*/  ULDC UR4, c[0x0][0x2f4] ;  /* 0x0000bd0000047ab9 */ /* 0x000fe20000000800 */
[----:B------:R-:W-:Y:S01]  /*22a0*/  IMAD R47, R186, R51, R8 ;  /* 0x00000033ba2f7224 */ /* 0x000fe200078e0208 */
[----:B------:R-:W-:Y:S01]  /*22b0*/  SHF.L.U64.HI R51, R52, 0x6, R53 ;  /* 0x0000000634337819 */ /* 0x000fe20000010235 */
[----:B------:R-:W-:Y:S01]  /*22c0*/  IMAD R26, R25, R52, RZ ;  /* 0x00000034191a7224 */ /* 0x000fe200078e02ff */
[----:B------:R-:W-:Y:S01]  /*22d0*/  ISETP.GE.AND P4, PT, R16, UR4, PT ;  /* 0x0000000410007c0c */ /* 0x000fe2000bf86270 */
[----:B------:R-:W-:Y:S01]  /*22e0*/  IMAD.WIDE.U32 R8, R186, R50, R16 ;  /* 0x00000032ba087225 */ /* 0x000fe200078e0010 */
[----:B------:R-:W-:-:S03]  /*22f0*/  ISETP.GE.AND P3, PT, R68, UR4, PT ;  /* 0x0000000444007c0c */ /* 0x000fc6000bf66270 */
[----:B------:R-:W-:Y:S01]  /*2300*/  IMAD R71, R27, UR5, R12 ;  /* 0x000000051b477c24 */ /* 0x000fe2000f8e020c */
[----:B------:R-:W-:Y:S01]  /*2310*/  IADD3 R46, P0, R28, R8, RZ ;  /* 0x000000081c2e7210 */ /* 0x000fe20007f1e0ff */
[----:B------:R-:W-:Y:S01]  /*2320*/  IMAD R61, R37, R53, R26 ;  /* 0x00000035253d7224 */ /* 0x000fe200078e021a */
[----:B------:R-:W-:Y:S01]  /*2330*/  LOP3.LUT R53, R14, 0x1c0, RZ, 0xc0, !PT ;  /* 0x000001c00e357812 */ /* 0x000fe200078ec0ff */
[----:B------:R-:W-:Y:S02]  /*2340*/  IMAD.IADD R0, R29, 0x1, R13 ;  /* 0x000000011d007824 */ /* 0x000fe400078e020d */
[-C--:B------:R-:W-:Y:S01]  /*2350*/  IMAD R12, R3, R4.reuse, RZ ;  /* 0x00000004030c7224 */ /* 0x080fe200078e02ff */
[----:B------:R-:W-:Y:S01]  /*2360*/  SHF.R.U32.HI R56, RZ, 0x3, R53 ;  /* 0x00000003ff387819 */ /* 0x000fe20000011635 */
[-C--:B------:R-:W-:Y:S01]  /*2370*/  IMAD R26, R25, R4.reuse, RZ ;  /* 0x00000004191a7224 */ /* 0x080fe200078e02ff */
[----:B------:R-:W-:Y:S01]  /*2380*/  IADD3.X R47, R0, R9, R47, P0, !PT ;  /* 0x00000009002f7210 */ /* 0x000fe200007fe42f */
[C---:B------:R-:W-:Y:S01]  /*2390*/  IMAD R27, R186.reuse, R5, R12 ;  /* 0x00000005ba1b7224 */ /* 0x040fe200078e020c */
[C---:B------:R-:W-:Y:S01]  /*23a0*/  IADD3 R40, P0, R186.reuse, R41, RZ ;  /* 0x00000029ba287210 */ /* 0x040fe20007f1e0ff */
[----:B------:R-:W-:Y:S01]  /*23b0*/  IMAD R67, R37, R5, R26 ;  /* 0x0000000525437224 */ /* 0x000fe200078e021a */
[----:B------:R-:W-:Y:S01]  /*23c0*/  LOP3.LUT R5, R53, 0x18, R16, 0xf8, !PT ;  /* 0x0000001835057812 */ /* 0x000fe200078ef810 */
[----:B------:R-:W-:-:S03]  /*23d0*/  IMAD.WIDE.U32 R8, R186, R4, R188 ;  /* 0x00000004ba087225 */ /* 0x000fc600078e00bc */
[----:B------:R-:W-:Y:S01]  /*23e0*/  LOP3.LUT R60, R5, R56, RZ, 0x3c, !PT ;  /* 0x00000038053c7212 */ /* 0x000fe200078e3cff */
[----:B------:R-:W-:Y:S01]  /*23f0*/  IMAD.WIDE.U32 R12, R186, R4, R16 ;  /* 0x00000004ba0c7225 */ /* 0x000fe200078e0010 */
[----:B------:R-:W-:-:S03]  /*2400*/  LOP3.LUT R5, R53, 0x38, R48, 0xf8, !PT ;  /* 0x0000003835057812 */ /* 0x000fc600078ef830 */
[----:B------:R-:W-:Y:S01]  /*2410*/  IMAD.IADD R9, R9, 0x1, R27 ;  /* 0x0000000109097824 */ /* 0x000fe200078e021b */
[----:B------:R-:W-:Y:S01]  /*2420*/  LOP3.LUT R62, R5, R56, RZ, 0x3c, !PT ;  /* 0x00000038053e7212 */ /* 0x000fe200078e3cff */
[----:B------:R-:W-:Y:S02]  /*2430*/  IMAD.IADD R13, R27, 0x1, R13 ;  /* 0x000000011b0d7824 */ /* 0x000fe400078e020d */
        /* <DEDUP_REMOVED lines=9> */
[----:B------:R-:W-:-:S02]  /*24d0*/  IMAD R60, R203, 0x200, R60 ;  /* 0x00000200cb3c7824 */ /* 0x000fc400078e023c */
[----:B------:R-:W-:Y:S02]  /*24e0*/  IMAD.IADD R61, R61, 0x1, R33 ;  /* 0x000000013d3d7824 */ /* 0x000fe400078e0221 */
[----:B------:R-:W-:Y:S02]  /*24f0*/  IMAD.IADD R67, R67, 0x1, R39 ;  /* 0x0000000143437824 */ /* 0x000fe400078e0227 */
[----:B------:R-:W-:Y:S02]  /*2500*/  IMAD R62, R203, 0x200, R62 ;  /* 0x00000200cb3e7824 */ /* 0x000fe400078e023e */
[----:B------:R-:W-:-:S07]  /*2510*/  IMAD.IADD R71, R21, 0x1, R71 ;  /* 0x0000000115477824 */ /* 0x000fce00078e0247 */
.L_x_5934:
        /* <DEDUP_REMOVED lines=11> */
[----:B------:R-:W-:Y:S02]  /*25d0*/  IMAD.SHL.U32 R25, R185, 0x1000, RZ ;  /* 0x00001000b9197824 */ /* 0x000fe400078e00ff */
        /* <DEDUP_REMOVED lines=35> */
[C---:B------:R-:W-:Y:S02]  /*2810*/  LEA R6, P0, R7.reuse, UR4, 0x1 ;  /* 0x0000000407067c11 */ /* 0x040fe4000f8008ff */
        /* <DEDUP_REMOVED lines=9> */
.L_x_5909:
[----:B------:R-:W-:Y:S05]  /*28b0*/  BSYNC B1 ;  /* 0x0000000000017941 */ /* 0x000fea0003800000 */
.L_x_5908:
[----:B------:R-:W-:Y:S01]  /*28c0*/  UISETP.NE.AND UP0, UPT, UR37, 0x3, UPT ;  /* 0x000000032500788c */ /* 0x000fe2000bf05270 */
[----:B-----5:R-:W-:Y:S02]  /*28d0*/  IMAD.MOV.U32 R4, RZ, RZ, R8 ;  /* 0x000000ffff047224 */ /* 0x020fe400078e0008 */
[----:B------:R-:W-:Y:S02]  /*28e0*/  IMAD.MOV.U32 R5, RZ, RZ, R9 ;  /* 0x000000ffff057224 */ /* 0x000fe400078e0009 */
[----:B0-----:R-:W-:Y:S01]  /*28f0*/  IMAD.MOV.U32 R6, RZ, RZ, R26 ;  /* 0x000000ffff067224 */ /* 0x001fe200078e001a */
[----:B------:R-:W-:Y:S01]  /*2900*/  PLOP3.LUT P0, PT, PT, PT, UP0, 0x80, 0x0 ;  /* 0x000000000000781c */ /* 0x000fe20003f0f008 */
[----:B------:R-:W-:Y:S01]  /*2910*/  IMAD.MOV.U32 R7, RZ, RZ, R15 ;  /* 0x000000ffff077224 */ /* 0x000fe200078e000f */
[----:B------:R-:W-:Y:S01]  /*2920*/  PRMT R74, R4, 0x5410, R5 ;  /* 0x00005410044a7816 */ /* 0x000fe20000000005 */
[----:B------:R-:W-:Y:S02]  /*2930*/  IMAD.MOV.U32 R4, RZ, RZ, R27 ;  /* 0x000000ffff047224 */ /* 0x000fe400078e001b */
[----:B------:R-:W-:-:S03]  /*2940*/  IMAD.MOV.U32 R5, RZ, RZ, R11 ;  /* 0x000000ffff057224 */ /* 0x000fc600078e000b */
[----:B------:R-:W-:Y:S01]  /*2950*/  PRMT R73, R6, 0x5410, R4 ;  /* 0x0000541006497816 */ /* 0x000fe20000000004 */
[----:B------:R-:W-:Y:S01]  /*2960*/  IMAD.MOV.U32 R6, RZ, RZ, R14 ;  /* 0x000000ffff067224 */ /* 0x000fe200078e000e */
[----:B------:R-:W-:-:S04]  /*2970*/  MOV R4, R10 ;  /* 0x0000000a00047202 */ /* 0x000fc80000000f00 */
[----:B------:R-:W-:Y:S02]  /*2980*/  PRMT R76, R4, 0x5410, R5 ;  /* 0x00005410044c7816 */ /* 0x000fe40000000005 */
[----:B------:R-:W-:Y:S01]  /*2990*/  PRMT R78, R6, 0x5410, R7 ;  /* 0x00005410064e7816 */ /* 0x000fe20000000007 */
[----:B------:R-:W-:Y:S06]  /*29a0*/  @!P0 BRA `(.L_x_5910) ;  /* 0x0000000000048947 */ /* 0x000fec0003800000 */
[----:B------:R-:W-:Y:S01]  /*29b0*/  BPT.TRAP 0x1 ;  /* 0x000000040000795c */ /* 0x000fe20000300000 */
.L_x_5910:
[----:B------:R-:W-:Y:S01]  /*29c0*/  IMAD R64, R185, 0x8, R2 ;  /* 0x00000008b9407824 */ /* 0x000fe200078e0202 */
[----:B------:R-:W-:Y:S01]  /*29d0*/  SHF.L.U32 R43, R187, 0x1f, RZ ;  /* 0x0000001fbb2b7819 */ /* 0x000fe200000006ff */
[----:B------:R-:W-:Y:S03]  /*29e0*/  BSSY B1, `(.L_x_5911) ;  /* 0x0000003000017945 */ /* 0x000fe60003800000 */
[----:B------:R-:W0:Y:S02]  /*29f0*/  SYNCS.PHASECHK.TRANS64.TRYWAIT P5, [R64+URZ+0x28c90], R43 ;  /* 0x028c902b400075a7 */ /* 0x000e2400080a017f */
[----:B0-----:R-:W-:Y:S05]  /*2a00*/  @!P5 BRA `(.L_x_5912) ;  /* 0x000001d80088d947 */ /* 0x001fea0003800000 */
.L_x_6298:
[----:B------:R-:W-:Y:S05]  /*2a10*/  BSYNC B1 ;  /* 0x0000000000017941 */ /* 0x000fea0003800000 */
.L_x_5911:
        /* <DEDUP_REMOVED lines=48> */
.L_x_5917:
[----:B------:R-:W-:Y:S05]  /*2d20*/  BSYNC B2 ;  /* 0x0000000000027941 */ /* 0x000fea0003800000 */
.L_x_5916:
[----:B--2---:R1:W-:Y:S02]  /*2d30*/  STG.E.128 desc[UR42][R12.64], R4 ;  /* 0x000000040c007986 */ /* 0x0043e4000c101d2a */
.L_x_5915:
[----:B------:R-:W-:Y:S05]  /*2d40*/  BSYNC B1 ;  /* 0x0000000000017941 */ /* 0x000fea0003800000 */
.L_x_5914:
        /* <DEDUP_REMOVED lines=51> */
.L_x_5919:
[----:B------:R-:W-:Y:S05]  /*3080*/  BSYNC B1 ;  /* 0x0000000000017941 */ /* 0x000fea0003800000 */
.L_x_5918:
[----:B-1----:R2:W-:Y:S01]  /*3090*/  STG.E.128 desc[UR42][R12.64+0x40], R4 ;  /* 0x000040040c007986 */ /* 0x0025e2000c101d2a */
[----:B------:R-:W-:Y:S05]  /*30a0*/  BRA `(.L_x_5913) ;  /* 0x0000000c00287947 */ /* 0x000fea0003800000 */
.L_x_5907:
[----:B------:R-:W-:-:S05]  /*30b0*/  IMAD R4, R45, -0x40, R36 ;  /* 0xffffffc02d047824 */ /* 0x000fca00078e0224 */
[----:B------:R-:W-:-:S04]  /*30c0*/  VIMNMX R5, R4, 0x40, PT ;  /* 0x0000004004057848 */ /* 0x000fc80003fe0100 */
[----:B------:R-:W-:-:S04]  /*30d0*/  ISETP.GE.AND P1, PT, R186, R5, PT ;  /* 0x00000005ba00720c */ /* 0x000fc80003f26270 */
[----:B------:R-:W-:-:S13]  /*30e0*/  ISETP.GE.OR P0, PT, R16, R75, P1 ;  /* 0x0000004b1000720c */ /* 0x000fda0000f06670 */
[----:B------:R-:W0:Y:S01]  /*30f0*/  @!P0 LDC.64 R12, c[0x0][0x3e8] ;  /* 0x0000fa00ff0c8b82 */ /* 0x000e220000000a00 */
[----:B------:R-:W-:Y:S01]  /*3100*/  @!P0 IMAD R4, R54, R45, RZ ;  /* 0x0000002d36048224 */ /* 0x000fe200078e02ff */
[----:B------:R-:W-:Y:S01]  /*3110*/  @!P0 IADD3 R6, P5, R32, R6, RZ ;  /* 0x0000000620068210 */ /* 0x000fe20007fbe0ff */
[----:B------:R-:W-:Y:S02]  /*3120*/  @!P0 IMAD.MOV.U32 R5, RZ, RZ, R67 ;  /* 0x000000ffff058224 */ /* 0x000fe400078e0043 */
[-C--:B------:R-:W-:Y:S02]  /*3130*/  @!P0 IMAD R9, R42, R55.reuse, R4 ;  /* 0x000000372a098224 */ /* 0x080fe400078e0204 */
[----:B------:R-:W-:Y:S01]  /*3140*/  @!P0 IMAD.MOV.U32 R4, RZ, RZ, R38 ;  /* 0x000000ffff048224 */ /* 0x000fe200078e0026 */
[----:B------:R-:W1:Y:S01]  /*3150*/  @!P0 LDC.64 R26, c[0x0][0x400] ;  /* 0x00010000ff1a8b82 */ /* 0x000e620000000a00 */
[----:B------:R-:W-:Y:S02]  /*3160*/  @!P0 IMAD.X R7, R74, 0x1, R61, P5 ;  /* 0x000000014a078824 */ /* 0x000fe400028e063d */
        /* <DEDUP_REMOVED lines=11> */
[----:B------:R0:W3:Y:S01]  /*3220*/  @!P0 LDG.E.128 R8, desc[UR42][R26.64] ;  /* 0x0000002a1a088981 */ /* 0x0000e2000c1e1d00 */
[----:B------:R-:W-:Y:S01]  /*3230*/  UISETP.NE.AND UP0, UPT, UR37, 0x3, UPT ;  /* 0x000000032500788c */ /* 0x000fe2000bf05270 */
[----:B------:R-:W-:-:S04]  /*3240*/  ISETP.GE.AND P0, PT, R16, R75, PT ;  /* 0x0000004b1000720c */ /* 0x000fc80003f06270 */
[----:B0-----:R-:W-:Y:S02]  /*3250*/  P2R R27, PR, RZ, 0x1 ;  /* 0x00000001ff1b7803 */ /* 0x001fe40000000000 */
[----:B------:R-:W-:Y:S01]  /*3260*/  PLOP3.LUT P0, PT, PT, PT, UP0, 0x80, 0x0 ;  /* 0x000000000000781c */ /* 0x000fe20003f0f008 */
        /* <DEDUP_REMOVED lines=16> */
.L_x_5920:
[----:B------:R-:W-:Y:S01]  /*3370*/  IMAD R64, R185, 0x8, R2 ;  /* 0x00000008b9407824 */ /* 0x000fe200078e0202 */
[----:B------:R-:W-:Y:S01]  /*3380*/  SHF.L.U32 R43, R187, 0x1f, RZ ;  /* 0x0000001fbb2b7819 */ /* 0x000fe200000006ff */
[----:B------:R-:W0:Y:S01]  /*3390*/  LDC R79, c[0x0][0x2f4] ;  /* 0x0000bd00ff4f7b82 */ /* 0x000e220000000800 */
[----:B------:R-:W-:Y:S02]  /*33a0*/  BSSY B1, `(.L_x_5921) ;  /* 0x0000003000017945 */ /* 0x000fe40003800000 */
[----:B------:R-:W1:Y:S02]  /*33b0*/  SYNCS.PHASECHK.TRANS64.TRYWAIT P5, [R64+URZ+0x28c90], R43 ;  /* 0x028c902b400075a7 */ /* 0x000e6400080a017f */
[----:B-1----:R-:W-:Y:S05]  /*33c0*/  @!P5 BRA `(.L_x_5922) ;  /* 0x000001d0002cd947 */ /* 0x002fea0003800000 */
.L_x_6299:
[----:B------:R-:W-:Y:S05]  /*33d0*/  BSYNC B1 ;  /* 0x0000000000017941 */ /* 0x000fea0003800000 */
.L_x_5921:
        /* <DEDUP_REMOVED lines=12> */
[C---:B------:R-:W-:Y:S02]  /*34a0*/  LEA R76, P5, R12.reuse, R72, 0x1 ;  /* 0x000000480c4c7211 */ /* 0x040fe400078a08ff */
        /* <DEDUP_REMOVED lines=11> */
[----:B------:R-:W-:Y:S01]  /*3560*/  LOP3.LUT R12, R13, R56, RZ, 0x3c, !PT ;  /* 0x000000380d0c7212 */ /* 0x000fe200078e3cff */
[----:B------:R-:W-:-:S03]  /*3570*/  IMAD.IADD R13, R62, 0x1, R25 ;  /* 0x000000013e0d7824 */ /* 0x000fc600078e0219 */
[----:B------:R-:W-:Y:S01]  /*3580*/  LEA R12, R203, R12, 0x9 ;  /* 0x0000000ccb0c7211 */ /* 0x000fe200078e48ff */
[----:B------:R-:W-:-:S04]  /*3590*/  IMAD R13, R13, 0x2, R2 ;  /* 0x000000020d0d7824 */ /* 0x000fc800078e0202 */
[----:B------:R-:W-:Y:S02]  /*35a0*/  IMAD.IADD R25, R25, 0x1, R12 ;  /* 0x0000000119197824 */ /* 0x000fe400078e020c */
[----:B------:R-:W0:Y:S02]  /*35b0*/  LDS.128 R12, [R13+0x22400] ;  /* 0x022400000d0c7984 */ /* 0x000e240000000c00 */
[----:B------:R-:W-:-:S06]  /*35c0*/  IMAD R25, R25, 0x2, R2 ;  /* 0x0000000219197824 */ /* 0x000fcc00078e0202 */
        /* <DEDUP_REMOVED lines=84> */
.L_x_5924:
[----:B------:R-:W-:Y:S05]  /*3b10*/  BSYNC B1 ;  /* 0x0000000000017941 */ /* 0x000fea0003800000 */
.L_x_5923:
        /* <DEDUP_REMOVED lines=10> */
.L_x_5906:
[----:B------:R-:W-:-:S06]  /*3bc0*/  UISETP.NE.AND UP0, UPT, UR37, 0x3, UPT ;  /* 0x000000032500788c */ /* 0x000fcc000bf05270 */
[----:B------:R-:W-:-:S13]  /*3bd0*/  PLOP3.LUT P0, PT, PT, PT, UP0, 0x80, 0x0 ;  /* 0x000000000000781c */ /* 0x000fda0003f0f008 */
[----:B------:R-:W-:Y:S05]  /*3be0*/  @!P0 BRA `(.L_x_5925) ;  /* 0x0000000000048947 */ /* 0x000fea0003800000 */
[----:B------:R-:W-:Y:S01]  /*3bf0*/  BPT.TRAP 0x1 ;  /* 0x000000040000795c */ /* 0x000fe20000300000 */
.L_x_5925:
        /* <DEDUP_REMOVED lines=8> */
.L_x_6300:
[----:B------:R-:W-:Y:S05]  /*3c80*/  BSYNC B1 ;  /* 0x0000000000017941 */ /* 0x000fea0003800000 */
.L_x_5926:
        /* <DEDUP_REMOVED lines=12> */
.L_x_5913:
[----:B------:R-:W-:Y:S05]  /*3d50*/  BSYNC B0 ;  /* 0x0000000000007941 */ /* 0x000fea0003800000 */
.L_x_5905:
[----:B-12---:R-:W1:Y:S01]  /*3d60*/  S2R R4, SR_TID.X ;  /* 0x0000000000047919 */ /* 0x006e620000002100 */
        /* <DEDUP_REMOVED lines=8> */
[----:B-1----:R-:W-:Y:S01]  /*3df0*/  LOP3.LUT R4, R4, 0x7f, RZ, 0xc0, !PT ;  /* 0x0000007f04047812 */ /* 0x002fe200078ec0ff */
[----:B--2---:R1:W-:Y:S03]  /*3e00*/  BAR.SYNC.DEFER_BLOCKING R57, 0x80 ;  /* 0x000200390000751d */ /* 0x0043e60000010000 */
[----:B------:R-:W-:-:S13]  /*3e10*/  ISETP.NE.AND P5, PT, R4, RZ, PT ;  /* 0x000000ff0400720c */ /* 0x000fda0003fa5270 */
[----:B------:R-:W-:-:S05]  /*3e20*/  @!P5 VIADD R4, R64, 0x28ca0 ;  /* 0x00028ca04004d836 */ /* 0x000fca0000000000 */
[----:B------:R-:W-:-:S04]  /*3e30*/  @!P5 PRMT R4, RZ, 0x654, R4 ;  /* 0x00000654ff04d816 */ /* 0x000fc80000000004 */
[----:B------:R1:W-:Y:S01]  /*3e40*/  @!P5 SYNCS.ARRIVE.TRANS64.RED.A1T0 RZ, [R4+URZ], RZ ;  /* 0x000000ff04ffd9a7 */ /* 0x0003e2000810043f */
[----:B------:R-:W-:Y:S05]  /*3e50*/  @!P0 BRA `(.L_x_5929) ;  /* 0x0000000000048947 */ /* 0x000fea0003800000 */
[----:B------:R-:W-:Y:S01]  /*3e60*/  BPT.TRAP 0x1 ;  /* 0x000000040000795c */ /* 0x000fe20000300000 */
.L_x_5929:
[----:B------:R-:W-:Y:S05]  /*3e70*/  BSYNC B0 ;  /* 0x0000000000007941 */ /* 0x000fea0003800000 */
.L_x_5928:
[----:B------:R-:W2:Y:S01]  /*3e80*/  SYNCS.PHASECHK.TRANS64.TRYWAIT P0, [R64+URZ+0x28cb0], R43 ;  /* 0x028cb02b400075a7 */ /* 0x000ea2000800017f */
[----:B------:R-:W-:Y:S04]  /*3e90*/  BSSY B0, `(.L_x_5930) ;  /* 0x0000002000007945 */ /* 0x000fe80003800000 */
[----:B--2---:R-:W-:Y:S05]  /*3ea0*/  @!P0 BRA `(.L_x_5931) ;  /* 0x000001c4009c8947 */ /* 0x004fea0003800000 */
.L_x_6301:
[----:B------:R-:W-:Y:S05]  /*3eb0*/  BSYNC B0 ;  /* 0x0000000000007941 */ /* 0x000fea0003800000 */
.L_x_5930:
[----:B------:R-:W-:Y:S04]  /*3ec0*/  BSSY B0, `(.L_x_5932) ;  /* 0x0000051000007945 */ /* 0x000fe80003800000 */
[----:B------:R-:W-:Y:S05]  /*3ed0*/  @P1 BRA `(.L_x_5933) ;  /* 0x00000004003c1947 */ /* 0x000fea0003800000 */
[----:B-1----:R-:W-:Y:S01]  /*3ee0*/  IMAD.WIDE R4, R45, 0x40, R40 ;  /* 0x000000402d047825 */ /* 0x002fe200078e0228 */
[----:B------:R-:W-:Y:S01]  /*3ef0*/  ULDC.64 UR4, c[0x0][0x328] ;  /* 0x0000ca0000047ab9 */ /* 0x000fe20000000a00 */
[----:B------:R-:W-:Y:S02]  /*3f00*/  LOP3.LUT P0, RZ, R193, 0x4, RZ, 0xc0, !PT ;  /* 0x00000004c1ff7812 */ /* 0x000fe4000780c0ff */
[----:B------:R-:W-:Y:S02]  /*3f10*/  IMAD R5, R5, UR4, RZ ;  /* 0x0000000405057c24 */ /* 0x000fe4000f8e02ff */
[----:B------:R-:W-:Y:S02]  /*3f20*/  IMAD.MOV.U32 R70, RZ, RZ, R20 ;  /* 0x000000ffff467224 */ /* 0x000fe400078e0014 */
[C---:B------:R-:W-:Y:S02]  /*3f30*/  IMAD R5, R4.reuse, UR5, R5 ;  /* 0x0000000504057c24 */ /* 0x040fe4000f8e0205 */
[----:B------:R-:W-:Y:S01]  /*3f40*/  IMAD.WIDE.U32 R6, R4, UR4, R70 ;  /* 0x0000000404067c25 */ /* 0x000fe2000f8e0046 */
[----:B------:R-:W-:-:S03]  /*3f50*/  ULDC.64 UR4, c[0x0][0x318] ;  /* 0x0000c60000047ab9 */ /* 0x000fc60000000a00 */
[----:B------:R-:W-:Y:S01]  /*3f60*/  IMAD R9, R185, 0x8000, R60 ;  /* 0x00008000b9097824 */ /* 0x000fe200078e023c */
[----:B------:R-:W-:Y:S01]  /*3f70*/  LEA R42, P1, R6, UR4, 0x1 ;  /* 0x00000004062a7c11 */ /* 0x000fe2000f8208ff */
[----:B------:R-:W-:Y:S01]  /*3f80*/  IMAD.IADD R5, R7, 0x1, R5 ;  /* 0x0000000107057824 */ /* 0x000fe200078e0205 */
[----:B------:R-:W-:Y:S01]  /*3f90*/  ULDC UR4, c[0x0][0x320] ;  /* 0x0000c80000047ab9 */ /* 0x000fe20000000800 */
[----:B------:R-:W-:Y:S02]  /*3fa0*/  VIADD R4, R16, 0x40 ;  /* 0x0000004010047836 */ /* 0x000fe40000000000 */
[C---:B----4-:R-:W-:Y:S01]  /*3fb0*/  VIADD R73, R9.reuse, 0x20 ;  /* 0x0000002009497836 */ /* 0x050fe20000000000 */
[----:B0-2---:R-:W-:Y:S01]  /*3fc0*/  LEA.HI.X R43, R6, UR5, R5, 0x1, P1 ;  /* 0x00000005062b7c11 */ /* 0x005fe200088f0c05 */
[C---:B------:R-:W-:Y:S01]  /*3fd0*/  @P0 VIADD R73, R9.reuse, 0xffffffe0 ;  /* 0xffffffe009490836 */ /* 0x040fe20000000000 */
[----:B------:R-:W-:Y:S01]  /*3fe0*/  ISETP.GE.AND P1, PT, R16, UR4, PT ;  /* 0x0000000410007c0c */ /* 0x000fe2000bf26270 */
[----:B------:R-:W-:Y:S01]  /*3ff0*/  IMAD R74, R9, 0x2, R2 ;  /* 0x00000002094a7824 */ /* 0x000fe200078e0202 */
[----:B------:R-:W-:Y:S01]  /*4000*/  ISETP.GE.AND P0, PT, R4, UR4, PT ;  /* 0x0000000404007c0c */ /* 0x000fe2000bf06270 */
[C---:B---3--:R-:W-:Y:S01]  /*4010*/  VIADD R12, R16.reuse, 0x80 ;  /* 0x00000080100c7836 */ /* 0x048fe20000000000 */
[----:B------:R-:W-:Y:S01]  /*4020*/  LEA R73, R73, R2, 0x1 ;  /* 0x0000000249497211 */ /* 0x000fe200078e08ff */
[----:B------:R-:W-:-:S02]  /*4030*/  VIADD R13, R16, 0xc0 ;  /* 0x000000c0100d7836 */ /* 0x000fc40000000000 */
[C---:B------:R-:W-:Y:S02]  /*4040*/  VIADD R70, R16.reuse, 0x100 ;  /* 0x0000010010467836 */ /* 0x040fe40000000000 */
[----:B------:R-:W-:-:S04]  /*4050*/  VIADD R72, R16, 0x140 ;  /* 0x0000014010487836 */ /* 0x000fc80000000000 */
[----:B------:R-:W0:Y:S04]  /*4060*/  @!P1 LDS.128 R4, [R74+0x400] ;  /* 0x000400004a049984 */ /* 0x000e280000000c00 */
[----:B------:R-:W1:Y:S04]  /*4070*/  @!P0 LDS.128 R8, [R74+0x2400] ;  /* 0x002400004a088984 */ /* 0x000e680000000c00 */
[----:B0-----:R-:W-:Y:S01]  /*4080*/  @!P1 STG.E.128 desc[UR42][R42.64], R4 ;  /* 0x000000042a009986 */ /* 0x001fe2000c101d2a */
[----:B------:R-:W-:-:S03]  /*4090*/  ISETP.GE.AND P1, PT, R12, UR4, PT ;  /* 0x000000040c007c0c */ /* 0x000fc6000bf26270 */
[----:B-1----:R-:W-:Y:S01]  /*40a0*/  @!P0 STG.E.128 desc[UR42][R42.64+0x80], R8 ;  /* 0x000080082a008986 */ /* 0x002fe2000c101d2a */
[----:B------:R-:W-:-:S09]  /*40b0*/  ISETP.GE.AND P0, PT, R13, UR4, PT ;  /* 0x000000040d007c0c */ /* 0x000fd2000bf06270 */
[----:B------:R-:W0:Y:S04]  /*40c0*/  @!P1 LDS.128 R12, [R74+0x4400] ;  /* 0x004400004a0c9984 */ /* 0x000e280000000c00 */
[----:B------:R-:W1:Y:S04]  /*40d0*/  @!P0 LDS.128 R24, [R74+0x6400] ;  /* 0x006400004a188984 */ /* 0x000e680000000c00 */
[----:B0-----:R-:W-:Y:S01]  /*40e0*/  @!P1 STG.E.128 desc[UR42][R42.64+0x100], R12 ;  /* 0x0001000c2a009986 */ /* 0x001fe2000c101d2a */
[----:B------:R-:W-:Y:S01]  /*40f0*/  ISETP.GE.AND P1, PT, R70, UR4, PT ;  /* 0x0000000446007c0c */ /* 0x000fe2000bf26270 */
[----:B------:R-:W-:-:S02]  /*4100*/  VIADD R70, R16, 0x180 ;  /* 0x0000018010467836 */ /* 0x000fc40000000000 */
[----:B-1----:R-:W-:Y:S01]  /*4110*/  @!P0 STG.E.128 desc[UR42][R42.64+0x180], R24 ;  /* 0x000180182a008986 */ /* 0x002fe2000c101d2a */
[----:B------:R-:W-:Y:S01]  /*4120*/  ISETP.GE.AND P0, PT, R72, UR4, PT ;  /* 0x0000000448007c0c */ /* 0x000fe2000bf06270 */
[----:B------:R-:W-:-:S08]  /*4130*/  VIADD R72, R16, 0x1c0 ;  /* 0x000001c010487836 */ /* 0x000fd00000000000 */
        /* <DEDUP_REMOVED lines=11> */
[----:B------:R-:W-:-:S03]  /*41f0*/  ISETP.GE.AND P1, PT, R68, UR4, PT ;  /* 0x0000000444007c0c */ /* 0x000fc6000bf26270 */
        /* <DEDUP_REMOVED lines=29> */
.L_x_5933:
[----:B------:R-:W-:Y:S05]  /*43d0*/  BSYNC B0 ;  /* 0x0000000000007941 */ /* 0x000fea0003800000 */
.L_x_5932:
        /* <DEDUP_REMOVED lines=8> */
[----:B0-2---:R-:W-:-:S03]  /*4460*/  @!P5 VIADD R64, R64, 0x28cc0 ;  /* 0x00028cc04040d836 */ /* 0x005fc60000000000 */
        /* <DEDUP_REMOVED lines=8> */
.L_x_5900:
[----:B------:R-:W-:Y:S04]  /*44f0*/  BSSY B0, `(.L_x_5935) ;  /* 0x0000004000007945 */ /* 0x000fe80003800000 */
[----:B------:R-:W-:Y:S05]  /*4500*/  @P0 BRA `(.L_x_5936) ;  /* 0x0000000000080947 */ /* 0x000fea0003800000 */
[----:B------:R-:W1:Y:S02]  /*4510*/  FENCE.VIEW.ASYNC.G ;  /* 0x00000000000073c6 */ /* 0x000e640000000100 */
[----:B-1----:R-:W-:Y:S06]  /*4520*/  BAR.ARV 0xc, 0x180 ;  /* 0x0306000000007b1d */ /* 0x002fec0000002000 */
.L_x_5936:
[----:B------:R-:W-:Y:S05]  /*4530*/  BSYNC B0 ;  /* 0x0000000000007941 */ /* 0x000fea0003800000 */
.L_x_5935:
[----:B------:R-:W-:Y:S01]  /*4540*/  UISETP.NE.AND UP0, UPT, UR38, 0x1, UPT ;  /* 0x000000012600788c */ /* 0x000fe2000bf05270 */
[----:B------:R-:W-:Y:S05]  /*4550*/  BSSY B7, `(.L_x_5937) ;  /* 0x0000fd1000077945 */ /* 0x000fea0003800000 */
[----:B------:R-:W-:-:S13]  /*4560*/  PLOP3.LUT P0, PT, PT, PT, UP0, 0x80, 0x0 ;  /* 0x000000000000781c */ /* 0x000fda0003f0f008 */
[----:B------:R-:W-:Y:S05]  /*4570*/  @!P0 BRA `(.L_x_5938) ;  /* 0x0000002000b08947 */ /* 0x000fea0003800000 */
[----:B------:R-:W1:Y:S01]  /*4580*/  LDC R0, c[0x0][0x448] ;  /* 0x00011200ff007b82 */ /* 0x000e620000000800 */
[----:B------:R-:W-:-:S07]  /*4590*/  IADD3 R5, R23, 0x1, -R22 ;  /* 0x0000000117057810 */ /* 0x000fce0007ffe816 */
[----:B------:R-:W2:Y:S01]  /*45a0*/  LDC.64 R6, c[0x0][0x9e0] ;  /* 0x00027800ff067b82 */ /* 0x000ea20000000a00 */
[----:B-1----:R-:W-:Y:S01]  /*45b0*/  ISETP.NE.AND P1, PT, R0, 0x1, PT ;  /* 0x000000010000780c */ /* 0x002fe20003f25270 */
[----:B------:R-:W-:Y:S01]  /*45c0*/  VIADD R0, R192, 0x3f ;  /* 0x0000003fc0007836 */ /* 0x000fe20000000000 */
[----:B--2---:R-:W-:-:S11]  /*45d0*/  ISETP.GE.AND P2, PT, R7, 0x1, PT ;  /* 0x000000010700780c */ /* 0x004fd60003f46270 */
[----:B------:R-:W1:Y:S08]  /*45e0*/  @P1 LDC R3, c[0x0][0x44c] ;  /* 0x00011300ff031b82 */ /* 0x000e700000000800 */
[----:B------:R-:W2:Y:S01]  /*45f0*/  @P1 LDC R4, c[0x0][0x450] ;  /* 0x00011400ff041b82 */ /* 0x000ea20000000800 */
[----:B-1----:R-:W-:-:S05]  /*4600*/  @P1 IMAD.HI.U32 R3, R0, R3, RZ ;  /* 0x0000000300031227 */ /* 0x002fca00078e00ff */
[----:B--2---:R-:W-:-:S05]  /*4610*/  @P1 SHF.R.U32.HI R0, RZ, R4, R3 ;  /* 0x00000004ff001219 */ /* 0x004fca0000011603 */
[----:B------:R-:W-:-:S04]  /*4620*/  IMAD.IADD R5, R5, 0x1, R0 ;  /* 0x0000000105057824 */ /* 0x000fc800078e0200 */
[----:B------:R-:W-:Y:S01]  /*4630*/  IMAD.IADD R0, R5, 0x1, R6 ;  /* 0x0000000105007824 */ /* 0x000fe200078e0206 */
        /* <DEDUP_REMOVED lines=12> */
.L_x_5941:
[----:B------:R-:W-:-:S13]  /*4700*/  ISETP.NE.AND P0, PT, R7, 0x1, PT ;  /* 0x000000010700780c */ /* 0x000fda0003f05270 */
[----:B------:R-:W1:Y:S02]  /*4710*/  @P0 LDC.64 R4, c[0x0][0x9e8] ;  /* 0x00027a00ff040b82 */ /* 0x000e640000000a00 */
[----:B-1----:R-:W-:-:S05]  /*4720*/  @P0 IMAD.HI.U32 R4, R3, R4, RZ ;  /* 0x0000000403040227 */ /* 0x002fca00078e00ff */
[----:B------:R-:W-:-:S07]  /*4730*/  @P0 SHF.R.U32.HI R3, RZ, R5, R4 ;  /* 0x00000005ff030219 */ /* 0x000fce0000011604 */
.L_x_5942:
[----:B------:R-:W-:Y:S05]  /*4740*/  BSYNC B0 ;  /* 0x0000000000007941 */ /* 0x000fea0003800000 */
.L_x_5940:
[----:B------:R-:W-:-:S05]  /*4750*/  IMAD R3, R3, R7, R7 ;  /* 0x0000000703037224 */ /* 0x000fca00078e0207 */
[----:B------:R-:W-:-:S07]  /*4760*/  VIMNMX R0, R0, R3, PT ;  /* 0x0000000300007248 */ /* 0x000fce0003fe0100 */
.L_x_5939:
[----:B------:R-:W1:Y:S01]  /*4770*/  @P1 LDC R5, c[0x0][0x44c] ;  /* 0x00011300ff051b82 */ /* 0x000e620000000800 */
[----:B------:R-:W-:Y:S01]  /*4780*/  VIADD R0, R0, 0x3f ;  /* 0x0000003f00007836 */ /* 0x000fe20000000000 */
[----:B------:R-:W-:Y:S01]  /*4790*/  ULDC UR4, c[0x0][0x9dc] ;  /* 0x0002770000047ab9 */ /* 0x000fe20000000800 */
[----:B------:R-:W-:-:S03]  /*47a0*/  IMAD.MOV.U32 R4, RZ, RZ, R192 ;  /* 0x000000ffff047224 */ /* 0x000fc600078e00c0 */
[----:B------:R-:W-:Y:S02]  /*47b0*/  SHF.R.S32.HI R3, RZ, 0x1f, R0 ;  /* 0x0000001fff037819 */ /* 0x000fe40000011400 */
[----:B------:R-:W2:Y:S02]  /*47c0*/  @P1 LDC R6, c[0x0][0x450] ;  /* 0x00011400ff061b82 */ /* 0x000ea40000000800 */
[----:B------:R-:W-:-:S04]  /*47d0*/  LEA.HI R3, R3, R0, RZ, 0x6 ;  /* 0x0000000003037211 */ /* 0x000fc800078f30ff */
[----:B------:R-:W-:-:S04]  /*47e0*/  SHF.R.S32.HI R3, RZ, 0x6, R3 ;  /* 0x00000006ff037819 */ /* 0x000fc80000011403 */
[----:B---3--:R-:W-:Y:S01]  /*47f0*/  VIMNMX R14, R168, R3, PT ;  /* 0x00000003a80e7248 */ /* 0x008fe20003fe0100 */
[----:B-1----:R-:W-:-:S05]  /*4800*/  @P1 IMAD.HI.U32 R5, R192, R5, RZ ;  /* 0x00000005c0051227 */ /* 0x002fca00078e00ff */
[----:B--2---:R-:W-:-:S04]  /*4810*/  @P1 SHF.R.U32.HI R4, RZ, R6, R5 ;  /* 0x00000006ff041219 */ /* 0x004fc80000011605 */
        /* <DEDUP_REMOVED lines=13> */
.L_x_5945:
[----:B------:R-:W-:-:S13]  /*48f0*/  ISETP.NE.AND P0, PT, R7, 0x1, PT ;  /* 0x000000010700780c */ /* 0x000fda0003f05270 */
[----:B------:R-:W1:Y:S02]  /*4900*/  @P0 LDC.64 R4, c[0x0][0x9e8] ;  /* 0x00027a00ff040b82 */ /* 0x000e640000000a00 */
[----:B-1----:R-:W-:-:S05]  /*4910*/  @P0 IMAD.HI.U32 R4, R22, R4, RZ ;  /* 0x0000000416040227 */ /* 0x002fca00078e00ff */
[----:B------:R-:W-:-:S07]  /*4920*/  @P0 SHF.R.U32.HI R22, RZ, R5, R4 ;  /* 0x00000005ff160219 */ /* 0x000fce0000011604 */
.L_x_5946:
[----:B------:R-:W-:Y:S05]  /*4930*/  BSYNC B0 ;  /* 0x0000000000007941 */ /* 0x000fea0003800000 */
.L_x_5944:
[----:B------:R-:W-:-:S05]  /*4940*/  IMAD R3, R22, R7, RZ ;  /* 0x0000000716037224 */ /* 0x000fca00078e02ff */
[----:B------:R-:W-:-:S07]  /*4950*/  VIMNMX R0, R0, R3, !PT ;  /* 0x0000000300007248 */ /* 0x000fce0007fe0100 */
.L_x_5943:
[----:B------:R-:W-:Y:S01]  /*4960*/  SHF.R.S32.HI R5, RZ, 0x1f, R0 ;  /* 0x0000001fff057819 */ /* 0x000fe20000011400 */
[----:B------:R-:W-:Y:S01]  /*4970*/  IMAD.MOV.U32 R3, RZ, RZ, RZ ;  /* 0x000000ffff037224 */ /* 0x000fe200078e00ff */
[----:B------:R-:W-:Y:S02]  /*4980*/  PLOP3.LUT P0, PT, PT, PT, PT, 0x80, 0x0 ;  /* 0x000000000000781c */ /* 0x000fe40003f0f070 */
[----:B------:R-:W-:Y:S02]  /*4990*/  CS2R R32, SRZ ;  /* 0x0000000000207805 */ /* 0x000fe4000001ff00 */
[----:B------:R-:W-:Y:S02]  /*49a0*/  LEA.HI R5, R5, R0, RZ, 0x6 ;  /* 0x0000000005057211 */ /* 0x000fe400078f30ff */
[----:B------:R-:W-:Y:S02]  /*49b0*/  CS2R R150, SRZ ;  /* 0x0000000000967805 */ /* 0x000fe4000001ff00 */
[----:B------:R-:W-:-:S02]  /*49c0*/  CS2R R148, SRZ ;  /* 0x0000000000947805 */ /* 0x000fc4000001ff00 */
[----:B------:R-:W-:Y:S02]  /*49d0*/  CS2R R146, SRZ ;  /* 0x0000000000927805 */ /* 0x000fe4000001ff00 */
[----:B------:R-:W-:Y:S02]  /*49e0*/  SHF.R.S32.HI R4, RZ, 0x6, R5 ;  /* 0x00000006ff047819 */ /* 0x000fe40000011405 */
[----:B------:R-:W-:Y:S02]  /*49f0*/  CS2R R144, SRZ ;  /* 0x0000000000907805 */ /* 0x000fe4000001ff00 */
[----:B------:R-:W-:Y:S02]  /*4a00*/  CS2R R142, SRZ ;  /* 0x00000000008e7805 */ /* 0x000fe4000001ff00 */
[----:B------:R-:W-:Y:S02]  /*4a10*/  CS2R R140, SRZ ;  /* 0x00000000008c7805 */ /* 0x000fe4000001ff00 */
[----:B------:R-:W-:-:S02]  /*4a20*/  VIMNMX R4, RZ, R4, !PT ;  /* 0x00000004ff047248 */ /* 0x000fc40007fe0100 */
[----:B------:R-:W-:Y:S02]  /*4a30*/  CS2R R138, SRZ ;  /* 0x00000000008a7805 */ /* 0x000fe4000001ff00 */
        /* <DEDUP_REMOVED lines=54> */
[----:B------:R-:W-:Y:S01]  /*4da0*/  CS2R R174, SRZ ;  /* 0x0000000000ae7805 */ /* 0x000fe2000001ff00 */
[----:B------:R-:W-:Y:S01]  /*4db0*/  IMAD.MOV.U32 R31, RZ, RZ, RZ ;  /* 0x000000ffff1f7224 */ /* 0x000fe200078e00ff */
[----:B------:R-:W-:-:S02]  /*4dc0*/  CS2R R6, SRZ ;  /* 0x0000000000067805 */ /* 0x000fc4000001ff00 */
[----:B------:R-:W-:Y:S01]  /*4dd0*/  CS2R R176, SRZ ;  /* 0x0000000000b07805 */ /* 0x000fe2000001ff00 */
[----:B------:R-:W-:Y:S02]  /*4de0*/  IMAD.MOV.U32 R0, RZ, RZ, RZ ;  /* 0x000000ffff007224 */ /* 0x000fe400078e00ff */
[----:B------:R-:W-:Y:S01]  /*4df0*/  IMAD.MOV.U32 R5, RZ, RZ, RZ ;  /* 0x000000ffff057224 */ /* 0x000fe200078e00ff */
[----:B------:R-:W-:Y:S06]  /*4e00*/  @!P1 BRA `(.L_x_5947) ;  /* 0x000000f400149947 */ /* 0x000fec0003800000 */
[----:B------:R-:W1:Y:S02]  /*4e10*/  SHFL.IDX PT, R0, R220, RZ, 0x1f ;  /* 0x00001fffdc007589 */ /* 0x000e6400000e0000 */
[----:B-1----:R-:W-:-:S04]  /*4e20*/  LEA.HI R3, R0, R0, RZ, 0x1 ;  /* 0x0000000000037211 */ /* 0x002fc800078f08ff */
[----:B------:R-:W-:-:S05]  /*4e30*/  LOP3.LUT R3, R3, 0x1fffe, RZ, 0xc0, !PT ;  /* 0x0001fffe03037812 */ /* 0x000fca00078ec0ff */
[----:B------:R-:W-:Y:S02]  /*4e40*/  IMAD.IADD R3, R0, 0x1, -R3 ;  /* 0x0000000100037824 */ /* 0x000fe400078e0a03 */
[----:B------:R-:W-:Y:S02]  /*4e50*/  IMAD.U32 R0, RZ, RZ, UR37 ;  /* 0x00000025ff007e24 */ /* 0x000fe4000f8e00ff */
[----:B------:R-:W-:-:S03]  /*4e60*/  IMAD R3, R3, 0x8000, R2 ;  /* 0x0000800003037824 */ /* 0x000fc600078e0202 */
[----:B------:R-:W-:Y:S01]  /*4e70*/  ISETP.NE.AND P0, PT, R0, 0x3, PT ;  /* 0x000000030000780c */ /* 0x000fe20003f05270 */
[----:B------:R-:W-:-:S05]  /*4e80*/  VIADD R3, R3, 0x400 ;  /* 0x0000040003037836 */ /* 0x000fca0000000000 */
[----:B------:R-:W-:-:S04]  /*4e90*/  SHF.R.U32.HI R3, RZ, 0x4, R3 ;  /* 0x00000004ff037819 */ /* 0x000fc80000011603 */
[----:B------:R-:W-:-:S04]  /*4ea0*/  LOP3.LUT R3, R3, 0x3fff, RZ, 0xc0, !PT ;  /* 0x00003fff03037812 */ /* 0x000fc800078ec0ff */
[----:B------:R-:W-:Y:S01]  /*4eb0*/  LOP3.LUT R23, R3, 0x2000000, RZ, 0xfc, !PT ;  /* 0x0200000003177812 */ /* 0x000fe200078efcff */
[----:B------:R-:W-:Y:S06]  /*4ec0*/  @!P0 BRA `(.L_x_5948) ;  /* 0x0000000000048947 */ /* 0x000fec0003800000 */
[----:B------:R-:W-:Y:S01]  /*4ed0*/  BPT.TRAP 0x1 ;  /* 0x000000040000795c */ /* 0x000fe20000300000 */
.L_x_5948:
[----:B------:R-:W-:Y:S01]  /*4ee0*/  LEA R22, R18, R2, 0x3 ;  /* 0x0000000212167211 */ /* 0x000fe200078e18ff */
[----:B------:R-:W-:Y:S01]  /*4ef0*/  VIADD R0, R2, 0x26800 ;  /* 0x0002680002007836 */ /* 0x000fe20000000000 */
[----:B------:R-:W-:Y:S01]  /*4f00*/  SHF.L.U32 R3, R19, 0x1f, RZ ;  /* 0x0000001f13037819 */ /* 0x000fe200000006ff */
[----:B------:R-:W-:Y:S01]  /*4f10*/  BSSY B0, `(.L_x_5949) ;  /* 0x0000008000007945 */ /* 0x000fe20003800000 */
[----:B------:R-:W-:Y:S02]  /*4f20*/  IMAD R12, R18, 0x1000, R23 ;  /* 0x00001000120c7824 */ /* 0x000fe400078e0217 */
[----:B------:R-:W1:Y:S01]  /*4f30*/  SYNCS.PHASECHK.TRANS64.TRYWAIT P1, [R22+URZ+0x28c50], R3 ;  /* 0x028c5003160075a7 */ /* 0x000e62000802017f */
[----:B------:R-:W-:Y:S01]  /*4f40*/  SHF.R.U32.HI R0, RZ, 0x4, R0 ;  /* 0x00000004ff007819 */ /* 0x000fe20000011600 */
[----:B------:R-:W-:-:S03]  /*4f50*/  IMAD.MOV.U32 R13, RZ, RZ, 0x40000040 ;  /* 0x40000040ff0d7424 */ /* 0x000fc600078e00ff */
[----:B------:R-:W-:-:S04]  /*4f60*/  LOP3.LUT R0, R0, 0x3fff, RZ, 0xc0, !PT ;  /* 0x00003fff00007812 */ /* 0x000fc800078ec0ff */
[----:B------:R-:W-:Y:S01]  /*4f70*/  LOP3.LUT R10, R0, 0x10000, RZ, 0xfc, !PT ;  /* 0x00010000000a7812 */ /* 0x000fe200078efcff */
[----:B-1----:R-:W-:Y:S06]  /*4f80*/  @!P1 BRA `(.L_x_5950) ;  /* 0x000001b400789947 */ /* 0x002fec0003800000 */
.L_x_6302:
[----:B------:R-:W-:Y:S05]  /*4f90*/  BSYNC B0 ;  /* 0x0000000000007941 */ /* 0x000fea0003800000 */
.L_x_5949:
[----:B------:R-:W-:Y:S01]  /*4fa0*/  BAR.SYNC.DEFER_BLOCKING 0xe, 0x100 ;  /* 0x0384000000007b1d */ /* 0x000fe20000010000 */
[----:B------:R-:W-:Y:S01]  /*4fb0*/  IMAD.MOV.U32 R11, RZ, RZ, 0x40000040 ;  /* 0x40000040ff0b7424 */ /* 0x000fe200078e00ff */
[C---:B------:R-:W-:Y:S01]  /*4fc0*/  R2UR UR6, R12.reuse ;  /* 0x000000000c0672ca */ /* 0x040fe200000e0000 */
[----:B------:R-:W-:Y:S01]  /*4fd0*/  VIADD R6, R12, 0x80 ;  /* 0x000000800c067836 */ /* 0x000fe20000000000 */
[----:B------:R-:W-:Y:S01]  /*4fe0*/  R2UR UR7, R13 ;  /* 0x000000000d0772ca */ /* 0x000fe200000e0000 */
[C---:B------:R-:W-:Y:S01]  /*4ff0*/  VIADD R8, R10.reuse, 0x2 ;  /* 0x000000020a087836 */ /* 0x040fe20000000000 */
[----:B------:R-:W-:Y:S01]  /*5000*/  R2UR UR4, R10 ;  /* 0x000000000a0472ca */ /* 0x000fe200000e0000 */
[----:B------:R-:W-:Y:S01]  /*5010*/  IMAD.MOV.U32 R7, RZ, RZ, 0x40000040 ;  /* 0x40000040ff077424 */ /* 0x000fe200078e00ff */
[----:B------:R-:W-:Y:S01]  /*5020*/  R2UR UR5, R11 ;  /* 0x000000000b0572ca */ /* 0x000fe200000e0000 */
[----:B------:R-:W-:Y:S01]  /*5030*/  IMAD.MOV.U32 R9, RZ, RZ, 0x40000040 ;  /* 0x40000040ff097424 */ /* 0x000fe200078e00ff */
[----:B------:R-:W2:Y:S01]  /*5040*/  S2R R0, SR_TID.X ;  /* 0x0000000000007919 */ /* 0x000ea20000002100 */
[----:B------:R-:W-:Y:S01]  /*5050*/  VIADD R20, R12, 0x100 ;  /* 0x000001000c147836 */ /* 0x000fe20000000000 */
[----:B------:R-:W-:Y:S01]  /*5060*/  BSSY B0, `(.L_x_5951) ;  /* 0x00000ee000007945 */ /* 0x000fe20003800000 */
[----:B------:R-:W-:-:S02]  /*5070*/  IMAD.MOV.U32 R21, RZ, RZ, 0x40000040 ;  /* 0x40000040ff157424 */ /* 0x000fc400078e00ff */
[----:B------:R-:W-:Y:S02]  /*5080*/  IMAD.MOV.U32 R13, RZ, RZ, 0x40000040 ;  /* 0x40000040ff0d7424 */ /* 0x000fe400078e00ff */
[----:B-1----:R-:W-:-:S05]  /*5090*/  VIADD R3, R14, 0xfffffffe ;  /* 0xfffffffe0e037836 */ /* 0x002fca0000000000 */
[----:B------:R-:W-:Y:S01]  /*50a0*/  ISETP.GE.AND P2, PT, R3, R4, PT ;  /* 0x000000040300720c */ /* 0x000fe20003f46270 */
[----:B0---45:R-:W-:-:S06]  /*50b0*/  WARPGROUP.ARRIVE ;  /* 0x00000000000079c5 */ /* 0x031fcc0000000000 */
[----:B------:R-:W-:Y:S01]  /*50c0*/  HGMMA.64x256x16.F32 R24, gdesc[UR4].tnspB, RZ, !UPT, gsb0 ;  /* 0x43e00000041879f0 */ /* 0x000fe2000c0008ff */
[----:B------:R-:W-:Y:S01]  /*50d0*/  R2UR UR6, R6 ;  /* 0x00000000060672ca */ /* 0x000fe200000e0000 */
[----:B------:R-:W-:Y:S01]  /*50e0*/  VIADD R6, R10, 0x4 ;  /* 0x000000040a067836 */ /* 0x000fe20000000000 */
[----:B------:R-:W-:Y:S01]  /*50f0*/  R2UR UR7, R7 ;  /* 0x00000000070772ca */ /* 0x000fe200000e0000 */
[----:B------:R-:W-:Y:S01]  /*5100*/  IMAD.MOV.U32 R7, RZ, RZ, 0x40000040 ;  /* 0x40000040ff077424 */ /* 0x000fe200078e00ff */
[----:B------:R-:W-:Y:S02]  /*5110*/  R2UR UR4, R8 ;  /* 0x00000000080472ca */ /* 0x000fe400000e0000 */
[----:B------:R-:W-:Y:S02]  /*5120*/  R2UR UR5, R9 ;  /* 0x00000000090572ca */ /* 0x000fe400000e0000 */
[----:B--2---:R-:W-:-:S04]  /*5130*/  LOP3.LUT R0, R0, 0x7f, RZ, 0xc0, !PT ;  /* 0x0000007f00007812 */ /* 0x004fc800078ec0ff */
[----:B------:R-:W-:-:S13]  /*5140*/  ISETP.NE.AND P1, PT, R0, RZ, PT ;  /* 0x000000ff0000720c */ /* 0x000fda0003f25270 */
[----:B------:R-:W-:-:S05]  /*5150*/  @!P1 VIADD R0, R22, 0x28c60 ;  /* 0x00028c6016009836 */ /* 0x000fca0000000000 */
[----:B------:R-:W-:Y:S01]  /*5160*/  @!P1 PRMT R0, RZ, 0x654, R0 ;  /* 0x00000654ff009816 */ /* 0x000fe20000000000 */
[----:B------:R-:W-:Y:S02]  /*5170*/  WARPGROUP.DEPBAR.LE gsb0, 0x0 ;  /* 0x00008000000079c5 */ /* 0x000fe40000010000 */
[----:B------:R-:W-:-:S06]  /*5180*/  WARPGROUP.ARRIVE ;  /* 0x00000000000079c5 */ /* 0x000fcc0000000000 */
        /* <DEDUP_REMOVED lines=24> */
.L_x_5958:
[----:B------:R-:W-:Y:S01]  /*5310*/  BAR.SYNC.DEFER_BLOCKING 0xe, 0x100 ;  /* 0x0384000000007b1d */ /* 0x000fe20000010000 */
[C---:B------:R-:W-:Y:S01]  /*5320*/  IMAD R5, R18.reuse, 0x40, R191 ;  /* 0x0000004012057824 */ /* 0x040fe200078e02bf */
[----:B------:R-:W-:Y:S01]  /*5330*/  ISETP.GT.AND P3, PT, R3, R4, PT ;  /* 0x000000040300720c */ /* 0x000fe20003f64270 */
[----:B------:R-:W-:Y:S02]  /*5340*/  VIADD R18, R18, 0x1 ;  /* 0x0000000112127836 */ /* 0x000fe40000000000 */
[----:B------:R-:W-:Y:S02]  /*5350*/  IMAD R5, R5, 0x4, R2 ;  /* 0x0000000405057824 */ /* 0x000fe400078e0202 */
[----:B------:R-:W-:Y:S01]  /*5360*/  VIADD R3, R3, 0xffffffff ;  /* 0xffffffff03037836 */ /* 0x000fe20000000000 */
[----:B------:R-:W-:-:S04]  /*5370*/  ISETP.NE.AND P2, PT, R18, 0x2, PT ;  /* 0x000000021200780c */ /* 0x000fc80003f45270 */
[----:B------:R-:W-:Y:S02]  /*5380*/  SEL R14, RZ, 0x1, P2 ;  /* 0x00000001ff0e7807 */ /* 0x000fe40001000000 */
[----:B------:R-:W-:Y:S02]  /*5390*/  SEL R18, R18, RZ, P2 ;  /* 0x000000ff12127207 */ /* 0x000fe40001000000 */
[----:B------:R-:W-:Y:S01]  /*53a0*/  LOP3.LUT R19, R19, R14, RZ, 0x3c, !PT ;  /* 0x0000000e13137212 */ /* 0x000fe200078e3cff */
[----:B01----:R-:W0:Y:S04]  /*53b0*/  LDS R0, [R5+0x28800] ;  /* 0x0288000005007984 */ /* 0x003e280000000800 */
        /* <DEDUP_REMOVED lines=131> */
.L_x_5953:
[----:B------:R-:W-:Y:S01]  /*5bf0*/  IMAD R0, R18, 0x8, R2 ;  /* 0x0000000812007824 */ /* 0x000fe200078e0202 */
[----:B------:R-:W-:-:S04]  /*5c00*/  SHF.L.U32 R5, R19, 0x1f, RZ ;  /* 0x0000001f13057819 */ /* 0x000fc800000006ff */
[----:B------:R0:W1:Y:S01]  /*5c10*/  SYNCS.PHASECHK.TRANS64.TRYWAIT P2, [R0+URZ+0x28c50], R5 ;  /* 0x028c5005000075a7 */ /* 0x000062000804017f */
[----:B------:R-:W-:Y:S05]  /*5c20*/  @!P0 BRA `(.L_x_5954) ;  /* 0x0000000000048947 */ /* 0x000fea0003800000 */
[----:B------:R-:W-:Y:S01]  /*5c30*/  BPT.TRAP 0x1 ;  /* 0x000000040000795c */ /* 0x000fe20000300000 */
.L_x_5954:
[----:B------:R-:W-:Y:S04]  /*5c40*/  BSSY B1, `(.L_x_5955) ;  /* 0x0000004000017945 */ /* 0x000fe80003800000 */
[----:B-1----:R-:W-:Y:S05]  /*5c50*/  @P2 BRA `(.L_x_5956) ;  /* 0x0000000000082947 */ /* 0x002fea0003800000 */
[----:B------:R-:W1:Y:S02]  /*5c60*/  SYNCS.PHASECHK.TRANS64.TRYWAIT P2, [R0+URZ+0x28c50], R5 ;  /* 0x028c5005000075a7 */ /* 0x000e64000804017f */
[----:B-1----:R-:W-:Y:S05]  /*5c70*/  @!P2 BRA `(.L_x_5957) ;  /* 0x000001a80050a947 */ /* 0x002fea0003800000 */
.L_x_5956:
[----:B------:R-:W-:Y:S05]  /*5c80*/  BSYNC B1 ;  /* 0x0000000000017941 */ /* 0x000fea0003800000 */
.L_x_5955:
[----:B------:R-:W-:Y:S01]  /*5c90*/  IMAD R14, R18, 0x1000, R23 ;  /* 0x00001000120e7824 */ /* 0x000fe200078e0217 */
[----:B------:R-:W-:Y:S01]  /*5ca0*/  R2UR UR4, R10 ;  /* 0x000000000a0472ca */ /* 0x000fe200000e0000 */
[----:B------:R-:W-:Y:S01]  /*5cb0*/  IMAD.MOV.U32 R15, RZ, RZ, 0x40000040 ;  /* 0x40000040ff0f7424 */ /* 0x000fe200078e00ff */
[----:B------:R-:W-:Y:S01]  /*5cc0*/  R2UR UR5, R11 ;  /* 0x000000000b0572ca */ /* 0x000fe200000e0000 */
[----:B------:R-:W-:Y:S01]  /*5cd0*/  WARPGROUP.ARRIVE ;  /* 0x00000000000079c5 */ /* 0x000fe20000000000 */
[C---:B------:R-:W-:Y:S01]  /*5ce0*/  R2UR UR6, R14.reuse ;  /* 0x000000000e0672ca */ /* 0x040fe200000e0000 */
[----:B------:R-:W-:Y:S01]  /*5cf0*/  VIADD R20, R14, 0x80 ;  /* 0x000000800e147836 */ /* 0x000fe20000000000 */
[----:B------:R-:W-:Y:S01]  /*5d00*/  R2UR UR7, R15 ;  /* 0x000000000f0772ca */ /* 0x000fe200000e0000 */
[----:B------:R-:W-:Y:S01]  /*5d10*/  IMAD.MOV.U32 R15, RZ, RZ, 0x40000040 ;  /* 0x40000040ff0f7424 */ /* 0x000fe200078e00ff */
[----:B------:R-:W-:Y:S01]  /*5d20*/  MOV R21, 0x40000040 ;  /* 0x4000004000157802 */ /* 0x000fe20000000f00 */
[----:B01----:R-:W-:-:S05]  /*5d30*/  @!P1 VIADD R0, R0, 0x28c60 ;  /* 0x00028c6000009836 */ /* 0x003fca0000000000 */
[----:B------:R-:W-:-:S05]  /*5d40*/  @!P1 PRMT R0, RZ, 0x654, R0 ;  /* 0x00000654ff009816 */ /* 0x000fca0000000000 */
[----:B------:R-:W-:Y:S01]  /*5d50*/  HGMMA.64x256x16.F32 R24, gdesc[UR4].tnspB, R24, gsb0 ;  /* 0x43e00000041879f0 */ /* 0x000fe20008000818 */
[----:B------:R-:W-:Y:S02]  /*5d60*/  R2UR UR4, R8 ;  /* 0x00000000080472ca */ /* 0x000fe400000e0000 */
[----:B------:R-:W-:Y:S02]  /*5d70*/  R2UR UR5, R9 ;  /* 0x00000000090572ca */ /* 0x000fe400000e0000 */
[----:B------:R-:W-:Y:S01]  /*5d80*/  R2UR UR6, R20 ;  /* 0x00000000140672ca */ /* 0x000fe200000e0000 */
[C---:B------:R-:W-:Y:S01]  /*5d90*/  VIADD R20, R14.reuse, 0x100 ;  /* 0x000001000e147836 */ /* 0x040fe20000000000 */
[----:B------:R-:W-:Y:S01]  /*5da0*/  R2UR UR7, R21 ;  /* 0x00000000150772ca */ /* 0x000fe200000e0000 */
[----:B------:R-:W-:Y:S02]  /*5db0*/  IMAD.MOV.U32 R21, RZ, RZ, 0x40000040 ;  /* 0x40000040ff157424 */ /* 0x000fe400078e00ff */
        /* <DEDUP_REMOVED lines=24> */
.L_x_5952:
[----:B------:R-:W-:Y:S05]  /*5f40*/  BSYNC B0 ;  /* 0x0000000000007941 */ /* 0x000fea0003800000 */
.L_x_5951:
        /* <DEDUP_REMOVED lines=9> */
[----:B01----:R-:W0:Y:S04]  /*5fe0*/  LDS R0, [R3+0x28800] ;  /* 0x0288000003007984 */ /* 0x003e280000000800 */
[----:B------:R1:W2:Y:S02]  /*5ff0*/  LDS R2, [R3+0x28820] ;  /* 0x0288200003027984 */ /* 0x0002a40000000800 */
[----:B-1----:R-:W-:-:S02]  /*6000*/  IMAD.MOV.U32 R3, RZ, RZ, RZ ;  /* 0x000000ffff037224 */ /* 0x002fc400078e00ff */
        /* <DEDUP_REMOVED lines=131> */
.L_x_5938:
        /* <DEDUP_REMOVED lines=24> */
.L_x_5961:
[----:B------:R-:W-:-:S13]  /*69c0*/  ISETP.NE.AND P0, PT, R7, 0x1, PT ;  /* 0x000000010700780c */ /* 0x000fda0003f05270 */
[----:B------:R-:W1:Y:S02]  /*69d0*/  @P0 LDC.64 R4, c[0x0][0x9e8] ;  /* 0x00027a00ff040b82 */ /* 0x000e640000000a00 */
[----:B-1----:R-:W-:-:S05]  /*69e0*/  @P0 IMAD.HI.U32 R4, R3, R4, RZ ;  /* 0x0000000403040227 */ /* 0x002fca00078e00ff */
[----:B------:R-:W-:-:S07]  /*69f0*/  @P0 SHF.R.U32.HI R3, RZ, R5, R4 ;  /* 0x00000005ff030219 */ /* 0x000fce0000011604 */
.L_x_5962:
[----:B------:R-:W-:Y:S05]  /*6a00*/  BSYNC B0 ;  /* 0x0000000000007941 */ /* 0x000fea0003800000 */
.L_x_5960:
[----:B------:R-:W-:-:S05]  /*6a10*/  IMAD R3, R3, R7, R7 ;  /* 0x0000000703037224 */ /* 0x000fca00078e0207 */
[----:B------:R-:W-:-:S07]  /*6a20*/  VIMNMX R0, R0, R3, PT ;  /* 0x0000000300007248 */ /* 0x000fce0003fe0100 */
.L_x_5959:
        /* <DEDUP_REMOVED lines=8> */
[----:B------:R-:W-:Y:S01]  /*6ab0*/  VIMNMX R168, R168, R3, PT ;  /* 0x00000003a8a87248 */ /* 0x000fe20003fe0100 */
        /* <DEDUP_REMOVED lines=15> */
.L_x_5965:
[----:B------:R-:W-:-:S13]  /*6bb0*/  ISETP.NE.AND P0, PT, R7, 0x1, PT ;  /* 0x000000010700780c */ /* 0x000fda0003f05270 */
[----:B------:R-:W1:Y:S02]  /*6bc0*/  @P0 LDC.64 R8, c[0x0][0x9e8] ;  /* 0x00027a00ff080b82 */ /* 0x000e640000000a00 */
[----:B-1----:R-:W-:-:S05]  /*6bd0*/  @P0 IMAD.HI.U32 R6, R0, R8, RZ ;  /* 0x0000000800060227 */ /* 0x002fca00078e00ff */
[----:B------:R-:W-:-:S07]  /*6be0*/  @P0 SHF.R.U32.HI R0, RZ, R9, R6 ;  /* 0x00000009ff000219 */ /* 0x000fce0000011606 */
.L_x_5966:
[----:B------:R-:W-:Y:S05]  /*6bf0*/  BSYNC B0 ;  /* 0x0000000000007941 */ /* 0x000fea0003800000 */
.L_x_5964:
[----:B------:R-:W-:-:S05]  /*6c00*/  IMAD R3, R0, R7, RZ ;  /* 0x0000000700037224 */ /* 0x000fca00078e02ff */
[----:B------:R-:W-:-:S07]  /*6c10*/  VIMNMX R4, R4, R3, !PT ;  /* 0x0000000304047248 */ /* 0x000fce0007fe0100 */
.L_x_5963:
        /* <DEDUP_REMOVED lines=29> */
[----:B---3--:R-:W-:Y:S02]  /*6df0*/  CS2R R76, SRZ ;  /* 0x00000000004c7805 */ /* 0x008fe4000001ff00 */
        /* <DEDUP_REMOVED lines=45> */
[----:B------:R-:W1:Y:S01]  /*70d0*/  SHFL.IDX PT, R0, R220, RZ, 0x1f ;  /* 0x00001fffdc007589 */ /* 0x000e6200000e0000 */
[----:B------:R-:W-:Y:S01]  /*70e0*/  BSSY B6, `(.L_x_5967) ;  /* 0x000001c000067945 */ /* 0x000fe20003800000 */
[----:B-1----:R-:W-:-:S04]  /*70f0*/  LEA.HI R3, R0, R0, RZ, 0x1 ;  /* 0x0000000000037211 */ /* 0x002fc800078f08ff */
[----:B------:R-:W-:-:S05]  /*7100*/  LOP3.LUT R3, R3, 0x1fffe, RZ, 0xc0, !PT ;  /* 0x0001fffe03037812 */ /* 0x000fca00078ec0ff */
[----:B------:R-:W-:Y:S02]  /*7110*/  IMAD.IADD R3, R0, 0x1, -R3 ;  /* 0x0000000100037824 */ /* 0x000fe400078e0a03 */
[----:B------:R-:W-:Y:S02]  /*7120*/  VIADD R0, R2, 0x26800 ;  /* 0x0002680002007836 */ /* 0x000fe40000000000 */
[----:B------:R-:W-:-:S03]  /*7130*/  IMAD R3, R3, 0x8000, R2 ;  /* 0x0000800003037824 */ /* 0x000fc600078e0202 */
[----:B------:R-:W-:Y:S02]  /*7140*/  LOP3.LUT P0, RZ, R0, 0x3ff, RZ, 0xc0, !PT ;  /* 0x000003ff00ff7812 */ /* 0x000fe4000780c0ff */
[----:B------:R-:W-:-:S04]  /*7150*/  IADD3 R3, R3, 0x400, RZ ;  /* 0x0000040003037810 */ /* 0x000fc80007ffe0ff */
[----:B------:R-:W-:-:S04]  /*7160*/  SHF.R.U32.HI R3, RZ, 0x4, R3 ;  /* 0x00000004ff037819 */ /* 0x000fc80000011603 */
[----:B------:R-:W-:-:S04]  /*7170*/  LOP3.LUT R3, R3, 0x3fff, RZ, 0xc0, !PT ;  /* 0x00003fff03037812 */ /* 0x000fc800078ec0ff */
[----:B------:R-:W-:Y:S01]  /*7180*/  LOP3.LUT R190, R3, 0x2000000, RZ, 0xfc, !PT ;  /* 0x0200000003be7812 */ /* 0x000fe200078efcff */
        /* <DEDUP_REMOVED lines=16> */
[----:B0-2-45:R-:W-:Y:S05]  /*7290*/  CALL.ABS.NOINC R14 ;  /* 0x000000000e007343 */ /* 0x035fea0003c00000 */
.L_x_5968:
[----:B------:R-:W-:Y:S05]  /*72a0*/  BSYNC B6 ;  /* 0x0000000000067941 */ /* 0x000fea0003800000 */
.L_x_5967:
        /* <DEDUP_REMOVED lines=12> */
.L_x_5972:
[----:B--2---:R2:W3:Y:S02]  /*7370*/  SYNCS.PHASECHK.TRANS64.TRYWAIT P0, [R2+URZ+0x28c00], R3 ;  /* 0x028c0003020075a7 */ /* 0x0044e4000800017f */
[----:B---3--:R-:W-:Y:S05]  /*7380*/  @!P0 NANOSLEEP.SYNCS 0x989680 ;  /* 0x009896800000895d */ /* 0x008fea0003900000 */
[----:B------:R-:W3:Y:S02]  /*7390*/  @!P0 SYNCS.PHASECHK.TRANS64 P0, [R2+URZ+0x28c00], R3 ;  /* 0x028c0003020085a7 */ /* 0x000ee4000800007f */
[----:B---3--:R-:W-:Y:S05]  /*73a0*/  @!P0 BRA `(.L_x_5972) ;  /* 0xfffffffc00f08947 */ /* 0x008fea000383ffff */
.L_x_5971:
[----:B------:R-:W-:Y:S05]  /*73b0*/  BSYNC B0 ;  /* 0x0000000000007941 */ /* 0x000fea0003800000 */
.L_x_5970:
[----:B------:R-:W-:Y:S05]  /*73c0*/  BRA `(.L_x_5973) ;  /* 0x0000002800d87947 */ /* 0x000fea0003800000 */
.L_x_5969:
[----:B------:R-:W-:Y:S01]  /*73d0*/  VIADD R3, R2, 0x20400 ;  /* 0x0002040002037836 */ /* 0x000fe20000000000 */
[----:B-----5:R-:W-:Y:S01]  /*73e0*/  SHF.R.S32.HI R0, RZ, 0x1f, R37 ;  /* 0x0000001fff007819 */ /* 0x020fe20000011425 */
[----:B------:R-:W-:Y:S01]  /*73f0*/  ULDC.64 UR4, c[0x0][0x3f8] ;  /* 0x0000fe0000047ab9 */ /* 0x000fe20000000a00 */
[----:B------:R-:W-:Y:S01]  /*7400*/  ULDC.64 UR6, c[0x0][0x408] ;  /* 0x0001020000067ab9 */ /* 0x000fe20000000a00 */
[----:B----4-:R-:W-:Y:S01]  /*7410*/  IMAD.WIDE.U32 R24, R37, UR4, RZ ;  /* 0x0000000425187c25 */ /* 0x010fe2000f8e00ff */
[----:B------:R-:W-:Y:S01]  /*7420*/  LOP3.LUT P0, RZ, R3, 0x3ff, RZ, 0xc0, !PT ;  /* 0x000003ff03ff7812 */ /* 0x000fe2000780c0ff */
[----:B------:R-:W-:Y:S02]  /*7430*/  BSSY B6, `(.L_x_5974) ;  /* 0x0000019000067945 */ /* 0x000fe40003800000 */
[C---:B------:R-:W-:Y:S02]  /*7440*/  IMAD R4, R0.reuse, UR4, RZ ;  /* 0x0000000400047c24 */ /* 0x040fe4000f8e02ff */
[----:B------:R-:W-:-:S02]  /*7450*/  IMAD R0, R0, UR6, RZ ;  /* 0x0000000600007c24 */ /* 0x000fc4000f8e02ff */
[C---:B------:R-:W-:Y:S02]  /*7460*/  IMAD R29, R37.reuse, UR5, R4 ;  /* 0x00000005251d7c24 */ /* 0x040fe4000f8e0204 */
[C---:B------:R-:W-:Y:S02]  /*7470*/  IMAD R31, R37.reuse, UR7, R0 ;  /* 0x00000007251f7c24 */ /* 0x040fe4000f8e0200 */
[----:B------:R-:W-:-:S04]  /*7480*/  IMAD.WIDE.U32 R26, R37, UR6, RZ ;  /* 0x00000006251a7c25 */ /* 0x000fc8000f8e00ff */
[----:B------:R-:W-:Y:S02]  /*7490*/  IMAD.IADD R29, R29, 0x1, R25 ;  /* 0x000000011d1d7824 */ /* 0x000fe400078e0219 */
[----:B------:R-:W-:Y:S01]  /*74a0*/  IMAD.IADD R31, R31, 0x1, R27 ;  /* 0x000000011f1f7824 */ /* 0x000fe200078e021b */
        /* <DEDUP_REMOVED lines=17> */
.L_x_5975:
[----:B------:R-:W-:Y:S05]  /*75c0*/  BSYNC B6 ;  /* 0x0000000000067941 */ /* 0x000fea0003800000 */
.L_x_5974:
[----:B------:R-:W-:Y:S01]  /*75d0*/  ULDC.U8 UR4, c[0x0][0x410] ;  /* 0x0001040000047ab9 */ /* 0x000fe20000000000 */
[----:B------:R-:W-:Y:S01]  /*75e0*/  BSSY B0, `(.L_x_5976) ;  /* 0x000028c000007945 */ /* 0x000fe20003800000 */
[----:B------:R-:W-:Y:S01]  /*75f0*/  ISETP.NE.AND P0, PT, RZ, UR4, PT ;  /* 0x00000004ff007c0c */ /* 0x000fe2000bf05270 */
[----:B------:R-:W-:-:S12]  /*7600*/  IMAD.IADD R34, R186, 0x1, R192 ;  /* 0x00000001ba227824 */ /* 0x000fd800078e02c0 */
[----:B------:R-:W-:Y:S05]  /*7610*/  @!P0 BRA `(.L_x_5977) ;  /* 0x0000001400508947 */ /* 0x000fea0003800000 */
[----:B------:R-:W1:Y:S01]  /*7620*/  LDC R37, c[0x0][0x448] ;  /* 0x00011200ff257b82 */ /* 0x000e620000000800 */
[----:B------:R-:W-:Y:S01]  /*7630*/  IMAD R3, R223, 0x20, R34 ;  /* 0x00000020df037824 */ /* 0x000fe200078e0222 */
[----:B------:R-:W-:Y:S01]  /*7640*/  ULDC.64 UR4, c[0x0][0x3f8] ;  /* 0x0000fe0000047ab9 */ /* 0x000fe20000000a00 */
[----:B------:R-:W-:Y:S01]  /*7650*/  MOV R7, R29 ;  /* 0x0000001d00077202 */ /* 0x000fe20000000f00 */
[----:B------:R-:W-:Y:S01]  /*7660*/  ULDC.64 UR6, c[0x0][0x408] ;  /* 0x0001020000067ab9 */ /* 0x000fe20000000a00 */
[----:B------:R-:W-:Y:S02]  /*7670*/  IMAD.MOV.U32 R6, RZ, RZ, R24 ;  /* 0x000000ffff067224 */ /* 0x000fe400078e0018 */
[----:B------:R-:W-:Y:S02]  /*7680*/  IMAD.MOV.U32 R8, RZ, RZ, R26 ;  /* 0x000000ffff087224 */ /* 0x000fe400078e001a */
[----:B------:R-:W-:Y:S01]  /*7690*/  IMAD.MOV.U32 R9, RZ, RZ, R31 ;  /* 0x000000ffff097224 */ /* 0x000fe200078e001f */
[----:B-1----:R-:W-:-:S13]  /*76a0*/  ISETP.NE.AND P0, PT, R37, 0x1, PT ;  /* 0x000000012500780c */ /* 0x002fda0003f05270 */
[----:B------:R-:W1:Y:S08]  /*76b0*/  @P0 LDC R0, c[0x0][0x44c] ;  /* 0x00011300ff000b82 */ /* 0x000e700000000800 */
[----:B------:R-:W2:Y:S01]  /*76c0*/  @P0 LDC R5, c[0x0][0x450] ;  /* 0x00011400ff050b82 */ /* 0x000ea20000000800 */
[----:B-1----:R-:W-:-:S05]  /*76d0*/  @P0 IMAD.HI.U32 R0, R3, R0, RZ ;  /* 0x0000000003000227 */ /* 0x002fca00078e00ff */
[----:B--2---:R-:W-:-:S04]  /*76e0*/  @P0 SHF.R.U32.HI R3, RZ, R5, R0 ;  /* 0x00000005ff030219 */ /* 0x004fc80000011600 */
        /* <DEDUP_REMOVED lines=17> */
[----:B------:R1:W2:Y:S04]  /*7800*/  SHFL.IDX PT, R3, R6, RZ, 0x1c1f ;  /* 0x001c1fff06037589 */ /* 0x0002a800000e0000 */
[----:B------:R1:W3:Y:S04]  /*7810*/  SHFL.IDX PT, R0, R4, RZ, 0x1c1f ;  /* 0x001c1fff04007589 */ /* 0x0002e800000e0000 */
[----:B------:R1:W4:Y:S04]  /*7820*/  SHFL.IDX PT, R5, R8, RZ, 0x1c1f ;  /* 0x001c1fff08057589 */ /* 0x00032800000e0000 */
[----:B------:R1:W0:Y:S02]  /*7830*/  SHFL.IDX PT, R14, R7, RZ, 0x1c1f ;  /* 0x001c1fff070e7589 */ /* 0x00022400000e0000 */
.L_x_6308:
[----:B------:R-:W-:Y:S01]  /*7840*/  IMAD R37, R22, R37, RZ ;  /* 0x0000002516257224 */ /* 0x000fe200078e02ff */
[----:B------:R-:W-:Y:S01]  /*7850*/  BSSY B1, `(.L_x_5979) ;  /* 0x000001d000017945 */ /* 0x000fe20003800000 */
[----:B------:R-:W-:Y:S02]  /*7860*/  CS2R R30, SRZ ;  /* 0x00000000001e7805 */ /* 0x000fe4000001ff00 */
[----:B------:R-:W-:Y:S02]  /*7870*/  CS2R R20, SRZ ;  /* 0x0000000000147805 */ /* 0x000fe4000001ff00 */
[----:B------:R-:W-:Y:S02]  /*7880*/  CS2R R28, SRZ ;  /* 0x00000000001c7805 */ /* 0x000fe4000001ff00 */
[----:B------:R-:W-:Y:S02]  /*7890*/  ISETP.GE.AND P0, PT, R34, R37, PT ;  /* 0x000000252200720c */ /* 0x000fe40003f06270 */
[----:B------:R-:W-:-:S11]  /*78a0*/  CS2R R24, SRZ ;  /* 0x0000000000187805 */ /* 0x000fd6000001ff00 */
[----:B------:R-:W-:Y:S05]  /*78b0*/  @P0 BRA `(.L_x_5980) ;  /* 0x0000000000580947 */ /* 0x000fea0003800000 */
[----:B------:R-:W-:Y:S01]  /*78c0*/  ULDC UR4, c[0x0][0x3f4] ;  /* 0x0000fd0000047ab9 */ /* 0x000fe20000000800 */
[----:B---3--:R-:W-:Y:S01]  /*78d0*/  IMAD.MOV.U32 R10, RZ, RZ, R0 ;  /* 0x000000ffff0a7224 */ /* 0x008fe200078e0000 */
[----:B------:R-:W-:Y:S01]  /*78e0*/  ISETP.GE.AND P3, PT, R199, UR4, PT ;  /* 0x00000004c7007c0c */ /* 0x000fe2000bf66270 */
[----:B--2---:R-:W-:Y:S01]  /*78f0*/  IMAD.MOV.U32 R11, RZ, RZ, R3 ;  /* 0x000000ffff0b7224 */ /* 0x004fe200078e0003 */
[----:B------:R-:W-:Y:S01]  /*7900*/  ISETP.GE.AND P2, PT, R188, UR4, PT ;  /* 0x00000004bc007c0c */ /* 0x000fe2000bf46270 */
[----:B----4-:R-:W-:Y:S01]  /*7910*/  IMAD.MOV.U32 R15, RZ, RZ, R5 ;  /* 0x000000ffff0f7224 */ /* 0x010fe200078e0005 */
[----:B------:R-:W-:-:S09]  /*7920*/  CS2R R28, SRZ ;  /* 0x00000000001c7805 */ /* 0x000fd2000001ff00 */
[C---:B------:R-:W-:Y:S01]  /*7930*/  @!P3 IMAD.SHL.U32 R33, R199.reuse, 0x2, RZ ;  /* 0x00000002c721b824 */ /* 0x040fe200078e00ff */
[----:B------:R-:W-:Y:S02]  /*7940*/  @!P3 SHF.L.U64.HI R20, R199, 0x1, R224 ;  /* 0x00000001c714b819 */ /* 0x000fe400000102e0 */
[----:B------:R-:W-:Y:S02]  /*7950*/  CS2R R30, SRZ ;  /* 0x00000000001e7805 */ /* 0x000fe4000001ff00 */
[----:B------:R-:W-:Y:S01]  /*7960*/  CS2R R24, SRZ ;  /* 0x0000000000187805 */ /* 0x000fe2000001ff00 */
[----:B------:R-:W-:Y:S01]  /*7970*/  @!P2 IMAD.WIDE R10, R188, 0x2, R10 ;  /* 0x00000002bc0aa825 */ /* 0x000fe200078e020a */
[-C--:B------:R-:W-:Y:S02]  /*7980*/  @!P3 IADD3 R26, P0, R0, R33.reuse, RZ ;  /* 0x00000021001ab210 */ /* 0x080fe40007f1e0ff */
[----:B0-----:R-:W-:Y:S01]  /*7990*/  @!P3 IADD3 R32, P1, R14, R33, RZ ;  /* 0x000000210e20b210 */ /* 0x001fe20007f3e0ff */
[----:B------:R-:W-:Y:S01]  /*79a0*/  @!P2 IMAD.WIDE R12, R188, 0x2, R14 ;  /* 0x00000002bc0ca825 */ /* 0x000fe200078e020e */
[----:B------:R0:W5:Y:S03]  /*79b0*/  @!P2 LD.E.64 R28, desc[UR42][R10.64] ;  /* 0x0000002a0a1ca980 */ /* 0x000166000c101b00 */
[--C-:B------:R-:W-:Y:S01]  /*79c0*/  @!P3 IMAD.X R27, R3, 0x1, R20.reuse, P0 ;  /* 0x00000001031bb824 */ /* 0x100fe200000e0614 */
[----:B------:R0:W5:Y:S01]  /*79d0*/  @!P2 LD.E.64 R30, desc[UR42][R12.64] ;  /* 0x0000002a0c1ea980 */ /* 0x000162000c101b00 */
[----:B------:R-:W-:Y:S01]  /*79e0*/  @!P3 IMAD.X R33, R5, 0x1, R20, P1 ;  /* 0x000000010521b824 */ /* 0x000fe200008e0614 */
[----:B------:R-:W-:-:S02]  /*79f0*/  CS2R R20, SRZ ;  /* 0x0000000000147805 */ /* 0x000fc4000001ff00 */
[----:B------:R0:W5:Y:S04]  /*7a00*/  @!P3 LD.E.64 R24, desc[UR42][R26.64] ;  /* 0x0000002a1a18b980 */ /* 0x000168000c101b00 */
[----:B------:R0:W5:Y:S02]  /*7a10*/  @!P3 LD.E.64 R20, desc[UR42][R32.64] ;  /* 0x0000002a2014b980 */ /* 0x000164000c101b00 */
.L_x_5980:
[----:B------:R-:W-:Y:S05]  /*7a20*/  BSYNC B1 ;  /* 0x0000000000017941 */ /* 0x000fea0003800000 */
.L_x_5979:
[----:B---3-5:R-:W-:Y:S01]  /*7a30*/  IMAD.MOV.U32 R0, RZ, RZ, R30 ;  /* 0x000000ffff007224 */ /* 0x028fe200078e001e */
[----:B------:R-:W-:Y:S01]  /*7a40*/  UMOV UR4, 0xffffffff ;  /* 0xffffffff00047882 */ /* 0x000fe20000000000 */
[----:B--2---:R-:W-:Y:S01]  /*7a50*/  IMAD.MOV.U32 R3, RZ, RZ, R31 ;  /* 0x000000ffff037224 */ /* 0x004fe200078e001f */
[----:B0-----:R-:W-:Y:S01]  /*7a60*/  CS2R R26, SRZ ;  /* 0x00000000001a7805 */ /* 0x001fe2000001ff00 */
[----:B----4-:R-:W-:Y:S01]  /*7a70*/  IMAD.MOV.U32 R5, RZ, RZ, R20 ;  /* 0x000000ffff057224 */ /* 0x010fe200078e0014 */
        /* <DEDUP_REMOVED lines=9> */
[----:B------:R-:W-:-:S04]  /*7b10*/  PRMT R42, R42, 0x5410, R3 ;  /* 0x000054102a2a7816 */ /* 0x000fc80000000003 */
[----:B------:R-:W-:Y:S01]  /*7b20*/  PRMT R43, R5, 0x5410, R9 ;  /* 0x00005410052b7816 */ /* 0x000fe20000000009 */
[----:B------:R-:W-:Y:S06]  /*7b30*/  BRA.DIV UR4, `(.L_x_5981) ;  /* 0x0000018e04247947 */ /* 0x000fec000b800000 */
[----:B------:R0:W2:Y:S04]  /*7b40*/  SHFL.IDX PT, R3, R6, 0x1, 0x1c1f ;  /* 0x003c1f0006037f89 */ /* 0x0000a800000e0000 */
[----:B------:R0:W3:Y:S04]  /*7b50*/  SHFL.IDX PT, R0, R4, 0x1, 0x1c1f ;  /* 0x003c1f0004007f89 */ /* 0x0000e800000e0000 */
[----:B------:R0:W4:Y:S04]  /*7b60*/  SHFL.IDX PT, R5, R8, 0x1, 0x1c1f ;  /* 0x003c1f0008057f89 */ /* 0x00012800000e0000 */
[----:B------:R0:W0:Y:S02]  /*7b70*/  SHFL.IDX PT, R14, R7, 0x1, 0x1c1f ;  /* 0x003c1f00070e7f89 */ /* 0x00002400000e0000 */
.L_x_6314:
[----:B01----:R-:W-:Y:S01]  /*7b80*/  VIADD R4, R34, 0x20 ;  /* 0x0000002022047836 */ /* 0x003fe20000000000 */
[----:B------:R-:W-:Y:S01]  /*7b90*/  LEA.HI R6, R217, R217, RZ, 0x1 ;  /* 0x000000d9d9067211 */ /* 0x000fe200078f08ff */
[----:B------:R-:W-:Y:S01]  /*7ba0*/  BSSY B1, `(.L_x_5982) ;  /* 0x0000020000017945 */ /* 0x000fe20003800000 */
[----:B------:R-:W-:Y:S01]  /*7bb0*/  IMAD.SHL.U32 R34, R193, 0x40, RZ ;  /* 0x00000040c1227824 */ /* 0x000fe200078e00ff */
[----:B------:R-:W-:Y:S02]  /*7bc0*/  CS2R R8, SRZ ;  /* 0x0000000000087805 */ /* 0x000fe4000001ff00 */
[----:B------:R-:W-:Y:S02]  /*7bd0*/  ISETP.GE.AND P0, PT, R4, R37, PT ;  /* 0x000000250400720c */ /* 0x000fe40003f06270 */
[----:B------:R-:W-:Y:S02]  /*7be0*/  CS2R R12, SRZ ;  /* 0x00000000000c7805 */ /* 0x000fe4000001ff00 */
[----:B------:R-:W-:-:S02]  /*7bf0*/  LOP3.LUT R6, R6, 0xfffffffe, RZ, 0xc0, !PT ;  /* 0xfffffffe06067812 */ /* 0x000fc400078ec0ff */
[----:B------:R-:W-:-:S03]  /*7c00*/  CS2R R10, SRZ ;  /* 0x00000000000a7805 */ /* 0x000fc6000001ff00 */
[----:B------:R-:W-:-:S05]  /*7c10*/  IMAD.IADD R6, R217, 0x1, -R6 ;  /* 0x00000001d9067824 */ /* 0x000fca00078e0a06 */
[----:B------:R-:W-:Y:S01]  /*7c20*/  SHF.L.U32 R35, R6, 0x1f, RZ ;  /* 0x0000001f06237819 */ /* 0x000fe200000006ff */
[----:B------:R-:W-:Y:S06]  /*7c30*/  @P0 BRA `(.L_x_5983) ;  /* 0x0000000000580947 */ /* 0x000fec0003800000 */
        /* <DEDUP_REMOVED lines=13> */
[----:B------:R-:W-:Y:S01]  /*7d10*/  @!P3 IADD3 R4, P1, R14, R9, RZ ;  /* 0x000000090e04b210 */ /* 0x000fe20007f3e0ff */
[----:B------:R-:W-:Y:S01]  /*7d20*/  @!P2 IMAD.WIDE R14, R188, 0x2, R14 ;  /* 0x00000002bc0ea825 */ /* 0x000fe200078e020e */
[----:B------:R0:W5:Y:S02]  /*7d30*/  @!P2 LD.E.64 R12, desc[UR42][R6.64] ;  /* 0x0000002a060ca980 */ /* 0x000164000c101b00 */
[----:B------:R-:W-:Y:S01]  /*7d40*/  @!P3 IADD3.X R5, R5, R8, RZ, P1, !PT ;  /* 0x000000080505b210 */ /* 0x000fe20000ffe4ff */
[----:B------:R-:W-:Y:S01]  /*7d50*/  @!P3 IMAD.X R33, R3, 0x1, R8, P0 ;  /* 0x000000010321b824 */ /* 0x000fe200000e0608 */
[----:B------:R-:W-:Y:S01]  /*7d60*/  CS2R R8, SRZ ;  /* 0x0000000000087805 */ /* 0x000fe2000001ff00 */
[----:B------:R0:W5:Y:S04]  /*7d70*/  @!P2 LD.E.64 R26, desc[UR42][R14.64] ;  /* 0x0000002a0e1aa980 */ /* 0x000168000c101b00 */
[----:B------:R0:W5:Y:S04]  /*7d80*/  @!P3 LD.E.64 R10, desc[UR42][R32.64] ;  /* 0x0000002a200ab980 */ /* 0x000168000c101b00 */
[----:B------:R0:W5:Y:S02]  /*7d90*/  @!P3 LD.E.64 R8, desc[UR42][R4.64] ;  /* 0x0000002a0408b980 */ /* 0x000164000c101b00 */
.L_x_5983:
[----:B------:R-:W-:Y:S05]  /*7da0*/  BSYNC B1 ;  /* 0x0000000000017941 */ /* 0x000fea0003800000 */
.L_x_5982:
[----:B------:R-:W1:Y:S01]  /*7db0*/  SYNCS.PHASECHK.TRANS64.TRYWAIT P0, [R2+URZ+0x28c00], R35 ;  /* 0x028c0023020075a7 */ /* 0x000e62000800017f */
[----:B--2---:R-:W-:Y:S01]  /*7dc0*/  LOP3.LUT R3, R34, 0x1c0, RZ, 0xc0, !PT ;  /* 0x000001c022037812 */ /* 0x004fe200078ec0ff */
[----:B0----5:R-:W-:Y:S01]  /*7dd0*/  IMAD.MOV.U32 R4, RZ, RZ, R26 ;  /* 0x000000ffff047224 */ /* 0x021fe200078e001a */
[----:B------:R-:W-:Y:S01]  /*7de0*/  VIADDMNMX R40, R37, -R192, 0x40, PT ;  /* 0x0000004025287446 */ /* 0x000fe200038009c0 */
[----:B----4-:R-:W-:Y:S01]  /*7df0*/  IMAD.MOV.U32 R5, RZ, RZ, R8 ;  /* 0x000000ffff057224 */ /* 0x010fe200078e0008 */
[----:B---3--:R-:W-:Y:S01]  /*7e00*/  LOP3.LUT R0, R3, 0x18, R16, 0xf8, !PT ;  /* 0x0000001803007812 */ /* 0x008fe200078ef810 */
[----:B------:R-:W-:Y:S01]  /*7e10*/  IMAD.MOV.U32 R7, RZ, RZ, R12 ;  /* 0x000000ffff077224 */ /* 0x000fe200078e000c */
[----:B------:R-:W-:Y:S01]  /*7e20*/  SHF.R.U32.HI R3, RZ, 0x3, R3 ;  /* 0x00000003ff037819 */ /* 0x000fe20000011603 */
[----:B------:R-:W-:Y:S01]  /*7e30*/  IMAD.MOV.U32 R6, RZ, RZ, R9 ;  /* 0x000000ffff067224 */ /* 0x000fe200078e0009 */
[----:B------:R-:W-:Y:S01]  /*7e40*/  BSSY B1, `(.L_x_5984) ;  /* 0x0000013000017945 */ /* 0x000fe20003800000 */
[----:B------:R-:W-:-:S02]  /*7e50*/  LOP3.LUT P2, RZ, R193, 0x4, RZ, 0xc0, !PT ;  /* 0x00000004c1ff7812 */ /* 0x000fc4000784c0ff */
[----:B------:R-:W-:Y:S02]  /*7e60*/  LOP3.LUT R0, R0, R3, RZ, 0x3c, !PT ;  /* 0x0000000300007212 */ /* 0x000fe400078e3cff */
[----:B------:R-:W-:Y:S01]  /*7e70*/  PRMT R3, R3, 0x5410, R4 ;  /* 0x0000541003037816 */ /* 0x000fe20000000004 */
[----:B------:R-:W-:Y:S01]  /*7e80*/  IMAD.MOV.U32 R4, RZ, RZ, R27 ;  /* 0x000000ffff047224 */ /* 0x000fe200078e001b */
[----:B------:R-:W-:Y:S02]  /*7e90*/  PRMT R45, R7, 0x7610, R45 ;  /* 0x00007610072d7816 */ /* 0x000fe4000000002d */
[----:B------:R-:W-:Y:S02]  /*7ea0*/  PRMT R3, R6, 0x7610, R3 ;  /* 0x0000761006037816 */ /* 0x000fe40000000003 */
[----:B------:R-:W-:Y:S01]  /*7eb0*/  PRMT R44, R4, 0x5410, R5 ;  /* 0x00005410042c7816 */ /* 0x000fe20000000005 */
[----:B------:R-:W-:Y:S01]  /*7ec0*/  IMAD R5, R203, 0x200, R0 ;  /* 0x00000200cb057824 */ /* 0x000fe200078e0200 */
[----:B------:R-:W-:Y:S01]  /*7ed0*/  ISETP.GE.AND P1, PT, R186, R40, PT ;  /* 0x00000028ba00720c */ /* 0x000fe20003f26270 */
[----:B------:R-:W-:-:S02]  /*7ee0*/  IMAD.MOV.U32 R0, RZ, RZ, R13 ;  /* 0x000000ffff007224 */ /* 0x000fc400078e000d */
[----:B------:R-:W-:Y:S02]  /*7ef0*/  IMAD.MOV.U32 R4, RZ, RZ, R10 ;  /* 0x000000ffff047224 */ /* 0x000fe400078e000a */
[----:B------:R-:W-:Y:S01]  /*7f00*/  IMAD R14, R5, 0x2, R2 ;  /* 0x00000002050e7824 */ /* 0x000fe200078e0202 */
[----:B------:R-:W-:Y:S01]  /*7f10*/  PRMT R45, R45, 0x5410, R0 ;  /* 0x000054102d2d7816 */ /* 0x000fe20000000000 */
[----:B------:R-:W-:Y:S01]  /*7f20*/  IMAD.MOV.U32 R5, RZ, RZ, R11 ;  /* 0x000000ffff057224 */ /* 0x000fe200078e000b */
[----:B------:R-:W-:Y:S01]  /*7f30*/  PRMT R46, R4, 0x7610, R46 ;  /* 0x00007610042e7816 */ /* 0x000fe2000000002e */
[C---:B------:R-:W-:Y:S02]  /*7f40*/  VIADD R4, R14.reuse, 0x20400 ;  /* 0x000204000e047836 */ /* 0x040fe40000000000 */
[----:B------:R-:W-:Y:S01]  /*7f50*/  VIADD R0, R14, 0x20440 ;  /* 0x000204400e007836 */ /* 0x000fe20000000000 */
[----:B-1----:R-:W-:Y:S06]  /*7f60*/  @!P0 BRA `(.L_x_5985) ;  /* 0x0000018800888947 */ /* 0x002fec0003800000 */
.L_x_6315:
[----:B------:R-:W-:Y:S05]  /*7f70*/  BSYNC B1 ;  /* 0x0000000000017941 */ /* 0x000fea0003800000 */
.L_x_5984:
[----:B------:R-:W-:Y:S01]  /*7f80*/  BSSY B1, `(.L_x_5986) ;  /* 0x000005f000017945 */ /* 0x000fe20003800000 */
[----:B------:R-:W-:Y:S01]  /*7f90*/  PRMT R46, R46, 0x5410, R5 ;  /* 0x000054102e2e7816 */ /* 0x000fe20000000005 */
[----:B------:R-:W-:Y:S02]  /*7fa0*/  @P2 VIADD R0, R4, 0xffffffc0 ;  /* 0xffffffc004002836 */ /* 0x000fe40000000000 */
[----:B------:R-:W-:Y:S05]  /*7fb0*/  @P1 BRA `(.L_x_5987) ;  /* 0x00000004006c1947 */ /* 0x000fea0003800000 */
[----:B------:R-:W1:Y:S01]  /*7fc0*/  LDC R4, c[0x0][0x3f4] ;  /* 0x0000fd00ff047b82 */ /* 0x000e620000000800 */
[----:B------:R-:W-:Y:S01]  /*7fd0*/  BSSY B2, `(.L_x_5988) ;  /* 0x000002e000027945 */ /* 0x000fe20003800000 */
[-C--:B-1----:R-:W-:Y:S02]  /*7fe0*/  ISETP.GE.AND P0, PT, R188, R4.reuse, PT ;  /* 0x00000004bc00720c */ /* 0x082fe40003f06270 */
[----:B------:R-:W-:-:S11]  /*7ff0*/  ISETP.GE.AND P1, PT, R199, R4, PT ;  /* 0x00000004c700720c */ /* 0x000fd60003f26270 */
[----:B------:R-:W-:Y:S05]  /*8000*/  @P0 BRA `(.L_x_5989) ;  /* 0x0000000000a80947 */ /* 0x000fea0003800000 */
[----:B------:R-:W1:Y:S01]  /*8010*/  LDS.128 R4, [R14+0x20400] ;  /* 0x020400000e047984 */ /* 0x000e620000000c00 */
[----:B------:R-:W-:Y:S01]  /*8020*/  SHF.R.U32.HI R32, RZ, 0x10, R29 ;  /* 0x00000010ff207819 */ /* 0x000fe2000001161d */
[----:B------:R-:W-:Y:S01]  /*8030*/  HADD2.F32 R33, -RZ, R36.H0_H0 ;  /* 0x20000024ff217230 */ /* 0x000fe20000004100 */
[----:B------:R-:W-:Y:S02]  /*8040*/  SHF.R.U32.HI R34, RZ, 0x10, R31 ;  /* 0x00000010ff227819 */ /* 0x000fe4000001161f */
[----:B------:R-:W-:Y:S01]  /*8050*/  SHF.R.U64 R39, R28, 0x10, R29 ;  /* 0x000000101c277819 */ /* 0x000fe2000000121d */
[----:B------:R-:W-:Y:S01]  /*8060*/  HADD2.F32 R32, -RZ, R32.H0_H0 ;  /* 0x20000020ff207230 */ /* 0x000fe20000004100 */
[----:B------:R-:W-:Y:S01]  /*8070*/  SHF.R.U64 R38, R30, 0x10, R31 ;  /* 0x000000101e267819 */ /* 0x000fe2000000121f */
[----:B------:R-:W-:Y:S02]  /*8080*/  HADD2.F32 R34, -RZ, R34.H0_H0 ;  /* 0x20000022ff227230 */ /* 0x000fe40000004100 */
[----:B------:R-:W-:-:S02]  /*8090*/  HADD2.F32 R31, -RZ, R36.H1_H1 ;  /* 0x30000024ff1f7230 */ /* 0x000fc40000004100 */
[--C-:B-1----:R-:W-:Y:S02]  /*80a0*/  HADD2.F32 R29, -RZ, R7.reuse.H0_H0 ;  /* 0x20000007ff1d7230 */ /* 0x102fe40000004100 */
[----:B------:R-:W-:Y:S02]  /*80b0*/  HADD2.F32 R30, -RZ, R7.H1_H1 ;  /* 0x30000007ff1e7230 */ /* 0x000fe40000004100 */
[--C-:B------:R-:W-:Y:S02]  /*80c0*/  HADD2.F32 R7, -RZ, R4.reuse.H0_H0 ;  /* 0x20000004ff077230 */ /* 0x100fe40000004100 */
[----:B------:R-:W-:Y:S02]  /*80d0*/  HADD2.F32 R4, -RZ, R4.H1_H1 ;  /* 0x30000004ff047230 */ /* 0x000fe40000004100 */
[C---:B------:R-:W-:Y:S01]  /*80e0*/  FMUL.FTZ R36, R30.reuse, R34 ;  /* 0x000000221e247220 */ /* 0x040fe20000410000 */
[----:B0-----:R-:W-:Y:S01]  /*80f0*/  FMUL.FTZ R35, R30, R32 ;  /* 0x000000201e237220 */ /* 0x001fe20000410000 */
[----:B------:R-:W-:-:S02]  /*8100*/  HADD2.F32 R15, -RZ, R6.H0_H0 ;  /* 0x20000006ff0f7230 */ /* 0x000fc40000004100 */
[C---:B------:R-:W-:Y:S01]  /*8110*/  FMUL.FTZ R30, R4.reuse, R33 ;  /* 0x00000021041e7220 */ /* 0x040fe20000410000 */
[C---:B------:R-:W-:Y:S01]  /*8120*/  FFMA.FTZ R36, R29.reuse, R32, -R36 ;  /* 0x000000201d247223 */ /* 0x040fe20000010824 */
[----:B------:R-:W-:Y:S01]  /*8130*/  FFMA.FTZ R37, R29, R34, R35 ;  /* 0x000000221d257223 */ /* 0x000fe20000010023 */
[----:B------:R-:W-:Y:S02]  /*8140*/  HADD2.F32 R28, -RZ, R6.H1_H1 ;  /* 0x30000006ff1c7230 */ /* 0x000fe40000004100 */
[-C--:B------:R-:W-:Y:S01]  /*8150*/  FMUL.FTZ R34, R4, R31.reuse ;  /* 0x0000001f04227220 */ /* 0x080fe20000410000 */
[C---:B------:R-:W-:Y:S01]  /*8160*/  FFMA.FTZ R32, R7.reuse, R31, -R30 ;  /* 0x0000001f07207223 */ /* 0x040fe2000001081e */
[----:B------:R-:W-:Y:S02]  /*8170*/  HADD2.F32 R6, -RZ, R5.H0_H0 ;  /* 0x20000005ff067230 */ /* 0x000fe40000004100 */
[----:B------:R-:W-:Y:S02]  /*8180*/  HADD2.F32 R31, -RZ, R41.H0_H0 ;  /* 0x20000029ff1f7230 */ /* 0x000fe40000004100 */
[----:B------:R-:W-:Y:S01]  /*8190*/  FFMA.FTZ R33, R7, R33, R34 ;  /* 0x0000002107217223 */ /* 0x000fe20000010022 */
[----:B------:R-:W-:-:S02]  /*81a0*/  HADD2.F32 R5, -RZ, R5.H1_H1 ;  /* 0x30000005ff057230 */ /* 0x000fc40000004100 */
[----:B------:R-:W-:Y:S02]  /*81b0*/  HADD2.F32 R29, -RZ, R42.H1_H1 ;  /* 0x3000002aff1d7230 */ /* 0x000fe40000004100 */
[C---:B------:R-:W-:Y:S01]  /*81c0*/  FMUL.FTZ R34, R28.reuse, R31 ;  /* 0x0000001f1c227220 */ /* 0x040fe20000410000 */
[----:B------:R-:W-:Y:S02]  /*81d0*/  HADD2.F32 R30, -RZ, R38.H0_H0 ;  /* 0x20000026ff1e7230 */ /* 0x000fe40000004100 */
[----:B------:R-:W-:Y:S02]  /*81e0*/  HADD2.F32 R4, -RZ, R39.H0_H0 ;  /* 0x20000027ff047230 */ /* 0x000fe40000004100 */
[-C--:B------:R-:W-:Y:S01]  /*81f0*/  FMUL.FTZ R28, R28, R29.reuse ;  /* 0x0000001d1c1c7220 */ /* 0x080fe20000410000 */
[----:B------:R-:W-:Y:S01]  /*8200*/  FFMA.FTZ R34, R15, R29, -R34 ;  /* 0x0000001d0f227223 */ /* 0x000fe20000010822 */
[C---:B------:R-:W-:Y:S01]  /*8210*/  FMUL.FTZ R7, R5.reuse, R30 ;  /* 0x0000001e05077220 */ /* 0x040fe20000410000 */
[----:B------:R-:W-:Y:S01]  /*8220*/  FMUL.FTZ R35, R5, R4 ;  /* 0x0000000405237220 */ /* 0x000fe20000410000 */
[----:B------:R-:W-:-:S02]  /*8230*/  FFMA.FTZ R15, R15, R31, R28 ;  /* 0x0000001f0f0f7223 */ /* 0x000fc4000001001c */
[C---:B------:R-:W-:Y:S01]  /*8240*/  FFMA.FTZ R5, R6.reuse, R4, -R7 ;  /* 0x0000000406057223 */ /* 0x040fe20000010807 */
[----:B------:R-:W-:Y:S01]  /*8250*/  F2FP.F16.F32.PACK_AB R7, R37, R36 ;  /* 0x000000242507723e */ /* 0x000fe200000000ff */
[----:B------:R-:W-:Y:S01]  /*8260*/  FFMA.FTZ R30, R6, R30, R35 ;  /* 0x0000001e061e7223 */ /* 0x000fe20000010023 */
[----:B------:R-:W-:Y:S02]  /*8270*/  F2FP.F16.F32.PACK_AB R4, R33, R32 ;  /* 0x000000202104723e */ /* 0x000fe400000000ff */
[----:B------:R-:W-:Y:S02]  /*8280*/  F2FP.F16.F32.PACK_AB R6, R15, R34 ;  /* 0x000000220f06723e */ /* 0x000fe400000000ff */
[----:B------:R-:W-:-:S05]  /*8290*/  F2FP.F16.F32.PACK_AB R5, R30, R5 ;  /* 0x000000051e05723e */ /* 0x000fca00000000ff */
[----:B------:R1:W-:Y:S02]  /*82a0*/  STS.128 [R14+0x20400], R4 ;  /* 0x020400040e007388 */ /* 0x0003e40000000c00 */
.L_x_5989:
[----:B------:R-:W-:Y:S05]  /*82b0*/  BSYNC B2 ;  /* 0x0000000000027941 */ /* 0x000fea0003800000 */
.L_x_5988:
[----:B------:R-:W-:Y:S05]  /*82c0*/  @P1 BRA `(.L_x_5987) ;  /* 0x0000000000a81947 */ /* 0x000fea0003800000 */
[----:B-1----:R-:W1:Y:S01]  /*82d0*/  LDS.128 R4, [R0] ;  /* 0x0000000000047984 */ /* 0x002e620000000c00 */
[----:B------:R-:W-:Y:S01]  /*82e0*/  SHF.R.U32.HI R28, RZ, 0x10, R25 ;  /* 0x00000010ff1c7819 */ /* 0x000fe20000011619 */
[----:B------:R-:W-:Y:S01]  /*82f0*/  HADD2.F32 R29, -RZ, R41.H1_H1 ;  /* 0x30000029ff1d7230 */ /* 0x000fe20000004100 */
[----:B------:R-:W-:Y:S02]  /*8300*/  SHF.R.U32.HI R30, RZ, 0x10, R21 ;  /* 0x00000010ff1e7819 */ /* 0x000fe40000011615 */
[----:B0-----:R-:W-:Y:S01]  /*8310*/  SHF.R.U64 R35, R24, 0x10, R25 ;  /* 0x0000001018237819 */ /* 0x001fe20000001219 */
[----:B------:R-:W-:Y:S01]  /*8320*/  HADD2.F32 R28, -RZ, R28.H0_H0 ;  /* 0x2000001cff1c7230 */ /* 0x000fe20000004100 */
[----:B------:R-:W-:Y:S01]  /*8330*/  SHF.R.U64 R34, R20, 0x10, R21 ;  /* 0x0000001014227819 */ /* 0x000fe20000001215 */
[----:B------:R-:W-:Y:S02]  /*8340*/  HADD2.F32 R30, -RZ, R30.H0_H0 ;  /* 0x2000001eff1e7230 */ /* 0x000fe40000004100 */
[----:B------:R-:W-:-:S02]  /*8350*/  HADD2.F32 R25, -RZ, R43.H0_H0 ;  /* 0x2000002bff197230 */ /* 0x000fc40000004100 */
[--C-:B-1----:R-:W-:Y:S02]  /*8360*/  HADD2.F32 R21, -RZ, R7.reuse.H0_H0 ;  /* 0x20000007ff157230 */ /* 0x102fe40000004100 */
[----:B------:R-:W-:Y:S02]  /*8370*/  HADD2.F32 R24, -RZ, R7.H1_H1 ;  /* 0x30000007ff187230 */ /* 0x000fe40000004100 */
[--C-:B------:R-:W-:Y:S02]  /*8380*/  HADD2.F32 R7, -RZ, R4.reuse.H0_H0 ;  /* 0x20000004ff077230 */ /* 0x100fe40000004100 */
[----:B------:R-:W-:Y:S02]  /*8390*/  HADD2.F32 R4, -RZ, R4.H1_H1 ;  /* 0x30000004ff047230 */ /* 0x000fe40000004100 */
[C---:B------:R-:W-:Y:S01]  /*83a0*/  FMUL.FTZ R32, R24.reuse, R30 ;  /* 0x0000001e18207220 */ /* 0x040fe20000410000 */
[----:B------:R-:W-:Y:S01]  /*83b0*/  FMUL.FTZ R31, R24, R28 ;  /* 0x0000001c181f7220 */ /* 0x000fe20000410000 */
[----:B------:R-:W-:-:S02]  /*83c0*/  HADD2.F32 R15, -RZ, R6.H0_H0 ;  /* 0x20000006ff0f7230 */ /* 0x000fc40000004100 */
[C---:B------:R-:W-:Y:S01]  /*83d0*/  FMUL.FTZ R24, R4.reuse, R29 ;  /* 0x0000001d04187220 */ /* 0x040fe20000410000 */
[C---:B------:R-:W-:Y:S01]  /*83e0*/  FFMA.FTZ R32, R21.reuse, R28, -R32 ;  /* 0x0000001c15207223 */ /* 0x040fe20000010820 */
[----:B------:R-:W-:Y:S01]  /*83f0*/  FFMA.FTZ R33, R21, R30, R31 ;  /* 0x0000001e15217223 */ /* 0x000fe2000001001f */
[----:B------:R-:W-:Y:S02]  /*8400*/  HADD2.F32 R20, -RZ, R6.H1_H1 ;  /* 0x30000006ff147230 */ /* 0x000fe40000004100 */
[-C--:B------:R-:W-:Y:S01]  /*8410*/  FMUL.FTZ R30, R4, R25.reuse ;  /* 0x00000019041e7220 */ /* 0x080fe20000410000 */
[C---:B------:R-:W-:Y:S01]  /*8420*/  FFMA.FTZ R28, R7.reuse, R25, -R24 ;  /* 0x00000019071c7223 */ /* 0x040fe20000010818 */
[--C-:B------:R-:W-:Y:S02]  /*8430*/  HADD2.F32 R6, -RZ, R5.reuse.H0_H0 ;  /* 0x20000005ff067230 */ /* 0x100fe40000004100 */
        /* <DEDUP_REMOVED lines=18> */
[----:B------:R2:W-:Y:S02]  /*8560*/  STS.128 [R0], R4 ;  /* 0x0000000400007388 */ /* 0x0005e40000000c00 */
.L_x_5987:
[----:B------:R-:W-:Y:S05]  /*8570*/  BSYNC B1 ;  /* 0x0000000000017941 */ /* 0x000fea0003800000 */
.L_x_5986:
        /* <DEDUP_REMOVED lines=8> */
[----:B------:R-:W-:Y:S01]  /*8600*/  SHF.R.U64 R30, R26, 0x10, R27 ;  /* 0x000000101a1e7819 */ /* 0x000fe2000000121b */
[----:B------:R-:W-:Y:S01]  /*8610*/  HADD2.F32 R25, -RZ, R3.H1_H1 ;  /* 0x30000003ff197230 */ /* 0x000fe20000004100 */
[----:B------:R-:W-:Y:S01]  /*8620*/  SHF.R.U32.HI R24, RZ, 0x10, R13 ;  /* 0x00000010ff187819 */ /* 0x000fe2000001160d */
[----:B------:R-:W-:Y:S01]  /*8630*/  HADD2.F32 R21, -RZ, R45.H0_H0 ;  /* 0x2000002dff157230 */ /* 0x000fe20000004100 */
[----:B------:R-:W-:Y:S02]  /*8640*/  SHF.R.U32.HI R26, RZ, 0x10, R27 ;  /* 0x00000010ff1a7819 */ /* 0x000fe4000001161b */
        /* <DEDUP_REMOVED lines=23> */
[-C--:B------:R-:W-:Y:S01]  /*87c0*/  FMUL.FTZ R26, R13, R15.reuse ;  /* 0x0000000f0d1a7220 */ /* 0x080fe20000410000 */
[----:B------:R-:W-:Y:S02]  /*87d0*/  HADD2.F32 R4, -RZ, R31.H0_H0 ;  /* 0x2000001fff047230 */ /* 0x000fe40000004100 */
[C---:B------:R-:W-:Y:S01]  /*87e0*/  FFMA.FTZ R27, R12.reuse, R15, -R27 ;  /* 0x0000000f0c1b7223 */ /* 0x040fe2000001081b */
[C---:B------:R-:W-:Y:S01]  /*87f0*/  FMUL.FTZ R7, R5.reuse, R20 ;  /* 0x0000001405077220 */ /* 0x040fe20000410000 */
[----:B------:R-:W-:Y:S01]  /*8800*/  FFMA.FTZ R26, R12, R21, R26 ;  /* 0x000000150c1a7223 */ /* 0x000fe2000001001a */
[----:B------:R-:W-:-:S02]  /*8810*/  FMUL.FTZ R13, R5, R4 ;  /* 0x00000004050d7220 */ /* 0x000fc40000410000 */
[C---:B------:R-:W-:Y:S01]  /*8820*/  FFMA.FTZ R5, R6.reuse, R4, -R7 ;  /* 0x0000000406057223 */ /* 0x040fe20000010807 */
[----:B------:R-:W-:Y:S01]  /*8830*/  F2FP.F16.F32.PACK_AB R7, R29, R28 ;  /* 0x0000001c1d07723e */ /* 0x000fe200000000ff */
[----:B------:R-:W-:Y:S01]  /*8840*/  FFMA.FTZ R20, R6, R20, R13 ;  /* 0x0000001406147223 */ /* 0x000fe2000001000d */
[----:B------:R-:W-:Y:S02]  /*8850*/  F2FP.F16.F32.PACK_AB R6, R26, R27 ;  /* 0x0000001b1a06723e */ /* 0x000fe400000000ff */
[----:B------:R-:W-:Y:S02]  /*8860*/  F2FP.F16.F32.PACK_AB R4, R25, R24 ;  /* 0x000000181904723e */ /* 0x000fe400000000ff */
[----:B------:R-:W-:-:S05]  /*8870*/  F2FP.F16.F32.PACK_AB R5, R20, R5 ;  /* 0x000000051405723e */ /* 0x000fca00000000ff */
[----:B------:R1:W-:Y:S02]  /*8880*/  STS.128 [R14+0x21400], R4 ;  /* 0x021400040e007388 */ /* 0x0003e40000000c00 */
.L_x_5992:
[----:B------:R-:W-:Y:S05]  /*8890*/  BSYNC B1 ;  /* 0x0000000000017941 */ /* 0x000fea0003800000 */
.L_x_5991:
[----:B------:R-:W-:Y:S05]  /*88a0*/  @P1 BRA `(.L_x_5990) ;  /* 0x00000014007c1947 */ /* 0x000fea0003800000 */
[----:B-1----:R-:W1:Y:S01]  /*88b0*/  LDS.128 R4, [R0+0x1000] ;  /* 0x0010000000047984 */ /* 0x002e620000000c00 */
[----:B------:R-:W-:Y:S01]  /*88c0*/  SHF.R.U32.HI R13, RZ, 0x10, R11 ;  /* 0x00000010ff0d7819 */ /* 0x000fe2000001160b */
[----:B------:R-:W-:Y:S01]  /*88d0*/  HADD2.F32 R12, -RZ, R46.H0_H0 ;  /* 0x2000002eff0c7230 */ /* 0x000fe20000004100 */
[----:B------:R-:W-:Y:S01]  /*88e0*/  SHF.R.U32.HI R15, RZ, 0x10, R9 ;  /* 0x00000010ff0f7819 */ /* 0x000fe20000011609 */
[----:B------:R-:W-:Y:S01]  /*88f0*/  HADD2.F32 R14, -RZ, R44.H1_H1 ;  /* 0x3000002cff0e7230 */ /* 0x000fe20000004100 */
[----:B------:R-:W-:Y:S01]  /*8900*/  SHF.R.U64 R27, R10, 0x10, R11 ;  /* 0x000000100a1b7819 */ /* 0x000fe2000000120b */
[----:B------:R-:W-:Y:S01]  /*8910*/  HADD2.F32 R13, -RZ, R13.H0_H0 ;  /* 0x2000000dff0d7230 */ /* 0x000fe20000004100 */
[----:B------:R-:W-:Y:S01]  /*8920*/  SHF.R.U64 R25, R8, 0x10, R9 ;  /* 0x0000001008197819 */ /* 0x000fe20000001209 */
[----:B------:R-:W-:Y:S02]  /*8930*/  HADD2.F32 R15, -RZ, R15.H0_H0 ;  /* 0x2000000fff0f7230 */ /* 0x000fe40000004100 */
[----:B-1----:R-:W-:-:S02]  /*8940*/  HADD2.F32 R11, -RZ, R7.H1_H1 ;  /* 0x30000007ff0b7230 */ /* 0x002fc40000004100 */
        /* <DEDUP_REMOVED lines=8> */
[C---:B------:R-:W-:Y:S01]  /*89d0*/  FMUL.FTZ R20, R4.reuse, R14 ;  /* 0x0000000e04147220 */ /* 0x040fe20000410000 */
[-C--:B------:R-:W-:Y:S01]  /*89e0*/  FMUL.FTZ R24, R4, R12.reuse ;  /* 0x0000000c04187220 */ /* 0x080fe20000410000 */
[----:B------:R-:W-:Y:S02]  /*89f0*/  HADD2.F32 R6, -RZ, R5.H0_H0 ;  /* 0x20000005ff067230 */ /* 0x000fe40000004100 */
[----:B------:R-:W-:Y:S01]  /*8a00*/  FFMA.FTZ R21, R10, R13, -R21 ;  /* 0x0000000d0a157223 */ /* 0x000fe20000010815 */
[----:B------:R-:W-:Y:S02]  /*8a10*/  HADD2.F32 R11, -RZ, R3.H0_H0 ;  /* 0x20000003ff0b7230 */ /* 0x000fe40000004100 */
[C---:B------:R-:W-:Y:S01]  /*8a20*/  FFMA.FTZ R20, R7.reuse, R12, -R20 ;  /* 0x0000000c07147223 */ /* 0x040fe20000010814 */
[----:B------:R-:W-:Y:S02]  /*8a30*/  HADD2.F32 R4, -RZ, R46.H1_H1 ;  /* 0x3000002eff047230 */ /* 0x000fe40000004100 */
[----:B------:R-:W-:Y:S01]  /*8a40*/  FFMA.FTZ R13, R7, R14, R24 ;  /* 0x0000000e070d7223 */ /* 0x000fe20000010018 */
[----:B------:R-:W-:-:S02]  /*8a50*/  HADD2.F32 R5, -RZ, R5.H1_H1 ;  /* 0x30000005ff057230 */ /* 0x000fc40000004100 */
[CC--:B------:R-:W-:Y:S01]  /*8a60*/  FMUL.FTZ R15, R9.reuse, R11.reuse ;  /* 0x0000000b090f7220 */ /* 0x0c0fe20000410000 */
[----:B------:R-:W-:Y:S02]  /*8a70*/  HADD2.F32 R10, -RZ, R25.H0_H0 ;  /* 0x20000019ff0a7230 */ /* 0x000fe40000004100 */
[-C--:B------:R-:W-:Y:S01]  /*8a80*/  FMUL.FTZ R12, R9, R4.reuse ;  /* 0x00000004090c7220 */ /* 0x080fe20000410000 */
[----:B------:R-:W-:Y:S02]  /*8a90*/  HADD2.F32 R3, -RZ, R27.H0_H0 ;  /* 0x2000001bff037230 */ /* 0x000fe40000004100 */
[C---:B------:R-:W-:Y:S01]  /*8aa0*/  FFMA.FTZ R15, R8.reuse, R4, -R15 ;  /* 0x00000004080f7223 */ /* 0x040fe2000001080f */
[----:B------:R-:W-:Y:S01]  /*8ab0*/  F2FP.F16.F32.PACK_AB R4, R13, R20 ;  /* 0x000000140d04723e */ /* 0x000fe200000000ff */
[C---:B------:R-:W-:Y:S01]  /*8ac0*/  FMUL.FTZ R7, R5.reuse, R10 ;  /* 0x0000000a05077220 */ /* 0x040fe20000410000 */
[----:B------:R-:W-:Y:S01]  /*8ad0*/  FFMA.FTZ R12, R8, R11, R12 ;  /* 0x0000000b080c7223 */ /* 0x000fe2000001000c */
[----:B------:R-:W-:-:S02]  /*8ae0*/  FMUL.FTZ R9, R5, R3 ;  /* 0x0000000305097220 */ /* 0x000fc40000410000 */
[----:B------:R-:W-:Y:S01]  /*8af0*/  FFMA.FTZ R5, R6, R3, -R7 ;  /* 0x0000000306057223 */ /* 0x000fe20000010807 */
[----:B------:R-:W-:Y:S01]  /*8b00*/  F2FP.F16.F32.PACK_AB R7, R26, R21 ;  /* 0x000000151a07723e */ /* 0x000fe200000000ff */
[----:B------:R-:W-:Y:S01]  /*8b10*/  FFMA.FTZ R10, R6, R10, R9 ;  /* 0x0000000a060a7223 */ /* 0x000fe20000010009 */
[----:B------:R-:W-:-:S04]  /*8b20*/  F2FP.F16.F32.PACK_AB R6, R12, R15 ;  /* 0x0000000f0c06723e */ /* 0x000fc800000000ff */
[----:B------:R-:W-:-:S05]  /*8b30*/  F2FP.F16.F32.PACK_AB R5, R10, R5 ;  /* 0x000000050a05723e */ /* 0x000fca00000000ff */
[----:B------:R3:W-:Y:S01]  /*8b40*/  STS.128 [R0+0x1000], R4 ;  /* 0x0010000400007388 */ /* 0x0007e20000000c00 */
[----:B------:R-:W-:Y:S05]  /*8b50*/  BRA `(.L_x_5990) ;  /* 0x0000001000d07947 */ /* 0x000fea0003800000 */
.L_x_5977:
[----:B------:R-:W1:Y:S01]  /*8b60*/  LDC R21, c[0x0][0x448] ;  /* 0x00011200ff157b82 */ /* 0x000e620000000800 */
[----:B------:R-:W-:Y:S01]  /*8b70*/  IMAD R3, R223, 0x20, R34 ;  /* 0x00000020df037824 */ /* 0x000fe200078e0222 */
[----:B------:R-:W-:Y:S01]  /*8b80*/  ULDC.64 UR4, c[0x0][0x3f8] ;  /* 0x0000fe0000047ab9 */ /* 0x000fe20000000a00 */
        /* <DEDUP_REMOVED lines=8> */
[----:B--2---:R-:W-:Y:S01]  /*8c10*/  @P0 SHF.R.U32.HI R3, RZ, R5, R0 ;  /* 0x00000005ff030219 */ /* 0x004fe20000011600 */
        /* <DEDUP_REMOVED lines=18> */
[----:B------:R-:W1:Y:S04]  /*8d40*/  SHFL.IDX PT, R3, R8, RZ, 0x1c1f ;  /* 0x001c1fff08037589 */ /* 0x000e6800000e0000 */
[----:B------:R-:W2:Y:S04]  /*8d50*/  SHFL.IDX PT, R0, R6, RZ, 0x1c1f ;  /* 0x001c1fff06007589 */ /* 0x000ea800000e0000 */
[----:B------:R3:W4:Y:S04]  /*8d60*/  SHFL.IDX PT, R5, R7, RZ, 0x1c1f ;  /* 0x001c1fff07057589 */ /* 0x00072800000e0000 */
[----:B------:R3:W0:Y:S01]  /*8d70*/  SHFL.IDX PT, R14, R9, RZ, 0x1c1f ;  /* 0x001c1fff090e7589 */ /* 0x00062200000e0000 */
[----:B-1----:R-:W-:-:S02]  /*8d80*/  IMAD.MOV.U32 R11, RZ, RZ, R3 ;  /* 0x000000ffff0b7224 */ /* 0x002fc400078e0003 */
[----:B--23--:R-:W-:-:S07]  /*8d90*/  IMAD.MOV.U32 R10, RZ, RZ, R0 ;  /* 0x000000ffff0a7224 */ /* 0x00cfce00078e0000 */
.L_x_6321:
[----:B------:R-:W-:Y:S01]  /*8da0*/  IMAD R21, R22, R21, RZ ;  /* 0x0000001516157224 */ /* 0x000fe200078e02ff */
[----:B------:R-:W-:Y:S01]  /*8db0*/  BSSY B1, `(.L_x_5994) ;  /* 0x000000f000017945 */ /* 0x000fe20003800000 */
[----:B----4-:R-:W-:Y:S01]  /*8dc0*/  IMAD.MOV.U32 R15, RZ, RZ, R5 ;  /* 0x000000ffff0f7224 */ /* 0x010fe200078e0005 */
[----:B------:R-:W-:Y:S02]  /*8dd0*/  CS2R R28, SRZ ;  /* 0x00000000001c7805 */ /* 0x000fe4000001ff00 */
[----:B------:R-:W-:Y:S02]  /*8de0*/  CS2R R30, SRZ ;  /* 0x00000000001e7805 */ /* 0x000fe4000001ff00 */
[----:B------:R-:W-:Y:S02]  /*8df0*/  ISETP.GE.AND P0, PT, R34, R21, PT ;  /* 0x000000152200720c */ /* 0x000fe40003f06270 */
[----:B------:R-:W-:Y:S02]  /*8e00*/  CS2R R24, SRZ ;  /* 0x0000000000187805 */ /* 0x000fe4000001ff00 */
[----:B------:R-:W-:-:S09]  /*8e10*/  CS2R R26, SRZ ;  /* 0x00000000001a7805 */ /* 0x000fd2000001ff00 */
[----:B------:R-:W-:Y:S05]  /*8e20*/  @P0 BRA `(.L_x_5995) ;  /* 0x00000000001c0947 */ /* 0x000fea0003800000 */
[----:B------:R-:W-:Y:S02]  /*8e30*/  ULDC UR4, c[0x0][0x3f4] ;  /* 0x0000fd0000047ab9 */ /* 0x000fe40000000800 */
[----:B------:R-:W-:-:S13]  /*8e40*/  ISETP.GE.AND P0, PT, R16, UR4, PT ;  /* 0x0000000410007c0c */ /* 0x000fda000bf06270 */
[----:B------:R-:W-:Y:S05]  /*8e50*/  @P0 BRA `(.L_x_5995) ;  /* 0x0000000000100947 */ /* 0x000fea0003800000 */
[----:B------:R-:W-:-:S04]  /*8e60*/  IMAD.WIDE R10, R16, 0x2, R10 ;  /* 0x00000002100a7825 */ /* 0x000fc800078e020a */
[----:B0-----:R-:W-:Y:S01]  /*8e70*/  IMAD.WIDE R14, R16, 0x2, R14 ;  /* 0x00000002100e7825 */ /* 0x001fe200078e020e */
[----:B------:R1:W5:Y:S04]  /*8e80*/  LD.E.128 R24, desc[UR42][R10.64] ;  /* 0x0000002a0a187980 */ /* 0x000368000c101d00 */
[----:B------:R1:W5:Y:S02]  /*8e90*/  LD.E.128 R28, desc[UR42][R14.64] ;  /* 0x0000002a0e1c7980 */ /* 0x000364000c101d00 */
.L_x_5995:
[----:B------:R-:W-:Y:S05]  /*8ea0*/  BSYNC B1 ;  /* 0x0000000000017941 */ /* 0x000fea0003800000 */
.L_x_5994:
[----:B-----5:R-:W-:Y:S01]  /*8eb0*/  IMAD.MOV.U32 R0, RZ, RZ, R28 ;  /* 0x000000ffff007224 */ /* 0x020fe200078e001c */
        /* <DEDUP_REMOVED lines=11> */
[----:B------:R-:W-:Y:S02]  /*8f70*/  PRMT R50, R4, 0x5410, R5 ;  /* 0x0000541004327816 */ /* 0x000fe40000000005 */
[----:B------:R-:W-:Y:S02]  /*8f80*/  CS2R R4, SRZ ;  /* 0x0000000000047805 */ /* 0x000fe4000001ff00 */
[----:B------:R-:W-:Y:S02]  /*8f90*/  PRMT R49, R49, 0x5410, R0 ;  /* 0x0000541031317816 */ /* 0x000fe40000000000 */
[----:B------:R-:W-:Y:S01]  /*8fa0*/  PRMT R37, R37, 0x5410, R3 ;  /* 0x0000541025257816 */ /* 0x000fe20000000003 */
[----:B------:R-:W-:Y:S06]  /*8fb0*/  BRA.DIV UR4, `(.L_x_5996) ;  /* 0x0000017e04007947 */ /* 0x000fec000b800000 */
[----:B------:R-:W2:Y:S04]  /*8fc0*/  SHFL.IDX PT, R3, R8, 0x1, 0x1c1f ;  /* 0x003c1f0008037f89 */ /* 0x000ea800000e0000 */
[----:B------:R-:W3:Y:S04]  /*8fd0*/  SHFL.IDX PT, R0, R6, 0x1, 0x1c1f ;  /* 0x003c1f0006007f89 */ /* 0x000ee800000e0000 */
[----:B------:R-:W4:Y:S04]  /*8fe0*/  SHFL.IDX PT, R7, R7, 0x1, 0x1c1f ;  /* 0x003c1f0007077f89 */ /* 0x000f2800000e0000 */
[----:B01----:R0:W1:Y:S01]  /*8ff0*/  SHFL.IDX PT, R14, R9, 0x1, 0x1c1f ;  /* 0x003c1f00090e7f89 */ /* 0x00306200000e0000 */
[----:B--2---:R-:W-:-:S02]  /*9000*/  IMAD.MOV.U32 R13, RZ, RZ, R3 ;  /* 0x000000ffff0d7224 */ /* 0x004fc400078e0003 */
[----:B0--3--:R-:W-:-:S07]  /*9010*/  IMAD.MOV.U32 R12, RZ, RZ, R0 ;  /* 0x000000ffff0c7224 */ /* 0x009fce00078e0000 */
.L_x_6327:
[----:B------:R-:W0:Y:S01]  /*9020*/  LDC R33, c[0x0][0x3f4] ;  /* 0x0000fd00ff217b82 */ /* 0x000e220000000800 */
[----:B------:R-:W-:Y:S01]  /*9030*/  VIADD R34, R34, 0x20 ;  /* 0x0000002022227836 */ /* 0x000fe20000000000 */
[----:B------:R-:W-:Y:S01]  /*9040*/  LEA.HI R0, R217, R217, RZ, 0x1 ;  /* 0x000000d9d9007211 */ /* 0x000fe200078f08ff */
[----:B------:R-:W-:Y:S01]  /*9050*/  BSSY B1, `(.L_x_5997) ;  /* 0x0000014000017945 */ /* 0x000fe20003800000 */
[----:B----4-:R-:W-:Y:S01]  /*9060*/  IMAD.MOV.U32 R15, RZ, RZ, R7 ;  /* 0x000000ffff0f7224 */ /* 0x010fe200078e0007 */
        /* <DEDUP_REMOVED lines=9> */
[----:B------:R-:W-:Y:S02]  /*9100*/  CS2R R6, SRZ ;  /* 0x0000000000067805 */ /* 0x000fe4000001ff00 */
[----:B------:R-:W-:Y:S02]  /*9110*/  ISETP.GE.AND P0, PT, R16, UR4, PT ;  /* 0x0000000410007c0c */ /* 0x000fe4000bf06270 */
[----:B------:R-:W-:Y:S02]  /*9120*/  CS2R R8, SRZ ;  /* 0x0000000000087805 */ /* 0x000fe4000001ff00 */
[----:B------:R-:W-:-:S09]  /*9130*/  CS2R R10, SRZ ;  /* 0x00000000000a7805 */ /* 0x000fd2000001ff00 */
[----:B------:R-:W-:Y:S05]  /*9140*/  @P0 BRA `(.L_x_5998) ;  /* 0x0000000000100947 */ /* 0x000fea0003800000 */
[----:B------:R-:W-:-:S04]  /*9150*/  IMAD.WIDE R12, R16, 0x2, R12 ;  /* 0x00000002100c7825 */ /* 0x000fc800078e020c */
[----:B-1----:R-:W-:Y:S01]  /*9160*/  IMAD.WIDE R14, R16, 0x2, R14 ;  /* 0x00000002100e7825 */ /* 0x002fe200078e020e */
[----:B------:R2:W5:Y:S04]  /*9170*/  LD.E.128 R8, desc[UR42][R12.64] ;  /* 0x0000002a0c087980 */ /* 0x000568000c101d00 */
[----:B------:R2:W5:Y:S02]  /*9180*/  LD.E.128 R4, desc[UR42][R14.64] ;  /* 0x0000002a0e047980 */ /* 0x000564000c101d00 */
.L_x_5998:
[----:B------:R-:W-:Y:S05]  /*9190*/  BSYNC B1 ;  /* 0x0000000000017941 */ /* 0x000fea0003800000 */
.L_x_5997:
[----:B------:R-:W3:Y:S01]  /*91a0*/  SYNCS.PHASECHK.TRANS64.TRYWAIT P1, [R2+URZ+0x28c00], R3 ;  /* 0x028c0003020075a7 */ /* 0x000ee2000802017f */
[----:B------:R-:W-:Y:S01]  /*91b0*/  VIADDMNMX R0, R21, -R192, 0x40, PT ;  /* 0x0000004015007446 */ /* 0x000fe200038009c0 */
[----:B--2--5:R-:W-:Y:S01]  /*91c0*/  IMAD.MOV.U32 R12, RZ, RZ, R4 ;  /* 0x000000ffff0c7224 */ /* 0x024fe200078e0004 */
[----:B0-----:R-:W-:Y:S01]  /*91d0*/  ISETP.GE.AND P0, PT, R16, R33, PT ;  /* 0x000000211000720c */ /* 0x001fe20003f06270 */
[----:B------:R-:W-:Y:S01]  /*91e0*/  IMAD.MOV.U32 R13, RZ, RZ, R5 ;  /* 0x000000ffff0d7224 */ /* 0x000fe200078e0005 */
[----:B------:R-:W-:Y:S01]  /*91f0*/  BSSY B1, `(.L_x_5999) ;  /* 0x000000c000017945 */ /* 0x000fe20003800000 */
[----:B-1----:R-:W-:Y:S01]  /*9200*/  IMAD.MOV.U32 R14, RZ, RZ, R9 ;  /* 0x000000ffff0e7224 */ /* 0x002fe200078e0009 */
[-C--:B------:R-:W-:Y:S02]  /*9210*/  ISETP.GE.OR P2, PT, R186, R0.reuse, P0 ;  /* 0x00000000ba00720c */ /* 0x080fe40000746670 */
[----:B------:R-:W-:Y:S01]  /*9220*/  PRMT R51, R12, 0x5410, R13 ;  /* 0x000054100c337816 */ /* 0x000fe2000000000d */
[----:B------:R-:W-:Y:S01]  /*9230*/  IMAD.MOV.U32 R12, RZ, RZ, R7 ;  /* 0x000000ffff0c7224 */ /* 0x000fe200078e0007 */
[----:B------:R-:W-:Y:S01]  /*9240*/  ISETP.GE.OR P0, PT, R235, R0, P0 ;  /* 0x00000000eb00720c */ /* 0x000fe20000706670 */
[----:B------:R-:W-:-:S02]  /*9250*/  IMAD.MOV.U32 R0, RZ, RZ, R6 ;  /* 0x000000ffff007224 */ /* 0x000fc400078e0006 */
[----:B------:R-:W-:-:S03]  /*9260*/  IMAD.MOV.U32 R13, RZ, RZ, R8 ;  /* 0x000000ffff0d7224 */ /* 0x000fc600078e0008 */
[----:B------:R-:W-:Y:S01]  /*9270*/  PRMT R52, R0, 0x5410, R12 ;  /* 0x0000541000347816 */ /* 0x000fe2000000000c */
[----:B------:R-:W-:Y:S01]  /*9280*/  IMAD.IADD R0, R16, 0x1, R33 ;  /* 0x0000000110007824 */ /* 0x000fe200078e0221 */
[----:B------:R-:W-:Y:S01]  /*9290*/  PRMT R53, R13, 0x5410, R14 ;  /* 0x000054100d357816 */ /* 0x000fe2000000000e */
[----:B---3--:R-:W-:Y:S06]  /*92a0*/  @!P1 BRA `(.L_x_6000) ;  /* 0x0000017800bc9947 */ /* 0x008fec0003800000 */
.L_x_6328:
[----:B------:R-:W-:Y:S05]  /*92b0*/  BSYNC B1 ;  /* 0x0000000000017941 */ /* 0x000fea0003800000 */
.L_x_5999:
[----:B------:R-:W-:Y:S01]  /*92c0*/  BSSY B1, `(.L_x_6001) ;  /* 0x0000063000017945 */ /* 0x000fe20003800000 */
[----:B------:R-:W-:Y:S01]  /*92d0*/  IMAD.MOV.U32 R54, RZ, RZ, R10 ;  /* 0x000000ffff367224 */ /* 0x000fe200078e000a */
[----:B0-----:R-:W-:Y:S01]  /*92e0*/  LOP3.LUT R3, R0, 0x38, RZ, 0xc0, !PT ;  /* 0x0000003800037812 */ /* 0x001fe200078ec0ff */
[----:B------:R-:W-:Y:S01]  /*92f0*/  IMAD.MOV.U32 R55, RZ, RZ, R11 ;  /* 0x000000ffff377224 */ /* 0x000fe200078e000b */
[----:B------:R-:W-:Y:S06]  /*9300*/  @P2 BRA `(.L_x_6002) ;  /* 0x0000000400782947 */ /* 0x000fec0003800000 */
[----:B------:R-:W-:Y:S01]  /*9310*/  IMAD.SHL.U32 R0, R193, 0x40, RZ ;  /* 0x00000040c1007824 */ /* 0x000fe200078e00ff */
[----:B------:R-:W-:Y:S02]  /*9320*/  SHF.R.U64 R47, R26, 0x10, R27 ;  /* 0x000000101a2f7819 */ /* 0x000fe4000000121b */
[--C-:B------:R-:W-:Y:S02]  /*9330*/  SHF.R.U64 R45, R30, 0x10, R31.reuse ;  /* 0x000000101e2d7819 */ /* 0x100fe4000000121f */
[----:B------:R-:W-:Y:S02]  /*9340*/  LOP3.LUT R12, R0, 0x1c0, RZ, 0xc0, !PT ;  /* 0x000001c0000c7812 */ /* 0x000fe400078ec0ff */
[----:B------:R-:W-:Y:S01]  /*9350*/  SHF.R.U32.HI R40, RZ, 0x10, R31 ;  /* 0x00000010ff287819 */ /* 0x000fe2000001161f */
[----:B------:R-:W-:Y:S01]  /*9360*/  HADD2.F32 R31, -RZ, R37.H0_H0 ;  /* 0x20000025ff1f7230 */ /* 0x000fe20000004100 */
[----:B------:R-:W-:Y:S02]  /*9370*/  LOP3.LUT R0, R12, 0x38, R16, 0xf8, !PT ;  /* 0x000000380c007812 */ /* 0x000fe400078ef810 */
[----:B------:R-:W-:-:S02]  /*9380*/  SHF.R.U32.HI R15, RZ, 0x3, R12 ;  /* 0x00000003ff0f7819 */ /* 0x000fc4000001160c */
[--C-:B------:R-:W-:Y:S02]  /*9390*/  SHF.R.U32.HI R36, RZ, 0x10, R29.reuse ;  /* 0x00000010ff247819 */ /* 0x100fe4000001161d */
[----:B------:R-:W-:Y:S02]  /*93a0*/  LOP3.LUT R0, R0, R15, RZ, 0x3c, !PT ;  /* 0x0000000f00007212 */ /* 0x000fe400078e3cff */
[----:B------:R-:W-:Y:S01]  /*93b0*/  SHF.R.U64 R46, R28, 0x10, R29 ;  /* 0x000000101c2e7819 */ /* 0x000fe2000000121d */
[----:B------:R-:W-:Y:S01]  /*93c0*/  HADD2.F32 R29, -RZ, R37.H1_H1 ;  /* 0x30000025ff1d7230 */ /* 0x000fe20000004100 */
[----:B------:R-:W-:Y:S01]  /*93d0*/  SHF.R.U32.HI R38, RZ, 0x10, R25 ;  /* 0x00000010ff267819 */ /* 0x000fe20000011619 */
[----:B------:R-:W-:Y:S01]  /*93e0*/  IMAD R13, R203, 0x200, R0 ;  /* 0x00000200cb0d7824 */ /* 0x000fe200078e0200 */
[----:B------:R-:W-:Y:S01]  /*93f0*/  LOP3.LUT R0, R15, R3, R12, 0x1e, !PT ;  /* 0x000000030f007212 */ /* 0x000fe200078e1e0c */
[----:B------:R-:W-:Y:S01]  /*9400*/  HADD2.F32 R30, -RZ, R36.H0_H0 ;  /* 0x20000024ff1e7230 */ /* 0x000fe20000004100 */
[----:B------:R-:W-:Y:S01]  /*9410*/  SHF.R.U32.HI R41, RZ, 0x10, R27 ;  /* 0x00000010ff297819 */ /* 0x000fe2000001161b */
[----:B------:R-:W-:Y:S01]  /*9420*/  IMAD R43, R13, 0x2, R2 ;  /* 0x000000020d2b7824 */ /* 0x000fe200078e0202 */
[----:B------:R-:W-:Y:S01]  /*9430*/  SHF.R.U64 R48, R24, 0x10, R25 ;  /* 0x0000001018307819 */ /* 0x000fe20000001219 */
[----:B------:R-:W-:-:S03]  /*9440*/  IMAD R21, R203, 0x200, R0 ;  /* 0x00000200cb157824 */ /* 0x000fc600078e0200 */
[----:B------:R-:W0:Y:S01]  /*9450*/  LDS.128 R12, [R43+0x20400] ;  /* 0x020400002b0c7984 */ /* 0x000e220000000c00 */
[----:B------:R-:W-:-:S05]  /*9460*/  IMAD R44, R21, 0x2, R2 ;  /* 0x00000002152c7824 */ /* 0x000fca00078e0202 */
[----:B------:R-:W1:Y:S01]  /*9470*/  LDS.128 R32, [R44+0x20400] ;  /* 0x020400002c207984 */ /* 0x000e620000000c00 */
[--C-:B0-----:R-:W-:Y:S02]  /*9480*/  HADD2.F32 R20, -RZ, R13.reuse.H0_H0 ;  /* 0x2000000dff147230 */ /* 0x101fe40000004100 */
[----:B------:R-:W-:Y:S02]  /*9490*/  HADD2.F32 R13, -RZ, R13.H1_H1 ;  /* 0x3000000dff0d7230 */ /* 0x000fe40000004100 */
[----:B------:R-:W-:Y:S02]  /*94a0*/  HADD2.F32 R21, -RZ, R15.H0_H0 ;  /* 0x2000000fff157230 */ /* 0x000fe40000004100 */
[--C-:B-1----:R-:W-:Y:S02]  /*94b0*/  HADD2.F32 R26, -RZ, R33.reuse.H0_H0 ;  /* 0x20000021ff1a7230 */ /* 0x102fe40000004100 */
[----:B------:R-:W-:Y:S02]  /*94c0*/  HADD2.F32 R33, -RZ, R33.H1_H1 ;  /* 0x30000021ff217230 */ /* 0x000fe40000004100 */
[----:B------:R-:W-:-:S02]  /*94d0*/  HADD2.F32 R28, -RZ, R35.H0_H0 ;  /* 0x20000023ff1c7230 */ /* 0x000fc40000004100 */
[C---:B------:R-:W-:Y:S01]  /*94e0*/  FMUL.FTZ R37, R26.reuse, R31 ;  /* 0x0000001f1a257220 */ /* 0x040fe20000410000 */
[-C--:B------:R-:W-:Y:S01]  /*94f0*/  FMUL.FTZ R39, R26, R29.reuse ;  /* 0x0000001d1a277220 */ /* 0x080fe20000410000 */
[----:B------:R-:W-:Y:S02]  /*9500*/  HADD2.F32 R26, -RZ, R38.H0_H0 ;  /* 0x20000026ff1a7230 */ /* 0x000fe40000004100 */
[C---:B------:R-:W-:Y:S01]  /*9510*/  FMUL.FTZ R36, R33.reuse, R30 ;  /* 0x0000001e21247220 */ /* 0x040fe20000410000 */
[C---:B------:R-:W-:Y:S01]  /*9520*/  FFMA.FTZ R37, R20.reuse, R29, -R37 ;  /* 0x0000001d14257223 */ /* 0x040fe20000010825 */
[----:B------:R-:W-:Y:S02]  /*9530*/  HADD2.F32 R29, -RZ, R49.H0_H0 ;  /* 0x20000031ff1d7230 */ /* 0x000fe40000004100 */
        /* <DEDUP_REMOVED lines=8> */
[----:B------:R-:W-:Y:S01]  /*95c0*/  FFMA.FTZ R40, R21, R20, -R26 ;  /* 0x0000001415287223 */ /* 0x000fe2000001081a */
[----:B------:R-:W-:Y:S02]  /*95d0*/  HADD2.F32 R20, -RZ, R41.H0_H0 ;  /* 0x20000029ff147230 */ /* 0x000fe40000004100 */
[----:B------:R-:W-:Y:S01]  /*95e0*/  FFMA.FTZ R38, R13, R30, R38 ;  /* 0x0000001e0d267223 */ /* 0x000fe20000010026 */
[----:B------:R-:W-:Y:S02]  /*95f0*/  HADD2.F32 R24, -RZ, R15.H1_H1 ;  /* 0x3000000fff187230 */ /* 0x000fe40000004100 */
[----:B------:R-:W-:Y:S01]  /*9600*/  FFMA.FTZ R41, R21, R29, R28 ;  /* 0x0000001d15297223 */ /* 0x000fe2000001001c */
[----:B------:R-:W-:-:S02]  /*9610*/  HADD2.F32 R25, -RZ, R32.H0_H0 ;  /* 0x20000020ff197230 */ /* 0x000fc40000004100 */
[C---:B------:R-:W-:Y:S01]  /*9620*/  FMUL.FTZ R29, R35.reuse, R31 ;  /* 0x0000001f231d7220 */ /* 0x040fe20000410000 */
[----:B------:R-:W-:Y:S02]  /*9630*/  HADD2.F32 R13, -RZ, R49.H1_H1 ;  /* 0x30000031ff0d7230 */ /* 0x000fe40000004100 */
[-C--:B------:R-:W-:Y:S01]  /*9640*/  FMUL.FTZ R33, R35, R20.reuse ;  /* 0x0000001423217220 */ /* 0x080fe20000410000 */
[----:B------:R-:W-:Y:S02]  /*9650*/  HADD2.F32 R21, -RZ, R42.H0_H0 ;  /* 0x2000002aff157230 */ /* 0x000fe40000004100 */
[----:B------:R-:W-:Y:S01]  /*9660*/  FFMA.FTZ R35, R24, R20, -R29 ;  /* 0x0000001418237223 */ /* 0x000fe2000001081d */
[----:B------:R-:W-:Y:S02]  /*9670*/  HADD2.F32 R0, -RZ, R12.H0_H0 ;  /* 0x2000000cff007230 */ /* 0x000fe40000004100 */
[----:B------:R-:W-:Y:S01]  /*9680*/  FMUL.FTZ R28, R25, R13 ;  /* 0x0000000d191c7220 */ /* 0x000fe20000410000 */
[----:B------:R-:W-:-:S02]  /*9690*/  HADD2.F32 R27, -RZ, R34.H0_H0 ;  /* 0x20000022ff1b7230 */ /* 0x000fc40000004100 */
[----:B------:R-:W-:Y:S01]  /*96a0*/  FMUL.FTZ R29, R25, R21 ;  /* 0x00000015191d7220 */ /* 0x000fe20000410000 */
[----:B------:R-:W-:Y:S02]  /*96b0*/  HADD2.F32 R26, -RZ, R42.H1_H1 ;  /* 0x3000002aff1a7230 */ /* 0x000fe40000004100 */
[----:B------:R-:W-:Y:S01]  /*96c0*/  FFMA.FTZ R42, R24, R31, R33 ;  /* 0x0000001f182a7223 */ /* 0x000fe20000010021 */
[----:B------:R-:W-:Y:S02]  /*96d0*/  HADD2.F32 R20, -RZ, R50.H0_H0 ;  /* 0x20000032ff147230 */ /* 0x000fe40000004100 */
[C---:B------:R-:W-:Y:S01]  /*96e0*/  FFMA.FTZ R29, R0.reuse, R13, -R29 ;  /* 0x0000000d001d7223 */ /* 0x040fe2000001081d */
[----:B------:R-:W-:Y:S01]  /*96f0*/  FFMA.FTZ R24, R0, R21, R28 ;  /* 0x0000001500187223 */ /* 0x000fe2000001001c */
[----:B------:R-:W-:Y:S02]  /*9700*/  HADD2.F32 R15, -RZ, R14.H0_H0 ;  /* 0x2000000eff0f7230 */ /* 0x000fe40000004100 */
[C---:B------:R-:W-:Y:S01]  /*9710*/  FMUL.FTZ R30, R27.reuse, R26 ;  /* 0x0000001a1b1e7220 */ /* 0x040fe20000410000 */
[----:B------:R-:W-:Y:S01]  /*9720*/  FMUL.FTZ R0, R27, R20 ;  /* 0x000000141b007220 */ /* 0x000fe20000410000 */
[----:B------:R-:W-:-:S02]  /*9730*/  HADD2.F32 R32, -RZ, R32.H1_H1 ;  /* 0x30000020ff207230 */ /* 0x000fc40000004100 */
[----:B------:R-:W-:Y:S02]  /*9740*/  HADD2.F32 R34, -RZ, R34.H1_H1 ;  /* 0x30000022ff227230 */ /* 0x000fe40000004100 */
[C---:B------:R-:W-:Y:S01]  /*9750*/  FFMA.FTZ R30, R15.reuse, R20, -R30 ;  /* 0x000000140f1e7223 */ /* 0x040fe2000001081e */
[----:B------:R-:W-:Y:S02]  /*9760*/  HADD2.F32 R25, -RZ, R46.H0_H0 ;  /* 0x2000002eff197230 */ /* 0x000fe40000004100 */
[----:B------:R-:W-:Y:S01]  /*9770*/  FFMA.FTZ R26, R15, R26, R0 ;  /* 0x0000001a0f1a7223 */ /* 0x000fe20000010000 */
[----:B------:R-:W-:Y:S02]  /*9780*/  HADD2.F32 R27, -RZ, R45.H0_H0 ;  /* 0x2000002dff1b7230 */ /* 0x000fe40000004100 */
        /* <DEDUP_REMOVED lines=22> */
.L_x_6002:
[----:B------:R-:W-:Y:S05]  /*98f0*/  BSYNC B1 ;  /* 0x0000000000017941 */ /* 0x000fea0003800000 */
.L_x_6001:
[----:B------:R-:W-:Y:S01]  /*9900*/  PRMT R34, R54, 0x5410, R55 ;  /* 0x0000541036227816 */ /* 0x000fe20000000037 */
[----:B------:R-:W-:Y:S06]  /*9910*/  @P0 BRA `(.L_x_5990) ;  /* 0x0000000400600947 */ /* 0x000fec0003800000 */
[--C-:B------:R-:W-:Y:S01]  /*9920*/  SHF.R.U32.HI R0, RZ, 0x3, R226.reuse ;  /* 0x00000003ff007819 */ /* 0x100fe200000116e2 */
[----:B0-----:R-:W0:Y:S01]  /*9930*/  LDS.128 R12, [R225+0x20400] ;  /* 0x02040000e10c7984 */ /* 0x001e220000000c00 */
[----:B------:R-:W-:Y:S01]  /*9940*/  SHF.R.U64 R39, R8, 0x10, R9 ;  /* 0x0000001008277819 */ /* 0x000fe20000001209 */
[----:B------:R-:W-:Y:S01]  /*9950*/  HADD2.F32 R21, -RZ, R51.H1_H1 ;  /* 0x30000033ff157230 */ /* 0x000fe20000004100 */
[----:B------:R-:W-:Y:S02]  /*9960*/  LOP3.LUT R0, R0, R3, R226, 0x1e, !PT ;  /* 0x0000000300007212 */ /* 0x000fe400078e1ee2 */
[--C-:B------:R-:W-:Y:S02]  /*9970*/  SHF.R.U64 R38, R10, 0x10, R11.reuse ;  /* 0x000000100a267819 */ /* 0x100fe4000000120b */
[----:B------:R-:W-:Y:S01]  /*9980*/  SHF.R.U32.HI R36, RZ, 0x10, R11 ;  /* 0x00000010ff247819 */ /* 0x000fe2000001160b */
[----:B------:R-:W-:Y:S01]  /*9990*/  IMAD.IADD R3, R227, 0x1, R0 ;  /* 0x00000001e3037824 */ /* 0x000fe200078e0200 */
[--C-:B------:R-:W-:Y:S01]  /*99a0*/  SHF.R.U32.HI R20, RZ, 0x10, R5.reuse ;  /* 0x00000010ff147819 */ /* 0x100fe20000011605 */
[----:B------:R-:W-:Y:S01]  /*99b0*/  HADD2.F32 R11, -RZ, R53.H1_H1 ;  /* 0x30000035ff0b7230 */ /* 0x000fe20000004100 */
[----:B------:R-:W-:Y:S01]  /*99c0*/  SHF.R.U64 R37, R4, 0x10, R5 ;  /* 0x0000001004257819 */ /* 0x000fe20000001205 */
[----:B------:R-:W-:Y:S01]  /*99d0*/  IMAD R3, R3, 0x2, R2 ;  /* 0x0000000203037824 */ /* 0x000fe200078e0202 */
[----:B------:R-:W-:Y:S01]  /*99e0*/  SHF.R.U32.HI R28, RZ, 0x10, R9 ;  /* 0x00000010ff1c7819 */ /* 0x000fe20000011609 */
[----:B------:R-:W-:Y:S01]  /*99f0*/  HADD2.F32 R20, -RZ, R20.H0_H0 ;  /* 0x20000014ff147230 */ /* 0x000fe20000004100 */
[----:B------:R-:W-:-:S02]  /*9a00*/  SHF.R.U64 R35, R6, 0x10, R7 ;  /* 0x0000001006237819 */ /* 0x000fc40000001207 */
[----:B------:R-:W1:Y:S01]  /*9a10*/  LDS.128 R24, [R3+0x20400] ;  /* 0x0204000003187984 */ /* 0x000e620000000c00 */
[----:B------:R-:W-:Y:S01]  /*9a20*/  SHF.R.U32.HI R33, RZ, 0x10, R7 ;  /* 0x00000010ff217819 */ /* 0x000fe20000011607 */
[--C-:B0-----:R-:W-:Y:S02]  /*9a30*/  HADD2.F32 R4, -RZ, R13.reuse.H0_H0 ;  /* 0x2000000dff047230 */ /* 0x101fe40000004100 */
[----:B------:R-:W-:Y:S02]  /*9a40*/  HADD2.F32 R13, -RZ, R13.H1_H1 ;  /* 0x3000000dff0d7230 */ /* 0x000fe40000004100 */
[----:B------:R-:W-:Y:S02]  /*9a50*/  HADD2.F32 R0, -RZ, R12.H0_H0 ;  /* 0x2000000cff007230 */ /* 0x000fe40000004100 */
[----:B------:R-:W-:Y:S02]  /*9a60*/  HADD2.F32 R5, -RZ, R14.H0_H0 ;  /* 0x2000000eff057230 */ /* 0x000fe40000004100 */
[----:B------:R-:W-:-:S02]  /*9a70*/  HADD2.F32 R6, -RZ, R15.H0_H0 ;  /* 0x2000000fff067230 */ /* 0x000fc40000004100 */
[----:B------:R-:W-:Y:S02]  /*9a80*/  HADD2.F32 R15, -RZ, R15.H1_H1 ;  /* 0x3000000fff0f7230 */ /* 0x000fe40000004100 */
[----:B------:R-:W-:Y:S02]  /*9a90*/  HADD2.F32 R12, -RZ, R12.H1_H1 ;  /* 0x3000000cff0c7230 */ /* 0x000fe40000004100 */
[----:B------:R-:W-:Y:S02]  /*9aa0*/  HADD2.F32 R14, -RZ, R14.H1_H1 ;  /* 0x3000000eff0e7230 */ /* 0x000fe40000004100 */
        /* <DEDUP_REMOVED lines=10> */
[----:B------:R-:W-:Y:S02]  /*9b50*/  HADD2.F32 R4, -RZ, R53.H0_H0 ;  /* 0x20000035ff047230 */ /* 0x000fe40000004100 */
[-C--:B------:R-:W-:Y:S01]  /*9b60*/  FMUL.FTZ R32, R25, R8.reuse ;  /* 0x0000000819207220 */ /* 0x080fe20000410000 */
[----:B------:R-:W-:Y:S01]  /*9b70*/  FFMA.FTZ R30, R13, R8, -R28 ;  /* 0x000000080d1e7223 */ /* 0x000fe2000001081c */
[----:B------:R-:W-:Y:S01]  /*9b80*/  FMUL.FTZ R21, R7, R11 ;  /* 0x0000000b07157220 */ /* 0x000fe20000410000 */
[----:B------:R-:W-:-:S02]  /*9b90*/  HADD2.F32 R9, -RZ, R26.H0_H0 ;  /* 0x2000001aff097230 */ /* 0x000fc40000004100 */
[-C--:B------:R-:W-:Y:S01]  /*9ba0*/  FMUL.FTZ R28, R7, R4.reuse ;  /* 0x00000004071c7220 */ /* 0x080fe20000410000 */
[----:B------:R-:W-:Y:S02]  /*9bb0*/  HADD2.F32 R8, -RZ, R52.H0_H0 ;  /* 0x20000034ff087230 */ /* 0x000fe40000004100 */
[C---:B------:R-:W-:Y:S01]  /*9bc0*/  FFMA.FTZ R21, R0.reuse, R4, -R21 ;  /* 0x0000000400157223 */ /* 0x040fe20000010815 */
[--C-:B------:R-:W-:Y:S02]  /*9bd0*/  HADD2.F32 R4, -RZ, R34.reuse.H0_H0 ;  /* 0x20000022ff047230 */ /* 0x100fe40000004100 */
[----:B------:R-:W-:Y:S01]  /*9be0*/  FFMA.FTZ R28, R0, R11, R28 ;  /* 0x0000000b001c7223 */ /* 0x000fe2000001001c */
[----:B------:R-:W-:Y:S02]  /*9bf0*/  HADD2.F32 R10, -RZ, R27.H0_H0 ;  /* 0x2000001bff0a7230 */ /* 0x000fe40000004100 */
[----:B------:R-:W-:Y:S01]  /*9c00*/  FMUL.FTZ R0, R9, R8 ;  /* 0x0000000809007220 */ /* 0x000fe20000410000 */
[----:B------:R-:W-:-:S02]  /*9c10*/  HADD2.F32 R7, -RZ, R34.H1_H1 ;  /* 0x30000022ff077230 */ /* 0x000fc40000004100 */
[----:B------:R-:W-:Y:S01]  /*9c20*/  FFMA.FTZ R32, R13, R20, R32 ;  /* 0x000000140d207223 */ /* 0x000fe20000010020 */
[----:B------:R-:W-:Y:S02]  /*9c30*/  HADD2.F32 R11, -RZ, R52.H1_H1 ;  /* 0x30000034ff0b7230 */ /* 0x000fe40000004100 */
[-C--:B------:R-:W-:Y:S01]  /*9c40*/  FFMA.FTZ R20, R5, R4.reuse, -R0 ;  /* 0x0000000405147223 */ /* 0x080fe20000010800 */
[----:B------:R-:W-:Y:S01]  /*9c50*/  FMUL.FTZ R34, R9, R4 ;  /* 0x0000000409227220 */ /* 0x000fe20000410000 */
[----:B------:R-:W-:Y:S02]  /*9c60*/  HADD2.F32 R0, -RZ, R36.H0_H0 ;  /* 0x20000024ff007230 */ /* 0x000fe40000004100 */
[C---:B------:R-:W-:Y:S01]  /*9c70*/  FMUL.FTZ R36, R10.reuse, R7 ;  /* 0x000000070a247220 */ /* 0x040fe20000410000 */
[----:B------:R-:W-:Y:S02]  /*9c80*/  HADD2.F32 R27, -RZ, R27.H1_H1 ;  /* 0x3000001bff1b7230 */ /* 0x000fe40000004100 */
[----:B------:R-:W-:Y:S01]  /*9c90*/  FMUL.FTZ R9, R10, R11 ;  /* 0x0000000b0a097220 */ /* 0x000fe20000410000 */
[----:B------:R-:W-:-:S02]  /*9ca0*/  HADD2.F32 R4, -RZ, R33.H0_H0 ;  /* 0x20000021ff047230 */ /* 0x000fc40000004100 */
[----:B------:R-:W-:Y:S01]  /*9cb0*/  FFMA.FTZ R10, R5, R8, R34 ;  /* 0x00000008050a7223 */ /* 0x000fe20000010022 */
[C---:B------:R-:W-:Y:S01]  /*9cc0*/  FFMA.FTZ R36, R6.reuse, R11, R36 ;  /* 0x0000000b06247223 */ /* 0x040fe20000010024 */
[----:B------:R-:W-:Y:S01]  /*9cd0*/  FFMA.FTZ R8, R6, R7, -R9 ;  /* 0x0000000706087223 */ /* 0x000fe20000010809 */
        /* <DEDUP_REMOVED lines=10> */
[----:B------:R-:W-:Y:S02]  /*9d80*/  HADD2.F32 R7, -RZ, R38.H0_H0 ;  /* 0x20000026ff077230 */ /* 0x000fe40000004100 */
[----:B------:R-:W-:Y:S01]  /*9d90*/  FMUL.FTZ R15, R26, R11 ;  /* 0x0000000b1a0f7220 */ /* 0x000fe20000410000 */
[-C--:B------:R-:W-:Y:S01]  /*9da0*/  FMUL.FTZ R24, R24, R5.reuse ;  /* 0x0000000518187220 */ /* 0x080fe20000410000 */
[----:B------:R-:W-:Y:S01]  /*9db0*/  FFMA.FTZ R4, R12, R5, -R13 ;  /* 0x000000050c047223 */ /* 0x000fe2000001080d */
[-C--:B------:R-:W-:Y:S01]  /*9dc0*/  FMUL.FTZ R26, R26, R7.reuse ;  /* 0x000000071a1a7220 */ /* 0x080fe20000410000 */
[----:B------:R-:W-:Y:S01]  /*9dd0*/  FFMA.FTZ R15, R14, R7, -R15 ;  /* 0x000000070e0f7223 */ /* 0x000fe2000001080f */
[----:B------:R-:W-:Y:S01]  /*9de0*/  FFMA.FTZ R13, R12, R9, R24 ;  /* 0x000000090c0d7223 */ /* 0x000fe20000010018 */
[----:B------:R-:W-:Y:S01]  /*9df0*/  F2FP.F16.F32.PACK_AB R7, R27, R8 ;  /* 0x000000081b07723e */ /* 0x000fe200000000ff */
[----:B------:R-:W-:Y:S01]  /*9e00*/  FFMA.FTZ R25, R14, R11, R26 ;  /* 0x0000000b0e197223 */ /* 0x000fe2000001001a */
[----:B------:R-:W-:-:S02]  /*9e10*/  F2FP.F16.F32.PACK_AB R5, R30, R29 ;  /* 0x0000001d1e05723e */ /* 0x000fc400000000ff */
[----:B------:R-:W-:Y:S02]  /*9e20*/  F2FP.F16.F32.PACK_AB R4, R4, R21 ;  /* 0x000000150404723e */ /* 0x000fe400000000ff */
[----:B------:R-:W-:Y:S02]  /*9e30*/  F2FP.F16.F32.PACK_AB R6, R15, R20 ;  /* 0x000000140f06723e */ /* 0x000fe400000000ff */
[----:B------:R-:W-:Y:S02]  /*9e40*/  F2FP.F16.F32.PACK_AB R11, R33, R36 ;  /* 0x00000024210b723e */ /* 0x000fe400000000ff */
[----:B------:R-:W-:Y:S01]  /*9e50*/  F2FP.F16.F32.PACK_AB R9, R32, R31 ;  /* 0x0000001f2009723e */ /* 0x000fe200000000ff */
[----:B------:R4:W-:Y:S01]  /*9e60*/  STS.128 [R225+0x20400], R4 ;  /* 0x02040004e1007388 */ /* 0x0009e20000000c00 */
[----:B------:R-:W-:Y:S02]  /*9e70*/  F2FP.F16.F32.PACK_AB R8, R13, R28 ;  /* 0x0000001c0d08723e */ /* 0x000fe400000000ff */
[----:B------:R-:W-:-:S05]  /*9e80*/  F2FP.F16.F32.PACK_AB R10, R25, R10 ;  /* 0x0000000a190a723e */ /* 0x000fca00000000ff */
[----:B------:R4:W-:Y:S02]  /*9e90*/  STS.128 [R3+0x20400], R8 ;  /* 0x0204000803007388 */ /* 0x0009e40000000c00 */
.L_x_5990:
[----:B------:R-:W-:Y:S05]  /*9ea0*/  BSYNC B0 ;  /* 0x0000000000007941 */ /* 0x000fea0003800000 */
.L_x_5976:
        /* <DEDUP_REMOVED lines=8> */
.L_x_5973:
[----:B--23--:R-:W-:-:S05]  /*9f30*/  IMAD.U32 R0, RZ, RZ, UR37 ;  /* 0x00000025ff007e24 */ /* 0x00cfca000f8e00ff */
[----:B------:R-:W-:-:S13]  /*9f40*/  ISETP.NE.AND P0, PT, R0, 0x3, PT ;  /* 0x000000030000780c */ /* 0x000fda0003f05270 */
[----:B------:R-:W-:Y:S05]  /*9f50*/  @!P0 BRA `(.L_x_6003) ;  /* 0x0000000000048947 */ /* 0x000fea0003800000 */
[----:B------:R-:W-:Y:S01]  /*9f60*/  BPT.TRAP 0x1 ;  /* 0x000000040000795c */ /* 0x000fe20000300000 */
.L_x_6003:
[----:B0-----:R-:W-:Y:S02]  /*9f70*/  LEA R12, R18, R2, 0x3 ;  /* 0x00000002120c7211 */ /* 0x001fe400078e18ff */
[----:B------:R-:W-:-:S04]  /*9f80*/  SHF.L.U32 R21, R19, 0x1f, RZ ;  /* 0x0000001f13157819 */ /* 0x000fc800000006ff */
[----:B------:R0:W2:Y:S01]  /*9f90*/  SYNCS.PHASECHK.TRANS64.TRYWAIT P2, [R12+URZ+0x28c30], R21 ;  /* 0x028c30150c0075a7 */ /* 0x0000a2000804017f */
[----:B------:R-:W-:Y:S05]  /*9fa0*/  @!P0 BRA `(.L_x_6004) ;  /* 0x0000000000048947 */ /* 0x000fea0003800000 */
[----:B------:R-:W-:Y:S01]  /*9fb0*/  BPT.TRAP 0x1 ;  /* 0x000000040000795c */ /* 0x000fe20000300000 */
.L_x_6004:
[----:B------:R-:W3:Y:S02]  /*9fc0*/  S2R R0, SR_TID.X ;  /* 0x0000000000007919 */ /* 0x000ee40000002100 */
[----:B---3--:R-:W-:-:S04]  /*9fd0*/  LOP3.LUT R0, R0, 0x7f, RZ, 0xc0, !PT ;  /* 0x0000007f00007812 */ /* 0x008fc800078ec0ff */
[----:B------:R-:W-:Y:S01]  /*9fe0*/  ISETP.NE.AND P1, PT, R0, RZ, PT ;  /* 0x000000ff0000720c */ /* 0x000fe20003f25270 */
[----:B------:R-:W-:-:S05]  /*9ff0*/  VIADD R0, R2, 0x22400 ;  /* 0x0002240002007836 */ /* 0x000fca0000000000 */
[----:B------:R-:W-:Y:S01]  /*a000*/  SHF.R.U32.HI R0, RZ, 0x4, R0 ;  /* 0x00000004ff007819 */ /* 0x000fe20000011600 */
[----:B--2---:R-:W-:Y:S06]  /*a010*/  @P2 BRA `(.L_x_6005) ;  /* 0x0000000000082947 */ /* 0x004fec0003800000 */
[----:B------:R-:W2:Y:S02]  /*a020*/  SYNCS.PHASECHK.TRANS64.TRYWAIT P2, [R12+URZ+0x28c30], R21 ;  /* 0x028c30150c0075a7 */ /* 0x000ea4000804017f */
[----:B--2---:R-:W-:Y:S05]  /*a030*/  @!P2 BRA `(.L_x_6006) ;  /* 0x0000016c006ca947 */ /* 0x004fea0003800000 */
.L_x_6005:
[----:B------:R-:W-:Y:S01]  /*a040*/  LOP3.LUT R0, R0, 0x3fff, RZ, 0xc0, !PT ;  /* 0x00003fff00007812 */ /* 0x000fe200078ec0ff */
[----:B------:R-:W-:Y:S05]  /*a050*/  WARPSYNC.ALL ;  /* 0x0000000000007948 */ /* 0x000fea0003800000 */
[----:B------:R-:W-:Y:S01]  /*a060*/  LOP3.LUT R13, R0, 0x10000, RZ, 0xfc, !PT ;  /* 0x00010000000d7812 */ /* 0x000fe200078efcff */
[----:B------:R-:W-:Y:S01]  /*a070*/  VIADD R0, R2, 0x20400 ;  /* 0x0002040002007836 */ /* 0x000fe20000000000 */
[----:B----45:R-:W-:-:S03]  /*a080*/  WARPGROUP.ARRIVE ;  /* 0x00000000000079c5 */ /* 0x030fc60000000000 */
[----:B-1----:R-:W-:Y:S01]  /*a090*/  IMAD R6, R18, 0x200, R13 ;  /* 0x0000020012067824 */ /* 0x002fe200078e020d */
[----:B------:R-:W-:Y:S01]  /*a0a0*/  ULDC.64 UR46, c[0x0][0x9e0] ;  /* 0x00027800002e7ab9 */ /* 0x000fe20000000a00 */
[----:B------:R-:W-:Y:S01]  /*a0b0*/  IMAD.MOV.U32 R7, RZ, RZ, 0x40000040 ;  /* 0x40000040ff077424 */ /* 0x000fe200078e00ff */
[----:B------:R-:W-:Y:S01]  /*a0c0*/  SHF.R.U32.HI R0, RZ, 0x4, R0 ;  /* 0x00000004ff007819 */ /* 0x000fe20000011600 */
[----:B------:R-:W-:Y:S01]  /*a0d0*/  IMAD.MOV.U32 R5, RZ, RZ, 0x40000040 ;  /* 0x40000040ff057424 */ /* 0x000fe200078e00ff */
[C---:B------:R-:W-:Y:S01]  /*a0e0*/  R2UR UR6, R6.reuse ;  /* 0x00000000060672ca */ /* 0x040fe200000e0000 */
[----:B------:R-:W-:Y:S01]  /*a0f0*/  VIADD R8, R6, 0x2 ;  /* 0x0000000206087836 */ /* 0x000fe20000000000 */
[----:B------:R-:W-:Y:S01]  /*a100*/  LOP3.LUT R0, R0, 0x3fff, RZ, 0xc0, !PT ;  /* 0x00003fff00007812 */ /* 0x000fe200078ec0ff */
[----:B------:R-:W-:Y:S01]  /*a110*/  IMAD.MOV.U32 R9, RZ, RZ, 0x40000040 ;  /* 0x40000040ff097424 */ /* 0x000fe200078e00ff */
[----:B------:R-:W-:Y:S01]  /*a120*/  R2UR UR7, R7 ;  /* 0x00000000070772ca */ /* 0x000fe200000e0000 */
[----:B------:R-:W-:Y:S01]  /*a130*/  IMAD.MOV.U32 R11, RZ, RZ, 0x40000040 ;  /* 0x40000040ff0b7424 */ /* 0x000fe200078e00ff */
[----:B------:R-:W-:Y:S01]  /*a140*/  LOP3.LUT R4, R0, 0x10000, RZ, 0xfc, !PT ;  /* 0x0001000000047812 */ /* 0x000fe200078efcff */
[----:B------:R-:W-:Y:S01]  /*a150*/  VIADD R14, R6, 0x4 ;  /* 0x00000004060e7836 */ /* 0x000fe20000000000 */
[----:B------:R-:W-:Y:S01]  /*a160*/  R2UR UR5, R5 ;  /* 0x00000000050572ca */ /* 0x000fe200000e0000 */
[----:B------:R-:W-:Y:S01]  /*a170*/  IMAD.MOV.U32 R15, RZ, RZ, 0x40000040 ;  /* 0x40000040ff0f7424 */ /* 0x000fe200078e00ff */
[C---:B------:R-:W-:Y:S01]  /*a180*/  R2UR UR4, R4.reuse ;  /* 0x00000000040472ca */ /* 0x040fe200000e0000 */
[----:B------:R-:W-:Y:S01]  /*a190*/  VIADD R10, R4, 0x2 ;  /* 0x00000002040a7836 */ /* 0x000fe20000000000 */
[----:B------:R-:W1:Y:S01]  /*a1a0*/  LDC R0, c[0x0][0x448] ;  /* 0x00011200ff007b82 */ /* 0x000e620000000800 */
[----:B------:R-:W-:Y:S01]  /*a1b0*/  IMAD.MOV.U32 R7, RZ, RZ, 0x40000040 ;  /* 0x40000040ff077424 */ /* 0x000fe200078e00ff */
[----:B------:R-:W-:Y:S01]  /*a1c0*/  UISETP.GE.AND UP0, UPT, UR47, 0x1, UPT ;  /* 0x000000012f00788c */ /* 0x000fe2000bf06270 */
[----:B------:R-:W-:Y:S01]  /*a1d0*/  LEA R20, R168, 0xffffffc0, 0x6 ;  /* 0xffffffc0a8147811 */ /* 0x000fe200078e30ff */
[----:B------:R-:W-:-:S02]  /*a1e0*/  ULDC UR45, c[0x0][0x9dc] ;  /* 0x00027700002d7ab9 */ /* 0x000fc40000000800 */
[----:B------:R-:W-:Y:S01]  /*a1f0*/  ULOP3.LUT UR45, URZ, UR45, URZ, 0x33, !UPT ;  /* 0x0000002d3f2d7292 */ /* 0x000fe2000f8e333f */
[----:B------:R-:W-:Y:S01]  /*a200*/  IADD3 R57, -R184, R23, -R20 ;  /* 0x00000017b8397210 */ /* 0x000fe20007ffe914 */
[----:B------:R-:W-:Y:S01]  /*a210*/  UP2UR UR48, UPR, URZ, 0x1 ;  /* 0x000000013f307883 */ /* 0x000fe20008000000 */
[----:B------:R-:W-:Y:S02]  /*a220*/  PLOP3.LUT P3, PT, PT, PT, UP0, 0x40, 0x0 ;  /* 0x000000000000781c */ /* 0x000fe40003f6e808 */
[----:B------:R-:W-:Y:S01]  /*a230*/  HGMMA.64x64x16.F32 R24, gdesc[UR4], RZ, !UPT, gsb0 ;  /* 0x00e00000041879f0 */ /* 0x000fe2000c0008ff */
[----:B------:R-:W-:Y:S01]  /*a240*/  R2UR UR6, R8 ;  /* 0x00000000080672ca */ /* 0x000fe200000e0000 */
[----:B------:R-:W-:Y:S01]  /*a250*/  VIADD R8, R4, 0x4 ;  /* 0x0000000404087836 */ /* 0x000fe20000000000 */
[----:B------:R-:W-:Y:S01]  /*a260*/  R2UR UR7, R9 ;  /* 0x00000000090772ca */ /* 0x000fe200000e0000 */
[----:B------:R-:W-:Y:S01]  /*a270*/  IMAD.MOV.U32 R9, RZ, RZ, 0x40000040 ;  /* 0x40000040ff097424 */ /* 0x000fe200078e00ff */
[----:B------:R-:W-:-:S02]  /*a280*/  R2UR UR4, R10 ;  /* 0x000000000a0472ca */ /* 0x000fc400000e0000 */
[----:B------:R-:W-:Y:S02]  /*a290*/  R2UR UR5, R11 ;  /* 0x000000000b0572ca */ /* 0x000fe400000e0000 */
[----:B-1----:R-:W-:Y:S01]  /*a2a0*/  ISETP.NE.AND P2, PT, R0, 0x1, PT ;  /* 0x000000010000780c */ /* 0x002fe20003f45270 */
[----:B------:R-:W-:-:S12]  /*a2b0*/  IMAD.IADD R0, R201, 0x1, R192 ;  /* 0x00000001c9007824 */ /* 0x000fd800078e02c0 */
[----:B------:R-:W1:Y:S01]  /*a2c0*/  @P2 LDC R3, c[0x0][0x44c] ;  /* 0x00011300ff032b82 */ /* 0x000e620000000800 */
[----:B------:R-:W-:Y:S02]  /*a2d0*/  WARPGROUP.DEPBAR.LE gsb0, 0x0 ;  /* 0x00008000000079c5 */ /* 0x000fe40000010000 */
[----:B------:R-:W-:-:S06]  /*a2e0*/  WARPGROUP.ARRIVE ;  /* 0x00000000000079c5 */ /* 0x000fcc0000000000 */
[----:B------:R-:W-:Y:S01]  /*a2f0*/  HGMMA.64x64x16.F32 R24, gdesc[UR4], R24, gsb0 ;  /* 0x00e00000041879f0 */ /* 0x000fe20008000818 */
        /* <DEDUP_REMOVED lines=8> */
[----:B------:R-:W-:-:S10]  /*a380*/  WARPGROUP.ARRIVE ;  /* 0x00000000000079c5 */ /* 0x000fd40000000000 */
[----:B------:R-:W-:Y:S01]  /*a390*/  HGMMA.64x64x16.F32 R24, gdesc[UR4], R24, gsb0 ;  /* 0x00e00000041879f0 */ /* 0x000fe20008000818 */
[----:B------:R-:W-:Y:S01]  /*a3a0*/  R2UR UR6, R14 ;  /* 0x000000000e0672ca */ /* 0x000fe200000e0000 */
[----:B-1----:R-:W-:Y:S01]  /*a3b0*/  @P2 IMAD.HI.U32 R14, R0, R3, RZ ;  /* 0x00000003000e2227 */ /* 0x002fe200078e00ff */
[----:B------:R-:W-:Y:S02]  /*a3c0*/  R2UR UR7, R15 ;  /* 0x000000000f0772ca */ /* 0x000fe400000e0000 */
[----:B------:R-:W-:Y:S01]  /*a3d0*/  R2UR UR4, R6 ;  /* 0x00000000060472ca */ /* 0x000fe200000e0000 */
[----:B------:R-:W1:Y:S01]  /*a3e0*/  @P2 LDC R15, c[0x0][0x450] ;  /* 0x00011400ff0f2b82 */ /* 0x000e620000000800 */
[----:B------:R-:W-:Y:S01]  /*a3f0*/  R2UR UR5, R7 ;  /* 0x00000000070572ca */ /* 0x000fe200000e0000 */
[----:B------:R-:W-:Y:S02]  /*a400*/  IMAD.MOV.U32 R3, RZ, RZ, R0 ;  /* 0x000000ffff037224 */ /* 0x000fe400078e0000 */
[----:B------:R-:W-:-:S05]  /*a410*/  @!P1 VIADD R0, R12, 0x28c40 ;  /* 0x00028c400c009836 */ /* 0x000fca0000000000 */
[----:B------:R-:W-:Y:S02]  /*a420*/  @!P1 PRMT R0, RZ, 0x654, R0 ;  /* 0x00000654ff009816 */ /* 0x000fe40000000000 */
[----:B-1----:R-:W-:Y:S01]  /*a430*/  @P2 SHF.R.U32.HI R3, RZ, R15, R14 ;  /* 0x0000000fff032219 */ /* 0x002fe2000001160e */
[----:B------:R-:W-:-:S04]  /*a440*/  IMAD.MOV.U32 R15, RZ, RZ, -0x40 ;  /* 0xffffffc0ff0f7424 */ /* 0x000fc800078e00ff */
[----:B------:R-:W1:Y:S01]  /*a450*/  SHFL.IDX PT, R62, R3, RZ, 0x1c1f ;  /* 0x001c1fff033e7589 */ /* 0x000e6200000e0000 */
[----:B------:R-:W-:Y:S02]  /*a460*/  WARPGROUP.DEPBAR.LE gsb0, 0x0 ;  /* 0x00008000000079c5 */ /* 0x000fe40000010000 */
[----:B------:R-:W-:-:S06]  /*a470*/  WARPGROUP.ARRIVE ;  /* 0x00000000000079c5 */ /* 0x000fcc0000000000 */
[----:B------:R-:W-:Y:S01]  /*a480*/  HGMMA.64x64x16.F32 R24, gdesc[UR4], R24, gsb0 ;  /* 0x00e00000041879f0 */ /* 0x000fe20008000818 */
[----:B------:R-:W-:Y:S02]  /*a490*/  ULDC UR4, c[0x0][0x9d8] ;  /* 0x0002760000047ab9 */ /* 0x000fe40000000800 */
        /* <DEDUP_REMOVED lines=35> */
[----:B------:R-:W-:Y:S01]  /*a6d0*/  IADD3 R15, -R184, R0, R23 ;  /* 0x00000000b80f7210 */ /* 0x000fe20007ffe117 */
[----:B------:R-:W3:Y:S01]  /*a6e0*/  MUFU.TANH R24, R24 ;  /* 0x0000001800187308 */ /* 0x000ee20000002400 */
[----:B------:R-:W-:-:S03]  /*a6f0*/  VIADD R60, R0, 0xffffffff ;  /* 0xffffffff003c7836 */ /* 0x000fc60000000000 */
[----:B------:R-:W-:-:S04]  /*a700*/  IMAD.IADD R15, R15, 0x1, -R22 ;  /* 0x000000010f0f7824 */ /* 0x000fc800078e0a16 */
[----:B------:R-:W4:Y:S01]  /*a710*/  MUFU.TANH R25, R25 ;  /* 0x0000001900197308 */ /* 0x000f220000002400 */
[C---:B------:R-:W-:Y:S02]  /*a720*/  VIADD R58, R15.reuse, UR46 ;  /* 0x0000002e0f3a7c36 */ /* 0x040fe40008000000 */
[----:B------:R-:W-:-:S03]  /*a730*/  VIADD R59, R15, UR45 ;  /* 0x0000002d0f3b7c36 */ /* 0x000fc60008000000 */
[----:B-1----:R-:W-:Y:S01]  /*a740*/  VIADDMNMX R0, R62, R58, R57, PT ;  /* 0x0000003a3e007246 */ /* 0x002fe20003800139 */
        /* <DEDUP_REMOVED lines=30> */
[----:B------:R0:W0:Y:S01]  /*a930*/  MUFU.TANH R56, R55 ;  /* 0x0000003700387308 */ /* 0x0000220000002400 */
[----:B-1-34-:R-:W-:Y:S05]  /*a940*/  @P3 BRA `(.L_x_6007) ;  /* 0x0000000000583947 */ /* 0x01afea0003800000 */
[----:B------:R-:W-:Y:S01]  /*a950*/  IADD3 R15, -R22, R23, R62 ;  /* 0x00000017160f7210 */ /* 0x000fe20007ffe13e */
[----:B------:R-:W-:Y:S03]  /*a960*/  BSSY B0, `(.L_x_6008) ;  /* 0x0000010000007945 */ /* 0x000fe60003800000 */
[----:B------:R-:W-:-:S13]  /*a970*/  ISETP.GT.AND P3, PT, R15, -0x1, PT ;  /* 0xffffffff0f00780c */ /* 0x000fda0003f64270 */
[----:B------:R-:W-:Y:S05]  /*a980*/  @P3 BRA `(.L_x_6009) ;  /* 0x0000000000203947 */ /* 0x000fea0003800000 */
[----:B------:R-:W-:Y:S01]  /*a990*/  UISETP.NE.AND UP0, UPT, UR47, 0x1, UPT ;  /* 0x000000012f00788c */ /* 0x000fe2000bf05270 */
[----:B------:R-:W-:-:S05]  /*a9a0*/  LOP3.LUT R15, RZ, R15, RZ, 0x33, !PT ;  /* 0x0000000fff0f7212 */ /* 0x000fca00078e33ff */
[----:B------:R-:W-:-:S05]  /*a9b0*/  PLOP3.LUT P3, PT, PT, PT, UP0, 0x80, 0x0 ;  /* 0x000000000000781c */ /* 0x000fca0003f6f008 */
[----:B------:R-:W-:-:S08]  /*a9c0*/  @UP0 ULDC.64 UR4, c[0x0][0x9e8] ;  /* 0x00027a0000040ab9 */ /* 0x000fd00000000a00 */
[----:B0-----:R-:W-:-:S05]  /*a9d0*/  @P3 IMAD.HI.U32 R55, R15, UR4, RZ ;  /* 0x000000040f373c27 */ /* 0x001fca000f8e00ff */
[----:B------:R-:W-:-:S04]  /*a9e0*/  @P3 SHF.R.U32.HI R15, RZ, UR5, R55 ;  /* 0x00000005ff0f3c19 */ /* 0x000fc80008011637 */
[----:B------:R-:W-:Y:S01]  /*a9f0*/  LOP3.LUT R15, RZ, R15, RZ, 0x33, !PT ;  /* 0x0000000fff0f7212 */ /* 0x000fe200078e33ff */
[----:B------:R-:W-:Y:S06]  /*aa00*/  BRA `(.L_x_6010) ;  /* 0x0000000000147947 */ /* 0x000fec0003800000 */
.L_x_6009:
[----:B------:R-:W-:-:S06]  /*aa10*/  UISETP.NE.AND UP0, UPT, UR47, 0x1, UPT ;  /* 0x000000012f00788c */ /* 0x000fcc000bf05270 */
[----:B------:R-:W-:-:S05]  /*aa20*/  PLOP3.LUT P3, PT, PT, PT, UP0, 0x80, 0x0 ;  /* 0x000000000000781c */ /* 0x000fca0003f6f008 */
[----:B------:R-:W-:-:S08]  /*aa30*/  @UP0 ULDC.64 UR4, c[0x0][0x9e8] ;  /* 0x00027a0000040ab9 */ /* 0x000fd00000000a00 */
[----:B0-----:R-:W-:-:S05]  /*aa40*/  @P3 IMAD.HI.U32 R55, R15, UR4, RZ ;  /* 0x000000040f373c27 */ /* 0x001fca000f8e00ff */
[----:B------:R-:W-:-:S07]  /*aa50*/  @P3 SHF.R.U32.HI R15, RZ, UR5, R55 ;  /* 0x00000005ff0f3c19 */ /* 0x000fce0008011637 */
.L_x_6010:
[----:B------:R-:W-:Y:S05]  /*aa60*/  BSYNC B0 ;  /* 0x0000000000007941 */ /* 0x000fea0003800000 */
.L_x_6008:
[----:B------:R-:W-:-:S05]  /*aa70*/  IMAD R15, R15, UR47, -R20 ;  /* 0x0000002f0f0f7c24 */ /* 0x000fca000f8e0a14 */
[----:B------:R-:W-:-:S04]  /*aa80*/  IADD3 R15, -R184, R15, RZ ;  /* 0x0000000fb80f7210 */ /* 0x000fc80007ffe1ff */
[----:B------:R-:W-:Y:S02]  /*aa90*/  VIMNMX R14, R14, R15, !PT ;  /* 0x0000000f0e0e7248 */ /* 0x000fe40007fe0100 */
[----:B------:R-:W-:-:S07]  /*aaa0*/  VIADDMNMX R0, R15, UR47, R0, PT ;  /* 0x0000002f0f007c46 */ /* 0x000fce000b800100 */
.L_x_6007:
[C---:B------:R-:W-:Y:S01]  /*aab0*/  ISETP.GE.AND P3, PT, R60.reuse, 0x2, PT ;  /* 0x000000023c00780c */ /* 0x040fe20003f66270 */
[----:B------:R-:W-:Y:S01]  /*aac0*/  UISETP.NE.AND UP0, UPT, UR48, URZ, UPT ;  /* 0x0000003f3000728c */ /* 0x000fe2000bf05270 */
[----:B------:R-:W-:Y:S02]  /*aad0*/  ISETP.GE.AND P4, PT, R60, 0x9, PT ;  /* 0x000000093c00780c */ /* 0x000fe40003f86270 */
[C---:B------:R-:W-:Y:S02]  /*aae0*/  ISETP.GT.AND P6, PT, R14.reuse, 0x1, !P3 ;  /* 0x000000010e00780c */ /* 0x040fe40005fc4270 */
[----:B------:R-:W-:Y:S02]  /*aaf0*/  ISETP.GT.AND P5, PT, R14, 0x8, !P4 ;  /* 0x000000080e00780c */ /* 0x000fe400067a4270 */
[C---:B------:R-:W-:Y:S02]  /*ab00*/  ISETP.LT.OR P6, PT, R0.reuse, 0x2, P6 ;  /* 0x000000020000780c */ /* 0x040fe400037c1670 */
[----:B------:R-:W-:-:S02]  /*ab10*/  ISETP.LT.OR P5, PT, R0, 0x9, P5 ;  /* 0x000000090000780c */ /* 0x000fc40002fa1670 */
[----:B------:R-:W-:Y:S02]  /*ab20*/  FSEL R62, R25, -INF , !P6 ;  /* 0xff800000193e7808 */ /* 0x000fe40007000000 */
[----:B------:R-:W-:Y:S02]  /*ab30*/  ISETP.GE.AND P6, PT, R60, 0xa, PT ;  /* 0x0000000a3c00780c */ /* 0x000fe40003fc6270 */
[----:B0-----:R-:W-:Y:S02]  /*ab40*/  FSEL R64, R28, -INF , !P5 ;  /* 0xff8000001c407808 */ /* 0x001fe40006800000 */
        /* <DEDUP_REMOVED lines=86> */
.L_x_6013:
[----:B------:R-:W-:-:S06]  /*b0b0*/  UISETP.NE.AND UP0, UPT, UR47, 0x1, UPT ;  /* 0x000000012f00788c */ /* 0x000fcc000bf05270 */
[----:B------:R-:W-:-:S05]  /*b0c0*/  PLOP3.LUT P6, PT, PT, PT, UP0, 0x80, 0x0 ;  /* 0x000000000000781c */ /* 0x000fca0003fcf008 */
[----:B------:R-:W-:-:S08]  /*b0d0*/  @UP0 ULDC.64 UR4, c[0x0][0x9e8] ;  /* 0x00027a0000040ab9 */ /* 0x000fd00000000a00 */
[----:B------:R-:W-:Y:S01]  /*b0e0*/  @P6 IMAD.HI.U32 R14, R3, UR4, RZ ;  /* 0x00000004030e6c27 */ /* 0x000fe2000f8e00ff */
[----:B------:R-:W-:-:S13]  /*b0f0*/  PLOP3.LUT P6, PT, PT, PT, UP0, 0x80, 0x0 ;  /* 0x000000000000781c */ /* 0x000fda0003fcf008 */
[----:B------:R-:W-:-:S07]  /*b100*/  @P6 SHF.R.U32.HI R3, RZ, UR5, R14 ;  /* 0x00000005ff036c19 */ /* 0x000fce000801160e */
.L_x_6014:
[----:B------:R-:W-:Y:S05]  /*b110*/  BSYNC B0 ;  /* 0x0000000000007941 */ /* 0x000fea0003800000 */
.L_x_6012:
[----:B------:R-:W-:-:S04]  /*b120*/  IMAD R3, R3, UR47, -R20 ;  /* 0x0000002f03037c24 */ /* 0x000fc8000f8e0a14 */
[----:B------:R-:W-:-:S05]  /*b130*/  IMAD.IADD R3, R3, 0x1, -R184 ;  /* 0x0000000103037824 */ /* 0x000fca00078e0ab8 */
[----:B------:R-:W-:Y:S02]  /*b140*/  VIMNMX R15, R15, R3, !PT ;  /* 0x000000030f0f7248 */ /* 0x000fe40007fe0100 */
[----:B------:R-:W-:-:S07]  /*b150*/  VIADDMNMX R0, R3, UR47, R0, PT ;  /* 0x0000002f03007c46 */ /* 0x000fce000b800100 */
.L_x_6011:
[----:B------:R-:W-:Y:S01]  /*b160*/  BAR.SYNC.DEFER_BLOCKING 0xf, 0x100 ;  /* 0x03c4000000007b1d */ /* 0x000fe20000010000 */
[----:B------:R-:W-:Y:S02]  /*b170*/  ISETP.GT.AND P3, PT, R15, 0x1, !P3 ;  /* 0x000000010f00780c */ /* 0x000fe40005f64270 */
[----:B------:R-:W-:Y:S02]  /*b180*/  FMNMX.FTZ R14, R32, R62, !PT ;  /* 0x0000003e200e7209 */ /* 0x000fe40007810000 */
[----:B------:R-:W-:Y:S01]  /*b190*/  ISETP.LT.OR P3, PT, R0, 0x2, P3 ;  /* 0x000000020000780c */ /* 0x000fe20001f61670 */
[----:B------:R-:W-:Y:S01]  /*b1a0*/  ULDC UR4, c[0x0][0x988] ;  /* 0x0002620000047ab9 */ /* 0x000fe20000000800 */
[----:B------:R-:W-:Y:S01]  /*b1b0*/  FMNMX.FTZ R14, R64, R14, !PT ;  /* 0x0000000e400e7209 */ /* 0x000fe20007810000 */
[----:B------:R-:W-:Y:S01]  /*b1c0*/  IMAD.U32 R20, RZ, RZ, UR4 ;  /* 0x00000004ff147e24 */ /* 0x000fe2000f8e00ff */
        /* <DEDUP_REMOVED lines=24> */
[C---:B------:R-:W-:Y:S02]  /*b350*/  ISETP.GT.AND P3, PT, R15.reuse, 0x18, !P3 ;  /* 0x000000180f00780c */ /* 0x040fe40005f64270 */
[----:B------:R-:W-:-:S02]  /*b360*/  ISETP.GT.AND P4, PT, R15, 0x8, !P4 ;  /* 0x000000080f00780c */ /* 0x000fc40006784270 */
[----:B------:R-:W-:Y:S02]  /*b370*/  ISETP.LT.OR P3, PT, R0, 0x19, P3 ;  /* 0x000000190000780c */ /* 0x000fe40001f61670 */
[----:B------:R-:W-:Y:S02]  /*b380*/  FMNMX.FTZ R14, R78, R14, !PT ;  /* 0x0000000e4e0e7209 */ /* 0x000fe40007810000 */
[----:B------:R-:W-:Y:S02]  /*b390*/  FSEL R33, R38, -INF , !P3 ;  /* 0xff80000026217808 */ /* 0x000fe40005800000 */
[----:B------:R-:W-:Y:S02]  /*b3a0*/  ISETP.NE.AND P3, PT, R61, RZ, PT ;  /* 0x000000ff3d00720c */ /* 0x000fe40003f65270 */
[----:B------:R-:W-:Y:S02]  /*b3b0*/  ISETP.LT.OR P4, PT, R0, 0x9, P4 ;  /* 0x000000090000780c */ /* 0x000fe40002781670 */
[----:B------:R-:W-:-:S02]  /*b3c0*/  ISETP.GT.AND P3, PT, R15, 0x19, !P3 ;  /* 0x000000190f00780c */ /* 0x000fc40005f64270 */
[----:B------:R-:W-:Y:S02]  /*b3d0*/  FMNMX.FTZ R14, R52, R14, !PT ;  /* 0x0000000e340e7209 */ /* 0x000fe40007810000 */
[----:B------:R-:W-:Y:S02]  /*b3e0*/  ISETP.LT.OR P3, PT, R0, 0x1a, P3 ;  /* 0x0000001a0000780c */ /* 0x000fe40001f61670 */
[----:B------:R-:W-:Y:S02]  /*b3f0*/  ISETP.NE.AND P6, PT, R25, RZ, PT ;  /* 0x000000ff1900720c */ /* 0x000fe40003fc5270 */
[----:B------:R-:W-:Y:S02]  /*b400*/  FSEL R35, R39, -INF , !P3 ;  /* 0xff80000027237808 */ /* 0x000fe40005800000 */
[----:B------:R-:W-:Y:S02]  /*b410*/  ISETP.NE.AND P3, PT, R37, RZ, PT ;  /* 0x000000ff2500720c */ /* 0x000fe40003f65270 */
[----:B------:R-:W-:-:S02]  /*b420*/  FSEL R25, R30, -INF , !P4 ;  /* 0xff8000001e197808 */ /* 0x000fc40006000000 */
[----:B------:R-:W-:Y:S02]  /*b430*/  ISETP.GT.AND P3, PT, R15, 0x20, !P3 ;  /* 0x000000200f00780c */ /* 0x000fe40005f64270 */
[----:B------:R-:W-:Y:S02]  /*b440*/  ISETP.NE.AND P4, PT, R65, RZ, PT ;  /* 0x000000ff4100720c */ /* 0x000fe40003f85270 */
[----:B------:R-:W-:Y:S02]  /*b450*/  ISETP.LT.OR P3, PT, R0, 0x21, P3 ;  /* 0x000000210000780c */ /* 0x000fe40001f61670 */
[----:B------:R-:W-:Y:S02]  /*b460*/  FMNMX.FTZ R28, R60, R14, !PT ;  /* 0x0000000e3c1c7209 */ /* 0x000fe40007810000 */
[----:B------:R-:W-:Y:S02]  /*b470*/  FSEL R37, R42, -INF , !P3 ;  /* 0xff8000002a257808 */ /* 0x000fe40005800000 */
[----:B------:R-:W-:-:S02]  /*b480*/  ISETP.NE.AND P3, PT, R63, RZ, PT ;  /* 0x000000ff3f00720c */ /* 0x000fc40003f65270 */
[C---:B------:R-:W-:Y:S02]  /*b490*/  ISETP.GT.AND P5, PT, R15.reuse, 0x38, !P5 ;  /* 0x000000380f00780c */ /* 0x040fe40006fa4270 */
        /* <DEDUP_REMOVED lines=10> */
[----:B------:R-:W0:Y:S01]  /*b540*/  SHFL.BFLY PT, R45, R28, 0x2, 0x1f ;  /* 0x0c401f001c2d7f89 */ /* 0x000e2200000e0000 */
[----:B------:R-:W-:Y:S02]  /*b550*/  ISETP.LT.OR P3, PT, R0, 0x2a, P3 ;  /* 0x0000002a0000780c */ /* 0x000fe40001f61670 */
[----:B------:R-:W-:Y:S02]  /*b560*/  ISETP.GT.AND P4, PT, R15, 0x31, !P4 ;  /* 0x000000310f00780c */ /* 0x000fe40006784270 */
[----:B------:R-:W-:-:S02]  /*b570*/  FSEL R43, R47, -INF , !P3 ;  /* 0xff8000002f2b7808 */ /* 0x000fc40005800000 */
[----:B------:R-:W-:Y:S02]  /*b580*/  ISETP.GT.AND P3, PT, R15, RZ, !P6 ;  /* 0x000000ff0f00720c */ /* 0x000fe40007764270 */
[----:B------:R-:W-:Y:S02]  /*b590*/  ISETP.NE.AND P6, PT, R49, RZ, PT ;  /* 0x000000ff3100720c */ /* 0x000fe40003fc5270 */
[C---:B------:R-:W-:Y:S02]  /*b5a0*/  ISETP.LT.OR P3, PT, R0.reuse, 0x1, P3 ;  /* 0x000000010000780c */ /* 0x040fe40001f61670 */
[----:B------:R-:W-:Y:S02]  /*b5b0*/  ISETP.LT.OR P4, PT, R0, 0x32, P4 ;  /* 0x000000320000780c */ /* 0x000fe40002781670 */
[----:B------:R-:W-:Y:S02]  /*b5c0*/  FSEL R3, R26, -INF , !P3 ;  /* 0xff8000001a037808 */ /* 0x000fe40005800000 */
[----:B------:R-:W-:-:S02]  /*b5d0*/  ISETP.GT.AND P6, PT, R15, 0x39, !P6 ;  /* 0x000000390f00780c */ /* 0x000fc400077c4270 */
[----:B------:R-:W-:Y:S02]  /*b5e0*/  FSEL R47, R51, -INF , !P4 ;  /* 0xff800000332f7808 */ /* 0x000fe40006000000 */
[----:B------:R-:W-:Y:S02]  /*b5f0*/  ISETP.LT.OR P6, PT, R0, 0x3a, P6 ;  /* 0x0000003a0000780c */ /* 0x000fe400037c1670 */
[----:B------:R-:W-:Y:S02]  /*b600*/  FSEL R49, R54, -INF , !P5 ;  /* 0xff80000036317808 */ /* 0x000fe40006800000 */
[----:B0-----:R-:W-:Y:S02]  /*b610*/  FMNMX.FTZ R45, R28, R45, !PT ;  /* 0x0000002d1c2d7209 */ /* 0x001fe40007810000 */
[----:B------:R-:W-:-:S03]  /*b620*/  FSEL R51, R56, -INF , !P6 ;  /* 0xff80000038337808 */ /* 0x000fc60007000000 */
[----:B------:R-:W0:Y:S02]  /*b630*/  SHFL.BFLY PT, R14, R45, 0x1, 0x1f ;  /* 0x0c201f002d0e7f89 */ /* 0x000e2400000e0000 */
[----:B0-----:R-:W-:-:S04]  /*b640*/  FMNMX.FTZ R14, R45, R14, !PT ;  /* 0x0000000e2d0e7209 */ /* 0x001fc80007810000 */
[C---:B------:R-:W-:Y:S01]  /*b650*/  FSETP.NEU.FTZ.AND P3, PT, R14.reuse, -INF , PT ;  /* 0xff8000000e00780b */ /* 0x040fe20003f7d000 */
[----:B------:R-:W-:-:S05]  /*b660*/  FMUL.FTZ R26, R14, R20 ;  /* 0x000000140e1a7220 */ /* 0x000fca0000410000 */
[----:B------:R-:W-:Y:S02]  /*b670*/  FSEL R53, R26, RZ, P3 ;  /* 0x000000ff1a357208 */ /* 0x000fe40001800000 */
[----:B------:R-:W-:Y:S02]  /*b680*/  FMNMX.FTZ R26, R3, R24, !PT ;  /* 0x00000018031a7209 */ /* 0x000fe40007810000 */
[----:B------:R-:W-:Y:S01]  /*b690*/  ISETP.NE.AND P3, PT, R67, RZ, PT ;  /* 0x000000ff4300720c */ /* 0x000fe20003f65270 */
[--C-:B------:R-:W-:Y:S01]  /*b6a0*/  FFMA.FTZ R28, R62, R20, -R53.reuse ;  /* 0x000000143e1c7223 */ /* 0x100fe20000010835 */
[----:B------:R-:W-:Y:S01]  /*b6b0*/  FMNMX.FTZ R26, R25, R26, !PT ;  /* 0x0000001a191a7209 */ /* 0x000fe20007810000 */
[-CC-:B------:R-:W-:Y:S01]  /*b6c0*/  FFMA.FTZ R30, R66, R20.reuse, -R53.reuse ;  /* 0x00000014421e7223 */ /* 0x180fe20000010835 */
[----:B------:R-:W-:Y:S01]  /*b6d0*/  ISETP.GT.AND P3, PT, R15, 0x30, !P3 ;  /* 0x000000300f00780c */ /* 0x000fe20005f64270 */
[--C-:B------:R-:W-:Y:S01]  /*b6e0*/  FFMA.FTZ R15, R32, R20, -R53.reuse ;  /* 0x00000014200f7223 */ /* 0x100fe20000010835 */
[----:B------:R-:W-:Y:S01]  /*b6f0*/  FMNMX.FTZ R26, R27, R26, !PT ;  /* 0x0000001a1b1a7209 */ /* 0x000fe20007810000 */
[----:B------:R0:W-:Y:S01]  /*b700*/  MUFU.EX2 R55, R28 ;  /* 0x0000001c00377308 */ /* 0x0001e20000000800 */
[----:B------:R-:W-:Y:S01]  /*b710*/  ISETP.LT.OR P3, PT, R0, 0x31, P3 ;  /* 0x000000310000780c */ /* 0x000fe20001f61670 */
[--C-:B------:R-:W-:Y:S01]  /*b720*/  FFMA.FTZ R0, R64, R20, -R53.reuse ;  /* 0x0000001440007223 */ /* 0x100fe20000010835 */
[----:B------:R-:W-:Y:S01]  /*b730*/  FMNMX.FTZ R26, R29, R26, !PT ;  /* 0x0000001a1d1a7209 */ /* 0x000fe20007810000 */
[-CC-:B------:R-:W-:Y:S01]  /*b740*/  FFMA.FTZ R32, R68, R20.reuse, -R53.reuse ;  /* 0x0000001444207223 */ /* 0x180fe20000010835 */
[----:B------:R-:W-:Y:S01]  /*b750*/  FSEL R45, R50, -INF , !P3 ;  /* 0xff800000322d7808 */ /* 0x000fe20005800000 */
[--C-:B------:R-:W-:Y:S01]  /*b760*/  FFMA.FTZ R38, R40, R20, -R53.reuse ;  /* 0x0000001428267223 */ /* 0x100fe20000010835 */
[----:B------:R-:W-:Y:S01]  /*b770*/  FMNMX.FTZ R26, R31, R26, !PT ;  /* 0x0000001a1f1a7209 */ /* 0x000fe20007810000 */
[----:B------:R-:W-:Y:S01]  /*b780*/  MUFU.EX2 R164, R15 ;  /* 0x0000000f00a47308 */ /* 0x000fe20000000800 */
[-CC-:B------:R-:W-:Y:S01]  /*b790*/  FFMA.FTZ R34, R36, R20.reuse, -R53.reuse ;  /* 0x0000001424227223 */ /* 0x180fe20000010835 */
[--C-:B------:R-:W-:Y:S01]  /*b7a0*/  FFMA.FTZ R40, R78, R20, -R53.reuse ;  /* 0x000000144e287223 */ /* 0x100fe20000010835 */
[----:B------:R-:W-:Y:S01]  /*b7b0*/  FMNMX.FTZ R26, R33, R26, !PT ;  /* 0x0000001a211a7209 */ /* 0x000fe20007810000 */
[-CC-:B------:R-:W-:Y:S01]  /*b7c0*/  FFMA.FTZ R36, R72, R20.reuse, -R53.reuse ;  /* 0x0000001448247223 */ /* 0x180fe20000010835 */
[----:B0-----:R-:W-:-:S02]  /*b7d0*/  FFMA.FTZ R28, R70, R20, -R53 ;  /* 0x00000014461c7223 */ /* 0x001fc40000010835 */
[----:B------:R-:W-:Y:S01]  /*b7e0*/  FMNMX.FTZ R26, R35, R26, !PT ;  /* 0x0000001a231a7209 */ /* 0x000fe20007810000 */
[----:B------:R-:W-:Y:S03]  /*b7f0*/  MUFU.EX2 R166, R0 ;  /* 0x0000000000a67308 */ /* 0x000fe60000000800 */
[----:B------:R-:W-:-:S04]  /*b800*/  FMNMX.FTZ R26, R37, R26, !PT ;  /* 0x0000001a251a7209 */ /* 0x000fc80007810000 */
[----:B------:R-:W-:Y:S01]  /*b810*/  FMNMX.FTZ R26, R39, R26, !PT ;  /* 0x0000001a271a7209 */ /* 0x000fe20007810000 */
[----:B------:R0:W-:Y:S03]  /*b820*/  MUFU.EX2 R57, R30 ;  /* 0x0000001e00397308 */ /* 0x0001e60000000800 */
[----:B------:R-:W-:-:S04]  /*b830*/  FMNMX.FTZ R26, R41, R26, !PT ;  /* 0x0000001a291a7209 */ /* 0x000fc80007810000 */
[----:B------:R-:W-:Y:S01]  /*b840*/  FMNMX.FTZ R26, R43, R26, !PT ;  /* 0x0000001a2b1a7209 */ /* 0x000fe20007810000 */
[----:B------:R-:W-:Y:S01]  /*b850*/  MUFU.EX2 R32, R32 ;  /* 0x0000002000207308 */ /* 0x000fe20000000800 */
[----:B0-----:R-:W-:Y:S02]  /*b860*/  FFMA.FTZ R30, R76, R20, -R53 ;  /* 0x000000144c1e7223 */ /* 0x001fe40000010835 */
[----:B------:R-:W-:-:S04]  /*b870*/  FMNMX.FTZ R26, R45, R26, !PT ;  /* 0x0000001a2d1a7209 */ /* 0x000fc80007810000 */
[----:B------:R-:W-:Y:S01]  /*b880*/  FMNMX.FTZ R26, R47, R26, !PT ;  /* 0x0000001a2f1a7209 */ /* 0x000fe20007810000 */
[----:B------:R-:W-:Y:S03]  /*b890*/  MUFU.EX2 R65, R30 ;  /* 0x0000001e00417308 */ /* 0x000fe60000000800 */
[----:B------:R-:W-:-:S04]  /*b8a0*/  FMNMX.FTZ R26, R49, R26, !PT ;  /* 0x0000001a311a7209 */ /* 0x000fc80007810000 */
[----:B------:R-:W-:Y:S01]  /*b8b0*/  FMNMX.FTZ R26, R51, R26, !PT ;  /* 0x0000001a331a7209 */ /* 0x000fe20007810000 */
[----:B------:R0:W-:Y:S04]  /*b8c0*/  MUFU.EX2 R61, R36 ;  /* 0x00000024003d7308 */ /* 0x0001e80000000800 */
[----:B------:R-:W1:Y:S04]  /*b8d0*/  SHFL.BFLY PT, R15, R26, 0x2, 0x1f ;  /* 0x0c401f001a0f7f89 */ /* 0x000e6800000e0000 */
[----:B------:R-:W-:Y:S01]  /*b8e0*/  MUFU.EX2 R67, R40 ;  /* 0x0000002800437308 */ /* 0x000fe20000000800 */
[----:B0-----:R-:W-:-:S07]  /*b8f0*/  FFMA.FTZ R36, R48, R20, -R53 ;  /* 0x0000001430247223 */ /* 0x001fce0000010835 */
[----:B------:R0:W3:Y:S08]  /*b900*/  MUFU.EX2 R59, R28 ;  /* 0x0000001c003b7308 */ /* 0x0000f00000000800 */
[----:B------:R-:W4:Y:S01]  /*b910*/  MUFU.EX2 R34, R34 ;  /* 0x0000002200227308 */ /* 0x000f220000000800 */
[-CC-:B0-----:R-:W-:Y:S01]  /*b920*/  FFMA.FTZ R28, R44, R20.reuse, -R53.reuse ;  /* 0x000000142c1c7223 */ /* 0x181fe20000010835 */
[----:B-1----:R-:W-:Y:S01]  /*b930*/  FMNMX.FTZ R0, R26, R15, !PT ;  /* 0x0000000f1a007209 */ /* 0x002fe20007810000 */
[----:B------:R-:W-:-:S05]  /*b940*/  FFMA.FTZ R26, R74, R20, -R53 ;  /* 0x000000144a1a7223 */ /* 0x000fca0000010835 */
[----:B------:R-:W-:Y:S01]  /*b950*/  MUFU.EX2 R38, R38 ;  /* 0x0000002600267308 */ /* 0x000fe20000000800 */
[----:B------:R-:W0:Y:S01]  /*b960*/  SHFL.BFLY PT, R15, R0, 0x1, 0x1f ;  /* 0x0c201f00000f7f89 */ /* 0x000e2200000e0000 */
[----:B---3--:R-:W-:-:S06]  /*b970*/  F2FP.F16.F32.PACK_AB R160, R59, R32 ;  /* 0x000000203ba0723e */ /* 0x008fcc00000000ff */
[----:B------:R-:W1:Y:S01]  /*b980*/  MUFU.EX2 R63, R26 ;  /* 0x0000001a003f7308 */ /* 0x000e620000000800 */
[----:B----4-:R-:W-:-:S07]  /*b990*/  F2FP.F16.F32.PACK_AB R162, R61, R34 ;  /* 0x000000223da2723e */ /* 0x010fce00000000ff */
[----:B------:R-:W3:Y:S08]  /*b9a0*/  MUFU.EX2 R28, R28 ;  /* 0x0000001c001c7308 */ /* 0x000ef00000000800 */
[----:B------:R-:W4:Y:S01]  /*b9b0*/  MUFU.EX2 R36, R36 ;  /* 0x0000002400247308 */ /* 0x000f220000000800 */
[----:B0-----:R-:W-:Y:S01]  /*b9c0*/  FMNMX.FTZ R15, R0, R15, !PT ;  /* 0x0000000f000f7209 */ /* 0x001fe20007810000 */
[-CC-:B------:R-:W-:Y:S01]  /*b9d0*/  FFMA.FTZ R0, R52, R20.reuse, -R53.reuse ;  /* 0x0000001434007223 */ /* 0x180fe20000010835 */
[----:B------:R-:W-:Y:S01]  /*b9e0*/  FFMA.FTZ R53, R60, R20, -R53 ;  /* 0x000000143c357223 */ /* 0x000fe20000010835 */
[----:B-1----:R-:W-:-:S02]  /*b9f0*/  F2FP.F16.F32.PACK_AB R156, R63, R38 ;  /* 0x000000263f9c723e */ /* 0x002fc400000000ff */
[C---:B------:R-:W-:Y:S01]  /*ba00*/  FMUL.FTZ R26, R15.reuse, R20 ;  /* 0x000000140f1a7220 */ /* 0x040fe20000410000 */
[----:B------:R-:W-:Y:S01]  /*ba10*/  FSETP.NEU.FTZ.AND P3, PT, R15, -INF , PT ;  /* 0xff8000000f00780b */ /* 0x000fe20003f7d000 */
[----:B------:R-:W-:Y:S01]  /*ba20*/  MUFU.EX2 R0, R0 ;  /* 0x0000000000007308 */ /* 0x000fe20000000800 */
[----:B---3--:R-:W-:Y:S02]  /*ba30*/  F2FP.F16.F32.PACK_AB R158, R65, R28 ;  /* 0x0000001c419e723e */ /* 0x008fe400000000ff */
[----:B------:R-:W-:-:S05]  /*ba40*/  FSEL R26, R26, RZ, P3 ;  /* 0x000000ff1a1a7208 */ /* 0x000fca0001800000 */
        /* <DEDUP_REMOVED lines=17> */
[----:B------:R-:W-:Y:S01]  /*bb60*/  FFMA.FTZ R26, R51, R20, -R26 ;  /* 0x00000014331a7223 */ /* 0x000fe2000001081a */
[----:B----4-:R-:W-:-:S04]  /*bb70*/  F2FP.F16.F32.PACK_AB R152, R67, R36 ;  /* 0x000000244398723e */ /* 0x010fc800000000ff */
[----:B------:R-:W1:Y:S08]  /*bb80*/  MUFU.EX2 R25, R25 ;  /* 0x0000001900197308 */ /* 0x000e700000000800 */
[----:B------:R3:W4:Y:S01]  /*bb90*/  MUFU.EX2 R30, R27 ;  /* 0x0000001b001e7308 */ /* 0x0007220000000800 */
[----:B0-----:R-:W-:Y:S01]  /*bba0*/  FADD.FTZ R48, R3, R24 ;  /* 0x0000001803307221 */ /* 0x001fe20000010000 */
[----:B------:R-:W-:-:S06]  /*bbb0*/  F2FP.F16.F32.PACK_AB R165, R24, R3 ;  /* 0x0000000318a5723e */ /* 0x000fcc00000000ff */
[----:B------:R-:W0:Y:S01]  /*bbc0*/  MUFU.EX2 R29, R29 ;  /* 0x0000001d001d7308 */ /* 0x000e220000000800 */
[----:B---3--:R-:W-:Y:S01]  /*bbd0*/  FADD.FTZ R27, R164, R55 ;  /* 0x00000037a41b7221 */ /* 0x008fe20000010000 */
[----:B------:R-:W-:-:S03]  /*bbe0*/  F2FP.F16.F32.PACK_AB R164, R55, R164 ;  /* 0x000000a437a4723e */ /* 0x000fc600000000ff */
[----:B------:R-:W-:Y:S01]  /*bbf0*/  FADD.FTZ R50, R166, R27 ;  /* 0x0000001ba6327221 */ /* 0x000fe20000010000 */
[----:B-1----:R-:W-:Y:S01]  /*bc00*/  FADD.FTZ R27, R25, R48 ;  /* 0x00000030191b7221 */ /* 0x002fe20000010000 */
[----:B------:R-:W-:Y:S01]  /*bc10*/  F2FP.F16.F32.PACK_AB R166, R57, R166 ;  /* 0x000000a639a6723e */ /* 0x000fe200000000ff */
[----:B------:R1:W3:Y:S01]  /*bc20*/  MUFU.EX2 R40, R31 ;  /* 0x0000001f00287308 */ /* 0x0002e20000000800 */
[----:B----4-:R-:W-:-:S05]  /*bc30*/  F2FP.F16.F32.PACK_AB R167, R30, R25 ;  /* 0x000000191ea7723e */ /* 0x010fca00000000ff */
[----:B------:R4:W-:Y:S02]  /*bc40*/  STSM.16.M88.4 [R195+0x26800], R164 ;  /* 0x026800a4c3007844 */ /* 0x0009e40000000200 */
[----:B------:R-:W5:Y:S01]  /*bc50*/  MUFU.EX2 R33, R33 ;  /* 0x0000002100217308 */ /* 0x000f620000000800 */
[----:B-1----:R-:W-:Y:S01]  /*bc60*/  FADD.FTZ R31, R57, R50 ;  /* 0x00000032391f7221 */ /* 0x002fe20000010000 */
[----:B------:R-:W-:-:S03]  /*bc70*/  FADD.FTZ R50, R30, R27 ;  /* 0x0000001b1e327221 */ /* 0x000fc60000010000 */
[----:B------:R-:W-:Y:S01]  /*bc80*/  FADD.FTZ R52, R32, R31 ;  /* 0x0000001f20347221 */ /* 0x000fe20000010000 */
[----:B0-----:R-:W-:Y:S02]  /*bc90*/  FADD.FTZ R27, R29, R50 ;  /* 0x000000321d1b7221 */ /* 0x001fe40000010000 */
[----:B------:R-:W0:Y:S01]  /*bca0*/  MUFU.EX2 R42, R35 ;  /* 0x00000023002a7308 */ /* 0x000e220000000800 */
[----:B------:R-:W-:Y:S01]  /*bcb0*/  FADD.FTZ R31, R59, R52 ;  /* 0x000000343b1f7221 */ /* 0x000fe20000010000 */
[C---:B---3--:R-:W-:Y:S01]  /*bcc0*/  FADD.FTZ R50, R40.reuse, R27 ;  /* 0x0000001b28327221 */ /* 0x048fe20000010000 */
[----:B------:R-:W-:Y:S02]  /*bcd0*/  F2FP.F16.F32.PACK_AB R161, R40, R29 ;  /* 0x0000001d28a1723e */ /* 0x000fe400000000ff */
[----:B------:R-:W-:-:S03]  /*bce0*/  FADD.FTZ R52, R34, R31 ;  /* 0x0000001f22347221 */ /* 0x000fc60000010000 */
[----:B------:R-:W1:Y:S01]  /*bcf0*/  MUFU.EX2 R37, R37 ;  /* 0x0000002500257308 */ /* 0x000e620000000800 */
[----:B-----5:R-:W-:Y:S01]  /*bd00*/  FADD.FTZ R27, R33, R50 ;  /* 0x00000032211b7221 */ /* 0x020fe20000010000 */
[----:B------:R-:W-:-:S04]  /*bd10*/  FADD.FTZ R31, R61, R52 ;  /* 0x000000343d1f7221 */ /* 0x000fc80000010000 */
[----:B------:R-:W-:Y:S02]  /*bd20*/  FADD.FTZ R50, R38, R31 ;  /* 0x0000001f26327221 */ /* 0x000fe40000010000 */
[----:B------:R-:W3:Y:S01]  /*bd30*/  MUFU.EX2 R44, R39 ;  /* 0x00000027002c7308 */ /* 0x000ee20000000800 */
[C---:B0-----:R-:W-:Y:S01]  /*bd40*/  FADD.FTZ R32, R42.reuse, R27 ;  /* 0x0000001b2a207221 */ /* 0x041fe20000010000 */
[----:B------:R-:W-:Y:S01]  /*bd50*/  FADD.FTZ R27, R63, R50 ;  /* 0x000000323f1b7221 */ /* 0x000fe20000010000 */
[----:B------:R-:W-:-:S03]  /*bd60*/  F2FP.F16.F32.PACK_AB R163, R42, R33 ;  /* 0x000000212aa3723e */ /* 0x000fc600000000ff */
[----:B------:R-:W-:Y:S02]  /*bd70*/  FADD.FTZ R30, R28, R27 ;  /* 0x0000001b1c1e7221 */ /* 0x000fe40000010000 */
[----:B------:R-:W0:Y:S01]  /*bd80*/  MUFU.EX2 R41, R41 ;  /* 0x0000002900297308 */ /* 0x000e220000000800 */
[----:B-1----:R-:W-:Y:S01]  /*bd90*/  FADD.FTZ R3, R37, R32 ;  /* 0x0000002025037221 */ /* 0x002fe20000010000 */
[----:B------:R-:W-:Y:S01]  /*bda0*/  FADD.FTZ R65, R65, R30 ;  /* 0x0000001e41417221 */ /* 0x000fe20000010000 */
[----:B------:R4:W-:Y:S03]  /*bdb0*/  STSM.16.M88.4 [R198], R160 ;  /* 0x000000a0c6007844 */ /* 0x0009e60000000200 */
[----:B------:R-:W-:Y:S02]  /*bdc0*/  FADD.FTZ R36, R36, R65 ;  /* 0x0000004124247221 */ /* 0x000fe40000010000 */
[----:B------:R-:W1:Y:S01]  /*bdd0*/  MUFU.EX2 R46, R43 ;  /* 0x0000002b002e7308 */ /* 0x000e620000000800 */
[C---:B---3--:R-:W-:Y:S01]  /*bde0*/  FADD.FTZ R24, R44.reuse, R3 ;  /* 0x000000032c187221 */ /* 0x048fe20000010000 */
[----:B------:R-:W-:Y:S01]  /*bdf0*/  F2FP.F16.F32.PACK_AB R157, R44, R37 ;  /* 0x000000252c9d723e */ /* 0x000fe200000000ff */
[----:B------:R-:W-:-:S05]  /*be00*/  FADD.FTZ R67, R67, R36 ;  /* 0x0000002443437221 */ /* 0x000fca0000010000 */
[----:B------:R-:W-:Y:S01]  /*be10*/  MUFU.EX2 R45, R45 ;  /* 0x0000002d002d7308 */ /* 0x000fe20000000800 */
[----:B0-----:R-:W-:-:S07]  /*be20*/  FADD.FTZ R3, R41, R24 ;  /* 0x0000001829037221 */ /* 0x001fce0000010000 */
[----:B------:R-:W0:Y:S01]  /*be30*/  MUFU.EX2 R48, R47 ;  /* 0x0000002f00307308 */ /* 0x000e220000000800 */
[C---:B-1----:R-:W-:Y:S01]  /*be40*/  F2FP.F16.F32.PACK_AB R159, R46.reuse, R41 ;  /* 0x000000292e9f723e */ /* 0x042fe200000000ff */
[----:B------:R-:W-:-:S04]  /*be50*/  FADD.FTZ R46, R46, R3 ;  /* 0x000000032e2e7221 */ /* 0x000fc80000010000 */
[----:B------:R4:W-:Y:S02]  /*be60*/  STSM.16.M88.4 [R196], R156 ;  /* 0x0000009cc4007844 */ /* 0x0009e40000000200 */
[----:B------:R-:W1:Y:S08]  /*be70*/  MUFU.EX2 R53, R53 ;  /* 0x0000003500357308 */ /* 0x000e700000000800 */
[----:B------:R-:W3:Y:S01]  /*be80*/  MUFU.EX2 R49, R49 ;  /* 0x0000003100317308 */ /* 0x000ee20000000800 */
[----:B0-----:R-:W-:Y:S01]  /*be90*/  F2FP.F16.F32.PACK_AB R153, R48, R45 ;  /* 0x0000002d3099723e */ /* 0x001fe200000000ff */
[----:B------:R-:W-:-:S04]  /*bea0*/  FADD.FTZ R45, R45, R46 ;  /* 0x0000002e2d2d7221 */ /* 0x000fc80000010000 */
[----:B------:R-:W-:Y:S02]  /*beb0*/  FADD.FTZ R48, R48, R45 ;  /* 0x0000002d30307221 */ /* 0x000fe40000010000 */
[----:B------:R-:W0:Y:S01]  /*bec0*/  MUFU.EX2 R26, R26 ;  /* 0x0000001a001a7308 */ /* 0x000e220000000800 */
[----:B-1----:R-:W-:Y:S01]  /*bed0*/  F2FP.F16.F32.PACK_AB R154, R53, R0 ;  /* 0x00000000359a723e */ /* 0x002fe200000000ff */
[----:B------:R-:W-:-:S04]  /*bee0*/  FADD.FTZ R0, R0, R67 ;  /* 0x0000004300007221 */ /* 0x000fc80000010000 */
[----:B------:R-:W-:Y:S01]  /*bef0*/  FADD.FTZ R0, R53, R0 ;  /* 0x0000000035007221 */ /* 0x000fe20000010000 */
[----:B---3--:R-:W-:Y:S01]  /*bf00*/  FADD.FTZ R3, R49, R48 ;  /* 0x0000003031037221 */ /* 0x008fe20000010000 */
[----:B0-----:R-:W-:-:S03]  /*bf10*/  F2FP.F16.F32.PACK_AB R155, R26, R49 ;  /* 0x000000311a9b723e */ /* 0x001fc600000000ff */
[----:B------:R-:W-:Y:S02]  /*bf20*/  FADD.FTZ R3, R26, R3 ;  /* 0x000000031a037221 */ /* 0x000fe40000010000 */
[----:B------:R4:W-:Y:S01]  /*bf30*/  STSM.16.M88.4 [R197], R152 ;  /* 0x00000098c5007844 */ /* 0x0009e20000000200 */
[----:B------:R-:W-:Y:S05]  /*bf40*/  @!P0 BRA `(.L_x_6015) ;  /* 0x0000000000048947 */ /* 0x000fea0003800000 */
[----:B------:R-:W-:Y:S01]  /*bf50*/  BPT.TRAP 0x1 ;  /* 0x000000040000795c */ /* 0x000fe20000300000 */
.L_x_6015:
[----:B------:R0:W1:Y:S01]  /*bf60*/  SYNCS.PHASECHK.TRANS64.TRYWAIT P3, [R12+URZ+0x28c50], R21 ;  /* 0x028c50150c0075a7 */ /* 0x000062000806017f */
[----:B------:R-:W-:Y:S05]  /*bf70*/  @!P0 BRA `(.L_x_6016) ;  /* 0x0000000000048947 */ /* 0x000fea0003800000 */
[----:B------:R-:W-:Y:S01]  /*bf80*/  BPT.TRAP 0x1 ;  /* 0x000000040000795c */ /* 0x000fe20000300000 */
.L_x_6016:
[----:B------:R-:W-:Y:S01]  /*bf90*/  ULDC UR40, c[0x0][0x9e4] ;  /* 0x0002790000287ab9 */ /* 0x000fe20000000800 */
[----:B------:R-:W-:Y:S01]  /*bfa0*/  ULDC UR44, c[0x0][0x9d8] ;  /* 0x00027600002c7ab9 */ /* 0x000fe20000000800 */
[----:B------:R-:W-:Y:S01]  /*bfb0*/  ULDC UR39, c[0x0][0x988] ;  /* 0x0002620000277ab9 */ /* 0x000fe20000000800 */
[----:B------:R-:W-:Y:S01]  /*bfc0*/  ULDC UR41, c[0x0][0x9e0] ;  /* 0x0002780000297ab9 */ /* 0x000fe20000000800 */
[----:B------:R-:W-:Y:S01]  /*bfd0*/  BSSY B0, `(.L_x_6017) ;  /* 0x0000006000007945 */ /* 0x000fe20003800000 */
[----:B------:R-:W-:Y:S02]  /*bfe0*/  IMAD R170, R18, 0x1000, R190 ;  /* 0x0000100012aa7824 */ /* 0x000fe400078e02be */
[----:B------:R-:W-:Y:S01]  /*bff0*/  IMAD.MOV.U32 R171, RZ, RZ, 0x40000040 ;  /* 0x40000040ffab7424 */ /* 0x000fe200078e00ff */
[----:B-1----:R-:W-:Y:S06]  /*c000*/  @P3 BRA `(.L_x_6018) ;  /* 0x0000000000083947 */ /* 0x002fec0003800000 */
[----:B------:R-:W1:Y:S02]  /*c010*/  SYNCS.PHASECHK.TRANS64.TRYWAIT P3, [R12+URZ+0x28c50], R21 ;  /* 0x028c50150c0075a7 */ /* 0x000e64000806017f */
[----:B-1----:R-:W-:Y:S05]  /*c020*/  @!P3 BRA `(.L_x_6019) ;  /* 0x0000014c0084b947 */ /* 0x002fea0003800000 */
.L_x_6018:
[----:B------:R-:W-:Y:S05]  /*c030*/  BSYNC B0 ;  /* 0x0000000000007941 */ /* 0x000fea0003800000 */
.L_x_6017:
[----:B------:R-:W-:Y:S01]  /*c040*/  R2UR UR6, R170 ;  /* 0x00000000aa0672ca */ /* 0x000fe200000e0000 */
[----:B------:R-:W-:Y:S01]  /*c050*/  WARPGROUP.ARRIVE ;  /* 0x00000000000079c5 */ /* 0x000fe20000000000 */
[----:B------:R-:W-:Y:S01]  /*c060*/  R2UR UR7, R171 ;  /* 0x00000000ab0772ca */ /* 0x000fe200000e0000 */
[----:B------:R-:W-:Y:S01]  /*c070*/  IMAD.MOV.U32 R171, RZ, RZ, 0x40000040 ;  /* 0x40000040ffab7424 */ /* 0x000fe200078e00ff */
[----:B012---:R-:W0:Y:S01]  /*c080*/  @P2 LDC R21, c[0x0][0x44c] ;  /* 0x00011300ff152b82 */ /* 0x007e220000000800 */
[----:B------:R-:W-:Y:S01]  /*c090*/  UISETP.NE.AND UP0, UPT, UR48, URZ, UPT ;  /* 0x0000003f3000728c */ /* 0x000fe2000bf05270 */
[----:B------:R-:W-:-:S05]  /*c0a0*/  @!P1 VIADD R12, R12, 0x28c60 ;  /* 0x00028c600c0c9836 */ /* 0x000fca0000000000 */
[----:B------:R-:W-:Y:S02]  /*c0b0*/  @!P1 PRMT R12, RZ, 0x654, R12 ;  /* 0x00000654ff0c9816 */ /* 0x000fe4000000000c */
[----:B------:R-:W-:Y:S02]  /*c0c0*/  PLOP3.LUT P3, PT, PT, PT, UP0, 0x40, 0x0 ;  /* 0x000000000000781c */ /* 0x000fe40003f6e808 */
[----:B------:R-:W-:Y:S01]  /*c0d0*/  HGMMA.64x256x16.F32 R24, R164, gdesc[UR4].tnspB, RZ, !UPT, gsb0 ;  /* 0x43e00004a4187df0 */ /* 0x000fe2000c0008ff */
[----:B0-----:R-:W-:Y:S02]  /*c0e0*/  @P2 IMAD.HI.U32 R21, R192, R21, RZ ;  /* 0x00000015c0152227 */ /* 0x001fe400078e00ff */
[----:B------:R-:W-:Y:S02]  /*c0f0*/  WARPGROUP.DEPBAR.LE gsb0, 0x0 ;  /* 0x00008000000079c5 */ /* 0x000fe40000010000 */
[----:B----4-:R-:W-:Y:S01]  /*c100*/  VIADD R164, R170, 0x80 ;  /* 0x00000080aaa47836 */ /* 0x010fe20000000000 */
[----:B------:R-:W-:Y:S01]  /*c110*/  WARPGROUP.ARRIVE ;  /* 0x00000000000079c5 */ /* 0x000fe20000000000 */
[----:B------:R-:W-:-:S03]  /*c120*/  IMAD.MOV.U32 R165, RZ, RZ, 0x40000040 ;  /* 0x40000040ffa57424 */ /* 0x000fc600078e00ff */
[----:B------:R-:W-:Y:S02]  /*c130*/  R2UR UR6, R164 ;  /* 0x00000000a40672ca */ /* 0x000fe400000e0000 */
[----:B------:R-:W-:-:S15]  /*c140*/  R2UR UR7, R165 ;  /* 0x00000000a50772ca */ /* 0x000fde00000e0000 */
[----:B------:R-:W-:-:S01]  /*c150*/  NOP ;  /* 0x0000000000007918 */ /* 0x000fc20000000000 */
[----:B------:R-:W-:Y:S03]  /*c160*/  HGMMA.64x256x16.F32 R24, R160, gdesc[UR4].tnspB, R24, gsb0 ;  /* 0x43e00004a0187df0 */ /* 0x000fe60008000818 */
[----:B------:R-:W-:Y:S02]  /*c170*/  WARPGROUP.DEPBAR.LE gsb0, 0x0 ;  /* 0x00008000000079c5 */ /* 0x000fe40000010000 */
[C---:B------:R-:W-:Y:S01]  /*c180*/  VIADD R160, R170.reuse, 0x100 ;  /* 0x00000100aaa07836 */ /* 0x040fe20000000000 */
[----:B------:R-:W-:Y:S01]  /*c190*/  WARPGROUP.ARRIVE ;  /* 0x00000000000079c5 */ /* 0x000fe20000000000 */
[----:B------:R-:W-:Y:S02]  /*c1a0*/  IMAD.MOV.U32 R161, RZ, RZ, 0x40000040 ;  /* 0x40000040ffa17424 */ /* 0x000fe400078e00ff */
[----:B------:R-:W-:Y:S01]  /*c1b0*/  VIADD R170, R170, 0x180 ;  /* 0x00000180aaaa7836 */ /* 0x000fe20000000000 */
[----:B------:R-:W-:-:S02]  /*c1c0*/  R2UR UR6, R160 ;  /* 0x00000000a00672ca */ /* 0x000fc400000e0000 */
[----:B------:R-:W-:-:S15]  /*c1d0*/  R2UR UR7, R161 ;  /* 0x00000000a10772ca */ /* 0x000fde00000e0000 */
[----:B------:R-:W-:-:S01]  /*c1e0*/  NOP ;  /* 0x0000000000007918 */ /* 0x000fc20000000000 */
        /* <DEDUP_REMOVED lines=13> */
[----:B0-----:R-:W0:Y:S01]  /*c2c0*/  FENCE.VIEW.ASYNC.S ;  /* 0x00000000000073c6 */ /* 0x001e220000000000 */
[----:B------:R-:W1:Y:S01]  /*c2d0*/  @P2 LDC R152, c[0x0][0x450] ;  /* 0x00011400ff982b82 */ /* 0x000e620000000800 */
[----:B0-----:R-:W-:-:S07]  /*c2e0*/  NOP ;  /* 0x0000000000007918 */ /* 0x001fce0000000000 */
[----:B------:R-:W-:Y:S06]  /*c2f0*/  BAR.ARV 0xe, 0x100 ;  /* 0x0384000000007b1d */ /* 0x000fec0000002000 */
[----:B------:R0:W-:Y:S02]  /*c300*/  @!P1 SYNCS.ARRIVE.TRANS64.RED.A1T0 RZ, [R12+URZ], RZ ;  /* 0x000000ff0cff99a7 */ /* 0x0001e4000810043f */
[----:B0-----:R-:W-:Y:S01]  /*c310*/  IMAD.MOV.U32 R12, RZ, RZ, R192 ;  /* 0x000000ffff0c7224 */ /* 0x001fe200078e00c0 */
[----:B-1----:R-:W-:-:S04]  /*c320*/  @P2 SHF.R.U32.HI R12, RZ, R152, R21 ;  /* 0x00000098ff0c2219 */ /* 0x002fc80000011615 */
[----:B------:R-:W-:Y:S01]  /*c330*/  IADD3 R153, R12, R23, -R22 ;  /* 0x000000170c997210 */ /* 0x000fe20007ffe816 */
[----:B------:R-:W-:-:S04]  /*c340*/  VIADD R12, R168, 0xfffffffe ;  /* 0xfffffffea80c7836 */ /* 0x000fc80000000000 */
[----:B------:R-:W-:Y:S01]  /*c350*/  VIADD R21, R153, UR46 ;  /* 0x0000002e99157c36 */ /* 0x000fe20008000000 */
[----:B------:R-:W-:Y:S06]  /*c360*/  @P3 BRA `(.L_x_6020) ;  /* 0x0000000000543947 */ /* 0x000fec0003800000 */
[C---:B------:R-:W-:Y:S01]  /*c370*/  ISETP.GT.AND P3, PT, R153.reuse, RZ, PT ;  /* 0x000000ff9900720c */ /* 0x040fe20003f64270 */
[----:B------:R-:W-:Y:S01]  /*c380*/  BSSY B0, `(.L_x_6021) ;  /* 0x0000010000007945 */ /* 0x000fe20003800000 */
[----:B------:R-:W-:-:S11]  /*c390*/  VIADD R152, R153, 0xffffffff ;  /* 0xffffffff99987836 */ /* 0x000fd60000000000 */
[----:B------:R-:W-:Y:S05]  /*c3a0*/  @P3 BRA `(.L_x_6022) ;  /* 0x0000000000203947 */ /* 0x000fea0003800000 */
[----:B------:R-:W-:Y:S01]  /*c3b0*/  UISETP.NE.AND UP0, UPT, UR47, 0x1, UPT ;  /* 0x000000012f00788c */ /* 0x000fe2000bf05270 */
[----:B------:R-:W-:-:S05]  /*c3c0*/  IMAD.MOV R152, RZ, RZ, -R153 ;  /* 0x000000ffff987224 */ /* 0x000fca00078e0a99 */
[----:B------:R-:W-:-:S05]  /*c3d0*/  PLOP3.LUT P3, PT, PT, PT, UP0, 0x80, 0x0 ;  /* 0x000000000000781c */ /* 0x000fca0003f6f008 */
[----:B------:R-:W-:-:S08]  /*c3e0*/  @UP0 ULDC.64 UR4, c[0x0][0x9e8] ;  /* 0x00027a0000040ab9 */ /* 0x000fd00000000a00 */
[----:B------:R-:W-:-:S05]  /*c3f0*/  @P3 IMAD.HI.U32 R153, R152, UR4, RZ ;  /* 0x0000000498993c27 */ /* 0x000fca000f8e00ff */
[----:B------:R-:W-:-:S04]  /*c400*/  @P3 SHF.R.U32.HI R152, RZ, UR5, R153 ;  /* 0x00000005ff983c19 */ /* 0x000fc80008011699 */
[----:B------:R-:W-:Y:S01]  /*c410*/  LOP3.LUT R152, RZ, R152, RZ, 0x33, !PT ;  /* 0x00000098ff987212 */ /* 0x000fe200078e33ff */
[----:B------:R-:W-:Y:S06]  /*c420*/  BRA `(.L_x_6023) ;  /* 0x0000000000147947 */ /* 0x000fec0003800000 */
.L_x_6022:
[----:B------:R-:W-:-:S06]  /*c430*/  UISETP.NE.AND UP0, UPT, UR47, 0x1, UPT ;  /* 0x000000012f00788c */ /* 0x000fcc000bf05270 */
[----:B------:R-:W-:-:S05]  /*c440*/  PLOP3.LUT P3, PT, PT, PT, UP0, 0x80, 0x0 ;  /* 0x000000000000781c */ /* 0x000fca0003f6f008 */
[----:B------:R-:W-:-:S08]  /*c450*/  @UP0 ULDC.64 UR4, c[0x0][0x9e8] ;  /* 0x00027a0000040ab9 */ /* 0x000fd00000000a00 */
[----:B------:R-:W-:-:S05]  /*c460*/  @P3 IMAD.HI.U32 R153, R152, UR4, RZ ;  /* 0x0000000498993c27 */ /* 0x000fca000f8e00ff */
[----:B------:R-:W-:-:S07]  /*c470*/  @P3 SHF.R.U32.HI R152, RZ, UR5, R153 ;  /* 0x00000005ff983c19 */ /* 0x000fce0008011699 */
.L_x_6023:
[----:B------:R-:W-:Y:S05]  /*c480*/  BSYNC B0 ;  /* 0x0000000000007941 */ /* 0x000fea0003800000 */
.L_x_6021:
[----:B------:R-:W-:-:S04]  /*c490*/  IMAD.U32 R153, RZ, RZ, UR47 ;  /* 0x0000002fff997e24 */ /* 0x000fc8000f8e00ff */
[----:B------:R-:W-:-:S05]  /*c4a0*/  IMAD R152, R152, R153, UR47 ;  /* 0x0000002f98987e24 */ /* 0x000fca000f8e0299 */
[----:B------:R-:W-:-:S07]  /*c4b0*/  VIMNMX R21, R21, R152, PT ;  /* 0x0000009815157248 */ /* 0x000fce0003fe0100 */
.L_x_6020:
[----:B------:R-:W-:Y:S01]  /*c4c0*/  SHF.R.S32.HI R152, RZ, 0x1f, R21 ;  /* 0x0000001fff987819 */ /* 0x000fe20000011415 */
[----:B------:R-:W-:Y:S03]  /*c4d0*/  BSSY B1, `(.L_x_6024) ;  /* 0x0000291000017945 */ /* 0x000fe60003800000 */
[----:B------:R-:W-:-:S04]  /*c4e0*/  LEA.HI R152, R152, R21, RZ, 0x6 ;  /* 0x0000001598987211 */ /* 0x000fc800078f30ff */
[----:B------:R-:W-:-:S04]  /*c4f0*/  SHF.R.S32.HI R213, RZ, 0x6, R152 ;  /* 0x00000006ffd57819 */ /* 0x000fc80000011498 */
[----:B------:R-:W-:-:S04]  /*c500*/  VIMNMX R213, R202, R213, !PT ;  /* 0x000000d5cad57248 */ /* 0x000fc80007fe0100 */
[----:B------:R-:W-:-:S13]  /*c510*/  ISETP.GE.AND P3, PT, R12, R213, PT ;  /* 0x000000d50c00720c */ /* 0x000fda0003f66270 */
[----:B------:R-:W-:Y:S05]  /*c520*/  @!P3 BRA `(.L_x_6025) ;  /* 0x00000028002cb947 */ /* 0x000fea0003800000 */
[----:B------:R-:W-:Y:S01]  /*c530*/  BSSY B0, `(.L_x_6026) ;  /* 0x0000287000007945 */ /* 0x000fe20003800000 */
.L_x_6045:
[----:B------:R-:W-:-:S05]  /*c540*/  VIADD R214, R18, 0x1 ;  /* 0x0000000112d67836 */ /* 0x000fca0000000000 */
[----:B------:R-:W-:-:S04]  /*c550*/  ISETP.NE.AND P3, PT, R214, 0x2, PT ;  /* 0x00000002d600780c */ /* 0x000fc80003f65270 */
[----:B------:R-:W-:Y:S02]  /*c560*/  SEL R20, RZ, 0x1, P3 ;  /* 0x00000001ff147807 */ /* 0x000fe40001800000 */
[----:B------:R-:W-:Y:S02]  /*c570*/  SEL R214, R214, RZ, P3 ;  /* 0x000000ffd6d67207 */ /* 0x000fe40001800000 */
[----:B------:R-:W-:Y:S01]  /*c580*/  LOP3.LUT R19, R19, R20, RZ, 0x3c, !PT ;  /* 0x0000001413137212 */ /* 0x000fe200078e3cff */
[----:B0-----:R-:W-:Y:S06]  /*c590*/  @!P0 BRA `(.L_x_6027) ;  /* 0x0000000000048947 */ /* 0x001fec0003800000 */
[----:B------:R-:W-:Y:S01]  /*c5a0*/  BPT.TRAP 0x1 ;  /* 0x000000040000795c */ /* 0x000fe20000300000 */
.L_x_6027:
[----:B------:R-:W-:Y:S01]  /*c5b0*/  IMAD R215, R214, 0x8, R2 ;  /* 0x00000008d6d77824 */ /* 0x000fe200078e0202 */
[----:B------:R-:W-:-:S04]  /*c5c0*/  SHF.L.U32 R216, R19, 0x1f, RZ ;  /* 0x0000001f13d87819 */ /* 0x000fc800000006ff */
[----:B------:R0:W1:Y:S01]  /*c5d0*/  SYNCS.PHASECHK.TRANS64.TRYWAIT P3, [R215+URZ+0x28c30], R216 ;  /* 0x028c30d8d70075a7 */ /* 0x000062000806017f */
[----:B------:R-:W-:Y:S05]  /*c5e0*/  @!P0 BRA `(.L_x_6028) ;  /* 0x0000000000048947 */ /* 0x000fea0003800000 */
[----:B------:R-:W-:Y:S01]  /*c5f0*/  BPT.TRAP 0x1 ;  /* 0x000000040000795c */ /* 0x000fe20000300000 */
.L_x_6028:
[----:B------:R-:W-:Y:S01]  /*c600*/  BSSY B2, `(.L_x_6029) ;  /* 0x0000006000027945 */ /* 0x000fe20003800000 */
[----:B------:R-:W-:Y:S02]  /*c610*/  IMAD R20, R214, 0x200, R13 ;  /* 0x00000200d6147824 */ /* 0x000fe400078e020d */
[----:B------:R-:W-:Y:S01]  /*c620*/  IMAD.MOV.U32 R21, RZ, RZ, 0x40000040 ;  /* 0x40000040ff157424 */ /* 0x000fe200078e00ff */
[----:B-1----:R-:W-:Y:S06]  /*c630*/  @P3 BRA `(.L_x_6030) ;  /* 0x0000000000083947 */ /* 0x002fec0003800000 */
[----:B------:R-:W1:Y:S02]  /*c640*/  SYNCS.PHASECHK.TRANS64.TRYWAIT P3, [R215+URZ+0x28c30], R216 ;  /* 0x028c30d8d70075a7 */ /* 0x000e64000806017f */
[----:B-1----:R-:W-:Y:S05]  /*c650*/  @!P3 BRA `(.L_x_6031) ;  /* 0x00000148000cb947 */ /* 0x002fea0003800000 */
.L_x_6030:
[----:B------:R-:W-:Y:S05]  /*c660*/  BSYNC B2 ;  /* 0x0000000000027941 */ /* 0x000fea0003800000 */
.L_x_6029:
[C---:B------:R-:W-:Y:S01]  /*c670*/  R2UR UR6, R20.reuse ;  /* 0x00000000140672ca */ /* 0x040fe200000e0000 */
[----:B------:R-:W-:Y:S01]  /*c680*/  WARPGROUP.ARRIVE ;  /* 0x00000000000079c5 */ /* 0x000fe20000000000 */
[----:B------:R-:W-:Y:S01]  /*c690*/  R2UR UR7, R21 ;  /* 0x00000000150772ca */ /* 0x000fe200000e0000 */
[----:B------:R-:W-:Y:S01]  /*c6a0*/  VIADD R206, R20, 0x2 ;  /* 0x0000000214ce7836 */ /* 0x000fe20000000000 */
[----:B------:R-:W-:Y:S01]  /*c6b0*/  R2UR UR4, R4 ;  /* 0x00000000040472ca */ /* 0x000fe200000e0000 */
[----:B------:R-:W-:Y:S01]  /*c6c0*/  IMAD.MOV.U32 R207, RZ, RZ, 0x40000040 ;  /* 0x40000040ffcf7424 */ /* 0x000fe200078e00ff */
[----:B------:R-:W-:Y:S01]  /*c6d0*/  R2UR UR5, R5 ;  /* 0x00000000050572ca */ /* 0x000fe200000e0000 */
[----:B------:R-:W-:Y:S01]  /*c6e0*/  IMAD.MOV.U32 R21, RZ, RZ, 0x40000040 ;  /* 0x40000040ff157424 */ /* 0x000fe200078e00ff */
[----:B------:R-:W-:-:S06]  /*c6f0*/  UISETP.NE.AND UP0, UPT, UR48, URZ, UPT ;  /* 0x0000003f3000728c */ /* 0x000fcc000bf05270 */
[----:B------:R-:W-:-:S05]  /*c700*/  PLOP3.LUT P3, PT, PT, PT, UP0, 0x40, 0x0 ;  /* 0x000000000000781c */ /* 0x000fca0003f6e808 */
[----:B------:R-:W-:Y:S01]  /*c710*/  HGMMA.64x64x16.F32 R152, gdesc[UR4], RZ, !UPT, gsb0 ;  /* 0x00e00000049879f0 */ /* 0x000fe2000c0008ff */
[----:B------:R-:W-:Y:S01]  /*c720*/  R2UR UR6, R206 ;  /* 0x00000000ce0672ca */ /* 0x000fe200000e0000 */
[----:B------:R-:W-:Y:S01]  /*c730*/  VIADD R206, R20, 0x4 ;  /* 0x0000000414ce7836 */ /* 0x000fe20000000000 */
[----:B------:R-:W-:Y:S01]  /*c740*/  R2UR UR7, R207 ;  /* 0x00000000cf0772ca */ /* 0x000fe200000e0000 */
[----:B------:R-:W-:Y:S01]  /*c750*/  IMAD.MOV.U32 R207, RZ, RZ, 0x40000040 ;  /* 0x40000040ffcf7424 */ /* 0x000fe200078e00ff */
[----:B------:R-:W-:Y:S02]  /*c760*/  R2UR UR4, R10 ;  /* 0x000000000a0472ca */ /* 0x000fe400000e0000 */
[----:B------:R-:W-:Y:S02]  /*c770*/  R2UR UR5, R11 ;  /* 0x000000000b0572ca */ /* 0x000fe400000e0000 */
[----:B------:R-:W-:Y:S01]  /*c780*/  IADD3 R20, R20, 0x6, RZ ;  /* 0x0000000614147810 */ /* 0x000fe20007ffe0ff */
[----:B------:R-:W-:-:S02]  /*c790*/  WARPGROUP.DEPBAR.LE gsb0, 0x0 ;  /* 0x00008000000079c5 */ /* 0x000fc40000010000 */
[----:B------:R-:W-:-:S08]  /*c7a0*/  WARPGROUP.ARRIVE ;  /* 0x00000000000079c5 */ /* 0x000fd00000000000 */
[----:B------:R-:W-:Y:S01]  /*c7b0*/  HGMMA.64x64x16.F32 R152, gdesc[UR4], R152, gsb0 ;  /* 0x00e00000049879f0 */ /* 0x000fe20008000898 */
[----:B------:R-:W-:Y:S01]  /*c7c0*/  R2UR UR6, R206 ;  /* 0x00000000ce0672ca */ /* 0x000fe200000e0000 */
[----:B------:R-:W-:Y:S01]  /*c7d0*/  IMAD.IADD R206, R201, 0x1, R192 ;  /* 0x00000001c9ce7824 */ /* 0x000fe200078e02c0 */
[----:B------:R-:W-:Y:S02]  /*c7e0*/  R2UR UR7, R207 ;  /* 0x00000000cf0772ca */ /* 0x000fe400000e0000 */
[----:B------:R-:W-:Y:S02]  /*c7f0*/  R2UR UR4, R8 ;  /* 0x00000000080472ca */ /* 0x000fe400000e0000 */
[----:B------:R-:W-:Y:S01]  /*c800*/  R2UR UR5, R9 ;  /* 0x00000000090572ca */ /* 0x000fe200000e0000 */
[----:B------:R-:W-:Y:S02]  /*c810*/  WARPGROUP.DEPBAR.LE gsb0, 0x0 ;  /* 0x00008000000079c5 */ /* 0x000fe40000010000 */
[----:B------:R-:W-:-:S10]  /*c820*/  WARPGROUP.ARRIVE ;  /* 0x00000000000079c5 */ /* 0x000fd40000000000 */
[----:B------:R-:W-:Y:S01]  /*c830*/  HGMMA.64x64x16.F32 R152, gdesc[UR4], R152, gsb0 ;  /* 0x00e00000049879f0 */ /* 0x000fe20008000898 */
[----:B------:R-:W-:Y:S02]  /*c840*/  R2UR UR6, R20 ;  /* 0x00000000140672ca */ /* 0x000fe400000e0000 */
[----:B------:R-:W-:Y:S01]  /*c850*/  R2UR UR7, R21 ;  /* 0x00000000150772ca */ /* 0x000fe200000e0000 */
[----:B------:R-:W2:Y:S01]  /*c860*/  @P2 LDC R20, c[0x0][0x450] ;  /* 0x00011400ff142b82 */ /* 0x000ea20000000800 */
[----:B------:R-:W-:Y:S02]  /*c870*/  R2UR UR4, R6 ;  /* 0x00000000060472ca */ /* 0x000fe400000e0000 */
[----:B------:R-:W-:-:S05]  /*c880*/  R2UR UR5, R7 ;  /* 0x00000000070572ca */ /* 0x000fca00000e0000 */
[----:B------:R-:W3:Y:S02]  /*c890*/  @P2 LDC R21, c[0x0][0x44c] ;  /* 0x00011300ff152b82 */ /* 0x000ee40000000800 */
[----:B---3--:R-:W-:-:S05]  /*c8a0*/  @P2 IMAD.HI.U32 R21, R206, R21, RZ ;  /* 0x00000015ce152227 */ /* 0x008fca00078e00ff */
[----:B--2---:R-:W-:Y:S01]  /*c8b0*/  @P2 SHF.R.U32.HI R206, RZ, R20, R21 ;  /* 0x00000014ffce2219 */ /* 0x004fe20000011615 */
[----:B------:R-:W-:-:S04]  /*c8c0*/  @!P1 VIADD R20, R215, 0x28c40 ;  /* 0x00028c40d7149836 */ /* 0x000fc80000000000 */
[----:B------:R-:W2:Y:S01]  /*c8d0*/  SHFL.IDX PT, R233, R206, RZ, 0x1c1f ;  /* 0x001c1fffcee97589 */ /* 0x000ea200000e0000 */
[----:B------:R-:W-:Y:S01]  /*c8e0*/  @!P1 PRMT R20, RZ, 0x654, R20 ;  /* 0x00000654ff149816 */ /* 0x000fe20000000014 */
        /* <DEDUP_REMOVED lines=30> */
[----:B------:R-:W-:-:S02]  /*cad0*/  IMAD.SHL.U32 R178, R12, 0x40, RZ ;  /* 0x000000400cb27824 */ /* 0x000fc400078e00ff */
[----:B------:R-:W-:Y:S01]  /*cae0*/  FMUL.FTZ R152, R152, UR44 ;  /* 0x0000002c98987c20 */ /* 0x000fe20008410000 */
[----:B------:R-:W-:Y:S01]  /*caf0*/  FMUL.FTZ R169, R169, UR44 ;  /* 0x0000002ca9a97c20 */ /* 0x000fe20008410000 */
[----:B------:R-:W-:Y:S01]  /*cb00*/  FMUL.FTZ R177, R177, UR44 ;  /* 0x0000002cb1b17c20 */ /* 0x000fe20008410000 */
[----:B------:R-:W-:Y:S01]  /*cb10*/  FMUL.FTZ R180, R181, UR44 ;  /* 0x0000002cb5b47c20 */ /* 0x000fe20008410000 */
[----:B------:R-:W-:Y:S01]  /*cb20*/  FMUL.FTZ R175, R182, UR44 ;  /* 0x0000002cb6af7c20 */ /* 0x000fe20008410000 */
[----:B------:R-:W-:Y:S01]  /*cb30*/  FMUL.FTZ R176, R183, UR44 ;  /* 0x0000002cb7b07c20 */ /* 0x000fe20008410000 */
[----:B------:R-:W-:Y:S01]  /*cb40*/  IADD3 R183, -R184, 0x1, -R178 ;  /* 0x00000001b8b77810 */ /* 0x000fe20007ffe9b2 */
[----:B------:R-:W3:Y:S01]  /*cb50*/  MUFU.TANH R152, R152 ;  /* 0x0000009800987308 */ /* 0x000ee20000002400 */
[----:B------:R4:W-:Y:S02]  /*cb60*/  @!P1 SYNCS.ARRIVE.TRANS64.RED.A1T0 RZ, [R20+URZ], RZ ;  /* 0x000000ff14ff99a7 */ /* 0x0009e4000810043f */
[----:B------:R-:W-:-:S05]  /*cb70*/  IADD3 R183, -R22, R183, R23 ;  /* 0x000000b716b77210 */ /* 0x000fca0007ffe117 */
[----:B------:R-:W0:Y:S01]  /*cb80*/  MUFU.TANH R207, R207 ;  /* 0x000000cf00cf7308 */ /* 0x000e220000002400 */
[C---:B------:R-:W-:Y:S02]  /*cb90*/  VIADD R232, R183.reuse, UR41 ;  /* 0x00000029b7e87c36 */ /* 0x040fe40008000000 */
[----:B------:R-:W-:Y:S02]  /*cba0*/  VIADD R183, R183, UR45 ;  /* 0x0000002db7b77c36 */ /* 0x000fe40008000000 */
[C---:B--2---:R-:W-:Y:S02]  /*cbb0*/  IMAD.IADD R182, R233.reuse, 0x1, R232 ;  /* 0x00000001e9b67824 */ /* 0x044fe400078e02e8 */
[----:B------:R-:W-:Y:S01]  /*cbc0*/  IMAD.IADD R181, R233, 0x1, R183 ;  /* 0x00000001e9b57824 */ /* 0x000fe200078e02b7 */
[----:B------:R-:W2:Y:S08]  /*cbd0*/  MUFU.TANH R153, R153 ;  /* 0x0000009900997308 */ /* 0x000eb00000002400 */
        /* <DEDUP_REMOVED lines=29> */
[----:B--234-:R-:W-:Y:S05]  /*cdb0*/  @P3 BRA `(.L_x_6032) ;  /* 0x0000000000583947 */ /* 0x01cfea0003800000 */
        /* <DEDUP_REMOVED lines=12> */
.L_x_6034:
[----:B------:R-:W-:-:S05]  /*ce80*/  IMAD.U32 R234, RZ, RZ, UR40 ;  /* 0x00000028ffea7e24 */ /* 0x000fca000f8e00ff */
[----:B------:R-:W-:-:S13]  /*ce90*/  ISETP.NE.AND P3, PT, R234, 0x1, PT ;  /* 0x00000001ea00780c */ /* 0x000fda0003f65270 */
[----:B------:R-:W2:Y:S02]  /*cea0*/  @P3 LDC.64 R20, c[0x0][0x9e8] ;  /* 0x00027a00ff143b82 */ /* 0x000ea40000000a00 */
[----:B--2---:R-:W-:-:S05]  /*ceb0*/  @P3 IMAD.HI.U32 R20, R233, R20, RZ ;  /* 0x00000014e9143227 */ /* 0x004fca00078e00ff */
[----:B------:R-:W-:-:S07]  /*cec0*/  @P3 SHF.R.U32.HI R233, RZ, R21, R20 ;  /* 0x00000015ffe93219 */ /* 0x000fce0000011614 */
.L_x_6035:
[----:B------:R-:W-:Y:S05]  /*ced0*/  BSYNC B2 ;  /* 0x0000000000027941 */ /* 0x000fea0003800000 */
.L_x_6033:
[----:B------:R-:W-:-:S04]  /*cee0*/  IMAD R233, R233, R234, -R178 ;  /* 0x000000eae9e97224 */ /* 0x000fc800078e0ab2 */
[----:B------:R-:W-:-:S05]  /*cef0*/  IMAD.IADD R233, R233, 0x1, -R184 ;  /* 0x00000001e9e97824 */ /* 0x000fca00078e0ab8 */
[----:B------:R-:W-:Y:S02]  /*cf00*/  VIMNMX R181, R181, R233, !PT ;  /* 0x000000e9b5b57248 */ /* 0x000fe40007fe0100 */
[----:B------:R-:W-:-:S07]  /*cf10*/  VIADDMNMX R182, R233, R234, R182, PT ;  /* 0x000000eae9b67246 */ /* 0x000fce00038001b6 */
.L_x_6032:
[----:B------:R-:W-:Y:S01]  /*cf20*/  ISETP.GT.AND P3, PT, R12, -0x1, PT ;  /* 0xffffffff0c00780c */ /* 0x000fe20003f64270 */
[----:B------:R-:W2:Y:S01]  /*cf30*/  SHFL.IDX PT, R206, R206, 0x1, 0x1c1f ;  /* 0x003c1f00cece7f89 */ /* 0x000ea200000e0000 */
[----:B------:R-:W-:Y:S02]  /*cf40*/  UISETP.NE.AND UP0, UPT, UR48, URZ, UPT ;  /* 0x0000003f3000728c */ /* 0x000fe4000bf05270 */
[C---:B------:R-:W-:Y:S02]  /*cf50*/  ISETP.GT.AND P4, PT, R181.reuse, RZ, P3 ;  /* 0x000000ffb500720c */ /* 0x040fe40001f84270 */
[C---:B------:R-:W-:Y:S02]  /*cf60*/  ISETP.GT.AND P6, PT, R181.reuse, 0x8, P3 ;  /* 0x00000008b500780c */ /* 0x040fe40001fc4270 */
[----:B------:R-:W-:Y:S02]  /*cf70*/  ISETP.LT.OR P5, PT, R182, 0x1, P4 ;  /* 0x00000001b600780c */ /* 0x000fe400027a1670 */
[----:B------:R-:W-:-:S02]  /*cf80*/  ISETP.GT.AND P4, PT, R181, 0x1, P3 ;  /* 0x00000001b500780c */ /* 0x000fc40001f84270 */
[----:B------:R-:W-:Y:S02]  /*cf90*/  FSEL R152, R152, -INF , !P5 ;  /* 0xff80000098987808 */ /* 0x000fe40006800000 */
[C---:B------:R-:W-:Y:S02]  /*cfa0*/  ISETP.LT.OR P4, PT, R182.reuse, 0x2, P4 ;  /* 0x00000002b600780c */ /* 0x040fe40002781670 */
[----:B------:R-:W-:Y:S02]  /*cfb0*/  ISETP.GT.AND P5, PT, R181, 0x9, P3 ;  /* 0x00000009b500780c */ /* 0x000fe40001fa4270 */
[----:B0-----:R-:W-:Y:S02]  /*cfc0*/  FSEL R207, R207, -INF , !P4 ;  /* 0xff800000cfcf7808 */ /* 0x001fe40006000000 */
[----:B------:R-:W-:Y:S02]  /*cfd0*/  ISETP.GT.AND P4, PT, R181, 0x10, P3 ;  /* 0x00000010b500780c */ /* 0x000fe40001f84270 */
[----:B------:R-:W-:-:S02]  /*cfe0*/  ISETP.LT.OR P6, PT, R182, 0x9, P6 ;  /* 0x00000009b600780c */ /* 0x000fc400037c1670 */
[----:B------:R-:W-:Y:S01]  /*cff0*/  ISETP.LT.OR P4, PT, R182, 0x11, P4 ;  /* 0x00000011b600780c */ /* 0x000fe20002781670 */
[--C-:B--2---:R-:W-:Y:S01]  /*d000*/  IMAD.IADD R232, R232, 0x1, R206.reuse ;  /* 0x00000001e8e87824 */ /* 0x104fe200078e02ce */
[C---:B------:R-:W-:Y:S01]  /*d010*/  ISETP.LT.OR P5, PT, R182.reuse, 0xa, P5 ;  /* 0x0000000ab600780c */ /* 0x040fe20002fa1670 */
[----:B------:R-:W-:Y:S01]  /*d020*/  IMAD.IADD R183, R183, 0x1, R206 ;  /* 0x00000001b7b77824 */ /* 0x000fe200078e02ce */
[----:B------:R-:W-:Y:S02]  /*d030*/  FSEL R159, R159, -INF , !P4 ;  /* 0xff8000009f9f7808 */ /* 0x000fe40006000000 */
[----:B------:R-:W-:Y:S02]  /*d040*/  ISETP.GT.AND P4, PT, R181, 0x19, P3 ;  /* 0x00000019b500780c */ /* 0x000fe40001f84270 */
[----:B------:R-:W-:Y:S02]  /*d050*/  FSEL R229, R229, -INF , !P6 ;  /* 0xff800000e5e57808 */ /* 0x000fe40007000000 */
[----:B------:R-:W-:-:S02]  /*d060*/  ISETP.LT.OR P4, PT, R182, 0x1a, P4 ;  /* 0x0000001ab600780c */ /* 0x000fc40002781670 */
[----:B------:R-:W-:Y:S02]  /*d070*/  FSEL R230, R230, -INF , !P5 ;  /* 0xff800000e6e67808 */ /* 0x000fe40006800000 */
[C---:B------:R-:W-:Y:S02]  /*d080*/  ISETP.GT.AND P6, PT, R181.reuse, 0x11, P3 ;  /* 0x00000011b500780c */ /* 0x040fe40001fc4270 */
[C---:B------:R-:W-:Y:S02]  /*d090*/  ISETP.GT.AND P5, PT, R181.reuse, 0x18, P3 ;  /* 0x00000018b500780c */ /* 0x040fe40001fa4270 */
[----:B------:R-:W-:Y:S02]  /*d0a0*/  FSEL R164, R164, -INF , !P4 ;  /* 0xff800000a4a47808 */ /* 0x000fe40006000000 */
[----:B------:R-:W-:Y:S02]  /*d0b0*/  ISETP.GT.AND P4, PT, R181, 0x28, P3 ;  /* 0x00000028b500780c */ /* 0x000fe40001f84270 */
[----:B------:R-:W-:-:S02]  /*d0c0*/  ISETP.LT.OR P6, PT, R182, 0x12, P6 ;  /* 0x00000012b600780c */ /* 0x000fc400037c1670 */
[C---:B------:R-:W-:Y:S02]  /*d0d0*/  ISETP.LT.OR P5, PT, R182.reuse, 0x19, P5 ;  /* 0x00000019b600780c */ /* 0x040fe40002fa1670 */
[----:B------:R-:W-:Y:S02]  /*d0e0*/  ISETP.LT.OR P4, PT, R182, 0x29, P4 ;  /* 0x00000029b600780c */ /* 0x000fe40002781670 */
[----:B------:R-:W-:Y:S02]  /*d0f0*/  FSEL R231, R231, -INF , !P6 ;  /* 0xff800000e7e77808 */ /* 0x000fe40007000000 */
[----:B------:R-:W-:Y:S02]  /*d100*/  FSEL R163, R163, -INF , !P5 ;  /* 0xff800000a3a37808 */ /* 0x000fe40006800000 */
[C---:B------:R-:W-:Y:S02]  /*d110*/  ISETP.GT.AND P6, PT, R181.reuse, 0x20, P3 ;  /* 0x00000020b500780c */ /* 0x040fe40001fc4270 */
[----:B------:R-:W-:-:S02]  /*d120*/  ISETP.GT.AND P5, PT, R181, 0x21, P3 ;  /* 0x00000021b500780c */ /* 0x000fc40001fa4270 */
[----:B------:R-:W-:Y:S02]  /*d130*/  FSEL R171, R171, -INF , !P4 ;  /* 0xff800000abab7808 */ /* 0x000fe40006000000 */
[----:B------:R-:W-:Y:S02]  /*d140*/  ISETP.GT.AND P4, PT, R181, 0x31, P3 ;  /* 0x00000031b500780c */ /* 0x000fe40001f84270 */
[C---:B------:R-:W-:Y:S02]  /*d150*/  ISETP.LT.OR P6, PT, R182.reuse, 0x21, P6 ;  /* 0x00000021b600780c */ /* 0x040fe400037c1670 */
[C---:B------:R-:W-:Y:S02]  /*d160*/  ISETP.LT.OR P5, PT, R182.reuse, 0x22, P5 ;  /* 0x00000022b600780c */ /* 0x040fe40002fa1670 */
[----:B------:R-:W-:Y:S02]  /*d170*/  ISETP.LT.OR P4, PT, R182, 0x32, P4 ;  /* 0x00000032b600780c */ /* 0x000fe40002781670 */
[----:B------:R-:W-:-:S02]  /*d180*/  FSEL R166, R166, -INF , !P6 ;  /* 0xff800000a6a67808 */ /* 0x000fc40007000000 */
[----:B------:R-:W-:Y:S02]  /*d190*/  FSEL R169, R169, -INF , !P5 ;  /* 0xff800000a9a97808 */ /* 0x000fe40006800000 */
[C---:B------:R-:W-:Y:S02]  /*d1a0*/  ISETP.GT.AND P6, PT, R181.reuse, 0x29, P3 ;  /* 0x00000029b500780c */ /* 0x040fe40001fc4270 */
[----:B------:R-:W-:Y:S02]  /*d1b0*/  ISETP.GT.AND P5, PT, R181, 0x30, P3 ;  /* 0x00000030b500780c */ /* 0x000fe40001fa4270 */
[----:B------:R-:W-:Y:S02]  /*d1c0*/  FSEL R177, R177, -INF , !P4 ;  /* 0xff800000b1b17808 */ /* 0x000fe40006000000 */
[----:B------:R-:W-:Y:S02]  /*d1d0*/  PLOP3.LUT P4, PT, PT, PT, UP0, 0x40, 0x0 ;  /* 0x000000000000781c */ /* 0x000fe40003f8e808 */
[----:B------:R-:W-:-:S02]  /*d1e0*/  ISETP.LT.OR P6, PT, R182, 0x2a, P6 ;  /* 0x0000002ab600780c */ /* 0x000fc400037c1670 */
[----:B------:R-:W-:Y:S02]  /*d1f0*/  ISETP.LT.OR P5, PT, R182, 0x31, P5 ;  /* 0x00000031b600780c */ /* 0x000fe40002fa1670 */
[----:B------:R-:W-:Y:S02]  /*d200*/  FSEL R172, R172, -INF , !P6 ;  /* 0xff800000acac7808 */ /* 0x000fe40007000000 */
[----:B------:R-:W-:Y:S02]  /*d210*/  FSEL R174, R174, -INF , !P5 ;  /* 0xff800000aeae7808 */ /* 0x000fe40006800000 */
[C---:B------:R-:W-:Y:S02]  /*d220*/  ISETP.GT.AND P6, PT, R181.reuse, 0x38, P3 ;  /* 0x00000038b500780c */ /* 0x040fe40001fc4270 */
[----:B------:R-:W-:Y:S02]  /*d230*/  ISETP.GT.AND P5, PT, R181, 0x39, P3 ;  /* 0x00000039b500780c */ /* 0x000fe40001fa4270 */
[----:B------:R-:W-:-:S02]  /*d240*/  ISETP.LT.OR P6, PT, R182, 0x39, P6 ;  /* 0x00000039b600780c */ /* 0x000fc400037c1670 */
[----:B------:R-:W-:Y:S02]  /*d250*/  ISETP.LT.OR P5, PT, R182, 0x3a, P5 ;  /* 0x0000003ab600780c */ /* 0x000fe40002fa1670 */
[----:B------:R-:W-:Y:S02]  /*d260*/  FSEL R179, R179, -INF , !P6 ;  /* 0xff800000b3b37808 */ /* 0x000fe40007000000 */
[----:B------:R-:W-:Y:S01]  /*d270*/  FSEL R180, R180, -INF , !P5 ;  /* 0xff800000b4b47808 */ /* 0x000fe20006800000 */
[----:B------:R-:W-:Y:S08]  /*d280*/  @P4 BRA `(.L_x_6036) ;  /* 0x0000000000584947 */ /* 0x000ff00003800000 */
        /* <DEDUP_REMOVED lines=12> */
.L_x_6038:
[----:B------:R-:W-:-:S05]  /*d350*/  IMAD.U32 R181, RZ, RZ, UR40 ;  /* 0x00000028ffb57e24 */ /* 0x000fca000f8e00ff */
[----:B------:R-:W-:-:S13]  /*d360*/  ISETP.NE.AND P4, PT, R181, 0x1, PT ;  /* 0x00000001b500780c */ /* 0x000fda0003f85270 */
[----:B------:R-:W0:Y:S02]  /*d370*/  @P4 LDC.64 R20, c[0x0][0x9e8] ;  /* 0x00027a00ff144b82 */ /* 0x000e240000000a00 */
[----:B0-----:R-:W-:-:S05]  /*d380*/  @P4 IMAD.HI.U32 R20, R206, R20, RZ ;  /* 0x00000014ce144227 */ /* 0x001fca00078e00ff */
[----:B------:R-:W-:-:S07]  /*d390*/  @P4 SHF.R.U32.HI R206, RZ, R21, R20 ;  /* 0x00000015ffce4219 */ /* 0x000fce0000011614 */
.L_x_6039:
[----:B------:R-:W-:Y:S05]  /*d3a0*/  BSYNC B2 ;  /* 0x0000000000027941 */ /* 0x000fea0003800000 */
.L_x_6037:
[----:B------:R-:W-:-:S04]  /*d3b0*/  IMAD R178, R206, R181, -R178 ;  /* 0x000000b5ceb27224 */ /* 0x000fc800078e0ab2 */
[----:B------:R-:W-:-:S05]  /*d3c0*/  IMAD.IADD R178, R178, 0x1, -R184 ;  /* 0x00000001b2b27824 */ /* 0x000fca00078e0ab8 */
[----:B------:R-:W-:Y:S02]  /*d3d0*/  VIMNMX R183, R183, R178, !PT ;  /* 0x000000b2b7b77248 */ /* 0x000fe40007fe0100 */
[----:B------:R-:W-:-:S07]  /*d3e0*/  VIADDMNMX R232, R178, R181, R232, PT ;  /* 0x000000b5b2e87246 */ /* 0x000fce00038001e8 */
.L_x_6036:
        /* <DEDUP_REMOVED lines=19> */
[----:B------:R-:W-:Y:S02]  /*d520*/  ISETP.GT.AND P6, PT, R183, RZ, P3 ;  /* 0x000000ffb700720c */ /* 0x000fe40001fc4270 */
        /* <DEDUP_REMOVED lines=9> */
[----:B------:R-:W-:-:S02]  /*d5c0*/  FSEL R154, R154, -INF , !P5 ;  /* 0xff8000009a9a7808 */ /* 0x000fc40006800000 */
[----:B------:R-:W-:Y:S02]  /*d5d0*/  FMNMX.FTZ R20, R180, R20, !PT ;  /* 0x00000014b4147209 */ /* 0x000fe40007810000 */
[----:B------:R-:W-:Y:S02]  /*d5e0*/  FMNMX.FTZ R181, R153, R15, !PT ;  /* 0x0000000f99b57209 */ /* 0x000fe40007810000 */
[C---:B------:R-:W-:Y:S01]  /*d5f0*/  ISETP.GT.AND P5, PT, R183.reuse, 0x10, P3 ;  /* 0x00000010b700780c */ /* 0x040fe20001fa4270 */
[----:B------:R-:W0:Y:S01]  /*d600*/  SHFL.BFLY PT, R21, R20, 0x2, 0x1f ;  /* 0x0c401f0014157f89 */ /* 0x000e2200000e0000 */
[----:B------:R-:W-:Y:S02]  /*d610*/  ISETP.GT.AND P6, PT, R183, 0x38, P3 ;  /* 0x00000038b700780c */ /* 0x000fe40001fc4270 */
[C---:B------:R-:W-:Y:S02]  /*d620*/  ISETP.LT.OR P5, PT, R232.reuse, 0x11, P5 ;  /* 0x00000011e800780c */ /* 0x040fe40002fa1670 */
[----:B------:R-:W-:-:S02]  /*d630*/  ISETP.LT.OR P6, PT, R232, 0x39, P6 ;  /* 0x00000039e800780c */ /* 0x000fc400037c1670 */
[----:B------:R-:W-:Y:S02]  /*d640*/  FSEL R157, R157, -INF , !P5 ;  /* 0xff8000009d9d7808 */ /* 0x000fe40006800000 */
[----:B------:R-:W-:Y:S02]  /*d650*/  ISETP.GT.AND P5, PT, R183, 0x19, P3 ;  /* 0x00000019b700780c */ /* 0x000fe40001fa4270 */
[----:B------:R-:W-:Y:S02]  /*d660*/  FSEL R175, R175, -INF , !P6 ;  /* 0xff800000afaf7808 */ /* 0x000fe40007000000 */
[----:B------:R-:W-:-:S04]  /*d670*/  ISETP.LT.OR P5, PT, R232, 0x1a, P5 ;  /* 0x0000001ae800780c */ /* 0x000fc80002fa1670 */
[----:B------:R-:W-:Y:S02]  /*d680*/  FSEL R161, R161, -INF , !P5 ;  /* 0xff800000a1a17808 */ /* 0x000fe40006800000 */
[----:B------:R-:W-:-:S04]  /*d690*/  ISETP.GT.AND P5, PT, R183, 0x28, P3 ;  /* 0x00000028b700780c */ /* 0x000fc80001fa4270 */
[----:B------:R-:W-:Y:S02]  /*d6a0*/  ISETP.LT.OR P5, PT, R232, 0x29, P5 ;  /* 0x00000029e800780c */ /* 0x000fe40002fa1670 */
[----:B0-----:R-:W-:Y:S02]  /*d6b0*/  FMNMX.FTZ R21, R20, R21, !PT ;  /* 0x0000001514157209 */ /* 0x001fe40007810000 */
[----:B------:R-:W-:Y:S02]  /*d6c0*/  FSEL R167, R167, -INF , !P5 ;  /* 0xff800000a7a77808 */ /* 0x000fe40006800000 */
[----:B------:R-:W-:Y:S01]  /*d6d0*/  ISETP.GT.AND P5, PT, R183, 0x30, P3 ;  /* 0x00000030b700780c */ /* 0x000fe20001fa4270 */
[----:B------:R-:W0:Y:S03]  /*d6e0*/  SHFL.BFLY PT, R20, R21, 0x1, 0x1f ;  /* 0x0c201f0015147f89 */ /* 0x000e2600000e0000 */
[----:B------:R-:W-:-:S04]  /*d6f0*/  ISETP.LT.OR P5, PT, R232, 0x31, P5 ;  /* 0x00000031e800780c */ /* 0x000fc80002fa1670 */
[----:B------:R-:W-:Y:S02]  /*d700*/  FSEL R170, R170, -INF , !P5 ;  /* 0xff800000aaaa7808 */ /* 0x000fe40006800000 */
[----:B0-----:R-:W-:Y:S01]  /*d710*/  FMNMX.FTZ R21, R21, R20, !PT ;  /* 0x0000001415157209 */ /* 0x001fe20007810000 */
[----:B------:R-:W-:-:S03]  /*d720*/  IMAD.U32 R20, RZ, RZ, UR39 ;  /* 0x00000027ff147e24 */ /* 0x000fc6000f8e00ff */
[----:B------:R-:W-:-:S04]  /*d730*/  FSETP.NEU.FTZ.AND P4, PT, R21, -INF , PT ;  /* 0xff8000001500780b */ /* 0x000fc80003f9d000 */
[----:B------:R-:W-:-:S05]  /*d740*/  FSEL R178, R21, RZ, P4 ;  /* 0x000000ff15b27208 */ /* 0x000fca0002000000 */
[----:B------:R-:W-:Y:S01]  /*d750*/  FADD.FTZ R178, -R178, R14 ;  /* 0x0000000eb2b27221 */ /* 0x000fe20000010100 */
[----:B------:R-:W-:-:S05]  /*d760*/  FMUL.FTZ R14, R21, R20 ;  /* 0x00000014150e7220 */ /* 0x000fca0000410000 */
[----:B------:R-:W-:Y:S02]  /*d770*/  FSEL R14, R14, RZ, P4 ;  /* 0x000000ff0e0e7208 */ /* 0x000fe40002000000 */
[----:B------:R-:W-:-:S03]  /*d780*/  ISETP.GT.AND P4, PT, R183, 0x8, P3 ;  /* 0x00000008b700780c */ /* 0x000fc60001f84270 */
[-CC-:B------:R-:W-:Y:S01]  /*d790*/  FFMA.FTZ R152, R152, R20.reuse, -R14.reuse ;  /* 0x0000001498987223 */ /* 0x180fe2000001080e */
[----:B------:R-:W-:Y:S01]  /*d7a0*/  ISETP.LT.OR P4, PT, R232, 0x9, P4 ;  /* 0x00000009e800780c */ /* 0x000fe20002781670 */
[-CC-:B------:R-:W-:Y:S01]  /*d7b0*/  FFMA.FTZ R207, R207, R20.reuse, -R14.reuse ;  /* 0x00000014cfcf7223 */ /* 0x180fe2000001080e */
[-CC-:B------:R-:W-:Y:S01]  /*d7c0*/  FFMA.FTZ R229, R229, R20.reuse, -R14.reuse ;  /* 0x00000014e5e57223 */ /* 0x180fe2000001080e */
[-CC-:B------:R-:W-:Y:S01]  /*d7d0*/  FFMA.FTZ R230, R230, R20.reuse, -R14.reuse ;  /* 0x00000014e6e67223 */ /* 0x180fe2000001080e */
[----:B------:R-:W-:Y:S01]  /*d7e0*/  FSEL R155, R155, -INF , !P4 ;  /* 0xff8000009b9b7808 */ /* 0x000fe20006000000 */
[-CC-:B------:R-:W-:Y:S01]  /*d7f0*/  FFMA.FTZ R159, R159, R20.reuse, -R14.reuse ;  /* 0x000000149f9f7223 */ /* 0x180fe2000001080e */
[----:B------:R-:W-:Y:S01]  /*d800*/  ISETP.GT.AND P4, PT, R183, 0x11, P3 ;  /* 0x00000011b700780c */ /* 0x000fe20001f84270 */
[-CC-:B------:R-:W-:Y:S01]  /*d810*/  FFMA.FTZ R231, R231, R20.reuse, -R14.reuse ;  /* 0x00000014e7e77223 */ /* 0x180fe2000001080e */
[-CC-:B------:R-:W-:Y:S01]  /*d820*/  FFMA.FTZ R163, R163, R20.reuse, -R14.reuse ;  /* 0x00000014a3a37223 */ /* 0x180fe2000001080e */
        /* <DEDUP_REMOVED lines=12> */
[-C--:B------:R-:W-:Y:S01]  /*d8f0*/  FFMA.FTZ R180, R180, R20.reuse, -R14 ;  /* 0x00000014b4b47223 */ /* 0x080fe2000001080e */
[----:B------:R-:W-:Y:S01]  /*d900*/  FMUL.FTZ R14, R178, R20 ;  /* 0x00000014b20e7220 */ /* 0x000fe20000410000 */
[----:B------:R-:W-:Y:S01]  /*d910*/  MUFU.EX2 R152, R152 ;  /* 0x0000009800987308 */ /* 0x000fe20000000800 */
[----:B------:R-:W-:-:S02]  /*d920*/  FSEL R162, R162, -INF , !P4 ;  /* 0xff800000a2a27808 */ /* 0x000fc40006000000 */
[----:B------:R-:W-:-:S04]  /*d930*/  ISETP.GT.AND P4, PT, R183, 0x29, P3 ;  /* 0x00000029b700780c */ /* 0x000fc80001f84270 */
[----:B------:R-:W-:Y:S01]  /*d940*/  ISETP.LT.OR P4, PT, R232, 0x2a, P4 ;  /* 0x0000002ae800780c */ /* 0x000fe20002781670 */
[----:B------:R-:W0:Y:S03]  /*d950*/  MUFU.EX2 R14, R14 ;  /* 0x0000000e000e7308 */ /* 0x000e260000000800 */
[----:B------:R-:W-:Y:S02]  /*d960*/  FSEL R178, R168, -INF , !P4 ;  /* 0xff800000a8b27808 */ /* 0x000fe40006000000 */
[----:B------:R-:W-:Y:S02]  /*d970*/  FMNMX.FTZ R168, R154, R181, !PT ;  /* 0x000000b59aa87209 */ /* 0x000fe40007810000 */
[----:B------:R-:W-:Y:S01]  /*d980*/  ISETP.GT.AND P4, PT, R183, 0x31, P3 ;  /* 0x00000031b700780c */ /* 0x000fe20001f84270 */
[----:B------:R-:W2:Y:S01]  /*d990*/  MUFU.EX2 R207, R207 ;  /* 0x000000cf00cf7308 */ /* 0x000ea20000000800 */
[----:B------:R-:W-:-:S02]  /*d9a0*/  FMNMX.FTZ R181, R155, R168, !PT ;  /* 0x000000a89bb57209 */ /* 0x000fc40007810000 */
[----:B------:R-:W-:Y:S02]  /*d9b0*/  ISETP.LT.OR P4, PT, R232, 0x32, P4 ;  /* 0x00000032e800780c */ /* 0x000fe40002781670 */
[----:B------:R-:W-:Y:S02]  /*d9c0*/  FMNMX.FTZ R168, R156, R181, !PT ;  /* 0x000000b59ca87209 */ /* 0x000fe40007810000 */
[----:B------:R-:W-:Y:S01]  /*d9d0*/  ISETP.GT.AND P3, PT, R183, 0x39, P3 ;  /* 0x00000039b700780c */ /* 0x000fe20001f64270 */
[----:B------:R-:W3:Y:S01]  /*d9e0*/  MUFU.EX2 R229, R229 ;  /* 0x000000e500e57308 */ /* 0x000ee20000000800 */
[----:B------:R-:W-:Y:S01]  /*d9f0*/  FMNMX.FTZ R181, R157, R168, !PT ;  /* 0x000000a89db57209 */ /* 0x000fe20007810000 */
[----:B0-----:R-:W-:Y:S01]  /*da00*/  FFMA.FTZ R0, R14, R0, R152 ;  /* 0x000000000e007223 */ /* 0x001fe20000010098 */
[----:B------:R-:W-:Y:S01]  /*da10*/  FSEL R173, R173, -INF , !P4 ;  /* 0xff800000adad7808 */ /* 0x000fe20006000000 */
[-C--:B------:R-:W-:Y:S01]  /*da20*/  FMUL.FTZ R24, R24, R14.reuse ;  /* 0x0000000e18187220 */ /* 0x080fe20000410000 */
[----:B------:R-:W-:Y:S01]  /*da30*/  FMNMX.FTZ R181, R158, R181, !PT ;  /* 0x000000b59eb57209 */ /* 0x000fe20007810000 */
[-C--:B------:R-:W-:Y:S01]  /*da40*/  FMUL.FTZ R25, R25, R14.reuse ;  /* 0x0000000e19197220 */ /* 0x080fe20000410000 */
[----:B------:R-:W-:Y:S01]  /*da50*/  ISETP.LT.OR P3, PT, R232, 0x3a, P3 ;  /* 0x0000003ae800780c */ /* 0x000fe20001f61670 */
[----:B------:R-:W0:Y:S01]  /*da60*/  MUFU.EX2 R230, R230 ;  /* 0x000000e600e67308 */ /* 0x000e220000000800 */
[----:B------:R-:W-:Y:S01]  /*da70*/  FMNMX.FTZ R168, R160, R181, !PT ;  /* 0x000000b5a0a87209 */ /* 0x000fe20007810000 */
[----:B--2---:R-:W-:Y:S01]  /*da80*/  FADD.FTZ R0, R207, R0 ;  /* 0x00000000cf007221 */ /* 0x004fe20000010000 */
[----:B------:R-:W-:Y:S01]  /*da90*/  FSEL R176, R176, -INF , !P3 ;  /* 0xff800000b0b07808 */ /* 0x000fe20005800000 */
[----:B------:R-:W-:Y:S01]  /*daa0*/  FMUL.FTZ R28, R28, R14 ;  /* 0x0000000e1c1c7220 */ /* 0x000fe20000410000 */
[----:B------:R-:W-:Y:S01]  /*dab0*/  FMNMX.FTZ R181, R161, R168, !PT ;  /* 0x000000a8a1b57209 */ /* 0x000fe20007810000 */
[----:B------:R-:W-:Y:S01]  /*dac0*/  FMUL.FTZ R29, R29, R14 ;  /* 0x0000000e1d1d7220 */ /* 0x000fe20000410000 */
[----:B------:R-:W-:Y:S01]  /*dad0*/  F2FP.F16.F32.PACK_AB R152, R207, R152 ;  /* 0x00000098cf98723e */ /* 0x000fe200000000ff */
[----:B------:R-:W2:Y:S01]  /*dae0*/  MUFU.EX2 R159, R159 ;  /* 0x0000009f009f7308 */ /* 0x000ea20000000800 */
[----:B------:R-:W-:Y:S01]  /*daf0*/  FMNMX.FTZ R168, R162, R181, !PT ;  /* 0x000000b5a2a87209 */ /* 0x000fe20007810000 */
[----:B---3--:R-:W-:Y:S01]  /*db00*/  FADD.FTZ R233, R229, R0 ;  /* 0x00000000e5e97221 */ /* 0x008fe20000010000 */
[-C--:B------:R-:W-:Y:S01]  /*db10*/  FMUL.FTZ R32, R32, R14.reuse ;  /* 0x0000000e20207220 */ /* 0x080fe20000410000 */
[----:B------:R-:W-:Y:S01]  /*db20*/  FMUL.FTZ R33, R33, R14 ;  /* 0x0000000e21217220 */ /* 0x000fe20000410000 */
[----:B------:R-:W-:Y:S01]  /*db30*/  FMNMX.FTZ R168, R165, R168, !PT ;  /* 0x000000a8a5a87209 */ /* 0x000fe20007810000 */
[-C--:B------:R-:W-:Y:S01]  /*db40*/  FMUL.FTZ R36, R36, R14.reuse ;  /* 0x0000000e24247220 */ /* 0x080fe20000410000 */
[----:B------:R-:W-:Y:S01]  /*db50*/  FMUL.FTZ R37, R37, R14 ;  /* 0x0000000e25257220 */ /* 0x000fe20000410000 */
[----:B------:R-:W3:Y:S01]  /*db60*/  MUFU.EX2 R231, R231 ;  /* 0x000000e700e77308 */ /* 0x000ee20000000800 */
[----:B------:R-:W-:Y:S01]  /*db70*/  FMNMX.FTZ R168, R167, R168, !PT ;  /* 0x000000a8a7a87209 */ /* 0x000fe20007810000 */
[----:B0-----:R-:W-:Y:S01]  /*db80*/  FADD.FTZ R0, R230, R233 ;  /* 0x000000e9e6007221 */ /* 0x001fe20000010000 */
[-C--:B------:R-:W-:Y:S01]  /*db90*/  FMUL.FTZ R40, R40, R14.reuse ;  /* 0x0000000e28287220 */ /* 0x080fe20000410000 */
[----:B------:R-:W-:Y:S01]  /*dba0*/  FMUL.FTZ R41, R41, R14 ;  /* 0x0000000e29297220 */ /* 0x000fe20000410000 */
[----:B------:R-:W-:Y:S01]  /*dbb0*/  FMNMX.FTZ R168, R178, R168, !PT ;  /* 0x000000a8b2a87209 */ /* 0x000fe20007810000 */
[-C--:B------:R-:W-:Y:S01]  /*dbc0*/  FMUL.FTZ R44, R44, R14.reuse ;  /* 0x0000000e2c2c7220 */ /* 0x080fe20000410000 */
[----:B------:R-:W-:Y:S01]  /*dbd0*/  FMUL.FTZ R45, R45, R14 ;  /* 0x0000000e2d2d7220 */ /* 0x000fe20000410000 */
[----:B------:R-:W0:Y:S01]  /*dbe0*/  MUFU.EX2 R163, R163 ;  /* 0x000000a300a37308 */ /* 0x000e220000000800 */
[----:B------:R-:W-:Y:S01]  /*dbf0*/  FMNMX.FTZ R168, R170, R168, !PT ;  /* 0x000000a8aaa87209 */ /* 0x000fe20007810000 */
[----:B--2---:R-:W-:Y:S01]  /*dc00*/  FADD.FTZ R0, R159, R0 ;  /* 0x000000009f007221 */ /* 0x004fe20000010000 */
[-C--:B------:R-:W-:Y:S01]  /*dc10*/  FMUL.FTZ R48, R48, R14.reuse ;  /* 0x0000000e30307220 */ /* 0x080fe20000410000 */
[----:B------:R-:W-:Y:S01]  /*dc20*/  FMUL.FTZ R49, R49, R14 ;  /* 0x0000000e31317220 */ /* 0x000fe20000410000 */
[----:B------:R-:W-:Y:S01]  /*dc30*/  FMNMX.FTZ R168, R173, R168, !PT ;  /* 0x000000a8ada87209 */ /* 0x000fe20007810000 */
[-C--:B------:R-:W-:Y:S01]  /*dc40*/  FMUL.FTZ R52, R52, R14.reuse ;  /* 0x0000000e34347220 */ /* 0x080fe20000410000 */
[----:B------:R-:W-:Y:S01]  /*dc50*/  FMUL.FTZ R53, R53, R14 ;  /* 0x0000000e35357220 */ /* 0x000fe20000410000 */
[----:B------:R-:W2:Y:S01]  /*dc60*/  MUFU.EX2 R164, R164 ;  /* 0x000000a400a47308 */ /* 0x000ea20000000800 */
[----:B------:R-:W-:Y:S01]  /*dc70*/  FMNMX.FTZ R181, R175, R168, !PT ;  /* 0x000000a8afb57209 */ /* 0x000fe20007810000 */
[----:B---3--:R-:W-:Y:S01]  /*dc80*/  FADD.FTZ R0, R231, R0 ;  /* 0x00000000e7007221 */ /* 0x008fe20000010000 */
[-C--:B------:R-:W-:Y:S01]  /*dc90*/  FMUL.FTZ R56, R56, R14.reuse ;  /* 0x0000000e38387220 */ /* 0x080fe20000410000 */
[-C--:B------:R-:W-:Y:S01]  /*dca0*/  FMUL.FTZ R57, R57, R14.reuse ;  /* 0x0000000e39397220 */ /* 0x080fe20000410000 */
[----:B------:R-:W-:Y:S01]  /*dcb0*/  FMNMX.FTZ R168, R176, R181, !PT ;  /* 0x000000b5b0a87209 */ /* 0x000fe20007810000 */
[-C--:B------:R-:W-:Y:S01]  /*dcc0*/  FMUL.FTZ R60, R60, R14.reuse ;  /* 0x0000000e3c3c7220 */ /* 0x080fe20000410000 */
[-C--:B------:R-:W-:Y:S01]  /*dcd0*/  FMUL.FTZ R61, R61, R14.reuse ;  /* 0x0000000e3d3d7220 */ /* 0x080fe20000410000 */
[----:B------:R-:W3:Y:S01]  /*dce0*/  MUFU.EX2 R166, R166 ;  /* 0x000000a600a67308 */ /* 0x000ee20000000800 */
[-C--:B------:R-:W-:Y:S01]  /*dcf0*/  FMUL.FTZ R64, R64, R14.reuse ;  /* 0x0000000e40407220 */ /* 0x080fe20000410000 */
[----:B------:R-:W4:Y:S01]  /*dd00*/  SHFL.BFLY PT, R181, R168, 0x2, 0x1f ;  /* 0x0c401f00a8b57f89 */ /* 0x000f2200000e0000 */
        /* <DEDUP_REMOVED lines=23> */
[----:B----4-:R-:W-:Y:S01]  /*de80*/  FMNMX.FTZ R168, R168, R181, !PT ;  /* 0x000000b5a8a87209 */ /* 0x010fe20007810000 */
[-C--:B------:R-:W-:Y:S01]  /*de90*/  FMUL.FTZ R105, R105, R14.reuse ;  /* 0x0000000e69697220 */ /* 0x080fe20000410000 */
[-C--:B------:R-:W-:Y:S01]  /*dea0*/  FMUL.FTZ R108, R108, R14.reuse ;  /* 0x0000000e6c6c7220 */ /* 0x080fe20000410000 */
[-C--:B------:R-:W-:Y:S01]  /*deb0*/  FMUL.FTZ R109, R109, R14.reuse ;  /* 0x0000000e6d6d7220 */ /* 0x080fe20000410000 */
[-C--:B------:R-:W-:Y:S01]  /*dec0*/  FMUL.FTZ R112, R112, R14.reuse ;  /* 0x0000000e70707220 */ /* 0x080fe20000410000 */
[----:B------:R-:W4:Y:S01]  /*ded0*/  SHFL.BFLY PT, R181, R168, 0x1, 0x1f ;  /* 0x0c201f00a8b57f89 */ /* 0x000f2200000e0000 */
        /* <DEDUP_REMOVED lines=22> */
[----:B----4-:R-:W-:Y:S01]  /*e040*/  FMNMX.FTZ R168, R168, R181, !PT ;  /* 0x000000b5a8a87209 */ /* 0x010fe20007810000 */
[----:B------:R-:W-:Y:S01]  /*e050*/  IMAD.MOV R181, RZ, RZ, -R194 ;  /* 0x000000ffffb57224 */ /* 0x000fe200078e0ac2 */
[----:B------:R-:W-:Y:S02]  /*e060*/  MUFU.EX2 R180, R180 ;  /* 0x000000b400b47308 */ /* 0x000fe40000000800 */
[C---:B------:R-:W-:Y:S01]  /*e070*/  FSETP.NEU.FTZ.AND P4, PT, R168.reuse, -INF , PT ;  /* 0xff800000a800780b */ /* 0x040fe20003f9d000 */
[----:B------:R-:W-:Y:S01]  /*e080*/  FMUL.FTZ R206, R168, R20 ;  /* 0x00000014a8ce7220 */ /* 0x000fe20000410000 */
[----:B------:R-:W-:-:S02]  /*e090*/  ISETP.NE.AND P3, PT, R184, R181, PT ;  /* 0x000000b5b800720c */ /* 0x000fc40003f65270 */
[----:B------:R-:W-:Y:S02]  /*e0a0*/  FSEL R181, R168, RZ, P4 ;  /* 0x000000ffa8b57208 */ /* 0x000fe40002000000 */
[----:B------:R-:W-:-:S03]  /*e0b0*/  FSEL R206, R206, RZ, P4 ;  /* 0x000000ffcece7208 */ /* 0x000fc60002000000 */
[----:B------:R-:W-:Y:S02]  /*e0c0*/  FADD.FTZ R181, -R181, R15 ;  /* 0x0000000fb5b57221 */ /* 0x000fe40000010100 */
[-CC-:B------:R-:W-:Y:S01]  /*e0d0*/  FFMA.FTZ R153, R153, R20.reuse, -R206.reuse ;  /* 0x0000001499997223 */ /* 0x180fe200000108ce */
[-CC-:B------:R-:W-:Y:S01]  /*e0e0*/  FFMA.FTZ R155, R155, R20.reuse, -R206.reuse ;  /* 0x000000149b9b7223 */ /* 0x180fe200000108ce */
[-C--:B------:R-:W-:Y:S01]  /*e0f0*/  FMUL.FTZ R15, R181, R20.reuse ;  /* 0x00000014b50f7220 */ /* 0x080fe20000410000 */
[-CC-:B------:R-:W-:Y:S01]  /*e100*/  FFMA.FTZ R181, R154, R20.reuse, -R206.reuse ;  /* 0x000000149ab57223 */ /* 0x180fe200000108ce */
[----:B------:R-:W-:Y:S02]  /*e110*/  @!P3 IMAD R18, R18, 0x40, R191 ;  /* 0x000000401212b824 */ /* 0x000fe400078e02bf */
[-CC-:B------:R-:W-:Y:S01]  /*e120*/  FFMA.FTZ R157, R157, R20.reuse, -R206.reuse ;  /* 0x000000149d9d7223 */ /* 0x180fe200000108ce */
[-CC-:B------:R-:W-:Y:S01]  /*e130*/  FFMA.FTZ R182, R158, R20.reuse, -R206.reuse ;  /* 0x000000149eb67223 */ /* 0x180fe200000108ce */
[----:B------:R-:W-:Y:S01]  /*e140*/  FFMA.FTZ R161, R161, R20, -R206 ;  /* 0x00000014a1a17223 */ /* 0x000fe200000108ce */
[----:B------:R-:W-:-:S02]  /*e150*/  @!P3 IMAD R183, R18, 0x4, R2 ;  /* 0x0000000412b7b824 */ /* 0x000fc400078e0202 */
[-C--:B------:R-:W-:Y:S01]  /*e160*/  FFMA.FTZ R18, R156, R20.reuse, -R206 ;  /* 0x000000149c127223 */ /* 0x080fe200000108ce */
[----:B------:R-:W-:Y:S01]  /*e170*/  F2FP.F16.F32.PACK_AB R156, R231, R159 ;  /* 0x0000009fe79c723e */ /* 0x000fe200000000ff */
[----:B0-----:R-:W-:Y:S01]  /*e180*/  FADD.FTZ R159, R163, R0 ;  /* 0x00000000a39f7221 */ /* 0x001fe20000010000 */
[----:B------:R-:W0:Y:S01]  /*e190*/  MUFU.EX2 R15, R15 ;  /* 0x0000000f000f7308 */ /* 0x000e220000000800 */
[----:B------:R-:W-:Y:S01]  /*e1a0*/  @!P3 STS [R183+0x28800], R14 ;  /* 0x0288000eb700b388 */ /* 0x000fe20000000800 */
[-CC-:B------:R-:W-:Y:S01]  /*e1b0*/  FFMA.FTZ R207, R162, R20.reuse, -R206.reuse ;  /* 0x00000014a2cf7223 */ /* 0x180fe200000108ce */
[----:B--2---:R-:W-:Y:S01]  /*e1c0*/  FADD.FTZ R159, R164, R159 ;  /* 0x0000009fa49f7221 */ /* 0x004fe20000010000 */
[-CC-:B------:R-:W-:Y:S01]  /*e1d0*/  FFMA.FTZ R165, R165, R20.reuse, -R206.reuse ;  /* 0x00000014a5a57223 */ /* 0x180fe200000108ce */
[-CC-:B------:R-:W-:Y:S01]  /*e1e0*/  FFMA.FTZ R167, R167, R20.reuse, -R206.reuse ;  /* 0x00000014a7a77223 */ /* 0x180fe200000108ce */
[-CC-:B------:R-:W-:Y:S01]  /*e1f0*/  FFMA.FTZ R178, R178, R20.reuse, -R206.reuse ;  /* 0x00000014b2b27223 */ /* 0x180fe200000108ce */
[----:B---3--:R-:W-:Y:S01]  /*e200*/  FADD.FTZ R0, R166, R159 ;  /* 0x0000009fa6007221 */ /* 0x008fe20000010000 */
[-CC-:B------:R-:W-:Y:S01]  /*e210*/  FFMA.FTZ R170, R170, R20.reuse, -R206.reuse ;  /* 0x00000014aaaa7223 */ /* 0x180fe200000108ce */
[-CC-:B------:R-:W-:Y:S01]  /*e220*/  FFMA.FTZ R173, R173, R20.reuse, -R206.reuse ;  /* 0x00000014adad7223 */ /* 0x180fe200000108ce */
[-C--:B------:R-:W-:Y:S01]  /*e230*/  FFMA.FTZ R175, R175, R20.reuse, -R206 ;  /* 0x00000014afaf7223 */ /* 0x080fe200000108ce */
[----:B-----5:R-:W-:Y:S01]  /*e240*/  FADD.FTZ R0, R169, R0 ;  /* 0x00000000a9007221 */ /* 0x020fe20000010000 */
[----:B------:R-:W-:Y:S01]  /*e250*/  FFMA.FTZ R176, R176, R20, -R206 ;  /* 0x00000014b0b07223 */ /* 0x000fe200000108ce */
[----:B------:R-:W-:Y:S01]  /*e260*/  MUFU.EX2 R181, R181 ;  /* 0x000000b500b57308 */ /* 0x000fe20000000800 */
[----:B-1----:R-:W-:Y:S01]  /*e270*/  F2FP.F16.F32.PACK_AB R162, R172, R171 ;  /* 0x000000abaca2723e */ /* 0x002fe200000000ff */
[----:B------:R-:W-:Y:S01]  /*e280*/  FADD.FTZ R159, R171, R0 ;  /* 0x00000000ab9f7221 */ /* 0x000fe20000010000 */
[----:B------:R-:W-:Y:S01]  /*e290*/  F2FP.F16.F32.PACK_AB R158, R164, R163 ;  /* 0x000000a3a49e723e */ /* 0x000fe200000000ff */
[----:B0-----:R0:W-:Y:S01]  /*e2a0*/  @!P3 STS [R183+0x28820], R15 ;  /* 0x0288200fb700b388 */ /* 0x0011e20000000800 */
[----:B------:R-:W-:Y:S01]  /*e2b0*/  F2FP.F16.F32.PACK_AB R164, R177, R174 ;  /* 0x000000aeb1a4723e */ /* 0x000fe200000000ff */
[----:B------:R-:W-:Y:S01]  /*e2c0*/  FADD.FTZ R159, R172, R159 ;  /* 0x0000009fac9f7221 */ /* 0x000fe20000010000 */
[----:B------:R-:W-:Y:S01]  /*e2d0*/  F2FP.F16.F32.PACK_AB R154, R230, R229 ;  /* 0x000000e5e69a723e */ /* 0x000fe200000000ff */
[----:B------:R-:W-:Y:S01]  /*e2e0*/  MUFU.EX2 R155, R155 ;  /* 0x0000009b009b7308 */ /* 0x000fe20000000800 */
[-C--:B------:R-:W-:Y:S01]  /*e2f0*/  FMUL.FTZ R26, R26, R15.reuse ;  /* 0x0000000f1a1a7220 */ /* 0x080fe20000410000 */
[----:B------:R-:W-:Y:S01]  /*e300*/  FADD.FTZ R0, R174, R159 ;  /* 0x0000009fae007221 */ /* 0x000fe20000010000 */
[-C--:B------:R-:W-:Y:S01]  /*e310*/  FMUL.FTZ R27, R27, R15.reuse ;  /* 0x0000000f1b1b7220 */ /* 0x080fe20000410000 */
[-C--:B------:R-:W-:Y:S01]  /*e320*/  FMUL.FTZ R30, R30, R15.reuse ;  /* 0x0000000f1e1e7220 */ /* 0x080fe20000410000 */
[-C--:B------:R-:W-:Y:S01]  /*e330*/  FMUL.FTZ R31, R31, R15.reuse ;  /* 0x0000000f1f1f7220 */ /* 0x080fe20000410000 */
[----:B0-----:R-:W-:Y:S01]  /*e340*/  FFMA.FTZ R183, R160, R20, -R206 ;  /* 0x00000014a0b77223 */ /* 0x001fe200000108ce */
[----:B------:R-:W-:Y:S01]  /*e350*/  FADD.FTZ R0, R177, R0 ;  /* 0x00000000b1007221 */ /* 0x000fe20000010000 */
[----:B------:R-:W0:Y:S01]  /*e360*/  MUFU.EX2 R206, R153 ;  /* 0x0000009900ce7308 */ /* 0x000e220000000800 */
[----:B------:R-:W-:Y:S01]  /*e370*/  F2FP.F16.F32.PACK_AB R160, R169, R166 ;  /* 0x000000a6a9a0723e */ /* 0x000fe200000000ff */
[----:B------:R-:W-:Y:S01]  /*e380*/  FMUL.FTZ R34, R34, R15 ;  /* 0x0000000f22227220 */ /* 0x000fe20000410000 */
[----:B------:R-:W-:Y:S01]  /*e390*/  FADD.FTZ R159, R179, R0 ;  /* 0x00000000b39f7221 */ /* 0x000fe20000010000 */
[----:B------:R-:W-:Y:S01]  /*e3a0*/  F2FP.F16.F32.PACK_AB R166, R180, R179 ;  /* 0x000000b3b4a6723e */ /* 0x000fe200000000ff */
[-C--:B------:R-:W-:Y:S01]  /*e3b0*/  FMUL.FTZ R35, R35, R15.reuse ;  /* 0x0000000f23237220 */ /* 0x080fe20000410000 */
[-C--:B------:R-:W-:Y:S01]  /*e3c0*/  FMUL.FTZ R38, R38, R15.reuse ;  /* 0x0000000f26267220 */ /* 0x080fe20000410000 */
[----:B------:R-:W-:Y:S01]  /*e3d0*/  FADD.FTZ R0, R180, R159 ;  /* 0x0000009fb4007221 */ /* 0x000fe20000010000 */
[----:B------:R-:W1:Y:S01]  /*e3e0*/  MUFU.EX2 R18, R18 ;  /* 0x0000001200127308 */ /* 0x000e620000000800 */
[-C--:B------:R-:W-:Y:S01]  /*e3f0*/  FMUL.FTZ R39, R39, R15.reuse ;  /* 0x0000000f27277220 */ /* 0x080fe20000410000 */
[-C--:B------:R-:W-:Y:S01]  /*e400*/  FMUL.FTZ R42, R42, R15.reuse ;  /* 0x0000000f2a2a7220 */ /* 0x080fe20000410000 */
[-C--:B------:R-:W-:Y:S01]  /*e410*/  FMUL.FTZ R43, R43, R15.reuse ;  /* 0x0000000f2b2b7220 */ /* 0x080fe20000410000 */
[-C--:B------:R-:W-:Y:S01]  /*e420*/  FMUL.FTZ R46, R46, R15.reuse ;  /* 0x0000000f2e2e7220 */ /* 0x080fe20000410000 */
[-C--:B------:R-:W-:Y:S01]  /*e430*/  FMUL.FTZ R47, R47, R15.reuse ;  /* 0x0000000f2f2f7220 */ /* 0x080fe20000410000 */
[-C--:B------:R-:W-:Y:S01]  /*e440*/  FMUL.FTZ R50, R50, R15.reuse ;  /* 0x0000000f32327220 */ /* 0x080fe20000410000 */
[----:B------:R-:W-:Y:S01]  /*e450*/  FMUL.FTZ R51, R51, R15 ;  /* 0x0000000f33337220 */ /* 0x000fe20000410000 */
[----:B------:R-:W2:Y:S01]  /*e460*/  MUFU.EX2 R157, R157 ;  /* 0x0000009d009d7308 */ /* 0x000ea20000000800 */
[----:B0-----:R-:W-:Y:S01]  /*e470*/  FFMA.FTZ R180, R15, R3, R206 ;  /* 0x000000030fb47223 */ /* 0x001fe200000100ce */
[----:B------:R-:W-:Y:S01]  /*e480*/  F2FP.F16.F32.PACK_AB R153, R181, R206 ;  /* 0x000000ceb599723e */ /* 0x000fe200000000ff */
[-C--:B------:R-:W-:Y:S01]  /*e490*/  FMUL.FTZ R54, R54, R15.reuse ;  /* 0x0000000f36367220 */ /* 0x080fe20000410000 */
[-C--:B------:R-:W-:Y:S01]  /*e4a0*/  FMUL.FTZ R55, R55, R15.reuse ;  /* 0x0000000f37377220 */ /* 0x080fe20000410000 */
[----:B------:R-:W-:Y:S01]  /*e4b0*/  FADD.FTZ R180, R181, R180 ;  /* 0x000000b4b5b47221 */ /* 0x000fe20000010000 */
[-C--:B------:R-:W-:Y:S01]  /*e4c0*/  FMUL.FTZ R58, R58, R15.reuse ;  /* 0x0000000f3a3a7220 */ /* 0x080fe20000410000 */
[----:B------:R-:W-:Y:S01]  /*e4d0*/  FMUL.FTZ R59, R59, R15 ;  /* 0x0000000f3b3b7220 */ /* 0x000fe20000410000 */
[----:B------:R-:W0:Y:S01]  /*e4e0*/  MUFU.EX2 R182, R182 ;  /* 0x000000b600b67308 */ /* 0x000e220000000800 */
[----:B------:R-:W-:Y:S01]  /*e4f0*/  FADD.FTZ R3, R155, R180 ;  /* 0x000000b49b037221 */ /* 0x000fe20000010000 */
[----:B-1----:R-:W-:Y:S01]  /*e500*/  F2FP.F16.F32.PACK_AB R155, R18, R155 ;  /* 0x0000009b129b723e */ /* 0x002fe200000000ff */
[----:B------:R-:W-:Y:S01]  /*e510*/  BAR.SYNC.DEFER_BLOCKING 0xf, 0x100 ;  /* 0x03c4000000007b1d */ /* 0x000fe20000010000 */
[-C--:B------:R-:W-:Y:S01]  /*e520*/  FMUL.FTZ R62, R62, R15.reuse ;  /* 0x0000000f3e3e7220 */ /* 0x080fe20000410000 */
[----:B------:R-:W-:Y:S01]  /*e530*/  FADD.FTZ R180, R18, R3 ;  /* 0x0000000312b47221 */ /* 0x000fe20000010000 */
        /* <DEDUP_REMOVED lines=18> */
[-C--:B------:R-:W-:Y:S01]  /*e660*/  FMUL.FTZ R90, R90, R15.reuse ;  /* 0x0000000f5a5a7220 */ /* 0x080fe20000410000 */
[----:B------:R-:W0:Y:S01]  /*e670*/  MUFU.EX2 R207, R207 ;  /* 0x000000cf00cf7308 */ /* 0x000e220000000800 */
[----:B-1----:R-:W-:Y:S01]  /*e680*/  FADD.FTZ R3, R159, R180 ;  /* 0x000000b49f037221 */ /* 0x002fe20000010000 */
[----:B------:R1:W-:Y:S01]  /*e690*/  STSM.16.M88.4 [R195+0x26800], R152 ;  /* 0x02680098c3007844 */ /* 0x0003e20000000200 */
[-C--:B------:R-:W-:Y:S01]  /*e6a0*/  FMUL.FTZ R91, R91, R15.reuse ;  /* 0x0000000f5b5b7220 */ /* 0x080fe20000410000 */
[-C--:B------:R-:W-:Y:S01]  /*e6b0*/  FMUL.FTZ R94, R94, R15.reuse ;  /* 0x0000000f5e5e7220 */ /* 0x080fe20000410000 */
[-C--:B------:R-:W-:Y:S01]  /*e6c0*/  FMUL.FTZ R95, R95, R15.reuse ;  /* 0x0000000f5f5f7220 */ /* 0x080fe20000410000 */
[-C--:B------:R-:W-:Y:S01]  /*e6d0*/  FMUL.FTZ R98, R98, R15.reuse ;  /* 0x0000000f62627220 */ /* 0x080fe20000410000 */
[----:B------:R-:W-:Y:S01]  /*e6e0*/  FMUL.FTZ R99, R99, R15 ;  /* 0x0000000f63637220 */ /* 0x000fe20000410000 */
[----:B------:R-:W3:Y:S01]  /*e6f0*/  MUFU.EX2 R174, R165 ;  /* 0x000000a500ae7308 */ /* 0x000ee20000000800 */
[C---:B--2---:R-:W-:Y:S01]  /*e700*/  FADD.FTZ R180, R172.reuse, R3 ;  /* 0x00000003acb47221 */ /* 0x044fe20000010000 */
[----:B------:R-:W-:Y:S01]  /*e710*/  F2FP.F16.F32.PACK_AB R159, R172, R159 ;  /* 0x0000009fac9f723e */ /* 0x000fe200000000ff */
[-C--:B------:R-:W-:Y:S01]  /*e720*/  FMUL.FTZ R102, R102, R15.reuse ;  /* 0x0000000f66667220 */ /* 0x080fe20000410000 */
[-C--:B------:R-:W-:Y:S01]  /*e730*/  FMUL.FTZ R103, R103, R15.reuse ;  /* 0x0000000f67677220 */ /* 0x080fe20000410000 */
[-C--:B------:R-:W-:Y:S01]  /*e740*/  FMUL.FTZ R106, R106, R15.reuse ;  /* 0x0000000f6a6a7220 */ /* 0x080fe20000410000 */
[-C--:B------:R-:W-:Y:S01]  /*e750*/  FMUL.FTZ R107, R107, R15.reuse ;  /* 0x0000000f6b6b7220 */ /* 0x080fe20000410000 */
[----:B------:R1:W-:Y:S01]  /*e760*/  STSM.16.M88.4 [R198], R156 ;  /* 0x0000009cc6007844 */ /* 0x0003e20000000200 */
[----:B------:R-:W2:Y:S01]  /*e770*/  MUFU.EX2 R163, R167 ;  /* 0x000000a700a37308 */ /* 0x000ea20000000800 */
[----:B0-----:R-:W-:Y:S01]  /*e780*/  FADD.FTZ R3, R207, R180 ;  /* 0x000000b4cf037221 */ /* 0x001fe20000010000 */
[-C--:B------:R-:W-:Y:S01]  /*e790*/  FMUL.FTZ R110, R110, R15.reuse ;  /* 0x0000000f6e6e7220 */ /* 0x080fe20000410000 */
[-C--:B------:R-:W-:Y:S01]  /*e7a0*/  FMUL.FTZ R111, R111, R15.reuse ;  /* 0x0000000f6f6f7220 */ /* 0x080fe20000410000 */
[-C--:B------:R-:W-:Y:S01]  /*e7b0*/  FMUL.FTZ R114, R114, R15.reuse ;  /* 0x0000000f72727220 */ /* 0x080fe20000410000 */
[-C--:B------:R-:W-:Y:S01]  /*e7c0*/  FMUL.FTZ R115, R115, R15.reuse ;  /* 0x0000000f73737220 */ /* 0x080fe20000410000 */
[-C--:B------:R-:W-:Y:S01]  /*e7d0*/  FMUL.FTZ R118, R118, R15.reuse ;  /* 0x0000000f76767220 */ /* 0x080fe20000410000 */
[----:B------:R-:W-:Y:S01]  /*e7e0*/  FMUL.FTZ R119, R119, R15 ;  /* 0x0000000f77777220 */ /* 0x000fe20000410000 */
[----:B------:R-:W0:Y:S01]  /*e7f0*/  MUFU.EX2 R178, R178 ;  /* 0x000000b200b27308 */ /* 0x000e220000000800 */
[----:B---3--:R-:W-:Y:S01]  /*e800*/  F2FP.F16.F32.PACK_AB R161, R174, R207 ;  /* 0x000000cfaea1723e */ /* 0x008fe200000000ff */
[-C--:B------:R-:W-:Y:S01]  /*e810*/  FMUL.FTZ R122, R122, R15.reuse ;  /* 0x0000000f7a7a7220 */ /* 0x080fe20000410000 */
[-C--:B------:R-:W-:Y:S01]  /*e820*/  FMUL.FTZ R123, R123, R15.reuse ;  /* 0x0000000f7b7b7220 */ /* 0x080fe20000410000 */
[-C--:B------:R-:W-:Y:S01]  /*e830*/  FMUL.FTZ R126, R126, R15.reuse ;  /* 0x0000000f7e7e7220 */ /* 0x080fe20000410000 */
        /* <DEDUP_REMOVED lines=13> */
[-C--:B------:R-:W-:Y:S01]  /*e910*/  FMUL.FTZ R147, R147, R15.reuse ;  /* 0x0000000f93937220 */ /* 0x080fe20000410000 */
[-C--:B------:R-:W-:Y:S01]  /*e920*/  FMUL.FTZ R150, R150, R15.reuse ;  /* 0x0000000f96967220 */ /* 0x080fe20000410000 */
[----:B------:R-:W-:Y:S01]  /*e930*/  FMUL.FTZ R151, R151, R15 ;  /* 0x0000000f97977220 */ /* 0x000fe20000410000 */
[----:B--2---:R-:W-:Y:S01]  /*e940*/  FADD.FTZ R3, R163, R170 ;  /* 0x000000aaa3037221 */ /* 0x004fe20000010000 */
[----:B0-----:R-:W-:-:S02]  /*e950*/  F2FP.F16.F32.PACK_AB R163, R178, R163 ;  /* 0x000000a3b2a3723e */ /* 0x001fc400000000ff */
[----:B------:R-:W0:Y:S01]  /*e960*/  MUFU.EX2 R167, R175 ;  /* 0x000000af00a77308 */ /* 0x000e220000000800 */
[----:B------:R-:W-:Y:S02]  /*e970*/  FADD.FTZ R18, R178, R3 ;  /* 0x00000003b2127221 */ /* 0x000fe40000010000 */
[----:B------:R1:W-:Y:S02]  /*e980*/  STSM.16.M88.4 [R196], R160 ;  /* 0x000000a0c4007844 */ /* 0x0003e40000000200 */
[----:B----4-:R-:W-:-:S03]  /*e990*/  FADD.FTZ R3, R165, R18 ;  /* 0x00000012a5037221 */ /* 0x010fc60000010000 */
[----:B------:R-:W2:Y:S01]  /*e9a0*/  MUFU.EX2 R176, R176 ;  /* 0x000000b000b07308 */ /* 0x000ea20000000800 */
[C---:B-----5:R-:W-:Y:S01]  /*e9b0*/  FADD.FTZ R18, R14.reuse, R3 ;  /* 0x000000030e127221 */ /* 0x060fe20000010000 */
[----:B------:R-:W-:-:S03]  /*e9c0*/  F2FP.F16.F32.PACK_AB R165, R14, R165 ;  /* 0x000000a50ea5723e */ /* 0x000fc600000000ff */
[----:B0-----:R-:W-:Y:S01]  /*e9d0*/  FADD.FTZ R3, R167, R18 ;  /* 0x00000012a7037221 */ /* 0x001fe20000010000 */
[----:B--2---:R-:W-:-:S03]  /*e9e0*/  F2FP.F16.F32.PACK_AB R167, R176, R167 ;  /* 0x000000a7b0a7723e */ /* 0x004fc600000000ff */
[----:B------:R-:W-:Y:S02]  /*e9f0*/  FADD.FTZ R3, R176, R3 ;  /* 0x00000003b0037221 */ /* 0x000fe40000010000 */
[----:B------:R1:W-:Y:S01]  /*ea00*/  STSM.16.M88.4 [R197], R164 ;  /* 0x000000a4c5007844 */ /* 0x0003e20000000200 */
[----:B------:R-:W-:Y:S05]  /*ea10*/  @!P0 BRA `(.L_x_6040) ;  /* 0x0000000000048947 */ /* 0x000fea0003800000 */
[----:B------:R-:W-:Y:S01]  /*ea20*/  BPT.TRAP 0x1 ;  /* 0x000000040000795c */ /* 0x000fe20000300000 */
.L_x_6040:
[----:B------:R0:W2:Y:S01]  /*ea30*/  SYNCS.PHASECHK.TRANS64.TRYWAIT P3, [R215+URZ+0x28c50], R216 ;  /* 0x028c50d8d70075a7 */ /* 0x0000a2000806017f */
[----:B------:R-:W-:Y:S05]  /*ea40*/  @!P0 BRA `(.L_x_6041) ;  /* 0x0000000000048947 */ /* 0x000fea0003800000 */
[----:B------:R-:W-:Y:S01]  /*ea50*/  BPT.TRAP 0x1 ;  /* 0x000000040000795c */ /* 0x000fe20000300000 */
.L_x_6041:
[----:B------:R-:W-:Y:S04]  /*ea60*/  BSSY B2, `(.L_x_6042) ;  /* 0x0000004000027945 */ /* 0x000fe80003800000 */
[----:B--2---:R-:W-:Y:S05]  /*ea70*/  @P3 BRA `(.L_x_6043) ;  /* 0x0000000000083947 */ /* 0x004fea0003800000 */
[----:B------:R-:W2:Y:S02]  /*ea80*/  SYNCS.PHASECHK.TRANS64.TRYWAIT P3, [R215+URZ+0x28c50], R216 ;  /* 0x028c50d8d70075a7 */ /* 0x000ea4000806017f */
[----:B--2---:R-:W-:Y:S05]  /*ea90*/  @!P3 BRA `(.L_x_6044) ;  /* 0x000001240010b947 */ /* 0x004fea0003800000 */
.L_x_6043:
[----:B------:R-:W-:Y:S05]  /*eaa0*/  BSYNC B2 ;  /* 0x0000000000027941 */ /* 0x000fea0003800000 */
.L_x_6042:
[----:B------:R-:W-:Y:S01]  /*eab0*/  IMAD R14, R214, 0x1000, R190 ;  /* 0x00001000d60e7824 */ /* 0x000fe200078e02be */
[----:B------:R-:W-:Y:S01]  /*eac0*/  WARPGROUP.ARRIVE ;  /* 0x00000000000079c5 */ /* 0x000fe20000000000 */
[----:B------:R-:W-:Y:S01]  /*ead0*/  IMAD.MOV.U32 R15, RZ, RZ, 0x40000040 ;  /* 0x40000040ff0f7424 */ /* 0x000fe200078e00ff */
[----:B------:R-:W-:Y:S01]  /*eae0*/  ISETP.GT.AND P3, PT, R12, R213, PT ;  /* 0x000000d50c00720c */ /* 0x000fe20003f64270 */
[----:B0-2---:R-:W-:Y:S01]  /*eaf0*/  @!P1 VIADD R215, R215, 0x28c60 ;  /* 0x00028c60d7d79836 */ /* 0x005fe20000000000 */
[----:B------:R-:W-:Y:S01]  /*eb00*/  R2UR UR6, R14 ;  /* 0x000000000e0672ca */ /* 0x000fe200000e0000 */
[----:B------:R-:W-:Y:S01]  /*eb10*/  VIADD R12, R12, 0xffffffff ;  /* 0xffffffff0c0c7836 */ /* 0x000fe20000000000 */
[----:B------:R-:W-:Y:S01]  /*eb20*/  R2UR UR7, R15 ;  /* 0x000000000f0772ca */ /* 0x000fe200000e0000 */
[----:B------:R-:W-:Y:S01]  /*eb30*/  IMAD.MOV.U32 R15, RZ, RZ, 0x40000040 ;  /* 0x40000040ff0f7424 */ /* 0x000fe200078e00ff */
[----:B------:R-:W-:Y:S01]  /*eb40*/  @!P1 PRMT R215, RZ, 0x654, R215 ;  /* 0x00000654ffd79816 */ /* 0x000fe200000000d7 */
[----:B------:R-:W-:-:S10]  /*eb50*/  IMAD.MOV.U32 R18, RZ, RZ, R214 ;  /* 0x000000ffff127224 */ /* 0x000fd400078e00d6 */
[----:B------:R-:W-:Y:S03]  /*eb60*/  HGMMA.64x256x16.F32 R24, R152, gdesc[UR4].tnspB, R24, gsb0 ;  /* 0x43e0000498187df0 */ /* 0x000fe60008000818 */
[----:B------:R-:W-:Y:S02]  /*eb70*/  WARPGROUP.DEPBAR.LE gsb0, 0x0 ;  /* 0x00008000000079c5 */ /* 0x000fe40000010000 */
[----:B-1----:R-:W-:Y:S01]  /*eb80*/  VIADD R152, R14, 0x80 ;  /* 0x000000800e987836 */ /* 0x002fe20000000000 */
[----:B------:R-:W-:Y:S01]  /*eb90*/  WARPGROUP.ARRIVE ;  /* 0x00000000000079c5 */ /* 0x000fe20000000000 */
[----:B------:R-:W-:-:S03]  /*eba0*/  IMAD.MOV.U32 R153, RZ, RZ, 0x40000040 ;  /* 0x40000040ff997424 */ /* 0x000fc600078e00ff */
[----:B------:R-:W-:Y:S01]  /*ebb0*/  R2UR UR6, R152 ;  /* 0x00000000980672ca */ /* 0x000fe200000e0000 */
[C---:B------:R-:W-:Y:S01]  /*ebc0*/  VIADD R152, R14.reuse, 0x100 ;  /* 0x000001000e987836 */ /* 0x040fe20000000000 */
[----:B------:R-:W-:Y:S01]  /*ebd0*/  R2UR UR7, R153 ;  /* 0x00000000990772ca */ /* 0x000fe200000e0000 */
[----:B------:R-:W-:Y:S01]  /*ebe0*/  IMAD.MOV.U32 R153, RZ, RZ, 0x40000040 ;  /* 0x40000040ff997424 */ /* 0x000fe200078e00ff */
[----:B------:R-:W-:-:S14]  /*ebf0*/  IADD3 R14, R14, 0x180, RZ ;  /* 0x000001800e0e7810 */ /* 0x000fdc0007ffe0ff */
[----:B------:R-:W-:Y:S01]  /*ec00*/  HGMMA.64x256x16.F32 R24, R156, gdesc[UR4].tnspB, R24, gsb0 ;  /* 0x43e000049c187df0 */ /* 0x000fe20008000818 */
[----:B------:R-:W-:Y:S02]  /*ec10*/  R2UR UR6, R152 ;  /* 0x00000000980672ca */ /* 0x000fe400000e0000 */
[----:B------:R-:W-:Y:S01]  /*ec20*/  R2UR UR7, R153 ;  /* 0x00000000990772ca */ /* 0x000fe200000e0000 */
[----:B------:R-:W-:Y:S02]  /*ec30*/  WARPGROUP.DEPBAR.LE gsb0, 0x0 ;  /* 0x00008000000079c5 */ /* 0x000fe40000010000 */
[----:B------:R-:W-:-:S15]  /*ec40*/  WARPGROUP.ARRIVE ;  /* 0x00000000000079c5 */ /* 0x000fde0000000000 */
[----:B------:R-:W-:-:S07]  /*ec50*/  NOP ;  /* 0x0000000000007918 */ /* 0x000fce0000000000 */
        /* <DEDUP_REMOVED lines=20> */
[----:B------:R-:W-:Y:S05]  /*eda0*/  BSYNC B0 ;  /* 0x0000000000007941 */ /* 0x000fea0003800000 */
.L_x_6026:
[----:B------:R-:W-:Y:S02]  /*edb0*/  IMAD.MOV.U32 R15, RZ, RZ, R168 ;  /* 0x000000ffff0f7224 */ /* 0x000fe400078e00a8 */
[----:B------:R-:W-:Y:S02]  /*edc0*/  IMAD.MOV.U32 R14, RZ, RZ, R21 ;  /* 0x000000ffff0e7224 */ /* 0x000fe400078e0015 */
[----:B------:R-:W-:-:S07]  /*edd0*/  IMAD.MOV.U32 R18, RZ, RZ, R214 ;  /* 0x000000ffff127224 */ /* 0x000fce00078e00d6 */
.L_x_6025:
[----:B------:R-:W-:Y:S05]  /*ede0*/  BSYNC B1 ;  /* 0x0000000000017941 */ /* 0x000fea0003800000 */
.L_x_6024:
[----:B------:R-:W1:Y:S01]  /*edf0*/  LDC R21, c[0x0][0x448] ;  /* 0x00011200ff157b82 */ /* 0x000e620000000800 */
[----:B------:R-:W-:Y:S01]  /*ee00*/  IADD3 R154, R23, 0x1, -R22 ;  /* 0x00000001179a7810 */ /* 0x000fe20007ffe816 */
[----:B------:R-:W-:-:S06]  /*ee10*/  ULDC UR4, c[0x0][0x9dc] ;  /* 0x0002770000047ab9 */ /* 0x000fcc0000000800 */
[----:B------:R-:W2:Y:S01]  /*ee20*/  LDC R156, c[0x0][0x9e4] ;  /* 0x00027900ff9c7b82 */ /* 0x000ea20000000800 */
        /* <DEDUP_REMOVED lines=20> */
.L_x_6048:
[----:B------:R-:W-:-:S13]  /*ef70*/  ISETP.NE.AND P2, PT, R156, 0x1, PT ;  /* 0x000000019c00780c */ /* 0x000fda0003f45270 */
[----:B------:R-:W1:Y:S02]  /*ef80*/  @P2 LDC.64 R152, c[0x0][0x9e8] ;  /* 0x00027a00ff982b82 */ /* 0x000e640000000a00 */
[----:B-1----:R-:W-:-:S05]  /*ef90*/  @P2 IMAD.HI.U32 R152, R21, R152, RZ ;  /* 0x0000009815982227 */ /* 0x002fca00078e00ff */
[----:B------:R-:W-:-:S07]  /*efa0*/  @P2 SHF.R.U32.HI R21, RZ, R153, R152 ;  /* 0x00000099ff152219 */ /* 0x000fce0000011698 */
.L_x_6049:
[----:B------:R-:W-:Y:S05]  /*efb0*/  BSYNC B0 ;  /* 0x0000000000007941 */ /* 0x000fea0003800000 */
.L_x_6047:
[----:B------:R-:W-:-:S05]  /*efc0*/  IMAD R21, R21, R156, RZ ;  /* 0x0000009c15157224 */ /* 0x000fca00078e02ff */
[----:B------:R-:W-:-:S07]  /*efd0*/  VIMNMX R154, R154, R21, !PT ;  /* 0x000000159a9a7248 */ /* 0x000fce0007fe0100 */
.L_x_6046:
[----:B------:R-:W-:Y:S01]  /*efe0*/  VIADD R154, R154, 0x3f ;  /* 0x0000003f9a9a7836 */ /* 0x000fe20000000000 */
[----:B------:R-:W-:Y:S04]  /*eff0*/  BSSY B0, `(.L_x_6050) ;  /* 0x00001ee000007945 */ /* 0x000fe80003800000 */
[----:B------:R-:W-:-:S04]  /*f000*/  SHF.R.S32.HI R21, RZ, 0x1f, R154 ;  /* 0x0000001fff157819 */ /* 0x000fc8000001149a */
[----:B------:R-:W-:-:S04]  /*f010*/  LEA.HI R21, R21, R154, RZ, 0x6 ;  /* 0x0000009a15157211 */ /* 0x000fc800078f30ff */
[----:B------:R-:W-:-:S04]  /*f020*/  SHF.R.S32.HI R21, RZ, 0x6, R21 ;  /* 0x00000006ff157819 */ /* 0x000fc80000011415 */
[----:B------:R-:W-:-:S04]  /*f030*/  VIMNMX R21, R202, R21, !PT ;  /* 0x00000015ca157248 */ /* 0x000fc80007fe0100 */
[----:B------:R-:W-:-:S13]  /*f040*/  ISETP.GE.AND P2, PT, R12, R21, PT ;  /* 0x000000150c00720c */ /* 0x000fda0003f46270 */
[----:B------:R-:W-:Y:S05]  /*f050*/  @!P2 BRA `(.L_x_6051) ;  /* 0x0000001c009ca947 */ /* 0x000fea0003800000 */
[----:B------:R-:W-:Y:S01]  /*f060*/  BSSY B1, `(.L_x_6052) ;  /* 0x00001e5000017945 */ /* 0x000fe20003800000 */
[----:B------:R-:W-:Y:S02]  /*f070*/  IMAD.MOV.U32 R213, RZ, RZ, R15 ;  /* 0x000000ffffd57224 */ /* 0x000fe400078e000f */
[----:B------:R-:W-:Y:S02]  /*f080*/  IMAD.MOV.U32 R214, RZ, RZ, R14 ;  /* 0x000000ffffd67224 */ /* 0x000fe400078e000e */
[----:B------:R-:W-:Y:S02]  /*f090*/  IMAD.MOV.U32 R206, RZ, RZ, R12 ;  /* 0x000000ffffce7224 */ /* 0x000fe400078e000c */
[----:B0-----:R-:W-:-:S07]  /*f0a0*/  IMAD.MOV.U32 R215, RZ, RZ, R18 ;  /* 0x000000ffffd77224 */ /* 0x001fce00078e0012 */
.L_x_6063:
[----:B------:R-:W-:Y:S02]  /*f0b0*/  VIADD R18, R215, 0x1 ;  /* 0x00000001d7127836 */ /* 0x000fe40000000000 */
[----:B0-----:R-:W-:Y:S02]  /*f0c0*/  IMAD.MOV.U32 R12, RZ, RZ, R206 ;  /* 0x000000ffff0c7224 */ /* 0x001fe400078e00ce */
[----:B------:R-:W-:Y:S01]  /*f0d0*/  VIADD R206, R206, 0xffffffff ;  /* 0xffffffffcece7836 */ /* 0x000fe20000000000 */
[----:B------:R-:W-:Y:S02]  /*f0e0*/  ISETP.NE.AND P3, PT, R18, 0x2, PT ;  /* 0x000000021200780c */ /* 0x000fe40003f65270 */
[----:B------:R-:W-:Y:S02]  /*f0f0*/  ISETP.GT.AND P2, PT, R12, R21, PT ;  /* 0x000000150c00720c */ /* 0x000fe40003f44270 */
[----:B------:R-:W-:Y:S02]  /*f100*/  SEL R12, RZ, 0x1, P3 ;  /* 0x00000001ff0c7807 */ /* 0x000fe40001800000 */
[----:B------:R-:W-:-:S02]  /*f110*/  SEL R18, R18, RZ, P3 ;  /* 0x000000ff12127207 */ /* 0x000fc40001800000 */
[----:B------:R-:W-:Y:S01]  /*f120*/  LOP3.LUT R19, R19, R12, RZ, 0x3c, !PT ;  /* 0x0000000c13137212 */ /* 0x000fe200078e3cff */
[----:B------:R-:W-:Y:S06]  /*f130*/  @!P0 BRA `(.L_x_6053) ;  /* 0x0000000000048947 */ /* 0x000fec0003800000 */
[----:B------:R-:W-:Y:S01]  /*f140*/  BPT.TRAP 0x1 ;  /* 0x000000040000795c */ /* 0x000fe20000300000 */
.L_x_6053:
[----:B------:R-:W-:Y:S01]  /*f150*/  IMAD R12, R18, 0x8, R2 ;  /* 0x00000008120c7824 */ /* 0x000fe200078e0202 */
[----:B------:R-:W-:-:S04]  /*f160*/  SHF.L.U32 R207, R19, 0x1f, RZ ;  /* 0x0000001f13cf7819 */ /* 0x000fc800000006ff */
[----:B------:R0:W1:Y:S01]  /*f170*/  SYNCS.PHASECHK.TRANS64.TRYWAIT P3, [R12+URZ+0x28c30], R207 ;  /* 0x028c30cf0c0075a7 */ /* 0x000062000806017f */
[----:B------:R-:W-:Y:S05]  /*f180*/  @!P0 BRA `(.L_x_6054) ;  /* 0x0000000000048947 */ /* 0x000fea0003800000 */
[----:B------:R-:W-:Y:S01]  /*f190*/  BPT.TRAP 0x1 ;  /* 0x000000040000795c */ /* 0x000fe20000300000 */
.L_x_6054:
[----:B------:R-:W-:Y:S01]  /*f1a0*/  BSSY B2, `(.L_x_6055) ;  /* 0x0000006000027945 */ /* 0x000fe20003800000 */
[----:B------:R-:W-:Y:S02]  /*f1b0*/  IMAD R154, R18, 0x200, R13 ;  /* 0x00000200129a7824 */ /* 0x000fe400078e020d */
[----:B------:R-:W-:Y:S01]  /*f1c0*/  IMAD.MOV.U32 R155, RZ, RZ, 0x40000040 ;  /* 0x40000040ff9b7424 */ /* 0x000fe200078e00ff */
[----:B-1----:R-:W-:Y:S06]  /*f1d0*/  @P3 BRA `(.L_x_6056) ;  /* 0x0000000000083947 */ /* 0x002fec0003800000 */
[----:B------:R-:W1:Y:S02]  /*f1e0*/  SYNCS.PHASECHK.TRANS64.TRYWAIT P3, [R12+URZ+0x28c30], R207 ;  /* 0x028c30cf0c0075a7 */ /* 0x000e64000806017f */
[----:B-1----:R-:W-:Y:S05]  /*f1f0*/  @!P3 BRA `(.L_x_6057) ;  /* 0x0000011c004cb947 */ /* 0x002fea0003800000 */
.L_x_6056:
[----:B------:R-:W-:Y:S05]  /*f200*/  BSYNC B2 ;  /* 0x0000000000027941 */ /* 0x000fea0003800000 */
.L_x_6055:
[C---:B------:R-:W-:Y:S01]  /*f210*/  R2UR UR6, R154.reuse ;  /* 0x000000009a0672ca */ /* 0x040fe200000e0000 */
[C---:B------:R-:W-:Y:S01]  /*f220*/  VIADD R152, R154.reuse, 0x2 ;  /* 0x000000029a987836 */ /* 0x040fe20000000000 */
[----:B------:R-:W-:Y:S01]  /*f230*/  R2UR UR7, R155 ;  /* 0x000000009b0772ca */ /* 0x000fe200000e0000 */
[----:B------:R-:W-:Y:S01]  /*f240*/  VIADD R14, R154, 0x4 ;  /* 0x000000049a0e7836 */ /* 0x000fe20000000000 */
[----:B------:R-:W-:Y:S01]  /*f250*/  R2UR UR4, R4 ;  /* 0x00000000040472ca */ /* 0x000fe200000e0000 */
[----:B------:R-:W-:Y:S01]  /*f260*/  VIADD R154, R154, 0x6 ;  /* 0x000000069a9a7836 */ /* 0x000fe20000000000 */
[----:B------:R-:W-:Y:S01]  /*f270*/  R2UR UR5, R5 ;  /* 0x00000000050572ca */ /* 0x000fe200000e0000 */
[----:B------:R-:W-:Y:S01]  /*f280*/  IMAD.MOV.U32 R155, RZ, RZ, 0x40000040 ;  /* 0x40000040ff9b7424 */ /* 0x000fe200078e00ff */
[----:B------:R-:W-:Y:S01]  /*f290*/  MOV R153, 0x40000040 ;  /* 0x4000004000997802 */ /* 0x000fe20000000f00 */
[----:B------:R-:W-:Y:S01]  /*f2a0*/  IMAD.MOV.U32 R15, RZ, RZ, 0x40000040 ;  /* 0x40000040ff0f7424 */ /* 0x000fe200078e00ff */
[----:B------:R-:W-:-:S02]  /*f2b0*/  R2UR UR10, R152 ;  /* 0x00000000980a72ca */ /* 0x000fc400000e0000 */
[----:B------:R-:W-:Y:S02]  /*f2c0*/  R2UR UR11, R153 ;  /* 0x00000000990b72ca */ /* 0x000fe400000e0000 */
[----:B------:R-:W-:Y:S02]  /*f2d0*/  R2UR UR18, R154 ;  /* 0x000000009a1272ca */ /* 0x000fe400000e0000 */
[----:B------:R-:W-:Y:S02]  /*f2e0*/  R2UR UR19, R155 ;  /* 0x000000009b1372ca */ /* 0x000fe400000e0000 */
[----:B------:R-:W-:Y:S01]  /*f2f0*/  WARPGROUP.ARRIVE ;  /* 0x00000000000079c5 */ /* 0x000fe20000000000 */
[----:B------:R-:W-:Y:S02]  /*f300*/  R2UR UR8, R10 ;  /* 0x000000000a0872ca */ /* 0x000fe400000e0000 */
[----:B------:R-:W-:Y:S02]  /*f310*/  R2UR UR9, R11 ;  /* 0x000000000b0972ca */ /* 0x000fe400000e0000 */
[----:B------:R-:W-:Y:S01]  /*f320*/  R2UR UR14, R14 ;  /* 0x000000000e0e72ca */ /* 0x000fe200000e0000 */
[----:B------:R-:W-:Y:S01]  /*f330*/  HGMMA.64x64x16.F32 R152, gdesc[UR4], RZ, !UPT, gsb0 ;  /* 0x00e00000049879f0 */ /* 0x000fe2000c0008ff */
[----:B------:R-:W-:Y:S01]  /*f340*/  R2UR UR15, R15 ;  /* 0x000000000f0f72ca */ /* 0x000fe200000e0000 */
[----:B------:R-:W-:Y:S01]  /*f350*/  ULDC UR4, c[0x0][0x9d8] ;  /* 0x0002760000047ab9 */ /* 0x000fe20000000800 */
[----:B------:R-:W-:Y:S01]  /*f360*/  R2UR UR12, R8 ;  /* 0x00000000080c72ca */ /* 0x000fe200000e0000 */
[----:B------:R-:W-:Y:S01]  /*f370*/  ULDC UR5, c[0x0][0x988] ;  /* 0x0002620000057ab9 */ /* 0x000fe20000000800 */
[----:B------:R-:W-:-:S02]  /*f380*/  R2UR UR13, R9 ;  /* 0x00000000090d72ca */ /* 0x000fc400000e0000 */
        /* <DEDUP_REMOVED lines=43> */
[----:B---3--:R-:W-:Y:S01]  /*f640*/  FMNMX.FTZ R14, R152, R229, !PT ;  /* 0x000000e5980e7209 */ /* 0x008fe20007810000 */
[----:B------:R-:W-:Y:S01]  /*f650*/  FMUL.FTZ R175, R175, UR4 ;  /* 0x00000004afaf7c20 */ /* 0x000fe20008410000 */
[----:B------:R-:W-:Y:S01]  /*f660*/  FMUL.FTZ R178, R178, UR4 ;  /* 0x00000004b2b27c20 */ /* 0x000fe20008410000 */
[----:B------:R-:W-:Y:S01]  /*f670*/  FMUL.FTZ R179, R179, UR4 ;  /* 0x00000004b3b37c20 */ /* 0x000fe20008410000 */
[----:B------:R-:W-:Y:S01]  /*f680*/  FMUL.FTZ R182, R182, UR4 ;  /* 0x00000004b6b67c20 */ /* 0x000fe20008410000 */
[----:B------:R-:W-:-:S02]  /*f690*/  FMUL.FTZ R183, R183, UR4 ;  /* 0x00000004b7b77c20 */ /* 0x000fc40008410000 */
[----:B------:R-:W3:Y:S01]  /*f6a0*/  MUFU.TANH R157, R157 ;  /* 0x0000009d009d7308 */ /* 0x000ee20000002400 */
[----:B----4-:R-:W-:-:S07]  /*f6b0*/  FMNMX.FTZ R14, R153, R14, !PT ;  /* 0x0000000e990e7209 */ /* 0x010fce0007810000 */
[----:B------:R-:W4:Y:S01]  /*f6c0*/  MUFU.TANH R160, R160 ;  /* 0x000000a000a07308 */ /* 0x000f220000002400 */
[----:B--2---:R-:W-:-:S07]  /*f6d0*/  FMNMX.FTZ R14, R156, R14, !PT ;  /* 0x0000000e9c0e7209 */ /* 0x004fce0007810000 */
[----:B------:R-:W2:Y:S01]  /*f6e0*/  MUFU.TANH R161, R161 ;  /* 0x000000a100a17308 */ /* 0x000ea20000002400 */
[----:B---3--:R-:W-:-:S07]  /*f6f0*/  FMNMX.FTZ R14, R157, R14, !PT ;  /* 0x0000000e9d0e7209 */ /* 0x008fce0007810000 */
        /* <DEDUP_REMOVED lines=28> */
[----:B------:R-:W2:Y:S07]  /*f8c0*/  SHFL.BFLY PT, R20, R14, 0x1, 0x1f ;  /* 0x0c201f000e147f89 */ /* 0x000eae00000e0000 */
[----:B------:R-:W-:Y:S08]  /*f8d0*/  MUFU.TANH R166, R166 ;  /* 0x000000a600a67308 */ /* 0x000ff00000002400 */
[----:B------:R-:W-:Y:S08]  /*f8e0*/  MUFU.TANH R167, R167 ;  /* 0x000000a700a77308 */ /* 0x000ff00000002400 */
[----:B------:R-:W-:Y:S01]  /*f8f0*/  MUFU.TANH R171, R171 ;  /* 0x000000ab00ab7308 */ /* 0x000fe20000002400 */
[----:B--2---:R-:W-:Y:S01]  /*f900*/  FMNMX.FTZ R14, R14, R20, !PT ;  /* 0x000000140e0e7209 */ /* 0x004fe20007810000 */
        /* <DEDUP_REMOVED lines=10> */
[----:B------:R-:W2:Y:S01]  /*f9b0*/  MUFU.EX2 R214, R214 ;  /* 0x000000d600d67308 */ /* 0x000ea20000000800 */
[-CC-:B------:R-:W-:Y:S01]  /*f9c0*/  FFMA.FTZ R160, R160, R20.reuse, -R181.reuse ;  /* 0x00000014a0a07223 */ /* 0x180fe200000108b5 */
[-CC-:B------:R-:W-:Y:S01]  /*f9d0*/  FFMA.FTZ R161, R161, R20.reuse, -R181.reuse ;  /* 0x00000014a1a17223 */ /* 0x180fe200000108b5 */
[-CC-:B------:R-:W-:Y:S01]  /*f9e0*/  FFMA.FTZ R164, R164, R20.reuse, -R181.reuse ;  /* 0x00000014a4a47223 */ /* 0x180fe200000108b5 */
[-CC-:B------:R-:W-:Y:S01]  /*f9f0*/  FFMA.FTZ R165, R165, R20.reuse, -R181.reuse ;  /* 0x00000014a5a57223 */ /* 0x180fe200000108b5 */
[-CC-:B------:R-:W-:Y:S01]  /*fa00*/  FFMA.FTZ R168, R168, R20.reuse, -R181.reuse ;  /* 0x00000014a8a87223 */ /* 0x180fe200000108b5 */
[-CC-:B------:R-:W-:Y:S01]  /*fa10*/  FFMA.FTZ R169, R169, R20.reuse, -R181.reuse ;  /* 0x00000014a9a97223 */ /* 0x180fe200000108b5 */
[-CC-:B------:R-:W-:Y:S01]  /*fa20*/  FFMA.FTZ R172, R172, R20.reuse, -R181.reuse ;  /* 0x00000014acac7223 */ /* 0x180fe200000108b5 */
[----:B------:R-:W4:Y:S01]  /*fa30*/  MUFU.EX2 R15, R15 ;  /* 0x0000000f000f7308 */ /* 0x000f220000000800 */
[-CC-:B------:R-:W-:Y:S01]  /*fa40*/  FFMA.FTZ R173, R173, R20.reuse, -R181.reuse ;  /* 0x00000014adad7223 */ /* 0x180fe200000108b5 */
[-CC-:B------:R-:W-:Y:S01]  /*fa50*/  FFMA.FTZ R176, R176, R20.reuse, -R181.reuse ;  /* 0x00000014b0b07223 */ /* 0x180fe200000108b5 */
[-CC-:B------:R-:W-:Y:S01]  /*fa60*/  FFMA.FTZ R177, R177, R20.reuse, -R181.reuse ;  /* 0x00000014b1b17223 */ /* 0x180fe200000108b5 */
[----:B------:R-:W-:Y:S01]  /*fa70*/  FFMA.FTZ R180, R180, R20, -R181 ;  /* 0x00000014b4b47223 */ /* 0x000fe200000108b5 */
[----:B------:R-:W-:Y:S01]  /*fa80*/  FMUL.FTZ R181, R170, UR4 ;  /* 0x00000004aab57c20 */ /* 0x000fe20008410000 */
[----:B---3--:R-:W-:-:S02]  /*fa90*/  FMNMX.FTZ R170, R154, R213, !PT ;  /* 0x000000d59aaa7209 */ /* 0x008fc40007810000 */
[----:B------:R-:W3:Y:S01]  /*faa0*/  MUFU.EX2 R152, R152 ;  /* 0x0000009800987308 */ /* 0x000ee20000000800 */
[-C--:B--2---:R-:W-:Y:S01]  /*fab0*/  FMUL.FTZ R24, R24, R214.reuse ;  /* 0x000000d618187220 */ /* 0x084fe20000410000 */
[-C--:B------:R-:W-:Y:S01]  /*fac0*/  FMUL.FTZ R25, R25, R214.reuse ;  /* 0x000000d619197220 */ /* 0x080fe20000410000 */
[-C--:B------:R-:W-:Y:S01]  /*fad0*/  FMUL.FTZ R28, R28, R214.reuse ;  /* 0x000000d61c1c7220 */ /* 0x080fe20000410000 */
[-C--:B------:R-:W-:Y:S01]  /*fae0*/  FMUL.FTZ R29, R29, R214.reuse ;  /* 0x000000d61d1d7220 */ /* 0x080fe20000410000 */
[-C--:B------:R-:W-:Y:S01]  /*faf0*/  FMUL.FTZ R32, R32, R214.reuse ;  /* 0x000000d620207220 */ /* 0x080fe20000410000 */
[-C--:B------:R-:W-:Y:S01]  /*fb00*/  FMUL.FTZ R33, R33, R214.reuse ;  /* 0x000000d621217220 */ /* 0x080fe20000410000 */
[----:B------:R-:W-:Y:S01]  /*fb10*/  FMUL.FTZ R36, R36, R214 ;  /* 0x000000d624247220 */ /* 0x000fe20000410000 */
[----:B------:R-:W2:Y:S01]  /*fb20*/  MUFU.TANH R181, R181 ;  /* 0x000000b500b57308 */ /* 0x000ea20000002400 */
[----:B----4-:R-:W-:Y:S01]  /*fb30*/  FFMA.FTZ R0, R214, R0, R15 ;  /* 0x00000000d6007223 */ /* 0x010fe2000001000f */
[-C--:B------:R-:W-:Y:S01]  /*fb40*/  FMUL.FTZ R37, R37, R214.reuse ;  /* 0x000000d625257220 */ /* 0x080fe20000410000 */
[-C--:B------:R-:W-:Y:S01]  /*fb50*/  FMUL.FTZ R40, R40, R214.reuse ;  /* 0x000000d628287220 */ /* 0x080fe20000410000 */
[-C--:B------:R-:W-:Y:S01]  /*fb60*/  FMUL.FTZ R41, R41, R214.reuse ;  /* 0x000000d629297220 */ /* 0x080fe20000410000 */
[-C--:B------:R-:W-:Y:S01]  /*fb70*/  FMUL.FTZ R44, R44, R214.reuse ;  /* 0x000000d62c2c7220 */ /* 0x080fe20000410000 */
[-C--:B------:R-:W-:Y:S01]  /*fb80*/  FMUL.FTZ R45, R45, R214.reuse ;  /* 0x000000d62d2d7220 */ /* 0x080fe20000410000 */
[----:B------:R-:W-:Y:S01]  /*fb90*/  FMUL.FTZ R48, R48, R214 ;  /* 0x000000d630307220 */ /* 0x000fe20000410000 */
[----:B------:R-:W-:Y:S01]  /*fba0*/  MUFU.TANH R175, R175 ;  /* 0x000000af00af7308 */ /* 0x000fe20000002400 */
[C---:B---3--:R-:W-:Y:S01]  /*fbb0*/  FADD.FTZ R0, R152.reuse, R0 ;  /* 0x0000000098007221 */ /* 0x048fe20000010000 */
[----:B------:R-:W-:Y:S01]  /*fbc0*/  F2FP.F16.F32.PACK_AB R152, R152, R15 ;  /* 0x0000000f9898723e */ /* 0x000fe200000000ff */
[----:B------:R-:W-:-:S02]  /*fbd0*/  @!P1 VIADD R15, R12, 0x28c40 ;  /* 0x00028c400c0f9836 */ /* 0x000fc40000000000 */
[-C--:B------:R-:W-:Y:S01]  /*fbe0*/  FMUL.FTZ R49, R49, R214.reuse ;  /* 0x000000d631317220 */ /* 0x080fe20000410000 */
[-C--:B------:R-:W-:Y:S01]  /*fbf0*/  FMUL.FTZ R52, R52, R214.reuse ;  /* 0x000000d634347220 */ /* 0x080fe20000410000 */
[-C--:B------:R-:W-:Y:S01]  /*fc00*/  FMUL.FTZ R53, R53, R214.reuse ;  /* 0x000000d635357220 */ /* 0x080fe20000410000 */
[-C--:B------:R-:W-:Y:S01]  /*fc10*/  FMUL.FTZ R56, R56, R214.reuse ;  /* 0x000000d638387220 */ /* 0x080fe20000410000 */
[----:B------:R-:W-:Y:S01]  /*fc20*/  @!P1 PRMT R15, RZ, 0x654, R15 ;  /* 0x00000654ff0f9816 */ /* 0x000fe2000000000f */
[----:B------:R-:W-:Y:S01]  /*fc30*/  MUFU.TANH R178, R178 ;  /* 0x000000b200b27308 */ /* 0x000fe20000002400 */
[-C--:B------:R-:W-:Y:S01]  /*fc40*/  FMUL.FTZ R57, R57, R214.reuse ;  /* 0x000000d639397220 */ /* 0x080fe20000410000 */
[-C--:B------:R-:W-:Y:S01]  /*fc50*/  FMUL.FTZ R60, R60, R214.reuse ;  /* 0x000000d63c3c7220 */ /* 0x080fe20000410000 */
[----:B------:R3:W-:Y:S01]  /*fc60*/  @!P1 SYNCS.ARRIVE.TRANS64.RED.A1T0 RZ, [R15+URZ], RZ ;  /* 0x000000ff0fff99a7 */ /* 0x0007e2000810043f */
[-C--:B------:R-:W-:Y:S01]  /*fc70*/  FMUL.FTZ R61, R61, R214.reuse ;  /* 0x000000d63d3d7220 */ /* 0x080fe20000410000 */
[-C--:B------:R-:W-:Y:S01]  /*fc80*/  FMUL.FTZ R64, R64, R214.reuse ;  /* 0x000000d640407220 */ /* 0x080fe20000410000 */
[-C--:B------:R-:W-:Y:S01]  /*fc90*/  FMUL.FTZ R65, R65, R214.reuse ;  /* 0x000000d641417220 */ /* 0x080fe20000410000 */
[-C--:B------:R-:W-:Y:S01]  /*fca0*/  FMUL.FTZ R68, R68, R214.reuse ;  /* 0x000000d644447220 */ /* 0x080fe20000410000 */
[----:B------:R-:W-:Y:S01]  /*fcb0*/  MUFU.TANH R179, R179 ;  /* 0x000000b300b37308 */ /* 0x000fe20000002400 */
[-C--:B------:R-:W-:Y:S01]  /*fcc0*/  FMUL.FTZ R69, R69, R214.reuse ;  /* 0x000000d645457220 */ /* 0x080fe20000410000 */
[----:B------:R-:W-:Y:S01]  /*fcd0*/  FMUL.FTZ R72, R72, R214 ;  /* 0x000000d648487220 */ /* 0x000fe20000410000 */
[----:B---3--:R-:W-:-:S02]  /*fce0*/  IMAD.MOV R15, RZ, RZ, -R194 ;  /* 0x000000ffff0f7224 */ /* 0x008fc400078e0ac2 */
[-C--:B------:R-:W-:Y:S01]  /*fcf0*/  FMUL.FTZ R73, R73, R214.reuse ;  /* 0x000000d649497220 */ /* 0x080fe20000410000 */
[-C--:B------:R-:W-:Y:S01]  /*fd00*/  FMUL.FTZ R76, R76, R214.reuse ;  /* 0x000000d64c4c7220 */ /* 0x080fe20000410000 */
[-C--:B------:R-:W-:Y:S01]  /*fd10*/  FMUL.FTZ R77, R77, R214.reuse ;  /* 0x000000d64d4d7220 */ /* 0x080fe20000410000 */
[----:B------:R-:W-:Y:S01]  /*fd20*/  FMUL.FTZ R80, R80, R214 ;  /* 0x000000d650507220 */ /* 0x000fe20000410000 */
[----:B------:R-:W-:Y:S01]  /*fd30*/  ISETP.NE.AND P3, PT, R184, R15, PT ;  /* 0x0000000fb800720c */ /* 0x000fe20003f65270 */
[----:B------:R-:W-:Y:S01]  /*fd40*/  MUFU.TANH R182, R182 ;  /* 0x000000b600b67308 */ /* 0x000fe20000002400 */
[----:B------:R-:W-:Y:S01]  /*fd50*/  FMNMX.FTZ R15, R155, R170, !PT ;  /* 0x000000aa9b0f7209 */ /* 0x000fe20007810000 */
[-C--:B------:R-:W-:Y:S01]  /*fd60*/  FMUL.FTZ R81, R81, R214.reuse ;  /* 0x000000d651517220 */ /* 0x080fe20000410000 */
[-C--:B------:R-:W-:Y:S01]  /*fd70*/  FMUL.FTZ R84, R84, R214.reuse ;  /* 0x000000d654547220 */ /* 0x080fe20000410000 */
[-C--:B------:R-:W-:Y:S01]  /*fd80*/  FMUL.FTZ R85, R85, R214.reuse ;  /* 0x000000d655557220 */ /* 0x080fe20000410000 */
[----:B------:R-:W-:Y:S01]  /*fd90*/  FMNMX.FTZ R15, R158, R15, !PT ;  /* 0x0000000f9e0f7209 */ /* 0x000fe20007810000 */
[-C--:B------:R-:W-:Y:S01]  /*fda0*/  FMUL.FTZ R88, R88, R214.reuse ;  /* 0x000000d658587220 */ /* 0x080fe20000410000 */
[-C--:B------:R-:W-:Y:S01]  /*fdb0*/  FMUL.FTZ R89, R89, R214.reuse ;  /* 0x000000d659597220 */ /* 0x080fe20000410000 */
[----:B------:R-:W-:Y:S01]  /*fdc0*/  MUFU.TANH R183, R183 ;  /* 0x000000b700b77308 */ /* 0x000fe20000002400 */
[----:B------:R-:W-:Y:S01]  /*fdd0*/  FMNMX.FTZ R15, R159, R15, !PT ;  /* 0x0000000f9f0f7209 */ /* 0x000fe20007810000 */
[-C--:B------:R-:W-:Y:S01]  /*fde0*/  FMUL.FTZ R92, R92, R214.reuse ;  /* 0x000000d65c5c7220 */ /* 0x080fe20000410000 */
[-C--:B------:R-:W-:Y:S01]  /*fdf0*/  FMUL.FTZ R93, R93, R214.reuse ;  /* 0x000000d65d5d7220 */ /* 0x080fe20000410000 */
[----:B------:R-:W-:Y:S01]  /*fe00*/  @!P3 IMAD R215, R215, 0x40, R191 ;  /* 0x00000040d7d7b824 */ /* 0x000fe200078e02bf */
[----:B------:R-:W-:Y:S01]  /*fe10*/  FMNMX.FTZ R15, R162, R15, !PT ;  /* 0x0000000fa20f7209 */ /* 0x000fe20007810000 */
[-C--:B------:R-:W-:Y:S01]  /*fe20*/  FMUL.FTZ R96, R96, R214.reuse ;  /* 0x000000d660607220 */ /* 0x080fe20000410000 */
[----:B------:R-:W-:Y:S01]  /*fe30*/  FMUL.FTZ R97, R97, R214 ;  /* 0x000000d661617220 */ /* 0x000fe20000410000 */
[----:B------:R-:W3:Y:S01]  /*fe40*/  MUFU.EX2 R153, R153 ;  /* 0x0000009900997308 */ /* 0x000ee20000000800 */
[----:B------:R-:W-:Y:S01]  /*fe50*/  FMNMX.FTZ R15, R163, R15, !PT ;  /* 0x0000000fa30f7209 */ /* 0x000fe20007810000 */
[----:B------:R-:W-:-:S02]  /*fe60*/  @!P3 IMAD R215, R215, 0x4, R2 ;  /* 0x00000004d7d7b824 */ /* 0x000fc400078e0202 */
[-C--:B------:R-:W-:Y:S01]  /*fe70*/  FMUL.FTZ R100, R100, R214.reuse ;  /* 0x000000d664647220 */ /* 0x080fe20000410000 */
[-C--:B------:R-:W-:Y:S01]  /*fe80*/  FMUL.FTZ R101, R101, R214.reuse ;  /* 0x000000d665657220 */ /* 0x080fe20000410000 */
[----:B------:R-:W-:Y:S01]  /*fe90*/  FMNMX.FTZ R15, R166, R15, !PT ;  /* 0x0000000fa60f7209 */ /* 0x000fe20007810000 */
[-C--:B------:R-:W-:Y:S01]  /*fea0*/  FMUL.FTZ R104, R104, R214.reuse ;  /* 0x000000d668687220 */ /* 0x080fe20000410000 */
[-C--:B------:R-:W-:Y:S01]  /*feb0*/  FMUL.FTZ R105, R105, R214.reuse ;  /* 0x000000d669697220 */ /* 0x080fe20000410000 */
[----:B------:R-:W4:Y:S01]  /*fec0*/  MUFU.EX2 R156, R156 ;  /* 0x0000009c009c7308 */ /* 0x000f220000000800 */
[----:B------:R-:W-:Y:S01]  /*fed0*/  FMNMX.FTZ R15, R167, R15, !PT ;  /* 0x0000000fa70f7209 */ /* 0x000fe20007810000 */
[-C--:B------:R-:W-:Y:S01]  /*fee0*/  FMUL.FTZ R108, R108, R214.reuse ;  /* 0x000000d66c6c7220 */ /* 0x080fe20000410000 */
[-C--:B------:R-:W-:Y:S01]  /*fef0*/  FMUL.FTZ R109, R109, R214.reuse ;  /* 0x000000d66d6d7220 */ /* 0x080fe20000410000 */
[-C--:B------:R-:W-:Y:S01]  /*ff00*/  FMUL.FTZ R112, R112, R214.reuse ;  /* 0x000000d670707220 */ /* 0x080fe20000410000 */
[----:B--2---:R-:W-:Y:S01]  /*ff10*/  FMNMX.FTZ R15, R181, R15, !PT ;  /* 0x0000000fb50f7209 */ /* 0x004fe20007810000 */
[-C--:B------:R-:W-:Y:S01]  /*ff20*/  FMUL.FTZ R113, R113, R214.reuse ;  /* 0x000000d671717220 */ /* 0x080fe20000410000 */
[-C--:B------:R-:W-:Y:S01]  /*ff30*/  FMUL.FTZ R116, R116, R214.reuse ;  /* 0x000000d674747220 */ /* 0x080fe20000410000 */
        /* <DEDUP_REMOVED lines=9> */
[----:B------:R-:W-:Y:S01]  /*ffd0*/  FMNMX.FTZ R15, R175, R15, !PT ;  /* 0x0000000faf0f7209 */ /* 0x000fe20007810000 */
[-C--:B------:R-:W-:Y:S01]  /*ffe0*/  FMUL.FTZ R125, R125, R214.reuse ;  /* 0x000000d67d7d7220 */ /* 0x080fe20000410000 */
[-C--:B------:R-:W-:Y:S01]  /*fff0*/  FMUL.FTZ R128, R128, R214.reuse ;  /* 0x000000d680807220 */ /* 0x080fe20000410000 */
[-C--:B------:R-:W-:Y:S01]  /*10000*/  FMUL.FTZ R129, R129, R214.reuse ;  /* 0x000000d681817220 */ /* 0x080fe20000410000 */
[----:B------:R-:W-:Y:S01]  /*10010*/  FMNMX.FTZ R170, R178, R15, !PT ;  /* 0x0000000fb2aa7209 */ /* 0x000fe20007810000 */
[-C--:B------:R-:W-:Y:S01]  /*10020*/  FMUL.FTZ R132, R132, R214.reuse ;  /* 0x000000d684847220 */ /* 0x080fe20000410000 */
[----:B------:R-:W-:Y:S01]  /*10030*/  FMUL.FTZ R133, R133, R214 ;  /* 0x000000d685857220 */ /* 0x000fe20000410000 */
[----:B------:R-:W-:Y:S01]  /*10040*/  MUFU.EX2 R161, R161 ;  /* 0x000000a100a17308 */ /* 0x000fe20000000800 */
[----:B------:R-:W-:Y:S01]  /*10050*/  FMNMX.FTZ R15, R179, R170, !PT ;  /* 0x000000aab30f7209 */ /* 0x000fe20007810000 */
[-C--:B------:R-:W-:Y:S01]  /*10060*/  FMUL.FTZ R136, R136, R214.reuse ;  /* 0x000000d688887220 */ /* 0x080fe20000410000 */
[-C--:B------:R-:W-:Y:S01]  /*10070*/  FMUL.FTZ R137, R137, R214.reuse ;  /* 0x000000d689897220 */ /* 0x080fe20000410000 */
[-C--:B------:R-:W-:Y:S01]  /*10080*/  FMUL.FTZ R140, R140, R214.reuse ;  /* 0x000000d68c8c7220 */ /* 0x080fe20000410000 */
[----:B------:R-:W-:Y:S01]  /*10090*/  FMNMX.FTZ R170, R182, R15, !PT ;  /* 0x0000000fb6aa7209 */ /* 0x000fe20007810000 */
[-C--:B------:R-:W-:Y:S01]  /*100a0*/  FMUL.FTZ R141, R141, R214.reuse ;  /* 0x000000d68d8d7220 */ /* 0x080fe20000410000 */
[-C--:B------:R-:W-:Y:S01]  /*100b0*/  FMUL.FTZ R144, R144, R214.reuse ;  /* 0x000000d690907220 */ /* 0x080fe20000410000 */
[----:B------:R-:W-:Y:S01]  /*100c0*/  FMUL.FTZ R145, R145, R214 ;  /* 0x000000d691917220 */ /* 0x000fe20000410000 */
[----:B------:R-:W-:Y:S01]  /*100d0*/  FMNMX.FTZ R15, R183, R170, !PT ;  /* 0x000000aab70f7209 */ /* 0x000fe20007810000 */
[-C--:B------:R-:W-:Y:S01]  /*100e0*/  FMUL.FTZ R148, R148, R214.reuse ;  /* 0x000000d694947220 */ /* 0x080fe20000410000 */
[----:B------:R-:W-:Y:S01]  /*100f0*/  FMUL.FTZ R149, R149, R214 ;  /* 0x000000d695957220 */ /* 0x000fe20000410000 */
[----:B------:R-:W-:Y:S01]  /*10100*/  @!P3 STS [R215+0x28800], R214 ;  /* 0x028800d6d700b388 */ /* 0x000fe20000000800 */
[----:B------:R-:W-:Y:S01]  /*10110*/  MUFU.EX2 R164, R164 ;  /* 0x000000a400a47308 */ /* 0x000fe20000000800 */
[----:B----4-:R-:W-:-:S02]  /*10120*/  FADD.FTZ R0, R156, R229 ;  /* 0x000000e59c007221 */ /* 0x010fc40000010000 */
[----:B------:R-:W4:Y:S05]  /*10130*/  SHFL.BFLY PT, R170, R15, 0x2, 0x1f ;  /* 0x0c401f000faa7f89 */ /* 0x000f2a00000e0000 */
[----:B------:R-:W-:Y:S08]  /*10140*/  MUFU.EX2 R165, R165 ;  /* 0x000000a500a57308 */ /* 0x000ff00000000800 */
[----:B------:R-:W5:Y:S08]  /*10150*/  MUFU.EX2 R168, R168 ;  /* 0x000000a800a87308 */ /* 0x000f700000000800 */
[----:B------:R-:W-:Y:S01]  /*10160*/  MUFU.EX2 R169, R169 ;  /* 0x000000a900a97308 */ /* 0x000fe20000000800 */
[----:B----4-:R-:W-:-:S05]  /*10170*/  FMNMX.FTZ R15, R15, R170, !PT ;  /* 0x000000aa0f0f7209 */ /* 0x010fca0007810000 */
[----:B------:R-:W4:Y:S02]  /*10180*/  SHFL.BFLY PT, R170, R15, 0x1, 0x1f ;  /* 0x0c201f000faa7f89 */ /* 0x000f2400000e0000 */
[----:B------:R-:W-:Y:S08]  /*10190*/  MUFU.EX2 R172, R172 ;  /* 0x000000ac00ac7308 */ /* 0x000ff00000000800 */
[----:B------:R-:W-:Y:S08]  /*101a0*/  MUFU.EX2 R173, R173 ;  /* 0x000000ad00ad7308 */ /* 0x000ff00000000800 */
[----:B------:R-:W-:Y:S01]  /*101b0*/  MUFU.EX2 R176, R176 ;  /* 0x000000b000b07308 */ /* 0x000fe20000000800 */
[----:B----4-:R-:W-:-:S07]  /*101c0*/  FMNMX.FTZ R15, R15, R170, !PT ;  /* 0x000000aa0f0f7209 */ /* 0x010fce0007810000 */
[----:B------:R-:W-:Y:S01]  /*101d0*/  MUFU.EX2 R177, R177 ;  /* 0x000000b100b17308 */ /* 0x000fe20000000800 */
[C---:B------:R-:W-:Y:S01]  /*101e0*/  FADD.FTZ R170, -R15.reuse, R213 ;  /* 0x000000d50faa7221 */ /* 0x040fe20000010100 */
[----:B------:R-:W-:-:S03]  /*101f0*/  FMUL.FTZ R213, R15, R20 ;  /* 0x000000140fd57220 */ /* 0x000fc60000410000 */
[-C--:B------:R-:W-:Y:S01]  /*10200*/  FMUL.FTZ R170, R170, R20.reuse ;  /* 0x00000014aaaa7220 */ /* 0x080fe20000410000 */
        /* <DEDUP_REMOVED lines=17> */
[----:B------:R-:W-:-:S02]  /*10320*/  FFMA.FTZ R183, R183, R20, -R213 ;  /* 0x00000014b7b77223 */ /* 0x000fc400000108d5 */
[----:B------:R-:W0:Y:S01]  /*10330*/  MUFU.EX2 R170, R170 ;  /* 0x000000aa00aa7308 */ /* 0x000e220000000800 */
[----:B----4-:R-:W-:Y:S01]  /*10340*/  F2FP.F16.F32.PACK_AB R154, R156, R153 ;  /* 0x000000999c9a723e */ /* 0x010fe200000000ff */
[----:B--2---:R-:W-:Y:S01]  /*10350*/  FADD.FTZ R153, R157, R0 ;  /* 0x000000009d997221 */ /* 0x004fe20000010000 */
[----:B---3--:R-:W-:-:S03]  /*10360*/  F2FP.F16.F32.PACK_AB R156, R160, R157 ;  /* 0x0000009da09c723e */ /* 0x008fc600000000ff */
[----:B------:R-:W-:Y:S01]  /*10370*/  FADD.FTZ R0, R160, R153 ;  /* 0x00000099a0007221 */ /* 0x000fe20000010000 */
[----:B-----5:R-:W-:Y:S01]  /*10380*/  F2FP.F16.F32.PACK_AB R160, R168, R165 ;  /* 0x000000a5a8a0723e */ /* 0x020fe200000000ff */
[----:B------:R-:W2:Y:S02]  /*10390*/  MUFU.EX2 R155, R155 ;  /* 0x0000009b009b7308 */ /* 0x000ea40000000800 */
[----:B------:R-:W-:-:S04]  /*103a0*/  FADD.FTZ R153, R161, R0 ;  /* 0x00000000a1997221 */ /* 0x000fc80000010000 */
[----:B------:R-:W-:Y:S02]  /*103b0*/  FADD.FTZ R0, R164, R153 ;  /* 0x00000099a4007221 */ /* 0x000fe40000010000 */
[----:B------:R3:W4:Y:S01]  /*103c0*/  MUFU.EX2 R213, R158 ;  /* 0x0000009e00d57308 */ /* 0x0007220000000800 */
[----:B0-----:R0:W-:Y:S01]  /*103d0*/  @!P3 STS [R215+0x28820], R170 ;  /* 0x028820aad700b388 */ /* 0x0011e20000000800 */
[----:B------:R-:W-:Y:S01]  /*103e0*/  FADD.FTZ R153, R165, R0 ;  /* 0x00000000a5997221 */ /* 0x000fe20000010000 */
[-C--:B------:R-:W-:Y:S01]  /*103f0*/  FMUL.FTZ R26, R26, R170.reuse ;  /* 0x000000aa1a1a7220 */ /* 0x080fe20000410000 */
[-C--:B------:R-:W-:Y:S01]  /*10400*/  FMUL.FTZ R27, R27, R170.reuse ;  /* 0x000000aa1b1b7220 */ /* 0x080fe20000410000 */
[-C--:B------:R-:W-:Y:S01]  /*10410*/  FMUL.FTZ R30, R30, R170.reuse ;  /* 0x000000aa1e1e7220 */ /* 0x080fe20000410000 */
[----:B------:R-:W-:Y:S01]  /*10420*/  FADD.FTZ R0, R168, R153 ;  /* 0x00000099a8007221 */ /* 0x000fe20000010000 */
[-C--:B------:R-:W-:Y:S01]  /*10430*/  FMUL.FTZ R31, R31, R170.reuse ;  /* 0x000000aa1f1f7220 */ /* 0x080fe20000410000 */
[----:B------:R-:W5:Y:S01]  /*10440*/  MUFU.EX2 R159, R159 ;  /* 0x0000009f009f7308 */ /* 0x000f620000000800 */
[----:B---3--:R-:W-:Y:S01]  /*10450*/  F2FP.F16.F32.PACK_AB R158, R164, R161 ;  /* 0x000000a1a49e723e */ /* 0x008fe200000000ff */
[----:B------:R-:W-:Y:S01]  /*10460*/  FADD.FTZ R153, R169, R0 ;  /* 0x00000000a9997221 */ /* 0x000fe20000010000 */
[----:B------:R-:W-:Y:S01]  /*10470*/  FFMA.FTZ R0, R170, R3, R180 ;  /* 0x00000003aa007223 */ /* 0x000fe200000100b4 */
[-C--:B------:R-:W-:Y:S01]  /*10480*/  FMUL.FTZ R34, R34, R170.reuse ;  /* 0x000000aa22227220 */ /* 0x080fe20000410000 */
[----:B------:R-:W-:Y:S01]  /*10490*/  FMUL.FTZ R35, R35, R170 ;  /* 0x000000aa23237220 */ /* 0x000fe20000410000 */
[----:B------:R-:W-:Y:S01]  /*104a0*/  FADD.FTZ R164, R172, R153 ;  /* 0x00000099aca47221 */ /* 0x000fe20000010000 */
[C---:B--2---:R-:W-:Y:S01]  /*104b0*/  FADD.FTZ R0, R155.reuse, R0 ;  /* 0x000000009b007221 */ /* 0x044fe20000010000 */
[----:B0-----:R0:W2:Y:S01]  /*104c0*/  MUFU.EX2 R215, R162 ;  /* 0x000000a200d77308 */ /* 0x0010a20000000800 */
[----:B------:R-:W-:Y:S01]  /*104d0*/  F2FP.F16.F32.PACK_AB R153, R155, R180 ;  /* 0x000000b49b99723e */ /* 0x000fe200000000ff */
[----:B------:R-:W-:Y:S01]  /*104e0*/  FADD.FTZ R3, R173, R164 ;  /* 0x000000a4ad037221 */ /* 0x000fe20000010000 */
[----:B----4-:R-:W-:Y:S01]  /*104f0*/  FADD.FTZ R0, R213, R0 ;  /* 0x00000000d5007221 */ /* 0x010fe20000010000 */
[----:B------:R-:W-:Y:S01]  /*10500*/  F2FP.F16.F32.PACK_AB R164, R176, R173 ;  /* 0x000000adb0a4723e */ /* 0x000fe200000000ff */
[-C--:B------:R-:W-:Y:S01]  /*10510*/  FMUL.FTZ R38, R38, R170.reuse ;  /* 0x000000aa26267220 */ /* 0x080fe20000410000 */
[----:B------:R-:W-:Y:S01]  /*10520*/  FADD.FTZ R168, R176, R3 ;  /* 0x00000003b0a87221 */ /* 0x000fe20000010000 */
[-C--:B------:R-:W-:Y:S01]  /*10530*/  FMUL.FTZ R39, R39, R170.reuse ;  /* 0x000000aa27277220 */ /* 0x080fe20000410000 */
[----:B------:R-:W3:Y:S01]  /*10540*/  MUFU.EX2 R163, R163 ;  /* 0x000000a300a37308 */ /* 0x000ee20000000800 */
[----:B0-----:R-:W-:Y:S01]  /*10550*/  F2FP.F16.F32.PACK_AB R162, R172, R169 ;  /* 0x000000a9aca2723e */ /* 0x001fe200000000ff */
[----:B------:R-:W-:Y:S01]  /*10560*/  FADD.FTZ R3, R177, R168 ;  /* 0x000000a8b1037221 */ /* 0x000fe20000010000 */
[C---:B-----5:R-:W-:Y:S01]  /*10570*/  FADD.FTZ R168, R159.reuse, R0 ;  /* 0x000000009fa87221 */ /* 0x060fe20000010000 */
[----:B------:R-:W-:Y:S01]  /*10580*/  F2FP.F16.F32.PACK_AB R155, R159, R213 ;  /* 0x000000d59f9b723e */ /* 0x000fe200000000ff */
[----:B------:R-:W-:Y:S01]  /*10590*/  BAR.SYNC.DEFER_BLOCKING 0xf, 0x100 ;  /* 0x03c4000000007b1d */ /* 0x000fe20000010000 */
[C---:B------:R-:W-:Y:S01]  /*105a0*/  FADD.FTZ R0, R166.reuse, R3 ;  /* 0x00000003a6007221 */ /* 0x040fe20000010000 */
[----:B------:R-:W-:Y:S01]  /*105b0*/  F2FP.F16.F32.PACK_AB R166, R166, R177 ;  /* 0x000000b1a6a6723e */ /* 0x000fe200000000ff */
[-C--:B------:R-:W-:Y:S01]  /*105c0*/  FMUL.FTZ R42, R42, R170.reuse ;  /* 0x000000aa2a2a7220 */ /* 0x080fe20000410000 */
[----:B--2---:R-:W-:Y:S01]  /*105d0*/  FADD.FTZ R168, R215, R168 ;  /* 0x000000a8d7a87221 */ /* 0x004fe20000010000 */
[-C--:B------:R-:W-:Y:S01]  /*105e0*/  FMUL.FTZ R43, R43, R170.reuse ;  /* 0x000000aa2b2b7220 */ /* 0x080fe20000410000 */
[----:B------:R-:W0:Y:S01]  /*105f0*/  MUFU.EX2 R214, R214 ;  /* 0x000000d600d67308 */ /* 0x000e220000000800 */
[-C--:B------:R-:W-:Y:S01]  /*10600*/  FMUL.FTZ R46, R46, R170.reuse ;  /* 0x000000aa2e2e7220 */ /* 0x080fe20000410000 */
[-C--:B------:R-:W-:Y:S01]  /*10610*/  FMUL.FTZ R47, R47, R170.reuse ;  /* 0x000000aa2f2f7220 */ /* 0x080fe20000410000 */
[-C--:B------:R-:W-:Y:S01]  /*10620*/  FMUL.FTZ R50, R50, R170.reuse ;  /* 0x000000aa32327220 */ /* 0x080fe20000410000 */
[-C--:B------:R-:W-:Y:S01]  /*10630*/  FMUL.FTZ R51, R51, R170.reuse ;  /* 0x000000aa33337220 */ /* 0x080fe20000410000 */
[-C--:B------:R-:W-:Y:S01]  /*10640*/  FMUL.FTZ R54, R54, R170.reuse ;  /* 0x000000aa36367220 */ /* 0x080fe20000410000 */
[C---:B---3--:R-:W-:Y:S01]  /*10650*/  FADD.FTZ R3, R163.reuse, R168 ;  /* 0x000000a8a3037221 */ /* 0x048fe20000010000 */
[----:B------:R-:W-:Y:S01]  /*10660*/  F2FP.F16.F32.PACK_AB R157, R163, R215 ;  /* 0x000000d7a39d723e */ /* 0x000fe200000000ff */
[----:B------:R-:W2:Y:S01]  /*10670*/  MUFU.EX2 R167, R167 ;  /* 0x000000a700a77308 */ /* 0x000ea20000000800 */
[-C--:B------:R-:W-:Y:S01]  /*10680*/  FMUL.FTZ R55, R55, R170.reuse ;  /* 0x000000aa37377220 */ /* 0x080fe20000410000 */
        /* <DEDUP_REMOVED lines=8> */
[----:B------:R0:W-:Y:S01]  /*10710*/  STSM.16.M88.4 [R195+0x26800], R152 ;  /* 0x02680098c3007844 */ /* 0x0001e20000000200 */
        /* <DEDUP_REMOVED lines=44> */
[----:B------:R0:W-:Y:S01]  /*109e0*/  STSM.16.M88.4 [R196], R160 ;  /* 0x000000a0c4007844 */ /* 0x0001e20000000200 */
[----:B------:R-:W3:Y:S01]  /*109f0*/  MUFU.EX2 R182, R182 ;  /* 0x000000b600b67308 */ /* 0x000ee20000000800 */
        /* <DEDUP_REMOVED lines=8> */
[C---:B--2---:R-:W-:Y:S01]  /*10a80*/  FADD.FTZ R3, R168.reuse, R3 ;  /* 0x00000003a8037221 */ /* 0x044fe20000010000 */
[----:B------:R-:W-:Y:S01]  /*10a90*/  F2FP.F16.F32.PACK_AB R165, R168, R165 ;  /* 0x000000a5a8a5723e */ /* 0x000fe200000000ff */
[-C--:B------:R-:W-:Y:S01]  /*10aa0*/  FMUL.FTZ R142, R142, R170.reuse ;  /* 0x000000aa8e8e7220 */ /* 0x080fe20000410000 */
[-C--:B------:R-:W-:Y:S01]  /*10ab0*/  FMUL.FTZ R143, R143, R170.reuse ;  /* 0x000000aa8f8f7220 */ /* 0x080fe20000410000 */
[-C--:B------:R-:W-:Y:S01]  /*10ac0*/  FMUL.FTZ R146, R146, R170.reuse ;  /* 0x000000aa92927220 */ /* 0x080fe20000410000 */
[-C--:B------:R-:W-:Y:S01]  /*10ad0*/  FMUL.FTZ R147, R147, R170.reuse ;  /* 0x000000aa93937220 */ /* 0x080fe20000410000 */
[-C--:B------:R-:W-:Y:S01]  /*10ae0*/  FMUL.FTZ R150, R150, R170.reuse ;  /* 0x000000aa96967220 */ /* 0x080fe20000410000 */
[----:B------:R-:W-:Y:S01]  /*10af0*/  FMUL.FTZ R151, R151, R170 ;  /* 0x000000aa97977220 */ /* 0x000fe20000410000 */
[----:B---3--:R-:W-:Y:S01]  /*10b00*/  FADD.FTZ R172, R182, R3 ;  /* 0x00000003b6ac7221 */ /* 0x008fe20000010000 */
[----:B----4-:R-:W-:-:S03]  /*10b10*/  F2FP.F16.F32.PACK_AB R167, R183, R182 ;  /* 0x000000b6b7a7723e */ /* 0x010fc600000000ff */
[----:B------:R-:W-:Y:S02]  /*10b20*/  FADD.FTZ R3, R183, R172 ;  /* 0x000000acb7037221 */ /* 0x000fe40000010000 */
[----:B------:R0:W-:Y:S01]  /*10b30*/  STSM.16.M88.4 [R197], R164 ;  /* 0x000000a4c5007844 */ /* 0x0001e20000000200 */
[----:B------:R-:W-:Y:S05]  /*10b40*/  @!P0 BRA `(.L_x_6058) ;  /* 0x0000000000048947 */ /* 0x000fea0003800000 */
[----:B------:R-:W-:Y:S01]  /*10b50*/  BPT.TRAP 0x1 ;  /* 0x000000040000795c */ /* 0x000fe20000300000 */
.L_x_6058:
[----:B------:R2:W3:Y:S01]  /*10b60*/  SYNCS.PHASECHK.TRANS64.TRYWAIT P3, [R12+URZ+0x28c50], R207 ;  /* 0x028c50cf0c0075a7 */ /* 0x0004e2000806017f */
[----:B------:R-:W-:Y:S05]  /*10b70*/  @!P0 BRA `(.L_x_6059) ;  /* 0x0000000000048947 */ /* 0x000fea0003800000 */
[----:B------:R-:W-:Y:S01]  /*10b80*/  BPT.TRAP 0x1 ;  /* 0x000000040000795c */ /* 0x000fe20000300000 */
.L_x_6059:
[----:B------:R-:W-:Y:S04]  /*10b90*/  BSSY B2, `(.L_x_6060) ;  /* 0x0000004000027945 */ /* 0x000fe80003800000 */
[----:B---3--:R-:W-:Y:S05]  /*10ba0*/  @P3 BRA `(.L_x_6061) ;  /* 0x0000000000083947 */ /* 0x008fea0003800000 */
[----:B------:R-:W3:Y:S02]  /*10bb0*/  SYNCS.PHASECHK.TRANS64.TRYWAIT P3, [R12+URZ+0x28c50], R207 ;  /* 0x028c50cf0c0075a7 */ /* 0x000ee4000806017f */
[----:B---3--:R-:W-:Y:S05]  /*10bc0*/  @!P3 BRA `(.L_x_6062) ;  /* 0x0000010000ecb947 */ /* 0x008fea0003800000 */
.L_x_6061:
[----:B------:R-:W-:Y:S05]  /*10bd0*/  BSYNC B2 ;  /* 0x0000000000027941 */ /* 0x000fea0003800000 */
.L_x_6060:
[----:B------:R-:W-:Y:S01]  /*10be0*/  IMAD R168, R18, 0x1000, R190 ;  /* 0x0000100012a87824 */ /* 0x000fe200078e02be */
[----:B------:R-:W-:Y:S01]  /*10bf0*/  WARPGROUP.ARRIVE ;  /* 0x00000000000079c5 */ /* 0x000fe20000000000 */
[----:B------:R-:W-:Y:S02]  /*10c00*/  IMAD.MOV.U32 R169, RZ, RZ, 0x40000040 ;  /* 0x40000040ffa97424 */ /* 0x000fe400078e00ff */
[----:B-123--:R-:W-:Y:S01]  /*10c10*/  @!P1 VIADD R12, R12, 0x28c60 ;  /* 0x00028c600c0c9836 */ /* 0x00efe20000000000 */
[----:B------:R-:W-:Y:S01]  /*10c20*/  R2UR UR6, R168 ;  /* 0x00000000a80672ca */ /* 0x000fe200000e0000 */
[----:B------:R-:W-:Y:S01]  /*10c30*/  IMAD.MOV.U32 R213, RZ, RZ, R15 ;  /* 0x000000ffffd57224 */ /* 0x000fe200078e000f */
[----:B------:R-:W-:Y:S01]  /*10c40*/  R2UR UR7, R169 ;  /* 0x00000000a90772ca */ /* 0x000fe200000e0000 */
[----:B------:R-:W-:Y:S01]  /*10c50*/  IMAD.MOV.U32 R169, RZ, RZ, 0x40000040 ;  /* 0x40000040ffa97424 */ /* 0x000fe200078e00ff */
[----:B------:R-:W-:Y:S01]  /*10c60*/  @!P1 PRMT R12, RZ, 0x654, R12 ;  /* 0x00000654ff0c9816 */ /* 0x000fe2000000000c */
[----:B------:R-:W-:-:S02]  /*10c70*/  IMAD.MOV.U32 R214, RZ, RZ, R14 ;  /* 0x000000ffffd67224 */ /* 0x000fc400078e000e */
[----:B------:R-:W-:-:S08]  /*10c80*/  IMAD.MOV.U32 R215, RZ, RZ, R18 ;  /* 0x000000ffffd77224 */ /* 0x000fd000078e0012 */
        /* <DEDUP_REMOVED lines=35> */
.L_x_6052:
[----:B0-----:R-:W-:-:S07]  /*10ec0*/  IMAD.MOV.U32 R12, RZ, RZ, R206 ;  /* 0x000000ffff0c7224 */ /* 0x001fce00078e00ce */
.L_x_6051:
[----:B------:R-:W-:Y:S05]  /*10ed0*/  BSYNC B0 ;  /* 0x0000000000007941 */ /* 0x000fea0003800000 */
.L_x_6050:
[----:B------:R-:W-:Y:S01]  /*10ee0*/  ISETP.GE.AND P2, PT, R12, R202, PT ;  /* 0x000000ca0c00720c */ /* 0x000fe20003f46270 */
[----:B------:R-:W-:-:S12]  /*10ef0*/  BSSY B0, `(.L_x_6064) ;  /* 0x000028e000007945 */ /* 0x000fd80003800000 */
[----:B------:R-:W-:Y:S05]  /*10f00*/  @!P2 BRA `(.L_x_6065) ;  /* 0x000000280030a947 */ /* 0x000fea0003800000 */
[----:B------:R-:W-:Y:S02]  /*10f10*/  IMAD.MOV.U32 R213, RZ, RZ, R15 ;  /* 0x000000ffffd57224 */ /* 0x000fe400078e000f */
[----:B0-----:R-:W-:Y:S02]  /*10f20*/  IMAD.MOV.U32 R215, RZ, RZ, R14 ;  /* 0x000000ffffd77224 */ /* 0x001fe400078e000e */
[----:B------:R-:W-:-:S07]  /*10f30*/  IMAD.MOV.U32 R214, RZ, RZ, R18 ;  /* 0x000000ffffd67224 */ /* 0x000fce00078e0012 */
.L_x_6084:
[----:B------:R-:W-:-:S05]  /*10f40*/  VIADD R18, R214, 0x1 ;  /* 0x00000001d6127836 */ /* 0x000fca0000000000 */
[----:B------:R-:W-:-:S04]  /*10f50*/  ISETP.NE.AND P2, PT, R18, 0x2, PT ;  /* 0x000000021200780c */ /* 0x000fc80003f45270 */
[----:B------:R-:W-:Y:S02]  /*10f60*/  SEL R14, RZ, 0x1, P2 ;  /* 0x00000001ff0e7807 */ /* 0x000fe40001000000 */
[----:B------:R-:W-:Y:S02]  /*10f70*/  SEL R18, R18, RZ, P2 ;  /* 0x000000ff12127207 */ /* 0x000fe40001000000 */
[----:B------:R-:W-:Y:S01]  /*10f80*/  LOP3.LUT R19, R19, R14, RZ, 0x3c, !PT ;  /* 0x0000000e13137212 */ /* 0x000fe200078e3cff */
[----:B-1----:R-:W-:Y:S06]  /*10f90*/  @!P0 BRA `(.L_x_6066) ;  /* 0x0000000000048947 */ /* 0x002fec0003800000 */
[----:B------:R-:W-:Y:S01]  /*10fa0*/  BPT.TRAP 0x1 ;  /* 0x000000040000795c */ /* 0x000fe20000300000 */
.L_x_6066:
[----:B------:R-:W-:Y:S01]  /*10fb0*/  IMAD R206, R18, 0x8, R2 ;  /* 0x0000000812ce7824 */ /* 0x000fe200078e0202 */
[----:B------:R-:W-:-:S04]  /*10fc0*/  SHF.L.U32 R207, R19, 0x1f, RZ ;  /* 0x0000001f13cf7819 */ /* 0x000fc800000006ff */
[----:B------:R0:W1:Y:S01]  /*10fd0*/  SYNCS.PHASECHK.TRANS64.TRYWAIT P2, [R206+URZ+0x28c30], R207 ;  /* 0x028c30cfce0075a7 */ /* 0x000062000804017f */
[----:B------:R-:W-:Y:S05]  /*10fe0*/  @!P0 BRA `(.L_x_6067) ;  /* 0x0000000000048947 */ /* 0x000fea0003800000 */
[----:B------:R-:W-:Y:S01]  /*10ff0*/  BPT.TRAP 0x1 ;  /* 0x000000040000795c */ /* 0x000fe20000300000 */
.L_x_6067:
[----:B------:R-:W-:Y:S01]  /*11000*/  BSSY B1, `(.L_x_6068) ;  /* 0x0000006000017945 */ /* 0x000fe20003800000 */
[----:B------:R-:W-:Y:S01]  /*11010*/  IMAD R14, R18, 0x200, R13 ;  /* 0x00000200120e7824 */ /* 0x000fe200078e020d */
[----:B------:R-:W-:Y:S02]  /*11020*/  MOV R15, 0x40000040 ;  /* 0x40000040000f7802 */ /* 0x000fe40000000f00 */
[----:B-1----:R-:W-:Y:S05]  /*11030*/  @P2 BRA `(.L_x_6069) ;  /* 0x0000000000082947 */ /* 0x002fea0003800000 */
[----:B------:R-:W1:Y:S02]  /*11040*/  SYNCS.PHASECHK.TRANS64.TRYWAIT P2, [R206+URZ+0x28c30], R207 ;  /* 0x028c30cfce0075a7 */ /* 0x000e64000804017f */
[----:B-1----:R-:W-:Y:S05]  /*11050*/  @!P2 BRA `(.L_x_6070) ;  /* 0x000000fc00dca947 */ /* 0x002fea0003800000 */
.L_x_6069:
[----:B------:R-:W-:Y:S05]  /*11060*/  BSYNC B1 ;  /* 0x0000000000017941 */ /* 0x000fea0003800000 */
.L_x_6068:
[C---:B------:R-:W-:Y:S01]  /*11070*/  R2UR UR6, R14.reuse ;  /* 0x000000000e0672ca */ /* 0x040fe200000e0000 */
[----:B------:R-:W-:Y:S01]  /*11080*/  WARPGROUP.ARRIVE ;  /* 0x00000000000079c5 */ /* 0x000fe20000000000 */
[----:B------:R-:W-:Y:S01]  /*11090*/  R2UR UR7, R15 ;  /* 0x000000000f0772ca */ /* 0x000fe200000e0000 */
[----:B------:R-:W-:Y:S01]  /*110a0*/  VIADD R20, R14, 0x2 ;  /* 0x000000020e147836 */ /* 0x000fe20000000000 */
[----:B------:R-:W-:Y:S01]  /*110b0*/  R2UR UR4, R4 ;  /* 0x00000000040472ca */ /* 0x000fe200000e0000 */
[----:B------:R-:W-:Y:S01]  /*110c0*/  IMAD.MOV.U32 R21, RZ, RZ, 0x40000040 ;  /* 0x40000040ff157424 */ /* 0x000fe200078e00ff */
[----:B------:R-:W-:Y:S01]  /*110d0*/  R2UR UR5, R5 ;  /* 0x00000000050572ca */ /* 0x000fe200000e0000 */
[----:B------:R-:W-:-:S12]  /*110e0*/  IMAD.MOV.U32 R15, RZ, RZ, 0x40000040 ;  /* 0x40000040ff0f7424 */ /* 0x000fd800078e00ff */
[----:B------:R-:W-:Y:S01]  /*110f0*/  HGMMA.64x64x16.F32 R152, gdesc[UR4], RZ, !UPT, gsb0 ;  /* 0x00e00000049879f0 */ /* 0x000fe2000c0008ff */
[----:B------:R-:W-:Y:S01]  /*11100*/  R2UR UR6, R20 ;  /* 0x00000000140672ca */ /* 0x000fe200000e0000 */
[----:B------:R-:W-:Y:S01]  /*11110*/  VIADD R20, R14, 0x4 ;  /* 0x000000040e147836 */ /* 0x000fe20000000000 */
        /* <DEDUP_REMOVED lines=29> */
[----:B------:R-:W-:Y:S01]  /*112f0*/  HGMMA.64x64x16.F32 R152, gdesc[UR4], R152, gsb0 ;  /* 0x00e00000049879f0 */ /* 0x000fe20008000898 */
[----:B------:R-:W-:Y:S02]  /*11300*/  ULDC UR4, c[0x0][0x9d8] ;  /* 0x0002760000047ab9 */ /* 0x000fe40000000800 */
        /* <DEDUP_REMOVED lines=36> */
[----:B------:R-:W-:Y:S01]  /*11550*/  ULDC UR4, c[0x0][0x9e0] ;  /* 0x0002780000047ab9 */ /* 0x000fe20000000800 */
[----:B------:R4:W-:Y:S01]  /*11560*/  @!P1 SYNCS.ARRIVE.TRANS64.RED.A1T0 RZ, [R14+URZ], RZ ;  /* 0x000000ff0eff99a7 */ /* 0x0009e2000810043f */
[----:B------:R-:W-:-:S05]  /*11570*/  IADD3 R183, -R22, R183, R23 ;  /* 0x000000b716b77210 */ /* 0x000fca0007ffe117 */
[----:B------:R-:W0:Y:S01]  /*11580*/  MUFU.TANH R229, R229 ;  /* 0x000000e500e57308 */ /* 0x000e220000002400 */
[C---:B------:R-:W-:Y:S02]  /*11590*/  VIADD R231, R183.reuse, UR45 ;  /* 0x0000002db7e77c36 */ /* 0x040fe40008000000 */
[----:B------:R-:W-:Y:S02]  /*115a0*/  VIADD R183, R183, UR4 ;  /* 0x00000004b7b77c36 */ /* 0x000fe40008000000 */
[--C-:B--2---:R-:W-:Y:S02]  /*115b0*/  IMAD.IADD R182, R231, 0x1, R232.reuse ;  /* 0x00000001e7b67824 */ /* 0x104fe400078e02e8 */
        /* <DEDUP_REMOVED lines=32> */
[----:B------:R-:W-:Y:S01]  /*117c0*/  IADD3 R232, -R22, R23, R232 ;  /* 0x0000001716e87210 */ /* 0x000fe20007ffe1e8 */
[----:B------:R-:W-:Y:S03]  /*117d0*/  BSSY B1, `(.L_x_6072) ;  /* 0x0000012000017945 */ /* 0x000fe60003800000 */
[----:B------:R-:W-:-:S13]  /*117e0*/  ISETP.GT.AND P2, PT, R232, -0x1, PT ;  /* 0xffffffffe800780c */ /* 0x000fda0003f44270 */
[----:B------:R-:W-:Y:S05]  /*117f0*/  @P2 BRA `(.L_x_6073) ;  /* 0x0000000000242947 */ /* 0x000fea0003800000 */
[----:B------:R-:W-:Y:S01]  /*11800*/  ULDC UR4, c[0x0][0x9e4] ;  /* 0x0002790000047ab9 */ /* 0x000fe20000000800 */
[----:B------:R-:W-:Y:S01]  /*11810*/  LOP3.LUT R232, RZ, R232, RZ, 0x33, !PT ;  /* 0x000000e8ffe87212 */ /* 0x000fe200078e33ff */
[----:B------:R-:W-:-:S05]  /*11820*/  IMAD.U32 R233, RZ, RZ, UR4 ;  /* 0x00000004ffe97e24 */ /* 0x000fca000f8e00ff */
[----:B------:R-:W-:-:S13]  /*11830*/  ISETP.NE.AND P2, PT, R233, 0x1, PT ;  /* 0x00000001e900780c */ /* 0x000fda0003f45270 */
[----:B------:R-:W2:Y:S02]  /*11840*/  @P2 LDC.64 R14, c[0x0][0x9e8] ;  /* 0x00027a00ff0e2b82 */ /* 0x000ea40000000a00 */
[----:B--2---:R-:W-:-:S05]  /*11850*/  @P2 IMAD.HI.U32 R14, R232, R14, RZ ;  /* 0x0000000ee80e2227 */ /* 0x004fca00078e00ff */
[----:B------:R-:W-:-:S04]  /*11860*/  @P2 SHF.R.U32.HI R232, RZ, R15, R14 ;  /* 0x0000000fffe82219 */ /* 0x000fc8000001160e */
[----:B------:R-:W-:Y:S01]  /*11870*/  LOP3.LUT R232, RZ, R232, RZ, 0x33, !PT ;  /* 0x000000e8ffe87212 */ /* 0x000fe200078e33ff */
[----:B------:R-:W-:Y:S06]  /*11880*/  BRA `(.L_x_6074) ;  /* 0x0000000000187947 */ /* 0x000fec0003800000 */
.L_x_6073:
[----:B------:R-:W-:Y:S02]  /*11890*/  ULDC UR4, c[0x0][0x9e4] ;  /* 0x0002790000047ab9 */ /* 0x000fe40000000800 */
[----:B------:R-:W-:-:S05]  /*118a0*/  IMAD.U32 R233, RZ, RZ, UR4 ;  /* 0x00000004ffe97e24 */ /* 0x000fca000f8e00ff */
[----:B------:R-:W-:-:S13]  /*118b0*/  ISETP.NE.AND P2, PT, R233, 0x1, PT ;  /* 0x00000001e900780c */ /* 0x000fda0003f45270 */
[----:B------:R-:W2:Y:S02]  /*118c0*/  @P2 LDC.64 R14, c[0x0][0x9e8] ;  /* 0x00027a00ff0e2b82 */ /* 0x000ea40000000a00 */
[----:B--2---:R-:W-:-:S05]  /*118d0*/  @P2 IMAD.HI.U32 R14, R232, R14, RZ ;  /* 0x0000000ee80e2227 */ /* 0x004fca00078e00ff */
[----:B------:R-:W-:-:S07]  /*118e0*/  @P2 SHF.R.U32.HI R232, RZ, R15, R14 ;  /* 0x0000000fffe82219 */ /* 0x000fce000001160e */
.L_x_6074:
[----:B------:R-:W-:Y:S05]  /*118f0*/  BSYNC B1 ;  /* 0x0000000000017941 */ /* 0x000fea0003800000 */
.L_x_6072:
[----:B------:R-:W-:-:S04]  /*11900*/  IMAD R232, R232, R233, -R178 ;  /* 0x000000e9e8e87224 */ /* 0x000fc800078e0ab2 */
[----:B------:R-:W-:-:S05]  /*11910*/  IMAD.IADD R232, R232, 0x1, -R184 ;  /* 0x00000001e8e87824 */ /* 0x000fca00078e0ab8 */
[----:B------:R-:W-:Y:S02]  /*11920*/  VIMNMX R182, R182, R232, !PT ;  /* 0x000000e8b6b67248 */ /* 0x000fe40007fe0100 */
[----:B------:R-:W-:-:S07]  /*11930*/  VIADDMNMX R181, R232, R233, R181, PT ;  /* 0x000000e9e8b57246 */ /* 0x000fce00038001b5 */
.L_x_6071:
[----:B------:R-:W-:Y:S01]  /*11940*/  ISETP.GT.AND P2, PT, R12, -0x1, PT ;  /* 0xffffffff0c00780c */ /* 0x000fe20003f44270 */
[----:B------:R-:W2:Y:S03]  /*11950*/  SHFL.IDX PT, R20, R20, 0x1, 0x1c1f ;  /* 0x003c1f0014147f89 */ /* 0x000ea600000e0000 */
[C---:B------:R-:W-:Y:S02]  /*11960*/  ISETP.GT.AND P4, PT, R182.reuse, RZ, P2 ;  /* 0x000000ffb600720c */ /* 0x040fe40001784270 */
[----:B------:R-:W-:Y:S02]  /*11970*/  ISETP.GT.AND P3, PT, R182, 0x1, P2 ;  /* 0x00000001b600780c */ /* 0x000fe40001764270 */
[C---:B------:R-:W-:Y:S02]  /*11980*/  ISETP.LT.OR P4, PT, R181.reuse, 0x1, P4 ;  /* 0x00000001b500780c */ /* 0x040fe40002781670 */
[----:B------:R-:W-:-:S02]  /*11990*/  ISETP.LT.OR P3, PT, R181, 0x2, P3 ;  /* 0x00000002b500780c */ /* 0x000fc40001f61670 */
[----:B------:R-:W-:Y:S02]  /*119a0*/  FSEL R216, R216, -INF , !P4 ;  /* 0xff800000d8d87808 */ /* 0x000fe40006000000 */
[----:B0-----:R-:W-:Y:S02]  /*119b0*/  FSEL R229, R229, -INF , !P3 ;  /* 0xff800000e5e57808 */ /* 0x001fe40005800000 */
[C---:B------:R-:W-:Y:S02]  /*119c0*/  ISETP.GT.AND P4, PT, R182.reuse, 0x8, P2 ;  /* 0x00000008b600780c */ /* 0x040fe40001784270 */
[----:B------:R-:W-:Y:S02]  /*119d0*/  ISETP.GT.AND P3, PT, R182, 0x9, P2 ;  /* 0x00000009b600780c */ /* 0x000fe40001764270 */
[C---:B------:R-:W-:Y:S02]  /*119e0*/  ISETP.LT.OR P4, PT, R181.reuse, 0x9, P4 ;  /* 0x00000009b500780c */ /* 0x040fe40002781670 */
[----:B------:R-:W-:-:S02]  /*119f0*/  ISETP.LT.OR P3, PT, R181, 0xa, P3 ;  /* 0x0000000ab500780c */ /* 0x000fc40001f61670 */
[----:B------:R-:W-:Y:S01]  /*11a00*/  FSEL R155, R155, -INF , !P4 ;  /* 0xff8000009b9b7808 */ /* 0x000fe20006000000 */
[--C-:B--2---:R-:W-:Y:S01]  /*11a10*/  IMAD.IADD R183, R183, 0x1, R20.reuse ;  /* 0x00000001b7b77824 */ /* 0x104fe200078e0214 */
[----:B------:R-:W-:Y:S01]  /*11a20*/  FSEL R230, R230, -INF , !P3 ;  /* 0xff800000e6e67808 */ /* 0x000fe20005800000 */
[----:B------:R-:W-:Y:S01]  /*11a30*/  IMAD.IADD R231, R231, 0x1, R20 ;  /* 0x00000001e7e77824 */ /* 0x000fe200078e0214 */
[C---:B------:R-:W-:Y:S02]  /*11a40*/  ISETP.GT.AND P4, PT, R182.reuse, 0x10, P2 ;  /* 0x00000010b600780c */ /* 0x040fe40001784270 */
[----:B------:R-:W-:Y:S02]  /*11a50*/  ISETP.GT.AND P3, PT, R182, 0x11, P2 ;  /* 0x00000011b600780c */ /* 0x000fe40001764270 */
[C---:B------:R-:W-:Y:S02]  /*11a60*/  ISETP.LT.OR P4, PT, R181.reuse, 0x11, P4 ;  /* 0x00000011b500780c */ /* 0x040fe40002781670 */
[----:B------:R-:W-:-:S02]  /*11a70*/  ISETP.LT.OR P3, PT, R181, 0x12, P3 ;  /* 0x00000012b500780c */ /* 0x000fc40001f61670 */
[----:B------:R-:W-:Y:S02]  /*11a80*/  FSEL R159, R159, -INF , !P4 ;  /* 0xff8000009f9f7808 */ /* 0x000fe40006000000 */
[----:B------:R-:W-:Y:S02]  /*11a90*/  FSEL R160, R160, -INF , !P3 ;  /* 0xff800000a0a07808 */ /* 0x000fe40005800000 */
        /* <DEDUP_REMOVED lines=29> */
[----:B------:R-:W-:Y:S01]  /*11c70*/  FSEL R180, R180, -INF , !P3 ;  /* 0xff800000b4b47808 */ /* 0x000fe20005800000 */
[----:B------:R-:W-:Y:S08]  /*11c80*/  @!P6 BRA `(.L_x_6075) ;  /* 0x000000000060e947 */ /* 0x000ff00003800000 */
        /* <DEDUP_REMOVED lines=8> */
[----:B------:R-:W0:Y:S02]  /*11d10*/  @P3 LDC.64 R14, c[0x0][0x9e8] ;  /* 0x00027a00ff0e3b82 */ /* 0x000e240000000a00 */
[----:B0-----:R-:W-:-:S05]  /*11d20*/  @P3 IMAD.HI.U32 R14, R20, R14, RZ ;  /* 0x0000000e140e3227 */ /* 0x001fca00078e00ff */
[----:B------:R-:W-:-:S04]  /*11d30*/  @P3 SHF.R.U32.HI R20, RZ, R15, R14 ;  /* 0x0000000fff143219 */ /* 0x000fc8000001160e */
[----:B------:R-:W-:Y:S01]  /*11d40*/  LOP3.LUT R20, RZ, R20, RZ, 0x33, !PT ;  /* 0x00000014ff147212 */ /* 0x000fe200078e33ff */
[----:B------:R-:W-:Y:S06]  /*11d50*/  BRA `(.L_x_6078) ;  /* 0x0000000000187947 */ /* 0x000fec0003800000 */
.L_x_6077:
[----:B------:R-:W-:Y:S02]  /*11d60*/  ULDC UR4, c[0x0][0x9e4] ;  /* 0x0002790000047ab9 */ /* 0x000fe40000000800 */
[----:B------:R-:W-:-:S05]  /*11d70*/  IMAD.U32 R181, RZ, RZ, UR4 ;  /* 0x00000004ffb57e24 */ /* 0x000fca000f8e00ff */
[----:B------:R-:W-:-:S13]  /*11d80*/  ISETP.NE.AND P3, PT, R181, 0x1, PT ;  /* 0x00000001b500780c */ /* 0x000fda0003f65270 */
[----:B------:R-:W0:Y:S02]  /*11d90*/  @P3 LDC.64 R14, c[0x0][0x9e8] ;  /* 0x00027a00ff0e3b82 */ /* 0x000e240000000a00 */
[----:B0-----:R-:W-:-:S05]  /*11da0*/  @P3 IMAD.HI.U32 R14, R20, R14, RZ ;  /* 0x0000000e140e3227 */ /* 0x001fca00078e00ff */
[----:B------:R-:W-:-:S07]  /*11db0*/  @P3 SHF.R.U32.HI R20, RZ, R15, R14 ;  /* 0x0000000fff143219 */ /* 0x000fce000001160e */
.L_x_6078:
[----:B------:R-:W-:Y:S05]  /*11dc0*/  BSYNC B1 ;  /* 0x0000000000017941 */ /* 0x000fea0003800000 */
.L_x_6076:
[----:B------:R-:W-:-:S04]  /*11dd0*/  IMAD R20, R20, R181, -R178 ;  /* 0x000000b514147224 */ /* 0x000fc800078e0ab2 */
[----:B------:R-:W-:-:S05]  /*11de0*/  IMAD.IADD R20, R20, 0x1, -R184 ;  /* 0x0000000114147824 */ /* 0x000fca00078e0ab8 */
[----:B------:R-:W-:Y:S02]  /*11df0*/  VIMNMX R231, R231, R20, !PT ;  /* 0x00000014e7e77248 */ /* 0x000fe40007fe0100 */
[----:B------:R-:W-:-:S07]  /*11e00*/  VIADDMNMX R183, R20, R181, R183, PT ;  /* 0x000000b514b77246 */ /* 0x000fce00038001b7 */
.L_x_6075:
[----:B------:R-:W-:Y:S01]  /*11e10*/  FMNMX.FTZ R14, R216, R215, !PT ;  /* 0x000000d7d80e7209 */ /* 0x000fe20007810000 */
[----:B------:R-:W-:Y:S02]  /*11e20*/  ULDC UR4, c[0x0][0x988] ;  /* 0x0002620000047ab9 */ /* 0x000fe40000000800 */
[----:B------:R-:W-:Y:S01]  /*11e30*/  IMAD.U32 R20, RZ, RZ, UR4 ;  /* 0x00000004ff147e24 */ /* 0x000fe2000f8e00ff */
        /* <DEDUP_REMOVED lines=18> */
[----:B0-----:R-:W-:-:S04]  /*11f60*/  FMNMX.FTZ R14, R14, R15, !PT ;  /* 0x0000000f0e0e7209 */ /* 0x001fc80007810000 */
[C---:B------:R-:W-:Y:S01]  /*11f70*/  FSETP.NEU.FTZ.AND P3, PT, R14.reuse, -INF , PT ;  /* 0xff8000000e00780b */ /* 0x040fe20003f7d000 */
[----:B------:R-:W-:-:S03]  /*11f80*/  FMUL.FTZ R15, R14, R20 ;  /* 0x000000140e0f7220 */ /* 0x000fc60000410000 */
[----:B------:R-:W-:Y:S02]  /*11f90*/  FSEL R178, R14, RZ, P3 ;  /* 0x000000ff0eb27208 */ /* 0x000fe40001800000 */
[----:B------:R-:W-:Y:S02]  /*11fa0*/  FSEL R15, R15, RZ, P3 ;  /* 0x000000ff0f0f7208 */ /* 0x000fe40001800000 */
[----:B------:R-:W-:Y:S01]  /*11fb0*/  ISETP.GT.AND P3, PT, R231, 0x1, P2 ;  /* 0x00000001e700780c */ /* 0x000fe20001764270 */
[----:B------:R-:W-:Y:S01]  /*11fc0*/  FADD.FTZ R178, -R178, R215 ;  /* 0x000000d7b2b27221 */ /* 0x000fe20000010100 */
[----:B------:R-:W-:Y:S02]  /*11fd0*/  IMAD.MOV R215, RZ, RZ, -R194 ;  /* 0x000000ffffd77224 */ /* 0x000fe400078e0ac2 */
[-CC-:B------:R-:W-:Y:S01]  /*11fe0*/  FFMA.FTZ R216, R216, R20.reuse, -R15.reuse ;  /* 0x00000014d8d87223 */ /* 0x180fe2000001080f */
[----:B------:R-:W-:Y:S01]  /*11ff0*/  ISETP.LT.OR P4, PT, R183, 0x2, P3 ;  /* 0x00000002b700780c */ /* 0x000fe20001f81670 */
[-CC-:B------:R-:W-:Y:S01]  /*12000*/  FFMA.FTZ R229, R229, R20.reuse, -R15.reuse ;  /* 0x00000014e5e57223 */ /* 0x180fe2000001080f */
[----:B------:R-:W-:Y:S01]  /*12010*/  ISETP.GT.AND P3, PT, R231, 0x8, P2 ;  /* 0x00000008e700780c */ /* 0x000fe20001764270 */
[-CC-:B------:R-:W-:Y:S01]  /*12020*/  FFMA.FTZ R155, R155, R20.reuse, -R15.reuse ;  /* 0x000000149b9b7223 */ /* 0x180fe2000001080f */
[----:B------:R-:W-:Y:S01]  /*12030*/  FSEL R181, R152, -INF , !P4 ;  /* 0xff80000098b57808 */ /* 0x000fe20006000000 */
[-CC-:B------:R-:W-:Y:S01]  /*12040*/  FFMA.FTZ R230, R230, R20.reuse, -R15.reuse ;  /* 0x00000014e6e67223 */ /* 0x180fe2000001080f */
[----:B------:R-:W-:Y:S01]  /*12050*/  ISETP.GT.AND P4, PT, R231, 0x9, P2 ;  /* 0x00000009e700780c */ /* 0x000fe20001784270 */
[-CC-:B------:R-:W-:Y:S01]  /*12060*/  FFMA.FTZ R159, R159, R20.reuse, -R15.reuse ;  /* 0x000000149f9f7223 */ /* 0x180fe2000001080f */
[C---:B------:R-:W-:Y:S01]  /*12070*/  ISETP.LT.OR P3, PT, R183.reuse, 0x9, P3 ;  /* 0x00000009b700780c */ /* 0x040fe20001f61670 */
[-CC-:B------:R-:W-:Y:S01]  /*12080*/  FFMA.FTZ R160, R160, R20.reuse, -R15.reuse ;  /* 0x00000014a0a07223 */ /* 0x180fe2000001080f */
[----:B------:R-:W-:Y:S01]  /*12090*/  ISETP.LT.OR P4, PT, R183, 0xa, P4 ;  /* 0x0000000ab700780c */ /* 0x000fe20002781670 */
[-CC-:B------:R-:W-:Y:S01]  /*120a0*/  FFMA.FTZ R162, R162, R20.reuse, -R15.reuse ;  /* 0x00000014a2a27223 */ /* 0x180fe2000001080f */
[----:B------:R-:W-:Y:S01]  /*120b0*/  FSEL R153, R153, -INF , !P3 ;  /* 0xff80000099997808 */ /* 0x000fe20005800000 */
[-CC-:B------:R-:W-:Y:S01]  /*120c0*/  FFMA.FTZ R165, R165, R20.reuse, -R15.reuse ;  /* 0x00000014a5a57223 */ /* 0x180fe2000001080f */
[----:B------:R-:W-:Y:S01]  /*120d0*/  FSEL R154, R154, -INF , !P4 ;  /* 0xff8000009a9a7808 */ /* 0x000fe20006000000 */
[-CC-:B------:R-:W-:Y:S01]  /*120e0*/  FFMA.FTZ R166, R166, R20.reuse, -R15.reuse ;  /* 0x00000014a6a67223 */ /* 0x180fe2000001080f */
[C---:B------:R-:W-:Y:S01]  /*120f0*/  ISETP.GT.AND P4, PT, R231.reuse, 0x11, P2 ;  /* 0x00000011e700780c */ /* 0x040fe20001784270 */
[-CC-:B------:R-:W-:Y:S01]  /*12100*/  FFMA.FTZ R168, R168, R20.reuse, -R15.reuse ;  /* 0x00000014a8a87223 */ /* 0x180fe2000001080f */
[----:B------:R-:W-:Y:S01]  /*12110*/  ISETP.GT.AND P3, PT, R231, 0x10, P2 ;  /* 0x00000010e700780c */ /* 0x000fe20001764270 */
[-CC-:B------:R-:W-:Y:S01]  /*12120*/  FFMA.FTZ R172, R172, R20.reuse, -R15.reuse ;  /* 0x00000014acac7223 */ /* 0x180fe2000001080f */
[----:B------:R-:W-:Y:S01]  /*12130*/  ISETP.LT.OR P4, PT, R183, 0x12, P4 ;  /* 0x00000012b700780c */ /* 0x000fe20002781670 */
[-CC-:B------:R-:W-:Y:S01]  /*12140*/  FFMA.FTZ R173, R173, R20.reuse, -R15.reuse ;  /* 0x00000014adad7223 */ /* 0x180fe2000001080f */
[----:B------:R-:W-:Y:S01]  /*12150*/  ISETP.LT.OR P3, PT, R183, 0x11, P3 ;  /* 0x00000011b700780c */ /* 0x000fe20001f61670 */
[-CC-:B------:R-:W-:Y:S01]  /*12160*/  FFMA.FTZ R175, R175, R20.reuse, -R15.reuse ;  /* 0x00000014afaf7223 */ /* 0x180fe2000001080f */
[----:B------:R-:W-:Y:S01]  /*12170*/  FSEL R182, R157, -INF , !P4 ;  /* 0xff8000009db67808 */ /* 0x000fe20006000000 */
[-C--:B------:R-:W-:Y:S01]  /*12180*/  FMUL.FTZ R157, R178, R20.reuse ;  /* 0x00000014b29d7220 */ /* 0x080fe20000410000 */
[----:B------:R-:W-:Y:S01]  /*12190*/  ISETP.GT.AND P4, PT, R231, 0x19, P2 ;  /* 0x00000019e700780c */ /* 0x000fe20001784270 */
[-CC-:B------:R-:W-:Y:S01]  /*121a0*/  FFMA.FTZ R177, R177, R20.reuse, -R15.reuse ;  /* 0x00000014b1b17223 */ /* 0x180fe2000001080f */
[----:B------:R-:W-:Y:S01]  /*121b0*/  FSEL R156, R156, -INF , !P3 ;  /* 0xff8000009c9c7808 */ /* 0x000fe20005800000 */
[-CC-:B------:R-:W-:Y:S01]  /*121c0*/  FFMA.FTZ R179, R179, R20.reuse, -R15.reuse ;  /* 0x00000014b3b37223 */ /* 0x180fe2000001080f */
[----:B------:R-:W-:Y:S01]  /*121d0*/  ISETP.LT.OR P4, PT, R183, 0x1a, P4 ;  /* 0x0000001ab700780c */ /* 0x000fe20002781670 */
[----:B------:R-:W-:Y:S01]  /*121e0*/  FFMA.FTZ R180, R180, R20, -R15 ;  /* 0x00000014b4b47223 */ /* 0x000fe2000001080f */
[----:B------:R-:W-:Y:S01]  /*121f0*/  ISETP.GT.AND P3, PT, R231, 0x18, P2 ;  /* 0x00000018e700780c */ /* 0x000fe20001764270 */
[----:B------:R-:W-:Y:S01]  /*12200*/  MUFU.EX2 R152, R216 ;  /* 0x000000d800987308 */ /* 0x000fe20000000800 */
[----:B------:R-:W-:-:S02]  /*12210*/  FSEL R161, R161, -INF , !P4 ;  /* 0xff800000a1a17808 */ /* 0x000fc40006000000 */
[----:B------:R-:W-:Y:S02]  /*12220*/  ISETP.GT.AND P4, PT, R231, 0x21, P2 ;  /* 0x00000021e700780c */ /* 0x000fe40001784270 */
[C---:B------:R-:W-:Y:S02]  /*12230*/  ISETP.LT.OR P3, PT, R183.reuse, 0x19, P3 ;  /* 0x00000019b700780c */ /* 0x040fe40001f61670 */
[----:B------:R-:W-:Y:S01]  /*12240*/  ISETP.LT.OR P4, PT, R183, 0x22, P4 ;  /* 0x00000022b700780c */ /* 0x000fe20002781670 */
[----:B------:R-:W0:Y:S01]  /*12250*/  MUFU.EX2 R157, R157 ;  /* 0x0000009d009d7308 */ /* 0x000e220000000800 */
[----:B------:R-:W-:Y:S02]  /*12260*/  FSEL R158, R158, -INF , !P3 ;  /* 0xff8000009e9e7808 */ /* 0x000fe40005800000 */
[----:B------:R-:W-:Y:S02]  /*12270*/  FSEL R164, R164, -INF , !P4 ;  /* 0xff800000a4a47808 */ /* 0x000fe40006000000 */
[----:B------:R-:W-:-:S02]  /*12280*/  ISETP.GT.AND P4, PT, R231, 0x29, P2 ;  /* 0x00000029e700780c */ /* 0x000fc40001784270 */
[----:B------:R-:W-:Y:S01]  /*12290*/  ISETP.GT.AND P3, PT, R231, 0x20, P2 ;  /* 0x00000020e700780c */ /* 0x000fe20001764270 */
[----:B------:R-:W2:Y:S01]  /*122a0*/  MUFU.EX2 R229, R229 ;  /* 0x000000e500e57308 */ /* 0x000ea20000000800 */
[C---:B------:R-:W-:Y:S02]  /*122b0*/  ISETP.LT.OR P4, PT, R183.reuse, 0x2a, P4 ;  /* 0x0000002ab700780c */ /* 0x040fe40002781670 */
[----:B------:R-:W-:Y:S02]  /*122c0*/  ISETP.LT.OR P3, PT, R183, 0x21, P3 ;  /* 0x00000021b700780c */ /* 0x000fe40001f61670 */
[----:B------:R-:W-:Y:S02]  /*122d0*/  FSEL R169, R169, -INF , !P4 ;  /* 0xff800000a9a97808 */ /* 0x000fe40006000000 */
[----:B------:R-:W-:Y:S01]  /*122e0*/  ISETP.GT.AND P4, PT, R231, RZ, P2 ;  /* 0x000000ffe700720c */ /* 0x000fe20001784270 */
[----:B------:R-:W3:Y:S01]  /*122f0*/  MUFU.EX2 R155, R155 ;  /* 0x0000009b009b7308 */ /* 0x000ee20000000800 */
[----:B------:R-:W-:Y:S01]  /*12300*/  FSEL R163, R163, -INF , !P3 ;  /* 0xff800000a3a37808 */ /* 0x000fe20005800000 */
[----:B0-----:R-:W-:Y:S01]  /*12310*/  FFMA.FTZ R0, R157, R0, R152 ;  /* 0x000000009d007223 */ /* 0x001fe20000010098 */
[----:B------:R-:W-:Y:S01]  /*12320*/  ISETP.LT.OR P4, PT, R183, 0x1, P4 ;  /* 0x00000001b700780c */ /* 0x000fe20002781670 */
[-C--:B------:R-:W-:Y:S01]  /*12330*/  FMUL.FTZ R24, R24, R157.reuse ;  /* 0x0000009d18187220 */ /* 0x080fe20000410000 */
[----:B------:R-:W-:Y:S01]  /*12340*/  ISETP.GT.AND P3, PT, R231, 0x28, P2 ;  /* 0x00000028e700780c */ /* 0x000fe20001764270 */
[----:B------:R-:W-:Y:S01]  /*12350*/  FMUL.FTZ R25, R25, R157 ;  /* 0x0000009d19197220 */ /* 0x000fe20000410000 */
[----:B------:R-:W-:Y:S01]  /*12360*/  FSEL R21, R21, -INF , !P4 ;  /* 0xff80000015157808 */ /* 0x000fe20006000000 */
[----:B------:R-:W0:Y:S01]  /*12370*/  MUFU.EX2 R230, R230 ;  /* 0x000000e600e67308 */ /* 0x000e220000000800 */
[----:B------:R-:W-:Y:S01]  /*12380*/  ISETP.LT.OR P3, PT, R183, 0x29, P3 ;  /* 0x00000029b700780c */ /* 0x000fe20001f61670 */
[----:B--2---:R-:W-:Y:S01]  /*12390*/  FADD.FTZ R0, R229, R0 ;  /* 0x00000000e5007221 */ /* 0x004fe20000010000 */
[----:B------:R-:W-:Y:S01]  /*123a0*/  FMNMX.FTZ R178, R21, R213, !PT ;  /* 0x000000d515b27209 */ /* 0x000fe20007810000 */
[-C--:B------:R-:W-:Y:S01]  /*123b0*/  FMUL.FTZ R28, R28, R157.reuse ;  /* 0x0000009d1c1c7220 */ /* 0x080fe20000410000 */
[----:B------:R-:W-:Y:S01]  /*123c0*/  FSEL R167, R167, -INF , !P3 ;  /* 0xff800000a7a77808 */ /* 0x000fe20005800000 */
[-C--:B------:R-:W-:Y:S01]  /*123d0*/  FMUL.FTZ R29, R29, R157.reuse ;  /* 0x0000009d1d1d7220 */ /* 0x080fe20000410000 */
[----:B------:R-:W-:Y:S01]  /*123e0*/  FMNMX.FTZ R178, R181, R178, !PT ;  /* 0x000000b2b5b27209 */ /* 0x000fe20007810000 */
[----:B------:R-:W-:Y:S01]  /*123f0*/  MUFU.EX2 R159, R159 ;  /* 0x0000009f009f7308 */ /* 0x000fe20000000800 */
[----:B------:R-:W-:Y:S01]  /*12400*/  ISETP.GT.AND P3, PT, R231, 0x30, P2 ;  /* 0x00000030e700780c */ /* 0x000fe20001764270 */
[-C--:B------:R-:W-:Y:S01]  /*12410*/  FMUL.FTZ R32, R32, R157.reuse ;  /* 0x0000009d20207220 */ /* 0x080fe20000410000 */
[----:B------:R-:W-:Y:S01]  /*12420*/  FMNMX.FTZ R15, R153, R178, !PT ;  /* 0x000000b2990f7209 */ /* 0x000fe20007810000 */
[-C--:B------:R-:W-:Y:S01]  /*12430*/  FMUL.FTZ R33, R33, R157.reuse ;  /* 0x0000009d21217220 */ /* 0x080fe20000410000 */
[----:B------:R-:W-:Y:S01]  /*12440*/  ISETP.LT.OR P3, PT, R183, 0x31, P3 ;  /* 0x00000031b700780c */ /* 0x000fe20001f61670 */
[----:B------:R-:W-:Y:S01]  /*12450*/  FMUL.FTZ R36, R36, R157 ;  /* 0x0000009d24247220 */ /* 0x000fe20000410000 */
[----:B------:R-:W-:Y:S01]  /*12460*/  FMNMX.FTZ R15, R154, R15, !PT ;  /* 0x0000000f9a0f7209 */ /* 0x000fe20007810000 */
[----:B------:R-:W2:Y:S01]  /*12470*/  MUFU.EX2 R160, R160 ;  /* 0x000000a000a07308 */ /* 0x000ea20000000800 */
[----:B------:R-:W-:Y:S01]  /*12480*/  FSEL R171, R171, -INF , !P3 ;  /* 0xff800000abab7808 */ /* 0x000fe20005800000 */
[----:B------:R-:W-:Y:S01]  /*12490*/  FMUL.FTZ R37, R37, R157 ;  /* 0x0000009d25257220 */ /* 0x000fe20000410000 */
[----:B------:R-:W-:Y:S01]  /*124a0*/  FMNMX.FTZ R15, R156, R15, !PT ;  /* 0x0000000f9c0f7209 */ /* 0x000fe20007810000 */
[-C--:B------:R-:W-:Y:S01]  /*124b0*/  FMUL.FTZ R40, R40, R157.reuse ;  /* 0x0000009d28287220 */ /* 0x080fe20000410000 */
[----:B------:R-:W-:Y:S01]  /*124c0*/  ISETP.GT.AND P3, PT, R231, 0x31, P2 ;  /* 0x00000031e700780c */ /* 0x000fe20001764270 */
[----:B------:R-:W-:Y:S01]  /*124d0*/  FMUL.FTZ R41, R41, R157 ;  /* 0x0000009d29297220 */ /* 0x000fe20000410000 */
[----:B------:R-:W-:Y:S01]  /*124e0*/  FMNMX.FTZ R15, R182, R15, !PT ;  /* 0x0000000fb60f7209 */ /* 0x000fe20007810000 */
[----:B------:R-:W-:Y:S01]  /*124f0*/  MUFU.EX2 R162, R162 ;  /* 0x000000a200a27308 */ /* 0x000fe20000000800 */
[----:B------:R-:W-:Y:S01]  /*12500*/  ISETP.GT.AND P4, PT, R231, 0x38, P2 ;  /* 0x00000038e700780c */ /* 0x000fe20001784270 */
[----:B------:R-:W-:Y:S01]  /*12510*/  FMUL.FTZ R44, R44, R157 ;  /* 0x0000009d2c2c7220 */ /* 0x000fe20000410000 */
[----:B------:R-:W-:Y:S01]  /*12520*/  FMNMX.FTZ R178, R158, R15, !PT ;  /* 0x0000000f9eb27209 */ /* 0x000fe20007810000 */
[-C--:B------:R-:W-:Y:S01]  /*12530*/  FMUL.FTZ R45, R45, R157.reuse ;  /* 0x0000009d2d2d7220 */ /* 0x080fe20000410000 */
[----:B------:R-:W-:Y:S01]  /*12540*/  ISETP.LT.OR P3, PT, R183, 0x32, P3 ;  /* 0x00000032b700780c */ /* 0x000fe20001f61670 */
[-C--:B------:R-:W-:Y:S01]  /*12550*/  FMUL.FTZ R48, R48, R157.reuse ;  /* 0x0000009d30307220 */ /* 0x080fe20000410000 */
[----:B------:R-:W-:Y:S01]  /*12560*/  FMNMX.FTZ R178, R161, R178, !PT ;  /* 0x000000b2a1b27209 */ /* 0x000fe20007810000 */
[----:B------:R-:W4:Y:S01]  /*12570*/  MUFU.EX2 R165, R165 ;  /* 0x000000a500a57308 */ /* 0x000f220000000800 */
[----:B------:R-:W-:Y:S01]  /*12580*/  ISETP.GT.AND P2, PT, R231, 0x39, P2 ;  /* 0x00000039e700780c */ /* 0x000fe20001744270 */
[----:B---3--:R-:W-:Y:S01]  /*12590*/  FADD.FTZ R231, R155, R0 ;  /* 0x000000009be77221 */ /* 0x008fe20000010000 */
[----:B------:R-:W-:Y:S01]  /*125a0*/  FMNMX.FTZ R15, R163, R178, !PT ;  /* 0x000000b2a30f7209 */ /* 0x000fe20007810000 */
[----:B------:R-:W-:Y:S01]  /*125b0*/  FMUL.FTZ R49, R49, R157 ;  /* 0x0000009d31317220 */ /* 0x000fe20000410000 */
[----:B------:R-:W-:Y:S01]  /*125c0*/  ISETP.LT.OR P4, PT, R183, 0x39, P4 ;  /* 0x00000039b700780c */ /* 0x000fe20002781670 */
[----:B0-----:R-:W-:Y:S01]  /*125d0*/  FADD.FTZ R0, R230, R231 ;  /* 0x000000e7e6007221 */ /* 0x001fe20000010000 */
[----:B------:R-:W-:Y:S01]  /*125e0*/  FMNMX.FTZ R178, R164, R15, !PT ;  /* 0x0000000fa4b27209 */ /* 0x000fe20007810000 */
[----:B------:R-:W-:Y:S01]  /*125f0*/  MUFU.EX2 R166, R166 ;  /* 0x000000a600a67308 */ /* 0x000fe20000000800 */
[----:B------:R-:W-:Y:S01]  /*12600*/  FSEL R170, R170, -INF , !P3 ;  /* 0xff800000aaaa7808 */ /* 0x000fe20005800000 */
[-C--:B------:R-:W-:Y:S01]  /*12610*/  FMUL.FTZ R52, R52, R157.reuse ;  /* 0x0000009d34347220 */ /* 0x080fe20000410000 */
[----:B------:R-:W-:Y:S01]  /*12620*/  FMNMX.FTZ R178, R167, R178, !PT ;  /* 0x000000b2a7b27209 */ /* 0x000fe20007810000 */
[-C--:B------:R-:W-:Y:S01]  /*12630*/  FMUL.FTZ R53, R53, R157.reuse ;  /* 0x0000009d35357220 */ /* 0x080fe20000410000 */
[----:B------:R-:W-:Y:S01]  /*12640*/  ISETP.LT.OR P2, PT, R183, 0x3a, P2 ;  /* 0x0000003ab700780c */ /* 0x000fe20001741670 */
[-C--:B------:R-:W-:Y:S01]  /*12650*/  FMUL.FTZ R56, R56, R157.reuse ;  /* 0x0000009d38387220 */ /* 0x080fe20000410000 */
[----:B------:R-:W-:Y:S01]  /*12660*/  FMNMX.FTZ R178, R169, R178, !PT ;  /* 0x000000b2a9b27209 */ /* 0x000fe20007810000 */
[----:B------:R-:W0:Y:S01]  /*12670*/  MUFU.EX2 R168, R168 ;  /* 0x000000a800a87308 */ /* 0x000e220000000800 */
[----:B------:R-:W-:Y:S01]  /*12680*/  FSEL R174, R174, -INF , !P4 ;  /* 0xff800000aeae7808 */ /* 0x000fe20006000000 */
[-C--:B------:R-:W-:Y:S01]  /*12690*/  FMUL.FTZ R57, R57, R157.reuse ;  /* 0x0000009d39397220 */ /* 0x080fe20000410000 */
[----:B------:R-:W-:Y:S01]  /*126a0*/  FMNMX.FTZ R15, R171, R178, !PT ;  /* 0x000000b2ab0f7209 */ /* 0x000fe20007810000 */
[-C--:B------:R-:W-:Y:S01]  /*126b0*/  FMUL.FTZ R60, R60, R157.reuse ;  /* 0x0000009d3c3c7220 */ /* 0x080fe20000410000 */
[----:B------:R-:W-:Y:S01]  /*126c0*/  FSEL R176, R176, -INF , !P2 ;  /* 0xff800000b0b07808 */ /* 0x000fe20005000000 */
[----:B------:R-:W-:Y:S01]  /*126d0*/  FMUL.FTZ R61, R61, R157 ;  /* 0x0000009d3d3d7220 */ /* 0x000fe20000410000 */
[----:B------:R-:W-:Y:S01]  /*126e0*/  FMNMX.FTZ R15, R170, R15, !PT ;  /* 0x0000000faa0f7209 */ /* 0x000fe20007810000 */
[----:B------:R-:W-:Y:S01]  /*126f0*/  MUFU.EX2 R172, R172 ;  /* 0x000000ac00ac7308 */ /* 0x000fe20000000800 */
[----:B------:R-:W-:Y:S01]  /*12700*/  F2FP.F16.F32.PACK_AB R152, R229, R152 ;  /* 0x00000098e598723e */ /* 0x000fe200000000ff */
[----:B------:R-:W-:Y:S01]  /*12710*/  FMUL.FTZ R64, R64, R157 ;  /* 0x0000009d40407220 */ /* 0x000fe20000410000 */
[----:B------:R-:W-:Y:S01]  /*12720*/  FMNMX.FTZ R15, R174, R15, !PT ;  /* 0x0000000fae0f7209 */ /* 0x000fe20007810000 */
[----:B------:R-:W-:Y:S01]  /*12730*/  FMUL.FTZ R65, R65, R157 ;  /* 0x0000009d41417220 */ /* 0x000fe20000410000 */
[----:B------:R-:W-:Y:S01]  /*12740*/  ISETP.NE.AND P3, PT, R184, R215, PT ;  /* 0x000000d7b800720c */ /* 0x000fe20003f65270 */
[----:B------:R-:W-:Y:S01]  /*12750*/  FMUL.FTZ R68, R68, R157 ;  /* 0x0000009d44447220 */ /* 0x000fe20000410000 */
[----:B------:R-:W-:Y:S01]  /*12760*/  FMNMX.FTZ R183, R176, R15, !PT ;  /* 0x0000000fb0b77209 */ /* 0x000fe20007810000 */
[----:B------:R-:W-:Y:S01]  /*12770*/  MUFU.EX2 R173, R173 ;  /* 0x000000ad00ad7308 */ /* 0x000fe20000000800 */
[-C--:B------:R-:W-:Y:S01]  /*12780*/  FMUL.FTZ R69, R69, R157.reuse ;  /* 0x0000009d45457220 */ /* 0x080fe20000410000 */
[-C--:B------:R-:W-:Y:S01]  /*12790*/  FMUL.FTZ R72, R72, R157.reuse ;  /* 0x0000009d48487220 */ /* 0x080fe20000410000 */
[-C--:B------:R-:W-:Y:S01]  /*127a0*/  FMUL.FTZ R73, R73, R157.reuse ;  /* 0x0000009d49497220 */ /* 0x080fe20000410000 */
[----:B------:R-:W3:Y:S01]  /*127b0*/  SHFL.BFLY PT, R178, R183, 0x2, 0x1f ;  /* 0x0c401f00b7b27f89 */ /* 0x000ee200000e0000 */
[-C--:B------:R-:W-:Y:S01]  /*127c0*/  FMUL.FTZ R76, R76, R157.reuse ;  /* 0x0000009d4c4c7220 */ /* 0x080fe20000410000 */
[-C--:B------:R-:W-:Y:S01]  /*127d0*/  FMUL.FTZ R77, R77, R157.reuse ;  /* 0x0000009d4d4d7220 */ /* 0x080fe20000410000 */
[-C--:B------:R-:W-:Y:S01]  /*127e0*/  FMUL.FTZ R80, R80, R157.reuse ;  /* 0x0000009d50507220 */ /* 0x080fe20000410000 */
[----:B------:R-:W-:Y:S01]  /*127f0*/  MUFU.EX2 R177, R177 ;  /* 0x000000b100b17308 */ /* 0x000fe20000000800 */
[----:B------:R-:W-:Y:S01]  /*12800*/  FMUL.FTZ R81, R81, R157 ;  /* 0x0000009d51517220 */ /* 0x000fe20000410000 */
[----:B------:R-:W-:-:S02]  /*12810*/  @!P3 IMAD R215, R214, 0x40, R191 ;  /* 0x00000040d6d7b824 */ /* 0x000fc400078e02bf */
[-C--:B------:R-:W-:Y:S01]  /*12820*/  FMUL.FTZ R84, R84, R157.reuse ;  /* 0x0000009d54547220 */ /* 0x080fe20000410000 */
[-C--:B------:R-:W-:Y:S01]  /*12830*/  FMUL.FTZ R85, R85, R157.reuse ;  /* 0x0000009d55557220 */ /* 0x080fe20000410000 */
[-C--:B------:R-:W-:Y:S01]  /*12840*/  FMUL.FTZ R88, R88, R157.reuse ;  /* 0x0000009d58587220 */ /* 0x080fe20000410000 */
[----:B------:R-:W-:Y:S02]  /*12850*/  @!P3 IMAD R215, R215, 0x4, R2 ;  /* 0x00000004d7d7b824 */ /* 0x000fe400078e0202 */
[-C--:B------:R-:W-:Y:S01]  /*12860*/  FMUL.FTZ R89, R89, R157.reuse ;  /* 0x0000009d59597220 */ /* 0x080fe20000410000 */
[----:B------:R-:W-:Y:S01]  /*12870*/  MUFU.EX2 R179, R179 ;  /* 0x000000b300b37308 */ /* 0x000fe20000000800 */
[-C--:B------:R-:W-:Y:S01]  /*12880*/  FMUL.FTZ R92, R92, R157.reuse ;  /* 0x0000009d5c5c7220 */ /* 0x080fe20000410000 */
[-C--:B------:R-:W-:Y:S01]  /*12890*/  FMUL.FTZ R93, R93, R157.reuse ;  /* 0x0000009d5d5d7220 */ /* 0x080fe20000410000 */
[----:B------:R-:W-:Y:S01]  /*128a0*/  @!P3 STS [R215+0x28800], R157 ;  /* 0x0288009dd700b388 */ /* 0x000fe20000000800 */
        /* <DEDUP_REMOVED lines=8> */
[----:B---3--:R-:W-:Y:S01]  /*12930*/  FMNMX.FTZ R15, R183, R178, !PT ;  /* 0x000000b2b70f7209 */ /* 0x008fe20007810000 */
[-C--:B------:R-:W-:Y:S01]  /*12940*/  FMUL.FTZ R109, R109, R157.reuse ;  /* 0x0000009d6d6d7220 */ /* 0x080fe20000410000 */
[-C--:B------:R-:W-:Y:S01]  /*12950*/  FMUL.FTZ R112, R112, R157.reuse ;  /* 0x0000009d70707220 */ /* 0x080fe20000410000 */
[-C--:B------:R-:W-:Y:S01]  /*12960*/  FMUL.FTZ R113, R113, R157.reuse ;  /* 0x0000009d71717220 */ /* 0x080fe20000410000 */
[-C--:B------:R-:W-:Y:S01]  /*12970*/  FMUL.FTZ R116, R116, R157.reuse ;  /* 0x0000009d74747220 */ /* 0x080fe20000410000 */
[----:B------:R-:W3:Y:S01]  /*12980*/  SHFL.BFLY PT, R178, R15, 0x1, 0x1f ;  /* 0x0c201f000fb27f89 */ /* 0x000ee200000e0000 */
        /* <DEDUP_REMOVED lines=17> */
[----:B---3--:R-:W-:-:S04]  /*12aa0*/  FMNMX.FTZ R15, R15, R178, !PT ;  /* 0x000000b20f0f7209 */ /* 0x008fc80007810000 */
[C---:B------:R-:W-:Y:S01]  /*12ab0*/  FSETP.NEU.FTZ.AND P2, PT, R15.reuse, -INF , PT ;  /* 0xff8000000f00780b */ /* 0x040fe20003f5d000 */
[----:B------:R-:W-:-:S03]  /*12ac0*/  FMUL.FTZ R216, R15, R20 ;  /* 0x000000140fd87220 */ /* 0x000fc60000410000 */
[----:B------:R-:W-:Y:S02]  /*12ad0*/  FSEL R183, R15, RZ, P2 ;  /* 0x000000ff0fb77208 */ /* 0x000fe40001000000 */
[----:B------:R-:W-:-:S03]  /*12ae0*/  FSEL R216, R216, RZ, P2 ;  /* 0x000000ffd8d87208 */ /* 0x000fc60001000000 */
[----:B------:R-:W-:Y:S02]  /*12af0*/  FADD.FTZ R183, -R183, R213 ;  /* 0x000000d5b7b77221 */ /* 0x000fe40000010100 */
[-CC-:B------:R-:W-:Y:S01]  /*12b00*/  FFMA.FTZ R178, R21, R20.reuse, -R216.reuse ;  /* 0x0000001415b27223 */ /* 0x180fe200000108d8 */
[-CC-:B------:R-:W-:Y:S01]  /*12b10*/  FFMA.FTZ R229, R164, R20.reuse, -R216.reuse ;  /* 0x00000014a4e57223 */ /* 0x180fe200000108d8 */
[-C--:B------:R-:W-:Y:S01]  /*12b20*/  FMUL.FTZ R183, R183, R20.reuse ;  /* 0x00000014b7b77220 */ /* 0x080fe20000410000 */
[----:B------:R-:W-:Y:S01]  /*12b30*/  MUFU.EX2 R164, R175 ;  /* 0x000000af00a47308 */ /* 0x000fe20000000800 */
[-CC-:B------:R-:W-:Y:S01]  /*12b40*/  FFMA.FTZ R181, R181, R20.reuse, -R216.reuse ;  /* 0x00000014b5b57223 */ /* 0x180fe200000108d8 */
[-CC-:B------:R-:W-:Y:S01]  /*12b50*/  FFMA.FTZ R213, R156, R20.reuse, -R216.reuse ;  /* 0x000000149cd57223 */ /* 0x180fe200000108d8 */
[----:B--2---:R-:W-:Y:S01]  /*12b60*/  F2FP.F16.F32.PACK_AB R156, R160, R159 ;  /* 0x0000009fa09c723e */ /* 0x004fe200000000ff */
[-CC-:B------:R-:W-:Y:S01]  /*12b70*/  FFMA.FTZ R214, R158, R20.reuse, -R216.reuse ;  /* 0x000000149ed67223 */ /* 0x180fe200000108d8 */
[-CC-:B------:R-:W-:Y:S01]  /*12b80*/  FFMA.FTZ R182, R182, R20.reuse, -R216.reuse ;  /* 0x00000014b6b67223 */ /* 0x180fe200000108d8 */
[-CC-:B------:R-:W-:Y:S01]  /*12b90*/  FFMA.FTZ R161, R161, R20.reuse, -R216.reuse ;  /* 0x00000014a1a17223 */ /* 0x180fe200000108d8 */
[--C-:B------:R-:W-:Y:S01]  /*12ba0*/  FFMA.FTZ R163, R163, R20, -R216.reuse ;  /* 0x00000014a3a37223 */ /* 0x100fe200000108d8 */
[----:B------:R2:W3:Y:S01]  /*12bb0*/  MUFU.EX2 R21, R183 ;  /* 0x000000b700157308 */ /* 0x0004e20000000800 */
[----:B----4-:R-:W-:Y:S01]  /*12bc0*/  F2FP.F16.F32.PACK_AB R158, R165, R162 ;  /* 0x000000a2a59e723e */ /* 0x010fe200000000ff */
[-CC-:B------:R-:W-:Y:S01]  /*12bd0*/  FFMA.FTZ R167, R167, R20.reuse, -R216.reuse ;  /* 0x00000014a7a77223 */ /* 0x180fe200000108d8 */
[-CC-:B------:R-:W-:Y:S01]  /*12be0*/  FFMA.FTZ R169, R169, R20.reuse, -R216.reuse ;  /* 0x00000014a9a97223 */ /* 0x180fe200000108d8 */
[-CC-:B------:R-:W-:Y:S01]  /*12bf0*/  FFMA.FTZ R171, R171, R20.reuse, -R216.reuse ;  /* 0x00000014abab7223 */ /* 0x180fe200000108d8 */
[-CC-:B------:R-:W-:Y:S01]  /*12c00*/  FFMA.FTZ R170, R170, R20.reuse, -R216.reuse ;  /* 0x00000014aaaa7223 */ /* 0x180fe200000108d8 */
[-CC-:B------:R-:W-:Y:S01]  /*12c10*/  FFMA.FTZ R174, R174, R20.reuse, -R216.reuse ;  /* 0x00000014aeae7223 */ /* 0x180fe200000108d8 */
[-CC-:B------:R-:W-:Y:S01]  /*12c20*/  FFMA.FTZ R176, R176, R20.reuse, -R216.reuse ;  /* 0x00000014b0b07223 */ /* 0x180fe200000108d8 */
[----:B------:R-:W-:Y:S01]  /*12c30*/  MUFU.EX2 R178, R178 ;  /* 0x000000b200b27308 */ /* 0x000fe20000000800 */
[-CC-:B--2---:R-:W-:Y:S01]  /*12c40*/  FFMA.FTZ R183, R153, R20.reuse, -R216.reuse ;  /* 0x0000001499b77223 */ /* 0x184fe200000108d8 */
[----:B------:R-:W-:Y:S01]  /*12c50*/  FFMA.FTZ R153, R154, R20, -R216 ;  /* 0x000000149a997223 */ /* 0x000fe200000108d8 */
[----:B------:R-:W-:Y:S01]  /*12c60*/  F2FP.F16.F32.PACK_AB R154, R230, R155 ;  /* 0x0000009be69a723e */ /* 0x000fe200000000ff */
[----:B------:R-:W-:-:S04]  /*12c70*/  FADD.FTZ R155, R159, R0 ;  /* 0x000000009f9b7221 */ /* 0x000fc80000010000 */
[----:B------:R-:W-:Y:S01]  /*12c80*/  FADD.FTZ R155, R160, R155 ;  /* 0x0000009ba09b7221 */ /* 0x000fe20000010000 */
[----:B------:R-:W2:Y:S01]  /*12c90*/  MUFU.EX2 R181, R181 ;  /* 0x000000b500b57308 */ /* 0x000ea20000000800 */
[----:B0-----:R-:W-:Y:S01]  /*12ca0*/  F2FP.F16.F32.PACK_AB R160, R168, R166 ;  /* 0x000000a6a8a0723e */ /* 0x001fe200000000ff */
[----:B---3--:R0:W-:Y:S01]  /*12cb0*/  @!P3 STS [R215+0x28820], R21 ;  /* 0x02882015d700b388 */ /* 0x0081e20000000800 */
[----:B------:R-:W-:Y:S01]  /*12cc0*/  FADD.FTZ R0, R162, R155 ;  /* 0x0000009ba2007221 */ /* 0x000fe20000010000 */
[----:B------:R-:W-:Y:S01]  /*12cd0*/  F2FP.F16.F32.PACK_AB R162, R173, R172 ;  /* 0x000000acada2723e */ /* 0x000fe200000000ff */
[-C--:B------:R-:W-:Y:S01]  /*12ce0*/  FMUL.FTZ R26, R26, R21.reuse ;  /* 0x000000151a1a7220 */ /* 0x080fe20000410000 */
[-C--:B------:R-:W-:Y:S01]  /*12cf0*/  FMUL.FTZ R27, R27, R21.reuse ;  /* 0x000000151b1b7220 */ /* 0x080fe20000410000 */
[----:B------:R-:W-:Y:S01]  /*12d00*/  FADD.FTZ R155, R165, R0 ;  /* 0x00000000a59b7221 */ /* 0x000fe20000010000 */
[----:B------:R-:W-:Y:S01]  /*12d10*/  MUFU.EX2 R213, R213 ;  /* 0x000000d500d57308 */ /* 0x000fe20000000800 */
[-C--:B------:R-:W-:Y:S01]  /*12d20*/  FMUL.FTZ R30, R30, R21.reuse ;  /* 0x000000151e1e7220 */ /* 0x080fe20000410000 */
[----:B------:R-:W-:Y:S01]  /*12d30*/  FMUL.FTZ R31, R31, R21 ;  /* 0x000000151f1f7220 */ /* 0x000fe20000410000 */
[----:B------:R-:W-:Y:S01]  /*12d40*/  FADD.FTZ R155, R166, R155 ;  /* 0x0000009ba69b7221 */ /* 0x000fe20000010000 */
[----:B------:R-:W-:Y:S01]  /*12d50*/  F2FP.F16.F32.PACK_AB R166, R180, R179 ;  /* 0x000000b3b4a6723e */ /* 0x000fe200000000ff */
[-C--:B------:R-:W-:Y:S01]  /*12d60*/  FMUL.FTZ R34, R34, R21.reuse ;  /* 0x0000001522227220 */ /* 0x080fe20000410000 */
[-C--:B------:R-:W-:Y:S01]  /*12d70*/  FMUL.FTZ R35, R35, R21.reuse ;  /* 0x0000001523237220 */ /* 0x080fe20000410000 */
[----:B------:R-:W-:Y:S01]  /*12d80*/  FADD.FTZ R155, R168, R155 ;  /* 0x0000009ba89b7221 */ /* 0x000fe20000010000 */
[----:B------:R-:W3:Y:S01]  /*12d90*/  MUFU.EX2 R182, R182 ;  /* 0x000000b600b67308 */ /* 0x000ee20000000800 */
[-C--:B------:R-:W-:Y:S01]  /*12da0*/  FMUL.FTZ R38, R38, R21.reuse ;  /* 0x0000001526267220 */ /* 0x080fe20000410000 */
[-C--:B------:R-:W-:Y:S01]  /*12db0*/  FMUL.FTZ R39, R39, R21.reuse ;  /* 0x0000001527277220 */ /* 0x080fe20000410000 */
[----:B------:R-:W-:Y:S01]  /*12dc0*/  FADD.FTZ R0, R172, R155 ;  /* 0x0000009bac007221 */ /* 0x000fe20000010000 */
[-C--:B------:R-:W-:Y:S01]  /*12dd0*/  FMUL.FTZ R42, R42, R21.reuse ;  /* 0x000000152a2a7220 */ /* 0x080fe20000410000 */
[-C--:B------:R-:W-:Y:S01]  /*12de0*/  FMUL.FTZ R43, R43, R21.reuse ;  /* 0x000000152b2b7220 */ /* 0x080fe20000410000 */
[-C--:B------:R-:W-:Y:S01]  /*12df0*/  FMUL.FTZ R46, R46, R21.reuse ;  /* 0x000000152e2e7220 */ /* 0x080fe20000410000 */
[----:B------:R-:W-:Y:S01]  /*12e00*/  FADD.FTZ R155, R173, R0 ;  /* 0x00000000ad9b7221 */ /* 0x000fe20000010000 */
[----:B------:R2:W-:Y:S01]  /*12e10*/  MUFU.EX2 R168, R153 ;  /* 0x0000009900a87308 */ /* 0x0005e20000000800 */
[-C--:B------:R-:W-:Y:S01]  /*12e20*/  FMUL.FTZ R47, R47, R21.reuse ;  /* 0x000000152f2f7220 */ /* 0x080fe20000410000 */
[-C--:B------:R-:W-:Y:S01]  /*12e30*/  FMUL.FTZ R50, R50, R21.reuse ;  /* 0x0000001532327220 */ /* 0x080fe20000410000 */
[----:B------:R-:W-:Y:S01]  /*12e40*/  FADD.FTZ R0, R164, R155 ;  /* 0x0000009ba4007221 */ /* 0x000fe20000010000 */
[----:B------:R-:W-:Y:S01]  /*12e50*/  F2FP.F16.F32.PACK_AB R164, R177, R164 ;  /* 0x000000a4b1a4723e */ /* 0x000fe200000000ff */
[-C--:B------:R-:W-:Y:S01]  /*12e60*/  FMUL.FTZ R51, R51, R21.reuse ;  /* 0x0000001533337220 */ /* 0x080fe20000410000 */
[-C--:B------:R-:W-:Y:S01]  /*12e70*/  FMUL.FTZ R54, R54, R21.reuse ;  /* 0x0000001536367220 */ /* 0x080fe20000410000 */
[----:B------:R-:W-:Y:S01]  /*12e80*/  FADD.FTZ R0, R177, R0 ;  /* 0x00000000b1007221 */ /* 0x000fe20000010000 */
[----:B------:R-:W4:Y:S01]  /*12e90*/  MUFU.EX2 R155, R183 ;  /* 0x000000b7009b7308 */ /* 0x000f220000000800 */
[----:B--2---:R-:W-:Y:S01]  /*12ea0*/  F2FP.F16.F32.PACK_AB R153, R181, R178 ;  /* 0x000000b2b599723e */ /* 0x004fe200000000ff */
[----:B------:R-:W-:Y:S01]  /*12eb0*/  FMUL.FTZ R55, R55, R21 ;  /* 0x0000001537377220 */ /* 0x000fe20000410000 */
[----:B------:R-:W-:Y:S01]  /*12ec0*/  FADD.FTZ R159, R179, R0 ;  /* 0x00000000b39f7221 */ /* 0x000fe20000010000 */
[----:B---3--:R-:W-:Y:S01]  /*12ed0*/  F2FP.F16.F32.PACK_AB R157, R182, R213 ;  /* 0x000000d5b69d723e */ /* 0x008fe200000000ff */
[-C--:B------:R-:W-:Y:S01]  /*12ee0*/  FMUL.FTZ R58, R58, R21.reuse ;  /* 0x000000153a3a7220 */ /* 0x080fe20000410000 */
[-C--:B------:R-:W-:Y:S01]  /*12ef0*/  FMUL.FTZ R59, R59, R21.reuse ;  /* 0x000000153b3b7220 */ /* 0x080fe20000410000 */
[----:B------:R-:W-:Y:S01]  /*12f00*/  FADD.FTZ R0, R180, R159 ;  /* 0x0000009fb4007221 */ /* 0x000fe20000010000 */
        /* <DEDUP_REMOVED lines=8> */
[----:B------:R2:W3:Y:S01]  /*12f90*/  MUFU.EX2 R159, R214 ;  /* 0x000000d6009f7308 */ /* 0x0004e20000000800 */
        /* <DEDUP_REMOVED lines=16> */
[----:B----4-:R-:W-:Y:S01]  /*130a0*/  FADD.FTZ R3, R155, R214 ;  /* 0x000000d69b037221 */ /* 0x010fe20000010000 */
[C---:B------:R-:W-:Y:S01]  /*130b0*/  F2FP.F16.F32.PACK_AB R155, R168.reuse, R155 ;  /* 0x0000009ba89b723e */ /* 0x040fe200000000ff */
[----:B------:R-:W-:Y:S01]  /*130c0*/  BAR.SYNC.DEFER_BLOCKING 0xf, 0x100 ;  /* 0x03c4000000007b1d */ /* 0x000fe20000010000 */
[-C--:B------:R-:W-:Y:S01]  /*130d0*/  FMUL.FTZ R99, R99, R21.reuse ;  /* 0x0000001563637220 */ /* 0x080fe20000410000 */
[----:B------:R-:W-:Y:S01]  /*130e0*/  FADD.FTZ R216, R168, R3 ;  /* 0x00000003a8d87221 */ /* 0x000fe20000010000 */
[-C--:B------:R-:W-:Y:S01]  /*130f0*/  FMUL.FTZ R102, R102, R21.reuse ;  /* 0x0000001566667220 */ /* 0x080fe20000410000 */
[-C--:B------:R-:W-:Y:S01]  /*13100*/  FMUL.FTZ R103, R103, R21.reuse ;  /* 0x0000001567677220 */ /* 0x080fe20000410000 */
[-C--:B------:R-:W-:Y:S01]  /*13110*/  FMUL.FTZ R106, R106, R21.reuse ;  /* 0x000000156a6a7220 */ /* 0x080fe20000410000 */
[----:B------:R-:W-:Y:S01]  /*13120*/  FADD.FTZ R3, R213, R216 ;  /* 0x000000d8d5037221 */ /* 0x000fe20000010000 */
[----:B------:R-:W4:Y:S01]  /*13130*/  MUFU.EX2 R167, R167 ;  /* 0x000000a700a77308 */ /* 0x000f220000000800 */
[-C--:B------:R-:W-:Y:S01]  /*13140*/  FMUL.FTZ R107, R107, R21.reuse ;  /* 0x000000156b6b7220 */ /* 0x080fe20000410000 */
[-C--:B------:R-:W-:Y:S01]  /*13150*/  FMUL.FTZ R110, R110, R21.reuse ;  /* 0x000000156e6e7220 */ /* 0x080fe20000410000 */
[----:B------:R-:W-:Y:S01]  /*13160*/  FADD.FTZ R216, R182, R3 ;  /* 0x00000003b6d87221 */ /* 0x000fe20000010000 */
[-C--:B------:R-:W-:Y:S01]  /*13170*/  FMUL.FTZ R111, R111, R21.reuse ;  /* 0x000000156f6f7220 */ /* 0x080fe20000410000 */
[-C--:B------:R-:W-:Y:S01]  /*13180*/  FMUL.FTZ R114, R114, R21.reuse ;  /* 0x0000001572727220 */ /* 0x080fe20000410000 */
[----:B------:R-:W-:Y:S01]  /*13190*/  FMUL.FTZ R115, R115, R21 ;  /* 0x0000001573737220 */ /* 0x000fe20000410000 */
[----:B---3--:R-:W-:Y:S01]  /*131a0*/  FADD.FTZ R3, R159, R216 ;  /* 0x000000d89f037221 */ /* 0x008fe20000010000 */
[----:B------:R-:W3:Y:S01]  /*131b0*/  MUFU.EX2 R214, R169 ;  /* 0x000000a900d67308 */ /* 0x000ee20000000800 */
[----:B------:R-:W-:Y:S01]  /*131c0*/  F2FP.F16.F32.PACK_AB R159, R172, R159 ;  /* 0x0000009fac9f723e */ /* 0x000fe200000000ff */
[----:B------:R-:W-:Y:S01]  /*131d0*/  FMUL.FTZ R118, R118, R21 ;  /* 0x0000001576767220 */ /* 0x000fe20000410000 */
[----:B------:R-:W-:Y:S01]  /*131e0*/  FADD.FTZ R216, R172, R3 ;  /* 0x00000003acd87221 */ /* 0x000fe20000010000 */
[----:B--2---:R-:W-:Y:S01]  /*131f0*/  F2FP.F16.F32.PACK_AB R161, R180, R163 ;  /* 0x000000a3b4a1723e */ /* 0x004fe200000000ff */
[-C--:B------:R-:W-:Y:S01]  /*13200*/  FMUL.FTZ R119, R119, R21.reuse ;  /* 0x0000001577777220 */ /* 0x080fe20000410000 */
[-C--:B------:R-:W-:Y:S01]  /*13210*/  FMUL.FTZ R122, R122, R21.reuse ;  /* 0x000000157a7a7220 */ /* 0x080fe20000410000 */
[----:B------:R-:W-:Y:S01]  /*13220*/  FADD.FTZ R3, R163, R216 ;  /* 0x000000d8a3037221 */ /* 0x000fe20000010000 */
[----:B------:R-:W2:Y:S01]  /*13230*/  MUFU.EX2 R165, R171 ;  /* 0x000000ab00a57308 */ /* 0x000ea20000000800 */
[----:B------:R0:W-:Y:S01]  /*13240*/  STSM.16.M88.4 [R195+0x26800], R152 ;  /* 0x02680098c3007844 */ /* 0x0001e20000000200 */
[-C--:B------:R-:W-:Y:S01]  /*13250*/  FMUL.FTZ R123, R123, R21.reuse ;  /* 0x000000157b7b7220 */ /* 0x080fe20000410000 */
[----:B------:R-:W-:Y:S01]  /*13260*/  FADD.FTZ R178, R180, R3 ;  /* 0x00000003b4b27221 */ /* 0x000fe20000010000 */
[-C--:B------:R-:W-:Y:S01]  /*13270*/  FMUL.FTZ R126, R126, R21.reuse ;  /* 0x000000157e7e7220 */ /* 0x080fe20000410000 */
[----:B------:R0:W-:Y:S01]  /*13280*/  STSM.16.M88.4 [R198], R156 ;  /* 0x0000009cc6007844 */ /* 0x0001e20000000200 */
[----:B------:R-:W-:Y:S01]  /*13290*/  FMUL.FTZ R127, R127, R21 ;  /* 0x000000157f7f7220 */ /* 0x000fe20000410000 */
[----:B----4-:R-:W-:Y:S01]  /*132a0*/  FADD.FTZ R3, R167, R178 ;  /* 0x000000b2a7037221 */ /* 0x010fe20000010000 */
[----:B------:R-:W4:Y:S01]  /*132b0*/  MUFU.EX2 R170, R170 ;  /* 0x000000aa00aa7308 */ /* 0x000f220000000800 */
[----:B---3--:R-:W-:Y:S01]  /*132c0*/  F2FP.F16.F32.PACK_AB R163, R214, R167 ;  /* 0x000000a7d6a3723e */ /* 0x008fe200000000ff */
[-C--:B------:R-:W-:Y:S01]  /*132d0*/  FMUL.FTZ R130, R130, R21.reuse ;  /* 0x0000001582827220 */ /* 0x080fe20000410000 */
[----:B------:R-:W-:Y:S01]  /*132e0*/  FADD.FTZ R168, R214, R3 ;  /* 0x00000003d6a87221 */ /* 0x000fe20000010000 */
[-C--:B------:R-:W-:Y:S01]  /*132f0*/  FMUL.FTZ R131, R131, R21.reuse ;  /* 0x0000001583837220 */ /* 0x080fe20000410000 */
[-C--:B------:R-:W-:Y:S01]  /*13300*/  FMUL.FTZ R134, R134, R21.reuse ;  /* 0x0000001586867220 */ /* 0x080fe20000410000 */
[----:B------:R0:W-:Y:S01]  /*13310*/  STSM.16.M88.4 [R196], R160 ;  /* 0x000000a0c4007844 */ /* 0x0001e20000000200 */
        /* <DEDUP_REMOVED lines=10> */
[C---:B----4-:R-:W-:Y:S01]  /*133c0*/  FADD.FTZ R3, R170.reuse, R3 ;  /* 0x00000003aa037221 */ /* 0x050fe20000010000 */
[----:B------:R-:W-:Y:S01]  /*133d0*/  F2FP.F16.F32.PACK_AB R165, R170, R165 ;  /* 0x000000a5aaa5723e */ /* 0x000fe200000000ff */
[-C--:B------:R-:W-:Y:S01]  /*133e0*/  FMUL.FTZ R150, R150, R21.reuse ;  /* 0x0000001596967220 */ /* 0x080fe20000410000 */
[----:B------:R-:W-:Y:S01]  /*133f0*/  FMUL.FTZ R151, R151, R21 ;  /* 0x0000001597977220 */ /* 0x000fe20000410000 */
[----:B---3--:R-:W-:Y:S01]  /*13400*/  FADD.FTZ R168, R174, R3 ;  /* 0x00000003aea87221 */ /* 0x008fe20000010000 */
[----:B--2---:R-:W-:-:S03]  /*13410*/  F2FP.F16.F32.PACK_AB R167, R169, R174 ;  /* 0x000000aea9a7723e */ /* 0x004fc600000000ff */
[----:B------:R-:W-:Y:S02]  /*13420*/  FADD.FTZ R3, R169, R168 ;  /* 0x000000a8a9037221 */ /* 0x000fe40000010000 */
[----:B------:R0:W-:Y:S01]  /*13430*/  STSM.16.M88.4 [R197], R164 ;  /* 0x000000a4c5007844 */ /* 0x0001e20000000200 */
[----:B------:R-:W-:Y:S05]  /*13440*/  @!P0 BRA `(.L_x_6079) ;  /* 0x0000000000048947 */ /* 0x000fea0003800000 */
[----:B------:R-:W-:Y:S01]  /*13450*/  BPT.TRAP 0x1 ;  /* 0x000000040000795c */ /* 0x000fe20000300000 */
.L_x_6079:
[----:B------:R2:W3:Y:S01]  /*13460*/  SYNCS.PHASECHK.TRANS64.TRYWAIT P2, [R206+URZ+0x28c50], R207 ;  /* 0x028c50cfce0075a7 */ /* 0x0004e2000804017f */
[----:B------:R-:W-:Y:S05]  /*13470*/  @!P0 BRA `(.L_x_6080) ;  /* 0x0000000000048947 */ /* 0x000fea0003800000 */
[----:B------:R-:W-:Y:S01]  /*13480*/  BPT.TRAP 0x1 ;  /* 0x000000040000795c */ /* 0x000fe20000300000 */
.L_x_6080:
[----:B------:R-:W-:Y:S04]  /*13490*/  BSSY B1, `(.L_x_6081) ;  /* 0x0000004000017945 */ /* 0x000fe80003800000 */
[----:B---3--:R-:W-:Y:S05]  /*134a0*/  @P2 BRA `(.L_x_6082) ;  /* 0x0000000000082947 */ /* 0x008fea0003800000 */
[----:B------:R-:W3:Y:S02]  /*134b0*/  SYNCS.PHASECHK.TRANS64.TRYWAIT P2, [R206+URZ+0x28c50], R207 ;  /* 0x028c50cfce0075a7 */ /* 0x000ee4000804017f */
[----:B---3--:R-:W-:Y:S05]  /*134c0*/  @!P2 BRA `(.L_x_6083) ;  /* 0x000000d800d4a947 */ /* 0x008fea0003800000 */
.L_x_6082:
[----:B------:R-:W-:Y:S05]  /*134d0*/  BSYNC B1 ;  /* 0x0000000000017941 */ /* 0x000fea0003800000 */
.L_x_6081:
[----:B------:R-:W-:Y:S01]  /*134e0*/  IMAD R168, R18, 0x1000, R190 ;  /* 0x0000100012a87824 */ /* 0x000fe200078e02be */
[----:B------:R-:W-:Y:S01]  /*134f0*/  MOV R169, 0x40000040 ;  /* 0x4000004000a97802 */ /* 0x000fe20000000f00 */
[----:B------:R-:W-:Y:S01]  /*13500*/  WARPGROUP.ARRIVE ;  /* 0x00000000000079c5 */ /* 0x000fe20000000000 */
[----:B------:R-:W-:Y:S01]  /*13510*/  ISETP.GT.AND P2, PT, R12, R202, PT ;  /* 0x000000ca0c00720c */ /* 0x000fe20003f44270 */
[----:B-123--:R-:W-:Y:S01]  /*13520*/  @!P1 VIADD R206, R206, 0x28c60 ;  /* 0x00028c60cece9836 */ /* 0x00efe20000000000 */
[----:B------:R-:W-:Y:S01]  /*13530*/  R2UR UR6, R168 ;  /* 0x00000000a80672ca */ /* 0x000fe200000e0000 */
[----:B------:R-:W-:Y:S01]  /*13540*/  VIADD R12, R12, 0xffffffff ;  /* 0xffffffff0c0c7836 */ /* 0x000fe20000000000 */
[----:B------:R-:W-:Y:S01]  /*13550*/  R2UR UR7, R169 ;  /* 0x00000000a90772ca */ /* 0x000fe200000e0000 */
[----:B------:R-:W-:Y:S01]  /*13560*/  IMAD.MOV.U32 R169, RZ, RZ, 0x40000040 ;  /* 0x40000040ffa97424 */ /* 0x000fe200078e00ff */
[----:B------:R-:W-:Y:S01]  /*13570*/  @!P1 PRMT R206, RZ, 0x654, R206 ;  /* 0x00000654ffce9816 */ /* 0x000fe200000000ce */
[----:B------:R-:W-:-:S02]  /*13580*/  IMAD.MOV.U32 R213, RZ, RZ, R15 ;  /* 0x000000ffffd57224 */ /* 0x000fc400078e000f */
[----:B0-----:R-:W-:Y:S02]  /*13590*/  IMAD.MOV.U32 R215, RZ, RZ, R14 ;  /* 0x000000ffffd77224 */ /* 0x001fe400078e000e */
[----:B------:R-:W-:-:S06]  /*135a0*/  IMAD.MOV.U32 R214, RZ, RZ, R18 ;  /* 0x000000ffffd67224 */ /* 0x000fcc00078e0012 */
[----:B------:R-:W-:Y:S03]  /*135b0*/  HGMMA.64x256x16.F32 R24, R152, gdesc[UR4].tnspB, R24, gsb0 ;  /* 0x43e0000498187df0 */ /* 0x000fe60008000818 */
        /* <DEDUP_REMOVED lines=33> */
.L_x_6065:
[----:B------:R-:W-:Y:S05]  /*137d0*/  BSYNC B0 ;  /* 0x0000000000007941 */ /* 0x000fea0003800000 */
.L_x_6064:
[----:B------:R-:W2:Y:S01]  /*137e0*/  SHFL.BFLY PT, R5, R0, 0x2, 0x1f ;  /* 0x0c401f0000057f89 */ /* 0x000ea200000e0000 */
[----:B------:R-:W-:Y:S02]  /*137f0*/  VIADD R22, R18, 0x1 ;  /* 0x0000000112167836 */ /* 0x000fe40000000000 */
[----:B------:R-:W-:Y:S01]  /*13800*/  VIADD R217, R217, 0x1 ;  /* 0x00000001d9d97836 */ /* 0x000fe20000000000 */
[----:B------:R-:W3:Y:S01]  /*13810*/  SHFL.BFLY PT, R6, R3, 0x2, 0x1f ;  /* 0x0c401f0003067f89 */ /* 0x000ee200000e0000 */
[----:B------:R-:W-:Y:S08]  /*13820*/  BAR.ARV 0x8, 0x100 ;  /* 0x0204000000007b1d */ /* 0x000ff00000002000 */
[----:B------:R-:W-:Y:S01]  /*13830*/  BAR.SYNC.DEFER_BLOCKING 0xf, 0x100 ;  /* 0x03c4000000007b1d */ /* 0x000fe20000010000 */
[----:B------:R-:W-:Y:S01]  /*13840*/  ISETP.NE.AND P1, PT, R22, 0x2, PT ;  /* 0x000000021600780c */ /* 0x000fe20003f25270 */
[----:B--2---:R-:W-:Y:S01]  /*13850*/  FADD.FTZ R5, R5, R0 ;  /* 0x0000000005057221 */ /* 0x004fe20000010000 */
[----:B---3--:R-:W-:-:S04]  /*13860*/  FADD.FTZ R6, R6, R3 ;  /* 0x0000000306067221 */ /* 0x008fc80000010000 */
[----:B------:R-:W2:Y:S01]  /*13870*/  SHFL.BFLY PT, R4, R5, 0x1, 0x1f ;  /* 0x0c201f0005047f89 */ /* 0x000ea200000e0000 */
[----:B------:R-:W-:-:S03]  /*13880*/  IMAD.MOV.U32 R3, RZ, RZ, RZ ;  /* 0x000000ffff037224 */ /* 0x000fc600078e00ff */
[----:B------:R-:W3:Y:S01]  /*13890*/  SHFL.BFLY PT, R7, R6, 0x1, 0x1f ;  /* 0x0c201f0006077f89 */ /* 0x000ee200000e0000 */
[----:B--2---:R-:W-:Y:S01]  /*138a0*/  FADD.FTZ R9, R5, R4 ;  /* 0x0000000405097221 */ /* 0x004fe20000010000 */
[----:B------:R-:W-:Y:S02]  /*138b0*/  IMAD.MOV.U32 R4, RZ, RZ, RZ ;  /* 0x000000ffff047224 */ /* 0x000fe400078e00ff */
[----:B---3--:R-:W-:Y:S02]  /*138c0*/  FADD.FTZ R0, R6, R7 ;  /* 0x0000000706007221 */ /* 0x008fe40000010000 */
[----:B------:R-:W-:Y:S01]  /*138d0*/  FSETP.NE.FTZ.AND P2, PT, R9, RZ, PT ;  /* 0x000000ff0900720b */ /* 0x000fe20003f55000 */
[----:B------:R-:W-:Y:S01]  /*138e0*/  IMAD.MOV R7, RZ, RZ, -R194 ;  /* 0x000000ffff077224 */ /* 0x000fe200078e0ac2 */
[----:B------:R-:W-:Y:S02]  /*138f0*/  SEL R6, RZ, 0x1, P1 ;  /* 0x00000001ff067807 */ /* 0x000fe40000800000 */
[----:B------:R-:W-:-:S02]  /*13900*/  FSETP.NE.FTZ.AND P3, PT, R0, RZ, PT ;  /* 0x000000ff0000720b */ /* 0x000fc40003f75000 */
[----:B------:R-:W-:Y:S02]  /*13910*/  ISETP.NE.AND P0, PT, R184, R7, PT ;  /* 0x00000007b800720c */ /* 0x000fe40003f05270 */
[----:B------:R-:W-:-:S05]  /*13920*/  LOP3.LUT R19, R19, R6, RZ, 0x3c, !PT ;  /* 0x0000000613137212 */ /* 0x000fca00078e3cff */
[----:B------:R-:W2:Y:S06]  /*13930*/  @P2 MUFU.RCP R3, R9 ;  /* 0x0000000900032308 */ /* 0x000eac0000001000 */
[----:B------:R-:W-:Y:S02]  /*13940*/  @!P0 IMAD R5, R18, 0x40, R191 ;  /* 0x0000004012058824 */ /* 0x000fe400078e02bf */
[C---:B------:R-:W-:Y:S01]  /*13950*/  @P2 FMUL.FTZ R18, R20.reuse, 0.69314718246459960938 ;  /* 0x3f31721814122820 */ /* 0x040fe20000410000 */
[----:B------:R-:W3:Y:S01]  /*13960*/  @P3 MUFU.RCP R4, R0 ;  /* 0x0000000000043308 */ /* 0x000ee20000001000 */
[----:B------:R-:W-:Y:S01]  /*13970*/  @P3 FMUL.FTZ R20, R20, 0.69314718246459960938 ;  /* 0x3f31721814143820 */ /* 0x000fe20000410000 */
[----:B------:R-:W-:-:S06]  /*13980*/  @!P0 IMAD R5, R5, 0x4, R2 ;  /* 0x0000000405058824 */ /* 0x000fcc00078e0202 */
        /* <DEDUP_REMOVED lines=8> */
[----:B------:R-:W5:Y:S01]  /*13a10*/  @P3 MUFU.LG2 R23, R0 ;  /* 0x0000000000173308 */ /* 0x000f620000000c00 */
        /* <DEDUP_REMOVED lines=61> */
[----:B------:R-:W-:-:S02]  /*13df0*/  IMAD.MOV.U32 R32, RZ, RZ, -0x800000 ;  /* 0xff800000ff207424 */ /* 0x000fc400078e00ff */
[-C--:B------:R-:W-:Y:S01]  /*13e00*/  FMUL.FTZ R9, R42, R4.reuse ;  /* 0x000000042a097220 */ /* 0x080fe20000410000 */
[----:B--2---:R-:W-:Y:S02]  /*13e10*/  IMAD.MOV.U32 R3, RZ, RZ, -0x800000 ;  /* 0xff800000ff037424 */ /* 0x004fe400078e00ff */
[-C--:B------:R-:W-:Y:S01]  /*13e20*/  FMUL.FTZ R11, R46, R4.reuse ;  /* 0x000000042e0b7220 */ /* 0x080fe20000410000 */
[-C--:B------:R-:W-:Y:S01]  /*13e30*/  FMUL.FTZ R13, R50, R4.reuse ;  /* 0x00000004320d7220 */ /* 0x080fe20000410000 */
[-C--:B------:R-:W-:Y:S01]  /*13e40*/  FMUL.FTZ R21, R58, R4.reuse ;  /* 0x000000043a157220 */ /* 0x080fe20000410000 */
[----:B------:R-:W-:Y:S01]  /*13e50*/  FMUL.FTZ R29, R66, R4 ;  /* 0x00000004421d7220 */ /* 0x000fe20000410000 */
[----:B------:R-:W-:Y:S01]  /*13e60*/  @P2 FFMA.FTZ R32, R18, R14, R25 ;  /* 0x0000000e12202223 */ /* 0x000fe20000010019 */
[----:B------:R-:W-:Y:S01]  /*13e70*/  PLOP3.LUT P0, PT, PT, PT, PT, 0x8, 0x0 ;  /* 0x000000000000781c */ /* 0x000fe20003f0e170 */
        /* <DEDUP_REMOVED lines=62> */
.L_x_5947:
[----:B------:R-:W-:Y:S05]  /*14260*/  BSYNC B7 ;  /* 0x0000000000077941 */ /* 0x000fea0003800000 */
.L_x_5937:
[----:B------:R-:W2:Y:S08]  /*14270*/  S2UR UR5, SR_CgaCtaId ;  /* 0x00000000000579c3 */ /* 0x000eb00000008800 */
[----:B------:R-:W-:Y:S06]  /*14280*/  BAR.SYNC.DEFER_BLOCKING 0x5, 0x180 ;  /* 0x0146000000007b1d */ /* 0x000fec0000010000 */
[----:B------:R-:W-:Y:S01]  /*14290*/  UMOV UR4, 0x400 ;  /* 0x0000040000047882 */ /* 0x000fe20000000000 */
[----:B------:R-:W-:Y:S01]  /*142a0*/  BSSY B0, `(.L_x_6085) ;  /* 0x00002e4000007945 */ /* 0x000fe20003800000 */
[----:B--2---:R-:W-:-:S06]  /*142b0*/  ULEA UR4, UR5, UR4, 0x18 ;  /* 0x0000000405047291 */ /* 0x004fcc000f8ec03f */
[----:B------:R-:W-:-:S05]  /*142c0*/  IMAD.U32 R2, RZ, RZ, UR4 ;  /* 0x00000004ff027e24 */ /* 0x000fca000f8e00ff */
[----:B----4-:R2:W3:Y:S01]  /*142d0*/  LDS.128 R24, [R2+0x28cd0] ;  /* 0x028cd00002187984 */ /* 0x0104e20000000c00 */
[----:B------:R-:W-:Y:S06]  /*142e0*/  BAR.ARV 0x4, 0x180 ;  /* 0x0106000000007b1d */ /* 0x000fec0000002000 */
[----:B------:R-:W-:Y:S05]  /*142f0*/  @P0 BRA `(.L_x_6086) ;  /* 0x0000002000080947 */ /* 0x000fea0003800000 */
[----:B------:R-:W4:Y:S01]  /*14300*/  S2R R15, SR_SWINHI ;  /* 0x00000000000f7919 */ /* 0x000f220000002f00 */
        /* <DEDUP_REMOVED lines=17> */
[----:B----45:R-:W-:-:S02]  /*14420*/  MOV R37, R15 ;  /* 0x0000000f00257202 */ /* 0x030fc40000000f00 */
[----:B------:R-:W-:Y:S02]  /*14430*/  F2FP.F16.F32.PACK_AB R81, R83, R82 ;  /* 0x000000525351723e */ /* 0x000fe400000000ff */
[----:B------:R-:W-:Y:S01]  /*14440*/  F2FP.F16.F32.PACK_AB R88, R89, R88 ;  /* 0x000000585958723e */ /* 0x000fe200000000ff */
[----:B------:R-:W-:Y:S01]  /*14450*/  IMAD.WIDE R114, R228, 0x2, R36 ;  /* 0x00000002e4727825 */ /* 0x000fe200078e0224 */
[----:B------:R-:W-:Y:S02]  /*14460*/  F2FP.F16.F32.PACK_AB R82, R85, R84 ;  /* 0x000000545552723e */ /* 0x000fe400000000ff */
[----:B------:R-:W-:Y:S02]  /*14470*/  F2FP.F16.F32.PACK_AB R83, R87, R86 ;  /* 0x000000565753723e */ /* 0x000fe400000000ff */
[C---:B------:R-:W-:Y:S02]  /*14480*/  IADD3 R15, P1, R114.reuse, 0x20, RZ ;  /* 0x00000020720f7810 */ /* 0x040fe40007f3e0ff */
[----:B------:R-:W-:-:S02]  /*14490*/  IADD3 R41, P0, R114, 0x40, RZ ;  /* 0x0000004072297810 */ /* 0x000fc40007f1e0ff */
[----:B------:R-:W-:Y:S02]  /*144a0*/  LOP3.LUT R14, R15, 0x380, RZ, 0xc0, !PT ;  /* 0x000003800f0e7812 */ /* 0x000fe400078ec0ff */
[C---:B------:R-:W-:Y:S02]  /*144b0*/  IADD3 R53, P6, R114.reuse, 0x2020, RZ ;  /* 0x0000202072357810 */ /* 0x040fe40007fde0ff */
[C---:B------:R-:W-:Y:S02]  /*144c0*/  IADD3 R45, P4, R114.reuse, 0x60, RZ ;  /* 0x00000060722d7810 */ /* 0x040fe40007f9e0ff */
[----:B------:R-:W-:Y:S02]  /*144d0*/  IADD3 R49, P3, R114, 0x2000, RZ ;  /* 0x0000200072317810 */ /* 0x000fe40007f7e0ff */
[----:B------:R-:W-:Y:S02]  /*144e0*/  SHF.R.U64 R14, R14, 0x3, RZ ;  /* 0x000000030e0e7819 */ /* 0x000fe400000012ff */
[----:B------:R-:W-:-:S02]  /*144f0*/  LOP3.LUT R40, R41, 0x380, RZ, 0xc0, !PT ;  /* 0x0000038029287812 */ /* 0x000fc400078ec0ff */
[----:B------:R-:W-:Y:S02]  /*14500*/  LOP3.LUT R52, R53, 0x380, RZ, 0xc0, !PT ;  /* 0x0000038035347812 */ /* 0x000fe400078ec0ff */
[----:B------:R-:W-:Y:S02]  /*14510*/  LOP3.LUT R44, R45, 0x380, RZ, 0xc0, !PT ;  /* 0x000003802d2c7812 */ /* 0x000fe400078ec0ff */
[----:B------:R-:W-:Y:S02]  /*14520*/  LOP3.LUT R48, R49, 0x380, RZ, 0xc0, !PT ;  /* 0x0000038031307812 */ /* 0x000fe400078ec0ff */
[----:B------:R-:W-:Y:S01]  /*14530*/  LOP3.LUT R14, R14, R15, RZ, 0x3c, !PT ;  /* 0x0000000f0e0e7212 */ /* 0x000fe200078e3cff */
[----:B------:R-:W-:Y:S01]  /*14540*/  IMAD.X R15, RZ, RZ, R115, P1 ;  /* 0x000000ffff0f7224 */ /* 0x000fe200008e0673 */
[----:B------:R-:W-:Y:S02]  /*14550*/  SHF.R.U64 R40, R40, 0x3, RZ ;  /* 0x0000000328287819 */ /* 0x000fe400000012ff */
[----:B------:R-:W-:-:S02]  /*14560*/  SHF.R.U64 R52, R52, 0x3, RZ ;  /* 0x0000000334347819 */ /* 0x000fc400000012ff */
[----:B------:R-:W-:Y:S02]  /*14570*/  IADD3 R65, P1, R114, 0x4000, RZ ;  /* 0x0000400072417810 */ /* 0x000fe40007f3e0ff */
[----:B------:R-:W-:Y:S02]  /*14580*/  SHF.R.U64 R44, R44, 0x3, RZ ;  /* 0x000000032c2c7819 */ /* 0x000fe400000012ff */
[C---:B------:R-:W-:Y:S02]  /*14590*/  IADD3 R57, P5, R114.reuse, 0x2040, RZ ;  /* 0x0000204072397810 */ /* 0x040fe40007fbe0ff */
[----:B------:R-:W-:Y:S02]  /*145a0*/  IADD3 R61, P2, R114, 0x2060, RZ ;  /* 0x00002060723d7810 */ /* 0x000fe40007f5e0ff */
[----:B------:R-:W-:Y:S02]  /*145b0*/  SHF.R.U64 R48, R48, 0x3, RZ ;  /* 0x0000000330307819 */ /* 0x000fe400000012ff */
[----:B------:R-:W-:Y:S01]  /*145c0*/  LOP3.LUT R40, R40, R41, RZ, 0x3c, !PT ;  /* 0x0000002928287212 */ /* 0x000fe200078e3cff */
[--C-:B------:R-:W-:Y:S01]  /*145d0*/  IMAD.X R41, RZ, RZ, R115.reuse, P0 ;  /* 0x000000ffff297224 */ /* 0x100fe200000e0673 */
[----:B------:R-:W-:Y:S01]  /*145e0*/  LOP3.LUT R52, R52, R53, RZ, 0x3c, !PT ;  /* 0x0000003534347212 */ /* 0x000fe200078e3cff */
[----:B------:R-:W-:Y:S01]  /*145f0*/  IMAD.X R53, RZ, RZ, R115, P6 ;  /* 0x000000ffff357224 */ /* 0x000fe200030e0673 */
[----:B0-----:R-:W-:-:S02]  /*14600*/  LOP3.LUT R64, R65, 0x380, RZ, 0xc0, !PT ;  /* 0x0000038041407812 */ /* 0x001fc400078ec0ff */
[----:B------:R-:W-:Y:S01]  /*14610*/  LOP3.LUT R44, R44, R45, RZ, 0x3c, !PT ;  /* 0x0000002d2c2c7212 */ /* 0x000fe200078e3cff */
[--C-:B------:R-:W-:Y:S01]  /*14620*/  IMAD.X R45, RZ, RZ, R115.reuse, P4 ;  /* 0x000000ffff2d7224 */ /* 0x100fe200020e0673 */
[----:B------:R-:W-:Y:S02]  /*14630*/  LOP3.LUT R56, R57, 0x380, RZ, 0xc0, !PT ;  /* 0x0000038039387812 */ /* 0x000fe400078ec0ff */
[----:B------:R-:W-:Y:S02]  /*14640*/  LOP3.LUT R60, R61, 0x380, RZ, 0xc0, !PT ;  /* 0x000003803d3c7812 */ /* 0x000fe400078ec0ff */
[----:B------:R-:W-:Y:S01]  /*14650*/  LOP3.LUT R48, R48, R49, RZ, 0x3c, !PT ;  /* 0x0000003130307212 */ /* 0x000fe200078e3cff */
[----:B------:R-:W-:Y:S01]  /*14660*/  IMAD.X R49, RZ, RZ, R115, P3 ;  /* 0x000000ffff317224 */ /* 0x000fe200018e0673 */
[C---:B------:R-:W-:Y:S02]  /*14670*/  IADD3 R69, P0, R114.reuse, 0x4020, RZ ;  /* 0x0000402072457810 */ /* 0x040fe40007f1e0ff */
[----:B------:R-:W-:-:S02]  /*14680*/  IADD3 R179, P6, R114, 0x6000, RZ ;  /* 0x0000600072b37810 */ /* 0x000fc40007fde0ff */
[C---:B------:R-:W-:Y:S02]  /*14690*/  IADD3 R73, P4, R114.reuse, 0x4040, RZ ;  /* 0x0000404072497810 */ /* 0x040fe40007f9e0ff */
[----:B------:R-:W-:Y:S01]  /*146a0*/  IADD3 R99, P3, R114, 0x4060, RZ ;  /* 0x0000406072637810 */ /* 0x000fe20007f7e0ff */
[----:B------:R-:W-:Y:S01]  /*146b0*/  IMAD.X R103, RZ, RZ, R115, P6 ;  /* 0x000000ffff677224 */ /* 0x000fe200030e0673 */
[----:B------:R-:W-:Y:S02]  /*146c0*/  SHF.R.U64 R64, R64, 0x3, RZ ;  /* 0x0000000340407819 */ /* 0x000fe400000012ff */
[----:B------:R-:W-:Y:S02]  /*146d0*/  SHF.R.U64 R56, R56, 0x3, RZ ;  /* 0x0000000338387819 */ /* 0x000fe400000012ff */
[----:B------:R-:W-:Y:S02]  /*146e0*/  SHF.R.U64 R60, R60, 0x3, RZ ;  /* 0x000000033c3c7819 */ /* 0x000fe400000012ff */
[----:B------:R-:W-:-:S02]  /*146f0*/  LOP3.LUT R68, R69, 0x380, RZ, 0xc0, !PT ;  /* 0x0000038045447812 */ /* 0x000fc400078ec0ff */
[----:B------:R-:W-:Y:S02]  /*14700*/  LOP3.LUT R23, R114, 0x380, RZ, 0xc0, !PT ;  /* 0x0000038072177812 */ /* 0x000fe400078ec0ff */
[----:B------:R-:W-:Y:S02]  /*14710*/  LOP3.LUT R4, R179, 0x380, RZ, 0xc0, !PT ;  /* 0x00000380b3047812 */ /* 0x000fe400078ec0ff */
[----:B------:R-:W-:Y:S02]  /*14720*/  LOP3.LUT R72, R73, 0x380, RZ, 0xc0, !PT ;  /* 0x0000038049487812 */ /* 0x000fe400078ec0ff */
[----:B------:R-:W-:Y:S02]  /*14730*/  LOP3.LUT R98, R99, 0x380, RZ, 0xc0, !PT ;  /* 0x0000038063627812 */ /* 0x000fe400078ec0ff */
[----:B------:R-:W-:Y:S01]  /*14740*/  LOP3.LUT R64, R64, R65, RZ, 0x3c, !PT ;  /* 0x0000004140407212 */ /* 0x000fe200078e3cff */
[----:B------:R-:W-:Y:S01]  /*14750*/  IMAD.X R65, RZ, RZ, R115, P1 ;  /* 0x000000ffff417224 */ /* 0x000fe200008e0673 */
[----:B------:R-:W-:-:S02]  /*14760*/  LOP3.LUT R56, R56, R57, RZ, 0x3c, !PT ;  /* 0x0000003938387212 */ /* 0x000fc400078e3cff */
[----:B------:R-:W-:Y:S01]  /*14770*/  LOP3.LUT R60, R60, R61, RZ, 0x3c, !PT ;  /* 0x0000003d3c3c7212 */ /* 0x000fe200078e3cff */
[----:B------:R-:W-:Y:S01]  /*14780*/  IMAD.X R61, RZ, RZ, R115, P2 ;  /* 0x000000ffff3d7224 */ /* 0x000fe200010e0673 */
[----:B------:R-:W-:Y:S02]  /*14790*/  SHF.R.U64 R68, R68, 0x3, RZ ;  /* 0x0000000344447819 */ /* 0x000fe400000012ff */
[----:B------:R-:W-:Y:S02]  /*147a0*/  SHF.R.U64 R23, R23, 0x3, RZ ;  /* 0x0000000317177819 */ /* 0x000fe400000012ff */
[----:B------:R-:W-:Y:S02]  /*147b0*/  SHF.R.U64 R4, R4, 0x3, RZ ;  /* 0x0000000304047819 */ /* 0x000fe400000012ff */
[----:B------:R-:W-:Y:S02]  /*147c0*/  IADD3.X R57, RZ, R115, RZ, P5, !PT ;  /* 0x00000073ff397210 */ /* 0x000fe40002ffe4ff */
[----:B------:R-:W-:-:S02]  /*147d0*/  IADD3 R22, P1, R114, 0x6060, RZ ;  /* 0x0000606072167810 */ /* 0x000fc40007f3e0ff */
[----:B------:R-:W-:Y:S02]  /*147e0*/  SHF.R.U64 R72, R72, 0x3, RZ ;  /* 0x0000000348487819 */ /* 0x000fe400000012ff */
[----:B------:R-:W-:Y:S02]  /*147f0*/  SHF.R.U64 R98, R98, 0x3, RZ ;  /* 0x0000000362627819 */ /* 0x000fe400000012ff */
[C---:B------:R-:W-:Y:S02]  /*14800*/  IADD3 R20, P5, R114.reuse, 0x6020, RZ ;  /* 0x0000602072147810 */ /* 0x040fe40007fbe0ff */
[----:B---3--:R-:W-:Y:S02]  /*14810*/  IADD3 R24, P2, R114, 0x6040, RZ ;  /* 0x0000604072187810 */ /* 0x008fe40007f5e0ff */
[----:B------:R-:W-:Y:S01]  /*14820*/  LOP3.LUT R68, R68, R69, RZ, 0x3c, !PT ;  /* 0x0000004544447212 */ /* 0x000fe200078e3cff */
[--C-:B------:R-:W-:Y:S01]  /*14830*/  IMAD.X R69, RZ, RZ, R115.reuse, P0 ;  /* 0x000000ffff457224 */ /* 0x100fe200000e0673 */
[----:B------:R-:W-:Y:S01]  /*14840*/  LOP3.LUT R114, R23, R114, RZ, 0x3c, !PT ;  /* 0x0000007217727212 */ /* 0x000fe200078e3cff */
[--C-:B------:R-:W-:Y:S01]  /*14850*/  IMAD.X R107, RZ, RZ, R115.reuse, P5 ;  /* 0x000000ffff6b7224 */ /* 0x100fe200028e0673 */
[----:B------:R-:W-:Y:S01]  /*14860*/  LOP3.LUT R102, R4, R179, RZ, 0x3c, !PT ;  /* 0x000000b304667212 */ /* 0x000fe200078e3cff */
[--C-:B------:R-:W-:Y:S01]  /*14870*/  IMAD.X R111, RZ, RZ, R115.reuse, P2 ;  /* 0x000000ffff6f7224 */ /* 0x100fe200010e0673 */
[----:B------:R-:W-:Y:S01]  /*14880*/  LOP3.LUT R179, R22, 0x380, RZ, 0xc0, !PT ;  /* 0x0000038016b37812 */ /* 0x000fe200078ec0ff */
[--C-:B------:R-:W-:Y:S01]  /*14890*/  IMAD.X R23, RZ, RZ, R115.reuse, P1 ;  /* 0x000000ffff177224 */ /* 0x100fe200008e0673 */
[----:B------:R-:W-:Y:S01]  /*148a0*/  LOP3.LUT R72, R72, R73, RZ, 0x3c, !PT ;  /* 0x0000004948487212 */ /* 0x000fe200078e3cff */
[--C-:B------:R-:W-:Y:S01]  /*148b0*/  IMAD.X R73, RZ, RZ, R115.reuse, P4 ;  /* 0x000000ffff497224 */ /* 0x100fe200020e0673 */
[----:B------:R-:W-:Y:S01]  /*148c0*/  LOP3.LUT R98, R98, R99, RZ, 0x3c, !PT ;  /* 0x0000006362627212 */ /* 0x000fe200078e3cff */
[----:B------:R-:W-:Y:S01]  /*148d0*/  IMAD.X R99, RZ, RZ, R115, P3 ;  /* 0x000000ffff637224 */ /* 0x000fe200018e0673 */
[----:B------:R-:W-:-:S02]  /*148e0*/  ISETP.NE.U32.AND P0, PT, RZ, UR4, PT ;  /* 0x00000004ff007c0c */ /* 0x000fc4000bf05070 */
[----:B------:R-:W-:Y:S02]  /*148f0*/  MOV R115, R114 ;  /* 0x0000007200737202 */ /* 0x000fe40000000f00 */
[----:B------:R-:W-:Y:S01]  /*14900*/  F2FP.F16.F32.PACK_AB R4, R175, R177 ;  /* 0x000000b1af04723e */ /* 0x000fe200000000ff */
[----:B------:R-:W-:Y:S01]  /*14910*/  BAR.SYNC.DEFER_BLOCKING 0x1, 0x100 ;  /* 0x0044000000007b1d */ /* 0x000fe20000010000 */
[----:B------:R-:W-:Y:S02]  /*14920*/  LOP3.LUT R175, R20, 0x380, RZ, 0xc0, !PT ;  /* 0x0000038014af7812 */ /* 0x000fe400078ec0ff */
[----:B------:R-:W-:Y:S02]  /*14930*/  SHF.R.U64 R179, R179, 0x3, RZ ;  /* 0x00000003b3b37819 */ /* 0x000fe400000012ff */
[----:B------:R-:W-:Y:S01]  /*14940*/  ISETP.NE.AND.EX P0, PT, RZ, UR5, PT, P0 ;  /* 0x00000005ff007c0c */ /* 0x000fe2000bf05300 */
[----:B------:R-:W-:Y:S01]  /*14950*/  ULDC.64 UR4, c[0x0][0xc08] ;  /* 0x0003020000047ab9 */ /* 0x000fe20000000a00 */
[----:B------:R-:W-:-:S02]  /*14960*/  LOP3.LUT R177, R24, 0x380, RZ, 0xc0, !PT ;  /* 0x0000038018b17812 */ /* 0x000fc400078ec0ff */
[----:B------:R-:W-:Y:S02]  /*14970*/  SHF.R.U64 R175, R175, 0x3, RZ ;  /* 0x00000003afaf7819 */ /* 0x000fe400000012ff */
[----:B------:R-:W-:Y:S02]  /*14980*/  LOP3.LUT R22, R179, R22, RZ, 0x3c, !PT ;  /* 0x00000016b3167212 */ /* 0x000fe400078e3cff */
[----:B------:R-:W-:Y:S02]  /*14990*/  ISETP.NE.U32.AND P6, PT, RZ, UR4, PT ;  /* 0x00000004ff007c0c */ /* 0x000fe4000bfc5070 */
[----:B------:R-:W-:Y:S02]  /*149a0*/  MOV R114, R14 ;  /* 0x0000000e00727202 */ /* 0x000fe40000000f00 */
[----:B------:R-:W-:Y:S02]  /*149b0*/  MOV R40, R40 ;  /* 0x0000002800287202 */ /* 0x000fe40000000f00 */
[----:B------:R-:W-:-:S02]  /*149c0*/  SHF.R.U64 R177, R177, 0x3, RZ ;  /* 0x00000003b1b17819 */ /* 0x000fc400000012ff */
[----:B------:R-:W-:Y:S02]  /*149d0*/  LOP3.LUT R106, R175, R20, RZ, 0x3c, !PT ;  /* 0x00000014af6a7212 */ /* 0x000fe400078e3cff */
[----:B------:R-:W-:Y:S01]  /*149e0*/  MOV R44, R44 ;  /* 0x0000002c002c7202 */ /* 0x000fe20000000f00 */
[----:B------:R0:W-:Y:S01]  /*149f0*/  STSM.16.M88.4 [R115], R4 ;  /* 0x0000000473007844 */ /* 0x0001e20000000200 */
[----:B------:R-:W-:Y:S02]  /*14a00*/  F2FP.F16.F32.PACK_AB R14, R164, R166 ;  /* 0x000000a6a40e723e */ /* 0x000fe400000000ff */
[----:B------:R-:W-:Y:S02]  /*14a10*/  F2FP.F16.F32.PACK_AB R15, R55, R54 ;  /* 0x00000036370f723e */ /* 0x000fe400000000ff */
[----:B------:R-:W-:Y:S02]  /*14a20*/  ISETP.NE.AND.EX P6, PT, RZ, UR5, PT, P6 ;  /* 0x00000005ff007c0c */ /* 0x000fe4000bfc5360 */
[----:B------:R-:W-:-:S02]  /*14a30*/  MOV R48, R48 ;  /* 0x0000003000307202 */ /* 0x000fc40000000f00 */
[----:B------:R-:W-:Y:S02]  /*14a40*/  F2FP.F16.F32.PACK_AB R20, R162, R165 ;  /* 0x000000a5a214723e */ /* 0x000fe400000000ff */
[----:B------:R-:W-:Y:S02]  /*14a50*/  MOV R52, R52 ;  /* 0x0000003400347202 */ /* 0x000fe40000000f00 */
[----:B------:R-:W-:Y:S02]  /*14a60*/  MOV R56, R56 ;  /* 0x0000003800387202 */ /* 0x000fe40000000f00 */
[----:B------:R-:W-:Y:S02]  /*14a70*/  LOP3.LUT R110, R177, R24, RZ, 0x3c, !PT ;  /* 0x00000018b16e7212 */ /* 0x000fe400078e3cff */
[----:B0-----:R-:W-:Y:S02]  /*14a80*/  F2FP.F16.F32.PACK_AB R4, R172, R174 ;  /* 0x000000aeac04723e */ /* 0x001fe400000000ff */
[----:B------:R-:W-:-:S02]  /*14a90*/  F2FP.F16.F32.PACK_AB R5, R35, R34 ;  /* 0x000000222305723e */ /* 0x000fc400000000ff */
[----:B------:R-:W-:Y:S02]  /*14aa0*/  F2FP.F16.F32.PACK_AB R6, R170, R173 ;  /* 0x000000adaa06723e */ /* 0x000fe400000000ff */
[----:B------:R-:W-:Y:S02]  /*14ab0*/  F2FP.F16.F32.PACK_AB R7, R39, R38 ;  /* 0x000000262707723e */ /* 0x000fe400000000ff */
[----:B------:R-:W-:Y:S02]  /*14ac0*/  MOV R34, R22 ;  /* 0x0000001600227202 */ /* 0x000fe40000000f00 */
[----:B------:R-:W-:Y:S01]  /*14ad0*/  F2FP.F16.F32.PACK_AB R22, R160, R163 ;  /* 0x000000a3a016723e */ /* 0x000fe200000000ff */
[----:B------:R0:W-:Y:S01]  /*14ae0*/  STSM.16.M88.4 [R114], R4 ;  /* 0x0000000472007844 */ /* 0x0001e20000000200 */
[----:B------:R-:W-:Y:S02]  /*14af0*/  F2FP.F16.F32.PACK_AB R23, R63, R62 ;  /* 0x0000003e3f17723e */ /* 0x000fe400000000ff */
[----:B------:R-:W-:Y:S01]  /*14b00*/  MOV R60, R60 ;  /* 0x0000003c003c7202 */ /* 0x000fe20000000f00 */
[----:B------:R-:W-:Y:S01]  /*14b10*/  STSM.16.M88.4 [R40], R8 ;  /* 0x0000000828007844 */ /* 0x000fe20000000200 */
[----:B------:R-:W-:-:S02]  /*14b20*/  F2FP.F16.F32.PACK_AB R89, R91, R90 ;  /* 0x0000005a5b59723e */ /* 0x000fc400000000ff */
[----:B------:R-:W-:Y:S01]  /*14b30*/  MOV R64, R64 ;  /* 0x0000004000407202 */ /* 0x000fe20000000f00 */
[----:B------:R-:W-:Y:S01]  /*14b40*/  STSM.16.M88.4 [R44], R12 ;  /* 0x0000000c2c007844 */ /* 0x000fe20000000200 */
[----:B------:R-:W-:Y:S02]  /*14b50*/  MOV R24, R98 ;  /* 0x0000006200187202 */ /* 0x000fe40000000f00 */
[----:B------:R-:W-:Y:S01]  /*14b60*/  F2FP.F16.F32.PACK_AB R90, R93, R92 ;  /* 0x0000005c5d5a723e */ /* 0x000fe200000000ff */
[----:B------:R-:W-:Y:S01]  /*14b70*/  STSM.16.M88.4 [R48], R20 ;  /* 0x0000001430007844 */ /* 0x000fe20000000200 */
[----:B------:R-:W-:Y:S02]  /*14b80*/  F2FP.F16.F32.PACK_AB R91, R95, R94 ;  /* 0x0000005e5f5b723e */ /* 0x000fe400000000ff */
[----:B------:R-:W-:Y:S01]  /*14b90*/  F2FP.F16.F32.PACK_AB R96, R97, R96 ;  /* 0x000000606160723e */ /* 0x000fe200000000ff */
[----:B------:R-:W-:Y:S01]  /*14ba0*/  STSM.16.M88.4 [R52], R28 ;  /* 0x0000001c34007844 */ /* 0x000fe20000000200 */
[----:B0-----:R-:W-:-:S02]  /*14bb0*/  F2FP.F16.F32.PACK_AB R4, R155, R158 ;  /* 0x0000009e9b04723e */ /* 0x001fc400000000ff */
[----:B------:R-:W-:Y:S02]  /*14bc0*/  F2FP.F16.F32.PACK_AB R5, R75, R74 ;  /* 0x0000004a4b05723e */ /* 0x000fe400000000ff */
[----:B------:R-:W-:Y:S02]  /*14bd0*/  F2FP.F16.F32.PACK_AB R6, R77, R156 ;  /* 0x0000009c4d06723e */ /* 0x000fe400000000ff */
[----:B------:R-:W-:Y:S02]  /*14be0*/  F2FP.F16.F32.PACK_AB R7, R79, R78 ;  /* 0x0000004e4f07723e */ /* 0x000fe400000000ff */
[----:B------:R-:W-:Y:S02]  /*14bf0*/  MOV R68, R68 ;  /* 0x0000004400447202 */ /* 0x000fe40000000f00 */
[----:B------:R-:W-:Y:S01]  /*14c00*/  MOV R0, R106 ;  /* 0x0000006a00007202 */ /* 0x000fe20000000f00 */
[----:B------:R0:W-:Y:S01]  /*14c10*/  STSM.16.M88.4 [R56], R4 ;  /* 0x0000000438007844 */ /* 0x0001e20000000200 */
[----:B------:R-:W-:-:S02]  /*14c20*/  F2FP.F16.F32.PACK_AB R97, R42, R33 ;  /* 0x000000212a61723e */ /* 0x000fc400000000ff */
[----:B------:R-:W-:Y:S01]  /*14c30*/  F2FP.F16.F32.PACK_AB R98, R101, R100 ;  /* 0x000000646562723e */ /* 0x000fe200000000ff */
[----:B------:R-:W-:Y:S01]  /*14c40*/  STSM.16.M88.4 [R60], R80 ;  /* 0x000000503c007844 */ /* 0x000fe20000000200 */
[----:B------:R-:W-:Y:S02]  /*14c50*/  F2FP.F16.F32.PACK_AB R99, R50, R46 ;  /* 0x0000002e3263723e */ /* 0x000fe400000000ff */
[----:B------:R-:W-:Y:S01]  /*14c60*/  F2FP.F16.F32.PACK_AB R104, R105, R104 ;  /* 0x000000686968723e */ /* 0x000fe200000000ff */
[----:B------:R-:W-:Y:S01]  /*14c70*/  STSM.16.M88.4 [R64], R88 ;  /* 0x0000005840007844 */ /* 0x000fe20000000200 */
[----:B------:R-:W-:Y:S02]  /*14c80*/  MOV R72, R72 ;  /* 0x0000004800487202 */ /* 0x000fe40000000f00 */
[----:B------:R-:W-:Y:S01]  /*14c90*/  F2FP.F16.F32.PACK_AB R105, R66, R58 ;  /* 0x0000003a4269723e */ /* 0x000fe200000000ff */
[----:B------:R-:W-:Y:S01]  /*14ca0*/  STSM.16.M88.4 [R68], R96 ;  /* 0x0000006044007844 */ /* 0x000fe20000000200 */
[----:B------:R-:W-:-:S02]  /*14cb0*/  F2FP.F16.F32.PACK_AB R106, R109, R108 ;  /* 0x0000006c6d6a723e */ /* 0x000fc400000000ff */
[----:B------:R-:W-:Y:S01]  /*14cc0*/  F2FP.F16.F32.PACK_AB R107, R152, R76 ;  /* 0x0000004c986b723e */ /* 0x000fe200000000ff */
[----:B0-----:R-:W0:Y:S01]  /*14cd0*/  LDC.64 R4, c[0x0][0xc00] ;  /* 0x00030000ff047b82 */ /* 0x001e220000000a00 */
[----:B------:R-:W-:Y:S02]  /*14ce0*/  F2FP.F16.F32.PACK_AB R112, R113, R112 ;  /* 0x000000707170723e */ /* 0x000fe400000000ff */
[----:B------:R-:W-:Y:S01]  /*14cf0*/  F2FP.F16.F32.PACK_AB R120, R121, R120 ;  /* 0x000000787978723e */ /* 0x000fe200000000ff */
[----:B------:R-:W-:Y:S01]  /*14d00*/  STSM.16.M88.4 [R72], R104 ;  /* 0x0000006848007844 */ /* 0x000fe20000000200 */
[----:B------:R-:W-:Y:S02]  /*14d10*/  F2FP.F16.F32.PACK_AB R113, R154, R153 ;  /* 0x000000999a71723e */ /* 0x000fe400000000ff */
[----:B------:R-:W-:Y:S01]  /*14d20*/  F2FP.F16.F32.PACK_AB R114, R117, R116 ;  /* 0x000000747572723e */ /* 0x000fe200000000ff */
[----:B------:R-:W3:Y:S01]  /*14d30*/  @P6 LDC.64 R6, c[0x0][0xc08] ;  /* 0x00030200ff066b82 */ /* 0x000ee20000000a00 */
        /* <DEDUP_REMOVED lines=8> */
[----:B------:R-:W-:Y:S01]  /*14dc0*/  F2FP.F16.F32.PACK_AB R136, R137, R136 ;  /* 0x000000888988723e */ /* 0x000fe200000000ff */
[----:B------:R-:W-:Y:S01]  /*14dd0*/  STSM.16.M88.4 [R102], R120 ;  /* 0x0000007866007844 */ /* 0x000fe20000000200 */
[----:B------:R-:W-:Y:S02]  /*14de0*/  F2FP.F16.F32.PACK_AB R130, R133, R132 ;  /* 0x000000848582723e */ /* 0x000fe400000000ff */
[----:B------:R-:W-:Y:S01]  /*14df0*/  F2FP.F16.F32.PACK_AB R144, R145, R144 ;  /* 0x000000909190723e */ /* 0x000fe200000000ff */
[----:B------:R-:W-:Y:S01]  /*14e00*/  ULDC UR4, c[0x0][0xa88] ;  /* 0x0002a20000047ab9 */ /* 0x000fe20000000800 */
[----:B------:R-:W-:Y:S01]  /*14e10*/  F2FP.F16.F32.PACK_AB R131, R135, R134 ;  /* 0x000000868783723e */ /* 0x000fe200000000ff */
[----:B----4-:R-:W-:Y:S01]  /*14e20*/  IMAD.MOV.U32 R24, RZ, RZ, RZ ;  /* 0x000000ffff187224 */ /* 0x010fe200078e00ff */
[----:B------:R-:W-:Y:S01]  /*14e30*/  F2FP.F16.F32.PACK_AB R137, R139, R138 ;  /* 0x0000008a8b89723e */ /* 0x000fe200000000ff */
[----:B0-----:R-:W-:Y:S01]  /*14e40*/  IMAD.WIDE R10, R205, 0x4, R4 ;  /* 0x00000004cd0a7825 */ /* 0x001fe200078e0204 */
[----:B------:R-:W-:Y:S01]  /*14e50*/  MOV R110, R110 ;  /* 0x0000006e006e7202 */ /* 0x000fe20000000f00 */
[----:B------:R0:W-:Y:S01]  /*14e60*/  STSM.16.M88.4 [R0], R128 ;  /* 0x0000008000007844 */ /* 0x0001e20000000200 */
[----:B------:R-:W-:-:S02]  /*14e70*/  F2FP.F16.F32.PACK_AB R138, R141, R140 ;  /* 0x0000008c8d8a723e */ /* 0x000fc400000000ff */
[----:B------:R-:W-:Y:S02]  /*14e80*/  F2FP.F16.F32.PACK_AB R139, R143, R142 ;  /* 0x0000008e8f8b723e */ /* 0x000fe400000000ff */
[----:B------:R-:W-:Y:S02]  /*14e90*/  F2FP.F16.F32.PACK_AB R145, R147, R146 ;  /* 0x000000929391723e */ /* 0x000fe400000000ff */
[----:B------:R-:W-:Y:S01]  /*14ea0*/  F2FP.F16.F32.PACK_AB R146, R149, R148 ;  /* 0x000000949592723e */ /* 0x000fe200000000ff */
[----:B------:R-:W-:Y:S01]  /*14eb0*/  STSM.16.M88.4 [R110], R136 ;  /* 0x000000886e007844 */ /* 0x000fe20000000200 */
[----:B------:R-:W-:-:S05]  /*14ec0*/  F2FP.F16.F32.PACK_AB R147, R151, R150 ;  /* 0x000000969793723e */ /* 0x000fca00000000ff */
[----:B------:R4:W-:Y:S01]  /*14ed0*/  STSM.16.M88.4 [R34], R144 ;  /* 0x0000009022007844 */ /* 0x0009e20000000200 */
[----:B------:R-:W-:Y:S01]  /*14ee0*/  BAR.SYNC.DEFER_BLOCKING 0x1, 0x100 ;  /* 0x0044000000007b1d */ /* 0x000fe20000010000 */
[----:B0-----:R-:W-:Y:S02]  /*14ef0*/  IMAD.U32 R0, RZ, RZ, UR4 ;  /* 0x00000004ff007e24 */ /* 0x001fe4000f8e00ff */
[----:B---3--:R-:W-:-:S03]  /*14f00*/  @P6 IMAD.WIDE R6, R205, 0x4, R6 ;  /* 0x00000004cd066825 */ /* 0x008fc600078e0206 */
        /* <DEDUP_REMOVED lines=24> */
[C---:B------:R-:W-:Y:S02]  /*15090*/  IADD3 R35, P5, R4.reuse, 0x5000, RZ ;  /* 0x0000500004237810 */ /* 0x040fe40007fbe0ff */
[----:B------:R-:W-:-:S02]  /*150a0*/  IADD3 R37, P1, R4, 0x6000, RZ ;  /* 0x0000600004257810 */ /* 0x000fc40007f3e0ff */
[C---:B------:R-:W-:Y:S02]  /*150b0*/  IADD3 R41, P2, R4.reuse, 0x7000, RZ ;  /* 0x0000700004297810 */ /* 0x040fe40007f5e0ff */
[C---:B------:R-:W-:Y:S02]  /*150c0*/  IADD3 R45, P3, R4.reuse, 0x8000, RZ ;  /* 0x00008000042d7810 */ /* 0x040fe40007f7e0ff */
[----:B------:R-:W-:Y:S02]  /*150d0*/  IADD3 R49, P4, R4, 0x9000, RZ ;  /* 0x0000900004317810 */ /* 0x000fe40007f9e0ff */
[----:B------:R-:W-:Y:S02]  /*150e0*/  P2R R14, PR, RZ, 0x20 ;  /* 0x00000020ff0e7803 */ /* 0x000fe40000000000 */
[----:B----4-:R-:W-:Y:S02]  /*150f0*/  LOP3.LUT R34, R35, 0x380, RZ, 0xc0, !PT ;  /* 0x0000038023227812 */ /* 0x010fe400078ec0ff */
[----:B------:R-:W-:-:S02]  /*15100*/  LOP3.LUT R36, R37, 0x380, RZ, 0xc0, !PT ;  /* 0x0000038025247812 */ /* 0x000fc400078ec0ff */
[----:B------:R-:W-:Y:S02]  /*15110*/  LOP3.LUT R40, R41, 0x380, RZ, 0xc0, !PT ;  /* 0x0000038029287812 */ /* 0x000fe400078ec0ff */
[----:B------:R-:W-:Y:S02]  /*15120*/  LOP3.LUT R44, R45, 0x380, RZ, 0xc0, !PT ;  /* 0x000003802d2c7812 */ /* 0x000fe400078ec0ff */
[----:B------:R-:W-:Y:S02]  /*15130*/  LOP3.LUT R48, R49, 0x380, RZ, 0xc0, !PT ;  /* 0x0000038031307812 */ /* 0x000fe400078ec0ff */
[----:B------:R-:W-:Y:S02]  /*15140*/  IADD3 R53, P5, R4, 0xa000, RZ ;  /* 0x0000a00004357810 */ /* 0x000fe40007fbe0ff */
[----:B------:R-:W-:Y:S02]  /*15150*/  SHF.R.U64 R34, R34, 0x3, RZ ;  /* 0x0000000322227819 */ /* 0x000fe400000012ff */
[----:B------:R-:W-:-:S02]  /*15160*/  SHF.R.U64 R36, R36, 0x3, RZ ;  /* 0x0000000324247819 */ /* 0x000fc400000012ff */
[----:B------:R-:W-:Y:S02]  /*15170*/  LOP3.LUT R52, R53, 0x380, RZ, 0xc0, !PT ;  /* 0x0000038035347812 */ /* 0x000fe400078ec0ff */
[----:B------:R-:W-:Y:S02]  /*15180*/  SHF.R.U64 R40, R40, 0x3, RZ ;  /* 0x0000000328287819 */ /* 0x000fe400000012ff */
[----:B------:R-:W-:Y:S02]  /*15190*/  SHF.R.U64 R44, R44, 0x3, RZ ;  /* 0x000000032c2c7819 */ /* 0x000fe400000012ff */
[----:B------:R-:W-:Y:S02]  /*151a0*/  SHF.R.U64 R48, R48, 0x3, RZ ;  /* 0x0000000330307819 */ /* 0x000fe400000012ff */
[----:B------:R-:W-:Y:S02]  /*151b0*/  LOP3.LUT R34, R34, R35, RZ, 0x3c, !PT ;  /* 0x0000002322227212 */ /* 0x000fe400078e3cff */
[----:B------:R-:W-:-:S02]  /*151c0*/  LOP3.LUT R36, R36, R37, RZ, 0x3c, !PT ;  /* 0x0000002524247212 */ /* 0x000fc400078e3cff */
[----:B------:R-:W-:Y:S02]  /*151d0*/  LOP3.LUT R40, R40, R41, RZ, 0x3c, !PT ;  /* 0x0000002928287212 */ /* 0x000fe400078e3cff */
[----:B------:R-:W-:Y:S02]  /*151e0*/  LOP3.LUT R44, R44, R45, RZ, 0x3c, !PT ;  /* 0x0000002d2c2c7212 */ /* 0x000fe400078e3cff */
[----:B------:R-:W-:Y:S02]  /*151f0*/  LOP3.LUT R48, R48, R49, RZ, 0x3c, !PT ;  /* 0x0000003130307212 */ /* 0x000fe400078e3cff */
[----:B------:R-:W-:Y:S01]  /*15200*/  SHF.R.U64 R52, R52, 0x3, RZ ;  /* 0x0000000334347819 */ /* 0x000fe200000012ff */
[----:B0-----:R-:W-:Y:S06]  /*15210*/  @P6 BRA `(.L_x_6087) ;  /* 0x0000000000106947 */ /* 0x001fec0003800000 */
[----:B------:R-:W-:Y:S05]  /*15220*/  @!P0 BRA `(.L_x_6087) ;  /* 0x00000000000c8947 */ /* 0x000fea0003800000 */
[----:B------:R-:W3:Y:S04]  /*15230*/  LDG.E R7, desc[UR42][R10.64] ;  /* 0x0000002a0a077981 */ /* 0x000ee8000c1e1900 */
[----:B-----5:R-:W3:Y:S02]  /*15240*/  LDG.E R0, desc[UR42][R10.64+0x4] ;  /* 0x0000042a0a007981 */ /* 0x020ee4000c1e1900 */
[----:B---3--:R-:W-:-:S07]  /*15250*/  IMAD.IADD R0, R0, 0x1, -R7 ;  /* 0x0000000100007824 */ /* 0x008fce00078e0a07 */
.L_x_6087:
[----:B------:R-:W0:Y:S01]  /*15260*/  SHFL.IDX PT, R6, R220, RZ, 0x1f ;  /* 0x00001fffdc067589 */ /* 0x000e2200000e0000 */
[----:B------:R-:W-:Y:S01]  /*15270*/  ISETP.NE.AND P6, PT, R14, RZ, PT ;  /* 0x000000ff0e00720c */ /* 0x000fe20003fc5270 */
[--C-:B------:R-:W-:Y:S01]  /*15280*/  IMAD.X R49, RZ, RZ, R5.reuse, P4 ;  /* 0x000000ffff317224 */ /* 0x100fe200020e0605 */
[----:B------:R-:W-:Y:S01]  /*15290*/  LOP3.LUT R52, R52, R53, RZ, 0x3c, !PT ;  /* 0x0000003534347212 */ /* 0x000fe200078e3cff */
        /* <DEDUP_REMOVED lines=9> */
[----:B------:R-:W-:-:S02]  /*15330*/  LOP3.LUT R7, R4, 0x380, RZ, 0xc0, !PT ;  /* 0x0000038004077812 */ /* 0x000fc400078ec0ff */
[----:B------:R-:W-:Y:S02]  /*15340*/  IADD3 R11, P5, R4, 0xf000, RZ ;  /* 0x0000f000040b7810 */ /* 0x000fe40007fbe0ff */
[----:B------:R-:W-:Y:S02]  /*15350*/  LOP3.LUT R56, R57, 0x380, RZ, 0xc0, !PT ;  /* 0x0000038039387812 */ /* 0x000fe400078ec0ff */
[----:B------:R-:W-:Y:S01]  /*15360*/  LOP3.LUT R60, R61, 0x380, RZ, 0xc0, !PT ;  /* 0x000003803d3c7812 */ /* 0x000fe200078ec0ff */
[----:B------:R-:W-:Y:S01]  /*15370*/  IMAD.X R73, RZ, RZ, R5, P5 ;  /* 0x000000ffff497224 */ /* 0x000fe200028e0605 */
[----:B------:R-:W-:Y:S02]  /*15380*/  LOP3.LUT R64, R65, 0x380, RZ, 0xc0, !PT ;  /* 0x0000038041407812 */ /* 0x000fe400078ec0ff */
[----:B------:R-:W-:Y:S02]  /*15390*/  LOP3.LUT R68, R69, 0x380, RZ, 0xc0, !PT ;  /* 0x0000038045447812 */ /* 0x000fe400078ec0ff */
[----:B0-----:R-:W-:-:S02]  /*153a0*/  ISETP.NE.AND P4, PT, R6, RZ, PT ;  /* 0x000000ff0600720c */ /* 0x001fc40003f85270 */
[----:B------:R-:W-:Y:S02]  /*153b0*/  SHF.R.U64 R7, R7, 0x3, RZ ;  /* 0x0000000307077819 */ /* 0x000fe400000012ff */
[----:B------:R-:W-:Y:S02]  /*153c0*/  LOP3.LUT R10, R11, 0x380, RZ, 0xc0, !PT ;  /* 0x000003800b0a7812 */ /* 0x000fe400078ec0ff */
[----:B------:R-:W-:Y:S02]  /*153d0*/  SHF.R.U64 R56, R56, 0x3, RZ ;  /* 0x0000000338387819 */ /* 0x000fe400000012ff */
[----:B------:R-:W-:Y:S02]  /*153e0*/  SHF.R.U64 R60, R60, 0x3, RZ ;  /* 0x000000033c3c7819 */ /* 0x000fe400000012ff */
[----:B------:R-:W-:Y:S02]  /*153f0*/  SHF.R.U64 R64, R64, 0x3, RZ ;  /* 0x0000000340407819 */ /* 0x000fe400000012ff */
[----:B------:R-:W-:-:S02]  /*15400*/  SHF.R.U64 R68, R68, 0x3, RZ ;  /* 0x0000000344447819 */ /* 0x000fc400000012ff */
[----:B------:R-:W-:Y:S01]  /*15410*/  LOP3.LUT R6, R7, R4, RZ, 0x3c, !PT ;  /* 0x0000000407067212 */ /* 0x000fe200078e3cff */
[----:B------:R-:W-:Y:S01]  /*15420*/  IMAD.MOV.U32 R7, RZ, RZ, R5 ;  /* 0x000000ffff077224 */ /* 0x000fe200078e0005 */
[----:B------:R-:W-:Y:S02]  /*15430*/  SHF.R.U64 R10, R10, 0x3, RZ ;  /* 0x000000030a0a7819 */ /* 0x000fe400000012ff */
[----:B------:R-:W-:Y:S02]  /*15440*/  SHF.R.S32.HI R4, RZ, 0x1f, R205 ;  /* 0x0000001fff047819 */ /* 0x000fe400000114cd */
[----:B------:R-:W-:Y:S01]  /*15450*/  LOP3.LUT R56, R56, R57, RZ, 0x3c, !PT ;  /* 0x0000003938387212 */ /* 0x000fe200078e3cff */
[--C-:B------:R-:W-:Y:S01]  /*15460*/  IMAD.X R57, RZ, RZ, R5.reuse, P6 ;  /* 0x000000ffff397224 */ /* 0x100fe200030e0605 */
[----:B------:R-:W-:Y:S01]  /*15470*/  LOP3.LUT R60, R60, R61, RZ, 0x3c, !PT ;  /* 0x0000003d3c3c7212 */ /* 0x000fe200078e3cff */
[--C-:B------:R-:W-:Y:S01]  /*15480*/  IMAD.X R61, RZ, RZ, R5.reuse, P1 ;  /* 0x000000ffff3d7224 */ /* 0x100fe200008e0605 */
[----:B------:R-:W-:Y:S01]  /*15490*/  LOP3.LUT R64, R64, R65, RZ, 0x3c, !PT ;  /* 0x0000004140407212 */ /* 0x000fe200078e3cff */
[----:B------:R-:W-:Y:S01]  /*154a0*/  IMAD.X R65, RZ, RZ, R5, P2 ;  /* 0x000000ffff417224 */ /* 0x000fe200010e0605 */
[----:B------:R-:W-:-:S02]  /*154b0*/  LOP3.LUT R68, R68, R69, RZ, 0x3c, !PT ;  /* 0x0000004544447212 */ /* 0x000fc400078e3cff */
[----:B------:R-:W-:Y:S02]  /*154c0*/  IADD3.X R69, RZ, R5, RZ, P3, !PT ;  /* 0x00000005ff457210 */ /* 0x000fe40001ffe4ff */
[----:B------:R-:W-:Y:S02]  /*154d0*/  LOP3.LUT R72, R10, R11, RZ, 0x3c, !PT ;  /* 0x0000000b0a487212 */ /* 0x000fe400078e3cff */
[----:B------:R-:W-:Y:S02]  /*154e0*/  SHF.R.S32.HI R79, RZ, 0x1f, R204 ;  /* 0x0000001fff4f7819 */ /* 0x000fe400000114cc */
[----:B------:R-:W-:Y:S02]  /*154f0*/  SEL R81, R205, RZ, !P0 ;  /* 0x000000ffcd517207 */ /* 0x000fe40004000000 */
[----:B------:R-:W-:Y:S02]  /*15500*/  SEL R78, R4, RZ, !P0 ;  /* 0x000000ff044e7207 */ /* 0x000fe40004000000 */
[----:B-----5:R-:W-:Y:S01]  /*15510*/  SHF.R.S32.HI R77, RZ, 0x1f, R24 ;  /* 0x0000001fff4d7819 */ /* 0x020fe20000011418 */
[----:B------:R-:W-:Y:S06]  /*15520*/  @P4 BRA `(.L_x_6088) ;  /* 0x0000000000b84947 */ /* 0x000fec0003800000 */
[----:B------:R-:W0:Y:S01]  /*15530*/  LDC R31, c[0x0][0xbe8] ;  /* 0x0002fa00ff1f7b82 */ /* 0x000e220000000800 */
[----:B------:R-:W-:Y:S01]  /*15540*/  IMAD.IADD R33, R201, 0x1, R192 ;  /* 0x00000001c9217824 */ /* 0x000fe200078e02c0 */
[----:B------:R-:W-:Y:S01]  /*15550*/  ULDC.64 UR4, c[0x0][0xb90] ;  /* 0x0002e40000047ab9 */ /* 0x000fe20000000a00 */
[----:B------:R-:W-:Y:S02]  /*15560*/  IMAD.MOV.U32 R4, RZ, RZ, R24 ;  /* 0x000000ffff047224 */ /* 0x000fe400078e0018 */
[----:B------:R-:W-:Y:S02]  /*15570*/  IMAD R11, R79, UR4, RZ ;  /* 0x000000044f0b7c24 */ /* 0x000fe4000f8e02ff */
[----:B------:R-:W-:Y:S02]  /*15580*/  IMAD.MOV.U32 R5, RZ, RZ, R77 ;  /* 0x000000ffff057224 */ /* 0x000fe400078e004d */
[----:B------:R-:W-:Y:S02]  /*15590*/  IMAD R15, R204, UR5, R11 ;  /* 0x00000005cc0f7c24 */ /* 0x000fe4000f8e020b */
[----:B------:R-:W-:-:S02]  /*155a0*/  IMAD.MOV.U32 R11, RZ, RZ, R33 ;  /* 0x000000ffff0b7224 */ /* 0x000fc400078e0021 */
[----:B------:R-:W-:Y:S01]  /*155b0*/  IMAD.WIDE.U32 R4, R204, UR4, R4 ;  /* 0x00000004cc047c25 */ /* 0x000fe2000f8e0004 */
[----:B------:R-:W-:-:S03]  /*155c0*/  ULDC.64 UR4, c[0x0][0xb98] ;  /* 0x0002e60000047ab9 */ /* 0x000fc60000000a00 */
[----:B------:R-:W-:Y:S02]  /*155d0*/  IMAD.IADD R5, R5, 0x1, R15 ;  /* 0x0000000105057824 */ /* 0x000fe400078e020f */
[----:B------:R-:W-:Y:S02]  /*155e0*/  IMAD.IADD R30, R191, 0x1, R192 ;  /* 0x00000001bf1e7824 */ /* 0x000fe400078e02c0 */
[----:B------:R-:W-:Y:S01]  /*155f0*/  IMAD.WIDE.U32 R4, R81, UR4, R4 ;  /* 0x0000000451047c25 */ /* 0x000fe2000f8e0004 */
[----:B0-----:R-:W-:-:S13]  /*15600*/  ISETP.NE.AND P0, PT, R31, 0x1, PT ;  /* 0x000000011f00780c */ /* 0x001fda0003f05270 */
[----:B------:R-:W0:Y:S08]  /*15610*/  @P0 LDC R10, c[0x0][0xbec] ;  /* 0x0002fb00ff0a0b82 */ /* 0x000e300000000800 */
[----:B------:R-:W3:Y:S01]  /*15620*/  @P0 LDC R23, c[0x0][0xbf0] ;  /* 0x0002fc00ff170b82 */ /* 0x000ee20000000800 */
[----:B0-----:R-:W-:-:S05]  /*15630*/  @P0 IMAD.HI.U32 R10, R33, R10, RZ ;  /* 0x0000000a210a0227 */ /* 0x001fca00078e00ff */
[----:B---3--:R-:W-:Y:S01]  /*15640*/  @P0 SHF.R.U32.HI R11, RZ, R23, R10 ;  /* 0x00000017ff0b0219 */ /* 0x008fe2000001160a */
[----:B------:R-:W-:-:S03]  /*15650*/  IMAD R10, R78, UR4, RZ ;  /* 0x000000044e0a7c24 */ /* 0x000fc6000f8e02ff */
[--C-:B------:R-:W-:Y:S01]  /*15660*/  SHF.R.S32.HI R23, RZ, 0x1f, R11.reuse ;  /* 0x0000001fff177819 */ /* 0x100fe2000001140b */
[----:B------:R-:W-:Y:S01]  /*15670*/  IMAD.MOV R14, RZ, RZ, -R11 ;  /* 0x000000ffff0e7224 */ /* 0x000fe200078e0a0b */
[----:B------:R-:W-:-:S03]  /*15680*/  IADD3 R4, P0, R11, R4, RZ ;  /* 0x000000040b047210 */ /* 0x000fc60007f1e0ff */
[----:B------:R-:W-:Y:S02]  /*15690*/  IMAD R15, R31, R14, R33 ;  /* 0x0000000e1f0f7224 */ /* 0x000fe400078e0221 */
[----:B------:R-:W-:Y:S01]  /*156a0*/  IMAD R14, R81, UR5, R10 ;  /* 0x00000005510e7c24 */ /* 0x000fe2000f8e020a */
[----:B------:R-:W-:Y:S01]  /*156b0*/  ULDC.64 UR4, c[0x0][0xb88] ;  /* 0x0002e20000047ab9 */ /* 0x000fe20000000a00 */
[----:B------:R-:W-:Y:S01]  /*156c0*/  IMAD R31, R0, R31, RZ ;  /* 0x0000001f001f7224 */ /* 0x000fe200078e02ff */
[----:B------:R-:W-:Y:S02]  /*156d0*/  SHF.R.S32.HI R10, RZ, 0x1f, R15 ;  /* 0x0000001fff0a7819 */ /* 0x000fe4000001140f */
[----:B------:R-:W-:Y:S01]  /*156e0*/  IADD3.X R5, R23, R5, R14, P0, !PT ;  /* 0x0000000517057210 */ /* 0x000fe200007fe40e */
[----:B------:R-:W-:Y:S02]  /*156f0*/  IMAD.MOV R23, RZ, RZ, -R194 ;  /* 0x000000ffff177224 */ /* 0x000fe400078e0ac2 */
[----:B------:R-:W-:-:S02]  /*15700*/  IMAD R10, R10, UR4, RZ ;  /* 0x000000040a0a7c24 */ /* 0x000fc4000f8e02ff */
[----:B------:R-:W-:-:S04]  /*15710*/  IMAD.WIDE.U32 R4, R15, UR4, R4 ;  /* 0x000000040f047c25 */ /* 0x000fc8000f8e0004 */
[----:B------:R-:W-:Y:S01]  /*15720*/  IMAD R15, R15, UR5, R10 ;  /* 0x000000050f0f7c24 */ /* 0x000fe2000f8e020a */
[----:B------:R-:W-:Y:S01]  /*15730*/  ULDC.64 UR4, c[0x0][0xb50] ;  /* 0x0002d40000047ab9 */ /* 0x000fe20000000a00 */
[----:B------:R-:W-:Y:S02]  /*15740*/  VIADD R14, R30, 0x8 ;  /* 0x000000081e0e7836 */ /* 0x000fe40000000000 */
[----:B------:R-:W-:Y:S01]  /*15750*/  IMAD.IADD R5, R5, 0x1, R15 ;  /* 0x0000000105057824 */ /* 0x000fe200078e020f */
[----:B------:R-:W-:-:S04]  /*15760*/  LEA R15, P0, R4, UR4, 0x2 ;  /* 0x00000004040f7c11 */ /* 0x000fc8000f8010ff */
[----:B------:R-:W-:Y:S01]  /*15770*/  LEA.HI.X R22, R4, UR5, R5, 0x2, P0 ;  /* 0x0000000504167c11 */ /* 0x000fe200080f1405 */
[----:B------:R-:W-:Y:S01]  /*15780*/  SHFL.IDX PT, R10, R15, 0x1, 0x1c1f ;  /* 0x003c1f000f0a7f89 */ /* 0x000fe200000e0000 */
[----:B------:R-:W-:-:S03]  /*15790*/  ISETP.NE.AND P0, PT, R184, R23, PT ;  /* 0x00000017b800720c */ /* 0x000fc60003f05270 */
[----:B------:R-:W-:Y:S01]  /*157a0*/  SHFL.IDX PT, R4, R15, RZ, 0x1c1f ;  /* 0x001c1fff0f047589 */ /* 0x000fe200000e0000 */
[-C--:B------:R-:W-:Y:S02]  /*157b0*/  ISETP.GE.OR P1, PT, R30, R31.reuse, P0 ;  /* 0x0000001f1e00720c */ /* 0x080fe40000726670 */
[----:B------:R-:W-:Y:S01]  /*157c0*/  ISETP.GE.OR P0, PT, R14, R31, P0 ;  /* 0x0000001f0e00720c */ /* 0x000fe20000706670 */
[----:B------:R-:W0:Y:S04]  /*157d0*/  SHFL.IDX PT, R5, R22, RZ, 0x1c1f ;  /* 0x001c1fff16057589 */ /* 0x000e2800000e0000 */
[----:B------:R-:W3:Y:S06]  /*157e0*/  SHFL.IDX PT, R11, R22, 0x1, 0x1c1f ;  /* 0x003c1f00160b7f89 */ /* 0x000eec00000e0000 */
[----:B0-----:R0:W-:Y:S04]  /*157f0*/  @!P1 ST.E desc[UR42][R4.64], R32 ;  /* 0x0000002004009985 */ /* 0x0011e8000c10192a */
[----:B---3--:R0:W-:Y:S02]  /*15800*/  @!P0 ST.E desc[UR42][R10.64], R3 ;  /* 0x000000030a008985 */ /* 0x0081e4000c10192a */
.L_x_6088:
[----:B------:R-:W3:Y:S01]  /*15810*/  LDC R83, c[0x0][0xbe8] ;  /* 0x0002fa00ff537b82 */ /* 0x000ee20000000800 */
[----:B------:R-:W-:Y:S01]  /*15820*/  ULDC.64 UR4, c[0x0][0xaa0] ;  /* 0x0002a80000047ab9 */ /* 0x000fe20000000a00 */
[----:B0-----:R-:W5:Y:S01]  /*15830*/  LD.E.128 R4, desc[UR42][R6.64] ;  /* 0x0000002a06047980 */ /* 0x001f62000c101d00 */
[----:B------:R-:W-:Y:S02]  /*15840*/  IMAD R3, R77, UR4, RZ ;  /* 0x000000044d037c24 */ /* 0x000fe4000f8e02ff */
[C---:B------:R-:W-:Y:S01]  /*15850*/  IMAD.WIDE.U32 R76, R24.reuse, UR4, RZ ;  /* 0x00000004184c7c25 */ /* 0x040fe2000f8e00ff */
[----:B------:R-:W5:Y:S02]  /*15860*/  LD.E.128 R8, desc[UR42][R8.64] ;  /* 0x0000002a08087980 */ /* 0x000f64000c101d00 */
[----:B------:R-:W0:Y:S01]  /*15870*/  LDC R87, c[0x0][0xac8] ;  /* 0x0002b200ff577b82 */ /* 0x000e220000000800 */
[----:B------:R-:W-:Y:S01]  /*15880*/  IMAD R3, R24, UR5, R3 ;  /* 0x0000000518037c24 */ /* 0x000fe2000f8e0203 */
[----:B------:R-:W-:Y:S01]  /*15890*/  ULDC.64 UR4, c[0x0][0xae8] ;  /* 0x0002ba0000047ab9 */ /* 0x000fe20000000a00 */
[----:B------:R-:W5:Y:S04]  /*158a0*/  LD.E.128 R12, desc[UR42][R12.64] ;  /* 0x0000002a0c0c7980 */ /* 0x000f68000c101d00 */
[----:B------:R-:W5:Y:S04]  /*158b0*/  LD.E.128 R20, desc[UR42][R20.64] ;  /* 0x0000002a14147980 */ /* 0x000f68000c101d00 */
[----:B------:R-:W5:Y:S04]  /*158c0*/  LD.E.128 R28, desc[UR42][R28.64] ;  /* 0x0000002a1c1c7980 */ /* 0x000f68000c101d00 */
[----:B------:R-:W5:Y:S01]  /*158d0*/  LD.E.128 R32, desc[UR42][R34.64] ;  /* 0x0000002a22207980 */ /* 0x000f62000c101d00 */
[----:B---3--:R-:W-:Y:S01]  /*158e0*/  ISETP.NE.AND P1, PT, R83, 0x1, PT ;  /* 0x000000015300780c */ /* 0x008fe20003f25270 */
[----:B------:R-:W-:-:S02]  /*158f0*/  IMAD.IADD R77, R77, 0x1, R3 ;  /* 0x000000014d4d7824 */ /* 0x000fc400078e0203 */
[----:B------:R-:W-:Y:S01]  /*15900*/  IMAD R3, R79, UR4, RZ ;  /* 0x000000044f037c24 */ /* 0x000fe2000f8e02ff */
[----:B------:R-:W5:Y:S04]  /*15910*/  LD.E.128 R36, desc[UR42][R36.64] ;  /* 0x0000002a24247980 */ /* 0x000f68000c101d00 */
[----:B------:R-:W5:Y:S04]  /*15920*/  LD.E.128 R40, desc[UR42][R40.64] ;  /* 0x0000002a28287980 */ /* 0x000f68000c101d00 */
[----:B------:R-:W5:Y:S01]  /*15930*/  LD.E.128 R44, desc[UR42][R44.64] ;  /* 0x0000002a2c2c7980 */ /* 0x000f62000c101d00 */
[----:B------:R-:W3:Y:S01]  /*15940*/  @P1 LDC R85, c[0x0][0xbec] ;  /* 0x0002fb00ff551b82 */ /* 0x000ee20000000800 */
[----:B------:R-:W-:-:S02]  /*15950*/  IMAD R3, R204, UR5, R3 ;  /* 0x00000005cc037c24 */ /* 0x000fc4000f8e0203 */
[----:B------:R-:W5:Y:S04]  /*15960*/  LD.E.128 R48, desc[UR42][R48.64] ;  /* 0x0000002a30307980 */ /* 0x000f68000c101d00 */
[----:B------:R-:W5:Y:S01]  /*15970*/  LD.E.128 R52, desc[UR42][R52.64] ;  /* 0x0000002a34347980 */ /* 0x000f62000c101d00 */
[----:B------:R-:W4:Y:S01]  /*15980*/  @P1 LDC R89, c[0x0][0xbf0] ;  /* 0x0002fc00ff591b82 */ /* 0x000f220000000800 */
[----:B------:R-:W-:Y:S01]  /*15990*/  IMAD.WIDE.U32 R76, R204, UR4, R76 ;  /* 0x00000004cc4c7c25 */ /* 0x000fe2000f8e004c */
[----:B------:R-:W-:Y:S01]  /*159a0*/  ULDC.64 UR4, c[0x0][0xaf0] ;  /* 0x0002bc0000047ab9 */ /* 0x000fe20000000a00 */
[----:B------:R-:W5:Y:S02]  /*159b0*/  LD.E.128 R56, desc[UR42][R56.64] ;  /* 0x0000002a38387980 */ /* 0x000f64000c101d00 */
[----:B------:R-:W-:-:S02]  /*159c0*/  IMAD.IADD R77, R77, 0x1, R3 ;  /* 0x000000014d4d7824 */ /* 0x000fc400078e0203 */
[----:B------:R-:W-:Y:S01]  /*159d0*/  IMAD R3, R218, 0x20, R219 ;  /* 0x00000020da037824 */ /* 0x000fe200078e02db */
[----:B------:R-:W5:Y:S01]  /*159e0*/  LD.E.128 R60, desc[UR42][R60.64] ;  /* 0x0000002a3c3c7980 */ /* 0x000f62000c101d00 */
[----:B------:R-:W-:Y:S02]  /*159f0*/  IMAD R24, R78, UR4, RZ ;  /* 0x000000044e187c24 */ /* 0x000fe4000f8e02ff */
[----:B------:R-:W-:Y:S01]  /*15a00*/  IMAD.IADD R80, R192, 0x1, R3 ;  /* 0x00000001c0507824 */ /* 0x000fe200078e0203 */
[----:B0-----:R-:W-:Y:S01]  /*15a10*/  ISETP.GE.AND P0, PT, R212, R87, PT ;  /* 0x00000057d400720c */ /* 0x001fe20003f06270 */
[----:B------:R-:W-:Y:S01]  /*15a20*/  IMAD R79, R81, UR5, R24 ;  /* 0x00000005514f7c24 */ /* 0x000fe2000f8e0218 */
[----:B------:R-:W5:Y:S01]  /*15a30*/  LD.E.128 R64, desc[UR42][R64.64] ;  /* 0x0000002a40407980 */ /* 0x000f62000c101d00 */
[----:B---3--:R-:W-:Y:S01]  /*15a40*/  @P1 IMAD.HI.U32 R24, R80, R85, RZ ;  /* 0x0000005550181227 */ /* 0x008fe200078e00ff */
[----:B------:R-:W-:Y:S02]  /*15a50*/  SEL R78, RZ, 0xffffffff, P0 ;  /* 0xffffffffff4e7807 */ /* 0x000fe40000000000 */
[----:B------:R-:W5:Y:S01]  /*15a60*/  LD.E.128 R68, desc[UR42][R68.64] ;  /* 0x0000002a44447980 */ /* 0x000f62000c101d00 */
[----:B------:R-:W-:Y:S01]  /*15a70*/  IMAD.MOV.U32 R3, RZ, RZ, R80 ;  /* 0x000000ffff037224 */ /* 0x000fe200078e0050 */
[----:B------:R-:W-:-:S02]  /*15a80*/  ISETP.GE.AND P0, PT, R211, R87, PT ;  /* 0x00000057d300720c */ /* 0x000fc40003f06270 */
[----:B------:R-:W5:Y:S01]  /*15a90*/  LD.E.128 R72, desc[UR42][R72.64] ;  /* 0x0000002a48487980 */ /* 0x000f62000c101d00 */
[----:B------:R-:W-:Y:S01]  /*15aa0*/  IMAD.WIDE.U32 R76, R81, UR4, R76 ;  /* 0x00000004514c7c25 */ /* 0x000fe2000f8e004c */
[----:B----4-:R-:W-:Y:S01]  /*15ab0*/  @P1 SHF.R.U32.HI R3, RZ, R89, R24 ;  /* 0x00000059ff031219 */ /* 0x010fe20000011618 */
[----:B------:R-:W-:Y:S01]  /*15ac0*/  ULDC.64 UR4, c[0x0][0xae0] ;  /* 0x0002b80000047ab9 */ /* 0x000fe20000000a00 */
[-C--:B------:R-:W-:Y:S01]  /*15ad0*/  ISETP.GE.AND P1, PT, R200, R87.reuse, PT ;  /* 0x00000057c800720c */ /* 0x080fe20003f26270 */
[----:B------:R-:W-:Y:S01]  /*15ae0*/  IMAD.SHL.U32 R81, R78, 0x2, RZ ;  /* 0x000000024e517824 */ /* 0x000fe200078e00ff */
[----:B------:R-:W-:Y:S01]  /*15af0*/  SEL R78, RZ, 0xffffffff, P0 ;  /* 0xffffffffff4e7807 */ /* 0x000fe20000000000 */
[----:B------:R-:W-:Y:S01]  /*15b00*/  IMAD.IADD R77, R77, 0x1, R79 ;  /* 0x000000014d4d7824 */ /* 0x000fe200078e024f */
[----:B------:R-:W-:Y:S01]  /*15b10*/  SEL R24, RZ, 0x1, P1 ;  /* 0x00000001ff187807 */ /* 0x000fe20000800000 */
[----:B------:R-:W-:Y:S01]  /*15b20*/  IMAD.MOV R79, RZ, RZ, -R3 ;  /* 0x000000ffff4f7224 */ /* 0x000fe200078e0a03 */
[----:B------:R-:W-:Y:S01]  /*15b30*/  ISETP.GE.AND P0, PT, R210, R87, PT ;  /* 0x00000057d200720c */ /* 0x000fe20003f06270 */
[----:B------:R-:W-:Y:S01]  /*15b40*/  @!PT LDS RZ, [RZ] ;  /* 0x00000000fffff984 */ /* 0x000fe20000000800 */
[----:B------:R-:W-:Y:S01]  /*15b50*/  @!PT LDS RZ, [RZ] ;  /* 0x00000000fffff984 */ /* 0x000fe20000000800 */
[----:B------:R-:W-:Y:S01]  /*15b60*/  @!PT LDS RZ, [RZ] ;  /* 0x00000000fffff984 */ /* 0x000fe20000000800 */
[----:B------:R-:W-:Y:S01]  /*15b70*/  @!PT LDS RZ, [RZ] ;  /* 0x00000000fffff984 */ /* 0x000fe20000000800 */
[----:B------:R0:W-:Y:S06]  /*15b80*/  MEMBAR.ALL.CTA ;  /* 0x0000000000007992 */ /* 0x0001ec0000008000 */
[----:B0-----:R-:W0:Y:S01]  /*15b90*/  FENCE.VIEW.ASYNC.S ;  /* 0x00000000000073c6 */ /* 0x001e220000000000 */
[----:B------:R-:W-:Y:S01]  /*15ba0*/  LOP3.LUT R24, R81, 0x2, R24, 0xe2, !PT ;  /* 0x0000000251187812 */ /* 0x000fe200078ee218 */
[----:B------:R-:W-:Y:S01]  /*15bb0*/  IMAD.SHL.U32 R81, R78, 0x4, RZ ;  /* 0x000000044e517824 */ /* 0x000fe200078e00ff */
[----:B------:R-:W-:Y:S01]  /*15bc0*/  SEL R78, RZ, 0xffffffff, P0 ;  /* 0xffffffffff4e7807 */ /* 0x000fe20000000000 */
[----:B------:R-:W-:Y:S01]  /*15bd0*/  IMAD R79, R83, R79, R80 ;  /* 0x0000004f534f7224 */ /* 0x000fe200078e0250 */
[-C--:B------:R-:W-:Y:S01]  /*15be0*/  ISETP.GE.AND P0, PT, R209, R87.reuse, PT ;  /* 0x00000057d100720c */ /* 0x080fe20003f06270 */
[----:B------:R-:W-:Y:S01]  /*15bf0*/  IMAD.WIDE.U32 R76, R3, UR4, R76 ;  /* 0x00000004034c7c25 */ /* 0x000fe2000f8e004c */
[----:B------:R-:W-:Y:S01]  /*15c00*/  SHF.R.S32.HI R80, RZ, 0x1f, R3 ;  /* 0x0000001fff507819 */ /* 0x000fe20000011403 */
[----:B------:R-:W-:Y:S01]  /*15c10*/  BSSY B1, `(.L_x_6089) ;  /* 0x000004a000017945 */ /* 0x000fe20003800000 */
[----:B------:R-:W-:Y:S01]  /*15c20*/  LOP3.LUT R24, R81, 0x4, R24, 0xe2, !PT ;  /* 0x0000000451187812 */ /* 0x000fe200078ee218 */
[----:B------:R-:W-:Y:S01]  /*15c30*/  IMAD.SHL.U32 R81, R78, 0x8, RZ ;  /* 0x000000084e517824 */ /* 0x000fe200078e00ff */
[----:B------:R-:W-:Y:S01]  /*15c40*/  SEL R78, RZ, 0xffffffff, P0 ;  /* 0xffffffffff4e7807 */ /* 0x000fe20000000000 */
[----:B------:R-:W-:Y:S01]  /*15c50*/  IMAD R80, R80, UR4, RZ ;  /* 0x0000000450507c24 */ /* 0x000fe2000f8e02ff */
[----:B------:R-:W-:Y:S01]  /*15c60*/  ISETP.GE.AND P0, PT, R208, R87, PT ;  /* 0x00000057d000720c */ /* 0x000fe20003f06270 */
[----:B------:R-:W-:Y:S01]  /*15c70*/  IMAD R89, R0, R83, RZ ;  /* 0x0000005300597224 */ /* 0x000fe200078e02ff */
[----:B------:R-:W-:Y:S01]  /*15c80*/  LOP3.LUT R24, R81, 0x8, R24, 0xe2, !PT ;  /* 0x0000000851187812 */ /* 0x000fe200078ee218 */
[----:B------:R-:W-:Y:S01]  /*15c90*/  IMAD.SHL.U32 R85, R78, 0x10, RZ ;  /* 0x000000104e557824 */ /* 0x000fe200078e00ff */
[----:B------:R-:W-:Y:S01]  /*15ca0*/  SHF.R.S32.HI R78, RZ, 0x1f, R79 ;  /* 0x0000001fff4e7819 */ /* 0x000fe2000001144f */
[----:B------:R-:W-:Y:S01]  /*15cb0*/  IMAD R81, R3, UR5, R80 ;  /* 0x0000000503517c24 */ /* 0x000fe2000f8e0250 */
[----:B------:R-:W-:Y:S01]  /*15cc0*/  ULDC.64 UR4, c[0x0][0xad8] ;  /* 0x0002b60000047ab9 */ /* 0x000fe20000000a00 */
[----:B------:R-:W-:Y:S01]  /*15cd0*/  SEL R3, RZ, 0xffffffff, P0 ;  /* 0xffffffffff037807 */ /* 0x000fe20000000000 */
[----:B------:R-:W-:Y:S01]  /*15ce0*/  IMAD.IADD R192, R219, 0x1, R192 ;  /* 0x00000001dbc07824 */ /* 0x000fe200078e02c0 */
[----:B------:R-:W-:Y:S01]  /*15cf0*/  LOP3.LUT R24, R85, 0x10, R24, 0xe2, !PT ;  /* 0x0000001055187812 */ /* 0x000fe200078ee218 */
[----:B------:R-:W-:Y:S01]  /*15d00*/  IMAD.IADD R77, R77, 0x1, R81 ;  /* 0x000000014d4d7824 */ /* 0x000fe200078e0251 */
[----:B------:R-:W-:Y:S01]  /*15d10*/  ISETP.GE.AND P0, PT, R222, R87, PT ;  /* 0x00000057de00720c */ /* 0x000fe20003f06270 */
[----:B------:R-:W-:Y:S01]  /*15d20*/  IMAD R78, R78, UR4, RZ ;  /* 0x000000044e4e7c24 */ /* 0x000fe2000f8e02ff */
[----:B------:R-:W-:Y:S01]  /*15d30*/  ISETP.GE.AND P1, PT, R192, R89, PT ;  /* 0x00000059c000720c */ /* 0x000fe20003f26270 */
[----:B------:R-:W-:Y:S01]  /*15d40*/  IMAD.WIDE.U32 R76, R79, UR4, R76 ;  /* 0x000000044f4c7c25 */ /* 0x000fe2000f8e004c */
[----:B------:R-:W-:-:S02]  /*15d50*/  IADD3 R0, R2, 0x28c20, RZ ;  /* 0x00028c2002007810 */ /* 0x000fc40007ffe0ff */
[----:B------:R-:W-:Y:S01]  /*15d60*/  SHF.R.S32.HI R90, RZ, 0x1f, R208 ;  /* 0x0000001fff5a7819 */ /* 0x000fe200000114d0 */
[----:B------:R-:W-:Y:S01]  /*15d70*/  IMAD R81, R79, UR5, R78 ;  /* 0x000000054f517c24 */ /* 0x000fe2000f8e024e */
[----:B------:R-:W-:Y:S01]  /*15d80*/  ULDC.64 UR4, c[0x0][0xa80] ;  /* 0x0002a00000047ab9 */ /* 0x000fe20000000a00 */
[----:B------:R-:W-:Y:S01]  /*15d90*/  IMAD.SHL.U32 R3, R3, 0x20, RZ ;  /* 0x0000002003037824 */ /* 0x000fe200078e00ff */
[----:B------:R-:W-:Y:S01]  /*15da0*/  LEA R86, P2, R76, UR4, 0x1 ;  /* 0x000000044c567c11 */ /* 0x000fe2000f8408ff */
[----:B------:R-:W-:Y:S01]  /*15db0*/  IMAD.IADD R77, R77, 0x1, R81 ;  /* 0x000000014d4d7824 */ /* 0x000fe200078e0251 */
[----:B------:R-:W-:Y:S02]  /*15dc0*/  PRMT R0, RZ, 0x654, R0 ;  /* 0x00000654ff007816 */ /* 0x000fe40000000000 */
[----:B------:R-:W-:Y:S01]  /*15dd0*/  LOP3.LUT R24, R3, 0x20, R24, 0xe2, !PT ;  /* 0x0000002003187812 */ /* 0x000fe200078ee218 */
[----:B0-----:R0:W3:Y:S01]  /*15de0*/  SHFL.IDX PT, R78, R86, RZ, 0x181f ;  /* 0x00181fff564e7589 */ /* 0x0010e200000e0000 */
[----:B------:R-:W-:Y:S01]  /*15df0*/  SEL R3, RZ, 0x40, P0 ;  /* 0x00000040ff037807 */ /* 0x000fe20000000000 */
[----:B------:R0:W-:Y:S01]  /*15e00*/  SYNCS.ARRIVE.TRANS64.RED.A1T0 RZ, [R0+URZ], RZ ;  /* 0x000000ff00ff79a7 */ /* 0x0001e2000810043f */
[----:B------:R-:W-:-:S02]  /*15e10*/  ISETP.GE.AND P0, PT, R221, R87, PT ;  /* 0x00000057dd00720c */ /* 0x000fc40003f06270 */
[----:B------:R-:W-:Y:S02]  /*15e20*/  LEA.HI.X R88, R76, UR5, R77, 0x1, P2 ;  /* 0x000000054c587c11 */ /* 0x000fe400090f0c4d */
[----:B------:R-:W-:Y:S02]  /*15e30*/  LOP3.LUT R3, R24, R3, RZ, 0xfc, !PT ;  /* 0x0000000318037212 */ /* 0x000fe400078efcff */
[----:B------:R-:W-:Y:S01]  /*15e40*/  SEL R24, RZ, 0x80, P0 ;  /* 0x00000080ff187807 */ /* 0x000fe20000000000 */
[----:B------:R0:W4:Y:S01]  /*15e50*/  SHFL.IDX PT, R79, R88, RZ, 0x181f ;  /* 0x00181fff584f7589 */ /* 0x00012200000e0000 */
[----:B------:R-:W-:Y:S02]  /*15e60*/  SHF.R.S32.HI R91, RZ, 0x1f, R209 ;  /* 0x0000001fff5b7819 */ /* 0x000fe400000114d1 */
[----:B------:R-:W-:Y:S02]  /*15e70*/  LOP3.LUT R24, R3, R24, RZ, 0xfc, !PT ;  /* 0x0000001803187212 */ /* 0x000fe400078efcff */
[----:B------:R-:W-:-:S02]  /*15e80*/  SHF.R.S32.HI R92, RZ, 0x1f, R210 ;  /* 0x0000001fff5c7819 */ /* 0x000fc400000114d2 */
[----:B------:R-:W-:Y:S02]  /*15e90*/  SHF.R.S32.HI R93, RZ, 0x1f, R211 ;  /* 0x0000001fff5d7819 */ /* 0x000fe400000114d3 */
[----:B------:R-:W-:Y:S01]  /*15ea0*/  SHF.R.S32.HI R94, RZ, 0x1f, R212 ;  /* 0x0000001fff5e7819 */ /* 0x000fe200000114d4 */
[----:B0-----:R-:W-:Y:S06]  /*15eb0*/  @P1 BRA `(.L_x_6090) ;  /* 0x00000000007c1947 */ /* 0x001fec0003800000 */
[-C--:B------:R-:W-:Y:S02]  /*15ec0*/  ISETP.GE.AND P1, PT, R212, R87.reuse, PT ;  /* 0x00000057d400720c */ /* 0x080fe40003f26270 */
[-C--:B------:R-:W-:Y:S02]  /*15ed0*/  ISETP.GE.AND P0, PT, R200, R87.reuse, PT ;  /* 0x00000057c800720c */ /* 0x080fe40003f06270 */
[-C--:B------:R-:W-:Y:S02]  /*15ee0*/  ISETP.GE.AND P5, PT, R211, R87.reuse, PT ;  /* 0x00000057d300720c */ /* 0x080fe40003fa6270 */
[----:B------:R-:W-:-:S07]  /*15ef0*/  ISETP.GE.AND P3, PT, R210, R87, PT ;  /* 0x00000057d200720c */ /* 0x000fce0003f66270 */
[-C--:B---3--:R-:W-:Y:S02]  /*15f00*/  @!P1 LEA R80, P2, R212, R78.reuse, 0x1 ;  /* 0x0000004ed4509211 */ /* 0x088fe400078408ff */
[----:B----4-:R-:W-:Y:S02]  /*15f10*/  @!P0 IMAD.WIDE R76, R200, 0x2, R78 ;  /* 0x00000002c84c8825 */ /* 0x010fe400078e024e */
[----:B------:R-:W-:Y:S02]  /*15f20*/  @!P1 LEA.HI.X R81, R212, R79, R94, 0x1, P2 ;  /* 0x0000004fd4519211 */ /* 0x000fe400010f0c5e */
[-C--:B------:R-:W-:Y:S01]  /*15f30*/  ISETP.GE.AND P2, PT, R209, R87.reuse, PT ;  /* 0x00000057d100720c */ /* 0x080fe20003f46270 */
        /* <DEDUP_REMOVED lines=23> */
.L_x_6090:
[----:B------:R-:W-:Y:S05]  /*160b0*/  BSYNC B1 ;  /* 0x0000000000017941 */ /* 0x000fea0003800000 */
.L_x_6089:
        /* <DEDUP_REMOVED lines=38> */
.L_x_6086:
[----:B------:R-:W-:Y:S01]  /*16320*/  ULDC.64 UR4, c[0x0][0xc00] ;  /* 0x0003000000047ab9 */ /* 0x000fe20000000a00 */
[----:B------:R-:W4:Y:S01]  /*16330*/  LDC.64 R4, c[0x0][0xc00] ;  /* 0x00030000ff047b82 */ /* 0x000f220000000a00 */
[----:B------:R-:W-:Y:S01]  /*16340*/  ISETP.NE.U32.AND P0, PT, RZ, UR4, PT ;  /* 0x00000004ff007c0c */ /* 0x000fe2000bf05070 */
[----:B------:R-:W-:-:S03]  /*16350*/  IMAD.MOV.U32 R3, RZ, RZ, RZ ;  /* 0x000000ffff037224 */ /* 0x000fc600078e00ff */
[----:B------:R-:W-:Y:S01]  /*16360*/  ISETP.NE.AND.EX P0, PT, RZ, UR5, PT, P0 ;  /* 0x00000005ff007c0c */ /* 0x000fe2000bf05300 */
[----:B------:R-:W-:Y:S02]  /*16370*/  ULDC.64 UR4, c[0x0][0xc08] ;  /* 0x0003020000047ab9 */ /* 0x000fe40000000a00 */
[----:B------:R-:W-:Y:S01]  /*16380*/  ISETP.NE.U32.AND P1, PT, RZ, UR4, PT ;  /* 0x00000004ff007c0c */ /* 0x000fe2000bf25070 */
[----:B------:R-:W0:Y:S01]  /*16390*/  S2R R8, SR_TID.X ;  /* 0x0000000000087919 */ /* 0x000e220000002100 */
[----:B------:R-:W0:Y:S02]  /*163a0*/  LDC R23, c[0x0][0xbe8] ;  /* 0x0002fa00ff177b82 */ /* 0x000e240000000800 */
[----:B------:R-:W-:Y:S01]  /*163b0*/  ISETP.NE.AND.EX P1, PT, RZ, UR5, PT, P1 ;  /* 0x00000005ff007c0c */ /* 0x000fe2000bf25310 */
[----:B----4-:R-:W-:-:S12]  /*163c0*/  IMAD.WIDE R4, R205, 0x4, R4 ;  /* 0x00000004cd047825 */ /* 0x010fd800078e0204 */
[----:B------:R-:W4:Y:S01]  /*163d0*/  @P1 LDC.64 R6, c[0x0][0xc08] ;  /* 0x00030200ff061b82 */ /* 0x000f220000000a00 */
[----:B------:R-:W-:Y:S02]  /*163e0*/  ULDC UR4, c[0x0][0xa88] ;  /* 0x0002a20000047ab9 */ /* 0x000fe40000000800 */
[----:B------:R-:W-:Y:S01]  /*163f0*/  IMAD.U32 R0, RZ, RZ, UR4 ;  /* 0x00000004ff007e24 */ /* 0x000fe2000f8e00ff */
[----:B------:R1:W5:Y:S01]  /*16400*/  @P0 LDG.E R3, desc[UR42][R4.64] ;  /* 0x0000002a04030981 */ /* 0x000362000c1e1900 */
[----:B0-----:R-:W-:Y:S02]  /*16410*/  VIADD R8, R8, 0xffffff80 ;  /* 0xffffff8008087836 */ /* 0x001fe40000000000 */
[----:B----4-:R-:W-:-:S05]  /*16420*/  @P1 IMAD.WIDE R6, R205, 0x4, R6 ;  /* 0x00000004cd061825 */ /* 0x010fca00078e0206 */
[----:B------:R1:W5:Y:S01]  /*16430*/  @P1 LDG.E R0, desc[UR42][R6.64] ;  /* 0x0000002a06001981 */ /* 0x000362000c1e1900 */
[----:B------:R-:W-:Y:S02]  /*16440*/  ISETP.GE.AND P2, PT, R8, 0x40, PT ;  /* 0x000000400800780c */ /* 0x000fe40003f46270 */
[----:B------:R-:W-:Y:S01]  /*16450*/  SHF.R.S32.HI R8, RZ, 0x1f, R205 ;  /* 0x0000001fff087819 */ /* 0x000fe200000114cd */
[----:B------:R-:W-:Y:S10]  /*16460*/  @P1 BRA `(.L_x_6092) ;  /* 0x0000000000101947 */ /* 0x000ff40003800000 */
[----:B------:R-:W-:Y:S05]  /*16470*/  @!P0 BRA `(.L_x_6092) ;  /* 0x00000000000c8947 */ /* 0x000fea0003800000 */
[----:B-1----:R-:W4:Y:S04]  /*16480*/  LDG.E R7, desc[UR42][R4.64] ;  /* 0x0000002a04077981 */ /* 0x002f28000c1e1900 */
[----:B-----5:R-:W4:Y:S02]  /*16490*/  LDG.E R0, desc[UR42][R4.64+0x4] ;  /* 0x0000042a04007981 */ /* 0x020f24000c1e1900 */
[----:B----4-:R-:W-:-:S07]  /*164a0*/  IMAD.IADD R0, R0, 0x1, -R7 ;  /* 0x0000000100007824 */ /* 0x010fce00078e0a07 */
.L_x_6092:
[----:B------:R-:W-:Y:S01]  /*164b0*/  BSSY B1, `(.L_x_6093) ;  /* 0x000002d000017945 */ /* 0x000fe20003800000 */
[----:B------:R-:W-:Y:S02]  /*164c0*/  SHF.R.S32.HI R12, RZ, 0x1f, R204 ;  /* 0x0000001fff0c7819 */ /* 0x000fe400000114cc */
[----:B------:R-:W-:Y:S02]  /*164d0*/  SEL R13, R205, RZ, !P0 ;  /* 0x000000ffcd0d7207 */ /* 0x000fe40004000000 */
[----:B------:R-:W-:Y:S02]  /*164e0*/  SEL R14, R8, RZ, !P0 ;  /* 0x000000ff080e7207 */ /* 0x000fe40004000000 */
[----:B-----5:R-:W-:Y:S01]  /*164f0*/  SHF.R.S32.HI R10, RZ, 0x1f, R3 ;  /* 0x0000001fff0a7819 */ /* 0x020fe20000011403 */
[----:B------:R-:W-:Y:S06]  /*16500*/  @P2 BRA `(.L_x_6094) ;  /* 0x00000000009c2947 */ /* 0x000fec0003800000 */
[----:B-1----:R-:W0:Y:S01]  /*16510*/  S2R R5, SR_TID.X ;  /* 0x0000000000057919 */ /* 0x002e220000002100 */
[----:B------:R-:W1:Y:S02]  /*16520*/  LDC R11, c[0x0][0xbe8] ;  /* 0x0002fa00ff0b7b82 */ /* 0x000e640000000800 */
[----:B-1----:R-:W-:Y:S01]  /*16530*/  IMAD R4, R0, R11, RZ ;  /* 0x0000000b00047224 */ /* 0x002fe200078e02ff */
[----:B0-----:R-:W-:-:S04]  /*16540*/  IADD3 R8, R192, -0x80, R5 ;  /* 0xffffff80c0087810 */ /* 0x001fc80007ffe005 */
        /* <DEDUP_REMOVED lines=13> */
[----:B------:R-:W1:Y:S01]  /*16620*/  @P0 LDC R21, c[0x0][0xbf0] ;  /* 0x0002fc00ff150b82 */ /* 0x000e620000000800 */
[----:B------:R-:W-:-:S04]  /*16630*/  IMAD.WIDE.U32 R4, R13, UR4, R4 ;  /* 0x000000040d047c25 */ /* 0x000fc8000f8e0004 */
[----:B0-----:R-:W-:-:S05]  /*16640*/  @P0 IMAD.HI.U32 R6, R8, R15, RZ ;  /* 0x0000000f08060227 */ /* 0x001fca00078e00ff */
[----:B-1----:R-:W-:Y:S01]  /*16650*/  @P0 SHF.R.U32.HI R7, RZ, R21, R6 ;  /* 0x00000015ff070219 */ /* 0x002fe20000011606 */
        /* <DEDUP_REMOVED lines=18> */
.L_x_6094:
[----:B------:R-:W-:Y:S05]  /*16780*/  BSYNC B1 ;  /* 0x0000000000017941 */ /* 0x000fea0003800000 */
.L_x_6093:
[----:B------:R-:W-:Y:S01]  /*16790*/  ISETP.NE.AND P0, PT, R23, 0x1, PT ;  /* 0x000000011700780c */ /* 0x000fe20003f05270 */
[----:B------:R-:W4:Y:S01]  /*167a0*/  LDC R21, c[0x0][0xac8] ;  /* 0x0002b200ff157b82 */ /* 0x000f220000000800 */
[----:B------:R-:W-:Y:S01]  /*167b0*/  ULDC.64 UR4, c[0x0][0xaa0] ;  /* 0x0002a80000047ab9 */ /* 0x000fe20000000a00 */
[----:B01----:R-:W-:Y:S01]  /*167c0*/  IMAD R7, R218, 0x20, R219 ;  /* 0x00000020da077824 */ /* 0x003fe200078e02db */
[----:B------:R-:W-:Y:S01]  /*167d0*/  BSSY B1, `(.L_x_6095) ;  /* 0x000006c000017945 */ /* 0x000fe20003800000 */
[----:B------:R-:W-:Y:S01]  /*167e0*/  IMAD R6, R10, UR4, RZ ;  /* 0x000000040a067c24 */ /* 0x000fe2000f8e02ff */
[----:B---3--:R-:W-:Y:S01]  /*167f0*/  SHF.R.S32.HI R24, RZ, 0x1f, R208 ;  /* 0x0000001fff187819 */ /* 0x008fe200000114d0 */
[C---:B------:R-:W-:Y:S01]  /*16800*/  IMAD.WIDE.U32 R4, R3.reuse, UR4, RZ ;  /* 0x0000000403047c25 */ /* 0x040fe2000f8e00ff */
[----:B------:R-:W-:Y:S02]  /*16810*/  SHF.R.S32.HI R28, RZ, 0x1f, R209 ;  /* 0x0000001fff1c7819 */ /* 0x000fe400000114d1 */
[----:B------:R-:W-:Y:S01]  /*16820*/  SHF.R.S32.HI R30, RZ, 0x1f, R210 ;  /* 0x0000001fff1e7819 */ /* 0x000fe200000114d2 */
[----:B------:R-:W-:Y:S01]  /*16830*/  IMAD R3, R3, UR5, R6 ;  /* 0x0000000503037c24 */ /* 0x000fe2000f8e0206 */
[----:B------:R-:W-:Y:S01]  /*16840*/  ULDC.64 UR4, c[0x0][0xae8] ;  /* 0x0002ba0000047ab9 */ /* 0x000fe20000000a00 */
[----:B------:R-:W0:Y:S01]  /*16850*/  @P0 LDC R9, c[0x0][0xbec] ;  /* 0x0002fb00ff090b82 */ /* 0x000e220000000800 */
[----:B------:R-:W-:Y:S01]  /*16860*/  IMAD.IADD R8, R192, 0x1, R7 ;  /* 0x00000001c0087824 */ /* 0x000fe200078e0207 */
[----:B------:R-:W-:Y:S01]  /*16870*/  SHF.R.S32.HI R31, RZ, 0x1f, R211 ;  /* 0x0000001fff1f7819 */ /* 0x000fe200000114d3 */
[----:B------:R-:W-:Y:S01]  /*16880*/  IMAD.IADD R5, R5, 0x1, R3 ;  /* 0x0000000105057824 */ /* 0x000fe200078e0203 */
[----:B------:R-:W-:Y:S01]  /*16890*/  SHF.R.S32.HI R32, RZ, 0x1f, R212 ;  /* 0x0000001fff207819 */ /* 0x000fe200000114d4 */
[----:B------:R-:W-:-:S02]  /*168a0*/  IMAD R3, R12, UR4, RZ ;  /* 0x000000040c037c24 */ /* 0x000fc4000f8e02ff */
[C---:B------:R-:W-:Y:S01]  /*168b0*/  IMAD.WIDE.U32 R4, R204.reuse, UR4, R4 ;  /* 0x00000004cc047c25 */ /* 0x040fe2000f8e0004 */
[----:B------:R-:W1:Y:S03]  /*168c0*/  @P0 LDC R11, c[0x0][0xbf0] ;  /* 0x0002fc00ff0b0b82 */ /* 0x000e660000000800 */
[----:B------:R-:W-:Y:S01]  /*168d0*/  IMAD R3, R204, UR5, R3 ;  /* 0x00000005cc037c24 */ /* 0x000fe2000f8e0203 */
[-C--:B----4-:R-:W-:Y:S01]  /*168e0*/  ISETP.GE.AND P1, PT, R212, R21.reuse, PT ;  /* 0x00000015d400720c */ /* 0x090fe20003f26270 */
[----:B------:R-:W-:Y:S01]  /*168f0*/  ULDC.64 UR4, c[0x0][0xaf0] ;  /* 0x0002bc0000047ab9 */ /* 0x000fe20000000a00 */
[-C--:B------:R-:W-:Y:S01]  /*16900*/  ISETP.GE.AND P2, PT, R200, R21.reuse, PT ;  /* 0x00000015c800720c */ /* 0x080fe20003f46270 */
[----:B------:R-:W-:Y:S01]  /*16910*/  IMAD.IADD R5, R5, 0x1, R3 ;  /* 0x0000000105057824 */ /* 0x000fe200078e0203 */
[----:B------:R-:W-:Y:S01]  /*16920*/  SEL R10, RZ, 0xffffffff, P1 ;  /* 0xffffffffff0a7807 */ /* 0x000fe20000800000 */
[----:B------:R-:W-:Y:S01]  /*16930*/  IMAD R3, R14, UR4, RZ ;  /* 0x000000040e037c24 */ /* 0x000fe2000f8e02ff */
[----:B------:R-:W-:Y:S01]  /*16940*/  SEL R7, RZ, 0x1, P2 ;  /* 0x00000001ff077807 */ /* 0x000fe20001000000 */
[----:B------:R-:W-:Y:S01]  /*16950*/  IMAD.WIDE.U32 R4, R13, UR4, R4 ;  /* 0x000000040d047c25 */ /* 0x000fe2000f8e0004 */
[----:B------:R-:W-:-:S02]  /*16960*/  ISETP.GE.AND P2, PT, R211, R21, PT ;  /* 0x00000015d300720c */ /* 0x000fc40003f46270 */
[----:B------:R-:W-:Y:S01]  /*16970*/  ISETP.GE.AND P1, PT, R210, R21, PT ;  /* 0x00000015d200720c */ /* 0x000fe20003f26270 */
[----:B------:R-:W-:Y:S01]  /*16980*/  IMAD R3, R13, UR5, R3 ;  /* 0x000000050d037c24 */ /* 0x000fe2000f8e0203 */
[----:B------:R-:W-:Y:S01]  /*16990*/  ULDC.64 UR4, c[0x0][0xae0] ;  /* 0x0002b80000047ab9 */ /* 0x000fe20000000a00 */
[----:B0-----:R-:W-:-:S04]  /*169a0*/  @P0 IMAD.HI.U32 R6, R8, R9, RZ ;  /* 0x0000000908060227 */ /* 0x001fc800078e00ff */
[----:B------:R-:W-:Y:S02]  /*169b0*/  IMAD.SHL.U32 R10, R10, 0x2, RZ ;  /* 0x000000020a0a7824 */ /* 0x000fe400078e00ff */
[----:B------:R-:W-:Y:S02]  /*169c0*/  IMAD.IADD R5, R5, 0x1, R3 ;  /* 0x0000000105057824 */ /* 0x000fe400078e0203 */
[----:B------:R-:W-:Y:S01]  /*169d0*/  IMAD.MOV.U32 R3, RZ, RZ, R8 ;  /* 0x000000ffff037224 */ /* 0x000fe200078e0008 */
[----:B-1----:R-:W-:Y:S01]  /*169e0*/  @P0 SHF.R.U32.HI R3, RZ, R11, R6 ;  /* 0x0000000bff030219 */ /* 0x002fe20000011606 */
[----:B------:R-:W-:Y:S01]  /*169f0*/  IMAD R29, R0, R23, RZ ;  /* 0x00000017001d7224 */ /* 0x000fe200078e02ff */
[----:B------:R-:W-:Y:S02]  /*16a00*/  LOP3.LUT R9, R10, 0x2, R7, 0xe2, !PT ;  /* 0x000000020a097812 */ /* 0x000fe400078ee207 */
[----:B------:R-:W-:Y:S01]  /*16a10*/  SEL R10, RZ, 0xffffffff, P2 ;  /* 0xffffffffff0a7807 */ /* 0x000fe20001000000 */
[--C-:B------:R-:W-:Y:S01]  /*16a20*/  IMAD.MOV R7, RZ, RZ, -R3.reuse ;  /* 0x000000ffff077224 */ /* 0x100fe200078e0a03 */
[----:B------:R-:W-:Y:S01]  /*16a30*/  SHF.R.S32.HI R6, RZ, 0x1f, R3 ;  /* 0x0000001fff067819 */ /* 0x000fe20000011403 */
[----:B------:R-:W-:Y:S01]  /*16a40*/  IMAD.WIDE.U32 R4, R3, UR4, R4 ;  /* 0x0000000403047c25 */ /* 0x000fe2000f8e0004 */
[----:B------:R-:W-:-:S02]  /*16a50*/  SEL R11, RZ, 0xffffffff, P1 ;  /* 0xffffffffff0b7807 */ /* 0x000fc40000800000 */
[-C--:B------:R-:W-:Y:S01]  /*16a60*/  ISETP.GE.AND P0, PT, R209, R21.reuse, PT ;  /* 0x00000015d100720c */ /* 0x080fe20003f06270 */
[----:B------:R-:W-:Y:S01]  /*16a70*/  IMAD.SHL.U32 R10, R10, 0x4, RZ ;  /* 0x000000040a0a7824 */ /* 0x000fe200078e00ff */
[----:B------:R-:W-:Y:S01]  /*16a80*/  ISETP.GE.AND P2, PT, R221, R21, PT ;  /* 0x00000015dd00720c */ /* 0x000fe20003f46270 */
[----:B------:R-:W-:Y:S02]  /*16a90*/  IMAD R6, R6, UR4, RZ ;  /* 0x0000000406067c24 */ /* 0x000fe4000f8e02ff */
[----:B------:R-:W-:Y:S01]  /*16aa0*/  IMAD.SHL.U32 R11, R11, 0x8, RZ ;  /* 0x000000080b0b7824 */ /* 0x000fe200078e00ff */
[----:B------:R-:W-:Y:S01]  /*16ab0*/  LOP3.LUT R0, R10, 0x4, R9, 0xe2, !PT ;  /* 0x000000040a007812 */ /* 0x000fe200078ee209 */
[----:B------:R-:W-:Y:S02]  /*16ac0*/  IMAD R7, R23, R7, R8 ;  /* 0x0000000717077224 */ /* 0x000fe400078e0208 */
        /* <DEDUP_REMOVED lines=11> */
[----:B------:R-:W-:Y:S02]  /*16b80*/  LOP3.LUT R6, R6, 0x10, R3, 0xe2, !PT ;  /* 0x0000001006067812 */ /* 0x000fe400078ee203 */
[----:B------:R-:W-:Y:S01]  /*16b90*/  ISETP.GE.AND P0, PT, R222, R21, PT ;  /* 0x00000015de00720c */ /* 0x000fe20003f06270 */
[----:B------:R-:W-:Y:S01]  /*16ba0*/  IMAD R3, R7, UR5, R0 ;  /* 0x0000000507037c24 */ /* 0x000fe2000f8e0200 */
[----:B------:R-:W-:Y:S01]  /*16bb0*/  IADD3 R0, R219, R192, RZ ;  /* 0x000000c0db007210 */ /* 0x000fe20007ffe0ff */
[----:B------:R-:W-:Y:S01]  /*16bc0*/  IMAD.SHL.U32 R9, R8, 0x20, RZ ;  /* 0x0000002008097824 */ /* 0x000fe200078e00ff */
[----:B------:R-:W-:Y:S01]  /*16bd0*/  SEL R7, RZ, 0x40, P0 ;  /* 0x00000040ff077807 */ /* 0x000fe20000000000 */
[----:B------:R-:W-:Y:S01]  /*16be0*/  ULDC.64 UR4, c[0x0][0xa80] ;  /* 0x0002a00000047ab9 */ /* 0x000fe20000000a00 */
[----:B------:R-:W-:Y:S01]  /*16bf0*/  ISETP.GE.AND P0, PT, R0, R29, PT ;  /* 0x0000001d0000720c */ /* 0x000fe20003f06270 */
[----:B------:R-:W-:Y:S01]  /*16c00*/  IMAD.IADD R3, R5, 0x1, R3 ;  /* 0x0000000105037824 */ /* 0x000fe200078e0203 */
[----:B------:R-:W-:-:S02]  /*16c10*/  LEA R20, P1, R4, UR4, 0x1 ;  /* 0x0000000404147c11 */ /* 0x000fc4000f8208ff */
[----:B------:R-:W-:Y:S02]  /*16c20*/  LOP3.LUT R6, R9, 0x20, R6, 0xe2, !PT ;  /* 0x0000002009067812 */ /* 0x000fe400078ee206 */
[----:B------:R-:W-:Y:S02]  /*16c30*/  LEA.HI.X R3, R4, UR5, R3, 0x1, P1 ;  /* 0x0000000504037c11 */ /* 0x000fe400088f0c03 */
[----:B------:R-:W-:Y:S02]  /*16c40*/  LOP3.LUT R22, R6, R7, RZ, 0xfc, !PT ;  /* 0x0000000706167212 */ /* 0x000fe400078efcff */
[----:B------:R-:W-:Y:S01]  /*16c50*/  SEL R5, RZ, 0x80, P2 ;  /* 0x00000080ff057807 */ /* 0x000fe20001000000 */
[----:B------:R0:W1:Y:S03]  /*16c60*/  SHFL.IDX PT, R6, R20, RZ, 0x181f ;  /* 0x00181fff14067589 */ /* 0x00006600000e0000 */
[----:B------:R-:W-:Y:S01]  /*16c70*/  LOP3.LUT R23, R22, R5, RZ, 0xfc, !PT ;  /* 0x0000000516177212 */ /* 0x000fe200078efcff */
[----:B------:R0:W3:Y:S01]  /*16c80*/  SHFL.IDX PT, R7, R3, RZ, 0x181f ;  /* 0x00181fff03077589 */ /* 0x0000e200000e0000 */
[----:B------:R-:W-:Y:S05]  /*16c90*/  @P0 BRA `(.L_x_6096) ;  /* 0x00000000007c0947 */ /* 0x000fea0003800000 */
[-C--:B------:R-:W-:Y:S02]  /*16ca0*/  ISETP.GE.AND P2, PT, R212, R21.reuse, PT ;  /* 0x00000015d400720c */ /* 0x080fe40003f46270 */
[-C--:B------:R-:W-:Y:S02]  /*16cb0*/  ISETP.GE.AND P1, PT, R200, R21.reuse, PT ;  /* 0x00000015c800720c */ /* 0x080fe40003f26270 */
[-C--:B------:R-:W-:Y:S02]  /*16cc0*/  ISETP.GE.AND P5, PT, R211, R21.reuse, PT ;  /* 0x00000015d300720c */ /* 0x080fe40003fa6270 */
[----:B------:R-:W-:-:S07]  /*16cd0*/  ISETP.GE.AND P3, PT, R210, R21, PT ;  /* 0x00000015d200720c */ /* 0x000fce0003f66270 */
[-C--:B-1----:R-:W-:Y:S02]  /*16ce0*/  @!P2 LEA R8, P0, R212, R6.reuse, 0x1 ;  /* 0x00000006d408a211 */ /* 0x082fe400078008ff */
        /* <DEDUP_REMOVED lines=26> */
.L_x_6096:
[----:B------:R-:W-:Y:S05]  /*16e90*/  BSYNC B1 ;  /* 0x0000000000017941 */ /* 0x000fea0003800000 */
.L_x_6095:
[----:B------:R-:W-:Y:S01]  /*16ea0*/  VIADD R0, R0, 0x20 ;  /* 0x0000002000007836 */ /* 0x000fe20000000000 */
[----:B---34-:R3:W4:Y:S04]  /*16eb0*/  SHFL.IDX PT, R7, R3, 0x1, 0x181f ;  /* 0x00381f0003077f89 */ /* 0x01872800000e0000 */
[----:B------:R-:W-:Y:S01]  /*16ec0*/  ISETP.GE.AND P0, PT, R0, R29, PT ;  /* 0x0000001d0000720c */ /* 0x000fe20003f06270 */
[----:B-1----:R3:W1:-:S12]  /*16ed0*/  SHFL.IDX PT, R6, R20, 0x1, 0x181f ;  /* 0x00381f0014067f89 */ /* 0x00265800000e0000 */
[----:B---3--:R-:W-:Y:S05]  /*16ee0*/  @P0 BRA `(.L_x_6091) ;  /* 0x00000000007c0947 */ /* 0x008fea0003800000 */
[-C--:B------:R-:W-:Y:S02]  /*16ef0*/  ISETP.GE.AND P6, PT, R200, R21.reuse, PT ;  /* 0x00000015c800720c */ /* 0x080fe40003fc6270 */
[-C--:B------:R-:W-:Y:S02]  /*16f00*/  ISETP.GE.AND P5, PT, R212, R21.reuse, PT ;  /* 0x00000015d400720c */ /* 0x080fe40003fa6270 */
[-C--:B------:R-:W-:Y:S02]  /*16f10*/  ISETP.GE.AND P4, PT, R211, R21.reuse, PT ;  /* 0x00000015d300720c */ /* 0x080fe40003f86270 */
[-C--:B------:R-:W-:Y:S02]  /*16f20*/  ISETP.GE.AND P3, PT, R210, R21.reuse, PT ;  /* 0x00000015d200720c */ /* 0x080fe40003f66270 */
[-C--:B------:R-:W-:Y:S02]  /*16f30*/  ISETP.GE.AND P2, PT, R209, R21.reuse, PT ;  /* 0x00000015d100720c */ /* 0x080fe40003f46270 */
[----:B------:R-:W-:-:S03]  /*16f40*/  ISETP.GE.AND P1, PT, R208, R21, PT ;  /* 0x00000015d000720c */ /* 0x000fc60003f26270 */
[----:B-1--4-:R-:W-:Y:S02]  /*16f50*/  @!P6 IMAD.WIDE R4, R200, 0x2, R6 ;  /* 0x00000002c804e825 */ /* 0x012fe400078e0206 */
        /* <DEDUP_REMOVED lines=12> */
[-C--:B-1----:R-:W-:Y:S02]  /*17020*/  @!P1 LEA R4, P5, R208, R6.reuse, 0x1 ;  /* 0x00000006d0049211 */ /* 0x082fe400078a08ff */
        /* <DEDUP_REMOVED lines=11> */
.L_x_6091:
[----:B------:R-:W-:Y:S05]  /*170e0*/  BSYNC B0 ;  /* 0x0000000000007941 */ /* 0x000fea0003800000 */
.L_x_6085:
[----:B------:R-:W-:Y:S02]  /*170f0*/  ULDC UR4, c[0x0][0xc3c] ;  /* 0x00030f0000047ab9 */ /* 0x000fe40000000800 */
[----:B------:R-:W-:-:S13]  /*17100*/  ISETP.GE.AND P0, PT, R27, UR4, PT ;  /* 0x000000041b007c0c */ /* 0x000fda000bf06270 */
[----:B------:R-:W-:Y:S05]  /*17110*/  @!P0 BRA `(.L_x_6097) ;  /* 0xfffffea0002c8947 */ /* 0x000fea000383ffff */
[----:B------:R-:W-:Y:S05]  /*17120*/  BRA `(.L_x_5888) ;  /* 0x0000009000b87947 */ /* 0x000fea0003800000 */
.L_x_5886:
        /* <DEDUP_REMOVED lines=18> */
.L_x_6098:
        /* <DEDUP_REMOVED lines=41> */
.L_x_6104:
        /* <DEDUP_REMOVED lines=12> */
.L_x_6103:
[----:B------:R-:W-:Y:S05]  /*175a0*/  BSYNC B0 ;  /* 0x0000000000007941 */ /* 0x000fea0003800000 */
.L_x_6102:
        /* <DEDUP_REMOVED lines=21> */
.L_x_6100:
        /* <DEDUP_REMOVED lines=20> */
.L_x_6105:
[----:B-1----:R-:W-:Y:S02]  /*17840*/  IMAD.MOV R2, RZ, RZ, -R3 ;  /* 0x000000ffff027224 */ /* 0x002fe400078e0a03 */
[----:B---3--:R-:W-:Y:S02]  /*17850*/  IMAD R16, R16, UR5, R7 ;  /* 0x0000000510107c24 */ /* 0x008fe4000f8e0207 */
[----:B------:R-:W-:Y:S01]  /*17860*/  IMAD R7, R2, R11, RZ ;  /* 0x0000000b02077224 */ /* 0x000fe200078e02ff */
[----:B------:R-:W-:-:S05]  /*17870*/  MOV R2, RZ ;  /* 0x000000ff00027202 */ /* 0x000fca0000000f00 */
        /* <DEDUP_REMOVED lines=53> */
.L_x_6101:
[----:B------:R-:W-:Y:S02]  /*17bd0*/  IMAD.MOV.U32 R17, RZ, RZ, RZ ;  /* 0x000000ffff117224 */ /* 0x000fe400078e00ff */
[----:B------:R-:W-:Y:S02]  /*17be0*/  IMAD.U32 R16, RZ, RZ, UR6 ;  /* 0x00000006ff107e24 */ /* 0x000fe4000f8e00ff */
[----:B------:R-:W-:-:S07]  /*17bf0*/  IMAD.MOV.U32 R18, RZ, RZ, RZ ;  /* 0x000000ffff127224 */ /* 0x000fce00078e00ff */
.L_x_6106:
[----:B------:R-:W-:-:S13]  /*17c00*/  ISETP.NE.AND P0, PT, R0, RZ, PT ;  /* 0x000000ff0000720c */ /* 0x000fda0003f05270 */
[----:B------:R-:W1:Y:S01]  /*17c10*/  @!P0 S2R R3, SR_CgaCtaId ;  /* 0x0000000000038919 */ /* 0x000e620000008800 */
[----:B------:R-:W-:-:S04]  /*17c20*/  @!P0 MOV R0, 0x400 ;  /* 0x0000040000008802 */ /* 0x000fc80000000f00 */
[----:B-1----:R-:W-:-:S05]  /*17c30*/  @!P0 LEA R0, R3, R0, 0x18 ;  /* 0x0000000003008211 */ /* 0x002fca00078ec0ff */
[----:B------:R2:W-:Y:S01]  /*17c40*/  @!P0 STS.128 [R0+0x28cd0], R16 ;  /* 0x028cd01000008388 */ /* 0x0005e20000000c00 */
[----:B------:R-:W-:Y:S06]  /*17c50*/  BAR.ARV 0x5, 0x180 ;  /* 0x0146000000007b1d */ /* 0x000fec0000002000 */
.L_x_6099:
[----:B--2---:R-:W-:Y:S01]  /*17c60*/  IMAD.MOV.U32 R0, RZ, RZ, 0x1 ;  /* 0x00000001ff007424 */ /* 0x004fe200078e00ff */
[----:B------:R2:W-:Y:S01]  /*17c70*/  STL [R1+0x4], RZ ;  /* 0x000004ff01007387 */ /* 0x0005e20000100800 */
[----:B------:R-:W-:Y:S02]  /*17c80*/  ULDC UR4, c[0x0][0xc3c] ;  /* 0x00030f0000047ab9 */ /* 0x000fe40000000800 */
[----:B-1----:R-:W-:Y:S01]  /*17c90*/  ISETP.GE.AND P0, PT, R19, UR4, PT ;  /* 0x0000000413007c0c */ /* 0x002fe2000bf06270 */
[----:B------:R2:W-:Y:S04]  /*17ca0*/  STL [R1+0x10], R0 ;  /* 0x0000100001007387 */ /* 0x0005e80000100800 */
[----:B------:R2:W-:Y:S08]  /*17cb0*/  STL [R1+0x48], RZ ;  /* 0x000048ff01007387 */ /* 0x0005f00000100800 */
[----:B--2---:R-:W-:Y:S05]  /*17cc0*/  @P0 BRA `(.L_x_6107) ;  /* 0x0000008000e80947 */ /* 0x004fea0003800000 */
[----:B------:R-:W1:Y:S01]  /*17cd0*/  S2UR UR5, SR_CgaCtaId ;  /* 0x00000000000579c3 */ /* 0x000e620000008800 */
[C---:B------:R-:W-:Y:S01]  /*17ce0*/  IMAD.SHL.U32 R0, R4.reuse, 0x8, RZ ;  /* 0x0000000804007824 */ /* 0x040fe200078e00ff */
[----:B------:R-:W-:Y:S01]  /*17cf0*/  LOP3.LUT R5, R4, 0x7f, RZ, 0xc0, !PT ;  /* 0x0000007f04057812 */ /* 0x000fe200078ec0ff */
[----:B------:R-:W-:Y:S01]  /*17d00*/  UMOV UR4, 0x400 ;  /* 0x0000040000047882 */ /* 0x000fe20000000000 */
[----:B------:R-:W-:Y:S01]  /*17d10*/  BSSY B8, `(.L_x_6107) ;  /* 0x0000835000087945 */ /* 0x000fe20003800000 */
[----:B------:R-:W-:Y:S01]  /*17d20*/  ULDC.64 UR40, c[0x0][0x198] ;  /* 0x0000660000287ab9 */ /* 0x000fe20000000a00 */
[----:B------:R-:W-:Y:S01]  /*17d30*/  LOP3.LUT R3, R0, 0x1f8, RZ, 0xc0, !PT ;  /* 0x000001f800037812 */ /* 0x000fe200078ec0ff */
[----:B0-----:R-:W-:Y:S01]  /*17d40*/  IMAD.SHL.U32 R2, R5, 0x8, RZ ;  /* 0x0000000805027824 */ /* 0x001fe200078e00ff */
[----:B------:R-:W-:Y:S01]  /*17d50*/  SHF.R.U32.HI R5, RZ, 0x3, R5 ;  /* 0x00000003ff057819 */ /* 0x000fe20000011605 */
[----:B------:R-:W-:Y:S01]  /*17d60*/  ULDC UR37, c[0x0][0xc] ;  /* 0x0000030000257ab9 */ /* 0x000fe20000000800 */
[----:B------:R-:W-:Y:S01]  /*17d70*/  LOP3.LUT R3, R3, 0x38, R4, 0x78, !PT ;  /* 0x0000003803037812 */ /* 0x000fe200078e7804 */
[----:B------:R-:W-:-:S03]  /*17d80*/  IMAD.SHL.U32 R4, R4, 0x10, RZ ;  /* 0x0000001004047824 */ /* 0x000fc600078e00ff */
[----:B------:R-:W-:Y:S02]  /*17d90*/  LOP3.LUT R2, R3, 0x200, R2, 0xf8, !PT ;  /* 0x0000020003027812 */ /* 0x000fe400078ef802 */
[----:B------:R-:W-:Y:S01]  /*17da0*/  LOP3.LUT R0, R5, 0x70, R4, 0xf8, !PT ;  /* 0x0000007005007812 */ /* 0x000fe200078ef804 */
[----:B------:R-:W-:Y:S01]  /*17db0*/  IMAD.MOV.U32 R0, RZ, RZ, 0x1 ;  /* 0x00000001ff007424 */ /* 0x000fe200078e00ff */
[----:B-1----:R-:W-:-:S06]  /*17dc0*/  ULEA UR4, UR5, UR4, 0x18 ;  /* 0x0000000405047291 */ /* 0x002fcc000f8ec03f */
[----:B------:R-:W-:-:S05]  /*17dd0*/  MOV R3, UR4 ;  /* 0x0000000400037c02 */ /* 0x000fca0008000f00 */
[----:B------:R-:W-:Y:S01]  /*17de0*/  IMAD R2, R2, 0x2, R3 ;  /* 0x0000000202027824 */ /* 0x000fe200078e0203 */
[----:B------:R0:W-:Y:S04]  /*17df0*/  STL [R1], R3 ;  /* 0x0000000301007387 */ /* 0x0001e80000100800 */
[----:B------:R0:W-:Y:S04]  /*17e00*/  STL [R1+0x4c], R2 ;  /* 0x00004c0201007387 */ /* 0x0001e80000100800 */
[----:B------:R0:W-:Y:S04]  /*17e10*/  STL [R1+0x48], RZ ;  /* 0x000048ff01007387 */ /* 0x0001e80000100800 */
[----:B------:R0:W-:Y:S04]  /*17e20*/  STL [R1+0x14], R0 ;  /* 0x0000140001007387 */ /* 0x0001e80000100800 */
[----:B------:R0:W-:Y:S04]  /*17e30*/  STL [R1+0x8], RZ ;  /* 0x000008ff01007387 */ /* 0x0001e80000100800 */
[----:B------:R0:W-:Y:S04]  /*17e40*/  STL [R1+0x4], RZ ;  /* 0x000004ff01007387 */ /* 0x0001e80000100800 */
[----:B------:R0:W-:Y:S02]  /*17e50*/  STL [R1+0x10], R0 ;  /* 0x0000100001007387 */ /* 0x0001e40000100800 */
.L_x_6287:
[----:B------:R-:W-:Y:S05]  /*17e60*/  YIELD ;  /* 0x0000000000007946 */ /* 0x000fea0003800000 */
[----:B------:R-:W-:Y:S01]  /*17e70*/  ULDC.64 UR4, c[0x0][0xa28] ;  /* 0x00028a0000047ab9 */ /* 0x000fe20000000a00 */
[----:B------:R-:W-:Y:S01]  /*17e80*/  IMAD.MOV.U32 R9, RZ, RZ, RZ ;  /* 0x000000ffff097224 */ /* 0x000fe200078e00ff */
[----:B------:R-:W-:Y:S01]  /*17e90*/  ISETP.NE.U32.AND P0, PT, RZ, UR4, PT ;  /* 0x00000004ff007c0c */ /* 0x000fe2000bf05070 */
[----:B-1----:R-:W1:Y:S01]  /*17ea0*/  LDC.64 R12, c[0x0][0xa00] ;  /* 0x00028000ff0c7b82 */ /* 0x002e620000000a00 */
[----:B0-----:R-:W-:Y:S01]  /*17eb0*/  CS2R R6, SRZ ;  /* 0x0000000000067805 */ /* 0x001fe2000001ff00 */
[----:B------:R-:W-:Y:S01]  /*17ec0*/  ULDC.64 UR6, c[0x0][0xa08] ;  /* 0x0002820000067ab9 */ /* 0x000fe20000000a00 */
[----:B------:R-:W-:Y:S01]  /*17ed0*/  ISETP.NE.AND.EX P0, PT, RZ, UR5, PT, P0 ;  /* 0x00000005ff007c0c */ /* 0x000fe2000bf05300 */
[----:B------:R-:W-:Y:S01]  /*17ee0*/  ULDC.64 UR4, c[0x0][0xa18] ;  /* 0x0002860000047ab9 */ /* 0x000fe20000000a00 */
[----:B------:R-:W-:-:S03]  /*17ef0*/  ULDC.64 UR8, c[0x0][0xa10] ;  /* 0x0002840000087ab9 */ /* 0x000fc60000000a00 */
[----:B--2---:R-:W2:Y:S08]  /*17f00*/  LDC.64 R4, c[0x0][0xa08] ;  /* 0x00028200ff047b82 */ /* 0x004eb00000000a00 */
[----:B0-----:R-:W0:Y:S02]  /*17f10*/  @P0 LDC.64 R2, c[0x0][0xa28] ;  /* 0x00028a00ff020b82 */ /* 0x001e240000000a00 */
[----:B0-----:R-:W-:-:S05]  /*17f20*/  @P0 IMAD.WIDE R2, R19, 0x4, R2 ;  /* 0x0000000413020825 */ /* 0x001fca00078e0202 */
[----:B-----5:R0:W5:Y:S01]  /*17f30*/  @P0 LDG.E R9, desc[UR42][R2.64] ;  /* 0x0000002a02090981 */ /* 0x020162000c1e1900 */
[----:B------:R-:W-:Y:S01]  /*17f40*/  ISETP.NE.U32.AND P0, PT, RZ, UR4, PT ;  /* 0x00000004ff007c0c */ /* 0x000fe2000bf05070 */
[C---:B-1----:R-:W-:Y:S01]  /*17f50*/  IMAD.WIDE R12, R19.reuse, 0x4, R12 ;  /* 0x00000004130c7825 */ /* 0x042fe200078e020c */
[----:B------:R-:W-:Y:S02]  /*17f60*/  ISETP.NE.U32.AND P2, PT, RZ, UR6, PT ;  /* 0x00000006ff007c0c */ /* 0x000fe4000bf45070 */
[----:B------:R-:W-:Y:S01]  /*17f70*/  ISETP.NE.AND.EX P0, PT, RZ, UR5, PT, P0 ;  /* 0x00000005ff007c0c */ /* 0x000fe2000bf05300 */
[----:B------:R-:W-:Y:S01]  /*17f80*/  ULDC.64 UR4, c[0x0][0xa00] ;  /* 0x0002800000047ab9 */ /* 0x000fe20000000a00 */
[----:B------:R-:W-:Y:S01]  /*17f90*/  ISETP.NE.U32.AND P4, PT, RZ, UR8, PT ;  /* 0x00000008ff007c0c */ /* 0x000fe2000bf85070 */
[----:B------:R-:W-:Y:S01]  /*17fa0*/  IMAD.MOV.U32 R0, RZ, RZ, RZ ;  /* 0x000000ffff007224 */ /* 0x000fe200078e00ff */
[----:B------:R-:W-:Y:S01]  /*17fb0*/  ISETP.NE.U32.AND P1, PT, RZ, UR4, PT ;  /* 0x00000004ff007c0c */ /* 0x000fe2000bf25070 */
[----:B0-----:R-:W0:Y:S01]  /*17fc0*/  LDC.64 R2, c[0x0][0xa10] ;  /* 0x00028400ff027b82 */ /* 0x001e220000000a00 */
[----:B--2---:R-:W-:-:S02]  /*17fd0*/  IMAD.WIDE R4, R19, 0x4, R4 ;  /* 0x0000000413047825 */ /* 0x004fc400078e0204 */
[----:B------:R-:W-:-:S05]  /*17fe0*/  ISETP.NE.AND.EX P3, PT, RZ, UR5, PT, P1 ;  /* 0x00000005ff007c0c */ /* 0x000fca000bf65310 */
[----:B------:R-:W1:Y:S01]  /*17ff0*/  @P0 LDC.64 R10, c[0x0][0xa18] ;  /* 0x00028600ff0a0b82 */ /* 0x000e620000000a00 */
[----:B------:R-:W-:Y:S01]  /*18000*/  ULDC UR4, c[0x0][0x288] ;  /* 0x0000a20000047ab9 */ /* 0x000fe20000000800 */
[----:B------:R-:W-:Y:S02]  /*18010*/  ISETP.NE.AND.EX P1, PT, RZ, UR7, PT, P2 ;  /* 0x00000007ff007c0c */ /* 0x000fe4000bf25320 */
[----:B------:R-:W-:-:S04]  /*18020*/  ISETP.NE.AND.EX P2, PT, RZ, UR9, PT, P4 ;  /* 0x00000009ff007c0c */ /* 0x000fc8000bf45340 */
[----:B------:R-:W2:Y:S07]  /*18030*/  @P3 LDG.E R6, desc[UR42][R12.64] ;  /* 0x0000002a0c063981 */ /* 0x000eae000c1e1900 */
[----:B------:R-:W5:Y:S01]  /*18040*/  @P1 LDG.E R7, desc[UR42][R4.64] ;  /* 0x0000002a04071981 */ /* 0x000f62000c1e1900 */
        /* <DEDUP_REMOVED lines=18> */
[----:B------:R-:W-:Y:S06]  /*18170*/  @P0 BRA `(.L_x_6108) ;  /* 0x0000000000140947 */ /* 0x000fec0003800000 */
[----:B------:R-:W-:Y:S05]  /*18180*/  @!P3 BRA `(.L_x_6108) ;  /* 0x000000000010b947 */ /* 0x000fea0003800000 */
[----:B------:R-:W2:Y:S04]  /*18190*/  LDG.E R8, desc[UR42][R12.64] ;  /* 0x0000002a0c087981 */ /* 0x000ea8000c1e1900 */
[----:B------:R-:W2:Y:S02]  /*181a0*/  LDG.E R12, desc[UR42][R12.64+0x4] ;  /* 0x0000042a0c0c7981 */ /* 0x000ea4000c1e1900 */
[----:B--2---:R-:W-:-:S05]  /*181b0*/  IMAD.IADD R11, R12, 0x1, -R8 ;  /* 0x000000010c0b7824 */ /* 0x004fca00078e0a08 */
[----:B------:R0:W-:Y:S02]  /*181c0*/  STL [R1+0x38], R11 ;  /* 0x0000380b01007387 */ /* 0x0001e40000100800 */
.L_x_6108:
[----:B-----5:R-:W-:Y:S01]  /*181d0*/  IMAD.IADD R7, R7, 0x1, R9 ;  /* 0x0000000107077824 */ /* 0x020fe200078e0209 */
[----:B------:R-:W-:Y:S02]  /*181e0*/  ULDC.64 UR4, c[0x0][0xa20] ;  /* 0x0002880000047ab9 */ /* 0x000fe40000000a00 */
[----:B------:R-:W-:Y:S02]  /*181f0*/  ISETP.NE.U32.AND P0, PT, RZ, UR4, PT ;  /* 0x00000004ff007c0c */ /* 0x000fe4000bf05070 */
[----:B------:R1:W-:Y:S02]  /*18200*/  STL [R1+0x20], R7 ;  /* 0x0000200701007387 */ /* 0x0003e40000100800 */
[----:B------:R-:W-:-:S13]  /*18210*/  ISETP.NE.AND.EX P0, PT, RZ, UR5, PT, P0 ;  /* 0x00000005ff007c0c */ /* 0x000fda000bf05300 */
[----:B-1----:R-:W-:Y:S05]  /*18220*/  @!P0 BRA `(.L_x_6109) ;  /* 0x0000000000108947 */ /* 0x002fea0003800000 */
[----:B------:R-:W1:Y:S02]  /*18230*/  LDC.64 R6, c[0x0][0xa20] ;  /* 0x00028800ff067b82 */ /* 0x000e640000000a00 */
[----:B-1----:R-:W-:-:S06]  /*18240*/  IMAD.WIDE R6, R19, 0x4, R6 ;  /* 0x0000000413067825 */ /* 0x002fcc00078e0206 */
[----:B------:R1:W5:Y:S01]  /*18250*/  LDG.E R6, desc[UR42][R6.64] ;  /* 0x0000002a06067981 */ /* 0x000362000c1e1900 */
[----:B------:R-:W-:Y:S05]  /*18260*/  BRA `(.L_x_6110) ;  /* 0x0000000000107947 */ /* 0x000fea0003800000 */
.L_x_6109:
[----:B------:R-:W-:Y:S05]  /*18270*/  @!P1 BRA `(.L_x_6110) ;  /* 0x00000000000c9947 */ /* 0x000fea0003800000 */
[----:B------:R-:W2:Y:S04]  /*18280*/  LDG.E R6, desc[UR42][R4.64] ;  /* 0x0000002a04067981 */ /* 0x000ea8000c1e1900 */
[----:B------:R-:W2:Y:S02]  /*18290*/  LDG.E R4, desc[UR42][R4.64+0x4] ;  /* 0x0000042a04047981 */ /* 0x000ea4000c1e1900 */
[----:B--2---:R-:W-:-:S07]  /*182a0*/  IMAD.IADD R6, R4, 0x1, -R6 ;  /* 0x0000000104067824 */ /* 0x004fce00078e0a06 */
.L_x_6110:
[----:B------:R-:W2:Y:S04]  /*182b0*/  @P2 LDG.E R4, desc[UR42][R2.64] ;  /* 0x0000002a02042981 */ /* 0x000ea8000c1e1900 */
[----:B------:R3:W2:Y:S01]  /*182c0*/  @P2 LDG.E R2, desc[UR42][R2.64+0x4] ;  /* 0x0000042a02022981 */ /* 0x0006a2000c1e1900 */
[----:B------:R-:W-:Y:S02]  /*182d0*/  IMAD.SHL.U32 R12, R17, 0x40, RZ ;  /* 0x00000040110c7824 */ /* 0x000fe400078e00ff */
[----:B-----5:R-:W-:Y:S02]  /*182e0*/  IMAD.IADD R9, R6, 0x1, -R9 ;  /* 0x0000000106097824 */ /* 0x020fe400078e0a09 */
[----:B------:R-:W-:Y:S01]  /*182f0*/  VIADD R8, R12, 0x3f ;  /* 0x0000003f0c087836 */ /* 0x000fe20000000000 */
[----:B------:R4:W-:Y:S01]  /*18300*/  STL [R1+0x28], R12 ;  /* 0x0000280c01007387 */ /* 0x0009e20000100800 */
[----:B---3--:R-:W3:Y:S02]  /*18310*/  LDC R3, c[0x0][0x448] ;  /* 0x00011200ff037b82 */ /* 0x008ee40000000800 */
[----:B---3--:R-:W-:-:S13]  /*18320*/  ISETP.NE.AND P1, PT, R3, 0x1, PT ;  /* 0x000000010300780c */ /* 0x008fda0003f25270 */
[----:B------:R-:W3:Y:S08]  /*18330*/  @P1 LDC R3, c[0x0][0x44c] ;  /* 0x00011300ff031b82 */ /* 0x000ef00000000800 */
[----:B------:R-:W0:Y:S01]  /*18340*/  @P1 LDC R5, c[0x0][0x450] ;  /* 0x00011400ff051b82 */ /* 0x000e220000000800 */
[----:B--2---:R-:W-:Y:S02]  /*18350*/  @P2 IMAD.IADD R10, R2, 0x1, -R4 ;  /* 0x00000001020a2824 */ /* 0x004fe400078e0a04 */
[----:B---3--:R-:W-:-:S04]  /*18360*/  @P1 IMAD.HI.U32 R2, R8, R3, RZ ;  /* 0x0000000308021227 */ /* 0x008fc800078e00ff */
[----:B------:R-:W-:Y:S01]  /*18370*/  IMAD.IADD R6, R9, 0x1, R10 ;  /* 0x0000000109067824 */ /* 0x000fe200078e020a */
[----:B0-----:R-:W-:-:S03]  /*18380*/  @P1 SHF.R.U32.HI R8, RZ, R5, R2 ;  /* 0x00000005ff081219 */ /* 0x001fc60000011602 */
[C---:B------:R-:W-:Y:S01]  /*18390*/  VIADD R2, R6.reuse, 0x3f ;  /* 0x0000003f06027836 */ /* 0x040fe20000000000 */
[----:B------:R-:W-:-:S04]  /*183a0*/  IADD3 R20, R6, 0x1, -R11 ;  /* 0x0000000106147810 */ /* 0x000fc80007ffe80b */
[----:B------:R-:W-:Y:S01]  /*183b0*/  SHF.R.S32.HI R3, RZ, 0x1f, R2 ;  /* 0x0000001fff037819 */ /* 0x000fe20000011402 */
[----:B------:R-:W-:-:S03]  /*183c0*/  IMAD.IADD R8, R20, 0x1, R8 ;  /* 0x0000000114087824 */ /* 0x000fc600078e0208 */
[----:B------:R-:W-:Y:S02]  /*183d0*/  LEA.HI R21, R3, R2, RZ, 0x6 ;  /* 0x0000000203157211 */ /* 0x000fe400078f30ff */
[----:B------:R-:W0:Y:S02]  /*183e0*/  LDC.64 R2, c[0x0][0x9e0] ;  /* 0x00027800ff027b82 */ /* 0x000e240000000a00 */
[----:B------:R-:W-:Y:S02]  /*183f0*/  SHF.R.S32.HI R21, RZ, 0x6, R21 ;  /* 0x00000006ff157819 */ /* 0x000fe40000011415 */
[----:B0-----:R-:W-:Y:S01]  /*18400*/  ISETP.GE.AND P3, PT, R3, 0x1, PT ;  /* 0x000000010300780c */ /* 0x001fe20003f66270 */
[----:B-1----:R-:W-:-:S12]  /*18410*/  IMAD.IADD R7, R8, 0x1, R2 ;  /* 0x0000000108077824 */ /* 0x002fd800078e0202 */
[----:B----4-:R-:W-:Y:S05]  /*18420*/  @!P3 BRA `(.L_x_6111) ;  /* 0x000000000048b947 */ /* 0x010fea0003800000 */
        /* <DEDUP_REMOVED lines=11> */
.L_x_6113:
[----:B------:R-:W-:-:S13]  /*184e0*/  ISETP.NE.AND P0, PT, R3, 0x1, PT ;  /* 0x000000010300780c */ /* 0x000fda0003f05270 */
[----:B------:R-:W0:Y:S02]  /*184f0*/  @P0 LDC.64 R4, c[0x0][0x9e8] ;  /* 0x00027a00ff040b82 */ /* 0x000e240000000a00 */
[----:B0-----:R-:W-:-:S05]  /*18500*/  @P0 IMAD.HI.U32 R4, R2, R4, RZ ;  /* 0x0000000402040227 */ /* 0x001fca00078e00ff */
[----:B------:R-:W-:-:S07]  /*18510*/  @P0 SHF.R.U32.HI R2, RZ, R5, R4 ;  /* 0x00000005ff020219 */ /* 0x000fce0000011604 */
.L_x_6114:
[----:B------:R-:W-:Y:S05]  /*18520*/  BSYNC B0 ;  /* 0x0000000000007941 */ /* 0x000fea0003800000 */
.L_x_6112:
[----:B------:R-:W-:-:S05]  /*18530*/  IMAD R2, R2, R3, R3 ;  /* 0x0000000302027224 */ /* 0x000fca00078e0203 */
[----:B------:R-:W-:-:S07]  /*18540*/  VIMNMX R7, R7, R2, PT ;  /* 0x0000000207077248 */ /* 0x000fce0003fe0100 */
.L_x_6111:
[----:B------:R-:W0:Y:S01]  /*18550*/  @P1 LDC R4, c[0x0][0x44c] ;  /* 0x00011300ff041b82 */ /* 0x000e220000000800 */
[----:B------:R-:W-:Y:S01]  /*18560*/  IMAD.MOV.U32 R2, RZ, RZ, R12 ;  /* 0x000000ffff027224 */ /* 0x000fe200078e000c */
[----:B------:R-:W-:Y:S01]  /*18570*/  ULDC UR4, c[0x0][0x9dc] ;  /* 0x0002770000047ab9 */ /* 0x000fe20000000800 */
[----:B------:R-:W-:-:S05]  /*18580*/  IMAD.IADD R17, R6, 0x1, -R11 ;  /* 0x0000000106117824 */ /* 0x000fca00078e0a0b */
[----:B------:R-:W1:Y:S01]  /*18590*/  @P1 LDC R5, c[0x0][0x450] ;  /* 0x00011400ff051b82 */ /* 0x000e620000000800 */
[----:B0-----:R-:W-:-:S05]  /*185a0*/  @P1 IMAD.HI.U32 R4, R12, R4, RZ ;  /* 0x000000040c041227 */ /* 0x001fca00078e00ff */
[----:B-1----:R-:W-:-:S05]  /*185b0*/  @P1 SHF.R.U32.HI R2, RZ, R5, R4 ;  /* 0x00000005ff021219 */ /* 0x002fca0000011604 */
        /* <DEDUP_REMOVED lines=13> */
.L_x_6117:
[----:B------:R-:W-:-:S13]  /*18690*/  ISETP.NE.AND P0, PT, R3, 0x1, PT ;  /* 0x000000010300780c */ /* 0x000fda0003f05270 */
[----:B------:R-:W0:Y:S02]  /*186a0*/  @P0 LDC.64 R4, c[0x0][0x9e8] ;  /* 0x00027a00ff040b82 */ /* 0x000e240000000a00 */
[----:B0-----:R-:W-:-:S05]  /*186b0*/  @P0 IMAD.HI.U32 R4, R6, R4, RZ ;  /* 0x0000000406040227 */ /* 0x001fca00078e00ff */
[----:B------:R-:W-:-:S07]  /*186c0*/  @P0 SHF.R.U32.HI R6, RZ, R5, R4 ;  /* 0x00000005ff060219 */ /* 0x000fce0000011604 */
.L_x_6118:
[----:B------:R-:W-:Y:S05]  /*186d0*/  BSYNC B0 ;  /* 0x0000000000007941 */ /* 0x000fea0003800000 */
.L_x_6116:
[----:B------:R-:W-:-:S05]  /*186e0*/  IMAD R3, R6, R3, RZ ;  /* 0x0000000306037224 */ /* 0x000fca00078e02ff */
[----:B------:R-:W-:-:S07]  /*186f0*/  VIMNMX R2, R2, R3, !PT ;  /* 0x0000000302027248 */ /* 0x000fce0007fe0100 */
.L_x_6115:
[----:B------:R-:W-:Y:S01]  /*18700*/  VIADD R7, R7, 0x3f ;  /* 0x0000003f07077836 */ /* 0x000fe20000000000 */
[----:B------:R-:W-:Y:S04]  /*18710*/  BSSY B0, `(.L_x_6119) ;  /* 0x00001c6000007945 */ /* 0x000fe80003800000 */
[----:B------:R-:W-:-:S04]  /*18720*/  SHF.R.S32.HI R3, RZ, 0x1f, R7 ;  /* 0x0000001fff037819 */ /* 0x000fc80000011407 */
[----:B------:R-:W-:Y:S02]  /*18730*/  LEA.HI R4, R3, R7, RZ, 0x6 ;  /* 0x0000000703047211 */ /* 0x000fe400078f30ff */
[----:B------:R-:W-:Y:S02]  /*18740*/  SHF.R.S32.HI R3, RZ, 0x1f, R2 ;  /* 0x0000001fff037819 */ /* 0x000fe40000011402 */
[----:B------:R-:W-:Y:S02]  /*18750*/  SHF.R.S32.HI R4, RZ, 0x6, R4 ;  /* 0x00000006ff047819 */ /* 0x000fe40000011404 */
[----:B------:R-:W-:-:S04]  /*18760*/  LEA.HI R2, R3, R2, RZ, 0x6 ;  /* 0x0000000203027211 */ /* 0x000fc800078f30ff */
[----:B------:R-:W-:-:S04]  /*18770*/  SHF.R.S32.HI R2, RZ, 0x6, R2 ;  /* 0x00000006ff027819 */ /* 0x000fc80000011402 */
[----:B------:R-:W-:Y:S02]  /*18780*/  VIMNMX R3, RZ, R2, !PT ;  /* 0x00000002ff037248 */ /* 0x000fe40007fe0100 */
[----:B------:R-:W-:Y:S02]  /*18790*/  VIMNMX R2, R21, R4, PT ;  /* 0x0000000415027248 */ /* 0x000fe40003fe0100 */
[----:B------:R-:W-:-:S03]  /*187a0*/  LEA R3, R3, -R9, 0x6 ;  /* 0x8000000903037211 */ /* 0x000fc600078e30ff */
[----:B------:R-:W-:Y:S01]  /*187b0*/  IMAD R2, R2, 0x40, -R9 ;  /* 0x0000004002027824 */ /* 0x000fe200078e0a09 */
[----:B------:R-:W-:-:S04]  /*187c0*/  VIMNMX R3, RZ, R3, !PT ;  /* 0x00000003ff037248 */ /* 0x000fc80007fe0100 */
[----:B------:R-:W-:-:S04]  /*187d0*/  VIMNMX R2, R2, R10, PT ;  /* 0x0000000a02027248 */ /* 0x000fc80003fe0100 */
[----:B------:R-:W-:Y:S02]  /*187e0*/  ISETP.GT.AND P0, PT, R2, R3, PT ;  /* 0x000000030200720c */ /* 0x000fe40003f04270 */
[----:B------:R-:W-:-:S11]  /*187f0*/  SHF.R.U32.HI R3, RZ, 0x6, R3 ;  /* 0x00000006ff037819 */ /* 0x000fd60000011603 */
[----:B------:R-:W-:-:S05]  /*18800*/  @P0 VIADD R2, R2, 0x3f ;  /* 0x0000003f02020836 */ /* 0x000fca0000000000 */
[----:B------:R-:W-:-:S04]  /*18810*/  @P0 SHF.R.S32.HI R4, RZ, 0x1f, R2 ;  /* 0x0000001fff040819 */ /* 0x000fc80000011402 */
[----:B------:R-:W-:Y:S01]  /*18820*/  @P0 LEA.HI R2, R4, R2, RZ, 0x6 ;  /* 0x0000000204020211 */ /* 0x000fe200078f30ff */
[----:B------:R-:W-:-:S03]  /*18830*/  IMAD.MOV.U32 R4, RZ, RZ, R3 ;  /* 0x000000ffff047224 */ /* 0x000fc600078e0003 */
[----:B------:R-:W-:Y:S02]  /*18840*/  @P0 SHF.R.S32.HI R4, RZ, 0x6, R2 ;  /* 0x00000006ff040819 */ /* 0x000fe40000011402 */
[----:B------:R-:W-:Y:S02]  /*18850*/  PLOP3.LUT P0, PT, PT, PT, PT, 0x80, 0x0 ;  /* 0x000000000000781c */ /* 0x000fe40003f0f070 */
[----:B------:R-:W-:-:S13]  /*18860*/  ISETP.GT.AND P1, PT, R4, R3, PT ;  /* 0x000000030400720c */ /* 0x000fda0003f24270 */
[----:B------:R-:W-:Y:S05]  /*18870*/  @!P1 BRA `(.L_x_6120) ;  /* 0x0000001800bc9947 */ /* 0x000fea0003800000 */
[----:B------:R-:W-:Y:S01]  /*18880*/  UMOV UR4, 0xffffffff ;  /* 0xffffffff00047882 */ /* 0x000fe20000000000 */
[----:B------:R-:W-:Y:S02]  /*18890*/  SEL R2, R19, RZ, !P2 ;  /* 0x000000ff13027207 */ /* 0x000fe40005000000 */
[----:B------:R-:W-:Y:S05]  /*188a0*/  BRA.DIV UR4, `(.L_x_6121) ;  /* 0x0000008604f07947 */ /* 0x000fea000b800000 */
[----:B------:R-:W0:Y:S02]  /*188b0*/  S2R R5, SR_TID.X ;  /* 0x0000000000057919 */ /* 0x000e240000002100 */
[----:B0-----:R-:W-:-:S04]  /*188c0*/  SHF.R.U32.HI R5, RZ, 0x5, R5 ;  /* 0x00000005ff057819 */ /* 0x001fc80000011605 */
[----:B------:R-:W-:-:S05]  /*188d0*/  LOP3.LUT R5, R5, 0x3, RZ, 0xc0, !PT ;  /* 0x0000000305057812 */ /* 0x000fca00078ec0ff */
[----:B------:R0:W1:Y:S02]  /*188e0*/  SHFL.IDX PT, R14, R5, RZ, 0x1f ;  /* 0x00001fff050e7589 */ /* 0x00006400000e0000 */
.L_x_6331:
[----:B-1----:R-:W-:Y:S02]  /*188f0*/  ISETP.NE.AND P0, PT, R14, RZ, PT ;  /* 0x000000ff0e00720c */ /* 0x002fe40003f05270 */
[----:B------:R-:W-:-:S11]  /*18900*/  PLOP3.LUT P6, PT, PT, PT, PT, 0x8, 0x0 ;  /* 0x000000000000781c */ /* 0x000fd60003fce170 */
[----:B------:R-:W-:Y:S05]  /*18910*/  @P0 BRA `(.L_x_6122) ;  /* 0x00000000000c0947 */ /* 0x000fea0003800000 */
[----:B------:R-:W-:-:S03]  /*18920*/  UMOV UR4, 0xffffffff ;  /* 0xffffffff00047882 */ /* 0x000fc60000000000 */
[----:B------:R-:W-:Y:S05]  /*18930*/  BRA.DIV UR4, `(.L_x_6123) ;  /* 0x0000008a04007947 */ /* 0x000fea000b800000 */
[----:B------:R-:W-:-:S13]  /*18940*/  ELECT P6, URZ, PT ;  /* 0x00000000003f782f */ /* 0x000fda00038c0000 */
.L_x_6122:
[----:B0-----:R-:W2:Y:S04]  /*18950*/  LDL R5, [R1+0x48] ;  /* 0x0000480001057983 */ /* 0x001ea80000100800 */
[----:B------:R-:W3:Y:S01]  /*18960*/  LDL R7, [R1] ;  /* 0x0000000001077983 */ /* 0x000ee20000100800 */
        /* <DEDUP_REMOVED lines=8> */
.L_x_6334:
[----:B------:R-:W-:Y:S05]  /*189f0*/  BSYNC B1 ;  /* 0x0000000000017941 */ /* 0x000fea0003800000 */
.L_x_6124:
[----:B------:R-:W-:Y:S04]  /*18a00*/  BSSY B1, `(.L_x_6126) ;  /* 0x00000be000017945 */ /* 0x000fe80003800000 */
[----:B------:R-:W-:Y:S05]  /*18a10*/  @!P6 BRA `(.L_x_6127) ;  /* 0x0000000800f0e947 */ /* 0x000fea0003800000 */
[----:B------:R-:W2:Y:S04]  /*18a20*/  LDL R9, [R1] ;  /* 0x0000000001097983 */ /* 0x000ea80000100800 */
[----:B0-----:R-:W2:Y:S04]  /*18a30*/  LDL R6, [R1+0x8] ;  /* 0x0000080001067983 */ /* 0x001ea80000100800 */
[----:B------:R-:W3:Y:S01]  /*18a40*/  LDL R8, [R1+0x14] ;  /* 0x0000140001087983 */ /* 0x000ee20000100800 */
[----:B------:R-:W-:Y:S01]  /*18a50*/  BSSY B2, `(.L_x_6128) ;  /* 0x0000008000027945 */ /* 0x000fe20003800000 */
[----:B------:R-:W0:Y:S02]  /*18a60*/  S2R R7, SR_TID.X ;  /* 0x0000000000077919 */ /* 0x000e240000002100 */
[----:B0-----:R-:W-:-:S04]  /*18a70*/  LOP3.LUT R7, R7, 0x7f, RZ, 0xc0, !PT ;  /* 0x0000007f07077812 */ /* 0x001fc800078ec0ff */
[----:B------:R-:W-:Y:S01]  /*18a80*/  ISETP.NE.AND P1, PT, R7, RZ, PT ;  /* 0x000000ff0700720c */ /* 0x000fe20003f25270 */
[----:B--2---:R-:W-:Y:S01]  /*18a90*/  IMAD R6, R6, 0x8, R9 ;  /* 0x0000000806067824 */ /* 0x004fe200078e0209 */
[----:B---3--:R-:W-:-:S04]  /*18aa0*/  SHF.L.U32 R9, R8, 0x1f, RZ ;  /* 0x0000001f08097819 */ /* 0x008fc800000006ff */
[----:B------:R-:W0:Y:S02]  /*18ab0*/  SYNCS.PHASECHK.TRANS64.TRYWAIT P0, [R6+URZ+0x28ca0], R9 ;  /* 0x028ca009060075a7 */ /* 0x000e24000800017f */
[----:B0-----:R-:W-:Y:S05]  /*18ac0*/  @!P0 BRA `(.L_x_6129) ;  /* 0x0000008400d48947 */ /* 0x001fea0003800000 */
.L_x_6335:
[----:B------:R-:W-:Y:S05]  /*18ad0*/  BSYNC B2 ;  /* 0x0000000000027941 */ /* 0x000fea0003800000 */
.L_x_6128:
        /* <DEDUP_REMOVED lines=9> */
.L_x_6131:
[----:B------:R-:W-:Y:S05]  /*18b70*/  BSYNC B2 ;  /* 0x0000000000027941 */ /* 0x000fea0003800000 */
.L_x_6130:
[----:B------:R-:W2:Y:S04]  /*18b80*/  LDL R8, [R1] ;  /* 0x0000000001087983 */ /* 0x000ea80000100800 */
        /* <DEDUP_REMOVED lines=13> */
.L_x_6132:
        /* <DEDUP_REMOVED lines=13> */
.L_x_6336:
[----:B------:R-:W-:Y:S05]  /*18d30*/  BSYNC B2 ;  /* 0x0000000000027941 */ /* 0x000fea0003800000 */
.L_x_6133:
[----:B------:R-:W-:Y:S01]  /*18d40*/  BSSY B2, `(.L_x_6135) ;  /* 0x000000b000027945 */ /* 0x000fe20003800000 */
[----:B------:R-:W-:Y:S02]  /*18d50*/  IMAD.MOV.U32 R10, RZ, RZ, 0x0 ;  /* 0x00000000ff0a7424 */ /* 0x000fe400078e00ff */
[----:B------:R-:W-:Y:S01]  /*18d60*/  IMAD.MOV.U32 R11, RZ, RZ, 0x12f00000 ;  /* 0x12f00000ff0b7424 */ /* 0x000fe200078e00ff */
[----:B------:R-:W-:Y:S06]  /*18d70*/  @P1 BRA `(.L_x_6136) ;  /* 0x00000000001c1947 */ /* 0x000fec0003800000 */
[----:B------:R-:W2:Y:S01]  /*18d80*/  S2R R8, SR_TID.X ;  /* 0x0000000000087919 */ /* 0x000ea20000002100 */
[----:B------:R-:W-:-:S04]  /*18d90*/  IMAD.MOV.U32 R7, RZ, RZ, 0x10000 ;  /* 0x00010000ff077424 */ /* 0x000fc800078e00ff */
[----:B------:R3:W-:Y:S01]  /*18da0*/  SYNCS.ARRIVE.TRANS64 RZ, [R6+URZ+0x28cb0], R7 ;  /* 0x028cb00706ff79a7 */ /* 0x0007e2000800003f */
[----:B--2---:R-:W-:-:S04]  /*18db0*/  LOP3.LUT R8, R8, 0x1f, RZ, 0xc0, !PT ;  /* 0x0000001f08087812 */ /* 0x004fc800078ec0ff */
[----:B------:R-:W-:-:S13]  /*18dc0*/  ISETP.NE.AND P0, PT, R8, RZ, PT ;  /* 0x000000ff0800720c */ /* 0x000fda0003f05270 */
[----:B---3--:R-:W-:Y:S05]  /*18dd0*/  @!P0 BRA `(.L_x_6136) ;  /* 0x0000000000048947 */ /* 0x008fea0003800000 */
[----:B------:R-:W-:Y:S01]  /*18de0*/  BPT.TRAP 0x1 ;  /* 0x000000040000795c */ /* 0x000fe20000300000 */
.L_x_6136:
[----:B------:R-:W-:Y:S05]  /*18df0*/  BSYNC B2 ;  /* 0x0000000000027941 */ /* 0x000fea0003800000 */
.L_x_6135:
[----:B------:R-:W2:Y:S04]  /*18e00*/  LDL R8, [R1] ;  /* 0x0000000001087983 */ /* 0x000ea80000100800 */
        /* <DEDUP_REMOVED lines=10> */
.L_x_6137:
        /* <DEDUP_REMOVED lines=15> */
.L_x_6138:
        /* <DEDUP_REMOVED lines=15> */
.L_x_6139:
        /* <DEDUP_REMOVED lines=15> */
.L_x_6140:
        /* <DEDUP_REMOVED lines=15> */
.L_x_6141:
        /* <DEDUP_REMOVED lines=15> */
.L_x_6142:
        /* <DEDUP_REMOVED lines=15> */
.L_x_6143:
        /* <DEDUP_REMOVED lines=15> */
.L_x_6144:
        /* <DEDUP_REMOVED lines=10> */
.L_x_6127:
[----:B------:R-:W-:Y:S05]  /*195e0*/  BSYNC B1 ;  /* 0x0000000000017941 */ /* 0x000fea0003800000 */
.L_x_6126:
[----:B------:R-:W0:Y:S04]  /*195f0*/  LDL.LU R9, [R1+0x8] ;  /* 0x0000080001097983 */ /* 0x000e280000300800 */
[----:B------:R-:W2:Y:S01]  /*19600*/  LDL.LU R8, [R1+0x14] ;  /* 0x0000140001087983 */ /* 0x000ea20000300800 */
[----:B------:R-:W-:Y:S01]  /*19610*/  VIADD R4, R4, 0xfffffffe ;  /* 0xfffffffe04047836 */ /* 0x000fe20000000000 */
[----:B------:R-:W-:-:S04]  /*19620*/  PLOP3.LUT P0, PT, PT, PT, PT, 0x8, 0x0 ;  /* 0x000000000000781c */ /* 0x000fc80003f0e170 */
[----:B------:R-:W-:Y:S02]  /*19630*/  ISETP.GE.AND P2, PT, R4, R3, PT ;  /* 0x000000030400720c */ /* 0x000fe40003f46270 */
[----:B0-----:R-:W-:-:S04]  /*19640*/  IADD3 R5, R9, 0x1, RZ ;  /* 0x0000000109057810 */ /* 0x001fc80007ffe0ff */
[----:B------:R-:W-:-:S04]  /*19650*/  ISETP.NE.AND P1, PT, R5, 0x2, PT ;  /* 0x000000020500780c */ /* 0x000fc80003f25270 */
[----:B------:R-:W-:Y:S02]  /*19660*/  SEL R6, RZ, 0x1, P1 ;  /* 0x00000001ff067807 */ /* 0x000fe40000800000 */
[----:B------:R-:W-:Y:S02]  /*19670*/  SEL R5, R5, RZ, P1 ;  /* 0x000000ff05057207 */ /* 0x000fe40000800000 */
[----:B--2---:R-:W-:-:S03]  /*19680*/  LOP3.LUT R8, R8, R6, RZ, 0x3c, !PT ;  /* 0x0000000608087212 */ /* 0x004fc600078e3cff */
[----:B------:R0:W-:Y:S04]  /*19690*/  STL [R1+0x8], R5 ;  /* 0x0000080501007387 */ /* 0x0001e80000100800 */
[----:B------:R0:W-:Y:S01]  /*196a0*/  STL [R1+0x14], R8 ;  /* 0x0000140801007387 */ /* 0x0001e20000100800 */
[----:B------:R-:W-:Y:S05]  /*196b0*/  @!P2 BRA `(.L_x_6120) ;  /* 0x0000000c002ca947 */ /* 0x000fea0003800000 */
.L_x_6164:
[----:B------:R-:W-:Y:S05]  /*196c0*/  YIELD ;  /* 0x0000000000007946 */ /* 0x000fea0003800000 */
[----:B------:R-:W-:Y:S04]  /*196d0*/  BSSY B1, `(.L_x_6145) ;  /* 0x00000bd000017945 */ /* 0x000fe80003800000 */
[----:B-1----:R-:W-:Y:S05]  /*196e0*/  @!P6 BRA `(.L_x_6146) ;  /* 0x0000000800ece947 */ /* 0x002fea0003800000 */
[----:B0-----:R-:W2:Y:S04]  /*196f0*/  LDL R8, [R1] ;  /* 0x0000000001087983 */ /* 0x001ea80000100800 */
[----:B------:R-:W2:Y:S04]  /*19700*/  LDL R5, [R1+0x8] ;  /* 0x0000080001057983 */ /* 0x000ea80000100800 */
        /* <DEDUP_REMOVED lines=9> */
.L_x_6337:
[----:B------:R-:W-:Y:S05]  /*197a0*/  BSYNC B2 ;  /* 0x0000000000027941 */ /* 0x000fea0003800000 */
.L_x_6147:
        /* <DEDUP_REMOVED lines=9> */
.L_x_6150:
[----:B------:R-:W-:Y:S05]  /*19840*/  BSYNC B2 ;  /* 0x0000000000027941 */ /* 0x000fea0003800000 */
.L_x_6149:
[----:B------:R-:W2:Y:S04]  /*19850*/  LDL R8, [R1] ;  /* 0x0000000001087983 */ /* 0x000ea80000100800 */
        /* <DEDUP_REMOVED lines=12> */
.L_x_6151:
        /* <DEDUP_REMOVED lines=13> */
.L_x_6338:
[----:B------:R-:W-:Y:S05]  /*199f0*/  BSYNC B2 ;  /* 0x0000000000027941 */ /* 0x000fea0003800000 */
.L_x_6152:
        /* <DEDUP_REMOVED lines=11> */
.L_x_6155:
[----:B------:R-:W-:Y:S05]  /*19ab0*/  BSYNC B2 ;  /* 0x0000000000027941 */ /* 0x000fea0003800000 */
.L_x_6154:
        /* <DEDUP_REMOVED lines=11> */
.L_x_6156:
        /* <DEDUP_REMOVED lines=15> */
.L_x_6157:
        /* <DEDUP_REMOVED lines=15> */
.L_x_6158:
        /* <DEDUP_REMOVED lines=15> */
.L_x_6159:
        /* <DEDUP_REMOVED lines=15> */
.L_x_6160:
        /* <DEDUP_REMOVED lines=15> */
.L_x_6161:
        /* <DEDUP_REMOVED lines=15> */
.L_x_6162:
        /* <DEDUP_REMOVED lines=15> */
.L_x_6163:
        /* <DEDUP_REMOVED lines=10> */
.L_x_6146:
[----:B------:R-:W-:Y:S05]  /*1a2a0*/  BSYNC B1 ;  /* 0x0000000000017941 */ /* 0x000fea0003800000 */
.L_x_6145:
[----:B------:R-:W0:Y:S04]  /*1a2b0*/  LDL.LU R9, [R1+0x8] ;  /* 0x0000080001097983 */ /* 0x000e280000300800 */
[----:B------:R-:W2:Y:S01]  /*1a2c0*/  LDL.LU R7, [R1+0x14] ;  /* 0x0000140001077983 */ /* 0x000ea20000300800 */
[C---:B------:R-:W-:Y:S01]  /*1a2d0*/  ISETP.GT.AND P2, PT, R4.reuse, R3, PT ;  /* 0x000000030400720c */ /* 0x040fe20003f44270 */
[----:B------:R-:W-:Y:S02]  /*1a2e0*/  VIADD R4, R4, 0xffffffff ;  /* 0xffffffff04047836 */ /* 0x000fe40000000000 */
[----:B0-----:R-:W-:-:S05]  /*1a2f0*/  VIADD R5, R9, 0x1 ;  /* 0x0000000109057836 */ /* 0x001fca0000000000 */
[----:B------:R-:W-:-:S04]  /*1a300*/  ISETP.NE.AND P1, PT, R5, 0x2, PT ;  /* 0x000000020500780c */ /* 0x000fc80003f25270 */
[----:B------:R-:W-:Y:S02]  /*1a310*/  SEL R6, RZ, 0x1, P1 ;  /* 0x00000001ff067807 */ /* 0x000fe40000800000 */
[----:B------:R-:W-:Y:S02]  /*1a320*/  SEL R5, R5, RZ, P1 ;  /* 0x000000ff05057207 */ /* 0x000fe40000800000 */
[----:B--2---:R-:W-:-:S05]  /*1a330*/  LOP3.LUT R7, R7, R6, RZ, 0x3c, !PT ;  /* 0x0000000607077212 */ /* 0x004fca00078e3cff */
[----:B------:R1:W-:Y:S04]  /*1a340*/  STL [R1+0x14], R7 ;  /* 0x0000140701007387 */ /* 0x0003e80000100800 */
[----:B------:R1:W-:Y:S01]  /*1a350*/  STL [R1+0x8], R5 ;  /* 0x0000080501007387 */ /* 0x0003e20000100800 */
[----:B------:R-:W-:Y:S05]  /*1a360*/  @P2 BRA `(.L_x_6164) ;  /* 0xfffffff000d42947 */ /* 0x000fea000383ffff */
.L_x_6120:
[----:B------:R-:W-:Y:S05]  /*1a370*/  BSYNC B0 ;  /* 0x0000000000007941 */ /* 0x000fea0003800000 */
.L_x_6119:
[----:B-1----:R-:W2:Y:S01]  /*1a380*/  LDL R7, [R1+0x28] ;  /* 0x0000280001077983 */ /* 0x002ea20000100800 */
[----:B------:R-:W1:Y:S01]  /*1a390*/  LDC R0, c[0x0][0x448] ;  /* 0x00011200ff007b82 */ /* 0x000e620000000800 */
[----:B------:R-:W-:Y:S07]  /*1a3a0*/  @!P0 WARPSYNC.ALL ;  /* 0x0000000000008948 */ /* 0x000fee0003800000 */
[----:B------:R-:W-:Y:S01]  /*1a3b0*/  @!P0 BAR.SYNC.DEFER_BLOCKING 0xc, 0x180 ;  /* 0x0306000000008b1d */ /* 0x000fe20000010000 */
[----:B-1----:R-:W-:-:S13]  /*1a3c0*/  ISETP.NE.AND P1, PT, R0, 0x1, PT ;  /* 0x000000010000780c */ /* 0x002fda0003f25270 */
[----:B------:R-:W1:Y:S08]  /*1a3d0*/  @P1 LDC R2, c[0x0][0x44c] ;  /* 0x00011300ff021b82 */ /* 0x000e700000000800 */
[----:B------:R-:W3:Y:S01]  /*1a3e0*/  @P1 LDC R3, c[0x0][0x450] ;  /* 0x00011400ff031b82 */ /* 0x000ee20000000800 */
[----:B--2---:R-:W-:-:S04]  /*1a3f0*/  VIADD R0, R7, 0x3f ;  /* 0x0000003f07007836 */ /* 0x004fc80000000000 */
[----:B-1----:R-:W-:-:S05]  /*1a400*/  @P1 IMAD.HI.U32 R2, R0, R2, RZ ;  /* 0x0000000200021227 */ /* 0x002fca00078e00ff */
[----:B---3--:R-:W-:Y:S02]  /*1a410*/  @P1 SHF.R.U32.HI R0, RZ, R3, R2 ;  /* 0x00000003ff001219 */ /* 0x008fe40000011602 */
[----:B------:R-:W1:Y:S03]  /*1a420*/  LDC.64 R2, c[0x0][0x9e0] ;  /* 0x00027800ff027b82 */ /* 0x000e660000000a00 */
[----:B------:R-:W-:Y:S01]  /*1a430*/  IMAD.IADD R0, R20, 0x1, R0 ;  /* 0x0000000114007824 */ /* 0x000fe200078e0200 */
[----:B-1----:R-:W-:-:S03]  /*1a440*/  ISETP.GE.AND P2, PT, R3, 0x1, PT ;  /* 0x000000010300780c */ /* 0x002fc60003f46270 */
[----:B------:R-:W-:-:S10]  /*1a450*/  IMAD.IADD R2, R0, 0x1, R2 ;  /* 0x0000000100027824 */ /* 0x000fd400078e0202 */
[----:B------:R-:W-:Y:S05]  /*1a460*/  @!P2 BRA `(.L_x_6165) ;  /* 0x000000000048a947 */ /* 0x000fea0003800000 */
[C---:B------:R-:W-:Y:S01]  /*1a470*/  ISETP.GT.AND P0, PT, R0.reuse, RZ, PT ;  /* 0x000000ff0000720c */ /* 0x040fe20003f04270 */
[----:B------:R-:W-:Y:S01]  /*1a480*/  BSSY B0, `(.L_x_6166) ;  /* 0x000000e000007945 */ /* 0x000fe20003800000 */
[----:B------:R-:W-:-:S11]  /*1a490*/  IADD3 R6, R0, -0x1, RZ ;  /* 0xffffffff00067810 */ /* 0x000fd60007ffe0ff */
[----:B------:R-:W-:Y:S05]  /*1a4a0*/  @P0 BRA `(.L_x_6167) ;  /* 0x00000000001c0947 */ /* 0x000fea0003800000 */
[----:B------:R-:W-:Y:S01]  /*1a4b0*/  ISETP.NE.AND P0, PT, R3, 0x1, PT ;  /* 0x000000010300780c */ /* 0x000fe20003f05270 */
[----:B------:R-:W-:-:S12]  /*1a4c0*/  IMAD.MOV R0, RZ, RZ, -R0 ;  /* 0x000000ffff007224 */ /* 0x000fd800078e0a00 */
[----:B0-----:R-:W0:Y:S02]  /*1a4d0*/  @P0 LDC.64 R4, c[0x0][0x9e8] ;  /* 0x00027a00ff040b82 */ /* 0x001e240000000a00 */
[----:B0-----:R-:W-:-:S05]  /*1a4e0*/  @P0 IMAD.HI.U32 R4, R0, R4, RZ ;  /* 0x0000000400040227 */ /* 0x001fca00078e00ff */
[----:B------:R-:W-:-:S04]  /*1a4f0*/  @P0 SHF.R.U32.HI R0, RZ, R5, R4 ;  /* 0x00000005ff000219 */ /* 0x000fc80000011604 */
[----:B------:R-:W-:Y:S01]  /*1a500*/  LOP3.LUT R6, RZ, R0, RZ, 0x33, !PT ;  /* 0x00000000ff067212 */ /* 0x000fe200078e33ff */
[----:B------:R-:W-:Y:S06]  /*1a510*/  BRA `(.L_x_6168) ;  /* 0x0000000000107947 */ /* 0x000fec0003800000 */
.L_x_6167:
[----:B------:R-:W-:-:S13]  /*1a520*/  ISETP.NE.AND P0, PT, R3, 0x1, PT ;  /* 0x000000010300780c */ /* 0x000fda0003f05270 */
[----:B0-----:R-:W0:Y:S02]  /*1a530*/  @P0 LDC.64 R4, c[0x0][0x9e8] ;  /* 0x00027a00ff040b82 */ /* 0x001e240000000a00 */
[----:B0-----:R-:W-:-:S05]  /*1a540*/  @P0 IMAD.HI.U32 R4, R6, R4, RZ ;  /* 0x0000000406040227 */ /* 0x001fca00078e00ff */
[----:B------:R-:W-:-:S07]  /*1a550*/  @P0 SHF.R.U32.HI R6, RZ, R5, R4 ;  /* 0x00000005ff060219 */ /* 0x000fce0000011604 */
.L_x_6168:
[----:B------:R-:W-:Y:S05]  /*1a560*/  BSYNC B0 ;  /* 0x0000000000007941 */ /* 0x000fea0003800000 */
.L_x_6166:
[----:B------:R-:W-:-:S05]  /*1a570*/  IMAD R6, R6, R3, R3 ;  /* 0x0000000306067224 */ /* 0x000fca00078e0203 */
[----:B------:R-:W-:-:S07]  /*1a580*/  VIMNMX R2, R2, R6, PT ;  /* 0x0000000602027248 */ /* 0x000fce0003fe0100 */
.L_x_6165:
[----:B------:R-:W-:Y:S01]  /*1a590*/  VIADD R2, R2, 0x3f ;  /* 0x0000003f02027836 */ /* 0x000fe20000000000 */
[----:B------:R-:W1:Y:S01]  /*1a5a0*/  @P1 LDC R4, c[0x0][0x450] ;  /* 0x00011400ff041b82 */ /* 0x000e620000000800 */
[----:B------:R-:W-:-:S03]  /*1a5b0*/  ULDC UR4, c[0x0][0x9dc] ;  /* 0x0002770000047ab9 */ /* 0x000fc60000000800 */
[----:B------:R-:W-:-:S04]  /*1a5c0*/  SHF.R.S32.HI R0, RZ, 0x1f, R2 ;  /* 0x0000001fff007819 */ /* 0x000fc80000011402 */
[----:B------:R-:W-:Y:S01]  /*1a5d0*/  LEA.HI R0, R0, R2, RZ, 0x6 ;  /* 0x0000000200007211 */ /* 0x000fe200078f30ff */
[----:B------:R-:W-:-:S03]  /*1a5e0*/  IMAD.MOV.U32 R2, RZ, RZ, R7 ;  /* 0x000000ffff027224 */ /* 0x000fc600078e0007 */
[----:B------:R-:W-:-:S04]  /*1a5f0*/  SHF.R.S32.HI R0, RZ, 0x6, R0 ;  /* 0x00000006ff007819 */ /* 0x000fc80000011400 */
[----:B------:R-:W-:Y:S02]  /*1a600*/  VIMNMX R6, R21, R0, PT ;  /* 0x0000000015067248 */ /* 0x000fe40003fe0100 */
[----:B------:R-:W2:Y:S03]  /*1a610*/  @P1 LDC R0, c[0x0][0x44c] ;  /* 0x00011300ff001b82 */ /* 0x000ea60000000800 */
        /* <DEDUP_REMOVED lines=11> */
[----:B0-----:R-:W0:Y:S02]  /*1a6d0*/  @P0 LDC.64 R4, c[0x0][0x9e8] ;  /* 0x00027a00ff040b82 */ /* 0x001e240000000a00 */
[----:B0-----:R-:W-:-:S05]  /*1a6e0*/  @P0 IMAD.HI.U32 R4, R2, R4, RZ ;  /* 0x0000000402040227 */ /* 0x001fca00078e00ff */
[----:B------:R-:W-:-:S04]  /*1a6f0*/  @P0 SHF.R.U32.HI R2, RZ, R5, R4 ;  /* 0x00000005ff020219 */ /* 0x000fc80000011604 */
[----:B------:R-:W-:Y:S01]  /*1a700*/  LOP3.LUT R2, RZ, R2, RZ, 0x33, !PT ;  /* 0x00000002ff027212 */ /* 0x000fe200078e33ff */
[----:B------:R-:W-:Y:S06]  /*1a710*/  BRA `(.L_x_6172) ;  /* 0x0000000000107947 */ /* 0x000fec0003800000 */
.L_x_6171:
[----:B------:R-:W-:-:S13]  /*1a720*/  ISETP.NE.AND P0, PT, R3, 0x1, PT ;  /* 0x000000010300780c */ /* 0x000fda0003f05270 */
[----:B0-----:R-:W0:Y:S02]  /*1a730*/  @P0 LDC.64 R4, c[0x0][0x9e8] ;  /* 0x00027a00ff040b82 */ /* 0x001e240000000a00 */
[----:B0-----:R-:W-:-:S05]  /*1a740*/  @P0 IMAD.HI.U32 R4, R2, R4, RZ ;  /* 0x0000000402040227 */ /* 0x001fca00078e00ff */
[----:B------:R-:W-:-:S07]  /*1a750*/  @P0 SHF.R.U32.HI R2, RZ, R5, R4 ;  /* 0x00000005ff020219 */ /* 0x000fce0000011604 */
.L_x_6172:
[----:B------:R-:W-:Y:S05]  /*1a760*/  BSYNC B0 ;  /* 0x0000000000007941 */ /* 0x000fea0003800000 */
.L_x_6170:
[----:B------:R-:W-:-:S05]  /*1a770*/  IMAD R2, R2, R3, RZ ;  /* 0x0000000302027224 */ /* 0x000fca00078e02ff */
[----:B------:R-:W-:-:S07]  /*1a780*/  VIMNMX R0, R0, R2, !PT ;  /* 0x0000000200007248 */ /* 0x000fce0007fe0100 */
.L_x_6169:
[----:B------:R-:W-:Y:S01]  /*1a790*/  SHF.R.S32.HI R2, RZ, 0x1f, R0 ;  /* 0x0000001fff027819 */ /* 0x000fe20000011400 */
[----:B------:R-:W-:Y:S03]  /*1a7a0*/  BSSY B7, `(.L_x_6173) ;  /* 0x00004c6000077945 */ /* 0x000fe60003800000 */
[----:B------:R-:W-:-:S04]  /*1a7b0*/  LEA.HI R2, R2, R0, RZ, 0x6 ;  /* 0x0000000002027211 */ /* 0x000fc800078f30ff */
[----:B------:R-:W-:-:S04]  /*1a7c0*/  SHF.R.S32.HI R2, RZ, 0x6, R2 ;  /* 0x00000006ff027819 */ /* 0x000fc80000011402 */
        /* <DEDUP_REMOVED lines=8> */
[----:B0-----:R-:W0:Y:S01]  /*1a850*/  S2R R5, SR_LANEID ;  /* 0x0000000000057919 */ /* 0x001e220000000000 */
        /* <DEDUP_REMOVED lines=10> */
[----:B0-----:R-:W-:Y:S01]  /*1a900*/  IADD3 R16, R0, UR37, R7 ;  /* 0x0000002500107c10 */ /* 0x001fe2000fffe007 */
[----:B------:R-:W-:Y:S06]  /*1a910*/  BRA `(.L_x_6175) ;  /* 0x0000004800b87947 */ /* 0x000fec0003800000 */
.L_x_6174:
        /* <DEDUP_REMOVED lines=21> */
.L_x_6177:
[----:B------:R-:W-:Y:S05]  /*1aa70*/  BSYNC B6 ;  /* 0x0000000000067941 */ /* 0x000fea0003800000 */
.L_x_6176:
        /* <DEDUP_REMOVED lines=10> */
[----:B0-----:R-:W-:Y:S02]  /*1ab20*/  IMAD.U32 R5, RZ, RZ, UR7 ;  /* 0x00000007ff057e24 */ /* 0x001fe4000f8e00ff */
        /* <DEDUP_REMOVED lines=9> */
.L_x_6180:
[----:B------:R0:W1:Y:S01]  /*1abc0*/  LDC.64 R2, c[0x4][R17] ;  /* 0x0100000011027b82 */ /* 0x0000620000000a00 */
[----:B------:R-:W-:Y:S01]  /*1abd0*/  ULDC.64 UR4, c[0x4][0x118] ;  /* 0x0100460000047ab9 */ /* 0x000fe20000000a00 */
[----:B------:R-:W-:Y:S01]  /*1abe0*/  ULDC.64 UR6, c[0x4][0x120] ;  /* 0x0100480000067ab9 */ /* 0x000fe20000000a00 */
[----:B------:R-:W-:Y:S01]  /*1abf0*/  ULDC.64 UR8, c[0x4][0x50] ;  /* 0x0100140000087ab9 */ /* 0x000fe20000000a00 */
        /* <DEDUP_REMOVED lines=11> */
.L_x_6179:
[----:B------:R-:W-:Y:S05]  /*1acb0*/  BSYNC B6 ;  /* 0x0000000000067941 */ /* 0x000fea0003800000 */
.L_x_6178:
[----:B------:R-:W-:Y:S01]  /*1acc0*/  ULDC.64 UR4, c[0x0][0x9f8] ;  /* 0x00027e0000047ab9 */ /* 0x000fe20000000a00 */
[----:B------:R-:W2:Y:S01]  /*1acd0*/  LDL R17, [R1+0x2c] ;  /* 0x00002c0001117983 */ /* 0x000ea20000100800 */
[----:B------:R-:W-:Y:S01]  /*1ace0*/  ISETP.NE.U32.AND P0, PT, RZ, UR4, PT ;  /* 0x00000004ff007c0c */ /* 0x000fe2000bf05070 */
[----:B------:R-:W-:-:S03]  /*1acf0*/  IMAD.MOV.U32 R7, RZ, RZ, R19 ;  /* 0x000000ffff077224 */ /* 0x000fc600078e0013 */
[----:B------:R-:W-:Y:S01]  /*1ad00*/  ISETP.NE.AND.EX P0, PT, RZ, UR5, PT, P0 ;  /* 0x00000005ff007c0c */ /* 0x000fe2000bf05300 */
[----:B------:R-:W-:-:S12]  /*1ad10*/  ULDC.64 UR4, c[0x0][0xa08] ;  /* 0x0002820000047ab9 */ /* 0x000fd80000000a00 */
[----:B------:R-:W1:Y:S02]  /*1ad20*/  @P0 LDC.64 R2, c[0x0][0x9f8] ;  /* 0x00027e00ff020b82 */ /* 0x000e640000000a00 */
[----:B-1----:R-:W-:-:S05]  /*1ad30*/  @P0 IMAD.WIDE R2, R19, 0x4, R2 ;  /* 0x0000000413020825 */ /* 0x002fca00078e0202 */
[----:B------:R1:W0:Y:S02]  /*1ad40*/  @P0 LDG.E R7, desc[UR42][R2.64] ;  /* 0x0000002a02070981 */ /* 0x000224000c1e1900 */
[----:B-1----:R-:W1:Y:S02]  /*1ad50*/  LDC.64 R2, c[0x0][0x418] ;  /* 0x00010600ff027b82 */ /* 0x002e640000000a00 */
[----:B-1----:R-:W-:Y:S01]  /*1ad60*/  LOP3.LUT P0, RZ, R2, UR4, RZ, 0xfc, !PT ;  /* 0x0000000402ff7c12 */ /* 0x002fe2000f80fcff */
[----:B------:R-:W-:-:S03]  /*1ad70*/  UMOV UR4, 0xffffffff ;  /* 0xffffffff00047882 */ /* 0x000fc60000000000 */
[----:B------:R-:W-:Y:S01]  /*1ad80*/  LOP3.LUT P0, RZ, R3, UR5, RZ, 0xfc, P0 ;  /* 0x0000000503ff7c12 */ /* 0x000fe2000800fcff */
[----:B--2---:R-:W-:Y:S01]  /*1ad90*/  VIADD R0, R17, 0xffffffff ;  /* 0xffffffff11007836 */ /* 0x004fe20000000000 */
[----:B0-----:R-:W-:Y:S01]  /*1ada0*/  SHF.R.S32.HI R8, RZ, 0x1f, R7 ;  /* 0x0000001fff087819 */ /* 0x001fe20000011407 */
[----:B------:R0:W-:Y:S01]  /*1adb0*/  STL [R1+0xc], R7 ;  /* 0x00000c0701007387 */ /* 0x0001e20000100800 */
[----:B------:R-:W-:-:S03]  /*1adc0*/  SEL R17, R7, RZ, !P0 ;  /* 0x000000ff07117207 */ /* 0x000fc60004000000 */
[----:B------:R0:W-:Y:S01]  /*1add0*/  STL [R1+0x1c], R8 ;  /* 0x00001c0801007387 */ /* 0x0001e20000100800 */
[----:B------:R-:W-:Y:S05]  /*1ade0*/  BRA.DIV UR4, `(.L_x_6181) ;  /* 0x00000066045c7947 */ /* 0x000fea000b800000 */
[----:B------:R-:W1:Y:S02]  /*1adf0*/  S2R R4, SR_TID.X ;  /* 0x0000000000047919 */ /* 0x000e640000002100 */
[----:B-1----:R-:W-:-:S04]  /*1ae00*/  SHF.R.U32.HI R4, RZ, 0x5, R4 ;  /* 0x00000005ff047819 */ /* 0x002fc80000011604 */
[----:B------:R-:W-:-:S05]  /*1ae10*/  LOP3.LUT R4, R4, 0x3, RZ, 0xc0, !PT ;  /* 0x0000000304047812 */ /* 0x000fca00078ec0ff */
[----:B------:R1:W2:Y:S02]  /*1ae20*/  SHFL.IDX PT, R14, R4, RZ, 0x1f ;  /* 0x00001fff040e7589 */ /* 0x0002a400000e0000 */
.L_x_6341:
[----:B-1----:R-:W3:Y:S01]  /*1ae30*/  LDL.LU R4, [R1+0x18] ;  /* 0x0000180001047983 */ /* 0x002ee20000300800 */
[----:B------:R-:W-:Y:S02]  /*1ae40*/  PLOP3.LUT P1, PT, PT, PT, PT, 0x8, 0x0 ;  /* 0x000000000000781c */ /* 0x000fe40003f2e170 */
[----:B--2---:R-:W-:Y:S01]  /*1ae50*/  ISETP.NE.AND P0, PT, R14, RZ, PT ;  /* 0x000000ff0e00720c */ /* 0x004fe20003f05270 */
        /* <DEDUP_REMOVED lines=8> */
.L_x_6344:
[----:B------:R-:W-:Y:S05]  /*1aee0*/  @!P6 BRA `(.L_x_6182) ;  /* 0x00000004000ce947 */ /* 0x000fea0003800000 */
[----:B------:R-:W-:-:S04]  /*1aef0*/  ISETP.NE.U32.AND P0, PT, R2, RZ, PT ;  /* 0x000000ff0200720c */ /* 0x000fc80003f05070 */
[----:B------:R-:W-:-:S13]  /*1af00*/  ISETP.NE.AND.EX P0, PT, R3, RZ, PT, P0 ;  /* 0x000000ff0300720c */ /* 0x000fda0003f05300 */
[----:B------:R-:W-:Y:S05]  /*1af10*/  @!P0 BRA `(.L_x_6184) ;  /* 0x0000000000508947 */ /* 0x000fea0003800000 */
[----:B------:R-:W2:Y:S01]  /*1af20*/  LDC R6, c[0x0][0x43c] ;  /* 0x00010f00ff067b82 */ /* 0x000ea20000000800 */
[----:B------:R-:W-:Y:S01]  /*1af30*/  IMAD.MOV.U32 R9, RZ, RZ, R0 ;  /* 0x000000ffff097224 */ /* 0x000fe200078e0000 */
[----:B------:R-:W-:-:S03]  /*1af40*/  ULDC.64 UR4, c[0x0][0x428] ;  /* 0x00010a0000047ab9 */ /* 0x000fc60000000a00 */
[----:B-1----:R-:W-:Y:S01]  /*1af50*/  IMAD.MOV.U32 R0, RZ, RZ, R9 ;  /* 0x000000ffff007224 */ /* 0x002fe200078e0009 */
        /* <DEDUP_REMOVED lines=16> */
.L_x_6184:
[----:B0-----:R-:W3:Y:S04]  /*1b060*/  LDL R7, [R1] ;  /* 0x0000000001077983 */ /* 0x001ee80000100800 */
[----:B-1----:R-:W3:Y:S04]  /*1b070*/  LDL R0, [R1+0x4] ;  /* 0x0000040001007983 */ /* 0x002ee80000100800 */
[----:B--2---:R-:W2:Y:S01]  /*1b080*/  LDL R2, [R1+0x10] ;  /* 0x0000100001027983 */ /* 0x004ea20000100800 */
[----:B---3--:R-:W-:Y:S01]  /*1b090*/  IMAD R0, R0, 0x8, R7 ;  /* 0x0000000800007824 */ /* 0x008fe200078e0207 */
[----:B--2---:R-:W-:-:S04]  /*1b0a0*/  SHF.L.U32 R2, R2, 0x1f, RZ ;  /* 0x0000001f02027819 */ /* 0x004fc800000006ff */
[----:B------:R-:W0:Y:S02]  /*1b0b0*/  SYNCS.PHASECHK.TRANS64.TRYWAIT P0, [R0+URZ+0x28c40], R2 ;  /* 0x028c4002000075a7 */ /* 0x000e24000800017f */
[----:B0-----:R-:W-:Y:S05]  /*1b0c0*/  @!P0 BRA `(.L_x_6185) ;  /* 0x0000006000f88947 */ /* 0x001fea0003800000 */
.L_x_6345:
        /* <DEDUP_REMOVED lines=11> */
.L_x_6186:
[----:B------:R-:W2:Y:S04]  /*1b180*/  LDL R5, [R1] ;  /* 0x0000000001057983 */ /* 0x000ea80000100800 */
[----:B------:R-:W2:Y:S04]  /*1b190*/  LDL R4, [R1+0x4] ;  /* 0x0000040001047983 */ /* 0x000ea80000100800 */
[----:B------:R-:W3:Y:S04]  /*1b1a0*/  LDL R6, [R1+0x34] ;  /* 0x0000340001067983 */ /* 0x000ee80000100800 */
[----:B------:R-:W4:Y:S04]  /*1b1b0*/  LDL R3, [R1+0x20] ;  /* 0x0000200001037983 */ /* 0x000f280000100800 */
[----:B0-----:R-:W4:Y:S01]  /*1b1c0*/  LDL.LU R2, [R1+0x18] ;  /* 0x0000180001027983 */ /* 0x001f220000300800 */
        /* <DEDUP_REMOVED lines=13> */
[----:B------:R-:W-:-:S09]  /*1b2a0*/  LOP3.LUT R2, R2, 0xfffffffe, RZ, 0xc0, !PT ;  /* 0xfffffffe02027812 */ /* 0x000fd200078ec0ff */
[----:B------:R-:W-:Y:S02]  /*1b2b0*/  UIADD3 UR8, UR8, 0x22400, URZ ;  /* 0x0002240008087890 */ /* 0x000fe4000fffe03f */
[----:B------:R-:W-:Y:S01]  /*1b2c0*/  ULEA UR11, UR11, UR4, 0x6 ;  /* 0x000000040b0b7291 */ /* 0x000fe2000f8e303f */
[----:B------:R-:W-:Y:S02]  /*1b2d0*/  @P0 LOP3.LUT R2, R2, 0x1, RZ, 0xfc, !PT ;  /* 0x0000000102020812 */ /* 0x000fe400078efcff */
[----:B------:R-:W-:-:S03]  /*1b2e0*/  UMOV UR4, 0x0 ;  /* 0x0000000000047882 */ /* 0x000fc60000000000 */
[----:B------:R2:W-:Y:S03]  /*1b2f0*/  STL [R1+0x18], R2 ;  /* 0x0000180201007387 */ /* 0x0005e60000100800 */
[----:B------:R2:W-:Y:S01]  /*1b300*/  UTMALDG.4D [UR8], [UR6], desc[UR4] ;  /* 0x00000408060075b4 */ /* 0x0005e20008019000 */
[----:B------:R-:W-:Y:S02]  /*1b310*/  NOP ;  /* 0x0000000000007918 */ /* 0x000fe40000000000 */
.L_x_6182:
[----:B-1----:R-:W3:Y:S04]  /*1b320*/  LDL R4, [R1] ;  /* 0x0000000001047983 */ /* 0x002ee80000100800 */
[----:B------:R-:W4:Y:S01]  /*1b330*/  LDL.LU R3, [R1+0x3c] ;  /* 0x00003c0001037983 */ /* 0x000f220000300800 */
[----:B------:R-:W-:Y:S05]  /*1b340*/  WARPSYNC.ALL ;  /* 0x0000000000007948 */ /* 0x000fea0003800000 */
[----:B--2---:R-:W-:Y:S01]  /*1b350*/  ULDC.64 UR4, c[0x0][0x298] ;  /* 0x0000a60000047ab9 */ /* 0x004fe20000000a00 */
[----:B------:R-:W-:Y:S01]  /*1b360*/  BSSY B6, `(.L_x_6187) ;  /* 0x000001c000067945 */ /* 0x000fe20003800000 */
[----:B------:R-:W-:Y:S01]  /*1b370*/  BAR.SYNC.DEFER_BLOCKING 0x8, 0x100 ;  /* 0x0204000000007b1d */ /* 0x000fe20000010000 */
[----:B----4-:R-:W-:-:S05]  /*1b380*/  SHF.R.S32.HI R0, RZ, 0x1f, R3 ;  /* 0x0000001fff007819 */ /* 0x010fca0000011403 */
[----:B------:R-:W-:Y:S02]  /*1b390*/  IMAD R2, R0, UR4, RZ ;  /* 0x0000000400027c24 */ /* 0x000fe4000f8e02ff */
[----:B---3--:R-:W-:Y:S02]  /*1b3a0*/  VIADD R0, R4, 0x20400 ;  /* 0x0002040004007836 */ /* 0x008fe40000000000 */
        /* <DEDUP_REMOVED lines=11> */
[----:B-1----:R-:W-:Y:S01]  /*1b460*/  IMAD.U32 R4, RZ, RZ, UR4 ;  /* 0x00000004ff047e24 */ /* 0x002fe2000f8e00ff */
[----:B------:R-:W-:Y:S01]  /*1b470*/  MOV R12, 0x1 ;  /* 0x00000001000c7802 */ /* 0x000fe20000000f00 */
[----:B------:R-:W1:Y:S01]  /*1b480*/  LDC.64 R2, c[0x4][R2] ;  /* 0x0100000002027b82 */ /* 0x000e620000000a00 */
[----:B------:R-:W-:Y:S02]  /*1b490*/  IMAD.U32 R5, RZ, RZ, UR5 ;  /* 0x00000005ff057e24 */ /* 0x000fe4000f8e00ff */
[----:B------:R-:W-:Y:S02]  /*1b4a0*/  IMAD.U32 R6, RZ, RZ, UR6 ;  /* 0x00000006ff067e24 */ /* 0x000fe4000f8e00ff */
[----:B0-----:R-:W-:-:S02]  /*1b4b0*/  IMAD.U32 R7, RZ, RZ, UR7 ;  /* 0x00000007ff077e24 */ /* 0x001fc4000f8e00ff */
[----:B------:R-:W-:Y:S02]  /*1b4c0*/  IMAD.U32 R10, RZ, RZ, UR8 ;  /* 0x00000008ff0a7e24 */ /* 0x000fe4000f8e00ff */
[----:B------:R-:W-:Y:S02]  /*1b4d0*/  IMAD.U32 R11, RZ, RZ, UR9 ;  /* 0x00000009ff0b7e24 */ /* 0x000fe4000f8e00ff */
[----:B------:R-:W-:Y:S02]  /*1b4e0*/  IMAD.MOV.U32 R8, RZ, RZ, 0x70 ;  /* 0x00000070ff087424 */ /* 0x000fe400078e00ff */
[----:B------:R-:W-:-:S07]  /*1b4f0*/  IMAD.MOV.U32 R13, RZ, RZ, RZ ;  /* 0x000000ffff0d7224 */ /* 0x000fce00078e00ff */
[----:B------:R-:W-:-:S07]  /*1b500*/  LEPC R20, `(.L_x_6188) ;  /* 0x000000001014794e */ /* 0x000fce0000000000 */
[----:B-1----:R-:W-:Y:S05]  /*1b510*/  CALL.ABS.NOINC R2 ;  /* 0x0000000002007343 */ /* 0x002fea0003c00000 */
.L_x_6188:
[----:B------:R-:W-:Y:S05]  /*1b520*/  BSYNC B6 ;  /* 0x0000000000067941 */ /* 0x000fea0003800000 */
.L_x_6187:
[----:B-1----:R-:W2:Y:S01]  /*1b530*/  LDL.LU R0, [R1+0x3c] ;  /* 0x00003c0001007983 */ /* 0x002ea20000300800 */
[----:B0-----:R-:W0:Y:S01]  /*1b540*/  LDC R7, c[0x0][0x448] ;  /* 0x00011200ff077b82 */ /* 0x001e220000000800 */
[----:B------:R-:W-:Y:S01]  /*1b550*/  ULDC.64 UR4, c[0x0][0x2d8] ;  /* 0x0000b60000047ab9 */ /* 0x000fe20000000a00 */
[----:B------:R-:W-:Y:S01]  /*1b560*/  ULDC UR6, c[0x0][0x2b8] ;  /* 0x0000ae0000067ab9 */ /* 0x000fe20000000800 */
[----:B------:R-:W2:Y:S04]  /*1b570*/  LDL.LU.64 R2, [R1+0x40] ;  /* 0x0000400001027983 */ /* 0x000ea80000300a00 */
[----:B------:R-:W3:Y:S04]  /*1b580*/  LDL R12, [R1+0x28] ;  /* 0x00002800010c7983 */ /* 0x000ee80000100800 */
[----:B------:R1:W5:Y:S01]  /*1b590*/  LDL R9, [R1+0x4c] ;  /* 0x00004c0001097983 */ /* 0x0003620000100800 */
[----:B------:R-:W4:Y:S01]  /*1b5a0*/  S2R R5, SR_TID.X ;  /* 0x0000000000057919 */ /* 0x000f220000002100 */
[----:B------:R-:W1:Y:S01]  /*1b5b0*/  S2R R8, SR_TID.X ;  /* 0x0000000000087919 */ /* 0x000e620000002100 */
[----:B----4-:R-:W-:-:S04]  /*1b5c0*/  LOP3.LUT R5, R5, 0x7f, RZ, 0xc0, !PT ;  /* 0x0000007f05057812 */ /* 0x010fc800078ec0ff */
[----:B------:R-:W-:Y:S01]  /*1b5d0*/  SHF.R.U32.HI R5, RZ, 0x3, R5 ;  /* 0x00000003ff057819 */ /* 0x000fe20000011605 */
[----:B-1----:R-:W-:-:S05]  /*1b5e0*/  IMAD.SHL.U32 R8, R8, 0x10, RZ ;  /* 0x0000001008087824 */ /* 0x002fca00078e00ff */
[----:B------:R-:W-:Y:S01]  /*1b5f0*/  LOP3.LUT R8, R5, 0x70, R8, 0xf8, !PT ;  /* 0x0000007005087812 */ /* 0x000fe200078ef808 */
[----:B------:R-:W1:Y:S02]  /*1b600*/  S2R R10, SR_TID.X ;  /* 0x00000000000a7919 */ /* 0x000e640000002100 */
[----:B-1----:R-:W-:-:S05]  /*1b610*/  IMAD.SHL.U32 R10, R10, 0x8, RZ ;  /* 0x000000080a0a7824 */ /* 0x002fca00078e00ff */
[----:B------:R-:W-:Y:S01]  /*1b620*/  LOP3.LUT R10, R10, 0x38, RZ, 0xc0, !PT ;  /* 0x000000380a0a7812 */ /* 0x000fe200078ec0ff */
        /* <DEDUP_REMOVED lines=13> */
[----:B0-----:R-:W-:-:S13]  /*1b700*/  ISETP.NE.AND P0, PT, R7, 0x1, PT ;  /* 0x000000010700780c */ /* 0x001fda0003f05270 */
[----:B------:R-:W0:Y:S08]  /*1b710*/  @P0 LDC R5, c[0x0][0x44c] ;  /* 0x00011300ff050b82 */ /* 0x000e300000000800 */
[----:B------:R-:W1:Y:S01]  /*1b720*/  @P0 LDC R6, c[0x0][0x450] ;  /* 0x00011400ff060b82 */ /* 0x000e620000000800 */
[----:B------:R-:W-:Y:S02]  /*1b730*/  IMAD R4, R4, UR4, RZ ;  /* 0x0000000404047c24 */ /* 0x000fe4000f8e02ff */
[----:B------:R-:W-:-:S04]  /*1b740*/  IMAD.WIDE.U32 R2, R0, UR4, R2 ;  /* 0x0000000400027c25 */ /* 0x000fc8000f8e0002 */
[----:B------:R-:W-:Y:S01]  /*1b750*/  IMAD R0, R0, UR5, R4 ;  /* 0x0000000500007c24 */ /* 0x000fe2000f8e0204 */
[----:B------:R-:W-:Y:S01]  /*1b760*/  ULDC.64 UR4, c[0x0][0x2d0] ;  /* 0x0000b40000047ab9 */ /* 0x000fe20000000a00 */
[----:B---3--:R-:W-:Y:S02]  /*1b770*/  IMAD.IADD R4, R8, 0x1, R12 ;  /* 0x0000000108047824 */ /* 0x008fe400078e020c */
[----:B------:R-:W-:Y:S02]  /*1b780*/  IMAD.IADD R3, R3, 0x1, R0 ;  /* 0x0000000103037824 */ /* 0x000fe400078e0200 */
        /* <DEDUP_REMOVED lines=51> */
[----:B0-----:R-:W0:Y:S07]  /*1bac0*/  SHFL.IDX PT, R6, R3, 0x2, 0x181f ;  /* 0x00581f0003067f89 */ /* 0x001e2e00000e0000 */
[----:B-1----:R-:W-:-:S05]  /*1bad0*/  @!P1 LEA R5, P2, R10, R5, 0x1 ;  /* 0x000000050a059211 */ /* 0x002fca00078408ff */
[----:B0-----:R-:W-:-:S04]  /*1bae0*/  @!P1 IMAD.X R6, RZ, RZ, R6, P2 ;  /* 0x000000ffff069224 */ /* 0x001fc800010e0606 */
[----:B------:R-:W-:Y:S02]  /*1baf0*/  @!P1 IMAD.MOV.U32 R7, RZ, RZ, R6 ;  /* 0x000000ffff079224 */ /* 0x000fe400078e0006 */
[----:B------:R-:W-:Y:S02]  /*1bb00*/  @!P1 IMAD.MOV.U32 R6, RZ, RZ, R5 ;  /* 0x000000ffff069224 */ /* 0x000fe400078e0005 */
[----:B------:R0:W1:Y:S04]  /*1bb10*/  SHFL.IDX PT, R5, R3, 0x3, 0x181f ;  /* 0x00781f0003057f89 */ /* 0x00006800000e0000 */
[----:B------:R0:W-:Y:S04]  /*1bb20*/  @!P1 LDGSTS.E.BYPASS.LTC128B.128 [R9+0x21400], desc[UR42][R6.64], !P0 ;  /* 0x2140000006099fae */ /* 0x0001e8000c101d6a */
[----:B------:R0:W2:Y:S02]  /*1bb30*/  SHFL.IDX PT, R3, R4, 0x3, 0x181f ;  /* 0x00781f0004037f89 */ /* 0x0000a400000e0000 */
.L_x_6354:
[----:B------:R3:W5:Y:S01]  /*1bb40*/  LDL R8, [R1] ;  /* 0x0000000001087983 */ /* 0x0007620000100800 */
[----:B------:R-:W-:-:S05]  /*1bb50*/  VIADD R0, R0, 0x30 ;  /* 0x0000003000007836 */ /* 0x000fca0000000000 */
[----:B------:R-:W-:-:S13]  /*1bb60*/  ISETP.GE.AND P1, PT, R0, R2, PT ;  /* 0x000000020000720c */ /* 0x000fda0003f26270 */
[----:B--2---:R-:W-:-:S05]  /*1bb70*/  @!P1 LEA R2, P2, R10, R3, 0x1 ;  /* 0x000000030a029211 */ /* 0x004fca00078408ff */
[----:B01----:R-:W-:-:S05]  /*1bb80*/  @!P1 IMAD.X R3, RZ, RZ, R5, P2 ;  /* 0x000000ffff039224 */ /* 0x003fca00010e0605 */
[----:B------:R-:W-:Y:S01]  /*1bb90*/  @!PT LDS RZ, [RZ] ;  /* 0x00000000fffff984 */ /* 0x000fe20000000800 */
[----:B------:R-:W-:Y:S01]  /*1bba0*/  @!PT LDS RZ, [RZ] ;  /* 0x00000000fffff984 */ /* 0x000fe20000000800 */
[----:B------:R-:W-:Y:S01]  /*1bbb0*/  @!PT LDS RZ, [RZ] ;  /* 0x00000000fffff984 */ /* 0x000fe20000000800 */
[----:B------:R3:W-:Y:S01]  /*1bbc0*/  @!P1 LDGSTS.E.BYPASS.LTC128B.128 [R9+0x21c00], desc[UR42][R2.64], !P0 ;  /* 0x21c0000002099fae */ /* 0x0007e2000c101d6a */
[----:B------:R-:W-:Y:S01]  /*1bbd0*/  PLOP3.LUT P0, PT, PT, PT, PT, 0x80, 0x0 ;  /* 0x000000000000781c */ /* 0x000fe20003f0f070 */
[----:B------:R-:W-:-:S12]  /*1bbe0*/  NOP ;  /* 0x0000000000007918 */ /* 0x000fd80000000000 */
.L_x_6190:
[----:B---3--:R-:W2:Y:S01]  /*1bbf0*/  LDL R2, [R1] ;  /* 0x0000000001027983 */ /* 0x008ea20000100800 */
        /* <DEDUP_REMOVED lines=18> */
.L_x_6355:
[----:B------:R-:W-:Y:S05]  /*1bd20*/  BSYNC B0 ;  /* 0x0000000000007941 */ /* 0x000fea0003800000 */
.L_x_6191:
[----:B0-----:R-:W2:Y:S01]  /*1bd30*/  LDL R2, [R1+0x18] ;  /* 0x0000180001027983 */ /* 0x001ea20000100800 */
[----:B------:R-:W-:Y:S01]  /*1bd40*/  BSSY B0, `(.L_x_6193) ;  /* 0x000009a000007945 */ /* 0x000fe20003800000 */
[----:B--2---:R-:W-:-:S13]  /*1bd50*/  LOP3.LUT P0, RZ, R2, 0x1, RZ, 0xc0, !PT ;  /* 0x0000000102ff7812 */ /* 0x004fda000780c0ff */
[----:B------:R-:W-:Y:S05]  /*1bd60*/  @!P0 BRA `(.L_x_6194) ;  /* 0x00000008005c8947 */ /* 0x000fea0003800000 */
[----:B------:R-:W2:Y:S04]  /*1bd70*/  LDL R5, [R1] ;  /* 0x0000000001057983 */ /* 0x000ea80000100800 */
        /* <DEDUP_REMOVED lines=10> */
.L_x_6356:
[----:B------:R-:W-:Y:S05]  /*1be20*/  BSYNC B1 ;  /* 0x0000000000017941 */ /* 0x000fea0003800000 */
.L_x_6195:
[----:B------:R-:W-:Y:S04]  /*1be30*/  BSSY B1, `(.L_x_6197) ;  /* 0x0000009000017945 */ /* 0x000fe80003800000 */
[----:B------:R-:W-:Y:S05]  /*1be40*/  @P1 BRA `(.L_x_6198) ;  /* 0x00000000001c1947 */ /* 0x000fea0003800000 */
[----:B------:R-:W1:Y:S01]  /*1be50*/  S2R R3, SR_TID.X ;  /* 0x0000000000037919 */ /* 0x000e620000002100 */
[----:B0-----:R-:W-:-:S04]  /*1be60*/  MOV R2, 0x10000 ;  /* 0x0001000000027802 */ /* 0x001fc80000000f00 */
[----:B------:R2:W-:Y:S01]  /*1be70*/  SYNCS.ARRIVE.TRANS64 RZ, [R0+URZ+0x28c50], R2 ;  /* 0x028c500200ff79a7 */ /* 0x0005e2000800003f */
[----:B-1----:R-:W-:-:S04]  /*1be80*/  LOP3.LUT R3, R3, 0x1f, RZ, 0xc0, !PT ;  /* 0x0000001f03037812 */ /* 0x002fc800078ec0ff */
[----:B------:R-:W-:-:S13]  /*1be90*/  ISETP.NE.AND P0, PT, R3, RZ, PT ;  /* 0x000000ff0300720c */ /* 0x000fda0003f05270 */
[----:B--2---:R-:W-:Y:S05]  /*1bea0*/  @!P0 BRA `(.L_x_6198) ;  /* 0x0000000000048947 */ /* 0x004fea0003800000 */
[----:B------:R-:W-:Y:S01]  /*1beb0*/  BPT.TRAP 0x1 ;  /* 0x000000040000795c */ /* 0x000fe20000300000 */
.L_x_6198:
[----:B------:R-:W-:Y:S05]  /*1bec0*/  BSYNC B1 ;  /* 0x0000000000017941 */ /* 0x000fea0003800000 */
.L_x_6197:
[----:B------:R-:W2:Y:S04]  /*1bed0*/  LDL R5, [R1+0x20] ;  /* 0x0000200001057983 */ /* 0x000ea80000100800 */
[----:B------:R-:W2:Y:S04]  /*1bee0*/  LDL.LU R3, [R1+0x34] ;  /* 0x0000340001037983 */ /* 0x000ea80000300800 */
[----:B------:R-:W3:Y:S04]  /*1bef0*/  LDL R4, [R1] ;  /* 0x0000000001047983 */ /* 0x000ee80000100800 */
        /* <DEDUP_REMOVED lines=11> */
.L_x_6199:
        /* <DEDUP_REMOVED lines=15> */
.L_x_6200:
        /* <DEDUP_REMOVED lines=15> */
.L_x_6201:
        /* <DEDUP_REMOVED lines=15> */
.L_x_6202:
        /* <DEDUP_REMOVED lines=15> */
.L_x_6203:
        /* <DEDUP_REMOVED lines=15> */
.L_x_6204:
        /* <DEDUP_REMOVED lines=15> */
.L_x_6205:
        /* <DEDUP_REMOVED lines=15> */
.L_x_6206:
        /* <DEDUP_REMOVED lines=10> */
.L_x_6194:
[----:B------:R-:W-:Y:S05]  /*1c6e0*/  BSYNC B0 ;  /* 0x0000000000007941 */ /* 0x000fea0003800000 */
.L_x_6193:
[----:B------:R-:W2:Y:S04]  /*1c6f0*/  LDL R4, [R1+0x2c] ;  /* 0x00002c0001047983 */ /* 0x000ea80000100800 */
[----:B------:R-:W3:Y:S01]  /*1c700*/  LDL R5, [R1+0x24] ;  /* 0x0000240001057983 */ /* 0x000ee20000100800 */
[----:B------:R-:W-:Y:S01]  /*1c710*/  BSSY B0, `(.L_x_6207) ;  /* 0x00002b3000007945 */ /* 0x000fe20003800000 */
[----:B--2---:R-:W-:-:S05]  /*1c720*/  VIADD R0, R4, 0xfffffffe ;  /* 0xfffffffe04007836 */ /* 0x004fca0000000000 */
[----:B---3--:R-:W-:-:S13]  /*1c730*/  ISETP.GE.AND P0, PT, R0, R5, PT ;  /* 0x000000050000720c */ /* 0x008fda0003f06270 */
[----:B------:R-:W-:Y:S05]  /*1c740*/  @!P0 BRA `(.L_x_6208) ;  /* 0x0000002800bc8947 */ /* 0x000fea0003800000 */
[----:B------:R-:W-:Y:S01]  /*1c750*/  IMAD.MOV R2, RZ, RZ, -R4 ;  /* 0x000000ffff027224 */ /* 0x000fe200078e0a04 */
[----:B------:R-:W-:Y:S01]  /*1c760*/  LOP3.LUT R6, RZ, R5, RZ, 0x33, !PT ;  /* 0x00000005ff067212 */ /* 0x000fe200078e33ff */
        /* <DEDUP_REMOVED lines=42> */
.L_x_6213:
        /* <DEDUP_REMOVED lines=9> */
.L_x_6357:
[----:B------:R-:W-:Y:S05]  /*1caa0*/  BSYNC B3 ;  /* 0x0000000000037941 */ /* 0x000fea0003800000 */
.L_x_6214:
        /* <DEDUP_REMOVED lines=9> */
.L_x_6217:
[----:B------:R-:W-:Y:S05]  /*1cb40*/  BSYNC B3 ;  /* 0x0000000000037941 */ /* 0x000fea0003800000 */
.L_x_6216:
        /* <DEDUP_REMOVED lines=14> */
.L_x_6218:
        /* <DEDUP_REMOVED lines=13> */
.L_x_6358:
[----:B------:R-:W-:Y:S05]  /*1cd00*/  BSYNC B3 ;  /* 0x0000000000037941 */ /* 0x000fea0003800000 */
.L_x_6219:
[----:B------:R-:W-:Y:S01]  /*1cd10*/  BSSY B3, `(.L_x_6221) ;  /* 0x000000b000037945 */ /* 0x000fe20003800000 */
[----:B------:R-:W-:Y:S01]  /*1cd20*/  IMAD.MOV.U32 R8, RZ, RZ, 0x0 ;  /* 0x00000000ff087424 */ /* 0x000fe200078e00ff */
[----:B------:R-:W-:Y:S02]  /*1cd30*/  MOV R9, 0x14f00000 ;  /* 0x14f0000000097802 */ /* 0x000fe40000000f00 */
[----:B------:R-:W-:Y:S05]  /*1cd40*/  @P1 BRA `(.L_x_6222) ;  /* 0x00000000001c1947 */ /* 0x000fea0003800000 */
[----:B------:R-:W2:Y:S01]  /*1cd50*/  S2R R4, SR_TID.X ;  /* 0x0000000000047919 */ /* 0x000ea20000002100 */
[----:B01----:R-:W-:-:S04]  /*1cd60*/  IMAD.MOV.U32 R2, RZ, RZ, 0x10000 ;  /* 0x00010000ff027424 */ /* 0x003fc800078e00ff */
[----:B------:R3:W-:Y:S01]  /*1cd70*/  SYNCS.ARRIVE.TRANS64 RZ, [R3+URZ+0x28c50], R2 ;  /* 0x028c500203ff79a7 */ /* 0x0007e2000800003f */
[----:B--2---:R-:W-:-:S04]  /*1cd80*/  LOP3.LUT R4, R4, 0x1f, RZ, 0xc0, !PT ;  /* 0x0000001f04047812 */ /* 0x004fc800078ec0ff */
[----:B------:R-:W-:-:S13]  /*1cd90*/  ISETP.NE.AND P0, PT, R4, RZ, PT ;  /* 0x000000ff0400720c */ /* 0x000fda0003f05270 */
[----:B---3--:R-:W-:Y:S05]  /*1cda0*/  @!P0 BRA `(.L_x_6222) ;  /* 0x0000000000048947 */ /* 0x008fea0003800000 */
[----:B------:R-:W-:Y:S01]  /*1cdb0*/  BPT.TRAP 0x1 ;  /* 0x000000040000795c */ /* 0x000fe20000300000 */
.L_x_6222:
[----:B------:R-:W-:Y:S05]  /*1cdc0*/  BSYNC B3 ;  /* 0x0000000000037941 */ /* 0x000fea0003800000 */
.L_x_6221:
        /* <DEDUP_REMOVED lines=11> */
.L_x_6223:
        /* <DEDUP_REMOVED lines=15> */
.L_x_6224:
        /* <DEDUP_REMOVED lines=15> */
.L_x_6225:
        /* <DEDUP_REMOVED lines=15> */
.L_x_6226:
        /* <DEDUP_REMOVED lines=15> */
.L_x_6227:
        /* <DEDUP_REMOVED lines=15> */
.L_x_6228:
        /* <DEDUP_REMOVED lines=15> */
.L_x_6229:
        /* <DEDUP_REMOVED lines=15> */
.L_x_6230:
        /* <DEDUP_REMOVED lines=10> */
.L_x_6212:
[----:B------:R-:W-:Y:S05]  /*1d5b0*/  BSYNC B1 ;  /* 0x0000000000017941 */ /* 0x000fea0003800000 */
.L_x_6211:
[----:B------:R-:W2:Y:S02]  /*1d5c0*/  LDL R4, [R1+0x2c] ;  /* 0x00002c0001047983 */ /* 0x000ea40000100800 */
[----:B--2---:R-:W-:-:S07]  /*1d5d0*/  VIADD R0, R4, 0xfffffffd ;  /* 0xfffffffd04007836 */ /* 0x004fce0000000000 */
.L_x_6210:
[----:B------:R-:W-:Y:S05]  /*1d5e0*/  BSYNC B2 ;  /* 0x0000000000027941 */ /* 0x000fea0003800000 */
.L_x_6209:
[----:B------:R-:W2:Y:S01]  /*1d5f0*/  LDL.LU R2, [R1+0x2c] ;  /* 0x00002c0001027983 */ /* 0x000ea20000300800 */
[----:B------:R-:W-:Y:S01]  /*1d600*/  VIADD R6, R6, 0xfffffffe ;  /* 0xfffffffe06067836 */ /* 0x000fe20000000000 */
[----:B--2---:R-:W-:-:S04]  /*1d610*/  LOP3.LUT R2, RZ, R2, RZ, 0x33, !PT ;  /* 0x00000002ff027212 */ /* 0x004fc800078e33ff */
[----:B------:R-:W-:-:S13]  /*1d620*/  ISETP.NE.AND P0, PT, R6, R2, PT ;  /* 0x000000020600720c */ /* 0x000fda0003f05270 */
[----:B------:R-:W-:Y:S05]  /*1d630*/  @!P0 BRA `(.L_x_6208) ;  /* 0x0000001c00008947 */ /* 0x000fea0003800000 */
.L_x_6271:
[----:B------:R-:W2:Y:S04]  /*1d640*/  LDL R4, [R1+0x18] ;  /* 0x0000180001047983 */ /* 0x000ea80000100800 */
[----:B------:R-:W0:Y:S04]  /*1d650*/  LDL.LU R3, [R1+0x4] ;  /* 0x0000040001037983 */ /* 0x000e280000300800 */
        /* <DEDUP_REMOVED lines=34> */
.L_x_6233:
[----:B------:R-:W2:Y:S01]  /*1d880*/  LDL R2, [R1] ;  /* 0x0000000001027983 */ /* 0x000ea20000100800 */
[----:B------:R-:W-:Y:S01]  /*1d890*/  SHF.L.U32 R3, R6, 0x1f, RZ ;  /* 0x0000001f06037819 */ /* 0x000fe200000006ff */
[----:B------:R-:W-:Y:S01]  /*1d8a0*/  BSSY B2, `(.L_x_6234) ;  /* 0x0000007000027945 */ /* 0x000fe20003800000 */
[----:B0-----:R-:W0:Y:S02]  /*1d8b0*/  S2R R4, SR_TID.X ;  /* 0x0000000000047919 */ /* 0x001e240000002100 */
[----:B0-----:R-:W-:-:S04]  /*1d8c0*/  LOP3.LUT R4, R4, 0x7f, RZ, 0xc0, !PT ;  /* 0x0000007f04047812 */ /* 0x001fc800078ec0ff */
[----:B------:R-:W-:Y:S01]  /*1d8d0*/  ISETP.NE.AND P1, PT, R4, RZ, PT ;  /* 0x000000ff0400720c */ /* 0x000fe20003f25270 */
[----:B--2---:R-:W-:-:S04]  /*1d8e0*/  IMAD R2, R7, 0x8, R2 ;  /* 0x0000000807027824 */ /* 0x004fc800078e0202 */
[----:B------:R-:W0:Y:S02]  /*1d8f0*/  SYNCS.PHASECHK.TRANS64.TRYWAIT P0, [R2+URZ+0x28c40], R3 ;  /* 0x028c4003020075a7 */ /* 0x000e24000800017f */
[----:B0-----:R-:W-:Y:S06]  /*1d900*/  @!P0 BRA `(.L_x_6235) ;  /* 0x0000004000948947 */ /* 0x001fec0003800000 */
.L_x_6359:
[----:B------:R-:W-:Y:S05]  /*1d910*/  BSYNC B2 ;  /* 0x0000000000027941 */ /* 0x000fea0003800000 */
.L_x_6234:
        /* <DEDUP_REMOVED lines=9> */
.L_x_6237:
[----:B------:R-:W-:Y:S05]  /*1d9b0*/  BSYNC B2 ;  /* 0x0000000000027941 */ /* 0x000fea0003800000 */
.L_x_6236:
        /* <DEDUP_REMOVED lines=13> */
.L_x_6238:
        /* <DEDUP_REMOVED lines=13> */
.L_x_6360:
[----:B------:R-:W-:Y:S05]  /*1db60*/  BSYNC B2 ;  /* 0x0000000000027941 */ /* 0x000fea0003800000 */
.L_x_6239:
        /* <DEDUP_REMOVED lines=11> */
.L_x_6242:
[----:B------:R-:W-:Y:S05]  /*1dc20*/  BSYNC B2 ;  /* 0x0000000000027941 */ /* 0x000fea0003800000 */
.L_x_6241:
[----:B01----:R-:W2:Y:S01]  /*1dc30*/  LDL R3, [R1] ;  /* 0x0000000001037983 */ /* 0x003ea20000100800 */
        /* <DEDUP_REMOVED lines=9> */
.L_x_6243:
        /* <DEDUP_REMOVED lines=15> */
.L_x_6244:
        /* <DEDUP_REMOVED lines=15> */
.L_x_6245:
        /* <DEDUP_REMOVED lines=15> */
.L_x_6246:
        /* <DEDUP_REMOVED lines=15> */
.L_x_6247:
        /* <DEDUP_REMOVED lines=15> */
.L_x_6248:
        /* <DEDUP_REMOVED lines=15> */
.L_x_6249:
        /* <DEDUP_REMOVED lines=15> */
.L_x_6250:
        /* <DEDUP_REMOVED lines=10> */
.L_x_6232:
[----:B------:R-:W-:Y:S05]  /*1e400*/  BSYNC B1 ;  /* 0x0000000000017941 */ /* 0x000fea0003800000 */
.L_x_6231:
[----:B------:R-:W2:Y:S01]  /*1e410*/  LDL R5, [R1+0x18] ;  /* 0x0000180001057983 */ /* 0x000ea20000100800 */
[----:B------:R-:W-:Y:S01]  /*1e420*/  VIADD R7, R7, 0x1 ;  /* 0x0000000107077836 */ /* 0x000fe20000000000 */
[----:B------:R-:W-:Y:S04]  /*1e430*/  BSSY B1, `(.L_x_6251) ;  /* 0x00000dc000017945 */ /* 0x000fe80003800000 */
[----:B------:R-:W-:-:S04]  /*1e440*/  ISETP.NE.AND P0, PT, R7, 0x2, PT ;  /* 0x000000020700780c */ /* 0x000fc80003f05270 */
[----:B------:R-:W-:Y:S02]  /*1e450*/  SEL R2, RZ, 0x1, P0 ;  /* 0x00000001ff027807 */ /* 0x000fe40000000000 */
[----:B------:R-:W-:Y:S02]  /*1e460*/  SEL R9, R7, RZ, P0 ;  /* 0x000000ff07097207 */ /* 0x000fe40000000000 */
[----:B-----5:R-:W-:Y:S01]  /*1e470*/  LOP3.LUT R8, R6, R2, RZ, 0x3c, !PT ;  /* 0x0000000206087212 */ /* 0x020fe200078e3cff */
[----:B------:R-:W-:-:S04]  /*1e480*/  VIADD R6, R0, 0xffffffff ;  /* 0xffffffff00067836 */ /* 0x000fc80000000000 */
[----:B------:R0:W-:Y:S04]  /*1e490*/  STL [R1+0x10], R8 ;  /* 0x0000100801007387 */ /* 0x0001e80000100800 */
[----:B------:R0:W-:Y:S01]  /*1e4a0*/  STL [R1+0x4], R9 ;  /* 0x0000040901007387 */ /* 0x0001e20000100800 */
[----:B--2---:R-:W-:-:S13]  /*1e4b0*/  LOP3.LUT P2, RZ, R5, 0x1, RZ, 0xc0, !PT ;  /* 0x0000000105ff7812 */ /* 0x004fda000784c0ff */
[----:B0-----:R-:W-:Y:S05]  /*1e4c0*/  @!P2 BRA `(.L_x_6252) ;  /* 0x0000000c0048a947 */ /* 0x001fea0003800000 */
        /* <DEDUP_REMOVED lines=24> */
.L_x_6253:
[----:B------:R-:W2:Y:S01]  /*1e650*/  LDL R2, [R1] ;  /* 0x0000000001027983 */ /* 0x000ea20000100800 */
[----:B------:R-:W-:Y:S01]  /*1e660*/  BSSY B2, `(.L_x_6254) ;  /* 0x0000008000027945 */ /* 0x000fe20003800000 */
[----:B0-----:R-:W0:Y:S02]  /*1e670*/  S2R R4, SR_TID.X ;  /* 0x0000000000047919 */ /* 0x001e240000002100 */
[----:B0-----:R-:W-:-:S04]  /*1e680*/  LOP3.LUT R4, R4, 0x7f, RZ, 0xc0, !PT ;  /* 0x0000007f04047812 */ /* 0x001fc800078ec0ff */
[----:B------:R-:W-:Y:S01]  /*1e690*/  ISETP.NE.AND P1, PT, R4, RZ, PT ;  /* 0x000000ff0400720c */ /* 0x000fe20003f25270 */
[----:B--2---:R-:W-:Y:S01]  /*1e6a0*/  IMAD R3, R9, 0x8, R2 ;  /* 0x0000000809037824 */ /* 0x004fe200078e0202 */
[----:B------:R-:W-:-:S04]  /*1e6b0*/  SHF.L.U32 R2, R8, 0x1f, RZ ;  /* 0x0000001f08027819 */ /* 0x000fc800000006ff */
[----:B------:R-:W0:Y:S02]  /*1e6c0*/  SYNCS.PHASECHK.TRANS64.TRYWAIT P0, [R3+URZ+0x28c40], R2 ;  /* 0x028c4002030075a7 */ /* 0x000e24000800017f */
[----:B0-----:R-:W-:Y:S05]  /*1e6d0*/  @!P0 BRA `(.L_x_6255) ;  /* 0x0000003400488947 */ /* 0x001fea0003800000 */
.L_x_6361:
[----:B------:R-:W-:Y:S05]  /*1e6e0*/  BSYNC B2 ;  /* 0x0000000000027941 */ /* 0x000fea0003800000 */
.L_x_6254:
        /* <DEDUP_REMOVED lines=9> */
.L_x_6257:
[----:B------:R-:W-:Y:S05]  /*1e780*/  BSYNC B2 ;  /* 0x0000000000027941 */ /* 0x000fea0003800000 */
.L_x_6256:
[----:B------:R-:W2:Y:S04]  /*1e790*/  LDL R8, [R1] ;  /* 0x0000000001087983 */ /* 0x000ea80000100800 */
        /* <DEDUP_REMOVED lines=13> */
.L_x_6258:
        /* <DEDUP_REMOVED lines=13> */
.L_x_6362:
[----:B------:R-:W-:Y:S05]  /*1e940*/  BSYNC B2 ;  /* 0x0000000000027941 */ /* 0x000fea0003800000 */
.L_x_6259:
[----:B------:R-:W-:Y:S01]  /*1e950*/  BSSY B2, `(.L_x_6261) ;  /* 0x000000b000027945 */ /* 0x000fe20003800000 */
[----:B------:R-:W-:Y:S02]  /*1e960*/  IMAD.MOV.U32 R8, RZ, RZ, 0x0 ;  /* 0x00000000ff087424 */ /* 0x000fe400078e00ff */
[----:B------:R-:W-:Y:S01]  /*1e970*/  IMAD.MOV.U32 R9, RZ, RZ, 0x14f00000 ;  /* 0x14f00000ff097424 */ /* 0x000fe200078e00ff */
[----:B------:R-:W-:Y:S06]  /*1e980*/  @P1 BRA `(.L_x_6262) ;  /* 0x00000000001c1947 */ /* 0x000fec0003800000 */
[----:B------:R-:W2:Y:S01]  /*1e990*/  S2R R5, SR_TID.X ;  /* 0x0000000000057919 */ /* 0x000ea20000002100 */
[----:B01----:R-:W-:-:S04]  /*1e9a0*/  MOV R2, 0x10000 ;  /* 0x0001000000027802 */ /* 0x003fc80000000f00 */
[----:B------:R3:W-:Y:S01]  /*1e9b0*/  SYNCS.ARRIVE.TRANS64 RZ, [R3+URZ+0x28c50], R2 ;  /* 0x028c500203ff79a7 */ /* 0x0007e2000800003f */
[----:B--2---:R-:W-:-:S04]  /*1e9c0*/  LOP3.LUT R5, R5, 0x1f, RZ, 0xc0, !PT ;  /* 0x0000001f05057812 */ /* 0x004fc800078ec0ff */
[----:B------:R-:W-:-:S13]  /*1e9d0*/  ISETP.NE.AND P0, PT, R5, RZ, PT ;  /* 0x000000ff0500720c */ /* 0x000fda0003f05270 */
[----:B---3--:R-:W-:Y:S05]  /*1e9e0*/  @!P0 BRA `(.L_x_6262) ;  /* 0x0000000000048947 */ /* 0x008fea0003800000 */
[----:B------:R-:W-:Y:S01]  /*1e9f0*/  BPT.TRAP 0x1 ;  /* 0x000000040000795c */ /* 0x000fe20000300000 */
.L_x_6262:
[----:B------:R-:W-:Y:S05]  /*1ea00*/  BSYNC B2 ;  /* 0x0000000000027941 */ /* 0x000fea0003800000 */
.L_x_6261:
        /* <DEDUP_REMOVED lines=11> */
.L_x_6263:
        /* <DEDUP_REMOVED lines=15> */
.L_x_6264:
        /* <DEDUP_REMOVED lines=15> */
.L_x_6265:
        /* <DEDUP_REMOVED lines=15> */
.L_x_6266:
        /* <DEDUP_REMOVED lines=15> */
.L_x_6267:
        /* <DEDUP_REMOVED lines=15> */
.L_x_6268:
        /* <DEDUP_REMOVED lines=15> */
.L_x_6269:
        /* <DEDUP_REMOVED lines=15> */
.L_x_6270:
        /* <DEDUP_REMOVED lines=10> */
.L_x_6252:
[----:B------:R-:W-:Y:S05]  /*1f1f0*/  BSYNC B1 ;  /* 0x0000000000017941 */ /* 0x000fea0003800000 */
.L_x_6251:
[----:B------:R-:W2:Y:S01]  /*1f200*/  LDL R5, [R1+0x24] ;  /* 0x0000240001057983 */ /* 0x000ea20000100800 */
[----:B------:R-:W-:Y:S01]  /*1f210*/  VIADD R0, R0, 0xfffffffe ;  /* 0xfffffffe00007836 */ /* 0x000fe20000000000 */
[----:B--2---:R-:W-:-:S13]  /*1f220*/  ISETP.GT.AND P0, PT, R6, R5, PT ;  /* 0x000000050600720c */ /* 0x004fda0003f04270 */
[----:B------:R-:W-:Y:S05]  /*1f230*/  @P0 BRA `(.L_x_6271) ;  /* 0xffffffe400000947 */ /* 0x000fea000383ffff */
.L_x_6208:
[----:B------:R-:W-:Y:S05]  /*1f240*/  BSYNC B0 ;  /* 0x0000000000007941 */ /* 0x000fea0003800000 */
.L_x_6207:
        /* <DEDUP_REMOVED lines=24> */
.L_x_6273:
[----:B------:R-:W-:Y:S05]  /*1f3d0*/  BSYNC B0 ;  /* 0x0000000000007941 */ /* 0x000fea0003800000 */
.L_x_6272:
[----:B------:R-:W-:-:S05]  /*1f3e0*/  SEL R0, R0, RZ, P0 ;  /* 0x000000ff00007207 */ /* 0x000fca0000000000 */
[----:B------:R2:W-:Y:S02]  /*1f3f0*/  STL [R1+0x4], R0 ;  /* 0x0000040001007387 */ /* 0x0005e40000100800 */
.L_x_6175:
[----:B------:R-:W-:Y:S05]  /*1f400*/  BSYNC B7 ;  /* 0x0000000000077941 */ /* 0x000fea0003800000 */
.L_x_6173:
        /* <DEDUP_REMOVED lines=10> */
[----:B------:R2:W-:Y:S01]  /*1f4b0*/  STL [R1], R0 ;  /* 0x0000000001007387 */ /* 0x0005e20000100800 */
[----:B------:R-:W-:Y:S06]  /*1f4c0*/  BAR.ARV 0x4, 0x180 ;  /* 0x0106000000007b1d */ /* 0x000fec0000002000 */
[----:B------:R-:W-:Y:S05]  /*1f4d0*/  BRA `(.L_x_6275) ;  /* 0x0000000800d47947 */ /* 0x000fea0003800000 */
.L_x_6274:
[----:B------:R-:W2:Y:S01]  /*1f4e0*/  S2R R6, SR_TID.X ;  /* 0x0000000000067919 */ /* 0x000ea20000002100 */
[----:B------:R-:W-:Y:S01]  /*1f4f0*/  UMOV UR4, 0xffffffff ;  /* 0xffffffff00047882 */ /* 0x000fe20000000000 */
[----:B--2---:R-:W-:-:S04]  /*1f500*/  LOP3.LUT R6, R6, 0x1f, RZ, 0xc0, !PT ;  /* 0x0000001f06067812 */ /* 0x004fc800078ec0ff */
[----:B------:R-:W-:Y:S01]  /*1f510*/  ISETP.NE.AND P0, PT, R6, 0x1f, PT ;  /* 0x0000001f0600780c */ /* 0x000fe20003f05270 */
[----:B------:R-:W-:-:S12]  /*1f520*/  BRA.DIV UR4, `(.L_x_6276) ;  /* 0x0000002604dc7947 */ /* 0x000fd8000b800000 */
[----:B0-----:R-:W-:Y:S01]  /*1f530*/  IMAD.IADD R5, R19, 0x1, R6 ;  /* 0x0000000113057824 */ /* 0x001fe200078e0206 */
[----:B------:R-:W-:-:S04]  /*1f540*/  ULDC UR4, c[0x0][0xc3c] ;  /* 0x00030f0000047ab9 */ /* 0x000fc80000000800 */
[----:B------:R-:W-:-:S13]  /*1f550*/  ISETP.GE.OR P1, PT, R5, UR4, !P0 ;  /* 0x0000000405007c0c */ /* 0x000fda000c726670 */
[----:B-1----:R-:W0:Y:S02]  /*1f560*/  @!P1 LDC.64 R2, c[0x0][0xc80] ;  /* 0x00032000ff029b82 */ /* 0x002e240000000a00 */
[----:B0-----:R-:W-:-:S06]  /*1f570*/  @!P1 IMAD.WIDE R2, R5, 0x4, R2 ;  /* 0x0000000405029825 */ /* 0x001fcc00078e0202 */
[----:B------:R0:W2:Y:S01]  /*1f580*/  @!P1 LDG.E R3, desc[UR42][R2.64] ;  /* 0x0000002a02039981 */ /* 0x0000a2000c1e1900 */
[C---:B------:R-:W-:Y:S02]  /*1f590*/  ISETP.GE.U32.AND P2, PT, R6.reuse, 0x2, PT ;  /* 0x000000020600780c */ /* 0x040fe40003f46070 */
[C---:B------:R-:W-:Y:S01]  /*1f5a0*/  ISETP.GE.U32.AND P3, PT, R6.reuse, 0x4, PT ;  /* 0x000000040600780c */ /* 0x040fe20003f66070 */
[----:B------:R-:W-:Y:S01]  /*1f5b0*/  SHFL.IDX PT, R0, R16, RZ, 0x1f ;  /* 0x00001fff10007589 */ /* 0x000fe200000e0000 */
[C---:B------:R-:W-:Y:S02]  /*1f5c0*/  ISETP.GE.U32.AND P4, PT, R6.reuse, 0x8, PT ;  /* 0x000000080600780c */ /* 0x040fe40003f86070 */
[C---:B------:R-:W-:Y:S01]  /*1f5d0*/  ISETP.GE.U32.AND P5, PT, R6.reuse, 0x10, PT ;  /* 0x000000100600780c */ /* 0x040fe20003fa6070 */
[----:B------:R-:W-:Y:S01]  /*1f5e0*/  SHFL.IDX PT, R4, R16, 0x1, 0x1f ;  /* 0x00201f0010047f89 */ /* 0x000fe200000e0000 */
        /* <DEDUP_REMOVED lines=19> */
.L_x_6372:
[----:B------:R-:W-:Y:S02]  /*1f720*/  ULDC UR4, c[0x0][0xc38] ;  /* 0x00030e0000047ab9 */ /* 0x000fe40000000800 */
[----:B------:R-:W-:-:S04]  /*1f730*/  IMAD.U32 R5, RZ, RZ, UR4 ;  /* 0x00000004ff057e24 */ /* 0x000fc8000f8e00ff */
[----:B-1----:R-:W-:-:S04]  /*1f740*/  IMAD R16, R14, R5, RZ ;  /* 0x000000050e107224 */ /* 0x002fc800078e02ff */
[----:B------:R-:W-:-:S05]  /*1f750*/  IMAD.IADD R4, R4, 0x1, R16 ;  /* 0x0000000104047824 */ /* 0x000fca00078e0210 */
[----:B------:R-:W-:-:S13]  /*1f760*/  ISETP.GT.AND P6, PT, R4, R0, PT ;  /* 0x000000000400720c */ /* 0x000fda0003fc4270 */
[----:B------:R-:W-:Y:S05]  /*1f770*/  @P6 BRA `(.L_x_6277) ;  /* 0x00000000009c6947 */ /* 0x000fea0003800000 */
.L_x_6282:
        /* <DEDUP_REMOVED lines=14> */
.L_x_6280:
[----:B------:R-:W-:Y:S05]  /*1f860*/  BSYNC B0 ;  /* 0x0000000000007941 */ /* 0x000fea0003800000 */
.L_x_6279:
[----:B------:R-:W-:-:S03]  /*1f870*/  UMOV UR4, 0xffffffff ;  /* 0xffffffff00047882 */ /* 0x000fc60000000000 */
[----:B------:R-:W-:Y:S05]  /*1f880*/  BRA.DIV UR4, `(.L_x_6281) ;  /* 0x0000002a04287947 */ /* 0x000fea000b800000 */
[----:B-----5:R-:W0:Y:S02]  /*1f890*/  SHFL.UP PT, R14, R2, 0x1, RZ ;  /* 0x04200000020e7989 */ /* 0x020e2400000e00ff */
        /* <DEDUP_REMOVED lines=15> */
.L_x_6380:
[----:B------:R-:W-:Y:S02]  /*1f990*/  ULDC UR4, c[0x0][0xc38] ;  /* 0x00030e0000047ab9 */ /* 0x000fe40000000800 */
[----:B------:R-:W-:-:S04]  /*1f9a0*/  IMAD.U32 R5, RZ, RZ, UR4 ;  /* 0x00000004ff057e24 */ /* 0x000fc8000f8e00ff */
[----:B-1----:R-:W-:-:S04]  /*1f9b0*/  IMAD R16, R14, R5, RZ ;  /* 0x000000050e107224 */ /* 0x002fc800078e02ff */
[----:B------:R-:W-:-:S05]  /*1f9c0*/  IMAD.IADD R4, R16, 0x1, R4 ;  /* 0x0000000110047824 */ /* 0x000fca00078e0204 */
[----:B------:R-:W-:-:S13]  /*1f9d0*/  ISETP.GT.AND P6, PT, R4, R0, PT ;  /* 0x000000000400720c */ /* 0x000fda0003fc4270 */
[----:B------:R-:W-:Y:S05]  /*1f9e0*/  @!P6 BRA `(.L_x_6282) ;  /* 0xfffffffc0064e947 */ /* 0x000fea000383ffff */
.L_x_6277:
        /* <DEDUP_REMOVED lines=8> */
.L_x_6384:
[----:B------:R-:W-:Y:S01]  /*1fa70*/  ISETP.NE.AND P0, PT, R4, RZ, PT ;  /* 0x000000ff0400720c */ /* 0x000fe20003f05270 */
[----:B------:R-:W-:-:S12]  /*1fa80*/  IMAD.MOV.U32 R4, RZ, RZ, RZ ;  /* 0x000000ffff047224 */ /* 0x000fd800078e00ff */
[----:B------:R-:W-:Y:S05]  /*1fa90*/  @!P0 BRA `(.L_x_6284) ;  /* 0x0000000000108947 */ /* 0x000fea0003800000 */
[----:B------:R-:W-:Y:S01]  /*1faa0*/  UMOV UR4, 0xffffffff ;  /* 0xffffffff00047882 */ /* 0x000fe20000000000 */
[----:B------:R-:W-:Y:S02]  /*1fab0*/  VIADD R12, R6, 0xffffffff ;  /* 0xffffffff060c7836 */ /* 0x000fe40000000000 */
[----:B------:R-:W-:Y:S05]  /*1fac0*/  BRA.DIV UR4, `(.L_x_6285) ;  /* 0x0000002a04a07947 */ /* 0x000fea000b800000 */
[----:B------:R3:W4:Y:S02]  /*1fad0*/  SHFL.IDX PT, R4, R3, R12, 0x1f ;  /* 0x00001f0c03047589 */ /* 0x00072400000e0000 */
.L_x_6284:
        /* <DEDUP_REMOVED lines=56> */
[----:B------:R-:W-:Y:S01]  /*1fe60*/  ISETP.GE.AND P2, PT, R3, RZ, PT ;  /* 0x000000ff0300720c */ /* 0x000fe20003f46270 */
[----:B------:R-:W-:-:S06]  /*1fe70*/  IMAD.IADD R3, R0, 0x1, R4 ;  /* 0x0000000100037824 */ /* 0x000fcc00078e0204 */
        /* <DEDUP_REMOVED lines=8> */
.L_x_6278:
[----:B------:R-:W-:Y:S01]  /*1ff00*/  UMOV UR4, URZ ;  /* 0x0000003f00047c82 */ /* 0x000fe20008000000 */
[----:B------:R-:W-:Y:S01]  /*1ff10*/  UMOV UR5, URZ ;  /* 0x0000003f00057c82 */ /* 0x000fe20008000000 */
[----:B------:R-:W-:Y:S01]  /*1ff20*/  ULDC UR6, c[0x0][0xc3c] ;  /* 0x00030f0000067ab9 */ /* 0x000fe20000000800 */
[----:B------:R-:W-:Y:S02]  /*1ff30*/  IMAD.MOV.U32 R16, RZ, RZ, R0 ;  /* 0x000000ffff107224 */ /* 0x000fe400078e0000 */
[----:B------:R-:W-:Y:S02]  /*1ff40*/  IMAD.U32 R17, RZ, RZ, UR4 ;  /* 0x00000004ff117e24 */ /* 0x000fe4000f8e00ff */
[----:B------:R-:W-:Y:S02]  /*1ff50*/  IMAD.U32 R18, RZ, RZ, UR5 ;  /* 0x00000005ff127e24 */ /* 0x000fe4000f8e00ff */
[----:B------:R-:W-:-:S07]  /*1ff60*/  IMAD.U32 R19, RZ, RZ, UR6 ;  /* 0x00000006ff137e24 */ /* 0x000fce000f8e00ff */
.L_x_6286:
[----:B------:R1:W2:Y:S01]  /*1ff70*/  LDL R2, [R1] ;  /* 0x0000000001027983 */ /* 0x0002a20000100800 */
[----:B------:R-:W3:Y:S01]  /*1ff80*/  S2R R0, SR_TID.X ;  /* 0x0000000000007919 */ /* 0x000ee20000002100 */
[----:B------:R-:W-:Y:S05]  /*1ff90*/  WARPSYNC.ALL ;  /* 0x0000000000007948 */ /* 0x000fea0003800000 */
[----:B---3--:R-:W-:Y:S01]  /*1ffa0*/  LOP3.LUT R0, R0, 0x1f, RZ, 0xc0, !PT ;  /* 0x0000001f00007812 */ /* 0x008fe200078ec0ff */
[----:B------:R-:W-:Y:S03]  /*1ffb0*/  BAR.SYNC.DEFER_BLOCKING 0x4, 0x180 ;  /* 0x0106000000007b1d */ /* 0x000fe60000010000 */
[----:B------:R-:W-:-:S13]  /*1ffc0*/  ISETP.NE.AND P0, PT, R0, RZ, PT ;  /* 0x000000ff0000720c */ /* 0x000fda0003f05270 */
[----:B0-----:R-:W2:Y:S01]  /*1ffd0*/  @!P0 S2R R3, SR_CgaCtaId ;  /* 0x0000000000038919 */ /* 0x001ea20000008800 */
[----:B------:R-:W-:-:S04]  /*1ffe0*/  @!P0 MOV R0, 0x400 ;  /* 0x0000040000008802 */ /* 0x000fc80000000f00 */
[----:B--2---:R-:W-:-:S05]  /*1fff0*/  @!P0 LEA R2, R3, R0, 0x18 ;  /* 0x0000000003028211 */ /* 0x004fca00078ec0ff */
[----:B------:R1:W-:Y:S04]  /*20000*/  @!P0 STS.128 [R2+0x28cd0], R16 ;  /* 0x028cd01002008388 */ /* 0x0003e80000000c00 */
[----:B------:R1:W-:Y:S01]  /*20010*/  @!P0 STL [R1], R2 ;  /* 0x0000000201008387 */ /* 0x0003e20000100800 */
[----:B------:R-:W-:Y:S06]  /*20020*/  BAR.ARV 0x5, 0x180 ;  /* 0x0146000000007b1d */ /* 0x000fec0000002000 */
.L_x_6275:
[----:B------:R-:W-:Y:S02]  /*20030*/  ULDC UR4, c[0x0][0xc3c] ;  /* 0x00030f0000047ab9 */ /* 0x000fe40000000800 */
[----:B---3--:R-:W-:-:S13]  /*20040*/  ISETP.GE.AND P0, PT, R19, UR4, PT ;  /* 0x0000000413007c0c */ /* 0x008fda000bf06270 */
[----:B------:R-:W-:Y:S05]  /*20050*/  @!P0 BRA `(.L_x_6287) ;  /* 0xffffff7c00808947 */ /* 0x000fea000383ffff */
[----:B------:R-:W-:Y:S05]  /*20060*/  BSYNC B8 ;  /* 0x0000000000087941 */ /* 0x000fea0003800000 */
.L_x_6107:
[----:B--2---:R-:W2:Y:S01]  /*20070*/  LDL.LU R0, [R1+0x48] ;  /* 0x0000480001007983 */ /* 0x004ea20000300800 */
[----:B------:R-:W-:Y:S01]  /*20080*/  BSSY B0, `(.L_x_6288) ;  /* 0x000000b000007945 */ /* 0x000fe20003800000 */
[----:B0-----:R-:W0:Y:S01]  /*20090*/  S2R R5, SR_CgaCtaId ;  /* 0x0000000000057919 */ /* 0x001e220000008800 */
[----:B--2---:R-:W-:-:S05]  /*200a0*/  VIADD R0, R0, 0x1 ;  /* 0x0000000100007836 */ /* 0x004fca0000000000 */
[----:B-1----:R-:W-:-:S04]  /*200b0*/  LEA.HI R2, R0, R0, RZ, 0x1 ;  /* 0x0000000000027211 */ /* 0x002fc800078f08ff */
[----:B------:R-:W-:-:S05]  /*200c0*/  LOP3.LUT R3, R2, 0xfffffffe, RZ, 0xc0, !PT ;  /* 0xfffffffe02037812 */ /* 0x000fca00078ec0ff */
[----:B------:R-:W-:Y:S01]  /*200d0*/  IMAD.IADD R3, R0, 0x1, -R3 ;  /* 0x0000000100037824 */ /* 0x000fe200078e0a03 */
[----:B------:R-:W-:-:S04]  /*200e0*/  MOV R0, 0x400 ;  /* 0x0000040000007802 */ /* 0x000fc80000000f00 */
[----:B0-----:R-:W-:Y:S02]  /*200f0*/  LEA R0, R5, R0, 0x18 ;  /* 0x0000000005007211 */ /* 0x001fe400078ec0ff */
[----:B------:R-:W-:-:S04]  /*20100*/  SHF.L.U32 R3, R3, 0x1f, RZ ;  /* 0x0000001f03037819 */ /* 0x000fc800000006ff */
[----:B------:R-:W0:Y:S02]  /*20110*/  SYNCS.PHASECHK.TRANS64.TRYWAIT P0, [R0+URZ+0x28c20], R3 ;  /* 0x028c2003000075a7 */ /* 0x000e24000800017f */
[----:B0-----:R-:W-:Y:S05]  /*20120*/  @!P0 BRA `(.L_x_6289) ;  /* 0x0000002400308947 */ /* 0x001fea0003800000 */
.L_x_6387:
[----:B------:R-:W-:Y:S05]  /*20130*/  BSYNC B0 ;  /* 0x0000000000007941 */ /* 0x000fea0003800000 */
.L_x_6288:
[----:B------:R-:W-:-:S03]  /*20140*/  UMOV UR4, 0xffffffff ;  /* 0xffffffff00047882 */ /* 0x000fc60000000000 */
[----:B------:R-:W-:Y:S05]  /*20150*/  BRA.DIV UR4, `(.L_x_6290) ;  /* 0x0000002604387947 */ /* 0x000fea000b800000 */
[----:B------:R-:W1:Y:S02]  /*20160*/  S2R R2, SR_TID.X ;  /* 0x0000000000027919 */ /* 0x000e640000002100 */
[----:B-1----:R-:W-:-:S04]  /*20170*/  SHF.R.U32.HI R2, RZ, 0x5, R2 ;  /* 0x00000005ff027819 */ /* 0x002fc80000011602 */
[----:B------:R-:W-:-:S05]  /*20180*/  LOP3.LUT R2, R2, 0x3, RZ, 0xc0, !PT ;  /* 0x0000000302027812 */ /* 0x000fca00078ec0ff */
[----:B------:R1:W2:Y:S02]  /*20190*/  SHFL.IDX PT, R14, R2, RZ, 0x1f ;  /* 0x00001fff020e7589 */ /* 0x0002a400000e0000 */
.L_x_6390:
[----:B--2---:R-:W-:-:S13]  /*201a0*/  ISETP.NE.AND P0, PT, R14, RZ, PT ;  /* 0x000000ff0e00720c */ /* 0x004fda0003f05270 */
[----:B------:R-:W-:Y:S05]  /*201b0*/  @P0 BRA `(.L_x_5888) ;  /* 0x0000000000940947 */ /* 0x000fea0003800000 */
[----:B------:R-:W-:-:S03]  /*201c0*/  UMOV UR4, 0xffffffff ;  /* 0xffffffff00047882 */ /* 0x000fc60000000000 */
[----:B------:R-:W-:Y:S05]  /*201d0*/  BRA.DIV UR4, `(.L_x_6291) ;  /* 0x00000026044c7947 */ /* 0x000fea000b800000 */
[----:B------:R-:W-:-:S13]  /*201e0*/  ELECT P6, URZ, PT ;  /* 0x00000000003f782f */ /* 0x000fda00038c0000 */
.L_x_6393:
[----:B------:R-:W-:Y:S05]  /*201f0*/  @!P6 BRA `(.L_x_5888) ;  /* 0x000000000084e947 */ /* 0x000fea0003800000 */
[----:B------:R-:W-:-:S06]  /*20200*/  ULOP3.LUT UR4, UR36, 0x2, URZ, 0xfc, !UPT ;  /* 0x0000000224047892 */ /* 0x000fcc000f8efc3f */
[----:B-1----:R-:W-:-:S05]  /*20210*/  IMAD.U32 R2, RZ, RZ, UR4 ;  /* 0x00000004ff027e24 */ /* 0x002fca000f8e00ff */
[----:B------:R-:W-:-:S13]  /*20220*/  ISETP.NE.AND P2, PT, R2, 0x3, PT ;  /* 0x000000030200780c */ /* 0x000fda0003f45270 */
[----:B------:R-:W-:Y:S05]  /*20230*/  @!P2 BRA `(.L_x_6292) ;  /* 0x000000000004a947 */ /* 0x000fea0003800000 */
[----:B------:R-:W-:Y:S01]  /*20240*/  BPT.TRAP 0x1 ;  /* 0x000000040000795c */ /* 0x000fe20000300000 */
.L_x_6292:
        /* <DEDUP_REMOVED lines=14> */
.L_x_6394:
[----:B------:R-:W1:Y:S02]  /*20330*/  SYNCS.PHASECHK.TRANS64.TRYWAIT P0, [R7+URZ], R2 ;  /* 0x00000002070075a7 */ /* 0x000e64000800017f */
[----:B-1----:R-:W-:Y:S05]  /*20340*/  @!P0 BRA `(.L_x_6294) ;  /* 0x0000002400248947 */ /* 0x002fea0003800000 */
.L_x_6395:
[----:B------:R-:W-:Y:S05]  /*20350*/  @!P2 BRA `(.L_x_6295) ;  /* 0x000000000004a947 */ /* 0x000fea0003800000 */
[----:B------:R-:W-:Y:S01]  /*20360*/  BPT.TRAP 0x1 ;  /* 0x000000040000795c */ /* 0x000fe20000300000 */
.L_x_6295:
[----:B------:R-:W2:Y:S01]  /*20370*/  LDL.LU R4, [R1+0x4] ;  /* 0x0000040001047983 */ /* 0x000ea20000300800 */
[----:B------:R-:W-:-:S04]  /*20380*/  VIADD R0, R0, 0x28c60 ;  /* 0x00028c6000007836 */ /* 0x000fc80000000000 */
[----:B--2---:R-:W-:-:S04]  /*20390*/  IMAD R4, R4, 0x8, R0 ;  /* 0x0000000804047824 */ /* 0x004fc800078e0200 */
[----:B------:R-:W2:Y:S02]  /*203a0*/  SYNCS.PHASECHK.TRANS64.TRYWAIT P0, [R4+URZ], R5 ;  /* 0x00000005040075a7 */ /* 0x000ea4000800017f */
[----:B--2---:R-:W-:Y:S05]  /*203b0*/  @!P0 BRA `(.L_x_6296) ;  /* 0x00000024001c8947 */ /* 0x004fea0003800000 */
.L_x_6396:
[----:B------:R-:W-:-:S07]  /*203c0*/  IMAD R3, R3, 0x8, R0 ;  /* 0x0000000803037824 */ /* 0x000fce00078e0200 */
.L_x_6297:
[----:B---3--:R3:W4:Y:S02]  /*203d0*/  SYNCS.PHASECHK.TRANS64.TRYWAIT P0, [R3+URZ], R2 ;  /* 0x00000002030075a7 */ /* 0x008724000800017f */
[----:B----4-:R-:W-:Y:S05]  /*203e0*/  @!P0 NANOSLEEP.SYNCS 0x989680 ;  /* 0x009896800000895d */ /* 0x010fea0003900000 */
[----:B------:R-:W4:Y:S02]  /*203f0*/  @!P0 SYNCS.PHASECHK.TRANS64 P0, [R3+URZ], R2 ;  /* 0x00000002030085a7 */ /* 0x000f24000800007f */
[----:B----4-:R-:W-:Y:S05]  /*20400*/  @!P0 BRA `(.L_x_6297) ;  /* 0xfffffffc00f08947 */ /* 0x010fea000383ffff */
.L_x_5888:
[----:B------:R-:W-:Y:S05]  /*20410*/  BSYNC B9 ;  /* 0x0000000000097941 */ /* 0x000fea0003800000 */
.L_x_5885:
[----:B------:R-:W-:Y:S05]  /*20420*/  EXIT ;  /* 0x000000000000794d */ /* 0x000fea0003800000 */
.L_x_5912:
[----:B0-----:R0:W1:Y:S02]  /*20430*/  SYNCS.PHASECHK.TRANS64.TRYWAIT P5, [R64+URZ+0x28c90], R43 ;  /* 0x028c902b400075a7 */ /* 0x00106400080a017f */
[----:B-1----:R-:W-:Y:S05]  /*20440*/  @!P5 NANOSLEEP.SYNCS 0x989680 ;  /* 0x009896800000d95d */ /* 0x002fea0003900000 */
[----:B------:R-:W1:Y:S02]  /*20450*/  @!P5 SYNCS.PHASECHK.TRANS64 P5, [R64+URZ+0x28c90], R43 ;  /* 0x028c902b4000d5a7 */ /* 0x000e6400080a007f */
[----:B-1----:R-:W-:Y:S05]  /*20460*/  @!P5 BRA `(.L_x_5912) ;  /* 0xfffffffc00f0d947 */ /* 0x002fea000383ffff */
[----:B------:R-:W-:Y:S05]  /*20470*/  BRA `(.L_x_6298) ;  /* 0xfffffe2400647947 */ /* 0x000fea000383ffff */
.L_x_5922:
[----:B-1----:R1:W2:Y:S02]  /*20480*/  SYNCS.PHASECHK.TRANS64.TRYWAIT P5, [R64+URZ+0x28c90], R43 ;  /* 0x028c902b400075a7 */ /* 0x0022a400080a017f */
[----:B--2---:R-:W-:Y:S05]  /*20490*/  @!P5 NANOSLEEP.SYNCS 0x989680 ;  /* 0x009896800000d95d */ /* 0x004fea0003900000 */
[----:B------:R-:W2:Y:S02]  /*204a0*/  @!P5 SYNCS.PHASECHK.TRANS64 P5, [R64+URZ+0x28c90], R43 ;  /* 0x028c902b4000d5a7 */ /* 0x000ea400080a007f */
[----:B--2---:R-:W-:Y:S05]  /*204b0*/  @!P5 BRA `(.L_x_5922) ;  /* 0xfffffffc00f0d947 */ /* 0x004fea000383ffff */
[----:B------:R-:W-:Y:S05]  /*204c0*/  BRA `(.L_x_6299) ;  /* 0xfffffe2c00c07947 */ /* 0x000fea000383ffff */
.L_x_5927:
[----:B0-----:R0:W1:Y:S02]  /*204d0*/  SYNCS.PHASECHK.TRANS64.TRYWAIT P5, [R64+URZ+0x28c90], R43 ;  /* 0x028c902b400075a7 */ /* 0x00106400080a017f */
[----:B-1----:R-:W-:Y:S05]  /*204e0*/  @!P5 NANOSLEEP.SYNCS 0x989680 ;  /* 0x009896800000d95d */ /* 0x002fea0003900000 */
[----:B------:R-:W1:Y:S02]  /*204f0*/  @!P5 SYNCS.PHASECHK.TRANS64 P5, [R64+URZ+0x28c90], R43 ;  /* 0x028c902b4000d5a7 */ /* 0x000e6400080a007f */
[----:B-1----:R-:W-:Y:S05]  /*20500*/  @!P5 BRA `(.L_x_5927) ;  /* 0xfffffffc00f0d947 */ /* 0x002fea000383ffff */
[----:B------:R-:W-:Y:S05]  /*20510*/  BRA `(.L_x_6300) ;  /* 0xfffffe3400d87947 */ /* 0x000fea000383ffff */
.L_x_5931:
[----:B--2---:R2:W0:Y:S02]  /*20520*/  SYNCS.PHASECHK.TRANS64.TRYWAIT P0, [R64+URZ+0x28cb0], R43 ;  /* 0x028cb02b400075a7 */ /* 0x004424000800017f */
[----:B0-----:R-:W-:Y:S05]  /*20530*/  @!P0 NANOSLEEP.SYNCS 0x989680 ;  /* 0x009896800000895d */ /* 0x001fea0003900000 */
[----:B------:R-:W0:Y:S02]  /*20540*/  @!P0 SYNCS.PHASECHK.TRANS64 P0, [R64+URZ+0x28cb0], R43 ;  /* 0x028cb02b400085a7 */ /* 0x000e24000800007f */
[----:B0-----:R-:W-:Y:S05]  /*20550*/  @!P0 BRA `(.L_x_5931) ;  /* 0xfffffffc00f08947 */ /* 0x001fea000383ffff */
[----:B------:R-:W-:Y:S05]  /*20560*/  BRA `(.L_x_6301) ;  /* 0xfffffe3800507947 */ /* 0x000fea000383ffff */
.L_x_5950:
[----:B-1----:R1:W2:Y:S02]  /*20570*/  SYNCS.PHASECHK.TRANS64.TRYWAIT P1, [R22+URZ+0x28c50], R3 ;  /* 0x028c5003160075a7 */ /* 0x0022a4000802017f */
[----:B--2---:R-:W-:Y:S05]  /*20580*/  @!P1 NANOSLEEP.SYNCS 0x989680 ;  /* 0x009896800000995d */ /* 0x004fea0003900000 */
[----:B------:R-:W2:Y:S02]  /*20590*/  @!P1 SYNCS.PHASECHK.TRANS64 P1, [R22+URZ+0x28c50], R3 ;  /* 0x028c5003160095a7 */ /* 0x000ea4000802007f */
[----:B--2---:R-:W-:Y:S05]  /*205a0*/  @!P1 BRA `(.L_x_5950) ;  /* 0xfffffffc00f09947 */ /* 0x004fea000383ffff */
[----:B------:R-:W-:Y:S05]  /*205b0*/  BRA `(.L_x_6302) ;  /* 0xfffffe4800747947 */ /* 0x000fea000383ffff */
.L_x_5957:
[----:B-1----:R1:W2:Y:S02]  /*205c0*/  SYNCS.PHASECHK.TRANS64.TRYWAIT P2, [R0+URZ+0x28c50], R5 ;  /* 0x028c5005000075a7 */ /* 0x0022a4000804017f */
[----:B--2---:R-:W-:Y:S05]  /*205d0*/  @!P2 NANOSLEEP.SYNCS 0x989680 ;  /* 0x009896800000a95d */ /* 0x004fea0003900000 */
[----:B------:R-:W2:Y:S02]  /*205e0*/  @!P2 SYNCS.PHASECHK.TRANS64 P2, [R0+URZ+0x28c50], R5 ;  /* 0x028c50050000a5a7 */ /* 0x000ea4000804007f */
[----:B--2---:R-:W-:Y:S05]  /*205f0*/  @!P2 BRA `(.L_x_5957) ;  /* 0xfffffffc00f0a947 */ /* 0x004fea000383ffff */
[----:B------:R-:W-:Y:S05]  /*20600*/  BRA `(.L_x_5956) ;  /* 0xfffffe54009c7947 */ /* 0x000fea000383ffff */
.L_x_5978:
        /* <DEDUP_REMOVED lines=8> */
.L_x_6304:
[----:B------:R-:W-:Y:S05]  /*20690*/  BSYNC B1 ;  /* 0x0000000000017941 */ /* 0x000fea0003800000 */
.L_x_6303:
        /* <DEDUP_REMOVED lines=8> */
.L_x_6305:
[----:B------:R-:W-:Y:S02]  /*20720*/  IMAD.MOV.U32 R13, RZ, RZ, R8 ;  /* 0x000000ffff0d7224 */ /* 0x000fe400078e0008 */
[----:B------:R-:W-:-:S07]  /*20730*/  IMAD.MOV.U32 R0, RZ, RZ, R14 ;  /* 0x000000ffff007224 */ /* 0x000fce00078e000e */
[----:B------:R-:W-:Y:S05]  /*20740*/  WARPSYNC.COLLECTIVE R15, `(.L_x_6306) ;  /* 0x000000000f087348 */ /* 0x000fea0003c00000 */
[----:B------:R0:W1:Y:S02]  /*20750*/  SHFL.IDX P6, R14, R13, R12, R11 ;  /* 0x0000000c0d0e7389 */ /* 0x00006400000c000b */
[----:B01----:R-:W-:Y:S01]  /*20760*/  ENDCOLLECTIVE ;  /* 0x000000000000791b */ /* 0x003fe20003800000 */
.L_x_6306:
[----:B------:R-:W-:Y:S02]  /*20770*/  IMAD.MOV.U32 R13, RZ, RZ, R7 ;  /* 0x000000ffff0d7224 */ /* 0x000fe400078e0007 */
[----:B------:R-:W-:-:S07]  /*20780*/  IMAD.MOV.U32 R5, RZ, RZ, R14 ;  /* 0x000000ffff057224 */ /* 0x000fce00078e000e */
[----:B------:R-:W-:Y:S05]  /*20790*/  WARPSYNC.COLLECTIVE R15, `(.L_x_6307) ;  /* 0x000000000f087348 */ /* 0x000fea0003c00000 */
[----:B------:R0:W1:Y:S02]  /*207a0*/  SHFL.IDX P6, R14, R13, R12, R11 ;  /* 0x0000000c0d0e7389 */ /* 0x00006400000c000b */
[----:B01----:R-:W-:Y:S01]  /*207b0*/  ENDCOLLECTIVE ;  /* 0x000000000000791b */ /* 0x003fe20003800000 */
.L_x_6307:
[----:B------:R-:W-:Y:S05]  /*207c0*/  BRA `(.L_x_6308) ;  /* 0xfffffe70001c7947 */ /* 0x000fea000383ffff */
.L_x_5981:
[----:B------:R-:W-:Y:S01]  /*207d0*/  BSSY B1, `(.L_x_6309) ;  /* 0x0000008000017945 */ /* 0x000fe20003800000 */
[----:B------:R-:W-:Y:S02]  /*207e0*/  IMAD.MOV.U32 R13, RZ, RZ, R6 ;  /* 0x000000ffff0d7224 */ /* 0x000fe400078e0006 */
[----:B------:R-:W-:Y:S02]  /*207f0*/  IMAD.MOV.U32 R12, RZ, RZ, 0x1 ;  /* 0x00000001ff0c7424 */ /* 0x000fe400078e00ff */
[----:B------:R-:W-:Y:S02]  /*20800*/  IMAD.MOV.U32 R11, RZ, RZ, 0x1c1f ;  /* 0x00001c1fff0b7424 */ /* 0x000fe400078e00ff */
[----:B------:R-:W-:-:S07]  /*20810*/  IMAD.MOV.U32 R15, RZ, RZ, -0x1 ;  /* 0xffffffffff0f7424 */ /* 0x000fce00078e00ff */
[----:B-1----:R-:W-:Y:S05]  /*20820*/  WARPSYNC.COLLECTIVE R15, `(.L_x_6310) ;  /* 0x000000000f087348 */ /* 0x002fea0003c00000 */
[----:B------:R0:W2:Y:S02]  /*20830*/  SHFL.IDX P6, R14, R13, R12, R11 ;  /* 0x0000000c0d0e7389 */ /* 0x0000a400000c000b */
[----:B012---:R-:W-:Y:S01]  /*20840*/  ENDCOLLECTIVE ;  /* 0x000000000000791b */ /* 0x007fe20003800000 */
.L_x_6310:
[----:B------:R-:W-:Y:S05]  /*20850*/  BSYNC B1 ;  /* 0x0000000000017941 */ /* 0x000fea0003800000 */
.L_x_6309:
[----:B------:R-:W-:Y:S02]  /*20860*/  IMAD.MOV.U32 R13, RZ, RZ, R4 ;  /* 0x000000ffff0d7224 */ /* 0x000fe400078e0004 */
[----:B------:R-:W-:Y:S02]  /*20870*/  IMAD.MOV.U32 R12, RZ, RZ, 0x1 ;  /* 0x00000001ff0c7424 */ /* 0x000fe400078e00ff */
[----:B------:R-:W-:Y:S02]  /*20880*/  IMAD.MOV.U32 R11, RZ, RZ, 0x1c1f ;  /* 0x00001c1fff0b7424 */ /* 0x000fe400078e00ff */
[----:B------:R-:W-:Y:S02]  /*20890*/  IMAD.MOV.U32 R15, RZ, RZ, -0x1 ;  /* 0xffffffffff0f7424 */ /* 0x000fe400078e00ff */
[----:B------:R-:W-:-:S07]  /*208a0*/  IMAD.MOV.U32 R3, RZ, RZ, R14 ;  /* 0x000000ffff037224 */ /* 0x000fce00078e000e */
[----:B------:R-:W-:Y:S05]  /*208b0*/  WARPSYNC.COLLECTIVE R15, `(.L_x_6311) ;  /* 0x000000000f087348 */ /* 0x000fea0003c00000 */
[----:B------:R0:W1:Y:S02]  /*208c0*/  SHFL.IDX P6, R14, R13, R12, R11 ;  /* 0x0000000c0d0e7389 */ /* 0x00006400000c000b */
[----:B01----:R-:W-:Y:S01]  /*208d0*/  ENDCOLLECTIVE ;  /* 0x000000000000791b */ /* 0x003fe20003800000 */
.L_x_6311:
[----:B------:R-:W-:Y:S02]  /*208e0*/  IMAD.MOV.U32 R13, RZ, RZ, R8 ;  /* 0x000000ffff0d7224 */ /* 0x000fe400078e0008 */
[----:B------:R-:W-:-:S07]  /*208f0*/  IMAD.MOV.U32 R0, RZ, RZ, R14 ;  /* 0x000000ffff007224 */ /* 0x000fce00078e000e */
[----:B------:R-:W-:Y:S05]  /*20900*/  WARPSYNC.COLLECTIVE R15, `(.L_x_6312) ;  /* 0x000000000f087348 */ /* 0x000fea0003c00000 */
[----:B------:R0:W1:Y:S02]  /*20910*/  SHFL.IDX P6, R14, R13, R12, R11 ;  /* 0x0000000c0d0e7389 */ /* 0x00006400000c000b */
[----:B01----:R-:W-:Y:S01]  /*20920*/  ENDCOLLECTIVE ;  /* 0x000000000000791b */ /* 0x003fe20003800000 */
.L_x_6312:
[----:B------:R-:W-:Y:S02]  /*20930*/  IMAD.MOV.U32 R13, RZ, RZ, R7 ;  /* 0x000000ffff0d7224 */ /* 0x000fe400078e0007 */
[----:B------:R-:W-:-:S07]  /*20940*/  IMAD.MOV.U32 R5, RZ, RZ, R14 ;  /* 0x000000ffff057224 */ /* 0x000fce00078e000e */
[----:B------:R-:W-:Y:S05]  /*20950*/  WARPSYNC.COLLECTIVE R15, `(.L_x_6313) ;  /* 0x000000000f087348 */ /* 0x000fea0003c00000 */
[----:B------:R0:W1:Y:S02]  /*20960*/  SHFL.IDX P6, R14, R13, R12, R11 ;  /* 0x0000000c0d0e7389 */ /* 0x00006400000c000b */
[----:B01----:R-:W-:Y:S01]  /*20970*/  ENDCOLLECTIVE ;  /* 0x000000000000791b */ /* 0x003fe20003800000 */
.L_x_6313:
[----:B------:R-:W-:Y:S05]  /*20980*/  BRA `(.L_x_6314) ;  /* 0xfffffe70007c7947 */ /* 0x000fea000383ffff */
.L_x_5985:
[----:B0-----:R0:W1:Y:S02]  /*20990*/  SYNCS.PHASECHK.TRANS64.TRYWAIT P0, [R2+URZ+0x28c00], R35 ;  /* 0x028c0023020075a7 */ /* 0x001064000800017f */
[----:B-1----:R-:W-:Y:S05]  /*209a0*/  @!P0 NANOSLEEP.SYNCS 0x989680 ;  /* 0x009896800000895d */ /* 0x002fea0003900000 */
[----:B------:R-:W1:Y:S02]  /*209b0*/  @!P0 SYNCS.PHASECHK.TRANS64 P0, [R2+URZ+0x28c00], R35 ;  /* 0x028c0023020085a7 */ /* 0x000e64000800007f */
[----:B-1----:R-:W-:Y:S05]  /*209c0*/  @!P0 BRA `(.L_x_5985) ;  /* 0xfffffffc00f08947 */ /* 0x002fea000383ffff */
[----:B------:R-:W-:Y:S05]  /*209d0*/  BRA `(.L_x_6315) ;  /* 0xfffffe7400647947 */ /* 0x000fea000383ffff */
.L_x_5993:
        /* <DEDUP_REMOVED lines=8> */
.L_x_6317:
[----:B------:R-:W-:Y:S05]  /*20a60*/  BSYNC B1 ;  /* 0x0000000000017941 */ /* 0x000fea0003800000 */
.L_x_6316:
        /* <DEDUP_REMOVED lines=8> */
.L_x_6318:
[----:B------:R-:W-:Y:S02]  /*20af0*/  IMAD.MOV.U32 R13, RZ, RZ, R7 ;  /* 0x000000ffff0d7224 */ /* 0x000fe400078e0007 */
[----:B------:R-:W-:-:S07]  /*20b00*/  IMAD.MOV.U32 R0, RZ, RZ, R14 ;  /* 0x000000ffff007224 */ /* 0x000fce00078e000e */
[----:B------:R-:W-:Y:S05]  /*20b10*/  WARPSYNC.COLLECTIVE R15, `(.L_x_6319) ;  /* 0x000000000f087348 */ /* 0x000fea0003c00000 */
[----:B------:R0:W1:Y:S02]  /*20b20*/  SHFL.IDX P6, R14, R13, R12, R11 ;  /* 0x0000000c0d0e7389 */ /* 0x00006400000c000b */
[----:B01----:R-:W-:Y:S01]  /*20b30*/  ENDCOLLECTIVE ;  /* 0x000000000000791b */ /* 0x003fe20003800000 */
.L_x_6319:
[----:B------:R-:W-:Y:S02]  /*20b40*/  IMAD.MOV.U32 R10, RZ, RZ, R0 ;  /* 0x000000ffff0a7224 */ /* 0x000fe400078e0000 */
[----:B------:R-:W-:Y:S02]  /*20b50*/  IMAD.MOV.U32 R13, RZ, RZ, R9 ;  /* 0x000000ffff0d7224 */ /* 0x000fe400078e0009 */
[----:B------:R-:W-:-:S07]  /*20b60*/  IMAD.MOV.U32 R5, RZ, RZ, R14 ;  /* 0x000000ffff057224 */ /* 0x000fce00078e000e */
[----:B------:R-:W-:Y:S05]  /*20b70*/  WARPSYNC.COLLECTIVE R15, `(.L_x_6320) ;  /* 0x000000000f087348 */ /* 0x000fea0003c00000 */
[----:B------:R0:W1:Y:S02]  /*20b80*/  SHFL.IDX P6, R14, R13, R12, R11 ;  /* 0x0000000c0d0e7389 */ /* 0x00006400000c000b */
[----:B01----:R-:W-:Y:S01]  /*20b90*/  ENDCOLLECTIVE ;  /* 0x000000000000791b */ /* 0x003fe20003800000 */
.L_x_6320:
[----:B------:R-:W-:Y:S01]  /*20ba0*/  IMAD.MOV.U32 R11, RZ, RZ, R3 ;  /* 0x000000ffff0b7224 */ /* 0x000fe200078e0003 */
[----:B------:R-:W-:Y:S06]  /*20bb0*/  BRA `(.L_x_6321) ;  /* 0xfffffe8000787947 */ /* 0x000fec000383ffff */
.L_x_5996:
[----:B------:R-:W-:Y:S01]  /*20bc0*/  BSSY B1, `(.L_x_6322) ;  /* 0x0000008000017945 */ /* 0x000fe20003800000 */
[----:B------:R-:W-:Y:S02]  /*20bd0*/  IMAD.MOV.U32 R13, RZ, RZ, R8 ;  /* 0x000000ffff0d7224 */ /* 0x000fe400078e0008 */
[----:B------:R-:W-:Y:S02]  /*20be0*/  IMAD.MOV.U32 R12, RZ, RZ, 0x1 ;  /* 0x00000001ff0c7424 */ /* 0x000fe400078e00ff */
[----:B-1----:R-:W-:Y:S02]  /*20bf0*/  IMAD.MOV.U32 R11, RZ, RZ, 0x1c1f ;  /* 0x00001c1fff0b7424 */ /* 0x002fe400078e00ff */
[----:B------:R-:W-:-:S07]  /*20c00*/  IMAD.MOV.U32 R15, RZ, RZ, -0x1 ;  /* 0xffffffffff0f7424 */ /* 0x000fce00078e00ff */
[----:B0-----:R-:W-:Y:S05]  /*20c10*/  WARPSYNC.COLLECTIVE R15, `(.L_x_6323) ;  /* 0x000000000f087348 */ /* 0x001fea0003c00000 */
[----:B0-----:R0:W1:Y:S02]  /*20c20*/  SHFL.IDX P6, R14, R13, R12, R11 ;  /* 0x0000000c0d0e7389 */ /* 0x00106400000c000b */
[----:B01----:R-:W-:Y:S01]  /*20c30*/  ENDCOLLECTIVE ;  /* 0x000000000000791b */ /* 0x003fe20003800000 */
.L_x_6323:
[----:B------:R-:W-:Y:S05]  /*20c40*/  BSYNC B1 ;  /* 0x0000000000017941 */ /* 0x000fea0003800000 */
.L_x_6322:
        /* <DEDUP_REMOVED lines=8> */
.L_x_6324:
[----:B------:R-:W-:Y:S02]  /*20cd0*/  IMAD.MOV.U32 R13, RZ, RZ, R7 ;  /* 0x000000ffff0d7224 */ /* 0x000fe400078e0007 */
[----:B------:R-:W-:-:S07]  /*20ce0*/  IMAD.MOV.U32 R0, RZ, RZ, R14 ;  /* 0x000000ffff007224 */ /* 0x000fce00078e000e */
[----:B------:R-:W-:Y:S05]  /*20cf0*/  WARPSYNC.COLLECTIVE R15, `(.L_x_6325) ;  /* 0x000000000f087348 */ /* 0x000fea0003c00000 */
[----:B------:R0:W1:Y:S02]  /*20d00*/  SHFL.IDX P6, R14, R13, R12, R11 ;  /* 0x0000000c0d0e7389 */ /* 0x00006400000c000b */
[----:B01----:R-:W-:Y:S01]  /*20d10*/  ENDCOLLECTIVE ;  /* 0x000000000000791b */ /* 0x003fe20003800000 */
.L_x_6325:
[----:B------:R-:W-:Y:S02]  /*20d20*/  IMAD.MOV.U32 R13, RZ, RZ, R9 ;  /* 0x000000ffff0d7224 */ /* 0x000fe400078e0009 */
[----:B------:R-:W-:-:S07]  /*20d30*/  IMAD.MOV.U32 R7, RZ, RZ, R14 ;  /* 0x000000ffff077224 */ /* 0x000fce00078e000e */
[----:B------:R-:W-:Y:S05]  /*20d40*/  WARPSYNC.COLLECTIVE R15, `(.L_x_6326) ;  /* 0x000000000f087348 */ /* 0x000fea0003c00000 */
[----:B------:R0:W1:Y:S02]  /*20d50*/  SHFL.IDX P6, R14, R13, R12, R11 ;  /* 0x0000000c0d0e7389 */ /* 0x00006400000c000b */
[----:B01----:R-:W-:Y:S01]  /*20d60*/  ENDCOLLECTIVE ;  /* 0x000000000000791b */ /* 0x003fe20003800000 */
.L_x_6326:
[----:B------:R-:W-:Y:S02]  /*20d70*/  IMAD.MOV.U32 R12, RZ, RZ, R0 ;  /* 0x000000ffff0c7224 */ /* 0x000fe400078e0000 */
[----:B------:R-:W-:Y:S01]  /*20d80*/  IMAD.MOV.U32 R13, RZ, RZ, R3 ;  /* 0x000000ffff0d7224 */ /* 0x000fe200078e0003 */
[----:B------:R-:W-:Y:S06]  /*20d90*/  BRA `(.L_x_6327) ;  /* 0xfffffe8000a07947 */ /* 0x000fec000383ffff */
.L_x_6000:
[----:B0-----:R0:W1:Y:S02]  /*20da0*/  SYNCS.PHASECHK.TRANS64.TRYWAIT P1, [R2+URZ+0x28c00], R3 ;  /* 0x028c0003020075a7 */ /* 0x001064000802017f */
[----:B-1----:R-:W-:Y:S05]  /*20db0*/  @!P1 NANOSLEEP.SYNCS 0x989680 ;  /* 0x009896800000995d */ /* 0x002fea0003900000 */
[----:B------:R-:W1:Y:S02]  /*20dc0*/  @!P1 SYNCS.PHASECHK.TRANS64 P1, [R2+URZ+0x28c00], R3 ;  /* 0x028c0003020095a7 */ /* 0x000e64000802007f */
[----:B-1----:R-:W-:Y:S05]  /*20dd0*/  @!P1 BRA `(.L_x_6000) ;  /* 0xfffffffc00f09947 */ /* 0x002fea000383ffff */
[----:B------:R-:W-:Y:S05]  /*20de0*/  BRA `(.L_x_6328) ;  /* 0xfffffe8400307947 */ /* 0x000fea000383ffff */
.L_x_6006:
[----:B--2---:R2:W3:Y:S02]  /*20df0*/  SYNCS.PHASECHK.TRANS64.TRYWAIT P2, [R12+URZ+0x28c30], R21 ;  /* 0x028c30150c0075a7 */ /* 0x0044e4000804017f */
[----:B---3--:R-:W-:Y:S05]  /*20e00*/  @!P2 NANOSLEEP.SYNCS 0x989680 ;  /* 0x009896800000a95d */ /* 0x008fea0003900000 */
[----:B------:R-:W3:Y:S02]  /*20e10*/  @!P2 SYNCS.PHASECHK.TRANS64 P2, [R12+URZ+0x28c30], R21 ;  /* 0x028c30150c00a5a7 */ /* 0x000ee4000804007f */
[----:B---3--:R-:W-:Y:S05]  /*20e20*/  @!P2 BRA `(.L_x_6006) ;  /* 0xfffffffc00f0a947 */ /* 0x008fea000383ffff */
[----:B------:R-:W-:Y:S05]  /*20e30*/  BRA `(.L_x_6005) ;  /* 0xfffffe9000807947 */ /* 0x000fea000383ffff */
.L_x_6019:
[----:B-1----:R1:W3:Y:S02]  /*20e40*/  SYNCS.PHASECHK.TRANS64.TRYWAIT P3, [R12+URZ+0x28c50], R21 ;  /* 0x028c50150c0075a7 */ /* 0x0022e4000806017f */
[----:B---3--:R-:W-:Y:S05]  /*20e50*/  @!P3 NANOSLEEP.SYNCS 0x989680 ;  /* 0x009896800000b95d */ /* 0x008fea0003900000 */
[----:B------:R-:W3:Y:S02]  /*20e60*/  @!P3 SYNCS.PHASECHK.TRANS64 P3, [R12+URZ+0x28c50], R21 ;  /* 0x028c50150c00b5a7 */ /* 0x000ee4000806007f */
[----:B---3--:R-:W-:Y:S05]  /*20e70*/  @!P3 BRA `(.L_x_6019) ;  /* 0xfffffffc00f0b947 */ /* 0x008fea000383ffff */
[----:B------:R-:W-:Y:S05]  /*20e80*/  BRA `(.L_x_6018) ;  /* 0xfffffeb000687947 */ /* 0x000fea000383ffff */
.L_x_6031:
[----:B-1----:R1:W2:Y:S02]  /*20e90*/  SYNCS.PHASECHK.TRANS64.TRYWAIT P3, [R215+URZ+0x28c30], R216 ;  /* 0x028c30d8d70075a7 */ /* 0x0022a4000806017f */
[----:B--2---:R-:W-:Y:S05]  /*20ea0*/  @!P3 NANOSLEEP.SYNCS 0x989680 ;  /* 0x009896800000b95d */ /* 0x004fea0003900000 */
[----:B------:R-:W2:Y:S02]  /*20eb0*/  @!P3 SYNCS.PHASECHK.TRANS64 P3, [R215+URZ+0x28c30], R216 ;  /* 0x028c30d8d700b5a7 */ /* 0x000ea4000806007f */
[----:B--2---:R-:W-:Y:S05]  /*20ec0*/  @!P3 BRA `(.L_x_6031) ;  /* 0xfffffffc00f0b947 */ /* 0x004fea000383ffff */
[----:B------:R-:W-:Y:S05]  /*20ed0*/  BRA `(.L_x_6030) ;  /* 0xfffffeb400e07947 */ /* 0x000fea000383ffff */
.L_x_6044:
[----:B--2---:R2:W3:Y:S02]  /*20ee0*/  SYNCS.PHASECHK.TRANS64.TRYWAIT P3, [R215+URZ+0x28c50], R216 ;  /* 0x028c50d8d70075a7 */ /* 0x0044e4000806017f */
[----:B---3--:R-:W-:Y:S05]  /*20ef0*/  @!P3 NANOSLEEP.SYNCS 0x989680 ;  /* 0x009896800000b95d */ /* 0x008fea0003900000 */
[----:B------:R-:W3:Y:S02]  /*20f00*/  @!P3 SYNCS.PHASECHK.TRANS64 P3, [R215+URZ+0x28c50], R216 ;  /* 0x028c50d8d700b5a7 */ /* 0x000ee4000806007f */
[----:B---3--:R-:W-:Y:S05]  /*20f10*/  @!P3 BRA `(.L_x_6044) ;  /* 0xfffffffc00f0b947 */ /* 0x008fea000383ffff */
[----:B------:R-:W-:Y:S05]  /*20f20*/  BRA `(.L_x_6043) ;  /* 0xfffffed800dc7947 */ /* 0x000fea000383ffff */
.L_x_6057:
[----:B-1----:R1:W2:Y:S02]  /*20f30*/  SYNCS.PHASECHK.TRANS64.TRYWAIT P3, [R12+URZ+0x28c30], R207 ;  /* 0x028c30cf0c0075a7 */ /* 0x0022a4000806017f */
[----:B--2---:R-:W-:Y:S05]  /*20f40*/  @!P3 NANOSLEEP.SYNCS 0x989680 ;  /* 0x009896800000b95d */ /* 0x004fea0003900000 */
[----:B------:R-:W2:Y:S02]  /*20f50*/  @!P3 SYNCS.PHASECHK.TRANS64 P3, [R12+URZ+0x28c30], R207 ;  /* 0x028c30cf0c00b5a7 */ /* 0x000ea4000806007f */
[----:B--2---:R-:W-:Y:S05]  /*20f60*/  @!P3 BRA `(.L_x_6057) ;  /* 0xfffffffc00f0b947 */ /* 0x004fea000383ffff */
[----:B------:R-:W-:Y:S05]  /*20f70*/  BRA `(.L_x_6056) ;  /* 0xfffffee000a07947 */ /* 0x000fea000383ffff */
.L_x_6062:
[----:B---3--:R3:W4:Y:S02]  /*20f80*/  SYNCS.PHASECHK.TRANS64.TRYWAIT P3, [R12+URZ+0x28c50], R207 ;  /* 0x028c50cf0c0075a7 */ /* 0x008724000806017f */
[----:B----4-:R-:W-:Y:S05]  /*20f90*/  @!P3 NANOSLEEP.SYNCS 0x989680 ;  /* 0x009896800000b95d */ /* 0x010fea0003900000 */
[----:B------:R-:W4:Y:S02]  /*20fa0*/  @!P3 SYNCS.PHASECHK.TRANS64 P3, [R12+URZ+0x28c50], R207 ;  /* 0x028c50cf0c00b5a7 */ /* 0x000f24000806007f */
[----:B----4-:R-:W-:Y:S05]  /*20fb0*/  @!P3 BRA `(.L_x_6062) ;  /* 0xfffffffc00f0b947 */ /* 0x010fea000383ffff */
[----:B------:R-:W-:Y:S05]  /*20fc0*/  BRA `(.L_x_6061) ;  /* 0xfffffefc00007947 */ /* 0x000fea000383ffff */
.L_x_6070:
[----:B-1----:R1:W2:Y:S02]  /*20fd0*/  SYNCS.PHASECHK.TRANS64.TRYWAIT P2, [R206+URZ+0x28c30], R207 ;  /* 0x028c30cfce0075a7 */ /* 0x0022a4000804017f */
[----:B--2---:R-:W-:Y:S05]  /*20fe0*/  @!P2 NANOSLEEP.SYNCS 0x989680 ;  /* 0x009896800000a95d */ /* 0x004fea0003900000 */
[----:B------:R-:W2:Y:S02]  /*20ff0*/  @!P2 SYNCS.PHASECHK.TRANS64 P2, [R206+URZ+0x28c30], R207 ;  /* 0x028c30cfce00a5a7 */ /* 0x000ea4000804007f */
[----:B--2---:R-:W-:Y:S05]  /*21000*/  @!P2 BRA `(.L_x_6070) ;  /* 0xfffffffc00f0a947 */ /* 0x004fea000383ffff */
[----:B------:R-:W-:Y:S05]  /*21010*/  BRA `(.L_x_6069) ;  /* 0xffffff0000107947 */ /* 0x000fea000383ffff */
.L_x_6083:
[----:B---3--:R3:W4:Y:S02]  /*21020*/  SYNCS.PHASECHK.TRANS64.TRYWAIT P2, [R206+URZ+0x28c50], R207 ;  /* 0x028c50cfce0075a7 */ /* 0x008724000804017f */
[----:B----4-:R-:W-:Y:S05]  /*21030*/  @!P2 NANOSLEEP.SYNCS 0x989680 ;  /* 0x009896800000a95d */ /* 0x010fea0003900000 */
[----:B------:R-:W4:Y:S02]  /*21040*/  @!P2 SYNCS.PHASECHK.TRANS64 P2, [R206+URZ+0x28c50], R207 ;  /* 0x028c50cfce00a5a7 */ /* 0x000f24000804007f */
[----:B----4-:R-:W-:Y:S05]  /*21050*/  @!P2 BRA `(.L_x_6083) ;  /* 0xfffffffc00f0a947 */ /* 0x010fea000383ffff */
[----:B------:R-:W-:Y:S05]  /*21060*/  BRA `(.L_x_6082) ;  /* 0xffffff2400187947 */ /* 0x000fea000383ffff */
.L_x_6121:
        /* <DEDUP_REMOVED lines=11> */
.L_x_6330:
[----:B------:R-:W-:Y:S05]  /*21120*/  BSYNC B1 ;  /* 0x0000000000017941 */ /* 0x000fea0003800000 */
.L_x_6329:
[----:B------:R-:W-:Y:S05]  /*21130*/  BRA `(.L_x_6331) ;  /* 0xffffff7400ec7947 */ /* 0x000fea000383ffff */
.L_x_6123:
[----:B------:R-:W-:Y:S01]  /*21140*/  BSSY B1, `(.L_x_6332) ;  /* 0x0000006000017945 */ /* 0x000fe20003800000 */
[----:B------:R-:W-:-:S07]  /*21150*/  IMAD.MOV.U32 R15, RZ, RZ, -0x1 ;  /* 0xffffffffff0f7424 */ /* 0x000fce00078e00ff */
[----:B0-----:R-:W-:Y:S05]  /*21160*/  WARPSYNC.COLLECTIVE R15, `(.L_x_6333) ;  /* 0x000000000f0c7348 */ /* 0x001fea0003c00000 */
[----:B------:R-:W-:Y:S02]  /*21170*/  ELECT P6, UR62, PT ;  /* 0x00000000003e782f */ /* 0x000fe400038c0000 */
[----:B------:R-:W-:Y:S01]  /*21180*/  MOV R14, UR62 ;  /* 0x0000003e000e7c02 */ /* 0x000fe20008000f00 */
[----:B0-----:R-:W-:Y:S10]  /*21190*/  ENDCOLLECTIVE ;  /* 0x000000000000791b */ /* 0x001ff40003800000 */
.L_x_6333:
[----:B------:R-:W-:Y:S05]  /*211a0*/  BSYNC B1 ;  /* 0x0000000000017941 */ /* 0x000fea0003800000 */
.L_x_6332:
[----:B------:R-:W-:Y:S05]  /*211b0*/  BRA `(.L_x_6122) ;  /* 0xffffff7400e47947 */ /* 0x000fea000383ffff */
.L_x_6125:
[----:B0-----:R-:W2:Y:S02]  /*211c0*/  LDL R6, [R1] ;  /* 0x0000000001067983 */ /* 0x001ea40000100800 */
[----:B--2---:R0:W1:Y:S02]  /*211d0*/  SYNCS.PHASECHK.TRANS64.TRYWAIT P0, [R6+URZ+0x28c20], R5 ;  /* 0x028c2005060075a7 */ /* 0x004064000800017f */
[----:B-1----:R-:W-:Y:S05]  /*211e0*/  @!P0 NANOSLEEP.SYNCS 0x989680 ;  /* 0x009896800000895d */ /* 0x002fea0003900000 */
[----:B------:R-:W1:Y:S02]  /*211f0*/  @!P0 SYNCS.PHASECHK.TRANS64 P0, [R6+URZ+0x28c20], R5 ;  /* 0x028c2005060085a7 */ /* 0x000e64000800007f */
[----:B-1----:R-:W-:Y:S05]  /*21200*/  @!P0 BRA `(.L_x_6125) ;  /* 0xfffffffc00ec8947 */ /* 0x002fea000383ffff */
[----:B------:R-:W-:Y:S05]  /*21210*/  BRA `(.L_x_6334) ;  /* 0xffffff7400f47947 */ /* 0x000fea000383ffff */
.L_x_6129:
[----:B0-----:R0:W1:Y:S02]  /*21220*/  SYNCS.PHASECHK.TRANS64.TRYWAIT P0, [R6+URZ+0x28ca0], R9 ;  /* 0x028ca009060075a7 */ /* 0x001064000800017f */
[----:B-1----:R-:W-:Y:S05]  /*21230*/  @!P0 NANOSLEEP.SYNCS 0x989680 ;  /* 0x009896800000895d */ /* 0x002fea0003900000 */
[----:B------:R-:W1:Y:S02]  /*21240*/  @!P0 SYNCS.PHASECHK.TRANS64 P0, [R6+URZ+0x28ca0], R9 ;  /* 0x028ca009060085a7 */ /* 0x000e64000800007f */
[----:B-1----:R-:W-:Y:S05]  /*21250*/  @!P0 BRA `(.L_x_6129) ;  /* 0xfffffffc00f08947 */ /* 0x002fea000383ffff */
[----:B------:R-:W-:Y:S05]  /*21260*/  BRA `(.L_x_6335) ;  /* 0xffffff7800187947 */ /* 0x000fea000383ffff */
.L_x_6134:
[----:B-1----:R1:W2:Y:S02]  /*21270*/  SYNCS.PHASECHK.TRANS64.TRYWAIT P0, [R6+URZ+0x28cc0], R9 ;  /* 0x028cc009060075a7 */ /* 0x0022a4000800017f */
[----:B--2---:R-:W-:Y:S05]  /*21280*/  @!P0 NANOSLEEP.SYNCS 0x989680 ;  /* 0x009896800000895d */ /* 0x004fea0003900000 */
[----:B------:R-:W2:Y:S02]  /*21290*/  @!P0 SYNCS.PHASECHK.TRANS64 P0, [R6+URZ+0x28cc0], R9 ;  /* 0x028cc009060085a7 */ /* 0x000ea4000800007f */
[----:B--2---:R-:W-:Y:S05]  /*212a0*/  @!P0 BRA `(.L_x_6134) ;  /* 0xfffffffc00f08947 */ /* 0x004fea000383ffff */
[----:B------:R-:W-:Y:S05]  /*212b0*/  BRA `(.L_x_6336) ;  /* 0xffffff78009c7947 */ /* 0x000fea000383ffff */
.L_x_6148:
[----:B0-----:R0:W1:Y:S02]  /*212c0*/  SYNCS.PHASECHK.TRANS64.TRYWAIT P1, [R5+URZ+0x28ca0], R6 ;  /* 0x028ca006050075a7 */ /* 0x001064000802017f */
[----:B-1----:R-:W-:Y:S05]  /*212d0*/  @!P1 NANOSLEEP.SYNCS 0x989680 ;  /* 0x009896800000995d */ /* 0x002fea0003900000 */
[----:B------:R-:W1:Y:S02]  /*212e0*/  @!P1 SYNCS.PHASECHK.TRANS64 P1, [R5+URZ+0x28ca0], R6 ;  /* 0x028ca006050095a7 */ /* 0x000e64000802007f */
[----:B-1----:R-:W-:Y:S05]  /*212f0*/  @!P1 BRA `(.L_x_6148) ;  /* 0xfffffffc00f09947 */ /* 0x002fea000383ffff */
[----:B------:R-:W-:Y:S05]  /*21300*/  BRA `(.L_x_6337) ;  /* 0xffffff8400247947 */ /* 0x000fea000383ffff */
.L_x_6153:
[----:B-1----:R1:W2:Y:S02]  /*21310*/  SYNCS.PHASECHK.TRANS64.TRYWAIT P1, [R5+URZ+0x28cc0], R6 ;  /* 0x028cc006050075a7 */ /* 0x0022a4000802017f */
[----:B--2---:R-:W-:Y:S05]  /*21320*/  @!P1 NANOSLEEP.SYNCS 0x989680 ;  /* 0x009896800000995d */ /* 0x004fea0003900000 */
[----:B------:R-:W2:Y:S02]  /*21330*/  @!P1 SYNCS.PHASECHK.TRANS64 P1, [R5+URZ+0x28cc0], R6 ;  /* 0x028cc006050095a7 */ /* 0x000ea4000802007f */
[----:B--2---:R-:W-:Y:S05]  /*21340*/  @!P1 BRA `(.L_x_6153) ;  /* 0xfffffffc00f09947 */ /* 0x004fea000383ffff */
[----:B------:R-:W-:Y:S05]  /*21350*/  BRA `(.L_x_6338) ;  /* 0xffffff8400a47947 */ /* 0x000fea000383ffff */
.L_x_6181:
[----:B------:R-:W1:Y:S01]  /*21360*/  S2R R4, SR_TID.X ;  /* 0x0000000000047919 */ /* 0x000e620000002100 */
[----:B------:R-:W-:Y:S01]  /*21370*/  BSSY B0, `(.L_x_6339) ;  /* 0x000000a000007945 */ /* 0x000fe20003800000 */
[----:B------:R-:W-:Y:S02]  /*21380*/  IMAD.MOV.U32 R12, RZ, RZ, RZ ;  /* 0x000000ffff0c7224 */ /* 0x000fe400078e00ff */
[----:B------:R-:W-:Y:S02]  /*21390*/  IMAD.MOV.U32 R11, RZ, RZ, 0x1f ;  /* 0x0000001fff0b7424 */ /* 0x000fe400078e00ff */
[----:B------:R-:W-:Y:S01]  /*213a0*/  IMAD.MOV.U32 R15, RZ, RZ, -0x1 ;  /* 0xffffffffff0f7424 */ /* 0x000fe200078e00ff */
[----:B-1----:R-:W-:-:S04]  /*213b0*/  SHF.R.U32.HI R4, RZ, 0x5, R4 ;  /* 0x00000005ff047819 */ /* 0x002fc80000011604 */
[----:B------:R-:W-:-:S04]  /*213c0*/  LOP3.LUT R4, R4, 0x3, RZ, 0xc0, !PT ;  /* 0x0000000304047812 */ /* 0x000fc800078ec0ff */
[----:B------:R-:W-:-:S07]  /*213d0*/  MOV R13, R4 ;  /* 0x00000004000d7202 */ /* 0x000fce0000000f00 */
[----:B0-----:R-:W-:Y:S05]  /*213e0*/  WARPSYNC.COLLECTIVE R15, `(.L_x_6340) ;  /* 0x000000000f087348 */ /* 0x001fea0003c00000 */
[----:B------:R1:W2:Y:S02]  /*213f0*/  SHFL.IDX P6, R14, R13, R12, R11 ;  /* 0x0000000c0d0e7389 */ /* 0x0002a400000c000b */
[----:B012---:R-:W-:Y:S01]  /*21400*/  ENDCOLLECTIVE ;  /* 0x000000000000791b */ /* 0x007fe20003800000 */
.L_x_6340:
[----:B------:R-:W-:Y:S05]  /*21410*/  BSYNC B0 ;  /* 0x0000000000007941 */ /* 0x000fea0003800000 */
.L_x_6339:
[----:B------:R-:W-:Y:S05]  /*21420*/  BRA `(.L_x_6341) ;  /* 0xffffff9800807947 */ /* 0x000fea000383ffff */
.L_x_6183:
[----:B------:R-:W-:Y:S01]  /*21430*/  BSSY B0, `(.L_x_6342) ;  /* 0x0000006000007945 */ /* 0x000fe20003800000 */
[----:B------:R-:W-:-:S07]  /*21440*/  IMAD.MOV.U32 R15, RZ, RZ, -0x1 ;  /* 0xffffffffff0f7424 */ /* 0x000fce00078e00ff */
[----:B01----:R-:W-:Y:S05]  /*21450*/  WARPSYNC.COLLECTIVE R15, `(.L_x_6343) ;  /* 0x000000000f0c7348 */ /* 0x003fea0003c00000 */
[----:B------:R-:W-:Y:S02]  /*21460*/  ELECT P6, UR62, PT ;  /* 0x00000000003e782f */ /* 0x000fe400038c0000 */
[----:B------:R-:W-:Y:S01]  /*21470*/  MOV R14, UR62 ;  /* 0x0000003e000e7c02 */ /* 0x000fe20008000f00 */
[----:B01----:R-:W-:Y:S10]  /*21480*/  ENDCOLLECTIVE ;  /* 0x000000000000791b */ /* 0x003ff40003800000 */
.L_x_6343:
[----:B------:R-:W-:Y:S05]  /*21490*/  BSYNC B0 ;  /* 0x0000000000007941 */ /* 0x000fea0003800000 */
.L_x_6342:
[----:B------:R-:W-:Y:S05]  /*214a0*/  BRA `(.L_x_6344) ;  /* 0xffffff98008c7947 */ /* 0x000fea000383ffff */
.L_x_6185:
[----:B0-----:R0:W1:Y:S02]  /*214b0*/  SYNCS.PHASECHK.TRANS64.TRYWAIT P0, [R0+URZ+0x28c40], R2 ;  /* 0x028c4002000075a7 */ /* 0x001064000800017f */
[----:B-1----:R-:W-:Y:S05]  /*214c0*/  @!P0 NANOSLEEP.SYNCS 0x989680 ;  /* 0x009896800000895d */ /* 0x002fea0003900000 */
[----:B------:R-:W1:Y:S02]  /*214d0*/  @!P0 SYNCS.PHASECHK.TRANS64 P0, [R0+URZ+0x28c40], R2 ;  /* 0x028c4002000085a7 */ /* 0x000e64000800007f */
[----:B-1----:R-:W-:Y:S05]  /*214e0*/  @!P0 BRA `(.L_x_6185) ;  /* 0xfffffffc00f08947 */ /* 0x002fea000383ffff */
[----:B------:R-:W-:Y:S05]  /*214f0*/  BRA `(.L_x_6345) ;  /* 0xffffff9800f47947 */ /* 0x000fea000383ffff */
.L_x_6189:
        /* <DEDUP_REMOVED lines=13> */
.L_x_6346:
[----:B------:R-:W-:Y:S02]  /*215d0*/  IMAD.MOV.U32 R13, RZ, RZ, R4 ;  /* 0x000000ffff0d7224 */ /* 0x000fe400078e0004 */
[----:B------:R-:W-:-:S07]  /*215e0*/  IMAD.MOV.U32 R6, RZ, RZ, R14 ;  /* 0x000000ffff067224 */ /* 0x000fce00078e000e */
[----:B------:R-:W-:Y:S05]  /*215f0*/  WARPSYNC.COLLECTIVE R15, `(.L_x_6347) ;  /* 0x000000000f087348 */ /* 0x000fea0003c00000 */
[----:B------:R0:W1:Y:S02]  /*21600*/  SHFL.IDX P6, R14, R13, R12, R11 ;  /* 0x0000000c0d0e7389 */ /* 0x00006400000c000b */
[----:B01----:R-:W-:Y:S01]  /*21610*/  ENDCOLLECTIVE ;  /* 0x000000000000791b */ /* 0x003fe20003800000 */
.L_x_6347:
[----:B------:R-:W-:Y:S02]  /*21620*/  IMAD.MOV.U32 R13, RZ, RZ, R3 ;  /* 0x000000ffff0d7224 */ /* 0x000fe400078e0003 */
[----:B------:R-:W-:Y:S02]  /*21630*/  IMAD.MOV.U32 R12, RZ, RZ, 0x1 ;  /* 0x00000001ff0c7424 */ /* 0x000fe400078e00ff */
[----:B------:R-:W-:-:S07]  /*21640*/  IMAD.MOV.U32 R7, RZ, RZ, R14 ;  /* 0x000000ffff077224 */ /* 0x000fce00078e000e */
[----:B------:R-:W-:Y:S05]  /*21650*/  WARPSYNC.COLLECTIVE R15, `(.L_x_6348) ;  /* 0x000000000f087348 */ /* 0x000fea0003c00000 */
[----:B------:R0:W1:Y:S02]  /*21660*/  SHFL.IDX P6, R14, R13, R12, R11 ;  /* 0x0000000c0d0e7389 */ /* 0x00006400000c000b */
[----:B01----:R-:W-:Y:S01]  /*21670*/  ENDCOLLECTIVE ;  /* 0x000000000000791b */ /* 0x003fe20003800000 */
.L_x_6348:
        /* <DEDUP_REMOVED lines=15> */
.L_x_6349:
[----:B------:R-:W-:Y:S02]  /*21770*/  IMAD.MOV.U32 R13, RZ, RZ, R3 ;  /* 0x000000ffff0d7224 */ /* 0x000fe400078e0003 */
[----:B------:R-:W-:Y:S02]  /*21780*/  IMAD.MOV.U32 R12, RZ, RZ, 0x2 ;  /* 0x00000002ff0c7424 */ /* 0x000fe400078e00ff */
[----:B------:R-:W-:-:S07]  /*21790*/  IMAD.MOV.U32 R5, RZ, RZ, R14 ;  /* 0x000000ffff057224 */ /* 0x000fce00078e000e */
[----:B------:R-:W-:Y:S05]  /*217a0*/  WARPSYNC.COLLECTIVE R15, `(.L_x_6350) ;  /* 0x000000000f087348 */ /* 0x000fea0003c00000 */
[----:B------:R0:W1:Y:S02]  /*217b0*/  SHFL.IDX P6, R14, R13, R12, R11 ;  /* 0x0000000c0d0e7389 */ /* 0x00006400000c000b */
[----:B01----:R-:W-:Y:S01]  /*217c0*/  ENDCOLLECTIVE ;  /* 0x000000000000791b */ /* 0x003fe20003800000 */
.L_x_6350:
        /* <DEDUP_REMOVED lines=10> */
[----:B------:R-:W-:-:S02]  /*21870*/  ISETP.GE.AND P1, PT, R5, R2, PT ;  /* 0x000000020500720c */ /* 0x000fc40003f26270 */
[----:B0-----:R-:W-:-:S11]  /*21880*/  MOV R6, R14 ;  /* 0x0000000e00067202 */ /* 0x001fd60000000f00 */
[----:B------:R-:W-:Y:S05]  /*21890*/  WARPSYNC.COLLECTIVE R15, `(.L_x_6351) ;  /* 0x000000000f087348 */ /* 0x000fea0003c00000 */
[----:B------:R0:W1:Y:S02]  /*218a0*/  SHFL.IDX P6, R14, R13, R12, R11 ;  /* 0x0000000c0d0e7389 */ /* 0x00006400000c000b */
[----:B01----:R-:W-:Y:S01]  /*218b0*/  ENDCOLLECTIVE ;  /* 0x000000000000791b */ /* 0x003fe20003800000 */
.L_x_6351:
[----:B------:R-:W-:Y:S02]  /*218c0*/  IMAD.MOV.U32 R13, RZ, RZ, R3 ;  /* 0x000000ffff0d7224 */ /* 0x000fe400078e0003 */
[----:B------:R-:W-:Y:S02]  /*218d0*/  IMAD.MOV.U32 R12, RZ, RZ, 0x3 ;  /* 0x00000003ff0c7424 */ /* 0x000fe400078e00ff */
[----:B------:R-:W-:-:S07]  /*218e0*/  IMAD.MOV.U32 R5, RZ, RZ, R14 ;  /* 0x000000ffff057224 */ /* 0x000fce00078e000e */
[----:B------:R-:W-:Y:S05]  /*218f0*/  WARPSYNC.COLLECTIVE R15, `(.L_x_6352) ;  /* 0x000000000f087348 */ /* 0x000fea0003c00000 */
[----:B------:R0:W1:Y:S02]  /*21900*/  SHFL.IDX P6, R14, R13, R12, R11 ;  /* 0x0000000c0d0e7389 */ /* 0x00006400000c000b */
[----:B01----:R-:W-:Y:S01]  /*21910*/  ENDCOLLECTIVE ;  /* 0x000000000000791b */ /* 0x003fe20003800000 */
.L_x_6352:
        /* <DEDUP_REMOVED lines=13> */
.L_x_6353:
[----:B------:R-:W-:Y:S01]  /*219f0*/  IMAD.MOV.U32 R3, RZ, RZ, R14 ;  /* 0x000000ffff037224 */ /* 0x000fe200078e000e */
[----:B------:R-:W-:Y:S06]  /*21a00*/  BRA `(.L_x_6354) ;  /* 0xffffffa0004c7947 */ /* 0x000fec000383ffff */
.L_x_6192:
[----:B0-----:R-:W2:Y:S02]  /*21a10*/  LDL R2, [R1] ;  /* 0x0000000001027983 */ /* 0x001ea40000100800 */
[----:B--2---:R0:W1:Y:S02]  /*21a20*/  SYNCS.PHASECHK.TRANS64.TRYWAIT P0, [R2+URZ+0x28c20], R0 ;  /* 0x028c2000020075a7 */ /* 0x004064000800017f */
[----:B-1----:R-:W-:Y:S05]  /*21a30*/  @!P0 NANOSLEEP.SYNCS 0x989680 ;  /* 0x009896800000895d */ /* 0x002fea0003900000 */
[----:B------:R-:W1:Y:S02]  /*21a40*/  @!P0 SYNCS.PHASECHK.TRANS64 P0, [R2+URZ+0x28c20], R0 ;  /* 0x028c2000020085a7 */ /* 0x000e64000800007f */
[----:B-1----:R-:W-:Y:S05]  /*21a50*/  @!P0 BRA `(.L_x_6192) ;  /* 0xfffffffc00ec8947 */ /* 0x002fea000383ffff */
[----:B------:R-:W-:Y:S05]  /*21a60*/  BRA `(.L_x_6355) ;  /* 0xffffffa000ac7947 */ /* 0x000fea000383ffff */
.L_x_6196:
[----:B0-----:R0:W1:Y:S02]  /*21a70*/  SYNCS.PHASECHK.TRANS64.TRYWAIT P0, [R0+URZ+0x28c60], R2 ;  /* 0x028c6002000075a7 */ /* 0x001064000800017f */
[----:B-1----:R-:W-:Y:S05]  /*21a80*/  @!P0 NANOSLEEP.SYNCS 0x989680 ;  /* 0x009896800000895d */ /* 0x002fea0003900000 */
[----:B------:R-:W1:Y:S02]  /*21a90*/  @!P0 SYNCS.PHASECHK.TRANS64 P0, [R0+URZ+0x28c60], R2 ;  /* 0x028c6002000085a7 */ /* 0x000e64000800007f */
[----:B-1----:R-:W-:Y:S05]  /*21aa0*/  @!P0 BRA `(.L_x_6196) ;  /* 0xfffffffc00f08947 */ /* 0x002fea000383ffff */
[----:B------:R-:W-:Y:S05]  /*21ab0*/  BRA `(.L_x_6356) ;  /* 0xffffffa000d87947 */ /* 0x000fea000383ffff */
.L_x_6215:
[----:B-1----:R1:W2:Y:S02]  /*21ac0*/  SYNCS.PHASECHK.TRANS64.TRYWAIT P0, [R3+URZ+0x28c40], R2 ;  /* 0x028c4002030075a7 */ /* 0x0022a4000800017f */
[----:B--2---:R-:W-:Y:S05]  /*21ad0*/  @!P0 NANOSLEEP.SYNCS 0x989680 ;  /* 0x009896800000895d */ /* 0x004fea0003900000 */
[----:B------:R-:W2:Y:S02]  /*21ae0*/  @!P0 SYNCS.PHASECHK.TRANS64 P0, [R3+URZ+0x28c40], R2 ;  /* 0x028c4002030085a7 */ /* 0x000ea4000800007f */
[----:B--2---:R-:W-:Y:S05]  /*21af0*/  @!P0 BRA `(.L_x_6215) ;  /* 0xfffffffc00f08947 */ /* 0x004fea000383ffff */
[----:B------:R-:W-:Y:S05]  /*21b00*/  BRA `(.L_x_6357) ;  /* 0xffffffac00e47947 */ /* 0x000fea000383ffff */
.L_x_6220:
[----:B0-----:R0:W2:Y:S02]  /*21b10*/  SYNCS.PHASECHK.TRANS64.TRYWAIT P0, [R3+URZ+0x28c60], R2 ;  /* 0x028c6002030075a7 */ /* 0x0010a4000800017f */
[----:B--2---:R-:W-:Y:S05]  /*21b20*/  @!P0 NANOSLEEP.SYNCS 0x989680 ;  /* 0x009896800000895d */ /* 0x004fea0003900000 */
[----:B------:R-:W2:Y:S02]  /*21b30*/  @!P0 SYNCS.PHASECHK.TRANS64 P0, [R3+URZ+0x28c60], R2 ;  /* 0x028c6002030085a7 */ /* 0x000ea4000800007f */
[----:B--2---:R-:W-:Y:S05]  /*21b40*/  @!P0 BRA `(.L_x_6220) ;  /* 0xfffffffc00f08947 */ /* 0x004fea000383ffff */
[----:B------:R-:W-:Y:S05]  /*21b50*/  BRA `(.L_x_6358) ;  /* 0xffffffb000687947 */ /* 0x000fea000383ffff */
.L_x_6235:
[----:B0-----:R0:W1:Y:S02]  /*21b60*/  SYNCS.PHASECHK.TRANS64.TRYWAIT P0, [R2+URZ+0x28c40], R3 ;  /* 0x028c4003020075a7 */ /* 0x001064000800017f */
[----:B-1----:R-:W-:Y:S05]  /*21b70*/  @!P0 NANOSLEEP.SYNCS 0x989680 ;  /* 0x009896800000895d */ /* 0x002fea0003900000 */
[----:B------:R-:W1:Y:S02]  /*21b80*/  @!P0 SYNCS.PHASECHK.TRANS64 P0, [R2+URZ+0x28c40], R3 ;  /* 0x028c4003020085a7 */ /* 0x000e64000800007f */
[----:B-1----:R-:W-:Y:S05]  /*21b90*/  @!P0 BRA `(.L_x_6235) ;  /* 0xfffffffc00f08947 */ /* 0x002fea000383ffff */
[----:B------:R-:W-:Y:S05]  /*21ba0*/  BRA `(.L_x_6359) ;  /* 0xffffffbc00587947 */ /* 0x000fea000383ffff */
.L_x_6240:
[----:B-1----:R1:W2:Y:S02]  /*21bb0*/  SYNCS.PHASECHK.TRANS64.TRYWAIT P0, [R2+URZ+0x28c60], R3 ;  /* 0x028c6003020075a7 */ /* 0x0022a4000800017f */
[----:B--2---:R-:W-:Y:S05]  /*21bc0*/  @!P0 NANOSLEEP.SYNCS 0x989680 ;  /* 0x009896800000895d */ /* 0x004fea0003900000 */
[----:B------:R-:W2:Y:S02]  /*21bd0*/  @!P0 SYNCS.PHASECHK.TRANS64 P0, [R2+URZ+0x28c60], R3 ;  /* 0x028c6003020085a7 */ /* 0x000ea4000800007f */
[----:B--2---:R-:W-:Y:S05]  /*21be0*/  @!P0 BRA `(.L_x_6240) ;  /* 0xfffffffc00f08947 */ /* 0x004fea000383ffff */
[----:B------:R-:W-:Y:S05]  /*21bf0*/  BRA `(.L_x_6360) ;  /* 0xffffffbc00d87947 */ /* 0x000fea000383ffff */
.L_x_6255:
[----:B0-----:R0:W1:Y:S02]  /*21c00*/  SYNCS.PHASECHK.TRANS64.TRYWAIT P0, [R3+URZ+0x28c40], R2 ;  /* 0x028c4002030075a7 */ /* 0x001064000800017f */
[----:B-1----:R-:W-:Y:S05]  /*21c10*/  @!P0 NANOSLEEP.SYNCS 0x989680 ;  /* 0x009896800000895d */ /* 0x002fea0003900000 */
[----:B------:R-:W1:Y:S02]  /*21c20*/  @!P0 SYNCS.PHASECHK.TRANS64 P0, [R3+URZ+0x28c40], R2 ;  /* 0x028c4002030085a7 */ /* 0x000e64000800007f */
[----:B-1----:R-:W-:Y:S05]  /*21c30*/  @!P0 BRA `(.L_x_6255) ;  /* 0xfffffffc00f08947 */ /* 0x002fea000383ffff */
[----:B------:R-:W-:Y:S05]  /*21c40*/  BRA `(.L_x_6361) ;  /* 0xffffffc800a47947 */ /* 0x000fea000383ffff */
.L_x_6260:
[----:B-1----:R1:W2:Y:S02]  /*21c50*/  SYNCS.PHASECHK.TRANS64.TRYWAIT P0, [R3+URZ+0x28c60], R2 ;  /* 0x028c6002030075a7 */ /* 0x0022a4000800017f */
[----:B--2---:R-:W-:Y:S05]  /*21c60*/  @!P0 NANOSLEEP.SYNCS 0x989680 ;  /* 0x009896800000895d */ /* 0x004fea0003900000 */
[----:B------:R-:W2:Y:S02]  /*21c70*/  @!P0 SYNCS.PHASECHK.TRANS64 P0, [R3+URZ+0x28c60], R2 ;  /* 0x028c6002030085a7 */ /* 0x000ea4000800007f */
[----:B--2---:R-:W-:Y:S05]  /*21c80*/  @!P0 BRA `(.L_x_6260) ;  /* 0xfffffffc00f08947 */ /* 0x004fea000383ffff */
[----:B------:R-:W-:Y:S05]  /*21c90*/  BRA `(.L_x_6362) ;  /* 0xffffffcc00287947 */ /* 0x000fea000383ffff */
.L_x_6276:
        /* <DEDUP_REMOVED lines=8> */
.L_x_6364:
[----:B------:R-:W-:Y:S05]  /*21d20*/  BSYNC B0 ;  /* 0x0000000000007941 */ /* 0x000fea0003800000 */
.L_x_6363:
        /* <DEDUP_REMOVED lines=9> */
.L_x_6365:
        /* <DEDUP_REMOVED lines=18> */
.L_x_6366:
[----:B------:R-:W-:Y:S01]  /*21ee0*/  IMAD.MOV.U32 R12, RZ, RZ, 0x2 ;  /* 0x00000002ff0c7424 */ /* 0x000fe200078e00ff */
[----:B------:R-:W-:-:S05]  /*21ef0*/  SEL R5, R14, RZ, P1 ;  /* 0x000000ff0e057207 */ /* 0x000fca0000800000 */
[----:B------:R-:W-:-:S05]  /*21f00*/  IMAD.IADD R3, R2, 0x1, R5 ;  /* 0x0000000102037824 */ /* 0x000fca00078e0205 */
[----:B------:R-:W-:-:S07]  /*21f10*/  MOV R13, R3 ;  /* 0x00000003000d7202 */ /* 0x000fce0000000f00 */
[----:B------:R-:W-:Y:S05]  /*21f20*/  WARPSYNC.COLLECTIVE R15, `(.L_x_6367) ;  /* 0x000000000f087348 */ /* 0x000fea0003c00000 */
[----:B------:R0:W1:Y:S02]  /*21f30*/  SHFL.UP P6, R14, R13, R12, R11 ;  /* 0x0400000c0d0e7389 */ /* 0x00006400000c000b */
[----:B01----:R-:W-:Y:S01]  /*21f40*/  ENDCOLLECTIVE ;  /* 0x000000000000791b */ /* 0x003fe20003800000 */
.L_x_6367:
[----:B------:R-:W-:Y:S01]  /*21f50*/  IMAD.MOV.U32 R12, RZ, RZ, 0x4 ;  /* 0x00000004ff0c7424 */ /* 0x000fe200078e00ff */
[----:B------:R-:W-:-:S05]  /*21f60*/  SEL R14, R14, RZ, P2 ;  /* 0x000000ff0e0e7207 */ /* 0x000fca0001000000 */
[----:B------:R-:W-:-:S04]  /*21f70*/  IMAD.IADD R3, R3, 0x1, R14 ;  /* 0x0000000103037824 */ /* 0x000fc800078e020e */
[----:B------:R-:W-:-:S07]  /*21f80*/  IMAD.MOV.U32 R13, RZ, RZ, R3 ;  /* 0x000000ffff0d7224 */ /* 0x000fce00078e0003 */
[----:B------:R-:W-:Y:S05]  /*21f90*/  WARPSYNC.COLLECTIVE R15, `(.L_x_6368) ;  /* 0x000000000f087348 */ /* 0x000fea0003c00000 */
[----:B------:R0:W1:Y:S02]  /*21fa0*/  SHFL.UP P6, R14, R13, R12, R11 ;  /* 0x0400000c0d0e7389 */ /* 0x00006400000c000b */
[----:B01----:R-:W-:Y:S01]  /*21fb0*/  ENDCOLLECTIVE ;  /* 0x000000000000791b */ /* 0x003fe20003800000 */
.L_x_6368:
[----:B------:R-:W-:Y:S01]  /*21fc0*/  IMAD.MOV.U32 R12, RZ, RZ, 0x8 ;  /* 0x00000008ff0c7424 */ /* 0x000fe200078e00ff */
[----:B------:R-:W-:-:S05]  /*21fd0*/  SEL R14, R14, RZ, P3 ;  /* 0x000000ff0e0e7207 */ /* 0x000fca0001800000 */
[----:B------:R-:W-:-:S04]  /*21fe0*/  IMAD.IADD R3, R3, 0x1, R14 ;  /* 0x0000000103037824 */ /* 0x000fc800078e020e */
[----:B------:R-:W-:-:S07]  /*21ff0*/  IMAD.MOV.U32 R13, RZ, RZ, R3 ;  /* 0x000000ffff0d7224 */ /* 0x000fce00078e0003 */
[----:B------:R-:W-:Y:S05]  /*22000*/  WARPSYNC.COLLECTIVE R15, `(.L_x_6369) ;  /* 0x000000000f087348 */ /* 0x000fea0003c00000 */
[----:B------:R0:W1:Y:S02]  /*22010*/  SHFL.UP P6, R14, R13, R12, R11 ;  /* 0x0400000c0d0e7389 */ /* 0x00006400000c000b */
[----:B01----:R-:W-:Y:S01]  /*22020*/  ENDCOLLECTIVE ;  /* 0x000000000000791b */ /* 0x003fe20003800000 */
.L_x_6369:
[----:B------:R-:W-:Y:S01]  /*22030*/  IMAD.MOV.U32 R12, RZ, RZ, 0x10 ;  /* 0x00000010ff0c7424 */ /* 0x000fe200078e00ff */
[----:B------:R-:W-:-:S05]  /*22040*/  SEL R14, R14, RZ, P4 ;  /* 0x000000ff0e0e7207 */ /* 0x000fca0002000000 */
[----:B------:R-:W-:-:S04]  /*22050*/  IMAD.IADD R3, R3, 0x1, R14 ;  /* 0x0000000103037824 */ /* 0x000fc800078e020e */
[----:B------:R-:W-:-:S07]  /*22060*/  IMAD.MOV.U32 R13, RZ, RZ, R3 ;  /* 0x000000ffff0d7224 */ /* 0x000fce00078e0003 */
[----:B------:R-:W-:Y:S05]  /*22070*/  WARPSYNC.COLLECTIVE R15, `(.L_x_6370) ;  /* 0x000000000f087348 */ /* 0x000fea0003c00000 */
[----:B------:R0:W1:Y:S02]  /*22080*/  SHFL.UP P6, R14, R13, R12, R11 ;  /* 0x0400000c0d0e7389 */ /* 0x00006400000c000b */
[----:B01----:R-:W-:Y:S01]  /*22090*/  ENDCOLLECTIVE ;  /* 0x000000000000791b */ /* 0x003fe20003800000 */
.L_x_6370:
        /* <DEDUP_REMOVED lines=8> */
.L_x_6371:
[----:B------:R-:W-:Y:S05]  /*22120*/  BRA `(.L_x_6372) ;  /* 0xffffffd4007c7947 */ /* 0x000fea000383ffff */
.L_x_6281:
        /* <DEDUP_REMOVED lines=8> */
.L_x_6374:
[----:B------:R-:W-:Y:S05]  /*221b0*/  BSYNC B0 ;  /* 0x0000000000007941 */ /* 0x000fea0003800000 */
.L_x_6373:
        /* <DEDUP_REMOVED lines=9> */
.L_x_6375:
[----:B------:R-:W-:Y:S01]  /*22250*/  IMAD.MOV.U32 R12, RZ, RZ, 0x4 ;  /* 0x00000004ff0c7424 */ /* 0x000fe200078e00ff */
[----:B------:R-:W-:-:S05]  /*22260*/  SEL R14, R14, RZ, P2 ;  /* 0x000000ff0e0e7207 */ /* 0x000fca0001000000 */
[----:B------:R-:W-:-:S04]  /*22270*/  IMAD.IADD R3, R3, 0x1, R14 ;  /* 0x0000000103037824 */ /* 0x000fc800078e020e */
[----:B------:R-:W-:-:S07]  /*22280*/  IMAD.MOV.U32 R13, RZ, RZ, R3 ;  /* 0x000000ffff0d7224 */ /* 0x000fce00078e0003 */
[----:B------:R-:W-:Y:S05]  /*22290*/  WARPSYNC.COLLECTIVE R15, `(.L_x_6376) ;  /* 0x000000000f087348 */ /* 0x000fea0003c00000 */
[----:B------:R0:W1:Y:S02]  /*222a0*/  SHFL.UP P6, R14, R13, R12, R11 ;  /* 0x0400000c0d0e7389 */ /* 0x00006400000c000b */
[----:B01----:R-:W-:Y:S01]  /*222b0*/  ENDCOLLECTIVE ;  /* 0x000000000000791b */ /* 0x003fe20003800000 */
.L_x_6376:
[----:B------:R-:W-:Y:S01]  /*222c0*/  IMAD.MOV.U32 R12, RZ, RZ, 0x8 ;  /* 0x00000008ff0c7424 */ /* 0x000fe200078e00ff */
[----:B------:R-:W-:-:S04]  /*222d0*/  SEL R14, R14, RZ, P3 ;  /* 0x000000ff0e0e7207 */ /* 0x000fc80001800000 */
[----:B------:R-:W-:-:S05]  /*222e0*/  IADD3 R3, R3, R14, RZ ;  /* 0x0000000e03037210 */ /* 0x000fca0007ffe0ff */
[----:B------:R-:W-:-:S07]  /*222f0*/  IMAD.MOV.U32 R13, RZ, RZ, R3 ;  /* 0x000000ffff0d7224 */ /* 0x000fce00078e0003 */
[----:B------:R-:W-:Y:S05]  /*22300*/  WARPSYNC.COLLECTIVE R15, `(.L_x_6377) ;  /* 0x000000000f087348 */ /* 0x000fea0003c00000 */
[----:B------:R0:W1:Y:S02]  /*22310*/  SHFL.UP P6, R14, R13, R12, R11 ;  /* 0x0400000c0d0e7389 */ /* 0x00006400000c000b */
[----:B01----:R-:W-:Y:S01]  /*22320*/  ENDCOLLECTIVE ;  /* 0x000000000000791b */ /* 0x003fe20003800000 */
.L_x_6377:
[----:B------:R-:W-:Y:S01]  /*22330*/  IMAD.MOV.U32 R12, RZ, RZ, 0x10 ;  /* 0x00000010ff0c7424 */ /* 0x000fe200078e00ff */
[----:B------:R-:W-:-:S05]  /*22340*/  SEL R14, R14, RZ, P4 ;  /* 0x000000ff0e0e7207 */ /* 0x000fca0002000000 */
[----:B------:R-:W-:-:S04]  /*22350*/  IMAD.IADD R3, R3, 0x1, R14 ;  /* 0x0000000103037824 */ /* 0x000fc800078e020e */
[----:B------:R-:W-:-:S07]  /*22360*/  IMAD.MOV.U32 R13, RZ, RZ, R3 ;  /* 0x000000ffff0d7224 */ /* 0x000fce00078e0003 */
[----:B------:R-:W-:Y:S05]  /*22370*/  WARPSYNC.COLLECTIVE R15, `(.L_x_6378) ;  /* 0x000000000f087348 */ /* 0x000fea0003c00000 */
[----:B------:R0:W1:Y:S02]  /*22380*/  SHFL.UP P6, R14, R13, R12, R11 ;  /* 0x0400000c0d0e7389 */ /* 0x00006400000c000b */
[----:B01----:R-:W-:Y:S01]  /*22390*/  ENDCOLLECTIVE ;  /* 0x000000000000791b */ /* 0x003fe20003800000 */
.L_x_6378:
        /* <DEDUP_REMOVED lines=8> */
.L_x_6379:
[----:B------:R-:W-:Y:S05]  /*22420*/  BRA `(.L_x_6380) ;  /* 0xffffffd400587947 */ /* 0x000fea000383ffff */
.L_x_6283:
[----:B------:R-:W-:Y:S01]  /*22430*/  BSSY B0, `(.L_x_6381) ;  /* 0x0000006000007945 */ /* 0x000fe20003800000 */
[----:B------:R-:W-:Y:S01]  /*22440*/  PLOP3.LUT P6, PT, P6, PT, PT, 0x8, 0x0 ;  /* 0x000000000000781c */ /* 0x000fe200037ce170 */
[----:B------:R-:W-:-:S12]  /*22450*/  IMAD.MOV.U32 R15, RZ, RZ, -0x1 ;  /* 0xffffffffff0f7424 */ /* 0x000fd800078e00ff */
[----:B0----5:R-:W-:Y:S05]  /*22460*/  WARPSYNC.COLLECTIVE R15, `(.L_x_6382) ;  /* 0x000000000f087348 */ /* 0x021fea0003c00000 */
[----:B------:R-:W-:Y:S01]  /*22470*/  VOTE.ANY R14, PT, P6 ;  /* 0x00000000000e7806 */ /* 0x000fe200030e0100 */
[----:B0----5:R-:W-:Y:S06]  /*22480*/  ENDCOLLECTIVE ;  /* 0x000000000000791b */ /* 0x021fec0003800000 */
.L_x_6382:
[----:B------:R-:W-:Y:S05]  /*22490*/  BSYNC B0 ;  /* 0x0000000000007941 */ /* 0x000fea0003800000 */
.L_x_6381:
        /* <DEDUP_REMOVED lines=9> */
.L_x_6383:
[----:B------:R-:W-:Y:S01]  /*22530*/  IMAD.MOV.U32 R17, RZ, RZ, R14 ;  /* 0x000000ffff117224 */ /* 0x000fe200078e000e */
[----:B------:R-:W-:Y:S06]  /*22540*/  BRA `(.L_x_6384) ;  /* 0xffffffd400487947 */ /* 0x000fec000383ffff */
.L_x_6285:
[----:B------:R-:W-:Y:S01]  /*22550*/  BSSY B0, `(.L_x_6385) ;  /* 0x0000007000007945 */ /* 0x000fe20003800000 */
[----:B------:R-:W-:Y:S02]  /*22560*/  IMAD.MOV.U32 R13, RZ, RZ, R3 ;  /* 0x000000ffff0d7224 */ /* 0x000fe400078e0003 */
[----:B------:R-:W-:Y:S02]  /*22570*/  IMAD.MOV.U32 R11, RZ, RZ, 0x1f ;  /* 0x0000001fff0b7424 */ /* 0x000fe400078e00ff */
[----:B------:R-:W-:-:S07]  /*22580*/  IMAD.MOV.U32 R15, RZ, RZ, -0x1 ;  /* 0xffffffffff0f7424 */ /* 0x000fce00078e00ff */
[----:B012--5:R-:W-:Y:S05]  /*22590*/  WARPSYNC.COLLECTIVE R15, `(.L_x_6386) ;  /* 0x000000000f087348 */ /* 0x027fea0003c00000 */
[----:B------:R3:W4:Y:S02]  /*225a0*/  SHFL.IDX P6, R14, R13, R12, R11 ;  /* 0x0000000c0d0e7389 */ /* 0x00072400000c000b */
[----:B012345:R-:W-:Y:S01]  /*225b0*/  ENDCOLLECTIVE ;  /* 0x000000000000791b */ /* 0x03ffe20003800000 */
.L_x_6386:
[----:B------:R-:W-:Y:S05]  /*225c0*/  BSYNC B0 ;  /* 0x0000000000007941 */ /* 0x000fea0003800000 */
.L_x_6385:
[----:B------:R-:W-:Y:S01]  /*225d0*/  IMAD.MOV.U32 R4, RZ, RZ, R14 ;  /* 0x000000ffff047224 */ /* 0x000fe200078e000e */
[----:B------:R-:W-:Y:S06]  /*225e0*/  BRA `(.L_x_6284) ;  /* 0xffffffd4003c7947 */ /* 0x000fec000383ffff */
.L_x_6289:
[----:B0-----:R0:W1:Y:S02]  /*225f0*/  SYNCS.PHASECHK.TRANS64.TRYWAIT P0, [R0+URZ+0x28c20], R3 ;  /* 0x028c2003000075a7 */ /* 0x001064000800017f */
[----:B-1----:R-:W-:Y:S05]  /*22600*/  @!P0 NANOSLEEP.SYNCS 0x989680 ;  /* 0x009896800000895d */ /* 0x002fea0003900000 */
[----:B------:R-:W1:Y:S02]  /*22610*/  @!P0 SYNCS.PHASECHK.TRANS64 P0, [R0+URZ+0x28c20], R3 ;  /* 0x028c2003000085a7 */ /* 0x000e64000800007f */
[----:B-1----:R-:W-:Y:S05]  /*22620*/  @!P0 BRA `(.L_x_6289) ;  /* 0xfffffffc00f08947 */ /* 0x002fea000383ffff */
[----:B------:R-:W-:Y:S05]  /*22630*/  BRA `(.L_x_6387) ;  /* 0xffffffd800bc7947 */ /* 0x000fea000383ffff */
.L_x_6290:
        /* <DEDUP_REMOVED lines=11> */
.L_x_6389:
[----:B------:R-:W-:Y:S05]  /*226f0*/  BSYNC B0 ;  /* 0x0000000000007941 */ /* 0x000fea0003800000 */
.L_x_6388:
[----:B------:R-:W-:Y:S05]  /*22700*/  BRA `(.L_x_6390) ;  /* 0xffffffd800a47947 */ /* 0x000fea000383ffff */
.L_x_6291:
[----:B------:R-:W-:Y:S01]  /*22710*/  BSSY B0, `(.L_x_6391) ;  /* 0x0000006000007945 */ /* 0x000fe20003800000 */
[----:B------:R-:W-:-:S07]  /*22720*/  IMAD.MOV.U32 R15, RZ, RZ, -0x1 ;  /* 0xffffffffff0f7424 */ /* 0x000fce00078e00ff */
[----:B01---5:R-:W-:Y:S05]  /*22730*/  WARPSYNC.COLLECTIVE R15, `(.L_x_6392) ;  /* 0x000000000f0c7348 */ /* 0x023fea0003c00000 */
[----:B------:R-:W-:Y:S02]  /*22740*/  ELECT P6, UR62, PT ;  /* 0x00000000003e782f */ /* 0x000fe400038c0000 */
[----:B------:R-:W-:Y:S01]  /*22750*/  MOV R14, UR62 ;  /* 0x0000003e000e7c02 */ /* 0x000fe20008000f00 */
[----:B01---5:R-:W-:Y:S10]  /*22760*/  ENDCOLLECTIVE ;  /* 0x000000000000791b */ /* 0x023ff40003800000 */
.L_x_6392:
[----:B------:R-:W-:Y:S05]  /*22770*/  BSYNC B0 ;  /* 0x0000000000007941 */ /* 0x000fea0003800000 */
.L_x_6391:
[----:B------:R-:W-:Y:S05]  /*22780*/  BRA `(.L_x_6393) ;  /* 0xffffffd800987947 */ /* 0x000fea000383ffff */
.L_x_6293:
[----:B0-----:R0:W1:Y:S02]  /*22790*/  SYNCS.PHASECHK.TRANS64.TRYWAIT P0, [R6+URZ], R5 ;  /* 0x00000005060075a7 */ /* 0x001064000800017f */
[----:B-1----:R-:W-:Y:S05]  /*227a0*/  @!P0 NANOSLEEP.SYNCS 0x989680 ;  /* 0x009896800000895d */ /* 0x002fea0003900000 */
[----:B------:R-:W1:Y:S02]  /*227b0*/  @!P0 SYNCS.PHASECHK.TRANS64 P0, [R6+URZ], R5 ;  /* 0x00000005060085a7 */ /* 0x000e64000800007f */
[----:B-1----:R-:W-:Y:S05]  /*227c0*/  @!P0 BRA `(.L_x_6293) ;  /* 0xfffffffc00f08947 */ /* 0x002fea000383ffff */
[----:B------:R-:W-:Y:S05]  /*227d0*/  BRA `(.L_x_6394) ;  /* 0xffffffd800d47947 */ /* 0x000fea000383ffff */
.L_x_6294:
[----:B-1----:R1:W2:Y:S02]  /*227e0*/  SYNCS.PHASECHK.TRANS64.TRYWAIT P0, [R7+URZ], R2 ;  /* 0x00000002070075a7 */ /* 0x0022a4000800017f */
[----:B--2---:R-:W-:Y:S05]  /*227f0*/  @!P0 NANOSLEEP.SYNCS 0x989680 ;  /* 0x009896800000895d */ /* 0x004fea0003900000 */
[----:B------:R-:W2:Y:S02]  /*22800*/  @!P0 SYNCS.PHASECHK.TRANS64 P0, [R7+URZ], R2 ;  /* 0x00000002070085a7 */ /* 0x000ea4000800007f */
[----:B--2---:R-:W-:Y:S05]  /*22810*/  @!P0 BRA `(.L_x_6294) ;  /* 0xfffffffc00f08947 */ /* 0x004fea000383ffff */
[----:B------:R-:W-:Y:S05]  /*22820*/  BRA `(.L_x_6395) ;  /* 0xffffffd800c87947 */ /* 0x000fea000383ffff */
.L_x_6296:
[----:B--2---:R2:W3:Y:S02]  /*22830*/  SYNCS.PHASECHK.TRANS64.TRYWAIT P0, [R4+URZ], R5 ;  /* 0x00000005040075a7 */ /* 0x0044e4000800017f */
[----:B---3--:R-:W-:Y:S05]  /*22840*/  @!P0 NANOSLEEP.SYNCS 0x989680 ;  /* 0x009896800000895d */ /* 0x008fea0003900000 */
[----:B------:R-:W3:Y:S02]  /*22850*/  @!P0 SYNCS.PHASECHK.TRANS64 P0, [R4+URZ], R5 ;  /* 0x00000005040085a7 */ /* 0x000ee4000800007f */
[----:B---3--:R-:W-:Y:S05]  /*22860*/  @!P0 BRA `(.L_x_6296) ;  /* 0xfffffffc00f08947 */ /* 0x008fea000383ffff */
[----:B------:R-:W-:Y:S05]  /*22870*/  BRA `(.L_x_6396) ;  /* 0xffffffd800d07947 */ /* 0x000fea000383ffff */
.L_x_6397:
        /* <DEDUP_REMOVED lines=16> */
.L_x_15294:


//--------------------- .text._ZN7cutlass13device_kernelIN5flash11enable_sm90INS1_16FlashAttnFwdSm90INS1_25CollectiveMainloopFwdSm90ILi2EN4cute5tupleIJNS5_1CILi1EEES8_S8_EEENS6_IJNS7_ILi64EEESA_SA_EEELi512ENS_6half_tEfNS_4arch4Sm90ELb0ELb1ELb1ELb1ELb0ELb0ELb1ELb0ELb0ELb1ELb0ELb0EEENS1_21CollectiveEpilogueFwdINS6_IJSA_NS7_ILi512EEESA_EEES9_SC_SE_Li256ELb1ELb1ELb0ELb0EEENS1_36VarlenDynamicPersistentTileSchedulerILi64ELi64ELi256ELi128ELb0ELb1ELb1ELb1ELb0ELb1EEEEEEEEEvNT_6ParamsE --------------------------
	.section	.text._ZN7cutlass13device_kernelIN5flash11enable_sm90INS1_16FlashAttnFwdSm90INS1_25CollectiveMainloopFwdSm90ILi2EN4cute5tupleIJNS5_1CILi1EEES8_S8_EEENS6_IJNS7_ILi64EEESA_SA_EEELi512ENS_6half_tEfNS_4arch4Sm90ELb0ELb1ELb1ELb1ELb0ELb0ELb1ELb0ELb0ELb1ELb0ELb0EEENS1_21CollectiveEpilogueFwdINS6_IJSA_NS7_ILi512EEESA_EEES9_SC_SE_Li256ELb1ELb1ELb0ELb0EEENS1_36VarlenDynamicPersistentTileSchedulerILi64ELi64ELi256ELi128ELb0ELb1ELb1ELb1ELb0ELb1EEEEEEEEEvNT_6ParamsE,"ax",@progbits
	.align	128
.text._ZN7cutlass13device_kernelIN5flash11enable_sm90INS1_16FlashAttnFwdSm90INS1_25CollectiveMainloopFwdSm90ILi2EN4cute5tupleIJNS5_1CILi1EEES8_S8_EEENS6_IJNS7_ILi64EEESA_SA_EEELi512ENS_6half_tEfNS_4arch4Sm90ELb0ELb1ELb1ELb1ELb0ELb0ELb1ELb0ELb0ELb1ELb0ELb0EEENS1_21CollectiveEpilogueFwdINS6_IJSA_NS7_ILi512EEESA_EEES9_SC_SE_Li256ELb1ELb1ELb0ELb0EEENS1_36VarlenDynamicPersistentTileSchedulerILi64ELi64ELi256ELi128ELb0ELb1ELb1ELb1ELb0ELb1EEEEEEEEEvNT_6ParamsE:
        .type           _ZN7cutlass13device_kernelIN5flash11enable_sm90INS1_16FlashAttnFwdSm90INS1_25CollectiveMainloopFwdSm90ILi2EN4cute5tupleIJNS5_1CILi1EEES8_S8_EEENS6_IJNS7_ILi64EEESA_SA_EEELi512ENS_6half_tEfNS_4arch4Sm90ELb0ELb1ELb1ELb1ELb0ELb0ELb1ELb0ELb0ELb1ELb0ELb0EEENS1_21CollectiveEpilogueFwdINS6_IJSA_NS7_ILi512EEESA_EEES9_SC_SE_Li256ELb1ELb1ELb0ELb0EEENS1_36VarlenDynamicPersistentTileSchedulerILi64ELi64ELi256ELi128ELb0ELb1ELb1ELb1ELb0ELb1EEEEEEEEEvNT_6ParamsE,@function
        .size           _ZN7cutlass13device_kernelIN5flash11enable_sm90INS1_16FlashAttnFwdSm90INS1_25CollectiveMainloopFwdSm90ILi2EN4cute5tupleIJNS5_1CILi1EEES8_S8_EEENS6_IJNS7_ILi64EEESA_SA_EEELi512ENS_6half_tEfNS_4arch4Sm90ELb0ELb1ELb1ELb1ELb0ELb0ELb1ELb0ELb0ELb1ELb0ELb0EEENS1_21CollectiveEpilogueFwdINS6_IJSA_NS7_ILi512EEESA_EEES9_SC_SE_Li256ELb1ELb1ELb0ELb0EEENS1_36VarlenDynamicPersistentTileSchedulerILi64ELi64ELi256ELi128ELb0ELb1ELb1ELb1ELb0ELb1EEEEEEEEEvNT_6ParamsE,(.L_x_15295 - _ZN7cutlass13device_kernelIN5flash11enable_sm90INS1_16FlashAttnFwdSm90INS1_25CollectiveMainloopFwdSm90ILi2EN4cute5tupleIJNS5_1CILi1EEES8_S8_EEENS6_IJNS7_ILi64EEESA_SA_EEELi512ENS_6half_tEfNS_4arch4Sm90ELb0ELb1ELb1ELb1ELb0ELb0ELb1ELb0ELb0ELb1ELb0ELb0EEENS1_21CollectiveEpilogueFwdINS6_IJSA_NS7_ILi512EEESA_EEES9_SC_SE_Li256ELb1ELb1ELb0ELb0EEENS1_36VarlenDynamicPersistentTileSchedulerILi64ELi64ELi256ELi128ELb0ELb1ELb1ELb1ELb0ELb1EEEEEEEEEvNT_6ParamsE)
        .other          _ZN7cutlass13device_kernelIN5flash11enable_sm90INS1_16FlashAttnFwdSm90INS1_25CollectiveMainloopFwdSm90ILi2EN4cute5tupleIJNS5_1CILi1EEES8_S8_EEENS6_IJNS7_ILi64EEESA_SA_EEELi512ENS_6half_tEfNS_4arch4Sm90ELb0ELb1ELb1ELb1ELb0ELb0ELb1ELb0ELb0ELb1ELb0ELb0EEENS1_21CollectiveEpilogueFwdINS6_IJSA_NS7_ILi512EEESA_EEES9_SC_SE_Li256ELb1ELb1ELb0ELb0EEENS1_36VarlenDynamicPersistentTileSchedulerILi64ELi64ELi256ELi128ELb0ELb1ELb1ELb1ELb0ELb1EEEEEEEEEvNT_6ParamsE,@"STO_CUDA_ENTRY STV_DEFAULT"
_ZN7cutlass13device_kernelIN5flash11enable_sm90INS1_16FlashAttnFwdSm90INS1_25CollectiveMainloopFwdSm90ILi2EN4cute5tupleIJNS5_1CILi1EEES8_S8_EEENS6_IJNS7_ILi64EEESA_SA_EEELi512ENS_6half_tEfNS_4arch4Sm90ELb0ELb1ELb1ELb1ELb0ELb0ELb1ELb0ELb0ELb1ELb0ELb0EEENS1_21CollectiveEpilogueFwdINS6_IJSA_NS7_ILi512EEESA_EEES9_SC_SE_Li256ELb1ELb1ELb0ELb0EEENS1_36VarlenDynamicPersistentTileSchedulerILi64ELi64ELi256ELi128ELb0ELb1ELb1ELb1ELb0ELb1EEEEEEEEEvNT_6ParamsE:
        /* <DEDUP_REMOVED lines=21> */
.L_x_6399:
[----:B------:R-:W-:Y:S05]  /*0150*/  BSYNC B0 ;  /* 0x0000000000007941 */ /* 0x000fea0003800000 */
.L_x_6398:
        /* <DEDUP_REMOVED lines=38> */
.L_x_6400:
        /* <DEDUP_REMOVED lines=22> */
.L_x_6401:
        /* <DEDUP_REMOVED lines=18> */
.L_x_6402:
        /* <DEDUP_REMOVED lines=22> */
.L_x_6403:
        /* <DEDUP_REMOVED lines=23> */
.L_x_6404:
        /* <DEDUP_REMOVED lines=13> */
.L_x_6406:
[----:B------:R-:W-:-:S08]  /*09e0*/  NOP ;  /* 0x0000000000007918 */ /* 0x000fd00000000000 */
[----:B------:R-:W0:Y:S02]  /*09f0*/  USETMAXREG.TRY_ALLOC.CTAPOOL UP0, 0xf0 ;  /* 0x000000f0000079c8 */ /* 0x000e240008000600 */
[----:B0-----:R-:W-:-:S13]  /*0a00*/  PLOP3.LUT P0, PT, PT, PT, UP0, 0x80, 0x0 ;  /* 0x000000000000781c */ /* 0x001fda0003f0f008 */
[----:B------:R-:W-:Y:S05]  /*0a10*/  @!P0 BRA `(.L_x_6406) ;  /* 0xfffffffc00f08947 */ /* 0x000fea000383ffff */
[----:B------:R-:W0:Y:S01]  /*0a20*/  S2R R3, SR_TID.X ;  /* 0x0000000000037919 */ /* 0x000e220000002100 */
[----:B------:R-:W1:Y:S01]  /*0a30*/  S2UR UR4, SR_CgaCtaId ;  /* 0x00000000000479c3 */ /* 0x000e620000008800 */
[----:B------:R-:W-:Y:S01]  /*0a40*/  UMOV UR47, 0x400 ;  /* 0x00000400002f7882 */ /* 0x000fe20000000000 */
[C---:B------:R-:W-:Y:S01]  /*0a50*/  IADD3 R224, P1, R2.reuse, 0x1e8, RZ ;  /* 0x000001e802e07810 */ /* 0x040fe20007f3e0ff */
[----:B------:R-:W-:Y:S01]  /*0a60*/  STL.64 [R1+0x1e8], RZ ;  /* 0x0001e8ff01007387 */ /* 0x000fe20000100a00 */
[----:B------:R-:W-:-:S03]  /*0a70*/  IADD3 R227, P2, R2, 0x1f4, RZ ;  /* 0x000001f402e37810 */ /* 0x000fc60007f5e0ff */
[----:B------:R-:W-:Y:S01]  /*0a80*/  STL [R1+0x1f0], RZ ;  /* 0x0001f0ff01007387 */ /* 0x000fe20000100800 */
[--C-:B------:R-:W-:Y:S02]  /*0a90*/  IMAD.X R225, RZ, RZ, R16.reuse, P1 ;  /* 0x000000ffffe17224 */ /* 0x100fe400008e0610 */
[----:B------:R-:W-:Y:S01]  /*0aa0*/  IMAD.X R226, RZ, RZ, R16, P2 ;  /* 0x000000ffffe27224 */ /* 0x000fe200010e0610 */
[----:B------:R-:W-:Y:S01]  /*0ab0*/  STL [R1+0x1f4], RZ ;  /* 0x0001f4ff01007387 */ /* 0x000fe20000100800 */
        /* <DEDUP_REMOVED lines=13> */
[----:B------:R-:W0:Y:S01]  /*0b90*/  S2UR UR4, SR_SWINHI ;  /* 0x00000000000479c3 */ /* 0x000e220000002f00 */
[----:B------:R-:W-:Y:S02]  /*0ba0*/  R2UR UR5, R9 ;  /* 0x00000000090572ca */ /* 0x000fe400000e0000 */
[----:B------:R-:W-:Y:S02]  /*0bb0*/  R2UR UR6, R11 ;  /* 0x000000000b0672ca */ /* 0x000fe400000e0000 */
[----:B------:R-:W-:Y:S02]  /*0bc0*/  SHF.R.S32.HI R3, RZ, 0x1f, R20 ;  /* 0x0000001fff037819 */ /* 0x000fe40000011414 */
[----:B------:R-:W-:Y:S02]  /*0bd0*/  R2UR UR7, R10 ;  /* 0x000000000a0772ca */ /* 0x000fe400000e0000 */
[----:B------:R-:W-:-:S02]  /*0be0*/  LEA.HI R0, R3, R20, RZ, 0x4 ;  /* 0x0000001403007211 */ /* 0x000fc400078f20ff */
[CC--:B------:R-:W-:Y:S02]  /*0bf0*/  LEA.HI R4, R3.reuse, R20.reuse, RZ, 0x5 ;  /* 0x0000001403047211 */ /* 0x0c0fe400078f28ff */
[----:B------:R-:W-:Y:S02]  /*0c00*/  SHF.R.S32.HI R7, RZ, 0x4, R0 ;  /* 0x00000004ff077819 */ /* 0x000fe40000011400 */
[C---:B------:R-:W-:Y:S02]  /*0c10*/  LOP3.LUT R5, R0.reuse, 0xfffffff0, RZ, 0xc0, !PT ;  /* 0xfffffff000057812 */ /* 0x040fe400078ec0ff */
[----:B------:R-:W-:Y:S02]  /*0c20*/  LEA.HI R0, R0, R7, RZ, 0x1 ;  /* 0x0000000700007211 */ /* 0x000fe400078f08ff */
[----:B------:R-:W-:Y:S01]  /*0c30*/  LEA.HI R188, R3, R20, RZ, 0x3 ;  /* 0x0000001403bc7211 */ /* 0x000fe200078f18ff */
[----:B------:R-:W-:Y:S01]  /*0c40*/  IMAD.IADD R230, R20, 0x1, -R5 ;  /* 0x0000000114e67824 */ /* 0x000fe200078e0a05 */
[----:B------:R-:W-:-:S02]  /*0c50*/  LOP3.LUT R0, R0, 0x1ffffffe, RZ, 0xc0, !PT ;  /* 0x1ffffffe00007812 */ /* 0x000fc400078ec0ff */
[--C-:B------:R-:W-:Y:S01]  /*0c60*/  SHF.R.S32.HI R229, RZ, 0x5, R4.reuse ;  /* 0x00000005ffe57819 */ /* 0x100fe20000011404 */
[----:B------:R-:W-:Y:S01]  /*0c70*/  UMOV UR36, UR47 ;  /* 0x0000002f00247c82 */ /* 0x000fe20008000000 */
[----:B0-----:R-:W-:Y:S01]  /*0c80*/  UMOV UR37, UR4 ;  /* 0x0000000400257c82 */ /* 0x001fe20008000000 */
[----:B------:R-:W-:Y:S01]  /*0c90*/  SHF.R.S32.HI R6, RZ, 0x1f, R4 ;  /* 0x0000001fff067819 */ /* 0x000fe20000011404 */
[----:B------:R-:W-:Y:S01]  /*0ca0*/  IMAD.IADD R0, R7, 0x1, -R0 ;  /* 0x0000000107007824 */ /* 0x000fe200078e0a00 */
[CC--:B------:R-:W-:Y:S01]  /*0cb0*/  LEA.HI R4, R3.reuse, R20.reuse, RZ, 0x7 ;  /* 0x0000001403047211 */ /* 0x0c0fe200078f38ff */
[----:B------:R-:W-:Y:S01]  /*0cc0*/  IMAD.U32 R156, RZ, RZ, UR36 ;  /* 0x00000024ff9c7e24 */ /* 0x000fe2000f8e00ff */
[----:B------:R-:W-:Y:S01]  /*0cd0*/  LEA.HI R7, R3, R20, RZ, 0x2 ;  /* 0x0000001403077211 */ /* 0x000fe200078f10ff */
[----:B------:R-:W-:Y:S01]  /*0ce0*/  IMAD.U32 R157, RZ, RZ, UR37 ;  /* 0x00000025ff9d7e24 */ /* 0x000fe2000f8e00ff */
[----:B------:R-:W-:Y:S01]  /*0cf0*/  LOP3.LUT R3, R188, 0xfffffff8, RZ, 0xc0, !PT ;  /* 0xfffffff8bc037812 */ /* 0x000fe200078ec0ff */
[----:B------:R-:W-:Y:S01]  /*0d00*/  IMAD.SHL.U32 R234, R0, 0x8, RZ ;  /* 0x0000000800ea7824 */ /* 0x000fe200078e00ff */
[----:B------:R-:W-:-:S02]  /*0d10*/  LEA.HI R6, R6, R229, RZ, 0x2 ;  /* 0x000000e506067211 */ /* 0x000fc400078f10ff */
[----:B------:R-:W-:Y:S01]  /*0d20*/  SHF.R.S32.HI R197, RZ, 0x7, R4 ;  /* 0x00000007ffc57819 */ /* 0x000fe20000011404 */
[----:B------:R-:W-:Y:S01]  /*0d30*/  IMAD.IADD R198, R20, 0x1, -R3 ;  /* 0x0000000114c67824 */ /* 0x000fe200078e0a03 */
[----:B------:R-:W-:Y:S02]  /*0d40*/  LOP3.LUT R6, R6, 0x3ffffc, RZ, 0xc0, !PT ;  /* 0x003ffffc06067812 */ /* 0x000fe400078ec0ff */
[----:B------:R-:W-:Y:S01]  /*0d50*/  SHF.R.S32.HI R188, RZ, 0x3, R188 ;  /* 0x00000003ffbc7819 */ /* 0x000fe200000114bc */
[----:B------:R-:W-:Y:S01]  /*0d60*/  IMAD.SHL.U32 R164, R198, 0x8, RZ ;  /* 0x00000008c6a47824 */ /* 0x000fe200078e00ff */
[C---:B------:R-:W-:Y:S01]  /*0d70*/  LOP3.LUT R5, R4.reuse, 0xffffff80, RZ, 0xc0, !PT ;  /* 0xffffff8004057812 */ /* 0x040fe200078ec0ff */
[----:B------:R-:W-:Y:S01]  /*0d80*/  IMAD R9, R197, 0x100, R230 ;  /* 0x00000100c5097824 */ /* 0x000fe200078e02e6 */
[----:B------:R-:W-:Y:S01]  /*0d90*/  LOP3.LUT R7, R7, 0xfffffffc, RZ, 0xc0, !PT ;  /* 0xfffffffc07077812 */ /* 0x000fe200078ec0ff */
[----:B------:R-:W-:Y:S01]  /*0da0*/  IMAD.IADD R6, R229, 0x1, -R6 ;  /* 0x00000001e5067824 */ /* 0x000fe200078e0a06 */
[----:B------:R-:W-:Y:S01]  /*0db0*/  LEA.HI R4, R4, R197, RZ, 0x1 ;  /* 0x000000c504047211 */ /* 0x000fe200078f08ff */
[--C-:B------:R-:W-:Y:S01]  /*0dc0*/  IMAD R161, R188, 0x40, R164.reuse ;  /* 0x00000040bca17824 */ /* 0x100fe200078e02a4 */
[----:B------:R-:W-:Y:S01]  /*0dd0*/  SHF.R.S32.HI R196, RZ, 0x1f, R164 ;  /* 0x0000001fffc47819 */ /* 0x000fe200000114a4 */
[----:B------:R-:W-:Y:S01]  /*0de0*/  IMAD.IADD R5, R20, 0x1, -R5 ;  /* 0x0000000114057824 */ /* 0x000fe200078e0a05 */
[----:B------:R-:W-:Y:S01]  /*0df0*/  LOP3.LUT R4, R4, 0xfffffe, RZ, 0xc0, !PT ;  /* 0x00fffffe04047812 */ /* 0x000fe200078ec0ff */
[----:B------:R-:W-:-:S02]  /*0e00*/  IMAD R11, R6, 0x10, R9 ;  /* 0x00000010060b7824 */ /* 0x000fc400078e0209 */
[----:B------:R-:W-:Y:S01]  /*0e10*/  IMAD.WIDE R160, R161, 0x2, R156 ;  /* 0x00000002a1a07825 */ /* 0x000fe200078e029c */
[----:B------:R-:W-:-:S03]  /*0e20*/  SHF.R.S32.HI R6, RZ, 0x1f, R5 ;  /* 0x0000001fff067819 */ /* 0x000fc60000011405 */
[----:B------:R-:W-:Y:S01]  /*0e30*/  IMAD.IADD R9, R20, 0x1, -R7 ;  /* 0x0000000114097824 */ /* 0x000fe200078e0a07 */
[C---:B------:R-:W-:Y:S01]  /*0e40*/  IADD3 R223, P3, R160.reuse, 0x4000, RZ ;  /* 0x00004000a0df7810 */ /* 0x040fe20007f7e0ff */
[----:B------:R-:W-:Y:S01]  /*0e50*/  IMAD.IADD R4, R197, 0x1, -R4 ;  /* 0x00000001c5047824 */ /* 0x000fe200078e0a04 */
[----:B------:R-:W-:Y:S01]  /*0e60*/  IADD3 R221, P2, R160, 0x5000, RZ ;  /* 0x00005000a0dd7810 */ /* 0x000fe20007f5e0ff */
[----:B------:R-:W-:Y:S01]  /*0e70*/  VIADD R185, R164, 0x40 ;  /* 0x00000040a4b97836 */ /* 0x000fe20000000000 */
[----:B------:R-:W-:Y:S01]  /*0e80*/  IADD3 R219, P1, R160, 0x6000, RZ ;  /* 0x00006000a0db7810 */ /* 0x000fe20007f3e0ff */
[----:B------:R-:W-:Y:S01]  /*0e90*/  VIADD R184, R164, 0x80 ;  /* 0x00000080a4b87836 */ /* 0x000fe20000000000 */
[----:B------:R-:W-:Y:S01]  /*0ea0*/  IADD3 R217, P6, R160, 0x7000, RZ ;  /* 0x00007000a0d97810 */ /* 0x000fe20007fde0ff */
[----:B------:R-:W-:Y:S01]  /*0eb0*/  VIADD R167, R164, 0xc0 ;  /* 0x000000c0a4a77836 */ /* 0x000fe20000000000 */
[----:B------:R-:W-:Y:S01]  /*0ec0*/  IADD3 R215, P5, R160, 0x8000, RZ ;  /* 0x00008000a0d77810 */ /* 0x000fe20007fbe0ff */
[C---:B------:R-:W-:Y:S01]  /*0ed0*/  VIADD R166, R164.reuse, 0x100 ;  /* 0x00000100a4a67836 */ /* 0x040fe20000000000 */
[----:B------:R-:W-:Y:S01]  /*0ee0*/  LEA.HI R7, R9, R9, RZ, 0x1 ;  /* 0x0000000909077211 */ /* 0x000fe200078f08ff */
[----:B------:R-:W-:Y:S01]  /*0ef0*/  VIADD R165, R164, 0x140 ;  /* 0x00000140a4a57836 */ /* 0x000fe20000000000 */
[----:B------:R-:W-:Y:S01]  /*0f00*/  LEA.HI R3, R6, R5, RZ, 0x2 ;  /* 0x0000000506037211 */ /* 0x000fe200078f10ff */
[C---:B------:R-:W-:Y:S01]  /*0f10*/  VIADD R187, R164.reuse, 0x180 ;  /* 0x00000180a4bb7836 */ /* 0x040fe20000000000 */
[----:B------:R-:W-:Y:S01]  /*0f20*/  LOP3.LUT R222, R223, 0x380, RZ, 0xc0, !PT ;  /* 0x00000380dfde7812 */ /* 0x000fe200078ec0ff */
[----:B------:R-:W-:Y:S01]  /*0f30*/  VIADD R186, R164, 0x1c0 ;  /* 0x000001c0a4ba7836 */ /* 0x000fe20000000000 */
[----:B------:R-:W-:Y:S01]  /*0f40*/  LOP3.LUT R220, R221, 0x380, RZ, 0xc0, !PT ;  /* 0x00000380dddc7812 */ /* 0x000fe200078ec0ff */
[----:B------:R-:W-:Y:S01]  /*0f50*/  IMAD.SHL.U32 R228, R4, 0x100, RZ ;  /* 0x0000010004e47824 */ /* 0x000fe200078e00ff */
[----:B------:R-:W-:-:S02]  /*0f60*/  LOP3.LUT R218, R219, 0x380, RZ, 0xc0, !PT ;  /* 0x00000380dbda7812 */ /* 0x000fc400078ec0ff */
[----:B------:R-:W-:Y:S02]  /*0f70*/  LOP3.LUT R216, R217, 0x380, RZ, 0xc0, !PT ;  /* 0x00000380d9d87812 */ /* 0x000fe400078ec0ff */
[----:B------:R-:W-:Y:S02]  /*0f80*/  LOP3.LUT R214, R215, 0x380, RZ, 0xc0, !PT ;  /* 0x00000380d7d67812 */ /* 0x000fe400078ec0ff */
[----:B------:R-:W-:Y:S02]  /*0f90*/  LOP3.LUT R10, R7, 0x1ffffffe, RZ, 0xc0, !PT ;  /* 0x1ffffffe070a7812 */ /* 0x000fe400078ec0ff */
[--C-:B------:R-:W-:Y:S02]  /*0fa0*/  SHF.R.S32.HI R7, RZ, 0x2, R3.reuse ;  /* 0x00000002ff077819 */ /* 0x100fe40000011403 */
[----:B------:R-:W-:Y:S01]  /*0fb0*/  SHF.R.S32.HI R8, RZ, 0x1f, R3 ;  /* 0x0000001fff087819 */ /* 0x000fe20000011403 */
[----:B------:R-:W-:Y:S01]  /*0fc0*/  IMAD.IADD R235, R9, 0x1, -R10 ;  /* 0x0000000109eb7824 */ /* 0x000fe200078e0a0a */
[----:B------:R-:W-:-:S02]  /*0fd0*/  SHF.R.U64 R222, R222, 0x3, RZ ;  /* 0x00000003dede7819 */ /* 0x000fc400000012ff */
[----:B------:R-:W-:Y:S02]  /*0fe0*/  SHF.R.U64 R220, R220, 0x3, RZ ;  /* 0x00000003dcdc7819 */ /* 0x000fe400000012ff */
[----:B------:R-:W-:Y:S02]  /*0ff0*/  SHF.R.U64 R218, R218, 0x3, RZ ;  /* 0x00000003dada7819 */ /* 0x000fe400000012ff */
[----:B------:R-:W-:Y:S02]  /*1000*/  SHF.R.U64 R216, R216, 0x3, RZ ;  /* 0x00000003d8d87819 */ /* 0x000fe400000012ff */
[----:B------:R-:W-:Y:S02]  /*1010*/  IADD3 R213, P0, R160, 0x9000, RZ ;  /* 0x00009000a0d57810 */ /* 0x000fe40007f1e0ff */
[----:B------:R-:W-:Y:S02]  /*1020*/  SHF.R.U64 R214, R214, 0x3, RZ ;  /* 0x00000003d6d67819 */ /* 0x000fe400000012ff */
[----:B------:R-:W-:-:S02]  /*1030*/  LEA.HI R8, R8, R7, RZ, 0x3 ;  /* 0x0000000708087211 */ /* 0x000fc400078f18ff */
        /* <DEDUP_REMOVED lines=8> */
[----:B------:R-:W-:Y:S02]  /*10c0*/  LOP3.LUT R212, R213, 0x380, RZ, 0xc0, !PT ;  /* 0x00000380d5d47812 */ /* 0x000fe400078ec0ff */
[----:B------:R-:W-:Y:S01]  /*10d0*/  LOP3.LUT R214, R214, R215, RZ, 0x3c, !PT ;  /* 0x000000d7d6d67212 */ /* 0x000fe200078e3cff */
[----:B------:R-:W-:Y:S01]  /*10e0*/  IMAD.X R215, RZ, RZ, R161, P5 ;  /* 0x000000ffffd77224 */ /* 0x000fe200028e06a1 */
[----:B------:R-:W-:Y:S01]  /*10f0*/  LOP3.LUT R0, R3, 0x7ffffffc, RZ, 0xc0, !PT ;  /* 0x7ffffffc03007812 */ /* 0x000fe200078ec0ff */
[----:B------:R-:W-:Y:S01]  /*1100*/  IMAD.U32 R3, R11, 0x40, R234 ;  /* 0x000000400b037824 */ /* 0x000fe200078e00ea */
[----:B------:R-:W-:-:S02]  /*1110*/  LOP3.LUT R8, R8, 0xfffffff8, RZ, 0xc0, !PT ;  /* 0xfffffff808087812 */ /* 0x000fc400078ec0ff */
[----:B------:R-:W-:Y:S01]  /*1120*/  LEA.HI R6, R6, R5, RZ, 0x5 ;  /* 0x0000000506067211 */ /* 0x000fe200078f28ff */
[----:B------:R-:W-:Y:S01]  /*1130*/  IMAD.IADD R0, R5, 0x1, -R0 ;  /* 0x0000000105007824 */ /* 0x000fe200078e0a00 */
[C---:B------:R-:W-:Y:S01]  /*1140*/  IADD3 R211, P4, R160.reuse, 0xa000, RZ ;  /* 0x0000a000a0d37810 */ /* 0x040fe20007f9e0ff */
[----:B------:R-:W-:Y:S01]  /*1150*/  IMAD.IADD R7, R7, 0x1, -R8 ;  /* 0x0000000107077824 */ /* 0x000fe200078e0a08 */
[----:B------:R-:W-:Y:S01]  /*1160*/  IADD3 R209, P3, R160, 0xb000, RZ ;  /* 0x0000b000a0d17810 */ /* 0x000fe20007f7e0ff */
[----:B------:R-:W-:Y:S01]  /*1170*/  IMAD.SHL.U32 R231, R0, 0x2, RZ ;  /* 0x0000000200e77824 */ /* 0x000fe200078e00ff */
[C---:B------:R-:W-:Y:S01]  /*1180*/  IADD3 R207, P2, R160.reuse, 0xc000, RZ ;  /* 0x0000c000a0cf7810 */ /* 0x040fe20007f5e0ff */
[----:B------:R-:W-:Y:S01]  /*1190*/  IMAD.WIDE R156, R3, 0x2, R156 ;  /* 0x00000002039c7825 */ /* 0x000fe200078e029c */
[C---:B------:R-:W-:Y:S02]  /*11a0*/  IADD3 R205, P1, R160.reuse, 0xd000, RZ ;  /* 0x0000d000a0cd7810 */ /* 0x040fe40007f3e0ff */
[C---:B------:R-:W-:Y:S01]  /*11b0*/  IADD3 R203, P6, R160.reuse, 0xe000, RZ ;  /* 0x0000e000a0cb7810 */ /* 0x040fe20007fde0ff */
[----:B------:R-:W-:Y:S01]  /*11c0*/  IMAD.IADD R159, R231, 0x1, R228 ;  /* 0x00000001e79f7824 */ /* 0x000fe200078e02e4 */
[----:B------:R-:W-:-:S02]  /*11d0*/  IADD3 R201, P5, R160, 0xf000, RZ ;  /* 0x0000f000a0c97810 */ /* 0x000fc40007fbe0ff */
[----:B------:R-:W-:Y:S02]  /*11e0*/  SHF.R.U64 R212, R212, 0x3, RZ ;  /* 0x00000003d4d47819 */ /* 0x000fe400000012ff */
[----:B------:R-:W-:Y:S02]  /*11f0*/  LOP3.LUT R210, R211, 0x380, RZ, 0xc0, !PT ;  /* 0x00000380d3d27812 */ /* 0x000fe400078ec0ff */
[----:B------:R-:W-:Y:S02]  /*1200*/  LOP3.LUT R208, R209, 0x380, RZ, 0xc0, !PT ;  /* 0x00000380d1d07812 */ /* 0x000fe400078ec0ff */
[----:B------:R-:W-:Y:S02]  /*1210*/  LOP3.LUT R206, R207, 0x380, RZ, 0xc0, !PT ;  /* 0x00000380cfce7812 */ /* 0x000fe400078ec0ff */
[----:B------:R-:W-:Y:S02]  /*1220*/  LOP3.LUT R204, R205, 0x380, RZ, 0xc0, !PT ;  /* 0x00000380cdcc7812 */ /* 0x000fe400078ec0ff */
[----:B------:R-:W-:-:S02]  /*1230*/  LOP3.LUT R202, R203, 0x380, RZ, 0xc0, !PT ;  /* 0x00000380cbca7812 */ /* 0x000fc400078ec0ff */
[----:B------:R-:W-:Y:S02]  /*1240*/  LOP3.LUT R200, R201, 0x380, RZ, 0xc0, !PT ;  /* 0x00000380c9c87812 */ /* 0x000fe400078ec0ff */
[----:B------:R-:W-:Y:S02]  /*1250*/  SHF.R.S32.HI R6, RZ, 0x5, R6 ;  /* 0x00000005ff067819 */ /* 0x000fe40000011406 */
[----:B------:R-:W-:Y:S01]  /*1260*/  LOP3.LUT R212, R212, R213, RZ, 0x3c, !PT ;  /* 0x000000d5d4d47212 */ /* 0x000fe200078e3cff */
[----:B------:R-:W-:Y:S01]  /*1270*/  IMAD.X R213, RZ, RZ, R161, P0 ;  /* 0x000000ffffd57224 */ /* 0x000fe200000e06a1 */
[----:B------:R-:W-:Y:S01]  /*1280*/  SHF.R.U64 R210, R210, 0x3, RZ ;  /* 0x00000003d2d27819 */ /* 0x000fe200000012ff */
[----:B------:R-:W-:Y:S01]  /*1290*/  IMAD R158, R6, 0x10, R7 ;  /* 0x00000010069e7824 */ /* 0x000fe200078e0207 */
[----:B------:R-:W-:Y:S02]  /*12a0*/  SHF.R.U64 R208, R208, 0x3, RZ ;  /* 0x00000003d0d07819 */ /* 0x000fe400000012ff */
[----:B------:R-:W-:Y:S01]  /*12b0*/  SHF.R.U64 R206, R206, 0x3, RZ ;  /* 0x00000003cece7819 */ /* 0x000fe200000012ff */
[----:B------:R-:W-:Y:S01]  /*12c0*/  IMAD R235, R235, 0x8, R158 ;  /* 0x00000008ebeb7824 */ /* 0x000fe200078e029e */
[----:B------:R-:W-:-:S02]  /*12d0*/  SHF.R.U64 R204, R204, 0x3, RZ ;  /* 0x00000003cccc7819 */ /* 0x000fc400000012ff */
[----:B------:R-:W-:Y:S02]  /*12e0*/  SHF.R.U64 R202, R202, 0x3, RZ ;  /* 0x00000003caca7819 */ /* 0x000fe400000012ff */
        /* <DEDUP_REMOVED lines=14> */
[----:B------:R-:W-:Y:S01]  /*13d0*/  SHF.R.S32.HI R195, RZ, 0x1f, R185 ;  /* 0x0000001fffc37819 */ /* 0x000fe200000114b9 */
[----:B------:R-:W-:Y:S01]  /*13e0*/  IMAD.X R201, RZ, RZ, R161, P5 ;  /* 0x000000ffffc97224 */ /* 0x000fe200028e06a1 */
[----:B------:R-:W-:-:S02]  /*13f0*/  SHF.R.S32.HI R194, RZ, 0x1f, R184 ;  /* 0x0000001fffc27819 */ /* 0x000fc400000114b8 */
[----:B------:R-:W-:Y:S02]  /*1400*/  SHF.R.S32.HI R193, RZ, 0x1f, R167 ;  /* 0x0000001fffc17819 */ /* 0x000fe400000114a7 */
[----:B------:R-:W-:Y:S02]  /*1410*/  SHF.R.S32.HI R192, RZ, 0x1f, R166 ;  /* 0x0000001fffc07819 */ /* 0x000fe400000114a6 */
[----:B------:R-:W-:Y:S02]  /*1420*/  SHF.R.S32.HI R191, RZ, 0x1f, R165 ;  /* 0x0000001fffbf7819 */ /* 0x000fe400000114a5 */
[----:B------:R-:W-:Y:S02]  /*1430*/  SHF.R.S32.HI R190, RZ, 0x1f, R187 ;  /* 0x0000001fffbe7819 */ /* 0x000fe400000114bb */
[----:B------:R-:W-:-:S07]  /*1440*/  SHF.R.S32.HI R189, RZ, 0x1f, R186 ;  /* 0x0000001fffbd7819 */ /* 0x000fce00000114ba */
.L_x_6545:
        /* <DEDUP_REMOVED lines=12> */
[----:B0--34-:R-:W-:Y:S02]  /*1510*/  IMAD.U32 R4, RZ, RZ, UR8 ;  /* 0x00000008ff047e24 */ /* 0x019fe4000f8e00ff */
[----:B------:R-:W-:Y:S01]  /*1520*/  IMAD.U32 R5, RZ, RZ, UR9 ;  /* 0x00000009ff057e24 */ /* 0x000fe2000f8e00ff */
[----:B------:R-:W-:-:S03]  /*1530*/  @UP1 UIMAD.WIDE UR8, UR6, 0x4, UR10 ;  /* 0x00000004060818a5 */ /* 0x000fc6000f8e020a */
[----:B------:R-:W-:Y:S01]  /*1540*/  ULDC.64 UR10, c[0x0][0xb18] ;  /* 0x0002c600000a7ab9 */ /* 0x000fe20000000a00 */
[----:B--2---:R-:W2:Y:S02]  /*1550*/  @P0 LDG.E R4, desc[UR40][R4.64] ;  /* 0x0000002804040981 */ /* 0x004ea4000c1e1900 */
[----:B------:R-:W-:Y:S02]  /*1560*/  IMAD.U32 R6, RZ, RZ, UR8 ;  /* 0x00000008ff067e24 */ /* 0x000fe4000f8e00ff */
[----:B------:R-:W-:Y:S01]  /*1570*/  IMAD.U32 R7, RZ, RZ, UR9 ;  /* 0x00000009ff077e24 */ /* 0x000fe2000f8e00ff */
[----:B------:R-:W-:-:S04]  /*1580*/  ULDC.64 UR8, c[0x0][0x418] ;  /* 0x0001060000087ab9 */ /* 0x000fc80000000a00 */
[----:B------:R-:W3:Y:S01]  /*1590*/  @P2 LDG.E R6, desc[UR40][R6.64] ;  /* 0x0000002806062981 */ /* 0x000ee2000c1e1900 */
[----:B------:R-:W-:Y:S01]  /*15a0*/  UISETP.NE.U32.AND UP0, UPT, UR8, URZ, UPT ;  /* 0x0000003f0800728c */ /* 0x000fe2000bf05070 */
[----:B------:R-:W-:Y:S01]  /*15b0*/  ISETP.NE.U32.AND P1, PT, RZ, UR10, PT ;  /* 0x0000000aff007c0c */ /* 0x000fe2000bf25070 */
[----:B------:R-:W-:Y:S01]  /*15c0*/  UMOV UR4, URZ ;  /* 0x0000003f00047c82 */ /* 0x000fe20008000000 */
[----:B------:R-:W-:Y:S01]  /*15d0*/  ULDC UR8, c[0x0][0x424] ;  /* 0x0001090000087ab9 */ /* 0x000fe20000000800 */
[----:B------:R-:W-:Y:S01]  /*15e0*/  UISETP.NE.AND.EX UP0, UPT, UR9, URZ, UPT, UP0 ;  /* 0x0000003f0900728c */ /* 0x000fe2000bf05300 */
[----:B------:R-:W-:Y:S01]  /*15f0*/  ISETP.NE.AND.EX P1, PT, RZ, UR11, PT, P1 ;  /* 0x0000000bff007c0c */ /* 0x000fe2000bf25310 */
[----:B------:R-:W-:Y:S01]  /*1600*/  ULDC UR48, c[0x0][0x288] ;  /* 0x0000a20000307ab9 */ /* 0x000fe20000000800 */
[----:B------:R-:W-:Y:S01]  /*1610*/  UMOV UR39, UR7 ;  /* 0x0000000700277c82 */ /* 0x000fe20008000000 */
[----:B------:R-:W-:-:S04]  /*1620*/  USEL UR8, UR8, 0x1, UP0 ;  /* 0x0000000108087887 */ /* 0x000fc80008000000 */
[----:B------:R-:W-:Y:S01]  /*1630*/  UIMAD UR49, UR8, UR49, URZ ;  /* 0x00000031083172a4 */ /* 0x000fe2000f8e023f */
[----:B--2---:R-:W-:Y:S02]  /*1640*/  @P0 R2UR UR4, R4 ;  /* 0x00000000040402ca */ /* 0x004fe400000e0000 */
[----:B---3--:R-:W-:Y:S01]  /*1650*/  @P2 R2UR UR48, R6 ;  /* 0x00000000063022ca */ /* 0x008fe200000e0000 */
[----:B-1----:R-:W-:-:S14]  /*1660*/  @P2 BRA `(.L_x_6407) ;  /* 0x0000000000342947 */ /* 0x002fdc0003800000 */
        /* <DEDUP_REMOVED lines=13> */
.L_x_6407:
[----:B------:R-:W-:Y:S01]  /*1740*/  UMOV UR42, UR5 ;  /* 0x00000005002a7c82 */ /* 0x000fe20008000000 */
        /* <DEDUP_REMOVED lines=9> */
.L_x_6408:
        /* <DEDUP_REMOVED lines=13> */
.L_x_6409:
[----:B------:R-:W0:Y:S01]  /*18b0*/  LDC R0, c[0x0][0xa80] ;  /* 0x0002a000ff007b82 */ /* 0x000e220000000800 */
[----:B------:R-:W-:Y:S01]  /*18c0*/  UISETP.NE.AND UP0, UPT, UR38, 0x1, UPT ;  /* 0x000000012600788c */ /* 0x000fe2000bf05270 */
[----:B------:R1:W-:Y:S01]  /*18d0*/  STL.128 [R1+0x410], RZ ;  /* 0x000410ff01007387 */ /* 0x0003e20000100c00 */
[----:B------:R-:W-:Y:S01]  /*18e0*/  IADD3 R28, P0, R2, 0x410, RZ ;  /* 0x00000410021c7810 */ /* 0x000fe20007f1e0ff */
[----:B------:R-:W-:Y:S02]  /*18f0*/  UIADD3 UR49, -UR4, UR49, URZ ;  /* 0x0000003104317290 */ /* 0x000fe4000fffe13f */
[----:B------:R1:W-:Y:S01]  /*1900*/  STL.128 [R1+0x420], RZ ;  /* 0x000420ff01007387 */ /* 0x0003e20000100c00 */
[----:B------:R-:W-:Y:S01]  /*1910*/  PLOP3.LUT P1, PT, PT, PT, UP0, 0x80, 0x0 ;  /* 0x000000000000781c */ /* 0x000fe20003f2f008 */
[----:B------:R-:W-:Y:S02]  /*1920*/  IMAD.X R29, RZ, RZ, R16, P0 ;  /* 0x000000ffff1d7224 */ /* 0x000fe400000e0610 */
[----:B------:R1:W-:Y:S04]  /*1930*/  STL.128 [R1+0x200], RZ ;  /* 0x000200ff01007387 */ /* 0x0003e80000100c00 */
[----:B------:R1:W-:Y:S04]  /*1940*/  STL.128 [R1+0x210], RZ ;  /* 0x000210ff01007387 */ /* 0x0003e80000100c00 */
[----:B------:R1:W-:Y:S04]  /*1950*/  STL.128 [R1+0x220], RZ ;  /* 0x000220ff01007387 */ /* 0x0003e80000100c00 */
[----:B------:R1:W-:Y:S04]  /*1960*/  STL.128 [R1+0x230], RZ ;  /* 0x000230ff01007387 */ /* 0x0003e80000100c00 */
[----:B0-----:R1:W-:Y:S04]  /*1970*/  STL [R1+0x430], R0 ;  /* 0x0004300001007387 */ /* 0x0013e80000100800 */
        /* <DEDUP_REMOVED lines=31> */
[----:B------:R-:W-:Y:S02]  /*1b70*/  UISETP.NE.AND UP0, UPT, UR4, 0x1, UPT ;  /* 0x000000010400788c */ /* 0x000fe4000bf05270 */
[----:B------:R-:W-:Y:S01]  /*1b80*/  UIADD3 UR9, UR8, 0x3f, URZ ;  /* 0x0000003f08097890 */ /* 0x000fe2000fffe03f */
[----:B------:R-:W-:Y:S01]  /*1b90*/  ULDC.64 UR4, c[0x0][0xad8] ;  /* 0x0002b60000047ab9 */ /* 0x000fe20000000a00 */
[----:B------:R-:W-:Y:S02]  /*1ba0*/  UIADD3 UR10, UR49, 0x1, -UR48 ;  /* 0x00000001310a7890 */ /* 0x000fe4000fffe830 */
[----:B------:R-:W-:-:S05]  /*1bb0*/  UISETP.GE.AND UP1, UPT, UR5, 0x1, UPT ;  /* 0x000000010500788c */ /* 0x000fca000bf26270 */
[----:B------:R-:W-:Y:S01]  /*1bc0*/  @UP0 UIADD3 UR6, UR8, 0x3f, URZ ;  /* 0x0000003f08060890 */ /* 0x000fe2000fffe03f */
[----:B------:R-:W-:Y:S01]  /*1bd0*/  @UP0 ULDC UR7, c[0x0][0x44c] ;  /* 0x0001130000070ab9 */ /* 0x000fe20000000800 */
[----:B------:R-:W-:Y:S02]  /*1be0*/  PLOP3.LUT P1, PT, PT, PT, UP1, 0x80, 0x0 ;  /* 0x000000000000781c */ /* 0x000fe40003f2f018 */
        /* <DEDUP_REMOVED lines=16> */
.L_x_6412:
[----:B------:R-:W-:-:S11]  /*1cf0*/  UISETP.NE.AND UP1, UPT, UR5, 0x1, UPT ;  /* 0x000000010500788c */ /* 0x000fd6000bf25270 */
[----:B------:R-:W-:Y:S02]  /*1d00*/  @UP1 ULDC.64 UR10, c[0x0][0xae0] ;  /* 0x0002b800000a1ab9 */ /* 0x000fe40000000a00 */
[----:B------:R-:W-:-:S04]  /*1d10*/  UIMAD.WIDE.U32 UR6, UR9, UR10, URZ ;  /* 0x0000000a090672a5 */ /* 0x000fc8000f8e003f */
[----:B------:R-:W-:-:S12]  /*1d20*/  @UP1 USHF.R.U32.HI UR9, URZ, UR11, UR7 ;  /* 0x0000000b3f091299 */ /* 0x000fd80008011607 */
.L_x_6413:
[----:B------:R-:W-:-:S04]  /*1d30*/  UIMAD UR9, UR9, UR5, UR5 ;  /* 0x00000005090972a4 */ /* 0x000fc8000f8e0205 */
[----:B------:R-:W-:-:S04]  /*1d40*/  UISETP.LT.AND UP1, UPT, UR4, UR9, UPT ;  /* 0x000000090400728c */ /* 0x000fc8000bf21270 */
[----:B------:R-:W-:-:S12]  /*1d50*/  USEL UR4, UR4, UR9, UP1 ;  /* 0x0000000904047287 */ /* 0x000fd80008800000 */
.L_x_6411:
        /* <DEDUP_REMOVED lines=13> */
[----:B------:R-:W-:Y:S01]  /*1e30*/  UIADD3 UR8, UR8, UR49, -UR48 ;  /* 0x0000003108087290 */ /* 0x000fe2000fffe830 */
        /* <DEDUP_REMOVED lines=14> */
.L_x_6415:
[----:B------:R-:W-:-:S11]  /*1f20*/  UISETP.NE.AND UP0, UPT, UR5, 0x1, UPT ;  /* 0x000000010500788c */ /* 0x000fd6000bf05270 */
[----:B------:R-:W-:Y:S02]  /*1f30*/  @UP0 ULDC.64 UR10, c[0x0][0xae0] ;  /* 0x0002b800000a0ab9 */ /* 0x000fe40000000a00 */
[----:B------:R-:W-:-:S04]  /*1f40*/  UIMAD.WIDE.U32 UR6, UR8, UR10, URZ ;  /* 0x0000000a080672a5 */ /* 0x000fc8000f8e003f */
[----:B------:R-:W-:-:S12]  /*1f50*/  @UP0 USHF.R.U32.HI UR8, URZ, UR11, UR7 ;  /* 0x0000000b3f080299 */ /* 0x000fd80008011607 */
.L_x_6416:
[----:B------:R-:W-:-:S04]  /*1f60*/  UIMAD UR5, UR8, UR5, URZ ;  /* 0x00000005080572a4 */ /* 0x000fc8000f8e023f */
[----:B------:R-:W-:-:S04]  /*1f70*/  UISETP.LT.AND UP0, UPT, UR4, UR5, UPT ;  /* 0x000000050400728c */ /* 0x000fc8000bf01270 */
[----:B------:R-:W-:-:S12]  /*1f80*/  USEL UR4, UR4, UR5, !UP0 ;  /* 0x0000000504047287 */ /* 0x000fd8000c000000 */
.L_x_6414:
        /* <DEDUP_REMOVED lines=711> */
.L_x_6419:
[----:B------:R-:W-:Y:S05]  /*4c00*/  BSYNC B0 ;  /* 0x0000000000007941 */ /* 0x000fea0003800000 */
.L_x_6418:
[----:B------:R-:W-:-:S04]  /*4c10*/  UIADD3 UR21, UR21, -0x2, URZ ;  /* 0xfffffffe15157890 */ /* 0x000fc8000fffe03f */
[----:B------:R-:W-:-:S06]  /*4c20*/  UISETP.GE.AND UP0, UPT, UR21, UR20, UPT ;  /* 0x000000141500728c */ /* 0x000fcc000bf06270 */
[----:B------:R-:W-:-:S13]  /*4c30*/  PLOP3.LUT P0, PT, PT, PT, UP0, 0x80, 0x0 ;  /* 0x000000000000781c */ /* 0x000fda0003f0f008 */
[----:B------:R-:W-:Y:S05]  /*4c40*/  @!P0 BRA `(.L_x_6420) ;  /* 0x0000003c00648947 */ /* 0x000fea0003800000 */
.L_x_6423:
[----:B0-----:R-:W2:Y:S04]  /*4c50*/  LDL R0, [R1+0x1e8] ;  /* 0x0001e80001007983 */ /* 0x001ea80000100800 */
        /* <DEDUP_REMOVED lines=64> */
[----:B--2---:R-:W-:-:S05]  /*5060*/  IMAD R21, R0, 0x40, R158 ;  /* 0x0000004000157824 */ /* 0x004fca00078e029e */
[----:B------:R-:W-:Y:S01]  /*5070*/  LEA R21, R21, UR47, 0x2 ;  /* 0x0000002f15157c11 */ /* 0x000fe2000f8e10ff */
[----:B------:R-:W-:Y:S06]  /*5080*/  BAR.SYNC.DEFER_BLOCKING 0xe, 0x100 ;  /* 0x0384000000007b1d */ /* 0x000fec0000010000 */
[----:B------:R-:W3:Y:S04]  /*5090*/  LDS R3, [R21+0x38400] ;  /* 0x0384000015037984 */ /* 0x000ee80000000800 */
[----:B------:R-:W0:Y:S01]  /*50a0*/  LDS R21, [R21+0x38420] ;  /* 0x0384200015157984 */ /* 0x000e220000000800 */
[C---:B---3--:R-:W-:Y:S01]  /*50b0*/  FMUL.FTZ R137, R3.reuse, R137 ;  /* 0x0000008903897220 */ /* 0x048fe20000410000 */
[C---:B------:R-:W-:Y:S01]  /*50c0*/  FMUL.FTZ R136, R3.reuse, R136 ;  /* 0x0000008803887220 */ /* 0x040fe20000410000 */
        /* <DEDUP_REMOVED lines=66> */
[----:B------:R-:W-:Y:S01]  /*54f0*/  STL.64 [R1+0x210], R136 ;  /* 0x0002108801007387 */ /* 0x000fe20000100a00 */
[C---:B------:R-:W-:Y:S01]  /*5500*/  FMUL.FTZ R65, R21.reuse, R65 ;  /* 0x0000004115417220 */ /* 0x040fe20000410000 */
[----:B------:R-:W-:-:S02]  /*5510*/  FMUL.FTZ R64, R21, R64 ;  /* 0x0000004015407220 */ /* 0x000fc40000410000 */
[----:B------:R-:W-:Y:S01]  /*5520*/  STL.64 [R1+0x220], R134 ;  /* 0x0002208601007387 */ /* 0x000fe20000100a00 */
[C---:B------:R-:W-:Y:S01]  /*5530*/  FMUL.FTZ R73, R21.reuse, R73 ;  /* 0x0000004915497220 */ /* 0x040fe20000410000 */
[C---:B------:R-:W-:Y:S02]  /*5540*/  FMUL.FTZ R72, R21.reuse, R72 ;  /* 0x0000004815487220 */ /* 0x040fe40000410000 */
[----:B------:R-:W-:Y:S01]  /*5550*/  STL.64 [R1+0x230], R138 ;  /* 0x0002308a01007387 */ /* 0x000fe20000100a00 */
[C---:B------:R-:W-:Y:S01]  /*5560*/  FMUL.FTZ R71, R21.reuse, R71 ;  /* 0x0000004715477220 */ /* 0x040fe20000410000 */
[C---:B------:R-:W-:Y:S02]  /*5570*/  FMUL.FTZ R70, R21.reuse, R70 ;  /* 0x0000004615467220 */ /* 0x040fe40000410000 */
        /* <DEDUP_REMOVED lines=78> */
[----:B------:R0:W-:Y:S01]  /*5a60*/  STL.64 [R1+0x3e0], R74 ;  /* 0x0003e04a01007387 */ /* 0x0001e20000100a00 */
[C---:B------:R-:W-:Y:S01]  /*5a70*/  FMUL.FTZ R7, R21.reuse, R7 ;  /* 0x0000000715077220 */ /* 0x040fe20000410000 */
[----:B------:R-:W-:Y:S02]  /*5a80*/  FMUL.FTZ R6, R21, R6 ;  /* 0x0000000615067220 */ /* 0x000fe40000410000 */
        /* <DEDUP_REMOVED lines=34> */
[----:B0-----:R-:W4:Y:S04]  /*5cb0*/  LDL R74, [R1+0x204] ;  /* 0x00020400014a7983 */ /* 0x001f280000100800 */
[----:B-1----:R-:W5:Y:S04]  /*5cc0*/  LDL R76, [R1+0x208] ;  /* 0x00020800014c7983 */ /* 0x002f680000100800 */
[----:B------:R-:W5:Y:S04]  /*5cd0*/  LDL R78, [R1+0x20c] ;  /* 0x00020c00014e7983 */ /* 0x000f680000100800 */
[----:B------:R-:W5:Y:S04]  /*5ce0*/  LDL R14, [R1+0x210] ;  /* 0x00021000010e7983 */ /* 0x000f680000100800 */
[----:B------:R-:W5:Y:S04]  /*5cf0*/  LDL R80, [R1+0x214] ;  /* 0x0002140001507983 */ /* 0x000f680000100800 */
[----:B------:R-:W5:Y:S04]  /*5d00*/  LDL R84, [R1+0x218] ;  /* 0x0002180001547983 */ /* 0x000f680000100800 */
[----:B------:R-:W5:Y:S04]  /*5d10*/  LDL R86, [R1+0x21c] ;  /* 0x00021c0001567983 */ /* 0x000f680000100800 */
[----:B--2---:R-:W2:Y:S04]  /*5d20*/  LDL R4, [R1+0x220] ;  /* 0x0002200001047983 */ /* 0x004ea80000100800 */
[----:B------:R-:W2:Y:S04]  /*5d30*/  LDL R88, [R1+0x224] ;  /* 0x0002240001587983 */ /* 0x000ea80000100800 */
[----:B------:R-:W2:Y:S04]  /*5d40*/  LDL R90, [R1+0x228] ;  /* 0x00022800015a7983 */ /* 0x000ea80000100800 */
[----:B------:R-:W2:Y:S04]  /*5d50*/  LDL R92, [R1+0x22c] ;  /* 0x00022c00015c7983 */ /* 0x000ea80000100800 */
[----:B---3--:R-:W3:Y:S04]  /*5d60*/  LDL R6, [R1+0x230] ;  /* 0x0002300001067983 */ /* 0x008ee80000100800 */
[----:B------:R-:W3:Y:S04]  /*5d70*/  LDL R94, [R1+0x234] ;  /* 0x00023400015e7983 */ /* 0x000ee80000100800 */
        /* <DEDUP_REMOVED lines=114> */
[----:B------:R-:W-:Y:S04]  /*64a0*/  STL [R1+0x200], R82 ;  /* 0x0002005201007387 */ /* 0x000fe80000100800 */
[----:B----4-:R-:W-:Y:S04]  /*64b0*/  STL [R1+0x204], R74 ;  /* 0x0002044a01007387 */ /* 0x010fe80000100800 */
[----:B-----5:R-:W-:Y:S04]  /*64c0*/  STL [R1+0x208], R76 ;  /* 0x0002084c01007387 */ /* 0x020fe80000100800 */
        /* <DEDUP_REMOVED lines=9> */
[----:B---3--:R-:W-:Y:S04]  /*6560*/  STL [R1+0x230], R6 ;  /* 0x0002300601007387 */ /* 0x008fe80000100800 */
        /* <DEDUP_REMOVED lines=147> */
[----:B------:R-:W-:-:S02]  /*6ea0*/  VIADD R0, R0, 0x1 ;  /* 0x0000000100007836 */ /* 0x000fc40000000000 */
[----:B------:R-:W-:Y:S02]  /*6eb0*/  IMAD.MOV.U32 R5, RZ, RZ, 0x40000040 ;  /* 0x40000040ff057424 */ /* 0x000fe400078e00ff */
[----:B------:R-:W-:Y:S01]  /*6ec0*/  IMAD.MOV.U32 R7, RZ, RZ, 0x40000040 ;  /* 0x40000040ff077424 */ /* 0x000fe200078e00ff */
[----:B------:R-:W-:Y:S01]  /*6ed0*/  ISETP.NE.AND P0, PT, R0, 0x2, PT ;  /* 0x000000020000780c */ /* 0x000fe20003f05270 */
[----:B------:R0:W-:Y:S01]  /*6ee0*/  STL [R1+0x1e8], R0 ;  /* 0x0001e80001007387 */ /* 0x0001e20000100800 */
[----:B------:R-:W-:Y:S01]  /*6ef0*/  R2UR UR15, R5 ;  /* 0x00000000050f72ca */ /* 0x000fe200000e0000 */
[----:B------:R-:W-:Y:S01]  /*6f00*/  IMAD.MOV.U32 R5, RZ, RZ, 0x40000040 ;  /* 0x40000040ff057424 */ /* 0x000fe200078e00ff */
[----:B------:R-:W-:Y:S01]  /*6f10*/  R2UR UR19, R7 ;  /* 0x00000000071372ca */ /* 0x000fe200000e0000 */
[----:B------:R-:W-:-:S03]  /*6f20*/  IMAD.MOV.U32 R7, RZ, RZ, 0x40000040 ;  /* 0x40000040ff077424 */ /* 0x000fc600078e00ff */
[----:B------:R-:W-:Y:S02]  /*6f30*/  R2UR UR11, R5 ;  /* 0x00000000050b72ca */ /* 0x000fe400000e0000 */
[----:B------:R-:W-:-:S03]  /*6f40*/  R2UR UR7, R7 ;  /* 0x00000000070772ca */ /* 0x000fc600000e0000 */
[----:B0-----:R-:W-:-:S05]  /*6f50*/  @!P0 IMAD.MOV.U32 R0, RZ, RZ, RZ ;  /* 0x000000ffff008224 */ /* 0x001fca00078e00ff */
[----:B------:R-:W-:Y:S02]  /*6f60*/  LEA R4, R0, UR22, 0xc ;  /* 0x0000001600047c11 */ /* 0x000fe4000f8e60ff */
[----:B------:R-:W3:Y:S02]  /*6f70*/  LDL R0, [R1+0x1f0] ;  /* 0x0001f00001007983 */ /* 0x000ee40000100800 */
[C---:B------:R-:W-:Y:S01]  /*6f80*/  R2UR UR14, R4.reuse ;  /* 0x00000000040e72ca */ /* 0x040fe200000e0000 */
[----:B------:R-:W-:-:S05]  /*6f90*/  VIADD R6, R4, 0x80 ;  /* 0x0000008004067836 */ /* 0x000fca0000000000 */
[----:B------:R-:W-:Y:S01]  /*6fa0*/  R2UR UR18, R6 ;  /* 0x00000000061272ca */ /* 0x000fe200000e0000 */
[C---:B------:R-:W-:Y:S02]  /*6fb0*/  VIADD R6, R4.reuse, 0x100 ;  /* 0x0000010004067836 */ /* 0x040fe40000000000 */
[----:B------:R-:W-:-:S03]  /*6fc0*/  VIADD R4, R4, 0x180 ;  /* 0x0000018004047836 */ /* 0x000fc60000000000 */
[----:B------:R-:W-:Y:S02]  /*6fd0*/  R2UR UR6, R6 ;  /* 0x00000000060672ca */ /* 0x000fe400000e0000 */
[----:B------:R-:W-:Y:S02]  /*6fe0*/  R2UR UR10, R4 ;  /* 0x00000000040a72ca */ /* 0x000fe400000e0000 */
[----:B------:R-:W4:Y:S01]  /*6ff0*/  @!P0 LDL R4, [R1+0x1ec] ;  /* 0x0001ec0001048983 */ /* 0x000f220000100800 */
[----:B--2---:R-:W-:-:S06]  /*7000*/  WARPGROUP.ARRIVE ;  /* 0x00000000000079c5 */ /* 0x004fcc0000000000 */
        /* <DEDUP_REMOVED lines=139> */
[----:B------:R-:W4:Y:S04]  /*78c0*/  LDL R6, [R1+0x200] ;  /* 0x0002000001067983 */ /* 0x000f280000100800 */
[----:B0-----:R-:W4:Y:S04]  /*78d0*/  LDL R78, [R1+0x204] ;  /* 0x00020400014e7983 */ /* 0x001f280000100800 */
[----:B-1----:R-:W4:Y:S04]  /*78e0*/  LDL R80, [R1+0x208] ;  /* 0x0002080001507983 */ /* 0x002f280000100800 */
[----:B------:R-:W4:Y:S04]  /*78f0*/  LDL R82, [R1+0x20c] ;  /* 0x00020c0001527983 */ /* 0x000f280000100800 */
[----:B------:R-:W4:Y:S04]  /*7900*/  LDL R8, [R1+0x210] ;  /* 0x0002100001087983 */ /* 0x000f280000100800 */
[----:B--2---:R-:W2:Y:S04]  /*7910*/  LDL R84, [R1+0x214] ;  /* 0x0002140001547983 */ /* 0x004ea80000100800 */
[----:B------:R-:W2:Y:S04]  /*7920*/  LDL R86, [R1+0x218] ;  /* 0x0002180001567983 */ /* 0x000ea80000100800 */
[----:B-----5:R-:W5:Y:S04]  /*7930*/  LDL R88, [R1+0x21c] ;  /* 0x00021c0001587983 */ /* 0x020f680000100800 */
[----:B------:R-:W5:Y:S04]  /*7940*/  LDL R10, [R1+0x220] ;  /* 0x00022000010a7983 */ /* 0x000f680000100800 */
[----:B------:R-:W5:Y:S04]  /*7950*/  LDL R90, [R1+0x224] ;  /* 0x00022400015a7983 */ /* 0x000f680000100800 */
[----:B---3--:R-:W3:Y:S04]  /*7960*/  LDL R92, [R1+0x228] ;  /* 0x00022800015c7983 */ /* 0x008ee80000100800 */
[----:B------:R-:W3:Y:S04]  /*7970*/  LDL R94, [R1+0x22c] ;  /* 0x00022c00015e7983 */ /* 0x000ee80000100800 */
[----:B------:R-:W3:Y:S04]  /*7980*/  LDL R12, [R1+0x230] ;  /* 0x00023000010c7983 */ /* 0x000ee80000100800 */
[----:B----4-:R-:W4:Y:S04]  /*7990*/  LDL R96, [R1+0x234] ;  /* 0x0002340001607983 */ /* 0x010f280000100800 */
        /* <DEDUP_REMOVED lines=114> */
[----:B------:R-:W-:Y:S04]  /*80c0*/  STL [R1+0x200], R6 ;  /* 0x0002000601007387 */ /* 0x000fe80000100800 */
[----:B------:R-:W-:Y:S04]  /*80d0*/  STL [R1+0x204], R78 ;  /* 0x0002044e01007387 */ /* 0x000fe80000100800 */
[----:B------:R-:W-:Y:S04]  /*80e0*/  STL [R1+0x208], R80 ;  /* 0x0002085001007387 */ /* 0x000fe80000100800 */
[----:B------:R-:W-:Y:S04]  /*80f0*/  STL [R1+0x20c], R82 ;  /* 0x00020c5201007387 */ /* 0x000fe80000100800 */
[----:B------:R-:W-:Y:S04]  /*8100*/  STL [R1+0x210], R8 ;  /* 0x0002100801007387 */ /* 0x000fe80000100800 */
[----:B--2---:R-:W-:Y:S04]  /*8110*/  STL [R1+0x214], R84 ;  /* 0x0002145401007387 */ /* 0x004fe80000100800 */
[----:B------:R-:W-:Y:S04]  /*8120*/  STL [R1+0x218], R86 ;  /* 0x0002185601007387 */ /* 0x000fe80000100800 */
[----:B-----5:R-:W-:Y:S04]  /*8130*/  STL [R1+0x21c], R88 ;  /* 0x00021c5801007387 */ /* 0x020fe80000100800 */
[----:B------:R-:W-:Y:S04]  /*8140*/  STL [R1+0x220], R10 ;  /* 0x0002200a01007387 */ /* 0x000fe80000100800 */
[----:B------:R-:W-:Y:S04]  /*8150*/  STL [R1+0x224], R90 ;  /* 0x0002245a01007387 */ /* 0x000fe80000100800 */
[----:B---3--:R-:W-:Y:S04]  /*8160*/  STL [R1+0x228], R92 ;  /* 0x0002285c01007387 */ /* 0x008fe80000100800 */
[----:B------:R-:W-:Y:S04]  /*8170*/  STL [R1+0x22c], R94 ;  /* 0x00022c5e01007387 */ /* 0x000fe80000100800 */
[----:B------:R-:W-:Y:S04]  /*8180*/  STL [R1+0x230], R12 ;  /* 0x0002300c01007387 */ /* 0x000fe80000100800 */
[----:B----4-:R-:W-:Y:S04]  /*8190*/  STL [R1+0x234], R96 ;  /* 0x0002346001007387 */ /* 0x010fe80000100800 */
        /* <DEDUP_REMOVED lines=130> */
.L_x_6422:
[----:B------:R-:W-:Y:S05]  /*89c0*/  BSYNC B0 ;  /* 0x0000000000007941 */ /* 0x000fea0003800000 */
.L_x_6421:
[----:B------:R-:W-:Y:S05]  /*89d0*/  @P0 BRA `(.L_x_6423) ;  /* 0xffffffc0009c0947 */ /* 0x000fea000383ffff */
.L_x_6420:
        /* <DEDUP_REMOVED lines=70> */
[----:B------:R-:W-:Y:S04]  /*8e40*/  LDS R21, [R140+0x38400] ;  /* 0x038400008c157984 */ /* 0x000fe80000000800 */
[----:B------:R-:W3:Y:S01]  /*8e50*/  LDS R140, [R140+0x38420] ;  /* 0x038420008c8c7984 */ /* 0x000ee20000000800 */
[----:B------:R-:W-:Y:S01]  /*8e60*/  BSSY B0, `(.L_x_6424) ;  /* 0x00000cd000007945 */ /* 0x000fe20003800000 */
[C---:B---3--:R-:W-:Y:S01]  /*8e70*/  FMUL.FTZ R29, R140.reuse, R29 ;  /* 0x0000001d8c1d7220 */ /* 0x048fe20000410000 */
[C---:B------:R-:W-:Y:S01]  /*8e80*/  FMUL.FTZ R28, R140.reuse, R28 ;  /* 0x0000001c8c1c7220 */ /* 0x040fe20000410000 */
[C---:B----4-:R-:W-:Y:S01]  /*8e90*/  FMUL.FTZ R11, R140.reuse, R11 ;  /* 0x0000000b8c0b7220 */ /* 0x050fe20000410000 */
[C---:B------:R-:W-:Y:S01]  /*8ea0*/  FMUL.FTZ R10, R140.reuse, R10 ;  /* 0x0000000a8c0a7220 */ /* 0x040fe20000410000 */
[C---:B-----5:R-:W-:Y:S01]  /*8eb0*/  FMUL.FTZ R139, R21.reuse, R139 ;  /* 0x0000008b158b7220 */ /* 0x060fe20000410000 */
        /* <DEDUP_REMOVED lines=193> */
[----:B------:R-:W-:-:S12]  /*9ad0*/  IMAD.MOV.U32 R0, RZ, RZ, 0x1 ;  /* 0x00000001ff007424 */ /* 0x000fd800078e00ff */
[----:B0-----:R-:W-:Y:S05]  /*9ae0*/  @P0 BRA `(.L_x_6425) ;  /* 0x0000000000100947 */ /* 0x001fea0003800000 */
[----:B------:R-:W2:Y:S04]  /*9af0*/  LDL R4, [R1+0x1ec] ;  /* 0x0001ec0001047983 */ /* 0x000ea80000100800 */
[----:B------:R0:W-:Y:S01]  /*9b00*/  STL [R1+0x1e8], RZ ;  /* 0x0001e8ff01007387 */ /* 0x0001e20000100800 */
[----:B--2---:R-:W-:-:S05]  /*9b10*/  LOP3.LUT R4, R4, 0x1, RZ, 0x3c, !PT ;  /* 0x0000000104047812 */ /* 0x004fca00078e3cff */
[----:B------:R0:W-:Y:S02]  /*9b20*/  STL [R1+0x1ec], R4 ;  /* 0x0001ec0401007387 */ /* 0x0001e40000100800 */
.L_x_6425:
[----:B------:R-:W-:Y:S05]  /*9b30*/  BSYNC B0 ;  /* 0x0000000000007941 */ /* 0x000fea0003800000 */
.L_x_6424:
[----:B------:R-:W-:Y:S05]  /*9b40*/  BRA `(.L_x_6417) ;  /* 0x000001e000007947 */ /* 0x000fea0003800000 */
.L_x_6410:
[----:B------:R-:W0:Y:S01]  /*9b50*/  S2R R3, SR_TID.X ;  /* 0x0000000000037919 */ /* 0x000e220000002100 */
[----:B------:R-:W-:Y:S01]  /*9b60*/  UISETP.NE.AND UP0, UPT, UR38, URZ, UPT ;  /* 0x0000003f2600728c */ /* 0x000fe2000bf05270 */
[----:B-1----:R-:W-:Y:S01]  /*9b70*/  IMAD.U32 R0, RZ, RZ, UR5 ;  /* 0x00000005ff007e24 */ /* 0x002fe2000f8e00ff */
[----:B------:R-:W-:Y:S01]  /*9b80*/  UMOV UR4, 0x1 ;  /* 0x0000000100047882 */ /* 0x000fe20000000000 */
[----:B------:R-:W-:Y:S01]  /*9b90*/  IMAD.MOV.U32 R5, RZ, RZ, 0x80 ;  /* 0x00000080ff057424 */ /* 0x000fe200078e00ff */
[----:B------:R-:W-:Y:S01]  /*9ba0*/  USEL UR4, UR4, 0x2, !UP0 ;  /* 0x0000000204047887 */ /* 0x000fe2000c000000 */
[----:B------:R-:W-:Y:S01]  /*9bb0*/  IMAD.MOV.U32 R6, RZ, RZ, 0x1 ;  /* 0x00000001ff067424 */ /* 0x000fe200078e00ff */
[----:B------:R-:W-:Y:S01]  /*9bc0*/  UIADD3 UR7, UP1, UR36, 0x38830, URZ ;  /* 0x0003883024077890 */ /* 0x000fe2000ff3e03f */
[----:B------:R-:W-:Y:S01]  /*9bd0*/  IMAD.MOV.U32 R7, RZ, RZ, RZ ;  /* 0x000000ffff077224 */ /* 0x000fe200078e00ff */
[----:B------:R-:W-:Y:S01]  /*9be0*/  UIADD3 UR9, UP0, UR36, 0x38840, URZ ;  /* 0x0003884024097890 */ /* 0x000fe2000ff1e03f */
[----:B------:R1:W-:Y:S01]  /*9bf0*/  STL [R1+0x70], R0 ;  /* 0x0000700001007387 */ /* 0x0003e20000100800 */
[----:B------:R-:W-:Y:S01]  /*9c00*/  IMAD.U32 R13, RZ, RZ, UR4 ;  /* 0x00000004ff0d7e24 */ /* 0x000fe2000f8e00ff */
[----:B------:R-:W-:Y:S01]  /*9c10*/  UIADD3 UR4, UP2, UR36, 0x38850, URZ ;  /* 0x0003885024047890 */ /* 0x000fe2000ff5e03f */
[----:B------:R-:W-:Y:S01]  /*9c20*/  IMAD.MOV.U32 R8, RZ, RZ, 0x1 ;  /* 0x00000001ff087424 */ /* 0x000fe200078e00ff */
[----:B------:R-:W-:Y:S01]  /*9c30*/  UIADD3 UR8, UP3, UR36, 0x38860, URZ ;  /* 0x0003886024087890 */ /* 0x000fe2000ff7e03f */
[----:B------:R-:W-:Y:S01]  /*9c40*/  IMAD.MOV.U32 R9, RZ, RZ, RZ ;  /* 0x000000ffff097224 */ /* 0x000fe200078e00ff */
[----:B------:R-:W-:Y:S01]  /*9c50*/  UIADD3.X UR6, URZ, UR37, URZ, UP2, !UPT ;  /* 0x000000253f067290 */ /* 0x000fe200097fe43f */
[----:B------:R-:W-:Y:S01]  /*9c60*/  IMAD.MOV.U32 R12, RZ, RZ, 0x2000 ;  /* 0x00002000ff0c7424 */ /* 0x000fe200078e00ff */
[----:B------:R-:W-:Y:S01]  /*9c70*/  ULDC UR11, c[0x0][0x448] ;  /* 0x00011200000b7ab9 */ /* 0x000fe20000000800 */
[----:B------:R-:W-:Y:S01]  /*9c80*/  UIADD3.X UR10, URZ, UR37, URZ, UP3, !UPT ;  /* 0x000000253f0a7290 */ /* 0x000fe20009ffe43f */
[----:B-1----:R-:W-:Y:S01]  /*9c90*/  IMAD.U32 R0, RZ, RZ, UR4 ;  /* 0x00000004ff007e24 */ /* 0x002fe2000f8e00ff */
[----:B------:R-:W-:Y:S01]  /*9ca0*/  UIADD3.X UR4, URZ, UR37, URZ, UP1, !UPT ;  /* 0x000000253f047290 */ /* 0x000fe20008ffe43f */
[----:B------:R1:W-:Y:S01]  /*9cb0*/  STL.64 [R1+0x60], R8 ;  /* 0x0000600801007387 */ /* 0x0003e20000100a00 */
[----:B------:R-:W-:Y:S01]  /*9cc0*/  UISETP.NE.AND UP1, UPT, UR11, 0x1, UPT ;  /* 0x000000010b00788c */ /* 0x000fe2000bf25270 */
[----:B------:R-:W-:Y:S01]  /*9cd0*/  IMAD.MOV.U32 R11, RZ, RZ, 0x100 ;  /* 0x00000100ff0b7424 */ /* 0x000fe200078e00ff */
[----:B------:R-:W-:Y:S01]  /*9ce0*/  UIADD3 UR44, UR49, 0x1, -UR48 ;  /* 0x00000001312c7890 */ /* 0x000fe2000fffe830 */
[----:B------:R2:W-:Y:S01]  /*9cf0*/  STL.64 [R1+0x18], R12 ;  /* 0x0000180c01007387 */ /* 0x0005e20000100a00 */
[----:B------:R-:W-:-:S02]  /*9d00*/  IMAD.U32 R14, RZ, RZ, UR7 ;  /* 0x00000007ff0e7e24 */ /* 0x000fc4000f8e00ff */
[----:B------:R-:W-:Y:S01]  /*9d10*/  IMAD.U32 R15, RZ, RZ, UR4 ;  /* 0x00000004ff0f7e24 */ /* 0x000fe2000f8e00ff */
[----:B------:R-:W-:Y:S01]  /*9d20*/  STL.64 [R1], RZ ;  /* 0x000000ff01007387 */ /* 0x000fe20000100a00 */
[----:B0-----:R-:W-:Y:S01]  /*9d30*/  LOP3.LUT R3, R3, 0x7f, RZ, 0xc0, !PT ;  /* 0x0000007f03037812 */ /* 0x001fe200078ec0ff */
[----:B-1----:R-:W-:Y:S02]  /*9d40*/  IMAD.MOV.U32 R9, RZ, RZ, R13 ;  /* 0x000000ffff097224 */ /* 0x002fe400078e000d */
[----:B------:R-:W-:Y:S01]  /*9d50*/  STL.64 [R1+0x8], R14 ;  /* 0x0000080e01007387 */ /* 0x000fe20000100a00 */
[----:B------:R-:W-:Y:S01]  /*9d60*/  ISETP.NE.AND P0, PT, R3, RZ, PT ;  /* 0x000000ff0300720c */ /* 0x000fe20003f05270 */
[----:B------:R-:W-:Y:S01]  /*9d70*/  IMAD.MOV.U32 R8, RZ, RZ, 0x10000 ;  /* 0x00010000ff087424 */ /* 0x000fe200078e00ff */
[----:B------:R-:W-:Y:S01]  /*9d80*/  @UP1 ULDC UR7, c[0x0][0x44c] ;  /* 0x0001130000071ab9 */ /* 0x000fe20000000800 */
[----:B--2---:R-:W-:Y:S01]  /*9d90*/  IMAD.U32 R12, RZ, RZ, UR9 ;  /* 0x00000009ff0c7e24 */ /* 0x004fe2000f8e00ff */
[----:B------:R-:W-:Y:S01]  /*9da0*/  SEL R4, RZ, 0x1, P0 ;  /* 0x00000001ff047807 */ /* 0x000fe20000000000 */
[----:B------:R-:W-:Y:S01]  /*9db0*/  STL.64 [R1+0x38], RZ ;  /* 0x000038ff01007387 */ /* 0x000fe20000100a00 */
[----:B------:R-:W-:-:S03]  /*9dc0*/  IADD3 R38, P0, R2, 0x38, RZ ;  /* 0x0000003802267810 */ /* 0x000fc60007f1e0ff */
[----:B------:R0:W-:Y:S01]  /*9dd0*/  STL.128 [R1+0x20], R4 ;  /* 0x0000200401007387 */ /* 0x0001e20000100c00 */
[----:B------:R-:W-:Y:S02]  /*9de0*/  IMAD.MOV.U32 R10, RZ, RZ, R4 ;  /* 0x000000ffff0a7224 */ /* 0x000fe400078e0004 */
[----:B------:R-:W-:-:S03]  /*9df0*/  IMAD.X R47, RZ, RZ, R16, P0 ;  /* 0x000000ffff2f7224 */ /* 0x000fc600000e0610 */
[----:B------:R1:W-:Y:S01]  /*9e00*/  STL.128 [R1+0x50], R8 ;  /* 0x0000500801007387 */ /* 0x0003e20000100c00 */
[----:B0-----:R-:W-:Y:S01]  /*9e10*/  IMAD.U32 R5, RZ, RZ, UR6 ;  /* 0x00000006ff057e24 */ /* 0x001fe2000f8e00ff */
[----:B------:R-:W-:Y:S01]  /*9e20*/  UIADD3.X UR6, URZ, UR37, URZ, UP0, !UPT ;  /* 0x000000253f067290 */ /* 0x000fe200087fe43f */
[----:B------:R-:W-:Y:S01]  /*9e30*/  IMAD.U32 R6, RZ, RZ, UR8 ;  /* 0x00000008ff067e24 */ /* 0x000fe2000f8e00ff */
[----:B------:R-:W-:Y:S01]  /*9e40*/  USHF.L.U32 UR8, UR5, 0x6, URZ ;  /* 0x0000000605087899 */ /* 0x000fe2000800063f */
[----:B------:R-:W-:Y:S01]  /*9e50*/  IMAD.U32 R7, RZ, RZ, UR10 ;  /* 0x0000000aff077e24 */ /* 0x000fe2000f8e00ff */
[----:B------:R-:W-:Y:S01]  /*9e60*/  @UP1 ULDC UR10, c[0x0][0x450] ;  /* 0x00011400000a1ab9 */ /* 0x000fe20000000800 */
[----:B------:R-:W-:Y:S01]  /*9e70*/  IMAD.MOV.U32 R4, RZ, RZ, R0 ;  /* 0x000000ffff047224 */ /* 0x000fe200078e0000 */
[----:B------:R-:W-:Y:S01]  /*9e80*/  ULDC.64 UR4, c[0x0][0xad8] ;  /* 0x0002b60000047ab9 */ /* 0x000fe20000000a00 */
[----:B------:R-:W-:Y:S01]  /*9e90*/  IMAD.U32 R13, RZ, RZ, UR6 ;  /* 0x00000006ff0d7e24 */ /* 0x000fe2000f8e00ff */
[----:B------:R-:W-:Y:S01]  /*9ea0*/  UISETP.GE.AND UP0, UPT, UR5, 0x1, UPT ;  /* 0x000000010500788c */ /* 0x000fe2000bf06270 */
[----:B------:R1:W-:Y:S01]  /*9eb0*/  STL.64 [R1+0x68], R6 ;  /* 0x0000680601007387 */ /* 0x0003e20000100a00 */
[----:B------:R-:W-:-:S02]  /*9ec0*/  @UP1 UIADD3 UR6, UR8, 0x3f, URZ ;  /* 0x0000003f08061890 */ /* 0x000fc4000fffe03f */
[----:B------:R-:W-:Y:S01]  /*9ed0*/  UIADD3 UR9, UR8, 0x3f, URZ ;  /* 0x0000003f08097890 */ /* 0x000fe2000fffe03f */
[----:B------:R1:W-:Y:S01]  /*9ee0*/  STL.128 [R1+0x40], R4 ;  /* 0x0000400401007387 */ /* 0x0003e20000100c00 */
[----:B------:R-:W-:Y:S01]  /*9ef0*/  UIMAD.WIDE.U32 UR6, UR6, UR7, URZ ;  /* 0x00000007060672a5 */ /* 0x000fe2000f8e003f */
[----:B------:R-:W-:Y:S02]  /*9f00*/  PLOP3.LUT P1, PT, PT, PT, UP0, 0x80, 0x0 ;  /* 0x000000000000781c */ /* 0x000fe40003f2f008 */
[----:B------:R1:W-:Y:S01]  /*9f10*/  STL.64 [R1+0x10], R12 ;  /* 0x0000100c01007387 */ /* 0x0003e20000100a00 */
[----:B------:R-:W-:-:S03]  /*9f20*/  @UP1 USHF.R.U32.HI UR9, URZ, UR10, UR7 ;  /* 0x0000000a3f091299 */ /* 0x000fc60008011607 */
[----:B------:R1:W-:Y:S01]  /*9f30*/  STL.64 [R1+0x30], R12 ;  /* 0x0000300c01007387 */ /* 0x0003e20000100a00 */
[----:B------:R-:W-:-:S04]  /*9f40*/  UIADD3 UR6, UR44, UR9, URZ ;  /* 0x000000092c067290 */ /* 0x000fc8000fffe03f */
[----:B------:R-:W-:Y:S02]  /*9f50*/  UIADD3 UR4, UR6, UR4, URZ ;  /* 0x0000000406047290 */ /* 0x000fe4000fffe03f */
[----:B------:R-:W-:Y:S10]  /*9f60*/  @!P1 BRA `(.L_x_6426) ;  /* 0x0000000000449947 */ /* 0x000ff40003800000 */
        /* <DEDUP_REMOVED lines=10> */
.L_x_6427:
[----:B------:R-:W-:-:S11]  /*a010*/  UISETP.NE.AND UP0, UPT, UR5, 0x1, UPT ;  /* 0x000000010500788c */ /* 0x000fd6000bf05270 */
[----:B------:R-:W-:Y:S02]  /*a020*/  @UP0 ULDC.64 UR10, c[0x0][0xae0] ;  /* 0x0002b800000a0ab9 */ /* 0x000fe40000000a00 */
[----:B------:R-:W-:-:S04]  /*a030*/  UIMAD.WIDE.U32 UR6, UR9, UR10, URZ ;  /* 0x0000000a090672a5 */ /* 0x000fc8000f8e003f */
[----:B------:R-:W-:-:S12]  /*a040*/  @UP0 USHF.R.U32.HI UR9, URZ, UR11, UR7 ;  /* 0x0000000b3f090299 */ /* 0x000fd80008011607 */
.L_x_6428:
[----:B------:R-:W-:-:S04]  /*a050*/  UIMAD UR9, UR9, UR5, UR5 ;  /* 0x00000005090972a4 */ /* 0x000fc8000f8e0205 */
[----:B------:R-:W-:-:S04]  /*a060*/  UISETP.LT.AND UP0, UPT, UR4, UR9, UPT ;  /* 0x000000090400728c */ /* 0x000fc8000bf01270 */
[----:B------:R-:W-:-:S12]  /*a070*/  USEL UR4, UR4, UR9, UP0 ;  /* 0x0000000904047287 */ /* 0x000fd80008000000 */
.L_x_6426:
        /* <DEDUP_REMOVED lines=29> */
.L_x_6430:
[----:B------:R-:W-:-:S11]  /*a250*/  UISETP.NE.AND UP0, UPT, UR5, 0x1, UPT ;  /* 0x000000010500788c */ /* 0x000fd6000bf05270 */
[----:B------:R-:W-:Y:S02]  /*a260*/  @UP0 ULDC.64 UR10, c[0x0][0xae0] ;  /* 0x0002b800000a0ab9 */ /* 0x000fe40000000a00 */
[----:B------:R-:W-:-:S04]  /*a270*/  UIMAD.WIDE.U32 UR6, UR8, UR10, URZ ;  /* 0x0000000a080672a5 */ /* 0x000fc8000f8e003f */
[----:B------:R-:W-:-:S12]  /*a280*/  @UP0 USHF.R.U32.HI UR8, URZ, UR11, UR7 ;  /* 0x0000000b3f080299 */ /* 0x000fd80008011607 */
.L_x_6431:
[----:B------:R-:W-:-:S04]  /*a290*/  UIMAD UR5, UR8, UR5, URZ ;  /* 0x00000005080572a4 */ /* 0x000fc8000f8e023f */
[----:B------:R-:W-:-:S04]  /*a2a0*/  UISETP.LT.AND UP0, UPT, UR4, UR5, UPT ;  /* 0x000000050400728c */ /* 0x000fc8000bf01270 */
[----:B------:R-:W-:-:S12]  /*a2b0*/  USEL UR4, UR4, UR5, !UP0 ;  /* 0x0000000504047287 */ /* 0x000fd8000c000000 */
.L_x_6429:
        /* <DEDUP_REMOVED lines=9> */
[----:B------:R-:W0:Y:S01]  /*a350*/  SHFL.IDX PT, R0, R197, RZ, 0x1f ;  /* 0x00001fffc5007589 */ /* 0x000e2200000e0000 */
[----:B------:R-:W-:Y:S01]  /*a360*/  UIADD3 UR5, UR47, 0x22400, URZ ;  /* 0x000224002f057890 */ /* 0x000fe2000fffe03f */
[----:B-1----:R-:W-:Y:S01]  /*a370*/  IMAD.MOV.U32 R13, RZ, RZ, 0x40000040 ;  /* 0x40000040ff0d7424 */ /* 0x002fe200078e00ff */
[----:B------:R-:W-:Y:S01]  /*a380*/  UIADD3 UR4, UR47, 0x20400, URZ ;  /* 0x000204002f047890 */ /* 0x000fe2000fffe03f */
[----:B------:R-:W1:Y:S01]  /*a390*/  S2R R48, SR_TID.X ;  /* 0x0000000000307919 */ /* 0x000e620000002100 */
[----:B------:R-:W-:Y:S01]  /*a3a0*/  UIADD3 UR8, UR47, 0x400, URZ ;  /* 0x000004002f087890 */ /* 0x000fe2000fffe03f */
[----:B------:R-:W-:Y:S01]  /*a3b0*/  IMAD.MOV.U32 R11, RZ, RZ, 0x40000040 ;  /* 0x40000040ff0b7424 */ /* 0x000fe200078e00ff */
[----:B------:R-:W-:Y:S01]  /*a3c0*/  USHF.R.U32.HI UR5, URZ, 0x4, UR5 ;  /* 0x000000043f057899 */ /* 0x000fe20008011605 */
[----:B------:R-:W-:Y:S01]  /*a3d0*/  IADD3 R34, P5, R2, 0xa8, RZ ;  /* 0x000000a802227810 */ /* 0x000fe20007fbe0ff */
[----:B------:R-:W-:Y:S01]  /*a3e0*/  UIADD3 UR9, UP0, UR36, 0x38400, URZ ;  /* 0x0003840024097890 */ /* 0x000fe2000ff1e03f */
[----:B------:R-:W-:Y:S01]  /*a3f0*/  IMAD.MOV.U32 R4, RZ, RZ, 0x1 ;  /* 0x00000001ff047424 */ /* 0x000fe200078e00ff */
[----:B------:R-:W-:Y:S01]  /*a400*/  USHF.R.U32.HI UR4, URZ, 0x4, UR4 ;  /* 0x000000043f047899 */ /* 0x000fe20008011604 */
[----:B------:R-:W-:Y:S01]  /*a410*/  IMAD.MOV.U32 R5, RZ, RZ, RZ ;  /* 0x000000ffff057224 */ /* 0x000fe200078e00ff */
[----:B------:R-:W-:Y:S01]  /*a420*/  ULOP3.LUT UR5, UR5, 0x3fff, URZ, 0xc0, !UPT ;  /* 0x00003fff05057892 */ /* 0x000fe2000f8ec03f */
[----:B------:R-:W-:Y:S01]  /*a430*/  IMAD.X R45, RZ, RZ, R16, P5 ;  /* 0x000000ffff2d7224 */ /* 0x000fe200028e0610 */
[----:B------:R-:W-:Y:S01]  /*a440*/  UIADD3.X UR10, URZ, UR37, URZ, UP0, !UPT ;  /* 0x000000253f0a7290 */ /* 0x000fe200087fe43f */
[----:B------:R-:W-:Y:S01]  /*a450*/  IMAD.U32 R8, RZ, RZ, UR9 ;  /* 0x00000009ff087e24 */ /* 0x000fe2000f8e00ff */
[----:B------:R-:W-:Y:S01]  /*a460*/  ULOP3.LUT UR4, UR4, 0x3fff, URZ, 0xc0, !UPT ;  /* 0x00003fff04047892 */ /* 0x000fe2000f8ec03f */
[----:B------:R-:W-:Y:S01]  /*a470*/  IMAD.MOV.U32 R6, RZ, RZ, 0x1 ;  /* 0x00000001ff067424 */ /* 0x000fe200078e00ff */
[----:B------:R-:W-:Y:S01]  /*a480*/  ULOP3.LUT UR5, UR5, 0x10000, URZ, 0xfc, !UPT ;  /* 0x0001000005057892 */ /* 0x000fe2000f8efc3f */
[----:B------:R-:W-:Y:S01]  /*a490*/  IMAD.MOV.U32 R7, RZ, RZ, RZ ;  /* 0x000000ffff077224 */ /* 0x000fe200078e00ff */
[----:B------:R-:W-:Y:S01]  /*a4a0*/  ULOP3.LUT UR4, UR4, 0x10000, URZ, 0xfc, !UPT ;  /* 0x0001000004047892 */ /* 0x000fe2000f8efc3f */
[----:B------:R-:W-:Y:S01]  /*a4b0*/  IMAD.U32 R9, RZ, RZ, UR10 ;  /* 0x0000000aff097e24 */ /* 0x000fe2000f8e00ff */
[----:B------:R-:W-:Y:S01]  /*a4c0*/  UIADD3 UR6, UR47, 0x26400, URZ ;  /* 0x000264002f067890 */ /* 0x000fe2000fffe03f */
[----:B0-----:R-:W-:Y:S01]  /*a4d0*/  LEA.HI R3, R0, R0, RZ, 0x1 ;  /* 0x0000000000037211 */ /* 0x001fe200078f08ff */
[----:B------:R-:W-:Y:S01]  /*a4e0*/  USHF.R.U32.HI UR7, URZ, 0x4, UR8 ;  /* 0x000000043f077899 */ /* 0x000fe20008011608 */
[C---:B------:R-:W-:Y:S01]  /*a4f0*/  IADD3 R36, P1, R2.reuse, 0xb8, RZ ;  /* 0x000000b802247810 */ /* 0x040fe20007f3e0ff */
[----:B------:R0:W-:Y:S01]  /*a500*/  STL.64 [R1+0x78], R8 ;  /* 0x0000780801007387 */ /* 0x0001e20000100a00 */
[----:B------:R-:W-:Y:S01]  /*a510*/  LOP3.LUT R3, R3, 0x6, RZ, 0xc0, !PT ;  /* 0x0000000603037812 */ /* 0x000fe200078ec0ff */
[----:B------:R-:W-:Y:S01]  /*a520*/  IMAD.U32 R12, RZ, RZ, UR4 ;  /* 0x00000004ff0c7e24 */ /* 0x000fe2000f8e00ff */
[----:B------:R-:W-:Y:S01]  /*a530*/  UIADD3 UR4, UR47, 0x36400, URZ ;  /* 0x000364002f047890 */ /* 0x000fe2000fffe03f */
[----:B------:R-:W-:Y:S01]  /*a540*/  IADD3 R35, P6, R2, 0xb0, RZ ;  /* 0x000000b002237810 */ /* 0x000fe20007fde0ff */
[----:B------:R-:W-:Y:S01]  /*a550*/  USHF.R.U32.HI UR6, URZ, 0x4, UR6 ;  /* 0x000000043f067899 */ /* 0x000fe20008011606 */
[----:B------:R-:W-:Y:S01]  /*a560*/  IMAD.IADD R0, R0, 0x1, -R3 ;  /* 0x0000000100007824 */ /* 0x000fe200078e0a03 */
[----:B------:R-:W-:Y:S01]  /*a570*/  ULOP3.LUT UP0, URZ, UR4, 0x3ff, URZ, 0xc0, !UPT ;  /* 0x000003ff043f7892 */ /* 0x000fe2000f80c03f */
[----:B------:R-:W-:Y:S01]  /*a580*/  IMAD.U32 R3, RZ, RZ, UR5 ;  /* 0x00000005ff037e24 */ /* 0x000fe2000f8e00ff */
[----:B------:R-:W-:Y:S01]  /*a590*/  STL.64 [R1+0x98], R12 ;  /* 0x0000980c01007387 */ /* 0x000fe20000100a00 */
[----:B-1----:R-:W-:Y:S01]  /*a5a0*/  VIADD R10, R48, 0xffffff80 ;  /* 0xffffff80300a7836 */ /* 0x002fe20000000000 */
[----:B------:R-:W-:Y:S01]  /*a5b0*/  LEA R0, R0, UR8, 0xf ;  /* 0x0000000800007c11 */ /* 0x000fe2000f8e78ff */
[----:B0-----:R-:W-:Y:S01]  /*a5c0*/  IMAD.MOV.U32 R8, RZ, RZ, R3 ;  /* 0x000000ffff087224 */ /* 0x001fe200078e0003 */
[----:B------:R-:W-:Y:S01]  /*a5d0*/  ULOP3.LUT UR6, UR6, 0x3fff, URZ, 0xc0, !UPT ;  /* 0x00003fff06067892 */ /* 0x000fe2000f8ec03f */
[----:B------:R-:W-:Y:S01]  /*a5e0*/  IMAD.MOV.U32 R9, RZ, RZ, 0x40000040 ;  /* 0x40000040ff097424 */ /* 0x000fe200078e00ff */
[----:B------:R-:W-:Y:S01]  /*a5f0*/  SHF.R.U32.HI R0, RZ, 0x4, R0 ;  /* 0x00000004ff007819 */ /* 0x000fe20000011600 */
[----:B------:R0:W-:Y:S01]  /*a600*/  STL [R1+0x94], R10 ;  /* 0x0000940a01007387 */ /* 0x0001e20000100800 */
[----:B------:R-:W-:Y:S01]  /*a610*/  ULOP3.LUT UR7, UR7, 0x3fff, URZ, 0xc0, !UPT ;  /* 0x00003fff07077892 */ /* 0x000fe2000f8ec03f */
[----:B------:R-:W-:Y:S01]  /*a620*/  PLOP3.LUT P5, PT, PT, PT, UP0, 0x80, 0x0 ;  /* 0x000000000000781c */ /* 0x000fe20003faf008 */
[----:B------:R-:W-:Y:S01]  /*a630*/  ULOP3.LUT UR6, UR6, 0x10000, URZ, 0xfc, !UPT ;  /* 0x0001000006067892 */ /* 0x000fe2000f8efc3f */
[----:B------:R-:W-:Y:S01]  /*a640*/  LOP3.LUT R0, R0, 0x3fff, RZ, 0xc0, !PT ;  /* 0x00003fff00007812 */ /* 0x000fe200078ec0ff */
[----:B------:R-:W-:Y:S01]  /*a650*/  ULOP3.LUT UR7, UR7, 0x10000, URZ, 0xfc, !UPT ;  /* 0x0001000007077892 */ /* 0x000fe2000f8efc3f */
[----:B------:R1:W-:Y:S01]  /*a660*/  STL.128 [R1+0x80], R4 ;  /* 0x0000800401007387 */ /* 0x0003e20000100c00 */
[--C-:B------:R-:W-:Y:S01]  /*a670*/  IMAD.X R37, RZ, RZ, R16.reuse, P1 ;  /* 0x000000ffff257224 */ /* 0x100fe200008e0610 */
[----:B------:R-:W-:Y:S01]  /*a680*/  IADD3 R33, P0, R2, 0xa0, RZ ;  /* 0x000000a002217810 */ /* 0x000fe20007f1e0ff */
[----:B------:R-:W-:Y:S01]  /*a690*/  IMAD.X R46, RZ, RZ, R16, P6 ;  /* 0x000000ffff2e7224 */ /* 0x000fe200030e0610 */
[----:B0-----:R-:W-:Y:S01]  /*a6a0*/  LOP3.LUT R10, R0, 0x2000000, RZ, 0xfc, !PT ;  /* 0x02000000000a7812 */ /* 0x001fe200078efcff */
[----:B------:R-:W-:Y:S01]  /*a6b0*/  IMAD.MOV.U32 R0, RZ, RZ, R229 ;  /* 0x000000ffff007224 */ /* 0x000fe200078e00e5 */
[C---:B------:R-:W-:Y:S01]  /*a6c0*/  IADD3 R154, P4, R2.reuse, 0x98, RZ ;  /* 0x00000098029a7810 */ /* 0x040fe20007f9e0ff */
[----:B------:R-:W-:Y:S01]  /*a6d0*/  IMAD.MOV.U32 R3, RZ, RZ, R230 ;  /* 0x000000ffff037224 */ /* 0x000fe200078e00e6 */
[C---:B------:R-:W-:Y:S01]  /*a6e0*/  IADD3 R32, P3, R2.reuse, 0x94, RZ ;  /* 0x0000009402207810 */ /* 0x040fe20007f7e0ff */
[----:B------:R-:W-:Y:S01]  /*a6f0*/  STL.128 [R1+0xa0], R8 ;  /* 0x0000a00801007387 */ /* 0x000fe20000100c00 */
[C---:B------:R-:W-:Y:S01]  /*a700*/  IADD3 R31, P2, R2.reuse, 0x88, RZ ;  /* 0x00000088021f7810 */ /* 0x040fe20007f5e0ff */
[--C-:B------:R-:W-:Y:S01]  /*a710*/  IMAD.X R44, RZ, RZ, R16.reuse, P0 ;  /* 0x000000ffff2c7224 */ /* 0x100fe200000e0610 */
[C---:B------:R-:W-:Y:S01]  /*a720*/  IADD3 R30, P1, R2.reuse, 0x80, RZ ;  /* 0x00000080021e7810 */ /* 0x040fe20007f3e0ff */
[--C-:B------:R-:W-:Y:S01]  /*a730*/  IMAD.X R155, RZ, RZ, R16.reuse, P4 ;  /* 0x000000ffff9b7224 */ /* 0x100fe200020e0610 */
[----:B------:R-:W-:Y:S01]  /*a740*/  IADD3 R24, P6, R2, 0x78, RZ ;  /* 0x0000007802187810 */ /* 0x000fe20007fde0ff */
[----:B------:R-:W-:-:S02]  /*a750*/  IMAD.X R43, RZ, RZ, R16, P3 ;  /* 0x000000ffff2b7224 */ /* 0x000fc400018e0610 */
[----:B-1----:R-:W-:Y:S02]  /*a760*/  IMAD.U32 R4, RZ, RZ, UR6 ;  /* 0x00000006ff047e24 */ /* 0x002fe4000f8e00ff */
[----:B------:R-:W-:Y:S02]  /*a770*/  IMAD.U32 R6, RZ, RZ, UR7 ;  /* 0x00000007ff067e24 */ /* 0x000fe4000f8e00ff */
[----:B------:R-:W-:Y:S02]  /*a780*/  IMAD.MOV.U32 R5, RZ, RZ, 0x40000040 ;  /* 0x40000040ff057424 */ /* 0x000fe400078e00ff */
[----:B------:R-:W-:Y:S02]  /*a790*/  IMAD.MOV.U32 R7, RZ, RZ, 0x40000040 ;  /* 0x40000040ff077424 */ /* 0x000fe400078e00ff */
[--C-:B------:R-:W-:Y:S02]  /*a7a0*/  IMAD.X R42, RZ, RZ, R16.reuse, P2 ;  /* 0x000000ffff2a7224 */ /* 0x100fe400010e0610 */
[--C-:B------:R-:W-:Y:S01]  /*a7b0*/  IMAD.X R39, RZ, RZ, R16.reuse, P1 ;  /* 0x000000ffff277224 */ /* 0x100fe200008e0610 */
[----:B------:R0:W-:Y:S01]  /*a7c0*/  STL.128 [R1+0xb0], R4 ;  /* 0x0000b00401007387 */ /* 0x0001e20000100c00 */
[----:B------:R-:W-:-:S02]  /*a7d0*/  IMAD.X R25, RZ, RZ, R16, P6 ;  /* 0x000000ffff197224 */ /* 0x000fc400030e0610 */
[----:B0-----:R-:W-:Y:S01]  /*a7e0*/  IMAD.MOV.U32 R5, RZ, RZ, R234 ;  /* 0x000000ffff057224 */ /* 0x001fe200078e00ea */
        /* <DEDUP_REMOVED lines=17> */
.L_x_6433:
        /* <DEDUP_REMOVED lines=12> */
.L_x_6432:
[----:B------:R-:W-:Y:S01]  /*a9c0*/  SHF.R.S32.HI R4, RZ, 0x1f, R3 ;  /* 0x0000001fff047819 */ /* 0x000fe20000011403 */
[----:B------:R-:W0:Y:S01]  /*a9d0*/  LDC.64 R40, c[0x0][0xad0] ;  /* 0x0002b400ff287b82 */ /* 0x000e220000000a00 */
[----:B------:R-:W-:Y:S01]  /*a9e0*/  IMAD.U32 R14, RZ, RZ, UR36 ;  /* 0x00000024ff0e7e24 */ /* 0x000fe2000f8e00ff */
        /* <DEDUP_REMOVED lines=8> */
[----:B------:R-:W1:Y:S01]  /*aa70*/  LDC.64 R8, c[0x0][0x448] ;  /* 0x00011200ff087b82 */ /* 0x000e620000000a00 */
        /* <DEDUP_REMOVED lines=12> */
[----:B------:R-:W-:Y:S01]  /*ab40*/  IMAD.U32 R0, RZ, RZ, UR48 ;  /* 0x00000030ff007e24 */ /* 0x000fe2000f8e00ff */
[----:B------:R-:W-:Y:S01]  /*ab50*/  SEL R13, R13, 0xffffffe0, !P1 ;  /* 0xffffffe00d0d7807 */ /* 0x000fe20004800000 */
[----:B--2---:R-:W-:Y:S01]  /*ab60*/  IMAD.U32 R24, RZ, RZ, UR49 ;  /* 0x00000031ff187e24 */ /* 0x004fe2000f8e00ff */
[----:B------:R-:W-:Y:S01]  /*ab70*/  LOP3.LUT R3, R4, 0x8, R5, 0xf8, !PT ;  /* 0x0000000804037812 */ /* 0x000fe200078ef805 */
[----:B------:R-:W-:Y:S01]  /*ab80*/  STL.64 [R1+0xd0], R158 ;  /* 0x0000d09e01007387 */ /* 0x000fe20000100a00 */
[----:B------:R-:W-:-:S02]  /*ab90*/  SHF.R.U32.HI R4, RZ, 0x3, R4 ;  /* 0x00000003ff047819 */ /* 0x000fc40000011604 */
[----:B------:R-:W-:Y:S01]  /*aba0*/  SEL R12, R12, 0xfffffff0, !P0 ;  /* 0xfffffff00c0c7807 */ /* 0x000fe20004000000 */
[----:B------:R-:W-:Y:S01]  /*abb0*/  STL.U8 [R1+0xe8], RZ ;  /* 0x0000e8ff01007387 */ /* 0x000fe20000100000 */
[----:B------:R-:W-:-:S03]  /*abc0*/  LOP3.LUT R4, R3, R4, RZ, 0x3c, !PT ;  /* 0x0000000403047212 */ /* 0x000fc600078e3cff */
[----:B------:R-:W-:Y:S02]  /*abd0*/  STL.64 [R1+0xc0], R12 ;  /* 0x0000c00c01007387 */ /* 0x000fe40000100a00 */
[----:B------:R-:W-:Y:S02]  /*abe0*/  IMAD.IADD R3, R7, 0x1, R4 ;  /* 0x0000000107037824 */ /* 0x000fe400078e0204 */
[----:B------:R-:W2:Y:S02]  /*abf0*/  LDC.64 R4, c[0x0][0xad8] ;  /* 0x0002b600ff047b82 */ /* 0x000ea40000000a00 */
[----:B------:R-:W-:-:S04]  /*ac00*/  IMAD.WIDE.U32 R10, R3, 0x2, R14 ;  /* 0x00000002030a7825 */ /* 0x000fc800078e000e */
[----:B------:R-:W-:Y:S01]  /*ac10*/  VIADD R3, R17, -UR4 ;  /* 0x8000000411037c36 */ /* 0x000fe20008000000 */
[----:B------:R-:W-:Y:S01]  /*ac20*/  IADD3 R10, P3, R10, 0x36400, RZ ;  /* 0x000364000a0a7810 */ /* 0x000fe20007f7e0ff */
[----:B------:R-:W4:Y:S04]  /*ac30*/  LDC.64 R6, c[0x0][0xae0] ;  /* 0x0002b800ff067b82 */ /* 0x000f280000000a00 */
[----:B------:R-:W-:-:S05]  /*ac40*/  IMAD.X R11, RZ, RZ, R11, P3 ;  /* 0x000000ffff0b7224 */ /* 0x000fca00018e060b */
[----:B------:R5:W-:Y:S04]  /*ac50*/  STL.64 [R1+0xc8], R10 ;  /* 0x0000c80a01007387 */ /* 0x000be80000100a00 */
[----:B------:R-:W-:Y:S04]  /*ac60*/  STL [R3+0x4], R0 ;  /* 0x0000040003007387 */ /* 0x000fe80000100800 */
[----:B------:R5:W-:Y:S04]  /*ac70*/  STL [R3+0x8], R24 ;  /* 0x0000081803007387 */ /* 0x000be80000100800 */
[----:B0-----:R-:W-:Y:S04]  /*ac80*/  STL [R3+0xc], R41 ;  /* 0x00000c2903007387 */ /* 0x001fe80000100800 */
[----:B------:R-:W-:Y:S04]  /*ac90*/  STL [R3+0x14], RZ ;  /* 0x000014ff03007387 */ /* 0x000fe80000100800 */
[----:B------:R-:W-:Y:S04]  /*aca0*/  STL [R3], R20 ;  /* 0x0000001403007387 */ /* 0x000fe80000100800 */
[----:B--2---:R-:W-:Y:S04]  /*acb0*/  STL [R3+0x10], R4 ;  /* 0x0000100403007387 */ /* 0x004fe80000100800 */
[----:B------:R-:W-:Y:S04]  /*acc0*/  STL [R3+0x18], R5 ;  /* 0x0000180503007387 */ /* 0x000fe80000100800 */
[----:B----4-:R-:W-:Y:S04]  /*acd0*/  STL [R3+0x1c], R6 ;  /* 0x00001c0603007387 */ /* 0x010fe80000100800 */
[----:B------:R-:W-:Y:S04]  /*ace0*/  STL [R3+0x20], R7 ;  /* 0x0000200703007387 */ /* 0x000fe80000100800 */
[----:B-1----:R-:W-:Y:S04]  /*acf0*/  STL [R3+0x24], R8 ;  /* 0x0000240803007387 */ /* 0x002fe80000100800 */
[----:B------:R-:W-:Y:S04]  /*ad00*/  STL [R3+0x28], R9 ;  /* 0x0000280903007387 */ /* 0x000fe80000100800 */
[----:B---3--:R-:W-:Y:S04]  /*ad10*/  STL [R3+0x2c], R236 ;  /* 0x00002cec03007387 */ /* 0x008fe80000100800 */
[----:B-----5:R-:W2:Y:S01]  /*ad20*/  LDL R11, [R1+0x1f4] ;  /* 0x0001f400010b7983 */ /* 0x020ea20000100800 */
        /* <DEDUP_REMOVED lines=21> */
.L_x_6698:
[----:B------:R-:W-:Y:S05]  /*ae80*/  BSYNC B0 ;  /* 0x0000000000007941 */ /* 0x000fea0003800000 */
.L_x_6434:
        /* <DEDUP_REMOVED lines=8> */
[--C-:B------:R-:W-:Y:S01]  /*af10*/  IMAD.X R27, RZ, RZ, R16.reuse, P0 ;  /* 0x000000ffff1b7224 */ /* 0x100fe200000e0610 */
        /* <DEDUP_REMOVED lines=10> */
[----:B------:R-:W-:Y:S01]  /*afc0*/  IMAD.MOV.U32 R13, RZ, RZ, R226 ;  /* 0x000000ffff0d7224 */ /* 0x000fe200078e00e2 */
[C---:B---3--:R-:W-:Y:S02]  /*afd0*/  IADD3 R26, P0, R2.reuse, 0x128, RZ ;  /* 0x00000128021a7810 */ /* 0x048fe40007f1e0ff */
[----:B------:R-:W-:-:S02]  /*afe0*/  IADD3 R24, P2, R2, 0xd8, RZ ;  /* 0x000000d802187810 */ /* 0x000fc40007f5e0ff */
[----:B------:R1:W-:Y:S01]  /*aff0*/  STL.128 [R1+0x180], R12 ;  /* 0x0001800c01007387 */ /* 0x0003e20000100c00 */
[--C-:B------:R-:W-:Y:S02]  /*b000*/  IMAD.X R27, RZ, RZ, R16.reuse, P0 ;  /* 0x000000ffff1b7224 */ /* 0x100fe400000e0610 */
[----:B------:R-:W-:Y:S02]  /*b010*/  IMAD.X R25, RZ, RZ, R16, P2 ;  /* 0x000000ffff197224 */ /* 0x000fe400010e0610 */
[----:B-1----:R-:W-:Y:S02]  /*b020*/  IMAD.MOV.U32 R12, RZ, RZ, R31 ;  /* 0x000000ffff0c7224 */ /* 0x002fe400078e001f */
[----:B------:R-:W-:Y:S02]  /*b030*/  IMAD.MOV.U32 R13, RZ, RZ, R42 ;  /* 0x000000ffff0d7224 */ /* 0x000fe400078e002a */
[----:B------:R-:W-:Y:S02]  /*b040*/  IMAD.MOV.U32 R14, RZ, RZ, R35 ;  /* 0x000000ffff0e7224 */ /* 0x000fe400078e0023 */
[----:B------:R-:W-:-:S02]  /*b050*/  IMAD.MOV.U32 R15, RZ, RZ, R46 ;  /* 0x000000ffff0f7224 */ /* 0x000fc400078e002e */
[----:B------:R-:W-:-:S03]  /*b060*/  IMAD.X R31, RZ, RZ, R16, P1 ;  /* 0x000000ffff1f7224 */ /* 0x000fc600008e0610 */
[----:B------:R1:W-:Y:S02]  /*b070*/  STL.128 [R1+0x190], R12 ;  /* 0x0001900c01007387 */ /* 0x0003e40000100c00 */
[----:B-1----:R-:W-:Y:S02]  /*b080*/  IMAD.MOV.U32 R12, RZ, RZ, R36 ;  /* 0x000000ffff0c7224 */ /* 0x002fe400078e0024 */
[----:B------:R-:W-:Y:S02]  /*b090*/  IMAD.MOV.U32 R13, RZ, RZ, R37 ;  /* 0x000000ffff0d7224 */ /* 0x000fe400078e0025 */
[----:B------:R-:W-:Y:S02]  /*b0a0*/  IMAD.MOV.U32 R14, RZ, RZ, R0 ;  /* 0x000000ffff0e7224 */ /* 0x000fe400078e0000 */
[----:B------:R-:W-:-:S05]  /*b0b0*/  IMAD.MOV.U32 R15, RZ, RZ, R21 ;  /* 0x000000ffff0f7224 */ /* 0x000fca00078e0015 */
[----:B------:R1:W-:Y:S02]  /*b0c0*/  STL.128 [R1+0x1a0], R12 ;  /* 0x0001a00c01007387 */ /* 0x0003e40000100c00 */
[----:B-1----:R-:W-:Y:S01]  /*b0d0*/  IMAD.MOV.U32 R14, RZ, RZ, R28 ;  /* 0x000000ffff0e7224 */ /* 0x002fe200078e001c */
[----:B------:R-:W-:Y:S01]  /*b0e0*/  IADD3 R28, P0, R2, 0x140, RZ ;  /* 0x00000140021c7810 */ /* 0x000fe20007f1e0ff */
[----:B------:R-:W-:Y:S02]  /*b0f0*/  IMAD.MOV.U32 R15, RZ, RZ, R29 ;  /* 0x000000ffff0f7224 */ /* 0x000fe400078e001d */
[----:B------:R-:W-:Y:S02]  /*b100*/  IMAD.MOV.U32 R12, RZ, RZ, R30 ;  /* 0x000000ffff0c7224 */ /* 0x000fe400078e001e */
[----:B------:R-:W-:Y:S02]  /*b110*/  IMAD.MOV.U32 R13, RZ, RZ, R31 ;  /* 0x000000ffff0d7224 */ /* 0x000fe400078e001f */
[----:B------:R-:W-:-:S03]  /*b120*/  IMAD.X R29, RZ, RZ, R16, P0 ;  /* 0x000000ffff1d7224 */ /* 0x000fc600000e0610 */
[----:B------:R1:W-:Y:S04]  /*b130*/  STL.128 [R1+0x1b0], R12 ;  /* 0x0001b00c01007387 */ /* 0x0003e80000100c00 */
[----:B------:R-:W-:Y:S01]  /*b140*/  STL.64 [R1+0x1e0], R28 ;  /* 0x0001e01c01007387 */ /* 0x000fe20000100a00 */
        /* <DEDUP_REMOVED lines=14> */
.L_x_6437:
[----:B------:R-:W-:Y:S05]  /*b230*/  BSYNC B0 ;  /* 0x0000000000007941 */ /* 0x000fea0003800000 */
.L_x_6436:
        /* <DEDUP_REMOVED lines=8> */
.L_x_6439:
[----:B------:R-:W-:Y:S05]  /*b2c0*/  BSYNC B0 ;  /* 0x0000000000007941 */ /* 0x000fea0003800000 */
.L_x_6438:
[----:B------:R-:W-:Y:S04]  /*b2d0*/  BSSY B0, `(.L_x_6440) ;  /* 0x0000004000007945 */ /* 0x000fe80003800000 */
[----:B-1----:R-:W-:Y:S05]  /*b2e0*/  @P0 BRA `(.L_x_6441) ;  /* 0x0000000000080947 */ /* 0x002fea0003800000 */
[----:B------:R-:W1:Y:S02]  /*b2f0*/  SYNCS.PHASECHK.TRANS64.TRYWAIT P0, [R10+URZ], R11 ;  /* 0x0000000b0a0075a7 */ /* 0x000e64000800017f */
[----:B-1----:R-:W-:Y:S05]  /*b300*/  @!P0 BRA `(.L_x_6442) ;  /* 0x0000027800888947 */ /* 0x002fea0003800000 */
.L_x_6441:
[----:B------:R-:W-:Y:S05]  /*b310*/  BSYNC B0 ;  /* 0x0000000000007941 */ /* 0x000fea0003800000 */
.L_x_6440:
        /* <DEDUP_REMOVED lines=58> */
.L_x_6699:
[----:B------:R-:W-:Y:S05]  /*b6c0*/  BSYNC B0 ;  /* 0x0000000000007941 */ /* 0x000fea0003800000 */
.L_x_6443:
[----:B------:R-:W2:Y:S04]  /*b6d0*/  LDL R12, [R1+0x54] ;  /* 0x00005400010c7983 */ /* 0x000ea80000100800 */
[----:B0-----:R0:W5:Y:S01]  /*b6e0*/  LDL.64 R10, [R1+0x1e8] ;  /* 0x0001e800010a7983 */ /* 0x0011620000100a00 */
[----:B------:R-:W-:Y:S01]  /*b6f0*/  BSSY B0, `(.L_x_6445) ;  /* 0x0000005000007945 */ /* 0x000fe20003800000 */
[----:B--2---:R-:W-:-:S04]  /*b700*/  LOP3.LUT R12, R12, 0x1, RZ, 0xfc, !PT ;  /* 0x000000010c0c7812 */ /* 0x004fc800078efcff */
[----:B------:R-:W-:-:S13]  /*b710*/  ISETP.NE.AND P1, PT, R12, 0x3, PT ;  /* 0x000000030c00780c */ /* 0x000fda0003f25270 */
[----:B0-----:R-:W-:Y:S05]  /*b720*/  @!P1 BRA `(.L_x_6446) ;  /* 0x0000000000049947 */ /* 0x001fea0003800000 */
[----:B------:R-:W-:Y:S01]  /*b730*/  BPT.TRAP 0x1 ;  /* 0x000000040000795c */ /* 0x000fe20000300000 */
.L_x_6446:
[----:B------:R-:W-:Y:S05]  /*b740*/  BSYNC B0 ;  /* 0x0000000000007941 */ /* 0x000fea0003800000 */
.L_x_6445:
        /* <DEDUP_REMOVED lines=8> */
.L_x_6448:
[----:B------:R-:W-:Y:S05]  /*b7d0*/  BSYNC B0 ;  /* 0x0000000000007941 */ /* 0x000fea0003800000 */
.L_x_6447:
[----:B------:R-:W-:Y:S04]  /*b7e0*/  BSSY B0, `(.L_x_6449) ;  /* 0x0000004000007945 */ /* 0x000fe80003800000 */
[----:B-1----:R-:W-:Y:S05]  /*b7f0*/  @P0 BRA `(.L_x_6450) ;  /* 0x0000000000080947 */ /* 0x002fea0003800000 */
[----:B------:R-:W1:Y:S02]  /*b800*/  SYNCS.PHASECHK.TRANS64.TRYWAIT P0, [R10+URZ], R11 ;  /* 0x0000000b0a0075a7 */ /* 0x000e64000800017f */
[----:B-1----:R-:W-:Y:S05]  /*b810*/  @!P0 BRA `(.L_x_6451) ;  /* 0x0000027400708947 */ /* 0x002fea0003800000 */
.L_x_6450:
[----:B------:R-:W-:Y:S05]  /*b820*/  BSYNC B0 ;  /* 0x0000000000007941 */ /* 0x000fea0003800000 */
.L_x_6449:
        /* <DEDUP_REMOVED lines=572> */
.L_x_6457:
[----:B------:R-:W-:Y:S05]  /*dbf0*/  BSYNC B2 ;  /* 0x0000000000027941 */ /* 0x000fea0003800000 */
.L_x_6456:
[----:B------:R-:W-:Y:S01]  /*dc00*/  LOP3.LUT R13, RZ, R13, RZ, 0x33, !PT ;  /* 0x0000000dff0d7212 */ /* 0x000fe200078e33ff */
[----:B------:R-:W-:Y:S06]  /*dc10*/  BRA `(.L_x_6458) ;  /* 0x0000000000187947 */ /* 0x000fec0003800000 */
.L_x_6455:
[----:B------:R-:W-:-:S13]  /*dc20*/  ISETP.NE.AND P1, PT, R0, 0x1, PT ;  /* 0x000000010000780c */ /* 0x000fda0003f25270 */
[----:B------:R-:W-:Y:S05]  /*dc30*/  @!P1 BRA `(.L_x_6458) ;  /* 0x0000000000109947 */ /* 0x000fea0003800000 */
[----:B------:R-:W2:Y:S04]  /*dc40*/  LDL R40, [R3+0x1c] ;  /* 0x00001c0003287983 */ /* 0x000ea80000100800 */
[----:B------:R-:W3:Y:S01]  /*dc50*/  LDL R44, [R3+0x20] ;  /* 0x00002000032c7983 */ /* 0x000ee20000100800 */
[----:B--2---:R-:W-:-:S05]  /*dc60*/  IMAD.HI.U32 R13, R13, R40, RZ ;  /* 0x000000280d0d7227 */ /* 0x004fca00078e00ff */
[----:B---3--:R-:W-:-:S07]  /*dc70*/  SHF.R.U32.HI R13, RZ, R44, R13 ;  /* 0x0000002cff0d7219 */ /* 0x008fce000001160d */
.L_x_6458:
[----:B------:R-:W-:Y:S05]  /*dc80*/  BSYNC B1 ;  /* 0x0000000000017941 */ /* 0x000fea0003800000 */
.L_x_6454:
[----:B------:R-:W-:-:S04]  /*dc90*/  IMAD R13, R0, R13, -UR4 ;  /* 0x80000004000d7e24 */ /* 0x000fc8000f8e020d */
[----:B------:R-:W-:-:S05]  /*dca0*/  IMAD R13, R38, -0x2, R13 ;  /* 0xfffffffe260d7824 */ /* 0x000fca00078e020d */
[----:B------:R-:W-:Y:S02]  /*dcb0*/  VIMNMX R36, R36, R13, !PT ;  /* 0x0000000d24247248 */ /* 0x000fe40007fe0100 */
[----:B------:R-:W-:-:S07]  /*dcc0*/  VIADDMNMX R21, R13, R0, R21, PT ;  /* 0x000000000d157246 */ /* 0x000fce0003800115 */
.L_x_6453:
[----:B------:R-:W-:Y:S05]  /*dcd0*/  BSYNC B0 ;  /* 0x0000000000007941 */ /* 0x000fea0003800000 */
.L_x_6452:
[C---:B------:R-:W-:Y:S01]  /*dce0*/  ISETP.GE.AND P1, PT, R59.reuse, 0x2, PT ;  /* 0x000000023b00780c */ /* 0x040fe20003f26270 */
[----:B------:R-:W0:Y:S01]  /*dcf0*/  SHFL.IDX PT, R42, R42, 0x1, 0x1c1f ;  /* 0x003c1f002a2a7f89 */ /* 0x000e2200000e0000 */
[C---:B------:R-:W-:Y:S01]  /*dd00*/  ISETP.GE.AND P5, PT, R59.reuse, 0xa, PT ;  /* 0x0000000a3b00780c */ /* 0x040fe20003fa6270 */
        /* <DEDUP_REMOVED lines=90> */
.L_x_6464:
[----:B------:R-:W-:Y:S05]  /*e2b0*/  BSYNC B2 ;  /* 0x0000000000027941 */ /* 0x000fea0003800000 */
.L_x_6463:
[----:B------:R-:W-:Y:S01]  /*e2c0*/  LOP3.LUT R11, RZ, R11, RZ, 0x33, !PT ;  /* 0x0000000bff0b7212 */ /* 0x000fe200078e33ff */
[----:B------:R-:W-:Y:S06]  /*e2d0*/  BRA `(.L_x_6465) ;  /* 0x0000000000187947 */ /* 0x000fec0003800000 */
.L_x_6462:
[----:B------:R-:W-:-:S13]  /*e2e0*/  ISETP.NE.AND P6, PT, R0, 0x1, PT ;  /* 0x000000010000780c */ /* 0x000fda0003fc5270 */
[----:B------:R-:W-:Y:S05]  /*e2f0*/  @!P6 BRA `(.L_x_6465) ;  /* 0x000000000010e947 */ /* 0x000fea0003800000 */
[----:B------:R-:W2:Y:S04]  /*e300*/  LDL R10, [R3+0x1c] ;  /* 0x00001c00030a7983 */ /* 0x000ea80000100800 */
[----:B------:R-:W3:Y:S01]  /*e310*/  LDL R36, [R3+0x20] ;  /* 0x0000200003247983 */ /* 0x000ee20000100800 */
[----:B--2---:R-:W-:-:S05]  /*e320*/  IMAD.HI.U32 R11, R11, R10, RZ ;  /* 0x0000000a0b0b7227 */ /* 0x004fca00078e00ff */
[----:B---3--:R-:W-:-:S07]  /*e330*/  SHF.R.U32.HI R11, RZ, R36, R11 ;  /* 0x00000024ff0b7219 */ /* 0x008fce000001160b */
.L_x_6465:
[----:B------:R-:W-:Y:S05]  /*e340*/  BSYNC B1 ;  /* 0x0000000000017941 */ /* 0x000fea0003800000 */
.L_x_6461:
[----:B------:R-:W-:-:S04]  /*e350*/  IMAD R11, R0, R11, -UR4 ;  /* 0x80000004000b7e24 */ /* 0x000fc8000f8e020b */
[----:B------:R-:W-:-:S05]  /*e360*/  IMAD R11, R38, -0x2, R11 ;  /* 0xfffffffe260b7824 */ /* 0x000fca00078e020b */
[----:B------:R-:W-:Y:S02]  /*e370*/  VIADDMNMX R13, R11, R0, R13, PT ;  /* 0x000000000b0d7246 */ /* 0x000fe4000380010d */
[----:B------:R-:W-:-:S07]  /*e380*/  VIMNMX R12, R12, R11, !PT ;  /* 0x0000000b0c0c7248 */ /* 0x000fce0007fe0100 */
.L_x_6460:
[----:B------:R-:W-:Y:S05]  /*e390*/  BSYNC B0 ;  /* 0x0000000000007941 */ /* 0x000fea0003800000 */
.L_x_6459:
[----:B------:R-:W-:Y:S01]  /*e3a0*/  ISETP.GT.AND P1, PT, R12, 0x1, !P1 ;  /* 0x000000010c00780c */ /* 0x000fe20004f24270 */
[----:B------:R-:W2:Y:S01]  /*e3b0*/  LDL R47, [R1+0x430] ;  /* 0x00043000012f7983 */ /* 0x000ea20000100800 */
[----:B------:R-:W-:Y:S02]  /*e3c0*/  FMNMX.FTZ R0, R45, R55, !PT ;  /* 0x000000372d007209 */ /* 0x000fe40007810000 */
[----:B------:R-:W-:Y:S01]  /*e3d0*/  ISETP.LT.OR P1, PT, R13, 0x2, P1 ;  /* 0x000000020d00780c */ /* 0x000fe20000f21670 */
[----:B------:R-:W3:Y:S01]  /*e3e0*/  LDL R135, [R1+0x1e8] ;  /* 0x0001e80001877983 */ /* 0x000ee20000100800 */
        /* <DEDUP_REMOVED lines=8> */
[----:B------:R-:W5:Y:S01]  /*e470*/  LDL R70, [R1+0x258] ;  /* 0x0002580001467983 */ /* 0x000f620000100800 */
[----:B------:R-:W-:Y:S02]  /*e480*/  ISETP.LT.OR P1, PT, R13, 0xa, P1 ;  /* 0x0000000a0d00780c */ /* 0x000fe40000f21670 */
[----:B------:R-:W-:Y:S01]  /*e490*/  FMNMX.FTZ R0, R69, R0, !PT ;  /* 0x0000000045007209 */ /* 0x000fe20007810000 */
[----:B------:R-:W5:Y:S01]  /*e4a0*/  LDL R72, [R1+0x25c] ;  /* 0x00025c0001487983 */ /* 0x000f620000100800 */
[----:B------:R-:W-:-:S02]  /*e4b0*/  FSEL R29, R29, -INF , !P1 ;  /* 0xff8000001d1d7808 */ /* 0x000fc40004800000 */
[----:B------:R-:W-:Y:S01]  /*e4c0*/  ISETP.NE.AND P1, PT, R56, RZ, PT ;  /* 0x000000ff3800720c */ /* 0x000fe20003f25270 */
[----:B------:R-:W5:Y:S01]  /*e4d0*/  LDL R74, [R1+0x260] ;  /* 0x00026000014a7983 */ /* 0x000f620000100800 */
[----:B------:R-:W-:Y:S02]  /*e4e0*/  FMNMX.FTZ R0, R65, R0, !PT ;  /* 0x0000000041007209 */ /* 0x000fe40007810000 */
[C---:B------:R-:W-:Y:S01]  /*e4f0*/  ISETP.GT.AND P1, PT, R12.reuse, 0x10, !P1 ;  /* 0x000000100c00780c */ /* 0x040fe20004f24270 */
[----:B------:R-:W5:Y:S01]  /*e500*/  LDL R56, [R1+0x23c] ;  /* 0x00023c0001387983 */ /* 0x000f620000100800 */
[----:B------:R-:W-:Y:S02]  /*e510*/  ISETP.GT.AND P2, PT, R12, 0x8, !P2 ;  /* 0x000000080c00780c */ /* 0x000fe40005744270 */
[----:B------:R-:W-:Y:S01]  /*e520*/  ISETP.LT.OR P1, PT, R13, 0x11, P1 ;  /* 0x000000110d00780c */ /* 0x000fe20000f21670 */
[----:B------:R-:W5:Y:S01]  /*e530*/  LDL R76, [R1+0x264] ;  /* 0x00026400014c7983 */ /* 0x000f620000100800 */
[----:B------:R-:W-:-:S02]  /*e540*/  FMNMX.FTZ R0, R149, R0, !PT ;  /* 0x0000000095007209 */ /* 0x000fc40007810000 */
[----:B------:R-:W-:Y:S01]  /*e550*/  FSEL R30, R30, -INF , !P1 ;  /* 0xff8000001e1e7808 */ /* 0x000fe20004800000 */
[----:B------:R-:W5:Y:S01]  /*e560*/  LDL R78, [R1+0x268] ;  /* 0x00026800014e7983 */ /* 0x000f620000100800 */
[----:B------:R-:W-:Y:S02]  /*e570*/  ISETP.NE.AND P1, PT, R58, RZ, PT ;  /* 0x000000ff3a00720c */ /* 0x000fe40003f25270 */
[----:B------:R-:W-:Y:S01]  /*e580*/  ISETP.LT.OR P2, PT, R13, 0x9, P2 ;  /* 0x000000090d00780c */ /* 0x000fe20001741670 */
[----:B------:R-:W5:Y:S01]  /*e590*/  LDL R58, [R1+0x240] ;  /* 0x00024000013a7983 */ /* 0x000f620000100800 */
[----:B------:R-:W-:Y:S02]  /*e5a0*/  ISETP.GT.AND P1, PT, R12, 0x11, !P1 ;  /* 0x000000110c00780c */ /* 0x000fe40004f24270 */
[----:B------:R-:W-:Y:S01]  /*e5b0*/  FMNMX.FTZ R0, R67, R0, !PT ;  /* 0x0000000043007209 */ /* 0x000fe20007810000 */
[----:B------:R-:W5:Y:S01]  /*e5c0*/  LDL R80, [R1+0x26c] ;  /* 0x00026c0001507983 */ /* 0x000f620000100800 */
[----:B------:R-:W-:-:S02]  /*e5d0*/  ISETP.LT.OR P1, PT, R13, 0x12, P1 ;  /* 0x000000120d00780c */ /* 0x000fc40000f21670 */
[----:B------:R-:W-:Y:S01]  /*e5e0*/  FSEL R38, R28, -INF , !P2 ;  /* 0xff8000001c267808 */ /* 0x000fe20005000000 */
[----:B------:R-:W5:Y:S01]  /*e5f0*/  LDL R82, [R1+0x270] ;  /* 0x0002700001527983 */ /* 0x000f620000100800 */
[----:B------:R-:W-:Y:S02]  /*e600*/  FSEL R31, R31, -INF , !P1 ;  /* 0xff8000001f1f7808 */ /* 0x000fe40004800000 */
[----:B------:R-:W-:Y:S01]  /*e610*/  ISETP.NE.AND P1, PT, R60, RZ, PT ;  /* 0x000000ff3c00720c */ /* 0x000fe20003f25270 */
[----:B------:R-:W5:Y:S01]  /*e620*/  LDL R84, [R1+0x274] ;  /* 0x0002740001547983 */ /* 0x000f620000100800 */
[----:B------:R-:W-:Y:S02]  /*e630*/  ISETP.NE.AND P2, PT, R66, RZ, PT ;  /* 0x000000ff4200720c */ /* 0x000fe40003f45270 */
[----:B------:R-:W-:Y:S01]  /*e640*/  ISETP.GT.AND P1, PT, R12, 0x18, !P1 ;  /* 0x000000180c00780c */ /* 0x000fe20004f24270 */
[----:B------:R-:W5:Y:S01]  /*e650*/  LDL R60, [R1+0x244] ;  /* 0x00024400013c7983 */ /* 0x000f620000100800 */
[----:B------:R-:W-:-:S02]  /*e660*/  FMNMX.FTZ R0, R147, R0, !PT ;  /* 0x0000000093007209 */ /* 0x000fc40007810000 */
[----:B------:R-:W-:Y:S01]  /*e670*/  ISETP.LT.OR P1, PT, R13, 0x19, P1 ;  /* 0x000000190d00780c */ /* 0x000fe20000f21670 */
[----:B------:R-:W5:Y:S01]  /*e680*/  LDL R66, [R1+0x250] ;  /* 0x0002500001427983 */ /* 0x000f620000100800 */
[----:B------:R-:W-:Y:S02]  /*e690*/  FMNMX.FTZ R0, R71, R0, !PT ;  /* 0x0000000047007209 */ /* 0x000fe40007810000 */
[----:B------:R-:W-:Y:S01]  /*e6a0*/  FSEL R32, R32, -INF , !P1 ;  /* 0xff80000020207808 */ /* 0x000fe20004800000 */
[----:B------:R-:W5:Y:S01]  /*e6b0*/  LDL R86, [R1+0x278] ;  /* 0x0002780001567983 */ /* 0x000f620000100800 */
[----:B------:R-:W-:Y:S02]  /*e6c0*/  ISETP.NE.AND P1, PT, R62, RZ, PT ;  /* 0x000000ff3e00720c */ /* 0x000fe40003f25270 */
[----:B------:R-:W-:Y:S01]  /*e6d0*/  FMNMX.FTZ R0, R145, R0, !PT ;  /* 0x0000000091007209 */ /* 0x000fe20007810000 */
[----:B------:R-:W5:Y:S01]  /*e6e0*/  LDL R62, [R1+0x248] ;  /* 0x00024800013e7983 */ /* 0x000f620000100800 */
[----:B------:R-:W-:-:S02]  /*e6f0*/  ISETP.GT.AND P1, PT, R12, 0x19, !P1 ;  /* 0x000000190c00780c */ /* 0x000fc40004f24270 */
[----:B------:R-:W-:Y:S01]  /*e700*/  ISETP.NE.AND P6, PT, R40, RZ, PT ;  /* 0x000000ff2800720c */ /* 0x000fe20003fc5270 */
[----:B------:R-:W5:Y:S01]  /*e710*/  LDL R88, [R1+0x27c] ;  /* 0x00027c0001587983 */ /* 0x000f620000100800 */
[----:B------:R-:W-:Y:S02]  /*e720*/  ISETP.LT.OR P1, PT, R13, 0x1a, P1 ;  /* 0x0000001a0d00780c */ /* 0x000fe40000f21670 */
[----:B------:R-:W-:Y:S01]  /*e730*/  FMNMX.FTZ R0, R73, R0, !PT ;  /* 0x0000000049007209 */ /* 0x000fe20007810000 */
[----:B------:R-:W5:Y:S01]  /*e740*/  LDL R90, [R1+0x280] ;  /* 0x00028000015a7983 */ /* 0x000f620000100800 */
[----:B------:R-:W-:Y:S02]  /*e750*/  FSEL R33, R33, -INF , !P1 ;  /* 0xff80000021217808 */ /* 0x000fe40004800000 */
[----:B------:R-:W-:Y:S01]  /*e760*/  ISETP.NE.AND P1, PT, R64, RZ, PT ;  /* 0x000000ff4000720c */ /* 0x000fe20003f25270 */
[----:B------:R-:W5:Y:S01]  /*e770*/  LDL R92, [R1+0x284] ;  /* 0x00028400015c7983 */ /* 0x000f620000100800 */
[----:B------:R-:W-:-:S02]  /*e780*/  FMNMX.FTZ R0, R41, R0, !PT ;  /* 0x0000000029007209 */ /* 0x000fc40007810000 */
[----:B------:R-:W-:Y:S01]  /*e790*/  ISETP.GT.AND P1, PT, R12, 0x20, !P1 ;  /* 0x000000200c00780c */ /* 0x000fe20004f24270 */
[----:B------:R-:W5:Y:S01]  /*e7a0*/  LDL R64, [R1+0x24c] ;  /* 0x00024c0001407983 */ /* 0x000f620000100800 */
[----:B------:R-:W-:Y:S02]  /*e7b0*/  FMNMX.FTZ R0, R37, R0, !PT ;  /* 0x0000000025007209 */ /* 0x000fe40007810000 */
[----:B------:R-:W-:Y:S01]  /*e7c0*/  ISETP.LT.OR P1, PT, R13, 0x21, P1 ;  /* 0x000000210d00780c */ /* 0x000fe20000f21670 */
[----:B------:R-:W5:Y:S01]  /*e7d0*/  LDL R94, [R1+0x288] ;  /* 0x00028800015e7983 */ /* 0x000f620000100800 */
[----:B------:R-:W-:Y:S02]  /*e7e0*/  FMNMX.FTZ R10, R39, R0, !PT ;  /* 0x00000000270a7209 */ /* 0x000fe40007810000 */
[----:B------:R-:W-:Y:S01]  /*e7f0*/  FSEL R34, R34, -INF , !P1 ;  /* 0xff80000022227808 */ /* 0x000fe20004800000 */
[----:B------:R-:W5:Y:S01]  /*e800*/  LDL R96, [R1+0x28c] ;  /* 0x00028c0001607983 */ /* 0x000f620000100800 */
        /* <DEDUP_REMOVED lines=8> */
[----:B------:R-:W5:Y:S01]  /*e890*/  LDL R100, [R1+0x294] ;  /* 0x0002940001647983 */ /* 0x000f620000100800 */
[----:B------:R-:W-:-:S02]  /*e8a0*/  ISETP.GT.AND P3, PT, R12, 0x30, !P3 ;  /* 0x000000300c00780c */ /* 0x000fc40005f64270 */
[C---:B------:R-:W-:Y:S01]  /*e8b0*/  ISETP.LT.OR P1, PT, R13.reuse, 0x1, P1 ;  /* 0x000000010d00780c */ /* 0x040fe20000f21670 */
[----:B------:R-:W5:Y:S01]  /*e8c0*/  LDL R102, [R1+0x298] ;  /* 0x0002980001667983 */ /* 0x000f620000100800 */
[----:B------:R-:W-:Y:S02]  /*e8d0*/  ISETP.LT.OR P2, PT, R13, 0x2a, P2 ;  /* 0x0000002a0d00780c */ /* 0x000fe40001741670 */
[----:B------:R-:W-:Y:S01]  /*e8e0*/  FSEL R25, R24, -INF , !P1 ;  /* 0xff80000018197808 */ /* 0x000fe20004800000 */
[----:B------:R-:W5:Y:S01]  /*e8f0*/  LDL R104, [R1+0x29c] ;  /* 0x00029c0001687983 */ /* 0x000f620000100800 */
[----:B------:R-:W-:Y:S02]  /*e900*/  ISETP.NE.AND P1, PT, R68, RZ, PT ;  /* 0x000000ff4400720c */ /* 0x000fe40003f25270 */
[----:B------:R-:W-:Y:S01]  /*e910*/  FMNMX.FTZ R11, R25, R36, !PT ;  /* 0x00000024190b7209 */ /* 0x000fe20007810000 */
[----:B------:R-:W5:Y:S01]  /*e920*/  LDL R68, [R1+0x254] ;  /* 0x0002540001447983 */ /* 0x000f620000100800 */
[----:B------:R-:W-:-:S02]  /*e930*/  ISETP.GT.AND P1, PT, R12, 0x28, !P1 ;  /* 0x000000280c00780c */ /* 0x000fc40004f24270 */
[----:B------:R-:W-:Y:S01]  /*e940*/  FMNMX.FTZ R0, R38, R11, !PT ;  /* 0x0000000b26007209 */ /* 0x000fe20007810000 */
[----:B------:R-:W5:Y:S01]  /*e950*/  LDL R106, [R1+0x2a0] ;  /* 0x0002a000016a7983 */ /* 0x000f620000100800 */
[----:B------:R-:W-:Y:S02]  /*e960*/  ISETP.LT.OR P1, PT, R13, 0x29, P1 ;  /* 0x000000290d00780c */ /* 0x000fe40000f21670 */
[----:B------:R-:W-:Y:S01]  /*e970*/  FMNMX.FTZ R11, R29, R0, !PT ;  /* 0x000000001d0b7209 */ /* 0x000fe20007810000 */
[----:B------:R-:W5:Y:S01]  /*e980*/  LDL R108, [R1+0x2a4] ;  /* 0x0002a400016c7983 */ /* 0x000f620000100800 */
[----:B0-----:R-:W-:Y:S02]  /*e990*/  FMNMX.FTZ R21, R10, R21, !PT ;  /* 0x000000150a157209 */ /* 0x001fe40007810000 */
[----:B------:R-:W-:Y:S01]  /*e9a0*/  FMNMX.FTZ R0, R30, R11, !PT ;  /* 0x0000000b1e007209 */ /* 0x000fe20007810000 */
[----:B------:R-:W5:Y:S01]  /*e9b0*/  LDL R110, [R1+0x2a8] ;  /* 0x0002a800016e7983 */ /* 0x000f620000100800 */
[----:B------:R-:W-:-:S02]  /*e9c0*/  FSEL R27, R27, -INF , !P1 ;  /* 0xff8000001b1b7808 */ /* 0x000fc40004800000 */
[----:B------:R-:W-:Y:S01]  /*e9d0*/  FMNMX.FTZ R11, R31, R0, !PT ;  /* 0x000000001f0b7209 */ /* 0x000fe20007810000 */
[----:B------:R-:W0:Y:S01]  /*e9e0*/  SHFL.BFLY PT, R24, R21, 0x1, 0x1f ;  /* 0x0c201f0015187f89 */ /* 0x000e2200000e0000 */
[----:B------:R-:W-:Y:S02]  /*e9f0*/  ISETP.GT.AND P4, PT, R12, 0x31, !P4 ;  /* 0x000000310c00780c */ /* 0x000fe40006784270 */
[----:B------:R-:W-:Y:S01]  /*ea00*/  FMNMX.FTZ R0, R32, R11, !PT ;  /* 0x0000000b20007209 */ /* 0x000fe20007810000 */
[----:B------:R-:W5:Y:S01]  /*ea10*/  LDL R112, [R1+0x2ac] ;  /* 0x0002ac0001707983 */ /* 0x000f620000100800 */
[----:B------:R-:W-:Y:S02]  /*ea20*/  ISETP.LT.OR P3, PT, R13, 0x31, P3 ;  /* 0x000000310d00780c */ /* 0x000fe40001f61670 */
[----:B------:R-:W-:Y:S01]  /*ea30*/  FMNMX.FTZ R11, R33, R0, !PT ;  /* 0x00000000210b7209 */ /* 0x000fe20007810000 */
[----:B------:R-:W5:Y:S01]  /*ea40*/  LDL R114, [R1+0x2b0] ;  /* 0x0002b00001727983 */ /* 0x000f620000100800 */
[----:B------:R-:W-:-:S02]  /*ea50*/  FSEL R26, R26, -INF , !P2 ;  /* 0xff8000001a1a7808 */ /* 0x000fc40005000000 */
[----:B------:R-:W-:Y:S01]  /*ea60*/  FMNMX.FTZ R0, R34, R11, !PT ;  /* 0x0000000b22007209 */ /* 0x000fe20007810000 */
[----:B------:R-:W5:Y:S01]  /*ea70*/  LDL R116, [R1+0x2b4] ;  /* 0x0002b40001747983 */ /* 0x000f620000100800 */
[----:B------:R-:W-:Y:S02]  /*ea80*/  ISETP.NE.AND P6, PT, R48, RZ, PT ;  /* 0x000000ff3000720c */ /* 0x000fe40003fc5270 */
[----:B------:R-:W-:Y:S01]  /*ea90*/  FMNMX.FTZ R0, R35, R0, !PT ;  /* 0x0000000023007209 */ /* 0x000fe20007810000 */
[----:B------:R-:W4:Y:S01]  /*eaa0*/  LDL R48, [R1+0x22c] ;  /* 0x00022c0001307983 */ /* 0x000f220000100800 */
[----:B------:R-:W-:Y:S02]  /*eab0*/  ISETP.GT.AND P5, PT, R12, 0x38, !P5 ;  /* 0x000000380c00780c */ /* 0x000fe40006fa4270 */
[----:B------:R-:W-:Y:S01]  /*eac0*/  FMNMX.FTZ R11, R27, R0, !PT ;  /* 0x000000001b0b7209 */ /* 0x000fe20007810000 */
[----:B------:R-:W5:Y:S01]  /*ead0*/  LDL R118, [R1+0x2b8] ;  /* 0x0002b80001767983 */ /* 0x000f620000100800 */
[----:B------:R-:W-:-:S02]  /*eae0*/  ISETP.LT.OR P4, PT, R13, 0x32, P4 ;  /* 0x000000320d00780c */ /* 0x000fc40002781670 */
[----:B------:R-:W-:Y:S01]  /*eaf0*/  FSEL R40, R14, -INF , !P3 ;  /* 0xff8000000e287808 */ /* 0x000fe20005800000 */
[----:B------:R-:W5:Y:S01]  /*eb00*/  LDL R120, [R1+0x2bc] ;  /* 0x0002bc0001787983 */ /* 0x000f620000100800 */
[----:B------:R-:W-:Y:S02]  /*eb10*/  FMNMX.FTZ R11, R26, R11, !PT ;  /* 0x0000000b1a0b7209 */ /* 0x000fe40007810000 */
[----:B------:R-:W-:Y:S01]  /*eb20*/  ISETP.GT.AND P1, PT, R12, 0x39, !P6 ;  /* 0x000000390c00780c */ /* 0x000fe20007724270 */
[----:B------:R-:W5:Y:S01]  /*eb30*/  LDL R122, [R1+0x2c0] ;  /* 0x0002c000017a7983 */ /* 0x000f620000100800 */
[----:B------:R-:W-:Y:S02]  /*eb40*/  ISETP.LT.OR P5, PT, R13, 0x39, P5 ;  /* 0x000000390d00780c */ /* 0x000fe40002fa1670 */
[----:B------:R-:W-:Y:S01]  /*eb50*/  FSEL R42, R15, -INF , !P4 ;  /* 0xff8000000f2a7808 */ /* 0x000fe20006000000 */
[----:B------:R-:W5:Y:S01]  /*eb60*/  LDL R124, [R1+0x2c4] ;  /* 0x0002c400017c7983 */ /* 0x000f620000100800 */
[----:B------:R-:W-:-:S02]  /*eb70*/  FMNMX.FTZ R11, R40, R11, !PT ;  /* 0x0000000b280b7209 */ /* 0x000fc40007810000 */
[----:B------:R-:W-:Y:S01]  /*eb80*/  ISETP.LT.OR P1, PT, R13, 0x3a, P1 ;  /* 0x0000003a0d00780c */ /* 0x000fe20000f21670 */
[----:B------:R-:W5:Y:S01]  /*eb90*/  LDL R126, [R1+0x2c8] ;  /* 0x0002c800017e7983 */ /* 0x000f620000100800 */
[----:B------:R-:W-:Y:S02]  /*eba0*/  FSEL R43, R54, -INF , !P5 ;  /* 0xff800000362b7808 */ /* 0x000fe40006800000 */
[----:B------:R-:W-:Y:S01]  /*ebb0*/  FMNMX.FTZ R0, R42, R11, !PT ;  /* 0x0000000b2a007209 */ /* 0x000fe20007810000 */
[----:B------:R-:W3:Y:S01]  /*ebc0*/  LDL.64 R12, [R1+0x138] ;  /* 0x00013800010c7983 */ /* 0x000ee20000100a00 */
[----:B------:R-:W-:Y:S02]  /*ebd0*/  FSEL R44, R46, -INF , !P1 ;  /* 0xff8000002e2c7808 */ /* 0x000fe40004800000 */
[----:B------:R-:W-:Y:S01]  /*ebe0*/  FMNMX.FTZ R11, R43, R0, !PT ;  /* 0x000000002b0b7209 */ /* 0x000fe20007810000 */
[----:B------:R-:W4:Y:S01]  /*ebf0*/  LDL R46, [R1+0x228] ;  /* 0x00022800012e7983 */ /* 0x000f220000100800 */
[----:B0-----:R-:W-:-:S02]  /*ec00*/  FMNMX.FTZ R0, R21, R24, !PT ;  /* 0x0000001815007209 */ /* 0x001fc40007810000 */
[----:B------:R-:W-:Y:S01]  /*ec10*/  FMNMX.FTZ R11, R44, R11, !PT ;  /* 0x0000000b2c0b7209 */ /* 0x000fe20007810000 */
[----:B------:R-:W5:Y:S04]  /*ec20*/  LDL R54, [R1+0x238] ;  /* 0x0002380001367983 */ /* 0x000f680000100800 */
[----:B------:R-:W-:Y:S04]  /*ec30*/  STL.64 [R1+0x410], R10 ;  /* 0x0004100a01007387 */ /* 0x000fe80000100a00 */
[----:B------:R-:W-:Y:S04]  /*ec40*/  STL [R1+0x410], R0 ;  /* 0x0004100001007387 */ /* 0x000fe80000100800 */
[----:B------:R-:W2:Y:S04]  /*ec50*/  LDL R15, [R1+0x410] ;  /* 0x00041000010f7983 */ /* 0x000ea80000100800 */
[----:B------:R-:W3:Y:S04]  /*ec60*/  LDL R24, [R1+0x414] ;  /* 0x0004140001187983 */ /* 0x000ee80000100800 */
        /* <DEDUP_REMOVED lines=48> */
[----:B--2---:R-:W-:Y:S01]  /*ef70*/  FMUL.FTZ R14, R47, R15 ;  /* 0x0000000f2f0e7220 */ /* 0x004fe20000410000 */
[----:B------:R-:W-:Y:S01]  /*ef80*/  BAR.SYNC.DEFER_BLOCKING 0xf, 0x100 ;  /* 0x03c4000000007b1d */ /* 0x000fe20000010000 */
[----:B------:R-:W-:-:S04]  /*ef90*/  FSETP.NEU.FTZ.AND P1, PT, R15, -INF , PT ;  /* 0xff8000000f00780b */ /* 0x000fc80003f3d000 */
[----:B------:R-:W-:-:S05]  /*efa0*/  FSEL R14, R14, RZ, P1 ;  /* 0x000000ff0e0e7208 */ /* 0x000fca0000800000 */
[----:B------:R-:W-:Y:S02]  /*efb0*/  FFMA.FTZ R15, R45, R47, -R14 ;  /* 0x0000002f2d0f7223 */ /* 0x000fe4000001080e */
[----:B---3--:R-:W0:Y:S02]  /*efc0*/  SHFL.BFLY PT, R45, R24, 0x2, 0x1f ;  /* 0x0c401f00182d7f89 */ /* 0x008e2400000e0000 */
[----:B0-----:R-:W-:-:S05]  /*efd0*/  FMNMX.FTZ R45, R45, R24, !PT ;  /* 0x000000182d2d7209 */ /* 0x001fca0007810000 */
[----:B------:R-:W0:Y:S01]  /*efe0*/  SHFL.BFLY PT, R28, R45, 0x1, 0x1f ;  /* 0x0c201f002d1c7f89 */ /* 0x000e2200000e0000 */
        /* <DEDUP_REMOVED lines=16> */
[-C--:B------:R-:W-:Y:S01]  /*f0f0*/  FFMA.FTZ R141, R39, R47.reuse, -R14 ;  /* 0x0000002f278d7223 */ /* 0x080fe2000001080e */
[----:B------:R-:W2:Y:S01]  /*f100*/  LDL R37, [R1+0x310] ;  /* 0x0003100001257983 */ /* 0x000ea20000100800 */
[----:B0-----:R-:W-:Y:S01]  /*f110*/  FMNMX.FTZ R28, R45, R28, !PT ;  /* 0x0000001c2d1c7209 */ /* 0x001fe20007810000 */
[----:B------:R0:W-:Y:S02]  /*f120*/  MUFU.EX2 R49, R10 ;  /* 0x0000000a00317308 */ /* 0x0001e40000000800 */
[----:B------:R-:W3:Y:S01]  /*f130*/  LDL R39, [R1+0x314] ;  /* 0x0003140001277983 */ /* 0x000ee20000100800 */
[C---:B------:R-:W-:Y:S01]  /*f140*/  FSETP.NEU.FTZ.AND P1, PT, R28.reuse, -INF , PT ;  /* 0xff8000001c00780b */ /* 0x040fe20003f3d000 */
[----:B-1----:R-:W-:-:S02]  /*f150*/  FMUL.FTZ R0, R28, R47 ;  /* 0x0000002f1c007220 */ /* 0x002fc40000410000 */
[----:B------:R-:W3:Y:S03]  /*f160*/  LDL R41, [R1+0x318] ;  /* 0x0003180001297983 */ /* 0x000ee60000100800 */
[----:B0-----:R-:W-:Y:S01]  /*f170*/  FSEL R10, R0, RZ, P1 ;  /* 0x000000ff000a7208 */ /* 0x001fe20000800000 */
[----:B------:R0:W1:Y:S01]  /*f180*/  MUFU.EX2 R11, R21 ;  /* 0x00000015000b7308 */ /* 0x0000620000000800 */
[----:B------:R-:W3:Y:S03]  /*f190*/  LDL R45, [R1+0x320] ;  /* 0x00032000012d7983 */ /* 0x000ee60000100800 */
[-CC-:B------:R-:W-:Y:S01]  /*f1a0*/  FFMA.FTZ R169, R25, R47.reuse, -R10.reuse ;  /* 0x0000002f19a97223 */ /* 0x180fe2000001080a */
[-CC-:B------:R-:W-:Y:S01]  /*f1b0*/  FFMA.FTZ R139, R36, R47.reuse, -R10.reuse ;  /* 0x0000002f248b7223 */ /* 0x180fe2000001080a */
[-CC-:B------:R-:W-:Y:S01]  /*f1c0*/  FFMA.FTZ R171, R38, R47.reuse, -R10.reuse ;  /* 0x0000002f26ab7223 */ /* 0x180fe2000001080a */
[-CC-:B------:R-:W-:Y:S01]  /*f1d0*/  FFMA.FTZ R173, R30, R47.reuse, -R10.reuse ;  /* 0x0000002f1ead7223 */ /* 0x180fe2000001080a */
[-CC-:B------:R-:W-:Y:S01]  /*f1e0*/  FFMA.FTZ R15, R31, R47.reuse, -R10.reuse ;  /* 0x0000002f1f0f7223 */ /* 0x180fe2000001080a */
[-CC-:B0-----:R-:W-:Y:S01]  /*f1f0*/  FFMA.FTZ R21, R29, R47.reuse, -R10.reuse ;  /* 0x0000002f1d157223 */ /* 0x181fe2000001080a */
[----:B------:R-:W-:Y:S01]  /*f200*/  MUFU.EX2 R169, R169 ;  /* 0x000000a900a97308 */ /* 0x000fe20000000800 */
[-CC-:B------:R-:W-:Y:S01]  /*f210*/  FFMA.FTZ R175, R32, R47.reuse, -R10.reuse ;  /* 0x0000002f20af7223 */ /* 0x180fe2000001080a */
[----:B------:R-:W3:Y:S04]  /*f220*/  LDL R55, [R1+0x334] ;  /* 0x0003340001377983 */ /* 0x000ee80000100800 */
[----:B------:R-:W3:Y:S02]  /*f230*/  LDL R57, [R1+0x338] ;  /* 0x0003380001397983 */ /* 0x000ee40000100800 */
[----:B------:R-:W0:Y:S01]  /*f240*/  MUFU.EX2 R139, R139 ;  /* 0x0000008b008b7308 */ /* 0x000e220000000800 */
[----:B-1----:R-:W-:Y:S01]  /*f250*/  FADD.FTZ R25, R168, R11 ;  /* 0x0000000ba8197221 */ /* 0x002fe20000010000 */
[----:B------:R-:W3:Y:S04]  /*f260*/  LDL R61, [R1+0x340] ;  /* 0x00034000013d7983 */ /* 0x000ee80000100800 */
[----:B------:R-:W3:Y:S02]  /*f270*/  LDL R63, [R1+0x344] ;  /* 0x00034400013f7983 */ /* 0x000ee40000100800 */
[----:B------:R-:W1:Y:S01]  /*f280*/  MUFU.EX2 R171, R171 ;  /* 0x000000ab00ab7308 */ /* 0x000e620000000800 */
[-CC-:B------:R-:W-:Y:S01]  /*f290*/  FFMA.FTZ R232, R33, R47.reuse, -R10.reuse ;  /* 0x0000002f21e87223 */ /* 0x180fe2000001080a */
[----:B------:R-:W3:Y:S06]  /*f2a0*/  LDL R69, [R1+0x350] ;  /* 0x0003500001457983 */ /* 0x000eec0000100800 */
        /* <DEDUP_REMOVED lines=13> */
[----:B------:R-:W-:Y:S08]  /*f380*/  MUFU.EX2 R147, R147 ;  /* 0x0000009300937308 */ /* 0x000ff00000000800 */
[----:B------:R-:W-:Y:S01]  /*f390*/  MUFU.EX2 R178, R178 ;  /* 0x000000b200b27308 */ /* 0x000fe20000000800 */
[----:B------:R-:W-:-:S07]  /*f3a0*/  FFMA.FTZ R183, R43, R47, -R10 ;  /* 0x0000002f2bb77223 */ /* 0x000fce000001080a */
[----:B------:R-:W-:Y:S01]  /*f3b0*/  MUFU.EX2 R145, R145 ;  /* 0x0000009100917308 */ /* 0x000fe20000000800 */
[----:B------:R-:W-:Y:S01]  /*f3c0*/  FFMA.FTZ R137, R44, R47, -R10 ;  /* 0x0000002f2c897223 */ /* 0x000fe2000001080a */
[----:B------:R-:W3:Y:S06]  /*f3d0*/  LDL R73, [R1+0x358] ;  /* 0x0003580001497983 */ /* 0x000eec0000100800 */
[----:B------:R-:W-:Y:S08]  /*f3e0*/  MUFU.EX2 R180, R180 ;  /* 0x000000b400b47308 */ /* 0x000ff00000000800 */
[----:B------:R-:W-:Y:S08]  /*f3f0*/  MUFU.EX2 R143, R143 ;  /* 0x0000008f008f7308 */ /* 0x000ff00000000800 */
[----:B------:R-:W-:Y:S08]  /*f400*/  MUFU.EX2 R182, R182 ;  /* 0x000000b600b67308 */ /* 0x000ff00000000800 */
[----:B------:R-:W-:Y:S01]  /*f410*/  MUFU.EX2 R141, R141 ;  /* 0x0000008d008d7308 */ /* 0x000fe20000000800 */
[----:B------:R4:W-:Y:S04]  /*f420*/  STL [R1+0x414], R28 ;  /* 0x0004141c01007387 */ /* 0x0009e80000100800 */
[----:B------:R-:W5:Y:S03]  /*f430*/  LDL R36, [R1+0x214] ;  /* 0x0002140001247983 */ /* 0x000f660000100800 */
[----:B------:R-:W4:Y:S01]  /*f440*/  MUFU.EX2 R21, R21 ;  /* 0x0000001500157308 */ /* 0x000f220000000800 */
[----:B0-----:R-:W-:Y:S01]  /*f450*/  FADD.FTZ R0, R169, R139 ;  /* 0x0000008ba9007221 */ /* 0x001fe20000010000 */
[----:B------:R-:W2:Y:S06]  /*f460*/  LDL R38, [R1+0x218] ;  /* 0x0002180001267983 */ /* 0x000eac0000100800 */
[----:B------:R-:W0:Y:S01]  /*f470*/  MUFU.EX2 R173, R173 ;  /* 0x000000ad00ad7308 */ /* 0x000e220000000800 */
[----:B------:R-:W-:Y:S01]  /*f480*/  FADD.FTZ R24, R170, R25 ;  /* 0x00000019aa187221 */ /* 0x000fe20000010000 */
[----:B-1----:R-:W-:Y:S01]  /*f490*/  FADD.FTZ R0, R171, R0 ;  /* 0x00000000ab007221 */ /* 0x002fe20000010000 */
[----:B------:R-:W3:Y:S04]  /*f4a0*/  LDL R32, [R1+0x20c] ;  /* 0x00020c0001207983 */ /* 0x000ee80000100800 */
[----:B------:R-:W2:Y:S01]  /*f4b0*/  LDL R29, [R1+0x300] ;  /* 0x00030000011d7983 */ /* 0x000ea20000100800 */
[----:B------:R-:W1:Y:S01]  /*f4c0*/  MUFU.EX2 R15, R15 ;  /* 0x0000000f000f7308 */ /* 0x000e620000000800 */
[----:B------:R-:W-:Y:S01]  /*f4d0*/  FADD.FTZ R24, R49, R24 ;  /* 0x0000001831187221 */ /* 0x000fe20000010000 */
[----:B----4-:R-:W-:-:S06]  /*f4e0*/  FADD.FTZ R0, R21, R0 ;  /* 0x0000000015007221 */ /* 0x010fcc0000010000 */
[----:B------:R-:W4:Y:S01]  /*f4f0*/  MUFU.EX2 R175, R175 ;  /* 0x000000af00af7308 */ /* 0x000f220000000800 */
[----:B------:R-:W-:Y:S01]  /*f500*/  FADD.FTZ R25, R151, R24 ;  /* 0x0000001897197221 */ /* 0x000fe20000010000 */
[----:B0-----:R-:W-:Y:S01]  /*f510*/  FADD.FTZ R0, R173, R0 ;  /* 0x00000000ad007221 */ /* 0x001fe20000010000 */
[----:B------:R-:W-:Y:S01]  /*f520*/  F2FP.F16.F32.PACK_AB R168, R11, R168 ;  /* 0x000000a80ba8723e */ /* 0x000fe200000000ff */
[----:B------:R-:W5:Y:S04]  /*f530*/  LDL R28, [R1+0x204] ;  /* 0x00020400011c7983 */ /* 0x000f680000100800 */
[----:B------:R-:W0:Y:S01]  /*f540*/  MUFU.EX2 R232, R232 ;  /* 0x000000e800e87308 */ /* 0x000e220000000800 */
[----:B------:R-:W-:Y:S01]  /*f550*/  FADD.FTZ R25, R172, R25 ;  /* 0x00000019ac197221 */ /* 0x000fe20000010000 */
[----:B-1----:R-:W-:Y:S01]  /*f560*/  FADD.FTZ R24, R15, R0 ;  /* 0x000000000f187221 */ /* 0x002fe20000010000 */
[----:B------:R-:W2:Y:S04]  /*f570*/  LDL R34, [R1+0x210] ;  /* 0x0002100001227983 */ /* 0x000ea80000100800 */
[----:B------:R-:W2:Y:S01]  /*f580*/  LDL R33, [R1+0x308] ;  /* 0x0003080001217983 */ /* 0x000ea20000100800 */
[----:B------:R-:W1:Y:S01]  /*f590*/  MUFU.EX2 R177, R177 ;  /* 0x000000b100b17308 */ /* 0x000e620000000800 */
[----:B------:R-:W-:Y:S01]  /*f5a0*/  FADD.FTZ R26, R174, R25 ;  /* 0x00000019ae1a7221 */ /* 0x000fe20000010000 */
[----:B----4-:R-:W-:Y:S01]  /*f5b0*/  FADD.FTZ R25, R175, R24 ;  /* 0x00000018af197221 */ /* 0x010fe20000010000 */
[----:B------:R-:W4:Y:S05]  /*f5c0*/  LDL R35, [R1+0x30c] ;  /* 0x00030c0001237983 */ /* 0x000f2a0000100800 */
[----:B------:R-:W1:Y:S01]  /*f5d0*/  MUFU.EX2 R154, R154 ;  /* 0x0000009a009a7308 */ /* 0x000e620000000800 */
[----:B------:R-:W-:Y:S01]  /*f5e0*/  FADD.FTZ R27, R149, R26 ;  /* 0x0000001a951b7221 */ /* 0x000fe20000010000 */
[----:B0-----:R-:W-:-:S06]  /*f5f0*/  FADD.FTZ R24, R232, R25 ;  /* 0x00000019e8187221 */ /* 0x001fcc0000010000 */
[----:B------:R-:W0:Y:S01]  /*f600*/  MUFU.EX2 R179, R179 ;  /* 0x000000b300b37308 */ /* 0x000e220000000800 */
[----:B------:R-:W-:Y:S01]  /*f610*/  FFMA.FTZ R0, R42, R47, -R10 ;  /* 0x0000002f2a007223 */ /* 0x000fe2000001080a */
[----:B------:R-:W-:Y:S01]  /*f620*/  FADD.FTZ R26, R176, R27 ;  /* 0x0000001bb01a7221 */ /* 0x000fe20000010000 */
[----:B-1----:R-:W-:Y:S01]  /*f630*/  FADD.FTZ R25, R177, R24 ;  /* 0x00000018b1197221 */ /* 0x002fe20000010000 */
[----:B------:R-:W4:Y:S04]  /*f640*/  LDL R40, [R1+0x21c] ;  /* 0x00021c0001287983 */ /* 0x000f280000100800 */
[----:B------:R-:W1:Y:S01]  /*f650*/  MUFU.EX2 R14, R14 ;  /* 0x0000000e000e7308 */ /* 0x000e620000000800 */
[----:B------:R-:W-:Y:S01]  /*f660*/  FADD.FTZ R27, R147, R26 ;  /* 0x0000001a931b7221 */ /* 0x000fe20000010000 */
[----:B------:R-:W-:Y:S01]  /*f670*/  FADD.FTZ R24, R154, R25 ;  /* 0x000000199a187221 */ /* 0x000fe20000010000 */
[----:B------:R-:W4:Y:S04]  /*f680*/  LDL R44, [R1+0x224] ;  /* 0x00022400012c7983 */ /* 0x000f280000100800 */
[----:B------:R-:W4:Y:S01]  /*f690*/  LDL R43, [R1+0x31c] ;  /* 0x00031c00012b7983 */ /* 0x000f220000100800 */
[----:B------:R-:W1:Y:S01]  /*f6a0*/  MUFU.EX2 R181, R181 ;  /* 0x000000b500b57308 */ /* 0x000e620000000800 */
[----:B------:R-:W-:Y:S01]  /*f6b0*/  FADD.FTZ R10, R178, R27 ;  /* 0x0000001bb20a7221 */ /* 0x000fe20000010000 */
[----:B0-----:R-:W-:-:S06]  /*f6c0*/  FADD.FTZ R25, R179, R24 ;  /* 0x00000018b3197221 */ /* 0x001fcc0000010000 */
[----:B------:R-:W-:Y:S08]  /*f6d0*/  MUFU.EX2 R183, R183 ;  /* 0x000000b700b77308 */ /* 0x000ff00000000800 */
[----:B------:R-:W-:Y:S01]  /*f6e0*/  MUFU.EX2 R137, R137 ;  /* 0x0000008900897308 */ /* 0x000fe20000000800 */
[----:B------:R-:W-:Y:S01]  /*f6f0*/  F2FP.F16.F32.PACK_AB R170, R49, R170 ;  /* 0x000000aa31aa723e */ /* 0x000fe200000000ff */
[----:B------:R-:W4:Y:S04]  /*f700*/  LDL R42, [R1+0x220] ;  /* 0x00022000012a7983 */ /* 0x000f280000100800 */
[----:B------:R-:W4:Y:S02]  /*f710*/  LDL R47, [R1+0x324] ;  /* 0x00032400012f7983 */ /* 0x000f240000100800 */
[----:B------:R-:W0:Y:S01]  /*f720*/  MUFU.EX2 R0, R0 ;  /* 0x0000000000007308 */ /* 0x000e220000000800 */
[----:B------:R-:W-:Y:S01]  /*f730*/  FADD.FTZ R27, R145, R10 ;  /* 0x0000000a911b7221 */ /* 0x000fe20000010000 */
[----:B-1----:R-:W-:Y:S01]  /*f740*/  FADD.FTZ R10, R14, R25 ;  /* 0x000000190e0a7221 */ /* 0x002fe20000010000 */
[----:B------:R-:W4:Y:S02]  /*f750*/  LDL R49, [R1+0x328] ;  /* 0x0003280001317983 */ /* 0x000f240000100800 */
[----:B------:R-:W-:Y:S01]  /*f760*/  FADD.FTZ R24, R180, R27 ;  /* 0x0000001bb4187221 */ /* 0x000fe20000010000 */
[----:B------:R-:W-:-:S03]  /*f770*/  FADD.FTZ R25, R181, R10 ;  /* 0x0000000ab5197221 */ /* 0x000fc60000010000 */
[----:B------:R-:W-:-:S04]  /*f780*/  FADD.FTZ R27, R143, R24 ;  /* 0x000000188f1b7221 */ /* 0x000fc80000010000 */
[----:B------:R-:W-:Y:S01]  /*f790*/  FADD.FTZ R30, R182, R27 ;  /* 0x0000001bb61e7221 */ /* 0x000fe20000010000 */
[----:B0-----:R-:W-:-:S04]  /*f7a0*/  FADD.FTZ R10, R0, R25 ;  /* 0x00000019000a7221 */ /* 0x001fc80000010000 */
[----:B------:R-:W-:Y:S01]  /*f7b0*/  FADD.FTZ R10, R183, R10 ;  /* 0x0000000ab70a7221 */ /* 0x000fe20000010000 */
[----:B------:R-:W-:-:S03]  /*f7c0*/  FADD.FTZ R30, R141, R30 ;  /* 0x0000001e8d1e7221 */ /* 0x000fc60000010000 */
[----:B------:R-:W-:Y:S02]  /*f7d0*/  FADD.FTZ R31, R137, R10 ;  /* 0x0000000a891f7221 */ /* 0x000fe40000010000 */
[----:B------:R-:W3:Y:S04]  /*f7e0*/  LDL.64 R10, [R1+0xa8] ;  /* 0x0000a800010a7983 */ /* 0x000ee80000100a00 */
[----:B------:R0:W-:Y:S04]  /*f7f0*/  STL.64 [R1+0x420], R30 ;  /* 0x0004201e01007387 */ /* 0x0001e80000100a00 */
[----:B------:R-:W5:Y:S04]  /*f800*/  LD.E.64 R26, desc[UR40][R12.64+0x8] ;  /* 0x000008280c1a7980 */ /* 0x000f68000c101b00 */
[----:B------:R-:W2:Y:S04]  /*f810*/  LD.E.64 R24, desc[UR40][R12.64] ;  /* 0x000000280c187980 */ /* 0x000ea8000c101b00 */
[----:B0-----:R-:W4:Y:S04]  /*f820*/  LDL R30, [R1+0x208] ;  /* 0x00020800011e7983 */ /* 0x001f280000100800 */
[----:B------:R-:W4:Y:S01]  /*f830*/  LDL R31, [R1+0x304] ;  /* 0x00030400011f7983 */ /* 0x000f220000100800 */
[----:B------:R-:W-:-:S02]  /*f840*/  F2FP.F16.F32.PACK_AB R171, R21, R171 ;  /* 0x000000ab15ab723e */ /* 0x000fc400000000ff */
[----:B------:R-:W-:Y:S01]  /*f850*/  F2FP.F16.F32.PACK_AB R173, R15, R173 ;  /* 0x000000ad0fad723e */ /* 0x000fe200000000ff */
[----:B------:R-:W4:Y:S01]  /*f860*/  LDL R12, [R1+0x3d8] ;  /* 0x0003d800010c7983 */ /* 0x000f220000100800 */
[----:B------:R-:W-:Y:S02]  /*f870*/  F2FP.F16.F32.PACK_AB R175, R232, R175 ;  /* 0x000000afe8af723e */ /* 0x000fe400000000ff */
[----:B------:R-:W-:Y:S01]  /*f880*/  F2FP.F16.F32.PACK_AB R177, R154, R177 ;  /* 0x000000b19ab1723e */ /* 0x000fe200000000ff */
[----:B------:R-:W4:Y:S01]  /*f890*/  LDL R13, [R1+0x3dc] ;  /* 0x0003dc00010d7983 */ /* 0x000f220000100800 */
[----:B------:R-:W-:Y:S02]  /*f8a0*/  F2FP.F16.F32.PACK_AB R179, R14, R179 ;  /* 0x000000b30eb3723e */ /* 0x000fe400000000ff */
[----:B------:R-:W-:Y:S01]  /*f8b0*/  F2FP.F16.F32.PACK_AB R181, R0, R181 ;  /* 0x000000b500b5723e */ /* 0x000fe200000000ff */
[----:B------:R-:W4:Y:S04]  /*f8c0*/  LDL R14, [R1+0x3e0] ;  /* 0x0003e000010e7983 */ /* 0x000f280000100800 */
[----:B------:R-:W4:Y:S04]  /*f8d0*/  LDL R0, [R1+0x3d4] ;  /* 0x0003d40001007983 */ /* 0x000f280000100800 */
[----:B------:R-:W4:Y:S04]  /*f8e0*/  LDL R15, [R1+0x3e4] ;  /* 0x0003e400010f7983 */ /* 0x000f280000100800 */
[----:B------:R-:W4:Y:S04]  /*f8f0*/  LDL R21, [R1+0x3e8] ;  /* 0x0003e80001157983 */ /* 0x000f280000100800 */
[----:B------:R-:W4:Y:S04]  /*f900*/  LDL R154, [R1+0x3ec] ;  /* 0x0003ec00019a7983 */ /* 0x000f280000100800 */
[----:B------:R-:W4:Y:S01]  /*f910*/  LDL R232, [R1+0x3f8] ;  /* 0x0003f80001e87983 */ /* 0x000f220000100800 */
[----:B-----5:R-:W-:-:S03]  /*f920*/  MOV R133, R26 ;  /* 0x0000001a00857202 */ /* 0x020fc60000000f00 */
[----:B------:R-:W5:Y:S04]  /*f930*/  LDL R26, [R1+0x200] ;  /* 0x00020000011a7983 */ /* 0x000f680000100800 */
[----:B------:R-:W5:Y:S01]  /*f940*/  LDL R27, [R1+0x2fc] ;  /* 0x0002fc00011b7983 */ /* 0x000f620000100800 */
[----:B------:R-:W-:Y:S01]  /*f950*/  F2FP.F16.F32.PACK_AB R183, R137, R183 ;  /* 0x000000b789b7723e */ /* 0x000fe200000000ff */
[--C-:B--2---:R-:W-:Y:S01]  /*f960*/  IMAD R137, R25, 0x2, R133.reuse ;  /* 0x0000000219897824 */ /* 0x104fe200078e0285 */
[----:B------:R-:W-:Y:S01]  /*f970*/  F2FP.F16.F32.PACK_AB R169, R139, R169 ;  /* 0x000000a98ba9723e */ /* 0x000fe200000000ff */
[----:B------:R-:W-:Y:S01]  /*f980*/  IMAD R25, R24, 0x2, R133 ;  /* 0x0000000218197824 */ /* 0x000fe200078e0285 */
[----:B------:R-:W-:Y:S02]  /*f990*/  F2FP.F16.F32.PACK_AB R172, R172, R151 ;  /* 0x00000097acac723e */ /* 0x000fe400000000ff */
[----:B------:R-:W-:Y:S01]  /*f9a0*/  F2FP.F16.F32.PACK_AB R174, R149, R174 ;  /* 0x000000ae95ae723e */ /* 0x000fe200000000ff */
[----:B------:R-:W-:Y:S01]  /*f9b0*/  IMAD R24, R24, 0x2, R137 ;  /* 0x0000000218187824 */ /* 0x000fe200078e0289 */
[----:B------:R-:W-:Y:S01]  /*f9c0*/  F2FP.F16.F32.PACK_AB R176, R147, R176 ;  /* 0x000000b093b0723e */ /* 0x000fe200000000ff */
[----:B---3--:R-:W-:Y:S01]  /*f9d0*/  IMAD R10, R135, 0x1000, R10 ;  /* 0x00001000870a7824 */ /* 0x008fe200078e020a */
[----:B------:R-:W-:-:S02]  /*f9e0*/  F2FP.F16.F32.PACK_AB R178, R145, R178 ;  /* 0x000000b291b2723e */ /* 0x000fc400000000ff */
[----:B------:R-:W-:Y:S02]  /*f9f0*/  F2FP.F16.F32.PACK_AB R180, R143, R180 ;  /* 0x000000b48fb4723e */ /* 0x000fe400000000ff */
[----:B------:R-:W-:Y:S01]  /*fa00*/  F2FP.F16.F32.PACK_AB R182, R141, R182 ;  /* 0x000000b68db6723e */ /* 0x000fe200000000ff */
[----:B------:R-:W-:Y:S01]  /*fa10*/  STSM.16.M88.4 [R133], R168 ;  /* 0x000000a885007844 */ /* 0x000fe20000000200 */
[----:B------:R-:W-:-:S03]  /*fa20*/  R2UR UR6, R10 ;  /* 0x000000000a0672ca */ /* 0x000fc600000e0000 */
[----:B------:R0:W-:Y:S01]  /*fa30*/  STSM.16.M88.4 [R25], R172 ;  /* 0x000000ac19007844 */ /* 0x0001e20000000200 */
[----:B------:R-:W-:-:S03]  /*fa40*/  R2UR UR7, R11 ;  /* 0x000000000b0772ca */ /* 0x000fc600000e0000 */
[----:B------:R-:W-:Y:S04]  /*fa50*/  STSM.16.M88.4 [R137], R176 ;  /* 0x000000b089007844 */ /* 0x000fe80000000200 */
[----:B------:R1:W-:Y:S01]  /*fa60*/  STSM.16.M88.4 [R24], R180 ;  /* 0x000000b418007844 */ /* 0x0003e20000000200 */
[----:B0-----:R-:W-:-:S03]  /*fa70*/  IMAD.MOV.U32 R25, RZ, RZ, R11 ;  /* 0x000000ffff197224 */ /* 0x001fc600078e000b */
[----:B------:R-:W-:Y:S01]  /*fa80*/  STL [R1+0x204], R28 ;  /* 0x0002041c01007387 */ /* 0x000fe20000100800 */
[----:B-1----:R-:W-:-:S03]  /*fa90*/  VIADD R24, R10, 0x80 ;  /* 0x000000800a187836 */ /* 0x002fc60000000000 */
[----:B----4-:R-:W-:Y:S01]  /*faa0*/  STL [R1+0x208], R30 ;  /* 0x0002081e01007387 */ /* 0x010fe20000100800 */
[----:B------:R-:W-:-:S03]  /*fab0*/  R2UR UR11, R25 ;  /* 0x00000000190b72ca */ /* 0x000fc600000e0000 */
[----:B------:R-:W-:Y:S01]  /*fac0*/  STL [R1+0x20c], R32 ;  /* 0x00020c2001007387 */ /* 0x000fe20000100800 */
[----:B------:R-:W-:-:S03]  /*fad0*/  R2UR UR10, R24 ;  /* 0x00000000180a72ca */ /* 0x000fc600000e0000 */
        /* <DEDUP_REMOVED lines=115> */
[----:B------:R-:W-:Y:S04]  /*10210*/  STL [R1+0x3b8], R237 ;  /* 0x0003b8ed01007387 */ /* 0x000fe80000100800 */
[----:B------:R-:W-:Y:S04]  /*10220*/  STL [R1+0x3d4], R0 ;  /* 0x0003d40001007387 */ /* 0x000fe80000100800 */
[----:B------:R0:W-:Y:S04]  /*10230*/  STL [R1+0x3d8], R12 ;  /* 0x0003d80c01007387 */ /* 0x0001e80000100800 */
        /* <DEDUP_REMOVED lines=9> */
[----:B0-----:R-:W-:-:S02]  /*102d0*/  VIADD R12, R10, 0x100 ;  /* 0x000001000a0c7836 */ /* 0x001fc40000000000 */
[----:B-1----:R-:W-:-:S03]  /*102e0*/  IMAD.MOV.U32 R13, RZ, RZ, R11 ;  /* 0x000000ffff0d7224 */ /* 0x002fc600078e000b */
        /* <DEDUP_REMOVED lines=37> */
[----:B------:R-:W-:Y:S02]  /*10540*/  VIADD R10, R10, 0x180 ;  /* 0x000001800a0a7836 */ /* 0x000fe40000000000 */
        /* <DEDUP_REMOVED lines=397> */
.L_x_6468:
[----:B------:R-:W-:-:S13]  /*11e20*/  ISETP.NE.AND P1, PT, R5, 0x1, PT ;  /* 0x000000010500780c */ /* 0x000fda0003f25270 */
[----:B------:R-:W-:-:S05]  /*11e30*/  @P1 IMAD.HI.U32 R6, R10, R6, RZ ;  /* 0x000000060a061227 */ /* 0x000fca00078e00ff */
[----:B------:R-:W-:-:S07]  /*11e40*/  @P1 SHF.R.U32.HI R10, RZ, R7, R6 ;  /* 0x00000007ff0a1219 */ /* 0x000fce0000011606 */
.L_x_6469:
[----:B------:R-:W-:Y:S05]  /*11e50*/  BSYNC B0 ;  /* 0x0000000000007941 */ /* 0x000fea0003800000 */
.L_x_6467:
[----:B------:R-:W-:-:S05]  /*11e60*/  IMAD R5, R10, R5, R5 ;  /* 0x000000050a057224 */ /* 0x000fca00078e0205 */
[----:B------:R-:W-:-:S07]  /*11e70*/  VIMNMX R4, R4, R5, PT ;  /* 0x0000000504047248 */ /* 0x000fce0003fe0100 */
.L_x_6466:
        /* <DEDUP_REMOVED lines=8> */
.L_x_6474:
[----:B------:R-:W-:Y:S01]  /*11f00*/  BSSY B0, `(.L_x_6473) ;  /* 0x0000004000007945 */ /* 0x000fe20003800000 */
[----:B------:R-:W-:Y:S01]  /*11f10*/  VIADD R8, R2, 0x148 ;  /* 0x0000014802087836 */ /* 0x000fe20000000000 */
[----:B------:R-:W-:-:S07]  /*11f20*/  MOV R6, 0x11f40 ;  /* 0x00011f4000067802 */ /* 0x000fce0000000f00 */
[----:B------:R-:W-:Y:S05]  /*11f30*/  CALL.REL.NOINC `($_ZN7cutlass13device_kernelIN5flash11enable_sm90INS1_16FlashAttnFwdSm90INS1_25CollectiveMainloopFwdSm90ILi2EN4cute5tupleIJNS5_1CILi1EEES8_S8_EEENS6_IJNS7_ILi64EEESA_SA_EEELi512ENS_6half_tEfNS_4arch4Sm90ELb0ELb1ELb1ELb1ELb0ELb0ELb1ELb0ELb0ELb1ELb0ELb0EEENS1_21CollectiveEpilogueFwdINS6_IJSA_NS7_ILi512EEESA_EEES9_SC_SE_Li256ELb1ELb1ELb0ELb0EEENS1_36VarlenDynamicPersistentTileSchedulerILi64ELi64ELi256ELi128ELb0ELb1ELb1ELb1ELb0ELb1EEEEEEEEEvNT_6ParamsE$_ZZN5flash25CollectiveMainloopFwdSm90ILi2EN4cute5tupleIJNS1_1CILi1EEES4_S4_EEENS2_IJNS3_ILi64EEES6_S6_EEELi512EN7cutlass6half_tEfNS8_4arch4Sm90ELb0ELb1ELb1ELb1ELb0ELb0ELb1ELb0ELb0ELb1ELb0ELb0EE3mmaINS_16FlashAttnFwdSm90ISC_NS_21CollectiveEpilogueFwdINS2_IJS6_NS3_ILi512EEES6_EEES5_S9_SB_Li256ELb1ELb1ELb0ELb0EEENS_36VarlenDynamicPersistentTileSchedulerILi64ELi64ELi256ELi128ELb0ELb1ELb1ELb1ELb0ELb1EEEE13SharedStorageENS1_6TensorINS1_11ArrayEngineIfLm128EEENS1_6LayoutINS2_IJNS2_IJNS3_ILi2EEESR_NS3_ILi32EEEEEES4_S4_EEENS2_IJNS2_IJS4_SR_NS3_ILi4EEEEEENS3_ILi0EEESX_EEEEEEENS_7SoftmaxILi2ELi0EEEEEbRKNSC_6ParamsENS8_25PipelineTmaAsyncNoClusterILi2ENS8_16PipelineTmaAsyncILi2EEEEES19_RNS8_13PipelineStateILj2EEERT0_RT1_iRiRKNS_16SeqlenInfoQKNewKILb1ELb0EEENS2_IJiiiiEEERT_ENKUliT_T0_T1_E_clIZSD_ISM_S10_S12_EbS15_S19_S19_S1C_S1E_S1G_iS1H_S1L_S1M_S1O_EUlRS1P_iE1_NS3_ILb0EEENS3_ILb1EEEEEDaiS1P_S1Q_S1R_) ;  /* 0x00000230007c7944 */ /* 0x000fea0003c00000 */
[----:B------:R-:W-:Y:S05]  /*11f40*/  BSYNC B0 ;  /* 0x0000000000007941 */ /* 0x000fea0003800000 */
.L_x_6473:
[C---:B------:R-:W-:Y:S01]  /*11f50*/  ISETP.GT.AND P1, PT, R0.reuse, R7, PT ;  /* 0x000000070000720c */ /* 0x040fe20003f24270 */
[----:B------:R-:W-:-:S12]  /*11f60*/  VIADD R0, R0, 0xffffffff ;  /* 0xffffffff00007836 */ /* 0x000fd80000000000 */
[----:B------:R-:W-:Y:S05]  /*11f70*/  @P1 BRA `(.L_x_6474) ;  /* 0xfffffffc00e01947 */ /* 0x000fea000383ffff */
[----:B------:R-:W-:Y:S05]  /*11f80*/  BSYNC B1 ;  /* 0x0000000000017941 */ /* 0x000fea0003800000 */
.L_x_6472:
[----:B------:R-:W2:Y:S02]  /*11f90*/  LDL R8, [R1+0x70] ;  /* 0x0000700001087983 */ /* 0x000ea40000100800 */
[----:B--2---:R-:W-:-:S07]  /*11fa0*/  IMAD.SHL.U32 R8, R8, 0x40, RZ ;  /* 0x0000004008087824 */ /* 0x004fce00078e00ff */
.L_x_6471:
[----:B------:R-:W-:Y:S05]  /*11fb0*/  BSYNC B2 ;  /* 0x0000000000027941 */ /* 0x000fea0003800000 */
.L_x_6470:
        /* <DEDUP_REMOVED lines=23> */
.L_x_6477:
[----:B------:R-:W-:-:S13]  /*12130*/  ISETP.NE.AND P1, PT, R9, 0x1, PT ;  /* 0x000000010900780c */ /* 0x000fda0003f25270 */
[----:B------:R-:W0:Y:S02]  /*12140*/  @P1 LDC.64 R6, c[0x0][0xae0] ;  /* 0x0002b800ff061b82 */ /* 0x000e240000000a00 */
[----:B0-----:R-:W-:-:S05]  /*12150*/  @P1 IMAD.HI.U32 R6, R8, R6, RZ ;  /* 0x0000000608061227 */ /* 0x001fca00078e00ff */
[----:B------:R-:W-:-:S07]  /*12160*/  @P1 SHF.R.U32.HI R8, RZ, R7, R6 ;  /* 0x00000007ff081219 */ /* 0x000fce0000011606 */
.L_x_6478:
[----:B------:R-:W-:Y:S05]  /*12170*/  BSYNC B0 ;  /* 0x0000000000007941 */ /* 0x000fea0003800000 */
.L_x_6476:
[----:B------:R-:W-:-:S05]  /*12180*/  IMAD R5, R8, R9, RZ ;  /* 0x0000000908057224 */ /* 0x000fca00078e02ff */
[----:B------:R-:W-:-:S07]  /*12190*/  VIMNMX R4, R4, R5, !PT ;  /* 0x0000000504047248 */ /* 0x000fce0007fe0100 */
.L_x_6475:
[----:B------:R-:W-:-:S05]  /*121a0*/  VIADD R4, R4, 0x3f ;  /* 0x0000003f04047836 */ /* 0x000fca0000000000 */
[----:B------:R-:W-:-:S04]  /*121b0*/  SHF.R.S32.HI R5, RZ, 0x1f, R4 ;  /* 0x0000001fff057819 */ /* 0x000fc80000011404 */
[----:B------:R-:W-:-:S04]  /*121c0*/  LEA.HI R5, R5, R4, RZ, 0x6 ;  /* 0x0000000405057211 */ /* 0x000fc800078f30ff */
[----:B------:R-:W-:-:S04]  /*121d0*/  SHF.R.S32.HI R4, RZ, 0x6, R5 ;  /* 0x00000006ff047819 */ /* 0x000fc80000011405 */
[----:B------:R-:W-:-:S04]  /*121e0*/  VIMNMX R4, R4, UR46, !PT ;  /* 0x0000002e04047c48 */ /* 0x000fc8000ffe0100 */
[----:B------:R-:W-:-:S13]  /*121f0*/  ISETP.GE.AND P1, PT, R0, R4, PT ;  /* 0x000000040000720c */ /* 0x000fda0003f26270 */
[----:B------:R-:W-:Y:S05]  /*12200*/  @!P1 BRA `(.L_x_6479) ;  /* 0x00000098008c9947 */ /* 0x000fea0003800000 */
.L_x_6498:
        /* <DEDUP_REMOVED lines=23> */
.L_x_6481:
[----:B------:R-:W-:Y:S05]  /*12380*/  BSYNC B0 ;  /* 0x0000000000007941 */ /* 0x000fea0003800000 */
.L_x_6480:
        /* <DEDUP_REMOVED lines=13> */
.L_x_6483:
[----:B------:R-:W-:Y:S05]  /*12460*/  BSYNC B0 ;  /* 0x0000000000007941 */ /* 0x000fea0003800000 */
.L_x_6482:
        /* <DEDUP_REMOVED lines=8> */
.L_x_6485:
[----:B------:R-:W-:Y:S05]  /*124f0*/  BSYNC B0 ;  /* 0x0000000000007941 */ /* 0x000fea0003800000 */
.L_x_6484:
        /* <DEDUP_REMOVED lines=62> */
.L_x_6488:
[----:B------:R-:W-:Y:S05]  /*128e0*/  BSYNC B0 ;  /* 0x0000000000007941 */ /* 0x000fea0003800000 */
.L_x_6487:
        /* <DEDUP_REMOVED lines=13> */
.L_x_6490:
[----:B------:R-:W-:Y:S05]  /*129c0*/  BSYNC B0 ;  /* 0x0000000000007941 */ /* 0x000fea0003800000 */
.L_x_6489:
        /* <DEDUP_REMOVED lines=8> */
.L_x_6492:
[----:B------:R-:W-:Y:S05]  /*12a50*/  BSYNC B0 ;  /* 0x0000000000007941 */ /* 0x000fea0003800000 */
.L_x_6491:
        /* <DEDUP_REMOVED lines=471> */
[----:B------:R-:W-:-:S06]  /*147d0*/  FMUL.FTZ R25, R32, R8 ;  /* 0x0000000820197220 */ /* 0x000fcc0000410000 */
[----:B------:R-:W2:Y:S01]  /*147e0*/  MUFU.TANH R10, R10 ;  /* 0x0000000a000a7308 */ /* 0x000ea20000002400 */
[-C--:B------:R-:W-:Y:S01]  /*147f0*/  FMUL.FTZ R12, R26, R8.reuse ;  /* 0x000000081a0c7220 */ /* 0x080fe20000410000 */
[----:B------:R-:W-:-:S06]  /*14800*/  FMUL.FTZ R26, R33, R8 ;  /* 0x00000008211a7220 */ /* 0x000fcc0000410000 */
[----:B------:R-:W3:Y:S01]  /*14810*/  MUFU.TANH R14, R28 ;  /* 0x0000001c000e7308 */ /* 0x000ee20000002400 */
[----:B0-----:R-:W-:Y:S01]  /*14820*/  FMNMX.FTZ R9, R11, R6, !PT ;  /* 0x000000060b097209 */ /* 0x001fe20007810000 */
[----:B------:R-:W-:-:S06]  /*14830*/  FMUL.FTZ R29, R36, R8 ;  /* 0x00000008241d7220 */ /* 0x000fcc0000410000 */
[----:B------:R-:W0:Y:S01]  /*14840*/  MUFU.TANH R15, R15 ;  /* 0x0000000f000f7308 */ /* 0x000e220000002400 */
[----:B------:R-:W-:Y:S01]  /*14850*/  FMUL.FTZ R21, R30, R8 ;  /* 0x000000081e157220 */ /* 0x000fe20000410000 */
[----:B--2---:R-:W-:-:S06]  /*14860*/  FMNMX.FTZ R9, R10, R9, !PT ;  /* 0x000000090a097209 */ /* 0x004fcc0007810000 */
[----:B------:R-:W2:Y:S01]  /*14870*/  MUFU.TANH R25, R25 ;  /* 0x0000001900197308 */ /* 0x000ea20000002400 */
[-C--:B------:R-:W-:Y:S01]  /*14880*/  FMUL.FTZ R30, R37, R8.reuse ;  /* 0x00000008251e7220 */ /* 0x080fe20000410000 */
[-C--:B------:R-:W-:Y:S01]  /*14890*/  FMUL.FTZ R13, R27, R8.reuse ;  /* 0x000000081b0d7220 */ /* 0x080fe20000410000 */
[----:B------:R-:W-:-:S05]  /*148a0*/  FMUL.FTZ R27, R34, R8 ;  /* 0x00000008221b7220 */ /* 0x000fca0000410000 */
[----:B------:R-:W4:Y:S01]  /*148b0*/  MUFU.TANH R26, R26 ;  /* 0x0000001a001a7308 */ /* 0x000f220000002400 */
[----:B---3--:R-:W-:Y:S01]  /*148c0*/  FMNMX.FTZ R34, R14, R9, !PT ;  /* 0x000000090e227209 */ /* 0x008fe20007810000 */
[-C--:B------:R-:W-:Y:S01]  /*148d0*/  FMUL.FTZ R37, R40, R8.reuse ;  /* 0x0000000828257220 */ /* 0x080fe20000410000 */
[----:B------:R-:W-:-:S05]  /*148e0*/  FMUL.FTZ R24, R31, R8 ;  /* 0x000000081f187220 */ /* 0x000fca0000410000 */
[----:B------:R-:W3:Y:S01]  /*148f0*/  MUFU.TANH R29, R29 ;  /* 0x0000001d001d7308 */ /* 0x000ee20000002400 */
[----:B------:R-:W-:Y:S01]  /*14900*/  FMUL.FTZ R31, R38, R8 ;  /* 0x00000008261f7220 */ /* 0x000fe20000410000 */
[----:B0-----:R-:W-:Y:S01]  /*14910*/  FMNMX.FTZ R34, R15, R34, !PT ;  /* 0x000000220f227209 */ /* 0x001fe20007810000 */
[----:B------:R-:W-:-:S05]  /*14920*/  FMUL.FTZ R38, R41, R8 ;  /* 0x0000000829267220 */ /* 0x000fca0000410000 */
[----:B------:R-:W0:Y:S01]  /*14930*/  MUFU.TANH R30, R30 ;  /* 0x0000001e001e7308 */ /* 0x000e220000002400 */
[----:B--2---:R-:W-:Y:S01]  /*14940*/  FMNMX.FTZ R9, R25, R34, !PT ;  /* 0x0000002219097209 */ /* 0x004fe20007810000 */
[----:B------:R-:W-:-:S06]  /*14950*/  FMUL.FTZ R44, R44, R8 ;  /* 0x000000082c2c7220 */ /* 0x000fcc0000410000 */
[----:B------:R-:W2:Y:S01]  /*14960*/  MUFU.TANH R37, R37 ;  /* 0x0000002500257308 */ /* 0x000ea20000002400 */
[----:B----4-:R-:W-:Y:S01]  /*14970*/  FMNMX.FTZ R34, R26, R9, !PT ;  /* 0x000000091a227209 */ /* 0x010fe20007810000 */
[----:B------:R-:W-:-:S06]  /*14980*/  FMUL.FTZ R45, R45, R8 ;  /* 0x000000082d2d7220 */ /* 0x000fcc0000410000 */
[----:B------:R-:W4:Y:S01]  /*14990*/  MUFU.TANH R38, R38 ;  /* 0x0000002600267308 */ /* 0x000f220000002400 */
[----:B---3--:R-:W-:Y:S01]  /*149a0*/  FMNMX.FTZ R9, R29, R34, !PT ;  /* 0x000000221d097209 */ /* 0x008fe20007810000 */
[----:B------:R-:W-:-:S06]  /*149b0*/  FMUL.FTZ R48, R48, R8 ;  /* 0x0000000830307220 */ /* 0x000fcc0000410000 */
[----:B------:R-:W3:Y:S01]  /*149c0*/  MUFU.TANH R44, R44 ;  /* 0x0000002c002c7308 */ /* 0x000ee20000002400 */
[----:B0-----:R-:W-:Y:S01]  /*149d0*/  FMNMX.FTZ R34, R30, R9, !PT ;  /* 0x000000091e227209 */ /* 0x001fe20007810000 */
[----:B------:R-:W-:-:S06]  /*149e0*/  FMUL.FTZ R49, R49, R8 ;  /* 0x0000000831317220 */ /* 0x000fcc0000410000 */
[----:B------:R-:W0:Y:S01]  /*149f0*/  MUFU.TANH R45, R45 ;  /* 0x0000002d002d7308 */ /* 0x000e220000002400 */
[----:B--2---:R-:W-:Y:S01]  /*14a00*/  FMNMX.FTZ R9, R37, R34, !PT ;  /* 0x0000002225097209 */ /* 0x004fe20007810000 */
[----:B------:R-:W-:-:S06]  /*14a10*/  FMUL.FTZ R52, R52, R8 ;  /* 0x0000000834347220 */ /* 0x000fcc0000410000 */
[----:B-1----:R-:W1:Y:S01]  /*14a20*/  MUFU.TANH R56, R48 ;  /* 0x0000003000387308 */ /* 0x002e620000002400 */
[----:B----4-:R-:W-:Y:S01]  /*14a30*/  FMNMX.FTZ R9, R38, R9, !PT ;  /* 0x0000000926097209 */ /* 0x010fe20007810000 */
[----:B------:R-:W-:-:S06]  /*14a40*/  FMUL.FTZ R53, R53, R8 ;  /* 0x0000000835357220 */ /* 0x000fcc0000410000 */
[----:B------:R-:W2:Y:S01]  /*14a50*/  MUFU.TANH R58, R49 ;  /* 0x00000031003a7308 */ /* 0x000ea20000002400 */
[----:B---3--:R-:W-:-:S07]  /*14a60*/  FMNMX.FTZ R34, R44, R9, !PT ;  /* 0x000000092c227209 */ /* 0x008fce0007810000 */
[----:B------:R-:W3:Y:S01]  /*14a70*/  MUFU.TANH R52, R52 ;  /* 0x0000003400347308 */ /* 0x000ee20000002400 */
[----:B0-----:R-:W-:-:S07]  /*14a80*/  FMNMX.FTZ R9, R45, R34, !PT ;  /* 0x000000222d097209 */ /* 0x001fce0007810000 */
[----:B------:R-:W0:Y:S01]  /*14a90*/  MUFU.TANH R12, R12 ;  /* 0x0000000c000c7308 */ /* 0x000e220000002400 */
[----:B-1----:R-:W-:-:S07]  /*14aa0*/  FMNMX.FTZ R9, R56, R9, !PT ;  /* 0x0000000938097209 */ /* 0x002fce0007810000 */
[----:B------:R-:W1:Y:S08]  /*14ab0*/  MUFU.TANH R60, R53 ;  /* 0x00000035003c7308 */ /* 0x000e700000002400 */
[----:B------:R-:W4:Y:S01]  /*14ac0*/  MUFU.TANH R13, R13 ;  /* 0x0000000d000d7308 */ /* 0x000f220000002400 */
[----:B--2---:R-:W-:Y:S01]  /*14ad0*/  FMNMX.FTZ R9, R58, R9, !PT ;  /* 0x000000093a097209 */ /* 0x004fe20007810000 */
[----:B------:R-:W-:-:S06]  /*14ae0*/  FMUL.FTZ R28, R35, R8 ;  /* 0x00000008231c7220 */ /* 0x000fcc0000410000 */
[----:B------:R-:W2:Y:S01]  /*14af0*/  MUFU.TANH R21, R21 ;  /* 0x0000001500157308 */ /* 0x000ea20000002400 */
[----:B---3--:R-:W-:Y:S02]  /*14b00*/  FMNMX.FTZ R9, R52, R9, !PT ;  /* 0x0000000934097209 */ /* 0x008fe40007810000 */
[----:B0-----:R-:W-:-:S05]  /*14b10*/  FMNMX.FTZ R36, R12, R7, !PT ;  /* 0x000000070c247209 */ /* 0x001fca0007810000 */
[----:B------:R-:W0:Y:S01]  /*14b20*/  MUFU.TANH R24, R24 ;  /* 0x0000001800187308 */ /* 0x000e220000002400 */
[----:B-1----:R-:W-:Y:S01]  /*14b30*/  FMNMX.FTZ R49, R60, R9, !PT ;  /* 0x000000093c317209 */ /* 0x002fe20007810000 */
[----:B------:R-:W-:Y:S01]  /*14b40*/  FMUL.FTZ R32, R39, R8 ;  /* 0x0000000827207220 */ /* 0x000fe20000410000 */
[----:B----4-:R-:W-:-:S05]  /*14b50*/  FMNMX.FTZ R40, R13, R36, !PT ;  /* 0x000000240d287209 */ /* 0x010fca0007810000 */
[----:B------:R-:W1:Y:S01]  /*14b60*/  MUFU.TANH R27, R27 ;  /* 0x0000001b001b7308 */ /* 0x000e620000002400 */
[----:B------:R-:W-:Y:S01]  /*14b70*/  FMUL.FTZ R35, R46, R8 ;  /* 0x000000082e237220 */ /* 0x000fe20000410000 */
[----:B--2---:R-:W-:Y:S01]  /*14b80*/  FMNMX.FTZ R9, R21, R40, !PT ;  /* 0x0000002815097209 */ /* 0x004fe20007810000 */
[----:B------:R-:W2:Y:S05]  /*14b90*/  SHFL.BFLY PT, R46, R49, 0x2, 0x1f ;  /* 0x0c401f00312e7f89 */ /* 0x000eaa00000e0000 */
[----:B------:R-:W3:Y:S01]  /*14ba0*/  MUFU.TANH R28, R28 ;  /* 0x0000001c001c7308 */ /* 0x000ee20000002400 */
[----:B------:R-:W-:Y:S01]  /*14bb0*/  FMUL.FTZ R33, R42, R8 ;  /* 0x000000082a217220 */ /* 0x000fe20000410000 */
[----:B0-----:R-:W-:-:S06]  /*14bc0*/  FMNMX.FTZ R40, R24, R9, !PT ;  /* 0x0000000918287209 */ /* 0x001fcc0007810000 */
[----:B------:R-:W0:Y:S01]  /*14bd0*/  MUFU.TANH R31, R31 ;  /* 0x0000001f001f7308 */ /* 0x000e220000002400 */
[----:B------:R-:W-:Y:S01]  /*14be0*/  FMUL.FTZ R34, R43, R8 ;  /* 0x000000082b227220 */ /* 0x000fe20000410000 */
[----:B-1----:R-:W-:-:S06]  /*14bf0*/  FMNMX.FTZ R9, R27, R40, !PT ;  /* 0x000000281b097209 */ /* 0x002fcc0007810000 */
[----:B------:R-:W1:Y:S01]  /*14c00*/  MUFU.TANH R32, R32 ;  /* 0x0000002000207308 */ /* 0x000e620000002400 */
[----:B---3--:R-:W-:Y:S01]  /*14c10*/  FMNMX.FTZ R40, R28, R9, !PT ;  /* 0x000000091c287209 */ /* 0x008fe20007810000 */
[----:B------:R-:W-:-:S06]  /*14c20*/  FMUL.FTZ R36, R47, R8 ;  /* 0x000000082f247220 */ /* 0x000fcc0000410000 */
[----:B------:R-:W3:Y:S01]  /*14c30*/  MUFU.TANH R33, R33 ;  /* 0x0000002100217308 */ /* 0x000ee20000002400 */
[----:B0-----:R-:W-:Y:S01]  /*14c40*/  FMNMX.FTZ R9, R31, R40, !PT ;  /* 0x000000281f097209 */ /* 0x001fe20007810000 */
[----:B------:R-:W-:-:S06]  /*14c50*/  FMUL.FTZ R39, R50, R8 ;  /* 0x0000000832277220 */ /* 0x000fcc0000410000 */
[----:B------:R-:W0:Y:S01]  /*14c60*/  MUFU.TANH R34, R34 ;  /* 0x0000002200227308 */ /* 0x000e220000002400 */
[----:B-1----:R-:W-:Y:S01]  /*14c70*/  FMNMX.FTZ R40, R32, R9, !PT ;  /* 0x0000000920287209 */ /* 0x002fe20007810000 */
[----:B------:R-:W-:-:S06]  /*14c80*/  FMUL.FTZ R41, R51, R8 ;  /* 0x0000000833297220 */ /* 0x000fcc0000410000 */
[----:B------:R-:W1:Y:S01]  /*14c90*/  MUFU.TANH R35, R35 ;  /* 0x0000002300237308 */ /* 0x000e620000002400 */
[----:B---3--:R-:W-:Y:S01]  /*14ca0*/  FMNMX.FTZ R9, R33, R40, !PT ;  /* 0x0000002821097209 */ /* 0x008fe20007810000 */
[----:B------:R-:W-:Y:S01]  /*14cb0*/  FMUL.FTZ R42, R54, R8 ;  /* 0x00000008362a7220 */ /* 0x000fe20000410000 */
[----:B--2---:R-:W-:-:S05]  /*14cc0*/  FMNMX.FTZ R46, R49, R46, !PT ;  /* 0x0000002e312e7209 */ /* 0x004fca0007810000 */
[----:B------:R-:W2:Y:S01]  /*14cd0*/  MUFU.TANH R36, R36 ;  /* 0x0000002400247308 */ /* 0x000ea20000002400 */
[----:B0-----:R-:W-:Y:S01]  /*14ce0*/  FMNMX.FTZ R40, R34, R9, !PT ;  /* 0x0000000922287209 */ /* 0x001fe20007810000 */
[----:B------:R-:W0:Y:S06]  /*14cf0*/  SHFL.BFLY PT, R51, R46, 0x1, 0x1f ;  /* 0x0c201f002e337f89 */ /* 0x000e2c00000e0000 */
[----:B------:R-:W3:Y:S01]  /*14d00*/  MUFU.TANH R39, R39 ;  /* 0x0000002700277308 */ /* 0x000ee20000002400 */
[----:B------:R-:W-:Y:S01]  /*14d10*/  FMUL.FTZ R43, R55, R8 ;  /* 0x00000008372b7220 */ /* 0x000fe20000410000 */
[----:B-1----:R-:W-:-:S06]  /*14d20*/  FMNMX.FTZ R9, R35, R40, !PT ;  /* 0x0000002823097209 */ /* 0x002fcc0007810000 */
[----:B------:R-:W1:Y:S01]  /*14d30*/  MUFU.TANH R41, R41 ;  /* 0x0000002900297308 */ /* 0x000e620000002400 */
[----:B--2---:R-:W-:-:S07]  /*14d40*/  FMNMX.FTZ R8, R36, R9, !PT ;  /* 0x0000000924087209 */ /* 0x004fce0007810000 */
[----:B------:R-:W2:Y:S01]  /*14d50*/  MUFU.TANH R42, R42 ;  /* 0x0000002a002a7308 */ /* 0x000ea20000002400 */
[----:B---3--:R-:W-:-:S07]  /*14d60*/  FMNMX.FTZ R8, R39, R8, !PT ;  /* 0x0000000827087209 */ /* 0x008fce0007810000 */
[----:B------:R-:W3:Y:S01]  /*14d70*/  MUFU.TANH R43, R43 ;  /* 0x0000002b002b7308 */ /* 0x000ee20000002400 */
[----:B-1----:R-:W-:Y:S02]  /*14d80*/  FMNMX.FTZ R9, R41, R8, !PT ;  /* 0x0000000829097209 */ /* 0x002fe40007810000 */
[----:B------:R-:W-:Y:S02]  /*14d90*/  IADD3 R8, P2, R2, 0x410, RZ ;  /* 0x0000041002087810 */ /* 0x000fe40007f5e0ff */
[----:B--2---:R-:W-:-:S03]  /*14da0*/  FMNMX.FTZ R40, R42, R9, !PT ;  /* 0x000000092a287209 */ /* 0x004fc60007810000 */
[----:B------:R-:W-:Y:S01]  /*14db0*/  IMAD.X R9, RZ, RZ, R16, P2 ;  /* 0x000000ffff097224 */ /* 0x000fe200010e0610 */
[----:B------:R-:W-:Y:S02]  /*14dc0*/  LOP3.LUT R8, R8, 0x4, RZ, 0xfc, !PT ;  /* 0x0000000408087812 */ /* 0x000fe400078efcff */
[----:B0-----:R-:W-:Y:S02]  /*14dd0*/  FMNMX.FTZ R51, R46, R51, !PT ;  /* 0x000000332e337209 */ /* 0x001fe40007810000 */
[----:B---3--:R-:W-:Y:S01]  /*14de0*/  FMNMX.FTZ R47, R43, R40, !PT ;  /* 0x000000282b2f7209 */ /* 0x008fe20007810000 */
        /* <DEDUP_REMOVED lines=37> */
.L_x_6495:
[----:B------:R-:W-:Y:S05]  /*15040*/  BSYNC B0 ;  /* 0x0000000000007941 */ /* 0x000fea0003800000 */
.L_x_6494:
        /* <DEDUP_REMOVED lines=22> */
[-C--:B------:R-:W-:Y:S01]  /*151b0*/  FFMA.FTZ R15, R15, R18.reuse, -R5 ;  /* 0x000000120f0f7223 */ /* 0x080fe20000010805 */
[----:B------:R-:W-:-:S06]  /*151c0*/  FFMA.FTZ R24, R24, R18, -R53 ;  /* 0x0000001218187223 */ /* 0x000fcc0000010835 */
[----:B------:R0:W-:Y:S01]  /*151d0*/  MUFU.EX2 R7, R10 ;  /* 0x0000000a00077308 */ /* 0x0001e20000000800 */
[-C--:B------:R-:W-:Y:S01]  /*151e0*/  FFMA.FTZ R25, R25, R18.reuse, -R5 ;  /* 0x0000001219197223 */ /* 0x080fe20000010805 */
[----:B------:R-:W-:-:S06]  /*151f0*/  FFMA.FTZ R27, R27, R18, -R53 ;  /* 0x000000121b1b7223 */ /* 0x000fcc0000010835 */
[----:B------:R-:W1:Y:S01]  /*15200*/  MUFU.EX2 R13, R13 ;  /* 0x0000000d000d7308 */ /* 0x000e620000000800 */
[-CC-:B------:R-:W-:Y:S01]  /*15210*/  FFMA.FTZ R8, R56, R18.reuse, -R5.reuse ;  /* 0x0000001238087223 */ /* 0x180fe20000010805 */
[----:B0-----:R-:W-:-:S06]  /*15220*/  FFMA.FTZ R10, R52, R18, -R5 ;  /* 0x00000012340a7223 */ /* 0x001fcc0000010805 */
[----:B------:R-:W0:Y:S01]  /*15230*/  MUFU.EX2 R14, R14 ;  /* 0x0000000e000e7308 */ /* 0x000e220000000800 */
[-C--:B------:R-:W-:Y:S01]  /*15240*/  FFMA.FTZ R26, R26, R18.reuse, -R5 ;  /* 0x000000121a1a7223 */ /* 0x080fe20000010805 */
[----:B------:R-:W-:-:S06]  /*15250*/  FFMA.FTZ R28, R28, R18, -R53 ;  /* 0x000000121c1c7223 */ /* 0x000fcc0000010835 */
[----:B------:R-:W2:Y:S01]  /*15260*/  MUFU.EX2 R21, R21 ;  /* 0x0000001500157308 */ /* 0x000ea20000000800 */
[-CC-:B------:R-:W-:Y:S01]  /*15270*/  FFMA.FTZ R9, R58, R18.reuse, -R5.reuse ;  /* 0x000000123a097223 */ /* 0x180fe20000010805 */
[----:B------:R-:W-:-:S06]  /*15280*/  FFMA.FTZ R29, R29, R18, -R5 ;  /* 0x000000121d1d7223 */ /* 0x000fcc0000010805 */
[----:B------:R-:W3:Y:S01]  /*15290*/  MUFU.EX2 R15, R15 ;  /* 0x0000000f000f7308 */ /* 0x000ee20000000800 */
[----:B------:R-:W-:-:S07]  /*152a0*/  FFMA.FTZ R31, R31, R18, -R53 ;  /* 0x000000121f1f7223 */ /* 0x000fce0000010835 */
[----:B------:R-:W3:Y:S01]  /*152b0*/  MUFU.EX2 R24, R24 ;  /* 0x0000001800187308 */ /* 0x000ee20000000800 */
[----:B------:R-:W-:-:S07]  /*152c0*/  FFMA.FTZ R30, R30, R18, -R5 ;  /* 0x000000121e1e7223 */ /* 0x000fce0000010805 */
[----:B------:R-:W3:Y:S01]  /*152d0*/  MUFU.EX2 R25, R25 ;  /* 0x0000001900197308 */ /* 0x000ee20000000800 */
[----:B------:R-:W-:-:S07]  /*152e0*/  FFMA.FTZ R32, R32, R18, -R53 ;  /* 0x0000001220207223 */ /* 0x000fce0000010835 */
[----:B------:R4:W-:Y:S08]  /*152f0*/  MUFU.EX2 R180, R8 ;  /* 0x0000000800b47308 */ /* 0x0009f00000000800 */
[----:B------:R5:W-:Y:S01]  /*15300*/  MUFU.EX2 R182, R10 ;  /* 0x0000000a00b67308 */ /* 0x000be20000000800 */
[----:B----4-:R-:W-:-:S07]  /*15310*/  FADD.FTZ R8, R168, R55 ;  /* 0x00000037a8087221 */ /* 0x010fce0000010000 */
[----:B------:R-:W4:Y:S01]  /*15320*/  MUFU.EX2 R27, R27 ;  /* 0x0000001b001b7308 */ /* 0x000f220000000800 */
[----:B-----5:R-:W-:-:S04]  /*15330*/  FADD.FTZ R10, R12, R57 ;  /* 0x000000390c0a7221 */ /* 0x020fc80000010000 */
[----:B-1----:R-:W-:-:S03]  /*15340*/  FADD.FTZ R10, R13, R10 ;  /* 0x0000000a0d0a7221 */ /* 0x002fc60000010000 */
[----:B------:R-:W1:Y:S01]  /*15350*/  MUFU.EX2 R26, R26 ;  /* 0x0000001a001a7308 */ /* 0x000e620000000800 */
[----:B------:R-:W-:-:S07]  /*15360*/  FFMA.FTZ R37, R37, R18, -R5 ;  /* 0x0000001225257223 */ /* 0x000fce0000010805 */
[----:B------:R5:W-:Y:S01]  /*15370*/  MUFU.EX2 R47, R9 ;  /* 0x00000009002f7308 */ /* 0x000be20000000800 */
[----:B------:R-:W-:-:S07]  /*15380*/  FFMA.FTZ R33, R33, R18, -R53 ;  /* 0x0000001221217223 */ /* 0x000fce0000010835 */
[----:B------:R-:W1:Y:S01]  /*15390*/  MUFU.EX2 R28, R28 ;  /* 0x0000001c001c7308 */ /* 0x000e620000000800 */
[----:B-----5:R-:W-:-:S04]  /*153a0*/  FADD.FTZ R9, R7, R8 ;  /* 0x0000000807097221 */ /* 0x020fc80000010000 */
[----:B0-----:R-:W-:Y:S01]  /*153b0*/  FADD.FTZ R8, R14, R9 ;  /* 0x000000090e087221 */ /* 0x001fe20000010000 */
[----:B--2---:R-:W-:Y:S02]  /*153c0*/  FADD.FTZ R9, R21, R10 ;  /* 0x0000000a15097221 */ /* 0x004fe40000010000 */
[----:B------:R-:W0:Y:S01]  /*153d0*/  MUFU.EX2 R29, R29 ;  /* 0x0000001d001d7308 */ /* 0x000e220000000800 */
[----:B---3--:R-:W-:Y:S01]  /*153e0*/  FADD.FTZ R8, R15, R8 ;  /* 0x000000080f087221 */ /* 0x008fe20000010000 */
[----:B------:R-:W-:Y:S01]  /*153f0*/  FFMA.FTZ R38, R38, R18, -R5 ;  /* 0x0000001226267223 */ /* 0x000fe20000010805 */
[----:B------:R-:W-:-:S05]  /*15400*/  FADD.FTZ R10, R24, R9 ;  /* 0x00000009180a7221 */ /* 0x000fca0000010000 */
[----:B------:R-:W2:Y:S01]  /*15410*/  MUFU.EX2 R31, R31 ;  /* 0x0000001f001f7308 */ /* 0x000ea20000000800 */
[----:B------:R-:W-:Y:S01]  /*15420*/  FFMA.FTZ R34, R34, R18, -R53 ;  /* 0x0000001222227223 */ /* 0x000fe20000010835 */
[----:B------:R-:W-:-:S06]  /*15430*/  FADD.FTZ R9, R25, R8 ;  /* 0x0000000819097221 */ /* 0x000fcc0000010000 */
[----:B------:R-:W3:Y:S01]  /*15440*/  MUFU.EX2 R30, R30 ;  /* 0x0000001e001e7308 */ /* 0x000ee20000000800 */
[----:B------:R-:W-:Y:S01]  /*15450*/  FFMA.FTZ R44, R44, R18, -R5 ;  /* 0x000000122c2c7223 */ /* 0x000fe20000010805 */
[----:B----4-:R-:W-:-:S06]  /*15460*/  FADD.FTZ R11, R27, R10 ;  /* 0x0000000a1b0b7221 */ /* 0x010fcc0000010000 */
[----:B------:R-:W4:Y:S01]  /*15470*/  MUFU.EX2 R32, R32 ;  /* 0x0000002000207308 */ /* 0x000f220000000800 */
[----:B------:R-:W-:Y:S01]  /*15480*/  FFMA.FTZ R35, R35, R18, -R53 ;  /* 0x0000001223237223 */ /* 0x000fe20000010835 */
[----:B-1----:R-:W-:-:S06]  /*15490*/  FADD.FTZ R8, R26, R9 ;  /* 0x000000091a087221 */ /* 0x002fcc0000010000 */
[----:B------:R-:W1:Y:S01]  /*154a0*/  MUFU.EX2 R37, R37 ;  /* 0x0000002500257308 */ /* 0x000e620000000800 */
[----:B------:R-:W-:Y:S01]  /*154b0*/  FADD.FTZ R10, R28, R11 ;  /* 0x0000000b1c0a7221 */ /* 0x000fe20000010000 */
[----:B------:R-:W-:-:S06]  /*154c0*/  FFMA.FTZ R45, R45, R18, -R5 ;  /* 0x000000122d2d7223 */ /* 0x000fcc0000010805 */
[----:B------:R-:W5:Y:S01]  /*154d0*/  MUFU.EX2 R33, R33 ;  /* 0x0000002100217308 */ /* 0x000f620000000800 */
[----:B------:R-:W-:Y:S01]  /*154e0*/  FFMA.FTZ R36, R36, R18, -R53 ;  /* 0x0000001224247223 */ /* 0x000fe20000010835 */
[----:B0-----:R-:W-:-:S06]  /*154f0*/  FADD.FTZ R9, R29, R8 ;  /* 0x000000081d097221 */ /* 0x001fcc0000010000 */
[----:B------:R-:W0:Y:S01]  /*15500*/  MUFU.EX2 R38, R38 ;  /* 0x0000002600267308 */ /* 0x000e220000000800 */
[----:B--2---:R-:W-:Y:S01]  /*15510*/  FADD.FTZ R11, R31, R10 ;  /* 0x0000000a1f0b7221 */ /* 0x004fe20000010000 */
[----:B------:R-:W-:-:S06]  /*15520*/  FFMA.FTZ R39, R39, R18, -R53 ;  /* 0x0000001227277223 */ /* 0x000fcc0000010835 */
[----:B------:R-:W2:Y:S01]  /*15530*/  MUFU.EX2 R34, R34 ;  /* 0x0000002200227308 */ /* 0x000ea20000000800 */
[----:B---3--:R-:W-:Y:S01]  /*15540*/  FADD.FTZ R8, R30, R9 ;  /* 0x000000091e087221 */ /* 0x008fe20000010000 */
[----:B----4-:R-:W-:-:S06]  /*15550*/  FADD.FTZ R10, R32, R11 ;  /* 0x0000000b200a7221 */ /* 0x010fcc0000010000 */
[----:B------:R-:W3:Y:S08]  /*15560*/  MUFU.EX2 R44, R44 ;  /* 0x0000002c002c7308 */ /* 0x000ef00000000800 */
[----:B------:R-:W4:Y:S01]  /*15570*/  MUFU.EX2 R35, R35 ;  /* 0x0000002300237308 */ /* 0x000f220000000800 */
[----:B------:R-:W-:Y:S01]  /*15580*/  FFMA.FTZ R41, R41, R18, -R53 ;  /* 0x0000001229297223 */ /* 0x000fe20000010835 */
[----:B-1----:R-:W-:Y:S01]  /*15590*/  FADD.FTZ R9, R37, R8 ;  /* 0x0000000825097221 */ /* 0x002fe20000010000 */
[----:B-----5:R-:W-:-:S05]  /*155a0*/  FADD.FTZ R11, R33, R10 ;  /* 0x0000000a210b7221 */ /* 0x020fca0000010000 */
[----:B------:R-:W1:Y:S01]  /*155b0*/  MUFU.EX2 R45, R45 ;  /* 0x0000002d002d7308 */ /* 0x000e620000000800 */
[----:B------:R-:W-:-:S07]  /*155c0*/  FFMA.FTZ R42, R42, R18, -R53 ;  /* 0x000000122a2a7223 */ /* 0x000fce0000010835 */
[----:B------:R-:W5:Y:S01]  /*155d0*/  MUFU.EX2 R36, R36 ;  /* 0x0000002400247308 */ /* 0x000f620000000800 */
[----:B0-----:R-:W-:Y:S01]  /*155e0*/  FADD.FTZ R9, R38, R9 ;  /* 0x0000000926097221 */ /* 0x001fe20000010000 */
[----:B--2---:R-:W-:-:S06]  /*155f0*/  FADD.FTZ R8, R34, R11 ;  /* 0x0000000b22087221 */ /* 0x004fcc0000010000 */
[----:B------:R-:W0:Y:S01]  /*15600*/  MUFU.EX2 R39, R39 ;  /* 0x0000002700277308 */ /* 0x000e220000000800 */
[-C--:B------:R-:W-:Y:S01]  /*15610*/  FFMA.FTZ R5, R60, R18.reuse, -R5 ;  /* 0x000000123c057223 */ /* 0x080fe20000010805 */
[----:B------:R-:W-:Y:S01]  /*15620*/  FFMA.FTZ R18, R43, R18, -R53 ;  /* 0x000000122b127223 */ /* 0x000fe20000010835 */
[----:B---3--:R-:W-:-:S05]  /*15630*/  FADD.FTZ R10, R44, R9 ;  /* 0x000000092c0a7221 */ /* 0x008fca0000010000 */
[----:B------:R-:W2:Y:S01]  /*15640*/  MUFU.EX2 R46, R41 ;  /* 0x00000029002e7308 */ /* 0x000ea20000000800 */
[----:B----4-:R-:W-:Y:S01]  /*15650*/  FADD.FTZ R9, R35, R8 ;  /* 0x0000000823097221 */ /* 0x010fe20000010000 */
[----:B-1----:R-:W-:-:S06]  /*15660*/  FADD.FTZ R11, R45, R10 ;  /* 0x0000000a2d0b7221 */ /* 0x002fcc0000010000 */
[----:B------:R-:W1:Y:S01]  /*15670*/  MUFU.EX2 R42, R42 ;  /* 0x0000002a002a7308 */ /* 0x000e620000000800 */
[----:B-----5:R-:W-:Y:S01]  /*15680*/  FADD.FTZ R8, R36, R9 ;  /* 0x0000000924087221 */ /* 0x020fe20000010000 */
[----:B------:R-:W-:-:S06]  /*15690*/  FADD.FTZ R10, R180, R11 ;  /* 0x0000000bb40a7221 */ /* 0x000fcc0000010000 */
[----:B------:R-:W3:Y:S01]  /*156a0*/  MUFU.EX2 R5, R5 ;  /* 0x0000000500057308 */ /* 0x000ee20000000800 */
[----:B0-----:R-:W-:-:S07]  /*156b0*/  FADD.FTZ R9, R39, R8 ;  /* 0x0000000827097221 */ /* 0x001fce0000010000 */
[----:B------:R-:W0:Y:S01]  /*156c0*/  MUFU.EX2 R183, R18 ;  /* 0x0000001200b77308 */ /* 0x000e220000000800 */
[----:B------:R-:W-:Y:S01]  /*156d0*/  FADD.FTZ R11, R47, R10 ;  /* 0x0000000a2f0b7221 */ /* 0x000fe20000010000 */
[----:B--2---:R-:W-:-:S03]  /*156e0*/  FADD.FTZ R9, R46, R9 ;  /* 0x000000092e097221 */ /* 0x004fc60000010000 */
[----:B------:R-:W-:Y:S01]  /*156f0*/  FADD.FTZ R8, R182, R11 ;  /* 0x0000000bb6087221 */ /* 0x000fe20000010000 */
[----:B-1----:R-:W-:-:S03]  /*15700*/  FADD.FTZ R10, R42, R9 ;  /* 0x000000092a0a7221 */ /* 0x002fc60000010000 */
[----:B---3--:R-:W-:Y:S01]  /*15710*/  FADD.FTZ R41, R5, R8 ;  /* 0x0000000805297221 */ /* 0x008fe20000010000 */
[----:B0-----:R-:W-:-:S04]  /*15720*/  FADD.FTZ R43, R183, R10 ;  /* 0x0000000ab72b7221 */ /* 0x001fc80000010000 */
        /* <DEDUP_REMOVED lines=1615> */
.L_x_6497:
[----:B------:R-:W-:Y:S05]  /*1bc20*/  BSYNC B0 ;  /* 0x0000000000007941 */ /* 0x000fea0003800000 */
.L_x_6496:
[----:B------:R-:W-:Y:S05]  /*1bc30*/  @P1 BRA `(.L_x_6498) ;  /* 0xffffff6400741947 */ /* 0x000fea000383ffff */
.L_x_6479:
[----:B------:R-:W-:-:S04]  /*1bc40*/  UISETP.LT.AND UP0, UPT, URZ, UR45, UPT ;  /* 0x0000002d3f00728c */ /* 0x000fc8000bf01270 */
[----:B------:R-:W-:-:S06]  /*1bc50*/  USEL UR4, URZ, UR45, !UP0 ;  /* 0x0000002d3f047287 */ /* 0x000fcc000c000000 */
[----:B------:R-:W-:-:S13]  /*1bc60*/  ISETP.GE.AND P1, PT, R0, UR4, PT ;  /* 0x0000000400007c0c */ /* 0x000fda000bf26270 */
[----:B------:R-:W-:Y:S05]  /*1bc70*/  @!P1 BRA `(.L_x_6499) ;  /* 0x000000a8008c9947 */ /* 0x000fea0003800000 */
.L_x_6532:
        /* <DEDUP_REMOVED lines=20> */
.L_x_6501:
[----:B------:R-:W-:Y:S05]  /*1bdc0*/  BSYNC B0 ;  /* 0x0000000000007941 */ /* 0x000fea0003800000 */
.L_x_6500:
        /* <DEDUP_REMOVED lines=13> */
.L_x_6503:
[----:B------:R-:W-:Y:S05]  /*1bea0*/  BSYNC B0 ;  /* 0x0000000000007941 */ /* 0x000fea0003800000 */
.L_x_6502:
        /* <DEDUP_REMOVED lines=8> */
.L_x_6505:
[----:B------:R-:W-:Y:S05]  /*1bf30*/  BSYNC B0 ;  /* 0x0000000000007941 */ /* 0x000fea0003800000 */
.L_x_6504:
        /* <DEDUP_REMOVED lines=62> */
.L_x_6508:
[----:B------:R-:W-:Y:S05]  /*1c320*/  BSYNC B0 ;  /* 0x0000000000007941 */ /* 0x000fea0003800000 */
.L_x_6507:
        /* <DEDUP_REMOVED lines=13> */
.L_x_6510:
[----:B------:R-:W-:Y:S05]  /*1c400*/  BSYNC B0 ;  /* 0x0000000000007941 */ /* 0x000fea0003800000 */
.L_x_6509:
        /* <DEDUP_REMOVED lines=8> */
.L_x_6512:
[----:B------:R-:W-:Y:S05]  /*1c490*/  BSYNC B0 ;  /* 0x0000000000007941 */ /* 0x000fea0003800000 */
.L_x_6511:
        /* <DEDUP_REMOVED lines=472> */
[----:B--2---:R-:W0:Y:S01]  /*1e220*/  LD.E R14, desc[UR40][R14.64] ;  /* 0x000000280e0e7980 */ /* 0x004e22000c101900 */
[----:B---3--:R-:W-:-:S03]  /*1e230*/  ISETP.NE.AND P1, PT, R4, 0x1, PT ;  /* 0x000000010400780c */ /* 0x008fc60003f25270 */
[----:B------:R-:W2:Y:S10]  /*1e240*/  LDL R4, [R3+0x18] ;  /* 0x0000180003047983 */ /* 0x000eb40000100800 */
[----:B------:R-:W3:Y:S04]  /*1e250*/  @P1 LDL R8, [R3+0x28] ;  /* 0x0000280003081983 */ /* 0x000ee80000100800 */
[----:B------:R-:W2:Y:S01]  /*1e260*/  @P1 LDL R9, [R3+0x2c] ;  /* 0x00002c0003091983 */ /* 0x000ea20000100800 */
[----:B------:R-:W-:Y:S01]  /*1e270*/  BSSY B0, `(.L_x_6514) ;  /* 0x0000082000007945 */ /* 0x000fe20003800000 */
[-C--:B0-----:R-:W-:Y:S01]  /*1e280*/  FMUL.FTZ R7, R24, R14.reuse ;  /* 0x0000000e18077220 */ /* 0x081fe20000410000 */
[-C--:B------:R-:W-:Y:S01]  /*1e290*/  FMUL.FTZ R24, R26, R14.reuse ;  /* 0x0000000e1a187220 */ /* 0x080fe20000410000 */
[-C--:B------:R-:W-:Y:S01]  /*1e2a0*/  FMUL.FTZ R26, R30, R14.reuse ;  /* 0x0000000e1e1a7220 */ /* 0x080fe20000410000 */
[-C--:B------:R-:W-:Y:S01]  /*1e2b0*/  FMUL.FTZ R15, R25, R14.reuse ;  /* 0x0000000e190f7220 */ /* 0x080fe20000410000 */
[-C--:B------:R-:W-:Y:S01]  /*1e2c0*/  FMUL.FTZ R30, R38, R14.reuse ;  /* 0x0000000e261e7220 */ /* 0x080fe20000410000 */
[----:B----4-:R-:W-:Y:S01]  /*1e2d0*/  SHF.R.S32.HI R38, RZ, 0x1f, R21 ;  /* 0x0000001fff267819 */ /* 0x010fe20000011415 */
[----:B------:R-:W-:Y:S01]  /*1e2e0*/  FMUL.FTZ R36, R36, R14 ;  /* 0x0000000e24247220 */ /* 0x000fe20000410000 */
[----:B------:R0:W1:Y:S02]  /*1e2f0*/  MUFU.TANH R56, R15 ;  /* 0x0000000f00387308 */ /* 0x0000640000002400 */
[----:B0-----:R-:W-:-:S06]  /*1e300*/  LEA.HI R15, R38, R21, RZ, 0x7 ;  /* 0x00000015260f7211 */ /* 0x001fcc00078f38ff */
[----:B------:R0:W4:Y:S01]  /*1e310*/  MUFU.TANH R62, R36 ;  /* 0x00000024003e7308 */ /* 0x0001220000002400 */
[-C--:B------:R-:W-:Y:S01]  /*1e320*/  FMUL.FTZ R40, R40, R14.reuse ;  /* 0x0000000e28287220 */ /* 0x080fe20000410000 */
[----:B0-----:R-:W-:Y:S01]  /*1e330*/  LOP3.LUT R36, R15, 0xffffff80, RZ, 0xc0, !PT ;  /* 0xffffff800f247812 */ /* 0x001fe200078ec0ff */
[----:B------:R-:W-:-:S04]  /*1e340*/  FMUL.FTZ R29, R29, R14 ;  /* 0x0000000e1d1d7220 */ /* 0x000fc80000410000 */
[----:B------:R-:W-:Y:S02]  /*1e350*/  IMAD.IADD R15, R21, 0x1, -R36 ;  /* 0x00000001150f7824 */ /* 0x000fe400078e0a24 */
[-C--:B------:R-:W-:Y:S01]  /*1e360*/  FMUL.FTZ R25, R27, R14.reuse ;  /* 0x0000000e1b197220 */ /* 0x080fe20000410000 */
[----:B------:R0:W1:Y:S01]  /*1e370*/  MUFU.TANH R64, R40 ;  /* 0x0000002800407308 */ /* 0x0000620000002400 */
[-C--:B------:R-:W-:Y:S01]  /*1e380*/  FMUL.FTZ R27, R31, R14.reuse ;  /* 0x0000000e1f1b7220 */ /* 0x080fe20000410000 */
[-C--:B------:R-:W-:Y:S01]  /*1e390*/  FMUL.FTZ R32, R32, R14.reuse ;  /* 0x0000000e20207220 */ /* 0x080fe20000410000 */
[-C--:B------:R-:W-:Y:S01]  /*1e3a0*/  FMUL.FTZ R31, R39, R14.reuse ;  /* 0x0000000e271f7220 */ /* 0x080fe20000410000 */
[----:B------:R-:W-:Y:S01]  /*1e3b0*/  LEA.HI R39, R38, R21, RZ, 0x2 ;  /* 0x0000001526277211 */ /* 0x000fe200078f10ff */
[-C--:B------:R-:W-:Y:S01]  /*1e3c0*/  FMUL.FTZ R37, R37, R14.reuse ;  /* 0x0000000e25257220 */ /* 0x080fe20000410000 */
[----:B0-----:R-:W-:Y:S02]  /*1e3d0*/  SHF.R.S32.HI R40, RZ, 0x1f, R15 ;  /* 0x0000001fff287819 */ /* 0x001fe4000001140f */
[----:B------:R0:W1:Y:S08]  /*1e3e0*/  MUFU.TANH R59, R29 ;  /* 0x0000001d003b7308 */ /* 0x0000700000002400 */
[----:B------:R3:W1:Y:S01]  /*1e3f0*/  MUFU.TANH R60, R32 ;  /* 0x00000020003c7308 */ /* 0x0006620000002400 */
[----:B0-----:R-:W-:Y:S01]  /*1e400*/  FMUL.FTZ R29, R35, R14 ;  /* 0x0000000e231d7220 */ /* 0x001fe20000410000 */
[----:B------:R-:W-:-:S04]  /*1e410*/  LEA.HI R35, R40, R15, RZ, 0x2 ;  /* 0x0000000f28237211 */ /* 0x000fc800078f10ff */
[----:B------:R-:W-:Y:S01]  /*1e420*/  SHF.R.S32.HI R38, RZ, 0x1f, R35 ;  /* 0x0000001fff267819 */ /* 0x000fe20000011423 */
[----:B---3--:R-:W-:Y:S01]  /*1e430*/  FMUL.FTZ R32, R42, R14 ;  /* 0x0000000e2a207220 */ /* 0x008fe20000410000 */
[----:B------:R-:W-:Y:S01]  /*1e440*/  LOP3.LUT R42, R39, 0xfffffffc, RZ, 0xc0, !PT ;  /* 0xfffffffc272a7812 */ /* 0x000fe200078ec0ff */
[----:B------:R0:W3:Y:S01]  /*1e450*/  MUFU.TANH R63, R37 ;  /* 0x00000025003f7308 */ /* 0x0000e20000002400 */
[----:B------:R-:W-:-:S03]  /*1e460*/  LEA.HI R40, R40, R15, RZ, 0x5 ;  /* 0x0000000f28287211 */ /* 0x000fc600078f28ff */
[----:B------:R-:W-:Y:S01]  /*1e470*/  IMAD.IADD R42, R21, 0x1, -R42 ;  /* 0x00000001152a7824 */ /* 0x000fe200078e0a2a */
[----:B0-----:R-:W-:-:S04]  /*1e480*/  SHF.R.S32.HI R37, RZ, 0x2, R35 ;  /* 0x00000002ff257819 */ /* 0x001fc80000011423 */
[----:B------:R-:W-:Y:S02]  /*1e490*/  LEA.HI R38, R38, R37, RZ, 0x3 ;  /* 0x0000002526267211 */ /* 0x000fe400078f18ff */
[----:B------:R-:W-:Y:S02]  /*1e4a0*/  LEA.HI R21, R42, R42, RZ, 0x1 ;  /* 0x0000002a2a157211 */ /* 0x000fe400078f08ff */
[----:B------:R-:W-:Y:S02]  /*1e4b0*/  LOP3.LUT R38, R38, 0xfffffff8, RZ, 0xc0, !PT ;  /* 0xfffffff826267812 */ /* 0x000fe400078ec0ff */
[----:B------:R-:W-:Y:S02]  /*1e4c0*/  SHF.R.S32.HI R40, RZ, 0x5, R40 ;  /* 0x00000005ff287819 */ /* 0x000fe40000011428 */
[----:B------:R-:W-:Y:S01]  /*1e4d0*/  LOP3.LUT R21, R21, 0x1ffffffe, RZ, 0xc0, !PT ;  /* 0x1ffffffe15157812 */ /* 0x000fe200078ec0ff */
[----:B------:R-:W-:Y:S02]  /*1e4e0*/  IMAD.IADD R37, R37, 0x1, -R38 ;  /* 0x0000000125257824 */ /* 0x000fe400078e0a26 */
[----:B------:R-:W-:-:S02]  /*1e4f0*/  IMAD R40, R57, 0x4, R40 ;  /* 0x0000000439287824 */ /* 0x000fc400078e0228 */
[----:B------:R-:W-:Y:S02]  /*1e500*/  IMAD.IADD R21, R42, 0x1, -R21 ;  /* 0x000000012a157824 */ /* 0x000fe400078e0a15 */
[----:B------:R-:W-:Y:S02]  /*1e510*/  IMAD.U32 R40, R40, 0x10, R37 ;  /* 0x0000001028287824 */ /* 0x000fe400078e0025 */
[----:B------:R-:W-:Y:S02]  /*1e520*/  FMUL.FTZ R39, R51, R14 ;  /* 0x0000000e33277220 */ /* 0x000fe40000410000 */
[----:B------:R-:W-:-:S04]  /*1e530*/  IMAD R51, R21, 0x8, R40 ;  /* 0x0000000815337824 */ /* 0x000fc800078e0228 */
[----:B------:R-:W-:-:S05]  /*1e540*/  @P1 IMAD.HI.U32 R8, R51, R8, RZ ;  /* 0x0000000833081227 */ /* 0x000fca00078e00ff */
[----:B--2---:R-:W-:Y:S01]  /*1e550*/  @P1 SHF.R.U32.HI R51, RZ, R9, R8 ;  /* 0x00000009ff331219 */ /* 0x004fe20000011608 */
[----:B------:R-:W-:Y:S01]  /*1e560*/  IMAD.SHL.U32 R57, R0, 0x40, RZ ;  /* 0x0000004000397824 */ /* 0x000fe200078e00ff */
[----:B------:R-:W-:Y:S01]  /*1e570*/  LOP3.LUT R8, R35, 0x7ffffffc, RZ, 0xc0, !PT ;  /* 0x7ffffffc23087812 */ /* 0x000fe200078ec0ff */
[-C--:B------:R-:W-:Y:S01]  /*1e580*/  FMUL.FTZ R28, R28, R14.reuse ;  /* 0x0000000e1c1c7220 */ /* 0x080fe20000410000 */
[-C--:B------:R-:W-:Y:S01]  /*1e590*/  FMUL.FTZ R33, R33, R14.reuse ;  /* 0x0000000e21217220 */ /* 0x080fe20000410000 */
[----:B------:R-:W0:Y:S02]  /*1e5a0*/  SHFL.IDX PT, R35, R51, RZ, 0x1c1f ;  /* 0x001c1fff33237589 */ /* 0x000e2400000e0000 */
[----:B------:R-:W-:Y:S01]  /*1e5b0*/  IMAD.IADD R37, R15, 0x1, -R8 ;  /* 0x000000010f257824 */ /* 0x000fe200078e0a08 */
        /* <DEDUP_REMOVED lines=9> */
[-C--:B--2---:R-:W-:Y:S01]  /*1e650*/  FMUL.FTZ R28, R34, R14.reuse ;  /* 0x0000000e221c7220 */ /* 0x084fe20000410000 */
[-C--:B------:R-:W-:Y:S01]  /*1e660*/  FMUL.FTZ R34, R46, R14.reuse ;  /* 0x0000000e2e227220 */ /* 0x080fe20000410000 */
[-C--:B------:R-:W-:Y:S01]  /*1e670*/  FMUL.FTZ R54, R54, R14.reuse ;  /* 0x0000000e36367220 */ /* 0x080fe20000410000 */
[-C--:B------:R-:W-:Y:S01]  /*1e680*/  FMUL.FTZ R41, R41, R14.reuse ;  /* 0x0000000e29297220 */ /* 0x080fe20000410000 */
[-C--:B------:R-:W-:Y:S01]  /*1e690*/  FMUL.FTZ R44, R44, R14.reuse ;  /* 0x0000000e2c2c7220 */ /* 0x080fe20000410000 */
[-C--:B------:R-:W-:Y:S01]  /*1e6a0*/  FMUL.FTZ R45, R45, R14.reuse ;  /* 0x0000000e2d2d7220 */ /* 0x080fe20000410000 */
[-C--:B----4-:R-:W-:Y:S01]  /*1e6b0*/  FMUL.FTZ R33, R43, R14.reuse ;  /* 0x0000000e2b217220 */ /* 0x090fe20000410000 */
[----:B------:R-:W-:Y:S01]  /*1e6c0*/  FMUL.FTZ R14, R55, R14 ;  /* 0x0000000e370e7220 */ /* 0x000fe20000410000 */
[----:B------:R-:W-:Y:S01]  /*1e6d0*/  IMAD R8, R37, -0x2, R8 ;  /* 0xfffffffe25087824 */ /* 0x000fe200078e0208 */
[----:B------:R-:W-:Y:S01]  /*1e6e0*/  ISETP.GE.AND P2, PT, R4, 0x1, PT ;  /* 0x000000010400780c */ /* 0x000fe20003f46270 */
[----:B------:R-:W2:Y:S03]  /*1e6f0*/  MUFU.TANH R7, R7 ;  /* 0x0000000700077308 */ /* 0x000ea60000002400 */
[----:B------:R-:W-:-:S02]  /*1e700*/  IADD3 R9, -R5, R8, R6 ;  /* 0x0000000805097210 */ /* 0x000fc40007ffe106 */
[----:B------:R-:W-:-:S03]  /*1e710*/  LOP3.LUT R8, RZ, R11, RZ, 0x33, !PT ;  /* 0x0000000bff087212 */ /* 0x000fc600078e33ff */
        /* <DEDUP_REMOVED lines=11> */
[----:B------:R0:W0:Y:S08]  /*1e7d0*/  MUFU.TANH R66, R44 ;  /* 0x0000002c00427308 */ /* 0x0000300000002400 */
        /* <DEDUP_REMOVED lines=11> */
[----:B------:R-:W-:-:S02]  /*1e890*/  IMAD.IADD R50, R9, 0x1, R10 ;  /* 0x0000000109327824 */ /* 0x000fc400078e020a */
[----:B------:R-:W-:Y:S02]  /*1e8a0*/  IMAD.IADD R68, R9, 0x1, R8 ;  /* 0x0000000109447824 */ /* 0x000fe400078e0208 */
[----:B------:R-:W-:Y:S02]  /*1e8b0*/  IMAD.IADD R69, R12, 0x1, -R57 ;  /* 0x000000010c457824 */ /* 0x000fe400078e0a39 */
[--C-:B0-----:R-:W-:Y:S02]  /*1e8c0*/  IMAD.IADD R21, R50, 0x1, R35.reuse ;  /* 0x0000000132157824 */ /* 0x101fe400078e0223 */
[----:B------:R-:W-:Y:S01]  /*1e8d0*/  IMAD.IADD R40, R68, 0x1, R35 ;  /* 0x0000000144287824 */ /* 0x000fe200078e0223 */
[----:B--234-:R-:W-:Y:S06]  /*1e8e0*/  @!P2 BRA `(.L_x_6515) ;  /* 0x000000000068a947 */ /* 0x01cfec0003800000 */
        /* <DEDUP_REMOVED lines=12> */
.L_x_6519:
[----:B------:R-:W-:Y:S05]  /*1e9b0*/  BSYNC B2 ;  /* 0x0000000000027941 */ /* 0x000fea0003800000 */
.L_x_6518:
[----:B------:R-:W-:Y:S01]  /*1e9c0*/  LOP3.LUT R9, RZ, R9, RZ, 0x33, !PT ;  /* 0x00000009ff097212 */ /* 0x000fe200078e33ff */
[----:B------:R-:W-:Y:S06]  /*1e9d0*/  BRA `(.L_x_6520) ;  /* 0x0000000000187947 */ /* 0x000fec0003800000 */
.L_x_6517:
[----:B------:R-:W-:-:S13]  /*1e9e0*/  ISETP.NE.AND P1, PT, R4, 0x1, PT ;  /* 0x000000010400780c */ /* 0x000fda0003f25270 */
[----:B------:R-:W-:Y:S05]  /*1e9f0*/  @!P1 BRA `(.L_x_6520) ;  /* 0x0000000000109947 */ /* 0x000fea0003800000 */
[----:B------:R-:W2:Y:S04]  /*1ea00*/  LDL R8, [R3+0x1c] ;  /* 0x00001c0003087983 */ /* 0x000ea80000100800 */
[----:B------:R-:W3:Y:S01]  /*1ea10*/  LDL R10, [R3+0x20] ;  /* 0x00002000030a7983 */ /* 0x000ee20000100800 */
[----:B--2---:R-:W-:-:S05]  /*1ea20*/  IMAD.HI.U32 R9, R9, R8, RZ ;  /* 0x0000000809097227 */ /* 0x004fca00078e00ff */
[----:B---3--:R-:W-:-:S07]  /*1ea30*/  SHF.R.U32.HI R9, RZ, R10, R9 ;  /* 0x0000000aff097219 */ /* 0x008fce0000011609 */
.L_x_6520:
[----:B------:R-:W-:Y:S05]  /*1ea40*/  BSYNC B1 ;  /* 0x0000000000017941 */ /* 0x000fea0003800000 */
.L_x_6516:
[----:B------:R-:W-:-:S04]  /*1ea50*/  IMAD R8, R4, R9, -R57 ;  /* 0x0000000904087224 */ /* 0x000fc800078e0a39 */
[----:B------:R-:W-:-:S05]  /*1ea60*/  IMAD R9, R37, -0x2, R8 ;  /* 0xfffffffe25097824 */ /* 0x000fca00078e0208 */
[----:B------:R-:W-:Y:S02]  /*1ea70*/  VIMNMX R40, R40, R9, !PT ;  /* 0x0000000928287248 */ /* 0x000fe40007fe0100 */
[----:B------:R-:W-:-:S07]  /*1ea80*/  VIADDMNMX R21, R9, R4, R21, PT ;  /* 0x0000000409157246 */ /* 0x000fce0003800115 */
.L_x_6515:
[----:B------:R-:W-:Y:S05]  /*1ea90*/  BSYNC B0 ;  /* 0x0000000000007941 */ /* 0x000fea0003800000 */
.L_x_6514:
        /* <DEDUP_REMOVED lines=9> */
[----:B-1----:R-:W-:Y:S02]  /*1eb30*/  FSEL R46, R56, -INF , !P1 ;  /* 0xff800000382e7808 */ /* 0x002fe40004800000 */
[C---:B------:R-:W-:Y:S02]  /*1eb40*/  ISETP.GT.AND P1, PT, R40.reuse, 0x9, !P3 ;  /* 0x000000092800780c */ /* 0x040fe40005f24270 */
[----:B------:R-:W-:Y:S02]  /*1eb50*/  P2R R56, PR, RZ, 0x8 ;  /* 0x00000008ff387803 */ /* 0x000fe40000000000 */
[----:B------:R-:W-:Y:S02]  /*1eb60*/  ISETP.LT.OR P1, PT, R21, 0xa, P1 ;  /* 0x0000000a1500780c */ /* 0x000fe40000f21670 */
[----:B------:R-:W-:-:S02]  /*1eb70*/  ISETP.GT.AND P2, PT, R40, 0x8, !P2 ;  /* 0x000000082800780c */ /* 0x000fc40005744270 */
[----:B------:R-:W-:Y:S02]  /*1eb80*/  ISETP.GE.AND P3, PT, R69, 0x11, PT ;  /* 0x000000114500780c */ /* 0x000fe40003f66270 */
[----:B------:R-:W-:Y:S02]  /*1eb90*/  FSEL R44, R59, -INF , !P1 ;  /* 0xff8000003b2c7808 */ /* 0x000fe40004800000 */
[C---:B------:R-:W-:Y:S02]  /*1eba0*/  ISETP.LT.OR P2, PT, R21.reuse, 0x9, P2 ;  /* 0x000000091500780c */ /* 0x040fe40001741670 */
[----:B------:R-:W-:Y:S02]  /*1ebb0*/  ISETP.GT.AND P1, PT, R40, 0x10, !P3 ;  /* 0x000000102800780c */ /* 0x000fe40005f24270 */
[----:B------:R-:W-:Y:S02]  /*1ebc0*/  FSEL R45, R58, -INF , !P2 ;  /* 0xff8000003a2d7808 */ /* 0x000fe40005000000 */
        /* <DEDUP_REMOVED lines=53> */
[----:B0-----:R-:W-:Y:S01]  /*1ef20*/  IMAD.IADD R7, R50, 0x1, R51 ;  /* 0x0000000132077824 */ /* 0x001fe200078e0233 */
        /* <DEDUP_REMOVED lines=20> */
.L_x_6526:
[----:B------:R-:W-:Y:S05]  /*1f070*/  BSYNC B2 ;  /* 0x0000000000027941 */ /* 0x000fea0003800000 */
.L_x_6525:
[----:B------:R-:W-:Y:S01]  /*1f080*/  LOP3.LUT R5, RZ, R5, RZ, 0x33, !PT ;  /* 0x00000005ff057212 */ /* 0x000fe200078e33ff */
[----:B------:R-:W-:Y:S06]  /*1f090*/  BRA `(.L_x_6527) ;  /* 0x0000000000187947 */ /* 0x000fec0003800000 */
.L_x_6524:
[----:B------:R-:W-:-:S13]  /*1f0a0*/  ISETP.NE.AND P6, PT, R4, 0x1, PT ;  /* 0x000000010400780c */ /* 0x000fda0003fc5270 */
[----:B------:R-:W-:Y:S05]  /*1f0b0*/  @!P6 BRA `(.L_x_6527) ;  /* 0x000000000010e947 */ /* 0x000fea0003800000 */
[----:B------:R-:W2:Y:S04]  /*1f0c0*/  LDL R6, [R3+0x1c] ;  /* 0x00001c0003067983 */ /* 0x000ea80000100800 */
[----:B------:R-:W3:Y:S01]  /*1f0d0*/  LDL R48, [R3+0x20] ;  /* 0x0000200003307983 */ /* 0x000ee20000100800 */
[----:B--2---:R-:W-:-:S05]  /*1f0e0*/  IMAD.HI.U32 R5, R5, R6, RZ ;  /* 0x0000000605057227 */ /* 0x004fca00078e00ff */
[----:B---3--:R-:W-:-:S07]  /*1f0f0*/  SHF.R.U32.HI R5, RZ, R48, R5 ;  /* 0x00000030ff057219 */ /* 0x008fce0000011605 */
.L_x_6527:
[----:B------:R-:W-:Y:S05]  /*1f100*/  BSYNC B1 ;  /* 0x0000000000017941 */ /* 0x000fea0003800000 */
.L_x_6523:
[----:B------:R-:W-:-:S04]  /*1f110*/  IMAD R6, R4, R5, -R57 ;  /* 0x0000000504067224 */ /* 0x000fc800078e0a39 */
[----:B------:R-:W-:-:S05]  /*1f120*/  IMAD R37, R37, -0x2, R6 ;  /* 0xfffffffe25257824 */ /* 0x000fca00078e0206 */
[----:B------:R-:W-:Y:S02]  /*1f130*/  VIADDMNMX R7, R37, R4, R7, PT ;  /* 0x0000000425077246 */ /* 0x000fe40003800107 */
[----:B------:R-:W-:-:S07]  /*1f140*/  VIMNMX R40, R40, R37, !PT ;  /* 0x0000002528287248 */ /* 0x000fce0007fe0100 */
.L_x_6522:
[----:B------:R-:W-:Y:S05]  /*1f150*/  BSYNC B0 ;  /* 0x0000000000007941 */ /* 0x000fea0003800000 */
.L_x_6521:
        /* <DEDUP_REMOVED lines=48> */
[C---:B------:R-:W-:Y:S02]  /*1f460*/  ISETP.GT.AND P3, PT, R40.reuse, 0x31, !P3 ;  /* 0x000000312800780c */ /* 0x040fe40005f64270 */
[C---:B------:R-:W-:Y:S02]  /*1f470*/  ISETP.LT.OR P2, PT, R7.reuse, 0x31, P2 ;  /* 0x000000310700780c */ /* 0x040fe40001741670 */
[----:B------:R-:W-:Y:S02]  /*1f480*/  ISETP.GT.AND P4, PT, R40, 0x38, !P4 ;  /* 0x000000382800780c */ /* 0x000fe40006784270 */
[C---:B------:R-:W-:Y:S02]  /*1f490*/  ISETP.LT.OR P3, PT, R7.reuse, 0x32, P3 ;  /* 0x000000320700780c */ /* 0x040fe40001f61670 */
[----:B------:R-:W-:Y:S02]  /*1f4a0*/  FSEL R38, R38, -INF , !P2 ;  /* 0xff80000026267808 */ /* 0x000fe40005000000 */
[----:B------:R-:W-:-:S02]  /*1f4b0*/  ISETP.LT.OR P4, PT, R7, 0x39, P4 ;  /* 0x000000390700780c */ /* 0x000fc40002781670 */
[----:B------:R-:W-:Y:S02]  /*1f4c0*/  FSEL R39, R39, -INF , !P3 ;  /* 0xff80000027277808 */ /* 0x000fe40005800000 */
        /* <DEDUP_REMOVED lines=29> */
[----:B------:R-:W-:Y:S02]  /*1f6a0*/  FSEL R48, R36, -INF , !P1 ;  /* 0xff80000024307808 */ /* 0x000fe40004800000 */
[----:B------:R-:W-:-:S04]  /*1f6b0*/  FMNMX.FTZ R37, R58, R6, !PT ;  /* 0x000000063a257209 */ /* 0x000fc80007810000 */
[----:B------:R-:W-:Y:S02]  /*1f6c0*/  FMNMX.FTZ R37, R48, R37, !PT ;  /* 0x0000002530257209 */ /* 0x000fe40007810000 */
[----:B------:R-:W-:Y:S02]  /*1f6d0*/  ISETP.GT.AND P1, PT, R40, 0x39, !P6 ;  /* 0x000000392800780c */ /* 0x000fe40007724270 */
[----:B------:R-:W-:Y:S02]  /*1f6e0*/  FMNMX.FTZ R6, R38, R37, !PT ;  /* 0x0000002526067209 */ /* 0x000fe40007810000 */
[----:B------:R-:W-:Y:S02]  /*1f6f0*/  ISETP.LT.OR P1, PT, R7, 0x3a, P1 ;  /* 0x0000003a0700780c */ /* 0x000fe40000f21670 */
[----:B------:R-:W-:Y:S02]  /*1f700*/  FSEL R40, R54, -INF , !P4 ;  /* 0xff80000036287808 */ /* 0x000fe40006000000 */
[----:B------:R-:W-:-:S02]  /*1f710*/  FMNMX.FTZ R7, R39, R6, !PT ;  /* 0x0000000627077209 */ /* 0x000fc40007810000 */
[----:B------:R-:W-:Y:S02]  /*1f720*/  IADD3 R6, P2, R2, 0x410, RZ ;  /* 0x0000041002067810 */ /* 0x000fe40007f5e0ff */
[----:B------:R-:W-:Y:S02]  /*1f730*/  FSEL R37, R55, -INF , !P1 ;  /* 0xff80000037257808 */ /* 0x000fe40004800000 */
[----:B------:R-:W-:Y:S01]  /*1f740*/  FMNMX.FTZ R34, R40, R7, !PT ;  /* 0x0000000728227209 */ /* 0x000fe20007810000 */
[----:B------:R-:W-:Y:S01]  /*1f750*/  IMAD.X R7, RZ, RZ, R16, P2 ;  /* 0x000000ffff077224 */ /* 0x000fe200010e0610 */
[----:B------:R-:W-:Y:S02]  /*1f760*/  LOP3.LUT R6, R6, 0x4, RZ, 0xfc, !PT ;  /* 0x0000000406067812 */ /* 0x000fe400078efcff */
        /* <DEDUP_REMOVED lines=43> */
.L_x_6529:
[----:B------:R-:W-:Y:S05]  /*1fa20*/  BSYNC B0 ;  /* 0x0000000000007941 */ /* 0x000fea0003800000 */
.L_x_6528:
        /* <DEDUP_REMOVED lines=24> */
[-CC-:B------:R-:W-:Y:S01]  /*1fbb0*/  FFMA.FTZ R25, R25, R54.reuse, -R5.reuse ;  /* 0x0000003619197223 */ /* 0x180fe20000010805 */
[----:B------:R-:W5:Y:S01]  /*1fbc0*/  MUFU.EX2 R47, R47 ;  /* 0x0000002f002f7308 */ /* 0x000f620000000800 */
[-CC-:B------:R-:W-:Y:S01]  /*1fbd0*/  FFMA.FTZ R26, R26, R54.reuse, -R5.reuse ;  /* 0x000000361a1a7223 */ /* 0x180fe20000010805 */
[-CC-:B------:R-:W-:Y:S01]  /*1fbe0*/  FFMA.FTZ R27, R27, R54.reuse, -R5.reuse ;  /* 0x000000361b1b7223 */ /* 0x180fe20000010805 */
[-C--:B------:R-:W-:Y:S01]  /*1fbf0*/  FFMA.FTZ R28, R28, R54.reuse, -R5 ;  /* 0x000000361c1c7223 */ /* 0x080fe20000010805 */
[-C--:B------:R-:W-:Y:S01]  /*1fc00*/  FFMA.FTZ R42, R42, R54.reuse, -R49 ;  /* 0x000000362a2a7223 */ /* 0x080fe20000010831 */
[-C--:B------:R-:W-:Y:S01]  /*1fc10*/  FFMA.FTZ R29, R29, R54.reuse, -R5 ;  /* 0x000000361d1d7223 */ /* 0x080fe20000010805 */
[-CC-:B------:R-:W-:Y:S01]  /*1fc20*/  FFMA.FTZ R12, R12, R54.reuse, -R49.reuse ;  /* 0x000000360c0c7223 */ /* 0x180fe20000010831 */
[-C--:B------:R-:W-:Y:S01]  /*1fc30*/  FFMA.FTZ R41, R41, R54.reuse, -R49 ;  /* 0x0000003629297223 */ /* 0x080fe20000010831 */
[----:B------:R-:W0:Y:S01]  /*1fc40*/  MUFU.EX2 R24, R24 ;  /* 0x0000001800187308 */ /* 0x000e220000000800 */
[-C--:B------:R-:W-:Y:S01]  /*1fc50*/  FFMA.FTZ R30, R30, R54.reuse, -R5 ;  /* 0x000000361e1e7223 */ /* 0x080fe20000010805 */
[-C--:B------:R-:W-:Y:S01]  /*1fc60*/  FFMA.FTZ R21, R21, R54.reuse, -R49 ;  /* 0x0000003615157223 */ /* 0x080fe20000010831 */
[-C--:B------:R-:W-:Y:S01]  /*1fc70*/  FFMA.FTZ R31, R31, R54.reuse, -R5 ;  /* 0x000000361f1f7223 */ /* 0x080fe20000010805 */
[-CC-:B------:R-:W-:Y:S01]  /*1fc80*/  FFMA.FTZ R35, R35, R54.reuse, -R49.reuse ;  /* 0x0000003623237223 */ /* 0x180fe20000010831 */
[-C--:B------:R-:W-:Y:S01]  /*1fc90*/  FFMA.FTZ R15, R15, R54.reuse, -R49 ;  /* 0x000000360f0f7223 */ /* 0x080fe20000010831 */
[-CC-:B------:R-:W-:Y:S01]  /*1fca0*/  FFMA.FTZ R32, R32, R54.reuse, -R5.reuse ;  /* 0x0000003620207223 */ /* 0x180fe20000010805 */
[-C--:B------:R-:W-:Y:S01]  /*1fcb0*/  FFMA.FTZ R4, R58, R54.reuse, -R5 ;  /* 0x000000363a047223 */ /* 0x080fe20000010805 */
[----:B------:R-:W1:Y:S01]  /*1fcc0*/  MUFU.EX2 R46, R46 ;  /* 0x0000002e002e7308 */ /* 0x000e620000000800 */
[----:B-----5:R-:W-:Y:S01]  /*1fcd0*/  FADD.FTZ R7, R47, R56 ;  /* 0x000000382f077221 */ /* 0x020fe20000010000 */
[-C--:B------:R-:W-:Y:S01]  /*1fce0*/  FFMA.FTZ R14, R14, R54.reuse, -R49 ;  /* 0x000000360e0e7223 */ /* 0x080fe20000010831 */
[-C--:B------:R-:W-:Y:S01]  /*1fcf0*/  FFMA.FTZ R33, R33, R54.reuse, -R5 ;  /* 0x0000003621217223 */ /* 0x080fe20000010805 */
[-C--:B------:R-:W-:Y:S01]  /*1fd00*/  FFMA.FTZ R10, R10, R54.reuse, -R49 ;  /* 0x000000360a0a7223 */ /* 0x080fe20000010831 */
[-C--:B------:R-:W-:Y:S01]  /*1fd10*/  FFMA.FTZ R48, R48, R54.reuse, -R5 ;  /* 0x0000003630307223 */ /* 0x080fe20000010805 */
[-C--:B------:R-:W-:Y:S01]  /*1fd20*/  FFMA.FTZ R8, R8, R54.reuse, -R49 ;  /* 0x0000003608087223 */ /* 0x080fe20000010831 */
[-C--:B------:R-:W-:Y:S01]  /*1fd30*/  FFMA.FTZ R38, R38, R54.reuse, -R5 ;  /* 0x0000003626267223 */ /* 0x080fe20000010805 */
[----:B------:R-:W2:Y:S01]  /*1fd40*/  MUFU.EX2 R25, R25 ;  /* 0x0000001900197308 */ /* 0x000ea20000000800 */
[----:B0-----:R-:W-:Y:S01]  /*1fd50*/  FADD.FTZ R6, R24, R55 ;  /* 0x0000003718067221 */ /* 0x001fe20000010000 */
[-C--:B------:R-:W-:Y:S01]  /*1fd60*/  FFMA.FTZ R11, R11, R54.reuse, -R49 ;  /* 0x000000360b0b7223 */ /* 0x080fe20000010831 */
[-C--:B------:R-:W-:Y:S01]  /*1fd70*/  FFMA.FTZ R39, R39, R54.reuse, -R5 ;  /* 0x0000003627277223 */ /* 0x080fe20000010805 */
[-C--:B------:R-:W-:Y:S01]  /*1fd80*/  FFMA.FTZ R9, R9, R54.reuse, -R49 ;  /* 0x0000003609097223 */ /* 0x080fe20000010831 */
[-CC-:B------:R-:W-:Y:S01]  /*1fd90*/  FFMA.FTZ R40, R40, R54.reuse, -R5.reuse ;  /* 0x0000003628287223 */ /* 0x180fe20000010805 */
[----:B------:R-:W-:-:S02]  /*1fda0*/  FFMA.FTZ R5, R37, R54, -R5 ;  /* 0x0000003625057223 */ /* 0x000fc40000010805 */
[----:B------:R-:W-:Y:S08]  /*1fdb0*/  MUFU.EX2 R45, R45 ;  /* 0x0000002d002d7308 */ /* 0x000ff00000000800 */
[----:B------:R-:W0:Y:S08]  /*1fdc0*/  MUFU.EX2 R26, R26 ;  /* 0x0000001a001a7308 */ /* 0x000e300000000800 */
[----:B------:R-:W-:Y:S08]  /*1fdd0*/  MUFU.EX2 R44, R44 ;  /* 0x0000002c002c7308 */ /* 0x000ff00000000800 */
[----:B------:R-:W3:Y:S08]  /*1fde0*/  MUFU.EX2 R27, R27 ;  /* 0x0000001b001b7308 */ /* 0x000ef00000000800 */
[----:B------:R-:W4:Y:S08]  /*1fdf0*/  MUFU.EX2 R43, R43 ;  /* 0x0000002b002b7308 */ /* 0x000f300000000800 */
[----:B------:R-:W-:Y:S08]  /*1fe00*/  MUFU.EX2 R28, R28 ;  /* 0x0000001c001c7308 */ /* 0x000ff00000000800 */
[----:B------:R-:W5:Y:S08]  /*1fe10*/  MUFU.EX2 R42, R42 ;  /* 0x0000002a002a7308 */ /* 0x000f700000000800 */
[----:B------:R1:W-:Y:S08]  /*1fe20*/  MUFU.EX2 R13, R12 ;  /* 0x0000000c000d7308 */ /* 0x0003f00000000800 */
[----:B------:R-:W-:Y:S01]  /*1fe30*/  MUFU.EX2 R29, R29 ;  /* 0x0000001d001d7308 */ /* 0x000fe20000000800 */
[----:B-1----:R-:W-:Y:S01]  /*1fe40*/  FADD.FTZ R12, R46, R7 ;  /* 0x000000072e0c7221 */ /* 0x002fe20000010000 */
[----:B--2---:R-:W-:-:S04]  /*1fe50*/  FADD.FTZ R7, R25, R6 ;  /* 0x0000000619077221 */ /* 0x004fc80000010000 */
[----:B0-----:R-:W-:Y:S02]  /*1fe60*/  FADD.FTZ R6, R26, R7 ;  /* 0x000000071a067221 */ /* 0x001fe40000010000 */
[----:B------:R-:W0:Y:S02]  /*1fe70*/  MUFU.EX2 R41, R41 ;  /* 0x0000002900297308 */ /* 0x000e240000000800 */
[----:B---3--:R-:W-:-:S06]  /*1fe80*/  FADD.FTZ R7, R27, R6 ;  /* 0x000000061b077221 */ /* 0x008fcc0000010000 */
[----:B------:R1:W-:Y:S08]  /*1fe90*/  MUFU.EX2 R182, R21 ;  /* 0x0000001500b67308 */ /* 0x0003f00000000800 */
[----:B------:R-:W-:Y:S01]  /*1fea0*/  MUFU.EX2 R30, R30 ;  /* 0x0000001e001e7308 */ /* 0x000fe20000000800 */
[----:B-1----:R-:W-:-:S04]  /*1feb0*/  FADD.FTZ R21, R45, R12 ;  /* 0x0000000c2d157221 */ /* 0x002fc80000010000 */
[----:B------:R-:W-:-:S03]  /*1fec0*/  FADD.FTZ R12, R44, R21 ;  /* 0x000000152c0c7221 */ /* 0x000fc60000010000 */
[----:B------:R-:W1:Y:S01]  /*1fed0*/  MUFU.EX2 R174, R35 ;  /* 0x0000002300ae7308 */ /* 0x000e620000000800 */
[----:B----4-:R-:W-:-:S04]  /*1fee0*/  FADD.FTZ R21, R43, R12 ;  /* 0x0000000c2b157221 */ /* 0x010fc80000010000 */
[----:B-----5:R-:W-:-:S03]  /*1fef0*/  FADD.FTZ R6, R42, R21 ;  /* 0x000000152a067221 */ /* 0x020fc60000010000 */
[----:B------:R-:W-:Y:S01]  /*1ff00*/  MUFU.EX2 R31, R31 ;  /* 0x0000001f001f7308 */ /* 0x000fe20000000800 */
[----:B0-----:R-:W-:-:S07]  /*1ff10*/  FADD.FTZ R21, R41, R6 ;  /* 0x0000000629157221 */ /* 0x001fce0000010000 */
[----:B------:R-:W0:Y:S01]  /*1ff20*/  MUFU.EX2 R15, R15 ;  /* 0x0000000f000f7308 */ /* 0x000e220000000800 */
[----:B-1----:R-:W-:-:S07]  /*1ff30*/  FADD.FTZ R6, R174, R21 ;  /* 0x00000015ae067221 */ /* 0x002fce0000010000 */
[----:B------:R-:W1:Y:S08]  /*1ff40*/  MUFU.EX2 R32, R32 ;  /* 0x0000002000207308 */ /* 0x000e700000000800 */
[----:B------:R2:W-:Y:S01]  /*1ff50*/  MUFU.EX2 R179, R4 ;  /* 0x0000000400b37308 */ /* 0x0005e20000000800 */
[----:B0-----:R-:W-:-:S07]  /*1ff60*/  FADD.FTZ R21, R15, R6 ;  /* 0x000000060f157221 */ /* 0x001fce0000010000 */
[----:B------:R-:W0:Y:S01]  /*1ff70*/  MUFU.EX2 R14, R14 ;  /* 0x0000000e000e7308 */ /* 0x000e220000000800 */
[----:B--2---:R-:W-:-:S04]  /*1ff80*/  FADD.FTZ R4, R28, R7 ;  /* 0x000000071c047221 */ /* 0x004fc80000010000 */
[----:B------:R-:W-:-:S03]  /*1ff90*/  FADD.FTZ R7, R29, R4 ;  /* 0x000000041d077221 */ /* 0x000fc60000010000 */
[----:B------:R-:W2:Y:S01]  /*1ffa0*/  MUFU.EX2 R33, R33 ;  /* 0x0000002100217308 */ /* 0x000ea20000000800 */
[----:B------:R-:W-:-:S04]  /*1ffb0*/  FADD.FTZ R4, R30, R7 ;  /* 0x000000071e047221 */ /* 0x000fc80000010000 */
[----:B------:R-:W-:-:S03]  /*1ffc0*/  FADD.FTZ R7, R31, R4 ;  /* 0x000000041f077221 */ /* 0x000fc60000010000 */
[----:B------:R-:W3:Y:S01]  /*1ffd0*/  MUFU.EX2 R10, R10 ;  /* 0x0000000a000a7308 */ /* 0x000ee20000000800 */
[----:B-1----:R-:W-:Y:S01]  /*1ffe0*/  FADD.FTZ R4, R32, R7 ;  /* 0x0000000720047221 */ /* 0x002fe20000010000 */
[----:B0-----:R-:W-:-:S06]  /*1fff0*/  FADD.FTZ R21, R14, R21 ;  /* 0x000000150e157221 */ /* 0x001fcc0000010000 */
[----:B------:R-:W0:Y:S01]  /*20000*/  MUFU.EX2 R48, R48 ;  /* 0x0000003000307308 */ /* 0x000e220000000800 */
[----:B--2---:R-:W-:-:S04]  /*20010*/  FADD.FTZ R4, R33, R4 ;  /* 0x0000000421047221 */ /* 0x004fc80000010000 */
[----:B------:R-:W-:-:S03]  /*20020*/  FADD.FTZ R7, R179, R4 ;  /* 0x00000004b3077221 */ /* 0x000fc60000010000 */
[----:B------:R-:W1:Y:S01]  /*20030*/  MUFU.EX2 R8, R8 ;  /* 0x0000000800087308 */ /* 0x000e620000000800 */
[----:B---3--:R-:W-:-:S04]  /*20040*/  FADD.FTZ R6, R10, R21 ;  /* 0x000000150a067221 */ /* 0x008fc80000010000 */
[----:B------:R-:W-:-:S03]  /*20050*/  FADD.FTZ R21, R13, R6 ;  /* 0x000000060d157221 */ /* 0x000fc60000010000 */
        /* <DEDUP_REMOVED lines=243> */
[----:B--2---:R-:W-:Y:S01]  /*20f90*/  FMUL.FTZ R11, R34, R9 ;  /* 0x00000009220b7220 */ /* 0x004fe20000410000 */
[----:B------:R-:W-:-:S04]  /*20fa0*/  IMAD.MOV.U32 R9, RZ, RZ, R19 ;  /* 0x000000ffff097224 */ /* 0x000fc800078e0013 */
        /* <DEDUP_REMOVED lines=192> */
[----:B0-----:R-:W3:Y:S04]  /*21bb0*/  LD.E R15, desc[UR40][R4.64] ;  /* 0x00000028040f7980 */ /* 0x001ee8000c101900 */
[----:B-1----:R-:W4:Y:S04]  /*21bc0*/  LD.E R13, desc[UR40][R152.64+0x1e8] ;  /* 0x0001e828980d7980 */ /* 0x002f28000c101900 */
[----:B------:R-:W4:Y:S04]  /*21bd0*/  LD.E.64 R10, desc[UR40][R152.64+0xa8] ;  /* 0x0000a828980a7980 */ /* 0x000f28000c101b00 */
[----:B---3--:R0:W-:Y:S04]  /*21be0*/  ST.E desc[UR40][R4.64], R15 ;  /* 0x0000000f04007985 */ /* 0x0081e8000c101928 */
[----:B------:R-:W3:Y:S04]  /*21bf0*/  LD.E R21, desc[UR40][R6.64] ;  /* 0x0000002806157980 */ /* 0x000ee8000c101900 */
[----:B---3--:R1:W-:Y:S04]  /*21c00*/  ST.E desc[UR40][R6.64], R21 ;  /* 0x0000001506007985 */ /* 0x0083e8000c101928 */
[----:B------:R-:W3:Y:S04]  /*21c10*/  LD.E R25, desc[UR40][R8.64] ;  /* 0x0000002808197980 */ /* 0x000ee8000c101900 */
[----:B---3--:R3:W-:Y:S04]  /*21c20*/  ST.E desc[UR40][R8.64], R25 ;  /* 0x0000001908007985 */ /* 0x0087e8000c101928 */
[----:B------:R-:W5:Y:S04]  /*21c30*/  LD.E R27, desc[UR40][R152.64+0x210] ;  /* 0x00021028981b7980 */ /* 0x000f68000c101900 */
[----:B------:R-:W4:Y:S04]  /*21c40*/  LD.E R29, desc[UR40][R152.64+0x214] ;  /* 0x00021428981d7980 */ /* 0x000f28000c101900 */
[----:B------:R-:W4:Y:S04]  /*21c50*/  LD.E R31, desc[UR40][R152.64+0x218] ;  /* 0x00021828981f7980 */ /* 0x000f28000c101900 */
[----:B------:R-:W4:Y:S04]  /*21c60*/  LD.E R33, desc[UR40][R152.64+0x21c] ;  /* 0x00021c2898217980 */ /* 0x000f28000c101900 */
[----:B------:R-:W4:Y:S04]  /*21c70*/  LD.E R35, desc[UR40][R152.64+0x220] ;  /* 0x0002202898237980 */ /* 0x000f28000c101900 */
[----:B--2---:R-:W2:Y:S04]  /*21c80*/  LD.E R37, desc[UR40][R152.64+0x224] ;  /* 0x0002242898257980 */ /* 0x004ea8000c101900 */
[----:B0-----:R-:W2:Y:S04]  /*21c90*/  LD.E R15, desc[UR40][R152.64+0x228] ;  /* 0x00022828980f7980 */ /* 0x001ea8000c101900 */
[----:B------:R-:W2:Y:S04]  /*21ca0*/  LD.E R39, desc[UR40][R152.64+0x22c] ;  /* 0x00022c2898277980 */ /* 0x000ea8000c101900 */
[----:B-1----:R-:W2:Y:S04]  /*21cb0*/  LD.E R21, desc[UR40][R152.64+0x230] ;  /* 0x0002302898157980 */ /* 0x002ea8000c101900 */
[----:B------:R-:W2:Y:S04]  /*21cc0*/  LD.E R41, desc[UR40][R152.64+0x234] ;  /* 0x0002342898297980 */ /* 0x000ea8000c101900 */
        /* <DEDUP_REMOVED lines=114> */
[----:B-----5:R-:W-:Y:S04]  /*223f0*/  ST.E desc[UR40][R152.64+0x210], R27 ;  /* 0x0002101b98007985 */ /* 0x020fe8000c101928 */
[----:B----4-:R-:W-:Y:S04]  /*22400*/  ST.E desc[UR40][R152.64+0x214], R29 ;  /* 0x0002141d98007985 */ /* 0x010fe8000c101928 */
        /* <DEDUP_REMOVED lines=1060> */
.L_x_6531:
[----:B------:R-:W-:Y:S05]  /*26650*/  BSYNC B0 ;  /* 0x0000000000007941 */ /* 0x000fea0003800000 */
.L_x_6530:
[----:B------:R-:W-:-:S04]  /*26660*/  UISETP.LT.AND UP0, UPT, URZ, UR45, UPT ;  /* 0x0000002d3f00728c */ /* 0x000fc8000bf01270 */
[----:B------:R-:W-:-:S06]  /*26670*/  USEL UR4, URZ, UR45, !UP0 ;  /* 0x0000002d3f047287 */ /* 0x000fcc000c000000 */
[C---:B------:R-:W-:Y:S01]  /*26680*/  ISETP.GT.AND P1, PT, R0.reuse, UR4, PT ;  /* 0x0000000400007c0c */ /* 0x040fe2000bf24270 */
[----:B------:R-:W-:-:S12]  /*26690*/  VIADD R0, R0, 0xffffffff ;  /* 0xffffffff00007836 */ /* 0x000fd80000000000 */
[----:B------:R-:W-:Y:S05]  /*266a0*/  @P1 BRA `(.L_x_6532) ;  /* 0xffffff5400741947 */ /* 0x000fea000383ffff */
.L_x_6499:
        /* <DEDUP_REMOVED lines=60> */
[----:B--2---:R-:W2:Y:S04]  /*26a70*/  LDL.64 R6, [R1+0x210] ;  /* 0x0002100001067983 */ /* 0x004ea80000100a00 */
[----:B------:R-:W5:Y:S04]  /*26a80*/  LDL.64 R136, [R1+0x3f0] ;  /* 0x0003f00001887983 */ /* 0x000f680000100a00 */
[----:B------:R-:W5:Y:S04]  /*26a90*/  LDL.64 R138, [R1+0x3f8] ;  /* 0x0003f800018a7983 */ /* 0x000f680000100a00 */
[----:B------:R-:W5:Y:S04]  /*26aa0*/  LDL.64 R8, [R1+0x220] ;  /* 0x0002200001087983 */ /* 0x000f680000100a00 */
[----:B------:R-:W5:Y:S04]  /*26ab0*/  LDL.64 R10, [R1+0x230] ;  /* 0x00023000010a7983 */ /* 0x000f680000100a00 */
[----:B------:R-:W5:Y:S04]  /*26ac0*/  LDL.64 R12, [R1+0x240] ;  /* 0x00024000010c7983 */ /* 0x000f680000100a00 */
[----:B------:R-:W5:Y:S04]  /*26ad0*/  LDL.64 R14, [R1+0x250] ;  /* 0x00025000010e7983 */ /* 0x000f680000100a00 */
[----:B------:R-:W5:Y:S04]  /*26ae0*/  LDL.64 R24, [R1+0x260] ;  /* 0x0002600001187983 */ /* 0x000f680000100a00 */
[----:B0-----:R-:W5:Y:S04]  /*26af0*/  LDL.64 R26, [R1+0x270] ;  /* 0x00027000011a7983 */ /* 0x001f680000100a00 */
        /* <DEDUP_REMOVED lines=54> */
[----:B------:R-:W5:Y:S04]  /*26e60*/  LDL R141, [R1+0x1f0] ;  /* 0x0001f000018d7983 */ /* 0x000f680000100800 */
[----:B------:R-:W5:Y:S01]  /*26e70*/  LDL R21, [R1+0x1f4] ;  /* 0x0001f40001157983 */ /* 0x000f620000100800 */
[----:B---3--:R-:W-:-:S05]  /*26e80*/  VIADD R142, R142, 0x1 ;  /* 0x000000018e8e7836 */ /* 0x008fca0000000000 */
[----:B------:R-:W-:-:S13]  /*26e90*/  ISETP.NE.AND P0, PT, R142, 0x2, PT ;  /* 0x000000028e00780c */ /* 0x000fda0003f05270 */
[----:B------:R-:W3:Y:S01]  /*26ea0*/  @!P0 LDL R140, [R1+0x1ec] ;  /* 0x0001ec00018c8983 */ /* 0x000ee20000100800 */
[-C--:B----4-:R-:W-:Y:S01]  /*26eb0*/  FMUL.FTZ R5, R5, R0.reuse ;  /* 0x0000000005057220 */ /* 0x090fe20000410000 */
[-C--:B------:R-:W-:Y:S01]  /*26ec0*/  FMUL.FTZ R4, R4, R0.reuse ;  /* 0x0000000004047220 */ /* 0x080fe20000410000 */
[-C--:B--2---:R-:W-:Y:S01]  /*26ed0*/  FMUL.FTZ R7, R7, R0.reuse ;  /* 0x0000000007077220 */ /* 0x084fe20000410000 */
[-C--:B------:R-:W-:Y:S01]  /*26ee0*/  FMUL.FTZ R6, R6, R0.reuse ;  /* 0x0000000006067220 */ /* 0x080fe20000410000 */
[-C--:B-----5:R-:W-:Y:S01]  /*26ef0*/  FMUL.FTZ R137, R137, R0.reuse ;  /* 0x0000000089897220 */ /* 0x0a0fe20000410000 */
        /* <DEDUP_REMOVED lines=197> */
.L_x_6417:
[----:B------:R-:W2:Y:S08]  /*27b50*/  S2UR UR4, SR_CgaCtaId ;  /* 0x00000000000479c3 */ /* 0x000eb00000008800 */
[----:B------:R-:W-:Y:S01]  /*27b60*/  BAR.SYNC.DEFER_BLOCKING 0x5, 0x180 ;  /* 0x0146000000007b1d */ /* 0x000fe20000010000 */
[----:B------:R-:W-:-:S04]  /*27b70*/  PRMT R0, R0, 0x9910, RZ ;  /* 0x0000991000007816 */ /* 0x000fc800000000ff */
[----:B------:R-:W-:Y:S01]  /*27b80*/  ISETP.NE.AND P0, PT, R0, RZ, PT ;  /* 0x000000ff0000720c */ /* 0x000fe20003f05270 */
[----:B------:R-:W-:Y:S01]  /*27b90*/  UMOV UR47, 0x400 ;  /* 0x00000400002f7882 */ /* 0x000fe20000000000 */
[----:B------:R-:W-:Y:S01]  /*27ba0*/  BSSY B0, `(.L_x_6533) ;  /* 0x00002db000007945 */ /* 0x000fe20003800000 */
[----:B--2---:R-:W-:-:S09]  /*27bb0*/  ULEA UR47, UR4, UR47, 0x18 ;  /* 0x0000002f042f7291 */ /* 0x004fd2000f8ec03f */
[----:B01----:R-:W0:Y:S02]  /*27bc0*/  LDS.128 R4, [UR47+0x388d0] ;  /* 0x0388d02fff047984 */ /* 0x003e240008000c00 */
[----:B0-----:R-:W-:Y:S02]  /*27bd0*/  R2UR UR5, R5 ;  /* 0x00000000050572ca */ /* 0x001fe400000e0000 */
[----:B------:R-:W-:Y:S02]  /*27be0*/  R2UR UR7, R6 ;  /* 0x00000000060772ca */ /* 0x000fe400000e0000 */
[----:B------:R-:W-:Y:S01]  /*27bf0*/  R2UR UR6, R7 ;  /* 0x00000000070672ca */ /* 0x000fe200000e0000 */
[----:B------:R-:W-:Y:S06]  /*27c00*/  BAR.ARV 0x4, 0x180 ;  /* 0x0106000000007b1d */ /* 0x000fec0000002000 */
[----:B------:R-:W-:Y:S08]  /*27c10*/  @!P0 BRA `(.L_x_6534) ;  /* 0x0000001c00b48947 */ /* 0x000ff00003800000 */
[----:B------:R-:W2:Y:S04]  /*27c20*/  LDL.128 R136, [R1+0x200] ;  /* 0x0002000001887983 */ /* 0x000ea80000100c00 */
[----:B------:R-:W3:Y:S04]  /*27c30*/  LDL.128 R128, [R1+0x220] ;  /* 0x0002200001807983 */ /* 0x000ee80000100c00 */
[----:B------:R-:W4:Y:S04]  /*27c40*/  LDL.128 R132, [R1+0x210] ;  /* 0x0002100001847983 */ /* 0x000f280000100c00 */
        /* <DEDUP_REMOVED lines=28> */
[----:B------:R-:W4:Y:S01]  /*27e10*/  LDL.128 R4, [R1+0x3f0] ;  /* 0x0003f00001047983 */ /* 0x000f220000100c00 */
[----:B------:R-:W-:Y:S01]  /*27e20*/  IADD3 R145, P1, R156, 0x20, RZ ;  /* 0x000000209c917810 */ /* 0x000fe20007f3e0ff */
[----:B------:R-:W-:-:S03]  /*27e30*/  ULDC.64 UR8, c[0x0][0xd00] ;  /* 0x0003400000087ab9 */ /* 0x000fc60000000a00 */
[----:B------:R-:W-:-:S04]  /*27e40*/  LOP3.LUT R144, R145, 0x380, RZ, 0xc0, !PT ;  /* 0x0000038091907812 */ /* 0x000fc800078ec0ff */
[----:B------:R-:W-:Y:S02]  /*27e50*/  SHF.R.U64 R144, R144, 0x3, RZ ;  /* 0x0000000390907819 */ /* 0x000fe400000012ff */
[----:B------:R-:W-:Y:S02]  /*27e60*/  IADD3 R147, P4, R156, 0x60, RZ ;  /* 0x000000609c937810 */ /* 0x000fe40007f9e0ff */
[----:B------:R-:W-:Y:S01]  /*27e70*/  LOP3.LUT R144, R144, R145, RZ, 0x3c, !PT ;  /* 0x0000009190907212 */ /* 0x000fe200078e3cff */
[----:B------:R-:W-:Y:S01]  /*27e80*/  IMAD.X R145, RZ, RZ, R157, P1 ;  /* 0x000000ffff917224 */ /* 0x000fe200008e069d */
[C---:B------:R-:W-:Y:S02]  /*27e90*/  IADD3 R175, P1, R156.reuse, 0x4000, RZ ;  /* 0x000040009caf7810 */ /* 0x040fe40007f3e0ff */
[----:B------:R-:W-:Y:S02]  /*27ea0*/  IADD3 R180, P3, R156, 0x2000, RZ ;  /* 0x000020009cb47810 */ /* 0x000fe40007f7e0ff */
[----:B------:R-:W-:-:S02]  /*27eb0*/  LOP3.LUT R146, R147, 0x380, RZ, 0xc0, !PT ;  /* 0x0000038093927812 */ /* 0x000fc400078ec0ff */
[----:B------:R-:W-:Y:S02]  /*27ec0*/  LOP3.LUT R174, R175, 0x380, RZ, 0xc0, !PT ;  /* 0x00000380afae7812 */ /* 0x000fe400078ec0ff */
[----:B------:R-:W-:Y:S02]  /*27ed0*/  LOP3.LUT R181, R180, 0x380, RZ, 0xc0, !PT ;  /* 0x00000380b4b57812 */ /* 0x000fe400078ec0ff */
        /* <DEDUP_REMOVED lines=8> */
[----:B------:R-:W-:Y:S01]  /*27f60*/  IMAD.X R181, RZ, RZ, R157, P3 ;  /* 0x000000ffffb57224 */ /* 0x000fe200018e069d */
[----:B------:R-:W-:-:S02]  /*27f70*/  IADD3 R141, P4, R156, 0x4040, RZ ;  /* 0x000040409c8d7810 */ /* 0x000fc40007f9e0ff */
[C---:B------:R-:W-:Y:S02]  /*27f80*/  IADD3 R149, P1, R156.reuse, 0x6060, RZ ;  /* 0x000060609c957810 */ /* 0x040fe40007f3e0ff */
[C---:B------:R-:W-:Y:S02]  /*27f90*/  IADD3 R171, P3, R156.reuse, 0x4060, RZ ;  /* 0x000040609cab7810 */ /* 0x040fe40007f7e0ff */
[C---:B------:R-:W-:Y:S02]  /*27fa0*/  IADD3 R183, P0, R156.reuse, 0x40, RZ ;  /* 0x000000409cb77810 */ /* 0x040fe40007f1e0ff */
[----:B------:R-:W-:Y:S02]  /*27fb0*/  LOP3.LUT R140, R141, 0x380, RZ, 0xc0, !PT ;  /* 0x000003808d8c7812 */ /* 0x000fe400078ec0ff */
[----:B------:R-:W-:Y:S02]  /*27fc0*/  LOP3.LUT R148, R149, 0x380, RZ, 0xc0, !PT ;  /* 0x0000038095947812 */ /* 0x000fe400078ec0ff */
[----:B------:R-:W-:-:S02]  /*27fd0*/  IADD3 R151, P6, R156, 0x2020, RZ ;  /* 0x000020209c977810 */ /* 0x000fc40007fde0ff */
[----:B------:R-:W-:Y:S02]  /*27fe0*/  LOP3.LUT R170, R171, 0x380, RZ, 0xc0, !PT ;  /* 0x00000380abaa7812 */ /* 0x000fe400078ec0ff */
[----:B------:R-:W-:Y:S02]  /*27ff0*/  LOP3.LUT R182, R183, 0x380, RZ, 0xc0, !PT ;  /* 0x00000380b7b67812 */ /* 0x000fe400078ec0ff */
[C---:B------:R-:W-:Y:S02]  /*28000*/  IADD3 R179, P5, R156.reuse, 0x2040, RZ ;  /* 0x000020409cb37810 */ /* 0x040fe40007fbe0ff */
[----:B------:R-:W-:Y:S02]  /*28010*/  IADD3 R177, P2, R156, 0x2060, RZ ;  /* 0x000020609cb17810 */ /* 0x000fe40007f5e0ff */
[----:B------:R-:W-:Y:S02]  /*28020*/  SHF.R.U64 R140, R140, 0x3, RZ ;  /* 0x000000038c8c7819 */ /* 0x000fe400000012ff */
[----:B------:R-:W-:-:S02]  /*28030*/  SHF.R.U64 R148, R148, 0x3, RZ ;  /* 0x0000000394947819 */ /* 0x000fc400000012ff */
[----:B------:R-:W-:Y:S02]  /*28040*/  LOP3.LUT R150, R151, 0x380, RZ, 0xc0, !PT ;  /* 0x0000038097967812 */ /* 0x000fe400078ec0ff */
[----:B------:R-:W-:Y:S02]  /*28050*/  SHF.R.U64 R170, R170, 0x3, RZ ;  /* 0x00000003aaaa7819 */ /* 0x000fe400000012ff */
[----:B------:R-:W-:Y:S02]  /*28060*/  SHF.R.U64 R182, R182, 0x3, RZ ;  /* 0x00000003b6b67819 */ /* 0x000fe400000012ff */
[----:B------:R-:W-:Y:S02]  /*28070*/  LOP3.LUT R178, R179, 0x380, RZ, 0xc0, !PT ;  /* 0x00000380b3b27812 */ /* 0x000fe400078ec0ff */
[----:B------:R-:W-:Y:S02]  /*28080*/  LOP3.LUT R176, R177, 0x380, RZ, 0xc0, !PT ;  /* 0x00000380b1b07812 */ /* 0x000fe400078ec0ff */
[----:B------:R-:W-:Y:S01]  /*28090*/  LOP3.LUT R140, R140, R141, RZ, 0x3c, !PT ;  /* 0x0000008d8c8c7212 */ /* 0x000fe200078e3cff */
[----:B------:R-:W-:Y:S01]  /*280a0*/  IMAD.X R141, RZ, RZ, R157, P4 ;  /* 0x000000ffff8d7224 */ /* 0x000fe200020e069d */
[----:B------:R-:W-:-:S02]  /*280b0*/  LOP3.LUT R148, R148, R149, RZ, 0x3c, !PT ;  /* 0x0000009594947212 */ /* 0x000fc400078e3cff */
[----:B------:R-:W-:Y:S02]  /*280c0*/  SHF.R.U64 R150, R150, 0x3, RZ ;  /* 0x0000000396967819 */ /* 0x000fe400000012ff */
[----:B------:R-:W-:Y:S01]  /*280d0*/  LOP3.LUT R170, R170, R171, RZ, 0x3c, !PT ;  /* 0x000000abaaaa7212 */ /* 0x000fe200078e3cff */
[--C-:B------:R-:W-:Y:S01]  /*280e0*/  IMAD.X R171, RZ, RZ, R157.reuse, P3 ;  /* 0x000000ffffab7224 */ /* 0x100fe200018e069d */
[----:B------:R-:W-:Y:S02]  /*280f0*/  LOP3.LUT R149, R156, 0x380, RZ, 0xc0, !PT ;  /* 0x000003809c957812 */ /* 0x000fe400078ec0ff */
[----:B------:R-:W-:Y:S01]  /*28100*/  LOP3.LUT R182, R182, R183, RZ, 0x3c, !PT ;  /* 0x000000b7b6b67212 */ /* 0x000fe200078e3cff */
[----:B------:R-:W-:Y:S01]  /*28110*/  IMAD.X R183, RZ, RZ, R157, P0 ;  /* 0x000000ffffb77224 */ /* 0x000fe200000e069d */
[----:B------:R-:W-:Y:S02]  /*28120*/  SHF.R.U64 R178, R178, 0x3, RZ ;  /* 0x00000003b2b27819 */ /* 0x000fe400000012ff */
[----:B------:R-:W-:-:S02]  /*28130*/  SHF.R.U64 R176, R176, 0x3, RZ ;  /* 0x00000003b0b07819 */ /* 0x000fc400000012ff */
[----:B------:R-:W-:Y:S02]  /*28140*/  IADD3 R173, P0, R156, 0x4020, RZ ;  /* 0x000040209cad7810 */ /* 0x000fe40007f1e0ff */
[----:B------:R-:W-:Y:S01]  /*28150*/  LOP3.LUT R150, R150, R151, RZ, 0x3c, !PT ;  /* 0x0000009796967212 */ /* 0x000fe200078e3cff */
[--C-:B------:R-:W-:Y:S01]  /*28160*/  IMAD.X R151, RZ, RZ, R157.reuse, P6 ;  /* 0x000000ffff977224 */ /* 0x100fe200030e069d */
[----:B------:R-:W-:Y:S02]  /*28170*/  SHF.R.U64 R149, R149, 0x3, RZ ;  /* 0x0000000395957819 */ /* 0x000fe400000012ff */
[----:B------:R-:W-:Y:S01]  /*28180*/  LOP3.LUT R178, R178, R179, RZ, 0x3c, !PT ;  /* 0x000000b3b2b27212 */ /* 0x000fe200078e3cff */
[--C-:B------:R-:W-:Y:S01]  /*28190*/  IMAD.X R179, RZ, RZ, R157.reuse, P5 ;  /* 0x000000ffffb37224 */ /* 0x100fe200028e069d */
[----:B------:R-:W-:Y:S02]  /*281a0*/  MOV R140, R140 ;  /* 0x0000008c008c7202 */ /* 0x000fe40000000f00 */
[----:B------:R-:W-:Y:S01]  /*281b0*/  LOP3.LUT R176, R176, R177, RZ, 0x3c, !PT ;  /* 0x000000b1b0b07212 */ /* 0x000fe200078e3cff */
[----:B------:R-:W-:Y:S01]  /*281c0*/  IMAD.X R177, RZ, RZ, R157, P2 ;  /* 0x000000ffffb17224 */ /* 0x000fe200010e069d */
[----:B------:R-:W-:-:S02]  /*281d0*/  IADD3 R143, P6, R156, 0x6000, RZ ;  /* 0x000060009c8f7810 */ /* 0x000fc40007fde0ff */
[----:B------:R-:W-:Y:S01]  /*281e0*/  MOV R141, R170 ;  /* 0x000000aa008d7202 */ /* 0x000fe20000000f00 */
[----:B------:R-:W-:Y:S01]  /*281f0*/  IMAD.MOV.U32 R171, RZ, RZ, R157 ;  /* 0x000000ffffab7224 */ /* 0x000fe200078e009d */
[----:B------:R-:W-:Y:S02]  /*28200*/  LOP3.LUT R172, R173, 0x380, RZ, 0xc0, !PT ;  /* 0x00000380adac7812 */ /* 0x000fe400078ec0ff */
[C---:B------:R-:W-:Y:S02]  /*28210*/  IADD3 R169, P5, R156.reuse, 0x6020, RZ ;  /* 0x000060209ca97810 */ /* 0x040fe40007fbe0ff */
[----:B------:R-:W-:Y:S02]  /*28220*/  IADD3 R155, P2, R156, 0x6040, RZ ;  /* 0x000060409c9b7810 */ /* 0x000fe40007f5e0ff */
[----:B------:R-:W-:Y:S02]  /*28230*/  LOP3.LUT R170, R149, R156, RZ, 0x3c, !PT ;  /* 0x0000009c95aa7212 */ /* 0x000fe400078e3cff */
[----:B------:R-:W-:-:S02]  /*28240*/  LOP3.LUT R142, R143, 0x380, RZ, 0xc0, !PT ;  /* 0x000003808f8e7812 */ /* 0x000fc400078ec0ff */
[----:B------:R-:W-:Y:S02]  /*28250*/  SHF.R.U64 R172, R172, 0x3, RZ ;  /* 0x00000003acac7819 */ /* 0x000fe400000012ff */
[----:B------:R-:W-:Y:S02]  /*28260*/  LOP3.LUT R168, R169, 0x380, RZ, 0xc0, !PT ;  /* 0x00000380a9a87812 */ /* 0x000fe400078ec0ff */
[----:B------:R-:W-:Y:S02]  /*28270*/  LOP3.LUT R154, R155, 0x380, RZ, 0xc0, !PT ;  /* 0x000003809b9a7812 */ /* 0x000fe400078ec0ff */
[----:B------:R-:W-:Y:S02]  /*28280*/  MOV R170, R170 ;  /* 0x000000aa00aa7202 */ /* 0x000fe40000000f00 */
[----:B------:R-:W-:Y:S02]  /*28290*/  MOV R199, R144 ;  /* 0x0000009000c77202 */ /* 0x000fe40000000f00 */
[----:B------:R-:W-:-:S02]  /*282a0*/  SHF.R.U64 R142, R142, 0x3, RZ ;  /* 0x000000038e8e7819 */ /* 0x000fc400000012ff */
[----:B------:R-:W-:Y:S02]  /*282b0*/  MOV R145, R182 ;  /* 0x000000b600917202 */ /* 0x000fe40000000f00 */
[----:B------:R-:W-:Y:S01]  /*282c0*/  LOP3.LUT R172, R172, R173, RZ, 0x3c, !PT ;  /* 0x000000adacac7212 */ /* 0x000fe200078e3cff */
[----:B------:R-:W-:Y:S01]  /*282d0*/  IMAD.X R173, RZ, RZ, R157, P0 ;  /* 0x000000ffffad7224 */ /* 0x000fe200000e069d */
[----:B------:R-:W-:Y:S02]  /*282e0*/  SHF.R.U64 R168, R168, 0x3, RZ ;  /* 0x00000003a8a87819 */ /* 0x000fe400000012ff */
[----:B------:R-:W-:Y:S02]  /*282f0*/  MOV R146, R146 ;  /* 0x0000009200927202 */ /* 0x000fe40000000f00 */
[----:B------:R-:W-:Y:S02]  /*28300*/  SHF.R.U64 R154, R154, 0x3, RZ ;  /* 0x000000039a9a7819 */ /* 0x000fe400000012ff */
[----:B------:R-:W-:-:S02]  /*28310*/  MOV R147, R180 ;  /* 0x000000b400937202 */ /* 0x000fc40000000f00 */
[----:B------:R-:W-:Y:S02]  /*28320*/  MOV R150, R150 ;  /* 0x0000009600967202 */ /* 0x000fe40000000f00 */
[----:B------:R-:W-:Y:S01]  /*28330*/  LOP3.LUT R142, R142, R143, RZ, 0x3c, !PT ;  /* 0x0000008f8e8e7212 */ /* 0x000fe200078e3cff */
[--C-:B------:R-:W-:Y:S01]  /*28340*/  IMAD.X R143, RZ, RZ, R157.reuse, P6 ;  /* 0x000000ffff8f7224 */ /* 0x100fe200030e069d */
[----:B------:R-:W-:Y:S01]  /*28350*/  MOV R151, R178 ;  /* 0x000000b200977202 */ /* 0x000fe20000000f00 */
[----:B------:R-:W-:Y:S01]  /*28360*/  UISETP.NE.U32.AND UP0, UPT, UR8, URZ, UPT ;  /* 0x0000003f0800728c */ /* 0x000fe2000bf05070 */
[----:B------:R-:W-:Y:S01]  /*28370*/  LOP3.LUT R168, R168, R169, RZ, 0x3c, !PT ;  /* 0x000000a9a8a87212 */ /* 0x000fe200078e3cff */
[--C-:B------:R-:W-:Y:S01]  /*28380*/  IMAD.X R169, RZ, RZ, R157.reuse, P5 ;  /* 0x000000ffffa97224 */ /* 0x100fe200028e069d */
[----:B------:R-:W-:Y:S02]  /*28390*/  MOV R0, R176 ;  /* 0x000000b000007202 */ /* 0x000fe40000000f00 */
[----:B------:R-:W-:Y:S01]  /*283a0*/  LOP3.LUT R154, R154, R155, RZ, 0x3c, !PT ;  /* 0x0000009b9a9a7212 */ /* 0x000fe200078e3cff */
[--C-:B------:R-:W-:Y:S01]  /*283b0*/  IMAD.X R155, RZ, RZ, R157.reuse, P2 ;  /* 0x000000ffff9b7224 */ /* 0x100fe200010e069d */
[----:B------:R-:W-:Y:S01]  /*283c0*/  MOV R3, R174 ;  /* 0x000000ae00037202 */ /* 0x000fe20000000f00 */
[----:B------:R-:W-:Y:S01]  /*283d0*/  IMAD.X R149, RZ, RZ, R157, P1 ;  /* 0x000000ffff957224 */ /* 0x000fe200008e069d */
[----:B------:R-:W-:Y:S01]  /*283e0*/  MOV R21, R172 ;  /* 0x000000ac00157202 */ /* 0x000fe20000000f00 */
[----:B------:R-:W-:Y:S01]  /*283f0*/  UISETP.NE.AND.EX UP0, UPT, UR9, URZ, UPT, UP0 ;  /* 0x0000003f0900728c */ /* 0x000fe2000bf05300 */
[----:B------:R-:W-:-:S02]  /*28400*/  MOV R142, R142 ;  /* 0x0000008e008e7202 */ /* 0x000fc40000000f00 */
[----:B------:R-:W-:Y:S01]  /*28410*/  MOV R143, R168 ;  /* 0x000000a8008f7202 */ /* 0x000fe20000000f00 */
[----:B------:R-:W-:Y:S01]  /*28420*/  ULDC.64 UR8, c[0x0][0xd00] ;  /* 0x0003400000087ab9 */ /* 0x000fe20000000a00 */
[----:B------:R-:W-:Y:S02]  /*28430*/  MOV R144, R154 ;  /* 0x0000009a00907202 */ /* 0x000fe40000000f00 */
[----:B--2---:R-:W-:Y:S02]  /*28440*/  F2FP.F16.F32.PACK_AB R136, R137, R136 ;  /* 0x000000888988723e */ /* 0x004fe400000000ff */
[----:B------:R-:W-:Y:S02]  /*28450*/  F2FP.F16.F32.PACK_AB R137, R139, R138 ;  /* 0x0000008a8b89723e */ /* 0x000fe400000000ff */
[----:B---3--:R-:W-:Y:S02]  /*28460*/  F2FP.F16.F32.PACK_AB R128, R129, R128 ;  /* 0x000000808180723e */ /* 0x008fe400000000ff */
[----:B------:R-:W-:-:S02]  /*28470*/  F2FP.F16.F32.PACK_AB R129, R131, R130 ;  /* 0x000000828381723e */ /* 0x000fc400000000ff */
[----:B----4-:R-:W-:Y:S02]  /*28480*/  F2FP.F16.F32.PACK_AB R138, R133, R132 ;  /* 0x00000084858a723e */ /* 0x010fe400000000ff */
        /* <DEDUP_REMOVED lines=60> */
[----:B------:R0:W-:Y:S01]  /*28850*/  STSM.16.M88.4 [R21], R64 ;  /* 0x0000004015007844 */ /* 0x0001e20000000200 */
[----:B------:R-:W-:Y:S02]  /*28860*/  F2FP.F16.F32.PACK_AB R25, R27, R26 ;  /* 0x0000001a1b19723e */ /* 0x000fe400000000ff */
[----:B------:R-:W-:Y:S02]  /*28870*/  F2FP.F16.F32.PACK_AB R34, R29, R28 ;  /* 0x0000001c1d22723e */ /* 0x000fe400000000ff */
[----:B------:R-:W-:-:S02]  /*28880*/  F2FP.F16.F32.PACK_AB R35, R31, R30 ;  /* 0x0000001e1f23723e */ /* 0x000fc400000000ff */
[----:B------:R-:W-:Y:S01]  /*28890*/  F2FP.F16.F32.PACK_AB R8, R9, R8 ;  /* 0x000000080908723e */ /* 0x000fe200000000ff */
[----:B------:R1:W-:Y:S01]  /*288a0*/  STSM.16.M88.4 [R140], R56 ;  /* 0x000000388c007844 */ /* 0x0003e20000000200 */
[----:B------:R-:W-:Y:S01]  /*288b0*/  F2FP.F16.F32.PACK_AB R9, R11, R10 ;  /* 0x0000000a0b09723e */ /* 0x000fe200000000ff */
[----:B------:R-:W-:Y:S01]  /*288c0*/  UIMAD.WIDE UR8, UR43, 0x4, UR8 ;  /* 0x000000042b0878a5 */ /* 0x000fe2000f8e0208 */
[----:B------:R-:W-:Y:S02]  /*288d0*/  F2FP.F16.F32.PACK_AB R26, R13, R12 ;  /* 0x0000000c0d1a723e */ /* 0x000fe400000000ff */
[----:B------:R-:W-:Y:S01]  /*288e0*/  F2FP.F16.F32.PACK_AB R27, R15, R14 ;  /* 0x0000000e0f1b723e */ /* 0x000fe200000000ff */
[----:B------:R1:W-:Y:S01]  /*288f0*/  STSM.16.M88.4 [R141], R48 ;  /* 0x000000308d007844 */ /* 0x0003e20000000200 */
[----:B------:R-:W-:Y:S02]  /*28900*/  MOV R148, R148 ;  /* 0x0000009400947202 */ /* 0x000fe40000000f00 */
[----:B------:R-:W-:-:S02]  /*28910*/  F2FP.F16.F32.PACK_AB R10, R5, R4 ;  /* 0x00000004050a723e */ /* 0x000fc400000000ff */
[----:B------:R-:W-:Y:S01]  /*28920*/  F2FP.F16.F32.PACK_AB R11, R7, R6 ;  /* 0x00000006070b723e */ /* 0x000fe200000000ff */
[----:B------:R1:W-:Y:S01]  /*28930*/  STSM.16.M88.4 [R142], R40 ;  /* 0x000000288e007844 */ /* 0x0003e20000000200 */
[----:B------:R-:W-:-:S03]  /*28940*/  IMAD.U32 R4, RZ, RZ, UR8 ;  /* 0x00000008ff047e24 */ /* 0x000fc6000f8e00ff */
[----:B------:R1:W-:Y:S01]  /*28950*/  STSM.16.M88.4 [R143], R32 ;  /* 0x000000208f007844 */ /* 0x0003e20000000200 */
[----:B------:R-:W-:Y:S01]  /*28960*/  IMAD.U32 R5, RZ, RZ, UR9 ;  /* 0x00000009ff057e24 */ /* 0x000fe2000f8e00ff */
[----:B------:R-:W-:Y:S02]  /*28970*/  ULDC.64 UR8, c[0x0][0xd08] ;  /* 0x0003420000087ab9 */ /* 0x000fe40000000a00 */
[----:B------:R1:W-:Y:S04]  /*28980*/  STSM.16.M88.4 [R144], R24 ;  /* 0x0000001890007844 */ /* 0x0003e80000000200 */
[----:B------:R1:W-:Y:S01]  /*28990*/  STSM.16.M88.4 [R148], R8 ;  /* 0x0000000894007844 */ /* 0x0003e20000000200 */
[----:B------:R-:W-:-:S04]  /*289a0*/  UISETP.NE.U32.AND UP1, UPT, UR8, URZ, UPT ;  /* 0x0000003f0800728c */ /* 0x000fc8000bf25070 */
[----:B------:R-:W-:Y:S01]  /*289b0*/  UISETP.NE.AND.EX UP1, UPT, UR9, URZ, UPT, UP1 ;  /* 0x0000003f0900728c */ /* 0x000fe2000bf25310 */
[----:B------:R-:W-:Y:S01]  /*289c0*/  BAR.SYNC.DEFER_BLOCKING 0x1, 0x100 ;  /* 0x0044000000007b1d */ /* 0x000fe20000010000 */
[----:B------:R-:W-:-:S04]  /*289d0*/  PLOP3.LUT P0, PT, PT, PT, UP0, 0x80, 0x0 ;  /* 0x000000000000781c */ /* 0x000fc80003f0f008 */
[----:B------:R-:W-:-:S05]  /*289e0*/  PLOP3.LUT P1, PT, PT, PT, UP1, 0x80, 0x0 ;  /* 0x000000000000781c */ /* 0x000fca0003f2f018 */
[----:B------:R-:W-:Y:S02]  /*289f0*/  @UP1 ULDC.64 UR8, c[0x0][0xd08] ;  /* 0x0003420000081ab9 */ /* 0x000fe40000000a00 */
[----:B------:R-:W-:Y:S01]  /*28a00*/  @UP1 UIMAD.WIDE UR8, UR43, 0x4, UR8 ;  /* 0x000000042b0818a5 */ /* 0x000fe2000f8e0208 */
[----:B------:R-:W-:Y:S02]  /*28a10*/  ULDC UR4, c[0x0][0xb88] ;  /* 0x0002e20000047ab9 */ /* 0x000fe40000000800 */
[----:B0-----:R-:W-:-:S03]  /*28a20*/  IMAD.U32 R21, RZ, RZ, UR4 ;  /* 0x00000004ff157e24 */ /* 0x001fc6000f8e00ff */
[----:B------:R-:W-:Y:S02]  /*28a30*/  IMAD.U32 R6, RZ, RZ, UR8 ;  /* 0x00000008ff067e24 */ /* 0x000fe4000f8e00ff */
[----:B------:R-:W-:Y:S01]  /*28a40*/  IMAD.U32 R7, RZ, RZ, UR9 ;  /* 0x00000009ff077e24 */ /* 0x000fe2000f8e00ff */
[----:B------:R-:W2:Y:S04]  /*28a50*/  @P0 LDG.E R0, desc[UR40][R4.64] ;  /* 0x0000002804000981 */ /* 0x000ea8000c1e1900 */
[----:B------:R1:W5:Y:S01]  /*28a60*/  @P1 LDG.E R21, desc[UR40][R6.64] ;  /* 0x0000002806151981 */ /* 0x000362000c1e1900 */
[----:B------:R-:W-:Y:S01]  /*28a70*/  UMOV UR4, URZ ;  /* 0x0000003f00047c82 */ /* 0x000fe20008000000 */
[----:B--2---:R-:W-:Y:S01]  /*28a80*/  @P0 R2UR UR4, R0 ;  /* 0x00000000000402ca */ /* 0x004fe200000e0000 */
[----:B-1----:R-:W-:-:S14]  /*28a90*/  @P1 BRA `(.L_x_6535) ;  /* 0x0000000000101947 */ /* 0x002fdc0003800000 */
[----:B------:R-:W-:Y:S05]  /*28aa0*/  @!P0 BRA `(.L_x_6535) ;  /* 0x00000000000c8947 */ /* 0x000fea0003800000 */
[----:B------:R-:W2:Y:S04]  /*28ab0*/  LDG.E R0, desc[UR40][R4.64] ;  /* 0x0000002804007981 */ /* 0x000ea8000c1e1900 */
[----:B-----5:R-:W2:Y:S02]  /*28ac0*/  LDG.E R21, desc[UR40][R4.64+0x4] ;  /* 0x0000042804157981 */ /* 0x020ea4000c1e1900 */
[----:B--2---:R-:W-:-:S07]  /*28ad0*/  IMAD.IADD R21, R21, 0x1, -R0 ;  /* 0x0000000115157824 */ /* 0x004fce00078e0a00 */
.L_x_6535:
[----:B------:R-:W0:Y:S01]  /*28ae0*/  SHFL.IDX PT, R0, R197, RZ, 0x1f ;  /* 0x00001fffc5007589 */ /* 0x000e2200000e0000 */
[C---:B------:R-:W-:Y:S01]  /*28af0*/  IADD3 R9, P1, R160.reuse, 0x1000, RZ ;  /* 0x00001000a0097810 */ /* 0x040fe20007f3e0ff */
[----:B------:R-:W-:Y:S01]  /*28b00*/  USHF.R.S32.HI UR8, URZ, 0x1f, UR43 ;  /* 0x0000001f3f087899 */ /* 0x000fe2000801142b */
[C---:B------:R-:W-:Y:S01]  /*28b10*/  IADD3 R13, P2, R160.reuse, 0x2000, RZ ;  /* 0x00002000a00d7810 */ /* 0x040fe20007f5e0ff */
[----:B------:R-:W-:Y:S01]  /*28b20*/  USHF.R.S32.HI UR14, URZ, 0x1f, UR4 ;  /* 0x0000001f3f0e7899 */ /* 0x000fe20008011404 */
[----:B------:R-:W-:Y:S01]  /*28b30*/  IADD3 R25, P3, R160, 0x3000, RZ ;  /* 0x00003000a0197810 */ /* 0x000fe20007f7e0ff */
[----:B------:R-:W-:Y:S01]  /*28b40*/  USHF.R.S32.HI UR15, URZ, 0x1f, UR39 ;  /* 0x0000001f3f0f7899 */ /* 0x000fe20008011427 */
[----:B------:R-:W-:Y:S01]  /*28b50*/  LOP3.LUT R8, R9, 0x380, RZ, 0xc0, !PT ;  /* 0x0000038009087812 */ /* 0x000fe200078ec0ff */
[----:B------:R-:W-:Y:S01]  /*28b60*/  USEL UR16, UR43, URZ, !UP0 ;  /* 0x0000003f2b107287 */ /* 0x000fe2000c000000 */
[----:B------:R-:W-:Y:S01]  /*28b70*/  LOP3.LUT R12, R13, 0x380, RZ, 0xc0, !PT ;  /* 0x000003800d0c7812 */ /* 0x000fe200078ec0ff */
[----:B------:R-:W-:Y:S01]  /*28b80*/  USEL UR17, UR8, URZ, !UP0 ;  /* 0x0000003f08117287 */ /* 0x000fe2000c000000 */
[----:B------:R-:W-:-:S02]  /*28b90*/  LOP3.LUT R24, R25, 0x380, RZ, 0xc0, !PT ;  /* 0x0000038019187812 */ /* 0x000fc400078ec0ff */
[----:B------:R-:W-:Y:S02]  /*28ba0*/  LOP3.LUT R7, R160, 0x380, RZ, 0xc0, !PT ;  /* 0x00000380a0077812 */ /* 0x000fe400078ec0ff */
[----:B------:R-:W-:Y:S02]  /*28bb0*/  SHF.R.U64 R8, R8, 0x3, RZ ;  /* 0x0000000308087819 */ /* 0x000fe400000012ff */
[----:B------:R-:W-:Y:S02]  /*28bc0*/  SHF.R.U64 R12, R12, 0x3, RZ ;  /* 0x000000030c0c7819 */ /* 0x000fe400000012ff */
[----:B------:R-:W-:Y:S02]  /*28bd0*/  SHF.R.U64 R24, R24, 0x3, RZ ;  /* 0x0000000318187819 */ /* 0x000fe400000012ff */
[----:B------:R-:W-:Y:S02]  /*28be0*/  SHF.R.U64 R7, R7, 0x3, RZ ;  /* 0x0000000307077819 */ /* 0x000fe400000012ff */
[----:B------:R-:W-:Y:S01]  /*28bf0*/  LOP3.LUT R8, R8, R9, RZ, 0x3c, !PT ;  /* 0x0000000908087212 */ /* 0x000fe200078e3cff */
[----:B------:R-:W-:Y:S01]  /*28c00*/  IMAD.X R9, RZ, RZ, R161, P1 ;  /* 0x000000ffff097224 */ /* 0x000fe200008e06a1 */
[----:B0-----:R-:W-:-:S02]  /*28c10*/  ISETP.NE.AND P0, PT, R0, RZ, PT ;  /* 0x000000ff0000720c */ /* 0x001fc40003f05270 */
[----:B------:R-:W-:Y:S01]  /*28c20*/  LOP3.LUT R12, R12, R13, RZ, 0x3c, !PT ;  /* 0x0000000d0c0c7212 */ /* 0x000fe200078e3cff */
[--C-:B------:R-:W-:Y:S01]  /*28c30*/  IMAD.X R13, RZ, RZ, R161.reuse, P2 ;  /* 0x000000ffff0d7224 */ /* 0x100fe200010e06a1 */
[----:B------:R-:W-:Y:S01]  /*28c40*/  LOP3.LUT R24, R24, R25, RZ, 0x3c, !PT ;  /* 0x0000001918187212 */ /* 0x000fe200078e3cff */
[--C-:B------:R-:W-:Y:S01]  /*28c50*/  IMAD.X R25, RZ, RZ, R161.reuse, P3 ;  /* 0x000000ffff197224 */ /* 0x100fe200018e06a1 */
[----:B------:R-:W-:Y:S01]  /*28c60*/  LOP3.LUT R6, R7, R160, RZ, 0x3c, !PT ;  /* 0x000000a007067212 */ /* 0x000fe200078e3cff */
[----:B------:R-:W-:-:S06]  /*28c70*/  IMAD.MOV.U32 R7, RZ, RZ, R161 ;  /* 0x000000ffff077224 */ /* 0x000fcc00078e00a1 */
[----:B------:R-:W-:Y:S05]  /*28c80*/  @P0 BRA `(.L_x_6536) ;  /* 0x0000000000cc0947 */ /* 0x000fea0003800000 */
[----:B------:R-:W0:Y:S01]  /*28c90*/  LDC R10, c[0x0][0xce8] ;  /* 0x00033a00ff0a7b82 */ /* 0x000e220000000800 */
[----:B------:R-:W-:Y:S01]  /*28ca0*/  IMAD.MOV R0, RZ, RZ, -R228 ;  /* 0x000000ffff007224 */ /* 0x000fe200078e0ae4 */
[----:B------:R-:W-:Y:S01]  /*28cb0*/  ULDC.64 UR12, c[0x0][0xc90] ;  /* 0x00032400000c7ab9 */ /* 0x000fe20000000a00 */
[----:B------:R-:W-:-:S03]  /*28cc0*/  IMAD.U32 R3, RZ, RZ, UR42 ;  /* 0x0000002aff037e24 */ /* 0x000fc6000f8e00ff */
[----:B------:R-:W-:Y:S01]  /*28cd0*/  ISETP.NE.AND P0, PT, R231, R0, PT ;  /* 0x00000000e700720c */ /* 0x000fe20003f05270 */
[----:B------:R-:W-:Y:S02]  /*28ce0*/  IMAD R28, R3, 0x40, R158 ;  /* 0x00000040031c7824 */ /* 0x000fe400078e029e */
[----:B0----5:R-:W-:-:S05]  /*28cf0*/  IMAD R27, R21, R10, RZ ;  /* 0x0000000a151b7224 */ /* 0x021fca00078e02ff */
[----:B------:R-:W-:-:S13]  /*28d00*/  ISETP.GE.OR P1, PT, R28, R27, P0 ;  /* 0x0000001b1c00720c */ /* 0x000fda0000726670 */
[----:B------:R-:W2:Y:S01]  /*28d10*/  @!P1 LDL R15, [R1+0x420] ;  /* 0x00042000010f9983 */ /* 0x000ea20000100800 */
[----:B------:R-:W-:Y:S01]  /*28d20*/  ISETP.NE.AND P2, PT, R10, 0x1, PT ;  /* 0x000000010a00780c */ /* 0x000fe20003f45270 */
[----:B------:R-:W-:Y:S01]  /*28d30*/  IMAD.U32 R4, RZ, RZ, UR42 ;  /* 0x0000002aff047e24 */ /* 0x000fe2000f8e00ff */
[----:B------:R-:W-:Y:S01]  /*28d40*/  UIMAD UR10, UR15, UR12, URZ ;  /* 0x0000000c0f0a72a4 */ /* 0x000fe2000f8e023f */
[----:B------:R-:W-:Y:S02]  /*28d50*/  UMOV UR8, UR4 ;  /* 0x0000000400087c82 */ /* 0x000fe40008000000 */
[----:B------:R-:W-:Y:S01]  /*28d60*/  IMAD R5, R4, 0x40, R235 ;  /* 0x0000004004057824 */ /* 0x000fe200078e02eb */
[----:B------:R-:W-:Y:S01]  /*28d70*/  UMOV UR9, UR14 ;  /* 0x0000000e00097c82 */ /* 0x000fe20008000000 */
[----:B------:R-:W-:Y:S02]  /*28d80*/  UIMAD UR10, UR39, UR13, UR10 ;  /* 0x0000000d270a72a4 */ /* 0x000fe4000f8e020a */
[----:B------:R-:W-:Y:S01]  /*28d90*/  UIMAD.WIDE.U32 UR8, UR39, UR12, UR8 ;  /* 0x0000000c270872a5 */ /* 0x000fe2000f8e0008 */
[----:B------:R-:W-:-:S02]  /*28da0*/  IMAD.MOV.U32 R4, RZ, RZ, R5 ;  /* 0x000000ffff047224 */ /* 0x000fc400078e0005 */
[----:B------:R-:W-:Y:S01]  /*28db0*/  ULDC.64 UR12, c[0x0][0xc98] ;  /* 0x00032600000c7ab9 */ /* 0x000fe20000000a00 */
[----:B------:R-:W0:Y:S01]  /*28dc0*/  @P2 LDC R0, c[0x0][0xcec] ;  /* 0x00033b00ff002b82 */ /* 0x000e220000000800 */
[----:B------:R-:W-:Y:S02]  /*28dd0*/  UIMAD UR11, UR17, UR12, URZ ;  /* 0x0000000c110b72a4 */ /* 0x000fe4000f8e023f */
[----:B------:R-:W-:Y:S02]  /*28de0*/  UIADD3 UR9, UR9, UR10, URZ ;  /* 0x0000000a09097290 */ /* 0x000fe4000fffe03f */
[----:B------:R-:W-:Y:S02]  /*28df0*/  UIMAD UR11, UR16, UR13, UR11 ;  /* 0x0000000d100b72a4 */ /* 0x000fe4000f8e020b */
[----:B------:R-:W-:Y:S01]  /*28e00*/  UIMAD.WIDE.U32 UR8, UR16, UR12, UR8 ;  /* 0x0000000c100872a5 */ /* 0x000fe2000f8e0008 */
[----:B------:R-:W1:Y:S01]  /*28e10*/  @P2 LDC R3, c[0x0][0xcf0] ;  /* 0x00033c00ff032b82 */ /* 0x000e620000000800 */
[----:B0-----:R-:W-:-:S05]  /*28e20*/  @P2 IMAD.HI.U32 R0, R5, R0, RZ ;  /* 0x0000000005002227 */ /* 0x001fca00078e00ff */
        /* <DEDUP_REMOVED lines=12> */
[----:B------:R-:W-:Y:S01]  /*28ef0*/  ULDC.64 UR8, c[0x0][0xc50] ;  /* 0x0003140000087ab9 */ /* 0x000fe20000000a00 */
[----:B------:R-:W-:Y:S01]  /*28f00*/  VIADD R0, R28, 0x8 ;  /* 0x000000081c007836 */ /* 0x000fe20000000000 */
[----:B------:R-:W-:Y:S01]  /*28f10*/  LEA R14, P2, R4, UR8, 0x2 ;  /* 0x00000008040e7c11 */ /* 0x000fe2000f8410ff */
[----:B------:R-:W-:-:S03]  /*28f20*/  IMAD.IADD R3, R5, 0x1, R3 ;  /* 0x0000000105037824 */ /* 0x000fc600078e0203 */
[----:B------:R-:W-:Y:S01]  /*28f30*/  ISETP.GE.OR P0, PT, R0, R27, P0 ;  /* 0x0000001b0000720c */ /* 0x000fe20000706670 */
[----:B------:R-:W-:Y:S01]  /*28f40*/  SHFL.IDX PT, R10, R14, RZ, 0x1c1f ;  /* 0x001c1fff0e0a7589 */ /* 0x000fe200000e0000 */
[----:B------:R-:W-:-:S05]  /*28f50*/  LEA.HI.X R26, R4, UR9, R3, 0x2, P2 ;  /* 0x00000009041a7c11 */ /* 0x000fca00090f1403 */
[----:B------:R-:W2:Y:S04]  /*28f60*/  SHFL.IDX PT, R11, R26, RZ, 0x1c1f ;  /* 0x001c1fff1a0b7589 */ /* 0x000ea800000e0000 */
[----:B--2---:R-:W-:Y:S04]  /*28f70*/  @!P1 ST.E desc[UR40][R10.64], R15 ;  /* 0x0000000f0a009985 */ /* 0x004fe8000c101928 */
[----:B------:R-:W2:Y:S04]  /*28f80*/  @!P0 LDL R3, [R1+0x424] ;  /* 0x0004240001038983 */ /* 0x000ea80000100800 */
[----:B------:R-:W-:Y:S04]  /*28f90*/  SHFL.IDX PT, R4, R14, 0x1, 0x1c1f ;  /* 0x003c1f000e047f89 */ /* 0x000fe800000e0000 */
[----:B------:R-:W2:Y:S04]  /*28fa0*/  SHFL.IDX PT, R5, R26, 0x1, 0x1c1f ;  /* 0x003c1f001a057f89 */ /* 0x000ea800000e0000 */
[----:B--2---:R0:W-:Y:S02]  /*28fb0*/  @!P0 ST.E desc[UR40][R4.64], R3 ;  /* 0x0000000304008985 */ /* 0x0041e4000c101928 */
.L_x_6536:
[----:B------:R-:W1:Y:S01]  /*28fc0*/  LDC R84, c[0x0][0xce8] ;  /* 0x00033a00ff547b82 */ /* 0x000e620000000800 */
[----:B------:R-:W-:Y:S01]  /*28fd0*/  ULDC UR18, c[0x0][0xbc8] ;  /* 0x0002f20000127ab9 */ /* 0x000fe20000000800 */
[----:B------:R-:W-:Y:S01]  /*28fe0*/  ULDC.64 UR12, c[0x0][0xba0] ;  /* 0x0002e800000c7ab9 */ /* 0x000fe20000000a00 */
[----:B------:R-:W-:Y:S01]  /*28ff0*/  ISETP.GE.AND P0, PT, R185, UR18, PT ;  /* 0x00000012b9007c0c */ /* 0x000fe2000bf06270 */
[----:B0-----:R-:W5:Y:S01]  /*29000*/  LD.E.128 R4, desc[UR40][R6.64] ;  /* 0x0000002806047980 */ /* 0x001f62000c101d00 */
        /* <DEDUP_REMOVED lines=8> */
[----:B------:R0:W5:Y:S01]  /*29090*/  LD.E.128 R28, desc[UR40][R222.64] ;  /* 0x00000028de1c7980 */ /* 0x000162000c101d00 */
[----:B-1----:R-:W-:-:S02]  /*290a0*/  ISETP.NE.AND P2, PT, R84, 0x1, PT ;  /* 0x000000015400780c */ /* 0x002fc40003f45270 */
[----:B------:R-:W-:Y:S01]  /*290b0*/  LOP3.LUT R0, R77, 0x2, R0, 0xe2, !PT ;  /* 0x000000024d007812 */ /* 0x000fe200078ee200 */
[----:B------:R0:W5:Y:S01]  /*290c0*/  LD.E.128 R32, desc[UR40][R220.64] ;  /* 0x00000028dc207980 */ /* 0x000162000c101d00 */
[----:B------:R-:W-:-:S03]  /*290d0*/  SEL R3, RZ, 0xffffffff, P0 ;  /* 0xffffffffff037807 */ /* 0x000fc60000000000 */
[----:B------:R0:W5:Y:S04]  /*290e0*/  LD.E.128 R36, desc[UR40][R218.64] ;  /* 0x00000028da247980 */ /* 0x000168000c101d00 */
[----:B------:R0:W5:Y:S02]  /*290f0*/  LD.E.128 R40, desc[UR40][R216.64] ;  /* 0x00000028d8287980 */ /* 0x000164000c101d00 */
[----:B------:R-:W1:Y:S01]  /*29100*/  @P2 LDC R77, c[0x0][0xcec] ;  /* 0x00033b00ff4d2b82 */ /* 0x000e620000000800 */
[----:B------:R-:W-:Y:S01]  /*29110*/  IMAD.SHL.U32 R3, R3, 0x4, RZ ;  /* 0x0000000403037824 */ /* 0x000fe200078e00ff */
[----:B------:R-:W-:Y:S01]  /*29120*/  UIMAD UR10, UR14, UR12, URZ ;  /* 0x0000000c0e0a72a4 */ /* 0x000fe2000f8e023f */
[----:B------:R-:W-:Y:S01]  /*29130*/  ISETP.GE.AND P0, PT, R167, UR18, PT ;  /* 0x00000012a7007c0c */ /* 0x000fe2000bf06270 */
[----:B------:R0:W5:Y:S04]  /*29140*/  LD.E.128 R44, desc[UR40][R214.64] ;  /* 0x00000028d62c7980 */ /* 0x000168000c101d00 */
        /* <DEDUP_REMOVED lines=10> */
[----:B------:R0:W5:Y:S01]  /*291f0*/  LD.E.128 R48, desc[UR40][R212.64] ;  /* 0x00000028d4307980 */ /* 0x000162000c101d00 */
[----:B------:R-:W-:Y:S01]  /*29200*/  UIMAD UR4, UR15, UR12, URZ ;  /* 0x0000000c0f0472a4 */ /* 0x000fe2000f8e023f */
[----:B------:R-:W-:Y:S01]  /*29210*/  IMAD R82, R81, 0x40, R0 ;  /* 0x0000004051527824 */ /* 0x000fe200078e0200 */
[----:B------:R-:W-:Y:S01]  /*29220*/  SEL R0, RZ, 0xffffffff, P0 ;  /* 0xffffffffff007807 */ /* 0x000fe20000000000 */
[----:B------:R-:W-:Y:S01]  /*29230*/  UIMAD.WIDE.U32 UR8, UR39, UR12, UR8 ;  /* 0x0000000c270872a5 */ /* 0x000fe2000f8e0008 */
[----:B------:R-:W-:Y:S01]  /*29240*/  IMAD.SHL.U32 R76, R76, 0x8, RZ ;  /* 0x000000084c4c7824 */ /* 0x000fe200078e00ff */
[----:B------:R-:W-:Y:S01]  /*29250*/  UIMAD UR4, UR39, UR13, UR4 ;  /* 0x0000000d270472a4 */ /* 0x000fe2000f8e0204 */
[----:B------:R0:W5:Y:S01]  /*29260*/  LD.E.128 R52, desc[UR40][R210.64] ;  /* 0x00000028d2347980 */ /* 0x000162000c101d00 */
[----:B------:R-:W-:Y:S01]  /*29270*/  IMAD.SHL.U32 R81, R0, 0x10, RZ ;  /* 0x0000001000517824 */ /* 0x000fe200078e00ff */
[----:B------:R-:W-:Y:S01]  /*29280*/  ULDC.64 UR10, c[0x0][0xbf0] ;  /* 0x0002fc00000a7ab9 */ /* 0x000fe20000000a00 */
[----:B-1----:R-:W-:Y:S01]  /*29290*/  @P2 IMAD.HI.U32 R0, R82, R77, RZ ;  /* 0x0000004d52002227 */ /* 0x002fe200078e00ff */
[----:B------:R-:W-:Y:S01]  /*292a0*/  UIADD3 UR9, UR9, UR4, URZ ;  /* 0x0000000409097290 */ /* 0x000fe2000fffe03f */
[----:B------:R-:W-:Y:S01]  /*292b0*/  LOP3.LUT R76, R76, 0x8, R3, 0xe2, !PT ;  /* 0x000000084c4c7812 */ /* 0x000fe200078ee203 */
[----:B------:R-:W-:Y:S01]  /*292c0*/  UIMAD UR4, UR17, UR10, URZ ;  /* 0x0000000a110472a4 */ /* 0x000fe2000f8e023f */
[----:B------:R-:W-:Y:S01]  /*292d0*/  IMAD.MOV.U32 R3, RZ, RZ, R82 ;  /* 0x000000ffff037224 */ /* 0x000fe200078e0052 */
[----:B------:R-:W-:Y:S01]  /*292e0*/  UIMAD.WIDE.U32 UR8, UR16, UR10, UR8 ;  /* 0x0000000a100872a5 */ /* 0x000fe2000f8e0008 */
[----:B--2---:R-:W-:Y:S01]  /*292f0*/  @P2 SHF.R.U32.HI R3, RZ, R79, R0 ;  /* 0x0000004fff032219 */ /* 0x004fe20000011600 */
[----:B------:R-:W-:Y:S01]  /*29300*/  UIMAD UR4, UR16, UR11, UR4 ;  /* 0x0000000b100472a4 */ /* 0x000fe2000f8e0204 */
[----:B------:R-:W-:Y:S01]  /*29310*/  LOP3.LUT R78, R81, 0x10, R76, 0xe2, !PT ;  /* 0x00000010514e7812 */ /* 0x000fe200078ee24c */
[----:B------:R0:W5:Y:S01]  /*29320*/  LD.E.128 R56, desc[UR40][R208.64] ;  /* 0x00000028d0387980 */ /* 0x000162000c101d00 */
[--C-:B------:R-:W-:Y:S01]  /*29330*/  SHF.R.S32.HI R79, RZ, 0x1f, R3.reuse ;  /* 0x0000001fff4f7819 */ /* 0x100fe20000011403 */
[----:B------:R-:W-:Y:S01]  /*29340*/  UIADD3 UR4, UR9, UR4, URZ ;  /* 0x0000000409047290 */ /* 0x000fe2000fffe03f */
[----:B------:R-:W-:Y:S01]  /*29350*/  ISETP.GE.AND P0, PT, R165, UR18, PT ;  /* 0x00000012a5007c0c */ /* 0x000fe2000bf06270 */
[----:B------:R-:W-:Y:S01]  /*29360*/  IMAD.U32 R76, RZ, RZ, UR8 ;  /* 0x00000008ff4c7e24 */ /* 0x000fe2000f8e00ff */
[----:B------:R0:W5:Y:S01]  /*29370*/  LD.E.128 R60, desc[UR40][R206.64] ;  /* 0x00000028ce3c7980 */ /* 0x000162000c101d00 */
[----:B------:R-:W-:Y:S01]  /*29380*/  IMAD.U32 R77, RZ, RZ, UR9 ;  /* 0x00000009ff4d7e24 */ /* 0x000fe2000f8e00ff */
[----:B------:R-:W-:Y:S01]  /*29390*/  ULDC.64 UR8, c[0x0][0xbe0] ;  /* 0x0002f80000087ab9 */ /* 0x000fe20000000a00 */
[----:B------:R-:W-:Y:S01]  /*293a0*/  IMAD.MOV R81, RZ, RZ, -R3 ;  /* 0x000000ffff517224 */ /* 0x000fe200078e0a03 */
[----:B------:R-:W-:Y:S01]  /*293b0*/  SEL R0, RZ, 0xffffffff, P0 ;  /* 0xffffffffff007807 */ /* 0x000fe20000000000 */
[----:B------:R-:W-:Y:S01]  /*293c0*/  IMAD R80, R79, UR8, RZ ;  /* 0x000000084f507c24 */ /* 0x000fe2000f8e02ff */
[----:B------:R0:W5:Y:S01]  /*293d0*/  LD.E.128 R64, desc[UR40][R204.64] ;  /* 0x00000028cc407980 */ /* 0x000162000c101d00 */
[----:B------:R-:W-:-:S02]  /*293e0*/  IMAD R79, R84, R81, R82 ;  /* 0x00000051544f7224 */ /* 0x000fc400078e0252 */
[----:B------:R-:W-:Y:S01]  /*293f0*/  IMAD.U32 R77, RZ, RZ, UR4 ;  /* 0x00000004ff4d7e24 */ /* 0x000fe2000f8e00ff */
[----:B------:R0:W5:Y:S01]  /*29400*/  LD.E.128 R68, desc[UR40][R202.64] ;  /* 0x00000028ca447980 */ /* 0x000162000c101d00 */
[----:B------:R-:W-:Y:S01]  /*29410*/  IMAD.SHL.U32 R83, R0, 0x20, RZ ;  /* 0x0000002000537824 */ /* 0x000fe200078e00ff */
[----:B------:R-:W-:Y:S02]  /*29420*/  SHF.R.S32.HI R0, RZ, 0x1f, R79 ;  /* 0x0000001fff007819 */ /* 0x000fe4000001144f */
[----:B------:R0:W5:Y:S01]  /*29430*/  LD.E.128 R72, desc[UR40][R200.64] ;  /* 0x00000028c8487980 */ /* 0x000162000c101d00 */
[----:B------:R-:W-:Y:S01]  /*29440*/  ISETP.GE.AND P0, PT, R187, UR18, PT ;  /* 0x00000012bb007c0c */ /* 0x000fe2000bf06270 */
[C---:B------:R-:W-:Y:S01]  /*29450*/  IMAD R81, R3.reuse, UR9, R80 ;  /* 0x0000000903517c24 */ /* 0x040fe2000f8e0250 */
[----:B------:R-:W-:Y:S01]  /*29460*/  UIADD3 UR4, UR47, 0x38820, URZ ;  /* 0x000388202f047890 */ /* 0x000fe2000fffe03f */
        /* <DEDUP_REMOVED lines=9> */
[----:B------:R-:W-:Y:S01]  /*29500*/  UPRMT UR4, URZ, 0x654, UR4 ;  /* 0x000006543f047896 */ /* 0x000fe20008000004 */
[----:B------:R-:W-:Y:S01]  /*29510*/  IMAD.U32 R87, RZ, RZ, UR42 ;  /* 0x0000002aff577e24 */ /* 0x000fe2000f8e00ff */
[----:B------:R-:W-:Y:S01]  /*29520*/  ISETP.GE.AND P0, PT, R186, UR18, PT ;  /* 0x00000012ba007c0c */ /* 0x000fe2000bf06270 */
[----:B------:R-:W-:Y:S01]  /*29530*/  IMAD.IADD R77, R77, 0x1, R81 ;  /* 0x000000014d4d7824 */ /* 0x000fe200078e0251 */
[----:B------:R-:W-:Y:S01]  /*29540*/  LOP3.LUT R78, R83, 0x20, R78, 0xe2, !PT ;  /* 0x00000020534e7812 */ /* 0x000fe200078ee24e */
[----:B------:R-:W-:Y:S01]  /*29550*/  IMAD R0, R0, UR8, RZ ;  /* 0x0000000800007c24 */ /* 0x000fe2000f8e02ff */
[----:B------:R-:W-:Y:S01]  /*29560*/  BSSY B1, `(.L_x_6537) ;  /* 0x0000031000017945 */ /* 0x000fe20003800000 */
[----:B-----5:R-:W-:Y:S01]  /*29570*/  IMAD R88, R21, R84, RZ ;  /* 0x0000005415587224 */ /* 0x020fe200078e02ff */
[----:B------:R-:W-:Y:S01]  /*29580*/  LOP3.LUT R3, R78, R3, RZ, 0xfc, !PT ;  /* 0x000000034e037212 */ /* 0x000fe200078efcff */
        /* <DEDUP_REMOVED lines=19> */
[CC--:B------:R-:W-:Y:S02]  /*296c0*/  @!P1 LEA R78, P4, R185.reuse, R86.reuse, 0x1 ;  /* 0x00000056b94e9211 */ /* 0x0c0fe400078808ff */
[-C--:B--2---:R-:W-:Y:S02]  /*296d0*/  @!P0 LEA.HI.X R77, R164, R85.reuse, R196, 0x1, P2 ;  /* 0x00000055a44d8211 */ /* 0x084fe400010f0cc4 */
[----:B------:R-:W-:Y:S02]  /*296e0*/  @!P1 LEA.HI.X R79, R185, R85, R195, 0x1, P4 ;  /* 0x00000055b94f9211 */ /* 0x000fe400020f0cc3 */
[----:B------:R-:W-:Y:S01]  /*296f0*/  ISETP.GE.AND P2, PT, R166, UR18, PT ;  /* 0x00000012a6007c0c */ /* 0x000fe2000bf46270 */
[----:B------:R1:W-:Y:S01]  /*29700*/  @!P0 ST.E.128 desc[UR40][R76.64], R4 ;  /* 0x000000044c008985 */ /* 0x0003e2000c101d28 */
        /* <DEDUP_REMOVED lines=22> */
.L_x_6538:
[----:B------:R-:W-:Y:S05]  /*29870*/  BSYNC B1 ;  /* 0x0000000000017941 */ /* 0x000fea0003800000 */
.L_x_6537:
[----:B---3--:R-:W-:Y:S01]  /*29880*/  VIADD R4, R87, 0x20 ;  /* 0x0000002057047836 */ /* 0x008fe20000000000 */
[----:B0-----:R-:W0:Y:S04]  /*29890*/  SHFL.IDX PT, R21, R21, 0x1, 0x181f ;  /* 0x00381f0015157f89 */ /* 0x001e2800000e0000 */
[----:B------:R-:W-:Y:S01]  /*298a0*/  ISETP.GE.AND P0, PT, R4, R88, PT ;  /* 0x000000580400720c */ /* 0x000fe20003f06270 */
[----:B------:R-:W3:-:S12]  /*298b0*/  SHFL.IDX PT, R84, R84, 0x1, 0x181f ;  /* 0x00381f0054547f89 */ /* 0x000ed800000e0000 */
[----:B------:R-:W-:Y:S05]  /*298c0*/  @P0 BRA `(.L_x_6539) ;  /* 0x0000001000200947 */ /* 0x000fea0003800000 */
[----:B------:R-:W-:Y:S02]  /*298d0*/  ISETP.GE.AND P1, PT, R164, UR18, PT ;  /* 0x00000012a4007c0c */ /* 0x000fe4000bf26270 */
[----:B------:R-:W-:Y:S02]  /*298e0*/  ISETP.GE.AND P5, PT, R185, UR18, PT ;  /* 0x00000012b9007c0c */ /* 0x000fe4000bfa6270 */
[----:B------:R-:W-:Y:S02]  /*298f0*/  ISETP.GE.AND P3, PT, R184, UR18, PT ;  /* 0x00000012b8007c0c */ /* 0x000fe4000bf66270 */
[----:B------:R-:W-:-:S07]  /*29900*/  ISETP.GE.AND P2, PT, R167, UR18, PT ;  /* 0x00000012a7007c0c */ /* 0x000fce000bf46270 */
[CC--:B---3--:R-:W-:Y:S02]  /*29910*/  @!P1 LEA R4, P0, R164.reuse, R84.reuse, 0x1 ;  /* 0x00000054a4049211 */ /* 0x0c8fe400078008ff */
[----:B------:R-:W-:Y:S02]  /*29920*/  @!P5 LEA R6, P4, R185, R84, 0x1 ;  /* 0x00000054b906d211 */ /* 0x000fe400078808ff */
[-C--:B0-----:R-:W-:Y:S02]  /*29930*/  @!P1 LEA.HI.X R5, R164, R21.reuse, R196, 0x1, P0 ;  /* 0x00000015a4059211 */ /* 0x081fe400000f0cc4 */
[----:B------:R-:W-:Y:S02]  /*29940*/  ISETP.GE.AND P0, PT, R165, UR18, PT ;  /* 0x00000012a5007c0c */ /* 0x000fe4000bf06270 */
[----:B------:R-:W-:Y:S01]  /*29950*/  @!P5 LEA.HI.X R7, R185, R21, R195, 0x1, P4 ;  /* 0x00000015b907d211 */ /* 0x000fe200020f0cc3 */
[----:B------:R0:W-:Y:S01]  /*29960*/  @!P1 ST.E.128 desc[UR40][R4.64], R8 ;  /* 0x0000000804009985 */ /* 0x0001e2000c101d28 */
[----:B------:R-:W-:-:S02]  /*29970*/  ISETP.GE.AND P1, PT, R166, UR18, PT ;  /* 0x00000012a6007c0c */ /* 0x000fc4000bf26270 */
[----:B------:R-:W-:Y:S01]  /*29980*/  LOP3.LUT P4, RZ, R3, 0x40, RZ, 0xc0, !PT ;  /* 0x0000004003ff7812 */ /* 0x000fe2000788c0ff */
[----:B------:R3:W-:Y:S01]  /*29990*/  @!P5 ST.E.128 desc[UR40][R6.64], R24 ;  /* 0x000000180600d985 */ /* 0x0007e2000c101d28 */
[CC--:B------:R-:W-:Y:S02]  /*299a0*/  @!P3 LEA R12, P6, R184.reuse, R84.reuse, 0x1 ;  /* 0x00000054b80cb211 */ /* 0x0c0fe400078c08ff */
[C---:B------:R-:W-:Y:S02]  /*299b0*/  @!P2 LEA R14, P5, R167.reuse, R84, 0x1 ;  /* 0x00000054a70ea211 */ /* 0x040fe400078a08ff */
[-C--:B------:R-:W-:Y:S02]  /*299c0*/  @!P3 LEA.HI.X R13, R184, R21.reuse, R194, 0x1, P6 ;  /* 0x00000015b80db211 */ /* 0x080fe400030f0cc2 */
[----:B------:R-:W-:-:S03]  /*299d0*/  @!P2 LEA.HI.X R15, R167, R21, R193, 0x1, P5 ;  /* 0x00000015a70fa211 */ /* 0x000fc600028f0cc1 */
[----:B------:R3:W-:Y:S01]  /*299e0*/  @!P3 ST.E.128 desc[UR40][R12.64], R32 ;  /* 0x000000200c00b985 */ /* 0x0007e2000c101d28 */
        /* <DEDUP_REMOVED lines=16> */
.L_x_6534:
        /* <DEDUP_REMOVED lines=13> */
[----:B------:R-:W2:Y:S01]  /*29bc0*/  @P1 LDG.E R3, desc[UR40][R4.64] ;  /* 0x0000002804031981 */ /* 0x000ea2000c1e1900 */
        /* <DEDUP_REMOVED lines=10> */
[----:B--2---:R-:W-:Y:S01]  /*29c70*/  @P1 R2UR UR4, R3 ;  /* 0x00000000030412ca */ /* 0x004fe200000e0000 */
[----:B01----:R-:W-:-:S14]  /*29c80*/  @P2 BRA `(.L_x_6540) ;  /* 0x0000000000102947 */ /* 0x003fdc0003800000 */
[----:B------:R-:W-:Y:S05]  /*29c90*/  @!P1 BRA `(.L_x_6540) ;  /* 0x00000000000c9947 */ /* 0x000fea0003800000 */
[----:B------:R-:W2:Y:S04]  /*29ca0*/  LDG.E R3, desc[UR40][R4.64] ;  /* 0x0000002804037981 */ /* 0x000ea8000c1e1900 */
[----:B-----5:R-:W2:Y:S02]  /*29cb0*/  LDG.E R0, desc[UR40][R4.64+0x4] ;  /* 0x0000042804007981 */ /* 0x020ea4000c1e1900 */
[----:B--2---:R-:W-:-:S07]  /*29cc0*/  IMAD.IADD R0, R0, 0x1, -R3 ;  /* 0x0000000100007824 */ /* 0x004fce00078e0a03 */
.L_x_6540:
        /* <DEDUP_REMOVED lines=48> */
.L_x_6542:
[----:B------:R-:W-:Y:S05]  /*29fd0*/  BSYNC B1 ;  /* 0x0000000000017941 */ /* 0x000fea0003800000 */
.L_x_6541:
        /* <DEDUP_REMOVED lines=62> */
[----:B------:R-:W-:Y:S02]  /*2a3c0*/  IMAD.U32 R9, RZ, RZ, UR42 ;  /* 0x0000002aff097e24 */ /* 0x000fe4000f8e00ff */
[----:B------:R-:W-:Y:S02]  /*2a3d0*/  IMAD R0, R3, UR8, RZ ;  /* 0x0000000803007c24 */ /* 0x000fe4000f8e02ff */
[----:B------:R-:W-:Y:S02]  /*2a3e0*/  IMAD R26, R9, 0x40, R188 ;  /* 0x00000040091a7824 */ /* 0x000fe400078e02bc */
[C---:B------:R-:W-:Y:S02]  /*2a3f0*/  IMAD R3, R7.reuse, UR9, R0 ;  /* 0x0000000907037c24 */ /* 0x040fe4000f8e0200 */
        /* <DEDUP_REMOVED lines=19> */
[CC--:B-1----:R-:W-:Y:S02]  /*2a530*/  @!P2 LEA R4, P0, R164.reuse, R14.reuse, 0x1 ;  /* 0x0000000ea404a211 */ /* 0x0c2fe400078008ff */
[C---:B------:R-:W-:Y:S02]  /*2a540*/  @!P4 LEA R6, P1, R185.reuse, R14, 0x1 ;  /* 0x0000000eb906c211 */ /* 0x040fe400078208ff */
[-C--:B--2---:R-:W-:Y:S02]  /*2a550*/  @!P2 LEA.HI.X R5, R164, R0.reuse, R196, 0x1, P0 ;  /* 0x00000000a405a211 */ /* 0x084fe400000f0cc4 */
[----:B------:R-:W-:Y:S02]  /*2a560*/  @!P4 LEA.HI.X R7, R185, R0, R195, 0x1, P1 ;  /* 0x00000000b907c211 */ /* 0x000fe400008f0cc3 */
[----:B------:R-:W-:Y:S01]  /*2a570*/  ISETP.GE.AND P1, PT, R165, UR15, PT ;  /* 0x0000000fa5007c0c */ /* 0x000fe2000bf26270 */
[----:B------:R1:W-:Y:S01]  /*2a580*/  @!P2 ST.E.128 desc[UR40][R4.64], RZ ;  /* 0x000000ff0400a985 */ /* 0x0003e2000c101d28 */
[----:B------:R-:W-:-:S02]  /*2a590*/  ISETP.GE.AND P2, PT, R166, UR15, PT ;  /* 0x0000000fa6007c0c */ /* 0x000fc4000bf46270 */
[----:B------:R-:W-:Y:S01]  /*2a5a0*/  LOP3.LUT P0, RZ, R24, 0x40, RZ, 0xc0, !PT ;  /* 0x0000004018ff7812 */ /* 0x000fe2000780c0ff */
[----:B------:R2:W-:Y:S01]  /*2a5b0*/  @!P4 ST.E.128 desc[UR40][R6.64], RZ ;  /* 0x000000ff0600c985 */ /* 0x0005e2000c101d28 */
[CC--:B------:R-:W-:Y:S02]  /*2a5c0*/  @!P5 LEA R8, P4, R184.reuse, R14.reuse, 0x1 ;  /* 0x0000000eb808d211 */ /* 0x0c0fe400078808ff */
        /* <DEDUP_REMOVED lines=18> */
.L_x_6544:
[----:B------:R-:W-:Y:S05]  /*2a6f0*/  BSYNC B1 ;  /* 0x0000000000017941 */ /* 0x000fea0003800000 */
.L_x_6543:
[----:B--2---:R-:W-:Y:S01]  /*2a700*/  VIADD R0, R26, 0x20 ;  /* 0x000000201a007836 */ /* 0x004fe20000000000 */
[----:B0-----:R-:W0:Y:S04]  /*2a710*/  SHFL.IDX PT, R3, R3, 0x1, 0x181f ;  /* 0x00381f0003037f89 */ /* 0x001e2800000e0000 */
[----:B------:R-:W-:Y:S01]  /*2a720*/  ISETP.GE.AND P0, PT, R0, R27, PT ;  /* 0x0000001b0000720c */ /* 0x000fe20003f06270 */
[----:B------:R-:W2:-:S12]  /*2a730*/  SHFL.IDX PT, R21, R21, 0x1, 0x181f ;  /* 0x00381f0015157f89 */ /* 0x000e9800000e0000 */
[----:B------:R-:W-:Y:S05]  /*2a740*/  @P0 BRA `(.L_x_6539) ;  /* 0x0000000000800947 */ /* 0x000fea0003800000 */
[----:B------:R-:W-:Y:S02]  /*2a750*/  ISETP.GE.AND P5, PT, R164, UR15, PT ;  /* 0x0000000fa4007c0c */ /* 0x000fe4000bfa6270 */
[----:B------:R-:W-:Y:S02]  /*2a760*/  ISETP.GE.AND P4, PT, R185, UR15, PT ;  /* 0x0000000fb9007c0c */ /* 0x000fe4000bf86270 */
[----:B------:R-:W-:Y:S02]  /*2a770*/  ISETP.GE.AND P1, PT, R184, UR15, PT ;  /* 0x0000000fb8007c0c */ /* 0x000fe4000bf26270 */
[----:B------:R-:W-:-:S07]  /*2a780*/  ISETP.GE.AND P3, PT, R167, UR15, PT ;  /* 0x0000000fa7007c0c */ /* 0x000fce000bf66270 */
[CC--:B--23--:R-:W-:Y:S02]  /*2a790*/  @!P5 LEA R4, P0, R164.reuse, R21.reuse, 0x1 ;  /* 0x00000015a404d211 */ /* 0x0ccfe400078008ff */
[C---:B------:R-:W-:Y:S02]  /*2a7a0*/  @!P4 LEA R6, P2, R185.reuse, R21, 0x1 ;  /* 0x00000015b906c211 */ /* 0x040fe400078408ff */
[-C--:B0-----:R-:W-:Y:S02]  /*2a7b0*/  @!P5 LEA.HI.X R5, R164, R3.reuse, R196, 0x1, P0 ;  /* 0x00000003a405d211 */ /* 0x081fe400000f0cc4 */
        /* <DEDUP_REMOVED lines=13> */
[----:B------:R-:W-:Y:S02]  /*2a890*/  @!P2 LEA.HI.X R13, R166, R3, R192, 0x1, P1 ;  /* 0x00000003a60da211 */ /* 0x000fe400008f0cc0 */
[-C--:B0-----:R-:W-:Y:S01]  /*2a8a0*/  @!P4 LEA R4, P5, R165, R21.reuse, 0x1 ;  /* 0x00000015a504c211 */ /* 0x081fe200078a08ff */
[----:B------:R4:W-:Y:S01]  /*2a8b0*/  @!P3 ST.E.128 desc[UR40][R10.64], RZ ;  /* 0x000000ff0a00b985 */ /* 0x0009e2000c101d28 */
[-C--:B-1----:R-:W-:Y:S02]  /*2a8c0*/  @P0 LEA R14, P3, R187, R21.reuse, 0x1 ;  /* 0x00000015bb0e0211 */ /* 0x082fe400078608ff */
[----:B--2---:R-:W-:Y:S01]  /*2a8d0*/  @P6 LEA R6, P1, R186, R21, 0x1 ;  /* 0x00000015ba066211 */ /* 0x004fe200078208ff */
[----:B------:R4:W-:Y:S01]  /*2a8e0*/  @!P2 ST.E.128 desc[UR40][R12.64], RZ ;  /* 0x000000ff0c00a985 */ /* 0x0009e2000c101d28 */
[----:B------:R-:W-:-:S02]  /*2a8f0*/  @!P4 LEA.HI.X R5, R165, R3, R191, 0x1, P5 ;  /* 0x00000003a505c211 */ /* 0x000fc400028f0cbf */
[-C--:B------:R-:W-:Y:S02]  /*2a900*/  @P0 LEA.HI.X R15, R187, R3.reuse, R190, 0x1, P3 ;  /* 0x00000003bb0f0211 */ /* 0x080fe400018f0cbe */
[----:B------:R-:W-:Y:S01]  /*2a910*/  @P6 LEA.HI.X R7, R186, R3, R189, 0x1, P1 ;  /* 0x00000003ba076211 */ /* 0x000fe200008f0cbd */
[----:B------:R4:W-:Y:S04]  /*2a920*/  @!P4 ST.E.128 desc[UR40][R4.64], RZ ;  /* 0x000000ff0400c985 */ /* 0x0009e8000c101d28 */
[----:B------:R4:W-:Y:S04]  /*2a930*/  @P0 ST.E.128 desc[UR40][R14.64], RZ ;  /* 0x000000ff0e000985 */ /* 0x0009e8000c101d28 */
[----:B------:R4:W-:Y:S02]  /*2a940*/  @P6 ST.E.128 desc[UR40][R6.64], RZ ;  /* 0x000000ff06006985 */ /* 0x0009e4000c101d28 */
.L_x_6539:
[----:B------:R-:W-:Y:S05]  /*2a950*/  BSYNC B0 ;  /* 0x0000000000007941 */ /* 0x000fea0003800000 */
.L_x_6533:
[----:B------:R-:W-:Y:S02]  /*2a960*/  ULDC UR4, c[0x0][0xd3c] ;  /* 0x00034f0000047ab9 */ /* 0x000fe40000000800 */
[----:B------:R-:W-:-:S06]  /*2a970*/  UISETP.GE.AND UP0, UPT, UR6, UR4, UPT ;  /* 0x000000040600728c */ /* 0x000fcc000bf06270 */
[----:B------:R-:W-:-:S13]  /*2a980*/  PLOP3.LUT P0, PT, PT, PT, UP0, 0x80, 0x0 ;  /* 0x000000000000781c */ /* 0x000fda0003f0f008 */
[----:B------:R-:W-:Y:S05]  /*2a990*/  @!P0 BRA `(.L_x_6545) ;  /* 0xfffffd6800ac8947 */ /* 0x000fea000383ffff */
[----:B------:R-:W-:Y:S05]  /*2a9a0*/  EXIT ;  /* 0x000000000000794d */ /* 0x000fea0003800000 */
.L_x_6405:
        /* <DEDUP_REMOVED lines=18> */
.L_x_6546:
[----:B------:R-:W1:Y:S01]  /*2aad0*/  S2R R0, SR_TID.X ;  /* 0x0000000000007919 */ /* 0x000e620000002100 */
[----:B------:R-:W-:Y:S01]  /*2aae0*/  ULDC UR4, c[0x0][0xd3c] ;  /* 0x00034f0000047ab9 */ /* 0x000fe20000000800 */
[----:B------:R-:W2:Y:S01]  /*2aaf0*/  S2UR UR6, SR_CTAID.X ;  /* 0x00000000000679c3 */ /* 0x000ea20000002500 */
[----:B------:R-:W-:Y:S01]  /*2ab00*/  ULDC UR5, c[0x0][0xd38] ;  /* 0x00034e0000057ab9 */ /* 0x000fe20000000800 */
[----:B-1----:R-:W-:-:S04]  /*2ab10*/  LOP3.LUT R0, R0, 0x1f, RZ, 0xc0, !PT ;  /* 0x0000001f00007812 */ /* 0x002fc800078ec0ff */
[----:B------:R-:W-:-:S04]  /*2ab20*/  ISETP.NE.AND P0, PT, R0, 0x1f, PT ;  /* 0x0000001f0000780c */ /* 0x000fc80003f05270 */
[----:B------:R-:W-:-:S13]  /*2ab30*/  ISETP.GE.OR P1, PT, R0, UR4, !P0 ;  /* 0x0000000400007c0c */ /* 0x000fda000c726670 */
[----:B0-----:R-:W0:Y:S02]  /*2ab40*/  @!P1 LDC.64 R2, c[0x0][0xd80] ;  /* 0x00036000ff029b82 */ /* 0x001e240000000a00 */
[----:B0-----:R-:W-:-:S05]  /*2ab50*/  @!P1 IMAD.WIDE.U32 R2, R0, 0x4, R2 ;  /* 0x0000000400029825 */ /* 0x001fca00078e0002 */
[----:B------:R-:W3:Y:S01]  /*2ab60*/  @!P1 LDG.E R4, desc[UR40][R2.64] ;  /* 0x0000002802049981 */ /* 0x000ee2000c1e1900 */
[C---:B------:R-:W-:Y:S01]  /*2ab70*/  ISETP.NE.AND P1, PT, R0.reuse, RZ, PT ;  /* 0x000000ff0000720c */ /* 0x040fe20003f25270 */
[----:B------:R-:W-:Y:S01]  /*2ab80*/  UMOV UR4, URZ ;  /* 0x0000003f00047c82 */ /* 0x000fe20008000000 */
[C---:B------:R-:W-:Y:S01]  /*2ab90*/  ISETP.GE.U32.AND P2, PT, R0.reuse, 0x2, PT ;  /* 0x000000020000780c */ /* 0x040fe20003f46070 */
[----:B------:R-:W-:Y:S01]  /*2aba0*/  IMAD.MOV.U32 R16, RZ, RZ, RZ ;  /* 0x000000ffff107224 */ /* 0x000fe200078e00ff */
[C---:B------:R-:W-:Y:S02]  /*2abb0*/  ISETP.GE.U32.AND P3, PT, R0.reuse, 0x4, PT ;  /* 0x000000040000780c */ /* 0x040fe40003f66070 */
[C---:B------:R-:W-:Y:S02]  /*2abc0*/  ISETP.GE.U32.AND P4, PT, R0.reuse, 0x8, PT ;  /* 0x000000080000780c */ /* 0x040fe40003f86070 */
[----:B------:R-:W-:Y:S01]  /*2abd0*/  ISETP.GE.U32.AND P5, PT, R0, 0x10, PT ;  /* 0x000000100000780c */ /* 0x000fe20003fa6070 */
[----:B---3--:R-:W0:Y:S02]  /*2abe0*/  SHFL.UP PT, R5, R4, 0x1, RZ ;  /* 0x0420000004057989 */ /* 0x008e2400000e00ff */
        /* <DEDUP_REMOVED lines=17> */
[----:B--2---:R-:W-:-:S13]  /*2ad00*/  ISETP.GT.AND P6, PT, R6, UR6, PT ;  /* 0x0000000606007c0c */ /* 0x004fda000bfc4270 */
[----:B------:R-:W-:Y:S05]  /*2ad10*/  @P6 BRA `(.L_x_6548) ;  /* 0x00000000009c6947 */ /* 0x000fea0003800000 */
[----:B------:R-:W0:Y:S01]  /*2ad20*/  LDC R5, c[0x0][0xd3c] ;  /* 0x00034f00ff057b82 */ /* 0x000e220000000800 */
[----:B------:R-:W-:Y:S01]  /*2ad30*/  IMAD.MOV.U32 R6, RZ, RZ, R3 ;  /* 0x000000ffff067224 */ /* 0x000fe200078e0003 */
[----:B------:R-:W-:Y:S01]  /*2ad40*/  UMOV UR4, URZ ;  /* 0x0000003f00047c82 */ /* 0x000fe20008000000 */
[----:B------:R-:W-:Y:S01]  /*2ad50*/  ULDC UR7, c[0x0][0xd3c] ;  /* 0x00034f0000077ab9 */ /* 0x000fe20000000800 */
[----:B------:R-:W-:-:S05]  /*2ad60*/  ULDC UR5, c[0x0][0xd38] ;  /* 0x00034e0000057ab9 */ /* 0x000fca0000000800 */
.L_x_6552:
        /* <DEDUP_REMOVED lines=12> */
.L_x_6551:
[----:B------:R-:W-:Y:S05]  /*2ae30*/  BSYNC B0 ;  /* 0x0000000000007941 */ /* 0x000fea0003800000 */
.L_x_6550:
        /* <DEDUP_REMOVED lines=21> */
.L_x_6548:
        /* <DEDUP_REMOVED lines=18> */
[----:B------:R-:W-:-:S06]  /*2b0b0*/  VIADD R16, R7, 0xffffffff ;  /* 0xffffffff07107836 */ /* 0x000fcc0000000000 */
[----:B------:R2:W3:Y:S02]  /*2b0c0*/  SHFL.IDX PT, R16, R5, R16, 0x1f ;  /* 0x00001f1005107589 */ /* 0x0004e400000e0000 */
.L_x_6553:
[--C-:B-12---:R-:W-:Y:S02]  /*2b0d0*/  IMAD.MOV R5, RZ, RZ, -R3.reuse ;  /* 0x000000ffff057224 */ /* 0x106fe400078e0a03 */
[----:B---3--:R-:W-:Y:S01]  /*2b0e0*/  IMAD R16, R16, UR5, R6 ;  /* 0x0000000510107c24 */ /* 0x008fe2000f8e0206 */
[----:B------:R-:W-:Y:S01]  /*2b0f0*/  IABS R6, R8 ;  /* 0x0000000800067213 */ /* 0x000fe20000000000 */
[----:B------:R-:W-:Y:S02]  /*2b100*/  IMAD R5, R5, R10, RZ ;  /* 0x0000000a05057224 */ /* 0x000fe400078e02ff */
[----:B------:R-:W-:Y:S02]  /*2b110*/  IMAD.MOV.U32 R2, RZ, RZ, RZ ;  /* 0x000000ffff027224 */ /* 0x000fe400078e00ff */
[----:B------:R-:W-:Y:S02]  /*2b120*/  IMAD.MOV R6, RZ, RZ, -R6 ;  /* 0x000000ffff067224 */ /* 0x000fe400078e0a06 */
[----:B------:R-:W-:Y:S01]  /*2b130*/  IMAD.HI.U32 R2, R3, R5, R2 ;  /* 0x0000000503027227 */ /* 0x000fe200078e0002 */
[----:B------:R-:W-:-:S04]  /*2b140*/  IADD3 R5, -R16, UR6, RZ ;  /* 0x0000000610057c10 */ /* 0x000fc8000fffe1ff */
        /* <DEDUP_REMOVED lines=17> */
[----:B------:R-:W-:-:S04]  /*2b260*/  VIADDMNMX R9, R10, UR5, R9, PT ;  /* 0x000000050a097c46 */ /* 0x000fc8000b800109 */
[-C--:B------:R-:W-:Y:S02]  /*2b270*/  IABS R7, R9.reuse ;  /* 0x0000000900077213 */ /* 0x080fe40000000000 */
[----:B------:R-:W-:Y:S02]  /*2b280*/  IABS R8, R9 ;  /* 0x0000000900087213 */ /* 0x000fe40000000000 */
[----:B------:R-:W1:Y:S03]  /*2b290*/  I2F.RP R10, R7 ;  /* 0x00000007000a7306 */ /* 0x000e660000209400 */
[----:B------:R-:W-:-:S05]  /*2b2a0*/  IMAD.MOV R8, RZ, RZ, -R8 ;  /* 0x000000ffff087224 */ /* 0x000fca00078e0a08 */
        /* <DEDUP_REMOVED lines=26> */
.L_x_6549:
[----:B------:R-:W-:Y:S02]  /*2b450*/  IMAD.MOV.U32 R17, RZ, RZ, RZ ;  /* 0x000000ffff117224 */ /* 0x000fe400078e00ff */
[----:B------:R-:W-:Y:S02]  /*2b460*/  IMAD.U32 R16, RZ, RZ, UR6 ;  /* 0x00000006ff107e24 */ /* 0x000fe4000f8e00ff */
[----:B------:R-:W-:-:S07]  /*2b470*/  IMAD.MOV.U32 R18, RZ, RZ, RZ ;  /* 0x000000ffff127224 */ /* 0x000fce00078e00ff */
.L_x_6554:
[----:B------:R-:W-:-:S13]  /*2b480*/  ISETP.NE.AND P0, PT, R0, RZ, PT ;  /* 0x000000ff0000720c */ /* 0x000fda0003f05270 */
[----:B------:R-:W1:Y:S01]  /*2b490*/  @!P0 S2R R3, SR_CgaCtaId ;  /* 0x0000000000038919 */ /* 0x000e620000008800 */
[----:B------:R-:W-:-:S04]  /*2b4a0*/  @!P0 MOV R0, 0x400 ;  /* 0x0000040000008802 */ /* 0x000fc80000000f00 */
[----:B-1----:R-:W-:-:S05]  /*2b4b0*/  @!P0 LEA R0, R3, R0, 0x18 ;  /* 0x0000000003008211 */ /* 0x002fca00078ec0ff */
[----:B------:R2:W-:Y:S01]  /*2b4c0*/  @!P0 STS.128 [R0+0x388d0], R16 ;  /* 0x0388d01000008388 */ /* 0x0005e20000000c00 */
[----:B------:R-:W-:Y:S06]  /*2b4d0*/  BAR.ARV 0x5, 0x180 ;  /* 0x0146000000007b1d */ /* 0x000fec0000002000 */
.L_x_6547:
        /* <DEDUP_REMOVED lines=11> */
[----:B------:R-:W-:Y:S01]  /*2b590*/  STL [R1+0x4a0], RZ ;  /* 0x0004a0ff01007387 */ /* 0x000fe20000100800 */
[----:B------:R-:W-:Y:S01]  /*2b5a0*/  ULDC UR36, c[0x0][0xc] ;  /* 0x0000030000247ab9 */ /* 0x000fe20000000800 */
[----:B------:R-:W-:Y:S02]  /*2b5b0*/  ULDC.64 UR38, c[0x0][0x198] ;  /* 0x0000660000267ab9 */ /* 0x000fe40000000a00 */
[----:B------:R-:W-:Y:S01]  /*2b5c0*/  STL [R1+0x448], RZ ;  /* 0x000448ff01007387 */ /* 0x000fe20000100800 */
        /* <DEDUP_REMOVED lines=16> */
[----:B------:R2:W-:Y:S01]  /*2b6d0*/  STL [R1+0x454], R2 ;  /* 0x0004540201007387 */ /* 0x0005e20000100800 */
[C---:B0-----:R-:W-:Y:S02]  /*2b6e0*/  LOP3.LUT R4, R0.reuse, 0x40, RZ, 0xfc, !PT ;  /* 0x0000004000047812 */ /* 0x041fe400078efcff */
[C---:B------:R-:W-:Y:S02]  /*2b6f0*/  LOP3.LUT R4, R0.reuse, 0x100, RZ, 0xfc, !PT ;  /* 0x0000010000047812 */ /* 0x040fe400078efcff */
[C---:B-1----:R-:W-:Y:S02]  /*2b700*/  LOP3.LUT R3, R0.reuse, 0x80, RZ, 0xfc, !PT ;  /* 0x0000008000037812 */ /* 0x042fe400078efcff */
[----:B------:R-:W-:-:S02]  /*2b710*/  LOP3.LUT R3, R0, 0x140, RZ, 0xfc, !PT ;  /* 0x0000014000037812 */ /* 0x000fc400078efcff */
[C---:B--2---:R-:W-:Y:S02]  /*2b720*/  LOP3.LUT R2, R0.reuse, 0xc0, RZ, 0xfc, !PT ;  /* 0x000000c000027812 */ /* 0x044fe400078efcff */
[C---:B------:R-:W-:Y:S02]  /*2b730*/  LOP3.LUT R2, R0.reuse, 0x180, RZ, 0xfc, !PT ;  /* 0x0000018000027812 */ /* 0x040fe400078efcff */
[----:B------:R-:W-:-:S07]  /*2b740*/  LOP3.LUT R0, R0, 0x1c0, RZ, 0xfc, !PT ;  /* 0x000001c000007812 */ /* 0x000fce00078efcff */
.L_x_6687:
[----:B------:R-:W-:Y:S05]  /*2b750*/  YIELD ;  /* 0x0000000000007946 */ /* 0x000fea0003800000 */
[----:B------:R-:W-:Y:S01]  /*2b760*/  ULDC.64 UR4, c[0x0][0xb20] ;  /* 0x0002c80000047ab9 */ /* 0x000fe20000000a00 */
[----:B---3--:R-:W-:Y:S01]  /*2b770*/  IMAD.MOV.U32 R0, RZ, RZ, RZ ;  /* 0x000000ffff007224 */ /* 0x008fe200078e00ff */
[----:B------:R-:W-:Y:S01]  /*2b780*/  ISETP.NE.U32.AND P0, PT, RZ, UR4, PT ;  /* 0x00000004ff007c0c */ /* 0x000fe2000bf05070 */
[----:B0-----:R-:W0:Y:S01]  /*2b790*/  LDC.64 R4, c[0x0][0xaf8] ;  /* 0x0002be00ff047b82 */ /* 0x001e220000000a00 */
[----:B-1----:R-:W-:Y:S01]  /*2b7a0*/  CS2R R8, SRZ ;  /* 0x0000000000087805 */ /* 0x002fe2000001ff00 */
[----:B------:R-:W-:Y:S01]  /*2b7b0*/  ULDC.64 UR6, c[0x0][0xb00] ;  /* 0x0002c00000067ab9 */ /* 0x000fe20000000a00 */
[----:B------:R-:W-:Y:S01]  /*2b7c0*/  ISETP.NE.AND.EX P0, PT, RZ, UR5, PT, P0 ;  /* 0x00000005ff007c0c */ /* 0x000fe2000bf05300 */
[----:B------:R-:W-:-:S12]  /*2b7d0*/  ULDC.64 UR4, c[0x0][0xb10] ;  /* 0x0002c40000047ab9 */ /* 0x000fd80000000a00 */
        /* <DEDUP_REMOVED lines=12> */
[----:B--2---:R-:W1:Y:S08]  /*2b8a0*/  @P2 LDC.64 R6, c[0x0][0xb10] ;  /* 0x0002c400ff062b82 */ /* 0x004e700000000a00 */
        /* <DEDUP_REMOVED lines=23> */
.L_x_6556:
        /* <DEDUP_REMOVED lines=10> */
.L_x_6557:
[----:B------:R-:W-:Y:S05]  /*2bac0*/  @!P1 BRA `(.L_x_6558) ;  /* 0x00000000000c9947 */ /* 0x000fea0003800000 */
[----:B------:R-:W2:Y:S04]  /*2bad0*/  LDG.E R6, desc[UR40][R2.64] ;  /* 0x0000002802067981 */ /* 0x000ea8000c1e1900 */
[----:B------:R-:W2:Y:S02]  /*2bae0*/  LDG.E R2, desc[UR40][R2.64+0x4] ;  /* 0x0000042802027981 */ /* 0x000ea4000c1e1900 */
[----:B--2---:R-:W-:-:S07]  /*2baf0*/  IMAD.IADD R6, R2, 0x1, -R6 ;  /* 0x0000000102067824 */ /* 0x004fce00078e0a06 */
.L_x_6558:
        /* <DEDUP_REMOVED lines=28> */
.L_x_6561:
[----:B------:R-:W-:-:S13]  /*2bcc0*/  ISETP.NE.AND P0, PT, R3, 0x1, PT ;  /* 0x000000010300780c */ /* 0x000fda0003f05270 */
[----:B------:R-:W2:Y:S02]  /*2bcd0*/  @P0 LDC.64 R4, c[0x0][0xae0] ;  /* 0x0002b800ff040b82 */ /* 0x000ea40000000a00 */
[----:B--2---:R-:W-:-:S05]  /*2bce0*/  @P0 IMAD.HI.U32 R4, R7, R4, RZ ;  /* 0x0000000407040227 */ /* 0x004fca00078e00ff */
[----:B------:R-:W-:-:S07]  /*2bcf0*/  @P0 SHF.R.U32.HI R7, RZ, R5, R4 ;  /* 0x00000005ff070219 */ /* 0x000fce0000011604 */
.L_x_6562:
[----:B------:R-:W-:Y:S05]  /*2bd00*/  BSYNC B0 ;  /* 0x0000000000007941 */ /* 0x000fea0003800000 */
.L_x_6560:
[----:B------:R-:W-:-:S05]  /*2bd10*/  IMAD R7, R7, R3, R3 ;  /* 0x0000000307077224 */ /* 0x000fca00078e0203 */
[----:B------:R-:W-:-:S07]  /*2bd20*/  VIMNMX R2, R2, R7, PT ;  /* 0x0000000702027248 */ /* 0x000fce0003fe0100 */
.L_x_6559:
        /* <DEDUP_REMOVED lines=29> */
.L_x_6565:
[----:B------:R-:W-:-:S13]  /*2bf00*/  ISETP.NE.AND P0, PT, R3, 0x1, PT ;  /* 0x000000010300780c */ /* 0x000fda0003f05270 */
[----:B------:R-:W3:Y:S02]  /*2bf10*/  @P0 LDC.64 R4, c[0x0][0xae0] ;  /* 0x0002b800ff040b82 */ /* 0x000ee40000000a00 */
[----:B---3--:R-:W-:-:S05]  /*2bf20*/  @P0 IMAD.HI.U32 R4, R2, R4, RZ ;  /* 0x0000000402040227 */ /* 0x008fca00078e00ff */
[----:B------:R-:W-:-:S07]  /*2bf30*/  @P0 SHF.R.U32.HI R2, RZ, R5, R4 ;  /* 0x00000005ff020219 */ /* 0x000fce0000011604 */
.L_x_6566:
[----:B------:R-:W-:Y:S05]  /*2bf40*/  BSYNC B0 ;  /* 0x0000000000007941 */ /* 0x000fea0003800000 */
.L_x_6564:
[----:B------:R-:W-:-:S05]  /*2bf50*/  IMAD R2, R2, R3, RZ ;  /* 0x0000000302027224 */ /* 0x000fca00078e02ff */
[----:B------:R-:W-:-:S07]  /*2bf60*/  VIMNMX R0, R0, R2, !PT ;  /* 0x0000000200007248 */ /* 0x000fce0007fe0100 */
.L_x_6563:
        /* <DEDUP_REMOVED lines=18> */
[----:B----4-:R-:W3:Y:S04]  /*2c090*/  @P0 ATOMG.E.ADD.STRONG.GPU PT, R2, desc[UR40][R2.64], R4 ;  /* 0x00000004020209a8 */ /* 0x010ee800081ee1e8 */
[----:B---3--:R3:W4:Y:S02]  /*2c0a0*/  SHFL.IDX PT, R2, R2, R0, 0x1f ;  /* 0x00001f0002027589 */ /* 0x00872400000e0000 */
[----:B---3--:R-:W3:Y:S02]  /*2c0b0*/  S2R R0, SR_LTMASK ;  /* 0x0000000000007919 */ /* 0x008ee40000003900 */
[----:B---3--:R-:W-:-:S06]  /*2c0c0*/  LOP3.LUT R0, R0, UR4, RZ, 0xc0, !PT ;  /* 0x0000000400007c12 */ /* 0x008fcc000f8ec0ff */
[----:B------:R-:W4:Y:S02]  /*2c0d0*/  POPC R0, R0 ;  /* 0x0000000000007309 */ /* 0x000f240000000000 */
[----:B----4-:R-:W-:Y:S01]  /*2c0e0*/  IADD3 R16, R2, UR36, R0 ;  /* 0x0000002402107c10 */ /* 0x010fe2000fffe000 */
[----:B------:R-:W-:Y:S06]  /*2c0f0*/  BRA `(.L_x_6569) ;  /* 0x0000005800fc7947 */ /* 0x000fec0003800000 */
.L_x_6568:
        /* <DEDUP_REMOVED lines=21> */
.L_x_6571:
[----:B------:R-:W-:Y:S05]  /*2c250*/  BSYNC B6 ;  /* 0x0000000000067941 */ /* 0x000fea0003800000 */
.L_x_6570:
        /* <DEDUP_REMOVED lines=20> */
.L_x_6574:
        /* <DEDUP_REMOVED lines=15> */
.L_x_6573:
[----:B------:R-:W-:Y:S05]  /*2c490*/  BSYNC B6 ;  /* 0x0000000000067941 */ /* 0x000fea0003800000 */
.L_x_6572:
        /* <DEDUP_REMOVED lines=23> */
.L_x_6702:
        /* <DEDUP_REMOVED lines=11> */
.L_x_6705:
        /* <DEDUP_REMOVED lines=24> */
.L_x_6578:
[----:B--2---:R-:W2:Y:S04]  /*2c840*/  LDL R7, [R1+0x440] ;  /* 0x0004400001077983 */ /* 0x004ea80000100800 */
[----:B----4-:R-:W2:Y:S04]  /*2c850*/  LDL R0, [R1+0x448] ;  /* 0x0004480001007983 */ /* 0x010ea80000100800 */
[----:B---3--:R-:W3:Y:S01]  /*2c860*/  LDL R2, [R1+0x454] ;  /* 0x0004540001027983 */ /* 0x008ee20000100800 */
[----:B--2---:R-:W-:Y:S01]  /*2c870*/  IMAD R0, R0, 0x8, R7 ;  /* 0x0000000800007824 */ /* 0x004fe200078e0207 */
[----:B---3--:R-:W-:-:S04]  /*2c880*/  SHF.L.U32 R2, R2, 0x1f, RZ ;  /* 0x0000001f02027819 */ /* 0x008fc800000006ff */
[----:B------:R-:W2:Y:S02]  /*2c890*/  SYNCS.PHASECHK.TRANS64.TRYWAIT P0, [R0+URZ+0x38840], R2 ;  /* 0x03884002000075a7 */ /* 0x000ea4000800017f */
[----:B--2---:R-:W-:Y:S05]  /*2c8a0*/  @!P0 BRA `(.L_x_6579) ;  /* 0x0000006800048947 */ /* 0x004fea0003800000 */
.L_x_6706:
        /* <DEDUP_REMOVED lines=11> */
.L_x_6580:
[----:B------:R-:W3:Y:S04]  /*2c960*/  LDL R5, [R1+0x440] ;  /* 0x0004400001057983 */ /* 0x000ee80000100800 */
        /* <DEDUP_REMOVED lines=25> */
.L_x_6576:
[----:B----4-:R-:W4:Y:S04]  /*2cb00*/  LDL R0, [R1+0x440] ;  /* 0x0004400001007983 */ /* 0x010f280000100800 */
[----:B---3--:R-:W3:Y:S01]  /*2cb10*/  LDL R2, [R1+0x46c] ;  /* 0x00046c0001027983 */ /* 0x008ee20000100800 */
[----:B------:R-:W-:Y:S05]  /*2cb20*/  WARPSYNC.ALL ;  /* 0x0000000000007948 */ /* 0x000fea0003800000 */
[----:B------:R-:W-:Y:S01]  /*2cb30*/  ULDC.64 UR4, c[0x0][0xaf8] ;  /* 0x0002be0000047ab9 */ /* 0x000fe20000000a00 */
[----:B------:R-:W-:Y:S01]  /*2cb40*/  BSSY B6, `(.L_x_6581) ;  /* 0x0000020000067945 */ /* 0x000fe20003800000 */
[----:B------:R-:W-:Y:S01]  /*2cb50*/  BAR.SYNC.DEFER_BLOCKING 0x8, 0x100 ;  /* 0x0204000000007b1d */ /* 0x000fe20000010000 */
[----:B------:R-:W-:-:S04]  /*2cb60*/  ISETP.NE.U32.AND P0, PT, RZ, UR4, PT ;  /* 0x00000004ff007c0c */ /* 0x000fc8000bf05070 */
[----:B------:R-:W-:Y:S01]  /*2cb70*/  ISETP.NE.AND.EX P0, PT, RZ, UR5, PT, P0 ;  /* 0x00000005ff007c0c */ /* 0x000fe2000bf05300 */
[----:B----4-:R-:W-:Y:S01]  /*2cb80*/  VIADD R0, R0, 0x20400 ;  /* 0x0002040000007836 */ /* 0x010fe20000000000 */
[----:B---3--:R-:W-:-:S04]  /*2cb90*/  SHF.R.S32.HI R3, RZ, 0x1f, R2 ;  /* 0x0000001fff037819 */ /* 0x008fc80000011402 */
[----:B------:R-:W-:Y:S02]  /*2cba0*/  LOP3.LUT P1, RZ, R0, 0x3ff, RZ, 0xc0, !PT ;  /* 0x000003ff00ff7812 */ /* 0x000fe4000782c0ff */
[----:B------:R-:W-:Y:S01]  /*2cbb0*/  SHF.R.S32.HI R0, RZ, 0x1f, R19 ;  /* 0x0000001fff007819 */ /* 0x000fe20000011413 */
[----:B------:R-:W-:Y:S01]  /*2cbc0*/  STL [R1+0x488], R3 ;  /* 0x0004880301007387 */ /* 0x000fe20000100800 */
[----:B------:R-:W-:Y:S02]  /*2cbd0*/  SHF.R.S32.HI R2, RZ, 0x1f, R18 ;  /* 0x0000001fff027819 */ /* 0x000fe40000011412 */
[----:B------:R-:W-:-:S03]  /*2cbe0*/  SEL R0, R0, RZ, !P0 ;  /* 0x000000ff00007207 */ /* 0x000fc60004000000 */
[----:B------:R-:W-:Y:S04]  /*2cbf0*/  STL [R1+0x490], R2 ;  /* 0x0004900201007387 */ /* 0x000fe80000100800 */
[----:B------:R3:W-:Y:S02]  /*2cc00*/  STL [R1+0x494], R0 ;  /* 0x0004940001007387 */ /* 0x0007e40000100800 */
[----:B---3--:R-:W-:-:S05]  /*2cc10*/  SEL R0, R19, RZ, !P0 ;  /* 0x000000ff13007207 */ /* 0x008fca0004000000 */
[----:B------:R3:W-:Y:S01]  /*2cc20*/  STL [R1+0x47c], R0 ;  /* 0x00047c0001007387 */ /* 0x0007e20000100800 */
[----:B------:R-:W-:Y:S05]  /*2cc30*/  @!P1 BRA `(.L_x_6582) ;  /* 0x0000000000409947 */ /* 0x000fea0003800000 */
[----:B------:R-:W-:Y:S01]  /*2cc40*/  MOV R2, 0x0 ;  /* 0x0000000000027802 */ /* 0x000fe20000000f00 */
[----:B------:R-:W-:Y:S01]  /*2cc50*/  ULDC.64 UR4, c[0x4][0x118] ;  /* 0x0100460000047ab9 */ /* 0x000fe20000000a00 */
[----:B------:R-:W-:Y:S01]  /*2cc60*/  ULDC.64 UR6, c[0x4][0x120] ;  /* 0x0100480000067ab9 */ /* 0x000fe20000000a00 */
[----:B------:R-:W-:Y:S01]  /*2cc70*/  ULDC.64 UR8, c[0x4][0x58] ;  /* 0x0100160000087ab9 */ /* 0x000fe20000000a00 */
[----:B------:R-:W-:Y:S02]  /*2cc80*/  IMAD.U32 R4, RZ, RZ, UR4 ;  /* 0x00000004ff047e24 */ /* 0x000fe4000f8e00ff */
[----:B------:R-:W4:Y:S01]  /*2cc90*/  LDC.64 R2, c[0x4][R2] ;  /* 0x0100000002027b82 */ /* 0x000f220000000a00 */
        /* <DEDUP_REMOVED lines=9> */
[----:B01-34-:R-:W-:Y:S05]  /*2cd30*/  CALL.ABS.NOINC R2 ;  /* 0x0000000002007343 */ /* 0x01bfea0003c00000 */
.L_x_6582:
[----:B------:R-:W-:Y:S05]  /*2cd40*/  BSYNC B6 ;  /* 0x0000000000067941 */ /* 0x000fea0003800000 */
.L_x_6581:
[----:B------:R-:W4:Y:S01]  /*2cd50*/  LDL R11, [R1+0x478] ;  /* 0x00047800010b7983 */ /* 0x000f220000100800 */
[----:B--2---:R-:W2:Y:S01]  /*2cd60*/  LDC R7, c[0x0][0x448] ;  /* 0x00011200ff077b82 */ /* 0x004ea20000000800 */
[----:B------:R-:W-:Y:S01]  /*2cd70*/  ULDC.64 UR4, c[0x0][0x298] ;  /* 0x0000a60000047ab9 */ /* 0x000fe20000000a00 */
[----:B------:R-:W-:Y:S01]  /*2cd80*/  ULDC.64 UR6, c[0x0][0x280] ;  /* 0x0000a00000067ab9 */ /* 0x000fe20000000a00 */
[----:B------:R-:W4:Y:S04]  /*2cd90*/  LDL R4, [R1+0x488] ;  /* 0x0004880001047983 */ /* 0x000f280000100800 */
[----:B------:R-:W4:Y:S04]  /*2cda0*/  LDL R10, [R1+0x46c] ;  /* 0x00046c00010a7983 */ /* 0x000f280000100800 */
[----:B01----:R-:W4:Y:S01]  /*2cdb0*/  LDL R9, [R1+0x490] ;  /* 0x0004900001097983 */ /* 0x003f220000100800 */
[----:B------:R-:W0:Y:S01]  /*2cdc0*/  S2R R2, SR_TID.X ;  /* 0x0000000000027919 */ /* 0x000e220000002100 */
[----:B---3--:R-:W1:Y:S02]  /*2cdd0*/  S2R R0, SR_TID.X ;  /* 0x0000000000007919 */ /* 0x008e640000002100 */
[----:B------:R-:W3:Y:S01]  /*2cde0*/  LDL R8, [R1+0x494] ;  /* 0x0004940001087983 */ /* 0x000ee20000100800 */
[----:B--2---:R-:W-:-:S03]  /*2cdf0*/  ISETP.NE.AND P0, PT, R7, 0x1, PT ;  /* 0x000000010700780c */ /* 0x004fc60003f05270 */
[----:B------:R-:W2:Y:S10]  /*2ce00*/  LDL R6, [R1+0x47c] ;  /* 0x00047c0001067983 */ /* 0x000eb40000100800 */
[----:B------:R-:W4:Y:S01]  /*2ce10*/  @P0 LDC R3, c[0x0][0x450] ;  /* 0x00011400ff030b82 */ /* 0x000f220000000800 */
[----:B0-----:R-:W-:-:S04]  /*2ce20*/  LOP3.LUT R2, R2, 0x7f, RZ, 0xc0, !PT ;  /* 0x0000007f02027812 */ /* 0x001fc800078ec0ff */
[----:B------:R-:W-:Y:S01]  /*2ce30*/  SHF.R.U32.HI R2, RZ, 0x3, R2 ;  /* 0x00000003ff027819 */ /* 0x000fe20000011602 */
[----:B-1----:R-:W-:-:S05]  /*2ce40*/  IMAD.SHL.U32 R0, R0, 0x10, RZ ;  /* 0x0000001000007824 */ /* 0x002fca00078e00ff */
[----:B------:R-:W-:Y:S02]  /*2ce50*/  LOP3.LUT R0, R2, 0x70, R0, 0xf8, !PT ;  /* 0x0000007002007812 */ /* 0x000fe400078ef800 */
[----:B------:R-:W0:Y:S03]  /*2ce60*/  @P0 LDC R2, c[0x0][0x44c] ;  /* 0x00011300ff020b82 */ /* 0x000e260000000800 */
[----:B----4-:R-:W-:-:S04]  /*2ce70*/  IMAD.IADD R5, R0, 0x1, R11 ;  /* 0x0000000100057824 */ /* 0x010fc800078e020b */
[----:B0-----:R-:W-:-:S04]  /*2ce80*/  @P0 IMAD.HI.U32 R2, R5, R2, RZ ;  /* 0x0000000205020227 */ /* 0x001fc800078e00ff */
[----:B------:R-:W-:Y:S01]  /*2ce90*/  IMAD.MOV.U32 R0, RZ, RZ, R5 ;  /* 0x000000ffff007224 */ /* 0x000fe200078e0005 */
[----:B------:R-:W-:Y:S01]  /*2cea0*/  @P0 SHF.R.U32.HI R0, RZ, R3, R2 ;  /* 0x00000003ff000219 */ /* 0x000fe20000011602 */
[----:B------:R-:W-:-:S04]  /*2ceb0*/  IMAD R2, R4, UR4, RZ ;  /* 0x0000000404027c24 */ /* 0x000fc8000f8e02ff */
[C---:B------:R-:W-:Y:S02]  /*2cec0*/  IMAD R4, R10.reuse, UR5, R2 ;  /* 0x000000050a047c24 */ /* 0x040fe4000f8e0202 */
        /* <DEDUP_REMOVED lines=9> */
[----:B---3--:R-:W-:Y:S02]  /*2cf60*/  IMAD R4, R8, UR4, RZ ;  /* 0x0000000408047c24 */ /* 0x008fe4000f8e02ff */
[----:B------:R-:W1:Y:S01]  /*2cf70*/  S2R R8, SR_TID.X ;  /* 0x0000000000087919 */ /* 0x000e620000002100 */
[----:B--2---:R-:W-:-:S04]  /*2cf80*/  IMAD.WIDE.U32 R2, R6, UR4, R2 ;  /* 0x0000000406027c25 */ /* 0x004fc8000f8e0002 */
        /* <DEDUP_REMOVED lines=11> */
[----:B------:R-:W-:Y:S01]  /*2d040*/  IMAD.IADD R3, R3, 0x1, R4 ;  /* 0x0000000103037824 */ /* 0x000fe200078e0204 */
[----:B------:R2:W-:Y:S01]  /*2d050*/  STL [R1+0x468], R5 ;  /* 0x0004680501007387 */ /* 0x0005e20000100800 */
[----:B-1----:R-:W-:Y:S02]  /*2d060*/  IMAD.SHL.U32 R10, R8, 0x8, RZ ;  /* 0x00000008080a7824 */ /* 0x002fe400078e00ff */
[----:B------:R-:W-:-:S03]  /*2d070*/  IMAD R6, R6, UR4, RZ ;  /* 0x0000000406067c24 */ /* 0x000fc6000f8e02ff */
[----:B------:R-:W-:Y:S01]  /*2d080*/  LOP3.LUT R10, R10, 0x38, RZ, 0xc0, !PT ;  /* 0x000000380a0a7812 */ /* 0x000fe200078ec0ff */
[----:B--2---:R-:W-:Y:S01]  /*2d090*/  IMAD.WIDE.U32 R4, R0, UR4, R2 ;  /* 0x0000000400047c25 */ /* 0x004fe2000f8e0002 */
[----:B------:R-:W-:-:S03]  /*2d0a0*/  ULDC UR4, c[0x0][0x2b8] ;  /* 0x0000ae0000047ab9 */ /* 0x000fc60000000800 */
        /* <DEDUP_REMOVED lines=9> */
[----:B------:R-:W2:Y:S04]  /*2d140*/  LDL R11, [R1+0x474] ;  /* 0x00047400010b7983 */ /* 0x000ea80000100800 */
[----:B------:R-:W3:Y:S04]  /*2d150*/  LDL.LU R6, [R1+0x478] ;  /* 0x0004780001067983 */ /* 0x000ee80000300800 */
[----:B------:R-:W0:Y:S04]  /*2d160*/  SHFL.IDX PT, R5, R3, RZ, 0x181f ;  /* 0x00181fff03057589 */ /* 0x000e2800000e0000 */
[----:B------:R-:W1:Y:S01]  /*2d170*/  SHFL.IDX PT, R4, R2, RZ, 0x181f ;  /* 0x00181fff02047589 */ /* 0x000e6200000e0000 */
[----:B--2---:R-:W-:-:S02]  /*2d180*/  IMAD R0, R11, R7, RZ ;  /* 0x000000070b007224 */ /* 0x004fc400078e02ff */
[----:B---3--:R-:W-:Y:S02]  /*2d190*/  IMAD.IADD R8, R8, 0x1, R6 ;  /* 0x0000000108087824 */ /* 0x008fe400078e0206 */
[----:B------:R-:W-:Y:S02]  /*2d1a0*/  SHFL.IDX PT, R6, R2, 0x1, 0x181f ;  /* 0x00381f0002067f89 */ /* 0x000fe400000e0000 */
[C---:B------:R-:W-:Y:S01]  /*2d1b0*/  VIADD R7, R8.reuse, 0x10 ;  /* 0x0000001008077836 */ /* 0x040fe20000000000 */
[----:B------:R-:W-:Y:S01]  /*2d1c0*/  ISETP.GE.AND P1, PT, R8, R0, PT ;  /* 0x000000000800720c */ /* 0x000fe20003f26270 */
[----:B------:R-:W-:Y:S04]  /*2d1d0*/  STL [R1+0x478], R8 ;  /* 0x0004780801007387 */ /* 0x000fe80000100800 */
[----:B------:R2:W-:Y:S08]  /*2d1e0*/  STL [R1+0x480], R7 ;  /* 0x0004800701007387 */ /* 0x0005f00000100800 */
        /* <DEDUP_REMOVED lines=27> */
.L_x_6715:
[----:B0-----:R-:W3:Y:S04]  /*2d3a0*/  LDL R2, [R1+0x478] ;  /* 0x0004780001027983 */ /* 0x001ee80000100800 */
[----:B------:R0:W5:Y:S01]  /*2d3b0*/  LDL R8, [R1+0x440] ;  /* 0x0004400001087983 */ /* 0x0001620000100800 */
[----:B---3--:R-:W-:-:S05]  /*2d3c0*/  VIADD R2, R2, 0x30 ;  /* 0x0000003002027836 */ /* 0x008fca0000000000 */
[----:B------:R-:W-:Y:S01]  /*2d3d0*/  ISETP.GE.AND P1, PT, R2, R0, PT ;  /* 0x000000000200720c */ /* 0x000fe20003f26270 */
[----:B------:R1:W-:-:S12]  /*2d3e0*/  STL [R1+0x49c], R2 ;  /* 0x00049c0201007387 */ /* 0x0003d80000100800 */
[----:B-1----:R-:W-:-:S05]  /*2d3f0*/  @!P1 LEA R2, P2, R10, R3, 0x1 ;  /* 0x000000030a029211 */ /* 0x002fca00078408ff */
[----:B--2---:R-:W-:-:S05]  /*2d400*/  @!P1 IMAD.X R3, RZ, RZ, R4, P2 ;  /* 0x000000ffff039224 */ /* 0x004fca00010e0604 */
[----:B------:R-:W-:Y:S01]  /*2d410*/  @!PT LDS RZ, [RZ] ;  /* 0x00000000fffff984 */ /* 0x000fe20000000800 */
[----:B------:R-:W-:Y:S01]  /*2d420*/  @!PT LDS RZ, [RZ] ;  /* 0x00000000fffff984 */ /* 0x000fe20000000800 */
[----:B------:R-:W-:Y:S01]  /*2d430*/  @!PT LDS RZ, [RZ] ;  /* 0x00000000fffff984 */ /* 0x000fe20000000800 */
[----:B------:R0:W-:Y:S01]  /*2d440*/  @!P1 LDGSTS.E.BYPASS.LTC128B.128 [R9+0x21c00], desc[UR40][R2.64], !P0 ;  /* 0x21c0000002099fae */ /* 0x0001e2000c101d68 */
[----:B------:R-:W-:Y:S01]  /*2d450*/  PLOP3.LUT P0, PT, PT, PT, PT, 0x80, 0x0 ;  /* 0x000000000000781c */ /* 0x000fe20003f0f070 */
[----:B------:R-:W-:-:S12]  /*2d460*/  NOP ;  /* 0x0000000000007918 */ /* 0x000fd80000000000 */
.L_x_6584:
        /* <DEDUP_REMOVED lines=8> */
[----:B0-----:R-:W2:Y:S01]  /*2d4f0*/  LDL.LU R2, [R1+0x488] ;  /* 0x0004880001027983 */ /* 0x001ea20000300800 */
        /* <DEDUP_REMOVED lines=29> */
.L_x_6586:
[----:B------:R-:W-:Y:S05]  /*2d6d0*/  BSYNC B6 ;  /* 0x0000000000067941 */ /* 0x000fea0003800000 */
.L_x_6585:
[----:B------:R-:W2:Y:S01]  /*2d6e0*/  LDL.LU R6, [R1+0x46c] ;  /* 0x00046c0001067983 */ /* 0x000ea20000300800 */
[----:B------:R-:W1:Y:S01]  /*2d6f0*/  LDC R7, c[0x0][0x448] ;  /* 0x00011200ff077b82 */ /* 0x000e620000000800 */
[----:B------:R-:W-:Y:S02]  /*2d700*/  ULDC.64 UR4, c[0x0][0x3d8] ;  /* 0x0000f60000047ab9 */ /* 0x000fe40000000a00 */
[----:B------:R-:W2:Y:S04]  /*2d710*/  LDL.LU.64 R2, [R1+0x488] ;  /* 0x0004880001027983 */ /* 0x000ea80000300a00 */
[----:B0-----:R-:W3:Y:S04]  /*2d720*/  LDL.LU R0, [R1+0x490] ;  /* 0x0004900001007983 */ /* 0x001ee80000300800 */
[----:B------:R-:W4:Y:S04]  /*2d730*/  LDL.LU R5, [R1+0x494] ;  /* 0x0004940001057983 */ /* 0x000f280000300800 */
[----:B------:R-:W4:Y:S04]  /*2d740*/  LDL.LU R4, [R1+0x47c] ;  /* 0x00047c0001047983 */ /* 0x000f280000300800 */
[----:B------:R-:W4:Y:S01]  /*2d750*/  LDL.LU R9, [R1+0x444] ;  /* 0x0004440001097983 */ /* 0x000f220000300800 */
[----:B-1----:R-:W-:Y:S01]  /*2d760*/  ISETP.NE.AND P0, PT, R7, 0x1, PT ;  /* 0x000000010700780c */ /* 0x002fe20003f05270 */
[----:B--2---:R-:W-:-:S02]  /*2d770*/  IMAD.MOV.U32 R3, RZ, RZ, R6 ;  /* 0x000000ffff037224 */ /* 0x004fc400078e0006 */
[----:B------:R-:W2:Y:S01]  /*2d780*/  LDL.LU R6, [R1+0x468] ;  /* 0x0004680001067983 */ /* 0x000ea20000300800 */
[----:B---3--:R-:W-:Y:S02]  /*2d790*/  IMAD R0, R0, UR4, RZ ;  /* 0x0000000400007c24 */ /* 0x008fe4000f8e02ff */
        /* <DEDUP_REMOVED lines=15> */
[----:B------:R-:W-:Y:S02]  /*2d890*/  LOP3.LUT R8, R8, 0x40, RZ, 0xfc, !PT ;  /* 0x0000004008087812 */ /* 0x000fe400078efcff */
        /* <DEDUP_REMOVED lines=25> */
[----:B------:R-:W-:-:S11]  /*2da30*/  ISETP.GE.AND P2, PT, R11, UR4, PT ;  /* 0x000000040b007c0c */ /* 0x000fd6000bf46270 */
        /* <DEDUP_REMOVED lines=41> */
[----:B------:R-:W5:Y:S04]  /*2dcd0*/  LDL.LU R12, [R1+0x444] ;  /* 0x00044400010c7983 */ /* 0x000f680000300800 */
[----:B------:R-:W5:Y:S04]  /*2dce0*/  LDL R11, [R1+0x450] ;  /* 0x00045000010b7983 */ /* 0x000f680000100800 */
[----:B------:R-:W5:Y:S04]  /*2dcf0*/  LDL.LU R10, [R1+0x498] ;  /* 0x00049800010a7983 */ /* 0x000f680000300800 */
[----:B------:R-:W-:Y:S04]  /*2dd00*/  SHFL.IDX PT, R14, R0, 0x1, 0x181f ;  /* 0x00381f00000e7f89 */ /* 0x000fe800000e0000 */
[----:B------:R-:W-:Y:S01]  /*2dd10*/  SHFL.IDX PT, R9, R4, 0x1, 0x181f ;  /* 0x00381f0004097f89 */ /* 0x000fe200000e0000 */
[----:B--2---:R-:W-:-:S05]  /*2dd20*/  IMAD R7, R8, R7, RZ ;  /* 0x0000000708077224 */ /* 0x004fca00078e02ff */
[-C--:B---3--:R-:W-:Y:S02]  /*2dd30*/  ISETP.GE.AND P2, PT, R3, R7.reuse, PT ;  /* 0x000000070300720c */ /* 0x088fe40003f46270 */
[----:B------:R-:W0:Y:S01]  /*2dd40*/  S2R R3, SR_TID.X ;  /* 0x0000000000037919 */ /* 0x000e220000002100 */
[----:B----4-:R-:W-:Y:S02]  /*2dd50*/  ISETP.GE.AND P3, PT, R2, R7, PT ;  /* 0x000000070200720c */ /* 0x010fe40003f66270 */
[----:B-----5:R-:W-:-:S04]  /*2dd60*/  LOP3.LUT R12, R12, 0xfffeffff, RZ, 0xc0, !PT ;  /* 0xfffeffff0c0c7812 */ /* 0x020fc800078ec0ff */
[----:B------:R-:W-:-:S04]  /*2dd70*/  @P1 LOP3.LUT R12, R12, 0x10000, RZ, 0xfc, !PT ;  /* 0x000100000c0c1812 */ /* 0x000fc800078efcff */
[----:B------:R-:W-:Y:S02]  /*2dd80*/  @!P2 LOP3.LUT R2, R5, 0x40, RZ, 0xc0, !PT ;  /* 0x000000400502a812 */ /* 0x000fe400078ec0ff */
[C---:B------:R-:W-:Y:S02]  /*2dd90*/  LOP3.LUT P1, RZ, R12.reuse, 0x8, RZ, 0xc0, !PT ;  /* 0x000000080cff7812 */ /* 0x040fe4000782c0ff */
[C---:B------:R-:W-:Y:S02]  /*2dda0*/  LOP3.LUT P4, RZ, R12.reuse, 0x2, RZ, 0xc0, !PT ;  /* 0x000000020cff7812 */ /* 0x040fe4000788c0ff */
[----:B------:R-:W-:Y:S02]  /*2ddb0*/  LOP3.LUT R12, R12, 0xffffbfff, RZ, 0xc0, !PT ;  /* 0xffffbfff0c0c7812 */ /* 0x000fe400078ec0ff */
[----:B------:R-:W-:Y:S02]  /*2ddc0*/  @!P2 SHF.R.U32.HI R2, RZ, 0x2, R2 ;  /* 0x00000002ff02a819 */ /* 0x000fe40000011602 */
[----:B------:R-:W-:-:S02]  /*2ddd0*/  @P3 LOP3.LUT R12, R12, 0x4000, RZ, 0xfc, !PT ;  /* 0x000040000c0c3812 */ /* 0x000fc400078efcff */
[----:B------:R-:W-:Y:S02]  /*2dde0*/  @!P2 ISETP.NE.U32.AND P3, PT, R2, RZ, PT ;  /* 0x000000ff0200a20c */ /* 0x000fe40003f65070 */
[----:B------:R-:W-:Y:S02]  /*2ddf0*/  @!P2 LOP3.LUT R2, R6, 0x80, RZ, 0xc0, !PT ;  /* 0x000000800602a812 */ /* 0x000fe400078ec0ff */
[----:B------:R-:W-:Y:S02]  /*2de00*/  LOP3.LUT R12, R12, 0xffffffdf, RZ, 0xc0, !PT ;  /* 0xffffffdf0c0c7812 */ /* 0x000fe400078ec0ff */
[----:B------:R-:W-:Y:S01]  /*2de10*/  @!P2 SHF.R.U32.HI R2, RZ, 0x3, R2 ;  /* 0x00000003ff02a819 */ /* 0x000fe20000011602 */
[----:B------:R-:W-:Y:S01]  /*2de20*/  SHFL.IDX PT, R8, R4, RZ, 0x181f ;  /* 0x00181fff04087589 */ /* 0x000fe200000e0000 */
[----:B0-----:R-:W-:-:S05]  /*2de30*/  IMAD.SHL.U32 R13, R3, 0x8, RZ ;  /* 0x00000008030d7824 */ /* 0x001fca00078e00ff */
[----:B------:R-:W-:Y:S02]  /*2de40*/  @P3 LOP3.LUT R12, R12, 0x20, RZ, 0xfc, !PT ;  /* 0x000000200c0c3812 */ /* 0x000fe400078efcff */
[----:B------:R-:W-:Y:S02]  /*2de50*/  @!P2 ISETP.NE.U32.AND P3, PT, R2, RZ, PT ;  /* 0x000000ff0200a20c */ /* 0x000fe40003f65070 */
[----:B------:R-:W0:Y:S01]  /*2de60*/  SHFL.IDX PT, R2, R0, RZ, 0x181f ;  /* 0x00181fff00027589 */ /* 0x000e2200000e0000 */
[----:B------:R-:W-:Y:S02]  /*2de70*/  LOP3.LUT R13, R13, 0x38, RZ, 0xc0, !PT ;  /* 0x000000380d0d7812 */ /* 0x000fe400078ec0ff */
[----:B------:R-:W-:-:S08]  /*2de80*/  LOP3.LUT R12, R12, 0xffff7fff, RZ, 0xc0, !PT ;  /* 0xffff7fff0c0c7812 */ /* 0x000fd000078ec0ff */
[----:B------:R-:W-:Y:S02]  /*2de90*/  @P3 LOP3.LUT R12, R12, 0x8000, RZ, 0xfc, !PT ;  /* 0x000080000c0c3812 */ /* 0x000fe400078efcff */
[----:B0-----:R-:W-:-:S05]  /*2dea0*/  @!P2 LEA R3, P6, R13, R2, 0x1 ;  /* 0x000000020d03a211 */ /* 0x001fca00078c08ff */
[----:B------:R-:W-:-:S05]  /*2deb0*/  @!P2 IMAD.X R2, RZ, RZ, R8, P6 ;  /* 0x000000ffff02a224 */ /* 0x000fca00030e0608 */
[----:B------:R-:W-:-:S04]  /*2dec0*/  @!P2 LOP3.LUT R3, R3, R2, RZ, 0x3c, !PT ;  /* 0x000000020303a212 */ /* 0x000fc800078e3cff */
[C---:B------:R-:W-:Y:S02]  /*2ded0*/  @!P2 LOP3.LUT R2, R3.reuse, R2, RZ, 0x3c, !PT ;  /* 0x000000020302a212 */ /* 0x040fe400078e3cff */
[C---:B------:R-:W-:Y:S02]  /*2dee0*/  LOP3.LUT P6, RZ, R12.reuse, 0x4, RZ, 0xc0, !PT ;  /* 0x000000040cff7812 */ /* 0x040fe400078cc0ff */
[----:B------:R-:W-:Y:S02]  /*2def0*/  @!P2 LOP3.LUT R3, R3, R2, RZ, 0x3c, !PT ;  /* 0x000000020303a212 */ /* 0x000fe400078e3cff */
[----:B------:R-:W-:-:S03]  /*2df00*/  LOP3.LUT P3, RZ, R12, 0x20, RZ, 0xc0, !PT ;  /* 0x000000200cff7812 */ /* 0x000fc6000786c0ff */
[----:B------:R-:W-:Y:S01]  /*2df10*/  @!P2 LDGSTS.E.BYPASS.LTC128B.128 [R11+0x26400], desc[UR40][R2.64], !P1 ;  /* 0x26400000020bafae */ /* 0x000fe2000c901d68 */
        /* <DEDUP_REMOVED lines=56> */
.L_x_6725:
        /* <DEDUP_REMOVED lines=31> */
.L_x_6589:
[----:B------:R-:W-:Y:S05]  /*2e490*/  BSYNC B0 ;  /* 0x0000000000007941 */ /* 0x000fea0003800000 */
.L_x_6588:
[----:B--2---:R2:W5:Y:S01]  /*2e4a0*/  LDL R0, [R1+0x440] ;  /* 0x0004400001007983 */ /* 0x0045620000100800 */
[----:B------:R-:W-:Y:S01]  /*2e4b0*/  PLOP3.LUT P0, PT, PT, PT, PT, 0x80, 0x0 ;  /* 0x000000000000781c */ /* 0x000fe20003f0f070 */
[----:B------:R-:W-:-:S12]  /*2e4c0*/  NOP ;  /* 0x0000000000007918 */ /* 0x000fd80000000000 */
.L_x_6590:
        /* <DEDUP_REMOVED lines=19> */
.L_x_6726:
[----:B------:R-:W-:Y:S05]  /*2e600*/  BSYNC B0 ;  /* 0x0000000000007941 */ /* 0x000fea0003800000 */
.L_x_6591:
        /* <DEDUP_REMOVED lines=8> */
[----:B------:R-:W3:Y:S02]  /*2e690*/  LDL R2, [R1+0x454] ;  /* 0x0004540001027983 */ /* 0x000ee40000100800 */
[----:B----4-:R-:W-:Y:S01]  /*2e6a0*/  IMAD R0, R4, 0x8, R5 ;  /* 0x0000000804007824 */ /* 0x010fe200078e0205 */
[----:B0-----:R-:W-:Y:S01]  /*2e6b0*/  LOP3.LUT R3, R3, 0x7f, RZ, 0xc0, !PT ;  /* 0x0000007f03037812 */ /* 0x001fe200078ec0ff */
[----:B------:R-:W-:Y:S03]  /*2e6c0*/  BSSY B1, `(.L_x_6595) ;  /* 0x0000005000017945 */ /* 0x000fe60003800000 */
[----:B------:R-:W-:-:S02]  /*2e6d0*/  ISETP.NE.AND P1, PT, R3, RZ, PT ;  /* 0x000000ff0300720c */ /* 0x000fc40003f25270 */
[----:B---3--:R-:W-:-:S04]  /*2e6e0*/  SHF.L.U32 R2, R2, 0x1f, RZ ;  /* 0x0000001f02027819 */ /* 0x008fc800000006ff */
[----:B------:R-:W0:Y:S02]  /*2e6f0*/  SYNCS.PHASECHK.TRANS64.TRYWAIT P0, [R0+URZ+0x38860], R2 ;  /* 0x03886002000075a7 */ /* 0x000e24000800017f */
[----:B0-----:R-:W-:Y:S05]  /*2e700*/  @!P0 BRA `(.L_x_6596) ;  /* 0x0000005800d48947 */ /* 0x001fea0003800000 */
.L_x_6727:
[----:B------:R-:W-:Y:S05]  /*2e710*/  BSYNC B1 ;  /* 0x0000000000017941 */ /* 0x000fea0003800000 */
.L_x_6595:
        /* <DEDUP_REMOVED lines=9> */
.L_x_6598:
[----:B------:R-:W-:Y:S05]  /*2e7b0*/  BSYNC B1 ;  /* 0x0000000000017941 */ /* 0x000fea0003800000 */
.L_x_6597:
[----:B------:R-:W3:Y:S04]  /*2e7c0*/  LDL R4, [R1+0x440] ;  /* 0x0004400001047983 */ /* 0x000ee80000100800 */
[----:B0-----:R-:W3:Y:S04]  /*2e7d0*/  LDL R2, [R1+0x448] ;  /* 0x0004480001027983 */ /* 0x001ee80000100800 */
[----:B------:R-:W4:Y:S04]  /*2e7e0*/  LDL R5, [R1+0x45c] ;  /* 0x00045c0001057983 */ /* 0x000f280000100800 */
[----:B------:R-:W4:Y:S01]  /*2e7f0*/  LDL.LU R3, [R1+0x470] ;  /* 0x0004700001037983 */ /* 0x000f220000300800 */
[----:B------:R-:W-:Y:S01]  /*2e800*/  UIADD3 UR4, UP0, UR38, 0x470, URZ ;  /* 0x0000047026047890 */ /* 0x000fe2000ff1e03f */
[----:B------:R-:W-:Y:S01]  /*2e810*/  PLOP3.LUT P0, PT, PT, PT, PT, 0x80, 0x0 ;  /* 0x000000000000781c */ /* 0x000fe20003f0f070 */
[----:B------:R-:W-:Y:S01]  /*2e820*/  VIADD R0, R0, 0x38850 ;  /* 0x0003885000007836 */ /* 0x000fe20000000000 */
[----:B------:R-:W-:Y:S01]  /*2e830*/  UMOV UR6, 0x0 ;  /* 0x0000000000067882 */ /* 0x000fe20000000000 */
[----:B------:R-:W-:Y:S01]  /*2e840*/  UIADD3.X UR5, URZ, UR39, URZ, UP0, !UPT ;  /* 0x000000273f057290 */ /* 0x000fe200087fe43f */
[----:B------:R-:W-:Y:S01]  /*2e850*/  UMOV UR7, 0x14f00000 ;  /* 0x14f0000000077882 */ /* 0x000fe20000000000 */
[----:B------:R-:W-:Y:S01]  /*2e860*/  UMOV UR10, URZ ;  /* 0x0000003f000a7c82 */ /* 0x000fe20008000000 */
[----:B---3--:R-:W-:-:S04]  /*2e870*/  IMAD R2, R2, 0x10000, R4 ;  /* 0x0001000002027824 */ /* 0x008fc800078e0204 */
[----:B------:R-:W-:Y:S02]  /*2e880*/  VIADD R4, R2, 0x400 ;  /* 0x0000040002047836 */ /* 0x000fe40000000000 */
[----:B----4-:R-:W-:-:S07]  /*2e890*/  IMAD R3, R3, 0x40, R5 ;  /* 0x0000004003037824 */ /* 0x010fce00078e0205 */
.L_x_6599:
        /* <DEDUP_REMOVED lines=15> */
.L_x_6600:
        /* <DEDUP_REMOVED lines=15> */
.L_x_6601:
        /* <DEDUP_REMOVED lines=15> */
.L_x_6602:
        /* <DEDUP_REMOVED lines=15> */
.L_x_6603:
        /* <DEDUP_REMOVED lines=15> */
.L_x_6604:
        /* <DEDUP_REMOVED lines=15> */
.L_x_6605:
        /* <DEDUP_REMOVED lines=15> */
.L_x_6606:
        /* <DEDUP_REMOVED lines=10> */
.L_x_6594:
[----:B------:R-:W-:Y:S05]  /*2efd0*/  BSYNC B0 ;  /* 0x0000000000007941 */ /* 0x000fea0003800000 */
.L_x_6593:
[----:B-1----:R-:W3:Y:S04]  /*2efe0*/  LDL R4, [R1+0x464] ;  /* 0x0004640001047983 */ /* 0x002ee80000100800 */
[----:B------:R-:W4:Y:S01]  /*2eff0*/  LDL R5, [R1+0x460] ;  /* 0x0004600001057983 */ /* 0x000f220000100800 */
[----:B------:R-:W-:Y:S01]  /*2f000*/  BSSY B0, `(.L_x_6607) ;  /* 0x00002b3000007945 */ /* 0x000fe20003800000 */
[----:B---3--:R-:W-:-:S05]  /*2f010*/  VIADD R0, R4, 0xfffffffe ;  /* 0xfffffffe04007836 */ /* 0x008fca0000000000 */
[----:B----4-:R-:W-:-:S13]  /*2f020*/  ISETP.GE.AND P0, PT, R0, R5, PT ;  /* 0x000000050000720c */ /* 0x010fda0003f06270 */
        /* <DEDUP_REMOVED lines=9> */
[----:B------:R-:W3:Y:S04]  /*2f0c0*/  LDL.LU R4, [R1+0x448] ;  /* 0x0004480001047983 */ /* 0x000ee80000300800 */
[----:B------:R-:W4:Y:S04]  /*2f0d0*/  LDL.LU R7, [R1+0x454] ;  /* 0x0004540001077983 */ /* 0x000f280000300800 */
[----:B------:R-:W5:Y:S01]  /*2f0e0*/  LDL R5, [R1+0x444] ;  /* 0x0004440001057983 */ /* 0x000f620000100800 */
[----:B------:R-:W-:Y:S01]  /*2f0f0*/  BSSY B1, `(.L_x_6611) ;  /* 0x00000db000017945 */ /* 0x000fe20003800000 */
[----:B---3--:R-:W-:-:S05]  /*2f100*/  VIADD R2, R4, 0x1 ;  /* 0x0000000104027836 */ /* 0x008fca0000000000 */
[----:B------:R-:W-:-:S04]  /*2f110*/  ISETP.NE.AND P0, PT, R2, 0x2, PT ;  /* 0x000000020200780c */ /* 0x000fc80003f05270 */
[----:B------:R-:W-:Y:S02]  /*2f120*/  SEL R3, RZ, 0x1, P0 ;  /* 0x00000001ff037807 */ /* 0x000fe40000000000 */
[----:B------:R-:W-:Y:S02]  /*2f130*/  SEL R8, R2, RZ, P0 ;  /* 0x000000ff02087207 */ /* 0x000fe40000000000 */
[----:B----4-:R-:W-:-:S03]  /*2f140*/  LOP3.LUT R7, R7, R3, RZ, 0x3c, !PT ;  /* 0x0000000307077212 */ /* 0x010fc600078e3cff */
[----:B------:R0:W-:Y:S04]  /*2f150*/  STL [R1+0x448], R8 ;  /* 0x0004480801007387 */ /* 0x0001e80000100800 */
[----:B------:R0:W-:Y:S01]  /*2f160*/  STL [R1+0x454], R7 ;  /* 0x0004540701007387 */ /* 0x0001e20000100800 */
[----:B-----5:R-:W-:-:S13]  /*2f170*/  LOP3.LUT P2, RZ, R5, 0x1, RZ, 0xc0, !PT ;  /* 0x0000000105ff7812 */ /* 0x020fda000784c0ff */
[----:B0-----:R-:W-:Y:S05]  /*2f180*/  @!P2 BRA `(.L_x_6612) ;  /* 0x0000000c0044a947 */ /* 0x001fea0003800000 */
[----:B------:R-:W-:Y:S02]  /*2f190*/  ULDC.64 UR4, c[0x0][0x418] ;  /* 0x0001060000047ab9 */ /* 0x000fe40000000a00 */
        /* <DEDUP_REMOVED lines=21> */
[----:B------:R0:W5:Y:S04]  /*2f2f0*/  LDG.E R17, desc[UR40][R4.64] ;  /* 0x0000002804117981 */ /* 0x000168000c1e1900 */
.L_x_6613:
[----:B------:R-:W3:Y:S01]  /*2f300*/  LDL R2, [R1+0x440] ;  /* 0x0004400001027983 */ /* 0x000ee20000100800 */
[----:B------:R-:W0:Y:S02]  /*2f310*/  S2R R3, SR_TID.X ;  /* 0x0000000000037919 */ /* 0x000e240000002100 */
[----:B0-----:R-:W-:Y:S01]  /*2f320*/  LOP3.LUT R4, R3, 0x7f, RZ, 0xc0, !PT ;  /* 0x0000007f03047812 */ /* 0x001fe200078ec0ff */
[----:B------:R-:W-:Y:S03]  /*2f330*/  BSSY B3, `(.L_x_6614) ;  /* 0x0000006000037945 */ /* 0x000fe60003800000 */
[----:B------:R-:W-:Y:S01]  /*2f340*/  ISETP.NE.AND P1, PT, R4, RZ, PT ;  /* 0x000000ff0400720c */ /* 0x000fe20003f25270 */
[----:B---3--:R-:W-:Y:S01]  /*2f350*/  IMAD R3, R8, 0x8, R2 ;  /* 0x0000000808037824 */ /* 0x008fe200078e0202 */
[----:B------:R-:W-:-:S04]  /*2f360*/  SHF.L.U32 R2, R7, 0x1f, RZ ;  /* 0x0000001f07027819 */ /* 0x000fc800000006ff */
[----:B------:R-:W0:Y:S02]  /*2f370*/  SYNCS.PHASECHK.TRANS64.TRYWAIT P0, [R3+URZ+0x38840], R2 ;  /* 0x03884002030075a7 */ /* 0x000e24000800017f */
[----:B0-----:R-:W-:Y:S05]  /*2f380*/  @!P0 BRA `(.L_x_6615) ;  /* 0x0000004c00c88947 */ /* 0x001fea0003800000 */
.L_x_6728:
[----:B------:R-:W-:Y:S05]  /*2f390*/  BSYNC B3 ;  /* 0x0000000000037941 */ /* 0x000fea0003800000 */
.L_x_6614:
        /* <DEDUP_REMOVED lines=9> */
.L_x_6617:
[----:B------:R-:W-:Y:S05]  /*2f430*/  BSYNC B3 ;  /* 0x0000000000037941 */ /* 0x000fea0003800000 */
.L_x_6616:
        /* <DEDUP_REMOVED lines=14> */
.L_x_6618:
        /* <DEDUP_REMOVED lines=13> */
.L_x_6729:
[----:B------:R-:W-:Y:S05]  /*2f5f0*/  BSYNC B3 ;  /* 0x0000000000037941 */ /* 0x000fea0003800000 */
.L_x_6619:
        /* <DEDUP_REMOVED lines=11> */
.L_x_6622:
[----:B------:R-:W-:Y:S05]  /*2f6b0*/  BSYNC B3 ;  /* 0x0000000000037941 */ /* 0x000fea0003800000 */
.L_x_6621:
        /* <DEDUP_REMOVED lines=11> */
.L_x_6623:
        /* <DEDUP_REMOVED lines=15> */
.L_x_6624:
        /* <DEDUP_REMOVED lines=15> */
.L_x_6625:
        /* <DEDUP_REMOVED lines=15> */
.L_x_6626:
        /* <DEDUP_REMOVED lines=15> */
.L_x_6627:
        /* <DEDUP_REMOVED lines=15> */
.L_x_6628:
        /* <DEDUP_REMOVED lines=15> */
.L_x_6629:
        /* <DEDUP_REMOVED lines=15> */
.L_x_6630:
        /* <DEDUP_REMOVED lines=10> */
.L_x_6612:
[----:B------:R-:W-:Y:S05]  /*2fea0*/  BSYNC B1 ;  /* 0x0000000000017941 */ /* 0x000fea0003800000 */
.L_x_6611:
[----:B------:R-:W3:Y:S02]  /*2feb0*/  LDL R4, [R1+0x464] ;  /* 0x0004640001047983 */ /* 0x000ee40000100800 */
[----:B---3--:R-:W-:-:S07]  /*2fec0*/  VIADD R0, R4, 0xfffffffd ;  /* 0xfffffffd04007836 */ /* 0x008fce0000000000 */
.L_x_6610:
[----:B------:R-:W-:Y:S05]  /*2fed0*/  BSYNC B2 ;  /* 0x0000000000027941 */ /* 0x000fea0003800000 */
.L_x_6609:
[----:B------:R-:W3:Y:S01]  /*2fee0*/  LDL.LU R2, [R1+0x464] ;  /* 0x0004640001027983 */ /* 0x000ee20000300800 */
[----:B------:R-:W-:Y:S01]  /*2fef0*/  VIADD R6, R6, 0xfffffffe ;  /* 0xfffffffe06067836 */ /* 0x000fe20000000000 */
[----:B---3--:R-:W-:-:S04]  /*2ff00*/  LOP3.LUT R2, RZ, R2, RZ, 0x33, !PT ;  /* 0x00000002ff027212 */ /* 0x008fc800078e33ff */
[----:B------:R-:W-:-:S13]  /*2ff10*/  ISETP.NE.AND P0, PT, R6, R2, PT ;  /* 0x000000020600720c */ /* 0x000fda0003f05270 */
[----:B------:R-:W-:Y:S05]  /*2ff20*/  @!P0 BRA `(.L_x_6608) ;  /* 0x0000001c00008947 */ /* 0x000fea0003800000 */
.L_x_6671:
[----:B------:R-:W3:Y:S04]  /*2ff30*/  LDL R4, [R1+0x444] ;  /* 0x0004440001047983 */ /* 0x000ee80000100800 */
[----:B------:R-:W4:Y:S04]  /*2ff40*/  LDL.LU R3, [R1+0x448] ;  /* 0x0004480001037983 */ /* 0x000f280000300800 */
[----:B------:R-:W5:Y:S01]  /*2ff50*/  LDL.LU R2, [R1+0x454] ;  /* 0x0004540001027983 */ /* 0x000f620000300800 */
[----:B------:R-:W-:Y:S05]  /*2ff60*/  YIELD ;  /* 0x0000000000007946 */ /* 0x000fea0003800000 */
[----:B------:R-:W-:Y:S01]  /*2ff70*/  BSSY B1, `(.L_x_6631) ;  /* 0x00000d8000017945 */ /* 0x000fe20003800000 */
[----:B---3--:R-:W-:Y:S01]  /*2ff80*/  LOP3.LUT P1, RZ, R4, 0x1, RZ, 0xc0, !PT ;  /* 0x0000000104ff7812 */ /* 0x008fe2000782c0ff */
[----:B----4-:R-:W-:-:S05]  /*2ff90*/  VIADD R7, R3, 0x1 ;  /* 0x0000000103077836 */ /* 0x010fca0000000000 */
[----:B------:R-:W-:-:S04]  /*2ffa0*/  ISETP.NE.AND P0, PT, R7, 0x2, PT ;  /* 0x000000020700780c */ /* 0x000fc80003f05270 */
[----:B------:R-:W-:Y:S02]  /*2ffb0*/  SEL R6, RZ, 0x1, P0 ;  /* 0x00000001ff067807 */ /* 0x000fe40000000000 */
[----:B------:R-:W-:Y:S02]  /*2ffc0*/  SEL R7, R7, RZ, P0 ;  /* 0x000000ff07077207 */ /* 0x000fe40000000000 */
[----:B-----5:R-:W-:Y:S01]  /*2ffd0*/  LOP3.LUT R6, R2, R6, RZ, 0x3c, !PT ;  /* 0x0000000602067212 */ /* 0x020fe200078e3cff */
[----:B0-----:R-:W-:Y:S06]  /*2ffe0*/  @!P1 BRA `(.L_x_6632) ;  /* 0x0000000c00409947 */ /* 0x001fec0003800000 */
        /* <DEDUP_REMOVED lines=24> */
.L_x_6633:
[----:B------:R-:W0:Y:S01]  /*30170*/  LDL R2, [R1+0x440] ;  /* 0x0004400001027983 */ /* 0x000e220000100800 */
[----:B------:R-:W1:Y:S01]  /*30180*/  S2R R3, SR_TID.X ;  /* 0x0000000000037919 */ /* 0x000e620000002100 */
[----:B------:R-:W-:Y:S01]  /*30190*/  BSSY B2, `(.L_x_6634) ;  /* 0x0000007000027945 */ /* 0x000fe20003800000 */
[----:B-1----:R-:W-:-:S04]  /*301a0*/  LOP3.LUT R3, R3, 0x7f, RZ, 0xc0, !PT ;  /* 0x0000007f03037812 */ /* 0x002fc800078ec0ff */
[----:B------:R-:W-:Y:S01]  /*301b0*/  ISETP.NE.AND P1, PT, R3, RZ, PT ;  /* 0x000000ff0300720c */ /* 0x000fe20003f25270 */
[----:B0-----:R-:W-:Y:S01]  /*301c0*/  IMAD R4, R7, 0x8, R2 ;  /* 0x0000000807047824 */ /* 0x001fe200078e0202 */
[----:B------:R-:W-:-:S04]  /*301d0*/  SHF.L.U32 R2, R6, 0x1f, RZ ;  /* 0x0000001f06027819 */ /* 0x000fc800000006ff */
[----:B------:R-:W0:Y:S02]  /*301e0*/  SYNCS.PHASECHK.TRANS64.TRYWAIT P0, [R4+URZ+0x38840], R2 ;  /* 0x03884002040075a7 */ /* 0x000e24000800017f */
[----:B0-----:R-:W-:Y:S05]  /*301f0*/  @!P0 BRA `(.L_x_6635) ;  /* 0x0000004000548947 */ /* 0x001fea0003800000 */
.L_x_6730:
[----:B------:R-:W-:Y:S05]  /*30200*/  BSYNC B2 ;  /* 0x0000000000027941 */ /* 0x000fea0003800000 */
.L_x_6634:
        /* <DEDUP_REMOVED lines=9> */
.L_x_6637:
[----:B------:R-:W-:Y:S05]  /*302a0*/  BSYNC B2 ;  /* 0x0000000000027941 */ /* 0x000fea0003800000 */
.L_x_6636:
        /* <DEDUP_REMOVED lines=13> */
.L_x_6638:
        /* <DEDUP_REMOVED lines=13> */
.L_x_6731:
[----:B------:R-:W-:Y:S05]  /*30450*/  BSYNC B2 ;  /* 0x0000000000027941 */ /* 0x000fea0003800000 */
.L_x_6639:
        /* <DEDUP_REMOVED lines=11> */
.L_x_6642:
[----:B------:R-:W-:Y:S05]  /*30510*/  BSYNC B2 ;  /* 0x0000000000027941 */ /* 0x000fea0003800000 */
.L_x_6641:
        /* <DEDUP_REMOVED lines=10> */
.L_x_6643:
        /* <DEDUP_REMOVED lines=15> */
.L_x_6644:
        /* <DEDUP_REMOVED lines=15> */
.L_x_6645:
        /* <DEDUP_REMOVED lines=15> */
.L_x_6646:
        /* <DEDUP_REMOVED lines=15> */
.L_x_6647:
        /* <DEDUP_REMOVED lines=15> */
.L_x_6648:
        /* <DEDUP_REMOVED lines=15> */
.L_x_6649:
        /* <DEDUP_REMOVED lines=15> */
.L_x_6650:
        /* <DEDUP_REMOVED lines=10> */
.L_x_6632:
[----:B------:R-:W-:Y:S05]  /*30cf0*/  BSYNC B1 ;  /* 0x0000000000017941 */ /* 0x000fea0003800000 */
.L_x_6631:
[----:B------:R-:W3:Y:S01]  /*30d00*/  LDL R2, [R1+0x444] ;  /* 0x0004440001027983 */ /* 0x000ee20000100800 */
[----:B------:R-:W-:Y:S01]  /*30d10*/  VIADD R7, R7, 0x1 ;  /* 0x0000000107077836 */ /* 0x000fe20000000000 */
[----:B------:R-:W-:Y:S04]  /*30d20*/  BSSY B1, `(.L_x_6651) ;  /* 0x00000dc000017945 */ /* 0x000fe80003800000 */
[----:B------:R-:W-:-:S04]  /*30d30*/  ISETP.NE.AND P0, PT, R7, 0x2, PT ;  /* 0x000000020700780c */ /* 0x000fc80003f05270 */
[----:B------:R-:W-:-:S05]  /*30d40*/  SEL R9, R7, RZ, P0 ;  /* 0x000000ff07097207 */ /* 0x000fca0000000000 */
[----:B------:R0:W-:Y:S01]  /*30d50*/  STL [R1+0x448], R9 ;  /* 0x0004480901007387 */ /* 0x0001e20000100800 */
[----:B---3--:R-:W-:Y:S02]  /*30d60*/  LOP3.LUT P2, RZ, R2, 0x1, RZ, 0xc0, !PT ;  /* 0x0000000102ff7812 */ /* 0x008fe4000784c0ff */
[----:B------:R-:W-:-:S04]  /*30d70*/  SEL R2, RZ, 0x1, P0 ;  /* 0x00000001ff027807 */ /* 0x000fc80000000000 */
[----:B------:R-:W-:Y:S01]  /*30d80*/  LOP3.LUT R8, R6, R2, RZ, 0x3c, !PT ;  /* 0x0000000206087212 */ /* 0x000fe200078e3cff */
[----:B------:R-:W-:-:S04]  /*30d90*/  VIADD R6, R0, 0xffffffff ;  /* 0xffffffff00067836 */ /* 0x000fc80000000000 */
[----:B------:R0:W-:Y:S02]  /*30da0*/  STL [R1+0x454], R8 ;  /* 0x0004540801007387 */ /* 0x0001e40000100800 */
[----:B------:R-:W-:Y:S05]  /*30db0*/  @!P2 BRA `(.L_x_6652) ;  /* 0x0000000c0048a947 */ /* 0x000fea0003800000 */
[----:B------:R-:W-:Y:S01]  /*30dc0*/  ULDC.64 UR4, c[0x0][0x418] ;  /* 0x0001060000047ab9 */ /* 0x000fe20000000a00 */
[----:B------:R-:W-:Y:S01]  /*30dd0*/  IMAD.MOV.U32 R7, RZ, RZ, R6 ;  /* 0x000000ffff077224 */ /* 0x000fe200078e0006 */
        /* <DEDUP_REMOVED lines=22> */
.L_x_6653:
[----:B------:R-:W3:Y:S01]  /*30f40*/  LDL R2, [R1+0x440] ;  /* 0x0004400001027983 */ /* 0x000ee20000100800 */
[----:B------:R-:W1:Y:S02]  /*30f50*/  S2R R3, SR_TID.X ;  /* 0x0000000000037919 */ /* 0x000e640000002100 */
[----:B-1----:R-:W-:Y:S02]  /*30f60*/  LOP3.LUT R4, R3, 0x7f, RZ, 0xc0, !PT ;  /* 0x0000007f03047812 */ /* 0x002fe400078ec0ff */
[----:B------:R-:W-:Y:S01]  /*30f70*/  SHF.L.U32 R3, R8, 0x1f, RZ ;  /* 0x0000001f08037819 */ /* 0x000fe200000006ff */
[----:B------:R-:W-:Y:S01]  /*30f80*/  BSSY B2, `(.L_x_6654) ;  /* 0x0000005000027945 */ /* 0x000fe20003800000 */
[----:B------:R-:W-:Y:S01]  /*30f90*/  ISETP.NE.AND P1, PT, R4, RZ, PT ;  /* 0x000000ff0400720c */ /* 0x000fe20003f25270 */
[----:B---3--:R-:W-:-:S04]  /*30fa0*/  IMAD R2, R9, 0x8, R2 ;  /* 0x0000000809027824 */ /* 0x008fc800078e0202 */
[----:B------:R-:W1:Y:S02]  /*30fb0*/  SYNCS.PHASECHK.TRANS64.TRYWAIT P0, [R2+URZ+0x38840], R3 ;  /* 0x03884003020075a7 */ /* 0x000e64000800017f */
[----:B-1----:R-:W-:Y:S06]  /*30fc0*/  @!P0 BRA `(.L_x_6655) ;  /* 0x0000003400088947 */ /* 0x002fec0003800000 */
.L_x_6732:
[----:B------:R-:W-:Y:S05]  /*30fd0*/  BSYNC B2 ;  /* 0x0000000000027941 */ /* 0x000fea0003800000 */
.L_x_6654:
        /* <DEDUP_REMOVED lines=9> */
.L_x_6657:
[----:B------:R-:W-:Y:S05]  /*31070*/  BSYNC B2 ;  /* 0x0000000000027941 */ /* 0x000fea0003800000 */
.L_x_6656:
        /* <DEDUP_REMOVED lines=14> */
.L_x_6658:
        /* <DEDUP_REMOVED lines=13> */
.L_x_6733:
[----:B------:R-:W-:Y:S05]  /*31230*/  BSYNC B2 ;  /* 0x0000000000027941 */ /* 0x000fea0003800000 */
.L_x_6659:
        /* <DEDUP_REMOVED lines=11> */
.L_x_6662:
[----:B------:R-:W-:Y:S05]  /*312f0*/  BSYNC B2 ;  /* 0x0000000000027941 */ /* 0x000fea0003800000 */
.L_x_6661:
        /* <DEDUP_REMOVED lines=11> */
.L_x_6663:
        /* <DEDUP_REMOVED lines=15> */
.L_x_6664:
        /* <DEDUP_REMOVED lines=15> */
.L_x_6665:
        /* <DEDUP_REMOVED lines=15> */
.L_x_6666:
        /* <DEDUP_REMOVED lines=15> */
.L_x_6667:
        /* <DEDUP_REMOVED lines=15> */
.L_x_6668:
        /* <DEDUP_REMOVED lines=15> */
.L_x_6669:
        /* <DEDUP_REMOVED lines=15> */
.L_x_6670:
        /* <DEDUP_REMOVED lines=10> */
.L_x_6652:
[----:B------:R-:W-:Y:S05]  /*31ae0*/  BSYNC B1 ;  /* 0x0000000000017941 */ /* 0x000fea0003800000 */
.L_x_6651:
[----:B------:R-:W3:Y:S01]  /*31af0*/  LDL R5, [R1+0x460] ;  /* 0x0004600001057983 */ /* 0x000ee20000100800 */
[----:B------:R-:W-:Y:S01]  /*31b00*/  VIADD R0, R0, 0xfffffffe ;  /* 0xfffffffe00007836 */ /* 0x000fe20000000000 */
[----:B---3--:R-:W-:-:S13]  /*31b10*/  ISETP.GT.AND P0, PT, R6, R5, PT ;  /* 0x000000050600720c */ /* 0x008fda0003f04270 */
[----:B------:R-:W-:Y:S05]  /*31b20*/  @P0 BRA `(.L_x_6671) ;  /* 0xffffffe400000947 */ /* 0x000fea000383ffff */
.L_x_6608:
[----:B------:R-:W-:Y:S05]  /*31b30*/  BSYNC B0 ;  /* 0x0000000000007941 */ /* 0x000fea0003800000 */
.L_x_6607:
        /* <DEDUP_REMOVED lines=12> */
[----:B------:R-:W3:Y:S01]  /*31c00*/  S2R R2, SR_LANEID ;  /* 0x0000000000027919 */ /* 0x000ee20000000000 */
[----:B------:R-:W-:Y:S02]  /*31c10*/  VOTEU.ANY UR4, UPT, PT ;  /* 0x0000000000047886 */ /* 0x000fe400038e0100 */
[----:B------:R-:W3:Y:S08]  /*31c20*/  FLO.U32 R4, UR4 ;  /* 0x0000000400047d00 */ /* 0x000ef000080e0000 */
[----:B------:R-:W4:Y:S01]  /*31c30*/  POPC R5, UR4 ;  /* 0x0000000400057d09 */ /* 0x000f220008000000 */
[----:B---3--:R-:W-:-:S02]  /*31c40*/  ISETP.EQ.U32.AND P1, PT, R4, R2, PT ;  /* 0x000000020400720c */ /* 0x008fc40003f22070 */
[----:B-1----:R-:W4:Y:S11]  /*31c50*/  LDC.64 R2, c[0x0][0xd60] ;  /* 0x00035800ff027b82 */ /* 0x002f360000000a00 */
[----:B----4-:R1:W3:Y:S02]  /*31c60*/  @P1 ATOMG.E.ADD.STRONG.GPU PT, R2, desc[UR40][R2.64], R5 ;  /* 0x00000005020219a8 */ /* 0x0102e400081ee1e8 */
[----:B-1----:R-:W1:Y:S02]  /*31c70*/  S2R R3, SR_LTMASK ;  /* 0x0000000000037919 */ /* 0x002e640000003900 */
[----:B-1----:R-:W-:-:S06]  /*31c80*/  LOP3.LUT R3, R3, UR4, RZ, 0xc0, !PT ;  /* 0x0000000403037c12 */ /* 0x002fcc000f8ec0ff */
[----:B------:R-:W1:Y:S01]  /*31c90*/  POPC R3, R3 ;  /* 0x0000000300037309 */ /* 0x000e620000000000 */
[----:B---3--:R-:W1:Y:S02]  /*31ca0*/  SHFL.IDX PT, R2, R2, R4, 0x1f ;  /* 0x00001f0402027589 */ /* 0x008e6400000e0000 */
[----:B-1----:R-:W-:-:S07]  /*31cb0*/  IADD3 R16, R2, UR36, R3 ;  /* 0x0000002402107c10 */ /* 0x002fce000fffe003 */
.L_x_6673:
[----:B------:R-:W-:Y:S05]  /*31cc0*/  BSYNC B0 ;  /* 0x0000000000007941 */ /* 0x000fea0003800000 */
.L_x_6672:
[----:B------:R-:W-:-:S05]  /*31cd0*/  SEL R0, R0, RZ, P0 ;  /* 0x000000ff00007207 */ /* 0x000fca0000000000 */
[----:B------:R3:W-:Y:S02]  /*31ce0*/  STL [R1+0x448], R0 ;  /* 0x0004480001007387 */ /* 0x0007e40000100800 */
.L_x_6569:
[----:B------:R-:W-:Y:S05]  /*31cf0*/  BSYNC B7 ;  /* 0x0000000000077941 */ /* 0x000fea0003800000 */
.L_x_6567:
        /* <DEDUP_REMOVED lines=13> */
.L_x_6674:
[----:B------:R-:W3:Y:S01]  /*31dd0*/  S2R R0, SR_TID.X ;  /* 0x0000000000007919 */ /* 0x000ee20000002100 */
[----:B------:R-:W-:Y:S01]  /*31de0*/  UMOV UR4, 0xffffffff ;  /* 0xffffffff00047882 */ /* 0x000fe20000000000 */
[----:B---3--:R-:W-:-:S04]  /*31df0*/  LOP3.LUT R6, R0, 0x1f, RZ, 0xc0, !PT ;  /* 0x0000001f00067812 */ /* 0x008fc800078ec0ff */
[----:B------:R-:W-:Y:S01]  /*31e00*/  ISETP.NE.AND P0, PT, R6, 0x1f, PT ;  /* 0x0000001f0600780c */ /* 0x000fe20003f05270 */
[----:B------:R-:W-:-:S12]  /*31e10*/  BRA.DIV UR4, `(.L_x_6676) ;  /* 0x00000026049c7947 */ /* 0x000fd8000b800000 */
[----:B------:R-:W-:Y:S01]  /*31e20*/  IMAD.IADD R0, R19, 0x1, R6 ;  /* 0x0000000113007824 */ /* 0x000fe200078e0206 */
[----:B------:R-:W-:-:S04]  /*31e30*/  ULDC UR4, c[0x0][0xd3c] ;  /* 0x00034f0000047ab9 */ /* 0x000fc80000000800 */
[----:B------:R-:W-:-:S13]  /*31e40*/  ISETP.GE.OR P1, PT, R0, UR4, !P0 ;  /* 0x0000000400007c0c */ /* 0x000fda000c726670 */
[----:B-1----:R-:W1:Y:S02]  /*31e50*/  @!P1 LDC.64 R2, c[0x0][0xd80] ;  /* 0x00036000ff029b82 */ /* 0x002e640000000a00 */
[----:B-1----:R-:W-:-:S06]  /*31e60*/  @!P1 IMAD.WIDE R2, R0, 0x4, R2 ;  /* 0x0000000400029825 */ /* 0x002fcc00078e0202 */
[----:B------:R1:W3:Y:S01]  /*31e70*/  @!P1 LDG.E R3, desc[UR40][R2.64] ;  /* 0x0000002802039981 */ /* 0x0002e2000c1e1900 */
[C---:B------:R-:W-:Y:S02]  /*31e80*/  ISETP.GE.U32.AND P2, PT, R6.reuse, 0x2, PT ;  /* 0x000000020600780c */ /* 0x040fe40003f46070 */
[C---:B------:R-:W-:Y:S01]  /*31e90*/  ISETP.GE.U32.AND P3, PT, R6.reuse, 0x4, PT ;  /* 0x000000040600780c */ /* 0x040fe20003f66070 */
[----:B------:R-:W-:Y:S01]  /*31ea0*/  SHFL.IDX PT, R0, R16, RZ, 0x1f ;  /* 0x00001fff10007589 */ /* 0x000fe200000e0000 */
[C---:B------:R-:W-:Y:S02]  /*31eb0*/  ISETP.GE.U32.AND P4, PT, R6.reuse, 0x8, PT ;  /* 0x000000080600780c */ /* 0x040fe40003f86070 */
[C---:B------:R-:W-:Y:S01]  /*31ec0*/  ISETP.GE.U32.AND P5, PT, R6.reuse, 0x10, PT ;  /* 0x000000100600780c */ /* 0x040fe20003fa6070 */
[----:B------:R-:W-:Y:S01]  /*31ed0*/  SHFL.IDX PT, R5, R16, 0x1, 0x1f ;  /* 0x00201f0010057f89 */ /* 0x000fe200000e0000 */
[----:B-1----:R-:W-:Y:S02]  /*31ee0*/  IMAD.MOV.U32 R2, RZ, RZ, RZ ;  /* 0x000000ffff027224 */ /* 0x002fe400078e00ff */
[----:B---3--:R-:W-:Y:S01]  /*31ef0*/  @!P1 IMAD.MOV.U32 R2, RZ, RZ, R3 ;  /* 0x000000ffff029224 */ /* 0x008fe200078e0003 */
        /* <DEDUP_REMOVED lines=16> */
[----:B------:R1:W3:Y:S02]  /*32000*/  SHFL.IDX PT, R16, R3, 0x1f, 0x1f ;  /* 0x03e01f0003107f89 */ /* 0x0002e400000e0000 */
.L_x_6743:
[----:B------:R-:W-:Y:S02]  /*32010*/  ULDC UR4, c[0x0][0xd38] ;  /* 0x00034e0000047ab9 */ /* 0x000fe40000000800 */
[----:B------:R-:W-:-:S04]  /*32020*/  IMAD.U32 R4, RZ, RZ, UR4 ;  /* 0x00000004ff047e24 */ /* 0x000fc8000f8e00ff */
[----:B---3--:R-:W-:-:S04]  /*32030*/  IMAD R16, R16, R4, RZ ;  /* 0x0000000410107224 */ /* 0x008fc800078e02ff */
[----:B------:R-:W-:-:S05]  /*32040*/  IMAD.IADD R5, R5, 0x1, R16 ;  /* 0x0000000105057824 */ /* 0x000fca00078e0210 */
[----:B------:R-:W-:-:S13]  /*32050*/  ISETP.GT.AND P6, PT, R5, R0, PT ;  /* 0x000000000500720c */ /* 0x000fda0003fc4270 */
[----:B------:R-:W-:Y:S05]  /*32060*/  @P6 BRA `(.L_x_6677) ;  /* 0x00000000009c6947 */ /* 0x000fea0003800000 */
.L_x_6682:
[----:B------:R-:W3:Y:S01]  /*32070*/  LDC R2, c[0x0][0xd3c] ;  /* 0x00034f00ff027b82 */ /* 0x000ee20000000800 */
[----:B------:R-:W-:-:S05]  /*32080*/  VIADD R19, R19, 0x1f ;  /* 0x0000001f13137836 */ /* 0x000fca0000000000 */
[----:B---3--:R-:W-:-:S13]  /*32090*/  ISETP.GE.AND P6, PT, R19, R2, PT ;  /* 0x000000021300720c */ /* 0x008fda0003fc6270 */
[----:B------:R-:W-:Y:S05]  /*320a0*/  @P6 BRA `(.L_x_6678) ;  /* 0x0000000400d46947 */ /* 0x000fea0003800000 */
[----:B-1----:R-:W1:Y:S01]  /*320b0*/  S2R R3, SR_TID.X ;  /* 0x0000000000037919 */ /* 0x002e620000002100 */
[----:B------:R-:W-:Y:S01]  /*320c0*/  BSSY B0, `(.L_x_6679) ;  /* 0x0000009000007945 */ /* 0x000fe20003800000 */
[----:B-1----:R-:W-:-:S05]  /*320d0*/  LOP3.LUT R3, R3, 0x1f, RZ, 0xc0, !PT ;  /* 0x0000001f03037812 */ /* 0x002fca00078ec0ff */
[----:B------:R-:W-:-:S05]  /*320e0*/  IMAD.IADD R4, R19, 0x1, R3 ;  /* 0x0000000113047824 */ /* 0x000fca00078e0203 */
[----:B------:R-:W-:Y:S01]  /*320f0*/  ISETP.GE.OR P6, PT, R4, R2, !P0 ;  /* 0x000000020400720c */ /* 0x000fe200047c6670 */
[----:B------:R-:W-:-:S12]  /*32100*/  IMAD.MOV.U32 R2, RZ, RZ, RZ ;  /* 0x000000ffff027224 */ /* 0x000fd800078e00ff */
[----:B------:R-:W-:Y:S05]  /*32110*/  @P6 BRA `(.L_x_6680) ;  /* 0x00000000000c6947 */ /* 0x000fea0003800000 */
[----:B------:R-:W1:Y:S02]  /*32120*/  LDC.64 R2, c[0x0][0xd80] ;  /* 0x00036000ff027b82 */ /* 0x000e640000000a00 */
[----:B-1----:R-:W-:-:S06]  /*32130*/  IMAD.WIDE R2, R4, 0x4, R2 ;  /* 0x0000000404027825 */ /* 0x002fcc00078e0202 */
[----:B------:R1:W5:Y:S02]  /*32140*/  LDG.E R2, desc[UR40][R2.64] ;  /* 0x0000002802027981 */ /* 0x000364000c1e1900 */
.L_x_6680:
[----:B------:R-:W-:Y:S05]  /*32150*/  BSYNC B0 ;  /* 0x0000000000007941 */ /* 0x000fea0003800000 */
.L_x_6679:
[----:B------:R-:W-:-:S03]  /*32160*/  UMOV UR4, 0xffffffff ;  /* 0xffffffff00047882 */ /* 0x000fc60000000000 */
[----:B------:R-:W-:Y:S05]  /*32170*/  BRA.DIV UR4, `(.L_x_6681) ;  /* 0x0000002a04007947 */ /* 0x000fea000b800000 */
[----:B-1---5:R-:W1:Y:S02]  /*32180*/  SHFL.UP PT, R3, R2, 0x1, RZ ;  /* 0x0420000002037989 */ /* 0x022e6400000e00ff */
        /* <DEDUP_REMOVED lines=15> */
.L_x_6751:
[----:B------:R-:W-:Y:S02]  /*32280*/  ULDC UR4, c[0x0][0xd38] ;  /* 0x00034e0000047ab9 */ /* 0x000fe40000000800 */
[----:B------:R-:W-:-:S04]  /*32290*/  IMAD.U32 R4, RZ, RZ, UR4 ;  /* 0x00000004ff047e24 */ /* 0x000fc8000f8e00ff */
[----:B---3--:R-:W-:-:S04]  /*322a0*/  IMAD R16, R16, R4, RZ ;  /* 0x0000000410107224 */ /* 0x008fc800078e02ff */
[----:B------:R-:W-:-:S05]  /*322b0*/  IMAD.IADD R5, R16, 0x1, R5 ;  /* 0x0000000110057824 */ /* 0x000fca00078e0205 */
[----:B------:R-:W-:-:S13]  /*322c0*/  ISETP.GT.AND P6, PT, R5, R0, PT ;  /* 0x000000000500720c */ /* 0x000fda0003fc4270 */
[----:B------:R-:W-:Y:S05]  /*322d0*/  @!P6 BRA `(.L_x_6682) ;  /* 0xfffffffc0064e947 */ /* 0x000fea000383ffff */
.L_x_6677:
        /* <DEDUP_REMOVED lines=8> */
.L_x_6755:
[----:B------:R-:W-:Y:S01]  /*32360*/  ISETP.NE.AND P0, PT, R5, RZ, PT ;  /* 0x000000ff0500720c */ /* 0x000fe20003f05270 */
[----:B------:R-:W-:-:S12]  /*32370*/  IMAD.MOV.U32 R5, RZ, RZ, RZ ;  /* 0x000000ffff057224 */ /* 0x000fd800078e00ff */
[----:B------:R-:W-:Y:S05]  /*32380*/  @!P0 BRA `(.L_x_6684) ;  /* 0x0000000000148947 */ /* 0x000fea0003800000 */
[----:B------:R-:W-:Y:S01]  /*32390*/  UMOV UR4, 0xffffffff ;  /* 0xffffffff00047882 */ /* 0x000fe20000000000 */
[----:B------:R-:W-:Y:S02]  /*323a0*/  VIADD R12, R6, 0xffffffff ;  /* 0xffffffff060c7836 */ /* 0x000fe40000000000 */
[----:B------:R-:W-:Y:S05]  /*323b0*/  BRA.DIV UR4, `(.L_x_6685) ;  /* 0x0000002a04907947 */ /* 0x000fea000b800000 */
[----:B-1----:R1:W0:Y:S02]  /*323c0*/  SHFL.IDX PT, R3, R3, R12, 0x1f ;  /* 0x00001f0c03037589 */ /* 0x00222400000e0000 */
.L_x_6758:
[----:B0-----:R-:W-:-:S07]  /*323d0*/  IMAD.MOV.U32 R5, RZ, RZ, R3 ;  /* 0x000000ffff057224 */ /* 0x001fce00078e0003 */
.L_x_6684:
[----:B-1-3--:R-:W1:Y:S01]  /*323e0*/  LDC.64 R2, c[0x0][0xd90] ;  /* 0x00036400ff027b82 */ /* 0x00ae620000000a00 */
[----:B------:R-:W-:-:S04]  /*323f0*/  IMAD.IADD R19, R6, 0x1, R19 ;  /* 0x0000000106137824 */ /* 0x000fc800078e0213 */
[----:B-1----:R-:W-:-:S05]  /*32400*/  IMAD.WIDE R2, R19, 0x4, R2 ;  /* 0x0000000413027825 */ /* 0x002fca00078e0202 */
[----:B--2---:R-:W4:Y:S01]  /*32410*/  LDG.E R7, desc[UR40][R2.64] ;  /* 0x0000002802077981 */ /* 0x004f22000c1e1900 */
[----:B------:R-:W-:-:S04]  /*32420*/  IMAD R16, R5, R4, R16 ;  /* 0x0000000405107224 */ /* 0x000fc800078e0210 */
[----:B------:R-:W-:Y:S02]  /*32430*/  IMAD.IADD R0, R0, 0x1, -R16 ;  /* 0x0000000100007824 */ /* 0x000fe400078e0a10 */
[----:B----4-:R-:W-:-:S05]  /*32440*/  IMAD R6, R17, R7, RZ ;  /* 0x0000000711067224 */ /* 0x010fca00078e02ff */
[----:B0-----:R-:W-:-:S04]  /*32450*/  IABS R8, R6 ;  /* 0x0000000600087213 */ /* 0x001fc80000000000 */
        /* <DEDUP_REMOVED lines=58> */
.L_x_6678:
[----:B------:R-:W-:Y:S01]  /*32800*/  UMOV UR4, URZ ;  /* 0x0000003f00047c82 */ /* 0x000fe20008000000 */
[----:B------:R-:W-:Y:S01]  /*32810*/  UMOV UR5, URZ ;  /* 0x0000003f00057c82 */ /* 0x000fe20008000000 */
[----:B------:R-:W-:Y:S01]  /*32820*/  ULDC UR6, c[0x0][0xd3c] ;  /* 0x00034f0000067ab9 */ /* 0x000fe20000000800 */
[----:B------:R-:W-:Y:S02]  /*32830*/  IMAD.MOV.U32 R16, RZ, RZ, R0 ;  /* 0x000000ffff107224 */ /* 0x000fe400078e0000 */
[----:B------:R-:W-:Y:S02]  /*32840*/  IMAD.U32 R17, RZ, RZ, UR4 ;  /* 0x00000004ff117e24 */ /* 0x000fe4000f8e00ff */
[----:B------:R-:W-:Y:S02]  /*32850*/  IMAD.U32 R18, RZ, RZ, UR5 ;  /* 0x00000005ff127e24 */ /* 0x000fe4000f8e00ff */
[----:B------:R-:W-:-:S07]  /*32860*/  IMAD.U32 R19, RZ, RZ, UR6 ;  /* 0x00000006ff137e24 */ /* 0x000fce000f8e00ff */
.L_x_6686:
[----:B-1----:R1:W3:Y:S01]  /*32870*/  LDL R3, [R1+0x440] ;  /* 0x0004400001037983 */ /* 0x0022e20000100800 */
[----:B------:R-:W4:Y:S01]  /*32880*/  S2R R0, SR_TID.X ;  /* 0x0000000000007919 */ /* 0x000f220000002100 */
[----:B------:R-:W-:Y:S05]  /*32890*/  WARPSYNC.ALL ;  /* 0x0000000000007948 */ /* 0x000fea0003800000 */
[----:B----4-:R-:W-:Y:S01]  /*328a0*/  LOP3.LUT R0, R0, 0x1f, RZ, 0xc0, !PT ;  /* 0x0000001f00007812 */ /* 0x010fe200078ec0ff */
        /* <DEDUP_REMOVED lines=8> */
.L_x_6675:
[----:B------:R-:W-:Y:S02]  /*32930*/  ULDC UR4, c[0x0][0xd3c] ;  /* 0x00034f0000047ab9 */ /* 0x000fe40000000800 */
[----:B----4-:R-:W-:-:S13]  /*32940*/  ISETP.GE.AND P0, PT, R19, UR4, PT ;  /* 0x0000000413007c0c */ /* 0x010fda000bf06270 */
[----:B------:R-:W-:Y:S05]  /*32950*/  @!P0 BRA `(.L_x_6687) ;  /* 0xffffff8c007c8947 */ /* 0x000fea000383ffff */
[----:B------:R-:W-:Y:S05]  /*32960*/  BSYNC B8 ;  /* 0x0000000000087941 */ /* 0x000fea0003800000 */
.L_x_6555:
[----:B---3--:R-:W3:Y:S01]  /*32970*/  LDL.LU R0, [R1+0x4a0] ;  /* 0x0004a00001007983 */ /* 0x008ee20000300800 */
[----:B------:R-:W-:Y:S01]  /*32980*/  BSSY B0, `(.L_x_6688) ;  /* 0x000000b000007945 */ /* 0x000fe20003800000 */
[----:B------:R-:W4:Y:S01]  /*32990*/  S2R R5, SR_CgaCtaId ;  /* 0x0000000000057919 */ /* 0x000f220000008800 */
[----:B---3--:R-:W-:-:S05]  /*329a0*/  VIADD R0, R0, 0x1 ;  /* 0x0000000100007836 */ /* 0x008fca0000000000 */
[----:B0-----:R-:W-:-:S04]  /*329b0*/  LEA.HI R2, R0, R0, RZ, 0x1 ;  /* 0x0000000000027211 */ /* 0x001fc800078f08ff */
[----:B-1----:R-:W-:Y:S02]  /*329c0*/  LOP3.LUT R3, R2, 0xfffffffe, RZ, 0xc0, !PT ;  /* 0xfffffffe02037812 */ /* 0x002fe400078ec0ff */
[----:B------:R-:W-:-:S03]  /*329d0*/  MOV R2, 0x400 ;  /* 0x0000040000027802 */ /* 0x000fc60000000f00 */
[----:B------:R-:W-:Y:S01]  /*329e0*/  IMAD.IADD R0, R0, 0x1, -R3 ;  /* 0x0000000100007824 */ /* 0x000fe200078e0a03 */
[----:B----4-:R-:W-:-:S04]  /*329f0*/  LEA R9, R5, R2, 0x18 ;  /* 0x0000000205097211 */ /* 0x010fc800078ec0ff */
[----:B------:R-:W-:-:S04]  /*32a00*/  SHF.L.U32 R0, R0, 0x1f, RZ ;  /* 0x0000001f00007819 */ /* 0x000fc800000006ff */
[----:B------:R-:W0:Y:S02]  /*32a10*/  SYNCS.PHASECHK.TRANS64.TRYWAIT P0, [R9+URZ+0x38820], R0 ;  /* 0x03882000090075a7 */ /* 0x000e24000800017f */
[----:B0-----:R-:W-:Y:S05]  /*32a20*/  @!P0 BRA `(.L_x_6689) ;  /* 0x00000024001c8947 */ /* 0x001fea0003800000 */
.L_x_6759:
[----:B------:R-:W-:Y:S05]  /*32a30*/  BSYNC B0 ;  /* 0x0000000000007941 */ /* 0x000fea0003800000 */
.L_x_6688:
[----:B------:R-:W-:-:S03]  /*32a40*/  UMOV UR4, 0xffffffff ;  /* 0xffffffff00047882 */ /* 0x000fc60000000000 */
[----:B------:R-:W-:Y:S05]  /*32a50*/  BRA.DIV UR4, `(.L_x_6690) ;  /* 0x0000002604247947 */ /* 0x000fea000b800000 */
[----:B0-----:R-:W0:Y:S02]  /*32a60*/  S2R R0, SR_TID.X ;  /* 0x0000000000007919 */ /* 0x001e240000002100 */
[----:B0-----:R-:W-:-:S04]  /*32a70*/  SHF.R.U32.HI R0, RZ, 0x5, R0 ;  /* 0x00000005ff007819 */ /* 0x001fc80000011600 */
[----:B------:R-:W-:-:S05]  /*32a80*/  LOP3.LUT R0, R0, 0x3, RZ, 0xc0, !PT ;  /* 0x0000000300007812 */ /* 0x000fca00078ec0ff */
[----:B------:R0:W1:Y:S02]  /*32a90*/  SHFL.IDX PT, R14, R0, RZ, 0x1f ;  /* 0x00001fff000e7589 */ /* 0x00006400000e0000 */
.L_x_6762:
[----:B-1----:R-:W-:Y:S01]  /*32aa0*/  ISETP.NE.AND P0, PT, R14, RZ, PT ;  /* 0x000000ff0e00720c */ /* 0x002fe20003f05270 */
[----:B------:R-:W-:-:S12]  /*32ab0*/  BSSY B0, `(.L_x_6691) ;  /* 0x0000020000007945 */ /* 0x000fd80003800000 */
[----:B------:R-:W-:Y:S05]  /*32ac0*/  @P0 BRA `(.L_x_6692) ;  /* 0x0000000000780947 */ /* 0x000fea0003800000 */
[----:B------:R-:W-:-:S03]  /*32ad0*/  UMOV UR4, 0xffffffff ;  /* 0xffffffff00047882 */ /* 0x000fc60000000000 */
[----:B------:R-:W-:Y:S05]  /*32ae0*/  BRA.DIV UR4, `(.L_x_6693) ;  /* 0x0000002604347947 */ /* 0x000fea000b800000 */
[----:B------:R-:W-:-:S13]  /*32af0*/  ELECT P6, URZ, PT ;  /* 0x00000000003f782f */ /* 0x000fda00038c0000 */
.L_x_6765:
        /* <DEDUP_REMOVED lines=13> */
[----:B--2---:R-:W-:Y:S01]  /*32bd0*/  IMAD R7, R3, 0x8, R0 ;  /* 0x0000000803077824 */ /* 0x004fe200078e0200 */
[----:B0-----:R-:W-:Y:S06]  /*32be0*/  @!P0 BRA `(.L_x_6694) ;  /* 0x0000002400148947 */ /* 0x001fec0003800000 */
.L_x_6766:
[----:B------:R-:W0:Y:S01]  /*32bf0*/  LDL.LU R6, [R1+0x448] ;  /* 0x0004480001067983 */ /* 0x000e220000300800 */
[----:B------:R-:W1:Y:S01]  /*32c00*/  SYNCS.PHASECHK.TRANS64.TRYWAIT P0, [R7+URZ], R2 ;  /* 0x00000002070075a7 */ /* 0x000e62000800017f */
[----:B------:R-:W-:-:S04]  /*32c10*/  VIADD R0, R9, 0x38860 ;  /* 0x0003886009007836 */ /* 0x000fc80000000000 */
[----:B0-----:R-:W-:Y:S01]  /*32c20*/  IMAD R5, R6, 0x8, R0 ;  /* 0x0000000806057824 */ /* 0x001fe200078e0200 */
[----:B-1----:R-:W-:Y:S06]  /*32c30*/  @!P0 BRA `(.L_x_6695) ;  /* 0x0000002400148947 */ /* 0x002fec0003800000 */
.L_x_6767:
[----:B------:R-:W1:Y:S02]  /*32c40*/  SYNCS.PHASECHK.TRANS64.TRYWAIT P0, [R5+URZ], R4 ;  /* 0x00000004050075a7 */ /* 0x000e64000800017f */
[----:B-1----:R-:W-:Y:S05]  /*32c50*/  @!P0 BRA `(.L_x_6696) ;  /* 0x0000002400208947 */ /* 0x002fea0003800000 */
.L_x_6768:
[----:B------:R-:W-:-:S07]  /*32c60*/  IMAD R3, R3, 0x8, R0 ;  /* 0x0000000803037824 */ /* 0x000fce00078e0200 */
.L_x_6697:
[----:B--2---:R2:W3:Y:S02]  /*32c70*/  SYNCS.PHASECHK.TRANS64.TRYWAIT P0, [R3+URZ], R2 ;  /* 0x00000002030075a7 */ /* 0x0044e4000800017f */
[----:B---3--:R-:W-:Y:S05]  /*32c80*/  @!P0 NANOSLEEP.SYNCS 0x989680 ;  /* 0x009896800000895d */ /* 0x008fea0003900000 */
[----:B------:R-:W3:Y:S02]  /*32c90*/  @!P0 SYNCS.PHASECHK.TRANS64 P0, [R3+URZ], R2 ;  /* 0x00000002030085a7 */ /* 0x000ee4000800007f */
[----:B---3--:R-:W-:Y:S05]  /*32ca0*/  @!P0 BRA `(.L_x_6697) ;  /* 0xfffffffc00f08947 */ /* 0x008fea000383ffff */
.L_x_6692:
[----:B------:R-:W-:Y:S05]  /*32cb0*/  BSYNC B0 ;  /* 0x0000000000007941 */ /* 0x000fea0003800000 */
.L_x_6691:
[----:B------:R-:W-:Y:S05]  /*32cc0*/  EXIT ;  /* 0x000000000000794d */ /* 0x000fea0003800000 */
.L_x_6435:
[----:B0-----:R-:W-:-:S04]  /*32cd0*/  IMAD.U32 R11, RZ, RZ, UR47 ;  /* 0x0000002fff0b7e24 */ /* 0x001fc8000f8e00ff */
[----:B------:R0:W1:Y:S03]  /*32ce0*/  SYNCS.PHASECHK.TRANS64.TRYWAIT P0, [R11+URZ+0x38800], R0 ;  /* 0x038800000b0075a7 */ /* 0x000066000800017f */
[----:B-1----:R-:W-:Y:S05]  /*32cf0*/  @!P0 NANOSLEEP.SYNCS 0x989680 ;  /* 0x009896800000895d */ /* 0x002fea0003900000 */
[----:B------:R-:W1:Y:S02]  /*32d00*/  @!P0 SYNCS.PHASECHK.TRANS64 P0, [R11+URZ+0x38800], R0 ;  /* 0x038800000b0085a7 */ /* 0x000e64000800007f */
[----:B-1----:R-:W-:Y:S05]  /*32d10*/  @!P0 BRA `(.L_x_6435) ;  /* 0xfffffffc00ec8947 */ /* 0x002fea000383ffff */
[----:B------:R-:W-:Y:S05]  /*32d20*/  BRA `(.L_x_6698) ;  /* 0xfffffd8000547947 */ /* 0x000fea000383ffff */
.L_x_6442:
[----:B-1----:R1:W2:Y:S02]  /*32d30*/  SYNCS.PHASECHK.TRANS64.TRYWAIT P0, [R10+URZ], R11 ;  /* 0x0000000b0a0075a7 */ /* 0x0022a4000800017f */
[----:B--2---:R-:W-:Y:S05]  /*32d40*/  @!P0 NANOSLEEP.SYNCS 0x989680 ;  /* 0x009896800000895d */ /* 0x004fea0003900000 */
[----:B------:R-:W2:Y:S02]  /*32d50*/  @!P0 SYNCS.PHASECHK.TRANS64 P0, [R10+URZ], R11 ;  /* 0x0000000b0a0085a7 */ /* 0x000ea4000800007f */
[----:B--2---:R-:W-:Y:S05]  /*32d60*/  @!P0 BRA `(.L_x_6442) ;  /* 0xfffffffc00f08947 */ /* 0x004fea000383ffff */
[----:B------:R-:W-:Y:S05]  /*32d70*/  BRA `(.L_x_6441) ;  /* 0xfffffd8400647947 */ /* 0x000fea000383ffff */
.L_x_6444:
[----:B0-----:R-:W-:-:S04]  /*32d80*/  IMAD.U32 R11, RZ, RZ, UR47 ;  /* 0x0000002fff0b7e24 */ /* 0x001fc8000f8e00ff */
[----:B------:R0:W1:Y:S03]  /*32d90*/  SYNCS.PHASECHK.TRANS64.TRYWAIT P0, [R11+URZ+0x38810], R10 ;  /* 0x0388100a0b0075a7 */ /* 0x000066000800017f */
[----:B-1----:R-:W-:Y:S05]  /*32da0*/  @!P0 NANOSLEEP.SYNCS 0x989680 ;  /* 0x009896800000895d */ /* 0x002fea0003900000 */
[----:B------:R-:W1:Y:S02]  /*32db0*/  @!P0 SYNCS.PHASECHK.TRANS64 P0, [R11+URZ+0x38810], R10 ;  /* 0x0388100a0b0085a7 */ /* 0x000e64000800007f */
[----:B-1----:R-:W-:Y:S05]  /*32dc0*/  @!P0 BRA `(.L_x_6444) ;  /* 0xfffffffc00ec8947 */ /* 0x002fea000383ffff */
[----:B------:R-:W-:Y:S05]  /*32dd0*/  BRA `(.L_x_6699) ;  /* 0xfffffd8800387947 */ /* 0x000fea000383ffff */
.L_x_6451:
[----:B-1----:R1:W2:Y:S02]  /*32de0*/  SYNCS.PHASECHK.TRANS64.TRYWAIT P0, [R10+URZ], R11 ;  /* 0x0000000b0a0075a7 */ /* 0x0022a4000800017f */
[----:B--2---:R-:W-:Y:S05]  /*32df0*/  @!P0 NANOSLEEP.SYNCS 0x989680 ;  /* 0x009896800000895d */ /* 0x004fea0003900000 */
[----:B------:R-:W2:Y:S02]  /*32e00*/  @!P0 SYNCS.PHASECHK.TRANS64 P0, [R10+URZ], R11 ;  /* 0x0000000b0a0085a7 */ /* 0x000ea4000800007f */
[----:B--2---:R-:W-:Y:S05]  /*32e10*/  @!P0 BRA `(.L_x_6451) ;  /* 0xfffffffc00f08947 */ /* 0x004fea000383ffff */
[----:B------:R-:W-:Y:S05]  /*32e20*/  BRA `(.L_x_6450) ;  /* 0xfffffd88007c7947 */ /* 0x000fea000383ffff */
.L_x_6486:
[----:B0-----:R0:W1:Y:S02]  /*32e30*/  SYNCS.PHASECHK.TRANS64.TRYWAIT P2, [R8+URZ], R9 ;  /* 0x00000009080075a7 */ /* 0x001064000804017f */
[----:B-1----:R-:W-:Y:S05]  /*32e40*/  @!P2 NANOSLEEP.SYNCS 0x989680 ;  /* 0x009896800000a95d */ /* 0x002fea0003900000 */
[----:B------:R-:W1:Y:S02]  /*32e50*/  @!P2 SYNCS.PHASECHK.TRANS64 P2, [R8+URZ], R9 ;  /* 0x000000090800a5a7 */ /* 0x000e64000804007f */
[----:B-1----:R-:W-:Y:S05]  /*32e60*/  @!P2 BRA `(.L_x_6486) ;  /* 0xfffffffc00f0a947 */ /* 0x002fea000383ffff */
[----:B------:R-:W-:Y:S05]  /*32e70*/  BRA `(.L_x_6485) ;  /* 0xfffffdf4009c7947 */ /* 0x000fea000383ffff */
.L_x_6493:
[----:B-1----:R1:W2:Y:S02]  /*32e80*/  SYNCS.PHASECHK.TRANS64.TRYWAIT P2, [R8+URZ], R11 ;  /* 0x0000000b080075a7 */ /* 0x0022a4000804017f */
[----:B--2---:R-:W-:Y:S05]  /*32e90*/  @!P2 NANOSLEEP.SYNCS 0x989680 ;  /* 0x009896800000a95d */ /* 0x004fea0003900000 */
[----:B------:R-:W2:Y:S02]  /*32ea0*/  @!P2 SYNCS.PHASECHK.TRANS64 P2, [R8+URZ], R11 ;  /* 0x0000000b0800a5a7 */ /* 0x000ea4000804007f */
[----:B--2---:R-:W-:Y:S05]  /*32eb0*/  @!P2 BRA `(.L_x_6493) ;  /* 0xfffffffc00f0a947 */ /* 0x004fea000383ffff */
[----:B------:R-:W-:Y:S05]  /*32ec0*/  BRA `(.L_x_6492) ;  /* 0xfffffdf800e07947 */ /* 0x000fea000383ffff */
.L_x_6506:
[----:B0-----:R0:W1:Y:S02]  /*32ed0*/  SYNCS.PHASECHK.TRANS64.TRYWAIT P1, [R6+URZ], R7 ;  /* 0x00000007060075a7 */ /* 0x001064000802017f */
[----:B-1----:R-:W-:Y:S05]  /*32ee0*/  @!P1 NANOSLEEP.SYNCS 0x989680 ;  /* 0x009896800000995d */ /* 0x002fea0003900000 */
[----:B------:R-:W1:Y:S02]  /*32ef0*/  @!P1 SYNCS.PHASECHK.TRANS64 P1, [R6+URZ], R7 ;  /* 0x00000007060095a7 */ /* 0x000e64000802007f */
[----:B-1----:R-:W-:Y:S05]  /*32f00*/  @!P1 BRA `(.L_x_6506) ;  /* 0xfffffffc00f09947 */ /* 0x002fea000383ffff */
[----:B------:R-:W-:Y:S05]  /*32f10*/  BRA `(.L_x_6505) ;  /* 0xfffffe9000047947 */ /* 0x000fea000383ffff */
.L_x_6513:
[----:B-1----:R1:W2:Y:S02]  /*32f20*/  SYNCS.PHASECHK.TRANS64.TRYWAIT P1, [R6+URZ], R9 ;  /* 0x00000009060075a7 */ /* 0x0022a4000802017f */
[----:B--2---:R-:W-:Y:S05]  /*32f30*/  @!P1 NANOSLEEP.SYNCS 0x989680 ;  /* 0x009896800000995d */ /* 0x004fea0003900000 */
[----:B------:R-:W2:Y:S02]  /*32f40*/  @!P1 SYNCS.PHASECHK.TRANS64 P1, [R6+URZ], R9 ;  /* 0x00000009060095a7 */ /* 0x000ea4000802007f */
[----:B--2---:R-:W-:Y:S05]  /*32f50*/  @!P1 BRA `(.L_x_6513) ;  /* 0xfffffffc00f09947 */ /* 0x004fea000383ffff */
[----:B------:R-:W-:Y:S05]  /*32f60*/  BRA `(.L_x_6512) ;  /* 0xfffffe9400487947 */ /* 0x000fea000383ffff */
.L_x_6575:
        /* <DEDUP_REMOVED lines=11> */
.L_x_6701:
[----:B------:R-:W-:Y:S05]  /*33020*/  BSYNC B0 ;  /* 0x0000000000007941 */ /* 0x000fea0003800000 */
.L_x_6700:
[----:B------:R-:W-:Y:S05]  /*33030*/  BRA `(.L_x_6702) ;  /* 0xffffff9400747947 */ /* 0x000fea000383ffff */
.L_x_6577:
[----:B------:R-:W-:Y:S01]  /*33040*/  BSSY B0, `(.L_x_6703) ;  /* 0x0000006000007945 */ /* 0x000fe20003800000 */
[----:B------:R-:W-:-:S07]  /*33050*/  IMAD.MOV.U32 R15, RZ, RZ, -0x1 ;  /* 0xffffffffff0f7424 */ /* 0x000fce00078e00ff */
[----:B012-4-:R-:W-:Y:S05]  /*33060*/  WARPSYNC.COLLECTIVE R15, `(.L_x_6704) ;  /* 0x000000000f0c7348 */ /* 0x017fea0003c00000 */
[----:B------:R-:W-:Y:S02]  /*33070*/  ELECT P6, UR62, PT ;  /* 0x00000000003e782f */ /* 0x000fe400038c0000 */
[----:B------:R-:W-:Y:S01]  /*33080*/  MOV R14, UR62 ;  /* 0x0000003e000e7c02 */ /* 0x000fe20008000f00 */
[----:B012-4-:R-:W-:Y:S10]  /*33090*/  ENDCOLLECTIVE ;  /* 0x000000000000791b */ /* 0x017ff40003800000 */
.L_x_6704:
[----:B------:R-:W-:Y:S05]  /*330a0*/  BSYNC B0 ;  /* 0x0000000000007941 */ /* 0x000fea0003800000 */
.L_x_6703:
[----:B------:R-:W-:Y:S05]  /*330b0*/  BRA `(.L_x_6705) ;  /* 0xffffff9400807947 */ /* 0x000fea000383ffff */
.L_x_6579:
[----:B--2---:R2:W3:Y:S02]  /*330c0*/  SYNCS.PHASECHK.TRANS64.TRYWAIT P0, [R0+URZ+0x38840], R2 ;  /* 0x03884002000075a7 */ /* 0x0044e4000800017f */
[----:B---3--:R-:W-:Y:S05]  /*330d0*/  @!P0 NANOSLEEP.SYNCS 0x989680 ;  /* 0x009896800000895d */ /* 0x008fea0003900000 */
[----:B------:R-:W3:Y:S02]  /*330e0*/  @!P0 SYNCS.PHASECHK.TRANS64 P0, [R0+URZ+0x38840], R2 ;  /* 0x03884002000085a7 */ /* 0x000ee4000800007f */
[----:B---3--:R-:W-:Y:S05]  /*330f0*/  @!P0 BRA `(.L_x_6579) ;  /* 0xfffffffc00f08947 */ /* 0x008fea000383ffff */
[----:B------:R-:W-:Y:S05]  /*33100*/  BRA `(.L_x_6706) ;  /* 0xffffff9400e87947 */ /* 0x000fea000383ffff */
.L_x_6583:
[----:B------:R0:W5:Y:S01]  /*33110*/  LDL R0, [R1+0x474] ;  /* 0x0004740001007983 */ /* 0x0001620000100800 */
[----:B------:R-:W-:Y:S02]  /*33120*/  IMAD.MOV.U32 R6, RZ, RZ, R11 ;  /* 0x000000ffff067224 */ /* 0x000fe400078e000b */
[----:B------:R-:W-:Y:S02]  /*33130*/  IMAD.MOV.U32 R13, RZ, RZ, R2 ;  /* 0x000000ffff0d7224 */ /* 0x000fe400078e0002 */
[----:B------:R-:W-:Y:S02]  /*33140*/  IMAD.MOV.U32 R12, RZ, RZ, RZ ;  /* 0x000000ffff0c7224 */ /* 0x000fe400078e00ff */
[----:B------:R-:W-:Y:S02]  /*33150*/  IMAD.MOV.U32 R11, RZ, RZ, 0x181f ;  /* 0x0000181fff0b7424 */ /* 0x000fe400078e00ff */
[----:B------:R-:W-:Y:S02]  /*33160*/  IMAD.MOV.U32 R15, RZ, RZ, -0x1 ;  /* 0xffffffffff0f7424 */ /* 0x000fe400078e00ff */
[----:B0-----:R-:W-:-:S07]  /*33170*/  IMAD.IADD R8, R8, 0x1, R6 ;  /* 0x0000000108087824 */ /* 0x001fce00078e0206 */
[----:B-----5:R-:W-:Y:S05]  /*33180*/  WARPSYNC.COLLECTIVE R15, `(.L_x_6707) ;  /* 0x000000000f087348 */ /* 0x020fea0003c00000 */
[----:B------:R0:W1:Y:S02]  /*33190*/  SHFL.IDX P6, R14, R13, R12, R11 ;  /* 0x0000000c0d0e7389 */ /* 0x00006400000c000b */
[----:B01---5:R-:W-:Y:S01]  /*331a0*/  ENDCOLLECTIVE ;  /* 0x000000000000791b */ /* 0x023fe20003800000 */
.L_x_6707:
[----:B------:R0:W-:Y:S01]  /*331b0*/  STL [R1+0x478], R8 ;  /* 0x0004780801007387 */ /* 0x0001e20000100800 */
[----:B------:R-:W-:Y:S02]  /*331c0*/  IMAD.MOV.U32 R13, RZ, RZ, R3 ;  /* 0x000000ffff0d7224 */ /* 0x000fe400078e0003 */
[----:B------:R-:W-:-:S07]  /*331d0*/  IMAD.MOV.U32 R4, RZ, RZ, R14 ;  /* 0x000000ffff047224 */ /* 0x000fce00078e000e */
[----:B0-----:R-:W-:Y:S05]  /*331e0*/  WARPSYNC.COLLECTIVE R15, `(.L_x_6708) ;  /* 0x000000000f087348 */ /* 0x001fea0003c00000 */
[----:B------:R1:W2:Y:S02]  /*331f0*/  SHFL.IDX P6, R14, R13, R12, R11 ;  /* 0x0000000c0d0e7389 */ /* 0x0002a400000c000b */
[----:B012---:R-:W-:Y:S01]  /*33200*/  ENDCOLLECTIVE ;  /* 0x000000000000791b */ /* 0x007fe20003800000 */
.L_x_6708:
[----:B------:R-:W-:Y:S02]  /*33210*/  IMAD.MOV.U32 R13, RZ, RZ, R2 ;  /* 0x000000ffff0d7224 */ /* 0x000fe400078e0002 */
[----:B------:R-:W-:Y:S02]  /*33220*/  IMAD.MOV.U32 R12, RZ, RZ, 0x1 ;  /* 0x00000001ff0c7424 */ /* 0x000fe400078e00ff */
[----:B------:R-:W-:-:S07]  /*33230*/  IMAD.MOV.U32 R5, RZ, RZ, R14 ;  /* 0x000000ffff057224 */ /* 0x000fce00078e000e */
[----:B------:R-:W-:Y:S05]  /*33240*/  WARPSYNC.COLLECTIVE R15, `(.L_x_6709) ;  /* 0x000000000f087348 */ /* 0x000fea0003c00000 */
[----:B------:R0:W1:Y:S02]  /*33250*/  SHFL.IDX P6, R14, R13, R12, R11 ;  /* 0x0000000c0d0e7389 */ /* 0x00006400000c000b */
[----:B01----:R-:W-:Y:S01]  /*33260*/  ENDCOLLECTIVE ;  /* 0x000000000000791b */ /* 0x003fe20003800000 */
.L_x_6709:
[----:B------:R-:W-:Y:S02]  /*33270*/  IMAD.MOV.U32 R13, RZ, RZ, R3 ;  /* 0x000000ffff0d7224 */ /* 0x000fe400078e0003 */
[----:B------:R-:W-:-:S07]  /*33280*/  IMAD.MOV.U32 R6, RZ, RZ, R14 ;  /* 0x000000ffff067224 */ /* 0x000fce00078e000e */
[----:B------:R-:W-:Y:S05]  /*33290*/  WARPSYNC.COLLECTIVE R15, `(.L_x_6710) ;  /* 0x000000000f087348 */ /* 0x000fea0003c00000 */
[----:B------:R0:W1:Y:S02]  /*332a0*/  SHFL.IDX P6, R14, R13, R12, R11 ;  /* 0x0000000c0d0e7389 */ /* 0x00006400000c000b */
[----:B01----:R-:W-:Y:S01]  /*332b0*/  ENDCOLLECTIVE ;  /* 0x000000000000791b */ /* 0x003fe20003800000 */
.L_x_6710:
[----:B------:R-:W-:Y:S02]  /*332c0*/  IMAD.MOV.U32 R13, RZ, RZ, R2 ;  /* 0x000000ffff0d7224 */ /* 0x000fe400078e0002 */
[----:B------:R-:W-:Y:S02]  /*332d0*/  IMAD.MOV.U32 R12, RZ, RZ, 0x2 ;  /* 0x00000002ff0c7424 */ /* 0x000fe400078e00ff */
[----:B------:R-:W-:Y:S02]  /*332e0*/  IMAD R0, R0, R7, RZ ;  /* 0x0000000700007224 */ /* 0x000fe400078e02ff */
[----:B------:R-:W-:-:S03]  /*332f0*/  VIADD R7, R8, 0x10 ;  /* 0x0000001008077836 */ /* 0x000fc60000000000 */
[----:B------:R-:W-:Y:S02]  /*33300*/  ISETP.GE.AND P1, PT, R8, R0, PT ;  /* 0x000000000800720c */ /* 0x000fe40003f26270 */
[----:B------:R0:W-:Y:S11]  /*33310*/  STL [R1+0x480], R7 ;  /* 0x0004800701007387 */ /* 0x0001f60000100800 */
        /* <DEDUP_REMOVED lines=16> */
.L_x_6711:
        /* <DEDUP_REMOVED lines=10> */
.L_x_6712:
        /* <DEDUP_REMOVED lines=11> */
.L_x_6713:
        /* <DEDUP_REMOVED lines=14> */
.L_x_6714:
[----:B------:R-:W-:Y:S01]  /*33650*/  IMAD.MOV.U32 R3, RZ, RZ, R14 ;  /* 0x000000ffff037224 */ /* 0x000fe200078e000e */
[----:B------:R-:W-:Y:S06]  /*33660*/  BRA `(.L_x_6715) ;  /* 0xffffff9c004c7947 */ /* 0x000fec000383ffff */
.L_x_6587:
[----:B------:R-:W2:Y:S04]  /*33670*/  LDL.LU R13, [R1+0x474] ;  /* 0x00047400010d7983 */ /* 0x000ea80000300800 */
[----:B------:R-:W3:Y:S04]  /*33680*/  LDL.LU R12, [R1+0x478] ;  /* 0x00047800010c7983 */ /* 0x000ee80000300800 */
[----:B------:R-:W4:Y:S04]  /*33690*/  LDL.LU R8, [R1+0x444] ;  /* 0x0004440001087983 */ /* 0x000f280000300800 */
[----:B------:R-:W5:Y:S04]  /*336a0*/  LDL.LU R11, [R1+0x480] ;  /* 0x00048000010b7983 */ /* 0x000f680000300800 */
[----:B------:R-:W5:Y:S01]  /*336b0*/  LDL.LU R9, [R1+0x498] ;  /* 0x0004980001097983 */ /* 0x000f620000300800 */
[----:B------:R-:W-:Y:S01]  /*336c0*/  BSSY B0, `(.L_x_6716) ;  /* 0x0000017000007945 */ /* 0x000fe20003800000 */
[----:B------:R-:W-:-:S02]  /*336d0*/  IMAD.MOV.U32 R15, RZ, RZ, -0x1 ;  /* 0xffffffffff0f7424 */ /* 0x000fc400078e00ff */
[----:B--2---:R-:W-:-:S05]  /*336e0*/  IMAD R7, R13, R7, RZ ;  /* 0x000000070d077224 */ /* 0x004fca00078e02ff */
[----:B---3--:R-:W-:-:S13]  /*336f0*/  ISETP.GE.AND P2, PT, R12, R7, PT ;  /* 0x000000070c00720c */ /* 0x008fda0003f46270 */
[----:B------:R-:W-:-:S04]  /*33700*/  @!P2 LOP3.LUT R2, R5, 0x40, RZ, 0xc0, !PT ;  /* 0x000000400502a812 */ /* 0x000fc800078ec0ff */
[----:B------:R-:W-:-:S04]  /*33710*/  @!P2 SHF.R.U32.HI R2, RZ, 0x2, R2 ;  /* 0x00000002ff02a819 */ /* 0x000fc80000011602 */
[----:B------:R-:W-:Y:S02]  /*33720*/  @!P2 ISETP.NE.U32.AND P6, PT, R2, RZ, PT ;  /* 0x000000ff0200a20c */ /* 0x000fe40003fc5070 */
[----:B------:R-:W-:Y:S02]  /*33730*/  @!P2 LOP3.LUT R2, R6, 0x80, RZ, 0xc0, !PT ;  /* 0x000000800602a812 */ /* 0x000fe400078ec0ff */
[----:B----4-:R-:W-:Y:S02]  /*33740*/  LOP3.LUT R8, R8, 0xffffffdf, RZ, 0xc0, !PT ;  /* 0xffffffdf08087812 */ /* 0x010fe400078ec0ff */
[----:B------:R-:W-:-:S07]  /*33750*/  @!P2 SHF.R.U32.HI R2, RZ, 0x3, R2 ;  /* 0x00000003ff02a819 */ /* 0x000fce0000011602 */
[----:B------:R-:W-:Y:S02]  /*33760*/  @P6 LOP3.LUT R8, R8, 0x20, RZ, 0xfc, !PT ;  /* 0x0000002008086812 */ /* 0x000fe400078efcff */
[----:B------:R-:W-:Y:S02]  /*33770*/  @!P2 ISETP.NE.U32.AND P6, PT, R2, RZ, PT ;  /* 0x000000ff0200a20c */ /* 0x000fe40003fc5070 */
[----:B------:R-:W-:-:S11]  /*33780*/  LOP3.LUT R8, R8, 0xffffffef, RZ, 0xc0, !PT ;  /* 0xffffffef08087812 */ /* 0x000fd600078ec0ff */
[----:B------:R-:W-:-:S05]  /*33790*/  @P6 LOP3.LUT R8, R8, 0x10, RZ, 0xfc, !PT ;  /* 0x0000001008086812 */ /* 0x000fca00078efcff */
[----:B------:R0:W-:Y:S01]  /*337a0*/  STL [R1+0x444], R8 ;  /* 0x0004440801007387 */ /* 0x0001e20000100800 */
[-C--:B-----5:R-:W-:Y:S01]  /*337b0*/  ISETP.GE.AND P3, PT, R11, R7.reuse, PT ;  /* 0x000000070b00720c */ /* 0x0a0fe20003f66270 */
[----:B------:R-:W-:Y:S01]  /*337c0*/  IMAD.MOV.U32 R13, RZ, RZ, R4 ;  /* 0x000000ffff0d7224 */ /* 0x000fe200078e0004 */
[----:B------:R-:W-:Y:S01]  /*337d0*/  ISETP.GE.AND P4, PT, R9, R7, PT ;  /* 0x000000070900720c */ /* 0x000fe20003f86270 */
[----:B------:R-:W-:Y:S02]  /*337e0*/  IMAD.MOV.U32 R12, RZ, RZ, RZ ;  /* 0x000000ffff0c7224 */ /* 0x000fe400078e00ff */
[----:B------:R-:W-:-:S10]  /*337f0*/  IMAD.MOV.U32 R11, RZ, RZ, 0x181f ;  /* 0x0000181fff0b7424 */ /* 0x000fd400078e00ff */
[----:B0-----:R-:W-:Y:S05]  /*33800*/  WARPSYNC.COLLECTIVE R15, `(.L_x_6717) ;  /* 0x000000000f087348 */ /* 0x001fea0003c00000 */
[----:B------:R1:W2:Y:S02]  /*33810*/  SHFL.IDX P6, R14, R13, R12, R11 ;  /* 0x0000000c0d0e7389 */ /* 0x0002a400000c000b */
[----:B012---:R-:W-:Y:S01]  /*33820*/  ENDCOLLECTIVE ;  /* 0x000000000000791b */ /* 0x007fe20003800000 */
.L_x_6717:
[----:B------:R-:W-:Y:S05]  /*33830*/  BSYNC B0 ;  /* 0x0000000000007941 */ /* 0x000fea0003800000 */
.L_x_6716:
[----:B------:R0:W-:Y:S04]  /*33840*/  STL [R1+0x4a8], R16 ;  /* 0x0004a81001007387 */ /* 0x0001e80000100800 */
[----:B0-----:R0:W5:Y:S04]  /*33850*/  LDL.LU R16, [R1+0x444] ;  /* 0x0004440001107983 */ /* 0x0011680000300800 */
[----:B------:R1:W-:Y:S04]  /*33860*/  STL [R1+0x4a4], R7 ;  /* 0x0004a40701007387 */ /* 0x0003e80000100800 */
[----:B-1----:R0:W5:Y:S01]  /*33870*/  LDL R7, [R1+0x450] ;  /* 0x0004500001077983 */ /* 0x0021620000100800 */
[----:B------:R-:W-:-:S02]  /*33880*/  IMAD.MOV.U32 R13, RZ, RZ, R0 ;  /* 0x000000ffff0d7224 */ /* 0x000fc400078e0000 */
[----:B------:R-:W-:Y:S02]  /*33890*/  IMAD.MOV.U32 R12, RZ, RZ, RZ ;  /* 0x000000ffff0c7224 */ /* 0x000fe400078e00ff */
[----:B------:R-:W-:Y:S02]  /*338a0*/  IMAD.MOV.U32 R11, RZ, RZ, 0x181f ;  /* 0x0000181fff0b7424 */ /* 0x000fe400078e00ff */
[----:B------:R-:W-:Y:S02]  /*338b0*/  IMAD.MOV.U32 R15, RZ, RZ, -0x1 ;  /* 0xffffffffff0f7424 */ /* 0x000fe400078e00ff */
[----:B0-----:R-:W-:-:S07]  /*338c0*/  IMAD.MOV.U32 R8, RZ, RZ, R14 ;  /* 0x000000ffff087224 */ /* 0x001fce00078e000e */
[----:B-----5:R-:W-:Y:S05]  /*338d0*/  WARPSYNC.COLLECTIVE R15, `(.L_x_6718) ;  /* 0x000000000f087348 */ /* 0x020fea0003c00000 */
[----:B------:R0:W1:Y:S02]  /*338e0*/  SHFL.IDX P6, R14, R13, R12, R11 ;  /* 0x0000000c0d0e7389 */ /* 0x00006400000c000b */
[----:B01---5:R-:W-:Y:S01]  /*338f0*/  ENDCOLLECTIVE ;  /* 0x000000000000791b */ /* 0x023fe20003800000 */
.L_x_6718:
        /* <DEDUP_REMOVED lines=35> */
[C---:B------:R-:W-:Y:S02]  /*33b30*/  LOP3.LUT P5, RZ, R16.reuse, 0x4, RZ, 0xc0, !PT ;  /* 0x0000000410ff7812 */ /* 0x040fe400078ac0ff */
[----:B------:R-:W-:Y:S01]  /*33b40*/  @!P3 LOP3.LUT R8, R5, 0x40, RZ, 0xc0, !PT ;  /* 0x000000400508b812 */ /* 0x000fe200078ec0ff */
[----:B------:R0:W-:Y:S01]  /*33b50*/  @!P2 LDGSTS.E.BYPASS.LTC128B.128 [R7+0x32400], desc[UR40][R2.64+0x300], P6 ;  /* 0x324003000207afae */ /* 0x0001e2000b101d68 */
[----:B------:R-:W-:Y:S02]  /*33b60*/  LOP3.LUT R16, R16, 0xfffbffff, RZ, 0xc0, !PT ;  /* 0xfffbffff10107812 */ /* 0x000fe400078ec0ff */
[----:B------:R-:W-:-:S07]  /*33b70*/  @!P3 SHF.R.U32.HI R8, RZ, 0x2, R8 ;  /* 0x00000002ff08b819 */ /* 0x000fce0000011608 */
[----:B0-----:R-:W-:Y:S05]  /*33b80*/  WARPSYNC.COLLECTIVE R15, `(.L_x_6719) ;  /* 0x000000000f087348 */ /* 0x001fea0003c00000 */
[----:B------:R1:W2:Y:S02]  /*33b90*/  SHFL.IDX P6, R14, R13, R12, R11 ;  /* 0x0000000c0d0e7389 */ /* 0x0002a400000c000b */
[----:B012---:R-:W-:Y:S01]  /*33ba0*/  ENDCOLLECTIVE ;  /* 0x000000000000791b */ /* 0x007fe20003800000 */
.L_x_6719:
        /* <DEDUP_REMOVED lines=18> */
.L_x_6720:
        /* <DEDUP_REMOVED lines=29> */
.L_x_6721:
        /* <DEDUP_REMOVED lines=13> */
.L_x_6722:
        /* <DEDUP_REMOVED lines=20> */
[----:B------:R0:W5:Y:S10]  /*340b0*/  LDL.LU R16, [R1+0x4a8] ;  /* 0x0004a80001107983 */ /* 0x0001740000300800 */
[----:B------:R0:W-:Y:S04]  /*340c0*/  @!P4 LDGSTS.E.BYPASS.LTC128B.128 [R7+0x2b400], desc[UR40][R2.64+0x100], !P2 ;  /* 0x2b4001000207cfae */ /* 0x0001e8000d101d68 */
[----:B------:R0:W-:Y:S04]  /*340d0*/  @!P4 LDGSTS.E.BYPASS.LTC128B.128 [R7+0x2d400], desc[UR40][R2.64+0x180], !P5 ;  /* 0x2d4001800207cfae */ /* 0x0001e8000e901d68 */
[----:B------:R0:W-:Y:S04]  /*340e0*/  @!P4 LDGSTS.E.BYPASS.LTC128B.128 [R7+0x2f400], desc[UR40][R2.64+0x200], !P0 ;  /* 0x2f4002000207cfae */ /* 0x0001e8000c101d68 */
[----:B------:R0:W-:Y:S04]  /*340f0*/  @!P4 LDGSTS.E.BYPASS.LTC128B.128 [R7+0x31400], desc[UR40][R2.64+0x280], !P1 ;  /* 0x314002800207cfae */ /* 0x0001e8000c901d68 */
[----:B------:R0:W-:Y:S04]  /*34100*/  @!P4 LDGSTS.E.BYPASS.LTC128B.128 [R7+0x33400], desc[UR40][R2.64+0x300], P6 ;  /* 0x334003000207cfae */ /* 0x0001e8000b101d68 */
[----:B------:R0:W-:Y:S04]  /*34110*/  @!P4 LDGSTS.E.BYPASS.LTC128B.128 [R7+0x35400], desc[UR40][R2.64+0x380], P3 ;  /* 0x354003800207cfae */ /* 0x0001e80009901d68 */
[----:B------:R0:W5:Y:S01]  /*34120*/  LDL.LU R7, [R1+0x4a4] ;  /* 0x0004a40001077983 */ /* 0x0001620000300800 */
[----:B------:R-:W-:-:S02]  /*34130*/  IMAD.MOV.U32 R13, RZ, RZ, R4 ;  /* 0x000000ffff0d7224 */ /* 0x000fc400078e0004 */
[----:B------:R-:W-:Y:S02]  /*34140*/  IMAD.MOV.U32 R12, RZ, RZ, 0x3 ;  /* 0x00000003ff0c7424 */ /* 0x000fe400078e00ff */
[----:B------:R-:W-:-:S07]  /*34150*/  IMAD.MOV.U32 R15, RZ, RZ, -0x1 ;  /* 0xffffffffff0f7424 */ /* 0x000fce00078e00ff */
[----:B0----5:R-:W-:Y:S05]  /*34160*/  WARPSYNC.COLLECTIVE R15, `(.L_x_6723) ;  /* 0x000000000f087348 */ /* 0x021fea0003c00000 */
[----:B------:R1:W2:Y:S02]  /*34170*/  SHFL.IDX P6, R14, R13, R12, R11 ;  /* 0x0000000c0d0e7389 */ /* 0x0002a400000c000b */
[----:B012--5:R-:W-:Y:S01]  /*34180*/  ENDCOLLECTIVE ;  /* 0x000000000000791b */ /* 0x027fe20003800000 */
.L_x_6723:
[----:B------:R-:W-:Y:S02]  /*34190*/  IMAD.MOV.U32 R13, RZ, RZ, R0 ;  /* 0x000000ffff0d7224 */ /* 0x000fe400078e0000 */
[----:B------:R-:W-:-:S07]  /*341a0*/  IMAD.MOV.U32 R4, RZ, RZ, R14 ;  /* 0x000000ffff047224 */ /* 0x000fce00078e000e */
[----:B------:R-:W-:Y:S05]  /*341b0*/  WARPSYNC.COLLECTIVE R15, `(.L_x_6724) ;  /* 0x000000000f087348 */ /* 0x000fea0003c00000 */
[----:B------:R0:W1:Y:S02]  /*341c0*/  SHFL.IDX P6, R14, R13, R12, R11 ;  /* 0x0000000c0d0e7389 */ /* 0x00006400000c000b */
[----:B01----:R-:W-:Y:S01]  /*341d0*/  ENDCOLLECTIVE ;  /* 0x000000000000791b */ /* 0x003fe20003800000 */
.L_x_6724:
[----:B------:R-:W-:Y:S01]  /*341e0*/  IMAD.MOV.U32 R0, RZ, RZ, R14 ;  /* 0x000000ffff007224 */ /* 0x000fe200078e000e */
[----:B------:R-:W-:Y:S06]  /*341f0*/  BRA `(.L_x_6725) ;  /* 0xffffffa000287947 */ /* 0x000fec000383ffff */
.L_x_6592:
[----:B0-----:R-:W3:Y:S02]  /*34200*/  LDL R2, [R1+0x440] ;  /* 0x0004400001027983 */ /* 0x001ee40000100800 */
[----:B---3--:R0:W3:Y:S02]  /*34210*/  SYNCS.PHASECHK.TRANS64.TRYWAIT P0, [R2+URZ+0x38820], R0 ;  /* 0x03882000020075a7 */ /* 0x0080e4000800017f */
[----:B---3--:R-:W-:Y:S05]  /*34220*/  @!P0 NANOSLEEP.SYNCS 0x989680 ;  /* 0x009896800000895d */ /* 0x008fea0003900000 */
[----:B------:R-:W3:Y:S02]  /*34230*/  @!P0 SYNCS.PHASECHK.TRANS64 P0, [R2+URZ+0x38820], R0 ;  /* 0x03882000020085a7 */ /* 0x000ee4000800007f */
[----:B---3--:R-:W-:Y:S05]  /*34240*/  @!P0 BRA `(.L_x_6592) ;  /* 0xfffffffc00ec8947 */ /* 0x008fea000383ffff */
[----:B------:R-:W-:Y:S05]  /*34250*/  BRA `(.L_x_6726) ;  /* 0xffffffa000e87947 */ /* 0x000fea000383ffff */
.L_x_6596:
[----:B0-----:R0:W1:Y:S02]  /*34260*/  SYNCS.PHASECHK.TRANS64.TRYWAIT P0, [R0+URZ+0x38860], R2 ;  /* 0x03886002000075a7 */ /* 0x001064000800017f */
[----:B-1----:R-:W-:Y:S05]  /*34270*/  @!P0 NANOSLEEP.SYNCS 0x989680 ;  /* 0x009896800000895d */ /* 0x002fea0003900000 */
[----:B------:R-:W1:Y:S02]  /*34280*/  @!P0 SYNCS.PHASECHK.TRANS64 P0, [R0+URZ+0x38860], R2 ;  /* 0x03886002000085a7 */ /* 0x000e64000800007f */
[----:B-1----:R-:W-:Y:S05]  /*34290*/  @!P0 BRA `(.L_x_6596) ;  /* 0xfffffffc00f08947 */ /* 0x002fea000383ffff */
[----:B------:R-:W-:Y:S05]  /*342a0*/  BRA `(.L_x_6727) ;  /* 0xffffffa400187947 */ /* 0x000fea000383ffff */
.L_x_6615:
[----:B0-----:R0:W1:Y:S02]  /*342b0*/  SYNCS.PHASECHK.TRANS64.TRYWAIT P0, [R3+URZ+0x38840], R2 ;  /* 0x03884002030075a7 */ /* 0x001064000800017f */
[----:B-1----:R-:W-:Y:S05]  /*342c0*/  @!P0 NANOSLEEP.SYNCS 0x989680 ;  /* 0x009896800000895d */ /* 0x002fea0003900000 */
[----:B------:R-:W1:Y:S02]  /*342d0*/  @!P0 SYNCS.PHASECHK.TRANS64 P0, [R3+URZ+0x38840], R2 ;  /* 0x03884002030085a7 */ /* 0x000e64000800007f */
[----:B-1----:R-:W-:Y:S05]  /*342e0*/  @!P0 BRA `(.L_x_6615) ;  /* 0xfffffffc00f08947 */ /* 0x002fea000383ffff */
[----:B------:R-:W-:Y:S05]  /*342f0*/  BRA `(.L_x_6728) ;  /* 0xffffffb000247947 */ /* 0x000fea000383ffff */
.L_x_6620:
[----:B-1----:R1:W3:Y:S02]  /*34300*/  SYNCS.PHASECHK.TRANS64.TRYWAIT P0, [R3+URZ+0x38860], R2 ;  /* 0x03886002030075a7 */ /* 0x0022e4000800017f */
[----:B---3--:R-:W-:Y:S05]  /*34310*/  @!P0 NANOSLEEP.SYNCS 0x989680 ;  /* 0x009896800000895d */ /* 0x008fea0003900000 */
[----:B------:R-:W3:Y:S02]  /*34320*/  @!P0 SYNCS.PHASECHK.TRANS64 P0, [R3+URZ+0x38860], R2 ;  /* 0x03886002030085a7 */ /* 0x000ee4000800007f */
[----:B---3--:R-:W-:Y:S05]  /*34330*/  @!P0 BRA `(.L_x_6620) ;  /* 0xfffffffc00f08947 */ /* 0x008fea000383ffff */
[----:B------:R-:W-:Y:S05]  /*34340*/  BRA `(.L_x_6729) ;  /* 0xffffffb000a87947 */ /* 0x000fea000383ffff */
.L_x_6635:
[----:B0-----:R0:W1:Y:S02]  /*34350*/  SYNCS.PHASECHK.TRANS64.TRYWAIT P0, [R4+URZ+0x38840], R2 ;  /* 0x03884002040075a7 */ /* 0x001064000800017f */
[----:B-1----:R-:W-:Y:S05]  /*34360*/  @!P0 NANOSLEEP.SYNCS 0x989680 ;  /* 0x009896800000895d */ /* 0x002fea0003900000 */
[----:B------:R-:W1:Y:S02]  /*34370*/  @!P0 SYNCS.PHASECHK.TRANS64 P0, [R4+URZ+0x38840], R2 ;  /* 0x03884002040085a7 */ /* 0x000e64000800007f */
[----:B-1----:R-:W-:Y:S05]  /*34380*/  @!P0 BRA `(.L_x_6635) ;  /* 0xfffffffc00f08947 */ /* 0x002fea000383ffff */
[----:B------:R-:W-:Y:S05]  /*34390*/  BRA `(.L_x_6730) ;  /* 0xffffffbc00987947 */ /* 0x000fea000383ffff */
.L_x_6640:
[----:B-1----:R1:W3:Y:S02]  /*343a0*/  SYNCS.PHASECHK.TRANS64.TRYWAIT P0, [R4+URZ+0x38860], R2 ;  /* 0x03886002040075a7 */ /* 0x0022e4000800017f */
[----:B---3--:R-:W-:Y:S05]  /*343b0*/  @!P0 NANOSLEEP.SYNCS 0x989680 ;  /* 0x009896800000895d */ /* 0x008fea0003900000 */
[----:B------:R-:W3:Y:S02]  /*343c0*/  @!P0 SYNCS.PHASECHK.TRANS64 P0, [R4+URZ+0x38860], R2 ;  /* 0x03886002040085a7 */ /* 0x000ee4000800007f */
[----:B---3--:R-:W-:Y:S05]  /*343d0*/  @!P0 BRA `(.L_x_6640) ;  /* 0xfffffffc00f08947 */ /* 0x008fea000383ffff */
[----:B------:R-:W-:Y:S05]  /*343e0*/  BRA `(.L_x_6731) ;  /* 0xffffffc000187947 */ /* 0x000fea000383ffff */
.L_x_6655:
[----:B-1----:R1:W3:Y:S02]  /*343f0*/  SYNCS.PHASECHK.TRANS64.TRYWAIT P0, [R2+URZ+0x38840], R3 ;  /* 0x03884003020075a7 */ /* 0x0022e4000800017f */
[----:B---3--:R-:W-:Y:S05]  /*34400*/  @!P0 NANOSLEEP.SYNCS 0x989680 ;  /* 0x009896800000895d */ /* 0x008fea0003900000 */
[----:B------:R-:W3:Y:S02]  /*34410*/  @!P0 SYNCS.PHASECHK.TRANS64 P0, [R2+URZ+0x38840], R3 ;  /* 0x03884003020085a7 */ /* 0x000ee4000800007f */
[----:B---3--:R-:W-:Y:S05]  /*34420*/  @!P0 BRA `(.L_x_6655) ;  /* 0xfffffffc00f08947 */ /* 0x008fea000383ffff */
[----:B------:R-:W-:Y:S05]  /*34430*/  BRA `(.L_x_6732) ;  /* 0xffffffc800e47947 */ /* 0x000fea000383ffff */
.L_x_6660:
[----:B0-----:R0:W3:Y:S02]  /*34440*/  SYNCS.PHASECHK.TRANS64.TRYWAIT P0, [R2+URZ+0x38860], R3 ;  /* 0x03886003020075a7 */ /* 0x0010e4000800017f */
[----:B---3--:R-:W-:Y:S05]  /*34450*/  @!P0 NANOSLEEP.SYNCS 0x989680 ;  /* 0x009896800000895d */ /* 0x008fea0003900000 */
[----:B------:R-:W3:Y:S02]  /*34460*/  @!P0 SYNCS.PHASECHK.TRANS64 P0, [R2+URZ+0x38860], R3 ;  /* 0x03886003020085a7 */ /* 0x000ee4000800007f */
[----:B---3--:R-:W-:Y:S05]  /*34470*/  @!P0 BRA `(.L_x_6660) ;  /* 0xfffffffc00f08947 */ /* 0x008fea000383ffff */
[----:B------:R-:W-:Y:S05]  /*34480*/  BRA `(.L_x_6733) ;  /* 0xffffffcc00687947 */ /* 0x000fea000383ffff */
.L_x_6676:
[----:B------:R-:W-:Y:S01]  /*34490*/  BSSY B0, `(.L_x_6734) ;  /* 0x0000008000007945 */ /* 0x000fe20003800000 */
[----:B------:R-:W-:Y:S02]  /*344a0*/  IMAD.MOV.U32 R13, RZ, RZ, R16 ;  /* 0x000000ffff0d7224 */ /* 0x000fe400078e0010 */
[----:B------:R-:W-:Y:S02]  /*344b0*/  IMAD.MOV.U32 R12, RZ, RZ, RZ ;  /* 0x000000ffff0c7224 */ /* 0x000fe400078e00ff */
[----:B------:R-:W-:Y:S02]  /*344c0*/  IMAD.MOV.U32 R11, RZ, RZ, 0x1f ;  /* 0x0000001fff0b7424 */ /* 0x000fe400078e00ff */
[----:B------:R-:W-:-:S07]  /*344d0*/  IMAD.MOV.U32 R15, RZ, RZ, -0x1 ;  /* 0xffffffffff0f7424 */ /* 0x000fce00078e00ff */
[----:B012---:R-:W-:Y:S05]  /*344e0*/  WARPSYNC.COLLECTIVE R15, `(.L_x_6735) ;  /* 0x000000000f087348 */ /* 0x007fea0003c00000 */
[----:B------:R3:W4:Y:S02]  /*344f0*/  SHFL.IDX P6, R14, R13, R12, R11 ;  /* 0x0000000c0d0e7389 */ /* 0x00072400000c000b */
[----:B01234-:R-:W-:Y:S01]  /*34500*/  ENDCOLLECTIVE ;  /* 0x000000000000791b */ /* 0x01ffe20003800000 */
.L_x_6735:
[----:B------:R-:W-:Y:S05]  /*34510*/  BSYNC B0 ;  /* 0x0000000000007941 */ /* 0x000fea0003800000 */
.L_x_6734:
        /* <DEDUP_REMOVED lines=9> */
.L_x_6736:
        /* <DEDUP_REMOVED lines=18> */
.L_x_6737:
        /* <DEDUP_REMOVED lines=8> */
.L_x_6738:
        /* <DEDUP_REMOVED lines=8> */
.L_x_6739:
        /* <DEDUP_REMOVED lines=8> */
.L_x_6740:
        /* <DEDUP_REMOVED lines=8> */
.L_x_6741:
        /* <DEDUP_REMOVED lines=9> */
.L_x_6742:
[----:B------:R-:W-:Y:S01]  /*34960*/  IMAD.MOV.U32 R16, RZ, RZ, R14 ;  /* 0x000000ffff107224 */ /* 0x000fe200078e000e */
[----:B------:R-:W-:Y:S06]  /*34970*/  BRA `(.L_x_6743) ;  /* 0xffffffd400a47947 */ /* 0x000fec000383ffff */
.L_x_6681:
        /* <DEDUP_REMOVED lines=8> */
.L_x_6745:
[----:B------:R-:W-:Y:S05]  /*34a00*/  BSYNC B0 ;  /* 0x0000000000007941 */ /* 0x000fea0003800000 */
.L_x_6744:
        /* <DEDUP_REMOVED lines=10> */
.L_x_6746:
        /* <DEDUP_REMOVED lines=8> */
.L_x_6747:
        /* <DEDUP_REMOVED lines=8> */
.L_x_6748:
        /* <DEDUP_REMOVED lines=8> */
.L_x_6749:
        /* <DEDUP_REMOVED lines=9> */
.L_x_6750:
[----:B------:R-:W-:Y:S01]  /*34cc0*/  IMAD.MOV.U32 R16, RZ, RZ, R14 ;  /* 0x000000ffff107224 */ /* 0x000fe200078e000e */
[----:B------:R-:W-:Y:S06]  /*34cd0*/  BRA `(.L_x_6751) ;  /* 0xffffffd400687947 */ /* 0x000fec000383ffff */
.L_x_6683:
[----:B------:R-:W-:Y:S01]  /*34ce0*/  BSSY B0, `(.L_x_6752) ;  /* 0x0000006000007945 */ /* 0x000fe20003800000 */
[----:B------:R-:W-:Y:S01]  /*34cf0*/  PLOP3.LUT P6, PT, P6, PT, PT, 0x8, 0x0 ;  /* 0x000000000000781c */ /* 0x000fe200037ce170 */
[----:B------:R-:W-:-:S12]  /*34d00*/  IMAD.MOV.U32 R15, RZ, RZ, -0x1 ;  /* 0xffffffffff0f7424 */ /* 0x000fd800078e00ff */
[----:B012---:R-:W-:Y:S05]  /*34d10*/  WARPSYNC.COLLECTIVE R15, `(.L_x_6753) ;  /* 0x000000000f087348 */ /* 0x007fea0003c00000 */
[----:B------:R-:W-:Y:S01]  /*34d20*/  VOTE.ANY R14, PT, P6 ;  /* 0x00000000000e7806 */ /* 0x000fe200030e0100 */
[----:B012---:R-:W-:Y:S06]  /*34d30*/  ENDCOLLECTIVE ;  /* 0x000000000000791b */ /* 0x007fec0003800000 */
.L_x_6753:
[----:B------:R-:W-:Y:S05]  /*34d40*/  BSYNC B0 ;  /* 0x0000000000007941 */ /* 0x000fea0003800000 */
.L_x_6752:
        /* <DEDUP_REMOVED lines=9> */
.L_x_6754:
[----:B------:R-:W-:Y:S01]  /*34de0*/  IMAD.MOV.U32 R17, RZ, RZ, R14 ;  /* 0x000000ffff117224 */ /* 0x000fe200078e000e */
[----:B------:R-:W-:Y:S06]  /*34df0*/  BRA `(.L_x_6755) ;  /* 0xffffffd400587947 */ /* 0x000fec000383ffff */
.L_x_6685:
[----:B------:R-:W-:Y:S01]  /*34e00*/  BSSY B0, `(.L_x_6756) ;  /* 0x0000007000007945 */ /* 0x000fe20003800000 */
[----:B------:R-:W-:Y:S02]  /*34e10*/  IMAD.MOV.U32 R13, RZ, RZ, R3 ;  /* 0x000000ffff0d7224 */ /* 0x000fe400078e0003 */
[----:B------:R-:W-:Y:S02]  /*34e20*/  IMAD.MOV.U32 R11, RZ, RZ, 0x1f ;  /* 0x0000001fff0b7424 */ /* 0x000fe400078e00ff */
[----:B------:R-:W-:-:S07]  /*34e30*/  IMAD.MOV.U32 R15, RZ, RZ, -0x1 ;  /* 0xffffffffff0f7424 */ /* 0x000fce00078e00ff */
[----:B01234-:R-:W-:Y:S05]  /*34e40*/  WARPSYNC.COLLECTIVE R15, `(.L_x_6757) ;  /* 0x000000000f087348 */ /* 0x01ffea0003c00000 */
[----:B------:R0:W0:Y:S02]  /*34e50*/  SHFL.IDX P6, R14, R13, R12, R11 ;  /* 0x0000000c0d0e7389 */ /* 0x00002400000c000b */
[----:B01234-:R-:W-:Y:S01]  /*34e60*/  ENDCOLLECTIVE ;  /* 0x000000000000791b */ /* 0x01ffe20003800000 */
.L_x_6757:
[----:B------:R-:W-:Y:S05]  /*34e70*/  BSYNC B0 ;  /* 0x0000000000007941 */ /* 0x000fea0003800000 */
.L_x_6756:
[----:B------:R-:W-:Y:S01]  /*34e80*/  IMAD.MOV.U32 R3, RZ, RZ, R14 ;  /* 0x000000ffff037224 */ /* 0x000fe200078e000e */
[----:B------:R-:W-:Y:S06]  /*34e90*/  BRA `(.L_x_6758) ;  /* 0xffffffd4004c7947 */ /* 0x000fec000383ffff */
.L_x_6689:
[----:B0-----:R0:W1:Y:S02]  /*34ea0*/  SYNCS.PHASECHK.TRANS64.TRYWAIT P0, [R9+URZ+0x38820], R0 ;  /* 0x03882000090075a7 */ /* 0x001064000800017f */
[----:B-1----:R-:W-:Y:S05]  /*34eb0*/  @!P0 NANOSLEEP.SYNCS 0x989680 ;  /* 0x009896800000895d */ /* 0x002fea0003900000 */
[----:B------:R-:W1:Y:S02]  /*34ec0*/  @!P0 SYNCS.PHASECHK.TRANS64 P0, [R9+URZ+0x38820], R0 ;  /* 0x03882000090085a7 */ /* 0x000e64000800007f */
[----:B-1----:R-:W-:Y:S05]  /*34ed0*/  @!P0 BRA `(.L_x_6689) ;  /* 0xfffffffc00f08947 */ /* 0x002fea000383ffff */
[----:B------:R-:W-:Y:S05]  /*34ee0*/  BRA `(.L_x_6759) ;  /* 0xffffffd800d07947 */ /* 0x000fea000383ffff */
.L_x_6690:
        /* <DEDUP_REMOVED lines=11> */
.L_x_6761:
[----:B------:R-:W-:Y:S05]  /*34fa0*/  BSYNC B0 ;  /* 0x0000000000007941 */ /* 0x000fea0003800000 */
.L_x_6760:
[----:B------:R-:W-:Y:S05]  /*34fb0*/  BRA `(.L_x_6762) ;  /* 0xffffffd800b87947 */ /* 0x000fea000383ffff */
.L_x_6693:
[----:B------:R-:W-:Y:S01]  /*34fc0*/  BSSY B1, `(.L_x_6763) ;  /* 0x0000006000017945 */ /* 0x000fe20003800000 */
[----:B------:R-:W-:-:S07]  /*34fd0*/  IMAD.MOV.U32 R15, RZ, RZ, -0x1 ;  /* 0xffffffffff0f7424 */ /* 0x000fce00078e00ff */
[----:B0-2---:R-:W-:Y:S05]  /*34fe0*/  WARPSYNC.COLLECTIVE R15, `(.L_x_6764) ;  /* 0x000000000f0c7348 */ /* 0x005fea0003c00000 */
[----:B------:R-:W-:Y:S02]  /*34ff0*/  ELECT P6, UR62, PT ;  /* 0x00000000003e782f */ /* 0x000fe400038c0000 */
[----:B------:R-:W-:Y:S01]  /*35000*/  MOV R14, UR62 ;  /* 0x0000003e000e7c02 */ /* 0x000fe20008000f00 */
[----:B0-2---:R-:W-:Y:S10]  /*35010*/  ENDCOLLECTIVE ;  /* 0x000000000000791b */ /* 0x005ff40003800000 */
.L_x_6764:
[----:B------:R-:W-:Y:S05]  /*35020*/  BSYNC B1 ;  /* 0x0000000000017941 */ /* 0x000fea0003800000 */
.L_x_6763:
[----:B------:R-:W-:Y:S05]  /*35030*/  BRA `(.L_x_6765) ;  /* 0xffffffd800b07947 */ /* 0x000fea000383ffff */
.L_x_6694:
[----:B0-----:R0:W1:Y:S02]  /*35040*/  SYNCS.PHASECHK.TRANS64.TRYWAIT P0, [R5+URZ], R4 ;  /* 0x00000004050075a7 */ /* 0x001064000800017f */
[----:B-1----:R-:W-:Y:S05]  /*35050*/  @!P0 NANOSLEEP.SYNCS 0x989680 ;  /* 0x009896800000895d */ /* 0x002fea0003900000 */
[----:B------:R-:W1:Y:S02]  /*35060*/  @!P0 SYNCS.PHASECHK.TRANS64 P0, [R5+URZ], R4 ;  /* 0x00000004050085a7 */ /* 0x000e64000800007f */
[----:B-1----:R-:W-:Y:S05]  /*35070*/  @!P0 BRA `(.L_x_6694) ;  /* 0xfffffffc00f08947 */ /* 0x002fea000383ffff */
[----:B------:R-:W-:Y:S05]  /*35080*/  BRA `(.L_x_6766) ;  /* 0xffffffd800d87947 */ /* 0x000fea000383ffff */
.L_x_6695:
[----:B0-----:R0:W1:Y:S02]  /*35090*/  SYNCS.PHASECHK.TRANS64.TRYWAIT P0, [R7+URZ], R2 ;  /* 0x00000002070075a7 */ /* 0x001064000800017f */
[----:B-1----:R-:W-:Y:S05]  /*350a0*/  @!P0 NANOSLEEP.SYNCS 0x989680 ;  /* 0x009896800000895d */ /* 0x002fea0003900000 */
[----:B------:R-:W1:Y:S02]  /*350b0*/  @!P0 SYNCS.PHASECHK.TRANS64 P0, [R7+URZ], R2 ;  /* 0x00000002070085a7 */ /* 0x000e64000800007f */
[----:B-1----:R-:W-:Y:S05]  /*350c0*/  @!P0 BRA `(.L_x_6695) ;  /* 0xfffffffc00f08947 */ /* 0x002fea000383ffff */
[----:B------:R-:W-:Y:S05]  /*350d0*/  BRA `(.L_x_6767) ;  /* 0xffffffd800d87947 */ /* 0x000fea000383ffff */
.L_x_6696:
[----:B-1----:R1:W2:Y:S02]  /*350e0*/  SYNCS.PHASECHK.TRANS64.TRYWAIT P0, [R5+URZ], R4 ;  /* 0x00000004050075a7 */ /* 0x0022a4000800017f */
[----:B--2---:R-:W-:Y:S05]  /*350f0*/  @!P0 NANOSLEEP.SYNCS 0x989680 ;  /* 0x009896800000895d */ /* 0x004fea0003900000 */
[----:B------:R-:W2:Y:S02]  /*35100*/  @!P0 SYNCS.PHASECHK.TRANS64 P0, [R5+URZ], R4 ;  /* 0x00000004050085a7 */ /* 0x000ea4000800007f */
[----:B--2---:R-:W-:Y:S05]  /*35110*/  @!P0 BRA `(.L_x_6696) ;  /* 0xfffffffc00f08947 */ /* 0x004fea000383ffff */
[----:B------:R-:W-:Y:S05]  /*35120*/  BRA `(.L_x_6768) ;  /* 0xffffffd800cc7947 */ /* 0x000fea000383ffff */
        .type           $_ZN7cutlass13device_kernelIN5flash11enable_sm90INS1_16FlashAttnFwdSm90INS1_25CollectiveMainloopFwdSm90ILi2EN4cute5tupleIJNS5_1CILi1EEES8_S8_EEENS6_IJNS7_ILi64EEESA_SA_EEELi512ENS_6half_tEfNS_4arch4Sm90ELb0ELb1ELb1ELb1ELb0ELb0ELb1ELb0ELb0ELb1ELb0ELb0EEENS1_21CollectiveEpilogueFwdINS6_IJSA_NS7_ILi512EEESA_EEES9_SC_SE_Li256ELb1ELb1ELb0ELb0EEENS1_36VarlenDynamicPersistentTileSchedulerILi64ELi64ELi256ELi128ELb0ELb1ELb1ELb1ELb0ELb1EEEEEEEEEvNT_6ParamsE$_ZZN5flash25CollectiveMainloopFwdSm90ILi2EN4cute5tupleIJNS1_1CILi1EEES4_S4_EEENS2_IJNS3_ILi64EEES6_S6_EEELi512EN7cutlass6half_tEfNS8_4arch4Sm90ELb0ELb1ELb1ELb1ELb0ELb0ELb1ELb0ELb0ELb1ELb0ELb0EE3mmaINS_16FlashAttnFwdSm90ISC_NS_21CollectiveEpilogueFwdINS2_IJS6_NS3_ILi512EEES6_EEES5_S9_SB_Li256ELb1ELb1ELb0ELb0EEENS_36VarlenDynamicPersistentTileSchedulerILi64ELi64ELi256ELi128ELb0ELb1ELb1ELb1ELb0ELb1EEEE13SharedStorageENS1_6TensorINS1_11ArrayEngineIfLm128EEENS1_6LayoutINS2_IJNS2_IJNS3_ILi2EEESR_NS3_ILi32EEEEEES4_S4_EEENS2_IJNS2_IJS4_SR_NS3_ILi4EEEEEENS3_ILi0EEESX_EEEEEEENS_7SoftmaxILi2ELi0EEEEEbRKNSC_6ParamsENS8_25PipelineTmaAsyncNoClusterILi2ENS8_16PipelineTmaAsyncILi2EEEEES19_RNS8_13PipelineStateILj2EEERT0_RT1_iRiRKNS_16SeqlenInfoQKNewKILb1ELb0EEENS2_IJiiiiEEERT_ENKUliT_T0_T1_E_clIZSD_ISM_S10_S12_EbS15_S19_S19_S1C_S1E_S1G_iS1H_S1L_S1M_S1O_EUlRS1P_iE1_NS3_ILb0EEENS3_ILb1EEEEEDaiS1P_S1Q_S1R_,@function
        .size           $_ZN7cutlass13device_kernelIN5flash11enable_sm90INS1_16FlashAttnFwdSm90INS1_25CollectiveMainloopFwdSm90ILi2EN4cute5tupleIJNS5_1CILi1EEES8_S8_EEENS6_IJNS7_ILi64EEESA_SA_EEELi512ENS_6half_tEfNS_4arch4Sm90ELb0ELb1ELb1ELb1ELb0ELb0ELb1ELb0ELb0ELb1ELb0ELb0EEENS1_21CollectiveEpilogueFwdINS6_IJSA_NS7_ILi512EEESA_EEES9_SC_SE_Li256ELb1ELb1ELb0ELb0EEENS1_36VarlenDynamicPersistentTileSchedulerILi64ELi64ELi256ELi128ELb0ELb1ELb1ELb1ELb0ELb1EEEEEEEEEvNT_6ParamsE$_ZZN5flash25CollectiveMainloopFwdSm90ILi2EN4cute5tupleIJNS1_1CILi1EEES4_S4_EEENS2_IJNS3_ILi64EEES6_S6_EEELi512EN7cutlass6half_tEfNS8_4arch4Sm90ELb0ELb1ELb1ELb1ELb0ELb0ELb1ELb0ELb0ELb1ELb0ELb0EE3mmaINS_16FlashAttnFwdSm90ISC_NS_21CollectiveEpilogueFwdINS2_IJS6_NS3_ILi512EEES6_EEES5_S9_SB_Li256ELb1ELb1ELb0ELb0EEENS_36VarlenDynamicPersistentTileSchedulerILi64ELi64ELi256ELi128ELb0ELb1ELb1ELb1ELb0ELb1EEEE13SharedStorageENS1_6TensorINS1_11ArrayEngineIfLm128EEENS1_6LayoutINS2_IJNS2_IJNS3_ILi2EEESR_NS3_ILi32EEEEEES4_S4_EEENS2_IJNS2_IJS4_SR_NS3_ILi4EEEEEENS3_ILi0EEESX_EEEEEEENS_7SoftmaxILi2ELi0EEEEEbRKNSC_6ParamsENS8_25PipelineTmaAsyncNoClusterILi2ENS8_16PipelineTmaAsyncILi2EEEEES19_RNS8_13PipelineStateILj2EEERT0_RT1_iRiRKNS_16SeqlenInfoQKNewKILb1ELb0EEENS2_IJiiiiEEERT_ENKUliT_T0_T1_E_clIZSD_ISM_S10_S12_EbS15_S19_S19_S1C_S1E_S1G_iS1H_S1L_S1M_S1O_EUlRS1P_iE1_NS3_ILb0EEENS3_ILb1EEEEEDaiS1P_S1Q_S1R_,(.L_x_15295 - $_ZN7cutlass13device_kernelIN5flash11enable_sm90INS1_16FlashAttnFwdSm90INS1_25CollectiveMainloopFwdSm90ILi2EN4cute5tupleIJNS5_1CILi1EEES8_S8_EEENS6_IJNS7_ILi64EEESA_SA_EEELi512ENS_6half_tEfNS_4arch4Sm90ELb0ELb1ELb1ELb1ELb0ELb0ELb1ELb0ELb0ELb1ELb0ELb0EEENS1_21CollectiveEpilogueFwdINS6_IJSA_NS7_ILi512EEESA_EEES9_SC_SE_Li256ELb1ELb1ELb0ELb0EEENS1_36VarlenDynamicPersistentTileSchedulerILi64ELi64ELi256ELi128ELb0ELb1ELb1ELb1ELb0ELb1EEEEEEEEEvNT_6ParamsE$_ZZN5flash25CollectiveMainloopFwdSm90ILi2EN4cute5tupleIJNS1_1CILi1EEES4_S4_EEENS2_IJNS3_ILi64EEES6_S6_EEELi512EN7cutlass6half_tEfNS8_4arch4Sm90ELb0ELb1ELb1ELb1ELb0ELb0ELb1ELb0ELb0ELb1ELb0ELb0EE3mmaINS_16FlashAttnFwdSm90ISC_NS_21CollectiveEpilogueFwdINS2_IJS6_NS3_ILi512EEES6_EEES5_S9_SB_Li256ELb1ELb1ELb0ELb0EEENS_36VarlenDynamicPersistentTileSchedulerILi64ELi64ELi256ELi128ELb0ELb1ELb1ELb1ELb0ELb1EEEE13SharedStorageENS1_6TensorINS1_11ArrayEngineIfLm128EEENS1_6LayoutINS2_IJNS2_IJNS3_ILi2EEESR_NS3_ILi32EEEEEES4_S4_EEENS2_IJNS2_IJS4_SR_NS3_ILi4EEEEEENS3_ILi0EEESX_EEEEEEENS_7SoftmaxILi2ELi0EEEEEbRKNSC_6ParamsENS8_25PipelineTmaAsyncNoClusterILi2ENS8_16PipelineTmaAsyncILi2EEEEES19_RNS8_13PipelineStateILj2EEERT0_RT1_iRiRKNS_16SeqlenInfoQKNewKILb1ELb0EEENS2_IJiiiiEEERT_ENKUliT_T0_T1_E_clIZSD_ISM_S10_S12_EbS15_S19_S19_S1C_S1E_S1G_iS1H_S1L_S1M_S1O_EUlRS1P_iE1_NS3_ILb0EEENS3_ILb1EEEEEDaiS1P_S1Q_S1R_)
$_ZN7cutlass13device_kernelIN5flash11enable_sm90INS1_16FlashAttnFwdSm90INS1_25CollectiveMainloopFwdSm90ILi2EN4cute5tupleIJNS5_1CILi1EEES8_S8_EEENS6_IJNS7_ILi64EEESA_SA_EEELi512ENS_6half_tEfNS_4arch4Sm90ELb0ELb1ELb1ELb1ELb0ELb0ELb1ELb0ELb0ELb1ELb0ELb0EEENS1_21CollectiveEpilogueFwdINS6_IJSA_NS7_ILi512EEESA_EEES9_SC_SE_Li256ELb1ELb1ELb0ELb0EEENS1_36VarlenDynamicPersistentTileSchedulerILi64ELi64ELi256ELi128ELb0ELb1ELb1ELb1ELb0ELb1EEEEEEEEEvNT_6ParamsE$_ZZN5flash25CollectiveMainloopFwdSm90ILi2EN4cute5tupleIJNS1_1CILi1EEES4_S4_EEENS2_IJNS3_ILi64EEES6_S6_EEELi512EN7cutlass6half_tEfNS8_4arch4Sm90ELb0ELb1ELb1ELb1ELb0ELb0ELb1ELb0ELb0ELb1ELb0ELb0EE3mmaINS_16FlashAttnFwdSm90ISC_NS_21CollectiveEpilogueFwdINS2_IJS6_NS3_ILi512EEES6_EEES5_S9_SB_Li256ELb1ELb1ELb0ELb0EEENS_36VarlenDynamicPersistentTileSchedulerILi64ELi64ELi256ELi128ELb0ELb1ELb1ELb1ELb0ELb1EEEE13SharedStorageENS1_6TensorINS1_11ArrayEngineIfLm128EEENS1_6LayoutINS2_IJNS2_IJNS3_ILi2EEESR_NS3_ILi32EEEEEES4_S4_EEENS2_IJNS2_IJS4_SR_NS3_ILi4EEEEEENS3_ILi0EEESX_EEEEEEENS_7SoftmaxILi2ELi0EEEEEbRKNSC_6ParamsENS8_25PipelineTmaAsyncNoClusterILi2ENS8_16PipelineTmaAsyncILi2EEEEES19_RNS8_13PipelineStateILj2EEERT0_RT1_iRiRKNS_16SeqlenInfoQKNewKILb1ELb0EEENS2_IJiiiiEEERT_ENKUliT_T0_T1_E_clIZSD_ISM_S10_S12_EbS15_S19_S19_S1C_S1E_S1G_iS1H_S1L_S1M_S1O_EUlRS1P_iE1_NS3_ILb0EEENS3_ILb1EEEEEDaiS1P_S1Q_S1R_:
        /* <DEDUP_REMOVED lines=48> */
.L_x_6770:
[----:B------:R-:W-:Y:S05]  /*35430*/  BSYNC B3 ;  /* 0x0000000000037941 */ /* 0x000fea0003800000 */
.L_x_6769:
        /* <DEDUP_REMOVED lines=17> */
.L_x_6772:
[----:B------:R-:W-:Y:S05]  /*35550*/  BSYNC B3 ;  /* 0x0000000000037941 */ /* 0x000fea0003800000 */
.L_x_6771:
        /* <DEDUP_REMOVED lines=10> */
.L_x_6774:
[----:B------:R-:W-:Y:S05]  /*35600*/  BSYNC B3 ;  /* 0x0000000000037941 */ /* 0x000fea0003800000 */
.L_x_6773:
        /* <DEDUP_REMOVED lines=92> */
.L_x_6777:
[----:B------:R-:W-:Y:S05]  /*35bd0*/  BSYNC B3 ;  /* 0x0000000000037941 */ /* 0x000fea0003800000 */
.L_x_6776:
        /* <DEDUP_REMOVED lines=17> */
.L_x_6779:
[----:B------:R-:W-:Y:S05]  /*35cf0*/  BSYNC B3 ;  /* 0x0000000000037941 */ /* 0x000fea0003800000 */
.L_x_6778:
        /* <DEDUP_REMOVED lines=10> */
.L_x_6781:
[----:B------:R-:W-:Y:S05]  /*35da0*/  BSYNC B3 ;  /* 0x0000000000037941 */ /* 0x000fea0003800000 */
.L_x_6780:
        /* <DEDUP_REMOVED lines=626> */
[----:B------:R-:W-:-:S03]  /*384d0*/  FMUL.FTZ R25, R25, R14 ;  /* 0x0000000e19197220 */ /* 0x000fc60000410000 */
[----:B------:R4:W2:Y:S08]  /*384e0*/  MUFU.TANH R74, R15 ;  /* 0x0000000f004a7308 */ /* 0x0008b00000002400 */
[----:B------:R1:W2:Y:S01]  /*384f0*/  MUFU.TANH R71, R25 ;  /* 0x0000001900477308 */ /* 0x0002a20000002400 */
[----:B----4-:R-:W-:-:S04]  /*38500*/  SHF.R.S32.HI R15, RZ, 0x1f, R64 ;  /* 0x0000001fff0f7819 */ /* 0x010fc80000011440 */
[----:B-1----:R-:W-:-:S04]  /*38510*/  LEA.HI R25, R15, R64, RZ, 0x7 ;  /* 0x000000400f197211 */ /* 0x002fc800078f38ff */
[----:B------:R-:W-:Y:S01]  /*38520*/  LOP3.LUT R25, R25, 0xffffff80, RZ, 0xc0, !PT ;  /* 0xffffff8019197812 */ /* 0x000fe200078ec0ff */
[----:B0-----:R-:W-:-:S04]  /*38530*/  FMUL.FTZ R12, R26, R14 ;  /* 0x0000000e1a0c7220 */ /* 0x001fc80000410000 */
[----:B------:R-:W-:Y:S02]  /*38540*/  IMAD.IADD R25, R64, 0x1, -R25 ;  /* 0x0000000140197824 */ /* 0x000fe400078e0a19 */
[-C--:B------:R-:W-:Y:S01]  /*38550*/  FMUL.FTZ R58, R27, R14.reuse ;  /* 0x0000000e1b3a7220 */ /* 0x080fe20000410000 */
[-C--:B------:R-:W-:Y:S01]  /*38560*/  FMUL.FTZ R29, R29, R14.reuse ;  /* 0x0000000e1d1d7220 */ /* 0x080fe20000410000 */
[-C--:B------:R-:W-:Y:S01]  /*38570*/  FMUL.FTZ R21, R24, R14.reuse ;  /* 0x0000000e18157220 */ /* 0x080fe20000410000 */
[----:B------:R-:W-:Y:S01]  /*38580*/  SHF.R.S32.HI R26, RZ, 0x1f, R25 ;  /* 0x0000001fff1a7819 */ /* 0x000fe20000011419 */
[----:B------:R-:W-:Y:S01]  /*38590*/  FMUL.FTZ R24, R45, R14 ;  /* 0x0000000e2d187220 */ /* 0x000fe20000410000 */
[----:B------:R-:W-:Y:S01]  /*385a0*/  LEA.HI R27, R15, R64, RZ, 0x2 ;  /* 0x000000400f1b7211 */ /* 0x000fe200078f10ff */
[----:B------:R0:W1:Y:S01]  /*385b0*/  MUFU.TANH R73, R29 ;  /* 0x0000001d00497308 */ /* 0x0000620000002400 */
[-C--:B------:R-:W-:Y:S01]  /*385c0*/  LEA.HI R15, R26, R25.reuse, RZ, 0x2 ;  /* 0x000000191a0f7211 */ /* 0x080fe200078f10ff */
[----:B------:R-:W-:Y:S01]  /*385d0*/  FMUL.FTZ R28, R28, R14 ;  /* 0x0000000e1c1c7220 */ /* 0x000fe20000410000 */
[----:B------:R-:W-:-:S05]  /*385e0*/  LEA.HI R26, R26, R25, RZ, 0x5 ;  /* 0x000000191a1a7211 */ /* 0x000fca00078f28ff */
[----:B------:R4:W1:Y:S01]  /*385f0*/  MUFU.TANH R76, R24 ;  /* 0x00000018004c7308 */ /* 0x0008620000002400 */
[----:B0-----:R-:W-:Y:S02]  /*38600*/  LOP3.LUT R29, R27, 0xfffffffc, RZ, 0xc0, !PT ;  /* 0xfffffffc1b1d7812 */ /* 0x001fe400078ec0ff */
[----:B------:R-:W-:-:S03]  /*38610*/  SHF.R.S32.HI R27, RZ, 0x1f, R15 ;  /* 0x0000001fff1b7819 */ /* 0x000fc6000001140f */
[----:B------:R-:W-:Y:S01]  /*38620*/  IMAD.IADD R29, R64, 0x1, -R29 ;  /* 0x00000001401d7824 */ /* 0x000fe200078e0a1d */
[----:B----4-:R-:W-:Y:S01]  /*38630*/  SHF.R.S32.HI R24, RZ, 0x2, R15 ;  /* 0x00000002ff187819 */ /* 0x010fe2000001140f */
[----:B------:R0:W4:Y:S03]  /*38640*/  MUFU.TANH R72, R28 ;  /* 0x0000001c00487308 */ /* 0x0001260000002400 */
[----:B------:R-:W-:Y:S02]  /*38650*/  LEA.HI R27, R27, R24, RZ, 0x3 ;  /* 0x000000181b1b7211 */ /* 0x000fe400078f18ff */
[----:B------:R-:W-:Y:S02]  /*38660*/  SHF.R.S32.HI R26, RZ, 0x5, R26 ;  /* 0x00000005ff1a7819 */ /* 0x000fe4000001141a */
[----:B------:R-:W-:Y:S02]  /*38670*/  LOP3.LUT R27, R27, 0xfffffff8, RZ, 0xc0, !PT ;  /* 0xfffffff81b1b7812 */ /* 0x000fe400078ec0ff */
[----:B0-----:R-:W-:Y:S01]  /*38680*/  LEA.HI R28, R29, R29, RZ, 0x1 ;  /* 0x0000001d1d1c7211 */ /* 0x001fe200078f08ff */
[----:B---3--:R-:W-:-:S02]  /*38690*/  IMAD R26, R65, 0x4, R26 ;  /* 0x00000004411a7824 */ /* 0x008fc400078e021a */
[----:B------:R-:W-:Y:S01]  /*386a0*/  IMAD.IADD R27, R24, 0x1, -R27 ;  /* 0x00000001181b7824 */ /* 0x000fe200078e0a1b */
[----:B------:R-:W-:-:S03]  /*386b0*/  LOP3.LUT R28, R28, 0x1ffffffe, RZ, 0xc0, !PT ;  /* 0x1ffffffe1c1c7812 */ /* 0x000fc600078ec0ff */
[----:B------:R-:W-:Y:S02]  /*386c0*/  IMAD.U32 R27, R26, 0x10, R27 ;  /* 0x000000101a1b7824 */ /* 0x000fe400078e001b */
[----:B------:R-:W-:Y:S02]  /*386d0*/  IMAD.IADD R28, R29, 0x1, -R28 ;  /* 0x000000011d1c7824 */ /* 0x000fe400078e0a1c */
[----:B------:R-:W-:Y:S02]  /*386e0*/  FMUL.FTZ R40, R42, R14 ;  /* 0x0000000e2a287220 */ /* 0x000fe40000410000 */
[----:B------:R-:W-:-:S04]  /*386f0*/  IMAD R42, R28, 0x8, R27 ;  /* 0x000000081c2a7824 */ /* 0x000fc800078e021b */
[----:B------:R-:W-:-:S04]  /*38700*/  @P2 IMAD.HI.U32 R67, R42, R67, RZ ;  /* 0x000000432a432227 */ /* 0x000fc800078e00ff */
[----:B------:R-:W-:Y:S01]  /*38710*/  FMUL.FTZ R37, R37, R14 ;  /* 0x0000000e25257220 */ /* 0x000fe20000410000 */
[----:B------:R-:W-:Y:S01]  /*38720*/  @P2 SHF.R.U32.HI R42, RZ, R66, R67 ;  /* 0x00000042ff2a2219 */ /* 0x000fe20000011643 */
[-C--:B------:R-:W-:Y:S01]  /*38730*/  FMUL.FTZ R41, R41, R14.reuse ;  /* 0x0000000e29297220 */ /* 0x080fe20000410000 */
[----:B------:R-:W-:Y:S01]  /*38740*/  LOP3.LUT R24, R15, 0x7ffffffc, RZ, 0xc0, !PT ;  /* 0x7ffffffc0f187812 */ /* 0x000fe200078ec0ff */
[----:B------:R-:W-:Y:S02]  /*38750*/  IMAD.SHL.U32 R65, R0, 0x40, RZ ;  /* 0x0000004000417824 */ /* 0x000fe400078e00ff */
[-C--:B------:R-:W-:Y:S01]  /*38760*/  FMUL.FTZ R36, R36, R14.reuse ;  /* 0x0000000e24247220 */ /* 0x080fe20000410000 */
[----:B------:R-:W0:Y:S01]  /*38770*/  SHFL.IDX PT, R26, R42, RZ, 0x1c1f ;  /* 0x001c1fff2a1a7589 */ /* 0x000e2200000e0000 */
[-C--:B------:R-:W-:Y:S01]  /*38780*/  FMUL.FTZ R44, R44, R14.reuse ;  /* 0x0000000e2c2c7220 */ /* 0x080fe20000410000 */
[-C--:B------:R-:W-:Y:S01]  /*38790*/  FMUL.FTZ R62, R35, R14.reuse ;  /* 0x0000000e233e7220 */ /* 0x080fe20000410000 */
[----:B------:R3:W0:Y:S01]  /*387a0*/  MUFU.TANH R75, R41 ;  /* 0x00000029004b7308 */ /* 0x0006220000002400 */
[-C--:B------:R-:W-:Y:S01]  /*387b0*/  FMUL.FTZ R61, R34, R14.reuse ;  /* 0x0000000e223d7220 */ /* 0x080fe20000410000 */
[-C--:B------:R-:W-:Y:S01]  /*387c0*/  FMUL.FTZ R63, R43, R14.reuse ;  /* 0x0000000e2b3f7220 */ /* 0x080fe20000410000 */
[-C--:B------:R-:W-:Y:S01]  /*387d0*/  FMUL.FTZ R59, R30, R14.reuse ;  /* 0x0000000e1e3b7220 */ /* 0x080fe20000410000 */
[-C--:B------:R-:W-:Y:S01]  /*387e0*/  FMUL.FTZ R60, R31, R14.reuse ;  /* 0x0000000e1f3c7220 */ /* 0x080fe20000410000 */
[-C--:B------:R-:W-:Y:S01]  /*387f0*/  FMUL.FTZ R32, R32, R14.reuse ;  /* 0x0000000e20207220 */ /* 0x080fe20000410000 */
[----:B------:R-:W-:-:S02]  /*38800*/  FMUL.FTZ R33, R33, R14 ;  /* 0x0000000e21217220 */ /* 0x000fc40000410000 */
[----:B------:R-:W0:Y:S01]  /*38810*/  MUFU.TANH R35, R37 ;  /* 0x0000002500237308 */ /* 0x000e220000002400 */
[----:B---3--:R-:W-:Y:S01]  /*38820*/  IMAD.IADD R41, R25, 0x1, -R24 ;  /* 0x0000000119297824 */ /* 0x008fe200078e0a18 */
[----:B------:R-:W-:Y:S01]  /*38830*/  IADD3 R24, -R65, 0x1, RZ ;  /* 0x0000000141187810 */ /* 0x000fe20007ffe1ff */
[-C--:B------:R-:W-:Y:S01]  /*38840*/  FMUL.FTZ R38, R38, R14.reuse ;  /* 0x0000000e26267220 */ /* 0x080fe20000410000 */
[-C--:B------:R-:W-:Y:S01]  /*38850*/  FMUL.FTZ R39, R39, R14.reuse ;  /* 0x0000000e27277220 */ /* 0x080fe20000410000 */
[-C--:B------:R-:W-:Y:S01]  /*38860*/  FMUL.FTZ R45, R46, R14.reuse ;  /* 0x0000000e2e2d7220 */ /* 0x080fe20000410000 */
[-C--:B------:R-:W-:Y:S01]  /*38870*/  FMUL.FTZ R48, R48, R14.reuse ;  /* 0x0000000e30307220 */ /* 0x080fe20000410000 */
[-C--:B------:R-:W-:Y:S01]  /*38880*/  FMUL.FTZ R49, R49, R14.reuse ;  /* 0x0000000e31317220 */ /* 0x080fe20000410000 */
[----:B------:R3:W0:Y:S01]  /*38890*/  MUFU.TANH R34, R36 ;  /* 0x0000002400227308 */ /* 0x0006220000002400 */
[-C--:B------:R-:W-:Y:S01]  /*388a0*/  FMUL.FTZ R43, R50, R14.reuse ;  /* 0x0000000e322b7220 */ /* 0x080fe20000410000 */
[-C--:B------:R-:W-:Y:S01]  /*388b0*/  FMUL.FTZ R52, R52, R14.reuse ;  /* 0x0000000e34347220 */ /* 0x080fe20000410000 */
[-C--:B------:R-:W-:Y:S01]  /*388c0*/  FMUL.FTZ R53, R53, R14.reuse ;  /* 0x0000000e35357220 */ /* 0x080fe20000410000 */
[----:B------:R-:W-:-:S04]  /*388d0*/  FMUL.FTZ R54, R54, R14 ;  /* 0x0000000e36367220 */ /* 0x000fc80000410000 */
[----:B------:R2:W0:Y:S01]  /*388e0*/  MUFU.TANH R37, R44 ;  /* 0x0000002c00257308 */ /* 0x0004220000002400 */
[-C--:B---3--:R-:W-:Y:S01]  /*388f0*/  FMUL.FTZ R36, R47, R14.reuse ;  /* 0x0000000e2f247220 */ /* 0x088fe20000410000 */
[----:B------:R-:W-:Y:S01]  /*38900*/  ISETP.GE.AND P3, PT, R13, 0x1, PT ;  /* 0x000000010d00780c */ /* 0x000fe20003f66270 */
[----:B------:R-:W-:Y:S02]  /*38910*/  IMAD R24, R41, -0x2, R24 ;  /* 0xfffffffe29187824 */ /* 0x000fe400078e0218 */
[-C--:B--2---:R-:W-:Y:S01]  /*38920*/  FMUL.FTZ R44, R51, R14.reuse ;  /* 0x0000000e332c7220 */ /* 0x084fe20000410000 */
[----:B------:R-:W-:Y:S02]  /*38930*/  FMUL.FTZ R14, R55, R14 ;  /* 0x0000000e370e7220 */ /* 0x000fe40000410000 */
[----:B------:R-:W2:Y:S01]  /*38940*/  MUFU.TANH R21, R21 ;  /* 0x0000001500157308 */ /* 0x000ea20000002400 */
[----:B------:R-:W-:Y:S02]  /*38950*/  IADD3 R24, -R56, R24, R57 ;  /* 0x0000001838187210 */ /* 0x000fe40007ffe139 */
[----:B------:R-:W-:-:S05]  /*38960*/  LOP3.LUT R15, RZ, R68, RZ, 0x33, !PT ;  /* 0x00000044ff0f7212 */ /* 0x000fca00078e33ff */
        /* <DEDUP_REMOVED lines=44> */
.L_x_6788:
[----:B------:R-:W-:Y:S05]  /*38c30*/  BSYNC B5 ;  /* 0x0000000000057941 */ /* 0x000fea0003800000 */
.L_x_6787:
[----:B------:R-:W-:Y:S01]  /*38c40*/  LOP3.LUT R14, RZ, R14, RZ, 0x33, !PT ;  /* 0x0000000eff0e7212 */ /* 0x000fe200078e33ff */
[----:B------:R-:W-:Y:S06]  /*38c50*/  BRA `(.L_x_6789) ;  /* 0x0000000000287947 */ /* 0x000fec0003800000 */
.L_x_6786:
        /* <DEDUP_REMOVED lines=10> */
.L_x_6789:
[----:B------:R-:W-:Y:S05]  /*38d00*/  BSYNC B4 ;  /* 0x0000000000047941 */ /* 0x000fea0003800000 */
.L_x_6785:
[----:B------:R-:W-:-:S04]  /*38d10*/  IMAD R14, R13, R14, -R65 ;  /* 0x0000000e0d0e7224 */ /* 0x000fc800078e0a41 */
[----:B------:R-:W-:-:S05]  /*38d20*/  IMAD R14, R41, -0x2, R14 ;  /* 0xfffffffe290e7824 */ /* 0x000fca00078e020e */
[----:B------:R-:W-:Y:S02]  /*38d30*/  VIMNMX R47, R47, R14, !PT ;  /* 0x0000000e2f2f7248 */ /* 0x000fe40007fe0100 */
[----:B------:R-:W-:-:S07]  /*38d40*/  VIADDMNMX R46, R14, R13, R46, PT ;  /* 0x0000000d0e2e7246 */ /* 0x000fce000380012e */
.L_x_6784:
[----:B------:R-:W-:Y:S05]  /*38d50*/  BSYNC B3 ;  /* 0x0000000000037941 */ /* 0x000fea0003800000 */
.L_x_6783:
[C---:B------:R-:W-:Y:S01]  /*38d60*/  ISETP.GE.AND P3, PT, R70.reuse, 0x9, PT ;  /* 0x000000094600780c */ /* 0x040fe20003f66270 */
[----:B------:R-:W0:Y:S01]  /*38d70*/  SHFL.IDX PT, R42, R42, 0x1, 0x1c1f ;  /* 0x003c1f002a2a7f89 */ /* 0x000e2200000e0000 */
        /* <DEDUP_REMOVED lines=12> */
[----:B-1----:R-:W-:Y:S02]  /*38e40*/  FSEL R31, R73, -INF , !P4 ;  /* 0xff800000491f7808 */ /* 0x002fe40006000000 */
        /* <DEDUP_REMOVED lines=61> */
[----:B0-----:R-:W-:-:S03]  /*39220*/  IMAD.IADD R47, R50, 0x1, R42 ;  /* 0x00000001322f7824 */ /* 0x001fc600078e022a */
        /* <DEDUP_REMOVED lines=21> */
.L_x_6795:
[----:B------:R-:W-:Y:S05]  /*39380*/  BSYNC B5 ;  /* 0x0000000000057941 */ /* 0x000fea0003800000 */
.L_x_6794:
[----:B------:R-:W-:Y:S01]  /*39390*/  LOP3.LUT R56, RZ, R56, RZ, 0x33, !PT ;  /* 0x00000038ff387212 */ /* 0x000fe200078e33ff */
[----:B------:R-:W-:Y:S06]  /*393a0*/  BRA `(.L_x_6796) ;  /* 0x0000000000287947 */ /* 0x000fec0003800000 */
.L_x_6793:
        /* <DEDUP_REMOVED lines=10> */
.L_x_6796:
[----:B------:R-:W-:Y:S05]  /*39450*/  BSYNC B4 ;  /* 0x0000000000047941 */ /* 0x000fea0003800000 */
.L_x_6792:
[----:B------:R-:W-:-:S04]  /*39460*/  IMAD R56, R13, R56, -R65 ;  /* 0x000000380d387224 */ /* 0x000fc800078e0a41 */
[----:B------:R-:W-:-:S05]  /*39470*/  IMAD R56, R41, -0x2, R56 ;  /* 0xfffffffe29387824 */ /* 0x000fca00078e0238 */
[----:B------:R-:W-:Y:S02]  /*39480*/  VIADDMNMX R46, R56, R13, R46, PT ;  /* 0x0000000d382e7246 */ /* 0x000fe4000380012e */
[----:B------:R-:W-:-:S07]  /*39490*/  VIMNMX R47, R47, R56, !PT ;  /* 0x000000382f2f7248 */ /* 0x000fce0007fe0100 */
.L_x_6791:
[----:B------:R-:W-:Y:S05]  /*394a0*/  BSYNC B3 ;  /* 0x0000000000037941 */ /* 0x000fea0003800000 */
.L_x_6790:
        /* <DEDUP_REMOVED lines=50> */
[C---:B------:R-:W-:Y:S02]  /*397d0*/  ISETP.GT.AND P3, PT, R47.reuse, 0x30, !P3 ;  /* 0x000000302f00780c */ /* 0x040fe40005f64270 */
[----:B------:R-:W-:-:S02]  /*397e0*/  ISETP.GT.AND P4, PT, R47, 0x31, !P4 ;  /* 0x000000312f00780c */ /* 0x000fc40006784270 */
[C---:B------:R-:W-:Y:S02]  /*397f0*/  ISETP.GT.AND P5, PT, R47.reuse, 0x38, !P5 ;  /* 0x000000382f00780c */ /* 0x040fe40006fa4270 */
[----:B------:R-:W-:Y:S02]  /*39800*/  ISETP.GT.AND P6, PT, R47, 0x39, !P6 ;  /* 0x000000392f00780c */ /* 0x000fe400077c4270 */
[C---:B------:R-:W-:Y:S02]  /*39810*/  ISETP.LT.OR P2, PT, R46.reuse, 0x2a, P2 ;  /* 0x0000002a2e00780c */ /* 0x040fe40001741670 */
[----:B------:R-:W-:Y:S02]  /*39820*/  ISETP.LT.OR P3, PT, R46, 0x31, P3 ;  /* 0x000000312e00780c */ /* 0x000fe40001f61670 */
[----:B------:R-:W-:Y:S02]  /*39830*/  FSEL R56, R36, -INF , !P2 ;  /* 0xff80000024387808 */ /* 0x000fe40005000000 */
[----:B------:R-:W-:-:S02]  /*39840*/  ISETP.LT.OR P4, PT, R46, 0x32, P4 ;  /* 0x000000322e00780c */ /* 0x000fc40002781670 */
[----:B------:R-:W-:Y:S02]  /*39850*/  FSEL R64, R43, -INF , !P3 ;  /* 0xff8000002b407808 */ /* 0x000fe40005800000 */
[----:B------:R-:W-:Y:S02]  /*39860*/  ISETP.LT.OR P5, PT, R46, 0x39, P5 ;  /* 0x000000392e00780c */ /* 0x000fe40002fa1670 */
[----:B------:R-:W-:Y:S02]  /*39870*/  FSEL R66, R44, -INF , !P4 ;  /* 0xff8000002c427808 */ /* 0x000fe40006000000 */
[----:B------:R-:W-:Y:S01]  /*39880*/  ISETP.LT.OR P6, PT, R46, 0x3a, P6 ;  /* 0x0000003a2e00780c */ /* 0x000fe200037c1670 */
[----:B------:R-:W3:Y:S01]  /*39890*/  LD.E R44, desc[UR4][R10.64+0x20] ;  /* 0x000020040a2c7980 */ /* 0x000ee2000c101900 */
[----:B------:R-:W-:Y:S02]  /*398a0*/  FSEL R54, R54, -INF , !P5 ;  /* 0xff80000036367808 */ /* 0x000fe40006800000 */
[----:B------:R-:W-:-:S02]  /*398b0*/  R2UR UR6, R4 ;  /* 0x00000000040672ca */ /* 0x000fc400000e0000 */
[----:B------:R-:W-:Y:S02]  /*398c0*/  R2UR UR7, R5 ;  /* 0x00000000050772ca */ /* 0x000fe400000e0000 */
[----:B------:R-:W-:Y:S02]  /*398d0*/  FSEL R68, R51, -INF , !P6 ;  /* 0xff80000033447808 */ /* 0x000fe40007000000 */
[----:B--2---:R-:W-:Y:S02]  /*398e0*/  FMNMX.FTZ R48, R37, R12, !PT ;  /* 0x0000000c25307209 */ /* 0x004fe40007810000 */
        /* <DEDUP_REMOVED lines=19> */
[----:B------:R-:W-:Y:S01]  /*39a20*/  FMNMX.FTZ R48, R26, R45, !PT ;  /* 0x0000002d1a307209 */ /* 0x000fe20007810000 */
[----:B------:R-:W2:Y:S01]  /*39a30*/  LD.E R50, desc[UR6][R10.64+0x14] ;  /* 0x000014060a327980 */ /* 0x000ea2000c101900 */
        /* <DEDUP_REMOVED lines=32> */
[----:B------:R-:W-:Y:S02]  /*39c40*/  FMUL.FTZ R12, R45, R44 ;  /* 0x0000002c2d0c7220 */ /* 0x000fe40000410000 */
[----:B------:R-:W-:-:S04]  /*39c50*/  FMUL.FTZ R13, R44, R13 ;  /* 0x0000000d2c0d7220 */ /* 0x000fc80000410000 */
[----:B------:R-:W5:Y:S08]  /*39c60*/  MUFU.EX2 R12, R12 ;  /* 0x0000000c000c7308 */ /* 0x000f700000000800 */
[----:B------:R-:W2:Y:S01]  /*39c70*/  MUFU.EX2 R13, R13 ;  /* 0x0000000d000d7308 */ /* 0x000ea20000000800 */
[----:B------:R0:W-:Y:S01]  /*39c80*/  ST.E desc[UR4][R10.64+0x4], R43 ;  /* 0x0000042b0a007985 */ /* 0x0001e2000c101904 */
[----:B-----5:R-:W-:Y:S01]  /*39c90*/  FMUL.FTZ R49, R12, R47 ;  /* 0x0000002f0c317220 */ /* 0x020fe20000410000 */
[----:B--2---:R-:W-:-:S04]  /*39ca0*/  FMUL.FTZ R51, R13, R50 ;  /* 0x000000320d337220 */ /* 0x004fc80000410000 */
[----:B------:R0:W-:Y:S04]  /*39cb0*/  ST.E desc[UR6][R10.64+0x10], R49 ;  /* 0x000010310a007985 */ /* 0x0001e8000c101906 */
[----:B------:R0:W-:Y:S04]  /*39cc0*/  ST.E desc[UR8][R10.64+0x14], R51 ;  /* 0x000014330a007985 */ /* 0x0001e8000c101908 */
[----:B------:R-:W2:Y:S04]  /*39cd0*/  LDL.64 R44, [R8+0x78] ;  /* 0x00007800082c7983 */ /* 0x000ea80000100a00 */
[----:B--2---:R-:W2:Y:S04]  /*39ce0*/  LD.E.64 R46, desc[UR4][R44.64] ;  /* 0x000000042c2e7980 */ /* 0x004ea8000c101b00 */
[----:B--2---:R-:W2:Y:S01]  /*39cf0*/  LD.E R36, desc[UR4][R46.64+0x4] ;  /* 0x000004042e247980 */ /* 0x004ea2000c101900 */
[----:B------:R-:W-:Y:S01]  /*39d00*/  BSSY B3, `(.L_x_6797) ;  /* 0x0000010000037945 */ /* 0x000fe20003800000 */
[----:B--2---:R-:W-:-:S13]  /*39d10*/  ISETP.NE.AND P2, PT, R36, RZ, PT ;  /* 0x000000ff2400720c */ /* 0x004fda0003f45270 */
[----:B0-----:R-:W-:Y:S05]  /*39d20*/  @P2 BRA `(.L_x_6798) ;  /* 0x0000000000342947 */ /* 0x001fea0003800000 */
        /* <DEDUP_REMOVED lines=13> */
.L_x_6798:
[----:B------:R-:W-:Y:S05]  /*39e00*/  BSYNC B3 ;  /* 0x0000000000037941 */ /* 0x000fea0003800000 */
.L_x_6797:
        /* <DEDUP_REMOVED lines=13> */
.L_x_6800:
[----:B------:R-:W-:Y:S05]  /*39ee0*/  BSYNC B3 ;  /* 0x0000000000037941 */ /* 0x000fea0003800000 */
.L_x_6799:
        /* <DEDUP_REMOVED lines=26> */
[-C--:B------:R-:W-:Y:S01]  /*3a090*/  FFMA.FTZ R60, R60, R36.reuse, -R45 ;  /* 0x000000243c3c7223 */ /* 0x080fe2000001082d */
[-C--:B------:R-:W-:Y:S01]  /*3a0a0*/  FFMA.FTZ R32, R32, R36.reuse, -R43 ;  /* 0x0000002420207223 */ /* 0x080fe2000001082b */
[-C--:B------:R-:W-:Y:S01]  /*3a0b0*/  FFMA.FTZ R61, R61, R36.reuse, -R45 ;  /* 0x000000243d3d7223 */ /* 0x080fe2000001082d */
[-CC-:B------:R-:W-:Y:S01]  /*3a0c0*/  FFMA.FTZ R27, R27, R36.reuse, -R43.reuse ;  /* 0x000000241b1b7223 */ /* 0x180fe2000001082b */
[-CC-:B------:R-:W-:Y:S01]  /*3a0d0*/  FFMA.FTZ R26, R26, R36.reuse, -R43.reuse ;  /* 0x000000241a1a7223 */ /* 0x180fe2000001082b */
[-C--:B------:R-:W-:Y:S01]  /*3a0e0*/  FFMA.FTZ R33, R33, R36.reuse, -R43 ;  /* 0x0000002421217223 */ /* 0x080fe2000001082b */
[----:B------:R-:W-:Y:S01]  /*3a0f0*/  MUFU.EX2 R44, R44 ;  /* 0x0000002c002c7308 */ /* 0x000fe20000000800 */
[-C--:B------:R-:W-:Y:S01]  /*3a100*/  FFMA.FTZ R62, R62, R36.reuse, -R45 ;  /* 0x000000243e3e7223 */ /* 0x080fe2000001082d */
[-C--:B------:R-:W-:Y:S01]  /*3a110*/  FFMA.FTZ R34, R34, R36.reuse, -R43 ;  /* 0x0000002422227223 */ /* 0x080fe2000001082b */
[-C--:B------:R-:W-:Y:S01]  /*3a120*/  FFMA.FTZ R42, R42, R36.reuse, -R45 ;  /* 0x000000242a2a7223 */ /* 0x080fe2000001082d */
[-CC-:B------:R-:W-:Y:S01]  /*3a130*/  FFMA.FTZ R14, R14, R36.reuse, -R43.reuse ;  /* 0x000000240e0e7223 */ /* 0x180fe2000001082b */
[-CC-:B------:R-:W-:Y:S01]  /*3a140*/  FFMA.FTZ R15, R15, R36.reuse, -R43.reuse ;  /* 0x000000240f0f7223 */ /* 0x180fe2000001082b */
[-C--:B------:R-:W-:Y:S01]  /*3a150*/  FFMA.FTZ R35, R35, R36.reuse, -R43 ;  /* 0x0000002423237223 */ /* 0x080fe2000001082b */
[-C--:B------:R-:W-:Y:S01]  /*3a160*/  FFMA.FTZ R41, R41, R36.reuse, -R45 ;  /* 0x0000002429297223 */ /* 0x080fe2000001082d */
[----:B------:R-:W0:Y:S01]  /*3a170*/  MUFU.EX2 R168, R29 ;  /* 0x0000001d00a87308 */ /* 0x000e220000000800 */
[-CC-:B------:R-:W-:Y:S01]  /*3a180*/  FFMA.FTZ R25, R25, R36.reuse, -R43.reuse ;  /* 0x0000002419197223 */ /* 0x180fe2000001082b */
[-CC-:B------:R-:W-:Y:S01]  /*3a190*/  FFMA.FTZ R28, R28, R36.reuse, -R43.reuse ;  /* 0x000000241c1c7223 */ /* 0x180fe2000001082b */
[-CC-:B------:R-:W-:Y:S01]  /*3a1a0*/  FFMA.FTZ R24, R24, R36.reuse, -R43.reuse ;  /* 0x0000002418187223 */ /* 0x180fe2000001082b */
[-C--:B------:R-:W-:Y:S01]  /*3a1b0*/  FFMA.FTZ R43, R21, R36.reuse, -R43 ;  /* 0x00000024152b7223 */ /* 0x080fe2000001082b */
        /* <DEDUP_REMOVED lines=8> */
[----:B------:R-:W-:-:S03]  /*3a240*/  FFMA.FTZ R36, R68, R36, -R45 ;  /* 0x0000002444247223 */ /* 0x000fc6000001082d */
[----:B------:R-:W2:Y:S08]  /*3a250*/  MUFU.EX2 R30, R30 ;  /* 0x0000001e001e7308 */ /* 0x000eb00000000800 */
[----:B------:R-:W3:Y:S08]  /*3a260*/  MUFU.EX2 R59, R59 ;  /* 0x0000003b003b7308 */ /* 0x000ef00000000800 */
[----:B------:R-:W4:Y:S08]  /*3a270*/  MUFU.EX2 R31, R31 ;  /* 0x0000001f001f7308 */ /* 0x000f300000000800 */
[----:B------:R-:W4:Y:S08]  /*3a280*/  MUFU.EX2 R60, R60 ;  /* 0x0000003c003c7308 */ /* 0x000f300000000800 */
[----:B------:R-:W-:Y:S08]  /*3a290*/  MUFU.EX2 R32, R32 ;  /* 0x0000002000207308 */ /* 0x000ff00000000800 */
[----:B------:R5:W-:Y:S08]  /*3a2a0*/  MUFU.EX2 R9, R27 ;  /* 0x0000001b00097308 */ /* 0x000bf00000000800 */
[----:B------:R1:W-:Y:S01]  /*3a2b0*/  MUFU.EX2 R178, R26 ;  /* 0x0000001a00b27308 */ /* 0x0003e20000000800 */
[----:B-----5:R-:W-:-:S04]  /*3a2c0*/  FADD.FTZ R27, R37, R50 ;  /* 0x00000032251b7221 */ /* 0x020fc80000010000 */
[----:B0-----:R-:W-:-:S03]  /*3a2d0*/  FADD.FTZ R27, R168, R27 ;  /* 0x0000001ba81b7221 */ /* 0x001fc60000010000 */
[----:B------:R-:W0:Y:S01]  /*3a2e0*/  MUFU.EX2 R61, R61 ;  /* 0x0000003d003d7308 */ /* 0x000e220000000800 */
[----:B-1----:R-:W-:-:S04]  /*3a2f0*/  FADD.FTZ R26, R44, R51 ;  /* 0x000000332c1a7221 */ /* 0x002fc80000010000 */
[----:B------:R-:W-:-:S03]  /*3a300*/  FADD.FTZ R26, R169, R26 ;  /* 0x0000001aa91a7221 */ /* 0x000fc60000010000 */
[----:B------:R-:W-:Y:S08]  /*3a310*/  MUFU.EX2 R33, R33 ;  /* 0x0000002100217308 */ /* 0x000ff00000000800 */
[----:B------:R-:W1:Y:S08]  /*3a320*/  MUFU.EX2 R62, R62 ;  /* 0x0000003e003e7308 */ /* 0x000e700000000800 */
[----:B------:R-:W-:Y:S08]  /*3a330*/  MUFU.EX2 R34, R34 ;  /* 0x0000002200227308 */ /* 0x000ff00000000800 */
[----:B------:R2:W-:Y:S08]  /*3a340*/  MUFU.EX2 R182, R14 ;  /* 0x0000000e00b67308 */ /* 0x0005f00000000800 */
[----:B------:R3:W-:Y:S01]  /*3a350*/  MUFU.EX2 R29, R15 ;  /* 0x0000000f001d7308 */ /* 0x0007e20000000800 */
[----:B--2---:R-:W-:-:S07]  /*3a360*/  FADD.FTZ R14, R30, R27 ;  /* 0x0000001b1e0e7221 */ /* 0x004fce0000010000 */
[----:B------:R-:W2:Y:S01]  /*3a370*/  MUFU.EX2 R42, R42 ;  /* 0x0000002a002a7308 */ /* 0x000ea20000000800 */
[----:B---3--:R-:W-:-:S07]  /*3a380*/  FADD.FTZ R15, R59, R26 ;  /* 0x0000001a3b0f7221 */ /* 0x008fce0000010000 */
[----:B------:R-:W-:Y:S08]  /*3a390*/  MUFU.EX2 R35, R35 ;  /* 0x0000002300237308 */ /* 0x000ff00000000800 */
[----:B------:R4:W-:Y:S08]  /*3a3a0*/  MUFU.EX2 R21, R25 ;  /* 0x0000001900157308 */ /* 0x0009f00000000800 */
[----:B------:R-:W3:Y:S01]  /*3a3b0*/  MUFU.EX2 R41, R41 ;  /* 0x0000002900297308 */ /* 0x000ee20000000800 */
[----:B----4-:R-:W-:Y:S01]  /*3a3c0*/  FADD.FTZ R25, R31, R14 ;  /* 0x0000000e1f197221 */ /* 0x010fe20000010000 */
[----:B------:R-:W-:-:S04]  /*3a3d0*/  FADD.FTZ R14, R60, R15 ;  /* 0x0000000f3c0e7221 */ /* 0x000fc80000010000 */
[----:B0-----:R-:W-:Y:S02]  /*3a3e0*/  FADD.FTZ R15, R61, R14 ;  /* 0x0000000e3d0f7221 */ /* 0x001fe40000010000 */
[----:B------:R-:W0:Y:S02]  /*3a3f0*/  MUFU.EX2 R28, R28 ;  /* 0x0000001c001c7308 */ /* 0x000e240000000800 */
[----:B-1----:R-:W-:-:S06]  /*3a400*/  FADD.FTZ R15, R62, R15 ;  /* 0x0000000f3e0f7221 */ /* 0x002fcc0000010000 */
[----:B------:R1:W-:Y:S08]  /*3a410*/  MUFU.EX2 R180, R24 ;  /* 0x0000001800b47308 */ /* 0x0003f00000000800 */
[----:B------:R-:W4:Y:S01]  /*3a420*/  MUFU.EX2 R40, R40 ;  /* 0x0000002800287308 */ /* 0x000f220000000800 */
[----:B-1----:R-:W-:-:S04]  /*3a430*/  FADD.FTZ R24, R32, R25 ;  /* 0x0000001920187221 */ /* 0x002fc80000010000 */
[----:B------:R-:W-:Y:S01]  /*3a440*/  FADD.FTZ R25, R33, R24 ;  /* 0x0000001821197221 */ /* 0x000fe20000010000 */
[----:B--2---:R-:W-:Y:S02]  /*3a450*/  FADD.FTZ R24, R42, R15 ;  /* 0x0000000f2a187221 */ /* 0x004fe40000010000 */
[----:B------:R-:W1:Y:S01]  /*3a460*/  MUFU.EX2 R39, R39 ;  /* 0x0000002700277308 */ /* 0x000e620000000800 */
[----:B------:R-:W-:Y:S01]  /*3a470*/  FADD.FTZ R14, R34, R25 ;  /* 0x00000019220e7221 */ /* 0x000fe20000010000 */
[----:B---3--:R-:W-:-:S03]  /*3a480*/  FADD.FTZ R25, R41, R24 ;  /* 0x0000001829197221 */ /* 0x008fc60000010000 */
[----:B------:R-:W-:-:S03]  /*3a490*/  FADD.FTZ R15, R35, R14 ;  /* 0x0000000e230f7221 */ /* 0x000fc60000010000 */
[----:B------:R-:W2:Y:S01]  /*3a4a0*/  MUFU.EX2 R38, R38 ;  /* 0x0000002600267308 */ /* 0x000ea20000000800 */
[----:B0-----:R-:W-:Y:S01]  /*3a4b0*/  FADD.FTZ R14, R28, R15 ;  /* 0x0000000f1c0e7221 */ /* 0x001fe20000010000 */
[----:B----4-:R-:W-:-:S03]  /*3a4c0*/  FADD.FTZ R24, R40, R25 ;  /* 0x0000001928187221 */ /* 0x010fc60000010000 */
[----:B------:R-:W-:-:S03]  /*3a4d0*/  FADD.FTZ R15, R9, R14 ;  /* 0x0000000e090f7221 */ /* 0x000fc60000010000 */
[----:B------:R-:W0:Y:S01]  /*3a4e0*/  MUFU.EX2 R179, R46 ;  /* 0x0000002e00b37308 */ /* 0x000e220000000800 */
[----:B-1----:R-:W-:Y:S01]  /*3a4f0*/  FADD.FTZ R25, R39, R24 ;  /* 0x0000001827197221 */ /* 0x002fe20000010000 */
[----:B------:R-:W-:-:S04]  /*3a500*/  FADD.FTZ R14, R178, R15 ;  /* 0x0000000fb20e7221 */ /* 0x000fc80000010000 */
[----:B------:R-:W-:Y:S02]  /*3a510*/  FADD.FTZ R15, R21, R14 ;  /* 0x0000000e150f7221 */ /* 0x000fe40000010000 */
[----:B------:R-:W1:Y:S01]  /*3a520*/  MUFU.EX2 R47, R47 ;  /* 0x0000002f002f7308 */ /* 0x000e620000000800 */
[----:B--2---:R-:W-:Y:S01]  /*3a530*/  FADD.FTZ R24, R38, R25 ;  /* 0x0000001926187221 */ /* 0x004fe20000010000 */
[----:B------:R-:W-:-:S04]  /*3a540*/  FADD.FTZ R14, R180, R15 ;  /* 0x0000000fb40e7221 */ /* 0x000fc80000010000 */
[----:B------:R-:W-:Y:S02]  /*3a550*/  FADD.FTZ R25, R29, R14 ;  /* 0x0000000e1d197221 */ /* 0x000fe40000010000 */
[----:B------:R-:W2:Y:S01]  /*3a560*/  MUFU.EX2 R48, R48 ;  /* 0x0000003000307308 */ /* 0x000ea20000000800 */
[----:B0-----:R-:W-:-:S07]  /*3a570*/  FADD.FTZ R24, R179, R24 ;  /* 0x00000018b3187221 */ /* 0x001fce0000010000 */
[----:B------:R-:W0:Y:S01]  /*3a580*/  MUFU.EX2 R49, R49 ;  /* 0x0000003100317308 */ /* 0x000e220000000800 */
[----:B-1----:R-:W-:Y:S01]  /*3a590*/  FADD.FTZ R15, R47, R24 ;  /* 0x000000182f0f7221 */ /* 0x002fe20000010000 */
[----:B------:R-:W-:-:S06]  /*3a5a0*/  FADD.FTZ R24, R182, R25 ;  /* 0x00000019b6187221 */ /* 0x000fcc0000010000 */
[----:B------:R-:W1:Y:S01]  /*3a5b0*/  MUFU.EX2 R43, R43 ;  /* 0x0000002b002b7308 */ /* 0x000e620000000800 */
[----:B--2---:R-:W-:-:S07]  /*3a5c0*/  FADD.FTZ R14, R48, R15 ;  /* 0x0000000f300e7221 */ /* 0x004fce0000010000 */
[----:B------:R-:W2:Y:S01]  /*3a5d0*/  MUFU.EX2 R36, R36 ;  /* 0x0000002400247308 */ /* 0x000ea20000000800 */
[----:B0-----:R-:W-:Y:S01]  /*3a5e0*/  FADD.FTZ R15, R49, R14 ;  /* 0x0000000e310f7221 */ /* 0x001fe20000010000 */
[----:B-1----:R-:W-:-:S05]  /*3a5f0*/  FADD.FTZ R45, R43, R24 ;  /* 0x000000182b2d7221 */ /* 0x002fca0000010000 */
[----:B------:R-:W-:Y:S01]  /*3a600*/  ST.E desc[UR4][R10.64+0x10], R45 ;  /* 0x0000102d0a007985 */ /* 0x000fe2000c101904 */
[----:B--2---:R-:W-:-:S05]  /*3a610*/  FADD.FTZ R51, R36, R15 ;  /* 0x0000000f24337221 */ /* 0x004fca0000010000 */
[----:B------:R0:W-:Y:S04]  /*3a620*/  ST.E desc[UR6][R10.64+0x14], R51 ;  /* 0x000014330a007985 */ /* 0x0001e8000c101906 */
[----:B------:R-:W2:Y:S01]  /*3a630*/  LDL.64 R24, [R8+0x80] ;  /* 0x0000800008187983 */ /* 0x000ea20000100a00 */
[----:B------:R-:W-:Y:S06]  /*3a640*/  BAR.SYNC.DEFER_BLOCKING 0xf, 0x100 ;  /* 0x03c4000000007b1d */ /* 0x000fec0000010000 */
[----:B------:R-:W3:Y:S04]  /*3a650*/  LDL.64 R14, [R8+0x88] ;  /* 0x00008800080e7983 */ /* 0x000ee80000100a00 */
[----:B--2---:R-:W2:Y:S04]  /*3a660*/  LD.E.64 R24, desc[UR4][R24.64+0x10] ;  /* 0x0000100418187980 */ /* 0x004ea8000c101b00 */
[----:B--2---:R-:W2:Y:S04]  /*3a670*/  LD.E.64 R26, desc[UR6][R24.64+0x8] ;  /* 0x00000806181a7980 */ /* 0x004ea8000c101b00 */
[----:B------:R-:W4:Y:S01]  /*3a680*/  LD.E.64 R52, desc[UR4][R24.64] ;  /* 0x0000000418347980 */ /* 0x000f22000c101b00 */
        /* <DEDUP_REMOVED lines=17> */
[--C-:B----4-:R-:W-:Y:S02]  /*3a7a0*/  IMAD R53, R53, 0x2, R26.reuse ;  /* 0x0000000235357824 */ /* 0x110fe400078e021a */
[C---:B0-----:R-:W-:Y:S02]  /*3a7b0*/  IMAD R10, R52.reuse, 0x2, R26 ;  /* 0x00000002340a7824 */ /* 0x041fe400078e021a */
[----:B------:R-:W-:Y:S01]  /*3a7c0*/  IMAD R52, R52, 0x2, R53 ;  /* 0x0000000234347824 */ /* 0x000fe200078e0235 */
[----:B------:R-:W-:Y:S04]  /*3a7d0*/  STSM.16.M88.4 [R26], R168 ;  /* 0x000000a81a007844 */ /* 0x000fe80000000200 */
[----:B------:R0:W-:Y:S04]  /*3a7e0*/  STSM.16.M88.4 [R10], R172 ;  /* 0x000000ac0a007844 */ /* 0x0001e80000000200 */
[----:B------:R1:W-:Y:S04]  /*3a7f0*/  STSM.16.M88.4 [R53], R176 ;  /* 0x000000b035007844 */ /* 0x0003e80000000200 */
[----:B------:R-:W-:Y:S04]  /*3a800*/  STSM.16.M88.4 [R52], R180 ;  /* 0x000000b434007844 */ /* 0x000fe80000000200 */
[----:B---3--:R-:W2:Y:S04]  /*3a810*/  LD.E R11, desc[UR6][R14.64+0x4] ;  /* 0x000004060e0b7980 */ /* 0x008ea8000c101900 */
[----:B------:R-:W3:Y:S04]  /*3a820*/  LD.E R9, desc[UR4][R14.64] ;  /* 0x000000040e097980 */ /* 0x000ee8000c101900 */
[----:B------:R-:W4:Y:S01]  /*3a830*/  LD.E R21, desc[UR8][R14.64+0x10] ;  /* 0x000010080e157980 */ /* 0x000f22000c101900 */
[----:B------:R-:W-:-:S02]  /*3a840*/  R2UR UR18, R4 ;  /* 0x00000000041272ca */ /* 0x000fc400000e0000 */
[C---:B------:R-:W-:Y:S01]  /*3a850*/  R2UR UR19, R5.reuse ;  /* 0x00000000051372ca */ /* 0x040fe200000e0000 */
[----:B0-----:R-:W5:Y:S01]  /*3a860*/  LD.E R10, desc[UR6][R14.64+0x8] ;  /* 0x000008060e0a7980 */ /* 0x001f62000c101900 */
        /* <DEDUP_REMOVED lines=44> */
[----:B--2---:R-:W-:-:S05]  /*3ab30*/  FMUL.FTZ R11, R12, R11 ;  /* 0x0000000b0c0b7220 */ /* 0x004fca0000410000 */
[----:B------:R0:W-:Y:S04]  /*3ab40*/  ST.E desc[UR6][R14.64+0x4], R11 ;  /* 0x0000040b0e007985 */ /* 0x0001e8000c101906 */
[----:B0-----:R-:W2:Y:S01]  /*3ab50*/  LD.E R11, desc[UR6][R14.64+0x140] ;  /* 0x000140060e0b7980 */ /* 0x001ea2000c101900 */
[C---:B---3--:R-:W-:Y:S01]  /*3ab60*/  FMUL.FTZ R9, R12.reuse, R9 ;  /* 0x000000090c097220 */ /* 0x048fe20000410000 */
[----:B----4-:R-:W-:-:S04]  /*3ab70*/  FMUL.FTZ R21, R12, R21 ;  /* 0x000000150c157220 */ /* 0x010fc80000410000 */
[----:B------:R0:W-:Y:S04]  /*3ab80*/  ST.E desc[UR4][R14.64], R9 ;  /* 0x000000090e007985 */ /* 0x0001e8000c101904 */
[----:B------:R1:W-:Y:S04]  /*3ab90*/  ST.E desc[UR8][R14.64+0x10], R21 ;  /* 0x000010150e007985 */ /* 0x0003e8000c101908 */
[----:B0-----:R-:W3:Y:S04]  /*3aba0*/  LD.E R9, desc[UR18][R14.64+0x134] ;  /* 0x000134120e097980 */ /* 0x001ee8000c101900 */
[----:B-1----:R-:W4:Y:S01]  /*3abb0*/  LD.E R21, desc[UR6][R14.64+0x144] ;  /* 0x000144060e157980 */ /* 0x002f22000c101900 */
        /* <DEDUP_REMOVED lines=64> */
[----:B------:R5:W-:Y:S02]  /*3afc0*/  ST.E desc[UR4][R14.64+0x1e4], R11 ;  /* 0x0001e40b0e007985 */ /* 0x000be4000c101904 */
[----:B-----5:R-:W-:Y:S02]  /*3afd0*/  FMUL.FTZ R11, R13, R10 ;  /* 0x0000000a0d0b7220 */ /* 0x020fe40000410000 */
[----:B------:R-:W2:Y:S01]  /*3afe0*/  LD.E R10, desc[UR6][R14.64+0xc] ;  /* 0x00000c060e0a7980 */ /* 0x000ea2000c101900 */
[C---:B---3--:R-:W-:Y:S01]  /*3aff0*/  FMUL.FTZ R9, R12.reuse, R9 ;  /* 0x000000090c097220 */ /* 0x048fe20000410000 */
[----:B----4-:R-:W-:-:S04]  /*3b000*/  FMUL.FTZ R21, R12, R21 ;  /* 0x000000150c157220 */ /* 0x010fc80000410000 */
[----:B------:R0:W-:Y:S04]  /*3b010*/  ST.E desc[UR4][R14.64+0x1e0], R9 ;  /* 0x0001e0090e007985 */ /* 0x0001e8000c101904 */
[----:B------:R2:W-:Y:S04]  /*3b020*/  ST.E desc[UR4][R14.64+0x1f0], R21 ;  /* 0x0001f0150e007985 */ /* 0x0005e8000c101904 */
[----:B0-----:R-:W3:Y:S01]  /*3b030*/  LD.E R9, desc[UR6][R14.64+0x1f4] ;  /* 0x0001f4060e097980 */ /* 0x001ee2000c101900 */
[----:B--2---:R-:W-:-:S03]  /*3b040*/  FMUL.FTZ R21, R13, R10 ;  /* 0x0000000a0d157220 */ /* 0x004fc60000410000 */
[----:B------:R-:W2:Y:S01]  /*3b050*/  LD.E R10, desc[UR6][R14.64+0x18] ;  /* 0x000018060e0a7980 */ /* 0x000ea2000c101900 */
[----:B---3--:R-:W-:-:S05]  /*3b060*/  FMUL.FTZ R9, R12, R9 ;  /* 0x000000090c097220 */ /* 0x008fca0000410000 */
[----:B------:R2:W-:Y:S02]  /*3b070*/  ST.E desc[UR4][R14.64+0x1f4], R9 ;  /* 0x0001f4090e007985 */ /* 0x0005e4000c101904 */
[C---:B--2---:R-:W-:Y:S02]  /*3b080*/  FMUL.FTZ R9, R13.reuse, R10 ;  /* 0x0000000a0d097220 */ /* 0x044fe40000410000 */
[----:B------:R-:W2:Y:S04]  /*3b090*/  LD.E R10, desc[UR6][R14.64+0x1c] ;  /* 0x00001c060e0a7980 */ /* 0x000ea8000c101900 */
[----:B------:R2:W-:Y:S02]  /*3b0a0*/  ST.E desc[UR4][R14.64+0x8], R11 ;  /* 0x0000080b0e007985 */ /* 0x0005e4000c101904 */
[----:B--2---:R-:W-:-:S02]  /*3b0b0*/  FMUL.FTZ R11, R13, R10 ;  /* 0x0000000a0d0b7220 */ /* 0x004fc40000410000 */
[----:B------:R-:W2:Y:S04]  /*3b0c0*/  LD.E R10, desc[UR6][R14.64+0x28] ;  /* 0x000028060e0a7980 */ /* 0x000ea8000c101900 */
        /* <DEDUP_REMOVED lines=56> */
[----:B------:R-:W2:Y:S01]  /*3b450*/  LD.E R10, desc[UR6][R14.64+0xbc] ;  /* 0x0000bc060e0a7980 */ /* 0x000ea2000c101900 */
        /* <DEDUP_REMOVED lines=661> */
[----:B------:R-:W-:Y:S02]  /*3ddb0*/  R2UR UR4, R4 ;  /* 0x00000000040472ca */ /* 0x000fe400000e0000 */
[----:B------:R-:W-:Y:S01]  /*3ddc0*/  R2UR UR5, R5 ;  /* 0x00000000050572ca */ /* 0x000fe200000e0000 */
[----:B---3--:R-:W-:-:S12]  /*3ddd0*/  WARPGROUP.ARRIVE ;  /* 0x00000000000079c5 */ /* 0x008fd80000000000 */
        /* <DEDUP_REMOVED lines=329> */
[----:B------:R-:W-:Y:S02]  /*3f270*/  R2UR UR54, R4 ;  /* 0x00000000043672ca */ /* 0x000fe400000e0000 */
        /* <DEDUP_REMOVED lines=1973> */
.L_x_6801:
[----:B-1----:R-:W-:Y:S02]  /*46dd0*/  IMAD.MOV.U32 R4, RZ, RZ, R6 ;  /* 0x000000ffff047224 */ /* 0x002fe400078e0006 */
[----:B------:R-:W-:-:S04]  /*46de0*/  IMAD.MOV.U32 R5, RZ, RZ, 0x0 ;  /* 0x00000000ff057424 */ /* 0x000fc800078e00ff */
[----:B0-----:R-:W-:Y:S05]  /*46df0*/  RET.REL.NODEC R4 `(_ZN7cutlass13device_kernelIN5flash11enable_sm90INS1_16FlashAttnFwdSm90INS1_25CollectiveMainloopFwdSm90ILi2EN4cute5tupleIJNS5_1CILi1EEES8_S8_EEENS6_IJNS7_ILi64EEESA_SA_EEELi512ENS_6half_tEfNS_4arch4Sm90ELb0ELb1ELb1ELb1ELb0ELb0ELb1ELb0ELb0ELb1ELb0ELb0EEENS1_21CollectiveEpilogueFwdINS6_IJSA_NS7_ILi512EEESA_EEES9_SC_SE_Li256ELb1ELb1ELb0ELb0EEENS1_36VarlenDynamicPersistentTileSchedulerILi64ELi64ELi256ELi128ELb0ELb1ELb1ELb1ELb0ELb1EEEEEEEEEvNT_6ParamsE) ;  /* 0xfffffb9004807950 */ /* 0x001fea0003c3ffff */
.L_x_6775:
[----:B0-----:R0:W1:Y:S02]  /*46e00*/  SYNCS.PHASECHK.TRANS64.TRYWAIT P1, [R21+URZ], R24 ;  /* 0x00000018150075a7 */ /* 0x001064000802017f */
[----:B-1----:R-:W-:Y:S05]  /*46e10*/  @!P1 NANOSLEEP.SYNCS 0x989680 ;  /* 0x009896800000995d */ /* 0x002fea0003900000 */
[----:B------:R-:W1:Y:S02]  /*46e20*/  @!P1 SYNCS.PHASECHK.TRANS64 P1, [R21+URZ], R24 ;  /* 0x00000018150095a7 */ /* 0x000e64000802007f */
[----:B-1----:R-:W-:Y:S05]  /*46e30*/  @!P1 BRA `(.L_x_6775) ;  /* 0xfffffffc00f09947 */ /* 0x002fea000383ffff */
[----:B------:R-:W-:Y:S05]  /*46e40*/  BRA `(.L_x_6774) ;  /* 0xfffffee400ec7947 */ /* 0x000fea000383ffff */
.L_x_6782:
[----:B0-----:R0:W1:Y:S02]  /*46e50*/  SYNCS.PHASECHK.TRANS64.TRYWAIT P1, [R56+URZ], R57 ;  /* 0x00000039380075a7 */ /* 0x001064000802017f */
[----:B-1----:R-:W-:Y:S05]  /*46e60*/  @!P1 NANOSLEEP.SYNCS 0x989680 ;  /* 0x009896800000995d */ /* 0x002fea0003900000 */
[----:B------:R-:W1:Y:S02]  /*46e70*/  @!P1 SYNCS.PHASECHK.TRANS64 P1, [R56+URZ], R57 ;  /* 0x00000039380095a7 */ /* 0x000e64000802007f */
[----:B-1----:R-:W-:Y:S05]  /*46e80*/  @!P1 BRA `(.L_x_6782) ;  /* 0xfffffffc00f09947 */ /* 0x002fea000383ffff */
[----:B------:R-:W-:Y:S05]  /*46e90*/  BRA `(.L_x_6781) ;  /* 0xfffffeec00c07947 */ /* 0x000fea000383ffff */
.L_x_6802:
        /* <DEDUP_REMOVED lines=14> */
.L_x_15295:


//--------------------- .text._ZN7cutlass13device_kernelIN5flash11enable_sm90INS1_16FlashAttnFwdSm90INS1_25CollectiveMainloopFwdSm90ILi2EN4cute5tupleIJNS5_1CILi1EEES8_S8_EEENS6_IJNS7_ILi64EEESA_SA_EEELi512ENS_6half_tEfNS_4arch4Sm90ELb0ELb1ELb1ELb1ELb0ELb1ELb1ELb0ELb0ELb1ELb0ELb0EEENS1_21CollectiveEpilogueFwdINS6_IJSA_NS7_ILi512EEESA_EEES9_SC_SE_Li256ELb1ELb1ELb0ELb0EEENS1_36VarlenDynamicPersistentTileSchedulerILi64ELi64ELi256ELi128ELb0ELb1ELb1ELb1ELb0ELb1EEEEEEEEEvNT_6ParamsE --------------------------
	.section	.text._ZN7cutlass13device_kernelIN5flash11enable_sm90INS1_16FlashAttnFwdSm90INS1_25CollectiveMainloopFwdSm90ILi2EN4cute5tupleIJNS5_1CILi1EEES8_S8_EEENS6_IJNS7_ILi64EEESA_SA_EEELi512ENS_6half_tEfNS_4arch4Sm90ELb0ELb1ELb1ELb1ELb0ELb1ELb1ELb0ELb0ELb1ELb0ELb0EEENS1_21CollectiveEpilogueFwdINS6_IJSA_NS7_ILi512EEESA_EEES9_SC_SE_Li256ELb1ELb1ELb0ELb0EEENS1_36VarlenDynamicPersistentTileSchedulerILi64ELi64ELi256ELi128ELb0ELb1ELb1ELb1ELb0ELb1EEEEEEEEEvNT_6ParamsE,"ax",@progbits
	.align	128
.text._ZN7cutlass13device_kernelIN5flash11enable_sm90INS1_16FlashAttnFwdSm90INS1_25CollectiveMainloopFwdSm90ILi2EN4cute5tupleIJNS5_1CILi1EEES8_S8_EEENS6_IJNS7_ILi64EEESA_SA_EEELi512ENS_6half_tEfNS_4arch4Sm90ELb0ELb1ELb1ELb1ELb0ELb1ELb1ELb0ELb0ELb1ELb0ELb0EEENS1_21CollectiveEpilogueFwdINS6_IJSA_NS7_ILi512EEESA_EEES9_SC_SE_Li256ELb1ELb1ELb0ELb0EEENS1_36VarlenDynamicPersistentTileSchedulerILi64ELi64ELi256ELi128ELb0ELb1ELb1ELb1ELb0ELb1EEEEEEEEEvNT_6ParamsE:
        .type           _ZN7cutlass13device_kernelIN5flash11enable_sm90INS1_16FlashAttnFwdSm90INS1_25CollectiveMainloopFwdSm90ILi2EN4cute5tupleIJNS5_1CILi1EEES8_S8_EEENS6_IJNS7_ILi64EEESA_SA_EEELi512ENS_6half_tEfNS_4arch4Sm90ELb0ELb1ELb1ELb1ELb0ELb1ELb1ELb0ELb0ELb1ELb0ELb0EEENS1_21CollectiveEpilogueFwdINS6_IJSA_NS7_ILi512EEESA_EEES9_SC_SE_Li256ELb1ELb1ELb0ELb0EEENS1_36VarlenDynamicPersistentTileSchedulerILi64ELi64ELi256ELi128ELb0ELb1ELb1ELb1ELb0ELb1EEEEEEEEEvNT_6ParamsE,@function
        .size           _ZN7cutlass13device_kernelIN5flash11enable_sm90INS1_16FlashAttnFwdSm90INS1_25CollectiveMainloopFwdSm90ILi2EN4cute5tupleIJNS5_1CILi1EEES8_S8_EEENS6_IJNS7_ILi64EEESA_SA_EEELi512ENS_6half_tEfNS_4arch4Sm90ELb0ELb1ELb1ELb1ELb0ELb1ELb1ELb0ELb0ELb1ELb0ELb0EEENS1_21CollectiveEpilogueFwdINS6_IJSA_NS7_ILi512EEESA_EEES9_SC_SE_Li256ELb1ELb1ELb0ELb0EEENS1_36VarlenDynamicPersistentTileSchedulerILi64ELi64ELi256ELi128ELb0ELb1ELb1ELb1ELb0ELb1EEEEEEEEEvNT_6ParamsE,(.L_x_15297 - _ZN7cutlass13device_kernelIN5flash11enable_sm90INS1_16FlashAttnFwdSm90INS1_25CollectiveMainloopFwdSm90ILi2EN4cute5tupleIJNS5_1CILi1EEES8_S8_EEENS6_IJNS7_ILi64EEESA_SA_EEELi512ENS_6half_tEfNS_4arch4Sm90ELb0ELb1ELb1ELb1ELb0ELb1ELb1ELb0ELb0ELb1ELb0ELb0EEENS1_21CollectiveEpilogueFwdINS6_IJSA_NS7_ILi512EEESA_EEES9_SC_SE_Li256ELb1ELb1ELb0ELb0EEENS1_36VarlenDynamicPersistentTileSchedulerILi64ELi64ELi256ELi128ELb0ELb1ELb1ELb1ELb0ELb1EEEEEEEEEvNT_6ParamsE)
        .other          _ZN7cutlass13device_kernelIN5flash11enable_sm90INS1_16FlashAttnFwdSm90INS1_25CollectiveMainloopFwdSm90ILi2EN4cute5tupleIJNS5_1CILi1EEES8_S8_EEENS6_IJNS7_ILi64EEESA_SA_EEELi512ENS_6half_tEfNS_4arch4Sm90ELb0ELb1ELb1ELb1ELb0ELb1ELb1ELb0ELb0ELb1ELb0ELb0EEENS1_21CollectiveEpilogueFwdINS6_IJSA_NS7_ILi512EEESA_EEES9_SC_SE_Li256ELb1ELb1ELb0ELb0EEENS1_36VarlenDynamicPersistentTileSchedulerILi64ELi64ELi256ELi128ELb0ELb1ELb1ELb1ELb0ELb1EEEEEEEEEvNT_6ParamsE,@"STO_CUDA_ENTRY STV_DEFAULT"
_ZN7cutlass13device_kernelIN5flash11enable_sm90INS1_16FlashAttnFwdSm90INS1_25CollectiveMainloopFwdSm90ILi2EN4cute5tupleIJNS5_1CILi1EEES8_S8_EEENS6_IJNS7_ILi64EEESA_SA_EEELi512ENS_6half_tEfNS_4arch4Sm90ELb0ELb1ELb1ELb1ELb0ELb1ELb1ELb0ELb0ELb1ELb0ELb0EEENS1_21CollectiveEpilogueFwdINS6_IJSA_NS7_ILi512EEESA_EEES9_SC_SE_Li256ELb1ELb1ELb0ELb0EEENS1_36VarlenDynamicPersistentTileSchedulerILi64ELi64ELi256ELi128ELb0ELb1ELb1ELb1ELb0ELb1EEEEEEEEEvNT_6ParamsE:
[----:B------:R-:W0:Y:S02]  /*0000*/  LDC R1, c[0x0][0x28] ;  /* 0x00000a00ff017b82 */ /* 0x000e240000000800 */
[----:B0-----:R-:W-:-:S05]  /*0010*/  VIADD R1, R1, 0xfffffb50 ;  /* 0xfffffb5001017836 */ /* 0x001fca0000000000 */
[----:B------:R-:W-:Y:S01]  /*0020*/  R2UR UR4, R1 ;  /* 0x00000000010472ca */ /* 0x000fe200000e0000 */
[----:B------:R-:W0:Y:S01]  /*0030*/  S2R R3, SR_TID.X ;  /* 0x0000000000037919 */ /* 0x000e220000002100 */
[----:B------:R-:W-:Y:S01]  /*0040*/  ELECT P0, URZ, PT ;  /* 0x00000000003f782f */ /* 0x000fe20003800000 */
[----:B------:R-:W-:Y:S01]  /*0050*/  BSSY B0, `(.L_x_6803) ;  /* 0x0000018000007945 */ /* 0x000fe20003800000 */
[----:B------:R-:W-:Y:S01]  /*0060*/  ULDC UR37, c[0x0][0x20] ;  /* 0x0000080000257ab9 */ /* 0x000fe20000000800 */
[----:B------:R-:W-:-:S08]  /*0070*/  ULDC UR36, c[0x0][0x24] ;  /* 0x0000090000247ab9 */ /* 0x000fd00000000800 */
[----:B------:R-:W-:-:S04]  /*0080*/  UIADD3 UR37, UP0, UR4, UR37, URZ ;  /* 0x0000002504257290 */ /* 0x000fc8000ff1e03f */
[----:B------:R-:W-:Y:S01]  /*0090*/  UIADD3.X UR36, URZ, UR36, URZ, UP0, !UPT ;  /* 0x000000243f247290 */ /* 0x000fe200087fe43f */
        /* <DEDUP_REMOVED lines=19> */
.L_x_6804:
[----:B------:R-:W-:Y:S05]  /*01d0*/  BSYNC B0 ;  /* 0x0000000000007941 */ /* 0x000fea0003800000 */
.L_x_6803:
        /* <DEDUP_REMOVED lines=21> */
[----:B0-----:R0:W1:Y:S01]  /*0330*/  @UP1 SYNCS.EXCH.64 URZ, [UR8+0x38800], UR4 ;  /* 0x03880004083f15b2 */ /* 0x0010620008000100 */
[----:B------:R0:W2:Y:S04]  /*0340*/  @UP2 SYNCS.EXCH.64 URZ, [UR8+0x38810], UR4 ;  /* 0x03881004083f25b2 */ /* 0x0000a80008000100 */
[----:B------:R0:W3:Y:S01]  /*0350*/  @UP3 SYNCS.EXCH.64 URZ, [UR8+0x38820], UR6 ;  /* 0x03882006083f35b2 */ /* 0x0000e20008000100 */
        /* <DEDUP_REMOVED lines=14> */
[----:B----4-:R-:W-:Y:S01]  /*0440*/  NOP ;  /* 0x0000000000007918 */ /* 0x010fe20000000000 */
.L_x_6805:
[----:B------:R-:W4:Y:S01]  /*0450*/  SHFL.IDX PT, R2, R0, RZ, 0x1f ;  /* 0x00001fff00027589 */ /* 0x000f2200000e0000 */
[----:B------:R-:W-:Y:S01]  /*0460*/  NOP ;  /* 0x0000000000007918 */ /* 0x000fe20000000000 */
[----:B----4-:R-:W-:-:S13]  /*0470*/  ISETP.NE.AND P0, PT, R2, RZ, PT ;  /* 0x000000ff0200720c */ /* 0x010fda0003f05270 */
        /* <DEDUP_REMOVED lines=18> */
[----:B----4-:R-:W-:Y:S01]  /*05a0*/  NOP ;  /* 0x0000000000007918 */ /* 0x010fe20000000000 */
.L_x_6806:
[----:B------:R-:W4:Y:S01]  /*05b0*/  SHFL.IDX PT, R2, R0, RZ, 0x1f ;  /* 0x00001fff00027589 */ /* 0x000f2200000e0000 */
[----:B------:R-:W-:Y:S01]  /*05c0*/  NOP ;  /* 0x0000000000007918 */ /* 0x000fe20000000000 */
[----:B----4-:R-:W-:-:S13]  /*05d0*/  ISETP.NE.AND P0, PT, R2, RZ, PT ;  /* 0x000000ff0200720c */ /* 0x010fda0003f05270 */
        /* <DEDUP_REMOVED lines=15> */
.L_x_6807:
        /* <DEDUP_REMOVED lines=22> */
.L_x_6808:
        /* <DEDUP_REMOVED lines=22> */
.L_x_6809:
[----:B------:R-:W-:Y:S01]  /*0990*/  PLOP3.LUT P0, PT, PT, PT, UP0, 0x80, 0x0 ;  /* 0x000000000000781c */ /* 0x000fe20003f0f008 */
[----:B------:R-:W-:Y:S01]  /*09a0*/  UMOV UR38, 0x1 ;  /* 0x0000000100267882 */ /* 0x000fe20000000000 */
[----:B------:R-:W-:Y:S01]  /*09b0*/  NOP ;  /* 0x0000000000007918 */ /* 0x000fe20000000000 */
[----:B------:R-:W-:Y:S01]  /*09c0*/  USEL UR38, UR38, 0x2, !UP0 ;  /* 0x0000000226267887 */ /* 0x000fe2000c000000 */
[----:B------:R-:W-:Y:S01]  /*09d0*/  BSSY B9, `(.L_x_6810) ;  /* 0x0003dfa000097945 */ /* 0x000fe20003800000 */
[----:B------:R-:W-:Y:S01]  /*09e0*/  ULDC.64 UR44, c[0x0][0x208] ;  /* 0x00008200002c7ab9 */ /* 0x000fe20000000a00 */
[----:B------:R-:W-:Y:S02]  /*09f0*/  IMAD.U32 R16, RZ, RZ, UR37 ;  /* 0x00000025ff107e24 */ /* 0x000fe4000f8e00ff */
[----:B------:R-:W-:Y:S01]  /*0a00*/  IMAD.U32 R17, RZ, RZ, UR36 ;  /* 0x00000024ff117e24 */ /* 0x000fe2000f8e00ff */
[----:B0123--:R-:W-:Y:S06]  /*0a10*/  BAR.SYNC.DEFER_BLOCKING 0x0 ;  /* 0x0000000000007b1d */ /* 0x00ffec0000010000 */
[----:B------:R-:W-:Y:S05]  /*0a20*/  @!P0 BRA `(.L_x_6811) ;  /* 0x0000033800a88947 */ /* 0x000fea0003800000 */
.L_x_6812:
[----:B------:R-:W-:-:S08]  /*0a30*/  NOP ;  /* 0x0000000000007918 */ /* 0x000fd00000000000 */
[----:B------:R-:W0:Y:S02]  /*0a40*/  USETMAXREG.TRY_ALLOC.CTAPOOL UP0, 0xf0 ;  /* 0x000000f0000079c8 */ /* 0x000e240008000600 */
[----:B0-----:R-:W-:-:S13]  /*0a50*/  PLOP3.LUT P0, PT, PT, PT, UP0, 0x80, 0x0 ;  /* 0x000000000000781c */ /* 0x001fda0003f0f008 */
[----:B------:R-:W-:Y:S05]  /*0a60*/  @!P0 BRA `(.L_x_6812) ;  /* 0xfffffffc00f08947 */ /* 0x000fea000383ffff */
[----:B------:R-:W0:Y:S01]  /*0a70*/  S2R R0, SR_TID.X ;  /* 0x0000000000007919 */ /* 0x000e220000002100 */
[----:B------:R-:W1:Y:S01]  /*0a80*/  S2UR UR5, SR_CgaCtaId ;  /* 0x00000000000579c3 */ /* 0x000e620000008800 */
[----:B------:R-:W-:Y:S01]  /*0a90*/  UMOV UR4, 0x400 ;  /* 0x0000040000047882 */ /* 0x000fe20000000000 */
[----:B------:R-:W-:Y:S04]  /*0aa0*/  STL.64 [R1+0x1e8], RZ ;  /* 0x0001e8ff01007387 */ /* 0x000fe80000100a00 */
[----:B------:R-:W-:Y:S04]  /*0ab0*/  STL [R1+0x1f0], RZ ;  /* 0x0001f0ff01007387 */ /* 0x000fe80000100800 */
[----:B------:R-:W-:Y:S01]  /*0ac0*/  STL [R1+0x1f4], RZ ;  /* 0x0001f4ff01007387 */ /* 0x000fe20000100800 */
[----:B-1----:R-:W-:-:S06]  /*0ad0*/  ULEA UR4, UR5, UR4, 0x18 ;  /* 0x0000000405047291 */ /* 0x002fcc000f8ec03f */
[----:B------:R-:W-:Y:S01]  /*0ae0*/  IMAD.U32 R2, RZ, RZ, UR4 ;  /* 0x00000004ff027e24 */ /* 0x000fe2000f8e00ff */
[----:B0-----:R-:W-:Y:S01]  /*0af0*/  SHF.R.U32.HI R13, RZ, 0x7, R0 ;  /* 0x00000007ff0d7819 */ /* 0x001fe20000011600 */
[----:B------:R-:W-:-:S03]  /*0b00*/  ULDC UR4, c[0x0][0xd3c] ;  /* 0x00034f0000047ab9 */ /* 0x000fc60000000800 */
[----:B------:R-:W-:-:S13]  /*0b10*/  ISETP.NE.AND P0, PT, R13, 0x1, PT ;  /* 0x000000010d00780c */ /* 0x000fda0003f05270 */
[----:B------:R-:W-:Y:S06]  /*0b20*/  @!P0 BAR.ARV 0x8, 0x100 ;  /* 0x0204000000008b1d */ /* 0x000fec0000002000 */
[----:B------:R-:W-:-:S13]  /*0b30*/  ISETP.GE.U32.AND P0, PT, R0, 0x100, PT ;  /* 0x000001000000780c */ /* 0x000fda0003f06070 */
[----:B------:R-:W-:Y:S08]  /*0b40*/  @P0 BAR.ARV 0xf, 0x100 ;  /* 0x03c4000000000b1d */ /* 0x000ff00000002000 */
[----:B------:R-:W-:Y:S06]  /*0b50*/  BAR.SYNC.DEFER_BLOCKING 0x5, 0x180 ;  /* 0x0146000000007b1d */ /* 0x000fec0000010000 */
[----:B------:R-:W0:Y:S02]  /*0b60*/  LDS.128 R116, [R2+0x388d0] ;  /* 0x0388d00002747984 */ /* 0x000e240000000c00 */
[----:B------:R-:W-:Y:S06]  /*0b70*/  BAR.ARV 0x4, 0x180 ;  /* 0x0106000000007b1d */ /* 0x000fec0000002000 */
[----:B0-----:R-:W-:-:S13]  /*0b80*/  ISETP.GE.AND P0, PT, R119, UR4, PT ;  /* 0x0000000477007c0c */ /* 0x001fda000bf06270 */
[----:B------:R-:W-:Y:S05]  /*0b90*/  @P0 BRA `(.L_x_6813) ;  /* 0x000003dc00740947 */ /* 0x000fea0003800000 */
[----:B------:R-:W-:Y:S01]  /*0ba0*/  VIADD R212, R0, 0xffffff80 ;  /* 0xffffff8000d47836 */ /* 0x000fe20000000000 */
[----:B------:R-:W0:Y:S01]  /*0bb0*/  S2UR UR4, SR_SWINHI ;  /* 0x00000000000479c3 */ /* 0x000e220000002f00 */
[----:B------:R-:W-:Y:S01]  /*0bc0*/  R2UR UR42, R2 ;  /* 0x00000000022a72ca */ /* 0x000fe200000e0000 */
[----:B------:R-:W-:Y:S01]  /*0bd0*/  IMAD.MOV.U32 R160, RZ, RZ, 0x20 ;  /* 0x00000020ffa07424 */ /* 0x000fe200078e00ff */
[----:B------:R-:W-:Y:S01]  /*0be0*/  UIADD3 UR39, UP0, UR37, 0x1e8, URZ ;  /* 0x000001e825277890 */ /* 0x000fe2000ff1e03f */
[----:B------:R-:W-:Y:S01]  /*0bf0*/  SHF.R.S32.HI R3, RZ, 0x1f, R212 ;  /* 0x0000001fff037819 */ /* 0x000fe200000114d4 */
[----:B------:R-:W-:Y:S01]  /*0c00*/  IMAD.MOV.U32 R159, RZ, RZ, 0x2 ;  /* 0x00000002ff9f7424 */ /* 0x000fe200078e00ff */
[----:B------:R-:W-:Y:S01]  /*0c10*/  UIADD3 UR41, UP1, UR37, 0x1f4, URZ ;  /* 0x000001f425297890 */ /* 0x000fe2000ff3e03f */
[----:B------:R-:W-:Y:S01]  /*0c20*/  IMAD.MOV.U32 R152, RZ, RZ, RZ ;  /* 0x000000ffff987224 */ /* 0x000fe200078e00ff */
[-C--:B------:R-:W-:Y:S01]  /*0c30*/  LEA.HI R0, R3, R212.reuse, RZ, 0x4 ;  /* 0x000000d403007211 */ /* 0x080fe200078f20ff */
[----:B------:R-:W-:Y:S01]  /*0c40*/  VIADD R214, R13, 0x8 ;  /* 0x000000080dd67836 */ /* 0x000fe20000000000 */
[----:B------:R-:W-:Y:S01]  /*0c50*/  LEA.HI R8, R3, R212, RZ, 0x7 ;  /* 0x000000d403087211 */ /* 0x000fe200078f38ff */
[----:B------:R-:W-:Y:S01]  /*0c60*/  ULOP3.LUT UR46, UR38, 0x1, URZ, 0xfc, !UPT ;  /* 0x00000001262e7892 */ /* 0x000fe2000f8efc3f */
[----:B------:R-:W-:-:S02]  /*0c70*/  SHF.R.S32.HI R5, RZ, 0x4, R0 ;  /* 0x00000004ff057819 */ /* 0x000fc40000011400 */
[C---:B------:R-:W-:Y:S02]  /*0c80*/  LOP3.LUT R223, R0.reuse, 0xfffffff0, RZ, 0xc0, !PT ;  /* 0xfffffff000df7812 */ /* 0x040fe400078ec0ff */
[----:B------:R-:W-:Y:S02]  /*0c90*/  LEA.HI R4, R0, R5, RZ, 0x1 ;  /* 0x0000000500047211 */ /* 0x000fe400078f08ff */
[----:B------:R-:W-:Y:S01]  /*0ca0*/  SHF.R.S32.HI R213, RZ, 0x7, R8 ;  /* 0x00000007ffd57819 */ /* 0x000fe20000011408 */
[----:B------:R-:W-:Y:S01]  /*0cb0*/  IMAD.IADD R223, R212, 0x1, -R223 ;  /* 0x00000001d4df7824 */ /* 0x000fe200078e0adf */
[----:B------:R-:W-:Y:S02]  /*0cc0*/  LOP3.LUT R6, R4, 0x1ffffffe, RZ, 0xc0, !PT ;  /* 0x1ffffffe04067812 */ /* 0x000fe400078ec0ff */
[----:B------:R-:W-:Y:S01]  /*0cd0*/  LEA.HI R4, R3, R212, RZ, 0x5 ;  /* 0x000000d403047211 */ /* 0x000fe200078f28ff */
[----:B------:R-:W-:Y:S01]  /*0ce0*/  IMAD R12, R213, 0x100, R223 ;  /* 0x00000100d50c7824 */ /* 0x000fe200078e02df */
[----:B------:R-:W-:Y:S01]  /*0cf0*/  LOP3.LUT R7, R8, 0xffffff80, RZ, 0xc0, !PT ;  /* 0xffffff8008077812 */ /* 0x000fe200078ec0ff */
[----:B------:R-:W-:Y:S01]  /*0d00*/  IMAD.IADD R6, R5, 0x1, -R6 ;  /* 0x0000000105067824 */ /* 0x000fe200078e0a06 */
[----:B------:R-:W-:-:S02]  /*0d10*/  SHF.R.S32.HI R220, RZ, 0x5, R4 ;  /* 0x00000005ffdc7819 */ /* 0x000fc40000011404 */
[----:B------:R-:W-:Y:S01]  /*0d20*/  SHF.R.S32.HI R5, RZ, 0x1f, R4 ;  /* 0x0000001fff057819 */ /* 0x000fe20000011404 */
[----:B------:R-:W-:-:S03]  /*0d30*/  IMAD.IADD R7, R212, 0x1, -R7 ;  /* 0x00000001d4077824 */ /* 0x000fc600078e0a07 */
[----:B------:R-:W-:Y:S02]  /*0d40*/  LEA.HI R5, R5, R220, RZ, 0x2 ;  /* 0x000000dc05057211 */ /* 0x000fe400078f10ff */
[----:B------:R-:W-:Y:S02]  /*0d50*/  SHF.R.S32.HI R10, RZ, 0x1f, R7 ;  /* 0x0000001fff0a7819 */ /* 0x000fe40000011407 */
[----:B------:R-:W-:Y:S02]  /*0d60*/  LOP3.LUT R5, R5, 0x3ffffc, RZ, 0xc0, !PT ;  /* 0x003ffffc05057812 */ /* 0x000fe400078ec0ff */
[CC--:B------:R-:W-:Y:S02]  /*0d70*/  LEA.HI R9, R10.reuse, R7.reuse, RZ, 0x2 ;  /* 0x000000070a097211 */ /* 0x0c0fe400078f10ff */
[----:B------:R-:W-:Y:S01]  /*0d80*/  LEA.HI R10, R10, R7, RZ, 0x5 ;  /* 0x000000070a0a7211 */ /* 0x000fe200078f28ff */
[----:B------:R-:W-:Y:S01]  /*0d90*/  IMAD.IADD R5, R220, 0x1, -R5 ;  /* 0x00000001dc057824 */ /* 0x000fe200078e0a05 */
[----:B------:R-:W-:-:S02]  /*0da0*/  SHF.R.S32.HI R0, RZ, 0x2, R9 ;  /* 0x00000002ff007819 */ /* 0x000fc40000011409 */
[----:B------:R-:W-:Y:S01]  /*0db0*/  SHF.R.S32.HI R11, RZ, 0x1f, R9 ;  /* 0x0000001fff0b7819 */ /* 0x000fe20000011409 */
[----:B------:R-:W-:Y:S01]  /*0dc0*/  IMAD R158, R5, 0x10, R12 ;  /* 0x00000010059e7824 */ /* 0x000fe200078e020c */
[----:B------:R-:W-:Y:S01]  /*0dd0*/  LEA.HI R8, R8, R213, RZ, 0x1 ;  /* 0x000000d508087211 */ /* 0x000fe200078f08ff */
[----:B------:R-:W2:Y:S01]  /*0de0*/  LDL.LU R5, [R1+0x44c] ;  /* 0x00044c0001057983 */ /* 0x000ea20000300800 */
[----:B------:R-:W-:Y:S02]  /*0df0*/  LEA.HI R11, R11, R0, RZ, 0x3 ;  /* 0x000000000b0b7211 */ /* 0x000fe400078f18ff */
[----:B------:R-:W-:Y:S02]  /*0e00*/  SHF.R.S32.HI R10, RZ, 0x5, R10 ;  /* 0x00000005ff0a7819 */ /* 0x000fe4000001140a */
[----:B------:R-:W-:Y:S02]  /*0e10*/  LOP3.LUT R11, R11, 0xfffffff8, RZ, 0xc0, !PT ;  /* 0xfffffff80b0b7812 */ /* 0x000fe400078ec0ff */
[----:B------:R-:W-:-:S03]  /*0e20*/  LOP3.LUT R4, R9, 0x7ffffffc, RZ, 0xc0, !PT ;  /* 0x7ffffffc09047812 */ /* 0x000fc600078ec0ff */
[----:B------:R-:W-:Y:S01]  /*0e30*/  IMAD.IADD R11, R0, 0x1, -R11 ;  /* 0x00000001000b7824 */ /* 0x000fe200078e0a0b */
[----:B------:R-:W-:Y:S01]  /*0e40*/  LEA.HI R0, R3, R212, RZ, 0x2 ;  /* 0x000000d403007211 */ /* 0x000fe200078f10ff */
[----:B------:R-:W-:Y:S01]  /*0e50*/  IMAD.SHL.U32 R184, R220, 0x200, RZ ;  /* 0x00000200dcb87824 */ /* 0x000fe200078e00ff */
[----:B------:R-:W-:Y:S01]  /*0e60*/  LOP3.LUT R8, R8, 0xfffffe, RZ, 0xc0, !PT ;  /* 0x00fffffe08087812 */ /* 0x000fe200078ec0ff */
[----:B------:R-:W-:Y:S01]  /*0e70*/  IMAD R162, R10, 0x10, R11 ;  /* 0x000000100aa27824 */ /* 0x000fe200078e020b */
[----:B------:R-:W-:Y:S01]  /*0e80*/  LOP3.LUT R215, R0, 0xfffffffc, RZ, 0xc0, !PT ;  /* 0xfffffffc00d77812 */ /* 0x000fe200078ec0ff */
[----:B------:R-:W-:Y:S01]  /*0e90*/  IMAD.IADD R4, R7, 0x1, -R4 ;  /* 0x0000000107047824 */ /* 0x000fe200078e0a04 */
[--C-:B------:R-:W-:Y:S02]  /*0ea0*/  SHF.R.S32.HI R153, RZ, 0x2, R0.reuse ;  /* 0x00000002ff997819 */ /* 0x100fe40000011400 */
[----:B------:R-:W-:-:S04]  /*0eb0*/  SHF.R.S32.HI R0, RZ, 0x1f, R0 ;  /* 0x0000001fff007819 */ /* 0x000fc80000011400 */
[----:B------:R-:W-:-:S04]  /*0ec0*/  LEA.HI R0, R0, R153, RZ, 0x3 ;  /* 0x0000009900007211 */ /* 0x000fc800078f18ff */
[----:B------:R-:W-:-:S05]  /*0ed0*/  LOP3.LUT R0, R0, 0xfffffff8, RZ, 0xc0, !PT ;  /* 0xfffffff800007812 */ /* 0x000fca00078ec0ff */
[----:B------:R-:W-:-:S05]  /*0ee0*/  IMAD.IADD R0, R153, 0x1, -R0 ;  /* 0x0000000199007824 */ /* 0x000fca00078e0a00 */
[----:B------:R-:W-:Y:S01]  /*0ef0*/  LOP3.LUT P0, RZ, R0, 0x4, RZ, 0xc0, !PT ;  /* 0x0000000400ff7812 */ /* 0x000fe2000780c0ff */
[----:B------:R-:W-:Y:S01]  /*0f00*/  VIADD R217, R153, 0x20 ;  /* 0x0000002099d97836 */ /* 0x000fe20000000000 */
[----:B------:R-:W-:-:S04]  /*0f10*/  LEA.HI R3, R3, R212, RZ, 0x3 ;  /* 0x000000d403037211 */ /* 0x000fc800078f18ff */
[----:B------:R-:W-:Y:S02]  /*0f20*/  SHF.R.S32.HI R12, RZ, 0x1f, R217 ;  /* 0x0000001fff0c7819 */ /* 0x000fe400000114d9 */
[----:B------:R-:W-:Y:S01]  /*0f30*/  SHF.R.S32.HI R199, RZ, 0x3, R3 ;  /* 0x00000003ffc77819 */ /* 0x000fe20000011403 */
[----:B------:R-:W-:Y:S01]  /*0f40*/  IMAD.IADD R215, R212, 0x1, -R215 ;  /* 0x00000001d4d77824 */ /* 0x000fe200078e0ad7 */
[----:B------:R-:W-:Y:S01]  /*0f50*/  LOP3.LUT R3, R3, 0xfffffff8, RZ, 0xc0, !PT ;  /* 0xfffffff803037812 */ /* 0x000fe200078ec0ff */
[----:B------:R-:W-:Y:S01]  /*0f60*/  IMAD.SHL.U32 R221, R217, 0x40, RZ ;  /* 0x00000040d9dd7824 */ /* 0x000fe200078e00ff */
[----:B------:R-:W-:Y:S01]  /*0f70*/  LEA.HI R12, R12, R217, RZ, 0x3 ;  /* 0x000000d90c0c7211 */ /* 0x000fe200078f18ff */
[----:B------:R-:W-:Y:S02]  /*0f80*/  IMAD.SHL.U32 R165, R0, 0x40, RZ ;  /* 0x0000004000a57824 */ /* 0x000fe400078e00ff */
[----:B------:R-:W-:Y:S01]  /*0f90*/  IMAD.IADD R218, R212, 0x1, -R3 ;  /* 0x00000001d4da7824 */ /* 0x000fe200078e0a03 */
[C---:B------:R-:W-:Y:S01]  /*0fa0*/  LEA.HI R3, R215.reuse, R215, RZ, 0x1 ;  /* 0x000000d7d7037211 */ /* 0x040fe200078f08ff */
[----:B------:R-:W-:Y:S01]  /*0fb0*/  IMAD.SHL.U32 R22, R215, 0x8, RZ ;  /* 0x00000008d7167824 */ /* 0x000fe200078e00ff */
[----:B------:R-:W-:Y:S01]  /*0fc0*/  LOP3.LUT R221, R221, 0x1c0, RZ, 0xc0, !PT ;  /* 0x000001c0dddd7812 */ /* 0x000fe200078ec0ff */
[----:B------:R-:W-:Y:S01]  /*0fd0*/  IMAD.SHL.U32 R12, R12, 0x40, RZ ;  /* 0x000000400c0c7824 */ /* 0x000fe200078e00ff */
[----:B------:R-:W-:Y:S01]  /*0fe0*/  LOP3.LUT R165, R165, 0x1c0, RZ, 0xc0, !PT ;  /* 0x000001c0a5a57812 */ /* 0x000fe200078ec0ff */
[----:B------:R-:W-:Y:S01]  /*0ff0*/  IMAD.SHL.U32 R193, R218, 0x8, RZ ;  /* 0x00000008dac17824 */ /* 0x000fe200078e00ff */
[----:B------:R-:W-:Y:S01]  /*1000*/  LOP3.LUT R10, R3, 0x1ffffffe, RZ, 0xc0, !PT ;  /* 0x1ffffffe030a7812 */ /* 0x000fe200078ec0ff */
[----:B------:R-:W-:Y:S01]  /*1010*/  IMAD.SHL.U32 R154, R215, 0x4, RZ ;  /* 0x00000004d79a7824 */ /* 0x000fe200078e00ff */
[----:B------:R-:W-:Y:S01]  /*1020*/  LOP3.LUT R0, R221, 0x38, R22, 0xf8, !PT ;  /* 0x00000038dd007812 */ /* 0x000fe200078ef816 */
[----:B------:R-:W-:Y:S01]  /*1030*/  IMAD.IADD R8, R213, 0x1, -R8 ;  /* 0x00000001d5087824 */ /* 0x000fe200078e0a08 */
[----:B------:R-:W-:Y:S01]  /*1040*/  SHF.R.U32.HI R224, RZ, 0x3, R221 ;  /* 0x00000003ffe07819 */ /* 0x000fe200000116dd */
[----:B------:R-:W-:Y:S01]  /*1050*/  IMAD.SHL.U32 R227, R6, 0x8, RZ ;  /* 0x0000000806e37824 */ /* 0x000fe200078e00ff */
[----:B------:R-:W-:-:S02]  /*1060*/  LOP3.LUT R225, R12, 0xfffffe00, RZ, 0xc0, !PT ;  /* 0xfffffe000ce17812 */ /* 0x000fc400078ec0ff */
[----:B------:R-:W-:Y:S02]  /*1070*/  LOP3.LUT R157, R165, 0x18, R22, 0xf8, !PT ;  /* 0x00000018a59d7812 */ /* 0x000fe400078ef816 */
[----:B------:R-:W-:Y:S01]  /*1080*/  SHF.R.U32.HI R167, RZ, 0x3, R165 ;  /* 0x00000003ffa77819 */ /* 0x000fe200000116a5 */
[----:B------:R-:W-:Y:S01]  /*1090*/  VIADD R161, R154, 0x10 ;  /* 0x000000109aa17836 */ /* 0x000fe20000000000 */
[----:B------:R-:W-:Y:S01]  /*10a0*/  SEL R160, R160, 0xffffffe0, !P0 ;  /* 0xffffffe0a0a07807 */ /* 0x000fe20004000000 */
[----:B------:R-:W-:Y:S01]  /*10b0*/  VIADD R191, R193, 0x40 ;  /* 0x00000040c1bf7836 */ /* 0x000fe20000000000 */
[----:B------:R-:W-:Y:S01]  /*10c0*/  LOP3.LUT R219, R225, R0, R224, 0xf6, !PT ;  /* 0x00000000e1db7212 */ /* 0x000fe200078ef6e0 */
[C---:B------:R-:W-:Y:S01]  /*10d0*/  VIADD R190, R193.reuse, 0x80 ;  /* 0x00000080c1be7836 */ /* 0x040fe20000000000 */
[----:B------:R-:W-:Y:S01]  /*10e0*/  LOP3.LUT R157, R184, R157, R167, 0xf6, !PT ;  /* 0x0000009db89d7212 */ /* 0x000fe200078ef6a7 */
[C---:B------:R-:W-:Y:S02]  /*10f0*/  VIADD R189, R193.reuse, 0xc0 ;  /* 0x000000c0c1bd7836 */ /* 0x040fe40000000000 */
[----:B------:R-:W-:-:S02]  /*1100*/  VIADD R188, R193, 0x100 ;  /* 0x00000100c1bc7836 */ /* 0x000fc40000000000 */
[C---:B------:R-:W-:Y:S02]  /*1110*/  VIADD R187, R193.reuse, 0x140 ;  /* 0x00000140c1bb7836 */ /* 0x040fe40000000000 */
[C---:B------:R-:W-:Y:S02]  /*1120*/  VIADD R196, R193.reuse, 0x180 ;  /* 0x00000180c1c47836 */ /* 0x040fe40000000000 */
[----:B------:R-:W-:Y:S02]  /*1130*/  VIADD R195, R193, 0x1c0 ;  /* 0x000001c0c1c37836 */ /* 0x000fe40000000000 */
[----:B------:R-:W-:Y:S02]  /*1140*/  IMAD.SHL.U32 R222, R8, 0x100, RZ ;  /* 0x0000010008de7824 */ /* 0x000fe400078e00ff */
[----:B------:R-:W-:Y:S02]  /*1150*/  IMAD.IADD R3, R215, 0x1, -R10 ;  /* 0x00000001d7037824 */ /* 0x000fe400078e0a0a */
[----:B------:R-:W-:-:S02]  /*1160*/  IMAD.U32 R158, R158, 0x40, R227 ;  /* 0x000000409e9e7824 */ /* 0x000fc400078e00e3 */
[----:B------:R-:W-:Y:S01]  /*1170*/  IMAD.SHL.U32 R226, R4, 0x2, RZ ;  /* 0x0000000204e27824 */ /* 0x000fe200078e00ff */
[----:B------:R-:W-:Y:S01]  /*1180*/  UMOV UR42, UR42 ;  /* 0x0000002a002a7c82 */ /* 0x000fe20008000000 */
[----:B0-----:R-:W-:Y:S01]  /*1190*/  UMOV UR43, UR4 ;  /* 0x00000004002b7c82 */ /* 0x001fe20008000000 */
[----:B------:R-:W-:Y:S01]  /*11a0*/  IMAD.MOV.U32 R156, RZ, RZ, RZ ;  /* 0x000000ffff9c7224 */ /* 0x000fe200078e00ff */
[----:B------:R-:W-:Y:S01]  /*11b0*/  SHF.R.S32.HI R166, RZ, 0x1f, R153 ;  /* 0x0000001fffa67819 */ /* 0x000fe20000011499 */
[----:B------:R-:W-:Y:S01]  /*11c0*/  IMAD.WIDE R158, R158, R159, UR42 ;  /* 0x0000002a9e9e7e25 */ /* 0x000fe2000f8e029f */
[----:B------:R-:W-:Y:S02]  /*11d0*/  SHF.R.S32.HI R23, RZ, 0x1f, R22 ;  /* 0x0000001fff177819 */ /* 0x000fe40000011416 */
[----:B------:R-:W-:Y:S01]  /*11e0*/  SHF.R.S32.HI R155, RZ, 0x1f, R154 ;  /* 0x0000001fff9b7819 */ /* 0x000fe2000001149a */
[----:B------:R-:W-:Y:S01]  /*11f0*/  IMAD R219, R219, 0x2, R2 ;  /* 0x00000002dbdb7824 */ /* 0x000fe200078e0202 */
[----:B------:R-:W-:Y:S01]  /*1200*/  SHF.R.S32.HI R211, RZ, 0x1f, R191 ;  /* 0x0000001fffd37819 */ /* 0x000fe200000114bf */
[----:B------:R-:W-:Y:S01]  /*1210*/  IMAD.IADD R163, R226, 0x1, R222 ;  /* 0x00000001e2a37824 */ /* 0x000fe200078e02de */
[----:B------:R-:W-:Y:S01]  /*1220*/  SHF.R.S32.HI R210, RZ, 0x1f, R190 ;  /* 0x0000001fffd27819 */ /* 0x000fe200000114be */
[----:B------:R-:W-:Y:S01]  /*1230*/  IMAD.IADD R186, R160, 0x1, R157 ;  /* 0x00000001a0ba7824 */ /* 0x000fe200078e029d */
[----:B------:R-:W-:Y:S01]  /*1240*/  SHF.R.S32.HI R205, RZ, 0x1f, R189 ;  /* 0x0000001fffcd7819 */ /* 0x000fe200000114bd */
[----:B------:R-:W-:Y:S01]  /*1250*/  IMAD R228, R3, 0x8, R162 ;  /* 0x0000000803e47824 */ /* 0x000fe200078e02a2 */
[----:B------:R-:W-:-:S02]  /*1260*/  SHF.R.S32.HI R204, RZ, 0x1f, R188 ;  /* 0x0000001fffcc7819 */ /* 0x000fc400000114bc */
[----:B------:R-:W-:Y:S02]  /*1270*/  SHF.R.S32.HI R203, RZ, 0x1f, R187 ;  /* 0x0000001fffcb7819 */ /* 0x000fe400000114bb */
[----:B------:R-:W-:Y:S02]  /*1280*/  SHF.R.S32.HI R216, RZ, 0x1f, R161 ;  /* 0x0000001fffd87819 */ /* 0x000fe400000114a1 */
[----:B------:R-:W-:Y:S02]  /*1290*/  SHF.R.S32.HI R202, RZ, 0x1f, R196 ;  /* 0x0000001fffca7819 */ /* 0x000fe400000114c4 */
[----:B------:R-:W-:Y:S01]  /*12a0*/  SHF.R.S32.HI R201, RZ, 0x1f, R195 ;  /* 0x0000001fffc97819 */ /* 0x000fe200000114c3 */
[----:B------:R-:W-:Y:S02]  /*12b0*/  UIADD3.X UR47, URZ, UR36, URZ, UP0, !UPT ;  /* 0x000000243f2f7290 */ /* 0x000fe400087fe43f */
[----:B------:R-:W-:Y:S01]  /*12c0*/  UIADD3.X UR48, URZ, UR36, URZ, UP1, !UPT ;  /* 0x000000243f307290 */ /* 0x000fe20008ffe43f */
[----:B--2---:R-:W-:-:S04]  /*12d0*/  LOP3.LUT R5, R5, 0xffffefff, RZ, 0xc0, !PT ;  /* 0xffffefff05057812 */ /* 0x004fc800078ec0ff */
[----:B------:R-:W-:-:S05]  /*12e0*/  @P0 LOP3.LUT R5, R5, 0x1000, RZ, 0xfc, !PT ;  /* 0x0000100005050812 */ /* 0x000fca00078efcff */
[----:B------:R0:W-:Y:S02]  /*12f0*/  STL [R1+0x44c], R5 ;  /* 0x00044c0501007387 */ /* 0x0001e40000100800 */
.L_x_7023:
[----:B------:R-:W-:Y:S01]  /*1300*/  ULDC.64 UR4, c[0x0][0xb20] ;  /* 0x0002c80000047ab9 */ /* 0x000fe20000000a00 */
[----:B0-23--:R-:W1:Y:S01]  /*1310*/  LDC.64 R6, c[0x0][0xb00] ;  /* 0x0002c000ff067b82 */ /* 0x00de620000000a00 */
[----:B------:R-:W-:Y:S01]  /*1320*/  ISETP.NE.U32.AND P1, PT, RZ, UR4, PT ;  /* 0x00000004ff007c0c */ /* 0x000fe2000bf25070 */
[----:B------:R-:W-:Y:S01]  /*1330*/  IMAD.MOV.U32 R3, RZ, RZ, RZ ;  /* 0x000000ffff037224 */ /* 0x000fe200078e00ff */
[----:B------:R-:W-:Y:S01]  /*1340*/  ULDC.64 UR6, c[0x0][0xb18] ;  /* 0x0002c60000067ab9 */ /* 0x000fe20000000a00 */
[----:B----4-:R-:W-:Y:S01]  /*1350*/  IMAD.MOV.U32 R19, RZ, RZ, RZ ;  /* 0x000000ffff137224 */ /* 0x010fe200078e00ff */
[----:B------:R-:W-:Y:S01]  /*1360*/  ISETP.NE.AND.EX P1, PT, RZ, UR5, PT, P1 ;  /* 0x00000005ff007c0c */ /* 0x000fe2000bf25310 */
[----:B------:R-:W-:Y:S02]  /*1370*/  ULDC.64 UR4, c[0x0][0xb10] ;  /* 0x0002c40000047ab9 */ /* 0x000fe40000000a00 */
[----:B------:R-:W-:-:S04]  /*1380*/  ISETP.NE.U32.AND P2, PT, RZ, UR4, PT ;  /* 0x00000004ff007c0c */ /* 0x000fc8000bf45070 */
[----:B------:R-:W-:Y:S01]  /*1390*/  ISETP.NE.AND.EX P2, PT, RZ, UR5, PT, P2 ;  /* 0x00000005ff007c0c */ /* 0x000fe2000bf45320 */
[----:B------:R-:W-:Y:S02]  /*13a0*/  ULDC.64 UR4, c[0x0][0xb00] ;  /* 0x0002c00000047ab9 */ /* 0x000fe40000000a00 */
[----:B------:R-:W-:-:S03]  /*13b0*/  ISETP.NE.U32.AND P0, PT, RZ, UR4, PT ;  /* 0x00000004ff007c0c */ /* 0x000fc6000bf05070 */
[----:B0-----:R-:W0:Y:S01]  /*13c0*/  @P1 LDC.64 R4, c[0x0][0xb20] ;  /* 0x0002c800ff041b82 */ /* 0x001e220000000a00 */
[----:B------:R-:W-:Y:S01]  /*13d0*/  ISETP.NE.AND.EX P0, PT, RZ, UR5, PT, P0 ;  /* 0x00000005ff007c0c */ /* 0x000fe2000bf05300 */
[----:B-1----:R-:W-:-:S06]  /*13e0*/  IMAD.WIDE R10, R119, 0x4, R6 ;  /* 0x00000004770a7825 */ /* 0x002fcc00078e0206 */
[----:B------:R-:W1:Y:S01]  /*13f0*/  @P2 LDC.64 R8, c[0x0][0xb10] ;  /* 0x0002c400ff082b82 */ /* 0x000e620000000a00 */
[----:B------:R-:W-:Y:S02]  /*1400*/  ULDC UR4, c[0x0][0x288] ;  /* 0x0000a20000047ab9 */ /* 0x000fe40000000800 */
[----:B------:R-:W-:Y:S01]  /*1410*/  IMAD.U32 R24, RZ, RZ, UR4 ;  /* 0x00000004ff187e24 */ /* 0x000fe2000f8e00ff */
[----:B------:R-:W-:Y:S02]  /*1420*/  ULDC.64 UR4, c[0x0][0x418] ;  /* 0x0001060000047ab9 */ /* 0x000fe40000000a00 */
[----:B------:R2:W5:Y:S01]  /*1430*/  @P0 LDG.E R19, desc[UR44][R10.64] ;  /* 0x0000002c0a130981 */ /* 0x000562000c1e1900 */
[----:B0-----:R-:W-:-:S05]  /*1440*/  @P1 IMAD.WIDE R4, R119, 0x4, R4 ;  /* 0x0000000477041825 */ /* 0x001fca00078e0204 */
[----:B------:R2:W5:Y:S01]  /*1450*/  @P1 LDG.E R3, desc[UR44][R4.64] ;  /* 0x0000002c04031981 */ /* 0x000562000c1e1900 */
[----:B-1----:R-:W-:-:S05]  /*1460*/  @P2 IMAD.WIDE R6, R119, 0x4, R8 ;  /* 0x0000000477062825 */ /* 0x002fca00078e0208 */
        /* <DEDUP_REMOVED lines=10> */
[----:B------:R-:W-:Y:S02]  /*1510*/  IMAD.MOV.U32 R194, RZ, RZ, R118 ;  /* 0x000000ffffc27224 */ /* 0x000fe400078e0076 */
        /* <DEDUP_REMOVED lines=11> */
.L_x_6814:
[----:B------:R-:W-:Y:S02]  /*15d0*/  IMAD.U32 R42, RZ, RZ, UR5 ;  /* 0x00000005ff2a7e24 */ /* 0x000fe4000f8e00ff */
[----:B------:R-:W-:Y:S01]  /*15e0*/  IMAD.U32 R18, RZ, RZ, UR4 ;  /* 0x00000004ff127e24 */ /* 0x000fe2000f8e00ff */
[----:B------:R-:W-:Y:S06]  /*15f0*/  @!P3 BRA `(.L_x_6815) ;  /* 0x000000000010b947 */ /* 0x000fec0003800000 */
[----:B------:R-:W0:Y:S02]  /*1600*/  LDC.64 R4, c[0x0][0xb18] ;  /* 0x0002c600ff047b82 */ /* 0x000e240000000a00 */
[----:B0-----:R-:W-:-:S05]  /*1610*/  IMAD.WIDE R4, R119, 0x4, R4 ;  /* 0x0000000477047825 */ /* 0x001fca00078e0204 */
[----:B------:R0:W5:Y:S01]  /*1620*/  LDG.E R18, desc[UR44][R4.64] ;  /* 0x0000002c04127981 */ /* 0x000162000c1e1900 */
[----:B------:R-:W-:Y:S05]  /*1630*/  BRA `(.L_x_6816) ;  /* 0x0000000000107947 */ /* 0x000fea0003800000 */
.L_x_6815:
[----:B------:R-:W-:Y:S05]  /*1640*/  @!P0 BRA `(.L_x_6816) ;  /* 0x00000000000c8947 */ /* 0x000fea0003800000 */
[----:B------:R-:W2:Y:S04]  /*1650*/  LDG.E R5, desc[UR44][R10.64] ;  /* 0x0000002c0a057981 */ /* 0x000ea8000c1e1900 */
[----:B------:R-:W2:Y:S02]  /*1660*/  LDG.E R18, desc[UR44][R10.64+0x4] ;  /* 0x0000042c0a127981 */ /* 0x000ea4000c1e1900 */
[----:B--2---:R-:W-:-:S07]  /*1670*/  IMAD.IADD R18, R18, 0x1, -R5 ;  /* 0x0000000112127824 */ /* 0x004fce00078e0a05 */
.L_x_6816:
        /* <DEDUP_REMOVED lines=47> */
.L_x_6819:
[----:B------:R-:W-:-:S13]  /*1970*/  ISETP.NE.AND P0, PT, R13, 0x1, PT ;  /* 0x000000010d00780c */ /* 0x000fda0003f05270 */
[----:B------:R-:W0:Y:S02]  /*1980*/  @P0 LDC.64 R4, c[0x0][0xae0] ;  /* 0x0002b800ff040b82 */ /* 0x000e240000000a00 */
[----:B0-----:R-:W-:-:S05]  /*1990*/  @P0 IMAD.HI.U32 R4, R3, R4, RZ ;  /* 0x0000000403040227 */ /* 0x001fca00078e00ff */
[----:B------:R-:W-:-:S07]  /*19a0*/  @P0 SHF.R.U32.HI R3, RZ, R5, R4 ;  /* 0x00000005ff030219 */ /* 0x000fce0000011604 */
.L_x_6820:
[----:B------:R-:W-:Y:S05]  /*19b0*/  BSYNC B0 ;  /* 0x0000000000007941 */ /* 0x000fea0003800000 */
.L_x_6818:
[----:B------:R-:W-:-:S05]  /*19c0*/  IMAD R3, R3, R13, R13 ;  /* 0x0000000d03037224 */ /* 0x000fca00078e020d */
[----:B------:R-:W-:-:S07]  /*19d0*/  VIMNMX R0, R0, R3, PT ;  /* 0x0000000300007248 */ /* 0x000fce0003fe0100 */
.L_x_6817:
[----:B------:R-:W0:Y:S01]  /*19e0*/  @P1 LDC R4, c[0x0][0x44c] ;  /* 0x00011300ff041b82 */ /* 0x000e220000000800 */
[----:B------:R-:W-:Y:S01]  /*19f0*/  IMAD.IADD R197, R25, 0x1, -R24 ;  /* 0x0000000119c57824 */ /* 0x000fe200078e0a18 */
[----:B------:R-:W-:-:S06]  /*1a00*/  ULDC UR4, c[0x0][0xad4] ;  /* 0x0002b50000047ab9 */ /* 0x000fcc0000000800 */
[----:B------:R-:W1:Y:S01]  /*1a10*/  @P1 LDC R6, c[0x0][0x450] ;  /* 0x00011400ff061b82 */ /* 0x000e620000000800 */
[----:B0-----:R-:W-:-:S04]  /*1a20*/  @P1 IMAD.HI.U32 R3, R185, R4, RZ ;  /* 0x00000004b9031227 */ /* 0x001fc800078e00ff */
[----:B------:R-:W-:Y:S01]  /*1a30*/  IMAD.MOV.U32 R4, RZ, RZ, R185 ;  /* 0x000000ffff047224 */ /* 0x000fe200078e00b9 */
        /* <DEDUP_REMOVED lines=14> */
.L_x_6823:
[----:B------:R-:W-:-:S13]  /*1b20*/  ISETP.NE.AND P0, PT, R13, 0x1, PT ;  /* 0x000000010d00780c */ /* 0x000fda0003f05270 */
[----:B------:R-:W0:Y:S02]  /*1b30*/  @P0 LDC.64 R6, c[0x0][0xae0] ;  /* 0x0002b800ff060b82 */ /* 0x000e240000000a00 */
[----:B0-----:R-:W-:-:S05]  /*1b40*/  @P0 IMAD.HI.U32 R6, R3, R6, RZ ;  /* 0x0000000603060227 */ /* 0x001fca00078e00ff */
[----:B------:R-:W-:-:S07]  /*1b50*/  @P0 SHF.R.U32.HI R3, RZ, R7, R6 ;  /* 0x00000007ff030219 */ /* 0x000fce0000011606 */
.L_x_6824:
[----:B------:R-:W-:Y:S05]  /*1b60*/  BSYNC B0 ;  /* 0x0000000000007941 */ /* 0x000fea0003800000 */
.L_x_6822:
[----:B------:R-:W-:-:S05]  /*1b70*/  IMAD R3, R3, R13, RZ ;  /* 0x0000000d03037224 */ /* 0x000fca00078e02ff */
[----:B------:R-:W-:-:S07]  /*1b80*/  VIMNMX R4, R4, R3, !PT ;  /* 0x0000000304047248 */ /* 0x000fce0007fe0100 */
.L_x_6821:
        /* <DEDUP_REMOVED lines=43> */
.L_x_6827:
[----:B------:R-:W-:Y:S05]  /*1e40*/  BSYNC B6 ;  /* 0x0000000000067941 */ /* 0x000fea0003800000 */
.L_x_6826:
        /* <DEDUP_REMOVED lines=20> */
.L_x_6829:
[----:B------:R-:W-:Y:S05]  /*1f90*/  BSYNC B6 ;  /* 0x0000000000067941 */ /* 0x000fea0003800000 */
.L_x_6828:
        /* <DEDUP_REMOVED lines=8> */
[----:B------:R-:W1:Y:S10]  /*2020*/  LDC R41, c[0x0][0x3f4] ;  /* 0x0000fd00ff297b82 */ /* 0x000e740000000800 */
[----:B------:R-:W2:Y:S02]  /*2030*/  @P0 LDC.64 R4, c[0x0][0xaf0] ;  /* 0x0002bc00ff040b82 */ /* 0x000ea40000000a00 */
[----:B--2---:R-:W-:-:S05]  /*2040*/  @P0 IMAD.WIDE R4, R119, 0x4, R4 ;  /* 0x0000000477040825 */ /* 0x004fca00078e0204 */
[----:B------:R2:W3:Y:S01]  /*2050*/  @P0 LDG.E R119, desc[UR44][R4.64] ;  /* 0x0000002c04770981 */ /* 0x0004e2000c1e1900 */
[----:B------:R-:W-:Y:S01]  /*2060*/  SHF.R.S32.HI R29, RZ, 0x1f, R40 ;  /* 0x0000001fff1d7819 */ /* 0x000fe20000011428 */
[-C--:B0-----:R-:W-:Y:S01]  /*2070*/  IMAD.WIDE.U32 R6, R40, R48.reuse, RZ ;  /* 0x0000003028067225 */ /* 0x081fe200078e00ff */
[----:B------:R-:W-:Y:S02]  /*2080*/  ISETP.NE.U32.AND P0, PT, RZ, UR8, PT ;  /* 0x00000008ff007c0c */ /* 0x000fe4000bf05070 */
[----:B-1----:R-:W-:Y:S01]  /*2090*/  ISETP.GE.AND P1, PT, R22, R41, PT ;  /* 0x000000291600720c */ /* 0x002fe20003f26270 */
[----:B------:R-:W-:Y:S01]  /*20a0*/  IMAD R0, R29, R48, RZ ;  /* 0x000000301d007224 */ /* 0x000fe200078e02ff */
[----:B------:R-:W-:Y:S01]  /*20b0*/  ISETP.NE.AND.EX P0, PT, RZ, UR9, PT, P0 ;  /* 0x00000009ff007c0c */ /* 0x000fe2000bf05300 */
[----:B------:R-:W-:Y:S01]  /*20c0*/  IMAD.MOV.U32 R8, RZ, RZ, R6 ;  /* 0x000000ffff087224 */ /* 0x000fe200078e0006 */
[----:B------:R-:W-:Y:S01]  /*20d0*/  SEL R27, R41, RZ, P1 ;  /* 0x000000ff291b7207 */ /* 0x000fe20000800000 */
[----:B------:R-:W-:Y:S01]  /*20e0*/  IMAD R9, R40, R49, R0 ;  /* 0x0000003128097224 */ /* 0x000fe200078e0200 */
[----:B------:R-:W-:Y:S01]  /*20f0*/  SHF.R.S32.HI R0, RZ, 0x1f, R118 ;  /* 0x0000001fff007819 */ /* 0x000fe20000011476 */
[----:B------:R-:W-:Y:S01]  /*2100*/  IMAD.WIDE.U32 R10, R118, UR6, R22 ;  /* 0x00000006760a7c25 */ /* 0x000fe2000f8e0016 */
[----:B------:R-:W-:-:S02]  /*2110*/  SHF.L.U64.HI R45, R48, 0x6, R49 ;  /* 0x00000006302d7819 */ /* 0x000fc40000010231 */
[----:B------:R-:W-:Y:S01]  /*2120*/  P2R R72, PR, RZ, 0x2 ;  /* 0x00000002ff487803 */ /* 0x000fe20000000000 */
[----:B------:R-:W-:Y:S02]  /*2130*/  IMAD.IADD R9, R7, 0x1, R9 ;  /* 0x0000000107097824 */ /* 0x000fe400078e0209 */
[----:B------:R-:W0:Y:S01]  /*2140*/  LDC.64 R6, c[0x0][0x3f8] ;  /* 0x0000fe00ff067b82 */ /* 0x000e220000000a00 */
[C---:B--2---:R-:W-:Y:S02]  /*2150*/  IMAD R5, R0.reuse, UR6, RZ ;  /* 0x0000000600057c24 */ /* 0x044fe4000f8e02ff */
[----:B------:R-:W-:Y:S02]  /*2160*/  IMAD R3, R0, UR4, RZ ;  /* 0x0000000400037c24 */ /* 0x000fe4000f8e02ff */
[C---:B------:R-:W-:Y:S01]  /*2170*/  IMAD R21, R118.reuse, UR7, R5 ;  /* 0x0000000776157c24 */ /* 0x040fe2000f8e0205 */
[----:B------:R-:W-:Y:S01]  /*2180*/  ULDC.64 UR6, c[0x0][0x338] ;  /* 0x0000ce0000067ab9 */ /* 0x000fe20000000a00 */
[C---:B------:R-:W-:Y:S01]  /*2190*/  IMAD R3, R118.reuse, UR5, R3 ;  /* 0x0000000576037c24 */ /* 0x040fe2000f8e0203 */
[----:B------:R-:W1:Y:S01]  /*21a0*/  LDC.64 R4, c[0x0][0x408] ;  /* 0x00010200ff047b82 */ /* 0x000e620000000a00 */
[----:B------:R-:W-:Y:S01]  /*21b0*/  IMAD.WIDE.U32 R8, R118, UR4, R8 ;  /* 0x0000000476087c25 */ /* 0x000fe2000f8e0008 */
[----:B------:R-:W-:-:S03]  /*21c0*/  ULDC.64 UR4, c[0x0][0x310] ;  /* 0x0000c40000047ab9 */ /* 0x000fc60000000a00 */
[----:B------:R-:W-:Y:S02]  /*21d0*/  IMAD.IADD R9, R9, 0x1, R3 ;  /* 0x0000000109097824 */ /* 0x000fe400078e0203 */
[----:B------:R-:W-:Y:S02]  /*21e0*/  IMAD.IADD R21, R11, 0x1, R21 ;  /* 0x000000010b157824 */ /* 0x000fe400078e0215 */
[----:B------:R-:W-:Y:S02]  /*21f0*/  IMAD.MOV.U32 R20, RZ, RZ, R10 ;  /* 0x000000ffff147224 */ /* 0x000fe400078e000a */
[----:B------:R-:W-:-:S04]  /*2200*/  IMAD.WIDE.U32 R10, R153, R48, R22 ;  /* 0x00000030990a7225 */ /* 0x000fc800078e0016 */
[----:B------:R-:W-:Y:S01]  /*2210*/  IMAD.IADD R27, R22, 0x1, R27 ;  /* 0x00000001161b7824 */ /* 0x000fe200078e021b */
[----:B0-----:R-:W-:Y:S01]  /*2220*/  SHF.L.U64.HI R47, R6, 0x6, R7 ;  /* 0x00000006062f7819 */ /* 0x001fe20000010207 */
[----:B------:R-:W-:Y:S02]  /*2230*/  VIADD R73, R22, 0x20 ;  /* 0x0000002016497836 */ /* 0x000fe40000000000 */
[----:B------:R-:W-:Y:S01]  /*2240*/  IMAD.SHL.U32 R52, R41, 0x2, RZ ;  /* 0x0000000229347824 */ /* 0x000fe200078e00ff */
[----:B------:R-:W-:Y:S01]  /*2250*/  SHF.R.S32.HI R46, RZ, 0x1f, R27 ;  /* 0x0000001fff2e7819 */ /* 0x000fe2000001141b */
[----:B-1----:R-:W-:-:S03]  /*2260*/  IMAD R14, R166, R4, RZ ;  /* 0x00000004a60e7224 */ /* 0x002fc600078e02ff */
[----:B------:R-:W-:Y:S01]  /*2270*/  LEA.HI R46, R46, R27, RZ, 0x3 ;  /* 0x0000001b2e2e7211 */ /* 0x000fe200078f18ff */
[C---:B------:R-:W-:Y:S01]  /*2280*/  IMAD.SHL.U32 R51, R4.reuse, 0x40, RZ ;  /* 0x0000004004337824 */ /* 0x040fe200078e00ff */
[----:B------:R-:W-:Y:S01]  /*2290*/  SHF.L.U64.HI R50, R4, 0x6, R5 ;  /* 0x0000000604327819 */ /* 0x000fe20000010205 */
[----:B------:R-:W-:Y:S01]  /*22a0*/  IMAD R35, R153, R5, R14 ;  /* 0x0000000599237224 */ /* 0x000fe200078e020e */
[----:B------:R-:W-:Y:S01]  /*22b0*/  LOP3.LUT R56, R165, 0x38, R46, 0xf8, !PT ;  /* 0x00000038a5387812 */ /* 0x000fe200078ef82e */
[----:B------:R-:W-:-:S03]  /*22c0*/  IMAD.WIDE.U32 R14, R153, R4, R22 ;  /* 0x00000004990e7225 */ /* 0x000fc600078e0016 */
[----:B------:R-:W-:Y:S01]  /*22d0*/  LOP3.LUT R56, R184, R56, R167, 0xf6, !PT ;  /* 0x00000038b8387212 */ /* 0x000fe200078ef6a7 */
[----:B------:R-:W-:Y:S02]  /*22e0*/  IMAD.IADD R15, R35, 0x1, R15 ;  /* 0x00000001230f7824 */ /* 0x000fe400078e020f */
[----:B-----5:R-:W-:Y:S01]  /*22f0*/  IMAD.WIDE.U32 R38, R33, R4, R14 ;  /* 0x0000000421267225 */ /* 0x020fe200078e000e */
[----:B---3--:R-:W-:Y:S02]  /*2300*/  SHF.R.S32.HI R0, RZ, 0x1f, R119 ;  /* 0x0000001fff007819 */ /* 0x008fe40000011477 */
[----:B------:R-:W-:Y:S02]  /*2310*/  SEL R119, R119, RZ, !P0 ;  /* 0x000000ff77777207 */ /* 0x000fe40004000000 */
[----:B------:R-:W-:-:S03]  /*2320*/  SEL R0, R0, RZ, !P0 ;  /* 0x000000ff00007207 */ /* 0x000fc60004000000 */
[----:B------:R-:W-:-:S04]  /*2330*/  IMAD.WIDE.U32 R18, R119, UR4, R8 ;  /* 0x0000000477127c25 */ /* 0x000fc8000f8e0008 */
[----:B------:R-:W-:Y:S01]  /*2340*/  IMAD R12, R0, UR4, RZ ;  /* 0x00000004000c7c24 */ /* 0x000fe2000f8e02ff */
[----:B------:R-:W-:Y:S01]  /*2350*/  IADD3 R44, P0, R18, R10, RZ ;  /* 0x0000000a122c7210 */ /* 0x000fe20007f1e0ff */
[----:B------:R-:W-:Y:S01]  /*2360*/  IMAD R0, R0, UR6, RZ ;  /* 0x0000000600007c24 */ /* 0x000fe2000f8e02ff */
[----:B------:R-:W-:Y:S01]  /*2370*/  ULDC UR4, c[0x0][0x2f4] ;  /* 0x0000bd0000047ab9 */ /* 0x000fe20000000800 */
[----:B------:R-:W-:Y:S01]  /*2380*/  IMAD R3, R119, UR5, R12 ;  /* 0x0000000577037c24 */ /* 0x000fe2000f8e020c */
[----:B------:R-:W-:Y:S01]  /*2390*/  ISETP.GE.AND P4, PT, R22, UR4, PT ;  /* 0x0000000416007c0c */ /* 0x000fe2000bf86270 */
[C---:B------:R-:W-:Y:S01]  /*23a0*/  IMAD R8, R166.reuse, R48, RZ ;  /* 0x00000030a6087224 */ /* 0x040fe200078e02ff */
[----:B------:R-:W-:Y:S01]  /*23b0*/  ISETP.GE.AND P3, PT, R73, UR4, PT ;  /* 0x0000000449007c0c */ /* 0x000fe2000bf66270 */
[----:B------:R-:W-:Y:S02]  /*23c0*/  IMAD R61, R119, UR7, R0 ;  /* 0x00000007773d7c24 */ /* 0x000fe4000f8e0200 */
[----:B------:R-:W-:-:S02]  /*23d0*/  IMAD R0, R166, R6, RZ ;  /* 0x00000006a6007224 */ /* 0x000fc400078e02ff */
[----:B------:R-:W-:Y:S02]  /*23e0*/  IMAD R12, R153, R49, R8 ;  /* 0x00000031990c7224 */ /* 0x000fe400078e0208 */
[----:B------:R-:W-:Y:S02]  /*23f0*/  IMAD.IADD R3, R19, 0x1, R3 ;  /* 0x0000000113037824 */ /* 0x000fe400078e0203 */
[C---:B------:R-:W-:Y:S02]  /*2400*/  IMAD R31, R153.reuse, R7, R0 ;  /* 0x00000007991f7224 */ /* 0x040fe400078e0200 */
[----:B------:R-:W-:Y:S01]  /*2410*/  IMAD.WIDE.U32 R8, R153, R6, R154 ;  /* 0x0000000699087225 */ /* 0x000fe200078e009a */
[----:B------:R-:W-:Y:S02]  /*2420*/  IADD3.X R0, R3, R11, R12, P0, !PT ;  /* 0x0000000b03007210 */ /* 0x000fe400007fe40c */
[C---:B------:R-:W-:Y:S01]  /*2430*/  IADD3 R40, P0, R153.reuse, R40, RZ ;  /* 0x0000002899287210 */ /* 0x040fe20007f1e0ff */
[----:B------:R-:W-:-:S04]  /*2440*/  IMAD.WIDE.U32 R12, R153, R6, R22 ;  /* 0x00000006990c7225 */ /* 0x000fc800078e0016 */
[----:B------:R-:W-:Y:S02]  /*2450*/  IMAD.IADD R9, R9, 0x1, R31 ;  /* 0x0000000109097824 */ /* 0x000fe400078e021f */
[----:B------:R-:W-:Y:S01]  /*2460*/  IMAD.IADD R13, R31, 0x1, R13 ;  /* 0x000000011f0d7824 */ /* 0x000fe200078e020d */
[----:B------:R-:W-:Y:S01]  /*2470*/  SHF.R.S32.HI R31, RZ, 0x1f, R33 ;  /* 0x0000001fff1f7819 */ /* 0x000fe20000011421 */
[----:B------:R-:W-:-:S04]  /*2480*/  IMAD.WIDE.U32 R10, R153, R4, R154 ;  /* 0x00000004990a7225 */ /* 0x000fc800078e009a */
[----:B------:R-:W-:Y:S02]  /*2490*/  IMAD R26, R31, R6, RZ ;  /* 0x000000061f1a7224 */ /* 0x000fe400078e02ff */
[----:B------:R-:W-:Y:S02]  /*24a0*/  IMAD.IADD R11, R11, 0x1, R35 ;  /* 0x000000010b0b7824 */ /* 0x000fe400078e0223 */
[----:B------:R-:W-:Y:S02]  /*24b0*/  IMAD R55, R33, R7, R26 ;  /* 0x0000000721377224 */ /* 0x000fe400078e021a */
[----:B------:R-:W-:Y:S02]  /*24c0*/  IMAD R28, R31, R4, RZ ;  /* 0x000000041f1c7224 */ /* 0x000fe400078e02ff */
[----:B------:R-:W-:-:S04]  /*24d0*/  IMAD.WIDE.U32 R26, R33, R6, R8 ;  /* 0x00000006211a7225 */ /* 0x000fc800078e0008 */
[----:B------:R-:W-:-:S04]  /*24e0*/  IMAD.WIDE.U32 R34, R33, R6, R12 ;  /* 0x0000000621227225 */ /* 0x000fc800078e000c */
[C---:B------:R-:W-:Y:S02]  /*24f0*/  IMAD R59, R33.reuse, R5, R28 ;  /* 0x00000005213b7224 */ /* 0x040fe400078e021c */
[----:B------:R-:W-:-:S04]  /*2500*/  IMAD.WIDE.U32 R36, R33, R4, R10 ;  /* 0x0000000421247225 */ /* 0x000fc800078e000a */
[----:B------:R-:W-:Y:S02]  /*2510*/  IMAD.IADD R53, R27, 0x1, R55 ;  /* 0x000000011b357824 */ /* 0x000fe400078e0237 */
[----:B------:R-:W-:Y:S01]  /*2520*/  IMAD.IADD R54, R55, 0x1, R35 ;  /* 0x0000000137367824 */ /* 0x000fe200078e0223 */
[----:B------:R-:W-:Y:S01]  /*2530*/  LOP3.LUT R55, R46, 0xfffffff8, RZ, 0xc0, !PT ;  /* 0xfffffff82e377812 */ /* 0x000fe200078ec0ff */
[----:B------:R-:W-:-:S03]  /*2540*/  IMAD.WIDE.U32 R20, R119, UR6, R20 ;  /* 0x0000000677147c25 */ /* 0x000fc6000f8e0014 */
[----:B------:R-:W-:Y:S01]  /*2550*/  SHF.R.S32.HI R58, RZ, 0x1f, R55 ;  /* 0x0000001fff3a7819 */ /* 0x000fe20000011437 */
[----:B------:R-:W-:Y:S02]  /*2560*/  IMAD.IADD R57, R37, 0x1, R59 ;  /* 0x0000000125397824 */ /* 0x000fe400078e023b */
[----:B------:R-:W-:Y:S02]  /*2570*/  IMAD.SHL.U32 R48, R48, 0x40, RZ ;  /* 0x0000004030307824 */ /* 0x000fe400078e00ff */
[----:B------:R-:W-:Y:S02]  /*2580*/  IMAD.SHL.U32 R49, R6, 0x40, RZ ;  /* 0x0000004006317824 */ /* 0x000fe400078e00ff */
[----:B------:R-:W-:Y:S02]  /*2590*/  IMAD.X R41, R166, 0x1, R29, P0 ;  /* 0x00000001a6297824 */ /* 0x000fe400000e061d */
[----:B------:R-:W-:Y:S02]  /*25a0*/  IMAD.IADD R59, R59, 0x1, R39 ;  /* 0x000000013b3b7824 */ /* 0x000fe400078e0227 */
[----:B------:R-:W-:-:S07]  /*25b0*/  IMAD.IADD R61, R21, 0x1, R61 ;  /* 0x00000001153d7824 */ /* 0x000fce00078e023d */
.L_x_6859:
        /* <DEDUP_REMOVED lines=36> */
[----:B------:R-:W-:Y:S01]  /*2800*/  IADD3 R8, P0, R26, R4, RZ ;  /* 0x000000041a087210 */ /* 0x000fe20007f1e0ff */
[----:B------:R-:W-:Y:S01]  /*2810*/  IMAD R6, R50, R43, RZ ;  /* 0x0000002b32067224 */ /* 0x000fe200078e02ff */
[----:B------:R-:W-:Y:S01]  /*2820*/  ULDC.64 UR6, c[0x0][0x400] ;  /* 0x0001000000067ab9 */ /* 0x000fe20000000a00 */
[----:B------:R-:W-:Y:S01]  /*2830*/  IMAD.MOV.U32 R4, RZ, RZ, R36 ;  /* 0x000000ffff047224 */ /* 0x000fe200078e0024 */
[----:B------:R-:W-:Y:S01]  /*2840*/  ULDC.64 UR4, c[0x0][0x3e8] ;  /* 0x0000fa0000047ab9 */ /* 0x000fe20000000a00 */
[----:B------:R-:W-:Y:S02]  /*2850*/  IMAD.MOV.U32 R5, RZ, RZ, R57 ;  /* 0x000000ffff057224 */ /* 0x000fe400078e0039 */
[-C--:B------:R-:W-:Y:S02]  /*2860*/  IMAD R7, R60, R51.reuse, R6 ;  /* 0x000000333c077224 */ /* 0x080fe400078e0206 */
[----:B------:R-:W-:-:S04]  /*2870*/  IMAD.WIDE.U32 R4, R43, R51, R4 ;  /* 0x000000332b047225 */ /* 0x000fc800078e0004 */
[----:B------:R-:W-:Y:S01]  /*2880*/  IMAD.X R9, R64, 0x1, R53, P0 ;  /* 0x0000000140097824 */ /* 0x000fe200000e0635 */
[----:B------:R-:W-:Y:S01]  /*2890*/  LEA R6, P0, R4, UR6, 0x1 ;  /* 0x0000000604067c11 */ /* 0x000fe2000f8008ff */
[----:B------:R-:W-:-:S05]  /*28a0*/  IMAD.IADD R5, R5, 0x1, R7 ;  /* 0x0000000105057824 */ /* 0x000fca00078e0207 */
[----:B------:R-:W-:Y:S02]  /*28b0*/  LEA.HI.X R7, R4, UR7, R5, 0x1, P0 ;  /* 0x0000000704077c11 */ /* 0x000fe400080f0c05 */
[----:B------:R-:W-:-:S04]  /*28c0*/  LEA R4, P0, R8, UR4, 0x1 ;  /* 0x0000000408047c11 */ /* 0x000fc8000f8008ff */
[----:B------:R-:W-:Y:S02]  /*28d0*/  LEA.HI.X R5, R8, UR5, R9, 0x1, P0 ;  /* 0x0000000508057c11 */ /* 0x000fe400080f0c09 */
        /* <DEDUP_REMOVED lines=8> */
.L_x_6834:
[----:B------:R-:W-:Y:S05]  /*2960*/  BSYNC B1 ;  /* 0x0000000000017941 */ /* 0x000fea0003800000 */
.L_x_6833:
[----:B------:R-:W-:Y:S01]  /*2970*/  UISETP.NE.AND UP0, UPT, UR46, 0x3, UPT ;  /* 0x000000032e00788c */ /* 0x000fe2000bf05270 */
[----:B0----5:R-:W-:Y:S02]  /*2980*/  IMAD.MOV.U32 R4, RZ, RZ, R8 ;  /* 0x000000ffff047224 */ /* 0x021fe400078e0008 */
[----:B------:R-:W-:Y:S02]  /*2990*/  IMAD.MOV.U32 R5, RZ, RZ, R9 ;  /* 0x000000ffff057224 */ /* 0x000fe400078e0009 */
[----:B------:R-:W-:Y:S01]  /*29a0*/  IMAD.MOV.U32 R6, RZ, RZ, R28 ;  /* 0x000000ffff067224 */ /* 0x000fe200078e001c */
[----:B------:R-:W-:Y:S01]  /*29b0*/  PLOP3.LUT P0, PT, PT, PT, UP0, 0x80, 0x0 ;  /* 0x000000000000781c */ /* 0x000fe20003f0f008 */
[----:B------:R-:W-:Y:S01]  /*29c0*/  IMAD.MOV.U32 R7, RZ, RZ, R15 ;  /* 0x000000ffff077224 */ /* 0x000fe200078e000f */
[----:B------:R-:W-:Y:S01]  /*29d0*/  PRMT R68, R4, 0x5410, R5 ;  /* 0x0000541004447816 */ /* 0x000fe20000000005 */
[----:B------:R-:W-:Y:S02]  /*29e0*/  IMAD.MOV.U32 R4, RZ, RZ, R29 ;  /* 0x000000ffff047224 */ /* 0x000fe400078e001d */
[----:B------:R-:W-:-:S03]  /*29f0*/  IMAD.MOV.U32 R5, RZ, RZ, R11 ;  /* 0x000000ffff057224 */ /* 0x000fc600078e000b */
[----:B------:R-:W-:Y:S01]  /*2a00*/  PRMT R63, R6, 0x5410, R4 ;  /* 0x00005410063f7816 */ /* 0x000fe20000000004 */
[----:B------:R-:W-:Y:S02]  /*2a10*/  IMAD.MOV.U32 R4, RZ, RZ, R10 ;  /* 0x000000ffff047224 */ /* 0x000fe400078e000a */
[----:B------:R-:W-:-:S03]  /*2a20*/  IMAD.MOV.U32 R6, RZ, RZ, R14 ;  /* 0x000000ffff067224 */ /* 0x000fc600078e000e */
[----:B------:R-:W-:Y:S02]  /*2a30*/  PRMT R70, R4, 0x5410, R5 ;  /* 0x0000541004467816 */ /* 0x000fe40000000005 */
[----:B------:R-:W-:Y:S01]  /*2a40*/  PRMT R71, R6, 0x5410, R7 ;  /* 0x0000541006477816 */ /* 0x000fe20000000007 */
[----:B------:R-:W-:Y:S06]  /*2a50*/  @!P0 BRA `(.L_x_6835) ;  /* 0x0000000000048947 */ /* 0x000fec0003800000 */
[----:B------:R-:W-:Y:S01]  /*2a60*/  BPT.TRAP 0x1 ;  /* 0x000000040000795c */ /* 0x000fe20000300000 */
.L_x_6835:
[----:B------:R-:W-:Y:S01]  /*2a70*/  IMAD R60, R152, 0x8, R2 ;  /* 0x00000008983c7824 */ /* 0x000fe200078e0202 */
[----:B------:R-:W-:Y:S01]  /*2a80*/  SHF.L.U32 R65, R156, 0x1f, RZ ;  /* 0x0000001f9c417819 */ /* 0x000fe200000006ff */
[----:B------:R-:W-:Y:S03]  /*2a90*/  BSSY B1, `(.L_x_6836) ;  /* 0x0000003000017945 */ /* 0x000fe60003800000 */
[----:B------:R-:W0:Y:S02]  /*2aa0*/  SYNCS.PHASECHK.TRANS64.TRYWAIT P5, [R60+URZ+0x38890], R65 ;  /* 0x038890413c0075a7 */ /* 0x000e2400080a017f */
[----:B0-----:R-:W-:Y:S05]  /*2ab0*/  @!P5 BRA `(.L_x_6837) ;  /* 0x000003bc00b4d947 */ /* 0x001fea0003800000 */
.L_x_7230:
[----:B------:R-:W-:Y:S05]  /*2ac0*/  BSYNC B1 ;  /* 0x0000000000017941 */ /* 0x000fea0003800000 */
.L_x_6836:
        /* <DEDUP_REMOVED lines=48> */
.L_x_6842:
[----:B------:R-:W-:Y:S05]  /*2dd0*/  BSYNC B2 ;  /* 0x0000000000027941 */ /* 0x000fea0003800000 */
.L_x_6841:
[----:B--2---:R1:W-:Y:S02]  /*2de0*/  STG.E.128 desc[UR44][R12.64], R4 ;  /* 0x000000040c007986 */ /* 0x0043e4000c101d2c */
.L_x_6840:
[----:B------:R-:W-:Y:S05]  /*2df0*/  BSYNC B1 ;  /* 0x0000000000017941 */ /* 0x000fea0003800000 */
.L_x_6839:
[----:B------:R-:W-:Y:S05]  /*2e00*/  @P3 BRA `(.L_x_6838) ;  /* 0x0000000c00e83947 */ /* 0x000fea0003800000 */
[----:B-1----:R-:W2:Y:S01]  /*2e10*/  LDL R4, [R1+0x44c] ;  /* 0x00044c0001047983 */ /* 0x002ea20000100800 */
[----:B------:R-:W-:Y:S01]  /*2e20*/  IMAD.MOV.U32 R160, RZ, RZ, 0x20 ;  /* 0x00000020ffa07424 */ /* 0x000fe200078e00ff */
[----:B------:R-:W-:Y:S01]  /*2e30*/  BSSY B1, `(.L_x_6843) ;  /* 0x0000031000017945 */ /* 0x000fe20003800000 */
[----:B--2---:R-:W-:-:S04]  /*2e40*/  LOP3.LUT P5, RZ, R4, 0x1000, RZ, 0xc0, !PT ;  /* 0x0000100004ff7812 */ /* 0x004fc800078ac0ff */
        /* <DEDUP_REMOVED lines=47> */
.L_x_6844:
[----:B------:R-:W-:Y:S05]  /*3140*/  BSYNC B1 ;  /* 0x0000000000017941 */ /* 0x000fea0003800000 */
.L_x_6843:
[----:B-1----:R2:W-:Y:S01]  /*3150*/  STG.E.128 desc[UR44][R12.64+0x40], R4 ;  /* 0x000040040c007986 */ /* 0x0025e2000c101d2c */
[----:B------:R-:W-:Y:S05]  /*3160*/  BRA `(.L_x_6838) ;  /* 0x0000000c00107947 */ /* 0x000fea0003800000 */
.L_x_6832:
[----:B------:R-:W-:-:S05]  /*3170*/  IMAD R5, R43, -0x40, R42 ;  /* 0xffffffc02b057824 */ /* 0x000fca00078e022a */
[----:B------:R-:W-:-:S04]  /*3180*/  VIMNMX R6, R5, 0x40, PT ;  /* 0x0000004005067848 */ /* 0x000fc80003fe0100 */
[----:B------:R-:W-:-:S04]  /*3190*/  ISETP.GE.AND P1, PT, R153, R6, PT ;  /* 0x000000069900720c */ /* 0x000fc80003f26270 */
[----:B------:R-:W-:-:S13]  /*31a0*/  ISETP.GE.OR P0, PT, R22, R67, P1 ;  /* 0x000000431600720c */ /* 0x000fda0000f06670 */
[----:B------:R-:W0:Y:S01]  /*31b0*/  @!P0 LDC.64 R12, c[0x0][0x3e8] ;  /* 0x0000fa00ff0c8b82 */ /* 0x000e220000000a00 */
[----:B------:R-:W-:-:S05]  /*31c0*/  @!P0 IADD3 R4, P5, R34, R4, RZ ;  /* 0x0000000422048210 */ /* 0x000fca0007fbe0ff */
[----:B------:R-:W-:Y:S02]  /*31d0*/  @!P0 IMAD.X R5, R64, 0x1, R54, P5 ;  /* 0x0000000140058824 */ /* 0x000fe400028e0636 */
[----:B------:R-:W1:Y:S01]  /*31e0*/  @!P0 LDC.64 R28, c[0x0][0x400] ;  /* 0x00010000ff1c8b82 */ /* 0x000e620000000a00 */
[----:B0-----:R-:W-:-:S04]  /*31f0*/  @!P0 LEA R12, P5, R4, R12, 0x1 ;  /* 0x0000000c040c8211 */ /* 0x001fc800078a08ff */
[----:B------:R-:W-:Y:S01]  /*3200*/  @!P0 LEA.HI.X R13, R4, R13, R5, 0x1, P5 ;  /* 0x0000000d040d8211 */ /* 0x000fe200028f0c05 */
[----:B------:R-:W-:Y:S02]  /*3210*/  @!P0 IMAD R4, R50, R43, RZ ;  /* 0x0000002b32048224 */ /* 0x000fe400078e02ff */
[----:B------:R-:W-:Y:S02]  /*3220*/  @!P0 IMAD.MOV.U32 R5, RZ, RZ, R59 ;  /* 0x000000ffff058224 */ /* 0x000fe400078e003b */
[----:B------:R-:W-:Y:S02]  /*3230*/  @!P0 IMAD R7, R60, R51, R4 ;  /* 0x000000333c078224 */ /* 0x000fe400078e0204 */
[----:B------:R-:W-:-:S04]  /*3240*/  @!P0 IMAD.MOV.U32 R4, RZ, RZ, R38 ;  /* 0x000000ffff048224 */ /* 0x000fc800078e0026 */
[----:B------:R-:W-:-:S04]  /*3250*/  @!P0 IMAD.WIDE.U32 R4, R43, R51, R4 ;  /* 0x000000332b048225 */ /* 0x000fc800078e0004 */
[----:B------:R-:W-:Y:S01]  /*3260*/  @!P0 IMAD.IADD R5, R7, 0x1, R5 ;  /* 0x0000000107058824 */ /* 0x000fe200078e0205 */
[C---:B-1----:R-:W-:Y:S02]  /*3270*/  @!P0 LEA R28, P5, R4.reuse, R28, 0x1 ;  /* 0x0000001c041c8211 */ /* 0x042fe400078a08ff */
[----:B------:R-:W-:Y:S02]  /*3280*/  CS2R R6, SRZ ;  /* 0x0000000000067805 */ /* 0x000fe4000001ff00 */
[----:B------:R-:W-:Y:S02]  /*3290*/  @!P0 LEA.HI.X R29, R4, R29, R5, 0x1, P5 ;  /* 0x0000001d041d8211 */ /* 0x000fe400028f0c05 */
[----:B------:R-:W-:Y:S02]  /*32a0*/  CS2R R4, SRZ ;  /* 0x0000000000047805 */ /* 0x000fe4000001ff00 */
[----:B------:R-:W-:Y:S02]  /*32b0*/  CS2R R8, SRZ ;  /* 0x0000000000087805 */ /* 0x000fe4000001ff00 */
[----:B------:R-:W-:-:S02]  /*32c0*/  CS2R R10, SRZ ;  /* 0x00000000000a7805 */ /* 0x000fc4000001ff00 */
[----:B------:R-:W2:Y:S04]  /*32d0*/  @!P0 LDG.E.128 R4, desc[UR44][R12.64] ;  /* 0x0000002c0c048981 */ /* 0x000ea8000c1e1d00 */
[----:B------:R-:W3:Y:S01]  /*32e0*/  @!P0 LDG.E.128 R8, desc[UR44][R28.64] ;  /* 0x0000002c1c088981 */ /* 0x000ee2000c1e1d00 */
[----:B------:R-:W-:Y:S01]  /*32f0*/  UISETP.NE.AND UP0, UPT, UR46, 0x3, UPT ;  /* 0x000000032e00788c */ /* 0x000fe2000bf05270 */
[----:B------:R-:W-:-:S04]  /*3300*/  ISETP.GE.AND P0, PT, R22, R67, PT ;  /* 0x000000431600720c */ /* 0x000fc80003f06270 */
[----:B------:R-:W-:Y:S02]  /*3310*/  P2R R68, PR, RZ, 0x1 ;  /* 0x00000001ff447803 */ /* 0x000fe40000000000 */
[----:B------:R-:W-:Y:S01]  /*3320*/  PLOP3.LUT P0, PT, PT, PT, UP0, 0x80, 0x0 ;  /* 0x000000000000781c */ /* 0x000fe20003f0f008 */
[----:B--2---:R-:W-:Y:S02]  /*3330*/  IMAD.MOV.U32 R60, RZ, RZ, R5 ;  /* 0x000000ffff3c7224 */ /* 0x004fe400078e0005 */
[----:B------:R-:W-:Y:S02]  /*3340*/  IMAD.MOV.U32 R65, RZ, RZ, R7 ;  /* 0x000000ffff417224 */ /* 0x000fe400078e0007 */
[----:B------:R-:W-:Y:S01]  /*3350*/  IMAD.MOV.U32 R30, RZ, RZ, R4 ;  /* 0x000000ffff1e7224 */ /* 0x000fe200078e0004 */
[----:B------:R-:W-:Y:S01]  /*3360*/  PRMT R75, R75, 0x5410, R60 ;  /* 0x000054104b4b7816 */ /* 0x000fe2000000003c */
[----:B------:R-:W-:Y:S01]  /*3370*/  IMAD.MOV.U32 R64, RZ, RZ, R6 ;  /* 0x000000ffff407224 */ /* 0x000fe200078e0006 */
[----:B------:R-:W-:Y:S01]  /*3380*/  PRMT R79, R79, 0x5410, R65 ;  /* 0x000054104f4f7816 */ /* 0x000fe20000000041 */
[----:B---3--:R-:W-:-:S02]  /*3390*/  IMAD.MOV.U32 R12, RZ, RZ, R8 ;  /* 0x000000ffff0c7224 */ /* 0x008fc400078e0008 */
[----:B------:R-:W-:Y:S01]  /*33a0*/  IMAD.MOV.U32 R13, RZ, RZ, R9 ;  /* 0x000000ffff0d7224 */ /* 0x000fe200078e0009 */
[----:B------:R-:W-:Y:S01]  /*33b0*/  PRMT R86, R30, 0x5410, R64 ;  /* 0x000054101e567816 */ /* 0x000fe20000000040 */
[----:B------:R-:W-:Y:S02]  /*33c0*/  IMAD.MOV.U32 R28, RZ, RZ, R10 ;  /* 0x000000ffff1c7224 */ /* 0x000fe400078e000a */
[----:B------:R-:W-:Y:S01]  /*33d0*/  IMAD.MOV.U32 R29, RZ, RZ, R11 ;  /* 0x000000ffff1d7224 */ /* 0x000fe200078e000b */
[----:B------:R-:W-:Y:S02]  /*33e0*/  PRMT R75, R13, 0x7610, R75 ;  /* 0x000076100d4b7816 */ /* 0x000fe4000000004b */
[----:B------:R-:W-:Y:S02]  /*33f0*/  PRMT R85, R12, 0x5410, R28 ;  /* 0x000054100c557816 */ /* 0x000fe4000000001c */
[----:B------:R-:W-:Y:S01]  /*3400*/  PRMT R79, R29, 0x7610, R79 ;  /* 0x000076101d4f7816 */ /* 0x000fe2000000004f */
[----:B------:R-:W-:Y:S06]  /*3410*/  @!P0 BRA `(.L_x_6845) ;  /* 0x0000000000048947 */ /* 0x000fec0003800000 */
[----:B------:R-:W-:Y:S01]  /*3420*/  BPT.TRAP 0x1 ;  /* 0x000000040000795c */ /* 0x000fe20000300000 */
.L_x_6845:
[----:B------:R-:W-:Y:S01]  /*3430*/  IMAD R60, R152, 0x8, R2 ;  /* 0x00000008983c7824 */ /* 0x000fe200078e0202 */
[----:B------:R-:W-:Y:S01]  /*3440*/  SHF.L.U32 R65, R156, 0x1f, RZ ;  /* 0x0000001f9c417819 */ /* 0x000fe200000006ff */
[----:B------:R-:W0:Y:S01]  /*3450*/  LDC R71, c[0x0][0x2f4] ;  /* 0x0000bd00ff477b82 */ /* 0x000e220000000800 */
[----:B------:R-:W-:Y:S02]  /*3460*/  BSSY B1, `(.L_x_6846) ;  /* 0x0000003000017945 */ /* 0x000fe40003800000 */
[----:B------:R-:W1:Y:S02]  /*3470*/  SYNCS.PHASECHK.TRANS64.TRYWAIT P5, [R60+URZ+0x38890], R65 ;  /* 0x038890413c0075a7 */ /* 0x000e6400080a017f */
[----:B-1----:R-:W-:Y:S05]  /*3480*/  @!P5 BRA `(.L_x_6847) ;  /* 0x000003b40054d947 */ /* 0x002fea0003800000 */
.L_x_7231:
[----:B------:R-:W-:Y:S05]  /*3490*/  BSYNC B1 ;  /* 0x0000000000017941 */ /* 0x000fea0003800000 */
.L_x_6846:
        /* <DEDUP_REMOVED lines=12> */
[----:B------:R-:W-:Y:S02]  /*3560*/  ISETP.NE.AND P6, PT, R68, RZ, PT ;  /* 0x000000ff4400720c */ /* 0x000fe40003fc5270 */
[----:B------:R-:W-:-:S04]  /*3570*/  LEA R68, P5, R12, R62, 0x1 ;  /* 0x0000003e0c447211 */ /* 0x000fc800078a08ff */
        /* <DEDUP_REMOVED lines=8> */
[----:B------:R-:W-:Y:S02]  /*3600*/  IMAD.SHL.U32 R70, R13, 0x8, RZ ;  /* 0x000000080d467824 */ /* 0x000fe400078e00ff */
[----:B------:R-:W-:-:S03]  /*3610*/  IMAD.IADD R13, R56, 0x1, R31 ;  /* 0x00000001380d7824 */ /* 0x000fc600078e021f */
[----:B------:R-:W-:Y:S01]  /*3620*/  LOP3.LUT R12, R165, 0x38, R70, 0xf8, !PT ;  /* 0x00000038a50c7812 */ /* 0x000fe200078ef846 */
[----:B------:R-:W-:-:S03]  /*3630*/  IMAD R13, R13, 0x2, R2 ;  /* 0x000000020d0d7824 */ /* 0x000fc600078e0202 */
[----:B------:R-:W-:-:S05]  /*3640*/  LOP3.LUT R12, R184, R12, R167, 0xf6, !PT ;  /* 0x0000000cb80c7212 */ /* 0x000fca00078ef6a7 */
        /* <DEDUP_REMOVED lines=19> */
[CC--:B------:R-:W-:Y:S01]  /*3780*/  FMUL.FTZ R76, R4.reuse, R7.reuse ;  /* 0x00000007044c7220 */ /* 0x0c0fe20000410000 */
[----:B------:R-:W-:Y:S02]  /*3790*/  HADD2.F32 R6, -RZ, R75.H1_H1 ;  /* 0x3000004bff067230 */ /* 0x000fe40000004100 */
[-C--:B------:R-:W-:Y:S01]  /*37a0*/  FMUL.FTZ R78, R29, R10.reuse ;  /* 0x0000000a1d4e7220 */ /* 0x080fe20000410000 */
[----:B------:R-:W-:Y:S02]  /*37b0*/  HADD2.F32 R8, -RZ, R74.H0_H0 ;  /* 0x2000004aff087230 */ /* 0x000fe40000004100 */
[----:B------:R-:W-:Y:S01]  /*37c0*/  FMUL.FTZ R9, R5, R7 ;  /* 0x0000000705097220 */ /* 0x000fe20000410000 */
[----:B------:R-:W-:Y:S01]  /*37d0*/  FMUL.FTZ R10, R13, R10 ;  /* 0x0000000a0d0a7220 */ /* 0x000fe20000410000 */
[-C--:B------:R-:W-:Y:S01]  /*37e0*/  FFMA.FTZ R76, R5, R6.reuse, R76 ;  /* 0x00000006054c7223 */ /* 0x080fe2000001004c */
[--C-:B------:R-:W-:Y:S02]  /*37f0*/  HADD2.F32 R5, -RZ, R31.reuse.H0_H0 ;  /* 0x2000001fff057230 */ /* 0x100fe40000004100 */
[----:B------:R-:W-:Y:S01]  /*3800*/  FFMA.FTZ R74, R4, R6, -R9 ;  /* 0x00000006044a7223 */ /* 0x000fe20000010809 */
[----:B------:R-:W-:Y:S01]  /*3810*/  FFMA.FTZ R29, R29, R8, R10 ;  /* 0x000000081d1d7223 */ /* 0x000fe2000001000a */
[----:B------:R-:W-:-:S02]  /*3820*/  HADD2.F32 R31, -RZ, R31.H1_H1 ;  /* 0x3000001fff1f7230 */ /* 0x000fc40000004100 */
[----:B------:R-:W-:Y:S01]  /*3830*/  FFMA.FTZ R75, R13, R8, -R78 ;  /* 0x000000080d4b7223 */ /* 0x000fe2000001084e */
[----:B------:R-:W-:Y:S02]  /*3840*/  HADD2.F32 R4, -RZ, R15.H0_H0 ;  /* 0x2000000fff047230 */ /* 0x000fe40000004100 */
[----:B------:R-:W-:Y:S01]  /*3850*/  HADD2.F32 R10, -RZ, R11.H0_H0 ;  /* 0x2000000bff0a7230 */ /* 0x000fe20000004100 */
[----:B------:R-:W-:Y:S01]  /*3860*/  F2FP.F16.F32.PACK_AB R29, R29, R76 ;  /* 0x0000004c1d1d723e */ /* 0x000fe200000000ff */
[----:B------:R-:W-:Y:S01]  /*3870*/  HADD2.F32 R7, -RZ, R79.H0_H0 ;  /* 0x2000004fff077230 */ /* 0x000fe20000004100 */
[----:B------:R-:W-:Y:S01]  /*3880*/  F2FP.F16.F32.PACK_AB R74, R75, R74 ;  /* 0x0000004a4b4a723e */ /* 0x000fe200000000ff */
[----:B------:R-:W-:Y:S02]  /*3890*/  HADD2.F32 R15, -RZ, R15.H1_H1 ;  /* 0x3000000fff0f7230 */ /* 0x000fe40000004100 */
[----:B------:R-:W-:Y:S01]  /*38a0*/  FMUL.FTZ R80, R31, R10 ;  /* 0x0000000a1f507220 */ /* 0x000fe20000410000 */
[----:B------:R-:W-:-:S02]  /*38b0*/  HADD2.F32 R6, -RZ, R79.H1_H1 ;  /* 0x3000004fff067230 */ /* 0x000fc40000004100 */
[CC--:B------:R-:W-:Y:S01]  /*38c0*/  FMUL.FTZ R78, R4.reuse, R7.reuse ;  /* 0x00000007044e7220 */ /* 0x0c0fe20000410000 */
[----:B------:R-:W-:Y:S02]  /*38d0*/  HADD2.F32 R8, -RZ, R77.H0_H0 ;  /* 0x2000004dff087230 */ /* 0x000fe40000004100 */
[----:B------:R-:W-:Y:S01]  /*38e0*/  FMUL.FTZ R10, R15, R10 ;  /* 0x0000000a0f0a7220 */ /* 0x000fe20000410000 */
[C---:B------:R-:W-:Y:S01]  /*38f0*/  FMUL.FTZ R9, R5.reuse, R7 ;  /* 0x0000000705097220 */ /* 0x040fe20000410000 */
[----:B------:R-:W-:Y:S01]  /*3900*/  FFMA.FTZ R78, R5, R6, R78 ;  /* 0x00000006054e7223 */ /* 0x000fe2000001004e */
[----:B------:R-:W-:Y:S02]  /*3910*/  HADD2.F32 R5, -RZ, R28.H0_H0 ;  /* 0x2000001cff057230 */ /* 0x000fe40000004100 */
[-C--:B------:R-:W-:Y:S01]  /*3920*/  FFMA.FTZ R80, R15, R8.reuse, -R80 ;  /* 0x000000080f507223 */ /* 0x080fe20000010850 */
[----:B------:R-:W-:Y:S01]  /*3930*/  FFMA.FTZ R79, R31, R8, R10 ;  /* 0x000000081f4f7223 */ /* 0x000fe2000001000a */
[----:B------:R-:W-:Y:S01]  /*3940*/  FFMA.FTZ R77, R4, R6, -R9 ;  /* 0x00000006044d7223 */ /* 0x000fe20000010809 */
[----:B------:R-:W-:-:S02]  /*3950*/  HADD2.F32 R8, -RZ, R85.H0_H0 ;  /* 0x20000055ff087230 */ /* 0x000fc40000004100 */
[----:B------:R-:W-:Y:S02]  /*3960*/  HADD2.F32 R9, -RZ, R82.H0_H0 ;  /* 0x20000052ff097230 */ /* 0x000fe40000004100 */
[----:B------:R-:W-:Y:S02]  /*3970*/  HADD2.F32 R4, -RZ, R12.H0_H0 ;  /* 0x2000000cff047230 */ /* 0x000fe40000004100 */
[-C--:B------:R-:W-:Y:S01]  /*3980*/  FMUL.FTZ R11, R5, R8.reuse ;  /* 0x00000008050b7220 */ /* 0x080fe20000410000 */
[----:B------:R-:W-:Y:S01]  /*3990*/  HADD2.F32 R28, -RZ, R28.H1_H1 ;  /* 0x3000001cff1c7230 */ /* 0x000fe20000004100 */
[----:B------:R-:W-:Y:S01]  /*39a0*/  F2FP.F16.F32.PACK_AB R77, R80, R77 ;  /* 0x0000004d504d723e */ /* 0x000fe200000000ff */
[----:B------:R-:W-:Y:S02]  /*39b0*/  HADD2.F32 R12, -RZ, R12.H1_H1 ;  /* 0x3000000cff0c7230 */ /* 0x000fe40000004100 */
[----:B------:R-:W-:Y:S01]  /*39c0*/  FMUL.FTZ R8, R4, R8 ;  /* 0x0000000804087220 */ /* 0x000fe20000410000 */
[----:B------:R-:W-:-:S02]  /*39d0*/  HADD2.F32 R6, -RZ, R86.H0_H0 ;  /* 0x20000056ff067230 */ /* 0x000fc40000004100 */
[-C--:B------:R-:W-:Y:S01]  /*39e0*/  FMUL.FTZ R13, R28, R9.reuse ;  /* 0x000000091c0d7220 */ /* 0x080fe20000410000 */
[----:B------:R-:W-:Y:S02]  /*39f0*/  HADD2.F32 R7, -RZ, R84.H0_H0 ;  /* 0x20000054ff077230 */ /* 0x000fe40000004100 */
[----:B------:R-:W-:Y:S01]  /*3a00*/  FMUL.FTZ R9, R12, R9 ;  /* 0x000000090c097220 */ /* 0x000fe20000410000 */
[-C--:B------:R-:W-:Y:S01]  /*3a10*/  FFMA.FTZ R10, R5, R6.reuse, R8 ;  /* 0x00000006050a7223 */ /* 0x080fe20000010008 */
[----:B------:R-:W-:Y:S01]  /*3a20*/  FFMA.FTZ R11, R4, R6, -R11 ;  /* 0x00000006040b7223 */ /* 0x000fe2000001080b */
[-C--:B------:R-:W-:Y:S01]  /*3a30*/  FFMA.FTZ R12, R12, R7.reuse, -R13 ;  /* 0x000000070c0c7223 */ /* 0x080fe2000001080d */
        /* <DEDUP_REMOVED lines=24> */
.L_x_6849:
[----:B------:R-:W-:Y:S05]  /*3bc0*/  BSYNC B1 ;  /* 0x0000000000017941 */ /* 0x000fea0003800000 */
.L_x_6848:
        /* <DEDUP_REMOVED lines=10> */
.L_x_6831:
[----:B------:R-:W-:-:S06]  /*3c70*/  UISETP.NE.AND UP0, UPT, UR46, 0x3, UPT ;  /* 0x000000032e00788c */ /* 0x000fcc000bf05270 */
[----:B------:R-:W-:-:S13]  /*3c80*/  PLOP3.LUT P0, PT, PT, PT, UP0, 0x80, 0x0 ;  /* 0x000000000000781c */ /* 0x000fda0003f0f008 */
[----:B------:R-:W-:Y:S05]  /*3c90*/  @!P0 BRA `(.L_x_6850) ;  /* 0x0000000000048947 */ /* 0x000fea0003800000 */
[----:B------:R-:W-:Y:S01]  /*3ca0*/  BPT.TRAP 0x1 ;  /* 0x000000040000795c */ /* 0x000fe20000300000 */
.L_x_6850:
[----:B------:R-:W-:Y:S01]  /*3cb0*/  IMAD R60, R152, 0x8, R2 ;  /* 0x00000008983c7824 */ /* 0x000fe200078e0202 */
[----:B------:R-:W-:Y:S01]  /*3cc0*/  SHF.L.U32 R65, R156, 0x1f, RZ ;  /* 0x0000001f9c417819 */ /* 0x000fe200000006ff */
[----:B------:R-:W-:Y:S01]  /*3cd0*/  IMAD R4, R43, -0x40, R42 ;  /* 0xffffffc02b047824 */ /* 0x000fe200078e022a */
[----:B------:R-:W-:Y:S02]  /*3ce0*/  BSSY B1, `(.L_x_6851) ;  /* 0x0000004000017945 */ /* 0x000fe40003800000 */
[----:B------:R-:W0:Y:S02]  /*3cf0*/  SYNCS.PHASECHK.TRANS64.TRYWAIT P1, [R60+URZ+0x38890], R65 ;  /* 0x038890413c0075a7 */ /* 0x000e24000802017f */
[----:B------:R-:W-:Y:S01]  /*3d00*/  VIMNMX R4, R4, 0x40, PT ;  /* 0x0000004004047848 */ /* 0x000fe20003fe0100 */
[----:B0-----:R-:W-:Y:S06]  /*3d10*/  @!P1 BRA `(.L_x_6852) ;  /* 0x000003ac00449947 */ /* 0x001fec0003800000 */
.L_x_7232:
[----:B------:R-:W-:Y:S05]  /*3d20*/  BSYNC B1 ;  /* 0x0000000000017941 */ /* 0x000fea0003800000 */
.L_x_6851:
[----:B------:R-:W-:-:S13]  /*3d30*/  ISETP.GE.AND P1, PT, R153, R4, PT ;  /* 0x000000049900720c */ /* 0x000fda0003f26270 */
[----:B------:R-:W-:Y:S05]  /*3d40*/  @P1 BRA `(.L_x_6838) ;  /* 0x0000000000181947 */ /* 0x000fea0003800000 */
[----:B------:R-:W-:Y:S01]  /*3d50*/  @!P3 IMAD.IADD R31, R186, 0x1, R31 ;  /* 0x00000001ba1fb824 */ /* 0x000fe200078e021f */
[----:B------:R-:W1:Y:S03]  /*3d60*/  @!P4 LDS.128 R4, [R30+0x22400] ;  /* 0x022400001e04c984 */ /* 0x000e660000000c00 */
[----:B------:R-:W-:-:S06]  /*3d70*/  @!P3 IMAD R8, R31, 0x2, R2 ;  /* 0x000000021f08b824 */ /* 0x000fcc00078e0202 */
[----:B------:R-:W2:Y:S04]  /*3d80*/  @!P3 LDS.128 R8, [R8+0x22400] ;  /* 0x022400000808b984 */ /* 0x000ea80000000c00 */
[----:B-1----:R1:W-:Y:S04]  /*3d90*/  @!P4 STG.E.128 desc[UR44][R12.64], R4 ;  /* 0x000000040c00c986 */ /* 0x0023e8000c101d2c */
[----:B--2---:R1:W-:Y:S02]  /*3da0*/  @!P3 STG.E.128 desc[UR44][R12.64+0x40], R8 ;  /* 0x000040080c00b986 */ /* 0x0043e4000c101d2c */
.L_x_6838:
[----:B------:R-:W-:Y:S05]  /*3db0*/  BSYNC B0 ;  /* 0x0000000000007941 */ /* 0x000fea0003800000 */
.L_x_6830:
        /* <DEDUP_REMOVED lines=17> */
.L_x_6854:
[----:B------:R-:W-:Y:S05]  /*3ed0*/  BSYNC B0 ;  /* 0x0000000000007941 */ /* 0x000fea0003800000 */
.L_x_6853:
[----:B------:R-:W2:Y:S01]  /*3ee0*/  SYNCS.PHASECHK.TRANS64.TRYWAIT P0, [R60+URZ+0x388b0], R65 ;  /* 0x0388b0413c0075a7 */ /* 0x000ea2000800017f */
[----:B------:R-:W-:Y:S04]  /*3ef0*/  BSSY B0, `(.L_x_6855) ;  /* 0x0000002000007945 */ /* 0x000fe80003800000 */
[----:B--2---:R-:W-:Y:S05]  /*3f00*/  @!P0 BRA `(.L_x_6856) ;  /* 0x000003a800dc8947 */ /* 0x004fea0003800000 */
.L_x_7233:
[----:B------:R-:W-:Y:S05]  /*3f10*/  BSYNC B0 ;  /* 0x0000000000007941 */ /* 0x000fea0003800000 */
.L_x_6855:
[----:B------:R-:W-:Y:S04]  /*3f20*/  BSSY B0, `(.L_x_6857) ;  /* 0x0000050000007945 */ /* 0x000fe80003800000 */
[----:B------:R-:W-:Y:S05]  /*3f30*/  @P1 BRA `(.L_x_6858) ;  /* 0x0000000400381947 */ /* 0x000fea0003800000 */
[----:B-1----:R-:W-:Y:S01]  /*3f40*/  IMAD.WIDE R4, R43, 0x40, R40 ;  /* 0x000000402b047825 */ /* 0x002fe200078e0228 */
[----:B------:R-:W-:-:S03]  /*3f50*/  ULDC.64 UR4, c[0x0][0x328] ;  /* 0x0000ca0000047ab9 */ /* 0x000fc60000000a00 */
[----:B------:R-:W-:Y:S02]  /*3f60*/  IMAD R5, R5, UR4, RZ ;  /* 0x0000000405057c24 */ /* 0x000fe4000f8e02ff */
[----:B------:R-:W-:Y:S02]  /*3f70*/  IMAD.MOV.U32 R6, RZ, RZ, R20 ;  /* 0x000000ffff067224 */ /* 0x000fe400078e0014 */
[----:B------:R-:W-:Y:S02]  /*3f80*/  IMAD.MOV.U32 R7, RZ, RZ, R61 ;  /* 0x000000ffff077224 */ /* 0x000fe400078e003d */
[C---:B------:R-:W-:Y:S02]  /*3f90*/  IMAD R5, R4.reuse, UR5, R5 ;  /* 0x0000000504057c24 */ /* 0x040fe4000f8e0205 */
[----:B------:R-:W-:Y:S01]  /*3fa0*/  IMAD.WIDE.U32 R6, R4, UR4, R6 ;  /* 0x0000000404067c25 */ /* 0x000fe2000f8e0006 */
[----:B------:R-:W-:-:S03]  /*3fb0*/  ULDC.64 UR4, c[0x0][0x318] ;  /* 0x0000c60000047ab9 */ /* 0x000fc60000000a00 */
[----:B------:R-:W-:Y:S01]  /*3fc0*/  IMAD.IADD R5, R7, 0x1, R5 ;  /* 0x0000000107057824 */ /* 0x000fe200078e0205 */
[----:B------:R-:W-:Y:S01]  /*3fd0*/  LEA R8, P0, R6, UR4, 0x1 ;  /* 0x0000000406087c11 */ /* 0x000fe2000f8008ff */
[----:B------:R-:W-:Y:S01]  /*3fe0*/  ULDC UR4, c[0x0][0x320] ;  /* 0x0000c80000047ab9 */ /* 0x000fe20000000800 */
[----:B------:R-:W-:Y:S02]  /*3ff0*/  IMAD R11, R152, 0x8000, R157 ;  /* 0x00008000980b7824 */ /* 0x000fe400078e029d */
[----:B------:R-:W-:Y:S01]  /*4000*/  LEA.HI.X R9, R6, UR5, R5, 0x1, P0 ;  /* 0x0000000506097c11 */ /* 0x000fe200080f0c05 */
[C---:B------:R-:W-:Y:S01]  /*4010*/  VIADD R10, R22.reuse, 0x40 ;  /* 0x00000040160a7836 */ /* 0x040fe20000000000 */
[----:B------:R-:W-:Y:S01]  /*4020*/  ISETP.GE.AND P0, PT, R22, UR4, PT ;  /* 0x0000000416007c0c */ /* 0x000fe2000bf06270 */
[----:B---3--:R-:W-:Y:S02]  /*4030*/  IMAD R12, R11, 0x2, R2 ;  /* 0x000000020b0c7824 */ /* 0x008fe400078e0202 */
[----:B------:R-:W-:-:S04]  /*4040*/  IMAD.IADD R11, R160, 0x1, R11 ;  /* 0x00000001a00b7824 */ /* 0x000fc800078e020b */
[----:B------:R-:W-:-:S06]  /*4050*/  IMAD R11, R11, 0x2, R2 ;  /* 0x000000020b0b7824 */ /* 0x000fcc00078e0202 */
[----:B------:R-:W1:Y:S04]  /*4060*/  @!P0 LDS.128 R4, [R12+0x400] ;  /* 0x000400000c048984 */ /* 0x000e680000000c00 */
[----:B-1----:R-:W-:Y:S01]  /*4070*/  @!P0 STG.E.128 desc[UR44][R8.64], R4 ;  /* 0x0000000408008986 */ /* 0x002fe2000c101d2c */
[----:B------:R-:W-:Y:S01]  /*4080*/  ISETP.GE.AND P0, PT, R10, UR4, PT ;  /* 0x000000040a007c0c */ /* 0x000fe2000bf06270 */
[----:B------:R-:W-:-:S12]  /*4090*/  VIADD R10, R22, 0x80 ;  /* 0x00000080160a7836 */ /* 0x000fd80000000000 */
        /* <DEDUP_REMOVED lines=26> */
[----:B------:R-:W-:-:S13]  /*4240*/  ISETP.GE.AND P0, PT, R73, UR4, PT ;  /* 0x0000000449007c0c */ /* 0x000fda000bf06270 */
        /* <DEDUP_REMOVED lines=28> */
[----:B-1----:R1:W-:Y:S02]  /*4410*/  @!P0 STG.E.128 desc[UR44][R8.64+0x3c0], R4 ;  /* 0x0003c00408008986 */ /* 0x0023e4000c101d2c */
.L_x_6858:
[----:B------:R-:W-:Y:S05]  /*4420*/  BSYNC B0 ;  /* 0x0000000000007941 */ /* 0x000fea0003800000 */
.L_x_6857:
        /* <DEDUP_REMOVED lines=17> */
.L_x_6825:
[----:B------:R-:W1:Y:S01]  /*4540*/  LDC R0, c[0x0][0xa80] ;  /* 0x0002a000ff007b82 */ /* 0x000e620000000800 */
[----:B------:R2:W-:Y:S01]  /*4550*/  STL.128 [R1+0x200], RZ ;  /* 0x000200ff01007387 */ /* 0x0005e20000100c00 */
[----:B------:R-:W-:Y:S01]  /*4560*/  BSSY B0, `(.L_x_6860) ;  /* 0x0000027000007945 */ /* 0x000fe20003800000 */
[----:B------:R-:W-:Y:S02]  /*4570*/  IMAD.U32 R37, RZ, RZ, UR37 ;  /* 0x00000025ff257e24 */ /* 0x000fe4000f8e00ff */
[----:B------:R2:W-:Y:S04]  /*4580*/  STL.128 [R1+0x210], RZ ;  /* 0x000210ff01007387 */ /* 0x0005e80000100c00 */
[----:B------:R2:W-:Y:S04]  /*4590*/  STL.128 [R1+0x230], RZ ;  /* 0x000230ff01007387 */ /* 0x0005e80000100c00 */
[----:B------:R2:W-:Y:S04]  /*45a0*/  STL.128 [R1+0x240], RZ ;  /* 0x000240ff01007387 */ /* 0x0005e80000100c00 */
[----:B------:R2:W-:Y:S04]  /*45b0*/  STL.128 [R1+0x250], RZ ;  /* 0x000250ff01007387 */ /* 0x0005e80000100c00 */
[----:B------:R2:W-:Y:S04]  /*45c0*/  STL.128 [R1+0x260], RZ ;  /* 0x000260ff01007387 */ /* 0x0005e80000100c00 */
[----:B-1----:R2:W-:Y:S04]  /*45d0*/  STL [R1+0x220], R0 ;  /* 0x0002200001007387 */ /* 0x0025e80000100800 */
        /* <DEDUP_REMOVED lines=28> */
[----:B------:R-:W-:Y:S05]  /*47a0*/  @P0 BRA `(.L_x_6861) ;  /* 0x0000000000080947 */ /* 0x000fea0003800000 */
[----:B------:R-:W1:Y:S02]  /*47b0*/  FENCE.VIEW.ASYNC.G ;  /* 0x00000000000073c6 */ /* 0x000e640000000100 */
[----:B-1----:R-:W-:Y:S06]  /*47c0*/  BAR.ARV 0xc, 0x180 ;  /* 0x0306000000007b1d */ /* 0x002fec0000002000 */
.L_x_6861:
[----:B------:R-:W-:Y:S05]  /*47d0*/  BSYNC B0 ;  /* 0x0000000000007941 */ /* 0x000fea0003800000 */
.L_x_6860:
[----:B------:R-:W-:Y:S01]  /*47e0*/  UISETP.NE.AND UP0, UPT, UR40, 0x1, UPT ;  /* 0x000000012800788c */ /* 0x000fe2000bf05270 */
[----:B------:R-:W-:Y:S01]  /*47f0*/  IMAD.U32 R19, RZ, RZ, UR37 ;  /* 0x00000025ff137e24 */ /* 0x000fe2000f8e00ff */
[----:B------:R-:W-:Y:S01]  /*4800*/  IADD3 R37, P0, R37, 0x200, RZ ;  /* 0x0000020025257810 */ /* 0x000fe20007f1e0ff */
[----:B------:R-:W-:Y:S03]  /*4810*/  BSSY B7, `(.L_x_6862) ;  /* 0x0002ccd000077945 */ /* 0x000fe60003800000 */
[----:B------:R-:W-:Y:S01]  /*4820*/  PLOP3.LUT P2, PT, PT, PT, UP0, 0x80, 0x0 ;  /* 0x000000000000781c */ /* 0x000fe20003f4f008 */
[----:B------:R-:W-:Y:S01]  /*4830*/  IMAD.X R36, RZ, RZ, UR36, P0 ;  /* 0x00000024ff247e24 */ /* 0x000fe200080e06ff */
[----:B------:R-:W-:-:S05]  /*4840*/  IADD3 R19, P1, R19, 0x230, RZ ;  /* 0x0000023013137810 */ /* 0x000fca0007f3e0ff */
[----:B------:R-:W-:-:S06]  /*4850*/  IMAD.X R18, RZ, RZ, UR36, P1 ;  /* 0x00000024ff127e24 */ /* 0x000fcc00088e06ff */
[----:B------:R-:W-:Y:S05]  /*4860*/  @!P2 BRA `(.L_x_6863) ;  /* 0x000000800010a947 */ /* 0x000fea0003800000 */
[----:B--2---:R-:W1:Y:S01]  /*4870*/  LDC R0, c[0x0][0x448] ;  /* 0x00011200ff007b82 */ /* 0x004e620000000800 */
[----:B------:R-:W-:-:S07]  /*4880*/  VIADD R3, R185, 0x3f ;  /* 0x0000003fb9037836 */ /* 0x000fce0000000000 */
[----:B------:R-:W2:Y:S01]  /*4890*/  LDC.64 R6, c[0x0][0xad8] ;  /* 0x0002b600ff067b82 */ /* 0x000ea20000000a00 */
[----:B-1----:R-:W-:Y:S02]  /*48a0*/  ISETP.NE.AND P1, PT, R0, 0x1, PT ;  /* 0x000000010000780c */ /* 0x002fe40003f25270 */
        /* <DEDUP_REMOVED lines=19> */
.L_x_6866:
[----:B------:R-:W-:-:S13]  /*49e0*/  ISETP.NE.AND P0, PT, R7, 0x1, PT ;  /* 0x000000010700780c */ /* 0x000fda0003f05270 */
[----:B------:R-:W1:Y:S02]  /*49f0*/  @P0 LDC.64 R4, c[0x0][0xae0] ;  /* 0x0002b800ff040b82 */ /* 0x000e640000000a00 */
[----:B-1----:R-:W-:-:S05]  /*4a00*/  @P0 IMAD.HI.U32 R4, R3, R4, RZ ;  /* 0x0000000403040227 */ /* 0x002fca00078e00ff */
[----:B------:R-:W-:-:S07]  /*4a10*/  @P0 SHF.R.U32.HI R3, RZ, R5, R4 ;  /* 0x00000005ff030219 */ /* 0x000fce0000011604 */
.L_x_6867:
[----:B------:R-:W-:Y:S05]  /*4a20*/  BSYNC B0 ;  /* 0x0000000000007941 */ /* 0x000fea0003800000 */
.L_x_6865:
[----:B------:R-:W-:-:S05]  /*4a30*/  IMAD R3, R3, R7, R7 ;  /* 0x0000000703037224 */ /* 0x000fca00078e0207 */
[----:B------:R-:W-:-:S07]  /*4a40*/  VIMNMX R0, R0, R3, PT ;  /* 0x0000000300007248 */ /* 0x000fce0003fe0100 */
.L_x_6864:
[----:B------:R-:W1:Y:S01]  /*4a50*/  @P1 LDC R4, c[0x0][0x44c] ;  /* 0x00011300ff041b82 */ /* 0x000e620000000800 */
[----:B------:R-:W-:Y:S01]  /*4a60*/  VIADD R0, R0, 0x3f ;  /* 0x0000003f00007836 */ /* 0x000fe20000000000 */
[----:B------:R-:W-:-:S04]  /*4a70*/  ULDC UR4, c[0x0][0xad4] ;  /* 0x0002b50000047ab9 */ /* 0x000fc80000000800 */
[----:B------:R-:W-:Y:S02]  /*4a80*/  SHF.R.S32.HI R3, RZ, 0x1f, R0 ;  /* 0x0000001fff037819 */ /* 0x000fe40000011400 */
[----:B------:R-:W2:Y:S02]  /*4a90*/  @P1 LDC R6, c[0x0][0x450] ;  /* 0x00011400ff061b82 */ /* 0x000ea40000000800 */
[----:B------:R-:W-:-:S04]  /*4aa0*/  LEA.HI R3, R3, R0, RZ, 0x6 ;  /* 0x0000000003037211 */ /* 0x000fc800078f30ff */
[----:B------:R-:W-:-:S04]  /*4ab0*/  SHF.R.S32.HI R3, RZ, 0x6, R3 ;  /* 0x00000006ff037819 */ /* 0x000fc80000011403 */
[----:B------:R-:W-:Y:S01]  /*4ac0*/  VIMNMX R21, R200, R3, PT ;  /* 0x00000003c8157248 */ /* 0x000fe20003fe0100 */
[----:B-1----:R-:W-:-:S04]  /*4ad0*/  @P1 IMAD.HI.U32 R5, R185, R4, RZ ;  /* 0x00000004b9051227 */ /* 0x002fc800078e00ff */
[----:B------:R-:W-:Y:S01]  /*4ae0*/  IMAD.MOV.U32 R4, RZ, RZ, R185 ;  /* 0x000000ffff047224 */ /* 0x000fe200078e00b9 */
        /* <DEDUP_REMOVED lines=14> */
.L_x_6870:
[----:B------:R-:W-:-:S13]  /*4bd0*/  ISETP.NE.AND P0, PT, R7, 0x1, PT ;  /* 0x000000010700780c */ /* 0x000fda0003f05270 */
[----:B------:R-:W1:Y:S02]  /*4be0*/  @P0 LDC.64 R4, c[0x0][0xae0] ;  /* 0x0002b800ff040b82 */ /* 0x000e640000000a00 */
[----:B-1----:R-:W-:-:S05]  /*4bf0*/  @P0 IMAD.HI.U32 R4, R197, R4, RZ ;  /* 0x00000004c5040227 */ /* 0x002fca00078e00ff */
[----:B------:R-:W-:-:S07]  /*4c00*/  @P0 SHF.R.U32.HI R197, RZ, R5, R4 ;  /* 0x00000005ffc50219 */ /* 0x000fce0000011604 */
.L_x_6871:
[----:B------:R-:W-:Y:S05]  /*4c10*/  BSYNC B0 ;  /* 0x0000000000007941 */ /* 0x000fea0003800000 */
.L_x_6869:
[----:B------:R-:W-:-:S05]  /*4c20*/  IMAD R197, R197, R7, RZ ;  /* 0x00000007c5c57224 */ /* 0x000fca00078e02ff */
[----:B------:R-:W-:-:S07]  /*4c30*/  VIMNMX R0, R0, R197, !PT ;  /* 0x000000c500007248 */ /* 0x000fce0007fe0100 */
.L_x_6868:
[----:B------:R-:W-:-:S04]  /*4c40*/  SHF.R.S32.HI R3, RZ, 0x1f, R0 ;  /* 0x0000001fff037819 */ /* 0x000fc80000011400 */
[----:B------:R-:W-:-:S04]  /*4c50*/  LEA.HI R3, R3, R0, RZ, 0x6 ;  /* 0x0000000003037211 */ /* 0x000fc800078f30ff */
[--C-:B------:R-:W-:Y:S02]  /*4c60*/  SHF.R.S32.HI R0, RZ, 0x6, R3.reuse ;  /* 0x00000006ff007819 */ /* 0x100fe40000011403 */
[----:B------:R-:W-:Y:S02]  /*4c70*/  PRMT R3, RZ, 0x7610, R3 ;  /* 0x00007610ff037816 */ /* 0x000fe40000000003 */
[----:B------:R-:W-:-:S04]  /*4c80*/  VIMNMX R0, RZ, R0, !PT ;  /* 0x00000000ff007248 */ /* 0x000fc80007fe0100 */
[----:B------:R-:W-:-:S13]  /*4c90*/  ISETP.GT.AND P0, PT, R21, R0, PT ;  /* 0x000000001500720c */ /* 0x000fda0003f04270 */
[----:B------:R-:W-:Y:S05]  /*4ca0*/  @!P0 BRA `(.L_x_6872) ;  /* 0x000002c8000c8947 */ /* 0x000fea0003800000 */
        /* <DEDUP_REMOVED lines=67> */
[----:B-----5:R-:W4:Y:S04]  /*50e0*/  LDL R33, [R1+0x338] ;  /* 0x0003380001217983 */ /* 0x020f280000100800 */
[----:B------:R-:W4:Y:S04]  /*50f0*/  LDL R35, [R1+0x33c] ;  /* 0x00033c0001237983 */ /* 0x000f280000100800 */
[----:B------:R-:W4:Y:S04]  /*5100*/  LDL R58, [R1+0x340] ;  /* 0x00034000013a7983 */ /* 0x000f280000100800 */
[----:B------:R-:W4:Y:S04]  /*5110*/  LDL R37, [R1+0x344] ;  /* 0x0003440001257983 */ /* 0x000f280000100800 */
[----:B------:R-:W4:Y:S04]  /*5120*/  LDL R39, [R1+0x348] ;  /* 0x0003480001277983 */ /* 0x000f280000100800 */
[----:B------:R-:W4:Y:S04]  /*5130*/  LDL R41, [R1+0x34c] ;  /* 0x00034c0001297983 */ /* 0x000f280000100800 */
[----:B0-----:R-:W4:Y:S04]  /*5140*/  LDL R60, [R1+0x350] ;  /* 0x00035000013c7983 */ /* 0x001f280000100800 */
        /* <DEDUP_REMOVED lines=55> */
[----:B------:R-:W0:Y:S02]  /*54c0*/  SHFL.IDX PT, R3, R213, RZ, 0x1f ;  /* 0x00001fffd5037589 */ /* 0x000e2400000e0000 */
[----:B0-----:R-:W-:-:S04]  /*54d0*/  LEA.HI R4, R3, R3, RZ, 0x1 ;  /* 0x0000000303047211 */ /* 0x001fc800078f08ff */
[----:B------:R-:W-:-:S05]  /*54e0*/  LOP3.LUT R4, R4, 0x1fffe, RZ, 0xc0, !PT ;  /* 0x0001fffe04047812 */ /* 0x000fca00078ec0ff */
[----:B------:R-:W-:-:S04]  /*54f0*/  IMAD.IADD R3, R3, 0x1, -R4 ;  /* 0x0000000103037824 */ /* 0x000fc800078e0a04 */
[----:B------:R-:W-:-:S04]  /*5500*/  IMAD R3, R3, 0x8000, R2 ;  /* 0x0000800003037824 */ /* 0x000fc800078e0202 */
[----:B------:R-:W-:Y:S02]  /*5510*/  VIADD R3, R3, 0x400 ;  /* 0x0000040003037836 */ /* 0x000fe40000000000 */
[----:B------:R-:W-:-:S03]  /*5520*/  VIADD R4, R2, 0x36400 ;  /* 0x0003640002047836 */ /* 0x000fc60000000000 */
[----:B------:R-:W-:Y:S02]  /*5530*/  SHF.R.U32.HI R3, RZ, 0x4, R3 ;  /* 0x00000004ff037819 */ /* 0x000fe40000011603 */
[----:B------:R-:W-:Y:S02]  /*5540*/  SHF.R.U32.HI R4, RZ, 0x4, R4 ;  /* 0x00000004ff047819 */ /* 0x000fe40000011604 */
[----:B------:R-:W-:Y:S02]  /*5550*/  LOP3.LUT R3, R3, 0x3fff, RZ, 0xc0, !PT ;  /* 0x00003fff03037812 */ /* 0x000fe400078ec0ff */
[----:B------:R-:W-:Y:S02]  /*5560*/  LOP3.LUT R4, R4, 0x3fff, RZ, 0xc0, !PT ;  /* 0x00003fff04047812 */ /* 0x000fe400078ec0ff */
[----:B------:R-:W-:Y:S01]  /*5570*/  LOP3.LUT R3, R3, 0x2000000, RZ, 0xfc, !PT ;  /* 0x0200000003037812 */ /* 0x000fe200078efcff */
[----:B--2---:R0:W-:Y:S01]  /*5580*/  STL [R1+0x318], R5 ;  /* 0x0003180501007387 */ /* 0x0041e20000100800 */
[----:B------:R-:W-:-:S03]  /*5590*/  LOP3.LUT R4, R4, 0x10000, RZ, 0xfc, !PT ;  /* 0x0001000004047812 */ /* 0x000fc600078efcff */
[----:B---3--:R1:W-:Y:S01]  /*55a0*/  STL [R1+0x31c], R13 ;  /* 0x00031c0d01007387 */ /* 0x0083e20000100800 */
[----:B------:R-:W-:Y:S02]  /*55b0*/  IMAD R12, R12, 0x1000, R3 ;  /* 0x000010000c0c7824 */ /* 0x000fe400078e0203 */
[----:B0-----:R-:W-:Y:S02]  /*55c0*/  IMAD.MOV.U32 R5, RZ, RZ, 0x40000040 ;  /* 0x40000040ff057424 */ /* 0x001fe400078e00ff */
[----:B-1----:R-:W-:Y:S01]  /*55d0*/  IMAD.MOV.U32 R13, RZ, RZ, 0x40000040 ;  /* 0x40000040ff0d7424 */ /* 0x002fe200078e00ff */
[----:B------:R-:W-:Y:S02]  /*55e0*/  R2UR UR6, R12 ;  /* 0x000000000c0672ca */ /* 0x000fe400000e0000 */
[----:B------:R-:W-:Y:S02]  /*55f0*/  R2UR UR4, R4 ;  /* 0x00000000040472ca */ /* 0x000fe400000e0000 */
[----:B------:R-:W-:-:S02]  /*5600*/  R2UR UR7, R13 ;  /* 0x000000000d0772ca */ /* 0x000fc400000e0000 */
        /* <DEDUP_REMOVED lines=84> */
[----:B0-----:R-:W-:-:S06]  /*5b50*/  WARPGROUP.ARRIVE ;  /* 0x00000000000079c5 */ /* 0x001fcc0000000000 */
[----:B------:R-:W-:Y:S01]  /*5b60*/  HGMMA.64x256x16.F32 R24, gdesc[UR4].tnspB, RZ, !UPT, gsb0 ;  /* 0x43e00000041879f0 */ /* 0x000fe2000c0008ff */
[----:B------:R0:W-:Y:S04]  /*5b70*/  STL [R1+0x398], R6 ;  /* 0x0003980601007387 */ /* 0x0001e80000100800 */
[----:B------:R1:W-:Y:S04]  /*5b80*/  STL [R1+0x39c], R10 ;  /* 0x00039c0a01007387 */ /* 0x0003e80000100800 */
[----:B------:R2:W-:Y:S01]  /*5b90*/  STL [R1+0x3e8], R7 ;  /* 0x0003e80701007387 */ /* 0x0005e20000100800 */
[----:B0-----:R-:W-:-:S03]  /*5ba0*/  VIADD R6, R12, 0x80 ;  /* 0x000000800c067836 */ /* 0x001fc60000000000 */
[----:B------:R0:W-:Y:S01]  /*5bb0*/  STL [R1+0x3f0], R11 ;  /* 0x0003f00b01007387 */ /* 0x0001e20000100800 */
[----:B-1----:R-:W-:Y:S02]  /*5bc0*/  VIADD R10, R4, 0x2 ;  /* 0x00000002040a7836 */ /* 0x002fe40000000000 */
[----:B--2---:R-:W-:Y:S02]  /*5bd0*/  IMAD.MOV.U32 R7, RZ, RZ, 0x40000040 ;  /* 0x40000040ff077424 */ /* 0x004fe400078e00ff */
[----:B0-----:R-:W-:Y:S01]  /*5be0*/  IMAD.MOV.U32 R11, RZ, RZ, 0x40000040 ;  /* 0x40000040ff0b7424 */ /* 0x001fe200078e00ff */
        /* <DEDUP_REMOVED lines=80> */
[----:B------:R-:W-:Y:S02]  /*60f0*/  VIADD R6, R12, 0x100 ;  /* 0x000001000c067836 */ /* 0x000fe40000000000 */
[----:B------:R-:W-:Y:S02]  /*6100*/  IMAD.MOV.U32 R9, RZ, RZ, 0x40000040 ;  /* 0x40000040ff097424 */ /* 0x000fe400078e00ff */
[----:B------:R-:W-:Y:S01]  /*6110*/  IMAD.MOV.U32 R7, RZ, RZ, 0x40000040 ;  /* 0x40000040ff077424 */ /* 0x000fe200078e00ff */
[----:B------:R-:W-:Y:S02]  /*6120*/  R2UR UR4, R8 ;  /* 0x00000000080472ca */ /* 0x000fe400000e0000 */
[----:B------:R-:W-:-:S02]  /*6130*/  R2UR UR5, R9 ;  /* 0x00000000090572ca */ /* 0x000fc400000e0000 */
[----:B------:R-:W-:Y:S02]  /*6140*/  R2UR UR6, R6 ;  /* 0x00000000060672ca */ /* 0x000fe400000e0000 */
[----:B------:R-:W-:Y:S01]  /*6150*/  R2UR UR7, R7 ;  /* 0x00000000070772ca */ /* 0x000fe200000e0000 */
[----:B------:R-:W-:Y:S02]  /*6160*/  VIADD R6, R4, 0x6 ;  /* 0x0000000604067836 */ /* 0x000fe40000000000 */
[----:B------:R-:W-:Y:S02]  /*6170*/  VIADD R12, R12, 0x180 ;  /* 0x000001800c0c7836 */ /* 0x000fe40000000000 */
[----:B------:R-:W-:Y:S02]  /*6180*/  IMAD.MOV.U32 R7, RZ, RZ, 0x40000040 ;  /* 0x40000040ff077424 */ /* 0x000fe400078e00ff */
[----:B------:R-:W-:Y:S01]  /*6190*/  IMAD.MOV.U32 R13, RZ, RZ, 0x40000040 ;  /* 0x40000040ff0d7424 */ /* 0x000fe200078e00ff */
        /* <DEDUP_REMOVED lines=35> */
[----:B------:R-:W-:Y:S02]  /*63d0*/  R2UR UR4, R6 ;  /* 0x00000000060472ca */ /* 0x000fe400000e0000 */
[----:B------:R-:W-:Y:S02]  /*63e0*/  R2UR UR5, R7 ;  /* 0x00000000070572ca */ /* 0x000fe400000e0000 */
        /* <DEDUP_REMOVED lines=72> */
[----:B------:R-:W4:Y:S04]  /*6870*/  LDL R82, [R1+0x238] ;  /* 0x0002380001527983 */ /* 0x000f280000100800 */
[----:B-1----:R-:W4:Y:S04]  /*6880*/  LDL R84, [R1+0x23c] ;  /* 0x00023c0001547983 */ /* 0x002f280000100800 */
[----:B------:R-:W4:Y:S04]  /*6890*/  LDL R14, [R1+0x240] ;  /* 0x00024000010e7983 */ /* 0x000f280000100800 */
[----:B------:R-:W4:Y:S04]  /*68a0*/  LDL R86, [R1+0x244] ;  /* 0x0002440001567983 */ /* 0x000f280000100800 */
        /* <DEDUP_REMOVED lines=121> */
[----:B------:R-:W4:Y:S01]  /*7040*/  LDL R164, [R1+0x2f4] ;  /* 0x0002f40001a47983 */ /* 0x000f220000100800 */
[----:B------:R-:W0:Y:S03]  /*7050*/  S2R R231, SR_TID.X ;  /* 0x0000000000e77919 */ /* 0x000e260000002100 */
[----:B------:R-:W-:Y:S04]  /*7060*/  STL [R1+0x230], R12 ;  /* 0x0002300c01007387 */ /* 0x000fe80000100800 */
[----:B------:R-:W-:Y:S04]  /*7070*/  STL [R1+0x234], R80 ;  /* 0x0002345001007387 */ /* 0x000fe80000100800 */
[----:B------:R-:W-:Y:S04]  /*7080*/  STL [R1+0x238], R82 ;  /* 0x0002385201007387 */ /* 0x000fe80000100800 */
[----:B------:R-:W-:Y:S04]  /*7090*/  STL [R1+0x23c], R84 ;  /* 0x00023c5401007387 */ /* 0x000fe80000100800 */
[----:B------:R-:W-:Y:S04]  /*70a0*/  STL [R1+0x240], R14 ;  /* 0x0002400e01007387 */ /* 0x000fe80000100800 */
[----:B------:R-:W-:Y:S04]  /*70b0*/  STL [R1+0x244], R86 ;  /* 0x0002445601007387 */ /* 0x000fe80000100800 */
[----:B--2---:R-:W-:Y:S04]  /*70c0*/  STL [R1+0x248], R88 ;  /* 0x0002485801007387 */ /* 0x004fe80000100800 */
[----:B------:R-:W-:Y:S01]  /*70d0*/  STL [R1+0x24c], R90 ;  /* 0x00024c5a01007387 */ /* 0x000fe20000100800 */
[----:B0-----:R-:W-:-:S03]  /*70e0*/  LOP3.LUT R231, R231, 0x7f, RZ, 0xc0, !PT ;  /* 0x0000007fe7e77812 */ /* 0x001fc600078ec0ff */
[----:B------:R-:W-:Y:S04]  /*70f0*/  STL [R1+0x250], R18 ;  /* 0x0002501201007387 */ /* 0x000fe80000100800 */
[----:B---3--:R-:W-:Y:S04]  /*7100*/  STL [R1+0x254], R92 ;  /* 0x0002545c01007387 */ /* 0x008fe80000100800 */
        /* <DEDUP_REMOVED lines=117> */
[----:B------:R-:W-:Y:S06]  /*7860*/  BAR.ARV 0xf, 0x100 ;  /* 0x03c4000000007b1d */ /* 0x000fec0000002000 */
[----:B------:R-:W-:Y:S01]  /*7870*/  ISETP.NE.AND P1, PT, R231, RZ, PT ;  /* 0x000000ffe700720c */ /* 0x000fe20003f25270 */
[----:B------:R0:W-:Y:S01]  /*7880*/  STL [R1+0x2f4], R164 ;  /* 0x0002f4a401007387 */ /* 0x0001e20000100800 */
[----:B------:R-:W-:Y:S01]  /*7890*/  BSSY B0, `(.L_x_6873) ;  /* 0x0000009000007945 */ /* 0x000fe20003800000 */
[----:B0-----:R-:W-:-:S05]  /*78a0*/  VIADD R164, R21, 0xfffffffe ;  /* 0xfffffffe15a47836 */ /* 0x001fca0000000000 */
[----:B------:R-:W-:-:S05]  /*78b0*/  ISETP.GE.AND P0, PT, R164, R0, PT ;  /* 0x00000000a400720c */ /* 0x000fca0003f06270 */
[----:B------:R-:W-:Y:S08]  /*78c0*/  @P1 BRA `(.L_x_6874) ;  /* 0x0000000000141947 */ /* 0x000ff00003800000 */
[----:B------:R-:W2:Y:S02]  /*78d0*/  LDL R13, [R1+0x1e8] ;  /* 0x0001e800010d7983 */ /* 0x000ea40000100800 */
[----:B--2---:R-:W-:-:S04]  /*78e0*/  IMAD R12, R13, 0x8, R2 ;  /* 0x000000080d0c7824 */ /* 0x004fc800078e0202 */
[----:B------:R-:W-:-:S05]  /*78f0*/  VIADD R12, R12, 0x38860 ;  /* 0x000388600c0c7836 */ /* 0x000fca0000000000 */
[----:B------:R-:W-:-:S04]  /*7900*/  PRMT R12, RZ, 0x654, R12 ;  /* 0x00000654ff0c7816 */ /* 0x000fc8000000000c */
[----:B------:R0:W-:Y:S03]  /*7910*/  SYNCS.ARRIVE.TRANS64.RED.A1T0 RZ, [R12+URZ], RZ ;  /* 0x000000ff0cff79a7 */ /* 0x0001e6000810043f */
.L_x_6874:
[----:B------:R-:W-:Y:S05]  /*7920*/  BSYNC B0 ;  /* 0x0000000000007941 */ /* 0x000fea0003800000 */
.L_x_6873:
[----:B------:R-:W-:Y:S04]  /*7930*/  BSSY B0, `(.L_x_6875) ;  /* 0x00003e2000007945 */ /* 0x000fe80003800000 */
[----:B------:R-:W-:Y:S05]  /*7940*/  @!P0 BRA `(.L_x_6876) ;  /* 0x0000003c00808947 */ /* 0x000fea0003800000 */
.L_x_6879:
        /* <DEDUP_REMOVED lines=60> */
[----:B01----:R-:W5:Y:S04]  /*7d10*/  LDL.64 R12, [R1+0x3e8] ;  /* 0x0003e800010c7983 */ /* 0x003f680000100a00 */
[----:B------:R-:W5:Y:S04]  /*7d20*/  LDL.64 R24, [R1+0x3f8] ;  /* 0x0003f80001187983 */ /* 0x000f680000100a00 */
[----:B------:R-:W5:Y:S04]  /*7d30*/  LDL.64 R20, [R1+0x408] ;  /* 0x0004080001147983 */ /* 0x000f680000100a00 */
[----:B------:R-:W5:Y:S04]  /*7d40*/  LDL.64 R18, [R1+0x418] ;  /* 0x0004180001127983 */ /* 0x000f680000100a00 */
[----:B------:R-:W5:Y:S01]  /*7d50*/  LDL.64 R14, [R1+0x428] ;  /* 0x00042800010e7983 */ /* 0x000f620000100a00 */
[----:B--2---:R-:W-:-:S04]  /*7d60*/  IMAD R145, R168, 0x40, R162 ;  /* 0x00000040a8917824 */ /* 0x004fc800078e02a2 */
[----:B------:R-:W-:Y:S01]  /*7d70*/  IMAD R145, R145, 0x4, R2 ;  /* 0x0000000491917824 */ /* 0x000fe200078e0202 */
        /* <DEDUP_REMOVED lines=158> */
[C---:B------:R-:W-:Y:S02]  /*8760*/  FMUL.FTZ R18, R145.reuse, R18 ;  /* 0x0000001291127220 */ /* 0x040fe40000410000 */
[----:B------:R-:W-:Y:S01]  /*8770*/  STL.64 [R1+0x230], R86 ;  /* 0x0002305601007387 */ /* 0x000fe20000100a00 */
[C---:B------:R-:W-:Y:S01]  /*8780*/  FMUL.FTZ R15, R145.reuse, R15 ;  /* 0x0000000f910f7220 */ /* 0x040fe20000410000 */
[----:B------:R-:W-:-:S02]  /*8790*/  FMUL.FTZ R14, R145, R14 ;  /* 0x0000000e910e7220 */ /* 0x000fc40000410000 */
        /* <DEDUP_REMOVED lines=320> */
[----:B------:R-:W-:Y:S01]  /*9ba0*/  VIADD R168, R168, 0x1 ;  /* 0x00000001a8a87836 */ /* 0x000fe20000000000 */
[----:B------:R-:W-:Y:S01]  /*9bb0*/  R2UR UR4, R4 ;  /* 0x00000000040472ca */ /* 0x000fe200000e0000 */
[----:B------:R-:W-:Y:S01]  /*9bc0*/  IMAD.MOV.U32 R13, RZ, RZ, 0x40000040 ;  /* 0x40000040ff0d7424 */ /* 0x000fe200078e00ff */
[----:B------:R-:W-:Y:S01]  /*9bd0*/  R2UR UR5, R5 ;  /* 0x00000000050572ca */ /* 0x000fe200000e0000 */
[----:B------:R-:W-:Y:S01]  /*9be0*/  IMAD.MOV.U32 R15, RZ, RZ, 0x40000040 ;  /* 0x40000040ff0f7424 */ /* 0x000fe200078e00ff */
[----:B------:R-:W-:Y:S01]  /*9bf0*/  ISETP.NE.AND P0, PT, R168, 0x2, PT ;  /* 0x00000002a800780c */ /* 0x000fe20003f05270 */
[----:B------:R0:W-:Y:S01]  /*9c00*/  STL [R1+0x1e8], R168 ;  /* 0x0001e8a801007387 */ /* 0x0001e20000100800 */
[----:B------:R-:W-:Y:S01]  /*9c10*/  R2UR UR7, R13 ;  /* 0x000000000d0772ca */ /* 0x000fe200000e0000 */
[----:B------:R-:W-:-:S10]  /*9c20*/  IMAD.MOV.U32 R13, RZ, RZ, 0x40000040 ;  /* 0x40000040ff0d7424 */ /* 0x000fd400078e00ff */
[----:B0-----:R-:W-:-:S04]  /*9c30*/  @!P0 IMAD.MOV.U32 R168, RZ, RZ, RZ ;  /* 0x000000ffffa88224 */ /* 0x001fc800078e00ff */
[----:B------:R-:W-:-:S04]  /*9c40*/  IMAD R12, R168, 0x1000, R3 ;  /* 0x00001000a80c7824 */ /* 0x000fc800078e0203 */
[C---:B------:R-:W-:Y:S01]  /*9c50*/  VIADD R14, R12.reuse, 0x80 ;  /* 0x000000800c0e7836 */ /* 0x040fe20000000000 */
[----:B------:R-:W-:Y:S01]  /*9c60*/  R2UR UR6, R12 ;  /* 0x000000000c0672ca */ /* 0x000fe200000e0000 */
[----:B--2---:R-:W-:-:S12]  /*9c70*/  WARPGROUP.ARRIVE ;  /* 0x00000000000079c5 */ /* 0x004fd80000000000 */
        /* <DEDUP_REMOVED lines=87> */
[----:B------:R-:W3:Y:S01]  /*a1f0*/  LDL R12, [R1+0x1f0] ;  /* 0x0001f000010c7983 */ /* 0x000ee20000100800 */
        /* <DEDUP_REMOVED lines=68> */
[----:B------:R-:W3:Y:S04]  /*a640*/  LDL R18, [R1+0x230] ;  /* 0x0002300001127983 */ /* 0x000ee80000100800 */
[----:B0-----:R-:W3:Y:S04]  /*a650*/  LDL R84, [R1+0x234] ;  /* 0x0002340001547983 */ /* 0x001ee80000100800 */
[----:B------:R-:W3:Y:S04]  /*a660*/  LDL R86, [R1+0x238] ;  /* 0x0002380001567983 */ /* 0x000ee80000100800 */
[----:B-1----:R-:W3:Y:S04]  /*a670*/  LDL R88, [R1+0x23c] ;  /* 0x00023c0001587983 */ /* 0x002ee80000100800 */
[----:B------:R-:W3:Y:S04]  /*a680*/  LDL R20, [R1+0x240] ;  /* 0x0002400001147983 */ /* 0x000ee80000100800 */
[----:B------:R-:W3:Y:S04]  /*a690*/  LDL R90, [R1+0x244] ;  /* 0x00024400015a7983 */ /* 0x000ee80000100800 */
[----:B----4-:R-:W4:Y:S04]  /*a6a0*/  LDL R92, [R1+0x248] ;  /* 0x00024800015c7983 */ /* 0x010f280000100800 */
[----:B------:R-:W4:Y:S04]  /*a6b0*/  LDL R94, [R1+0x24c] ;  /* 0x00024c00015e7983 */ /* 0x000f280000100800 */
[----:B------:R-:W4:Y:S04]  /*a6c0*/  LDL R24, [R1+0x250] ;  /* 0x0002500001187983 */ /* 0x000f280000100800 */
[----:B-----5:R-:W5:Y:S04]  /*a6d0*/  LDL R96, [R1+0x254] ;  /* 0x0002540001607983 */ /* 0x020f680000100800 */
        /* <DEDUP_REMOVED lines=117> */
[----:B------:R-:W3:Y:S01]  /*ae30*/  LDL R107, [R1+0x42c] ;  /* 0x00042c00016b7983 */ /* 0x000ee20000100800 */
[----:B------:R-:W-:-:S03]  /*ae40*/  VIADD R12, R12, 0x1 ;  /* 0x000000010c0c7836 */ /* 0x000fc60000000000 */
[----:B------:R0:W-:Y:S04]  /*ae50*/  STL [R1+0x230], R18 ;  /* 0x0002301201007387 */ /* 0x0001e80000100800 */
[----:B------:R0:W-:Y:S04]  /*ae60*/  STL [R1+0x1f0], R12 ;  /* 0x0001f00c01007387 */ /* 0x0001e80000100800 */
[----:B------:R0:W-:Y:S04]  /*ae70*/  STL [R1+0x234], R84 ;  /* 0x0002345401007387 */ /* 0x0001e80000100800 */
[----:B------:R0:W-:Y:S04]  /*ae80*/  STL [R1+0x238], R86 ;  /* 0x0002385601007387 */ /* 0x0001e80000100800 */
[----:B------:R0:W-:Y:S04]  /*ae90*/  STL [R1+0x23c], R88 ;  /* 0x00023c5801007387 */ /* 0x0001e80000100800 */
[----:B------:R0:W-:Y:S04]  /*aea0*/  STL [R1+0x240], R20 ;  /* 0x0002401401007387 */ /* 0x0001e80000100800 */
[----:B------:R0:W-:Y:S04]  /*aeb0*/  STL [R1+0x244], R90 ;  /* 0x0002445a01007387 */ /* 0x0001e80000100800 */
[----:B----4-:R0:W-:Y:S04]  /*aec0*/  STL [R1+0x248], R92 ;  /* 0x0002485c01007387 */ /* 0x0101e80000100800 */
[----:B------:R0:W-:Y:S04]  /*aed0*/  STL [R1+0x24c], R94 ;  /* 0x00024c5e01007387 */ /* 0x0001e80000100800 */
[----:B------:R0:W-:Y:S04]  /*aee0*/  STL [R1+0x250], R24 ;  /* 0x0002501801007387 */ /* 0x0001e80000100800 */
[----:B-----5:R0:W-:Y:S04]  /*aef0*/  STL [R1+0x254], R96 ;  /* 0x0002546001007387 */ /* 0x0201e80000100800 */
[----:B------:R0:W-:Y:S04]  /*af00*/  STL [R1+0x258], R98 ;  /* 0x0002586201007387 */ /* 0x0001e80000100800 */
[----:B--2---:R0:W-:Y:S04]  /*af10*/  STL [R1+0x25c], R100 ;  /* 0x00025c6401007387 */ /* 0x0041e80000100800 */
        /* <DEDUP_REMOVED lines=13> */
[----:B---3--:R0:W-:Y:S04]  /*aff0*/  STL [R1+0x294], R120 ;  /* 0x0002947801007387 */ /* 0x0081e80000100800 */
        /* <DEDUP_REMOVED lines=102> */
[----:B------:R-:W-:Y:S01]  /*b660*/  @!P0 LOP3.LUT R14, R14, 0x1, RZ, 0x3c, !PT ;  /* 0x000000010e0e8812 */ /* 0x000fe200078e3cff */
[----:B------:R-:W-:Y:S02]  /*b670*/  BSSY B1, `(.L_x_6877) ;  /* 0x000000b000017945 */ /* 0x000fe40003800000 */
[----:B------:R0:W-:Y:S04]  /*b680*/  @!P0 STL [R1+0x1e8], RZ ;  /* 0x0001e8ff01008387 */ /* 0x0001e80000100800 */
[----:B------:R0:W-:Y:S01]  /*b690*/  @!P0 STL [R1+0x1ec], R14 ;  /* 0x0001ec0e01008387 */ /* 0x0001e20000100800 */
[----:B------:R-:W-:Y:S06]  /*b6a0*/  BAR.ARV 0xf, 0x100 ;  /* 0x03c4000000007b1d */ /* 0x000fec0000002000 */
[----:B------:R-:W-:Y:S01]  /*b6b0*/  ISETP.GT.AND P0, PT, R164, R0, PT ;  /* 0x00000000a400720c */ /* 0x000fe20003f04270 */
[----:B------:R-:W-:-:S12]  /*b6c0*/  @P1 BRA `(.L_x_6878) ;  /* 0x0000000000141947 */ /* 0x000fd80003800000 */
[----:B0-----:R-:W2:Y:S02]  /*b6d0*/  LDL R13, [R1+0x1e8] ;  /* 0x0001e800010d7983 */ /* 0x001ea40000100800 */
[----:B--2---:R-:W-:-:S04]  /*b6e0*/  IMAD R12, R13, 0x8, R2 ;  /* 0x000000080d0c7824 */ /* 0x004fc800078e0202 */
[----:B------:R-:W-:-:S05]  /*b6f0*/  VIADD R12, R12, 0x38860 ;  /* 0x000388600c0c7836 */ /* 0x000fca0000000000 */
[----:B------:R-:W-:-:S04]  /*b700*/  PRMT R12, RZ, 0x654, R12 ;  /* 0x00000654ff0c7816 */ /* 0x000fc8000000000c */
[----:B------:R1:W-:Y:S03]  /*b710*/  SYNCS.ARRIVE.TRANS64.RED.A1T0 RZ, [R12+URZ], RZ ;  /* 0x000000ff0cff79a7 */ /* 0x0003e6000810043f */
.L_x_6878:
[----:B------:R-:W-:Y:S05]  /*b720*/  BSYNC B1 ;  /* 0x0000000000017941 */ /* 0x000fea0003800000 */
.L_x_6877:
[----:B------:R-:W-:Y:S01]  /*b730*/  VIADD R164, R164, 0xffffffff ;  /* 0xffffffffa4a47836 */ /* 0x000fe20000000000 */
[----:B------:R-:W-:Y:S06]  /*b740*/  @P0 BRA `(.L_x_6879) ;  /* 0xffffffc000800947 */ /* 0x000fec000383ffff */
.L_x_6876:
[----:B------:R-:W-:Y:S05]  /*b750*/  BSYNC B0 ;  /* 0x0000000000007941 */ /* 0x000fea0003800000 */
.L_x_6875:
[----:B------:R-:W2:Y:S04]  /*b760*/  LDL R137, [R1+0x1e8] ;  /* 0x0001e80001897983 */ /* 0x000ea80000100800 */
[----:B------:R-:W3:Y:S04]  /*b770*/  LDL.64 R4, [R1+0x230] ;  /* 0x0002300001047983 */ /* 0x000ee80000100a00 */
[----:B------:R-:W4:Y:S04]  /*b780*/  LDL.64 R6, [R1+0x240] ;  /* 0x0002400001067983 */ /* 0x000f280000100a00 */
[----:B------:R-:W5:Y:S04]  /*b790*/  LDL.64 R8, [R1+0x250] ;  /* 0x0002500001087983 */ /* 0x000f680000100a00 */
[----:B------:R-:W5:Y:S04]  /*b7a0*/  LDL.64 R10, [R1+0x260] ;  /* 0x00026000010a7983 */ /* 0x000f680000100a00 */
[----:B01----:R-:W5:Y:S04]  /*b7b0*/  LDL.64 R12, [R1+0x270] ;  /* 0x00027000010c7983 */ /* 0x003f680000100a00 */
        /* <DEDUP_REMOVED lines=61> */
[----:B--2---:R-:W-:-:S04]  /*bb90*/  IMAD R137, R137, 0x40, R162 ;  /* 0x0000004089897824 */ /* 0x004fc800078e02a2 */
[----:B------:R-:W-:Y:S01]  /*bba0*/  IMAD R137, R137, 0x4, R2 ;  /* 0x0000000489897824 */ /* 0x000fe200078e0202 */
[----:B------:R-:W-:Y:S06]  /*bbb0*/  BAR.SYNC.DEFER_BLOCKING 0xe, 0x100 ;  /* 0x0384000000007b1d */ /* 0x000fec0000010000 */
[----:B------:R-:W3:Y:S02]  /*bbc0*/  LDS R2, [R137+0x38400] ;  /* 0x0384000089027984 */ /* 0x000ee40000000800 */
[C---:B---3--:R-:W-:Y:S01]  /*bbd0*/  FMUL.FTZ R5, R2.reuse, R5 ;  /* 0x0000000502057220 */ /* 0x048fe20000410000 */
[C---:B------:R-:W-:Y:S01]  /*bbe0*/  FMUL.FTZ R4, R2.reuse, R4 ;  /* 0x0000000402047220 */ /* 0x040fe20000410000 */
[C---:B----4-:R-:W-:Y:S01]  /*bbf0*/  FMUL.FTZ R7, R2.reuse, R7 ;  /* 0x0000000702077220 */ /* 0x050fe20000410000 */
[C---:B------:R-:W-:Y:S01]  /*bc00*/  FMUL.FTZ R6, R2.reuse, R6 ;  /* 0x0000000602067220 */ /* 0x040fe20000410000 */
[C---:B-----5:R-:W-:Y:S01]  /*bc10*/  FMUL.FTZ R9, R2.reuse, R9 ;  /* 0x0000000902097220 */ /* 0x060fe20000410000 */
[C---:B------:R-:W-:Y:S01]  /*bc20*/  FMUL.FTZ R8, R2.reuse, R8 ;  /* 0x0000000802087220 */ /* 0x040fe20000410000 */
[----:B------:R-:W-:Y:S01]  /*bc30*/  STL.64 [R1+0x230], R4 ;  /* 0x0002300401007387 */ /* 0x000fe20000100a00 */
[C---:B------:R-:W-:Y:S01]  /*bc40*/  FMUL.FTZ R11, R2.reuse, R11 ;  /* 0x0000000b020b7220 */ /* 0x040fe20000410000 */
[C---:B------:R-:W-:Y:S01]  /*bc50*/  FMUL.FTZ R10, R2.reuse, R10 ;  /* 0x0000000a020a7220 */ /* 0x040fe20000410000 */
[C---:B------:R-:W-:Y:S01]  /*bc60*/  FMUL.FTZ R13, R2.reuse, R13 ;  /* 0x0000000d020d7220 */ /* 0x040fe20000410000 */
[----:B------:R-:W0:Y:S01]  /*bc70*/  LDS R4, [R137+0x38420] ;  /* 0x0384200089047984 */ /* 0x000e220000000800 */
        /* <DEDUP_REMOVED lines=55> */
[C---:B0-----:R-:W-:Y:S01]  /*bff0*/  FMUL.FTZ R73, R4.reuse, R73 ;  /* 0x0000004904497220 */ /* 0x041fe20000410000 */
[C---:B------:R-:W-:Y:S01]  /*c000*/  FMUL.FTZ R72, R4.reuse, R72 ;  /* 0x0000004804487220 */ /* 0x040fe20000410000 */
[C---:B------:R-:W-:Y:S01]  /*c010*/  FMUL.FTZ R75, R4.reuse, R75 ;  /* 0x0000004b044b7220 */ /* 0x040fe20000410000 */
[C---:B------:R-:W-:Y:S01]  /*c020*/  FMUL.FTZ R74, R4.reuse, R74 ;  /* 0x0000004a044a7220 */ /* 0x040fe20000410000 */
[----:B------:R1:W-:Y:S01]  /*c030*/  STL.64 [R1+0x240], R6 ;  /* 0x0002400601007387 */ /* 0x0003e20000100a00 */
[C---:B------:R-:W-:Y:S01]  /*c040*/  FMUL.FTZ R77, R4.reuse, R77 ;  /* 0x0000004d044d7220 */ /* 0x040fe20000410000 */
[----:B------:R-:W-:-:S02]  /*c050*/  FMUL.FTZ R76, R4, R76 ;  /* 0x0000004c044c7220 */ /* 0x000fc40000410000 */
[----:B------:R1:W-:Y:S01]  /*c060*/  STL.64 [R1+0x250], R8 ;  /* 0x0002500801007387 */ /* 0x0003e20000100a00 */
[C---:B------:R-:W-:Y:S01]  /*c070*/  FMUL.FTZ R79, R4.reuse, R79 ;  /* 0x0000004f044f7220 */ /* 0x040fe20000410000 */
[C---:B------:R-:W-:Y:S02]  /*c080*/  FMUL.FTZ R78, R4.reuse, R78 ;  /* 0x0000004e044e7220 */ /* 0x040fe40000410000 */
[----:B------:R1:W-:Y:S01]  /*c090*/  STL.64 [R1+0x260], R10 ;  /* 0x0002600a01007387 */ /* 0x0003e20000100a00 */
[C---:B------:R-:W-:Y:S01]  /*c0a0*/  FMUL.FTZ R81, R4.reuse, R81 ;  /* 0x0000005104517220 */ /* 0x040fe20000410000 */
[C---:B------:R-:W-:Y:S02]  /*c0b0*/  FMUL.FTZ R80, R4.reuse, R80 ;  /* 0x0000005004507220 */ /* 0x040fe40000410000 */
        /* <DEDUP_REMOVED lines=80> */
[----:B------:R-:W-:Y:S02]  /*c5c0*/  FMUL.FTZ R134, R4, R134 ;  /* 0x0000008604867220 */ /* 0x000fe40000410000 */
[----:B------:R1:W-:Y:S01]  /*c5d0*/  STL.64 [R1+0x420], R70 ;  /* 0x0004204601007387 */ /* 0x0003e20000100a00 */
[----:B------:R-:W-:Y:S02]  /*c5e0*/  VIADD R2, R3, 0x1 ;  /* 0x0000000103027836 */ /* 0x000fe40000000000 */
[----:B------:R-:W-:Y:S01]  /*c5f0*/  IMAD.MOV.U32 R3, RZ, RZ, 0x1 ;  /* 0x00000001ff037424 */ /* 0x000fe200078e00ff */
[----:B------:R1:W-:Y:S01]  /*c600*/  STL.64 [R1+0x238], R72 ;  /* 0x0002384801007387 */ /* 0x0003e20000100a00 */
[----:B------:R-:W-:-:S03]  /*c610*/  VIADD R0, R0, 0x1 ;  /* 0x0000000100007836 */ /* 0x000fc60000000000 */
[----:B------:R1:W-:Y:S02]  /*c620*/  STL.64 [R1+0x248], R74 ;  /* 0x0002484a01007387 */ /* 0x0003e40000100a00 */
[----:B------:R-:W-:Y:S02]  /*c630*/  ISETP.NE.AND P0, PT, R0, 0x2, PT ;  /* 0x000000020000780c */ /* 0x000fe40003f05270 */
        /* <DEDUP_REMOVED lines=33> */
[----:B------:R-:W-:Y:S05]  /*c850*/  @P0 BRA `(.L_x_6872) ;  /* 0x0000024c00200947 */ /* 0x000fea0003800000 */
[----:B-1----:R-:W2:Y:S04]  /*c860*/  LDL R0, [R1+0x1ec] ;  /* 0x0001ec0001007983 */ /* 0x002ea80000100800 */
[----:B------:R0:W-:Y:S01]  /*c870*/  STL [R1+0x1e8], RZ ;  /* 0x0001e8ff01007387 */ /* 0x0001e20000100800 */
[----:B--2---:R-:W-:-:S05]  /*c880*/  LOP3.LUT R0, R0, 0x1, RZ, 0x3c, !PT ;  /* 0x0000000100007812 */ /* 0x004fca00078e3cff */
[----:B------:R0:W-:Y:S01]  /*c890*/  STL [R1+0x1ec], R0 ;  /* 0x0001ec0001007387 */ /* 0x0001e20000100800 */
[----:B------:R-:W-:Y:S05]  /*c8a0*/  BRA `(.L_x_6872) ;  /* 0x0000024c000c7947 */ /* 0x000fea0003800000 */
.L_x_6863:
[----:B------:R-:W1:Y:S01]  /*c8b0*/  S2R R4, SR_TID.X ;  /* 0x0000000000047919 */ /* 0x000e620000002100 */
[----:B--2---:R-:W2:Y:S01]  /*c8c0*/  LDC R0, c[0x0][0x448] ;  /* 0x00011200ff007b82 */ /* 0x004ea20000000800 */
[----:B------:R-:W-:Y:S01]  /*c8d0*/  UIADD3 UR4, UP2, UR42, 0x38850, URZ ;  /* 0x000388502a047890 */ /* 0x000fe2000ff5e03f */
[----:B------:R-:W-:Y:S01]  /*c8e0*/  IMAD.MOV.U32 R8, RZ, RZ, 0x2000 ;  /* 0x00002000ff087424 */ /* 0x000fe200078e00ff */
[----:B------:R-:W-:Y:S01]  /*c8f0*/  UIADD3 UR6, UP0, UR42, 0x38830, URZ ;  /* 0x000388302a067890 */ /* 0x000fe2000ff1e03f */
[----:B------:R-:W-:Y:S01]  /*c900*/  IMAD.U32 R9, RZ, RZ, UR38 ;  /* 0x00000026ff097e24 */ /* 0x000fe2000f8e00ff */
[----:B------:R-:W-:Y:S01]  /*c910*/  UIADD3 UR8, UP1, UR42, 0x38840, URZ ;  /* 0x000388402a087890 */ /* 0x000fe2000ff3e03f */
[----:B---3--:R-:W-:Y:S01]  /*c920*/  IMAD.MOV.U32 R12, RZ, RZ, 0x1 ;  /* 0x00000001ff0c7424 */ /* 0x008fe200078e00ff */
[----:B------:R-:W-:Y:S01]  /*c930*/  UIADD3 UR10, UP3, UR42, 0x38860, URZ ;  /* 0x000388602a0a7890 */ /* 0x000fe2000ff7e03f */
[----:B------:R-:W3:Y:S01]  /*c940*/  LDC.64 R20, c[0x0][0xad8] ;  /* 0x0002b600ff147b82 */ /* 0x000ee20000000a00 */
[----:B------:R-:W-:Y:S01]  /*c950*/  UIADD3.X UR5, URZ, UR43, URZ, UP2, !UPT ;  /* 0x0000002b3f057290 */ /* 0x000fe200097fe43f */
[----:B------:R0:W-:Y:S01]  /*c960*/  STL.64 [R1+0x18], R8 ;  /* 0x0000180801007387 */ /* 0x0001e20000100a00 */
[----:B------:R-:W-:Y:S01]  /*c970*/  IMAD.MOV.U32 R13, RZ, RZ, RZ ;  /* 0x000000ffff0d7224 */ /* 0x000fe200078e00ff */
[----:B------:R-:W-:Y:S01]  /*c980*/  UIADD3.X UR7, URZ, UR43, URZ, UP0, !UPT ;  /* 0x0000002b3f077290 */ /* 0x000fe200087fe43f */
[----:B------:R-:W-:Y:S01]  /*c990*/  IMAD.MOV.U32 R5, RZ, RZ, 0x80 ;  /* 0x00000080ff057424 */ /* 0x000fe200078e00ff */
[----:B------:R-:W-:Y:S01]  /*c9a0*/  UIADD3.X UR9, URZ, UR43, URZ, UP1, !UPT ;  /* 0x0000002b3f097290 */ /* 0x000fe20008ffe43f */
[----:B------:R-:W-:Y:S01]  /*c9b0*/  IMAD.MOV.U32 R6, RZ, RZ, 0x1 ;  /* 0x00000001ff067424 */ /* 0x000fe200078e00ff */
[----:B------:R-:W-:Y:S01]  /*c9c0*/  UIADD3.X UR11, URZ, UR43, URZ, UP3, !UPT ;  /* 0x0000002b3f0b7290 */ /* 0x000fe20009ffe43f */
[----:B------:R-:W-:Y:S01]  /*c9d0*/  IMAD.MOV.U32 R7, RZ, RZ, RZ ;  /* 0x000000ffff077224 */ /* 0x000fe200078e00ff */
[----:B------:R1:W-:Y:S01]  /*c9e0*/  STL.64 [R1+0x60], R12 ;  /* 0x0000600c01007387 */ /* 0x0003e20000100a00 */
[----:B------:R-:W-:-:S02]  /*c9f0*/  IMAD.MOV.U32 R11, RZ, RZ, 0x100 ;  /* 0x00000100ff0b7424 */ /* 0x000fc400078e00ff */
[----:B------:R-:W-:Y:S01]  /*ca00*/  IMAD.U32 R3, RZ, RZ, UR4 ;  /* 0x00000004ff037e24 */ /* 0x000fe2000f8e00ff */
[----:B------:R-:W-:Y:S01]  /*ca10*/  STL [R1+0x70], R117 ;  /* 0x0000707501007387 */ /* 0x000fe20000100800 */
[----:B0-----:R-:W-:Y:S01]  /*ca20*/  IMAD.MOV.U32 R8, RZ, RZ, 0x10000 ;  /* 0x00010000ff087424 */ /* 0x001fe200078e00ff */
[----:B--2---:R-:W-:Y:S01]  /*ca30*/  ISETP.NE.AND P0, PT, R0, 0x1, PT ;  /* 0x000000010000780c */ /* 0x004fe20003f05270 */
[----:B------:R-:W-:Y:S01]  /*ca40*/  IMAD.U32 R26, RZ, RZ, UR10 ;  /* 0x0000000aff1a7e24 */ /* 0x000fe2000f8e00ff */
[----:B------:R-:W-:Y:S01]  /*ca50*/  STL.64 [R1], RZ ;  /* 0x000000ff01007387 */ /* 0x000fe20000100a00 */
[----:B------:R-:W-:Y:S02]  /*ca60*/  IMAD.U32 R14, RZ, RZ, UR5 ;  /* 0x00000005ff0e7e24 */ /* 0x000fe4000f8e00ff */
[----:B----4-:R-:W-:Y:S01]  /*ca70*/  IMAD.U32 R31, RZ, RZ, UR37 ;  /* 0x00000025ff1f7e24 */ /* 0x010fe2000f8e00ff */
[----:B------:R-:W-:Y:S01]  /*ca80*/  STL.64 [R1+0x38], RZ ;  /* 0x000038ff01007387 */ /* 0x000fe20000100a00 */
[----:B-1----:R-:W-:Y:S01]  /*ca90*/  LOP3.LUT R4, R4, 0x7f, RZ, 0xc0, !PT ;  /* 0x0000007f04047812 */ /* 0x002fe200078ec0ff */
[----:B------:R-:W-:-:S02]  /*caa0*/  IMAD.U32 R12, RZ, RZ, UR6 ;  /* 0x00000006ff0c7e24 */ /* 0x000fc4000f8e00ff */
[----:B------:R-:W-:Y:S01]  /*cab0*/  IMAD.U32 R13, RZ, RZ, UR7 ;  /* 0x00000007ff0d7e24 */ /* 0x000fe2000f8e00ff */
[----:B------:R-:W-:Y:S01]  /*cac0*/  ISETP.NE.AND P1, PT, R4, RZ, PT ;  /* 0x000000ff0400720c */ /* 0x000fe20003f25270 */
[----:B------:R-:W-:Y:S01]  /*cad0*/  IMAD.U32 R56, RZ, RZ, UR37 ;  /* 0x00000025ff387e24 */ /* 0x000fe2000f8e00ff */
[----:B------:R-:W0:Y:S01]  /*cae0*/  @P0 LDC R0, c[0x0][0x44c] ;  /* 0x00011300ff000b82 */ /* 0x000e220000000800 */
[----:B------:R-:W-:Y:S01]  /*caf0*/  IADD3 R31, P2, R31, 0x38, RZ ;  /* 0x000000381f1f7810 */ /* 0x000fe20007f5e0ff */
[----:B------:R-:W-:Y:S01]  /*cb00*/  STL.64 [R1+0x8], R12 ;  /* 0x0000080c01007387 */ /* 0x000fe20000100a00 */
[----:B------:R-:W-:Y:S02]  /*cb10*/  SEL R4, RZ, 0x1, P1 ;  /* 0x00000001ff047807 */ /* 0x000fe40000800000 */
[----:B---3--:R-:W-:Y:S01]  /*cb20*/  ISETP.GE.AND P1, PT, R21, 0x1, PT ;  /* 0x000000011500780c */ /* 0x008fe20003f26270 */
[----:B------:R-:W-:Y:S01]  /*cb30*/  IMAD.X R30, RZ, RZ, UR36, P2 ;  /* 0x00000024ff1e7e24 */ /* 0x000fe200090e06ff */
[----:B------:R-:W-:Y:S01]  /*cb40*/  IADD3 R56, P3, R56, 0x70, RZ ;  /* 0x0000007038387810 */ /* 0x000fe20007f7e0ff */
[----:B------:R-:W1:Y:S01]  /*cb50*/  @P0 LDC R15, c[0x0][0x450] ;  /* 0x00011400ff0f0b82 */ /* 0x000e620000000800 */
[----:B------:R-:W-:Y:S01]  /*cb60*/  IMAD.MOV.U32 R10, RZ, RZ, R4 ;  /* 0x000000ffff0a7224 */ /* 0x000fe200078e0004 */
[----:B------:R2:W-:Y:S02]  /*cb70*/  STL.128 [R1+0x20], R4 ;  /* 0x0000200401007387 */ /* 0x0005e40000100c00 */
[----:B------:R-:W-:-:S02]  /*cb80*/  IMAD.X R57, RZ, RZ, UR36, P3 ;  /* 0x00000024ff397e24 */ /* 0x000fc400098e06ff */
[----:B------:R3:W-:Y:S01]  /*cb90*/  STL.128 [R1+0x50], R8 ;  /* 0x0000500801007387 */ /* 0x0007e20000100c00 */
[----:B--2---:R-:W-:Y:S02]  /*cba0*/  IMAD.U32 R7, RZ, RZ, UR11 ;  /* 0x0000000bff077e24 */ /* 0x004fe4000f8e00ff */
[----:B------:R-:W-:Y:S02]  /*cbb0*/  IMAD.MOV.U32 R4, RZ, RZ, R3 ;  /* 0x000000ffff047224 */ /* 0x000fe400078e0003 */
[----:B---3--:R-:W-:Y:S02]  /*cbc0*/  IMAD.U32 R8, RZ, RZ, UR8 ;  /* 0x00000008ff087e24 */ /* 0x008fe4000f8e00ff */
[----:B------:R-:W-:Y:S02]  /*cbd0*/  IMAD.U32 R9, RZ, RZ, UR9 ;  /* 0x00000009ff097e24 */ /* 0x000fe4000f8e00ff */
[----:B------:R-:W-:Y:S02]  /*cbe0*/  IMAD.MOV.U32 R5, RZ, RZ, R14 ;  /* 0x000000ffff057224 */ /* 0x000fe400078e000e */
[----:B------:R-:W-:Y:S01]  /*cbf0*/  IMAD.MOV.U32 R6, RZ, RZ, R26 ;  /* 0x000000ffff067224 */ /* 0x000fe200078e001a */
[----:B------:R2:W-:Y:S01]  /*cc00*/  STL.64 [R1+0x10], R8 ;  /* 0x0000100801007387 */ /* 0x0005e20000100a00 */
[----:B------:R-:W-:-:S03]  /*cc10*/  VIADD R3, R185, 0x3f ;  /* 0x0000003fb9037836 */ /* 0x000fc60000000000 */
[----:B------:R2:W-:Y:S01]  /*cc20*/  STL.128 [R1+0x40], R4 ;  /* 0x0000400401007387 */ /* 0x0005e20000100c00 */
[----:B0-----:R-:W-:-:S03]  /*cc30*/  @P0 IMAD.HI.U32 R0, R3, R0, RZ ;  /* 0x0000000003000227 */ /* 0x001fc600078e00ff */
[----:B------:R2:W-:Y:S02]  /*cc40*/  STL.64 [R1+0x68], R6 ;  /* 0x0000680601007387 */ /* 0x0005e40000100a00 */
[----:B-1----:R-:W-:Y:S02]  /*cc50*/  @P0 SHF.R.U32.HI R3, RZ, R15, R0 ;  /* 0x0000000fff030219 */ /* 0x002fe40000011600 */
[----:B------:R2:W-:Y:S03]  /*cc60*/  STL.64 [R1+0x30], R8 ;  /* 0x0000300801007387 */ /* 0x0005e60000100a00 */
        /* <DEDUP_REMOVED lines=9> */
[----:B--2---:R-:W0:Y:S02]  /*cd00*/  @P2 LDC.64 R4, c[0x0][0xae0] ;  /* 0x0002b800ff042b82 */ /* 0x004e240000000a00 */
[----:B0-----:R-:W-:-:S05]  /*cd10*/  @P2 IMAD.HI.U32 R0, R3, R4, RZ ;  /* 0x0000000403002227 */ /* 0x001fca00078e00ff */
[----:B------:R-:W-:-:S04]  /*cd20*/  @P2 SHF.R.U32.HI R3, RZ, R5, R0 ;  /* 0x00000005ff032219 */ /* 0x000fc80000011600 */
[----:B------:R-:W-:Y:S01]  /*cd30*/  LOP3.LUT R0, RZ, R3, RZ, 0x33, !PT ;  /* 0x00000003ff007212 */ /* 0x000fe200078e33ff */
[----:B------:R-:W-:Y:S06]  /*cd40*/  BRA `(.L_x_6883) ;  /* 0x0000000000107947 */ /* 0x000fec0003800000 */
.L_x_6882:
[----:B------:R-:W-:-:S13]  /*cd50*/  ISETP.NE.AND P2, PT, R21, 0x1, PT ;  /* 0x000000011500780c */ /* 0x000fda0003f45270 */
[----:B--2---:R-:W0:Y:S02]  /*cd60*/  @P2 LDC.64 R4, c[0x0][0xae0] ;  /* 0x0002b800ff042b82 */ /* 0x004e240000000a00 */
[----:B0-----:R-:W-:-:S05]  /*cd70*/  @P2 IMAD.HI.U32 R4, R0, R4, RZ ;  /* 0x0000000400042227 */ /* 0x001fca00078e00ff */
[----:B------:R-:W-:-:S07]  /*cd80*/  @P2 SHF.R.U32.HI R0, RZ, R5, R4 ;  /* 0x00000005ff002219 */ /* 0x000fce0000011604 */
.L_x_6883:
[----:B------:R-:W-:Y:S05]  /*cd90*/  BSYNC B0 ;  /* 0x0000000000007941 */ /* 0x000fea0003800000 */
.L_x_6881:
[----:B------:R-:W-:-:S05]  /*cda0*/  IMAD R3, R0, R21, R21 ;  /* 0x0000001500037224 */ /* 0x000fca00078e0215 */
[----:B------:R-:W-:-:S07]  /*cdb0*/  VIMNMX R20, R20, R3, PT ;  /* 0x0000000314147248 */ /* 0x000fce0003fe0100 */
.L_x_6880:
[----:B------:R-:W0:Y:S01]  /*cdc0*/  @P0 LDC R0, c[0x0][0x44c] ;  /* 0x00011300ff000b82 */ /* 0x000e220000000800 */
[----:B------:R-:W-:Y:S01]  /*cdd0*/  VIADD R20, R20, 0x3f ;  /* 0x0000003f14147836 */ /* 0x000fe20000000000 */
[----:B------:R-:W-:-:S04]  /*cde0*/  ULDC UR4, c[0x0][0xad4] ;  /* 0x0002b50000047ab9 */ /* 0x000fc80000000800 */
[----:B------:R-:W-:Y:S02]  /*cdf0*/  SHF.R.S32.HI R3, RZ, 0x1f, R20 ;  /* 0x0000001fff037819 */ /* 0x000fe40000011414 */
[----:B--2---:R-:W1:Y:S02]  /*ce00*/  @P0 LDC R5, c[0x0][0x450] ;  /* 0x00011400ff050b82 */ /* 0x004e640000000800 */
[----:B------:R-:W-:-:S04]  /*ce10*/  LEA.HI R3, R3, R20, RZ, 0x6 ;  /* 0x0000001403037211 */ /* 0x000fc800078f30ff */
[----:B------:R-:W-:-:S04]  /*ce20*/  SHF.R.S32.HI R3, RZ, 0x6, R3 ;  /* 0x00000006ff037819 */ /* 0x000fc80000011403 */
[----:B------:R-:W-:Y:S01]  /*ce30*/  VIMNMX R200, R200, R3, PT ;  /* 0x00000003c8c87248 */ /* 0x000fe20003fe0100 */
        /* <DEDUP_REMOVED lines=16> */
.L_x_6886:
[----:B------:R-:W-:-:S13]  /*cf40*/  ISETP.NE.AND P0, PT, R21, 0x1, PT ;  /* 0x000000011500780c */ /* 0x000fda0003f05270 */
[----:B------:R-:W0:Y:S02]  /*cf50*/  @P0 LDC.64 R4, c[0x0][0xae0] ;  /* 0x0002b800ff040b82 */ /* 0x000e240000000a00 */
[----:B0-----:R-:W-:-:S05]  /*cf60*/  @P0 IMAD.HI.U32 R4, R0, R4, RZ ;  /* 0x0000000400040227 */ /* 0x001fca00078e00ff */
[----:B------:R-:W-:-:S07]  /*cf70*/  @P0 SHF.R.U32.HI R0, RZ, R5, R4 ;  /* 0x00000005ff000219 */ /* 0x000fce0000011604 */
.L_x_6887:
[----:B------:R-:W-:Y:S05]  /*cf80*/  BSYNC B0 ;  /* 0x0000000000007941 */ /* 0x000fea0003800000 */
.L_x_6885:
[----:B------:R-:W-:-:S05]  /*cf90*/  IMAD R0, R0, R21, RZ ;  /* 0x0000001500007224 */ /* 0x000fca00078e02ff */
[----:B------:R-:W-:-:S07]  /*cfa0*/  VIMNMX R3, R3, R0, !PT ;  /* 0x0000000003037248 */ /* 0x000fce0007fe0100 */
.L_x_6884:
[----:B------:R-:W-:-:S04]  /*cfb0*/  SHF.R.S32.HI R0, RZ, 0x1f, R3 ;  /* 0x0000001fff007819 */ /* 0x000fc80000011403 */
[----:B------:R-:W-:Y:S02]  /*cfc0*/  LEA.HI R0, R0, R3, RZ, 0x6 ;  /* 0x0000000300007211 */ /* 0x000fe400078f30ff */
[----:B------:R-:W-:Y:S02]  /*cfd0*/  PRMT R3, RZ, 0x7610, R3 ;  /* 0x00007610ff037816 */ /* 0x000fe40000000003 */
[----:B------:R-:W-:-:S04]  /*cfe0*/  SHF.R.S32.HI R0, RZ, 0x6, R0 ;  /* 0x00000006ff007819 */ /* 0x000fc80000011400 */
[----:B------:R-:W-:-:S04]  /*cff0*/  VIMNMX R164, RZ, R0, !PT ;  /* 0x00000000ffa47248 */ /* 0x000fc80007fe0100 */
[----:B------:R-:W-:-:S13]  /*d000*/  ISETP.GT.AND P0, PT, R200, R164, PT ;  /* 0x000000a4c800720c */ /* 0x000fda0003f04270 */
[----:B------:R-:W-:Y:S05]  /*d010*/  @!P0 BRA `(.L_x_6872) ;  /* 0x0000024400308947 */ /* 0x000fea0003800000 */
[----:B------:R-:W0:Y:S01]  /*d020*/  SHFL.IDX PT, R0, R213, RZ, 0x1f ;  /* 0x00001fffd5007589 */ /* 0x000e2200000e0000 */
[----:B------:R-:W-:Y:S01]  /*d030*/  VIADD R8, R2, 0x36400 ;  /* 0x0003640002087836 */ /* 0x000fe20000000000 */
[----:B------:R-:W-:Y:S01]  /*d040*/  UIADD3 UR4, UP0, UR42, 0x38400, URZ ;  /* 0x000384002a047890 */ /* 0x000fe2000ff1e03f */
[----:B------:R-:W-:Y:S01]  /*d050*/  IMAD.MOV.U32 R4, RZ, RZ, 0x1 ;  /* 0x00000001ff047424 */ /* 0x000fe200078e00ff */
[----:B------:R-:W1:Y:S01]  /*d060*/  S2R R34, SR_TID.X ;  /* 0x0000000000227919 */ /* 0x000e620000002100 */
[----:B------:R-:W-:Y:S01]  /*d070*/  IMAD.MOV.U32 R5, RZ, RZ, RZ ;  /* 0x000000ffff057224 */ /* 0x000fe200078e00ff */
[----:B------:R-:W-:Y:S01]  /*d080*/  LOP3.LUT P0, RZ, R8, 0x3ff, RZ, 0xc0, !PT ;  /* 0x000003ff08ff7812 */ /* 0x000fe2000780c0ff */
[C---:B------:R-:W-:Y:S01]  /*d090*/  VIADD R8, R2.reuse, 0x26400 ;  /* 0x0002640002087836 */ /* 0x040fe20000000000 */
[----:B------:R-:W-:Y:S01]  /*d0a0*/  UIADD3.X UR5, URZ, UR43, URZ, UP0, !UPT ;  /* 0x0000002b3f057290 */ /* 0x000fe200087fe43f */
[----:B------:R-:W-:Y:S01]  /*d0b0*/  IMAD.MOV.U32 R6, RZ, RZ, 0x1 ;  /* 0x00000001ff067424 */ /* 0x000fe200078e00ff */
[----:B------:R-:W-:Y:S01]  /*d0c0*/  BSSY B6, `(.L_x_6888) ;  /* 0x0000062000067945 */ /* 0x000fe20003800000 */
[----:B------:R-:W-:Y:S01]  /*d0d0*/  IMAD.MOV.U32 R7, RZ, RZ, RZ ;  /* 0x000000ffff077224 */ /* 0x000fe200078e00ff */
[----:B------:R-:W-:Y:S01]  /*d0e0*/  SHF.R.U32.HI R8, RZ, 0x4, R8 ;  /* 0x00000004ff087819 */ /* 0x000fe20000011608 */
[----:B------:R-:W-:-:S02]  /*d0f0*/  VIADD R9, R2, 0x400 ;  /* 0x0000040002097836 */ /* 0x000fc40000000000 */
[----:B------:R-:W-:Y:S01]  /*d100*/  IMAD.U32 R10, RZ, RZ, UR4 ;  /* 0x00000004ff0a7e24 */ /* 0x000fe2000f8e00ff */
[----:B------:R2:W-:Y:S01]  /*d110*/  STL.128 [R1+0x80], R4 ;  /* 0x0000800401007387 */ /* 0x0005e20000100c00 */
[----:B------:R-:W-:Y:S01]  /*d120*/  IMAD.U32 R11, RZ, RZ, UR5 ;  /* 0x00000005ff0b7e24 */ /* 0x000fe2000f8e00ff */
[----:B------:R-:W-:Y:S01]  /*d130*/  LOP3.LUT R8, R8, 0x3fff, RZ, 0xc0, !PT ;  /* 0x00003fff08087812 */ /* 0x000fe200078ec0ff */
[----:B------:R-:W-:Y:S02]  /*d140*/  VIADD R46, R2, 0x20400 ;  /* 0x00020400022e7836 */ /* 0x000fe40000000000 */
[----:B------:R-:W-:Y:S01]  /*d150*/  IMAD.U32 R41, RZ, RZ, UR37 ;  /* 0x00000025ff297e24 */ /* 0x000fe2000f8e00ff */
[----:B------:R3:W-:Y:S01]  /*d160*/  STL.64 [R1+0x78], R10 ;  /* 0x0000780a01007387 */ /* 0x0007e20000100a00 */
[----:B------:R-:W-:Y:S01]  /*d170*/  IMAD.U32 R51, RZ, RZ, UR37 ;  /* 0x00000025ff337e24 */ /* 0x000fe2000f8e00ff */
[C---:B0-----:R-:W-:Y:S01]  /*d180*/  LEA.HI R3, R0.reuse, R0, RZ, 0x1 ;  /* 0x0000000000037211 */ /* 0x041fe200078f08ff */
[----:B------:R-:W-:Y:S01]  /*d190*/  IMAD.U32 R45, RZ, RZ, UR37 ;  /* 0x00000025ff2d7e24 */ /* 0x000fe2000f8e00ff */
[----:B------:R-:W-:Y:S01]  /*d1a0*/  IADD3 R41, P4, R41, 0xb8, RZ ;  /* 0x000000b829297810 */ /* 0x000fe20007f9e0ff */
[----:B------:R-:W-:Y:S01]  /*d1b0*/  IMAD.U32 R52, RZ, RZ, UR37 ;  /* 0x00000025ff347e24 */ /* 0x000fe2000f8e00ff */
[----:B------:R-:W-:Y:S01]  /*d1c0*/  LOP3.LUT R3, R3, 0x6, RZ, 0xc0, !PT ;  /* 0x0000000603037812 */ /* 0x000fe200078ec0ff */
[----:B------:R-:W-:Y:S01]  /*d1d0*/  IMAD.U32 R42, RZ, RZ, UR37 ;  /* 0x00000025ff2a7e24 */ /* 0x000fe2000f8e00ff */
[----:B------:R-:W-:Y:S01]  /*d1e0*/  IADD3 R51, P5, R51, 0xb0, RZ ;  /* 0x000000b033337810 */ /* 0x000fe20007fbe0ff */
[----:B------:R-:W-:Y:S01]  /*d1f0*/  IMAD.U32 R50, RZ, RZ, UR37 ;  /* 0x00000025ff327e24 */ /* 0x000fe2000f8e00ff */
[----:B--2---:R-:W-:Y:S01]  /*d200*/  SHF.R.U32.HI R5, RZ, 0x4, R9 ;  /* 0x00000004ff057819 */ /* 0x004fe20000011609 */
[----:B------:R-:W-:Y:S01]  /*d210*/  IMAD.IADD R0, R0, 0x1, -R3 ;  /* 0x0000000100007824 */ /* 0x000fe200078e0a03 */
[----:B------:R-:W-:Y:S01]  /*d220*/  LOP3.LUT R7, R8, 0x10000, RZ, 0xfc, !PT ;  /* 0x0001000008077812 */ /* 0x000fe200078efcff */
[----:B------:R-:W-:Y:S01]  /*d230*/  VIADD R3, R2, 0x22400 ;  /* 0x0002240002037836 */ /* 0x000fe20000000000 */
[----:B------:R-:W-:Y:S01]  /*d240*/  LOP3.LUT R5, R5, 0x3fff, RZ, 0xc0, !PT ;  /* 0x00003fff05057812 */ /* 0x000fe200078ec0ff */
[----:B------:R-:W-:Y:S01]  /*d250*/  IMAD R4, R0, 0x8000, R9 ;  /* 0x0000800000047824 */ /* 0x000fe200078e0209 */
[----:B------:R-:W-:Y:S01]  /*d260*/  SHF.R.U32.HI R0, RZ, 0x4, R46 ;  /* 0x00000004ff007819 */ /* 0x000fe2000001162e */
[----:B-1----:R-:W-:Y:S01]  /*d270*/  VIADD R12, R34, 0xffffff80 ;  /* 0xffffff80220c7836 */ /* 0x002fe20000000000 */
[----:B------:R-:W-:Y:S01]  /*d280*/  SHF.R.U32.HI R3, RZ, 0x4, R3 ;  /* 0x00000004ff037819 */ /* 0x000fe20000011603 */
[----:B------:R-:W-:Y:S01]  /*d290*/  IMAD.MOV.U32 R9, RZ, RZ, 0x40000040 ;  /* 0x40000040ff097424 */ /* 0x000fe200078e00ff */
[----:B------:R-:W-:Y:S01]  /*d2a0*/  SHF.R.U32.HI R4, RZ, 0x4, R4 ;  /* 0x00000004ff047819 */ /* 0x000fe20000011604 */
[----:B------:R-:W-:Y:S01]  /*d2b0*/  IMAD.U32 R59, RZ, RZ, UR37 ;  /* 0x00000025ff3b7e24 */ /* 0x000fe2000f8e00ff */
[----:B------:R-:W-:Y:S01]  /*d2c0*/  LOP3.LUT R3, R3, 0x3fff, RZ, 0xc0, !PT ;  /* 0x00003fff03037812 */ /* 0x000fe200078ec0ff */
[----:B------:R-:W-:Y:S01]  /*d2d0*/  STL [R1+0x94], R12 ;  /* 0x0000940c01007387 */ /* 0x000fe20000100800 */
[----:B------:R-:W-:Y:S01]  /*d2e0*/  LOP3.LUT R6, R5, 0x10000, RZ, 0xfc, !PT ;  /* 0x0001000005067812 */ /* 0x000fe200078efcff */
[----:B------:R-:W-:Y:S01]  /*d2f0*/  IMAD.MOV.U32 R5, RZ, RZ, 0x40000040 ;  /* 0x40000040ff057424 */ /* 0x000fe200078e00ff */
[----:B---3--:R-:W-:Y:S01]  /*d300*/  LOP3.LUT R10, R3, 0x10000, RZ, 0xfc, !PT ;  /* 0x00010000030a7812 */ /* 0x008fe200078efcff */
[----:B------:R-:W-:Y:S01]  /*d310*/  IMAD.U32 R26, RZ, RZ, UR37 ;  /* 0x00000025ff1a7e24 */ /* 0x000fe2000f8e00ff */
[----:B------:R-:W-:Y:S01]  /*d320*/  LOP3.LUT R3, R4, 0x3fff, RZ, 0xc0, !PT ;  /* 0x00003fff04037812 */ /* 0x000fe200078ec0ff */
[----:B------:R-:W-:Y:S01]  /*d330*/  IMAD.MOV.U32 R4, RZ, RZ, R7 ;  /* 0x000000ffff047224 */ /* 0x000fe200078e0007 */
[----:B------:R-:W-:Y:S01]  /*d340*/  LOP3.LUT R0, R0, 0x3fff, RZ, 0xc0, !PT ;  /* 0x00003fff00007812 */ /* 0x000fe200078ec0ff */
[----:B------:R-:W-:Y:S01]  /*d350*/  IMAD.MOV.U32 R7, RZ, RZ, 0x40000040 ;  /* 0x40000040ff077424 */ /* 0x000fe200078e00ff */
[----:B------:R-:W-:Y:S01]  /*d360*/  LOP3.LUT R3, R3, 0x2000000, RZ, 0xfc, !PT ;  /* 0x0200000003037812 */ /* 0x000fe200078efcff */
[----:B------:R-:W-:Y:S01]  /*d370*/  IMAD.X R40, RZ, RZ, UR36, P4 ;  /* 0x00000024ff287e24 */ /* 0x000fe2000a0e06ff */
[----:B------:R-:W-:Y:S01]  /*d380*/  LOP3.LUT R8, R0, 0x10000, RZ, 0xfc, !PT ;  /* 0x0001000000087812 */ /* 0x000fe200078efcff */
[----:B------:R-:W-:Y:S01]  /*d390*/  IMAD.X R48, RZ, RZ, UR36, P5 ;  /* 0x00000024ff307e24 */ /* 0x000fe2000a8e06ff */
[----:B------:R0:W-:Y:S01]  /*d3a0*/  STL.128 [R1+0xb0], R4 ;  /* 0x0000b00401007387 */ /* 0x0001e20000100c00 */
[----:B------:R-:W-:Y:S01]  /*d3b0*/  IADD3 R45, P1, R45, 0xa8, RZ ;  /* 0x000000a82d2d7810 */ /* 0x000fe20007f3e0ff */
[----:B------:R-:W-:Y:S01]  /*d3c0*/  IMAD.MOV.U32 R0, RZ, RZ, R220 ;  /* 0x000000ffff007224 */ /* 0x000fe200078e00dc */
[----:B------:R-:W-:Y:S01]  /*d3d0*/  IADD3 R52, P2, R52, 0xa0, RZ ;  /* 0x000000a034347810 */ /* 0x000fe20007f5e0ff */
[----:B------:R1:W-:Y:S01]  /*d3e0*/  STL.64 [R1+0x98], R8 ;  /* 0x0000980801007387 */ /* 0x0003e20000100a00 */
[----:B------:R-:W-:Y:S01]  /*d3f0*/  IADD3 R42, P3, R42, 0x98, RZ ;  /* 0x000000982a2a7810 */ /* 0x000fe20007f7e0ff */
[----:B------:R-:W-:Y:S01]  /*d400*/  IMAD.X R44, RZ, RZ, UR36, P1 ;  /* 0x00000024ff2c7e24 */ /* 0x000fe200088e06ff */
[----:B------:R-:W-:Y:S01]  /*d410*/  IADD3 R50, P5, R50, 0x88, RZ ;  /* 0x0000008832327810 */ /* 0x000fe20007fbe0ff */
[----:B------:R-:W-:Y:S01]  /*d420*/  IMAD.X R55, RZ, RZ, UR36, P2 ;  /* 0x00000024ff377e24 */ /* 0x000fe200090e06ff */
[----:B------:R-:W-:Y:S01]  /*d430*/  IADD3 R59, P1, R59, 0x80, RZ ;  /* 0x000000803b3b7810 */ /* 0x000fe20007f3e0ff */
[----:B------:R-:W-:Y:S01]  /*d440*/  IMAD.X R43, RZ, RZ, UR36, P3 ;  /* 0x00000024ff2b7e24 */ /* 0x000fe200098e06ff */
[----:B------:R-:W-:Y:S01]  /*d450*/  IADD3 R26, P2, R26, 0x78, RZ ;  /* 0x000000781a1a7810 */ /* 0x000fe20007f5e0ff */
[----:B------:R-:W-:-:S02]  /*d460*/  IMAD.X R53, RZ, RZ, UR36, P5 ;  /* 0x00000024ff357e24 */ /* 0x000fc4000a8e06ff */
[----:B------:R-:W-:Y:S02]  /*d470*/  IMAD.X R54, RZ, RZ, UR36, P1 ;  /* 0x00000024ff367e24 */ /* 0x000fe400088e06ff */
[----:B0-----:R-:W-:Y:S02]  /*d480*/  IMAD.MOV.U32 R4, RZ, RZ, R10 ;  /* 0x000000ffff047224 */ /* 0x001fe400078e000a */
[----:B------:R-:W-:Y:S02]  /*d490*/  IMAD.MOV.U32 R6, RZ, RZ, R3 ;  /* 0x000000ffff067224 */ /* 0x000fe400078e0003 */
[----:B------:R-:W-:Y:S02]  /*d4a0*/  IMAD.U32 R3, RZ, RZ, UR37 ;  /* 0x00000025ff037e24 */ /* 0x000fe4000f8e00ff */
[----:B------:R-:W-:Y:S01]  /*d4b0*/  IMAD.MOV.U32 R10, RZ, RZ, R227 ;  /* 0x000000ffff0a7224 */ /* 0x000fe200078e00e3 */
[----:B------:R1:W-:Y:S01]  /*d4c0*/  STL.128 [R1+0xa0], R4 ;  /* 0x0000a00401007387 */ /* 0x0003e20000100c00 */
[----:B------:R-:W-:Y:S01]  /*d4d0*/  IMAD.X R27, RZ, RZ, UR36, P2 ;  /* 0x00000024ff1b7e24 */ /* 0x000fe200090e06ff */
[----:B------:R-:W-:Y:S01]  /*d4e0*/  IADD3 R32, P4, R3, 0x94, RZ ;  /* 0x0000009403207810 */ /* 0x000fe20007f9e0ff */
[----:B------:R-:W-:-:S04]  /*d4f0*/  IMAD.MOV.U32 R3, RZ, RZ, R223 ;  /* 0x000000ffff037224 */ /* 0x000fc800078e00df */
[----:B------:R-:W-:Y:S01]  /*d500*/  IMAD.X R35, RZ, RZ, UR36, P4 ;  /* 0x00000024ff237e24 */ /* 0x000fe2000a0e06ff */
[----:B------:R-:W-:Y:S07]  /*d510*/  @!P0 BRA `(.L_x_6889) ;  /* 0x0000000000708947 */ /* 0x000fee0003800000 */
[----:B------:R-:W-:Y:S01]  /*d520*/  MOV R0, 0x0 ;  /* 0x0000000000007802 */ /* 0x000fe20000000f00 */
[----:B------:R-:W-:Y:S01]  /*d530*/  ULDC.64 UR4, c[0x4][0x118] ;  /* 0x0100460000047ab9 */ /* 0x000fe20000000a00 */
[----:B------:R-:W-:Y:S01]  /*d540*/  ULDC.64 UR6, c[0x4][0x120] ;  /* 0x0100480000067ab9 */ /* 0x000fe20000000a00 */
[----:B-1----:R-:W-:Y:S01]  /*d550*/  IMAD.U32 R4, RZ, RZ, UR4 ;  /* 0x00000004ff047e24 */ /* 0x002fe2000f8e00ff */
        /* <DEDUP_REMOVED lines=12> */
.L_x_6890:
        /* <DEDUP_REMOVED lines=12> */
.L_x_6889:
[----:B------:R-:W-:Y:S05]  /*d6e0*/  BSYNC B6 ;  /* 0x0000000000067941 */ /* 0x000fea0003800000 */
.L_x_6888:
[----:B-1----:R-:W-:Y:S01]  /*d6f0*/  SHF.R.S32.HI R4, RZ, 0x1f, R3 ;  /* 0x0000001fff047819 */ /* 0x002fe20000011403 */
[----:B------:R-:W-:Y:S01]  /*d700*/  UIADD3 UR6, UP0, UR37, 0x11c, URZ ;  /* 0x0000011c25067890 */ /* 0x000fe2000ff1e03f */
[----:B------:R-:W0:Y:S01]  /*d710*/  LDC.64 R28, c[0x0][0xad0] ;  /* 0x0002b400ff1c7b82 */ /* 0x000e220000000a00 */
[----:B------:R-:W-:Y:S01]  /*d720*/  UIADD3 UR4, UP1, UR37, 0x90, URZ ;  /* 0x0000009025047890 */ /* 0x000fe2000ff3e03f */
[----:B------:R-:W-:Y:S01]  /*d730*/  LEA.HI R4, R4, R3, RZ, 0x3 ;  /* 0x0000000304047211 */ /* 0x000fe200078f18ff */
[----:B------:R-:W-:Y:S01]  /*d740*/  UIADD3.X UR7, URZ, UR36, URZ, UP0, !UPT ;  /* 0x000000243f077290 */ /* 0x000fe200087fe43f */
[----:B------:R-:W-:Y:S01]  /*d750*/  IMAD.MOV.U32 R15, RZ, RZ, 0x2 ;  /* 0x00000002ff0f7424 */ /* 0x000fe200078e00ff */
[----:B------:R-:W-:Y:S01]  /*d760*/  UIADD3.X UR5, URZ, UR36, URZ, UP1, !UPT ;  /* 0x000000243f057290 */ /* 0x000fe20008ffe43f */
[C---:B------:R-:W-:Y:S01]  /*d770*/  LOP3.LUT R6, R4.reuse, 0xfffffff8, RZ, 0xc0, !PT ;  /* 0xfffffff804067812 */ /* 0x040fe200078ec0ff */
[----:B------:R-:W-:Y:S01]  /*d780*/  IMAD.SHL.U32 R4, R4, 0x40, RZ ;  /* 0x0000004004047824 */ /* 0x000fe200078e00ff */
[----:B------:R-:W1:Y:S01]  /*d790*/  LDC.64 R38, c[0x0][0xad8] ;  /* 0x0002b600ff267b82 */ /* 0x000e620000000a00 */
[----:B------:R-:W-:Y:S01]  /*d7a0*/  IMAD.U32 R8, RZ, RZ, UR4 ;  /* 0x00000004ff087e24 */ /* 0x000fe2000f8e00ff */
[----:B------:R-:W-:Y:S01]  /*d7b0*/  UIADD3 UR4, UP1, UR37, 0xc0, URZ ;  /* 0x000000c025047890 */ /* 0x000fe2000ff3e03f */
[----:B------:R-:W-:Y:S01]  /*d7c0*/  IMAD.IADD R11, R3, 0x1, -R6 ;  /* 0x00000001030b7824 */ /* 0x000fe200078e0a06 */
[----:B------:R-:W-:Y:S01]  /*d7d0*/  LOP3.LUT R9, R4, 0xfffffe00, RZ, 0xc0, !PT ;  /* 0xfffffe0004097812 */ /* 0x000fe200078ec0ff */
[----:B------:R-:W-:Y:S01]  /*d7e0*/  IMAD.U32 R6, RZ, RZ, UR6 ;  /* 0x00000006ff067e24 */ /* 0x000fe2000f8e00ff */
[----:B------:R-:W-:Y:S01]  /*d7f0*/  UIADD3 UR6, UP0, UR37, 0xd0, URZ ;  /* 0x000000d025067890 */ /* 0x000fe2000ff1e03f */
[C---:B------:R-:W-:Y:S01]  /*d800*/  IMAD.SHL.U32 R3, R11.reuse, 0x40, RZ ;  /* 0x000000400b037824 */ /* 0x040fe200078e00ff */
[----:B------:R-:W2:Y:S01]  /*d810*/  LDC.64 R60, c[0x0][0xae0] ;  /* 0x0002b800ff3c7b82 */ /* 0x000ea20000000a00 */
[----:B------:R-:W-:Y:S01]  /*d820*/  IMAD.MOV.U32 R4, RZ, RZ, R6 ;  /* 0x000000ffff047224 */ /* 0x000fe200078e0006 */
[----:B------:R-:W-:Y:S01]  /*d830*/  LOP3.LUT P0, RZ, R11, 0x2, RZ, 0xc0, !PT ;  /* 0x000000020bff7812 */ /* 0x000fe2000780c0ff */
[----:B------:R-:W-:Y:S01]  /*d840*/  IMAD.U32 R5, RZ, RZ, UR7 ;  /* 0x00000007ff057e24 */ /* 0x000fe2000f8e00ff */
[----:B------:R-:W-:Y:S01]  /*d850*/  LOP3.LUT R3, R3, 0x1c0, RZ, 0xc0, !PT ;  /* 0x000001c003037812 */ /* 0x000fe200078ec0ff */
[----:B------:R-:W-:Y:S01]  /*d860*/  IMAD.U32 R7, RZ, RZ, UR5 ;  /* 0x00000005ff077e24 */ /* 0x000fe2000f8e00ff */
[----:B------:R-:W-:Y:S01]  /*d870*/  UIADD3.X UR5, URZ, UR36, URZ, UP1, !UPT ;  /* 0x000000243f057290 */ /* 0x000fe20008ffe43f */
[----:B------:R-:W-:Y:S01]  /*d880*/  IMAD.MOV.U32 R6, RZ, RZ, R8 ;  /* 0x000000ffff067224 */ /* 0x000fe200078e0008 */
[----:B------:R-:W-:Y:S01]  /*d890*/  LOP3.LUT R10, R3, 0x8, R10, 0xf8, !PT ;  /* 0x00000008030a7812 */ /* 0x000fe200078ef80a */
[----:B------:R-:W-:Y:S01]  /*d8a0*/  IMAD R9, R0, 0x400, R9 ;  /* 0x0000040000097824 */ /* 0x000fe200078e0209 */
[----:B------:R-:W-:Y:S01]  /*d8b0*/  SHF.R.U32.HI R3, RZ, 0x3, R3 ;  /* 0x00000003ff037819 */ /* 0x000fe20000011603 */
[----:B------:R-:W-:Y:S01]  /*d8c0*/  IMAD.MOV.U32 R12, RZ, RZ, 0x10 ;  /* 0x00000010ff0c7424 */ /* 0x000fe200078e00ff */
[----:B------:R3:W-:Y:S01]  /*d8d0*/  STL.128 [R1+0x120], R4 ;  /* 0x0001200401007387 */ /* 0x0007e20000100c00 */
[----:B------:R-:W-:Y:S01]  /*d8e0*/  LOP3.LUT P1, RZ, R11, 0x4, RZ, 0xc0, !PT ;  /* 0x000000040bff7812 */ /* 0x000fe2000782c0ff */
[----:B------:R-:W-:Y:S01]  /*d8f0*/  IMAD.MOV.U32 R8, RZ, RZ, R32 ;  /* 0x000000ffff087224 */ /* 0x000fe200078e0020 */
[----:B------:R-:W-:Y:S01]  /*d900*/  LOP3.LUT R0, R10, R3, RZ, 0x3c, !PT ;  /* 0x000000030a007212 */ /* 0x000fe200078e3cff */
[----:B------:R-:W-:Y:S01]  /*d910*/  UIADD3.X UR7, URZ, UR36, URZ, UP0, !UPT ;  /* 0x000000243f077290 */ /* 0x000fe200087fe43f */
[----:B------:R-:W-:Y:S01]  /*d920*/  IMAD.U32 R10, RZ, RZ, UR4 ;  /* 0x00000004ff0a7e24 */ /* 0x000fe2000f8e00ff */
[----:B------:R-:W-:Y:S01]  /*d930*/  SEL R12, R12, 0xfffffff0, !P0 ;  /* 0xfffffff00c0c7807 */ /* 0x000fe20004000000 */
[----:B------:R-:W-:Y:S01]  /*d940*/  IMAD.U32 R11, RZ, RZ, UR5 ;  /* 0x00000005ff0b7e24 */ /* 0x000fe2000f8e00ff */
[----:B------:R4:W-:Y:S01]  /*d950*/  STL.64 [R1+0xe0], R26 ;  /* 0x0000e01a01007387 */ /* 0x0009e20000100a00 */
[----:B------:R-:W-:Y:S01]  /*d960*/  IMAD.IADD R0, R9, 0x1, R0 ;  /* 0x0000000109007824 */ /* 0x000fe200078e0200 */
[----:B------:R-:W-:Y:S01]  /*d970*/  ULDC UR4, c[0x0][0x3f4] ;  /* 0x0000fd0000047ab9 */ /* 0x000fe20000000800 */
[----:B------:R-:W-:Y:S01]  /*d980*/  IMAD.MOV.U32 R9, RZ, RZ, R35 ;  /* 0x000000ffff097224 */ /* 0x000fe200078e0023 */
[----:B------:R-:W-:Y:S01]  /*d990*/  STL.64 [R1+0xd0], R162 ;  /* 0x0000d0a201007387 */ /* 0x000fe20000100a00 */
[----:B------:R-:W-:Y:S01]  /*d9a0*/  IMAD.WIDE.U32 R14, R0, R15, UR42 ;  /* 0x0000002a000e7e25 */ /* 0x000fe2000f8e000f */
[----:B---3--:R-:W3:Y:S03]  /*d9b0*/  LDC R6, c[0x0][0x450] ;  /* 0x00011400ff067b82 */ /* 0x008ee60000000800 */
[----:B------:R-:W-:Y:S01]  /*d9c0*/  IMAD.MOV.U32 R13, RZ, RZ, 0x20 ;  /* 0x00000020ff0d7424 */ /* 0x000fe200078e00ff */
[----:B------:R-:W-:Y:S01]  /*d9d0*/  IADD3 R14, P0, R14, 0x36400, RZ ;  /* 0x000364000e0e7810 */ /* 0x000fe20007f1e0ff */
[----:B0-----:R-:W-:Y:S01]  /*d9e0*/  IMAD.MOV.U32 R7, RZ, RZ, R28 ;  /* 0x000000ffff077224 */ /* 0x001fe200078e001c */
[----:B------:R0:W-:Y:S01]  /*d9f0*/  STL.128 [R1+0x130], R8 ;  /* 0x0001300801007387 */ /* 0x0001e20000100c00 */
[----:B------:R-:W-:Y:S01]  /*da00*/  IMAD.U32 R28, RZ, RZ, UR37 ;  /* 0x00000025ff1c7e24 */ /* 0x000fe2000f8e00ff */
[----:B------:R-:W-:Y:S01]  /*da10*/  SEL R13, R13, 0xffffffe0, !P1 ;  /* 0xffffffe00d0d7807 */ /* 0x000fe20004800000 */
[----:B------:R-:W-:Y:S01]  /*da20*/  IMAD.U32 R20, RZ, RZ, UR6 ;  /* 0x00000006ff147e24 */ /* 0x000fe2000f8e00ff */
[----:B------:R-:W3:Y:S01]  /*da30*/  LDC.64 R4, c[0x0][0x448] ;  /* 0x00011200ff047b82 */ /* 0x000ee20000000a00 */
[----:B------:R-:W-:Y:S01]  /*da40*/  IMAD.U32 R21, RZ, RZ, UR7 ;  /* 0x00000007ff157e24 */ /* 0x000fe2000f8e00ff */
[----:B------:R-:W-:Y:S01]  /*da50*/  IADD3 R28, P5, R28, 0x140, RZ ;  /* 0x000001401c1c7810 */ /* 0x000fe20007fbe0ff */
[----:B------:R-:W-:Y:S01]  /*da60*/  IMAD.X R15, RZ, RZ, R15, P0 ;  /* 0x000000ffff0f7224 */ /* 0x000fe200000e060f */
[----:B------:R2:W-:Y:S01]  /*da70*/  STL.64 [R1+0xc0], R12 ;  /* 0x0000c00c01007387 */ /* 0x0005e20000100a00 */
[----:B----4-:R-:W-:-:S02]  /*da80*/  IMAD.MOV.U32 R26, RZ, RZ, R29 ;  /* 0x000000ffff1a7224 */ /* 0x010fc400078e001d */
[----:B-1----:R-:W-:Y:S01]  /*da90*/  IMAD.MOV.U32 R27, RZ, RZ, R38 ;  /* 0x000000ffff1b7224 */ /* 0x002fe200078e0026 */
[----:B------:R1:W-:Y:S01]  /*daa0*/  STL.64 [R1+0xd8], R20 ;  /* 0x0000d81401007387 */ /* 0x0003e20000100a00 */
[----:B------:R-:W-:Y:S02]  /*dab0*/  VIADD R212, R34, 0xffffff80 ;  /* 0xffffff8022d47836 */ /* 0x000fe40000000000 */
[----:B------:R-:W-:Y:S01]  /*dac0*/  IMAD.X R29, RZ, RZ, UR36, P5 ;  /* 0x00000024ff1d7e24 */ /* 0x000fe2000a8e06ff */
[----:B------:R1:W-:Y:S01]  /*dad0*/  STL.64 [R1+0xc8], R14 ;  /* 0x0000c80e01007387 */ /* 0x0003e20000100a00 */
[----:B0-----:R-:W-:Y:S01]  /*dae0*/  IMAD.MOV.U32 R8, RZ, RZ, RZ ;  /* 0x000000ffff087224 */ /* 0x001fe200078e00ff */
[----:B------:R-:W-:Y:S01]  /*daf0*/  ISETP.LT.AND P5, PT, RZ, UR4, PT ;  /* 0x00000004ff007c0c */ /* 0x000fe2000bfa1270 */
[----:B------:R-:W-:Y:S01]  /*db00*/  IMAD.MOV.U32 R9, RZ, RZ, R39 ;  /* 0x000000ffff097224 */ /* 0x000fe200078e0027 */
[----:B------:R1:W-:Y:S01]  /*db10*/  STL.128 [R1+0xf0], R24 ;  /* 0x0000f01801007387 */ /* 0x0003e20000100c00 */
[----:B--2---:R-:W-:-:S02]  /*db20*/  IMAD.MOV.U32 R10, RZ, RZ, R60 ;  /* 0x000000ffff0a7224 */ /* 0x004fc400078e003c */
[----:B------:R-:W-:Y:S01]  /*db30*/  IMAD.MOV.U32 R11, RZ, RZ, R61 ;  /* 0x000000ffff0b7224 */ /* 0x000fe200078e003d */
[----:B------:R1:W-:Y:S01]  /*db40*/  STL.U8 [R1+0xe8], RZ ;  /* 0x0000e8ff01007387 */ /* 0x0003e20000100000 */
[----:B------:R-:W-:Y:S02]  /*db50*/  IMAD.U32 R34, RZ, RZ, UR37 ;  /* 0x00000025ff227e24 */ /* 0x000fe4000f8e00ff */
[----:B------:R-:W-:Y:S01]  /*db60*/  IMAD.U32 R38, RZ, RZ, UR37 ;  /* 0x00000025ff267e24 */ /* 0x000fe2000f8e00ff */
[----:B------:R1:W-:Y:S01]  /*db70*/  STL.128 [R1+0x100], R8 ;  /* 0x0001000801007387 */ /* 0x0003e20000100c00 */
[----:B------:R-:W-:Y:S01]  /*db80*/  IMAD.U32 R32, RZ, RZ, UR37 ;  /* 0x00000025ff207e24 */ /* 0x000fe2000f8e00ff */
[----:B------:R-:W-:Y:S01]  /*db90*/  IADD3 R34, P0, R34, 0x128, RZ ;  /* 0x0000012822227810 */ /* 0x000fe20007f1e0ff */
[----:B------:R-:W-:Y:S01]  /*dba0*/  IMAD.U32 R39, RZ, RZ, UR37 ;  /* 0x00000025ff277e24 */ /* 0x000fe2000f8e00ff */
[----:B---3--:R1:W-:Y:S01]  /*dbb0*/  STL.128 [R1+0x110], R4 ;  /* 0x0001100401007387 */ /* 0x0083e20000100c00 */
[----:B------:R-:W-:Y:S01]  /*dbc0*/  IMAD.U32 R35, RZ, RZ, UR37 ;  /* 0x00000025ff237e24 */ /* 0x000fe2000f8e00ff */
[----:B------:R-:W-:Y:S01]  /*dbd0*/  IADD3 R38, P1, R38, 0x120, RZ ;  /* 0x0000012026267810 */ /* 0x000fe20007f3e0ff */
[----:B------:R-:W-:Y:S01]  /*dbe0*/  IMAD.X R61, RZ, RZ, UR36, P0 ;  /* 0x00000024ff3d7e24 */ /* 0x000fe200080e06ff */
[----:B------:R1:W-:Y:S01]  /*dbf0*/  STL.U8 [R1+0x140], RZ ;  /* 0x000140ff01007387 */ /* 0x0003e20000100000 */
[----:B------:R-:W-:-:S02]  /*dc00*/  IADD3 R32, P2, R32, 0xec, RZ ;  /* 0x000000ec20207810 */ /* 0x000fc40007f5e0ff */
[----:B------:R-:W-:Y:S01]  /*dc10*/  IADD3 R39, P3, R39, 0xe8, RZ ;  /* 0x000000e827277810 */ /* 0x000fe20007f7e0ff */
[----:B------:R1:W-:Y:S01]  /*dc20*/  STL [R1+0xec], R212 ;  /* 0x0000ecd401007387 */ /* 0x0003e20000100800 */
[----:B------:R-:W-:Y:S01]  /*dc30*/  IADD3 R35, P4, R35, 0xd8, RZ ;  /* 0x000000d823237810 */ /* 0x000fe20007f9e0ff */
[----:B------:R-:W-:Y:S02]  /*dc40*/  IMAD.X R63, RZ, RZ, UR36, P1 ;  /* 0x00000024ff3f7e24 */ /* 0x000fe400088e06ff */
[----:B------:R-:W-:Y:S02]  /*dc50*/  IMAD.X R49, RZ, RZ, UR36, P2 ;  /* 0x00000024ff317e24 */ /* 0x000fe400090e06ff */
[----:B------:R-:W-:Y:S02]  /*dc60*/  IMAD.X R60, RZ, RZ, UR36, P3 ;  /* 0x00000024ff3c7e24 */ /* 0x000fe400098e06ff */
[----:B------:R-:W-:Y:S01]  /*dc70*/  IMAD.X R58, RZ, RZ, UR36, P4 ;  /* 0x00000024ff3a7e24 */ /* 0x000fe2000a0e06ff */
[----:B------:R-:W-:Y:S06]  /*dc80*/  @P5 BRA `(.L_x_6891) ;  /* 0x0000000000405947 */ /* 0x000fec0003800000 */
[----:B------:R-:W2:Y:S02]  /*dc90*/  LDL R3, [R1+0x1f4] ;  /* 0x0001f40001037983 */ /* 0x000ea40000100800 */
[----:B--2---:R-:W-:-:S04]  /*dca0*/  LEA.HI R0, R3, R3, RZ, 0x1 ;  /* 0x0000000303007211 */ /* 0x004fc800078f08ff */
        /* <DEDUP_REMOVED lines=8> */
.L_x_6894:
[----:B--2---:R2:W3:Y:S02]  /*dd30*/  SYNCS.PHASECHK.TRANS64.TRYWAIT P0, [R2+URZ+0x38800], R3 ;  /* 0x03880003020075a7 */ /* 0x0044e4000800017f */
[----:B---3--:R-:W-:Y:S05]  /*dd40*/  @!P0 NANOSLEEP.SYNCS 0x989680 ;  /* 0x009896800000895d */ /* 0x008fea0003900000 */
[----:B------:R-:W3:Y:S02]  /*dd50*/  @!P0 SYNCS.PHASECHK.TRANS64 P0, [R2+URZ+0x38800], R3 ;  /* 0x03880003020085a7 */ /* 0x000ee4000800007f */
[----:B---3--:R-:W-:Y:S05]  /*dd60*/  @!P0 BRA `(.L_x_6894) ;  /* 0xfffffffc00f08947 */ /* 0x008fea000383ffff */
.L_x_6893:
[----:B------:R-:W-:Y:S05]  /*dd70*/  BSYNC B0 ;  /* 0x0000000000007941 */ /* 0x000fea0003800000 */
.L_x_6892:
[----:B------:R-:W-:Y:S05]  /*dd80*/  BRA `(.L_x_6895) ;  /* 0x0000002800e07947 */ /* 0x000fea0003800000 */
.L_x_6891:
[----:B------:R-:W-:Y:S01]  /*dd90*/  LOP3.LUT P0, RZ, R46, 0x3ff, RZ, 0xc0, !PT ;  /* 0x000003ff2eff7812 */ /* 0x000fe2000780c0ff */
[----:B------:R-:W-:Y:S01]  /*dda0*/  ULDC.64 UR4, c[0x0][0x3f8] ;  /* 0x0000fe0000047ab9 */ /* 0x000fe20000000a00 */
[----:B-----5:R-:W-:Y:S01]  /*ddb0*/  SHF.R.S32.HI R0, RZ, 0x1f, R33 ;  /* 0x0000001fff007819 */ /* 0x020fe20000011421 */
[----:B------:R-:W-:Y:S01]  /*ddc0*/  ULDC.64 UR6, c[0x0][0x408] ;  /* 0x0001020000067ab9 */ /* 0x000fe20000000a00 */
[----:B------:R-:W-:Y:S01]  /*ddd0*/  IMAD.WIDE.U32 R46, R33, UR4, RZ ;  /* 0x00000004212e7c25 */ /* 0x000fe2000f8e00ff */
[----:B------:R-:W-:Y:S03]  /*dde0*/  BSSY B6, `(.L_x_6896) ;  /* 0x0000019000067945 */ /* 0x000fe60003800000 */
[C---:B-1----:R-:W-:Y:S02]  /*ddf0*/  IMAD R4, R0.reuse, UR4, RZ ;  /* 0x0000000400047c24 */ /* 0x042fe4000f8e02ff */
        /* <DEDUP_REMOVED lines=23> */
.L_x_6897:
[----:B------:R-:W-:Y:S05]  /*df70*/  BSYNC B6 ;  /* 0x0000000000067941 */ /* 0x000fea0003800000 */
.L_x_6896:
[----:B------:R-:W2:Y:S01]  /*df80*/  LDL R0, [R1+0x70] ;  /* 0x0000700001007983 */ /* 0x000ea20000100800 */
[----:B------:R-:W-:Y:S01]  /*df90*/  ULDC.U8 UR4, c[0x0][0x410] ;  /* 0x0001040000047ab9 */ /* 0x000fe20000000000 */
[----:B------:R-:W-:Y:S01]  /*dfa0*/  BSSY B0, `(.L_x_6898) ;  /* 0x000028e000007945 */ /* 0x000fe20003800000 */
[----:B------:R-:W-:Y:S01]  /*dfb0*/  ISETP.NE.AND P0, PT, RZ, UR4, PT ;  /* 0x00000004ff007c0c */ /* 0x000fe2000bf05270 */
[----:B--2---:R-:W-:-:S12]  /*dfc0*/  IMAD R0, R0, 0x40, R153 ;  /* 0x0000004000007824 */ /* 0x004fd800078e0299 */
[----:B------:R-:W-:Y:S05]  /*dfd0*/  @!P0 BRA `(.L_x_6899) ;  /* 0x00000014004c8947 */ /* 0x000fea0003800000 */
[----:B------:R-:W0:Y:S01]  /*dfe0*/  LDC R21, c[0x0][0x448] ;  /* 0x00011200ff157b82 */ /* 0x000e220000000800 */
[----:B------:R-:W-:Y:S01]  /*dff0*/  IMAD R3, R215, 0x20, R0 ;  /* 0x00000020d7037824 */ /* 0x000fe200078e0200 */
[----:B------:R-:W-:Y:S01]  /*e000*/  ULDC.64 UR4, c[0x0][0x3f8] ;  /* 0x0000fe0000047ab9 */ /* 0x000fe20000000a00 */
[----:B------:R-:W-:Y:S01]  /*e010*/  ULDC.64 UR6, c[0x0][0x408] ;  /* 0x0001020000067ab9 */ /* 0x000fe20000000a00 */
[----:B------:R-:W-:Y:S02]  /*e020*/  IMAD.MOV.U32 R10, RZ, RZ, R26 ;  /* 0x000000ffff0a7224 */ /* 0x000fe400078e001a */
[----:B------:R-:W-:Y:S01]  /*e030*/  IMAD.MOV.U32 R11, RZ, RZ, R33 ;  /* 0x000000ffff0b7224 */ /* 0x000fe200078e0021 */
[----:B0-----:R-:W-:-:S13]  /*e040*/  ISETP.NE.AND P0, PT, R21, 0x1, PT ;  /* 0x000000011500780c */ /* 0x001fda0003f05270 */
[----:B------:R-:W0:Y:S08]  /*e050*/  @P0 LDC R4, c[0x0][0x44c] ;  /* 0x00011300ff040b82 */ /* 0x000e300000000800 */
[----:B------:R-:W1:Y:S01]  /*e060*/  @P0 LDC R5, c[0x0][0x450] ;  /* 0x00011400ff050b82 */ /* 0x000e620000000800 */
[----:B0-----:R-:W-:-:S05]  /*e070*/  @P0 IMAD.HI.U32 R4, R3, R4, RZ ;  /* 0x0000000403040227 */ /* 0x001fca00078e00ff */
[----:B-1----:R-:W-:Y:S01]  /*e080*/  @P0 SHF.R.U32.HI R3, RZ, R5, R4 ;  /* 0x00000005ff030219 */ /* 0x002fe20000011604 */
[----:B------:R-:W-:Y:S02]  /*e090*/  IMAD.MOV.U32 R4, RZ, RZ, R46 ;  /* 0x000000ffff047224 */ /* 0x000fe400078e002e */
[----:B------:R-:W-:Y:S01]  /*e0a0*/  IMAD.MOV.U32 R5, RZ, RZ, R25 ;  /* 0x000000ffff057224 */ /* 0x000fe200078e0019 */
[----:B------:R-:W-:Y:S01]  /*e0b0*/  SHF.R.S32.HI R6, RZ, 0x1f, R3 ;  /* 0x0000001fff067819 */ /* 0x000fe20000011403 */
[----:B------:R-:W-:-:S04]  /*e0c0*/  IMAD.WIDE.U32 R10, R3, UR6, R10 ;  /* 0x00000006030a7c25 */ /* 0x000fc8000f8e000a */
[C---:B------:R-:W-:Y:S02]  /*e0d0*/  IMAD R8, R6.reuse, UR4, RZ ;  /* 0x0000000406087c24 */ /* 0x040fe4000f8e02ff */
[----:B------:R-:W-:Y:S02]  /*e0e0*/  IMAD R6, R6, UR6, RZ ;  /* 0x0000000606067c24 */ /* 0x000fe4000f8e02ff */
[----:B------:R-:W-:-:S04]  /*e0f0*/  IMAD.WIDE.U32 R4, R3, UR4, R4 ;  /* 0x0000000403047c25 */ /* 0x000fc8000f8e0004 */
[C---:B------:R-:W-:Y:S01]  /*e100*/  IMAD R7, R3.reuse, UR5, R8 ;  /* 0x0000000503077c24 */ /* 0x040fe2000f8e0208 */
[----:B------:R-:W-:Y:S01]  /*e110*/  ULDC.64 UR4, c[0x0][0x3e8] ;  /* 0x0000fa0000047ab9 */ /* 0x000fe20000000a00 */
[----:B------:R-:W-:Y:S01]  /*e120*/  IMAD R9, R3, UR7, R6 ;  /* 0x0000000703097c24 */ /* 0x000fe2000f8e0206 */
[----:B------:R-:W-:Y:S01]  /*e130*/  ULDC.64 UR6, c[0x0][0x400] ;  /* 0x0001000000067ab9 */ /* 0x000fe20000000a00 */
[----:B------:R-:W-:Y:S01]  /*e140*/  IMAD.IADD R7, R5, 0x1, R7 ;  /* 0x0000000105077824 */ /* 0x000fe200078e0207 */
[----:B------:R-:W-:Y:S01]  /*e150*/  LEA R6, P0, R4, UR4, 0x1 ;  /* 0x0000000404067c11 */ /* 0x000fe2000f8008ff */
[----:B------:R-:W-:Y:S01]  /*e160*/  IMAD.IADD R9, R11, 0x1, R9 ;  /* 0x000000010b097824 */ /* 0x000fe200078e0209 */
[----:B------:R-:W-:Y:S01]  /*e170*/  LEA R8, P1, R10, UR6, 0x1 ;  /* 0x000000060a087c11 */ /* 0x000fe2000f8208ff */
[----:B------:R-:W-:Y:S01]  /*e180*/  UMOV UR4, 0xffffffff ;  /* 0xffffffff00047882 */ /* 0x000fe20000000000 */
[----:B------:R-:W-:Y:S02]  /*e190*/  LEA.HI.X R7, R4, UR5, R7, 0x1, P0 ;  /* 0x0000000504077c11 */ /* 0x000fe400080f0c07 */
[----:B------:R-:W-:Y:S01]  /*e1a0*/  LEA.HI.X R9, R10, UR7, R9, 0x1, P1 ;  /* 0x000000070a097c11 */ /* 0x000fe200088f0c09 */
[----:B------:R-:W-:Y:S08]  /*e1b0*/  BRA.DIV UR4, `(.L_x_6900) ;  /* 0x0000030a04447947 */ /* 0x000ff0000b800000 */
[----:B------:R0:W1:Y:S04]  /*e1c0*/  SHFL.IDX PT, R3, R7, RZ, 0x1c1f ;  /* 0x001c1fff07037589 */ /* 0x00006800000e0000 */
[----:B------:R0:W2:Y:S04]  /*e1d0*/  SHFL.IDX PT, R4, R6, RZ, 0x1c1f ;  /* 0x001c1fff06047589 */ /* 0x0000a800000e0000 */
[----:B------:R0:W3:Y:S04]  /*e1e0*/  SHFL.IDX PT, R5, R9, RZ, 0x1c1f ;  /* 0x001c1fff09057589 */ /* 0x0000e800000e0000 */
[----:B------:R0:W4:Y:S02]  /*e1f0*/  SHFL.IDX PT, R14, R8, RZ, 0x1c1f ;  /* 0x001c1fff080e7589 */ /* 0x00012400000e0000 */
.L_x_7239:
        /* <DEDUP_REMOVED lines=9> */
[----:B------:R-:W-:Y:S02]  /*e290*/  CS2R R24, SRZ ;  /* 0x0000000000187805 */ /* 0x000fe4000001ff00 */
[----:B------:R-:W-:Y:S02]  /*e2a0*/  ISETP.GE.AND P4, PT, R154, UR4, PT ;  /* 0x000000049a007c0c */ /* 0x000fe4000bf86270 */
[----:B------:R-:W-:Y:S02]  /*e2b0*/  CS2R R64, SRZ ;  /* 0x0000000000407805 */ /* 0x000fe4000001ff00 */
[----:B------:R-:W-:-:S09]  /*e2c0*/  ISETP.GE.AND P5, PT, R161, UR4, PT ;  /* 0x00000004a1007c0c */ /* 0x000fd2000bfa6270 */
[C---:B------:R-:W-:Y:S01]  /*e2d0*/  @!P4 IMAD.SHL.U32 R13, R154.reuse, 0x2, RZ ;  /* 0x000000029a0dc824 */ /* 0x040fe200078e00ff */
[----:B------:R-:W-:-:S03]  /*e2e0*/  @!P4 SHF.L.U64.HI R46, R154, 0x1, R155 ;  /* 0x000000019a2ec819 */ /* 0x000fc6000001029b */
[C---:B------:R-:W-:Y:S01]  /*e2f0*/  @!P5 IMAD.SHL.U32 R15, R161.reuse, 0x2, RZ ;  /* 0x00000002a10fd824 */ /* 0x040fe200078e00ff */
[----:B------:R-:W-:Y:S02]  /*e300*/  @!P5 SHF.L.U64.HI R26, R161, 0x1, R216 ;  /* 0x00000001a11ad819 */ /* 0x000fe400000102d8 */
[-C--:B----4-:R-:W-:Y:S02]  /*e310*/  @!P4 IADD3 R12, P1, R14, R13.reuse, RZ ;  /* 0x0000000d0e0cc210 */ /* 0x090fe40007f3e0ff */
[C---:B--2---:R-:W-:Y:S02]  /*e320*/  @!P4 IADD3 R10, P0, R4.reuse, R13, RZ ;  /* 0x0000000d040ac210 */ /* 0x044fe40007f1e0ff */
[-C--:B------:R-:W-:Y:S01]  /*e330*/  @!P5 IADD3 R20, P2, R4, R15.reuse, RZ ;  /* 0x0000000f0414d210 */ /* 0x080fe20007f5e0ff */
[--C-:B---3--:R-:W-:Y:S01]  /*e340*/  @!P4 IMAD.X R13, R5, 0x1, R46.reuse, P1 ;  /* 0x00000001050dc824 */ /* 0x108fe200008e062e */
[----:B------:R-:W-:Y:S01]  /*e350*/  @!P5 IADD3 R14, P3, R14, R15, RZ ;  /* 0x0000000f0e0ed210 */ /* 0x000fe20007f7e0ff */
[C---:B-1----:R-:W-:Y:S01]  /*e360*/  @!P4 IMAD.X R11, R3.reuse, 0x1, R46, P0 ;  /* 0x00000001030bc824 */ /* 0x042fe200000e062e */
[----:B------:R-:W-:Y:S01]  /*e370*/  CS2R R46, SRZ ;  /* 0x00000000002e7805 */ /* 0x000fe2000001ff00 */
[----:B------:R-:W-:-:S02]  /*e380*/  @!P5 IMAD.X R21, R3, 0x1, R26, P2 ;  /* 0x000000010315d824 */ /* 0x000fc400010e061a */
[----:B------:R-:W-:Y:S01]  /*e390*/  @!P5 IMAD.X R15, R5, 0x1, R26, P3 ;  /* 0x00000001050fd824 */ /* 0x000fe200018e061a */
[----:B------:R-:W-:Y:S01]  /*e3a0*/  CS2R R26, SRZ ;  /* 0x00000000001a7805 */ /* 0x000fe2000001ff00 */
[----:B------:R1:W5:Y:S04]  /*e3b0*/  @!P4 LD.E.64 R64, desc[UR44][R10.64] ;  /* 0x0000002c0a40c980 */ /* 0x000368000c101b00 */
[----:B------:R1:W5:Y:S04]  /*e3c0*/  @!P5 LD.E.64 R24, desc[UR44][R20.64] ;  /* 0x0000002c1418d980 */ /* 0x000368000c101b00 */
[----:B------:R1:W5:Y:S04]  /*e3d0*/  @!P4 LD.E.64 R46, desc[UR44][R12.64] ;  /* 0x0000002c0c2ec980 */ /* 0x000368000c101b00 */
[----:B------:R1:W5:Y:S02]  /*e3e0*/  @!P5 LD.E.64 R26, desc[UR44][R14.64] ;  /* 0x0000002c0e1ad980 */ /* 0x000364000c101b00 */
.L_x_6902:
[----:B------:R-:W-:Y:S05]  /*e3f0*/  BSYNC B1 ;  /* 0x0000000000017941 */ /* 0x000fea0003800000 */
.L_x_6901:
[----:B-1---5:R-:W-:Y:S01]  /*e400*/  IMAD.MOV.U32 R3, RZ, RZ, R24 ;  /* 0x000000ffff037224 */ /* 0x022fe200078e0018 */
[----:B------:R-:W-:Y:S01]  /*e410*/  UMOV UR4, 0xffffffff ;  /* 0xffffffff00047882 */ /* 0x000fe20000000000 */
[----:B--2---:R-:W-:Y:S01]  /*e420*/  IMAD.MOV.U32 R4, RZ, RZ, R25 ;  /* 0x000000ffff047224 */ /* 0x004fe200078e0019 */
[----:B------:R-:W-:Y:S01]  /*e430*/  CS2R R20, SRZ ;  /* 0x0000000000147805 */ /* 0x000fe2000001ff00 */
[----:B---3--:R-:W-:Y:S02]  /*e440*/  IMAD.MOV.U32 R5, RZ, RZ, R64 ;  /* 0x000000ffff057224 */ /* 0x008fe400078e0040 */
        /* <DEDUP_REMOVED lines=11> */
[----:B------:R-:W-:Y:S06]  /*e500*/  BRA.DIV UR4, `(.L_x_6903) ;  /* 0x0000030604e07947 */ /* 0x000fec000b800000 */
[----:B------:R1:W2:Y:S04]  /*e510*/  SHFL.IDX PT, R3, R7, 0x1, 0x1c1f ;  /* 0x003c1f0007037f89 */ /* 0x0002a800000e0000 */
[----:B------:R1:W3:Y:S04]  /*e520*/  SHFL.IDX PT, R4, R6, 0x1, 0x1c1f ;  /* 0x003c1f0006047f89 */ /* 0x0002e800000e0000 */
[----:B------:R1:W0:Y:S04]  /*e530*/  SHFL.IDX PT, R5, R9, 0x1, 0x1c1f ;  /* 0x003c1f0009057f89 */ /* 0x00022800000e0000 */
[----:B----4-:R1:W4:Y:S02]  /*e540*/  SHFL.IDX PT, R14, R8, 0x1, 0x1c1f ;  /* 0x003c1f00080e7f89 */ /* 0x01032400000e0000 */
.L_x_7245:
[----:B01----:R-:W5:Y:S01]  /*e550*/  LDL R7, [R1+0x1f4] ;  /* 0x0001f40001077983 */ /* 0x003f620000100800 */
[----:B------:R-:W-:Y:S01]  /*e560*/  VIADD R0, R0, 0x20 ;  /* 0x0000002000007836 */ /* 0x000fe20000000000 */
[----:B------:R-:W-:Y:S01]  /*e570*/  BSSY B1, `(.L_x_6904) ;  /* 0x0000021000017945 */ /* 0x000fe20003800000 */
[----:B------:R-:W-:Y:S02]  /*e580*/  CS2R R10, SRZ ;  /* 0x00000000000a7805 */ /* 0x000fe4000001ff00 */
[----:B------:R-:W-:Y:S02]  /*e590*/  CS2R R8, SRZ ;  /* 0x0000000000087805 */ /* 0x000fe4000001ff00 */
[----:B------:R-:W-:Y:S02]  /*e5a0*/  CS2R R12, SRZ ;  /* 0x00000000000c7805 */ /* 0x000fe4000001ff00 */
[----:B------:R-:W-:Y:S02]  /*e5b0*/  ISETP.GE.AND P0, PT, R0, R33, PT ;  /* 0x000000210000720c */ /* 0x000fe40003f06270 */
[----:B-----5:R-:W-:-:S04]  /*e5c0*/  LEA.HI R6, R7, R7, RZ, 0x1 ;  /* 0x0000000707067211 */ /* 0x020fc800078f08ff */
[----:B------:R-:W-:-:S05]  /*e5d0*/  LOP3.LUT R6, R6, 0xfffffffe, RZ, 0xc0, !PT ;  /* 0xfffffffe06067812 */ /* 0x000fca00078ec0ff */
[----:B------:R-:W-:-:S05]  /*e5e0*/  IMAD.IADD R6, R7, 0x1, -R6 ;  /* 0x0000000107067824 */ /* 0x000fca00078e0a06 */
[----:B------:R-:W-:Y:S01]  /*e5f0*/  SHF.L.U32 R7, R6, 0x1f, RZ ;  /* 0x0000001f06077819 */ /* 0x000fe200000006ff */
[----:B------:R-:W-:Y:S06]  /*e600*/  @P0 BRA `(.L_x_6905) ;  /* 0x00000000005c0947 */ /* 0x000fec0003800000 */
[----:B------:R-:W-:Y:S01]  /*e610*/  ULDC UR4, c[0x0][0x3f4] ;  /* 0x0000fd0000047ab9 */ /* 0x000fe20000000800 */
[----:B------:R-:W-:Y:S02]  /*e620*/  CS2R R20, SRZ ;  /* 0x0000000000147805 */ /* 0x000fe4000001ff00 */
[----:B------:R-:W-:Y:S02]  /*e630*/  ISETP.GE.AND P4, PT, R154, UR4, PT ;  /* 0x000000049a007c0c */ /* 0x000fe4000bf86270 */
[----:B------:R-:W-:Y:S02]  /*e640*/  CS2R R10, SRZ ;  /* 0x00000000000a7805 */ /* 0x000fe4000001ff00 */
[----:B------:R-:W-:Y:S02]  /*e650*/  ISETP.GE.AND P5, PT, R161, UR4, PT ;  /* 0x00000004a1007c0c */ /* 0x000fe4000bfa6270 */
[----:B------:R-:W-:-:S07]  /*e660*/  CS2R R12, SRZ ;  /* 0x00000000000c7805 */ /* 0x000fce000001ff00 */
[C---:B------:R-:W-:Y:S01]  /*e670*/  @!P4 IMAD.SHL.U32 R69, R154.reuse, 0x2, RZ ;  /* 0x000000029a45c824 */ /* 0x040fe200078e00ff */
[----:B------:R-:W-:-:S03]  /*e680*/  @!P4 SHF.L.U64.HI R0, R154, 0x1, R155 ;  /* 0x000000019a00c819 */ /* 0x000fc6000001029b */
[C---:B------:R-:W-:Y:S01]  /*e690*/  @!P5 IMAD.SHL.U32 R15, R161.reuse, 0x2, RZ ;  /* 0x00000002a10fd824 */ /* 0x040fe200078e00ff */
[----:B------:R-:W-:Y:S02]  /*e6a0*/  @!P5 SHF.L.U64.HI R6, R161, 0x1, R216 ;  /* 0x00000001a106d819 */ /* 0x000fe400000102d8 */
[-C--:B----4-:R-:W-:Y:S02]  /*e6b0*/  @!P4 IADD3 R68, P1, R14, R69.reuse, RZ ;  /* 0x000000450e44c210 */ /* 0x090fe40007f3e0ff */
[C---:B---3--:R-:W-:Y:S02]  /*e6c0*/  @!P4 IADD3 R66, P0, R4.reuse, R69, RZ ;  /* 0x000000450442c210 */ /* 0x048fe40007f1e0ff */
[-C--:B------:R-:W-:Y:S02]  /*e6d0*/  @!P5 IADD3 R70, P2, R4, R15.reuse, RZ ;  /* 0x0000000f0446d210 */ /* 0x080fe40007f5e0ff */
[----:B------:R-:W-:Y:S02]  /*e6e0*/  CS2R R8, SRZ ;  /* 0x0000000000087805 */ /* 0x000fe4000001ff00 */
[----:B------:R-:W-:Y:S01]  /*e6f0*/  @!P5 IADD3 R14, P3, R14, R15, RZ ;  /* 0x0000000f0e0ed210 */ /* 0x000fe20007f7e0ff */
[----:B--2---:R-:W-:-:S02]  /*e700*/  @!P4 IMAD.X R67, R3, 0x1, R0, P0 ;  /* 0x000000010343c824 */ /* 0x004fc400000e0600 */
[----:B------:R-:W-:Y:S02]  /*e710*/  @!P5 IMAD.X R71, R3, 0x1, R6, P2 ;  /* 0x000000010347d824 */ /* 0x000fe400010e0606 */
[C---:B------:R-:W-:Y:S01]  /*e720*/  @!P4 IMAD.X R69, R5.reuse, 0x1, R0, P1 ;  /* 0x000000010545c824 */ /* 0x040fe200008e0600 */
[----:B------:R0:W5:Y:S01]  /*e730*/  @!P4 LD.E.64 R10, desc[UR44][R66.64] ;  /* 0x0000002c420ac980 */ /* 0x000162000c101b00 */
[----:B------:R-:W-:-:S03]  /*e740*/  @!P5 IMAD.X R15, R5, 0x1, R6, P3 ;  /* 0x00000001050fd824 */ /* 0x000fc600018e0606 */
[----:B------:R0:W5:Y:S04]  /*e750*/  @!P5 LD.E.64 R20, desc[UR44][R70.64] ;  /* 0x0000002c4614d980 */ /* 0x000168000c101b00 */
[----:B------:R0:W5:Y:S04]  /*e760*/  @!P4 LD.E.64 R12, desc[UR44][R68.64] ;  /* 0x0000002c440cc980 */ /* 0x000168000c101b00 */
[----:B------:R0:W5:Y:S02]  /*e770*/  @!P5 LD.E.64 R8, desc[UR44][R14.64] ;  /* 0x0000002c0e08d980 */ /* 0x000164000c101b00 */
.L_x_6905:
[----:B------:R-:W-:Y:S05]  /*e780*/  BSYNC B1 ;  /* 0x0000000000017941 */ /* 0x000fea0003800000 */
.L_x_6904:
[----:B------:R-:W1:Y:S01]  /*e790*/  SYNCS.PHASECHK.TRANS64.TRYWAIT P0, [R2+URZ+0x38800], R7 ;  /* 0x03880007020075a7 */ /* 0x000e62000800017f */
[----:B------:R-:W-:Y:S04]  /*e7a0*/  BSSY B1, `(.L_x_6906) ;  /* 0x0000002000017945 */ /* 0x000fe80003800000 */
[----:B-1----:R-:W-:Y:S05]  /*e7b0*/  @!P0 BRA `(.L_x_6907) ;  /* 0x0000030400a48947 */ /* 0x002fea0003800000 */
.L_x_7246:
[----:B------:R-:W-:Y:S05]  /*e7c0*/  BSYNC B1 ;  /* 0x0000000000017941 */ /* 0x000fea0003800000 */
.L_x_6906:
[----:B------:R-:W4:Y:S04]  /*e7d0*/  LDL R0, [R1+0x44c] ;  /* 0x00044c0001007983 */ /* 0x000f280000100800 */
[----:B------:R-:W4:Y:S01]  /*e7e0*/  LDL R5, [R1+0x70] ;  /* 0x0000700001057983 */ /* 0x000f220000100800 */
[----:B-1----:R-:W-:-:S04]  /*e7f0*/  IMAD R2, R157, 0x2, R2 ;  /* 0x000000029d027824 */ /* 0x002fc800078e0202 */
[----:B--2---:R-:W-:Y:S02]  /*e800*/  VIADD R3, R2, 0x20400 ;  /* 0x0002040002037836 */ /* 0x004fe40000000000 */
[----:B---3-5:R-:W-:Y:S02]  /*e810*/  IMAD.MOV.U32 R4, RZ, RZ, R20 ;  /* 0x000000ffff047224 */ /* 0x028fe400078e0014 */
[----:B------:R-:W-:Y:S01]  /*e820*/  IMAD.MOV.U32 R6, RZ, RZ, R10 ;  /* 0x000000ffff067224 */ /* 0x000fe200078e000a */
[----:B------:R-:W-:Y:S04]  /*e830*/  BSSY B1, `(.L_x_6908) ;  /* 0x000006f000017945 */ /* 0x000fe80003800000 */
[----:B------:R-:W-:Y:S01]  /*e840*/  PRMT R76, R76, 0x5410, R6 ;  /* 0x000054104c4c7816 */ /* 0x000fe20000000006 */
[----:B------:R-:W-:-:S05]  /*e850*/  IMAD.MOV.U32 R6, RZ, RZ, R13 ;  /* 0x000000ffff067224 */ /* 0x000fca00078e000d */
[----:B------:R-:W-:Y:S02]  /*e860*/  PRMT R78, R6, 0x7610, R78 ;  /* 0x00007610064e7816 */ /* 0x000fe4000000004e */
[----:B----4-:R-:W-:Y:S01]  /*e870*/  LOP3.LUT P0, RZ, R0, 0x1000, RZ, 0xc0, !PT ;  /* 0x0000100000ff7812 */ /* 0x010fe2000780c0ff */
[----:B------:R-:W-:-:S12]  /*e880*/  VIADD R0, R2, 0x20440 ;  /* 0x0002044002007836 */ /* 0x000fd80000000000 */
[----:B------:R-:W-:Y:S02]  /*e890*/  @P0 VIADD R0, R3, 0xffffffc0 ;  /* 0xffffffc003000836 */ /* 0x000fe40000000000 */
[----:B------:R-:W-:Y:S02]  /*e8a0*/  IMAD R3, R5, -0x40, R33 ;  /* 0xffffffc005037824 */ /* 0x000fe400078e0221 */
[----:B------:R-:W-:-:S03]  /*e8b0*/  IMAD.MOV.U32 R5, RZ, RZ, R21 ;  /* 0x000000ffff057224 */ /* 0x000fc600078e0015 */
[----:B------:R-:W-:-:S04]  /*e8c0*/  VIMNMX R72, R3, 0x40, PT ;  /* 0x0000004003487848 */ /* 0x000fc80003fe0100 */
[----:B------:R-:W-:Y:S02]  /*e8d0*/  ISETP.GE.AND P0, PT, R153, R72, PT ;  /* 0x000000489900720c */ /* 0x000fe40003f06270 */
[----:B0-----:R-:W-:Y:S01]  /*e8e0*/  PRMT R14, R4, 0x5410, R5 ;  /* 0x00005410040e7816 */ /* 0x001fe20000000005 */
[----:B------:R-:W-:Y:S02]  /*e8f0*/  IMAD.MOV.U32 R4, RZ, RZ, R11 ;  /* 0x000000ffff047224 */ /* 0x000fe400078e000b */
[----:B------:R-:W-:Y:S02]  /*e900*/  IMAD.MOV.U32 R3, RZ, RZ, R8 ;  /* 0x000000ffff037224 */ /* 0x000fe400078e0008 */
[----:B------:R-:W-:Y:S01]  /*e910*/  IMAD.MOV.U32 R5, RZ, RZ, R12 ;  /* 0x000000ffff057224 */ /* 0x000fe200078e000c */
[----:B------:R-:W-:Y:S01]  /*e920*/  PRMT R77, R4, 0x7610, R77 ;  /* 0x00007610044d7816 */ /* 0x000fe2000000004d */
[----:B------:R-:W-:-:S03]  /*e930*/  IMAD.MOV.U32 R4, RZ, RZ, R9 ;  /* 0x000000ffff047224 */ /* 0x000fc600078e0009 */
[----:B------:R-:W-:Y:S02]  /*e940*/  PRMT R77, R77, 0x5410, R5 ;  /* 0x000054104d4d7816 */ /* 0x000fe40000000005 */
[----:B------:R-:W-:Y:S01]  /*e950*/  PRMT R3, R4, 0x5410, R3 ;  /* 0x0000541004037816 */ /* 0x000fe20000000003 */
[----:B------:R-:W-:Y:S06]  /*e960*/  @P0 BRA `(.L_x_6909) ;  /* 0x00000004006c0947 */ /* 0x000fec0003800000 */
[----:B------:R-:W0:Y:S01]  /*e970*/  LDC R4, c[0x0][0x3f4] ;  /* 0x0000fd00ff047b82 */ /* 0x000e220000000800 */
[----:B------:R-:W-:Y:S01]  /*e980*/  BSSY B2, `(.L_x_6910) ;  /* 0x000002e000027945 */ /* 0x000fe20003800000 */
[-C--:B0-----:R-:W-:Y:S02]  /*e990*/  ISETP.GE.AND P0, PT, R154, R4.reuse, PT ;  /* 0x000000049a00720c */ /* 0x081fe40003f06270 */
[----:B------:R-:W-:-:S11]  /*e9a0*/  ISETP.GE.AND P1, PT, R161, R4, PT ;  /* 0x00000004a100720c */ /* 0x000fd60003f26270 */
[----:B------:R-:W-:Y:S05]  /*e9b0*/  @P0 BRA `(.L_x_6911) ;  /* 0x0000000000a80947 */ /* 0x000fea0003800000 */
[----:B------:R-:W0:Y:S01]  /*e9c0*/  LDS.128 R4, [R2+0x20400] ;  /* 0x0204000002047984 */ /* 0x000e220000000c00 */
[----:B------:R-:W-:Y:S01]  /*e9d0*/  SHF.R.U32.HI R66, RZ, 0x10, R47 ;  /* 0x00000010ff427819 */ /* 0x000fe2000001162f */
[----:B------:R-:W-:Y:S01]  /*e9e0*/  HADD2.F32 R62, -RZ, R62.H0_H0 ;  /* 0x2000003eff3e7230 */ /* 0x000fe20000004100 */
[--C-:B------:R-:W-:Y:S02]  /*e9f0*/  SHF.R.U64 R71, R64, 0x10, R65.reuse ;  /* 0x0000001040477819 */ /* 0x100fe40000001241 */
[----:B------:R-:W-:Y:S01]  /*ea00*/  SHF.R.U32.HI R64, RZ, 0x10, R65 ;  /* 0x00000010ff407819 */ /* 0x000fe20000011641 */
[----:B------:R-:W-:Y:S01]  /*ea10*/  HADD2.F32 R66, -RZ, R66.H0_H0 ;  /* 0x20000042ff427230 */ /* 0x000fe20000004100 */
[----:B------:R-:W-:Y:S01]  /*ea20*/  SHF.R.U64 R69, R46, 0x10, R47 ;  /* 0x000000102e457819 */ /* 0x000fe2000000122f */
[----:B------:R-:W-:Y:S02]  /*ea30*/  HADD2.F32 R65, -RZ, R75.H1_H1 ;  /* 0x3000004bff417230 */ /* 0x000fe40000004100 */
[----:B------:R-:W-:-:S02]  /*ea40*/  HADD2.F32 R64, -RZ, R64.H0_H0 ;  /* 0x20000040ff407230 */ /* 0x000fc40000004100 */
[--C-:B0-----:R-:W-:Y:S02]  /*ea50*/  HADD2.F32 R46, -RZ, R7.reuse.H0_H0 ;  /* 0x20000007ff2e7230 */ /* 0x101fe40000004100 */
[----:B------:R-:W-:Y:S02]  /*ea60*/  HADD2.F32 R47, -RZ, R7.H1_H1 ;  /* 0x30000007ff2f7230 */ /* 0x000fe40000004100 */
[--C-:B------:R-:W-:Y:S02]  /*ea70*/  HADD2.F32 R7, -RZ, R4.reuse.H0_H0 ;  /* 0x20000004ff077230 */ /* 0x100fe40000004100 */
[----:B------:R-:W-:Y:S02]  /*ea80*/  HADD2.F32 R4, -RZ, R4.H1_H1 ;  /* 0x30000004ff047230 */ /* 0x000fe40000004100 */
[C---:B------:R-:W-:Y:S01]  /*ea90*/  FMUL.FTZ R67, R47.reuse, R66 ;  /* 0x000000422f437220 */ /* 0x040fe20000410000 */
[----:B------:R-:W-:Y:S01]  /*eaa0*/  FMUL.FTZ R47, R47, R64 ;  /* 0x000000402f2f7220 */ /* 0x000fe20000410000 */
[----:B------:R-:W-:-:S02]  /*eab0*/  HADD2.F32 R15, -RZ, R6.H0_H0 ;  /* 0x20000006ff0f7230 */ /* 0x000fc40000004100 */
[-C--:B------:R-:W-:Y:S01]  /*eac0*/  FMUL.FTZ R68, R4, R65.reuse ;  /* 0x0000004104447220 */ /* 0x080fe20000410000 */
[----:B------:R-:W-:Y:S01]  /*ead0*/  FFMA.FTZ R67, R46, R64, -R67 ;  /* 0x000000402e437223 */ /* 0x000fe20000010843 */
[----:B------:R-:W-:Y:S02]  /*eae0*/  HADD2.F32 R33, -RZ, R6.H1_H1 ;  /* 0x30000006ff217230 */ /* 0x000fe40000004100 */
[-C--:B------:R-:W-:Y:S01]  /*eaf0*/  FMUL.FTZ R64, R4, R62.reuse ;  /* 0x0000003e04407220 */ /* 0x080fe20000410000 */
[C---:B------:R-:W-:Y:S01]  /*eb00*/  FFMA.FTZ R68, R7.reuse, R62, -R68 ;  /* 0x0000003e07447223 */ /* 0x040fe20000010844 */
[--C-:B------:R-:W-:Y:S02]  /*eb10*/  HADD2.F32 R6, -RZ, R5.reuse.H0_H0 ;  /* 0x20000005ff067230 */ /* 0x100fe40000004100 */
[----:B------:R-:W-:Y:S01]  /*eb20*/  FFMA.FTZ R70, R46, R66, R47 ;  /* 0x000000422e467223 */ /* 0x000fe2000001002f */
[----:B------:R-:W-:Y:S02]  /*eb30*/  HADD2.F32 R62, -RZ, R76.H0_H0 ;  /* 0x2000004cff3e7230 */ /* 0x000fe40000004100 */
[----:B------:R-:W-:Y:S01]  /*eb40*/  FFMA.FTZ R65, R7, R65, R64 ;  /* 0x0000004107417223 */ /* 0x000fe20000010040 */
[----:B------:R-:W-:-:S02]  /*eb50*/  HADD2.F32 R5, -RZ, R5.H1_H1 ;  /* 0x30000005ff057230 */ /* 0x000fc40000004100 */
[----:B------:R-:W-:Y:S02]  /*eb60*/  HADD2.F32 R46, -RZ, R74.H0_H0 ;  /* 0x2000004aff2e7230 */ /* 0x000fe40000004100 */
        /* <DEDUP_REMOVED lines=8> */
[----:B------:R-:W-:Y:S01]  /*ebf0*/  FFMA.FTZ R5, R6, R4, -R7 ;  /* 0x0000000406057223 */ /* 0x000fe20000010807 */
[----:B------:R-:W-:Y:S01]  /*ec00*/  F2FP.F16.F32.PACK_AB R7, R70, R67 ;  /* 0x000000434607723e */ /* 0x000fe200000000ff */
[----:B------:R-:W-:Y:S01]  /*ec10*/  FFMA.FTZ R64, R6, R47, R64 ;  /* 0x0000002f06407223 */ /* 0x000fe20000010040 */
[----:B------:R-:W-:Y:S02]  /*ec20*/  F2FP.F16.F32.PACK_AB R4, R65, R68 ;  /* 0x000000444104723e */ /* 0x000fe400000000ff */
[----:B------:R-:W-:Y:S02]  /*ec30*/  F2FP.F16.F32.PACK_AB R6, R33, R66 ;  /* 0x000000422106723e */ /* 0x000fe400000000ff */
[----:B------:R-:W-:-:S05]  /*ec40*/  F2FP.F16.F32.PACK_AB R5, R64, R5 ;  /* 0x000000054005723e */ /* 0x000fca00000000ff */
[----:B------:R0:W-:Y:S02]  /*ec50*/  STS.128 [R2+0x20400], R4 ;  /* 0x0204000402007388 */ /* 0x0001e40000000c00 */
.L_x_6911:
[----:B------:R-:W-:Y:S05]  /*ec60*/  BSYNC B2 ;  /* 0x0000000000027941 */ /* 0x000fea0003800000 */
.L_x_6910:
[----:B------:R-:W-:Y:S05]  /*ec70*/  @P1 BRA `(.L_x_6909) ;  /* 0x0000000000a81947 */ /* 0x000fea0003800000 */
[----:B0-----:R-:W0:Y:S01]  /*ec80*/  LDS.128 R4, [R0] ;  /* 0x0000000000047984 */ /* 0x001e220000000c00 */
[----:B------:R-:W-:Y:S01]  /*ec90*/  SHF.R.U32.HI R33, RZ, 0x10, R25 ;  /* 0x00000010ff217819 */ /* 0x000fe20000011619 */
[----:B------:R-:W-:Y:S01]  /*eca0*/  HADD2.F32 R46, -RZ, R74.H1_H1 ;  /* 0x3000004aff2e7230 */ /* 0x000fe20000004100 */
[----:B------:R-:W-:Y:S02]  /*ecb0*/  SHF.R.U32.HI R47, RZ, 0x10, R27 ;  /* 0x00000010ff2f7819 */ /* 0x000fe4000001161b */
[----:B------:R-:W-:Y:S01]  /*ecc0*/  SHF.R.U64 R68, R24, 0x10, R25 ;  /* 0x0000001018447819 */ /* 0x000fe20000001219 */
[----:B------:R-:W-:Y:S01]  /*ecd0*/  HADD2.F32 R33, -RZ, R33.H0_H0 ;  /* 0x20000021ff217230 */ /* 0x000fe20000004100 */
[----:B------:R-:W-:Y:S01]  /*ece0*/  SHF.R.U64 R67, R26, 0x10, R27 ;  /* 0x000000101a437819 */ /* 0x000fe2000000121b */
[----:B------:R-:W-:Y:S02]  /*ecf0*/  HADD2.F32 R47, -RZ, R47.H0_H0 ;  /* 0x2000002fff2f7230 */ /* 0x000fe40000004100 */
        /* <DEDUP_REMOVED lines=8> */
[CC--:B------:R-:W-:Y:S01]  /*ed80*/  FMUL.FTZ R26, R4.reuse, R46.reuse ;  /* 0x0000002e041a7220 */ /* 0x0c0fe20000410000 */
[----:B------:R-:W-:Y:S01]  /*ed90*/  FFMA.FTZ R64, R25, R33, -R62 ;  /* 0x0000002119407223 */ /* 0x000fe2000001083e */
[----:B------:R-:W-:Y:S02]  /*eda0*/  HADD2.F32 R24, -RZ, R6.H1_H1 ;  /* 0x30000006ff187230 */ /* 0x000fe40000004100 */
[-C--:B------:R-:W-:Y:S01]  /*edb0*/  FMUL.FTZ R62, R4, R27.reuse ;  /* 0x0000001b043e7220 */ /* 0x080fe20000410000 */
[----:B------:R-:W-:Y:S01]  /*edc0*/  FFMA.FTZ R33, R7, R27, -R26 ;  /* 0x0000001b07217223 */ /* 0x000fe2000001081a */
[----:B------:R-:W-:Y:S02]  /*edd0*/  HADD2.F32 R6, -RZ, R5.H0_H0 ;  /* 0x20000005ff067230 */ /* 0x000fe40000004100 */
[----:B------:R-:W-:Y:S01]  /*ede0*/  FFMA.FTZ R65, R25, R47, R66 ;  /* 0x0000002f19417223 */ /* 0x000fe20000010042 */
        /* <DEDUP_REMOVED lines=19> */
.L_x_6909:
[----:B------:R-:W-:Y:S05]  /*ef20*/  BSYNC B1 ;  /* 0x0000000000017941 */ /* 0x000fea0003800000 */
.L_x_6908:
        /* <DEDUP_REMOVED lines=8> */
[----:B------:R-:W-:Y:S01]  /*efb0*/  SHF.R.U32.HI R26, RZ, 0x10, R13 ;  /* 0x00000010ff1a7819 */ /* 0x000fe2000001160d */
[----:B------:R-:W-:Y:S01]  /*efc0*/  HADD2.F32 R25, -RZ, R77.H1_H1 ;  /* 0x3000004dff197230 */ /* 0x000fe20000004100 */
[----:B------:R-:W-:Y:S01]  /*efd0*/  SHF.R.U32.HI R24, RZ, 0x10, R11 ;  /* 0x00000010ff187819 */ /* 0x000fe2000001160b */
[----:B------:R-:W-:Y:S01]  /*efe0*/  HADD2.F32 R15, -RZ, R76.H1_H1 ;  /* 0x3000004cff0f7230 */ /* 0x000fe20000004100 */
[----:B------:R-:W-:Y:S01]  /*eff0*/  SHF.R.U64 R47, R12, 0x10, R13 ;  /* 0x000000100c2f7819 */ /* 0x000fe2000000120d */
[----:B------:R-:W-:Y:S01]  /*f000*/  HADD2.F32 R26, -RZ, R26.H0_H0 ;  /* 0x2000001aff1a7230 */ /* 0x000fe20000004100 */
[----:B------:R-:W-:Y:S01]  /*f010*/  SHF.R.U64 R64, R10, 0x10, R11 ;  /* 0x000000100a407819 */ /* 0x000fe2000000120b */
[----:B------:R-:W-:Y:S02]  /*f020*/  HADD2.F32 R24, -RZ, R24.H0_H0 ;  /* 0x20000018ff187230 */ /* 0x000fe40000004100 */
[----:B0-----:R-:W-:-:S02]  /*f030*/  HADD2.F32 R12, -RZ, R7.H0_H0 ;  /* 0x20000007ff0c7230 */ /* 0x001fc40000004100 */
[----:B------:R-:W-:Y:S02]  /*f040*/  HADD2.F32 R13, -RZ, R7.H1_H1 ;  /* 0x30000007ff0d7230 */ /* 0x000fe40000004100 */
[--C-:B------:R-:W-:Y:S02]  /*f050*/  HADD2.F32 R7, -RZ, R4.reuse.H0_H0 ;  /* 0x20000004ff077230 */ /* 0x100fe40000004100 */
[----:B------:R-:W-:Y:S02]  /*f060*/  HADD2.F32 R4, -RZ, R4.H1_H1 ;  /* 0x30000004ff047230 */ /* 0x000fe40000004100 */
[C---:B------:R-:W-:Y:S01]  /*f070*/  FMUL.FTZ R27, R13.reuse, R26 ;  /* 0x0000001a0d1b7220 */ /* 0x040fe20000410000 */
[----:B------:R-:W-:Y:S01]  /*f080*/  FMUL.FTZ R13, R13, R24 ;  /* 0x000000180d0d7220 */ /* 0x000fe20000410000 */
[--C-:B------:R-:W-:Y:S02]  /*f090*/  HADD2.F32 R10, -RZ, R6.reuse.H0_H0 ;  /* 0x20000006ff0a7230 */ /* 0x100fe40000004100 */
[----:B------:R-:W-:Y:S01]  /*f0a0*/  FMUL.FTZ R46, R4, R25 ;  /* 0x00000019042e7220 */ /* 0x000fe20000410000 */
[----:B------:R-:W-:-:S02]  /*f0b0*/  HADD2.F32 R11, -RZ, R6.H1_H1 ;  /* 0x30000006ff0b7230 */ /* 0x000fc40000004100 */
[C---:B------:R-:W-:Y:S01]  /*f0c0*/  FFMA.FTZ R33, R12.reuse, R24, -R27 ;  /* 0x000000180c217223 */ /* 0x040fe2000001081b */
[--C-:B------:R-:W-:Y:S02]  /*f0d0*/  HADD2.F32 R6, -RZ, R5.reuse.H0_H0 ;  /* 0x20000005ff067230 */ /* 0x100fe40000004100 */
[----:B------:R-:W-:Y:S01]  /*f0e0*/  FFMA.FTZ R62, R12, R26, R13 ;  /* 0x0000001a0c3e7223 */ /* 0x000fe2000001000d */
[-C--:B------:R-:W-:Y:S01]  /*f0f0*/  FMUL.FTZ R24, R4, R15.reuse ;  /* 0x0000000f04187220 */ /* 0x080fe20000410000 */
[C---:B------:R-:W-:Y:S01]  /*f100*/  FFMA.FTZ R46, R7.reuse, R15, -R46 ;  /* 0x0000000f072e7223 */ /* 0x040fe2000001082e */
[----:B------:R-:W-:Y:S02]  /*f110*/  HADD2.F32 R5, -RZ, R5.H1_H1 ;  /* 0x30000005ff057230 */ /* 0x000fe40000004100 */
[----:B------:R-:W-:Y:S02]  /*f120*/  HADD2.F32 R15, -RZ, R78.H0_H0 ;  /* 0x2000004eff0f7230 */ /* 0x000fe40000004100 */
[----:B------:R-:W-:Y:S01]  /*f130*/  FFMA.FTZ R25, R7, R25, R24 ;  /* 0x0000001907197223 */ /* 0x000fe20000010018 */
[----:B------:R-:W-:-:S02]  /*f140*/  HADD2.F32 R12, -RZ, R77.H0_H0 ;  /* 0x2000004dff0c7230 */ /* 0x000fc40000004100 */
        /* <DEDUP_REMOVED lines=15> */
.L_x_6914:
[----:B------:R-:W-:Y:S05]  /*f240*/  BSYNC B1 ;  /* 0x0000000000017941 */ /* 0x000fea0003800000 */
.L_x_6913:
[----:B------:R-:W-:Y:S05]  /*f250*/  @P1 BRA `(.L_x_6912) ;  /* 0x0000001400881947 */ /* 0x000fea0003800000 */
[----:B0-----:R-:W0:Y:S01]  /*f260*/  LDS.128 R4, [R0+0x1000] ;  /* 0x0010000000047984 */ /* 0x001e220000000c00 */
[----:B------:R-:W-:Y:S01]  /*f270*/  SHF.R.U32.HI R15, RZ, 0x10, R9 ;  /* 0x00000010ff0f7819 */ /* 0x000fe20000011609 */
[----:B------:R-:W-:Y:S01]  /*f280*/  HADD2.F32 R11, -RZ, R14.H0_H0 ;  /* 0x2000000eff0b7230 */ /* 0x000fe20000004100 */
[--C-:B------:R-:W-:Y:S01]  /*f290*/  SHF.R.U32.HI R12, RZ, 0x10, R21.reuse ;  /* 0x00000010ff0c7819 */ /* 0x100fe20000011615 */
[----:B------:R-:W-:Y:S01]  /*f2a0*/  HADD2.F32 R13, -RZ, R3.H1_H1 ;  /* 0x30000003ff0d7230 */ /* 0x000fe20000004100 */
        /* <DEDUP_REMOVED lines=8> */
[CC--:B------:R-:W-:Y:S01]  /*f330*/  FMUL.FTZ R20, R10.reuse, R15.reuse ;  /* 0x0000000f0a147220 */ /* 0x0c0fe20000410000 */
[-C--:B------:R-:W-:Y:S01]  /*f340*/  FMUL.FTZ R10, R10, R12.reuse ;  /* 0x0000000c0a0a7220 */ /* 0x080fe20000410000 */
[----:B------:R-:W-:Y:S02]  /*f350*/  HADD2.F32 R4, -RZ, R4.H1_H1 ;  /* 0x30000004ff047230 */ /* 0x000fe40000004100 */
[C---:B------:R-:W-:Y:S01]  /*f360*/  FFMA.FTZ R20, R9.reuse, R12, -R20 ;  /* 0x0000000c09147223 */ /* 0x040fe20000010814 */
[----:B------:R-:W-:Y:S01]  /*f370*/  FFMA.FTZ R25, R9, R15, R10 ;  /* 0x0000000f09197223 */ /* 0x000fe2000001000a */
[----:B------:R-:W-:-:S02]  /*f380*/  HADD2.F32 R7, -RZ, R6.H0_H0 ;  /* 0x20000006ff077230 */ /* 0x000fc40000004100 */
[C---:B------:R-:W-:Y:S01]  /*f390*/  FMUL.FTZ R21, R4.reuse, R13 ;  /* 0x0000000d04157220 */ /* 0x040fe20000410000 */
[----:B------:R-:W-:Y:S02]  /*f3a0*/  HADD2.F32 R8, -RZ, R6.H1_H1 ;  /* 0x30000006ff087230 */ /* 0x000fe40000004100 */
[-C--:B------:R-:W-:Y:S01]  /*f3b0*/  FMUL.FTZ R15, R4, R11.reuse ;  /* 0x0000000b040f7220 */ /* 0x080fe20000410000 */
[----:B------:R-:W-:Y:S02]  /*f3c0*/  HADD2.F32 R9, -RZ, R3.H0_H0 ;  /* 0x20000003ff097230 */ /* 0x000fe40000004100 */
[C---:B------:R-:W-:Y:S01]  /*f3d0*/  FFMA.FTZ R21, R2.reuse, R11, -R21 ;  /* 0x0000000b02157223 */ /* 0x040fe20000010815 */
[--C-:B------:R-:W-:Y:S02]  /*f3e0*/  HADD2.F32 R6, -RZ, R5.reuse.H0_H0 ;  /* 0x20000005ff067230 */ /* 0x100fe40000004100 */
[----:B------:R-:W-:Y:S01]  /*f3f0*/  FFMA.FTZ R2, R2, R13, R15 ;  /* 0x0000000d02027223 */ /* 0x000fe2000001000f */
[----:B------:R-:W-:-:S02]  /*f400*/  HADD2.F32 R5, -RZ, R5.H1_H1 ;  /* 0x30000005ff057230 */ /* 0x000fc40000004100 */
[CC--:B------:R-:W-:Y:S01]  /*f410*/  FMUL.FTZ R10, R8.reuse, R9.reuse ;  /* 0x00000009080a7220 */ /* 0x0c0fe20000410000 */
[----:B------:R-:W-:Y:S02]  /*f420*/  HADD2.F32 R4, -RZ, R24.H0_H0 ;  /* 0x20000018ff047230 */ /* 0x000fe40000004100 */
[-C--:B------:R-:W-:Y:S01]  /*f430*/  FMUL.FTZ R8, R8, R14.reuse ;  /* 0x0000000e08087220 */ /* 0x080fe20000410000 */
[----:B------:R-:W-:Y:S02]  /*f440*/  HADD2.F32 R3, -RZ, R26.H0_H0 ;  /* 0x2000001aff037230 */ /* 0x000fe40000004100 */
[----:B------:R-:W-:Y:S01]  /*f450*/  FFMA.FTZ R10, R7, R14, -R10 ;  /* 0x0000000e070a7223 */ /* 0x000fe2000001080a */
[----:B------:R-:W-:Y:S01]  /*f460*/  FMUL.FTZ R11, R5, R4 ;  /* 0x00000004050b7220 */ /* 0x000fe20000410000 */
[----:B------:R-:W-:Y:S01]  /*f470*/  FFMA.FTZ R9, R7, R9, R8 ;  /* 0x0000000907097223 */ /* 0x000fe20000010008 */
[-C--:B------:R-:W-:Y:S01]  /*f480*/  FMUL.FTZ R13, R5, R3.reuse ;  /* 0x00000003050d7220 */ /* 0x080fe20000410000 */
[----:B------:R-:W-:Y:S01]  /*f490*/  F2FP.F16.F32.PACK_AB R7, R25, R20 ;  /* 0x000000141907723e */ /* 0x000fe200000000ff */
[----:B------:R-:W-:-:S02]  /*f4a0*/  FFMA.FTZ R5, R6, R3, -R11 ;  /* 0x0000000306057223 */ /* 0x000fc4000001080b */
[----:B------:R-:W-:Y:S01]  /*f4b0*/  FFMA.FTZ R8, R6, R4, R13 ;  /* 0x0000000406087223 */ /* 0x000fe2000001000d */
[----:B------:R-:W-:Y:S02]  /*f4c0*/  F2FP.F16.F32.PACK_AB R6, R9, R10 ;  /* 0x0000000a0906723e */ /* 0x000fe400000000ff */
[----:B------:R-:W-:Y:S02]  /*f4d0*/  F2FP.F16.F32.PACK_AB R4, R2, R21 ;  /* 0x000000150204723e */ /* 0x000fe400000000ff */
[----:B------:R-:W-:-:S05]  /*f4e0*/  F2FP.F16.F32.PACK_AB R5, R8, R5 ;  /* 0x000000050805723e */ /* 0x000fca00000000ff */
[----:B------:R2:W-:Y:S01]  /*f4f0*/  STS.128 [R0+0x1000], R4 ;  /* 0x0010000400007388 */ /* 0x0005e20000000c00 */
[----:B------:R-:W-:Y:S05]  /*f500*/  BRA `(.L_x_6912) ;  /* 0x0000001000dc7947 */ /* 0x000fea0003800000 */
.L_x_6899:
        /* <DEDUP_REMOVED lines=30> */
[----:B------:R-:W0:Y:S01]  /*f6f0*/  LDC R71, c[0x0][0x3f4] ;  /* 0x0000fd00ff477b82 */ /* 0x000e220000000800 */
[----:B------:R-:W1:Y:S01]  /*f700*/  SHFL.IDX PT, R4, R26, RZ, 0x1c1f ;  /* 0x001c1fff1a047589 */ /* 0x000e6200000e0000 */
[----:B------:R-:W-:-:S03]  /*f710*/  IMAD R69, R24, R69, RZ ;  /* 0x0000004518457224 */ /* 0x000fc600078e02ff */
[----:B------:R-:W2:Y:S04]  /*f720*/  SHFL.IDX PT, R3, R27, RZ, 0x1c1f ;  /* 0x001c1fff1b037589 */ /* 0x000ea800000e0000 */
[----:B------:R-:W3:Y:S04]  /*f730*/  SHFL.IDX PT, R14, R33, RZ, 0x1c1f ;  /* 0x001c1fff210e7589 */ /* 0x000ee800000e0000 */
[----:B------:R-:W4:Y:S01]  /*f740*/  SHFL.IDX PT, R5, R25, RZ, 0x1c1f ;  /* 0x001c1fff19057589 */ /* 0x000f2200000e0000 */
[----:B0-----:R-:W-:-:S04]  /*f750*/  ISETP.GE.AND P0, PT, R22, R71, PT ;  /* 0x000000471600720c */ /* 0x001fc80003f06270 */
[----:B------:R-:W-:-:S13]  /*f760*/  ISETP.GE.OR P1, PT, R0, R69, P0 ;  /* 0x000000450000720c */ /* 0x000fda0000726670 */
[C---:B------:R-:W-:Y:S01]  /*f770*/  @!P1 IMAD.SHL.U32 R7, R22.reuse, 0x2, RZ ;  /* 0x0000000216079824 */ /* 0x040fe200078e00ff */
[----:B------:R-:W-:-:S04]  /*f780*/  @!P1 SHF.L.U64.HI R6, R22, 0x1, R23 ;  /* 0x0000000116069819 */ /* 0x000fc80000010217 */
[----:B-1----:R-:W-:-:S05]  /*f790*/  @!P1 IADD3 R4, P2, R4, R7, RZ ;  /* 0x0000000704049210 */ /* 0x002fca0007f5e0ff */
[----:B--2---:R-:W-:Y:S02]  /*f7a0*/  @!P1 IMAD.X R3, R3, 0x1, R6, P2 ;  /* 0x0000000103039824 */ /* 0x004fe400010e0606 */
[----:B------:R-:W-:Y:S02]  /*f7b0*/  @!P1 IMAD.MOV.U32 R8, RZ, RZ, R4 ;  /* 0x000000ffff089224 */ /* 0x000fe400078e0004 */
[----:B------:R-:W-:-:S06]  /*f7c0*/  @!P1 IMAD.MOV.U32 R9, RZ, RZ, R3 ;  /* 0x000000ffff099224 */ /* 0x000fcc00078e0003 */
[----:B------:R-:W2:Y:S01]  /*f7d0*/  @!P1 LD.E.128 R8, desc[UR44][R8.64] ;  /* 0x0000002c08089980 */ /* 0x000ea2000c101d00 */
[----:B---3--:R-:W-:-:S05]  /*f7e0*/  @!P1 IADD3 R14, P2, R14, R7, RZ ;  /* 0x000000070e0e9210 */ /* 0x008fca0007f5e0ff */
[----:B----4-:R-:W-:Y:S02]  /*f7f0*/  @!P1 IMAD.X R5, R5, 0x1, R6, P2 ;  /* 0x0000000105059824 */ /* 0x010fe400010e0606 */
[----:B------:R-:W-:-:S06]  /*f800*/  @!P1 IMAD.MOV.U32 R4, RZ, RZ, R14 ;  /* 0x000000ffff049224 */ /* 0x000fcc00078e000e */
[----:B------:R-:W3:Y:S01]  /*f810*/  @!P1 LD.E.128 R4, desc[UR44][R4.64] ;  /* 0x0000002c04049980 */ /* 0x000ee2000c101d00 */
[----:B------:R-:W-:Y:S02]  /*f820*/  CS2R R64, SRZ ;  /* 0x0000000000407805 */ /* 0x000fe4000001ff00 */
[----:B------:R-:W-:Y:S02]  /*f830*/  CS2R R66, SRZ ;  /* 0x0000000000427805 */ /* 0x000fe4000001ff00 */
[----:B------:R-:W-:Y:S01]  /*f840*/  CS2R R20, SRZ ;  /* 0x0000000000147805 */ /* 0x000fe2000001ff00 */
[----:B------:R-:W0:Y:S01]  /*f850*/  SHFL.IDX PT, R24, R26, 0x1, 0x1c1f ;  /* 0x003c1f001a187f89 */ /* 0x000e2200000e0000 */
[----:B------:R-:W-:-:S03]  /*f860*/  CS2R R46, SRZ ;  /* 0x00000000002e7805 */ /* 0x000fc6000001ff00 */
[----:B------:R-:W1:Y:S04]  /*f870*/  SHFL.IDX PT, R25, R25, 0x1, 0x1c1f ;  /* 0x003c1f0019197f89 */ /* 0x000e6800000e0000 */
[----:B------:R4:W0:Y:S01]  /*f880*/  SHFL.IDX PT, R14, R33, 0x1, 0x1c1f ;  /* 0x003c1f00210e7f89 */ /* 0x00082200000e0000 */
[----:B--2---:R-:W-:Y:S02]  /*f890*/  @!P1 IMAD.MOV.U32 R64, RZ, RZ, R8 ;  /* 0x000000ffff409224 */ /* 0x004fe400078e0008 */
[----:B------:R-:W-:Y:S02]  /*f8a0*/  @!P1 IMAD.MOV.U32 R65, RZ, RZ, R9 ;  /* 0x000000ffff419224 */ /* 0x000fe400078e0009 */
[----:B------:R-:W-:Y:S02]  /*f8b0*/  IMAD.MOV.U32 R3, RZ, RZ, R64 ;  /* 0x000000ffff037224 */ /* 0x000fe400078e0040 */
[----:B------:R-:W-:-:S02]  /*f8c0*/  @!P1 IMAD.MOV.U32 R66, RZ, RZ, R10 ;  /* 0x000000ffff429224 */ /* 0x000fc400078e000a */
[----:B------:R-:W-:Y:S01]  /*f8d0*/  @!P1 IMAD.MOV.U32 R67, RZ, RZ, R11 ;  /* 0x000000ffff439224 */ /* 0x000fe200078e000b */
[----:B------:R-:W-:Y:S01]  /*f8e0*/  PRMT R76, R3, 0x7610, R76 ;  /* 0x00007610034c7816 */ /* 0x000fe2000000004c */
[----:B------:R-:W-:Y:S01]  /*f8f0*/  IMAD.MOV.U32 R12, RZ, RZ, R65 ;  /* 0x000000ffff0c7224 */ /* 0x000fe200078e0041 */
[----:B------:R2:W0:Y:S01]  /*f900*/  SHFL.IDX PT, R3, R27, 0x1, 0x1c1f ;  /* 0x003c1f001b037f89 */ /* 0x00042200000e0000 */
[----:B------:R-:W-:Y:S02]  /*f910*/  IMAD.MOV.U32 R8, RZ, RZ, R66 ;  /* 0x000000ffff087224 */ /* 0x000fe400078e0042 */
[----:B---3--:R-:W-:Y:S01]  /*f920*/  @!P1 IMAD.MOV.U32 R20, RZ, RZ, R4 ;  /* 0x000000ffff149224 */ /* 0x008fe200078e0004 */
[----:B------:R-:W-:Y:S01]  /*f930*/  PRMT R73, R73, 0x5410, R12 ;  /* 0x0000541049497816 */ /* 0x000fe2000000000c */
[----:B------:R-:W-:Y:S02]  /*f940*/  @!P1 IMAD.MOV.U32 R21, RZ, RZ, R5 ;  /* 0x000000ffff159224 */ /* 0x000fe400078e0005 */
[----:B------:R-:W-:-:S02]  /*f950*/  @!P1 IMAD.MOV.U32 R46, RZ, RZ, R6 ;  /* 0x000000ffff2e9224 */ /* 0x000fc400078e0006 */
[----:B------:R-:W-:Y:S02]  /*f960*/  @!P1 IMAD.MOV.U32 R47, RZ, RZ, R7 ;  /* 0x000000ffff2f9224 */ /* 0x000fe400078e0007 */
[----:B------:R-:W-:Y:S02]  /*f970*/  IMAD.MOV.U32 R9, RZ, RZ, R67 ;  /* 0x000000ffff097224 */ /* 0x000fe400078e0043 */
[----:B------:R-:W-:Y:S02]  /*f980*/  IMAD.MOV.U32 R4, RZ, RZ, R20 ;  /* 0x000000ffff047224 */ /* 0x000fe400078e0014 */
[----:B------:R-:W-:Y:S01]  /*f990*/  IMAD.MOV.U32 R5, RZ, RZ, R21 ;  /* 0x000000ffff057224 */ /* 0x000fe200078e0015 */
[----:B------:R-:W-:Y:S01]  /*f9a0*/  PRMT R62, R8, 0x5410, R9 ;  /* 0x00005410083e7816 */ /* 0x000fe20000000009 */
[----:B------:R-:W-:Y:S01]  /*f9b0*/  IMAD.MOV.U32 R6, RZ, RZ, R46 ;  /* 0x000000ffff067224 */ /* 0x000fe200078e002e */
[----:B----4-:R-:W-:Y:S01]  /*f9c0*/  PRMT R33, R33, 0x5410, R4 ;  /* 0x0000541021217816 */ /* 0x010fe20000000004 */
[----:B------:R-:W-:Y:S01]  /*f9d0*/  IMAD.MOV.U32 R7, RZ, RZ, R47 ;  /* 0x000000ffff077224 */ /* 0x000fe200078e002f */
[----:B------:R-:W-:-:S02]  /*f9e0*/  PRMT R73, R5, 0x7610, R73 ;  /* 0x0000761005497816 */ /* 0x000fc40000000049 */
[----:B------:R-:W-:Y:S02]  /*f9f0*/  CS2R R8, SRZ ;  /* 0x0000000000087805 */ /* 0x000fe4000001ff00 */
[----:B012---:R-:W-:-:S07]  /*fa00*/  PRMT R85, R6, 0x5410, R7 ;  /* 0x0000541006557816 */ /* 0x007fce0000000007 */
.L_x_7256:
[----:B------:R-:W2:Y:S01]  /*fa10*/  LDL R5, [R1+0x1f4] ;  /* 0x0001f40001057983 */ /* 0x000ea20000100800 */
[----:B------:R-:W-:Y:S01]  /*fa20*/  VIADD R0, R0, 0x20 ;  /* 0x0000002000007836 */ /* 0x000fe20000000000 */
[----:B------:R-:W-:Y:S01]  /*fa30*/  BSSY B1, `(.L_x_6916) ;  /* 0x0000016000017945 */ /* 0x000fe20003800000 */
[----:B------:R-:W-:Y:S02]  /*fa40*/  CS2R R10, SRZ ;  /* 0x00000000000a7805 */ /* 0x000fe4000001ff00 */
[----:B------:R-:W-:Y:S02]  /*fa50*/  CS2R R6, SRZ ;  /* 0x0000000000067805 */ /* 0x000fe4000001ff00 */
[----:B------:R-:W-:Y:S02]  /*fa60*/  ISETP.GE.AND P1, PT, R0, R69, PT ;  /* 0x000000450000720c */ /* 0x000fe40003f26270 */
[----:B--2---:R-:W-:-:S04]  /*fa70*/  LEA.HI R4, R5, R5, RZ, 0x1 ;  /* 0x0000000505047211 */ /* 0x004fc800078f08ff */
[----:B------:R-:W-:-:S05]  /*fa80*/  LOP3.LUT R4, R4, 0xfffffffe, RZ, 0xc0, !PT ;  /* 0xfffffffe04047812 */ /* 0x000fca00078ec0ff */
[----:B------:R-:W-:Y:S01]  /*fa90*/  IMAD.IADD R0, R5, 0x1, -R4 ;  /* 0x0000000105007824 */ /* 0x000fe200078e0a04 */
[----:B------:R-:W-:-:S04]  /*faa0*/  CS2R R4, SRZ ;  /* 0x0000000000047805 */ /* 0x000fc8000001ff00 */
[----:B------:R-:W-:Y:S01]  /*fab0*/  SHF.L.U32 R13, R0, 0x1f, RZ ;  /* 0x0000001f000d7819 */ /* 0x000fe200000006ff */
[----:B------:R-:W-:Y:S06]  /*fac0*/  @P1 BRA `(.L_x_6917) ;  /* 0x0000000000301947 */ /* 0x000fec0003800000 */
[----:B------:R-:W-:Y:S02]  /*fad0*/  CS2R R10, SRZ ;  /* 0x00000000000a7805 */ /* 0x000fe4000001ff00 */
[----:B------:R-:W-:Y:S02]  /*fae0*/  CS2R R4, SRZ ;  /* 0x0000000000047805 */ /* 0x000fe4000001ff00 */
[----:B------:R-:W-:Y:S01]  /*faf0*/  CS2R R6, SRZ ;  /* 0x0000000000067805 */ /* 0x000fe2000001ff00 */
[----:B------:R-:W-:Y:S06]  /*fb00*/  @P0 BRA `(.L_x_6917) ;  /* 0x0000000000200947 */ /* 0x000fec0003800000 */
[C---:B------:R-:W-:Y:S01]  /*fb10*/  IMAD.SHL.U32 R9, R22.reuse, 0x2, RZ ;  /* 0x0000000216097824 */ /* 0x040fe200078e00ff */
[----:B------:R-:W-:-:S04]  /*fb20*/  SHF.L.U64.HI R0, R22, 0x1, R23 ;  /* 0x0000000116007819 */ /* 0x000fc80000010217 */
[-C--:B------:R-:W-:Y:S02]  /*fb30*/  IADD3 R4, P1, R24, R9.reuse, RZ ;  /* 0x0000000918047210 */ /* 0x080fe40007f3e0ff */
[----:B------:R-:W-:-:S03]  /*fb40*/  IADD3 R8, P2, R14, R9, RZ ;  /* 0x000000090e087210 */ /* 0x000fc60007f5e0ff */
[--C-:B------:R-:W-:Y:S02]  /*fb50*/  IMAD.X R5, R3, 0x1, R0.reuse, P1 ;  /* 0x0000000103057824 */ /* 0x100fe400008e0600 */
[----:B------:R-:W-:-:S04]  /*fb60*/  IMAD.X R9, R25, 0x1, R0, P2 ;  /* 0x0000000119097824 */ /* 0x000fc800010e0600 */
[----:B------:R-:W5:Y:S04]  /*fb70*/  LD.E.128 R4, desc[UR44][R4.64] ;  /* 0x0000002c04047980 */ /* 0x000f68000c101d00 */
[----:B------:R-:W5:Y:S02]  /*fb80*/  LD.E.128 R8, desc[UR44][R8.64] ;  /* 0x0000002c08087980 */ /* 0x000f64000c101d00 */
.L_x_6917:
[----:B------:R-:W-:Y:S05]  /*fb90*/  BSYNC B1 ;  /* 0x0000000000017941 */ /* 0x000fea0003800000 */
.L_x_6916:
[----:B------:R-:W0:Y:S01]  /*fba0*/  SYNCS.PHASECHK.TRANS64.TRYWAIT P1, [R2+URZ+0x38800], R13 ;  /* 0x0388000d020075a7 */ /* 0x000e22000802017f */
[----:B------:R-:W-:Y:S04]  /*fbb0*/  BSSY B1, `(.L_x_6918) ;  /* 0x0000002000017945 */ /* 0x000fe80003800000 */
[----:B0-----:R-:W-:Y:S05]  /*fbc0*/  @!P1 BRA `(.L_x_6919) ;  /* 0x000002f800209947 */ /* 0x001fea0003800000 */
.L_x_7257:
[----:B------:R-:W-:Y:S05]  /*fbd0*/  BSYNC B1 ;  /* 0x0000000000017941 */ /* 0x000fea0003800000 */
.L_x_6918:
[----:B------:R-:W2:Y:S01]  /*fbe0*/  LDL R0, [R1+0x70] ;  /* 0x0000700001007983 */ /* 0x000ea20000100800 */
[----:B-----5:R-:W-:Y:S01]  /*fbf0*/  IMAD.MOV.U32 R3, RZ, RZ, R8 ;  /* 0x000000ffff037224 */ /* 0x020fe200078e0008 */
[----:B------:R-:W-:Y:S01]  /*fc00*/  BSSY B1, `(.L_x_6920) ;  /* 0x000006d000017945 */ /* 0x000fe20003800000 */
[----:B------:R-:W-:Y:S02]  /*fc10*/  IMAD.MOV.U32 R12, RZ, RZ, R9 ;  /* 0x000000ffff0c7224 */ /* 0x000fe400078e0009 */
[----:B0-----:R-:W-:Y:S02]  /*fc20*/  IMAD.MOV.U32 R13, RZ, RZ, R10 ;  /* 0x000000ffff0d7224 */ /* 0x001fe400078e000a */
[----:B------:R-:W-:Y:S01]  /*fc30*/  IMAD.MOV.U32 R14, RZ, RZ, R5 ;  /* 0x000000ffff0e7224 */ /* 0x000fe200078e0005 */
[----:B------:R-:W-:Y:S01]  /*fc40*/  PRMT R3, R3, 0x5410, R12 ;  /* 0x0000541003037816 */ /* 0x000fe2000000000c */
[----:B------:R-:W-:Y:S01]  /*fc50*/  IMAD.MOV.U32 R12, RZ, RZ, R11 ;  /* 0x000000ffff0c7224 */ /* 0x000fe200078e000b */
[----:B------:R-:W-:Y:S01]  /*fc60*/  PRMT R33, R13, 0x7610, R33 ;  /* 0x000076100d217816 */ /* 0x000fe20000000021 */
[----:B------:R-:W-:Y:S01]  /*fc70*/  IMAD.MOV.U32 R13, RZ, RZ, R4 ;  /* 0x000000ffff0d7224 */ /* 0x000fe200078e0004 */
[----:B------:R-:W-:Y:S01]  /*fc80*/  PRMT R86, R14, 0x7610, R86 ;  /* 0x000076100e567816 */ /* 0x000fe20000000056 */
[----:B------:R-:W-:-:S02]  /*fc90*/  IMAD.MOV.U32 R87, RZ, RZ, R6 ;  /* 0x000000ffff577224 */ /* 0x000fc400078e0006 */
[----:B------:R-:W-:Y:S02]  /*fca0*/  IMAD.MOV.U32 R88, RZ, RZ, R7 ;  /* 0x000000ffff587224 */ /* 0x000fe400078e0007 */
[----:B--2---:R-:W-:-:S05]  /*fcb0*/  IMAD R0, R0, -0x40, R69 ;  /* 0xffffffc000007824 */ /* 0x004fca00078e0245 */
[----:B------:R-:W-:-:S04]  /*fcc0*/  VIMNMX R0, R0, 0x40, PT ;  /* 0x0000004000007848 */ /* 0x000fc80003fe0100 */
[-C--:B------:R-:W-:Y:S02]  /*fcd0*/  ISETP.GE.OR P1, PT, R153, R0.reuse, P0 ;  /* 0x000000009900720c */ /* 0x080fe40000726670 */
[----:B------:R-:W-:Y:S02]  /*fce0*/  ISETP.GE.OR P0, PT, R217, R0, P0 ;  /* 0x00000000d900720c */ /* 0x000fe40000706670 */
[----:B------:R-:W-:Y:S01]  /*fcf0*/  PRMT R0, R12, 0x5410, R13 ;  /* 0x000054100c007816 */ /* 0x000fe2000000000d */
[----:B------:R-:W-:-:S05]  /*fd00*/  IMAD.IADD R12, R22, 0x1, R71 ;  /* 0x00000001160c7824 */ /* 0x000fca00078e0247 */
[----:B------:R-:W-:-:S03]  /*fd10*/  LOP3.LUT R68, R12, 0x38, RZ, 0xc0, !PT ;  /* 0x000000380c447812 */ /* 0x000fc600078ec0ff */
[----:B------:R-:W-:Y:S05]  /*fd20*/  @P1 BRA `(.L_x_6921) ;  /* 0x0000000400681947 */ /* 0x000fea0003800000 */
[----:B------:R-:W-:Y:S01]  /*fd30*/  LOP3.LUT R25, R167, R68, R165, 0x1e, !PT ;  /* 0x00000044a7197212 */ /* 0x000fe200078e1ea5 */
[--C-:B------:R-:W-:Y:S01]  /*fd40*/  HADD2.F32 R69, -RZ, R73.reuse.H1_H1 ;  /* 0x30000049ff457230 */ /* 0x100fe20000004100 */
[----:B------:R-:W-:Y:S01]  /*fd50*/  LOP3.LUT R12, R165, 0x38, R22, 0xf8, !PT ;  /* 0x00000038a50c7812 */ /* 0x000fe200078ef816 */
[----:B------:R-:W-:Y:S01]  /*fd60*/  HADD2.F32 R71, -RZ, R73.H0_H0 ;  /* 0x20000049ff477230 */ /* 0x000fe20000004100 */
[----:B------:R-:W-:Y:S02]  /*fd70*/  LOP3.LUT R25, R25, R184, RZ, 0xfc, !PT ;  /* 0x000000b819197212 */ /* 0x000fe400078efcff */
[----:B------:R-:W-:Y:S02]  /*fd80*/  LOP3.LUT R13, R184, R12, R167, 0xf6, !PT ;  /* 0x0000000cb80d7212 */ /* 0x000fe400078ef6a7 */
[----:B------:R-:W-:Y:S01]  /*fd90*/  SHF.R.U32.HI R72, RZ, 0x10, R21 ;  /* 0x00000010ff487819 */ /* 0x000fe20000011615 */
[--C-:B------:R-:W-:Y:S01]  /*fda0*/  IMAD R80, R25, 0x2, R2.reuse ;  /* 0x0000000219507824 */ /* 0x100fe200078e0202 */
[--C-:B------:R-:W-:Y:S01]  /*fdb0*/  SHF.R.U64 R84, R64, 0x10, R65.reuse ;  /* 0x0000001040547819 */ /* 0x100fe20000001241 */
[----:B------:R-:W-:Y:S01]  /*fdc0*/  IMAD R79, R13, 0x2, R2 ;  /* 0x000000020d4f7824 */ /* 0x000fe200078e0202 */
[----:B------:R-:W-:Y:S01]  /*fdd0*/  SHF.R.U32.HI R70, RZ, 0x10, R65 ;  /* 0x00000010ff467819 */ /* 0x000fe20000011641 */
[----:B------:R-:W-:Y:S01]  /*fde0*/  HADD2.F32 R72, -RZ, R72.H0_H0 ;  /* 0x20000048ff487230 */ /* 0x000fe20000004100 */
[----:B------:R-:W0:Y:S01]  /*fdf0*/  LDS.128 R24, [R80+0x20400] ;  /* 0x0204000050187984 */ /* 0x000e220000000c00 */
[----:B------:R-:W-:-:S02]  /*fe00*/  SHF.R.U64 R82, R20, 0x10, R21 ;  /* 0x0000001014527819 */ /* 0x000fc40000001215 */
[--C-:B------:R-:W-:Y:S01]  /*fe10*/  SHF.R.U64 R83, R66, 0x10, R67.reuse ;  /* 0x0000001042537819 */ /* 0x100fe20000001243 */
[----:B------:R-:W1:Y:S01]  /*fe20*/  LDS.128 R12, [R79+0x20400] ;  /* 0x020400004f0c7984 */ /* 0x000e620000000c00 */
[----:B------:R-:W-:Y:S02]  /*fe30*/  SHF.R.U32.HI R78, RZ, 0x10, R67 ;  /* 0x00000010ff4e7819 */ /* 0x000fe40000011643 */
[--C-:B------:R-:W-:Y:S02]  /*fe40*/  SHF.R.U32.HI R77, RZ, 0x10, R47.reuse ;  /* 0x00000010ff4d7819 */ /* 0x100fe4000001162f */
[----:B------:R-:W-:Y:S01]  /*fe50*/  SHF.R.U64 R81, R46, 0x10, R47 ;  /* 0x000000102e517819 */ /* 0x000fe2000000122f */
[--C-:B0-----:R-:W-:Y:S02]  /*fe60*/  HADD2.F32 R64, -RZ, R25.reuse.H0_H0 ;  /* 0x20000019ff407230 */ /* 0x101fe40000004100 */
[----:B------:R-:W-:Y:S02]  /*fe70*/  HADD2.F32 R65, -RZ, R25.H1_H1 ;  /* 0x30000019ff417230 */ /* 0x000fe40000004100 */
[----:B-1----:R-:W-:-:S02]  /*fe80*/  HADD2.F32 R20, -RZ, R13.H0_H0 ;  /* 0x2000000dff147230 */ /* 0x002fc40000004100 */
[C---:B------:R-:W-:Y:S01]  /*fe90*/  FMUL.FTZ R73, R64.reuse, R71 ;  /* 0x0000004740497220 */ /* 0x040fe20000410000 */
[-C--:B------:R-:W-:Y:S01]  /*fea0*/  FMUL.FTZ R75, R64, R69.reuse ;  /* 0x00000045404b7220 */ /* 0x080fe20000410000 */
[----:B------:R-:W-:Y:S02]  /*feb0*/  HADD2.F32 R21, -RZ, R13.H1_H1 ;  /* 0x3000000dff157230 */ /* 0x000fe40000004100 */
[----:B------:R-:W-:Y:S01]  /*fec0*/  FMUL.FTZ R74, R65, R72 ;  /* 0x00000048414a7220 */ /* 0x000fe20000410000 */
[----:B------:R-:W-:Y:S02]  /*fed0*/  HADD2.F32 R64, -RZ, R70.H0_H0 ;  /* 0x20000046ff407230 */ /* 0x000fe40000004100 */
[C---:B------:R-:W-:Y:S01]  /*fee0*/  FFMA.FTZ R73, R20.reuse, R69, -R73 ;  /* 0x0000004514497223 */ /* 0x040fe20000010849 */
[----:B------:R-:W-:Y:S02]  /*fef0*/  HADD2.F32 R25, -RZ, R24.H0_H0 ;  /* 0x20000018ff197230 */ /* 0x000fe40000004100 */
[----:B------:R-:W-:Y:S01]  /*ff00*/  FFMA.FTZ R75, R20, R71, R75 ;  /* 0x00000047144b7223 */ /* 0x000fe2000001004b */
[----:B------:R-:W-:-:S02]  /*ff10*/  HADD2.F32 R70, -RZ, R33.H1_H1 ;  /* 0x30000021ff467230 */ /* 0x000fc40000004100 */
[-C--:B------:R-:W-:Y:S01]  /*ff20*/  FFMA.FTZ R74, R21, R64.reuse, -R74 ;  /* 0x00000040154a7223 */ /* 0x080fe2000001084a */
[----:B------:R-:W-:Y:S02]  /*ff30*/  HADD2.F32 R20, -RZ, R76.H0_H0 ;  /* 0x2000004cff147230 */ /* 0x000fe40000004100 */
[----:B------:R-:W-:Y:S01]  /*ff40*/  FMUL.FTZ R76, R65, R64 ;  /* 0x00000040414c7220 */ /* 0x000fe20000410000 */
[----:B------:R-:W-:Y:S02]  /*ff50*/  HADD2.F32 R13, -RZ, R12.H0_H0 ;  /* 0x2000000cff0d7230 */ /* 0x000fe40000004100 */
[----:B------:R-:W-:Y:S01]  /*ff60*/  FMUL.FTZ R64, R25, R70 ;  /* 0x0000004619407220 */ /* 0x000fe20000410000 */
[----:B------:R-:W-:Y:S02]  /*ff70*/  HADD2.F32 R66, -RZ, R26.H0_H0 ;  /* 0x2000001aff427230 */ /* 0x000fe40000004100 */
[----:B------:R-:W-:Y:S01]  /*ff80*/  FFMA.FTZ R76, R21, R72, R76 ;  /* 0x00000048154c7223 */ /* 0x000fe2000001004c */
[----:B------:R-:W-:-:S02]  /*ff90*/  HADD2.F32 R65, -RZ, R85.H0_H0 ;  /* 0x20000055ff417230 */ /* 0x000fc40000004100 */
[-C--:B------:R-:W-:Y:S01]  /*ffa0*/  FMUL.FTZ R25, R25, R20.reuse ;  /* 0x0000001419197220 */ /* 0x080fe20000410000 */
[C---:B------:R-:W-:Y:S01]  /*ffb0*/  FFMA.FTZ R69, R13.reuse, R20, -R64 ;  /* 0x000000140d457223 */ /* 0x040fe20000010840 */
[----:B------:R-:W-:Y:S02]  /*ffc0*/  HADD2.F32 R21, -RZ, R62.H0_H0 ;  /* 0x2000003eff157230 */ /* 0x000fe40000004100 */
[----:B------:R-:W-:Y:S02]  /*ffd0*/  HADD2.F32 R67, -RZ, R27.H0_H0 ;  /* 0x2000001bff437230 */ /* 0x000fe40000004100 */
[----:B------:R-:W-:Y:S01]  /*ffe0*/  FFMA.FTZ R70, R13, R70, R25 ;  /* 0x000000460d467223 */ /* 0x000fe20000010019 */
[----:B------:R-:W-:Y:S02]  /*fff0*/  HADD2.F32 R64, -RZ, R85.H1_H1 ;  /* 0x30000055ff407230 */ /* 0x000fe40000004100 */
[----:B------:R-:W-:Y:S01]  /*10000*/  FMUL.FTZ R13, R66, R65 ;  /* 0x00000041420d7220 */ /* 0x000fe20000410000 */
[----:B------:R-:W-:-:S02]  /*10010*/  HADD2.F32 R46, -RZ, R14.H0_H0 ;  /* 0x2000000eff2e7230 */ /* 0x000fc40000004100 */
[-C--:B------:R-:W-:Y:S01]  /*10020*/  FMUL.FTZ R25, R66, R21.reuse ;  /* 0x0000001542197220 */ /* 0x080fe20000410000 */
[----:B------:R-:W-:Y:S02]  /*10030*/  HADD2.F32 R47, -RZ, R15.H0_H0 ;  /* 0x2000000fff2f7230 */ /* 0x000fe40000004100 */
[----:B------:R-:W-:Y:S01]  /*10040*/  FMUL.FTZ R72, R67, R64 ;  /* 0x0000004043487220 */ /* 0x000fe20000410000 */
[----:B------:R-:W-:Y:S02]  /*10050*/  HADD2.F32 R62, -RZ, R62.H1_H1 ;  /* 0x3000003eff3e7230 */ /* 0x000fe40000004100 */
[C---:B------:R-:W-:Y:S01]  /*10060*/  FFMA.FTZ R71, R46.reuse, R21, -R13 ;  /* 0x000000152e477223 */ /* 0x040fe2000001080d */
[----:B------:R-:W-:Y:S02]  /*10070*/  HADD2.F32 R27, -RZ, R27.H1_H1 ;  /* 0x3000001bff1b7230 */ /* 0x000fe40000004100 */
[----:B------:R-:W-:Y:S01]  /*10080*/  FFMA.FTZ R46, R46, R65, R25 ;  /* 0x000000412e2e7223 */ /* 0x000fe20000010019 */
[----:B------:R-:W-:-:S02]  /*10090*/  HADD2.F32 R66, -RZ, R77.H0_H0 ;  /* 0x2000004dff427230 */ /* 0x000fc40000004100 */
[-C--:B------:R-:W-:Y:S01]  /*100a0*/  FMUL.FTZ R67, R67, R62.reuse ;  /* 0x0000003e43437220 */ /* 0x080fe20000410000 */
[----:B------:R-:W-:Y:S02]  /*100b0*/  HADD2.F32 R20, -RZ, R78.H0_H0 ;  /* 0x2000004eff147230 */ /* 0x000fe40000004100 */
[----:B------:R-:W-:Y:S01]  /*100c0*/  FFMA.FTZ R72, R47, R62, -R72 ;  /* 0x0000003e2f487223 */ /* 0x000fe20000010848 */
[----:B------:R-:W-:Y:S02]  /*100d0*/  HADD2.F32 R15, -RZ, R15.H1_H1 ;  /* 0x3000000fff0f7230 */ /* 0x000fe40000004100 */
[C---:B------:R-:W-:Y:S01]  /*100e0*/  FMUL.FTZ R78, R27.reuse, R66 ;  /* 0x000000421b4e7220 */ /* 0x040fe20000410000 */
[----:B------:R-:W-:Y:S02]  /*100f0*/  HADD2.F32 R24, -RZ, R24.H1_H1 ;  /* 0x30000018ff187230 */ /* 0x000fe40000004100 */
[----:B------:R-:W-:Y:S01]  /*10100*/  FMUL.FTZ R62, R27, R20 ;  /* 0x000000141b3e7220 */ /* 0x000fe20000410000 */
[----:B------:R-:W-:-:S02]  /*10110*/  HADD2.F32 R26, -RZ, R26.H1_H1 ;  /* 0x3000001aff1a7230 */ /* 0x000fc40000004100 */
[C---:B------:R-:W-:Y:S01]  /*10120*/  FFMA.FTZ R77, R15.reuse, R20, -R78 ;  /* 0x000000140f4d7223 */ /* 0x040fe2000001084e */
[----:B------:R-:W-:Y:S02]  /*10130*/  HADD2.F32 R25, -RZ, R82.H0_H0 ;  /* 0x20000052ff197230 */ /* 0x000fe40000004100 */
        /* <DEDUP_REMOVED lines=25> */
.L_x_6921:
[----:B------:R-:W-:Y:S05]  /*102d0*/  BSYNC B1 ;  /* 0x0000000000017941 */ /* 0x000fea0003800000 */
.L_x_6920:
[----:B------:R-:W-:Y:S02]  /*102e0*/  PRMT R33, R33, 0x5410, R87 ;  /* 0x0000541021217816 */ /* 0x000fe40000000057 */
[----:B------:R-:W-:Y:S01]  /*102f0*/  PRMT R64, R88, 0x7610, R64 ;  /* 0x0000761058407816 */ /* 0x000fe20000000040 */
[----:B------:R-:W-:Y:S06]  /*10300*/  @P0 BRA `(.L_x_6912) ;  /* 0x00000004005c0947 */ /* 0x000fec0003800000 */
[----:B------:R-:W-:Y:S01]  /*10310*/  LOP3.LUT R68, R224, R68, R221, 0x1e, !PT ;  /* 0x00000044e0447212 */ /* 0x000fe200078e1edd */
[----:B0-----:R-:W0:Y:S01]  /*10320*/  LDS.128 R12, [R219+0x20400] ;  /* 0x02040000db0c7984 */ /* 0x001e220000000c00 */
[--C-:B------:R-:W-:Y:S01]  /*10330*/  SHF.R.U64 R69, R8, 0x10, R9.reuse ;  /* 0x0000001008457819 */ /* 0x100fe20000001209 */
[----:B------:R-:W-:Y:S01]  /*10340*/  HADD2.F32 R47, -RZ, R3.H1_H1 ;  /* 0x30000003ff2f7230 */ /* 0x000fe20000004100 */
[----:B------:R-:W-:Y:S01]  /*10350*/  SHF.R.U32.HI R20, RZ, 0x10, R9 ;  /* 0x00000010ff147819 */ /* 0x000fe20000011609 */
[----:B------:R-:W-:Y:S01]  /*10360*/  IMAD.IADD R21, R225, 0x1, R68 ;  /* 0x00000001e1157824 */ /* 0x000fe200078e0244 */
[----:B------:R-:W-:Y:S02]  /*10370*/  SHF.R.U64 R72, R4, 0x10, R5 ;  /* 0x0000001004487819 */ /* 0x000fe40000001205 */
[--C-:B------:R-:W-:Y:S01]  /*10380*/  SHF.R.U64 R68, R10, 0x10, R11.reuse ;  /* 0x000000100a447819 */ /* 0x100fe2000000120b */
[----:B------:R-:W-:Y:S01]  /*10390*/  IMAD R21, R21, 0x2, R2 ;  /* 0x0000000215157824 */ /* 0x000fe200078e0202 */
[----:B------:R-:W-:Y:S01]  /*103a0*/  SHF.R.U32.HI R66, RZ, 0x10, R11 ;  /* 0x00000010ff427819 */ /* 0x000fe2000001160b */
[----:B------:R-:W-:Y:S01]  /*103b0*/  HADD2.F32 R11, -RZ, R86.H0_H0 ;  /* 0x20000056ff0b7230 */ /* 0x000fe20000004100 */
[----:B------:R-:W-:Y:S01]  /*103c0*/  SHF.R.U32.HI R46, RZ, 0x10, R5 ;  /* 0x00000010ff2e7819 */ /* 0x000fe20000011605 */
[----:B------:R-:W-:Y:S01]  /*103d0*/  HADD2.F32 R20, -RZ, R20.H0_H0 ;  /* 0x20000014ff147230 */ /* 0x000fe20000004100 */
[----:B------:R-:W1:Y:S01]  /*103e0*/  LDS.128 R24, [R21+0x20400] ;  /* 0x0204000015187984 */ /* 0x000e620000000c00 */
[----:B------:R-:W-:-:S02]  /*103f0*/  SHF.R.U64 R71, R6, 0x10, R7 ;  /* 0x0000001006477819 */ /* 0x000fc40000001207 */
[----:B------:R-:W-:Y:S01]  /*10400*/  SHF.R.U32.HI R70, RZ, 0x10, R7 ;  /* 0x00000010ff467819 */ /* 0x000fe20000011607 */
[--C-:B0-----:R-:W-:Y:S02]  /*10410*/  HADD2.F32 R4, -RZ, R13.reuse.H0_H0 ;  /* 0x2000000dff047230 */ /* 0x101fe40000004100 */
[----:B------:R-:W-:Y:S02]  /*10420*/  HADD2.F32 R13, -RZ, R13.H1_H1 ;  /* 0x3000000dff0d7230 */ /* 0x000fe40000004100 */
[----:B------:R-:W-:Y:S02]  /*10430*/  HADD2.F32 R2, -RZ, R12.H0_H0 ;  /* 0x2000000cff027230 */ /* 0x000fe40000004100 */
        /* <DEDUP_REMOVED lines=10> */
[C---:B------:R-:W-:Y:S01]  /*104e0*/  FMUL.FTZ R46, R25.reuse, R20 ;  /* 0x00000014192e7220 */ /* 0x040fe20000410000 */
[C---:B------:R-:W-:Y:S01]  /*104f0*/  FFMA.FTZ R65, R4.reuse, R11, -R65 ;  /* 0x0000000b04417223 */ /* 0x040fe20000010841 */
[----:B------:R-:W-:Y:S02]  /*10500*/  HADD2.F32 R11, -RZ, R3.H0_H0 ;  /* 0x20000003ff0b7230 */ /* 0x000fe40000004100 */
[----:B------:R-:W-:Y:S01]  /*10510*/  FFMA.FTZ R67, R4, R47, R67 ;  /* 0x0000002f04437223 */ /* 0x000fe20000010043 */
[----:B------:R-:W-:Y:S02]  /*10520*/  HADD2.F32 R3, -RZ, R0.H1_H1 ;  /* 0x30000000ff037230 */ /* 0x000fe40000004100 */
[-C--:B------:R-:W-:Y:S01]  /*10530*/  FMUL.FTZ R4, R25, R8.reuse ;  /* 0x0000000819047220 */ /* 0x080fe20000410000 */
[----:B------:R-:W-:Y:S01]  /*10540*/  FFMA.FTZ R62, R13, R8, -R46 ;  /* 0x000000080d3e7223 */ /* 0x000fe2000001082e */
[----:B------:R-:W-:Y:S02]  /*10550*/  HADD2.F32 R9, -RZ, R26.H0_H0 ;  /* 0x2000001aff097230 */ /* 0x000fe40000004100 */
[----:B------:R-:W-:Y:S01]  /*10560*/  FMUL.FTZ R25, R7, R11 ;  /* 0x0000000b07197220 */ /* 0x000fe20000410000 */
[----:B------:R-:W-:-:S02]  /*10570*/  HADD2.F32 R8, -RZ, R33.H0_H0 ;  /* 0x20000021ff087230 */ /* 0x000fc40000004100 */
[-C--:B------:R-:W-:Y:S01]  /*10580*/  FMUL.FTZ R46, R7, R3.reuse ;  /* 0x00000003072e7220 */ /* 0x080fe20000410000 */
[----:B------:R-:W-:Y:S01]  /*10590*/  FFMA.FTZ R20, R13, R20, R4 ;  /* 0x000000140d147223 */ /* 0x000fe20000010004 */
[C---:B------:R-:W-:Y:S01]  /*105a0*/  FFMA.FTZ R25, R2.reuse, R3, -R25 ;  /* 0x0000000302197223 */ /* 0x040fe20000010819 */
[----:B------:R-:W-:Y:S02]  /*105b0*/  HADD2.F32 R4, -RZ, R33.H1_H1 ;  /* 0x30000021ff047230 */ /* 0x000fe40000004100 */
[----:B------:R-:W-:Y:S01]  /*105c0*/  FFMA.FTZ R46, R2, R11, R46 ;  /* 0x0000000b022e7223 */ /* 0x000fe2000001002e */
[----:B------:R-:W-:Y:S02]  /*105d0*/  HADD2.F32 R10, -RZ, R27.H0_H0 ;  /* 0x2000001bff0a7230 */ /* 0x000fe40000004100 */
[C---:B------:R-:W-:Y:S01]  /*105e0*/  FMUL.FTZ R2, R9.reuse, R8 ;  /* 0x0000000809027220 */ /* 0x040fe20000410000 */
[----:B------:R-:W-:Y:S02]  /*105f0*/  HADD2.F32 R3, -RZ, R64.H0_H0 ;  /* 0x20000040ff037230 */ /* 0x000fe40000004100 */
[----:B------:R-:W-:Y:S01]  /*10600*/  FMUL.FTZ R64, R9, R4 ;  /* 0x0000000409407220 */ /* 0x000fe20000410000 */
[----:B------:R-:W-:-:S02]  /*10610*/  HADD2.F32 R7, -RZ, R0.H0_H0 ;  /* 0x20000000ff077230 */ /* 0x000fc40000004100 */
[C---:B------:R-:W-:Y:S01]  /*10620*/  FFMA.FTZ R13, R5.reuse, R4, -R2 ;  /* 0x00000004050d7223 */ /* 0x040fe20000010802 */
[----:B------:R-:W-:Y:S02]  /*10630*/  HADD2.F32 R27, -RZ, R27.H1_H1 ;  /* 0x3000001bff1b7230 */ /* 0x000fe40000004100 */
[C---:B------:R-:W-:Y:S01]  /*10640*/  FMUL.FTZ R4, R10.reuse, R3 ;  /* 0x000000030a047220 */ /* 0x040fe20000410000 */
[----:B------:R-:W-:Y:S02]  /*10650*/  HADD2.F32 R2, -RZ, R66.H0_H0 ;  /* 0x20000042ff027230 */ /* 0x000fe40000004100 */
[-C--:B------:R-:W-:Y:S01]  /*10660*/  FMUL.FTZ R9, R10, R7.reuse ;  /* 0x000000070a097220 */ /* 0x080fe20000410000 */
[----:B------:R-:W-:Y:S02]  /*10670*/  HADD2.F32 R0, -RZ, R70.H0_H0 ;  /* 0x20000046ff007230 */ /* 0x000fe40000004100 */
[----:B------:R-:W-:Y:S01]  /*10680*/  FFMA.FTZ R10, R5, R8, R64 ;  /* 0x00000008050a7223 */ /* 0x000fe20000010040 */
[C---:B------:R-:W-:Y:S01]  /*10690*/  FFMA.FTZ R33, R6.reuse, R7, R4 ;  /* 0x0000000706217223 */ /* 0x040fe20000010004 */
[----:B------:R-:W-:Y:S01]  /*106a0*/  FFMA.FTZ R8, R6, R3, -R9 ;  /* 0x0000000306087223 */ /* 0x000fe20000010809 */
[----:B------:R-:W-:-:S02]  /*106b0*/  HADD2.F32 R24, -RZ, R24.H1_H1 ;  /* 0x30000018ff187230 */ /* 0x000fc40000004100 */
[C---:B------:R-:W-:Y:S01]  /*106c0*/  FMUL.FTZ R64, R27.reuse, R2 ;  /* 0x000000021b407220 */ /* 0x040fe20000410000 */
[----:B------:R-:W-:Y:S02]  /*106d0*/  HADD2.F32 R26, -RZ, R26.H1_H1 ;  /* 0x3000001aff1a7230 */ /* 0x000fe40000004100 */
        /* <DEDUP_REMOVED lines=10> */
[-C--:B------:R-:W-:Y:S01]  /*10780*/  FMUL.FTZ R24, R24, R3.reuse ;  /* 0x0000000318187220 */ /* 0x080fe20000410000 */
[----:B------:R-:W-:Y:S01]  /*10790*/  FFMA.FTZ R4, R12, R3, -R11 ;  /* 0x000000030c047223 */ /* 0x000fe2000001080b */
[----:B------:R-:W-:Y:S01]  /*107a0*/  FMUL.FTZ R26, R26, R5 ;  /* 0x000000051a1a7220 */ /* 0x000fe20000410000 */
        /* <DEDUP_REMOVED lines=13> */
.L_x_6912:
[----:B------:R-:W-:Y:S05]  /*10880*/  BSYNC B0 ;  /* 0x0000000000007941 */ /* 0x000fea0003800000 */
.L_x_6898:
        /* <DEDUP_REMOVED lines=8> */
.L_x_6895:
[----:B0123--:R-:W-:Y:S01]  /*10910*/  IMAD.U32 R6, RZ, RZ, UR42 ;  /* 0x0000002aff067e24 */ /* 0x00ffe2000f8e00ff */
[----:B------:R-:W-:Y:S01]  /*10920*/  UIADD3 UR4, UP0, UR37, 0x1f8, URZ ;  /* 0x000001f825047890 */ /* 0x000fe2000ff1e03f */
[----:B------:R-:W-:Y:S01]  /*10930*/  IMAD.U32 R7, RZ, RZ, UR43 ;  /* 0x0000002bff077e24 */ /* 0x000fe2000f8e00ff */
[----:B------:R-:W-:Y:S01]  /*10940*/  STL.64 [R1+0x1e0], R28 ;  /* 0x0001e01c01007387 */ /* 0x000fe20000100a00 */
[----:B------:R-:W-:Y:S01]  /*10950*/  IMAD.MOV.U32 R4, RZ, RZ, R52 ;  /* 0x000000ffff047224 */ /* 0x000fe200078e0034 */
[----:B------:R-:W-:Y:S01]  /*10960*/  UIADD3.X UR5, URZ, UR36, URZ, UP0, !UPT ;  /* 0x000000243f057290 */ /* 0x000fe200087fe43f */
[----:B------:R-:W-:Y:S01]  /*10970*/  IMAD.MOV.U32 R5, RZ, RZ, R55 ;  /* 0x000000ffff057224 */ /* 0x000fe200078e0037 */
[----:B------:R-:W-:Y:S01]  /*10980*/  BSSY B0, `(.L_x_6922) ;  /* 0x0000034000007945 */ /* 0x000fe20003800000 */
[----:B------:R-:W-:Y:S02]  /*10990*/  IMAD.MOV.U32 R8, RZ, RZ, R59 ;  /* 0x000000ffff087224 */ /* 0x000fe400078e003b */
[----:B------:R-:W-:Y:S01]  /*109a0*/  IMAD.MOV.U32 R9, RZ, RZ, R54 ;  /* 0x000000ffff097224 */ /* 0x000fe200078e0036 */
[----:B------:R0:W-:Y:S01]  /*109b0*/  STL.128 [R1+0x170], R4 ;  /* 0x0001700401007387 */ /* 0x0001e20000100c00 */
[----:B------:R-:W-:-:S02]  /*109c0*/  IMAD.MOV.U32 R10, RZ, RZ, R39 ;  /* 0x000000ffff0a7224 */ /* 0x000fc400078e0027 */
[----:B------:R-:W-:Y:S02]  /*109d0*/  IMAD.MOV.U32 R11, RZ, RZ, R60 ;  /* 0x000000ffff0b7224 */ /* 0x000fe400078e003c */
[----:B------:R-:W-:Y:S02]  /*109e0*/  IMAD.U32 R0, RZ, RZ, UR41 ;  /* 0x00000029ff007e24 */ /* 0x000fe4000f8e00ff */
[----:B------:R-:W-:Y:S01]  /*109f0*/  IMAD.U32 R2, RZ, RZ, UR39 ;  /* 0x00000027ff027e24 */ /* 0x000fe2000f8e00ff */
[----:B------:R1:W-:Y:S01]  /*10a00*/  STL.128 [R1+0x150], R8 ;  /* 0x0001500801007387 */ /* 0x0003e20000100c00 */
[----:B------:R-:W-:-:S05]  /*10a10*/  IMAD.U32 R3, RZ, RZ, UR47 ;  /* 0x0000002fff037e24 */ /* 0x000fca000f8e00ff */
[----:B------:R-:W-:Y:S01]  /*10a20*/  STL.64 [R1+0x148], R2 ;  /* 0x0001480201007387 */ /* 0x000fe20000100a00 */
[----:B0-----:R-:W-:Y:S02]  /*10a30*/  IMAD.MOV.U32 R4, RZ, RZ, R38 ;  /* 0x000000ffff047224 */ /* 0x001fe400078e0026 */
[----:B------:R-:W-:Y:S02]  /*10a40*/  IMAD.MOV.U32 R5, RZ, RZ, R63 ;  /* 0x000000ffff057224 */ /* 0x000fe400078e003f */
[----:B------:R-:W-:Y:S02]  /*10a50*/  IMAD.MOV.U32 R6, RZ, RZ, R37 ;  /* 0x000000ffff067224 */ /* 0x000fe400078e0025 */
[----:B------:R-:W-:Y:S02]  /*10a60*/  IMAD.MOV.U32 R7, RZ, RZ, R36 ;  /* 0x000000ffff077224 */ /* 0x000fe400078e0024 */
[----:B-1----:R-:W-:Y:S02]  /*10a70*/  IMAD.MOV.U32 R8, RZ, RZ, R50 ;  /* 0x000000ffff087224 */ /* 0x002fe400078e0032 */
[----:B------:R-:W-:Y:S01]  /*10a80*/  IMAD.MOV.U32 R9, RZ, RZ, R53 ;  /* 0x000000ffff097224 */ /* 0x000fe200078e0035 */
[----:B------:R0:W-:Y:S01]  /*10a90*/  STL.128 [R1+0x1b0], R4 ;  /* 0x0001b00401007387 */ /* 0x0001e20000100c00 */
[----:B------:R-:W-:-:S02]  /*10aa0*/  IMAD.MOV.U32 R10, RZ, RZ, R51 ;  /* 0x000000ffff0a7224 */ /* 0x000fc400078e0033 */
[----:B------:R-:W-:-:S05]  /*10ab0*/  IMAD.MOV.U32 R11, RZ, RZ, R48 ;  /* 0x000000ffff0b7224 */ /* 0x000fca00078e0030 */
[----:B------:R1:W-:Y:S01]  /*10ac0*/  STL.128 [R1+0x190], R8 ;  /* 0x0001900801007387 */ /* 0x0003e20000100c00 */
[----:B0-----:R-:W-:Y:S02]  /*10ad0*/  IMAD.MOV.U32 R4, RZ, RZ, R35 ;  /* 0x000000ffff047224 */ /* 0x001fe400078e0023 */
[----:B------:R-:W-:Y:S02]  /*10ae0*/  IMAD.MOV.U32 R5, RZ, RZ, R58 ;  /* 0x000000ffff057224 */ /* 0x000fe400078e003a */
[----:B------:R-:W-:Y:S02]  /*10af0*/  IMAD.MOV.U32 R6, RZ, RZ, R34 ;  /* 0x000000ffff067224 */ /* 0x000fe400078e0022 */
[----:B------:R-:W-:Y:S02]  /*10b00*/  IMAD.MOV.U32 R7, RZ, RZ, R61 ;  /* 0x000000ffff077224 */ /* 0x000fe400078e003d */
[----:B-1----:R-:W-:Y:S01]  /*10b10*/  IMAD.U32 R9, RZ, RZ, UR48 ;  /* 0x00000030ff097e24 */ /* 0x002fe2000f8e00ff */
[----:B------:R-:W-:Y:S01]  /*10b20*/  MOV R10, 0x10cc0 ;  /* 0x00010cc0000a7802 */ /* 0x000fe20000000f00 */
[----:B------:R-:W-:Y:S01]  /*10b30*/  IMAD.U32 R8, RZ, RZ, UR4 ;  /* 0x00000004ff087e24 */ /* 0x000fe2000f8e00ff */
[----:B------:R0:W-:Y:S02]  /*10b40*/  STL.128 [R1+0x1c0], R4 ;  /* 0x0001c00401007387 */ /* 0x0001e40000100c00 */
[----:B0-----:R-:W-:-:S02]  /*10b50*/  IMAD.MOV.U32 R4, RZ, RZ, R19 ;  /* 0x000000ffff047224 */ /* 0x001fc400078e0013 */
[----:B------:R-:W-:Y:S02]  /*10b60*/  IMAD.MOV.U32 R5, RZ, RZ, R18 ;  /* 0x000000ffff057224 */ /* 0x000fe400078e0012 */
[----:B------:R-:W-:Y:S02]  /*10b70*/  IMAD.MOV.U32 R6, RZ, RZ, R45 ;  /* 0x000000ffff067224 */ /* 0x000fe400078e002d */
[----:B------:R-:W-:Y:S02]  /*10b80*/  IMAD.MOV.U32 R7, RZ, RZ, R44 ;  /* 0x000000ffff077224 */ /* 0x000fe400078e002c */
[----:B------:R-:W-:Y:S02]  /*10b90*/  IMAD.MOV.U32 R18, RZ, RZ, R42 ;  /* 0x000000ffff127224 */ /* 0x000fe400078e002a */
[----:B------:R-:W-:Y:S01]  /*10ba0*/  IMAD.MOV.U32 R19, RZ, RZ, R43 ;  /* 0x000000ffff137224 */ /* 0x000fe200078e002b */
[----:B------:R0:W-:Y:S04]  /*10bb0*/  STL.128 [R1+0x1d0], R4 ;  /* 0x0001d00401007387 */ /* 0x0001e80000100c00 */
[----:B------:R-:W-:Y:S01]  /*10bc0*/  STL.128 [R1+0x160], R16 ;  /* 0x0001601001007387 */ /* 0x000fe20000100c00 */
[----:B0-----:R-:W-:-:S02]  /*10bd0*/  IMAD.MOV.U32 R6, RZ, RZ, R31 ;  /* 0x000000ffff067224 */ /* 0x001fc400078e001f */
[----:B------:R-:W-:Y:S02]  /*10be0*/  IMAD.MOV.U32 R7, RZ, RZ, R30 ;  /* 0x000000ffff077224 */ /* 0x000fe400078e001e */
[----:B------:R-:W-:Y:S02]  /*10bf0*/  IMAD.MOV.U32 R4, RZ, RZ, R0 ;  /* 0x000000ffff047224 */ /* 0x000fe400078e0000 */
[----:B------:R-:W-:Y:S02]  /*10c00*/  IMAD.MOV.U32 R5, RZ, RZ, R9 ;  /* 0x000000ffff057224 */ /* 0x000fe400078e0009 */
[----:B------:R-:W-:Y:S02]  /*10c10*/  IMAD.U32 R9, RZ, RZ, UR5 ;  /* 0x00000005ff097e24 */ /* 0x000fe4000f8e00ff */
[----:B------:R-:W-:Y:S01]  /*10c20*/  IMAD.U32 R0, RZ, RZ, UR37 ;  /* 0x00000025ff007e24 */ /* 0x000fe2000f8e00ff */
[----:B------:R0:W-:Y:S03]  /*10c30*/  STL.128 [R1+0x180], R4 ;  /* 0x0001800401007387 */ /* 0x0001e60000100c00 */
[----:B------:R-:W-:-:S02]  /*10c40*/  VIADD R0, R0, 0x148 ;  /* 0x0000014800007836 */ /* 0x000fc40000000000 */
[----:B0-----:R-:W-:Y:S02]  /*10c50*/  IMAD.MOV.U32 R4, RZ, RZ, R41 ;  /* 0x000000ffff047224 */ /* 0x001fe400078e0029 */
[----:B------:R-:W-:Y:S02]  /*10c60*/  IMAD.MOV.U32 R5, RZ, RZ, R40 ;  /* 0x000000ffff057224 */ /* 0x000fe400078e0028 */
[----:B------:R-:W-:Y:S02]  /*10c70*/  IMAD.MOV.U32 R6, RZ, RZ, R8 ;  /* 0x000000ffff067224 */ /* 0x000fe400078e0008 */
[----:B------:R-:W-:Y:S02]  /*10c80*/  IMAD.MOV.U32 R7, RZ, RZ, R9 ;  /* 0x000000ffff077224 */ /* 0x000fe400078e0009 */
[----:B------:R-:W-:-:S03]  /*10c90*/  VIADD R8, R200, 0xffffffff ;  /* 0xffffffffc8087836 */ /* 0x000fc60000000000 */
[----:B------:R0:W-:Y:S04]  /*10ca0*/  STL.128 [R1+0x1a0], R4 ;  /* 0x0001a00401007387 */ /* 0x0001e80000100c00 */
[----:B0----5:R-:W-:Y:S05]  /*10cb0*/  CALL.REL.NOINC `($_ZN7cutlass13device_kernelIN5flash11enable_sm90INS1_16FlashAttnFwdSm90INS1_25CollectiveMainloopFwdSm90ILi2EN4cute5tupleIJNS5_1CILi1EEES8_S8_EEENS6_IJNS7_ILi64EEESA_SA_EEELi512ENS_6half_tEfNS_4arch4Sm90ELb0ELb1ELb1ELb1ELb0ELb1ELb1ELb0ELb0ELb1ELb0ELb0EEENS1_21CollectiveEpilogueFwdINS6_IJSA_NS7_ILi512EEESA_EEES9_SC_SE_Li256ELb1ELb1ELb0ELb0EEENS1_36VarlenDynamicPersistentTileSchedulerILi64ELi64ELi256ELi128ELb0ELb1ELb1ELb1ELb0ELb1EEEEEEEEEvNT_6ParamsE$_ZZN5flash25CollectiveMainloopFwdSm90ILi2EN4cute5tupleIJNS1_1CILi1EEES4_S4_EEENS2_IJNS3_ILi64EEES6_S6_EEELi512EN7cutlass6half_tEfNS8_4arch4Sm90ELb0ELb1ELb1ELb1ELb0ELb1ELb1ELb0ELb0ELb1ELb0ELb0EE3mmaINS_16FlashAttnFwdSm90ISC_NS_21CollectiveEpilogueFwdINS2_IJS6_NS3_ILi512EEES6_EEES5_S9_SB_Li256ELb1ELb1ELb0ELb0EEENS_36VarlenDynamicPersistentTileSchedulerILi64ELi64ELi256ELi128ELb0ELb1ELb1ELb1ELb0ELb1EEEE13SharedStorageENS1_6TensorINS1_11ArrayEngineIfLm128EEENS1_6LayoutINS2_IJNS2_IJNS3_ILi2EEESR_NS3_ILi32EEEEEES4_S4_EEENS2_IJNS2_IJS4_SR_NS3_ILi4EEEEEENS3_ILi0EEESX_EEEEEEENS_7SoftmaxILi2ELi0EEEEEbRKNSC_6ParamsENS8_25PipelineTmaAsyncNoClusterILi2ENS8_16PipelineTmaAsyncILi2EEEEES19_RNS8_13PipelineStateILj2EEERT0_RT1_iRiRKNS_16SeqlenInfoQKNewKILb1ELb1EEENS2_IJiiiiEEERT_ENKUliT_T0_T1_E_clIZSD_ISM_S10_S12_EbS15_S19_S19_S1C_S1E_S1G_iS1H_S1L_S1M_S1O_EUlRS1P_iE0_NS3_ILb1EEES1W_EEDaiS1P_S1Q_S1R_) ;  /* 0x0000030c009c7944 */ /* 0x021fea0003c00000 */
[----:B------:R-:W-:Y:S05]  /*10cc0*/  BSYNC B0 ;  /* 0x0000000000007941 */ /* 0x000fea0003800000 */
.L_x_6922:
[----:B------:R-:W2:Y:S01]  /*10cd0*/  LDL R2, [R1+0x70] ;  /* 0x0000700001027983 */ /* 0x000ea20000100800 */
[----:B------:R-:W0:Y:S08]  /*10ce0*/  LDC R0, c[0x0][0x448] ;  /* 0x00011200ff007b82 */ /* 0x000e300000000800 */
[----:B------:R-:W1:Y:S01]  /*10cf0*/  LDC.64 R6, c[0x0][0xad8] ;  /* 0x0002b600ff067b82 */ /* 0x000e620000000a00 */
[----:B0-----:R-:W-:-:S13]  /*10d00*/  ISETP.NE.AND P0, PT, R0, 0x1, PT ;  /* 0x000000010000780c */ /* 0x001fda0003f05270 */
[----:B------:R-:W0:Y:S08]  /*10d10*/  @P0 LDC R3, c[0x0][0x44c] ;  /* 0x00011300ff030b82 */ /* 0x000e300000000800 */
[----:B------:R-:W3:Y:S01]  /*10d20*/  @P0 LDC R4, c[0x0][0x450] ;  /* 0x00011400ff040b82 */ /* 0x000ee20000000800 */
[----:B--2---:R-:W-:-:S04]  /*10d30*/  IMAD.SHL.U32 R2, R2, 0x40, RZ ;  /* 0x0000004002027824 */ /* 0x004fc800078e00ff */
[----:B0-----:R-:W-:-:S04]  /*10d40*/  @P0 IMAD.HI.U32 R3, R2, R3, RZ ;  /* 0x0000000302030227 */ /* 0x001fc800078e00ff */
[----:B------:R-:W-:Y:S01]  /*10d50*/  IMAD.MOV.U32 R0, RZ, RZ, R2 ;  /* 0x000000ffff007224 */ /* 0x000fe200078e0002 */
[----:B---3--:R-:W-:Y:S02]  /*10d60*/  @P0 SHF.R.U32.HI R0, RZ, R4, R3 ;  /* 0x00000004ff000219 */ /* 0x008fe40000011603 */
[----:B-1----:R-:W-:-:S03]  /*10d70*/  ISETP.GE.AND P0, PT, R7, 0x1, PT ;  /* 0x000000010700780c */ /* 0x002fc60003f06270 */
[----:B------:R-:W-:Y:S02]  /*10d80*/  IMAD.IADD R197, R197, 0x1, R0 ;  /* 0x00000001c5c57824 */ /* 0x000fe400078e0200 */
[----:B------:R-:W-:Y:S02]  /*10d90*/  VIADD R0, R200, 0xfffffffe ;  /* 0xfffffffec8007836 */ /* 0x000fe40000000000 */
[----:B------:R-:W-:-:S06]  /*10da0*/  IMAD.IADD R6, R197, 0x1, R6 ;  /* 0x00000001c5067824 */ /* 0x000fcc00078e0206 */
[----:B------:R-:W-:Y:S05]  /*10db0*/  @!P0 BRA `(.L_x_6923) ;  /* 0x0000000000488947 */ /* 0x000fea0003800000 */
        /* <DEDUP_REMOVED lines=11> */
.L_x_6925:
[----:B------:R-:W-:-:S13]  /*10e70*/  ISETP.NE.AND P0, PT, R7, 0x1, PT ;  /* 0x000000010700780c */ /* 0x000fda0003f05270 */
[----:B------:R-:W0:Y:S02]  /*10e80*/  @P0 LDC.64 R4, c[0x0][0xae0] ;  /* 0x0002b800ff040b82 */ /* 0x000e240000000a00 */
[----:B0-----:R-:W-:-:S05]  /*10e90*/  @P0 IMAD.HI.U32 R4, R3, R4, RZ ;  /* 0x0000000403040227 */ /* 0x001fca00078e00ff */
[----:B------:R-:W-:-:S07]  /*10ea0*/  @P0 SHF.R.U32.HI R3, RZ, R5, R4 ;  /* 0x00000005ff030219 */ /* 0x000fce0000011604 */
.L_x_6926:
[----:B------:R-:W-:Y:S05]  /*10eb0*/  BSYNC B0 ;  /* 0x0000000000007941 */ /* 0x000fea0003800000 */
.L_x_6924:
[----:B------:R-:W-:-:S05]  /*10ec0*/  IMAD R3, R3, R7, R7 ;  /* 0x0000000703037224 */ /* 0x000fca00078e0207 */
[----:B------:R-:W-:-:S07]  /*10ed0*/  VIMNMX R6, R6, R3, PT ;  /* 0x0000000306067248 */ /* 0x000fce0003fe0100 */
.L_x_6923:
[----:B------:R-:W-:-:S04]  /*10ee0*/  SHF.R.S32.HI R3, RZ, 0x1f, R6 ;  /* 0x0000001fff037819 */ /* 0x000fc80000011406 */
[----:B------:R-:W-:-:S04]  /*10ef0*/  LEA.HI R3, R3, R6, RZ, 0x6 ;  /* 0x0000000603037211 */ /* 0x000fc800078f30ff */
[----:B------:R-:W-:-:S04]  /*10f00*/  SHF.R.S32.HI R3, RZ, 0x6, R3 ;  /* 0x00000006ff037819 */ /* 0x000fc80000011403 */
[----:B------:R-:W-:-:S04]  /*10f10*/  VIMNMX R12, R164, R3, !PT ;  /* 0x00000003a40c7248 */ /* 0x000fc80007fe0100 */
[----:B------:R-:W-:-:S13]  /*10f20*/  ISETP.GE.AND P0, PT, R0, R12, PT ;  /* 0x0000000c0000720c */ /* 0x000fda0003f06270 */
[----:B------:R-:W-:Y:S05]  /*10f30*/  @!P0 BRA `(.L_x_6927) ;  /* 0x000000a800588947 */ /* 0x000fea0003800000 */
.L_x_6956:
[----:B0-----:R-:W2:Y:S04]  /*10f40*/  LD.E R20, desc[UR44][R16.64+0x1e8] ;  /* 0x0001e82c10147980 */ /* 0x001ea8000c101900 */
[----:B------:R-:W3:Y:S04]  /*10f50*/  LD.E R2, desc[UR44][R16.64+0x1f0] ;  /* 0x0001f02c10027980 */ /* 0x000ee8000c101900 */
[----:B------:R-:W4:Y:S01]  /*10f60*/  LD.E R6, desc[UR44][R16.64+0x1c] ;  /* 0x00001c2c10067980 */ /* 0x000f22000c101900 */
[----:B--2---:R-:W-:-:S05]  /*10f70*/  VIADD R5, R20, 0x1 ;  /* 0x0000000114057836 */ /* 0x004fca0000000000 */
[----:B------:R-:W-:-:S13]  /*10f80*/  ISETP.NE.AND P0, PT, R5, 0x2, PT ;  /* 0x000000020500780c */ /* 0x000fda0003f05270 */
[----:B------:R0:W5:Y:S04]  /*10f90*/  @P0 LD.E R7, desc[UR44][R16.64+0x1ec] ;  /* 0x0001ec2c10070980 */ /* 0x000168000c101900 */
[----:B-1----:R-:W2:Y:S01]  /*10fa0*/  @!P0 LD.E R4, desc[UR44][R16.64+0x1ec] ;  /* 0x0001ec2c10048980 */ /* 0x002ea2000c101900 */
[----:B---3--:R-:W-:Y:S01]  /*10fb0*/  VIADD R3, R2, 0x1 ;  /* 0x0000000102037836 */ /* 0x008fe20000000000 */
[----:B----4-:R-:W-:Y:S02]  /*10fc0*/  LOP3.LUT R6, R6, 0x1, RZ, 0xfc, !PT ;  /* 0x0000000106067812 */ /* 0x010fe400078efcff */
        /* <DEDUP_REMOVED lines=11> */
.L_x_6929:
[----:B------:R-:W-:Y:S05]  /*11080*/  BSYNC B0 ;  /* 0x0000000000007941 */ /* 0x000fea0003800000 */
.L_x_6928:
        /* <DEDUP_REMOVED lines=13> */
.L_x_6931:
[----:B------:R-:W-:Y:S05]  /*11160*/  BSYNC B0 ;  /* 0x0000000000007941 */ /* 0x000fea0003800000 */
.L_x_6930:
        /* <DEDUP_REMOVED lines=8> */
.L_x_6933:
[----:B------:R-:W-:Y:S05]  /*111f0*/  BSYNC B0 ;  /* 0x0000000000007941 */ /* 0x000fea0003800000 */
.L_x_6932:
[----:B------:R-:W2:Y:S04]  /*11200*/  LD.E R3, desc[UR44][R16.64+0x1e8] ;  /* 0x0001e82c10037980 */ /* 0x000ea8000c101900 */
[----:B-----5:R-:W2:Y:S01]  /*11210*/  LD.E.64 R6, desc[UR44][R16.64+0xa0] ;  /* 0x0000a02c10067980 */ /* 0x020ea2000c101b00 */
[----:B------:R-:W-:Y:S05]  /*11220*/  WARPSYNC.ALL ;  /* 0x0000000000007948 */ /* 0x000fea0003800000 */
[----:B------:R-:W3:Y:S04]  /*11230*/  LD.E.64 R14, desc[UR44][R16.64+0x98] ;  /* 0x0000982c100e7980 */ /* 0x000ee8000c101b00 */
[----:B0-----:R-:W4:Y:S04]  /*11240*/  LD.E.64 R4, desc[UR44][R16.64+0x98] ;  /* 0x0000982c10047980 */ /* 0x001f28000c101b00 */
[----:B------:R-:W4:Y:S04]  /*11250*/  LD.E.64 R8, desc[UR44][R16.64+0x98] ;  /* 0x0000982c10087980 */ /* 0x000f28000c101b00 */
[----:B------:R-:W4:Y:S01]  /*11260*/  LD.E.64 R10, desc[UR44][R16.64+0x98] ;  /* 0x0000982c100a7980 */ /* 0x000f22000c101b00 */
[----:B--2---:R-:W-:-:S02]  /*11270*/  IMAD R2, R3, 0x200, R6 ;  /* 0x0000020003027824 */ /* 0x004fc400078e0206 */
[----:B------:R-:W-:Y:S01]  /*11280*/  IMAD.MOV.U32 R3, RZ, RZ, R7 ;  /* 0x000000ffff037224 */ /* 0x000fe200078e0007 */
[----:B------:R-:W2:Y:S02]  /*11290*/  LD.E R18, desc[UR44][R16.64+0x54] ;  /* 0x0000542c10127980 */ /* 0x000ea4000c101900 */
[C---:B------:R-:W-:Y:S02]  /*112a0*/  R2UR UR6, R2.reuse ;  /* 0x00000000020672ca */ /* 0x040fe400000e0000 */
[----:B------:R-:W-:Y:S01]  /*112b0*/  R2UR UR7, R3 ;  /* 0x00000000030772ca */ /* 0x000fe200000e0000 */
[----:B------:R0:W-:Y:S01]  /*112c0*/  ST.E desc[UR44][R16.64+0x80], RZ ;  /* 0x000080ff10007985 */ /* 0x0001e2000c10192c */
[----:B------:R-:W-:Y:S01]  /*112d0*/  WARPGROUP.ARRIVE ;  /* 0x00000000000079c5 */ /* 0x000fe20000000000 */
[----:B------:R-:W-:Y:S02]  /*112e0*/  VIADD R6, R2, 0x2 ;  /* 0x0000000202067836 */ /* 0x000fe40000000000 */
[----:B------:R-:W-:Y:S01]  /*112f0*/  IMAD.MOV.U32 R13, RZ, RZ, 0x1 ;  /* 0x00000001ff0d7424 */ /* 0x000fe200078e00ff */
[----:B---3--:R-:W-:-:S02]  /*11300*/  R2UR UR4, R14 ;  /* 0x000000000e0472ca */ /* 0x008fc400000e0000 */
[----:B------:R-:W-:-:S13]  /*11310*/  R2UR UR5, R15 ;  /* 0x000000000f0572ca */ /* 0x000fda00000e0000 */
[----:B------:R-:W-:Y:S01]  /*11320*/  HGMMA.64x64x16.F32 R24, gdesc[UR4], RZ, !UPT, gsb0 ;  /* 0x00e00000041879f0 */ /* 0x000fe2000c0008ff */
[----:B----4-:R-:W-:Y:S01]  /*11330*/  VIADD R4, R4, 0x2 ;  /* 0x0000000204047836 */ /* 0x010fe20000000000 */
[----:B------:R-:W-:Y:S02]  /*11340*/  R2UR UR6, R6 ;  /* 0x00000000060672ca */ /* 0x000fe400000e0000 */
[----:B------:R-:W-:Y:S02]  /*11350*/  R2UR UR7, R7 ;  /* 0x00000000070772ca */ /* 0x000fe400000e0000 */
[----:B------:R-:W-:Y:S02]  /*11360*/  R2UR UR4, R4 ;  /* 0x00000000040472ca */ /* 0x000fe400000e0000 */
[----:B------:R-:W-:Y:S01]  /*11370*/  R2UR UR5, R5 ;  /* 0x00000000050572ca */ /* 0x000fe200000e0000 */
[----:B------:R-:W-:Y:S02]  /*11380*/  WARPGROUP.DEPBAR.LE gsb0, 0x0 ;  /* 0x00008000000079c5 */ /* 0x000fe40000010000 */
[----:B------:R0:W5:Y:S04]  /*11390*/  LD.E R14, desc[UR44][R16.64+0x1e8] ;  /* 0x0001e82c100e7980 */ /* 0x000168000c101900 */
[----:B------:R0:W5:Y:S04]  /*113a0*/  LD.E R15, desc[UR44][R16.64+0x1ec] ;  /* 0x0001ec2c100f7980 */ /* 0x000168000c101900 */
[----:B------:R0:W-:Y:S01]  /*113b0*/  ST.E desc[UR44][R16.64+0x80], R13 ;  /* 0x0000800d10007985 */ /* 0x0001e2000c10192c */
[----:B------:R-:W-:-:S06]  /*113c0*/  WARPGROUP.ARRIVE ;  /* 0x00000000000079c5 */ /* 0x000fcc0000000000 */
[----:B------:R-:W-:Y:S01]  /*113d0*/  HGMMA.64x64x16.F32 R24, gdesc[UR4], R24, gsb0 ;  /* 0x00e00000041879f0 */ /* 0x000fe20008000818 */
[----:B------:R-:W-:Y:S02]  /*113e0*/  VIADD R4, R8, 0x4 ;  /* 0x0000000408047836 */ /* 0x000fe40000000000 */
[----:B------:R-:W-:Y:S02]  /*113f0*/  VIADD R6, R2, 0x4 ;  /* 0x0000000402067836 */ /* 0x000fe40000000000 */
[----:B------:R-:W-:Y:S01]  /*11400*/  IMAD.MOV.U32 R5, RZ, RZ, R9 ;  /* 0x000000ffff057224 */ /* 0x000fe200078e0009 */
[----:B------:R-:W-:Y:S02]  /*11410*/  R2UR UR7, R7 ;  /* 0x00000000070772ca */ /* 0x000fe400000e0000 */
[----:B------:R-:W-:Y:S02]  /*11420*/  R2UR UR6, R6 ;  /* 0x00000000060672ca */ /* 0x000fe400000e0000 */
[----:B------:R-:W-:-:S02]  /*11430*/  R2UR UR4, R4 ;  /* 0x00000000040472ca */ /* 0x000fc400000e0000 */
[----:B------:R-:W-:Y:S01]  /*11440*/  R2UR UR5, R5 ;  /* 0x00000000050572ca */ /* 0x000fe200000e0000 */
[----:B------:R-:W-:Y:S02]  /*11450*/  WARPGROUP.DEPBAR.LE gsb0, 0x0 ;  /* 0x00008000000079c5 */ /* 0x000fe40000010000 */
[----:B------:R0:W-:Y:S01]  /*11460*/  ST.E desc[UR44][R16.64+0x80], R13 ;  /* 0x0000800d10007985 */ /* 0x0001e2000c10192c */
[----:B------:R-:W-:-:S09]  /*11470*/  WARPGROUP.ARRIVE ;  /* 0x00000000000079c5 */ /* 0x000fd20000000000 */
        /* <DEDUP_REMOVED lines=20> */
.L_x_6936:
[----:B------:R-:W-:Y:S05]  /*115c0*/  BSYNC B0 ;  /* 0x0000000000007941 */ /* 0x000fea0003800000 */
.L_x_6935:
        /* <DEDUP_REMOVED lines=13> */
.L_x_6938:
[----:B------:R-:W-:Y:S05]  /*116a0*/  BSYNC B0 ;  /* 0x0000000000007941 */ /* 0x000fea0003800000 */
.L_x_6937:
        /* <DEDUP_REMOVED lines=8> */
.L_x_6940:
[----:B------:R-:W-:Y:S05]  /*11730*/  BSYNC B0 ;  /* 0x0000000000007941 */ /* 0x000fea0003800000 */
.L_x_6939:
[----:B------:R-:W2:Y:S04]  /*11740*/  LD.E R6, desc[UR44][R16.64+0x88] ;  /* 0x0000882c10067980 */ /* 0x000ea8000c101900 */
[----:B------:R-:W3:Y:S04]  /*11750*/  LD.E R7, desc[UR44][R16.64+0x1e8] ;  /* 0x0001e82c10077980 */ /* 0x000ee8000c101900 */
[----:B------:R-:W3:Y:S04]  /*11760*/  LD.E.64 R2, desc[UR44][R16.64+0xb8] ;  /* 0x0000b82c10027980 */ /* 0x000ee8000c101b00 */
[----:B-1---5:R-:W4:Y:S04]  /*11770*/  LD.E.64 R4, desc[UR44][R16.64+0xb0] ;  /* 0x0000b02c10047980 */ /* 0x022f28000c101b00 */
        /* <DEDUP_REMOVED lines=212> */
[----:B------:R-:W-:Y:S02]  /*124c0*/  VIADD R10, R2, 0x800 ;  /* 0x00000800020a7836 */ /* 0x000fe40000000000 */
[----:B------:R-:W-:Y:S01]  /*124d0*/  IMAD.MOV.U32 R7, RZ, RZ, R3 ;  /* 0x000000ffff077224 */ /* 0x000fe200078e0003 */
[----:B------:R-:W-:Y:S02]  /*124e0*/  UMOV UR4, 0x1 ;  /* 0x0000000100047882 */ /* 0x000fe40000000000 */
[----:B------:R-:W-:Y:S02]  /*124f0*/  UISETP.NE.U32.AND UP0, UPT, UR4, URZ, UPT ;  /* 0x0000003f0400728c */ /* 0x000fe4000bf05070 */
[----:B------:R-:W-:Y:S02]  /*12500*/  R2UR UR11, R7 ;  /* 0x00000000070b72ca */ /* 0x000fe400000e0000 */
[----:B-1----:R-:W-:-:S04]  /*12510*/  ISETP.GT.AND P1, PT, R4, 0x7f, PT ;  /* 0x0000007f0400780c */ /* 0x002fc80003f24270 */
        /* <DEDUP_REMOVED lines=154> */
[----:B------:R-:W1:Y:S01]  /*12ec0*/  S2R R21, SR_TID.X ;  /* 0x0000000000157919 */ /* 0x000e620000002100 */
        /* <DEDUP_REMOVED lines=9> */
[----:B------:R-:W-:Y:S01]  /*12f60*/  IMAD.IADD R4, R4, 0x1, R5 ;  /* 0x0000000104047824 */ /* 0x000fe200078e0205 */
[----:B-1----:R-:W-:-:S04]  /*12f70*/  LOP3.LUT R14, R21, 0x7f, RZ, 0xc0, !PT ;  /* 0x0000007f150e7812 */ /* 0x002fc800078ec0ff */
[----:B------:R-:W-:Y:S02]  /*12f80*/  LOP3.LUT R7, R4, 0xe06, RZ, 0xc0, !PT ;  /* 0x00000e0604077812 */ /* 0x000fe400078ec0ff */
[----:B------:R-:W-:Y:S01]  /*12f90*/  ISETP.NE.AND P0, PT, R14, RZ, PT ;  /* 0x000000ff0e00720c */ /* 0x000fe20003f05270 */
[----:B----4-:R-:W-:Y:S02]  /*12fa0*/  IMAD.MOV.U32 R5, RZ, RZ, R59 ;  /* 0x000000ffff057224 */ /* 0x010fe400078e003b */
[----:B------:R-:W-:Y:S02]  /*12fb0*/  IMAD.IADD R4, R7, 0x1, R58 ;  /* 0x0000000107047824 */ /* 0x000fe400078e023a */
[----:B------:R-:W-:Y:S02]  /*12fc0*/  IMAD.IADD R6, R2, 0x1, R7 ;  /* 0x0000000102067824 */ /* 0x000fe400078e0207 */
[----:B------:R-:W-:Y:S01]  /*12fd0*/  IMAD.MOV.U32 R7, RZ, RZ, R3 ;  /* 0x000000ffff077224 */ /* 0x000fe200078e0003 */
[----:B------:R-:W-:-:S02]  /*12fe0*/  R2UR UR4, R4 ;  /* 0x00000000040472ca */ /* 0x000fc400000e0000 */
[----:B------:R-:W-:Y:S02]  /*12ff0*/  R2UR UR6, R6 ;  /* 0x00000000060672ca */ /* 0x000fe400000e0000 */
[----:B------:R-:W-:Y:S02]  /*13000*/  R2UR UR7, R7 ;  /* 0x00000000070772ca */ /* 0x000fe400000e0000 */
[----:B------:R-:W-:Y:S01]  /*13010*/  R2UR UR5, R5 ;  /* 0x00000000050572ca */ /* 0x000fe200000e0000 */
[----:B------:R-:W-:Y:S02]  /*13020*/  WARPGROUP.DEPBAR.LE gsb0, 0x0 ;  /* 0x00008000000079c5 */ /* 0x000fe40000010000 */
        /* <DEDUP_REMOVED lines=69> */
[----:B------:R-:W4:Y:S04]  /*13480*/  LDL.64 R2, [R1+0x110] ;  /* 0x0001100001027983 */ /* 0x000f280000100a00 */
[----:B------:R-:W3:Y:S04]  /*13490*/  LDL R18, [R1+0x70] ;  /* 0x0000700001127983 */ /* 0x000ee80000100800 */
[----:B------:R-:W3:Y:S04]  /*134a0*/  LDL R19, [R1+0x118] ;  /* 0x0001180001137983 */ /* 0x000ee80000100800 */
[----:B------:R-:W3:Y:S04]  /*134b0*/  LDL.128 R8, [R1+0x100] ;  /* 0x0001000001087983 */ /* 0x000ee80000100c00 */
[----:B------:R-:W3:Y:S04]  /*134c0*/  LDL.128 R4, [R1+0xf0] ;  /* 0x0000f00001047983 */ /* 0x000ee80000100c00 */
[----:B--2---:R-:W1:Y:S01]  /*134d0*/  LD.E R21, desc[UR44][R56.64] ;  /* 0x0000002c38157980 */ /* 0x004e62000c101900 */
[----:B----4-:R-:W-:-:S02]  /*134e0*/  ISETP.NE.AND P1, PT, R2, 0x1, PT ;  /* 0x000000010200780c */ /* 0x010fc40003f25270 */
[----:B---3--:R-:W-:Y:S01]  /*134f0*/  ISETP.GE.AND P2, PT, R9, 0x1, PT ;  /* 0x000000010900780c */ /* 0x008fe20003f46270 */
[----:B------:R-:W-:Y:S01]  /*13500*/  BSSY B0, `(.L_x_6942) ;  /* 0x0000079000007945 */ /* 0x000fe20003800000 */
[-C--:B-1----:R-:W-:Y:S01]  /*13510*/  FMUL.FTZ R14, R27, R21.reuse ;  /* 0x000000151b0e7220 */ /* 0x082fe20000410000 */
[----:B------:R-:W-:Y:S01]  /*13520*/  SHF.R.S32.HI R27, RZ, 0x1f, R58 ;  /* 0x0000001fff1b7819 */ /* 0x000fe2000001143a */
[-C--:B------:R-:W-:Y:S01]  /*13530*/  FMUL.FTZ R15, R24, R21.reuse ;  /* 0x00000015180f7220 */ /* 0x080fe20000410000 */
[----:B------:R-:W-:Y:S02]  /*13540*/  FMUL.FTZ R29, R29, R21 ;  /* 0x000000151d1d7220 */ /* 0x000fe40000410000 */
[----:B------:R-:W-:Y:S02]  /*13550*/  LEA.HI R24, R27, R58, RZ, 0x7 ;  /* 0x0000003a1b187211 */ /* 0x000fe400078f38ff */
[----:B------:R1:W2:Y:S02]  /*13560*/  MUFU.TANH R59, R29 ;  /* 0x0000001d003b7308 */ /* 0x0002a40000002400 */
[----:B-1----:R-:W-:-:S05]  /*13570*/  LOP3.LUT R29, R24, 0xffffff80, RZ, 0xc0, !PT ;  /* 0xffffff80181d7812 */ /* 0x002fca00078ec0ff */
[----:B------:R-:W-:Y:S02]  /*13580*/  IMAD.IADD R29, R58, 0x1, -R29 ;  /* 0x000000013a1d7824 */ /* 0x000fe400078e0a1d */
[-C--:B0-----:R-:W-:Y:S01]  /*13590*/  FMUL.FTZ R13, R26, R21.reuse ;  /* 0x000000151a0d7220 */ /* 0x081fe20000410000 */
[----:B------:R-:W-:Y:S02]  /*135a0*/  FMUL.FTZ R57, R31, R21 ;  /* 0x000000151f397220 */ /* 0x000fe40000410000 */
[----:B------:R-:W-:Y:S02]  /*135b0*/  SHF.R.S32.HI R24, RZ, 0x1f, R29 ;  /* 0x0000001fff187819 */ /* 0x000fe4000001141d */
[----:B------:R-:W-:Y:S02]  /*135c0*/  LEA.HI R31, R27, R58, RZ, 0x2 ;  /* 0x0000003a1b1f7211 */ /* 0x000fe400078f10ff */
[----:B------:R-:W-:Y:S01]  /*135d0*/  LEA.HI R26, R24, R29, RZ, 0x2 ;  /* 0x0000001d181a7211 */ /* 0x000fe200078f10ff */
[----:B------:R-:W-:Y:S01]  /*135e0*/  FMUL.FTZ R56, R30, R21 ;  /* 0x000000151e387220 */ /* 0x000fe20000410000 */
[----:B------:R-:W-:-:S02]  /*135f0*/  LOP3.LUT R31, R31, 0xfffffffc, RZ, 0xc0, !PT ;  /* 0xfffffffc1f1f7812 */ /* 0x000fc400078ec0ff */
[--C-:B------:R-:W-:Y:S02]  /*13600*/  SHF.R.S32.HI R27, RZ, 0x2, R26.reuse ;  /* 0x00000002ff1b7819 */ /* 0x100fe4000001141a */
[----:B------:R-:W-:Y:S01]  /*13610*/  SHF.R.S32.HI R30, RZ, 0x1f, R26 ;  /* 0x0000001fff1e7819 */ /* 0x000fe2000001141a */
[----:B------:R-:W-:Y:S01]  /*13620*/  FMUL.FTZ R32, R32, R21 ;  /* 0x0000001520207220 */ /* 0x000fe20000410000 */
[----:B------:R-:W-:Y:S02]  /*13630*/  IMAD.IADD R58, R58, 0x1, -R31 ;  /* 0x000000013a3a7824 */ /* 0x000fe400078e0a1f */
[----:B------:R-:W-:Y:S02]  /*13640*/  LEA.HI R30, R30, R27, RZ, 0x3 ;  /* 0x0000001b1e1e7211 */ /* 0x000fe400078f18ff */
[----:B------:R-:W-:Y:S01]  /*13650*/  LEA.HI R24, R24, R29, RZ, 0x5 ;  /* 0x0000001d18187211 */ /* 0x000fe200078f28ff */
[----:B------:R0:W1:Y:S01]  /*13660*/  MUFU.TANH R60, R32 ;  /* 0x00000020003c7308 */ /* 0x0000620000002400 */
[----:B------:R-:W-:-:S02]  /*13670*/  LOP3.LUT R30, R30, 0xfffffff8, RZ, 0xc0, !PT ;  /* 0xfffffff81e1e7812 */ /* 0x000fc400078ec0ff */
[----:B------:R-:W-:-:S03]  /*13680*/  SHF.R.S32.HI R31, RZ, 0x5, R24 ;  /* 0x00000005ff1f7819 */ /* 0x000fc60000011418 */
[----:B------:R-:W-:Y:S01]  /*13690*/  IMAD.IADD R30, R27, 0x1, -R30 ;  /* 0x000000011b1e7824 */ /* 0x000fe200078e0a1e */
[----:B0-----:R-:W-:Y:S01]  /*136a0*/  LEA.HI R32, R58, R58, RZ, 0x1 ;  /* 0x0000003a3a207211 */ /* 0x001fe200078f08ff */
[----:B------:R-:W-:-:S03]  /*136b0*/  IMAD R31, R18, 0x4, R31 ;  /* 0x00000004121f7824 */ /* 0x000fc600078e021f */
[----:B------:R-:W-:Y:S01]  /*136c0*/  LOP3.LUT R27, R32, 0x1ffffffe, RZ, 0xc0, !PT ;  /* 0x1ffffffe201b7812 */ /* 0x000fe200078ec0ff */
[----:B------:R-:W-:-:S04]  /*136d0*/  IMAD.U32 R30, R31, 0x10, R30 ;  /* 0x000000101f1e7824 */ /* 0x000fc800078e001e */
[----:B------:R-:W-:-:S04]  /*136e0*/  IMAD.IADD R27, R58, 0x1, -R27 ;  /* 0x000000013a1b7824 */ /* 0x000fc800078e0a1b */
[----:B------:R-:W-:-:S04]  /*136f0*/  IMAD R32, R27, 0x8, R30 ;  /* 0x000000081b207824 */ /* 0x000fc800078e021e */
[----:B------:R-:W-:-:S04]  /*13700*/  @P1 IMAD.HI.U32 R2, R32, R3, RZ ;  /* 0x0000000320021227 */ /* 0x000fc800078e00ff */
[----:B------:R-:W-:Y:S01]  /*13710*/  FMUL.FTZ R38, R38, R21 ;  /* 0x0000001526267220 */ /* 0x000fe20000410000 */
[----:B------:R-:W-:-:S03]  /*13720*/  @P1 SHF.R.U32.HI R32, RZ, R19, R2 ;  /* 0x00000013ff201219 */ /* 0x000fc60000011602 */
[----:B------:R0:W3:Y:S01]  /*13730*/  MUFU.TANH R64, R38 ;  /* 0x0000002600407308 */ /* 0x0000e20000002400 */
[----:B------:R-:W-:Y:S01]  /*13740*/  LOP3.LUT R26, R26, 0x7ffffffc, RZ, 0xc0, !PT ;  /* 0x7ffffffc1a1a7812 */ /* 0x000fe200078ec0ff */
[----:B------:R-:W-:Y:S01]  /*13750*/  FMUL.FTZ R36, R36, R21 ;  /* 0x0000001524247220 */ /* 0x000fe20000410000 */
[----:B------:R-:W4:Y:S01]  /*13760*/  SHFL.IDX PT, R24, R32, RZ, 0x1c1f ;  /* 0x001c1fff20187589 */ /* 0x000f2200000e0000 */
[----:B0-----:R-:W-:-:S04]  /*13770*/  IMAD.SHL.U32 R38, R0, 0x40, RZ ;  /* 0x0000004000267824 */ /* 0x001fc800078e00ff */
[----:B------:R0:W1:Y:S01]  /*13780*/  MUFU.TANH R63, R36 ;  /* 0x00000024003f7308 */ /* 0x0000620000002400 */
[----:B------:R-:W-:Y:S02]  /*13790*/  IMAD.IADD R2, R29, 0x1, -R26 ;  /* 0x000000011d027824 */ /* 0x000fe400078e0a1a */
[-C--:B------:R-:W-:Y:S01]  /*137a0*/  FMUL.FTZ R25, R25, R21.reuse ;  /* 0x0000001519197220 */ /* 0x080fe20000410000 */
[----:B------:R-:W-:Y:S01]  /*137b0*/  IADD3 R3, -R38, 0x1, RZ ;  /* 0x0000000126037810 */ /* 0x000fe20007ffe1ff */
        /* <DEDUP_REMOVED lines=22> */
[----:B------:R-:W-:Y:S01]  /*13920*/  IMAD R3, R2, -0x2, R3 ;  /* 0xfffffffe02037824 */ /* 0x000fe200078e0203 */
[----:B------:R-:W0:Y:S04]  /*13930*/  MUFU.TANH R15, R15 ;  /* 0x0000000f000f7308 */ /* 0x000e280000002400 */
[----:B------:R-:W-:-:S04]  /*13940*/  IADD3 R18, -R4, R3, R5 ;  /* 0x0000000304127210 */ /* 0x000fc80007ffe105 */
[----:B------:R-:W0:Y:S01]  /*13950*/  MUFU.TANH R25, R25 ;  /* 0x0000001900197308 */ /* 0x000e220000002400 */
[----:B------:R-:W-:-:S07]  /*13960*/  LOP3.LUT R3, RZ, R6, RZ, 0x33, !PT ;  /* 0x00000006ff037212 */ /* 0x000fce00078e33ff */
        /* <DEDUP_REMOVED lines=27> */
[----:B------:R2:W0:Y:S01]  /*13b20*/  MUFU.TANH R65, R39 ;  /* 0x0000002700417308 */ /* 0x0004220000002400 */
[----:B----4-:R-:W-:Y:S02]  /*13b30*/  IMAD.IADD R3, R55, 0x1, R24 ;  /* 0x0000000137037824 */ /* 0x010fe400078e0218 */
[----:B--2---:R-:W-:-:S04]  /*13b40*/  IMAD.IADD R39, R18, 0x1, R7 ;  /* 0x0000000112277824 */ /* 0x004fc800078e0207 */
[----:B------:R-:W-:Y:S01]  /*13b50*/  IMAD.IADD R6, R39, 0x1, R24 ;  /* 0x0000000127067824 */ /* 0x000fe200078e0218 */
[----:B-1-3--:R-:W-:Y:S06]  /*13b60*/  @!P2 BRA `(.L_x_6943) ;  /* 0x000000000048a947 */ /* 0x00afec0003800000 */
[----:B------:R-:W-:Y:S01]  /*13b70*/  IADD3 R7, -R4, R5, R24 ;  /* 0x0000000504077210 */ /* 0x000fe20007ffe118 */
[----:B------:R-:W-:Y:S03]  /*13b80*/  BSSY B1, `(.L_x_6944) ;  /* 0x000000c000017945 */ /* 0x000fe60003800000 */
[----:B------:R-:W-:-:S13]  /*13b90*/  ISETP.GT.AND P1, PT, R7, -0x1, PT ;  /* 0xffffffff0700780c */ /* 0x000fda0003f24270 */
[----:B------:R-:W-:Y:S05]  /*13ba0*/  @P1 BRA `(.L_x_6945) ;  /* 0x0000000000181947 */ /* 0x000fea0003800000 */
[----:B------:R-:W-:Y:S02]  /*13bb0*/  ISETP.NE.AND P1, PT, R9, 0x1, PT ;  /* 0x000000010900780c */ /* 0x000fe40003f25270 */
[----:B------:R-:W-:-:S11]  /*13bc0*/  LOP3.LUT R7, RZ, R7, RZ, 0x33, !PT ;  /* 0x00000007ff077212 */ /* 0x000fd600078e33ff */
[----:B------:R-:W-:-:S05]  /*13bd0*/  @P1 IMAD.HI.U32 R8, R7, R10, RZ ;  /* 0x0000000a07081227 */ /* 0x000fca00078e00ff */
[----:B------:R-:W-:-:S04]  /*13be0*/  @P1 SHF.R.U32.HI R7, RZ, R11, R8 ;  /* 0x0000000bff071219 */ /* 0x000fc80000011608 */
[----:B------:R-:W-:Y:S01]  /*13bf0*/  LOP3.LUT R7, RZ, R7, RZ, 0x33, !PT ;  /* 0x00000007ff077212 */ /* 0x000fe200078e33ff */
[----:B------:R-:W-:Y:S06]  /*13c00*/  BRA `(.L_x_6946) ;  /* 0x00000000000c7947 */ /* 0x000fec0003800000 */
.L_x_6945:
[----:B------:R-:W-:-:S13]  /*13c10*/  ISETP.NE.AND P1, PT, R9, 0x1, PT ;  /* 0x000000010900780c */ /* 0x000fda0003f25270 */
[----:B------:R-:W-:-:S05]  /*13c20*/  @P1 IMAD.HI.U32 R8, R7, R10, RZ ;  /* 0x0000000a07081227 */ /* 0x000fca00078e00ff */
[----:B------:R-:W-:-:S07]  /*13c30*/  @P1 SHF.R.U32.HI R7, RZ, R11, R8 ;  /* 0x0000000bff071219 */ /* 0x000fce0000011608 */
.L_x_6946:
[----:B------:R-:W-:Y:S05]  /*13c40*/  BSYNC B1 ;  /* 0x0000000000017941 */ /* 0x000fea0003800000 */
.L_x_6944:
[----:B------:R-:W-:-:S04]  /*13c50*/  IMAD R7, R7, R9, -R38 ;  /* 0x0000000907077224 */ /* 0x000fc800078e0a26 */
[----:B------:R-:W-:-:S05]  /*13c60*/  IMAD R8, R2, -0x2, R7 ;  /* 0xfffffffe02087824 */ /* 0x000fca00078e0207 */
[----:B------:R-:W-:Y:S02]  /*13c70*/  VIMNMX R3, R3, R8, !PT ;  /* 0x0000000803037248 */ /* 0x000fe40007fe0100 */
[----:B------:R-:W-:-:S07]  /*13c80*/  VIADDMNMX R6, R8, R9, R6, PT ;  /* 0x0000000908067246 */ /* 0x000fce0003800106 */
.L_x_6943:
[----:B------:R-:W-:Y:S05]  /*13c90*/  BSYNC B0 ;  /* 0x0000000000007941 */ /* 0x000fea0003800000 */
.L_x_6942:
[C---:B------:R-:W-:Y:S01]  /*13ca0*/  ISETP.GE.AND P1, PT, R58.reuse, 0x9, PT ;  /* 0x000000093a00780c */ /* 0x040fe20003f26270 */
[----:B------:R-:W1:Y:S01]  /*13cb0*/  SHFL.IDX PT, R32, R32, 0x1, 0x1c1f ;  /* 0x003c1f0020207f89 */ /* 0x000e6200000e0000 */
[----:B------:R-:W-:Y:S01]  /*13cc0*/  ISETP.GE.AND P2, PT, R58, 0x2, PT ;  /* 0x000000023a00780c */ /* 0x000fe20003f46270 */
[----:B------:R-:W-:Y:S01]  /*13cd0*/  BSSY B0, `(.L_x_6947) ;  /* 0x0000060000007945 */ /* 0x000fe20003800000 */
[----:B------:R-:W-:Y:S02]  /*13ce0*/  P2R R67, PR, RZ, 0x2 ;  /* 0x00000002ff437803 */ /* 0x000fe40000000000 */
[----:B------:R-:W-:Y:S02]  /*13cf0*/  ISETP.GT.AND P1, PT, R3, 0x8, !P1 ;  /* 0x000000080300780c */ /* 0x000fe40004f24270 */
[----:B------:R-:W-:Y:S02]  /*13d00*/  P2R R66, PR, RZ, 0x4 ;  /* 0x00000004ff427803 */ /* 0x000fe40000000000 */
[----:B------:R-:W-:-:S02]  /*13d10*/  ISETP.LT.OR P1, PT, R6, 0x9, P1 ;  /* 0x000000090600780c */ /* 0x000fc40000f21670 */
[C---:B------:R-:W-:Y:S02]  /*13d20*/  ISETP.GT.AND P2, PT, R3.reuse, 0x1, !P2 ;  /* 0x000000010300780c */ /* 0x040fe40005744270 */
[----:B------:R-:W-:Y:S02]  /*13d30*/  ISETP.GE.AND P3, PT, R58, 0xa, PT ;  /* 0x0000000a3a00780c */ /* 0x000fe40003f66270 */
[----:B0-----:R-:W-:Y:S02]  /*13d40*/  FSEL R33, R28, -INF , !P1 ;  /* 0xff8000001c217808 */ /* 0x001fe40004800000 */
[----:B------:R-:W-:Y:S02]  /*13d50*/  ISETP.LT.OR P2, PT, R6, 0x2, P2 ;  /* 0x000000020600780c */ /* 0x000fe40001741670 */
[----:B------:R-:W-:Y:S02]  /*13d60*/  ISETP.GT.AND P1, PT, R3, 0x9, !P3 ;  /* 0x000000090300780c */ /* 0x000fe40005f24270 */
[----:B------:R-:W-:-:S02]  /*13d70*/  FSEL R35, R25, -INF , !P2 ;  /* 0xff80000019237808 */ /* 0x000fc40005000000 */
[----:B------:R-:W-:Y:S01]  /*13d80*/  ISETP.LT.OR P1, PT, R6, 0xa, P1 ;  /* 0x0000000a0600780c */ /* 0x000fe20000f21670 */
[----:B-1----:R-:W-:Y:S01]  /*13d90*/  IMAD.IADD R8, R55, 0x1, R32 ;  /* 0x0000000137087824 */ /* 0x002fe200078e0220 */
        /* <DEDUP_REMOVED lines=75> */
.L_x_6950:
[----:B------:R-:W-:-:S13]  /*14250*/  ISETP.NE.AND P6, PT, R9, 0x1, PT ;  /* 0x000000010900780c */ /* 0x000fda0003fc5270 */
[----:B------:R-:W-:-:S05]  /*14260*/  @P6 IMAD.HI.U32 R10, R4, R10, RZ ;  /* 0x0000000a040a6227 */ /* 0x000fca00078e00ff */
[----:B------:R-:W-:-:S07]  /*14270*/  @P6 SHF.R.U32.HI R4, RZ, R11, R10 ;  /* 0x0000000bff046219 */ /* 0x000fce000001160a */
.L_x_6951:
[----:B------:R-:W-:Y:S05]  /*14280*/  BSYNC B1 ;  /* 0x0000000000017941 */ /* 0x000fea0003800000 */
.L_x_6949:
[----:B------:R-:W-:-:S04]  /*14290*/  IMAD R3, R4, R9, -R38 ;  /* 0x0000000904037224 */ /* 0x000fc800078e0a26 */
[----:B------:R-:W-:-:S05]  /*142a0*/  IMAD R3, R2, -0x2, R3 ;  /* 0xfffffffe02037824 */ /* 0x000fca00078e0203 */
[----:B------:R-:W-:Y:S02]  /*142b0*/  VIADDMNMX R6, R3, R9, R6, PT ;  /* 0x0000000903067246 */ /* 0x000fe40003800106 */
[----:B------:R-:W-:-:S07]  /*142c0*/  VIMNMX R8, R8, R3, !PT ;  /* 0x0000000308087248 */ /* 0x000fce0007fe0100 */
.L_x_6948:
[----:B------:R-:W-:Y:S05]  /*142d0*/  BSYNC B0 ;  /* 0x0000000000007941 */ /* 0x000fea0003800000 */
.L_x_6947:
        /* <DEDUP_REMOVED lines=41> */
[C---:B------:R-:W-:Y:S02]  /*14570*/  ISETP.GT.AND P5, PT, R8.reuse, 0x28, !P6 ;  /* 0x000000280800780c */ /* 0x040fe400077a4270 */
[----:B------:R-:W-:Y:S02]  /*14580*/  ISETP.GT.AND P1, PT, R8, 0x29, !P1 ;  /* 0x000000290800780c */ /* 0x000fe40004f24270 */
[----:B------:R-:W-:Y:S02]  /*14590*/  ISETP.LT.OR P5, PT, R6, 0x29, P5 ;  /* 0x000000290600780c */ /* 0x000fe40002fa1670 */
[----:B------:R-:W-:Y:S02]  /*145a0*/  ISETP.GT.AND P2, PT, R8, 0x30, !P2 ;  /* 0x000000300800780c */ /* 0x000fe40005744270 */
[----:B------:R-:W-:-:S02]  /*145b0*/  FSEL R9, R46, -INF , !P5 ;  /* 0xff8000002e097808 */ /* 0x000fc40006800000 */
[----:B------:R-:W-:Y:S02]  /*145c0*/  ISETP.LT.OR P1, PT, R6, 0x2a, P1 ;  /* 0x0000002a0600780c */ /* 0x000fe40000f21670 */
[----:B------:R-:W-:Y:S02]  /*145d0*/  ISETP.GT.AND P3, PT, R8, 0x31, !P3 ;  /* 0x000000310800780c */ /* 0x000fe40005f64270 */
[----:B------:R-:W-:Y:S02]  /*145e0*/  ISETP.LT.OR P2, PT, R6, 0x31, P2 ;  /* 0x000000310600780c */ /* 0x000fe40001741670 */
[----:B------:R-:W-:Y:S02]  /*145f0*/  FSEL R52, R36, -INF , !P1 ;  /* 0xff80000024347808 */ /* 0x000fe40004800000 */
[----:B------:R-:W-:Y:S02]  /*14600*/  ISETP.NE.AND P6, PT, R41, RZ, PT ;  /* 0x000000ff2900720c */ /* 0x000fe40003fc5270 */
[----:B------:R-:W-:-:S02]  /*14610*/  ISETP.GT.AND P4, PT, R8, 0x38, !P4 ;  /* 0x000000380800780c */ /* 0x000fc40006784270 */
[----:B------:R-:W-:Y:S02]  /*14620*/  ISETP.LT.OR P3, PT, R6, 0x32, P3 ;  /* 0x000000320600780c */ /* 0x000fe40001f61670 */
[----:B------:R-:W-:Y:S02]  /*14630*/  FSEL R50, R50, -INF , !P2 ;  /* 0xff80000032327808 */ /* 0x000fe40005000000 */
[----:B------:R-:W-:Y:S02]  /*14640*/  ISETP.GT.AND P1, PT, R8, 0x39, !P6 ;  /* 0x000000390800780c */ /* 0x000fe40007724270 */
[C---:B------:R-:W-:Y:S02]  /*14650*/  ISETP.LT.OR P4, PT, R6.reuse, 0x39, P4 ;  /* 0x000000390600780c */ /* 0x040fe40002781670 */
[----:B------:R-:W-:Y:S01]  /*14660*/  FSEL R56, R51, -INF , !P3 ;  /* 0xff80000033387808 */ /* 0x000fe20005800000 */
[----:B------:R-:W-:Y:S01]  /*14670*/  UIADD3 UR4, UP0, UR37, 0x200, URZ ;  /* 0x0000020025047890 */ /* 0x000fe2000ff1e03f */
[----:B------:R-:W-:-:S02]  /*14680*/  ISETP.LT.OR P1, PT, R6, 0x3a, P1 ;  /* 0x0000003a0600780c */ /* 0x000fc40000f21670 */
[----:B------:R-:W-:Y:S01]  /*14690*/  FSEL R54, R54, -INF , !P4 ;  /* 0xff80000036367808 */ /* 0x000fe20006000000 */
[----:B------:R-:W-:Y:S02]  /*146a0*/  ULOP3.LUT UR4, UR4, 0x4, URZ, 0xfc, !UPT ;  /* 0x0000000404047892 */ /* 0x000fe4000f8efc3f */
[----:B------:R-:W-:Y:S01]  /*146b0*/  UIADD3.X UR5, URZ, UR36, URZ, UP0, !UPT ;  /* 0x000000243f057290 */ /* 0x000fe200087fe43f */
        /* <DEDUP_REMOVED lines=31> */
[----:B------:R-:W-:-:S04]  /*148b0*/  FMNMX.FTZ R4, R52, R4, !PT ;  /* 0x0000000434047209 */ /* 0x000fc80007810000 */
[----:B------:R-:W-:-:S04]  /*148c0*/  FMNMX.FTZ R4, R50, R4, !PT ;  /* 0x0000000432047209 */ /* 0x000fc80007810000 */
[----:B------:R-:W-:-:S04]  /*148d0*/  FMNMX.FTZ R4, R56, R4, !PT ;  /* 0x0000000438047209 */ /* 0x000fc80007810000 */
[----:B------:R-:W-:Y:S01]  /*148e0*/  FMNMX.FTZ R41, R54, R4, !PT ;  /* 0x0000000436297209 */ /* 0x000fe20007810000 */
[----:B------:R-:W-:Y:S02]  /*148f0*/  IMAD.U32 R4, RZ, RZ, UR4 ;  /* 0x00000004ff047e24 */ /* 0x000fe4000f8e00ff */
[----:B------:R-:W-:Y:S01]  /*14900*/  IMAD.U32 R5, RZ, RZ, UR5 ;  /* 0x00000005ff057e24 */ /* 0x000fe2000f8e00ff */
        /* <DEDUP_REMOVED lines=43> */
.L_x_6953:
[----:B------:R-:W-:Y:S05]  /*14bc0*/  BSYNC B0 ;  /* 0x0000000000007941 */ /* 0x000fea0003800000 */
.L_x_6952:
        /* <DEDUP_REMOVED lines=8> */
[----:B------:R-:W3:Y:S04]  /*14c50*/  LD.E R46, desc[UR44][R16.64+0x220] ;  /* 0x0002202c102e7980 */ /* 0x000ee8000c101900 */
[----:B------:R-:W4:Y:S04]  /*14c60*/  LD.E R5, desc[UR44][R4.64] ;  /* 0x0000002c04057980 */ /* 0x000f28000c101900 */
[----:B------:R-:W5:Y:S04]  /*14c70*/  LD.E R47, desc[UR44][R16.64+0x210] ;  /* 0x0002102c102f7980 */ /* 0x000f68000c101900 */
[----:B------:R-:W5:Y:S01]  /*14c80*/  LD.E R49, desc[UR44][R16.64+0x214] ;  /* 0x0002142c10317980 */ /* 0x000f62000c101900 */
[C---:B--2---:R-:W-:Y:S01]  /*14c90*/  FSETP.NEU.FTZ.AND P1, PT, R20.reuse, -INF , PT ;  /* 0xff8000001400780b */ /* 0x044fe20003f3d000 */
[----:B---3--:R-:W-:-:S05]  /*14ca0*/  FMUL.FTZ R41, R20, R46 ;  /* 0x0000002e14297220 */ /* 0x008fca0000410000 */
[----:B------:R-:W-:Y:S02]  /*14cb0*/  FSEL R41, R41, RZ, P1 ;  /* 0x000000ff29297208 */ /* 0x000fe40000800000 */
[----:B----4-:R-:W-:-:S03]  /*14cc0*/  FSETP.NEU.FTZ.AND P1, PT, R5, -INF , PT ;  /* 0xff8000000500780b */ /* 0x010fc60003f3d000 */
[-CC-:B------:R-:W-:Y:S01]  /*14cd0*/  FFMA.FTZ R2, R48, R46.reuse, -R41.reuse ;  /* 0x0000002e30027223 */ /* 0x180fe20000010829 */
[-CC-:B------:R-:W-:Y:S01]  /*14ce0*/  FFMA.FTZ R35, R35, R46.reuse, -R41.reuse ;  /* 0x0000002e23237223 */ /* 0x180fe20000010829 */
[-CC-:B------:R-:W-:Y:S01]  /*14cf0*/  FFMA.FTZ R33, R33, R46.reuse, -R41.reuse ;  /* 0x0000002e21217223 */ /* 0x180fe20000010829 */
[-CC-:B------:R-:W-:Y:S01]  /*14d00*/  FFMA.FTZ R31, R31, R46.reuse, -R41.reuse ;  /* 0x0000002e1f1f7223 */ /* 0x180fe20000010829 */
[----:B------:R1:W5:Y:S01]  /*14d10*/  MUFU.EX2 R168, R2 ;  /* 0x0000000200a87308 */ /* 0x0003620000000800 */
[-CC-:B------:R-:W-:Y:S01]  /*14d20*/  FFMA.FTZ R30, R30, R46.reuse, -R41.reuse ;  /* 0x0000002e1e1e7223 */ /* 0x180fe20000010829 */
[-CC-:B------:R-:W-:Y:S01]  /*14d30*/  FFMA.FTZ R29, R29, R46.reuse, -R41.reuse ;  /* 0x0000002e1d1d7223 */ /* 0x180fe20000010829 */
[-CC-:B------:R-:W-:Y:S01]  /*14d40*/  FFMA.FTZ R28, R28, R46.reuse, -R41.reuse ;  /* 0x0000002e1c1c7223 */ /* 0x180fe20000010829 */
[-CC-:B------:R-:W-:Y:S01]  /*14d50*/  FFMA.FTZ R15, R15, R46.reuse, -R41.reuse ;  /* 0x0000002e0f0f7223 */ /* 0x180fe20000010829 */
[-CC-:B------:R-:W-:Y:S01]  /*14d60*/  FFMA.FTZ R27, R27, R46.reuse, -R41.reuse ;  /* 0x0000002e1b1b7223 */ /* 0x180fe20000010829 */
[-CC-:B------:R-:W-:Y:S01]  /*14d70*/  FFMA.FTZ R26, R26, R46.reuse, -R41.reuse ;  /* 0x0000002e1a1a7223 */ /* 0x180fe20000010829 */
[-CC-:B------:R-:W-:Y:S01]  /*14d80*/  FFMA.FTZ R25, R25, R46.reuse, -R41.reuse ;  /* 0x0000002e19197223 */ /* 0x180fe20000010829 */
[----:B------:R-:W2:Y:S01]  /*14d90*/  MUFU.EX2 R35, R35 ;  /* 0x0000002300237308 */ /* 0x000ea20000000800 */
[----:B-1----:R-:W-:Y:S01]  /*14da0*/  FMUL.FTZ R2, R46, R5 ;  /* 0x000000052e027220 */ /* 0x002fe20000410000 */
[-CC-:B------:R-:W-:Y:S01]  /*14db0*/  FFMA.FTZ R24, R24, R46.reuse, -R41.reuse ;  /* 0x0000002e18187223 */ /* 0x180fe20000010829 */
[-CC-:B------:R-:W-:Y:S01]  /*14dc0*/  FFMA.FTZ R21, R21, R46.reuse, -R41.reuse ;  /* 0x0000002e15157223 */ /* 0x180fe20000010829 */
[-CC-:B------:R-:W-:Y:S01]  /*14dd0*/  FFMA.FTZ R19, R19, R46.reuse, -R41.reuse ;  /* 0x0000002e13137223 */ /* 0x180fe20000010829 */
[-CC-:B------:R-:W-:Y:S01]  /*14de0*/  FFMA.FTZ R18, R18, R46.reuse, -R41.reuse ;  /* 0x0000002e12127223 */ /* 0x180fe20000010829 */
[----:B------:R-:W-:Y:S01]  /*14df0*/  FSEL R3, R2, RZ, P1 ;  /* 0x000000ff02037208 */ /* 0x000fe20000800000 */
[----:B------:R-:W-:Y:S01]  /*14e00*/  FFMA.FTZ R7, R7, R46, -R41 ;  /* 0x0000002e07077223 */ /* 0x000fe20000010829 */
[----:B------:R-:W-:Y:S01]  /*14e10*/  MUFU.EX2 R33, R33 ;  /* 0x0000002100217308 */ /* 0x000fe20000000800 */
[----:B-----5:R-:W-:-:S02]  /*14e20*/  FADD.FTZ R2, R168, R47 ;  /* 0x0000002fa8027221 */ /* 0x020fc40000010000 */
        /* <DEDUP_REMOVED lines=8> */
[----:B--2---:R-:W-:Y:S01]  /*14eb0*/  FADD.FTZ R20, R35, R2 ;  /* 0x0000000223147221 */ /* 0x004fe20000010000 */
[-CC-:B------:R-:W-:Y:S01]  /*14ec0*/  FFMA.FTZ R13, R13, R46.reuse, -R3.reuse ;  /* 0x0000002e0d0d7223 */ /* 0x180fe20000010803 */
[-CC-:B------:R-:W-:Y:S01]  /*14ed0*/  FFMA.FTZ R11, R11, R46.reuse, -R3.reuse ;  /* 0x0000002e0b0b7223 */ /* 0x180fe20000010803 */
[-CC-:B------:R-:W-:Y:S01]  /*14ee0*/  FFMA.FTZ R10, R10, R46.reuse, -R3.reuse ;  /* 0x0000002e0a0a7223 */ /* 0x180fe20000010803 */
[-CC-:B------:R-:W-:Y:S01]  /*14ef0*/  FFMA.FTZ R9, R9, R46.reuse, -R3.reuse ;  /* 0x0000002e09097223 */ /* 0x180fe20000010803 */
[----:B------:R-:W1:Y:S01]  /*14f00*/  MUFU.EX2 R40, R40 ;  /* 0x0000002800287308 */ /* 0x000e620000000800 */
[----:B------:R-:W-:-:S07]  /*14f10*/  FFMA.FTZ R2, R52, R46, -R3 ;  /* 0x0000002e34027223 */ /* 0x000fce0000010803 */
[----:B------:R-:W2:Y:S08]  /*14f20*/  MUFU.EX2 R39, R39 ;  /* 0x0000002700277308 */ /* 0x000eb00000000800 */
[----:B------:R-:W3:Y:S01]  /*14f30*/  MUFU.EX2 R38, R38 ;  /* 0x0000002600267308 */ /* 0x000ee20000000800 */
[----:B-1----:R-:W-:-:S07]  /*14f40*/  FADD.FTZ R4, R40, R49 ;  /* 0x0000003128047221 */ /* 0x002fce0000010000 */
[----:B------:R-:W1:Y:S01]  /*14f50*/  MUFU.EX2 R37, R37 ;  /* 0x0000002500257308 */ /* 0x000e620000000800 */
[----:B--2---:R-:W-:-:S07]  /*14f60*/  FADD.FTZ R5, R39, R4 ;  /* 0x0000000427057221 */ /* 0x004fce0000010000 */
[----:B------:R-:W-:Y:S01]  /*14f70*/  MUFU.EX2 R30, R30 ;  /* 0x0000001e001e7308 */ /* 0x000fe20000000800 */
[----:B---3--:R-:W-:-:S07]  /*14f80*/  FADD.FTZ R4, R38, R5 ;  /* 0x0000000526047221 */ /* 0x008fce0000010000 */
[----:B------:R-:W2:Y:S01]  /*14f90*/  MUFU.EX2 R34, R34 ;  /* 0x0000002200227308 */ /* 0x000ea20000000800 */
[----:B-1----:R-:W-:Y:S01]  /*14fa0*/  FADD.FTZ R5, R37, R4 ;  /* 0x0000000425057221 */ /* 0x002fe20000010000 */
[----:B------:R-:W-:-:S06]  /*14fb0*/  FFMA.FTZ R4, R50, R46, -R3 ;  /* 0x0000002e32047223 */ /* 0x000fcc0000010803 */
[----:B------:R-:W-:Y:S08]  /*14fc0*/  MUFU.EX2 R29, R29 ;  /* 0x0000001d001d7308 */ /* 0x000ff00000000800 */
[----:B------:R-:W1:Y:S01]  /*14fd0*/  MUFU.EX2 R173, R32 ;  /* 0x0000002000ad7308 */ /* 0x000e620000000800 */
[----:B--2---:R-:W-:Y:S01]  /*14fe0*/  FADD.FTZ R42, R34, R5 ;  /* 0x00000005222a7221 */ /* 0x004fe20000010000 */
[----:B------:R-:W-:-:S06]  /*14ff0*/  FFMA.FTZ R5, R56, R46, -R3 ;  /* 0x0000002e38057223 */ /* 0x000fcc0000010803 */
[----:B------:R-:W2:Y:S08]  /*15000*/  MUFU.EX2 R28, R28 ;  /* 0x0000001c001c7308 */ /* 0x000eb00000000800 */
[----:B------:R3:W-:Y:S01]  /*15010*/  MUFU.EX2 R182, R15 ;  /* 0x0000000f00b67308 */ /* 0x0007e20000000800 */
[----:B-1----:R-:W-:-:S07]  /*15020*/  FADD.FTZ R31, R173, R42 ;  /* 0x0000002aad1f7221 */ /* 0x002fce0000010000 */
[----:B------:R-:W-:Y:S01]  /*15030*/  MUFU.EX2 R14, R14 ;  /* 0x0000000e000e7308 */ /* 0x000fe20000000800 */
[----:B---3--:R-:W-:-:S04]  /*15040*/  FADD.FTZ R15, R33, R20 ;  /* 0x00000014210f7221 */ /* 0x008fc80000010000 */
[----:B------:R-:W-:-:S03]  /*15050*/  FADD.FTZ R15, R170, R15 ;  /* 0x0000000faa0f7221 */ /* 0x000fc60000010000 */
[----:B------:R-:W1:Y:S01]  /*15060*/  MUFU.EX2 R27, R27 ;  /* 0x0000001b001b7308 */ /* 0x000e620000000800 */
[----:B------:R-:W-:-:S04]  /*15070*/  FADD.FTZ R32, R30, R15 ;  /* 0x0000000f1e207221 */ /* 0x000fc80000010000 */
[----:B------:R-:W-:-:S03]  /*15080*/  FADD.FTZ R15, R29, R32 ;  /* 0x000000201d0f7221 */ /* 0x000fc60000010000 */
[----:B------:R-:W-:Y:S01]  /*15090*/  MUFU.EX2 R13, R13 ;  /* 0x0000000d000d7308 */ /* 0x000fe20000000800 */
[----:B--2---:R-:W-:-:S07]  /*150a0*/  FADD.FTZ R42, R28, R15 ;  /* 0x0000000f1c2a7221 */ /* 0x004fce0000010000 */
[----:B------:R-:W0:Y:S01]  /*150b0*/  MUFU.EX2 R26, R26 ;  /* 0x0000001a001a7308 */ /* 0x000e220000000800 */
[----:B-1----:R-:W-:-:S07]  /*150c0*/  FADD.FTZ R15, R27, R42 ;  /* 0x0000002a1b0f7221 */ /* 0x002fce0000010000 */
[----:B------:R-:W-:Y:S08]  /*150d0*/  MUFU.EX2 R11, R11 ;  /* 0x0000000b000b7308 */ /* 0x000ff00000000800 */
[----:B------:R-:W1:Y:S01]  /*150e0*/  MUFU.EX2 R25, R25 ;  /* 0x0000001900197308 */ /* 0x000e620000000800 */
[----:B0-----:R-:W-:-:S07]  /*150f0*/  FADD.FTZ R44, R26, R15 ;  /* 0x0000000f1a2c7221 */ /* 0x001fce0000010000 */
[----:B------:R-:W-:Y:S08]  /*15100*/  MUFU.EX2 R10, R10 ;  /* 0x0000000a000a7308 */ /* 0x000ff00000000800 */
[----:B------:R-:W0:Y:S08]  /*15110*/  MUFU.EX2 R24, R24 ;  /* 0x0000001800187308 */ /* 0x000e300000000800 */
[----:B------:R-:W-:Y:S08]  /*15120*/  MUFU.EX2 R9, R9 ;  /* 0x0000000900097308 */ /* 0x000ff00000000800 */
[----:B------:R2:W-:Y:S08]  /*15130*/  MUFU.EX2 R20, R2 ;  /* 0x0000000200147308 */ /* 0x0005f00000000800 */
[----:B------:R-:W3:Y:S01]  /*15140*/  MUFU.EX2 R21, R21 ;  /* 0x0000001500157308 */ /* 0x000ee20000000800 */
[----:B--2---:R-:W-:Y:S01]  /*15150*/  FADD.FTZ R2, R14, R31 ;  /* 0x0000001f0e027221 */ /* 0x004fe20000010000 */
[----:B-1----:R-:W-:-:S03]  /*15160*/  FADD.FTZ R31, R25, R44 ;  /* 0x0000002c191f7221 */ /* 0x002fc60000010000 */
[----:B------:R-:W-:Y:S01]  /*15170*/  FADD.FTZ R42, R13, R2 ;  /* 0x000000020d2a7221 */ /* 0x000fe20000010000 */
[-CC-:B------:R-:W-:Y:S01]  /*15180*/  FFMA.FTZ R2, R54, R46.reuse, -R3.reuse ;  /* 0x0000002e36027223 */ /* 0x180fe20000010803 */
[----:B------:R-:W-:Y:S01]  /*15190*/  FFMA.FTZ R3, R36, R46, -R3 ;  /* 0x0000002e24037223 */ /* 0x000fe20000010803 */
[----:B------:R-:W1:Y:S01]  /*151a0*/  MUFU.EX2 R19, R19 ;  /* 0x0000001300137308 */ /* 0x000e620000000800 */
[----:B------:R-:W-:Y:S01]  /*151b0*/  FADD.FTZ R15, R11, R42 ;  /* 0x0000002a0b0f7221 */ /* 0x000fe20000010000 */
[----:B0-----:R-:W-:-:S06]  /*151c0*/  FADD.FTZ R42, R24, R31 ;  /* 0x0000001f182a7221 */ /* 0x001fcc0000010000 */
[----:B------:R0:W2:Y:S01]  /*151d0*/  MUFU.EX2 R181, R4 ;  /* 0x0000000400b57308 */ /* 0x0000a20000000800 */
[----:B---3--:R-:W-:-:S07]  /*151e0*/  FADD.FTZ R42, R21, R42 ;  /* 0x0000002a152a7221 */ /* 0x008fce0000010000 */
[----:B------:R-:W-:Y:S01]  /*151f0*/  MUFU.EX2 R18, R18 ;  /* 0x0000001200127308 */ /* 0x000fe20000000800 */
[----:B0-----:R-:W-:-:S07]  /*15200*/  FADD.FTZ R4, R10, R15 ;  /* 0x0000000f0a047221 */ /* 0x001fce0000010000 */
[----:B------:R0:W3:Y:S08]  /*15210*/  MUFU.EX2 R32, R5 ;  /* 0x0000000500207308 */ /* 0x0000f00000000800 */
[----:B------:R-:W4:Y:S01]  /*15220*/  MUFU.EX2 R7, R7 ;  /* 0x0000000700077308 */ /* 0x000f220000000800 */
[----:B0-----:R-:W-:-:S04]  /*15230*/  FADD.FTZ R5, R9, R4 ;  /* 0x0000000409057221 */ /* 0x001fc80000010000 */
[----:B------:R-:W-:Y:S01]  /*15240*/  FADD.FTZ R4, R20, R5 ;  /* 0x0000000514047221 */ /* 0x000fe20000010000 */
[----:B-1----:R-:W-:Y:S02]  /*15250*/  FADD.FTZ R5, R19, R42 ;  /* 0x0000002a13057221 */ /* 0x002fe40000010000 */
[----:B------:R0:W1:Y:S01]  /*15260*/  MUFU.EX2 R183, R2 ;  /* 0x0000000200b77308 */ /* 0x0000620000000800 */
[----:B--2---:R-:W-:-:S04]  /*15270*/  FADD.FTZ R15, R181, R4 ;  /* 0x00000004b50f7221 */ /* 0x004fc80000010000 */
[----:B---3--:R-:W-:-:S03]  /*15280*/  FADD.FTZ R4, R32, R15 ;  /* 0x0000000f20047221 */ /* 0x008fc60000010000 */
[----:B------:R-:W2:Y:S01]  /*15290*/  MUFU.EX2 R36, R3 ;  /* 0x0000000300247308 */ /* 0x000ea20000000800 */
[----:B0-----:R-:W-:-:S04]  /*152a0*/  FADD.FTZ R2, R18, R5 ;  /* 0x0000000512027221 */ /* 0x001fc80000010000 */
[----:B----4-:R-:W-:Y:S01]  /*152b0*/  FADD.FTZ R5, R7, R2 ;  /* 0x0000000207057221 */ /* 0x010fe20000010000 */
[----:B-1----:R-:W-:-:S03]  /*152c0*/  FADD.FTZ R15, R183, R4 ;  /* 0x00000004b70f7221 */ /* 0x002fc60000010000 */
[----:B------:R-:W-:-:S05]  /*152d0*/  FADD.FTZ R31, R182, R5 ;  /* 0x00000005b61f7221 */ /* 0x000fca0000010000 */
[----:B------:R-:W-:Y:S01]  /*152e0*/  ST.E desc[UR44][R16.64+0x210], R31 ;  /* 0x0002101f10007985 */ /* 0x000fe2000c10192c */
[----:B--2---:R-:W-:-:S05]  /*152f0*/  FADD.FTZ R15, R36, R15 ;  /* 0x0000000f240f7221 */ /* 0x004fca0000010000 */
        /* <DEDUP_REMOVED lines=30> */
[----:B------:R-:W-:-:S04]  /*154e0*/  UIADD3 UR4, UP0, UR37, 0x230, URZ ;  /* 0x0000023025047890 */ /* 0x000fc8000ff1e03f */
[----:B------:R-:W-:Y:S02]  /*154f0*/  ULOP3.LUT UR5, UR4, 0x4, URZ, 0xfc, !UPT ;  /* 0x0000000404057892 */ /* 0x000fe4000f8efc3f */
[----:B------:R-:W-:-:S04]  /*15500*/  UIADD3.X UR6, URZ, UR36, URZ, UP0, !UPT ;  /* 0x000000243f067290 */ /* 0x000fc800087fe43f */
[----:B------:R-:W-:Y:S02]  /*15510*/  IMAD.U32 R2, RZ, RZ, UR5 ;  /* 0x00000005ff027e24 */ /* 0x000fe4000f8e00ff */
[----:B------:R-:W-:Y:S02]  /*15520*/  IMAD.U32 R3, RZ, RZ, UR6 ;  /* 0x00000006ff037e24 */ /* 0x000fe4000f8e00ff */
[----:B--2---:R-:W-:-:S05]  /*15530*/  FMUL.FTZ R5, R6, R5 ;  /* 0x0000000506057220 */ /* 0x004fca0000410000 */
        /* <DEDUP_REMOVED lines=66> */
[----:B------:R-:W-:-:S06]  /*15960*/  ULOP3.LUT UR5, UR4, 0x8, URZ, 0xfc, !UPT ;  /* 0x0000000804057892 */ /* 0x000fcc000f8efc3f */
[----:B------:R-:W-:Y:S02]  /*15970*/  IMAD.U32 R4, RZ, RZ, UR5 ;  /* 0x00000005ff047e24 */ /* 0x000fe4000f8e00ff */
[C---:B--2---:R-:W-:Y:S01]  /*15980*/  FMUL.FTZ R5, R6.reuse, R5 ;  /* 0x0000000506057220 */ /* 0x044fe20000410000 */
[----:B---3--:R-:W-:-:S04]  /*15990*/  FMUL.FTZ R131, R6, R131 ;  /* 0x0000008306837220 */ /* 0x008fc80000410000 */
[----:B------:R0:W-:Y:S01]  /*159a0*/  ST.E desc[UR44][R16.64+0x270], R5 ;  /* 0x0002700510007985 */ /* 0x0001e2000c10192c */
[C---:B----4-:R-:W-:Y:S01]  /*159b0*/  FMUL.FTZ R9, R6.reuse, R9 ;  /* 0x0000000906097220 */ /* 0x050fe20000410000 */
[C---:B-----5:R-:W-:Y:S01]  /*159c0*/  FMUL.FTZ R11, R6.reuse, R11 ;  /* 0x0000000b060b7220 */ /* 0x060fe20000410000 */
[C---:B------:R-:W-:Y:S01]  /*159d0*/  FMUL.FTZ R13, R6.reuse, R13 ;  /* 0x0000000d060d7220 */ /* 0x040fe20000410000 */
[----:B0-----:R-:W-:Y:S02]  /*159e0*/  IMAD.U32 R5, RZ, RZ, UR6 ;  /* 0x00000006ff057e24 */ /* 0x001fe4000f8e00ff */
        /* <DEDUP_REMOVED lines=119> */
[----:B------:R-:W-:Y:S01]  /*16160*/  ULOP3.LUT UR4, UR4, 0xc, URZ, 0xfc, !UPT ;  /* 0x0000000c04047892 */ /* 0x000fe2000f8efc3f */
[----:B-1----:R-:W-:-:S05]  /*16170*/  IMAD.U32 R7, RZ, RZ, UR6 ;  /* 0x00000006ff077e24 */ /* 0x002fca000f8e00ff */
[----:B------:R-:W-:Y:S02]  /*16180*/  IMAD.U32 R6, RZ, RZ, UR4 ;  /* 0x00000004ff067e24 */ /* 0x000fe4000f8e00ff */
        /* <DEDUP_REMOVED lines=1117> */
[----:B------:R-:W3:Y:S04]  /*1a760*/  LD.E R11, desc[UR44][R2.64] ;  /* 0x0000002c020b7980 */ /* 0x000ee8000c101900 */
[----:B---3--:R3:W-:Y:S04]  /*1a770*/  ST.E desc[UR44][R2.64], R11 ;  /* 0x0000000b02007985 */ /* 0x0087e8000c10192c */
[----:B------:R-:W4:Y:S04]  /*1a780*/  LD.E R13, desc[UR44][R4.64] ;  /* 0x0000002c040d7980 */ /* 0x000f28000c101900 */
[----:B----4-:R4:W-:Y:S04]  /*1a790*/  ST.E desc[UR44][R4.64], R13 ;  /* 0x0000000d04007985 */ /* 0x0109e8000c10192c */
[----:B------:R-:W5:Y:S04]  /*1a7a0*/  LD.E R15, desc[UR44][R6.64] ;  /* 0x0000002c060f7980 */ /* 0x000f68000c101900 */
[----:B-----5:R5:W-:Y:S04]  /*1a7b0*/  ST.E desc[UR44][R6.64], R15 ;  /* 0x0000000f06007985 */ /* 0x020be8000c10192c */
[----:B------:R-:W5:Y:S04]  /*1a7c0*/  LD.E R19, desc[UR44][R16.64+0x240] ;  /* 0x0002402c10137980 */ /* 0x000f68000c101900 */
[----:B------:R-:W5:Y:S04]  /*1a7d0*/  LD.E R21, desc[UR44][R16.64+0x244] ;  /* 0x0002442c10157980 */ /* 0x000f68000c101900 */
[----:B0-----:R-:W5:Y:S04]  /*1a7e0*/  LD.E R25, desc[UR44][R16.64+0x248] ;  /* 0x0002482c10197980 */ /* 0x001f68000c101900 */
[----:B-1----:R-:W5:Y:S04]  /*1a7f0*/  LD.E R27, desc[UR44][R16.64+0x24c] ;  /* 0x00024c2c101b7980 */ /* 0x002f68000c101900 */
[----:B--2---:R-:W2:Y:S04]  /*1a800*/  LD.E R9, desc[UR44][R16.64+0x250] ;  /* 0x0002502c10097980 */ /* 0x004ea8000c101900 */
[----:B------:R-:W2:Y:S04]  /*1a810*/  LD.E R29, desc[UR44][R16.64+0x254] ;  /* 0x0002542c101d7980 */ /* 0x000ea8000c101900 */
[----:B---3--:R-:W3:Y:S04]  /*1a820*/  LD.E R3, desc[UR44][R16.64+0x258] ;  /* 0x0002582c10037980 */ /* 0x008ee8000c101900 */
[----:B------:R-:W3:Y:S04]  /*1a830*/  LD.E R11, desc[UR44][R16.64+0x25c] ;  /* 0x00025c2c100b7980 */ /* 0x000ee8000c101900 */
[----:B----4-:R-:W4:Y:S04]  /*1a840*/  LD.E R5, desc[UR44][R16.64+0x260] ;  /* 0x0002602c10057980 */ /* 0x010f28000c101900 */
[----:B------:R-:W4:Y:S04]  /*1a850*/  LD.E R13, desc[UR44][R16.64+0x264] ;  /* 0x0002642c100d7980 */ /* 0x000f28000c101900 */
[----:B-----5:R-:W5:Y:S04]  /*1a860*/  LD.E R7, desc[UR44][R16.64+0x268] ;  /* 0x0002682c10077980 */ /* 0x020f68000c101900 */
        /* <DEDUP_REMOVED lines=113> */
[----:B------:R0:W-:Y:S04]  /*1af80*/  ST.E desc[UR44][R16.64+0x240], R19 ;  /* 0x0002401310007985 */ /* 0x0001e8000c10192c */
[----:B------:R0:W-:Y:S04]  /*1af90*/  ST.E desc[UR44][R16.64+0x244], R21 ;  /* 0x0002441510007985 */ /* 0x0001e8000c10192c */
[----:B------:R0:W-:Y:S04]  /*1afa0*/  ST.E desc[UR44][R16.64+0x248], R25 ;  /* 0x0002481910007985 */ /* 0x0001e8000c10192c */
[----:B------:R0:W-:Y:S04]  /*1afb0*/  ST.E desc[UR44][R16.64+0x24c], R27 ;  /* 0x00024c1b10007985 */ /* 0x0001e8000c10192c */
[----:B--2---:R0:W-:Y:S04]  /*1afc0*/  ST.E desc[UR44][R16.64+0x250], R9 ;  /* 0x0002500910007985 */ /* 0x0041e8000c10192c */
[----:B------:R0:W-:Y:S04]  /*1afd0*/  ST.E desc[UR44][R16.64+0x254], R29 ;  /* 0x0002541d10007985 */ /* 0x0001e8000c10192c */
[----:B---3--:R0:W-:Y:S04]  /*1afe0*/  ST.E desc[UR44][R16.64+0x258], R3 ;  /* 0x0002580310007985 */ /* 0x0081e8000c10192c */
[----:B------:R0:W-:Y:S04]  /*1aff0*/  ST.E desc[UR44][R16.64+0x25c], R11 ;  /* 0x00025c0b10007985 */ /* 0x0001e8000c10192c */
[----:B----4-:R0:W-:Y:S04]  /*1b000*/  ST.E desc[UR44][R16.64+0x260], R5 ;  /* 0x0002600510007985 */ /* 0x0101e8000c10192c */
[----:B------:R0:W-:Y:S04]  /*1b010*/  ST.E desc[UR44][R16.64+0x264], R13 ;  /* 0x0002640d10007985 */ /* 0x0001e8000c10192c */
[----:B-----5:R0:W-:Y:S04]  /*1b020*/  ST.E desc[UR44][R16.64+0x268], R7 ;  /* 0x0002680710007985 */ /* 0x0201e8000c10192c */
        /* <DEDUP_REMOVED lines=129> */
.L_x_6955:
[----:B------:R-:W-:Y:S05]  /*1b840*/  BSYNC B0 ;  /* 0x0000000000007941 */ /* 0x000fea0003800000 */
.L_x_6954:
[C---:B------:R-:W-:Y:S01]  /*1b850*/  ISETP.GT.AND P0, PT, R0.reuse, R12, PT ;  /* 0x0000000c0000720c */ /* 0x040fe20003f04270 */
[----:B------:R-:W-:-:S12]  /*1b860*/  VIADD R0, R0, 0xffffffff ;  /* 0xffffffff00007836 */ /* 0x000fd80000000000 */
[----:B------:R-:W-:Y:S05]  /*1b870*/  @P0 BRA `(.L_x_6956) ;  /* 0xffffff5400b00947 */ /* 0x000fea000383ffff */
[----:B0-----:R-:W2:Y:S02]  /*1b880*/  LDL R2, [R1+0x70] ;  /* 0x0000700001027983 */ /* 0x001ea40000100800 */
[----:B--2---:R-:W-:-:S07]  /*1b890*/  IMAD.SHL.U32 R2, R2, 0x40, RZ ;  /* 0x0000004002027824 */ /* 0x004fce00078e00ff */
.L_x_6927:
[----:B------:R-:W0:Y:S01]  /*1b8a0*/  LDC R3, c[0x0][0x448] ;  /* 0x00011200ff037b82 */ /* 0x000e220000000800 */
[----:B------:R-:W-:-:S07]  /*1b8b0*/  ULDC UR4, c[0x0][0xad4] ;  /* 0x0002b50000047ab9 */ /* 0x000fce0000000800 */
[----:B------:R-:W2:Y:S01]  /*1b8c0*/  LDC R6, c[0x0][0xadc] ;  /* 0x0002b700ff067b82 */ /* 0x000ea20000000800 */
[----:B0-----:R-:W-:Y:S01]  /*1b8d0*/  ISETP.NE.AND P0, PT, R3, 0x1, PT ;  /* 0x000000010300780c */ /* 0x001fe20003f05270 */
[----:B------:R-:W-:-:S12]  /*1b8e0*/  VIADD R3, R2, 0x3f ;  /* 0x0000003f02037836 */ /* 0x000fd80000000000 */
[----:B-1----:R-:W0:Y:S08]  /*1b8f0*/  @P0 LDC R4, c[0x0][0x44c] ;  /* 0x00011300ff040b82 */ /* 0x002e300000000800 */
[----:B------:R-:W1:Y:S01]  /*1b900*/  @P0 LDC R5, c[0x0][0x450] ;  /* 0x00011400ff050b82 */ /* 0x000e620000000800 */
[----:B0-----:R-:W-:-:S05]  /*1b910*/  @P0 IMAD.HI.U32 R2, R3, R4, RZ ;  /* 0x0000000403020227 */ /* 0x001fca00078e00ff */
[----:B-1----:R-:W-:Y:S02]  /*1b920*/  @P0 SHF.R.U32.HI R3, RZ, R5, R2 ;  /* 0x00000005ff030219 */ /* 0x002fe40000011602 */
[----:B--2---:R-:W-:-:S03]  /*1b930*/  ISETP.GE.AND P0, PT, R6, 0x1, PT ;  /* 0x000000010600780c */ /* 0x004fc60003f06270 */
        /* <DEDUP_REMOVED lines=13> */
.L_x_6959:
[----:B------:R-:W-:-:S13]  /*1ba10*/  ISETP.NE.AND P0, PT, R6, 0x1, PT ;  /* 0x000000010600780c */ /* 0x000fda0003f05270 */
[----:B------:R-:W0:Y:S02]  /*1ba20*/  @P0 LDC.64 R4, c[0x0][0xae0] ;  /* 0x0002b800ff040b82 */ /* 0x000e240000000a00 */
[----:B0-----:R-:W-:-:S05]  /*1ba30*/  @P0 IMAD.HI.U32 R4, R3, R4, RZ ;  /* 0x0000000403040227 */ /* 0x001fca00078e00ff */
[----:B------:R-:W-:-:S07]  /*1ba40*/  @P0 SHF.R.U32.HI R3, RZ, R5, R4 ;  /* 0x00000005ff030219 */ /* 0x000fce0000011604 */
.L_x_6960:
[----:B------:R-:W-:Y:S05]  /*1ba50*/  BSYNC B0 ;  /* 0x0000000000007941 */ /* 0x000fea0003800000 */
.L_x_6958:
[----:B------:R-:W-:-:S05]  /*1ba60*/  IMAD R3, R3, R6, RZ ;  /* 0x0000000603037224 */ /* 0x000fca00078e02ff */
[----:B------:R-:W-:-:S07]  /*1ba70*/  VIMNMX R2, R2, R3, !PT ;  /* 0x0000000302027248 */ /* 0x000fce0007fe0100 */
.L_x_6957:
[----:B------:R-:W-:-:S05]  /*1ba80*/  VIADD R2, R2, 0x3f ;  /* 0x0000003f02027836 */ /* 0x000fca0000000000 */
[----:B------:R-:W-:-:S04]  /*1ba90*/  SHF.R.S32.HI R3, RZ, 0x1f, R2 ;  /* 0x0000001fff037819 */ /* 0x000fc80000011402 */
[----:B------:R-:W-:-:S04]  /*1baa0*/  LEA.HI R3, R3, R2, RZ, 0x6 ;  /* 0x0000000203037211 */ /* 0x000fc800078f30ff */
[----:B------:R-:W-:-:S04]  /*1bab0*/  SHF.R.S32.HI R3, RZ, 0x6, R3 ;  /* 0x00000006ff037819 */ /* 0x000fc80000011403 */
[----:B------:R-:W-:-:S04]  /*1bac0*/  VIMNMX R10, R164, R3, !PT ;  /* 0x00000003a40a7248 */ /* 0x000fc80007fe0100 */
[----:B------:R-:W-:-:S13]  /*1bad0*/  ISETP.GE.AND P0, PT, R0, R10, PT ;  /* 0x0000000a0000720c */ /* 0x000fda0003f06270 */
[----:B------:R-:W-:Y:S05]  /*1bae0*/  @!P0 BRA `(.L_x_6961) ;  /* 0x0000009800b08947 */ /* 0x000fea0003800000 */
.L_x_6980:
        /* <DEDUP_REMOVED lines=23> */
.L_x_6963:
[----:B------:R-:W-:Y:S05]  /*1bc60*/  BSYNC B0 ;  /* 0x0000000000007941 */ /* 0x000fea0003800000 */
.L_x_6962:
        /* <DEDUP_REMOVED lines=13> */
.L_x_6965:
[----:B------:R-:W-:Y:S05]  /*1bd40*/  BSYNC B0 ;  /* 0x0000000000007941 */ /* 0x000fea0003800000 */
.L_x_6964:
        /* <DEDUP_REMOVED lines=8> */
.L_x_6967:
[----:B------:R-:W-:Y:S05]  /*1bdd0*/  BSYNC B0 ;  /* 0x0000000000007941 */ /* 0x000fea0003800000 */
.L_x_6966:
[----:B------:R-:W2:Y:S04]  /*1bde0*/  LD.E R3, desc[UR44][R16.64+0x1e8] ;  /* 0x0001e82c10037980 */ /* 0x000ea8000c101900 */
[----:B------:R-:W2:Y:S01]  /*1bdf0*/  LD.E.64 R8, desc[UR44][R16.64+0xa0] ;  /* 0x0000a02c10087980 */ /* 0x000ea2000c101b00 */
[----:B------:R-:W-:Y:S05]  /*1be00*/  WARPSYNC.ALL ;  /* 0x0000000000007948 */ /* 0x000fea0003800000 */
[----:B------:R-:W3:Y:S04]  /*1be10*/  LD.E.64 R18, desc[UR44][R16.64+0x98] ;  /* 0x0000982c10127980 */ /* 0x000ee8000c101b00 */
[----:B0----5:R-:W4:Y:S04]  /*1be20*/  LD.E.64 R6, desc[UR44][R16.64+0x98] ;  /* 0x0000982c10067980 */ /* 0x021f28000c101b00 */
[----:B------:R-:W4:Y:S04]  /*1be30*/  LD.E.64 R12, desc[UR44][R16.64+0x98] ;  /* 0x0000982c100c7980 */ /* 0x000f28000c101b00 */
[----:B------:R-:W4:Y:S01]  /*1be40*/  LD.E.64 R14, desc[UR44][R16.64+0x98] ;  /* 0x0000982c100e7980 */ /* 0x000f22000c101b00 */
[----:B--2---:R-:W-:-:S02]  /*1be50*/  IMAD R2, R3, 0x200, R8 ;  /* 0x0000020003027824 */ /* 0x004fc400078e0208 */
[----:B------:R-:W-:-:S03]  /*1be60*/  IMAD.MOV.U32 R3, RZ, RZ, R9 ;  /* 0x000000ffff037224 */ /* 0x000fc600078e0009 */
[C---:B------:R-:W-:Y:S02]  /*1be70*/  R2UR UR6, R2.reuse ;  /* 0x00000000020672ca */ /* 0x040fe400000e0000 */
[----:B------:R-:W-:Y:S01]  /*1be80*/  R2UR UR7, R3 ;  /* 0x00000000030772ca */ /* 0x000fe200000e0000 */
[----:B------:R0:W-:Y:S01]  /*1be90*/  ST.E desc[UR44][R16.64+0x80], RZ ;  /* 0x000080ff10007985 */ /* 0x0001e2000c10192c */
[----:B------:R-:W-:Y:S02]  /*1bea0*/  VIADD R8, R2, 0x2 ;  /* 0x0000000202087836 */ /* 0x000fe40000000000 */
[----:B------:R-:W-:Y:S01]  /*1beb0*/  IMAD.MOV.U32 R5, RZ, RZ, 0x1 ;  /* 0x00000001ff057424 */ /* 0x000fe200078e00ff */
[----:B---3--:R-:W-:Y:S02]  /*1bec0*/  R2UR UR4, R18 ;  /* 0x00000000120472ca */ /* 0x008fe400000e0000 */
[----:B------:R-:W-:Y:S02]  /*1bed0*/  R2UR UR5, R19 ;  /* 0x00000000130572ca */ /* 0x000fe400000e0000 */
[----:B------:R-:W2:Y:S01]  /*1bee0*/  LD.E R19, desc[UR44][R16.64+0x54] ;  /* 0x0000542c10137980 */ /* 0x000ea2000c101900 */
[----:B------:R-:W-:-:S10]  /*1bef0*/  WARPGROUP.ARRIVE ;  /* 0x00000000000079c5 */ /* 0x000fd40000000000 */
        /* <DEDUP_REMOVED lines=8> */
[----:B------:R0:W5:Y:S01]  /*1bf80*/  LD.E R18, desc[UR44][R16.64+0x1ec] ;  /* 0x0001ec2c10127980 */ /* 0x000162000c101900 */
[----:B------:R-:W-:Y:S01]  /*1bf90*/  VIADD R6, R12, 0x4 ;  /* 0x000000040c067836 */ /* 0x000fe20000000000 */
[----:B------:R-:W-:Y:S01]  /*1bfa0*/  BSSY B0, `(.L_x_6969) ;  /* 0x0000020000007945 */ /* 0x000fe20003800000 */
[----:B------:R-:W-:Y:S01]  /*1bfb0*/  VIADD R8, R2, 0x4 ;  /* 0x0000000402087836 */ /* 0x000fe20000000000 */
[----:B------:R0:W-:Y:S01]  /*1bfc0*/  ST.E desc[UR44][R16.64+0x80], R5 ;  /* 0x0000800510007985 */ /* 0x0001e2000c10192c */
[----:B------:R-:W-:Y:S01]  /*1bfd0*/  WARPGROUP.ARRIVE ;  /* 0x00000000000079c5 */ /* 0x000fe20000000000 */
[----:B------:R-:W-:-:S02]  /*1bfe0*/  IMAD.MOV.U32 R7, RZ, RZ, R13 ;  /* 0x000000ffff077224 */ /* 0x000fc400078e000d */
[----:B------:R-:W-:-:S03]  /*1bff0*/  IMAD.MOV.U32 R3, RZ, RZ, R15 ;  /* 0x000000ffff037224 */ /* 0x000fc600078e000f */
[----:B------:R-:W-:Y:S01]  /*1c000*/  HGMMA.64x64x16.F32 R24, gdesc[UR4], R24, gsb0 ;  /* 0x00e00000041879f0 */ /* 0x000fe20008000818 */
[----:B------:R-:W-:Y:S02]  /*1c010*/  R2UR UR6, R8 ;  /* 0x00000000080672ca */ /* 0x000fe400000e0000 */
[----:B------:R-:W-:Y:S02]  /*1c020*/  R2UR UR7, R9 ;  /* 0x00000000090772ca */ /* 0x000fe400000e0000 */
[----:B------:R-:W-:Y:S01]  /*1c030*/  R2UR UR4, R6 ;  /* 0x00000000060472ca */ /* 0x000fe200000e0000 */
[----:B------:R-:W-:Y:S01]  /*1c040*/  VIADD R6, R2, 0x6 ;  /* 0x0000000602067836 */ /* 0x000fe20000000000 */
[----:B------:R-:W-:Y:S01]  /*1c050*/  R2UR UR5, R7 ;  /* 0x00000000070572ca */ /* 0x000fe200000e0000 */
[----:B------:R-:W-:Y:S02]  /*1c060*/  VIADD R2, R14, 0x6 ;  /* 0x000000060e027836 */ /* 0x000fe40000000000 */
[----:B------:R-:W-:Y:S01]  /*1c070*/  IMAD.MOV.U32 R7, RZ, RZ, R9 ;  /* 0x000000ffff077224 */ /* 0x000fe200078e0009 */
[----:B------:R-:W-:-:S02]  /*1c080*/  WARPGROUP.DEPBAR.LE gsb0, 0x0 ;  /* 0x00008000000079c5 */ /* 0x000fc40000010000 */
[----:B------:R0:W-:Y:S01]  /*1c090*/  ST.E desc[UR44][R16.64+0x80], R5 ;  /* 0x0000800510007985 */ /* 0x0001e2000c10192c */
[----:B------:R-:W-:-:S06]  /*1c0a0*/  WARPGROUP.ARRIVE ;  /* 0x00000000000079c5 */ /* 0x000fcc0000000000 */
[----:B------:R-:W-:Y:S01]  /*1c0b0*/  HGMMA.64x64x16.F32 R24, gdesc[UR4], R24, gsb0 ;  /* 0x00e00000041879f0 */ /* 0x000fe20008000818 */
[----:B------:R-:W-:Y:S02]  /*1c0c0*/  R2UR UR6, R6 ;  /* 0x00000000060672ca */ /* 0x000fe400000e0000 */
[----:B------:R-:W-:Y:S02]  /*1c0d0*/  R2UR UR7, R7 ;  /* 0x00000000070772ca */ /* 0x000fe400000e0000 */
        /* <DEDUP_REMOVED lines=8> */
[----:B------:R-:W-:Y:S02]  /*1c160*/  WARPGROUP.DEPBAR.LE gsb0, 0x0 ;  /* 0x00008000000079c5 */ /* 0x000fe40000010000 */
[----:B------:R0:W-:Y:S10]  /*1c170*/  ST.E desc[UR44][R16.64+0x80], R5 ;  /* 0x0000800510007985 */ /* 0x0001f4000c10192c */
[----:B------:R-:W-:Y:S05]  /*1c180*/  @!P1 BRA `(.L_x_6970) ;  /* 0x0000000000049947 */ /* 0x000fea0003800000 */
[----:B------:R-:W-:Y:S01]  /*1c190*/  BPT.TRAP 0x1 ;  /* 0x000000040000795c */ /* 0x000fe20000300000 */
.L_x_6970:
[----:B------:R-:W-:Y:S05]  /*1c1a0*/  BSYNC B0 ;  /* 0x0000000000007941 */ /* 0x000fea0003800000 */
.L_x_6969:
        /* <DEDUP_REMOVED lines=13> */
.L_x_6972:
[----:B------:R-:W-:Y:S05]  /*1c280*/  BSYNC B0 ;  /* 0x0000000000007941 */ /* 0x000fea0003800000 */
.L_x_6971:
        /* <DEDUP_REMOVED lines=8> */
.L_x_6974:
[----:B------:R-:W-:Y:S05]  /*1c310*/  BSYNC B0 ;  /* 0x0000000000007941 */ /* 0x000fea0003800000 */
.L_x_6973:
[----:B------:R-:W2:Y:S01]  /*1c320*/  S2R R2, SR_TID.X ;  /* 0x0000000000027919 */ /* 0x000ea20000002100 */
[----:B------:R-:W3:Y:S01]  /*1c330*/  LD.E R9, desc[UR44][R16.64+0x1e8] ;  /* 0x0001e82c10097980 */ /* 0x000ee2000c101900 */
[----:B--2---:R-:W-:-:S03]  /*1c340*/  LOP3.LUT R8, R2, 0x7f, RZ, 0xc0, !PT ;  /* 0x0000007f02087812 */ /* 0x004fc600078ec0ff */
[----:B------:R-:W3:Y:S01]  /*1c350*/  LD.E.64 R2, desc[UR44][R16.64+0xb8] ;  /* 0x0000b82c10027980 */ /* 0x000ee2000c101b00 */
[----:B------:R-:W-:Y:S05]  /*1c360*/  WARPSYNC.ALL ;  /* 0x0000000000007948 */ /* 0x000fea0003800000 */
[----:B------:R-:W-:Y:S02]  /*1c370*/  ISETP.NE.AND P2, PT, R8, RZ, PT ;  /* 0x000000ff0800720c */ /* 0x000fe40003f45270 */
[----:B------:R-:W2:Y:S04]  /*1c380*/  LD.E R8, desc[UR44][R16.64+0x88] ;  /* 0x0000882c10087980 */ /* 0x000ea8000c101900 */
[----:B-1---5:R-:W4:Y:S04]  /*1c390*/  LD.E.64 R6, desc[UR44][R16.64+0xb0] ;  /* 0x0000b02c10067980 */ /* 0x022f28000c101b00 */
[----:B------:R-:W4:Y:S04]  /*1c3a0*/  LD.E.64 R12, desc[UR44][R16.64+0xb0] ;  /* 0x0000b02c100c7980 */ /* 0x000f28000c101b00 */
[----:B------:R-:W4:Y:S04]  /*1c3b0*/  LD.E.64 R14, desc[UR44][R16.64+0xb0] ;  /* 0x0000b02c100e7980 */ /* 0x000f28000c101b00 */
[----:B------:R-:W4:Y:S01]  /*1c3c0*/  LD.E.64 R18, desc[UR44][R16.64+0xb0] ;  /* 0x0000b02c10127980 */ /* 0x000f22000c101b00 */
[----:B---3--:R-:W-:Y:S01]  /*1c3d0*/  IMAD R2, R9, 0x1000, R2 ;  /* 0x0000100009027824 */ /* 0x008fe200078e0202 */
[----:B------:R-:W-:-:S02]  /*1c3e0*/  R2UR UR7, R3 ;  /* 0x00000000030772ca */ /* 0x000fc400000e0000 */
[----:B------:R-:W3:Y:S02]  /*1c3f0*/  LD.E.64 R20, desc[UR44][R16.64+0xb0] ;  /* 0x0000b02c10147980 */ /* 0x000ee4000c101b00 */
[----:B------:R-:W-:Y:S01]  /*1c400*/  R2UR UR6, R2 ;  /* 0x00000000020672ca */ /* 0x000fe200000e0000 */
[----:B------:R-:W-:Y:S01]  /*1c410*/  WARPGROUP.ARRIVE ;  /* 0x00000000000079c5 */ /* 0x000fe20000000000 */
[----:B------:R-:W-:Y:S01]  /*1c420*/  IMAD.MOV.U32 R9, RZ, RZ, R3 ;  /* 0x000000ffff097224 */ /* 0x000fe200078e0003 */
[----:B--2---:R-:W-:Y:S02]  /*1c430*/  ISETP.NE.U32.AND P1, PT, R8, RZ, PT ;  /* 0x000000ff0800720c */ /* 0x004fe40003f25070 */
[----:B----4-:R-:W-:Y:S02]  /*1c440*/  R2UR UR4, R6 ;  /* 0x00000000060472ca */ /* 0x010fe400000e0000 */
[----:B------:R-:W-:-:S09]  /*1c450*/  R2UR UR5, R7 ;  /* 0x00000000070572ca */ /* 0x000fd200000e0000 */
[----:B------:R-:W-:-:S05]  /*1c460*/  VOTEU.ANY UP0, P1 ;  /* 0x00000000003f7886 */ /* 0x000fca0000800100 */
[----:B------:R-:W-:Y:S01]  /*1c470*/  HGMMA.64x64x16.F32 R24, gdesc[UR4], R24, UP0, gsb0 ;  /* 0x00e00000041879f0 */ /* 0x000fe2000b800818 */
        /* <DEDUP_REMOVED lines=38> */
[----:B---3--:R-:W-:Y:S02]  /*1c6e0*/  VIADD R6, R20, 0x200 ;  /* 0x0000020014067836 */ /* 0x008fe40000000000 */
        /* <DEDUP_REMOVED lines=165> */
[----:B---3--:R-:W-:-:S03]  /*1d140*/  IMAD.MOV.U32 R7, RZ, RZ, R13 ;  /* 0x000000ffff077224 */ /* 0x008fc600078e000d */
[----:B------:R-:W-:Y:S01]  /*1d150*/  IADD3 R6, R12, 0x800, R11 ;  /* 0x000008000c067810 */ /* 0x000fe20007ffe00b */
[----:B------:R-:W-:Y:S01]  /*1d160*/  IMAD.IADD R8, R11, 0x1, R14 ;  /* 0x000000010b087824 */ /* 0x000fe200078e020e */
[----:B------:R-:W-:Y:S02]  /*1d170*/  R2UR UR9, R7 ;  /* 0x00000000070972ca */ /* 0x000fe400000e0000 */
[----:B------:R-:W-:Y:S02]  /*1d180*/  R2UR UR8, R6 ;  /* 0x00000000060872ca */ /* 0x000fe400000e0000 */
[----:B------:R-:W-:Y:S01]  /*1d190*/  R2UR UR10, R8 ;  /* 0x00000000080a72ca */ /* 0x000fe200000e0000 */
[----:B------:R-:W-:Y:S02]  /*1d1a0*/  WARPGROUP.DEPBAR.LE gsb0, 0x0 ;  /* 0x00008000000079c5 */ /* 0x000fe40000010000 */
[----:B------:R-:W3:Y:S04]  /*1d1b0*/  LD.E.64 R12, desc[UR44][R16.64+0xb0] ;  /* 0x0000b02c100c7980 */ /* 0x000ee8000c101b00 */
        /* <DEDUP_REMOVED lines=175> */
[----:B---3--:R-:W-:Y:S01]  /*1dcb0*/  IMAD.MOV.U32 R7, RZ, RZ, R61 ;  /* 0x000000ffff077224 */ /* 0x008fe200078e003d */
        /* <DEDUP_REMOVED lines=57> */
[----:B------:R-:W1:Y:S04]  /*1e050*/  LD.E.64 R2, desc[UR44][R16.64+0x200] ;  /* 0x0002002c10027980 */ /* 0x000e68000c101b00 */
[----:B--2---:R-:W2:Y:S01]  /*1e060*/  LD.E R15, desc[UR44][R8.64] ;  /* 0x0000002c080f7980 */ /* 0x004ea2000c101900 */
[----:B------:R-:W-:-:S04]  /*1e070*/  UIADD3 UR4, UP0, UR37, 0x200, URZ ;  /* 0x0000020025047890 */ /* 0x000fc8000ff1e03f */
[----:B------:R-:W-:Y:S02]  /*1e080*/  ULOP3.LUT UR4, UR4, 0x4, URZ, 0xfc, !UPT ;  /* 0x0000000404047892 */ /* 0x000fe4000f8efc3f */
[----:B------:R-:W-:Y:S01]  /*1e090*/  UIADD3.X UR5, URZ, UR36, URZ, UP0, !UPT ;  /* 0x000000243f057290 */ /* 0x000fe200087fe43f */
[-C--:B--2---:R-:W-:Y:S01]  /*1e0a0*/  FMUL.FTZ R57, R24, R15.reuse ;  /* 0x0000000f18397220 */ /* 0x084fe20000410000 */
[-C--:B------:R-:W-:Y:S01]  /*1e0b0*/  FMUL.FTZ R19, R25, R15.reuse ;  /* 0x0000000f19137220 */ /* 0x080fe20000410000 */
[----:B------:R-:W-:-:S04]  /*1e0c0*/  FMUL.FTZ R25, R28, R15 ;  /* 0x0000000f1c197220 */ /* 0x000fc80000410000 */
[----:B------:R-:W1:Y:S01]  /*1e0d0*/  MUFU.TANH R57, R57 ;  /* 0x0000003900397308 */ /* 0x000e620000002400 */
[----:B------:R-:W-:-:S07]  /*1e0e0*/  FMUL.FTZ R24, R29, R15 ;  /* 0x0000000f1d187220 */ /* 0x000fce0000410000 */
[----:B------:R-:W2:Y:S01]  /*1e0f0*/  MUFU.TANH R19, R19 ;  /* 0x0000001300137308 */ /* 0x000ea20000002400 */
[----:B------:R-:W-:-:S07]  /*1e100*/  FMUL.FTZ R32, R32, R15 ;  /* 0x0000000f20207220 */ /* 0x000fce0000410000 */
[----:B------:R-:W3:Y:S01]  /*1e110*/  MUFU.TANH R25, R25 ;  /* 0x0000001900197308 */ /* 0x000ee20000002400 */
[----:B------:R-:W-:Y:S01]  /*1e120*/  FMUL.FTZ R33, R33, R15 ;  /* 0x0000000f21217220 */ /* 0x000fe20000410000 */
[----:B-1----:R-:W-:-:S06]  /*1e130*/  FMNMX.FTZ R18, R57, R2, !PT ;  /* 0x0000000239127209 */ /* 0x002fcc0007810000 */
[----:B------:R-:W1:Y:S01]  /*1e140*/  MUFU.TANH R24, R24 ;  /* 0x0000001800187308 */ /* 0x000e620000002400 */
[----:B------:R-:W-:Y:S01]  /*1e150*/  FMUL.FTZ R36, R36, R15 ;  /* 0x0000000f24247220 */ /* 0x000fe20000410000 */
[----:B--2---:R-:W-:-:S06]  /*1e160*/  FMNMX.FTZ R18, R19, R18, !PT ;  /* 0x0000001213127209 */ /* 0x004fcc0007810000 */
[----:B------:R-:W2:Y:S01]  /*1e170*/  MUFU.TANH R56, R32 ;  /* 0x0000002000387308 */ /* 0x000ea20000002400 */
[----:B------:R-:W-:Y:S01]  /*1e180*/  FMUL.FTZ R37, R37, R15 ;  /* 0x0000000f25257220 */ /* 0x000fe20000410000 */
[----:B---3--:R-:W-:-:S06]  /*1e190*/  FMNMX.FTZ R21, R25, R18, !PT ;  /* 0x0000001219157209 */ /* 0x008fcc0007810000 */
[----:B------:R-:W3:Y:S01]  /*1e1a0*/  MUFU.TANH R58, R33 ;  /* 0x00000021003a7308 */ /* 0x000ee20000002400 */
        /* <DEDUP_REMOVED lines=8> */
[----:B---3--:R-:W-:-:S05]  /*1e230*/  FMNMX.FTZ R21, R58, R21, !PT ;  /* 0x000000153a157209 */ /* 0x008fca0007810000 */
        /* <DEDUP_REMOVED lines=10> */
[-C--:B------:R-:W-:Y:S01]  /*1e2e0*/  FMUL.FTZ R6, R26, R15.reuse ;  /* 0x0000000f1a067220 */ /* 0x080fe20000410000 */
[----:B------:R-:W-:Y:S01]  /*1e2f0*/  FMUL.FTZ R52, R52, R15 ;  /* 0x0000000f34347220 */ /* 0x000fe20000410000 */
[----:B-1----:R-:W-:-:S05]  /*1e300*/  FMNMX.FTZ R21, R38, R21, !PT ;  /* 0x0000001526157209 */ /* 0x002fca0007810000 */
[----:B------:R-:W1:Y:S01]  /*1e310*/  MUFU.TANH R66, R48 ;  /* 0x0000003000427308 */ /* 0x000e620000002400 */
[-C--:B0-----:R-:W-:Y:S01]  /*1e320*/  FMUL.FTZ R5, R27, R15.reuse ;  /* 0x0000000f1b057220 */ /* 0x081fe20000410000 */
[----:B------:R-:W-:Y:S01]  /*1e330*/  FMUL.FTZ R53, R53, R15 ;  /* 0x0000000f35357220 */ /* 0x000fe20000410000 */
[----:B--2---:R-:W-:-:S05]  /*1e340*/  FMNMX.FTZ R21, R44, R21, !PT ;  /* 0x000000152c157209 */ /* 0x004fca0007810000 */
[----:B------:R-:W0:Y:S01]  /*1e350*/  MUFU.TANH R68, R49 ;  /* 0x0000003100447308 */ /* 0x000e220000002400 */
[----:B------:R-:W-:Y:S01]  /*1e360*/  FMUL.FTZ R7, R30, R15 ;  /* 0x0000000f1e077220 */ /* 0x000fe20000410000 */
[----:B---3--:R-:W-:-:S06]  /*1e370*/  FMNMX.FTZ R21, R64, R21, !PT ;  /* 0x0000001540157209 */ /* 0x008fcc0007810000 */
[----:B------:R-:W2:Y:S01]  /*1e380*/  MUFU.TANH R70, R52 ;  /* 0x0000003400467308 */ /* 0x000ea20000002400 */
[----:B------:R-:W-:-:S07]  /*1e390*/  FMUL.FTZ R8, R31, R15 ;  /* 0x0000000f1f087220 */ /* 0x000fce0000410000 */
[----:B------:R-:W3:Y:S01]  /*1e3a0*/  MUFU.TANH R6, R6 ;  /* 0x0000000600067308 */ /* 0x000ee20000002400 */
[----:B-1----:R-:W-:-:S07]  /*1e3b0*/  FMNMX.FTZ R21, R66, R21, !PT ;  /* 0x0000001542157209 */ /* 0x002fce0007810000 */
[----:B------:R-:W1:Y:S01]  /*1e3c0*/  MUFU.TANH R72, R53 ;  /* 0x0000003500487308 */ /* 0x000e620000002400 */
[----:B------:R-:W-:-:S07]  /*1e3d0*/  FMUL.FTZ R9, R34, R15 ;  /* 0x0000000f22097220 */ /* 0x000fce0000410000 */
[----:B------:R-:W4:Y:S01]  /*1e3e0*/  MUFU.TANH R5, R5 ;  /* 0x0000000500057308 */ /* 0x000f220000002400 */
[----:B0-----:R-:W-:Y:S01]  /*1e3f0*/  FMNMX.FTZ R21, R68, R21, !PT ;  /* 0x0000001544157209 */ /* 0x001fe20007810000 */
[----:B------:R-:W-:-:S06]  /*1e400*/  FMUL.FTZ R11, R35, R15 ;  /* 0x0000000f230b7220 */ /* 0x000fcc0000410000 */
[----:B------:R-:W0:Y:S01]  /*1e410*/  MUFU.TANH R7, R7 ;  /* 0x0000000700077308 */ /* 0x000e220000002400 */
[----:B--2---:R-:W-:Y:S02]  /*1e420*/  FMNMX.FTZ R21, R70, R21, !PT ;  /* 0x0000001546157209 */ /* 0x004fe40007810000 */
[----:B---3--:R-:W-:-:S05]  /*1e430*/  FMNMX.FTZ R18, R6, R3, !PT ;  /* 0x0000000306127209 */ /* 0x008fca0007810000 */
[----:B------:R-:W2:Y:S01]  /*1e440*/  MUFU.TANH R8, R8 ;  /* 0x0000000800087308 */ /* 0x000ea20000002400 */
[----:B-1----:R-:W-:Y:S01]  /*1e450*/  FMNMX.FTZ R29, R72, R21, !PT ;  /* 0x00000015481d7209 */ /* 0x002fe20007810000 */
[----:B------:R-:W-:Y:S01]  /*1e460*/  FMUL.FTZ R13, R39, R15 ;  /* 0x0000000f270d7220 */ /* 0x000fe20000410000 */
[----:B----4-:R-:W-:-:S05]  /*1e470*/  FMNMX.FTZ R18, R5, R18, !PT ;  /* 0x0000001205127209 */ /* 0x010fca0007810000 */
[----:B------:R-:W1:Y:S01]  /*1e480*/  MUFU.TANH R9, R9 ;  /* 0x0000000900097308 */ /* 0x000e620000002400 */
[----:B0-----:R-:W-:Y:S01]  /*1e490*/  FMNMX.FTZ R21, R7, R18, !PT ;  /* 0x0000001207157209 */ /* 0x001fe20007810000 */
[----:B------:R-:W0:Y:S06]  /*1e4a0*/  SHFL.BFLY PT, R20, R29, 0x2, 0x1f ;  /* 0x0c401f001d147f89 */ /* 0x000e2c00000e0000 */
[----:B------:R-:W3:Y:S01]  /*1e4b0*/  MUFU.TANH R11, R11 ;  /* 0x0000000b000b7308 */ /* 0x000ee20000002400 */
[----:B------:R-:W-:Y:S01]  /*1e4c0*/  FMUL.FTZ R14, R42, R15 ;  /* 0x0000000f2a0e7220 */ /* 0x000fe20000410000 */
[----:B--2---:R-:W-:-:S06]  /*1e4d0*/  FMNMX.FTZ R18, R8, R21, !PT ;  /* 0x0000001508127209 */ /* 0x004fcc0007810000 */
[----:B------:R-:W2:Y:S01]  /*1e4e0*/  MUFU.TANH R12, R12 ;  /* 0x0000000c000c7308 */ /* 0x000ea20000002400 */
[----:B------:R-:W-:Y:S01]  /*1e4f0*/  FMUL.FTZ R43, R43, R15 ;  /* 0x0000000f2b2b7220 */ /* 0x000fe20000410000 */
[----:B-1----:R-:W-:-:S06]  /*1e500*/  FMNMX.FTZ R18, R9, R18, !PT ;  /* 0x0000001209127209 */ /* 0x002fcc0007810000 */
[----:B------:R-:W1:Y:S01]  /*1e510*/  MUFU.TANH R13, R13 ;  /* 0x0000000d000d7308 */ /* 0x000e620000002400 */
[----:B------:R-:W-:Y:S01]  /*1e520*/  FMUL.FTZ R46, R46, R15 ;  /* 0x0000000f2e2e7220 */ /* 0x000fe20000410000 */
[----:B---3--:R-:W-:-:S06]  /*1e530*/  FMNMX.FTZ R21, R11, R18, !PT ;  /* 0x000000120b157209 */ /* 0x008fcc0007810000 */
        /* <DEDUP_REMOVED lines=10> */
[----:B0-----:R-:W-:Y:S01]  /*1e5e0*/  FMNMX.FTZ R28, R29, R20, !PT ;  /* 0x000000141d1c7209 */ /* 0x001fe20007810000 */
[----:B------:R-:W-:Y:S01]  /*1e5f0*/  FMUL.FTZ R27, R54, R15 ;  /* 0x0000000f361b7220 */ /* 0x000fe20000410000 */
[----:B--2---:R-:W-:-:S05]  /*1e600*/  FMNMX.FTZ R21, R42, R21, !PT ;  /* 0x000000152a157209 */ /* 0x004fca0007810000 */
[----:B------:R-:W0:Y:S01]  /*1e610*/  MUFU.TANH R50, R50 ;  /* 0x0000003200327308 */ /* 0x000e220000002400 */
[----:B------:R-:W2:Y:S01]  /*1e620*/  SHFL.BFLY PT, R31, R28, 0x1, 0x1f ;  /* 0x0c201f001c1f7f89 */ /* 0x000ea200000e0000 */
[----:B------:R-:W-:Y:S01]  /*1e630*/  FMUL.FTZ R26, R55, R15 ;  /* 0x0000000f371a7220 */ /* 0x000fe20000410000 */
[----:B-1----:R-:W-:-:S05]  /*1e640*/  FMNMX.FTZ R21, R46, R21, !PT ;  /* 0x000000152e157209 */ /* 0x002fca0007810000 */
[----:B------:R-:W1:Y:S01]  /*1e650*/  MUFU.TANH R52, R51 ;  /* 0x0000003300347308 */ /* 0x000e620000002400 */
[----:B---3--:R-:W-:-:S07]  /*1e660*/  FMNMX.FTZ R21, R48, R21, !PT ;  /* 0x0000001530157209 */ /* 0x008fce0007810000 */
[----:B------:R-:W3:Y:S01]  /*1e670*/  MUFU.TANH R27, R27 ;  /* 0x0000001b001b7308 */ /* 0x000ee20000002400 */
[----:B0-----:R-:W-:-:S07]  /*1e680*/  FMNMX.FTZ R21, R50, R21, !PT ;  /* 0x0000001532157209 */ /* 0x001fce0007810000 */
[----:B------:R-:W0:Y:S01]  /*1e690*/  MUFU.TANH R26, R26 ;  /* 0x0000001a001a7308 */ /* 0x000e220000002400 */
[----:B-1----:R-:W-:Y:S01]  /*1e6a0*/  FMNMX.FTZ R18, R52, R21, !PT ;  /* 0x0000001534127209 */ /* 0x002fe20007810000 */
[----:B------:R-:W-:Y:S01]  /*1e6b0*/  IMAD.U32 R20, RZ, RZ, UR4 ;  /* 0x00000004ff147e24 */ /* 0x000fe2000f8e00ff */
[----:B--2---:R-:W-:Y:S01]  /*1e6c0*/  FMNMX.FTZ R31, R28, R31, !PT ;  /* 0x0000001f1c1f7209 */ /* 0x004fe20007810000 */
[----:B------:R-:W-:Y:S01]  /*1e6d0*/  IMAD.U32 R21, RZ, RZ, UR5 ;  /* 0x00000005ff157e24 */ /* 0x000fe2000f8e00ff */
[----:B---3--:R-:W-:Y:S01]  /*1e6e0*/  FMNMX.FTZ R15, R27, R18, !PT ;  /* 0x000000121b0f7209 */ /* 0x008fe20007810000 */
[----:B------:R-:W-:Y:S03]  /*1e6f0*/  ST.E desc[UR44][R16.64+0x200], R29 ;  /* 0x0002001d10007985 */ /* 0x000fe6000c10192c */
[----:B0-----:R-:W-:-:S05]  /*1e700*/  FMNMX.FTZ R15, R26, R15, !PT ;  /* 0x0000000f1a0f7209 */ /* 0x001fca0007810000 */
        /* <DEDUP_REMOVED lines=12> */
[----:B------:R-:W4:Y:S01]  /*1e7d0*/  LD.E.64 R28, desc[UR44][R16.64+0xd8] ;  /* 0x0000d82c101c7980 */ /* 0x000f22000c101b00 */
        /* <DEDUP_REMOVED lines=23> */
.L_x_6977:
[----:B------:R-:W-:Y:S05]  /*1e950*/  BSYNC B0 ;  /* 0x0000000000007941 */ /* 0x000fea0003800000 */
.L_x_6976:
        /* <DEDUP_REMOVED lines=14> */
[-CC-:B------:R-:W-:Y:S01]  /*1ea40*/  FFMA.FTZ R57, R57, R32.reuse, -R29.reuse ;  /* 0x0000002039397223 */ /* 0x180fe2000001081d */
[-CC-:B------:R-:W-:Y:S01]  /*1ea50*/  FFMA.FTZ R19, R19, R32.reuse, -R29.reuse ;  /* 0x0000002013137223 */ /* 0x180fe2000001081d */
[-C--:B------:R-:W-:Y:S01]  /*1ea60*/  FFMA.FTZ R25, R25, R32.reuse, -R29 ;  /* 0x0000002019197223 */ /* 0x080fe2000001081d */
[-CC-:B------:R-:W-:Y:S01]  /*1ea70*/  FFMA.FTZ R6, R6, R32.reuse, -R37.reuse ;  /* 0x0000002006067223 */ /* 0x180fe20000010825 */
[-CC-:B------:R-:W-:Y:S01]  /*1ea80*/  FFMA.FTZ R5, R5, R32.reuse, -R37.reuse ;  /* 0x0000002005057223 */ /* 0x180fe20000010825 */
[-C--:B------:R-:W-:Y:S01]  /*1ea90*/  FFMA.FTZ R7, R7, R32.reuse, -R37 ;  /* 0x0000002007077223 */ /* 0x080fe20000010825 */
[----:B------:R-:W4:Y:S01]  /*1eaa0*/  MUFU.EX2 R57, R57 ;  /* 0x0000003900397308 */ /* 0x000f220000000800 */
[-C--:B------:R-:W-:Y:S01]  /*1eab0*/  FFMA.FTZ R24, R24, R32.reuse, -R29 ;  /* 0x0000002018187223 */ /* 0x080fe2000001081d */
[-C--:B------:R-:W-:Y:S01]  /*1eac0*/  FFMA.FTZ R8, R8, R32.reuse, -R37 ;  /* 0x0000002008087223 */ /* 0x080fe20000010825 */
[-C--:B------:R-:W-:Y:S01]  /*1ead0*/  FFMA.FTZ R4, R60, R32.reuse, -R29 ;  /* 0x000000203c047223 */ /* 0x080fe2000001081d */
[-C--:B------:R-:W-:Y:S01]  /*1eae0*/  FFMA.FTZ R9, R9, R32.reuse, -R37 ;  /* 0x0000002009097223 */ /* 0x080fe20000010825 */
[-CC-:B------:R-:W-:Y:S01]  /*1eaf0*/  FFMA.FTZ R2, R56, R32.reuse, -R29.reuse ;  /* 0x0000002038027223 */ /* 0x180fe2000001081d */
[-CC-:B------:R-:W-:Y:S01]  /*1eb00*/  FFMA.FTZ R28, R38, R32.reuse, -R29.reuse ;  /* 0x00000020261c7223 */ /* 0x180fe2000001081d */
[-CC-:B------:R-:W-:Y:S01]  /*1eb10*/  FFMA.FTZ R3, R58, R32.reuse, -R29.reuse ;  /* 0x000000203a037223 */ /* 0x180fe2000001081d */
[----:B------:R-:W5:Y:S01]  /*1eb20*/  MUFU.EX2 R6, R6 ;  /* 0x0000000600067308 */ /* 0x000f620000000800 */
[-C--:B0-----:R-:W-:Y:S01]  /*1eb30*/  FFMA.FTZ R30, R68, R32.reuse, -R29 ;  /* 0x00000020441e7223 */ /* 0x081fe2000001081d */
[-CC-:B------:R-:W-:Y:S01]  /*1eb40*/  FFMA.FTZ R11, R11, R32.reuse, -R37.reuse ;  /* 0x000000200b0b7223 */ /* 0x180fe20000010825 */
[-CC-:B------:R-:W-:Y:S01]  /*1eb50*/  FFMA.FTZ R12, R12, R32.reuse, -R37.reuse ;  /* 0x000000200c0c7223 */ /* 0x180fe20000010825 */
[-C--:B------:R-:W-:Y:S01]  /*1eb60*/  FFMA.FTZ R13, R13, R32.reuse, -R37 ;  /* 0x000000200d0d7223 */ /* 0x080fe20000010825 */
[-C--:B------:R-:W-:Y:S01]  /*1eb70*/  FFMA.FTZ R20, R40, R32.reuse, -R29 ;  /* 0x0000002028147223 */ /* 0x080fe2000001081d */
[-C--:B------:R-:W-:Y:S01]  /*1eb80*/  FFMA.FTZ R14, R14, R32.reuse, -R37 ;  /* 0x000000200e0e7223 */ /* 0x080fe20000010825 */
[-C--:B------:R-:W-:Y:S01]  /*1eb90*/  FFMA.FTZ R34, R70, R32.reuse, -R29 ;  /* 0x0000002046227223 */ /* 0x080fe2000001081d */
[----:B------:R0:W-:Y:S01]  /*1eba0*/  MUFU.EX2 R168, R19 ;  /* 0x0000001300a87308 */ /* 0x0001e20000000800 */
[-CC-:B------:R-:W-:Y:S01]  /*1ebb0*/  FFMA.FTZ R27, R27, R32.reuse, -R37.reuse ;  /* 0x000000201b1b7223 */ /* 0x180fe20000010825 */
[----:B------:R-:W-:-:S06]  /*1ebc0*/  FFMA.FTZ R26, R26, R32, -R37 ;  /* 0x000000201a1a7223 */ /* 0x000fcc0000010825 */
[----:B------:R4:W1:Y:S01]  /*1ebd0*/  MUFU.EX2 R169, R5 ;  /* 0x0000000500a97308 */ /* 0x0008620000000800 */
[----:B0-----:R-:W-:-:S07]  /*1ebe0*/  FFMA.FTZ R19, R62, R32, -R29 ;  /* 0x000000203e137223 */ /* 0x001fce000001081d */
[----:B------:R-:W0:Y:S01]  /*1ebf0*/  MUFU.EX2 R25, R25 ;  /* 0x0000001900197308 */ /* 0x000e220000000800 */
[----:B----4-:R-:W-:-:S07]  /*1ec00*/  FADD.FTZ R5, R57, R36 ;  /* 0x0000002439057221 */ /* 0x010fce0000010000 */
[----:B------:R-:W2:Y:S08]  /*1ec10*/  MUFU.EX2 R7, R7 ;  /* 0x0000000700077308 */ /* 0x000eb00000000800 */
[----:B------:R3:W-:Y:S08]  /*1ec20*/  MUFU.EX2 R174, R4 ;  /* 0x0000000400ae7308 */ /* 0x0007f00000000800 */
[----:B------:R-:W4:Y:S01]  /*1ec30*/  MUFU.EX2 R24, R24 ;  /* 0x0000001800187308 */ /* 0x000f220000000800 */
[----:B---3--:R-:W-:-:S07]  /*1ec40*/  FFMA.FTZ R4, R66, R32, -R29 ;  /* 0x0000002042047223 */ /* 0x008fce000001081d */
[----:B------:R-:W3:Y:S08]  /*1ec50*/  MUFU.EX2 R8, R8 ;  /* 0x0000000800087308 */ /* 0x000ef00000000800 */
[----:B------:R5:W3:Y:S08]  /*1ec60*/  MUFU.EX2 R172, R2 ;  /* 0x0000000200ac7308 */ /* 0x000af00000000800 */
[----:B------:R1:W-:Y:S01]  /*1ec70*/  MUFU.EX2 R180, R4 ;  /* 0x0000000400b47308 */ /* 0x0003e20000000800 */
[----:B-----5:R-:W-:-:S07]  /*1ec80*/  FFMA.FTZ R2, R44, R32, -R29 ;  /* 0x000000202c027223 */ /* 0x020fce000001081d */
[----:B------:R-:W-:Y:S01]  /*1ec90*/  MUFU.EX2 R9, R9 ;  /* 0x0000000900097308 */ /* 0x000fe20000000800 */
[----:B-1----:R-:W-:-:S04]  /*1eca0*/  FADD.FTZ R4, R6, R39 ;  /* 0x0000002706047221 */ /* 0x002fc80000010000 */
[----:B------:R-:W-:Y:S01]  /*1ecb0*/  FADD.FTZ R36, R169, R4 ;  /* 0x00000004a9247221 */ /* 0x000fe20000010000 */
[-C--:B------:R-:W-:Y:S02]  /*1ecc0*/  FFMA.FTZ R4, R48, R32.reuse, -R37 ;  /* 0x0000002030047223 */ /* 0x080fe40000010825 */
[----:B------:R-:W-:Y:S08]  /*1ecd0*/  MUFU.EX2 R31, R28 ;  /* 0x0000001c001f7308 */ /* 0x000ff00000000800 */
[----:B------:R1:W5:Y:S08]  /*1ece0*/  MUFU.EX2 R21, R3 ;  /* 0x0000000300157308 */ /* 0x0003700000000800 */
[----:B------:R0:W-:Y:S01]  /*1ecf0*/  MUFU.EX2 R35, R30 ;  /* 0x0000001e00237308 */ /* 0x0001e20000000800 */
[-CC-:B-1----:R-:W-:Y:S01]  /*1ed00*/  FFMA.FTZ R3, R64, R32.reuse, -R29.reuse ;  /* 0x0000002040037223 */ /* 0x182fe2000001081d */
[----:B------:R-:W-:-:S06]  /*1ed10*/  FFMA.FTZ R29, R72, R32, -R29 ;  /* 0x00000020481d7223 */ /* 0x000fcc000001081d */
[----:B------:R2:W-:Y:S01]  /*1ed20*/  MUFU.EX2 R28, R11 ;  /* 0x0000000b001c7308 */ /* 0x0005e20000000800 */
[----:B0-----:R-:W-:-:S04]  /*1ed30*/  FADD.FTZ R30, R168, R5 ;  /* 0x00000005a81e7221 */ /* 0x001fc80000010000 */
[----:B------:R-:W-:-:S03]  /*1ed40*/  FADD.FTZ R5, R25, R30 ;  /* 0x0000001e19057221 */ /* 0x000fc60000010000 */
[----:B------:R-:W-:Y:S01]  /*1ed50*/  MUFU.EX2 R12, R12 ;  /* 0x0000000c000c7308 */ /* 0x000fe20000000800 */
[----:B--2---:R-:W-:Y:S01]  /*1ed60*/  FADD.FTZ R11, R7, R36 ;  /* 0x00000024070b7221 */ /* 0x004fe20000010000 */
[----:B----4-:R-:W-:-:S03]  /*1ed70*/  FADD.FTZ R5, R24, R5 ;  /* 0x0000000518057221 */ /* 0x010fc60000010000 */
[----:B---3--:R-:W-:Y:S01]  /*1ed80*/  FADD.FTZ R36, R8, R11 ;  /* 0x0000000b08247221 */ /* 0x008fe20000010000 */
[----:B------:R-:W-:Y:S02]  /*1ed90*/  FADD.FTZ R38, R172, R5 ;  /* 0x00000005ac267221 */ /* 0x000fe40000010000 */
[----:B------:R0:W-:Y:S02]  /*1eda0*/  MUFU.EX2 R33, R3 ;  /* 0x0000000300217308 */ /* 0x0001e40000000800 */
[----:B-----5:R-:W-:-:S04]  /*1edb0*/  FADD.FTZ R5, R21, R38 ;  /* 0x0000002615057221 */ /* 0x020fc80000010000 */
[----:B------:R-:W-:Y:S02]  /*1edc0*/  FADD.FTZ R38, R174, R5 ;  /* 0x00000005ae267221 */ /* 0x000fe40000010000 */
[----:B------:R-:W1:Y:S01]  /*1edd0*/  MUFU.EX2 R19, R19 ;  /* 0x0000001300137308 */ /* 0x000e620000000800 */
[----:B0-----:R-:W-:-:S07]  /*1ede0*/  FFMA.FTZ R3, R46, R32, -R37 ;  /* 0x000000202e037223 */ /* 0x001fce0000010825 */
[----:B------:R-:W0:Y:S08]  /*1edf0*/  MUFU.EX2 R13, R13 ;  /* 0x0000000d000d7308 */ /* 0x000e300000000800 */
[----:B------:R2:W-:Y:S01]  /*1ee00*/  MUFU.EX2 R178, R2 ;  /* 0x0000000200b27308 */ /* 0x0005e20000000800 */
[----:B-1----:R-:W-:-:S07]  /*1ee10*/  FADD.FTZ R5, R19, R38 ;  /* 0x0000002613057221 */ /* 0x002fce0000010000 */
[----:B------:R-:W1:Y:S01]  /*1ee20*/  MUFU.EX2 R20, R20 ;  /* 0x0000001400147308 */ /* 0x000e620000000800 */
[----:B--2---:R-:W-:-:S07]  /*1ee30*/  FFMA.FTZ R2, R42, R32, -R37 ;  /* 0x000000202a027223 */ /* 0x004fce0000010825 */
[----:B------:R-:W2:Y:S08]  /*1ee40*/  MUFU.EX2 R14, R14 ;  /* 0x0000000e000e7308 */ /* 0x000eb00000000800 */
[----:B------:R3:W-:Y:S08]  /*1ee50*/  MUFU.EX2 R179, R3 ;  /* 0x0000000300b37308 */ /* 0x0007f00000000800 */
[----:B------:R4:W5:Y:S01]  /*1ee60*/  MUFU.EX2 R177, R2 ;  /* 0x0000000200b17308 */ /* 0x0009620000000800 */
[----:B---3--:R-:W-:-:S04]  /*1ee70*/  FADD.FTZ R3, R9, R36 ;  /* 0x0000002409037221 */ /* 0x008fc80000010000 */
[----:B------:R-:W-:Y:S01]  /*1ee80*/  FADD.FTZ R11, R28, R3 ;  /* 0x000000031c0b7221 */ /* 0x000fe20000010000 */
[-CC-:B------:R-:W-:Y:S02]  /*1ee90*/  FFMA.FTZ R3, R52, R32.reuse, -R37.reuse ;  /* 0x0000002034037223 */ /* 0x180fe40000010825 */
[----:B------:R3:W5:Y:S01]  /*1eea0*/  MUFU.EX2 R30, R4 ;  /* 0x00000004001e7308 */ /* 0x0007620000000800 */
[----:B----4-:R-:W-:-:S07]  /*1eeb0*/  FFMA.FTZ R2, R50, R32, -R37 ;  /* 0x0000002032027223 */ /* 0x010fce0000010825 */
[----:B------:R2:W4:Y:S01]  /*1eec0*/  MUFU.EX2 R181, R2 ;  /* 0x0000000200b57308 */ /* 0x0005220000000800 */
[----:B---3--:R-:W-:-:S04]  /*1eed0*/  FADD.FTZ R4, R12, R11 ;  /* 0x0000000b0c047221 */ /* 0x008fc80000010000 */
[----:B0-----:R-:W-:Y:S01]  /*1eee0*/  FADD.FTZ R11, R13, R4 ;  /* 0x000000040d0b7221 */ /* 0x001fe20000010000 */
[----:B-1----:R-:W-:Y:S02]  /*1eef0*/  FADD.FTZ R4, R20, R5 ;  /* 0x0000000514047221 */ /* 0x002fe40000010000 */
[----:B------:R0:W1:Y:S01]  /*1ef00*/  MUFU.EX2 R36, R3 ;  /* 0x0000000300247308 */ /* 0x0000620000000800 */
[----:B--2---:R-:W-:Y:S01]  /*1ef10*/  FADD.FTZ R2, R14, R11 ;  /* 0x0000000b0e027221 */ /* 0x004fe20000010000 */
[----:B------:R-:W-:-:S03]  /*1ef20*/  FADD.FTZ R5, R31, R4 ;  /* 0x000000041f057221 */ /* 0x000fc60000010000 */
[----:B-----5:R-:W-:Y:S01]  /*1ef30*/  FADD.FTZ R2, R177, R2 ;  /* 0x00000002b1027221 */ /* 0x020fe20000010000 */
[----:B------:R-:W-:Y:S02]  /*1ef40*/  FADD.FTZ R4, R178, R5 ;  /* 0x00000005b2047221 */ /* 0x000fe40000010000 */
[----:B------:R-:W2:Y:S01]  /*1ef50*/  MUFU.EX2 R34, R34 ;  /* 0x0000002200227308 */ /* 0x000ea20000000800 */
[----:B0-----:R-:W-:Y:S01]  /*1ef60*/  FADD.FTZ R3, R179, R2 ;  /* 0x00000002b3037221 */ /* 0x001fe20000010000 */
[----:B------:R-:W-:-:S03]  /*1ef70*/  FADD.FTZ R5, R33, R4 ;  /* 0x0000000421057221 */ /* 0x000fc60000010000 */
[----:B------:R-:W-:Y:S01]  /*1ef80*/  FADD.FTZ R2, R30, R3 ;  /* 0x000000031e027221 */ /* 0x000fe20000010000 */
[----:B------:R-:W-:Y:S02]  /*1ef90*/  FADD.FTZ R4, R180, R5 ;  /* 0x00000005b4047221 */ /* 0x000fe40000010000 */
[----:B------:R-:W0:Y:S01]  /*1efa0*/  MUFU.EX2 R27, R27 ;  /* 0x0000001b001b7308 */ /* 0x000e220000000800 */
[----:B----4-:R-:W-:Y:S01]  /*1efb0*/  FADD.FTZ R3, R181, R2 ;  /* 0x00000002b5037221 */ /* 0x010fe20000010000 */
[----:B------:R-:W-:-:S03]  /*1efc0*/  FADD.FTZ R5, R35, R4 ;  /* 0x0000000423057221 */ /* 0x000fc60000010000 */
[----:B-1----:R-:W-:-:S03]  /*1efd0*/  FADD.FTZ R2, R36, R3 ;  /* 0x0000000324027221 */ /* 0x002fc60000010000 */
[----:B------:R-:W1:Y:S01]  /*1efe0*/  MUFU.EX2 R29, R29 ;  /* 0x0000001d001d7308 */ /* 0x000e620000000800 */
[----:B--2---:R-:W-:-:S07]  /*1eff0*/  FADD.FTZ R4, R34, R5 ;  /* 0x0000000522047221 */ /* 0x004fce0000010000 */
[----:B------:R-:W2:Y:S01]  /*1f000*/  MUFU.EX2 R26, R26 ;  /* 0x0000001a001a7308 */ /* 0x000ea20000000800 */
[----:B0-----:R-:W-:Y:S01]  /*1f010*/  FADD.FTZ R3, R27, R2 ;  /* 0x000000021b037221 */ /* 0x001fe20000010000 */
[----:B-1----:R-:W-:-:S05]  /*1f020*/  FADD.FTZ R11, R29, R4 ;  /* 0x000000041d0b7221 */ /* 0x002fca0000010000 */
        /* <DEDUP_REMOVED lines=232> */
[----:B------:R-:W-:Y:S01]  /*1feb0*/  ULOP3.LUT UR4, UR4, 0xc, URZ, 0xfc, !UPT ;  /* 0x0000000c04047892 */ /* 0x000fe2000f8efc3f */
[----:B0-----:R-:W-:-:S05]  /*1fec0*/  IMAD.U32 R7, RZ, RZ, UR5 ;  /* 0x00000005ff077e24 */ /* 0x001fca000f8e00ff */
[----:B------:R-:W-:Y:S02]  /*1fed0*/  IMAD.U32 R6, RZ, RZ, UR4 ;  /* 0x00000004ff067e24 */ /* 0x000fe4000f8e00ff */
        /* <DEDUP_REMOVED lines=1387> */
.L_x_6979:
[----:B------:R-:W-:Y:S05]  /*25590*/  BSYNC B0 ;  /* 0x0000000000007941 */ /* 0x000fea0003800000 */
.L_x_6978:
[----:B------:R-:W-:Y:S05]  /*255a0*/  @P0 BRA `(.L_x_6980) ;  /* 0xffffff6400500947 */ /* 0x000fea000383ffff */
.L_x_6961:
[----:B------:R-:W-:-:S13]  /*255b0*/  ISETP.GE.AND P0, PT, R0, R164, PT ;  /* 0x000000a40000720c */ /* 0x000fda0003f06270 */
[----:B------:R-:W-:Y:S05]  /*255c0*/  @!P0 BRA `(.L_x_6981) ;  /* 0x000000a8009c8947 */ /* 0x000fea0003800000 */
.L_x_7010:
        /* <DEDUP_REMOVED lines=20> */
.L_x_6983:
[----:B------:R-:W-:Y:S05]  /*25710*/  BSYNC B0 ;  /* 0x0000000000007941 */ /* 0x000fea0003800000 */
.L_x_6982:
        /* <DEDUP_REMOVED lines=13> */
.L_x_6985:
[----:B------:R-:W-:Y:S05]  /*257f0*/  BSYNC B0 ;  /* 0x0000000000007941 */ /* 0x000fea0003800000 */
.L_x_6984:
        /* <DEDUP_REMOVED lines=8> */
.L_x_6987:
[----:B------:R-:W-:Y:S05]  /*25880*/  BSYNC B0 ;  /* 0x0000000000007941 */ /* 0x000fea0003800000 */
.L_x_6986:
        /* <DEDUP_REMOVED lines=14> */
[----:B------:R-:W-:Y:S01]  /*25970*/  VIADD R6, R2, 0x2 ;  /* 0x0000000202067836 */ /* 0x000fe20000000000 */
[----:B---3--:R-:W-:Y:S02]  /*25980*/  R2UR UR4, R12 ;  /* 0x000000000c0472ca */ /* 0x008fe400000e0000 */
[----:B------:R-:W-:-:S13]  /*25990*/  R2UR UR5, R13 ;  /* 0x000000000d0572ca */ /* 0x000fda00000e0000 */
[----:B------:R-:W-:Y:S01]  /*259a0*/  HGMMA.64x64x16.F32 R24, gdesc[UR4], RZ, !UPT, gsb0 ;  /* 0x00e00000041879f0 */ /* 0x000fe2000c0008ff */
[----:B----4-:R-:W-:Y:S01]  /*259b0*/  VIADD R4, R4, 0x2 ;  /* 0x0000000204047836 */ /* 0x010fe20000000000 */
[----:B------:R-:W-:Y:S01]  /*259c0*/  R2UR UR6, R6 ;  /* 0x00000000060672ca */ /* 0x000fe200000e0000 */
[----:B------:R-:W-:Y:S01]  /*259d0*/  IMAD.MOV.U32 R13, RZ, RZ, 0x1 ;  /* 0x00000001ff0d7424 */ /* 0x000fe200078e00ff */
        /* <DEDUP_REMOVED lines=39> */
.L_x_6990:
[----:B------:R-:W-:Y:S05]  /*25c50*/  BSYNC B0 ;  /* 0x0000000000007941 */ /* 0x000fea0003800000 */
.L_x_6989:
        /* <DEDUP_REMOVED lines=13> */
.L_x_6992:
[----:B------:R-:W-:Y:S05]  /*25d30*/  BSYNC B0 ;  /* 0x0000000000007941 */ /* 0x000fea0003800000 */
.L_x_6991:
        /* <DEDUP_REMOVED lines=8> */
.L_x_6994:
[----:B------:R-:W-:Y:S05]  /*25dc0*/  BSYNC B0 ;  /* 0x0000000000007941 */ /* 0x000fea0003800000 */
.L_x_6993:
        /* <DEDUP_REMOVED lines=469> */
[----:B------:R-:W4:Y:S04]  /*27b20*/  LDL R15, [R1+0x70] ;  /* 0x00007000010f7983 */ /* 0x000f280000100800 */
[----:B------:R-:W4:Y:S04]  /*27b30*/  LDL R18, [R1+0x118] ;  /* 0x0001180001127983 */ /* 0x000f280000100800 */
[----:B------:R-:W4:Y:S04]  /*27b40*/  LDL.128 R8, [R1+0x100] ;  /* 0x0001000001087983 */ /* 0x000f280000100c00 */
[----:B------:R-:W4:Y:S04]  /*27b50*/  LDL.128 R4, [R1+0xf0] ;  /* 0x0000f00001047983 */ /* 0x000f280000100c00 */
[----:B--2---:R3:W2:Y:S02]  /*27b60*/  LD.E R20, desc[UR44][R20.64] ;  /* 0x0000002c14147980 */ /* 0x0046a4000c101900 */
[----:B---3--:R-:W-:-:S02]  /*27b70*/  SHF.R.S32.HI R21, RZ, 0x1f, R58 ;  /* 0x0000001fff157819 */ /* 0x008fc4000001143a */
[----:B----4-:R-:W-:Y:S02]  /*27b80*/  ISETP.NE.AND P1, PT, R2, 0x1, PT ;  /* 0x000000010200780c */ /* 0x010fe40003f25270 */
[----:B------:R-:W-:Y:S01]  /*27b90*/  ISETP.GE.AND P2, PT, R9, 0x1, PT ;  /* 0x000000010900780c */ /* 0x000fe20003f46270 */
[----:B------:R-:W-:Y:S01]  /*27ba0*/  BSSY B0, `(.L_x_6996) ;  /* 0x0000078000007945 */ /* 0x000fe20003800000 */
[----:B--2---:R-:W-:Y:S01]  /*27bb0*/  FMUL.FTZ R14, R24, R20 ;  /* 0x00000014180e7220 */ /* 0x004fe20000410000 */
[----:B------:R-:W-:Y:S01]  /*27bc0*/  LEA.HI R24, R21, R58, RZ, 0x7 ;  /* 0x0000003a15187211 */ /* 0x000fe200078f38ff */
[----:B0-----:R-:W-:-:S03]  /*27bd0*/  FMUL.FTZ R13, R27, R20 ;  /* 0x000000141b0d7220 */ /* 0x001fc60000410000 */
[----:B------:R-:W-:Y:S01]  /*27be0*/  LOP3.LUT R27, R24, 0xffffff80, RZ, 0xc0, !PT ;  /* 0xffffff80181b7812 */ /* 0x000fe200078ec0ff */
[----:B------:R-:W-:-:S04]  /*27bf0*/  FMUL.FTZ R29, R29, R20 ;  /* 0x000000141d1d7220 */ /* 0x000fc80000410000 */
[----:B------:R-:W-:Y:S01]  /*27c00*/  IMAD.IADD R27, R58, 0x1, -R27 ;  /* 0x000000013a1b7824 */ /* 0x000fe200078e0a1b */
[----:B------:R0:W2:Y:S01]  /*27c10*/  MUFU.TANH R59, R29 ;  /* 0x0000001d003b7308 */ /* 0x0000a20000002400 */
[----:B-1----:R-:W-:-:S03]  /*27c20*/  FMUL.FTZ R12, R26, R20 ;  /* 0x000000141a0c7220 */ /* 0x002fc60000410000 */
[----:B------:R-:W-:Y:S02]  /*27c30*/  SHF.R.S32.HI R24, RZ, 0x1f, R27 ;  /* 0x0000001fff187819 */ /* 0x000fe4000001141b */
[----:B0-----:R-:W-:Y:S02]  /*27c40*/  LEA.HI R29, R21, R58, RZ, 0x2 ;  /* 0x0000003a151d7211 */ /* 0x001fe400078f10ff */
[-C--:B------:R-:W-:Y:S01]  /*27c50*/  LEA.HI R26, R24, R27.reuse, RZ, 0x2 ;  /* 0x0000001b181a7211 */ /* 0x080fe200078f10ff */
[----:B------:R-:W-:Y:S01]  /*27c60*/  FMUL.FTZ R56, R30, R20 ;  /* 0x000000141e387220 */ /* 0x000fe20000410000 */
[----:B------:R-:W-:Y:S02]  /*27c70*/  LOP3.LUT R29, R29, 0xfffffffc, RZ, 0xc0, !PT ;  /* 0xfffffffc1d1d7812 */ /* 0x000fe400078ec0ff */
[--C-:B------:R-:W-:Y:S02]  /*27c80*/  SHF.R.S32.HI R21, RZ, 0x2, R26.reuse ;  /* 0x00000002ff157819 */ /* 0x100fe4000001141a */
[----:B------:R-:W-:Y:S01]  /*27c90*/  SHF.R.S32.HI R30, RZ, 0x1f, R26 ;  /* 0x0000001fff1e7819 */ /* 0x000fe2000001141a */
[----:B------:R-:W-:Y:S01]  /*27ca0*/  IMAD.IADD R29, R58, 0x1, -R29 ;  /* 0x000000013a1d7824 */ /* 0x000fe200078e0a1d */
[----:B------:R-:W-:-:S02]  /*27cb0*/  LEA.HI R24, R24, R27, RZ, 0x5 ;  /* 0x0000001b18187211 */ /* 0x000fc400078f28ff */
[----:B------:R-:W-:Y:S01]  /*27cc0*/  LEA.HI R30, R30, R21, RZ, 0x3 ;  /* 0x000000151e1e7211 */ /* 0x000fe200078f18ff */
[-C--:B------:R-:W-:Y:S01]  /*27cd0*/  FMUL.FTZ R57, R31, R20.reuse ;  /* 0x000000141f397220 */ /* 0x080fe20000410000 */
[----:B------:R-:W-:Y:S01]  /*27ce0*/  FMUL.FTZ R32, R32, R20 ;  /* 0x0000001420207220 */ /* 0x000fe20000410000 */
[----:B------:R-:W-:Y:S02]  /*27cf0*/  LEA.HI R31, R29, R29, RZ, 0x1 ;  /* 0x0000001d1d1f7211 */ /* 0x000fe400078f08ff */
[----:B------:R-:W-:Y:S02]  /*27d00*/  LOP3.LUT R30, R30, 0xfffffff8, RZ, 0xc0, !PT ;  /* 0xfffffff81e1e7812 */ /* 0x000fe400078ec0ff */
[----:B------:R-:W-:Y:S01]  /*27d10*/  SHF.R.S32.HI R24, RZ, 0x5, R24 ;  /* 0x00000005ff187819 */ /* 0x000fe20000011418 */
[----:B------:R0:W1:Y:S02]  /*27d20*/  MUFU.TANH R60, R32 ;  /* 0x00000020003c7308 */ /* 0x0000640000002400 */
[----:B------:R-:W-:-:S02]  /*27d30*/  IMAD.IADD R30, R21, 0x1, -R30 ;  /* 0x00000001151e7824 */ /* 0x000fc400078e0a1e */
[----:B------:R-:W-:Y:S01]  /*27d40*/  IMAD R15, R15, 0x4, R24 ;  /* 0x000000040f0f7824 */ /* 0x000fe200078e0218 */
[----:B0-----:R-:W-:-:S03]  /*27d50*/  LOP3.LUT R32, R31, 0x1ffffffe, RZ, 0xc0, !PT ;  /* 0x1ffffffe1f207812 */ /* 0x001fc600078ec0ff */
[----:B------:R-:W-:Y:S02]  /*27d60*/  IMAD.U32 R15, R15, 0x10, R30 ;  /* 0x000000100f0f7824 */ /* 0x000fe400078e001e */
        /* <DEDUP_REMOVED lines=65> */
[----:B------:R-:W-:-:S07]  /*28180*/  IMAD.IADD R55, R8, 0x1, -R38 ;  /* 0x0000000108377824 */ /* 0x000fce00078e0a26 */
[----:B------:R2:W0:Y:S08]  /*28190*/  MUFU.TANH R63, R35 ;  /* 0x00000023003f7308 */ /* 0x0004300000002400 */
[----:B------:R3:W0:Y:S01]  /*281a0*/  MUFU.TANH R65, R39 ;  /* 0x0000002700417308 */ /* 0x0006220000002400 */
[----:B--2---:R-:W-:-:S04]  /*281b0*/  IMAD.IADD R35, R18, 0x1, R7 ;  /* 0x0000000112237824 */ /* 0x004fc800078e0207 */
[----:B----4-:R-:W-:Y:S02]  /*281c0*/  IMAD.IADD R6, R35, 0x1, R24 ;  /* 0x0000000123067824 */ /* 0x010fe400078e0218 */
[----:B---3--:R-:W-:-:S04]  /*281d0*/  IMAD.IADD R39, R18, 0x1, R3 ;  /* 0x0000000112277824 */ /* 0x008fc800078e0203 */
[----:B------:R-:W-:Y:S01]  /*281e0*/  IMAD.IADD R3, R39, 0x1, R24 ;  /* 0x0000000127037824 */ /* 0x000fe200078e0218 */
[----:B-1----:R-:W-:Y:S06]  /*281f0*/  @!P2 BRA `(.L_x_6997) ;  /* 0x000000000048a947 */ /* 0x002fec0003800000 */
        /* <DEDUP_REMOVED lines=10> */
.L_x_6999:
[----:B------:R-:W-:-:S13]  /*282a0*/  ISETP.NE.AND P1, PT, R9, 0x1, PT ;  /* 0x000000010900780c */ /* 0x000fda0003f25270 */
[----:B------:R-:W-:-:S05]  /*282b0*/  @P1 IMAD.HI.U32 R8, R7, R10, RZ ;  /* 0x0000000a07081227 */ /* 0x000fca00078e00ff */
[----:B------:R-:W-:-:S07]  /*282c0*/  @P1 SHF.R.U32.HI R7, RZ, R11, R8 ;  /* 0x0000000bff071219 */ /* 0x000fce0000011608 */
.L_x_7000:
[----:B------:R-:W-:Y:S05]  /*282d0*/  BSYNC B1 ;  /* 0x0000000000017941 */ /* 0x000fea0003800000 */
.L_x_6998:
[----:B------:R-:W-:-:S04]  /*282e0*/  IMAD R7, R7, R9, -R38 ;  /* 0x0000000907077224 */ /* 0x000fc800078e0a26 */
[----:B------:R-:W-:-:S05]  /*282f0*/  IMAD R8, R2, -0x2, R7 ;  /* 0xfffffffe02087824 */ /* 0x000fca00078e0207 */
[----:B------:R-:W-:Y:S02]  /*28300*/  VIMNMX R3, R3, R8, !PT ;  /* 0x0000000803037248 */ /* 0x000fe40007fe0100 */
[----:B------:R-:W-:-:S07]  /*28310*/  VIADDMNMX R6, R8, R9, R6, PT ;  /* 0x0000000908067246 */ /* 0x000fce0003800106 */
.L_x_6997:
[----:B------:R-:W-:Y:S05]  /*28320*/  BSYNC B0 ;  /* 0x0000000000007941 */ /* 0x000fea0003800000 */
.L_x_6996:
        /* <DEDUP_REMOVED lines=8> */
[----:B------:R-:W-:Y:S02]  /*283b0*/  ISETP.GT.AND P2, PT, R3, 0x1, !P2 ;  /* 0x000000010300780c */ /* 0x000fe40005744270 */
[----:B------:R-:W-:Y:S02]  /*283c0*/  ISETP.GE.AND P3, PT, R55, 0xa, PT ;  /* 0x0000000a3700780c */ /* 0x000fe40003f66270 */
[----:B0-----:R-:W-:Y:S02]  /*283d0*/  FSEL R31, R28, -INF , !P1 ;  /* 0xff8000001c1f7808 */ /* 0x001fe40004800000 */
[----:B------:R-:W-:Y:S02]  /*283e0*/  ISETP.LT.OR P2, PT, R6, 0x2, P2 ;  /* 0x000000020600780c */ /* 0x000fe40001741670 */
[----:B------:R-:W-:Y:S02]  /*283f0*/  ISETP.GT.AND P1, PT, R3, 0x9, !P3 ;  /* 0x000000090300780c */ /* 0x000fe40005f24270 */
[----:B------:R-:W-:-:S02]  /*28400*/  FSEL R33, R25, -INF , !P2 ;  /* 0xff80000019217808 */ /* 0x000fc40005000000 */
[C---:B------:R-:W-:Y:S01]  /*28410*/  ISETP.LT.OR P1, PT, R6.reuse, 0xa, P1 ;  /* 0x0000000a0600780c */ /* 0x040fe20000f21670 */
        /* <DEDUP_REMOVED lines=30> */
[C---:B------:R-:W-:Y:S02]  /*28600*/  ISETP.LT.OR P1, PT, R6.reuse, 0x22, P1 ;  /* 0x000000220600780c */ /* 0x040fe40000f21670 */
        /* <DEDUP_REMOVED lines=45> */
.L_x_7004:
[----:B------:R-:W-:-:S13]  /*288e0*/  ISETP.NE.AND P6, PT, R9, 0x1, PT ;  /* 0x000000010900780c */ /* 0x000fda0003fc5270 */
[----:B------:R-:W-:-:S05]  /*288f0*/  @P6 IMAD.HI.U32 R10, R4, R10, RZ ;  /* 0x0000000a040a6227 */ /* 0x000fca00078e00ff */
[----:B------:R-:W-:-:S07]  /*28900*/  @P6 SHF.R.U32.HI R4, RZ, R11, R10 ;  /* 0x0000000bff046219 */ /* 0x000fce000001160a */
.L_x_7005:
[----:B------:R-:W-:Y:S05]  /*28910*/  BSYNC B1 ;  /* 0x0000000000017941 */ /* 0x000fea0003800000 */
.L_x_7003:
[----:B------:R-:W-:-:S04]  /*28920*/  IMAD R3, R4, R9, -R38 ;  /* 0x0000000904037224 */ /* 0x000fc800078e0a26 */
[----:B------:R-:W-:-:S05]  /*28930*/  IMAD R2, R2, -0x2, R3 ;  /* 0xfffffffe02027824 */ /* 0x000fca00078e0203 */
[----:B------:R-:W-:Y:S02]  /*28940*/  VIADDMNMX R6, R2, R9, R6, PT ;  /* 0x0000000902067246 */ /* 0x000fe40003800106 */
[----:B------:R-:W-:-:S07]  /*28950*/  VIMNMX R39, R39, R2, !PT ;  /* 0x0000000227277248 */ /* 0x000fce0007fe0100 */
.L_x_7002:
[----:B------:R-:W-:Y:S05]  /*28960*/  BSYNC B0 ;  /* 0x0000000000007941 */ /* 0x000fea0003800000 */
.L_x_7001:
        /* <DEDUP_REMOVED lines=43> */
[----:B------:R-:W-:Y:S02]  /*28c20*/  ISETP.LT.OR P5, PT, R6, 0x29, P5 ;  /* 0x000000290600780c */ /* 0x000fe40002fa1670 */
[----:B------:R-:W-:Y:S02]  /*28c30*/  ISETP.GT.AND P1, PT, R39, 0x29, !P1 ;  /* 0x000000292700780c */ /* 0x000fe40004f24270 */
[----:B------:R-:W-:-:S02]  /*28c40*/  FSEL R9, R46, -INF , !P5 ;  /* 0xff8000002e097808 */ /* 0x000fc40006800000 */
[C---:B------:R-:W-:Y:S02]  /*28c50*/  ISETP.GT.AND P2, PT, R39.reuse, 0x30, !P2 ;  /* 0x000000302700780c */ /* 0x040fe40005744270 */
[C---:B------:R-:W-:Y:S02]  /*28c60*/  ISETP.LT.OR P1, PT, R6.reuse, 0x2a, P1 ;  /* 0x0000002a0600780c */ /* 0x040fe40000f21670 */
[C---:B------:R-:W-:Y:S02]  /*28c70*/  ISETP.GT.AND P3, PT, R39.reuse, 0x31, !P3 ;  /* 0x000000312700780c */ /* 0x040fe40005f64270 */
[----:B------:R-:W-:Y:S02]  /*28c80*/  ISETP.LT.OR P2, PT, R6, 0x31, P2 ;  /* 0x000000310600780c */ /* 0x000fe40001741670 */
[----:B------:R-:W-:Y:S02]  /*28c90*/  FSEL R53, R34, -INF , !P1 ;  /* 0xff80000022357808 */ /* 0x000fe40004800000 */
        /* <DEDUP_REMOVED lines=91> */
.L_x_7007:
[----:B------:R-:W-:Y:S05]  /*29250*/  BSYNC B0 ;  /* 0x0000000000007941 */ /* 0x000fea0003800000 */
.L_x_7006:
        /* <DEDUP_REMOVED lines=29> */
[-CC-:B------:R-:W-:Y:S01]  /*29430*/  FFMA.FTZ R8, R8, R19.reuse, -R40.reuse ;  /* 0x0000001308087223 */ /* 0x180fe20000010828 */
[-C--:B------:R-:W-:Y:S01]  /*29440*/  FFMA.FTZ R28, R28, R19.reuse, -R40 ;  /* 0x000000131c1c7223 */ /* 0x080fe20000010828 */
[-C--:B------:R-:W-:Y:S01]  /*29450*/  FFMA.FTZ R14, R14, R19.reuse, -R4 ;  /* 0x000000130e0e7223 */ /* 0x080fe20000010804 */
[-C--:B------:R-:W-:Y:S01]  /*29460*/  FFMA.FTZ R27, R27, R19.reuse, -R40 ;  /* 0x000000131b1b7223 */ /* 0x080fe20000010828 */
[----:B------:R-:W1:Y:S01]  /*29470*/  MUFU.EX2 R38, R38 ;  /* 0x0000002600267308 */ /* 0x000e620000000800 */
[-C--:B------:R-:W-:Y:S01]  /*29480*/  FFMA.FTZ R13, R13, R19.reuse, -R4 ;  /* 0x000000130d0d7223 */ /* 0x080fe20000010804 */
[-C--:B------:R-:W-:Y:S01]  /*29490*/  FFMA.FTZ R26, R26, R19.reuse, -R40 ;  /* 0x000000131a1a7223 */ /* 0x080fe20000010828 */
[-C--:B------:R-:W-:Y:S01]  /*294a0*/  FFMA.FTZ R12, R12, R19.reuse, -R4 ;  /* 0x000000130c0c7223 */ /* 0x080fe20000010804 */
[-C--:B------:R-:W-:Y:S01]  /*294b0*/  FFMA.FTZ R25, R25, R19.reuse, -R40 ;  /* 0x0000001319197223 */ /* 0x080fe20000010828 */
[-C--:B------:R-:W-:Y:S01]  /*294c0*/  FFMA.FTZ R11, R11, R19.reuse, -R4 ;  /* 0x000000130b0b7223 */ /* 0x080fe20000010804 */
[-CC-:B------:R-:W-:Y:S01]  /*294d0*/  FFMA.FTZ R24, R24, R19.reuse, -R40.reuse ;  /* 0x0000001318187223 */ /* 0x180fe20000010828 */
[-C--:B------:R-:W-:Y:S01]  /*294e0*/  FFMA.FTZ R21, R21, R19.reuse, -R40 ;  /* 0x0000001315157223 */ /* 0x080fe20000010828 */
[----:B------:R-:W-:Y:S01]  /*294f0*/  MUFU.EX2 R168, R33 ;  /* 0x0000002100a87308 */ /* 0x000fe20000000800 */
[----:B-----5:R-:W-:Y:S01]  /*29500*/  FADD.FTZ R5, R3, R46 ;  /* 0x0000002e03057221 */ /* 0x020fe20000010000 */
[-CC-:B------:R-:W-:Y:S01]  /*29510*/  FFMA.FTZ R20, R20, R19.reuse, -R40.reuse ;  /* 0x0000001314147223 */ /* 0x180fe20000010828 */
[-CC-:B------:R-:W-:Y:S01]  /*29520*/  FFMA.FTZ R18, R18, R19.reuse, -R40.reuse ;  /* 0x0000001312127223 */ /* 0x180fe20000010828 */
[-CC-:B------:R-:W-:Y:S01]  /*29530*/  FFMA.FTZ R15, R15, R19.reuse, -R40.reuse ;  /* 0x000000130f0f7223 */ /* 0x180fe20000010828 */
[-C--:B------:R-:W-:Y:S01]  /*29540*/  FFMA.FTZ R7, R7, R19.reuse, -R40 ;  /* 0x0000001307077223 */ /* 0x080fe20000010828 */
[-CC-:B------:R-:W-:Y:S01]  /*29550*/  FFMA.FTZ R10, R10, R19.reuse, -R4.reuse ;  /* 0x000000130a0a7223 */ /* 0x180fe20000010804 */
[----:B------:R-:W-:Y:S01]  /*29560*/  FFMA.FTZ R9, R9, R19, -R4 ;  /* 0x0000001309097223 */ /* 0x000fe20000010804 */
[----:B------:R-:W2:Y:S08]  /*29570*/  MUFU.EX2 R37, R37 ;  /* 0x0000002500257308 */ /* 0x000eb00000000800 */
[----:B------:R-:W-:Y:S08]  /*29580*/  MUFU.EX2 R31, R31 ;  /* 0x0000001f001f7308 */ /* 0x000ff00000000800 */
[----:B------:R-:W3:Y:S08]  /*29590*/  MUFU.EX2 R36, R36 ;  /* 0x0000002400247308 */ /* 0x000ef00000000800 */
[----:B------:R-:W-:Y:S08]  /*295a0*/  MUFU.EX2 R30, R30 ;  /* 0x0000001e001e7308 */ /* 0x000ff00000000800 */
[----:B------:R-:W4:Y:S08]  /*295b0*/  MUFU.EX2 R35, R35 ;  /* 0x0000002300237308 */ /* 0x000f300000000800 */
[----:B------:R-:W5:Y:S08]  /*295c0*/  MUFU.EX2 R29, R29 ;  /* 0x0000001d001d7308 */ /* 0x000f700000000800 */
[----:B------:R1:W-:Y:S08]  /*295d0*/  MUFU.EX2 R182, R8 ;  /* 0x0000000800b67308 */ /* 0x0003f00000000800 */
[----:B------:R-:W0:Y:S01]  /*295e0*/  MUFU.EX2 R32, R32 ;  /* 0x0000002000207308 */ /* 0x000e220000000800 */
[----:B-1----:R-:W-:-:S04]  /*295f0*/  FADD.FTZ R8, R38, R47 ;  /* 0x0000002f26087221 */ /* 0x002fc80000010000 */
[----:B--2---:R-:W-:-:S03]  /*29600*/  FADD.FTZ R33, R37, R8 ;  /* 0x0000000825217221 */ /* 0x004fc60000010000 */
[----:B------:R1:W-:Y:S01]  /*29610*/  MUFU.EX2 R173, R14 ;  /* 0x0000000e00ad7308 */ /* 0x0003e20000000800 */
[----:B---3--:R-:W-:-:S04]  /*29620*/  FADD.FTZ R8, R36, R33 ;  /* 0x0000002124087221 */ /* 0x008fc80000010000 */
[----:B----4-:R-:W-:Y:S01]  /*29630*/  FADD.FTZ R33, R35, R8 ;  /* 0x0000000823217221 */ /* 0x010fe20000010000 */
[-CC-:B------:R-:W-:Y:S02]  /*29640*/  FFMA.FTZ R8, R55, R19.reuse, -R4.reuse ;  /* 0x0000001337087223 */ /* 0x180fe40000010804 */
[----:B------:R-:W2:Y:S01]  /*29650*/  MUFU.EX2 R28, R28 ;  /* 0x0000001c001c7308 */ /* 0x000ea20000000800 */
[----:B-1----:R-:W-:Y:S01]  /*29660*/  FADD.FTZ R14, R168, R5 ;  /* 0x00000005a80e7221 */ /* 0x002fe20000010000 */
[----:B------:R-:W-:-:S03]  /*29670*/  FFMA.FTZ R5, R53, R19, -R4 ;  /* 0x0000001335057223 */ /* 0x000fc60000010804 */
[----:B------:R-:W-:-:S03]  /*29680*/  FADD.FTZ R39, R31, R14 ;  /* 0x0000000e1f277221 */ /* 0x000fc60000010000 */
[----:B------:R-:W1:Y:S01]  /*29690*/  MUFU.EX2 R27, R27 ;  /* 0x0000001b001b7308 */ /* 0x000e620000000800 */
[----:B------:R-:W-:-:S04]  /*296a0*/  FADD.FTZ R40, R30, R39 ;  /* 0x000000271e287221 */ /* 0x000fc80000010000 */
[----:B-----5:R-:W-:Y:S01]  /*296b0*/  FADD.FTZ R39, R29, R40 ;  /* 0x000000281d277221 */ /* 0x020fe20000010000 */
[----:B0-----:R-:W-:Y:S02]  /*296c0*/  FADD.FTZ R40, R32, R33 ;  /* 0x0000002120287221 */ /* 0x001fe40000010000 */
[----:B------:R-:W-:Y:S01]  /*296d0*/  MUFU.EX2 R13, R13 ;  /* 0x0000000d000d7308 */ /* 0x000fe20000000800 */
[----:B--2---:R-:W-:Y:S01]  /*296e0*/  FADD.FTZ R42, R28, R39 ;  /* 0x000000271c2a7221 */ /* 0x004fe20000010000 */
[----:B------:R-:W-:-:S06]  /*296f0*/  FADD.FTZ R40, R173, R40 ;  /* 0x00000028ad287221 */ /* 0x000fcc0000010000 */
[----:B------:R-:W0:Y:S01]  /*29700*/  MUFU.EX2 R26, R26 ;  /* 0x0000001a001a7308 */ /* 0x000e220000000800 */
[----:B-1----:R-:W-:-:S07]  /*29710*/  FADD.FTZ R33, R27, R42 ;  /* 0x0000002a1b217221 */ /* 0x002fce0000010000 */
[----:B------:R-:W-:Y:S08]  /*29720*/  MUFU.EX2 R12, R12 ;  /* 0x0000000c000c7308 */ /* 0x000ff00000000800 */
[----:B------:R-:W1:Y:S01]  /*29730*/  MUFU.EX2 R25, R25 ;  /* 0x0000001900197308 */ /* 0x000e620000000800 */
[----:B0-----:R-:W-:-:S07]  /*29740*/  FADD.FTZ R42, R26, R33 ;  /* 0x000000211a2a7221 */ /* 0x001fce0000010000 */
[----:B------:R-:W0:Y:S08]  /*29750*/  MUFU.EX2 R11, R11 ;  /* 0x0000000b000b7308 */ /* 0x000e300000000800 */
[----:B------:R-:W-:Y:S01]  /*29760*/  MUFU.EX2 R24, R24 ;  /* 0x0000001800187308 */ /* 0x000fe20000000800 */
[----:B-1----:R-:W-:-:S07]  /*29770*/  FADD.FTZ R33, R25, R42 ;  /* 0x0000002a19217221 */ /* 0x002fce0000010000 */
[----:B------:R-:W1:Y:S08]  /*29780*/  MUFU.EX2 R10, R10 ;  /* 0x0000000a000a7308 */ /* 0x000e700000000800 */
[----:B------:R-:W2:Y:S08]  /*29790*/  MUFU.EX2 R21, R21 ;  /* 0x0000001500157308 */ /* 0x000eb00000000800 */
[----:B------:R3:W-:Y:S08]  /*297a0*/  MUFU.EX2 R179, R9 ;  /* 0x0000000900b37308 */ /* 0x0007f00000000800 */
[----:B------:R4:W-:Y:S01]  /*297b0*/  MUFU.EX2 R14, R5 ;  /* 0x00000005000e7308 */ /* 0x0009e20000000800 */
[----:B---3--:R-:W-:-:S07]  /*297c0*/  FFMA.FTZ R9, R51, R19, -R4 ;  /* 0x0000001333097223 */ /* 0x008fce0000010804 */
[----:B------:R-:W3:Y:S01]  /*297d0*/  MUFU.EX2 R20, R20 ;  /* 0x0000001400147308 */ /* 0x000ee20000000800 */
[----:B----4-:R-:W-:-:S04]  /*297e0*/  FADD.FTZ R5, R13, R40 ;  /* 0x000000280d057221 */ /* 0x010fc80000010000 */
[----:B------:R-:W-:Y:S01]  /*297f0*/  FADD.FTZ R44, R12, R5 ;  /* 0x000000050c2c7221 */ /* 0x000fe20000010000 */
[-CC-:B------:R-:W-:Y:S01]  /*29800*/  FFMA.FTZ R5, R57, R19.reuse, -R4.reuse ;  /* 0x0000001339057223 */ /* 0x180fe20000010804 */
[----:B------:R-:W-:Y:S01]  /*29810*/  FFMA.FTZ R4, R34, R19, -R4 ;  /* 0x0000001322047223 */ /* 0x000fe20000010804 */
[----:B------:R-:W4:Y:S01]  /*29820*/  MUFU.EX2 R18, R18 ;  /* 0x0000001200127308 */ /* 0x000f220000000800 */
[----:B0-----:R-:W-:-:S04]  /*29830*/  FADD.FTZ R39, R11, R44 ;  /* 0x0000002c0b277221 */ /* 0x001fc80000010000 */
[----:B-1----:R-:W-:-:S03]  /*29840*/  FADD.FTZ R42, R10, R39 ;  /* 0x000000270a2a7221 */ /* 0x002fc60000010000 */
[----:B------:R0:W-:Y:S08]  /*29850*/  MUFU.EX2 R181, R8 ;  /* 0x0000000800b57308 */ /* 0x0001f00000000800 */
[----:B------:R-:W1:Y:S01]  /*29860*/  MUFU.EX2 R15, R15 ;  /* 0x0000000f000f7308 */ /* 0x000e620000000800 */
[----:B0-----:R-:W-:-:S04]  /*29870*/  FADD.FTZ R8, R24, R33 ;  /* 0x0000002118087221 */ /* 0x001fc80000010000 */
[----:B--2---:R-:W-:-:S03]  /*29880*/  FADD.FTZ R19, R21, R8 ;  /* 0x0000000815137221 */ /* 0x004fc60000010000 */
[----:B------:R0:W2:Y:S01]  /*29890*/  MUFU.EX2 R40, R9 ;  /* 0x0000000900287308 */ /* 0x0000a20000000800 */
[----:B---3--:R-:W-:-:S07]  /*298a0*/  FADD.FTZ R19, R20, R19 ;  /* 0x0000001314137221 */ /* 0x008fce0000010000 */
[----:B------:R-:W3:Y:S01]  /*298b0*/  MUFU.EX2 R7, R7 ;  /* 0x0000000700077308 */ /* 0x000ee20000000800 */
[----:B0-----:R-:W-:Y:S01]  /*298c0*/  FADD.FTZ R9, R179, R42 ;  /* 0x0000002ab3097221 */ /* 0x001fe20000010000 */
[----:B----4-:R-:W-:-:S03]  /*298d0*/  FADD.FTZ R42, R18, R19 ;  /* 0x00000013122a7221 */ /* 0x010fc60000010000 */
[----:B------:R-:W-:Y:S01]  /*298e0*/  FADD.FTZ R8, R14, R9 ;  /* 0x000000090e087221 */ /* 0x000fe20000010000 */
[----:B-1----:R-:W-:Y:S02]  /*298f0*/  FADD.FTZ R42, R15, R42 ;  /* 0x0000002a0f2a7221 */ /* 0x002fe40000010000 */
[----:B------:R3:W0:Y:S01]  /*29900*/  MUFU.EX2 R183, R5 ;  /* 0x0000000500b77308 */ /* 0x0006220000000800 */
[----:B------:R-:W-:-:S04]  /*29910*/  FADD.FTZ R9, R181, R8 ;  /* 0x00000008b5097221 */ /* 0x000fc80000010000 */
[----:B--2---:R-:W-:-:S03]  /*29920*/  FADD.FTZ R8, R40, R9 ;  /* 0x0000000928087221 */ /* 0x004fc60000010000 */
[----:B------:R-:W1:Y:S01]  /*29930*/  MUFU.EX2 R34, R4 ;  /* 0x0000000400227308 */ /* 0x000e620000000800 */
[----:B---3--:R-:W-:-:S04]  /*29940*/  FADD.FTZ R5, R7, R42 ;  /* 0x0000002a07057221 */ /* 0x008fc80000010000 */
        /* <DEDUP_REMOVED lines=30> */
[----:B------:R0:W-:Y:S04]  /*29b30*/  STSM.16.M88.4 [R3], R172 ;  /* 0x000000ac03007844 */ /* 0x0001e80000000200 */
        /* <DEDUP_REMOVED lines=9> */
[----:B------:R-:W-:Y:S04]  /*29bd0*/  ST.E desc[UR44][R16.64+0x230], R7 ;  /* 0x0002300710007985 */ /* 0x000fe8000c10192c */
[----:B0-----:R-:W2:Y:S02]  /*29be0*/  LD.E R3, desc[UR44][R4.64] ;  /* 0x0000002c04037980 */ /* 0x001ea4000c101900 */
[----:B--2---:R-:W-:-:S05]  /*29bf0*/  FMUL.FTZ R3, R2, R3 ;  /* 0x0000000302037220 */ /* 0x004fca0000410000 */
[----:B------:R0:W-:Y:S04]  /*29c00*/  ST.E desc[UR44][R4.64], R3 ;  /* 0x0000000304007985 */ /* 0x0001e8000c10192c */
[----:B------:R-:W2:Y:S04]  /*29c10*/  LD.E R131, desc[UR44][R16.64+0x424] ;  /* 0x0004242c10837980 */ /* 0x000ea8000c101900 */
[----:B------:R-:W3:Y:S04]  /*29c20*/  LD.E R9, desc[UR44][R16.64+0x240] ;  /* 0x0002402c10097980 */ /* 0x000ee8000c101900 */
[----:B0-----:R-:W4:Y:S04]  /*29c30*/  LD.E R3, desc[UR44][R16.64+0x284] ;  /* 0x0002842c10037980 */ /* 0x001f28000c101900 */
        /* <DEDUP_REMOVED lines=59> */
[----:B------:R-:W-:Y:S01]  /*29ff0*/  ULOP3.LUT UR5, UR4, 0x8, URZ, 0xfc, !UPT ;  /* 0x0000000804057892 */ /* 0x000fe2000f8efc3f */
[C---:B--2---:R-:W-:Y:S01]  /*2a000*/  FMUL.FTZ R131, R2.reuse, R131 ;  /* 0x0000008302837220 */ /* 0x044fe20000410000 */
[C---:B----4-:R-:W-:Y:S01]  /*2a010*/  FMUL.FTZ R3, R2.reuse, R3 ;  /* 0x0000000302037220 */ /* 0x050fe20000410000 */
[C---:B---3--:R-:W-:Y:S01]  /*2a020*/  FMUL.FTZ R9, R2.reuse, R9 ;  /* 0x0000000902097220 */ /* 0x048fe20000410000 */
[----:B-----5:R-:W-:-:S03]  /*2a030*/  FMUL.FTZ R11, R2, R11 ;  /* 0x0000000b020b7220 */ /* 0x020fc60000410000 */
[----:B------:R0:W-:Y:S01]  /*2a040*/  ST.E desc[UR44][R16.64+0x284], R3 ;  /* 0x0002840310007985 */ /* 0x0001e2000c10192c */
[C---:B------:R-:W-:Y:S01]  /*2a050*/  FMUL.FTZ R13, R2.reuse, R13 ;  /* 0x0000000d020d7220 */ /* 0x040fe20000410000 */
[C---:B------:R-:W-:Y:S01]  /*2a060*/  FMUL.FTZ R15, R2.reuse, R15 ;  /* 0x0000000f020f7220 */ /* 0x040fe20000410000 */
        /* <DEDUP_REMOVED lines=57> */
[----:B------:R-:W-:Y:S01]  /*2a400*/  IMAD.U32 R2, RZ, RZ, UR5 ;  /* 0x00000005ff027e24 */ /* 0x000fe2000f8e00ff */
        /* <DEDUP_REMOVED lines=61> */
[----:B0-----:R-:W3:Y:S01]  /*2a7e0*/  LD.E R7, desc[UR44][R2.64] ;  /* 0x0000002c02077980 */ /* 0x001ee2000c101900 */
[----:B------:R-:W-:Y:S01]  /*2a7f0*/  ULOP3.LUT UR6, UR4, 0xc, URZ, 0xfc, !UPT ;  /* 0x0000000c04067892 */ /* 0x000fe2000f8efc3f */
[----:B------:R-:W-:-:S05]  /*2a800*/  IMAD.U32 R9, RZ, RZ, UR7 ;  /* 0x00000007ff097e24 */ /* 0x000fca000f8e00ff */
[----:B------:R-:W-:Y:S02]  /*2a810*/  IMAD.U32 R8, RZ, RZ, UR6 ;  /* 0x00000006ff087e24 */ /* 0x000fe4000f8e00ff */
[----:B---3--:R-:W-:-:S05]  /*2a820*/  FMUL.FTZ R7, R6, R7 ;  /* 0x0000000706077220 */ /* 0x008fca0000410000 */
[----:B------:R0:W-:Y:S04]  /*2a830*/  ST.E desc[UR44][R2.64], R7 ;  /* 0x0000000702007985 */ /* 0x0001e8000c10192c */
[----:B------:R-:W3:Y:S01]  /*2a840*/  LD.E R9, desc[UR44][R8.64] ;  /* 0x0000002c08097980 */ /* 0x000ee2000c101900 */
[----:B------:R-:W-:Y:S02]  /*2a850*/  IMAD.U32 R10, RZ, RZ, UR6 ;  /* 0x00000006ff0a7e24 */ /* 0x000fe4000f8e00ff */
[----:B------:R-:W-:Y:S02]  /*2a860*/  IMAD.U32 R11, RZ, RZ, UR7 ;  /* 0x00000007ff0b7e24 */ /* 0x000fe4000f8e00ff */
[----:B---3--:R-:W-:-:S05]  /*2a870*/  FMUL.FTZ R13, R6, R9 ;  /* 0x00000009060d7220 */ /* 0x008fca0000410000 */
[----:B------:R3:W-:Y:S04]  /*2a880*/  ST.E desc[UR44][R10.64], R13 ;  /* 0x0000000d0a007985 */ /* 0x0007e8000c10192c */
[----:B------:R-:W4:Y:S04]  /*2a890*/  LD.E R133, desc[UR44][R16.64+0x42c] ;  /* 0x00042c2c10857980 */ /* 0x000f28000c101900 */
[----:B------:R-:W5:Y:S04]  /*2a8a0*/  LD.E R15, desc[UR44][R16.64+0x248] ;  /* 0x0002482c100f7980 */ /* 0x000f68000c101900 */
[----:B------:R-:W5:Y:S04]  /*2a8b0*/  LD.E R19, desc[UR44][R16.64+0x24c] ;  /* 0x00024c2c10137980 */ /* 0x000f68000c101900 */
[----:B------:R-:W5:Y:S04]  /*2a8c0*/  LD.E R21, desc[UR44][R16.64+0x258] ;  /* 0x0002582c10157980 */ /* 0x000f68000c101900 */
[----:B-1----:R-:W5:Y:S04]  /*2a8d0*/  LD.E R25, desc[UR44][R16.64+0x25c] ;  /* 0x00025c2c10197980 */ /* 0x002f68000c101900 */
[----:B--2---:R-:W2:Y:S04]  /*2a8e0*/  LD.E R27, desc[UR44][R16.64+0x268] ;  /* 0x0002682c101b7980 */ /* 0x004ea8000c101900 */
[----:B0-----:R-:W2:Y:S04]  /*2a8f0*/  LD.E R7, desc[UR44][R16.64+0x26c] ;  /* 0x00026c2c10077980 */ /* 0x001ea8000c101900 */
[----:B------:R-:W2:Y:S04]  /*2a900*/  LD.E R9, desc[UR44][R16.64+0x278] ;  /* 0x0002782c10097980 */ /* 0x000ea8000c101900 */
[----:B------:R-:W2:Y:S04]  /*2a910*/  LD.E R29, desc[UR44][R16.64+0x27c] ;  /* 0x00027c2c101d7980 */ /* 0x000ea8000c101900 */
        /* <DEDUP_REMOVED lines=54> */
[C---:B----4-:R-:W-:Y:S01]  /*2ac80*/  FMUL.FTZ R133, R6.reuse, R133 ;  /* 0x0000008506857220 */ /* 0x050fe20000410000 */
[C---:B-----5:R-:W-:Y:S01]  /*2ac90*/  FMUL.FTZ R15, R6.reuse, R15 ;  /* 0x0000000f060f7220 */ /* 0x060fe20000410000 */
        /* <DEDUP_REMOVED lines=8> */
[C---:B---3--:R-:W-:Y:S01]  /*2ad20*/  FMUL.FTZ R11, R6.reuse, R11 ;  /* 0x0000000b060b7220 */ /* 0x048fe20000410000 */
        /* <DEDUP_REMOVED lines=116> */
[----:B------:R-:W5:Y:S04]  /*2b470*/  LD.E.64 R6, desc[UR44][R16.64+0xa8] ;  /* 0x0000a82c10067980 */ /* 0x000f68000c101b00 */
[----:B----4-:R-:W-:Y:S04]  /*2b480*/  ST.E desc[UR44][R4.64], R15 ;  /* 0x0000000f04007985 */ /* 0x010fe8000c10192c */
[----:B------:R-:W4:Y:S01]  /*2b490*/  LD.E R19, desc[UR44][R2.64] ;  /* 0x0000002c02137980 */ /* 0x000f22000c101900 */
[----:B--2---:R-:W-:-:S02]  /*2b4a0*/  IMAD.U32 R11, RZ, RZ, UR7 ;  /* 0x00000007ff0b7e24 */ /* 0x004fc4000f8e00ff */
[----:B------:R-:W-:Y:S01]  /*2b4b0*/  IMAD.U32 R12, RZ, RZ, UR6 ;  /* 0x00000006ff0c7e24 */ /* 0x000fe2000f8e00ff */
[----:B----4-:R-:W-:Y:S04]  /*2b4c0*/  ST.E desc[UR44][R2.64], R19 ;  /* 0x0000001302007985 */ /* 0x010fe8000c10192c */
[----:B------:R-:W2:Y:S01]  /*2b4d0*/  LD.E R11, desc[UR44][R10.64] ;  /* 0x0000002c0a0b7980 */ /* 0x000ea2000c101900 */
[----:B---3--:R-:W-:-:S05]  /*2b4e0*/  IMAD.U32 R13, RZ, RZ, UR7 ;  /* 0x00000007ff0d7e24 */ /* 0x008fca000f8e00ff */
[----:B--2---:R0:W-:Y:S04]  /*2b4f0*/  ST.E desc[UR44][R12.64], R11 ;  /* 0x0000000b0c007985 */ /* 0x0041e8000c10192c */
        /* <DEDUP_REMOVED lines=124> */
[----:B----4-:R0:W-:Y:S04]  /*2bcc0*/  ST.E desc[UR44][R16.64+0x268], R11 ;  /* 0x0002680b10007985 */ /* 0x0101e8000c10192c */
[----:B--2---:R1:W-:Y:S04]  /*2bcd0*/  ST.E desc[UR44][R16.64+0x378], R10 ;  /* 0x0003780a10007985 */ /* 0x0043e8000c10192c */
[----:B---3--:R-:W-:Y:S01]  /*2bce0*/  ST.E desc[UR44][R16.64+0x240], R21 ;  /* 0x0002401510007985 */ /* 0x008fe2000c10192c */
[----:B0-----:R-:W-:-:S03]  /*2bcf0*/  IMAD.U32 R11, RZ, RZ, UR7 ;  /* 0x00000007ff0b7e24 */ /* 0x001fc6000f8e00ff */
[----:B-----5:R-:W-:Y:S01]  /*2bd00*/  ST.E desc[UR44][R16.64+0x244], R25 ;  /* 0x0002441910007985 */ /* 0x020fe2000c10192c */
[----:B-1----:R-:W-:-:S03]  /*2bd10*/  IMAD.U32 R10, RZ, RZ, UR6 ;  /* 0x00000006ff0a7e24 */ /* 0x002fc6000f8e00ff */
        /* <DEDUP_REMOVED lines=121> */
[----:B------:R0:W5:Y:S04]  /*2c4b0*/  LD.E R27, desc[UR44][R10.64] ;  /* 0x0000002c0a1b7980 */ /* 0x000168000c101900 */
        /* <DEDUP_REMOVED lines=130> */
[----:B------:R-:W-:Y:S02]  /*2cce0*/  IMAD.MOV.U32 R9, RZ, RZ, R7 ;  /* 0x000000ffff097224 */ /* 0x000fe400078e0007 */
[----:B0-----:R-:W-:Y:S02]  /*2ccf0*/  IMAD.U32 R10, RZ, RZ, UR6 ;  /* 0x00000006ff0a7e24 */ /* 0x001fe4000f8e00ff */
[----:B------:R-:W-:Y:S01]  /*2cd00*/  IMAD.U32 R11, RZ, RZ, UR7 ;  /* 0x00000007ff0b7e24 */ /* 0x000fe2000f8e00ff */
[----:B--2---:R-:W-:-:S06]  /*2cd10*/  WARPGROUP.ARRIVE ;  /* 0x00000000000079c5 */ /* 0x004fcc0000000000 */
        /* <DEDUP_REMOVED lines=136> */
[----:B------:R-:W-:Y:S01]  /*2d5a0*/  IMAD.U32 R10, RZ, RZ, UR6 ;  /* 0x00000006ff0a7e24 */ /* 0x000fe2000f8e00ff */
[----:B------:R-:W-:Y:S01]  /*2d5b0*/  R2UR UR10, R8 ;  /* 0x00000000080a72ca */ /* 0x000fe200000e0000 */
[----:B------:R-:W-:Y:S01]  /*2d5c0*/  IMAD.U32 R11, RZ, RZ, UR7 ;  /* 0x00000007ff0b7e24 */ /* 0x000fe2000f8e00ff */
[----:B------:R-:W-:Y:S01]  /*2d5d0*/  R2UR UR11, R9 ;  /* 0x00000000090b72ca */ /* 0x000fe200000e0000 */
[----:B------:R-:W-:Y:S02]  /*2d5e0*/  VIADD R6, R6, 0x180 ;  /* 0x0000018006067836 */ /* 0x000fe40000000000 */
[----:B------:R-:W-:Y:S02]  /*2d5f0*/  IMAD.U32 R8, RZ, RZ, UR6 ;  /* 0x00000006ff087e24 */ /* 0x000fe4000f8e00ff */
[----:B------:R-:W-:Y:S01]  /*2d600*/  IMAD.U32 R9, RZ, RZ, UR7 ;  /* 0x00000007ff097e24 */ /* 0x000fe2000f8e00ff */
[----:B------:R-:W-:-:S02]  /*2d610*/  WARPGROUP.DEPBAR.LE gsb0, 0x0 ;  /* 0x00008000000079c5 */ /* 0x000fc40000010000 */
        /* <DEDUP_REMOVED lines=132> */
[----:B------:R-:W-:Y:S02]  /*2de60*/  IMAD.U32 R6, RZ, RZ, UR6 ;  /* 0x00000006ff067e24 */ /* 0x000fe4000f8e00ff */
[----:B------:R-:W-:Y:S01]  /*2de70*/  IMAD.U32 R7, RZ, RZ, UR7 ;  /* 0x00000007ff077e24 */ /* 0x000fe2000f8e00ff */
        /* <DEDUP_REMOVED lines=133> */
[----:B------:R-:W-:Y:S04]  /*2e6d0*/  ST.E desc[UR44][R4.64], R25 ;  /* 0x0000001904007985 */ /* 0x000fe8000c10192c */
        /* <DEDUP_REMOVED lines=128> */
[----:B------:R-:W2:Y:S01]  /*2eee0*/  LD.E R13, desc[UR44][R4.64] ;  /* 0x0000002c040d7980 */ /* 0x000ea2000c101900 */
[----:B0-----:R-:W-:-:S02]  /*2eef0*/  IMAD.U32 R7, RZ, RZ, UR7 ;  /* 0x00000007ff077e24 */ /* 0x001fc4000f8e00ff */
[----:B------:R-:W-:Y:S01]  /*2ef00*/  IMAD.U32 R6, RZ, RZ, UR6 ;  /* 0x00000006ff067e24 */ /* 0x000fe2000f8e00ff */
[----:B--2---:R0:W-:Y:S04]  /*2ef10*/  ST.E desc[UR44][R4.64], R13 ;  /* 0x0000000d04007985 */ /* 0x0041e8000c10192c */
[----:B------:R-:W2:Y:S01]  /*2ef20*/  LD.E R15, desc[UR44][R2.64] ;  /* 0x0000002c020f7980 */ /* 0x000ea2000c101900 */
[----:B------:R-:W-:Y:S02]  /*2ef30*/  IMAD.U32 R8, RZ, RZ, UR6 ;  /* 0x00000006ff087e24 */ /* 0x000fe4000f8e00ff */
[----:B------:R-:W-:Y:S01]  /*2ef40*/  IMAD.U32 R9, RZ, RZ, UR7 ;  /* 0x00000007ff097e24 */ /* 0x000fe2000f8e00ff */
[----:B--2---:R2:W-:Y:S04]  /*2ef50*/  ST.E desc[UR44][R2.64], R15 ;  /* 0x0000000f02007985 */ /* 0x0045e8000c10192c */
[----:B------:R-:W3:Y:S04]  /*2ef60*/  LD.E R7, desc[UR44][R6.64] ;  /* 0x0000002c06077980 */ /* 0x000ee8000c101900 */
[----:B---3--:R3:W-:Y:S04]  /*2ef70*/  ST.E desc[UR44][R8.64], R7 ;  /* 0x0000000708007985 */ /* 0x0087e8000c10192c */
[----:B------:R-:W4:Y:S04]  /*2ef80*/  LD.E R19, desc[UR44][R16.64+0x240] ;  /* 0x0002402c10137980 */ /* 0x000f28000c101900 */
[----:B------:R-:W5:Y:S04]  /*2ef90*/  LD.E R21, desc[UR44][R16.64+0x244] ;  /* 0x0002442c10157980 */ /* 0x000f68000c101900 */
[----:B-1----:R-:W5:Y:S04]  /*2efa0*/  LD.E R11, desc[UR44][R16.64+0x248] ;  /* 0x0002482c100b7980 */ /* 0x002f68000c101900 */
[----:B------:R-:W5:Y:S04]  /*2efb0*/  LD.E R25, desc[UR44][R16.64+0x24c] ;  /* 0x00024c2c10197980 */ /* 0x000f68000c101900 */
[----:B0-----:R-:W5:Y:S04]  /*2efc0*/  LD.E R5, desc[UR44][R16.64+0x250] ;  /* 0x0002502c10057980 */ /* 0x001f68000c101900 */
[----:B------:R-:W5:Y:S04]  /*2efd0*/  LD.E R13, desc[UR44][R16.64+0x254] ;  /* 0x0002542c100d7980 */ /* 0x000f68000c101900 */
[----:B------:R-:W5:Y:S04]  /*2efe0*/  LD.E R27, desc[UR44][R16.64+0x258] ;  /* 0x0002582c101b7980 */ /* 0x000f68000c101900 */
[----:B--2---:R-:W2:Y:S04]  /*2eff0*/  LD.E R3, desc[UR44][R16.64+0x25c] ;  /* 0x00025c2c10037980 */ /* 0x004ea8000c101900 */
        /* <DEDUP_REMOVED lines=116> */
[----:B----4-:R0:W-:Y:S04]  /*2f740*/  ST.E desc[UR44][R16.64+0x240], R19 ;  /* 0x0002401310007985 */ /* 0x0101e8000c10192c */
[----:B-----5:R0:W-:Y:S04]  /*2f750*/  ST.E desc[UR44][R16.64+0x244], R21 ;  /* 0x0002441510007985 */ /* 0x0201e8000c10192c */
[----:B------:R0:W-:Y:S04]  /*2f760*/  ST.E desc[UR44][R16.64+0x248], R11 ;  /* 0x0002480b10007985 */ /* 0x0001e8000c10192c */
[----:B------:R0:W-:Y:S04]  /*2f770*/  ST.E desc[UR44][R16.64+0x24c], R25 ;  /* 0x00024c1910007985 */ /* 0x0001e8000c10192c */
[----:B------:R0:W-:Y:S04]  /*2f780*/  ST.E desc[UR44][R16.64+0x250], R5 ;  /* 0x0002500510007985 */ /* 0x0001e8000c10192c */
[----:B------:R0:W-:Y:S04]  /*2f790*/  ST.E desc[UR44][R16.64+0x254], R13 ;  /* 0x0002540d10007985 */ /* 0x0001e8000c10192c */
[----:B------:R0:W-:Y:S04]  /*2f7a0*/  ST.E desc[UR44][R16.64+0x258], R27 ;  /* 0x0002581b10007985 */ /* 0x0001e8000c10192c */
[----:B--2---:R0:W-:Y:S04]  /*2f7b0*/  ST.E desc[UR44][R16.64+0x25c], R3 ;  /* 0x00025c0310007985 */ /* 0x0041e8000c10192c */
[----:B------:R0:W-:Y:S04]  /*2f7c0*/  ST.E desc[UR44][R16.64+0x260], R15 ;  /* 0x0002600f10007985 */ /* 0x0001e8000c10192c */
        /* <DEDUP_REMOVED lines=131> */
.L_x_7009:
[----:B------:R-:W-:Y:S05]  /*30000*/  BSYNC B0 ;  /* 0x0000000000007941 */ /* 0x000fea0003800000 */
.L_x_7008:
[C---:B------:R-:W-:Y:S01]  /*30010*/  ISETP.GT.AND P0, PT, R0.reuse, R164, PT ;  /* 0x000000a40000720c */ /* 0x040fe20003f04270 */
[----:B------:R-:W-:-:S12]  /*30020*/  VIADD R0, R0, 0xffffffff ;  /* 0xffffffff00007836 */ /* 0x000fd80000000000 */
[----:B------:R-:W-:Y:S05]  /*30030*/  @P0 BRA `(.L_x_7010) ;  /* 0xffffff5400640947 */ /* 0x000fea000383ffff */
.L_x_6981:
[----:B0-----:R-:W2:Y:S01]  /*30040*/  LDL R5, [R1+0x210] ;  /* 0x0002100001057983 */ /* 0x001ea20000100800 */
[----:B------:R-:W-:Y:S05]  /*30050*/  WARPSYNC.ALL ;  /* 0x0000000000007948 */ /* 0x000fea0003800000 */
        /* <DEDUP_REMOVED lines=12> */
[----:B-1----:R-:W0:Y:S02]  /*30120*/  SHFL.BFLY PT, R4, R3, 0x1, 0x1f ;  /* 0x0c201f0003047f89 */ /* 0x002e2400000e0000 */
        /* <DEDUP_REMOVED lines=16> */
[----:B------:R-:W-:Y:S01]  /*30230*/  STL [R1+0x214], R6 ;  /* 0x0002140601007387 */ /* 0x000fe20000100800 */
        /* <DEDUP_REMOVED lines=9> */
[----:B------:R-:W1:Y:S01]  /*302d0*/  @P1 MUFU.RCP R0, R13 ;  /* 0x0000000d00001308 */ /* 0x000e620000001000 */
[----:B---3--:R-:W3:Y:S01]  /*302e0*/  @!P0 LD.E.64 R10, desc[UR44][R10.64] ;  /* 0x0000002c0a0a8980 */ /* 0x008ee2000c101b00 */
[----:B--2---:R-:W-:-:S04]  /*302f0*/  @!P0 IMAD R4, R3, 0x40, R4 ;  /* 0x0000004003048824 */ /* 0x004fc800078e0204 */
[----:B---3--:R-:W-:-:S05]  /*30300*/  @!P0 IMAD.WIDE R4, R4, 0x4, R10 ;  /* 0x0000000404048825 */ /* 0x008fca00078e020a */
[----:B-1----:R1:W-:Y:S04]  /*30310*/  @!P0 ST.E desc[UR44][R4.64], R0 ;  /* 0x0000000004008985 */ /* 0x0023e8000c10192c */
[----:B------:R-:W0:Y:S04]  /*30320*/  @!P0 LDL.64 R14, [R1+0xd8] ;  /* 0x0000d800010e8983 */ /* 0x000e280000100a00 */
[----:B0-----:R-:W2:Y:S02]  /*30330*/  @!P0 LD.E R2, desc[UR44][R14.64+0x4] ;  /* 0x0000042c0e028980 */ /* 0x001ea4000c101900 */
[----:B--2---:R-:W-:-:S13]  /*30340*/  @!P0 ISETP.NE.AND P0, PT, R2, RZ, PT ;  /* 0x000000ff0200820c */ /* 0x004fda0003f05270 */
[----:B------:R-:W2:Y:S04]  /*30350*/  @!P0 LDL.64 R6, [R1+0xe0] ;  /* 0x0000e00001068983 */ /* 0x000ea80000100a00 */
[----:B------:R-:W3:Y:S01]  /*30360*/  @!P0 LD.E R2, desc[UR44][R14.64] ;  /* 0x0000002c0e028980 */ /* 0x000ee2000c101900 */
[----:B------:R-:W-:-:S06]  /*30370*/  IMAD.MOV.U32 R134, RZ, RZ, RZ ;  /* 0x000000ffff867224 */ /* 0x000fcc00078e00ff */
[----:B------:R-:W0:Y:S01]  /*30380*/  @P2 MUFU.RCP R134, R8 ;  /* 0x0000000800862308 */ /* 0x000e220000001000 */
[----:B--2---:R-:W2:Y:S01]  /*30390*/  @!P0 LD.E.64 R6, desc[UR44][R6.64] ;  /* 0x0000002c06068980 */ /* 0x004ea2000c101b00 */
[----:B---3--:R-:W-:-:S04]  /*303a0*/  @!P0 IMAD R2, R3, 0x40, R2 ;  /* 0x0000004003028824 */ /* 0x008fc800078e0202 */
[----:B------:R-:W-:-:S04]  /*303b0*/  @!P0 VIADD R2, R2, 0x8 ;  /* 0x0000000802028836 */ /* 0x000fc80000000000 */
[----:B--2---:R-:W-:-:S05]  /*303c0*/  @!P0 IMAD.WIDE R18, R2, 0x4, R6 ;  /* 0x0000000402128825 */ /* 0x004fca00078e0206 */
[----:B0-----:R0:W-:Y:S04]  /*303d0*/  @!P0 ST.E desc[UR44][R18.64], R134 ;  /* 0x0000008612008985 */ /* 0x0011e8000c10192c */
[----:B------:R-:W2:Y:S04]  /*303e0*/  LDL R138, [R1+0x1e8] ;  /* 0x0001e800018a7983 */ /* 0x000ea80000100800 */
[----:B------:R-:W3:Y:S04]  /*303f0*/  LDL.64 R2, [R1+0x230] ;  /* 0x0002300001027983 */ /* 0x000ee80000100a00 */
[----:B------:R-:W4:Y:S04]  /*30400*/  LDL.64 R130, [R1+0x420] ;  /* 0x0004200001827983 */ /* 0x000f280000100a00 */
[----:B-1----:R-:W5:Y:S04]  /*30410*/  LDL.64 R4, [R1+0x240] ;  /* 0x0002400001047983 */ /* 0x002f680000100a00 */
        /* <DEDUP_REMOVED lines=63> */
[----:B--2---:R-:W-:-:S05]  /*30810*/  VIADD R138, R138, 0x1 ;  /* 0x000000018a8a7836 */ /* 0x004fca0000000000 */
[----:B------:R-:W-:-:S13]  /*30820*/  ISETP.NE.AND P0, PT, R138, 0x2, PT ;  /* 0x000000028a00780c */ /* 0x000fda0003f05270 */
[----:B------:R-:W2:Y:S01]  /*30830*/  @!P0 LDL R136, [R1+0x1ec] ;  /* 0x0001ec0001888983 */ /* 0x000ea20000100800 */
[-C--:B---3--:R-:W-:Y:S01]  /*30840*/  FMUL.FTZ R3, R3, R0.reuse ;  /* 0x0000000003037220 */ /* 0x088fe20000410000 */
[-C--:B------:R-:W-:Y:S01]  /*30850*/  FMUL.FTZ R2, R2, R0.reuse ;  /* 0x0000000002027220 */ /* 0x080fe20000410000 */
[-C--:B----4-:R-:W-:Y:S01]  /*30860*/  FMUL.FTZ R131, R131, R0.reuse ;  /* 0x0000000083837220 */ /* 0x090fe20000410000 */
[-C--:B------:R-:W-:Y:S01]  /*30870*/  FMUL.FTZ R130, R130, R0.reuse ;  /* 0x0000000082827220 */ /* 0x080fe20000410000 */
[-C--:B-----5:R-:W-:Y:S01]  /*30880*/  FMUL.FTZ R5, R5, R0.reuse ;  /* 0x0000000005057220 */ /* 0x0a0fe20000410000 */
        /* <DEDUP_REMOVED lines=125> */
[----:B0-----:R-:W-:Y:S01]  /*31060*/  VIADD R2, R135, 0x1 ;  /* 0x0000000187027836 */ /* 0x001fe20000000000 */
        /* <DEDUP_REMOVED lines=13> */
[----:B--2---:R-:W-:-:S03]  /*31140*/  @!P0 LOP3.LUT R136, R136, 0x1, RZ, 0x3c, !PT ;  /* 0x0000000188888812 */ /* 0x004fc600078e3cff */
        /* <DEDUP_REMOVED lines=57> */
.L_x_6872:
[----:B------:R-:W-:Y:S05]  /*314e0*/  BSYNC B7 ;  /* 0x0000000000077941 */ /* 0x000fea0003800000 */
.L_x_6862:
[----:B------:R-:W2:Y:S08]  /*314f0*/  S2UR UR5, SR_CgaCtaId ;  /* 0x00000000000579c3 */ /* 0x000eb00000008800 */
[----:B------:R-:W-:Y:S01]  /*31500*/  BAR.SYNC.DEFER_BLOCKING 0x5, 0x180 ;  /* 0x0146000000007b1d */ /* 0x000fe20000010000 */
[----:B01----:R-:W-:-:S04]  /*31510*/  PRMT R0, R3, 0x9910, RZ ;  /* 0x0000991003007816 */ /* 0x003fc800000000ff */
[----:B------:R-:W-:Y:S01]  /*31520*/  ISETP.NE.AND P0, PT, R0, RZ, PT ;  /* 0x000000ff0000720c */ /* 0x000fe20003f05270 */
[----:B------:R-:W-:Y:S01]  /*31530*/  UMOV UR4, 0x400 ;  /* 0x0000040000047882 */ /* 0x000fe20000000000 */
[----:B------:R-:W-:Y:S01]  /*31540*/  BSSY B0, `(.L_x_7011) ;  /* 0x00002f4000007945 */ /* 0x000fe20003800000 */
[----:B--2---:R-:W-:-:S06]  /*31550*/  ULEA UR4, UR5, UR4, 0x18 ;  /* 0x0000000405047291 */ /* 0x004fcc000f8ec03f */
[----:B------:R-:W-:-:S05]  /*31560*/  IMAD.U32 R2, RZ, RZ, UR4 ;  /* 0x00000004ff027e24 */ /* 0x000fca000f8e00ff */
[----:B------:R0:W1:Y:S01]  /*31570*/  LDS.128 R116, [R2+0x388d0] ;  /* 0x0388d00002747984 */ /* 0x0000620000000c00 */
[----:B------:R-:W-:Y:S06]  /*31580*/  BAR.ARV 0x4, 0x180 ;  /* 0x0106000000007b1d */ /* 0x000fec0000002000 */
[----:B------:R-:W-:Y:S05]  /*31590*/  @!P0 BRA `(.L_x_7012) ;  /* 0x0000002000648947 */ /* 0x000fea0003800000 */
        /* <DEDUP_REMOVED lines=18> */
[----:B---3--:R-:W3:Y:S04]  /*316c0*/  LDL.128 R68, [R1+0x340] ;  /* 0x0003400001447983 */ /* 0x008ee80000100c00 */
[----:B------:R-:W3:Y:S04]  /*316d0*/  LDL.128 R56, [R1+0x370] ;  /* 0x0003700001387983 */ /* 0x000ee80000100c00 */
[----:B----4-:R-:W4:Y:S04]  /*316e0*/  LDL.128 R60, [R1+0x360] ;  /* 0x00036000013c7983 */ /* 0x010f280000100c00 */
[----:B------:R-:W4:Y:S04]  /*316f0*/  LDL.128 R48, [R1+0x390] ;  /* 0x0003900001307983 */ /* 0x000f280000100c00 */
[----:B------:R-:W4:Y:S04]  /*31700*/  LDL.128 R52, [R1+0x380] ;  /* 0x0003800001347983 */ /* 0x000f280000100c00 */
[----:B------:R-:W4:Y:S04]  /*31710*/  LDL.128 R40, [R1+0x3b0] ;  /* 0x0003b00001287983 */ /* 0x000f280000100c00 */
[----:B------:R-:W4:Y:S04]  /*31720*/  LDL.128 R44, [R1+0x3a0] ;  /* 0x0003a000012c7983 */ /* 0x000f280000100c00 */
[----:B-----5:R-:W4:Y:S04]  /*31730*/  LDL.128 R32, [R1+0x3d0] ;  /* 0x0003d00001207983 */ /* 0x020f280000100c00 */
[----:B------:R-:W4:Y:S04]  /*31740*/  LDL.128 R36, [R1+0x3c0] ;  /* 0x0003c00001247983 */ /* 0x000f280000100c00 */
[----:B------:R-:W4:Y:S04]  /*31750*/  LDL.128 R24, [R1+0x3f0] ;  /* 0x0003f00001187983 */ /* 0x000f280000100c00 */
[----:B------:R-:W4:Y:S04]  /*31760*/  LDL.128 R28, [R1+0x3e0] ;  /* 0x0003e000011c7983 */ /* 0x000f280000100c00 */
[----:B------:R-:W4:Y:S04]  /*31770*/  LDL.128 R8, [R1+0x410] ;  /* 0x0004100001087983 */ /* 0x000f280000100c00 */
[----:B------:R-:W4:Y:S04]  /*31780*/  LDL.128 R12, [R1+0x400] ;  /* 0x00040000010c7983 */ /* 0x000f280000100c00 */
[----:B------:R-:W4:Y:S01]  /*31790*/  LDL.128 R4, [R1+0x420] ;  /* 0x0004200001047983 */ /* 0x000f220000100c00 */
[C---:B------:R-:W-:Y:S01]  /*317a0*/  IADD3 R169, P0, R158.reuse, 0x2040, RZ ;  /* 0x000020409ea97810 */ /* 0x040fe20007f1e0ff */
[----:B------:R-:W-:Y:S01]  /*317b0*/  ULDC.64 UR4, c[0x0][0xd00] ;  /* 0x0003400000047ab9 */ /* 0x000fe20000000a00 */
[----:B------:R-:W-:-:S02]  /*317c0*/  IADD3 R21, P1, R158, 0x20, RZ ;  /* 0x000000209e157810 */ /* 0x000fc40007f3e0ff */
[C---:B------:R-:W-:Y:S02]  /*317d0*/  IADD3 R145, P2, R158.reuse, 0x40, RZ ;  /* 0x000000409e917810 */ /* 0x040fe40007f5e0ff */
[----:B------:R-:W-:Y:S02]  /*317e0*/  LOP3.LUT R168, R169, 0x380, RZ, 0xc0, !PT ;  /* 0x00000380a9a87812 */ /* 0x000fe400078ec0ff */
[----:B------:R-:W-:Y:S02]  /*317f0*/  IADD3 R146, P3, R158, 0x60, RZ ;  /* 0x000000609e927810 */ /* 0x000fe40007f7e0ff */
[----:B------:R-:W-:Y:S02]  /*31800*/  LOP3.LUT R20, R21, 0x380, RZ, 0xc0, !PT ;  /* 0x0000038015147812 */ /* 0x000fe400078ec0ff */
[----:B------:R-:W-:Y:S02]  /*31810*/  LOP3.LUT R144, R145, 0x380, RZ, 0xc0, !PT ;  /* 0x0000038091907812 */ /* 0x000fe400078ec0ff */
[----:B------:R-:W-:-:S02]  /*31820*/  SHF.R.U64 R168, R168, 0x3, RZ ;  /* 0x00000003a8a87819 */ /* 0x000fc400000012ff */
[----:B------:R-:W-:Y:S02]  /*31830*/  LOP3.LUT R0, R146, 0x380, RZ, 0xc0, !PT ;  /* 0x0000038092007812 */ /* 0x000fe400078ec0ff */
[----:B------:R-:W-:Y:S02]  /*31840*/  SHF.R.U64 R20, R20, 0x3, RZ ;  /* 0x0000000314147819 */ /* 0x000fe400000012ff */
[----:B------:R-:W-:Y:S02]  /*31850*/  SHF.R.U64 R144, R144, 0x3, RZ ;  /* 0x0000000390907819 */ /* 0x000fe400000012ff */
[----:B------:R-:W-:Y:S01]  /*31860*/  LOP3.LUT R168, R168, R169, RZ, 0x3c, !PT ;  /* 0x000000a9a8a87212 */ /* 0x000fe200078e3cff */
[----:B------:R-:W-:Y:S01]  /*31870*/  IMAD.X R169, RZ, RZ, R159, P0 ;  /* 0x000000ffffa97224 */ /* 0x000fe200000e069f */
[----:B------:R-:W-:Y:S02]  /*31880*/  SHF.R.U64 R147, R0, 0x3, RZ ;  /* 0x0000000300937819 */ /* 0x000fe400000012ff */
[----:B------:R-:W-:-:S02]  /*31890*/  IADD3 R181, P0, R158, 0x6000, RZ ;  /* 0x000060009eb57810 */ /* 0x000fc40007f1e0ff */
[----:B------:R-:W-:Y:S01]  /*318a0*/  LOP3.LUT R20, R20, R21, RZ, 0x3c, !PT ;  /* 0x0000001514147212 */ /* 0x000fe200078e3cff */
[--C-:B------:R-:W-:Y:S01]  /*318b0*/  IMAD.X R21, RZ, RZ, R159.reuse, P1 ;  /* 0x000000ffff157224 */ /* 0x100fe200008e069f */
[----:B------:R-:W-:Y:S02]  /*318c0*/  IADD3 R151, P5, R158, 0x2020, RZ ;  /* 0x000020209e977810 */ /* 0x000fe40007fbe0ff */
[----:B------:R-:W-:Y:S01]  /*318d0*/  LOP3.LUT R144, R144, R145, RZ, 0x3c, !PT ;  /* 0x0000009190907212 */ /* 0x000fe200078e3cff */
[--C-:B------:R-:W-:Y:S01]  /*318e0*/  IMAD.X R145, RZ, RZ, R159.reuse, P2 ;  /* 0x000000ffff917224 */ /* 0x100fe200010e069f */
[----:B------:R-:W-:Y:S01]  /*318f0*/  LOP3.LUT R146, R147, R146, RZ, 0x3c, !PT ;  /* 0x0000009293927212 */ /* 0x000fe200078e3cff */
[----:B------:R-:W-:Y:S01]  /*31900*/  IMAD.X R147, RZ, RZ, R159, P3 ;  /* 0x000000ffff937224 */ /* 0x000fe200018e069f */
[C---:B------:R-:W-:Y:S02]  /*31910*/  IADD3 R171, P1, R158.reuse, 0x2060, RZ ;  /* 0x000020609eab7810 */ /* 0x040fe40007f3e0ff */
[----:B------:R-:W-:-:S02]  /*31920*/  IADD3 R173, P2, R158, 0x4000, RZ ;  /* 0x000040009ead7810 */ /* 0x000fc40007f5e0ff */
[----:B------:R-:W-:Y:S02]  /*31930*/  LOP3.LUT R180, R181, 0x380, RZ, 0xc0, !PT ;  /* 0x00000380b5b47812 */ /* 0x000fe400078ec0ff */
[----:B------:R-:W-:Y:S02]  /*31940*/  LOP3.LUT R150, R151, 0x380, RZ, 0xc0, !PT ;  /* 0x0000038097967812 */ /* 0x000fe400078ec0ff */
[C---:B------:R-:W-:Y:S02]  /*31950*/  IADD3 R175, P3, R158.reuse, 0x4020, RZ ;  /* 0x000040209eaf7810 */ /* 0x040fe40007f7e0ff */
[----:B------:R-:W-:Y:S02]  /*31960*/  LOP3.LUT R170, R171, 0x380, RZ, 0xc0, !PT ;  /* 0x00000380abaa7812 */ /* 0x000fe400078ec0ff */
[----:B------:R-:W-:Y:S02]  /*31970*/  IADD3 R148, P4, R158, 0x2000, RZ ;  /* 0x000020009e947810 */ /* 0x000fe40007f9e0ff */
[----:B------:R-:W-:-:S02]  /*31980*/  LOP3.LUT R172, R173, 0x380, RZ, 0xc0, !PT ;  /* 0x00000380adac7812 */ /* 0x000fc400078ec0ff */
[----:B------:R-:W-:Y:S02]  /*31990*/  SHF.R.U64 R180, R180, 0x3, RZ ;  /* 0x00000003b4b47819 */ /* 0x000fe400000012ff */
[----:B------:R-:W-:Y:S02]  /*319a0*/  LOP3.LUT R183, R158, 0x380, RZ, 0xc0, !PT ;  /* 0x000003809eb77812 */ /* 0x000fe400078ec0ff */
[----:B------:R-:W-:Y:S02]  /*319b0*/  SHF.R.U64 R150, R150, 0x3, RZ ;  /* 0x0000000396967819 */ /* 0x000fe400000012ff */
[----:B------:R-:W-:Y:S02]  /*319c0*/  LOP3.LUT R174, R175, 0x380, RZ, 0xc0, !PT ;  /* 0x00000380afae7812 */ /* 0x000fe400078ec0ff */
[----:B------:R-:W-:Y:S01]  /*319d0*/  SHF.R.U64 R170, R170, 0x3, RZ ;  /* 0x00000003aaaa7819 */ /* 0x000fe200000012ff */
[----:B------:R-:W-:Y:S01]  /*319e0*/  IMAD.X R149, RZ, RZ, R159, P4 ;  /* 0x000000ffff957224 */ /* 0x000fe200020e069f */
[----:B------:R-:W-:-:S02]  /*319f0*/  SHF.R.U64 R172, R172, 0x3, RZ ;  /* 0x00000003acac7819 */ /* 0x000fc400000012ff */
[----:B------:R-:W-:Y:S01]  /*31a00*/  LOP3.LUT R180, R180, R181, RZ, 0x3c, !PT ;  /* 0x000000b5b4b47212 */ /* 0x000fe200078e3cff */
[--C-:B------:R-:W-:Y:S01]  /*31a10*/  IMAD.X R181, RZ, RZ, R159.reuse, P0 ;  /* 0x000000ffffb57224 */ /* 0x100fe200000e069f */
[----:B------:R-:W-:Y:S02]  /*31a20*/  SHF.R.U64 R183, R183, 0x3, RZ ;  /* 0x00000003b7b77819 */ /* 0x000fe400000012ff */
[----:B------:R-:W-:Y:S01]  /*31a30*/  LOP3.LUT R150, R150, R151, RZ, 0x3c, !PT ;  /* 0x0000009796967212 */ /* 0x000fe200078e3cff */
[----:B------:R-:W-:Y:S01]  /*31a40*/  IMAD.X R151, RZ, RZ, R159, P5 ;  /* 0x000000ffff977224 */ /* 0x000fe200028e069f */
[----:B------:R-:W-:Y:S02]  /*31a50*/  SHF.R.U64 R174, R174, 0x3, RZ ;  /* 0x00000003aeae7819 */ /* 0x000fe400000012ff */
[----:B------:R-:W-:Y:S02]  /*31a60*/  LOP3.LUT R3, R148, 0x380, RZ, 0xc0, !PT ;  /* 0x0000038094037812 */ /* 0x000fe400078ec0ff */
[----:B------:R-:W-:-:S02]  /*31a70*/  IADD3 R177, P4, R158, 0x4040, RZ ;  /* 0x000040409eb17810 */ /* 0x000fc40007f9e0ff */
[----:B------:R-:W-:Y:S02]  /*31a80*/  ISETP.NE.U32.AND P0, PT, RZ, UR4, PT ;  /* 0x00000004ff007c0c */ /* 0x000fe4000bf05070 */
[----:B------:R-:W-:Y:S01]  /*31a90*/  LOP3.LUT R170, R170, R171, RZ, 0x3c, !PT ;  /* 0x000000abaaaa7212 */ /* 0x000fe200078e3cff */
[--C-:B------:R-:W-:Y:S01]  /*31aa0*/  IMAD.X R171, RZ, RZ, R159.reuse, P1 ;  /* 0x000000ffffab7224 */ /* 0x100fe200008e069f */
[----:B------:R-:W-:Y:S02]  /*31ab0*/  IADD3 R179, P5, R158, 0x4060, RZ ;  /* 0x000040609eb37810 */ /* 0x000fe40007fbe0ff */
[----:B------:R-:W-:Y:S01]  /*31ac0*/  LOP3.LUT R172, R172, R173, RZ, 0x3c, !PT ;  /* 0x000000adacac7212 */ /* 0x000fe200078e3cff */
[--C-:B------:R-:W-:Y:S01]  /*31ad0*/  IMAD.X R173, RZ, RZ, R159.reuse, P2 ;  /* 0x000000ffffad7224 */ /* 0x100fe200010e069f */
[----:B------:R-:W-:Y:S01]  /*31ae0*/  LOP3.LUT R182, R183, R158, RZ, 0x3c, !PT ;  /* 0x0000009eb7b67212 */ /* 0x000fe200078e3cff */
[--C-:B------:R-:W-:Y:S01]  /*31af0*/  IMAD.MOV.U32 R183, RZ, RZ, R159.reuse ;  /* 0x000000ffffb77224 */ /* 0x100fe200078e009f */
[----:B------:R-:W-:Y:S01]  /*31b00*/  LOP3.LUT R174, R174, R175, RZ, 0x3c, !PT ;  /* 0x000000afaeae7212 */ /* 0x000fe200078e3cff */
[----:B------:R-:W-:Y:S01]  /*31b10*/  IMAD.X R175, RZ, RZ, R159, P3 ;  /* 0x000000ffffaf7224 */ /* 0x000fe200018e069f */
[----:B------:R-:W-:-:S02]  /*31b20*/  IADD3 R207, P1, R158, 0x6020, RZ ;  /* 0x000060209ecf7810 */ /* 0x000fc40007f3e0ff */
[----:B------:R-:W-:Y:S02]  /*31b30*/  SHF.R.U64 R3, R3, 0x3, RZ ;  /* 0x0000000303037819 */ /* 0x000fe400000012ff */
[----:B------:R-:W-:Y:S02]  /*31b40*/  LOP3.LUT R176, R177, 0x380, RZ, 0xc0, !PT ;  /* 0x00000380b1b07812 */ /* 0x000fe400078ec0ff */
[C---:B------:R-:W-:Y:S02]  /*31b50*/  IADD3 R209, P2, R158.reuse, 0x6040, RZ ;  /* 0x000060409ed17810 */ /* 0x040fe40007f5e0ff */
[----:B------:R-:W-:Y:S01]  /*31b60*/  ISETP.NE.AND.EX P0, PT, RZ, UR5, PT, P0 ;  /* 0x00000005ff007c0c */ /* 0x000fe2000bf05300 */
[----:B------:R-:W-:Y:S01]  /*31b70*/  ULDC.64 UR4, c[0x0][0xd08] ;  /* 0x0003420000047ab9 */ /* 0x000fe20000000a00 */
[----:B------:R-:W-:Y:S02]  /*31b80*/  LOP3.LUT R178, R179, 0x380, RZ, 0xc0, !PT ;  /* 0x00000380b3b27812 */ /* 0x000fe400078ec0ff */
[----:B------:R-:W-:-:S02]  /*31b90*/  IADD3 R19, P3, R158, 0x6060, RZ ;  /* 0x000060609e137810 */ /* 0x000fc40007f7e0ff */
[----:B------:R-:W-:Y:S02]  /*31ba0*/  LOP3.LUT R206, R207, 0x380, RZ, 0xc0, !PT ;  /* 0x00000380cfce7812 */ /* 0x000fe400078ec0ff */
[----:B------:R-:W-:Y:S02]  /*31bb0*/  ISETP.NE.U32.AND P6, PT, RZ, UR4, PT ;  /* 0x00000004ff007c0c */ /* 0x000fe4000bfc5070 */
[----:B------:R-:W-:Y:S02]  /*31bc0*/  LOP3.LUT R148, R3, R148, RZ, 0x3c, !PT ;  /* 0x0000009403947212 */ /* 0x000fe400078e3cff */
[----:B------:R-:W-:Y:S02]  /*31bd0*/  SHF.R.U64 R176, R176, 0x3, RZ ;  /* 0x00000003b0b07819 */ /* 0x000fe400000012ff */
[----:B------:R-:W-:Y:S02]  /*31be0*/  LOP3.LUT R208, R209, 0x380, RZ, 0xc0, !PT ;  /* 0x00000380d1d07812 */ /* 0x000fe400078ec0ff */
[----:B------:R-:W-:-:S02]  /*31bf0*/  MOV R182, R182 ;  /* 0x000000b600b67202 */ /* 0x000fc40000000f00 */
[----:B------:R-:W-:Y:S02]  /*31c00*/  SHF.R.U64 R178, R178, 0x3, RZ ;  /* 0x00000003b2b27819 */ /* 0x000fe400000012ff */
[----:B------:R-:W-:Y:S02]  /*31c10*/  LOP3.LUT R18, R19, 0x380, RZ, 0xc0, !PT ;  /* 0x0000038013127812 */ /* 0x000fe400078ec0ff */
[----:B------:R-:W-:Y:S02]  /*31c20*/  MOV R20, R20 ;  /* 0x0000001400147202 */ /* 0x000fe40000000f00 */
[----:B------:R-:W-:Y:S02]  /*31c30*/  MOV R144, R144 ;  /* 0x0000009000907202 */ /* 0x000fe40000000f00 */
[----:B------:R-:W-:Y:S02]  /*31c40*/  SHF.R.U64 R206, R206, 0x3, RZ ;  /* 0x00000003cece7819 */ /* 0x000fe400000012ff */
[----:B------:R-:W-:-:S02]  /*31c50*/  MOV R146, R146 ;  /* 0x0000009200927202 */ /* 0x000fc40000000f00 */
[----:B------:R-:W-:Y:S02]  /*31c60*/  ISETP.NE.AND.EX P6, PT, RZ, UR5, PT, P6 ;  /* 0x00000005ff007c0c */ /* 0x000fe4000bfc5360 */
[----:B------:R-:W-:Y:S01]  /*31c70*/  LOP3.LUT R176, R176, R177, RZ, 0x3c, !PT ;  /* 0x000000b1b0b07212 */ /* 0x000fe200078e3cff */
[--C-:B------:R-:W-:Y:S01]  /*31c80*/  IMAD.X R177, RZ, RZ, R159.reuse, P4 ;  /* 0x000000ffffb17224 */ /* 0x100fe200020e069f */
[----:B------:R-:W-:Y:S02]  /*31c90*/  SHF.R.U64 R208, R208, 0x3, RZ ;  /* 0x00000003d0d07819 */ /* 0x000fe400000012ff */
[----:B------:R-:W-:Y:S02]  /*31ca0*/  MOV R148, R148 ;  /* 0x0000009400947202 */ /* 0x000fe40000000f00 */
[----:B------:R-:W-:Y:S01]  /*31cb0*/  LOP3.LUT R178, R178, R179, RZ, 0x3c, !PT ;  /* 0x000000b3b2b27212 */ /* 0x000fe200078e3cff */
[----:B------:R-:W-:Y:S01]  /*31cc0*/  IMAD.X R179, RZ, RZ, R159, P5 ;  /* 0x000000ffffb37224 */ /* 0x000fe200028e069f */
[----:B------:R-:W-:-:S02]  /*31cd0*/  SHF.R.U64 R18, R18, 0x3, RZ ;  /* 0x0000000312127819 */ /* 0x000fc400000012ff */
[----:B------:R-:W-:Y:S02]  /*31ce0*/  MOV R150, R150 ;  /* 0x0000009600967202 */ /* 0x000fe40000000f00 */
[----:B------:R-:W-:Y:S02]  /*31cf0*/  MOV R168, R168 ;  /* 0x000000a800a87202 */ /* 0x000fe40000000f00 */
[----:B------:R-:W-:Y:S01]  /*31d00*/  LOP3.LUT R206, R206, R207, RZ, 0x3c, !PT ;  /* 0x000000cfcece7212 */ /* 0x000fe200078e3cff */
[--C-:B------:R-:W-:Y:S01]  /*31d10*/  IMAD.X R207, RZ, RZ, R159.reuse, P1 ;  /* 0x000000ffffcf7224 */ /* 0x100fe200008e069f */
[----:B------:R-:W-:Y:S02]  /*31d20*/  MOV R170, R170 ;  /* 0x000000aa00aa7202 */ /* 0x000fe40000000f00 */
[----:B------:R-:W-:Y:S01]  /*31d30*/  LOP3.LUT R208, R208, R209, RZ, 0x3c, !PT ;  /* 0x000000d1d0d07212 */ /* 0x000fe200078e3cff */
[----:B------:R-:W-:Y:S01]  /*31d40*/  IMAD.X R209, RZ, RZ, R159, P2 ;  /* 0x000000ffffd17224 */ /* 0x000fe200010e069f */
[----:B------:R-:W-:-:S02]  /*31d50*/  MOV R172, R172 ;  /* 0x000000ac00ac7202 */ /* 0x000fc40000000f00 */
[----:B------:R-:W-:Y:S01]  /*31d60*/  LOP3.LUT R18, R18, R19, RZ, 0x3c, !PT ;  /* 0x0000001312127212 */ /* 0x000fe200078e3cff */
[----:B------:R-:W-:Y:S01]  /*31d70*/  IMAD.X R19, RZ, RZ, R159, P3 ;  /* 0x000000ffff137224 */ /* 0x000fe200018e069f */
[----:B------:R-:W-:Y:S02]  /*31d80*/  MOV R174, R174 ;  /* 0x000000ae00ae7202 */ /* 0x000fe40000000f00 */
[----:B------:R-:W-:Y:S02]  /*31d90*/  MOV R176, R176 ;  /* 0x000000b000b07202 */ /* 0x000fe40000000f00 */
[----:B------:R-:W-:Y:S02]  /*31da0*/  MOV R178, R178 ;  /* 0x000000b200b27202 */ /* 0x000fe40000000f00 */
[----:B------:R-:W-:Y:S02]  /*31db0*/  MOV R180, R180 ;  /* 0x000000b400b47202 */ /* 0x000fe40000000f00 */
[----:B------:R-:W-:-:S02]  /*31dc0*/  MOV R206, R206 ;  /* 0x000000ce00ce7202 */ /* 0x000fc40000000f00 */
[----:B--2---:R-:W-:Y:S02]  /*31dd0*/  F2FP.F16.F32.PACK_AB R140, R141, R140 ;  /* 0x0000008c8d8c723e */ /* 0x004fe400000000ff */
[----:B------:R-:W-:Y:S02]  /*31de0*/  F2FP.F16.F32.PACK_AB R141, R143, R142 ;  /* 0x0000008e8f8d723e */ /* 0x000fe400000000ff */
[----:B------:R-:W-:Y:S02]  /*31df0*/  F2FP.F16.F32.PACK_AB R132, R133, R132 ;  /* 0x000000848584723e */ /* 0x000fe400000000ff */
[----:B------:R-:W-:Y:S02]  /*31e00*/  F2FP.F16.F32.PACK_AB R133, R135, R134 ;  /* 0x000000868785723e */ /* 0x000fe400000000ff */
[----:B------:R-:W-:Y:S02]  /*31e10*/  F2FP.F16.F32.PACK_AB R142, R137, R136 ;  /* 0x00000088898e723e */ /* 0x000fe400000000ff */
[----:B------:R-:W-:Y:S01]  /*31e20*/  F2FP.F16.F32.PACK_AB R143, R139, R138 ;  /* 0x0000008a8b8f723e */ /* 0x000fe200000000ff */
[----:B------:R-:W-:Y:S01]  /*31e30*/  BAR.SYNC.DEFER_BLOCKING 0x1, 0x100 ;  /* 0x0044000000007b1d */ /* 0x000fe20000010000 */
        /* <DEDUP_REMOVED lines=35> */
[----:B---3--:R-:W-:Y:S02]  /*32070*/  F2FP.F16.F32.PACK_AB R74, R69, R68 ;  /* 0x00000044454a723e */ /* 0x008fe400000000ff */
[----:B------:R-:W-:-:S02]  /*32080*/  F2FP.F16.F32.PACK_AB R75, R71, R70 ;  /* 0x00000046474b723e */ /* 0x000fc400000000ff */
[----:B------:R-:W-:Y:S01]  /*32090*/  F2FP.F16.F32.PACK_AB R56, R57, R56 ;  /* 0x000000383938723e */ /* 0x000fe200000000ff */
[----:B------:R-:W-:Y:S01]  /*320a0*/  STSM.16.M88.4 [R150], R96 ;  /* 0x0000006096007844 */ /* 0x000fe20000000200 */
[----:B------:R-:W-:Y:S02]  /*320b0*/  F2FP.F16.F32.PACK_AB R57, R59, R58 ;  /* 0x0000003a3b39723e */ /* 0x000fe400000000ff */
[----:B----4-:R-:W-:Y:S02]  /*320c0*/  F2FP.F16.F32.PACK_AB R66, R61, R60 ;  /* 0x0000003c3d42723e */ /* 0x010fe400000000ff */
        /* <DEDUP_REMOVED lines=13> */
[----:B------:R-:W-:Y:S01]  /*321a0*/  F2FP.F16.F32.PACK_AB R33, R35, R34 ;  /* 0x000000222321723e */ /* 0x000fe200000000ff */
[----:B------:R-:W3:Y:S01]  /*321b0*/  LDC.64 R44, c[0x0][0xd00] ;  /* 0x00034000ff2c7b82 */ /* 0x000ee20000000a00 */
        /* <DEDUP_REMOVED lines=12> */
[----:B------:R-:W-:Y:S01]  /*32280*/  F2FP.F16.F32.PACK_AB R9, R11, R10 ;  /* 0x0000000a0b09723e */ /* 0x000fe200000000ff */
[----:B------:R-:W-:Y:S01]  /*32290*/  STSM.16.M88.4 [R178], R48 ;  /* 0x00000030b2007844 */ /* 0x000fe20000000200 */
[----:B------:R-:W-:Y:S02]  /*322a0*/  MOV R18, R18 ;  /* 0x0000001200127202 */ /* 0x000fe40000000f00 */
[----:B------:R-:W-:Y:S02]  /*322b0*/  F2FP.F16.F32.PACK_AB R10, R5, R4 ;  /* 0x00000004050a723e */ /* 0x000fe400000000ff */
[----:B------:R-:W-:Y:S01]  /*322c0*/  F2FP.F16.F32.PACK_AB R11, R7, R6 ;  /* 0x00000006070b723e */ /* 0x000fe200000000ff */
[----:B------:R-:W-:Y:S01]  /*322d0*/  STSM.16.M88.4 [R180], R40 ;  /* 0x00000028b4007844 */ /* 0x000fe20000000200 */
[----:B------:R-:W4:Y:S03]  /*322e0*/  @P6 LDC.64 R6, c[0x0][0xd08] ;  /* 0x00034200ff066b82 */ /* 0x000f260000000a00 */
[----:B------:R-:W-:Y:S04]  /*322f0*/  STSM.16.M88.4 [R206], R32 ;  /* 0x00000020ce007844 */ /* 0x000fe80000000200 */
[----:B------:R-:W-:Y:S04]  /*32300*/  STSM.16.M88.4 [R208], R24 ;  /* 0x00000018d0007844 */ /* 0x000fe80000000200 */
[----:B------:R0:W-:Y:S01]  /*32310*/  STSM.16.M88.4 [R18], R8 ;  /* 0x0000000812007844 */ /* 0x0001e20000000200 */
[----:B------:R-:W-:Y:S01]  /*32320*/  ULDC UR4, c[0x0][0xb88] ;  /* 0x0002e20000047ab9 */ /* 0x000fe20000000800 */
[----:B--2---:R-:W-:-:S02]  /*32330*/  IMAD.MOV.U32 R20, RZ, RZ, RZ ;  /* 0x000000ffff147224 */ /* 0x004fc400078e00ff */
[C---:B---3--:R-:W-:Y:S01]  /*32340*/  IMAD.WIDE R14, R198.reuse, 0x4, R44 ;  /* 0x00000004c60e7825 */ /* 0x048fe200078e022c */
[----:B------:R-:W-:Y:S03]  /*32350*/  BAR.SYNC.DEFER_BLOCKING 0x1, 0x100 ;  /* 0x0044000000007b1d */ /* 0x000fe60000010000 */
[----:B----4-:R-:W-:-:S04]  /*32360*/  @P6 IMAD.WIDE R6, R198, 0x4, R6 ;  /* 0x00000004c6066825 */ /* 0x010fc800078e0206 */
[----:B0-----:R-:W-:Y:S01]  /*32370*/  IMAD.U32 R18, RZ, RZ, UR4 ;  /* 0x00000004ff127e24 */ /* 0x001fe2000f8e00ff */
[----:B------:R0:W5:Y:S05]  /*32380*/  @P0 LDG.E R20, desc[UR44][R14.64] ;  /* 0x0000002c0e140981 */ /* 0x00016a000c1e1900 */
[----:B------:R0:W5:Y:S01]  /*32390*/  @P6 LDG.E R18, desc[UR44][R6.64] ;  /* 0x0000002c06126981 */ /* 0x000162000c1e1900 */
[----:B------:R-:W-:Y:S02]  /*323a0*/  IMAD R4, R199, 0x40, R193 ;  /* 0x00000040c7047824 */ /* 0x000fe400078e02c1 */
[----:B------:R-:W-:-:S04]  /*323b0*/  IMAD.MOV.U32 R5, RZ, RZ, 0x2 ;  /* 0x00000002ff057424 */ /* 0x000fc800078e00ff */
[----:B------:R-:W-:-:S03]  /*323c0*/  IMAD.WIDE R4, R4, R5, UR42 ;  /* 0x0000002a04047e25 */ /* 0x000fc6000f8e0205 */
[C---:B------:R-:W-:Y:S02]  /*323d0*/  IADD3 R3, P4, R4.reuse, 0x1000, RZ ;  /* 0x0000100004037810 */ /* 0x040fe40007f9e0ff */
[C---:B------:R-:W-:Y:S02]  /*323e0*/  IADD3 R13, P1, R4.reuse, 0x2000, RZ ;  /* 0x00002000040d7810 */ /* 0x040fe40007f3e0ff */
[C---:B------:R-:W-:Y:S01]  /*323f0*/  IADD3 R25, P2, R4.reuse, 0x3000, RZ ;  /* 0x0000300004197810 */ /* 0x040fe20007f5e0ff */
[----:B------:R-:W-:Y:S01]  /*32400*/  IMAD.X R11, RZ, RZ, R5, P4 ;  /* 0x000000ffff0b7224 */ /* 0x000fe200020e0605 */
[C---:B------:R-:W-:Y:S02]  /*32410*/  IADD3 R29, P3, R4.reuse, 0x4000, RZ ;  /* 0x00004000041d7810 */ /* 0x040fe40007f7e0ff */
[----:B------:R-:W-:Y:S02]  /*32420*/  IADD3 R33, P4, R4, 0x5000, RZ ;  /* 0x0000500004217810 */ /* 0x000fe40007f9e0ff */
        /* <DEDUP_REMOVED lines=25> */
[----:B------:R-:W-:Y:S02]  /*325c0*/  LOP3.LUT R48, R49, 0x380, RZ, 0xc0, !PT ;  /* 0x0000038031307812 */ /* 0x000fe400078ec0ff */
        /* <DEDUP_REMOVED lines=18> */
.L_x_7013:
[----:B------:R-:W0:Y:S01]  /*326f0*/  SHFL.IDX PT, R6, R213, RZ, 0x1f ;  /* 0x00001fffd5067589 */ /* 0x000e2200000e0000 */
[--C-:B------:R-:W-:Y:S01]  /*32700*/  IMAD.X R37, RZ, RZ, R5.reuse, P1 ;  /* 0x000000ffff257224 */ /* 0x100fe200008e0605 */
[C---:B------:R-:W-:Y:S01]  /*32710*/  IADD3 R57, P1, R4.reuse, 0xb000, RZ ;  /* 0x0000b00004397810 */ /* 0x040fe20007f3e0ff */
[--C-:B------:R-:W-:Y:S01]  /*32720*/  IMAD.X R53, RZ, RZ, R5.reuse, P5 ;  /* 0x000000ffff357224 */ /* 0x100fe200028e0605 */
[C---:B------:R-:W-:Y:S01]  /*32730*/  IADD3 R3, P5, R4.reuse, 0xf000, RZ ;  /* 0x0000f00004037810 */ /* 0x040fe20007fbe0ff */
[--C-:B------:R-:W-:Y:S01]  /*32740*/  IMAD.X R41, RZ, RZ, R5.reuse, P2 ;  /* 0x000000ffff297224 */ /* 0x100fe200010e0605 */
[----:B------:R-:W-:Y:S01]  /*32750*/  LOP3.LUT R56, R57, 0x380, RZ, 0xc0, !PT ;  /* 0x0000038039387812 */ /* 0x000fe200078ec0ff */
[--C-:B------:R-:W-:Y:S01]  /*32760*/  IMAD.X R45, RZ, RZ, R5.reuse, P3 ;  /* 0x000000ffff2d7224 */ /* 0x100fe200018e0605 */
[----:B------:R-:W-:Y:S01]  /*32770*/  IADD3 R61, P2, R4, 0xc000, RZ ;  /* 0x0000c000043d7810 */ /* 0x000fe20007f5e0ff */
[--C-:B------:R-:W-:Y:S01]  /*32780*/  IMAD.X R49, RZ, RZ, R5.reuse, P4 ;  /* 0x000000ffff317224 */ /* 0x100fe200020e0605 */
[----:B------:R-:W-:Y:S01]  /*32790*/  SHF.R.U64 R56, R56, 0x3, RZ ;  /* 0x0000000338387819 */ /* 0x000fe200000012ff */
[----:B------:R-:W-:Y:S01]  /*327a0*/  IMAD.X R73, RZ, RZ, R5, P5 ;  /* 0x000000ffff497224 */ /* 0x000fe200028e0605 */
[----:B------:R-:W-:-:S02]  /*327b0*/  IADD3 R65, P3, R4, 0xd000, RZ ;  /* 0x0000d00004417810 */ /* 0x000fc40007f7e0ff */
[----:B------:R-:W-:Y:S01]  /*327c0*/  LOP3.LUT R56, R56, R57, RZ, 0x3c, !PT ;  /* 0x0000003938387212 */ /* 0x000fe200078e3cff */
[----:B------:R-:W-:Y:S01]  /*327d0*/  IMAD.X R57, RZ, RZ, R5, P1 ;  /* 0x000000ffff397224 */ /* 0x000fe200008e0605 */
[----:B------:R-:W-:Y:S02]  /*327e0*/  IADD3 R69, P4, R4, 0xe000, RZ ;  /* 0x0000e00004457810 */ /* 0x000fe40007f9e0ff */
[----:B------:R-:W-:Y:S02]  /*327f0*/  LOP3.LUT R0, R3, 0x380, RZ, 0xc0, !PT ;  /* 0x0000038003007812 */ /* 0x000fe400078ec0ff */
[----:B------:R-:W-:Y:S02]  /*32800*/  LOP3.LUT R60, R61, 0x380, RZ, 0xc0, !PT ;  /* 0x000003803d3c7812 */ /* 0x000fe400078ec0ff */
[----:B------:R-:W-:Y:S02]  /*32810*/  LOP3.LUT R64, R65, 0x380, RZ, 0xc0, !PT ;  /* 0x0000038041407812 */ /* 0x000fe400078ec0ff */
[----:B0-----:R-:W-:-:S02]  /*32820*/  ISETP.NE.AND P1, PT, R6, RZ, PT ;  /* 0x000000ff0600720c */ /* 0x001fc40003f25270 */
[----:B------:R-:W-:Y:S02]  /*32830*/  LOP3.LUT R68, R69, 0x380, RZ, 0xc0, !PT ;  /* 0x0000038045447812 */ /* 0x000fe400078ec0ff */
[----:B------:R-:W-:Y:S02]  /*32840*/  LOP3.LUT R59, R4, 0x380, RZ, 0xc0, !PT ;  /* 0x00000380043b7812 */ /* 0x000fe400078ec0ff */
[----:B------:R-:W-:Y:S02]  /*32850*/  SHF.R.U64 R0, R0, 0x3, RZ ;  /* 0x0000000300007819 */ /* 0x000fe400000012ff */
[----:B------:R-:W-:Y:S02]  /*32860*/  SHF.R.U64 R60, R60, 0x3, RZ ;  /* 0x000000033c3c7819 */ /* 0x000fe400000012ff */
[----:B------:R-:W-:Y:S02]  /*32870*/  SHF.R.U64 R64, R64, 0x3, RZ ;  /* 0x0000000340407819 */ /* 0x000fe400000012ff */
[----:B------:R-:W-:-:S02]  /*32880*/  SHF.R.U64 R68, R68, 0x3, RZ ;  /* 0x0000000344447819 */ /* 0x000fc400000012ff */
[----:B------:R-:W-:Y:S02]  /*32890*/  SHF.R.U64 R59, R59, 0x3, RZ ;  /* 0x000000033b3b7819 */ /* 0x000fe400000012ff */
[----:B------:R-:W-:Y:S02]  /*328a0*/  LOP3.LUT R72, R0, R3, RZ, 0x3c, !PT ;  /* 0x0000000300487212 */ /* 0x000fe400078e3cff */
[----:B------:R-:W-:Y:S02]  /*328b0*/  SHF.R.S32.HI R0, RZ, 0x1f, R198 ;  /* 0x0000001fff007819 */ /* 0x000fe400000114c6 */
        /* <DEDUP_REMOVED lines=8> */
[----:B------:R-:W-:-:S02]  /*32940*/  SHF.R.S32.HI R78, RZ, 0x1f, R194 ;  /* 0x0000001fff4e7819 */ /* 0x000fc400000114c2 */
[----:B------:R-:W-:Y:S02]  /*32950*/  SEL R77, R198, RZ, !P0 ;  /* 0x000000ffc64d7207 */ /* 0x000fe40004000000 */
[----:B------:R-:W-:Y:S02]  /*32960*/  SEL R76, R0, RZ, !P0 ;  /* 0x000000ff004c7207 */ /* 0x000fe40004000000 */
[----:B-----5:R-:W-:Y:S01]  /*32970*/  SHF.R.S32.HI R21, RZ, 0x1f, R20 ;  /* 0x0000001fff157819 */ /* 0x020fe20000011414 */
[----:B------:R-:W-:Y:S06]  /*32980*/  @P1 BRA `(.L_x_7014) ;  /* 0x0000000000b81947 */ /* 0x000fec0003800000 */
[----:B------:R-:W0:Y:S01]  /*32990*/  LDC R6, c[0x0][0xce8] ;  /* 0x00033a00ff067b82 */ /* 0x000e220000000800 */
[----:B------:R-:W-:Y:S01]  /*329a0*/  IMAD.MOV R3, RZ, RZ, -R222 ;  /* 0x000000ffff037224 */ /* 0x000fe200078e0ade */
[----:B------:R-:W-:Y:S01]  /*329b0*/  ULDC.64 UR4, c[0x0][0xc90] ;  /* 0x0003240000047ab9 */ /* 0x000fe20000000a00 */
[----:B------:R-:W-:-:S03]  /*329c0*/  IMAD.IADD R14, R162, 0x1, R185 ;  /* 0x00000001a20e7824 */ /* 0x000fc600078e02b9 */
[----:B------:R-:W-:Y:S01]  /*329d0*/  ISETP.NE.AND P0, PT, R226, R3, PT ;  /* 0x00000003e200720c */ /* 0x000fe20003f05270 */
[----:B0-----:R-:W-:-:S05]  /*329e0*/  IMAD R27, R18, R6, RZ ;  /* 0x00000006121b7224 */ /* 0x001fca00078e02ff */
[----:B------:R-:W-:-:S13]  /*329f0*/  ISETP.GE.OR P1, PT, R14, R27, P0 ;  /* 0x0000001b0e00720c */ /* 0x000fda0000726670 */
[----:B------:R-:W2:Y:S01]  /*32a00*/  @!P1 LDL R19, [R1+0x210] ;  /* 0x0002100001139983 */ /* 0x000ea20000100800 */
[----:B------:R-:W-:Y:S01]  /*32a10*/  ISETP.NE.AND P2, PT, R6, 0x1, PT ;  /* 0x000000010600780c */ /* 0x000fe20003f45270 */
[----:B------:R-:W-:Y:S02]  /*32a20*/  IMAD.IADD R9, R228, 0x1, R185 ;  /* 0x00000001e4097824 */ /* 0x000fe400078e02b9 */
[----:B------:R-:W-:Y:S02]  /*32a30*/  IMAD R3, R78, UR4, RZ ;  /* 0x000000044e037c24 */ /* 0x000fe4000f8e02ff */
[----:B------:R-:W-:Y:S02]  /*32a40*/  IMAD.MOV.U32 R15, RZ, RZ, R9 ;  /* 0x000000ffff0f7224 */ /* 0x000fe400078e0009 */
[----:B------:R-:W-:-:S04]  /*32a50*/  IMAD.WIDE.U32 R4, R194, UR4, R20 ;  /* 0x00000004c2047c25 */ /* 0x000fc8000f8e0014 */
[----:B------:R-:W-:Y:S01]  /*32a60*/  IMAD R3, R194, UR5, R3 ;  /* 0x00000005c2037c24 */ /* 0x000fe2000f8e0203 */
[----:B------:R-:W-:Y:S01]  /*32a70*/  ULDC.64 UR4, c[0x0][0xc98] ;  /* 0x0003260000047ab9 */ /* 0x000fe20000000a00 */
[----:B------:R-:W0:Y:S02]  /*32a80*/  @P2 LDC R0, c[0x0][0xcec] ;  /* 0x00033b00ff002b82 */ /* 0x000e240000000800 */
[----:B------:R-:W-:Y:S02]  /*32a90*/  IMAD.IADD R5, R5, 0x1, R3 ;  /* 0x0000000105057824 */ /* 0x000fe400078e0203 */
[----:B------:R-:W-:-:S04]  /*32aa0*/  IMAD.WIDE.U32 R4, R77, UR4, R4 ;  /* 0x000000044d047c25 */ /* 0x000fc8000f8e0004 */
        /* <DEDUP_REMOVED lines=9> */
[----:B------:R-:W-:Y:S02]  /*32b40*/  ULDC.64 UR4, c[0x0][0xc88] ;  /* 0x0003220000047ab9 */ /* 0x000fe40000000a00 */
        /* <DEDUP_REMOVED lines=18> */
.L_x_7014:
        /* <DEDUP_REMOVED lines=15> */
[----:B------:R-:W5:Y:S01]  /*32d60*/  LD.E.128 R40, desc[UR44][R40.64] ;  /* 0x0000002c28287980 */ /* 0x000f62000c101d00 */
[----:B------:R-:W-:-:S03]  /*32d70*/  IMAD R0, R218, 0x20, R199 ;  /* 0x00000020da007824 */ /* 0x000fc600078e02c7 */
[----:B------:R-:W5:Y:S02]  /*32d80*/  LD.E.128 R44, desc[UR44][R44.64] ;  /* 0x0000002c2c2c7980 */ /* 0x000f64000c101d00 */
[----:B------:R-:W2:Y:S01]  /*32d90*/  @P1 LDC R19, c[0x0][0xcec] ;  /* 0x00033b00ff131b82 */ /* 0x000ea20000000800 */
[----:B------:R-:W-:Y:S01]  /*32da0*/  IMAD.IADD R21, R21, 0x1, R3 ;  /* 0x0000000115157824 */ /* 0x000fe200078e0203 */
[----:B------:R-:W5:Y:S01]  /*32db0*/  LD.E.128 R48, desc[UR44][R48.64] ;  /* 0x0000002c30307980 */ /* 0x000f62000c101d00 */
[----:B------:R-:W-:-:S03]  /*32dc0*/  IMAD R3, R78, UR4, RZ ;  /* 0x000000044e037c24 */ /* 0x000fc6000f8e02ff */
[----:B------:R-:W5:Y:S02]  /*32dd0*/  LD.E.128 R52, desc[UR44][R52.64] ;  /* 0x0000002c34347980 */ /* 0x000f64000c101d00 */
[----:B------:R-:W4:Y:S01]  /*32de0*/  @P1 LDC R81, c[0x0][0xcf0] ;  /* 0x00033c00ff511b82 */ /* 0x000f220000000800 */
[C---:B------:R-:W-:Y:S01]  /*32df0*/  IMAD R3, R194.reuse, UR5, R3 ;  /* 0x00000005c2037c24 */ /* 0x040fe2000f8e0203 */
[----:B------:R-:W5:Y:S01]  /*32e00*/  LD.E.128 R56, desc[UR44][R56.64] ;  /* 0x0000002c38387980 */ /* 0x000f62000c101d00 */
[----:B------:R-:W-:Y:S01]  /*32e10*/  IMAD.WIDE.U32 R20, R194, UR4, R20 ;  /* 0x00000004c2147c25 */ /* 0x000fe2000f8e0014 */
[----:B------:R-:W-:Y:S02]  /*32e20*/  ULDC.64 UR4, c[0x0][0xbf0] ;  /* 0x0002fc0000047ab9 */ /* 0x000fe40000000a00 */
[----:B------:R-:W5:Y:S01]  /*32e30*/  LD.E.128 R60, desc[UR44][R60.64] ;  /* 0x0000002c3c3c7980 */ /* 0x000f62000c101d00 */
[----:B------:R-:W-:Y:S02]  /*32e40*/  IMAD.IADD R21, R21, 0x1, R3 ;  /* 0x0000000115157824 */ /* 0x000fe400078e0203 */
[----:B------:R-:W-:Y:S01]  /*32e50*/  IMAD R3, R76, UR4, RZ ;  /* 0x000000044c037c24 */ /* 0x000fe2000f8e02ff */
[----:B------:R-:W5:Y:S01]  /*32e60*/  LD.E.128 R64, desc[UR44][R64.64] ;  /* 0x0000002c40407980 */ /* 0x000f62000c101d00 */
[----:B------:R-:W-:Y:S01]  /*32e70*/  IMAD.IADD R78, R185, 0x1, R0 ;  /* 0x00000001b94e7824 */ /* 0x000fe200078e0200 */
[----:B---3--:R-:W-:Y:S01]  /*32e80*/  ISETP.GE.AND P0, PT, R191, R84, PT ;  /* 0x00000054bf00720c */ /* 0x008fe20003f06270 */
[C---:B------:R-:W-:Y:S01]  /*32e90*/  IMAD R3, R77.reuse, UR5, R3 ;  /* 0x000000054d037c24 */ /* 0x040fe2000f8e0203 */
[----:B------:R-:W5:Y:S01]  /*32ea0*/  LD.E.128 R68, desc[UR44][R68.64] ;  /* 0x0000002c44447980 */ /* 0x000f62000c101d00 */
[----:B------:R-:W-:Y:S01]  /*32eb0*/  IMAD.WIDE.U32 R20, R77, UR4, R20 ;  /* 0x000000044d147c25 */ /* 0x000fe2000f8e0014 */
[----:B------:R-:W-:-:S02]  /*32ec0*/  ULDC.64 UR4, c[0x0][0xbe0] ;  /* 0x0002f80000047ab9 */ /* 0x000fc40000000a00 */
[----:B------:R-:W5:Y:S01]  /*32ed0*/  LD.E.128 R72, desc[UR44][R72.64] ;  /* 0x0000002c48487980 */ /* 0x000f62000c101d00 */
[----:B--2---:R-:W-:Y:S01]  /*32ee0*/  @P1 IMAD.HI.U32 R0, R78, R19, RZ ;  /* 0x000000134e001227 */ /* 0x004fe200078e00ff */
[----:B------:R-:W-:Y:S01]  /*32ef0*/  SEL R19, RZ, 0xffffffff, P0 ;  /* 0xffffffffff137807 */ /* 0x000fe20000000000 */
[----:B------:R-:W-:Y:S01]  /*32f00*/  BSSY B1, `(.L_x_7015) ;  /* 0x000005c000017945 */ /* 0x000fe20003800000 */
[-C--:B------:R-:W-:Y:S01]  /*32f10*/  ISETP.GE.AND P0, PT, R190, R84.reuse, PT ;  /* 0x00000054be00720c */ /* 0x080fe20003f06270 */
[----:B------:R-:W-:Y:S01]  /*32f20*/  IMAD.IADD R21, R21, 0x1, R3 ;  /* 0x0000000115157824 */ /* 0x000fe200078e0203 */
[----:B------:R-:W-:Y:S01]  /*32f30*/  @!PT LDS RZ, [RZ] ;  /* 0x00000000fffff984 */ /* 0x000fe20000000800 */
[----:B------:R-:W-:Y:S01]  /*32f40*/  @!PT LDS RZ, [RZ] ;  /* 0x00000000fffff984 */ /* 0x000fe20000000800 */
[----:B------:R-:W-:Y:S01]  /*32f50*/  @!PT LDS RZ, [RZ] ;  /* 0x00000000fffff984 */ /* 0x000fe20000000800 */
[----:B------:R-:W-:Y:S01]  /*32f60*/  @!PT LDS RZ, [RZ] ;  /* 0x00000000fffff984 */ /* 0x000fe20000000800 */
[----:B------:R2:W-:Y:S06]  /*32f70*/  MEMBAR.ALL.CTA ;  /* 0x0000000000007992 */ /* 0x0005ec0000008000 */
[----:B--2---:R-:W2:Y:S01]  /*32f80*/  FENCE.VIEW.ASYNC.S ;  /* 0x00000000000073c6 */ /* 0x004ea20000000000 */
[----:B------:R-:W-:Y:S01]  /*32f90*/  IMAD.MOV.U32 R3, RZ, RZ, R78 ;  /* 0x000000ffff037224 */ /* 0x000fe200078e004e */
[----:B----4-:R-:W-:Y:S01]  /*32fa0*/  @P1 SHF.R.U32.HI R3, RZ, R81, R0 ;  /* 0x00000051ff031219 */ /* 0x010fe20000011600 */
[----:B------:R-:W-:Y:S01]  /*32fb0*/  IMAD.SHL.U32 R81, R19, 0x2, RZ ;  /* 0x0000000213517824 */ /* 0x000fe200078e00ff */
[-C--:B------:R-:W-:Y:S01]  /*32fc0*/  ISETP.GE.AND P1, PT, R193, R84.reuse, PT ;  /* 0x00000054c100720c */ /* 0x080fe20003f26270 */
[----:B------:R-:W-:Y:S01]  /*32fd0*/  IMAD R87, R18, R79, RZ ;  /* 0x0000004f12577224 */ /* 0x000fe200078e02ff */
[----:B------:R-:W-:Y:S01]  /*32fe0*/  SEL R76, RZ, 0xffffffff, P0 ;  /* 0xffffffffff4c7807 */ /* 0x000fe20000000000 */
[----:B------:R-:W-:Y:S01]  /*32ff0*/  IMAD.MOV R77, RZ, RZ, -R3 ;  /* 0x000000ffff4d7224 */ /* 0x000fe200078e0a03 */
[----:B------:R-:W-:Y:S01]  /*33000*/  SEL R0, RZ, 0x1, P1 ;  /* 0x00000001ff007807 */ /* 0x000fe20000800000 */
[----:B------:R-:W-:Y:S01]  /*33010*/  IMAD.WIDE.U32 R20, R3, UR4, R20 ;  /* 0x0000000403147c25 */ /* 0x000fe2000f8e0014 */
[----:B------:R-:W-:-:S02]  /*33020*/  ISETP.GE.AND P0, PT, R189, R84, PT ;  /* 0x00000054bd00720c */ /* 0x000fc40003f06270 */
[----:B------:R-:W-:Y:S01]  /*33030*/  LOP3.LUT R0, R81, 0x2, R0, 0xe2, !PT ;  /* 0x0000000251007812 */ /* 0x000fe200078ee200 */
[----:B------:R-:W-:Y:S01]  /*33040*/  IMAD.SHL.U32 R81, R76, 0x4, RZ ;  /* 0x000000044c517824 */ /* 0x000fe200078e00ff */
[----:B------:R-:W-:Y:S01]  /*33050*/  SEL R76, RZ, 0xffffffff, P0 ;  /* 0xffffffffff4c7807 */ /* 0x000fe20000000000 */
[----:B------:R-:W-:Y:S01]  /*33060*/  IMAD R19, R79, R77, R78 ;  /* 0x0000004d4f137224 */ /* 0x000fe200078e024e */
[----:B------:R-:W-:Y:S01]  /*33070*/  SHF.R.S32.HI R77, RZ, 0x1f, R3 ;  /* 0x0000001fff4d7819 */ /* 0x000fe20000011403 */
[----:B------:R-:W-:Y:S01]  /*33080*/  IMAD.IADD R185, R199, 0x1, R185 ;  /* 0x00000001c7b97824 */ /* 0x000fe200078e02b9 */
[-C--:B------:R-:W-:Y:S02]  /*33090*/  ISETP.GE.AND P0, PT, R188, R84.reuse, PT ;  /* 0x00000054bc00720c */ /* 0x080fe40003f06270 */
[----:B------:R-:W-:Y:S01]  /*330a0*/  LOP3.LUT R0, R81, 0x4, R0, 0xe2, !PT ;  /* 0x0000000451007812 */ /* 0x000fe200078ee200 */
[----:B------:R-:W-:Y:S01]  /*330b0*/  IMAD.SHL.U32 R81, R76, 0x8, RZ ;  /* 0x000000084c517824 */ /* 0x000fe200078e00ff */
[----:B------:R-:W-:Y:S01]  /*330c0*/  SEL R76, RZ, 0xffffffff, P0 ;  /* 0xffffffffff4c7807 */ /* 0x000fe20000000000 */
[----:B------:R-:W-:Y:S01]  /*330d0*/  IMAD R78, R77, UR4, RZ ;  /* 0x000000044d4e7c24 */ /* 0x000fe2000f8e02ff */
[----:B------:R-:W-:-:S02]  /*330e0*/  ISETP.GE.AND P0, PT, R187, R84, PT ;  /* 0x00000054bb00720c */ /* 0x000fc40003f06270 */
[----:B------:R-:W-:Y:S01]  /*330f0*/  LOP3.LUT R0, R81, 0x8, R0, 0xe2, !PT ;  /* 0x0000000851007812 */ /* 0x000fe200078ee200 */
[----:B------:R-:W-:Y:S01]  /*33100*/  IMAD R77, R3, UR5, R78 ;  /* 0x00000005034d7c24 */ /* 0x000fe2000f8e024e */
[----:B------:R-:W-:Y:S01]  /*33110*/  SEL R3, RZ, 0xffffffff, P0 ;  /* 0xffffffffff037807 */ /* 0x000fe20000000000 */
[----:B------:R-:W-:Y:S01]  /*33120*/  IMAD.SHL.U32 R81, R76, 0x10, RZ ;  /* 0x000000104c517824 */ /* 0x000fe200078e00ff */
[----:B------:R-:W-:Y:S01]  /*33130*/  SHF.R.S32.HI R76, RZ, 0x1f, R19 ;  /* 0x0000001fff4c7819 */ /* 0x000fe20000011413 */
[----:B------:R-:W-:Y:S01]  /*33140*/  ULDC.64 UR4, c[0x0][0xbd8] ;  /* 0x0002f60000047ab9 */ /* 0x000fe20000000a00 */
[-C--:B------:R-:W-:Y:S01]  /*33150*/  ISETP.GE.AND P0, PT, R196, R84.reuse, PT ;  /* 0x00000054c400720c */ /* 0x080fe20003f06270 */
[----:B------:R-:W-:Y:S01]  /*33160*/  IMAD.SHL.U32 R3, R3, 0x20, RZ ;  /* 0x0000002003037824 */ /* 0x000fe200078e00ff */
[----:B------:R-:W-:Y:S01]  /*33170*/  LOP3.LUT R0, R81, 0x10, R0, 0xe2, !PT ;  /* 0x0000001051007812 */ /* 0x000fe200078ee200 */
[----:B------:R-:W-:Y:S01]  /*33180*/  IMAD R76, R76, UR4, RZ ;  /* 0x000000044c4c7c24 */ /* 0x000fe2000f8e02ff */
[----:B------:R-:W-:Y:S01]  /*33190*/  ISETP.GE.AND P1, PT, R185, R87, PT ;  /* 0x00000057b900720c */ /* 0x000fe20003f26270 */
[----:B------:R-:W-:Y:S01]  /*331a0*/  IMAD.IADD R21, R21, 0x1, R77 ;  /* 0x0000000115157824 */ /* 0x000fe200078e024d */
[----:B------:R-:W-:Y:S01]  /*331b0*/  LOP3.LUT R0, R3, 0x20, R0, 0xe2, !PT ;  /* 0x0000002003007812 */ /* 0x000fe200078ee200 */
[C---:B------:R-:W-:Y:S01]  /*331c0*/  IMAD R77, R19.reuse, UR5, R76 ;  /* 0x00000005134d7c24 */ /* 0x040fe2000f8e024c */
[----:B------:R-:W-:Y:S01]  /*331d0*/  SEL R3, RZ, 0x40, P0 ;  /* 0x00000040ff037807 */ /* 0x000fe20000000000 */
[----:B------:R-:W-:Y:S01]  /*331e0*/  IMAD.WIDE.U32 R18, R19, UR4, R20 ;  /* 0x0000000413127c25 */ /* 0x000fe2000f8e0014 */
[----:B------:R-:W-:Y:S01]  /*331f0*/  ULDC.64 UR4, c[0x0][0xb80] ;  /* 0x0002e00000047ab9 */ /* 0x000fe20000000a00 */
[----:B------:R-:W-:-:S02]  /*33200*/  ISETP.GE.AND P0, PT, R195, R84, PT ;  /* 0x00000054c300720c */ /* 0x000fc40003f06270 */
[----:B------:R-:W-:Y:S01]  /*33210*/  LOP3.LUT R3, R0, R3, RZ, 0xfc, !PT ;  /* 0x0000000300037212 */ /* 0x000fe200078efcff */
[----:B------:R-:W-:Y:S01]  /*33220*/  VIADD R0, R2, 0x38820 ;  /* 0x0003882002007836 */ /* 0x000fe20000000000 */
[C---:B------:R-:W-:Y:S01]  /*33230*/  LEA R85, P2, R18.reuse, UR4, 0x1 ;  /* 0x0000000412557c11 */ /* 0x040fe2000f8408ff */
[----:B------:R-:W-:Y:S01]  /*33240*/  IMAD.IADD R19, R19, 0x1, R77 ;  /* 0x0000000113137824 */ /* 0x000fe200078e024d */
[----:B------:R-:W-:Y:S02]  /*33250*/  SEL R20, RZ, 0x80, P0 ;  /* 0x00000080ff147807 */ /* 0x000fe40000000000 */
[----:B------:R-:W-:Y:S02]  /*33260*/  PRMT R0, RZ, 0x654, R0 ;  /* 0x00000654ff007816 */ /* 0x000fe40000000000 */
[----:B------:R-:W-:Y:S02]  /*33270*/  LEA.HI.X R86, R18, UR5, R19, 0x1, P2 ;  /* 0x0000000512567c11 */ /* 0x000fe400090f0c13 */
[----:B--2---:R2:W-:Y:S03]  /*33280*/  SYNCS.ARRIVE.TRANS64.RED.A1T0 RZ, [R0+URZ], RZ ;  /* 0x000000ff00ff79a7 */ /* 0x0045e6000810043f */
[----:B------:R0:W3:Y:S01]  /*33290*/  SHFL.IDX PT, R21, R86, RZ, 0x181f ;  /* 0x00181fff56157589 */ /* 0x0000e200000e0000 */
[----:B--2---:R-:W-:-:S03]  /*332a0*/  LOP3.LUT R0, R3, R20, RZ, 0xfc, !PT ;  /* 0x0000001403007212 */ /* 0x004fc600078efcff */
[----:B------:R0:W2:Y:S01]  /*332b0*/  SHFL.IDX PT, R20, R85, RZ, 0x181f ;  /* 0x00181fff55147589 */ /* 0x0000a200000e0000 */
[----:B------:R-:W-:Y:S05]  /*332c0*/  @P1 BRA `(.L_x_7016) ;  /* 0x00000000007c1947 */ /* 0x000fea0003800000 */
[-C--:B------:R-:W-:Y:S02]  /*332d0*/  ISETP.GE.AND P3, PT, R193, R84.reuse, PT ;  /* 0x00000054c100720c */ /* 0x080fe40003f66270 */
[-C--:B------:R-:W-:Y:S02]  /*332e0*/  ISETP.GE.AND P1, PT, R191, R84.reuse, PT ;  /* 0x00000054bf00720c */ /* 0x080fe40003f26270 */
[-C--:B------:R-:W-:Y:S02]  /*332f0*/  ISETP.GE.AND P0, PT, R190, R84.reuse, PT ;  /* 0x00000054be00720c */ /* 0x080fe40003f06270 */
[----:B------:R-:W-:-:S07]  /*33300*/  ISETP.GE.AND P4, PT, R189, R84, PT ;  /* 0x00000054bd00720c */ /* 0x000fce0003f86270 */
[----:B--23--:R-:W-:Y:S02]  /*33310*/  @!P3 IMAD.WIDE R18, R193, 0x2, R20 ;  /* 0x00000002c112b825 */ /* 0x00cfe400078e0214 */
[CC--:B------:R-:W-:Y:S02]  /*33320*/  @!P1 LEA R76, P5, R191.reuse, R20.reuse, 0x1 ;  /* 0x00000014bf4c9211 */ /* 0x0c0fe400078a08ff */
[----:B------:R-:W-:Y:S01]  /*33330*/  @!P0 LEA R78, P2, R190, R20, 0x1 ;  /* 0x00000014be4e8211 */ /* 0x000fe200078408ff */
[----:B-----5:R2:W-:Y:S01]  /*33340*/  @!P3 ST.E.128 desc[UR44][R18.64], R4 ;  /* 0x000000041200b985 */ /* 0x0205e2000c101d2c */
[-C--:B------:R-:W-:Y:S02]  /*33350*/  @!P1 LEA.HI.X R77, R191, R21.reuse, R211, 0x1, P5 ;  /* 0x00000015bf4d9211 */ /* 0x080fe400028f0cd3 */
[-C--:B------:R-:W-:Y:S02]  /*33360*/  ISETP.GE.AND P3, PT, R188, R84.reuse, PT ;  /* 0x00000054bc00720c */ /* 0x080fe40003f66270 */
[----:B------:R-:W-:Y:S01]  /*33370*/  @!P0 LEA.HI.X R79, R190, R21, R210, 0x1, P2 ;  /* 0x00000015be4f8211 */ /* 0x000fe200010f0cd2 */
[----:B------:R3:W-:Y:S01]  /*33380*/  @!P1 ST.E.128 desc[UR44][R76.64], R12 ;  /* 0x0000000c4c009985 */ /* 0x0007e2000c101d2c */
[----:B------:R-:W-:-:S02]  /*33390*/  ISETP.GE.AND P2, PT, R187, R84, PT ;  /* 0x00000054bb00720c */ /* 0x000fc40003f46270 */
[-C--:B------:R-:W-:Y:S01]  /*333a0*/  @!P4 LEA R80, P5, R189, R20.reuse, 0x1 ;  /* 0x00000014bd50c211 */ /* 0x080fe200078a08ff */
[----:B------:R4:W-:Y:S01]  /*333b0*/  @!P0 ST.E.128 desc[UR44][R78.64], R28 ;  /* 0x0000001c4e008985 */ /* 0x0009e2000c101d2c */
[----:B------:R-:W-:Y:S02]  /*333c0*/  LOP3.LUT P1, RZ, R3, 0x40, RZ, 0xc0, !PT ;  /* 0x0000004003ff7812 */ /* 0x000fe4000782c0ff */
[----:B------:R-:W-:Y:S02]  /*333d0*/  LOP3.LUT P0, RZ, R0, 0x80, RZ, 0xc0, !PT ;  /* 0x0000008000ff7812 */ /* 0x000fe4000780c0ff */
[----:B------:R-:W-:Y:S02]  /*333e0*/  @!P4 LEA.HI.X R81, R189, R21, R205, 0x1, P5 ;  /* 0x00000015bd51c211 */ /* 0x000fe400028f0ccd */
[----:B------:R-:W-:-:S03]  /*333f0*/  @!P3 LEA R82, P5, R188, R20, 0x1 ;  /* 0x00000014bc52b211 */ /* 0x000fc600078a08ff */
[----:B------:R4:W-:Y:S01]  /*33400*/  @!P4 ST.E.128 desc[UR44][R80.64], R36 ;  /* 0x000000245000c985 */ /* 0x0009e2000c101d2c */
[CC--:B--2---:R-:W-:Y:S02]  /*33410*/  @!P2 LEA R4, P4, R187.reuse, R20.reuse, 0x1 ;  /* 0x00000014bb04a211 */ /* 0x0c4fe400078808ff */
[-C--:B------:R-:W-:Y:S02]  /*33420*/  @!P3 LEA.HI.X R83, R188, R21.reuse, R204, 0x1, P5 ;  /* 0x00000015bc53b211 */ /* 0x080fe400028f0ccc */
[CC--:B------:R-:W-:Y:S02]  /*33430*/  @P1 LEA R6, P5, R196.reuse, R20.reuse, 0x1 ;  /* 0x00000014c4061211 */ /* 0x0c0fe400078a08ff */
[-C--:B------:R-:W-:Y:S01]  /*33440*/  @!P2 LEA.HI.X R5, R187, R21.reuse, R203, 0x1, P4 ;  /* 0x00000015bb05a211 */ /* 0x080fe200020f0ccb */
[----:B------:R4:W-:Y:S01]  /*33450*/  @!P3 ST.E.128 desc[UR44][R82.64], R44 ;  /* 0x0000002c5200b985 */ /* 0x0009e2000c101d2c */
[C---:B---3--:R-:W-:Y:S02]  /*33460*/  @P0 LEA R12, P4, R195.reuse, R20, 0x1 ;  /* 0x00000014c30c0211 */ /* 0x048fe400078808ff */
[-C--:B------:R-:W-:Y:S01]  /*33470*/  @P1 LEA.HI.X R7, R196, R21.reuse, R202, 0x1, P5 ;  /* 0x00000015c4071211 */ /* 0x080fe200028f0cca */
[----:B------:R4:W-:Y:S01]  /*33480*/  @!P2 ST.E.128 desc[UR44][R4.64], R52 ;  /* 0x000000340400a985 */ /* 0x0009e2000c101d2c */
[----:B------:R-:W-:-:S03]  /*33490*/  @P0 LEA.HI.X R13, R195, R21, R201, 0x1, P4 ;  /* 0x00000015c30d0211 */ /* 0x000fc600020f0cc9 */
[----:B------:R4:W-:Y:S04]  /*334a0*/  @P1 ST.E.128 desc[UR44][R6.64], R60 ;  /* 0x0000003c06001985 */ /* 0x0009e8000c101d2c */
[----:B------:R4:W-:Y:S02]  /*334b0*/  @P0 ST.E.128 desc[UR44][R12.64], R68 ;  /* 0x000000440c000985 */ /* 0x0009e4000c101d2c */
.L_x_7016:
[----:B------:R-:W-:Y:S05]  /*334c0*/  BSYNC B1 ;  /* 0x0000000000017941 */ /* 0x000fea0003800000 */
.L_x_7015:
[----:B----45:R-:W-:Y:S01]  /*334d0*/  VIADD R4, R185, 0x20 ;  /* 0x00000020b9047836 */ /* 0x030fe20000000000 */
[----:B------:R4:W0:Y:S04]  /*334e0*/  SHFL.IDX PT, R7, R86, 0x1, 0x181f ;  /* 0x00381f0056077f89 */ /* 0x00082800000e0000 */
[----:B------:R-:W-:Y:S01]  /*334f0*/  ISETP.GE.AND P0, PT, R4, R87, PT ;  /* 0x000000570400720c */ /* 0x000fe20003f06270 */
[----:B------:R4:W0:-:S12]  /*33500*/  SHFL.IDX PT, R6, R85, 0x1, 0x181f ;  /* 0x00381f0055067f89 */ /* 0x00081800000e0000 */
[----:B----4-:R-:W-:Y:S05]  /*33510*/  @P0 BRA `(.L_x_7017) ;  /* 0x0000000c00d80947 */ /* 0x010fea0003800000 */
[-C--:B------:R-:W-:Y:S02]  /*33520*/  ISETP.GE.AND P1, PT, R193, R84.reuse, PT ;  /* 0x00000054c100720c */ /* 0x080fe40003f26270 */
[-C--:B------:R-:W-:Y:S02]  /*33530*/  ISETP.GE.AND P4, PT, R191, R84.reuse, PT ;  /* 0x00000054bf00720c */ /* 0x080fe40003f86270 */
[-C--:B------:R-:W-:Y:S02]  /*33540*/  ISETP.GE.AND P3, PT, R190, R84.reuse, PT ;  /* 0x00000054be00720c */ /* 0x080fe40003f66270 */
[----:B------:R-:W-:-:S07]  /*33550*/  ISETP.GE.AND P2, PT, R189, R84, PT ;  /* 0x00000054bd00720c */ /* 0x000fce0003f46270 */
[----:B0-----:R-:W-:Y:S02]  /*33560*/  @!P1 IMAD.WIDE R4, R193, 0x2, R6 ;  /* 0x00000002c1049825 */ /* 0x001fe400078e0206 */
[CC--:B------:R-:W-:Y:S02]  /*33570*/  @!P4 LEA R12, P0, R191.reuse, R6.reuse, 0x1 ;  /* 0x00000006bf0cc211 */ /* 0x0c0fe400078008ff */
[----:B------:R-:W-:Y:S01]  /*33580*/  @!P3 LEA R14, P5, R190, R6, 0x1 ;  /* 0x00000006be0eb211 */ /* 0x000fe200078a08ff */
[----:B------:R0:W-:Y:S01]  /*33590*/  @!P1 ST.E.128 desc[UR44][R4.64], R8 ;  /* 0x0000000804009985 */ /* 0x0001e2000c101d2c */
[----:B------:R-:W-:Y:S02]  /*335a0*/  @!P4 LEA.HI.X R13, R191, R7, R211, 0x1, P0 ;  /* 0x00000007bf0dc211 */ /* 0x000fe400000f0cd3 */
[-C--:B------:R-:W-:Y:S02]  /*335b0*/  ISETP.GE.AND P1, PT, R188, R84.reuse, PT ;  /* 0x00000054bc00720c */ /* 0x080fe40003f26270 */
[----:B------:R-:W-:Y:S01]  /*335c0*/  ISETP.GE.AND P0, PT, R187, R84, PT ;  /* 0x00000054bb00720c */ /* 0x000fe20003f06270 */
[----:B------:R4:W-:Y:S01]  /*335d0*/  @!P4 ST.E.128 desc[UR44][R12.64], R24 ;  /* 0x000000180c00c985 */ /* 0x0009e2000c101d2c */
[----:B------:R-:W-:-:S02]  /*335e0*/  LOP3.LUT P4, RZ, R3, 0x40, RZ, 0xc0, !PT ;  /* 0x0000004003ff7812 */ /* 0x000fc4000788c0ff */
[----:B------:R-:W-:Y:S02]  /*335f0*/  @!P3 LEA.HI.X R15, R190, R7, R210, 0x1, P5 ;  /* 0x00000007be0fb211 */ /* 0x000fe400028f0cd2 */
[----:B------:R-:W-:-:S03]  /*33600*/  @!P2 LEA R18, P5, R189, R6, 0x1 ;  /* 0x00000006bd12a211 */ /* 0x000fc600078a08ff */
[----:B------:R4:W-:Y:S01]  /*33610*/  @!P3 ST.E.128 desc[UR44][R14.64], R32 ;  /* 0x000000200e00b985 */ /* 0x0009e2000c101d2c */
[-C--:B------:R-:W-:Y:S02]  /*33620*/  @!P2 LEA.HI.X R19, R189, R7.reuse, R205, 0x1, P5 ;  /* 0x00000007bd13a211 */ /* 0x080fe400028f0ccd */
[CC--:B--2---:R-:W-:Y:S02]  /*33630*/  @!P1 LEA R20, P3, R188.reuse, R6.reuse, 0x1 ;  /* 0x00000006bc149211 */ /* 0x0c4fe400078608ff */
[CC--:B0-----:R-:W-:Y:S01]  /*33640*/  @!P0 LEA R4, P5, R187.reuse, R6.reuse, 0x1 ;  /* 0x00000006bb048211 */ /* 0x0c1fe200078a08ff */
[----:B------:R4:W-:Y:S01]  /*33650*/  @!P2 ST.E.128 desc[UR44][R18.64], R40 ;  /* 0x000000281200a985 */ /* 0x0009e2000c101d2c */
[-C--:B---3--:R-:W-:Y:S02]  /*33660*/  @!P1 LEA.HI.X R21, R188, R7.reuse, R204, 0x1, P3 ;  /* 0x00000007bc159211 */ /* 0x088fe400018f0ccc */
[C---:B------:R-:W-:Y:S02]  /*33670*/  @P4 LEA R8, P3, R196.reuse, R6, 0x1 ;  /* 0x00000006c4084211 */ /* 0x040fe400078608ff */
[-C--:B------:R-:W-:Y:S01]  /*33680*/  @!P0 LEA.HI.X R5, R187, R7.reuse, R203, 0x1, P5 ;  /* 0x00000007bb058211 */ /* 0x080fe200028f0ccb */
        /* <DEDUP_REMOVED lines=10> */
.L_x_7012:
[----:B------:R-:W-:Y:S01]  /*33730*/  ULDC.64 UR4, c[0x0][0xd00] ;  /* 0x0003400000047ab9 */ /* 0x000fe20000000a00 */
[----:B------:R-:W2:Y:S01]  /*33740*/  LDC.64 R4, c[0x0][0xd00] ;  /* 0x00034000ff047b82 */ /* 0x000ea20000000a00 */
[----:B------:R-:W-:Y:S01]  /*33750*/  ISETP.NE.U32.AND P0, PT, RZ, UR4, PT ;  /* 0x00000004ff007c0c */ /* 0x000fe2000bf05070 */
[----:B------:R-:W-:-:S03]  /*33760*/  IMAD.MOV.U32 R3, RZ, RZ, RZ ;  /* 0x000000ffff037224 */ /* 0x000fc600078e00ff */
[----:B------:R-:W-:Y:S01]  /*33770*/  ISETP.NE.AND.EX P0, PT, RZ, UR5, PT, P0 ;  /* 0x00000005ff007c0c */ /* 0x000fe2000bf05300 */
[----:B------:R-:W-:Y:S02]  /*33780*/  ULDC.64 UR4, c[0x0][0xd08] ;  /* 0x0003420000047ab9 */ /* 0x000fe40000000a00 */
[----:B------:R-:W-:Y:S01]  /*33790*/  ISETP.NE.U32.AND P1, PT, RZ, UR4, PT ;  /* 0x00000004ff007c0c */ /* 0x000fe2000bf25070 */
[----:B------:R-:W0:Y:S03]  /*337a0*/  LDC R21, c[0x0][0xce8] ;  /* 0x00033a00ff157b82 */ /* 0x000e260000000800 */
[----:B------:R-:W-:Y:S01]  /*337b0*/  ISETP.NE.AND.EX P1, PT, RZ, UR5, PT, P1 ;  /* 0x00000005ff007c0c */ /* 0x000fe2000bf25310 */
[----:B--2---:R-:W-:-:S12]  /*337c0*/  IMAD.WIDE R4, R198, 0x4, R4 ;  /* 0x00000004c6047825 */ /* 0x004fd800078e0204 */
[----:B------:R-:W2:Y:S01]  /*337d0*/  @P1 LDC.64 R6, c[0x0][0xd08] ;  /* 0x00034200ff061b82 */ /* 0x000ea20000000a00 */
[----:B------:R-:W-:Y:S02]  /*337e0*/  ULDC UR4, c[0x0][0xb88] ;  /* 0x0002e20000047ab9 */ /* 0x000fe40000000800 */
[----:B------:R-:W-:Y:S01]  /*337f0*/  IMAD.U32 R0, RZ, RZ, UR4 ;  /* 0x00000004ff007e24 */ /* 0x000fe2000f8e00ff */
[----:B------:R0:W5:Y:S01]  /*33800*/  @P0 LDG.E R3, desc[UR44][R4.64] ;  /* 0x0000002c04030981 */ /* 0x000162000c1e1900 */
[----:B--2---:R-:W-:-:S05]  /*33810*/  @P1 IMAD.WIDE R6, R198, 0x4, R6 ;  /* 0x00000004c6061825 */ /* 0x004fca00078e0206 */
[----:B------:R2:W5:Y:S01]  /*33820*/  @P1 LDG.E R0, desc[UR44][R6.64] ;  /* 0x0000002c06001981 */ /* 0x000562000c1e1900 */
[----:B------:R-:W-:Y:S02]  /*33830*/  ISETP.GE.AND P2, PT, R212, 0x40, PT ;  /* 0x00000040d400780c */ /* 0x000fe40003f46270 */
[----:B------:R-:W-:Y:S01]  /*33840*/  SHF.R.S32.HI R8, RZ, 0x1f, R198 ;  /* 0x0000001fff087819 */ /* 0x000fe200000114c6 */
[----:B0-----:R-:W-:Y:S10]  /*33850*/  @P1 BRA `(.L_x_7018) ;  /* 0x0000000000101947 */ /* 0x001ff40003800000 */
[----:B------:R-:W-:Y:S05]  /*33860*/  @!P0 BRA `(.L_x_7018) ;  /* 0x00000000000c8947 */ /* 0x000fea0003800000 */
[----:B--2---:R-:W2:Y:S04]  /*33870*/  LDG.E R7, desc[UR44][R4.64] ;  /* 0x0000002c04077981 */ /* 0x004ea8000c1e1900 */
[----:B-----5:R-:W2:Y:S02]  /*33880*/  LDG.E R0, desc[UR44][R4.64+0x4] ;  /* 0x0000042c04007981 */ /* 0x020ea4000c1e1900 */
[----:B--2---:R-:W-:-:S07]  /*33890*/  IMAD.IADD R0, R0, 0x1, -R7 ;  /* 0x0000000100007824 */ /* 0x004fce00078e0a07 */
.L_x_7018:
[----:B------:R-:W-:Y:S01]  /*338a0*/  BSSY B1, `(.L_x_7019) ;  /* 0x000002d000017945 */ /* 0x000fe20003800000 */
[----:B---3--:R-:W-:Y:S02]  /*338b0*/  SHF.R.S32.HI R12, RZ, 0x1f, R194 ;  /* 0x0000001fff0c7819 */ /* 0x008fe400000114c2 */
[----:B------:R-:W-:Y:S02]  /*338c0*/  SEL R13, R198, RZ, !P0 ;  /* 0x000000ffc60d7207 */ /* 0x000fe40004000000 */
[----:B------:R-:W-:Y:S02]  /*338d0*/  SEL R14, R8, RZ, !P0 ;  /* 0x000000ff080e7207 */ /* 0x000fe40004000000 */
[----:B-----5:R-:W-:Y:S01]  /*338e0*/  SHF.R.S32.HI R10, RZ, 0x1f, R3 ;  /* 0x0000001fff0a7819 */ /* 0x020fe20000011403 */
[----:B------:R-:W-:Y:S06]  /*338f0*/  @P2 BRA `(.L_x_7020) ;  /* 0x00000000009c2947 */ /* 0x000fec0003800000 */
[----:B------:R-:W0:Y:S01]  /*33900*/  S2R R5, SR_TID.X ;  /* 0x0000000000057919 */ /* 0x000e220000002100 */
[----:B------:R-:W3:Y:S02]  /*33910*/  LDC R11, c[0x0][0xce8] ;  /* 0x00033a00ff0b7b82 */ /* 0x000ee40000000800 */
[----:B---3--:R-:W-:Y:S01]  /*33920*/  IMAD R4, R0, R11, RZ ;  /* 0x0000000b00047224 */ /* 0x008fe200078e02ff */
        /* <DEDUP_REMOVED lines=8> */
[----:B--2---:R-:W-:Y:S02]  /*339b0*/  IMAD.MOV.U32 R7, RZ, RZ, R8 ;  /* 0x000000ffff077224 */ /* 0x004fe400078e0008 */
        /* <DEDUP_REMOVED lines=27> */
.L_x_7020:
[----:B------:R-:W-:Y:S05]  /*33b70*/  BSYNC B1 ;  /* 0x0000000000017941 */ /* 0x000fea0003800000 */
.L_x_7019:
[----:B------:R-:W-:Y:S01]  /*33b80*/  ISETP.NE.AND P0, PT, R21, 0x1, PT ;  /* 0x000000011500780c */ /* 0x000fe20003f05270 */
[----:B------:R-:W3:Y:S01]  /*33b90*/  LDC R20, c[0x0][0xbc8] ;  /* 0x0002f200ff147b82 */ /* 0x000ee20000000800 */
[----:B------:R-:W-:Y:S01]  /*33ba0*/  ULDC.64 UR4, c[0x0][0xba0] ;  /* 0x0002e80000047ab9 */ /* 0x000fe20000000a00 */
[----:B------:R-:W-:Y:S01]  /*33bb0*/  IMAD R25, R0, R21, RZ ;  /* 0x0000001500197224 */ /* 0x000fe200078e02ff */
[----:B------:R-:W-:Y:S01]  /*33bc0*/  BSSY B1, `(.L_x_7021) ;  /* 0x0000067000017945 */ /* 0x000fe20003800000 */
[----:B0-2---:R-:W-:Y:S02]  /*33bd0*/  IMAD R6, R10, UR4, RZ ;  /* 0x000000040a067c24 */ /* 0x005fe4000f8e02ff */
[----:B------:R-:W-:-:S04]  /*33be0*/  IMAD.WIDE.U32 R4, R3, UR4, RZ ;  /* 0x0000000403047c25 */ /* 0x000fc8000f8e00ff */
[----:B------:R-:W-:Y:S01]  /*33bf0*/  IMAD R3, R3, UR5, R6 ;  /* 0x0000000503037c24 */ /* 0x000fe2000f8e0206 */
[----:B------:R-:W-:Y:S01]  /*33c00*/  ULDC.64 UR4, c[0x0][0xbe8] ;  /* 0x0002fa0000047ab9 */ /* 0x000fe20000000a00 */
[----:B------:R-:W0:Y:S01]  /*33c10*/  @P0 LDC R7, c[0x0][0xcec] ;  /* 0x00033b00ff070b82 */ /* 0x000e220000000800 */
[----:B------:R-:W-:Y:S02]  /*33c20*/  IMAD R6, R218, 0x20, R199 ;  /* 0x00000020da067824 */ /* 0x000fe400078e02c7 */
[----:B------:R-:W-:Y:S02]  /*33c30*/  IMAD.IADD R5, R5, 0x1, R3 ;  /* 0x0000000105057824 */ /* 0x000fe400078e0203 */
[----:B------:R-:W-:Y:S02]  /*33c40*/  IMAD R3, R12, UR4, RZ ;  /* 0x000000040c037c24 */ /* 0x000fe4000f8e02ff */
[C---:B------:R-:W-:Y:S01]  /*33c50*/  IMAD.WIDE.U32 R4, R194.reuse, UR4, R4 ;  /* 0x00000004c2047c25 */ /* 0x040fe2000f8e0004 */
[----:B------:R-:W2:Y:S03]  /*33c60*/  @P0 LDC R9, c[0x0][0xcf0] ;  /* 0x00033c00ff090b82 */ /* 0x000ea60000000800 */
[----:B------:R-:W-:Y:S01]  /*33c70*/  IMAD R3, R194, UR5, R3 ;  /* 0x00000005c2037c24 */ /* 0x000fe2000f8e0203 */
[-C--:B---3--:R-:W-:Y:S01]  /*33c80*/  ISETP.GE.AND P1, PT, R191, R20.reuse, PT ;  /* 0x00000014bf00720c */ /* 0x088fe20003f26270 */
[----:B------:R-:W-:Y:S01]  /*33c90*/  ULDC.64 UR4, c[0x0][0xbf0] ;  /* 0x0002fc0000047ab9 */ /* 0x000fe20000000a00 */
[----:B------:R-:W-:Y:S01]  /*33ca0*/  IMAD.IADD R8, R185, 0x1, R6 ;  /* 0x00000001b9087824 */ /* 0x000fe200078e0206 */
[-C--:B------:R-:W-:Y:S01]  /*33cb0*/  ISETP.GE.AND P2, PT, R193, R20.reuse, PT ;  /* 0x00000014c100720c */ /* 0x080fe20003f46270 */
[----:B------:R-:W-:Y:S01]  /*33cc0*/  IMAD.IADD R5, R5, 0x1, R3 ;  /* 0x0000000105057824 */ /* 0x000fe200078e0203 */
[----:B------:R-:W-:Y:S01]  /*33cd0*/  SEL R10, RZ, 0xffffffff, P1 ;  /* 0xffffffffff0a7807 */ /* 0x000fe20000800000 */
[----:B------:R-:W-:Y:S01]  /*33ce0*/  IMAD R3, R14, UR4, RZ ;  /* 0x000000040e037c24 */ /* 0x000fe2000f8e02ff */
[----:B------:R-:W-:Y:S01]  /*33cf0*/  ISETP.GE.AND P1, PT, R189, R20, PT ;  /* 0x00000014bd00720c */ /* 0x000fe20003f26270 */
[----:B------:R-:W-:-:S03]  /*33d00*/  IMAD.WIDE.U32 R4, R13, UR4, R4 ;  /* 0x000000040d047c25 */ /* 0x000fc6000f8e0004 */
[----:B------:R-:W-:Y:S01]  /*33d10*/  SEL R11, RZ, 0xffffffff, P1 ;  /* 0xffffffffff0b7807 */ /* 0x000fe20000800000 */
[----:B------:R-:W-:Y:S01]  /*33d20*/  IMAD R3, R13, UR5, R3 ;  /* 0x000000050d037c24 */ /* 0x000fe2000f8e0203 */
[----:B------:R-:W-:Y:S01]  /*33d30*/  ULDC.64 UR4, c[0x0][0xbe0] ;  /* 0x0002f80000047ab9 */ /* 0x000fe20000000a00 */
[----:B0-----:R-:W-:Y:S01]  /*33d40*/  @P0 IMAD.HI.U32 R6, R8, R7, RZ ;  /* 0x0000000708060227 */ /* 0x001fe200078e00ff */
[----:B------:R-:W-:Y:S02]  /*33d50*/  SEL R7, RZ, 0x1, P2 ;  /* 0x00000001ff077807 */ /* 0x000fe40001000000 */
[-C--:B------:R-:W-:Y:S01]  /*33d60*/  ISETP.GE.AND P2, PT, R190, R20.reuse, PT ;  /* 0x00000014be00720c */ /* 0x080fe20003f46270 */
[----:B------:R-:W-:Y:S02]  /*33d70*/  IMAD.SHL.U32 R10, R10, 0x2, RZ ;  /* 0x000000020a0a7824 */ /* 0x000fe400078e00ff */
[----:B------:R-:W-:Y:S02]  /*33d80*/  IMAD.IADD R5, R5, 0x1, R3 ;  /* 0x0000000105057824 */ /* 0x000fe400078e0203 */
[----:B------:R-:W-:Y:S01]  /*33d90*/  IMAD.MOV.U32 R3, RZ, RZ, R8 ;  /* 0x000000ffff037224 */ /* 0x000fe200078e0008 */
[----:B--2---:R-:W-:Y:S01]  /*33da0*/  @P0 SHF.R.U32.HI R3, RZ, R9, R6 ;  /* 0x00000009ff030219 */ /* 0x004fe20000011606 */
[----:B------:R-:W-:Y:S01]  /*33db0*/  IMAD.SHL.U32 R11, R11, 0x8, RZ ;  /* 0x000000080b0b7824 */ /* 0x000fe200078e00ff */
[----:B------:R-:W-:Y:S01]  /*33dc0*/  LOP3.LUT R9, R10, 0x2, R7, 0xe2, !PT ;  /* 0x000000020a097812 */ /* 0x000fe200078ee207 */
[----:B------:R-:W-:Y:S01]  /*33dd0*/  IMAD.IADD R24, R199, 0x1, R185 ;  /* 0x00000001c7187824 */ /* 0x000fe200078e02b9 */
        /* <DEDUP_REMOVED lines=43> */
[----:B------:R-:W-:Y:S02]  /*34090*/  @!P4 LEA R10, P1, R190, R6, 0x1 ;  /* 0x00000006be0ac211 */ /* 0x000fe400078208ff */
[----:B---3--:R-:W-:Y:S01]  /*340a0*/  @!P5 IMAD.WIDE R4, R193, 0x2, R6 ;  /* 0x00000002c104d825 */ /* 0x008fe200078e0206 */
[-C--:B------:R-:W-:Y:S02]  /*340b0*/  @!P0 LEA.HI.X R9, R191, R7.reuse, R211, 0x1, P2 ;  /* 0x00000007bf098211 */ /* 0x080fe400010f0cd3 */
[-C--:B------:R-:W-:Y:S02]  /*340c0*/  ISETP.GE.AND P2, PT, R188, R20.reuse, PT ;  /* 0x00000014bc00720c */ /* 0x080fe40003f46270 */
[----:B------:R-:W-:Y:S01]  /*340d0*/  @!P4 LEA.HI.X R11, R190, R7, R210, 0x1, P1 ;  /* 0x00000007be0bc211 */ /* 0x000fe200008f0cd2 */
[----:B------:R2:W-:Y:S01]  /*340e0*/  @!P5 ST.E.128 desc[UR44][R4.64], RZ ;  /* 0x000000ff0400d985 */ /* 0x0005e2000c101d2c */
[----:B------:R-:W-:-:S02]  /*340f0*/  ISETP.GE.AND P1, PT, R187, R20, PT ;  /* 0x00000014bb00720c */ /* 0x000fc40003f26270 */
[-C--:B------:R-:W-:Y:S01]  /*34100*/  @!P3 LEA R12, P5, R189, R6.reuse, 0x1 ;  /* 0x00000006bd0cb211 */ /* 0x080fe200078a08ff */
[----:B------:R3:W-:Y:S01]  /*34110*/  @!P0 ST.E.128 desc[UR44][R8.64], RZ ;  /* 0x000000ff08008985 */ /* 0x0007e2000c101d2c */
[----:B------:R-:W-:Y:S02]  /*34120*/  LOP3.LUT P0, RZ, R19, 0x40, RZ, 0xc0, !PT ;  /* 0x0000004013ff7812 */ /* 0x000fe4000780c0ff */
[----:B------:R-:W-:Y:S01]  /*34130*/  @!P3 LEA.HI.X R13, R189, R7, R205, 0x1, P5 ;  /* 0x00000007bd0db211 */ /* 0x000fe200028f0ccd */
[----:B------:R0:W-:Y:S01]  /*34140*/  @!P4 ST.E.128 desc[UR44][R10.64], RZ ;  /* 0x000000ff0a00c985 */ /* 0x0001e2000c101d2c */
[----:B------:R-:W-:Y:S02]  /*34150*/  LOP3.LUT P4, RZ, R21, 0x80, RZ, 0xc0, !PT ;  /* 0x0000008015ff7812 */ /* 0x000fe4000788c0ff */
[-C--:B------:R-:W-:Y:S01]  /*34160*/  @!P2 LEA R14, P5, R188, R6.reuse, 0x1 ;  /* 0x00000006bc0ea211 */ /* 0x080fe200078a08ff */
[----:B------:R0:W-:Y:S02]  /*34170*/  @!P3 ST.E.128 desc[UR44][R12.64], RZ ;  /* 0x000000ff0c00b985 */ /* 0x0001e4000c101d2c */
[----:B--2---:R-:W-:-:S02]  /*34180*/  @!P1 LEA R4, P3, R187, R6, 0x1 ;  /* 0x00000006bb049211 */ /* 0x004fc400078608ff */
[-C--:B------:R-:W-:Y:S02]  /*34190*/  @!P2 LEA.HI.X R15, R188, R7.reuse, R204, 0x1, P5 ;  /* 0x00000007bc0fa211 */ /* 0x080fe400028f0ccc */
[CC--:B---3--:R-:W-:Y:S02]  /*341a0*/  @P0 LEA R8, P5, R196.reuse, R6.reuse, 0x1 ;  /* 0x00000006c4080211 */ /* 0x0c8fe400078a08ff */
[-C--:B------:R-:W-:Y:S01]  /*341b0*/  @!P1 LEA.HI.X R5, R187, R7.reuse, R203, 0x1, P3 ;  /* 0x00000007bb059211 */ /* 0x080fe200018f0ccb */
[----:B------:R0:W-:Y:S01]  /*341c0*/  @!P2 ST.E.128 desc[UR44][R14.64], RZ ;  /* 0x000000ff0e00a985 */ /* 0x0001e2000c101d2c */
[C---:B------:R-:W-:Y:S02]  /*341d0*/  @P4 LEA R6, P3, R195.reuse, R6, 0x1 ;  /* 0x00000006c3064211 */ /* 0x040fe400078608ff */
[-C--:B------:R-:W-:Y:S01]  /*341e0*/  @P0 LEA.HI.X R9, R196, R7.reuse, R202, 0x1, P5 ;  /* 0x00000007c4090211 */ /* 0x080fe200028f0cca */
[----:B------:R0:W-:Y:S01]  /*341f0*/  @!P1 ST.E.128 desc[UR44][R4.64], RZ ;  /* 0x000000ff04009985 */ /* 0x0001e2000c101d2c */
[----:B------:R-:W-:-:S03]  /*34200*/  @P4 LEA.HI.X R7, R195, R7, R201, 0x1, P3 ;  /* 0x00000007c3074211 */ /* 0x000fc600018f0cc9 */
[----:B------:R0:W-:Y:S04]  /*34210*/  @P0 ST.E.128 desc[UR44][R8.64], RZ ;  /* 0x000000ff08000985 */ /* 0x0001e8000c101d2c */
[----:B------:R0:W-:Y:S02]  /*34220*/  @P4 ST.E.128 desc[UR44][R6.64], RZ ;  /* 0x000000ff06004985 */ /* 0x0001e4000c101d2c */
.L_x_7022:
[----:B------:R-:W-:Y:S05]  /*34230*/  BSYNC B1 ;  /* 0x0000000000017941 */ /* 0x000fea0003800000 */
.L_x_7021:
[----:B------:R-:W-:Y:S01]  /*34240*/  VIADD R0, R24, 0x20 ;  /* 0x0000002018007836 */ /* 0x000fe20000000000 */
[----:B0--3--:R0:W3:Y:S04]  /*34250*/  SHFL.IDX PT, R7, R3, 0x1, 0x181f ;  /* 0x00381f0003077f89 */ /* 0x0090e800000e0000 */
[----:B------:R-:W-:Y:S01]  /*34260*/  ISETP.GE.AND P0, PT, R0, R25, PT ;  /* 0x000000190000720c */ /* 0x000fe20003f06270 */
[----:B--2---:R0:W2:-:S12]  /*34270*/  SHFL.IDX PT, R6, R18, 0x1, 0x181f ;  /* 0x00381f0012067f89 */ /* 0x00409800000e0000 */
[----:B0-----:R-:W-:Y:S05]  /*34280*/  @P0 BRA `(.L_x_7017) ;  /* 0x00000000007c0947 */ /* 0x001fea0003800000 */
[-C--:B------:R-:W-:Y:S02]  /*34290*/  ISETP.GE.AND P3, PT, R193, R20.reuse, PT ;  /* 0x00000014c100720c */ /* 0x080fe40003f66270 */
[-C--:B------:R-:W-:Y:S02]  /*342a0*/  ISETP.GE.AND P1, PT, R191, R20.reuse, PT ;  /* 0x00000014bf00720c */ /* 0x080fe40003f26270 */
[-C--:B------:R-:W-:Y:S02]  /*342b0*/  ISETP.GE.AND P0, PT, R190, R20.reuse, PT ;  /* 0x00000014be00720c */ /* 0x080fe40003f06270 */
[----:B------:R-:W-:-:S07]  /*342c0*/  ISETP.GE.AND P4, PT, R189, R20, PT ;  /* 0x00000014bd00720c */ /* 0x000fce0003f86270 */
[----:B--23--:R-:W-:Y:S02]  /*342d0*/  @!P3 IMAD.WIDE R4, R193, 0x2, R6 ;  /* 0x00000002c104b825 */ /* 0x00cfe400078e0206 */
[CC--:B------:R-:W-:Y:S02]  /*342e0*/  @!P1 LEA R8, P2, R191.reuse, R6.reuse, 0x1 ;  /* 0x00000006bf089211 */ /* 0x0c0fe400078408ff */
[----:B------:R-:W-:Y:S01]  /*342f0*/  @!P0 LEA R10, P5, R190, R6, 0x1 ;  /* 0x00000006be0a8211 */ /* 0x000fe200078a08ff */
[----:B------:R0:W-:Y:S01]  /*34300*/  @!P3 ST.E.128 desc[UR44][R4.64], RZ ;  /* 0x000000ff0400b985 */ /* 0x0001e2000c101d2c */
        /* <DEDUP_REMOVED lines=8> */
[----:B------:R-:W-:Y:S02]  /*34390*/  LOP3.LUT P0, RZ, R21, 0x80, RZ, 0xc0, !PT ;  /* 0x0000008015ff7812 */ /* 0x000fe4000780c0ff */
[----:B------:R-:W-:Y:S02]  /*343a0*/  @!P4 LEA.HI.X R13, R189, R7, R205, 0x1, P5 ;  /* 0x00000007bd0dc211 */ /* 0x000fe400028f0ccd */
[----:B------:R-:W-:-:S03]  /*343b0*/  @!P3 LEA R14, P5, R188, R6, 0x1 ;  /* 0x00000006bc0eb211 */ /* 0x000fc600078a08ff */
[----:B------:R2:W-:Y:S01]  /*343c0*/  @!P4 ST.E.128 desc[UR44][R12.64], RZ ;  /* 0x000000ff0c00c985 */ /* 0x0005e2000c101d2c */
[CC--:B0-----:R-:W-:Y:S02]  /*343d0*/  @!P2 LEA R4, P4, R187.reuse, R6.reuse, 0x1 ;  /* 0x00000006bb04a211 */ /* 0x0c1fe400078808ff */
[-C--:B------:R-:W-:Y:S02]  /*343e0*/  @!P3 LEA.HI.X R15, R188, R7.reuse, R204, 0x1, P5 ;  /* 0x00000007bc0fb211 */ /* 0x080fe400028f0ccc */
[CC--:B------:R-:W-:Y:S02]  /*343f0*/  @P1 LEA R18, P5, R196.reuse, R6.reuse, 0x1 ;  /* 0x00000006c4121211 */ /* 0x0c0fe400078a08ff */
        /* <DEDUP_REMOVED lines=8> */
.L_x_7017:
[----:B------:R-:W-:Y:S05]  /*34480*/  BSYNC B0 ;  /* 0x0000000000007941 */ /* 0x000fea0003800000 */
.L_x_7011:
[----:B------:R-:W-:Y:S02]  /*34490*/  ULDC UR4, c[0x0][0xd3c] ;  /* 0x00034f0000047ab9 */ /* 0x000fe40000000800 */
[----:B-1----:R-:W-:-:S13]  /*344a0*/  ISETP.GE.AND P0, PT, R119, UR4, PT ;  /* 0x0000000477007c0c */ /* 0x002fda000bf06270 */
[----:B------:R-:W-:Y:S05]  /*344b0*/  @!P0 BRA `(.L_x_7023) ;  /* 0xfffffccc00908947 */ /* 0x000fea000383ffff */
[----:B------:R-:W-:Y:S05]  /*344c0*/  BRA `(.L_x_6813) ;  /* 0x000000a400287947 */ /* 0x000fea0003800000 */
.L_x_6811:
        /* <DEDUP_REMOVED lines=18> */
.L_x_7024:
        /* <DEDUP_REMOVED lines=42> */
.L_x_7030:
        /* <DEDUP_REMOVED lines=12> */
.L_x_7029:
[----:B------:R-:W-:Y:S05]  /*34950*/  BSYNC B0 ;  /* 0x0000000000007941 */ /* 0x000fea0003800000 */
.L_x_7028:
        /* <DEDUP_REMOVED lines=21> */
.L_x_7026:
        /* <DEDUP_REMOVED lines=20> */
.L_x_7031:
        /* <DEDUP_REMOVED lines=56> */
.L_x_7027:
[----:B------:R-:W-:Y:S02]  /*34f70*/  IMAD.MOV.U32 R17, RZ, RZ, RZ ;  /* 0x000000ffff117224 */ /* 0x000fe400078e00ff */
[----:B------:R-:W-:Y:S02]  /*34f80*/  IMAD.U32 R16, RZ, RZ, UR6 ;  /* 0x00000006ff107e24 */ /* 0x000fe4000f8e00ff */
[----:B------:R-:W-:-:S07]  /*34f90*/  IMAD.MOV.U32 R18, RZ, RZ, RZ ;  /* 0x000000ffff127224 */ /* 0x000fce00078e00ff */
.L_x_7032:
[----:B------:R-:W-:-:S13]  /*34fa0*/  ISETP.NE.AND P0, PT, R0, RZ, PT ;  /* 0x000000ff0000720c */ /* 0x000fda0003f05270 */
[----:B------:R-:W1:Y:S01]  /*34fb0*/  @!P0 S2R R3, SR_CgaCtaId ;  /* 0x0000000000038919 */ /* 0x000e620000008800 */
[----:B------:R-:W-:-:S04]  /*34fc0*/  @!P0 MOV R0, 0x400 ;  /* 0x0000040000008802 */ /* 0x000fc80000000f00 */
[----:B-1----:R-:W-:-:S05]  /*34fd0*/  @!P0 LEA R0, R3, R0, 0x18 ;  /* 0x0000000003008211 */ /* 0x002fca00078ec0ff */
[----:B------:R1:W-:Y:S01]  /*34fe0*/  @!P0 STS.128 [R0+0x388d0], R16 ;  /* 0x0388d01000008388 */ /* 0x0003e20000000c00 */
[----:B------:R-:W-:Y:S06]  /*34ff0*/  BAR.ARV 0x5, 0x180 ;  /* 0x0146000000007b1d */ /* 0x000fec0000002000 */
.L_x_7025:
        /* <DEDUP_REMOVED lines=11> */
[----:B------:R-:W-:Y:S01]  /*350b0*/  STL [R1+0x498], RZ ;  /* 0x000498ff01007387 */ /* 0x000fe20000100800 */
[----:B------:R-:W-:Y:S01]  /*350c0*/  ULDC.64 UR42, c[0x0][0x198] ;  /* 0x00006600002a7ab9 */ /* 0x000fe20000000a00 */
[----:B------:R-:W-:Y:S02]  /*350d0*/  ULDC UR39, c[0x0][0xc] ;  /* 0x0000030000277ab9 */ /* 0x000fe40000000800 */
[----:B------:R-:W-:Y:S04]  /*350e0*/  STL [R1+0x438], RZ ;  /* 0x000438ff01007387 */ /* 0x000fe80000100800 */
        /* <DEDUP_REMOVED lines=17> */
[----:B------:R-:W-:Y:S01]  /*35200*/  STL [R1+0x448], R2 ;  /* 0x0004480201007387 */ /* 0x000fe20000100800 */
[----:B0-----:R-:W-:-:S03]  /*35210*/  LOP3.LUT R4, R0, 0x40, RZ, 0xfc, !PT ;  /* 0x0000004000047812 */ /* 0x001fc600078efcff */
[----:B------:R0:W-:Y:S01]  /*35220*/  STL [R1+0x444], R2 ;  /* 0x0004440201007387 */ /* 0x0001e20000100800 */
[C---:B------:R-:W-:Y:S02]  /*35230*/  LOP3.LUT R4, R0.reuse, 0x100, RZ, 0xfc, !PT ;  /* 0x0000010000047812 */ /* 0x040fe400078efcff */
[C---:B-1----:R-:W-:Y:S02]  /*35240*/  LOP3.LUT R3, R0.reuse, 0x80, RZ, 0xfc, !PT ;  /* 0x0000008000037812 */ /* 0x042fe400078efcff */
[C---:B------:R-:W-:Y:S02]  /*35250*/  LOP3.LUT R3, R0.reuse, 0x140, RZ, 0xfc, !PT ;  /* 0x0000014000037812 */ /* 0x040fe400078efcff */
[C---:B0-----:R-:W-:Y:S02]  /*35260*/  LOP3.LUT R2, R0.reuse, 0xc0, RZ, 0xfc, !PT ;  /* 0x000000c000027812 */ /* 0x041fe400078efcff */
[C---:B------:R-:W-:Y:S02]  /*35270*/  LOP3.LUT R2, R0.reuse, 0x180, RZ, 0xfc, !PT ;  /* 0x0000018000027812 */ /* 0x040fe400078efcff */
[----:B------:R-:W-:-:S07]  /*35280*/  LOP3.LUT R0, R0, 0x1c0, RZ, 0xfc, !PT ;  /* 0x000001c000007812 */ /* 0x000fce00078efcff */
.L_x_7219:
[----:B------:R-:W-:Y:S05]  /*35290*/  YIELD ;  /* 0x0000000000007946 */ /* 0x000fea0003800000 */
[----:B------:R-:W-:Y:S01]  /*352a0*/  ULDC.64 UR4, c[0x0][0xb20] ;  /* 0x0002c80000047ab9 */ /* 0x000fe20000000a00 */
[----:B------:R-:W-:Y:S02]  /*352b0*/  CS2R R6, SRZ ;  /* 0x0000000000067805 */ /* 0x000fe4000001ff00 */
[----:B------:R-:W-:Y:S01]  /*352c0*/  ISETP.NE.U32.AND P0, PT, RZ, UR4, PT ;  /* 0x00000004ff007c0c */ /* 0x000fe2000bf05070 */
[----:B0-----:R-:W0:Y:S01]  /*352d0*/  LDC.64 R12, c[0x0][0xaf8] ;  /* 0x0002be00ff0c7b82 */ /* 0x001e220000000a00 */
[----:B------:R-:W-:Y:S01]  /*352e0*/  ULDC.64 UR6, c[0x0][0xb00] ;  /* 0x0002c00000067ab9 */ /* 0x000fe20000000a00 */
[----:B------:R-:W-:Y:S01]  /*352f0*/  ULDC.64 UR8, c[0x0][0xb08] ;  /* 0x0002c20000087ab9 */ /* 0x000fe20000000a00 */
[----:B------:R-:W-:Y:S01]  /*35300*/  ISETP.NE.AND.EX P0, PT, RZ, UR5, PT, P0 ;  /* 0x00000005ff007c0c */ /* 0x000fe2000bf05300 */
[----:B------:R-:W-:-:S04]  /*35310*/  ULDC.64 UR4, c[0x0][0xb10] ;  /* 0x0002c40000047ab9 */ /* 0x000fc80000000a00 */
[----:B-1----:R-:W1:Y:S08]  /*35320*/  LDC.64 R4, c[0x0][0xb00] ;  /* 0x0002c000ff047b82 */ /* 0x002e700000000a00 */
[----:B--2---:R-:W2:Y:S02]  /*35330*/  @P0 LDC.64 R2, c[0x0][0xb20] ;  /* 0x0002c800ff020b82 */ /* 0x004ea40000000a00 */
[----:B--2---:R-:W-:-:S05]  /*35340*/  @P0 IMAD.WIDE R2, R19, 0x4, R2 ;  /* 0x0000000413020825 */ /* 0x004fca00078e0202 */
[----:B------:R2:W5:Y:S01]  /*35350*/  @P0 LDG.E R6, desc[UR44][R2.64] ;  /* 0x0000002c02060981 */ /* 0x000562000c1e1900 */
[----:B------:R-:W-:Y:S01]  /*35360*/  ISETP.NE.U32.AND P0, PT, RZ, UR4, PT ;  /* 0x00000004ff007c0c */ /* 0x000fe2000bf05070 */
[----:B0-----:R-:W-:Y:S01]  /*35370*/  IMAD.WIDE R12, R19, 0x4, R12 ;  /* 0x00000004130c7825 */ /* 0x001fe200078e020c */
[----:B------:R-:W-:Y:S02]  /*35380*/  ISETP.NE.U32.AND P2, PT, RZ, UR6, PT ;  /* 0x00000006ff007c0c */ /* 0x000fe4000bf45070 */
[----:B------:R-:W-:Y:S01]  /*35390*/  ISETP.NE.AND.EX P0, PT, RZ, UR5, PT, P0 ;  /* 0x00000005ff007c0c */ /* 0x000fe2000bf05300 */
[----:B------:R-:W-:Y:S01]  /*353a0*/  ULDC.64 UR4, c[0x0][0xaf8] ;  /* 0x0002be0000047ab9 */ /* 0x000fe20000000a00 */
[----:B------:R-:W-:Y:S01]  /*353b0*/  ISETP.NE.U32.AND P4, PT, RZ, UR8, PT ;  /* 0x00000008ff007c0c */ /* 0x000fe2000bf85070 */
[----:B------:R-:W-:Y:S01]  /*353c0*/  IMAD.MOV.U32 R8, RZ, RZ, RZ ;  /* 0x000000ffff087224 */ /* 0x000fe200078e00ff */
[----:B------:R-:W-:Y:S01]  /*353d0*/  ISETP.NE.U32.AND P1, PT, RZ, UR4, PT ;  /* 0x00000004ff007c0c */ /* 0x000fe2000bf25070 */
[----:B--2---:R-:W0:Y:S01]  /*353e0*/  LDC.64 R2, c[0x0][0xb08] ;  /* 0x0002c200ff027b82 */ /* 0x004e220000000a00 */
[----:B------:R-:W-:-:S02]  /*353f0*/  IMAD.MOV.U32 R0, RZ, RZ, RZ ;  /* 0x000000ffff007224 */ /* 0x000fc400078e00ff */
[----:B------:R-:W-:Y:S01]  /*35400*/  ISETP.NE.AND.EX P3, PT, RZ, UR5, PT, P1 ;  /* 0x00000005ff007c0c */ /* 0x000fe2000bf65310 */
[----:B-1----:R-:W-:-:S04]  /*35410*/  IMAD.WIDE R4, R19, 0x4, R4 ;  /* 0x0000000413047825 */ /* 0x002fc800078e0204 */
        /* <DEDUP_REMOVED lines=30> */
.L_x_7034:
[----:B-----5:R-:W-:Y:S01]  /*35600*/  IMAD.IADD R8, R8, 0x1, R6 ;  /* 0x0000000108087824 */ /* 0x020fe200078e0206 */
[----:B------:R-:W-:Y:S02]  /*35610*/  ULDC.64 UR4, c[0x0][0xb18] ;  /* 0x0002c60000047ab9 */ /* 0x000fe40000000a00 */
[----:B------:R-:W-:Y:S02]  /*35620*/  ISETP.NE.U32.AND P0, PT, RZ, UR4, PT ;  /* 0x00000004ff007c0c */ /* 0x000fe4000bf05070 */
[----:B------:R1:W-:Y:S02]  /*35630*/  STL [R1+0x454], R8 ;  /* 0x0004540801007387 */ /* 0x0003e40000100800 */
[----:B------:R-:W-:-:S13]  /*35640*/  ISETP.NE.AND.EX P0, PT, RZ, UR5, PT, P0 ;  /* 0x00000005ff007c0c */ /* 0x000fda000bf05300 */
[----:B-1----:R-:W-:Y:S05]  /*35650*/  @!P0 BRA `(.L_x_7035) ;  /* 0x0000000000108947 */ /* 0x002fea0003800000 */
[----:B------:R-:W1:Y:S02]  /*35660*/  LDC.64 R4, c[0x0][0xb18] ;  /* 0x0002c600ff047b82 */ /* 0x000e640000000a00 */
[----:B-1----:R-:W-:-:S05]  /*35670*/  IMAD.WIDE R4, R19, 0x4, R4 ;  /* 0x0000000413047825 */ /* 0x002fca00078e0204 */
[----:B------:R1:W5:Y:S01]  /*35680*/  LDG.E R7, desc[UR44][R4.64] ;  /* 0x0000002c04077981 */ /* 0x000362000c1e1900 */
[----:B------:R-:W-:Y:S05]  /*35690*/  BRA `(.L_x_7036) ;  /* 0x0000000000107947 */ /* 0x000fea0003800000 */
.L_x_7035:
[----:B------:R-:W-:Y:S05]  /*356a0*/  @!P1 BRA `(.L_x_7036) ;  /* 0x00000000000c9947 */ /* 0x000fea0003800000 */
[----:B------:R-:W2:Y:S04]  /*356b0*/  LDG.E R7, desc[UR44][R4.64] ;  /* 0x0000002c04077981 */ /* 0x000ea8000c1e1900 */
[----:B------:R-:W2:Y:S02]  /*356c0*/  LDG.E R4, desc[UR44][R4.64+0x4] ;  /* 0x0000042c04047981 */ /* 0x000ea4000c1e1900 */
[----:B--2---:R-:W-:-:S07]  /*356d0*/  IMAD.IADD R7, R4, 0x1, -R7 ;  /* 0x0000000104077824 */ /* 0x004fce00078e0a07 */
.L_x_7036:
[----:B-1----:R-:W2:Y:S04]  /*356e0*/  @P2 LDG.E R4, desc[UR44][R2.64] ;  /* 0x0000002c02042981 */ /* 0x002ea8000c1e1900 */
[----:B------:R1:W2:Y:S01]  /*356f0*/  @P2 LDG.E R2, desc[UR44][R2.64+0x4] ;  /* 0x0000042c02022981 */ /* 0x0002a2000c1e1900 */
[----:B------:R-:W-:Y:S02]  /*35700*/  IMAD.SHL.U32 R12, R17, 0x40, RZ ;  /* 0x00000040110c7824 */ /* 0x000fe400078e00ff */
[----:B-----5:R-:W-:Y:S02]  /*35710*/  IMAD.IADD R9, R7, 0x1, -R6 ;  /* 0x0000000107097824 */ /* 0x020fe400078e0a06 */
        /* <DEDUP_REMOVED lines=11> */
[----:B------:R-:W-:-:S04]  /*357d0*/  IADD3 R20, R7, 0x1, -R11 ;  /* 0x0000000107147810 */ /* 0x000fc80007ffe80b */
[----:B------:R-:W-:Y:S01]  /*357e0*/  SHF.R.S32.HI R3, RZ, 0x1f, R2 ;  /* 0x0000001fff037819 */ /* 0x000fe20000011402 */
[----:B------:R-:W-:-:S03]  /*357f0*/  IMAD.IADD R6, R20, 0x1, R6 ;  /* 0x0000000114067824 */ /* 0x000fc600078e0206 */
[----:B------:R-:W-:Y:S02]  /*35800*/  LEA.HI R21, R3, R2, RZ, 0x6 ;  /* 0x0000000203157211 */ /* 0x000fe400078f30ff */
[----:B------:R-:W1:Y:S02]  /*35810*/  LDC.64 R2, c[0x0][0xad8] ;  /* 0x0002b600ff027b82 */ /* 0x000e640000000a00 */
[----:B------:R-:W-:Y:S02]  /*35820*/  SHF.R.S32.HI R21, RZ, 0x6, R21 ;  /* 0x00000006ff157819 */ /* 0x000fe40000011415 */
[----:B-1----:R-:W-:Y:S01]  /*35830*/  ISETP.GE.AND P3, PT, R3, 0x1, PT ;  /* 0x000000010300780c */ /* 0x002fe20003f66270 */
        /* <DEDUP_REMOVED lines=13> */
.L_x_7039:
[----:B------:R-:W-:-:S13]  /*35910*/  ISETP.NE.AND P0, PT, R3, 0x1, PT ;  /* 0x000000010300780c */ /* 0x000fda0003f05270 */
[----:B------:R-:W1:Y:S02]  /*35920*/  @P0 LDC.64 R4, c[0x0][0xae0] ;  /* 0x0002b800ff040b82 */ /* 0x000e640000000a00 */
[----:B-1----:R-:W-:-:S05]  /*35930*/  @P0 IMAD.HI.U32 R4, R2, R4, RZ ;  /* 0x0000000402040227 */ /* 0x002fca00078e00ff */
[----:B------:R-:W-:-:S07]  /*35940*/  @P0 SHF.R.U32.HI R2, RZ, R5, R4 ;  /* 0x00000005ff020219 */ /* 0x000fce0000011604 */
.L_x_7040:
[----:B------:R-:W-:Y:S05]  /*35950*/  BSYNC B0 ;  /* 0x0000000000007941 */ /* 0x000fea0003800000 */
.L_x_7038:
[----:B------:R-:W-:-:S05]  /*35960*/  IMAD R2, R2, R3, R3 ;  /* 0x0000000302027224 */ /* 0x000fca00078e0203 */
[----:B------:R-:W-:-:S07]  /*35970*/  VIMNMX R8, R8, R2, PT ;  /* 0x0000000208087248 */ /* 0x000fce0003fe0100 */
.L_x_7037:
[----:B------:R-:W1:Y:S01]  /*35980*/  @P1 LDC R4, c[0x0][0x44c] ;  /* 0x00011300ff041b82 */ /* 0x000e620000000800 */
[----:B------:R-:W-:Y:S01]  /*35990*/  IMAD.MOV.U32 R2, RZ, RZ, R12 ;  /* 0x000000ffff027224 */ /* 0x000fe200078e000c */
[----:B------:R-:W-:Y:S01]  /*359a0*/  ULDC UR4, c[0x0][0xad4] ;  /* 0x0002b50000047ab9 */ /* 0x000fe20000000800 */
[----:B------:R-:W-:-:S05]  /*359b0*/  IMAD.IADD R17, R7, 0x1, -R11 ;  /* 0x0000000107117824 */ /* 0x000fca00078e0a0b */
        /* <DEDUP_REMOVED lines=16> */
.L_x_7043:
[----:B------:R-:W-:-:S13]  /*35ac0*/  ISETP.NE.AND P0, PT, R3, 0x1, PT ;  /* 0x000000010300780c */ /* 0x000fda0003f05270 */
[----:B------:R-:W1:Y:S02]  /*35ad0*/  @P0 LDC.64 R4, c[0x0][0xae0] ;  /* 0x0002b800ff040b82 */ /* 0x000e640000000a00 */
[----:B-1----:R-:W-:-:S05]  /*35ae0*/  @P0 IMAD.HI.U32 R4, R2, R4, RZ ;  /* 0x0000000402040227 */ /* 0x002fca00078e00ff */
[----:B------:R-:W-:-:S07]  /*35af0*/  @P0 SHF.R.U32.HI R2, RZ, R5, R4 ;  /* 0x00000005ff020219 */ /* 0x000fce0000011604 */
.L_x_7044:
[----:B------:R-:W-:Y:S05]  /*35b00*/  BSYNC B0 ;  /* 0x0000000000007941 */ /* 0x000fea0003800000 */
.L_x_7042:
[----:B------:R-:W-:-:S05]  /*35b10*/  IMAD R2, R2, R3, RZ ;  /* 0x0000000302027224 */ /* 0x000fca00078e02ff */
[----:B------:R-:W-:-:S07]  /*35b20*/  VIMNMX R6, R6, R2, !PT ;  /* 0x0000000206067248 */ /* 0x000fce0007fe0100 */
.L_x_7041:
        /* <DEDUP_REMOVED lines=9> */
[----:B------:R-:W-:-:S03]  /*35bc0*/  VIMNMX R2, R21, R4, PT ;  /* 0x0000000415027248 */ /* 0x000fc60003fe0100 */
[--C-:B------:R-:W-:Y:S02]  /*35bd0*/  IMAD R3, R3, 0x40, -R9.reuse ;  /* 0x0000004003037824 */ /* 0x100fe400078e0a09 */
[----:B------:R-:W-:-:S03]  /*35be0*/  IMAD R2, R2, 0x40, -R9 ;  /* 0x0000004002027824 */ /* 0x000fc600078e0a09 */
[----:B------:R-:W-:Y:S02]  /*35bf0*/  VIMNMX R3, RZ, R3, !PT ;  /* 0x00000003ff037248 */ /* 0x000fe40007fe0100 */
[----:B------:R-:W-:-:S04]  /*35c00*/  VIMNMX R2, R2, R10, PT ;  /* 0x0000000a02027248 */ /* 0x000fc80003fe0100 */
        /* <DEDUP_REMOVED lines=17> */
.L_x_7260:
[----:B--2---:R-:W-:Y:S02]  /*35d20*/  ISETP.NE.AND P0, PT, R14, RZ, PT ;  /* 0x000000ff0e00720c */ /* 0x004fe40003f05270 */
[----:B------:R-:W-:-:S11]  /*35d30*/  PLOP3.LUT P6, PT, PT, PT, PT, 0x8, 0x0 ;  /* 0x000000000000781c */ /* 0x000fd60003fce170 */
[----:B------:R-:W-:Y:S05]  /*35d40*/  @P0 BRA `(.L_x_7048) ;  /* 0x00000000000c0947 */ /* 0x000fea0003800000 */
[----:B------:R-:W-:-:S03]  /*35d50*/  UMOV UR4, 0xffffffff ;  /* 0xffffffff00047882 */ /* 0x000fc60000000000 */
[----:B------:R-:W-:Y:S05]  /*35d60*/  BRA.DIV UR4, `(.L_x_7049) ;  /* 0x0000009a04787947 */ /* 0x000fea000b800000 */
[----:B------:R-:W-:-:S13]  /*35d70*/  ELECT P6, URZ, PT ;  /* 0x00000000003f782f */ /* 0x000fda00038c0000 */
.L_x_7048:
        /* <DEDUP_REMOVED lines=10> */
.L_x_7263:
[----:B------:R-:W-:Y:S05]  /*35e20*/  BSYNC B1 ;  /* 0x0000000000017941 */ /* 0x000fea0003800000 */
.L_x_7050:
        /* <DEDUP_REMOVED lines=14> */
.L_x_7264:
[----:B------:R-:W-:Y:S05]  /*35f10*/  BSYNC B2 ;  /* 0x0000000000027941 */ /* 0x000fea0003800000 */
.L_x_7054:
        /* <DEDUP_REMOVED lines=9> */
.L_x_7057:
[----:B------:R-:W-:Y:S05]  /*35fb0*/  BSYNC B2 ;  /* 0x0000000000027941 */ /* 0x000fea0003800000 */
.L_x_7056:
        /* <DEDUP_REMOVED lines=14> */
.L_x_7058:
        /* <DEDUP_REMOVED lines=13> */
.L_x_7265:
[----:B------:R-:W-:Y:S05]  /*36170*/  BSYNC B2 ;  /* 0x0000000000027941 */ /* 0x000fea0003800000 */
.L_x_7059:
        /* <DEDUP_REMOVED lines=11> */
.L_x_7062:
[----:B------:R-:W-:Y:S05]  /*36230*/  BSYNC B2 ;  /* 0x0000000000027941 */ /* 0x000fea0003800000 */
.L_x_7061:
        /* <DEDUP_REMOVED lines=11> */
.L_x_7063:
        /* <DEDUP_REMOVED lines=15> */
.L_x_7064:
        /* <DEDUP_REMOVED lines=15> */
.L_x_7065:
        /* <DEDUP_REMOVED lines=15> */
.L_x_7066:
        /* <DEDUP_REMOVED lines=15> */
.L_x_7067:
        /* <DEDUP_REMOVED lines=15> */
.L_x_7068:
        /* <DEDUP_REMOVED lines=15> */
.L_x_7069:
        /* <DEDUP_REMOVED lines=15> */
.L_x_7070:
        /* <DEDUP_REMOVED lines=10> */
.L_x_7053:
[----:B------:R-:W-:Y:S05]  /*36a20*/  BSYNC B1 ;  /* 0x0000000000017941 */ /* 0x000fea0003800000 */
.L_x_7052:
        /* <DEDUP_REMOVED lines=13> */
.L_x_7090:
        /* <DEDUP_REMOVED lines=14> */
.L_x_7266:
[----:B------:R-:W-:Y:S05]  /*36be0*/  BSYNC B2 ;  /* 0x0000000000027941 */ /* 0x000fea0003800000 */
.L_x_7073:
        /* <DEDUP_REMOVED lines=9> */
.L_x_7076:
[----:B------:R-:W-:Y:S05]  /*36c80*/  BSYNC B2 ;  /* 0x0000000000027941 */ /* 0x000fea0003800000 */
.L_x_7075:
        /* <DEDUP_REMOVED lines=13> */
.L_x_7077:
        /* <DEDUP_REMOVED lines=13> */
.L_x_7267:
[----:B------:R-:W-:Y:S05]  /*36e30*/  BSYNC B2 ;  /* 0x0000000000027941 */ /* 0x000fea0003800000 */
.L_x_7078:
        /* <DEDUP_REMOVED lines=11> */
.L_x_7081:
[----:B------:R-:W-:Y:S05]  /*36ef0*/  BSYNC B2 ;  /* 0x0000000000027941 */ /* 0x000fea0003800000 */
.L_x_7080:
        /* <DEDUP_REMOVED lines=11> */
.L_x_7082:
        /* <DEDUP_REMOVED lines=15> */
.L_x_7083:
        /* <DEDUP_REMOVED lines=15> */
.L_x_7084:
        /* <DEDUP_REMOVED lines=15> */
.L_x_7085:
        /* <DEDUP_REMOVED lines=15> */
.L_x_7086:
        /* <DEDUP_REMOVED lines=15> */
.L_x_7087:
        /* <DEDUP_REMOVED lines=15> */
.L_x_7088:
        /* <DEDUP_REMOVED lines=15> */
.L_x_7089:
        /* <DEDUP_REMOVED lines=10> */
.L_x_7072:
[----:B------:R-:W-:Y:S05]  /*376e0*/  BSYNC B1 ;  /* 0x0000000000017941 */ /* 0x000fea0003800000 */
.L_x_7071:
        /* <DEDUP_REMOVED lines=8> */
[----:B---3--:R-:W-:-:S03]  /*37770*/  LOP3.LUT R7, R7, R6, RZ, 0x3c, !PT ;  /* 0x0000000607077212 */ /* 0x008fc600078e3cff */
[----:B------:R2:W-:Y:S04]  /*37780*/  STL [R1+0x438], R5 ;  /* 0x0004380501007387 */ /* 0x0005e80000100800 */
[----:B------:R2:W-:Y:S01]  /*37790*/  STL [R1+0x448], R7 ;  /* 0x0004480701007387 */ /* 0x0005e20000100800 */
[----:B------:R-:W-:Y:S05]  /*377a0*/  @P2 BRA `(.L_x_7090) ;  /* 0xfffffff000d42947 */ /* 0x000fea000383ffff */
.L_x_7046:
[----:B------:R-:W-:Y:S05]  /*377b0*/  BSYNC B0 ;  /* 0x0000000000007941 */ /* 0x000fea0003800000 */
.L_x_7045:
[----:B-12---:R-:W2:Y:S01]  /*377c0*/  LDL R7, [R1+0x45c] ;  /* 0x00045c0001077983 */ /* 0x006ea20000100800 */
        /* <DEDUP_REMOVED lines=25> */
.L_x_7093:
[----:B------:R-:W-:-:S13]  /*37960*/  ISETP.NE.AND P0, PT, R3, 0x1, PT ;  /* 0x000000010300780c */ /* 0x000fda0003f05270 */
[----:B------:R-:W1:Y:S02]  /*37970*/  @P0 LDC.64 R4, c[0x0][0xae0] ;  /* 0x0002b800ff040b82 */ /* 0x000e640000000a00 */
[----:B-1----:R-:W-:-:S05]  /*37980*/  @P0 IMAD.HI.U32 R4, R6, R4, RZ ;  /* 0x0000000406040227 */ /* 0x002fca00078e00ff */
[----:B------:R-:W-:-:S07]  /*37990*/  @P0 SHF.R.U32.HI R6, RZ, R5, R4 ;  /* 0x00000005ff060219 */ /* 0x000fce0000011604 */
.L_x_7094:
[----:B------:R-:W-:Y:S05]  /*379a0*/  BSYNC B0 ;  /* 0x0000000000007941 */ /* 0x000fea0003800000 */
.L_x_7092:
[----:B------:R-:W-:-:S05]  /*379b0*/  IMAD R6, R6, R3, R3 ;  /* 0x0000000306067224 */ /* 0x000fca00078e0203 */
[----:B------:R-:W-:-:S07]  /*379c0*/  VIMNMX R2, R2, R6, PT ;  /* 0x0000000602027248 */ /* 0x000fce0003fe0100 */
.L_x_7091:
        /* <DEDUP_REMOVED lines=25> */
.L_x_7097:
[----:B------:R-:W-:-:S13]  /*37b60*/  ISETP.NE.AND P0, PT, R3, 0x1, PT ;  /* 0x000000010300780c */ /* 0x000fda0003f05270 */
[----:B------:R-:W1:Y:S02]  /*37b70*/  @P0 LDC.64 R4, c[0x0][0xae0] ;  /* 0x0002b800ff040b82 */ /* 0x000e640000000a00 */
[----:B-1----:R-:W-:-:S05]  /*37b80*/  @P0 IMAD.HI.U32 R4, R0, R4, RZ ;  /* 0x0000000400040227 */ /* 0x002fca00078e00ff */
[----:B------:R-:W-:-:S07]  /*37b90*/  @P0 SHF.R.U32.HI R0, RZ, R5, R4 ;  /* 0x00000005ff000219 */ /* 0x000fce0000011604 */
.L_x_7098:
[----:B------:R-:W-:Y:S05]  /*37ba0*/  BSYNC B0 ;  /* 0x0000000000007941 */ /* 0x000fea0003800000 */
.L_x_7096:
[----:B------:R-:W-:-:S05]  /*37bb0*/  IMAD R0, R0, R3, RZ ;  /* 0x0000000300007224 */ /* 0x000fca00078e02ff */
[----:B------:R-:W-:-:S07]  /*37bc0*/  VIMNMX R2, R2, R0, !PT ;  /* 0x0000000002027248 */ /* 0x000fce0007fe0100 */
.L_x_7095:
        /* <DEDUP_REMOVED lines=14> */
[----:B------:R-:W2:Y:S01]  /*37cb0*/  LDC.64 R4, c[0x0][0xd60] ;  /* 0x00035800ff047b82 */ /* 0x000ea20000000a00 */
[----:B------:R-:W1:Y:S02]  /*37cc0*/  FLO.U32 R0, UR4 ;  /* 0x0000000400007d00 */ /* 0x000e6400080e0000 */
[----:B-1----:R-:W-:-:S06]  /*37cd0*/  ISETP.EQ.U32.AND P0, PT, R0, R2, PT ;  /* 0x000000020000720c */ /* 0x002fcc0003f02070 */
[----:B------:R-:W2:Y:S07]  /*37ce0*/  POPC R2, UR4 ;  /* 0x0000000400027d09 */ /* 0x000eae0008000000 */
[----:B--2---:R-:W2:Y:S04]  /*37cf0*/  @P0 ATOMG.E.ADD.STRONG.GPU PT, R2, desc[UR44][R4.64], R2 ;  /* 0x00000002040209a8 */ /* 0x004ea800081ee1ec */
[----:B--2---:R1:W2:Y:S02]  /*37d00*/  SHFL.IDX PT, R2, R2, R0, 0x1f ;  /* 0x00001f0002027589 */ /* 0x0042a400000e0000 */
[----:B-1----:R-:W1:Y:S02]  /*37d10*/  S2R R0, SR_LTMASK ;  /* 0x0000000000007919 */ /* 0x002e640000003900 */
[----:B-1----:R-:W-:-:S06]  /*37d20*/  LOP3.LUT R0, R0, UR4, RZ, 0xc0, !PT ;  /* 0x0000000400007c12 */ /* 0x002fcc000f8ec0ff */
[----:B------:R-:W2:Y:S02]  /*37d30*/  POPC R0, R0 ;  /* 0x0000000000007309 */ /* 0x000ea40000000000 */
[----:B--2---:R-:W-:Y:S01]  /*37d40*/  IADD3 R16, R2, UR39, R0 ;  /* 0x0000002702107c10 */ /* 0x004fe2000fffe000 */
[----:B------:R-:W-:Y:S06]  /*37d50*/  BRA `(.L_x_7101) ;  /* 0x0000005800fc7947 */ /* 0x000fec0003800000 */
.L_x_7100:
        /* <DEDUP_REMOVED lines=15> */
[----:B0-----:R-:W-:Y:S02]  /*37e50*/  IMAD.U32 R11, RZ, RZ, UR5 ;  /* 0x00000005ff0b7e24 */ /* 0x001fe4000f8e00ff */
[----:B------:R-:W-:Y:S02]  /*37e60*/  IMAD.MOV.U32 R8, RZ, RZ, 0x70 ;  /* 0x00000070ff087424 */ /* 0x000fe400078e00ff */
[----:B------:R-:W-:Y:S02]  /*37e70*/  IMAD.MOV.U32 R12, RZ, RZ, 0x1 ;  /* 0x00000001ff0c7424 */ /* 0x000fe400078e00ff */
[----:B------:R-:W-:-:S07]  /*37e80*/  IMAD.MOV.U32 R13, RZ, RZ, RZ ;  /* 0x000000ffff0d7224 */ /* 0x000fce00078e00ff */
[----:B------:R-:W-:-:S07]  /*37e90*/  LEPC R20, `(.L_x_7103) ;  /* 0x000000001014794e */ /* 0x000fce0000000000 */
[----:B-1----:R-:W-:Y:S05]  /*37ea0*/  CALL.ABS.NOINC R2 ;  /* 0x0000000002007343 */ /* 0x002fea0003c00000 */
.L_x_7103:
[----:B------:R-:W-:Y:S05]  /*37eb0*/  BSYNC B6 ;  /* 0x0000000000067941 */ /* 0x000fea0003800000 */
.L_x_7102:
        /* <DEDUP_REMOVED lines=20> */
.L_x_7106:
        /* <DEDUP_REMOVED lines=15> */
.L_x_7105:
[----:B------:R-:W-:Y:S05]  /*380f0*/  BSYNC B6 ;  /* 0x0000000000067941 */ /* 0x000fea0003800000 */
.L_x_7104:
        /* <DEDUP_REMOVED lines=23> */
.L_x_7270:
        /* <DEDUP_REMOVED lines=11> */
.L_x_7273:
[----:B------:R-:W-:Y:S05]  /*38320*/  @!P6 BRA `(.L_x_7108) ;  /* 0x00000004000ce947 */ /* 0x000fea0003800000 */
[----:B------:R-:W-:-:S04]  /*38330*/  ISETP.NE.U32.AND P0, PT, R2, RZ, PT ;  /* 0x000000ff0200720c */ /* 0x000fc80003f05070 */
[----:B------:R-:W-:-:S13]  /*38340*/  ISETP.NE.AND.EX P0, PT, R3, RZ, PT, P0 ;  /* 0x000000ff0300720c */ /* 0x000fda0003f05300 */
[----:B------:R-:W-:Y:S05]  /*38350*/  @!P0 BRA `(.L_x_7110) ;  /* 0x0000000000508947 */ /* 0x000fea0003800000 */
[----:B------:R-:W2:Y:S01]  /*38360*/  LDC R6, c[0x0][0x43c] ;  /* 0x00010f00ff067b82 */ /* 0x000ea20000000800 */
[----:B------:R-:W-:Y:S01]  /*38370*/  IMAD.MOV.U32 R9, RZ, RZ, R0 ;  /* 0x000000ffff097224 */ /* 0x000fe200078e0000 */
        /* <DEDUP_REMOVED lines=18> */
.L_x_7110:
[----:B-1----:R-:W4:Y:S04]  /*384a0*/  LDL R7, [R1+0x430] ;  /* 0x0004300001077983 */ /* 0x002f280000100800 */
[----:B---3--:R-:W4:Y:S04]  /*384b0*/  LDL R0, [R1+0x434] ;  /* 0x0004340001007983 */ /* 0x008f280000100800 */
[----:B--2---:R-:W2:Y:S01]  /*384c0*/  LDL R2, [R1+0x444] ;  /* 0x0004440001027983 */ /* 0x004ea20000100800 */
[----:B----4-:R-:W-:Y:S01]  /*384d0*/  IMAD R0, R0, 0x8, R7 ;  /* 0x0000000800007824 */ /* 0x010fe200078e0207 */
[----:B--2---:R-:W-:-:S04]  /*384e0*/  SHF.L.U32 R2, R2, 0x1f, RZ ;  /* 0x0000001f02027819 */ /* 0x004fc800000006ff */
[----:B------:R-:W1:Y:S02]  /*384f0*/  SYNCS.PHASECHK.TRANS64.TRYWAIT P0, [R0+URZ+0x38840], R2 ;  /* 0x03884002000075a7 */ /* 0x000e64000800017f */
[----:B-1----:R-:W-:Y:S05]  /*38500*/  @!P0 BRA `(.L_x_7111) ;  /* 0x00000074006c8947 */ /* 0x002fea0003800000 */
.L_x_7274:
        /* <DEDUP_REMOVED lines=11> */
.L_x_7112:
[----:B------:R-:W2:Y:S04]  /*385c0*/  LDL R5, [R1+0x430] ;  /* 0x0004300001057983 */ /* 0x000ea80000100800 */
[----:B------:R-:W2:Y:S04]  /*385d0*/  LDL R4, [R1+0x434] ;  /* 0x0004340001047983 */ /* 0x000ea80000100800 */
[----:B------:R-:W3:Y:S04]  /*385e0*/  LDL R6, [R1+0x468] ;  /* 0x0004680001067983 */ /* 0x000ee80000100800 */
[----:B------:R-:W4:Y:S04]  /*385f0*/  LDL R3, [R1+0x454] ;  /* 0x0004540001037983 */ /* 0x000f280000100800 */
[----:B-1----:R-:W4:Y:S01]  /*38600*/  LDL.LU R2, [R1+0x44c] ;  /* 0x00044c0001027983 */ /* 0x002f220000300800 */
        /* <DEDUP_REMOVED lines=21> */
.L_x_7108:
[----:B---3--:R-:W3:Y:S04]  /*38760*/  LDL R0, [R1+0x430] ;  /* 0x0004300001007983 */ /* 0x008ee80000100800 */
[----:B--2---:R-:W2:Y:S01]  /*38770*/  LDL R2, [R1+0x46c] ;  /* 0x00046c0001027983 */ /* 0x004ea20000100800 */
[----:B------:R-:W-:Y:S05]  /*38780*/  WARPSYNC.ALL ;  /* 0x0000000000007948 */ /* 0x000fea0003800000 */
        /* <DEDUP_REMOVED lines=8> */
[----:B------:R-:W-:Y:S01]  /*38810*/  SHF.R.S32.HI R0, RZ, 0x1f, R19 ;  /* 0x0000001fff007819 */ /* 0x000fe20000011413 */
[----:B------:R-:W-:Y:S01]  /*38820*/  STL [R1+0x480], R3 ;  /* 0x0004800301007387 */ /* 0x000fe20000100800 */
[----:B------:R-:W-:Y:S02]  /*38830*/  SHF.R.S32.HI R2, RZ, 0x1f, R18 ;  /* 0x0000001fff027819 */ /* 0x000fe40000011412 */
[----:B------:R-:W-:-:S03]  /*38840*/  SEL R0, R0, RZ, !P0 ;  /* 0x000000ff00007207 */ /* 0x000fc60004000000 */
[----:B------:R-:W-:Y:S04]  /*38850*/  STL [R1+0x488], R2 ;  /* 0x0004880201007387 */ /* 0x000fe80000100800 */
[----:B------:R2:W-:Y:S02]  /*38860*/  STL [R1+0x48c], R0 ;  /* 0x00048c0001007387 */ /* 0x0005e40000100800 */
[----:B--2---:R-:W-:-:S05]  /*38870*/  SEL R0, R19, RZ, !P0 ;  /* 0x000000ff13007207 */ /* 0x004fca0004000000 */
[----:B------:R2:W-:Y:S01]  /*38880*/  STL [R1+0x474], R0 ;  /* 0x0004740001007387 */ /* 0x0005e20000100800 */
        /* <DEDUP_REMOVED lines=9> */
[----:B-1----:R-:W-:-:S02]  /*38920*/  IMAD.U32 R7, RZ, RZ, UR7 ;  /* 0x00000007ff077e24 */ /* 0x002fc4000f8e00ff */
[----:B------:R-:W-:Y:S02]  /*38930*/  IMAD.U32 R10, RZ, RZ, UR8 ;  /* 0x00000008ff0a7e24 */ /* 0x000fe4000f8e00ff */
[----:B0-----:R-:W-:Y:S02]  /*38940*/  IMAD.U32 R11, RZ, RZ, UR9 ;  /* 0x00000009ff0b7e24 */ /* 0x001fe4000f8e00ff */
[----:B------:R-:W-:Y:S02]  /*38950*/  IMAD.MOV.U32 R8, RZ, RZ, 0x70 ;  /* 0x00000070ff087424 */ /* 0x000fe400078e00ff */
[----:B------:R-:W-:Y:S02]  /*38960*/  IMAD.MOV.U32 R12, RZ, RZ, 0x1 ;  /* 0x00000001ff0c7424 */ /* 0x000fe400078e00ff */
[----:B------:R-:W-:-:S07]  /*38970*/  IMAD.MOV.U32 R13, RZ, RZ, RZ ;  /* 0x000000ffff0d7224 */ /* 0x000fce00078e00ff */
[----:B------:R-:W-:-:S07]  /*38980*/  LEPC R20, `(.L_x_7114) ;  /* 0x000000001014794e */ /* 0x000fce0000000000 */
[----:B--23--:R-:W-:Y:S05]  /*38990*/  CALL.ABS.NOINC R2 ;  /* 0x0000000002007343 */ /* 0x00cfea0003c00000 */
.L_x_7114:
[----:B------:R-:W-:Y:S05]  /*389a0*/  BSYNC B6 ;  /* 0x0000000000067941 */ /* 0x000fea0003800000 */
.L_x_7113:
[----:B0-----:R-:W3:Y:S01]  /*389b0*/  LDL R11, [R1+0x45c] ;  /* 0x00045c00010b7983 */ /* 0x001ee20000100800 */
[----:B-1----:R-:W0:Y:S01]  /*389c0*/  LDC R7, c[0x0][0x448] ;  /* 0x00011200ff077b82 */ /* 0x002e220000000800 */
[----:B------:R-:W-:Y:S01]  /*389d0*/  ULDC.64 UR4, c[0x0][0x298] ;  /* 0x0000a60000047ab9 */ /* 0x000fe20000000a00 */
[----:B------:R-:W-:Y:S01]  /*389e0*/  ULDC.64 UR6, c[0x0][0x280] ;  /* 0x0000a00000067ab9 */ /* 0x000fe20000000a00 */
[----:B------:R-:W4:Y:S04]  /*389f0*/  LDL R4, [R1+0x480] ;  /* 0x0004800001047983 */ /* 0x000f280000100800 */
[----:B------:R-:W4:Y:S04]  /*38a00*/  LDL R10, [R1+0x46c] ;  /* 0x00046c00010a7983 */ /* 0x000f280000100800 */
[----:B------:R-:W4:Y:S01]  /*38a10*/  LDL R9, [R1+0x488] ;  /* 0x0004880001097983 */ /* 0x000f220000100800 */
[----:B------:R-:W1:Y:S01]  /*38a20*/  S2R R2, SR_TID.X ;  /* 0x0000000000027919 */ /* 0x000e620000002100 */
[----:B--2---:R-:W2:Y:S02]  /*38a30*/  S2R R0, SR_TID.X ;  /* 0x0000000000007919 */ /* 0x004ea40000002100 */
[----:B------:R-:W4:Y:S01]  /*38a40*/  LDL R8, [R1+0x48c] ;  /* 0x00048c0001087983 */ /* 0x000f220000100800 */
[----:B0-----:R-:W-:-:S03]  /*38a50*/  ISETP.NE.AND P0, PT, R7, 0x1, PT ;  /* 0x000000010700780c */ /* 0x001fc60003f05270 */
[----:B------:R-:W4:Y:S10]  /*38a60*/  LDL R6, [R1+0x474] ;  /* 0x0004740001067983 */ /* 0x000f340000100800 */
[----:B------:R-:W0:Y:S01]  /*38a70*/  @P0 LDC R3, c[0x0][0x450] ;  /* 0x00011400ff030b82 */ /* 0x000e220000000800 */
[----:B-1----:R-:W-:-:S04]  /*38a80*/  LOP3.LUT R2, R2, 0x7f, RZ, 0xc0, !PT ;  /* 0x0000007f02027812 */ /* 0x002fc800078ec0ff */
[----:B------:R-:W-:Y:S01]  /*38a90*/  SHF.R.U32.HI R2, RZ, 0x3, R2 ;  /* 0x00000003ff027819 */ /* 0x000fe20000011602 */
[----:B--2---:R-:W-:-:S05]  /*38aa0*/  IMAD.SHL.U32 R0, R0, 0x10, RZ ;  /* 0x0000001000007824 */ /* 0x004fca00078e00ff */
[----:B------:R-:W-:Y:S02]  /*38ab0*/  LOP3.LUT R0, R2, 0x70, R0, 0xf8, !PT ;  /* 0x0000007002007812 */ /* 0x000fe400078ef800 */
[----:B------:R-:W1:Y:S03]  /*38ac0*/  @P0 LDC R2, c[0x0][0x44c] ;  /* 0x00011300ff020b82 */ /* 0x000e660000000800 */
[----:B---3--:R-:W-:-:S04]  /*38ad0*/  IMAD.IADD R5, R0, 0x1, R11 ;  /* 0x0000000100057824 */ /* 0x008fc800078e020b */
[----:B-1----:R-:W-:-:S04]  /*38ae0*/  @P0 IMAD.HI.U32 R2, R5, R2, RZ ;  /* 0x0000000205020227 */ /* 0x002fc800078e00ff */
[----:B------:R-:W-:Y:S01]  /*38af0*/  IMAD.MOV.U32 R0, RZ, RZ, R5 ;  /* 0x000000ffff007224 */ /* 0x000fe200078e0005 */
[----:B0-----:R-:W-:Y:S01]  /*38b00*/  @P0 SHF.R.U32.HI R0, RZ, R3, R2 ;  /* 0x00000003ff000219 */ /* 0x001fe20000011602 */
[----:B----4-:R-:W-:-:S04]  /*38b10*/  IMAD R2, R4, UR4, RZ ;  /* 0x0000000404027c24 */ /* 0x010fc8000f8e02ff */
        /* <DEDUP_REMOVED lines=78> */
.L_x_7283:
        /* <DEDUP_REMOVED lines=13> */
.L_x_7116:
        /* <DEDUP_REMOVED lines=38> */
.L_x_7118:
[----:B------:R-:W-:Y:S05]  /*39330*/  BSYNC B6 ;  /* 0x0000000000067941 */ /* 0x000fea0003800000 */
.L_x_7117:
        /* <DEDUP_REMOVED lines=188> */
.L_x_7293:
        /* <DEDUP_REMOVED lines=31> */
.L_x_7121:
[----:B------:R-:W-:Y:S05]  /*3a0f0*/  BSYNC B0 ;  /* 0x0000000000007941 */ /* 0x000fea0003800000 */
.L_x_7120:
[----:B--2---:R2:W5:Y:S01]  /*3a100*/  LDL R0, [R1+0x430] ;  /* 0x0004300001007983 */ /* 0x0045620000100800 */
[----:B------:R-:W-:Y:S01]  /*3a110*/  PLOP3.LUT P0, PT, PT, PT, PT, 0x80, 0x0 ;  /* 0x000000000000781c */ /* 0x000fe20003f0f070 */
[----:B------:R-:W-:-:S12]  /*3a120*/  NOP ;  /* 0x0000000000007918 */ /* 0x000fd80000000000 */
.L_x_7122:
        /* <DEDUP_REMOVED lines=19> */
.L_x_7294:
[----:B------:R-:W-:Y:S05]  /*3a260*/  BSYNC B0 ;  /* 0x0000000000007941 */ /* 0x000fea0003800000 */
.L_x_7123:
        /* <DEDUP_REMOVED lines=16> */
.L_x_7295:
[----:B------:R-:W-:Y:S05]  /*3a370*/  BSYNC B1 ;  /* 0x0000000000017941 */ /* 0x000fea0003800000 */
.L_x_7127:
        /* <DEDUP_REMOVED lines=9> */
.L_x_7130:
[----:B------:R-:W-:Y:S05]  /*3a410*/  BSYNC B1 ;  /* 0x0000000000017941 */ /* 0x000fea0003800000 */
.L_x_7129:
        /* <DEDUP_REMOVED lines=14> */
.L_x_7131:
        /* <DEDUP_REMOVED lines=15> */
.L_x_7132:
        /* <DEDUP_REMOVED lines=15> */
.L_x_7133:
        /* <DEDUP_REMOVED lines=15> */
.L_x_7134:
        /* <DEDUP_REMOVED lines=15> */
.L_x_7135:
        /* <DEDUP_REMOVED lines=15> */
.L_x_7136:
        /* <DEDUP_REMOVED lines=15> */
.L_x_7137:
        /* <DEDUP_REMOVED lines=15> */
.L_x_7138:
        /* <DEDUP_REMOVED lines=10> */
.L_x_7126:
[----:B------:R-:W-:Y:S05]  /*3ac30*/  BSYNC B0 ;  /* 0x0000000000007941 */ /* 0x000fea0003800000 */
.L_x_7125:
        /* <DEDUP_REMOVED lines=50> */
.L_x_7145:
[----:B------:R-:W3:Y:S01]  /*3af60*/  LDL R2, [R1+0x430] ;  /* 0x0004300001027983 */ /* 0x000ee20000100800 */
[----:B0-----:R-:W-:Y:S01]  /*3af70*/  SHF.L.U32 R5, R7, 0x1f, RZ ;  /* 0x0000001f07057819 */ /* 0x001fe200000006ff */
[----:B------:R-:W0:Y:S01]  /*3af80*/  S2R R3, SR_TID.X ;  /* 0x0000000000037919 */ /* 0x000e220000002100 */
[----:B------:R-:W-:Y:S01]  /*3af90*/  BSSY B3, `(.L_x_7146) ;  /* 0x0000006000037945 */ /* 0x000fe20003800000 */
[----:B0-----:R-:W-:-:S04]  /*3afa0*/  LOP3.LUT R3, R3, 0x7f, RZ, 0xc0, !PT ;  /* 0x0000007f03037812 */ /* 0x001fc800078ec0ff */
[----:B------:R-:W-:Y:S01]  /*3afb0*/  ISETP.NE.AND P1, PT, R3, RZ, PT ;  /* 0x000000ff0300720c */ /* 0x000fe20003f25270 */
[----:B---3--:R-:W-:-:S04]  /*3afc0*/  IMAD R2, R8, 0x8, R2 ;  /* 0x0000000808027824 */ /* 0x008fc800078e0202 */
[----:B------:R-:W0:Y:S02]  /*3afd0*/  SYNCS.PHASECHK.TRANS64.TRYWAIT P0, [R2+URZ+0x38840], R5 ;  /* 0x03884005020075a7 */ /* 0x000e24000800017f */
[----:B0-----:R-:W-:Y:S06]  /*3afe0*/  @!P0 BRA `(.L_x_7147) ;  /* 0x0000005c00308947 */ /* 0x001fec0003800000 */
.L_x_7296:
[----:B------:R-:W-:Y:S05]  /*3aff0*/  BSYNC B3 ;  /* 0x0000000000037941 */ /* 0x000fea0003800000 */
.L_x_7146:
        /* <DEDUP_REMOVED lines=9> */
.L_x_7149:
[----:B------:R-:W-:Y:S05]  /*3b090*/  BSYNC B3 ;  /* 0x0000000000037941 */ /* 0x000fea0003800000 */
.L_x_7148:
        /* <DEDUP_REMOVED lines=14> */
.L_x_7150:
        /* <DEDUP_REMOVED lines=13> */
.L_x_7297:
[----:B------:R-:W-:Y:S05]  /*3b250*/  BSYNC B3 ;  /* 0x0000000000037941 */ /* 0x000fea0003800000 */
.L_x_7151:
        /* <DEDUP_REMOVED lines=11> */
.L_x_7154:
[----:B------:R-:W-:Y:S05]  /*3b310*/  BSYNC B3 ;  /* 0x0000000000037941 */ /* 0x000fea0003800000 */
.L_x_7153:
        /* <DEDUP_REMOVED lines=11> */
.L_x_7155:
        /* <DEDUP_REMOVED lines=15> */
.L_x_7156:
        /* <DEDUP_REMOVED lines=15> */
.L_x_7157:
        /* <DEDUP_REMOVED lines=15> */
.L_x_7158:
        /* <DEDUP_REMOVED lines=15> */
.L_x_7159:
        /* <DEDUP_REMOVED lines=15> */
.L_x_7160:
        /* <DEDUP_REMOVED lines=15> */
.L_x_7161:
        /* <DEDUP_REMOVED lines=15> */
.L_x_7162:
        /* <DEDUP_REMOVED lines=10> */
.L_x_7144:
[----:B------:R-:W-:Y:S05]  /*3bb00*/  BSYNC B1 ;  /* 0x0000000000017941 */ /* 0x000fea0003800000 */
.L_x_7143:
[----:B------:R-:W3:Y:S02]  /*3bb10*/  LDL R4, [R1+0x460] ;  /* 0x0004600001047983 */ /* 0x000ee40000100800 */
[----:B---3--:R-:W-:-:S07]  /*3bb20*/  VIADD R0, R4, 0xfffffffd ;  /* 0xfffffffd04007836 */ /* 0x008fce0000000000 */
.L_x_7142:
[----:B------:R-:W-:Y:S05]  /*3bb30*/  BSYNC B2 ;  /* 0x0000000000027941 */ /* 0x000fea0003800000 */
.L_x_7141:
[----:B------:R-:W3:Y:S01]  /*3bb40*/  LDL.LU R2, [R1+0x460] ;  /* 0x0004600001027983 */ /* 0x000ee20000300800 */
[----:B------:R-:W-:Y:S01]  /*3bb50*/  VIADD R6, R6, 0xfffffffe ;  /* 0xfffffffe06067836 */ /* 0x000fe20000000000 */
[----:B---3--:R-:W-:-:S04]  /*3bb60*/  LOP3.LUT R2, RZ, R2, RZ, 0x33, !PT ;  /* 0x00000002ff027212 */ /* 0x008fc800078e33ff */
[----:B------:R-:W-:-:S13]  /*3bb70*/  ISETP.NE.AND P0, PT, R6, R2, PT ;  /* 0x000000020600720c */ /* 0x000fda0003f05270 */
[----:B------:R-:W-:Y:S05]  /*3bb80*/  @!P0 BRA `(.L_x_7140) ;  /* 0x0000001c00008947 */ /* 0x000fea0003800000 */
.L_x_7203:
        /* <DEDUP_REMOVED lines=36> */
.L_x_7165:
        /* <DEDUP_REMOVED lines=9> */
.L_x_7298:
[----:B------:R-:W-:Y:S05]  /*3be60*/  BSYNC B2 ;  /* 0x0000000000027941 */ /* 0x000fea0003800000 */
.L_x_7166:
        /* <DEDUP_REMOVED lines=9> */
.L_x_7169:
[----:B------:R-:W-:Y:S05]  /*3bf00*/  BSYNC B2 ;  /* 0x0000000000027941 */ /* 0x000fea0003800000 */
.L_x_7168:
        /* <DEDUP_REMOVED lines=13> */
.L_x_7170:
        /* <DEDUP_REMOVED lines=13> */
.L_x_7299:
[----:B------:R-:W-:Y:S05]  /*3c0b0*/  BSYNC B2 ;  /* 0x0000000000027941 */ /* 0x000fea0003800000 */
.L_x_7171:
        /* <DEDUP_REMOVED lines=11> */
.L_x_7174:
[----:B------:R-:W-:Y:S05]  /*3c170*/  BSYNC B2 ;  /* 0x0000000000027941 */ /* 0x000fea0003800000 */
.L_x_7173:
        /* <DEDUP_REMOVED lines=10> */
.L_x_7175:
        /* <DEDUP_REMOVED lines=15> */
.L_x_7176:
        /* <DEDUP_REMOVED lines=15> */
.L_x_7177:
        /* <DEDUP_REMOVED lines=15> */
.L_x_7178:
        /* <DEDUP_REMOVED lines=15> */
.L_x_7179:
        /* <DEDUP_REMOVED lines=15> */
.L_x_7180:
        /* <DEDUP_REMOVED lines=15> */
.L_x_7181:
        /* <DEDUP_REMOVED lines=15> */
.L_x_7182:
        /* <DEDUP_REMOVED lines=10> */
.L_x_7164:
[----:B------:R-:W-:Y:S05]  /*3c950*/  BSYNC B1 ;  /* 0x0000000000017941 */ /* 0x000fea0003800000 */
.L_x_7163:
[----:B------:R-:W3:Y:S01]  /*3c960*/  LDL R5, [R1+0x44c] ;  /* 0x00044c0001057983 */ /* 0x000ee20000100800 */
[----:B------:R-:W-:Y:S01]  /*3c970*/  VIADD R7, R7, 0x1 ;  /* 0x0000000107077836 */ /* 0x000fe20000000000 */
[----:B------:R-:W-:Y:S04]  /*3c980*/  BSSY B1, `(.L_x_7183) ;  /* 0x00000dc000017945 */ /* 0x000fe80003800000 */
[----:B------:R-:W-:-:S04]  /*3c990*/  ISETP.NE.AND P0, PT, R7, 0x2, PT ;  /* 0x000000020700780c */ /* 0x000fc80003f05270 */
[----:B------:R-:W-:Y:S02]  /*3c9a0*/  SEL R2, RZ, 0x1, P0 ;  /* 0x00000001ff027807 */ /* 0x000fe40000000000 */
[----:B------:R-:W-:Y:S02]  /*3c9b0*/  SEL R9, R7, RZ, P0 ;  /* 0x000000ff07097207 */ /* 0x000fe40000000000 */
[----:B------:R-:W-:Y:S01]  /*3c9c0*/  LOP3.LUT R8, R6, R2, RZ, 0x3c, !PT ;  /* 0x0000000206087212 */ /* 0x000fe200078e3cff */
[----:B------:R-:W-:Y:S02]  /*3c9d0*/  VIADD R6, R0, 0xffffffff ;  /* 0xffffffff00067836 */ /* 0x000fe40000000000 */
[----:B------:R0:W-:Y:S04]  /*3c9e0*/  STL [R1+0x434], R9 ;  /* 0x0004340901007387 */ /* 0x0001e80000100800 */
[----:B------:R0:W-:Y:S01]  /*3c9f0*/  STL [R1+0x444], R8 ;  /* 0x0004440801007387 */ /* 0x0001e20000100800 */
[----:B---3--:R-:W-:-:S13]  /*3ca00*/  LOP3.LUT P2, RZ, R5, 0x1, RZ, 0xc0, !PT ;  /* 0x0000000105ff7812 */ /* 0x008fda000784c0ff */
[----:B0-----:R-:W-:Y:S05]  /*3ca10*/  @!P2 BRA `(.L_x_7184) ;  /* 0x0000000c0048a947 */ /* 0x001fea0003800000 */
        /* <DEDUP_REMOVED lines=24> */
.L_x_7185:
        /* <DEDUP_REMOVED lines=9> */
.L_x_7300:
[----:B------:R-:W-:Y:S05]  /*3cc30*/  BSYNC B2 ;  /* 0x0000000000027941 */ /* 0x000fea0003800000 */
.L_x_7186:
        /* <DEDUP_REMOVED lines=9> */
.L_x_7189:
[----:B------:R-:W-:Y:S05]  /*3ccd0*/  BSYNC B2 ;  /* 0x0000000000027941 */ /* 0x000fea0003800000 */
.L_x_7188:
        /* <DEDUP_REMOVED lines=14> */
.L_x_7190:
        /* <DEDUP_REMOVED lines=13> */
.L_x_7301:
[----:B------:R-:W-:Y:S05]  /*3ce90*/  BSYNC B2 ;  /* 0x0000000000027941 */ /* 0x000fea0003800000 */
.L_x_7191:
        /* <DEDUP_REMOVED lines=11> */
.L_x_7194:
[----:B------:R-:W-:Y:S05]  /*3cf50*/  BSYNC B2 ;  /* 0x0000000000027941 */ /* 0x000fea0003800000 */
.L_x_7193:
        /* <DEDUP_REMOVED lines=11> */
.L_x_7195:
        /* <DEDUP_REMOVED lines=15> */
.L_x_7196:
        /* <DEDUP_REMOVED lines=15> */
.L_x_7197:
        /* <DEDUP_REMOVED lines=15> */
.L_x_7198:
        /* <DEDUP_REMOVED lines=15> */
.L_x_7199:
        /* <DEDUP_REMOVED lines=15> */
.L_x_7200:
        /* <DEDUP_REMOVED lines=15> */
.L_x_7201:
        /* <DEDUP_REMOVED lines=15> */
.L_x_7202:
        /* <DEDUP_REMOVED lines=10> */
.L_x_7184:
[----:B------:R-:W-:Y:S05]  /*3d740*/  BSYNC B1 ;  /* 0x0000000000017941 */ /* 0x000fea0003800000 */
.L_x_7183:
[----:B------:R-:W3:Y:S01]  /*3d750*/  LDL R5, [R1+0x458] ;  /* 0x0004580001057983 */ /* 0x000ee20000100800 */
[----:B------:R-:W-:Y:S01]  /*3d760*/  VIADD R0, R0, 0xfffffffe ;  /* 0xfffffffe00007836 */ /* 0x000fe20000000000 */
[----:B---3--:R-:W-:-:S13]  /*3d770*/  ISETP.GT.AND P0, PT, R6, R5, PT ;  /* 0x000000050600720c */ /* 0x008fda0003f04270 */
[----:B------:R-:W-:Y:S05]  /*3d780*/  @P0 BRA `(.L_x_7203) ;  /* 0xffffffe400000947 */ /* 0x000fea000383ffff */
.L_x_7140:
[----:B------:R-:W-:Y:S05]  /*3d790*/  BSYNC B0 ;  /* 0x0000000000007941 */ /* 0x000fea0003800000 */
.L_x_7139:
[----:B------:R-:W3:Y:S04]  /*3d7a0*/  LDL.LU R4, [R1+0x434] ;  /* 0x0004340001047983 */ /* 0x000ee80000300800 */
[----:B------:R-:W4:Y:S01]  /*3d7b0*/  LDL.LU R3, [R1+0x444] ;  /* 0x0004440001037983 */ /* 0x000f220000300800 */
[----:B------:R-:W0:Y:S01]  /*3d7c0*/  S2R R2, SR_TID.X ;  /* 0x0000000000027919 */ /* 0x000e220000002100 */
[----:B------:R-:W-:Y:S01]  /*3d7d0*/  BSSY B0, `(.L_x_7204) ;  /* 0x0000015000007945 */ /* 0x000fe20003800000 */
[----:B0-----:R-:W-:-:S04]  /*3d7e0*/  LOP3.LUT R2, R2, 0x7f, RZ, 0xc0, !PT ;  /* 0x0000007f02027812 */ /* 0x001fc800078ec0ff */
[----:B------:R-:W-:Y:S01]  /*3d7f0*/  ISETP.NE.AND P1, PT, R2, RZ, PT ;  /* 0x000000ff0200720c */ /* 0x000fe20003f25270 */
[----:B---3--:R-:W-:-:S05]  /*3d800*/  VIADD R0, R4, 0x1 ;  /* 0x0000000104007836 */ /* 0x008fca0000000000 */
[----:B------:R-:W-:-:S04]  /*3d810*/  ISETP.NE.AND P0, PT, R0, 0x2, PT ;  /* 0x000000020000780c */ /* 0x000fc80003f05270 */
[----:B------:R-:W-:-:S04]  /*3d820*/  SEL R2, RZ, 0x1, P0 ;  /* 0x00000001ff027807 */ /* 0x000fc80000000000 */
[----:B----4-:R-:W-:-:S05]  /*3d830*/  LOP3.LUT R3, R3, R2, RZ, 0x3c, !PT ;  /* 0x0000000203037212 */ /* 0x010fca00078e3cff */
[----:B------:R0:W-:Y:S01]  /*3d840*/  STL [R1+0x444], R3 ;  /* 0x0004440301007387 */ /* 0x0001e20000100800 */
[----:B------:R-:W-:Y:S05]  /*3d850*/  @P1 BRA `(.L_x_7205) ;  /* 0x0000000000301947 */ /* 0x000fea0003800000 */
[----:B0-----:R-:W0:Y:S01]  /*3d860*/  S2R R3, SR_LANEID ;  /* 0x0000000000037919 */ /* 0x001e220000000000 */
[----:B------:R-:W-:Y:S01]  /*3d870*/  VOTEU.ANY UR4, UPT, PT ;  /* 0x0000000000047886 */ /* 0x000fe200038e0100 */
[----:B------:R-:W1:Y:S01]  /*3d880*/  LDC.64 R4, c[0x0][0xd60] ;  /* 0x00035800ff047b82 */ /* 0x000e620000000a00 */
[----:B------:R-:W0:Y:S02]  /*3d890*/  FLO.U32 R2, UR4 ;  /* 0x0000000400027d00 */ /* 0x000e2400080e0000 */
[----:B0-----:R-:W-:-:S06]  /*3d8a0*/  ISETP.EQ.U32.AND P1, PT, R2, R3, PT ;  /* 0x000000030200720c */ /* 0x001fcc0003f22070 */
[----:B------:R-:W1:Y:S07]  /*3d8b0*/  POPC R3, UR4 ;  /* 0x0000000400037d09 */ /* 0x000e6e0008000000 */
[----:B-1----:R-:W3:Y:S04]  /*3d8c0*/  @P1 ATOMG.E.ADD.STRONG.GPU PT, R3, desc[UR44][R4.64], R3 ;  /* 0x00000003040319a8 */ /* 0x002ee800081ee1ec */
[----:B---3--:R0:W1:Y:S02]  /*3d8d0*/  SHFL.IDX PT, R3, R3, R2, 0x1f ;  /* 0x00001f0203037589 */ /* 0x00806400000e0000 */
[----:B0-----:R-:W0:Y:S02]  /*3d8e0*/  S2R R2, SR_LTMASK ;  /* 0x0000000000027919 */ /* 0x001e240000003900 */
[----:B0-----:R-:W-:-:S06]  /*3d8f0*/  LOP3.LUT R2, R2, UR4, RZ, 0xc0, !PT ;  /* 0x0000000402027c12 */ /* 0x001fcc000f8ec0ff */
[----:B------:R-:W1:Y:S02]  /*3d900*/  POPC R2, R2 ;  /* 0x0000000200027309 */ /* 0x000e640000000000 */
[----:B-1----:R-:W-:-:S07]  /*3d910*/  IADD3 R16, R3, UR39, R2 ;  /* 0x0000002703107c10 */ /* 0x002fce000fffe002 */
.L_x_7205:
[----:B------:R-:W-:Y:S05]  /*3d920*/  BSYNC B0 ;  /* 0x0000000000007941 */ /* 0x000fea0003800000 */
.L_x_7204:
[----:B------:R-:W-:-:S05]  /*3d930*/  SEL R0, R0, RZ, P0 ;  /* 0x000000ff00007207 */ /* 0x000fca0000000000 */
[----:B------:R1:W-:Y:S02]  /*3d940*/  STL [R1+0x434], R0 ;  /* 0x0004340001007387 */ /* 0x0003e40000100800 */
.L_x_7101:
[----:B------:R-:W-:Y:S05]  /*3d950*/  BSYNC B7 ;  /* 0x0000000000077941 */ /* 0x000fea0003800000 */
.L_x_7099:
[----:B-1----:R-:W3:Y:S02]  /*3d960*/  LDL R0, [R1+0x44c] ;  /* 0x00044c0001007983 */ /* 0x002ee40000100800 */
[----:B---3--:R-:W-:-:S13]  /*3d970*/  LOP3.LUT P0, RZ, R0, 0x40, RZ, 0xc0, !PT ;  /* 0x0000004000ff7812 */ /* 0x008fda000780c0ff */
[----:B------:R-:W-:Y:S05]  /*3d980*/  @!P0 BRA `(.L_x_7206) ;  /* 0x0000000000288947 */ /* 0x000fea0003800000 */
[----:B------:R-:W-:Y:S05]  /*3d990*/  WARPSYNC.ALL ;  /* 0x0000000000007948 */ /* 0x000fea0003800000 */
[----:B------:R-:W1:Y:S08]  /*3d9a0*/  S2UR UR5, SR_CgaCtaId ;  /* 0x00000000000579c3 */ /* 0x000e700000008800 */
[----:B------:R-:W-:Y:S06]  /*3d9b0*/  BAR.SYNC.DEFER_BLOCKING 0x5, 0x180 ;  /* 0x0146000000007b1d */ /* 0x000fec0000010000 */
[----:B------:R-:W-:-:S02]  /*3d9c0*/  UMOV UR4, 0x400 ;  /* 0x0000040000047882 */ /* 0x000fc40000000000 */
[----:B-1----:R-:W-:-:S06]  /*3d9d0*/  ULEA UR4, UR5, UR4, 0x18 ;  /* 0x0000000405047291 */ /* 0x002fcc000f8ec03f */
[----:B------:R-:W-:-:S05]  /*3d9e0*/  IMAD.U32 R0, RZ, RZ, UR4 ;  /* 0x00000004ff007e24 */ /* 0x000fca000f8e00ff */
[----:B------:R1:W3:Y:S04]  /*3d9f0*/  LDS.128 R16, [R0+0x388d0] ;  /* 0x0388d00000107984 */ /* 0x0002e80000000c00 */
[----:B------:R1:W-:Y:S01]  /*3da00*/  STL [R1+0x430], R0 ;  /* 0x0004300001007387 */ /* 0x0003e20000100800 */
[----:B------:R-:W-:Y:S06]  /*3da10*/  BAR.ARV 0x4, 0x180 ;  /* 0x0106000000007b1d */ /* 0x000fec0000002000 */
[----:B------:R-:W-:Y:S05]  /*3da20*/  BRA `(.L_x_7207) ;  /* 0x0000000800d87947 */ /* 0x000fea0003800000 */
.L_x_7206:
[----:B------:R-:W1:Y:S01]  /*3da30*/  S2R R0, SR_TID.X ;  /* 0x0000000000007919 */ /* 0x000e620000002100 */
[----:B------:R-:W-:Y:S01]  /*3da40*/  UMOV UR4, 0xffffffff ;  /* 0xffffffff00047882 */ /* 0x000fe20000000000 */
[----:B-1----:R-:W-:-:S04]  /*3da50*/  LOP3.LUT R6, R0, 0x1f, RZ, 0xc0, !PT ;  /* 0x0000001f00067812 */ /* 0x002fc800078ec0ff */
[----:B------:R-:W-:Y:S01]  /*3da60*/  ISETP.NE.AND P0, PT, R6, 0x1f, PT ;  /* 0x0000001f0600780c */ /* 0x000fe20003f05270 */
[----:B------:R-:W-:-:S12]  /*3da70*/  BRA.DIV UR4, `(.L_x_7208) ;  /* 0x0000003604047947 */ /* 0x000fd8000b800000 */
[----:B------:R-:W-:Y:S01]  /*3da80*/  IMAD.IADD R0, R19, 0x1, R6 ;  /* 0x0000000113007824 */ /* 0x000fe200078e0206 */
[----:B------:R-:W-:-:S04]  /*3da90*/  ULDC UR4, c[0x0][0xd3c] ;  /* 0x00034f0000047ab9 */ /* 0x000fc80000000800 */
[----:B------:R-:W-:-:S13]  /*3daa0*/  ISETP.GE.OR P1, PT, R0, UR4, !P0 ;  /* 0x0000000400007c0c */ /* 0x000fda000c726670 */
[----:B0-----:R-:W0:Y:S02]  /*3dab0*/  @!P1 LDC.64 R2, c[0x0][0xd80] ;  /* 0x00036000ff029b82 */ /* 0x001e240000000a00 */
        /* <DEDUP_REMOVED lines=27> */
.L_x_7311:
[----:B------:R-:W-:Y:S02]  /*3dc70*/  ULDC UR4, c[0x0][0xd38] ;  /* 0x00034e0000047ab9 */ /* 0x000fe40000000800 */
[----:B------:R-:W-:-:S04]  /*3dc80*/  IMAD.U32 R4, RZ, RZ, UR4 ;  /* 0x00000004ff047e24 */ /* 0x000fc8000f8e00ff */
[----:B-1----:R-:W-:-:S04]  /*3dc90*/  IMAD R16, R16, R4, RZ ;  /* 0x0000000410107224 */ /* 0x002fc800078e02ff */
[----:B------:R-:W-:-:S05]  /*3dca0*/  IMAD.IADD R5, R5, 0x1, R16 ;  /* 0x0000000105057824 */ /* 0x000fca00078e0210 */
[----:B------:R-:W-:-:S13]  /*3dcb0*/  ISETP.GT.AND P6, PT, R5, R0, PT ;  /* 0x000000000500720c */ /* 0x000fda0003fc4270 */
[----:B------:R-:W-:Y:S05]  /*3dcc0*/  @P6 BRA `(.L_x_7209) ;  /* 0x00000000009c6947 */ /* 0x000fea0003800000 */
.L_x_7214:
[----:B0-----:R-:W0:Y:S01]  /*3dcd0*/  LDC R2, c[0x0][0xd3c] ;  /* 0x00034f00ff027b82 */ /* 0x001e220000000800 */
[----:B------:R-:W-:-:S05]  /*3dce0*/  VIADD R19, R19, 0x1f ;  /* 0x0000001f13137836 */ /* 0x000fca0000000000 */
[----:B0-----:R-:W-:-:S13]  /*3dcf0*/  ISETP.GE.AND P6, PT, R19, R2, PT ;  /* 0x000000021300720c */ /* 0x001fda0003fc6270 */
[----:B------:R-:W-:Y:S05]  /*3dd00*/  @P6 BRA `(.L_x_7210) ;  /* 0x0000000400d46947 */ /* 0x000fea0003800000 */
[----:B------:R-:W0:Y:S01]  /*3dd10*/  S2R R3, SR_TID.X ;  /* 0x0000000000037919 */ /* 0x000e220000002100 */
[----:B------:R-:W-:Y:S01]  /*3dd20*/  BSSY B0, `(.L_x_7211) ;  /* 0x0000009000007945 */ /* 0x000fe20003800000 */
[----:B0-----:R-:W-:-:S05]  /*3dd30*/  LOP3.LUT R3, R3, 0x1f, RZ, 0xc0, !PT ;  /* 0x0000001f03037812 */ /* 0x001fca00078ec0ff */
[----:B------:R-:W-:Y:S02]  /*3dd40*/  IMAD.IADD R4, R19, 0x1, R3 ;  /* 0x0000000113047824 */ /* 0x000fe400078e0203 */
[----:B------:R-:W-:-:S03]  /*3dd50*/  IMAD.MOV.U32 R3, RZ, RZ, RZ ;  /* 0x000000ffff037224 */ /* 0x000fc600078e00ff */
[----:B------:R-:W-:-:S13]  /*3dd60*/  ISETP.GE.OR P6, PT, R4, R2, !P0 ;  /* 0x000000020400720c */ /* 0x000fda00047c6670 */
[----:B------:R-:W-:Y:S05]  /*3dd70*/  @P6 BRA `(.L_x_7212) ;  /* 0x00000000000c6947 */ /* 0x000fea0003800000 */
[----:B------:R-:W0:Y:S02]  /*3dd80*/  LDC.64 R2, c[0x0][0xd80] ;  /* 0x00036000ff027b82 */ /* 0x000e240000000a00 */
[----:B0-----:R-:W-:-:S06]  /*3dd90*/  IMAD.WIDE R2, R4, 0x4, R2 ;  /* 0x0000000404027825 */ /* 0x001fcc00078e0202 */
[----:B------:R0:W5:Y:S02]  /*3dda0*/  LDG.E R3, desc[UR44][R2.64] ;  /* 0x0000002c02037981 */ /* 0x000164000c1e1900 */
.L_x_7212:
[----:B------:R-:W-:Y:S05]  /*3ddb0*/  BSYNC B0 ;  /* 0x0000000000007941 */ /* 0x000fea0003800000 */
.L_x_7211:
        /* <DEDUP_REMOVED lines=18> */
.L_x_7319:
[----:B------:R-:W-:Y:S02]  /*3dee0*/  ULDC UR4, c[0x0][0xd38] ;  /* 0x00034e0000047ab9 */ /* 0x000fe40000000800 */
[----:B------:R-:W-:-:S04]  /*3def0*/  IMAD.U32 R4, RZ, RZ, UR4 ;  /* 0x00000004ff047e24 */ /* 0x000fc8000f8e00ff */
[----:B-1----:R-:W-:-:S04]  /*3df00*/  IMAD R16, R16, R4, RZ ;  /* 0x0000000410107224 */ /* 0x002fc800078e02ff */
[----:B------:R-:W-:-:S05]  /*3df10*/  IMAD.IADD R5, R16, 0x1, R5 ;  /* 0x0000000110057824 */ /* 0x000fca00078e0205 */
[----:B------:R-:W-:-:S13]  /*3df20*/  ISETP.GT.AND P6, PT, R5, R0, PT ;  /* 0x000000000500720c */ /* 0x000fda0003fc4270 */
[----:B------:R-:W-:Y:S05]  /*3df30*/  @!P6 BRA `(.L_x_7214) ;  /* 0xfffffffc0064e947 */ /* 0x000fea000383ffff */
.L_x_7209:
        /* <DEDUP_REMOVED lines=8> */
.L_x_7323:
[----:B------:R-:W-:Y:S01]  /*3dfc0*/  ISETP.NE.AND P0, PT, R5, RZ, PT ;  /* 0x000000ff0500720c */ /* 0x000fe20003f05270 */
[----:B------:R-:W-:-:S12]  /*3dfd0*/  IMAD.MOV.U32 R5, RZ, RZ, RZ ;  /* 0x000000ffff057224 */ /* 0x000fd800078e00ff */
[----:B------:R-:W-:Y:S05]  /*3dfe0*/  @!P0 BRA `(.L_x_7216) ;  /* 0x0000000000148947 */ /* 0x000fea0003800000 */
[----:B------:R-:W-:Y:S01]  /*3dff0*/  UMOV UR4, 0xffffffff ;  /* 0xffffffff00047882 */ /* 0x000fe20000000000 */
[----:B------:R-:W-:Y:S02]  /*3e000*/  VIADD R12, R6, 0xffffffff ;  /* 0xffffffff060c7836 */ /* 0x000fe40000000000 */
[----:B------:R-:W-:Y:S05]  /*3e010*/  BRA.DIV UR4, `(.L_x_7217) ;  /* 0x0000003604f87947 */ /* 0x000fea000b800000 */
[----:B0-----:R0:W4:Y:S02]  /*3e020*/  SHFL.IDX PT, R2, R2, R12, 0x1f ;  /* 0x00001f0c02027589 */ /* 0x00112400000e0000 */
.L_x_7326:
[----:B----4-:R-:W-:-:S07]  /*3e030*/  IMAD.MOV.U32 R5, RZ, RZ, R2 ;  /* 0x000000ffff057224 */ /* 0x010fce00078e0002 */
.L_x_7216:
[----:B01----:R-:W0:Y:S01]  /*3e040*/  LDC.64 R2, c[0x0][0xd90] ;  /* 0x00036400ff027b82 */ /* 0x003e220000000a00 */
[----:B------:R-:W-:-:S04]  /*3e050*/  IMAD.IADD R19, R6, 0x1, R19 ;  /* 0x0000000106137824 */ /* 0x000fc800078e0213 */
[----:B0-----:R-:W-:-:S05]  /*3e060*/  IMAD.WIDE R2, R19, 0x4, R2 ;  /* 0x0000000413027825 */ /* 0x001fca00078e0202 */
[----:B------:R-:W3:Y:S01]  /*3e070*/  LDG.E R7, desc[UR44][R2.64] ;  /* 0x0000002c02077981 */ /* 0x000ee2000c1e1900 */
[----:B------:R-:W-:-:S04]  /*3e080*/  IMAD R16, R5, R4, R16 ;  /* 0x0000000405107224 */ /* 0x000fc800078e0210 */
[----:B------:R-:W-:Y:S02]  /*3e090*/  IMAD.IADD R0, R0, 0x1, -R16 ;  /* 0x0000000100007824 */ /* 0x000fe400078e0a10 */
[----:B---3--:R-:W-:-:S05]  /*3e0a0*/  IMAD R6, R17, R7, RZ ;  /* 0x0000000711067224 */ /* 0x008fca00078e02ff */
        /* <DEDUP_REMOVED lines=59> */
.L_x_7210:
[----:B------:R-:W-:Y:S01]  /*3e460*/  UMOV UR4, URZ ;  /* 0x0000003f00047c82 */ /* 0x000fe20008000000 */
[----:B------:R-:W-:Y:S01]  /*3e470*/  UMOV UR5, URZ ;  /* 0x0000003f00057c82 */ /* 0x000fe20008000000 */
[----:B------:R-:W-:Y:S01]  /*3e480*/  ULDC UR6, c[0x0][0xd3c] ;  /* 0x00034f0000067ab9 */ /* 0x000fe20000000800 */
[----:B------:R-:W-:Y:S02]  /*3e490*/  IMAD.MOV.U32 R16, RZ, RZ, R0 ;  /* 0x000000ffff107224 */ /* 0x000fe400078e0000 */
[----:B------:R-:W-:Y:S02]  /*3e4a0*/  IMAD.U32 R17, RZ, RZ, UR4 ;  /* 0x00000004ff117e24 */ /* 0x000fe4000f8e00ff */
[----:B------:R-:W-:Y:S02]  /*3e4b0*/  IMAD.U32 R18, RZ, RZ, UR5 ;  /* 0x00000005ff127e24 */ /* 0x000fe4000f8e00ff */
[----:B------:R-:W-:-:S07]  /*3e4c0*/  IMAD.U32 R19, RZ, RZ, UR6 ;  /* 0x00000006ff137e24 */ /* 0x000fce000f8e00ff */
.L_x_7218:
[----:B------:R0:W3:Y:S01]  /*3e4d0*/  LDL R3, [R1+0x430] ;  /* 0x0004300001037983 */ /* 0x0000e20000100800 */
        /* <DEDUP_REMOVED lines=11> */
.L_x_7207:
[----:B------:R-:W-:Y:S02]  /*3e590*/  ULDC UR4, c[0x0][0xd3c] ;  /* 0x00034f0000047ab9 */ /* 0x000fe40000000800 */
[----:B---3--:R-:W-:-:S13]  /*3e5a0*/  ISETP.GE.AND P0, PT, R19, UR4, PT ;  /* 0x0000000413007c0c */ /* 0x008fda000bf06270 */
[----:B------:R-:W-:Y:S05]  /*3e5b0*/  @!P0 BRA `(.L_x_7219) ;  /* 0xffffff6c00348947 */ /* 0x000fea000383ffff */
[----:B------:R-:W-:Y:S05]  /*3e5c0*/  BSYNC B8 ;  /* 0x0000000000087941 */ /* 0x000fea0003800000 */
.L_x_7033:
[----:B-1----:R-:W3:Y:S01]  /*3e5d0*/  LDL.LU R0, [R1+0x498] ;  /* 0x0004980001007983 */ /* 0x002ee20000300800 */
[----:B------:R-:W-:Y:S01]  /*3e5e0*/  BSSY B0, `(.L_x_7220) ;  /* 0x000000b000007945 */ /* 0x000fe20003800000 */
[----:B------:R-:W1:Y:S01]  /*3e5f0*/  S2R R5, SR_CgaCtaId ;  /* 0x0000000000057919 */ /* 0x000e620000008800 */
[----:B---3--:R-:W-:-:S05]  /*3e600*/  VIADD R0, R0, 0x1 ;  /* 0x0000000100007836 */ /* 0x008fca0000000000 */
[----:B0-----:R-:W-:-:S04]  /*3e610*/  LEA.HI R2, R0, R0, RZ, 0x1 ;  /* 0x0000000000027211 */ /* 0x001fc800078f08ff */
[----:B------:R-:W-:-:S05]  /*3e620*/  LOP3.LUT R3, R2, 0xfffffffe, RZ, 0xc0, !PT ;  /* 0xfffffffe02037812 */ /* 0x000fca00078ec0ff */
[----:B------:R-:W-:Y:S01]  /*3e630*/  IMAD.IADD R3, R0, 0x1, -R3 ;  /* 0x0000000100037824 */ /* 0x000fe200078e0a03 */
[----:B------:R-:W-:-:S04]  /*3e640*/  MOV R0, 0x400 ;  /* 0x0000040000007802 */ /* 0x000fc80000000f00 */
[----:B-1----:R-:W-:Y:S02]  /*3e650*/  LEA R0, R5, R0, 0x18 ;  /* 0x0000000005007211 */ /* 0x002fe400078ec0ff */
[----:B------:R-:W-:-:S04]  /*3e660*/  SHF.L.U32 R3, R3, 0x1f, RZ ;  /* 0x0000001f03037819 */ /* 0x000fc800000006ff */
[----:B------:R-:W0:Y:S02]  /*3e670*/  SYNCS.PHASECHK.TRANS64.TRYWAIT P0, [R0+URZ+0x38820], R3 ;  /* 0x03882003000075a7 */ /* 0x000e24000800017f */
[----:B0-----:R-:W-:Y:S05]  /*3e680*/  @!P0 BRA `(.L_x_7221) ;  /* 0x0000003000848947 */ /* 0x001fea0003800000 */
.L_x_7327:
[----:B------:R-:W-:Y:S05]  /*3e690*/  BSYNC B0 ;  /* 0x0000000000007941 */ /* 0x000fea0003800000 */
.L_x_7220:
[----:B------:R-:W-:-:S03]  /*3e6a0*/  UMOV UR4, 0xffffffff ;  /* 0xffffffff00047882 */ /* 0x000fc60000000000 */
[----:B------:R-:W-:Y:S05]  /*3e6b0*/  BRA.DIV UR4, `(.L_x_7222) ;  /* 0x00000032048c7947 */ /* 0x000fea000b800000 */
[----:B------:R-:W1:Y:S02]  /*3e6c0*/  S2R R2, SR_TID.X ;  /* 0x0000000000027919 */ /* 0x000e640000002100 */
[----:B-1----:R-:W-:-:S04]  /*3e6d0*/  SHF.R.U32.HI R2, RZ, 0x5, R2 ;  /* 0x00000005ff027819 */ /* 0x002fc80000011602 */
[----:B------:R-:W-:-:S05]  /*3e6e0*/  LOP3.LUT R2, R2, 0x3, RZ, 0xc0, !PT ;  /* 0x0000000302027812 */ /* 0x000fca00078ec0ff */
[----:B------:R1:W3:Y:S02]  /*3e6f0*/  SHFL.IDX PT, R14, R2, RZ, 0x1f ;  /* 0x00001fff020e7589 */ /* 0x0002e400000e0000 */
.L_x_7330:
[----:B---3--:R-:W-:-:S13]  /*3e700*/  ISETP.NE.AND P0, PT, R14, RZ, PT ;  /* 0x000000ff0e00720c */ /* 0x008fda0003f05270 */
[----:B------:R-:W-:Y:S05]  /*3e710*/  @P0 BRA `(.L_x_6813) ;  /* 0x0000000000940947 */ /* 0x000fea0003800000 */
[----:B------:R-:W-:-:S03]  /*3e720*/  UMOV UR4, 0xffffffff ;  /* 0xffffffff00047882 */ /* 0x000fc60000000000 */
[----:B------:R-:W-:Y:S05]  /*3e730*/  BRA.DIV UR4, `(.L_x_7223) ;  /* 0x0000003204a07947 */ /* 0x000fea000b800000 */
[----:B------:R-:W-:-:S13]  /*3e740*/  ELECT P6, URZ, PT ;  /* 0x00000000003f782f */ /* 0x000fda00038c0000 */
.L_x_7333:
[----:B------:R-:W-:Y:S05]  /*3e750*/  @!P6 BRA `(.L_x_6813) ;  /* 0x000000000084e947 */ /* 0x000fea0003800000 */
[----:B------:R-:W-:-:S06]  /*3e760*/  ULOP3.LUT UR4, UR38, 0x2, URZ, 0xfc, !UPT ;  /* 0x0000000226047892 */ /* 0x000fcc000f8efc3f */
[----:B-1----:R-:W-:-:S05]  /*3e770*/  IMAD.U32 R2, RZ, RZ, UR4 ;  /* 0x00000004ff027e24 */ /* 0x002fca000f8e00ff */
[----:B------:R-:W-:-:S13]  /*3e780*/  ISETP.NE.AND P2, PT, R2, 0x3, PT ;  /* 0x000000030200780c */ /* 0x000fda0003f45270 */
[----:B------:R-:W-:Y:S05]  /*3e790*/  @!P2 BRA `(.L_x_7224) ;  /* 0x000000000004a947 */ /* 0x000fea0003800000 */
[----:B------:R-:W-:Y:S01]  /*3e7a0*/  BPT.TRAP 0x1 ;  /* 0x000000040000795c */ /* 0x000fe20000300000 */
.L_x_7224:
        /* <DEDUP_REMOVED lines=14> */
.L_x_7334:
[----:B------:R-:W1:Y:S02]  /*3e890*/  SYNCS.PHASECHK.TRANS64.TRYWAIT P0, [R7+URZ], R2 ;  /* 0x00000002070075a7 */ /* 0x000e64000800017f */
[----:B-1----:R-:W-:Y:S05]  /*3e8a0*/  @!P0 BRA `(.L_x_7226) ;  /* 0x0000003000788947 */ /* 0x002fea0003800000 */
.L_x_7335:
[----:B------:R-:W-:Y:S05]  /*3e8b0*/  @!P2 BRA `(.L_x_7227) ;  /* 0x000000000004a947 */ /* 0x000fea0003800000 */
[----:B------:R-:W-:Y:S01]  /*3e8c0*/  BPT.TRAP 0x1 ;  /* 0x000000040000795c */ /* 0x000fe20000300000 */
.L_x_7227:
[----:B------:R-:W3:Y:S01]  /*3e8d0*/  LDL.LU R4, [R1+0x434] ;  /* 0x0004340001047983 */ /* 0x000ee20000300800 */
[----:B------:R-:W-:-:S04]  /*3e8e0*/  VIADD R0, R0, 0x38860 ;  /* 0x0003886000007836 */ /* 0x000fc80000000000 */
[----:B---3--:R-:W-:-:S04]  /*3e8f0*/  IMAD R4, R4, 0x8, R0 ;  /* 0x0000000804047824 */ /* 0x008fc800078e0200 */
[----:B------:R-:W3:Y:S02]  /*3e900*/  SYNCS.PHASECHK.TRANS64.TRYWAIT P0, [R4+URZ], R5 ;  /* 0x00000005040075a7 */ /* 0x000ee4000800017f */
[----:B---3--:R-:W-:Y:S05]  /*3e910*/  @!P0 BRA `(.L_x_7228) ;  /* 0x0000003000708947 */ /* 0x008fea0003800000 */
.L_x_7336:
[----:B------:R-:W-:-:S07]  /*3e920*/  IMAD R3, R3, 0x8, R0 ;  /* 0x0000000803037824 */ /* 0x000fce00078e0200 */
.L_x_7229:
[----:B----4-:R4:W0:Y:S02]  /*3e930*/  SYNCS.PHASECHK.TRANS64.TRYWAIT P0, [R3+URZ], R2 ;  /* 0x00000002030075a7 */ /* 0x010824000800017f */
[----:B0-----:R-:W-:Y:S05]  /*3e940*/  @!P0 NANOSLEEP.SYNCS 0x989680 ;  /* 0x009896800000895d */ /* 0x001fea0003900000 */
[----:B------:R-:W0:Y:S02]  /*3e950*/  @!P0 SYNCS.PHASECHK.TRANS64 P0, [R3+URZ], R2 ;  /* 0x00000002030085a7 */ /* 0x000e24000800007f */
[----:B0-----:R-:W-:Y:S05]  /*3e960*/  @!P0 BRA `(.L_x_7229) ;  /* 0xfffffffc00f08947 */ /* 0x001fea000383ffff */
.L_x_6813:
[----:B------:R-:W-:Y:S05]  /*3e970*/  BSYNC B9 ;  /* 0x0000000000097941 */ /* 0x000fea0003800000 */
.L_x_6810:
[----:B------:R-:W-:Y:S05]  /*3e980*/  EXIT ;  /* 0x000000000000794d */ /* 0x000fea0003800000 */
.L_x_6837:
[----:B0-----:R0:W1:Y:S02]  /*3e990*/  SYNCS.PHASECHK.TRANS64.TRYWAIT P5, [R60+URZ+0x38890], R65 ;  /* 0x038890413c0075a7 */ /* 0x00106400080a017f */
[----:B-1----:R-:W-:Y:S05]  /*3e9a0*/  @!P5 NANOSLEEP.SYNCS 0x989680 ;  /* 0x009896800000d95d */ /* 0x002fea0003900000 */
[----:B------:R-:W1:Y:S02]  /*3e9b0*/  @!P5 SYNCS.PHASECHK.TRANS64 P5, [R60+URZ+0x38890], R65 ;  /* 0x038890413c00d5a7 */ /* 0x000e6400080a007f */
[----:B-1----:R-:W-:Y:S05]  /*3e9c0*/  @!P5 BRA `(.L_x_6837) ;  /* 0xfffffffc00f0d947 */ /* 0x002fea000383ffff */
[----:B------:R-:W-:Y:S05]  /*3e9d0*/  BRA `(.L_x_7230) ;  /* 0xfffffc4000387947 */ /* 0x000fea000383ffff */
.L_x_6847:
[----:B-1----:R1:W2:Y:S02]  /*3e9e0*/  SYNCS.PHASECHK.TRANS64.TRYWAIT P5, [R60+URZ+0x38890], R65 ;  /* 0x038890413c0075a7 */ /* 0x0022a400080a017f */
[----:B--2---:R-:W-:Y:S05]  /*3e9f0*/  @!P5 NANOSLEEP.SYNCS 0x989680 ;  /* 0x009896800000d95d */ /* 0x004fea0003900000 */
[----:B------:R-:W2:Y:S02]  /*3ea00*/  @!P5 SYNCS.PHASECHK.TRANS64 P5, [R60+URZ+0x38890], R65 ;  /* 0x038890413c00d5a7 */ /* 0x000ea400080a007f */
[----:B--2---:R-:W-:Y:S05]  /*3ea10*/  @!P5 BRA `(.L_x_6847) ;  /* 0xfffffffc00f0d947 */ /* 0x004fea000383ffff */
[----:B------:R-:W-:Y:S05]  /*3ea20*/  BRA `(.L_x_7231) ;  /* 0xfffffc4800987947 */ /* 0x000fea000383ffff */
.L_x_6852:
[----:B0-----:R0:W1:Y:S02]  /*3ea30*/  SYNCS.PHASECHK.TRANS64.TRYWAIT P1, [R60+URZ+0x38890], R65 ;  /* 0x038890413c0075a7 */ /* 0x001064000802017f */
[----:B-1----:R-:W-:Y:S05]  /*3ea40*/  @!P1 NANOSLEEP.SYNCS 0x989680 ;  /* 0x009896800000995d */ /* 0x002fea0003900000 */
[----:B------:R-:W1:Y:S02]  /*3ea50*/  @!P1 SYNCS.PHASECHK.TRANS64 P1, [R60+URZ+0x38890], R65 ;  /* 0x038890413c0095a7 */ /* 0x000e64000802007f */
[----:B-1----:R-:W-:Y:S05]  /*3ea60*/  @!P1 BRA `(.L_x_6852) ;  /* 0xfffffffc00f09947 */ /* 0x002fea000383ffff */
[----:B------:R-:W-:Y:S05]  /*3ea70*/  BRA `(.L_x_7232) ;  /* 0xfffffc5000a87947 */ /* 0x000fea000383ffff */
.L_x_6856:
[----:B--2---:R2:W0:Y:S02]  /*3ea80*/  SYNCS.PHASECHK.TRANS64.TRYWAIT P0, [R60+URZ+0x388b0], R65 ;  /* 0x0388b0413c0075a7 */ /* 0x004424000800017f */
[----:B0-----:R-:W-:Y:S05]  /*3ea90*/  @!P0 NANOSLEEP.SYNCS 0x989680 ;  /* 0x009896800000895d */ /* 0x001fea0003900000 */
[----:B------:R-:W0:Y:S02]  /*3eaa0*/  @!P0 SYNCS.PHASECHK.TRANS64 P0, [R60+URZ+0x388b0], R65 ;  /* 0x0388b0413c0085a7 */ /* 0x000e24000800007f */
[----:B0-----:R-:W-:Y:S05]  /*3eab0*/  @!P0 BRA `(.L_x_6856) ;  /* 0xfffffffc00f08947 */ /* 0x001fea000383ffff */
[----:B------:R-:W-:Y:S05]  /*3eac0*/  BRA `(.L_x_7233) ;  /* 0xfffffc5400107947 */ /* 0x000fea000383ffff */
.L_x_6900:
        /* <DEDUP_REMOVED lines=8> */
.L_x_7235:
[----:B------:R-:W-:Y:S05]  /*3eb50*/  BSYNC B1 ;  /* 0x0000000000017941 */ /* 0x000fea0003800000 */
.L_x_7234:
        /* <DEDUP_REMOVED lines=8> */
.L_x_7236:
[----:B------:R-:W-:Y:S02]  /*3ebe0*/  IMAD.MOV.U32 R13, RZ, RZ, R9 ;  /* 0x000000ffff0d7224 */ /* 0x000fe400078e0009 */
[----:B------:R-:W-:-:S07]  /*3ebf0*/  IMAD.MOV.U32 R4, RZ, RZ, R14 ;  /* 0x000000ffff047224 */ /* 0x000fce00078e000e */
[----:B------:R-:W-:Y:S05]  /*3ec00*/  WARPSYNC.COLLECTIVE R15, `(.L_x_7237) ;  /* 0x000000000f087348 */ /* 0x000fea0003c00000 */
[----:B------:R0:W1:Y:S02]  /*3ec10*/  SHFL.IDX P6, R14, R13, R12, R11 ;  /* 0x0000000c0d0e7389 */ /* 0x00006400000c000b */
[----:B01----:R-:W-:Y:S01]  /*3ec20*/  ENDCOLLECTIVE ;  /* 0x000000000000791b */ /* 0x003fe20003800000 */
.L_x_7237:
[----:B------:R-:W-:Y:S02]  /*3ec30*/  IMAD.MOV.U32 R13, RZ, RZ, R8 ;  /* 0x000000ffff0d7224 */ /* 0x000fe400078e0008 */
[----:B------:R-:W-:-:S07]  /*3ec40*/  IMAD.MOV.U32 R5, RZ, RZ, R14 ;  /* 0x000000ffff057224 */ /* 0x000fce00078e000e */
[----:B------:R-:W-:Y:S05]  /*3ec50*/  WARPSYNC.COLLECTIVE R15, `(.L_x_7238) ;  /* 0x000000000f087348 */ /* 0x000fea0003c00000 */
[----:B------:R0:W1:Y:S02]  /*3ec60*/  SHFL.IDX P6, R14, R13, R12, R11 ;  /* 0x0000000c0d0e7389 */ /* 0x00006400000c000b */
[----:B01----:R-:W-:Y:S01]  /*3ec70*/  ENDCOLLECTIVE ;  /* 0x000000000000791b */ /* 0x003fe20003800000 */
.L_x_7238:
[----:B------:R-:W-:Y:S05]  /*3ec80*/  BRA `(.L_x_7239) ;  /* 0xfffffcf4005c7947 */ /* 0x000fea000383ffff */
.L_x_6903:
        /* <DEDUP_REMOVED lines=8> */
.L_x_7241:
[----:B------:R-:W-:Y:S05]  /*3ed10*/  BSYNC B1 ;  /* 0x0000000000017941 */ /* 0x000fea0003800000 */
.L_x_7240:
        /* <DEDUP_REMOVED lines=8> */
.L_x_7242:
[----:B------:R-:W-:Y:S02]  /*3eda0*/  IMAD.MOV.U32 R13, RZ, RZ, R9 ;  /* 0x000000ffff0d7224 */ /* 0x000fe400078e0009 */
[----:B------:R-:W-:-:S07]  /*3edb0*/  IMAD.MOV.U32 R4, RZ, RZ, R14 ;  /* 0x000000ffff047224 */ /* 0x000fce00078e000e */
[----:B------:R-:W-:Y:S05]  /*3edc0*/  WARPSYNC.COLLECTIVE R15, `(.L_x_7243) ;  /* 0x000000000f087348 */ /* 0x000fea0003c00000 */
[----:B------:R0:W1:Y:S02]  /*3edd0*/  SHFL.IDX P6, R14, R13, R12, R11 ;  /* 0x0000000c0d0e7389 */ /* 0x00006400000c000b */
[----:B01----:R-:W-:Y:S01]  /*3ede0*/  ENDCOLLECTIVE ;  /* 0x000000000000791b */ /* 0x003fe20003800000 */
.L_x_7243:
[----:B------:R-:W-:Y:S02]  /*3edf0*/  IMAD.MOV.U32 R13, RZ, RZ, R8 ;  /* 0x000000ffff0d7224 */ /* 0x000fe400078e0008 */
[----:B------:R-:W-:-:S07]  /*3ee00*/  IMAD.MOV.U32 R5, RZ, RZ, R14 ;  /* 0x000000ffff057224 */ /* 0x000fce00078e000e */
[----:B------:R-:W-:Y:S05]  /*3ee10*/  WARPSYNC.COLLECTIVE R15, `(.L_x_7244) ;  /* 0x000000000f087348 */ /* 0x000fea0003c00000 */
[----:B------:R0:W1:Y:S02]  /*3ee20*/  SHFL.IDX P6, R14, R13, R12, R11 ;  /* 0x0000000c0d0e7389 */ /* 0x00006400000c000b */
[----:B01----:R-:W-:Y:S01]  /*3ee30*/  ENDCOLLECTIVE ;  /* 0x000000000000791b */ /* 0x003fe20003800000 */
.L_x_7244:
[----:B------:R-:W-:Y:S05]  /*3ee40*/  BRA `(.L_x_7245) ;  /* 0xfffffcf400c07947 */ /* 0x000fea000383ffff */
.L_x_6907:
[----:B-1----:R1:W0:Y:S02]  /*3ee50*/  SYNCS.PHASECHK.TRANS64.TRYWAIT P0, [R2+URZ+0x38800], R7 ;  /* 0x03880007020075a7 */ /* 0x002224000800017f */
[----:B0-----:R-:W-:Y:S05]  /*3ee60*/  @!P0 NANOSLEEP.SYNCS 0x989680 ;  /* 0x009896800000895d */ /* 0x001fea0003900000 */
[----:B------:R-:W0:Y:S02]  /*3ee70*/  @!P0 SYNCS.PHASECHK.TRANS64 P0, [R2+URZ+0x38800], R7 ;  /* 0x03880007020085a7 */ /* 0x000e24000800007f */
[----:B0-----:R-:W-:Y:S05]  /*3ee80*/  @!P0 BRA `(.L_x_6907) ;  /* 0xfffffffc00f08947 */ /* 0x001fea000383ffff */
[----:B------:R-:W-:Y:S05]  /*3ee90*/  BRA `(.L_x_7246) ;  /* 0xfffffcf800487947 */ /* 0x000fea000383ffff */
.L_x_6915:
[----:B------:R-:W0:Y:S01]  /*3eea0*/  LDC R71, c[0x0][0x3f4] ;  /* 0x0000fd00ff477b82 */ /* 0x000e220000000800 */
        /* <DEDUP_REMOVED lines=8> */
.L_x_7248:
[----:B------:R-:W-:Y:S05]  /*3ef30*/  BSYNC B1 ;  /* 0x0000000000017941 */ /* 0x000fea0003800000 */
.L_x_7247:
[----:B------:R-:W-:Y:S01]  /*3ef40*/  IMAD.MOV.U32 R13, RZ, RZ, R26 ;  /* 0x000000ffff0d7224 */ /* 0x000fe200078e001a */
[----:B------:R-:W-:Y:S01]  /*3ef50*/  ISETP.GE.AND P0, PT, R22, R71, PT ;  /* 0x000000471600720c */ /* 0x000fe20003f06270 */
[----:B------:R-:W-:Y:S02]  /*3ef60*/  IMAD.MOV.U32 R12, RZ, RZ, RZ ;  /* 0x000000ffff0c7224 */ /* 0x000fe400078e00ff */
[----:B------:R-:W-:Y:S02]  /*3ef70*/  IMAD.MOV.U32 R11, RZ, RZ, 0x1c1f ;  /* 0x00001c1fff0b7424 */ /* 0x000fe400078e00ff */
[----:B------:R-:W-:Y:S02]  /*3ef80*/  IMAD.MOV.U32 R15, RZ, RZ, -0x1 ;  /* 0xffffffffff0f7424 */ /* 0x000fe400078e00ff */
[----:B------:R-:W-:Y:S02]  /*3ef90*/  IMAD.MOV.U32 R3, RZ, RZ, R14 ;  /* 0x000000ffff037224 */ /* 0x000fe400078e000e */
[----:B------:R-:W-:-:S07]  /*3efa0*/  IMAD R69, R24, R69, RZ ;  /* 0x0000004518457224 */ /* 0x000fce00078e02ff */
[----:B------:R-:W-:Y:S05]  /*3efb0*/  WARPSYNC.COLLECTIVE R15, `(.L_x_7249) ;  /* 0x000000000f087348 */ /* 0x000fea0003c00000 */
[----:B------:R0:W1:Y:S02]  /*3efc0*/  SHFL.IDX P6, R14, R13, R12, R11 ;  /* 0x0000000c0d0e7389 */ /* 0x00006400000c000b */
[----:B01----:R-:W-:Y:S01]  /*3efd0*/  ENDCOLLECTIVE ;  /* 0x000000000000791b */ /* 0x003fe20003800000 */
.L_x_7249:
[----:B------:R-:W-:Y:S01]  /*3efe0*/  ISETP.GE.OR P1, PT, R0, R69, P0 ;  /* 0x000000450000720c */ /* 0x000fe20000726670 */
[----:B------:R-:W-:-:S12]  /*3eff0*/  IMAD.MOV.U32 R13, RZ, RZ, R25 ;  /* 0x000000ffff0d7224 */ /* 0x000fd800078e0019 */
[C---:B------:R-:W-:Y:S01]  /*3f000*/  @!P1 IMAD.SHL.U32 R7, R22.reuse, 0x2, RZ ;  /* 0x0000000216079824 */ /* 0x040fe200078e00ff */
[----:B------:R-:W-:Y:S01]  /*3f010*/  @!P1 SHF.L.U64.HI R6, R22, 0x1, R23 ;  /* 0x0000000116069819 */ /* 0x000fe20000010217 */
[----:B------:R-:W-:-:S07]  /*3f020*/  IMAD.MOV.U32 R4, RZ, RZ, R14 ;  /* 0x000000ffff047224 */ /* 0x000fce00078e000e */
[----:B------:R-:W-:Y:S05]  /*3f030*/  WARPSYNC.COLLECTIVE R15, `(.L_x_7250) ;  /* 0x000000000f087348 */ /* 0x000fea0003c00000 */
[----:B------:R0:W1:Y:S02]  /*3f040*/  SHFL.IDX P6, R14, R13, R12, R11 ;  /* 0x0000000c0d0e7389 */ /* 0x00006400000c000b */
[----:B01----:R-:W-:Y:S01]  /*3f050*/  ENDCOLLECTIVE ;  /* 0x000000000000791b */ /* 0x003fe20003800000 */
.L_x_7250:
[----:B------:R-:W-:-:S05]  /*3f060*/  @!P1 IADD3 R4, P2, R4, R7, RZ ;  /* 0x0000000704049210 */ /* 0x000fca0007f5e0ff */
[----:B------:R-:W-:Y:S02]  /*3f070*/  @!P1 IMAD.X R3, R3, 0x1, R6, P2 ;  /* 0x0000000103039824 */ /* 0x000fe400010e0606 */
[----:B------:R-:W-:Y:S02]  /*3f080*/  @!P1 IMAD.MOV.U32 R8, RZ, RZ, R4 ;  /* 0x000000ffff089224 */ /* 0x000fe400078e0004 */
[----:B------:R-:W-:Y:S02]  /*3f090*/  @!P1 IMAD.MOV.U32 R9, RZ, RZ, R3 ;  /* 0x000000ffff099224 */ /* 0x000fe400078e0003 */
[----:B------:R-:W-:Y:S02]  /*3f0a0*/  IMAD.MOV.U32 R13, RZ, RZ, R33 ;  /* 0x000000ffff0d7224 */ /* 0x000fe400078e0021 */
[----:B------:R-:W-:-:S07]  /*3f0b0*/  IMAD.MOV.U32 R5, RZ, RZ, R14 ;  /* 0x000000ffff057224 */ /* 0x000fce00078e000e */
[----:B------:R-:W-:Y:S05]  /*3f0c0*/  WARPSYNC.COLLECTIVE R15, `(.L_x_7251) ;  /* 0x000000000f087348 */ /* 0x000fea0003c00000 */
[----:B------:R0:W1:Y:S02]  /*3f0d0*/  SHFL.IDX P6, R14, R13, R12, R11 ;  /* 0x0000000c0d0e7389 */ /* 0x00006400000c000b */
[----:B01----:R-:W-:Y:S01]  /*3f0e0*/  ENDCOLLECTIVE ;  /* 0x000000000000791b */ /* 0x003fe20003800000 */
.L_x_7251:
[----:B------:R-:W2:Y:S01]  /*3f0f0*/  @!P1 LD.E.128 R8, desc[UR44][R8.64] ;  /* 0x0000002c08089980 */ /* 0x000ea2000c101d00 */
[----:B------:R-:W-:-:S05]  /*3f100*/  @!P1 IADD3 R14, P2, R14, R7, RZ ;  /* 0x000000070e0e9210 */ /* 0x000fca0007f5e0ff */
[----:B------:R-:W-:Y:S02]  /*3f110*/  @!P1 IMAD.X R5, R5, 0x1, R6, P2 ;  /* 0x0000000105059824 */ /* 0x000fe400010e0606 */
[----:B------:R-:W-:-:S06]  /*3f120*/  @!P1 IMAD.MOV.U32 R4, RZ, RZ, R14 ;  /* 0x000000ffff049224 */ /* 0x000fcc00078e000e */
[----:B------:R-:W5:Y:S01]  /*3f130*/  @!P1 LD.E.128 R4, desc[UR44][R4.64] ;  /* 0x0000002c04049980 */ /* 0x000f62000c101d00 */
[----:B------:R-:W-:Y:S02]  /*3f140*/  CS2R R64, SRZ ;  /* 0x0000000000407805 */ /* 0x000fe4000001ff00 */
[----:B------:R-:W-:Y:S01]  /*3f150*/  CS2R R66, SRZ ;  /* 0x0000000000427805 */ /* 0x000fe2000001ff00 */
[----:B------:R-:W-:Y:S01]  /*3f160*/  IMAD.MOV.U32 R13, RZ, RZ, R27 ;  /* 0x000000ffff0d7224 */ /* 0x000fe200078e001b */
[----:B------:R-:W-:Y:S02]  /*3f170*/  CS2R R20, SRZ ;  /* 0x0000000000147805 */ /* 0x000fe4000001ff00 */
[----:B------:R-:W-:Y:S01]  /*3f180*/  CS2R R46, SRZ ;  /* 0x00000000002e7805 */ /* 0x000fe2000001ff00 */
[----:B--2---:R-:W-:Y:S02]  /*3f190*/  @!P1 IMAD.MOV.U32 R65, RZ, RZ, R9 ;  /* 0x000000ffff419224 */ /* 0x004fe400078e0009 */
[----:B------:R-:W-:-:S02]  /*3f1a0*/  @!P1 IMAD.MOV.U32 R67, RZ, RZ, R11 ;  /* 0x000000ffff439224 */ /* 0x000fc400078e000b */
[----:B------:R-:W-:Y:S02]  /*3f1b0*/  IMAD.MOV.U32 R12, RZ, RZ, R65 ;  /* 0x000000ffff0c7224 */ /* 0x000fe400078e0041 */
[----:B------:R-:W-:Y:S02]  /*3f1c0*/  IMAD.MOV.U32 R11, RZ, RZ, 0x1c1f ;  /* 0x00001c1fff0b7424 */ /* 0x000fe400078e00ff */
[----:B------:R-:W-:Y:S01]  /*3f1d0*/  @!P1 IMAD.MOV.U32 R64, RZ, RZ, R8 ;  /* 0x000000ffff409224 */ /* 0x000fe200078e0008 */
[----:B------:R-:W-:Y:S01]  /*3f1e0*/  PRMT R73, R73, 0x5410, R12 ;  /* 0x0000541049497816 */ /* 0x000fe2000000000c */
[----:B------:R-:W-:Y:S02]  /*3f1f0*/  IMAD.MOV.U32 R12, RZ, RZ, 0x1 ;  /* 0x00000001ff0c7424 */ /* 0x000fe400078e00ff */
[----:B------:R-:W-:Y:S02]  /*3f200*/  IMAD.MOV.U32 R3, RZ, RZ, R64 ;  /* 0x000000ffff037224 */ /* 0x000fe400078e0040 */
[----:B------:R-:W-:-:S07]  /*3f210*/  @!P1 IMAD.MOV.U32 R66, RZ, RZ, R10 ;  /* 0x000000ffff429224 */ /* 0x000fce00078e000a */
[----:B-----5:R-:W-:Y:S05]  /*3f220*/  WARPSYNC.COLLECTIVE R15, `(.L_x_7252) ;  /* 0x000000000f087348 */ /* 0x020fea0003c00000 */
[----:B------:R0:W1:Y:S02]  /*3f230*/  SHFL.IDX P6, R14, R13, R12, R11 ;  /* 0x0000000c0d0e7389 */ /* 0x00006400000c000b */
[----:B01---5:R-:W-:Y:S01]  /*3f240*/  ENDCOLLECTIVE ;  /* 0x000000000000791b */ /* 0x023fe20003800000 */
.L_x_7252:
[----:B------:R-:W-:Y:S01]  /*3f250*/  IMAD.MOV.U32 R9, RZ, RZ, R67 ;  /* 0x000000ffff097224 */ /* 0x000fe200078e0043 */
[----:B------:R-:W-:Y:S01]  /*3f260*/  PRMT R76, R3, 0x7610, R76 ;  /* 0x00007610034c7816 */ /* 0x000fe2000000004c */
[----:B------:R-:W-:Y:S02]  /*3f270*/  IMAD.MOV.U32 R8, RZ, RZ, R66 ;  /* 0x000000ffff087224 */ /* 0x000fe400078e0042 */
[----:B------:R-:W-:-:S03]  /*3f280*/  @!P1 IMAD.MOV.U32 R20, RZ, RZ, R4 ;  /* 0x000000ffff149224 */ /* 0x000fc600078e0004 */
[----:B------:R-:W-:Y:S01]  /*3f290*/  PRMT R62, R8, 0x5410, R9 ;  /* 0x00005410083e7816 */ /* 0x000fe20000000009 */
[----:B------:R-:W-:Y:S01]  /*3f2a0*/  @!P1 IMAD.MOV.U32 R21, RZ, RZ, R5 ;  /* 0x000000ffff159224 */ /* 0x000fe200078e0005 */
[----:B------:R-:W-:Y:S01]  /*3f2b0*/  CS2R R8, SRZ ;  /* 0x0000000000087805 */ /* 0x000fe2000001ff00 */
[----:B------:R-:W-:Y:S02]  /*3f2c0*/  @!P1 IMAD.MOV.U32 R46, RZ, RZ, R6 ;  /* 0x000000ffff2e9224 */ /* 0x000fe400078e0006 */
[----:B------:R-:W-:Y:S02]  /*3f2d0*/  IMAD.MOV.U32 R13, RZ, RZ, R26 ;  /* 0x000000ffff0d7224 */ /* 0x000fe400078e001a */
[----:B------:R-:W-:Y:S02]  /*3f2e0*/  @!P1 IMAD.MOV.U32 R47, RZ, RZ, R7 ;  /* 0x000000ffff2f9224 */ /* 0x000fe400078e0007 */
[----:B------:R-:W-:Y:S02]  /*3f2f0*/  IMAD.MOV.U32 R4, RZ, RZ, R20 ;  /* 0x000000ffff047224 */ /* 0x000fe400078e0014 */
[----:B------:R-:W-:-:S02]  /*3f300*/  IMAD.MOV.U32 R5, RZ, RZ, R21 ;  /* 0x000000ffff057224 */ /* 0x000fc400078e0015 */
[----:B------:R-:W-:Y:S02]  /*3f310*/  IMAD.MOV.U32 R6, RZ, RZ, R46 ;  /* 0x000000ffff067224 */ /* 0x000fe400078e002e */
[----:B------:R-:W-:Y:S01]  /*3f320*/  IMAD.MOV.U32 R3, RZ, RZ, R14 ;  /* 0x000000ffff037224 */ /* 0x000fe200078e000e */
[----:B------:R-:W-:-:S07]  /*3f330*/  PRMT R73, R5, 0x7610, R73 ;  /* 0x0000761005497816 */ /* 0x000fce0000000049 */
[----:B------:R-:W-:Y:S05]  /*3f340*/  WARPSYNC.COLLECTIVE R15, `(.L_x_7253) ;  /* 0x000000000f087348 */ /* 0x000fea0003c00000 */
[----:B------:R0:W1:Y:S02]  /*3f350*/  SHFL.IDX P6, R14, R13, R12, R11 ;  /* 0x0000000c0d0e7389 */ /* 0x00006400000c000b */
[----:B01----:R-:W-:Y:S01]  /*3f360*/  ENDCOLLECTIVE ;  /* 0x000000000000791b */ /* 0x003fe20003800000 */
.L_x_7253:
[----:B------:R-:W-:-:S05]  /*3f370*/  IMAD.MOV.U32 R7, RZ, RZ, R47 ;  /* 0x000000ffff077224 */ /* 0x000fca00078e002f */
[----:B------:R-:W-:Y:S01]  /*3f380*/  PRMT R85, R6, 0x5410, R7 ;  /* 0x0000541006557816 */ /* 0x000fe20000000007 */
[----:B------:R-:W-:Y:S02]  /*3f390*/  IMAD.MOV.U32 R13, RZ, RZ, R25 ;  /* 0x000000ffff0d7224 */ /* 0x000fe400078e0019 */
[----:B------:R-:W-:-:S07]  /*3f3a0*/  IMAD.MOV.U32 R24, RZ, RZ, R14 ;  /* 0x000000ffff187224 */ /* 0x000fce00078e000e */
[----:B------:R-:W-:Y:S05]  /*3f3b0*/  WARPSYNC.COLLECTIVE R15, `(.L_x_7254) ;  /* 0x000000000f087348 */ /* 0x000fea0003c00000 */
[----:B------:R0:W1:Y:S02]  /*3f3c0*/  SHFL.IDX P6, R14, R13, R12, R11 ;  /* 0x0000000c0d0e7389 */ /* 0x00006400000c000b */
[----:B01----:R-:W-:Y:S01]  /*3f3d0*/  ENDCOLLECTIVE ;  /* 0x000000000000791b */ /* 0x003fe20003800000 */
.L_x_7254:
[----:B------:R-:W-:Y:S01]  /*3f3e0*/  IMAD.MOV.U32 R13, RZ, RZ, R33 ;  /* 0x000000ffff0d7224 */ /* 0x000fe200078e0021 */
[----:B------:R-:W-:Y:S01]  /*3f3f0*/  PRMT R33, R33, 0x5410, R4 ;  /* 0x0000541021217816 */ /* 0x000fe20000000004 */
[----:B------:R-:W-:-:S07]  /*3f400*/  IMAD.MOV.U32 R25, RZ, RZ, R14 ;  /* 0x000000ffff197224 */ /* 0x000fce00078e000e */
[----:B------:R-:W-:Y:S05]  /*3f410*/  WARPSYNC.COLLECTIVE R15, `(.L_x_7255) ;  /* 0x000000000f087348 */ /* 0x000fea0003c00000 */
[----:B------:R0:W1:Y:S02]  /*3f420*/  SHFL.IDX P6, R14, R13, R12, R11 ;  /* 0x0000000c0d0e7389 */ /* 0x00006400000c000b */
[----:B01----:R-:W-:Y:S01]  /*3f430*/  ENDCOLLECTIVE ;  /* 0x000000000000791b */ /* 0x003fe20003800000 */
.L_x_7255:
[----:B------:R-:W-:Y:S05]  /*3f440*/  BRA `(.L_x_7256) ;  /* 0xfffffd0400707947 */ /* 0x000fea000383ffff */
.L_x_6919:
[----:B0-----:R0:W1:Y:S02]  /*3f450*/  SYNCS.PHASECHK.TRANS64.TRYWAIT P1, [R2+URZ+0x38800], R13 ;  /* 0x0388000d020075a7 */ /* 0x001064000802017f */
[----:B-1----:R-:W-:Y:S05]  /*3f460*/  @!P1 NANOSLEEP.SYNCS 0x989680 ;  /* 0x009896800000995d */ /* 0x002fea0003900000 */
[----:B------:R-:W1:Y:S02]  /*3f470*/  @!P1 SYNCS.PHASECHK.TRANS64 P1, [R2+URZ+0x38800], R13 ;  /* 0x0388000d020095a7 */ /* 0x000e64000802007f */
[----:B-1----:R-:W-:Y:S05]  /*3f480*/  @!P1 BRA `(.L_x_6919) ;  /* 0xfffffffc00f09947 */ /* 0x002fea000383ffff */
[----:B------:R-:W-:Y:S05]  /*3f490*/  BRA `(.L_x_7257) ;  /* 0xfffffd0400cc7947 */ /* 0x000fea000383ffff */
.L_x_6934:
[----:B0-----:R0:W1:Y:S02]  /*3f4a0*/  SYNCS.PHASECHK.TRANS64.TRYWAIT P0, [R4+URZ], R5 ;  /* 0x00000005040075a7 */ /* 0x001064000800017f */
[----:B-1----:R-:W-:Y:S05]  /*3f4b0*/  @!P0 NANOSLEEP.SYNCS 0x989680 ;  /* 0x009896800000895d */ /* 0x002fea0003900000 */
[----:B------:R-:W1:Y:S02]  /*3f4c0*/  @!P0 SYNCS.PHASECHK.TRANS64 P0, [R4+URZ], R5 ;  /* 0x00000005040085a7 */ /* 0x000e64000800007f */
[----:B-1----:R-:W-:Y:S05]  /*3f4d0*/  @!P0 BRA `(.L_x_6934) ;  /* 0xfffffffc00f08947 */ /* 0x002fea000383ffff */
[----:B------:R-:W-:Y:S05]  /*3f4e0*/  BRA `(.L_x_6933) ;  /* 0xfffffd1c00407947 */ /* 0x000fea000383ffff */
.L_x_6941:
[----:B-1----:R1:W2:Y:S02]  /*3f4f0*/  SYNCS.PHASECHK.TRANS64.TRYWAIT P0, [R4+URZ], R5 ;  /* 0x00000005040075a7 */ /* 0x0022a4000800017f */
[----:B--2---:R-:W-:Y:S05]  /*3f500*/  @!P0 NANOSLEEP.SYNCS 0x989680 ;  /* 0x009896800000895d */ /* 0x004fea0003900000 */
[----:B------:R-:W2:Y:S02]  /*3f510*/  @!P0 SYNCS.PHASECHK.TRANS64 P0, [R4+URZ], R5 ;  /* 0x00000005040085a7 */ /* 0x000ea4000800007f */
[----:B--2---:R-:W-:Y:S05]  /*3f520*/  @!P0 BRA `(.L_x_6941) ;  /* 0xfffffffc00f08947 */ /* 0x004fea000383ffff */
[----:B------:R-:W-:Y:S05]  /*3f530*/  BRA `(.L_x_6940) ;  /* 0xfffffd20007c7947 */ /* 0x000fea000383ffff */
.L_x_6968:
[----:B0-----:R0:W1:Y:S02]  /*3f540*/  SYNCS.PHASECHK.TRANS64.TRYWAIT P1, [R6+URZ], R7 ;  /* 0x00000007060075a7 */ /* 0x001064000802017f */
[----:B-1----:R-:W-:Y:S05]  /*3f550*/  @!P1 NANOSLEEP.SYNCS 0x989680 ;  /* 0x009896800000995d */ /* 0x002fea0003900000 */
[----:B------:R-:W1:Y:S02]  /*3f560*/  @!P1 SYNCS.PHASECHK.TRANS64 P1, [R6+URZ], R7 ;  /* 0x00000007060095a7 */ /* 0x000e64000802007f */
[----:B-1----:R-:W-:Y:S05]  /*3f570*/  @!P1 BRA `(.L_x_6968) ;  /* 0xfffffffc00f09947 */ /* 0x002fea000383ffff */
[----:B------:R-:W-:Y:S05]  /*3f580*/  BRA `(.L_x_6967) ;  /* 0xfffffdc800107947 */ /* 0x000fea000383ffff */
.L_x_6975:
[----:B-1----:R1:W2:Y:S02]  /*3f590*/  SYNCS.PHASECHK.TRANS64.TRYWAIT P1, [R6+URZ], R7 ;  /* 0x00000007060075a7 */ /* 0x0022a4000802017f */
[----:B--2---:R-:W-:Y:S05]  /*3f5a0*/  @!P1 NANOSLEEP.SYNCS 0x989680 ;  /* 0x009896800000995d */ /* 0x004fea0003900000 */
[----:B------:R-:W2:Y:S02]  /*3f5b0*/  @!P1 SYNCS.PHASECHK.TRANS64 P1, [R6+URZ], R7 ;  /* 0x00000007060095a7 */ /* 0x000ea4000802007f */
[----:B--2---:R-:W-:Y:S05]  /*3f5c0*/  @!P1 BRA `(.L_x_6975) ;  /* 0xfffffffc00f09947 */ /* 0x004fea000383ffff */
[----:B------:R-:W-:Y:S05]  /*3f5d0*/  BRA `(.L_x_6974) ;  /* 0xfffffdcc004c7947 */ /* 0x000fea000383ffff */
.L_x_6988:
[----:B0-----:R0:W1:Y:S02]  /*3f5e0*/  SYNCS.PHASECHK.TRANS64.TRYWAIT P0, [R4+URZ], R5 ;  /* 0x00000005040075a7 */ /* 0x001064000800017f */
[----:B-1----:R-:W-:Y:S05]  /*3f5f0*/  @!P0 NANOSLEEP.SYNCS 0x989680 ;  /* 0x009896800000895d */ /* 0x002fea0003900000 */
[----:B------:R-:W1:Y:S02]  /*3f600*/  @!P0 SYNCS.PHASECHK.TRANS64 P0, [R4+URZ], R5 ;  /* 0x00000005040085a7 */ /* 0x000e64000800007f */
[----:B-1----:R-:W-:Y:S05]  /*3f610*/  @!P0 BRA `(.L_x_6988) ;  /* 0xfffffffc00f08947 */ /* 0x002fea000383ffff */
[----:B------:R-:W-:Y:S05]  /*3f620*/  BRA `(.L_x_6987) ;  /* 0xfffffe6000947947 */ /* 0x000fea000383ffff */
.L_x_6995:
[----:B-1----:R1:W2:Y:S02]  /*3f630*/  SYNCS.PHASECHK.TRANS64.TRYWAIT P0, [R4+URZ], R5 ;  /* 0x00000005040075a7 */ /* 0x0022a4000800017f */
[----:B--2---:R-:W-:Y:S05]  /*3f640*/  @!P0 NANOSLEEP.SYNCS 0x989680 ;  /* 0x009896800000895d */ /* 0x004fea0003900000 */
[----:B------:R-:W2:Y:S02]  /*3f650*/  @!P0 SYNCS.PHASECHK.TRANS64 P0, [R4+URZ], R5 ;  /* 0x00000005040085a7 */ /* 0x000ea4000800007f */
[----:B--2---:R-:W-:Y:S05]  /*3f660*/  @!P0 BRA `(.L_x_6995) ;  /* 0xfffffffc00f08947 */ /* 0x004fea000383ffff */
[----:B------:R-:W-:Y:S05]  /*3f670*/  BRA `(.L_x_6994) ;  /* 0xfffffe6400d07947 */ /* 0x000fea000383ffff */
.L_x_7047:
        /* <DEDUP_REMOVED lines=11> */
.L_x_7259:
[----:B------:R-:W-:Y:S05]  /*3f730*/  BSYNC B1 ;  /* 0x0000000000017941 */ /* 0x000fea0003800000 */
.L_x_7258:
[----:B------:R-:W-:Y:S05]  /*3f740*/  BRA `(.L_x_7260) ;  /* 0xffffff6400747947 */ /* 0x000fea000383ffff */
.L_x_7049:
[----:B------:R-:W-:Y:S01]  /*3f750*/  BSSY B1, `(.L_x_7261) ;  /* 0x0000006000017945 */ /* 0x000fe20003800000 */
[----:B------:R-:W-:-:S07]  /*3f760*/  IMAD.MOV.U32 R15, RZ, RZ, -0x1 ;  /* 0xffffffffff0f7424 */ /* 0x000fce00078e00ff */
[----:B01----:R-:W-:Y:S05]  /*3f770*/  WARPSYNC.COLLECTIVE R15, `(.L_x_7262) ;  /* 0x000000000f0c7348 */ /* 0x003fea0003c00000 */
[----:B------:R-:W-:Y:S02]  /*3f780*/  ELECT P6, UR62, PT ;  /* 0x00000000003e782f */ /* 0x000fe400038c0000 */
[----:B------:R-:W-:Y:S01]  /*3f790*/  MOV R14, UR62 ;  /* 0x0000003e000e7c02 */ /* 0x000fe20008000f00 */
[----:B01----:R-:W-:Y:S10]  /*3f7a0*/  ENDCOLLECTIVE ;  /* 0x000000000000791b */ /* 0x003ff40003800000 */
.L_x_7262:
[----:B------:R-:W-:Y:S05]  /*3f7b0*/  BSYNC B1 ;  /* 0x0000000000017941 */ /* 0x000fea0003800000 */
.L_x_7261:
[----:B------:R-:W-:Y:S05]  /*3f7c0*/  BRA `(.L_x_7048) ;  /* 0xffffff64006c7947 */ /* 0x000fea000383ffff */
.L_x_7051:
[----:B-1----:R-:W2:Y:S02]  /*3f7d0*/  LDL R5, [R1+0x430] ;  /* 0x0004300001057983 */ /* 0x002ea40000100800 */
[----:B--2---:R1:W2:Y:S02]  /*3f7e0*/  SYNCS.PHASECHK.TRANS64.TRYWAIT P0, [R5+URZ+0x38820], R4 ;  /* 0x03882004050075a7 */ /* 0x0042a4000800017f */
[----:B--2---:R-:W-:Y:S05]  /*3f7f0*/  @!P0 NANOSLEEP.SYNCS 0x989680 ;  /* 0x009896800000895d */ /* 0x004fea0003900000 */
[----:B------:R-:W2:Y:S02]  /*3f800*/  @!P0 SYNCS.PHASECHK.TRANS64 P0, [R5+URZ+0x38820], R4 ;  /* 0x03882004050085a7 */ /* 0x000ea4000800007f */
[----:B--2---:R-:W-:Y:S05]  /*3f810*/  @!P0 BRA `(.L_x_7051) ;  /* 0xfffffffc00ec8947 */ /* 0x004fea000383ffff */
[----:B------:R-:W-:Y:S05]  /*3f820*/  BRA `(.L_x_7263) ;  /* 0xffffff64007c7947 */ /* 0x000fea000383ffff */
.L_x_7055:
[----:B-1----:R1:W2:Y:S02]  /*3f830*/  SYNCS.PHASECHK.TRANS64.TRYWAIT P0, [R5+URZ+0x388a0], R9 ;  /* 0x0388a009050075a7 */ /* 0x0022a4000800017f */
[----:B--2---:R-:W-:Y:S05]  /*3f840*/  @!P0 NANOSLEEP.SYNCS 0x989680 ;  /* 0x009896800000895d */ /* 0x004fea0003900000 */
[----:B------:R-:W2:Y:S02]  /*3f850*/  @!P0 SYNCS.PHASECHK.TRANS64 P0, [R5+URZ+0x388a0], R9 ;  /* 0x0388a009050085a7 */ /* 0x000ea4000800007f */
[----:B--2---:R-:W-:Y:S05]  /*3f860*/  @!P0 BRA `(.L_x_7055) ;  /* 0xfffffffc00f08947 */ /* 0x004fea000383ffff */
[----:B------:R-:W-:Y:S05]  /*3f870*/  BRA `(.L_x_7264) ;  /* 0xffffff6400a47947 */ /* 0x000fea000383ffff */
.L_x_7060:
[----:B--2---:R2:W3:Y:S02]  /*3f880*/  SYNCS.PHASECHK.TRANS64.TRYWAIT P0, [R5+URZ+0x388c0], R9 ;  /* 0x0388c009050075a7 */ /* 0x0044e4000800017f */
[----:B---3--:R-:W-:Y:S05]  /*3f890*/  @!P0 NANOSLEEP.SYNCS 0x989680 ;  /* 0x009896800000895d */ /* 0x008fea0003900000 */
[----:B------:R-:W3:Y:S02]  /*3f8a0*/  @!P0 SYNCS.PHASECHK.TRANS64 P0, [R5+URZ+0x388c0], R9 ;  /* 0x0388c009050085a7 */ /* 0x000ee4000800007f */
[----:B---3--:R-:W-:Y:S05]  /*3f8b0*/  @!P0 BRA `(.L_x_7060) ;  /* 0xfffffffc00f08947 */ /* 0x008fea000383ffff */
[----:B------:R-:W-:Y:S05]  /*3f8c0*/  BRA `(.L_x_7265) ;  /* 0xffffff6800287947 */ /* 0x000fea000383ffff */
.L_x_7074:
[----:B-1----:R1:W2:Y:S02]  /*3f8d0*/  SYNCS.PHASECHK.TRANS64.TRYWAIT P1, [R5+URZ+0x388a0], R6 ;  /* 0x0388a006050075a7 */ /* 0x0022a4000802017f */
[----:B--2---:R-:W-:Y:S05]  /*3f8e0*/  @!P1 NANOSLEEP.SYNCS 0x989680 ;  /* 0x009896800000995d */ /* 0x004fea0003900000 */
[----:B------:R-:W2:Y:S02]  /*3f8f0*/  @!P1 SYNCS.PHASECHK.TRANS64 P1, [R5+URZ+0x388a0], R6 ;  /* 0x0388a006050095a7 */ /* 0x000ea4000802007f */
[----:B--2---:R-:W-:Y:S05]  /*3f900*/  @!P1 BRA `(.L_x_7074) ;  /* 0xfffffffc00f09947 */ /* 0x004fea000383ffff */
[----:B------:R-:W-:Y:S05]  /*3f910*/  BRA `(.L_x_7266) ;  /* 0xffffff7000b07947 */ /* 0x000fea000383ffff */
.L_x_7079:
[----:B--2---:R2:W3:Y:S02]  /*3f920*/  SYNCS.PHASECHK.TRANS64.TRYWAIT P1, [R5+URZ+0x388c0], R6 ;  /* 0x0388c006050075a7 */ /* 0x0044e4000802017f */
[----:B---3--:R-:W-:Y:S05]  /*3f930*/  @!P1 NANOSLEEP.SYNCS 0x989680 ;  /* 0x009896800000995d */ /* 0x008fea0003900000 */
[----:B------:R-:W3:Y:S02]  /*3f940*/  @!P1 SYNCS.PHASECHK.TRANS64 P1, [R5+URZ+0x388c0], R6 ;  /* 0x0388c006050095a7 */ /* 0x000ee4000802007f */
[----:B---3--:R-:W-:Y:S05]  /*3f950*/  @!P1 BRA `(.L_x_7079) ;  /* 0xfffffffc00f09947 */ /* 0x008fea000383ffff */
[----:B------:R-:W-:Y:S05]  /*3f960*/  BRA `(.L_x_7267) ;  /* 0xffffff7400307947 */ /* 0x000fea000383ffff */
.L_x_7107:
[----:B------:R-:W2:Y:S01]  /*3f970*/  S2R R4, SR_TID.X ;  /* 0x0000000000047919 */ /* 0x000ea20000002100 */
[----:B------:R-:W-:Y:S01]  /*3f980*/  BSSY B0, `(.L_x_7268) ;  /* 0x000000a000007945 */ /* 0x000fe20003800000 */
[----:B------:R-:W-:Y:S02]  /*3f990*/  IMAD.MOV.U32 R12, RZ, RZ, RZ ;  /* 0x000000ffff0c7224 */ /* 0x000fe400078e00ff */
[----:B0-----:R-:W-:Y:S02]  /*3f9a0*/  IMAD.MOV.U32 R11, RZ, RZ, 0x1f ;  /* 0x0000001fff0b7424 */ /* 0x001fe400078e00ff */
[----:B------:R-:W-:Y:S01]  /*3f9b0*/  IMAD.MOV.U32 R15, RZ, RZ, -0x1 ;  /* 0xffffffffff0f7424 */ /* 0x000fe200078e00ff */
[----:B--2---:R-:W-:-:S04]  /*3f9c0*/  SHF.R.U32.HI R4, RZ, 0x5, R4 ;  /* 0x00000005ff047819 */ /* 0x004fc80000011604 */
[----:B------:R-:W-:-:S05]  /*3f9d0*/  LOP3.LUT R4, R4, 0x3, RZ, 0xc0, !PT ;  /* 0x0000000304047812 */ /* 0x000fca00078ec0ff */
[----:B------:R-:W-:-:S07]  /*3f9e0*/  IMAD.MOV.U32 R13, RZ, RZ, R4 ;  /* 0x000000ffff0d7224 */ /* 0x000fce00078e0004 */
[----:B-1----:R-:W-:Y:S05]  /*3f9f0*/  WARPSYNC.COLLECTIVE R15, `(.L_x_7269) ;  /* 0x000000000f087348 */ /* 0x002fea0003c00000 */
[----:B------:R0:W2:Y:S02]  /*3fa00*/  SHFL.IDX P6, R14, R13, R12, R11 ;  /* 0x0000000c0d0e7389 */ /* 0x0000a400000c000b */
[----:B012---:R-:W-:Y:S01]  /*3fa10*/  ENDCOLLECTIVE ;  /* 0x000000000000791b */ /* 0x007fe20003800000 */
.L_x_7269:
[----:B------:R-:W-:Y:S05]  /*3fa20*/  BSYNC B0 ;  /* 0x0000000000007941 */ /* 0x000fea0003800000 */
.L_x_7268:
[----:B------:R-:W-:Y:S05]  /*3fa30*/  BRA `(.L_x_7270) ;  /* 0xffffff88000c7947 */ /* 0x000fea000383ffff */
.L_x_7109:
[----:B------:R-:W-:Y:S01]  /*3fa40*/  BSSY B0, `(.L_x_7271) ;  /* 0x0000006000007945 */ /* 0x000fe20003800000 */
[----:B------:R-:W-:-:S07]  /*3fa50*/  IMAD.MOV.U32 R15, RZ, RZ, -0x1 ;  /* 0xffffffffff0f7424 */ /* 0x000fce00078e00ff */
[----:B01-3--:R-:W-:Y:S05]  /*3fa60*/  WARPSYNC.COLLECTIVE R15, `(.L_x_7272) ;  /* 0x000000000f0c7348 */ /* 0x00bfea0003c00000 */
[----:B------:R-:W-:Y:S02]  /*3fa70*/  ELECT P6, UR62, PT ;  /* 0x00000000003e782f */ /* 0x000fe400038c0000 */
[----:B------:R-:W-:Y:S01]  /*3fa80*/  MOV R14, UR62 ;  /* 0x0000003e000e7c02 */ /* 0x000fe20008000f00 */
[----:B01-3--:R-:W-:Y:S10]  /*3fa90*/  ENDCOLLECTIVE ;  /* 0x000000000000791b */ /* 0x00bff40003800000 */
.L_x_7272:
[----:B------:R-:W-:Y:S05]  /*3faa0*/  BSYNC B0 ;  /* 0x0000000000007941 */ /* 0x000fea0003800000 */
.L_x_7271:
[----:B------:R-:W-:Y:S05]  /*3fab0*/  BRA `(.L_x_7273) ;  /* 0xffffff8800187947 */ /* 0x000fea000383ffff */
.L_x_7111:
[----:B-1----:R1:W2:Y:S02]  /*3fac0*/  SYNCS.PHASECHK.TRANS64.TRYWAIT P0, [R0+URZ+0x38840], R2 ;  /* 0x03884002000075a7 */ /* 0x0022a4000800017f */
[----:B--2---:R-:W-:Y:S05]  /*3fad0*/  @!P0 NANOSLEEP.SYNCS 0x989680 ;  /* 0x009896800000895d */ /* 0x004fea0003900000 */
[----:B------:R-:W2:Y:S02]  /*3fae0*/  @!P0 SYNCS.PHASECHK.TRANS64 P0, [R0+URZ+0x38840], R2 ;  /* 0x03884002000085a7 */ /* 0x000ea4000800007f */
[----:B--2---:R-:W-:Y:S05]  /*3faf0*/  @!P0 BRA `(.L_x_7111) ;  /* 0xfffffffc00f08947 */ /* 0x004fea000383ffff */
[----:B------:R-:W-:Y:S05]  /*3fb00*/  BRA `(.L_x_7274) ;  /* 0xffffff8800807947 */ /* 0x000fea000383ffff */
.L_x_7115:
        /* <DEDUP_REMOVED lines=10> */
.L_x_7275:
[----:B------:R0:W-:Y:S01]  /*3fbb0*/  STL [R1+0x45c], R8 ;  /* 0x00045c0801007387 */ /* 0x0001e20000100800 */
[----:B------:R-:W-:Y:S02]  /*3fbc0*/  IMAD.MOV.U32 R13, RZ, RZ, R3 ;  /* 0x000000ffff0d7224 */ /* 0x000fe400078e0003 */
[----:B------:R-:W-:-:S07]  /*3fbd0*/  IMAD.MOV.U32 R4, RZ, RZ, R14 ;  /* 0x000000ffff047224 */ /* 0x000fce00078e000e */
[----:B0-----:R-:W-:Y:S05]  /*3fbe0*/  WARPSYNC.COLLECTIVE R15, `(.L_x_7276) ;  /* 0x000000000f087348 */ /* 0x001fea0003c00000 */
[----:B------:R1:W2:Y:S02]  /*3fbf0*/  SHFL.IDX P6, R14, R13, R12, R11 ;  /* 0x0000000c0d0e7389 */ /* 0x0002a400000c000b */
[----:B012---:R-:W-:Y:S01]  /*3fc00*/  ENDCOLLECTIVE ;  /* 0x000000000000791b */ /* 0x007fe20003800000 */
.L_x_7276:
[----:B------:R-:W-:Y:S02]  /*3fc10*/  IMAD.MOV.U32 R13, RZ, RZ, R2 ;  /* 0x000000ffff0d7224 */ /* 0x000fe400078e0002 */
[----:B------:R-:W-:Y:S02]  /*3fc20*/  IMAD.MOV.U32 R12, RZ, RZ, 0x1 ;  /* 0x00000001ff0c7424 */ /* 0x000fe400078e00ff */
[----:B------:R-:W-:-:S07]  /*3fc30*/  IMAD.MOV.U32 R5, RZ, RZ, R14 ;  /* 0x000000ffff057224 */ /* 0x000fce00078e000e */
[----:B------:R-:W-:Y:S05]  /*3fc40*/  WARPSYNC.COLLECTIVE R15, `(.L_x_7277) ;  /* 0x000000000f087348 */ /* 0x000fea0003c00000 */
[----:B------:R0:W1:Y:S02]  /*3fc50*/  SHFL.IDX P6, R14, R13, R12, R11 ;  /* 0x0000000c0d0e7389 */ /* 0x00006400000c000b */
[----:B01----:R-:W-:Y:S01]  /*3fc60*/  ENDCOLLECTIVE ;  /* 0x000000000000791b */ /* 0x003fe20003800000 */
.L_x_7277:
[----:B------:R-:W-:Y:S02]  /*3fc70*/  IMAD.MOV.U32 R13, RZ, RZ, R3 ;  /* 0x000000ffff0d7224 */ /* 0x000fe400078e0003 */
[----:B------:R-:W-:-:S07]  /*3fc80*/  IMAD.MOV.U32 R6, RZ, RZ, R14 ;  /* 0x000000ffff067224 */ /* 0x000fce00078e000e */
[----:B------:R-:W-:Y:S05]  /*3fc90*/  WARPSYNC.COLLECTIVE R15, `(.L_x_7278) ;  /* 0x000000000f087348 */ /* 0x000fea0003c00000 */
[----:B------:R0:W1:Y:S02]  /*3fca0*/  SHFL.IDX P6, R14, R13, R12, R11 ;  /* 0x0000000c0d0e7389 */ /* 0x00006400000c000b */
[----:B01----:R-:W-:Y:S01]  /*3fcb0*/  ENDCOLLECTIVE ;  /* 0x000000000000791b */ /* 0x003fe20003800000 */
.L_x_7278:
        /* <DEDUP_REMOVED lines=22> */
.L_x_7279:
        /* <DEDUP_REMOVED lines=10> */
.L_x_7280:
        /* <DEDUP_REMOVED lines=11> */
.L_x_7281:
        /* <DEDUP_REMOVED lines=14> */
.L_x_7282:
[----:B------:R-:W-:Y:S01]  /*40050*/  IMAD.MOV.U32 R3, RZ, RZ, R14 ;  /* 0x000000ffff037224 */ /* 0x000fe200078e000e */
[----:B------:R-:W-:Y:S06]  /*40060*/  BRA `(.L_x_7283) ;  /* 0xffffff8c00e47947 */ /* 0x000fec000383ffff */
.L_x_7119:
        /* <DEDUP_REMOVED lines=28> */
.L_x_7285:
[----:B------:R-:W-:Y:S05]  /*40230*/  BSYNC B0 ;  /* 0x0000000000007941 */ /* 0x000fea0003800000 */
.L_x_7284:
        /* <DEDUP_REMOVED lines=12> */
.L_x_7286:
        /* <DEDUP_REMOVED lines=43> */
.L_x_7287:
        /* <DEDUP_REMOVED lines=18> */
.L_x_7288:
        /* <DEDUP_REMOVED lines=29> */
.L_x_7289:
        /* <DEDUP_REMOVED lines=13> */
.L_x_7290:
        /* <DEDUP_REMOVED lines=34> */
.L_x_7291:
[----:B------:R-:W-:Y:S02]  /*40b90*/  IMAD.MOV.U32 R13, RZ, RZ, R0 ;  /* 0x000000ffff0d7224 */ /* 0x000fe400078e0000 */
[----:B------:R-:W-:-:S07]  /*40ba0*/  IMAD.MOV.U32 R4, RZ, RZ, R14 ;  /* 0x000000ffff047224 */ /* 0x000fce00078e000e */
[----:B------:R-:W-:Y:S05]  /*40bb0*/  WARPSYNC.COLLECTIVE R15, `(.L_x_7292) ;  /* 0x000000000f087348 */ /* 0x000fea0003c00000 */
[----:B------:R0:W1:Y:S02]  /*40bc0*/  SHFL.IDX P6, R14, R13, R12, R11 ;  /* 0x0000000c0d0e7389 */ /* 0x00006400000c000b */
[----:B01----:R-:W-:Y:S01]  /*40bd0*/  ENDCOLLECTIVE ;  /* 0x000000000000791b */ /* 0x003fe20003800000 */
.L_x_7292:
[----:B------:R-:W-:Y:S01]  /*40be0*/  IMAD.MOV.U32 R0, RZ, RZ, R14 ;  /* 0x000000ffff007224 */ /* 0x000fe200078e000e */
[----:B------:R-:W-:Y:S06]  /*40bf0*/  BRA `(.L_x_7293) ;  /* 0xffffff9000c07947 */ /* 0x000fec000383ffff */
.L_x_7124:
[----:B0-----:R-:W3:Y:S02]  /*40c00*/  LDL R2, [R1+0x430] ;  /* 0x0004300001027983 */ /* 0x001ee40000100800 */
[----:B---3--:R0:W3:Y:S02]  /*40c10*/  SYNCS.PHASECHK.TRANS64.TRYWAIT P0, [R2+URZ+0x38820], R0 ;  /* 0x03882000020075a7 */ /* 0x0080e4000800017f */
[----:B---3--:R-:W-:Y:S05]  /*40c20*/  @!P0 NANOSLEEP.SYNCS 0x989680 ;  /* 0x009896800000895d */ /* 0x008fea0003900000 */
[----:B------:R-:W3:Y:S02]  /*40c30*/  @!P0 SYNCS.PHASECHK.TRANS64 P0, [R2+URZ+0x38820], R0 ;  /* 0x03882000020085a7 */ /* 0x000ee4000800007f */
[----:B---3--:R-:W-:Y:S05]  /*40c40*/  @!P0 BRA `(.L_x_7124) ;  /* 0xfffffffc00ec8947 */ /* 0x008fea000383ffff */
[----:B------:R-:W-:Y:S05]  /*40c50*/  BRA `(.L_x_7294) ;  /* 0xffffff9400807947 */ /* 0x000fea000383ffff */
.L_x_7128:
[----:B0-----:R0:W1:Y:S02]  /*40c60*/  SYNCS.PHASECHK.TRANS64.TRYWAIT P0, [R0+URZ+0x38860], R2 ;  /* 0x03886002000075a7 */ /* 0x001064000800017f */
[----:B-1----:R-:W-:Y:S05]  /*40c70*/  @!P0 NANOSLEEP.SYNCS 0x989680 ;  /* 0x009896800000895d */ /* 0x002fea0003900000 */
[----:B------:R-:W1:Y:S02]  /*40c80*/  @!P0 SYNCS.PHASECHK.TRANS64 P0, [R0+URZ+0x38860], R2 ;  /* 0x03886002000085a7 */ /* 0x000e64000800007f */
[----:B-1----:R-:W-:Y:S05]  /*40c90*/  @!P0 BRA `(.L_x_7128) ;  /* 0xfffffffc00f08947 */ /* 0x002fea000383ffff */
[----:B------:R-:W-:Y:S05]  /*40ca0*/  BRA `(.L_x_7295) ;  /* 0xffffff9400b07947 */ /* 0x000fea000383ffff */
.L_x_7147:
[----:B0-----:R0:W1:Y:S02]  /*40cb0*/  SYNCS.PHASECHK.TRANS64.TRYWAIT P0, [R2+URZ+0x38840], R5 ;  /* 0x03884005020075a7 */ /* 0x001064000800017f */
[----:B-1----:R-:W-:Y:S05]  /*40cc0*/  @!P0 NANOSLEEP.SYNCS 0x989680 ;  /* 0x009896800000895d */ /* 0x002fea0003900000 */
[----:B------:R-:W1:Y:S02]  /*40cd0*/  @!P0 SYNCS.PHASECHK.TRANS64 P0, [R2+URZ+0x38840], R5 ;  /* 0x03884005020085a7 */ /* 0x000e64000800007f */
[----:B-1----:R-:W-:Y:S05]  /*40ce0*/  @!P0 BRA `(.L_x_7147) ;  /* 0xfffffffc00f08947 */ /* 0x002fea000383ffff */
[----:B------:R-:W-:Y:S05]  /*40cf0*/  BRA `(.L_x_7296) ;  /* 0xffffffa000bc7947 */ /* 0x000fea000383ffff */
.L_x_7152:
[----:B-1----:R1:W3:Y:S02]  /*40d00*/  SYNCS.PHASECHK.TRANS64.TRYWAIT P0, [R2+URZ+0x38860], R5 ;  /* 0x03886005020075a7 */ /* 0x0022e4000800017f */
[----:B---3--:R-:W-:Y:S05]  /*40d10*/  @!P0 NANOSLEEP.SYNCS 0x989680 ;  /* 0x009896800000895d */ /* 0x008fea0003900000 */
[----:B------:R-:W3:Y:S02]  /*40d20*/  @!P0 SYNCS.PHASECHK.TRANS64 P0, [R2+URZ+0x38860], R5 ;  /* 0x03886005020085a7 */ /* 0x000ee4000800007f */
[----:B---3--:R-:W-:Y:S05]  /*40d30*/  @!P0 BRA `(.L_x_7152) ;  /* 0xfffffffc00f08947 */ /* 0x008fea000383ffff */
[----:B------:R-:W-:Y:S05]  /*40d40*/  BRA `(.L_x_7297) ;  /* 0xffffffa400407947 */ /* 0x000fea000383ffff */
.L_x_7167:
[----:B0-----:R0:W1:Y:S02]  /*40d50*/  SYNCS.PHASECHK.TRANS64.TRYWAIT P0, [R3+URZ+0x38840], R2 ;  /* 0x03884002030075a7 */ /* 0x001064000800017f */
[----:B-1----:R-:W-:Y:S05]  /*40d60*/  @!P0 NANOSLEEP.SYNCS 0x989680 ;  /* 0x009896800000895d */ /* 0x002fea0003900000 */
[----:B------:R-:W1:Y:S02]  /*40d70*/  @!P0 SYNCS.PHASECHK.TRANS64 P0, [R3+URZ+0x38840], R2 ;  /* 0x03884002030085a7 */ /* 0x000e64000800007f */
[----:B-1----:R-:W-:Y:S05]  /*40d80*/  @!P0 BRA `(.L_x_7167) ;  /* 0xfffffffc00f08947 */ /* 0x002fea000383ffff */
[----:B------:R-:W-:Y:S05]  /*40d90*/  BRA `(.L_x_7298) ;  /* 0xffffffb000307947 */ /* 0x000fea000383ffff */
.L_x_7172:
[----:B-1----:R1:W3:Y:S02]  /*40da0*/  SYNCS.PHASECHK.TRANS64.TRYWAIT P0, [R3+URZ+0x38860], R2 ;  /* 0x03886002030075a7 */ /* 0x0022e4000800017f */
[----:B---3--:R-:W-:Y:S05]  /*40db0*/  @!P0 NANOSLEEP.SYNCS 0x989680 ;  /* 0x009896800000895d */ /* 0x008fea0003900000 */
[----:B------:R-:W3:Y:S02]  /*40dc0*/  @!P0 SYNCS.PHASECHK.TRANS64 P0, [R3+URZ+0x38860], R2 ;  /* 0x03886002030085a7 */ /* 0x000ee4000800007f */
[----:B---3--:R-:W-:Y:S05]  /*40dd0*/  @!P0 BRA `(.L_x_7172) ;  /* 0xfffffffc00f08947 */ /* 0x008fea000383ffff */
[----:B------:R-:W-:Y:S05]  /*40de0*/  BRA `(.L_x_7299) ;  /* 0xffffffb000b07947 */ /* 0x000fea000383ffff */
.L_x_7187:
[----:B0-----:R0:W1:Y:S02]  /*40df0*/  SYNCS.PHASECHK.TRANS64.TRYWAIT P0, [R3+URZ+0x38840], R2 ;  /* 0x03884002030075a7 */ /* 0x001064000800017f */
[----:B-1----:R-:W-:Y:S05]  /*40e00*/  @!P0 NANOSLEEP.SYNCS 0x989680 ;  /* 0x009896800000895d */ /* 0x002fea0003900000 */
[----:B------:R-:W1:Y:S02]  /*40e10*/  @!P0 SYNCS.PHASECHK.TRANS64 P0, [R3+URZ+0x38840], R2 ;  /* 0x03884002030085a7 */ /* 0x000e64000800007f */
[----:B-1----:R-:W-:Y:S05]  /*40e20*/  @!P0 BRA `(.L_x_7187) ;  /* 0xfffffffc00f08947 */ /* 0x002fea000383ffff */
[----:B------:R-:W-:Y:S05]  /*40e30*/  BRA `(.L_x_7300) ;  /* 0xffffffbc007c7947 */ /* 0x000fea000383ffff */
.L_x_7192:
[----:B-1----:R1:W3:Y:S02]  /*40e40*/  SYNCS.PHASECHK.TRANS64.TRYWAIT P0, [R3+URZ+0x38860], R2 ;  /* 0x03886002030075a7 */ /* 0x0022e4000800017f */
[----:B---3--:R-:W-:Y:S05]  /*40e50*/  @!P0 NANOSLEEP.SYNCS 0x989680 ;  /* 0x009896800000895d */ /* 0x008fea0003900000 */
[----:B------:R-:W3:Y:S02]  /*40e60*/  @!P0 SYNCS.PHASECHK.TRANS64 P0, [R3+URZ+0x38860], R2 ;  /* 0x03886002030085a7 */ /* 0x000ee4000800007f */
[----:B---3--:R-:W-:Y:S05]  /*40e70*/  @!P0 BRA `(.L_x_7192) ;  /* 0xfffffffc00f08947 */ /* 0x008fea000383ffff */
[----:B------:R-:W-:Y:S05]  /*40e80*/  BRA `(.L_x_7301) ;  /* 0xffffffc000007947 */ /* 0x000fea000383ffff */
.L_x_7208:
[----:B------:R-:W-:Y:S01]  /*40e90*/  BSSY B0, `(.L_x_7302) ;  /* 0x0000008000007945 */ /* 0x000fe20003800000 */
[----:B------:R-:W-:Y:S02]  /*40ea0*/  IMAD.MOV.U32 R13, RZ, RZ, R16 ;  /* 0x000000ffff0d7224 */ /* 0x000fe400078e0010 */
[----:B------:R-:W-:Y:S02]  /*40eb0*/  IMAD.MOV.U32 R12, RZ, RZ, RZ ;  /* 0x000000ffff0c7224 */ /* 0x000fe400078e00ff */
[----:B0-----:R-:W-:Y:S02]  /*40ec0*/  IMAD.MOV.U32 R11, RZ, RZ, 0x1f ;  /* 0x0000001fff0b7424 */ /* 0x001fe400078e00ff */
[----:B------:R-:W-:-:S07]  /*40ed0*/  IMAD.MOV.U32 R15, RZ, RZ, -0x1 ;  /* 0xffffffffff0f7424 */ /* 0x000fce00078e00ff */
[----:B--2---:R-:W-:Y:S05]  /*40ee0*/  WARPSYNC.COLLECTIVE R15, `(.L_x_7303) ;  /* 0x000000000f087348 */ /* 0x004fea0003c00000 */
[----:B------:R0:W1:Y:S02]  /*40ef0*/  SHFL.IDX P6, R14, R13, R12, R11 ;  /* 0x0000000c0d0e7389 */ /* 0x00006400000c000b */
[----:B012---:R-:W-:Y:S01]  /*40f00*/  ENDCOLLECTIVE ;  /* 0x000000000000791b */ /* 0x007fe20003800000 */
.L_x_7303:
[----:B------:R-:W-:Y:S05]  /*40f10*/  BSYNC B0 ;  /* 0x0000000000007941 */ /* 0x000fea0003800000 */
.L_x_7302:
        /* <DEDUP_REMOVED lines=9> */
.L_x_7304:
        /* <DEDUP_REMOVED lines=18> */
.L_x_7305:
        /* <DEDUP_REMOVED lines=8> */
.L_x_7306:
        /* <DEDUP_REMOVED lines=8> */
.L_x_7307:
        /* <DEDUP_REMOVED lines=8> */
.L_x_7308:
        /* <DEDUP_REMOVED lines=8> */
.L_x_7309:
        /* <DEDUP_REMOVED lines=9> */
.L_x_7310:
[----:B------:R-:W-:Y:S01]  /*41360*/  IMAD.MOV.U32 R16, RZ, RZ, R14 ;  /* 0x000000ffff107224 */ /* 0x000fe200078e000e */
[----:B------:R-:W-:Y:S06]  /*41370*/  BRA `(.L_x_7311) ;  /* 0xffffffc8003c7947 */ /* 0x000fec000383ffff */
.L_x_7213:
        /* <DEDUP_REMOVED lines=8> */
.L_x_7313:
[----:B------:R-:W-:Y:S05]  /*41400*/  BSYNC B0 ;  /* 0x0000000000007941 */ /* 0x000fea0003800000 */
.L_x_7312:
        /* <DEDUP_REMOVED lines=10> */
.L_x_7314:
        /* <DEDUP_REMOVED lines=8> */
.L_x_7315:
        /* <DEDUP_REMOVED lines=8> */
.L_x_7316:
        /* <DEDUP_REMOVED lines=8> */
.L_x_7317:
        /* <DEDUP_REMOVED lines=9> */
.L_x_7318:
[----:B------:R-:W-:Y:S01]  /*416c0*/  IMAD.MOV.U32 R16, RZ, RZ, R14 ;  /* 0x000000ffff107224 */ /* 0x000fe200078e000e */
[----:B------:R-:W-:Y:S06]  /*416d0*/  BRA `(.L_x_7319) ;  /* 0xffffffc800007947 */ /* 0x000fec000383ffff */
.L_x_7215:
[----:B------:R-:W-:Y:S01]  /*416e0*/  BSSY B0, `(.L_x_7320) ;  /* 0x0000006000007945 */ /* 0x000fe20003800000 */
[----:B------:R-:W-:Y:S01]  /*416f0*/  PLOP3.LUT P6, PT, P6, PT, PT, 0x8, 0x0 ;  /* 0x000000000000781c */ /* 0x000fe200037ce170 */
[----:B------:R-:W-:-:S12]  /*41700*/  IMAD.MOV.U32 R15, RZ, RZ, -0x1 ;  /* 0xffffffffff0f7424 */ /* 0x000fd800078e00ff */
[----:B0-2---:R-:W-:Y:S05]  /*41710*/  WARPSYNC.COLLECTIVE R15, `(.L_x_7321) ;  /* 0x000000000f087348 */ /* 0x005fea0003c00000 */
[----:B------:R-:W-:Y:S01]  /*41720*/  VOTE.ANY R14, PT, P6 ;  /* 0x00000000000e7806 */ /* 0x000fe200030e0100 */
[----:B0-2---:R-:W-:Y:S06]  /*41730*/  ENDCOLLECTIVE ;  /* 0x000000000000791b */ /* 0x005fec0003800000 */
.L_x_7321:
[----:B------:R-:W-:Y:S05]  /*41740*/  BSYNC B0 ;  /* 0x0000000000007941 */ /* 0x000fea0003800000 */
.L_x_7320:
        /* <DEDUP_REMOVED lines=9> */
.L_x_7322:
[----:B------:R-:W-:Y:S01]  /*417e0*/  IMAD.MOV.U32 R17, RZ, RZ, R14 ;  /* 0x000000ffff117224 */ /* 0x000fe200078e000e */
[----:B------:R-:W-:Y:S06]  /*417f0*/  BRA `(.L_x_7323) ;  /* 0xffffffc400f07947 */ /* 0x000fec000383ffff */
.L_x_7217:
[----:B------:R-:W-:Y:S01]  /*41800*/  BSSY B0, `(.L_x_7324) ;  /* 0x0000007000007945 */ /* 0x000fe20003800000 */
[----:B------:R-:W-:Y:S02]  /*41810*/  IMAD.MOV.U32 R13, RZ, RZ, R2 ;  /* 0x000000ffff0d7224 */ /* 0x000fe400078e0002 */
[----:B------:R-:W-:Y:S02]  /*41820*/  IMAD.MOV.U32 R11, RZ, RZ, 0x1f ;  /* 0x0000001fff0b7424 */ /* 0x000fe400078e00ff */
[----:B------:R-:W-:-:S07]  /*41830*/  IMAD.MOV.U32 R15, RZ, RZ, -0x1 ;  /* 0xffffffffff0f7424 */ /* 0x000fce00078e00ff */
[----:B0123--:R-:W-:Y:S05]  /*41840*/  WARPSYNC.COLLECTIVE R15, `(.L_x_7325) ;  /* 0x000000000f087348 */ /* 0x00ffea0003c00000 */
[----:B------:R4:W0:Y:S02]  /*41850*/  SHFL.IDX P6, R14, R13, R12, R11 ;  /* 0x0000000c0d0e7389 */ /* 0x00082400000c000b */
[----:B01234-:R-:W-:Y:S01]  /*41860*/  ENDCOLLECTIVE ;  /* 0x000000000000791b */ /* 0x01ffe20003800000 */
.L_x_7325:
[----:B------:R-:W-:Y:S05]  /*41870*/  BSYNC B0 ;  /* 0x0000000000007941 */ /* 0x000fea0003800000 */
.L_x_7324:
[----:B------:R-:W-:Y:S01]  /*41880*/  IMAD.MOV.U32 R2, RZ, RZ, R14 ;  /* 0x000000ffff027224 */ /* 0x000fe200078e000e */
[----:B------:R-:W-:Y:S06]  /*41890*/  BRA `(.L_x_7326) ;  /* 0xffffffc400e47947 */ /* 0x000fec000383ffff */
.L_x_7221:
[----:B0-----:R0:W1:Y:S02]  /*418a0*/  SYNCS.PHASECHK.TRANS64.TRYWAIT P0, [R0+URZ+0x38820], R3 ;  /* 0x03882003000075a7 */ /* 0x001064000800017f */
[----:B-1----:R-:W-:Y:S05]  /*418b0*/  @!P0 NANOSLEEP.SYNCS 0x989680 ;  /* 0x009896800000895d */ /* 0x002fea0003900000 */
[----:B------:R-:W1:Y:S02]  /*418c0*/  @!P0 SYNCS.PHASECHK.TRANS64 P0, [R0+URZ+0x38820], R3 ;  /* 0x03882003000085a7 */ /* 0x000e64000800007f */
[----:B-1----:R-:W-:Y:S05]  /*418d0*/  @!P0 BRA `(.L_x_7221) ;  /* 0xfffffffc00f08947 */ /* 0x002fea000383ffff */
[----:B------:R-:W-:Y:S05]  /*418e0*/  BRA `(.L_x_7327) ;  /* 0xffffffcc00687947 */ /* 0x000fea000383ffff */
.L_x_7222:
        /* <DEDUP_REMOVED lines=11> */
.L_x_7329:
[----:B------:R-:W-:Y:S05]  /*419a0*/  BSYNC B0 ;  /* 0x0000000000007941 */ /* 0x000fea0003800000 */
.L_x_7328:
[----:B------:R-:W-:Y:S05]  /*419b0*/  BRA `(.L_x_7330) ;  /* 0xffffffcc00507947 */ /* 0x000fea000383ffff */
.L_x_7223:
[----:B------:R-:W-:Y:S01]  /*419c0*/  BSSY B0, `(.L_x_7331) ;  /* 0x0000006000007945 */ /* 0x000fe20003800000 */
[----:B------:R-:W-:-:S07]  /*419d0*/  IMAD.MOV.U32 R15, RZ, RZ, -0x1 ;  /* 0xffffffffff0f7424 */ /* 0x000fce00078e00ff */
[----:B012---:R-:W-:Y:S05]  /*419e0*/  WARPSYNC.COLLECTIVE R15, `(.L_x_7332) ;  /* 0x000000000f0c7348 */ /* 0x007fea0003c00000 */
[----:B------:R-:W-:Y:S02]  /*419f0*/  ELECT P6, UR62, PT ;  /* 0x00000000003e782f */ /* 0x000fe400038c0000 */
[----:B------:R-:W-:Y:S01]  /*41a00*/  MOV R14, UR62 ;  /* 0x0000003e000e7c02 */ /* 0x000fe20008000f00 */
[----:B012---:R-:W-:Y:S10]  /*41a10*/  ENDCOLLECTIVE ;  /* 0x000000000000791b */ /* 0x007ff40003800000 */
.L_x_7332:
[----:B------:R-:W-:Y:S05]  /*41a20*/  BSYNC B0 ;  /* 0x0000000000007941 */ /* 0x000fea0003800000 */
.L_x_7331:
[----:B------:R-:W-:Y:S05]  /*41a30*/  BRA `(.L_x_7333) ;  /* 0xffffffcc00447947 */ /* 0x000fea000383ffff */
.L_x_7225:
[----:B0-----:R0:W1:Y:S02]  /*41a40*/  SYNCS.PHASECHK.TRANS64.TRYWAIT P0, [R6+URZ], R5 ;  /* 0x00000005060075a7 */ /* 0x001064000800017f */
[----:B-1----:R-:W-:Y:S05]  /*41a50*/  @!P0 NANOSLEEP.SYNCS 0x989680 ;  /* 0x009896800000895d */ /* 0x002fea0003900000 */
[----:B------:R-:W1:Y:S02]  /*41a60*/  @!P0 SYNCS.PHASECHK.TRANS64 P0, [R6+URZ], R5 ;  /* 0x00000005060085a7 */ /* 0x000e64000800007f */
[----:B-1----:R-:W-:Y:S05]  /*41a70*/  @!P0 BRA `(.L_x_7225) ;  /* 0xfffffffc00f08947 */ /* 0x002fea000383ffff */
[----:B------:R-:W-:Y:S05]  /*41a80*/  BRA `(.L_x_7334) ;  /* 0xffffffcc00807947 */ /* 0x000fea000383ffff */
.L_x_7226:
[----:B-1----:R1:W3:Y:S02]  /*41a90*/  SYNCS.PHASECHK.TRANS64.TRYWAIT P0, [R7+URZ], R2 ;  /* 0x00000002070075a7 */ /* 0x0022e4000800017f */
[----:B---3--:R-:W-:Y:S05]  /*41aa0*/  @!P0 NANOSLEEP.SYNCS 0x989680 ;  /* 0x009896800000895d */ /* 0x008fea0003900000 */
[----:B------:R-:W3:Y:S02]  /*41ab0*/  @!P0 SYNCS.PHASECHK.TRANS64 P0, [R7+URZ], R2 ;  /* 0x00000002070085a7 */ /* 0x000ee4000800007f */
[----:B---3--:R-:W-:Y:S05]  /*41ac0*/  @!P0 BRA `(.L_x_7226) ;  /* 0xfffffffc00f08947 */ /* 0x008fea000383ffff */
[----:B------:R-:W-:Y:S05]  /*41ad0*/  BRA `(.L_x_7335) ;  /* 0xffffffcc00747947 */ /* 0x000fea000383ffff */
.L_x_7228:
[----:B---3--:R3:W4:Y:S02]  /*41ae0*/  SYNCS.PHASECHK.TRANS64.TRYWAIT P0, [R4+URZ], R5 ;  /* 0x00000005040075a7 */ /* 0x008724000800017f */
[----:B----4-:R-:W-:Y:S05]  /*41af0*/  @!P0 NANOSLEEP.SYNCS 0x989680 ;  /* 0x009896800000895d */ /* 0x010fea0003900000 */
[----:B------:R-:W4:Y:S02]  /*41b00*/  @!P0 SYNCS.PHASECHK.TRANS64 P0, [R4+URZ], R5 ;  /* 0x00000005040085a7 */ /* 0x000f24000800007f */
[----:B----4-:R-:W-:Y:S05]  /*41b10*/  @!P0 BRA `(.L_x_7228) ;  /* 0xfffffffc00f08947 */ /* 0x010fea000383ffff */
[----:B------:R-:W-:Y:S05]  /*41b20*/  BRA `(.L_x_7336) ;  /* 0xffffffcc007c7947 */ /* 0x000fea000383ffff */
        .type           $_ZN7cutlass13device_kernelIN5flash11enable_sm90INS1_16FlashAttnFwdSm90INS1_25CollectiveMainloopFwdSm90ILi2EN4cute5tupleIJNS5_1CILi1EEES8_S8_EEENS6_IJNS7_ILi64EEESA_SA_EEELi512ENS_6half_tEfNS_4arch4Sm90ELb0ELb1ELb1ELb1ELb0ELb1ELb1ELb0ELb0ELb1ELb0ELb0EEENS1_21CollectiveEpilogueFwdINS6_IJSA_NS7_ILi512EEESA_EEES9_SC_SE_Li256ELb1ELb1ELb0ELb0EEENS1_36VarlenDynamicPersistentTileSchedulerILi64ELi64ELi256ELi128ELb0ELb1ELb1ELb1ELb0ELb1EEEEEEEEEvNT_6ParamsE$_ZZN5flash25CollectiveMainloopFwdSm90ILi2EN4cute5tupleIJNS1_1CILi1EEES4_S4_EEENS2_IJNS3_ILi64EEES6_S6_EEELi512EN7cutlass6half_tEfNS8_4arch4Sm90ELb0ELb1ELb1ELb1ELb0ELb1ELb1ELb0ELb0ELb1ELb0ELb0EE3mmaINS_16FlashAttnFwdSm90ISC_NS_21CollectiveEpilogueFwdINS2_IJS6_NS3_ILi512EEES6_EEES5_S9_SB_Li256ELb1ELb1ELb0ELb0EEENS_36VarlenDynamicPersistentTileSchedulerILi64ELi64ELi256ELi128ELb0ELb1ELb1ELb1ELb0ELb1EEEE13SharedStorageENS1_6TensorINS1_11ArrayEngineIfLm128EEENS1_6LayoutINS2_IJNS2_IJNS3_ILi2EEESR_NS3_ILi32EEEEEES4_S4_EEENS2_IJNS2_IJS4_SR_NS3_ILi4EEEEEENS3_ILi0EEESX_EEEEEEENS_7SoftmaxILi2ELi0EEEEEbRKNSC_6ParamsENS8_25PipelineTmaAsyncNoClusterILi2ENS8_16PipelineTmaAsyncILi2EEEEES19_RNS8_13PipelineStateILj2EEERT0_RT1_iRiRKNS_16SeqlenInfoQKNewKILb1ELb1EEENS2_IJiiiiEEERT_ENKUliT_T0_T1_E_clIZSD_ISM_S10_S12_EbS15_S19_S19_S1C_S1E_S1G_iS1H_S1L_S1M_S1O_EUlRS1P_iE0_NS3_ILb1EEES1W_EEDaiS1P_S1Q_S1R_,@function
        .size           $_ZN7cutlass13device_kernelIN5flash11enable_sm90INS1_16FlashAttnFwdSm90INS1_25CollectiveMainloopFwdSm90ILi2EN4cute5tupleIJNS5_1CILi1EEES8_S8_EEENS6_IJNS7_ILi64EEESA_SA_EEELi512ENS_6half_tEfNS_4arch4Sm90ELb0ELb1ELb1ELb1ELb0ELb1ELb1ELb0ELb0ELb1ELb0ELb0EEENS1_21CollectiveEpilogueFwdINS6_IJSA_NS7_ILi512EEESA_EEES9_SC_SE_Li256ELb1ELb1ELb0ELb0EEENS1_36VarlenDynamicPersistentTileSchedulerILi64ELi64ELi256ELi128ELb0ELb1ELb1ELb1ELb0ELb1EEEEEEEEEvNT_6ParamsE$_ZZN5flash25CollectiveMainloopFwdSm90ILi2EN4cute5tupleIJNS1_1CILi1EEES4_S4_EEENS2_IJNS3_ILi64EEES6_S6_EEELi512EN7cutlass6half_tEfNS8_4arch4Sm90ELb0ELb1ELb1ELb1ELb0ELb1ELb1ELb0ELb0ELb1ELb0ELb0EE3mmaINS_16FlashAttnFwdSm90ISC_NS_21CollectiveEpilogueFwdINS2_IJS6_NS3_ILi512EEES6_EEES5_S9_SB_Li256ELb1ELb1ELb0ELb0EEENS_36VarlenDynamicPersistentTileSchedulerILi64ELi64ELi256ELi128ELb0ELb1ELb1ELb1ELb0ELb1EEEE13SharedStorageENS1_6TensorINS1_11ArrayEngineIfLm128EEENS1_6LayoutINS2_IJNS2_IJNS3_ILi2EEESR_NS3_ILi32EEEEEES4_S4_EEENS2_IJNS2_IJS4_SR_NS3_ILi4EEEEEENS3_ILi0EEESX_EEEEEEENS_7SoftmaxILi2ELi0EEEEEbRKNSC_6ParamsENS8_25PipelineTmaAsyncNoClusterILi2ENS8_16PipelineTmaAsyncILi2EEEEES19_RNS8_13PipelineStateILj2EEERT0_RT1_iRiRKNS_16SeqlenInfoQKNewKILb1ELb1EEENS2_IJiiiiEEERT_ENKUliT_T0_T1_E_clIZSD_ISM_S10_S12_EbS15_S19_S19_S1C_S1E_S1G_iS1H_S1L_S1M_S1O_EUlRS1P_iE0_NS3_ILb1EEES1W_EEDaiS1P_S1Q_S1R_,(.L_x_15297 - $_ZN7cutlass13device_kernelIN5flash11enable_sm90INS1_16FlashAttnFwdSm90INS1_25CollectiveMainloopFwdSm90ILi2EN4cute5tupleIJNS5_1CILi1EEES8_S8_EEENS6_IJNS7_ILi64EEESA_SA_EEELi512ENS_6half_tEfNS_4arch4Sm90ELb0ELb1ELb1ELb1ELb0ELb1ELb1ELb0ELb0ELb1ELb0ELb0EEENS1_21CollectiveEpilogueFwdINS6_IJSA_NS7_ILi512EEESA_EEES9_SC_SE_Li256ELb1ELb1ELb0ELb0EEENS1_36VarlenDynamicPersistentTileSchedulerILi64ELi64ELi256ELi128ELb0ELb1ELb1ELb1ELb0ELb1EEEEEEEEEvNT_6ParamsE$_ZZN5flash25CollectiveMainloopFwdSm90ILi2EN4cute5tupleIJNS1_1CILi1EEES4_S4_EEENS2_IJNS3_ILi64EEES6_S6_EEELi512EN7cutlass6half_tEfNS8_4arch4Sm90ELb0ELb1ELb1ELb1ELb0ELb1ELb1ELb0ELb0ELb1ELb0ELb0EE3mmaINS_16FlashAttnFwdSm90ISC_NS_21CollectiveEpilogueFwdINS2_IJS6_NS3_ILi512EEES6_EEES5_S9_SB_Li256ELb1ELb1ELb0ELb0EEENS_36VarlenDynamicPersistentTileSchedulerILi64ELi64ELi256ELi128ELb0ELb1ELb1ELb1ELb0ELb1EEEE13SharedStorageENS1_6TensorINS1_11ArrayEngineIfLm128EEENS1_6LayoutINS2_IJNS2_IJNS3_ILi2EEESR_NS3_ILi32EEEEEES4_S4_EEENS2_IJNS2_IJS4_SR_NS3_ILi4EEEEEENS3_ILi0EEESX_EEEEEEENS_7SoftmaxILi2ELi0EEEEEbRKNSC_6ParamsENS8_25PipelineTmaAsyncNoClusterILi2ENS8_16PipelineTmaAsyncILi2EEEEES19_RNS8_13PipelineStateILj2EEERT0_RT1_iRiRKNS_16SeqlenInfoQKNewKILb1ELb1EEENS2_IJiiiiEEERT_ENKUliT_T0_T1_E_clIZSD_ISM_S10_S12_EbS15_S19_S19_S1C_S1E_S1G_iS1H_S1L_S1M_S1O_EUlRS1P_iE0_NS3_ILb1EEES1W_EEDaiS1P_S1Q_S1R_)
$_ZN7cutlass13device_kernelIN5flash11enable_sm90INS1_16FlashAttnFwdSm90INS1_25CollectiveMainloopFwdSm90ILi2EN4cute5tupleIJNS5_1CILi1EEES8_S8_EEENS6_IJNS7_ILi64EEESA_SA_EEELi512ENS_6half_tEfNS_4arch4Sm90ELb0ELb1ELb1ELb1ELb0ELb1ELb1ELb0ELb0ELb1ELb0ELb0EEENS1_21CollectiveEpilogueFwdINS6_IJSA_NS7_ILi512EEESA_EEES9_SC_SE_Li256ELb1ELb1ELb0ELb0EEENS1_36VarlenDynamicPersistentTileSchedulerILi64ELi64ELi256ELi128ELb0ELb1ELb1ELb1ELb0ELb1EEEEEEEEEvNT_6ParamsE$_ZZN5flash25CollectiveMainloopFwdSm90ILi2EN4cute5tupleIJNS1_1CILi1EEES4_S4_EEENS2_IJNS3_ILi64EEES6_S6_EEELi512EN7cutlass6half_tEfNS8_4arch4Sm90ELb0ELb1ELb1ELb1ELb0ELb1ELb1ELb0ELb0ELb1ELb0ELb0EE3mmaINS_16FlashAttnFwdSm90ISC_NS_21CollectiveEpilogueFwdINS2_IJS6_NS3_ILi512EEES6_EEES5_S9_SB_Li256ELb1ELb1ELb0ELb0EEENS_36VarlenDynamicPersistentTileSchedulerILi64ELi64ELi256ELi128ELb0ELb1ELb1ELb1ELb0ELb1EEEE13SharedStorageENS1_6TensorINS1_11ArrayEngineIfLm128EEENS1_6LayoutINS2_IJNS2_IJNS3_ILi2EEESR_NS3_ILi32EEEEEES4_S4_EEENS2_IJNS2_IJS4_SR_NS3_ILi4EEEEEENS3_ILi0EEESX_EEEEEEENS_7SoftmaxILi2ELi0EEEEEbRKNSC_6ParamsENS8_25PipelineTmaAsyncNoClusterILi2ENS8_16PipelineTmaAsyncILi2EEEEES19_RNS8_13PipelineStateILj2EEERT0_RT1_iRiRKNS_16SeqlenInfoQKNewKILb1ELb1EEENS2_IJiiiiEEERT_ENKUliT_T0_T1_E_clIZSD_ISM_S10_S12_EbS15_S19_S19_S1C_S1E_S1G_iS1H_S1L_S1M_S1O_EUlRS1P_iE0_NS3_ILb1EEES1W_EEDaiS1P_S1Q_S1R_:
[----:B------:R-:W-:Y:S05]  /*41b30*/  YIELD ;  /* 0x0000000000007946 */ /* 0x000fea0003800000 */
[----:B------:R-:W-:Y:S02]  /*41b40*/  ULDC UR4, c[0x0][0x20] ;  /* 0x0000080000047ab9 */ /* 0x000fe40000000800 */
[----:B------:R-:W-:-:S05]  /*41b50*/  VIADD R0, R0, -UR4 ;  /* 0x8000000400007c36 */ /* 0x000fca0008000000 */
[----:B------:R-:W2:Y:S01]  /*41b60*/  LDL.64 R12, [R0+0x18] ;  /* 0x00001800000c7983 */ /* 0x000ea20000100a00 */
[----:B------:R-:W0:Y:S03]  /*41b70*/  LDC.64 R2, c[0x0][0x208] ;  /* 0x00008200ff027b82 */ /* 0x000e260000000a00 */
[----:B------:R-:W3:Y:S01]  /*41b80*/  LDL.64 R6, [R0] ;  /* 0x0000000000067983 */ /* 0x000ee20000100a00 */
[----:B0-----:R-:W-:Y:S02]  /*41b90*/  R2UR UR4, R2 ;  /* 0x00000000020472ca */ /* 0x001fe400000e0000 */
[----:B------:R-:W-:-:S13]  /*41ba0*/  R2UR UR5, R3 ;  /* 0x00000000030572ca */ /* 0x000fda00000e0000 */
[----:B--2---:R-:W2:Y:S01]  /*41bb0*/  LD.E R4, desc[UR4][R12.64+0x1c] ;  /* 0x00001c040c047980 */ /* 0x004ea2000c101900 */
[C---:B------:R-:W-:Y:S02]  /*41bc0*/  R2UR UR4, R2.reuse ;  /* 0x00000000020472ca */ /* 0x040fe400000e0000 */
[C---:B------:R-:W-:Y:S02]  /*41bd0*/  R2UR UR5, R3.reuse ;  /* 0x00000000030572ca */ /* 0x040fe400000e0000 */
[----:B------:R-:W-:Y:S02]  /*41be0*/  R2UR UR6, R2 ;  /* 0x00000000020672ca */ /* 0x000fe400000e0000 */
[----:B------:R-:W-:Y:S01]  /*41bf0*/  R2UR UR7, R3 ;  /* 0x00000000030772ca */ /* 0x000fe200000e0000 */
[----:B------:R-:W-:Y:S01]  /*41c00*/  BSSY B1, `(.L_x_7337) ;  /* 0x0000009000017945 */ /* 0x000fe20003800000 */
[----:B------:R-:W-:-:S07]  /*41c10*/  IMAD.MOV.U32 R5, RZ, RZ, R49 ;  /* 0x000000ffff057224 */ /* 0x000fce00078e0031 */
[----:B---3--:R0:W5:Y:S04]  /*41c20*/  LD.E R9, desc[UR4][R6.64] ;  /* 0x0000000406097980 */ /* 0x008168000c101900 */
[----:B------:R0:W5:Y:S01]  /*41c30*/  LD.E R11, desc[UR6][R6.64+0x4] ;  /* 0x00000406060b7980 */ /* 0x000162000c101900 */
[----:B--2---:R-:W-:-:S04]  /*41c40*/  LOP3.LUT R4, R4, 0x1, RZ, 0xfc, !PT ;  /* 0x0000000104047812 */ /* 0x004fc800078efcff */
[----:B------:R-:W-:Y:S01]  /*41c50*/  ISETP.NE.AND P0, PT, R4, 0x3, PT ;  /* 0x000000030400780c */ /* 0x000fe20003f05270 */
[----:B------:R-:W-:-:S12]  /*41c60*/  IMAD.MOV.U32 R4, RZ, RZ, R32 ;  /* 0x000000ffff047224 */ /* 0x000fd800078e0020 */
[----:B0-----:R-:W-:Y:S05]  /*41c70*/  @!P0 BRA `(.L_x_7338) ;  /* 0x0000000000048947 */ /* 0x001fea0003800000 */
[----:B------:R-:W-:Y:S01]  /*41c80*/  BPT.TRAP 0x1 ;  /* 0x000000040000795c */ /* 0x000fe20000300000 */
.L_x_7338:
[----:B------:R-:W-:Y:S05]  /*41c90*/  BSYNC B1 ;  /* 0x0000000000017941 */ /* 0x000fea0003800000 */
.L_x_7337:
        /* <DEDUP_REMOVED lines=17> */
.L_x_7340:
[----:B------:R-:W-:Y:S05]  /*41db0*/  BSYNC B1 ;  /* 0x0000000000017941 */ /* 0x000fea0003800000 */
.L_x_7339:
        /* <DEDUP_REMOVED lines=10> */
.L_x_7342:
[----:B------:R-:W-:Y:S05]  /*41e60*/  BSYNC B1 ;  /* 0x0000000000017941 */ /* 0x000fea0003800000 */
.L_x_7341:
        /* <DEDUP_REMOVED lines=18> */
[----:B------:R-:W-:Y:S01]  /*41f90*/  WARPGROUP.ARRIVE ;  /* 0x00000000000079c5 */ /* 0x000fe20000000000 */
[----:B------:R-:W-:Y:S01]  /*41fa0*/  IMAD.MOV.U32 R15, RZ, RZ, R21 ;  /* 0x000000ffff0f7224 */ /* 0x000fe200078e0015 */
[----:B------:R-:W-:Y:S01]  /*41fb0*/  R2UR UR8, R2 ;  /* 0x00000000020872ca */ /* 0x000fe200000e0000 */
[----:B------:R-:W-:Y:S01]  /*41fc0*/  IMAD.MOV.U32 R9, RZ, RZ, 0x1 ;  /* 0x00000001ff097424 */ /* 0x000fe200078e00ff */
[----:B------:R-:W-:-:S02]  /*41fd0*/  R2UR UR6, R14 ;  /* 0x000000000e0672ca */ /* 0x000fc400000e0000 */
[----:B------:R-:W-:Y:S02]  /*41fe0*/  R2UR UR7, R15 ;  /* 0x000000000f0772ca */ /* 0x000fe400000e0000 */
        /* <DEDUP_REMOVED lines=55> */
[----:B------:R-:W3:-:S12]  /*42360*/  LDL.64 R6, [R0+0x30] ;  /* 0x0000300000067983 */ /* 0x000ed80000100a00 */
[----:B--2---:R-:W2:Y:S01]  /*42370*/  LD.E R12, desc[UR4][R12.64] ;  /* 0x000000040c0c7980 */ /* 0x004ea2000c101900 */
[----:B---3--:R-:W-:Y:S01]  /*42380*/  MOV R6, R6 ;  /* 0x0000000600067202 */ /* 0x008fe20000000f00 */
[----:B------:R-:W-:Y:S01]  /*42390*/  BSSY B1, `(.L_x_7344) ;  /* 0x0000007000017945 */ /* 0x000fe20003800000 */
[----:B--2---:R-:W-:-:S04]  /*423a0*/  LEA.HI R11, R12, R12, RZ, 0x1 ;  /* 0x0000000c0c0b7211 */ /* 0x004fc800078f08ff */
[----:B------:R-:W-:-:S05]  /*423b0*/  LOP3.LUT R11, R11, 0xfffffffe, RZ, 0xc0, !PT ;  /* 0xfffffffe0b0b7812 */ /* 0x000fca00078ec0ff */
[----:B------:R-:W-:-:S05]  /*423c0*/  IMAD.IADD R11, R12, 0x1, -R11 ;  /* 0x000000010c0b7824 */ /* 0x000fca00078e0a0b */
[----:B------:R-:W-:-:S04]  /*423d0*/  SHF.L.U32 R11, R11, 0x1f, RZ ;  /* 0x0000001f0b0b7819 */ /* 0x000fc800000006ff */
[----:B------:R-:W1:Y:S02]  /*423e0*/  SYNCS.PHASECHK.TRANS64.TRYWAIT P0, [R6+URZ+0x38810], R11 ;  /* 0x0388100b060075a7 */ /* 0x000e64000800017f */
[----:B01----:R-:W-:Y:S05]  /*423f0*/  @!P0 BRA `(.L_x_7345) ;  /* 0x000000ec007c8947 */ /* 0x003fea0003800000 */
.L_x_7368:
[----:B------:R-:W-:Y:S05]  /*42400*/  BSYNC B1 ;  /* 0x0000000000017941 */ /* 0x000fea0003800000 */
.L_x_7344:
[----:B------:R-:W2:Y:S01]  /*42410*/  LDL.64 R12, [R0+0x40] ;  /* 0x00004000000c7983 */ /* 0x000ea20000100a00 */
[----:B------:R-:W-:Y:S02]  /*42420*/  R2UR UR4, R2 ;  /* 0x00000000020472ca */ /* 0x000fe400000e0000 */
[----:B------:R-:W-:Y:S01]  /*42430*/  R2UR UR5, R3 ;  /* 0x00000000030572ca */ /* 0x000fe200000e0000 */
[----:B0-----:R-:W3:-:S12]  /*42440*/  LDL.64 R6, [R0] ;  /* 0x0000000000067983 */ /* 0x001ed80000100a00 */
[----:B--2---:R-:W2:Y:S01]  /*42450*/  LD.E R14, desc[UR4][R12.64+0x1c] ;  /* 0x00001c040c0e7980 */ /* 0x004ea2000c101900 */
[----:B------:R-:W-:Y:S02]  /*42460*/  R2UR UR6, R2 ;  /* 0x00000000020672ca */ /* 0x000fe400000e0000 */
[----:B------:R-:W-:Y:S01]  /*42470*/  R2UR UR7, R3 ;  /* 0x00000000030772ca */ /* 0x000fe200000e0000 */
[----:B---3--:R0:W5:Y:S01]  /*42480*/  LD.E R11, desc[UR4][R6.64] ;  /* 0x00000004060b7980 */ /* 0x008162000c101900 */
[----:B------:R-:W-:Y:S11]  /*42490*/  BSSY B1, `(.L_x_7346) ;  /* 0x0000006000017945 */ /* 0x000ff60003800000 */
[----:B------:R0:W5:Y:S01]  /*424a0*/  LD.E R18, desc[UR6][R6.64+0x4] ;  /* 0x0000040606127980 */ /* 0x000162000c101900 */
[----:B--2---:R-:W-:-:S04]  /*424b0*/  LOP3.LUT R14, R14, 0x1, RZ, 0xfc, !PT ;  /* 0x000000010e0e7812 */ /* 0x004fc800078efcff */
[----:B------:R-:W-:-:S13]  /*424c0*/  ISETP.NE.AND P0, PT, R14, 0x3, PT ;  /* 0x000000030e00780c */ /* 0x000fda0003f05270 */
[----:B0-----:R-:W-:Y:S05]  /*424d0*/  @!P0 BRA `(.L_x_7347) ;  /* 0x0000000000048947 */ /* 0x001fea0003800000 */
[----:B------:R-:W-:Y:S01]  /*424e0*/  BPT.TRAP 0x1 ;  /* 0x000000040000795c */ /* 0x000fe20000300000 */
.L_x_7347:
[----:B------:R-:W-:Y:S05]  /*424f0*/  BSYNC B1 ;  /* 0x0000000000017941 */ /* 0x000fea0003800000 */
.L_x_7346:
        /* <DEDUP_REMOVED lines=17> */
.L_x_7349:
[----:B------:R-:W-:Y:S05]  /*42610*/  BSYNC B1 ;  /* 0x0000000000017941 */ /* 0x000fea0003800000 */
.L_x_7348:
        /* <DEDUP_REMOVED lines=10> */
.L_x_7351:
[----:B------:R-:W-:Y:S05]  /*426c0*/  BSYNC B1 ;  /* 0x0000000000017941 */ /* 0x000fea0003800000 */
.L_x_7350:
        /* <DEDUP_REMOVED lines=551> */
[----:B------:R-:W-:-:S02]  /*44940*/  R2UR UR8, R2 ;  /* 0x00000000020872ca */ /* 0x000fc400000e0000 */
[----:B------:R-:W-:Y:S02]  /*44950*/  SEL R18, R18, 0x3e, P0 ;  /* 0x0000003e12127807 */ /* 0x000fe40000000000 */
[----:B------:R-:W-:Y:S02]  /*44960*/  SEL R19, R19, 0xf80, P0 ;  /* 0x00000f8013137807 */ /* 0x000fe40000000000 */
[----:B------:R-:W-:Y:S02]  /*44970*/  R2UR UR9, R3 ;  /* 0x00000000030972ca */ /* 0x000fe400000e0000 */
[----:B------:R-:W-:Y:S01]  /*44980*/  LOP3.LUT P0, RZ, R11, 0x7f, RZ, 0xc0, !PT ;  /* 0x0000007f0bff7812 */ /* 0x000fe2000780c0ff */
[----:B------:R-:W-:-:S05]  /*44990*/  IMAD.IADD R18, R18, 0x1, R19 ;  /* 0x0000000112127824 */ /* 0x000fca00078e0213 */
[----:B------:R-:W-:-:S05]  /*449a0*/  LOP3.LUT R19, R18, 0x1e06, RZ, 0xc0, !PT ;  /* 0x00001e0612137812 */ /* 0x000fca00078ec0ff */
[----:B------:R-:W-:-:S05]  /*449b0*/  IMAD.IADD R18, R14, 0x1, R19 ;  /* 0x000000010e127824 */ /* 0x000fca00078e0213 */
[----:B------:R-:W-:Y:S01]  /*449c0*/  R2UR UR6, R18 ;  /* 0x00000000120672ca */ /* 0x000fe200000e0000 */
[----:B--2---:R-:W-:Y:S02]  /*449d0*/  IMAD.IADD R14, R19, 0x1, R12 ;  /* 0x00000001130e7824 */ /* 0x004fe400078e020c */
[----:B------:R-:W-:Y:S02]  /*449e0*/  IMAD.MOV.U32 R19, RZ, RZ, R15 ;  /* 0x000000ffff137224 */ /* 0x000fe400078e000f */
[----:B------:R-:W-:Y:S01]  /*449f0*/  IMAD.MOV.U32 R15, RZ, RZ, R13 ;  /* 0x000000ffff0f7224 */ /* 0x000fe200078e000d */
[----:B------:R-:W-:Y:S02]  /*44a00*/  R2UR UR4, R14 ;  /* 0x000000000e0472ca */ /* 0x000fe400000e0000 */
        /* <DEDUP_REMOVED lines=30> */
[----:B------:R-:W-:Y:S02]  /*44bf0*/  R2UR UR10, R2 ;  /* 0x00000000020a72ca */ /* 0x000fe400000e0000 */
[----:B------:R-:W-:-:S09]  /*44c00*/  R2UR UR11, R3 ;  /* 0x00000000030b72ca */ /* 0x000fd200000e0000 */
[----:B------:R-:W4:Y:S04]  /*44c10*/  LD.E R62, desc[UR8][R4.64+0xc] ;  /* 0x00000c08043e7980 */ /* 0x000f28000c101900 */
[----:B------:R-:W4:Y:S04]  /*44c20*/  LD.E R63, desc[UR10][R4.64+0x14] ;  /* 0x0000140a043f7980 */ /* 0x000f28000c101900 */
[----:B--2---:R-:W2:Y:S01]  /*44c30*/  LD.E R58, desc[UR4][R6.64] ;  /* 0x00000004063a7980 */ /* 0x004ea2000c101900 */
[----:B------:R-:W-:Y:S02]  /*44c40*/  R2UR UR4, R2 ;  /* 0x00000000020472ca */ /* 0x000fe400000e0000 */
[----:B------:R-:W-:Y:S01]  /*44c50*/  R2UR UR5, R3 ;  /* 0x00000000030572ca */ /* 0x000fe200000e0000 */
[----:B------:R-:W4:-:S12]  /*44c60*/  LD.E R7, desc[UR12][R4.64+0x18] ;  /* 0x0000180c04077980 */ /* 0x000f18000c101900 */
[----:B------:R-:W4:Y:S01]  /*44c70*/  LD.E R59, desc[UR4][R4.64] ;  /* 0x00000004043b7980 */ /* 0x000f22000c101900 */
[----:B------:R-:W-:Y:S02]  /*44c80*/  R2UR UR4, R2 ;  /* 0x00000000020472ca */ /* 0x000fe400000e0000 */
[----:B------:R-:W-:Y:S02]  /*44c90*/  R2UR UR5, R3 ;  /* 0x00000000030572ca */ /* 0x000fe400000e0000 */
[----:B---3--:R-:W-:-:S11]  /*44ca0*/  ISETP.NE.AND P1, PT, R9, 0x1, PT ;  /* 0x000000010900780c */ /* 0x008fd60003f25270 */
[----:B------:R-:W3:Y:S02]  /*44cb0*/  LD.E R56, desc[UR4][R56.64] ;  /* 0x0000000438387980 */ /* 0x000ee4000c101900 */
[C---:B------:R-:W-:Y:S02]  /*44cc0*/  @P1 R2UR UR4, R2.reuse ;  /* 0x00000000020412ca */ /* 0x040fe400000e0000 */
[C---:B------:R-:W-:Y:S02]  /*44cd0*/  @P1 R2UR UR5, R3.reuse ;  /* 0x00000000030512ca */ /* 0x040fe400000e0000 */
[----:B------:R-:W-:Y:S02]  /*44ce0*/  @P1 R2UR UR6, R2 ;  /* 0x00000000020612ca */ /* 0x000fe400000e0000 */
[----:B------:R-:W-:-:S09]  /*44cf0*/  @P1 R2UR UR7, R3 ;  /* 0x00000000030712ca */ /* 0x000fd200000e0000 */
[----:B------:R-:W3:Y:S01]  /*44d00*/  @P1 LD.E R60, desc[UR4][R4.64+0x28] ;  /* 0x00002804043c1980 */ /* 0x000ee2000c101900 */
[C---:B------:R-:W-:Y:S02]  /*44d10*/  R2UR UR4, R2.reuse ;  /* 0x00000000020472ca */ /* 0x040fe400000e0000 */
[C---:B------:R-:W-:Y:S01]  /*44d20*/  R2UR UR5, R3.reuse ;  /* 0x00000000030572ca */ /* 0x040fe200000e0000 */
[----:B------:R-:W3:Y:S01]  /*44d30*/  @P1 LD.E R61, desc[UR6][R4.64+0x2c] ;  /* 0x00002c06043d1980 */ /* 0x000ee2000c101900 */
[----:B------:R-:W-:Y:S02]  /*44d40*/  R2UR UR6, R2 ;  /* 0x00000000020672ca */ /* 0x000fe400000e0000 */
[----:B------:R-:W-:-:S09]  /*44d50*/  R2UR UR7, R3 ;  /* 0x00000000030772ca */ /* 0x000fd200000e0000 */
[----:B------:R-:W3:Y:S01]  /*44d60*/  LD.E R12, desc[UR4][R4.64+0x8] ;  /* 0x00000804040c7980 */ /* 0x000ee2000c101900 */
[----:B------:R-:W-:Y:S02]  /*44d70*/  R2UR UR4, R2 ;  /* 0x00000000020472ca */ /* 0x000fe400000e0000 */
[----:B------:R-:W-:Y:S01]  /*44d80*/  R2UR UR5, R3 ;  /* 0x00000000030572ca */ /* 0x000fe200000e0000 */
[----:B------:R-:W3:-:S12]  /*44d90*/  LD.E R9, desc[UR6][R4.64+0x4] ;  /* 0x0000040604097980 */ /* 0x000ed8000c101900 */
[----:B------:R-:W3:Y:S01]  /*44da0*/  LD.E R57, desc[UR4][R4.64+0x10] ;  /* 0x0000100404397980 */ /* 0x000ee2000c101900 */
[----:B------:R-:W-:Y:S01]  /*44db0*/  BSSY B1, `(.L_x_7353) ;  /* 0x000008c000017945 */ /* 0x000fe20003800000 */
[-C--:B--2---:R-:W-:Y:S01]  /*44dc0*/  FMUL.FTZ R6, R26, R58.reuse ;  /* 0x0000003a1a067220 */ /* 0x084fe20000410000 */
[-C--:B------:R-:W-:Y:S01]  /*44dd0*/  FMUL.FTZ R13, R24, R58.reuse ;  /* 0x0000003a180d7220 */ /* 0x080fe20000410000 */
[----:B------:R-:W-:-:S04]  /*44de0*/  FMUL.FTZ R28, R28, R58 ;  /* 0x0000003a1c1c7220 */ /* 0x000fc80000410000 */
[----:B------:R0:W2:Y:S01]  /*44df0*/  MUFU.TANH R65, R28 ;  /* 0x0000001c00417308 */ /* 0x0000a20000002400 */
[----:B----4-:R-:W-:-:S04]  /*44e00*/  SHF.R.S32.HI R26, RZ, 0x1f, R59 ;  /* 0x0000001fff1a7819 */ /* 0x010fc8000001143b */
[----:B------:R-:W-:-:S04]  /*44e10*/  LEA.HI R24, R26, R59, RZ, 0x7 ;  /* 0x0000003b1a187211 */ /* 0x000fc800078f38ff */
[----:B0-----:R-:W-:Y:S01]  /*44e20*/  LOP3.LUT R28, R24, 0xffffff80, RZ, 0xc0, !PT ;  /* 0xffffff80181c7812 */ /* 0x001fe200078ec0ff */
[----:B------:R-:W-:-:S04]  /*44e30*/  FMUL.FTZ R25, R25, R58 ;  /* 0x0000003a19197220 */ /* 0x000fc80000410000 */
[----:B------:R-:W-:Y:S01]  /*44e40*/  IMAD.IADD R28, R59, 0x1, -R28 ;  /* 0x000000013b1c7824 */ /* 0x000fe200078e0a1c */
[----:B------:R0:W4:Y:S01]  /*44e50*/  MUFU.TANH R64, R25 ;  /* 0x0000001900407308 */ /* 0x0001220000002400 */
[-C--:B-1----:R-:W-:Y:S01]  /*44e60*/  FMUL.FTZ R11, R27, R58.reuse ;  /* 0x0000003a1b0b7220 */ /* 0x082fe20000410000 */
[-C--:B------:R-:W-:Y:S01]  /*44e70*/  FMUL.FTZ R32, R32, R58.reuse ;  /* 0x0000003a20207220 */ /* 0x080fe20000410000 */
[----:B------:R-:W-:Y:S01]  /*44e80*/  LEA.HI R27, R26, R59, RZ, 0x2 ;  /* 0x0000003b1a1b7211 */ /* 0x000fe200078f10ff */
[----:B------:R-:W-:Y:S01]  /*44e90*/  FMUL.FTZ R15, R31, R58 ;  /* 0x0000003a1f0f7220 */ /* 0x000fe20000410000 */
[----:B0-----:R-:W-:-:S03]  /*44ea0*/  SHF.R.S32.HI R25, RZ, 0x1f, R28 ;  /* 0x0000001fff197819 */ /* 0x001fc6000001141c */
[----:B------:R0:W1:Y:S01]  /*44eb0*/  MUFU.TANH R31, R32 ;  /* 0x00000020001f7308 */ /* 0x0000620000002400 */
[----:B------:R-:W-:Y:S01]  /*44ec0*/  LEA.HI R26, R25, R28, RZ, 0x2 ;  /* 0x0000001c191a7211 */ /* 0x000fe200078f10ff */
[----:B------:R-:W-:-:S03]  /*44ed0*/  FMUL.FTZ R14, R30, R58 ;  /* 0x0000003a1e0e7220 */ /* 0x000fc60000410000 */
[--C-:B------:R-:W-:Y:S02]  /*44ee0*/  SHF.R.S32.HI R30, RZ, 0x1f, R26.reuse ;  /* 0x0000001fff1e7819 */ /* 0x100fe4000001141a */
[----:B0-----:R-:W-:Y:S02]  /*44ef0*/  LOP3.LUT R32, R27, 0xfffffffc, RZ, 0xc0, !PT ;  /* 0xfffffffc1b207812 */ /* 0x001fe400078ec0ff */
[----:B------:R-:W-:Y:S01]  /*44f00*/  SHF.R.S32.HI R27, RZ, 0x2, R26 ;  /* 0x00000002ff1b7819 */ /* 0x000fe2000001141a */
[----:B------:R-:W-:Y:S01]  /*44f10*/  FMUL.FTZ R29, R29, R58 ;  /* 0x0000003a1d1d7220 */ /* 0x000fe20000410000 */
[----:B------:R-:W-:Y:S01]  /*44f20*/  LEA.HI R25, R25, R28, RZ, 0x5 ;  /* 0x0000001c19197211 */ /* 0x000fe200078f28ff */
[----:B------:R-:W-:Y:S01]  /*44f30*/  IMAD.IADD R32, R59, 0x1, -R32 ;  /* 0x000000013b207824 */ /* 0x000fe200078e0a20 */
[----:B------:R-:W-:Y:S01]  /*44f40*/  LEA.HI R30, R30, R27, RZ, 0x3 ;  /* 0x0000001b1e1e7211 */ /* 0x000fe200078f18ff */
[----:B------:R0:W1:Y:S01]  /*44f50*/  MUFU.TANH R66, R29 ;  /* 0x0000001d00427308 */ /* 0x0000620000002400 */
[----:B------:R-:W-:-:S02]  /*44f60*/  SHF.R.S32.HI R25, RZ, 0x5, R25 ;  /* 0x00000005ff197819 */ /* 0x000fc40000011419 */
[----:B------:R-:W-:Y:S02]  /*44f70*/  LOP3.LUT R30, R30, 0xfffffff8, RZ, 0xc0, !PT ;  /* 0xfffffff81e1e7812 */ /* 0x000fe400078ec0ff */
[----:B0-----:R-:W-:Y:S01]  /*44f80*/  LEA.HI R29, R32, R32, RZ, 0x1 ;  /* 0x00000020201d7211 */ /* 0x001fe200078f08ff */
[----:B---3--:R-:W-:Y:S02]  /*44f90*/  IMAD R25, R56, 0x4, R25 ;  /* 0x0000000438197824 */ /* 0x008fe400078e0219 */
[----:B------:R-:W-:Y:S01]  /*44fa0*/  IMAD.IADD R30, R27, 0x1, -R30 ;  /* 0x000000011b1e7824 */ /* 0x000fe200078e0a1e */
[----:B------:R-:W-:-:S03]  /*44fb0*/  LOP3.LUT R29, R29, 0x1ffffffe, RZ, 0xc0, !PT ;  /* 0x1ffffffe1d1d7812 */ /* 0x000fc600078ec0ff */
[----:B------:R-:W-:Y:S02]  /*44fc0*/  IMAD.U32 R30, R25, 0x10, R30 ;  /* 0x00000010191e7824 */ /* 0x000fe400078e001e */
[----:B------:R-:W-:-:S04]  /*44fd0*/  IMAD.IADD R29, R32, 0x1, -R29 ;  /* 0x00000001201d7824 */ /* 0x000fc800078e0a1d */
[----:B------:R-:W-:-:S04]  /*44fe0*/  IMAD R29, R29, 0x8, R30 ;  /* 0x000000081d1d7824 */ /* 0x000fc800078e021e */
[----:B------:R-:W-:-:S04]  /*44ff0*/  @P1 IMAD.HI.U32 R60, R29, R60, RZ ;  /* 0x0000003c1d3c1227 */ /* 0x000fc800078e00ff */
[-C--:B------:R-:W-:Y:S01]  /*45000*/  FMUL.FTZ R21, R39, R58.reuse ;  /* 0x0000003a27157220 */ /* 0x080fe20000410000 */
[----:B------:R-:W-:Y:S01]  /*45010*/  @P1 SHF.R.U32.HI R29, RZ, R61, R60 ;  /* 0x0000003dff1d1219 */ /* 0x000fe2000001163c */
[-C--:B------:R-:W-:Y:S01]  /*45020*/  FMUL.FTZ R19, R35, R58.reuse ;  /* 0x0000003a23137220 */ /* 0x080fe20000410000 */
[----:B------:R-:W-:Y:S01]  /*45030*/  IMAD.SHL.U32 R35, R8, 0x40, RZ ;  /* 0x0000004008237824 */ /* 0x000fe200078e00ff */
[----:B------:R-:W-:Y:S02]  /*45040*/  LOP3.LUT R25, R26, 0x7ffffffc, RZ, 0xc0, !PT ;  /* 0x7ffffffc1a197812 */ /* 0x000fe400078ec0ff */
[----:B------:R-:W0:Y:S01]  /*45050*/  SHFL.IDX PT, R39, R29, RZ, 0x1c1f ;  /* 0x001c1fff1d277589 */ /* 0x000e2200000e0000 */
        /* <DEDUP_REMOVED lines=20> */
[----:B------:R-:W-:Y:S01]  /*451a0*/  IADD3 R8, R12, 0x1, -R35 ;  /* 0x000000010c087810 */ /* 0x000fe20007ffe823 */
[----:B------:R-:W-:Y:S01]  /*451b0*/  FMUL.FTZ R55, R55, R58 ;  /* 0x0000003a37377220 */ /* 0x000fe20000410000 */
[----:B------:R-:W-:Y:S01]  /*451c0*/  IMAD.IADD R25, R28, 0x1, -R25 ;  /* 0x000000011c197824 */ /* 0x000fe200078e0a19 */
[----:B------:R-:W-:Y:S01]  /*451d0*/  ISETP.GE.AND P2, PT, R7, 0x1, PT ;  /* 0x000000010700780c */ /* 0x000fe20003f46270 */
[----:B------:R-:W3:Y:S02]  /*451e0*/  MUFU.TANH R13, R13 ;  /* 0x0000000d000d7308 */ /* 0x000ee40000002400 */
[----:B------:R-:W-:Y:S01]  /*451f0*/  IMAD R26, R25, -0x2, R8 ;  /* 0xfffffffe191a7824 */ /* 0x000fe200078e0208 */
[----:B------:R-:W-:Y:S01]  /*45200*/  LOP3.LUT R27, RZ, R62, RZ, 0x33, !PT ;  /* 0x0000003eff1b7212 */ /* 0x000fe200078e33ff */
[----:B------:R-:W-:-:S04]  /*45210*/  IMAD.IADD R8, R12, 0x1, -R35 ;  /* 0x000000010c087824 */ /* 0x000fc800078e0a23 */
[----:B------:R-:W0:Y:S01]  /*45220*/  MUFU.TANH R6, R6 ;  /* 0x0000000600067308 */ /* 0x000e220000002400 */
[----:B------:R-:W-:-:S07]  /*45230*/  IMAD.IADD R26, R26, 0x1, -R9 ;  /* 0x000000011a1a7824 */ /* 0x000fce00078e0a09 */
        /* <DEDUP_REMOVED lines=27> */
[----:B------:R-:W1:Y:S01]  /*453f0*/  MUFU.TANH R55, R55 ;  /* 0x0000003700377308 */ /* 0x000e620000002400 */
[----:B------:R-:W-:Y:S01]  /*45400*/  IMAD.IADD R34, R26, 0x1, R27 ;  /* 0x000000011a227824 */ /* 0x000fe200078e021b */
[----:B0-----:R-:W-:Y:S01]  /*45410*/  VIADDMNMX R8, R39, R57, R32, PT ;  /* 0x0000003927087246 */ /* 0x001fe20003800120 */
[----:B------:R-:W-:-:S02]  /*45420*/  IMAD.IADD R63, R63, 0x1, -R35 ;  /* 0x000000013f3f7824 */ /* 0x000fc400078e0a23 */
        /* <DEDUP_REMOVED lines=18> */
.L_x_7358:
[----:B------:R-:W-:Y:S05]  /*45550*/  BSYNC B3 ;  /* 0x0000000000037941 */ /* 0x000fea0003800000 */
.L_x_7357:
[----:B------:R-:W-:Y:S01]  /*45560*/  LOP3.LUT R28, RZ, R28, RZ, 0x33, !PT ;  /* 0x0000001cff1c7212 */ /* 0x000fe200078e33ff */
[----:B------:R-:W-:Y:S06]  /*45570*/  BRA `(.L_x_7359) ;  /* 0x0000000000287947 */ /* 0x000fec0003800000 */
.L_x_7356:
        /* <DEDUP_REMOVED lines=10> */
.L_x_7359:
[----:B------:R-:W-:Y:S05]  /*45620*/  BSYNC B2 ;  /* 0x0000000000027941 */ /* 0x000fea0003800000 */
.L_x_7355:
[----:B------:R-:W-:-:S04]  /*45630*/  IMAD R28, R7, R28, -R35 ;  /* 0x0000001c071c7224 */ /* 0x000fc800078e0a23 */
[----:B------:R-:W-:-:S05]  /*45640*/  IMAD R27, R25, -0x2, R28 ;  /* 0xfffffffe191b7824 */ /* 0x000fca00078e021c */
[----:B------:R-:W-:Y:S02]  /*45650*/  VIMNMX R26, R26, R27, !PT ;  /* 0x0000001b1a1a7248 */ /* 0x000fe40007fe0100 */
[----:B------:R-:W-:-:S07]  /*45660*/  VIADDMNMX R8, R27, R7, R8, PT ;  /* 0x000000071b087246 */ /* 0x000fce0003800108 */
.L_x_7354:
[----:B------:R-:W-:Y:S05]  /*45670*/  BSYNC B1 ;  /* 0x0000000000017941 */ /* 0x000fea0003800000 */
.L_x_7353:
[C---:B------:R-:W-:Y:S01]  /*45680*/  ISETP.GE.AND P2, PT, R63.reuse, 0x9, PT ;  /* 0x000000093f00780c */ /* 0x040fe20003f46270 */
[----:B------:R-:W0:Y:S01]  /*45690*/  SHFL.IDX PT, R29, R29, 0x1, 0x1c1f ;  /* 0x003c1f001d1d7f89 */ /* 0x000e2200000e0000 */
[C---:B------:R-:W-:Y:S01]  /*456a0*/  ISETP.GE.AND P1, PT, R63.reuse, 0x2, PT ;  /* 0x000000023f00780c */ /* 0x040fe20003f26270 */
[----:B------:R-:W-:Y:S01]  /*456b0*/  BSSY B1, `(.L_x_7360) ;  /* 0x0000070000017945 */ /* 0x000fe20003800000 */
[C---:B------:R-:W-:Y:S02]  /*456c0*/  ISETP.GT.AND P3, PT, R26.reuse, 0x8, !P2 ;  /* 0x000000081a00780c */ /* 0x040fe40005764270 */
[----:B------:R-:W-:Y:S02]  /*456d0*/  ISETP.GT.AND P4, PT, R26, 0x1, !P1 ;  /* 0x000000011a00780c */ /* 0x000fe40004f84270 */
[----:B------:R-:W-:Y:S02]  /*456e0*/  ISETP.LT.OR P3, PT, R8, 0x9, P3 ;  /* 0x000000090800780c */ /* 0x000fe40001f61670 */
[----:B------:R-:W-:-:S02]  /*456f0*/  ISETP.GE.AND P5, PT, R63, 0xa, PT ;  /* 0x0000000a3f00780c */ /* 0x000fc40003fa6270 */
[----:B------:R-:W-:Y:S02]  /*45700*/  FSEL R65, R65, -INF , !P3 ;  /* 0xff80000041417808 */ /* 0x000fe40005800000 */
[----:B------:R-:W-:Y:S02]  /*45710*/  ISETP.LT.OR P4, PT, R8, 0x2, P4 ;  /* 0x000000020800780c */ /* 0x000fe40002781670 */
        /* <DEDUP_REMOVED lines=62> */
[----:B0-----:R-:W-:Y:S01]  /*45b00*/  IMAD.IADD R13, R34, 0x1, R29 ;  /* 0x00000001220d7824 */ /* 0x001fe200078e021d */
[----:B------:R-:W-:-:S04]  /*45b10*/  ISETP.GE.AND P6, PT, R63, 0x3a, PT ;  /* 0x0000003a3f00780c */ /* 0x000fc80003fc6270 */
[----:B------:R-:W-:Y:S02]  /*45b20*/  P2R R48, PR, RZ, 0x40 ;  /* 0x00000040ff307803 */ /* 0x000fe40000000000 */
[----:B------:R-:W-:-:S04]  /*45b30*/  ISETP.GT.AND P6, PT, R26, 0x39, !P6 ;  /* 0x000000391a00780c */ /* 0x000fc800077c4270 */
[----:B------:R-:W-:Y:S02]  /*45b40*/  ISETP.LT.OR P6, PT, R8, 0x3a, P6 ;  /* 0x0000003a0800780c */ /* 0x000fe400037c1670 */
[----:B------:R-:W-:Y:S02]  /*45b50*/  VIADDMNMX R8, R29, R57, R32, PT ;  /* 0x000000391d087246 */ /* 0x000fe40003800120 */
        /* <DEDUP_REMOVED lines=19> */
.L_x_7365:
[----:B------:R-:W-:Y:S05]  /*45c90*/  BSYNC B3 ;  /* 0x0000000000037941 */ /* 0x000fea0003800000 */
.L_x_7364:
[----:B------:R-:W-:Y:S01]  /*45ca0*/  LOP3.LUT R12, RZ, R12, RZ, 0x33, !PT ;  /* 0x0000000cff0c7212 */ /* 0x000fe200078e33ff */
[----:B------:R-:W-:Y:S06]  /*45cb0*/  BRA `(.L_x_7366) ;  /* 0x0000000000287947 */ /* 0x000fec0003800000 */
.L_x_7363:
        /* <DEDUP_REMOVED lines=10> */
.L_x_7366:
[----:B------:R-:W-:Y:S05]  /*45d60*/  BSYNC B2 ;  /* 0x0000000000027941 */ /* 0x000fea0003800000 */
.L_x_7362:
[----:B------:R-:W-:-:S04]  /*45d70*/  IMAD R12, R7, R12, -R35 ;  /* 0x0000000c070c7224 */ /* 0x000fc800078e0a23 */
[----:B------:R-:W-:-:S05]  /*45d80*/  IMAD R12, R25, -0x2, R12 ;  /* 0xfffffffe190c7824 */ /* 0x000fca00078e020c */
[----:B------:R-:W-:Y:S02]  /*45d90*/  VIADDMNMX R8, R12, R7, R8, PT ;  /* 0x000000070c087246 */ /* 0x000fe40003800108 */
[----:B------:R-:W-:-:S07]  /*45da0*/  VIMNMX R13, R13, R12, !PT ;  /* 0x0000000c0d0d7248 */ /* 0x000fce0007fe0100 */
.L_x_7361:
[----:B------:R-:W-:Y:S05]  /*45db0*/  BSYNC B1 ;  /* 0x0000000000017941 */ /* 0x000fea0003800000 */
.L_x_7360:
        /* <DEDUP_REMOVED lines=30> */
[C---:B------:R-:W-:Y:S02]  /*45fa0*/  ISETP.GT.AND P3, PT, R13.reuse, 0x30, !P3 ;  /* 0x000000300d00780c */ /* 0x040fe40005f64270 */
[----:B------:R-:W-:Y:S02]  /*45fb0*/  ISETP.LT.OR P1, PT, R8, 0x21, P1 ;  /* 0x000000210800780c */ /* 0x000fe40000f21670 */
[----:B------:R-:W-:Y:S02]  /*45fc0*/  ISETP.GT.AND P4, PT, R13, 0x31, !P4 ;  /* 0x000000310d00780c */ /* 0x000fe40006784270 */
[----:B------:R-:W-:-:S02]  /*45fd0*/  FSEL R11, R42, -INF , !P1 ;  /* 0xff8000002a0b7808 */ /* 0x000fc40004800000 */
[----:B------:R-:W-:Y:S02]  /*45fe0*/  ISETP.NE.AND P1, PT, R40, RZ, PT ;  /* 0x000000ff2800720c */ /* 0x000fe40003f25270 */
[----:B------:R-:W-:Y:S02]  /*45ff0*/  ISETP.NE.AND P6, PT, R48, RZ, PT ;  /* 0x000000ff3000720c */ /* 0x000fe40003fc5270 */
        /* <DEDUP_REMOVED lines=10> */
[----:B------:R-:W-:-:S04]  /*460a0*/  FSEL R9, R6, -INF , !P1 ;  /* 0xff80000006097808 */ /* 0x000fc80004800000 */
[----:B------:R-:W-:-:S04]  /*460b0*/  FMNMX.FTZ R7, R9, R12, !PT ;  /* 0x0000000c09077209 */ /* 0x000fc80007810000 */
[----:B------:R-:W-:-:S04]  /*460c0*/  FMNMX.FTZ R6, R14, R7, !PT ;  /* 0x000000070e067209 */ /* 0x000fc80007810000 */
[----:B------:R-:W-:-:S04]  /*460d0*/  FMNMX.FTZ R7, R15, R6, !PT ;  /* 0x000000060f077209 */ /* 0x000fc80007810000 */
[----:B------:R-:W-:-:S04]  /*460e0*/  FMNMX.FTZ R6, R18, R7, !PT ;  /* 0x0000000712067209 */ /* 0x000fc80007810000 */
[----:B------:R-:W-:-:S04]  /*460f0*/  FMNMX.FTZ R7, R19, R6, !PT ;  /* 0x0000000613077209 */ /* 0x000fc80007810000 */
[----:B------:R-:W-:-:S04]  /*46100*/  FMNMX.FTZ R6, R20, R7, !PT ;  /* 0x0000000714067209 */ /* 0x000fc80007810000 */
[----:B------:R-:W-:Y:S02]  /*46110*/  FMNMX.FTZ R6, R21, R6, !PT ;  /* 0x0000000615067209 */ /* 0x000fe40007810000 */
[----:B------:R-:W-:Y:S02]  /*46120*/  ISETP.GT.AND P1, PT, R13, 0x29, !P2 ;  /* 0x000000290d00780c */ /* 0x000fe40005724270 */
[----:B------:R-:W-:Y:S02]  /*46130*/  FMNMX.FTZ R6, R11, R6, !PT ;  /* 0x000000060b067209 */ /* 0x000fe40007810000 */
[C---:B------:R-:W-:Y:S02]  /*46140*/  ISETP.LT.OR P1, PT, R8.reuse, 0x2a, P1 ;  /* 0x0000002a0800780c */ /* 0x040fe40000f21670 */
[----:B------:R-:W-:Y:S02]  /*46150*/  FMNMX.FTZ R7, R25, R6, !PT ;  /* 0x0000000619077209 */ /* 0x000fe40007810000 */
[----:B------:R-:W-:-:S02]  /*46160*/  ISETP.LT.OR P3, PT, R8, 0x31, P3 ;  /* 0x000000310800780c */ /* 0x000fc40001f61670 */
[----:B------:R-:W-:Y:S02]  /*46170*/  FSEL R24, R24, -INF , !P1 ;  /* 0xff80000018187808 */ /* 0x000fe40004800000 */
[----:B------:R-:W-:Y:S02]  /*46180*/  FMNMX.FTZ R7, R26, R7, !PT ;  /* 0x000000071a077209 */ /* 0x000fe40007810000 */
[----:B------:R-:W-:Y:S02]  /*46190*/  ISETP.GT.AND P5, PT, R13, 0x38, !P5 ;  /* 0x000000380d00780c */ /* 0x000fe40006fa4270 */
[----:B------:R-:W-:Y:S02]  /*461a0*/  ISETP.LT.OR P4, PT, R8, 0x32, P4 ;  /* 0x000000320800780c */ /* 0x000fe40002781670 */
[----:B------:R-:W-:Y:S02]  /*461b0*/  FSEL R27, R50, -INF , !P3 ;  /* 0xff800000321b7808 */ /* 0x000fe40005800000 */
[----:B------:R-:W-:-:S02]  /*461c0*/  FMNMX.FTZ R6, R24, R7, !PT ;  /* 0x0000000718067209 */ /* 0x000fc40007810000 */
[----:B------:R-:W-:Y:S02]  /*461d0*/  ISETP.GT.AND P1, PT, R13, 0x39, !P6 ;  /* 0x000000390d00780c */ /* 0x000fe40007724270 */
[C---:B------:R-:W-:Y:S02]  /*461e0*/  ISETP.LT.OR P5, PT, R8.reuse, 0x39, P5 ;  /* 0x000000390800780c */ /* 0x040fe40002fa1670 */
[----:B------:R-:W-:Y:S02]  /*461f0*/  FSEL R13, R51, -INF , !P4 ;  /* 0xff800000330d7808 */ /* 0x000fe40006000000 */
[----:B------:R-:W-:Y:S02]  /*46200*/  FMNMX.FTZ R6, R27, R6, !PT ;  /* 0x000000061b067209 */ /* 0x000fe40007810000 */
[----:B------:R-:W-:Y:S02]  /*46210*/  ISETP.LT.OR P1, PT, R8, 0x3a, P1 ;  /* 0x0000003a0800780c */ /* 0x000fe40000f21670 */
[----:B------:R-:W-:-:S02]  /*46220*/  R2UR UR4, R2 ;  /* 0x00000000020472ca */ /* 0x000fc400000e0000 */
[----:B------:R-:W-:Y:S02]  /*46230*/  R2UR UR5, R3 ;  /* 0x00000000030572ca */ /* 0x000fe400000e0000 */
[----:B------:R-:W-:Y:S02]  /*46240*/  FSEL R8, R54, -INF , !P5 ;  /* 0xff80000036087808 */ /* 0x000fe40006800000 */
[----:B------:R-:W-:Y:S02]  /*46250*/  FMNMX.FTZ R7, R13, R6, !PT ;  /* 0x000000060d077209 */ /* 0x000fe40007810000 */
[----:B------:R-:W-:Y:S02]  /*46260*/  R2UR UR6, R2 ;  /* 0x00000000020672ca */ /* 0x000fe400000e0000 */
[----:B------:R-:W-:Y:S02]  /*46270*/  R2UR UR7, R3 ;  /* 0x00000000030772ca */ /* 0x000fe400000e0000 */
[----:B------:R-:W-:-:S02]  /*46280*/  FSEL R28, R55, -INF , !P1 ;  /* 0xff800000371c7808 */ /* 0x000fc40004800000 */
[----:B------:R-:W-:-:S04]  /*46290*/  FMNMX.FTZ R7, R8, R7, !PT ;  /* 0x0000000708077209 */ /* 0x000fc80007810000 */
[----:B------:R-:W-:-:S05]  /*462a0*/  FMNMX.FTZ R7, R28, R7, !PT ;  /* 0x000000071c077209 */ /* 0x000fca0007810000 */
[----:B--2---:R-:W-:Y:S04]  /*462b0*/  ST.E desc[UR4][R4.64+0x4], R7 ;  /* 0x0000040704007985 */ /* 0x004fe8000c101904 */
[----:B------:R-:W2:Y:S01]  /*462c0*/  LD.E R32, desc[UR6][R4.64+0x4] ;  /* 0x0000040604207980 */ /* 0x000ea2000c101900 */
        /* <DEDUP_REMOVED lines=15> */
[----:B------:R-:W0:Y:S01]  /*463c0*/  SHFL.BFLY PT, R6, R29, 0x2, 0x1f ;  /* 0x0c401f001d067f89 */ /* 0x000e2200000e0000 */
[----:B------:R-:W-:Y:S02]  /*463d0*/  R2UR UR8, R2 ;  /* 0x00000000020872ca */ /* 0x000fe400000e0000 */
[----:B------:R-:W-:Y:S02]  /*463e0*/  R2UR UR9, R3 ;  /* 0x00000000030972ca */ /* 0x000fe400000e0000 */
[----:B0-----:R-:W-:Y:S01]  /*463f0*/  FMNMX.FTZ R30, R29, R6, !PT ;  /* 0x000000061d1e7209 */ /* 0x001fe20007810000 */
[----:B------:R-:W-:Y:S04]  /*46400*/  ST.E desc[UR4][R4.64], R29 ;  /* 0x0000001d04007985 */ /* 0x000fe8000c101904 */
[----:B--2---:R-:W0:Y:S02]  /*46410*/  SHFL.BFLY PT, R7, R32, 0x2, 0x1f ;  /* 0x0c401f0020077f89 */ /* 0x004e2400000e0000 */
[----:B0-----:R-:W-:-:S02]  /*46420*/  FMNMX.FTZ R33, R32, R7, !PT ;  /* 0x0000000720217209 */ /* 0x001fc40007810000 */
[----:B------:R-:W0:Y:S04]  /*46430*/  SHFL.BFLY PT, R7, R30, 0x1, 0x1f ;  /* 0x0c201f001e077f89 */ /* 0x000e2800000e0000 */
[----:B------:R-:W1:Y:S01]  /*46440*/  SHFL.BFLY PT, R6, R33, 0x1, 0x1f ;  /* 0x0c201f0021067f89 */ /* 0x000e6200000e0000 */
[----:B0-----:R-:W-:Y:S02]  /*46450*/  FMNMX.FTZ R31, R30, R7, !PT ;  /* 0x000000071e1f7209 */ /* 0x001fe40007810000 */
[----:B-1----:R-:W-:-:S03]  /*46460*/  FMNMX.FTZ R35, R33, R6, !PT ;  /* 0x0000000621237209 */ /* 0x002fc60007810000 */
[----:B------:R-:W-:Y:S04]  /*46470*/  ST.E desc[UR6][R4.64], R31 ;  /* 0x0000001f04007985 */ /* 0x000fe8000c101906 */
[----:B------:R0:W-:Y:S04]  /*46480*/  ST.E desc[UR8][R4.64+0x4], R35 ;  /* 0x0000042304007985 */ /* 0x0001e8000c101908 */
[----:B------:R-:W2:Y:S04]  /*46490*/  LDL.64 R6, [R0+0x70] ;  /* 0x0000700000067983 */ /* 0x000ea80000100a00 */
[----:B--2---:R-:W2:Y:S04]  /*464a0*/  LD.E R33, desc[UR6][R6.64+0x20] ;  /* 0x0000200606217980 */ /* 0x004ea8000c101900 */
[----:B------:R-:W2:Y:S04]  /*464b0*/  LD.E R30, desc[UR4][R6.64] ;  /* 0x00000004061e7980 */ /* 0x000ea8000c101900 */
[----:B------:R-:W3:Y:S01]  /*464c0*/  LD.E R44, desc[UR4][R6.64+0x4] ;  /* 0x00000404062c7980 */ /* 0x000ee2000c101900 */
[C---:B--2---:R-:W-:Y:S01]  /*464d0*/  FMUL.FTZ R32, R30.reuse, R33 ;  /* 0x000000211e207220 */ /* 0x044fe20000410000 */
[----:B------:R-:W-:-:S04]  /*464e0*/  FSETP.NEU.FTZ.AND P1, PT, R30, -INF , PT ;  /* 0xff8000001e00780b */ /* 0x000fc80003f3d000 */
[----:B------:R-:W-:Y:S02]  /*464f0*/  FSEL R32, R32, RZ, P1 ;  /* 0x000000ff20207208 */ /* 0x000fe40000800000 */
[----:B---3--:R-:W-:-:S03]  /*46500*/  FSETP.NEU.FTZ.AND P1, PT, R44, -INF , PT ;  /* 0xff8000002c00780b */ /* 0x008fc60003f3d000 */
[-CC-:B------:R-:W-:Y:S01]  /*46510*/  FFMA.FTZ R38, R41, R33.reuse, -R32.reuse ;  /* 0x0000002129267223 */ /* 0x180fe20000010820 */
[-CC-:B------:R-:W-:Y:S01]  /*46520*/  FFMA.FTZ R41, R45, R33.reuse, -R32.reuse ;  /* 0x000000212d297223 */ /* 0x180fe20000010820 */
[----:B------:R-:W-:Y:S01]  /*46530*/  FMUL.FTZ R45, R33, R44 ;  /* 0x0000002c212d7220 */ /* 0x000fe20000410000 */
[-CC-:B0-----:R-:W-:Y:S02]  /*46540*/  FFMA.FTZ R5, R39, R33.reuse, -R32.reuse ;  /* 0x0000002127057223 */ /* 0x181fe40000010820 */
[----:B------:R0:W-:Y:S01]  /*46550*/  MUFU.EX2 R39, R38 ;  /* 0x0000002600277308 */ /* 0x0001e20000000800 */
[-CC-:B------:R-:W-:Y:S01]  /*46560*/  FFMA.FTZ R4, R37, R33.reuse, -R32.reuse ;  /* 0x0000002125047223 */ /* 0x180fe20000010820 */
[----:B------:R-:W-:Y:S01]  /*46570*/  FFMA.FTZ R30, R65, R33, -R32 ;  /* 0x00000021411e7223 */ /* 0x000fe20000010820 */
[----:B0-----:R-:W-:-:S05]  /*46580*/  FSEL R38, R45, RZ, P1 ;  /* 0x000000ff2d267208 */ /* 0x001fca0000800000 */
[----:B------:R-:W-:Y:S01]  /*46590*/  MUFU.EX2 R168, R4 ;  /* 0x0000000400a87308 */ /* 0x000fe20000000800 */
[-CC-:B------:R-:W-:Y:S01]  /*465a0*/  FFMA.FTZ R9, R9, R33.reuse, -R38.reuse ;  /* 0x0000002109097223 */ /* 0x180fe20000010826 */
[-CC-:B------:R-:W-:Y:S01]  /*465b0*/  FFMA.FTZ R12, R12, R33.reuse, -R38.reuse ;  /* 0x000000210c0c7223 */ /* 0x180fe20000010826 */
[----:B------:R-:W-:-:S05]  /*465c0*/  FFMA.FTZ R14, R14, R33, -R38 ;  /* 0x000000210e0e7223 */ /* 0x000fca0000010826 */
[----:B------:R0:W-:Y:S01]  /*465d0*/  MUFU.EX2 R29, R5 ;  /* 0x00000005001d7308 */ /* 0x0001e20000000800 */
[-C--:B------:R-:W-:Y:S01]  /*465e0*/  FFMA.FTZ R31, R47, R33.reuse, -R32 ;  /* 0x000000212f1f7223 */ /* 0x080fe20000010820 */
[-C--:B------:R-:W-:Y:S01]  /*465f0*/  FFMA.FTZ R15, R15, R33.reuse, -R38 ;  /* 0x000000210f0f7223 */ /* 0x080fe20000010826 */
[----:B------:R-:W-:-:S05]  /*46600*/  FFMA.FTZ R34, R59, R33, -R32 ;  /* 0x000000213b227223 */ /* 0x000fca0000010820 */
[----:B------:R-:W-:Y:S01]  /*46610*/  MUFU.EX2 R169, R9 ;  /* 0x0000000900a97308 */ /* 0x000fe20000000800 */
[-C--:B0-----:R-:W-:Y:S01]  /*46620*/  FFMA.FTZ R5, R69, R33.reuse, -R32 ;  /* 0x0000002145057223 */ /* 0x081fe20000010820 */
[----:B------:R-:W-:-:S06]  /*46630*/  FFMA.FTZ R18, R18, R33, -R38 ;  /* 0x0000002112127223 */ /* 0x000fcc0000010826 */
[----:B------:R-:W0:Y:S01]  /*46640*/  MUFU.EX2 R44, R12 ;  /* 0x0000000c002c7308 */ /* 0x000e220000000800 */
[----:B------:R-:W-:-:S07]  /*46650*/  FFMA.FTZ R35, R61, R33, -R32 ;  /* 0x000000213d237223 */ /* 0x000fce0000010820 */
[----:B------:R-:W-:Y:S01]  /*46660*/  MUFU.EX2 R30, R30 ;  /* 0x0000001e001e7308 */ /* 0x000fe20000000800 */
[-C--:B------:R-:W-:Y:S01]  /*46670*/  FFMA.FTZ R4, R67, R33.reuse, -R32 ;  /* 0x0000002143047223 */ /* 0x080fe20000010820 */
[----:B------:R-:W-:-:S06]  /*46680*/  FFMA.FTZ R19, R19, R33, -R38 ;  /* 0x0000002113137223 */ /* 0x000fcc0000010826 */
[----:B------:R-:W1:Y:S01]  /*46690*/  MUFU.EX2 R14, R14 ;  /* 0x0000000e000e7308 */ /* 0x000e620000000800 */
[----:B------:R-:W-:-:S07]  /*466a0*/  FFMA.FTZ R20, R20, R33, -R38 ;  /* 0x0000002114147223 */ /* 0x000fce0000010826 */
[----:B------:R-:W-:Y:S08]  /*466b0*/  MUFU.EX2 R31, R31 ;  /* 0x0000001f001f7308 */ /* 0x000ff00000000800 */
[----:B------:R-:W2:Y:S01]  /*466c0*/  MUFU.EX2 R15, R15 ;  /* 0x0000000f000f7308 */ /* 0x000ea20000000800 */
[----:B0-----:R-:W-:-:S07]  /*466d0*/  FADD.FTZ R9, R169, R44 ;  /* 0x0000002ca9097221 */ /* 0x001fce0000010000 */
[----:B------:R0:W-:Y:S01]  /*466e0*/  MUFU.EX2 R37, R5 ;  /* 0x0000000500257308 */ /* 0x0001e20000000800 */
[----:B------:R-:W-:-:S07]  /*466f0*/  FFMA.FTZ R21, R21, R33, -R38 ;  /* 0x0000002115157223 */ /* 0x000fce0000010826 */
[----:B------:R-:W3:Y:S01]  /*46700*/  MUFU.EX2 R34, R34 ;  /* 0x0000002200227308 */ /* 0x000ee20000000800 */
[----:B0-----:R-:W-:-:S07]  /*46710*/  FFMA.FTZ R5, R49, R33, -R32 ;  /* 0x0000002131057223 */ /* 0x001fce0000010820 */
[----:B------:R-:W0:Y:S01]  /*46720*/  MUFU.EX2 R18, R18 ;  /* 0x0000001200127308 */ /* 0x000e220000000800 */
[----:B------:R-:W-:-:S07]  /*46730*/  FFMA.FTZ R36, R71, R33, -R32 ;  /* 0x0000002147247223 */ /* 0x000fce0000010820 */
[----:B------:R4:W-:Y:S01]  /*46740*/  MUFU.EX2 R174, R4 ;  /* 0x0000000400ae7308 */ /* 0x0009e20000000800 */
[----:B-1----:R-:W-:-:S07]  /*46750*/  FADD.FTZ R12, R14, R9 ;  /* 0x000000090e0c7221 */ /* 0x002fce0000010000 */
[----:B------:R-:W1:Y:S01]  /*46760*/  MUFU.EX2 R35, R35 ;  /* 0x0000002300237308 */ /* 0x000e620000000800 */
[----:B----4-:R-:W-:-:S07]  /*46770*/  FFMA.FTZ R4, R75, R33, -R32 ;  /* 0x000000214b047223 */ /* 0x010fce0000010820 */
[----:B------:R4:W-:Y:S01]  /*46780*/  MUFU.EX2 R43, R5 ;  /* 0x00000005002b7308 */ /* 0x0009e20000000800 */
[----:B------:R-:W-:-:S07]  /*46790*/  FFMA.FTZ R11, R11, R33, -R38 ;  /* 0x000000210b0b7223 */ /* 0x000fce0000010826 */
[----:B------:R-:W5:Y:S01]  /*467a0*/  MUFU.EX2 R19, R19 ;  /* 0x0000001300137308 */ /* 0x000f620000000800 */
[----:B----4-:R-:W-:Y:S01]  /*467b0*/  FADD.FTZ R5, R168, R29 ;  /* 0x0000001da8057221 */ /* 0x010fe20000010000 */
[----:B------:R-:W-:-:S06]  /*467c0*/  FFMA.FTZ R40, R73, R33, -R32 ;  /* 0x0000002149287223 */ /* 0x000fcc0000010820 */
[----:B------:R4:W-:Y:S01]  /*467d0*/  MUFU.EX2 R180, R4 ;  /* 0x0000000400b47308 */ /* 0x0009e20000000800 */
[----:B------:R-:W-:Y:S01]  /*467e0*/  FFMA.FTZ R42, R77, R33, -R32 ;  /* 0x000000214d2a7223 */ /* 0x000fe20000010820 */
[----:B--2---:R-:W-:-:S06]  /*467f0*/  FADD.FTZ R9, R15, R12 ;  /* 0x0000000c0f097221 */ /* 0x004fcc0000010000 */
[----:B------:R-:W2:Y:S01]  /*46800*/  MUFU.EX2 R20, R20 ;  /* 0x0000001400147308 */ /* 0x000ea20000000800 */
[----:B----4-:R-:W-:Y:S01]  /*46810*/  FADD.FTZ R4, R30, R5 ;  /* 0x000000051e047221 */ /* 0x010fe20000010000 */
[----:B------:R-:W-:-:S03]  /*46820*/  FFMA.FTZ R32, R53, R33, -R32 ;  /* 0x0000002135207223 */ /* 0x000fc60000010820 */
[----:B------:R-:W-:-:S03]  /*46830*/  FADD.FTZ R5, R31, R4 ;  /* 0x000000041f057221 */ /* 0x000fc60000010000 */
[----:B------:R-:W4:Y:S01]  /*46840*/  MUFU.EX2 R21, R21 ;  /* 0x0000001500157308 */ /* 0x000f220000000800 */
[-CC-:B------:R-:W-:Y:S01]  /*46850*/  FFMA.FTZ R25, R25, R33.reuse, -R38.reuse ;  /* 0x0000002119197223 */ /* 0x180fe20000010826 */
[----:B---3--:R-:W-:Y:S01]  /*46860*/  FADD.FTZ R4, R34, R5 ;  /* 0x0000000522047221 */ /* 0x008fe20000010000 */
[----:B0-----:R-:W-:Y:S01]  /*46870*/  FADD.FTZ R12, R18, R9 ;  /* 0x00000009120c7221 */ /* 0x001fe20000010000 */
[----:B------:R-:W-:-:S04]  /*46880*/  FFMA.FTZ R26, R26, R33, -R38 ;  /* 0x000000211a1a7223 */ /* 0x000fc80000010826 */
[----:B------:R-:W0:Y:S01]  /*46890*/  MUFU.EX2 R36, R36 ;  /* 0x0000002400247308 */ /* 0x000e220000000800 */
[----:B-1----:R-:W-:Y:S01]  /*468a0*/  FADD.FTZ R5, R35, R4 ;  /* 0x0000000423057221 */ /* 0x002fe20000010000 */
[----:B-----5:R-:W-:-:S06]  /*468b0*/  FADD.FTZ R9, R19, R12 ;  /* 0x0000000c13097221 */ /* 0x020fcc0000010000 */
[----:B------:R-:W1:Y:S01]  /*468c0*/  MUFU.EX2 R11, R11 ;  /* 0x0000000b000b7308 */ /* 0x000e620000000800 */
[----:B------:R-:W-:Y:S01]  /*468d0*/  FFMA.FTZ R24, R24, R33, -R38 ;  /* 0x0000002118187223 */ /* 0x000fe20000010826 */
[----:B------:R-:W-:-:S06]  /*468e0*/  FADD.FTZ R4, R174, R5 ;  /* 0x00000005ae047221 */ /* 0x000fcc0000010000 */
[----:B------:R-:W-:Y:S01]  /*468f0*/  MUFU.EX2 R45, R32 ;  /* 0x00000020002d7308 */ /* 0x000fe20000000800 */
[----:B--2---:R-:W-:Y:S01]  /*46900*/  FADD.FTZ R12, R20, R9 ;  /* 0x00000009140c7221 */ /* 0x004fe20000010000 */
[----:B------:R-:W-:-:S06]  /*46910*/  FFMA.FTZ R27, R27, R33, -R38 ;  /* 0x000000211b1b7223 */ /* 0x000fcc0000010826 */
[----:B------:R-:W2:Y:S01]  /*46920*/  MUFU.EX2 R32, R25 ;  /* 0x0000001900207308 */ /* 0x000ea20000000800 */
[----:B------:R-:W-:Y:S01]  /*46930*/  FADD.FTZ R5, R37, R4 ;  /* 0x0000000425057221 */ /* 0x000fe20000010000 */
[----:B----4-:R-:W-:-:S06]  /*46940*/  FADD.FTZ R12, R21, R12 ;  /* 0x0000000c150c7221 */ /* 0x010fcc0000010000 */
[----:B------:R-:W3:Y:S08]  /*46950*/  MUFU.EX2 R40, R40 ;  /* 0x0000002800287308 */ /* 0x000ef00000000800 */
[----:B------:R-:W4:Y:S01]  /*46960*/  MUFU.EX2 R26, R26 ;  /* 0x0000001a001a7308 */ /* 0x000f220000000800 */
[----:B------:R-:W-:Y:S01]  /*46970*/  FFMA.FTZ R13, R13, R33, -R38 ;  /* 0x000000210d0d7223 */ /* 0x000fe20000010826 */
[----:B0-----:R-:W-:-:S06]  /*46980*/  FADD.FTZ R4, R36, R5 ;  /* 0x0000000524047221 */ /* 0x001fcc0000010000 */
[----:B------:R-:W0:Y:S01]  /*46990*/  MUFU.EX2 R41, R41 ;  /* 0x0000002900297308 */ /* 0x000e220000000800 */
[----:B-1----:R-:W-:-:S07]  /*469a0*/  FADD.FTZ R5, R11, R12 ;  /* 0x0000000c0b057221 */ /* 0x002fce0000010000 */
[----:B------:R-:W1:Y:S01]  /*469b0*/  MUFU.EX2 R179, R24 ;  /* 0x0000001800b37308 */ /* 0x000e620000000800 */
[----:B------:R-:W-:Y:S01]  /*469c0*/  FFMA.FTZ R8, R8, R33, -R38 ;  /* 0x0000002108087223 */ /* 0x000fe20000010826 */
[----:B------:R-:W-:Y:S01]  /*469d0*/  FADD.FTZ R9, R39, R4 ;  /* 0x0000000427097221 */ /* 0x000fe20000010000 */
[----:B--2---:R-:W-:-:S05]  /*469e0*/  FADD.FTZ R5, R32, R5 ;  /* 0x0000000520057221 */ /* 0x004fca0000010000 */
[----:B------:R-:W2:Y:S01]  /*469f0*/  MUFU.EX2 R27, R27 ;  /* 0x0000001b001b7308 */ /* 0x000ea20000000800 */
[----:B------:R-:W-:Y:S01]  /*46a00*/  FFMA.FTZ R28, R28, R33, -R38 ;  /* 0x000000211c1c7223 */ /* 0x000fe20000010826 */
[----:B---3--:R-:W-:Y:S01]  /*46a10*/  FADD.FTZ R4, R40, R9 ;  /* 0x0000000928047221 */ /* 0x008fe20000010000 */
[----:B----4-:R-:W-:-:S05]  /*46a20*/  FADD.FTZ R12, R26, R5 ;  /* 0x000000051a0c7221 */ /* 0x010fca0000010000 */
[----:B------:R-:W3:Y:S01]  /*46a30*/  MUFU.EX2 R24, R13 ;  /* 0x0000000d00187308 */ /* 0x000ee20000000800 */
[----:B0-----:R-:W-:Y:S01]  /*46a40*/  FADD.FTZ R5, R41, R4 ;  /* 0x0000000429057221 */ /* 0x001fe20000010000 */
[----:B-1----:R-:W-:-:S06]  /*46a50*/  FADD.FTZ R12, R179, R12 ;  /* 0x0000000cb30c7221 */ /* 0x002fcc0000010000 */
[----:B------:R-:W0:Y:S08]  /*46a60*/  MUFU.EX2 R42, R42 ;  /* 0x0000002a002a7308 */ /* 0x000e300000000800 */
[----:B------:R0:W1:Y:S01]  /*46a70*/  MUFU.EX2 R183, R8 ;  /* 0x0000000800b77308 */ /* 0x0000620000000800 */
[----:B------:R-:W-:Y:S01]  /*46a80*/  FADD.FTZ R4, R180, R5 ;  /* 0x00000005b4047221 */ /* 0x000fe20000010000 */
[----:B--2---:R-:W-:-:S06]  /*46a90*/  FADD.FTZ R5, R27, R12 ;  /* 0x0000000c1b057221 */ /* 0x004fcc0000010000 */
[----:B------:R-:W2:Y:S01]  /*46aa0*/  MUFU.EX2 R28, R28 ;  /* 0x0000001c001c7308 */ /* 0x000ea20000000800 */
[----:B------:R-:W-:Y:S01]  /*46ab0*/  FADD.FTZ R9, R43, R4 ;  /* 0x000000042b097221 */ /* 0x000fe20000010000 */
[----:B---3--:R-:W-:-:S03]  /*46ac0*/  FADD.FTZ R4, R24, R5 ;  /* 0x0000000518047221 */ /* 0x008fc60000010000 */
[----:B0-----:R-:W-:Y:S01]  /*46ad0*/  FADD.FTZ R8, R42, R9 ;  /* 0x000000092a087221 */ /* 0x001fe20000010000 */
[----:B-1----:R-:W-:-:S03]  /*46ae0*/  FADD.FTZ R5, R183, R4 ;  /* 0x00000004b7057221 */ /* 0x002fc60000010000 */
[----:B------:R-:W-:Y:S01]  /*46af0*/  FADD.FTZ R25, R45, R8 ;  /* 0x000000082d197221 */ /* 0x000fe20000010000 */
[----:B--2---:R-:W-:-:S04]  /*46b00*/  FADD.FTZ R33, R28, R5 ;  /* 0x000000051c217221 */ /* 0x004fc80000010000 */
[----:B------:R-:W-:Y:S04]  /*46b10*/  ST.E desc[UR4][R6.64+0x10], R25 ;  /* 0x0000101906007985 */ /* 0x000fe8000c101904 */
[----:B------:R0:W-:Y:S04]  /*46b20*/  ST.E desc[UR6][R6.64+0x14], R33 ;  /* 0x0000142106007985 */ /* 0x0001e8000c101906 */
[----:B------:R-:W2:Y:S01]  /*46b30*/  LDL.64 R8, [R0+0x80] ;  /* 0x0000800000087983 */ /* 0x000ea20000100a00 */
[----:B------:R-:W-:Y:S06]  /*46b40*/  BAR.SYNC.DEFER_BLOCKING 0xf, 0x100 ;  /* 0x03c4000000007b1d */ /* 0x000fec0000010000 */
[----:B------:R-:W3:Y:S01]  /*46b50*/  LDL.64 R4, [R0+0x88] ;  /* 0x0000880000047983 */ /* 0x000ee20000100a00 */
[----:B------:R-:W-:-:S02]  /*46b60*/  F2FP.F16.F32.PACK_AB R168, R29, R168 ;  /* 0x000000a81da8723e */ /* 0x000fc400000000ff */
[----:B------:R-:W-:Y:S01]  /*46b70*/  F2FP.F16.F32.PACK_AB R170, R31, R30 ;  /* 0x0000001e1faa723e */ /* 0x000fe200000000ff */
[----:B0-----:R-:W4:Y:S04]  /*46b80*/  LDL.64 R6, [R0+0x90] ;  /* 0x0000900000067983 */ /* 0x001f280000100a00 */
[----:B--2---:R-:W2:Y:S04]  /*46b90*/  LD.E.64 R8, desc[UR4][R8.64+0x10] ;  /* 0x0000100408087980 */ /* 0x004ea8000c101b00 */
[----:B--2---:R-:W2:Y:S04]  /*46ba0*/  LD.E.64 R12, desc[UR6][R8.64+0x8] ;  /* 0x00000806080c7980 */ /* 0x004ea8000c101b00 */
[----:B------:R-:W5:Y:S01]  /*46bb0*/  LD.E.64 R46, desc[UR4][R8.64] ;  /* 0x00000004082e7980 */ /* 0x000f62000c101b00 */
[----:B------:R-:W-:-:S02]  /*46bc0*/  F2FP.F16.F32.PACK_AB R169, R44, R169 ;  /* 0x000000a92ca9723e */ /* 0x000fc400000000ff */
[----:B------:R-:W-:Y:S02]  /*46bd0*/  F2FP.F16.F32.PACK_AB R171, R15, R14 ;  /* 0x0000000e0fab723e */ /* 0x000fe400000000ff */
[----:B------:R-:W-:Y:S02]  /*46be0*/  F2FP.F16.F32.PACK_AB R172, R35, R34 ;  /* 0x0000002223ac723e */ /* 0x000fe400000000ff */
[----:B------:R-:W-:Y:S02]  /*46bf0*/  F2FP.F16.F32.PACK_AB R174, R37, R174 ;  /* 0x000000ae25ae723e */ /* 0x000fe400000000ff */
[----:B------:R-:W-:Y:S01]  /*46c00*/  F2FP.F16.F32.PACK_AB R173, R19, R18 ;  /* 0x0000001213ad723e */ /* 0x000fe200000000ff */
[----:B------:R-:W4:Y:S01]  /*46c10*/  LDL.64 R8, [R0] ;  /* 0x0000000000087983 */ /* 0x000f220000100a00 */
        /* <DEDUP_REMOVED lines=9> */
[----:B--2---:R-:W-:-:S05]  /*46cb0*/  MOV R25, R12 ;  /* 0x0000000c00197202 */ /* 0x004fca0000000f00 */
[--C-:B-----5:R-:W-:Y:S02]  /*46cc0*/  IMAD R47, R47, 0x2, R25.reuse ;  /* 0x000000022f2f7824 */ /* 0x120fe400078e0219 */
[C---:B------:R-:W-:Y:S02]  /*46cd0*/  IMAD R12, R46.reuse, 0x2, R25 ;  /* 0x000000022e0c7824 */ /* 0x040fe400078e0219 */
[----:B------:R-:W-:Y:S01]  /*46ce0*/  IMAD R46, R46, 0x2, R47 ;  /* 0x000000022e2e7824 */ /* 0x000fe200078e022f */
[----:B------:R0:W-:Y:S04]  /*46cf0*/  STSM.16.M88.4 [R25], R168 ;  /* 0x000000a819007844 */ /* 0x0001e80000000200 */
[----:B------:R-:W-:Y:S04]  /*46d00*/  STSM.16.M88.4 [R12], R172 ;  /* 0x000000ac0c007844 */ /* 0x000fe80000000200 */
[----:B------:R1:W-:Y:S04]  /*46d10*/  STSM.16.M88.4 [R47], R176 ;  /* 0x000000b02f007844 */ /* 0x0003e80000000200 */
[----:B------:R-:W-:Y:S04]  /*46d20*/  STSM.16.M88.4 [R46], R180 ;  /* 0x000000b42e007844 */ /* 0x000fe80000000200 */
[----:B---3--:R-:W2:Y:S01]  /*46d30*/  LD.E R11, desc[UR4][R4.64] ;  /* 0x00000004040b7980 */ /* 0x008ea2000c101900 */
[----:B------:R-:W-:-:S02]  /*46d40*/  R2UR UR10, R2 ;  /* 0x00000000020a72ca */ /* 0x000fc400000e0000 */
[C---:B------:R-:W-:Y:S01]  /*46d50*/  R2UR UR11, R3.reuse ;  /* 0x00000000030b72ca */ /* 0x040fe200000e0000 */
[----:B----4-:R-:W3:Y:S01]  /*46d60*/  LD.E R9, desc[UR6][R8.64] ;  /* 0x0000000608097980 */ /* 0x010ee2000c101900 */
[C---:B------:R-:W-:Y:S02]  /*46d70*/  R2UR UR28, R2.reuse ;  /* 0x00000000021c72ca */ /* 0x040fe400000e0000 */
[----:B------:R-:W-:Y:S01]  /*46d80*/  R2UR UR29, R3 ;  /* 0x00000000031d72ca */ /* 0x000fe200000e0000 */
[----:B------:R-:W3:Y:S04]  /*46d90*/  LD.E.64 R6, desc[UR4][R6.64] ;  /* 0x0000000406067980 */ /* 0x000ee8000c101b00 */
[----:B------:R-:W4:Y:S04]  /*46da0*/  LD.E R13, desc[UR6][R4.64+0x4] ;  /* 0x00000406040d7980 */ /* 0x000f28000c101900 */
[----:B------:R-:W5:Y:S04]  /*46db0*/  LD.E R15, desc[UR8][R4.64+0x8] ;  /* 0x00000808040f7980 */ /* 0x000f68000c101900 */
[----:B------:R-:W3:Y:S01]  /*46dc0*/  LD.E R19, desc[UR10][R4.64+0xc] ;  /* 0x00000c0a04137980 */ /* 0x000ee2000c101900 */
[----:B------:R-:W-:-:S02]  /*46dd0*/  R2UR UR12, R2 ;  /* 0x00000000020c72ca */ /* 0x000fc400000e0000 */
[C---:B------:R-:W-:Y:S01]  /*46de0*/  R2UR UR13, R3.reuse ;  /* 0x00000000030d72ca */ /* 0x040fe200000e0000 */
[----:B0-----:R-:W3:Y:S01]  /*46df0*/  LD.E R25, desc[UR4][R4.64+0x14] ;  /* 0x0000140404197980 */ /* 0x001ee2000c101900 */
[C---:B------:R-:W-:Y:S02]  /*46e00*/  R2UR UR14, R2.reuse ;  /* 0x00000000020e72ca */ /* 0x040fe400000e0000 */
[C---:B------:R-:W-:Y:S01]  /*46e10*/  R2UR UR15, R3.reuse ;  /* 0x00000000030f72ca */ /* 0x040fe200000e0000 */
[----:B------:R-:W3:Y:S01]  /*46e20*/  LD.E R27, desc[UR6][R4.64+0x18] ;  /* 0x00001806041b7980 */ /* 0x000ee2000c101900 */
[C---:B------:R-:W-:Y:S02]  /*46e30*/  R2UR UR16, R2.reuse ;  /* 0x00000000021072ca */ /* 0x040fe400000e0000 */
[----:B------:R-:W-:Y:S01]  /*46e40*/  R2UR UR17, R3 ;  /* 0x00000000031172ca */ /* 0x000fe200000e0000 */
[----:B------:R-:W3:Y:S01]  /*46e50*/  LD.E R29, desc[UR8][R4.64+0x1c] ;  /* 0x00001c08041d7980 */ /* 0x000ee2000c101900 */
[----:B------:R-:W-:-:S02]  /*46e60*/  R2UR UR18, R2 ;  /* 0x00000000021272ca */ /* 0x000fc400000e0000 */
[C---:B------:R-:W-:Y:S01]  /*46e70*/  R2UR UR19, R3.reuse ;  /* 0x00000000031372ca */ /* 0x040fe200000e0000 */
[----:B------:R-:W3:Y:S01]  /*46e80*/  LD.E R21, desc[UR12][R4.64+0x10] ;  /* 0x0000100c04157980 */ /* 0x000ee2000c101900 */
        /* <DEDUP_REMOVED lines=9> */
[----:B------:R-:W-:Y:S02]  /*46f20*/  R2UR UR26, R2 ;  /* 0x00000000021a72ca */ /* 0x000fe400000e0000 */
[----:B------:R-:W-:Y:S01]  /*46f30*/  R2UR UR27, R3 ;  /* 0x00000000031b72ca */ /* 0x000fe200000e0000 */
[----:B------:R-:W3:Y:S04]  /*46f40*/  LD.E R37, desc[UR16][R4.64+0x2c] ;  /* 0x00002c1004257980 */ /* 0x000ee8000c101900 */
[----:B------:R-:W3:Y:S04]  /*46f50*/  LD.E R39, desc[UR18][R4.64+0x30] ;  /* 0x0000301204277980 */ /* 0x000ee8000c101900 */
[----:B------:R-:W3:Y:S04]  /*46f60*/  LD.E R41, desc[UR20][R4.64+0x34] ;  /* 0x0000341404297980 */ /* 0x000ee8000c101900 */
[----:B------:R-:W3:Y:S04]  /*46f70*/  LD.E R43, desc[UR22][R4.64+0x38] ;  /* 0x00003816042b7980 */ /* 0x000ee8000c101900 */
[----:B------:R-:W3:Y:S04]  /*46f80*/  LD.E R45, desc[UR24][R4.64+0x3c] ;  /* 0x00003c18042d7980 */ /* 0x000ee8000c101900 */
[----:B-1----:R-:W3:Y:S04]  /*46f90*/  LD.E R47, desc[UR26][R4.64+0x40] ;  /* 0x0000401a042f7980 */ /* 0x002ee8000c101900 */
        /* <DEDUP_REMOVED lines=26> */
[----:B--2---:R0:W-:Y:S04]  /*47140*/  ST.E desc[UR8][R4.64], R11 ;  /* 0x0000000b04007985 */ /* 0x0041e8000c101908 */
[----:B0-----:R-:W2:Y:S04]  /*47150*/  LD.E R11, desc[UR28][R4.64+0xac] ;  /* 0x0000ac1c040b7980 */ /* 0x001ea8000c101900 */
[----:B----4-:R0:W-:Y:S04]  /*47160*/  ST.E desc[UR10][R4.64+0x4], R13 ;  /* 0x0000040d04007985 */ /* 0x0101e8000c10190a */
[----:B-----5:R1:W-:Y:S04]  /*47170*/  ST.E desc[UR12][R4.64+0x8], R15 ;  /* 0x0000080f04007985 */ /* 0x0203e8000c10190c */
[----:B---3--:R3:W-:Y:S04]  /*47180*/  ST.E desc[UR14][R4.64+0xc], R19 ;  /* 0x00000c1304007985 */ /* 0x0087e8000c10190e */
[----:B0-----:R-:W4:Y:S04]  /*47190*/  LD.E R13, desc[UR6][R4.64+0xb0] ;  /* 0x0000b006040d7980 */ /* 0x001f28000c101900 */
[----:B-1----:R-:W5:Y:S04]  /*471a0*/  LD.E R15, desc[UR6][R4.64+0xb4] ;  /* 0x0000b406040f7980 */ /* 0x002f68000c101900 */
[----:B---3--:R-:W3:Y:S04]  /*471b0*/  LD.E R19, desc[UR6][R4.64+0xb8] ;  /* 0x0000b80604137980 */ /* 0x008ee8000c101900 */
        /* <DEDUP_REMOVED lines=105> */
[----:B----4-:R0:W-:Y:S04]  /*47850*/  ST.E desc[UR4][R4.64+0x130], R13 ;  /* 0x0001300d04007985 */ /* 0x0101e8000c101904 */
[----:B-----5:R1:W-:Y:S04]  /*47860*/  ST.E desc[UR4][R4.64+0x134], R15 ;  /* 0x0001340f04007985 */ /* 0x0203e8000c101904 */
[----:B---3--:R3:W-:Y:S04]  /*47870*/  ST.E desc[UR4][R4.64+0x138], R19 ;  /* 0x0001381304007985 */ /* 0x0087e8000c101904 */
[----:B--2---:R2:W-:Y:S04]  /*47880*/  ST.E desc[UR4][R4.64+0x13c], R11 ;  /* 0x00013c0b04007985 */ /* 0x0045e8000c101904 */
[----:B0-----:R-:W4:Y:S04]  /*47890*/  LD.E R13, desc[UR6][R4.64+0x140] ;  /* 0x00014006040d7980 */ /* 0x001f28000c101900 */
[----:B----4-:R0:W-:Y:S04]  /*478a0*/  ST.E desc[UR4][R4.64+0x140], R13 ;  /* 0x0001400d04007985 */ /* 0x0101e8000c101904 */
[----:B-1----:R-:W4:Y:S04]  /*478b0*/  LD.E R15, desc[UR6][R4.64+0x144] ;  /* 0x00014406040f7980 */ /* 0x002f28000c101900 */
[----:B----4-:R1:W-:Y:S04]  /*478c0*/  ST.E desc[UR4][R4.64+0x144], R15 ;  /* 0x0001440f04007985 */ /* 0x0103e8000c101904 */
[----:B---3--:R-:W3:Y:S04]  /*478d0*/  LD.E R19, desc[UR6][R4.64+0x148] ;  /* 0x0001480604137980 */ /* 0x008ee8000c101900 */
[----:B---3--:R3:W-:Y:S04]  /*478e0*/  ST.E desc[UR4][R4.64+0x148], R19 ;  /* 0x0001481304007985 */ /* 0x0087e8000c101904 */
[----:B--2---:R-:W2:Y:S04]  /*478f0*/  LD.E R11, desc[UR6][R4.64+0x14c] ;  /* 0x00014c06040b7980 */ /* 0x004ea8000c101900 */
        /* <DEDUP_REMOVED lines=82> */
[----:B----4-:R-:W-:Y:S04]  /*47e20*/  ST.E desc[UR4][R4.64+0x1f0], R13 ;  /* 0x0001f00d04007985 */ /* 0x010fe8000c101904 */
[----:B-1----:R-:W4:Y:S04]  /*47e30*/  LD.E R15, desc[UR6][R4.64+0x1f4] ;  /* 0x0001f406040f7980 */ /* 0x002f28000c101900 */
[----:B----4-:R-:W-:Y:S04]  /*47e40*/  ST.E desc[UR4][R4.64+0x1f4], R15 ;  /* 0x0001f40f04007985 */ /* 0x010fe8000c101904 */
[----:B---3--:R-:W3:Y:S01]  /*47e50*/  LD.E R19, desc[UR6][R4.64+0x1f8] ;  /* 0x0001f80604137980 */ /* 0x008ee2000c101900 */
[----:B------:R-:W-:-:S03]  /*47e60*/  IMAD R6, R9, 0x1000, R6 ;  /* 0x0000100009067824 */ /* 0x000fc600078e0206 */
[----:B---3--:R-:W-:Y:S04]  /*47e70*/  ST.E desc[UR4][R4.64+0x1f8], R19 ;  /* 0x0001f81304007985 */ /* 0x008fe8000c101904 */
[----:B--2---:R-:W2:Y:S01]  /*47e80*/  LD.E R11, desc[UR6][R4.64+0x1fc] ;  /* 0x0001fc06040b7980 */ /* 0x004ea2000c101900 */
[----:B------:R-:W-:Y:S02]  /*47e90*/  R2UR UR6, R6 ;  /* 0x00000000060672ca */ /* 0x000fe400000e0000 */
[----:B------:R-:W-:Y:S02]  /*47ea0*/  R2UR UR7, R7 ;  /* 0x00000000070772ca */ /* 0x000fe400000e0000 */
        /* <DEDUP_REMOVED lines=40> */
[----:B--2---:R-:W-:Y:S01]  /*48130*/  ST.E desc[UR4][R4.64+0x1fc], R11 ;  /* 0x0001fc0b04007985 */ /* 0x004fe2000c101904 */
[----:B------:R-:W-:-:S06]  /*48140*/  WARPGROUP.ARRIVE ;  /* 0x00000000000079c5 */ /* 0x000fcc0000000000 */
[----:B------:R-:W-:Y:S01]  /*48150*/  HGMMA.64x256x16.F32 R24, R168, gdesc[UR4].tnspB, RZ, !UPT, gsb0 ;  /* 0x43e00004a8187df0 */ /* 0x000fe2000c0008ff */
        /* <DEDUP_REMOVED lines=392> */
[----:B------:R-:W-:Y:S01]  /*499e0*/  R2UR UR35, R3 ;  /* 0x00000000032372ca */ /* 0x000fe200000e0000 */
[----:B------:R-:W-:-:S02]  /*499f0*/  VIADD R8, R6, 0x100 ;  /* 0x0000010006087836 */ /* 0x000fc40000000000 */
        /* <DEDUP_REMOVED lines=1912> */
.L_x_7367:
[----:B0-----:R-:W-:-:S04]  /*51180*/  IMAD.MOV.U32 R11, RZ, RZ, 0x0 ;  /* 0x00000000ff0b7424 */ /* 0x001fc800078e00ff */
[----:B-1----:R-:W-:Y:S05]  /*51190*/  RET.REL.NODEC R10 `(_ZN7cutlass13device_kernelIN5flash11enable_sm90INS1_16FlashAttnFwdSm90INS1_25CollectiveMainloopFwdSm90ILi2EN4cute5tupleIJNS5_1CILi1EEES8_S8_EEENS6_IJNS7_ILi64EEESA_SA_EEELi512ENS_6half_tEfNS_4arch4Sm90ELb0ELb1ELb1ELb1ELb0ELb1ELb1ELb0ELb0ELb1ELb0ELb0EEENS1_21CollectiveEpilogueFwdINS6_IJSA_NS7_ILi512EEESA_EEES9_SC_SE_Li256ELb1ELb1ELb0ELb0EEENS1_36VarlenDynamicPersistentTileSchedulerILi64ELi64ELi256ELi128ELb0ELb1ELb1ELb1ELb0ELb1EEEEEEEEEvNT_6ParamsE) ;  /* 0xfffffaec0a987950 */ /* 0x002fea0003c3ffff */
.L_x_7343:
[----:B0-----:R0:W1:Y:S02]  /*511a0*/  SYNCS.PHASECHK.TRANS64.TRYWAIT P0, [R11+URZ], R14 ;  /* 0x0000000e0b0075a7 */ /* 0x001064000800017f */
[----:B-1----:R-:W-:Y:S05]  /*511b0*/  @!P0 NANOSLEEP.SYNCS 0x989680 ;  /* 0x009896800000895d */ /* 0x002fea0003900000 */
[----:B------:R-:W1:Y:S02]  /*511c0*/  @!P0 SYNCS.PHASECHK.TRANS64 P0, [R11+URZ], R14 ;  /* 0x0000000e0b0085a7 */ /* 0x000e64000800007f */
[----:B-1----:R-:W-:Y:S05]  /*511d0*/  @!P0 BRA `(.L_x_7343) ;  /* 0xfffffffc00f08947 */ /* 0x002fea000383ffff */
[----:B------:R-:W-:Y:S05]  /*511e0*/  BRA `(.L_x_7342) ;  /* 0xffffff0c001c7947 */ /* 0x000fea000383ffff */
.L_x_7345:
[----:B0-----:R0:W1:Y:S02]  /*511f0*/  SYNCS.PHASECHK.TRANS64.TRYWAIT P0, [R6+URZ+0x38810], R11 ;  /* 0x0388100b060075a7 */ /* 0x001064000800017f */
[----:B-1----:R-:W-:Y:S05]  /*51200*/  @!P0 NANOSLEEP.SYNCS 0x989680 ;  /* 0x009896800000895d */ /* 0x002fea0003900000 */
[----:B------:R-:W1:Y:S02]  /*51210*/  @!P0 SYNCS.PHASECHK.TRANS64 P0, [R6+URZ+0x38810], R11 ;  /* 0x0388100b060085a7 */ /* 0x000e64000800007f */
[----:B-1----:R-:W-:Y:S05]  /*51220*/  @!P0 BRA `(.L_x_7345) ;  /* 0xfffffffc00f08947 */ /* 0x002fea000383ffff */
[----:B------:R-:W-:Y:S05]  /*51230*/  BRA `(.L_x_7368) ;  /* 0xffffff1000707947 */ /* 0x000fea000383ffff */
.L_x_7352:
[----:B0-----:R0:W1:Y:S02]  /*51240*/  SYNCS.PHASECHK.TRANS64.TRYWAIT P0, [R14+URZ], R15 ;  /* 0x0000000f0e0075a7 */ /* 0x001064000800017f */
[----:B-1----:R-:W-:Y:S05]  /*51250*/  @!P0 NANOSLEEP.SYNCS 0x989680 ;  /* 0x009896800000895d */ /* 0x002fea0003900000 */
[----:B------:R-:W1:Y:S02]  /*51260*/  @!P0 SYNCS.PHASECHK.TRANS64 P0, [R14+URZ], R15 ;  /* 0x0000000f0e0085a7 */ /* 0x000e64000800007f */
[----:B-1----:R-:W-:Y:S05]  /*51270*/  @!P0 BRA `(.L_x_7352) ;  /* 0xfffffffc00f08947 */ /* 0x002fea000383ffff */
[----:B------:R-:W-:Y:S05]  /*51280*/  BRA `(.L_x_7351) ;  /* 0xffffff14000c7947 */ /* 0x000fea000383ffff */
.L_x_7369:
        /* <DEDUP_REMOVED lines=15> */
.L_x_15297:


//--------------------- .text._ZN7cutlass13device_kernelIN5flash11enable_sm90INS1_16FlashAttnFwdSm90INS1_25CollectiveMainloopFwdSm90ILi2EN4cute5tupleIJNS5_1CILi1EEES8_S8_EEENS6_IJNS7_ILi64EEESA_SA_EEELi512ENS_6half_tEfNS_4arch4Sm90ELb1ELb0ELb1ELb0ELb0ELb0ELb0ELb0ELb0ELb1ELb0ELb0EEENS1_21CollectiveEpilogueFwdINS6_IJSA_NS7_ILi512EEESA_EEES9_SC_SE_Li256ELb0ELb1ELb0ELb0EEENS1_30DynamicPersistentTileSchedulerILi256ELi128ELb0ELb1ELb1EEEEEEEEEvNT_6ParamsE --------------------------
	.section	.text._ZN7cutlass13device_kernelIN5flash11enable_sm90INS1_16FlashAttnFwdSm90INS1_25CollectiveMainloopFwdSm90ILi2EN4cute5tupleIJNS5_1CILi1EEES8_S8_EEENS6_IJNS7_ILi64EEESA_SA_EEELi512ENS_6half_tEfNS_4arch4Sm90ELb1ELb0ELb1ELb0ELb0ELb0ELb0ELb0ELb0ELb1ELb0ELb0EEENS1_21CollectiveEpilogueFwdINS6_IJSA_NS7_ILi512EEESA_EEES9_SC_SE_Li256ELb0ELb1ELb0ELb0EEENS1_30DynamicPersistentTileSchedulerILi256ELi128ELb0ELb1ELb1EEEEEEEEEvNT_6ParamsE,"ax",@progbits
	.align	128
.text._ZN7cutlass13device_kernelIN5flash11enable_sm90INS1_16FlashAttnFwdSm90INS1_25CollectiveMainloopFwdSm90ILi2EN4cute5tupleIJNS5_1CILi1EEES8_S8_EEENS6_IJNS7_ILi64EEESA_SA_EEELi512ENS_6half_tEfNS_4arch4Sm90ELb1ELb0ELb1ELb0ELb0ELb0ELb0ELb0ELb0ELb1ELb0ELb0EEENS1_21CollectiveEpilogueFwdINS6_IJSA_NS7_ILi512EEESA_EEES9_SC_SE_Li256ELb0ELb1ELb0ELb0EEENS1_30DynamicPersistentTileSchedulerILi256ELi128ELb0ELb1ELb1EEEEEEEEEvNT_6ParamsE:
        .type           _ZN7cutlass13device_kernelIN5flash11enable_sm90INS1_16FlashAttnFwdSm90INS1_25CollectiveMainloopFwdSm90ILi2EN4cute5tupleIJNS5_1CILi1EEES8_S8_EEENS6_IJNS7_ILi64EEESA_SA_EEELi512ENS_6half_tEfNS_4arch4Sm90ELb1ELb0ELb1ELb0ELb0ELb0ELb0ELb0ELb0ELb1ELb0ELb0EEENS1_21CollectiveEpilogueFwdINS6_IJSA_NS7_ILi512EEESA_EEES9_SC_SE_Li256ELb0ELb1ELb0ELb0EEENS1_30DynamicPersistentTileSchedulerILi256ELi128ELb0ELb1ELb1EEEEEEEEEvNT_6ParamsE,@function
        .size           _ZN7cutlass13device_kernelIN5flash11enable_sm90INS1_16FlashAttnFwdSm90INS1_25CollectiveMainloopFwdSm90ILi2EN4cute5tupleIJNS5_1CILi1EEES8_S8_EEENS6_IJNS7_ILi64EEESA_SA_EEELi512ENS_6half_tEfNS_4arch4Sm90ELb1ELb0ELb1ELb0ELb0ELb0ELb0ELb0ELb0ELb1ELb0ELb0EEENS1_21CollectiveEpilogueFwdINS6_IJSA_NS7_ILi512EEESA_EEES9_SC_SE_Li256ELb0ELb1ELb0ELb0EEENS1_30DynamicPersistentTileSchedulerILi256ELi128ELb0ELb1ELb1EEEEEEEEEvNT_6ParamsE,(.L_x_15299 - _ZN7cutlass13device_kernelIN5flash11enable_sm90INS1_16FlashAttnFwdSm90INS1_25CollectiveMainloopFwdSm90ILi2EN4cute5tupleIJNS5_1CILi1EEES8_S8_EEENS6_IJNS7_ILi64EEESA_SA_EEELi512ENS_6half_tEfNS_4arch4Sm90ELb1ELb0ELb1ELb0ELb0ELb0ELb0ELb0ELb0ELb1ELb0ELb0EEENS1_21CollectiveEpilogueFwdINS6_IJSA_NS7_ILi512EEESA_EEES9_SC_SE_Li256ELb0ELb1ELb0ELb0EEENS1_30DynamicPersistentTileSchedulerILi256ELi128ELb0ELb1ELb1EEEEEEEEEvNT_6ParamsE)
        .other          _ZN7cutlass13device_kernelIN5flash11enable_sm90INS1_16FlashAttnFwdSm90INS1_25CollectiveMainloopFwdSm90ILi2EN4cute5tupleIJNS5_1CILi1EEES8_S8_EEENS6_IJNS7_ILi64EEESA_SA_EEELi512ENS_6half_tEfNS_4arch4Sm90ELb1ELb0ELb1ELb0ELb0ELb0ELb0ELb0ELb0ELb1ELb0ELb0EEENS1_21CollectiveEpilogueFwdINS6_IJSA_NS7_ILi512EEESA_EEES9_SC_SE_Li256ELb0ELb1ELb0ELb0EEENS1_30DynamicPersistentTileSchedulerILi256ELi128ELb0ELb1ELb1EEEEEEEEEvNT_6ParamsE,@"STO_CUDA_ENTRY STV_DEFAULT"
_ZN7cutlass13device_kernelIN5flash11enable_sm90INS1_16FlashAttnFwdSm90INS1_25CollectiveMainloopFwdSm90ILi2EN4cute5tupleIJNS5_1CILi1EEES8_S8_EEENS6_IJNS7_ILi64EEESA_SA_EEELi512ENS_6half_tEfNS_4arch4Sm90ELb1ELb0ELb1ELb0ELb0ELb0ELb0ELb0ELb0ELb1ELb0ELb0EEENS1_21CollectiveEpilogueFwdINS6_IJSA_NS7_ILi512EEESA_EEES9_SC_SE_Li256ELb0ELb1ELb0ELb0EEENS1_30DynamicPersistentTileSchedulerILi256ELi128ELb0ELb1ELb1EEEEEEEEEvNT_6ParamsE:
        /* <DEDUP_REMOVED lines=18> */
.L_x_7371:
[----:B------:R-:W-:Y:S05]  /*0120*/  BSYNC B0 ;  /* 0x0000000000007941 */ /* 0x000fea0003800000 */
.L_x_7370:
        /* <DEDUP_REMOVED lines=37> */
.L_x_7372:
        /* <DEDUP_REMOVED lines=22> */
.L_x_7373:
        /* <DEDUP_REMOVED lines=18> */
.L_x_7374:
        /* <DEDUP_REMOVED lines=22> */
.L_x_7375:
        /* <DEDUP_REMOVED lines=22> */
.L_x_7376:
[----:B------:R-:W-:Y:S01]  /*08c0*/  PLOP3.LUT P0, PT, PT, PT, UP0, 0x80, 0x0 ;  /* 0x000000000000781c */ /* 0x000fe20003f0f008 */
[----:B------:R-:W-:Y:S01]  /*08d0*/  UMOV UR40, 0x1 ;  /* 0x0000000100287882 */ /* 0x000fe20000000000 */
[----:B------:R-:W-:Y:S01]  /*08e0*/  NOP ;  /* 0x0000000000007918 */ /* 0x000fe20000000000 */
[----:B------:R-:W-:Y:S01]  /*08f0*/  USEL UR40, UR40, 0x2, !UP0 ;  /* 0x0000000228287887 */ /* 0x000fe2000c000000 */
[----:B------:R-:W-:Y:S01]  /*0900*/  ULDC.64 UR46, c[0x0][0x208] ;  /* 0x00008200002e7ab9 */ /* 0x000fe20000000a00 */
[----:B012-4-:R-:W-:Y:S08]  /*0910*/  BAR.SYNC.DEFER_BLOCKING 0x0 ;  /* 0x0000000000007b1d */ /* 0x017ff00000010000 */
[----:B------:R-:W-:Y:S05]  /*0920*/  @!P0 BRA `(.L_x_7377) ;  /* 0x000000bc00d88947 */ /* 0x000fea0003800000 */
.L_x_7378:
[----:B------:R-:W-:-:S08]  /*0930*/  NOP ;  /* 0x0000000000007918 */ /* 0x000fd00000000000 */
[----:B------:R-:W0:Y:S02]  /*0940*/  USETMAXREG.TRY_ALLOC.CTAPOOL UP0, 0xf0 ;  /* 0x000000f0000079c8 */ /* 0x000e240008000600 */
[----:B0-----:R-:W-:-:S13]  /*0950*/  PLOP3.LUT P0, PT, PT, PT, UP0, 0x80, 0x0 ;  /* 0x000000000000781c */ /* 0x001fda0003f0f008 */
[----:B------:R-:W-:Y:S05]  /*0960*/  @!P0 BRA `(.L_x_7378) ;  /* 0xfffffffc00f08947 */ /* 0x000fea000383ffff */
[----:B------:R-:W0:Y:S01]  /*0970*/  S2R R2, SR_TID.X ;  /* 0x0000000000027919 */ /* 0x000e220000002100 */
[----:B------:R-:W1:Y:S08]  /*0980*/  S2UR UR4, SR_CTAID.X ;  /* 0x00000000000479c3 */ /* 0x000e700000002500 */
[----:B------:R-:W-:Y:S06]  /*0990*/  BAR.ARV 0x4, 0x180 ;  /* 0x0106000000007b1d */ /* 0x000fec0000002000 */
[----:B0-----:R-:W-:-:S04]  /*09a0*/  LOP3.LUT R0, R2, 0xffffff80, RZ, 0xc0, !PT ;  /* 0xffffff8002007812 */ /* 0x001fc800078ec0ff */
[----:B------:R-:W-:Y:S02]  /*09b0*/  ISETP.NE.AND P0, PT, R0, 0x80, PT ;  /* 0x000000800000780c */ /* 0x000fe40003f05270 */
[----:B------:R-:W1:Y:S11]  /*09c0*/  LDC R0, c[0x0][0xc38] ;  /* 0x00030e00ff007b82 */ /* 0x000e760000000800 */
[----:B------:R-:W-:Y:S06]  /*09d0*/  @!P0 BAR.ARV 0x8, 0x100 ;  /* 0x0204000000008b1d */ /* 0x000fec0000002000 */
[----:B------:R-:W-:-:S13]  /*09e0*/  ISETP.GE.U32.AND P0, PT, R2, 0x100, PT ;  /* 0x000001000200780c */ /* 0x000fda0003f06070 */
[----:B------:R-:W-:Y:S06]  /*09f0*/  @P0 BAR.ARV 0xf, 0x100 ;  /* 0x03c4000000000b1d */ /* 0x000fec0000002000 */
[----:B-1----:R-:W-:-:S13]  /*0a00*/  ISETP.LE.AND P0, PT, R0, UR4, PT ;  /* 0x0000000400007c0c */ /* 0x002fda000bf03270 */
        /* <DEDUP_REMOVED lines=13> */
[-C--:B------:R-:W-:Y:S02]  /*0ae0*/  LEA.HI R5, R3, R216.reuse, RZ, 0x7 ;  /* 0x000000d803057211 */ /* 0x080fe400078f38ff */
[C---:B------:R-:W-:Y:S02]  /*0af0*/  LEA.HI R2, R0.reuse, R7, RZ, 0x1 ;  /* 0x0000000700027211 */ /* 0x040fe400078f08ff */
[----:B------:R-:W-:Y:S02]  /*0b00*/  LOP3.LUT R9, R0, 0xfffffff0, RZ, 0xc0, !PT ;  /* 0xfffffff000097812 */ /* 0x000fe400078ec0ff */
[----:B------:R-:W-:Y:S02]  /*0b10*/  LOP3.LUT R2, R2, 0x1ffffffe, RZ, 0xc0, !PT ;  /* 0x1ffffffe02027812 */ /* 0x000fe400078ec0ff */
[--C-:B------:R-:W-:Y:S01]  /*0b20*/  SHF.R.S32.HI R13, RZ, 0x5, R4.reuse ;  /* 0x00000005ff0d7819 */ /* 0x100fe20000011404 */
[----:B------:R-:W-:Y:S01]  /*0b30*/  IMAD.IADD R9, R216, 0x1, -R9 ;  /* 0x00000001d8097824 */ /* 0x000fe200078e0a09 */
[----:B------:R-:W-:Y:S01]  /*0b40*/  SHF.R.S32.HI R4, RZ, 0x1f, R4 ;  /* 0x0000001fff047819 */ /* 0x000fe20000011404 */
[----:B------:R-:W-:Y:S01]  /*0b50*/  IMAD.IADD R8, R7, 0x1, -R2 ;  /* 0x0000000107087824 */ /* 0x000fe200078e0a02 */
[----:B------:R-:W-:Y:S01]  /*0b60*/  LOP3.LUT R7, R5, 0xffffff80, RZ, 0xc0, !PT ;  /* 0xffffff8005077812 */ /* 0x000fe200078ec0ff */
[----:B0-----:R-:W-:Y:S01]  /*0b70*/  ULEA UR43, UR5, UR43, 0x18 ;  /* 0x0000002b052b7291 */ /* 0x001fe2000f8ec03f */
[----:B------:R-:W-:-:S02]  /*0b80*/  LEA.HI R2, R3, R216, RZ, 0x2 ;  /* 0x000000d803027211 */ /* 0x000fc400078f10ff */
[----:B------:R-:W-:Y:S01]  /*0b90*/  LEA.HI R4, R4, R13, RZ, 0x2 ;  /* 0x0000000d04047211 */ /* 0x000fe200078f10ff */
[----:B------:R-:W-:Y:S01]  /*0ba0*/  IMAD.IADD R7, R216, 0x1, -R7 ;  /* 0x00000001d8077824 */ /* 0x000fe200078e0a07 */
[----:B------:R-:W-:Y:S02]  /*0bb0*/  LOP3.LUT R11, R2, 0xfffffffc, RZ, 0xc0, !PT ;  /* 0xfffffffc020b7812 */ /* 0x000fe400078ec0ff */
[----:B------:R-:W-:Y:S02]  /*0bc0*/  SHF.R.S32.HI R212, RZ, 0x7, R5 ;  /* 0x00000007ffd47819 */ /* 0x000fe40000011405 */
[----:B------:R-:W-:Y:S01]  /*0bd0*/  LOP3.LUT R4, R4, 0x3ffffc, RZ, 0xc0, !PT ;  /* 0x003ffffc04047812 */ /* 0x000fe200078ec0ff */
[----:B------:R-:W-:Y:S01]  /*0be0*/  IMAD.IADD R11, R216, 0x1, -R11 ;  /* 0x00000001d80b7824 */ /* 0x000fe200078e0a0b */
[--C-:B------:R-:W-:Y:S01]  /*0bf0*/  SHF.R.S32.HI R2, RZ, 0x1f, R9.reuse ;  /* 0x0000001fff027819 */ /* 0x100fe20000011409 */
[----:B------:R-:W-:Y:S01]  /*0c00*/  IMAD R15, R212, 0x100, R9 ;  /* 0x00000100d40f7824 */ /* 0x000fe200078e0209 */
[----:B------:R-:W-:Y:S01]  /*0c10*/  SHF.R.S32.HI R0, RZ, 0x1f, R7 ;  /* 0x0000001fff007819 */ /* 0x000fe20000011407 */
[----:B------:R-:W-:Y:S01]  /*0c20*/  IMAD.IADD R10, R13, 0x1, -R4 ;  /* 0x000000010d0a7824 */ /* 0x000fe200078e0a04 */
[----:B------:R-:W-:-:S02]  /*0c30*/  LEA.HI R6, R2, R9, RZ, 0x3 ;  /* 0x0000000902067211 */ /* 0x000fc400078f18ff */
[----:B------:R-:W-:Y:S01]  /*0c40*/  LEA.HI R2, R0, R7, RZ, 0x2 ;  /* 0x0000000700027211 */ /* 0x000fe200078f10ff */
[----:B------:R-:W-:Y:S01]  /*0c50*/  IMAD R14, R10, 0x10, R15 ;  /* 0x000000100a0e7824 */ /* 0x000fe200078e020f */
[C---:B------:R-:W-:Y:S01]  /*0c60*/  LOP3.LUT R4, R6.reuse, 0xfffffff8, RZ, 0xc0, !PT ;  /* 0xfffffff806047812 */ /* 0x040fe200078ec0ff */
[----:B------:R-:W-:Y:S01]  /*0c70*/  IMAD.SHL.U32 R6, R6, 0x40, RZ ;  /* 0x0000004006067824 */ /* 0x000fe200078e00ff */
[----:B------:R-:W-:Y:S02]  /*0c80*/  LOP3.LUT R10, R2, 0x7ffffffc, RZ, 0xc0, !PT ;  /* 0x7ffffffc020a7812 */ /* 0x000fe400078ec0ff */
[----:B------:R-:W-:Y:S01]  /*0c90*/  LEA.HI R12, R11, R11, RZ, 0x1 ;  /* 0x0000000b0b0c7211 */ /* 0x000fe200078f08ff */
[----:B------:R-:W-:Y:S01]  /*0ca0*/  IMAD.IADD R9, R9, 0x1, -R4 ;  /* 0x0000000109097824 */ /* 0x000fe200078e0a04 */
[----:B------:R-:W-:Y:S01]  /*0cb0*/  LEA.HI R4, R0, R7, RZ, 0x5 ;  /* 0x0000000700047211 */ /* 0x000fe200078f28ff */
[----:B------:R-:W-:Y:S01]  /*0cc0*/  IMAD.IADD R10, R7, 0x1, -R10 ;  /* 0x00000001070a7824 */ /* 0x000fe200078e0a0a */
[----:B------:R-:W-:-:S02]  /*0cd0*/  LOP3.LUT R12, R12, 0x1ffffffe, RZ, 0xc0, !PT ;  /* 0x1ffffffe0c0c7812 */ /* 0x000fc400078ec0ff */
[--C-:B------:R-:W-:Y:S02]  /*0ce0*/  SHF.R.S32.HI R0, RZ, 0x2, R2.reuse ;  /* 0x00000002ff007819 */ /* 0x100fe40000011402 */
[----:B------:R-:W-:Y:S01]  /*0cf0*/  SHF.R.S32.HI R7, RZ, 0x1f, R2 ;  /* 0x0000001fff077819 */ /* 0x000fe20000011402 */
[----:B------:R-:W-:Y:S01]  /*0d00*/  IMAD.SHL.U32 R2, R9, 0x40, RZ ;  /* 0x0000004009027824 */ /* 0x000fe200078e00ff */
[----:B------:R-:W-:Y:S01]  /*0d10*/  LOP3.LUT R6, R6, 0x7ffffe00, RZ, 0xc0, !PT ;  /* 0x7ffffe0006067812 */ /* 0x000fe200078ec0ff */
[----:B------:R-:W-:Y:S01]  /*0d20*/  IMAD.IADD R185, R11, 0x1, -R12 ;  /* 0x000000010bb97824 */ /* 0x000fe200078e0a0c */
[----:B------:R-:W-:Y:S01]  /*0d30*/  LEA.HI R7, R7, R0, RZ, 0x3 ;  /* 0x0000000007077211 */ /* 0x000fe200078f18ff */
[----:B------:R-:W-:Y:S01]  /*0d40*/  IMAD.SHL.U32 R11, R8, 0x8, RZ ;  /* 0x00000008080b7824 */ /* 0x000fe200078e00ff */
[----:B------:R-:W-:Y:S01]  /*0d50*/  LOP3.LUT R2, R2, 0x1c0, RZ, 0xc0, !PT ;  /* 0x000001c002027812 */ /* 0x000fe200078ec0ff */
[----:B------:R-:W-:Y:S01]  /*0d60*/  IMAD R6, R13, 0x400, R6 ;  /* 0x000004000d067824 */ /* 0x000fe200078e0206 */
[----:B------:R-:W-:Y:S01]  /*0d70*/  LOP3.LUT R7, R7, 0xfffffff8, RZ, 0xc0, !PT ;  /* 0xfffffff807077812 */ /* 0x000fe200078ec0ff */
[--C-:B------:R-:W-:Y:S01]  /*0d80*/  IMAD.U32 R215, R14, 0x40, R11.reuse ;  /* 0x000000400ed77824 */ /* 0x100fe200078e000b */
[----:B------:R-:W-:-:S02]  /*0d90*/  LOP3.LUT R11, R2, 0x8, R11, 0xf8, !PT ;  /* 0x00000008020b7812 */ /* 0x000fc400078ef80b */
[----:B------:R-:W-:Y:S01]  /*0da0*/  SHF.R.U32.HI R2, RZ, 0x3, R2 ;  /* 0x00000003ff027819 */ /* 0x000fe20000011602 */
[----:B------:R-:W-:Y:S01]  /*0db0*/  IMAD.IADD R7, R0, 0x1, -R7 ;  /* 0x0000000100077824 */ /* 0x000fe200078e0a07 */
[----:B------:R-:W-:Y:S02]  /*0dc0*/  SHF.R.S32.HI R4, RZ, 0x5, R4 ;  /* 0x00000005ff047819 */ /* 0x000fe40000011404 */
[----:B------:R-:W-:Y:S01]  /*0dd0*/  LOP3.LUT R11, R11, R2, RZ, 0x3c, !PT ;  /* 0x000000020b0b7212 */ /* 0x000fe200078e3cff */
[----:B------:R-:W-:Y:S01]  /*0de0*/  IMAD.SHL.U32 R2, R10, 0x2, RZ ;  /* 0x000000020a027824 */ /* 0x000fe200078e00ff */
[----:B------:R-:W-:Y:S01]  /*0df0*/  LEA.HI R3, R3, R216, RZ, 0x3 ;  /* 0x000000d803037211 */ /* 0x000fe200078f18ff */
[----:B------:R-:W-:Y:S01]  /*0e00*/  IMAD R16, R4, 0x10, R7 ;  /* 0x0000001004107824 */ /* 0x000fe200078e0207 */
[----:B------:R-:W-:Y:S01]  /*0e10*/  R2P PR, R9, 0x6 ;  /* 0x0000000609007804 */ /* 0x000fe20000000000 */
[----:B------:R-:W-:Y:S01]  /*0e20*/  IMAD.IADD R6, R6, 0x1, R11 ;  /* 0x0000000106067824 */ /* 0x000fe200078e020b */
[----:B------:R-:W-:Y:S01]  /*0e30*/  LOP3.LUT R7, R3, 0xfffffff8, RZ, 0xc0, !PT ;  /* 0xfffffff803077812 */ /* 0x000fe200078ec0ff */
[----:B------:R-:W-:Y:S01]  /*0e40*/  IMAD R185, R185, 0x8, R16 ;  /* 0x00000008b9b97824 */ /* 0x000fe200078e0210 */
[----:B------:R-:W-:-:S02]  /*0e50*/  LEA.HI R5, R5, R212, RZ, 0x1 ;  /* 0x000000d405057211 */ /* 0x000fc400078f08ff */
[----:B------:R-:W-:Y:S01]  /*0e60*/  LEA R19, R6, UR43, 0x1 ;  /* 0x0000002b06137c11 */ /* 0x000fe2000f8e08ff */
[----:B------:R-:W-:Y:S01]  /*0e70*/  IMAD.IADD R210, R216, 0x1, -R7 ;  /* 0x00000001d8d27824 */ /* 0x000fe200078e0a07 */
[----:B------:R-:W-:Y:S02]  /*0e80*/  LOP3.LUT R5, R5, 0xfffffe, RZ, 0xc0, !PT ;  /* 0x00fffffe05057812 */ /* 0x000fe400078ec0ff */
[----:B------:R-:W-:Y:S01]  /*0e90*/  SEL R23, R23, 0xffffffe0, !P1 ;  /* 0xffffffe017177807 */ /* 0x000fe20004800000 */
[----:B------:R-:W-:Y:S01]  /*0ea0*/  IMAD.SHL.U32 R17, R210, 0x8, RZ ;  /* 0x00000008d2117824 */ /* 0x000fe200078e00ff */
[----:B------:R-:W-:Y:S01]  /*0eb0*/  SHF.R.S32.HI R211, RZ, 0x3, R3 ;  /* 0x00000003ffd37819 */ /* 0x000fe20000011403 */
[----:B------:R-:W-:Y:S02]  /*0ec0*/  VIADD R184, R19, 0x26800 ;  /* 0x0002680013b87836 */ /* 0x000fe40000000000 */
[C---:B------:R-:W-:Y:S02]  /*0ed0*/  VIADD R190, R17.reuse, 0x40 ;  /* 0x0000004011be7836 */ /* 0x040fe40000000000 */
[----:B------:R-:W-:-:S02]  /*0ee0*/  VIADD R189, R17, 0x80 ;  /* 0x0000008011bd7836 */ /* 0x000fc40000000000 */
        /* <DEDUP_REMOVED lines=18> */
.L_x_7431:
        /* <DEDUP_REMOVED lines=21> */
.L_x_7379:
[----:B------:R-:W-:Y:S01]  /*1160*/  ULDC UR7, c[0x0][0xc54] ;  /* 0x0003150000077ab9 */ /* 0x000fe20000000800 */
[----:B------:R-:W-:Y:S01]  /*1170*/  UMOV UR6, UR9 ;  /* 0x0000000900067c82 */ /* 0x000fe20008000000 */
[----:B------:R-:W-:-:S11]  /*1180*/  UISETP.NE.AND UP0, UPT, UR7, 0x1, UPT ;  /* 0x000000010700788c */ /* 0x000fd6000bf05270 */
[----:B------:R-:W-:Y:S02]  /*1190*/  @UP0 ULDC.64 UR10, c[0x0][0xc58] ;  /* 0x00031600000a0ab9 */ /* 0x000fe40000000a00 */
[----:B------:R-:W-:-:S04]  /*11a0*/  UIMAD.WIDE.U32 UR4, UR9, UR10, URZ ;  /* 0x0000000a090472a5 */ /* 0x000fc8000f8e003f */
[----:B------:R-:W-:-:S04]  /*11b0*/  @UP0 USHF.R.U32.HI UR6, URZ, UR11, UR5 ;  /* 0x0000000b3f060299 */ /* 0x000fc80008011605 */
[----:B------:R-:W-:-:S12]  /*11c0*/  UIMAD UR4, UR6, UR7, URZ ;  /* 0x00000007060472a4 */ /* 0x000fd8000f8e023f */
.L_x_7380:
[----:B------:R-:W-:Y:S01]  /*11d0*/  ULDC UR39, c[0x0][0xc48] ;  /* 0x0003120000277ab9 */ /* 0x000fe20000000800 */
[----:B------:R-:W-:Y:S01]  /*11e0*/  ULDC.64 UR10, c[0x0][0x418] ;  /* 0x00010600000a7ab9 */ /* 0x000fe20000000a00 */
[----:B------:R-:W-:Y:S02]  /*11f0*/  UISETP.NE.AND UP1, UPT, UR39, 0x1, UPT ;  /* 0x000000012700788c */ /* 0x000fe4000bf25270 */
[----:B------:R-:W-:Y:S02]  /*1200*/  UISETP.NE.U32.AND UP0, UPT, UR10, URZ, UPT ;  /* 0x0000003f0a00728c */ /* 0x000fe4000bf05070 */
[----:B------:R-:W-:Y:S02]  /*1210*/  UIADD3 UR4, UR9, -UR4, URZ ;  /* 0x8000000409047290 */ /* 0x000fe4000fffe03f */
[----:B------:R-:W-:Y:S02]  /*1220*/  ULOP3.LUT UR6, URZ, UR6, URZ, 0x33, !UPT ;  /* 0x000000063f067292 */ /* 0x000fe4000f8e333f */
[----:B------:R-:W-:Y:S01]  /*1230*/  UISETP.NE.AND.EX UP0, UPT, UR11, URZ, UPT, UP0 ;  /* 0x0000003f0b00728c */ /* 0x000fe2000bf05300 */
[----:B------:R-:W-:Y:S01]  /*1240*/  ULDC UR5, c[0x0][0xc3c] ;  /* 0x00030f0000057ab9 */ /* 0x000fe20000000800 */
[----:B------:R-:W-:Y:S01]  /*1250*/  ULDC UR9, c[0x0][0xc54] ;  /* 0x0003150000097ab9 */ /* 0x000fe20000000800 */
[----:B------:R-:W-:Y:S01]  /*1260*/  ULDC UR49, c[0x0][0x424] ;  /* 0x0001090000317ab9 */ /* 0x000fe20000000800 */
[----:B------:R-:W-:-:S02]  /*1270*/  UISETP.NE.AND UP2, UPT, UR45, 0x1, UPT ;  /* 0x000000012d00788c */ /* 0x000fc4000bf45270 */
[----:B------:R-:W-:Y:S02]  /*1280*/  UIADD3 UR6, UR6, UR5, URZ ;  /* 0x0000000506067290 */ /* 0x000fe4000fffe03f */
[----:B------:R-:W-:Y:S02]  /*1290*/  UIMAD UR8, UR8, UR9, UR4 ;  /* 0x00000009080872a4 */ /* 0x000fe4000f8e0204 */
[----:B------:R-:W-:Y:S01]  /*12a0*/  USEL UR49, UR49, 0x1, UP0 ;  /* 0x0000000131317887 */ /* 0x000fe20008000000 */
[----:B------:R-:W-:Y:S01]  /*12b0*/  PLOP3.LUT P0, PT, PT, PT, UP2, 0x80, 0x0 ;  /* 0x000000000000781c */ /* 0x000fe20003f0f028 */
[----:B------:R-:W-:Y:S01]  /*12c0*/  ULDC UR7, c[0x0][0x2f0] ;  /* 0x0000bc0000077ab9 */ /* 0x000fe20000000800 */
[----:B------:R-:W-:Y:S01]  /*12d0*/  @UP1 ULDC UR4, c[0x0][0xc4c] ;  /* 0x0003130000041ab9 */ /* 0x000fe20000000800 */
[----:B------:R-:W-:Y:S02]  /*12e0*/  USHF.L.U32 UR41, UR6, 0x6, URZ ;  /* 0x0000000606297899 */ /* 0x000fe4000800063f */
        /* <DEDUP_REMOVED lines=8> */
[----:B------:R-:W-:-:S02]  /*1370*/  UIMAD UR39, UR39, UR5, UR8 ;  /* 0x00000005272772a4 */ /* 0x000fc4000f8e0208 */
[----:B------:R-:W-:Y:S01]  /*1380*/  USHF.R.S32.HI UR50, URZ, 0x6, UR4 ;  /* 0x000000063f327899 */ /* 0x000fe20008011404 */
[----:B------:R-:W-:Y:S11]  /*1390*/  @!P0 BRA `(.L_x_7381) ;  /* 0x0000001c006c8947 */ /* 0x000ff60003800000 */
[----:B------:R-:W0:Y:S01]  /*13a0*/  LDC R0, c[0x0][0x448] ;  /* 0x00011200ff007b82 */ /* 0x000e220000000800 */
[----:B------:R-:W-:Y:S01]  /*13b0*/  UIADD3 UR5, UR41, 0x3f, URZ ;  /* 0x0000003f29057890 */ /* 0x000fe2000fffe03f */
[----:B------:R-:W-:Y:S01]  /*13c0*/  CS2R R150, SRZ ;  /* 0x0000000000967805 */ /* 0x000fe2000001ff00 */
[----:B------:R-:W-:Y:S01]  /*13d0*/  ULDC UR4, c[0x0][0x288] ;  /* 0x0000a20000047ab9 */ /* 0x000fe20000000800 */
[----:B------:R-:W-:Y:S01]  /*13e0*/  CS2R R148, SRZ ;  /* 0x0000000000947805 */ /* 0x000fe2000001ff00 */
[----:B------:R-:W-:Y:S01]  /*13f0*/  UIADD3 UR4, -UR4, 0x40, URZ ;  /* 0x0000004004047890 */ /* 0x000fe2000fffe13f */
[----:B------:R-:W-:Y:S02]  /*1400*/  CS2R R146, SRZ ;  /* 0x0000000000927805 */ /* 0x000fe4000001ff00 */
[----:B------:R-:W-:Y:S02]  /*1410*/  CS2R R144, SRZ ;  /* 0x0000000000907805 */ /* 0x000fe4000001ff00 */
[----:B------:R-:W-:Y:S01]  /*1420*/  CS2R R168, SRZ ;  /* 0x0000000000a87805 */ /* 0x000fe2000001ff00 */
[----:B------:R-:W-:Y:S01]  /*1430*/  UIMAD UR4, UR49, UR7, UR4 ;  /* 0x00000007310472a4 */ /* 0x000fe2000f8e0204 */
        /* <DEDUP_REMOVED lines=14> */
[----:B0-----:R-:W-:Y:S01]  /*1520*/  ISETP.NE.AND P0, PT, R0, 0x1, PT ;  /* 0x000000010000780c */ /* 0x001fe20003f05270 */
[----:B------:R-:W-:Y:S01]  /*1530*/  IMAD.U32 R0, RZ, RZ, UR5 ;  /* 0x00000005ff007e24 */ /* 0x000fe2000f8e00ff */
        /* <DEDUP_REMOVED lines=11> */
[----:B------:R-:W0:Y:S01]  /*15f0*/  @P0 LDC R3, c[0x0][0x44c] ;  /* 0x00011300ff030b82 */ /* 0x000e220000000800 */
[----:B------:R-:W-:Y:S02]  /*1600*/  CS2R R170, SRZ ;  /* 0x0000000000aa7805 */ /* 0x000fe4000001ff00 */
[----:B------:R-:W-:Y:S02]  /*1610*/  CS2R R90, SRZ ;  /* 0x00000000005a7805 */ /* 0x000fe4000001ff00 */
[----:B------:R-:W-:Y:S02]  /*1620*/  CS2R R172, SRZ ;  /* 0x0000000000ac7805 */ /* 0x000fe4000001ff00 */
[----:B------:R-:W-:Y:S02]  /*1630*/  CS2R R86, SRZ ;  /* 0x0000000000567805 */ /* 0x000fe4000001ff00 */
[----:B------:R-:W-:-:S02]  /*1640*/  CS2R R174, SRZ ;  /* 0x0000000000ae7805 */ /* 0x000fc4000001ff00 */
[----:B------:R-:W-:Y:S02]  /*1650*/  CS2R R82, SRZ ;  /* 0x0000000000527805 */ /* 0x000fe4000001ff00 */
[----:B------:R-:W-:Y:S01]  /*1660*/  CS2R R176, SRZ ;  /* 0x0000000000b07805 */ /* 0x000fe2000001ff00 */
[----:B------:R-:W1:Y:S01]  /*1670*/  @P0 LDC R4, c[0x0][0x450] ;  /* 0x00011400ff040b82 */ /* 0x000e620000000800 */
        /* <DEDUP_REMOVED lines=11> */
[----:B------:R-:W-:Y:S02]  /*1730*/  CS2R R194, SRZ ;  /* 0x0000000000c27805 */ /* 0x000fe4000001ff00 */
[----:B------:R-:W-:Y:S02]  /*1740*/  CS2R R54, SRZ ;  /* 0x0000000000367805 */ /* 0x000fe4000001ff00 */
[----:B------:R-:W-:Y:S02]  /*1750*/  CS2R R196, SRZ ;  /* 0x0000000000c47805 */ /* 0x000fe4000001ff00 */
[----:B------:R-:W-:Y:S01]  /*1760*/  CS2R R50, SRZ ;  /* 0x0000000000327805 */ /* 0x000fe2000001ff00 */
[----:B0-----:R-:W-:Y:S01]  /*1770*/  @P0 IMAD.HI.U32 R3, R3, UR5, RZ ;  /* 0x0000000503030c27 */ /* 0x001fe2000f8e00ff */
[----:B------:R-:W-:Y:S02]  /*1780*/  CS2R R198, SRZ ;  /* 0x0000000000c67805 */ /* 0x000fe4000001ff00 */
[----:B------:R-:W-:-:S02]  /*1790*/  CS2R R46, SRZ ;  /* 0x00000000002e7805 */ /* 0x000fc4000001ff00 */
[----:B------:R-:W-:Y:S02]  /*17a0*/  CS2R R200, SRZ ;  /* 0x0000000000c87805 */ /* 0x000fe4000001ff00 */
[----:B------:R-:W-:Y:S02]  /*17b0*/  CS2R R42, SRZ ;  /* 0x00000000002a7805 */ /* 0x000fe4000001ff00 */
[----:B------:R-:W-:Y:S02]  /*17c0*/  CS2R R202, SRZ ;  /* 0x0000000000ca7805 */ /* 0x000fe4000001ff00 */
[----:B------:R-:W-:Y:S02]  /*17d0*/  CS2R R38, SRZ ;  /* 0x0000000000267805 */ /* 0x000fe4000001ff00 */
[----:B------:R-:W-:Y:S02]  /*17e0*/  CS2R R204, SRZ ;  /* 0x0000000000cc7805 */ /* 0x000fe4000001ff00 */
[----:B-1----:R-:W-:-:S02]  /*17f0*/  @P0 SHF.R.U32.HI R0, RZ, R4, R3 ;  /* 0x00000004ff000219 */ /* 0x002fc40000011603 */
[----:B------:R-:W-:Y:S02]  /*1800*/  CS2R R34, SRZ ;  /* 0x0000000000227805 */ /* 0x000fe4000001ff00 */
[----:B------:R-:W-:Y:S02]  /*1810*/  PLOP3.LUT P0, PT, PT, PT, PT, 0x80, 0x0 ;  /* 0x000000000000781c */ /* 0x000fe40003f0f070 */
[----:B------:R-:W-:Y:S02]  /*1820*/  CS2R R208, SRZ ;  /* 0x0000000000d07805 */ /* 0x000fe4000001ff00 */
[----:B------:R-:W-:Y:S01]  /*1830*/  CS2R R30, SRZ ;  /* 0x00000000001e7805 */ /* 0x000fe2000001ff00 */
[----:B------:R-:W-:Y:S01]  /*1840*/  VIADD R3, R0, UR4 ;  /* 0x0000000400037c36 */ /* 0x000fe20008000000 */
[----:B------:R-:W-:Y:S01]  /*1850*/  CS2R R206, SRZ ;  /* 0x0000000000ce7805 */ /* 0x000fe2000001ff00 */
[----:B------:R-:W-:Y:S01]  /*1860*/  IMAD.MOV.U32 R0, RZ, RZ, RZ ;  /* 0x000000ffff007224 */ /* 0x000fe200078e00ff */
[----:B------:R-:W-:Y:S01]  /*1870*/  CS2R R26, SRZ ;  /* 0x00000000001a7805 */ /* 0x000fe2000001ff00 */
[----:B------:R-:W-:Y:S01]  /*1880*/  IMAD.MOV.U32 R7, RZ, RZ, RZ ;  /* 0x000000ffff077224 */ /* 0x000fe200078e00ff */
[----:B------:R-:W-:-:S04]  /*1890*/  SHF.R.S32.HI R4, RZ, 0x1f, R3 ;  /* 0x0000001fff047819 */ /* 0x000fc80000011403 */
[----:B------:R-:W-:Y:S01]  /*18a0*/  LEA.HI R4, R4, R3, RZ, 0x6 ;  /* 0x0000000304047211 */ /* 0x000fe200078f30ff */
[----:B------:R-:W-:-:S03]  /*18b0*/  IMAD.MOV.U32 R3, RZ, RZ, RZ ;  /* 0x000000ffff037224 */ /* 0x000fc600078e00ff */
[----:B------:R-:W-:-:S04]  /*18c0*/  SHF.R.S32.HI R4, RZ, 0x6, R4 ;  /* 0x00000006ff047819 */ /* 0x000fc80000011404 */
[----:B------:R-:W-:-:S04]  /*18d0*/  VIMNMX R4, R4, UR50, PT ;  /* 0x0000003204047c48 */ /* 0x000fc8000bfe0100 */
[----:B------:R-:W-:-:S13]  /*18e0*/  ISETP.GE.AND P1, PT, R4, 0x1, PT ;  /* 0x000000010400780c */ /* 0x000fda0003f26270 */
        /* <DEDUP_REMOVED lines=15> */
.L_x_7383:
[----:B------:R-:W-:Y:S01]  /*19e0*/  ULEA UR21, UR36, UR43, 0x3 ;  /* 0x0000002b24157291 */ /* 0x000fe2000f8e183f */
[----:B------:R-:W-:-:S05]  /*19f0*/  IMAD.U32 R0, RZ, RZ, UR37 ;  /* 0x00000025ff007e24 */ /* 0x000fca000f8e00ff */
[----:B------:R-:W-:-:S04]  /*1a00*/  SHF.L.U32 R0, R0, 0x1f, RZ ;  /* 0x0000001f00007819 */ /* 0x000fc800000006ff */
[----:B------:R-:W0:Y:S02]  /*1a10*/  SYNCS.PHASECHK.TRANS64.TRYWAIT P1, [UR21+0x28c50], R0 ;  /* 0x028c5000ff0075a7 */ /* 0x000e240008020155 */
[----:B0-----:R-:W-:Y:S05]  /*1a20*/  @!P1 BRA `(.L_x_7384) ;  /* 0x0000010000b49947 */ /* 0x001fea0003800000 */
.L_x_7551:
[----:B------:R-:W-:Y:S01]  /*1a30*/  BAR.SYNC.DEFER_BLOCKING 0xe, 0x100 ;  /* 0x0384000000007b1d */ /* 0x000fe20000010000 */
[----:B------:R-:W-:Y:S01]  /*1a40*/  UIADD3 UR4, UR43, 0x26800, URZ ;  /* 0x000268002b047890 */ /* 0x000fe2000fffe03f */
[----:B0-----:R-:W-:Y:S01]  /*1a50*/  IMAD.U32 R0, RZ, RZ, UR21 ;  /* 0x00000015ff007e24 */ /* 0x001fe2000f8e00ff */
[----:B------:R-:W-:Y:S01]  /*1a60*/  ULEA UR18, UR36, UR20, 0xc ;  /* 0x0000001424127291 */ /* 0x000fe2000f8e603f */
[----:B------:R-:W-:Y:S01]  /*1a70*/  ISETP.GE.AND P1, PT, R4, 0x2, PT ;  /* 0x000000020400780c */ /* 0x000fe20003f26270 */
[----:B------:R-:W-:Y:S01]  /*1a80*/  USHF.R.U32.HI UR4, URZ, 0x4, UR4 ;  /* 0x000000043f047899 */ /* 0x000fe20008011604 */
[----:B------:R-:W-:Y:S01]  /*1a90*/  UMOV UR19, 0x40000040 ;  /* 0x4000004000137882 */ /* 0x000fe20000000000 */
[----:B------:R-:W-:Y:S02]  /*1aa0*/  UMOV UR17, 0x40000040 ;  /* 0x4000004000117882 */ /* 0x000fe40000000000 */
[----:B------:R-:W-:Y:S01]  /*1ab0*/  ULOP3.LUT UR4, UR4, 0x3fff, URZ, 0xc0, !UPT ;  /* 0x00003fff04047892 */ /* 0x000fe2000f8ec03f */
[----:B------:R-:W0:Y:S01]  /*1ac0*/  S2R R3, SR_TID.X ;  /* 0x0000000000037919 */ /* 0x000e220000002100 */
[----:B------:R-:W-:-:S02]  /*1ad0*/  UIADD3 UR6, UR18, 0x80, URZ ;  /* 0x0000008012067890 */ /* 0x000fc4000fffe03f */
[----:B------:R-:W-:Y:S01]  /*1ae0*/  ULOP3.LUT UR16, UR4, 0x10000, URZ, 0xfc, !UPT ;  /* 0x0001000004107892 */ /* 0x000fe2000f8efc3f */
[----:B------:R-:W-:Y:S01]  /*1af0*/  UMOV UR7, 0x40000040 ;  /* 0x4000004000077882 */ /* 0x000fe20000000000 */
[----:B------:R-:W-:Y:S02]  /*1b00*/  UMOV UR5, 0x40000040 ;  /* 0x4000004000057882 */ /* 0x000fe40000000000 */
[----:B------:R-:W-:Y:S02]  /*1b10*/  UIADD3 UR4, UR16, 0x2, URZ ;  /* 0x0000000210047890 */ /* 0x000fe4000fffe03f */
[----:B------:R-:W-:Y:S02]  /*1b20*/  UIADD3 UR10, UR18, 0x100, URZ ;  /* 0x00000100120a7890 */ /* 0x000fe4000fffe03f */
[----:B------:R-:W-:Y:S01]  /*1b30*/  UIADD3 UR8, UR16, 0x4, URZ ;  /* 0x0000000410087890 */ /* 0x000fe2000fffe03f */
[----:B------:R-:W-:Y:S01]  /*1b40*/  UMOV UR11, 0x40000040 ;  /* 0x40000040000b7882 */ /* 0x000fe20000000000 */
[----:B------:R-:W-:Y:S01]  /*1b50*/  WARPGROUP.ARRIVE ;  /* 0x00000000000079c5 */ /* 0x000fe20000000000 */
[----:B------:R-:W-:Y:S01]  /*1b60*/  UMOV UR9, 0x40000040 ;  /* 0x4000004000097882 */ /* 0x000fe20000000000 */
[----:B------:R-:W-:-:S02]  /*1b70*/  UIADD3 UR14, UR18, 0x180, URZ ;  /* 0x00000180120e7890 */ /* 0x000fc4000fffe03f */
[----:B------:R-:W-:Y:S02]  /*1b80*/  UIADD3 UR12, UR16, 0x6, URZ ;  /* 0x00000006100c7890 */ /* 0x000fe4000fffe03f */
        /* <DEDUP_REMOVED lines=23> */
.L_x_7390:
[----:B------:R-:W-:Y:S01]  /*1d00*/  BAR.SYNC.DEFER_BLOCKING 0xe, 0x100 ;  /* 0x0384000000007b1d */ /* 0x000fe20000010000 */
[----:B------:R-:W-:Y:S01]  /*1d10*/  IMAD.U32 R3, RZ, RZ, UR36 ;  /* 0x00000024ff037e24 */ /* 0x000fe2000f8e00ff */
[----:B------:R-:W-:Y:S01]  /*1d20*/  UIADD3 UR36, UR36, 0x1, URZ ;  /* 0x0000000124247890 */ /* 0x000fe2000fffe03f */
[C---:B------:R-:W-:Y:S01]  /*1d30*/  ISETP.GT.AND P3, PT, R4.reuse, RZ, PT ;  /* 0x000000ff0400720c */ /* 0x040fe20003f64270 */
        /* <DEDUP_REMOVED lines=139> */
.L_x_7386:
[----:B------:R-:W-:Y:S01]  /*25f0*/  ULEA UR21, UR36, UR43, 0x3 ;  /* 0x0000002b24157291 */ /* 0x000fe2000f8e183f */
[----:B------:R-:W-:-:S05]  /*2600*/  IMAD.U32 R0, RZ, RZ, UR37 ;  /* 0x00000025ff007e24 */ /* 0x000fca000f8e00ff */
[----:B------:R-:W-:-:S04]  /*2610*/  SHF.L.U32 R0, R0, 0x1f, RZ ;  /* 0x0000001f00007819 */ /* 0x000fc800000006ff */
[----:B------:R0:W1:Y:S01]  /*2620*/  SYNCS.PHASECHK.TRANS64.TRYWAIT P1, [UR21+0x28c50], R0 ;  /* 0x028c5000ff0075a7 */ /* 0x0000620008020155 */
[----:B------:R-:W-:Y:S05]  /*2630*/  @!P0 BRA `(.L_x_7387) ;  /* 0x0000000000048947 */ /* 0x000fea0003800000 */
[----:B------:R-:W-:Y:S01]  /*2640*/  BPT.TRAP 0x1 ;  /* 0x000000040000795c */ /* 0x000fe20000300000 */
.L_x_7387:
[----:B-1----:R-:W-:Y:S05]  /*2650*/  @P1 BRA `(.L_x_7388) ;  /* 0x0000000000081947 */ /* 0x002fea0003800000 */
[----:B------:R-:W1:Y:S02]  /*2660*/  SYNCS.PHASECHK.TRANS64.TRYWAIT P1, [UR21+0x28c50], R0 ;  /* 0x028c5000ff0075a7 */ /* 0x000e640008020155 */
[----:B-1----:R-:W-:Y:S05]  /*2670*/  @!P1 BRA `(.L_x_7389) ;  /* 0x000000f400b89947 */ /* 0x002fea0003800000 */
.L_x_7388:
        /* <DEDUP_REMOVED lines=29> */
.L_x_7385:
        /* <DEDUP_REMOVED lines=144> */
.L_x_7381:
[----:B------:R-:W-:Y:S01]  /*3150*/  ULDC UR4, c[0x0][0x448] ;  /* 0x0001120000047ab9 */ /* 0x000fe20000000800 */
[----:B------:R-:W-:Y:S01]  /*3160*/  UIADD3 UR6, UR41, 0x3f, URZ ;  /* 0x0000003f29067890 */ /* 0x000fe2000fffe03f */
[----:B------:R-:W-:Y:S01]  /*3170*/  PLOP3.LUT P0, PT, PT, PT, PT, 0x80, 0x0 ;  /* 0x000000000000781c */ /* 0x000fe20003f0f070 */
[----:B------:R-:W-:Y:S01]  /*3180*/  UISETP.NE.AND UP0, UPT, UR4, 0x1, UPT ;  /* 0x000000010400788c */ /* 0x000fe2000bf05270 */
[----:B------:R-:W-:Y:S01]  /*3190*/  IMAD.MOV.U32 R0, RZ, RZ, RZ ;  /* 0x000000ffff007224 */ /* 0x000fe200078e00ff */
[----:B------:R-:W-:Y:S01]  /*31a0*/  ULDC UR8, c[0x0][0x288] ;  /* 0x0000a20000087ab9 */ /* 0x000fe20000000800 */
[----:B------:R-:W-:Y:S01]  /*31b0*/  IMAD.MOV.U32 R3, RZ, RZ, RZ ;  /* 0x000000ffff037224 */ /* 0x000fe200078e00ff */
[----:B------:R-:W-:Y:S01]  /*31c0*/  UIADD3 UR8, -UR8, 0x40, URZ ;  /* 0x0000004008087890 */ /* 0x000fe2000fffe13f */
[----:B------:R-:W-:Y:S02]  /*31d0*/  CS2R R150, SRZ ;  /* 0x0000000000967805 */ /* 0x000fe4000001ff00 */
[----:B------:R-:W-:-:S02]  /*31e0*/  CS2R R148, SRZ ;  /* 0x0000000000947805 */ /* 0x000fc4000001ff00 */
[----:B------:R-:W-:Y:S01]  /*31f0*/  CS2R R146, SRZ ;  /* 0x0000000000927805 */ /* 0x000fe2000001ff00 */
[----:B------:R-:W-:Y:S01]  /*3200*/  UIMAD UR8, UR49, UR7, UR8 ;  /* 0x00000007310872a4 */ /* 0x000fe2000f8e0208 */
[----:B------:R-:W-:Y:S02]  /*3210*/  CS2R R144, SRZ ;  /* 0x0000000000907805 */ /* 0x000fe4000001ff00 */
[----:B------:R-:W-:Y:S01]  /*3220*/  CS2R R168, SRZ ;  /* 0x0000000000a87805 */ /* 0x000fe2000001ff00 */
[----:B------:R-:W-:Y:S01]  /*3230*/  @UP0 ULDC UR4, c[0x0][0x44c] ;  /* 0x0001130000040ab9 */ /* 0x000fe20000000800 */
[----:B------:R-:W-:Y:S01]  /*3240*/  @UP0 ULDC UR9, c[0x0][0x450] ;  /* 0x0001140000090ab9 */ /* 0x000fe20000000800 */
[----:B------:R-:W-:Y:S01]  /*3250*/  UIMAD.WIDE.U32 UR4, UR6, UR4, URZ ;  /* 0x00000004060472a5 */ /* 0x000fe2000f8e003f */
[----:B------:R-:W-:Y:S02]  /*3260*/  CS2R R140, SRZ ;  /* 0x00000000008c7805 */ /* 0x000fe4000001ff00 */
[----:B------:R-:W-:-:S02]  /*3270*/  CS2R R166, SRZ ;  /* 0x0000000000a67805 */ /* 0x000fc4000001ff00 */
[----:B------:R-:W-:Y:S01]  /*3280*/  CS2R R136, SRZ ;  /* 0x0000000000887805 */ /* 0x000fe2000001ff00 */
[----:B------:R-:W-:Y:S01]  /*3290*/  @UP0 USHF.R.U32.HI UR6, URZ, UR9, UR5 ;  /* 0x000000093f060299 */ /* 0x000fe20008011605 */
[----:B------:R-:W-:Y:S02]  /*32a0*/  CS2R R164, SRZ ;  /* 0x0000000000a47805 */ /* 0x000fe4000001ff00 */
[----:B------:R-:W-:Y:S02]  /*32b0*/  CS2R R132, SRZ ;  /* 0x0000000000847805 */ /* 0x000fe4000001ff00 */
[----:B------:R-:W-:Y:S01]  /*32c0*/  CS2R R162, SRZ ;  /* 0x0000000000a27805 */ /* 0x000fe2000001ff00 */
[----:B------:R-:W-:Y:S01]  /*32d0*/  UIADD3 UR6, UR8, UR6, URZ ;  /* 0x0000000608067290 */ /* 0x000fe2000fffe03f */
[----:B------:R-:W-:Y:S02]  /*32e0*/  CS2R R160, SRZ ;  /* 0x0000000000a07805 */ /* 0x000fe4000001ff00 */
[----:B------:R-:W-:-:S02]  /*32f0*/  CS2R R128, SRZ ;  /* 0x0000000000807805 */ /* 0x000fc4000001ff00 */
[----:B------:R-:W-:Y:S01]  /*3300*/  CS2R R158, SRZ ;  /* 0x00000000009e7805 */ /* 0x000fe2000001ff00 */
[----:B------:R-:W-:Y:S01]  /*3310*/  USHF.R.S32.HI UR4, URZ, 0x1f, UR6 ;  /* 0x0000001f3f047899 */ /* 0x000fe20008011406 */
[----:B------:R-:W-:Y:S02]  /*3320*/  CS2R R156, SRZ ;  /* 0x00000000009c7805 */ /* 0x000fe4000001ff00 */
[----:B------:R-:W-:Y:S02]  /*3330*/  CS2R R124, SRZ ;  /* 0x00000000007c7805 */ /* 0x000fe4000001ff00 */
[----:B------:R-:W-:Y:S01]  /*3340*/  CS2R R154, SRZ ;  /* 0x00000000009a7805 */ /* 0x000fe2000001ff00 */
[----:B------:R-:W-:Y:S01]  /*3350*/  ULEA.HI UR4, UR4, UR6, URZ, 0x6 ;  /* 0x0000000604047291 */ /* 0x000fe2000f8f303f */
[----:B------:R-:W-:Y:S02]  /*3360*/  CS2R R152, SRZ ;  /* 0x0000000000987805 */ /* 0x000fe4000001ff00 */
[----:B------:R-:W-:-:S02]  /*3370*/  CS2R R120, SRZ ;  /* 0x0000000000787805 */ /* 0x000fc4000001ff00 */
[----:B------:R-:W-:Y:S01]  /*3380*/  CS2R R104, SRZ ;  /* 0x0000000000687805 */ /* 0x000fe2000001ff00 */
[----:B------:R-:W-:Y:S01]  /*3390*/  USHF.R.S32.HI UR4, URZ, 0x6, UR4 ;  /* 0x000000063f047899 */ /* 0x000fe20008011404 */
[----:B------:R-:W-:Y:S02]  /*33a0*/  CS2R R100, SRZ ;  /* 0x0000000000647805 */ /* 0x000fe4000001ff00 */
[----:B------:R-:W-:Y:S02]  /*33b0*/  CS2R R116, SRZ ;  /* 0x0000000000747805 */ /* 0x000fe4000001ff00 */
[----:B------:R-:W-:Y:S01]  /*33c0*/  CS2R R114, SRZ ;  /* 0x0000000000727805 */ /* 0x000fe2000001ff00 */
[----:B------:R-:W-:Y:S01]  /*33d0*/  UISETP.LT.AND UP0, UPT, UR50, UR4, UPT ;  /* 0x000000043200728c */ /* 0x000fe2000bf01270 */
[----:B------:R-:W-:Y:S02]  /*33e0*/  CS2R R112, SRZ ;  /* 0x0000000000707805 */ /* 0x000fe4000001ff00 */
[----:B------:R-:W-:-:S02]  /*33f0*/  CS2R R110, SRZ ;  /* 0x00000000006e7805 */ /* 0x000fc4000001ff00 */
[----:B------:R-:W-:Y:S01]  /*3400*/  CS2R R108, SRZ ;  /* 0x00000000006c7805 */ /* 0x000fe2000001ff00 */
[----:B------:R-:W-:Y:S01]  /*3410*/  USEL UR50, UR50, UR4, UP0 ;  /* 0x0000000432327287 */ /* 0x000fe20008000000 */
[----:B------:R-:W-:Y:S02]  /*3420*/  CS2R R106, SRZ ;  /* 0x00000000006a7805 */ /* 0x000fe4000001ff00 */
[----:B------:R-:W-:Y:S02]  /*3430*/  CS2R R102, SRZ ;  /* 0x0000000000667805 */ /* 0x000fe4000001ff00 */
[----:B------:R-:W-:Y:S01]  /*3440*/  CS2R R98, SRZ ;  /* 0x0000000000627805 */ /* 0x000fe2000001ff00 */
[----:B------:R-:W-:Y:S01]  /*3450*/  UISETP.GE.AND UP0, UPT, UR50, 0x1, UPT ;  /* 0x000000013200788c */ /* 0x000fe2000bf06270 */
[----:B------:R-:W-:Y:S02]  /*3460*/  CS2R R94, SRZ ;  /* 0x00000000005e7805 */ /* 0x000fe4000001ff00 */
[----:B------:R-:W-:-:S02]  /*3470*/  CS2R R170, SRZ ;  /* 0x0000000000aa7805 */ /* 0x000fc4000001ff00 */
[----:B------:R-:W-:Y:S02]  /*3480*/  CS2R R90, SRZ ;  /* 0x00000000005a7805 */ /* 0x000fe4000001ff00 */
[----:B------:R-:W-:Y:S02]  /*3490*/  CS2R R172, SRZ ;  /* 0x0000000000ac7805 */ /* 0x000fe4000001ff00 */
[----:B------:R-:W-:Y:S02]  /*34a0*/  CS2R R86, SRZ ;  /* 0x0000000000567805 */ /* 0x000fe4000001ff00 */
[----:B------:R-:W-:Y:S02]  /*34b0*/  PLOP3.LUT P1, PT, PT, PT, UP0, 0x80, 0x0 ;  /* 0x000000000000781c */ /* 0x000fe40003f2f008 */
        /* <DEDUP_REMOVED lines=30> */
[----:B------:R-:W-:Y:S01]  /*36a0*/  CS2R R26, SRZ ;  /* 0x00000000001a7805 */ /* 0x000fe2000001ff00 */
        /* <DEDUP_REMOVED lines=31> */
.L_x_7391:
        /* <DEDUP_REMOVED lines=9> */
.L_x_7552:
[----:B------:R-:W-:Y:S05]  /*3930*/  @!P0 BRA `(.L_x_7393) ;  /* 0x0000000000048947 */ /* 0x000fea0003800000 */
[----:B------:R-:W-:Y:S01]  /*3940*/  BPT.TRAP 0x1 ;  /* 0x000000040000795c */ /* 0x000fe20000300000 */
.L_x_7393:
[----:B------:R-:W-:Y:S02]  /*3950*/  IMAD.U32 R7, RZ, RZ, UR36 ;  /* 0x00000024ff077e24 */ /* 0x000fe4000f8e00ff */
[----:B------:R-:W-:-:S03]  /*3960*/  IMAD.U32 R8, RZ, RZ, UR37 ;  /* 0x00000025ff087e24 */ /* 0x000fc6000f8e00ff */
[----:B------:R-:W-:Y:S02]  /*3970*/  LEA R7, R7, UR43, 0x3 ;  /* 0x0000002b07077c11 */ /* 0x000fe4000f8e18ff */
[----:B------:R-:W-:-:S04]  /*3980*/  SHF.L.U32 R8, R8, 0x1f, RZ ;  /* 0x0000001f08087819 */ /* 0x000fc800000006ff */
[----:B------:R1:W2:Y:S01]  /*3990*/  SYNCS.PHASECHK.TRANS64.TRYWAIT P1, [R7+URZ+0x28c30], R8 ;  /* 0x028c3008070075a7 */ /* 0x0002a2000802017f */
[----:B------:R-:W-:Y:S05]  /*39a0*/  @!P0 BRA `(.L_x_7394) ;  /* 0x0000000000048947 */ /* 0x000fea0003800000 */
[----:B------:R-:W-:Y:S01]  /*39b0*/  BPT.TRAP 0x1 ;  /* 0x000000040000795c */ /* 0x000fe20000300000 */
.L_x_7394:
[----:B--2---:R-:W-:Y:S05]  /*39c0*/  @P1 BRA `(.L_x_7395) ;  /* 0x0000000000081947 */ /* 0x004fea0003800000 */
[----:B------:R-:W2:Y:S02]  /*39d0*/  SYNCS.PHASECHK.TRANS64.TRYWAIT P1, [R7+URZ+0x28c30], R8 ;  /* 0x028c3008070075a7 */ /* 0x000ea4000802017f */
[----:B--2---:R-:W-:Y:S05]  /*39e0*/  @!P1 BRA `(.L_x_7396) ;  /* 0x000000e4000c9947 */ /* 0x004fea0003800000 */
.L_x_7395:
        /* <DEDUP_REMOVED lines=34> */
[----:B------:R-:W-:Y:S01]  /*3c10*/  HGMMA.64x64x16.F32 R24, gdesc[UR4], R24, gsb0 ;  /* 0x00e00000041879f0 */ /* 0x000fe20008000818 */
[----:B------:R-:W-:Y:S02]  /*3c20*/  ULDC UR6, c[0x0][0x448] ;  /* 0x0001120000067ab9 */ /* 0x000fe40000000800 */
[----:B------:R-:W-:-:S06]  /*3c30*/  UISETP.NE.AND UP0, UPT, UR6, 0x1, UPT ;  /* 0x000000010600788c */ /* 0x000fcc000bf05270 */
[----:B------:R-:W-:-:S05]  /*3c40*/  PLOP3.LUT P2, PT, PT, PT, UP0, 0x80, 0x0 ;  /* 0x000000000000781c */ /* 0x000fca0003f4f008 */
[----:B------:R-:W-:-:S08]  /*3c50*/  @UP0 ULDC UR6, c[0x0][0x44c] ;  /* 0x0001130000060ab9 */ /* 0x000fd00000000800 */
[----:B------:R-:W-:Y:S01]  /*3c60*/  @P2 IMAD.HI.U32 R4, R3, UR6, RZ ;  /* 0x0000000603042c27 */ /* 0x000fe2000f8e00ff */
[----:B------:R-:W-:-:S04]  /*3c70*/  @UP0 ULDC UR6, c[0x0][0x450] ;  /* 0x0001140000060ab9 */ /* 0x000fc80000000800 */
[----:B------:R-:W-:Y:S01]  /*3c80*/  @P2 SHF.R.U32.HI R3, RZ, UR6, R4 ;  /* 0x00000006ff032c19 */ /* 0x000fe20008011604 */
[----:B------:R-:W-:Y:S02]  /*3c90*/  UMOV UR6, 0xffffffc0 ;  /* 0xffffffc000067882 */ /* 0x000fe40000000000 */
[----:B------:R-:W-:Y:S02]  /*3ca0*/  UIMAD UR7, UR50, UR6, 0x41 ;  /* 0x00000041320774a4 */ /* 0x000fe4000f8e0206 */
[----:B------:R-:W0:Y:S01]  /*3cb0*/  SHFL.IDX PT, R6, R3, 0x1, 0x1c1f ;  /* 0x003c1f0003067f89 */ /* 0x000e2200000e0000 */
[----:B------:R-:W-:-:S03]  /*3cc0*/  UIMAD UR6, UR50, UR6, 0x40 ;  /* 0x00000040320674a4 */ /* 0x000fc6000f8e0206 */
[----:B------:R-:W3:Y:S01]  /*3cd0*/  SHFL.IDX PT, R3, R3, RZ, 0x1c1f ;  /* 0x001c1fff03037589 */ /* 0x000ee200000e0000 */
[----:B------:R-:W-:Y:S02]  /*3ce0*/  WARPGROUP.DEPBAR.LE gsb0, 0x0 ;  /* 0x00008000000079c5 */ /* 0x000fe40000010000 */
[----:B------:R-:W-:-:S06]  /*3cf0*/  WARPGROUP.ARRIVE ;  /* 0x00000000000079c5 */ /* 0x000fcc0000000000 */
[----:B------:R-:W-:Y:S01]  /*3d00*/  HGMMA.64x64x16.F32 R24, gdesc[UR8], R24, gsb0 ;  /* 0x00e00000081879f0 */ /* 0x000fe20008000818 */
[----:B------:R-:W-:Y:S02]  /*3d10*/  ULDC UR10, c[0x0][0x9d8] ;  /* 0x00027600000a7ab9 */ /* 0x000fe40000000800 */
[----:B------:R-:W-:Y:S02]  /*3d20*/  WARPGROUP.DEPBAR.LE gsb0, 0x0 ;  /* 0x00008000000079c5 */ /* 0x000fe40000010000 */
[----:B------:R-:W-:-:S06]  /*3d30*/  WARPGROUP.ARRIVE ;  /* 0x00000000000079c5 */ /* 0x000fcc0000000000 */
[----:B------:R-:W-:Y:S01]  /*3d40*/  HGMMA.64x64x16.F32 R24, gdesc[UR12], R24, gsb0 ;  /* 0x00e000000c1879f0 */ /* 0x000fe20008000818 */
[----:B------:R-:W-:Y:S01]  /*3d50*/  ULDC UR14, c[0x0][0x2f0] ;  /* 0x0000bc00000e7ab9 */ /* 0x000fe20000000800 */
[----:B------:R-:W-:Y:S01]  /*3d60*/  ULDC UR15, c[0x0][0x288] ;  /* 0x0000a200000f7ab9 */ /* 0x000fe20000000800 */
[----:B------:R-:W-:Y:S02]  /*3d70*/  UIMAD UR7, UR49, UR14, UR7 ;  /* 0x0000000e310772a4 */ /* 0x000fe4000f8e0207 */
[----:B------:R-:W-:-:S04]  /*3d80*/  UIMAD UR6, UR49, UR14, UR6 ;  /* 0x0000000e310672a4 */ /* 0x000fc8000f8e0206 */
[----:B------:R-:W-:Y:S02]  /*3d90*/  IMAD.U32 R5, RZ, RZ, UR7 ;  /* 0x00000007ff057e24 */ /* 0x000fe4000f8e00ff */
[----:B------:R-:W-:-:S03]  /*3da0*/  IADD3 R4, -R2, UR6, RZ ;  /* 0x0000000602047c10 */ /* 0x000fc6000fffe1ff */
[----:B------:R-:W-:-:S04]  /*3db0*/  IADD3 R5, R5, -UR15, -R2 ;  /* 0x8000000f05057c10 */ /* 0x000fc8000fffe802 */
[-CC-:B0-----:R-:W-:Y:S02]  /*3dc0*/  VIADDMNMX R6, R6, R5.reuse, R4.reuse, PT ;  /* 0x0000000506067246 */ /* 0x181fe40003800104 */
[----:B---3--:R-:W-:Y:S02]  /*3dd0*/  VIADDMNMX R4, R3, R5, R4, PT ;  /* 0x0000000503047246 */ /* 0x008fe40003800104 */
[C---:B------:R-:W-:Y:S02]  /*3de0*/  ISETP.GT.AND P3, PT, R6.reuse, RZ, PT ;  /* 0x000000ff0600720c */ /* 0x040fe40003f64270 */
[C---:B------:R-:W-:Y:S02]  /*3df0*/  ISETP.GT.AND P4, PT, R6.reuse, 0x1, PT ;  /* 0x000000010600780c */ /* 0x040fe40003f84270 */
[----:B------:R-:W-:Y:S02]  /*3e00*/  ISETP.GT.AND P5, PT, R6, 0x8, PT ;  /* 0x000000080600780c */ /* 0x000fe40003fa4270 */
[----:B------:R-:W-:Y:S01]  /*3e10*/  ISETP.GT.AND P6, PT, R4, 0x20, PT ;  /* 0x000000200400780c */ /* 0x000fe20003fc4270 */
[----:B------:R-:W-:-:S02]  /*3e20*/  WARPGROUP.DEPBAR.LE gsb0, 0x0 ;  /* 0x00008000000079c5 */ /* 0x000fc40000010000 */
        /* <DEDUP_REMOVED lines=21> */
[----:B------:R3:W4:Y:S01]  /*3f80*/  MUFU.TANH R10, R30 ;  /* 0x0000001e000a7308 */ /* 0x0007220000002400 */
[----:B------:R-:W-:Y:S01]  /*3f90*/  FMUL.FTZ R29, R29, UR10 ;  /* 0x0000000a1d1d7c20 */ /* 0x000fe20008410000 */
[----:B------:R-:W-:Y:S01]  /*3fa0*/  FMUL.FTZ R32, R32, UR10 ;  /* 0x0000000a20207c20 */ /* 0x000fe20008410000 */
[----:B------:R-:W-:Y:S01]  /*3fb0*/  FMUL.FTZ R33, R33, UR10 ;  /* 0x0000000a21217c20 */ /* 0x000fe20008410000 */
[----:B------:R-:W-:Y:S01]  /*3fc0*/  FMUL.FTZ R36, R36, UR10 ;  /* 0x0000000a24247c20 */ /* 0x000fe20008410000 */
[----:B------:R-:W-:Y:S01]  /*3fd0*/  FMUL.FTZ R37, R37, UR10 ;  /* 0x0000000a25257c20 */ /* 0x000fe20008410000 */
[----:B------:R-:W-:Y:S01]  /*3fe0*/  FMUL.FTZ R40, R40, UR10 ;  /* 0x0000000a28287c20 */ /* 0x000fe20008410000 */
[----:B------:R-:W-:Y:S01]  /*3ff0*/  FMUL.FTZ R41, R41, UR10 ;  /* 0x0000000a29297c20 */ /* 0x000fe20008410000 */
[----:B------:R4:W5:Y:S01]  /*4000*/  MUFU.TANH R11, R31 ;  /* 0x0000001f000b7308 */ /* 0x0009620000002400 */
[----:B0-----:R-:W-:Y:S01]  /*4010*/  FSEL R27, R26, -INF , P3 ;  /* 0xff8000001a1b7808 */ /* 0x001fe20001800000 */
[----:B------:R-:W-:Y:S01]  /*4020*/  FMUL.FTZ R44, R44, UR10 ;  /* 0x0000000a2c2c7c20 */ /* 0x000fe20008410000 */
[----:B---3--:R-:W-:Y:S01]  /*4030*/  FSEL R30, R9, -INF , P4 ;  /* 0xff800000091e7808 */ /* 0x008fe20002000000 */
[----:B------:R-:W-:Y:S01]  /*4040*/  FMUL.FTZ R45, R45, UR10 ;  /* 0x0000000a2d2d7c20 */ /* 0x000fe20008410000 */
[----:B------:R-:W-:Y:S01]  /*4050*/  ISETP.GT.AND P3, PT, R6, 0x9, PT ;  /* 0x000000090600780c */ /* 0x000fe20003f64270 */
[----:B------:R-:W-:Y:S01]  /*4060*/  FMUL.FTZ R48, R48, UR10 ;  /* 0x0000000a30307c20 */ /* 0x000fe20008410000 */
[----:B------:R-:W-:Y:S01]  /*4070*/  ISETP.GT.AND P4, PT, R6, 0x10, PT ;  /* 0x000000100600780c */ /* 0x000fe20003f84270 */
[----:B------:R5:W0:Y:S01]  /*4080*/  MUFU.TANH R12, R34 ;  /* 0x00000022000c7308 */ /* 0x000a220000002400 */
[----:B----4-:R-:W-:Y:S01]  /*4090*/  FSEL R31, R10, -INF , P5 ;  /* 0xff8000000a1f7808 */ /* 0x010fe20002800000 */
[----:B------:R-:W-:Y:S01]  /*40a0*/  FMUL.FTZ R49, R49, UR10 ;  /* 0x0000000a31317c20 */ /* 0x000fe20008410000 */
[----:B------:R-:W-:Y:S01]  /*40b0*/  FMNMX.FTZ R10, R27, R30, !PT ;  /* 0x0000001e1b0a7209 */ /* 0x000fe20007810000 */
[----:B------:R-:W-:Y:S01]  /*40c0*/  FMUL.FTZ R52, R52, UR10 ;  /* 0x0000000a34347c20 */ /* 0x000fe20008410000 */
[----:B------:R-:W-:Y:S01]  /*40d0*/  ISETP.GT.AND P5, PT, R4, 0x8, PT ;  /* 0x000000080400780c */ /* 0x000fe20003fa4270 */
[----:B------:R-:W-:Y:S01]  /*40e0*/  FMUL.FTZ R53, R53, UR10 ;  /* 0x0000000a35357c20 */ /* 0x000fe20008410000 */
[----:B------:R-:W-:Y:S01]  /*40f0*/  FMNMX.FTZ R9, R31, R10, !PT ;  /* 0x0000000a1f097209 */ /* 0x000fe20007810000 */
[----:B------:R0:W3:Y:S01]  /*4100*/  MUFU.TANH R13, R35 ;  /* 0x00000023000d7308 */ /* 0x0000e20000002400 */
[----:B-----5:R-:W-:Y:S01]  /*4110*/  FSEL R34, R11, -INF , P3 ;  /* 0xff8000000b227808 */ /* 0x020fe20001800000 */
[----:B------:R-:W-:Y:S01]  /*4120*/  ULDC UR10, c[0x0][0x988] ;  /* 0x00026200000a7ab9 */ /* 0x000fe20000000800 */
[----:B------:R-:W-:-:S02]  /*4130*/  ISETP.GT.AND P3, PT, R6, 0x11, PT ;  /* 0x000000110600780c */ /* 0x000fc40003f64270 */
[----:B------:R-:W-:-:S03]  /*4140*/  FMNMX.FTZ R10, R34, R9, !PT ;  /* 0x00000009220a7209 */ /* 0x000fc60007810000 */
[----:B------:R3:W4:Y:S01]  /*4150*/  MUFU.TANH R14, R38 ;  /* 0x00000026000e7308 */ /* 0x0007220000002400 */
[----:B0-----:R-:W-:Y:S02]  /*4160*/  FSEL R35, R12, -INF , P4 ;  /* 0xff8000000c237808 */ /* 0x001fe40002000000 */
[----:B------:R-:W-:Y:S02]  /*4170*/  ISETP.GT.AND P4, PT, R6, 0x18, PT ;  /* 0x000000180600780c */ /* 0x000fe40003f84270 */
[----:B------:R-:W-:-:S03]  /*4180*/  FMNMX.FTZ R9, R35, R10, !PT ;  /* 0x0000000a23097209 */ /* 0x000fc60007810000 */
[----:B------:R4:W0:Y:S01]  /*4190*/  MUFU.TANH R15, R39 ;  /* 0x00000027000f7308 */ /* 0x0008220000002400 */
[----:B---3--:R-:W-:Y:S02]  /*41a0*/  FSEL R38, R13, -INF , P3 ;  /* 0xff8000000d267808 */ /* 0x008fe40001800000 */
[----:B------:R-:W-:Y:S02]  /*41b0*/  ISETP.GT.AND P3, PT, R6, 0x19, PT ;  /* 0x000000190600780c */ /* 0x000fe40003f64270 */
[----:B------:R-:W-:-:S03]  /*41c0*/  FMNMX.FTZ R10, R38, R9, !PT ;  /* 0x00000009260a7209 */ /* 0x000fc60007810000 */
[----:B------:R0:W3:Y:S01]  /*41d0*/  MUFU.TANH R20, R42 ;  /* 0x0000002a00147308 */ /* 0x0000e20000002400 */
[----:B----4-:R-:W-:Y:S02]  /*41e0*/  FSEL R39, R14, -INF , P4 ;  /* 0xff8000000e277808 */ /* 0x010fe40002000000 */
[----:B------:R-:W-:Y:S02]  /*41f0*/  ISETP.GT.AND P4, PT, R6, 0x20, PT ;  /* 0x000000200600780c */ /* 0x000fe40003f84270 */
        /* <DEDUP_REMOVED lines=29> */
[----:B------:R-:W0:Y:S01]  /*43d0*/  MUFU.TANH R24, R24 ;  /* 0x0000001800187308 */ /* 0x000e220000002400 */
[----:B---3--:R-:W-:Y:S02]  /*43e0*/  FSEL R55, R13, -INF , P4 ;  /* 0xff8000000d377808 */ /* 0x008fe40002000000 */
[----:B------:R-:W-:Y:S02]  /*43f0*/  ISETP.GT.AND P4, PT, R4, 0x1, PT ;  /* 0x000000010400780c */ /* 0x000fe40003f84270 */
[----:B------:R-:W-:-:S03]  /*4400*/  FMNMX.FTZ R9, R55, R6, !PT ;  /* 0x0000000637097209 */ /* 0x000fc60007810000 */
[----:B------:R-:W3:Y:S01]  /*4410*/  MUFU.TANH R10, R25 ;  /* 0x00000019000a7308 */ /* 0x000ee20000002400 */
[----:B----4-:R-:W-:Y:S02]  /*4420*/  FSEL R56, R56, -INF , P3 ;  /* 0xff80000038387808 */ /* 0x010fe40001800000 */
[----:B------:R-:W-:Y:S02]  /*4430*/  ISETP.GT.AND P3, PT, R4, RZ, PT ;  /* 0x000000ff0400720c */ /* 0x000fe40003f64270 */
[----:B------:R-:W-:-:S03]  /*4440*/  FMNMX.FTZ R9, R56, R9, !PT ;  /* 0x0000000938097209 */ /* 0x000fc60007810000 */
[----:B------:R-:W-:Y:S01]  /*4450*/  MUFU.TANH R28, R28 ;  /* 0x0000001c001c7308 */ /* 0x000fe20000002400 */
[----:B0-----:R-:W-:Y:S01]  /*4460*/  FSEL R3, R24, -INF , P3 ;  /* 0xff80000018037808 */ /* 0x001fe20001800000 */
[----:B------:R-:W0:Y:S01]  /*4470*/  SHFL.BFLY PT, R6, R9, 0x2, 0x1f ;  /* 0x0c401f0009067f89 */ /* 0x000e2200000e0000 */
[----:B------:R-:W-:-:S05]  /*4480*/  ISETP.GT.AND P3, PT, R4, 0x9, PT ;  /* 0x000000090400780c */ /* 0x000fca0003f64270 */
[----:B------:R-:W4:Y:S01]  /*4490*/  MUFU.TANH R11, R29 ;  /* 0x0000001d000b7308 */ /* 0x000f220000002400 */
[----:B---3--:R-:W-:Y:S02]  /*44a0*/  FSEL R10, R10, -INF , P4 ;  /* 0xff8000000a0a7808 */ /* 0x008fe40002000000 */
[----:B------:R-:W-:-:S05]  /*44b0*/  ISETP.GT.AND P4, PT, R4, 0x10, PT ;  /* 0x000000100400780c */ /* 0x000fca0003f84270 */
[----:B------:R-:W3:Y:S08]  /*44c0*/  MUFU.TANH R12, R32 ;  /* 0x00000020000c7308 */ /* 0x000ef00000002400 */
[----:B------:R-:W5:Y:S01]  /*44d0*/  MUFU.TANH R13, R33 ;  /* 0x00000021000d7308 */ /* 0x000f620000002400 */
[----:B----4-:R-:W-:Y:S02]  /*44e0*/  FSEL R11, R11, -INF , P3 ;  /* 0xff8000000b0b7808 */ /* 0x010fe40001800000 */
[----:B0-----:R-:W-:-:S02]  /*44f0*/  FMNMX.FTZ R6, R9, R6, !PT ;  /* 0x0000000609067209 */ /* 0x001fc40007810000 */
[----:B------:R-:W-:-:S03]  /*4500*/  ISETP.GT.AND P3, PT, R4, 0x11, PT ;  /* 0x000000110400780c */ /* 0x000fc60003f64270 */
[----:B------:R-:W0:Y:S01]  /*4510*/  SHFL.BFLY PT, R9, R6, 0x1, 0x1f ;  /* 0x0c201f0006097f89 */ /* 0x000e2200000e0000 */
[----:B------:R-:W4:Y:S01]  /*4520*/  MUFU.TANH R14, R36 ;  /* 0x00000024000e7308 */ /* 0x000f220000002400 */
[----:B---3--:R-:W-:Y:S02]  /*4530*/  FSEL R12, R12, -INF , P4 ;  /* 0xff8000000c0c7808 */ /* 0x008fe40002000000 */
[----:B------:R-:W-:-:S05]  /*4540*/  ISETP.GT.AND P4, PT, R4, 0x18, PT ;  /* 0x000000180400780c */ /* 0x000fca0003f84270 */
[----:B------:R-:W-:Y:S01]  /*4550*/  MUFU.TANH R37, R37 ;  /* 0x0000002500257308 */ /* 0x000fe20000002400 */
[----:B-----5:R-:W-:Y:S02]  /*4560*/  FSEL R13, R13, -INF , P3 ;  /* 0xff8000000d0d7808 */ /* 0x020fe40001800000 */
[----:B------:R-:W-:-:S05]  /*4570*/  ISETP.GT.AND P3, PT, R4, 0x19, PT ;  /* 0x000000190400780c */ /* 0x000fca0003f64270 */
[----:B------:R-:W3:Y:S01]  /*4580*/  MUFU.TANH R20, R40 ;  /* 0x0000002800147308 */ /* 0x000ee20000002400 */
[----:B----4-:R-:W-:Y:S02]  /*4590*/  FSEL R14, R14, -INF , P4 ;  /* 0xff8000000e0e7808 */ /* 0x010fe40002000000 */
[----:B------:R-:W-:Y:S02]  /*45a0*/  ISETP.GT.AND P4, PT, R4, 0x28, PT ;  /* 0x000000280400780c */ /* 0x000fe40003f84270 */
[----:B0-----:R-:W-:-:S03]  /*45b0*/  FMNMX.FTZ R5, R6, R9, !PT ;  /* 0x0000000906057209 */ /* 0x001fc60007810000 */
[----:B------:R-:W0:Y:S01]  /*45c0*/  MUFU.TANH R41, R41 ;  /* 0x0000002900297308 */ /* 0x000e220000002400 */
[----:B------:R-:W-:Y:S02]  /*45d0*/  FSEL R9, R28, -INF , P5 ;  /* 0xff8000001c097808 */ /* 0x000fe40002800000 */
[----:B------:R-:W-:Y:S02]  /*45e0*/  FMNMX.FTZ R6, R3, R10, !PT ;  /* 0x0000000a03067209 */ /* 0x000fe40007810000 */
[----:B------:R-:W-:Y:S02]  /*45f0*/  ISETP.GT.AND P5, PT, R4, 0x21, PT ;  /* 0x000000210400780c */ /* 0x000fe40003fa4270 */
[----:B------:R-:W-:Y:S01]  /*4600*/  FMNMX.FTZ R6, R9, R6, !PT ;  /* 0x0000000609067209 */ /* 0x000fe20007810000 */
[----:B------:R-:W4:Y:S01]  /*4610*/  MUFU.TANH R44, R44 ;  /* 0x0000002c002c7308 */ /* 0x000f220000002400 */
[----:B---3--:R-:W-:Y:S02]  /*4620*/  FSEL R20, R20, -INF , P6 ;  /* 0xff80000014147808 */ /* 0x008fe40003000000 */
[----:B------:R-:W-:-:S02]  /*4630*/  FMNMX.FTZ R15, R11, R6, !PT ;  /* 0x000000060b0f7209 */ /* 0x000fc40007810000 */
[----:B------:R-:W-:Y:S02]  /*4640*/  ISETP.GT.AND P6, PT, R4, 0x30, PT ;  /* 0x000000300400780c */ /* 0x000fe40003fc4270 */
[----:B------:R-:W-:Y:S01]  /*4650*/  FMNMX.FTZ R6, R12, R15, !PT ;  /* 0x0000000f0c067209 */ /* 0x000fe20007810000 */
[----:B------:R-:W3:Y:S01]  /*4660*/  MUFU.TANH R45, R45 ;  /* 0x0000002d002d7308 */ /* 0x000ee20000002400 */
[----:B------:R-:W-:Y:S02]  /*4670*/  FSEL R15, R37, -INF , P3 ;  /* 0xff800000250f7808 */ /* 0x000fe40001800000 */
[----:B------:R-:W-:Y:S02]  /*4680*/  FMNMX.FTZ R21, R13, R6, !PT ;  /* 0x000000060d157209 */ /* 0x000fe40007810000 */
[----:B------:R-:W-:Y:S02]  /*4690*/  ISETP.GT.AND P3, PT, R4, 0x29, PT ;  /* 0x000000290400780c */ /* 0x000fe40003f64270 */
[----:B------:R-:W-:Y:S01]  /*46a0*/  FMNMX.FTZ R6, R14, R21, !PT ;  /* 0x000000150e067209 */ /* 0x000fe20007810000 */
[----:B------:R-:W5:Y:S01]  /*46b0*/  MUFU.TANH R26, R48 ;  /* 0x00000030001a7308 */ /* 0x000f620000002400 */
[----:B0-----:R-:W-:-:S02]  /*46c0*/  FSEL R21, R41, -INF , P5 ;  /* 0xff80000029157808 */ /* 0x001fc40002800000 */
[----:B------:R-:W-:Y:S02]  /*46d0*/  FMNMX.FTZ R25, R15, R6, !PT ;  /* 0x000000060f197209 */ /* 0x000fe40007810000 */
[C---:B------:R-:W-:Y:S02]  /*46e0*/  FSETP.NEU.FTZ.AND P5, PT, R5.reuse, -INF , PT ;  /* 0xff8000000500780b */ /* 0x040fe40003fbd000 */
[----:B------:R-:W-:Y:S01]  /*46f0*/  FMNMX.FTZ R6, R20, R25, !PT ;  /* 0x0000001914067209 */ /* 0x000fe20007810000 */
[----:B------:R-:W0:Y:S01]  /*4700*/  MUFU.TANH R49, R49 ;  /* 0x0000003100317308 */ /* 0x000e220000002400 */
[----:B------:R-:W-:Y:S01]  /*4710*/  FMUL.FTZ R25, R5, UR10 ;  /* 0x0000000a05197c20 */ /* 0x000fe20008410000 */
[----:B----4-:R-:W-:Y:S02]  /*4720*/  FSEL R24, R44, -INF , P4 ;  /* 0xff8000002c187808 */ /* 0x010fe40002000000 */
[----:B------:R-:W-:Y:S02]  /*4730*/  FMNMX.FTZ R29, R21, R6, !PT ;  /* 0x00000006151d7209 */ /* 0x000fe40007810000 */
[----:B------:R-:W-:-:S02]  /*4740*/  FSEL R32, R25, RZ, P5 ;  /* 0x000000ff19207208 */ /* 0x000fc40002800000 */
[----:B------:R-:W4:Y:S01]  /*4750*/  MUFU.TANH R52, R52 ;  /* 0x0000003400347308 */ /* 0x000f220000002400 */
[----:B---3--:R-:W-:Y:S02]  /*4760*/  FSEL R25, R45, -INF , P3 ;  /* 0xff8000002d197808 */ /* 0x008fe40001800000 */
[----:B------:R-:W-:Y:S01]  /*4770*/  FMNMX.FTZ R6, R24, R29, !PT ;  /* 0x0000001d18067209 */ /* 0x000fe20007810000 */
[--C-:B------:R-:W-:Y:S01]  /*4780*/  FFMA.FTZ R33, R27, UR10, -R32.reuse ;  /* 0x0000000a1b217c23 */ /* 0x100fe20008010820 */
[----:B------:R-:W-:Y:S01]  /*4790*/  ISETP.GT.AND P3, PT, R4, 0x31, PT ;  /* 0x000000310400780c */ /* 0x000fe20003f64270 */
[--C-:B------:R-:W-:Y:S01]  /*47a0*/  FFMA.FTZ R30, R30, UR10, -R32.reuse ;  /* 0x0000000a1e1e7c23 */ /* 0x100fe20008010820 */
[----:B-----5:R-:W-:Y:S01]  /*47b0*/  FSEL R26, R26, -INF , P6 ;  /* 0xff8000001a1a7808 */ /* 0x020fe20003000000 */
[----:B------:R-:W3:Y:S01]  /*47c0*/  MUFU.TANH R28, R53 ;  /* 0x00000035001c7308 */ /* 0x000ee20000002400 */
[----:B------:R-:W-:Y:S01]  /*47d0*/  FMNMX.FTZ R29, R25, R6, !PT ;  /* 0x00000006191d7209 */ /* 0x000fe20007810000 */
[--C-:B------:R-:W-:Y:S01]  /*47e0*/  FFMA.FTZ R31, R31, UR10, -R32.reuse ;  /* 0x0000000a1f1f7c23 */ /* 0x100fe20008010820 */
[----:B------:R-:W-:Y:S01]  /*47f0*/  ISETP.GT.AND P4, PT, R4, 0x38, PT ;  /* 0x000000380400780c */ /* 0x000fe20003f84270 */
[--C-:B------:R-:W-:Y:S01]  /*4800*/  FFMA.FTZ R34, R34, UR10, -R32.reuse ;  /* 0x0000000a22227c23 */ /* 0x100fe20008010820 */
[----:B0-----:R-:W-:Y:S01]  /*4810*/  FSEL R27, R49, -INF , P3 ;  /* 0xff800000311b7808 */ /* 0x001fe20001800000 */
[--C-:B------:R-:W-:Y:S01]  /*4820*/  FFMA.FTZ R35, R35, UR10, -R32.reuse ;  /* 0x0000000a23237c23 */ /* 0x100fe20008010820 */
[----:B------:R-:W-:Y:S01]  /*4830*/  FMNMX.FTZ R6, R26, R29, !PT ;  /* 0x0000001d1a067209 */ /* 0x000fe20007810000 */
[----:B------:R-:W-:Y:S01]  /*4840*/  MUFU.EX2 R36, R30 ;  /* 0x0000001e00247308 */ /* 0x000fe20000000800 */
[----:B------:R-:W-:Y:S01]  /*4850*/  ISETP.GT.AND P3, PT, R4, 0x39, PT ;  /* 0x000000390400780c */ /* 0x000fe20003f64270 */
[--C-:B------:R-:W-:Y:S01]  /*4860*/  FFMA.FTZ R38, R38, UR10, -R32.reuse ;  /* 0x0000000a26267c23 */ /* 0x100fe20008010820 */
[----:B----4-:R-:W-:Y:S01]  /*4870*/  FSEL R4, R52, -INF , P4 ;  /* 0xff80000034047808 */ /* 0x010fe20002000000 */
[--C-:B------:R-:W-:Y:S01]  /*4880*/  FFMA.FTZ R39, R39, UR10, -R32.reuse ;  /* 0x0000000a27277c23 */ /* 0x100fe20008010820 */
[----:B------:R-:W-:Y:S01]  /*4890*/  FMNMX.FTZ R29, R27, R6, !PT ;  /* 0x000000061b1d7209 */ /* 0x000fe20007810000 */
[--C-:B------:R-:W-:Y:S01]  /*48a0*/  FFMA.FTZ R42, R42, UR10, -R32.reuse ;  /* 0x0000000a2a2a7c23 */ /* 0x100fe20008010820 */
[--C-:B------:R-:W-:Y:S01]  /*48b0*/  FFMA.FTZ R43, R43, UR10, -R32.reuse ;  /* 0x0000000a2b2b7c23 */ /* 0x100fe20008010820 */
[----:B------:R-:W0:Y:S01]  /*48c0*/  MUFU.EX2 R33, R33 ;  /* 0x0000002100217308 */ /* 0x000e220000000800 */
[----:B---3--:R-:W-:Y:S01]  /*48d0*/  FSEL R28, R28, -INF , P3 ;  /* 0xff8000001c1c7808 */ /* 0x008fe20001800000 */
        /* <DEDUP_REMOVED lines=9> */
[----:B------:R-:W-:Y:S01]  /*4970*/  FFMA.FTZ R32, R56, UR10, -R32 ;  /* 0x0000000a38207c23 */ /* 0x000fe20008010820 */
[----:B------:R-:W3:Y:S04]  /*4980*/  SHFL.BFLY PT, R6, R29, 0x2, 0x1f ;  /* 0x0c401f001d067f89 */ /* 0x000ee800000e0000 */
[----:B------:R-:W-:Y:S01]  /*4990*/  MUFU.EX2 R34, R34 ;  /* 0x0000002200227308 */ /* 0x000fe20000000800 */
[----:B0-----:R-:W-:-:S07]  /*49a0*/  F2FP.F16.F32.PACK_AB R153, R36, R33 ;  /* 0x000000212499723e */ /* 0x001fce00000000ff */
[----:B------:R-:W-:Y:S08]  /*49b0*/  MUFU.EX2 R35, R35 ;  /* 0x0000002300237308 */ /* 0x000ff00000000800 */
[----:B------:R-:W0:Y:S01]  /*49c0*/  MUFU.EX2 R38, R38 ;  /* 0x0000002600267308 */ /* 0x000e220000000800 */
[----:B---3--:R-:W-:-:S07]  /*49d0*/  FMNMX.FTZ R30, R29, R6, !PT ;  /* 0x000000061d1e7209 */ /* 0x008fce0007810000 */
[----:B------:R-:W-:Y:S01]  /*49e0*/  MUFU.EX2 R39, R39 ;  /* 0x0000002700277308 */ /* 0x000fe20000000800 */
[----:B------:R-:W3:Y:S07]  /*49f0*/  SHFL.BFLY PT, R29, R30, 0x1, 0x1f ;  /* 0x0c201f001e1d7f89 */ /* 0x000eee00000e0000 */
[----:B------:R-:W4:Y:S01]  /*4a00*/  MUFU.EX2 R42, R42 ;  /* 0x0000002a002a7308 */ /* 0x000f220000000800 */
[----:B0-----:R-:W-:-:S07]  /*4a10*/  F2FP.F16.F32.PACK_AB R157, R38, R35 ;  /* 0x00000023269d723e */ /* 0x001fce00000000ff */
[----:B------:R-:W-:Y:S08]  /*4a20*/  MUFU.EX2 R43, R43 ;  /* 0x0000002b002b7308 */ /* 0x000ff00000000800 */
[----:B------:R-:W0:Y:S01]  /*4a30*/  MUFU.EX2 R46, R46 ;  /* 0x0000002e002e7308 */ /* 0x000e220000000800 */
[----:B---3--:R-:W-:Y:S02]  /*4a40*/  FMNMX.FTZ R6, R30, R29, !PT ;  /* 0x0000001d1e067209 */ /* 0x008fe40007810000 */
[----:B----4-:R-:W-:-:S02]  /*4a50*/  F2FP.F16.F32.PACK_AB R159, R42, R39 ;  /* 0x000000272a9f723e */ /* 0x010fc400000000ff */
        /* <DEDUP_REMOVED lines=8> */
[----:B------:R3:W-:Y:S01]  /*4ae0*/  MUFU.EX2 R152, R3 ;  /* 0x0000000300987308 */ /* 0x0007e20000000800 */
[--C-:B------:R-:W-:Y:S01]  /*4af0*/  FFMA.FTZ R12, R12, UR10, -R29.reuse ;  /* 0x0000000a0c0c7c23 */ /* 0x100fe2000801081d */
[--C-:B------:R-:W-:Y:S01]  /*4b00*/  FFMA.FTZ R13, R13, UR10, -R29.reuse ;  /* 0x0000000a0d0d7c23 */ /* 0x100fe2000801081d */
[--C-:B------:R-:W-:Y:S01]  /*4b10*/  FFMA.FTZ R14, R14, UR10, -R29.reuse ;  /* 0x0000000a0e0e7c23 */ /* 0x100fe2000801081d */
[--C-:B------:R-:W-:Y:S01]  /*4b20*/  FFMA.FTZ R15, R15, UR10, -R29.reuse ;  /* 0x0000000a0f0f7c23 */ /* 0x100fe2000801081d */
[--C-:B------:R-:W-:Y:S01]  /*4b30*/  FFMA.FTZ R20, R20, UR10, -R29.reuse ;  /* 0x0000000a14147c23 */ /* 0x100fe2000801081d */
[--C-:B------:R-:W-:Y:S01]  /*4b40*/  FFMA.FTZ R21, R21, UR10, -R29.reuse ;  /* 0x0000000a15157c23 */ /* 0x100fe2000801081d */
[----:B------:R-:W-:Y:S01]  /*4b50*/  FFMA.FTZ R24, R24, UR10, -R29 ;  /* 0x0000000a18187c23 */ /* 0x000fe2000801081d */
[----:B------:R4:W5:Y:S01]  /*4b60*/  MUFU.EX2 R31, R10 ;  /* 0x0000000a001f7308 */ /* 0x0009620000000800 */
[----:B---3--:R-:W-:-:S02]  /*4b70*/  @!P1 VIADD R3, R7, 0x28c40 ;  /* 0x00028c4007039836 */ /* 0x008fc40000000000 */
[--C-:B------:R-:W-:Y:S01]  /*4b80*/  FFMA.FTZ R25, R25, UR10, -R29.reuse ;  /* 0x0000000a19197c23 */ /* 0x100fe2000801081d */
[--C-:B------:R-:W-:Y:S01]  /*4b90*/  FFMA.FTZ R26, R26, UR10, -R29.reuse ;  /* 0x0000000a1a1a7c23 */ /* 0x100fe2000801081d */
[--C-:B------:R-:W-:Y:S01]  /*4ba0*/  FFMA.FTZ R27, R27, UR10, -R29.reuse ;  /* 0x0000000a1b1b7c23 */ /* 0x100fe2000801081d */
[----:B------:R-:W-:Y:S01]  /*4bb0*/  FFMA.FTZ R4, R4, UR10, -R29 ;  /* 0x0000000a04047c23 */ /* 0x000fe2000801081d */
[----:B------:R-:W-:Y:S01]  /*4bc0*/  @!P1 PRMT R3, RZ, 0x654, R3 ;  /* 0x00000654ff039816 */ /* 0x000fe20000000003 */
[----:B------:R-:W-:Y:S01]  /*4bd0*/  FFMA.FTZ R28, R28, UR10, -R29 ;  /* 0x0000000a1c1c7c23 */ /* 0x000fe2000801081d */
[----:B------:R-:W3:Y:S01]  /*4be0*/  MUFU.EX2 R9, R9 ;  /* 0x0000000900097308 */ /* 0x000ee20000000800 */
[----:B----4-:R-:W-:Y:S01]  /*4bf0*/  FADD.FTZ R10, R33, R36 ;  /* 0x00000024210a7221 */ /* 0x010fe20000010000 */
[----:B------:R4:W-:Y:S01]  /*4c00*/  @!P1 SYNCS.ARRIVE.TRANS64.RED.A1T0 RZ, [R3+URZ], RZ ;  /* 0x000000ff03ff99a7 */ /* 0x0009e2000810043f */
[----:B0-----:R-:W-:-:S05]  /*4c10*/  F2FP.F16.F32.PACK_AB R161, R46, R43 ;  /* 0x0000002b2ea1723e */ /* 0x001fca00000000ff */
[----:B------:R0:W1:Y:S08]  /*4c20*/  MUFU.EX2 R154, R11 ;  /* 0x0000000b009a7308 */ /* 0x0000700000000800 */
[----:B------:R-:W2:Y:S01]  /*4c30*/  MUFU.EX2 R12, R12 ;  /* 0x0000000c000c7308 */ /* 0x000ea20000000800 */
[----:B0-----:R-:W-:Y:S01]  /*4c40*/  FADD.FTZ R11, R155, R10 ;  /* 0x0000000a9b0b7221 */ /* 0x001fe20000010000 */
[----:B-----5:R-:W-:Y:S01]  /*4c50*/  FADD.FTZ R10, R152, R31 ;  /* 0x0000001f980a7221 */ /* 0x020fe20000010000 */
[----:B------:R-:W-:-:S02]  /*4c60*/  F2FP.F16.F32.PACK_AB R155, R34, R155 ;  /* 0x0000009b229b723e */ /* 0x000fc400000000ff */
[----:B------:R-:W-:Y:S01]  /*4c70*/  FADD.FTZ R30, R34, R11 ;  /* 0x0000000b221e7221 */ /* 0x000fe20000010000 */
[----:B---3--:R-:W-:Y:S01]  /*4c80*/  FADD.FTZ R11, R9, R10 ;  /* 0x0000000a090b7221 */ /* 0x008fe20000010000 */
[----:B------:R-:W-:Y:S01]  /*4c90*/  F2FP.F16.F32.PACK_AB R152, R31, R152 ;  /* 0x000000981f98723e */ /* 0x000fe200000000ff */
[----:B------:R-:W4:Y:S01]  /*4ca0*/  MUFU.EX2 R13, R13 ;  /* 0x0000000d000d7308 */ /* 0x000f220000000800 */
[----:B------:R-:W-:Y:S01]  /*4cb0*/  FADD.FTZ R37, R35, R30 ;  /* 0x0000001e23257221 */ /* 0x000fe20000010000 */
[C---:B-1----:R-:W-:Y:S01]  /*4cc0*/  FADD.FTZ R11, R154.reuse, R11 ;  /* 0x0000000b9a0b7221 */ /* 0x042fe20000010000 */
[----:B------:R-:W-:Y:S01]  /*4cd0*/  F2FP.F16.F32.PACK_AB R154, R154, R9 ;  /* 0x000000099a9a723e */ /* 0x000fe200000000ff */
[----:B------:R-:W-:Y:S01]  /*4ce0*/  BAR.SYNC.DEFER_BLOCKING 0xf, 0x100 ;  /* 0x03c4000000007b1d */ /* 0x000fe20000010000 */
[----:B------:R-:W-:Y:S01]  /*4cf0*/  FADD.FTZ R30, R38, R37 ;  /* 0x00000025261e7221 */ /* 0x000fe20000010000 */
[----:B--2---:R-:W-:-:S04]  /*4d00*/  FADD.FTZ R10, R12, R11 ;  /* 0x0000000b0c0a7221 */ /* 0x004fc80000010000 */
[----:B------:R-:W0:Y:S01]  /*4d10*/  MUFU.EX2 R14, R14 ;  /* 0x0000000e000e7308 */ /* 0x000e220000000800 */
[----:B------:R-:W-:-:S04]  /*4d20*/  FADD.FTZ R11, R39, R30 ;  /* 0x0000001e270b7221 */ /* 0x000fc80000010000 */
[----:B------:R-:W-:Y:S01]  /*4d30*/  FADD.FTZ R30, R42, R11 ;  /* 0x0000000b2a1e7221 */ /* 0x000fe20000010000 */
[----:B----4-:R-:W-:Y:S02]  /*4d40*/  FADD.FTZ R3, R13, R10 ;  /* 0x0000000a0d037221 */ /* 0x010fe40000010000 */
[----:B------:R-:W1:Y:S01]  /*4d50*/  MUFU.EX2 R15, R15 ;  /* 0x0000000f000f7308 */ /* 0x000e620000000800 */
[----:B------:R-:W-:Y:S01]  /*4d60*/  FADD.FTZ R29, R43, R30 ;  /* 0x0000001e2b1d7221 */ /* 0x000fe20000010000 */
[----:B------:R-:W-:-:S03]  /*4d70*/  F2FP.F16.F32.PACK_AB R156, R13, R12 ;  /* 0x0000000c0d9c723e */ /* 0x000fc600000000ff */
[----:B------:R-:W-:-:S03]  /*4d80*/  FADD.FTZ R30, R46, R29 ;  /* 0x0000001d2e1e7221 */ /* 0x000fc60000010000 */
[----:B------:R-:W2:Y:S01]  /*4d90*/  MUFU.EX2 R20, R20 ;  /* 0x0000001400147308 */ /* 0x000ea20000000800 */
[----:B0-----:R-:W-:Y:S01]  /*4da0*/  FADD.FTZ R10, R14, R3 ;  /* 0x000000030e0a7221 */ /* 0x001fe20000010000 */
[----:B------:R0:W-:Y:S06]  /*4db0*/  STSM.16.M88.4 [R19+0x26800], R152 ;  /* 0x0268009813007844 */ /* 0x0001ec0000000200 */
[----:B------:R-:W3:Y:S01]  /*4dc0*/  MUFU.EX2 R21, R21 ;  /* 0x0000001500157308 */ /* 0x000ee20000000800 */
[C---:B-1----:R-:W-:Y:S01]  /*4dd0*/  FADD.FTZ R11, R15.reuse, R10 ;  /* 0x0000000a0f0b7221 */ /* 0x042fe20000010000 */
[----:B------:R-:W-:-:S05]  /*4de0*/  F2FP.F16.F32.PACK_AB R158, R15, R14 ;  /* 0x0000000e0f9e723e */ /* 0x000fca00000000ff */
[----:B------:R0:W-:Y:S01]  /*4df0*/  STSM.16.M88.4 [R184], R156 ;  /* 0x0000009cb8007844 */ /* 0x0001e20000000200 */
[----:B------:R-:W1:Y:S01]  /*4e00*/  MUFU.EX2 R24, R24 ;  /* 0x0000001800187308 */ /* 0x000e620000000800 */
[----:B--2---:R-:W-:Y:S01]  /*4e10*/  FADD.FTZ R10, R20, R11 ;  /* 0x0000000b140a7221 */ /* 0x004fe20000010000 */
[----:B------:R-:W-:-:S06]  /*4e20*/  FADD.FTZ R11, R47, R30 ;  /* 0x0000001e2f0b7221 */ /* 0x000fcc0000010000 */
[----:B------:R-:W2:Y:S01]  /*4e30*/  MUFU.EX2 R50, R50 ;  /* 0x0000003200327308 */ /* 0x000ea20000000800 */
[C---:B---3--:R-:W-:Y:S01]  /*4e40*/  FADD.FTZ R9, R21.reuse, R10 ;  /* 0x0000000a15097221 */ /* 0x048fe20000010000 */
[----:B------:R-:W-:-:S06]  /*4e50*/  F2FP.F16.F32.PACK_AB R160, R21, R20 ;  /* 0x0000001415a0723e */ /* 0x000fcc00000000ff */
[----:B------:R-:W3:Y:S01]  /*4e60*/  MUFU.EX2 R25, R25 ;  /* 0x0000001900197308 */ /* 0x000ee20000000800 */
[----:B-1----:R-:W-:-:S07]  /*4e70*/  FADD.FTZ R10, R24, R9 ;  /* 0x00000009180a7221 */ /* 0x002fce0000010000 */
[----:B------:R-:W-:Y:S01]  /*4e80*/  MUFU.EX2 R51, R51 ;  /* 0x0000003300337308 */ /* 0x000fe20000000800 */
[C---:B--2---:R-:W-:Y:S01]  /*4e90*/  F2FP.F16.F32.PACK_AB R163, R50.reuse, R47 ;  /* 0x0000002f32a3723e */ /* 0x044fe200000000ff */
[----:B------:R-:W-:-:S06]  /*4ea0*/  FADD.FTZ R50, R50, R11 ;  /* 0x0000000b32327221 */ /* 0x000fcc0000010000 */
[----:B------:R-:W1:Y:S01]  /*4eb0*/  MUFU.EX2 R54, R54 ;  /* 0x0000003600367308 */ /* 0x000e620000000800 */
[C---:B---3--:R-:W-:Y:S01]  /*4ec0*/  F2FP.F16.F32.PACK_AB R162, R25.reuse, R24 ;  /* 0x0000001819a2723e */ /* 0x048fe200000000ff */
[----:B------:R-:W-:-:S04]  /*4ed0*/  FADD.FTZ R25, R25, R10 ;  /* 0x0000000a19197221 */ /* 0x000fc80000010000 */
[----:B------:R0:W-:Y:S02]  /*4ee0*/  STSM.16.M88.4 [R22], R160 ;  /* 0x000000a016007844 */ /* 0x0001e40000000200 */
        /* <DEDUP_REMOVED lines=13> */
[----:B------:R-:W-:Y:S01]  /*4fc0*/  FADD.FTZ R55, R55, R54 ;  /* 0x0000003637377221 */ /* 0x000fe20000010000 */
[----:B--2---:R-:W-:Y:S01]  /*4fd0*/  FADD.FTZ R10, R4, R27 ;  /* 0x0000001b040a7221 */ /* 0x004fe20000010000 */
[----:B---3--:R-:W-:-:S02]  /*4fe0*/  F2FP.F16.F32.PACK_AB R166, R3, R4 ;  /* 0x0000000403a6723e */ /* 0x008fc400000000ff */
[----:B------:R-:W-:Y:S01]  /*4ff0*/  FADD.FTZ R4, R32, R55 ;  /* 0x0000003720047221 */ /* 0x000fe20000010000 */
[----:B------:R-:W-:Y:S02]  /*5000*/  FADD.FTZ R3, R3, R10 ;  /* 0x0000000a03037221 */ /* 0x000fe40000010000 */
[----:B------:R0:W-:Y:S01]  /*5010*/  STSM.16.M88.4 [R23], R164 ;  /* 0x000000a417007844 */ /* 0x0001e20000000200 */
[----:B------:R-:W-:Y:S05]  /*5020*/  @!P0 BRA `(.L_x_7397) ;  /* 0x0000000000048947 */ /* 0x000fea0003800000 */
[----:B------:R-:W-:Y:S01]  /*5030*/  BPT.TRAP 0x1 ;  /* 0x000000040000795c */ /* 0x000fe20000300000 */
.L_x_7397:
[----:B------:R1:W2:Y:S01]  /*5040*/  SYNCS.PHASECHK.TRANS64.TRYWAIT P3, [R7+URZ+0x28c50], R8 ;  /* 0x028c5008070075a7 */ /* 0x0002a2000806017f */
[----:B------:R-:W-:Y:S05]  /*5050*/  @!P0 BRA `(.L_x_7398) ;  /* 0x0000000000048947 */ /* 0x000fea0003800000 */
[----:B------:R-:W-:Y:S01]  /*5060*/  BPT.TRAP 0x1 ;  /* 0x000000040000795c */ /* 0x000fe20000300000 */
.L_x_7398:
[----:B--2---:R-:W-:Y:S05]  /*5070*/  @P3 BRA `(.L_x_7399) ;  /* 0x0000000000083947 */ /* 0x004fea0003800000 */
[----:B------:R-:W2:Y:S02]  /*5080*/  SYNCS.PHASECHK.TRANS64.TRYWAIT P3, [R7+URZ+0x28c50], R8 ;  /* 0x028c5008070075a7 */ /* 0x000ea4000806017f */
[----:B--2---:R-:W-:Y:S05]  /*5090*/  @!P3 BRA `(.L_x_7400) ;  /* 0x000000cc0074b947 */ /* 0x004fea0003800000 */
.L_x_7399:
[----:B------:R-:W-:Y:S01]  /*50a0*/  ULEA UR11, UR36, UR48, 0xc ;  /* 0x00000030240b7291 */ /* 0x000fe2000f8e603f */
[----:B------:R-:W-:Y:S01]  /*50b0*/  WARPGROUP.ARRIVE ;  /* 0x00000000000079c5 */ /* 0x000fe20000000000 */
[----:B------:R-:W-:Y:S01]  /*50c0*/  UMOV UR7, 0x40000040 ;  /* 0x4000004000077882 */ /* 0x000fe20000000000 */
[----:B------:R-:W-:Y:S01]  /*50d0*/  @UP0 ULDC UR18, c[0x0][0x450] ;  /* 0x0001140000120ab9 */ /* 0x000fe20000000800 */
[----:B------:R-:W-:Y:S01]  /*50e0*/  UIMAD UR14, UR49, UR14, -UR15 ;  /* 0x0000000e310e72a4 */ /* 0x000fe2000f8e0a0f */
[----:B-12---:R-:W-:Y:S01]  /*50f0*/  @!P1 VIADD R7, R7, 0x28c60 ;  /* 0x00028c6007079836 */ /* 0x006fe20000000000 */
[----:B------:R-:W-:Y:S01]  /*5100*/  UIADD3 UR21, UR50, -0x2, URZ ;  /* 0xfffffffe32157890 */ /* 0x000fe2000fffe03f */
        /* <DEDUP_REMOVED lines=25> */
[----:B------:R-:W-:-:S04]  /*52a0*/  UIADD3 UR14, UR14, UR11, URZ ;  /* 0x0000000b0e0e7290 */ /* 0x000fc8000fffe03f */
[----:B------:R-:W-:-:S04]  /*52b0*/  USHF.R.S32.HI UR6, URZ, 0x1f, UR14 ;  /* 0x0000001f3f067899 */ /* 0x000fc8000801140e */
[----:B------:R-:W-:-:S04]  /*52c0*/  ULEA.HI UR6, UR6, UR14, URZ, 0x6 ;  /* 0x0000000e06067291 */ /* 0x000fc8000f8f303f */
[----:B------:R-:W-:-:S04]  /*52d0*/  USHF.R.S32.HI UR6, URZ, 0x6, UR6 ;  /* 0x000000063f067899 */ /* 0x000fc80008011406 */
[----:B------:R-:W-:-:S04]  /*52e0*/  UISETP.LT.AND UP1, UPT, URZ, UR6, UPT ;  /* 0x000000063f00728c */ /* 0x000fc8000bf21270 */
[----:B------:R-:W-:-:S04]  /*52f0*/  USEL UR20, URZ, UR6, !UP1 ;  /* 0x000000063f147287 */ /* 0x000fc8000c800000 */
[----:B------:R-:W-:-:S06]  /*5300*/  UISETP.GE.AND UP1, UPT, UR21, UR20, UPT ;  /* 0x000000141500728c */ /* 0x000fcc000bf26270 */
[----:B------:R-:W-:Y:S01]  /*5310*/  PLOP3.LUT P3, PT, PT, PT, UP1, 0x80, 0x0 ;  /* 0x000000000000781c */ /* 0x000fe20003f6f018 */
        /* <DEDUP_REMOVED lines=12> */
[----:B------:R-:W-:Y:S01]  /*53e0*/  UMOV UR23, UR36 ;  /* 0x0000002400177c82 */ /* 0x000fe20008000000 */
[----:B------:R-:W-:Y:S01]  /*53f0*/  IMAD.MOV.U32 R9, RZ, RZ, R6 ;  /* 0x000000ffff097224 */ /* 0x000fe200078e0006 */
[----:B------:R-:W-:Y:S01]  /*5400*/  ULDC UR24, c[0x0][0x288] ;  /* 0x0000a20000187ab9 */ /* 0x000fe20000000800 */
[----:B------:R-:W-:Y:S01]  /*5410*/  ULDC UR25, c[0x0][0x9d8] ;  /* 0x0002760000197ab9 */ /* 0x000fe20000000800 */
[----:B------:R-:W-:-:S05]  /*5420*/  ULDC UR22, c[0x0][0x988] ;  /* 0x0002620000167ab9 */ /* 0x000fca0000000800 */
.L_x_7410:
[----:B------:R-:W-:-:S04]  /*5430*/  UIADD3 UR36, UR23, 0x1, URZ ;  /* 0x0000000117247890 */ /* 0x000fc8000fffe03f */
[----:B------:R-:W-:-:S04]  /*5440*/  UISETP.NE.AND UP1, UPT, UR36, 0x2, UPT ;  /* 0x000000022400788c */ /* 0x000fc8000bf25270 */
[----:B------:R-:W-:Y:S02]  /*5450*/  USEL UR6, URZ, 0x1, UP1 ;  /* 0x000000013f067887 */ /* 0x000fe40008800000 */
[----:B------:R-:W-:Y:S02]  /*5460*/  USEL UR36, UR36, URZ, UP1 ;  /* 0x0000003f24247287 */ /* 0x000fe40008800000 */
[----:B------:R-:W-:Y:S01]  /*5470*/  ULOP3.LUT UR37, UR37, UR6, URZ, 0x3c, !UPT ;  /* 0x0000000625257292 */ /* 0x000fe2000f8e3c3f */
[----:B--2---:R-:W-:Y:S11]  /*5480*/  @!P0 BRA `(.L_x_7402) ;  /* 0x0000000000048947 */ /* 0x004ff60003800000 */
[----:B------:R-:W-:Y:S01]  /*5490*/  BPT.TRAP 0x1 ;  /* 0x000000040000795c */ /* 0x000fe20000300000 */
.L_x_7402:
[----:B------:R-:W-:Y:S01]  /*54a0*/  ULEA UR26, UR36, UR43, 0x3 ;  /* 0x0000002b241a7291 */ /* 0x000fe2000f8e183f */
[----:B-1----:R-:W-:-:S05]  /*54b0*/  IMAD.U32 R7, RZ, RZ, UR37 ;  /* 0x00000025ff077e24 */ /* 0x002fca000f8e00ff */
[----:B------:R-:W-:-:S04]  /*54c0*/  SHF.L.U32 R7, R7, 0x1f, RZ ;  /* 0x0000001f07077819 */ /* 0x000fc800000006ff */
[----:B------:R1:W2:Y:S01]  /*54d0*/  SYNCS.PHASECHK.TRANS64.TRYWAIT P3, [UR26+0x28c30], R7 ;  /* 0x028c3007ff0075a7 */ /* 0x0002a2000806015a */
[----:B------:R-:W-:Y:S05]  /*54e0*/  @!P0 BRA `(.L_x_7403) ;  /* 0x0000000000048947 */ /* 0x000fea0003800000 */
[----:B------:R-:W-:Y:S01]  /*54f0*/  BPT.TRAP 0x1 ;  /* 0x000000040000795c */ /* 0x000fe20000300000 */
.L_x_7403:
[----:B--2---:R-:W-:Y:S05]  /*5500*/  @P3 BRA `(.L_x_7404) ;  /* 0x0000000000083947 */ /* 0x004fea0003800000 */
[----:B------:R-:W2:Y:S02]  /*5510*/  SYNCS.PHASECHK.TRANS64.TRYWAIT P3, [UR26+0x28c30], R7 ;  /* 0x028c3007ff0075a7 */ /* 0x000ea4000806015a */
[----:B--2---:R-:W-:Y:S05]  /*5520*/  @!P3 BRA `(.L_x_7405) ;  /* 0x000000c80064b947 */ /* 0x004fea0003800000 */
.L_x_7404:
[----:B------:R-:W-:Y:S01]  /*5530*/  R2UR UR18, R0 ;  /* 0x00000000001272ca */ /* 0x000fe200000e0000 */
[----:B0-----:R-:W-:Y:S01]  /*5540*/  WARPGROUP.ARRIVE ;  /* 0x00000000000079c5 */ /* 0x001fe20000000000 */
[----:B------:R-:W-:Y:S01]  /*5550*/  UMOV UR19, 0x40000040 ;  /* 0x4000004000137882 */ /* 0x000fe20000000000 */
[----:B------:R-:W-:Y:S01]  /*5560*/  UMOV UR7, 0x40000040 ;  /* 0x4000004000077882 */ /* 0x000fe20000000000 */
[----:B------:R-:W-:Y:S01]  /*5570*/  UMOV UR11, 0x40000040 ;  /* 0x40000040000b7882 */ /* 0x000fe20000000000 */
[----:B------:R-:W-:Y:S01]  /*5580*/  UMOV UR15, 0x40000040 ;  /* 0x40000040000f7882 */ /* 0x000fe20000000000 */
[----:B--2---:R-:W-:Y:S01]  /*5590*/  VIADD R6, R185, UR41 ;  /* 0x00000029b9067c36 */ /* 0x004fe20008000000 */
[----:B------:R-:W0:Y:S06]  /*55a0*/  LDC R12, c[0x0][0x2f0] ;  /* 0x0000bc00ff0c7b82 */ /* 0x000e2c0000000800 */
        /* <DEDUP_REMOVED lines=9> */
[----:B------:R-:W-:Y:S01]  /*5640*/  @P2 IMAD.HI.U32 R5, R6, UR6, RZ ;  /* 0x0000000606052c27 */ /* 0x000fe2000f8e00ff */
[----:B------:R-:W-:-:S04]  /*5650*/  @UP0 ULDC UR6, c[0x0][0x450] ;  /* 0x0001140000060ab9 */ /* 0x000fc80000000800 */
[----:B------:R-:W-:Y:S01]  /*5660*/  @P2 SHF.R.U32.HI R6, RZ, UR6, R5 ;  /* 0x00000006ff062c19 */ /* 0x000fe20008011605 */
[----:B------:R-:W-:Y:S02]  /*5670*/  UMOV UR6, 0xffffffc0 ;  /* 0xffffffc000067882 */ /* 0x000fe40000000000 */
[----:B------:R-:W-:Y:S02]  /*5680*/  UIMAD UR6, UR21, UR6, 0x1 ;  /* 0x00000001150674a4 */ /* 0x000fe4000f8e0206 */
[----:B------:R-:W2:Y:S04]  /*5690*/  SHFL.IDX PT, R10, R6, RZ, 0x1c1f ;  /* 0x001c1fff060a7589 */ /* 0x000ea800000e0000 */
[----:B------:R-:W3:Y:S01]  /*56a0*/  SHFL.IDX PT, R6, R6, 0x1, 0x1c1f ;  /* 0x003c1f0006067f89 */ /* 0x000ee200000e0000 */
[----:B------:R-:W-:-:S02]  /*56b0*/  WARPGROUP.DEPBAR.LE gsb0, 0x0 ;  /* 0x00008000000079c5 */ /* 0x000fc40000010000 */
        /* <DEDUP_REMOVED lines=10> */
[----:B------:R-:W-:Y:S01]  /*5760*/  IADD3 R165, -R2, UR6, RZ ;  /* 0x0000000602a57c10 */ /* 0x000fe2000fffe1ff */
[----:B------:R-:W-:Y:S01]  /*5770*/  FMUL.FTZ R156, R156, UR25 ;  /* 0x000000199c9c7c20 */ /* 0x000fe20008410000 */
[----:B------:R-:W-:Y:S01]  /*5780*/  FMUL.FTZ R157, R157, UR25 ;  /* 0x000000199d9d7c20 */ /* 0x000fe20008410000 */
[----:B------:R-:W4:Y:S01]  /*5790*/  MUFU.TANH R152, R152 ;  /* 0x0000009800987308 */ /* 0x000f220000002400 */
[----:B------:R-:W-:Y:S01]  /*57a0*/  FMUL.FTZ R160, R160, UR25 ;  /* 0x00000019a0a07c20 */ /* 0x000fe20008410000 */
[----:B0-----:R-:W-:-:S02]  /*57b0*/  IMAD R165, R12, UR49, R165 ;  /* 0x000000310ca57c24 */ /* 0x001fc4000f8e02a5 */
[----:B------:R-:W-:Y:S01]  /*57c0*/  FMUL.FTZ R164, R164, UR25 ;  /* 0x00000019a4a47c20 */ /* 0x000fe20008410000 */
[----:B------:R-:W-:Y:S01]  /*57d0*/  FMUL.FTZ R161, R161, UR25 ;  /* 0x00000019a1a17c20 */ /* 0x000fe20008410000 */
[----:B------:R-:W-:Y:S01]  /*57e0*/  FMUL.FTZ R168, R168, UR25 ;  /* 0x00000019a8a87c20 */ /* 0x000fe20008410000 */
[----:B------:R-:W-:Y:S01]  /*57f0*/  FMUL.FTZ R169, R169, UR25 ;  /* 0x00000019a9a97c20 */ /* 0x000fe20008410000 */
[----:B--2---:R-:W-:Y:S01]  /*5800*/  IADD3 R10, R10, -UR24, R165 ;  /* 0x800000180a0a7c10 */ /* 0x004fe2000fffe0a5 */
[----:B------:R-:W-:Y:S01]  /*5810*/  MUFU.TANH R153, R153 ;  /* 0x0000009900997308 */ /* 0x000fe20000002400 */
[----:B------:R-:W-:Y:S01]  /*5820*/  FMUL.FTZ R172, R172, UR25 ;  /* 0x00000019acac7c20 */ /* 0x000fe20008410000 */
[----:B------:R-:W-:Y:S01]  /*5830*/  FMUL.FTZ R173, R173, UR25 ;  /* 0x00000019adad7c20 */ /* 0x000fe20008410000 */
[----:B------:R-:W-:Y:S01]  /*5840*/  ISETP.GT.AND P3, PT, R10, RZ, PT ;  /* 0x000000ff0a00720c */ /* 0x000fe20003f64270 */
[----:B------:R-:W-:Y:S01]  /*5850*/  FMUL.FTZ R176, R176, UR25 ;  /* 0x00000019b0b07c20 */ /* 0x000fe20008410000 */
[----:B------:R-:W-:Y:S01]  /*5860*/  ISETP.GT.AND P4, PT, R10, 0x1, PT ;  /* 0x000000010a00780c */ /* 0x000fe20003f84270 */
        /* <DEDUP_REMOVED lines=21> */
[----:B------:R-:W-:-:S05]  /*59c0*/  FMUL.FTZ R183, R183, UR25 ;  /* 0x00000019b7b77c20 */ /* 0x000fca0008410000 */
[----:B------:R4:W-:Y:S08]  /*59d0*/  MUFU.TANH R13, R164 ;  /* 0x000000a4000d7308 */ /* 0x0009f00000002400 */
[----:B------:R1:W3:Y:S01]  /*59e0*/  MUFU.TANH R11, R161 ;  /* 0x000000a1000b7308 */ /* 0x0002e20000002400 */
[----:B----4-:R-:W-:Y:S02]  /*59f0*/  FSEL R164, R152, -INF , P3 ;  /* 0xff80000098a47808 */ /* 0x010fe40001800000 */
[----:B------:R-:W-:-:S02]  /*5a00*/  ISETP.GT.AND P3, PT, R10, 0x8, PT ;  /* 0x000000080a00780c */ /* 0x000fc40003f64270 */
[----:B------:R-:W-:Y:S02]  /*5a10*/  FMNMX.FTZ R12, R164, R9, !PT ;  /* 0x00000009a40c7209 */ /* 0x000fe40007810000 */
[----:B0-----:R-:W-:Y:S01]  /*5a20*/  FSEL R156, R156, -INF , P3 ;  /* 0xff8000009c9c7808 */ /* 0x001fe20001800000 */
[----:B------:R0:W4:Y:S01]  /*5a30*/  MUFU.TANH R21, R5 ;  /* 0x0000000500157308 */ /* 0x0001220000002400 */
[----:B-1----:R-:W-:Y:S02]  /*5a40*/  FSEL R161, R153, -INF , P4 ;  /* 0xff80000099a17808 */ /* 0x002fe40002000000 */
[C---:B------:R-:W-:Y:S02]  /*5a50*/  ISETP.GT.AND P4, PT, R10.reuse, 0x9, PT ;  /* 0x000000090a00780c */ /* 0x040fe40003f84270 */
[----:B------:R-:W-:Y:S02]  /*5a60*/  ISETP.GT.AND P3, PT, R10, 0x10, PT ;  /* 0x000000100a00780c */ /* 0x000fe40003f64270 */
[----:B--2---:R-:W-:Y:S01]  /*5a70*/  FSEL R157, R157, -INF , P4 ;  /* 0xff8000009d9d7808 */ /* 0x004fe20002000000 */
[----:B------:R-:W1:Y:S01]  /*5a80*/  MUFU.TANH R20, R168 ;  /* 0x000000a800147308 */ /* 0x000e620000002400 */
[----:B0-----:R-:W-:-:S02]  /*5a90*/  FMNMX.FTZ R5, R161, R12, !PT ;  /* 0x0000000ca1057209 */ /* 0x001fc40007810000 */
[----:B------:R-:W-:Y:S02]  /*5aa0*/  ISETP.GT.AND P4, PT, R10, 0x11, PT ;  /* 0x000000110a00780c */ /* 0x000fe40003f84270 */
[----:B------:R-:W-:Y:S02]  /*5ab0*/  FMNMX.FTZ R12, R156, R5, !PT ;  /* 0x000000059c0c7209 */ /* 0x000fe40007810000 */
[----:B-----5:R-:W-:Y:S01]  /*5ac0*/  FSEL R160, R160, -INF , P3 ;  /* 0xff800000a0a07808 */ /* 0x020fe20001800000 */
[----:B------:R-:W0:Y:S01]  /*5ad0*/  MUFU.TANH R14, R169 ;  /* 0x000000a9000e7308 */ /* 0x000e220000002400 */
[----:B------:R-:W-:Y:S02]  /*5ae0*/  FMNMX.FTZ R5, R157, R12, !PT ;  /* 0x0000000c9d057209 */ /* 0x000fe40007810000 */
[----:B------:R-:W-:Y:S02]  /*5af0*/  ISETP.GT.AND P3, PT, R10, 0x18, PT ;  /* 0x000000180a00780c */ /* 0x000fe40003f64270 */
[----:B---3--:R-:W-:-:S02]  /*5b00*/  FSEL R153, R11, -INF , P4 ;  /* 0xff8000000b997808 */ /* 0x008fc40002000000 */
[----:B------:R-:W-:Y:S01]  /*5b10*/  FMNMX.FTZ R12, R160, R5, !PT ;  /* 0x00000005a00c7209 */ /* 0x000fe20007810000 */
[----:B------:R-:W2:Y:S01]  /*5b20*/  MUFU.TANH R15, R172 ;  /* 0x000000ac000f7308 */ /* 0x000ea20000002400 */
[C---:B------:R-:W-:Y:S02]  /*5b30*/  ISETP.GT.AND P4, PT, R10.reuse, 0x19, PT ;  /* 0x000000190a00780c */ /* 0x040fe40003f84270 */
[----:B------:R-:W-:Y:S02]  /*5b40*/  FSEL R152, R13, -INF , P3 ;  /* 0xff8000000d987808 */ /* 0x000fe40001800000 */
[----:B------:R-:W-:Y:S02]  /*5b50*/  FMNMX.FTZ R5, R153, R12, !PT ;  /* 0x0000000c99057209 */ /* 0x000fe40007810000 */
[----:B------:R-:W-:Y:S01]  /*5b60*/  ISETP.GT.AND P3, PT, R10, 0x20, PT ;  /* 0x000000200a00780c */ /* 0x000fe20003f64270 */
[----:B------:R-:W3:Y:S01]  /*5b70*/  MUFU.TANH R173, R173 ;  /* 0x000000ad00ad7308 */ /* 0x000ee20000002400 */
[----:B----4-:R-:W-:-:S02]  /*5b80*/  FSEL R21, R21, -INF , P4 ;  /* 0xff80000015157808 */ /* 0x010fc40002000000 */
[----:B------:R-:W-:Y:S02]  /*5b90*/  FMNMX.FTZ R12, R152, R5, !PT ;  /* 0x00000005980c7209 */ /* 0x000fe40007810000 */
[----:B------:R-:W-:Y:S02]  /*5ba0*/  ISETP.GT.AND P4, PT, R10, 0x21, PT ;  /* 0x000000210a00780c */ /* 0x000fe40003f84270 */
[----:B-1----:R-:W-:Y:S01]  /*5bb0*/  FSEL R20, R20, -INF , P3 ;  /* 0xff80000014147808 */ /* 0x002fe20001800000 */
[----:B------:R-:W1:Y:S01]  /*5bc0*/  MUFU.TANH R176, R176 ;  /* 0x000000b000b07308 */ /* 0x000e620000002400 */
[----:B------:R-:W-:Y:S02]  /*5bd0*/  FMNMX.FTZ R5, R21, R12, !PT ;  /* 0x0000000c15057209 */ /* 0x000fe40007810000 */
[----:B------:R-:W-:Y:S02]  /*5be0*/  ISETP.GT.AND P3, PT, R10, 0x28, PT ;  /* 0x000000280a00780c */ /* 0x000fe40003f64270 */
[----:B0-----:R-:W-:-:S02]  /*5bf0*/  FSEL R14, R14, -INF , P4 ;  /* 0xff8000000e0e7808 */ /* 0x001fc40002000000 */
[----:B------:R-:W-:Y:S01]  /*5c00*/  FMNMX.FTZ R5, R20, R5, !PT ;  /* 0x0000000514057209 */ /* 0x000fe20007810000 */
[----:B------:R-:W0:Y:S01]  /*5c10*/  MUFU.TANH R177, R177 ;  /* 0x000000b100b17308 */ /* 0x000e220000002400 */
[----:B------:R-:W-:Y:S02]  /*5c20*/  ISETP.GT.AND P4, PT, R10, 0x29, PT ;  /* 0x000000290a00780c */ /* 0x000fe40003f84270 */
[----:B--2---:R-:W-:Y:S02]  /*5c30*/  FSEL R15, R15, -INF , P3 ;  /* 0xff8000000f0f7808 */ /* 0x004fe40001800000 */
[----:B------:R-:W-:Y:S02]  /*5c40*/  FMNMX.FTZ R12, R14, R5, !PT ;  /* 0x000000050e0c7209 */ /* 0x000fe40007810000 */
[----:B------:R-:W-:Y:S01]  /*5c50*/  ISETP.GT.AND P3, PT, R10, 0x30, PT ;  /* 0x000000300a00780c */ /* 0x000fe20003f64270 */
[----:B------:R-:W2:Y:S01]  /*5c60*/  MUFU.TANH R180, R180 ;  /* 0x000000b400b47308 */ /* 0x000ea20000002400 */
[----:B---3--:R-:W-:-:S02]  /*5c70*/  FSEL R13, R173, -INF , P4 ;  /* 0xff800000ad0d7808 */ /* 0x008fc40002000000 */
        /* <DEDUP_REMOVED lines=8> */
[----:B------:R-:W-:Y:S01]  /*5d00*/  MUFU.TANH R172, R154 ;  /* 0x0000009a00ac7308 */ /* 0x000fe20000002400 */
[----:B------:R-:W-:Y:S02]  /*5d10*/  ISETP.GT.AND P4, PT, R10, 0x39, PT ;  /* 0x000000390a00780c */ /* 0x000fe40003f84270 */
[----:B--2---:R-:W-:Y:S02]  /*5d20*/  FSEL R10, R180, -INF , P3 ;  /* 0xff800000b40a7808 */ /* 0x004fe40001800000 */
[----:B------:R-:W-:Y:S02]  /*5d30*/  FMNMX.FTZ R169, R12, R11, !PT ;  /* 0x0000000b0ca97209 */ /* 0x000fe40007810000 */
[----:B------:R-:W-:Y:S01]  /*5d40*/  IADD3 R173, R6, -UR24, R165 ;  /* 0x8000001806ad7c10 */ /* 0x000fe2000fffe0a5 */
[----:B------:R-:W0:Y:S01]  /*5d50*/  MUFU.TANH R155, R155 ;  /* 0x0000009b009b7308 */ /* 0x000e220000002400 */
[----:B-1----:R-:W-:-:S02]  /*5d60*/  FSEL R11, R181, -INF , P4 ;  /* 0xff800000b50b7808 */ /* 0x002fc40002000000 */
[----:B------:R-:W-:Y:S02]  /*5d70*/  FMNMX.FTZ R168, R10, R169, !PT ;  /* 0x000000a90aa87209 */ /* 0x000fe40007810000 */
[----:B------:R-:W-:Y:S02]  /*5d80*/  ISETP.GT.AND P3, PT, R173, RZ, PT ;  /* 0x000000ffad00720c */ /* 0x000fe40003f64270 */
[----:B------:R-:W-:Y:S01]  /*5d90*/  FMNMX.FTZ R168, R11, R168, !PT ;  /* 0x000000a80ba87209 */ /* 0x000fe20007810000 */
[----:B------:R-:W1:Y:S01]  /*5da0*/  MUFU.TANH R158, R158 ;  /* 0x0000009e009e7308 */ /* 0x000e620000002400 */
[C---:B------:R-:W-:Y:S02]  /*5db0*/  ISETP.GT.AND P4, PT, R173.reuse, 0x1, PT ;  /* 0x00000001ad00780c */ /* 0x040fe40003f84270 */
[C---:B------:R-:W-:Y:S01]  /*5dc0*/  ISETP.GT.AND P6, PT, R173.reuse, 0x20, PT ;  /* 0x00000020ad00780c */ /* 0x040fe20003fc4270 */
[----:B------:R-:W2:Y:S01]  /*5dd0*/  SHFL.BFLY PT, R169, R168, 0x2, 0x1f ;  /* 0x0c401f00a8a97f89 */ /* 0x000ea200000e0000 */
[----:B------:R-:W-:-:S03]  /*5de0*/  ISETP.GT.AND P5, PT, R173, 0x29, PT ;  /* 0x00000029ad00780c */ /* 0x000fc60003fa4270 */
[----:B------:R-:W3:Y:S08]  /*5df0*/  MUFU.TANH R159, R159 ;  /* 0x0000009f009f7308 */ /* 0x000ef00000002400 */
[----:B------:R-:W4:Y:S08]  /*5e00*/  MUFU.TANH R162, R162 ;  /* 0x000000a200a27308 */ /* 0x000f300000002400 */
[----:B------:R5:W4:Y:S01]  /*5e10*/  MUFU.TANH R176, R163 ;  /* 0x000000a300b07308 */ /* 0x000b220000002400 */
[----:B--2---:R-:W-:-:S02]  /*5e20*/  FMNMX.FTZ R169, R168, R169, !PT ;  /* 0x000000a9a8a97209 */ /* 0x004fc40007810000 */
[----:B0-----:R-:W-:-:S05]  /*5e30*/  FSEL R168, R155, -INF , P4 ;  /* 0xff8000009ba87808 */ /* 0x001fca0002000000 */
[----:B------:R-:W0:Y:S01]  /*5e40*/  MUFU.TANH R177, R166 ;  /* 0x000000a600b17308 */ /* 0x000e220000002400 */
[----:B------:R-:W2:Y:S01]  /*5e50*/  SHFL.BFLY PT, R154, R169, 0x1, 0x1f ;  /* 0x0c201f00a99a7f89 */ /* 0x000ea200000e0000 */
[----:B-----5:R-:W-:Y:S02]  /*5e60*/  FSEL R163, R172, -INF , P3 ;  /* 0xff800000aca37808 */ /* 0x020fe40001800000 */
[----:B------:R-:W-:Y:S02]  /*5e70*/  ISETP.GT.AND P3, PT, R173, 0x8, PT ;  /* 0x00000008ad00780c */ /* 0x000fe40003f64270 */
[----:B------:R-:W-:Y:S02]  /*5e80*/  FMNMX.FTZ R155, R163, R8, !PT ;  /* 0x00000008a39b7209 */ /* 0x000fe40007810000 */
[----:B------:R-:W-:Y:S01]  /*5e90*/  ISETP.GT.AND P4, PT, R173, 0x9, PT ;  /* 0x00000009ad00780c */ /* 0x000fe20003f84270 */
[----:B------:R3:W5:Y:S01]  /*5ea0*/  MUFU.TANH R180, R167 ;  /* 0x000000a700b47308 */ /* 0x0007620000002400 */
[----:B-1----:R-:W-:-:S02]  /*5eb0*/  FSEL R158, R158, -INF , P3 ;  /* 0xff8000009e9e7808 */ /* 0x002fc40001800000 */
[----:B------:R-:W-:Y:S02]  /*5ec0*/  FMNMX.FTZ R155, R168, R155, !PT ;  /* 0x0000009ba89b7209 */ /* 0x000fe40007810000 */
[----:B------:R-:W-:-:S03]  /*5ed0*/  ISETP.GT.AND P3, PT, R173, 0x10, PT ;  /* 0x00000010ad00780c */ /* 0x000fc60003f64270 */
[----:B------:R1:W5:Y:S01]  /*5ee0*/  MUFU.TANH R181, R170 ;  /* 0x000000aa00b57308 */ /* 0x0003620000002400 */
[----:B---3--:R-:W-:Y:S02]  /*5ef0*/  FSEL R167, R159, -INF , P4 ;  /* 0xff8000009fa77808 */ /* 0x008fe40002000000 */
[C---:B------:R-:W-:Y:S02]  /*5f00*/  ISETP.GT.AND P4, PT, R173.reuse, 0x11, PT ;  /* 0x00000011ad00780c */ /* 0x040fe40003f84270 */
[----:B----4-:R-:W-:Y:S02]  /*5f10*/  FSEL R166, R162, -INF , P3 ;  /* 0xff800000a2a67808 */ /* 0x010fe40001800000 */
[----:B------:R-:W-:Y:S01]  /*5f20*/  ISETP.GT.AND P3, PT, R173, 0x18, PT ;  /* 0x00000018ad00780c */ /* 0x000fe20003f64270 */
[----:B------:R5:W3:Y:S01]  /*5f30*/  MUFU.TANH R165, R171 ;  /* 0x000000ab00a57308 */ /* 0x000ae20000002400 */
[----:B--2---:R-:W-:Y:S02]  /*5f40*/  FMNMX.FTZ R6, R169, R154, !PT ;  /* 0x0000009aa9067209 */ /* 0x004fe40007810000 */
[----:B------:R-:W-:-:S02]  /*5f50*/  FMNMX.FTZ R154, R158, R155, !PT ;  /* 0x0000009b9e9a7209 */ /* 0x000fc40007810000 */
[----:B-1----:R-:W-:Y:S02]  /*5f60*/  FSEL R170, R176, -INF , P4 ;  /* 0xff800000b0aa7808 */ /* 0x002fe40002000000 */
[----:B------:R-:W-:Y:S01]  /*5f70*/  FMNMX.FTZ R155, R167, R154, !PT ;  /* 0x0000009aa79b7209 */ /* 0x000fe20007810000 */
[----:B------:R-:W1:Y:S01]  /*5f80*/  MUFU.TANH R174, R174 ;  /* 0x000000ae00ae7308 */ /* 0x000e620000002400 */
[----:B------:R-:W-:Y:S02]  /*5f90*/  ISETP.GT.AND P4, PT, R173, 0x19, PT ;  /* 0x00000019ad00780c */ /* 0x000fe40003f84270 */
[----:B------:R-:W-:Y:S02]  /*5fa0*/  FMNMX.FTZ R155, R166, R155, !PT ;  /* 0x0000009ba69b7209 */ /* 0x000fe40007810000 */
[----:B0-----:R-:W-:Y:S02]  /*5fb0*/  FSEL R169, R177, -INF , P3 ;  /* 0xff800000b1a97808 */ /* 0x001fe40001800000 */
[----:B------:R-:W-:Y:S01]  /*5fc0*/  FMNMX.FTZ R154, R170, R155, !PT ;  /* 0x0000009baa9a7209 */ /* 0x000fe20007810000 */
[----:B------:R-:W0:Y:S01]  /*5fd0*/  MUFU.TANH R175, R175 ;  /* 0x000000af00af7308 */ /* 0x000e220000002400 */
[----:B-----5:R-:W-:-:S02]  /*5fe0*/  FSEL R171, R180, -INF , P4 ;  /* 0xff800000b4ab7808 */ /* 0x020fc40002000000 */
[----:B------:R-:W-:Y:S02]  /*5ff0*/  FMNMX.FTZ R154, R169, R154, !PT ;  /* 0x0000009aa99a7209 */ /* 0x000fe40007810000 */
[----:B------:R-:W-:Y:S02]  /*6000*/  ISETP.GT.AND P3, PT, R173, 0x21, PT ;  /* 0x00000021ad00780c */ /* 0x000fe40003f64270 */
[----:B------:R-:W-:Y:S01]  /*6010*/  FSEL R162, R181, -INF , P6 ;  /* 0xff800000b5a27808 */ /* 0x000fe20003000000 */
[----:B------:R2:W4:Y:S01]  /*6020*/  MUFU.TANH R191, R178 ;  /* 0x000000b200bf7308 */ /* 0x0005220000002400 */
[----:B------:R-:W-:Y:S02]  /*6030*/  FMNMX.FTZ R155, R171, R154, !PT ;  /* 0x0000009aab9b7209 */ /* 0x000fe40007810000 */
[----:B------:R-:W-:Y:S02]  /*6040*/  ISETP.GT.AND P4, PT, R173, 0x28, PT ;  /* 0x00000028ad00780c */ /* 0x000fe40003f84270 */
[----:B---3--:R-:W-:-:S02]  /*6050*/  FSEL R159, R165, -INF , P3 ;  /* 0xff800000a59f7808 */ /* 0x008fc40001800000 */
[----:B------:R-:W-:Y:S01]  /*6060*/  FMNMX.FTZ R172, R162, R155, !PT ;  /* 0x0000009ba2ac7209 */ /* 0x000fe20007810000 */
[----:B------:R3:W5:Y:S01]  /*6070*/  MUFU.TANH R176, R179 ;  /* 0x000000b300b07308 */ /* 0x0007620000002400 */
[----:B-1----:R-:W-:Y:S01]  /*6080*/  FSEL R154, R174, -INF , P4 ;  /* 0xff800000ae9a7808 */ /* 0x002fe20002000000 */
[C---:B--2---:R-:W-:Y:S01]  /*6090*/  FMUL.FTZ R178, R6.reuse, UR10 ;  /* 0x0000000a06b27c20 */ /* 0x044fe20008410000 */
[----:B------:R-:W-:Y:S02]  /*60a0*/  FMNMX.FTZ R165, R159, R172, !PT ;  /* 0x000000ac9fa57209 */ /* 0x000fe40007810000 */
[----:B------:R-:W-:Y:S02]  /*60b0*/  FSETP.NEU.FTZ.AND P3, PT, R6, -INF , PT ;  /* 0xff8000000600780b */ /* 0x000fe40003f7d000 */
[----:B------:R-:W-:Y:S01]  /*60c0*/  ISETP.GT.AND P6, PT, R173, 0x30, PT ;  /* 0x00000030ad00780c */ /* 0x000fe20003fc4270 */
[----:B------:R-:W1:Y:S01]  /*60d0*/  MUFU.TANH R182, R182 ;  /* 0x000000b600b67308 */ /* 0x000e620000002400 */
[----:B0-----:R-:W-:-:S02]  /*60e0*/  FSEL R155, R175, -INF , P5 ;  /* 0xff800000af9b7808 */ /* 0x001fc40002800000 */
[----:B------:R-:W-:Y:S02]  /*60f0*/  FMNMX.FTZ R172, R154, R165, !PT ;  /* 0x000000a59aac7209 */ /* 0x000fe40007810000 */
[----:B------:R-:W-:Y:S02]  /*6100*/  FSEL R178, R178, RZ, P3 ;  /* 0x000000ffb2b27208 */ /* 0x000fe40001800000 */
[----:B------:R-:W-:Y:S01]  /*6110*/  ISETP.GT.AND P4, PT, R173, 0x31, PT ;  /* 0x00000031ad00780c */ /* 0x000fe20003f84270 */
[----:B------:R-:W0:Y:S01]  /*6120*/  MUFU.TANH R183, R183 ;  /* 0x000000b700b77308 */ /* 0x000e220000002400 */
[----:B----4-:R-:W-:Y:S01]  /*6130*/  FSEL R165, R191, -INF , P6 ;  /* 0xff800000bfa57808 */ /* 0x010fe20003000000 */
[--C-:B---3--:R-:W-:Y:S01]  /*6140*/  FFMA.FTZ R179, R164, UR10, -R178.reuse ;  /* 0x0000000aa4b37c23 */ /* 0x108fe200080108b2 */
[----:B------:R-:W-:Y:S01]  /*6150*/  FMNMX.FTZ R174, R155, R172, !PT ;  /* 0x000000ac9bae7209 */ /* 0x000fe20007810000 */
[--C-:B------:R-:W-:Y:S01]  /*6160*/  FFMA.FTZ R181, R156, UR10, -R178.reuse ;  /* 0x0000000a9cb57c23 */ /* 0x100fe200080108b2 */
[----:B------:R-:W-:Y:S01]  /*6170*/  ISETP.GT.AND P5, PT, R173, 0x38, PT ;  /* 0x00000038ad00780c */ /* 0x000fe20003fa4270 */
[--C-:B------:R-:W-:Y:S01]  /*6180*/  FFMA.FTZ R156, R160, UR10, -R178.reuse ;  /* 0x0000000aa09c7c23 */ /* 0x100fe200080108b2 */
[----:B-----5:R-:W-:Y:S01]  /*6190*/  FSEL R164, R176, -INF , P4 ;  /* 0xff800000b0a47808 */ /* 0x020fe20002000000 */
[--C-:B------:R-:W-:Y:S01]  /*61a0*/  FFMA.FTZ R160, R152, UR10, -R178.reuse ;  /* 0x0000000a98a07c23 */ /* 0x100fe200080108b2 */
[----:B------:R-:W-:Y:S01]  /*61b0*/  FMNMX.FTZ R175, R165, R174, !PT ;  /* 0x000000aea5af7209 */ /* 0x000fe20007810000 */
[--C-:B------:R-:W-:Y:S01]  /*61c0*/  FFMA.FTZ R161, R161, UR10, -R178.reuse ;  /* 0x0000000aa1a17c23 */ /* 0x100fe200080108b2 */
[----:B------:R-:W-:Y:S01]  /*61d0*/  ISETP.GT.AND P4, PT, R173, 0x39, PT ;  /* 0x00000039ad00780c */ /* 0x000fe20003f84270 */
[--C-:B------:R-:W-:Y:S01]  /*61e0*/  FFMA.FTZ R21, R21, UR10, -R178.reuse ;  /* 0x0000000a15157c23 */ /* 0x100fe200080108b2 */
[----:B-1----:R-:W-:Y:S01]  /*61f0*/  FSEL R173, R182, -INF , P5 ;  /* 0xff800000b6ad7808 */ /* 0x002fe20002800000 */
[--C-:B------:R-:W-:Y:S01]  /*6200*/  FFMA.FTZ R20, R20, UR10, -R178.reuse ;  /* 0x0000000a14147c23 */ /* 0x100fe200080108b2 */
[----:B------:R-:W-:Y:S01]  /*6210*/  FMNMX.FTZ R176, R164, R175, !PT ;  /* 0x000000afa4b07209 */ /* 0x000fe20007810000 */
[--C-:B------:R-:W-:Y:S01]  /*6220*/  FFMA.FTZ R12, R12, UR10, -R178.reuse ;  /* 0x0000000a0c0c7c23 */ /* 0x100fe200080108b2 */
[----:B0-----:R-:W-:Y:S01]  /*6230*/  FSEL R174, R183, -INF , P4 ;  /* 0xff800000b7ae7808 */ /* 0x001fe20002000000 */
[--C-:B------:R-:W-:Y:S01]  /*6240*/  FFMA.FTZ R10, R10, UR10, -R178.reuse ;  /* 0x0000000a0a0a7c23 */ /* 0x100fe200080108b2 */
[----:B------:R-:W-:Y:S01]  /*6250*/  FMNMX.FTZ R175, R173, R176, !PT ;  /* 0x000000b0adaf7209 */ /* 0x000fe20007810000 */
[--C-:B------:R-:W-:Y:S01]  /*6260*/  FFMA.FTZ R176, R157, UR10, -R178.reuse ;  /* 0x0000000a9db07c23 */ /* 0x100fe200080108b2 */
[--C-:B------:R-:W-:Y:S01]  /*6270*/  FFMA.FTZ R157, R153, UR10, -R178.reuse ;  /* 0x0000000a999d7c23 */ /* 0x100fe200080108b2 */
[--C-:B------:R-:W-:Y:S01]  /*6280*/  FFMA.FTZ R11, R11, UR10, -R178.reuse ;  /* 0x0000000a0b0b7c23 */ /* 0x100fe200080108b2 */
[----:B------:R-:W-:Y:S01]  /*6290*/  FMNMX.FTZ R177, R174, R175, !PT ;  /* 0x000000afaeb17209 */ /* 0x000fe20007810000 */
[----:B------:R-:W-:Y:S04]  /*62a0*/  MUFU.EX2 R172, R179 ;  /* 0x000000b300ac7308 */ /* 0x000fe80000000800 */
[----:B------:R-:W0:Y:S04]  /*62b0*/  SHFL.BFLY PT, R180, R177, 0x2, 0x1f ;  /* 0x0c401f00b1b47f89 */ /* 0x000e2800000e0000 */
[----:B------:R-:W-:Y:S08]  /*62c0*/  MUFU.EX2 R161, R161 ;  /* 0x000000a100a17308 */ /* 0x000ff00000000800 */
[----:B------:R1:W-:Y:S08]  /*62d0*/  MUFU.EX2 R175, R181 ;  /* 0x000000b500af7308 */ /* 0x0003f00000000800 */
[----:B------:R-:W-:Y:S01]  /*62e0*/  MUFU.EX2 R176, R176 ;  /* 0x000000b000b07308 */ /* 0x000fe20000000800 */
[----:B-1----:R-:W-:Y:S01]  /*62f0*/  IMAD.U32 R181, RZ, RZ, UR23 ;  /* 0x00000017ffb57e24 */ /* 0x002fe2000f8e00ff */
[----:B0-----:R-:W-:Y:S01]  /*6300*/  FMNMX.FTZ R180, R177, R180, !PT ;  /* 0x000000b4b1b47209 */ /* 0x001fe20007810000 */
[--C-:B------:R-:W-:Y:S01]  /*6310*/  FFMA.FTZ R177, R14, UR10, -R178.reuse ;  /* 0x0000000a0eb17c23 */ /* 0x100fe200080108b2 */
[--C-:B------:R-:W-:Y:S01]  /*6320*/  FFMA.FTZ R14, R15, UR10, -R178.reuse ;  /* 0x0000000a0f0e7c23 */ /* 0x100fe200080108b2 */
[--C-:B------:R-:W-:Y:S01]  /*6330*/  FFMA.FTZ R15, R13, UR10, -R178.reuse ;  /* 0x0000000a0d0f7c23 */ /* 0x100fe200080108b2 */
[----:B------:R-:W-:Y:S01]  /*6340*/  FFMA.FTZ R13, R5, UR10, -R178 ;  /* 0x0000000a050d7c23 */ /* 0x000fe200080108b2 */
[----:B------:R-:W0:Y:S01]  /*6350*/  SHFL.BFLY PT, R153, R180, 0x1, 0x1f ;  /* 0x0c201f00b4997f89 */ /* 0x000e2200000e0000 */
[----:B------:R-:W-:Y:S01]  /*6360*/  FSEL R178, R6, RZ, P3 ;  /* 0x000000ff06b27208 */ /* 0x000fe20001800000 */
[----:B------:R-:W-:Y:S04]  /*6370*/  MUFU.EX2 R156, R156 ;  /* 0x0000009c009c7308 */ /* 0x000fe80000000800 */
[----:B------:R-:W-:-:S04]  /*6380*/  FADD.FTZ R178, -R178, R9 ;  /* 0x00000009b2b27221 */ /* 0x000fc80000010100 */
[----:B------:R-:W-:Y:S01]  /*6390*/  FMUL.FTZ R9, R178, UR10 ;  /* 0x0000000ab2097c20 */ /* 0x000fe20008410000 */
[----:B------:R-:W-:Y:S01]  /*63a0*/  IMAD.U32 R178, RZ, RZ, UR26 ;  /* 0x0000001affb27e24 */ /* 0x000fe2000f8e00ff */
[----:B------:R-:W-:Y:S08]  /*63b0*/  MUFU.EX2 R157, R157 ;  /* 0x0000009d009d7308 */ /* 0x000ff00000000800 */
[----:B------:R-:W1:Y:S01]  /*63c0*/  MUFU.EX2 R9, R9 ;  /* 0x0000000900097308 */ /* 0x000e620000000800 */
[----:B0-----:R-:W-:-:S04]  /*63d0*/  FMNMX.FTZ R5, R180, R153, !PT ;  /* 0x00000099b4057209 */ /* 0x001fc80007810000 */
[C---:B------:R-:W-:Y:S01]  /*63e0*/  FSETP.NEU.FTZ.AND P4, PT, R5.reuse, -INF , PT ;  /* 0xff8000000500780b */ /* 0x040fe20003f9d000 */
[----:B------:R-:W-:Y:S02]  /*63f0*/  FMUL.FTZ R152, R5, UR10 ;  /* 0x0000000a05987c20 */ /* 0x000fe40008410000 */
[----:B------:R-:W-:Y:S03]  /*6400*/  MUFU.EX2 R160, R160 ;  /* 0x000000a000a07308 */ /* 0x000fe60000000800 */
[----:B------:R-:W-:Y:S01]  /*6410*/  FSEL R152, R152, RZ, P4 ;  /* 0x000000ff98987208 */ /* 0x000fe20002000000 */
[----:B-1----:R-:W-:-:S04]  /*6420*/  FFMA.FTZ R180, R9, R3, R172 ;  /* 0x0000000309b47223 */ /* 0x002fc800000100ac */
[----:B------:R-:W-:Y:S01]  /*6430*/  MUFU.EX2 R21, R21 ;  /* 0x0000001500157308 */ /* 0x000fe20000000800 */
[--C-:B------:R-:W-:Y:S01]  /*6440*/  FFMA.FTZ R153, R163, UR10, -R152.reuse ;  /* 0x0000000aa3997c23 */ /* 0x100fe20008010898 */
[--C-:B------:R-:W-:Y:S01]  /*6450*/  FFMA.FTZ R163, R166, UR10, -R152.reuse ;  /* 0x0000000aa6a37c23 */ /* 0x100fe20008010898 */
[--C-:B------:R-:W-:Y:S01]  /*6460*/  FFMA.FTZ R166, R169, UR10, -R152.reuse ;  /* 0x0000000aa9a67c23 */ /* 0x100fe20008010898 */
[--C-:B------:R-:W-:Y:S01]  /*6470*/  FFMA.FTZ R169, R171, UR10, -R152.reuse ;  /* 0x0000000aaba97c23 */ /* 0x100fe20008010898 */
[----:B------:R-:W-:Y:S01]  /*6480*/  FSEL R171, R5, RZ, P4 ;  /* 0x000000ff05ab7208 */ /* 0x000fe20002000000 */
[--C-:B------:R-:W-:Y:S01]  /*6490*/  FFMA.FTZ R168, R168, UR10, -R152.reuse ;  /* 0x0000000aa8a87c23 */ /* 0x100fe20008010898 */
[--C-:B------:R-:W-:Y:S01]  /*64a0*/  FFMA.FTZ R158, R158, UR10, -R152.reuse ;  /* 0x0000000a9e9e7c23 */ /* 0x100fe20008010898 */
[----:B------:R-:W-:Y:S01]  /*64b0*/  MUFU.EX2 R153, R153 ;  /* 0x0000009900997308 */ /* 0x000fe20000000800 */
[----:B------:R-:W-:Y:S01]  /*64c0*/  FFMA.FTZ R167, R167, UR10, -R152 ;  /* 0x0000000aa7a77c23 */ /* 0x000fe20008010898 */
[----:B------:R-:W-:Y:S01]  /*64d0*/  FADD.FTZ R171, -R171, R8 ;  /* 0x00000008abab7221 */ /* 0x000fe20000010100 */
[--C-:B------:R-:W-:Y:S01]  /*64e0*/  FFMA.FTZ R179, R159, UR10, -R152.reuse ;  /* 0x0000000a9fb37c23 */ /* 0x100fe20008010898 */
[----:B------:R-:W-:Y:S01]  /*64f0*/  FFMA.FTZ R170, R170, UR10, -R152 ;  /* 0x0000000aaaaa7c23 */ /* 0x000fe20008010898 */
[----:B------:R-:W-:Y:S01]  /*6500*/  FADD.FTZ R180, R161, R180 ;  /* 0x000000b4a1b47221 */ /* 0x000fe20000010000 */
[----:B------:R-:W-:Y:S01]  /*6510*/  FMUL.FTZ R8, R171, UR10 ;  /* 0x0000000aab087c20 */ /* 0x000fe20008410000 */
[----:B------:R-:W-:Y:S01]  /*6520*/  IMAD.MOV R171, RZ, RZ, -R18 ;  /* 0x000000ffffab7224 */ /* 0x000fe200078e0a12 */
[----:B------:R-:W-:Y:S01]  /*6530*/  MUFU.EX2 R168, R168 ;  /* 0x000000a800a87308 */ /* 0x000fe20000000800 */
[--C-:B------:R-:W-:Y:S01]  /*6540*/  FFMA.FTZ R3, R154, UR10, -R152.reuse ;  /* 0x0000000a9a037c23 */ /* 0x100fe20008010898 */
[--C-:B------:R-:W-:Y:S01]  /*6550*/  FFMA.FTZ R162, R162, UR10, -R152.reuse ;  /* 0x0000000aa2a27c23 */ /* 0x100fe20008010898 */
[----:B------:R-:W-:Y:S01]  /*6560*/  FFMA.FTZ R165, R165, UR10, -R152 ;  /* 0x0000000aa5a57c23 */ /* 0x000fe20008010898 */
[----:B------:R-:W-:Y:S01]  /*6570*/  ISETP.NE.AND P3, PT, R2, R171, PT ;  /* 0x000000ab0200720c */ /* 0x000fe20003f65270 */
[----:B------:R-:W-:-:S02]  /*6580*/  @!P1 VIADD R171, R178, 0x28c40 ;  /* 0x00028c40b2ab9836 */ /* 0x000fc40000000000 */
[--C-:B------:R-:W-:Y:S01]  /*6590*/  FFMA.FTZ R164, R164, UR10, -R152.reuse ;  /* 0x0000000aa4a47c23 */ /* 0x100fe20008010898 */
[--C-:B------:R-:W-:Y:S01]  /*65a0*/  FFMA.FTZ R173, R173, UR10, -R152.reuse ;  /* 0x0000000aadad7c23 */ /* 0x100fe20008010898 */
[----:B------:R-:W0:Y:S01]  /*65b0*/  MUFU.EX2 R8, R8 ;  /* 0x0000000800087308 */ /* 0x000e220000000800 */
[----:B------:R-:W-:Y:S01]  /*65c0*/  FFMA.FTZ R174, R174, UR10, -R152 ;  /* 0x0000000aaeae7c23 */ /* 0x000fe20008010898 */
[----:B------:R-:W-:Y:S01]  /*65d0*/  @!P1 PRMT R159, RZ, 0x654, R171 ;  /* 0x00000654ff9f9816 */ /* 0x000fe200000000ab */
[-C--:B------:R-:W-:Y:S01]  /*65e0*/  FMUL.FTZ R24, R24, R9.reuse ;  /* 0x0000000918187220 */ /* 0x080fe20000410000 */
[-C--:B------:R-:W-:Y:S01]  /*65f0*/  FMUL.FTZ R25, R25, R9.reuse ;  /* 0x0000000919197220 */ /* 0x080fe20000410000 */
[-C--:B------:R-:W-:Y:S01]  /*6600*/  FMUL.FTZ R28, R28, R9.reuse ;  /* 0x000000091c1c7220 */ /* 0x080fe20000410000 */
[----:B------:R0:W-:Y:S01]  /*6610*/  @!P1 SYNCS.ARRIVE.TRANS64.RED.A1T0 RZ, [R159+URZ], RZ ;  /* 0x000000ff9fff99a7 */ /* 0x0001e2000810043f */
        /* <DEDUP_REMOVED lines=11> */
[----:B------:R-:W-:Y:S01]  /*66d0*/  @!P3 IMAD R4, R181, 0x40, R16 ;  /* 0x00000040b504b824 */ /* 0x000fe200078e0210 */
[C---:B------:R-:W-:Y:S01]  /*66e0*/  F2FP.F16.F32.PACK_AB R153, R168.reuse, R153 ;  /* 0x00000099a899723e */ /* 0x040fe200000000ff */
[-C--:B------:R-:W-:Y:S01]  /*66f0*/  FMUL.FTZ R45, R45, R9.reuse ;  /* 0x000000092d2d7220 */ /* 0x080fe20000410000 */
[----:B------:R-:W-:Y:S01]  /*6700*/  FADD.FTZ R181, R168, R159 ;  /* 0x0000009fa8b57221 */ /* 0x000fe20000010000 */
[-C--:B------:R-:W-:Y:S01]  /*6710*/  FMUL.FTZ R48, R48, R9.reuse ;  /* 0x0000000930307220 */ /* 0x080fe20000410000 */
[----:B------:R-:W-:Y:S01]  /*6720*/  @!P3 LEA R159, R4, UR43, 0x2 ;  /* 0x0000002b049fbc11 */ /* 0x000fe2000f8e10ff */
[----:B------:R-:W0:Y:S01]  /*6730*/  MUFU.EX2 R163, R163 ;  /* 0x000000a300a37308 */ /* 0x000e220000000800 */
[----:B-1----:R-:W-:Y:S01]  /*6740*/  FADD.FTZ R154, R158, R181 ;  /* 0x000000b59e9a7221 */ /* 0x002fe20000010000 */
[----:B------:R-:W-:Y:S01]  /*6750*/  FFMA.FTZ R4, R155, UR10, -R152 ;  /* 0x0000000a9b047c23 */ /* 0x000fe20008010898 */
[----:B------:R-:W-:Y:S01]  /*6760*/  F2FP.F16.F32.PACK_AB R152, R161, R172 ;  /* 0x000000aca198723e */ /* 0x000fe200000000ff */
[----:B------:R-:W-:Y:S01]  /*6770*/  @!P3 STS [R159+0x28800], R9 ;  /* 0x028800099f00b388 */ /* 0x000fe20000000800 */
[-C--:B------:R-:W-:Y:S01]  /*6780*/  FMUL.FTZ R49, R49, R9.reuse ;  /* 0x0000000931317220 */ /* 0x080fe20000410000 */
[-C--:B------:R-:W-:Y:S01]  /*6790*/  FMUL.FTZ R52, R52, R9.reuse ;  /* 0x0000000934347220 */ /* 0x080fe20000410000 */
[-C--:B------:R-:W-:Y:S01]  /*67a0*/  FMUL.FTZ R53, R53, R9.reuse ;  /* 0x0000000935357220 */ /* 0x080fe20000410000 */
[----:B------:R-:W1:Y:S01]  /*67b0*/  MUFU.EX2 R170, R170 ;  /* 0x000000aa00aa7308 */ /* 0x000e620000000800 */
[----:B--2---:R-:W-:Y:S01]  /*67c0*/  FADD.FTZ R154, R167, R154 ;  /* 0x0000009aa79a7221 */ /* 0x004fe20000010000 */
[----:B------:R2:W-:Y:S01]  /*67d0*/  @!P3 STS [R159+0x28820], R8 ;  /* 0x028820089f00b388 */ /* 0x0005e20000000800 */
[-C--:B------:R-:W-:Y:S01]  /*67e0*/  FMUL.FTZ R56, R56, R9.reuse ;  /* 0x0000000938387220 */ /* 0x080fe20000410000 */
[-C--:B------:R-:W-:Y:S01]  /*67f0*/  FMUL.FTZ R57, R57, R9.reuse ;  /* 0x0000000939397220 */ /* 0x080fe20000410000 */
[-C--:B------:R-:W-:Y:S01]  /*6800*/  FMUL.FTZ R60, R60, R9.reuse ;  /* 0x000000093c3c7220 */ /* 0x080fe20000410000 */
[-C--:B------:R-:W-:Y:S01]  /*6810*/  FMUL.FTZ R61, R61, R9.reuse ;  /* 0x000000093d3d7220 */ /* 0x080fe20000410000 */
[-C--:B------:R-:W-:Y:S01]  /*6820*/  FMUL.FTZ R64, R64, R9.reuse ;  /* 0x0000000940407220 */ /* 0x080fe20000410000 */
[----:B------:R3:W-:Y:S01]  /*6830*/  MUFU.EX2 R171, R179 ;  /* 0x000000b300ab7308 */ /* 0x0007e20000000800 */
        /* <DEDUP_REMOVED lines=9> */
[----:B-1----:R-:W-:Y:S01]  /*68d0*/  FADD.FTZ R155, R170, R155 ;  /* 0x0000009baa9b7221 */ /* 0x002fe20000010000 */
[-C--:B------:R-:W-:Y:S01]  /*68e0*/  FMUL.FTZ R77, R77, R9.reuse ;  /* 0x000000094d4d7220 */ /* 0x080fe20000410000 */
[-C--:B------:R-:W-:Y:S01]  /*68f0*/  FMUL.FTZ R80, R80, R9.reuse ;  /* 0x0000000950507220 */ /* 0x080fe20000410000 */
[----:B------:R-:W-:Y:S01]  /*6900*/  FADD.FTZ R179, R176, R179 ;  /* 0x000000b3b0b37221 */ /* 0x000fe20000010000 */
[-C--:B------:R-:W-:Y:S01]  /*6910*/  FMUL.FTZ R81, R81, R9.reuse ;  /* 0x0000000951517220 */ /* 0x080fe20000410000 */
[-C--:B------:R-:W-:Y:S01]  /*6920*/  FMUL.FTZ R84, R84, R9.reuse ;  /* 0x0000000954547220 */ /* 0x080fe20000410000 */
[----:B------:R-:W1:Y:S01]  /*6930*/  MUFU.EX2 R169, R169 ;  /* 0x000000a900a97308 */ /* 0x000e620000000800 */
[----:B------:R-:W-:Y:S01]  /*6940*/  FADD.FTZ R180, R156, R179 ;  /* 0x000000b39cb47221 */ /* 0x000fe20000010000 */
[----:B------:R-:W-:Y:S01]  /*6950*/  F2FP.F16.F32.PACK_AB R156, R157, R156 ;  /* 0x0000009c9d9c723e */ /* 0x000fe200000000ff */
[-C--:B------:R-:W-:Y:S01]  /*6960*/  FMUL.FTZ R85, R85, R9.reuse ;  /* 0x0000000955557220 */ /* 0x080fe20000410000 */
[----:B------:R-:W-:Y:S01]  /*6970*/  FMUL.FTZ R88, R88, R9 ;  /* 0x0000000958587220 */ /* 0x000fe20000410000 */
[----:B------:R-:W-:Y:S01]  /*6980*/  FADD.FTZ R179, R157, R180 ;  /* 0x000000b49db37221 */ /* 0x000fe20000010000 */
[----:B------:R-:W-:Y:S01]  /*6990*/  F2FP.F16.F32.PACK_AB R157, R170, R163 ;  /* 0x000000a3aa9d723e */ /* 0x000fe200000000ff */
[-C--:B------:R-:W-:Y:S01]  /*69a0*/  FMUL.FTZ R89, R89, R9.reuse ;  /* 0x0000000959597220 */ /* 0x080fe20000410000 */
[----:B------:R-:W3:Y:S01]  /*69b0*/  MUFU.EX2 R20, R20 ;  /* 0x0000001400147308 */ /* 0x000ee20000000800 */
[----:B------:R-:W-:Y:S01]  /*69c0*/  FADD.FTZ R154, R160, R179 ;  /* 0x000000b3a09a7221 */ /* 0x000fe20000010000 */
[----:B0-----:R-:W-:Y:S01]  /*69d0*/  FADD.FTZ R180, R166, R155 ;  /* 0x0000009ba6b47221 */ /* 0x001fe20000010000 */
[-C--:B------:R-:W-:Y:S01]  /*69e0*/  FMUL.FTZ R92, R92, R9.reuse ;  /* 0x000000095c5c7220 */ /* 0x080fe20000410000 */
[----:B------:R-:W-:Y:S01]  /*69f0*/  FMUL.FTZ R93, R93, R9 ;  /* 0x000000095d5d7220 */ /* 0x000fe20000410000 */
[----:B------:R-:W-:Y:S01]  /*6a00*/  FADD.FTZ R155, R21, R154 ;  /* 0x0000009a159b7221 */ /* 0x000fe20000010000 */
[----:B------:R-:W-:Y:S01]  /*6a10*/  F2FP.F16.F32.PACK_AB R154, R176, R175 ;  /* 0x000000afb09a723e */ /* 0x000fe200000000ff */
        /* <DEDUP_REMOVED lines=8> */
[-C--:B------:R-:W-:Y:S01]  /*6aa0*/  FMUL.FTZ R108, R108, R9.reuse ;  /* 0x000000096c6c7220 */ /* 0x080fe20000410000 */
[----:B------:R-:W2:Y:S01]  /*6ab0*/  MUFU.EX2 R177, R177 ;  /* 0x000000b100b17308 */ /* 0x000ea20000000800 */
[----:B---3--:R-:W-:Y:S01]  /*6ac0*/  FADD.FTZ R168, R20, R155 ;  /* 0x0000009b14a87221 */ /* 0x008fe20000010000 */
[----:B------:R-:W-:Y:S01]  /*6ad0*/  F2FP.F16.F32.PACK_AB R155, R167, R158 ;  /* 0x0000009ea79b723e */ /* 0x000fe200000000ff */
[----:B------:R-:W-:Y:S01]  /*6ae0*/  BAR.SYNC.DEFER_BLOCKING 0xf, 0x100 ;  /* 0x03c4000000007b1d */ /* 0x000fe20000010000 */
[----:B------:R-:W-:Y:S01]  /*6af0*/  F2FP.F16.F32.PACK_AB R158, R21, R160 ;  /* 0x000000a0159e723e */ /* 0x000fe200000000ff */
[-C--:B------:R-:W-:Y:S01]  /*6b00*/  FMUL.FTZ R109, R109, R9.reuse ;  /* 0x000000096d6d7220 */ /* 0x080fe20000410000 */
[-C--:B------:R-:W-:Y:S01]  /*6b10*/  FMUL.FTZ R112, R112, R9.reuse ;  /* 0x0000000970707220 */ /* 0x080fe20000410000 */
[-C--:B------:R-:W-:Y:S01]  /*6b20*/  FMUL.FTZ R113, R113, R9.reuse ;  /* 0x0000000971717220 */ /* 0x080fe20000410000 */
[-C--:B------:R-:W-:Y:S01]  /*6b30*/  FMUL.FTZ R116, R116, R9.reuse ;  /* 0x0000000974747220 */ /* 0x080fe20000410000 */
[----:B------:R-:W-:Y:S01]  /*6b40*/  MUFU.EX2 R14, R14 ;  /* 0x0000000e000e7308 */ /* 0x000fe20000000800 */
[----:B0-----:R-:W-:Y:S01]  /*6b50*/  FADD.FTZ R176, R162, R161 ;  /* 0x000000a1a2b07221 */ /* 0x001fe20000010000 */
[----:B------:R-:W-:Y:S01]  /*6b60*/  F2FP.F16.F32.PACK_AB R161, R171, R162 ;  /* 0x000000a2aba1723e */ /* 0x000fe200000000ff */
[-C--:B------:R-:W-:Y:S01]  /*6b70*/  FMUL.FTZ R117, R117, R9.reuse ;  /* 0x0000000975757220 */ /* 0x080fe20000410000 */
[-C--:B------:R-:W-:Y:S01]  /*6b80*/  FMUL.FTZ R120, R120, R9.reuse ;  /* 0x0000000978787220 */ /* 0x080fe20000410000 */
[----:B------:R-:W-:Y:S01]  /*6b90*/  FADD.FTZ R176, R171, R176 ;  /* 0x000000b0abb07221 */ /* 0x000fe20000010000 */
[-C--:B------:R-:W-:Y:S01]  /*6ba0*/  FMUL.FTZ R121, R121, R9.reuse ;  /* 0x0000000979797220 */ /* 0x080fe20000410000 */
[-C--:B------:R-:W-:Y:S01]  /*6bb0*/  FMUL.FTZ R124, R124, R9.reuse ;  /* 0x000000097c7c7220 */ /* 0x080fe20000410000 */
[----:B------:R-:W-:Y:S01]  /*6bc0*/  MUFU.EX2 R3, R3 ;  /* 0x0000000300037308 */ /* 0x000fe20000000800 */
[C---:B--2---:R-:W-:Y:S01]  /*6bd0*/  FADD.FTZ R159, R177.reuse, R168 ;  /* 0x000000a8b19f7221 */ /* 0x044fe20000010000 */
[----:B------:R-:W-:Y:S01]  /*6be0*/  F2FP.F16.F32.PACK_AB R160, R177, R20 ;  /* 0x00000014b1a0723e */ /* 0x000fe200000000ff */
[-C--:B------:R-:W-:Y:S01]  /*6bf0*/  FMUL.FTZ R125, R125, R9.reuse ;  /* 0x000000097d7d7220 */ /* 0x080fe20000410000 */
[-C--:B------:R-:W-:Y:S01]  /*6c00*/  FMUL.FTZ R128, R128, R9.reuse ;  /* 0x0000000980807220 */ /* 0x080fe20000410000 */
[-C--:B------:R-:W-:Y:S01]  /*6c10*/  FMUL.FTZ R129, R129, R9.reuse ;  /* 0x0000000981817220 */ /* 0x080fe20000410000 */
[-C--:B------:R-:W-:Y:S01]  /*6c20*/  FMUL.FTZ R132, R132, R9.reuse ;  /* 0x0000000984847220 */ /* 0x080fe20000410000 */
[-C--:B------:R-:W-:Y:S01]  /*6c30*/  FMUL.FTZ R133, R133, R9.reuse ;  /* 0x0000000985857220 */ /* 0x080fe20000410000 */
[----:B------:R-:W-:Y:S01]  /*6c40*/  MUFU.EX2 R4, R4 ;  /* 0x0000000400047308 */ /* 0x000fe20000000800 */
[-C--:B------:R-:W-:Y:S01]  /*6c50*/  FMUL.FTZ R136, R136, R9.reuse ;  /* 0x0000000988887220 */ /* 0x080fe20000410000 */
[----:B------:R0:W-:Y:S01]  /*6c60*/  STSM.16.M88.4 [R19+0x26800], R152 ;  /* 0x0268009813007844 */ /* 0x0001e20000000200 */
[-C--:B------:R-:W-:Y:S01]  /*6c70*/  FMUL.FTZ R137, R137, R9.reuse ;  /* 0x0000000989897220 */ /* 0x080fe20000410000 */
[-C--:B------:R-:W-:Y:S01]  /*6c80*/  FMUL.FTZ R140, R140, R9.reuse ;  /* 0x000000098c8c7220 */ /* 0x080fe20000410000 */
[-C--:B------:R-:W-:Y:S01]  /*6c90*/  FMUL.FTZ R141, R141, R9.reuse ;  /* 0x000000098d8d7220 */ /* 0x080fe20000410000 */
[-C--:B------:R-:W-:Y:S01]  /*6ca0*/  FMUL.FTZ R144, R144, R9.reuse ;  /* 0x0000000990907220 */ /* 0x080fe20000410000 */
[-C--:B------:R-:W-:Y:S01]  /*6cb0*/  FMUL.FTZ R145, R145, R9.reuse ;  /* 0x0000000991917220 */ /* 0x080fe20000410000 */
[----:B------:R-:W1:Y:S01]  /*6cc0*/  MUFU.EX2 R15, R15 ;  /* 0x0000000f000f7308 */ /* 0x000e620000000800 */
[-C--:B------:R-:W-:Y:S01]  /*6cd0*/  FMUL.FTZ R148, R148, R9.reuse ;  /* 0x0000000994947220 */ /* 0x080fe20000410000 */
[----:B------:R-:W-:Y:S01]  /*6ce0*/  FMUL.FTZ R149, R149, R9 ;  /* 0x0000000995957220 */ /* 0x000fe20000410000 */
        /* <DEDUP_REMOVED lines=14> */
[----:B-1----:R-:W-:Y:S01]  /*6dd0*/  F2FP.F16.F32.PACK_AB R162, R15, R14 ;  /* 0x0000000e0fa2723e */ /* 0x002fe200000000ff */
        /* <DEDUP_REMOVED lines=16> */
[----:B------:R-:W-:Y:S01]  /*6ee0*/  FADD.FTZ R159, R3, R176 ;  /* 0x000000b0039f7221 */ /* 0x000fe20000010000 */
[-C--:B------:R-:W-:Y:S01]  /*6ef0*/  FMUL.FTZ R75, R75, R8.reuse ;  /* 0x000000084b4b7220 */ /* 0x080fe20000410000 */
[----:B------:R-:W-:Y:S01]  /*6f00*/  FMUL.FTZ R78, R78, R8 ;  /* 0x000000084e4e7220 */ /* 0x000fe20000410000 */
[----:B------:R-:W-:Y:S01]  /*6f10*/  FADD.FTZ R164, R15, R164 ;  /* 0x000000a40fa47221 */ /* 0x000fe20000010000 */
[----:B------:R-:W-:Y:S01]  /*6f20*/  FADD.FTZ R168, R4, R159 ;  /* 0x0000009f04a87221 */ /* 0x000fe20000010000 */
[----:B------:R-:W-:Y:S01]  /*6f30*/  F2FP.F16.F32.PACK_AB R159, R169, R166 ;  /* 0x000000a6a99f723e */ /* 0x000fe200000000ff */
[----:B------:R-:W1:Y:S01]  /*6f40*/  MUFU.EX2 R167, R173 ;  /* 0x000000ad00a77308 */ /* 0x000e620000000800 */
[----:B--2---:R-:W-:Y:S01]  /*6f50*/  FADD.FTZ R21, R13, R164 ;  /* 0x000000a40d157221 */ /* 0x004fe20000010000 */
[----:B------:R-:W-:Y:S01]  /*6f60*/  FADD.FTZ R163, R165, R168 ;  /* 0x000000a8a5a37221 */ /* 0x000fe20000010000 */
[C---:B---3--:R-:W-:Y:S01]  /*6f70*/  F2FP.F16.F32.PACK_AB R165, R172.reuse, R165 ;  /* 0x000000a5aca5723e */ /* 0x048fe200000000ff */
[----:B------:R0:W-:Y:S01]  /*6f80*/  STSM.16.M88.4 [R184], R156 ;  /* 0x0000009cb8007844 */ /* 0x0001e20000000200 */
[-C--:B------:R-:W-:Y:S01]  /*6f90*/  FMUL.FTZ R79, R79, R8.reuse ;  /* 0x000000084f4f7220 */ /* 0x080fe20000410000 */
[----:B------:R-:W-:Y:S01]  /*6fa0*/  FADD.FTZ R14, R172, R163 ;  /* 0x000000a3ac0e7221 */ /* 0x000fe20000010000 */
[----:B------:R-:W-:Y:S01]  /*6fb0*/  F2FP.F16.F32.PACK_AB R163, R4, R3 ;  /* 0x0000000304a3723e */ /* 0x000fe200000000ff */
[----:B------:R-:W2:Y:S01]  /*6fc0*/  MUFU.EX2 R10, R10 ;  /* 0x0000000a000a7308 */ /* 0x000ea20000000800 */
[C---:B----4-:R-:W-:Y:S01]  /*6fd0*/  F2FP.F16.F32.PACK_AB R164, R12.reuse, R13 ;  /* 0x0000000d0ca4723e */ /* 0x050fe200000000ff */
[----:B------:R-:W-:Y:S01]  /*6fe0*/  FADD.FTZ R21, R12, R21 ;  /* 0x000000150c157221 */ /* 0x000fe20000010000 */
[-C--:B------:R-:W-:Y:S01]  /*6ff0*/  FMUL.FTZ R82, R82, R8.reuse ;  /* 0x0000000852527220 */ /* 0x080fe20000410000 */
[----:B------:R0:W-:Y:S01]  /*7000*/  STSM.16.M88.4 [R22], R160 ;  /* 0x000000a016007844 */ /* 0x0001e20000000200 */
        /* <DEDUP_REMOVED lines=18> */
[-C--:B------:R-:W-:Y:S01]  /*7130*/  FMUL.FTZ R111, R111, R8.reuse ;  /* 0x000000086f6f7220 */ /* 0x080fe20000410000 */
[----:B------:R-:W-:Y:S01]  /*7140*/  FMUL.FTZ R114, R114, R8 ;  /* 0x0000000872727220 */ /* 0x000fe20000410000 */
[C---:B---3--:R-:W-:Y:S01]  /*7150*/  F2FP.F16.F32.PACK_AB R166, R11.reuse, R10 ;  /* 0x0000000a0ba6723e */ /* 0x048fe200000000ff */
[----:B------:R-:W-:Y:S01]  /*7160*/  FADD.FTZ R3, R11, R4 ;  /* 0x000000040b037221 */ /* 0x000fe20000010000 */
[-C--:B------:R-:W-:Y:S01]  /*7170*/  FMUL.FTZ R115, R115, R8.reuse ;  /* 0x0000000873737220 */ /* 0x080fe20000410000 */
[-C--:B------:R-:W-:Y:S01]  /*7180*/  FMUL.FTZ R118, R118, R8.reuse ;  /* 0x0000000876767220 */ /* 0x080fe20000410000 */
[-C--:B------:R-:W-:Y:S01]  /*7190*/  FMUL.FTZ R119, R119, R8.reuse ;  /* 0x0000000877777220 */ /* 0x080fe20000410000 */
[-C--:B------:R-:W-:Y:S01]  /*71a0*/  FMUL.FTZ R122, R122, R8.reuse ;  /* 0x000000087a7a7220 */ /* 0x080fe20000410000 */
[-C--:B------:R-:W-:Y:S01]  /*71b0*/  FMUL.FTZ R123, R123, R8.reuse ;  /* 0x000000087b7b7220 */ /* 0x080fe20000410000 */
[-C--:B------:R-:W-:Y:S01]  /*71c0*/  FMUL.FTZ R126, R126, R8.reuse ;  /* 0x000000087e7e7220 */ /* 0x080fe20000410000 */
[C---:B-1----:R-:W-:Y:S01]  /*71d0*/  F2FP.F16.F32.PACK_AB R167, R174.reuse, R167 ;  /* 0x000000a7aea7723e */ /* 0x042fe200000000ff */
        /* <DEDUP_REMOVED lines=17> */
.L_x_7406:
[----:B------:R1:W2:Y:S01]  /*72f0*/  SYNCS.PHASECHK.TRANS64.TRYWAIT P3, [UR26+0x28c50], R7 ;  /* 0x028c5007ff0075a7 */ /* 0x0002a2000806015a */
[----:B------:R-:W-:Y:S05]  /*7300*/  @!P0 BRA `(.L_x_7407) ;  /* 0x0000000000048947 */ /* 0x000fea0003800000 */
[----:B------:R-:W-:Y:S01]  /*7310*/  BPT.TRAP 0x1 ;  /* 0x000000040000795c */ /* 0x000fe20000300000 */
.L_x_7407:
[----:B--2---:R-:W-:Y:S05]  /*7320*/  @P3 BRA `(.L_x_7408) ;  /* 0x0000000000083947 */ /* 0x004fea0003800000 */
[----:B------:R-:W2:Y:S02]  /*7330*/  SYNCS.PHASECHK.TRANS64.TRYWAIT P3, [UR26+0x28c50], R7 ;  /* 0x028c5007ff0075a7 */ /* 0x000ea4000806015a */
[----:B--2---:R-:W-:Y:S05]  /*7340*/  @!P3 BRA `(.L_x_7409) ;  /* 0x000000a800f4b947 */ /* 0x004fea0003800000 */
.L_x_7408:
[----:B------:R-:W-:Y:S01]  /*7350*/  ULEA UR11, UR36, UR48, 0xc ;  /* 0x00000030240b7291 */ /* 0x000fe2000f8e603f */
[----:B------:R-:W-:Y:S01]  /*7360*/  WARPGROUP.ARRIVE ;  /* 0x00000000000079c5 */ /* 0x000fe20000000000 */
[----:B------:R-:W-:Y:S01]  /*7370*/  UMOV UR7, 0x40000040 ;  /* 0x4000004000077882 */ /* 0x000fe20000000000 */
[----:B------:R-:W-:Y:S01]  /*7380*/  UISETP.GT.AND UP1, UPT, UR21, UR20, UPT ;  /* 0x000000141500728c */ /* 0x000fe2000bf24270 */
[----:B--2---:R-:W-:Y:S01]  /*7390*/  @!P1 VIADD R178, R178, 0x28c60 ;  /* 0x00028c60b2b29836 */ /* 0x004fe20000000000 */
[----:B------:R-:W-:Y:S01]  /*73a0*/  UIADD3 UR21, UR21, -0x1, URZ ;  /* 0xffffffff15157890 */ /* 0x000fe2000fffe03f */
[----:B------:R-:W-:Y:S01]  /*73b0*/  IMAD.MOV.U32 R8, RZ, RZ, R5 ;  /* 0x000000ffff087224 */ /* 0x000fe200078e0005 */
[----:B------:R-:W-:Y:S01]  /*73c0*/  UMOV UR6, UR11 ;  /* 0x0000000b00067c82 */ /* 0x000fe20008000000 */
[----:B------:R-:W-:Y:S01]  /*73d0*/  UMOV UR23, UR36 ;  /* 0x0000002400177c82 */ /* 0x000fe20008000000 */
[----:B------:R-:W-:Y:S01]  /*73e0*/  HGMMA.64x256x16.F32 R24, R152, gdesc[UR4].tnspB, R24, gsb0 ;  /* 0x43e0000498187df0 */ /* 0x000fe20008000818 */
[----:B------:R-:W-:Y:S01]  /*73f0*/  UIADD3 UR6, UR11, 0x80, URZ ;  /* 0x000000800b067890 */ /* 0x000fe2000fffe03f */
[----:B------:R-:W-:Y:S01]  /*7400*/  PLOP3.LUT P3, PT, PT, PT, UP1, 0x80, 0x0 ;  /* 0x000000000000781c */ /* 0x000fe20003f6f018 */
[----:B------:R-:W-:Y:S01]  /*7410*/  UMOV UR7, 0x40000040 ;  /* 0x4000004000077882 */ /* 0x000fe20000000000 */
[----:B------:R-:W-:Y:S01]  /*7420*/  @!P1 PRMT R178, RZ, 0x654, R178 ;  /* 0x00000654ffb29816 */ /* 0x000fe200000000b2 */
[----:B------:R-:W-:Y:S01]  /*7430*/  IMAD.MOV.U32 R9, RZ, RZ, R6 ;  /* 0x000000ffff097224 */ /* 0x000fe200078e0006 */
        /* <DEDUP_REMOVED lines=27> */
.L_x_7401:
[----:B------:R-:W-:-:S13]  /*75f0*/  ISETP.LE.AND P2, PT, RZ, UR21, PT ;  /* 0x00000015ff007c0c */ /* 0x000fda000bf43270 */
[----:B------:R-:W-:Y:S05]  /*7600*/  @!P2 BRA `(.L_x_7411) ;  /* 0x0000001c0030a947 */ /* 0x000fea0003800000 */
[----:B------:R-:W-:Y:S01]  /*7610*/  IMAD.MOV.U32 R8, RZ, RZ, R5 ;  /* 0x000000ffff087224 */ /* 0x000fe200078e0005 */
[----:B------:R-:W-:Y:S01]  /*7620*/  UMOV UR22, UR36 ;  /* 0x0000002400167c82 */ /* 0x000fe20008000000 */
[----:B------:R-:W-:Y:S01]  /*7630*/  IMAD.MOV.U32 R13, RZ, RZ, R6 ;  /* 0x000000ffff0d7224 */ /* 0x000fe200078e0006 */
[----:B------:R-:W-:Y:S01]  /*7640*/  ULDC UR23, c[0x0][0x9d8] ;  /* 0x0002760000177ab9 */ /* 0x000fe20000000800 */
[----:B------:R-:W-:-:S05]  /*7650*/  ULDC UR20, c[0x0][0x988] ;  /* 0x0002620000147ab9 */ /* 0x000fca0000000800 */
.L_x_7420:
[----:B------:R-:W-:-:S04]  /*7660*/  UIADD3 UR36, UR22, 0x1, URZ ;  /* 0x0000000116247890 */ /* 0x000fc8000fffe03f */
[----:B------:R-:W-:-:S04]  /*7670*/  UISETP.NE.AND UP0, UPT, UR36, 0x2, UPT ;  /* 0x000000022400788c */ /* 0x000fc8000bf05270 */
[----:B------:R-:W-:Y:S02]  /*7680*/  USEL UR6, URZ, 0x1, UP0 ;  /* 0x000000013f067887 */ /* 0x000fe40008000000 */
[----:B------:R-:W-:Y:S02]  /*7690*/  USEL UR36, UR36, URZ, UP0 ;  /* 0x0000003f24247287 */ /* 0x000fe40008000000 */
[----:B------:R-:W-:Y:S01]  /*76a0*/  ULOP3.LUT UR37, UR37, UR6, URZ, 0x3c, !UPT ;  /* 0x0000000625257292 */ /* 0x000fe2000f8e3c3f */
[----:B---3--:R-:W-:Y:S11]  /*76b0*/  @!P0 BRA `(.L_x_7412) ;  /* 0x0000000000048947 */ /* 0x008ff60003800000 */
[----:B------:R-:W-:Y:S01]  /*76c0*/  BPT.TRAP 0x1 ;  /* 0x000000040000795c */ /* 0x000fe20000300000 */
.L_x_7412:
[----:B------:R-:W-:Y:S01]  /*76d0*/  ULEA UR24, UR36, UR43, 0x3 ;  /* 0x0000002b24187291 */ /* 0x000fe2000f8e183f */
[----:B-1----:R-:W-:-:S05]  /*76e0*/  IMAD.U32 R7, RZ, RZ, UR37 ;  /* 0x00000025ff077e24 */ /* 0x002fca000f8e00ff */
[----:B------:R-:W-:-:S04]  /*76f0*/  SHF.L.U32 R7, R7, 0x1f, RZ ;  /* 0x0000001f07077819 */ /* 0x000fc800000006ff */
[----:B------:R1:W3:Y:S01]  /*7700*/  SYNCS.PHASECHK.TRANS64.TRYWAIT P2, [UR24+0x28c30], R7 ;  /* 0x028c3007ff0075a7 */ /* 0x0002e20008040158 */
[----:B------:R-:W-:Y:S05]  /*7710*/  @!P0 BRA `(.L_x_7413) ;  /* 0x0000000000048947 */ /* 0x000fea0003800000 */
[----:B------:R-:W-:Y:S01]  /*7720*/  BPT.TRAP 0x1 ;  /* 0x000000040000795c */ /* 0x000fe20000300000 */
.L_x_7413:
[----:B---3--:R-:W-:Y:S05]  /*7730*/  @P2 BRA `(.L_x_7414) ;  /* 0x0000000000082947 */ /* 0x008fea0003800000 */
[----:B------:R-:W3:Y:S02]  /*7740*/  SYNCS.PHASECHK.TRANS64.TRYWAIT P2, [UR24+0x28c30], R7 ;  /* 0x028c3007ff0075a7 */ /* 0x000ee40008040158 */
[----:B---3--:R-:W-:Y:S05]  /*7750*/  @!P2 BRA `(.L_x_7415) ;  /* 0x000000a80004a947 */ /* 0x008fea0003800000 */
.L_x_7414:
[----:B------:R-:W-:Y:S01]  /*7760*/  R2UR UR18, R0 ;  /* 0x00000000001272ca */ /* 0x000fe200000e0000 */
[----:B0-2---:R-:W-:Y:S01]  /*7770*/  WARPGROUP.ARRIVE ;  /* 0x00000000000079c5 */ /* 0x005fe20000000000 */
        /* <DEDUP_REMOVED lines=71> */
[----:B--2---:R-:W-:Y:S01]  /*7bf0*/  FMNMX.FTZ R6, R164, R155, !PT ;  /* 0x0000009ba4067209 */ /* 0x004fe20007810000 */
[----:B------:R-:W-:Y:S01]  /*7c00*/  FMUL.FTZ R155, R163, UR23 ;  /* 0x00000017a39b7c20 */ /* 0x000fe20008410000 */
[----:B------:R-:W-:Y:S01]  /*7c10*/  FMUL.FTZ R163, R171, UR23 ;  /* 0x00000017aba37c20 */ /* 0x000fe20008410000 */
[----:B------:R-:W-:-:S04]  /*7c20*/  FMUL.FTZ R171, R179, UR23 ;  /* 0x00000017b3ab7c20 */ /* 0x000fc80008410000 */
[----:B------:R-:W2:Y:S01]  /*7c30*/  MUFU.TANH R169, R169 ;  /* 0x000000a900a97308 */ /* 0x000ea20000002400 */
[----:B---3--:R-:W-:-:S07]  /*7c40*/  FMNMX.FTZ R161, R165, R6, !PT ;  /* 0x00000006a5a17209 */ /* 0x008fce0007810000 */
[----:B------:R-:W3:Y:S01]  /*7c50*/  MUFU.TANH R172, R172 ;  /* 0x000000ac00ac7308 */ /* 0x000ee20000002400 */
[----:B0-----:R-:W-:-:S07]  /*7c60*/  FMNMX.FTZ R6, R168, R161, !PT ;  /* 0x000000a1a8067209 */ /* 0x001fce0007810000 */
[----:B------:R-:W0:Y:S01]  /*7c70*/  MUFU.TANH R9, R9 ;  /* 0x0000000900097308 */ /* 0x000e220000002400 */
[----:B--2---:R-:W-:-:S07]  /*7c80*/  FMNMX.FTZ R161, R169, R6, !PT ;  /* 0x00000006a9a17209 */ /* 0x004fce0007810000 */
[----:B------:R-:W2:Y:S01]  /*7c90*/  MUFU.TANH R10, R10 ;  /* 0x0000000a000a7308 */ /* 0x000ea20000002400 */
[----:B---3--:R-:W-:Y:S01]  /*7ca0*/  FMNMX.FTZ R6, R172, R161, !PT ;  /* 0x000000a1ac067209 */ /* 0x008fe20007810000 */
[----:B------:R-:W-:Y:S01]  /*7cb0*/  FMUL.FTZ R161, R167, UR23 ;  /* 0x00000017a7a17c20 */ /* 0x000fe20008410000 */
[----:B------:R-:W-:-:S03]  /*7cc0*/  FMUL.FTZ R167, R178, UR23 ;  /* 0x00000017b2a77c20 */ /* 0x000fc60008410000 */
[----:B------:R-:W3:Y:S02]  /*7cd0*/  SHFL.BFLY PT, R173, R6, 0x2, 0x1f ;  /* 0x0c401f0006ad7f89 */ /* 0x000ee400000e0000 */
[----:B------:R-:W4:Y:S08]  /*7ce0*/  MUFU.TANH R11, R11 ;  /* 0x0000000b000b7308 */ /* 0x000f300000002400 */
[----:B------:R-:W5:Y:S08]  /*7cf0*/  MUFU.TANH R12, R12 ;  /* 0x0000000c000c7308 */ /* 0x000f700000002400 */
[----:B------:R-:W1:Y:S01]  /*7d00*/  MUFU.TANH R154, R154 ;  /* 0x0000009a009a7308 */ /* 0x000e620000002400 */
[----:B---3--:R-:W-:-:S02]  /*7d10*/  FMNMX.FTZ R177, R6, R173, !PT ;  /* 0x000000ad06b17209 */ /* 0x008fc40007810000 */
[----:B0-----:R-:W-:-:S05]  /*7d20*/  FMNMX.FTZ R173, R9, R8, !PT ;  /* 0x0000000809ad7209 */ /* 0x001fca0007810000 */
[----:B------:R-:W0:Y:S01]  /*7d30*/  MUFU.TANH R155, R155 ;  /* 0x0000009b009b7308 */ /* 0x000e220000002400 */
[----:B------:R-:W3:Y:S01]  /*7d40*/  SHFL.BFLY PT, R180, R177, 0x1, 0x1f ;  /* 0x0c201f00b1b47f89 */ /* 0x000ee200000e0000 */
[----:B--2---:R-:W-:Y:S01]  /*7d50*/  FMNMX.FTZ R6, R10, R173, !PT ;  /* 0x000000ad0a067209 */ /* 0x004fe20007810000 */
[----:B------:R-:W-:-:S03]  /*7d60*/  FMUL.FTZ R173, R182, UR23 ;  /* 0x00000017b6ad7c20 */ /* 0x000fc60008410000 */
[----:B----4-:R-:W-:Y:S02]  /*7d70*/  FMNMX.FTZ R175, R11, R6, !PT ;  /* 0x000000060baf7209 */ /* 0x010fe40007810000 */
[----:B------:R-:W2:Y:S02]  /*7d80*/  MUFU.TANH R160, R160 ;  /* 0x000000a000a07308 */ /* 0x000ea40000002400 */
[----:B-----5:R-:W-:-:S04]  /*7d90*/  FMNMX.FTZ R175, R12, R175, !PT ;  /* 0x000000af0caf7209 */ /* 0x020fc80007810000 */
[----:B-1----:R-:W-:Y:S02]  /*7da0*/  FMNMX.FTZ R176, R154, R175, !PT ;  /* 0x000000af9ab07209 */ /* 0x002fe40007810000 */
[----:B------:R-:W1:Y:S02]  /*7db0*/  MUFU.TANH R161, R161 ;  /* 0x000000a100a17308 */ /* 0x000e640000002400 */
[----:B0-----:R-:W-:-:S06]  /*7dc0*/  FMNMX.FTZ R175, R155, R176, !PT ;  /* 0x000000b09baf7209 */ /* 0x001fcc0007810000 */
[----:B------:R-:W0:Y:S01]  /*7dd0*/  MUFU.TANH R162, R162 ;  /* 0x000000a200a27308 */ /* 0x000e220000002400 */
[----:B--2---:R-:W-:Y:S02]  /*7de0*/  FMNMX.FTZ R176, R160, R175, !PT ;  /* 0x000000afa0b07209 */ /* 0x004fe40007810000 */
[----:B---3--:R-:W-:-:S05]  /*7df0*/  FMNMX.FTZ R6, R177, R180, !PT ;  /* 0x000000b4b1067209 */ /* 0x008fca0007810000 */
[----:B------:R-:W2:Y:S01]  /*7e00*/  MUFU.TANH R163, R163 ;  /* 0x000000a300a37308 */ /* 0x000ea20000002400 */
[C---:B------:R-:W-:Y:S01]  /*7e10*/  FADD.FTZ R13, -R6.reuse, R13 ;  /* 0x0000000d060d7221 */ /* 0x040fe20000010100 */
[----:B------:R-:W-:-:S03]  /*7e20*/  FMUL.FTZ R175, R6, UR10 ;  /* 0x0000000a06af7c20 */ /* 0x000fc60008410000 */
[----:B------:R-:W-:Y:S01]  /*7e30*/  FMUL.FTZ R179, R13, UR10 ;  /* 0x0000000a0db37c20 */ /* 0x000fe20008410000 */
[----:B-1----:R-:W-:Y:S01]  /*7e40*/  FMNMX.FTZ R13, R161, R176, !PT ;  /* 0x000000b0a10d7209 */ /* 0x002fe20007810000 */
[--C-:B------:R-:W-:Y:S01]  /*7e50*/  FFMA.FTZ R15, R15, UR10, -R175.reuse ;  /* 0x0000000a0f0f7c23 */ /* 0x100fe200080108af */
[----:B------:R-:W1:Y:S01]  /*7e60*/  MUFU.TANH R166, R166 ;  /* 0x000000a600a67308 */ /* 0x000e620000002400 */
[--C-:B------:R-:W-:Y:S01]  /*7e70*/  FFMA.FTZ R20, R20, UR10, -R175.reuse ;  /* 0x0000000a14147c23 */ /* 0x100fe200080108af */
[----:B0-----:R-:W-:Y:S01]  /*7e80*/  FMNMX.FTZ R178, R162, R13, !PT ;  /* 0x0000000da2b27209 */ /* 0x001fe20007810000 */
[--C-:B------:R-:W-:Y:S01]  /*7e90*/  FFMA.FTZ R13, R14, UR10, -R175.reuse ;  /* 0x0000000a0e0d7c23 */ /* 0x100fe200080108af */
[--C-:B------:R-:W-:Y:S01]  /*7ea0*/  FFMA.FTZ R14, R5, UR10, -R175.reuse ;  /* 0x0000000a050e7c23 */ /* 0x100fe200080108af */
[--C-:B------:R-:W-:Y:S01]  /*7eb0*/  FFMA.FTZ R21, R21, UR10, -R175.reuse ;  /* 0x0000000a15157c23 */ /* 0x100fe200080108af */
[--C-:B------:R-:W-:Y:S01]  /*7ec0*/  FFMA.FTZ R153, R153, UR10, -R175.reuse ;  /* 0x0000000a99997c23 */ /* 0x100fe200080108af */
[--C-:B------:R-:W-:Y:S01]  /*7ed0*/  FFMA.FTZ R180, R156, UR10, -R175.reuse ;  /* 0x0000000a9cb47c23 */ /* 0x100fe200080108af */
[----:B------:R-:W0:Y:S01]  /*7ee0*/  MUFU.TANH R170, R170 ;  /* 0x000000aa00aa7308 */ /* 0x000e220000002400 */
[----:B--2---:R-:W-:Y:S01]  /*7ef0*/  FMNMX.FTZ R177, R163, R178, !PT ;  /* 0x000000b2a3b17209 */ /* 0x004fe20007810000 */
[--C-:B------:R-:W-:Y:S01]  /*7f00*/  FFMA.FTZ R157, R157, UR10, -R175.reuse ;  /* 0x0000000a9d9d7c23 */ /* 0x100fe200080108af */
[--C-:B------:R-:W-:Y:S01]  /*7f10*/  FFMA.FTZ R159, R159, UR10, -R175.reuse ;  /* 0x0000000a9f9f7c23 */ /* 0x100fe200080108af */
[--C-:B------:R-:W-:Y:S01]  /*7f20*/  FFMA.FTZ R164, R164, UR10, -R175.reuse ;  /* 0x0000000aa4a47c23 */ /* 0x100fe200080108af */
[--C-:B------:R-:W-:Y:S01]  /*7f30*/  FFMA.FTZ R165, R165, UR10, -R175.reuse ;  /* 0x0000000aa5a57c23 */ /* 0x100fe200080108af */
[----:B------:R-:W-:-:S02]  /*7f40*/  FFMA.FTZ R168, R168, UR10, -R175 ;  /* 0x0000000aa8a87c23 */ /* 0x000fc400080108af */
[----:B------:R-:W2:Y:S01]  /*7f50*/  MUFU.TANH R167, R167 ;  /* 0x000000a700a77308 */ /* 0x000ea20000002400 */
[----:B-1----:R-:W-:-:S07]  /*7f60*/  FMNMX.FTZ R177, R166, R177, !PT ;  /* 0x000000b1a6b17209 */ /* 0x002fce0007810000 */
[----:B------:R-:W1:Y:S01]  /*7f70*/  MUFU.TANH R171, R171 ;  /* 0x000000ab00ab7308 */ /* 0x000e620000002400 */
[----:B0-----:R-:W-:Y:S01]  /*7f80*/  FMNMX.FTZ R178, R170, R177, !PT ;  /* 0x000000b1aab27209 */ /* 0x001fe20007810000 */
[----:B------:R-:W-:-:S06]  /*7f90*/  FFMA.FTZ R177, R169, UR10, -R175 ;  /* 0x0000000aa9b17c23 */ /* 0x000fcc00080108af */
        /* <DEDUP_REMOVED lines=10> */
[----:B------:R-:W-:Y:S01]  /*8040*/  MUFU.EX2 R14, R14 ;  /* 0x0000000e000e7308 */ /* 0x000fe20000000800 */
        /* <DEDUP_REMOVED lines=8> */
[----:B0-----:R-:W-:Y:S01]  /*80d0*/  FFMA.FTZ R3, R176, R3, R13 ;  /* 0x00000003b0037223 */ /* 0x001fe2000001000d */
        /* <DEDUP_REMOVED lines=12> */
[----:B--2---:R-:W-:Y:S01]  /*81a0*/  FMNMX.FTZ R152, R5, R182, !PT ;  /* 0x000000b605987209 */ /* 0x004fe20007810000 */
        /* <DEDUP_REMOVED lines=27> */
[----:B-1----:R-:W-:Y:S01]  /*8360*/  F2FP.F16.F32.PACK_AB R156, R178, R21 ;  /* 0x00000015b29c723e */ /* 0x002fe200000000ff */
[-C--:B------:R-:W-:Y:S01]  /*8370*/  FMUL.FTZ R100, R100, R176.reuse ;  /* 0x000000b064647220 */ /* 0x080fe20000410000 */
[----:B0-----:R-:W-:Y:S01]  /*8380*/  FMNMX.FTZ R5, R152, R5, !PT ;  /* 0x0000000598057209 */ /* 0x001fe20007810000 */
[-C--:B------:R-:W-:Y:S01]  /*8390*/  FMUL.FTZ R101, R101, R176.reuse ;  /* 0x000000b065657220 */ /* 0x080fe20000410000 */
[-C--:B------:R-:W-:Y:S01]  /*83a0*/  FMUL.FTZ R104, R104, R176.reuse ;  /* 0x000000b068687220 */ /* 0x080fe20000410000 */
[-C--:B------:R-:W-:Y:S01]  /*83b0*/  FMUL.FTZ R105, R105, R176.reuse ;  /* 0x000000b069697220 */ /* 0x080fe20000410000 */
[-C--:B------:R-:W-:Y:S01]  /*83c0*/  FMUL.FTZ R108, R108, R176.reuse ;  /* 0x000000b06c6c7220 */ /* 0x080fe20000410000 */
[C---:B------:R-:W-:Y:S01]  /*83d0*/  FADD.FTZ R152, -R5.reuse, R8 ;  /* 0x0000000805987221 */ /* 0x040fe20000010100 */
[----:B------:R-:W-:Y:S01]  /*83e0*/  FMUL.FTZ R181, R5, UR10 ;  /* 0x0000000a05b57c20 */ /* 0x000fe20008410000 */
[----:B------:R0:W-:Y:S01]  /*83f0*/  MUFU.EX2 R8, R175 ;  /* 0x000000af00087308 */ /* 0x0001e20000000800 */
[----:B------:R-:W-:Y:S01]  /*8400*/  FMUL.FTZ R109, R109, R176 ;  /* 0x000000b06d6d7220 */ /* 0x000fe20000410000 */
[----:B------:R-:W-:Y:S01]  /*8410*/  FMUL.FTZ R152, R152, UR10 ;  /* 0x0000000a98987c20 */ /* 0x000fe20008410000 */
[----:B------:R-:W-:Y:S01]  /*8420*/  FFMA.FTZ R196, R170, UR10, -R181 ;  /* 0x0000000aaac47c23 */ /* 0x000fe200080108b5 */
[----:B------:R-:W-:-:S02]  /*8430*/  IMAD.U32 R170, RZ, RZ, UR24 ;  /* 0x00000018ffaa7e24 */ /* 0x000fc4000f8e00ff */
[--C-:B------:R-:W-:Y:S01]  /*8440*/  FFMA.FTZ R172, R9, UR10, -R181.reuse ;  /* 0x0000000a09ac7c23 */ /* 0x100fe200080108b5 */
[--C-:B------:R-:W-:Y:S01]  /*8450*/  FFMA.FTZ R9, R10, UR10, -R181.reuse ;  /* 0x0000000a0a097c23 */ /* 0x100fe200080108b5 */
[--C-:B------:R-:W-:Y:S01]  /*8460*/  FFMA.FTZ R10, R11, UR10, -R181.reuse ;  /* 0x0000000a0b0a7c23 */ /* 0x100fe200080108b5 */
[----:B------:R1:W-:Y:S01]  /*8470*/  MUFU.EX2 R169, R152 ;  /* 0x0000009800a97308 */ /* 0x0003e20000000800 */
[--C-:B0-----:R-:W-:Y:S01]  /*8480*/  FFMA.FTZ R175, R155, UR10, -R181.reuse ;  /* 0x0000000a9baf7c23 */ /* 0x101fe200080108b5 */
[----:B------:R-:W-:Y:S02]  /*8490*/  IMAD.MOV R155, RZ, RZ, -R18 ;  /* 0x000000ffff9b7224 */ /* 0x000fe400078e0a12 */
[--C-:B------:R-:W-:Y:S01]  /*84a0*/  FFMA.FTZ R11, R12, UR10, -R181.reuse ;  /* 0x0000000a0c0b7c23 */ /* 0x100fe200080108b5 */
[--C-:B------:R-:W-:Y:S01]  /*84b0*/  FFMA.FTZ R12, R154, UR10, -R181.reuse ;  /* 0x0000000a9a0c7c23 */ /* 0x100fe200080108b5 */
[--C-:B------:R-:W-:Y:S01]  /*84c0*/  FFMA.FTZ R179, R160, UR10, -R181.reuse ;  /* 0x0000000aa0b37c23 */ /* 0x100fe200080108b5 */
[----:B------:R-:W-:Y:S01]  /*84d0*/  FFMA.FTZ R192, R161, UR10, -R181 ;  /* 0x0000000aa1c07c23 */ /* 0x000fe200080108b5 */
[----:B------:R-:W-:Y:S01]  /*84e0*/  ISETP.NE.AND P2, PT, R2, R155, PT ;  /* 0x0000009b0200720c */ /* 0x000fe20003f45270 */
[----:B------:R-:W0:Y:S01]  /*84f0*/  MUFU.EX2 R172, R172 ;  /* 0x000000ac00ac7308 */ /* 0x000e220000000800 */
[----:B-1----:R-:W-:-:S02]  /*8500*/  @!P1 VIADD R152, R170, 0x28c40 ;  /* 0x00028c40aa989836 */ /* 0x002fc40000000000 */
[--C-:B------:R-:W-:Y:S01]  /*8510*/  FFMA.FTZ R161, R162, UR10, -R181.reuse ;  /* 0x0000000aa2a17c23 */ /* 0x100fe200080108b5 */
[----:B------:R-:W-:Y:S02]  /*8520*/  IMAD.U32 R155, RZ, RZ, UR22 ;  /* 0x00000016ff9b7e24 */ /* 0x000fe4000f8e00ff */
[--C-:B------:R-:W-:Y:S01]  /*8530*/  FFMA.FTZ R194, R163, UR10, -R181.reuse ;  /* 0x0000000aa3c27c23 */ /* 0x100fe200080108b5 */
[--C-:B------:R-:W-:Y:S01]  /*8540*/  FFMA.FTZ R163, R166, UR10, -R181.reuse ;  /* 0x0000000aa6a37c23 */ /* 0x100fe200080108b5 */
[----:B------:R-:W-:Y:S01]  /*8550*/  @!P1 PRMT R152, RZ, 0x654, R152 ;  /* 0x00000654ff989816 */ /* 0x000fe20000000098 */
[--C-:B------:R-:W-:Y:S01]  /*8560*/  FFMA.FTZ R167, R167, UR10, -R181.reuse ;  /* 0x0000000aa7a77c23 */ /* 0x100fe200080108b5 */
[----:B------:R-:W1:Y:S01]  /*8570*/  MUFU.EX2 R9, R9 ;  /* 0x0000000900097308 */ /* 0x000e620000000800 */
[--C-:B------:R-:W-:Y:S01]  /*8580*/  FFMA.FTZ R173, R173, UR10, -R181.reuse ;  /* 0x0000000aadad7c23 */ /* 0x100fe200080108b5 */
[----:B------:R3:W-:Y:S01]  /*8590*/  @!P1 SYNCS.ARRIVE.TRANS64.RED.A1T0 RZ, [R152+URZ], RZ ;  /* 0x000000ff98ff99a7 */ /* 0x0007e2000810043f */
[----:B------:R-:W-:Y:S01]  /*85a0*/  FFMA.FTZ R171, R171, UR10, -R181 ;  /* 0x0000000aabab7c23 */ /* 0x000fe200080108b5 */
[----:B------:R-:W-:-:S02]  /*85b0*/  @!P2 IMAD R154, R155, 0x40, R16 ;  /* 0x000000409b9aa824 */ /* 0x000fc400078e0210 */
[----:B------:R-:W-:Y:S01]  /*85c0*/  FFMA.FTZ R181, R174, UR10, -R181 ;  /* 0x0000000aaeb57c23 */ /* 0x000fe200080108b5 */
[----:B--2---:R-:W-:Y:S01]  /*85d0*/  F2FP.F16.F32.PACK_AB R158, R180, R153 ;  /* 0x00000099b49e723e */ /* 0x004fe200000000ff */
[----:B------:R-:W-:Y:S01]  /*85e0*/  FMUL.FTZ R112, R112, R176 ;  /* 0x000000b070707220 */ /* 0x000fe20000410000 */
[----:B------:R-:W2:Y:S01]  /*85f0*/  MUFU.EX2 R10, R10 ;  /* 0x0000000a000a7308 */ /* 0x000ea20000000800 */
[----:B0-----:R-:W-:Y:S01]  /*8600*/  FFMA.FTZ R4, R169, R4, R172 ;  /* 0x00000004a9047223 */ /* 0x001fe200000100ac */
[----:B---3--:R-:W-:Y:S01]  /*8610*/  FADD.FTZ R152, R14, R3 ;  /* 0x000000030e987221 */ /* 0x008fe20000010000 */
[----:B------:R-:W-:Y:S01]  /*8620*/  @!P2 LEA R154, R154, UR43, 0x2 ;  /* 0x0000002b9a9aac11 */ /* 0x000fe2000f8e10ff */
[-C--:B------:R-:W-:Y:S01]  /*8630*/  FMUL.FTZ R113, R113, R176.reuse ;  /* 0x000000b071717220 */ /* 0x080fe20000410000 */
[-C--:B------:R-:W-:Y:S01]  /*8640*/  FMUL.FTZ R116, R116, R176.reuse ;  /* 0x000000b074747220 */ /* 0x080fe20000410000 */
[----:B------:R-:W-:Y:S01]  /*8650*/  FADD.FTZ R3, R15, R152 ;  /* 0x000000980f037221 */ /* 0x000fe20000010000 */
[-C--:B------:R-:W-:Y:S01]  /*8660*/  FMUL.FTZ R117, R117, R176.reuse ;  /* 0x000000b075757220 */ /* 0x080fe20000410000 */
[----:B------:R-:W0:Y:S01]  /*8670*/  MUFU.EX2 R11, R11 ;  /* 0x0000000b000b7308 */ /* 0x000e220000000800 */
[----:B------:R-:W-:Y:S01]  /*8680*/  @!P2 STS [R154+0x28800], R176 ;  /* 0x028800b09a00a388 */ /* 0x000fe20000000800 */
[----:B------:R-:W-:Y:S01]  /*8690*/  FADD.FTZ R152, R20, R3 ;  /* 0x0000000314987221 */ /* 0x000fe20000010000 */
[----:B-1----:R-:W-:Y:S01]  /*86a0*/  FADD.FTZ R3, R9, R4 ;  /* 0x0000000409037221 */ /* 0x002fe20000010000 */
[-C--:B------:R-:W-:Y:S01]  /*86b0*/  FMUL.FTZ R120, R120, R176.reuse ;  /* 0x000000b078787220 */ /* 0x080fe20000410000 */
[----:B------:R1:W-:Y:S01]  /*86c0*/  @!P2 STS [R154+0x28820], R169 ;  /* 0x028820a99a00a388 */ /* 0x0003e20000000800 */
[----:B------:R-:W-:Y:S01]  /*86d0*/  FADD.FTZ R155, R21, R152 ;  /* 0x00000098159b7221 */ /* 0x000fe20000010000 */
[-C--:B------:R-:W-:Y:S01]  /*86e0*/  FMUL.FTZ R121, R121, R176.reuse ;  /* 0x000000b079797220 */ /* 0x080fe20000410000 */
[----:B------:R-:W3:Y:S01]  /*86f0*/  MUFU.EX2 R12, R12 ;  /* 0x0000000c000c7308 */ /* 0x000ee20000000800 */
[----:B--2---:R-:W-:Y:S01]  /*8700*/  FADD.FTZ R4, R10, R3 ;  /* 0x000000030a047221 */ /* 0x004fe20000010000 */
[----:B------:R-:W-:Y:S01]  /*8710*/  FADD.FTZ R152, R178, R155 ;  /* 0x0000009bb2987221 */ /* 0x000fe20000010000 */
[-C--:B------:R-:W-:Y:S01]  /*8720*/  FMUL.FTZ R124, R124, R176.reuse ;  /* 0x000000b07c7c7220 */ /* 0x080fe20000410000 */
[-C--:B------:R-:W-:Y:S01]  /*8730*/  FMUL.FTZ R125, R125, R176.reuse ;  /* 0x000000b07d7d7220 */ /* 0x080fe20000410000 */
[----:B------:R-:W-:Y:S01]  /*8740*/  FMUL.FTZ R128, R128, R176 ;  /* 0x000000b080807220 */ /* 0x000fe20000410000 */
[----:B------:R-:W-:Y:S01]  /*8750*/  FADD.FTZ R155, R153, R152 ;  /* 0x00000098999b7221 */ /* 0x000fe20000010000 */
[----:B-1----:R-:W-:Y:S01]  /*8760*/  F2FP.F16.F32.PACK_AB R154, R20, R15 ;  /* 0x0000000f149a723e */ /* 0x002fe200000000ff */
[----:B------:R-:W1:Y:S01]  /*8770*/  MUFU.EX2 R157, R157 ;  /* 0x0000009d009d7308 */ /* 0x000e620000000800 */
[----:B0-----:R-:W-:Y:S01]  /*8780*/  FADD.FTZ R3, R11, R4 ;  /* 0x000000040b037221 */ /* 0x001fe20000010000 */
[----:B------:R-:W-:Y:S01]  /*8790*/  FADD.FTZ R152, R180, R155 ;  /* 0x0000009bb4987221 */ /* 0x000fe20000010000 */
[----:B------:R-:W-:Y:S01]  /*87a0*/  F2FP.F16.F32.PACK_AB R153, R9, R172 ;  /* 0x000000ac0999723e */ /* 0x000fe200000000ff */
        /* <DEDUP_REMOVED lines=14> */
[----:B------:R-:W-:Y:S01]  /*8890*/  FMUL.FTZ R149, R149, R176 ;  /* 0x000000b095957220 */ /* 0x000fe20000410000 */
        /* <DEDUP_REMOVED lines=30> */
[----:B0-----:R-:W-:Y:S01]  /*8a80*/  FADD.FTZ R155, R159, R152 ;  /* 0x000000989f9b7221 */ /* 0x001fe20000010000 */
[----:B------:R-:W-:Y:S01]  /*8a90*/  F2FP.F16.F32.PACK_AB R152, R14, R13 ;  /* 0x0000000d0e98723e */ /* 0x000fe200000000ff */
        /* <DEDUP_REMOVED lines=14> */
[C---:B-1----:R-:W-:Y:S01]  /*8b80*/  FADD.FTZ R14, R164.reuse, R155 ;  /* 0x0000009ba40e7221 */ /* 0x042fe20000010000 */
[----:B------:R-:W-:Y:S01]  /*8b90*/  F2FP.F16.F32.PACK_AB R162, R164, R159 ;  /* 0x0000009fa4a2723e */ /* 0x000fe200000000ff */
[----:B------:R-:W-:Y:S01]  /*8ba0*/  FMUL.FTZ R90, R90, R169 ;  /* 0x000000a95a5a7220 */ /* 0x000fe20000410000 */
[----:B------:R-:W-:Y:S01]  /*8bb0*/  F2FP.F16.F32.PACK_AB R155, R11, R10 ;  /* 0x0000000a0b9b723e */ /* 0x000fe200000000ff */
[----:B------:R-:W-:Y:S01]  /*8bc0*/  BAR.SYNC.DEFER_BLOCKING 0xf, 0x100 ;  /* 0x03c4000000007b1d */ /* 0x000fe20000010000 */
[----:B------:R-:W-:Y:S01]  /*8bd0*/  F2FP.F16.F32.PACK_AB R159, R192, R179 ;  /* 0x000000b3c09f723e */ /* 0x000fe200000000ff */
[-C--:B------:R-:W-:Y:S01]  /*8be0*/  FMUL.FTZ R91, R91, R169.reuse ;  /* 0x000000a95b5b7220 */ /* 0x080fe20000410000 */
[-C--:B------:R-:W-:Y:S01]  /*8bf0*/  FMUL.FTZ R94, R94, R169.reuse ;  /* 0x000000a95e5e7220 */ /* 0x080fe20000410000 */
[----:B0-----:R-:W-:Y:S01]  /*8c00*/  FADD.FTZ R3, R161, R4 ;  /* 0x00000004a1037221 */ /* 0x001fe20000010000 */
[-C--:B------:R-:W-:Y:S01]  /*8c10*/  FMUL.FTZ R95, R95, R169.reuse ;  /* 0x000000a95f5f7220 */ /* 0x080fe20000410000 */
[----:B------:R-:W0:Y:S01]  /*8c20*/  MUFU.EX2 R194, R194 ;  /* 0x000000c200c27308 */ /* 0x000e220000000800 */
[-C--:B------:R-:W-:Y:S01]  /*8c30*/  FMUL.FTZ R98, R98, R169.reuse ;  /* 0x000000a962627220 */ /* 0x080fe20000410000 */
[-C--:B------:R-:W-:Y:S01]  /*8c40*/  FMUL.FTZ R99, R99, R169.reuse ;  /* 0x000000a963637220 */ /* 0x080fe20000410000 */
[-C--:B------:R-:W-:Y:S01]  /*8c50*/  FMUL.FTZ R102, R102, R169.reuse ;  /* 0x000000a966667220 */ /* 0x080fe20000410000 */
[-C--:B------:R-:W-:Y:S01]  /*8c60*/  FMUL.FTZ R103, R103, R169.reuse ;  /* 0x000000a967677220 */ /* 0x080fe20000410000 */
[-C--:B------:R-:W-:Y:S01]  /*8c70*/  FMUL.FTZ R106, R106, R169.reuse ;  /* 0x000000a96a6a7220 */ /* 0x080fe20000410000 */
[----:B--2---:R-:W-:Y:S01]  /*8c80*/  FADD.FTZ R13, R165, R14 ;  /* 0x0000000ea50d7221 */ /* 0x004fe20000010000 */
        /* <DEDUP_REMOVED lines=12> */
[----:B------:R0:W-:Y:S01]  /*8d50*/  STSM.16.M88.4 [R19+0x26800], R152 ;  /* 0x0268009813007844 */ /* 0x0001e20000000200 */
[-C--:B------:R-:W-:Y:S01]  /*8d60*/  FMUL.FTZ R123, R123, R169.reuse ;  /* 0x000000a97b7b7220 */ /* 0x080fe20000410000 */
[-C--:B------:R-:W-:Y:S01]  /*8d70*/  FMUL.FTZ R126, R126, R169.reuse ;  /* 0x000000a97e7e7220 */ /* 0x080fe20000410000 */
[-C--:B------:R-:W-:Y:S01]  /*8d80*/  FMUL.FTZ R127, R127, R169.reuse ;  /* 0x000000a97f7f7220 */ /* 0x080fe20000410000 */
[----:B------:R0:W-:Y:S01]  /*8d90*/  STSM.16.M88.4 [R184], R156 ;  /* 0x0000009cb8007844 */ /* 0x0001e20000000200 */
[----:B------:R-:W3:Y:S01]  /*8da0*/  MUFU.EX2 R168, R168 ;  /* 0x000000a800a87308 */ /* 0x000ee20000000800 */
        /* <DEDUP_REMOVED lines=13> */
[----:B------:R-:W-:Y:S01]  /*8e80*/  FMUL.FTZ R147, R147, R169 ;  /* 0x000000a993937220 */ /* 0x000fe20000410000 */
[----:B------:R0:W-:Y:S01]  /*8e90*/  STSM.16.M88.4 [R22], R160 ;  /* 0x000000a016007844 */ /* 0x0001e20000000200 */
[----:B------:R-:W2:Y:S01]  /*8ea0*/  MUFU.EX2 R174, R171 ;  /* 0x000000ab00ae7308 */ /* 0x000ea20000000800 */
[C---:B---3--:R-:W-:Y:S01]  /*8eb0*/  FADD.FTZ R20, R168.reuse, R13 ;  /* 0x0000000da8147221 */ /* 0x048fe20000010000 */
[----:B------:R-:W-:Y:S01]  /*8ec0*/  F2FP.F16.F32.PACK_AB R164, R168, R165 ;  /* 0x000000a5a8a4723e */ /* 0x000fe200000000ff */
[-C--:B------:R-:W-:Y:S01]  /*8ed0*/  FMUL.FTZ R150, R150, R169.reuse ;  /* 0x000000a996967220 */ /* 0x080fe20000410000 */
[----:B------:R-:W-:-:S04]  /*8ee0*/  FMUL.FTZ R151, R151, R169 ;  /* 0x000000a997977220 */ /* 0x000fc80000410000 */
[----:B------:R-:W3:Y:S01]  /*8ef0*/  MUFU.EX2 R177, R177 ;  /* 0x000000b100b17308 */ /* 0x000ee20000000800 */
[----:B-1----:R-:W-:-:S07]  /*8f00*/  FADD.FTZ R13, R167, R4 ;  /* 0x00000004a70d7221 */ /* 0x002fce0000010000 */
[----:B------:R-:W1:Y:S01]  /*8f10*/  MUFU.EX2 R173, R173 ;  /* 0x000000ad00ad7308 */ /* 0x000e620000000800 */
[C---:B--2---:R-:W-:Y:S01]  /*8f20*/  F2FP.F16.F32.PACK_AB R165, R174.reuse, R167 ;  /* 0x000000a7aea5723e */ /* 0x044fe200000000ff */
[----:B------:R-:W-:-:S06]  /*8f30*/  FADD.FTZ R4, R174, R13 ;  /* 0x0000000dae047221 */ /* 0x000fcc0000010000 */
[----:B------:R-:W2:Y:S01]  /*8f40*/  MUFU.EX2 R14, R181 ;  /* 0x000000b5000e7308 */ /* 0x000ea20000000800 */
[----:B---3--:R-:W-:Y:S01]  /*8f50*/  F2FP.F16.F32.PACK_AB R166, R8, R177 ;  /* 0x000000b108a6723e */ /* 0x008fe200000000ff */
[----:B------:R-:W-:-:S04]  /*8f60*/  FADD.FTZ R3, R177, R20 ;  /* 0x00000014b1037221 */ /* 0x000fc80000010000 */
[----:B------:R-:W-:Y:S01]  /*8f70*/  FADD.FTZ R3, R8, R3 ;  /* 0x0000000308037221 */ /* 0x000fe20000010000 */
[----:B-1----:R-:W-:Y:S01]  /*8f80*/  FADD.FTZ R9, R173, R4 ;  /* 0x00000004ad097221 */ /* 0x002fe20000010000 */
[----:B--2---:R-:W-:-:S03]  /*8f90*/  F2FP.F16.F32.PACK_AB R167, R14, R173 ;  /* 0x000000ad0ea7723e */ /* 0x004fc600000000ff */
[----:B------:R-:W-:Y:S02]  /*8fa0*/  FADD.FTZ R4, R14, R9 ;  /* 0x000000090e047221 */ /* 0x000fe40000010000 */
[----:B------:R0:W-:Y:S01]  /*8fb0*/  STSM.16.M88.4 [R23], R164 ;  /* 0x000000a417007844 */ /* 0x0001e20000000200 */
[----:B------:R-:W-:Y:S05]  /*8fc0*/  @!P0 BRA `(.L_x_7416) ;  /* 0x0000000000048947 */ /* 0x000fea0003800000 */
[----:B------:R-:W-:Y:S01]  /*8fd0*/  BPT.TRAP 0x1 ;  /* 0x000000040000795c */ /* 0x000fe20000300000 */
.L_x_7416:
[----:B------:R1:W2:Y:S01]  /*8fe0*/  SYNCS.PHASECHK.TRANS64.TRYWAIT P2, [UR24+0x28c50], R7 ;  /* 0x028c5007ff0075a7 */ /* 0x0002a20008040158 */
[----:B------:R-:W-:Y:S05]  /*8ff0*/  @!P0 BRA `(.L_x_7417) ;  /* 0x0000000000048947 */ /* 0x000fea0003800000 */
[----:B------:R-:W-:Y:S01]  /*9000*/  BPT.TRAP 0x1 ;  /* 0x000000040000795c */ /* 0x000fe20000300000 */
.L_x_7417:
[----:B--2---:R-:W-:Y:S05]  /*9010*/  @P2 BRA `(.L_x_7418) ;  /* 0x0000000000082947 */ /* 0x004fea0003800000 */
[----:B------:R-:W2:Y:S02]  /*9020*/  SYNCS.PHASECHK.TRANS64.TRYWAIT P2, [UR24+0x28c50], R7 ;  /* 0x028c5007ff0075a7 */ /* 0x000ea40008040158 */
[----:B--2---:R-:W-:Y:S05]  /*9030*/  @!P2 BRA `(.L_x_7419) ;  /* 0x0000008c00e4a947 */ /* 0x004fea0003800000 */
.L_x_7418:
[----:B------:R-:W-:Y:S01]  /*9040*/  ULEA UR11, UR36, UR48, 0xc ;  /* 0x00000030240b7291 */ /* 0x000fe2000f8e603f */
[----:B------:R-:W-:Y:S01]  /*9050*/  WARPGROUP.ARRIVE ;  /* 0x00000000000079c5 */ /* 0x000fe20000000000 */
[----:B------:R-:W-:Y:S01]  /*9060*/  UMOV UR7, 0x40000040 ;  /* 0x4000004000077882 */ /* 0x000fe20000000000 */
[----:B------:R-:W-:Y:S01]  /*9070*/  ISETP.LT.AND P2, PT, RZ, UR21, PT ;  /* 0x00000015ff007c0c */ /* 0x000fe2000bf41270 */
        /* <DEDUP_REMOVED lines=37> */
.L_x_7411:
[----:B------:R-:W4:Y:S01]  /*92d0*/  SHFL.BFLY PT, R0, R3, 0x2, 0x1f ;  /* 0x0c401f0003007f89 */ /* 0x000f2200000e0000 */
[----:B------:R-:W-:Y:S01]  /*92e0*/  IMAD.MOV.U32 R10, RZ, RZ, RZ ;  /* 0x000000ffff0a7224 */ /* 0x000fe200078e00ff */
[----:B------:R-:W-:Y:S01]  /*92f0*/  UIADD3 UR38, UR38, 0x1, URZ ;  /* 0x0000000126267890 */ /* 0x000fe2000fffe03f */
[----:B------:R-:W-:Y:S01]  /*9300*/  IMAD.U32 R13, RZ, RZ, UR10 ;  /* 0x0000000aff0d7e24 */ /* 0x000fe2000f8e00ff */
[----:B------:R-:W5:Y:S01]  /*9310*/  SHFL.BFLY PT, R9, R4, 0x2, 0x1f ;  /* 0x0c401f0004097f89 */ /* 0x000f6200000e0000 */
[----:B------:R-:W-:Y:S01]  /*9320*/  IMAD.U32 R14, RZ, RZ, UR10 ;  /* 0x0000000aff0e7e24 */ /* 0x000fe2000f8e00ff */
[----:B------:R-:W-:Y:S08]  /*9330*/  BAR.ARV 0x8, 0x100 ;  /* 0x0204000000007b1d */ /* 0x000ff00000002000 */
[----:B------:R-:W-:Y:S01]  /*9340*/  BAR.SYNC.DEFER_BLOCKING 0xf, 0x100 ;  /* 0x03c4000000007b1d */ /* 0x000fe20000010000 */
[----:B----4-:R-:W-:Y:S01]  /*9350*/  FADD.FTZ R0, R0, R3 ;  /* 0x0000000300007221 */ /* 0x010fe20000010000 */
[----:B------:R-:W-:Y:S01]  /*9360*/  IMAD.U32 R3, RZ, RZ, UR36 ;  /* 0x00000024ff037e24 */ /* 0x000fe2000f8e00ff */
[----:B------:R-:W-:Y:S01]  /*9370*/  UIADD3 UR36, UR36, 0x1, URZ ;  /* 0x0000000124247890 */ /* 0x000fe2000fffe03f */
[----:B-----5:R-:W-:-:S02]  /*9380*/  FADD.FTZ R9, R9, R4 ;  /* 0x0000000409097221 */ /* 0x020fc40000010000 */
[----:B-1----:R-:W1:Y:S01]  /*9390*/  SHFL.BFLY PT, R7, R0, 0x1, 0x1f ;  /* 0x0c201f0000077f89 */ /* 0x002e6200000e0000 */
[----:B------:R-:W-:Y:S01]  /*93a0*/  IMAD.MOV.U32 R4, RZ, RZ, RZ ;  /* 0x000000ffff047224 */ /* 0x000fe200078e00ff */
[----:B------:R-:W-:Y:S02]  /*93b0*/  UISETP.NE.AND UP0, UPT, UR36, 0x2, UPT ;  /* 0x000000022400788c */ /* 0x000fe4000bf05270 */
[----:B------:R-:W4:Y:S02]  /*93c0*/  SHFL.BFLY PT, R8, R9, 0x1, 0x1f ;  /* 0x0c201f0009087f89 */ /* 0x000f2400000e0000 */
[----:B------:R-:W-:Y:S02]  /*93d0*/  USEL UR4, URZ, 0x1, UP0 ;  /* 0x000000013f047887 */ /* 0x000fe40008000000 */
[----:B------:R-:W-:Y:S02]  /*93e0*/  USEL UR36, UR36, URZ, UP0 ;  /* 0x0000003f24247287 */ /* 0x000fe40008000000 */
[----:B------:R-:W-:Y:S01]  /*93f0*/  ULOP3.LUT UR37, UR37, UR4, URZ, 0x3c, !UPT ;  /* 0x0000000425257292 */ /* 0x000fe2000f8e3c3f */
[----:B-1----:R-:W-:Y:S01]  /*9400*/  FADD.FTZ R11, R0, R7 ;  /* 0x00000007000b7221 */ /* 0x002fe20000010000 */
[----:B------:R-:W-:-:S02]  /*9410*/  IMAD.MOV R7, RZ, RZ, -R18 ;  /* 0x000000ffff077224 */ /* 0x000fc400078e0a12 */
[----:B----4-:R-:W-:Y:S02]  /*9420*/  FADD.FTZ R12, R9, R8 ;  /* 0x00000008090c7221 */ /* 0x010fe40000010000 */
[----:B------:R-:W-:Y:S02]  /*9430*/  FSETP.NE.FTZ.AND P1, PT, R11, RZ, PT ;  /* 0x000000ff0b00720b */ /* 0x000fe40003f35000 */
[----:B------:R-:W-:Y:S02]  /*9440*/  ISETP.NE.AND P0, PT, R2, R7, PT ;  /* 0x000000070200720c */ /* 0x000fe40003f05270 */
[----:B------:R-:W-:-:S09]  /*9450*/  FSETP.NE.FTZ.AND P2, PT, R12, RZ, PT ;  /* 0x000000ff0c00720b */ /* 0x000fd20003f55000 */
[----:B------:R-:W1:Y:S02]  /*9460*/  @P1 MUFU.RCP R10, R11 ;  /* 0x0000000b000a1308 */ /* 0x000e640000001000 */
[----:B------:R-:W-:Y:S02]  /*9470*/  @!P0 IMAD R0, R3, 0x40, R16 ;  /* 0x0000004003008824 */ /* 0x000fe400078e0210 */
[----:B------:R-:W-:-:S03]  /*9480*/  IMAD.MOV.U32 R3, RZ, RZ, -0x800000 ;  /* 0xff800000ff037424 */ /* 0x000fc600078e00ff */
[----:B------:R-:W-:Y:S01]  /*9490*/  @!P0 LEA R9, R0, UR43, 0x2 ;  /* 0x0000002b00098c11 */ /* 0x000fe2000f8e10ff */
[----:B------:R-:W-:Y:S01]  /*94a0*/  @P2 MUFU.RCP R4, R12 ;  /* 0x0000000c00042308 */ /* 0x000fe20000001000 */
[----:B------:R-:W-:-:S07]  /*94b0*/  IMAD.MOV.U32 R0, RZ, RZ, -0x800000 ;  /* 0xff800000ff007424 */ /* 0x000fce00078e00ff */
[----:B------:R-:W4:Y:S01]  /*94c0*/  @P1 MUFU.LG2 R8, R11 ;  /* 0x0000000b00081308 */ /* 0x000f220000000c00 */
        /* <DEDUP_REMOVED lines=33> */
[-C--:B0-----:R-:W-:Y:S01]  /*96e0*/  FMUL.FTZ R163, R89, R10.reuse ;  /* 0x0000000a59a37220 */ /* 0x081fe20000410000 */
        /* <DEDUP_REMOVED lines=31> */
[----:B----4-:R-:W-:Y:S01]  /*98e0*/  @P1 FMUL.FTZ R8, R8, 0.69314718246459960938 ;  /* 0x3f31721808081820 */ /* 0x010fe20000410000 */
        /* <DEDUP_REMOVED lines=13> */
[----:B------:R-:W-:Y:S01]  /*99c0*/  @P2 FMUL.FTZ R13, R14, 0.69314718246459960938 ;  /* 0x3f3172180e0d2820 */ /* 0x000fe20000410000 */
        /* <DEDUP_REMOVED lines=59> */
.L_x_7382:
        /* <DEDUP_REMOVED lines=29> */
[----:B------:R-:W-:Y:S02]  /*9f50*/  IMAD.U32 R96, RZ, RZ, UR6 ;  /* 0x00000006ff607e24 */ /* 0x000fe4000f8e00ff */
[----:B------:R-:W-:-:S02]  /*9f60*/  IMAD.U32 R97, RZ, RZ, UR7 ;  /* 0x00000007ff617e24 */ /* 0x000fc4000f8e00ff */
[----:B------:R-:W-:-:S04]  /*9f70*/  IMAD.WIDE R4, R215, 0x2, R96 ;  /* 0x00000002d7047825 */ /* 0x000fc800078e0260 */
[----:B------:R-:W-:Y:S01]  /*9f80*/  IMAD.WIDE R96, R9, 0x2, R96 ;  /* 0x0000000209607825 */ /* 0x000fe200078e0260 */
[C---:B------:R-:W-:Y:S02]  /*9f90*/  IADD3 R25, P2, R4.reuse, 0x60, RZ ;  /* 0x0000006004197810 */ /* 0x040fe40007f5e0ff */
[----:B------:R-:W-:Y:S02]  /*9fa0*/  IADD3 R29, P1, R4, 0x2000, RZ ;  /* 0x00002000041d7810 */ /* 0x000fe40007f3e0ff */
[----:B------:R-:W-:Y:S02]  /*9fb0*/  LOP3.LUT R24, R25, 0x380, RZ, 0xc0, !PT ;  /* 0x0000038019187812 */ /* 0x000fe400078ec0ff */
[----:B------:R-:W-:Y:S02]  /*9fc0*/  LOP3.LUT R28, R29, 0x380, RZ, 0xc0, !PT ;  /* 0x000003801d1c7812 */ /* 0x000fe400078ec0ff */
[----:B------:R-:W-:Y:S02]  /*9fd0*/  SHF.R.U64 R24, R24, 0x3, RZ ;  /* 0x0000000318187819 */ /* 0x000fe400000012ff */
[----:B------:R-:W-:-:S02]  /*9fe0*/  IADD3 R13, P4, R4, 0x20, RZ ;  /* 0x00000020040d7810 */ /* 0x000fc40007f9e0ff */
[----:B------:R-:W-:Y:S01]  /*9ff0*/  LOP3.LUT R24, R24, R25, RZ, 0x3c, !PT ;  /* 0x0000001918187212 */ /* 0x000fe200078e3cff */
[----:B------:R-:W-:Y:S01]  /*a000*/  IMAD.X R25, RZ, RZ, R5, P2 ;  /* 0x000000ffff197224 */ /* 0x000fe200010e0605 */
[C---:B------:R-:W-:Y:S02]  /*a010*/  IADD3 R131, P2, R4.reuse, 0x4040, RZ ;  /* 0x0000404004837810 */ /* 0x040fe40007f5e0ff */
[----:B------:R-:W-:Y:S02]  /*a020*/  IADD3 R15, P3, R4, 0x40, RZ ;  /* 0x00000040040f7810 */ /* 0x000fe40007f7e0ff */
[----:B------:R-:W-:Y:S02]  /*a030*/  LOP3.LUT R130, R131, 0x380, RZ, 0xc0, !PT ;  /* 0x0000038083827812 */ /* 0x000fe400078ec0ff */
[----:B------:R-:W-:Y:S02]  /*a040*/  SHF.R.U64 R28, R28, 0x3, RZ ;  /* 0x000000031c1c7819 */ /* 0x000fe400000012ff */
[----:B------:R-:W-:-:S02]  /*a050*/  SHF.R.U64 R130, R130, 0x3, RZ ;  /* 0x0000000382827819 */ /* 0x000fc400000012ff */
[----:B------:R-:W-:Y:S02]  /*a060*/  LOP3.LUT R12, R13, 0x380, RZ, 0xc0, !PT ;  /* 0x000003800d0c7812 */ /* 0x000fe400078ec0ff */
[----:B------:R-:W-:Y:S01]  /*a070*/  LOP3.LUT R130, R130, R131, RZ, 0x3c, !PT ;  /* 0x0000008382827212 */ /* 0x000fe200078e3cff */
[--C-:B------:R-:W-:Y:S01]  /*a080*/  IMAD.X R131, RZ, RZ, R5.reuse, P2 ;  /* 0x000000ffff837224 */ /* 0x100fe200010e0605 */
[----:B------:R-:W-:Y:S02]  /*a090*/  LOP3.LUT R14, R15, 0x380, RZ, 0xc0, !PT ;  /* 0x000003800f0e7812 */ /* 0x000fe400078ec0ff */
[----:B------:R-:W-:Y:S02]  /*a0a0*/  IADD3 R33, P2, R96, 0x2000, RZ ;  /* 0x0000200060217810 */ /* 0x000fe40007f5e0ff */
[----:B------:R-:W-:Y:S01]  /*a0b0*/  LOP3.LUT R28, R28, R29, RZ, 0x3c, !PT ;  /* 0x0000001d1c1c7212 */ /* 0x000fe200078e3cff */
[----:B------:R-:W-:Y:S01]  /*a0c0*/  IMAD.X R29, RZ, RZ, R5, P1 ;  /* 0x000000ffff1d7224 */ /* 0x000fe200008e0605 */
[----:B------:R-:W-:-:S02]  /*a0d0*/  SHF.R.U64 R12, R12, 0x3, RZ ;  /* 0x000000030c0c7819 */ /* 0x000fc400000012ff */
[----:B------:R-:W-:Y:S02]  /*a0e0*/  SHF.R.U64 R14, R14, 0x3, RZ ;  /* 0x000000030e0e7819 */ /* 0x000fe400000012ff */
[----:B------:R-:W-:Y:S02]  /*a0f0*/  IADD3 R135, P1, R4, 0x4060, RZ ;  /* 0x0000406004877810 */ /* 0x000fe40007f3e0ff */
[----:B------:R-:W-:Y:S02]  /*a100*/  LOP3.LUT R32, R33, 0x380, RZ, 0xc0, !PT ;  /* 0x0000038021207812 */ /* 0x000fe400078ec0ff */
[----:B------:R-:W-:Y:S01]  /*a110*/  LOP3.LUT R12, R12, R13, RZ, 0x3c, !PT ;  /* 0x0000000d0c0c7212 */ /* 0x000fe200078e3cff */
[--C-:B------:R-:W-:Y:S01]  /*a120*/  IMAD.X R13, RZ, RZ, R5.reuse, P4 ;  /* 0x000000ffff0d7224 */ /* 0x100fe200020e0605 */
[----:B------:R-:W-:Y:S01]  /*a130*/  LOP3.LUT R14, R14, R15, RZ, 0x3c, !PT ;  /* 0x0000000f0e0e7212 */ /* 0x000fe200078e3cff */
[----:B------:R-:W-:Y:S01]  /*a140*/  IMAD.X R15, RZ, RZ, R5, P3 ;  /* 0x000000ffff0f7224 */ /* 0x000fe200018e0605 */
[----:B------:R-:W-:-:S02]  /*a150*/  LOP3.LUT R134, R135, 0x380, RZ, 0xc0, !PT ;  /* 0x0000038087867812 */ /* 0x000fc400078ec0ff */
[----:B------:R-:W-:Y:S02]  /*a160*/  SHF.R.U64 R32, R32, 0x3, RZ ;  /* 0x0000000320207819 */ /* 0x000fe400000012ff */
[C---:B------:R-:W-:Y:S02]  /*a170*/  IADD3 R45, P0, R4.reuse, 0x2020, RZ ;  /* 0x00002020042d7810 */ /* 0x040fe40007f1e0ff */
[C---:B------:R-:W-:Y:S02]  /*a180*/  IADD3 R61, P6, R4.reuse, 0x2040, RZ ;  /* 0x00002040043d7810 */ /* 0x040fe40007fde0ff */
[C---:B------:R-:W-:Y:S02]  /*a190*/  IADD3 R119, P5, R4.reuse, 0x2060, RZ ;  /* 0x0000206004777810 */ /* 0x040fe40007fbe0ff */
[C---:B------:R-:W-:Y:S02]  /*a1a0*/  IADD3 R123, P4, R4.reuse, 0x4000, RZ ;  /* 0x00004000047b7810 */ /* 0x040fe40007f9e0ff */
[----:B------:R-:W-:-:S02]  /*a1b0*/  IADD3 R127, P3, R4, 0x4020, RZ ;  /* 0x00004020047f7810 */ /* 0x000fc40007f7e0ff */
[----:B------:R-:W-:Y:S02]  /*a1c0*/  SHF.R.U64 R134, R134, 0x3, RZ ;  /* 0x0000000386867819 */ /* 0x000fe400000012ff */
[----:B------:R-:W-:Y:S01]  /*a1d0*/  LOP3.LUT R32, R32, R33, RZ, 0x3c, !PT ;  /* 0x0000002120207212 */ /* 0x000fe200078e3cff */
[----:B------:R-:W-:Y:S01]  /*a1e0*/  IMAD.X R33, RZ, RZ, R97, P2 ;  /* 0x000000ffff217224 */ /* 0x000fe200010e0661 */
[----:B------:R-:W-:Y:S02]  /*a1f0*/  LOP3.LUT R44, R45, 0x380, RZ, 0xc0, !PT ;  /* 0x000003802d2c7812 */ /* 0x000fe400078ec0ff */
[----:B------:R-:W-:Y:S02]  /*a200*/  LOP3.LUT R60, R61, 0x380, RZ, 0xc0, !PT ;  /* 0x000003803d3c7812 */ /* 0x000fe400078ec0ff */
[----:B------:R-:W-:Y:S02]  /*a210*/  LOP3.LUT R118, R119, 0x380, RZ, 0xc0, !PT ;  /* 0x0000038077767812 */ /* 0x000fe400078ec0ff */
[----:B------:R-:W-:-:S02]  /*a220*/  LOP3.LUT R122, R123, 0x380, RZ, 0xc0, !PT ;  /* 0x000003807b7a7812 */ /* 0x000fc400078ec0ff */
[----:B------:R-:W-:Y:S02]  /*a230*/  LOP3.LUT R126, R127, 0x380, RZ, 0xc0, !PT ;  /* 0x000003807f7e7812 */ /* 0x000fe400078ec0ff */
[----:B------:R-:W-:Y:S02]  /*a240*/  IADD3 R69, P2, R96, 0x9000, RZ ;  /* 0x0000900060457810 */ /* 0x000fe40007f5e0ff */
[----:B------:R-:W-:Y:S01]  /*a250*/  LOP3.LUT R134, R134, R135, RZ, 0x3c, !PT ;  /* 0x0000008786867212 */ /* 0x000fe200078e3cff */
[----:B------:R-:W-:Y:S01]  /*a260*/  IMAD.X R135, RZ, RZ, R5, P1 ;  /* 0x000000ffff877224 */ /* 0x000fe200008e0605 */
[----:B------:R-:W-:Y:S02]  /*a270*/  SHF.R.U64 R44, R44, 0x3, RZ ;  /* 0x000000032c2c7819 */ /* 0x000fe400000012ff */
[----:B------:R-:W-:Y:S02]  /*a280*/  SHF.R.U64 R60, R60, 0x3, RZ ;  /* 0x000000033c3c7819 */ /* 0x000fe400000012ff */
[----:B------:R-:W-:-:S02]  /*a290*/  SHF.R.U64 R118, R118, 0x3, RZ ;  /* 0x0000000376767819 */ /* 0x000fc400000012ff */
[----:B------:R-:W-:Y:S02]  /*a2a0*/  SHF.R.U64 R122, R122, 0x3, RZ ;  /* 0x000000037a7a7819 */ /* 0x000fe400000012ff */
[----:B------:R-:W-:Y:S02]  /*a2b0*/  SHF.R.U64 R126, R126, 0x3, RZ ;  /* 0x000000037e7e7819 */ /* 0x000fe400000012ff */
[----:B------:R-:W-:Y:S02]  /*a2c0*/  IADD3 R37, P1, R96, 0x3000, RZ ;  /* 0x0000300060257810 */ /* 0x000fe40007f3e0ff */
[----:B------:R-:W-:Y:S02]  /*a2d0*/  LOP3.LUT R68, R69, 0x380, RZ, 0xc0, !PT ;  /* 0x0000038045447812 */ /* 0x000fe400078ec0ff */
        /* <DEDUP_REMOVED lines=15> */
[----:B------:R-:W-:Y:S02]  /*a3d0*/  IADD3 R11, P4, R4, 0x6060, RZ ;  /* 0x00006060040b7810 */ /* 0x000fe40007f9e0ff */
[----:B------:R-:W-:-:S02]  /*a3e0*/  IADD3 R21, P3, R96, 0x1000, RZ ;  /* 0x0000100060157810 */ /* 0x000fc40007f7e0ff */
[----:B------:R-:W-:Y:S02]  /*a3f0*/  SHF.R.U64 R36, R36, 0x3, RZ ;  /* 0x0000000324247819 */ /* 0x000fe400000012ff */
[----:B------:R-:W-:Y:S02]  /*a400*/  LOP3.LUT R68, R68, R69, RZ, 0x3c, !PT ;  /* 0x0000004544447212 */ /* 0x000fe400078e3cff */
[----:B------:R-:W-:Y:S02]  /*a410*/  LOP3.LUT R138, R139, 0x380, RZ, 0xc0, !PT ;  /* 0x000003808b8a7812 */ /* 0x000fe400078ec0ff */
[----:B------:R-:W-:Y:S02]  /*a420*/  LOP3.LUT R142, R143, 0x380, RZ, 0xc0, !PT ;  /* 0x000003808f8e7812 */ /* 0x000fe400078ec0ff */
        /* <DEDUP_REMOVED lines=22> */
[----:B------:R-:W-:Y:S01]  /*a590*/  IMAD.X R21, RZ, RZ, R97, P3 ;  /* 0x000000ffff157224 */ /* 0x000fe200018e0661 */
[----:B------:R-:W-:-:S02]  /*a5a0*/  LOP3.LUT R72, R73, 0x380, RZ, 0xc0, !PT ;  /* 0x0000038049487812 */ /* 0x000fc400078ec0ff */
[----:B------:R-:W-:Y:S01]  /*a5b0*/  LOP3.LUT R4, R69, R4, RZ, 0x3c, !PT ;  /* 0x0000000445047212 */ /* 0x000fe200078e3cff */
[----:B------:R-:W-:Y:S01]  /*a5c0*/  IMAD.X R69, RZ, RZ, R97, P2 ;  /* 0x000000ffff457224 */ /* 0x000fe200010e0661 */
[C---:B------:R-:W-:Y:S02]  /*a5d0*/  IADD3 R41, P0, R96.reuse, 0x4000, RZ ;  /* 0x0000400060297810 */ /* 0x040fe40007f1e0ff */
[C---:B------:R-:W-:Y:S02]  /*a5e0*/  IADD3 R49, P6, R96.reuse, 0x5000, RZ ;  /* 0x0000500060317810 */ /* 0x040fe40007fde0ff */
[C---:B------:R-:W-:Y:S02]  /*a5f0*/  IADD3 R53, P5, R96.reuse, 0x6000, RZ ;  /* 0x0000600060357810 */ /* 0x040fe40007fbe0ff */
[C---:B------:R-:W-:Y:S02]  /*a600*/  IADD3 R57, P4, R96.reuse, 0x7000, RZ ;  /* 0x0000700060397810 */ /* 0x040fe40007f9e0ff */
[----:B------:R-:W-:-:S02]  /*a610*/  IADD3 R65, P3, R96, 0x8000, RZ ;  /* 0x0000800060417810 */ /* 0x000fc40007f7e0ff */
[----:B-1----:R-:W-:Y:S02]  /*a620*/  ISETP.NE.AND P2, PT, R6, RZ, PT ;  /* 0x000000ff0600720c */ /* 0x002fe40003f45270 */
[----:B------:R-:W-:Y:S02]  /*a630*/  SHF.R.U64 R72, R72, 0x3, RZ ;  /* 0x0000000348487819 */ /* 0x000fe400000012ff */
[----:B------:R-:W-:Y:S02]  /*a640*/  MOV R224, R4 ;  /* 0x0000000400e07202 */ /* 0x000fe40000000f00 */
        /* <DEDUP_REMOVED lines=10> */
[----:B------:R-:W-:Y:S02]  /*a6f0*/  LOP3.LUT R72, R72, R73, RZ, 0x3c, !PT ;  /* 0x0000004948487212 */ /* 0x000fe400078e3cff */
[----:B------:R-:W-:Y:S02]  /*a700*/  LOP3.LUT R73, R96, 0x380, RZ, 0xc0, !PT ;  /* 0x0000038060497812 */ /* 0x000fe400078ec0ff */
[----:B------:R-:W-:Y:S02]  /*a710*/  SHF.R.U64 R40, R40, 0x3, RZ ;  /* 0x0000000328287819 */ /* 0x000fe400000012ff */
[----:B------:R-:W-:Y:S02]  /*a720*/  SHF.R.U64 R48, R48, 0x3, RZ ;  /* 0x0000000330307819 */ /* 0x000fe400000012ff */
[----:B------:R-:W-:Y:S02]  /*a730*/  SHF.R.U64 R52, R52, 0x3, RZ ;  /* 0x0000000334347819 */ /* 0x000fe400000012ff */
[----:B------:R-:W-:-:S02]  /*a740*/  SHF.R.U64 R56, R56, 0x3, RZ ;  /* 0x0000000338387819 */ /* 0x000fc400000012ff */
[----:B------:R-:W-:Y:S02]  /*a750*/  SHF.R.U64 R64, R64, 0x3, RZ ;  /* 0x0000000340407819 */ /* 0x000fe400000012ff */
[----:B------:R-:W-:Y:S02]  /*a760*/  MOV R26, R12 ;  /* 0x0000000c001a7202 */ /* 0x000fe40000000f00 */
[----:B0-----:R-:W-:Y:S02]  /*a770*/  F2FP.F16.F32.PACK_AB R4, R204, R208 ;  /* 0x000000d0cc04723e */ /* 0x001fe400000000ff */
[----:B------:R-:W-:Y:S02]  /*a780*/  F2FP.F16.F32.PACK_AB R5, R35, R34 ;  /* 0x000000222305723e */ /* 0x000fe400000000ff */
[----:B------:R-:W-:Y:S02]  /*a790*/  F2FP.F16.F32.PACK_AB R6, R202, R205 ;  /* 0x000000cdca06723e */ /* 0x000fe400000000ff */
[----:B------:R-:W-:-:S02]  /*a7a0*/  F2FP.F16.F32.PACK_AB R7, R39, R38 ;  /* 0x000000262707723e */ /* 0x000fc400000000ff */
[----:B------:R-:W-:Y:S01]  /*a7b0*/  SHF.R.U64 R27, R73, 0x3, RZ ;  /* 0x00000003491b7819 */ /* 0x000fe200000012ff */
        /* <DEDUP_REMOVED lines=11> */
[----:B------:R-:W-:Y:S01]  /*a870*/  MOV R34, R8 ;  /* 0x0000000800227202 */ /* 0x000fe20000000f00 */
[----:B------:R0:W-:Y:S01]  /*a880*/  STSM.16.M88.4 [R26], R4 ;  /* 0x000000041a007844 */ /* 0x0001e20000000200 */
[----:B------:R-:W-:-:S02]  /*a890*/  MOV R35, R10 ;  /* 0x0000000a00237202 */ /* 0x000fc40000000f00 */
[----:B------:R-:W-:Y:S02]  /*a8a0*/  MOV R206, R14 ;  /* 0x0000000e00ce7202 */ /* 0x000fe40000000f00 */
[----:B------:R-:W-:Y:S02]  /*a8b0*/  F2FP.F16.F32.PACK_AB R8, R200, R203 ;  /* 0x000000cbc808723e */ /* 0x000fe400000000ff */
[----:B------:R-:W-:Y:S02]  /*a8c0*/  F2FP.F16.F32.PACK_AB R9, R43, R42 ;  /* 0x0000002a2b09723e */ /* 0x000fe400000000ff */
[----:B------:R-:W-:Y:S02]  /*a8d0*/  F2FP.F16.F32.PACK_AB R10, R198, R201 ;  /* 0x000000c9c60a723e */ /* 0x000fe400000000ff */
[----:B------:R-:W-:Y:S02]  /*a8e0*/  F2FP.F16.F32.PACK_AB R11, R47, R46 ;  /* 0x0000002e2f0b723e */ /* 0x000fe400000000ff */
[----:B------:R-:W-:-:S02]  /*a8f0*/  IADD3 R77, P0, R96, 0xb000, RZ ;  /* 0x0000b000604d7810 */ /* 0x000fc40007f1e0ff */
[C---:B------:R-:W-:Y:S01]  /*a900*/  IADD3 R81, P6, R96.reuse, 0xc000, RZ ;  /* 0x0000c00060517810 */ /* 0x040fe20007fde0ff */
[----:B------:R-:W-:Y:S01]  /*a910*/  STSM.16.M88.4 [R206], R8 ;  /* 0x00000008ce007844 */ /* 0x000fe20000000200 */
[C---:B------:R-:W-:Y:S02]  /*a920*/  IADD3 R85, P5, R96.reuse, 0xd000, RZ ;  /* 0x0000d00060557810 */ /* 0x040fe40007fbe0ff */
[C---:B------:R-:W-:Y:S02]  /*a930*/  IADD3 R89, P4, R96.reuse, 0xe000, RZ ;  /* 0x0000e00060597810 */ /* 0x040fe40007f9e0ff */
[----:B------:R-:W-:Y:S02]  /*a940*/  IADD3 R93, P3, R96, 0xf000, RZ ;  /* 0x0000f000605d7810 */ /* 0x000fe40007f7e0ff */
[----:B------:R-:W-:Y:S02]  /*a950*/  MOV R207, R24 ;  /* 0x0000001800cf7202 */ /* 0x000fe40000000f00 */
[----:B------:R-:W-:-:S02]  /*a960*/  F2FP.F16.F32.PACK_AB R12, R196, R199 ;  /* 0x000000c7c40c723e */ /* 0x000fc400000000ff */
[----:B------:R-:W-:Y:S02]  /*a970*/  F2FP.F16.F32.PACK_AB R13, R51, R50 ;  /* 0x00000032330d723e */ /* 0x000fe400000000ff */
[----:B------:R-:W-:Y:S02]  /*a980*/  F2FP.F16.F32.PACK_AB R14, R194, R197 ;  /* 0x000000c5c20e723e */ /* 0x000fe400000000ff */
[----:B------:R-:W-:Y:S02]  /*a990*/  F2FP.F16.F32.PACK_AB R15, R55, R54 ;  /* 0x00000036370f723e */ /* 0x000fe400000000ff */
[----:B------:R-:W-:Y:S02]  /*a9a0*/  LOP3.LUT R96, R27, R96, RZ, 0x3c, !PT ;  /* 0x000000601b607212 */ /* 0x000fe400078e3cff */
[----:B------:R-:W-:Y:S01]  /*a9b0*/  MOV R209, R28 ;  /* 0x0000001c00d17202 */ /* 0x000fe20000000f00 */
[----:B------:R-:W-:Y:S01]  /*a9c0*/  STSM.16.M88.4 [R207], R12 ;  /* 0x0000000ccf007844 */ /* 0x000fe20000000200 */
[----:B0-----:R-:W-:-:S02]  /*a9d0*/  F2FP.F16.F32.PACK_AB R4, R192, R195 ;  /* 0x000000c3c004723e */ /* 0x001fc400000000ff */
[----:B------:R-:W-:Y:S02]  /*a9e0*/  F2FP.F16.F32.PACK_AB R5, R59, R58 ;  /* 0x0000003a3b05723e */ /* 0x000fe400000000ff */
[----:B------:R-:W-:Y:S02]  /*a9f0*/  F2FP.F16.F32.PACK_AB R6, R183, R193 ;  /* 0x000000c1b706723e */ /* 0x000fe400000000ff */
[----:B------:R-:W-:Y:S02]  /*aa00*/  F2FP.F16.F32.PACK_AB R7, R63, R62 ;  /* 0x0000003e3f07723e */ /* 0x000fe400000000ff */
[----:B------:R-:W-:Y:S02]  /*aa10*/  MOV R44, R44 ;  /* 0x0000002c002c7202 */ /* 0x000fe40000000f00 */
[----:B------:R-:W-:Y:S01]  /*aa20*/  F2FP.F16.F32.PACK_AB R24, R181, R191 ;  /* 0x000000bfb518723e */ /* 0x000fe200000000ff */
[----:B------:R-:W-:Y:S01]  /*aa30*/  STSM.16.M88.4 [R209], R4 ;  /* 0x00000004d1007844 */ /* 0x000fe20000000200 */
[----:B------:R-:W-:-:S02]  /*aa40*/  F2FP.F16.F32.PACK_AB R25, R67, R66 ;  /* 0x000000424319723e */ /* 0x000fc400000000ff */
[----:B------:R-:W-:Y:S02]  /*aa50*/  F2FP.F16.F32.PACK_AB R26, R179, R182 ;  /* 0x000000b6b31a723e */ /* 0x000fe400000000ff */
[----:B------:R-:W-:Y:S02]  /*aa60*/  F2FP.F16.F32.PACK_AB R27, R71, R70 ;  /* 0x00000046471b723e */ /* 0x000fe400000000ff */
[----:B------:R-:W-:Y:S02]  /*aa70*/  MOV R60, R60 ;  /* 0x0000003c003c7202 */ /* 0x000fe40000000f00 */
[----:B------:R-:W-:Y:S01]  /*aa80*/  F2FP.F16.F32.PACK_AB R28, R177, R180 ;  /* 0x000000b4b11c723e */ /* 0x000fe200000000ff */
        /* <DEDUP_REMOVED lines=9> */
[----:B------:R-:W-:-:S02]  /*ab20*/  MOV R122, R122 ;  /* 0x0000007a007a7202 */ /* 0x000fc40000000f00 */
[----:B0-----:R-:W-:Y:S02]  /*ab30*/  F2FP.F16.F32.PACK_AB R44, R173, R176 ;  /* 0x000000b0ad2c723e */ /* 0x001fe400000000ff */
[----:B------:R-:W-:Y:S02]  /*ab40*/  F2FP.F16.F32.PACK_AB R61, R91, R90 ;  /* 0x0000005a5b3d723e */ /* 0x000fe400000000ff */
[----:B------:R-:W-:Y:S01]  /*ab50*/  F2FP.F16.F32.PACK_AB R62, R159, R170 ;  /* 0x000000aa9f3e723e */ /* 0x000fe200000000ff */
[----:B------:R-:W-:Y:S01]  /*ab60*/  STSM.16.M88.4 [R118], R44 ;  /* 0x0000002c76007844 */ /* 0x000fe20000000200 */
[----:B------:R-:W-:Y:S02]  /*ab70*/  F2FP.F16.F32.PACK_AB R63, R95, R94 ;  /* 0x0000005e5f3f723e */ /* 0x000fe400000000ff */
[----:B------:R-:W-:Y:S02]  /*ab80*/  MOV R126, R126 ;  /* 0x0000007e007e7202 */ /* 0x000fe40000000f00 */
[----:B-1----:R-:W-:-:S02]  /*ab90*/  F2FP.F16.F32.PACK_AB R60, R163, R172 ;  /* 0x000000aca33c723e */ /* 0x002fc400000000ff */
[----:B------:R-:W-:Y:S02]  /*aba0*/  F2FP.F16.F32.PACK_AB R4, R155, R161 ;  /* 0x000000a19b04723e */ /* 0x000fe400000000ff */
[----:B------:R-:W-:Y:S01]  /*abb0*/  F2FP.F16.F32.PACK_AB R5, R99, R98 ;  /* 0x000000626305723e */ /* 0x000fe200000000ff */
[----:B------:R0:W-:Y:S01]  /*abc0*/  STSM.16.M88.4 [R122], R60 ;  /* 0x0000003c7a007844 */ /* 0x0001e20000000200 */
[----:B------:R-:W-:Y:S02]  /*abd0*/  F2FP.F16.F32.PACK_AB R6, R101, R157 ;  /* 0x0000009d6506723e */ /* 0x000fe400000000ff */
[----:B------:R-:W-:Y:S02]  /*abe0*/  F2FP.F16.F32.PACK_AB R7, R103, R102 ;  /* 0x000000666707723e */ /* 0x000fe400000000ff */
[----:B------:R-:W-:Y:S02]  /*abf0*/  MOV R130, R130 ;  /* 0x0000008200827202 */ /* 0x000fe40000000f00 */
[----:B------:R-:W-:Y:S01]  /*ac00*/  F2FP.F16.F32.PACK_AB R8, R105, R153 ;  /* 0x000000996908723e */ /* 0x000fe200000000ff */
[----:B------:R1:W-:Y:S01]  /*ac10*/  STSM.16.M88.4 [R126], R4 ;  /* 0x000000047e007844 */ /* 0x0003e20000000200 */
[----:B------:R-:W-:-:S02]  /*ac20*/  F2FP.F16.F32.PACK_AB R9, R107, R106 ;  /* 0x0000006a6b09723e */ /* 0x000fc400000000ff */
[----:B------:R-:W-:Y:S02]  /*ac30*/  F2FP.F16.F32.PACK_AB R10, R109, R108 ;  /* 0x0000006c6d0a723e */ /* 0x000fe400000000ff */
[----:B------:R-:W-:Y:S02]  /*ac40*/  F2FP.F16.F32.PACK_AB R11, R111, R110 ;  /* 0x0000006e6f0b723e */ /* 0x000fe400000000ff */
[----:B------:R-:W-:Y:S02]  /*ac50*/  MOV R134, R134 ;  /* 0x0000008600867202 */ /* 0x000fe40000000f00 */
[----:B------:R-:W-:Y:S01]  /*ac60*/  MOV R138, R138 ;  /* 0x0000008a008a7202 */ /* 0x000fe20000000f00 */
[----:B------:R2:W-:Y:S01]  /*ac70*/  STSM.16.M88.4 [R130], R8 ;  /* 0x0000000882007844 */ /* 0x0005e20000000200 */
[----:B0-----:R-:W-:Y:S02]  /*ac80*/  F2FP.F16.F32.PACK_AB R122, R125, R124 ;  /* 0x0000007c7d7a723e */ /* 0x001fe400000000ff */
[----:B------:R-:W-:Y:S01]  /*ac90*/  F2FP.F16.F32.PACK_AB R123, R158, R156 ;  /* 0x0000009c9e7b723e */ /* 0x000fe200000000ff */
[----:B------:R0:W-:Y:S01]  /*aca0*/  STSM.16.M88.4 [R134], R112 ;  /* 0x0000007086007844 */ /* 0x0001e20000000200 */
[----:B------:R-:W-:-:S02]  /*acb0*/  MOV R142, R142 ;  /* 0x0000008e008e7202 */ /* 0x000fc40000000f00 */
[----:B------:R-:W-:Y:S01]  /*acc0*/  F2FP.F16.F32.PACK_AB R131, R165, R164 ;  /* 0x000000a4a583723e */ /* 0x000fe200000000ff */
[----:B------:R0:W-:Y:S01]  /*acd0*/  STSM.16.M88.4 [R138], R120 ;  /* 0x000000788a007844 */ /* 0x0001e20000000200 */
[----:B-1----:R-:W-:Y:S02]  /*ace0*/  F2FP.F16.F32.PACK_AB R4, R137, R136 ;  /* 0x000000888904723e */ /* 0x002fe400000000ff */
[----:B------:R-:W-:Y:S02]  /*acf0*/  F2FP.F16.F32.PACK_AB R5, R167, R166 ;  /* 0x000000a6a705723e */ /* 0x000fe400000000ff */
[----:B------:R-:W-:Y:S02]  /*ad00*/  F2FP.F16.F32.PACK_AB R6, R141, R140 ;  /* 0x0000008c8d06723e */ /* 0x000fe400000000ff */
[----:B------:R-:W-:Y:S02]  /*ad10*/  F2FP.F16.F32.PACK_AB R7, R169, R168 ;  /* 0x000000a8a907723e */ /* 0x000fe400000000ff */
[----:B--2---:R-:W-:-:S02]  /*ad20*/  F2FP.F16.F32.PACK_AB R130, R133, R132 ;  /* 0x000000848582723e */ /* 0x004fc400000000ff */
[----:B------:R-:W-:Y:S02]  /*ad30*/  LOP3.LUT R76, R77, 0x380, RZ, 0xc0, !PT ;  /* 0x000003804d4c7812 */ /* 0x000fe400078ec0ff */
[----:B------:R-:W-:Y:S01]  /*ad40*/  LOP3.LUT R80, R81, 0x380, RZ, 0xc0, !PT ;  /* 0x0000038051507812 */ /* 0x000fe200078ec0ff */
[----:B------:R0:W-:Y:S01]  /*ad50*/  STSM.16.M88.4 [R142], R128 ;  /* 0x000000808e007844 */ /* 0x0001e20000000200 */
[----:B------:R-:W-:Y:S02]  /*ad60*/  LOP3.LUT R84, R85, 0x380, RZ, 0xc0, !PT ;  /* 0x0000038055547812 */ /* 0x000fe400078ec0ff */
[----:B------:R-:W-:Y:S01]  /*ad70*/  LOP3.LUT R88, R89, 0x380, RZ, 0xc0, !PT ;  /* 0x0000038059587812 */ /* 0x000fe200078ec0ff */
[----:B------:R0:W-:Y:S01]  /*ad80*/  STSM.16.M88.4 [R34], R4 ;  /* 0x0000000422007844 */ /* 0x0001e20000000200 */
[----:B------:R-:W-:Y:S02]  /*ad90*/  LOP3.LUT R92, R93, 0x380, RZ, 0xc0, !PT ;  /* 0x000003805d5c7812 */ /* 0x000fe400078ec0ff */
[----:B------:R-:W-:Y:S01]  /*ada0*/  SHF.R.U64 R76, R76, 0x3, RZ ;  /* 0x000000034c4c7819 */ /* 0x000fe200000012ff */
[----:B------:R0:W-:Y:S01]  /*adb0*/  STSM.16.M88.4 [R35], R144 ;  /* 0x0000009023007844 */ /* 0x0001e20000000200 */
        /* <DEDUP_REMOVED lines=62> */
.L_x_7423:
[----:B------:R-:W1:Y:S01]  /*b1a0*/  LDC R15, c[0x0][0xbe8] ;  /* 0x0002fa00ff0f7b82 */ /* 0x000e620000000800 */
[----:B------:R-:W-:Y:S01]  /*b1b0*/  ULDC UR10, c[0x0][0xac8] ;  /* 0x0002b200000a7ab9 */ /* 0x000fe20000000800 */
[----:B------:R-:W-:Y:S01]  /*b1c0*/  ULDC.64 UR8, c[0x0][0xae8] ;  /* 0x0002ba0000087ab9 */ /* 0x000fe20000000a00 */
[----:B------:R-:W-:Y:S01]  /*b1d0*/  ISETP.GE.AND P0, PT, R190, UR10, PT ;  /* 0x0000000abe007c0c */ /* 0x000fe2000bf06270 */
[----:B------:R-:W5:Y:S01]  /*b1e0*/  LD.E.128 R96, desc[UR46][R96.64] ;  /* 0x0000002e60607980 */ /* 0x000f62000c101d00 */
[----:B------:R-:W-:Y:S02]  /*b1f0*/  ISETP.GE.AND P1, PT, R17, UR10, PT ;  /* 0x0000000a11007c0c */ /* 0x000fe4000bf26270 */
[----:B0-----:R-:W-:Y:S01]  /*b200*/  SEL R3, RZ, 0xffffffff, P0 ;  /* 0xffffffffff037807 */ /* 0x001fe20000000000 */
[----:B------:R0:W5:Y:S01]  /*b210*/  LD.E.128 R4, desc[UR46][R20.64] ;  /* 0x0000002e14047980 */ /* 0x000162000c101d00 */
        /* <DEDUP_REMOVED lines=39> */
[----:B------:R-:W5:Y:S01]  /*b490*/  LD.E.128 R84, desc[UR46][R84.64] ;  /* 0x0000002e54547980 */ /* 0x000f62000c101d00 */
        /* <DEDUP_REMOVED lines=84> */
.L_x_7425:
[----:B------:R-:W-:Y:S05]  /*b9e0*/  BSYNC B1 ;  /* 0x0000000000017941 */ /* 0x000fea0003800000 */
.L_x_7424:
[----:B---3--:R-:W-:Y:S01]  /*b9f0*/  VIADD R8, R28, 0x20 ;  /* 0x000000201c087836 */ /* 0x008fe20000000000 */
[----:B--2---:R4:W2:Y:S04]  /*ba00*/  SHFL.IDX PT, R11, R27, 0x1, 0x181f ;  /* 0x00381f001b0b7f89 */ /* 0x0048a800000e0000 */
[----:B------:R-:W-:Y:S01]  /*ba10*/  ISETP.GE.AND P0, PT, R8, R29, PT ;  /* 0x0000001d0800720c */ /* 0x000fe20003f06270 */
[----:B-1----:R4:W1:-:S12]  /*ba20*/  SHFL.IDX PT, R10, R26, 0x1, 0x181f ;  /* 0x00381f001a0a7f89 */ /* 0x00285800000e0000 */
[----:B----4-:R-:W-:Y:S05]  /*ba30*/  @P0 BRA `(.L_x_7426) ;  /* 0x0000000c007c0947 */ /* 0x010fea0003800000 */
[----:B------:R-:W-:Y:S02]  /*ba40*/  ISETP.GE.AND P0, PT, R17, UR10, PT ;  /* 0x0000000a11007c0c */ /* 0x000fe4000bf06270 */
[----:B------:R-:W-:Y:S02]  /*ba50*/  ISETP.GE.AND P5, PT, R190, UR10, PT ;  /* 0x0000000abe007c0c */ /* 0x000fe4000bfa6270 */
[----:B------:R-:W-:Y:S02]  /*ba60*/  ISETP.GE.AND P3, PT, R189, UR10, PT ;  /* 0x0000000abd007c0c */ /* 0x000fe4000bf66270 */
[----:B------:R-:W-:Y:S02]  /*ba70*/  ISETP.GE.AND P2, PT, R188, UR10, PT ;  /* 0x0000000abc007c0c */ /* 0x000fe4000bf46270 */
[----:B------:R-:W-:-:S05]  /*ba80*/  ISETP.GE.AND P1, PT, R187, UR10, PT ;  /* 0x0000000abb007c0c */ /* 0x000fca000bf26270 */
[----:B-12---:R-:W-:Y:S02]  /*ba90*/  @!P0 IMAD.WIDE R8, R17, 0x2, R10 ;  /* 0x0000000211088825 */ /* 0x006fe400078e020a */
[-C--:B------:R-:W-:Y:S02]  /*baa0*/  @!P5 LEA R12, P4, R190, R10.reuse, 0x1 ;  /* 0x0000000abe0cd211 */ /* 0x080fe400078808ff */
[----:B------:R-:W-:Y:S01]  /*bab0*/  @!P3 LEA R14, P6, R189, R10, 0x1 ;  /* 0x0000000abd0eb211 */ /* 0x000fe200078c08ff */
[----:B-----5:R1:W-:Y:S01]  /*bac0*/  @!P0 ST.E.128 desc[UR46][R8.64], R4 ;  /* 0x0000000408008985 */ /* 0x0203e2000c101d2e */
        /* <DEDUP_REMOVED lines=8> */
[----:B-1----:R-:W-:-:S03]  /*bb50*/  @!P1 LEA R4, P6, R187, R10, 0x1 ;  /* 0x0000000abb049211 */ /* 0x002fc600078c08ff */
        /* <DEDUP_REMOVED lines=15> */
.L_x_7422:
        /* <DEDUP_REMOVED lines=57> */
.L_x_7428:
[----:B------:R-:W-:Y:S05]  /*bfe0*/  BSYNC B1 ;  /* 0x0000000000017941 */ /* 0x000fea0003800000 */
.L_x_7427:
        /* <DEDUP_REMOVED lines=95> */
.L_x_7430:
[----:B------:R-:W-:Y:S05]  /*c5e0*/  BSYNC B1 ;  /* 0x0000000000017941 */ /* 0x000fea0003800000 */
.L_x_7429:
        /* <DEDUP_REMOVED lines=36> */
.L_x_7426:
[----:B------:R-:W-:Y:S05]  /*c830*/  BSYNC B0 ;  /* 0x0000000000007941 */ /* 0x000fea0003800000 */
.L_x_7421:
[----:B------:R-:W-:Y:S02]  /*c840*/  ULDC UR5, c[0x0][0xc38] ;  /* 0x00030e0000057ab9 */ /* 0x000fe40000000800 */
[----:B------:R-:W-:-:S06]  /*c850*/  UISETP.GE.AND UP0, UPT, UR4, UR5, UPT ;  /* 0x000000050400728c */ /* 0x000fcc000bf06270 */
[----:B------:R-:W-:-:S13]  /*c860*/  PLOP3.LUT P0, PT, PT, PT, UP0, 0x80, 0x0 ;  /* 0x000000000000781c */ /* 0x000fda0003f0f008 */
[----:B------:R-:W-:Y:S05]  /*c870*/  @!P0 BRA `(.L_x_7431) ;  /* 0xffffff4400e48947 */ /* 0x000fea000383ffff */
[----:B------:R-:W-:Y:S05]  /*c880*/  EXIT ;  /* 0x000000000000794d */ /* 0x000fea0003800000 */
.L_x_7377:
        /* <DEDUP_REMOVED lines=26> */
[----:B------:R-:W-:-:S04]  /*ca30*/  LOP3.LUT R2, R0, 0x1f8, RZ, 0xc0, !PT ;  /* 0x000001f800027812 */ /* 0x000fc800078ec0ff */
        /* <DEDUP_REMOVED lines=11> */
[----:B------:R0:W-:Y:S04]  /*caf0*/  STL [R1], R0 ;  /* 0x0000000001007387 */ /* 0x0001e80000100800 */
[----:B------:R0:W-:Y:S02]  /*cb00*/  STL [R1+0x18], RZ ;  /* 0x000018ff01007387 */ /* 0x0001e40000100800 */
.L_x_7538:
        /* <DEDUP_REMOVED lines=23> */
.L_x_7433:
[----:B------:R-:W-:Y:S01]  /*cc80*/  ULDC UR8, c[0x0][0xc54] ;  /* 0x0003150000087ab9 */ /* 0x000fe20000000800 */
[----:B------:R-:W-:Y:S01]  /*cc90*/  UMOV UR7, UR9 ;  /* 0x0000000900077c82 */ /* 0x000fe20008000000 */
[----:B------:R-:W-:-:S11]  /*cca0*/  UISETP.NE.AND UP0, UPT, UR8, 0x1, UPT ;  /* 0x000000010800788c */ /* 0x000fd6000bf05270 */
[----:B------:R-:W-:Y:S02]  /*ccb0*/  @UP0 ULDC.64 UR10, c[0x0][0xc58] ;  /* 0x00031600000a0ab9 */ /* 0x000fe40000000a00 */
[----:B------:R-:W-:-:S04]  /*ccc0*/  UIMAD.WIDE.U32 UR4, UR9, UR10, URZ ;  /* 0x0000000a090472a5 */ /* 0x000fc8000f8e003f */
[----:B------:R-:W-:-:S04]  /*ccd0*/  @UP0 USHF.R.U32.HI UR7, URZ, UR11, UR5 ;  /* 0x0000000b3f070299 */ /* 0x000fc80008011605 */
[----:B------:R-:W-:-:S12]  /*cce0*/  UIMAD UR8, UR7, UR8, URZ ;  /* 0x00000008070872a4 */ /* 0x000fd8000f8e023f */
.L_x_7434:
        /* <DEDUP_REMOVED lines=63> */
.L_x_7436:
        /* <DEDUP_REMOVED lines=20> */
.L_x_7439:
[----:B------:R-:W-:Y:S05]  /*d220*/  BSYNC B6 ;  /* 0x0000000000067941 */ /* 0x000fea0003800000 */
.L_x_7438:
        /* <DEDUP_REMOVED lines=20> */
.L_x_7442:
        /* <DEDUP_REMOVED lines=15> */
.L_x_7441:
[----:B------:R-:W-:Y:S05]  /*d460*/  BSYNC B6 ;  /* 0x0000000000067941 */ /* 0x000fea0003800000 */
.L_x_7440:
        /* <DEDUP_REMOVED lines=26> */
.L_x_7554:
        /* <DEDUP_REMOVED lines=9> */
.L_x_7557:
        /* <DEDUP_REMOVED lines=22> */
.L_x_7446:
        /* <DEDUP_REMOVED lines=8> */
.L_x_7558:
        /* <DEDUP_REMOVED lines=8> */
.L_x_7448:
        /* <DEDUP_REMOVED lines=19> */
.L_x_7444:
        /* <DEDUP_REMOVED lines=22> */
.L_x_7450:
[----:B------:R-:W-:Y:S05]  /*db90*/  BSYNC B6 ;  /* 0x0000000000067941 */ /* 0x000fea0003800000 */
.L_x_7449:
[----:B------:R1:W5:Y:S01]  /*dba0*/  LDL R8, [R1+0x1c] ;  /* 0x00001c0001087983 */ /* 0x0003620000100800 */
[----:B0-----:R-:W0:Y:S01]  /*dbb0*/  LDC R7, c[0x0][0x448] ;  /* 0x00011200ff077b82 */ /* 0x001e220000000800 */
[----:B------:R-:W2:Y:S01]  /*dbc0*/  S2R R0, SR_TID.X ;  /* 0x0000000000007919 */ /* 0x000ea20000002100 */
[----:B------:R-:W3:Y:S01]  /*dbd0*/  S2R R2, SR_TID.X ;  /* 0x0000000000027919 */ /* 0x000ee20000002100 */
[----:B------:R-:W-:Y:S01]  /*dbe0*/  USHF.R.S32.HI UR4, URZ, 0x1f, UR36 ;  /* 0x0000001f3f047899 */ /* 0x000fe20008011424 */
[----:B------:R-:W-:Y:S01]  /*dbf0*/  ULDC.64 UR8, c[0x0][0x2d8] ;  /* 0x0000b60000087ab9 */ /* 0x000fe20000000a00 */
[----:B0-----:R-:W-:Y:S01]  /*dc00*/  ISETP.NE.AND P0, PT, R7, 0x1, PT ;  /* 0x000000010700780c */ /* 0x001fe20003f05270 */
[----:B--2---:R-:W-:-:S12]  /*dc10*/  IMAD.SHL.U32 R4, R0, 0x10, RZ ;  /* 0x0000001000047824 */ /* 0x004fd800078e00ff */
[----:B------:R-:W0:Y:S01]  /*dc20*/  @P0 LDC R3, c[0x0][0x44c] ;  /* 0x00011300ff030b82 */ /* 0x000e220000000800 */
[----:B---3--:R-:W-:-:S04]  /*dc30*/  LOP3.LUT R2, R2, 0x7f, RZ, 0xc0, !PT ;  /* 0x0000007f02027812 */ /* 0x008fc800078ec0ff */
[----:B------:R-:W-:-:S03]  /*dc40*/  SHF.R.U32.HI R2, RZ, 0x3, R2 ;  /* 0x00000003ff027819 */ /* 0x000fc60000011602 */
[----:B------:R-:W2:Y:S01]  /*dc50*/  @P0 LDC R0, c[0x0][0x450] ;  /* 0x00011400ff000b82 */ /* 0x000ea20000000800 */
[----:B------:R-:W-:Y:S01]  /*dc60*/  LOP3.LUT R4, R2, 0x70, R4, 0xf8, !PT ;  /* 0x0000007002047812 */ /* 0x000fe200078ef804 */
[----:B------:R-:W-:Y:S01]  /*dc70*/  IMAD.U32 R2, RZ, RZ, UR39 ;  /* 0x00000027ff027e24 */ /* 0x000fe2000f8e00ff */
[----:B------:R-:W-:Y:S02]  /*dc80*/  UIMAD UR6, UR4, UR8, URZ ;  /* 0x00000008040672a4 */ /* 0x000fe4000f8e023f */
[----:B------:R-:W-:Y:S01]  /*dc90*/  UIMAD.WIDE.U32 UR4, UR36, UR8, URZ ;  /* 0x00000008240472a5 */ /* 0x000fe2000f8e003f */
[----:B------:R-:W-:Y:S01]  /*dca0*/  IMAD R2, R2, 0x40, R4 ;  /* 0x0000004002027824 */ /* 0x000fe200078e0204 */
[----:B------:R-:W-:Y:S02]  /*dcb0*/  UIMAD UR6, UR36, UR9, UR6 ;  /* 0x00000009240672a4 */ /* 0x000fe4000f8e0206 */
[----:B------:R-:W-:Y:S02]  /*dcc0*/  USHF.R.S32.HI UR7, URZ, 0x1f, UR42 ;  /* 0x0000001f3f077899 */ /* 0x000fe4000801142a */
[----:B------:R-:W-:Y:S01]  /*dcd0*/  UIADD3 UR5, UR5, UR6, URZ ;  /* 0x0000000605057290 */ /* 0x000fe2000fffe03f */
[----:B------:R-:W-:Y:S01]  /*dce0*/  IMAD.MOV.U32 R6, RZ, RZ, R2 ;  /* 0x000000ffff067224 */ /* 0x000fe200078e0002 */
[----:B------:R-:W-:Y:S01]  /*dcf0*/  ULDC.64 UR8, c[0x0][0x2e0] ;  /* 0x0000b80000087ab9 */ /* 0x000fe20000000a00 */
[----:B0-----:R-:W-:Y:S01]  /*dd00*/  @P0 IMAD.HI.U32 R3, R2, R3, RZ ;  /* 0x0000000302030227 */ /* 0x001fe200078e00ff */
[----:B------:R-:W-:Y:S01]  /*dd10*/  UIMAD.WIDE.U32 UR4, UR42, UR8, UR4 ;  /* 0x000000082a0472a5 */ /* 0x000fe2000f8e0004 */
[----:B------:R-:W0:Y:S01]  /*dd20*/  S2R R10, SR_TID.X ;  /* 0x00000000000a7919 */ /* 0x000e220000002100 */
[----:B------:R-:W-:-:S02]  /*dd30*/  UIMAD UR6, UR7, UR8, URZ ;  /* 0x00000008070672a4 */ /* 0x000fc4000f8e023f */
[----:B--2---:R-:W-:Y:S02]  /*dd40*/  @P0 SHF.R.U32.HI R6, RZ, R0, R3 ;  /* 0x00000000ff060219 */ /* 0x004fe40000011603 */
[----:B------:R-:W-:Y:S01]  /*dd50*/  UIMAD UR6, UR42, UR9, UR6 ;  /* 0x000000092a0672a4 */ /* 0x000fe2000f8e0206 */
[----:B------:R-:W-:Y:S02]  /*dd60*/  IMAD.U32 R4, RZ, RZ, UR4 ;  /* 0x00000004ff047e24 */ /* 0x000fe4000f8e00ff */
        /* <DEDUP_REMOVED lines=24> */
[----:B------:R-:W-:Y:S02]  /*def0*/  LOP3.LUT R10, R10, 0x7f, RZ, 0xc0, !PT ;  /* 0x0000007f0a0a7812 */ /* 0x000fe400078ec0ff */
[----:B------:R-:W-:Y:S02]  /*df00*/  ISETP.GE.AND P0, PT, R9, UR6, PT ;  /* 0x0000000609007c0c */ /* 0x000fe4000bf06270 */
[----:B------:R-:W-:-:S02]  /*df10*/  LEA.HI.X R2, R2, UR5, R3, 0x1, P1 ;  /* 0x0000000502027c11 */ /* 0x000fc400088f0c03 */
[----:B------:R-:W-:Y:S01]  /*df20*/  SHF.R.U32.HI R10, RZ, 0x3, R10 ;  /* 0x00000003ff0a7819 */ /* 0x000fe2000001160a */
[----:B-1----:R-:W-:Y:S08]  /*df30*/  BRA.DIV UR4, `(.L_x_7451) ;  /* 0x00000042048c7947 */ /* 0x002ff0000b800000 */
[----:B------:R-:W0:Y:S01]  /*df40*/  SHFL.IDX PT, R6, R0, RZ, 0x181f ;  /* 0x00181fff00067589 */ /* 0x000e2200000e0000 */
[----:B------:R-:W-:Y:S01]  /*df50*/  IMAD.U32 R4, RZ, RZ, UR39 ;  /* 0x00000027ff047e24 */ /* 0x000fe2000f8e00ff */
[----:B------:R-:W-:Y:S02]  /*df60*/  ULDC UR4, c[0x0][0x288] ;  /* 0x0000a20000047ab9 */ /* 0x000fe40000000800 */
        /* <DEDUP_REMOVED lines=27> */
.L_x_7567:
        /* <DEDUP_REMOVED lines=10> */
.L_x_7452:
        /* <DEDUP_REMOVED lines=18> */
.L_x_7568:
[----:B------:R-:W-:Y:S05]  /*e2e0*/  BSYNC B0 ;  /* 0x0000000000007941 */ /* 0x000fea0003800000 */
.L_x_7453:
[----:B------:R-:W2:Y:S01]  /*e2f0*/  LDL R2, [R1+0x8] ;  /* 0x0000080001027983 */ /* 0x000ea20000100800 */
[----:B------:R-:W-:Y:S01]  /*e300*/  BSSY B0, `(.L_x_7455) ;  /* 0x0000095000007945 */ /* 0x000fe20003800000 */
[----:B--2---:R-:W-:-:S13]  /*e310*/  ISETP.NE.AND P0, PT, R2, RZ, PT ;  /* 0x000000ff0200720c */ /* 0x004fda0003f05270 */
[----:B------:R-:W-:Y:S05]  /*e320*/  @!P0 BRA `(.L_x_7456) ;  /* 0x0000000800488947 */ /* 0x000fea0003800000 */
[----:B------:R-:W2:Y:S01]  /*e330*/  LDL R3, [R1] ;  /* 0x0000000001037983 */ /* 0x000ea20000100800 */
        /* <DEDUP_REMOVED lines=8> */
.L_x_7569:
[----:B------:R-:W-:Y:S05]  /*e3c0*/  BSYNC B1 ;  /* 0x0000000000017941 */ /* 0x000fea0003800000 */
.L_x_7457:
        /* <DEDUP_REMOVED lines=9> */
.L_x_7460:
[----:B------:R-:W-:Y:S05]  /*e460*/  BSYNC B1 ;  /* 0x0000000000017941 */ /* 0x000fea0003800000 */
.L_x_7459:
        /* <DEDUP_REMOVED lines=11> */
.L_x_7461:
        /* <DEDUP_REMOVED lines=15> */
.L_x_7462:
        /* <DEDUP_REMOVED lines=15> */
.L_x_7463:
        /* <DEDUP_REMOVED lines=15> */
.L_x_7464:
        /* <DEDUP_REMOVED lines=15> */
.L_x_7465:
        /* <DEDUP_REMOVED lines=15> */
.L_x_7466:
        /* <DEDUP_REMOVED lines=15> */
.L_x_7467:
        /* <DEDUP_REMOVED lines=15> */
.L_x_7468:
        /* <DEDUP_REMOVED lines=10> */
.L_x_7456:
[----:B------:R-:W-:Y:S05]  /*ec50*/  BSYNC B0 ;  /* 0x0000000000007941 */ /* 0x000fea0003800000 */
.L_x_7455:
        /* <DEDUP_REMOVED lines=21> */
[----:B------:R-:W2:Y:S01]  /*edb0*/  LDL R4, [R1+0xc] ;  /* 0x00000c0001047983 */ /* 0x000ea20000100800 */
[----:B------:R-:W-:Y:S01]  /*edc0*/  IMAD.MOV.U32 R0, RZ, RZ, R6 ;  /* 0x000000ffff007224 */ /* 0x000fe200078e0006 */
        /* <DEDUP_REMOVED lines=9> */
[----:B------:R-:W-:Y:S02]  /*ee60*/  @P0 SHF.R.U32.HI R2, RZ, R3, R4 ;  /* 0x00000003ff020219 */ /* 0x000fe40000011604 */
[----:B------:R-:W1:Y:S03]  /*ee70*/  LDC.64 R4, c[0x0][0x418] ;  /* 0x00010600ff047b82 */ /* 0x000e660000000a00 */
[----:B------:R-:W-:-:S04]  /*ee80*/  IMAD.MOV R3, RZ, RZ, -R2 ;  /* 0x000000ffff037224 */ /* 0x000fc800078e0a02 */
[----:B------:R-:W-:Y:S01]  /*ee90*/  IMAD R0, R0, R3, R6 ;  /* 0x0000000300007224 */ /* 0x000fe200078e0206 */
[----:B------:R-:W-:-:S03]  /*eea0*/  SHF.R.S32.HI R3, RZ, 0x1f, R2 ;  /* 0x0000001fff037819 */ /* 0x000fc60000011402 */
[----:B------:R-:W-:-:S03]  /*eeb0*/  IMAD.WIDE.U32 R2, R19, UR4, R2 ;  /* 0x0000000413027c25 */ /* 0x000fc6000f8e0002 */
[----:B-1----:R-:W-:Y:S01]  /*eec0*/  LEA R4, P0, R2, R4, 0x2 ;  /* 0x0000000402047211 */ /* 0x002fe200078010ff */
[----:B--2---:R-:W-:-:S04]  /*eed0*/  IMAD R7, R7, UR4, RZ ;  /* 0x0000000407077c24 */ /* 0x004fc8000f8e02ff */
[----:B------:R-:W-:-:S04]  /*eee0*/  IMAD R7, R19, UR5, R7 ;  /* 0x0000000513077c24 */ /* 0x000fc8000f8e0207 */
[----:B------:R-:W-:-:S05]  /*eef0*/  IMAD.IADD R7, R7, 0x1, R3 ;  /* 0x0000000107077824 */ /* 0x000fca00078e0203 */
[----:B------:R-:W-:-:S05]  /*ef00*/  LEA.HI.X R5, R2, R5, R7, 0x2, P0 ;  /* 0x0000000502057211 */ /* 0x000fca00000f1407 */
[----:B------:R1:W5:Y:S02]  /*ef10*/  LDG.E R16, desc[UR46][R4.64] ;  /* 0x0000002e04107981 */ /* 0x000364000c1e1900 */
.L_x_7473:
[----:B------:R-:W2:Y:S01]  /*ef20*/  S2R R2, SR_TID.X ;  /* 0x0000000000027919 */ /* 0x000ea20000002100 */
[----:B-1----:R-:W-:Y:S01]  /*ef30*/  SHF.L.U32 R4, R8, 0x1f, RZ ;  /* 0x0000001f08047819 */ /* 0x002fe200000006ff */
[----:B------:R-:W-:Y:S01]  /*ef40*/  BSSY B1, `(.L_x_7474) ;  /* 0x0000006000017945 */ /* 0x000fe20003800000 */
[----:B--2---:R-:W-:Y:S01]  /*ef50*/  LOP3.LUT R3, R2, 0x7f, RZ, 0xc0, !PT ;  /* 0x0000007f02037812 */ /* 0x004fe200078ec0ff */
[----:B------:R-:W-:-:S03]  /*ef60*/  IMAD R2, R18, 0x8, R17 ;  /* 0x0000000812027824 */ /* 0x000fc600078e0211 */
[----:B------:R-:W-:Y:S01]  /*ef70*/  ISETP.NE.AND P1, PT, R3, RZ, PT ;  /* 0x000000ff0300720c */ /* 0x000fe20003f25270 */
[----:B------:R-:W1:Y:S02]  /*ef80*/  SYNCS.PHASECHK.TRANS64.TRYWAIT P0, [R2+URZ+0x28c40], R4 ;  /* 0x028c4004020075a7 */ /* 0x000e64000800017f */
[----:B-1----:R-:W-:Y:S10]  /*ef90*/  @!P0 BRA `(.L_x_7475) ;  /* 0x0000003400d08947 */ /* 0x002ff40003800000 */
.L_x_7570:
[----:B------:R-:W-:Y:S05]  /*efa0*/  BSYNC B1 ;  /* 0x0000000000017941 */ /* 0x000fea0003800000 */
.L_x_7474:
        /* <DEDUP_REMOVED lines=9> */
.L_x_7477:
[----:B------:R-:W-:Y:S05]  /*f040*/  BSYNC B1 ;  /* 0x0000000000017941 */ /* 0x000fea0003800000 */
.L_x_7476:
[----:B------:R-:W-:Y:S01]  /*f050*/  IMAD.SHL.U32 R3, R0, 0x40, RZ ;  /* 0x0000004000037824 */ /* 0x000fe200078e00ff */
[----:B------:R-:W-:Y:S01]  /*f060*/  UIADD3 UR4, UP0, UR44, 0x370, URZ ;  /* 0x000003702c047890 */ /* 0x000fe2000ff1e03f */
[----:B------:R-:W-:Y:S01]  /*f070*/  IMAD.MOV.U32 R7, RZ, RZ, RZ ;  /* 0x000000ffff077224 */ /* 0x000fe200078e00ff */
[----:B------:R-:W-:Y:S01]  /*f080*/  PLOP3.LUT P0, PT, PT, PT, PT, 0x80, 0x0 ;  /* 0x000000000000781c */ /* 0x000fe20003f0f070 */
[----:B------:R-:W-:Y:S01]  /*f090*/  IMAD R0, R18, 0x2000, R17 ;  /* 0x0000200012007824 */ /* 0x000fe200078e0211 */
[----:B------:R-:W-:Y:S01]  /*f0a0*/  R2UR UR11, R3 ;  /* 0x00000000030b72ca */ /* 0x000fe200000e0000 */
[----:B------:R-:W-:Y:S01]  /*f0b0*/  VIADD R5, R2, 0x28c30 ;  /* 0x00028c3002057836 */ /* 0x000fe20000000000 */
[----:B------:R-:W-:Y:S01]  /*f0c0*/  R2UR UR10, R7 ;  /* 0x00000000070a72ca */ /* 0x000fe200000e0000 */
[----:B------:R-:W-:Y:S01]  /*f0d0*/  VIADD R0, R0, 0x22400 ;  /* 0x0002240000007836 */ /* 0x000fe20000000000 */
[----:B------:R-:W-:Y:S01]  /*f0e0*/  UIADD3.X UR5, URZ, UR45, URZ, UP0, !UPT ;  /* 0x0000002d3f057290 */ /* 0x000fe200087fe43f */
[----:B------:R-:W-:Y:S01]  /*f0f0*/  UMOV UR6, 0x0 ;  /* 0x0000000000067882 */ /* 0x000fe20000000000 */
[----:B------:R-:W-:-:S11]  /*f100*/  UMOV UR7, 0x14f00000 ;  /* 0x14f0000000077882 */ /* 0x000fd60000000000 */
.L_x_7478:
        /* <DEDUP_REMOVED lines=12> */
.L_x_7571:
[----:B------:R-:W-:Y:S05]  /*f1d0*/  BSYNC B1 ;  /* 0x0000000000017941 */ /* 0x000fea0003800000 */
.L_x_7479:
[----:B------:R-:W-:Y:S01]  /*f1e0*/  BSSY B1, `(.L_x_7481) ;  /* 0x000000b000017945 */ /* 0x000fe20003800000 */
[----:B0-----:R-:W-:Y:S02]  /*f1f0*/  IMAD.MOV.U32 R8, RZ, RZ, 0x0 ;  /* 0x00000000ff087424 */ /* 0x001fe400078e00ff */
        /* <DEDUP_REMOVED lines=9> */
.L_x_7482:
[----:B------:R-:W-:Y:S05]  /*f290*/  BSYNC B1 ;  /* 0x0000000000017941 */ /* 0x000fea0003800000 */
.L_x_7481:
[----:B------:R-:W-:Y:S01]  /*f2a0*/  R2UR UR10, R7 ;  /* 0x00000000070a72ca */ /* 0x000fe200000e0000 */
[----:B------:R-:W-:Y:S01]  /*f2b0*/  IMAD R0, R18, 0x10000, R17 ;  /* 0x0001000012007824 */ /* 0x000fe200078e0211 */
[----:B------:R-:W-:Y:S01]  /*f2c0*/  R2UR UR6, R8 ;  /* 0x00000000080672ca */ /* 0x000fe200000e0000 */
[----:B------:R-:W-:Y:S01]  /*f2d0*/  UIADD3 UR4, UP0, UR44, 0x470, URZ ;  /* 0x000004702c047890 */ /* 0x000fe2000ff1e03f */
[----:B------:R-:W-:Y:S01]  /*f2e0*/  R2UR UR7, R9 ;  /* 0x00000000090772ca */ /* 0x000fe200000e0000 */
[----:B-12---:R-:W-:Y:S01]  /*f2f0*/  VIADD R2, R2, 0x28c50 ;  /* 0x00028c5002027836 */ /* 0x006fe20000000000 */
[----:B------:R-:W-:Y:S01]  /*f300*/  R2UR UR11, R3 ;  /* 0x00000000030b72ca */ /* 0x000fe200000e0000 */
[----:B------:R-:W-:Y:S01]  /*f310*/  VIADD R4, R0, 0x400 ;  /* 0x0000040000047836 */ /* 0x000fe20000000000 */
[----:B------:R-:W-:Y:S01]  /*f320*/  PLOP3.LUT P0, PT, PT, PT, PT, 0x80, 0x0 ;  /* 0x000000000000781c */ /* 0x000fe20003f0f070 */
[----:B------:R-:W-:-:S12]  /*f330*/  UIADD3.X UR5, URZ, UR45, URZ, UP0, !UPT ;  /* 0x0000002d3f057290 */ /* 0x000fd800087fe43f */
.L_x_7483:
        /* <DEDUP_REMOVED lines=13> */
[----:B------:R-:W-:Y:S02]  /*f410*/  R2UR UR11, R3 ;  /* 0x00000000030b72ca */ /* 0x000fe400000e0000 */
[----:B------:R-:W-:-:S13]  /*f420*/  PLOP3.LUT P0, PT, PT, PT, PT, 0x80, 0x0 ;  /* 0x000000000000781c */ /* 0x000fda0003f0f070 */
.L_x_7484:
        /* <DEDUP_REMOVED lines=15> */
.L_x_7485:
        /* <DEDUP_REMOVED lines=15> */
.L_x_7486:
        /* <DEDUP_REMOVED lines=15> */
.L_x_7487:
        /* <DEDUP_REMOVED lines=15> */
.L_x_7488:
        /* <DEDUP_REMOVED lines=15> */
.L_x_7489:
        /* <DEDUP_REMOVED lines=15> */
.L_x_7490:
        /* <DEDUP_REMOVED lines=8> */
[----:B-1----:R-:W-:Y:S05]  /*fa50*/  @P0 BRA.U.ANY `(.L_x_7490) ;  /* 0xfffffffd00dc0947 */ /* 0x002fea000393ffff */
.L_x_7472:
[----:B------:R-:W-:Y:S05]  /*fa60*/  BSYNC B0 ;  /* 0x0000000000007941 */ /* 0x000fea0003800000 */
.L_x_7471:
[----:B------:R-:W-:-:S06]  /*fa70*/  UIADD3 UR4, UR38, -0x3, URZ ;  /* 0xfffffffd26047890 */ /* 0x000fcc000fffe03f */
[----:B------:R-:W-:-:S07]  /*fa80*/  IMAD.U32 R0, RZ, RZ, UR4 ;  /* 0x00000004ff007e24 */ /* 0x000fce000f8e00ff */
.L_x_7470:
[----:B------:R-:W-:Y:S01]  /*fa90*/  ISETP.NE.AND P0, PT, R6, RZ, PT ;  /* 0x000000ff0600720c */ /* 0x000fe20003f05270 */
[----:B------:R-:W-:-:S12]  /*faa0*/  BSSY B0, `(.L_x_7469) ;  /* 0x00001b2000007945 */ /* 0x000fd80003800000 */
[----:B------:R-:W-:Y:S05]  /*fab0*/  @!P0 BRA `(.L_x_7491) ;  /* 0x0000001800c08947 */ /* 0x000fea0003800000 */
.L_x_7532:
        /* <DEDUP_REMOVED lines=34> */
.L_x_7494:
        /* <DEDUP_REMOVED lines=8> */
.L_x_7572:
[----:B------:R-:W-:Y:S05]  /*fd60*/  BSYNC B2 ;  /* 0x0000000000027941 */ /* 0x000fea0003800000 */
.L_x_7495:
        /* <DEDUP_REMOVED lines=9> */
.L_x_7498:
[----:B------:R-:W-:Y:S05]  /*fe00*/  BSYNC B2 ;  /* 0x0000000000027941 */ /* 0x000fea0003800000 */
.L_x_7497:
        /* <DEDUP_REMOVED lines=11> */
.L_x_7499:
        /* <DEDUP_REMOVED lines=13> */
.L_x_7573:
[----:B------:R-:W-:Y:S05]  /*ff90*/  BSYNC B2 ;  /* 0x0000000000027941 */ /* 0x000fea0003800000 */
.L_x_7500:
        /* <DEDUP_REMOVED lines=11> */
.L_x_7503:
[----:B------:R-:W-:Y:S05]  /*10050*/  BSYNC B2 ;  /* 0x0000000000027941 */ /* 0x000fea0003800000 */
.L_x_7502:
        /* <DEDUP_REMOVED lines=9> */
.L_x_7504:
        /* <DEDUP_REMOVED lines=15> */
.L_x_7505:
        /* <DEDUP_REMOVED lines=15> */
.L_x_7506:
        /* <DEDUP_REMOVED lines=15> */
.L_x_7507:
        /* <DEDUP_REMOVED lines=15> */
.L_x_7508:
        /* <DEDUP_REMOVED lines=15> */
.L_x_7509:
        /* <DEDUP_REMOVED lines=15> */
.L_x_7510:
        /* <DEDUP_REMOVED lines=15> */
.L_x_7511:
        /* <DEDUP_REMOVED lines=10> */
.L_x_7493:
[----:B------:R-:W-:Y:S05]  /*10820*/  BSYNC B1 ;  /* 0x0000000000017941 */ /* 0x000fea0003800000 */
.L_x_7492:
[----:B------:R-:W2:Y:S01]  /*10830*/  LDL R2, [R1+0x8] ;  /* 0x0000080001027983 */ /* 0x000ea20000100800 */
[----:B------:R-:W-:Y:S01]  /*10840*/  VIADD R7, R7, 0x1 ;  /* 0x0000000107077836 */ /* 0x000fe20000000000 */
[----:B------:R-:W-:Y:S04]  /*10850*/  BSSY B1, `(.L_x_7512) ;  /* 0x00000d3000017945 */ /* 0x000fe80003800000 */
[----:B------:R-:W-:-:S04]  /*10860*/  ISETP.NE.AND P0, PT, R7, 0x2, PT ;  /* 0x000000020700780c */ /* 0x000fc80003f05270 */
[----:B------:R-:W-:Y:S02]  /*10870*/  SEL R3, RZ, 0x1, P0 ;  /* 0x00000001ff037807 */ /* 0x000fe40000000000 */
[----:B------:R-:W-:Y:S02]  /*10880*/  SEL R18, R7, RZ, P0 ;  /* 0x000000ff07127207 */ /* 0x000fe40000000000 */
[----:B0-----:R-:W-:-:S05]  /*10890*/  LOP3.LUT R8, R6, R3, RZ, 0x3c, !PT ;  /* 0x0000000306087212 */ /* 0x001fca00078e3cff */
[----:B------:R0:W-:Y:S01]  /*108a0*/  STL [R1], R8 ;  /* 0x0000000801007387 */ /* 0x0001e20000100800 */
[----:B--2---:R-:W-:-:S13]  /*108b0*/  ISETP.NE.AND P2, PT, R2, RZ, PT ;  /* 0x000000ff0200720c */ /* 0x004fda0003f45270 */
[----:B0-----:R-:W-:Y:S05]  /*108c0*/  @!P2 BRA `(.L_x_7513) ;  /* 0x0000000c002ca947 */ /* 0x001fea0003800000 */
        /* <DEDUP_REMOVED lines=23> */
.L_x_7514:
        /* <DEDUP_REMOVED lines=8> */
.L_x_7574:
[----:B------:R-:W-:Y:S05]  /*10ac0*/  BSYNC B2 ;  /* 0x0000000000027941 */ /* 0x000fea0003800000 */
.L_x_7515:
        /* <DEDUP_REMOVED lines=9> */
.L_x_7518:
[----:B------:R-:W-:Y:S05]  /*10b60*/  BSYNC B2 ;  /* 0x0000000000027941 */ /* 0x000fea0003800000 */
.L_x_7517:
        /* <DEDUP_REMOVED lines=11> */
.L_x_7519:
        /* <DEDUP_REMOVED lines=13> */
.L_x_7575:
[----:B------:R-:W-:Y:S05]  /*10cf0*/  BSYNC B2 ;  /* 0x0000000000027941 */ /* 0x000fea0003800000 */
.L_x_7520:
        /* <DEDUP_REMOVED lines=11> */
.L_x_7523:
[----:B------:R-:W-:Y:S05]  /*10db0*/  BSYNC B2 ;  /* 0x0000000000027941 */ /* 0x000fea0003800000 */
.L_x_7522:
        /* <DEDUP_REMOVED lines=9> */
.L_x_7524:
        /* <DEDUP_REMOVED lines=15> */
.L_x_7525:
        /* <DEDUP_REMOVED lines=15> */
.L_x_7526:
        /* <DEDUP_REMOVED lines=15> */
.L_x_7527:
        /* <DEDUP_REMOVED lines=15> */
.L_x_7528:
        /* <DEDUP_REMOVED lines=15> */
.L_x_7529:
        /* <DEDUP_REMOVED lines=15> */
.L_x_7530:
        /* <DEDUP_REMOVED lines=15> */
.L_x_7531:
        /* <DEDUP_REMOVED lines=10> */
.L_x_7513:
[----:B------:R-:W-:Y:S05]  /*11580*/  BSYNC B1 ;  /* 0x0000000000017941 */ /* 0x000fea0003800000 */
.L_x_7512:
[C---:B------:R-:W-:Y:S01]  /*11590*/  ISETP.GT.AND P0, PT, R0.reuse, 0x1, PT ;  /* 0x000000010000780c */ /* 0x040fe20003f04270 */
[----:B------:R-:W-:-:S12]  /*115a0*/  VIADD R0, R0, 0xfffffffe ;  /* 0xfffffffe00007836 */ /* 0x000fd80000000000 */
[----:B------:R-:W-:Y:S05]  /*115b0*/  @P0 BRA `(.L_x_7532) ;  /* 0xffffffe400400947 */ /* 0x000fea000383ffff */
.L_x_7491:
[----:B------:R-:W-:Y:S05]  /*115c0*/  BSYNC B0 ;  /* 0x0000000000007941 */ /* 0x000fea0003800000 */
.L_x_7469:
        /* <DEDUP_REMOVED lines=24> */
.L_x_7534:
[----:B------:R-:W-:Y:S05]  /*11750*/  BSYNC B0 ;  /* 0x0000000000007941 */ /* 0x000fea0003800000 */
.L_x_7533:
[----:B------:R-:W-:-:S07]  /*11760*/  SEL R18, R18, RZ, P0 ;  /* 0x000000ff12127207 */ /* 0x000fce0000000000 */
.L_x_7437:
[----:B------:R-:W-:Y:S05]  /*11770*/  BSYNC B7 ;  /* 0x0000000000077941 */ /* 0x000fea0003800000 */
.L_x_7435:
[----:B-12---:R-:W2:Y:S04]  /*11780*/  LDL R0, [R1+0x20] ;  /* 0x0000200001007983 */ /* 0x006ea80000100800 */
[----:B0-----:R0:W5:Y:S01]  /*11790*/  LDL R2, [R1+0x10] ;  /* 0x0000100001027983 */ /* 0x0011620000100800 */
        /* <DEDUP_REMOVED lines=12> */
.L_x_7535:
[----:B------:R-:W-:-:S03]  /*11860*/  UMOV UR4, 0xffffffff ;  /* 0xffffffff00047882 */ /* 0x000fc60000000000 */
[----:B------:R-:W-:Y:S05]  /*11870*/  BRA.DIV UR4, `(.L_x_7537) ;  /* 0x0000001204107947 */ /* 0x000fea000b800000 */
[----:B-----5:R0:W1:Y:S02]  /*11880*/  SHFL.IDX PT, R14, R2, RZ, 0x1f ;  /* 0x00001fff020e7589 */ /* 0x02006400000e0000 */
.L_x_7578:
        /* <DEDUP_REMOVED lines=8> */
.L_x_7536:
[----:B------:R-:W3:Y:S01]  /*11910*/  LDL R0, [R1+0x10] ;  /* 0x0000100001007983 */ /* 0x000ee20000100800 */
[----:B------:R-:W-:Y:S02]  /*11920*/  ULDC UR4, c[0x0][0xc38] ;  /* 0x00030e0000047ab9 */ /* 0x000fe40000000800 */
[----:B---3--:R-:W-:-:S13]  /*11930*/  ISETP.GE.AND P0, PT, R0, UR4, PT ;  /* 0x0000000400007c0c */ /* 0x008fda000bf06270 */
[----:B------:R-:W-:Y:S05]  /*11940*/  @!P0 BRA `(.L_x_7538) ;  /* 0xffffffb000708947 */ /* 0x000fea000383ffff */
.L_x_7432:
[----:B-1----:R-:W3:Y:S01]  /*11950*/  LDL.LU R0, [R1+0x18] ;  /* 0x0000180001007983 */ /* 0x002ee20000300800 */
[----:B------:R-:W-:Y:S01]  /*11960*/  BSSY B0, `(.L_x_7539) ;  /* 0x000000b000007945 */ /* 0x000fe20003800000 */
[----:B------:R-:W1:Y:S01]  /*11970*/  S2R R5, SR_CgaCtaId ;  /* 0x0000000000057919 */ /* 0x000e620000008800 */
[----:B---3--:R-:W-:-:S05]  /*11980*/  VIADD R0, R0, 0x1 ;  /* 0x0000000100007836 */ /* 0x008fca0000000000 */
[----:B0-2---:R-:W-:-:S04]  /*11990*/  LEA.HI R2, R0, R0, RZ, 0x1 ;  /* 0x0000000000027211 */ /* 0x005fc800078f08ff */
[----:B------:R-:W-:-:S05]  /*119a0*/  LOP3.LUT R3, R2, 0xfffffffe, RZ, 0xc0, !PT ;  /* 0xfffffffe02037812 */ /* 0x000fca00078ec0ff */
[----:B------:R-:W-:Y:S01]  /*119b0*/  IMAD.IADD R3, R0, 0x1, -R3 ;  /* 0x0000000100037824 */ /* 0x000fe200078e0a03 */
[----:B------:R-:W-:-:S04]  /*119c0*/  MOV R0, 0x400 ;  /* 0x0000040000007802 */ /* 0x000fc80000000f00 */
[----:B-1----:R-:W-:Y:S02]  /*119d0*/  LEA R0, R5, R0, 0x18 ;  /* 0x0000000005007211 */ /* 0x002fe400078ec0ff */
[----:B------:R-:W-:-:S04]  /*119e0*/  SHF.L.U32 R3, R3, 0x1f, RZ ;  /* 0x0000001f03037819 */ /* 0x000fc800000006ff */
[----:B------:R-:W0:Y:S02]  /*119f0*/  SYNCS.PHASECHK.TRANS64.TRYWAIT P0, [R0+URZ+0x28c20], R3 ;  /* 0x028c2003000075a7 */ /* 0x000e24000800017f */
[----:B0-----:R-:W-:Y:S05]  /*11a00*/  @!P0 BRA `(.L_x_7540) ;  /* 0x0000000c00d48947 */ /* 0x001fea0003800000 */
.L_x_7579:
[----:B------:R-:W-:Y:S05]  /*11a10*/  BSYNC B0 ;  /* 0x0000000000007941 */ /* 0x000fea0003800000 */
.L_x_7539:
[----:B------:R-:W-:-:S03]  /*11a20*/  UMOV UR4, 0xffffffff ;  /* 0xffffffff00047882 */ /* 0x000fc60000000000 */
[----:B------:R-:W-:Y:S05]  /*11a30*/  BRA.DIV UR4, `(.L_x_7541) ;  /* 0x0000000e04dc7947 */ /* 0x000fea000b800000 */
[----:B------:R-:W1:Y:S02]  /*11a40*/  S2R R2, SR_TID.X ;  /* 0x0000000000027919 */ /* 0x000e640000002100 */
[----:B-1----:R-:W-:-:S04]  /*11a50*/  SHF.R.U32.HI R2, RZ, 0x5, R2 ;  /* 0x00000005ff027819 */ /* 0x002fc80000011602 */
[----:B------:R-:W-:-:S05]  /*11a60*/  LOP3.LUT R2, R2, 0x3, RZ, 0xc0, !PT ;  /* 0x0000000302027812 */ /* 0x000fca00078ec0ff */
[----:B------:R1:W2:Y:S02]  /*11a70*/  SHFL.IDX PT, R14, R2, RZ, 0x1f ;  /* 0x00001fff020e7589 */ /* 0x0002a400000e0000 */
.L_x_7582:
[----:B--2---:R-:W-:Y:S01]  /*11a80*/  ISETP.NE.AND P0, PT, R14, RZ, PT ;  /* 0x000000ff0e00720c */ /* 0x004fe20003f05270 */
[----:B------:R-:W-:-:S12]  /*11a90*/  BSSY B0, `(.L_x_7542) ;  /* 0x0000025000007945 */ /* 0x000fd80003800000 */
[----:B------:R-:W-:Y:S05]  /*11aa0*/  @P0 BRA `(.L_x_7543) ;  /* 0x00000000008c0947 */ /* 0x000fea0003800000 */
[----:B------:R-:W-:-:S03]  /*11ab0*/  UMOV UR4, 0xffffffff ;  /* 0xffffffff00047882 */ /* 0x000fc60000000000 */
[----:B------:R-:W-:Y:S05]  /*11ac0*/  BRA.DIV UR4, `(.L_x_7544) ;  /* 0x0000000e04ec7947 */ /* 0x000fea000b800000 */
[----:B------:R-:W-:-:S13]  /*11ad0*/  ELECT P6, URZ, PT ;  /* 0x00000000003f782f */ /* 0x000fda00038c0000 */
.L_x_7585:
[----:B------:R-:W-:Y:S05]  /*11ae0*/  @!P6 BRA `(.L_x_7543) ;  /* 0x00000000007ce947 */ /* 0x000fea0003800000 */
[----:B------:R-:W-:-:S06]  /*11af0*/  ULOP3.LUT UR4, UR40, 0x2, URZ, 0xfc, !UPT ;  /* 0x0000000228047892 */ /* 0x000fcc000f8efc3f */
[----:B-1----:R-:W-:-:S05]  /*11b00*/  IMAD.U32 R2, RZ, RZ, UR4 ;  /* 0x00000004ff027e24 */ /* 0x002fca000f8e00ff */
[----:B------:R-:W-:-:S13]  /*11b10*/  ISETP.NE.AND P2, PT, R2, 0x3, PT ;  /* 0x000000030200780c */ /* 0x000fda0003f45270 */
[----:B------:R-:W-:Y:S05]  /*11b20*/  @!P2 BRA `(.L_x_7545) ;  /* 0x000000000004a947 */ /* 0x000fea0003800000 */
[----:B------:R-:W-:Y:S01]  /*11b30*/  BPT.TRAP 0x1 ;  /* 0x000000040000795c */ /* 0x000fe20000300000 */
.L_x_7545:
        /* <DEDUP_REMOVED lines=13> */
.L_x_7586:
[----:B------:R-:W1:Y:S02]  /*11c10*/  SYNCS.PHASECHK.TRANS64.TRYWAIT P0, [R3+URZ], R2 ;  /* 0x00000002030075a7 */ /* 0x000e64000800017f */
[----:B-1----:R-:W-:Y:S05]  /*11c20*/  @!P0 BRA `(.L_x_7547) ;  /* 0x0000000c00c88947 */ /* 0x002fea0003800000 */
.L_x_7587:
[----:B------:R-:W-:Y:S05]  /*11c30*/  @!P2 BRA `(.L_x_7548) ;  /* 0x000000000004a947 */ /* 0x000fea0003800000 */
[----:B------:R-:W-:Y:S01]  /*11c40*/  BPT.TRAP 0x1 ;  /* 0x000000040000795c */ /* 0x000fe20000300000 */
.L_x_7548:
[----:B-1----:R-:W-:-:S04]  /*11c50*/  VIADD R3, R0, 0x28c60 ;  /* 0x00028c6000037836 */ /* 0x002fc80000000000 */
[----:B------:R-:W-:-:S04]  /*11c60*/  IMAD R18, R18, 0x8, R3 ;  /* 0x0000000812127824 */ /* 0x000fc800078e0203 */
[----:B------:R-:W1:Y:S02]  /*11c70*/  SYNCS.PHASECHK.TRANS64.TRYWAIT P0, [R18+URZ], R5 ;  /* 0x00000005120075a7 */ /* 0x000e64000800017f */
[----:B-1----:R-:W-:Y:S05]  /*11c80*/  @!P0 BRA `(.L_x_7549) ;  /* 0x0000000c00c48947 */ /* 0x002fea0003800000 */
.L_x_7588:
[----:B------:R-:W-:-:S07]  /*11c90*/  IMAD R3, R4, 0x8, R3 ;  /* 0x0000000804037824 */ /* 0x000fce00078e0203 */
.L_x_7550:
[----:B--2---:R2:W3:Y:S02]  /*11ca0*/  SYNCS.PHASECHK.TRANS64.TRYWAIT P0, [R3+URZ], R2 ;  /* 0x00000002030075a7 */ /* 0x0044e4000800017f */
[----:B---3--:R-:W-:Y:S05]  /*11cb0*/  @!P0 NANOSLEEP.SYNCS 0x989680 ;  /* 0x009896800000895d */ /* 0x008fea0003900000 */
[----:B------:R-:W3:Y:S02]  /*11cc0*/  @!P0 SYNCS.PHASECHK.TRANS64 P0, [R3+URZ], R2 ;  /* 0x00000002030085a7 */ /* 0x000ee4000800007f */
[----:B---3--:R-:W-:Y:S05]  /*11cd0*/  @!P0 BRA `(.L_x_7550) ;  /* 0xfffffffc00f08947 */ /* 0x008fea000383ffff */
.L_x_7543:
[----:B------:R-:W-:Y:S05]  /*11ce0*/  BSYNC B0 ;  /* 0x0000000000007941 */ /* 0x000fea0003800000 */
.L_x_7542:
[----:B------:R-:W-:Y:S05]  /*11cf0*/  EXIT ;  /* 0x000000000000794d */ /* 0x000fea0003800000 */
.L_x_7384:
[----:B0-----:R-:W-:-:S04]  /*11d00*/  IMAD.U32 R3, RZ, RZ, UR21 ;  /* 0x00000015ff037e24 */ /* 0x001fc8000f8e00ff */
[----:B------:R0:W1:Y:S03]  /*11d10*/  SYNCS.PHASECHK.TRANS64.TRYWAIT P1, [R3+URZ+0x28c50], R0 ;  /* 0x028c5000030075a7 */ /* 0x000066000802017f */
[----:B-1----:R-:W-:Y:S05]  /*11d20*/  @!P1 NANOSLEEP.SYNCS 0x989680 ;  /* 0x009896800000995d */ /* 0x002fea0003900000 */
[----:B------:R-:W1:Y:S02]  /*11d30*/  @!P1 SYNCS.PHASECHK.TRANS64 P1, [R3+URZ+0x28c50], R0 ;  /* 0x028c5000030095a7 */ /* 0x000e64000802007f */
[----:B-1----:R-:W-:Y:S05]  /*11d40*/  @!P1 BRA `(.L_x_7384) ;  /* 0xfffffffc00ec9947 */ /* 0x002fea000383ffff */
[----:B------:R-:W-:Y:S05]  /*11d50*/  BRA `(.L_x_7551) ;  /* 0xfffffefc00347947 */ /* 0x000fea000383ffff */
.L_x_7389:
[----:B-1----:R-:W-:-:S04]  /*11d60*/  IMAD.U32 R3, RZ, RZ, UR21 ;  /* 0x00000015ff037e24 */ /* 0x002fc8000f8e00ff */
[----:B------:R1:W2:Y:S03]  /*11d70*/  SYNCS.PHASECHK.TRANS64.TRYWAIT P1, [R3+URZ+0x28c50], R0 ;  /* 0x028c5000030075a7 */ /* 0x0002a6000802017f */
[----:B--2---:R-:W-:Y:S05]  /*11d80*/  @!P1 NANOSLEEP.SYNCS 0x989680 ;  /* 0x009896800000995d */ /* 0x004fea0003900000 */
[----:B------:R-:W2:Y:S02]  /*11d90*/  @!P1 SYNCS.PHASECHK.TRANS64 P1, [R3+URZ+0x28c50], R0 ;  /* 0x028c5000030095a7 */ /* 0x000ea4000802007f */
[----:B--2---:R-:W-:Y:S05]  /*11da0*/  @!P1 BRA `(.L_x_7389) ;  /* 0xfffffffc00ec9947 */ /* 0x004fea000383ffff */
[----:B------:R-:W-:Y:S05]  /*11db0*/  BRA `(.L_x_7388) ;  /* 0xffffff0800307947 */ /* 0x000fea000383ffff */
.L_x_7392:
[----:B0-----:R-:W-:-:S04]  /*11dc0*/  IMAD.U32 R3, RZ, RZ, UR43 ;  /* 0x0000002bff037e24 */ /* 0x001fc8000f8e00ff */
[----:B------:R0:W1:Y:S03]  /*11dd0*/  SYNCS.PHASECHK.TRANS64.TRYWAIT P1, [R3+URZ+0x28c00], R0 ;  /* 0x028c0000030075a7 */ /* 0x000066000802017f */
[----:B-1----:R-:W-:Y:S05]  /*11de0*/  @!P1 NANOSLEEP.SYNCS 0x989680 ;  /* 0x009896800000995d */ /* 0x002fea0003900000 */
[----:B------:R-:W1:Y:S02]  /*11df0*/  @!P1 SYNCS.PHASECHK.TRANS64 P1, [R3+URZ+0x28c00], R0 ;  /* 0x028c0000030095a7 */ /* 0x000e64000802007f */
[----:B-1----:R-:W-:Y:S05]  /*11e00*/  @!P1 BRA `(.L_x_7392) ;  /* 0xfffffffc00ec9947 */ /* 0x002fea000383ffff */
[----:B------:R-:W-:Y:S05]  /*11e10*/  BRA `(.L_x_7552) ;  /* 0xffffff1800c47947 */ /* 0x000fea000383ffff */
.L_x_7396:
[----:B--2---:R2:W3:Y:S02]  /*11e20*/  SYNCS.PHASECHK.TRANS64.TRYWAIT P1, [R7+URZ+0x28c30], R8 ;  /* 0x028c3008070075a7 */ /* 0x0044e4000802017f */
[----:B---3--:R-:W-:Y:S05]  /*11e30*/  @!P1 NANOSLEEP.SYNCS 0x989680 ;  /* 0x009896800000995d */ /* 0x008fea0003900000 */
[----:B------:R-:W3:Y:S02]  /*11e40*/  @!P1 SYNCS.PHASECHK.TRANS64 P1, [R7+URZ+0x28c30], R8 ;  /* 0x028c3008070095a7 */ /* 0x000ee4000802007f */
[----:B---3--:R-:W-:Y:S05]  /*11e50*/  @!P1 BRA `(.L_x_7396) ;  /* 0xfffffffc00f09947 */ /* 0x008fea000383ffff */
[----:B------:R-:W-:Y:S05]  /*11e60*/  BRA `(.L_x_7395) ;  /* 0xffffff1800e07947 */ /* 0x000fea000383ffff */
.L_x_7400:
[----:B--2---:R2:W3:Y:S02]  /*11e70*/  SYNCS.PHASECHK.TRANS64.TRYWAIT P3, [R7+URZ+0x28c50], R8 ;  /* 0x028c5008070075a7 */ /* 0x0044e4000806017f */
[----:B---3--:R-:W-:Y:S05]  /*11e80*/  @!P3 NANOSLEEP.SYNCS 0x989680 ;  /* 0x009896800000b95d */ /* 0x008fea0003900000 */
[----:B------:R-:W3:Y:S02]  /*11e90*/  @!P3 SYNCS.PHASECHK.TRANS64 P3, [R7+URZ+0x28c50], R8 ;  /* 0x028c50080700b5a7 */ /* 0x000ee4000806007f */
[----:B---3--:R-:W-:Y:S05]  /*11ea0*/  @!P3 BRA `(.L_x_7400) ;  /* 0xfffffffc00f0b947 */ /* 0x008fea000383ffff */
[----:B------:R-:W-:Y:S05]  /*11eb0*/  BRA `(.L_x_7399) ;  /* 0xffffff3000787947 */ /* 0x000fea000383ffff */
.L_x_7405:
[----:B--2---:R-:W-:-:S04]  /*11ec0*/  IMAD.U32 R6, RZ, RZ, UR26 ;  /* 0x0000001aff067e24 */ /* 0x004fc8000f8e00ff */
[----:B------:R2:W3:Y:S03]  /*11ed0*/  SYNCS.PHASECHK.TRANS64.TRYWAIT P3, [R6+URZ+0x28c30], R7 ;  /* 0x028c3007060075a7 */ /* 0x0004e6000806017f */
[----:B---3--:R-:W-:Y:S05]  /*11ee0*/  @!P3 NANOSLEEP.SYNCS 0x989680 ;  /* 0x009896800000b95d */ /* 0x008fea0003900000 */
[----:B------:R-:W3:Y:S02]  /*11ef0*/  @!P3 SYNCS.PHASECHK.TRANS64 P3, [R6+URZ+0x28c30], R7 ;  /* 0x028c30070600b5a7 */ /* 0x000ee4000806007f */
[----:B---3--:R-:W-:Y:S05]  /*11f00*/  @!P3 BRA `(.L_x_7405) ;  /* 0xfffffffc00ecb947 */ /* 0x008fea000383ffff */
[----:B------:R-:W-:Y:S05]  /*11f10*/  BRA `(.L_x_7404) ;  /* 0xffffff3400847947 */ /* 0x000fea000383ffff */
.L_x_7409:
[----:B--2---:R2:W3:Y:S02]  /*11f20*/  SYNCS.PHASECHK.TRANS64.TRYWAIT P3, [R178+URZ+0x28c50], R7 ;  /* 0x028c5007b20075a7 */ /* 0x0044e4000806017f */
[----:B---3--:R-:W-:Y:S05]  /*11f30*/  @!P3 NANOSLEEP.SYNCS 0x989680 ;  /* 0x009896800000b95d */ /* 0x008fea0003900000 */
[----:B------:R-:W3:Y:S02]  /*11f40*/  @!P3 SYNCS.PHASECHK.TRANS64 P3, [R178+URZ+0x28c50], R7 ;  /* 0x028c5007b200b5a7 */ /* 0x000ee4000806007f */
[----:B---3--:R-:W-:Y:S05]  /*11f50*/  @!P3 BRA `(.L_x_7409) ;  /* 0xfffffffc00f0b947 */ /* 0x008fea000383ffff */
[----:B------:R-:W-:Y:S05]  /*11f60*/  BRA `(.L_x_7408) ;  /* 0xffffff5000f87947 */ /* 0x000fea000383ffff */
.L_x_7415:
[----:B---3--:R-:W-:-:S04]  /*11f70*/  IMAD.U32 R6, RZ, RZ, UR24 ;  /* 0x00000018ff067e24 */ /* 0x008fc8000f8e00ff */
[----:B------:R3:W4:Y:S03]  /*11f80*/  SYNCS.PHASECHK.TRANS64.TRYWAIT P2, [R6+URZ+0x28c30], R7 ;  /* 0x028c3007060075a7 */ /* 0x000726000804017f */
[----:B----4-:R-:W-:Y:S05]  /*11f90*/  @!P2 NANOSLEEP.SYNCS 0x989680 ;  /* 0x009896800000a95d */ /* 0x010fea0003900000 */
[----:B------:R-:W4:Y:S02]  /*11fa0*/  @!P2 SYNCS.PHASECHK.TRANS64 P2, [R6+URZ+0x28c30], R7 ;  /* 0x028c30070600a5a7 */ /* 0x000f24000804007f */
[----:B----4-:R-:W-:Y:S05]  /*11fb0*/  @!P2 BRA `(.L_x_7415) ;  /* 0xfffffffc00eca947 */ /* 0x010fea000383ffff */
[----:B------:R-:W-:Y:S05]  /*11fc0*/  BRA `(.L_x_7414) ;  /* 0xffffff5400e47947 */ /* 0x000fea000383ffff */
.L_x_7419:
[----:B--2---:R2:W3:Y:S02]  /*11fd0*/  SYNCS.PHASECHK.TRANS64.TRYWAIT P2, [R170+URZ+0x28c50], R7 ;  /* 0x028c5007aa0075a7 */ /* 0x0044e4000804017f */
[----:B---3--:R-:W-:Y:S05]  /*11fe0*/  @!P2 NANOSLEEP.SYNCS 0x989680 ;  /* 0x009896800000a95d */ /* 0x008fea0003900000 */
[----:B------:R-:W3:Y:S02]  /*11ff0*/  @!P2 SYNCS.PHASECHK.TRANS64 P2, [R170+URZ+0x28c50], R7 ;  /* 0x028c5007aa00a5a7 */ /* 0x000ee4000804007f */
[----:B---3--:R-:W-:Y:S05]  /*12000*/  @!P2 BRA `(.L_x_7419) ;  /* 0xfffffffc00f0a947 */ /* 0x008fea000383ffff */
[----:B------:R-:W-:Y:S05]  /*12010*/  BRA `(.L_x_7418) ;  /* 0xffffff7000087947 */ /* 0x000fea000383ffff */
.L_x_7443:
[----:B------:R-:W-:Y:S02]  /*12020*/  IMAD.MOV.U32 R13, RZ, RZ, R4 ;  /* 0x000000ffff0d7224 */ /* 0x000fe400078e0004 */
[----:B------:R-:W-:Y:S02]  /*12030*/  IMAD.MOV.U32 R12, RZ, RZ, RZ ;  /* 0x000000ffff0c7224 */ /* 0x000fe400078e00ff */
[----:B------:R-:W-:Y:S02]  /*12040*/  IMAD.MOV.U32 R11, RZ, RZ, 0x1f ;  /* 0x0000001fff0b7424 */ /* 0x000fe400078e00ff */
[----:B------:R-:W-:-:S07]  /*12050*/  IMAD.MOV.U32 R15, RZ, RZ, -0x1 ;  /* 0xffffffffff0f7424 */ /* 0x000fce00078e00ff */
[----:B0-----:R-:W-:Y:S05]  /*12060*/  WARPSYNC.COLLECTIVE R15, `(.L_x_7553) ;  /* 0x000000000f087348 */ /* 0x001fea0003c00000 */
[----:B------:R1:W2:Y:S02]  /*12070*/  SHFL.IDX P6, R14, R13, R12, R11 ;  /* 0x0000000c0d0e7389 */ /* 0x0002a400000c000b */
[----:B012---:R-:W-:Y:S01]  /*12080*/  ENDCOLLECTIVE ;  /* 0x000000000000791b */ /* 0x007fe20003800000 */
.L_x_7553:
[----:B------:R-:W-:Y:S05]  /*12090*/  BRA `(.L_x_7554) ;  /* 0xffffffb4005c7947 */ /* 0x000fea000383ffff */
.L_x_7445:
[----:B------:R-:W-:Y:S01]  /*120a0*/  BSSY B0, `(.L_x_7555) ;  /* 0x0000006000007945 */ /* 0x000fe20003800000 */
[----:B------:R-:W-:-:S07]  /*120b0*/  IMAD.MOV.U32 R15, RZ, RZ, -0x1 ;  /* 0xffffffffff0f7424 */ /* 0x000fce00078e00ff */
[----:B0--3--:R-:W-:Y:S05]  /*120c0*/  WARPSYNC.COLLECTIVE R15, `(.L_x_7556) ;  /* 0x000000000f0c7348 */ /* 0x009fea0003c00000 */
[----:B------:R-:W-:Y:S02]  /*120d0*/  ELECT P6, UR62, PT ;  /* 0x00000000003e782f */ /* 0x000fe400038c0000 */
[----:B------:R-:W-:Y:S01]  /*120e0*/  MOV R14, UR62 ;  /* 0x0000003e000e7c02 */ /* 0x000fe20008000f00 */
[----:B0--3--:R-:W-:Y:S10]  /*120f0*/  ENDCOLLECTIVE ;  /* 0x000000000000791b */ /* 0x009ff40003800000 */
.L_x_7556:
[----:B------:R-:W-:Y:S05]  /*12100*/  BSYNC B0 ;  /* 0x0000000000007941 */ /* 0x000fea0003800000 */
.L_x_7555:
[----:B------:R-:W-:Y:S05]  /*12110*/  BRA `(.L_x_7557) ;  /* 0xffffffb400607947 */ /* 0x000fea000383ffff */
.L_x_7447:
[----:B0-----:R0:W1:Y:S02]  /*12120*/  SYNCS.PHASECHK.TRANS64.TRYWAIT P0, [R3+URZ+0x28c40], R0 ;  /* 0x028c4000030075a7 */ /* 0x001064000800017f */
[----:B-1----:R-:W-:Y:S05]  /*12130*/  @!P0 NANOSLEEP.SYNCS 0x989680 ;  /* 0x009896800000895d */ /* 0x002fea0003900000 */
[----:B------:R-:W1:Y:S02]  /*12140*/  @!P0 SYNCS.PHASECHK.TRANS64 P0, [R3+URZ+0x28c40], R0 ;  /* 0x028c4000030085a7 */ /* 0x000e64000800007f */
[----:B-1----:R-:W-:Y:S05]  /*12150*/  @!P0 BRA `(.L_x_7447) ;  /* 0xfffffffc00f08947 */ /* 0x002fea000383ffff */
[----:B------:R-:W-:Y:S05]  /*12160*/  BRA `(.L_x_7558) ;  /* 0xffffffb400c47947 */ /* 0x000fea000383ffff */
.L_x_7451:
        /* <DEDUP_REMOVED lines=8> */
.L_x_7559:
[----:B------:R-:W-:Y:S02]  /*121f0*/  IMAD R4, R4, 0x40, R10 ;  /* 0x0000004004047824 */ /* 0x000fe400078e020a */
[----:B------:R-:W-:Y:S02]  /*12200*/  IMAD.MOV.U32 R13, RZ, RZ, R0 ;  /* 0x000000ffff0d7224 */ /* 0x000fe400078e0000 */
[----:B------:R-:W-:-:S07]  /*12210*/  IMAD.MOV.U32 R5, RZ, RZ, R14 ;  /* 0x000000ffff057224 */ /* 0x000fce00078e000e */
[----:B------:R-:W-:Y:S05]  /*12220*/  WARPSYNC.COLLECTIVE R15, `(.L_x_7560) ;  /* 0x000000000f087348 */ /* 0x000fea0003c00000 */
[----:B------:R0:W1:Y:S02]  /*12230*/  SHFL.IDX P6, R14, R13, R12, R11 ;  /* 0x0000000c0d0e7389 */ /* 0x00006400000c000b */
[----:B01----:R-:W-:Y:S01]  /*12240*/  ENDCOLLECTIVE ;  /* 0x000000000000791b */ /* 0x003fe20003800000 */
.L_x_7560:
[----:B------:R-:W-:Y:S02]  /*12250*/  ULDC UR4, c[0x0][0x288] ;  /* 0x0000a20000047ab9 */ /* 0x000fe40000000800 */
[----:B------:R-:W-:-:S05]  /*12260*/  IMAD R3, R7, UR4, RZ ;  /* 0x0000000407037c24 */ /* 0x000fca000f8e02ff */
[----:B------:R-:W-:Y:S01]  /*12270*/  ISETP.GE.AND P1, PT, R4, R3, PT ;  /* 0x000000030400720c */ /* 0x000fe20003f26270 */
[----:B------:R-:W-:Y:S02]  /*12280*/  IMAD.MOV.U32 R13, RZ, RZ, R2 ;  /* 0x000000ffff0d7224 */ /* 0x000fe400078e0002 */
[----:B------:R-:W-:Y:S02]  /*12290*/  IMAD.MOV.U32 R12, RZ, RZ, 0x1 ;  /* 0x00000001ff0c7424 */ /* 0x000fe400078e00ff */
[----:B------:R-:W-:-:S08]  /*122a0*/  IMAD.MOV.U32 R6, RZ, RZ, R14 ;  /* 0x000000ffff067224 */ /* 0x000fd000078e000e */
[----:B------:R-:W-:Y:S05]  /*122b0*/  WARPSYNC.COLLECTIVE R15, `(.L_x_7561) ;  /* 0x000000000f087348 */ /* 0x000fea0003c00000 */
[----:B------:R0:W1:Y:S02]  /*122c0*/  SHFL.IDX P6, R14, R13, R12, R11 ;  /* 0x0000000c0d0e7389 */ /* 0x00006400000c000b */
[----:B01----:R-:W-:Y:S01]  /*122d0*/  ENDCOLLECTIVE ;  /* 0x000000000000791b */ /* 0x003fe20003800000 */
.L_x_7561:
        /* <DEDUP_REMOVED lines=14> */
.L_x_7562:
[----:B------:R-:W-:Y:S02]  /*123c0*/  IMAD.MOV.U32 R13, RZ, RZ, R2 ;  /* 0x000000ffff0d7224 */ /* 0x000fe400078e0002 */
[----:B------:R-:W-:Y:S02]  /*123d0*/  IMAD.MOV.U32 R12, RZ, RZ, 0x2 ;  /* 0x00000002ff0c7424 */ /* 0x000fe400078e00ff */
[----:B------:R-:W-:-:S07]  /*123e0*/  IMAD.MOV.U32 R6, RZ, RZ, R14 ;  /* 0x000000ffff067224 */ /* 0x000fce00078e000e */
[----:B------:R-:W-:Y:S05]  /*123f0*/  WARPSYNC.COLLECTIVE R15, `(.L_x_7563) ;  /* 0x000000000f087348 */ /* 0x000fea0003c00000 */
[----:B------:R0:W1:Y:S02]  /*12400*/  SHFL.IDX P6, R14, R13, R12, R11 ;  /* 0x0000000c0d0e7389 */ /* 0x00006400000c000b */
[----:B01----:R-:W-:Y:S01]  /*12410*/  ENDCOLLECTIVE ;  /* 0x000000000000791b */ /* 0x003fe20003800000 */
.L_x_7563:
        /* <DEDUP_REMOVED lines=14> */
.L_x_7564:
[----:B------:R-:W-:Y:S02]  /*12500*/  IMAD.MOV.U32 R13, RZ, RZ, R2 ;  /* 0x000000ffff0d7224 */ /* 0x000fe400078e0002 */
[----:B------:R-:W-:Y:S02]  /*12510*/  IMAD.MOV.U32 R12, RZ, RZ, 0x3 ;  /* 0x00000003ff0c7424 */ /* 0x000fe400078e00ff */
[----:B------:R-:W-:-:S07]  /*12520*/  IMAD.MOV.U32 R6, RZ, RZ, R14 ;  /* 0x000000ffff067224 */ /* 0x000fce00078e000e */
[----:B------:R-:W-:Y:S05]  /*12530*/  WARPSYNC.COLLECTIVE R15, `(.L_x_7565) ;  /* 0x000000000f087348 */ /* 0x000fea0003c00000 */
[----:B------:R0:W1:Y:S02]  /*12540*/  SHFL.IDX P6, R14, R13, R12, R11 ;  /* 0x0000000c0d0e7389 */ /* 0x00006400000c000b */
[----:B01----:R-:W-:Y:S01]  /*12550*/  ENDCOLLECTIVE ;  /* 0x000000000000791b */ /* 0x003fe20003800000 */
.L_x_7565:
        /* <DEDUP_REMOVED lines=12> */
.L_x_7566:
[----:B------:R-:W-:Y:S01]  /*12620*/  IMAD.MOV.U32 R0, RZ, RZ, R14 ;  /* 0x000000ffff007224 */ /* 0x000fe200078e000e */
[----:B------:R-:W-:Y:S06]  /*12630*/  BRA `(.L_x_7567) ;  /* 0xffffffb800b87947 */ /* 0x000fec000383ffff */
.L_x_7454:
[----:B0-----:R0:W1:Y:S02]  /*12640*/  SYNCS.PHASECHK.TRANS64.TRYWAIT P0, [R17+URZ+0x28c20], R0 ;  /* 0x028c2000110075a7 */ /* 0x001064000800017f */
[----:B-1----:R-:W-:Y:S05]  /*12650*/  @!P0 NANOSLEEP.SYNCS 0x989680 ;  /* 0x009896800000895d */ /* 0x002fea0003900000 */
[----:B------:R-:W1:Y:S02]  /*12660*/  @!P0 SYNCS.PHASECHK.TRANS64 P0, [R17+URZ+0x28c20], R0 ;  /* 0x028c2000110085a7 */ /* 0x000e64000800007f */
[----:B-1----:R-:W-:Y:S05]  /*12670*/  @!P0 BRA `(.L_x_7454) ;  /* 0xfffffffc00f08947 */ /* 0x002fea000383ffff */
[----:B------:R-:W-:Y:S05]  /*12680*/  BRA `(.L_x_7568) ;  /* 0xffffffbc00147947 */ /* 0x000fea000383ffff */
.L_x_7458:
[----:B0-----:R0:W1:Y:S02]  /*12690*/  SYNCS.PHASECHK.TRANS64.TRYWAIT P0, [R0+URZ+0x28c60], R3 ;  /* 0x028c6003000075a7 */ /* 0x001064000800017f */
[----:B-1----:R-:W-:Y:S05]  /*126a0*/  @!P0 NANOSLEEP.SYNCS 0x989680 ;  /* 0x009896800000895d */ /* 0x002fea0003900000 */
[----:B------:R-:W1:Y:S02]  /*126b0*/  @!P0 SYNCS.PHASECHK.TRANS64 P0, [R0+URZ+0x28c60], R3 ;  /* 0x028c6003000085a7 */ /* 0x000e64000800007f */
[----:B-1----:R-:W-:Y:S05]  /*126c0*/  @!P0 BRA `(.L_x_7458) ;  /* 0xfffffffc00f08947 */ /* 0x002fea000383ffff */
[----:B------:R-:W-:Y:S05]  /*126d0*/  BRA `(.L_x_7569) ;  /* 0xffffffbc00387947 */ /* 0x000fea000383ffff */
.L_x_7475:
[----:B-1----:R1:W2:Y:S02]  /*126e0*/  SYNCS.PHASECHK.TRANS64.TRYWAIT P0, [R2+URZ+0x28c40], R4 ;  /* 0x028c4004020075a7 */ /* 0x0022a4000800017f */
[----:B--2---:R-:W-:Y:S05]  /*126f0*/  @!P0 NANOSLEEP.SYNCS 0x989680 ;  /* 0x009896800000895d */ /* 0x004fea0003900000 */
[----:B------:R-:W2:Y:S02]  /*12700*/  @!P0 SYNCS.PHASECHK.TRANS64 P0, [R2+URZ+0x28c40], R4 ;  /* 0x028c4004020085a7 */ /* 0x000ea4000800007f */
[----:B--2---:R-:W-:Y:S05]  /*12710*/  @!P0 BRA `(.L_x_7475) ;  /* 0xfffffffc00f08947 */ /* 0x004fea000383ffff */
[----:B------:R-:W-:Y:S05]  /*12720*/  BRA `(.L_x_7570) ;  /* 0xffffffc8001c7947 */ /* 0x000fea000383ffff */
.L_x_7480:
[----:B--2---:R2:W3:Y:S02]  /*12730*/  SYNCS.PHASECHK.TRANS64.TRYWAIT P0, [R2+URZ+0x28c60], R4 ;  /* 0x028c6004020075a7 */ /* 0x0044e4000800017f */
[----:B---3--:R-:W-:Y:S05]  /*12740*/  @!P0 NANOSLEEP.SYNCS 0x989680 ;  /* 0x009896800000895d */ /* 0x008fea0003900000 */
[----:B------:R-:W3:Y:S02]  /*12750*/  @!P0 SYNCS.PHASECHK.TRANS64 P0, [R2+URZ+0x28c60], R4 ;  /* 0x028c6004020085a7 */ /* 0x000ee4000800007f */
[----:B---3--:R-:W-:Y:S05]  /*12760*/  @!P0 BRA `(.L_x_7480) ;  /* 0xfffffffc00f08947 */ /* 0x008fea000383ffff */
[----:B------:R-:W-:Y:S05]  /*12770*/  BRA `(.L_x_7571) ;  /* 0xffffffc800947947 */ /* 0x000fea000383ffff */
.L_x_7496:
[----:B0-----:R0:W1:Y:S02]  /*12780*/  SYNCS.PHASECHK.TRANS64.TRYWAIT P0, [R4+URZ+0x28c40], R2 ;  /* 0x028c4002040075a7 */ /* 0x001064000800017f */
[----:B-1----:R-:W-:Y:S05]  /*12790*/  @!P0 NANOSLEEP.SYNCS 0x989680 ;  /* 0x009896800000895d */ /* 0x002fea0003900000 */
[----:B------:R-:W1:Y:S02]  /*127a0*/  @!P0 SYNCS.PHASECHK.TRANS64 P0, [R4+URZ+0x28c40], R2 ;  /* 0x028c4002040085a7 */ /* 0x000e64000800007f */
[----:B-1----:R-:W-:Y:S05]  /*127b0*/  @!P0 BRA `(.L_x_7496) ;  /* 0xfffffffc00f08947 */ /* 0x002fea000383ffff */
[----:B------:R-:W-:Y:S05]  /*127c0*/  BRA `(.L_x_7572) ;  /* 0xffffffd400647947 */ /* 0x000fea000383ffff */
.L_x_7501:
[----:B-1----:R1:W2:Y:S02]  /*127d0*/  SYNCS.PHASECHK.TRANS64.TRYWAIT P0, [R4+URZ+0x28c60], R2 ;  /* 0x028c6002040075a7 */ /* 0x0022a4000800017f */
[----:B--2---:R-:W-:Y:S05]  /*127e0*/  @!P0 NANOSLEEP.SYNCS 0x989680 ;  /* 0x009896800000895d */ /* 0x004fea0003900000 */
[----:B------:R-:W2:Y:S02]  /*127f0*/  @!P0 SYNCS.PHASECHK.TRANS64 P0, [R4+URZ+0x28c60], R2 ;  /* 0x028c6002040085a7 */ /* 0x000ea4000800007f */
[----:B--2---:R-:W-:Y:S05]  /*12800*/  @!P0 BRA `(.L_x_7501) ;  /* 0xfffffffc00f08947 */ /* 0x004fea000383ffff */
[----:B------:R-:W-:Y:S05]  /*12810*/  BRA `(.L_x_7573) ;  /* 0xffffffd400dc7947 */ /* 0x000fea000383ffff */
.L_x_7516:
[----:B0-----:R0:W1:Y:S02]  /*12820*/  SYNCS.PHASECHK.TRANS64.TRYWAIT P0, [R4+URZ+0x28c40], R2 ;  /* 0x028c4002040075a7 */ /* 0x001064000800017f */
[----:B-1----:R-:W-:Y:S05]  /*12830*/  @!P0 NANOSLEEP.SYNCS 0x989680 ;  /* 0x009896800000895d */ /* 0x002fea0003900000 */
[----:B------:R-:W1:Y:S02]  /*12840*/  @!P0 SYNCS.PHASECHK.TRANS64 P0, [R4+URZ+0x28c40], R2 ;  /* 0x028c4002040085a7 */ /* 0x000e64000800007f */
[----:B-1----:R-:W-:Y:S05]  /*12850*/  @!P0 BRA `(.L_x_7516) ;  /* 0xfffffffc00f08947 */ /* 0x002fea000383ffff */
[----:B------:R-:W-:Y:S05]  /*12860*/  BRA `(.L_x_7574) ;  /* 0xffffffe000947947 */ /* 0x000fea000383ffff */
.L_x_7521:
[----:B-1----:R1:W2:Y:S02]  /*12870*/  SYNCS.PHASECHK.TRANS64.TRYWAIT P0, [R4+URZ+0x28c60], R2 ;  /* 0x028c6002040075a7 */ /* 0x0022a4000800017f */
[----:B--2---:R-:W-:Y:S05]  /*12880*/  @!P0 NANOSLEEP.SYNCS 0x989680 ;  /* 0x009896800000895d */ /* 0x004fea0003900000 */
[----:B------:R-:W2:Y:S02]  /*12890*/  @!P0 SYNCS.PHASECHK.TRANS64 P0, [R4+URZ+0x28c60], R2 ;  /* 0x028c6002040085a7 */ /* 0x000ea4000800007f */
[----:B--2---:R-:W-:Y:S05]  /*128a0*/  @!P0 BRA `(.L_x_7521) ;  /* 0xfffffffc00f08947 */ /* 0x004fea000383ffff */
[----:B------:R-:W-:Y:S05]  /*128b0*/  BRA `(.L_x_7575) ;  /* 0xffffffe4000c7947 */ /* 0x000fea000383ffff */
.L_x_7537:
        /* <DEDUP_REMOVED lines=8> */
.L_x_7577:
[----:B------:R-:W-:Y:S05]  /*12940*/  BSYNC B0 ;  /* 0x0000000000007941 */ /* 0x000fea0003800000 */
.L_x_7576:
[----:B------:R-:W-:Y:S05]  /*12950*/  BRA `(.L_x_7578) ;  /* 0xffffffec00cc7947 */ /* 0x000fea000383ffff */
.L_x_7540:
[----:B0-----:R0:W1:Y:S02]  /*12960*/  SYNCS.PHASECHK.TRANS64.TRYWAIT P0, [R0+URZ+0x28c20], R3 ;  /* 0x028c2003000075a7 */ /* 0x001064000800017f */
[----:B-1----:R-:W-:Y:S05]  /*12970*/  @!P0 NANOSLEEP.SYNCS 0x989680 ;  /* 0x009896800000895d */ /* 0x002fea0003900000 */
[----:B------:R-:W1:Y:S02]  /*12980*/  @!P0 SYNCS.PHASECHK.TRANS64 P0, [R0+URZ+0x28c20], R3 ;  /* 0x028c2003000085a7 */ /* 0x000e64000800007f */
[----:B-1----:R-:W-:Y:S05]  /*12990*/  @!P0 BRA `(.L_x_7540) ;  /* 0xfffffffc00f08947 */ /* 0x002fea000383ffff */
[----:B------:R-:W-:Y:S05]  /*129a0*/  BRA `(.L_x_7579) ;  /* 0xfffffff000187947 */ /* 0x000fea000383ffff */
.L_x_7541:
        /* <DEDUP_REMOVED lines=11> */
.L_x_7581:
[----:B------:R-:W-:Y:S05]  /*12a60*/  BSYNC B0 ;  /* 0x0000000000007941 */ /* 0x000fea0003800000 */
.L_x_7580:
[----:B------:R-:W-:Y:S05]  /*12a70*/  BRA `(.L_x_7582) ;  /* 0xfffffff000007947 */ /* 0x000fea000383ffff */
.L_x_7544:
[----:B------:R-:W-:Y:S01]  /*12a80*/  BSSY B1, `(.L_x_7583) ;  /* 0x0000006000017945 */ /* 0x000fe20003800000 */
[----:B------:R-:W-:-:S07]  /*12a90*/  IMAD.MOV.U32 R15, RZ, RZ, -0x1 ;  /* 0xffffffffff0f7424 */ /* 0x000fce00078e00ff */
[----:B01----:R-:W-:Y:S05]  /*12aa0*/  WARPSYNC.COLLECTIVE R15, `(.L_x_7584) ;  /* 0x000000000f0c7348 */ /* 0x003fea0003c00000 */
[----:B------:R-:W-:Y:S02]  /*12ab0*/  ELECT P6, UR62, PT ;  /* 0x00000000003e782f */ /* 0x000fe400038c0000 */
[----:B------:R-:W-:Y:S01]  /*12ac0*/  MOV R14, UR62 ;  /* 0x0000003e000e7c02 */ /* 0x000fe20008000f00 */
[----:B01----:R-:W-:Y:S10]  /*12ad0*/  ENDCOLLECTIVE ;  /* 0x000000000000791b */ /* 0x003ff40003800000 */
.L_x_7584:
[----:B------:R-:W-:Y:S05]  /*12ae0*/  BSYNC B1 ;  /* 0x0000000000017941 */ /* 0x000fea0003800000 */
.L_x_7583:
[----:B------:R-:W-:Y:S05]  /*12af0*/  BRA `(.L_x_7585) ;  /* 0xffffffec00f87947 */ /* 0x000fea000383ffff */
.L_x_7546:
[----:B0-----:R0:W1:Y:S02]  /*12b00*/  SYNCS.PHASECHK.TRANS64.TRYWAIT P0, [R6+URZ], R5 ;  /* 0x00000005060075a7 */ /* 0x001064000800017f */
[----:B-1----:R-:W-:Y:S05]  /*12b10*/  @!P0 NANOSLEEP.SYNCS 0x989680 ;  /* 0x009896800000895d */ /* 0x002fea0003900000 */
[----:B------:R-:W1:Y:S02]  /*12b20*/  @!P0 SYNCS.PHASECHK.TRANS64 P0, [R6+URZ], R5 ;  /* 0x00000005060085a7 */ /* 0x000e64000800007f */
[----:B-1----:R-:W-:Y:S05]  /*12b30*/  @!P0 BRA `(.L_x_7546) ;  /* 0xfffffffc00f08947 */ /* 0x002fea000383ffff */
[----:B------:R-:W-:Y:S05]  /*12b40*/  BRA `(.L_x_7586) ;  /* 0xfffffff000307947 */ /* 0x000fea000383ffff */
.L_x_7547:
[----:B-1----:R1:W2:Y:S02]  /*12b50*/  SYNCS.PHASECHK.TRANS64.TRYWAIT P0, [R3+URZ], R2 ;  /* 0x00000002030075a7 */ /* 0x0022a4000800017f */
[----:B--2---:R-:W-:Y:S05]  /*12b60*/  @!P0 NANOSLEEP.SYNCS 0x989680 ;  /* 0x009896800000895d */ /* 0x004fea0003900000 */
[----:B------:R-:W2:Y:S02]  /*12b70*/  @!P0 SYNCS.PHASECHK.TRANS64 P0, [R3+URZ], R2 ;  /* 0x00000002030085a7 */ /* 0x000ea4000800007f */
[----:B--2---:R-:W-:Y:S05]  /*12b80*/  @!P0 BRA `(.L_x_7547) ;  /* 0xfffffffc00f08947 */ /* 0x004fea000383ffff */
[----:B------:R-:W-:Y:S05]  /*12b90*/  BRA `(.L_x_7587) ;  /* 0xfffffff000247947 */ /* 0x000fea000383ffff */
.L_x_7549:
[----:B-1----:R1:W2:Y:S02]  /*12ba0*/  SYNCS.PHASECHK.TRANS64.TRYWAIT P0, [R18+URZ], R5 ;  /* 0x00000005120075a7 */ /* 0x0022a4000800017f */
[----:B--2---:R-:W-:Y:S05]  /*12bb0*/  @!P0 NANOSLEEP.SYNCS 0x989680 ;  /* 0x009896800000895d */ /* 0x004fea0003900000 */
[----:B------:R-:W2:Y:S02]  /*12bc0*/  @!P0 SYNCS.PHASECHK.TRANS64 P0, [R18+URZ], R5 ;  /* 0x00000005120085a7 */ /* 0x000ea4000800007f */
[----:B--2---:R-:W-:Y:S05]  /*12bd0*/  @!P0 BRA `(.L_x_7549) ;  /* 0xfffffffc00f08947 */ /* 0x004fea000383ffff */
[----:B------:R-:W-:Y:S05]  /*12be0*/  BRA `(.L_x_7588) ;  /* 0xfffffff000287947 */ /* 0x000fea000383ffff */
.L_x_7589:
        /* <DEDUP_REMOVED lines=9> */
.L_x_15299:


//--------------------- .text._ZN7cutlass13device_kernelIN5flash11enable_sm90INS1_16FlashAttnFwdSm90INS1_25CollectiveMainloopFwdSm90ILi2EN4cute5tupleIJNS5_1CILi1EEES8_S8_EEENS6_IJNS7_ILi64EEESA_SA_EEELi512ENS_6half_tEfNS_4arch4Sm90ELb1ELb0ELb1ELb0ELb0ELb0ELb1ELb0ELb0ELb1ELb0ELb0EEENS1_21CollectiveEpilogueFwdINS6_IJSA_NS7_ILi512EEESA_EEES9_SC_SE_Li256ELb0ELb1ELb0ELb0EEENS1_30DynamicPersistentTileSchedulerILi256ELi128ELb0ELb1ELb1EEEEEEEEEvNT_6ParamsE --------------------------
	.section	.text._ZN7cutlass13device_kernelIN5flash11enable_sm90INS1_16FlashAttnFwdSm90INS1_25CollectiveMainloopFwdSm90ILi2EN4cute5tupleIJNS5_1CILi1EEES8_S8_EEENS6_IJNS7_ILi64EEESA_SA_EEELi512ENS_6half_tEfNS_4arch4Sm90ELb1ELb0ELb1ELb0ELb0ELb0ELb1ELb0ELb0ELb1ELb0ELb0EEENS1_21CollectiveEpilogueFwdINS6_IJSA_NS7_ILi512EEESA_EEES9_SC_SE_Li256ELb0ELb1ELb0ELb0EEENS1_30DynamicPersistentTileSchedulerILi256ELi128ELb0ELb1ELb1EEEEEEEEEvNT_6ParamsE,"ax",@progbits
	.align	128
.text._ZN7cutlass13device_kernelIN5flash11enable_sm90INS1_16FlashAttnFwdSm90INS1_25CollectiveMainloopFwdSm90ILi2EN4cute5tupleIJNS5_1CILi1EEES8_S8_EEENS6_IJNS7_ILi64EEESA_SA_EEELi512ENS_6half_tEfNS_4arch4Sm90ELb1ELb0ELb1ELb0ELb0ELb0ELb1ELb0ELb0ELb1ELb0ELb0EEENS1_21CollectiveEpilogueFwdINS6_IJSA_NS7_ILi512EEESA_EEES9_SC_SE_Li256ELb0ELb1ELb0ELb0EEENS1_30DynamicPersistentTileSchedulerILi256ELi128ELb0ELb1ELb1EEEEEEEEEvNT_6ParamsE:
        .type           _ZN7cutlass13device_kernelIN5flash11enable_sm90INS1_16FlashAttnFwdSm90INS1_25CollectiveMainloopFwdSm90ILi2EN4cute5tupleIJNS5_1CILi1EEES8_S8_EEENS6_IJNS7_ILi64EEESA_SA_EEELi512ENS_6half_tEfNS_4arch4Sm90ELb1ELb0ELb1ELb0ELb0ELb0ELb1ELb0ELb0ELb1ELb0ELb0EEENS1_21CollectiveEpilogueFwdINS6_IJSA_NS7_ILi512EEESA_EEES9_SC_SE_Li256ELb0ELb1ELb0ELb0EEENS1_30DynamicPersistentTileSchedulerILi256ELi128ELb0ELb1ELb1EEEEEEEEEvNT_6ParamsE,@function
        .size           _ZN7cutlass13device_kernelIN5flash11enable_sm90INS1_16FlashAttnFwdSm90INS1_25CollectiveMainloopFwdSm90ILi2EN4cute5tupleIJNS5_1CILi1EEES8_S8_EEENS6_IJNS7_ILi64EEESA_SA_EEELi512ENS_6half_tEfNS_4arch4Sm90ELb1ELb0ELb1ELb0ELb0ELb0ELb1ELb0ELb0ELb1ELb0ELb0EEENS1_21CollectiveEpilogueFwdINS6_IJSA_NS7_ILi512EEESA_EEES9_SC_SE_Li256ELb0ELb1ELb0ELb0EEENS1_30DynamicPersistentTileSchedulerILi256ELi128ELb0ELb1ELb1EEEEEEEEEvNT_6ParamsE,(.L_x_15300 - _ZN7cutlass13device_kernelIN5flash11enable_sm90INS1_16FlashAttnFwdSm90INS1_25CollectiveMainloopFwdSm90ILi2EN4cute5tupleIJNS5_1CILi1EEES8_S8_EEENS6_IJNS7_ILi64EEESA_SA_EEELi512ENS_6half_tEfNS_4arch4Sm90ELb1ELb0ELb1ELb0ELb0ELb0ELb1ELb0ELb0ELb1ELb0ELb0EEENS1_21CollectiveEpilogueFwdINS6_IJSA_NS7_ILi512EEESA_EEES9_SC_SE_Li256ELb0ELb1ELb0ELb0EEENS1_30DynamicPersistentTileSchedulerILi256ELi128ELb0ELb1ELb1EEEEEEEEEvNT_6ParamsE)
        .other          _ZN7cutlass13device_kernelIN5flash11enable_sm90INS1_16FlashAttnFwdSm90INS1_25CollectiveMainloopFwdSm90ILi2EN4cute5tupleIJNS5_1CILi1EEES8_S8_EEENS6_IJNS7_ILi64EEESA_SA_EEELi512ENS_6half_tEfNS_4arch4Sm90ELb1ELb0ELb1ELb0ELb0ELb0ELb1ELb0ELb0ELb1ELb0ELb0EEENS1_21CollectiveEpilogueFwdINS6_IJSA_NS7_ILi512EEESA_EEES9_SC_SE_Li256ELb0ELb1ELb0ELb0EEENS1_30DynamicPersistentTileSchedulerILi256ELi128ELb0ELb1ELb1EEEEEEEEEvNT_6ParamsE,@"STO_CUDA_ENTRY STV_DEFAULT"
_ZN7cutlass13device_kernelIN5flash11enable_sm90INS1_16FlashAttnFwdSm90INS1_25CollectiveMainloopFwdSm90ILi2EN4cute5tupleIJNS5_1CILi1EEES8_S8_EEENS6_IJNS7_ILi64EEESA_SA_EEELi512ENS_6half_tEfNS_4arch4Sm90ELb1ELb0ELb1ELb0ELb0ELb0ELb1ELb0ELb0ELb1ELb0ELb0EEENS1_21CollectiveEpilogueFwdINS6_IJSA_NS7_ILi512EEESA_EEES9_SC_SE_Li256ELb0ELb1ELb0ELb0EEENS1_30DynamicPersistentTileSchedulerILi256ELi128ELb0ELb1ELb1EEEEEEEEEvNT_6ParamsE:
        /* <DEDUP_REMOVED lines=18> */
.L_x_7591:
[----:B------:R-:W-:Y:S05]  /*0120*/  BSYNC B0 ;  /* 0x0000000000007941 */ /* 0x000fea0003800000 */
.L_x_7590:
        /* <DEDUP_REMOVED lines=39> */
.L_x_7592:
        /* <DEDUP_REMOVED lines=22> */
.L_x_7593:
        /* <DEDUP_REMOVED lines=18> */
.L_x_7594:
        /* <DEDUP_REMOVED lines=22> */
.L_x_7595:
        /* <DEDUP_REMOVED lines=22> */
.L_x_7596:
[----:B------:R-:W-:Y:S01]  /*08e0*/  PLOP3.LUT P0, PT, PT, PT, UP0, 0x80, 0x0 ;  /* 0x000000000000781c */ /* 0x000fe20003f0f008 */
[----:B------:R-:W-:Y:S01]  /*08f0*/  UMOV UR40, 0x1 ;  /* 0x0000000100287882 */ /* 0x000fe20000000000 */
[----:B------:R-:W-:Y:S01]  /*0900*/  NOP ;  /* 0x0000000000007918 */ /* 0x000fe20000000000 */
[----:B------:R-:W-:Y:S01]  /*0910*/  USEL UR40, UR40, 0x2, !UP0 ;  /* 0x0000000228287887 */ /* 0x000fe2000c000000 */
[----:B------:R-:W-:Y:S01]  /*0920*/  ULDC.64 UR44, c[0x0][0x208] ;  /* 0x00008200002c7ab9 */ /* 0x000fe20000000a00 */
[----:B0123--:R-:W-:Y:S08]  /*0930*/  BAR.SYNC.DEFER_BLOCKING 0x0 ;  /* 0x0000000000007b1d */ /* 0x00fff00000010000 */
[----:B------:R-:W-:Y:S05]  /*0940*/  @!P0 BRA `(.L_x_7597) ;  /* 0x000000fc001c8947 */ /* 0x000fea0003800000 */
.L_x_7598:
        /* <DEDUP_REMOVED lines=21> */
[----:B------:R-:W-:Y:S01]  /*0aa0*/  IMAD.MOV.U32 R16, RZ, RZ, RZ ;  /* 0x000000ffff107224 */ /* 0x000fe200078e00ff */
[----:B------:R-:W-:Y:S02]  /*0ab0*/  UMOV UR36, URZ ;  /* 0x0000003f00247c82 */ /* 0x000fe40008000000 */
[CC--:B------:R-:W-:Y:S02]  /*0ac0*/  LEA.HI R0, R3.reuse, R220.reuse, RZ, 0x4 ;  /* 0x000000dc03007211 */ /* 0x0c0fe400078f20ff */
[----:B------:R-:W-:-:S02]  /*0ad0*/  LEA.HI R4, R3, R220, RZ, 0x5 ;  /* 0x000000dc03047211 */ /* 0x000fc400078f28ff */
[----:B------:R-:W-:Y:S02]  /*0ae0*/  SHF.R.S32.HI R7, RZ, 0x4, R0 ;  /* 0x00000004ff077819 */ /* 0x000fe40000011400 */
[C---:B------:R-:W-:Y:S02]  /*0af0*/  LOP3.LUT R9, R0.reuse, 0xfffffff0, RZ, 0xc0, !PT ;  /* 0xfffffff000097812 */ /* 0x040fe400078ec0ff */
[----:B------:R-:W-:Y:S02]  /*0b00*/  LEA.HI R2, R0, R7, RZ, 0x1 ;  /* 0x0000000700027211 */ /* 0x000fe400078f08ff */
[----:B------:R-:W-:Y:S01]  /*0b10*/  SHF.R.S32.HI R11, RZ, 0x5, R4 ;  /* 0x00000005ff0b7819 */ /* 0x000fe20000011404 */
[----:B------:R-:W-:Y:S01]  /*0b20*/  IMAD.IADD R9, R220, 0x1, -R9 ;  /* 0x00000001dc097824 */ /* 0x000fe200078e0a09 */
[----:B------:R-:W-:Y:S02]  /*0b30*/  LOP3.LUT R2, R2, 0x1ffffffe, RZ, 0xc0, !PT ;  /* 0x1ffffffe02027812 */ /* 0x000fe400078ec0ff */
[----:B------:R-:W-:-:S02]  /*0b40*/  LEA.HI R5, R3, R220, RZ, 0x7 ;  /* 0x000000dc03057211 */ /* 0x000fc400078f38ff */
[----:B------:R-:W-:Y:S01]  /*0b50*/  SHF.R.S32.HI R4, RZ, 0x1f, R4 ;  /* 0x0000001fff047819 */ /* 0x000fe20000011404 */
[----:B------:R-:W-:Y:S01]  /*0b60*/  IMAD.IADD R10, R7, 0x1, -R2 ;  /* 0x00000001070a7824 */ /* 0x000fe200078e0a02 */
[----:B------:R-:W-:Y:S01]  /*0b70*/  LEA.HI R2, R3, R220, RZ, 0x2 ;  /* 0x000000dc03027211 */ /* 0x000fe200078f10ff */
[----:B0-----:R-:W-:Y:S01]  /*0b80*/  ULEA UR5, UR6, UR5, 0x18 ;  /* 0x0000000506057291 */ /* 0x001fe2000f8ec03f */
[----:B------:R-:W-:Y:S02]  /*0b90*/  LOP3.LUT R7, R5, 0xffffff80, RZ, 0xc0, !PT ;  /* 0xffffff8005077812 */ /* 0x000fe400078ec0ff */
[----:B------:R-:W-:Y:S02]  /*0ba0*/  LOP3.LUT R13, R2, 0xfffffffc, RZ, 0xc0, !PT ;  /* 0xfffffffc020d7812 */ /* 0x000fe400078ec0ff */
[----:B------:R-:W-:Y:S01]  /*0bb0*/  LEA.HI R4, R4, R11, RZ, 0x2 ;  /* 0x0000000b04047211 */ /* 0x000fe200078f10ff */
[C---:B------:R-:W-:Y:S01]  /*0bc0*/  IMAD.IADD R7, R220.reuse, 0x1, -R7 ;  /* 0x00000001dc077824 */ /* 0x040fe200078e0a07 */
[----:B------:R-:W-:Y:S01]  /*0bd0*/  SHF.R.S32.HI R0, RZ, 0x1f, R9 ;  /* 0x0000001fff007819 */ /* 0x000fe20000011409 */
[----:B------:R-:W-:Y:S01]  /*0be0*/  IMAD.IADD R13, R220, 0x1, -R13 ;  /* 0x00000001dc0d7824 */ /* 0x000fe200078e0a0d */
[----:B------:R-:W-:Y:S01]  /*0bf0*/  SHF.R.S32.HI R216, RZ, 0x7, R5 ;  /* 0x00000007ffd87819 */ /* 0x000fe20000011405 */
[----:B------:R-:W-:Y:S01]  /*0c00*/  IMAD.U32 R17, RZ, RZ, UR5 ;  /* 0x00000005ff117e24 */ /* 0x000fe2000f8e00ff */
[----:B------:R-:W-:-:S02]  /*0c10*/  LOP3.LUT R4, R4, 0x3ffffc, RZ, 0xc0, !PT ;  /* 0x003ffffc04047812 */ /* 0x000fc400078ec0ff */
[----:B------:R-:W-:Y:S01]  /*0c20*/  LEA.HI R8, R13, R13, RZ, 0x1 ;  /* 0x0000000d0d087211 */ /* 0x000fe200078f08ff */
[----:B------:R-:W-:Y:S01]  /*0c30*/  IMAD R15, R216, 0x100, R9 ;  /* 0x00000100d80f7824 */ /* 0x000fe200078e0209 */
[----:B------:R-:W-:Y:S01]  /*0c40*/  LEA.HI R6, R0, R9, RZ, 0x3 ;  /* 0x0000000900067211 */ /* 0x000fe200078f18ff */
[----:B------:R-:W-:Y:S01]  /*0c50*/  IMAD.IADD R2, R11, 0x1, -R4 ;  /* 0x000000010b027824 */ /* 0x000fe200078e0a04 */
[----:B------:R-:W-:Y:S02]  /*0c60*/  SHF.R.S32.HI R0, RZ, 0x1f, R7 ;  /* 0x0000001fff007819 */ /* 0x000fe40000011407 */
[----:B------:R-:W-:Y:S01]  /*0c70*/  LOP3.LUT R8, R8, 0x1ffffffe, RZ, 0xc0, !PT ;  /* 0x1ffffffe08087812 */ /* 0x000fe200078ec0ff */
[----:B------:R-:W-:Y:S01]  /*0c80*/  IMAD R14, R2, 0x10, R15 ;  /* 0x00000010020e7824 */ /* 0x000fe200078e020f */
[C---:B------:R-:W-:Y:S01]  /*0c90*/  LOP3.LUT R4, R6.reuse, 0xfffffff8, RZ, 0xc0, !PT ;  /* 0xfffffff806047812 */ /* 0x040fe200078ec0ff */
[----:B------:R-:W-:Y:S01]  /*0ca0*/  IMAD.SHL.U32 R6, R6, 0x40, RZ ;  /* 0x0000004006067824 */ /* 0x000fe200078e00ff */
[----:B------:R-:W-:Y:S01]  /*0cb0*/  LEA.HI R2, R0, R7, RZ, 0x2 ;  /* 0x0000000700027211 */ /* 0x000fe200078f10ff */
[----:B------:R-:W-:Y:S01]  /*0cc0*/  IMAD.IADD R13, R13, 0x1, -R8 ;  /* 0x000000010d0d7824 */ /* 0x000fe200078e0a08 */
[----:B------:R-:W-:Y:S01]  /*0cd0*/  LEA.HI R3, R3, R220, RZ, 0x3 ;  /* 0x000000dc03037211 */ /* 0x000fe200078f18ff */
[----:B------:R-:W-:Y:S01]  /*0ce0*/  IMAD.IADD R8, R9, 0x1, -R4 ;  /* 0x0000000109087824 */ /* 0x000fe200078e0a04 */
[----:B------:R-:W-:-:S02]  /*0cf0*/  LOP3.LUT R12, R2, 0x7ffffffc, RZ, 0xc0, !PT ;  /* 0x7ffffffc020c7812 */ /* 0x000fc400078ec0ff */
[----:B------:R-:W-:Y:S02]  /*0d00*/  LEA.HI R4, R0, R7, RZ, 0x5 ;  /* 0x0000000700047211 */ /* 0x000fe400078f28ff */
[----:B------:R-:W-:Y:S01]  /*0d10*/  SHF.R.S32.HI R0, RZ, 0x2, R2 ;  /* 0x00000002ff007819 */ /* 0x000fe20000011402 */
[----:B------:R-:W-:Y:S01]  /*0d20*/  IMAD.IADD R12, R7, 0x1, -R12 ;  /* 0x00000001070c7824 */ /* 0x000fe200078e0a0c */
[----:B------:R-:W-:Y:S01]  /*0d30*/  SHF.R.S32.HI R9, RZ, 0x1f, R2 ;  /* 0x0000001fff097819 */ /* 0x000fe20000011402 */
[----:B------:R-:W-:Y:S01]  /*0d40*/  IMAD.SHL.U32 R2, R8, 0x40, RZ ;  /* 0x0000004008027824 */ /* 0x000fe200078e00ff */
[----:B------:R-:W-:Y:S01]  /*0d50*/  LOP3.LUT R6, R6, 0x7ffffe00, RZ, 0xc0, !PT ;  /* 0x7ffffe0006067812 */ /* 0x000fe200078ec0ff */
[----:B------:R-:W-:Y:S01]  /*0d60*/  IMAD.SHL.U32 R7, R10, 0x8, RZ ;  /* 0x000000080a077824 */ /* 0x000fe200078e00ff */
[----:B------:R-:W-:Y:S01]  /*0d70*/  LEA.HI R9, R9, R0, RZ, 0x3 ;  /* 0x0000000009097211 */ /* 0x000fe200078f18ff */
[----:B------:R-:W-:Y:S01]  /*0d80*/  IMAD.SHL.U32 R18, R12, 0x2, RZ ;  /* 0x000000020c127824 */ /* 0x000fe200078e00ff */
[----:B------:R-:W-:Y:S01]  /*0d90*/  LOP3.LUT R2, R2, 0x1c0, RZ, 0xc0, !PT ;  /* 0x000001c002027812 */ /* 0x000fe200078ec0ff */
[--C-:B------:R-:W-:Y:S01]  /*0da0*/  IMAD.U32 R219, R14, 0x40, R7.reuse ;  /* 0x000000400edb7824 */ /* 0x100fe200078e0007 */
[----:B------:R-:W-:Y:S01]  /*0db0*/  R2P PR, R8, 0x6 ;  /* 0x0000000608007804 */ /* 0x000fe20000000000 */
[----:B------:R-:W-:Y:S01]  /*0dc0*/  IMAD R6, R11, 0x400, R6 ;  /* 0x000004000b067824 */ /* 0x000fe200078e0206 */
[----:B------:R-:W-:-:S02]  /*0dd0*/  LOP3.LUT R7, R2, 0x8, R7, 0xf8, !PT ;  /* 0x0000000802077812 */ /* 0x000fc400078ef807 */
[----:B------:R-:W-:Y:S02]  /*0de0*/  SHF.R.U32.HI R2, RZ, 0x3, R2 ;  /* 0x00000003ff027819 */ /* 0x000fe40000011602 */
[----:B------:R-:W-:Y:S02]  /*0df0*/  LOP3.LUT R9, R9, 0xfffffff8, RZ, 0xc0, !PT ;  /* 0xfffffff809097812 */ /* 0x000fe400078ec0ff */
[----:B------:R-:W-:Y:S01]  /*0e00*/  LOP3.LUT R7, R7, R2, RZ, 0x3c, !PT ;  /* 0x0000000207077212 */ /* 0x000fe200078e3cff */
[----:B------:R-:W-:Y:S01]  /*0e10*/  IMAD.MOV.U32 R2, RZ, RZ, RZ ;  /* 0x000000ffff027224 */ /* 0x000fe200078e00ff */
[----:B------:R-:W-:Y:S01]  /*0e20*/  LEA.HI R5, R5, R216, RZ, 0x1 ;  /* 0x000000d805057211 */ /* 0x000fe200078f08ff */
[----:B------:R-:W-:Y:S01]  /*0e30*/  IMAD.IADD R9, R0, 0x1, -R9 ;  /* 0x0000000100097824 */ /* 0x000fe200078e0a09 */
[----:B------:R-:W-:Y:S01]  /*0e40*/  SHF.R.S32.HI R4, RZ, 0x5, R4 ;  /* 0x00000005ff047819 */ /* 0x000fe20000011404 */
[----:B------:R-:W-:Y:S01]  /*0e50*/  IMAD.IADD R6, R6, 0x1, R7 ;  /* 0x0000000106067824 */ /* 0x000fe200078e0207 */
[----:B------:R-:W-:-:S02]  /*0e60*/  LOP3.LUT R7, R3, 0xfffffff8, RZ, 0xc0, !PT ;  /* 0xfffffff803077812 */ /* 0x000fc400078ec0ff */
[----:B------:R-:W-:Y:S01]  /*0e70*/  LOP3.LUT R5, R5, 0xfffffe, RZ, 0xc0, !PT ;  /* 0x00fffffe05057812 */ /* 0x000fe200078ec0ff */
[----:B------:R-:W-:Y:S01]  /*0e80*/  IMAD R185, R6, 0x2, R17 ;  /* 0x0000000206b97824 */ /* 0x000fe200078e0211 */
[----:B------:R-:W-:Y:S01]  /*0e90*/  SEL R187, R187, 0xffffffe0, !P1 ;  /* 0xffffffe0bbbb7807 */ /* 0x000fe20004800000 */
[----:B------:R-:W-:Y:S01]  /*0ea0*/  IMAD.IADD R214, R220, 0x1, -R7 ;  /* 0x00000001dcd67824 */ /* 0x000fe200078e0a07 */
[----:B------:R-:W-:Y:S01]  /*0eb0*/  SHF.R.S32.HI R215, RZ, 0x3, R3 ;  /* 0x00000003ffd77819 */ /* 0x000fe20000011403 */
[C---:B------:R-:W-:Y:S02]  /*0ec0*/  VIADD R189, R185.reuse, 0x36400 ;  /* 0x00036400b9bd7836 */ /* 0x040fe40000000000 */
[----:B------:R-:W-:Y:S02]  /*0ed0*/  IMAD.SHL.U32 R23, R214, 0x8, RZ ;  /* 0x00000008d6177824 */ /* 0x000fe400078e00ff */
[----:B------:R-:W-:Y:S02]  /*0ee0*/  VIADD R186, R185, 0x36440 ;  /* 0x00036440b9ba7836 */ /* 0x000fe40000000000 */
        /* <DEDUP_REMOVED lines=21> */
.L_x_7646:
        /* <DEDUP_REMOVED lines=21> */
.L_x_7599:
[----:B------:R-:W-:Y:S01]  /*1190*/  ULDC UR7, c[0x0][0xd54] ;  /* 0x0003550000077ab9 */ /* 0x000fe20000000800 */
[----:B------:R-:W-:Y:S01]  /*11a0*/  UMOV UR6, UR9 ;  /* 0x0000000900067c82 */ /* 0x000fe20008000000 */
[----:B------:R-:W-:-:S11]  /*11b0*/  UISETP.NE.AND UP0, UPT, UR7, 0x1, UPT ;  /* 0x000000010700788c */ /* 0x000fd6000bf05270 */
[----:B------:R-:W-:Y:S02]  /*11c0*/  @UP0 ULDC.64 UR10, c[0x0][0xd58] ;  /* 0x00035600000a0ab9 */ /* 0x000fe40000000a00 */
[----:B------:R-:W-:-:S04]  /*11d0*/  UIMAD.WIDE.U32 UR4, UR9, UR10, URZ ;  /* 0x0000000a090472a5 */ /* 0x000fc8000f8e003f */
[----:B------:R-:W-:-:S04]  /*11e0*/  @UP0 USHF.R.U32.HI UR6, URZ, UR11, UR5 ;  /* 0x0000000b3f060299 */ /* 0x000fc80008011605 */
[----:B------:R-:W-:-:S12]  /*11f0*/  UIMAD UR4, UR6, UR7, URZ ;  /* 0x00000007060472a4 */ /* 0x000fd8000f8e023f */
.L_x_7600:
[----:B------:R-:W0:Y:S01]  /*1200*/  LDC.64 R4, c[0x0][0x418] ;  /* 0x00010600ff047b82 */ /* 0x000e220000000a00 */
[----:B------:R-:W-:Y:S01]  /*1210*/  ULDC UR42, c[0x0][0xd48] ;  /* 0x00035200002a7ab9 */ /* 0x000fe20000000800 */
[----:B------:R-:W-:Y:S02]  /*1220*/  UIADD3 UR4, UR9, -UR4, URZ ;  /* 0x8000000409047290 */ /* 0x000fe4000fffe03f */
[----:B------:R-:W-:Y:S01]  /*1230*/  UISETP.NE.AND UP0, UPT, UR42, 0x1, UPT ;  /* 0x000000012a00788c */ /* 0x000fe2000bf05270 */
[----:B------:R-:W-:Y:S01]  /*1240*/  ULDC UR5, c[0x0][0xd54] ;  /* 0x0003550000057ab9 */ /* 0x000fe20000000800 */
[----:B------:R-:W-:Y:S02]  /*1250*/  UISETP.NE.AND UP1, UPT, UR37, 0x1, UPT ;  /* 0x000000012500788c */ /* 0x000fe4000bf25270 */
[----:B------:R-:W1:Y:S01]  /*1260*/  LDC R188, c[0x0][0x424] ;  /* 0x00010900ffbc7b82 */ /* 0x000e620000000800 */
[----:B------:R-:W-:Y:S02]  /*1270*/  UIMAD UR8, UR8, UR5, UR4 ;  /* 0x00000005080872a4 */ /* 0x000fe4000f8e0204 */
[----:B------:R-:W-:Y:S01]  /*1280*/  ULOP3.LUT UR6, URZ, UR6, URZ, 0x33, !UPT ;  /* 0x000000063f067292 */ /* 0x000fe2000f8e333f */
[----:B------:R-:W-:-:S03]  /*1290*/  ULDC UR7, c[0x0][0xd3c] ;  /* 0x00034f0000077ab9 */ /* 0x000fc60000000800 */
[----:B------:R-:W-:Y:S01]  /*12a0*/  @UP0 ULDC UR4, c[0x0][0xd4c] ;  /* 0x0003530000040ab9 */ /* 0x000fe20000000800 */
[----:B------:R-:W2:Y:S01]  /*12b0*/  LDC R7, c[0x0][0x2f0] ;  /* 0x0000bc00ff077b82 */ /* 0x000ea20000000800 */
[----:B------:R-:W-:Y:S01]  /*12c0*/  UIMAD.WIDE.U32 UR4, UR8, UR4, URZ ;  /* 0x00000004080472a5 */ /* 0x000fe2000f8e003f */
[----:B------:R-:W-:Y:S01]  /*12d0*/  @UP0 ULDC UR9, c[0x0][0xd50] ;  /* 0x0003540000090ab9 */ /* 0x000fe20000000800 */
[----:B------:R-:W-:Y:S02]  /*12e0*/  UMOV UR39, UR8 ;  /* 0x0000000800277c82 */ /* 0x000fe40008000000 */
[----:B------:R-:W-:Y:S02]  /*12f0*/  @UP0 USHF.R.U32.HI UR39, URZ, UR9, UR5 ;  /* 0x000000093f270299 */ /* 0x000fe40008011605 */
[----:B------:R-:W-:Y:S01]  /*1300*/  UIADD3 UR6, UR6, UR7, URZ ;  /* 0x0000000706067290 */ /* 0x000fe2000fffe03f */
[----:B0-----:R-:W-:Y:S01]  /*1310*/  ISETP.NE.U32.AND P0, PT, R4, RZ, PT ;  /* 0x000000ff0400720c */ /* 0x001fe20003f05070 */
[----:B------:R-:W-:-:S02]  /*1320*/  UIADD3 UR4, -UR39, URZ, URZ ;  /* 0x0000003f27047290 */ /* 0x000fc4000fffe13f */
[----:B------:R-:W-:Y:S01]  /*1330*/  USHF.L.U32 UR41, UR6, 0x6, URZ ;  /* 0x0000000606297899 */ /* 0x000fe2000800063f */
[----:B------:R-:W-:Y:S01]  /*1340*/  ISETP.NE.AND.EX P0, PT, R5, RZ, PT, P0 ;  /* 0x000000ff0500720c */ /* 0x000fe20003f05300 */
[----:B------:R-:W-:-:S03]  /*1350*/  UIMAD UR42, UR42, UR4, UR8 ;  /* 0x000000042a2a72a4 */ /* 0x000fc6000f8e0208 */
[----:B-1----:R-:W-:Y:S02]  /*1360*/  SEL R188, R188, 0x1, P0 ;  /* 0x00000001bcbc7807 */ /* 0x002fe40000000000 */
[----:B------:R-:W-:-:S03]  /*1370*/  PLOP3.LUT P0, PT, PT, PT, UP1, 0x80, 0x0 ;  /* 0x000000000000781c */ /* 0x000fc60003f0f018 */
[----:B--2---:R-:W-:-:S05]  /*1380*/  IMAD R0, R188, R7, 0x3f ;  /* 0x0000003fbc007424 */ /* 0x004fca00078e0207 */
[----:B------:R-:W-:-:S04]  /*1390*/  SHF.R.S32.HI R3, RZ, 0x1f, R0 ;  /* 0x0000001fff037819 */ /* 0x000fc80000011400 */
[----:B------:R-:W-:-:S04]  /*13a0*/  LEA.HI R3, R3, R0, RZ, 0x6 ;  /* 0x0000000003037211 */ /* 0x000fc800078f30ff */
[----:B------:R-:W-:Y:S01]  /*13b0*/  SHF.R.S32.HI R3, RZ, 0x6, R3 ;  /* 0x00000006ff037819 */ /* 0x000fe20000011403 */
[----:B------:R-:W-:Y:S06]  /*13c0*/  @!P0 BRA `(.L_x_7601) ;  /* 0x0000001c00408947 */ /* 0x000fec0003800000 */
[----:B------:R-:W0:Y:S01]  /*13d0*/  LDC R0, c[0x0][0x448] ;  /* 0x00011200ff007b82 */ /* 0x000e220000000800 */
[----:B------:R-:W-:Y:S01]  /*13e0*/  UIADD3 UR4, UR41, 0x3f, URZ ;  /* 0x0000003f29047890 */ /* 0x000fe2000fffe03f */
[----:B------:R-:W-:Y:S02]  /*13f0*/  CS2R R150, SRZ ;  /* 0x0000000000967805 */ /* 0x000fe4000001ff00 */
[----:B------:R-:W-:Y:S02]  /*1400*/  CS2R R148, SRZ ;  /* 0x0000000000947805 */ /* 0x000fe4000001ff00 */
[----:B------:R-:W-:Y:S02]  /*1410*/  CS2R R146, SRZ ;  /* 0x0000000000927805 */ /* 0x000fe4000001ff00 */
[----:B------:R-:W-:Y:S02]  /*1420*/  CS2R R144, SRZ ;  /* 0x0000000000907805 */ /* 0x000fe4000001ff00 */
[----:B------:R-:W-:-:S02]  /*1430*/  CS2R R142, SRZ ;  /* 0x00000000008e7805 */ /* 0x000fc4000001ff00 */
[----:B------:R-:W-:Y:S01]  /*1440*/  CS2R R140, SRZ ;  /* 0x00000000008c7805 */ /* 0x000fe2000001ff00 */
[----:B------:R-:W1:Y:S01]  /*1450*/  LDC R5, c[0x0][0x288] ;  /* 0x0000a200ff057b82 */ /* 0x000e620000000800 */
        /* <DEDUP_REMOVED lines=15> */
[----:B0-----:R-:W-:Y:S01]  /*1550*/  ISETP.NE.AND P0, PT, R0, 0x1, PT ;  /* 0x000000010000780c */ /* 0x001fe20003f05270 */
[----:B------:R-:W-:Y:S01]  /*1560*/  IMAD.U32 R0, RZ, RZ, UR4 ;  /* 0x00000004ff007e24 */ /* 0x000fe2000f8e00ff */
[----:B------:R-:W-:Y:S02]  /*1570*/  CS2R R112, SRZ ;  /* 0x0000000000707805 */ /* 0x000fe4000001ff00 */
[----:B------:R-:W-:-:S02]  /*1580*/  CS2R R110, SRZ ;  /* 0x00000000006e7805 */ /* 0x000fc4000001ff00 */
[----:B------:R-:W-:Y:S02]  /*1590*/  CS2R R106, SRZ ;  /* 0x00000000006a7805 */ /* 0x000fe4000001ff00 */
[----:B------:R-:W-:Y:S02]  /*15a0*/  CS2R R162, SRZ ;  /* 0x0000000000a27805 */ /* 0x000fe4000001ff00 */
[----:B------:R-:W-:Y:S02]  /*15b0*/  CS2R R102, SRZ ;  /* 0x0000000000667805 */ /* 0x000fe4000001ff00 */
[----:B------:R-:W-:Y:S02]  /*15c0*/  CS2R R164, SRZ ;  /* 0x0000000000a47805 */ /* 0x000fe4000001ff00 */
[----:B-1----:R-:W-:Y:S02]  /*15d0*/  IADD3 R5, -R5, 0x40, RZ ;  /* 0x0000004005057810 */ /* 0x002fe40007ffe1ff */
[----:B------:R-:W-:-:S02]  /*15e0*/  CS2R R98, SRZ ;  /* 0x0000000000627805 */ /* 0x000fc4000001ff00 */
[----:B------:R-:W-:Y:S02]  /*15f0*/  CS2R R166, SRZ ;  /* 0x0000000000a67805 */ /* 0x000fe4000001ff00 */
[----:B------:R-:W-:Y:S02]  /*1600*/  CS2R R94, SRZ ;  /* 0x00000000005e7805 */ /* 0x000fe4000001ff00 */
[----:B------:R-:W-:Y:S01]  /*1610*/  CS2R R170, SRZ ;  /* 0x0000000000aa7805 */ /* 0x000fe2000001ff00 */
[----:B------:R-:W0:Y:S01]  /*1620*/  @P0 LDC R4, c[0x0][0x44c] ;  /* 0x00011300ff040b82 */ /* 0x000e220000000800 */
[----:B------:R-:W-:Y:S01]  /*1630*/  IMAD R5, R188, R7, R5 ;  /* 0x00000007bc057224 */ /* 0x000fe200078e0205 */
[----:B------:R-:W-:Y:S01]  /*1640*/  CS2R R90, SRZ ;  /* 0x00000000005a7805 */ /* 0x000fe2000001ff00 */
[----:B------:R-:W-:Y:S01]  /*1650*/  IMAD.MOV.U32 R169, RZ, RZ, RZ ;  /* 0x000000ffffa97224 */ /* 0x000fe200078e00ff */
        /* <DEDUP_REMOVED lines=20> */
[----:B0-----:R-:W-:Y:S01]  /*17a0*/  @P0 IMAD.HI.U32 R4, R4, UR4, RZ ;  /* 0x0000000404040c27 */ /* 0x001fe2000f8e00ff */
[----:B------:R-:W-:-:S02]  /*17b0*/  CS2R R50, SRZ ;  /* 0x0000000000327805 */ /* 0x000fc4000001ff00 */
[----:B------:R-:W-:Y:S02]  /*17c0*/  CS2R R204, SRZ ;  /* 0x0000000000cc7805 */ /* 0x000fe4000001ff00 */
[----:B------:R-:W-:Y:S02]  /*17d0*/  CS2R R46, SRZ ;  /* 0x00000000002e7805 */ /* 0x000fe4000001ff00 */
[----:B------:R-:W-:Y:S02]  /*17e0*/  CS2R R206, SRZ ;  /* 0x0000000000ce7805 */ /* 0x000fe4000001ff00 */
[----:B------:R-:W-:Y:S02]  /*17f0*/  CS2R R42, SRZ ;  /* 0x00000000002a7805 */ /* 0x000fe4000001ff00 */
[----:B------:R-:W-:Y:S02]  /*1800*/  CS2R R210, SRZ ;  /* 0x0000000000d27805 */ /* 0x000fe4000001ff00 */
[----:B------:R-:W-:-:S02]  /*1810*/  CS2R R38, SRZ ;  /* 0x0000000000267805 */ /* 0x000fc4000001ff00 */
[----:B-1----:R-:W-:Y:S02]  /*1820*/  @P0 SHF.R.U32.HI R0, RZ, R9, R4 ;  /* 0x00000009ff000219 */ /* 0x002fe40000011604 */
[----:B------:R-:W-:Y:S02]  /*1830*/  CS2R R208, SRZ ;  /* 0x0000000000d07805 */ /* 0x000fe4000001ff00 */
[----:B------:R-:W-:Y:S02]  /*1840*/  PLOP3.LUT P0, PT, PT, PT, PT, 0x80, 0x0 ;  /* 0x000000000000781c */ /* 0x000fe40003f0f070 */
[----:B------:R-:W-:Y:S02]  /*1850*/  CS2R R212, SRZ ;  /* 0x0000000000d47805 */ /* 0x000fe4000001ff00 */
[----:B------:R-:W-:Y:S01]  /*1860*/  CS2R R34, SRZ ;  /* 0x0000000000227805 */ /* 0x000fe2000001ff00 */
[----:B------:R-:W-:Y:S01]  /*1870*/  IMAD.IADD R0, R5, 0x1, R0 ;  /* 0x0000000105007824 */ /* 0x000fe200078e0200 */
        /* <DEDUP_REMOVED lines=8> */
[----:B------:R-:W-:Y:S01]  /*1900*/  VIMNMX R4, R3, R4, PT ;  /* 0x0000000403047248 */ /* 0x000fe20003fe0100 */
[----:B------:R-:W-:-:S03]  /*1910*/  IMAD.MOV.U32 R3, RZ, RZ, RZ ;  /* 0x000000ffff037224 */ /* 0x000fc600078e00ff */
[----:B------:R-:W-:-:S13]  /*1920*/  ISETP.GE.AND P1, PT, R4, 0x1, PT ;  /* 0x000000010400780c */ /* 0x000fda0003f26270 */
        /* <DEDUP_REMOVED lines=11> */
[----:B------:R-:W-:Y:S01]  /*19e0*/  UMOV UR7, 0x40000040 ;  /* 0x4000004000077882 */ /* 0x000fe20000000000 */
[----:B------:R-:W1:Y:S01]  /*19f0*/  S2R R8, SR_TID.X ;  /* 0x0000000000087919 */ /* 0x000e620000002100 */
[----:B0-----:R-:W-:-:S04]  /*1a00*/  LEA.HI R3, R0, R0, RZ, 0x1 ;  /* 0x0000000000037211 */ /* 0x001fc800078f08ff */
[----:B------:R-:W-:Y:S01]  /*1a10*/  LOP3.LUT R3, R3, 0x1fffe, RZ, 0xc0, !PT ;  /* 0x0001fffe03037812 */ /* 0x000fe200078ec0ff */
[----:B------:R-:W-:-:S04]  /*1a20*/  WARPGROUP.ARRIVE ;  /* 0x00000000000079c5 */ /* 0x000fc80000000000 */
        /* <DEDUP_REMOVED lines=12> */
[----:B-1----:R-:W-:Y:S02]  /*1af0*/  LOP3.LUT R8, R8, 0x7f, RZ, 0xc0, !PT ;  /* 0x0000007f08087812 */ /* 0x002fe400078ec0ff */
[----:B------:R-:W-:Y:S01]  /*1b00*/  R2UR UR12, R6 ;  /* 0x00000000060c72ca */ /* 0x000fe200000e0000 */
[----:B------:R-:W-:Y:S01]  /*1b10*/  IMAD R0, R2, 0x1000, R7 ;  /* 0x0000100002007824 */ /* 0x000fe200078e0207 */
[----:B------:R-:W-:Y:S01]  /*1b20*/  ISETP.NE.AND P1, PT, R8, RZ, PT ;  /* 0x000000ff0800720c */ /* 0x000fe20003f25270 */
[C---:B------:R-:W-:Y:S02]  /*1b30*/  VIADD R6, R3.reuse, 0x4 ;  /* 0x0000000403067836 */ /* 0x040fe40000000000 */
[C---:B------:R-:W-:Y:S01]  /*1b40*/  VIADD R5, R0.reuse, 0x80 ;  /* 0x0000008000057836 */ /* 0x040fe20000000000 */
[----:B------:R-:W-:Y:S01]  /*1b50*/  R2UR UR10, R0 ;  /* 0x00000000000a72ca */ /* 0x000fe200000e0000 */
[----:B------:R-:W-:Y:S01]  /*1b60*/  VIADD R3, R3, 0x6 ;  /* 0x0000000603037836 */ /* 0x000fe20000000000 */
[----:B------:R-:W-:-:S02]  /*1b70*/  R2UR UR16, R6 ;  /* 0x00000000061072ca */ /* 0x000fc400000e0000 */
[----:B------:R-:W-:Y:S01]  /*1b80*/  R2UR UR14, R5 ;  /* 0x00000000050e72ca */ /* 0x000fe200000e0000 */
[C---:B------:R-:W-:Y:S01]  /*1b90*/  VIADD R5, R0.reuse, 0x100 ;  /* 0x0000010000057836 */ /* 0x040fe20000000000 */
[----:B------:R-:W-:Y:S01]  /*1ba0*/  R2UR UR4, R3 ;  /* 0x00000000030472ca */ /* 0x000fe200000e0000 */
[----:B------:R-:W-:-:S03]  /*1bb0*/  VIADD R0, R0, 0x180 ;  /* 0x0000018000007836 */ /* 0x000fc60000000000 */
[----:B------:R-:W-:Y:S02]  /*1bc0*/  R2UR UR18, R5 ;  /* 0x00000000051272ca */ /* 0x000fe400000e0000 */
[----:B------:R-:W-:Y:S01]  /*1bd0*/  R2UR UR6, R0 ;  /* 0x00000000000672ca */ /* 0x000fe200000e0000 */
[----:B------:R-:W-:Y:S01]  /*1be0*/  HGMMA.64x256x16.F32 R24, gdesc[UR8].tnspB, RZ, !UPT, gsb0 ;  /* 0x43e00000081879f0 */ /* 0x000fe2000c0008ff */
[----:B------:R-:W-:-:S04]  /*1bf0*/  @!P1 IMAD R0, R2, 0x8, R17 ;  /* 0x0000000802009824 */ /* 0x000fc800078e0211 */
[----:B------:R-:W-:-:S05]  /*1c00*/  @!P1 VIADD R0, R0, 0x38860 ;  /* 0x0003886000009836 */ /* 0x000fca0000000000 */
[----:B------:R-:W-:Y:S01]  /*1c10*/  @!P1 PRMT R0, RZ, 0x654, R0 ;  /* 0x00000654ff009816 */ /* 0x000fe20000000000 */
[----:B------:R-:W-:Y:S02]  /*1c20*/  WARPGROUP.DEPBAR.LE gsb0, 0x0 ;  /* 0x00008000000079c5 */ /* 0x000fe40000010000 */
[----:B------:R-:W-:-:S15]  /*1c30*/  WARPGROUP.ARRIVE ;  /* 0x00000000000079c5 */ /* 0x000fde0000000000 */
        /* <DEDUP_REMOVED lines=14> */
.L_x_7604:
[----:B------:R-:W-:Y:S01]  /*1d20*/  BAR.SYNC.DEFER_BLOCKING 0xe, 0x100 ;  /* 0x0384000000007b1d */ /* 0x000fe20000010000 */
[----:B01----:R-:W-:Y:S01]  /*1d30*/  IMAD R0, R2, 0x40, R22 ;  /* 0x0000004002007824 */ /* 0x003fe200078e0216 */
[----:B------:R-:W-:Y:S01]  /*1d40*/  ISETP.GT.AND P2, PT, R4, RZ, PT ;  /* 0x000000ff0400720c */ /* 0x000fe20003f44270 */
[----:B------:R-:W-:Y:S02]  /*1d50*/  VIADD R2, R2, 0x1 ;  /* 0x0000000102027836 */ /* 0x000fe40000000000 */
[----:B------:R-:W-:Y:S01]  /*1d60*/  IMAD R0, R0, 0x4, R17 ;  /* 0x0000000400007824 */ /* 0x000fe200078e0211 */
[----:B------:R-:W-:Y:S01]  /*1d70*/  UMOV UR11, 0x40000040 ;  /* 0x40000040000b7882 */ /* 0x000fe20000000000 */
[----:B------:R-:W-:Y:S01]  /*1d80*/  UMOV UR15, 0x40000040 ;  /* 0x40000040000f7882 */ /* 0x000fe20000000000 */
[----:B------:R-:W-:Y:S01]  /*1d90*/  ISETP.NE.AND P0, PT, R2, 0x2, PT ;  /* 0x000000020200780c */ /* 0x000fe20003f05270 */
[----:B------:R-:W-:Y:S01]  /*1da0*/  UMOV UR19, 0x40000040 ;  /* 0x4000004000137882 */ /* 0x000fe20000000000 */
[----:B------:R-:W-:Y:S01]  /*1db0*/  UMOV UR7, 0x40000040 ;  /* 0x4000004000077882 */ /* 0x000fe20000000000 */
[----:B------:R-:W-:Y:S01]  /*1dc0*/  VIADD R4, R4, 0xffffffff ;  /* 0xffffffff04047836 */ /* 0x000fe20000000000 */
[----:B------:R-:W-:Y:S01]  /*1dd0*/  SEL R2, R2, RZ, P0 ;  /* 0x000000ff02027207 */ /* 0x000fe20000000000 */
[----:B------:R-:W0:Y:S04]  /*1de0*/  LDS R3, [R0+0x38400] ;  /* 0x0384000000037984 */ /* 0x000e280000000800 */
[----:B------:R1:W2:Y:S02]  /*1df0*/  LDS R5, [R0+0x38420] ;  /* 0x0384200000057984 */ /* 0x0002a40000000800 */
[----:B-1----:R-:W-:-:S05]  /*1e00*/  IMAD R0, R2, 0x1000, R7 ;  /* 0x0000100002007824 */ /* 0x002fca00078e0207 */
[----:B------:R-:W-:Y:S01]  /*1e10*/  R2UR UR10, R0 ;  /* 0x00000000000a72ca */ /* 0x000fe200000e0000 */
        /* <DEDUP_REMOVED lines=128> */
[----:B------:R-:W-:-:S05]  /*2620*/  VIADD R3, R0, 0x80 ;  /* 0x0000008000037836 */ /* 0x000fca0000000000 */
[----:B------:R-:W-:Y:S01]  /*2630*/  WARPGROUP.ARRIVE ;  /* 0x00000000000079c5 */ /* 0x000fe20000000000 */
[----:B------:R-:W-:Y:S01]  /*2640*/  R2UR UR14, R3 ;  /* 0x00000000030e72ca */ /* 0x000fe200000e0000 */
[C---:B------:R-:W-:Y:S02]  /*2650*/  VIADD R3, R0.reuse, 0x100 ;  /* 0x0000010000037836 */ /* 0x040fe40000000000 */
[----:B------:R-:W-:Y:S02]  /*2660*/  VIADD R0, R0, 0x180 ;  /* 0x0000018000007836 */ /* 0x000fe40000000000 */
[----:B------:R-:W-:Y:S01]  /*2670*/  HGMMA.64x256x16.F32 R24, gdesc[UR8].tnspB, R24, gsb0 ;  /* 0x43e00000081879f0 */ /* 0x000fe20008000818 */
[----:B------:R-:W-:Y:S02]  /*2680*/  R2UR UR18, R3 ;  /* 0x00000000031272ca */ /* 0x000fe400000e0000 */
[----:B------:R-:W-:Y:S01]  /*2690*/  R2UR UR6, R0 ;  /* 0x00000000000672ca */ /* 0x000fe200000e0000 */
[----:B------:R-:W-:Y:S01]  /*26a0*/  @!P1 IMAD R0, R2, 0x8, R17 ;  /* 0x0000000802009824 */ /* 0x000fe200078e0211 */
[----:B------:R-:W-:-:S03]  /*26b0*/  SEL R3, RZ, 0x1, P0 ;  /* 0x00000001ff037807 */ /* 0x000fc60000000000 */
[----:B------:R-:W-:Y:S01]  /*26c0*/  @!P1 VIADD R0, R0, 0x38860 ;  /* 0x0003886000009836 */ /* 0x000fe20000000000 */
[----:B------:R-:W-:-:S04]  /*26d0*/  LOP3.LUT R16, R16, R3, RZ, 0x3c, !PT ;  /* 0x0000000310107212 */ /* 0x000fc800078e3cff */
[----:B------:R-:W-:Y:S01]  /*26e0*/  @!P1 PRMT R0, RZ, 0x654, R0 ;  /* 0x00000654ff009816 */ /* 0x000fe20000000000 */
[----:B------:R-:W-:Y:S02]  /*26f0*/  WARPGROUP.DEPBAR.LE gsb0, 0x0 ;  /* 0x00008000000079c5 */ /* 0x000fe40000010000 */
[----:B------:R-:W-:-:S12]  /*2700*/  WARPGROUP.ARRIVE ;  /* 0x00000000000079c5 */ /* 0x000fd80000000000 */
        /* <DEDUP_REMOVED lines=13> */
.L_x_7603:
[----:B------:R-:W-:Y:S01]  /*27e0*/  BAR.SYNC.DEFER_BLOCKING 0xe, 0x100 ;  /* 0x0384000000007b1d */ /* 0x000fe20000010000 */
[C---:B01----:R-:W-:Y:S01]  /*27f0*/  IMAD R0, R2.reuse, 0x40, R22 ;  /* 0x0000004002007824 */ /* 0x043fe200078e0216 */
[----:B------:R-:W-:Y:S01]  /*2800*/  PLOP3.LUT P0, PT, PT, PT, PT, 0x8, 0x0 ;  /* 0x000000000000781c */ /* 0x000fe20003f0e170 */
[----:B------:R-:W-:Y:S02]  /*2810*/  VIADD R2, R2, 0x1 ;  /* 0x0000000102027836 */ /* 0x000fe40000000000 */
[----:B------:R-:W-:-:S03]  /*2820*/  IMAD R17, R0, 0x4, R17 ;  /* 0x0000000400117824 */ /* 0x000fc600078e0211 */
[----:B------:R-:W-:-:S04]  /*2830*/  ISETP.NE.AND P1, PT, R2, 0x2, PT ;  /* 0x000000020200780c */ /* 0x000fc80003f25270 */
[----:B------:R-:W-:Y:S02]  /*2840*/  SEL R5, RZ, 0x1, P1 ;  /* 0x00000001ff057807 */ /* 0x000fe40000800000 */
[----:B------:R-:W-:Y:S02]  /*2850*/  SEL R2, R2, RZ, P1 ;  /* 0x000000ff02027207 */ /* 0x000fe40000800000 */
[----:B------:R-:W-:Y:S01]  /*2860*/  LOP3.LUT R16, R16, R5, RZ, 0x3c, !PT ;  /* 0x0000000510107212 */ /* 0x000fe200078e3cff */
        /* <DEDUP_REMOVED lines=134> */
.L_x_7601:
        /* <DEDUP_REMOVED lines=24> */
[----:B0-----:R-:W-:Y:S02]  /*3250*/  ISETP.NE.AND P0, PT, R0, 0x1, PT ;  /* 0x000000010000780c */ /* 0x001fe40003f05270 */
[----:B------:R-:W-:Y:S02]  /*3260*/  CS2R R112, SRZ ;  /* 0x0000000000707805 */ /* 0x000fe4000001ff00 */
[----:B------:R-:W-:-:S02]  /*3270*/  CS2R R110, SRZ ;  /* 0x00000000006e7805 */ /* 0x000fc4000001ff00 */
[----:B------:R-:W-:Y:S02]  /*3280*/  CS2R R106, SRZ ;  /* 0x00000000006a7805 */ /* 0x000fe4000001ff00 */
[----:B------:R-:W-:Y:S02]  /*3290*/  CS2R R162, SRZ ;  /* 0x0000000000a27805 */ /* 0x000fe4000001ff00 */
[----:B------:R-:W-:Y:S02]  /*32a0*/  CS2R R102, SRZ ;  /* 0x0000000000667805 */ /* 0x000fe4000001ff00 */
[----:B------:R-:W-:Y:S02]  /*32b0*/  CS2R R164, SRZ ;  /* 0x0000000000a47805 */ /* 0x000fe4000001ff00 */
[----:B------:R-:W-:Y:S02]  /*32c0*/  CS2R R98, SRZ ;  /* 0x0000000000627805 */ /* 0x000fe4000001ff00 */
[----:B-1----:R-:W-:-:S02]  /*32d0*/  IADD3 R6, -R4, 0x40, RZ ;  /* 0x0000004004067810 */ /* 0x002fc40007ffe1ff */
[----:B------:R-:W-:Y:S02]  /*32e0*/  CS2R R166, SRZ ;  /* 0x0000000000a67805 */ /* 0x000fe4000001ff00 */
[----:B------:R-:W-:Y:S02]  /*32f0*/  CS2R R94, SRZ ;  /* 0x00000000005e7805 */ /* 0x000fe4000001ff00 */
[----:B------:R-:W-:Y:S02]  /*3300*/  CS2R R170, SRZ ;  /* 0x0000000000aa7805 */ /* 0x000fe4000001ff00 */
[----:B------:R-:W-:Y:S01]  /*3310*/  CS2R R90, SRZ ;  /* 0x00000000005a7805 */ /* 0x000fe2000001ff00 */
[----:B------:R-:W0:Y:S01]  /*3320*/  @P0 LDC R0, c[0x0][0x44c] ;  /* 0x00011300ff000b82 */ /* 0x000e220000000800 */
[----:B------:R-:W-:Y:S01]  /*3330*/  IMAD R7, R188, R7, R6 ;  /* 0x00000007bc077224 */ /* 0x000fe200078e0206 */
[----:B------:R-:W-:Y:S01]  /*3340*/  CS2R R172, SRZ ;  /* 0x0000000000ac7805 */ /* 0x000fe2000001ff00 */
[----:B------:R-:W-:Y:S01]  /*3350*/  IMAD.MOV.U32 R169, RZ, RZ, RZ ;  /* 0x000000ffffa97224 */ /* 0x000fe200078e00ff */
[----:B------:R-:W-:-:S02]  /*3360*/  CS2R R86, SRZ ;  /* 0x0000000000567805 */ /* 0x000fc4000001ff00 */
[----:B------:R-:W-:Y:S02]  /*3370*/  CS2R R174, SRZ ;  /* 0x0000000000ae7805 */ /* 0x000fe4000001ff00 */
[----:B------:R-:W-:Y:S02]  /*3380*/  CS2R R82, SRZ ;  /* 0x0000000000527805 */ /* 0x000fe4000001ff00 */
[----:B------:R-:W-:Y:S01]  /*3390*/  CS2R R176, SRZ ;  /* 0x0000000000b07805 */ /* 0x000fe2000001ff00 */
[----:B------:R-:W1:Y:S01]  /*33a0*/  @P0 LDC R5, c[0x0][0x450] ;  /* 0x00011400ff050b82 */ /* 0x000e620000000800 */
        /* <DEDUP_REMOVED lines=18> */
[----:B------:R-:W-:Y:S01]  /*34d0*/  CS2R R206, SRZ ;  /* 0x0000000000ce7805 */ /* 0x000fe2000001ff00 */
[----:B------:R-:W-:Y:S01]  /*34e0*/  IMAD.U32 R0, RZ, RZ, UR4 ;  /* 0x00000004ff007e24 */ /* 0x000fe2000f8e00ff */
        /* <DEDUP_REMOVED lines=21> */
[----:B------:R-:W0:Y:S02]  /*3640*/  SHFL.IDX PT, R0, R216, RZ, 0x1f ;  /* 0x00001fffd8007589 */ /* 0x000e2400000e0000 */
        /* <DEDUP_REMOVED lines=27> */
.L_x_7605:
[----:B------:R-:W-:Y:S01]  /*3800*/  ULEA.HI UR4, UR36, UR36, URZ, 0x1 ;  /* 0x0000002424047291 */ /* 0x000fe2000f8f083f */
[----:B------:R-:W-:-:S03]  /*3810*/  IMAD.U32 R0, RZ, RZ, UR38 ;  /* 0x00000026ff007e24 */ /* 0x000fc6000f8e00ff */
[----:B------:R-:W-:Y:S02]  /*3820*/  ULOP3.LUT UR4, UR4, 0xfffffffe, URZ, 0xc0, !UPT ;  /* 0xfffffffe04047892 */ /* 0x000fe4000f8ec03f */
[----:B------:R-:W-:Y:S02]  /*3830*/  ISETP.NE.AND P0, PT, R0, 0x3, PT ;  /* 0x000000030000780c */ /* 0x000fe40003f05270 */
[----:B------:R-:W-:-:S06]  /*3840*/  UIADD3 UR4, UR36, -UR4, URZ ;  /* 0x8000000424047290 */ /* 0x000fcc000fffe03f */
[----:B------:R-:W-:-:S05]  /*3850*/  IMAD.U32 R4, RZ, RZ, UR4 ;  /* 0x00000004ff047e24 */ /* 0x000fca000f8e00ff */
[----:B------:R-:W-:-:S04]  /*3860*/  SHF.L.U32 R4, R4, 0x1f, RZ ;  /* 0x0000001f04047819 */ /* 0x000fc800000006ff */
[----:B------:R-:W0:Y:S02]  /*3870*/  SYNCS.PHASECHK.TRANS64.TRYWAIT P1, [R17+URZ+0x38800], R4 ;  /* 0x03880004110075a7 */ /* 0x000e24000802017f */
[----:B0-----:R-:W-:Y:S05]  /*3880*/  @!P1 BRA `(.L_x_7606) ;  /* 0x00000130009c9947 */ /* 0x001fea0003800000 */
.L_x_7772:
[----:B------:R-:W-:Y:S05]  /*3890*/  @!P0 BRA `(.L_x_7607) ;  /* 0x0000000000048947 */ /* 0x000fea0003800000 */
[----:B------:R-:W-:Y:S01]  /*38a0*/  BPT.TRAP 0x1 ;  /* 0x000000040000795c */ /* 0x000fe20000300000 */
.L_x_7607:
[----:B------:R-:W-:Y:S01]  /*38b0*/  IMAD R5, R2, 0x8, R17 ;  /* 0x0000000802057824 */ /* 0x000fe200078e0211 */
[----:B------:R-:W-:-:S04]  /*38c0*/  SHF.L.U32 R8, R16, 0x1f, RZ ;  /* 0x0000001f10087819 */ /* 0x000fc800000006ff */
[----:B------:R1:W2:Y:S01]  /*38d0*/  SYNCS.PHASECHK.TRANS64.TRYWAIT P1, [R5+URZ+0x38830], R8 ;  /* 0x03883008050075a7 */ /* 0x0002a2000802017f */
[----:B------:R-:W-:Y:S05]  /*38e0*/  @!P0 BRA `(.L_x_7608) ;  /* 0x0000000000048947 */ /* 0x000fea0003800000 */
[----:B------:R-:W-:Y:S01]  /*38f0*/  BPT.TRAP 0x1 ;  /* 0x000000040000795c */ /* 0x000fe20000300000 */
.L_x_7608:
[----:B------:R-:W-:-:S05]  /*3900*/  VIADD R0, R17, 0x22400 ;  /* 0x0002240011007836 */ /* 0x000fca0000000000 */
[----:B------:R-:W-:-:S04]  /*3910*/  SHF.R.U32.HI R0, RZ, 0x4, R0 ;  /* 0x00000004ff007819 */ /* 0x000fc80000011600 */
[----:B------:R-:W-:Y:S01]  /*3920*/  LOP3.LUT R0, R0, 0x3fff, RZ, 0xc0, !PT ;  /* 0x00003fff00007812 */ /* 0x000fe200078ec0ff */
[----:B--2---:R-:W-:Y:S06]  /*3930*/  @P1 BRA `(.L_x_7609) ;  /* 0x0000000000081947 */ /* 0x004fec0003800000 */
[----:B------:R-:W2:Y:S02]  /*3940*/  SYNCS.PHASECHK.TRANS64.TRYWAIT P1, [R5+URZ+0x38830], R8 ;  /* 0x03883008050075a7 */ /* 0x000ea4000802017f */
[----:B--2---:R-:W-:Y:S05]  /*3950*/  @!P1 BRA `(.L_x_7610) ;  /* 0x00000130007c9947 */ /* 0x004fea0003800000 */
.L_x_7609:
[----:B------:R-:W-:Y:S05]  /*3960*/  WARPSYNC.ALL ;  /* 0x0000000000007948 */ /* 0x000fea0003800000 */
[----:B------:R-:W-:Y:S01]  /*3970*/  LOP3.LUT R0, R0, 0x10000, RZ, 0xfc, !PT ;  /* 0x0001000000007812 */ /* 0x000fe200078efcff */
[----:B------:R-:W-:Y:S01]  /*3980*/  VIADD R3, R17, 0x20400 ;  /* 0x0002040011037836 */ /* 0x000fe20000000000 */
[----:B------:R-:W-:-:S03]  /*3990*/  WARPGROUP.ARRIVE ;  /* 0x00000000000079c5 */ /* 0x000fc60000000000 */
[----:B------:R-:W-:Y:S01]  /*39a0*/  IMAD R6, R2, 0x200, R0 ;  /* 0x0000020002067824 */ /* 0x000fe200078e0200 */
[----:B------:R-:W-:Y:S01]  /*39b0*/  UMOV UR7, 0x40000040 ;  /* 0x4000004000077882 */ /* 0x000fe20000000000 */
[----:B------:R-:W-:Y:S01]  /*39c0*/  UMOV UR5, 0x40000040 ;  /* 0x4000004000057882 */ /* 0x000fe20000000000 */
[----:B------:R-:W-:Y:S01]  /*39d0*/  SHF.R.U32.HI R3, RZ, 0x4, R3 ;  /* 0x00000004ff037819 */ /* 0x000fe20000011603 */
[----:B------:R-:W-:Y:S01]  /*39e0*/  UMOV UR11, 0x40000040 ;  /* 0x40000040000b7882 */ /* 0x000fe20000000000 */
[----:B------:R-:W-:Y:S01]  /*39f0*/  R2UR UR6, R6 ;  /* 0x00000000060672ca */ /* 0x000fe200000e0000 */
[----:B------:R-:W-:Y:S01]  /*3a00*/  UMOV UR9, 0x40000040 ;  /* 0x4000004000097882 */ /* 0x000fe20000000000 */
[----:B------:R-:W-:Y:S01]  /*3a10*/  LOP3.LUT R3, R3, 0x3fff, RZ, 0xc0, !PT ;  /* 0x00003fff03037812 */ /* 0x000fe200078ec0ff */
[----:B------:R-:W-:Y:S01]  /*3a20*/  UMOV UR15, 0x40000040 ;  /* 0x40000040000f7882 */ /* 0x000fe20000000000 */
[----:B------:R-:W-:Y:S01]  /*3a30*/  UMOV UR13, 0x40000040 ;  /* 0x40000040000d7882 */ /* 0x000fe20000000000 */
[----:B------:R-:W-:Y:S01]  /*3a40*/  UMOV UR19, 0x40000040 ;  /* 0x4000004000137882 */ /* 0x000fe20000000000 */
[----:B------:R-:W-:Y:S01]  /*3a50*/  LOP3.LUT R3, R3, 0x10000, RZ, 0xfc, !PT ;  /* 0x0001000003037812 */ /* 0x000fe200078efcff */
[----:B------:R-:W-:-:S03]  /*3a60*/  UMOV UR17, 0x40000040 ;  /* 0x4000004000117882 */ /* 0x000fc60000000000 */
[C---:B------:R-:W-:Y:S01]  /*3a70*/  R2UR UR4, R3.reuse ;  /* 0x00000000030472ca */ /* 0x040fe200000e0000 */
[C---:B------:R-:W-:Y:S02]  /*3a80*/  VIADD R6, R3.reuse, 0x2 ;  /* 0x0000000203067836 */ /* 0x040fe40000000000 */
[----:B------:R-:W-:Y:S02]  /*3a90*/  UIADD3 UR10, UR6, 0x2, URZ ;  /* 0x00000002060a7890 */ /* 0x000fe4000fffe03f */
[----:B------:R-:W-:Y:S01]  /*3aa0*/  UIADD3 UR14, UR6, 0x4, URZ ;  /* 0x00000004060e7890 */ /* 0x000fe2000fffe03f */
[----:B------:R-:W-:Y:S01]  /*3ab0*/  R2UR UR8, R6 ;  /* 0x00000000060872ca */ /* 0x000fe200000e0000 */
[C---:B------:R-:W-:Y:S01]  /*3ac0*/  VIADD R6, R3.reuse, 0x4 ;  /* 0x0000000403067836 */ /* 0x040fe20000000000 */
[----:B------:R-:W-:Y:S01]  /*3ad0*/  UIADD3 UR18, UR6, 0x6, URZ ;  /* 0x0000000606127890 */ /* 0x000fe2000fffe03f */
[----:B------:R-:W-:-:S03]  /*3ae0*/  VIADD R3, R3, 0x6 ;  /* 0x0000000603037836 */ /* 0x000fc60000000000 */
[----:B------:R-:W-:Y:S01]  /*3af0*/  R2UR UR12, R6 ;  /* 0x00000000060c72ca */ /* 0x000fe200000e0000 */
[----:B------:R-:W-:Y:S01]  /*3b00*/  HGMMA.64x64x16.F32 R24, gdesc[UR4], RZ, !UPT, gsb0 ;  /* 0x00e00000041879f0 */ /* 0x000fe2000c0008ff */
[----:B------:R-:W-:Y:S02]  /*3b10*/  R2UR UR16, R3 ;  /* 0x00000000031072ca */ /* 0x000fe400000e0000 */
        /* <DEDUP_REMOVED lines=10> */
[----:B------:R-:W3:Y:S02]  /*3bc0*/  SYNCS.PHASECHK.TRANS64.TRYWAIT P1, [R17+URZ+0x38810], R4 ;  /* 0x03881004110075a7 */ /* 0x000ee4000802017f */
[----:B---3--:R-:W-:Y:S05]  /*3bd0*/  @!P1 BRA `(.L_x_7611) ;  /* 0x0000012c00f09947 */ /* 0x008fea0003800000 */
.L_x_7773:
[----:B------:R-:W-:Y:S05]  /*3be0*/  @!P0 BRA `(.L_x_7612) ;  /* 0x0000000000048947 */ /* 0x000fea0003800000 */
[----:B------:R-:W-:Y:S01]  /*3bf0*/  BPT.TRAP 0x1 ;  /* 0x000000040000795c */ /* 0x000fe20000300000 */
.L_x_7612:
[----:B------:R4:W0:Y:S01]  /*3c00*/  SYNCS.PHASECHK.TRANS64.TRYWAIT P1, [R5+URZ+0x38850], R8 ;  /* 0x03885008050075a7 */ /* 0x000822000802017f */
[----:B------:R-:W-:Y:S05]  /*3c10*/  @!P0 BRA `(.L_x_7613) ;  /* 0x0000000000048947 */ /* 0x000fea0003800000 */
[----:B------:R-:W-:Y:S01]  /*3c20*/  BPT.TRAP 0x1 ;  /* 0x000000040000795c */ /* 0x000fe20000300000 */
.L_x_7613:
[C---:B------:R-:W-:Y:S02]  /*3c30*/  VIADD R3, R17.reuse, 0x400 ;  /* 0x0000040011037836 */ /* 0x040fe40000000000 */
[----:B0--3--:R-:W-:-:S03]  /*3c40*/  VIADD R4, R17, 0x26400 ;  /* 0x0002640011047836 */ /* 0x009fc60000000000 */
[----:B------:R-:W-:Y:S02]  /*3c50*/  SHF.R.U32.HI R3, RZ, 0x4, R3 ;  /* 0x00000004ff037819 */ /* 0x000fe40000011603 */
[----:B------:R-:W-:Y:S02]  /*3c60*/  SHF.R.U32.HI R4, RZ, 0x4, R4 ;  /* 0x00000004ff047819 */ /* 0x000fe40000011604 */
[----:B------:R-:W-:Y:S02]  /*3c70*/  LOP3.LUT R3, R3, 0x3fff, RZ, 0xc0, !PT ;  /* 0x00003fff03037812 */ /* 0x000fe400078ec0ff */
[----:B------:R-:W-:Y:S02]  /*3c80*/  LOP3.LUT R4, R4, 0x3fff, RZ, 0xc0, !PT ;  /* 0x00003fff04047812 */ /* 0x000fe400078ec0ff */
[----:B------:R-:W-:Y:S02]  /*3c90*/  LOP3.LUT R3, R3, 0x10000, RZ, 0xfc, !PT ;  /* 0x0001000003037812 */ /* 0x000fe400078efcff */
[----:B------:R-:W-:-:S03]  /*3ca0*/  LOP3.LUT R4, R4, 0x10000, RZ, 0xfc, !PT ;  /* 0x0001000004047812 */ /* 0x000fc600078efcff */
[----:B------:R-:W-:Y:S01]  /*3cb0*/  IMAD R6, R2, 0x1000, R3 ;  /* 0x0000100002067824 */ /* 0x000fe200078e0203 */
[----:B------:R-:W-:Y:S06]  /*3cc0*/  @P1 BRA `(.L_x_7614) ;  /* 0x0000000000081947 */ /* 0x000fec0003800000 */
[----:B------:R-:W0:Y:S02]  /*3cd0*/  SYNCS.PHASECHK.TRANS64.TRYWAIT P1, [R5+URZ+0x38850], R8 ;  /* 0x03885008050075a7 */ /* 0x000e24000802017f */
[----:B0-----:R-:W-:Y:S05]  /*3ce0*/  @!P1 BRA `(.L_x_7615) ;  /* 0x0000012c00c09947 */ /* 0x001fea0003800000 */
.L_x_7614:
[----:B------:R-:W-:Y:S01]  /*3cf0*/  R2UR UR20, R4 ;  /* 0x00000000041472ca */ /* 0x000fe200000e0000 */
[----:B------:R-:W-:Y:S01]  /*3d00*/  WARPGROUP.ARRIVE ;  /* 0x00000000000079c5 */ /* 0x000fe20000000000 */
[----:B------:R-:W-:Y:S01]  /*3d10*/  R2UR UR22, R6 ;  /* 0x00000000061672ca */ /* 0x000fe200000e0000 */
[----:B------:R-:W-:Y:S01]  /*3d20*/  UMOV UR21, 0x40000040 ;  /* 0x4000004000157882 */ /* 0x000fe20000000000 */
[----:B------:R-:W-:Y:S01]  /*3d30*/  UMOV UR23, 0x40000040 ;  /* 0x4000004000177882 */ /* 0x000fe20000000000 */
[----:B012-4-:R-:W-:Y:S01]  /*3d40*/  VIADD R8, R4, 0x2 ;  /* 0x0000000204087836 */ /* 0x017fe20000000000 */
[----:B------:R-:W-:Y:S01]  /*3d50*/  UMOV UR25, 0x40000040 ;  /* 0x4000004000197882 */ /* 0x000fe20000000000 */
[----:B------:R-:W-:Y:S01]  /*3d60*/  VIADD R7, R6, 0x2 ;  /* 0x0000000206077836 */ /* 0x000fe20000000000 */
[----:B------:R-:W-:Y:S01]  /*3d70*/  UMOV UR27, 0x40000040 ;  /* 0x40000040001b7882 */ /* 0x000fe20000000000 */
[----:B------:R-:W0:Y:S01]  /*3d80*/  S2R R9, SR_TID.X ;  /* 0x0000000000097919 */ /* 0x000e220000002100 */
[----:B------:R-:W-:Y:S01]  /*3d90*/  R2UR UR24, R8 ;  /* 0x00000000081872ca */ /* 0x000fe200000e0000 */
[----:B------:R-:W-:Y:S01]  /*3da0*/  VIADD R8, R4, 0x4 ;  /* 0x0000000404087836 */ /* 0x000fe20000000000 */
[----:B------:R-:W-:Y:S01]  /*3db0*/  R2UR UR26, R7 ;  /* 0x00000000071a72ca */ /* 0x000fe200000e0000 */
[C---:B------:R-:W-:Y:S01]  /*3dc0*/  VIADD R7, R6.reuse, 0x4 ;  /* 0x0000000406077836 */ /* 0x040fe20000000000 */
[----:B------:R-:W-:Y:S01]  /*3dd0*/  ULDC UR7, c[0x0][0x448] ;  /* 0x0001120000077ab9 */ /* 0x000fe20000000800 */
[----:B------:R-:W-:Y:S01]  /*3de0*/  HGMMA.64x64x16.F32 R24, gdesc[UR20], R24, gsb0 ;  /* 0x00e00000141879f0 */ /* 0x000fe20008000818 */
[----:B------:R-:W-:Y:S01]  /*3df0*/  VIADD R10, R6, 0x800 ;  /* 0x00000800060a7836 */ /* 0x000fe20000000000 */
[----:B------:R-:W-:Y:S01]  /*3e00*/  UISETP.NE.AND UP1, UPT, UR7, 0x1, UPT ;  /* 0x000000010700788c */ /* 0x000fe2000bf25270 */
[----:B------:R-:W-:Y:S01]  /*3e10*/  IMAD.MOV.U32 R15, RZ, RZ, -0x40 ;  /* 0xffffffc0ff0f7424 */ /* 0x000fe200078e00ff */
[----:B------:R-:W-:Y:S01]  /*3e20*/  ULDC UR6, c[0x0][0xad0] ;  /* 0x0002b40000067ab9 */ /* 0x000fe20000000800 */
[----:B------:R-:W1:Y:S01]  /*3e30*/  S2R R56, SR_TID.X ;  /* 0x0000000000387919 */ /* 0x000e620000002100 */
[----:B------:R-:W-:Y:S01]  /*3e40*/  IMAD R204, R2, 0x1000, R19 ;  /* 0x0000100002cc7824 */ /* 0x000fe200078e0213 */
[----:B------:R-:W-:-:S03]  /*3e50*/  UMOV UR11, 0x40000040 ;  /* 0x40000040000b7882 */ /* 0x000fc60000000000 */
[C---:B------:R-:W-:Y:S01]  /*3e60*/  VIADD R206, R204.reuse, 0x80 ;  /* 0x00000080ccce7836 */ /* 0x040fe20000000000 */
[----:B------:R-:W-:Y:S02]  /*3e70*/  R2UR UR10, R204 ;  /* 0x00000000cc0a72ca */ /* 0x000fe400000e0000 */
[----:B------:R-:W-:Y:S01]  /*3e80*/  @UP1 ULDC UR7, c[0x0][0x44c] ;  /* 0x0001130000071ab9 */ /* 0x000fe20000000800 */
[----:B------:R-:W-:Y:S01]  /*3e90*/  @UP1 ULDC UR15, c[0x0][0x450] ;  /* 0x00011400000f1ab9 */ /* 0x000fe20000000800 */
[----:B0-----:R-:W-:Y:S02]  /*3ea0*/  SHF.R.U32.HI R9, RZ, 0x7, R9 ;  /* 0x00000007ff097819 */ /* 0x001fe40000011609 */
[----:B-1----:R-:W-:Y:S01]  /*3eb0*/  LOP3.LUT R56, R56, 0x7f, RZ, 0xc0, !PT ;  /* 0x0000007f38387812 */ /* 0x002fe200078ec0ff */
[----:B------:R-:W-:Y:S02]  /*3ec0*/  WARPGROUP.DEPBAR.LE gsb0, 0x0 ;  /* 0x00008000000079c5 */ /* 0x000fe40000010000 */
[----:B------:R-:W-:-:S06]  /*3ed0*/  WARPGROUP.ARRIVE ;  /* 0x00000000000079c5 */ /* 0x000fcc0000000000 */
[----:B------:R-:W-:Y:S01]  /*3ee0*/  HGMMA.64x64x16.F32 R24, gdesc[UR24], R24, gsb0 ;  /* 0x00e00000181879f0 */ /* 0x000fe20008000818 */
[----:B------:R-:W-:Y:S01]  /*3ef0*/  R2UR UR24, R8 ;  /* 0x00000000081872ca */ /* 0x000fe200000e0000 */
[----:B------:R-:W-:Y:S01]  /*3f00*/  UMOV UR25, 0x40000040 ;  /* 0x4000004000197882 */ /* 0x000fe20000000000 */
[----:B------:R-:W-:Y:S01]  /*3f10*/  R2UR UR26, R7 ;  /* 0x00000000071a72ca */ /* 0x000fe200000e0000 */
[----:B------:R-:W-:Y:S01]  /*3f20*/  UMOV UR27, 0x40000040 ;  /* 0x40000040001b7882 */ /* 0x000fe20000000000 */
[----:B------:R-:W-:Y:S02]  /*3f30*/  VIADD R8, R4, 0x6 ;  /* 0x0000000604087836 */ /* 0x000fe40000000000 */
[----:B------:R-:W-:Y:S01]  /*3f40*/  VIADD R7, R6, 0x6 ;  /* 0x0000000606077836 */ /* 0x000fe20000000000 */
        /* <DEDUP_REMOVED lines=115> */
[----:B------:R-:W0:Y:S01]  /*4680*/  SHFL.IDX PT, R7, R9, RZ, 0x1f ;  /* 0x00001fff09077589 */ /* 0x000e2200000e0000 */
[----:B------:R-:W-:Y:S01]  /*4690*/  VIADD R8, R4, 0x800 ;  /* 0x0000080004087836 */ /* 0x000fe20000000000 */
[----:B0-----:R-:W-:-:S04]  /*46a0*/  ISETP.GT.AND P1, PT, R7, 0x7f, PT ;  /* 0x0000007f0700780c */ /* 0x001fc80003f24270 */
[----:B------:R-:W-:-:S05]  /*46b0*/  SEL R7, RZ, 0x2, !P1 ;  /* 0x00000002ff077807 */ /* 0x000fca0004800000 */
[C---:B------:R-:W-:Y:S02]  /*46c0*/  IMAD.IADD R9, R7.reuse, 0x1, R8 ;  /* 0x0000000107097824 */ /* 0x040fe400078e0208 */
[----:B------:R-:W-:Y:S01]  /*46d0*/  IMAD.IADD R11, R7, 0x1, R10 ;  /* 0x00000001070b7824 */ /* 0x000fe200078e020a */
[----:B------:R-:W-:Y:S02]  /*46e0*/  WARPGROUP.DEPBAR.LE gsb0, 0x0 ;  /* 0x00008000000079c5 */ /* 0x000fe40000010000 */
[----:B------:R-:W-:-:S06]  /*46f0*/  WARPGROUP.ARRIVE ;  /* 0x00000000000079c5 */ /* 0x000fcc0000000000 */
[----:B------:R-:W-:Y:S01]  /*4700*/  HGMMA.64x64x16.F32 R24, gdesc[UR24], R24, gsb0 ;  /* 0x00e00000181879f0 */ /* 0x000fe20008000818 */
[----:B------:R-:W-:Y:S01]  /*4710*/  R2UR UR24, R9 ;  /* 0x00000000091872ca */ /* 0x000fe200000e0000 */
[----:B------:R-:W-:Y:S01]  /*4720*/  UMOV UR25, 0x40000040 ;  /* 0x4000004000197882 */ /* 0x000fe20000000000 */
[----:B------:R-:W-:Y:S01]  /*4730*/  R2UR UR26, R11 ;  /* 0x000000000b1a72ca */ /* 0x000fe200000e0000 */
[----:B------:R-:W-:Y:S01]  /*4740*/  UMOV UR27, 0x40000040 ;  /* 0x40000040001b7882 */ /* 0x000fe20000000000 */
[----:B------:R-:W-:-:S05]  /*4750*/  IMAD.MOV.U32 R11, RZ, RZ, 0x4 ;  /* 0x00000004ff0b7424 */ /* 0x000fca00078e00ff */
[C---:B------:R-:W-:Y:S02]  /*4760*/  SEL R9, R11.reuse, 0x2, P1 ;  /* 0x000000020b097807 */ /* 0x040fe40000800000 */
[----:B------:R-:W-:-:S03]  /*4770*/  SEL R11, R11, 0x6, !P1 ;  /* 0x000000060b0b7807 */ /* 0x000fc60004800000 */
[--C-:B------:R-:W-:Y:S02]  /*4780*/  IMAD.IADD R12, R8, 0x1, R9.reuse ;  /* 0x00000001080c7824 */ /* 0x100fe400078e0209 */
[----:B------:R-:W-:Y:S02]  /*4790*/  IMAD.IADD R13, R10, 0x1, R9 ;  /* 0x000000010a0d7824 */ /* 0x000fe400078e0209 */
[--C-:B------:R-:W-:Y:S02]  /*47a0*/  IMAD.IADD R8, R8, 0x1, R11.reuse ;  /* 0x0000000108087824 */ /* 0x100fe400078e020b */
        /* <DEDUP_REMOVED lines=8> */
[----:B------:R-:W-:Y:S02]  /*4830*/  WARPGROUP.DEPBAR.LE gsb0, 0x0 ;  /* 0x00008000000079c5 */ /* 0x000fe40000010000 */
[----:B------:R-:W-:-:S09]  /*4840*/  WARPGROUP.ARRIVE ;  /* 0x00000000000079c5 */ /* 0x000fd20000000000 */
[----:B------:R-:W-:Y:S01]  /*4850*/  HGMMA.64x64x16.F32 R24, gdesc[UR24], R24, gsb0 ;  /* 0x00e00000181879f0 */ /* 0x000fe20008000818 */
[----:B------:R-:W-:Y:S01]  /*4860*/  R2UR UR24, R8 ;  /* 0x00000000081872ca */ /* 0x000fe200000e0000 */
[----:B------:R-:W-:Y:S01]  /*4870*/  UMOV UR25, 0x40000040 ;  /* 0x4000004000197882 */ /* 0x000fe20000000000 */
[----:B------:R-:W-:Y:S01]  /*4880*/  R2UR UR26, R10 ;  /* 0x000000000a1a72ca */ /* 0x000fe200000e0000 */
[----:B------:R-:W-:Y:S01]  /*4890*/  UMOV UR27, 0x40000040 ;  /* 0x40000040001b7882 */ /* 0x000fe20000000000 */
[----:B------:R-:W-:Y:S02]  /*48a0*/  IMAD.MOV.U32 R8, RZ, RZ, 0x28 ;  /* 0x00000028ff087424 */ /* 0x000fe400078e00ff */
[----:B------:R-:W-:-:S03]  /*48b0*/  IMAD.MOV.U32 R10, RZ, RZ, 0xa00 ;  /* 0x00000a00ff0a7424 */ /* 0x000fc600078e00ff */
[----:B------:R-:W-:Y:S02]  /*48c0*/  SEL R8, R8, 0x26, P1 ;  /* 0x0000002608087807 */ /* 0x000fe40000800000 */
[----:B------:R-:W-:Y:S02]  /*48d0*/  SEL R10, R10, 0x980, P1 ;  /* 0x000009800a0a7807 */ /* 0x000fe40000800000 */
[----:B------:R-:W-:Y:S02]  /*48e0*/  LOP3.LUT R13, R8, 0x6, RZ, 0xc0, !PT ;  /* 0x00000006080d7812 */ /* 0x000fe400078ec0ff */
[----:B------:R-:W-:-:S04]  /*48f0*/  LOP3.LUT R10, R10, 0xa00, RZ, 0xc0, !PT ;  /* 0x00000a000a0a7812 */ /* 0x000fc800078ec0ff */
[CC--:B------:R-:W-:Y:S02]  /*4900*/  IADD3 R8, R13.reuse, R10.reuse, R4 ;  /* 0x0000000a0d087210 */ /* 0x0c0fe40007ffe004 */
[----:B------:R-:W-:Y:S01]  /*4910*/  IADD3 R10, R13, R10, R6 ;  /* 0x0000000a0d0a7210 */ /* 0x000fe20007ffe006 */
        /* <DEDUP_REMOVED lines=8> */
[----:B------:R-:W-:Y:S02]  /*49a0*/  VIADD R10, R6, 0xa00 ;  /* 0x00000a00060a7836 */ /* 0x000fe40000000000 */
[C---:B------:R-:W-:Y:S02]  /*49b0*/  IMAD.IADD R12, R7.reuse, 0x1, R8 ;  /* 0x00000001070c7824 */ /* 0x040fe400078e0208 */
[----:B------:R-:W-:Y:S01]  /*49c0*/  IMAD.IADD R13, R7, 0x1, R10 ;  /* 0x00000001070d7824 */ /* 0x000fe200078e020a */
[----:B------:R-:W-:-:S02]  /*49d0*/  WARPGROUP.DEPBAR.LE gsb0, 0x0 ;  /* 0x00008000000079c5 */ /* 0x000fc40000010000 */
[----:B------:R-:W-:-:S06]  /*49e0*/  WARPGROUP.ARRIVE ;  /* 0x00000000000079c5 */ /* 0x000fcc0000000000 */
[----:B------:R-:W-:Y:S01]  /*49f0*/  HGMMA.64x64x16.F32 R24, gdesc[UR24], R24, gsb0 ;  /* 0x00e00000181879f0 */ /* 0x000fe20008000818 */
[----:B------:R-:W-:Y:S01]  /*4a00*/  R2UR UR24, R12 ;  /* 0x000000000c1872ca */ /* 0x000fe200000e0000 */
[----:B------:R-:W-:Y:S01]  /*4a10*/  UMOV UR25, 0x40000040 ;  /* 0x4000004000197882 */ /* 0x000fe20000000000 */
[----:B------:R-:W-:Y:S01]  /*4a20*/  R2UR UR26, R13 ;  /* 0x000000000d1a72ca */ /* 0x000fe200000e0000 */
[----:B------:R-:W-:Y:S01]  /*4a30*/  UMOV UR27, 0x40000040 ;  /* 0x40000040001b7882 */ /* 0x000fe20000000000 */
[C---:B------:R-:W-:Y:S02]  /*4a40*/  IMAD.IADD R12, R9.reuse, 0x1, R8 ;  /* 0x00000001090c7824 */ /* 0x040fe400078e0208 */
[----:B------:R-:W-:Y:S02]  /*4a50*/  IMAD.IADD R13, R9, 0x1, R10 ;  /* 0x00000001090d7824 */ /* 0x000fe400078e020a */
        /* <DEDUP_REMOVED lines=90> */
[----:B------:R-:W-:-:S02]  /*5000*/  IMAD.IADD R10, R11, 0x1, R10 ;  /* 0x000000010b0a7824 */ /* 0x000fc400078e020a */
[----:B------:R-:W0:Y:S01]  /*5010*/  LDC R11, c[0x0][0x288] ;  /* 0x0000a200ff0b7b82 */ /* 0x000e220000000800 */
[----:B------:R-:W-:Y:S02]  /*5020*/  WARPGROUP.DEPBAR.LE gsb0, 0x0 ;  /* 0x00008000000079c5 */ /* 0x000fe40000010000 */
[----:B------:R-:W-:-:S06]  /*5030*/  WARPGROUP.ARRIVE ;  /* 0x00000000000079c5 */ /* 0x000fcc0000000000 */
[----:B------:R-:W-:Y:S01]  /*5040*/  HGMMA.64x64x16.F32 R24, gdesc[UR24], R24, gsb0 ;  /* 0x00e00000181879f0 */ /* 0x000fe20008000818 */
[----:B------:R-:W-:Y:S01]  /*5050*/  R2UR UR24, R7 ;  /* 0x00000000071872ca */ /* 0x000fe200000e0000 */
[----:B------:R-:W-:Y:S01]  /*5060*/  UMOV UR25, 0x40000040 ;  /* 0x4000004000197882 */ /* 0x000fe20000000000 */
[----:B------:R-:W-:Y:S01]  /*5070*/  R2UR UR26, R9 ;  /* 0x00000000091a72ca */ /* 0x000fe200000e0000 */
[----:B------:R-:W-:Y:S01]  /*5080*/  UMOV UR27, 0x40000040 ;  /* 0x40000040001b7882 */ /* 0x000fe20000000000 */
[----:B------:R-:W-:-:S04]  /*5090*/  SEL R7, R13, 0x3e, P1 ;  /* 0x0000003e0d077807 */ /* 0x000fc80000800000 */
[----:B------:R-:W-:Y:S01]  /*50a0*/  LOP3.LUT R7, R7, 0x6, RZ, 0xc0, !PT ;  /* 0x0000000607077812 */ /* 0x000fe200078ec0ff */
        /* <DEDUP_REMOVED lines=8> */
[----:B------:R-:W-:Y:S02]  /*5130*/  SEL R8, R8, 0xf80, P1 ;  /* 0x00000f8008087807 */ /* 0x000fe40000800000 */
[----:B------:R-:W-:Y:S02]  /*5140*/  PLOP3.LUT P1, PT, PT, PT, UP1, 0x80, 0x0 ;  /* 0x000000000000781c */ /* 0x000fe40003f2f018 */
[----:B------:R-:W-:-:S04]  /*5150*/  LOP3.LUT R8, R8, 0x1e00, RZ, 0xc0, !PT ;  /* 0x00001e0008087812 */ /* 0x000fc800078ec0ff */
[CC--:B------:R-:W-:Y:S02]  /*5160*/  IADD3 R9, R7.reuse, R8.reuse, R4 ;  /* 0x0000000807097210 */ /* 0x0c0fe40007ffe004 */
[----:B------:R-:W-:Y:S01]  /*5170*/  IADD3 R6, R7, R8, R6 ;  /* 0x0000000807067210 */ /* 0x000fe20007ffe006 */
[----:B------:R-:W-:Y:S02]  /*5180*/  VIADD R7, R190, UR41 ;  /* 0x00000029be077c36 */ /* 0x000fe40008000000 */
[----:B------:R-:W-:Y:S01]  /*5190*/  IMAD R8, R168, R15, 0x41 ;  /* 0x00000041a8087424 */ /* 0x000fe200078e020f */
[----:B------:R-:W-:Y:S02]  /*51a0*/  WARPGROUP.DEPBAR.LE gsb0, 0x0 ;  /* 0x00008000000079c5 */ /* 0x000fe40000010000 */
[----:B------:R-:W-:-:S06]  /*51b0*/  WARPGROUP.ARRIVE ;  /* 0x00000000000079c5 */ /* 0x000fcc0000000000 */
[----:B------:R-:W-:Y:S01]  /*51c0*/  HGMMA.64x64x16.F32 R24, gdesc[UR24], R24, gsb0 ;  /* 0x00e00000181879f0 */ /* 0x000fe20008000818 */
[----:B------:R-:W-:Y:S01]  /*51d0*/  R2UR UR24, R9 ;  /* 0x00000000091872ca */ /* 0x000fe200000e0000 */
[----:B------:R-:W-:Y:S01]  /*51e0*/  UMOV UR25, 0x40000040 ;  /* 0x4000004000197882 */ /* 0x000fe20000000000 */
[----:B------:R-:W-:Y:S01]  /*51f0*/  R2UR UR26, R6 ;  /* 0x00000000061a72ca */ /* 0x000fe200000e0000 */
[----:B------:R-:W-:Y:S01]  /*5200*/  UMOV UR27, 0x40000040 ;  /* 0x40000040001b7882 */ /* 0x000fe20000000000 */
[----:B------:R-:W-:Y:S01]  /*5210*/  @P1 IMAD.HI.U32 R6, R7, UR7, RZ ;  /* 0x0000000707061c27 */ /* 0x000fe2000f8e00ff */
[----:B------:R-:W1:Y:S01]  /*5220*/  LDC R9, c[0x0][0x2f0] ;  /* 0x0000bc00ff097b82 */ /* 0x000e620000000800 */
[----:B------:R-:W-:-:S03]  /*5230*/  @UP1 ULDC UR7, c[0x0][0x450] ;  /* 0x0001140000071ab9 */ /* 0x000fc60000000800 */
[----:B------:R-:W-:Y:S01]  /*5240*/  @P1 SHF.R.U32.HI R7, RZ, UR7, R6 ;  /* 0x00000007ff071c19 */ /* 0x000fe20008011606 */
[C---:B------:R-:W-:Y:S01]  /*5250*/  IMAD R6, R168.reuse, -0x40, R13 ;  /* 0xffffffc0a8067824 */ /* 0x040fe200078e020d */
[----:B------:R-:W-:Y:S01]  /*5260*/  UMOV UR7, UR41 ;  /* 0x0000002900077c82 */ /* 0x000fe20008000000 */
[----:B------:R-:W-:Y:S02]  /*5270*/  VIADD R168, R168, 0xfffffffe ;  /* 0xfffffffea8a87836 */ /* 0x000fe40000000000 */
[----:B------:R-:W2:Y:S03]  /*5280*/  SHFL.IDX PT, R10, R7, RZ, 0x1c1f ;  /* 0x001c1fff070a7589 */ /* 0x000ea600000e0000 */
[----:B------:R-:W-:Y:S01]  /*5290*/  R2UR UR31, R168 ;  /* 0x00000000a81f72ca */ /* 0x000fe200000e0000 */
[----:B------:R-:W3:Y:S01]  /*52a0*/  SHFL.IDX PT, R7, R7, 0x1, 0x1c1f ;  /* 0x003c1f0007077f89 */ /* 0x000ee200000e0000 */
[----:B-1----:R-:W-:-:S02]  /*52b0*/  IMAD R13, R188, R9, R6 ;  /* 0x00000009bc0d7224 */ /* 0x002fc400078e0206 */
[CC--:B------:R-:W-:Y:S02]  /*52c0*/  IMAD R8, R188.reuse, R9.reuse, R8 ;  /* 0x00000009bc087224 */ /* 0x0c0fe400078e0208 */
[--C-:B------:R-:W-:Y:S02]  /*52d0*/  IMAD.IADD R6, R13, 0x1, -R18.reuse ;  /* 0x000000010d067824 */ /* 0x100fe400078e0a12 */
[----:B0-----:R-:W-:Y:S01]  /*52e0*/  IMAD R9, R188, R9, -R11 ;  /* 0x00000009bc097224 */ /* 0x001fe200078e0a0b */
[----:B------:R-:W-:-:S04]  /*52f0*/  IADD3 R13, R8, -R11, -R18 ;  /* 0x8000000b080d7210 */ /* 0x000fc80007ffe812 */
[-CC-:B--2---:R-:W-:Y:S02]  /*5300*/  VIADDMNMX R10, R10, R13.reuse, R6.reuse, PT ;  /* 0x0000000d0a0a7246 */ /* 0x184fe40003800106 */
[----:B---3--:R-:W-:Y:S02]  /*5310*/  VIADDMNMX R13, R7, R13, R6, PT ;  /* 0x0000000d070d7246 */ /* 0x008fe40003800106 */
[C---:B------:R-:W-:Y:S02]  /*5320*/  ISETP.GT.AND P2, PT, R10.reuse, RZ, PT ;  /* 0x000000ff0a00720c */ /* 0x040fe40003f44270 */
[C---:B------:R-:W-:Y:S02]  /*5330*/  ISETP.GT.AND P3, PT, R10.reuse, 0x1, PT ;  /* 0x000000010a00780c */ /* 0x040fe40003f64270 */
[----:B------:R-:W-:Y:S02]  /*5340*/  ISETP.GT.AND P4, PT, R10, 0x8, PT ;  /* 0x000000080a00780c */ /* 0x000fe40003f84270 */
[----:B------:R-:W-:-:S02]  /*5350*/  ISETP.GT.AND P5, PT, R13, 0x28, PT ;  /* 0x000000280d00780c */ /* 0x000fc40003fa4270 */
[----:B------:R-:W-:Y:S01]  /*5360*/  R2UR UR14, R9 ;  /* 0x00000000090e72ca */ /* 0x000fe200000e0000 */
        /* <DEDUP_REMOVED lines=37> */
[----:B------:R-:W-:Y:S01]  /*55c0*/  ISETP.GT.AND P3, PT, R10, 0x10, PT ;  /* 0x000000100a00780c */ /* 0x000fe20003f64270 */
        /* <DEDUP_REMOVED lines=9> */
[----:B------:R-:W-:Y:S01]  /*5660*/  FMNMX.FTZ R21, R12, R21, !PT ;  /* 0x000000150c157209 */ /* 0x000fe20007810000 */
[----:B------:R-:W-:Y:S01]  /*5670*/  FMUL.FTZ R55, R55, UR6 ;  /* 0x0000000637377c20 */ /* 0x000fe20008410000 */
[----:B------:R-:W-:Y:S01]  /*5680*/  ULDC UR6, c[0x0][0xa80] ;  /* 0x0002a00000067ab9 */ /* 0x000fe20000000800 */
[----:B------:R-:W2:Y:S01]  /*5690*/  MUFU.TANH R33, R33 ;  /* 0x0000002100217308 */ /* 0x000ea20000002400 */
[----:B0-----:R-:W-:-:S02]  /*56a0*/  FSEL R14, R14, -INF , P2 ;  /* 0xff8000000e0e7808 */ /* 0x001fc40001000000 */
[----:B------:R-:W-:Y:S02]  /*56b0*/  ISETP.GT.AND P2, PT, R10, 0x11, PT ;  /* 0x000000110a00780c */ /* 0x000fe40003f44270 */
[----:B------:R-:W-:-:S03]  /*56c0*/  FMNMX.FTZ R25, R14, R21, !PT ;  /* 0x000000150e197209 */ /* 0x000fc60007810000 */
        /* <DEDUP_REMOVED lines=46> */
[----:B------:R-:W-:Y:S02]  /*59b0*/  ISETP.GT.AND P2, PT, R13, RZ, PT ;  /* 0x000000ff0d00720c */ /* 0x000fe40003f44270 */
[----:B------:R-:W-:-:S03]  /*59c0*/  FMNMX.FTZ R10, R41, R10, !PT ;  /* 0x0000000a290a7209 */ /* 0x000fc60007810000 */
[----:B------:R-:W0:Y:S01]  /*59d0*/  MUFU.TANH R30, R30 ;  /* 0x0000001e001e7308 */ /* 0x000e220000002400 */
[----:B-1----:R-:W-:Y:S01]  /*59e0*/  FSEL R26, R26, -INF , P2 ;  /* 0xff8000001a1a7808 */ /* 0x002fe20001000000 */
[----:B------:R-:W1:Y:S01]  /*59f0*/  SHFL.BFLY PT, R45, R10, 0x2, 0x1f ;  /* 0x0c401f000a2d7f89 */ /* 0x000e6200000e0000 */
[----:B------:R-:W-:-:S05]  /*5a00*/  ISETP.GT.AND P2, PT, R13, 0x9, PT ;  /* 0x000000090d00780c */ /* 0x000fca0003f44270 */
[----:B------:R-:W3:Y:S01]  /*5a10*/  MUFU.TANH R31, R31 ;  /* 0x0000001f001f7308 */ /* 0x000ee20000002400 */
[----:B--2---:R-:W-:Y:S02]  /*5a20*/  FSEL R27, R27, -INF , P3 ;  /* 0xff8000001b1b7808 */ /* 0x004fe40001800000 */
[----:B------:R-:W-:-:S05]  /*5a30*/  ISETP.GT.AND P3, PT, R13, 0x10, PT ;  /* 0x000000100d00780c */ /* 0x000fca0003f64270 */
[----:B------:R-:W2:Y:S01]  /*5a40*/  MUFU.TANH R34, R34 ;  /* 0x0000002200227308 */ /* 0x000ea20000002400 */
[----:B0-----:R-:W-:Y:S02]  /*5a50*/  FSEL R30, R30, -INF , P4 ;  /* 0xff8000001e1e7808 */ /* 0x001fe40002000000 */
[----:B------:R-:W-:-:S05]  /*5a60*/  ISETP.GT.AND P4, PT, R13, 0x19, PT ;  /* 0x000000190d00780c */ /* 0x000fca0003f84270 */
[----:B------:R0:W4:Y:S01]  /*5a70*/  MUFU.TANH R44, R35 ;  /* 0x00000023002c7308 */ /* 0x0001220000002400 */
[----:B---3--:R-:W-:Y:S02]  /*5a80*/  FSEL R31, R31, -INF , P2 ;  /* 0xff8000001f1f7808 */ /* 0x008fe40001000000 */
[----:B-1----:R-:W-:Y:S02]  /*5a90*/  FMNMX.FTZ R45, R10, R45, !PT ;  /* 0x0000002d0a2d7209 */ /* 0x002fe40007810000 */
[----:B------:R-:W-:-:S03]  /*5aa0*/  ISETP.GT.AND P2, PT, R13, 0x11, PT ;  /* 0x000000110d00780c */ /* 0x000fc60003f44270 */
[----:B------:R-:W1:Y:S01]  /*5ab0*/  MUFU.TANH R38, R38 ;  /* 0x0000002600267308 */ /* 0x000e620000002400 */
[----:B------:R-:W3:Y:S01]  /*5ac0*/  SHFL.BFLY PT, R10, R45, 0x1, 0x1f ;  /* 0x0c201f002d0a7f89 */ /* 0x000ee200000e0000 */
[----:B0-----:R-:W-:Y:S02]  /*5ad0*/  FMNMX.FTZ R35, R26, R27, !PT ;  /* 0x0000001b1a237209 */ /* 0x001fe40007810000 */
[----:B--2---:R-:W-:Y:S02]  /*5ae0*/  FSEL R34, R34, -INF , P3 ;  /* 0xff80000022227808 */ /* 0x004fe40001800000 */
[----:B------:R-:W-:Y:S02]  /*5af0*/  FMNMX.FTZ R6, R30, R35, !PT ;  /* 0x000000231e067209 */ /* 0x000fe40007810000 */
[----:B------:R0:W2:Y:S01]  /*5b00*/  MUFU.TANH R48, R39 ;  /* 0x0000002700307308 */ /* 0x0000a20000002400 */
[----:B------:R-:W-:Y:S02]  /*5b10*/  ISETP.GT.AND P3, PT, R13, 0x18, PT ;  /* 0x000000180d00780c */ /* 0x000fe40003f64270 */
[----:B----4-:R-:W-:-:S02]  /*5b20*/  FSEL R35, R44, -INF , P2 ;  /* 0xff8000002c237808 */ /* 0x010fc40001000000 */
[----:B------:R-:W-:-:S03]  /*5b30*/  ISETP.GT.AND P2, PT, R13, 0x20, PT ;  /* 0x000000200d00780c */ /* 0x000fc60003f44270 */
[----:B------:R-:W4:Y:S01]  /*5b40*/  MUFU.TANH R42, R42 ;  /* 0x0000002a002a7308 */ /* 0x000f220000002400 */
[----:B0-----:R-:W-:Y:S02]  /*5b50*/  FMNMX.FTZ R39, R31, R6, !PT ;  /* 0x000000061f277209 */ /* 0x001fe40007810000 */
[----:B-1----:R-:W-:Y:S02]  /*5b60*/  FSEL R38, R38, -INF , P3 ;  /* 0xff80000026267808 */ /* 0x002fe40001800000 */
[----:B------:R-:W-:Y:S02]  /*5b70*/  FMNMX.FTZ R6, R34, R39, !PT ;  /* 0x0000002722067209 */ /* 0x000fe40007810000 */
[----:B------:R-:W-:Y:S01]  /*5b80*/  ISETP.GT.AND P3, PT, R13, 0x21, PT ;  /* 0x000000210d00780c */ /* 0x000fe20003f64270 */
[----:B------:R0:W1:Y:S01]  /*5b90*/  MUFU.TANH R49, R43 ;  /* 0x0000002b00317308 */ /* 0x0000620000002400 */
[----:B--2---:R-:W-:Y:S02]  /*5ba0*/  FSEL R39, R48, -INF , P4 ;  /* 0xff80000030277808 */ /* 0x004fe40002000000 */
[----:B---3--:R-:W-:-:S02]  /*5bb0*/  FMNMX.FTZ R7, R45, R10, !PT ;  /* 0x0000000a2d077209 */ /* 0x008fc40007810000 */
[----:B------:R-:W-:-:S03]  /*5bc0*/  ISETP.GT.AND P4, PT, R13, 0x29, PT ;  /* 0x000000290d00780c */ /* 0x000fc60003f84270 */
[----:B------:R-:W2:Y:S01]  /*5bd0*/  MUFU.TANH R46, R46 ;  /* 0x0000002e002e7308 */ /* 0x000ea20000002400 */
[----:B0-----:R-:W-:Y:S01]  /*5be0*/  FMNMX.FTZ R43, R35, R6, !PT ;  /* 0x00000006232b7209 */ /* 0x001fe20007810000 */
[----:B------:R-:W-:Y:S01]  /*5bf0*/  FMUL.FTZ R10, R7, UR6 ;  /* 0x00000006070a7c20 */ /* 0x000fe20008410000 */
[----:B----4-:R-:W-:Y:S02]  /*5c00*/  FSEL R42, R42, -INF , P2 ;  /* 0xff8000002a2a7808 */ /* 0x010fe40001000000 */
[----:B------:R-:W-:Y:S02]  /*5c10*/  FMNMX.FTZ R6, R38, R43, !PT ;  /* 0x0000002b26067209 */ /* 0x000fe40007810000 */
[----:B------:R-:W-:Y:S01]  /*5c20*/  ISETP.GT.AND P2, PT, R13, 0x30, PT ;  /* 0x000000300d00780c */ /* 0x000fe20003f44270 */
[----:B------:R0:W3:Y:S01]  /*5c30*/  MUFU.TANH R52, R47 ;  /* 0x0000002f00347308 */ /* 0x0000e20000002400 */
[----:B------:R-:W-:Y:S02]  /*5c40*/  FMNMX.FTZ R45, R39, R6, !PT ;  /* 0x00000006272d7209 */ /* 0x000fe40007810000 */
[----:B-1----:R-:W-:-:S02]  /*5c50*/  FSEL R43, R49, -INF , P3 ;  /* 0xff800000312b7808 */ /* 0x002fc40001800000 */
[----:B------:R-:W-:Y:S02]  /*5c60*/  FMNMX.FTZ R6, R42, R45, !PT ;  /* 0x0000002d2a067209 */ /* 0x000fe40007810000 */
[----:B------:R-:W-:Y:S01]  /*5c70*/  FSETP.NEU.FTZ.AND P3, PT, R7, -INF , PT ;  /* 0xff8000000700780b */ /* 0x000fe20003f7d000 */
[----:B------:R-:W1:Y:S01]  /*5c80*/  MUFU.TANH R50, R50 ;  /* 0x0000003200327308 */ /* 0x000e620000002400 */
[----:B--2---:R-:W-:Y:S02]  /*5c90*/  FSEL R44, R46, -INF , P5 ;  /* 0xff8000002e2c7808 */ /* 0x004fe40002800000 */
[----:B0-----:R-:W-:Y:S02]  /*5ca0*/  FMNMX.FTZ R47, R43, R6, !PT ;  /* 0x000000062b2f7209 */ /* 0x001fe40007810000 */
[----:B------:R-:W-:Y:S02]  /*5cb0*/  FSEL R53, R10, RZ, P3 ;  /* 0x000000ff0a357208 */ /* 0x000fe40001800000 */
[----:B------:R-:W-:Y:S01]  /*5cc0*/  FMNMX.FTZ R6, R44, R47, !PT ;  /* 0x0000002f2c067209 */ /* 0x000fe20007810000 */
[----:B------:R-:W0:Y:S01]  /*5cd0*/  MUFU.TANH R51, R51 ;  /* 0x0000003300337308 */ /* 0x000e220000002400 */
[----:B---3--:R-:W-:Y:S01]  /*5ce0*/  FSEL R45, R52, -INF , P4 ;  /* 0xff800000342d7808 */ /* 0x008fe20002000000 */
[--C-:B------:R-:W-:Y:S01]  /*5cf0*/  FFMA.FTZ R10, R8, UR6, -R53.reuse ;  /* 0x00000006080a7c23 */ /* 0x100fe20008010835 */
[----:B------:R-:W-:Y:S01]  /*5d00*/  ISETP.GT.AND P3, PT, R13, 0x31, PT ;  /* 0x000000310d00780c */ /* 0x000fe20003f64270 */
[--C-:B------:R-:W-:Y:S01]  /*5d10*/  FFMA.FTZ R169, R25, UR6, -R53.reuse ;  /* 0x0000000619a97c23 */ /* 0x100fe20008010835 */
[----:B------:R-:W-:Y:S01]  /*5d20*/  FMNMX.FTZ R49, R45, R6, !PT ;  /* 0x000000062d317209 */ /* 0x000fe20007810000 */
[--C-:B------:R-:W-:Y:S01]  /*5d30*/  FFMA.FTZ R21, R21, UR6, -R53.reuse ;  /* 0x0000000615157c23 */ /* 0x100fe20008010835 */
[--C-:B------:R-:W-:Y:S01]  /*5d40*/  FFMA.FTZ R171, R29, UR6, -R53.reuse ;  /* 0x000000061dab7c23 */ /* 0x100fe20008010835 */
[----:B------:R-:W2:Y:S01]  /*5d50*/  MUFU.TANH R48, R54 ;  /* 0x0000003600307308 */ /* 0x000ea20000002400 */
[----:B-1----:R-:W-:Y:S01]  /*5d60*/  FSEL R46, R50, -INF , P2 ;  /* 0xff800000322e7808 */ /* 0x002fe20001000000 */
[--C-:B------:R-:W-:Y:S01]  /*5d70*/  FFMA.FTZ R50, R12, UR6, -R53.reuse ;  /* 0x000000060c327c23 */ /* 0x100fe20008010835 */
[----:B------:R-:W-:Y:S01]  /*5d80*/  ISETP.GT.AND P2, PT, R13, 0x38, PT ;  /* 0x000000380d00780c */ /* 0x000fe20003f44270 */
[--C-:B------:R-:W-:Y:S01]  /*5d90*/  FFMA.FTZ R12, R20, UR6, -R53.reuse ;  /* 0x00000006140c7c23 */ /* 0x100fe20008010835 */
[----:B------:R-:W-:Y:S01]  /*5da0*/  FMNMX.FTZ R8, R46, R49, !PT ;  /* 0x000000312e087209 */ /* 0x000fe20007810000 */
[--C-:B------:R-:W-:Y:S01]  /*5db0*/  FFMA.FTZ R20, R28, UR6, -R53.reuse ;  /* 0x000000061c147c23 */ /* 0x100fe20008010835 */
[--C-:B------:R-:W-:Y:S01]  /*5dc0*/  FFMA.FTZ R170, R32, UR6, -R53.reuse ;  /* 0x0000000620aa7c23 */ /* 0x100fe20008010835 */
[----:B------:R-:W1:Y:S01]  /*5dd0*/  MUFU.TANH R55, R55 ;  /* 0x0000003700377308 */ /* 0x000e620000002400 */
[----:B0-----:R-:W-:Y:S01]  /*5de0*/  FSEL R47, R51, -INF , P3 ;  /* 0xff800000332f7808 */ /* 0x001fe20001800000 */
[--C-:B------:R-:W-:Y:S01]  /*5df0*/  FFMA.FTZ R173, R33, UR6, -R53.reuse ;  /* 0x0000000621ad7c23 */ /* 0x100fe20008010835 */
[----:B------:R-:W-:Y:S01]  /*5e00*/  ISETP.GT.AND P3, PT, R13, 0x39, PT ;  /* 0x000000390d00780c */ /* 0x000fe20003f64270 */
[--C-:B------:R-:W-:Y:S01]  /*5e10*/  FFMA.FTZ R13, R15, UR6, -R53.reuse ;  /* 0x000000060f0d7c23 */ /* 0x100fe20008010835 */
[----:B------:R-:W-:Y:S01]  /*5e20*/  FMNMX.FTZ R15, R47, R8, !PT ;  /* 0x000000082f0f7209 */ /* 0x000fe20007810000 */
[--C-:B------:R-:W-:Y:S01]  /*5e30*/  FFMA.FTZ R172, R36, UR6, -R53.reuse ;  /* 0x0000000624ac7c23 */ /* 0x100fe20008010835 */
[--C-:B------:R-:W-:Y:S01]  /*5e40*/  FFMA.FTZ R175, R37, UR6, -R53.reuse ;  /* 0x0000000625af7c23 */ /* 0x100fe20008010835 */
[--C-:B------:R-:W-:Y:S01]  /*5e50*/  FFMA.FTZ R174, R40, UR6, -R53.reuse ;  /* 0x0000000628ae7c23 */ /* 0x100fe20008010835 */
[----:B--2---:R-:W-:Y:S01]  /*5e60*/  FSEL R48, R48, -INF , P2 ;  /* 0xff80000030307808 */ /* 0x004fe20001000000 */
[--C-:B------:R-:W-:Y:S01]  /*5e70*/  FFMA.FTZ R177, R41, UR6, -R53.reuse ;  /* 0x0000000629b17c23 */ /* 0x100fe20008010835 */
[----:B------:R-:W-:Y:S02]  /*5e80*/  MUFU.EX2 R6, R10 ;  /* 0x0000000a00067308 */ /* 0x000fe40000000800 */
[----:B------:R-:W-:Y:S01]  /*5e90*/  FMNMX.FTZ R8, R48, R15, !PT ;  /* 0x0000000f30087209 */ /* 0x000fe20007810000 */
[--C-:B------:R-:W-:Y:S01]  /*5ea0*/  FFMA.FTZ R15, R14, UR6, -R53.reuse ;  /* 0x000000060e0f7c23 */ /* 0x100fe20008010835 */
[----:B------:R-:W-:Y:S01]  /*5eb0*/  FFMA.FTZ R14, R24, UR6, -R53 ;  /* 0x00000006180e7c23 */ /* 0x000fe20008010835 */
[----:B-1----:R-:W-:-:S03]  /*5ec0*/  FSEL R49, R55, -INF , P3 ;  /* 0xff80000037317808 */ /* 0x002fc60001800000 */
[----:B------:R-:W0:Y:S01]  /*5ed0*/  MUFU.EX2 R13, R13 ;  /* 0x0000000d000d7308 */ /* 0x000e220000000800 */
[----:B------:R-:W-:-:S05]  /*5ee0*/  FMNMX.FTZ R8, R49, R8, !PT ;  /* 0x0000000831087209 */ /* 0x000fca0007810000 */
[----:B------:R-:W1:Y:S02]  /*5ef0*/  SHFL.BFLY PT, R51, R8, 0x2, 0x1f ;  /* 0x0c401f0008337f89 */ /* 0x000e6400000e0000 */
[----:B------:R-:W-:Y:S08]  /*5f00*/  MUFU.EX2 R10, R50 ;  /* 0x00000032000a7308 */ /* 0x000ff00000000800 */
[----:B------:R-:W2:Y:S01]  /*5f10*/  MUFU.EX2 R15, R15 ;  /* 0x0000000f000f7308 */ /* 0x000ea20000000800 */
[----:B0-----:R-:W-:Y:S01]  /*5f20*/  F2FP.F16.F32.PACK_AB R152, R13, R6 ;  /* 0x000000060d98723e */ /* 0x001fe200000000ff */
[----:B------:R-:W-:-:S06]  /*5f30*/  FADD.FTZ R13, R6, R13 ;  /* 0x0000000d060d7221 */ /* 0x000fcc0000010000 */
[----:B------:R-:W-:Y:S01]  /*5f40*/  MUFU.EX2 R12, R12 ;  /* 0x0000000c000c7308 */ /* 0x000fe20000000800 */
[----:B-1----:R-:W-:-:S07]  /*5f50*/  FMNMX.FTZ R51, R8, R51, !PT ;  /* 0x0000003308337209 */ /* 0x002fce0007810000 */
[----:B------:R-:W0:Y:S01]  /*5f60*/  MUFU.EX2 R21, R21 ;  /* 0x0000001500157308 */ /* 0x000e220000000800 */
[C---:B--2---:R-:W-:Y:S01]  /*5f70*/  F2FP.F16.F32.PACK_AB R154, R15.reuse, R10 ;  /* 0x0000000a0f9a723e */ /* 0x044fe200000000ff */
[----:B------:R-:W-:Y:S01]  /*5f80*/  FADD.FTZ R10, R10, R13 ;  /* 0x0000000d0a0a7221 */ /* 0x000fe20000010000 */
[----:B------:R-:W1:Y:S03]  /*5f90*/  SHFL.BFLY PT, R8, R51, 0x1, 0x1f ;  /* 0x0c201f0033087f89 */ /* 0x000e6600000e0000 */
[----:B------:R-:W-:Y:S02]  /*5fa0*/  FADD.FTZ R15, R15, R10 ;  /* 0x0000000a0f0f7221 */ /* 0x000fe40000010000 */
        /* <DEDUP_REMOVED lines=8> */
[----:B------:R-:W-:Y:S02]  /*6030*/  FMUL.FTZ R24, R8, UR6 ;  /* 0x0000000608187c20 */ /* 0x000fe40008410000 */
[----:B------:R-:W0:Y:S01]  /*6040*/  MUFU.EX2 R171, R171 ;  /* 0x000000ab00ab7308 */ /* 0x000e220000000800 */
[C---:B--2---:R-:W-:Y:S01]  /*6050*/  F2FP.F16.F32.PACK_AB R158, R169.reuse, R14 ;  /* 0x0000000ea99e723e */ /* 0x044fe200000000ff */
[----:B------:R-:W-:Y:S01]  /*6060*/  FADD.FTZ R14, R14, R21 ;  /* 0x000000150e0e7221 */ /* 0x000fe20000010000 */
[----:B------:R-:W-:Y:S02]  /*6070*/  FSEL R25, R24, RZ, P2 ;  /* 0x000000ff18197208 */ /* 0x000fe40001000000 */
[----:B------:R-:W-:Y:S01]  /*6080*/  ISETP.NE.AND P2, PT, R56, RZ, PT ;  /* 0x000000ff3800720c */ /* 0x000fe20003f45270 */
[----:B------:R-:W-:Y:S02]  /*6090*/  FADD.FTZ R169, R169, R14 ;  /* 0x0000000ea9a97221 */ /* 0x000fe40000010000 */
        /* <DEDUP_REMOVED lines=72> */
[----:B------:R-:W-:-:S06]  /*6520*/  FADD.FTZ R174, R174, R175 ;  /* 0x000000afaeae7221 */ /* 0x000fcc0000010000 */
[----:B------:R-:W0:Y:S08]  /*6530*/  MUFU.EX2 R202, R202 ;  /* 0x000000ca00ca7308 */ /* 0x000e300000000800 */
[----:B------:R-:W4:Y:S01]  /*6540*/  MUFU.EX2 R205, R205 ;  /* 0x000000cd00cd7308 */ /* 0x000f220000000800 */
[----:B--2---:R-:W-:Y:S01]  /*6550*/  F2FP.F16.F32.PACK_AB R165, R203, R200 ;  /* 0x000000c8cba5723e */ /* 0x004fe200000000ff */
[----:B------:R-:W-:-:S04]  /*6560*/  FADD.FTZ R200, R200, R201 ;  /* 0x000000c9c8c87221 */ /* 0x000fc80000010000 */
[----:B------:R-:W-:-:S04]  /*6570*/  FADD.FTZ R203, R203, R200 ;  /* 0x000000c8cbcb7221 */ /* 0x000fc80000010000 */
[----:B0-----:R-:W-:Y:S01]  /*6580*/  FADD.FTZ R6, R202, R203 ;  /* 0x000000cbca067221 */ /* 0x001fe20000010000 */
[----:B----4-:R-:W-:-:S03]  /*6590*/  F2FP.F16.F32.PACK_AB R167, R205, R202 ;  /* 0x000000cacda7723e */ /* 0x010fc600000000ff */
[----:B------:R-:W-:Y:S02]  /*65a0*/  FADD.FTZ R6, R205, R6 ;  /* 0x00000006cd067221 */ /* 0x000fe40000010000 */
[----:B------:R3:W-:Y:S01]  /*65b0*/  STSM.16.M88.4 [R187], R164 ;  /* 0x000000a4bb007844 */ /* 0x0007e20000000200 */
[----:B-1----:R-:W-:-:S06]  /*65c0*/  WARPGROUP.ARRIVE ;  /* 0x00000000000079c5 */ /* 0x002fcc0000000000 */
[----:B------:R-:W-:Y:S01]  /*65d0*/  HGMMA.64x256x16.F32 R24, R152, gdesc[UR8].tnspB, RZ, !UPT, gsb0 ;  /* 0x43e0000898187df0 */ /* 0x000fe2000c0008ff */
[----:B------:R-:W-:Y:S01]  /*65e0*/  R2UR UR10, R206 ;  /* 0x00000000ce0a72ca */ /* 0x000fe200000e0000 */
[----:B------:R-:W-:Y:S01]  /*65f0*/  UMOV UR11, 0x40000040 ;  /* 0x40000040000b7882 */ /* 0x000fe20000000000 */
[C---:B------:R-:W-:Y:S02]  /*6600*/  VIADD R206, R204.reuse, 0x100 ;  /* 0x00000100ccce7836 */ /* 0x040fe40000000000 */
[----:B------:R-:W-:Y:S01]  /*6610*/  VIADD R204, R204, 0x180 ;  /* 0x00000180cccc7836 */ /* 0x000fe20000000000 */
[----:B------:R-:W-:Y:S02]  /*6620*/  WARPGROUP.DEPBAR.LE gsb0, 0x0 ;  /* 0x00008000000079c5 */ /* 0x000fe40000010000 */
[----:B------:R-:W-:-:S15]  /*6630*/  WARPGROUP.ARRIVE ;  /* 0x00000000000079c5 */ /* 0x000fde0000000000 */
[----:B------:R-:W-:-:S05]  /*6640*/  NOP ;  /* 0x0000000000007918 */ /* 0x000fca0000000000 */
[----:B------:R-:W-:Y:S01]  /*6650*/  HGMMA.64x256x16.F32 R24, R156, gdesc[UR8].tnspB, R24, gsb0 ;  /* 0x43e000089c187df0 */ /* 0x000fe20008000818 */
[----:B------:R-:W-:Y:S01]  /*6660*/  R2UR UR10, R206 ;  /* 0x00000000ce0a72ca */ /* 0x000fe200000e0000 */
[----:B------:R-:W-:Y:S01]  /*6670*/  UMOV UR11, 0x40000040 ;  /* 0x40000040000b7882 */ /* 0x000fe20000000000 */
[----:B------:R-:W-:Y:S02]  /*6680*/  WARPGROUP.DEPBAR.LE gsb0, 0x0 ;  /* 0x00008000000079c5 */ /* 0x000fe40000010000 */
[----:B------:R-:W-:-:S15]  /*6690*/  WARPGROUP.ARRIVE ;  /* 0x00000000000079c5 */ /* 0x000fde0000000000 */
[----:B------:R-:W-:-:S08]  /*66a0*/  NOP ;  /* 0x0000000000007918 */ /* 0x000fd00000000000 */
[----:B------:R-:W-:Y:S01]  /*66b0*/  HGMMA.64x256x16.F32 R24, R160, gdesc[UR8].tnspB, R24, gsb0 ;  /* 0x43e00008a0187df0 */ /* 0x000fe20008000818 */
[----:B------:R-:W-:Y:S01]  /*66c0*/  R2UR UR10, R204 ;  /* 0x00000000cc0a72ca */ /* 0x000fe200000e0000 */
[----:B------:R-:W-:Y:S01]  /*66d0*/  UMOV UR11, 0x40000040 ;  /* 0x40000040000b7882 */ /* 0x000fe20000000000 */
[----:B------:R-:W-:Y:S02]  /*66e0*/  WARPGROUP.DEPBAR.LE gsb0, 0x0 ;  /* 0x00008000000079c5 */ /* 0x000fe40000010000 */
[----:B------:R-:W-:-:S15]  /*66f0*/  WARPGROUP.ARRIVE ;  /* 0x00000000000079c5 */ /* 0x000fde0000000000 */
[----:B------:R-:W-:-:S08]  /*6700*/  NOP ;  /* 0x0000000000007918 */ /* 0x000fd00000000000 */
        /* <DEDUP_REMOVED lines=24> */
[----:B------:R-:W-:Y:S01]  /*6890*/  IMAD.MOV.U32 R10, RZ, RZ, R8 ;  /* 0x000000ffff0a7224 */ /* 0x000fe200078e0008 */
[----:B------:R-:W-:Y:S01]  /*68a0*/  ULDC UR7, c[0x0][0x288] ;  /* 0x0000a20000077ab9 */ /* 0x000fe20000000800 */
[----:B------:R-:W-:Y:S01]  /*68b0*/  IMAD.MOV.U32 R11, RZ, RZ, R7 ;  /* 0x000000ffff0b7224 */ /* 0x000fe200078e0007 */
[----:B------:R-:W-:Y:S01]  /*68c0*/  ULDC UR28, c[0x0][0x2f0] ;  /* 0x0000bc00001c7ab9 */ /* 0x000fe20000000800 */
[----:B------:R-:W-:Y:S01]  /*68d0*/  IMAD.MOV.U32 R13, RZ, RZ, R2 ;  /* 0x000000ffff0d7224 */ /* 0x000fe200078e0002 */
[----:B------:R-:W-:Y:S01]  /*68e0*/  ULDC UR29, c[0x0][0xad0] ;  /* 0x0002b400001d7ab9 */ /* 0x000fe20000000800 */
[----:B------:R-:W-:-:S05]  /*68f0*/  ULDC UR6, c[0x0][0xa80] ;  /* 0x0002a00000067ab9 */ /* 0x000fca0000000800 */
.L_x_7625:
[----:B------:R-:W-:-:S05]  /*6900*/  VIADD R2, R13, 0x1 ;  /* 0x000000010d027836 */ /* 0x000fca0000000000 */
[----:B------:R-:W-:-:S04]  /*6910*/  ISETP.NE.AND P3, PT, R2, 0x2, PT ;  /* 0x000000020200780c */ /* 0x000fc80003f65270 */
[----:B------:R-:W-:Y:S02]  /*6920*/  SEL R7, RZ, 0x1, P3 ;  /* 0x00000001ff077807 */ /* 0x000fe40001800000 */
[----:B------:R-:W-:Y:S02]  /*6930*/  SEL R2, R2, RZ, P3 ;  /* 0x000000ff02027207 */ /* 0x000fe40001800000 */
[----:B------:R-:W-:Y:S01]  /*6940*/  LOP3.LUT R16, R16, R7, RZ, 0x3c, !PT ;  /* 0x0000000710107212 */ /* 0x000fe200078e3cff */
[----:B0-----:R-:W-:Y:S06]  /*6950*/  @!P0 BRA `(.L_x_7617) ;  /* 0x0000000000048947 */ /* 0x001fec0003800000 */
[----:B------:R-:W-:Y:S01]  /*6960*/  BPT.TRAP 0x1 ;  /* 0x000000040000795c */ /* 0x000fe20000300000 */
.L_x_7617:
[----:B------:R-:W-:Y:S01]  /*6970*/  IMAD R9, R2, 0x8, R17 ;  /* 0x0000000802097824 */ /* 0x000fe200078e0211 */
[----:B------:R-:W-:-:S04]  /*6980*/  SHF.L.U32 R8, R16, 0x1f, RZ ;  /* 0x0000001f10087819 */ /* 0x000fc800000006ff */
[----:B------:R0:W1:Y:S01]  /*6990*/  SYNCS.PHASECHK.TRANS64.TRYWAIT P3, [R9+URZ+0x38830], R8 ;  /* 0x03883008090075a7 */ /* 0x000062000806017f */
[----:B------:R-:W-:Y:S05]  /*69a0*/  @!P0 BRA `(.L_x_7618) ;  /* 0x0000000000048947 */ /* 0x000fea0003800000 */
[----:B------:R-:W-:Y:S01]  /*69b0*/  BPT.TRAP 0x1 ;  /* 0x000000040000795c */ /* 0x000fe20000300000 */
.L_x_7618:
[----:B------:R-:W-:Y:S01]  /*69c0*/  IMAD R7, R2, 0x200, R0 ;  /* 0x0000020002077824 */ /* 0x000fe200078e0200 */
[----:B-1----:R-:W-:Y:S06]  /*69d0*/  @P3 BRA `(.L_x_7619) ;  /* 0x0000000000083947 */ /* 0x002fec0003800000 */
[----:B------:R-:W1:Y:S02]  /*69e0*/  SYNCS.PHASECHK.TRANS64.TRYWAIT P3, [R9+URZ+0x38830], R8 ;  /* 0x03883008090075a7 */ /* 0x000e64000806017f */
[----:B-1----:R-:W-:Y:S05]  /*69f0*/  @!P3 BRA `(.L_x_7620) ;  /* 0x000001000090b947 */ /* 0x002fea0003800000 */
.L_x_7619:
[----:B------:R-:W-:Y:S01]  /*6a00*/  R2UR UR26, R7 ;  /* 0x00000000071a72ca */ /* 0x000fe200000e0000 */
[----:B------:R-:W-:Y:S01]  /*6a10*/  WARPGROUP.ARRIVE ;  /* 0x00000000000079c5 */ /* 0x000fe20000000000 */
[----:B------:R-:W-:Y:S01]  /*6a20*/  UMOV UR24, UR4 ;  /* 0x0000000400187c82 */ /* 0x000fe20008000000 */
[----:B------:R-:W-:Y:S01]  /*6a30*/  UMOV UR25, UR5 ;  /* 0x0000000500197c82 */ /* 0x000fe20008000000 */
[----:B------:R-:W-:Y:S01]  /*6a40*/  UMOV UR27, 0x40000040 ;  /* 0x40000040001b7882 */ /* 0x000fe20000000000 */
[----:B------:R-:W-:Y:S01]  /*6a50*/  UMOV UR11, 0x40000040 ;  /* 0x40000040000b7882 */ /* 0x000fe20000000000 */
[----:B------:R-:W-:Y:S01]  /*6a60*/  UMOV UR15, 0x40000040 ;  /* 0x40000040000f7882 */ /* 0x000fe20000000000 */
[----:B------:R-:W-:-:S06]  /*6a70*/  UMOV UR19, 0x40000040 ;  /* 0x4000004000137882 */ /* 0x000fcc0000000000 */
[----:B------:R-:W-:Y:S01]  /*6a80*/  HGMMA.64x64x16.F32 R152, gdesc[UR24], RZ, !UPT, gsb0 ;  /* 0x00e00000189879f0 */ /* 0x000fe2000c0008ff */
[----:B------:R-:W-:Y:S02]  /*6a90*/  UIADD3 UR10, UR26, 0x2, URZ ;  /* 0x000000021a0a7890 */ /* 0x000fe4000fffe03f */
[----:B------:R-:W-:Y:S02]  /*6aa0*/  UIADD3 UR14, UR26, 0x4, URZ ;  /* 0x000000041a0e7890 */ /* 0x000fe4000fffe03f */
[----:B------:R-:W-:Y:S01]  /*6ab0*/  UIADD3 UR18, UR26, 0x6, URZ ;  /* 0x000000061a127890 */ /* 0x000fe2000fffe03f */
        /* <DEDUP_REMOVED lines=12> */
.L_x_7621:
[----:B------:R2:W3:Y:S01]  /*6b80*/  SYNCS.PHASECHK.TRANS64.TRYWAIT P3, [R9+URZ+0x38850], R8 ;  /* 0x03885008090075a7 */ /* 0x0004e2000806017f */
[----:B------:R-:W-:Y:S05]  /*6b90*/  @!P0 BRA `(.L_x_7622) ;  /* 0x0000000000048947 */ /* 0x000fea0003800000 */
[----:B------:R-:W-:Y:S01]  /*6ba0*/  BPT.TRAP 0x1 ;  /* 0x000000040000795c */ /* 0x000fe20000300000 */
.L_x_7622:
[----:B---3--:R-:W-:Y:S05]  /*6bb0*/  @P3 BRA `(.L_x_7623) ;  /* 0x0000000000083947 */ /* 0x008fea0003800000 */
[----:B------:R-:W3:Y:S02]  /*6bc0*/  SYNCS.PHASECHK.TRANS64.TRYWAIT P3, [R9+URZ+0x38850], R8 ;  /* 0x03885008090075a7 */ /* 0x000ee4000806017f */
[----:B---3--:R-:W-:Y:S05]  /*6bd0*/  @!P3 BRA `(.L_x_7624) ;  /* 0x00000100002cb947 */ /* 0x008fea0003800000 */
.L_x_7623:
[----:B------:R-:W-:Y:S01]  /*6be0*/  IMAD R7, R2, 0x1000, R3 ;  /* 0x0000100002077824 */ /* 0x000fe200078e0203 */
[----:B------:R-:W-:Y:S01]  /*6bf0*/  WARPGROUP.ARRIVE ;  /* 0x00000000000079c5 */ /* 0x000fe20000000000 */
[----:B------:R-:W-:Y:S01]  /*6c00*/  UMOV UR23, 0x40000040 ;  /* 0x4000004000177882 */ /* 0x000fe20000000000 */
[----:B------:R-:W-:Y:S01]  /*6c10*/  VIADD R12, R4, 0x2 ;  /* 0x00000002040c7836 */ /* 0x000fe20000000000 */
[----:B------:R-:W-:Y:S01]  /*6c20*/  UMOV UR25, 0x40000040 ;  /* 0x4000004000197882 */ /* 0x000fe20000000000 */
[C---:B------:R-:W-:Y:S01]  /*6c30*/  R2UR UR22, R7.reuse ;  /* 0x00000000071672ca */ /* 0x040fe200000e0000 */
[C---:B0123--:R-:W-:Y:S01]  /*6c40*/  VIADD R8, R7.reuse, 0x2 ;  /* 0x0000000207087836 */ /* 0x04ffe20000000000 */
[----:B------:R-:W-:Y:S01]  /*6c50*/  UMOV UR27, 0x40000040 ;  /* 0x40000040001b7882 */ /* 0x000fe20000000000 */
[----:B------:R-:W-:Y:S01]  /*6c60*/  R2UR UR24, R12 ;  /* 0x000000000c1872ca */ /* 0x000fe200000e0000 */
[----:B------:R-:W-:Y:S01]  /*6c70*/  VIADD R12, R4, 0x4 ;  /* 0x00000004040c7836 */ /* 0x000fe20000000000 */
[----:B------:R-:W0:Y:S01]  /*6c80*/  S2R R14, SR_TID.X ;  /* 0x00000000000e7919 */ /* 0x000e220000002100 */
[----:B------:R-:W-:Y:S01]  /*6c90*/  R2UR UR26, R8 ;  /* 0x00000000081a72ca */ /* 0x000fe200000e0000 */
[C---:B------:R-:W-:Y:S01]  /*6ca0*/  VIADD R8, R7.reuse, 0x4 ;  /* 0x0000000407087836 */ /* 0x040fe20000000000 */
[----:B------:R-:W-:Y:S01]  /*6cb0*/  @UP1 ULDC UR10, c[0x0][0x44c] ;  /* 0x00011300000a1ab9 */ /* 0x000fe20000000800 */
[----:B------:R-:W-:Y:S01]  /*6cc0*/  VIADD R21, R4, 0x800 ;  /* 0x0000080004157836 */ /* 0x000fe20000000000 */
[----:B------:R-:W-:Y:S01]  /*6cd0*/  UMOV UR11, 0x40000040 ;  /* 0x40000040000b7882 */ /* 0x000fe20000000000 */
[----:B------:R-:W-:Y:S01]  /*6ce0*/  VIADD R15, R7, 0x800 ;  /* 0x00000800070f7836 */ /* 0x000fe20000000000 */
[----:B------:R-:W-:Y:S01]  /*6cf0*/  UISETP.GT.AND UP0, UPT, UR31, UR30, UPT ;  /* 0x0000001e1f00728c */ /* 0x000fe2000bf04270 */
[----:B------:R-:W-:Y:S01]  /*6d00*/  HGMMA.64x64x16.F32 R152, gdesc[UR20], R152, gsb0 ;  /* 0x00e00000149879f0 */ /* 0x000fe20008000898 */
[----:B------:R-:W-:-:S04]  /*6d10*/  IMAD R206, R2, 0x1000, R19 ;  /* 0x0000100002ce7824 */ /* 0x000fc800078e0213 */
[----:B------:R-:W-:Y:S01]  /*6d20*/  VIADD R207, R206, 0x80 ;  /* 0x00000080cecf7836 */ /* 0x000fe20000000000 */
[----:B0-----:R-:W-:Y:S01]  /*6d30*/  SHF.R.U32.HI R14, RZ, 0x7, R14 ;  /* 0x00000007ff0e7819 */ /* 0x001fe2000001160e */
        /* <DEDUP_REMOVED lines=124> */
[----:B------:R-:W0:Y:S02]  /*7500*/  SHFL.IDX PT, R8, R14, RZ, 0x1f ;  /* 0x00001fff0e087589 */ /* 0x000e2400000e0000 */
[----:B0-----:R-:W-:-:S04]  /*7510*/  ISETP.GT.AND P3, PT, R8, 0x7f, PT ;  /* 0x0000007f0800780c */ /* 0x001fc80003f64270 */
[----:B------:R-:W-:-:S05]  /*7520*/  SEL R12, RZ, 0x2, !P3 ;  /* 0x00000002ff0c7807 */ /* 0x000fca0005800000 */
[----:B------:R-:W-:Y:S02]  /*7530*/  IMAD.IADD R8, R21, 0x1, R12 ;  /* 0x0000000115087824 */ /* 0x000fe400078e020c */
        /* <DEDUP_REMOVED lines=21> */
[----:B------:R-:W-:Y:S01]  /*7690*/  IMAD.IADD R20, R21, 0x1, R8 ;  /* 0x0000000115147824 */ /* 0x000fe200078e0208 */
[----:B------:R-:W-:Y:S02]  /*76a0*/  WARPGROUP.DEPBAR.LE gsb0, 0x0 ;  /* 0x00008000000079c5 */ /* 0x000fe40000010000 */
[----:B------:R-:W-:-:S08]  /*76b0*/  WARPGROUP.ARRIVE ;  /* 0x00000000000079c5 */ /* 0x000fd00000000000 */
        /* <DEDUP_REMOVED lines=22> */
[----:B------:R-:W-:Y:S02]  /*7820*/  IMAD.IADD R20, R21, 0x1, R12 ;  /* 0x0000000115147824 */ /* 0x000fe400078e020c */
        /* <DEDUP_REMOVED lines=8> */
[----:B------:R-:W-:Y:S02]  /*78b0*/  IMAD.IADD R20, R21, 0x1, R14 ;  /* 0x0000000115147824 */ /* 0x000fe400078e020e */
[--C-:B------:R-:W-:Y:S02]  /*78c0*/  IMAD.IADD R196, R14, 0x1, R15.reuse ;  /* 0x000000010ec47824 */ /* 0x100fe400078e020f */
        /* <DEDUP_REMOVED lines=119> */
[----:B------:R-:W-:-:S04]  /*8040*/  VIADD R7, R190, UR41 ;  /* 0x00000029be077c36 */ /* 0x000fc80008000000 */
[----:B------:R-:W-:Y:S01]  /*8050*/  @P1 IMAD.HI.U32 R8, R7, UR10, RZ ;  /* 0x0000000a07081c27 */ /* 0x000fe2000f8e00ff */
[----:B------:R-:W-:-:S04]  /*8060*/  @UP1 ULDC UR10, c[0x0][0x450] ;  /* 0x00011400000a1ab9 */ /* 0x000fc80000000800 */
[----:B------:R-:W-:Y:S01]  /*8070*/  @P1 SHF.R.U32.HI R7, RZ, UR10, R8 ;  /* 0x0000000aff071c19 */ /* 0x000fe20008011608 */
[----:B------:R-:W-:Y:S02]  /*8080*/  UMOV UR10, 0xffffffc0 ;  /* 0xffffffc0000a7882 */ /* 0x000fe40000000000 */
[----:B------:R-:W-:Y:S02]  /*8090*/  UIMAD UR10, UR31, UR10, 0x1 ;  /* 0x000000011f0a74a4 */ /* 0x000fe4000f8e020a */
[----:B------:R-:W-:-:S04]  /*80a0*/  UIADD3 UR31, UR31, -0x1, URZ ;  /* 0xffffffff1f1f7890 */ /* 0x000fc8000fffe03f */
[----:B------:R-:W-:Y:S02]  /*80b0*/  IADD3 R21, -R18, UR10, RZ ;  /* 0x0000000a12157c10 */ /* 0x000fe4000fffe1ff */
[----:B------:R-:W-:-:S03]  /*80c0*/  R2UR UR10, R206 ;  /* 0x00000000ce0a72ca */ /* 0x000fc600000e0000 */
[----:B------:R-:W-:Y:S01]  /*80d0*/  IMAD R21, R188, UR28, R21 ;  /* 0x0000001cbc157c24 */ /* 0x000fe2000f8e0215 */
        /* <DEDUP_REMOVED lines=17> */
[----:B0-----:R-:W0:Y:S01]  /*81f0*/  SHFL.IDX PT, R152, R7, RZ, 0x1c1f ;  /* 0x001c1fff07987589 */ /* 0x001e2200000e0000 */
        /* <DEDUP_REMOVED lines=17> */
[----:B------:R-:W-:-:S05]  /*8310*/  FMUL.FTZ R183, R183, UR29 ;  /* 0x0000001db7b77c20 */ /* 0x000fca0008410000 */
[----:B------:R-:W-:Y:S01]  /*8320*/  MUFU.TANH R160, R160 ;  /* 0x000000a000a07308 */ /* 0x000fe20000002400 */
[----:B0-----:R-:W-:-:S04]  /*8330*/  IADD3 R152, R152, -UR7, R21 ;  /* 0x8000000798987c10 */ /* 0x001fc8000fffe015 */
[C---:B------:R-:W-:Y:S02]  /*8340*/  ISETP.GT.AND P3, PT, R152.reuse, RZ, PT ;  /* 0x000000ff9800720c */ /* 0x040fe40003f64270 */
[----:B------:R-:W-:Y:S01]  /*8350*/  ISETP.GT.AND P4, PT, R152, 0x1, PT ;  /* 0x000000019800780c */ /* 0x000fe20003f84270 */
[----:B------:R-:W0:Y:S01]  /*8360*/  MUFU.TANH R161, R161 ;  /* 0x000000a100a17308 */ /* 0x000e220000002400 */
[----:B-1----:R-:W-:Y:S02]  /*8370*/  FSEL R12, R12, -INF , P3 ;  /* 0xff8000000c0c7808 */ /* 0x002fe40001800000 */
[----:B------:R-:W-:Y:S02]  /*8380*/  ISETP.GT.AND P3, PT, R152, 0x8, PT ;  /* 0x000000089800780c */ /* 0x000fe40003f64270 */
[----:B--2---:R-:W-:Y:S02]  /*8390*/  FSEL R15, R15, -INF , P4 ;  /* 0xff8000000f0f7808 */ /* 0x004fe40002000000 */
[----:B------:R-:W-:Y:S01]  /*83a0*/  FMNMX.FTZ R8, R12, R11, !PT ;  /* 0x0000000b0c087209 */ /* 0x000fe20007810000 */
[----:B------:R-:W-:Y:S01]  /*83b0*/  MUFU.TANH R164, R164 ;  /* 0x000000a400a47308 */ /* 0x000fe20000002400 */
[----:B------:R-:W-:-:S02]  /*83c0*/  ISETP.GT.AND P4, PT, R152, 0x9, PT ;  /* 0x000000099800780c */ /* 0x000fc40003f84270 */
[----:B---3--:R-:W-:Y:S02]  /*83d0*/  FSEL R14, R14, -INF , P3 ;  /* 0xff8000000e0e7808 */ /* 0x008fe40001800000 */
[----:B------:R-:W-:Y:S02]  /*83e0*/  FMNMX.FTZ R153, R15, R8, !PT ;  /* 0x000000080f997209 */ /* 0x000fe40007810000 */
[----:B------:R-:W-:Y:S01]  /*83f0*/  ISETP.GT.AND P3, PT, R152, 0x10, PT ;  /* 0x000000109800780c */ /* 0x000fe20003f64270 */
[----:B------:R0:W1:Y:S01]  /*8400*/  MUFU.TANH R156, R165 ;  /* 0x000000a5009c7308 */ /* 0x0000620000002400 */
[----:B----4-:R-:W-:Y:S02]  /*8410*/  FSEL R20, R20, -INF , P4 ;  /* 0xff80000014147808 */ /* 0x010fe40002000000 */
[----:B------:R-:W-:Y:S02]  /*8420*/  FMNMX.FTZ R153, R14, R153, !PT ;  /* 0x000000990e997209 */ /* 0x000fe40007810000 */
[----:B------:R-:W-:-:S02]  /*8430*/  ISETP.GT.AND P4, PT, R152, 0x11, PT ;  /* 0x000000119800780c */ /* 0x000fc40003f84270 */
[----:B------:R-:W-:Y:S01]  /*8440*/  FMNMX.FTZ R8, R20, R153, !PT ;  /* 0x0000009914087209 */ /* 0x000fe20007810000 */
[----:B------:R-:W2:Y:S01]  /*8450*/  MUFU.TANH R157, R168 ;  /* 0x000000a8009d7308 */ /* 0x000ea20000002400 */
[----:B0-----:R-:W-:Y:S02]  /*8460*/  FSEL R165, R161, -INF , P4 ;  /* 0xff800000a1a57808 */ /* 0x001fe40002000000 */
[----:B------:R-:W-:-:S05]  /*8470*/  ISETP.GT.AND P4, PT, R152, 0x19, PT ;  /* 0x000000199800780c */ /* 0x000fca0003f84270 */
[----:B------:R0:W3:Y:S01]  /*8480*/  MUFU.TANH R196, R169 ;  /* 0x000000a900c47308 */ /* 0x0000e20000002400 */
[----:B-1----:R-:W-:Y:S02]  /*8490*/  FSEL R161, R156, -INF , P4 ;  /* 0xff8000009ca17808 */ /* 0x002fe40002000000 */
[----:B------:R-:W-:-:S05]  /*84a0*/  ISETP.GT.AND P4, PT, R152, 0x21, PT ;  /* 0x000000219800780c */ /* 0x000fca0003f84270 */
[----:B------:R-:W1:Y:S01]  /*84b0*/  MUFU.TANH R172, R172 ;  /* 0x000000ac00ac7308 */ /* 0x000e620000002400 */
[----:B0-----:R-:W-:Y:S02]  /*84c0*/  FSEL R169, R160, -INF , P3 ;  /* 0xff800000a0a97808 */ /* 0x001fe40001800000 */
[----:B------:R-:W-:Y:S02]  /*84d0*/  ISETP.GT.AND P3, PT, R152, 0x18, PT ;  /* 0x000000189800780c */ /* 0x000fe40003f64270 */
[----:B------:R-:W-:Y:S02]  /*84e0*/  FMNMX.FTZ R8, R169, R8, !PT ;  /* 0x00000008a9087209 */ /* 0x000fe40007810000 */
[----:B------:R-:W-:Y:S01]  /*84f0*/  FSEL R168, R164, -INF , P3 ;  /* 0xff800000a4a87808 */ /* 0x000fe20001800000 */
[----:B------:R-:W0:Y:S01]  /*8500*/  MUFU.TANH R173, R173 ;  /* 0x000000ad00ad7308 */ /* 0x000e220000002400 */
[----:B------:R-:W-:Y:S02]  /*8510*/  FMNMX.FTZ R153, R165, R8, !PT ;  /* 0x00000008a5997209 */ /* 0x000fe40007810000 */
[----:B------:R-:W-:-:S02]  /*8520*/  ISETP.GT.AND P3, PT, R152, 0x20, PT ;  /* 0x000000209800780c */ /* 0x000fc40003f64270 */
[----:B------:R-:W-:Y:S02]  /*8530*/  FMNMX.FTZ R8, R168, R153, !PT ;  /* 0x00000099a8087209 */ /* 0x000fe40007810000 */
[----:B--2---:R-:W-:Y:S01]  /*8540*/  FSEL R164, R157, -INF , P3 ;  /* 0xff8000009da47808 */ /* 0x004fe20001800000 */
[----:B------:R-:W2:Y:S01]  /*8550*/  MUFU.TANH R176, R176 ;  /* 0x000000b000b07308 */ /* 0x000ea20000002400 */
[----:B------:R-:W-:Y:S02]  /*8560*/  FMNMX.FTZ R153, R161, R8, !PT ;  /* 0x00000008a1997209 */ /* 0x000fe40007810000 */
[----:B------:R-:W-:Y:S02]  /*8570*/  ISETP.GT.AND P3, PT, R152, 0x28, PT ;  /* 0x000000289800780c */ /* 0x000fe40003f64270 */
[----:B---3--:R-:W-:Y:S01]  /*8580*/  FSEL R157, R196, -INF , P4 ;  /* 0xff800000c49d7808 */ /* 0x008fe20002000000 */
[----:B------:R-:W-:Y:S01]  /*8590*/  FMUL.FTZ R196, R162, UR29 ;  /* 0x0000001da2c47c20 */ /* 0x000fe20008410000 */
[----:B------:R-:W-:Y:S01]  /*85a0*/  FMNMX.FTZ R8, R164, R153, !PT ;  /* 0x00000099a4087209 */ /* 0x000fe20007810000 */
[----:B------:R-:W3:Y:S01]  /*85b0*/  MUFU.TANH R177, R177 ;  /* 0x000000b100b17308 */ /* 0x000ee20000002400 */
[----:B------:R-:W-:Y:S01]  /*85c0*/  ISETP.GT.AND P4, PT, R152, 0x29, PT ;  /* 0x000000299800780c */ /* 0x000fe20003f84270 */
[----:B------:R-:W4:Y:S01]  /*85d0*/  SHFL.IDX PT, R162, R7, 0x1, 0x1c1f ;  /* 0x003c1f0007a27f89 */ /* 0x000f2200000e0000 */
[----:B-1----:R-:W-:Y:S01]  /*85e0*/  FSEL R160, R172, -INF , P3 ;  /* 0xff800000aca07808 */ /* 0x002fe20001800000 */
[----:B------:R-:W-:Y:S01]  /*85f0*/  FMUL.FTZ R172, R154, UR29 ;  /* 0x0000001d9aac7c20 */ /* 0x000fe20008410000 */
[----:B------:R-:W-:-:S02]  /*8600*/  FMNMX.FTZ R153, R157, R8, !PT ;  /* 0x000000089d997209 */ /* 0x000fc40007810000 */
[----:B------:R-:W-:Y:S01]  /*8610*/  ISETP.GT.AND P3, PT, R152, 0x30, PT ;  /* 0x000000309800780c */ /* 0x000fe20003f64270 */
[----:B------:R-:W1:Y:S01]  /*8620*/  MUFU.TANH R180, R180 ;  /* 0x000000b400b47308 */ /* 0x000e620000002400 */
[----:B0-----:R-:W-:Y:S02]  /*8630*/  FSEL R156, R173, -INF , P4 ;  /* 0xff800000ad9c7808 */ /* 0x001fe40002000000 */
[----:B------:R-:W-:Y:S02]  /*8640*/  FMNMX.FTZ R153, R160, R153, !PT ;  /* 0x00000099a0997209 */ /* 0x000fe40007810000 */
[----:B------:R-:W-:Y:S02]  /*8650*/  ISETP.GT.AND P4, PT, R152, 0x31, PT ;  /* 0x000000319800780c */ /* 0x000fe40003f84270 */
[----:B--2---:R-:W-:Y:S01]  /*8660*/  FSEL R154, R176, -INF , P3 ;  /* 0xff800000b09a7808 */ /* 0x004fe20001800000 */
[----:B------:R-:W0:Y:S01]  /*8670*/  MUFU.TANH R181, R181 ;  /* 0x000000b500b57308 */ /* 0x000e220000002400 */
[----:B------:R-:W-:-:S02]  /*8680*/  FMNMX.FTZ R153, R156, R153, !PT ;  /* 0x000000999c997209 */ /* 0x000fc40007810000 */
[----:B------:R-:W-:Y:S02]  /*8690*/  ISETP.GT.AND P3, PT, R152, 0x38, PT ;  /* 0x000000389800780c */ /* 0x000fe40003f64270 */
[----:B---3--:R-:W-:Y:S02]  /*86a0*/  FSEL R8, R177, -INF , P4 ;  /* 0xff800000b1087808 */ /* 0x008fe40002000000 */
[----:B------:R-:W-:Y:S01]  /*86b0*/  FMNMX.FTZ R173, R154, R153, !PT ;  /* 0x000000999aad7209 */ /* 0x000fe20007810000 */
[----:B------:R-:W2:Y:S01]  /*86c0*/  MUFU.TANH R172, R172 ;  /* 0x000000ac00ac7308 */ /* 0x000ea20000002400 */
[----:B------:R-:W-:Y:S02]  /*86d0*/  ISETP.GT.AND P4, PT, R152, 0x39, PT ;  /* 0x000000399800780c */ /* 0x000fe40003f84270 */
[----:B-1----:R-:W-:Y:S01]  /*86e0*/  FSEL R153, R180, -INF , P3 ;  /* 0xff800000b4997808 */ /* 0x002fe20001800000 */
[----:B------:R-:W-:Y:S01]  /*86f0*/  FMUL.FTZ R180, R158, UR29 ;  /* 0x0000001d9eb47c20 */ /* 0x000fe20008410000 */
[----:B------:R-:W-:Y:S01]  /*8700*/  FMNMX.FTZ R176, R8, R173, !PT ;  /* 0x000000ad08b07209 */ /* 0x000fe20007810000 */
[----:B------:R-:W-:Y:S01]  /*8710*/  FMUL.FTZ R158, R159, UR29 ;  /* 0x0000001d9f9e7c20 */ /* 0x000fe20008410000 */
[----:B----4-:R-:W-:Y:S01]  /*8720*/  IADD3 R21, R162, -UR7, R21 ;  /* 0x80000007a2157c10 */ /* 0x010fe2000fffe015 */
[----:B------:R-:W1:Y:S01]  /*8730*/  MUFU.TANH R155, R155 ;  /* 0x0000009b009b7308 */ /* 0x000e620000002400 */
[----:B0-----:R-:W-:Y:S01]  /*8740*/  FSEL R152, R181, -INF , P4 ;  /* 0xff800000b5987808 */ /* 0x001fe20002000000 */
[----:B------:R-:W-:Y:S01]  /*8750*/  FMUL.FTZ R162, R182, UR29 ;  /* 0x0000001db6a27c20 */ /* 0x000fe20008410000 */
[----:B------:R-:W-:-:S02]  /*8760*/  FMNMX.FTZ R173, R153, R176, !PT ;  /* 0x000000b099ad7209 */ /* 0x000fc40007810000 */
[C---:B------:R-:W-:Y:S02]  /*8770*/  ISETP.GT.AND P3, PT, R21.reuse, RZ, PT ;  /* 0x000000ff1500720c */ /* 0x040fe40003f64270 */
[----:B------:R-:W-:Y:S01]  /*8780*/  FMNMX.FTZ R173, R152, R173, !PT ;  /* 0x000000ad98ad7209 */ /* 0x000fe20007810000 */
[----:B------:R-:W0:Y:S01]  /*8790*/  MUFU.TANH R180, R180 ;  /* 0x000000b400b47308 */ /* 0x000e220000002400 */
[C---:B------:R-:W-:Y:S02]  /*87a0*/  ISETP.GT.AND P4, PT, R21.reuse, 0x1, PT ;  /* 0x000000011500780c */ /* 0x040fe40003f84270 */
[----:B--2---:R-:W-:Y:S01]  /*87b0*/  FSEL R167, R172, -INF , P3 ;  /* 0xff800000aca77808 */ /* 0x004fe20001800000 */
[----:B------:R-:W2:Y:S01]  /*87c0*/  SHFL.BFLY PT, R176, R173, 0x2, 0x1f ;  /* 0x0c401f00adb07f89 */ /* 0x000ea200000e0000 */
[C---:B------:R-:W-:Y:S02]  /*87d0*/  ISETP.GT.AND P3, PT, R21.reuse, 0x8, PT ;  /* 0x000000081500780c */ /* 0x040fe40003f64270 */
[----:B------:R-:W-:Y:S01]  /*87e0*/  ISETP.GT.AND P6, PT, R21, 0x20, PT ;  /* 0x000000201500780c */ /* 0x000fe20003fc4270 */
[----:B------:R-:W3:Y:S01]  /*87f0*/  MUFU.TANH R158, R158 ;  /* 0x0000009e009e7308 */ /* 0x000ee20000002400 */
[----:B-1----:R-:W-:-:S02]  /*8800*/  FSEL R166, R155, -INF , P4 ;  /* 0xff8000009ba67808 */ /* 0x002fc40002000000 */
[----:B------:R-:W-:Y:S02]  /*8810*/  FMNMX.FTZ R155, R167, R10, !PT ;  /* 0x0000000aa79b7209 */ /* 0x000fe40007810000 */
[C---:B------:R-:W-:Y:S02]  /*8820*/  ISETP.GT.AND P4, PT, R21.reuse, 0x9, PT ;  /* 0x000000091500780c */ /* 0x040fe40003f84270 */
[----:B------:R-:W-:Y:S01]  /*8830*/  FMNMX.FTZ R155, R166, R155, !PT ;  /* 0x0000009ba69b7209 */ /* 0x000fe20007810000 */
[----:B------:R-:W1:Y:S01]  /*8840*/  MUFU.TANH R196, R196 ;  /* 0x000000c400c47308 */ /* 0x000e620000002400 */
[----:B0-----:R-:W-:Y:S02]  /*8850*/  FSEL R180, R180, -INF , P3 ;  /* 0xff800000b4b47808 */ /* 0x001fe40001800000 */
[----:B------:R-:W-:Y:S02]  /*8860*/  ISETP.GT.AND P3, PT, R21, 0x10, PT ;  /* 0x000000101500780c */ /* 0x000fe40003f64270 */
[----:B------:R-:W-:-:S02]  /*8870*/  FMNMX.FTZ R155, R180, R155, !PT ;  /* 0x0000009bb49b7209 */ /* 0x000fc40007810000 */
[C---:B------:R-:W-:Y:S01]  /*8880*/  ISETP.GT.AND P5, PT, R21.reuse, 0x29, PT ;  /* 0x000000291500780c */ /* 0x040fe20003fa4270 */
[----:B------:R-:W0:Y:S01]  /*8890*/  MUFU.TANH R197, R197 ;  /* 0x000000c500c57308 */ /* 0x000e220000002400 */
[----:B---3--:R-:W-:Y:S02]  /*88a0*/  FSEL R182, R158, -INF , P4 ;  /* 0xff8000009eb67808 */ /* 0x008fe40002000000 */
[----:B------:R-:W-:Y:S02]  /*88b0*/  ISETP.GT.AND P4, PT, R21, 0x11, PT ;  /* 0x000000111500780c */ /* 0x000fe40003f84270 */
[----:B--2---:R-:W-:Y:S02]  /*88c0*/  FMNMX.FTZ R176, R173, R176, !PT ;  /* 0x000000b0adb07209 */ /* 0x004fe40007810000 */
[----:B------:R-:W-:Y:S01]  /*88d0*/  FMNMX.FTZ R155, R182, R155, !PT ;  /* 0x0000009bb69b7209 */ /* 0x000fe20007810000 */
[----:B------:R-:W2:Y:S01]  /*88e0*/  MUFU.TANH R198, R198 ;  /* 0x000000c600c67308 */ /* 0x000ea20000002400 */
[----:B-1----:R-:W-:Y:S01]  /*88f0*/  FSEL R196, R196, -INF , P3 ;  /* 0xff800000c4c47808 */ /* 0x002fe20001800000 */
[----:B------:R-:W1:Y:S01]  /*8900*/  SHFL.BFLY PT, R159, R176, 0x1, 0x1f ;  /* 0x0c201f00b09f7f89 */ /* 0x000e6200000e0000 */
[----:B------:R-:W-:-:S02]  /*8910*/  ISETP.GT.AND P3, PT, R21, 0x18, PT ;  /* 0x000000181500780c */ /* 0x000fc40003f64270 */
[----:B------:R-:W-:-:S03]  /*8920*/  FMNMX.FTZ R158, R196, R155, !PT ;  /* 0x0000009bc49e7209 */ /* 0x000fc60007810000 */
[----:B------:R-:W3:Y:S01]  /*8930*/  MUFU.TANH R200, R200 ;  /* 0x000000c800c87308 */ /* 0x000ee20000002400 */
[----:B0-----:R-:W-:Y:S02]  /*8940*/  FSEL R197, R197, -INF , P4 ;  /* 0xff800000c5c57808 */ /* 0x001fe40002000000 */
[----:B------:R-:W-:Y:S02]  /*8950*/  ISETP.GT.AND P4, PT, R21, 0x19, PT ;  /* 0x000000191500780c */ /* 0x000fe40003f84270 */
[----:B------:R-:W-:-:S03]  /*8960*/  FMNMX.FTZ R155, R197, R158, !PT ;  /* 0x0000009ec59b7209 */ /* 0x000fc60007810000 */
[----:B------:R-:W0:Y:S01]  /*8970*/  MUFU.TANH R201, R201 ;  /* 0x000000c900c97308 */ /* 0x000e220000002400 */
[----:B--2---:R-:W-:Y:S02]  /*8980*/  FSEL R198, R198, -INF , P3 ;  /* 0xff800000c6c67808 */ /* 0x004fe40001800000 */
[----:B------:R-:W-:Y:S02]  /*8990*/  ISETP.GT.AND P3, PT, R21, 0x21, PT ;  /* 0x000000211500780c */ /* 0x000fe40003f64270 */
[----:B------:R-:W-:-:S03]  /*89a0*/  FMNMX.FTZ R155, R198, R155, !PT ;  /* 0x0000009bc69b7209 */ /* 0x000fc60007810000 */
[----:B------:R-:W2:Y:S01]  /*89b0*/  MUFU.TANH R171, R171 ;  /* 0x000000ab00ab7308 */ /* 0x000ea20000002400 */
[----:B---3--:R-:W-:Y:S02]  /*89c0*/  FSEL R200, R200, -INF , P4 ;  /* 0xff800000c8c87808 */ /* 0x008fe40002000000 */
[----:B-1----:R-:W-:Y:S02]  /*89d0*/  FMNMX.FTZ R7, R176, R159, !PT ;  /* 0x0000009fb0077209 */ /* 0x002fe40007810000 */
[----:B------:R-:W-:Y:S02]  /*89e0*/  FMNMX.FTZ R158, R200, R155, !PT ;  /* 0x0000009bc89e7209 */ /* 0x000fe40007810000 */
[----:B------:R-:W-:Y:S01]  /*89f0*/  ISETP.GT.AND P4, PT, R21, 0x28, PT ;  /* 0x000000281500780c */ /* 0x000fe20003f84270 */
[----:B------:R-:W1:Y:S01]  /*8a00*/  MUFU.TANH R174, R174 ;  /* 0x000000ae00ae7308 */ /* 0x000e620000002400 */
[----:B0-----:R-:W-:Y:S02]  /*8a10*/  FSEL R201, R201, -INF , P6 ;  /* 0xff800000c9c97808 */ /* 0x001fe40003000000 */
[----:B------:R-:W-:-:S02]  /*8a20*/  ISETP.GT.AND P6, PT, R21, 0x30, PT ;  /* 0x000000301500780c */ /* 0x000fc40003fc4270 */
[----:B------:R-:W-:-:S03]  /*8a30*/  FMNMX.FTZ R155, R201, R158, !PT ;  /* 0x0000009ec99b7209 */ /* 0x000fc60007810000 */
[----:B------:R-:W0:Y:S01]  /*8a40*/  MUFU.TANH R159, R175 ;  /* 0x000000af009f7308 */ /* 0x000e220000002400 */
[----:B--2---:R-:W-:Y:S02]  /*8a50*/  FSEL R202, R171, -INF , P3 ;  /* 0xff800000abca7808 */ /* 0x004fe40001800000 */
[----:B------:R-:W-:Y:S02]  /*8a60*/  FSETP.NEU.FTZ.AND P3, PT, R7, -INF , PT ;  /* 0xff8000000700780b */ /* 0x000fe40003f7d000 */
[----:B------:R-:W-:-:S03]  /*8a70*/  FMNMX.FTZ R158, R202, R155, !PT ;  /* 0x0000009bca9e7209 */ /* 0x000fc60007810000 */
[----:B------:R-:W2:Y:S01]  /*8a80*/  MUFU.TANH R178, R178 ;  /* 0x000000b200b27308 */ /* 0x000ea20000002400 */
[----:B-1----:R-:W-:Y:S02]  /*8a90*/  FSEL R199, R174, -INF , P4 ;  /* 0xff800000aec77808 */ /* 0x002fe40002000000 */
[----:B------:R-:W-:Y:S02]  /*8aa0*/  ISETP.GT.AND P4, PT, R21, 0x31, PT ;  /* 0x000000311500780c */ /* 0x000fe40003f84270 */
[----:B------:R-:W-:-:S03]  /*8ab0*/  FMNMX.FTZ R158, R199, R158, !PT ;  /* 0x0000009ec79e7209 */ /* 0x000fc60007810000 */
[----:B------:R1:W3:Y:S01]  /*8ac0*/  MUFU.TANH R163, R179 ;  /* 0x000000b300a37308 */ /* 0x0002e20000002400 */
[----:B0-----:R-:W-:Y:S02]  /*8ad0*/  FSEL R159, R159, -INF , P5 ;  /* 0xff8000009f9f7808 */ /* 0x001fe40002800000 */
[----:B------:R-:W-:-:S05]  /*8ae0*/  ISETP.GT.AND P5, PT, R21, 0x38, PT ;  /* 0x000000381500780c */ /* 0x000fca0003fa4270 */
[----:B------:R0:W4:Y:S01]  /*8af0*/  MUFU.TANH R170, R162 ;  /* 0x000000a200aa7308 */ /* 0x0001220000002400 */
[----:B--2---:R-:W-:Y:S01]  /*8b00*/  FSEL R155, R178, -INF , P6 ;  /* 0xff800000b29b7808 */ /* 0x004fe20003000000 */
[----:B-1----:R-:W-:-:S05]  /*8b10*/  FMUL.FTZ R179, R7, UR6 ;  /* 0x0000000607b37c20 */ /* 0x002fca0008410000 */
[----:B------:R-:W-:Y:S01]  /*8b20*/  FSEL R179, R179, RZ, P3 ;  /* 0x000000ffb3b37208 */ /* 0x000fe20001800000 */
[----:B------:R-:W1:Y:S01]  /*8b30*/  MUFU.TANH R183, R183 ;  /* 0x000000b700b77308 */ /* 0x000e620000002400 */
[----:B0-----:R-:W-:Y:S02]  /*8b40*/  FMNMX.FTZ R162, R159, R158, !PT ;  /* 0x0000009e9fa27209 */ /* 0x001fe40007810000 */
[----:B---3--:R-:W-:Y:S01]  /*8b50*/  FSEL R158, R163, -INF , P4 ;  /* 0xff800000a39e7808 */ /* 0x008fe20002000000 */
[--C-:B------:R-:W-:Y:S01]  /*8b60*/  FFMA.FTZ R171, R161, UR6, -R179.reuse ;  /* 0x00000006a1ab7c23 */ /* 0x100fe200080108b3 */
[----:B------:R-:W-:Y:S01]  /*8b70*/  FMNMX.FTZ R163, R155, R162, !PT ;  /* 0x000000a29ba37209 */ /* 0x000fe20007810000 */
[--C-:B------:R-:W-:Y:S01]  /*8b80*/  FFMA.FTZ R177, R8, UR6, -R179.reuse ;  /* 0x0000000608b17c23 */ /* 0x100fe200080108b3 */
[----:B------:R-:W-:Y:S01]  /*8b90*/  ISETP.GT.AND P4, PT, R21, 0x39, PT ;  /* 0x000000391500780c */ /* 0x000fe20003f84270 */
[--C-:B------:R-:W-:Y:S01]  /*8ba0*/  FFMA.FTZ R176, R153, UR6, -R179.reuse ;  /* 0x0000000699b07c23 */ /* 0x100fe200080108b3 */
[----:B----4-:R-:W-:Y:S01]  /*8bb0*/  FSEL R162, R170, -INF , P5 ;  /* 0xff800000aaa27808 */ /* 0x010fe20002800000 */
[--C-:B------:R-:W-:Y:S01]  /*8bc0*/  FFMA.FTZ R12, R12, UR6, -R179.reuse ;  /* 0x000000060c0c7c23 */ /* 0x100fe200080108b3 */
[----:B------:R-:W-:Y:S01]  /*8bd0*/  FMNMX.FTZ R21, R158, R163, !PT ;  /* 0x000000a39e157209 */ /* 0x000fe20007810000 */
[--C-:B------:R-:W-:Y:S01]  /*8be0*/  FFMA.FTZ R15, R15, UR6, -R179.reuse ;  /* 0x000000060f0f7c23 */ /* 0x100fe200080108b3 */
[--C-:B------:R-:W-:Y:S01]  /*8bf0*/  FFMA.FTZ R14, R14, UR6, -R179.reuse ;  /* 0x000000060e0e7c23 */ /* 0x100fe200080108b3 */
[--C-:B------:R-:W-:Y:S01]  /*8c00*/  FFMA.FTZ R168, R168, UR6, -R179.reuse ;  /* 0x00000006a8a87c23 */ /* 0x100fe200080108b3 */
[----:B------:R-:W-:Y:S01]  /*8c10*/  FMNMX.FTZ R170, R162, R21, !PT ;  /* 0x00000015a2aa7209 */ /* 0x000fe20007810000 */
[--C-:B------:R-:W-:Y:S01]  /*8c20*/  FFMA.FTZ R21, R20, UR6, -R179.reuse ;  /* 0x0000000614157c23 */ /* 0x100fe200080108b3 */
[----:B-1----:R-:W-:Y:S01]  /*8c30*/  FSEL R163, R183, -INF , P4 ;  /* 0xff800000b7a37808 */ /* 0x002fe20002000000 */
[--C-:B------:R-:W-:Y:S01]  /*8c40*/  FFMA.FTZ R20, R169, UR6, -R179.reuse ;  /* 0x00000006a9147c23 */ /* 0x100fe200080108b3 */
[--C-:B------:R-:W-:Y:S01]  /*8c50*/  FFMA.FTZ R169, R165, UR6, -R179.reuse ;  /* 0x00000006a5a97c23 */ /* 0x100fe200080108b3 */
[--C-:B------:R-:W-:Y:S01]  /*8c60*/  FFMA.FTZ R172, R160, UR6, -R179.reuse ;  /* 0x00000006a0ac7c23 */ /* 0x100fe200080108b3 */
[----:B------:R-:W-:Y:S01]  /*8c70*/  FMNMX.FTZ R170, R163, R170, !PT ;  /* 0x000000aaa3aa7209 */ /* 0x000fe20007810000 */
[--C-:B------:R-:W-:Y:S01]  /*8c80*/  FFMA.FTZ R175, R156, UR6, -R179.reuse ;  /* 0x000000069caf7c23 */ /* 0x100fe200080108b3 */
[--C-:B------:R-:W-:Y:S01]  /*8c90*/  FFMA.FTZ R174, R154, UR6, -R179.reuse ;  /* 0x000000069aae7c23 */ /* 0x100fe200080108b3 */
[----:B------:R-:W-:Y:S02]  /*8ca0*/  MUFU.EX2 R12, R12 ;  /* 0x0000000c000c7308 */ /* 0x000fe40000000800 */
[----:B------:R-:W0:Y:S06]  /*8cb0*/  SHFL.BFLY PT, R173, R170, 0x2, 0x1f ;  /* 0x0c401f00aaad7f89 */ /* 0x000e2c00000e0000 */
[----:B------:R-:W1:Y:S08]  /*8cc0*/  MUFU.EX2 R15, R15 ;  /* 0x0000000f000f7308 */ /* 0x000e700000000800 */
[----:B------:R-:W-:Y:S08]  /*8cd0*/  MUFU.EX2 R14, R14 ;  /* 0x0000000e000e7308 */ /* 0x000ff00000000800 */
[----:B------:R-:W-:Y:S01]  /*8ce0*/  MUFU.EX2 R21, R21 ;  /* 0x0000001500157308 */ /* 0x000fe20000000800 */
[----:B0-----:R-:W-:Y:S01]  /*8cf0*/  FMNMX.FTZ R161, R170, R173, !PT ;  /* 0x000000adaaa17209 */ /* 0x001fe20007810000 */
[--C-:B------:R-:W-:Y:S01]  /*8d00*/  FFMA.FTZ R170, R164, UR6, -R179.reuse ;  /* 0x00000006a4aa7c23 */ /* 0x100fe200080108b3 */
[--C-:B------:R-:W-:Y:S01]  /*8d10*/  FFMA.FTZ R173, R157, UR6, -R179.reuse ;  /* 0x000000069dad7c23 */ /* 0x100fe200080108b3 */
[----:B------:R-:W-:Y:S01]  /*8d20*/  FFMA.FTZ R179, R152, UR6, -R179 ;  /* 0x0000000698b37c23 */ /* 0x000fe200080108b3 */
[----:B------:R-:W-:Y:S01]  /*8d30*/  FSEL R152, R7, RZ, P3 ;  /* 0x000000ff07987208 */ /* 0x000fe20001800000 */
[----:B------:R-:W0:Y:S01]  /*8d40*/  SHFL.BFLY PT, R164, R161, 0x1, 0x1f ;  /* 0x0c201f00a1a47f89 */ /* 0x000e2200000e0000 */
[----:B------:R-:W-:Y:S01]  /*8d50*/  IMAD.MOV R157, RZ, RZ, -R184 ;  /* 0x000000ffff9d7224 */ /* 0x000fe200078e0ab8 */
[----:B------:R-:W-:Y:S02]  /*8d60*/  MUFU.EX2 R20, R20 ;  /* 0x0000001400147308 */ /* 0x000fe40000000800 */
[----:B------:R-:W-:-:S02]  /*8d70*/  FADD.FTZ R152, -R152, R11 ;  /* 0x0000000b98987221 */ /* 0x000fc40000010100 */
[----:B------:R-:W-:Y:S02]  /*8d80*/  ISETP.NE.AND P3, PT, R18, R157, PT ;  /* 0x0000009d1200720c */ /* 0x000fe40003f65270 */
[----:B------:R-:W-:Y:S01]  /*8d90*/  FMUL.FTZ R205, R152, UR6 ;  /* 0x0000000698cd7c20 */ /* 0x000fe20008410000 */
[C---:B------:R-:W-:Y:S01]  /*8da0*/  @!P2 VIADD R152, R9.reuse, 0x38840 ;  /* 0x000388400998a836 */ /* 0x040fe20000000000 */
[----:B------:R-:W2:Y:S01]  /*8db0*/  MUFU.EX2 R169, R169 ;  /* 0x000000a900a97308 */ /* 0x000ea20000000800 */
[----:B------:R-:W-:-:S03]  /*8dc0*/  @!P2 VIADD R9, R9, 0x38860 ;  /* 0x000388600909a836 */ /* 0x000fc60000000000 */
[----:B------:R-:W-:Y:S02]  /*8dd0*/  @!P2 PRMT R152, RZ, 0x654, R152 ;  /* 0x00000654ff98a816 */ /* 0x000fe40000000098 */
[----:B------:R-:W-:Y:S02]  /*8de0*/  @!P2 PRMT R9, RZ, 0x654, R9 ;  /* 0x00000654ff09a816 */ /* 0x000fe40000000009 */
[----:B------:R-:W3:Y:S01]  /*8df0*/  MUFU.EX2 R205, R205 ;  /* 0x000000cd00cd7308 */ /* 0x000ee20000000800 */
[----:B------:R1:W-:Y:S01]  /*8e00*/  @!P2 SYNCS.ARRIVE.TRANS64.RED.A1T0 RZ, [R152+URZ], RZ ;  /* 0x000000ff98ffa9a7 */ /* 0x0003e2000810043f */
[----:B0-----:R-:W-:-:S06]  /*8e10*/  FMNMX.FTZ R8, R161, R164, !PT ;  /* 0x000000a4a1087209 */ /* 0x001fcc0007810000 */
[----:B------:R-:W-:Y:S01]  /*8e20*/  MUFU.EX2 R168, R168 ;  /* 0x000000a800a87308 */ /* 0x000fe20000000800 */
[----:B-1----:R-:W-:Y:S01]  /*8e30*/  F2FP.F16.F32.PACK_AB R152, R15, R12 ;  /* 0x0000000c0f98723e */ /* 0x002fe200000000ff */
[C---:B------:R-:W-:Y:S01]  /*8e40*/  FMUL.FTZ R153, R8.reuse, UR6 ;  /* 0x0000000608997c20 */ /* 0x040fe20008410000 */
[----:B------:R-:W-:Y:S02]  /*8e50*/  FSETP.NEU.FTZ.AND P4, PT, R8, -INF , PT ;  /* 0xff8000000800780b */ /* 0x000fe40003f9d000 */
[----:B--2---:R-:W-:Y:S02]  /*8e60*/  F2FP.F16.F32.PACK_AB R156, R169, R20 ;  /* 0x00000014a99c723e */ /* 0x004fe400000000ff */
[----:B------:R-:W-:Y:S01]  /*8e70*/  FSEL R153, R153, RZ, P4 ;  /* 0x000000ff99997208 */ /* 0x000fe20002000000 */
[----:B------:R-:W0:Y:S01]  /*8e80*/  MUFU.EX2 R171, R171 ;  /* 0x000000ab00ab7308 */ /* 0x000e220000000800 */
[-C--:B---3--:R-:W-:Y:S01]  /*8e90*/  FMUL.FTZ R24, R24, R205.reuse ;  /* 0x000000cd18187220 */ /* 0x088fe20000410000 */
[-C--:B------:R-:W-:Y:S01]  /*8ea0*/  FMUL.FTZ R25, R25, R205.reuse ;  /* 0x000000cd19197220 */ /* 0x080fe20000410000 */
[----:B------:R-:W-:Y:S01]  /*8eb0*/  FMUL.FTZ R28, R28, R205 ;  /* 0x000000cd1c1c7220 */ /* 0x000fe20000410000 */
[--C-:B------:R-:W-:Y:S01]  /*8ec0*/  FFMA.FTZ R154, R155, UR6, -R153.reuse ;  /* 0x000000069b9a7c23 */ /* 0x100fe20008010899 */
[----:B------:R-:W-:Y:S01]  /*8ed0*/  FSEL R155, R8, RZ, P4 ;  /* 0x000000ff089b7208 */ /* 0x000fe20002000000 */
[--C-:B------:R-:W-:Y:S01]  /*8ee0*/  FFMA.FTZ R183, R182, UR6, -R153.reuse ;  /* 0x00000006b6b77c23 */ /* 0x100fe20008010899 */
[--C-:B------:R-:W-:Y:S01]  /*8ef0*/  FFMA.FTZ R182, R196, UR6, -R153.reuse ;  /* 0x00000006c4b67c23 */ /* 0x100fe20008010899 */
[----:B------:R1:W-:Y:S01]  /*8f00*/  MUFU.EX2 R11, R154 ;  /* 0x0000009a000b7308 */ /* 0x0003e20000000800 */
[--C-:B------:R-:W-:Y:S01]  /*8f10*/  FFMA.FTZ R181, R167, UR6, -R153.reuse ;  /* 0x00000006a7b57c23 */ /* 0x100fe20008010899 */
[----:B------:R-:W-:Y:S01]  /*8f20*/  FADD.FTZ R155, -R155, R10 ;  /* 0x0000000a9b9b7221 */ /* 0x000fe20000010100 */
[--C-:B------:R-:W-:Y:S01]  /*8f30*/  FFMA.FTZ R178, R166, UR6, -R153.reuse ;  /* 0x00000006a6b27c23 */ /* 0x100fe20008010899 */
[--C-:B------:R-:W-:Y:S01]  /*8f40*/  FFMA.FTZ R180, R180, UR6, -R153.reuse ;  /* 0x00000006b4b47c23 */ /* 0x100fe20008010899 */
[--C-:B------:R-:W-:Y:S01]  /*8f50*/  FFMA.FTZ R196, R198, UR6, -R153.reuse ;  /* 0x00000006c6c47c23 */ /* 0x100fe20008010899 */
[----:B------:R-:W-:Y:S01]  /*8f60*/  FMUL.FTZ R155, R155, UR6 ;  /* 0x000000069b9b7c20 */ /* 0x000fe20008410000 */
[--C-:B------:R-:W-:Y:S01]  /*8f70*/  FFMA.FTZ R197, R197, UR6, -R153.reuse ;  /* 0x00000006c5c57c23 */ /* 0x100fe20008010899 */
[--C-:B------:R-:W-:Y:S01]  /*8f80*/  FFMA.FTZ R203, R200, UR6, -R153.reuse ;  /* 0x00000006c8cb7c23 */ /* 0x100fe20008010899 */
[----:B-1----:R-:W-:Y:S01]  /*8f90*/  @!P3 IMAD R154, R13, 0x40, R22 ;  /* 0x000000400d9ab824 */ /* 0x002fe200078e0216 */
[----:B------:R-:W1:Y:S01]  /*8fa0*/  MUFU.EX2 R204, R155 ;  /* 0x0000009b00cc7308 */ /* 0x000e620000000800 */
[--C-:B------:R-:W-:Y:S01]  /*8fb0*/  FFMA.FTZ R198, R201, UR6, -R153.reuse ;  /* 0x00000006c9c67c23 */ /* 0x100fe20008010899 */
[----:B------:R-:W-:Y:S01]  /*8fc0*/  FFMA.FTZ R201, R202, UR6, -R153 ;  /* 0x00000006cac97c23 */ /* 0x000fe20008010899 */
[----:B------:R-:W-:-:S02]  /*8fd0*/  @!P3 IMAD R160, R154, 0x4, R17 ;  /* 0x000000049aa0b824 */ /* 0x000fc400078e0211 */
[--C-:B------:R-:W-:Y:S01]  /*8fe0*/  FFMA.FTZ R199, R199, UR6, -R153.reuse ;  /* 0x00000006c7c77c23 */ /* 0x100fe20008010899 */
[--C-:B------:R-:W-:Y:S01]  /*8ff0*/  FFMA.FTZ R200, R159, UR6, -R153.reuse ;  /* 0x000000069fc87c23 */ /* 0x100fe20008010899 */
[--C-:B------:R-:W-:Y:S01]  /*9000*/  FFMA.FTZ R10, R158, UR6, -R153.reuse ;  /* 0x000000069e0a7c23 */ /* 0x100fe20008010899 */
[--C-:B------:R-:W-:Y:S01]  /*9010*/  FFMA.FTZ R13, R162, UR6, -R153.reuse ;  /* 0x00000006a20d7c23 */ /* 0x100fe20008010899 */
[----:B------:R-:W-:Y:S01]  /*9020*/  FFMA.FTZ R202, R163, UR6, -R153 ;  /* 0x00000006a3ca7c23 */ /* 0x000fe20008010899 */
[----:B------:R-:W-:Y:S01]  /*9030*/  @!P3 STS [R160+0x38400], R205 ;  /* 0x038400cda000b388 */ /* 0x000fe20000000800 */
[----:B------:R-:W-:Y:S01]  /*9040*/  MUFU.EX2 R181, R181 ;  /* 0x000000b500b57308 */ /* 0x000fe20000000800 */
[----:B------:R-:W-:Y:S01]  /*9050*/  F2FP.F16.F32.PACK_AB R154, R21, R14 ;  /* 0x0000000e159a723e */ /* 0x000fe200000000ff */
[-C--:B------:R-:W-:Y:S01]  /*9060*/  FMUL.FTZ R29, R29, R205.reuse ;  /* 0x000000cd1d1d7220 */ /* 0x080fe20000410000 */
[----:B0-----:R-:W-:Y:S01]  /*9070*/  F2FP.F16.F32.PACK_AB R158, R171, R168 ;  /* 0x000000a8ab9e723e */ /* 0x001fe200000000ff */
[-C--:B------:R-:W-:Y:S01]  /*9080*/  FMUL.FTZ R32, R32, R205.reuse ;  /* 0x000000cd20207220 */ /* 0x080fe20000410000 */
[-C--:B------:R-:W-:Y:S01]  /*9090*/  FMUL.FTZ R33, R33, R205.reuse ;  /* 0x000000cd21217220 */ /* 0x080fe20000410000 */
[-C--:B------:R-:W-:Y:S01]  /*90a0*/  FMUL.FTZ R36, R36, R205.reuse ;  /* 0x000000cd24247220 */ /* 0x080fe20000410000 */
[----:B-1----:R0:W-:Y:S01]  /*90b0*/  @!P3 STS [R160+0x38420], R204 ;  /* 0x038420cca000b388 */ /* 0x0021e20000000800 */
        /* <DEDUP_REMOVED lines=32> */
[----:B------:R-:W1:Y:S01]  /*92c0*/  MUFU.EX2 R197, R197 ;  /* 0x000000c500c57308 */ /* 0x000e620000000800 */
[----:B--2---:R-:W-:Y:S01]  /*92d0*/  F2FP.F16.F32.PACK_AB R155, R183, R180 ;  /* 0x000000b4b79b723e */ /* 0x004fe200000000ff */
        /* <DEDUP_REMOVED lines=114> */
[----:B------:R-:W-:Y:S01]  /*9a00*/  FMUL.FTZ R151, R151, R204 ;  /* 0x000000cc97977220 */ /* 0x000fe20000410000 */
[----:B0-----:R-:W-:Y:S01]  /*9a10*/  F2FP.F16.F32.PACK_AB R164, R177, R174 ;  /* 0x000000aeb1a4723e */ /* 0x001fe200000000ff */
[----:B------:R0:W-:Y:S01]  /*9a20*/  STSM.16.M88.4 [R185+0x36400], R152 ;  /* 0x03640098b9007844 */ /* 0x0001e20000000200 */
[----:B------:R-:W-:Y:S01]  /*9a30*/  FFMA.FTZ R181, R204, R6, R181 ;  /* 0x00000006ccb57223 */ /* 0x000fe200000100b5 */
[----:B------:R-:W2:Y:S01]  /*9a40*/  MUFU.EX2 R10, R10 ;  /* 0x0000000a000a7308 */ /* 0x000ea20000000800 */
[----:B------:R-:W-:Y:S01]  /*9a50*/  FFMA.FTZ R12, R205, R5, R12 ;  /* 0x00000005cd0c7223 */ /* 0x000fe2000001000c */
[----:B------:R0:W-:Y:S01]  /*9a60*/  STSM.16.M88.4 [R189], R156 ;  /* 0x0000009cbd007844 */ /* 0x0001e20000000200 */
[----:B------:R-:W-:Y:S01]  /*9a70*/  FADD.FTZ R181, R178, R181 ;  /* 0x000000b5b2b57221 */ /* 0x000fe20000010000 */
[----:B------:R-:W-:Y:S01]  /*9a80*/  PLOP3.LUT P3, PT, PT, PT, UP0, 0x80, 0x0 ;  /* 0x000000000000781c */ /* 0x000fe20003f6f008 */
[----:B------:R-:W-:Y:S01]  /*9a90*/  FADD.FTZ R15, R15, R12 ;  /* 0x0000000c0f0f7221 */ /* 0x000fe20000010000 */
[----:B------:R0:W-:Y:S01]  /*9aa0*/  STSM.16.M88.4 [R186], R160 ;  /* 0x000000a0ba007844 */ /* 0x0001e20000000200 */
[----:B------:R-:W-:Y:S01]  /*9ab0*/  FADD.FTZ R180, R180, R181 ;  /* 0x000000b5b4b47221 */ /* 0x000fe20000010000 */
[----:B------:R-:W-:Y:S01]  /*9ac0*/  MUFU.EX2 R13, R13 ;  /* 0x0000000d000d7308 */ /* 0x000fe20000000800 */
[----:B-1----:R-:W-:Y:S01]  /*9ad0*/  F2FP.F16.F32.PACK_AB R166, R179, R176 ;  /* 0x000000b0b3a6723e */ /* 0x002fe200000000ff */
[----:B------:R-:W-:Y:S01]  /*9ae0*/  FADD.FTZ R14, R14, R15 ;  /* 0x0000000f0e0e7221 */ /* 0x000fe20000010000 */
[----:B------:R-:W-:-:S03]  /*9af0*/  FADD.FTZ R183, R183, R180 ;  /* 0x000000b4b7b77221 */ /* 0x000fc60000010000 */
[----:B------:R-:W-:Y:S01]  /*9b00*/  FADD.FTZ R21, R21, R14 ;  /* 0x0000000e15157221 */ /* 0x000fe20000010000 */
[----:B------:R-:W-:Y:S01]  /*9b10*/  FADD.FTZ R182, R182, R183 ;  /* 0x000000b7b6b67221 */ /* 0x000fe20000010000 */
[----:B------:R-:W1:Y:S01]  /*9b20*/  MUFU.EX2 R202, R202 ;  /* 0x000000ca00ca7308 */ /* 0x000e620000000800 */
[----:B--2---:R-:W-:Y:S01]  /*9b30*/  F2FP.F16.F32.PACK_AB R165, R10, R11 ;  /* 0x0000000b0aa5723e */ /* 0x004fe200000000ff */
        /* <DEDUP_REMOVED lines=8> */
[----:B-1----:R-:W-:Y:S02]  /*9bc0*/  F2FP.F16.F32.PACK_AB R167, R202, R13 ;  /* 0x0000000dcaa7723e */ /* 0x002fe400000000ff */
[----:B------:R-:W-:Y:S01]  /*9bd0*/  FADD.FTZ R170, R170, R171 ;  /* 0x000000abaaaa7221 */ /* 0x000fe20000010000 */
[----:B------:R-:W-:Y:S02]  /*9be0*/  FADD.FTZ R198, R201, R198 ;  /* 0x000000c6c9c67221 */ /* 0x000fe40000010000 */
[----:B------:R0:W-:Y:S01]  /*9bf0*/  STSM.16.M88.4 [R187], R164 ;  /* 0x000000a4bb007844 */ /* 0x0001e20000000200 */
[----:B------:R-:W-:Y:S01]  /*9c00*/  WARPGROUP.ARRIVE ;  /* 0x00000000000079c5 */ /* 0x000fe20000000000 */
[----:B------:R-:W-:Y:S01]  /*9c10*/  FADD.FTZ R173, R173, R170 ;  /* 0x000000aaadad7221 */ /* 0x000fe20000010000 */
[----:B------:R-:W-:-:S03]  /*9c20*/  FADD.FTZ R199, R199, R198 ;  /* 0x000000c6c7c77221 */ /* 0x000fc60000010000 */
[----:B------:R-:W-:Y:S01]  /*9c30*/  FADD.FTZ R172, R172, R173 ;  /* 0x000000adacac7221 */ /* 0x000fe20000010000 */
[----:B------:R-:W-:Y:S01]  /*9c40*/  HGMMA.64x256x16.F32 R24, R152, gdesc[UR8].tnspB, R24, gsb0 ;  /* 0x43e0000898187df0 */ /* 0x000fe20008000818 */
[----:B------:R-:W-:Y:S01]  /*9c50*/  R2UR UR10, R207 ;  /* 0x00000000cf0a72ca */ /* 0x000fe200000e0000 */
[----:B------:R-:W-:Y:S01]  /*9c60*/  UMOV UR11, 0x40000040 ;  /* 0x40000040000b7882 */ /* 0x000fe20000000000 */
[----:B------:R-:W-:Y:S02]  /*9c70*/  VIADD R207, R206, 0x100 ;  /* 0x00000100cecf7836 */ /* 0x000fe40000000000 */
[----:B------:R-:W-:Y:S01]  /*9c80*/  FADD.FTZ R200, R200, R199 ;  /* 0x000000c7c8c87221 */ /* 0x000fe20000010000 */
[----:B------:R-:W-:Y:S02]  /*9c90*/  VIADD R206, R206, 0x180 ;  /* 0x00000180cece7836 */ /* 0x000fe40000000000 */
[----:B------:R-:W-:Y:S01]  /*9ca0*/  FADD.FTZ R175, R175, R172 ;  /* 0x000000acafaf7221 */ /* 0x000fe20000010000 */
[----:B------:R-:W-:-:S03]  /*9cb0*/  FADD.FTZ R11, R11, R200 ;  /* 0x000000c80b0b7221 */ /* 0x000fc60000010000 */
[----:B------:R-:W-:Y:S01]  /*9cc0*/  FADD.FTZ R174, R174, R175 ;  /* 0x000000afaeae7221 */ /* 0x000fe20000010000 */
[----:B------:R-:W-:Y:S01]  /*9cd0*/  FADD.FTZ R10, R10, R11 ;  /* 0x0000000b0a0a7221 */ /* 0x000fe20000010000 */
[----:B------:R-:W-:Y:S02]  /*9ce0*/  IMAD.MOV.U32 R11, RZ, RZ, R7 ;  /* 0x000000ffff0b7224 */ /* 0x000fe400078e0007 */
[----:B------:R-:W-:Y:S01]  /*9cf0*/  FADD.FTZ R177, R177, R174 ;  /* 0x000000aeb1b17221 */ /* 0x000fe20000010000 */
[----:B------:R-:W-:Y:S01]  /*9d00*/  FADD.FTZ R13, R13, R10 ;  /* 0x0000000a0d0d7221 */ /* 0x000fe20000010000 */
[----:B------:R-:W-:Y:S02]  /*9d10*/  IMAD.MOV.U32 R10, RZ, RZ, R8 ;  /* 0x000000ffff0a7224 */ /* 0x000fe400078e0008 */
[----:B------:R-:W-:Y:S01]  /*9d20*/  FADD.FTZ R176, R176, R177 ;  /* 0x000000b1b0b07221 */ /* 0x000fe20000010000 */
[----:B------:R-:W-:Y:S01]  /*9d30*/  FADD.FTZ R6, R202, R13 ;  /* 0x0000000dca067221 */ /* 0x000fe20000010000 */
[----:B------:R-:W-:-:S02]  /*9d40*/  IMAD.MOV.U32 R13, RZ, RZ, R2 ;  /* 0x000000ffff0d7224 */ /* 0x000fc400078e0002 */
[----:B------:R-:W-:Y:S01]  /*9d50*/  FADD.FTZ R5, R179, R176 ;  /* 0x000000b0b3057221 */ /* 0x000fe20000010000 */
[----:B------:R-:W-:Y:S02]  /*9d60*/  WARPGROUP.DEPBAR.LE gsb0, 0x0 ;  /* 0x00008000000079c5 */ /* 0x000fe40000010000 */
[----:B------:R-:W-:-:S06]  /*9d70*/  WARPGROUP.ARRIVE ;  /* 0x00000000000079c5 */ /* 0x000fcc0000000000 */
        /* <DEDUP_REMOVED lines=24> */
.L_x_7616:
[----:B------:R-:W-:-:S13]  /*9f00*/  ISETP.LE.AND P1, PT, RZ, UR31, PT ;  /* 0x0000001fff007c0c */ /* 0x000fda000bf23270 */
[----:B------:R-:W-:Y:S05]  /*9f10*/  @!P1 BRA `(.L_x_7626) ;  /* 0x0000003000449947 */ /* 0x000fea0003800000 */
[----:B------:R-:W-:Y:S01]  /*9f20*/  IMAD.MOV.U32 R11, RZ, RZ, R8 ;  /* 0x000000ffff0b7224 */ /* 0x000fe200078e0008 */
[----:B------:R-:W-:Y:S01]  /*9f30*/  ULDC UR29, c[0x0][0xad0] ;  /* 0x0002b400001d7ab9 */ /* 0x000fe20000000800 */
[----:B------:R-:W-:Y:S01]  /*9f40*/  IMAD.MOV.U32 R20, RZ, RZ, R7 ;  /* 0x000000ffff147224 */ /* 0x000fe200078e0007 */
[----:B------:R-:W-:Y:S01]  /*9f50*/  ULDC UR28, c[0x0][0xa80] ;  /* 0x0002a000001c7ab9 */ /* 0x000fe20000000800 */
[----:B------:R-:W-:-:S07]  /*9f60*/  IMAD.MOV.U32 R13, RZ, RZ, R2 ;  /* 0x000000ffff0d7224 */ /* 0x000fce00078e0002 */
.L_x_7635:
[----:B------:R-:W-:-:S05]  /*9f70*/  VIADD R2, R13, 0x1 ;  /* 0x000000010d027836 */ /* 0x000fca0000000000 */
[----:B------:R-:W-:-:S04]  /*9f80*/  ISETP.NE.AND P1, PT, R2, 0x2, PT ;  /* 0x000000020200780c */ /* 0x000fc80003f25270 */
[----:B------:R-:W-:Y:S02]  /*9f90*/  SEL R7, RZ, 0x1, P1 ;  /* 0x00000001ff077807 */ /* 0x000fe40000800000 */
[----:B------:R-:W-:Y:S02]  /*9fa0*/  SEL R2, R2, RZ, P1 ;  /* 0x000000ff02027207 */ /* 0x000fe40000800000 */
[----:B------:R-:W-:Y:S01]  /*9fb0*/  LOP3.LUT R16, R16, R7, RZ, 0x3c, !PT ;  /* 0x0000000710107212 */ /* 0x000fe200078e3cff */
[----:B--2---:R-:W-:Y:S06]  /*9fc0*/  @!P0 BRA `(.L_x_7627) ;  /* 0x0000000000048947 */ /* 0x004fec0003800000 */
[----:B------:R-:W-:Y:S01]  /*9fd0*/  BPT.TRAP 0x1 ;  /* 0x000000040000795c */ /* 0x000fe20000300000 */
.L_x_7627:
[----:B0-----:R-:W-:Y:S01]  /*9fe0*/  IMAD R9, R2, 0x8, R17 ;  /* 0x0000000802097824 */ /* 0x001fe200078e0211 */
[----:B------:R-:W-:-:S04]  /*9ff0*/  SHF.L.U32 R8, R16, 0x1f, RZ ;  /* 0x0000001f10087819 */ /* 0x000fc800000006ff */
[----:B------:R0:W1:Y:S01]  /*a000*/  SYNCS.PHASECHK.TRANS64.TRYWAIT P1, [R9+URZ+0x38830], R8 ;  /* 0x03883008090075a7 */ /* 0x000062000802017f */
[----:B------:R-:W-:Y:S05]  /*a010*/  @!P0 BRA `(.L_x_7628) ;  /* 0x0000000000048947 */ /* 0x000fea0003800000 */
[----:B------:R-:W-:Y:S01]  /*a020*/  BPT.TRAP 0x1 ;  /* 0x000000040000795c */ /* 0x000fe20000300000 */
.L_x_7628:
[----:B------:R-:W-:Y:S01]  /*a030*/  IMAD R7, R2, 0x200, R0 ;  /* 0x0000020002077824 */ /* 0x000fe200078e0200 */
[----:B-1----:R-:W-:Y:S06]  /*a040*/  @P1 BRA `(.L_x_7629) ;  /* 0x0000000000081947 */ /* 0x002fec0003800000 */
[----:B------:R-:W1:Y:S02]  /*a050*/  SYNCS.PHASECHK.TRANS64.TRYWAIT P1, [R9+URZ+0x38830], R8 ;  /* 0x03883008090075a7 */ /* 0x000e64000802017f */
[----:B-1----:R-:W-:Y:S05]  /*a060*/  @!P1 BRA `(.L_x_7630) ;  /* 0x000000cc001c9947 */ /* 0x002fea0003800000 */
.L_x_7629:
[----:B------:R-:W-:Y:S01]  /*a070*/  R2UR UR6, R7 ;  /* 0x00000000070672ca */ /* 0x000fe200000e0000 */
[----:B------:R-:W-:Y:S01]  /*a080*/  WARPGROUP.ARRIVE ;  /* 0x00000000000079c5 */ /* 0x000fe20000000000 */
[----:B------:R-:W-:Y:S01]  /*a090*/  UMOV UR7, 0x40000040 ;  /* 0x4000004000077882 */ /* 0x000fe20000000000 */
[----:B------:R-:W-:Y:S01]  /*a0a0*/  UMOV UR11, 0x40000040 ;  /* 0x40000040000b7882 */ /* 0x000fe20000000000 */
[----:B------:R-:W-:Y:S01]  /*a0b0*/  UMOV UR15, 0x40000040 ;  /* 0x40000040000f7882 */ /* 0x000fe20000000000 */
[----:B------:R-:W-:-:S08]  /*a0c0*/  UMOV UR19, 0x40000040 ;  /* 0x4000004000137882 */ /* 0x000fd00000000000 */
        /* <DEDUP_REMOVED lines=16> */
.L_x_7631:
[----:B------:R2:W3:Y:S01]  /*a1d0*/  SYNCS.PHASECHK.TRANS64.TRYWAIT P1, [R9+URZ+0x38850], R8 ;  /* 0x03885008090075a7 */ /* 0x0004e2000802017f */
[----:B------:R-:W-:Y:S05]  /*a1e0*/  @!P0 BRA `(.L_x_7632) ;  /* 0x0000000000048947 */ /* 0x000fea0003800000 */
[----:B------:R-:W-:Y:S01]  /*a1f0*/  BPT.TRAP 0x1 ;  /* 0x000000040000795c */ /* 0x000fe20000300000 */
.L_x_7632:
[----:B---3--:R-:W-:Y:S05]  /*a200*/  @P1 BRA `(.L_x_7633) ;  /* 0x0000000000081947 */ /* 0x008fea0003800000 */
[----:B------:R-:W3:Y:S02]  /*a210*/  SYNCS.PHASECHK.TRANS64.TRYWAIT P1, [R9+URZ+0x38850], R8 ;  /* 0x03885008090075a7 */ /* 0x000ee4000802017f */
[----:B---3--:R-:W-:Y:S05]  /*a220*/  @!P1 BRA `(.L_x_7634) ;  /* 0x000000c800c09947 */ /* 0x008fea0003800000 */
.L_x_7633:
        /* <DEDUP_REMOVED lines=13> */
[----:B------:R-:W-:Y:S01]  /*a300*/  UMOV UR6, UR28 ;  /* 0x0000001c00067c82 */ /* 0x000fe20008000000 */
[----:B------:R-:W-:Y:S01]  /*a310*/  VIADD R21, R4, 0x800 ;  /* 0x0000080004157836 */ /* 0x000fe20000000000 */
[----:B------:R-:W-:Y:S01]  /*a320*/  UMOV UR11, 0x40000040 ;  /* 0x40000040000b7882 */ /* 0x000fe20000000000 */
[----:B------:R-:W-:-:S02]  /*a330*/  VIADD R15, R7, 0x800 ;  /* 0x00000800070f7836 */ /* 0x000fc40000000000 */
[----:B------:R-:W-:Y:S01]  /*a340*/  HGMMA.64x64x16.F32 R152, gdesc[UR20], R152, gsb0 ;  /* 0x00e00000149879f0 */ /* 0x000fe20008000898 */
[----:B0-----:R-:W-:Y:S02]  /*a350*/  SHF.R.U32.HI R12, RZ, 0x7, R12 ;  /* 0x00000007ff0c7819 */ /* 0x001fe4000001160c */
        /* <DEDUP_REMOVED lines=165> */
[----:B------:R-:W-:-:S04]  /*adb0*/  VIADD R15, R7, 0xa00 ;  /* 0x00000a00070f7836 */ /* 0x000fc80000000000 */
        /* <DEDUP_REMOVED lines=175> */
[----:B------:R-:W-:-:S05]  /*b8b0*/  FMUL.FTZ R163, R183, UR29 ;  /* 0x0000001db7a37c20 */ /* 0x000fca0008410000 */
        /* <DEDUP_REMOVED lines=25> */
[----:B-1----:R-:W-:Y:S01]  /*ba50*/  FMNMX.FTZ R7, R205, R154, !PT ;  /* 0x0000009acd077209 */ /* 0x002fe20007810000 */
[----:B------:R-:W-:-:S06]  /*ba60*/  FMUL.FTZ R154, R166, UR29 ;  /* 0x0000001da69a7c20 */ /* 0x000fcc0008410000 */
        /* <DEDUP_REMOVED lines=8> */
[----:B0-----:R-:W-:Y:S01]  /*baf0*/  FMNMX.FTZ R167, R7, R160, !PT ;  /* 0x000000a007a77209 */ /* 0x001fe20007810000 */
[----:B------:R-:W-:Y:S01]  /*bb00*/  FMUL.FTZ R160, R178, UR29 ;  /* 0x0000001db2a07c20 */ /* 0x000fe20008410000 */
        /* <DEDUP_REMOVED lines=8> */
[----:B------:R-:W3:Y:S08]  /*bb90*/  MUFU.TANH R155, R155 ;  /* 0x0000009b009b7308 */ /* 0x000ef00000002400 */
[----:B------:R-:W4:Y:S01]  /*bba0*/  MUFU.TANH R156, R156 ;  /* 0x0000009c009c7308 */ /* 0x000f220000002400 */
[----:B-1----:R-:W-:-:S02]  /*bbb0*/  FMNMX.FTZ R7, R167, R168, !PT ;  /* 0x000000a8a7077209 */ /* 0x002fc40007810000 */
[----:B0-----:R-:W-:-:S03]  /*bbc0*/  FMNMX.FTZ R167, R153, R166, !PT ;  /* 0x000000a699a77209 */ /* 0x001fc60007810000 */
[C---:B------:R-:W-:Y:S02]  /*bbd0*/  FADD.FTZ R166, -R7.reuse, R20 ;  /* 0x0000001407a67221 */ /* 0x040fe40000010100 */
        /* <DEDUP_REMOVED lines=20> */
[----:B------:R-:W-:Y:S01]  /*bd20*/  FFMA.FTZ R206, R206, UR6, -R167 ;  /* 0x00000006cece7c23 */ /* 0x000fe200080108a7 */
[----:B------:R-:W-:-:S02]  /*bd30*/  IMAD R204, R2, 0x1000, R19 ;  /* 0x0000100002cc7824 */ /* 0x000fc400078e0213 */
[----:B------:R-:W0:Y:S01]  /*bd40*/  MUFU.TANH R160, R160 ;  /* 0x000000a000a07308 */ /* 0x000e220000002400 */
[----:B-1----:R-:W-:Y:S02]  /*bd50*/  FMNMX.FTZ R166, R158, R169, !PT ;  /* 0x000000a99ea67209 */ /* 0x002fe40007810000 */
[----:B------:R-:W-:-:S05]  /*bd60*/  R2UR UR10, R204 ;  /* 0x00000000cc0a72ca */ /* 0x000fca00000e0000 */
[----:B------:R-:W1:Y:S01]  /*bd70*/  MUFU.TANH R161, R161 ;  /* 0x000000a100a17308 */ /* 0x000e620000002400 */
[----:B--2---:R-:W-:-:S07]  /*bd80*/  FMNMX.FTZ R169, R159, R166, !PT ;  /* 0x000000a69fa97209 */ /* 0x004fce0007810000 */
[----:B------:R-:W2:Y:S01]  /*bd90*/  MUFU.TANH R162, R162 ;  /* 0x000000a200a27308 */ /* 0x000ea20000002400 */
[----:B0-----:R-:W-:Y:S01]  /*bda0*/  FMNMX.FTZ R8, R160, R169, !PT ;  /* 0x000000a9a0087209 */ /* 0x001fe20007810000 */
[----:B------:R-:W-:-:S06]  /*bdb0*/  FFMA.FTZ R169, R188, UR6, -R167 ;  /* 0x00000006bca97c23 */ /* 0x000fcc00080108a7 */
[----:B------:R-:W0:Y:S01]  /*bdc0*/  MUFU.TANH R163, R163 ;  /* 0x000000a300a37308 */ /* 0x000e220000002400 */
[----:B-1----:R-:W-:-:S07]  /*bdd0*/  FMNMX.FTZ R171, R161, R8, !PT ;  /* 0x00000008a1ab7209 */ /* 0x002fce0007810000 */
[----:B------:R1:W3:Y:S01]  /*bde0*/  MUFU.EX2 R20, R170 ;  /* 0x000000aa00147308 */ /* 0x0002e20000000800 */
[----:B--2---:R-:W-:Y:S01]  /*bdf0*/  FMNMX.FTZ R8, R162, R171, !PT ;  /* 0x000000aba2087209 */ /* 0x004fe20007810000 */
[----:B------:R-:W-:-:S06]  /*be00*/  FFMA.FTZ R171, R197, UR6, -R167 ;  /* 0x00000006c5ab7c23 */ /* 0x000fcc00080108a7 */
[----:B------:R-:W-:Y:S01]  /*be10*/  MUFU.EX2 R21, R21 ;  /* 0x0000001500157308 */ /* 0x000fe20000000800 */
[----:B0-----:R-:W-:Y:S01]  /*be20*/  FMNMX.FTZ R8, R163, R8, !PT ;  /* 0x00000008a3087209 */ /* 0x001fe20007810000 */
[----:B-1----:R-:W-:-:S04]  /*be30*/  FFMA.FTZ R170, R196, UR6, -R167 ;  /* 0x00000006c4aa7c23 */ /* 0x002fc800080108a7 */
[----:B------:R-:W0:Y:S02]  /*be40*/  SHFL.BFLY PT, R177, R8, 0x2, 0x1f ;  /* 0x0c401f0008b17f89 */ /* 0x000e2400000e0000 */
[----:B------:R-:W1:Y:S01]  /*be50*/  MUFU.EX2 R168, R168 ;  /* 0x000000a800a87308 */ /* 0x000e620000000800 */
[-C--:B---3--:R-:W-:Y:S01]  /*be60*/  FMUL.FTZ R24, R24, R20.reuse ;  /* 0x0000001418187220 */ /* 0x088fe20000410000 */
        /* <DEDUP_REMOVED lines=20> */
[----:B0-----:R-:W-:Y:S01]  /*bfb0*/  FMNMX.FTZ R166, R8, R177, !PT ;  /* 0x000000b108a67209 */ /* 0x001fe20007810000 */
[----:B------:R-:W-:Y:S01]  /*bfc0*/  FFMA.FTZ R177, R165, UR6, -R167 ;  /* 0x00000006a5b17c23 */ /* 0x000fe200080108a7 */
        /* <DEDUP_REMOVED lines=36> */
[----:B------:R-:W-:Y:S01]  /*c210*/  FFMA.FTZ R197, R153, UR6, -R165 ;  /* 0x0000000699c57c23 */ /* 0x000fe200080108a5 */
[----:B------:R-:W-:-:S02]  /*c220*/  IMAD.MOV R153, RZ, RZ, -R184 ;  /* 0x000000ffff997224 */ /* 0x000fc400078e0ab8 */
[----:B------:R-:W-:Y:S01]  /*c230*/  FMUL.FTZ R11, R11, UR6 ;  /* 0x000000060b0b7c20 */ /* 0x000fe20008410000 */
[--C-:B------:R-:W-:Y:S01]  /*c240*/  FFMA.FTZ R183, R12, UR6, -R165.reuse ;  /* 0x000000060cb77c23 */ /* 0x100fe200080108a5 */
[--C-:B------:R-:W-:Y:S01]  /*c250*/  FFMA.FTZ R12, R14, UR6, -R165.reuse ;  /* 0x000000060e0c7c23 */ /* 0x100fe200080108a5 */
[--C-:B------:R-:W-:Y:S01]  /*c260*/  FFMA.FTZ R14, R152, UR6, -R165.reuse ;  /* 0x00000006980e7c23 */ /* 0x100fe200080108a5 */
[----:B------:R-:W-:Y:S01]  /*c270*/  ISETP.NE.AND P1, PT, R18, R153, PT ;  /* 0x000000991200720c */ /* 0x000fe20003f25270 */
[--C-:B------:R-:W-:Y:S01]  /*c280*/  FFMA.FTZ R188, R154, UR6, -R165.reuse ;  /* 0x000000069abc7c23 */ /* 0x100fe200080108a5 */
[----:B------:R-:W0:Y:S01]  /*c290*/  MUFU.EX2 R11, R11 ;  /* 0x0000000b000b7308 */ /* 0x000e220000000800 */
[----:B------:R-:W-:Y:S02]  /*c2a0*/  @!P2 VIADD R152, R9, 0x38840 ;  /* 0x000388400998a836 */ /* 0x000fe40000000000 */
[--C-:B------:R-:W-:Y:S01]  /*c2b0*/  FFMA.FTZ R10, R10, UR6, -R165.reuse ;  /* 0x000000060a0a7c23 */ /* 0x100fe200080108a5 */
[--C-:B------:R-:W-:Y:S01]  /*c2c0*/  FFMA.FTZ R15, R15, UR6, -R165.reuse ;  /* 0x000000060f0f7c23 */ /* 0x100fe200080108a5 */
[--C-:B------:R-:W-:Y:S01]  /*c2d0*/  FFMA.FTZ R199, R155, UR6, -R165.reuse ;  /* 0x000000069bc77c23 */ /* 0x100fe200080108a5 */
[--C-:B------:R-:W-:Y:S01]  /*c2e0*/  FFMA.FTZ R196, R156, UR6, -R165.reuse ;  /* 0x000000069cc47c23 */ /* 0x100fe200080108a5 */
[----:B------:R-:W-:Y:S01]  /*c2f0*/  @!P2 PRMT R152, RZ, 0x654, R152 ;  /* 0x00000654ff98a816 */ /* 0x000fe20000000098 */
[--C-:B------:R-:W-:Y:S01]  /*c300*/  FFMA.FTZ R201, R157, UR6, -R165.reuse ;  /* 0x000000069dc97c23 */ /* 0x100fe200080108a5 */
[--C-:B------:R-:W-:Y:S01]  /*c310*/  FFMA.FTZ R198, R158, UR6, -R165.reuse ;  /* 0x000000069ec67c23 */ /* 0x100fe200080108a5 */
[----:B------:R-:W-:Y:S01]  /*c320*/  FFMA.FTZ R203, R159, UR6, -R165 ;  /* 0x000000069fcb7c23 */ /* 0x000fe200080108a5 */
[----:B------:R1:W-:Y:S01]  /*c330*/  @!P2 SYNCS.ARRIVE.TRANS64.RED.A1T0 RZ, [R152+URZ], RZ ;  /* 0x000000ff98ffa9a7 */ /* 0x0003e2000810043f */
[----:B------:R-:W-:-:S02]  /*c340*/  @!P1 IMAD R154, R13, 0x40, R22 ;  /* 0x000000400d9a9824 */ /* 0x000fc400078e0216 */
[--C-:B------:R-:W-:Y:S01]  /*c350*/  FFMA.FTZ R200, R160, UR6, -R165.reuse ;  /* 0x00000006a0c87c23 */ /* 0x100fe200080108a5 */
[--C-:B------:R-:W-:Y:S01]  /*c360*/  FFMA.FTZ R205, R161, UR6, -R165.reuse ;  /* 0x00000006a1cd7c23 */ /* 0x100fe200080108a5 */
[----:B------:R-:W-:Y:S01]  /*c370*/  FFMA.FTZ R13, R162, UR6, -R165 ;  /* 0x00000006a20d7c23 */ /* 0x000fe200080108a5 */
[----:B------:R-:W-:Y:S02]  /*c380*/  @!P1 IMAD R154, R154, 0x4, R17 ;  /* 0x000000049a9a9824 */ /* 0x000fe400078e0211 */
[----:B------:R-:W-:Y:S01]  /*c390*/  FFMA.FTZ R202, R163, UR6, -R165 ;  /* 0x00000006a3ca7c23 */ /* 0x000fe200080108a5 */
[----:B------:R-:W-:Y:S01]  /*c3a0*/  MUFU.EX2 R10, R10 ;  /* 0x0000000a000a7308 */ /* 0x000fe20000000800 */
[----:B-1----:R-:W-:Y:S01]  /*c3b0*/  F2FP.F16.F32.PACK_AB R152, R168, R21 ;  /* 0x00000015a898723e */ /* 0x002fe200000000ff */
[----:B0-----:R-:W-:Y:S01]  /*c3c0*/  FMUL.FTZ R26, R26, R11 ;  /* 0x0000000b1a1a7220 */ /* 0x001fe20000410000 */
[----:B------:R-:W-:Y:S01]  /*c3d0*/  @!P1 STS [R154+0x38400], R20 ;  /* 0x038400149a009388 */ /* 0x000fe20000000800 */
[----:B------:R-:W-:Y:S01]  /*c3e0*/  F2FP.F16.F32.PACK_AB R156, R172, R171 ;  /* 0x000000abac9c723e */ /* 0x000fe200000000ff */
[----:B------:R-:W-:Y:S01]  /*c3f0*/  FMUL.FTZ R27, R27, R11 ;  /* 0x0000000b1b1b7220 */ /* 0x000fe20000410000 */
[----:B------:R-:W-:Y:S01]  /*c400*/  F2FP.F16.F32.PACK_AB R158, R174, R173 ;  /* 0x000000adae9e723e */ /* 0x000fe200000000ff */
[----:B------:R0:W-:Y:S01]  /*c410*/  @!P1 STS [R154+0x38420], R11 ;  /* 0x0384200b9a009388 */ /* 0x0001e20000000800 */
        /* <DEDUP_REMOVED lines=65> */
[----:B0-----:R-:W-:Y:S01]  /*c830*/  F2FP.F16.F32.PACK_AB R159, R199, R188 ;  /* 0x000000bcc79f723e */ /* 0x001fe200000000ff */
        /* <DEDUP_REMOVED lines=33> */
[-C--:B------:R-:W-:Y:S01]  /*ca50*/  FMUL.FTZ R150, R150, R11.reuse ;  /* 0x0000000b96967220 */ /* 0x080fe20000410000 */
[----:B------:R-:W-:Y:S01]  /*ca60*/  FMUL.FTZ R151, R151, R11 ;  /* 0x0000000b97977220 */ /* 0x000fe20000410000 */
[----:B------:R2:W-:Y:S01]  /*ca70*/  STSM.16.M88.4 [R185+0x36400], R152 ;  /* 0x03640098b9007844 */ /* 0x0005e20000000200 */
[----:B------:R-:W-:Y:S01]  /*ca80*/  FFMA.FTZ R6, R11, R6, R10 ;  /* 0x000000060b067223 */ /* 0x000fe2000001000a */
[----:B------:R-:W-:Y:S01]  /*ca90*/  FFMA.FTZ R5, R20, R5, R21 ;  /* 0x0000000514057223 */ /* 0x000fe20000010015 */
[----:B------:R-:W0:Y:S01]  /*caa0*/  MUFU.EX2 R203, R203 ;  /* 0x000000cb00cb7308 */ /* 0x000e220000000800 */
[----:B-1----:R-:W-:Y:S01]  /*cab0*/  F2FP.F16.F32.PACK_AB R161, R201, R196 ;  /* 0x000000c4c9a1723e */ /* 0x002fe200000000ff */
[----:B------:R2:W-:Y:S01]  /*cac0*/  STSM.16.M88.4 [R189], R156 ;  /* 0x0000009cbd007844 */ /* 0x0005e20000000200 */
[----:B------:R-:W-:Y:S01]  /*cad0*/  FADD.FTZ R183, R183, R6 ;  /* 0x00000006b7b77221 */ /* 0x000fe20000010000 */
[----:B------:R-:W-:Y:S01]  /*cae0*/  FADD.FTZ R168, R168, R5 ;  /* 0x00000005a8a87221 */ /* 0x000fe20000010000 */
[----:B------:R-:W-:Y:S01]  /*caf0*/  ISETP.LT.AND P1, PT, RZ, UR31, PT ;  /* 0x0000001fff007c0c */ /* 0x000fe2000bf21270 */
[----:B------:R-:W-:-:S02]  /*cb00*/  @!P2 VIADD R9, R9, 0x38860 ;  /* 0x000388600909a836 */ /* 0x000fc40000000000 */
[----:B------:R-:W-:Y:S01]  /*cb10*/  FADD.FTZ R12, R12, R183 ;  /* 0x000000b70c0c7221 */ /* 0x000fe20000010000 */
[----:B------:R-:W-:Y:S01]  /*cb20*/  MUFU.EX2 R179, R179 ;  /* 0x000000b300b37308 */ /* 0x000fe20000000800 */
[----:B------:R-:W-:Y:S01]  /*cb30*/  FADD.FTZ R169, R169, R168 ;  /* 0x000000a8a9a97221 */ /* 0x000fe20000010000 */
[----:B------:R-:W-:Y:S01]  /*cb40*/  UIADD3 UR31, UR31, -0x1, URZ ;  /* 0xffffffff1f1f7890 */ /* 0x000fe2000fffe03f */
[----:B------:R-:W-:Y:S01]  /*cb50*/  FADD.FTZ R15, R15, R12 ;  /* 0x0000000c0f0f7221 */ /* 0x000fe20000010000 */
[----:B------:R-:W-:Y:S01]  /*cb60*/  @!P2 PRMT R9, RZ, 0x654, R9 ;  /* 0x00000654ff09a816 */ /* 0x000fe20000000009 */
[----:B------:R-:W-:Y:S01]  /*cb70*/  FADD.FTZ R170, R170, R169 ;  /* 0x000000a9aaaa7221 */ /* 0x000fe20000010000 */
[----:B------:R-:W-:Y:S02]  /*cb80*/  IMAD.MOV.U32 R11, RZ, RZ, R8 ;  /* 0x000000ffff0b7224 */ /* 0x000fe400078e0008 */
[----:B------:R-:W-:Y:S01]  /*cb90*/  FADD.FTZ R14, R14, R15 ;  /* 0x0000000f0e0e7221 */ /* 0x000fe20000010000 */
[----:B------:R-:W1:Y:S01]  /*cba0*/  MUFU.EX2 R180, R180 ;  /* 0x000000b400b47308 */ /* 0x000e620000000800 */
[----:B0-----:R-:W-:Y:S01]  /*cbb0*/  F2FP.F16.F32.PACK_AB R163, R203, R198 ;  /* 0x000000c6cba3723e */ /* 0x001fe200000000ff */
[----:B------:R-:W-:Y:S01]  /*cbc0*/  FADD.FTZ R171, R171, R170 ;  /* 0x000000aaabab7221 */ /* 0x000fe20000010000 */
[----:B------:R-:W-:Y:S01]  /*cbd0*/  FADD.FTZ R197, R197, R14 ;  /* 0x0000000ec5c57221 */ /* 0x000fe20000010000 */
[----:B------:R-:W-:-:S02]  /*cbe0*/  IMAD.MOV.U32 R20, RZ, RZ, R7 ;  /* 0x000000ffff147224 */ /* 0x000fc400078e0007 */
[----:B------:R2:W-:Y:S01]  /*cbf0*/  STSM.16.M88.4 [R186], R160 ;  /* 0x000000a0ba007844 */ /* 0x0005e20000000200 */
[----:B------:R-:W-:Y:S01]  /*cc00*/  FADD.FTZ R172, R172, R171 ;  /* 0x000000abacac7221 */ /* 0x000fe20000010000 */
[----:B------:R0:W-:Y:S01]  /*cc10*/  MUFU.EX2 R181, R206 ;  /* 0x000000ce00b57308 */ /* 0x0001e20000000800 */
[----:B------:R-:W-:Y:S02]  /*cc20*/  FADD.FTZ R188, R188, R197 ;  /* 0x000000c5bcbc7221 */ /* 0x000fe40000010000 */
[----:B------:R-:W-:Y:S02]  /*cc30*/  FADD.FTZ R173, R173, R172 ;  /* 0x000000acadad7221 */ /* 0x000fe40000010000 */
[----:B------:R-:W-:Y:S02]  /*cc40*/  FADD.FTZ R199, R199, R188 ;  /* 0x000000bcc7c77221 */ /* 0x000fe40000010000 */
[----:B------:R-:W-:Y:S01]  /*cc50*/  FADD.FTZ R174, R174, R173 ;  /* 0x000000adaeae7221 */ /* 0x000fe20000010000 */
[----:B------:R-:W3:Y:S01]  /*cc60*/  MUFU.EX2 R182, R182 ;  /* 0x000000b600b67308 */ /* 0x000ee20000000800 */
[----:B-1----:R-:W-:Y:S01]  /*cc70*/  F2FP.F16.F32.PACK_AB R164, R180, R179 ;  /* 0x000000b3b4a4723e */ /* 0x002fe200000000ff */
[----:B0-----:R-:W-:-:S02]  /*cc80*/  VIADD R206, R204, 0x80 ;  /* 0x00000080ccce7836 */ /* 0x001fc40000000000 */
[----:B------:R-:W-:Y:S01]  /*cc90*/  FADD.FTZ R196, R196, R199 ;  /* 0x000000c7c4c47221 */ /* 0x000fe20000010000 */
[----:B------:R-:W-:-:S03]  /*cca0*/  FADD.FTZ R175, R175, R174 ;  /* 0x000000aeafaf7221 */ /* 0x000fc60000010000 */
[----:B------:R-:W-:Y:S01]  /*ccb0*/  FADD.FTZ R201, R201, R196 ;  /* 0x000000c4c9c97221 */ /* 0x000fe20000010000 */
[----:B------:R-:W-:Y:S01]  /*ccc0*/  MUFU.EX2 R200, R200 ;  /* 0x000000c800c87308 */ /* 0x000fe20000000800 */
[----:B------:R-:W-:Y:S02]  /*ccd0*/  FADD.FTZ R176, R176, R175 ;  /* 0x000000afb0b07221 */ /* 0x000fe40000010000 */
[----:B------:R-:W-:Y:S02]  /*cce0*/  FADD.FTZ R198, R198, R201 ;  /* 0x000000c9c6c67221 */ /* 0x000fe40000010000 */
[----:B------:R-:W-:Y:S02]  /*ccf0*/  FADD.FTZ R177, R177, R176 ;  /* 0x000000b0b1b17221 */ /* 0x000fe40000010000 */
[----:B------:R-:W-:Y:S01]  /*cd00*/  FADD.FTZ R203, R203, R198 ;  /* 0x000000c6cbcb7221 */ /* 0x000fe20000010000 */
[----:B------:R-:W0:Y:S01]  /*cd10*/  MUFU.EX2 R205, R205 ;  /* 0x000000cd00cd7308 */ /* 0x000e220000000800 */
[----:B---3--:R-:W-:Y:S01]  /*cd20*/  F2FP.F16.F32.PACK_AB R166, R182, R181 ;  /* 0x000000b5b6a6723e */ /* 0x008fe200000000ff */
[----:B------:R-:W-:-:S04]  /*cd30*/  FADD.FTZ R178, R178, R177 ;  /* 0x000000b1b2b27221 */ /* 0x000fc80000010000 */
[----:B------:R-:W-:Y:S02]  /*cd40*/  FADD.FTZ R179, R179, R178 ;  /* 0x000000b2b3b37221 */ /* 0x000fe40000010000 */
[----:B------:R-:W-:Y:S02]  /*cd50*/  MUFU.EX2 R13, R13 ;  /* 0x0000000d000d7308 */ /* 0x000fe40000000800 */
[----:B------:R-:W-:-:S04]  /*cd60*/  FADD.FTZ R180, R180, R179 ;  /* 0x000000b3b4b47221 */ /* 0x000fc80000010000 */
[----:B------:R-:W-:Y:S02]  /*cd70*/  FADD.FTZ R5, R181, R180 ;  /* 0x000000b4b5057221 */ /* 0x000fe40000010000 */
[----:B------:R-:W1:Y:S01]  /*cd80*/  MUFU.EX2 R202, R202 ;  /* 0x000000ca00ca7308 */ /* 0x000e620000000800 */
[----:B0-----:R-:W-:Y:S01]  /*cd90*/  F2FP.F16.F32.PACK_AB R165, R205, R200 ;  /* 0x000000c8cda5723e */ /* 0x001fe200000000ff */
[----:B------:R-:W-:Y:S01]  /*cda0*/  FADD.FTZ R200, R200, R203 ;  /* 0x000000cbc8c87221 */ /* 0x000fe20000010000 */
[----:B------:R-:W-:-:S03]  /*cdb0*/  FADD.FTZ R5, R182, R5 ;  /* 0x00000005b6057221 */ /* 0x000fc60000010000 */
[----:B------:R-:W-:Y:S01]  /*cdc0*/  FADD.FTZ R200, R205, R200 ;  /* 0x000000c8cdc87221 */ /* 0x000fe20000010000 */
[----:B-1----:R-:W-:-:S03]  /*cdd0*/  F2FP.F16.F32.PACK_AB R167, R202, R13 ;  /* 0x0000000dcaa7723e */ /* 0x002fc600000000ff */
[----:B------:R-:W-:Y:S02]  /*cde0*/  FADD.FTZ R13, R13, R200 ;  /* 0x000000c80d0d7221 */ /* 0x000fe40000010000 */
[----:B------:R2:W-:Y:S01]  /*cdf0*/  STSM.16.M88.4 [R187], R164 ;  /* 0x000000a4bb007844 */ /* 0x0005e20000000200 */
[----:B------:R-:W-:Y:S01]  /*ce00*/  WARPGROUP.ARRIVE ;  /* 0x00000000000079c5 */ /* 0x000fe20000000000 */
[----:B------:R-:W-:Y:S01]  /*ce10*/  FADD.FTZ R6, R202, R13 ;  /* 0x0000000dca067221 */ /* 0x000fe20000010000 */
[----:B------:R-:W-:-:S04]  /*ce20*/  IMAD.MOV.U32 R13, RZ, RZ, R2 ;  /* 0x000000ffff0d7224 */ /* 0x000fc800078e0002 */
[----:B------:R-:W-:Y:S01]  /*ce30*/  HGMMA.64x256x16.F32 R24, R152, gdesc[UR8].tnspB, R24, gsb0 ;  /* 0x43e0000898187df0 */ /* 0x000fe20008000818 */
        /* <DEDUP_REMOVED lines=31> */
.L_x_7626:
[----:B------:R-:W1:Y:S01]  /*d030*/  SHFL.BFLY PT, R0, R5, 0x2, 0x1f ;  /* 0x0c401f0005007f89 */ /* 0x000e6200000e0000 */
[----:B------:R-:W-:Y:S01]  /*d040*/  IMAD.U32 R12, RZ, RZ, UR6 ;  /* 0x00000006ff0c7e24 */ /* 0x000fe2000f8e00ff */
[----:B------:R-:W-:Y:S02]  /*d050*/  UIADD3 UR36, UR36, 0x1, URZ ;  /* 0x0000000124247890 */ /* 0x000fe4000fffe03f */
[----:B0-2---:R-:W0:Y:S01]  /*d060*/  SHFL.BFLY PT, R9, R6, 0x2, 0x1f ;  /* 0x0c401f0006097f89 */ /* 0x005e2200000e0000 */
[----:B------:R-:W-:Y:S08]  /*d070*/  BAR.ARV 0x8, 0x100 ;  /* 0x0204000000007b1d */ /* 0x000ff00000002000 */
[----:B------:R-:W-:Y:S01]  /*d080*/  BAR.SYNC.DEFER_BLOCKING 0xf, 0x100 ;  /* 0x03c4000000007b1d */ /* 0x000fe20000010000 */
[----:B-1----:R-:W-:Y:S01]  /*d090*/  FADD.FTZ R0, R0, R5 ;  /* 0x0000000500007221 */ /* 0x002fe20000010000 */
[----:B------:R-:W-:-:S02]  /*d0a0*/  VIADD R5, R2, 0x1 ;  /* 0x0000000102057836 */ /* 0x000fc40000000000 */
[----:B0-----:R-:W-:Y:S02]  /*d0b0*/  FADD.FTZ R11, R9, R6 ;  /* 0x00000006090b7221 */ /* 0x001fe40000010000 */
[----:B------:R-:W0:Y:S01]  /*d0c0*/  SHFL.BFLY PT, R3, R0, 0x1, 0x1f ;  /* 0x0c201f0000037f89 */ /* 0x000e2200000e0000 */
[----:B------:R-:W-:-:S03]  /*d0d0*/  ISETP.NE.AND P1, PT, R5, 0x2, PT ;  /* 0x000000020500780c */ /* 0x000fc60003f25270 */
[----:B------:R-:W1:Y:S01]  /*d0e0*/  SHFL.BFLY PT, R4, R11, 0x1, 0x1f ;  /* 0x0c201f000b047f89 */ /* 0x000e6200000e0000 */
[----:B0-----:R-:W-:Y:S01]  /*d0f0*/  FADD.FTZ R10, R0, R3 ;  /* 0x00000003000a7221 */ /* 0x001fe20000010000 */
[----:B------:R-:W-:Y:S02]  /*d100*/  IMAD.MOV R3, RZ, RZ, -R184 ;  /* 0x000000ffff037224 */ /* 0x000fe400078e0ab8 */
[----:B------:R-:W-:Y:S02]  /*d110*/  IMAD.MOV.U32 R0, RZ, RZ, -0x800000 ;  /* 0xff800000ff007424 */ /* 0x000fe400078e00ff */
[----:B-1----:R-:W-:Y:S01]  /*d120*/  FADD.FTZ R9, R11, R4 ;  /* 0x000000040b097221 */ /* 0x002fe20000010000 */
[----:B------:R-:W-:Y:S01]  /*d130*/  FSETP.NE.FTZ.AND P2, PT, R10, RZ, PT ;  /* 0x000000ff0a00720b */ /* 0x000fe20003f55000 */
[----:B------:R-:W-:Y:S01]  /*d140*/  IMAD.MOV.U32 R4, RZ, RZ, RZ ;  /* 0x000000ffff047224 */ /* 0x000fe200078e00ff */
[----:B------:R-:W-:Y:S01]  /*d150*/  ISETP.NE.AND P0, PT, R18, R3, PT ;  /* 0x000000031200720c */ /* 0x000fe20003f05270 */
[----:B------:R-:W-:Y:S01]  /*d160*/  IMAD.MOV.U32 R3, RZ, RZ, RZ ;  /* 0x000000ffff037224 */ /* 0x000fe200078e00ff */
[----:B------:R-:W-:-:S02]  /*d170*/  FSETP.NE.FTZ.AND P3, PT, R9, RZ, PT ;  /* 0x000000ff0900720b */ /* 0x000fc40003f75000 */
[----:B------:R-:W-:-:S04]  /*d180*/  SEL R11, RZ, 0x1, P1 ;  /* 0x00000001ff0b7807 */ /* 0x000fc80000800000 */
[----:B------:R-:W-:-:S03]  /*d190*/  LOP3.LUT R16, R16, R11, RZ, 0x3c, !PT ;  /* 0x0000000b10107212 */ /* 0x000fc600078e3cff */
[----:B------:R-:W0:Y:S02]  /*d1a0*/  @P2 MUFU.RCP R3, R10 ;  /* 0x0000000a00032308 */ /* 0x000e240000001000 */
[----:B------:R-:W-:Y:S02]  /*d1b0*/  @!P0 IMAD R2, R2, 0x40, R22 ;  /* 0x0000004002028824 */ /* 0x000fe400078e0216 */
[----:B------:R-:W-:Y:S02]  /*d1c0*/  @P3 FMUL.FTZ R12, R12, 0.69314718246459960938 ;  /* 0x3f3172180c0c3820 */ /* 0x000fe40000410000 */
[----:B------:R-:W-:Y:S02]  /*d1d0*/  @!P0 IMAD R2, R2, 0x4, R17 ;  /* 0x0000000402028824 */ /* 0x000fe400078e0211 */
[----:B------:R-:W1:Y:S08]  /*d1e0*/  @P3 MUFU.RCP R4, R9 ;  /* 0x0000000900043308 */ /* 0x000e700000001000 */
[----:B------:R-:W2:Y:S01]  /*d1f0*/  @P2 MUFU.LG2 R10, R10 ;  /* 0x0000000a000a2308 */ /* 0x000ea20000000c00 */
[----:B0-----:R-:W-:Y:S01]  /*d200*/  @!P0 STS [R2+0x38400], R3 ;  /* 0x0384000302008388 */ /* 0x001fe20000000800 */
[-C--:B------:R-:W-:Y:S01]  /*d210*/  FMUL.FTZ R208, R24, R3.reuse ;  /* 0x0000000318d07220 */ /* 0x080fe20000410000 */
[-C--:B------:R-:W-:Y:S01]  /*d220*/  FMUL.FTZ R21, R25, R3.reuse ;  /* 0x0000000319157220 */ /* 0x080fe20000410000 */
[-C--:B------:R-:W-:Y:S01]  /*d230*/  FMUL.FTZ R205, R28, R3.reuse ;  /* 0x000000031ccd7220 */ /* 0x080fe20000410000 */
[-C--:B------:R-:W-:Y:S01]  /*d240*/  FMUL.FTZ R6, R29, R3.reuse ;  /* 0x000000031d067220 */ /* 0x080fe20000410000 */
[-C--:B------:R-:W-:Y:S01]  /*d250*/  FMUL.FTZ R213, R32, R3.reuse ;  /* 0x0000000320d57220 */ /* 0x080fe20000410000 */
[-C--:B------:R-:W-:Y:S01]  /*d260*/  FMUL.FTZ R211, R33, R3.reuse ;  /* 0x0000000321d37220 */ /* 0x080fe20000410000 */
[----:B------:R2:W0:Y:S01]  /*d270*/  @P3 MUFU.LG2 R11, R9 ;  /* 0x00000009000b3308 */ /* 0x0004220000000c00 */
[----:B-1----:R1:W-:Y:S01]  /*d280*/  @!P0 STS [R2+0x38420], R4 ;  /* 0x0384200402008388 */ /* 0x0023e20000000800 */
[-C--:B------:R-:W-:Y:S01]  /*d290*/  FMUL.FTZ R212, R36, R3.reuse ;  /* 0x0000000324d47220 */ /* 0x080fe20000410000 */
[-C--:B------:R-:W-:Y:S01]  /*d2a0*/  FMUL.FTZ R209, R37, R3.reuse ;  /* 0x0000000325d17220 */ /* 0x080fe20000410000 */
[-C--:B------:R-:W-:Y:S01]  /*d2b0*/  FMUL.FTZ R210, R40, R3.reuse ;  /* 0x0000000328d27220 */ /* 0x080fe20000410000 */
[-C--:B------:R-:W-:Y:S01]  /*d2c0*/  FMUL.FTZ R206, R41, R3.reuse ;  /* 0x0000000329ce7220 */ /* 0x080fe20000410000 */
[-C--:B------:R-:W-:Y:S01]  /*d2d0*/  FMUL.FTZ R207, R44, R3.reuse ;  /* 0x000000032ccf7220 */ /* 0x080fe20000410000 */
[-C--:B------:R-:W-:Y:S01]  /*d2e0*/  FMUL.FTZ R203, R45, R3.reuse ;  /* 0x000000032dcb7220 */ /* 0x080fe20000410000 */
[-C--:B------:R-:W-:Y:S01]  /*d2f0*/  FMUL.FTZ R204, R48, R3.reuse ;  /* 0x0000000330cc7220 */ /* 0x080fe20000410000 */
[----:B--2---:R-:W-:Y:S01]  /*d300*/  @P2 FMUL.FTZ R9, R10, 0.69314718246459960938 ;  /* 0x3f3172180a092820 */ /* 0x004fe20000410000 */
[----:B------:R-:W-:Y:S01]  /*d310*/  FMUL.FTZ R201, R49, R3 ;  /* 0x0000000331c97220 */ /* 0x000fe20000410000 */
[----:B-1----:R-:W-:-:S02]  /*d320*/  IMAD.U32 R2, RZ, RZ, UR6 ;  /* 0x00000006ff027e24 */ /* 0x002fc4000f8e00ff */
[-C--:B------:R-:W-:Y:S01]  /*d330*/  FMUL.FTZ R202, R52, R3.reuse ;  /* 0x0000000334ca7220 */ /* 0x080fe20000410000 */
[-C--:B------:R-:W-:Y:S01]  /*d340*/  FMUL.FTZ R199, R53, R3.reuse ;  /* 0x0000000335c77220 */ /* 0x080fe20000410000 */
[-C--:B------:R-:W-:Y:S01]  /*d350*/  FMUL.FTZ R200, R56, R3.reuse ;  /* 0x0000000338c87220 */ /* 0x080fe20000410000 */
[----:B------:R-:W-:Y:S01]  /*d360*/  @P2 FMUL.FTZ R2, R2, 0.69314718246459960938 ;  /* 0x3f31721802022820 */ /* 0x000fe20000410000 */
        /* <DEDUP_REMOVED lines=50> */
[----:B------:R-:W-:Y:S01]  /*d690*/  @P2 FFMA.FTZ R3, R2, R7, R9 ;  /* 0x0000000702032223 */ /* 0x000fe20000010009 */
        /* <DEDUP_REMOVED lines=67> */
.L_x_7602:
        /* <DEDUP_REMOVED lines=10> */
[----:B------:R-:W-:Y:S01]  /*db70*/  IMAD R7, R215, 0x40, R23 ;  /* 0x00000040d7077824 */ /* 0x000fe200078e0217 */
[----:B------:R-:W-:Y:S01]  /*db80*/  F2FP.F16.F32.PACK_AB R6, R6, R205 ;  /* 0x000000cd0606723e */ /* 0x000fe200000000ff */
[----:B------:R-:W-:Y:S01]  /*db90*/  USHF.R.S32.HI UR12, URZ, 0x1f, UR42 ;  /* 0x0000001f3f0c7899 */ /* 0x000fe2000801142a */
[----:B------:R-:W-:Y:S01]  /*dba0*/  BAR.SYNC.DEFER_BLOCKING 0x1, 0x100 ;  /* 0x0044000000007b1d */ /* 0x000fe20000010000 */
[----:B------:R-:W-:Y:S01]  /*dbb0*/  F2FP.F16.F32.PACK_AB R112, R113, R112 ;  /* 0x000000707170723e */ /* 0x000fe200000000ff */
[----:B------:R-:W-:Y:S01]  /*dbc0*/  USHF.R.S32.HI UR13, URZ, 0x1f, UR39 ;  /* 0x0000001f3f0d7899 */ /* 0x000fe20008011427 */
[----:B------:R-:W-:Y:S02]  /*dbd0*/  F2FP.F16.F32.PACK_AB R113, R19, R114 ;  /* 0x000000721371723e */ /* 0x000fe400000000ff */
[----:B------:R-:W-:Y:S02]  /*dbe0*/  F2FP.F16.F32.PACK_AB R114, R117, R116 ;  /* 0x000000747572723e */ /* 0x000fe400000000ff */
[----:B------:R-:W-:Y:S01]  /*dbf0*/  F2FP.F16.F32.PACK_AB R115, R108, R115 ;  /* 0x000000736c73723e */ /* 0x000fe200000000ff */
[----:B------:R-:W1:Y:S01]  /*dc00*/  SHFL.IDX PT, R41, R216, RZ, 0x1f ;  /* 0x00001fffd8297589 */ /* 0x000e6200000e0000 */
        /* <DEDUP_REMOVED lines=10> */
[----:B------:R-:W-:Y:S02]  /*dcb0*/  MOV R92, R17 ;  /* 0x00000011005c7202 */ /* 0x000fe40000000f00 */
[----:B0-----:R-:W-:Y:S02]  /*dcc0*/  MOV R93, R4 ;  /* 0x00000004005d7202 */ /* 0x001fe40000000f00 */
[----:B------:R-:W-:-:S02]  /*dcd0*/  F2FP.F16.F32.PACK_AB R146, R149, R148 ;  /* 0x000000949592723e */ /* 0x000fc400000000ff */
[----:B------:R-:W-:Y:S01]  /*dce0*/  F2FP.F16.F32.PACK_AB R147, R151, R150 ;  /* 0x000000969793723e */ /* 0x000fe200000000ff */
[----:B------:R-:W-:-:S04]  /*dcf0*/  IMAD.WIDE R4, R219, 0x2, R92 ;  /* 0x00000002db047825 */ /* 0x000fc800078e025c */
[----:B------:R-:W-:Y:S01]  /*dd00*/  IMAD.WIDE R92, R7, 0x2, R92 ;  /* 0x00000002075c7825 */ /* 0x000fe200078e025c */
[C---:B------:R-:W-:Y:S02]  /*dd10*/  IADD3 R15, P3, R4.reuse, 0x40, RZ ;  /* 0x00000040040f7810 */ /* 0x040fe40007f7e0ff */
[----:B------:R-:W-:Y:S02]  /*dd20*/  IADD3 R25, P4, R4, 0x60, RZ ;  /* 0x0000006004197810 */ /* 0x000fe40007f9e0ff */
[----:B------:R-:W-:Y:S02]  /*dd30*/  LOP3.LUT R14, R15, 0x380, RZ, 0xc0, !PT ;  /* 0x000003800f0e7812 */ /* 0x000fe400078ec0ff */
[----:B------:R-:W-:Y:S02]  /*dd40*/  LOP3.LUT R24, R25, 0x380, RZ, 0xc0, !PT ;  /* 0x0000038019187812 */ /* 0x000fe400078ec0ff */
[----:B------:R-:W-:Y:S02]  /*dd50*/  SHF.R.U64 R14, R14, 0x3, RZ ;  /* 0x000000030e0e7819 */ /* 0x000fe400000012ff */
[----:B------:R-:W-:-:S02]  /*dd60*/  SHF.R.U64 R24, R24, 0x3, RZ ;  /* 0x0000000318187819 */ /* 0x000fc400000012ff */
[----:B------:R-:W-:Y:S01]  /*dd70*/  LOP3.LUT R14, R14, R15, RZ, 0x3c, !PT ;  /* 0x0000000f0e0e7212 */ /* 0x000fe200078e3cff */
[--C-:B------:R-:W-:Y:S01]  /*dd80*/  IMAD.X R15, RZ, RZ, R5.reuse, P3 ;  /* 0x000000ffff0f7224 */ /* 0x100fe200018e0605 */
[----:B------:R-:W-:Y:S01]  /*dd90*/  LOP3.LUT R24, R24, R25, RZ, 0x3c, !PT ;  /* 0x0000001918187212 */ /* 0x000fe200078e3cff */
[----:B------:R-:W-:Y:S01]  /*dda0*/  IMAD.X R25, RZ, RZ, R5, P4 ;  /* 0x000000ffff197224 */ /* 0x000fe200020e0605 */
[C---:B------:R-:W-:Y:S02]  /*ddb0*/  IADD3 R29, P5, R4.reuse, 0x2000, RZ ;  /* 0x00002000041d7810 */ /* 0x040fe40007fbe0ff */
[C---:B------:R-:W-:Y:S02]  /*ddc0*/  IADD3 R119, P3, R4.reuse, 0x4020, RZ ;  /* 0x0000402004777810 */ /* 0x040fe40007f7e0ff */
[----:B------:R-:W-:Y:S02]  /*ddd0*/  IADD3 R123, P4, R4, 0x4040, RZ ;  /* 0x00004040047b7810 */ /* 0x000fe40007f9e0ff */
[----:B------:R-:W-:-:S02]  /*dde0*/  LOP3.LUT R28, R29, 0x380, RZ, 0xc0, !PT ;  /* 0x000003801d1c7812 */ /* 0x000fc400078ec0ff */
[----:B------:R-:W-:Y:S02]  /*ddf0*/  LOP3.LUT R118, R119, 0x380, RZ, 0xc0, !PT ;  /* 0x0000038077767812 */ /* 0x000fe400078ec0ff */
[----:B------:R-:W-:Y:S02]  /*de00*/  LOP3.LUT R122, R123, 0x380, RZ, 0xc0, !PT ;  /* 0x000003807b7a7812 */ /* 0x000fe400078ec0ff */
[----:B------:R-:W-:Y:S02]  /*de10*/  SHF.R.U64 R28, R28, 0x3, RZ ;  /* 0x000000031c1c7819 */ /* 0x000fe400000012ff */
[----:B------:R-:W-:Y:S02]  /*de20*/  IADD3 R49, P0, R4, 0x2040, RZ ;  /* 0x0000204004317810 */ /* 0x000fe40007f1e0ff */
[----:B------:R-:W-:Y:S02]  /*de30*/  SHF.R.U64 R118, R118, 0x3, RZ ;  /* 0x0000000376767819 */ /* 0x000fe400000012ff */
[----:B------:R-:W-:-:S02]  /*de40*/  SHF.R.U64 R122, R122, 0x3, RZ ;  /* 0x000000037a7a7819 */ /* 0x000fc400000012ff */
[----:B------:R-:W-:Y:S01]  /*de50*/  LOP3.LUT R28, R28, R29, RZ, 0x3c, !PT ;  /* 0x0000001d1c1c7212 */ /* 0x000fe200078e3cff */
[--C-:B------:R-:W-:Y:S01]  /*de60*/  IMAD.X R29, RZ, RZ, R5.reuse, P5 ;  /* 0x000000ffff1d7224 */ /* 0x100fe200028e0605 */
[----:B------:R-:W-:Y:S02]  /*de70*/  LOP3.LUT R48, R49, 0x380, RZ, 0xc0, !PT ;  /* 0x0000038031307812 */ /* 0x000fe400078ec0ff */
[----:B------:R-:W-:Y:S02]  /*de80*/  IADD3 R13, P2, R4, 0x20, RZ ;  /* 0x00000020040d7810 */ /* 0x000fe40007f5e0ff */
[----:B------:R-:W-:Y:S01]  /*de90*/  LOP3.LUT R118, R118, R119, RZ, 0x3c, !PT ;  /* 0x0000007776767212 */ /* 0x000fe200078e3cff */
[--C-:B------:R-:W-:Y:S01]  /*dea0*/  IMAD.X R119, RZ, RZ, R5.reuse, P3 ;  /* 0x000000ffff777224 */ /* 0x100fe200018e0605 */
[----:B------:R-:W-:Y:S01]  /*deb0*/  LOP3.LUT R122, R122, R123, RZ, 0x3c, !PT ;  /* 0x0000007b7a7a7212 */ /* 0x000fe200078e3cff */
[----:B------:R-:W-:Y:S01]  /*dec0*/  IMAD.X R123, RZ, RZ, R5, P4 ;  /* 0x000000ffff7b7224 */ /* 0x000fe200020e0605 */
[----:B------:R-:W-:-:S02]  /*ded0*/  IADD3 R127, P5, R4, 0x4060, RZ ;  /* 0x00004060047f7810 */ /* 0x000fc40007fbe0ff */
[C---:B------:R-:W-:Y:S02]  /*dee0*/  IADD3 R81, P3, R92.reuse, 0x1000, RZ ;  /* 0x000010005c517810 */ /* 0x040fe40007f7e0ff */
[----:B------:R-:W-:Y:S02]  /*def0*/  IADD3 R77, P4, R92, 0x2000, RZ ;  /* 0x000020005c4d7810 */ /* 0x000fe40007f9e0ff */
[----:B------:R-:W-:Y:S02]  /*df00*/  SHF.R.U64 R48, R48, 0x3, RZ ;  /* 0x0000000330307819 */ /* 0x000fe400000012ff */
        /* <DEDUP_REMOVED lines=9> */
[----:B------:R-:W-:-:S02]  /*dfa0*/  IADD3 R135, P0, R4, 0x6020, RZ ;  /* 0x0000602004877810 */ /* 0x000fc40007f1e0ff */
[----:B------:R-:W-:Y:S02]  /*dfb0*/  SHF.R.U64 R80, R80, 0x3, RZ ;  /* 0x0000000350507819 */ /* 0x000fe400000012ff */
[----:B------:R-:W-:Y:S02]  /*dfc0*/  SHF.R.U64 R76, R76, 0x3, RZ ;  /* 0x000000034c4c7819 */ /* 0x000fe400000012ff */
[----:B------:R-:W-:Y:S02]  /*dfd0*/  LOP3.LUT R32, R33, 0x380, RZ, 0xc0, !PT ;  /* 0x0000038021207812 */ /* 0x000fe400078ec0ff */
[----:B------:R-:W-:Y:S01]  /*dfe0*/  LOP3.LUT R12, R12, R13, RZ, 0x3c, !PT ;  /* 0x0000000d0c0c7212 */ /* 0x000fe200078e3cff */
[--C-:B------:R-:W-:Y:S01]  /*dff0*/  IMAD.X R13, RZ, RZ, R5.reuse, P2 ;  /* 0x000000ffff0d7224 */ /* 0x100fe200010e0605 */
[----:B------:R-:W-:Y:S01]  /*e000*/  LOP3.LUT R126, R126, R127, RZ, 0x3c, !PT ;  /* 0x0000007f7e7e7212 */ /* 0x000fe200078e3cff */
[----:B------:R-:W-:Y:S01]  /*e010*/  IMAD.X R127, RZ, RZ, R5, P5 ;  /* 0x000000ffff7f7224 */ /* 0x000fe200028e0605 */
[----:B------:R-:W-:-:S02]  /*e020*/  LOP3.LUT R134, R135, 0x380, RZ, 0xc0, !PT ;  /* 0x0000038087867812 */ /* 0x000fc400078ec0ff */
[C---:B------:R-:W-:Y:S02]  /*e030*/  IADD3 R101, P1, R4.reuse, 0x2060, RZ ;  /* 0x0000206004657810 */ /* 0x040fe40007f3e0ff */
[----:B------:R-:W-:Y:S02]  /*e040*/  IADD3 R105, P2, R4, 0x4000, RZ ;  /* 0x0000400004697810 */ /* 0x000fe40007f5e0ff */
[----:B------:R-:W-:Y:S01]  /*e050*/  LOP3.LUT R80, R80, R81, RZ, 0x3c, !PT ;  /* 0x0000005150507212 */ /* 0x000fe200078e3cff */
[--C-:B------:R-:W-:Y:S01]  /*e060*/  IMAD.X R81, RZ, RZ, R93.reuse, P3 ;  /* 0x000000ffff517224 */ /* 0x100fe200018e065d */
[----:B------:R-:W-:Y:S01]  /*e070*/  LOP3.LUT R76, R76, R77, RZ, 0x3c, !PT ;  /* 0x0000004d4c4c7212 */ /* 0x000fe200078e3cff */
[----:B------:R-:W-:Y:S01]  /*e080*/  IMAD.X R77, RZ, RZ, R93, P4 ;  /* 0x000000ffff4d7224 */ /* 0x000fe200020e065d */
[----:B------:R-:W-:Y:S02]  /*e090*/  SHF.R.U64 R32, R32, 0x3, RZ ;  /* 0x0000000320207819 */ /* 0x000fe400000012ff */
[----:B------:R-:W-:-:S02]  /*e0a0*/  IADD3 R73, P5, R92, 0x3000, RZ ;  /* 0x000030005c497810 */ /* 0x000fc40007fbe0ff */
[C---:B------:R-:W-:Y:S02]  /*e0b0*/  IADD3 R53, P3, R92.reuse, 0x8000, RZ ;  /* 0x000080005c357810 */ /* 0x040fe40007f7e0ff */
[----:B------:R-:W-:Y:S02]  /*e0c0*/  IADD3 R45, P4, R92, 0x9000, RZ ;  /* 0x000090005c2d7810 */ /* 0x000fe40007f9e0ff */
[----:B------:R-:W-:Y:S02]  /*e0d0*/  SHF.R.U64 R134, R134, 0x3, RZ ;  /* 0x0000000386867819 */ /* 0x000fe400000012ff */
[----:B------:R-:W-:Y:S02]  /*e0e0*/  LOP3.LUT R100, R101, 0x380, RZ, 0xc0, !PT ;  /* 0x0000038065647812 */ /* 0x000fe400078ec0ff */
[----:B------:R-:W-:Y:S02]  /*e0f0*/  LOP3.LUT R104, R105, 0x380, RZ, 0xc0, !PT ;  /* 0x0000038069687812 */ /* 0x000fe400078ec0ff */
[----:B------:R-:W-:Y:S01]  /*e100*/  LOP3.LUT R32, R32, R33, RZ, 0x3c, !PT ;  /* 0x0000002120207212 */ /* 0x000fe200078e3cff */
[----:B------:R-:W-:Y:S01]  /*e110*/  IMAD.X R33, RZ, RZ, R5, P6 ;  /* 0x000000ffff217224 */ /* 0x000fe200030e0605 */
[----:B------:R-:W-:-:S02]  /*e120*/  LOP3.LUT R72, R73, 0x380, RZ, 0xc0, !PT ;  /* 0x0000038049487812 */ /* 0x000fc400078ec0ff */
[----:B------:R-:W-:Y:S02]  /*e130*/  LOP3.LUT R52, R53, 0x380, RZ, 0xc0, !PT ;  /* 0x0000038035347812 */ /* 0x000fe400078ec0ff */
[----:B------:R-:W-:Y:S02]  /*e140*/  LOP3.LUT R44, R45, 0x380, RZ, 0xc0, !PT ;  /* 0x000003802d2c7812 */ /* 0x000fe400078ec0ff */
[----:B------:R-:W-:Y:S02]  /*e150*/  IADD3 R131, P6, R4, 0x6000, RZ ;  /* 0x0000600004837810 */ /* 0x000fe40007fde0ff */
[----:B------:R-:W-:Y:S01]  /*e160*/  LOP3.LUT R134, R134, R135, RZ, 0x3c, !PT ;  /* 0x0000008786867212 */ /* 0x000fe200078e3cff */
[----:B------:R-:W-:Y:S01]  /*e170*/  IMAD.X R135, RZ, RZ, R5, P0 ;  /* 0x000000ffff877224 */ /* 0x000fe200000e0605 */
[----:B------:R-:W-:Y:S02]  /*e180*/  SHF.R.U64 R100, R100, 0x3, RZ ;  /* 0x0000000364647819 */ /* 0x000fe400000012ff */
[----:B------:R-:W-:-:S02]  /*e190*/  SHF.R.U64 R104, R104, 0x3, RZ ;  /* 0x0000000368687819 */ /* 0x000fc400000012ff */
[----:B------:R-:W-:Y:S02]  /*e1a0*/  IADD3 R65, P0, R92, 0x5000, RZ ;  /* 0x000050005c417810 */ /* 0x000fe40007f1e0ff */
[----:B------:R-:W-:Y:S02]  /*e1b0*/  SHF.R.U64 R72, R72, 0x3, RZ ;  /* 0x0000000348487819 */ /* 0x000fe400000012ff */
        /* <DEDUP_REMOVED lines=8> */
[----:B------:R-:W-:Y:S01]  /*e240*/  LOP3.LUT R72, R72, R73, RZ, 0x3c, !PT ;  /* 0x0000004948487212 */ /* 0x000fe200078e3cff */
[----:B------:R-:W-:Y:S01]  /*e250*/  IMAD.X R73, RZ, RZ, R93, P5 ;  /* 0x000000ffff497224 */ /* 0x000fe200028e065d */
[C---:B------:R-:W-:Y:S02]  /*e260*/  IADD3 R9, P1, R4.reuse, 0x6040, RZ ;  /* 0x0000604004097810 */ /* 0x040fe40007f3e0ff */
[----:B------:R-:W-:Y:S02]  /*e270*/  IADD3 R11, P2, R4, 0x6060, RZ ;  /* 0x00006060040b7810 */ /* 0x000fe40007f5e0ff */
[----:B------:R-:W-:Y:S02]  /*e280*/  LOP3.LUT R52, R52, R53, RZ, 0x3c, !PT ;  /* 0x0000003534347212 */ /* 0x000fe400078e3cff */
[----:B------:R-:W-:Y:S02]  /*e290*/  LOP3.LUT R44, R44, R45, RZ, 0x3c, !PT ;  /* 0x0000002d2c2c7212 */ /* 0x000fe400078e3cff */
[----:B------:R-:W-:-:S02]  /*e2a0*/  SHF.R.U64 R130, R130, 0x3, RZ ;  /* 0x0000000382827819 */ /* 0x000fc400000012ff */
[----:B------:R-:W-:Y:S02]  /*e2b0*/  LOP3.LUT R53, R4, 0x380, RZ, 0xc0, !PT ;  /* 0x0000038004357812 */ /* 0x000fe400078ec0ff */
[----:B------:R-:W-:Y:S02]  /*e2c0*/  IADD3 R45, P5, R92, 0xa000, RZ ;  /* 0x0000a0005c2d7810 */ /* 0x000fe40007fbe0ff */
[----:B------:R-:W-:Y:S02]  /*e2d0*/  SHF.R.U64 R64, R64, 0x3, RZ ;  /* 0x0000000340407819 */ /* 0x000fe400000012ff */
[----:B------:R-:W-:Y:S02]  /*e2e0*/  LOP3.LUT R8, R9, 0x380, RZ, 0xc0, !PT ;  /* 0x0000038009087812 */ /* 0x000fe400078ec0ff */
[----:B------:R-:W-:Y:S02]  /*e2f0*/  LOP3.LUT R10, R11, 0x380, RZ, 0xc0, !PT ;  /* 0x000003800b0a7812 */ /* 0x000fe400078ec0ff */
[----:B------:R-:W-:Y:S01]  /*e300*/  LOP3.LUT R130, R130, R131, RZ, 0x3c, !PT ;  /* 0x0000008382827212 */ /* 0x000fe200078e3cff */
[----:B------:R-:W-:Y:S01]  /*e310*/  IMAD.X R131, RZ, RZ, R5, P6 ;  /* 0x000000ffff837224 */ /* 0x000fe200030e0605 */
[----:B------:R-:W-:-:S02]  /*e320*/  SHF.R.U64 R53, R53, 0x3, RZ ;  /* 0x0000000335357819 */ /* 0x000fc400000012ff */
[----:B------:R-:W-:Y:S02]  /*e330*/  LOP3.LUT R40, R45, 0x380, RZ, 0xc0, !PT ;  /* 0x000003802d287812 */ /* 0x000fe400078ec0ff */
[----:B------:R-:W-:Y:S02]  /*e340*/  IADD3 R69, P6, R92, 0x4000, RZ ;  /* 0x000040005c457810 */ /* 0x000fe40007fde0ff */
[----:B------:R-:W-:Y:S01]  /*e350*/  LOP3.LUT R64, R64, R65, RZ, 0x3c, !PT ;  /* 0x0000004140407212 */ /* 0x000fe200078e3cff */
[----:B------:R-:W-:Y:S01]  /*e360*/  IMAD.X R65, RZ, RZ, R93, P0 ;  /* 0x000000ffff417224 */ /* 0x000fe200000e065d */
[----:B------:R-:W-:Y:S02]  /*e370*/  SHF.R.U64 R8, R8, 0x3, RZ ;  /* 0x0000000308087819 */ /* 0x000fe400000012ff */
[----:B------:R-:W-:Y:S02]  /*e380*/  SHF.R.U64 R10, R10, 0x3, RZ ;  /* 0x000000030a0a7819 */ /* 0x000fe400000012ff */
[----:B------:R-:W-:-:S02]  /*e390*/  IADD3 R7, P0, R92, 0xc000, RZ ;  /* 0x0000c0005c077810 */ /* 0x000fc40007f1e0ff */
[----:B------:R-:W-:Y:S01]  /*e3a0*/  LOP3.LUT R4, R53, R4, RZ, 0x3c, !PT ;  /* 0x0000000435047212 */ /* 0x000fe200078e3cff */
[----:B------:R-:W-:Y:S01]  /*e3b0*/  IMAD.X R53, RZ, RZ, R93, P3 ;  /* 0x000000ffff357224 */ /* 0x000fe200018e065d */
        /* <DEDUP_REMOVED lines=9> */
[----:B------:R-:W-:Y:S02]  /*e450*/  MOV R89, R4 ;  /* 0x0000000400597202 */ /* 0x000fe40000000f00 */
[----:B------:R-:W-:Y:S02]  /*e460*/  F2FP.F16.F32.PACK_AB R5, R27, R26 ;  /* 0x0000001a1b05723e */ /* 0x000fe400000000ff */
[----:B------:R-:W-:Y:S02]  /*e470*/  SHF.R.U64 R68, R68, 0x3, RZ ;  /* 0x0000000344447819 */ /* 0x000fe400000012ff */
[----:B------:R-:W-:Y:S02]  /*e480*/  IADD3 R27, P4, R92, 0xf000, RZ ;  /* 0x0000f0005c1b7810 */ /* 0x000fe40007f9e0ff */
[----:B------:R-:W-:-:S02]  /*e490*/  SHF.R.U64 R20, R20, 0x3, RZ ;  /* 0x0000000314147819 */ /* 0x000fc400000012ff */
[----:B------:R-:W-:Y:S01]  /*e4a0*/  LOP3.LUT R68, R68, R69, RZ, 0x3c, !PT ;  /* 0x0000004544447212 */ /* 0x000fe200078e3cff */
[--C-:B------:R-:W-:Y:S01]  /*e4b0*/  IMAD.X R69, RZ, RZ, R93.reuse, P6 ;  /* 0x000000ffff457224 */ /* 0x100fe200030e065d */
[----:B------:R-:W-:Y:S01]  /*e4c0*/  LOP3.LUT R26, R27, 0x380, RZ, 0xc0, !PT ;  /* 0x000003801b1a7812 */ /* 0x000fe200078ec0ff */
[----:B------:R-:W-:Y:S01]  /*e4d0*/  IMAD.X R97, RZ, RZ, R93, P4 ;  /* 0x000000ffff617224 */ /* 0x000fe200020e065d */
[C---:B------:R-:W-:Y:S02]  /*e4e0*/  IADD3 R61, P1, R92.reuse, 0x6000, RZ ;  /* 0x000060005c3d7810 */ /* 0x040fe40007f3e0ff */
[C---:B------:R-:W-:Y:S02]  /*e4f0*/  IADD3 R57, P2, R92.reuse, 0x7000, RZ ;  /* 0x000070005c397810 */ /* 0x040fe40007f5e0ff */
[----:B------:R-:W-:Y:S02]  /*e500*/  IADD3 R37, P6, R92, 0xb000, RZ ;  /* 0x0000b0005c257810 */ /* 0x000fe40007fde0ff */
[----:B------:R-:W-:-:S02]  /*e510*/  LOP3.LUT R20, R20, R7, RZ, 0x3c, !PT ;  /* 0x0000000714147212 */ /* 0x000fc400078e3cff */
[----:B------:R-:W-:Y:S01]  /*e520*/  F2FP.F16.F32.PACK_AB R4, R21, R208 ;  /* 0x000000d01504723e */ /* 0x000fe200000000ff */
[----:B------:R-:W-:Y:S01]  /*e530*/  IMAD.X R21, RZ, RZ, R93, P0 ;  /* 0x000000ffff157224 */ /* 0x000fe200000e065d */
[----:B------:R-:W-:Y:S02]  /*e540*/  F2FP.F16.F32.PACK_AB R7, R31, R30 ;  /* 0x0000001e1f07723e */ /* 0x000fe400000000ff */
[----:B------:R-:W-:Y:S02]  /*e550*/  SHF.R.U64 R26, R26, 0x3, RZ ;  /* 0x000000031a1a7819 */ /* 0x000fe400000012ff */
[----:B------:R-:W-:Y:S01]  /*e560*/  LOP3.LUT R60, R61, 0x380, RZ, 0xc0, !PT ;  /* 0x000003803d3c7812 */ /* 0x000fe200078ec0ff */
[----:B------:R0:W-:Y:S01]  /*e570*/  STSM.16.M88.4 [R89], R4 ;  /* 0x0000000459007844 */ /* 0x0001e20000000200 */
[----:B------:R-:W-:Y:S02]  /*e580*/  LOP3.LUT R56, R57, 0x380, RZ, 0xc0, !PT ;  /* 0x0000038039387812 */ /* 0x000fe400078ec0ff */
[----:B------:R-:W-:-:S02]  /*e590*/  LOP3.LUT R36, R37, 0x380, RZ, 0xc0, !PT ;  /* 0x0000038025247812 */ /* 0x000fc400078ec0ff */
[----:B------:R-:W-:Y:S02]  /*e5a0*/  LOP3.LUT R31, R92, 0x380, RZ, 0xc0, !PT ;  /* 0x000003805c1f7812 */ /* 0x000fe400078ec0ff */
[----:B------:R-:W-:Y:S02]  /*e5b0*/  LOP3.LUT R96, R26, R27, RZ, 0x3c, !PT ;  /* 0x0000001b1a607212 */ /* 0x000fe400078e3cff */
[----:B------:R-:W-:Y:S02]  /*e5c0*/  SHF.R.U64 R60, R60, 0x3, RZ ;  /* 0x000000033c3c7819 */ /* 0x000fe400000012ff */
[----:B------:R-:W-:Y:S02]  /*e5d0*/  SHF.R.U64 R56, R56, 0x3, RZ ;  /* 0x0000000338387819 */ /* 0x000fe400000012ff */
[----:B------:R-:W-:Y:S02]  /*e5e0*/  MOV R26, R12 ;  /* 0x0000000c001a7202 */ /* 0x000fe40000000f00 */
[----:B------:R-:W-:-:S02]  /*e5f0*/  SHF.R.U64 R36, R36, 0x3, RZ ;  /* 0x0000000324247819 */ /* 0x000fc400000012ff */
[----:B0-----:R-:W-:Y:S02]  /*e600*/  F2FP.F16.F32.PACK_AB R4, R211, R213 ;  /* 0x000000d5d304723e */ /* 0x001fe400000000ff */
[----:B------:R-:W-:Y:S02]  /*e610*/  F2FP.F16.F32.PACK_AB R5, R35, R34 ;  /* 0x000000222305723e */ /* 0x000fe400000000ff */
[----:B------:R-:W-:Y:S02]  /*e620*/  F2FP.F16.F32.PACK_AB R6, R209, R212 ;  /* 0x000000d4d106723e */ /* 0x000fe400000000ff */
[----:B------:R-:W-:Y:S02]  /*e630*/  F2FP.F16.F32.PACK_AB R7, R39, R38 ;  /* 0x000000262707723e */ /* 0x000fe400000000ff */
[----:B------:R-:W-:Y:S02]  /*e640*/  SHF.R.U64 R31, R31, 0x3, RZ ;  /* 0x000000031f1f7819 */ /* 0x000fe400000012ff */
[----:B------:R-:W-:Y:S01]  /*e650*/  MOV R38, R8 ;  /* 0x0000000800267202 */ /* 0x000fe20000000f00 */
[----:B------:R0:W-:Y:S01]  /*e660*/  STSM.16.M88.4 [R26], R4 ;  /* 0x000000041a007844 */ /* 0x0001e20000000200 */
[----:B------:R-:W-:-:S02]  /*e670*/  MOV R39, R10 ;  /* 0x0000000a00277202 */ /* 0x000fc40000000f00 */
[----:B------:R-:W-:Y:S01]  /*e680*/  LOP3.LUT R60, R60, R61, RZ, 0x3c, !PT ;  /* 0x0000003d3c3c7212 */ /* 0x000fe200078e3cff */
[--C-:B------:R-:W-:Y:S01]  /*e690*/  IMAD.X R61, RZ, RZ, R93.reuse, P1 ;  /* 0x000000ffff3d7224 */ /* 0x100fe200008e065d */
[----:B------:R-:W-:Y:S01]  /*e6a0*/  LOP3.LUT R56, R56, R57, RZ, 0x3c, !PT ;  /* 0x0000003938387212 */ /* 0x000fe200078e3cff */
[----:B------:R-:W-:Y:S01]  /*e6b0*/  IMAD.X R57, RZ, RZ, R93, P2 ;  /* 0x000000ffff397224 */ /* 0x000fe200010e065d */
[----:B------:R-:W-:Y:S02]  /*e6c0*/  MOV R168, R14 ;  /* 0x0000000e00a87202 */ /* 0x000fe40000000f00 */
[----:B------:R-:W-:Y:S02]  /*e6d0*/  F2FP.F16.F32.PACK_AB R8, R206, R210 ;  /* 0x000000d2ce08723e */ /* 0x000fe400000000ff */
[----:B------:R-:W-:Y:S02]  /*e6e0*/  F2FP.F16.F32.PACK_AB R9, R43, R42 ;  /* 0x0000002a2b09723e */ /* 0x000fe400000000ff */
[----:B------:R-:W-:-:S02]  /*e6f0*/  F2FP.F16.F32.PACK_AB R10, R203, R207 ;  /* 0x000000cfcb0a723e */ /* 0x000fc400000000ff */
[----:B------:R-:W-:Y:S02]  /*e700*/  F2FP.F16.F32.PACK_AB R11, R47, R46 ;  /* 0x0000002e2f0b723e */ /* 0x000fe400000000ff */
[----:B------:R-:W-:Y:S02]  /*e710*/  LOP3.LUT R36, R36, R37, RZ, 0x3c, !PT ;  /* 0x0000002524247212 */ /* 0x000fe400078e3cff */
[----:B------:R-:W-:Y:S01]  /*e720*/  MOV R188, R24 ;  /* 0x0000001800bc7202 */ /* 0x000fe20000000f00 */
[----:B------:R-:W-:Y:S01]  /*e730*/  STSM.16.M88.4 [R168], R8 ;  /* 0x00000008a8007844 */ /* 0x000fe20000000200 */
[----:B------:R-:W-:Y:S02]  /*e740*/  F2FP.F16.F32.PACK_AB R12, R201, R204 ;  /* 0x000000ccc90c723e */ /* 0x000fe400000000ff */
[----:B------:R-:W-:Y:S02]  /*e750*/  F2FP.F16.F32.PACK_AB R13, R51, R50 ;  /* 0x00000032330d723e */ /* 0x000fe400000000ff */
[----:B------:R-:W-:-:S02]  /*e760*/  F2FP.F16.F32.PACK_AB R14, R199, R202 ;  /* 0x000000cac70e723e */ /* 0x000fc400000000ff */
[----:B------:R-:W-:Y:S02]  /*e770*/  F2FP.F16.F32.PACK_AB R15, R55, R54 ;  /* 0x00000036370f723e */ /* 0x000fe400000000ff */
[C---:B------:R-:W-:Y:S02]  /*e780*/  IADD3 R85, P1, R92.reuse, 0xd000, RZ ;  /* 0x0000d0005c557810 */ /* 0x040fe40007f3e0ff */
[----:B------:R-:W-:Y:S01]  /*e790*/  IADD3 R37, P2, R92, 0xe000, RZ ;  /* 0x0000e0005c257810 */ /* 0x000fe20007f5e0ff */
[----:B------:R-:W-:Y:S01]  /*e7a0*/  STSM.16.M88.4 [R188], R12 ;  /* 0x0000000cbc007844 */ /* 0x000fe20000000200 */
[----:B------:R-:W-:Y:S02]  /*e7b0*/  MOV R205, R28 ;  /* 0x0000001c00cd7202 */ /* 0x000fe40000000f00 */
[----:B0-----:R-:W-:Y:S01]  /*e7c0*/  F2FP.F16.F32.PACK_AB R4, R197, R200 ;  /* 0x000000c8c504723e */ /* 0x001fe200000000ff */
[----:B------:R-:W-:Y:S01]  /*e7d0*/  IMAD.X R89, RZ, RZ, R93, P2 ;  /* 0x000000ffff597224 */ /* 0x000fe200010e065d */
[----:B------:R-:W-:-:S02]  /*e7e0*/  F2FP.F16.F32.PACK_AB R5, R59, R58 ;  /* 0x0000003a3b05723e */ /* 0x000fc400000000ff */
[----:B------:R-:W-:Y:S02]  /*e7f0*/  F2FP.F16.F32.PACK_AB R6, R183, R198 ;  /* 0x000000c6b706723e */ /* 0x000fe400000000ff */
[----:B------:R-:W-:Y:S02]  /*e800*/  F2FP.F16.F32.PACK_AB R7, R63, R62 ;  /* 0x0000003e3f07723e */ /* 0x000fe400000000ff */
[----:B------:R-:W-:Y:S02]  /*e810*/  LOP3.LUT R92, R31, R92, RZ, 0x3c, !PT ;  /* 0x0000005c1f5c7212 */ /* 0x000fe400078e3cff */
[----:B------:R-:W-:Y:S01]  /*e820*/  MOV R32, R32 ;  /* 0x0000002000207202 */ /* 0x000fe20000000f00 */
[----:B------:R-:W-:Y:S01]  /*e830*/  STSM.16.M88.4 [R205], R4 ;  /* 0x00000004cd007844 */ /* 0x000fe20000000200 */
[----:B------:R-:W-:Y:S02]  /*e840*/  F2FP.F16.F32.PACK_AB R24, R181, R196 ;  /* 0x000000c4b518723e */ /* 0x000fe400000000ff */
        /* <DEDUP_REMOVED lines=21> */
[----:B--2---:R-:W-:-:S02]  /*e9a0*/  F2FP.F16.F32.PACK_AB R48, R169, R172 ;  /* 0x000000aca930723e */ /* 0x004fc400000000ff */
[----:B------:R-:W-:Y:S02]  /*e9b0*/  F2FP.F16.F32.PACK_AB R4, R164, R167 ;  /* 0x000000a7a404723e */ /* 0x000fe400000000ff */
        /* <DEDUP_REMOVED lines=10> */
[----:B-1----:R-:W-:Y:S01]  /*ea60*/  ISETP.NE.AND P3, PT, R41, RZ, PT ;  /* 0x000000ff2900720c */ /* 0x002fe20003f65270 */
[----:B------:R-:W-:Y:S01]  /*ea70*/  IMAD.X R41, RZ, RZ, R93, P5 ;  /* 0x000000ffff297224 */ /* 0x000fe200028e065d */
[----:B------:R-:W-:Y:S01]  /*ea80*/  MOV R126, R126 ;  /* 0x0000007e007e7202 */ /* 0x000fe20000000f00 */
[----:B------:R0:W-:Y:S01]  /*ea90*/  STSM.16.M88.4 [R122], R8 ;  /* 0x000000087a007844 */ /* 0x0001e20000000200 */
[----:B------:R-:W-:Y:S02]  /*eaa0*/  MOV R101, R130 ;  /* 0x0000008200657202 */ /* 0x000fe40000000f00 */
[----:B------:R-:W-:Y:S01]  /*eab0*/  F2FP.F16.F32.PACK_AB R123, R156, R155 ;  /* 0x0000009b9c7b723e */ /* 0x000fe200000000ff */
[----:B------:R1:W-:Y:S01]  /*eac0*/  STSM.16.M88.4 [R126], R112 ;  /* 0x000000707e007844 */ /* 0x0003e20000000200 */
[----:B------:R-:W-:-:S02]  /*ead0*/  MOV R134, R134 ;  /* 0x0000008600867202 */ /* 0x000fc40000000f00 */
[----:B------:R-:W-:Y:S02]  /*eae0*/  F2FP.F16.F32.PACK_AB R130, R133, R132 ;  /* 0x000000848582723e */ /* 0x000fe400000000ff */
[----:B------:R-:W-:Y:S02]  /*eaf0*/  F2FP.F16.F32.PACK_AB R131, R161, R160 ;  /* 0x000000a0a183723e */ /* 0x000fe400000000ff */
[----:B------:R-:W-:Y:S02]  /*eb00*/  LOP3.LUT R84, R85, 0x380, RZ, 0xc0, !PT ;  /* 0x0000038055547812 */ /* 0x000fe400078ec0ff */
[----:B------:R-:W-:Y:S02]  /*eb10*/  LOP3.LUT R88, R37, 0x380, RZ, 0xc0, !PT ;  /* 0x0000038025587812 */ /* 0x000fe400078ec0ff */
[----:B------:R-:W-:Y:S02]  /*eb20*/  SHF.R.U64 R84, R84, 0x3, RZ ;  /* 0x0000000354547819 */ /* 0x000fe400000012ff */
[----:B0-----:R-:W-:-:S02]  /*eb30*/  F2FP.F16.F32.PACK_AB R122, R125, R124 ;  /* 0x0000007c7d7a723e */ /* 0x001fc400000000ff */
[----:B------:R-:W-:Y:S02]  /*eb40*/  SHF.R.U64 R88, R88, 0x3, RZ ;  /* 0x0000000358587819 */ /* 0x000fe400000012ff */
[----:B------:R-:W-:Y:S01]  /*eb50*/  LOP3.LUT R84, R84, R85, RZ, 0x3c, !PT ;  /* 0x0000005554547212 */ /* 0x000fe200078e3cff */
[----:B------:R1:W-:Y:S01]  /*eb60*/  STSM.16.M88.4 [R101], R120 ;  /* 0x0000007865007844 */ /* 0x0003e20000000200 */
[----:B------:R-:W-:Y:S01]  /*eb70*/  LOP3.LUT R88, R88, R37, RZ, 0x3c, !PT ;  /* 0x0000002558587212 */ /* 0x000fe200078e3cff */
[--C-:B------:R-:W-:Y:S02]  /*eb80*/  IMAD.X R37, RZ, RZ, R93.reuse, P6 ;  /* 0x000000ffff257224 */ /* 0x100fe400030e065d */
[----:B------:R1:W-:Y:S01]  /*eb90*/  STSM.16.M88.4 [R134], R128 ;  /* 0x0000008086007844 */ /* 0x0003e20000000200 */
[----:B------:R-:W-:-:S03]  /*eba0*/  IMAD.X R85, RZ, RZ, R93, P1 ;  /* 0x000000ffff557224 */ /* 0x000fc600008e065d */
[----:B------:R1:W-:Y:S04]  /*ebb0*/  STSM.16.M88.4 [R38], R136 ;  /* 0x0000008826007844 */ /* 0x0003e80000000200 */
[----:B------:R1:W-:Y:S01]  /*ebc0*/  STSM.16.M88.4 [R39], R144 ;  /* 0x0000009027007844 */ /* 0x0003e20000000200 */
[----:B------:R-:W-:Y:S06]  /*ebd0*/  BAR.SYNC.DEFER_BLOCKING 0x1, 0x100 ;  /* 0x0044000000007b1d */ /* 0x000fec0000010000 */
[----:B------:R-:W-:Y:S05]  /*ebe0*/  @P3 BRA `(.L_x_7638) ;  /* 0x0000000000b83947 */ /* 0x000fea0003800000 */
        /* <DEDUP_REMOVED lines=17> */
[----:B------:R-:W2:Y:S01]  /*ed00*/  @P0 LDC R6, c[0x0][0xcf0] ;  /* 0x00033c00ff060b82 */ /* 0x000ea20000000800 */
[----:B0-----:R-:W-:-:S05]  /*ed10*/  @P0 IMAD.HI.U32 R5, R10, R5, RZ ;  /* 0x000000050a050227 */ /* 0x001fca00078e00ff */
[----:B--2---:R-:W-:-:S04]  /*ed20*/  @P0 SHF.R.U32.HI R4, RZ, R6, R5 ;  /* 0x00000006ff040219 */ /* 0x004fc80000011605 */
        /* <DEDUP_REMOVED lines=23> */
[----:B------:R-:W2:Y:S08]  /*eea0*/  SHFL.IDX PT, R7, R11, 0x1, 0x1c1f ;  /* 0x003c1f000b077f89 */ /* 0x000eb000000e0000 */
[----:B0-----:R0:W-:Y:S04]  /*eeb0*/  @!P1 ST.E desc[UR44][R4.64], R3 ;  /* 0x0000000304009985 */ /* 0x0011e8000c10192c */
[----:B--2---:R0:W-:Y:S02]  /*eec0*/  @!P0 ST.E desc[UR44][R6.64], R0 ;  /* 0x0000000006008985 */ /* 0x0041e4000c10192c */
.L_x_7638:
[----:B------:R-:W2:Y:S01]  /*eed0*/  LDC R15, c[0x0][0xce8] ;  /* 0x00033a00ff0f7b82 */ /* 0x000ea20000000800 */
        /* <DEDUP_REMOVED lines=13> */
[----:B--2---:R-:W-:-:S03]  /*efb0*/  ISETP.NE.AND P2, PT, R15, 0x1, PT ;  /* 0x000000010f00780c */ /* 0x004fc60003f45270 */
        /* <DEDUP_REMOVED lines=18> */
[----:B-1----:R-:W5:Y:S01]  /*f0e0*/  LD.E.128 R36, desc[UR44][R36.64] ;  /* 0x0000002c24247980 */ /* 0x002f62000c101d00 */
[----:B------:R-:W-:Y:S01]  /*f0f0*/  SEL R0, RZ, 0xffffffff, P0 ;  /* 0xffffffffff007807 */ /* 0x000fe20000000000 */
[----:B------:R-:W-:Y:S01]  /*f100*/  UIMAD.WIDE.U32 UR6, UR42, UR8, URZ ;  /* 0x000000082a0672a5 */ /* 0x000fe2000f8e003f */
[----:B------:R-:W-:Y:S01]  /*f110*/  IMAD.SHL.U32 R8, R8, 0x8, RZ ;  /* 0x0000000808087824 */ /* 0x000fe200078e00ff */
[----:B------:R-:W-:Y:S01]  /*f120*/  UIMAD UR5, UR42, UR9, UR5 ;  /* 0x000000092a0572a4 */ /* 0x000fe2000f8e0205 */
[----:B------:R1:W5:Y:S01]  /*f130*/  LD.E.128 R4, desc[UR44][R20.64] ;  /* 0x0000002c14047980 */ /* 0x000362000c101d00 */
        /* <DEDUP_REMOVED lines=28> */
[----:B0-----:R-:W0:Y:S01]  /*f300*/  FENCE.VIEW.ASYNC.S ;  /* 0x00000000000073c6 */ /* 0x001e220000000000 */
[----:B------:R-:W-:Y:S01]  /*f310*/  IMAD R11, R15, R13, R14 ;  /* 0x0000000d0f0b7224 */ /* 0x000fe200078e020e */
[----:B------:R-:W-:Y:S01]  /*f320*/  ISETP.GE.AND P0, PT, R218, UR10, PT ;  /* 0x0000000ada007c0c */ /* 0x000fe2000bf06270 */
[----:B------:R-:W-:Y:S01]  /*f330*/  IMAD.U32 R9, RZ, RZ, UR5 ;  /* 0x00000005ff097e24 */ /* 0x000fe2000f8e00ff */
[----:B------:R-:W-:Y:S01]  /*f340*/  ULDC UR5, c[0x0][0xb88] ;  /* 0x0002e20000057ab9 */ /* 0x000fe20000000800 */
[----:B------:R-:W-:Y:S01]  /*f350*/  IMAD.SHL.U32 R19, R0, 0x20, RZ ;  /* 0x0000002000137824 */ /* 0x000fe200078e00ff */
[----:B------:R-:W-:Y:S01]  /*f360*/  SHF.R.S32.HI R0, RZ, 0x1f, R11 ;  /* 0x0000001fff007819 */ /* 0x000fe2000001140b */
[C---:B------:R-:W-:Y:S01]  /*f370*/  IMAD R13, R3.reuse, UR7, R12 ;  /* 0x00000007030d7c24 */ /* 0x040fe2000f8e020c */
[----:B------:R-:W-:Y:S01]  /*f380*/  BSSY B1, `(.L_x_7639) ;  /* 0x0000039000017945 */ /* 0x000fe20003800000 */
[----:B------:R-:W-:Y:S01]  /*f390*/  IMAD.WIDE.U32 R8, R3, UR6, R8 ;  /* 0x0000000603087c25 */ /* 0x000fe2000f8e0008 */
[----:B------:R-:W-:Y:S01]  /*f3a0*/  ULDC.64 UR6, c[0x0][0xbd8] ;  /* 0x0002f60000067ab9 */ /* 0x000fe20000000a00 */
[----:B------:R-:W-:-:S02]  /*f3b0*/  LOP3.LUT R10, R19, 0x20, R10, 0xe2, !PT ;  /* 0x00000020130a7812 */ /* 0x000fc400078ee20a */
[----:B------:R-:W-:Y:S01]  /*f3c0*/  IMAD.IADD R9, R9, 0x1, R13 ;  /* 0x0000000109097824 */ /* 0x000fe200078e020d */
[----:B------:R-:W-:Y:S01]  /*f3d0*/  SEL R3, RZ, 0x40, P0 ;  /* 0x00000040ff037807 */ /* 0x000fe20000000000 */
[----:B------:R-:W-:Y:S01]  /*f3e0*/  IMAD R0, R0, UR6, RZ ;  /* 0x0000000600007c24 */ /* 0x000fe2000f8e02ff */
[----:B------:R-:W-:Y:S01]  /*f3f0*/  ISETP.GE.AND P0, PT, R217, UR10, PT ;  /* 0x0000000ad9007c0c */ /* 0x000fe2000bf06270 */
[----:B------:R-:W-:Y:S01]  /*f400*/  VIADD R27, R215, UR41 ;  /* 0x00000029d71b7c36 */ /* 0x000fe20008000000 */
[----:B------:R-:W-:Y:S01]  /*f410*/  LOP3.LUT R3, R10, R3, RZ, 0xfc, !PT ;  /* 0x000000030a037212 */ /* 0x000fe200078efcff */
[----:B------:R-:W-:Y:S01]  /*f420*/  IMAD R28, R15, UR5, RZ ;  /* 0x000000050f1c7c24 */ /* 0x000fe2000f8e02ff */
[----:B------:R-:W-:Y:S01]  /*f430*/  SEL R10, RZ, 0x80, P0 ;  /* 0x00000080ff0a7807 */ /* 0x000fe20000000000 */
[C---:B------:R-:W-:Y:S02]  /*f440*/  IMAD R13, R11.reuse, UR7, R0 ;  /* 0x000000070b0d7c24 */ /* 0x040fe4000f8e0200 */
[----:B------:R-:W-:Y:S01]  /*f450*/  IMAD.WIDE.U32 R8, R11, UR6, R8 ;  /* 0x000000060b087c25 */ /* 0x000fe2000f8e0008 */
[----:B------:R-:W-:Y:S01]  /*f460*/  ISETP.GE.AND P1, PT, R27, R28, PT ;  /* 0x0000001c1b00720c */ /* 0x000fe20003f26270 */
[----:B------:R-:W-:-:S02]  /*f470*/  ULDC.64 UR6, c[0x0][0xb80] ;  /* 0x0002e00000067ab9 */ /* 0x000fc40000000a00 */
[----:B------:R-:W-:Y:S01]  /*f480*/  VIADD R0, R17, 0x38820 ;  /* 0x0003882011007836 */ /* 0x000fe20000000000 */
[----:B------:R-:W-:Y:S01]  /*f490*/  LEA R19, P2, R8, UR6, 0x1 ;  /* 0x0000000608137c11 */ /* 0x000fe2000f8408ff */
[----:B------:R-:W-:-:S03]  /*f4a0*/  IMAD.IADD R9, R9, 0x1, R13 ;  /* 0x0000000109097824 */ /* 0x000fc600078e020d */
[----:B------:R-:W-:Y:S02]  /*f4b0*/  PRMT R0, RZ, 0x654, R0 ;  /* 0x00000654ff007816 */ /* 0x000fe40000000000 */
[----:B------:R-:W-:Y:S02]  /*f4c0*/  LEA.HI.X R26, R8, UR7, R9, 0x1, P2 ;  /* 0x00000007081a7c11 */ /* 0x000fe400090f0c09 */
[----:B0-----:R0:W-:Y:S03]  /*f4d0*/  SYNCS.ARRIVE.TRANS64.RED.A1T0 RZ, [R0+URZ], RZ ;  /* 0x000000ff00ff79a7 */ /* 0x0011e6000810043f */
[----:B------:R1:W2:Y:S01]  /*f4e0*/  SHFL.IDX PT, R11, R26, RZ, 0x181f ;  /* 0x00181fff1a0b7589 */ /* 0x0002a200000e0000 */
[----:B0-----:R-:W-:-:S03]  /*f4f0*/  LOP3.LUT R0, R3, R10, RZ, 0xfc, !PT ;  /* 0x0000000a03007212 */ /* 0x001fc600078efcff */
[----:B------:R1:W0:Y:S01]  /*f500*/  SHFL.IDX PT, R10, R19, RZ, 0x181f ;  /* 0x00181fff130a7589 */ /* 0x00022200000e0000 */
[----:B------:R-:W-:Y:S05]  /*f510*/  @P1 BRA `(.L_x_7640) ;  /* 0x00000000007c1947 */ /* 0x000fea0003800000 */
[----:B------:R-:W-:Y:S02]  /*f520*/  ISETP.GE.AND P1, PT, R195, UR10, PT ;  /* 0x0000000ac3007c0c */ /* 0x000fe4000bf26270 */
[----:B------:R-:W-:Y:S02]  /*f530*/  ISETP.GE.AND P0, PT, R23, UR10, PT ;  /* 0x0000000a17007c0c */ /* 0x000fe4000bf06270 */
[----:B------:R-:W-:Y:S02]  /*f540*/  ISETP.GE.AND P5, PT, R194, UR10, PT ;  /* 0x0000000ac2007c0c */ /* 0x000fe4000bfa6270 */
[----:B------:R-:W-:-:S07]  /*f550*/  ISETP.GE.AND P3, PT, R193, UR10, PT ;  /* 0x0000000ac1007c0c */ /* 0x000fce000bf66270 */
[-C--:B0-----:R-:W-:Y:S02]  /*f560*/  @!P1 LEA R12, P2, R195, R10.reuse, 0x1 ;  /* 0x0000000ac30c9211 */ /* 0x081fe400078408ff */
        /* <DEDUP_REMOVED lines=10> */
[CC--:B-1----:R-:W-:Y:S01]  /*f610*/  @!P3 LEA R20, P6, R193.reuse, R10.reuse, 0x1 ;  /* 0x0000000ac114b211 */ /* 0x0c2fe200078c08ff */
[----:B------:R3:W-:Y:S03]  /*f620*/  @!P5 ST.E.128 desc[UR44][R14.64], R68 ;  /* 0x000000440e00d985 */ /* 0x0007e6000c101d2c */
[----:B------:R-:W-:Y:S02]  /*f630*/  @!P3 LEA.HI.X R21, R193, R11, R225, 0x1, P6 ;  /* 0x0000000bc115b211 */ /* 0x000fe400030f0ce1 */
[----:B0-----:R-:W-:-:S03]  /*f640*/  @!P2 LEA R8, P5, R192, R10, 0x1 ;  /* 0x0000000ac008a211 */ /* 0x001fc600078a08ff */
        /* <DEDUP_REMOVED lines=12> */
.L_x_7640:
[----:B------:R-:W-:Y:S05]  /*f710*/  BSYNC B1 ;  /* 0x0000000000017941 */ /* 0x000fea0003800000 */
.L_x_7639:
        /* <DEDUP_REMOVED lines=12> */
[----:B------:R-:W-:Y:S01]  /*f7e0*/  @!P3 LEA R10, P6, R194, R6, 0x1 ;  /* 0x00000006c20ab211 */ /* 0x000fe200078c08ff */
        /* <DEDUP_REMOVED lines=12> */
[----:B-1----:R-:W-:Y:S02]  /*f8b0*/  @P4 LEA R20, P5, R218, R6, 0x1 ;  /* 0x00000006da144211 */ /* 0x002fe400078a08ff */
        /* <DEDUP_REMOVED lines=12> */
.L_x_7637:
        /* <DEDUP_REMOVED lines=57> */
.L_x_7643:
[----:B------:R-:W-:Y:S05]  /*fd10*/  BSYNC B1 ;  /* 0x0000000000017941 */ /* 0x000fea0003800000 */
.L_x_7642:
        /* <DEDUP_REMOVED lines=48> */
[----:B------:R-:W-:Y:S02]  /*10020*/  IMAD R3, R7, UR7, R0 ;  /* 0x0000000707037c24 */ /* 0x000fe4000f8e0200 */
[----:B------:R-:W-:Y:S02]  /*10030*/  VIADD R0, R215, UR41 ;  /* 0x00000029d7007c36 */ /* 0x000fe40008000000 */
[----:B------:R-:W-:-:S02]  /*10040*/  IMAD R25, R10, UR5, RZ ;  /* 0x000000050a197c24 */ /* 0x000fc4000f8e02ff */
[----:B------:R-:W-:Y:S01]  /*10050*/  IMAD.WIDE.U32 R4, R7, UR6, R4 ;  /* 0x0000000607047c25 */ /* 0x000fe2000f8e0004 */
[----:B------:R-:W-:Y:S01]  /*10060*/  SEL R7, RZ, 0x40, P0 ;  /* 0x00000040ff077807 */ /* 0x000fe20000000000 */
[----:B------:R-:W-:Y:S01]  /*10070*/  ULDC.64 UR6, c[0x0][0xb80] ;  /* 0x0002e00000067ab9 */ /* 0x000fe20000000a00 */
[----:B------:R-:W-:Y:S01]  /*10080*/  ISETP.GE.AND P0, PT, R0, R25, PT ;  /* 0x000000190000720c */ /* 0x000fe20003f06270 */
[----:B------:R-:W-:Y:S01]  /*10090*/  IMAD.IADD R3, R5, 0x1, R3 ;  /* 0x0000000105037824 */ /* 0x000fe200078e0203 */
[----:B------:R-:W-:Y:S02]  /*100a0*/  LEA R19, P1, R4, UR6, 0x1 ;  /* 0x0000000604137c11 */ /* 0x000fe4000f8208ff */
[----:B------:R-:W-:Y:S02]  /*100b0*/  LOP3.LUT R20, R12, R7, RZ, 0xfc, !PT ;  /* 0x000000070c147212 */ /* 0x000fe400078efcff */
[----:B------:R-:W-:Y:S01]  /*100c0*/  LEA.HI.X R3, R4, UR7, R3, 0x1, P1 ;  /* 0x0000000704037c11 */ /* 0x000fe200088f0c03 */
[----:B------:R0:W1:Y:S01]  /*100d0*/  SHFL.IDX PT, R6, R19, RZ, 0x181f ;  /* 0x00181fff13067589 */ /* 0x00006200000e0000 */
[----:B------:R-:W-:-:S03]  /*100e0*/  SEL R5, RZ, 0x80, P2 ;  /* 0x00000080ff057807 */ /* 0x000fc60001000000 */
        /* <DEDUP_REMOVED lines=34> */
.L_x_7645:
[----:B------:R-:W-:Y:S05]  /*10310*/  BSYNC B1 ;  /* 0x0000000000017941 */ /* 0x000fea0003800000 */
.L_x_7644:
        /* <DEDUP_REMOVED lines=36> */
.L_x_7641:
[----:B------:R-:W-:Y:S05]  /*10560*/  BSYNC B0 ;  /* 0x0000000000007941 */ /* 0x000fea0003800000 */
.L_x_7636:
[----:B------:R-:W-:Y:S02]  /*10570*/  ULDC UR5, c[0x0][0xd38] ;  /* 0x00034e0000057ab9 */ /* 0x000fe40000000800 */
[----:B------:R-:W-:-:S06]  /*10580*/  UISETP.GE.AND UP0, UPT, UR4, UR5, UPT ;  /* 0x000000050400728c */ /* 0x000fcc000bf06270 */
[----:B------:R-:W-:-:S13]  /*10590*/  PLOP3.LUT P0, PT, PT, PT, UP0, 0x80, 0x0 ;  /* 0x000000000000781c */ /* 0x000fda0003f0f008 */
[----:B------:R-:W-:Y:S05]  /*105a0*/  @!P0 BRA `(.L_x_7646) ;  /* 0xffffff0800a48947 */ /* 0x000fea000383ffff */
[----:B------:R-:W-:Y:S05]  /*105b0*/  EXIT ;  /* 0x000000000000794d */ /* 0x000fea0003800000 */
.L_x_7597:
        /* <DEDUP_REMOVED lines=39> */
[----:B------:R-:W-:Y:S01]  /*10830*/  STL [R1+0x28], RZ ;  /* 0x000028ff01007387 */ /* 0x000fe20000100800 */
        /* <DEDUP_REMOVED lines=8> */
.L_x_7759:
        /* <DEDUP_REMOVED lines=23> */
.L_x_7648:
[----:B------:R-:W-:Y:S01]  /*10a30*/  ULDC UR8, c[0x0][0xd54] ;  /* 0x0003550000087ab9 */ /* 0x000fe20000000800 */
[----:B------:R-:W-:Y:S01]  /*10a40*/  UMOV UR5, UR9 ;  /* 0x0000000900057c82 */ /* 0x000fe20008000000 */
[----:B------:R-:W-:-:S11]  /*10a50*/  UISETP.NE.AND UP0, UPT, UR8, 0x1, UPT ;  /* 0x000000010800788c */ /* 0x000fd6000bf05270 */
[----:B------:R-:W-:Y:S02]  /*10a60*/  @UP0 ULDC.64 UR10, c[0x0][0xd58] ;  /* 0x00035600000a0ab9 */ /* 0x000fe40000000a00 */
[----:B------:R-:W-:-:S04]  /*10a70*/  UIMAD.WIDE.U32 UR6, UR9, UR10, URZ ;  /* 0x0000000a090672a5 */ /* 0x000fc8000f8e003f */
[----:B------:R-:W-:-:S04]  /*10a80*/  @UP0 USHF.R.U32.HI UR5, URZ, UR11, UR7 ;  /* 0x0000000b3f050299 */ /* 0x000fc80008011607 */
[----:B------:R-:W-:-:S12]  /*10a90*/  UIMAD UR8, UR5, UR8, URZ ;  /* 0x00000008050872a4 */ /* 0x000fd8000f8e023f */
.L_x_7649:
[----:B------:R-:W-:Y:S01]  /*10aa0*/  ULOP3.LUT UR39, URZ, UR5, URZ, 0x33, !UPT ;  /* 0x000000053f277292 */ /* 0x000fe2000f8e333f */
[----:B------:R-:W-:Y:S01]  /*10ab0*/  BSSY B7, `(.L_x_7650) ;  /* 0x00005ad000077945 */ /* 0x000fe20003800000 */
[----:B------:R-:W-:Y:S01]  /*10ac0*/  ULDC UR10, c[0x0][0x448] ;  /* 0x00011200000a7ab9 */ /* 0x000fe20000000800 */
[----:B------:R-:W-:Y:S01]  /*10ad0*/  ULDC UR5, c[0x0][0xd3c] ;  /* 0x00034f0000057ab9 */ /* 0x000fe20000000800 */
[----:B------:R-:W-:Y:S01]  /*10ae0*/  UISETP.NE.AND UP1, UPT, UR10, 0x1, UPT ;  /* 0x000000010a00788c */ /* 0x000fe2000bf25270 */
[----:B------:R-:W-:Y:S01]  /*10af0*/  ULDC.64 UR6, c[0x0][0x418] ;  /* 0x0001060000067ab9 */ /* 0x000fe20000000a00 */
[----:B------:R-:W-:Y:S02]  /*10b00*/  UIADD3 UR39, UR39, UR5, URZ ;  /* 0x0000000527277290 */ /* 0x000fe4000fffe03f */
[----:B------:R-:W-:Y:S02]  /*10b10*/  UISETP.NE.U32.AND UP0, UPT, UR6, URZ, UPT ;  /* 0x0000003f0600728c */ /* 0x000fe4000bf05070 */
[----:B------:R-:W-:-:S02]  /*10b20*/  USHF.L.U32 UR5, UR39, 0x6, URZ ;  /* 0x0000000627057899 */ /* 0x000fc4000800063f */
[----:B------:R-:W-:Y:S02]  /*10b30*/  UISETP.NE.AND.EX UP0, UPT, UR7, URZ, UPT, UP0 ;  /* 0x0000003f0700728c */ /* 0x000fe4000bf05300 */
[----:B------:R-:W-:Y:S01]  /*10b40*/  UIADD3 UR5, UR5, 0x3f, URZ ;  /* 0x0000003f05057890 */ /* 0x000fe2000fffe03f */
[----:B------:R-:W-:Y:S01]  /*10b50*/  ULDC UR7, c[0x0][0x288] ;  /* 0x0000a20000077ab9 */ /* 0x000fe20000000800 */
        /* <DEDUP_REMOVED lines=51> */
.L_x_7651:
        /* <DEDUP_REMOVED lines=20> */
.L_x_7654:
[----:B------:R-:W-:Y:S05]  /*10fd0*/  BSYNC B6 ;  /* 0x0000000000067941 */ /* 0x000fea0003800000 */
.L_x_7653:
        /* <DEDUP_REMOVED lines=20> */
.L_x_7657:
        /* <DEDUP_REMOVED lines=15> */
.L_x_7656:
[----:B------:R-:W-:Y:S05]  /*11210*/  BSYNC B6 ;  /* 0x0000000000067941 */ /* 0x000fea0003800000 */
.L_x_7655:
        /* <DEDUP_REMOVED lines=22> */
[----:B------:R0:W-:Y:S01]  /*11380*/  STL [R1], R7 ;  /* 0x0000000701007387 */ /* 0x0001e20000100800 */
[----:B------:R-:W-:-:S03]  /*11390*/  SEL R16, R7, RZ, !P1 ;  /* 0x000000ff07107207 */ /* 0x000fc60004800000 */
[----:B------:R0:W-:Y:S01]  /*113a0*/  STL [R1+0xc], R8 ;  /* 0x00000c0801007387 */ /* 0x0001e20000100800 */
[----:B------:R-:W-:Y:S05]  /*113b0*/  BRA.DIV UR4, `(.L_x_7658) ;  /* 0x0000005a04707947 */ /* 0x000fea000b800000 */
[----:B------:R1:W2:Y:S02]  /*113c0*/  SHFL.IDX PT, R14, R4, RZ, 0x1f ;  /* 0x00001fff040e7589 */ /* 0x0002a400000e0000 */
.L_x_7775:
        /* <DEDUP_REMOVED lines=9> */
.L_x_7778:
        /* <DEDUP_REMOVED lines=22> */
.L_x_7661:
[----:B--2---:R-:W2:Y:S01]  /*115c0*/  LDL R2, [R1+0x8] ;  /* 0x0000080001027983 */ /* 0x004ea20000100800 */
[----:B------:R-:W-:Y:S01]  /*115d0*/  IMAD R0, R19, 0x8, R17 ;  /* 0x0000000813007824 */ /* 0x000fe200078e0211 */
[----:B--2---:R-:W-:-:S04]  /*115e0*/  SHF.L.U32 R2, R2, 0x1f, RZ ;  /* 0x0000001f02027819 */ /* 0x004fc800000006ff */
[----:B------:R-:W2:Y:S02]  /*115f0*/  SYNCS.PHASECHK.TRANS64.TRYWAIT P0, [R0+URZ+0x38840], R2 ;  /* 0x03884002000075a7 */ /* 0x000ea4000800017f */
[----:B--2---:R-:W-:Y:S05]  /*11600*/  @!P0 BRA `(.L_x_7662) ;  /* 0x00000058001c8947 */ /* 0x004fea0003800000 */
.L_x_7779:
        /* <DEDUP_REMOVED lines=11> */
.L_x_7663:
        /* <DEDUP_REMOVED lines=19> */
.L_x_7659:
        /* <DEDUP_REMOVED lines=24> */
.L_x_7665:
[----:B------:R-:W-:Y:S05]  /*11970*/  BSYNC B6 ;  /* 0x0000000000067941 */ /* 0x000fea0003800000 */
.L_x_7664:
[----:B------:R-:W2:Y:S01]  /*11980*/  S2R R2, SR_TID.X ;  /* 0x0000000000027919 */ /* 0x000ea20000002100 */
[----:B0-----:R-:W0:Y:S01]  /*11990*/  LDC R7, c[0x0][0x448] ;  /* 0x00011200ff077b82 */ /* 0x001e220000000800 */
[----:B------:R-:W-:Y:S01]  /*119a0*/  ULDC.64 UR6, c[0x0][0x2d8] ;  /* 0x0000b60000067ab9 */ /* 0x000fe20000000a00 */
[----:B------:R-:W-:Y:S01]  /*119b0*/  ULDC.64 UR8, c[0x0][0x2e0] ;  /* 0x0000b80000087ab9 */ /* 0x000fe20000000a00 */
[----:B-1----:R-:W1:Y:S01]  /*119c0*/  S2R R4, SR_TID.X ;  /* 0x0000000000047919 */ /* 0x002e620000002100 */
[----:B------:R-:W-:Y:S02]  /*119d0*/  UIMAD.WIDE.U32 UR4, UR36, UR6, URZ ;  /* 0x00000006240472a5 */ /* 0x000fe4000f8e003f */
[----:B------:R-:W-:-:S04]  /*119e0*/  UIMAD UR6, UR43, UR6, URZ ;  /* 0x000000062b0672a4 */ /* 0x000fc8000f8e023f */
[----:B------:R-:W-:Y:S02]  /*119f0*/  UIMAD UR6, UR36, UR7, UR6 ;  /* 0x00000007240672a4 */ /* 0x000fe4000f8e0206 */
[----:B------:R-:W-:Y:S02]  /*11a00*/  UIMAD UR7, UR37, UR8, URZ ;  /* 0x00000008250772a4 */ /* 0x000fe4000f8e023f */
[----:B------:R-:W-:Y:S02]  /*11a10*/  UIADD3 UR5, UR5, UR6, URZ ;  /* 0x0000000605057290 */ /* 0x000fe4000fffe03f */
[----:B------:R-:W-:Y:S02]  /*11a20*/  UIMAD UR6, UR42, UR9, UR7 ;  /* 0x000000092a0672a4 */ /* 0x000fe4000f8e0207 */
[----:B------:R-:W-:-:S04]  /*11a30*/  UIMAD.WIDE.U32 UR4, UR42, UR8, UR4 ;  /* 0x000000082a0472a5 */ /* 0x000fc8000f8e0004 */
[----:B------:R-:W-:Y:S01]  /*11a40*/  UIADD3 UR6, UR5, UR6, URZ ;  /* 0x0000000605067290 */ /* 0x000fe2000fffe03f */
[----:B0-----:R-:W-:Y:S01]  /*11a50*/  ISETP.NE.AND P0, PT, R7, 0x1, PT ;  /* 0x000000010700780c */ /* 0x001fe20003f05270 */
[----:B------:R-:W-:Y:S01]  /*11a60*/  IMAD.U32 R5, RZ, RZ, UR5 ;  /* 0x00000005ff057e24 */ /* 0x000fe2000f8e00ff */
[----:B--2---:R-:W-:Y:S01]  /*11a70*/  LOP3.LUT R0, R2, 0x7f, RZ, 0xc0, !PT ;  /* 0x0000007f02007812 */ /* 0x004fe200078ec0ff */
[----:B-1----:R-:W-:-:S03]  /*11a80*/  IMAD.SHL.U32 R4, R4, 0x10, RZ ;  /* 0x0000001004047824 */ /* 0x002fc600078e00ff */
[----:B------:R-:W-:-:S07]  /*11a90*/  SHF.R.U32.HI R0, RZ, 0x3, R0 ;  /* 0x00000003ff007819 */ /* 0x000fce0000011600 */
[----:B------:R-:W0:Y:S01]  /*11aa0*/  @P0 LDC R3, c[0x0][0x44c] ;  /* 0x00011300ff030b82 */ /* 0x000e220000000800 */
[----:B------:R-:W-:Y:S01]  /*11ab0*/  LOP3.LUT R4, R0, 0x70, R4, 0xf8, !PT ;  /* 0x0000007000047812 */ /* 0x000fe200078ef804 */
[----:B------:R-:W-:-:S04]  /*11ac0*/  IMAD.U32 R0, RZ, RZ, UR39 ;  /* 0x00000027ff007e24 */ /* 0x000fc8000f8e00ff */
[----:B------:R-:W-:Y:S02]  /*11ad0*/  IMAD R6, R0, 0x40, R4 ;  /* 0x0000004000067824 */ /* 0x000fe400078e0204 */
[----:B------:R-:W1:Y:S01]  /*11ae0*/  @P0 LDC R2, c[0x0][0x450] ;  /* 0x00011400ff020b82 */ /* 0x000e620000000800 */
[----:B------:R-:W-:Y:S01]  /*11af0*/  IMAD.U32 R4, RZ, RZ, UR4 ;  /* 0x00000004ff047e24 */ /* 0x000fe2000f8e00ff */
[----:B------:R-:W-:Y:S01]  /*11b00*/  ULDC.64 UR4, c[0x0][0x2d0] ;  /* 0x0000b40000047ab9 */ /* 0x000fe20000000a00 */
[----:B------:R-:W-:Y:S01]  /*11b10*/  IMAD.MOV.U32 R0, RZ, RZ, R6 ;  /* 0x000000ffff007224 */ /* 0x000fe200078e0006 */
[----:B------:R2:W-:Y:S04]  /*11b20*/  STL [R1+0x18], R6 ;  /* 0x0000180601007387 */ /* 0x0005e80000100800 */
[----:B------:R3:W5:Y:S01]  /*11b30*/  LDL R8, [R1+0x4] ;  /* 0x0000040001087983 */ /* 0x0007620000100800 */
[----:B0-----:R-:W-:-:S05]  /*11b40*/  @P0 IMAD.HI.U32 R3, R6, R3, RZ ;  /* 0x0000000306030227 */ /* 0x001fca00078e00ff */
[----:B-1----:R-:W-:Y:S01]  /*11b50*/  @P0 SHF.R.U32.HI R0, RZ, R2, R3 ;  /* 0x00000002ff000219 */ /* 0x002fe20000011603 */
[----:B------:R-:W-:Y:S02]  /*11b60*/  IMAD.MOV.U32 R2, RZ, RZ, R4 ;  /* 0x000000ffff027224 */ /* 0x000fe400078e0004 */
[----:B------:R-:W-:Y:S01]  /*11b70*/  IMAD.U32 R3, RZ, RZ, UR6 ;  /* 0x00000006ff037e24 */ /* 0x000fe2000f8e00ff */
[----:B------:R-:W-:Y:S01]  /*11b80*/  SHF.R.S32.HI R4, RZ, 0x1f, R0 ;  /* 0x0000001fff047819 */ /* 0x000fe20000011400 */
        /* <DEDUP_REMOVED lines=8> */
[----:B--2---:R-:W0:Y:S03]  /*11c10*/  S2R R6, SR_TID.X ;  /* 0x0000000000067919 */ /* 0x004e260000002100 */
[----:B------:R-:W-:Y:S01]  /*11c20*/  SHF.R.S32.HI R4, RZ, 0x1f, R0 ;  /* 0x0000001fff047819 */ /* 0x000fe20000011400 */
[----:B------:R-:W-:-:S04]  /*11c30*/  IMAD.WIDE.U32 R2, R0, UR4, R2 ;  /* 0x0000000400027c25 */ /* 0x000fc8000f8e0002 */
[----:B------:R-:W-:Y:S01]  /*11c40*/  IMAD R4, R4, UR4, RZ ;  /* 0x0000000404047c24 */ /* 0x000fe2000f8e02ff */
[----:B------:R-:W-:-:S03]  /*11c50*/  ULDC UR4, c[0x0][0x2b8] ;  /* 0x0000ae0000047ab9 */ /* 0x000fc60000000800 */
[----:B------:R-:W-:Y:S01]  /*11c60*/  IMAD R4, R0, UR5, R4 ;  /* 0x0000000500047c24 */ /* 0x000fe2000f8e0204 */
[----:B------:R-:W-:-:S03]  /*11c70*/  LEA R0, P1, R2, UR6, 0x1 ;  /* 0x0000000602007c11 */ /* 0x000fc6000f8208ff */
[----:B------:R-:W-:Y:S02]  /*11c80*/  IMAD.IADD R3, R3, 0x1, R4 ;  /* 0x0000000103037824 */ /* 0x000fe400078e0204 */
[----:B0-----:R-:W-:-:S05]  /*11c90*/  IMAD.SHL.U32 R9, R6, 0x8, RZ ;  /* 0x0000000806097824 */ /* 0x001fca00078e00ff */
[----:B------:R-:W-:Y:S02]  /*11ca0*/  LOP3.LUT R9, R9, 0x38, RZ, 0xc0, !PT ;  /* 0x0000003809097812 */ /* 0x000fe400078ec0ff */
[----:B------:R-:W-:Y:S02]  /*11cb0*/  LOP3.LUT R6, R6, 0x7f, RZ, 0xc0, !PT ;  /* 0x0000007f06067812 */ /* 0x000fe400078ec0ff */
[----:B------:R-:W-:Y:S01]  /*11cc0*/  ISETP.GE.AND P0, PT, R9, UR4, PT ;  /* 0x0000000409007c0c */ /* 0x000fe2000bf06270 */
[----:B------:R-:W-:Y:S01]  /*11cd0*/  UMOV UR4, 0xffffffff ;  /* 0xffffffff00047882 */ /* 0x000fe20000000000 */
[----:B------:R-:W-:Y:S02]  /*11ce0*/  LEA.HI.X R3, R2, UR7, R3, 0x1, P1 ;  /* 0x0000000702037c11 */ /* 0x000fe400088f0c03 */
[----:B------:R-:W-:Y:S01]  /*11cf0*/  SHF.R.U32.HI R10, RZ, 0x3, R6 ;  /* 0x00000003ff0a7819 */ /* 0x000fe20000011606 */
[----:B---3--:R-:W-:Y:S08]  /*11d00*/  BRA.DIV UR4, `(.L_x_7666) ;  /* 0x0000005204707947 */ /* 0x008ff0000b800000 */
[----:B------:R-:W0:Y:S01]  /*11d10*/  SHFL.IDX PT, R5, R0, RZ, 0x181f ;  /* 0x00181fff00057589 */ /* 0x000e2200000e0000 */
[----:B------:R-:W-:Y:S01]  /*11d20*/  IMAD.U32 R6, RZ, RZ, UR39 ;  /* 0x00000027ff067e24 */ /* 0x000fe2000f8e00ff */
[----:B------:R-:W-:Y:S02]  /*11d30*/  ULDC UR4, c[0x0][0x288] ;  /* 0x0000a20000047ab9 */ /* 0x000fe40000000800 */
[----:B------:R-:W1:Y:S01]  /*11d40*/  SHFL.IDX PT, R4, R3, RZ, 0x181f ;  /* 0x00181fff03047589 */ /* 0x000e6200000e0000 */
[----:B------:R-:W-:Y:S02]  /*11d50*/  IMAD R2, R7, UR4, RZ ;  /* 0x0000000407027c24 */ /* 0x000fe4000f8e02ff */
[----:B------:R-:W-:-:S04]  /*11d60*/  IMAD R10, R6, 0x40, R10 ;  /* 0x00000040060a7824 */ /* 0x000fc800078e020a */
[C---:B------:R-:W-:Y:S01]  /*11d70*/  VIADD R7, R10.reuse, 0x10 ;  /* 0x000000100a077836 */ /* 0x040fe20000000000 */
[C---:B------:R-:W-:Y:S01]  /*11d80*/  ISETP.GE.AND P1, PT, R10.reuse, R2, PT ;  /* 0x000000020a00720c */ /* 0x040fe20003f26270 */
[----:B------:R-:W-:Y:S01]  /*11d90*/  VIADD R6, R10, 0x20 ;  /* 0x000000200a067836 */ /* 0x000fe20000000000 */
[----:B------:R-:W-:Y:S04]  /*11da0*/  STL [R1+0x14], R10 ;  /* 0x0000140a01007387 */ /* 0x000fe80000100800 */
[----:B------:R-:W-:Y:S04]  /*11db0*/  STL [R1+0x20], R7 ;  /* 0x0000200701007387 */ /* 0x000fe80000100800 */
[----:B------:R-:W-:Y:S03]  /*11dc0*/  STL [R1+0x24], R6 ;  /* 0x0000240601007387 */ /* 0x000fe60000100800 */
        /* <DEDUP_REMOVED lines=27> */
.L_x_7788:
        /* <DEDUP_REMOVED lines=12> */
.L_x_7667:
        /* <DEDUP_REMOVED lines=35> */
.L_x_7669:
[----:B------:R-:W-:Y:S05]  /*12270*/  BSYNC B6 ;  /* 0x0000000000067941 */ /* 0x000fea0003800000 */
.L_x_7668:
        /* <DEDUP_REMOVED lines=106> */
[----:B---3--:R-:W-:Y:S02]  /*12920*/  ISETP.GE.AND P3, PT, R2, R4, PT ;  /* 0x000000040200720c */ /* 0x008fe40003f66270 */
[----:B------:R-:W0:Y:S01]  /*12930*/  S2R R2, SR_TID.X ;  /* 0x0000000000027919 */ /* 0x000e220000002100 */
[----:B------:R-:W1:Y:S08]  /*12940*/  SHFL.IDX PT, R3, R0, RZ, 0x181f ;  /* 0x00181fff00037589 */ /* 0x000e7000000e0000 */
[----:B------:R-:W-:-:S02]  /*12950*/  @!P2 LOP3.LUT R8, R5, 0x40, RZ, 0xc0, !PT ;  /* 0x000000400508a812 */ /* 0x000fc400078ec0ff */
[----:B------:R-:W-:Y:S02]  /*12960*/  @P3 LOP3.LUT R18, R18, 0x100, RZ, 0xfc, !PT ;  /* 0x0000010012123812 */ /* 0x000fe400078efcff */
[----:B------:R-:W-:-:S04]  /*12970*/  @!P2 SHF.R.U32.HI R8, RZ, 0x2, R8 ;  /* 0x00000002ff08a819 */ /* 0x000fc80000011608 */
[----:B------:R-:W-:Y:S02]  /*12980*/  @!P2 ISETP.NE.U32.AND P3, PT, R8, RZ, PT ;  /* 0x000000ff0800a20c */ /* 0x000fe40003f65070 */
[----:B------:R-:W-:-:S04]  /*12990*/  @!P2 LOP3.LUT R8, R7, 0x80, RZ, 0xc0, !PT ;  /* 0x000000800708a812 */ /* 0x000fc800078ec0ff */
[----:B------:R-:W-:Y:S01]  /*129a0*/  @!P2 SHF.R.U32.HI R8, RZ, 0x3, R8 ;  /* 0x00000003ff08a819 */ /* 0x000fe20000011608 */
[----:B0-----:R-:W-:Y:S02]  /*129b0*/  IMAD.SHL.U32 R12, R2, 0x8, RZ ;  /* 0x00000008020c7824 */ /* 0x001fe400078e00ff */
[----:B------:R-:W0:Y:S03]  /*129c0*/  SHFL.IDX PT, R2, R6, RZ, 0x181f ;  /* 0x00181fff06027589 */ /* 0x000e2600000e0000 */
[----:B------:R-:W-:-:S04]  /*129d0*/  LOP3.LUT R12, R12, 0x38, RZ, 0xc0, !PT ;  /* 0x000000380c0c7812 */ /* 0x000fc800078ec0ff */
[----:B-1----:R-:W-:-:S05]  /*129e0*/  @!P2 LEA R3, P6, R12, R3, 0x1 ;  /* 0x000000030c03a211 */ /* 0x002fca00078c08ff */
[----:B0-----:R-:W-:-:S05]  /*129f0*/  @!P2 IMAD.X R2, RZ, RZ, R2, P6 ;  /* 0x000000ffff02a224 */ /* 0x001fca00030e0602 */
[----:B------:R-:W-:-:S04]  /*12a00*/  @!P2 LOP3.LUT R3, R3, R2, RZ, 0x3c, !PT ;  /* 0x000000020303a212 */ /* 0x000fc800078e3cff */
[----:B------:R-:W-:-:S04]  /*12a10*/  @!P2 LOP3.LUT R2, R3, R2, RZ, 0x3c, !PT ;  /* 0x000000020302a212 */ /* 0x000fc800078e3cff */
[----:B------:R-:W-:Y:S02]  /*12a20*/  @!P2 LOP3.LUT R3, R3, R2, RZ, 0x3c, !PT ;  /* 0x000000020303a212 */ /* 0x000fe400078e3cff */
[----:B------:R-:W-:-:S03]  /*12a30*/  LOP3.LUT P6, RZ, R18, 0x4, RZ, 0xc0, !PT ;  /* 0x0000000412ff7812 */ /* 0x000fc600078cc0ff */
[----:B----4-:R-:W-:Y:S01]  /*12a40*/  @!P2 LDGSTS.E.BYPASS.LTC128B.128 [R11+0x26400], desc[UR44][R2.64], !P0 ;  /* 0x26400000020bafae */ /* 0x010fe2000c101d6c */
[----:B------:R-:W-:-:S03]  /*12a50*/  LOP3.LUT P0, RZ, R18, 0x400, RZ, 0xc0, !PT ;  /* 0x0000040012ff7812 */ /* 0x000fc6000780c0ff */
[----:B------:R-:W-:Y:S01]  /*12a60*/  @!P2 LDGSTS.E.BYPASS.LTC128B.128 [R11+0x28400], desc[UR44][R2.64+0x80], !P1 ;  /* 0x28400080020bafae */ /* 0x000fe2000c901d6c */
[----:B------:R-:W-:Y:S02]  /*12a70*/  LOP3.LUT P1, RZ, R18, 0x200, RZ, 0xc0, !PT ;  /* 0x0000020012ff7812 */ /* 0x000fe4000782c0ff */
[----:B------:R-:W-:Y:S02]  /*12a80*/  @!P2 ISETP.NE.U32.AND P4, PT, R8, RZ, PT ;  /* 0x000000ff0800a20c */ /* 0x000fe40003f85070 */
[----:B------:R-:W0:Y:S04]  /*12a90*/  SHFL.IDX PT, R8, R6, 0x1, 0x181f ;  /* 0x00381f0006087f89 */ /* 0x000e2800000e0000 */
[----:B------:R-:W-:Y:S04]  /*12aa0*/  @!P2 LDGSTS.E.BYPASS.LTC128B.128 [R11+0x2a400], desc[UR44][R2.64+0x100], !P6 ;  /* 0x2a400100020bafae */ /* 0x000fe8000f101d6c */
        /* <DEDUP_REMOVED lines=52> */
.L_x_7798:
        /* <DEDUP_REMOVED lines=31> */
.L_x_7672:
[----:B------:R-:W-:Y:S05]  /*12fe0*/  BSYNC B0 ;  /* 0x0000000000007941 */ /* 0x000fea0003800000 */
.L_x_7671:
[----:B------:R-:W-:Y:S01]  /*12ff0*/  NOP ;  /* 0x0000000000007918 */ /* 0x000fe20000000000 */
[----:B------:R-:W-:-:S13]  /*13000*/  PLOP3.LUT P0, PT, PT, PT, PT, 0x80, 0x0 ;  /* 0x000000000000781c */ /* 0x000fda0003f0f070 */
.L_x_7673:
        /* <DEDUP_REMOVED lines=18> */
.L_x_7799:
[----:B------:R-:W-:Y:S05]  /*13130*/  BSYNC B0 ;  /* 0x0000000000007941 */ /* 0x000fea0003800000 */
.L_x_7674:
        /* <DEDUP_REMOVED lines=12> */
.L_x_7800:
[----:B------:R-:W-:Y:S05]  /*13200*/  BSYNC B1 ;  /* 0x0000000000017941 */ /* 0x000fea0003800000 */
.L_x_7678:
        /* <DEDUP_REMOVED lines=9> */
.L_x_7681:
[----:B------:R-:W-:Y:S05]  /*132a0*/  BSYNC B1 ;  /* 0x0000000000017941 */ /* 0x000fea0003800000 */
.L_x_7680:
        /* <DEDUP_REMOVED lines=11> */
.L_x_7682:
        /* <DEDUP_REMOVED lines=15> */
.L_x_7683:
        /* <DEDUP_REMOVED lines=15> */
.L_x_7684:
        /* <DEDUP_REMOVED lines=15> */
.L_x_7685:
        /* <DEDUP_REMOVED lines=15> */
.L_x_7686:
        /* <DEDUP_REMOVED lines=15> */
.L_x_7687:
        /* <DEDUP_REMOVED lines=15> */
.L_x_7688:
        /* <DEDUP_REMOVED lines=15> */
.L_x_7689:
        /* <DEDUP_REMOVED lines=10> */
.L_x_7677:
[----:B------:R-:W-:Y:S05]  /*13a90*/  BSYNC B0 ;  /* 0x0000000000007941 */ /* 0x000fea0003800000 */
.L_x_7676:
[----:B------:R-:W-:-:S06]  /*13aa0*/  UISETP.GE.AND UP0, UPT, UR38, 0x2, UPT ;  /* 0x000000022600788c */ /* 0x000fcc000bf06270 */
[----:B------:R-:W-:-:S13]  /*13ab0*/  PLOP3.LUT P0, PT, PT, PT, UP0, 0x80, 0x0 ;  /* 0x000000000000781c */ /* 0x000fda0003f0f008 */
[----:B------:R-:W-:Y:S05]  /*13ac0*/  @!P0 BRA `(.L_x_7690) ;  /* 0x0000002800448947 */ /* 0x000fea0003800000 */
[----:B------:R-:W-:Y:S02]  /*13ad0*/  ULOP3.LUT UR4, UR38, 0x1, URZ, 0xc0, !UPT ;  /* 0x0000000126047892 */ /* 0x000fe4000f8ec03f */
[----:B-1----:R-:W-:Y:S02]  /*13ae0*/  IMAD.U32 R6, RZ, RZ, UR38 ;  /* 0x00000026ff067e24 */ /* 0x002fe4000f8e00ff */
[----:B------:R-:W-:Y:S02]  /*13af0*/  UISETP.NE.U32.AND UP0, UPT, UR4, 0x1, UPT ;  /* 0x000000010400788c */ /* 0x000fe4000bf05070 */
[----:B------:R-:W-:-:S04]  /*13b00*/  VIADD R6, R6, 0xfffffffe ;  /* 0xfffffffe06067836 */ /* 0x000fc80000000000 */
[----:B0-----:R-:W-:Y:S01]  /*13b10*/  IMAD.MOV.U32 R0, RZ, RZ, R6 ;  /* 0x000000ffff007224 */ /* 0x001fe200078e0006 */
[----:B------:R-:W-:-:S13]  /*13b20*/  PLOP3.LUT P0, PT, PT, PT, UP0, 0x80, 0x0 ;  /* 0x000000000000781c */ /* 0x000fda0003f0f008 */
[----:B------:R-:W-:Y:S05]  /*13b30*/  @!P0 BRA `(.L_x_7691) ;  /* 0x0000000c00608947 */ /* 0x000fea0003800000 */
        /* <DEDUP_REMOVED lines=33> */
.L_x_7694:
[----:B------:R-:W1:Y:S01]  /*13d50*/  S2R R2, SR_TID.X ;  /* 0x0000000000027919 */ /* 0x000e620000002100 */
[----:B------:R-:W-:Y:S01]  /*13d60*/  IMAD R3, R19, 0x8, R17 ;  /* 0x0000000813037824 */ /* 0x000fe200078e0211 */
[----:B------:R-:W-:Y:S01]  /*13d70*/  BSSY B1, `(.L_x_7695) ;  /* 0x0000006000017945 */ /* 0x000fe20003800000 */
[----:B-1----:R-:W-:Y:S02]  /*13d80*/  LOP3.LUT R4, R2, 0x7f, RZ, 0xc0, !PT ;  /* 0x0000007f02047812 */ /* 0x002fe400078ec0ff */
[----:B------:R-:W-:Y:S02]  /*13d90*/  SHF.L.U32 R2, R8, 0x1f, RZ ;  /* 0x0000001f08027819 */ /* 0x000fe400000006ff */
[----:B------:R-:W-:Y:S02]  /*13da0*/  ISETP.NE.AND P1, PT, R4, RZ, PT ;  /* 0x000000ff0400720c */ /* 0x000fe40003f25270 */
[----:B------:R-:W1:Y:S02]  /*13db0*/  SYNCS.PHASECHK.TRANS64.TRYWAIT P0, [R3+URZ+0x38840], R2 ;  /* 0x03884002030075a7 */ /* 0x000e64000800017f */
[----:B-1----:R-:W-:Y:S09]  /*13dc0*/  @!P0 BRA `(.L_x_7696) ;  /* 0x0000004000148947 */ /* 0x002ff20003800000 */
.L_x_7801:
[----:B------:R-:W-:Y:S05]  /*13dd0*/  BSYNC B1 ;  /* 0x0000000000017941 */ /* 0x000fea0003800000 */
.L_x_7695:
        /* <DEDUP_REMOVED lines=9> */
.L_x_7698:
[----:B------:R-:W-:Y:S05]  /*13e70*/  BSYNC B1 ;  /* 0x0000000000017941 */ /* 0x000fea0003800000 */
.L_x_7697:
        /* <DEDUP_REMOVED lines=12> */
.L_x_7699:
        /* <DEDUP_REMOVED lines=12> */
.L_x_7802:
[----:B------:R-:W-:Y:S05]  /*14000*/  BSYNC B1 ;  /* 0x0000000000017941 */ /* 0x000fea0003800000 */
.L_x_7700:
        /* <DEDUP_REMOVED lines=11> */
.L_x_7703:
[----:B------:R-:W-:Y:S05]  /*140c0*/  BSYNC B1 ;  /* 0x0000000000017941 */ /* 0x000fea0003800000 */
.L_x_7702:
[----:B------:R-:W-:Y:S01]  /*140d0*/  R2UR UR10, R7 ;  /* 0x00000000070a72ca */ /* 0x000fe200000e0000 */
[----:B-12---:R-:W-:Y:S01]  /*140e0*/  IMAD R2, R19, 0x10000, R17 ;  /* 0x0001000013027824 */ /* 0x006fe200078e0211 */
[----:B------:R-:W-:Y:S01]  /*140f0*/  R2UR UR6, R8 ;  /* 0x00000000080672ca */ /* 0x000fe200000e0000 */
[----:B------:R-:W-:Y:S01]  /*14100*/  UIADD3 UR4, UP0, UR46, 0x470, URZ ;  /* 0x000004702e047890 */ /* 0x000fe2000ff1e03f */
[----:B------:R-:W-:Y:S01]  /*14110*/  R2UR UR7, R9 ;  /* 0x00000000090772ca */ /* 0x000fe200000e0000 */
[----:B------:R-:W-:Y:S01]  /*14120*/  VIADD R3, R3, 0x38850 ;  /* 0x0003885003037836 */ /* 0x000fe20000000000 */
[----:B------:R-:W-:Y:S01]  /*14130*/  R2UR UR11, R0 ;  /* 0x00000000000b72ca */ /* 0x000fe200000e0000 */
[----:B------:R-:W-:Y:S01]  /*14140*/  VIADD R4, R2, 0x400 ;  /* 0x0000040002047836 */ /* 0x000fe20000000000 */
[----:B------:R-:W-:Y:S01]  /*14150*/  PLOP3.LUT P0, PT, PT, PT, PT, 0x80, 0x0 ;  /* 0x000000000000781c */ /* 0x000fe20003f0f070 */
[----:B------:R-:W-:-:S12]  /*14160*/  UIADD3.X UR5, URZ, UR47, URZ, UP0, !UPT ;  /* 0x0000002f3f057290 */ /* 0x000fd800087fe43f */
.L_x_7704:
        /* <DEDUP_REMOVED lines=15> */
.L_x_7705:
        /* <DEDUP_REMOVED lines=15> */
.L_x_7706:
        /* <DEDUP_REMOVED lines=15> */
.L_x_7707:
        /* <DEDUP_REMOVED lines=15> */
.L_x_7708:
        /* <DEDUP_REMOVED lines=15> */
.L_x_7709:
        /* <DEDUP_REMOVED lines=15> */
.L_x_7710:
        /* <DEDUP_REMOVED lines=15> */
.L_x_7711:
        /* <DEDUP_REMOVED lines=9> */
.L_x_7693:
[----:B------:R-:W-:Y:S05]  /*14890*/  BSYNC B0 ;  /* 0x0000000000007941 */ /* 0x000fea0003800000 */
.L_x_7692:
[----:B------:R-:W-:-:S06]  /*148a0*/  UIADD3 UR4, UR38, -0x3, URZ ;  /* 0xfffffffd26047890 */ /* 0x000fcc000fffe03f */
[----:B------:R-:W-:-:S07]  /*148b0*/  IMAD.U32 R0, RZ, RZ, UR4 ;  /* 0x00000004ff007e24 */ /* 0x000fce000f8e00ff */
.L_x_7691:
[----:B------:R-:W-:Y:S01]  /*148c0*/  ISETP.NE.AND P0, PT, R6, RZ, PT ;  /* 0x000000ff0600720c */ /* 0x000fe20003f05270 */
[----:B------:R-:W-:-:S12]  /*148d0*/  BSSY B0, `(.L_x_7690) ;  /* 0x00001b0000007945 */ /* 0x000fd80003800000 */
[----:B------:R-:W-:Y:S05]  /*148e0*/  @!P0 BRA `(.L_x_7712) ;  /* 0x0000001800b88947 */ /* 0x000fea0003800000 */
.L_x_7753:
        /* <DEDUP_REMOVED lines=16> */
[----:B------:R-:W3:Y:S01]  /*149f0*/  LDL R5, [R1] ;  /* 0x0000000001057983 */ /* 0x000ee20000100800 */
        /* <DEDUP_REMOVED lines=16> */
.L_x_7715:
        /* <DEDUP_REMOVED lines=8> */
.L_x_7803:
[----:B------:R-:W-:Y:S05]  /*14b80*/  BSYNC B2 ;  /* 0x0000000000027941 */ /* 0x000fea0003800000 */
.L_x_7716:
        /* <DEDUP_REMOVED lines=9> */
.L_x_7719:
[----:B------:R-:W-:Y:S05]  /*14c20*/  BSYNC B2 ;  /* 0x0000000000027941 */ /* 0x000fea0003800000 */
.L_x_7718:
        /* <DEDUP_REMOVED lines=11> */
.L_x_7720:
        /* <DEDUP_REMOVED lines=13> */
.L_x_7804:
[----:B------:R-:W-:Y:S05]  /*14db0*/  BSYNC B2 ;  /* 0x0000000000027941 */ /* 0x000fea0003800000 */
.L_x_7721:
        /* <DEDUP_REMOVED lines=11> */
.L_x_7724:
[----:B------:R-:W-:Y:S05]  /*14e70*/  BSYNC B2 ;  /* 0x0000000000027941 */ /* 0x000fea0003800000 */
.L_x_7723:
        /* <DEDUP_REMOVED lines=9> */
.L_x_7725:
        /* <DEDUP_REMOVED lines=15> */
.L_x_7726:
        /* <DEDUP_REMOVED lines=15> */
.L_x_7727:
        /* <DEDUP_REMOVED lines=15> */
.L_x_7728:
        /* <DEDUP_REMOVED lines=15> */
.L_x_7729:
        /* <DEDUP_REMOVED lines=15> */
.L_x_7730:
        /* <DEDUP_REMOVED lines=15> */
.L_x_7731:
        /* <DEDUP_REMOVED lines=15> */
.L_x_7732:
        /* <DEDUP_REMOVED lines=10> */
.L_x_7714:
[----:B------:R-:W-:Y:S05]  /*15640*/  BSYNC B1 ;  /* 0x0000000000017941 */ /* 0x000fea0003800000 */
.L_x_7713:
[----:B------:R-:W-:Y:S01]  /*15650*/  VIADD R7, R7, 0x1 ;  /* 0x0000000107077836 */ /* 0x000fe20000000000 */
[----:B------:R-:W-:Y:S01]  /*15660*/  LOP3.LUT P2, RZ, R18, 0x2, RZ, 0xc0, !PT ;  /* 0x0000000212ff7812 */ /* 0x000fe2000784c0ff */
[----:B------:R-:W-:Y:S03]  /*15670*/  BSSY B1, `(.L_x_7733) ;  /* 0x00000d2000017945 */ /* 0x000fe60003800000 */
[----:B------:R-:W-:-:S04]  /*15680*/  ISETP.NE.AND P0, PT, R7, 0x2, PT ;  /* 0x000000020700780c */ /* 0x000fc80003f05270 */
[----:B------:R-:W-:Y:S02]  /*15690*/  SEL R2, RZ, 0x1, P0 ;  /* 0x00000001ff027807 */ /* 0x000fe40000000000 */
[----:B------:R-:W-:Y:S02]  /*156a0*/  SEL R19, R7, RZ, P0 ;  /* 0x000000ff07137207 */ /* 0x000fe40000000000 */
[----:B0-----:R-:W-:-:S05]  /*156b0*/  LOP3.LUT R8, R6, R2, RZ, 0x3c, !PT ;  /* 0x0000000206087212 */ /* 0x001fca00078e3cff */
[----:B------:R0:W-:Y:S01]  /*156c0*/  STL [R1+0x8], R8 ;  /* 0x0000080801007387 */ /* 0x0001e20000100800 */
[----:B------:R-:W-:Y:S05]  /*156d0*/  @!P2 BRA `(.L_x_7734) ;  /* 0x0000000c002ca947 */ /* 0x000fea0003800000 */
[----:B------:R-:W-:Y:S01]  /*156e0*/  LOP3.LUT P2, RZ, R18, 0x1, RZ, 0xc0, !PT ;  /* 0x0000000112ff7812 */ /* 0x000fe2000784c0ff */
[----:B------:R-:W-:-:S12]  /*156f0*/  VIADD R6, R0, 0xffffffff ;  /* 0xffffffff00067836 */ /* 0x000fd80000000000 */
        /* <DEDUP_REMOVED lines=21> */
.L_x_7735:
        /* <DEDUP_REMOVED lines=8> */
.L_x_7805:
[----:B------:R-:W-:Y:S05]  /*158d0*/  BSYNC B2 ;  /* 0x0000000000027941 */ /* 0x000fea0003800000 */
.L_x_7736:
        /* <DEDUP_REMOVED lines=9> */
.L_x_7739:
[----:B------:R-:W-:Y:S05]  /*15970*/  BSYNC B2 ;  /* 0x0000000000027941 */ /* 0x000fea0003800000 */
.L_x_7738:
        /* <DEDUP_REMOVED lines=11> */
.L_x_7740:
        /* <DEDUP_REMOVED lines=13> */
.L_x_7806:
[----:B------:R-:W-:Y:S05]  /*15b00*/  BSYNC B2 ;  /* 0x0000000000027941 */ /* 0x000fea0003800000 */
.L_x_7741:
[----:B------:R-:W-:Y:S01]  /*15b10*/  BSSY B2, `(.L_x_7743) ;  /* 0x000000b000027945 */ /* 0x000fe20003800000 */
[----:B-12---:R-:W-:Y:S02]  /*15b20*/  IMAD.MOV.U32 R2, RZ, RZ, 0x0 ;  /* 0x00000000ff027424 */ /* 0x006fe400078e00ff */
[----:B------:R-:W-:Y:S01]  /*15b30*/  IMAD.MOV.U32 R3, RZ, RZ, 0x14f00000 ;  /* 0x14f00000ff037424 */ /* 0x000fe200078e00ff */
[----:B------:R-:W-:Y:S06]  /*15b40*/  @P1 BRA `(.L_x_7744) ;  /* 0x00000000001c1947 */ /* 0x000fec0003800000 */
[----:B------:R-:W0:Y:S02]  /*15b50*/  S2R R7, SR_TID.X ;  /* 0x0000000000077919 */ /* 0x000e240000002100 */
[----:B0-----:R-:W-:Y:S01]  /*15b60*/  LOP3.LUT R8, R7, 0x1f, RZ, 0xc0, !PT ;  /* 0x0000001f07087812 */ /* 0x001fe200078ec0ff */
[----:B------:R-:W-:-:S03]  /*15b70*/  IMAD.MOV.U32 R7, RZ, RZ, 0x10000 ;  /* 0x00010000ff077424 */ /* 0x000fc600078e00ff */
[----:B------:R-:W-:Y:S01]  /*15b80*/  ISETP.NE.AND P0, PT, R8, RZ, PT ;  /* 0x000000ff0800720c */ /* 0x000fe20003f05270 */
[----:B------:R1:W-:-:S12]  /*15b90*/  SYNCS.ARRIVE.TRANS64 RZ, [R4+URZ+0x38850], R7 ;  /* 0x0388500704ff79a7 */ /* 0x0003d8000800003f */
[----:B-1----:R-:W-:Y:S05]  /*15ba0*/  @!P0 BRA `(.L_x_7744) ;  /* 0x0000000000048947 */ /* 0x002fea0003800000 */
[----:B------:R-:W-:Y:S01]  /*15bb0*/  BPT.TRAP 0x1 ;  /* 0x000000040000795c */ /* 0x000fe20000300000 */
.L_x_7744:
[----:B------:R-:W-:Y:S05]  /*15bc0*/  BSYNC B2 ;  /* 0x0000000000027941 */ /* 0x000fea0003800000 */
.L_x_7743:
        /* <DEDUP_REMOVED lines=9> */
.L_x_7745:
        /* <DEDUP_REMOVED lines=10> */
[----:B------:R-:W-:Y:S01]  /*15d00*/  R2UR UR6, R2 ;  /* 0x00000000020672ca */ /* 0x000fe200000e0000 */
[----:B------:R-:W-:Y:S01]  /*15d10*/  VIADD R7, R5, 0x2400 ;  /* 0x0000240005077836 */ /* 0x000fe20000000000 */
[----:B------:R-:W-:Y:S01]  /*15d20*/  R2UR UR7, R3 ;  /* 0x00000000030772ca */ /* 0x000fe200000e0000 */
[----:B------:R-:W-:Y:S01]  /*15d30*/  UMOV UR10, 0x40 ;  /* 0x00000040000a7882 */ /* 0x000fe20000000000 */
[----:B------:R-:W-:-:S13]  /*15d40*/  PLOP3.LUT P0, PT, PT, PT, PT, 0x80, 0x0 ;  /* 0x000000000000781c */ /* 0x000fda0003f0f070 */
.L_x_7746:
        /* <DEDUP_REMOVED lines=15> */
.L_x_7747:
        /* <DEDUP_REMOVED lines=15> */
.L_x_7748:
        /* <DEDUP_REMOVED lines=15> */
.L_x_7749:
        /* <DEDUP_REMOVED lines=15> */
.L_x_7750:
        /* <DEDUP_REMOVED lines=15> */
.L_x_7751:
        /* <DEDUP_REMOVED lines=15> */
.L_x_7752:
        /* <DEDUP_REMOVED lines=10> */
.L_x_7734:
[----:B------:R-:W-:Y:S05]  /*16390*/  BSYNC B1 ;  /* 0x0000000000017941 */ /* 0x000fea0003800000 */
.L_x_7733:
[C---:B------:R-:W-:Y:S01]  /*163a0*/  ISETP.GT.AND P0, PT, R0.reuse, 0x1, PT ;  /* 0x000000010000780c */ /* 0x040fe20003f04270 */
[----:B------:R-:W-:-:S12]  /*163b0*/  VIADD R0, R0, 0xfffffffe ;  /* 0xfffffffe00007836 */ /* 0x000fd80000000000 */
[----:B------:R-:W-:Y:S05]  /*163c0*/  @P0 BRA `(.L_x_7753) ;  /* 0xffffffe400480947 */ /* 0x000fea000383ffff */
.L_x_7712:
[----:B------:R-:W-:Y:S05]  /*163d0*/  BSYNC B0 ;  /* 0x0000000000007941 */ /* 0x000fea0003800000 */
.L_x_7690:
        /* <DEDUP_REMOVED lines=24> */
.L_x_7755:
[----:B------:R-:W-:Y:S05]  /*16560*/  BSYNC B0 ;  /* 0x0000000000007941 */ /* 0x000fea0003800000 */
.L_x_7754:
[----:B------:R-:W-:-:S07]  /*16570*/  SEL R19, R19, RZ, P0 ;  /* 0x000000ff13137207 */ /* 0x000fce0000000000 */
.L_x_7652:
[----:B------:R-:W-:Y:S05]  /*16580*/  BSYNC B7 ;  /* 0x0000000000077941 */ /* 0x000fea0003800000 */
.L_x_7650:
        /* <DEDUP_REMOVED lines=13> */
.L_x_7756:
[----:B------:R-:W-:-:S03]  /*16660*/  UMOV UR4, 0xffffffff ;  /* 0xffffffff00047882 */ /* 0x000fc60000000000 */
[----:B------:R-:W-:Y:S05]  /*16670*/  BRA.DIV UR4, `(.L_x_7758) ;  /* 0x0000001a04607947 */ /* 0x000fea000b800000 */
[----:B-----5:R4:W0:Y:S02]  /*16680*/  SHFL.IDX PT, R14, R3, RZ, 0x1f ;  /* 0x00001fff030e7589 */ /* 0x02082400000e0000 */
.L_x_7809:
        /* <DEDUP_REMOVED lines=8> */
.L_x_7757:
[----:B--23--:R-:W2:Y:S01]  /*16710*/  LDL R0, [R1+0x10] ;  /* 0x0000100001007983 */ /* 0x00cea20000100800 */
[----:B------:R-:W-:Y:S02]  /*16720*/  ULDC UR4, c[0x0][0xd38] ;  /* 0x00034e0000047ab9 */ /* 0x000fe40000000800 */
[----:B--2---:R-:W-:-:S13]  /*16730*/  ISETP.GE.AND P0, PT, R0, UR4, PT ;  /* 0x0000000400007c0c */ /* 0x004fda000bf06270 */
[----:B------:R-:W-:Y:S05]  /*16740*/  @!P0 BRA `(.L_x_7759) ;  /* 0xffffffa0005c8947 */ /* 0x000fea000383ffff */
.L_x_7647:
[----:B0-----:R-:W2:Y:S01]  /*16750*/  LDL.LU R0, [R1+0x28] ;  /* 0x0000280001007983 */ /* 0x001ea20000300800 */
[----:B------:R-:W-:Y:S01]  /*16760*/  BSSY B0, `(.L_x_7760) ;  /* 0x000000b000007945 */ /* 0x000fe20003800000 */
[----:B------:R-:W0:Y:S01]  /*16770*/  S2R R5, SR_CgaCtaId ;  /* 0x0000000000057919 */ /* 0x000e220000008800 */
[----:B--2---:R-:W-:-:S05]  /*16780*/  VIADD R0, R0, 0x1 ;  /* 0x0000000100007836 */ /* 0x004fca0000000000 */
[----:B------:R-:W-:-:S04]  /*16790*/  LEA.HI R2, R0, R0, RZ, 0x1 ;  /* 0x0000000000027211 */ /* 0x000fc800078f08ff */
[----:B----4-:R-:W-:-:S05]  /*167a0*/  LOP3.LUT R3, R2, 0xfffffffe, RZ, 0xc0, !PT ;  /* 0xfffffffe02037812 */ /* 0x010fca00078ec0ff */
[----:B------:R-:W-:Y:S01]  /*167b0*/  IMAD.IADD R3, R0, 0x1, -R3 ;  /* 0x0000000100037824 */ /* 0x000fe200078e0a03 */
[----:B------:R-:W-:-:S04]  /*167c0*/  MOV R0, 0x400 ;  /* 0x0000040000007802 */ /* 0x000fc80000000f00 */
[----:B0-----:R-:W-:Y:S02]  /*167d0*/  LEA R0, R5, R0, 0x18 ;  /* 0x0000000005007211 */ /* 0x001fe400078ec0ff */
[----:B------:R-:W-:-:S04]  /*167e0*/  SHF.L.U32 R3, R3, 0x1f, RZ ;  /* 0x0000001f03037819 */ /* 0x000fc800000006ff */
[----:B------:R-:W0:Y:S02]  /*167f0*/  SYNCS.PHASECHK.TRANS64.TRYWAIT P0, [R0+URZ+0x38820], R3 ;  /* 0x03882003000075a7 */ /* 0x000e24000800017f */
[----:B0-----:R-:W-:Y:S05]  /*16800*/  @!P0 BRA `(.L_x_7761) ;  /* 0x0000001800248947 */ /* 0x001fea0003800000 */
.L_x_7810:
[----:B------:R-:W-:Y:S05]  /*16810*/  BSYNC B0 ;  /* 0x0000000000007941 */ /* 0x000fea0003800000 */
.L_x_7760:
[----:B------:R-:W-:-:S03]  /*16820*/  UMOV UR4, 0xffffffff ;  /* 0xffffffff00047882 */ /* 0x000fc60000000000 */
[----:B------:R-:W-:Y:S05]  /*16830*/  BRA.DIV UR4, `(.L_x_7762) ;  /* 0x0000001a042c7947 */ /* 0x000fea000b800000 */
[----:B------:R-:W2:Y:S02]  /*16840*/  S2R R2, SR_TID.X ;  /* 0x0000000000027919 */ /* 0x000ea40000002100 */
[----:B--2---:R-:W-:-:S04]  /*16850*/  SHF.R.U32.HI R2, RZ, 0x5, R2 ;  /* 0x00000005ff027819 */ /* 0x004fc80000011602 */
[----:B------:R-:W-:-:S05]  /*16860*/  LOP3.LUT R2, R2, 0x3, RZ, 0xc0, !PT ;  /* 0x0000000302027812 */ /* 0x000fca00078ec0ff */
[----:B------:R2:W3:Y:S02]  /*16870*/  SHFL.IDX PT, R14, R2, RZ, 0x1f ;  /* 0x00001fff020e7589 */ /* 0x0004e400000e0000 */
.L_x_7813:
[----:B---3--:R-:W-:Y:S01]  /*16880*/  ISETP.NE.AND P0, PT, R14, RZ, PT ;  /* 0x000000ff0e00720c */ /* 0x008fe20003f05270 */
[----:B------:R-:W-:-:S12]  /*16890*/  BSSY B0, `(.L_x_7763) ;  /* 0x0000025000007945 */ /* 0x000fd80003800000 */
[----:B------:R-:W-:Y:S05]  /*168a0*/  @P0 BRA `(.L_x_7764) ;  /* 0x00000000008c0947 */ /* 0x000fea0003800000 */
[----:B------:R-:W-:-:S03]  /*168b0*/  UMOV UR4, 0xffffffff ;  /* 0xffffffff00047882 */ /* 0x000fc60000000000 */
[----:B------:R-:W-:Y:S05]  /*168c0*/  BRA.DIV UR4, `(.L_x_7765) ;  /* 0x0000001a043c7947 */ /* 0x000fea000b800000 */
[----:B------:R-:W-:-:S13]  /*168d0*/  ELECT P6, URZ, PT ;  /* 0x00000000003f782f */ /* 0x000fda00038c0000 */
.L_x_7816:
[----:B------:R-:W-:Y:S05]  /*168e0*/  @!P6 BRA `(.L_x_7764) ;  /* 0x00000000007ce947 */ /* 0x000fea0003800000 */
[----:B------:R-:W-:-:S06]  /*168f0*/  ULOP3.LUT UR4, UR40, 0x2, URZ, 0xfc, !UPT ;  /* 0x0000000228047892 */ /* 0x000fcc000f8efc3f */
[----:B--2---:R-:W-:-:S05]  /*16900*/  IMAD.U32 R2, RZ, RZ, UR4 ;  /* 0x00000004ff027e24 */ /* 0x004fca000f8e00ff */
[----:B------:R-:W-:-:S13]  /*16910*/  ISETP.NE.AND P2, PT, R2, 0x3, PT ;  /* 0x000000030200780c */ /* 0x000fda0003f45270 */
[----:B------:R-:W-:Y:S05]  /*16920*/  @!P2 BRA `(.L_x_7766) ;  /* 0x000000000004a947 */ /* 0x000fea0003800000 */
[----:B------:R-:W-:Y:S01]  /*16930*/  BPT.TRAP 0x1 ;  /* 0x000000040000795c */ /* 0x000fe20000300000 */
.L_x_7766:
[----:B------:R-:W2:Y:S01]  /*16940*/  LDL.LU R7, [R1+0x8] ;  /* 0x0000080001077983 */ /* 0x000ea20000300800 */
[----:B------:R-:W-:Y:S02]  /*16950*/  VIADD R2, R0, 0x38840 ;  /* 0x0003884000027836 */ /* 0x000fe40000000000 */
[C---:B0-----:R-:W-:Y:S02]  /*16960*/  VIADD R3, R19.reuse, 0x1 ;  /* 0x0000000113037836 */ /* 0x041fe40000000000 */
[----:B-1----:R-:W-:-:S03]  /*16970*/  IMAD R6, R19, 0x8, R2 ;  /* 0x0000000813067824 */ /* 0x002fc600078e0202 */
        /* <DEDUP_REMOVED lines=9> */
.L_x_7817:
[----:B------:R-:W1:Y:S02]  /*16a10*/  SYNCS.PHASECHK.TRANS64.TRYWAIT P0, [R7+URZ], R2 ;  /* 0x00000002070075a7 */ /* 0x000e64000800017f */
[----:B-1----:R-:W-:Y:S05]  /*16a20*/  @!P0 BRA `(.L_x_7768) ;  /* 0x0000001800188947 */ /* 0x002fea0003800000 */
.L_x_7818:
[----:B------:R-:W-:Y:S05]  /*16a30*/  @!P2 BRA `(.L_x_7769) ;  /* 0x000000000004a947 */ /* 0x000fea0003800000 */
[----:B------:R-:W-:Y:S01]  /*16a40*/  BPT.TRAP 0x1 ;  /* 0x000000040000795c */ /* 0x000fe20000300000 */
.L_x_7769:
[----:B------:R-:W-:-:S04]  /*16a50*/  VIADD R0, R0, 0x38860 ;  /* 0x0003886000007836 */ /* 0x000fc80000000000 */
[----:B------:R-:W-:-:S04]  /*16a60*/  IMAD R4, R19, 0x8, R0 ;  /* 0x0000000813047824 */ /* 0x000fc800078e0200 */
[----:B------:R-:W2:Y:S02]  /*16a70*/  SYNCS.PHASECHK.TRANS64.TRYWAIT P0, [R4+URZ], R5 ;  /* 0x00000005040075a7 */ /* 0x000ea4000800017f */
[----:B--2---:R-:W-:Y:S05]  /*16a80*/  @!P0 BRA `(.L_x_7770) ;  /* 0x0000001800148947 */ /* 0x004fea0003800000 */
.L_x_7819:
[----:B------:R-:W-:-:S07]  /*16a90*/  IMAD R3, R3, 0x8, R0 ;  /* 0x0000000803037824 */ /* 0x000fce00078e0200 */
.L_x_7771:
[----:B---3--:R3:W4:Y:S02]  /*16aa0*/  SYNCS.PHASECHK.TRANS64.TRYWAIT P0, [R3+URZ], R2 ;  /* 0x00000002030075a7 */ /* 0x008724000800017f */
[----:B----4-:R-:W-:Y:S05]  /*16ab0*/  @!P0 NANOSLEEP.SYNCS 0x989680 ;  /* 0x009896800000895d */ /* 0x010fea0003900000 */
[----:B------:R-:W4:Y:S02]  /*16ac0*/  @!P0 SYNCS.PHASECHK.TRANS64 P0, [R3+URZ], R2 ;  /* 0x00000002030085a7 */ /* 0x000f24000800007f */
[----:B----4-:R-:W-:Y:S05]  /*16ad0*/  @!P0 BRA `(.L_x_7771) ;  /* 0xfffffffc00f08947 */ /* 0x010fea000383ffff */
.L_x_7764:
[----:B------:R-:W-:Y:S05]  /*16ae0*/  BSYNC B0 ;  /* 0x0000000000007941 */ /* 0x000fea0003800000 */
.L_x_7763:
[----:B------:R-:W-:Y:S05]  /*16af0*/  EXIT ;  /* 0x000000000000794d */ /* 0x000fea0003800000 */
.L_x_7606:
[----:B0-----:R0:W1:Y:S02]  /*16b00*/  SYNCS.PHASECHK.TRANS64.TRYWAIT P1, [R17+URZ+0x38800], R4 ;  /* 0x03880004110075a7 */ /* 0x001064000802017f */
[----:B-1----:R-:W-:Y:S05]  /*16b10*/  @!P1 NANOSLEEP.SYNCS 0x989680 ;  /* 0x009896800000995d */ /* 0x002fea0003900000 */
[----:B------:R-:W1:Y:S02]  /*16b20*/  @!P1 SYNCS.PHASECHK.TRANS64 P1, [R17+URZ+0x38800], R4 ;  /* 0x03880004110095a7 */ /* 0x000e64000802007f */
[----:B-1----:R-:W-:Y:S05]  /*16b30*/  @!P1 BRA `(.L_x_7606) ;  /* 0xfffffffc00f09947 */ /* 0x002fea000383ffff */
[----:B------:R-:W-:Y:S05]  /*16b40*/  BRA `(.L_x_7772) ;  /* 0xfffffecc00507947 */ /* 0x000fea000383ffff */
.L_x_7610:
[----:B--2---:R2:W3:Y:S02]  /*16b50*/  SYNCS.PHASECHK.TRANS64.TRYWAIT P1, [R5+URZ+0x38830], R8 ;  /* 0x03883008050075a7 */ /* 0x0044e4000802017f */
[----:B---3--:R-:W-:Y:S05]  /*16b60*/  @!P1 NANOSLEEP.SYNCS 0x989680 ;  /* 0x009896800000995d */ /* 0x008fea0003900000 */
[----:B------:R-:W3:Y:S02]  /*16b70*/  @!P1 SYNCS.PHASECHK.TRANS64 P1, [R5+URZ+0x38830], R8 ;  /* 0x03883008050095a7 */ /* 0x000ee4000802007f */
[----:B---3--:R-:W-:Y:S05]  /*16b80*/  @!P1 BRA `(.L_x_7610) ;  /* 0xfffffffc00f09947 */ /* 0x008fea000383ffff */
[----:B------:R-:W-:Y:S05]  /*16b90*/  BRA `(.L_x_7609) ;  /* 0xfffffecc00707947 */ /* 0x000fea000383ffff */
.L_x_7611:
[----:B---3--:R3:W4:Y:S02]  /*16ba0*/  SYNCS.PHASECHK.TRANS64.TRYWAIT P1, [R17+URZ+0x38810], R4 ;  /* 0x03881004110075a7 */ /* 0x008724000802017f */
[----:B----4-:R-:W-:Y:S05]  /*16bb0*/  @!P1 NANOSLEEP.SYNCS 0x989680 ;  /* 0x009896800000995d */ /* 0x010fea0003900000 */
[----:B------:R-:W4:Y:S02]  /*16bc0*/  @!P1 SYNCS.PHASECHK.TRANS64 P1, [R17+URZ+0x38810], R4 ;  /* 0x03881004110095a7 */ /* 0x000f24000802007f */
[----:B----4-:R-:W-:Y:S05]  /*16bd0*/  @!P1 BRA `(.L_x_7611) ;  /* 0xfffffffc00f09947 */ /* 0x010fea000383ffff */
[----:B------:R-:W-:Y:S05]  /*16be0*/  BRA `(.L_x_7773) ;  /* 0xfffffecc00fc7947 */ /* 0x000fea000383ffff */
.L_x_7615:
[----:B0-----:R0:W3:Y:S02]  /*16bf0*/  SYNCS.PHASECHK.TRANS64.TRYWAIT P1, [R5+URZ+0x38850], R8 ;  /* 0x03885008050075a7 */ /* 0x0010e4000802017f */
[----:B---3--:R-:W-:Y:S05]  /*16c00*/  @!P1 NANOSLEEP.SYNCS 0x989680 ;  /* 0x009896800000995d */ /* 0x008fea0003900000 */
[----:B------:R-:W3:Y:S02]  /*16c10*/  @!P1 SYNCS.PHASECHK.TRANS64 P1, [R5+URZ+0x38850], R8 ;  /* 0x03885008050095a7 */ /* 0x000ee4000802007f */
[----:B---3--:R-:W-:Y:S05]  /*16c20*/  @!P1 BRA `(.L_x_7615) ;  /* 0xfffffffc00f09947 */ /* 0x008fea000383ffff */
[----:B------:R-:W-:Y:S05]  /*16c30*/  BRA `(.L_x_7614) ;  /* 0xfffffed0002c7947 */ /* 0x000fea000383ffff */
.L_x_7620:
[----:B-1----:R1:W2:Y:S02]  /*16c40*/  SYNCS.PHASECHK.TRANS64.TRYWAIT P3, [R9+URZ+0x38830], R8 ;  /* 0x03883008090075a7 */ /* 0x0022a4000806017f */
[----:B--2---:R-:W-:Y:S05]  /*16c50*/  @!P3 NANOSLEEP.SYNCS 0x989680 ;  /* 0x009896800000b95d */ /* 0x004fea0003900000 */
[----:B------:R-:W2:Y:S02]  /*16c60*/  @!P3 SYNCS.PHASECHK.TRANS64 P3, [R9+URZ+0x38830], R8 ;  /* 0x038830080900b5a7 */ /* 0x000ea4000806007f */
[----:B--2---:R-:W-:Y:S05]  /*16c70*/  @!P3 BRA `(.L_x_7620) ;  /* 0xfffffffc00f0b947 */ /* 0x004fea000383ffff */
[----:B------:R-:W-:Y:S05]  /*16c80*/  BRA `(.L_x_7619) ;  /* 0xfffffefc005c7947 */ /* 0x000fea000383ffff */
.L_x_7624:
[----:B---3--:R3:W4:Y:S02]  /*16c90*/  SYNCS.PHASECHK.TRANS64.TRYWAIT P3, [R9+URZ+0x38850], R8 ;  /* 0x03885008090075a7 */ /* 0x008724000806017f */
[----:B----4-:R-:W-:Y:S05]  /*16ca0*/  @!P3 NANOSLEEP.SYNCS 0x989680 ;  /* 0x009896800000b95d */ /* 0x010fea0003900000 */
[----:B------:R-:W4:Y:S02]  /*16cb0*/  @!P3 SYNCS.PHASECHK.TRANS64 P3, [R9+URZ+0x38850], R8 ;  /* 0x038850080900b5a7 */ /* 0x000f24000806007f */
[----:B----4-:R-:W-:Y:S05]  /*16cc0*/  @!P3 BRA `(.L_x_7624) ;  /* 0xfffffffc00f0b947 */ /* 0x010fea000383ffff */
[----:B------:R-:W-:Y:S05]  /*16cd0*/  BRA `(.L_x_7623) ;  /* 0xfffffefc00c07947 */ /* 0x000fea000383ffff */
.L_x_7630:
[----:B-1----:R1:W2:Y:S02]  /*16ce0*/  SYNCS.PHASECHK.TRANS64.TRYWAIT P1, [R9+URZ+0x38830], R8 ;  /* 0x03883008090075a7 */ /* 0x0022a4000802017f */
[----:B--2---:R-:W-:Y:S05]  /*16cf0*/  @!P1 NANOSLEEP.SYNCS 0x989680 ;  /* 0x009896800000995d */ /* 0x004fea0003900000 */
[----:B------:R-:W2:Y:S02]  /*16d00*/  @!P1 SYNCS.PHASECHK.TRANS64 P1, [R9+URZ+0x38830], R8 ;  /* 0x03883008090095a7 */ /* 0x000ea4000802007f */
[----:B--2---:R-:W-:Y:S05]  /*16d10*/  @!P1 BRA `(.L_x_7630) ;  /* 0xfffffffc00f09947 */ /* 0x004fea000383ffff */
[----:B------:R-:W-:Y:S05]  /*16d20*/  BRA `(.L_x_7629) ;  /* 0xffffff3000d07947 */ /* 0x000fea000383ffff */
.L_x_7634:
[----:B---3--:R3:W4:Y:S02]  /*16d30*/  SYNCS.PHASECHK.TRANS64.TRYWAIT P1, [R9+URZ+0x38850], R8 ;  /* 0x03885008090075a7 */ /* 0x008724000802017f */
[----:B----4-:R-:W-:Y:S05]  /*16d40*/  @!P1 NANOSLEEP.SYNCS 0x989680 ;  /* 0x009896800000995d */ /* 0x010fea0003900000 */
[----:B------:R-:W4:Y:S02]  /*16d50*/  @!P1 SYNCS.PHASECHK.TRANS64 P1, [R9+URZ+0x38850], R8 ;  /* 0x03885008090095a7 */ /* 0x000f24000802007f */
[----:B----4-:R-:W-:Y:S05]  /*16d60*/  @!P1 BRA `(.L_x_7634) ;  /* 0xfffffffc00f09947 */ /* 0x010fea000383ffff */
[----:B------:R-:W-:Y:S05]  /*16d70*/  BRA `(.L_x_7633) ;  /* 0xffffff34002c7947 */ /* 0x000fea000383ffff */
.L_x_7658:
[----:B------:R-:W-:Y:S02]  /*16d80*/  IMAD.MOV.U32 R13, RZ, RZ, R4 ;  /* 0x000000ffff0d7224 */ /* 0x000fe400078e0004 */
[----:B------:R-:W-:Y:S02]  /*16d90*/  IMAD.MOV.U32 R12, RZ, RZ, RZ ;  /* 0x000000ffff0c7224 */ /* 0x000fe400078e00ff */
[----:B------:R-:W-:Y:S02]  /*16da0*/  IMAD.MOV.U32 R11, RZ, RZ, 0x1f ;  /* 0x0000001fff0b7424 */ /* 0x000fe400078e00ff */
[----:B------:R-:W-:-:S07]  /*16db0*/  IMAD.MOV.U32 R15, RZ, RZ, -0x1 ;  /* 0xffffffffff0f7424 */ /* 0x000fce00078e00ff */
[----:B0-----:R-:W-:Y:S05]  /*16dc0*/  WARPSYNC.COLLECTIVE R15, `(.L_x_7774) ;  /* 0x000000000f087348 */ /* 0x001fea0003c00000 */
[----:B------:R1:W2:Y:S02]  /*16dd0*/  SHFL.IDX P6, R14, R13, R12, R11 ;  /* 0x0000000c0d0e7389 */ /* 0x0002a400000c000b */
[----:B012---:R-:W-:Y:S01]  /*16de0*/  ENDCOLLECTIVE ;  /* 0x000000000000791b */ /* 0x007fe20003800000 */
.L_x_7774:
[----:B------:R-:W-:Y:S05]  /*16df0*/  BRA `(.L_x_7775) ;  /* 0xffffffa400747947 */ /* 0x000fea000383ffff */
.L_x_7660:
[----:B------:R-:W-:Y:S01]  /*16e00*/  BSSY B0, `(.L_x_7776) ;  /* 0x0000006000007945 */ /* 0x000fe20003800000 */
[----:B------:R-:W-:-:S07]  /*16e10*/  IMAD.MOV.U32 R15, RZ, RZ, -0x1 ;  /* 0xffffffffff0f7424 */ /* 0x000fce00078e00ff */
[----:B01----:R-:W-:Y:S05]  /*16e20*/  WARPSYNC.COLLECTIVE R15, `(.L_x_7777) ;  /* 0x000000000f0c7348 */ /* 0x003fea0003c00000 */
[----:B------:R-:W-:Y:S02]  /*16e30*/  ELECT P6, UR62, PT ;  /* 0x00000000003e782f */ /* 0x000fe400038c0000 */
[----:B------:R-:W-:Y:S01]  /*16e40*/  MOV R14, UR62 ;  /* 0x0000003e000e7c02 */ /* 0x000fe20008000f00 */
[----:B01----:R-:W-:Y:S10]  /*16e50*/  ENDCOLLECTIVE ;  /* 0x000000000000791b */ /* 0x003ff40003800000 */
.L_x_7777:
[----:B------:R-:W-:Y:S05]  /*16e60*/  BSYNC B0 ;  /* 0x0000000000007941 */ /* 0x000fea0003800000 */
.L_x_7776:
[----:B------:R-:W-:Y:S05]  /*16e70*/  BRA `(.L_x_7778) ;  /* 0xffffffa400787947 */ /* 0x000fea000383ffff */
.L_x_7662:
[----:B--2---:R2:W3:Y:S02]  /*16e80*/  SYNCS.PHASECHK.TRANS64.TRYWAIT P0, [R0+URZ+0x38840], R2 ;  /* 0x03884002000075a7 */ /* 0x0044e4000800017f */
[----:B---3--:R-:W-:Y:S05]  /*16e90*/  @!P0 NANOSLEEP.SYNCS 0x989680 ;  /* 0x009896800000895d */ /* 0x008fea0003900000 */
[----:B------:R-:W3:Y:S02]  /*16ea0*/  @!P0 SYNCS.PHASECHK.TRANS64 P0, [R0+URZ+0x38840], R2 ;  /* 0x03884002000085a7 */ /* 0x000ee4000800007f */
[----:B---3--:R-:W-:Y:S05]  /*16eb0*/  @!P0 BRA `(.L_x_7662) ;  /* 0xfffffffc00f08947 */ /* 0x008fea000383ffff */
[----:B------:R-:W-:Y:S05]  /*16ec0*/  BRA `(.L_x_7779) ;  /* 0xffffffa400d07947 */ /* 0x000fea000383ffff */
.L_x_7666:
        /* <DEDUP_REMOVED lines=8> */
.L_x_7780:
[----:B------:R-:W-:-:S04]  /*16f50*/  IMAD R10, R6, 0x40, R10 ;  /* 0x00000040060a7824 */ /* 0x000fc800078e020a */
[----:B------:R-:W-:Y:S01]  /*16f60*/  VIADD R6, R10, 0x20 ;  /* 0x000000200a067836 */ /* 0x000fe20000000000 */
[----:B------:R0:W-:Y:S01]  /*16f70*/  STL [R1+0x14], R10 ;  /* 0x0000140a01007387 */ /* 0x0001e20000100800 */
[----:B------:R-:W-:Y:S02]  /*16f80*/  IMAD.MOV.U32 R13, RZ, RZ, R0 ;  /* 0x000000ffff0d7224 */ /* 0x000fe400078e0000 */
[----:B------:R-:W-:-:S07]  /*16f90*/  IMAD.MOV.U32 R4, RZ, RZ, R14 ;  /* 0x000000ffff047224 */ /* 0x000fce00078e000e */
[----:B0-----:R-:W-:Y:S05]  /*16fa0*/  WARPSYNC.COLLECTIVE R15, `(.L_x_7781) ;  /* 0x000000000f087348 */ /* 0x001fea0003c00000 */
[----:B------:R1:W2:Y:S02]  /*16fb0*/  SHFL.IDX P6, R14, R13, R12, R11 ;  /* 0x0000000c0d0e7389 */ /* 0x0002a400000c000b */
[----:B012---:R-:W-:Y:S01]  /*16fc0*/  ENDCOLLECTIVE ;  /* 0x000000000000791b */ /* 0x007fe20003800000 */
.L_x_7781:
[----:B------:R-:W-:Y:S02]  /*16fd0*/  ULDC UR4, c[0x0][0x288] ;  /* 0x0000a20000047ab9 */ /* 0x000fe40000000800 */
[----:B------:R-:W-:Y:S02]  /*16fe0*/  IMAD R2, R7, UR4, RZ ;  /* 0x0000000407027c24 */ /* 0x000fe4000f8e02ff */
[----:B------:R-:W-:-:S03]  /*16ff0*/  VIADD R7, R10, 0x10 ;  /* 0x000000100a077836 */ /* 0x000fc60000000000 */
[----:B------:R-:W-:Y:S02]  /*17000*/  ISETP.GE.AND P1, PT, R10, R2, PT ;  /* 0x000000020a00720c */ /* 0x000fe40003f26270 */
[----:B------:R0:W-:Y:S01]  /*17010*/  STL [R1+0x20], R7 ;  /* 0x0000200701007387 */ /* 0x0001e20000100800 */
[----:B------:R-:W-:-:S03]  /*17020*/  IMAD.MOV.U32 R13, RZ, RZ, R3 ;  /* 0x000000ffff0d7224 */ /* 0x000fc600078e0003 */
[----:B------:R0:W-:Y:S01]  /*17030*/  STL [R1+0x24], R6 ;  /* 0x0000240601007387 */ /* 0x0001e20000100800 */
[----:B------:R-:W-:Y:S02]  /*17040*/  IMAD.MOV.U32 R12, RZ, RZ, 0x1 ;  /* 0x00000001ff0c7424 */ /* 0x000fe400078e00ff */
[----:B------:R-:W-:-:S07]  /*17050*/  IMAD.MOV.U32 R5, RZ, RZ, R14 ;  /* 0x000000ffff057224 */ /* 0x000fce00078e000e */
[----:B0-----:R-:W-:Y:S05]  /*17060*/  WARPSYNC.COLLECTIVE R15, `(.L_x_7782) ;  /* 0x000000000f087348 */ /* 0x001fea0003c00000 */
[----:B------:R1:W2:Y:S02]  /*17070*/  SHFL.IDX P6, R14, R13, R12, R11 ;  /* 0x0000000c0d0e7389 */ /* 0x0002a400000c000b */
[----:B012---:R-:W-:Y:S01]  /*17080*/  ENDCOLLECTIVE ;  /* 0x000000000000791b */ /* 0x007fe20003800000 */
.L_x_7782:
        /* <DEDUP_REMOVED lines=15> */
.L_x_7783:
[----:B------:R-:W-:Y:S02]  /*17180*/  IMAD.MOV.U32 R13, RZ, RZ, R3 ;  /* 0x000000ffff0d7224 */ /* 0x000fe400078e0003 */
[----:B------:R-:W-:Y:S02]  /*17190*/  IMAD.MOV.U32 R12, RZ, RZ, 0x2 ;  /* 0x00000002ff0c7424 */ /* 0x000fe400078e00ff */
[----:B------:R-:W-:-:S07]  /*171a0*/  IMAD.MOV.U32 R5, RZ, RZ, R14 ;  /* 0x000000ffff057224 */ /* 0x000fce00078e000e */
[----:B------:R-:W-:Y:S05]  /*171b0*/  WARPSYNC.COLLECTIVE R15, `(.L_x_7784) ;  /* 0x000000000f087348 */ /* 0x000fea0003c00000 */
[----:B------:R0:W1:Y:S02]  /*171c0*/  SHFL.IDX P6, R14, R13, R12, R11 ;  /* 0x0000000c0d0e7389 */ /* 0x00006400000c000b */
[----:B01----:R-:W-:Y:S01]  /*171d0*/  ENDCOLLECTIVE ;  /* 0x000000000000791b */ /* 0x003fe20003800000 */
.L_x_7784:
        /* <DEDUP_REMOVED lines=15> */
.L_x_7785:
[----:B------:R-:W-:Y:S02]  /*172d0*/  IMAD.MOV.U32 R13, RZ, RZ, R3 ;  /* 0x000000ffff0d7224 */ /* 0x000fe400078e0003 */
[----:B------:R-:W-:Y:S02]  /*172e0*/  IMAD.MOV.U32 R12, RZ, RZ, 0x3 ;  /* 0x00000003ff0c7424 */ /* 0x000fe400078e00ff */
[----:B------:R-:W-:-:S07]  /*172f0*/  IMAD.MOV.U32 R5, RZ, RZ, R14 ;  /* 0x000000ffff057224 */ /* 0x000fce00078e000e */
[----:B------:R-:W-:Y:S05]  /*17300*/  WARPSYNC.COLLECTIVE R15, `(.L_x_7786) ;  /* 0x000000000f087348 */ /* 0x000fea0003c00000 */
[----:B------:R0:W1:Y:S02]  /*17310*/  SHFL.IDX P6, R14, R13, R12, R11 ;  /* 0x0000000c0d0e7389 */ /* 0x00006400000c000b */
[----:B01----:R-:W-:Y:S01]  /*17320*/  ENDCOLLECTIVE ;  /* 0x000000000000791b */ /* 0x003fe20003800000 */
.L_x_7786:
        /* <DEDUP_REMOVED lines=10> */
.L_x_7787:
[----:B------:R-:W-:Y:S01]  /*173d0*/  @!PT LDS RZ, [RZ] ;  /* 0x00000000fffff984 */ /* 0x000fe20000000800 */
[----:B------:R-:W-:Y:S01]  /*173e0*/  @!PT LDS RZ, [RZ] ;  /* 0x00000000fffff984 */ /* 0x000fe20000000800 */
[----:B------:R-:W-:Y:S01]  /*173f0*/  @!PT LDS RZ, [RZ] ;  /* 0x00000000fffff984 */ /* 0x000fe20000000800 */
[----:B------:R0:W-:Y:S01]  /*17400*/  @!P1 LDGSTS.E.BYPASS.LTC128B.128 [R8+0x21400], desc[UR44][R4.64], !P0 ;  /* 0x2140000004089fae */ /* 0x0001e2000c101d6c */
[----:B------:R-:W-:Y:S01]  /*17410*/  IMAD.MOV.U32 R0, RZ, RZ, R14 ;  /* 0x000000ffff007224 */ /* 0x000fe200078e000e */
[----:B------:R-:W-:Y:S06]  /*17420*/  BRA `(.L_x_7788) ;  /* 0xffffffa800d47947 */ /* 0x000fec000383ffff */
.L_x_7670:
        /* <DEDUP_REMOVED lines=8> */
.L_x_7790:
[----:B------:R-:W-:Y:S05]  /*174b0*/  BSYNC B0 ;  /* 0x0000000000007941 */ /* 0x000fea0003800000 */
.L_x_7789:
        /* <DEDUP_REMOVED lines=10> */
.L_x_7791:
        /* <DEDUP_REMOVED lines=46> */
.L_x_7792:
[----:B------:R-:W-:Y:S02]  /*17840*/  IMAD.MOV.U32 R13, RZ, RZ, R0 ;  /* 0x000000ffff0d7224 */ /* 0x000fe400078e0000 */
[----:B------:R-:W-:-:S07]  /*17850*/  IMAD.MOV.U32 R8, RZ, RZ, R14 ;  /* 0x000000ffff087224 */ /* 0x000fce00078e000e */
[----:B------:R-:W-:Y:S05]  /*17860*/  WARPSYNC.COLLECTIVE R15, `(.L_x_7793) ;  /* 0x000000000f087348 */ /* 0x000fea0003c00000 */
[----:B------:R0:W1:Y:S02]  /*17870*/  SHFL.IDX P6, R14, R13, R12, R11 ;  /* 0x0000000c0d0e7389 */ /* 0x00006400000c000b */
[----:B01----:R-:W-:Y:S01]  /*17880*/  ENDCOLLECTIVE ;  /* 0x000000000000791b */ /* 0x003fe20003800000 */
.L_x_7793:
        /* <DEDUP_REMOVED lines=22> */
.L_x_7794:
        /* <DEDUP_REMOVED lines=21> */
.L_x_7795:
        /* <DEDUP_REMOVED lines=29> */
.L_x_7796:
[----:B------:R-:W-:Y:S02]  /*17d10*/  IMAD.MOV.U32 R13, RZ, RZ, R0 ;  /* 0x000000ffff0d7224 */ /* 0x000fe400078e0000 */
[----:B------:R-:W-:-:S07]  /*17d20*/  IMAD.MOV.U32 R6, RZ, RZ, R14 ;  /* 0x000000ffff067224 */ /* 0x000fce00078e000e */
[----:B------:R-:W-:Y:S05]  /*17d30*/  WARPSYNC.COLLECTIVE R15, `(.L_x_7797) ;  /* 0x000000000f087348 */ /* 0x000fea0003c00000 */
[----:B------:R0:W1:Y:S02]  /*17d40*/  SHFL.IDX P6, R14, R13, R12, R11 ;  /* 0x0000000c0d0e7389 */ /* 0x00006400000c000b */
[----:B01----:R-:W-:Y:S01]  /*17d50*/  ENDCOLLECTIVE ;  /* 0x000000000000791b */ /* 0x003fe20003800000 */
.L_x_7797:
[----:B------:R-:W-:Y:S01]  /*17d60*/  IMAD.MOV.U32 R0, RZ, RZ, R14 ;  /* 0x000000ffff007224 */ /* 0x000fe200078e000e */
[----:B------:R-:W-:Y:S06]  /*17d70*/  BRA `(.L_x_7798) ;  /* 0xffffffb0001c7947 */ /* 0x000fec000383ffff */
.L_x_7675:
[----:B0-----:R0:W2:Y:S02]  /*17d80*/  SYNCS.PHASECHK.TRANS64.TRYWAIT P0, [R17+URZ+0x38820], R0 ;  /* 0x03882000110075a7 */ /* 0x0010a4000800017f */
[----:B--2---:R-:W-:Y:S05]  /*17d90*/  @!P0 NANOSLEEP.SYNCS 0x989680 ;  /* 0x009896800000895d */ /* 0x004fea0003900000 */
[----:B------:R-:W2:Y:S02]  /*17da0*/  @!P0 SYNCS.PHASECHK.TRANS64 P0, [R17+URZ+0x38820], R0 ;  /* 0x03882000110085a7 */ /* 0x000ea4000800007f */
[----:B--2---:R-:W-:Y:S05]  /*17db0*/  @!P0 BRA `(.L_x_7675) ;  /* 0xfffffffc00f08947 */ /* 0x004fea000383ffff */
[----:B------:R-:W-:Y:S05]  /*17dc0*/  BRA `(.L_x_7799) ;  /* 0xffffffb000d87947 */ /* 0x000fea000383ffff */
.L_x_7679:
[----:B0-----:R0:W2:Y:S02]  /*17dd0*/  SYNCS.PHASECHK.TRANS64.TRYWAIT P0, [R0+URZ+0x38860], R2 ;  /* 0x03886002000075a7 */ /* 0x0010a4000800017f */
[----:B--2---:R-:W-:Y:S05]  /*17de0*/  @!P0 NANOSLEEP.SYNCS 0x989680 ;  /* 0x009896800000895d */ /* 0x004fea0003900000 */
[----:B------:R-:W2:Y:S02]  /*17df0*/  @!P0 SYNCS.PHASECHK.TRANS64 P0, [R0+URZ+0x38860], R2 ;  /* 0x03886002000085a7 */ /* 0x000ea4000800007f */
[----:B--2---:R-:W-:Y:S05]  /*17e00*/  @!P0 BRA `(.L_x_7679) ;  /* 0xfffffffc00f08947 */ /* 0x004fea000383ffff */
[----:B------:R-:W-:Y:S05]  /*17e10*/  BRA `(.L_x_7800) ;  /* 0xffffffb000f87947 */ /* 0x000fea000383ffff */
.L_x_7696:
[----:B-1----:R1:W2:Y:S02]  /*17e20*/  SYNCS.PHASECHK.TRANS64.TRYWAIT P0, [R3+URZ+0x38840], R2 ;  /* 0x03884002030075a7 */ /* 0x0022a4000800017f */
[----:B--2---:R-:W-:Y:S05]  /*17e30*/  @!P0 NANOSLEEP.SYNCS 0x989680 ;  /* 0x009896800000895d */ /* 0x004fea0003900000 */
[----:B------:R-:W2:Y:S02]  /*17e40*/  @!P0 SYNCS.PHASECHK.TRANS64 P0, [R3+URZ+0x38840], R2 ;  /* 0x03884002030085a7 */ /* 0x000ea4000800007f */
[----:B--2---:R-:W-:Y:S05]  /*17e50*/  @!P0 BRA `(.L_x_7696) ;  /* 0xfffffffc00f08947 */ /* 0x004fea000383ffff */
[----:B------:R-:W-:Y:S05]  /*17e60*/  BRA `(.L_x_7801) ;  /* 0xffffffbc00d87947 */ /* 0x000fea000383ffff */
.L_x_7701:
[----:B--2---:R2:W3:Y:S02]  /*17e70*/  SYNCS.PHASECHK.TRANS64.TRYWAIT P0, [R3+URZ+0x38860], R2 ;  /* 0x03886002030075a7 */ /* 0x0044e4000800017f */
[----:B---3--:R-:W-:Y:S05]  /*17e80*/  @!P0 NANOSLEEP.SYNCS 0x989680 ;  /* 0x009896800000895d */ /* 0x008fea0003900000 */
[----:B------:R-:W3:Y:S02]  /*17e90*/  @!P0 SYNCS.PHASECHK.TRANS64 P0, [R3+URZ+0x38860], R2 ;  /* 0x03886002030085a7 */ /* 0x000ee4000800007f */
[----:B---3--:R-:W-:Y:S05]  /*17ea0*/  @!P0 BRA `(.L_x_7701) ;  /* 0xfffffffc00f08947 */ /* 0x008fea000383ffff */
[----:B------:R-:W-:Y:S05]  /*17eb0*/  BRA `(.L_x_7802) ;  /* 0xffffffc000507947 */ /* 0x000fea000383ffff */
.L_x_7717:
[----:B0-----:R0:W1:Y:S02]  /*17ec0*/  SYNCS.PHASECHK.TRANS64.TRYWAIT P0, [R4+URZ+0x38840], R2 ;  /* 0x03884002040075a7 */ /* 0x001064000800017f */
[----:B-1----:R-:W-:Y:S05]  /*17ed0*/  @!P0 NANOSLEEP.SYNCS 0x989680 ;  /* 0x009896800000895d */ /* 0x002fea0003900000 */
[----:B------:R-:W1:Y:S02]  /*17ee0*/  @!P0 SYNCS.PHASECHK.TRANS64 P0, [R4+URZ+0x38840], R2 ;  /* 0x03884002040085a7 */ /* 0x000e64000800007f */
[----:B-1----:R-:W-:Y:S05]  /*17ef0*/  @!P0 BRA `(.L_x_7717) ;  /* 0xfffffffc00f08947 */ /* 0x002fea000383ffff */
[----:B------:R-:W-:Y:S05]  /*17f00*/  BRA `(.L_x_7803) ;  /* 0xffffffcc001c7947 */ /* 0x000fea000383ffff */
.L_x_7722:
[----:B-1----:R1:W2:Y:S02]  /*17f10*/  SYNCS.PHASECHK.TRANS64.TRYWAIT P0, [R4+URZ+0x38860], R2 ;  /* 0x03886002040075a7 */ /* 0x0022a4000800017f */
[----:B--2---:R-:W-:Y:S05]  /*17f20*/  @!P0 NANOSLEEP.SYNCS 0x989680 ;  /* 0x009896800000895d */ /* 0x004fea0003900000 */
[----:B------:R-:W2:Y:S02]  /*17f30*/  @!P0 SYNCS.PHASECHK.TRANS64 P0, [R4+URZ+0x38860], R2 ;  /* 0x03886002040085a7 */ /* 0x000ea4000800007f */
[----:B--2---:R-:W-:Y:S05]  /*17f40*/  @!P0 BRA `(.L_x_7722) ;  /* 0xfffffffc00f08947 */ /* 0x004fea000383ffff */
[----:B------:R-:W-:Y:S05]  /*17f50*/  BRA `(.L_x_7804) ;  /* 0xffffffcc00947947 */ /* 0x000fea000383ffff */
.L_x_7737:
[----:B-1----:R1:W2:Y:S02]  /*17f60*/  SYNCS.PHASECHK.TRANS64.TRYWAIT P0, [R4+URZ+0x38840], R2 ;  /* 0x03884002040075a7 */ /* 0x0022a4000800017f */
[----:B--2---:R-:W-:Y:S05]  /*17f70*/  @!P0 NANOSLEEP.SYNCS 0x989680 ;  /* 0x009896800000895d */ /* 0x004fea0003900000 */
[----:B------:R-:W2:Y:S02]  /*17f80*/  @!P0 SYNCS.PHASECHK.TRANS64 P0, [R4+URZ+0x38840], R2 ;  /* 0x03884002040085a7 */ /* 0x000ea4000800007f */
[----:B--2---:R-:W-:Y:S05]  /*17f90*/  @!P0 BRA `(.L_x_7737) ;  /* 0xfffffffc00f08947 */ /* 0x004fea000383ffff */
[----:B------:R-:W-:Y:S05]  /*17fa0*/  BRA `(.L_x_7805) ;  /* 0xffffffd800487947 */ /* 0x000fea000383ffff */
.L_x_7742:
[----:B--2---:R2:W3:Y:S02]  /*17fb0*/  SYNCS.PHASECHK.TRANS64.TRYWAIT P0, [R4+URZ+0x38860], R2 ;  /* 0x03886002040075a7 */ /* 0x0044e4000800017f */
[----:B---3--:R-:W-:Y:S05]  /*17fc0*/  @!P0 NANOSLEEP.SYNCS 0x989680 ;  /* 0x009896800000895d */ /* 0x008fea0003900000 */
[----:B------:R-:W3:Y:S02]  /*17fd0*/  @!P0 SYNCS.PHASECHK.TRANS64 P0, [R4+URZ+0x38860], R2 ;  /* 0x03886002040085a7 */ /* 0x000ee4000800007f */
[----:B---3--:R-:W-:Y:S05]  /*17fe0*/  @!P0 BRA `(.L_x_7742) ;  /* 0xfffffffc00f08947 */ /* 0x008fea000383ffff */
[----:B------:R-:W-:Y:S05]  /*17ff0*/  BRA `(.L_x_7806) ;  /* 0xffffffd800c07947 */ /* 0x000fea000383ffff */
.L_x_7758:
        /* <DEDUP_REMOVED lines=8> */
.L_x_7808:
[----:B------:R-:W-:Y:S05]  /*18080*/  BSYNC B0 ;  /* 0x0000000000007941 */ /* 0x000fea0003800000 */
.L_x_7807:
[----:B------:R-:W-:Y:S05]  /*18090*/  BRA `(.L_x_7809) ;  /* 0xffffffe4007c7947 */ /* 0x000fea000383ffff */
.L_x_7761:
[----:B0-----:R0:W2:Y:S02]  /*180a0*/  SYNCS.PHASECHK.TRANS64.TRYWAIT P0, [R0+URZ+0x38820], R3 ;  /* 0x03882003000075a7 */ /* 0x0010a4000800017f */
[----:B--2---:R-:W-:Y:S05]  /*180b0*/  @!P0 NANOSLEEP.SYNCS 0x989680 ;  /* 0x009896800000895d */ /* 0x004fea0003900000 */
[----:B------:R-:W2:Y:S02]  /*180c0*/  @!P0 SYNCS.PHASECHK.TRANS64 P0, [R0+URZ+0x38820], R3 ;  /* 0x03882003000085a7 */ /* 0x000ea4000800007f */
[----:B--2---:R-:W-:Y:S05]  /*180d0*/  @!P0 BRA `(.L_x_7761) ;  /* 0xfffffffc00f08947 */ /* 0x004fea000383ffff */
[----:B------:R-:W-:Y:S05]  /*180e0*/  BRA `(.L_x_7810) ;  /* 0xffffffe400c87947 */ /* 0x000fea000383ffff */
.L_x_7762:
        /* <DEDUP_REMOVED lines=11> */
.L_x_7812:
[----:B------:R-:W-:Y:S05]  /*181a0*/  BSYNC B0 ;  /* 0x0000000000007941 */ /* 0x000fea0003800000 */
.L_x_7811:
[----:B------:R-:W-:Y:S05]  /*181b0*/  BRA `(.L_x_7813) ;  /* 0xffffffe400b07947 */ /* 0x000fea000383ffff */
.L_x_7765:
[----:B------:R-:W-:Y:S01]  /*181c0*/  BSSY B1, `(.L_x_7814) ;  /* 0x0000006000017945 */ /* 0x000fe20003800000 */
[----:B------:R-:W-:-:S07]  /*181d0*/  IMAD.MOV.U32 R15, RZ, RZ, -0x1 ;  /* 0xffffffffff0f7424 */ /* 0x000fce00078e00ff */
[----:B012---:R-:W-:Y:S05]  /*181e0*/  WARPSYNC.COLLECTIVE R15, `(.L_x_7815) ;  /* 0x000000000f0c7348 */ /* 0x007fea0003c00000 */
[----:B------:R-:W-:Y:S02]  /*181f0*/  ELECT P6, UR62, PT ;  /* 0x00000000003e782f */ /* 0x000fe400038c0000 */
[----:B------:R-:W-:Y:S01]  /*18200*/  MOV R14, UR62 ;  /* 0x0000003e000e7c02 */ /* 0x000fe20008000f00 */
[----:B012---:R-:W-:Y:S10]  /*18210*/  ENDCOLLECTIVE ;  /* 0x000000000000791b */ /* 0x007ff40003800000 */
.L_x_7815:
[----:B------:R-:W-:Y:S05]  /*18220*/  BSYNC B1 ;  /* 0x0000000000017941 */ /* 0x000fea0003800000 */
.L_x_7814:
[----:B------:R-:W-:Y:S05]  /*18230*/  BRA `(.L_x_7816) ;  /* 0xffffffe400a87947 */ /* 0x000fea000383ffff */
.L_x_7767:
[----:B0-----:R0:W1:Y:S02]  /*18240*/  SYNCS.PHASECHK.TRANS64.TRYWAIT P0, [R6+URZ], R5 ;  /* 0x00000005060075a7 */ /* 0x001064000800017f */
[----:B-1----:R-:W-:Y:S05]  /*18250*/  @!P0 NANOSLEEP.SYNCS 0x989680 ;  /* 0x009896800000895d */ /* 0x002fea0003900000 */
[----:B------:R-:W1:Y:S02]  /*18260*/  @!P0 SYNCS.PHASECHK.TRANS64 P0, [R6+URZ], R5 ;  /* 0x00000005060085a7 */ /* 0x000e64000800007f */
[----:B-1----:R-:W-:Y:S05]  /*18270*/  @!P0 BRA `(.L_x_7767) ;  /* 0xfffffffc00f08947 */ /* 0x002fea000383ffff */
[----:B------:R-:W-:Y:S05]  /*18280*/  BRA `(.L_x_7817) ;  /* 0xffffffe400e07947 */ /* 0x000fea000383ffff */
.L_x_7768:
[----:B-1----:R1:W2:Y:S02]  /*18290*/  SYNCS.PHASECHK.TRANS64.TRYWAIT P0, [R7+URZ], R2 ;  /* 0x00000002070075a7 */ /* 0x0022a4000800017f */
[----:B--2---:R-:W-:Y:S05]  /*182a0*/  @!P0 NANOSLEEP.SYNCS 0x989680 ;  /* 0x009896800000895d */ /* 0x004fea0003900000 */
[----:B------:R-:W2:Y:S02]  /*182b0*/  @!P0 SYNCS.PHASECHK.TRANS64 P0, [R7+URZ], R2 ;  /* 0x00000002070085a7 */ /* 0x000ea4000800007f */
[----:B--2---:R-:W-:Y:S05]  /*182c0*/  @!P0 BRA `(.L_x_7768) ;  /* 0xfffffffc00f08947 */ /* 0x004fea000383ffff */
[----:B------:R-:W-:Y:S05]  /*182d0*/  BRA `(.L_x_7818) ;  /* 0xffffffe400d47947 */ /* 0x000fea000383ffff */
.L_x_7770:
[----:B--2---:R2:W3:Y:S02]  /*182e0*/  SYNCS.PHASECHK.TRANS64.TRYWAIT P0, [R4+URZ], R5 ;  /* 0x00000005040075a7 */ /* 0x0044e4000800017f */
[----:B---3--:R-:W-:Y:S05]  /*182f0*/  @!P0 NANOSLEEP.SYNCS 0x989680 ;  /* 0x009896800000895d */ /* 0x008fea0003900000 */
[----:B------:R-:W3:Y:S02]  /*18300*/  @!P0 SYNCS.PHASECHK.TRANS64 P0, [R4+URZ], R5 ;  /* 0x00000005040085a7 */ /* 0x000ee4000800007f */
[----:B---3--:R-:W-:Y:S05]  /*18310*/  @!P0 BRA `(.L_x_7770) ;  /* 0xfffffffc00f08947 */ /* 0x008fea000383ffff */
[----:B------:R-:W-:Y:S05]  /*18320*/  BRA `(.L_x_7819) ;  /* 0xffffffe400d87947 */ /* 0x000fea000383ffff */
.L_x_7820:
        /* <DEDUP_REMOVED lines=13> */
.L_x_15300:


//--------------------- .text._ZN7cutlass13device_kernelIN5flash11enable_sm90INS1_16FlashAttnFwdSm90INS1_25CollectiveMainloopFwdSm90ILi2EN4cute5tupleIJNS5_1CILi1EEES8_S8_EEENS6_IJNS7_ILi64EEESA_SA_EEELi512ENS_6half_tEfNS_4arch4Sm90ELb1ELb0ELb1ELb1ELb0ELb0ELb0ELb0ELb0ELb1ELb0ELb0EEENS1_21CollectiveEpilogueFwdINS6_IJSA_NS7_ILi512EEESA_EEES9_SC_SE_Li256ELb1ELb1ELb0ELb0EEENS1_36VarlenDynamicPersistentTileSchedulerILi64ELi64ELi256ELi128ELb0ELb1ELb1ELb1ELb1ELb1EEEEEEEEEvNT_6ParamsE --------------------------
	.section	.text._ZN7cutlass13device_kernelIN5flash11enable_sm90INS1_16FlashAttnFwdSm90INS1_25CollectiveMainloopFwdSm90ILi2EN4cute5tupleIJNS5_1CILi1EEES8_S8_EEENS6_IJNS7_ILi64EEESA_SA_EEELi512ENS_6half_tEfNS_4arch4Sm90ELb1ELb0ELb1ELb1ELb0ELb0ELb0ELb0ELb0ELb1ELb0ELb0EEENS1_21CollectiveEpilogueFwdINS6_IJSA_NS7_ILi512EEESA_EEES9_SC_SE_Li256ELb1ELb1ELb0ELb0EEENS1_36VarlenDynamicPersistentTileSchedulerILi64ELi64ELi256ELi128ELb0ELb1ELb1ELb1ELb1ELb1EEEEEEEEEvNT_6ParamsE,"ax",@progbits
	.align	128
.text._ZN7cutlass13device_kernelIN5flash11enable_sm90INS1_16FlashAttnFwdSm90INS1_25CollectiveMainloopFwdSm90ILi2EN4cute5tupleIJNS5_1CILi1EEES8_S8_EEENS6_IJNS7_ILi64EEESA_SA_EEELi512ENS_6half_tEfNS_4arch4Sm90ELb1ELb0ELb1ELb1ELb0ELb0ELb0ELb0ELb0ELb1ELb0ELb0EEENS1_21CollectiveEpilogueFwdINS6_IJSA_NS7_ILi512EEESA_EEES9_SC_SE_Li256ELb1ELb1ELb0ELb0EEENS1_36VarlenDynamicPersistentTileSchedulerILi64ELi64ELi256ELi128ELb0ELb1ELb1ELb1ELb1ELb1EEEEEEEEEvNT_6ParamsE:
        .type           _ZN7cutlass13device_kernelIN5flash11enable_sm90INS1_16FlashAttnFwdSm90INS1_25CollectiveMainloopFwdSm90ILi2EN4cute5tupleIJNS5_1CILi1EEES8_S8_EEENS6_IJNS7_ILi64EEESA_SA_EEELi512ENS_6half_tEfNS_4arch4Sm90ELb1ELb0ELb1ELb1ELb0ELb0ELb0ELb0ELb0ELb1ELb0ELb0EEENS1_21CollectiveEpilogueFwdINS6_IJSA_NS7_ILi512EEESA_EEES9_SC_SE_Li256ELb1ELb1ELb0ELb0EEENS1_36VarlenDynamicPersistentTileSchedulerILi64ELi64ELi256ELi128ELb0ELb1ELb1ELb1ELb1ELb1EEEEEEEEEvNT_6ParamsE,@function
        .size           _ZN7cutlass13device_kernelIN5flash11enable_sm90INS1_16FlashAttnFwdSm90INS1_25CollectiveMainloopFwdSm90ILi2EN4cute5tupleIJNS5_1CILi1EEES8_S8_EEENS6_IJNS7_ILi64EEESA_SA_EEELi512ENS_6half_tEfNS_4arch4Sm90ELb1ELb0ELb1ELb1ELb0ELb0ELb0ELb0ELb0ELb1ELb0ELb0EEENS1_21CollectiveEpilogueFwdINS6_IJSA_NS7_ILi512EEESA_EEES9_SC_SE_Li256ELb1ELb1ELb0ELb0EEENS1_36VarlenDynamicPersistentTileSchedulerILi64ELi64ELi256ELi128ELb0ELb1ELb1ELb1ELb1ELb1EEEEEEEEEvNT_6ParamsE,(.L_x_15301 - _ZN7cutlass13device_kernelIN5flash11enable_sm90INS1_16FlashAttnFwdSm90INS1_25CollectiveMainloopFwdSm90ILi2EN4cute5tupleIJNS5_1CILi1EEES8_S8_EEENS6_IJNS7_ILi64EEESA_SA_EEELi512ENS_6half_tEfNS_4arch4Sm90ELb1ELb0ELb1ELb1ELb0ELb0ELb0ELb0ELb0ELb1ELb0ELb0EEENS1_21CollectiveEpilogueFwdINS6_IJSA_NS7_ILi512EEESA_EEES9_SC_SE_Li256ELb1ELb1ELb0ELb0EEENS1_36VarlenDynamicPersistentTileSchedulerILi64ELi64ELi256ELi128ELb0ELb1ELb1ELb1ELb1ELb1EEEEEEEEEvNT_6ParamsE)
        .other          _ZN7cutlass13device_kernelIN5flash11enable_sm90INS1_16FlashAttnFwdSm90INS1_25CollectiveMainloopFwdSm90ILi2EN4cute5tupleIJNS5_1CILi1EEES8_S8_EEENS6_IJNS7_ILi64EEESA_SA_EEELi512ENS_6half_tEfNS_4arch4Sm90ELb1ELb0ELb1ELb1ELb0ELb0ELb0ELb0ELb0ELb1ELb0ELb0EEENS1_21CollectiveEpilogueFwdINS6_IJSA_NS7_ILi512EEESA_EEES9_SC_SE_Li256ELb1ELb1ELb0ELb0EEENS1_36VarlenDynamicPersistentTileSchedulerILi64ELi64ELi256ELi128ELb0ELb1ELb1ELb1ELb1ELb1EEEEEEEEEvNT_6ParamsE,@"STO_CUDA_ENTRY STV_DEFAULT"
_ZN7cutlass13device_kernelIN5flash11enable_sm90INS1_16FlashAttnFwdSm90INS1_25CollectiveMainloopFwdSm90ILi2EN4cute5tupleIJNS5_1CILi1EEES8_S8_EEENS6_IJNS7_ILi64EEESA_SA_EEELi512ENS_6half_tEfNS_4arch4Sm90ELb1ELb0ELb1ELb1ELb0ELb0ELb0ELb0ELb0ELb1ELb0ELb0EEENS1_21CollectiveEpilogueFwdINS6_IJSA_NS7_ILi512EEESA_EEES9_SC_SE_Li256ELb1ELb1ELb0ELb0EEENS1_36VarlenDynamicPersistentTileSchedulerILi64ELi64ELi256ELi128ELb0ELb1ELb1ELb1ELb1ELb1EEEEEEEEEvNT_6ParamsE:
        /* <DEDUP_REMOVED lines=18> */
.L_x_7822:
[----:B------:R-:W-:Y:S05]  /*0120*/  BSYNC B0 ;  /* 0x0000000000007941 */ /* 0x000fea0003800000 */
.L_x_7821:
        /* <DEDUP_REMOVED lines=37> */
.L_x_7823:
        /* <DEDUP_REMOVED lines=22> */
.L_x_7824:
        /* <DEDUP_REMOVED lines=18> */
.L_x_7825:
        /* <DEDUP_REMOVED lines=22> */
.L_x_7826:
        /* <DEDUP_REMOVED lines=22> */
.L_x_7827:
[----:B------:R-:W-:Y:S01]  /*08c0*/  PLOP3.LUT P0, PT, PT, PT, UP0, 0x80, 0x0 ;  /* 0x000000000000781c */ /* 0x000fe20003f0f008 */
[----:B------:R-:W-:Y:S01]  /*08d0*/  UMOV UR36, 0x1 ;  /* 0x0000000100247882 */ /* 0x000fe20000000000 */
[----:B------:R-:W-:Y:S01]  /*08e0*/  NOP ;  /* 0x0000000000007918 */ /* 0x000fe20000000000 */
[----:B------:R-:W-:Y:S01]  /*08f0*/  USEL UR36, UR36, 0x2, !UP0 ;  /* 0x0000000224247887 */ /* 0x000fe2000c000000 */
[----:B------:R-:W-:Y:S01]  /*0900*/  ULDC.64 UR40, c[0x0][0x208] ;  /* 0x0000820000287ab9 */ /* 0x000fe20000000a00 */
[----:B012-4-:R-:W-:Y:S08]  /*0910*/  BAR.SYNC.DEFER_BLOCKING 0x0 ;  /* 0x0000000000007b1d */ /* 0x017ff00000010000 */
[----:B------:R-:W-:Y:S05]  /*0920*/  @!P0 BRA `(.L_x_7828) ;  /* 0x000000c400588947 */ /* 0x000fea0003800000 */
.L_x_7829:
        /* <DEDUP_REMOVED lines=28> */
[----:B------:R-:W-:Y:S01]  /*0af0*/  LEA.HI R3, R0, R197, RZ, 0x4 ;  /* 0x000000c500037211 */ /* 0x000fe200078f20ff */
[----:B------:R-:W-:-:S03]  /*0b00*/  UMOV UR37, URZ ;  /* 0x0000003f00257c82 */ /* 0x000fc60008000000 */
[----:B------:R-:W-:Y:S02]  /*0b10*/  SHF.R.S32.HI R2, RZ, 0x4, R3 ;  /* 0x00000004ff027819 */ /* 0x000fe40000011403 */
[C---:B------:R-:W-:Y:S02]  /*0b20*/  LOP3.LUT R6, R3.reuse, 0xfffffff0, RZ, 0xc0, !PT ;  /* 0xfffffff003067812 */ /* 0x040fe400078ec0ff */
[----:B------:R-:W-:-:S03]  /*0b30*/  LEA.HI R4, R3, R2, RZ, 0x1 ;  /* 0x0000000203047211 */ /* 0x000fc600078f08ff */
[----:B------:R-:W-:Y:S01]  /*0b40*/  IMAD.IADD R6, R197, 0x1, -R6 ;  /* 0x00000001c5067824 */ /* 0x000fe200078e0a06 */
[----:B------:R-:W-:Y:S02]  /*0b50*/  LOP3.LUT R5, R4, 0x1ffffffe, RZ, 0xc0, !PT ;  /* 0x1ffffffe04057812 */ /* 0x000fe400078ec0ff */
[----:B------:R-:W-:-:S03]  /*0b60*/  LEA.HI R4, R0, R197, RZ, 0x5 ;  /* 0x000000c500047211 */ /* 0x000fc600078f28ff */
[----:B------:R-:W-:Y:S01]  /*0b70*/  IMAD.IADD R10, R2, 0x1, -R5 ;  /* 0x00000001020a7824 */ /* 0x000fe200078e0a05 */
[CC--:B------:R-:W-:Y:S02]  /*0b80*/  LEA.HI R5, R0.reuse, R197.reuse, RZ, 0x2 ;  /* 0x000000c500057211 */ /* 0x0c0fe400078f10ff */
[----:B------:R-:W-:Y:S02]  /*0b90*/  LEA.HI R2, R0, R197, RZ, 0x7 ;  /* 0x000000c500027211 */ /* 0x000fe400078f38ff */
[--C-:B------:R-:W-:Y:S02]  /*0ba0*/  SHF.R.S32.HI R12, RZ, 0x5, R4.reuse ;  /* 0x00000005ff0c7819 */ /* 0x100fe40000011404 */
[----:B------:R-:W-:Y:S02]  /*0bb0*/  SHF.R.S32.HI R3, RZ, 0x1f, R4 ;  /* 0x0000001fff037819 */ /* 0x000fe40000011404 */
[----:B------:R-:W-:Y:S02]  /*0bc0*/  LOP3.LUT R8, R5, 0xfffffffc, RZ, 0xc0, !PT ;  /* 0xfffffffc05087812 */ /* 0x000fe400078ec0ff */
[----:B------:R-:W-:-:S02]  /*0bd0*/  LOP3.LUT R4, R2, 0xffffff80, RZ, 0xc0, !PT ;  /* 0xffffff8002047812 */ /* 0x000fc400078ec0ff */
[----:B------:R-:W-:Y:S01]  /*0be0*/  LEA.HI R5, R3, R12, RZ, 0x2 ;  /* 0x0000000c03057211 */ /* 0x000fe200078f10ff */
[C---:B------:R-:W-:Y:S01]  /*0bf0*/  IMAD.IADD R8, R197.reuse, 0x1, -R8 ;  /* 0x00000001c5087824 */ /* 0x040fe200078e0a08 */
        /* <DEDUP_REMOVED lines=11> */
[-C--:B------:R-:W-:Y:S02]  /*0cb0*/  LEA.HI R5, R3, R4.reuse, RZ, 0x2 ;  /* 0x0000000403057211 */ /* 0x080fe400078f10ff */
[----:B------:R-:W-:Y:S01]  /*0cc0*/  LOP3.LUT R9, R7, 0xfffffff8, RZ, 0xc0, !PT ;  /* 0xfffffff807097812 */ /* 0x000fe200078ec0ff */
[----:B------:R-:W-:Y:S01]  /*0cd0*/  IMAD.IADD R185, R8, 0x1, -R11 ;  /* 0x0000000108b97824 */ /* 0x000fe200078e0a0b */
[----:B------:R-:W-:Y:S01]  /*0ce0*/  LOP3.LUT R11, R5, 0x7ffffffc, RZ, 0xc0, !PT ;  /* 0x7ffffffc050b7812 */ /* 0x000fe200078ec0ff */
[----:B------:R-:W-:Y:S01]  /*0cf0*/  IMAD.SHL.U32 R7, R7, 0x40, RZ ;  /* 0x0000004007077824 */ /* 0x000fe200078e00ff */
[----:B------:R-:W-:Y:S01]  /*0d00*/  SHF.R.S32.HI R8, RZ, 0x1f, R5 ;  /* 0x0000001fff087819 */ /* 0x000fe20000011405 */
[----:B------:R-:W-:Y:S01]  /*0d10*/  IMAD.IADD R9, R6, 0x1, -R9 ;  /* 0x0000000106097824 */ /* 0x000fe200078e0a09 */
[----:B------:R-:W-:Y:S01]  /*0d20*/  LEA.HI R6, R3, R4, RZ, 0x5 ;  /* 0x0000000403067211 */ /* 0x000fe200078f28ff */
[----:B------:R-:W-:Y:S01]  /*0d30*/  IMAD.IADD R11, R4, 0x1, -R11 ;  /* 0x00000001040b7824 */ /* 0x000fe200078e0a0b */
[----:B------:R-:W-:Y:S01]  /*0d40*/  SHF.R.S32.HI R3, RZ, 0x2, R5 ;  /* 0x00000002ff037819 */ /* 0x000fe20000011405 */
[----:B------:R-:W-:Y:S01]  /*0d50*/  IMAD.SHL.U32 R4, R9, 0x40, RZ ;  /* 0x0000004009047824 */ /* 0x000fe200078e00ff */
[----:B------:R-:W-:Y:S01]  /*0d60*/  LOP3.LUT R7, R7, 0x7ffffe00, RZ, 0xc0, !PT ;  /* 0x7ffffe0007077812 */ /* 0x000fe200078ec0ff */
[----:B------:R-:W-:Y:S01]  /*0d70*/  IMAD.SHL.U32 R5, R10, 0x8, RZ ;  /* 0x000000080a057824 */ /* 0x000fe200078e00ff */
[----:B------:R-:W-:-:S02]  /*0d80*/  LEA.HI R8, R8, R3, RZ, 0x3 ;  /* 0x0000000308087211 */ /* 0x000fc400078f18ff */
[----:B------:R-:W-:Y:S01]  /*0d90*/  LOP3.LUT R4, R4, 0x1c0, RZ, 0xc0, !PT ;  /* 0x000001c004047812 */ /* 0x000fe200078ec0ff */
[----:B------:R-:W-:Y:S01]  /*0da0*/  IMAD.U32 R196, R14, 0x40, R5 ;  /* 0x000000400ec47824 */ /* 0x000fe200078e0005 */
[----:B------:R-:W-:Y:S01]  /*0db0*/  LOP3.LUT R8, R8, 0xfffffff8, RZ, 0xc0, !PT ;  /* 0xfffffff808087812 */ /* 0x000fe200078ec0ff */
[----:B------:R-:W-:Y:S01]  /*0dc0*/  IMAD R7, R12, 0x400, R7 ;  /* 0x000004000c077824 */ /* 0x000fe200078e0207 */
[----:B------:R-:W-:Y:S02]  /*0dd0*/  LOP3.LUT R5, R4, 0x8, R5, 0xf8, !PT ;  /* 0x0000000804057812 */ /* 0x000fe400078ef805 */
[----:B------:R-:W-:Y:S01]  /*0de0*/  SHF.R.U32.HI R4, RZ, 0x3, R4 ;  /* 0x00000003ff047819 */ /* 0x000fe20000011604 */
[----:B------:R-:W-:Y:S01]  /*0df0*/  IMAD.IADD R3, R3, 0x1, -R8 ;  /* 0x0000000103037824 */ /* 0x000fe200078e0a08 */
[----:B------:R-:W-:Y:S02]  /*0e00*/  LEA.HI R0, R0, R197, RZ, 0x3 ;  /* 0x000000c500007211 */ /* 0x000fe400078f18ff */
[----:B------:R-:W-:-:S02]  /*0e10*/  LOP3.LUT R4, R5, R4, RZ, 0x3c, !PT ;  /* 0x0000000405047212 */ /* 0x000fc400078e3cff */
[----:B------:R-:W-:Y:S02]  /*0e20*/  LOP3.LUT R8, R0, 0xfffffff8, RZ, 0xc0, !PT ;  /* 0xfffffff800087812 */ /* 0x000fe400078ec0ff */
[----:B------:R-:W-:Y:S01]  /*0e30*/  R2P PR, R9, 0x6 ;  /* 0x0000000609007804 */ /* 0x000fe20000000000 */
[----:B------:R-:W-:Y:S01]  /*0e40*/  IMAD.IADD R4, R7, 0x1, R4 ;  /* 0x0000000107047824 */ /* 0x000fe200078e0204 */
[----:B------:R-:W-:Y:S01]  /*0e50*/  LEA.HI R2, R2, R193, RZ, 0x1 ;  /* 0x000000c102027211 */ /* 0x000fe200078f08ff */
[----:B------:R-:W-:Y:S01]  /*0e60*/  IMAD.IADD R191, R197, 0x1, -R8 ;  /* 0x00000001c5bf7824 */ /* 0x000fe200078e0a08 */
[----:B------:R-:W-:Y:S02]  /*0e70*/  SHF.R.S32.HI R6, RZ, 0x5, R6 ;  /* 0x00000005ff067819 */ /* 0x000fe40000011406 */
[----:B------:R-:W-:Y:S01]  /*0e80*/  LEA R19, R4, UR46, 0x1 ;  /* 0x0000002e04137c11 */ /* 0x000fe2000f8e08ff */
[----:B------:R-:W-:Y:S01]  /*0e90*/  IMAD.SHL.U32 R17, R191, 0x8, RZ ;  /* 0x00000008bf117824 */ /* 0x000fe200078e00ff */
[----:B------:R-:W-:Y:S01]  /*0ea0*/  LOP3.LUT R2, R2, 0xfffffe, RZ, 0xc0, !PT ;  /* 0x00fffffe02027812 */ /* 0x000fe200078ec0ff */
[----:B------:R-:W-:Y:S01]  /*0eb0*/  IMAD R16, R6, 0x10, R3 ;  /* 0x0000001006107824 */ /* 0x000fe200078e0203 */
[----:B------:R-:W-:Y:S01]  /*0ec0*/  SEL R23, R23, 0xffffffe0, !P1 ;  /* 0xffffffe017177807 */ /* 0x000fe20004800000 */
[----:B------:R-:W-:Y:S01]  /*0ed0*/  VIADD R184, R19, 0x26800 ;  /* 0x0002680013b87836 */ /* 0x000fe20000000000 */
[----:B------:R-:W-:Y:S01]  /*0ee0*/  SHF.R.S32.HI R192, RZ, 0x3, R0 ;  /* 0x00000003ffc07819 */ /* 0x000fe20000011400 */
[----:B------:R-:W-:-:S02]  /*0ef0*/  IMAD.IADD R2, R193, 0x1, -R2 ;  /* 0x00000001c1027824 */ /* 0x000fc400078e0a02 */
        /* <DEDUP_REMOVED lines=14> */
[----:B------:R-:W-:Y:S01]  /*0fe0*/  @P2 VIADD R22, R184, 0xffffffc0 ;  /* 0xffffffc0b8162836 */ /* 0x000fe20000000000 */
[----:B------:R-:W-:Y:S01]  /*0ff0*/  SHF.R.S32.HI R198, RZ, 0x1f, R194 ;  /* 0x0000001fffc67819 */ /* 0x000fe200000114c2 */
[----:B------:R-:W-:-:S02]  /*1000*/  IMAD.SHL.U32 R18, R2, 0x100, RZ ;  /* 0x0000010002127824 */ /* 0x000fc400078e00ff */
[----:B------:R-:W-:Y:S02]  /*1010*/  IMAD.IADD R184, R184, 0x1, R23 ;  /* 0x00000001b8b87824 */ /* 0x000fe400078e0217 */
[----:B------:R-:W-:Y:S02]  /*1020*/  IMAD.SHL.U32 R2, R11, 0x2, RZ ;  /* 0x000000020b027824 */ /* 0x000fe400078e00ff */
[----:B------:R-:W-:Y:S02]  /*1030*/  IMAD R185, R185, 0x8, R16 ;  /* 0x00000008b9b97824 */ /* 0x000fe400078e0210 */
[----:B------:R-:W-:-:S07]  /*1040*/  IMAD.IADD R23, R23, 0x1, R22 ;  /* 0x0000000117177824 */ /* 0x000fce00078e0216 */
.L_x_7885:
[----:B------:R-:W-:Y:S01]  /*1050*/  ULDC.64 UR8, c[0x0][0xc88] ;  /* 0x0003220000087ab9 */ /* 0x000fe20000000a00 */
[----:B------:R-:W-:Y:S01]  /*1060*/  ULDC.64 UR10, c[0x0][0xa18] ;  /* 0x00028600000a7ab9 */ /* 0x000fe20000000a00 */
[----:B------:R-:W-:Y:S02]  /*1070*/  UIMAD.WIDE UR8, UR7, 0x4, UR8 ;  /* 0x00000004070878a5 */ /* 0x000fe4000f8e0208 */
[----:B------:R-:W-:Y:S01]  /*1080*/  UISETP.NE.U32.AND UP1, UPT, UR10, URZ, UPT ;  /* 0x0000003f0a00728c */ /* 0x000fe2000bf25070 */
[----:B------:R-:W-:Y:S01]  /*1090*/  ULDC UR4, c[0x0][0x424] ;  /* 0x0001090000047ab9 */ /* 0x000fe20000000800 */
[----:B------:R-:W-:Y:S02]  /*10a0*/  ULDC UR7, c[0x0][0x2f0] ;  /* 0x0000bc0000077ab9 */ /* 0x000fe40000000800 */
[----:B01--4-:R-:W-:Y:S02]  /*10b0*/  IMAD.U32 R4, RZ, RZ, UR8 ;  /* 0x00000008ff047e24 */ /* 0x013fe4000f8e00ff */
[----:B------:R-:W-:Y:S01]  /*10c0*/  IMAD.U32 R5, RZ, RZ, UR9 ;  /* 0x00000009ff057e24 */ /* 0x000fe2000f8e00ff */
[----:B------:R-:W-:-:S04]  /*10d0*/  ULDC.64 UR8, c[0x0][0xa28] ;  /* 0x00028a0000087ab9 */ /* 0x000fc80000000a00 */
[----:B--2---:R-:W2:Y:S01]  /*10e0*/  LDG.E R4, desc[UR40][R4.64] ;  /* 0x0000002804047981 */ /* 0x004ea2000c1e1900 */
[----:B------:R-:W-:Y:S02]  /*10f0*/  UISETP.NE.U32.AND UP0, UPT, UR8, URZ, UPT ;  /* 0x0000003f0800728c */ /* 0x000fe4000bf05070 */
[----:B------:R-:W-:Y:S02]  /*1100*/  UISETP.NE.AND.EX UP1, UPT, UR11, URZ, UPT, UP1 ;  /* 0x0000003f0b00728c */ /* 0x000fe4000bf25310 */
[----:B------:R-:W-:-:S04]  /*1110*/  UISETP.NE.AND.EX UP0, UPT, UR9, URZ, UPT, UP0 ;  /* 0x0000003f0900728c */ /* 0x000fc8000bf05300 */
[----:B------:R-:W-:Y:S02]  /*1120*/  PLOP3.LUT P2, PT, PT, PT, UP1, 0x80, 0x0 ;  /* 0x000000000000781c */ /* 0x000fe40003f4f018 */
[----:B------:R-:W-:Y:S02]  /*1130*/  PLOP3.LUT P0, PT, PT, PT, UP0, 0x80, 0x0 ;  /* 0x000000000000781c */ /* 0x000fe40003f0f008 */
[----:B--2---:R-:W-:-:S13]  /*1140*/  R2UR UR45, R4 ;  /* 0x00000000042d72ca */ /* 0x004fda00000e0000 */
[----:B------:R-:W-:Y:S02]  /*1150*/  USHF.R.S32.HI UR44, URZ, 0x1f, UR45 ;  /* 0x0000001f3f2c7899 */ /* 0x000fe4000801142d */
[----:B------:R-:W-:-:S04]  /*1160*/  @UP0 ULEA UR8, UP2, UR45, UR8, 0x2 ;  /* 0x000000082d080291 */ /* 0x000fc8000f84103f */
[----:B------:R-:W-:Y:S02]  /*1170*/  @UP0 ULEA.HI.X UR9, UR45, UR9, UR44, 0x2, UP2 ;  /* 0x000000092d090291 */ /* 0x000fe400090f142c */
[----:B------:R-:W-:Y:S01]  /*1180*/  @UP1 ULEA UR10, UP0, UR45, UR10, 0x2 ;  /* 0x0000000a2d0a1291 */ /* 0x000fe2000f80103f */
[----:B------:R-:W-:-:S03]  /*1190*/  IMAD.U32 R4, RZ, RZ, UR8 ;  /* 0x00000008ff047e24 */ /* 0x000fc6000f8e00ff */
[----:B------:R-:W-:Y:S01]  /*11a0*/  @UP1 ULEA.HI.X UR11, UR45, UR11, UR44, 0x2, UP0 ;  /* 0x0000000b2d0b1291 */ /* 0x000fe200080f142c */
[----:B------:R-:W-:Y:S01]  /*11b0*/  IMAD.U32 R5, RZ, RZ, UR9 ;  /* 0x00000009ff057e24 */ /* 0x000fe2000f8e00ff */
[----:B------:R-:W-:Y:S01]  /*11c0*/  ULDC.64 UR8, c[0x0][0x418] ;  /* 0x0001060000087ab9 */ /* 0x000fe20000000a00 */
[----:B------:R-:W-:-:S03]  /*11d0*/  IMAD.U32 R6, RZ, RZ, UR10 ;  /* 0x0000000aff067e24 */ /* 0x000fc6000f8e00ff */
[----:B------:R-:W-:Y:S01]  /*11e0*/  IMAD.U32 R7, RZ, RZ, UR11 ;  /* 0x0000000bff077e24 */ /* 0x000fe2000f8e00ff */
[----:B------:R-:W2:Y:S04]  /*11f0*/  @P0 LDG.E R4, desc[UR40][R4.64] ;  /* 0x0000002804040981 */ /* 0x000ea8000c1e1900 */
[----:B---3--:R-:W3:Y:S01]  /*1200*/  @P2 LDG.E R6, desc[UR40][R6.64] ;  /* 0x0000002806062981 */ /* 0x008ee2000c1e1900 */
[----:B------:R-:W-:Y:S01]  /*1210*/  UISETP.NE.U32.AND UP0, UPT, UR8, URZ, UPT ;  /* 0x0000003f0800728c */ /* 0x000fe2000bf05070 */
[----:B------:R-:W-:Y:S01]  /*1220*/  UMOV UR50, URZ ;  /* 0x0000003f00327c82 */ /* 0x000fe20008000000 */
[----:B------:R-:W-:Y:S02]  /*1230*/  ULDC UR51, c[0x0][0x288] ;  /* 0x0000a20000337ab9 */ /* 0x000fe40000000800 */
[----:B------:R-:W-:Y:S01]  /*1240*/  UISETP.NE.AND.EX UP0, UPT, UR9, URZ, UPT, UP0 ;  /* 0x0000003f0900728c */ /* 0x000fe2000bf05300 */
[----:B------:R-:W-:-:S02]  /*1250*/  UMOV UR43, UR6 ;  /* 0x00000006002b7c82 */ /* 0x000fc40008000000 */
[----:B------:R-:W-:Y:S01]  /*1260*/  ULDC.64 UR8, c[0x0][0xa20] ;  /* 0x0002880000087ab9 */ /* 0x000fe20000000a00 */
[----:B------:R-:W-:Y:S01]  /*1270*/  USEL UR4, UR4, 0x1, UP0 ;  /* 0x0000000104047887 */ /* 0x000fe20008000000 */
[----:B------:R-:W-:-:S03]  /*1280*/  ISETP.NE.U32.AND P1, PT, RZ, UR8, PT ;  /* 0x00000008ff007c0c */ /* 0x000fc6000bf25070 */
        /* <DEDUP_REMOVED lines=18> */
.L_x_7830:
[----:B------:R-:W-:Y:S05]  /*13b0*/  @!P1 BRA `(.L_x_7831) ;  /* 0x00000000001c9947 */ /* 0x000fea0003800000 */
[----:B------:R-:W-:-:S04]  /*13c0*/  ULEA UR4, UP0, UR45, UR8, 0x2 ;  /* 0x000000082d047291 */ /* 0x000fc8000f80103f */
[----:B------:R-:W-:Y:S02]  /*13d0*/  ULEA.HI.X UR6, UR45, UR9, UR44, 0x2, UP0 ;  /* 0x000000092d067291 */ /* 0x000fe400080f142c */
[----:B------:R-:W-:-:S04]  /*13e0*/  IMAD.U32 R4, RZ, RZ, UR4 ;  /* 0x00000004ff047e24 */ /* 0x000fc8000f8e00ff */
[----:B------:R-:W-:-:S05]  /*13f0*/  IMAD.U32 R5, RZ, RZ, UR6 ;  /* 0x00000006ff057e24 */ /* 0x000fca000f8e00ff */
[----:B------:R-:W2:Y:S02]  /*1400*/  LDG.E R4, desc[UR40][R4.64] ;  /* 0x0000002804047981 */ /* 0x000ea4000c1e1900 */
[----:B--2---:R-:W-:Y:S01]  /*1410*/  R2UR UR4, R4 ;  /* 0x00000000040472ca */ /* 0x004fe200000e0000 */
[----:B------:R-:W-:-:S14]  /*1420*/  BRA `(.L_x_7832) ;  /* 0x0000000000347947 */ /* 0x000fdc0003800000 */
.L_x_7831:
        /* <DEDUP_REMOVED lines=13> */
.L_x_7832:
        /* <DEDUP_REMOVED lines=9> */
[----:B------:R-:W0:Y:S01]  /*1590*/  LDC R0, c[0x0][0x448] ;  /* 0x00011200ff007b82 */ /* 0x000e220000000800 */
[----:B------:R-:W-:Y:S01]  /*15a0*/  UIADD3 UR4, UR42, 0x3f, URZ ;  /* 0x0000003f2a047890 */ /* 0x000fe2000fffe03f */
[----:B------:R-:W-:Y:S01]  /*15b0*/  CS2R R150, SRZ ;  /* 0x0000000000967805 */ /* 0x000fe2000001ff00 */
[----:B------:R-:W-:Y:S01]  /*15c0*/  UIADD3 UR50, UR50, 0x40, -UR51 ;  /* 0x0000004032327890 */ /* 0x000fe2000fffe833 */
        /* <DEDUP_REMOVED lines=20> */
[----:B0-----:R-:W-:Y:S01]  /*1710*/  ISETP.NE.AND P0, PT, R0, 0x1, PT ;  /* 0x000000010000780c */ /* 0x001fe20003f05270 */
[----:B------:R-:W-:Y:S01]  /*1720*/  IMAD.U32 R0, RZ, RZ, UR4 ;  /* 0x00000004ff007e24 */ /* 0x000fe2000f8e00ff */
        /* <DEDUP_REMOVED lines=11> */
[----:B------:R-:W0:Y:S01]  /*17e0*/  @P0 LDC R3, c[0x0][0x44c] ;  /* 0x00011300ff030b82 */ /* 0x000e220000000800 */
[----:B------:R-:W-:Y:S02]  /*17f0*/  CS2R R92, SRZ ;  /* 0x00000000005c7805 */ /* 0x000fe4000001ff00 */
[----:B------:R-:W-:-:S02]  /*1800*/  CS2R R42, SRZ ;  /* 0x00000000002a7805 */ /* 0x000fc4000001ff00 */
[----:B------:R-:W-:Y:S02]  /*1810*/  CS2R R40, SRZ ;  /* 0x0000000000287805 */ /* 0x000fe4000001ff00 */
[----:B------:R-:W-:Y:S02]  /*1820*/  CS2R R88, SRZ ;  /* 0x0000000000587805 */ /* 0x000fe4000001ff00 */
[----:B------:R-:W-:Y:S02]  /*1830*/  CS2R R86, SRZ ;  /* 0x0000000000567805 */ /* 0x000fe4000001ff00 */
[----:B------:R-:W-:Y:S02]  /*1840*/  CS2R R84, SRZ ;  /* 0x0000000000547805 */ /* 0x000fe4000001ff00 */
[----:B------:R-:W-:Y:S01]  /*1850*/  CS2R R82, SRZ ;  /* 0x0000000000527805 */ /* 0x000fe2000001ff00 */
[----:B------:R-:W1:Y:S01]  /*1860*/  @P0 LDC R4, c[0x0][0x450] ;  /* 0x00011400ff040b82 */ /* 0x000e620000000800 */
        /* <DEDUP_REMOVED lines=15> */
[----:B0-----:R-:W-:Y:S01]  /*1960*/  @P0 IMAD.HI.U32 R3, R3, UR4, RZ ;  /* 0x0000000403030c27 */ /* 0x001fe2000f8e00ff */
[----:B------:R-:W-:Y:S02]  /*1970*/  CS2R R50, SRZ ;  /* 0x0000000000327805 */ /* 0x000fe4000001ff00 */
[----:B------:R-:W-:Y:S02]  /*1980*/  CS2R R48, SRZ ;  /* 0x0000000000307805 */ /* 0x000fe4000001ff00 */
[----:B------:R-:W-:Y:S02]  /*1990*/  CS2R R10, SRZ ;  /* 0x00000000000a7805 */ /* 0x000fe4000001ff00 */
[----:B------:R-:W-:-:S02]  /*19a0*/  CS2R R8, SRZ ;  /* 0x0000000000087805 */ /* 0x000fc4000001ff00 */
[----:B------:R-:W-:Y:S02]  /*19b0*/  CS2R R38, SRZ ;  /* 0x0000000000267805 */ /* 0x000fe4000001ff00 */
[----:B------:R-:W-:Y:S02]  /*19c0*/  CS2R R34, SRZ ;  /* 0x0000000000227805 */ /* 0x000fe4000001ff00 */
[----:B------:R-:W-:Y:S02]  /*19d0*/  CS2R R30, SRZ ;  /* 0x00000000001e7805 */ /* 0x000fe4000001ff00 */
[----:B-1----:R-:W-:Y:S01]  /*19e0*/  @P0 SHF.R.U32.HI R0, RZ, R4, R3 ;  /* 0x00000004ff000219 */ /* 0x002fe20000011603 */
[----:B------:R-:W-:Y:S01]  /*19f0*/  IMAD.MOV.U32 R12, RZ, RZ, RZ ;  /* 0x000000ffff0c7224 */ /* 0x000fe200078e00ff */
[----:B------:R-:W-:Y:S02]  /*1a00*/  PLOP3.LUT P0, PT, PT, PT, PT, 0x80, 0x0 ;  /* 0x000000000000781c */ /* 0x000fe40003f0f070 */
[----:B------:R-:W-:-:S02]  /*1a10*/  CS2R R168, SRZ ;  /* 0x0000000000a87805 */ /* 0x000fc4000001ff00 */
[----:B------:R-:W-:Y:S01]  /*1a20*/  CS2R R26, SRZ ;  /* 0x00000000001a7805 */ /* 0x000fe2000001ff00 */
[----:B------:R-:W-:Y:S02]  /*1a30*/  VIADD R3, R0, UR50 ;  /* 0x0000003200037c36 */ /* 0x000fe40008000000 */
[----:B------:R-:W-:Y:S02]  /*1a40*/  IMAD.MOV.U32 R0, RZ, RZ, RZ ;  /* 0x000000ffff007224 */ /* 0x000fe400078e00ff */
        /* <DEDUP_REMOVED lines=22> */
.L_x_7835:
[----:B------:R-:W-:Y:S01]  /*1bb0*/  ULEA UR21, UR37, UR46, 0x3 ;  /* 0x0000002e25157291 */ /* 0x000fe2000f8e183f */
[----:B------:R-:W-:-:S05]  /*1bc0*/  IMAD.U32 R0, RZ, RZ, UR38 ;  /* 0x00000026ff007e24 */ /* 0x000fca000f8e00ff */
[----:B------:R-:W-:-:S04]  /*1bd0*/  SHF.L.U32 R0, R0, 0x1f, RZ ;  /* 0x0000001f00007819 */ /* 0x000fc800000006ff */
[----:B------:R-:W0:Y:S02]  /*1be0*/  SYNCS.PHASECHK.TRANS64.TRYWAIT P1, [UR21+0x28c50], R0 ;  /* 0x028c5000ff0075a7 */ /* 0x000e240008020155 */
[----:B0-----:R-:W-:Y:S05]  /*1bf0*/  @!P1 BRA `(.L_x_7836) ;  /* 0x00000124000c9947 */ /* 0x001fea0003800000 */
.L_x_8026:
        /* <DEDUP_REMOVED lines=45> */
.L_x_7842:
        /* <DEDUP_REMOVED lines=143> */
.L_x_7838:
[----:B------:R-:W-:Y:S01]  /*27c0*/  ULEA UR21, UR37, UR46, 0x3 ;  /* 0x0000002e25157291 */ /* 0x000fe2000f8e183f */
[----:B------:R-:W-:-:S05]  /*27d0*/  IMAD.U32 R0, RZ, RZ, UR38 ;  /* 0x00000026ff007e24 */ /* 0x000fca000f8e00ff */
[----:B------:R-:W-:-:S04]  /*27e0*/  SHF.L.U32 R0, R0, 0x1f, RZ ;  /* 0x0000001f00007819 */ /* 0x000fc800000006ff */
[----:B------:R0:W1:Y:S01]  /*27f0*/  SYNCS.PHASECHK.TRANS64.TRYWAIT P1, [UR21+0x28c50], R0 ;  /* 0x028c5000ff0075a7 */ /* 0x0000620008020155 */
[----:B------:R-:W-:Y:S05]  /*2800*/  @!P0 BRA `(.L_x_7839) ;  /* 0x0000000000048947 */ /* 0x000fea0003800000 */
[----:B------:R-:W-:Y:S01]  /*2810*/  BPT.TRAP 0x1 ;  /* 0x000000040000795c */ /* 0x000fe20000300000 */
.L_x_7839:
[----:B-1----:R-:W-:Y:S05]  /*2820*/  @P1 BRA `(.L_x_7840) ;  /* 0x0000000000081947 */ /* 0x002fea0003800000 */
[----:B------:R-:W1:Y:S02]  /*2830*/  SYNCS.PHASECHK.TRANS64.TRYWAIT P1, [UR21+0x28c50], R0 ;  /* 0x028c5000ff0075a7 */ /* 0x000e640008020155 */
[----:B-1----:R-:W-:Y:S05]  /*2840*/  @!P1 BRA `(.L_x_7841) ;  /* 0x0000011800109947 */ /* 0x002fea0003800000 */
.L_x_7840:
        /* <DEDUP_REMOVED lines=29> */
.L_x_7837:
        /* <DEDUP_REMOVED lines=144> */
.L_x_7833:
[----:B------:R-:W-:Y:S01]  /*3320*/  ULDC UR4, c[0x0][0x448] ;  /* 0x0001120000047ab9 */ /* 0x000fe20000000800 */
[----:B------:R-:W-:Y:S01]  /*3330*/  UIADD3 UR6, UR42, 0x3f, URZ ;  /* 0x0000003f2a067890 */ /* 0x000fe2000fffe03f */
[----:B------:R-:W-:Y:S01]  /*3340*/  PLOP3.LUT P0, PT, PT, PT, PT, 0x80, 0x0 ;  /* 0x000000000000781c */ /* 0x000fe20003f0f070 */
[----:B------:R-:W-:Y:S01]  /*3350*/  UISETP.NE.AND UP0, UPT, UR4, 0x1, UPT ;  /* 0x000000010400788c */ /* 0x000fe2000bf05270 */
[----:B------:R-:W-:Y:S01]  /*3360*/  IMAD.MOV.U32 R0, RZ, RZ, RZ ;  /* 0x000000ffff007224 */ /* 0x000fe200078e00ff */
[----:B------:R-:W-:Y:S01]  /*3370*/  UIADD3 UR7, UR50, 0x40, -UR51 ;  /* 0x0000004032077890 */ /* 0x000fe2000fffe833 */
        /* <DEDUP_REMOVED lines=8> */
[----:B------:R-:W-:Y:S01]  /*3400*/  @UP0 ULDC UR4, c[0x0][0x44c] ;  /* 0x0001130000040ab9 */ /* 0x000fe20000000800 */
[----:B------:R-:W-:Y:S01]  /*3410*/  @UP0 ULDC UR8, c[0x0][0x450] ;  /* 0x0001140000080ab9 */ /* 0x000fe20000000800 */
[----:B------:R-:W-:Y:S01]  /*3420*/  UIMAD.WIDE.U32 UR4, UR6, UR4, URZ ;  /* 0x00000004060472a5 */ /* 0x000fe2000f8e003f */
[----:B------:R-:W-:-:S02]  /*3430*/  CS2R R136, SRZ ;  /* 0x0000000000887805 */ /* 0x000fc4000001ff00 */
[----:B------:R-:W-:Y:S02]  /*3440*/  CS2R R134, SRZ ;  /* 0x0000000000867805 */ /* 0x000fe4000001ff00 */
[----:B------:R-:W-:Y:S01]  /*3450*/  CS2R R132, SRZ ;  /* 0x0000000000847805 */ /* 0x000fe2000001ff00 */
[----:B------:R-:W-:Y:S01]  /*3460*/  @UP0 USHF.R.U32.HI UR6, URZ, UR8, UR5 ;  /* 0x000000083f060299 */ /* 0x000fe20008011605 */
[----:B------:R-:W-:Y:S02]  /*3470*/  CS2R R130, SRZ ;  /* 0x0000000000827805 */ /* 0x000fe4000001ff00 */
[----:B------:R-:W-:Y:S02]  /*3480*/  CS2R R128, SRZ ;  /* 0x0000000000807805 */ /* 0x000fe4000001ff00 */
[----:B------:R-:W-:Y:S01]  /*3490*/  CS2R R126, SRZ ;  /* 0x00000000007e7805 */ /* 0x000fe2000001ff00 */
[----:B------:R-:W-:Y:S01]  /*34a0*/  UIADD3 UR6, UR7, UR6, URZ ;  /* 0x0000000607067290 */ /* 0x000fe2000fffe03f */
[----:B------:R-:W-:-:S02]  /*34b0*/  CS2R R124, SRZ ;  /* 0x00000000007c7805 */ /* 0x000fc4000001ff00 */
[----:B------:R-:W-:Y:S02]  /*34c0*/  CS2R R122, SRZ ;  /* 0x00000000007a7805 */ /* 0x000fe4000001ff00 */
[----:B------:R-:W-:Y:S01]  /*34d0*/  CS2R R120, SRZ ;  /* 0x0000000000787805 */ /* 0x000fe2000001ff00 */
[----:B------:R-:W-:Y:S01]  /*34e0*/  USHF.R.S32.HI UR4, URZ, 0x1f, UR6 ;  /* 0x0000001f3f047899 */ /* 0x000fe20008011406 */
[----:B------:R-:W-:Y:S02]  /*34f0*/  CS2R R166, SRZ ;  /* 0x0000000000a67805 */ /* 0x000fe4000001ff00 */
[----:B------:R-:W-:Y:S02]  /*3500*/  CS2R R116, SRZ ;  /* 0x0000000000747805 */ /* 0x000fe4000001ff00 */
[----:B------:R-:W-:Y:S01]  /*3510*/  CS2R R164, SRZ ;  /* 0x0000000000a47805 */ /* 0x000fe2000001ff00 */
[----:B------:R-:W-:Y:S01]  /*3520*/  ULEA.HI UR4, UR4, UR6, URZ, 0x6 ;  /* 0x0000000604047291 */ /* 0x000fe2000f8f303f */
[----:B------:R-:W-:-:S02]  /*3530*/  CS2R R162, SRZ ;  /* 0x0000000000a27805 */ /* 0x000fc4000001ff00 */
[----:B------:R-:W-:Y:S02]  /*3540*/  CS2R R112, SRZ ;  /* 0x0000000000707805 */ /* 0x000fe4000001ff00 */
[----:B------:R-:W-:Y:S01]  /*3550*/  CS2R R160, SRZ ;  /* 0x0000000000a07805 */ /* 0x000fe2000001ff00 */
[----:B------:R-:W-:Y:S01]  /*3560*/  USHF.R.S32.HI UR4, URZ, 0x6, UR4 ;  /* 0x000000063f047899 */ /* 0x000fe20008011404 */
[----:B------:R-:W-:Y:S02]  /*3570*/  CS2R R108, SRZ ;  /* 0x00000000006c7805 */ /* 0x000fe4000001ff00 */
[----:B------:R-:W-:Y:S02]  /*3580*/  CS2R R158, SRZ ;  /* 0x00000000009e7805 */ /* 0x000fe4000001ff00 */
[----:B------:R-:W-:Y:S01]  /*3590*/  CS2R R104, SRZ ;  /* 0x0000000000687805 */ /* 0x000fe2000001ff00 */
[----:B------:R-:W-:Y:S01]  /*35a0*/  UISETP.LT.AND UP0, UPT, UR52, UR4, UPT ;  /* 0x000000043400728c */ /* 0x000fe2000bf01270 */
[----:B------:R-:W-:-:S02]  /*35b0*/  CS2R R156, SRZ ;  /* 0x00000000009c7805 */ /* 0x000fc4000001ff00 */
[----:B------:R-:W-:Y:S02]  /*35c0*/  CS2R R154, SRZ ;  /* 0x00000000009a7805 */ /* 0x000fe4000001ff00 */
[----:B------:R-:W-:Y:S01]  /*35d0*/  CS2R R100, SRZ ;  /* 0x0000000000647805 */ /* 0x000fe2000001ff00 */
[----:B------:R-:W-:Y:S01]  /*35e0*/  USEL UR52, UR52, UR4, UP0 ;  /* 0x0000000434347287 */ /* 0x000fe20008000000 */
[----:B------:R-:W-:Y:S02]  /*35f0*/  CS2R R152, SRZ ;  /* 0x0000000000987805 */ /* 0x000fe4000001ff00 */
[----:B------:R-:W-:Y:S02]  /*3600*/  CS2R R96, SRZ ;  /* 0x0000000000607805 */ /* 0x000fe4000001ff00 */
[----:B------:R-:W-:Y:S01]  /*3610*/  CS2R R46, SRZ ;  /* 0x00000000002e7805 */ /* 0x000fe2000001ff00 */
[----:B------:R-:W-:Y:S01]  /*3620*/  UISETP.GE.AND UP0, UPT, UR52, 0x1, UPT ;  /* 0x000000013400788c */ /* 0x000fe2000bf06270 */
[----:B------:R-:W-:-:S02]  /*3630*/  CS2R R44, SRZ ;  /* 0x00000000002c7805 */ /* 0x000fc4000001ff00 */
[----:B------:R-:W-:Y:S02]  /*3640*/  CS2R R92, SRZ ;  /* 0x00000000005c7805 */ /* 0x000fe4000001ff00 */
[----:B------:R-:W-:Y:S02]  /*3650*/  CS2R R42, SRZ ;  /* 0x00000000002a7805 */ /* 0x000fe4000001ff00 */
[----:B------:R-:W-:Y:S02]  /*3660*/  CS2R R40, SRZ ;  /* 0x0000000000287805 */ /* 0x000fe4000001ff00 */
[----:B------:R-:W-:Y:S02]  /*3670*/  CS2R R88, SRZ ;  /* 0x0000000000587805 */ /* 0x000fe4000001ff00 */
[----:B------:R-:W-:Y:S02]  /*3680*/  PLOP3.LUT P1, PT, PT, PT, UP0, 0x80, 0x0 ;  /* 0x000000000000781c */ /* 0x000fe40003f2f008 */
        /* <DEDUP_REMOVED lines=60> */
.L_x_7843:
        /* <DEDUP_REMOVED lines=9> */
.L_x_8027:
[----:B------:R-:W-:Y:S05]  /*3ae0*/  @!P0 BRA `(.L_x_7845) ;  /* 0x0000000000048947 */ /* 0x000fea0003800000 */
[----:B------:R-:W-:Y:S01]  /*3af0*/  BPT.TRAP 0x1 ;  /* 0x000000040000795c */ /* 0x000fe20000300000 */
.L_x_7845:
[----:B------:R-:W-:Y:S02]  /*3b00*/  IMAD.U32 R7, RZ, RZ, UR37 ;  /* 0x00000025ff077e24 */ /* 0x000fe4000f8e00ff */
[----:B------:R-:W-:-:S03]  /*3b10*/  IMAD.U32 R8, RZ, RZ, UR38 ;  /* 0x00000026ff087e24 */ /* 0x000fc6000f8e00ff */
[----:B------:R-:W-:Y:S02]  /*3b20*/  LEA R7, R7, UR46, 0x3 ;  /* 0x0000002e07077c11 */ /* 0x000fe4000f8e18ff */
[----:B------:R-:W-:-:S04]  /*3b30*/  SHF.L.U32 R8, R8, 0x1f, RZ ;  /* 0x0000001f08087819 */ /* 0x000fc800000006ff */
[----:B------:R1:W2:Y:S01]  /*3b40*/  SYNCS.PHASECHK.TRANS64.TRYWAIT P1, [R7+URZ+0x28c30], R8 ;  /* 0x028c3008070075a7 */ /* 0x0002a2000802017f */
[----:B------:R-:W-:Y:S05]  /*3b50*/  @!P0 BRA `(.L_x_7846) ;  /* 0x0000000000048947 */ /* 0x000fea0003800000 */
[----:B------:R-:W-:Y:S01]  /*3b60*/  BPT.TRAP 0x1 ;  /* 0x000000040000795c */ /* 0x000fe20000300000 */
.L_x_7846:
[----:B--2---:R-:W-:Y:S05]  /*3b70*/  @P1 BRA `(.L_x_7847) ;  /* 0x0000000000081947 */ /* 0x004fea0003800000 */
[----:B------:R-:W2:Y:S02]  /*3b80*/  SYNCS.PHASECHK.TRANS64.TRYWAIT P1, [R7+URZ+0x28c30], R8 ;  /* 0x028c3008070075a7 */ /* 0x000ea4000802017f */
[----:B--2---:R-:W-:Y:S05]  /*3b90*/  @!P1 BRA `(.L_x_7848) ;  /* 0x00000104006c9947 */ /* 0x004fea0003800000 */
.L_x_7847:
        /* <DEDUP_REMOVED lines=44> */
[----:B------:R-:W0:Y:S02]  /*3e60*/  SHFL.IDX PT, R6, R3, 0x1, 0x1c1f ;  /* 0x003c1f0003067f89 */ /* 0x000e2400000e0000 */
[----:B------:R-:W-:Y:S02]  /*3e70*/  UIADD3 UR7, UR50, 0x1, UR6 ;  /* 0x0000000132077890 */ /* 0x000fe4000fffe006 */
[----:B------:R-:W-:Y:S01]  /*3e80*/  IMAD.U32 R5, RZ, RZ, UR6 ;  /* 0x00000006ff057e24 */ /* 0x000fe2000f8e00ff */
[----:B------:R-:W3:Y:S03]  /*3e90*/  SHFL.IDX PT, R3, R3, RZ, 0x1c1f ;  /* 0x001c1fff03037589 */ /* 0x000ee600000e0000 */
[----:B------:R-:W-:Y:S01]  /*3ea0*/  IMAD.U32 R21, RZ, RZ, UR7 ;  /* 0x00000007ff157e24 */ /* 0x000fe2000f8e00ff */
[----:B------:R-:W-:-:S04]  /*3eb0*/  IADD3 R4, -R2, UR50, R5 ;  /* 0x0000003202047c10 */ /* 0x000fc8000fffe105 */
[----:B------:R-:W-:-:S04]  /*3ec0*/  IADD3 R5, R21, -UR51, -R2 ;  /* 0x8000003315057c10 */ /* 0x000fc8000fffe802 */
[----:B0-----:R-:W-:-:S04]  /*3ed0*/  VIADDMNMX R6, R6, R5, R4, PT ;  /* 0x0000000506067246 */ /* 0x001fc80003800104 */
[C---:B------:R-:W-:Y:S02]  /*3ee0*/  ISETP.GT.AND P3, PT, R6.reuse, RZ, PT ;  /* 0x000000ff0600720c */ /* 0x040fe40003f64270 */
[C---:B------:R-:W-:Y:S02]  /*3ef0*/  ISETP.GT.AND P4, PT, R6.reuse, 0x1, PT ;  /* 0x000000010600780c */ /* 0x040fe40003f84270 */
[----:B------:R-:W-:Y:S02]  /*3f00*/  ISETP.GT.AND P5, PT, R6, 0x8, PT ;  /* 0x000000080600780c */ /* 0x000fe40003fa4270 */
[----:B---3--:R-:W-:-:S04]  /*3f10*/  VIADDMNMX R4, R3, R5, R4, PT ;  /* 0x0000000503047246 */ /* 0x008fc80003800104 */
[----:B------:R-:W-:Y:S01]  /*3f20*/  ISETP.GT.AND P6, PT, R4, 0x20, PT ;  /* 0x000000200400780c */ /* 0x000fe20003fc4270 */
        /* <DEDUP_REMOVED lines=297> */
.L_x_7849:
[----:B------:R1:W2:Y:S01]  /*51c0*/  SYNCS.PHASECHK.TRANS64.TRYWAIT P3, [R7+URZ+0x28c50], R8 ;  /* 0x028c5008070075a7 */ /* 0x0002a2000806017f */
[----:B------:R-:W-:Y:S05]  /*51d0*/  @!P0 BRA `(.L_x_7850) ;  /* 0x0000000000048947 */ /* 0x000fea0003800000 */
[----:B------:R-:W-:Y:S01]  /*51e0*/  BPT.TRAP 0x1 ;  /* 0x000000040000795c */ /* 0x000fe20000300000 */
.L_x_7850:
[----:B--2---:R-:W-:Y:S05]  /*51f0*/  @P3 BRA `(.L_x_7851) ;  /* 0x0000000000083947 */ /* 0x004fea0003800000 */
[----:B------:R-:W2:Y:S02]  /*5200*/  SYNCS.PHASECHK.TRANS64.TRYWAIT P3, [R7+URZ+0x28c50], R8 ;  /* 0x028c5008070075a7 */ /* 0x000ea4000806017f */
[----:B--2---:R-:W-:Y:S05]  /*5210*/  @!P3 BRA `(.L_x_7852) ;  /* 0x000000ec00e0b947 */ /* 0x004fea0003800000 */
.L_x_7851:
[----:B------:R-:W-:Y:S01]  /*5220*/  ULEA UR11, UR37, UR49, 0xc ;  /* 0x00000031250b7291 */ /* 0x000fe2000f8e603f */
[----:B------:R-:W-:Y:S01]  /*5230*/  WARPGROUP.ARRIVE ;  /* 0x00000000000079c5 */ /* 0x000fe20000000000 */
[----:B------:R-:W-:Y:S01]  /*5240*/  UMOV UR7, 0x40000040 ;  /* 0x4000004000077882 */ /* 0x000fe20000000000 */
[----:B------:R-:W-:Y:S01]  /*5250*/  @UP0 ULDC UR14, c[0x0][0x450] ;  /* 0x00011400000e0ab9 */ /* 0x000fe20000000800 */
[----:B------:R-:W-:Y:S01]  /*5260*/  UIADD3 UR21, UR52, -0x2, URZ ;  /* 0xfffffffe34157890 */ /* 0x000fe2000fffe03f */
[----:B-12---:R-:W-:Y:S02]  /*5270*/  @!P1 VIADD R7, R7, 0x28c60 ;  /* 0x00028c6007079836 */ /* 0x006fe40000000000 */
        /* <DEDUP_REMOVED lines=48> */
[----:B------:R-:W-:-:S05]  /*5580*/  ULDC UR22, c[0x0][0x988] ;  /* 0x0002620000167ab9 */ /* 0x000fca0000000800 */
.L_x_7862:
[----:B------:R-:W-:-:S04]  /*5590*/  UIADD3 UR37, UR23, 0x1, URZ ;  /* 0x0000000117257890 */ /* 0x000fc8000fffe03f */
[----:B------:R-:W-:-:S04]  /*55a0*/  UISETP.NE.AND UP1, UPT, UR37, 0x2, UPT ;  /* 0x000000022500788c */ /* 0x000fc8000bf25270 */
[----:B------:R-:W-:Y:S02]  /*55b0*/  USEL UR6, URZ, 0x1, UP1 ;  /* 0x000000013f067887 */ /* 0x000fe40008800000 */
[----:B------:R-:W-:Y:S02]  /*55c0*/  USEL UR37, UR37, URZ, UP1 ;  /* 0x0000003f25257287 */ /* 0x000fe40008800000 */
[----:B------:R-:W-:Y:S01]  /*55d0*/  ULOP3.LUT UR38, UR38, UR6, URZ, 0x3c, !UPT ;  /* 0x0000000626267292 */ /* 0x000fe2000f8e3c3f */
[----:B--2---:R-:W-:Y:S11]  /*55e0*/  @!P0 BRA `(.L_x_7854) ;  /* 0x0000000000048947 */ /* 0x004ff60003800000 */
[----:B------:R-:W-:Y:S01]  /*55f0*/  BPT.TRAP 0x1 ;  /* 0x000000040000795c */ /* 0x000fe20000300000 */
.L_x_7854:
[----:B------:R-:W-:Y:S01]  /*5600*/  ULEA UR25, UR37, UR46, 0x3 ;  /* 0x0000002e25197291 */ /* 0x000fe2000f8e183f */
[----:B-1----:R-:W-:-:S05]  /*5610*/  IMAD.U32 R7, RZ, RZ, UR38 ;  /* 0x00000026ff077e24 */ /* 0x002fca000f8e00ff */
[----:B------:R-:W-:-:S04]  /*5620*/  SHF.L.U32 R7, R7, 0x1f, RZ ;  /* 0x0000001f07077819 */ /* 0x000fc800000006ff */
[----:B------:R1:W2:Y:S01]  /*5630*/  SYNCS.PHASECHK.TRANS64.TRYWAIT P3, [UR25+0x28c30], R7 ;  /* 0x028c3007ff0075a7 */ /* 0x0002a20008060159 */
[----:B------:R-:W-:Y:S05]  /*5640*/  @!P0 BRA `(.L_x_7855) ;  /* 0x0000000000048947 */ /* 0x000fea0003800000 */
[----:B------:R-:W-:Y:S01]  /*5650*/  BPT.TRAP 0x1 ;  /* 0x000000040000795c */ /* 0x000fe20000300000 */
.L_x_7855:
[----:B--2---:R-:W-:Y:S05]  /*5660*/  @P3 BRA `(.L_x_7856) ;  /* 0x0000000000083947 */ /* 0x004fea0003800000 */
[----:B------:R-:W2:Y:S02]  /*5670*/  SYNCS.PHASECHK.TRANS64.TRYWAIT P3, [UR25+0x28c30], R7 ;  /* 0x028c3007ff0075a7 */ /* 0x000ea40008060159 */
[----:B--2---:R-:W-:Y:S05]  /*5680*/  @!P3 BRA `(.L_x_7857) ;  /* 0x000000e800d8b947 */ /* 0x004fea0003800000 */
.L_x_7856:
[----:B------:R-:W-:Y:S01]  /*5690*/  R2UR UR18, R0 ;  /* 0x00000000001272ca */ /* 0x000fe200000e0000 */
[----:B0-----:R-:W-:Y:S01]  /*56a0*/  WARPGROUP.ARRIVE ;  /* 0x00000000000079c5 */ /* 0x001fe20000000000 */
[----:B------:R-:W-:Y:S01]  /*56b0*/  UMOV UR19, 0x40000040 ;  /* 0x4000004000137882 */ /* 0x000fe20000000000 */
[----:B------:R-:W-:Y:S01]  /*56c0*/  UMOV UR7, 0x40000040 ;  /* 0x4000004000077882 */ /* 0x000fe20000000000 */
[----:B------:R-:W-:Y:S01]  /*56d0*/  UMOV UR11, 0x40000040 ;  /* 0x40000040000b7882 */ /* 0x000fe20000000000 */
[----:B------:R-:W-:Y:S01]  /*56e0*/  UMOV UR15, 0x40000040 ;  /* 0x40000040000f7882 */ /* 0x000fe20000000000 */
[----:B--2---:R-:W-:-:S07]  /*56f0*/  VIADD R6, R185, UR42 ;  /* 0x0000002ab9067c36 */ /* 0x004fce0008000000 */
        /* <DEDUP_REMOVED lines=14> */
[----:B------:R-:W0:Y:S04]  /*57e0*/  SHFL.IDX PT, R10, R6, RZ, 0x1c1f ;  /* 0x001c1fff060a7589 */ /* 0x000e2800000e0000 */
[----:B------:R-:W2:Y:S01]  /*57f0*/  SHFL.IDX PT, R6, R6, 0x1, 0x1c1f ;  /* 0x003c1f0006067f89 */ /* 0x000ea200000e0000 */
        /* <DEDUP_REMOVED lines=10> */
[----:B------:R-:W-:Y:S02]  /*58a0*/  IMAD.U32 R165, RZ, RZ, UR50 ;  /* 0x00000032ffa57e24 */ /* 0x000fe4000f8e00ff */
[----:B------:R-:W-:Y:S01]  /*58b0*/  FMUL.FTZ R153, R153, UR24 ;  /* 0x0000001899997c20 */ /* 0x000fe20008410000 */
[----:B------:R-:W-:Y:S01]  /*58c0*/  FMUL.FTZ R156, R156, UR24 ;  /* 0x000000189c9c7c20 */ /* 0x000fe20008410000 */
[----:B------:R-:W-:Y:S01]  /*58d0*/  FMUL.FTZ R157, R157, UR24 ;  /* 0x000000189d9d7c20 */ /* 0x000fe20008410000 */
[----:B------:R-:W-:Y:S01]  /*58e0*/  FMUL.FTZ R160, R160, UR24 ;  /* 0x00000018a0a07c20 */ /* 0x000fe20008410000 */
[----:B------:R-:W-:Y:S01]  /*58f0*/  IADD3 R165, R165, UR6, -R2 ;  /* 0x00000006a5a57c10 */ /* 0x000fe2000fffe802 */
[----:B------:R-:W3:Y:S01]  /*5900*/  MUFU.TANH R152, R152 ;  /* 0x0000009800987308 */ /* 0x000ee20000002400 */
[----:B------:R-:W-:Y:S01]  /*5910*/  FMUL.FTZ R164, R164, UR24 ;  /* 0x00000018a4a47c20 */ /* 0x000fe20008410000 */
[----:B------:R-:W-:Y:S01]  /*5920*/  FMUL.FTZ R161, R161, UR24 ;  /* 0x00000018a1a17c20 */ /* 0x000fe20008410000 */
[----:B------:R-:W-:Y:S01]  /*5930*/  FMUL.FTZ R168, R168, UR24 ;  /* 0x00000018a8a87c20 */ /* 0x000fe20008410000 */
[----:B------:R-:W-:-:S02]  /*5940*/  VIADD R165, R165, -UR51 ;  /* 0x80000033a5a57c36 */ /* 0x000fc40008000000 */
[----:B------:R-:W-:Y:S01]  /*5950*/  FMUL.FTZ R169, R169, UR24 ;  /* 0x00000018a9a97c20 */ /* 0x000fe20008410000 */
[----:B------:R-:W-:Y:S01]  /*5960*/  FMUL.FTZ R172, R172, UR24 ;  /* 0x00000018acac7c20 */ /* 0x000fe20008410000 */
[----:B------:R-:W-:Y:S01]  /*5970*/  FMUL.FTZ R173, R173, UR24 ;  /* 0x00000018adad7c20 */ /* 0x000fe20008410000 */
[----:B------:R-:W-:Y:S01]  /*5980*/  MUFU.TANH R153, R153 ;  /* 0x0000009900997308 */ /* 0x000fe20000002400 */
[----:B0-----:R-:W-:Y:S02]  /*5990*/  IMAD.IADD R10, R165, 0x1, R10 ;  /* 0x00000001a50a7824 */ /* 0x001fe400078e020a */
[----:B------:R-:W-:Y:S01]  /*59a0*/  FMUL.FTZ R176, R176, UR24 ;  /* 0x00000018b0b07c20 */ /* 0x000fe20008410000 */
[----:B------:R-:W-:Y:S01]  /*59b0*/  FMUL.FTZ R177, R177, UR24 ;  /* 0x00000018b1b17c20 */ /* 0x000fe20008410000 */
[----:B------:R-:W-:Y:S01]  /*59c0*/  FMUL.FTZ R180, R180, UR24 ;  /* 0x00000018b4b47c20 */ /* 0x000fe20008410000 */
[----:B------:R-:W-:Y:S01]  /*59d0*/  FMUL.FTZ R181, R181, UR24 ;  /* 0x00000018b5b57c20 */ /* 0x000fe20008410000 */
[----:B------:R-:W-:Y:S01]  /*59e0*/  ISETP.GT.AND P3, PT, R10, RZ, PT ;  /* 0x000000ff0a00720c */ /* 0x000fe20003f64270 */
[----:B------:R-:W-:Y:S01]  /*59f0*/  FMUL.FTZ R154, R154, UR24 ;  /* 0x000000189a9a7c20 */ /* 0x000fe20008410000 */
[----:B------:R-:W0:Y:S01]  /*5a00*/  MUFU.TANH R156, R156 ;  /* 0x0000009c009c7308 */ /* 0x000e220000002400 */
[----:B------:R-:W-:Y:S01]  /*5a10*/  ISETP.GT.AND P4, PT, R10, 0x1, PT ;  /* 0x000000010a00780c */ /* 0x000fe20003f84270 */
        /* <DEDUP_REMOVED lines=16> */
[----:B------:R-:W-:-:S06]  /*5b20*/  FMUL.FTZ R183, R183, UR24 ;  /* 0x00000018b7b77c20 */ /* 0x000fcc0008410000 */
[----:B------:R3:W-:Y:S08]  /*5b30*/  MUFU.TANH R13, R164 ;  /* 0x000000a4000d7308 */ /* 0x0007f00000002400 */
[----:B------:R1:W2:Y:S01]  /*5b40*/  MUFU.TANH R11, R161 ;  /* 0x000000a1000b7308 */ /* 0x0002a20000002400 */
[----:B---3--:R-:W-:Y:S02]  /*5b50*/  FSEL R164, R152, -INF , P3 ;  /* 0xff80000098a47808 */ /* 0x008fe40001800000 */
[----:B------:R-:W-:-:S02]  /*5b60*/  ISETP.GT.AND P3, PT, R10, 0x8, PT ;  /* 0x000000080a00780c */ /* 0x000fc40003f64270 */
[----:B------:R-:W-:Y:S02]  /*5b70*/  FMNMX.FTZ R12, R164, R9, !PT ;  /* 0x00000009a40c7209 */ /* 0x000fe40007810000 */
[----:B0-----:R-:W-:Y:S01]  /*5b80*/  FSEL R156, R156, -INF , P3 ;  /* 0xff8000009c9c7808 */ /* 0x001fe20001800000 */
[----:B------:R0:W3:Y:S01]  /*5b90*/  MUFU.TANH R21, R5 ;  /* 0x0000000500157308 */ /* 0x0000e20000002400 */
[----:B-1----:R-:W-:Y:S02]  /*5ba0*/  FSEL R161, R153, -INF , P4 ;  /* 0xff80000099a17808 */ /* 0x002fe40002000000 */
[C---:B------:R-:W-:Y:S02]  /*5bb0*/  ISETP.GT.AND P4, PT, R10.reuse, 0x9, PT ;  /* 0x000000090a00780c */ /* 0x040fe40003f84270 */
[----:B------:R-:W-:Y:S02]  /*5bc0*/  ISETP.GT.AND P3, PT, R10, 0x10, PT ;  /* 0x000000100a00780c */ /* 0x000fe40003f64270 */
[----:B----4-:R-:W-:Y:S01]  /*5bd0*/  FSEL R157, R157, -INF , P4 ;  /* 0xff8000009d9d7808 */ /* 0x010fe20002000000 */
        /* <DEDUP_REMOVED lines=8> */
[----:B--2---:R-:W-:-:S02]  /*5c60*/  FSEL R153, R11, -INF , P4 ;  /* 0xff8000000b997808 */ /* 0x004fc40002000000 */
[----:B------:R-:W-:Y:S01]  /*5c70*/  FMNMX.FTZ R12, R160, R5, !PT ;  /* 0x00000005a00c7209 */ /* 0x000fe20007810000 */
[----:B------:R-:W2:Y:S01]  /*5c80*/  MUFU.TANH R15, R172 ;  /* 0x000000ac000f7308 */ /* 0x000ea20000002400 */
[C---:B------:R-:W-:Y:S02]  /*5c90*/  ISETP.GT.AND P4, PT, R10.reuse, 0x19, PT ;  /* 0x000000190a00780c */ /* 0x040fe40003f84270 */
[----:B------:R-:W-:Y:S02]  /*5ca0*/  FSEL R152, R13, -INF , P3 ;  /* 0xff8000000d987808 */ /* 0x000fe40001800000 */
[----:B------:R-:W-:Y:S02]  /*5cb0*/  FMNMX.FTZ R5, R153, R12, !PT ;  /* 0x0000000c99057209 */ /* 0x000fe40007810000 */
[----:B------:R-:W-:Y:S01]  /*5cc0*/  ISETP.GT.AND P3, PT, R10, 0x20, PT ;  /* 0x000000200a00780c */ /* 0x000fe20003f64270 */
[----:B------:R-:W4:Y:S01]  /*5cd0*/  MUFU.TANH R173, R173 ;  /* 0x000000ad00ad7308 */ /* 0x000f220000002400 */
        /* <DEDUP_REMOVED lines=15> */
[----:B----4-:R-:W-:Y:S01]  /*5dd0*/  FSEL R13, R173, -INF , P4 ;  /* 0xff800000ad0d7808 */ /* 0x010fe20002000000 */
[----:B------:R-:W-:Y:S01]  /*5de0*/  IMAD.IADD R173, R165, 0x1, R6 ;  /* 0x00000001a5ad7824 */ /* 0x000fe200078e0206 */
[----:B------:R-:W-:-:S02]  /*5df0*/  FMNMX.FTZ R12, R15, R12, !PT ;  /* 0x0000000c0f0c7209 */ /* 0x000fc40007810000 */
[----:B------:R-:W-:Y:S02]  /*5e00*/  ISETP.GT.AND P4, PT, R10, 0x31, PT ;  /* 0x000000310a00780c */ /* 0x000fe40003f84270 */
[----:B-1----:R-:W-:Y:S01]  /*5e10*/  FSEL R5, R176, -INF , P3 ;  /* 0xff800000b0057808 */ /* 0x002fe20001800000 */
[----:B------:R-:W1:Y:S01]  /*5e20*/  MUFU.TANH R181, R181 ;  /* 0x000000b500b57308 */ /* 0x000e620000002400 */
[----:B------:R-:W-:Y:S02]  /*5e30*/  FMNMX.FTZ R168, R13, R12, !PT ;  /* 0x0000000c0da87209 */ /* 0x000fe40007810000 */
[C---:B------:R-:W-:Y:S02]  /*5e40*/  ISETP.GT.AND P3, PT, R10.reuse, 0x38, PT ;  /* 0x000000380a00780c */ /* 0x040fe40003f64270 */
[----:B0-----:R-:W-:Y:S02]  /*5e50*/  FSEL R12, R177, -INF , P4 ;  /* 0xff800000b10c7808 */ /* 0x001fe40002000000 */
[----:B------:R-:W-:Y:S01]  /*5e60*/  FMNMX.FTZ R11, R5, R168, !PT ;  /* 0x000000a8050b7209 */ /* 0x000fe20007810000 */
[----:B------:R-:W-:Y:S01]  /*5e70*/  MUFU.TANH R172, R154 ;  /* 0x0000009a00ac7308 */ /* 0x000fe20000002400 */
[----:B------:R-:W-:-:S02]  /*5e80*/  ISETP.GT.AND P4, PT, R10, 0x39, PT ;  /* 0x000000390a00780c */ /* 0x000fc40003f84270 */
[----:B--2---:R-:W-:Y:S02]  /*5e90*/  FSEL R10, R180, -INF , P3 ;  /* 0xff800000b40a7808 */ /* 0x004fe40001800000 */
[----:B------:R-:W-:Y:S02]  /*5ea0*/  FMNMX.FTZ R169, R12, R11, !PT ;  /* 0x0000000b0ca97209 */ /* 0x000fe40007810000 */
[----:B------:R-:W-:Y:S01]  /*5eb0*/  ISETP.GT.AND P3, PT, R173, RZ, PT ;  /* 0x000000ffad00720c */ /* 0x000fe20003f64270 */
[----:B------:R-:W0:Y:S01]  /*5ec0*/  MUFU.TANH R155, R155 ;  /* 0x0000009b009b7308 */ /* 0x000e220000002400 */
[----:B-1----:R-:W-:Y:S02]  /*5ed0*/  FSEL R11, R181, -INF , P4 ;  /* 0xff800000b50b7808 */ /* 0x002fe40002000000 */
[----:B------:R-:W-:Y:S02]  /*5ee0*/  FMNMX.FTZ R168, R10, R169, !PT ;  /* 0x000000a90aa87209 */ /* 0x000fe40007810000 */
[----:B------:R-:W-:-:S02]  /*5ef0*/  ISETP.GT.AND P4, PT, R173, 0x1, PT ;  /* 0x00000001ad00780c */ /* 0x000fc40003f84270 */
[----:B------:R-:W-:Y:S01]  /*5f00*/  FMNMX.FTZ R168, R11, R168, !PT ;  /* 0x000000a80ba87209 */ /* 0x000fe20007810000 */
[----:B------:R-:W1:Y:S01]  /*5f10*/  MUFU.TANH R158, R158 ;  /* 0x0000009e009e7308 */ /* 0x000e620000002400 */
[C---:B------:R-:W-:Y:S02]  /*5f20*/  ISETP.GT.AND P6, PT, R173.reuse, 0x20, PT ;  /* 0x00000020ad00780c */ /* 0x040fe40003fc4270 */
[----:B------:R-:W-:Y:S01]  /*5f30*/  ISETP.GT.AND P5, PT, R173, 0x29, PT ;  /* 0x00000029ad00780c */ /* 0x000fe20003fa4270 */
[----:B------:R-:W2:Y:S04]  /*5f40*/  SHFL.BFLY PT, R169, R168, 0x2, 0x1f ;  /* 0x0c401f00a8a97f89 */ /* 0x000ea800000e0000 */
        /* <DEDUP_REMOVED lines=336> */
.L_x_7858:
[----:B------:R1:W2:Y:S01]  /*7450*/  SYNCS.PHASECHK.TRANS64.TRYWAIT P3, [UR25+0x28c50], R7 ;  /* 0x028c5007ff0075a7 */ /* 0x0002a20008060159 */
[----:B------:R-:W-:Y:S05]  /*7460*/  @!P0 BRA `(.L_x_7859) ;  /* 0x0000000000048947 */ /* 0x000fea0003800000 */
[----:B------:R-:W-:Y:S01]  /*7470*/  BPT.TRAP 0x1 ;  /* 0x000000040000795c */ /* 0x000fe20000300000 */
.L_x_7859:
[----:B--2---:R-:W-:Y:S05]  /*7480*/  @P3 BRA `(.L_x_7860) ;  /* 0x0000000000083947 */ /* 0x004fea0003800000 */
[----:B------:R-:W2:Y:S02]  /*7490*/  SYNCS.PHASECHK.TRANS64.TRYWAIT P3, [UR25+0x28c50], R7 ;  /* 0x028c5007ff0075a7 */ /* 0x000ea40008060159 */
[----:B--2---:R-:W-:Y:S05]  /*74a0*/  @!P3 BRA `(.L_x_7861) ;  /* 0x000000cc0068b947 */ /* 0x004fea0003800000 */
.L_x_7860:
        /* <DEDUP_REMOVED lines=42> */
.L_x_7853:
[----:B------:R-:W-:-:S13]  /*7750*/  ISETP.LE.AND P2, PT, RZ, UR21, PT ;  /* 0x00000015ff007c0c */ /* 0x000fda000bf43270 */
[----:B------:R-:W-:Y:S05]  /*7760*/  @!P2 BRA `(.L_x_7863) ;  /* 0x0000001c0030a947 */ /* 0x000fea0003800000 */
[----:B------:R-:W-:Y:S01]  /*7770*/  IMAD.MOV.U32 R8, RZ, RZ, R5 ;  /* 0x000000ffff087224 */ /* 0x000fe200078e0005 */
[----:B------:R-:W-:Y:S01]  /*7780*/  UMOV UR22, UR37 ;  /* 0x0000002500167c82 */ /* 0x000fe20008000000 */
[----:B------:R-:W-:Y:S01]  /*7790*/  IMAD.MOV.U32 R13, RZ, RZ, R6 ;  /* 0x000000ffff0d7224 */ /* 0x000fe200078e0006 */
[----:B------:R-:W-:Y:S01]  /*77a0*/  ULDC UR23, c[0x0][0x9d8] ;  /* 0x0002760000177ab9 */ /* 0x000fe20000000800 */
[----:B------:R-:W-:-:S05]  /*77b0*/  ULDC UR20, c[0x0][0x988] ;  /* 0x0002620000147ab9 */ /* 0x000fca0000000800 */
.L_x_7872:
[----:B------:R-:W-:-:S04]  /*77c0*/  UIADD3 UR37, UR22, 0x1, URZ ;  /* 0x0000000116257890 */ /* 0x000fc8000fffe03f */
[----:B------:R-:W-:-:S04]  /*77d0*/  UISETP.NE.AND UP0, UPT, UR37, 0x2, UPT ;  /* 0x000000022500788c */ /* 0x000fc8000bf05270 */
[----:B------:R-:W-:Y:S02]  /*77e0*/  USEL UR6, URZ, 0x1, UP0 ;  /* 0x000000013f067887 */ /* 0x000fe40008000000 */
[----:B------:R-:W-:Y:S02]  /*77f0*/  USEL UR37, UR37, URZ, UP0 ;  /* 0x0000003f25257287 */ /* 0x000fe40008000000 */
[----:B------:R-:W-:Y:S01]  /*7800*/  ULOP3.LUT UR38, UR38, UR6, URZ, 0x3c, !UPT ;  /* 0x0000000626267292 */ /* 0x000fe2000f8e3c3f */
[----:B---3--:R-:W-:Y:S11]  /*7810*/  @!P0 BRA `(.L_x_7864) ;  /* 0x0000000000048947 */ /* 0x008ff60003800000 */
[----:B------:R-:W-:Y:S01]  /*7820*/  BPT.TRAP 0x1 ;  /* 0x000000040000795c */ /* 0x000fe20000300000 */
.L_x_7864:
[----:B------:R-:W-:Y:S01]  /*7830*/  ULEA UR24, UR37, UR46, 0x3 ;  /* 0x0000002e25187291 */ /* 0x000fe2000f8e183f */
[----:B-1----:R-:W-:-:S05]  /*7840*/  IMAD.U32 R7, RZ, RZ, UR38 ;  /* 0x00000026ff077e24 */ /* 0x002fca000f8e00ff */
[----:B------:R-:W-:-:S04]  /*7850*/  SHF.L.U32 R7, R7, 0x1f, RZ ;  /* 0x0000001f07077819 */ /* 0x000fc800000006ff */
[----:B------:R1:W3:Y:S01]  /*7860*/  SYNCS.PHASECHK.TRANS64.TRYWAIT P2, [UR24+0x28c30], R7 ;  /* 0x028c3007ff0075a7 */ /* 0x0002e20008040158 */
[----:B------:R-:W-:Y:S05]  /*7870*/  @!P0 BRA `(.L_x_7865) ;  /* 0x0000000000048947 */ /* 0x000fea0003800000 */
[----:B------:R-:W-:Y:S01]  /*7880*/  BPT.TRAP 0x1 ;  /* 0x000000040000795c */ /* 0x000fe20000300000 */
.L_x_7865:
[----:B---3--:R-:W-:Y:S05]  /*7890*/  @P2 BRA `(.L_x_7866) ;  /* 0x0000000000082947 */ /* 0x008fea0003800000 */
[----:B------:R-:W3:Y:S02]  /*78a0*/  SYNCS.PHASECHK.TRANS64.TRYWAIT P2, [UR24+0x28c30], R7 ;  /* 0x028c3007ff0075a7 */ /* 0x000ee40008040158 */
[----:B---3--:R-:W-:Y:S05]  /*78b0*/  @!P2 BRA `(.L_x_7867) ;  /* 0x000000c80078a947 */ /* 0x008fea0003800000 */
.L_x_7866:
        /* <DEDUP_REMOVED lines=392> */
.L_x_7868:
[----:B------:R1:W2:Y:S01]  /*9140*/  SYNCS.PHASECHK.TRANS64.TRYWAIT P2, [UR24+0x28c50], R7 ;  /* 0x028c5007ff0075a7 */ /* 0x0002a20008040158 */
[----:B------:R-:W-:Y:S05]  /*9150*/  @!P0 BRA `(.L_x_7869) ;  /* 0x0000000000048947 */ /* 0x000fea0003800000 */
[----:B------:R-:W-:Y:S01]  /*9160*/  BPT.TRAP 0x1 ;  /* 0x000000040000795c */ /* 0x000fe20000300000 */
.L_x_7869:
[----:B--2---:R-:W-:Y:S05]  /*9170*/  @P2 BRA `(.L_x_7870) ;  /* 0x0000000000082947 */ /* 0x004fea0003800000 */
[----:B------:R-:W2:Y:S02]  /*9180*/  SYNCS.PHASECHK.TRANS64.TRYWAIT P2, [UR24+0x28c50], R7 ;  /* 0x028c5007ff0075a7 */ /* 0x000ea40008040158 */
[----:B--2---:R-:W-:Y:S05]  /*9190*/  @!P2 BRA `(.L_x_7871) ;  /* 0x000000b00058a947 */ /* 0x004fea0003800000 */
.L_x_7870:
        /* <DEDUP_REMOVED lines=41> */
.L_x_7863:
[----:B------:R-:W4:Y:S01]  /*9430*/  SHFL.BFLY PT, R0, R3, 0x2, 0x1f ;  /* 0x0c401f0003007f89 */ /* 0x000f2200000e0000 */
[----:B------:R-:W-:Y:S01]  /*9440*/  IMAD.U32 R11, RZ, RZ, UR10 ;  /* 0x0000000aff0b7e24 */ /* 0x000fe2000f8e00ff */
[----:B------:R-:W-:Y:S01]  /*9450*/  UIADD3 UR39, UR39, 0x1, URZ ;  /* 0x0000000127277890 */ /* 0x000fe2000fffe03f */
[----:B------:R-:W-:Y:S01]  /*9460*/  IMAD.U32 R21, RZ, RZ, UR10 ;  /* 0x0000000aff157e24 */ /* 0x000fe2000f8e00ff */
[----:B------:R-:W5:Y:S01]  /*9470*/  SHFL.BFLY PT, R9, R4, 0x2, 0x1f ;  /* 0x0c401f0004097f89 */ /* 0x000f6200000e0000 */
        /* <DEDUP_REMOVED lines=17> */
[----:B------:R-:W-:Y:S01]  /*9590*/  ISETP.NE.AND P0, PT, R2, R7, PT ;  /* 0x000000070200720c */ /* 0x000fe20003f05270 */
[----:B------:R-:W-:Y:S01]  /*95a0*/  IMAD.MOV.U32 R7, RZ, RZ, RZ ;  /* 0x000000ffff077224 */ /* 0x000fe200078e00ff */
[----:B------:R-:W-:-:S09]  /*95b0*/  FSETP.NE.FTZ.AND P2, PT, R15, RZ, PT ;  /* 0x000000ff0f00720b */ /* 0x000fd20003f55000 */
[----:B------:R-:W1:Y:S02]  /*95c0*/  @P1 MUFU.RCP R7, R13 ;  /* 0x0000000d00071308 */ /* 0x000e640000001000 */
[----:B------:R-:W-:Y:S02]  /*95d0*/  @!P0 IMAD R0, R3, 0x40, R16 ;  /* 0x0000004003008824 */ /* 0x000fe400078e0210 */
[----:B------:R-:W-:Y:S01]  /*95e0*/  @P2 FMUL.FTZ R21, R21, 0.69314718246459960938 ;  /* 0x3f31721815152820 */ /* 0x000fe20000410000 */
[----:B------:R-:W-:Y:S02]  /*95f0*/  IMAD.MOV.U32 R3, RZ, RZ, -0x800000 ;  /* 0xff800000ff037424 */ /* 0x000fe400078e00ff */
[----:B------:R-:W-:Y:S01]  /*9600*/  @!P0 LEA R9, R0, UR46, 0x2 ;  /* 0x0000002e00098c11 */ /* 0x000fe2000f8e10ff */
[----:B------:R-:W4:Y:S01]  /*9610*/  @P2 MUFU.RCP R4, R15 ;  /* 0x0000000f00042308 */ /* 0x000f220000001000 */
[----:B------:R-:W-:-:S07]  /*9620*/  IMAD.MOV.U32 R0, RZ, RZ, -0x800000 ;  /* 0xff800000ff007424 */ /* 0x000fce00078e00ff */
[----:B------:R-:W5:Y:S01]  /*9630*/  @P1 MUFU.LG2 R13, R13 ;  /* 0x0000000d000d1308 */ /* 0x000f620000000c00 */
[----:B-1----:R1:W-:Y:S01]  /*9640*/  @!P0 STS [R9+0x28800], R7 ;  /* 0x0288000709008388 */ /* 0x0023e20000000800 */
[-C--:B------:R-:W-:Y:S01]  /*9650*/  FMUL.FTZ R169, R24, R7.reuse ;  /* 0x0000000718a97220 */ /* 0x080fe20000410000 */
[-C--:B------:R-:W-:Y:S01]  /*9660*/  FMUL.FTZ R14, R25, R7.reuse ;  /* 0x00000007190e7220 */ /* 0x080fe20000410000 */
[-C--:B------:R-:W-:Y:S01]  /*9670*/  FMUL.FTZ R168, R28, R7.reuse ;  /* 0x000000071ca87220 */ /* 0x080fe20000410000 */
[-C--:B------:R-:W-:Y:S01]  /*9680*/  FMUL.FTZ R12, R29, R7.reuse ;  /* 0x000000071d0c7220 */ /* 0x080fe20000410000 */
[-C--:B0-----:R-:W-:Y:S01]  /*9690*/  FMUL.FTZ R165, R32, R7.reuse ;  /* 0x0000000720a57220 */ /* 0x081fe20000410000 */
[-C--:B------:R-:W-:Y:S01]  /*96a0*/  FMUL.FTZ R156, R33, R7.reuse ;  /* 0x00000007219c7220 */ /* 0x080fe20000410000 */
[----:B------:R-:W0:Y:S01]  /*96b0*/  @P2 MUFU.LG2 R15, R15 ;  /* 0x0000000f000f2308 */ /* 0x000e220000000c00 */
        /* <DEDUP_REMOVED lines=59> */
[----:B-1----:R-:W-:Y:S01]  /*9a70*/  @P1 FMUL.FTZ R7, R11, 0.69314718246459960938 ;  /* 0x3f3172180b071820 */ /* 0x002fe20000410000 */
[----:B-----5:R-:W-:Y:S01]  /*9a80*/  @P1 FMUL.FTZ R20, R13, 0.69314718246459960938 ;  /* 0x3f3172180d141820 */ /* 0x020fe20000410000 */
[----:B0-----:R-:W-:Y:S01]  /*9a90*/  @P2 FMUL.FTZ R24, R15, 0.69314718246459960938 ;  /* 0x3f3172180f182820 */ /* 0x001fe20000410000 */
[-C--:B----4-:R-:W-:Y:S01]  /*9aa0*/  FMUL.FTZ R9, R42, R4.reuse ;  /* 0x000000042a097220 */ /* 0x090fe20000410000 */
        /* <DEDUP_REMOVED lines=67> */
.L_x_7834:
        /* <DEDUP_REMOVED lines=27> */
[----:B---3--:R-:W-:Y:S01]  /*a090*/  IMAD.U32 R170, RZ, RZ, UR8 ;  /* 0x00000008ffaa7e24 */ /* 0x008fe2000f8e00ff */
        /* <DEDUP_REMOVED lines=82> */
[----:B------:R-:W-:Y:S02]  /*a5c0*/  LOP3.LUT R110, R209, 0x380, RZ, 0xc0, !PT ;  /* 0x00000380d16e7812 */ /* 0x000fe400078ec0ff */
[----:B------:R-:W-:Y:S02]  /*a5d0*/  LOP3.LUT R32, R32, R179, RZ, 0x3c, !PT ;  /* 0x000000b320207212 */ /* 0x000fe400078e3cff */
[----:B------:R-:W-:-:S02]  /*a5e0*/  SHF.R.U64 R98, R98, 0x3, RZ ;  /* 0x0000000362627819 */ /* 0x000fc400000012ff */
[----:B------:R-:W-:Y:S02]  /*a5f0*/  LOP3.LUT R118, R27, R118, RZ, 0x3c, !PT ;  /* 0x000000761b767212 */ /* 0x000fe400078e3cff */
[----:B------:R-:W-:Y:S02]  /*a600*/  MOV R27, R20 ;  /* 0x00000014001b7202 */ /* 0x000fe40000000f00 */
[----:B0-----:R-:W-:Y:S02]  /*a610*/  F2FP.F16.F32.PACK_AB R4, R156, R165 ;  /* 0x000000a59c04723e */ /* 0x001fe400000000ff */
[----:B------:R-:W-:Y:S02]  /*a620*/  F2FP.F16.F32.PACK_AB R5, R35, R34 ;  /* 0x000000222305723e */ /* 0x000fe400000000ff */
[----:B------:R-:W-:Y:S02]  /*a630*/  F2FP.F16.F32.PACK_AB R6, R8, R162 ;  /* 0x000000a20806723e */ /* 0x000fe400000000ff */
[----:B------:R-:W-:-:S02]  /*a640*/  F2FP.F16.F32.PACK_AB R7, R39, R38 ;  /* 0x000000262707723e */ /* 0x000fc400000000ff */
[----:B------:R-:W-:Y:S02]  /*a650*/  SHF.R.U64 R114, R114, 0x3, RZ ;  /* 0x0000000372727819 */ /* 0x000fe400000012ff */
[----:B------:R-:W-:Y:S01]  /*a660*/  MOV R26, R24 ;  /* 0x00000018001a7202 */ /* 0x000fe20000000f00 */
[----:B------:R0:W-:Y:S01]  /*a670*/  STSM.16.M88.4 [R27], R4 ;  /* 0x000000041b007844 */ /* 0x0001e20000000200 */
[----:B------:R-:W-:Y:S02]  /*a680*/  F2FP.F16.F32.PACK_AB R8, R41, R154 ;  /* 0x0000009a2908723e */ /* 0x000fe400000000ff */
[----:B------:R-:W-:Y:S02]  /*a690*/  LOP3.LUT R94, R94, R183, RZ, 0x3c, !PT ;  /* 0x000000b75e5e7212 */ /* 0x000fe400078e3cff */
[----:B------:R-:W-:Y:S01]  /*a6a0*/  SHF.R.U64 R110, R110, 0x3, RZ ;  /* 0x000000036e6e7819 */ /* 0x000fe200000012ff */
[----:B------:R-:W-:Y:S01]  /*a6b0*/  STSM.16.M88.4 [R26], R8 ;  /* 0x000000081a007844 */ /* 0x000fe20000000200 */
[----:B------:R-:W-:-:S02]  /*a6c0*/  LOP3.LUT R169, R172, 0x380, RZ, 0xc0, !PT ;  /* 0x00000380aca97812 */ /* 0x000fc400078ec0ff */
[----:B------:R-:W-:Y:S02]  /*a6d0*/  MOV R28, R28 ;  /* 0x0000001c001c7202 */ /* 0x000fe40000000f00 */
[----:B------:R-:W-:Y:S02]  /*a6e0*/  LOP3.LUT R98, R98, R205, RZ, 0x3c, !PT ;  /* 0x000000cd62627212 */ /* 0x000fe400078e3cff */
[----:B------:R-:W-:Y:S01]  /*a6f0*/  MOV R32, R32 ;  /* 0x0000002000207202 */ /* 0x000fe20000000f00 */
[----:B------:R-:W-:Y:S01]  /*a700*/  STSM.16.M88.4 [R28], R48 ;  /* 0x000000301c007844 */ /* 0x000fe20000000200 */
[----:B------:R-:W-:Y:S01]  /*a710*/  MOV R36, R36 ;  /* 0x0000002400247202 */ /* 0x000fe20000000f00 */
[----:B0-----:R-:W-:Y:S01]  /*a720*/  IMAD.U32 R4, RZ, RZ, UR8 ;  /* 0x00000008ff047e24 */ /* 0x001fe2000f8e00ff */
[----:B------:R-:W-:Y:S01]  /*a730*/  F2FP.F16.F32.PACK_AB R80, R81, R80 ;  /* 0x000000505150723e */ /* 0x000fe200000000ff */
[----:B------:R-:W-:Y:S01]  /*a740*/  STSM.16.M88.4 [R32], R56 ;  /* 0x0000003820007844 */ /* 0x000fe20000000200 */
[----:B------:R-:W-:Y:S01]  /*a750*/  LOP3.LUT R114, R114, R211, RZ, 0x3c, !PT ;  /* 0x000000d372727212 */ /* 0x000fe200078e3cff */
[----:B------:R-:W-:Y:S01]  /*a760*/  IMAD.U32 R5, RZ, RZ, UR9 ;  /* 0x00000009ff057e24 */ /* 0x000fe2000f8e00ff */
[----:B------:R-:W-:Y:S01]  /*a770*/  MOV R25, R90 ;  /* 0x0000005a00197202 */ /* 0x000fe20000000f00 */
[----:B------:R-:W-:Y:S01]  /*a780*/  STSM.16.M88.4 [R36], R64 ;  /* 0x0000004024007844 */ /* 0x000fe20000000200 */
[----:B------:R-:W-:Y:S01]  /*a790*/  F2FP.F16.F32.PACK_AB R74, R77, R76 ;  /* 0x0000004c4d4a723e */ /* 0x000fe200000000ff */
[----:B------:R-:W-:Y:S01]  /*a7a0*/  ULDC.64 UR8, c[0x0][0xc08] ;  /* 0x0003020000087ab9 */ /* 0x000fe20000000a00 */
[----:B------:R-:W-:-:S02]  /*a7b0*/  F2FP.F16.F32.PACK_AB R75, R79, R78 ;  /* 0x0000004e4f4b723e */ /* 0x000fc400000000ff */
[----:B------:R-:W-:Y:S02]  /*a7c0*/  F2FP.F16.F32.PACK_AB R81, R83, R82 ;  /* 0x000000525351723e */ /* 0x000fe400000000ff */
[----:B------:R-:W-:Y:S01]  /*a7d0*/  LOP3.LUT R110, R110, R209, RZ, 0x3c, !PT ;  /* 0x000000d16e6e7212 */ /* 0x000fe200078e3cff */
[----:B------:R-:W-:Y:S01]  /*a7e0*/  STSM.16.M88.4 [R25], R72 ;  /* 0x0000004819007844 */ /* 0x000fe20000000200 */
[----:B------:R-:W-:Y:S02]  /*a7f0*/  SHF.R.U64 R169, R169, 0x3, RZ ;  /* 0x00000003a9a97819 */ /* 0x000fe400000012ff */
[----:B------:R-:W-:Y:S02]  /*a800*/  MOV R94, R94 ;  /* 0x0000005e005e7202 */ /* 0x000fe40000000f00 */
        /* <DEDUP_REMOVED lines=9> */
[----:B------:R-:W-:Y:S01]  /*a8a0*/  MOV R102, R102 ;  /* 0x0000006600667202 */ /* 0x000fe20000000f00 */
[----:B------:R-:W-:Y:S01]  /*a8b0*/  STSM.16.M88.4 [R24], R88 ;  /* 0x0000005818007844 */ /* 0x000fe20000000200 */
[----:B------:R-:W-:Y:S02]  /*a8c0*/  MOV R21, R106 ;  /* 0x0000006a00157202 */ /* 0x000fe40000000f00 */
[----:B------:R-:W-:Y:S02]  /*a8d0*/  F2FP.F16.F32.PACK_AB R97, R153, R152 ;  /* 0x000000989961723e */ /* 0x000fe400000000ff */
[----:B------:R-:W-:Y:S02]  /*a8e0*/  F2FP.F16.F32.PACK_AB R98, R101, R100 ;  /* 0x000000646562723e */ /* 0x000fe400000000ff */
[----:B------:R-:W-:Y:S02]  /*a8f0*/  F2FP.F16.F32.PACK_AB R99, R157, R155 ;  /* 0x0000009b9d63723e */ /* 0x000fe400000000ff */
[----:B------:R-:W-:-:S02]  /*a900*/  F2FP.F16.F32.PACK_AB R104, R105, R104 ;  /* 0x000000686968723e */ /* 0x000fc400000000ff */
[----:B------:R-:W-:Y:S01]  /*a910*/  LOP3.LUT R12, R12, R173, RZ, 0x3c, !PT ;  /* 0x000000ad0c0c7212 */ /* 0x000fe200078e3cff */
[----:B------:R-:W-:Y:S01]  /*a920*/  STSM.16.M88.4 [R102], R96 ;  /* 0x0000006066007844 */ /* 0x000fe20000000200 */
[----:B------:R-:W-:Y:S02]  /*a930*/  MOV R20, R114 ;  /* 0x0000007200147202 */ /* 0x000fe40000000f00 */
[----:B------:R-:W-:Y:S02]  /*a940*/  F2FP.F16.F32.PACK_AB R105, R159, R158 ;  /* 0x0000009e9f69723e */ /* 0x000fe400000000ff */
[----:B------:R-:W-:Y:S02]  /*a950*/  F2FP.F16.F32.PACK_AB R106, R109, R108 ;  /* 0x0000006c6d6a723e */ /* 0x000fe400000000ff */
[----:B------:R-:W-:Y:S02]  /*a960*/  F2FP.F16.F32.PACK_AB R107, R161, R160 ;  /* 0x000000a0a16b723e */ /* 0x000fe400000000ff */
[----:B------:R-:W-:-:S02]  /*a970*/  F2FP.F16.F32.PACK_AB R112, R113, R112 ;  /* 0x000000707170723e */ /* 0x000fc400000000ff */
[----:B------:R-:W-:Y:S01]  /*a980*/  F2FP.F16.F32.PACK_AB R120, R121, R120 ;  /* 0x000000787978723e */ /* 0x000fe200000000ff */
[----:B------:R-:W-:Y:S01]  /*a990*/  STSM.16.M88.4 [R21], R104 ;  /* 0x0000006815007844 */ /* 0x000fe20000000200 */
[----:B------:R-:W-:Y:S02]  /*a9a0*/  LOP3.LUT R14, R169, R172, RZ, 0x3c, !PT ;  /* 0x000000aca90e7212 */ /* 0x000fe400078e3cff */
        /* <DEDUP_REMOVED lines=32> */
[----:B------:R-:W-:-:S04]  /*abb0*/  @UP1 ULEA UR8, UP2, UR45, UR8, 0x2 ;  /* 0x000000082d081291 */ /* 0x000fc8000f84103f */
[----:B------:R-:W-:Y:S01]  /*abc0*/  @UP1 ULEA.HI.X UR9, UR45, UR9, UR44, 0x2, UP2 ;  /* 0x000000092d091291 */ /* 0x000fe200090f142c */
[----:B------:R-:W-:Y:S01]  /*abd0*/  ULDC UR4, c[0x0][0xa88] ;  /* 0x0002a20000047ab9 */ /* 0x000fe20000000800 */
[----:B0-----:R-:W-:Y:S02]  /*abe0*/  IMAD.U32 R14, RZ, RZ, UR8 ;  /* 0x00000008ff0e7e24 */ /* 0x001fe4000f8e00ff */
[----:B------:R-:W-:Y:S01]  /*abf0*/  IMAD.U32 R76, RZ, RZ, UR4 ;  /* 0x00000004ff4c7e24 */ /* 0x000fe2000f8e00ff */
[----:B------:R-:W3:Y:S01]  /*ac00*/  @P0 LDG.E R6, desc[UR40][R4.64] ;  /* 0x0000002804060981 */ /* 0x000ee2000c1e1900 */
[----:B------:R-:W-:Y:S02]  /*ac10*/  IMAD.U32 R15, RZ, RZ, UR9 ;  /* 0x00000009ff0f7e24 */ /* 0x000fe4000f8e00ff */
        /* <DEDUP_REMOVED lines=29> */
[----:B---3--:R-:W-:Y:S01]  /*adf0*/  @P0 R2UR UR4, R6 ;  /* 0x00000000060402ca */ /* 0x008fe200000e0000 */
[----:B0-----:R-:W-:-:S14]  /*ae00*/  @P6 BRA `(.L_x_7875) ;  /* 0x0000000000106947 */ /* 0x001fdc0003800000 */
[----:B------:R-:W-:Y:S05]  /*ae10*/  @!P0 BRA `(.L_x_7875) ;  /* 0x00000000000c8947 */ /* 0x000fea0003800000 */
[----:B------:R-:W3:Y:S04]  /*ae20*/  LDG.E R7, desc[UR40][R4.64] ;  /* 0x0000002804077981 */ /* 0x000ee8000c1e1900 */
[----:B-----5:R-:W3:Y:S02]  /*ae30*/  LDG.E R76, desc[UR40][R4.64+0x4] ;  /* 0x00000428044c7981 */ /* 0x020ee4000c1e1900 */
[----:B---3--:R-:W-:-:S07]  /*ae40*/  IMAD.IADD R76, R76, 0x1, -R7 ;  /* 0x000000014c4c7824 */ /* 0x008fce00078e0a07 */
.L_x_7875:
        /* <DEDUP_REMOVED lines=69> */
[----:B------:R-:W-:Y:S01]  /*b2a0*/  IMAD.MOV R21, RZ, RZ, -R18 ;  /* 0x000000ffff157224 */ /* 0x000fe200078e0a12 */
[----:B------:R-:W-:Y:S01]  /*b2b0*/  UIMAD.WIDE.U32 UR8, UR43, UR12, UR8 ;  /* 0x0000000c2b0872a5 */ /* 0x000fe2000f8e0008 */
[----:B------:R-:W-:Y:S01]  /*b2c0*/  VIADD R20, R16, UR42 ;  /* 0x0000002a10147c36 */ /* 0x000fe20008000000 */
[----:B------:R-:W-:-:S03]  /*b2d0*/  UIMAD UR10, UR43, UR13, UR10 ;  /* 0x0000000d2b0a72a4 */ /* 0x000fc6000f8e020a */
[----:B------:R-:W-:Y:S01]  /*b2e0*/  ULDC.64 UR12, c[0x0][0xb98] ;  /* 0x0002e600000c7ab9 */ /* 0x000fe20000000a00 */
[----:B------:R-:W-:Y:S02]  /*b2f0*/  UIADD3 UR9, UR9, UR10, URZ ;  /* 0x0000000a09097290 */ /* 0x000fe4000fffe03f */
[----:B------:R-:W-:Y:S02]  /*b300*/  UIMAD UR11, UR44, UR12, URZ ;  /* 0x0000000c2c0b72a4 */ /* 0x000fe4000f8e023f */
[----:B------:R-:W-:Y:S02]  /*b310*/  UIMAD.WIDE.U32 UR8, UR45, UR12, UR8 ;  /* 0x0000000c2d0872a5 */ /* 0x000fe4000f8e0008 */
[----:B------:R-:W-:Y:S01]  /*b320*/  UIMAD UR11, UR45, UR13, UR11 ;  /* 0x0000000d2d0b72a4 */ /* 0x000fe2000f8e020b */
        /* <DEDUP_REMOVED lines=31> */
.L_x_7876:
        /* <DEDUP_REMOVED lines=17> */
[----:B------:R-:W-:-:S03]  /*b630*/  SEL R3, RZ, 0xffffffff, P0 ;  /* 0xffffffffff037807 */ /* 0x000fc60000000000 */
[----:B------:R-:W5:Y:S04]  /*b640*/  LD.E.128 R36, desc[UR40][R36.64] ;  /* 0x0000002824247980 */ /* 0x000f68000c101d00 */
[----:B------:R-:W5:Y:S02]  /*b650*/  LD.E.128 R40, desc[UR40][R40.64] ;  /* 0x0000002828287980 */ /* 0x000f64000c101d00 */
[----:B------:R-:W1:Y:S01]  /*b660*/  @P2 LDC R21, c[0x0][0xbec] ;  /* 0x0002fb00ff152b82 */ /* 0x000e620000000800 */
[----:B------:R-:W-:Y:S01]  /*b670*/  IMAD.SHL.U32 R3, R3, 0x4, RZ ;  /* 0x0000000403037824 */ /* 0x000fe200078e00ff */
[----:B------:R-:W-:Y:S01]  /*b680*/  UIMAD UR10, UR14, UR12, URZ ;  /* 0x0000000c0e0a72a4 */ /* 0x000fe2000f8e023f */
[----:B------:R-:W-:Y:S01]  /*b690*/  ISETP.GE.AND P0, PT, R188, UR16, PT ;  /* 0x00000010bc007c0c */ /* 0x000fe2000bf06270 */
[----:B------:R-:W5:Y:S04]  /*b6a0*/  LD.E.128 R48, desc[UR40][R48.64] ;  /* 0x0000002830307980 */ /* 0x000f68000c101d00 */
[----:B------:R-:W3:Y:S01]  /*b6b0*/  @P2 LDC R77, c[0x0][0xbf0] ;  /* 0x0002fc00ff4d2b82 */ /* 0x000ee20000000800 */
[----:B------:R-:W-:Y:S01]  /*b6c0*/  LOP3.LUT R3, R3, 0x4, R0, 0xe2, !PT ;  /* 0x0000000403037812 */ /* 0x000fe200078ee200 */
[----:B------:R-:W-:Y:S01]  /*b6d0*/  UIMAD.WIDE.U32 UR8, UR4, UR12, URZ ;  /* 0x0000000c040872a5 */ /* 0x000fe2000f8e003f */
[----:B------:R-:W-:Y:S01]  /*b6e0*/  SEL R20, RZ, 0xffffffff, P0 ;  /* 0xffffffffff147807 */ /* 0x000fe20000000000 */
[----:B------:R-:W-:Y:S01]  /*b6f0*/  UIMAD UR10, UR4, UR13, UR10 ;  /* 0x0000000d040a72a4 */ /* 0x000fe2000f8e020a */
[----:B------:R-:W-:Y:S01]  /*b700*/  IMAD R0, R191, 0x20, R192 ;  /* 0x00000020bf007824 */ /* 0x000fe200078e02c0 */
[----:B------:R-:W-:Y:S01]  /*b710*/  ISETP.GE.AND P0, PT, R187, UR16, PT ;  /* 0x00000010bb007c0c */ /* 0x000fe2000bf06270 */
[----:B------:R-:W-:Y:S01]  /*b720*/  ULDC.64 UR12, c[0x0][0xae8] ;  /* 0x0002ba00000c7ab9 */ /* 0x000fe20000000a00 */
[----:B------:R-:W-:Y:S01]  /*b730*/  UIADD3 UR9, UR9, UR10, URZ ;  /* 0x0000000a09097290 */ /* 0x000fe2000fffe03f */
[----:B------:R-:W-:Y:S01]  /*b740*/  VIADD R82, R0, UR42 ;  /* 0x0000002a00527c36 */ /* 0x000fe20008000000 */
[----:B------:R-:W-:Y:S01]  /*b750*/  UIMAD UR4, UR15, UR12, URZ ;  /* 0x0000000c0f0472a4 */ /* 0x000fe2000f8e023f */
[----:B------:R-:W-:Y:S01]  /*b760*/  SEL R0, RZ, 0xffffffff, P0 ;  /* 0xffffffffff007807 */ /* 0x000fe20000000000 */
[----:B------:R-:W-:Y:S01]  /*b770*/  UIMAD.WIDE.U32 UR8, UR43, UR12, UR8 ;  /* 0x0000000c2b0872a5 */ /* 0x000fe2000f8e0008 */
        /* <DEDUP_REMOVED lines=11> */
[----:B---3--:R-:W-:Y:S01]  /*b830*/  @P2 SHF.R.U32.HI R3, RZ, R77, R0 ;  /* 0x0000004dff032219 */ /* 0x008fe20000011600 */
        /* <DEDUP_REMOVED lines=20> */
[----:B------:R-:W-:-:S03]  /*b980*/  ISETP.GE.AND P0, PT, R195, UR16, PT ;  /* 0x00000010c3007c0c */ /* 0x000fc6000bf06270 */
[----:B------:R-:W5:Y:S01]  /*b990*/  LD.E.128 R68, desc[UR40][R68.64] ;  /* 0x0000002844447980 */ /* 0x000f62000c101d00 */
[C---:B------:R-:W-:Y:S01]  /*b9a0*/  IMAD R79, R3.reuse, UR9, R80 ;  /* 0x00000009034f7c24 */ /* 0x040fe2000f8e0250 */
[----:B------:R-:W-:Y:S01]  /*b9b0*/  UIADD3 UR4, UR46, 0x28c20, URZ ;  /* 0x00028c202e047890 */ /* 0x000fe2000fffe03f */
[----:B------:R-:W-:Y:S01]  /*b9c0*/  IMAD.WIDE.U32 R20, R3, UR8, R20 ;  /* 0x0000000803147c25 */ /* 0x000fe2000f8e0014 */
[----:B------:R-:W-:Y:S01]  /*b9d0*/  @!PT LDS RZ, [RZ] ;  /* 0x00000000fffff984 */ /* 0x000fe20000000800 */
[----:B------:R-:W-:Y:S01]  /*b9e0*/  @!PT LDS RZ, [RZ] ;  /* 0x00000000fffff984 */ /* 0x000fe20000000800 */
[----:B------:R-:W-:Y:S01]  /*b9f0*/  @!PT LDS RZ, [RZ] ;  /* 0x00000000fffff984 */ /* 0x000fe20000000800 */
[----:B------:R-:W-:Y:S01]  /*ba00*/  @!PT LDS RZ, [RZ] ;  /* 0x00000000fffff984 */ /* 0x000fe20000000800 */
[----:B------:R1:W-:Y:S06]  /*ba10*/  MEMBAR.ALL.CTA ;  /* 0x0000000000007992 */ /* 0x0003ec0000008000 */
[----:B-1----:R-:W1:Y:S01]  /*ba20*/  FENCE.VIEW.ASYNC.S ;  /* 0x00000000000073c6 */ /* 0x002e620000000000 */
[----:B------:R-:W-:Y:S01]  /*ba30*/  ULDC.64 UR8, c[0x0][0xad8] ;  /* 0x0002b60000087ab9 */ /* 0x000fe20000000a00 */
[----:B------:R-:W-:Y:S01]  /*ba40*/  SEL R3, RZ, 0x40, P0 ;  /* 0x00000040ff037807 */ /* 0x000fe20000000000 */
[----:B------:R-:W-:Y:S01]  /*ba50*/  IMAD.IADD R21, R21, 0x1, R79 ;  /* 0x0000000115157824 */ /* 0x000fe200078e024f */
[----:B------:R-:W-:Y:S01]  /*ba60*/  ISETP.GE.AND P0, PT, R194, UR16, PT ;  /* 0x00000010c2007c0c */ /* 0x000fe2000bf06270 */
[----:B------:R-:W-:Y:S01]  /*ba70*/  IMAD R0, R0, UR8, RZ ;  /* 0x0000000800007c24 */ /* 0x000fe2000f8e02ff */
[----:B------:R-:W-:Y:S01]  /*ba80*/  UPRMT UR4, URZ, 0x654, UR4 ;  /* 0x000006543f047896 */ /* 0x000fe20008000004 */
[----:B-----5:R-:W-:Y:S01]  /*ba90*/  IMAD R87, R76, R81, RZ ;  /* 0x000000514c577224 */ /* 0x020fe200078e02ff */
[----:B------:R-:W-:Y:S01]  /*baa0*/  LOP3.LUT R78, R83, 0x20, R78, 0xe2, !PT ;  /* 0x00000020534e7812 */ /* 0x000fe200078ee24e */
[----:B------:R-:W-:Y:S01]  /*bab0*/  VIADD R86, R192, UR42 ;  /* 0x0000002ac0567c36 */ /* 0x000fe20008000000 */
[----:B------:R-:W-:Y:S01]  /*bac0*/  BSSY B1, `(.L_x_7877) ;  /* 0x000002e000017945 */ /* 0x000fe20003800000 */
[C---:B------:R-:W-:Y:S01]  /*bad0*/  IMAD R79, R77.reuse, UR9, R0 ;  /* 0x000000094d4f7c24 */ /* 0x040fe2000f8e0200 */
[----:B------:R-:W-:Y:S01]  /*bae0*/  SEL R0, RZ, 0x80, P0 ;  /* 0x00000080ff007807 */ /* 0x000fe20000000000 */
[----:B------:R-:W-:Y:S01]  /*baf0*/  IMAD.WIDE.U32 R20, R77, UR8, R20 ;  /* 0x000000084d147c25 */ /* 0x000fe2000f8e0014 */
[----:B------:R-:W-:Y:S01]  /*bb00*/  ISETP.GE.AND P0, PT, R86, R87, PT ;  /* 0x000000575600720c */ /* 0x000fe20003f06270 */
[----:B------:R-:W-:Y:S01]  /*bb10*/  ULDC.64 UR8, c[0x0][0xa80] ;  /* 0x0002a00000087ab9 */ /* 0x000fe20000000a00 */
[----:B------:R-:W-:Y:S01]  /*bb20*/  LOP3.LUT R3, R78, R3, RZ, 0xfc, !PT ;  /* 0x000000034e037212 */ /* 0x000fe200078efcff */
[----:B------:R-:W-:Y:S01]  /*bb30*/  IMAD.IADD R21, R21, 0x1, R79 ;  /* 0x0000000115157824 */ /* 0x000fe200078e024f */
[----:B------:R-:W-:-:S02]  /*bb40*/  LEA R84, P1, R20, UR8, 0x1 ;  /* 0x0000000814547c11 */ /* 0x000fc4000f8208ff */
[----:B------:R-:W-:Y:S02]  /*bb50*/  LOP3.LUT R0, R3, R0, RZ, 0xfc, !PT ;  /* 0x0000000003007212 */ /* 0x000fe400078efcff */
[----:B------:R-:W-:Y:S01]  /*bb60*/  LEA.HI.X R85, R20, UR9, R21, 0x1, P1 ;  /* 0x0000000914557c11 */ /* 0x000fe200088f0c15 */
[----:B-1----:R0:W1:Y:S01]  /*bb70*/  SHFL.IDX PT, R76, R84, RZ, 0x181f ;  /* 0x00181fff544c7589 */ /* 0x00206200000e0000 */
[----:B------:R-:W-:Y:S03]  /*bb80*/  SYNCS.ARRIVE.TRANS64.RED.A1T0 RZ, [UR4], RZ ;  /* 0x000000ffffff79a7 */ /* 0x000fe60008100404 */
[----:B------:R0:W3:Y:S01]  /*bb90*/  SHFL.IDX PT, R77, R85, RZ, 0x181f ;  /* 0x00181fff554d7589 */ /* 0x0000e200000e0000 */
[----:B------:R-:W-:Y:S05]  /*bba0*/  @P0 BRA `(.L_x_7878) ;  /* 0x00000000007c0947 */ /* 0x000fea0003800000 */
[----:B------:R-:W-:Y:S02]  /*bbb0*/  ISETP.GE.AND P1, PT, R190, UR16, PT ;  /* 0x00000010be007c0c */ /* 0x000fe4000bf26270 */
[----:B------:R-:W-:Y:S02]  /*bbc0*/  ISETP.GE.AND P0, PT, R17, UR16, PT ;  /* 0x0000001011007c0c */ /* 0x000fe4000bf06270 */
[----:B------:R-:W-:Y:S02]  /*bbd0*/  ISETP.GE.AND P5, PT, R189, UR16, PT ;  /* 0x00000010bd007c0c */ /* 0x000fe4000bfa6270 */
[----:B------:R-:W-:-:S07]  /*bbe0*/  ISETP.GE.AND P3, PT, R188, UR16, PT ;  /* 0x00000010bc007c0c */ /* 0x000fce000bf66270 */
[CC--:B-1----:R-:W-:Y:S02]  /*bbf0*/  @!P1 LEA R78, P2, R190.reuse, R76.reuse, 0x1 ;  /* 0x0000004cbe4e9211 */ /* 0x0c2fe400078408ff */
[----:B---3--:R-:W-:Y:S02]  /*bc00*/  @!P0 IMAD.WIDE R20, R17, 0x2, R76 ;  /* 0x0000000211148825 */ /* 0x008fe400078e024c */
        /* <DEDUP_REMOVED lines=25> */
.L_x_7878:
[----:B------:R-:W-:Y:S05]  /*bda0*/  BSYNC B1 ;  /* 0x0000000000017941 */ /* 0x000fea0003800000 */
.L_x_7877:
[----:B----4-:R-:W-:Y:S01]  /*bdb0*/  VIADD R4, R86, 0x20 ;  /* 0x0000002056047836 */ /* 0x010fe20000000000 */
[----:B------:R4:W0:Y:S04]  /*bdc0*/  SHFL.IDX PT, R7, R85, 0x1, 0x181f ;  /* 0x00381f0055077f89 */ /* 0x00082800000e0000 */
        /* <DEDUP_REMOVED lines=8> */
[----:B0-----:R-:W-:Y:S02]  /*be50*/  @!P0 IMAD.WIDE R4, R17, 0x2, R6 ;  /* 0x0000000211048825 */ /* 0x001fe400078e0206 */
        /* <DEDUP_REMOVED lines=27> */
.L_x_7874:
        /* <DEDUP_REMOVED lines=14> */
[----:B------:R-:W4:Y:S01]  /*c0f0*/  @P1 LDG.E R3, desc[UR40][R4.64] ;  /* 0x0000002804031981 */ /* 0x000f22000c1e1900 */
        /* <DEDUP_REMOVED lines=11> */
[----:B----4-:R-:W-:-:S13]  /*c1b0*/  @P1 R2UR UR4, R3 ;  /* 0x00000000030412ca */ /* 0x010fda00000e0000 */
[----:B------:R-:W-:Y:S01]  /*c1c0*/  USHF.R.S32.HI UR11, URZ, 0x1f, UR4 ;  /* 0x0000001f3f0b7899 */ /* 0x000fe20008011404 */
[----:B01----:R-:W-:Y:S11]  /*c1d0*/  @P2 BRA `(.L_x_7880) ;  /* 0x0000000000102947 */ /* 0x003ff60003800000 */
[----:B------:R-:W-:Y:S05]  /*c1e0*/  @!P1 BRA `(.L_x_7880) ;  /* 0x00000000000c9947 */ /* 0x000fea0003800000 */
[----:B------:R-:W4:Y:S04]  /*c1f0*/  LDG.E R3, desc[UR40][R4.64] ;  /* 0x0000002804037981 */ /* 0x000f28000c1e1900 */
[----:B-----5:R-:W4:Y:S02]  /*c200*/  LDG.E R0, desc[UR40][R4.64+0x4] ;  /* 0x0000042804007981 */ /* 0x020f24000c1e1900 */
[----:B----4-:R-:W-:-:S07]  /*c210*/  IMAD.IADD R0, R0, 0x1, -R3 ;  /* 0x0000000100007824 */ /* 0x010fce00078e0a03 */
.L_x_7880:
[----:B------:R-:W-:Y:S01]  /*c220*/  USEL UR45, UR45, URZ, !UP0 ;  /* 0x0000003f2d2d7287 */ /* 0x000fe2000c000000 */
[----:B------:R-:W-:Y:S01]  /*c230*/  BSSY B1, `(.L_x_7881) ;  /* 0x000002c000017945 */ /* 0x000fe20003800000 */
[----:B------:R-:W-:-:S03]  /*c240*/  USEL UR44, UR44, URZ, !UP0 ;  /* 0x0000003f2c2c7287 */ /* 0x000fc6000c000000 */
[----:B------:R-:W-:Y:S09]  /*c250*/  @P0 BRA `(.L_x_7882) ;  /* 0x0000000000a40947 */ /* 0x000ff20003800000 */
        /* <DEDUP_REMOVED lines=41> */
.L_x_7882:
[----:B------:R-:W-:Y:S05]  /*c4f0*/  BSYNC B1 ;  /* 0x0000000000017941 */ /* 0x000fea0003800000 */
.L_x_7881:
        /* <DEDUP_REMOVED lines=23> */
[----:B------:R-:W-:Y:S01]  /*c670*/  VIADD R8, R3, UR42 ;  /* 0x0000002a03087c36 */ /* 0x000fe20008000000 */
        /* <DEDUP_REMOVED lines=11> */
[----:B------:R-:W-:Y:S01]  /*c730*/  VIADD R26, R192, UR42 ;  /* 0x0000002ac01a7c36 */ /* 0x000fe20008000000 */
[----:B------:R-:W-:Y:S01]  /*c740*/  ISETP.GE.AND P2, PT, R194, UR13, PT ;  /* 0x0000000dc2007c0c */ /* 0x000fe2000bf46270 */
[----:B0-----:R-:W-:Y:S01]  /*c750*/  @P0 IMAD.HI.U32 R6, R8, R5, RZ ;  /* 0x0000000508060227 */ /* 0x001fe200078e00ff */
[----:B------:R-:W-:Y:S01]  /*c760*/  UIADD3 UR4, UR9, UR4, URZ ;  /* 0x0000000409047290 */ /* 0x000fe2000fffe03f */
[----:B------:R-:W-:Y:S01]  /*c770*/  LOP3.LUT R10, R10, 0x8, R9, 0xe2, !PT ;  /* 0x000000080a0a7812 */ /* 0x000fe200078ee209 */
[----:B------:R-:W-:Y:S01]  /*c780*/  BSSY B1, `(.L_x_7883) ;  /* 0x0000046000017945 */ /* 0x000fe20003800000 */
[----:B------:R-:W-:Y:S01]  /*c790*/  IMAD.U32 R4, RZ, RZ, UR8 ;  /* 0x00000008ff047e24 */ /* 0x000fe2000f8e00ff */
[----:B------:R-:W-:Y:S01]  /*c7a0*/  SEL R0, RZ, 0x80, P2 ;  /* 0x00000080ff007807 */ /* 0x000fe20001000000 */
[----:B------:R-:W-:Y:S01]  /*c7b0*/  IMAD.U32 R5, RZ, RZ, UR9 ;  /* 0x00000009ff057e24 */ /* 0x000fe2000f8e00ff */
[----:B------:R-:W-:Y:S01]  /*c7c0*/  ULDC.64 UR8, c[0x0][0xae0] ;  /* 0x0002b80000087ab9 */ /* 0x000fe20000000a00 */
[----:B-1----:R-:W-:Y:S01]  /*c7d0*/  @P0 SHF.R.U32.HI R3, RZ, R7, R6 ;  /* 0x00000007ff030219 */ /* 0x002fe20000011606 */
[----:B------:R-:W-:Y:S01]  /*c7e0*/  IMAD.U32 R5, RZ, RZ, UR4 ;  /* 0x00000004ff057e24 */ /* 0x000fe2000f8e00ff */
[----:B------:R-:W-:-:S02]  /*c7f0*/  ISETP.GE.AND P0, PT, R187, UR13, PT ;  /* 0x0000000dbb007c0c */ /* 0x000fc4000bf06270 */
        /* <DEDUP_REMOVED lines=27> */
[----:B------:R-:W-:-:S03]  /*c9b0*/  LOP3.LUT R21, R10, R7, RZ, 0xfc, !PT ;  /* 0x000000070a157212 */ /* 0x000fc600078efcff */
[----:B------:R0:W4:Y:S01]  /*c9c0*/  SHFL.IDX PT, R7, R3, RZ, 0x181f ;  /* 0x00181fff03077589 */ /* 0x00012200000e0000 */
[----:B------:R-:W-:Y:S01]  /*c9d0*/  LOP3.LUT R24, R21, R0, RZ, 0xfc, !PT ;  /* 0x0000000015187212 */ /* 0x000fe200078efcff */
[----:B------:R-:W-:Y:S06]  /*c9e0*/  @P0 BRA `(.L_x_7884) ;  /* 0x00000000007c0947 */ /* 0x000fec0003800000 */
[----:B------:R-:W-:Y:S02]  /*c9f0*/  ISETP.GE.AND P2, PT, R190, UR13, PT ;  /* 0x0000000dbe007c0c */ /* 0x000fe4000bf46270 */
[----:B------:R-:W-:Y:S02]  /*ca00*/  ISETP.GE.AND P1, PT, R17, UR13, PT ;  /* 0x0000000d11007c0c */ /* 0x000fe4000bf26270 */
[----:B------:R-:W-:Y:S02]  /*ca10*/  ISETP.GE.AND P5, PT, R189, UR13, PT ;  /* 0x0000000dbd007c0c */ /* 0x000fe4000bfa6270 */
[----:B------:R-:W-:-:S07]  /*ca20*/  ISETP.GE.AND P3, PT, R188, UR13, PT ;  /* 0x0000000dbc007c0c */ /* 0x000fce000bf66270 */
[CC--:B-1----:R-:W-:Y:S02]  /*ca30*/  @!P2 LEA R8, P0, R190.reuse, R6.reuse, 0x1 ;  /* 0x00000006be08a211 */ /* 0x0c2fe400078008ff */
[----:B----4-:R-:W-:Y:S02]  /*ca40*/  @!P1 IMAD.WIDE R4, R17, 0x2, R6 ;  /* 0x0000000211049825 */ /* 0x010fe400078e0206 */
        /* <DEDUP_REMOVED lines=25> */
.L_x_7884:
[----:B------:R-:W-:Y:S05]  /*cbe0*/  BSYNC B1 ;  /* 0x0000000000017941 */ /* 0x000fea0003800000 */
.L_x_7883:
[----:B------:R-:W-:Y:S01]  /*cbf0*/  VIADD R0, R26, 0x20 ;  /* 0x000000201a007836 */ /* 0x000fe20000000000 */
[----:B----4-:R4:W0:Y:S04]  /*cc00*/  SHFL.IDX PT, R7, R3, 0x1, 0x181f ;  /* 0x00381f0003077f89 */ /* 0x01082800000e0000 */
[----:B------:R-:W-:Y:S01]  /*cc10*/  ISETP.GE.AND P0, PT, R0, R25, PT ;  /* 0x000000190000720c */ /* 0x000fe20003f06270 */
[----:B-1----:R4:W1:-:S12]  /*cc20*/  SHFL.IDX PT, R6, R20, 0x1, 0x181f ;  /* 0x00381f0014067f89 */ /* 0x00285800000e0000 */
[----:B----4-:R-:W-:Y:S05]  /*cc30*/  @P0 BRA `(.L_x_7879) ;  /* 0x00000000007c0947 */ /* 0x010fea0003800000 */
[----:B------:R-:W-:Y:S02]  /*cc40*/  ISETP.GE.AND P2, PT, R190, UR13, PT ;  /* 0x0000000dbe007c0c */ /* 0x000fe4000bf46270 */
[----:B------:R-:W-:Y:S02]  /*cc50*/  ISETP.GE.AND P3, PT, R17, UR13, PT ;  /* 0x0000000d11007c0c */ /* 0x000fe4000bf66270 */
[----:B------:R-:W-:Y:S02]  /*cc60*/  ISETP.GE.AND P5, PT, R189, UR13, PT ;  /* 0x0000000dbd007c0c */ /* 0x000fe4000bfa6270 */
[----:B------:R-:W-:Y:S02]  /*cc70*/  ISETP.GE.AND P4, PT, R188, UR13, PT ;  /* 0x0000000dbc007c0c */ /* 0x000fe4000bf86270 */
[----:B------:R-:W-:-:S05]  /*cc80*/  LOP3.LUT P1, RZ, R21, 0x40, RZ, 0xc0, !PT ;  /* 0x0000004015ff7812 */ /* 0x000fca000782c0ff */
[CC--:B-1----:R-:W-:Y:S02]  /*cc90*/  @!P2 LEA R8, P0, R190.reuse, R6.reuse, 0x1 ;  /* 0x00000006be08a211 */ /* 0x0c2fe400078008ff */
[----:B0-----:R-:W-:Y:S02]  /*cca0*/  @!P3 IMAD.WIDE R4, R17, 0x2, R6 ;  /* 0x000000021104b825 */ /* 0x001fe400078e0206 */
        /* <DEDUP_REMOVED lines=13> */
[-C--:B0-----:R-:W-:Y:S02]  /*cd80*/  @!P2 LEA R4, P6, R186, R6.reuse, 0x1 ;  /* 0x00000006ba04a211 */ /* 0x081fe400078c08ff */
        /* <DEDUP_REMOVED lines=10> */
.L_x_7879:
[----:B------:R-:W-:Y:S05]  /*ce30*/  BSYNC B0 ;  /* 0x0000000000007941 */ /* 0x000fea0003800000 */
.L_x_7873:
[----:B------:R-:W-:Y:S02]  /*ce40*/  ULDC UR4, c[0x0][0xc3c] ;  /* 0x00030f0000047ab9 */ /* 0x000fe40000000800 */
[----:B------:R-:W-:-:S06]  /*ce50*/  UISETP.GE.AND UP0, UPT, UR7, UR4, UPT ;  /* 0x000000040700728c */ /* 0x000fcc000bf06270 */
[----:B------:R-:W-:-:S13]  /*ce60*/  PLOP3.LUT P0, PT, PT, PT, UP0, 0x80, 0x0 ;  /* 0x000000000000781c */ /* 0x000fda0003f0f008 */
[----:B------:R-:W-:Y:S05]  /*ce70*/  @!P0 BRA `(.L_x_7885) ;  /* 0xffffff4000748947 */ /* 0x000fea000383ffff */
[----:B------:R-:W-:Y:S05]  /*ce80*/  EXIT ;  /* 0x000000000000794d */ /* 0x000fea0003800000 */
.L_x_7828:
[----:B------:R-:W-:-:S08]  /*ce90*/  NOP ;  /* 0x0000000000007918 */ /* 0x000fd00000000000 */
[----:B------:R-:W0:-:S00]  /*cea0*/  USETMAXREG.DEALLOC.CTAPOOL 0x18 ;  /* 0x00000018000079c8 */ /* 0x000e0000080e0500 */
        /* <DEDUP_REMOVED lines=14> */
.L_x_7886:
        /* <DEDUP_REMOVED lines=42> */
.L_x_7892:
        /* <DEDUP_REMOVED lines=12> */
.L_x_7891:
[----:B------:R-:W-:Y:S05]  /*d2f0*/  BSYNC B0 ;  /* 0x0000000000007941 */ /* 0x000fea0003800000 */
.L_x_7890:
        /* <DEDUP_REMOVED lines=21> */
.L_x_7888:
        /* <DEDUP_REMOVED lines=20> */
.L_x_7893:
        /* <DEDUP_REMOVED lines=56> */
.L_x_7889:
[----:B------:R-:W-:Y:S02]  /*d910*/  IMAD.MOV.U32 R17, RZ, RZ, RZ ;  /* 0x000000ffff117224 */ /* 0x000fe400078e00ff */
[----:B------:R-:W-:Y:S02]  /*d920*/  IMAD.U32 R16, RZ, RZ, UR6 ;  /* 0x00000006ff107e24 */ /* 0x000fe4000f8e00ff */
[----:B------:R-:W-:-:S07]  /*d930*/  IMAD.MOV.U32 R18, RZ, RZ, RZ ;  /* 0x000000ffff127224 */ /* 0x000fce00078e00ff */
.L_x_7894:
[----:B------:R-:W-:-:S13]  /*d940*/  ISETP.NE.AND P0, PT, R0, RZ, PT ;  /* 0x000000ff0000720c */ /* 0x000fda0003f05270 */
[----:B------:R-:W1:Y:S01]  /*d950*/  @!P0 S2R R3, SR_CgaCtaId ;  /* 0x0000000000038919 */ /* 0x000e620000008800 */
[----:B------:R-:W-:-:S04]  /*d960*/  @!P0 MOV R0, 0x400 ;  /* 0x0000040000008802 */ /* 0x000fc80000000f00 */
[----:B-1----:R-:W-:-:S05]  /*d970*/  @!P0 LEA R0, R3, R0, 0x18 ;  /* 0x0000000003008211 */ /* 0x002fca00078ec0ff */
[----:B------:R2:W-:Y:S01]  /*d980*/  @!P0 STS.128 [R0+0x28cd0], R16 ;  /* 0x028cd01000008388 */ /* 0x0005e20000000c00 */
[----:B------:R-:W-:Y:S06]  /*d990*/  BAR.ARV 0x5, 0x180 ;  /* 0x0146000000007b1d */ /* 0x000fec0000002000 */
.L_x_7887:
[----:B0-2---:R-:W-:Y:S01]  /*d9a0*/  IMAD.MOV.U32 R0, RZ, RZ, 0x1 ;  /* 0x00000001ff007424 */ /* 0x005fe200078e00ff */
        /* <DEDUP_REMOVED lines=30> */
.L_x_8013:
        /* <DEDUP_REMOVED lines=56> */
.L_x_7896:
        /* <DEDUP_REMOVED lines=12> */
.L_x_7897:
[----:B------:R-:W-:Y:S05]  /*dfd0*/  @!P0 BRA `(.L_x_7898) ;  /* 0x00000000000c8947 */ /* 0x000fea0003800000 */
[----:B------:R-:W2:Y:S04]  /*dfe0*/  LDG.E R6, desc[UR40][R4.64] ;  /* 0x0000002804067981 */ /* 0x000ea8000c1e1900 */
[----:B------:R-:W2:Y:S02]  /*dff0*/  LDG.E R4, desc[UR40][R4.64+0x4] ;  /* 0x0000042804047981 */ /* 0x000ea4000c1e1900 */
[----:B--2---:R-:W-:-:S07]  /*e000*/  IMAD.IADD R6, R4, 0x1, -R6 ;  /* 0x0000000104067824 */ /* 0x004fce00078e0a06 */
.L_x_7898:
        /* <DEDUP_REMOVED lines=40> */
.L_x_7900:
        /* <DEDUP_REMOVED lines=21> */
.L_x_7903:
[----:B------:R-:W-:Y:S05]  /*e3e0*/  BSYNC B6 ;  /* 0x0000000000067941 */ /* 0x000fea0003800000 */
.L_x_7902:
        /* <DEDUP_REMOVED lines=21> */
.L_x_7906:
        /* <DEDUP_REMOVED lines=16> */
.L_x_7905:
[----:B------:R-:W-:Y:S05]  /*e640*/  BSYNC B6 ;  /* 0x0000000000067941 */ /* 0x000fea0003800000 */
.L_x_7904:
        /* <DEDUP_REMOVED lines=25> */
.L_x_8030:
        /* <DEDUP_REMOVED lines=10> */
.L_x_8033:
        /* <DEDUP_REMOVED lines=25> */
.L_x_7910:
[----:B------:R-:W5:Y:S04]  /*ea10*/  LDL R7, [R1+0x4] ;  /* 0x0000040001077983 */ /* 0x000f680000100800 */
[----:B---34-:R-:W5:Y:S04]  /*ea20*/  LDL R0, [R1+0x8] ;  /* 0x0000080001007983 */ /* 0x018f680000100800 */
[----:B------:R-:W3:Y:S01]  /*ea30*/  LDL R2, [R1+0x10] ;  /* 0x0000100001027983 */ /* 0x000ee20000100800 */
[----:B-----5:R-:W-:Y:S01]  /*ea40*/  IMAD R0, R0, 0x8, R7 ;  /* 0x0000000800007824 */ /* 0x020fe200078e0207 */
[----:B---3--:R-:W-:-:S04]  /*ea50*/  SHF.L.U32 R2, R2, 0x1f, RZ ;  /* 0x0000001f02027819 */ /* 0x008fc800000006ff */
[----:B------:R-:W3:Y:S02]  /*ea60*/  SYNCS.PHASECHK.TRANS64.TRYWAIT P0, [R0+URZ+0x28c40], R2 ;  /* 0x028c4002000075a7 */ /* 0x000ee4000800017f */
[----:B---3--:R-:W-:Y:S05]  /*ea70*/  @!P0 BRA `(.L_x_7911) ;  /* 0x0000005800888947 */ /* 0x008fea0003800000 */
.L_x_8034:
        /* <DEDUP_REMOVED lines=11> */
.L_x_7912:
[----:B--2---:R-:W2:Y:S04]  /*eb30*/  LDL R5, [R1+0x4] ;  /* 0x0000040001057983 */ /* 0x004ea80000100800 */
[----:B------:R-:W2:Y:S04]  /*eb40*/  LDL R4, [R1+0x8] ;  /* 0x0000080001047983 */ /* 0x000ea80000100800 */
[----:B------:R-:W4:Y:S04]  /*eb50*/  LDL R6, [R1+0x24] ;  /* 0x0000240001067983 */ /* 0x000f280000100800 */
[----:B------:R-:W5:Y:S04]  /*eb60*/  LDL R3, [R1+0x1c] ;  /* 0x00001c0001037983 */ /* 0x000f680000100800 */
[----:B---3--:R-:W3:Y:S01]  /*eb70*/  LDL R2, [R1] ;  /* 0x0000000001027983 */ /* 0x008ee20000100800 */
        /* <DEDUP_REMOVED lines=8> */
[----:B--2---:R-:W-:Y:S01]  /*ec00*/  IMAD R0, R4, 0x2000, R5 ;  /* 0x0000200004007824 */ /* 0x004fe200078e0205 */
[----:B----4-:R-:W-:-:S04]  /*ec10*/  R2UR UR11, R6 ;  /* 0x00000000060b72ca */ /* 0x010fc800000e0000 */
[----:B------:R-:W-:Y:S02]  /*ec20*/  R2UR UR8, R0 ;  /* 0x00000000000872ca */ /* 0x000fe400000e0000 */
[----:B-----5:R-:W-:Y:S02]  /*ec30*/  R2UR UR4, R3 ;  /* 0x00000000030472ca */ /* 0x020fe400000e0000 */
[----:B---3--:R-:W-:Y:S02]  /*ec40*/  R2UR UR13, R2 ;  /* 0x00000000020d72ca */ /* 0x008fe400000e0000 */
[----:B------:R-:W-:-:S07]  /*ec50*/  P2R R0, PR, RZ, 0x1 ;  /* 0x00000001ff007803 */ /* 0x000fce0000000000 */
[----:B------:R-:W-:Y:S02]  /*ec60*/  UIADD3 UR8, UR8, 0x22400, URZ ;  /* 0x0002240008087890 */ /* 0x000fe4000fffe03f */
[----:B------:R-:W-:Y:S01]  /*ec70*/  ULEA UR11, UR11, UR4, 0x6 ;  /* 0x000000040b0b7291 */ /* 0x000fe2000f8e303f */
[----:B------:R4:W-:Y:S02]  /*ec80*/  STL [R1+0x18], R0 ;  /* 0x0000180001007387 */ /* 0x0009e40000100800 */
[----:B------:R-:W-:-:S06]  /*ec90*/  UMOV UR4, 0x0 ;  /* 0x0000000000047882 */ /* 0x000fcc0000000000 */
[----:B------:R4:W-:Y:S01]  /*eca0*/  UTMALDG.4D [UR8], [UR6], desc[UR4] ;  /* 0x00000408060075b4 */ /* 0x0009e20008019000 */
[----:B------:R-:W-:Y:S02]  /*ecb0*/  NOP ;  /* 0x0000000000007918 */ /* 0x000fe40000000000 */
.L_x_7908:
[----:B------:R-:W5:Y:S04]  /*ecc0*/  LDL R2, [R1+0x4] ;  /* 0x0000040001027983 */ /* 0x000f680000100800 */
[----:B------:R-:W5:Y:S04]  /*ecd0*/  LDL.LU R3, [R1+0x2c] ;  /* 0x00002c0001037983 */ /* 0x000f680000300800 */
[----:B--2---:R-:W2:Y:S04]  /*ece0*/  LDL.LU R5, [R1+0x20] ;  /* 0x0000200001057983 */ /* 0x004ea80000300800 */
[----:B---3--:R-:W3:Y:S01]  /*ecf0*/  LDL.LU R4, [R1+0x34] ;  /* 0x0000340001047983 */ /* 0x008ee20000300800 */
[----:B------:R-:W-:Y:S05]  /*ed00*/  WARPSYNC.ALL ;  /* 0x0000000000007948 */ /* 0x000fea0003800000 */
[----:B----4-:R-:W-:Y:S01]  /*ed10*/  ULDC.64 UR4, c[0x0][0x298] ;  /* 0x0000a60000047ab9 */ /* 0x010fe20000000a00 */
[----:B------:R-:W-:Y:S01]  /*ed20*/  ULDC.64 UR6, c[0x0][0xa00] ;  /* 0x0002800000067ab9 */ /* 0x000fe20000000a00 */
[----:B------:R-:W-:Y:S01]  /*ed30*/  BSSY B6, `(.L_x_7913) ;  /* 0x0000024000067945 */ /* 0x000fe20003800000 */
[----:B------:R-:W-:Y:S01]  /*ed40*/  BAR.SYNC.DEFER_BLOCKING 0x8, 0x100 ;  /* 0x0204000000007b1d */ /* 0x000fe20000010000 */
[----:B------:R-:W-:-:S04]  /*ed50*/  ISETP.NE.U32.AND P0, PT, RZ, UR6, PT ;  /* 0x00000006ff007c0c */ /* 0x000fc8000bf05070 */
[----:B------:R-:W-:Y:S01]  /*ed60*/  ISETP.NE.AND.EX P0, PT, RZ, UR7, PT, P0 ;  /* 0x00000007ff007c0c */ /* 0x000fe2000bf05300 */
[----:B-----5:R-:W-:Y:S01]  /*ed70*/  VIADD R2, R2, 0x20400 ;  /* 0x0002040002027836 */ /* 0x020fe20000000000 */
[----:B------:R-:W-:-:S04]  /*ed80*/  SHF.R.S32.HI R0, RZ, 0x1f, R3 ;  /* 0x0000001fff007819 */ /* 0x000fc80000011403 */
        /* <DEDUP_REMOVED lines=18> */
[----:B------:R-:W-:Y:S02]  /*eeb0*/  IMAD.U32 R4, RZ, RZ, UR4 ;  /* 0x00000004ff047e24 */ /* 0x000fe4000f8e00ff */
[----:B------:R-:W2:Y:S01]  /*eec0*/  LDC.64 R2, c[0x4][R2] ;  /* 0x0100000002027b82 */ /* 0x000ea20000000a00 */
        /* <DEDUP_REMOVED lines=9> */
[----:B012---:R-:W-:Y:S05]  /*ef60*/  CALL.ABS.NOINC R2 ;  /* 0x0000000002007343 */ /* 0x007fea0003c00000 */
.L_x_7914:
[----:B------:R-:W-:Y:S05]  /*ef70*/  BSYNC B6 ;  /* 0x0000000000067941 */ /* 0x000fea0003800000 */
.L_x_7913:
[----:B---3--:R-:W2:Y:S01]  /*ef80*/  LDL.LU R5, [R1+0x2c] ;  /* 0x00002c0001057983 */ /* 0x008ea20000300800 */
[----:B------:R-:W-:Y:S01]  /*ef90*/  ULDC.64 UR4, c[0x0][0x2d8] ;  /* 0x0000b60000047ab9 */ /* 0x000fe20000000a00 */
[----:B------:R-:W3:Y:S01]  /*efa0*/  LDC R7, c[0x0][0x448] ;  /* 0x00011200ff077b82 */ /* 0x000ee20000000800 */
[----:B------:R-:W-:Y:S01]  /*efb0*/  ULDC UR6, c[0x0][0x2b8] ;  /* 0x0000ae0000067ab9 */ /* 0x000fe20000000800 */
[----:B------:R-:W2:Y:S04]  /*efc0*/  LDL.LU.64 R2, [R1+0x40] ;  /* 0x0000400001027983 */ /* 0x000ea80000300a00 */
[----:B------:R-:W4:Y:S04]  /*efd0*/  LDL.LU R0, [R1+0x34] ;  /* 0x0000340001007983 */ /* 0x000f280000300800 */
[----:B------:R-:W4:Y:S04]  /*efe0*/  LDL.LU R6, [R1+0x4c] ;  /* 0x00004c0001067983 */ /* 0x000f280000300800 */
[----:B------:R-:W4:Y:S04]  /*eff0*/  LDL.LU R4, [R1+0x20] ;  /* 0x0000200001047983 */ /* 0x000f280000300800 */
[----:B01----:R0:W5:Y:S01]  /*f000*/  LDL R9, [R1+0x48] ;  /* 0x0000480001097983 */ /* 0x0031620000100800 */
[----:B---3--:R-:W-:Y:S01]  /*f010*/  ISETP.NE.AND P0, PT, R7, 0x1, PT ;  /* 0x000000010700780c */ /* 0x008fe20003f05270 */
[----:B--2---:R-:W-:-:S02]  /*f020*/  IMAD.MOV.U32 R3, RZ, RZ, R5 ;  /* 0x000000ffff037224 */ /* 0x004fc400078e0005 */
[----:B------:R-:W1:Y:S01]  /*f030*/  S2R R5, SR_TID.X ;  /* 0x0000000000057919 */ /* 0x000e620000002100 */
[----:B----4-:R-:W-:Y:S02]  /*f040*/  IMAD R0, R0, UR4, RZ ;  /* 0x0000000400007c24 */ /* 0x010fe4000f8e02ff */
[----:B------:R-:W-:-:S04]  /*f050*/  IMAD.WIDE.U32 R2, R18, UR4, R2 ;  /* 0x0000000412027c25 */ /* 0x000fc8000f8e0002 */
[----:B------:R-:W-:Y:S01]  /*f060*/  IMAD R0, R18, UR5, R0 ;  /* 0x0000000512007c24 */ /* 0x000fe2000f8e0200 */
[----:B------:R-:W-:-:S03]  /*f070*/  ULDC.64 UR4, c[0x0][0x2e0] ;  /* 0x0000b80000047ab9 */ /* 0x000fc60000000a00 */
[----:B------:R-:W-:Y:S02]  /*f080*/  IMAD.IADD R3, R3, 0x1, R0 ;  /* 0x0000000103037824 */ /* 0x000fe400078e0200 */
[----:B------:R-:W-:Y:S02]  /*f090*/  IMAD R0, R6, UR4, RZ ;  /* 0x0000000406007c24 */ /* 0x000fe4000f8e02ff */
        /* <DEDUP_REMOVED lines=27> */
[----:B------:R-:W1:Y:S01]  /*f250*/  S2R R8, SR_TID.X ;  /* 0x0000000000087919 */ /* 0x000e620000002100 */
[----:B------:R-:W-:Y:S01]  /*f260*/  ULDC.64 UR4, c[0x0][0x280] ;  /* 0x0000a00000047ab9 */ /* 0x000fe20000000a00 */
[----:B------:R0:W5:Y:S01]  /*f270*/  LDL R6, [R1+0x30] ;  /* 0x0000300001067983 */ /* 0x0001620000100800 */
[----:B------:R-:W-:Y:S01]  /*f280*/  IMAD.IADD R0, R5, 0x1, R0 ;  /* 0x0000000105007824 */ /* 0x000fe200078e0200 */
[----:B------:R-:W-:Y:S01]  /*f290*/  LEA R3, P1, R4, UR4, 0x1 ;  /* 0x0000000404037c11 */ /* 0x000fe2000f8208ff */
[----:B------:R-:W-:-:S03]  /*f2a0*/  UMOV UR4, 0xffffffff ;  /* 0xffffffff00047882 */ /* 0x000fc60000000000 */
[----:B------:R-:W-:Y:S01]  /*f2b0*/  LEA.HI.X R2, R4, UR5, R0, 0x1, P1 ;  /* 0x0000000504027c11 */ /* 0x000fe200088f0c00 */
[C---:B-1----:R-:W-:Y:S01]  /*f2c0*/  IMAD.SHL.U32 R10, R8.reuse, 0x8, RZ ;  /* 0x00000008080a7824 */ /* 0x042fe200078e00ff */
[----:B------:R-:W-:-:S04]  /*f2d0*/  LOP3.LUT R8, R8, 0x7f, RZ, 0xc0, !PT ;  /* 0x0000007f08087812 */ /* 0x000fc800078ec0ff */
[----:B------:R-:W-:-:S04]  /*f2e0*/  LOP3.LUT R10, R10, 0x38, RZ, 0xc0, !PT ;  /* 0x000000380a0a7812 */ /* 0x000fc800078ec0ff */
[----:B------:R-:W-:Y:S02]  /*f2f0*/  ISETP.GE.AND P0, PT, R10, UR6, PT ;  /* 0x000000060a007c0c */ /* 0x000fe4000bf06270 */
[----:B------:R-:W-:Y:S01]  /*f300*/  SHF.R.U32.HI R8, RZ, 0x3, R8 ;  /* 0x00000003ff087819 */ /* 0x000fe20000011608 */
[----:B0-----:R-:W-:Y:S10]  /*f310*/  BRA.DIV UR4, `(.L_x_7915) ;  /* 0x0000005204747947 */ /* 0x001ff4000b800000 */
[----:B------:R-:W0:Y:S01]  /*f320*/  SHFL.IDX PT, R5, R3, RZ, 0x181f ;  /* 0x00181fff03057589 */ /* 0x000e2200000e0000 */
[----:B-----5:R-:W-:Y:S02]  /*f330*/  IMAD R0, R6, R7, RZ ;  /* 0x0000000706007224 */ /* 0x020fe400078e02ff */
[----:B------:R-:W-:Y:S01]  /*f340*/  IMAD R17, R17, 0x40, R8 ;  /* 0x0000004011117824 */ /* 0x000fe200078e0208 */
[----:B------:R-:W1:Y:S04]  /*f350*/  SHFL.IDX PT, R4, R2, RZ, 0x181f ;  /* 0x00181fff02047589 */ /* 0x000e6800000e0000 */
[----:B------:R-:W-:-:S13]  /*f360*/  ISETP.GE.AND P1, PT, R17, R0, PT ;  /* 0x000000001100720c */ /* 0x000fda0003f26270 */
[----:B0-----:R-:W-:-:S05]  /*f370*/  @!P1 LEA R5, P2, R10, R5, 0x1 ;  /* 0x000000050a059211 */ /* 0x001fca00078408ff */
[----:B-1----:R-:W-:-:S05]  /*f380*/  @!P1 IMAD.X R4, RZ, RZ, R4, P2 ;  /* 0x000000ffff049224 */ /* 0x002fca00010e0604 */
[----:B------:R-:W-:-:S04]  /*f390*/  @!P1 LOP3.LUT R5, R5, R4, RZ, 0x3c, !PT ;  /* 0x0000000405059212 */ /* 0x000fc800078e3cff */
[----:B------:R-:W-:-:S04]  /*f3a0*/  @!P1 LOP3.LUT R4, R5, R4, RZ, 0x3c, !PT ;  /* 0x0000000405049212 */ /* 0x000fc800078e3cff */
[----:B------:R-:W-:-:S05]  /*f3b0*/  @!P1 LOP3.LUT R5, R5, R4, RZ, 0x3c, !PT ;  /* 0x0000000405059212 */ /* 0x000fca00078e3cff */
[----:B------:R-:W-:Y:S01]  /*f3c0*/  @!PT LDS RZ, [RZ] ;  /* 0x00000000fffff984 */ /* 0x000fe20000000800 */
[----:B------:R0:W-:Y:S02]  /*f3d0*/  @!P1 LDGSTS.E.BYPASS.LTC128B.128 [R9+0x20400], desc[UR40][R4.64], !P0 ;  /* 0x2040000004099fae */ /* 0x0001e4000c101d68 */
[----:B0-----:R-:W-:Y:S02]  /*f3e0*/  VIADD R4, R17, 0x10 ;  /* 0x0000001011047836 */ /* 0x001fe40000000000 */
        /* <DEDUP_REMOVED lines=8> */
[----:B------:R0:W-:Y:S02]  /*f470*/  @!P1 LDGSTS.E.BYPASS.LTC128B.128 [R9+0x20c00], desc[UR40][R4.64], !P0 ;  /* 0x20c0000004099fae */ /* 0x0001e4000c101d68 */
[----:B0-----:R-:W-:Y:S02]  /*f480*/  VIADD R4, R17, 0x20 ;  /* 0x0000002011047836 */ /* 0x001fe40000000000 */
[----:B------:R-:W0:Y:S03]  /*f490*/  SHFL.IDX PT, R5, R3, 0x2, 0x181f ;  /* 0x00581f0003057f89 */ /* 0x000e2600000e0000 */
[----:B------:R-:W-:Y:S01]  /*f4a0*/  ISETP.GE.AND P1, PT, R4, R0, PT ;  /* 0x000000000400720c */ /* 0x000fe20003f26270 */
[----:B------:R-:W-:Y:S04]  /*f4b0*/  SHFL.IDX PT, R3, R3, 0x3, 0x181f ;  /* 0x00781f0003037f89 */ /* 0x000fe800000e0000 */
[----:B------:R-:W1:Y:S08]  /*f4c0*/  SHFL.IDX PT, R4, R2, 0x2, 0x181f ;  /* 0x00581f0002047f89 */ /* 0x000e7000000e0000 */
[----:B0-----:R-:W-:-:S05]  /*f4d0*/  @!P1 LEA R5, P2, R10, R5, 0x1 ;  /* 0x000000050a059211 */ /* 0x001fca00078408ff */
[----:B-1----:R-:W-:-:S05]  /*f4e0*/  @!P1 IMAD.X R4, RZ, RZ, R4, P2 ;  /* 0x000000ffff049224 */ /* 0x002fca00010e0604 */
[----:B------:R-:W-:-:S04]  /*f4f0*/  @!P1 LOP3.LUT R5, R5, R4, RZ, 0x3c, !PT ;  /* 0x0000000405059212 */ /* 0x000fc800078e3cff */
[----:B------:R-:W-:-:S04]  /*f500*/  @!P1 LOP3.LUT R4, R5, R4, RZ, 0x3c, !PT ;  /* 0x0000000405049212 */ /* 0x000fc800078e3cff */
[----:B------:R-:W-:-:S05]  /*f510*/  @!P1 LOP3.LUT R5, R5, R4, RZ, 0x3c, !PT ;  /* 0x0000000405059212 */ /* 0x000fca00078e3cff */
[----:B------:R0:W-:Y:S04]  /*f520*/  @!P1 LDGSTS.E.BYPASS.LTC128B.128 [R9+0x21400], desc[UR40][R4.64], !P0 ;  /* 0x2140000004099fae */ /* 0x0001e8000c101d68 */
[----:B0-----:R0:W1:Y:S02]  /*f530*/  SHFL.IDX PT, R4, R2, 0x3, 0x181f ;  /* 0x00781f0002047f89 */ /* 0x00106400000e0000 */
.L_x_8043:
[----:B------:R2:W5:Y:S01]  /*f540*/  LDL R8, [R1+0x4] ;  /* 0x0000040001087983 */ /* 0x0005620000100800 */
[----:B------:R-:W-:-:S05]  /*f550*/  VIADD R17, R17, 0x30 ;  /* 0x0000003011117836 */ /* 0x000fca0000000000 */
[----:B------:R-:W-:-:S13]  /*f560*/  ISETP.GE.AND P1, PT, R17, R0, PT ;  /* 0x000000001100720c */ /* 0x000fda0003f26270 */
[----:B0-----:R-:W-:-:S05]  /*f570*/  @!P1 LEA R2, P2, R10, R3, 0x1 ;  /* 0x000000030a029211 */ /* 0x001fca00078408ff */
[----:B-1----:R-:W-:-:S05]  /*f580*/  @!P1 IMAD.X R3, RZ, RZ, R4, P2 ;  /* 0x000000ffff039224 */ /* 0x002fca00010e0604 */
[----:B------:R-:W-:Y:S01]  /*f590*/  @!PT LDS RZ, [RZ] ;  /* 0x00000000fffff984 */ /* 0x000fe20000000800 */
[----:B------:R-:W-:Y:S01]  /*f5a0*/  @!PT LDS RZ, [RZ] ;  /* 0x00000000fffff984 */ /* 0x000fe20000000800 */
[----:B------:R-:W-:Y:S01]  /*f5b0*/  @!PT LDS RZ, [RZ] ;  /* 0x00000000fffff984 */ /* 0x000fe20000000800 */
[----:B------:R2:W-:Y:S01]  /*f5c0*/  @!P1 LDGSTS.E.BYPASS.LTC128B.128 [R9+0x21c00], desc[UR40][R2.64], !P0 ;  /* 0x21c0000002099fae */ /* 0x0005e2000c101d68 */
[----:B------:R-:W-:Y:S01]  /*f5d0*/  PLOP3.LUT P0, PT, PT, PT, PT, 0x80, 0x0 ;  /* 0x000000000000781c */ /* 0x000fe20003f0f070 */
[----:B------:R-:W-:-:S12]  /*f5e0*/  NOP ;  /* 0x0000000000007918 */ /* 0x000fd80000000000 */
.L_x_7916:
[----:B--2---:R-:W2:Y:S01]  /*f5f0*/  LDL R2, [R1+0x4] ;  /* 0x0000040001027983 */ /* 0x004ea20000100800 */
        /* <DEDUP_REMOVED lines=18> */
.L_x_8044:
[----:B------:R-:W-:Y:S05]  /*f720*/  BSYNC B0 ;  /* 0x0000000000007941 */ /* 0x000fea0003800000 */
.L_x_7917:
        /* <DEDUP_REMOVED lines=8> */
[----:B------:R-:W2:Y:S02]  /*f7b0*/  LDL R2, [R1+0x10] ;  /* 0x0000100001027983 */ /* 0x000ea40000100800 */
[----:B---3--:R-:W-:Y:S01]  /*f7c0*/  IMAD R0, R4, 0x8, R5 ;  /* 0x0000000804007824 */ /* 0x008fe200078e0205 */
[----:B0-----:R-:W-:Y:S01]  /*f7d0*/  LOP3.LUT R3, R3, 0x7f, RZ, 0xc0, !PT ;  /* 0x0000007f03037812 */ /* 0x001fe200078ec0ff */
[----:B------:R-:W-:Y:S03]  /*f7e0*/  BSSY B1, `(.L_x_7921) ;  /* 0x0000005000017945 */ /* 0x000fe60003800000 */
[----:B------:R-:W-:-:S02]  /*f7f0*/  ISETP.NE.AND P1, PT, R3, RZ, PT ;  /* 0x000000ff0300720c */ /* 0x000fc40003f25270 */
[----:B--2---:R-:W-:-:S04]  /*f800*/  SHF.L.U32 R2, R2, 0x1f, RZ ;  /* 0x0000001f02027819 */ /* 0x004fc800000006ff */
[----:B------:R-:W0:Y:S02]  /*f810*/  SYNCS.PHASECHK.TRANS64.TRYWAIT P0, [R0+URZ+0x28c60], R2 ;  /* 0x028c6002000075a7 */ /* 0x000e24000800017f */
[----:B0-----:R-:W-:Y:S05]  /*f820*/  @!P0 BRA `(.L_x_7922) ;  /* 0x00000050008c8947 */ /* 0x001fea0003800000 */
.L_x_8045:
[----:B------:R-:W-:Y:S05]  /*f830*/  BSYNC B1 ;  /* 0x0000000000017941 */ /* 0x000fea0003800000 */
.L_x_7921:
        /* <DEDUP_REMOVED lines=9> */
.L_x_7924:
[----:B------:R-:W-:Y:S05]  /*f8d0*/  BSYNC B1 ;  /* 0x0000000000017941 */ /* 0x000fea0003800000 */
.L_x_7923:
[----:B------:R-:W2:Y:S04]  /*f8e0*/  LDL R5, [R1+0x1c] ;  /* 0x00001c0001057983 */ /* 0x000ea80000100800 */
        /* <DEDUP_REMOVED lines=13> */
.L_x_7925:
        /* <DEDUP_REMOVED lines=16> */
.L_x_7926:
        /* <DEDUP_REMOVED lines=16> */
.L_x_7927:
        /* <DEDUP_REMOVED lines=16> */
.L_x_7928:
        /* <DEDUP_REMOVED lines=16> */
.L_x_7929:
        /* <DEDUP_REMOVED lines=16> */
.L_x_7930:
        /* <DEDUP_REMOVED lines=16> */
.L_x_7931:
        /* <DEDUP_REMOVED lines=16> */
.L_x_7932:
        /* <DEDUP_REMOVED lines=11> */
.L_x_7920:
[----:B------:R-:W-:Y:S05]  /*10170*/  BSYNC B0 ;  /* 0x0000000000007941 */ /* 0x000fea0003800000 */
.L_x_7919:
[----:B------:R-:W2:Y:S01]  /*10180*/  LDL R4, [R1+0x28] ;  /* 0x0000280001047983 */ /* 0x000ea20000100800 */
        /* <DEDUP_REMOVED lines=10> */
[----:B------:R-:W3:Y:S04]  /*10230*/  LDL.LU R5, [R1+0x8] ;  /* 0x0000080001057983 */ /* 0x000ee80000300800 */
[----:B-----5:R-:W4:Y:S01]  /*10240*/  LDL.LU R8, [R1+0x10] ;  /* 0x0000100001087983 */ /* 0x020f220000300800 */
[----:B------:R-:W-:Y:S01]  /*10250*/  BSSY B1, `(.L_x_7937) ;  /* 0x00000e6000017945 */ /* 0x000fe20003800000 */
[----:B--2---:R-:W-:Y:S01]  /*10260*/  ISETP.NE.AND P2, PT, R6, RZ, PT ;  /* 0x000000ff0600720c */ /* 0x004fe20003f45270 */
[----:B---3--:R-:W-:-:S05]  /*10270*/  VIADD R0, R5, 0x1 ;  /* 0x0000000105007836 */ /* 0x008fca0000000000 */
[----:B------:R-:W-:-:S04]  /*10280*/  ISETP.NE.AND P0, PT, R0, 0x2, PT ;  /* 0x000000020000780c */ /* 0x000fc80003f05270 */
[----:B------:R-:W-:Y:S02]  /*10290*/  SEL R2, RZ, 0x1, P0 ;  /* 0x00000001ff027807 */ /* 0x000fe40000000000 */
[----:B------:R-:W-:Y:S02]  /*102a0*/  SEL R9, R0, RZ, P0 ;  /* 0x000000ff00097207 */ /* 0x000fe40000000000 */
[----:B----4-:R-:W-:-:S05]  /*102b0*/  LOP3.LUT R8, R8, R2, RZ, 0x3c, !PT ;  /* 0x0000000208087212 */ /* 0x010fca00078e3cff */
        /* <DEDUP_REMOVED lines=28> */
.L_x_7939:
        /* <DEDUP_REMOVED lines=9> */
.L_x_8046:
[----:B------:R-:W-:Y:S05]  /*10510*/  BSYNC B3 ;  /* 0x0000000000037941 */ /* 0x000fea0003800000 */
.L_x_7940:
        /* <DEDUP_REMOVED lines=9> */
.L_x_7943:
[----:B------:R-:W-:Y:S05]  /*105b0*/  BSYNC B3 ;  /* 0x0000000000037941 */ /* 0x000fea0003800000 */
.L_x_7942:
[----:B------:R-:W2:Y:S04]  /*105c0*/  LDL R7, [R1+0x4] ;  /* 0x0000040001077983 */ /* 0x000ea80000100800 */
[----:B------:R-:W2:Y:S04]  /*105d0*/  LDL R5, [R1+0x8] ;  /* 0x0000080001057983 */ /* 0x000ea80000100800 */
[----:B------:R-:W3:Y:S01]  /*105e0*/  LDL R6, [R1+0x1c] ;  /* 0x00001c0001067983 */ /* 0x000ee20000100800 */
[----:B0-----:R-:W-:Y:S01]  /*105f0*/  IMAD.MOV.U32 R8, RZ, RZ, RZ ;  /* 0x000000ffff087224 */ /* 0x001fe200078e00ff */
        /* <DEDUP_REMOVED lines=10> */
.L_x_7944:
        /* <DEDUP_REMOVED lines=14> */
.L_x_8047:
[----:B------:R-:W-:Y:S05]  /*10780*/  BSYNC B3 ;  /* 0x0000000000037941 */ /* 0x000fea0003800000 */
.L_x_7945:
        /* <DEDUP_REMOVED lines=11> */
.L_x_7948:
[----:B------:R-:W-:Y:S05]  /*10840*/  BSYNC B3 ;  /* 0x0000000000037941 */ /* 0x000fea0003800000 */
.L_x_7947:
        /* <DEDUP_REMOVED lines=11> */
.L_x_7949:
        /* <DEDUP_REMOVED lines=16> */
.L_x_7950:
        /* <DEDUP_REMOVED lines=16> */
.L_x_7951:
        /* <DEDUP_REMOVED lines=16> */
.L_x_7952:
        /* <DEDUP_REMOVED lines=16> */
.L_x_7953:
        /* <DEDUP_REMOVED lines=16> */
.L_x_7954:
        /* <DEDUP_REMOVED lines=16> */
.L_x_7955:
        /* <DEDUP_REMOVED lines=16> */
.L_x_7956:
        /* <DEDUP_REMOVED lines=11> */
.L_x_7938:
[----:B------:R-:W-:Y:S05]  /*110b0*/  BSYNC B1 ;  /* 0x0000000000017941 */ /* 0x000fea0003800000 */
.L_x_7937:
[----:B------:R-:W2:Y:S02]  /*110c0*/  LDL.LU R5, [R1+0x28] ;  /* 0x0000280001057983 */ /* 0x000ea40000300800 */
[----:B--2---:R-:W-:-:S07]  /*110d0*/  VIADD R0, R5, 0xfffffffd ;  /* 0xfffffffd05007836 */ /* 0x004fce0000000000 */
.L_x_7936:
[----:B------:R-:W-:Y:S05]  /*110e0*/  BSYNC B2 ;  /* 0x0000000000027941 */ /* 0x000fea0003800000 */
.L_x_7935:
[----:B------:R-:W-:-:S13]  /*110f0*/  ISETP.NE.AND P0, PT, R4, RZ, PT ;  /* 0x000000ff0400720c */ /* 0x000fda0003f05270 */
[----:B------:R-:W-:Y:S05]  /*11100*/  @!P0 BRA `(.L_x_7934) ;  /* 0x0000001c00488947 */ /* 0x000fea0003800000 */
.L_x_7997:
        /* <DEDUP_REMOVED lines=13> */
[----:B0----5:R-:W-:Y:S01]  /*111e0*/  IMAD.MOV.U32 R8, RZ, RZ, R0 ;  /* 0x000000ffff087224 */ /* 0x021fe200078e0000 */
        /* <DEDUP_REMOVED lines=23> */
.L_x_7959:
        /* <DEDUP_REMOVED lines=9> */
.L_x_8048:
[----:B------:R-:W-:Y:S05]  /*113f0*/  BSYNC B2 ;  /* 0x0000000000027941 */ /* 0x000fea0003800000 */
.L_x_7960:
        /* <DEDUP_REMOVED lines=9> */
.L_x_7963:
[----:B------:R-:W-:Y:S05]  /*11490*/  BSYNC B2 ;  /* 0x0000000000027941 */ /* 0x000fea0003800000 */
.L_x_7962:
        /* <DEDUP_REMOVED lines=13> */
.L_x_7964:
        /* <DEDUP_REMOVED lines=14> */
.L_x_8049:
[----:B------:R-:W-:Y:S05]  /*11650*/  BSYNC B2 ;  /* 0x0000000000027941 */ /* 0x000fea0003800000 */
.L_x_7965:
        /* <DEDUP_REMOVED lines=11> */
.L_x_7968:
[----:B------:R-:W-:Y:S05]  /*11710*/  BSYNC B2 ;  /* 0x0000000000027941 */ /* 0x000fea0003800000 */
.L_x_7967:
        /* <DEDUP_REMOVED lines=10> */
.L_x_7969:
        /* <DEDUP_REMOVED lines=16> */
.L_x_7970:
        /* <DEDUP_REMOVED lines=16> */
.L_x_7971:
        /* <DEDUP_REMOVED lines=16> */
.L_x_7972:
        /* <DEDUP_REMOVED lines=16> */
.L_x_7973:
        /* <DEDUP_REMOVED lines=16> */
.L_x_7974:
        /* <DEDUP_REMOVED lines=16> */
.L_x_7975:
        /* <DEDUP_REMOVED lines=16> */
.L_x_7976:
        /* <DEDUP_REMOVED lines=11> */
.L_x_7958:
[----:B------:R-:W-:Y:S05]  /*11f70*/  BSYNC B1 ;  /* 0x0000000000017941 */ /* 0x000fea0003800000 */
.L_x_7957:
[----:B------:R-:W2:Y:S01]  /*11f80*/  LDL R2, [R1+0x18] ;  /* 0x0000180001027983 */ /* 0x000ea20000100800 */
[----:B------:R-:W-:Y:S01]  /*11f90*/  VIADD R6, R6, 0x1 ;  /* 0x0000000106067836 */ /* 0x000fe20000000000 */
[----:B------:R-:W-:Y:S04]  /*11fa0*/  BSSY B1, `(.L_x_7977) ;  /* 0x00000e5000017945 */ /* 0x000fe80003800000 */
[----:B------:R-:W-:-:S04]  /*11fb0*/  ISETP.NE.AND P0, PT, R6, 0x2, PT ;  /* 0x000000020600780c */ /* 0x000fc80003f05270 */
[----:B0----5:R-:W-:Y:S02]  /*11fc0*/  SEL R8, R6, RZ, P0 ;  /* 0x000000ff06087207 */ /* 0x021fe40000000000 */
        /* <DEDUP_REMOVED lines=31> */
.L_x_7979:
        /* <DEDUP_REMOVED lines=9> */
.L_x_8050:
[----:B------:R-:W-:Y:S05]  /*12250*/  BSYNC B2 ;  /* 0x0000000000027941 */ /* 0x000fea0003800000 */
.L_x_7980:
        /* <DEDUP_REMOVED lines=9> */
.L_x_7983:
[----:B------:R-:W-:Y:S05]  /*122f0*/  BSYNC B2 ;  /* 0x0000000000027941 */ /* 0x000fea0003800000 */
.L_x_7982:
        /* <DEDUP_REMOVED lines=14> */
.L_x_7984:
        /* <DEDUP_REMOVED lines=14> */
.L_x_8051:
[----:B------:R-:W-:Y:S05]  /*124c0*/  BSYNC B2 ;  /* 0x0000000000027941 */ /* 0x000fea0003800000 */
.L_x_7985:
        /* <DEDUP_REMOVED lines=11> */
.L_x_7988:
[----:B------:R-:W-:Y:S05]  /*12580*/  BSYNC B2 ;  /* 0x0000000000027941 */ /* 0x000fea0003800000 */
.L_x_7987:
        /* <DEDUP_REMOVED lines=11> */
.L_x_7989:
        /* <DEDUP_REMOVED lines=16> */
.L_x_7990:
        /* <DEDUP_REMOVED lines=16> */
.L_x_7991:
        /* <DEDUP_REMOVED lines=16> */
.L_x_7992:
        /* <DEDUP_REMOVED lines=16> */
.L_x_7993:
        /* <DEDUP_REMOVED lines=16> */
.L_x_7994:
        /* <DEDUP_REMOVED lines=16> */
.L_x_7995:
        /* <DEDUP_REMOVED lines=16> */
.L_x_7996:
        /* <DEDUP_REMOVED lines=11> */
.L_x_7978:
[----:B------:R-:W-:Y:S05]  /*12df0*/  BSYNC B1 ;  /* 0x0000000000017941 */ /* 0x000fea0003800000 */
.L_x_7977:
[C---:B------:R-:W-:Y:S01]  /*12e00*/  ISETP.GT.AND P0, PT, R0.reuse, 0x1, PT ;  /* 0x000000010000780c */ /* 0x040fe20003f04270 */
[----:B------:R-:W-:-:S12]  /*12e10*/  VIADD R0, R0, 0xfffffffe ;  /* 0xfffffffe00007836 */ /* 0x000fd80000000000 */
[----:B------:R-:W-:Y:S05]  /*12e20*/  @P0 BRA `(.L_x_7997) ;  /* 0xffffffe000b80947 */ /* 0x000fea000383ffff */
.L_x_7934:
[----:B------:R-:W-:Y:S05]  /*12e30*/  BSYNC B0 ;  /* 0x0000000000007941 */ /* 0x000fea0003800000 */
.L_x_7933:
        /* <DEDUP_REMOVED lines=24> */
.L_x_7999:
[----:B------:R-:W-:Y:S05]  /*12fc0*/  BSYNC B0 ;  /* 0x0000000000007941 */ /* 0x000fea0003800000 */
.L_x_7998:
[----:B------:R-:W-:-:S05]  /*12fd0*/  SEL R0, R0, RZ, P0 ;  /* 0x000000ff00007207 */ /* 0x000fca0000000000 */
[----:B------:R2:W-:Y:S02]  /*12fe0*/  STL [R1+0x8], R0 ;  /* 0x0000080001007387 */ /* 0x0005e40000100800 */
.L_x_7901:
[----:B------:R-:W-:Y:S05]  /*12ff0*/  BSYNC B7 ;  /* 0x0000000000077941 */ /* 0x000fea0003800000 */
.L_x_7899:
        /* <DEDUP_REMOVED lines=13> */
.L_x_8000:
        /* <DEDUP_REMOVED lines=36> */
.L_x_8061:
[----:B------:R-:W-:Y:S02]  /*13310*/  ULDC UR4, c[0x0][0xc38] ;  /* 0x00030e0000047ab9 */ /* 0x000fe40000000800 */
[----:B------:R-:W-:-:S04]  /*13320*/  IMAD.U32 R4, RZ, RZ, UR4 ;  /* 0x00000004ff047e24 */ /* 0x000fc8000f8e00ff */
[----:B--2---:R-:W-:-:S04]  /*13330*/  IMAD R5, R14, R4, RZ ;  /* 0x000000040e057224 */ /* 0x004fc800078e02ff */
[----:B------:R-:W-:-:S05]  /*13340*/  IMAD.IADD R16, R16, 0x1, R5 ;  /* 0x0000000110107824 */ /* 0x000fca00078e0205 */
[----:B------:R-:W-:-:S13]  /*13350*/  ISETP.GT.AND P6, PT, R16, R0, PT ;  /* 0x000000001000720c */ /* 0x000fda0003fc4270 */
[----:B------:R-:W-:Y:S05]  /*13360*/  @P6 BRA `(.L_x_8003) ;  /* 0x00000000009c6947 */ /* 0x000fea0003800000 */
.L_x_8008:
        /* <DEDUP_REMOVED lines=14> */
.L_x_8006:
[----:B------:R-:W-:Y:S05]  /*13450*/  BSYNC B0 ;  /* 0x0000000000007941 */ /* 0x000fea0003800000 */
.L_x_8005:
        /* <DEDUP_REMOVED lines=14> */
[----:B------:R-:W1:Y:S02]  /*13540*/  SHFL.UP PT, R14, R6, 0x10, RZ ;  /* 0x06000000060e7989 */ /* 0x000e6400000e00ff */
[----:B-12---:R-:W-:-:S05]  /*13550*/  SEL R3, R14, RZ, P5 ;  /* 0x000000ff0e037207 */ /* 0x006fca0002800000 */
[----:B------:R-:W-:-:S05]  /*13560*/  IMAD.IADD R3, R6, 0x1, R3 ;  /* 0x0000000106037824 */ /* 0x000fca00078e0203 */
[----:B------:R1:W2:Y:S02]  /*13570*/  SHFL.IDX PT, R14, R3, 0x1f, 0x1f ;  /* 0x03e01f00030e7f89 */ /* 0x0002a400000e0000 */
.L_x_8069:
[----:B------:R-:W-:Y:S02]  /*13580*/  ULDC UR4, c[0x0][0xc38] ;  /* 0x00030e0000047ab9 */ /* 0x000fe40000000800 */
[----:B------:R-:W-:-:S04]  /*13590*/  IMAD.U32 R4, RZ, RZ, UR4 ;  /* 0x00000004ff047e24 */ /* 0x000fc8000f8e00ff */
[----:B--2---:R-:W-:-:S04]  /*135a0*/  IMAD R5, R14, R4, RZ ;  /* 0x000000040e057224 */ /* 0x004fc800078e02ff */
[----:B------:R-:W-:-:S05]  /*135b0*/  IMAD.IADD R16, R5, 0x1, R16 ;  /* 0x0000000105107824 */ /* 0x000fca00078e0210 */
[----:B------:R-:W-:-:S13]  /*135c0*/  ISETP.GT.AND P6, PT, R16, R0, PT ;  /* 0x000000001000720c */ /* 0x000fda0003fc4270 */
[----:B------:R-:W-:Y:S05]  /*135d0*/  @!P6 BRA `(.L_x_8008) ;  /* 0xfffffffc0064e947 */ /* 0x000fea000383ffff */
.L_x_8003:
        /* <DEDUP_REMOVED lines=8> */
.L_x_8073:
[----:B------:R-:W-:Y:S01]  /*13660*/  ISETP.NE.AND P0, PT, R5, RZ, PT ;  /* 0x000000ff0500720c */ /* 0x000fe20003f05270 */
[----:B------:R-:W-:-:S12]  /*13670*/  IMAD.MOV.U32 R5, RZ, RZ, RZ ;  /* 0x000000ffff057224 */ /* 0x000fd800078e00ff */
[----:B------:R-:W-:Y:S05]  /*13680*/  @!P0 BRA `(.L_x_8010) ;  /* 0x0000000000108947 */ /* 0x000fea0003800000 */
[----:B------:R-:W-:Y:S01]  /*13690*/  UMOV UR4, 0xffffffff ;  /* 0xffffffff00047882 */ /* 0x000fe20000000000 */
[----:B------:R-:W-:Y:S02]  /*136a0*/  VIADD R12, R6, 0xffffffff ;  /* 0xffffffff060c7836 */ /* 0x000fe40000000000 */
[----:B------:R-:W-:Y:S05]  /*136b0*/  BRA.DIV UR4, `(.L_x_8011) ;  /* 0x0000001e049c7947 */ /* 0x000fea000b800000 */
[----:B------:R4:W0:Y:S02]  /*136c0*/  SHFL.IDX PT, R5, R3, R12, 0x1f ;  /* 0x00001f0c03057589 */ /* 0x00082400000e0000 */
.L_x_8010:
[----:B-12-4-:R-:W1:Y:S01]  /*136d0*/  LDC.64 R2, c[0x0][0xc90] ;  /* 0x00032400ff027b82 */ /* 0x016e620000000a00 */
[----:B------:R-:W-:-:S04]  /*136e0*/  IMAD.IADD R19, R6, 0x1, R19 ;  /* 0x0000000106137824 */ /* 0x000fc800078e0213 */
[----:B-1----:R-:W-:-:S05]  /*136f0*/  IMAD.WIDE R2, R19, 0x4, R2 ;  /* 0x0000000413027825 */ /* 0x002fca00078e0202 */
[----:B0-----:R-:W3:Y:S01]  /*13700*/  LDG.E R7, desc[UR40][R2.64] ;  /* 0x0000002802077981 */ /* 0x001ee2000c1e1900 */
[----:B------:R-:W-:-:S04]  /*13710*/  IMAD R16, R5, R4, R16 ;  /* 0x0000000405107224 */ /* 0x000fc800078e0210 */
[----:B------:R-:W-:Y:S02]  /*13720*/  IMAD.IADD R0, R0, 0x1, -R16 ;  /* 0x0000000100007824 */ /* 0x000fe400078e0a10 */
[----:B---3--:R-:W-:-:S05]  /*13730*/  IMAD R6, R17, R7, RZ ;  /* 0x0000000711067224 */ /* 0x008fca00078e02ff */
        /* <DEDUP_REMOVED lines=59> */
.L_x_8004:
[----:B------:R-:W-:Y:S01]  /*13af0*/  UMOV UR4, URZ ;  /* 0x0000003f00047c82 */ /* 0x000fe20008000000 */
[----:B------:R-:W-:Y:S01]  /*13b00*/  UMOV UR5, URZ ;  /* 0x0000003f00057c82 */ /* 0x000fe20008000000 */
[----:B------:R-:W-:Y:S01]  /*13b10*/  ULDC UR6, c[0x0][0xc3c] ;  /* 0x00030f0000067ab9 */ /* 0x000fe20000000800 */
[----:B------:R-:W-:Y:S02]  /*13b20*/  IMAD.MOV.U32 R16, RZ, RZ, R0 ;  /* 0x000000ffff107224 */ /* 0x000fe400078e0000 */
[----:B------:R-:W-:Y:S02]  /*13b30*/  IMAD.U32 R17, RZ, RZ, UR4 ;  /* 0x00000004ff117e24 */ /* 0x000fe4000f8e00ff */
[----:B------:R-:W-:Y:S02]  /*13b40*/  IMAD.U32 R18, RZ, RZ, UR5 ;  /* 0x00000005ff127e24 */ /* 0x000fe4000f8e00ff */
[----:B------:R-:W-:-:S07]  /*13b50*/  IMAD.U32 R19, RZ, RZ, UR6 ;  /* 0x00000006ff137e24 */ /* 0x000fce000f8e00ff */
.L_x_8012:
        /* <DEDUP_REMOVED lines=12> */
.L_x_8001:
[----:B------:R-:W-:Y:S02]  /*13c20*/  ULDC UR4, c[0x0][0xc3c] ;  /* 0x00030f0000047ab9 */ /* 0x000fe40000000800 */
[----:B----4-:R-:W-:-:S13]  /*13c30*/  ISETP.GE.AND P0, PT, R19, UR4, PT ;  /* 0x0000000413007c0c */ /* 0x010fda000bf06270 */
[----:B------:R-:W-:Y:S05]  /*13c40*/  @!P0 BRA `(.L_x_8013) ;  /* 0xffffff9c00d08947 */ /* 0x000fea000383ffff */
[----:B------:R-:W-:Y:S05]  /*13c50*/  BSYNC B8 ;  /* 0x0000000000087941 */ /* 0x000fea0003800000 */
.L_x_7895:
        /* <DEDUP_REMOVED lines=12> */
.L_x_8076:
[----:B------:R-:W-:Y:S05]  /*13d20*/  BSYNC B0 ;  /* 0x0000000000007941 */ /* 0x000fea0003800000 */
.L_x_8014:
[----:B------:R-:W-:-:S03]  /*13d30*/  UMOV UR4, 0xffffffff ;  /* 0xffffffff00047882 */ /* 0x000fc60000000000 */
[----:B------:R-:W-:Y:S05]  /*13d40*/  BRA.DIV UR4, `(.L_x_8016) ;  /* 0x0000001a04347947 */ /* 0x000fea000b800000 */
[----:B------:R-:W2:Y:S02]  /*13d50*/  S2R R2, SR_TID.X ;  /* 0x0000000000027919 */ /* 0x000ea40000002100 */
[----:B--2---:R-:W-:-:S04]  /*13d60*/  SHF.R.U32.HI R2, RZ, 0x5, R2 ;  /* 0x00000005ff027819 */ /* 0x004fc80000011602 */
[----:B------:R-:W-:-:S05]  /*13d70*/  LOP3.LUT R2, R2, 0x3, RZ, 0xc0, !PT ;  /* 0x0000000302027812 */ /* 0x000fca00078ec0ff */
[----:B------:R2:W3:Y:S02]  /*13d80*/  SHFL.IDX PT, R14, R2, RZ, 0x1f ;  /* 0x00001fff020e7589 */ /* 0x0004e400000e0000 */
.L_x_8079:
[----:B---3--:R-:W-:Y:S01]  /*13d90*/  ISETP.NE.AND P0, PT, R14, RZ, PT ;  /* 0x000000ff0e00720c */ /* 0x008fe20003f05270 */
[----:B------:R-:W-:-:S12]  /*13da0*/  BSSY B0, `(.L_x_8017) ;  /* 0x0000027000007945 */ /* 0x000fd80003800000 */
[----:B------:R-:W-:Y:S05]  /*13db0*/  @P0 BRA `(.L_x_8018) ;  /* 0x0000000000940947 */ /* 0x000fea0003800000 */
[----:B------:R-:W-:-:S03]  /*13dc0*/  UMOV UR4, 0xffffffff ;  /* 0xffffffff00047882 */ /* 0x000fc60000000000 */
[----:B------:R-:W-:Y:S05]  /*13dd0*/  BRA.DIV UR4, `(.L_x_8019) ;  /* 0x0000001a04447947 */ /* 0x000fea000b800000 */
[----:B------:R-:W-:-:S13]  /*13de0*/  ELECT P6, URZ, PT ;  /* 0x00000000003f782f */ /* 0x000fda00038c0000 */
.L_x_8082:
[----:B------:R-:W-:Y:S05]  /*13df0*/  @!P6 BRA `(.L_x_8018) ;  /* 0x000000000084e947 */ /* 0x000fea0003800000 */
[----:B------:R-:W-:-:S06]  /*13e00*/  ULOP3.LUT UR4, UR36, 0x2, URZ, 0xfc, !UPT ;  /* 0x0000000224047892 */ /* 0x000fcc000f8efc3f */
[----:B--2---:R-:W-:-:S05]  /*13e10*/  IMAD.U32 R2, RZ, RZ, UR4 ;  /* 0x00000004ff027e24 */ /* 0x004fca000f8e00ff */
[----:B------:R-:W-:-:S13]  /*13e20*/  ISETP.NE.AND P2, PT, R2, 0x3, PT ;  /* 0x000000030200780c */ /* 0x000fda0003f45270 */
[----:B------:R-:W-:Y:S05]  /*13e30*/  @!P2 BRA `(.L_x_8020) ;  /* 0x000000000004a947 */ /* 0x000fea0003800000 */
[----:B------:R-:W-:Y:S01]  /*13e40*/  BPT.TRAP 0x1 ;  /* 0x000000040000795c */ /* 0x000fe20000300000 */
.L_x_8020:
        /* <DEDUP_REMOVED lines=14> */
.L_x_8083:
[----:B------:R-:W1:Y:S02]  /*13f30*/  SYNCS.PHASECHK.TRANS64.TRYWAIT P0, [R7+URZ], R2 ;  /* 0x00000002070075a7 */ /* 0x000e64000800017f */
[----:B-1----:R-:W-:Y:S05]  /*13f40*/  @!P0 BRA `(.L_x_8022) ;  /* 0x00000018001c8947 */ /* 0x002fea0003800000 */
.L_x_8084:
[----:B------:R-:W-:Y:S05]  /*13f50*/  @!P2 BRA `(.L_x_8023) ;  /* 0x000000000004a947 */ /* 0x000fea0003800000 */
[----:B------:R-:W-:Y:S01]  /*13f60*/  BPT.TRAP 0x1 ;  /* 0x000000040000795c */ /* 0x000fe20000300000 */
.L_x_8023:
[----:B------:R-:W2:Y:S01]  /*13f70*/  LDL.LU R4, [R1+0x8] ;  /* 0x0000080001047983 */ /* 0x000ea20000300800 */
[----:B------:R-:W-:-:S04]  /*13f80*/  VIADD R0, R0, 0x28c60 ;  /* 0x00028c6000007836 */ /* 0x000fc80000000000 */
[----:B--2---:R-:W-:-:S04]  /*13f90*/  IMAD R4, R4, 0x8, R0 ;  /* 0x0000000804047824 */ /* 0x004fc800078e0200 */
[----:B------:R-:W2:Y:S02]  /*13fa0*/  SYNCS.PHASECHK.TRANS64.TRYWAIT P0, [R4+URZ], R5 ;  /* 0x00000005040075a7 */ /* 0x000ea4000800017f */
[----:B--2---:R-:W-:Y:S05]  /*13fb0*/  @!P0 BRA `(.L_x_8024) ;  /* 0x0000001800148947 */ /* 0x004fea0003800000 */
.L_x_8085:
[----:B------:R-:W-:-:S07]  /*13fc0*/  IMAD R3, R3, 0x8, R0 ;  /* 0x0000000803037824 */ /* 0x000fce00078e0200 */
.L_x_8025:
[----:B---3--:R3:W4:Y:S02]  /*13fd0*/  SYNCS.PHASECHK.TRANS64.TRYWAIT P0, [R3+URZ], R2 ;  /* 0x00000002030075a7 */ /* 0x008724000800017f */
[----:B----4-:R-:W-:Y:S05]  /*13fe0*/  @!P0 NANOSLEEP.SYNCS 0x989680 ;  /* 0x009896800000895d */ /* 0x010fea0003900000 */
[----:B------:R-:W4:Y:S02]  /*13ff0*/  @!P0 SYNCS.PHASECHK.TRANS64 P0, [R3+URZ], R2 ;  /* 0x00000002030085a7 */ /* 0x000f24000800007f */
[----:B----4-:R-:W-:Y:S05]  /*14000*/  @!P0 BRA `(.L_x_8025) ;  /* 0xfffffffc00f08947 */ /* 0x010fea000383ffff */
.L_x_8018:
[----:B------:R-:W-:Y:S05]  /*14010*/  BSYNC B0 ;  /* 0x0000000000007941 */ /* 0x000fea0003800000 */
.L_x_8017:
[----:B------:R-:W-:Y:S05]  /*14020*/  EXIT ;  /* 0x000000000000794d */ /* 0x000fea0003800000 */
.L_x_7836:
[----:B0-----:R-:W-:-:S04]  /*14030*/  IMAD.U32 R3, RZ, RZ, UR21 ;  /* 0x00000015ff037e24 */ /* 0x001fc8000f8e00ff */
[----:B------:R0:W1:Y:S03]  /*14040*/  SYNCS.PHASECHK.TRANS64.TRYWAIT P1, [R3+URZ+0x28c50], R0 ;  /* 0x028c5000030075a7 */ /* 0x000066000802017f */
[----:B-1----:R-:W-:Y:S05]  /*14050*/  @!P1 NANOSLEEP.SYNCS 0x989680 ;  /* 0x009896800000995d */ /* 0x002fea0003900000 */
[----:B------:R-:W1:Y:S02]  /*14060*/  @!P1 SYNCS.PHASECHK.TRANS64 P1, [R3+URZ+0x28c50], R0 ;  /* 0x028c5000030095a7 */ /* 0x000e64000802007f */
[----:B-1----:R-:W-:Y:S05]  /*14070*/  @!P1 BRA `(.L_x_7836) ;  /* 0xfffffffc00ec9947 */ /* 0x002fea000383ffff */
[----:B------:R-:W-:Y:S05]  /*14080*/  BRA `(.L_x_8026) ;  /* 0xfffffed800dc7947 */ /* 0x000fea000383ffff */
.L_x_7841:
[----:B-1----:R-:W-:-:S04]  /*14090*/  IMAD.U32 R3, RZ, RZ, UR21 ;  /* 0x00000015ff037e24 */ /* 0x002fc8000f8e00ff */
[----:B------:R1:W2:Y:S03]  /*140a0*/  SYNCS.PHASECHK.TRANS64.TRYWAIT P1, [R3+URZ+0x28c50], R0 ;  /* 0x028c5000030075a7 */ /* 0x0002a6000802017f */
[----:B--2---:R-:W-:Y:S05]  /*140b0*/  @!P1 NANOSLEEP.SYNCS 0x989680 ;  /* 0x009896800000995d */ /* 0x004fea0003900000 */
[----:B------:R-:W2:Y:S02]  /*140c0*/  @!P1 SYNCS.PHASECHK.TRANS64 P1, [R3+URZ+0x28c50], R0 ;  /* 0x028c5000030095a7 */ /* 0x000ea4000802007f */
[----:B--2---:R-:W-:Y:S05]  /*140d0*/  @!P1 BRA `(.L_x_7841) ;  /* 0xfffffffc00ec9947 */ /* 0x004fea000383ffff */
[----:B------:R-:W-:Y:S05]  /*140e0*/  BRA `(.L_x_7840) ;  /* 0xfffffee400d87947 */ /* 0x000fea000383ffff */
.L_x_7844:
[----:B0-----:R-:W-:-:S04]  /*140f0*/  IMAD.U32 R3, RZ, RZ, UR46 ;  /* 0x0000002eff037e24 */ /* 0x001fc8000f8e00ff */
[----:B------:R0:W1:Y:S03]  /*14100*/  SYNCS.PHASECHK.TRANS64.TRYWAIT P1, [R3+URZ+0x28c00], R0 ;  /* 0x028c0000030075a7 */ /* 0x000066000802017f */
[----:B-1----:R-:W-:Y:S05]  /*14110*/  @!P1 NANOSLEEP.SYNCS 0x989680 ;  /* 0x009896800000995d */ /* 0x002fea0003900000 */
[----:B------:R-:W1:Y:S02]  /*14120*/  @!P1 SYNCS.PHASECHK.TRANS64 P1, [R3+URZ+0x28c00], R0 ;  /* 0x028c0000030095a7 */ /* 0x000e64000802007f */
[----:B-1----:R-:W-:Y:S05]  /*14130*/  @!P1 BRA `(.L_x_7844) ;  /* 0xfffffffc00ec9947 */ /* 0x002fea000383ffff */
[----:B------:R-:W-:Y:S05]  /*14140*/  BRA `(.L_x_8027) ;  /* 0xfffffef800647947 */ /* 0x000fea000383ffff */
.L_x_7848:
[----:B--2---:R2:W3:Y:S02]  /*14150*/  SYNCS.PHASECHK.TRANS64.TRYWAIT P1, [R7+URZ+0x28c30], R8 ;  /* 0x028c3008070075a7 */ /* 0x0044e4000802017f */
[----:B---3--:R-:W-:Y:S05]  /*14160*/  @!P1 NANOSLEEP.SYNCS 0x989680 ;  /* 0x009896800000995d */ /* 0x008fea0003900000 */
[----:B------:R-:W3:Y:S02]  /*14170*/  @!P1 SYNCS.PHASECHK.TRANS64 P1, [R7+URZ+0x28c30], R8 ;  /* 0x028c3008070095a7 */ /* 0x000ee4000802007f */
[----:B---3--:R-:W-:Y:S05]  /*14180*/  @!P1 BRA `(.L_x_7848) ;  /* 0xfffffffc00f09947 */ /* 0x008fea000383ffff */
[----:B------:R-:W-:Y:S05]  /*14190*/  BRA `(.L_x_7847) ;  /* 0xfffffef800807947 */ /* 0x000fea000383ffff */
.L_x_7852:
[----:B--2---:R2:W3:Y:S02]  /*141a0*/  SYNCS.PHASECHK.TRANS64.TRYWAIT P3, [R7+URZ+0x28c50], R8 ;  /* 0x028c5008070075a7 */ /* 0x0044e4000806017f */
[----:B---3--:R-:W-:Y:S05]  /*141b0*/  @!P3 NANOSLEEP.SYNCS 0x989680 ;  /* 0x009896800000b95d */ /* 0x008fea0003900000 */
[----:B------:R-:W3:Y:S02]  /*141c0*/  @!P3 SYNCS.PHASECHK.TRANS64 P3, [R7+URZ+0x28c50], R8 ;  /* 0x028c50080700b5a7 */ /* 0x000ee4000806007f */
[----:B---3--:R-:W-:Y:S05]  /*141d0*/  @!P3 BRA `(.L_x_7852) ;  /* 0xfffffffc00f0b947 */ /* 0x008fea000383ffff */
[----:B------:R-:W-:Y:S05]  /*141e0*/  BRA `(.L_x_7851) ;  /* 0xffffff10000c7947 */ /* 0x000fea000383ffff */
.L_x_7857:
[----:B--2---:R-:W-:-:S04]  /*141f0*/  IMAD.U32 R6, RZ, RZ, UR25 ;  /* 0x00000019ff067e24 */ /* 0x004fc8000f8e00ff */
[----:B------:R2:W3:Y:S03]  /*14200*/  SYNCS.PHASECHK.TRANS64.TRYWAIT P3, [R6+URZ+0x28c30], R7 ;  /* 0x028c3007060075a7 */ /* 0x0004e6000806017f */
[----:B---3--:R-:W-:Y:S05]  /*14210*/  @!P3 NANOSLEEP.SYNCS 0x989680 ;  /* 0x009896800000b95d */ /* 0x008fea0003900000 */
[----:B------:R-:W3:Y:S02]  /*14220*/  @!P3 SYNCS.PHASECHK.TRANS64 P3, [R6+URZ+0x28c30], R7 ;  /* 0x028c30070600b5a7 */ /* 0x000ee4000806007f */
[----:B---3--:R-:W-:Y:S05]  /*14230*/  @!P3 BRA `(.L_x_7857) ;  /* 0xfffffffc00ecb947 */ /* 0x008fea000383ffff */
[----:B------:R-:W-:Y:S05]  /*14240*/  BRA `(.L_x_7856) ;  /* 0xffffff1400107947 */ /* 0x000fea000383ffff */
.L_x_7861:
[----:B--2---:R2:W3:Y:S02]  /*14250*/  SYNCS.PHASECHK.TRANS64.TRYWAIT P3, [R178+URZ+0x28c50], R7 ;  /* 0x028c5007b20075a7 */ /* 0x0044e4000806017f */
[----:B---3--:R-:W-:Y:S05]  /*14260*/  @!P3 NANOSLEEP.SYNCS 0x989680 ;  /* 0x009896800000b95d */ /* 0x008fea0003900000 */
[----:B------:R-:W3:Y:S02]  /*14270*/  @!P3 SYNCS.PHASECHK.TRANS64 P3, [R178+URZ+0x28c50], R7 ;  /* 0x028c5007b200b5a7 */ /* 0x000ee4000806007f */
[----:B---3--:R-:W-:Y:S05]  /*14280*/  @!P3 BRA `(.L_x_7861) ;  /* 0xfffffffc00f0b947 */ /* 0x008fea000383ffff */
[----:B------:R-:W-:Y:S05]  /*14290*/  BRA `(.L_x_7860) ;  /* 0xffffff3000847947 */ /* 0x000fea000383ffff */
.L_x_7867:
[----:B---3--:R-:W-:-:S04]  /*142a0*/  IMAD.U32 R6, RZ, RZ, UR24 ;  /* 0x00000018ff067e24 */ /* 0x008fc8000f8e00ff */
[----:B------:R3:W4:Y:S03]  /*142b0*/  SYNCS.PHASECHK.TRANS64.TRYWAIT P2, [R6+URZ+0x28c30], R7 ;  /* 0x028c3007060075a7 */ /* 0x000726000804017f */
[----:B----4-:R-:W-:Y:S05]  /*142c0*/  @!P2 NANOSLEEP.SYNCS 0x989680 ;  /* 0x009896800000a95d */ /* 0x010fea0003900000 */
[----:B------:R-:W4:Y:S02]  /*142d0*/  @!P2 SYNCS.PHASECHK.TRANS64 P2, [R6+URZ+0x28c30], R7 ;  /* 0x028c30070600a5a7 */ /* 0x000f24000804007f */
[----:B----4-:R-:W-:Y:S05]  /*142e0*/  @!P2 BRA `(.L_x_7867) ;  /* 0xfffffffc00eca947 */ /* 0x010fea000383ffff */
[----:B------:R-:W-:Y:S05]  /*142f0*/  BRA `(.L_x_7866) ;  /* 0xffffff3400707947 */ /* 0x000fea000383ffff */
.L_x_7871:
[----:B--2---:R2:W3:Y:S02]  /*14300*/  SYNCS.PHASECHK.TRANS64.TRYWAIT P2, [R170+URZ+0x28c50], R7 ;  /* 0x028c5007aa0075a7 */ /* 0x0044e4000804017f */
[----:B---3--:R-:W-:Y:S05]  /*14310*/  @!P2 NANOSLEEP.SYNCS 0x989680 ;  /* 0x009896800000a95d */ /* 0x008fea0003900000 */
[----:B------:R-:W3:Y:S02]  /*14320*/  @!P2 SYNCS.PHASECHK.TRANS64 P2, [R170+URZ+0x28c50], R7 ;  /* 0x028c5007aa00a5a7 */ /* 0x000ee4000804007f */
[----:B---3--:R-:W-:Y:S05]  /*14330*/  @!P2 BRA `(.L_x_7871) ;  /* 0xfffffffc00f0a947 */ /* 0x008fea000383ffff */
[----:B------:R-:W-:Y:S05]  /*14340*/  BRA `(.L_x_7870) ;  /* 0xffffff4c00947947 */ /* 0x000fea000383ffff */
.L_x_7907:
        /* <DEDUP_REMOVED lines=11> */
.L_x_8029:
[----:B------:R-:W-:Y:S05]  /*14400*/  BSYNC B0 ;  /* 0x0000000000007941 */ /* 0x000fea0003800000 */
.L_x_8028:
[----:B------:R-:W-:Y:S05]  /*14410*/  BRA `(.L_x_8030) ;  /* 0xffffffa000f07947 */ /* 0x000fea000383ffff */
.L_x_7909:
[----:B------:R-:W-:Y:S01]  /*14420*/  BSSY B0, `(.L_x_8031) ;  /* 0x0000006000007945 */ /* 0x000fe20003800000 */
[----:B------:R-:W-:-:S07]  /*14430*/  IMAD.MOV.U32 R15, RZ, RZ, -0x1 ;  /* 0xffffffffff0f7424 */ /* 0x000fce00078e00ff */
[----:B0123--:R-:W-:Y:S05]  /*14440*/  WARPSYNC.COLLECTIVE R15, `(.L_x_8032) ;  /* 0x000000000f0c7348 */ /* 0x00ffea0003c00000 */
[----:B------:R-:W-:Y:S02]  /*14450*/  ELECT P6, UR62, PT ;  /* 0x00000000003e782f */ /* 0x000fe400038c0000 */
[----:B------:R-:W-:Y:S01]  /*14460*/  MOV R14, UR62 ;  /* 0x0000003e000e7c02 */ /* 0x000fe20008000f00 */
[----:B0123--:R-:W-:Y:S10]  /*14470*/  ENDCOLLECTIVE ;  /* 0x000000000000791b */ /* 0x00fff40003800000 */
.L_x_8032:
[----:B------:R-:W-:Y:S05]  /*14480*/  BSYNC B0 ;  /* 0x0000000000007941 */ /* 0x000fea0003800000 */
.L_x_8031:
[----:B------:R-:W-:Y:S05]  /*14490*/  BRA `(.L_x_8033) ;  /* 0xffffffa000f87947 */ /* 0x000fea000383ffff */
.L_x_7911:
[----:B---3--:R3:W4:Y:S02]  /*144a0*/  SYNCS.PHASECHK.TRANS64.TRYWAIT P0, [R0+URZ+0x28c40], R2 ;  /* 0x028c4002000075a7 */ /* 0x008724000800017f */
[----:B----4-:R-:W-:Y:S05]  /*144b0*/  @!P0 NANOSLEEP.SYNCS 0x989680 ;  /* 0x009896800000895d */ /* 0x010fea0003900000 */
[----:B------:R-:W4:Y:S02]  /*144c0*/  @!P0 SYNCS.PHASECHK.TRANS64 P0, [R0+URZ+0x28c40], R2 ;  /* 0x028c4002000085a7 */ /* 0x000f24000800007f */
[----:B----4-:R-:W-:Y:S05]  /*144d0*/  @!P0 BRA `(.L_x_7911) ;  /* 0xfffffffc00f08947 */ /* 0x010fea000383ffff */
[----:B------:R-:W-:Y:S05]  /*144e0*/  BRA `(.L_x_8034) ;  /* 0xffffffa400647947 */ /* 0x000fea000383ffff */
.L_x_7915:
[----:B------:R-:W-:Y:S02]  /*144f0*/  IMAD.MOV.U32 R13, RZ, RZ, R2 ;  /* 0x000000ffff0d7224 */ /* 0x000fe400078e0002 */
[----:B------:R-:W-:Y:S02]  /*14500*/  IMAD.MOV.U32 R12, RZ, RZ, RZ ;  /* 0x000000ffff0c7224 */ /* 0x000fe400078e00ff */
[----:B------:R-:W-:Y:S02]  /*14510*/  IMAD.MOV.U32 R11, RZ, RZ, 0x181f ;  /* 0x0000181fff0b7424 */ /* 0x000fe400078e00ff */
[----:B------:R-:W-:Y:S02]  /*14520*/  IMAD.MOV.U32 R15, RZ, RZ, -0x1 ;  /* 0xffffffffff0f7424 */ /* 0x000fe400078e00ff */
[----:B-----5:R-:W-:Y:S02]  /*14530*/  IMAD R0, R6, R7, RZ ;  /* 0x0000000706007224 */ /* 0x020fe400078e02ff */
[----:B------:R-:W-:-:S07]  /*14540*/  IMAD R17, R17, 0x40, R8 ;  /* 0x0000004011117824 */ /* 0x000fce00078e0208 */
[----:B------:R-:W-:Y:S05]  /*14550*/  WARPSYNC.COLLECTIVE R15, `(.L_x_8035) ;  /* 0x000000000f087348 */ /* 0x000fea0003c00000 */
[----:B------:R0:W1:Y:S02]  /*14560*/  SHFL.IDX P6, R14, R13, R12, R11 ;  /* 0x0000000c0d0e7389 */ /* 0x00006400000c000b */
[----:B01----:R-:W-:Y:S01]  /*14570*/  ENDCOLLECTIVE ;  /* 0x000000000000791b */ /* 0x003fe20003800000 */
.L_x_8035:
[C---:B------:R-:W-:Y:S01]  /*14580*/  VIADD R7, R17.reuse, 0x10 ;  /* 0x0000001011077836 */ /* 0x040fe20000000000 */
[----:B------:R-:W-:Y:S01]  /*14590*/  ISETP.GE.AND P1, PT, R17, R0, PT ;  /* 0x000000001100720c */ /* 0x000fe20003f26270 */
[----:B------:R-:W-:Y:S02]  /*145a0*/  IMAD.MOV.U32 R13, RZ, RZ, R3 ;  /* 0x000000ffff0d7224 */ /* 0x000fe400078e0003 */
[----:B------:R-:W-:-:S10]  /*145b0*/  IMAD.MOV.U32 R4, RZ, RZ, R14 ;  /* 0x000000ffff047224 */ /* 0x000fd400078e000e */
[----:B------:R-:W-:Y:S05]  /*145c0*/  WARPSYNC.COLLECTIVE R15, `(.L_x_8036) ;  /* 0x000000000f087348 */ /* 0x000fea0003c00000 */
[----:B------:R0:W1:Y:S02]  /*145d0*/  SHFL.IDX P6, R14, R13, R12, R11 ;  /* 0x0000000c0d0e7389 */ /* 0x00006400000c000b */
[----:B01----:R-:W-:Y:S01]  /*145e0*/  ENDCOLLECTIVE ;  /* 0x000000000000791b */ /* 0x003fe20003800000 */
.L_x_8036:
[----:B------:R-:W-:Y:S02]  /*145f0*/  IMAD.MOV.U32 R13, RZ, RZ, R2 ;  /* 0x000000ffff0d7224 */ /* 0x000fe400078e0002 */
[----:B------:R-:W-:Y:S02]  /*14600*/  IMAD.MOV.U32 R12, RZ, RZ, 0x1 ;  /* 0x00000001ff0c7424 */ /* 0x000fe400078e00ff */
[----:B------:R-:W-:-:S07]  /*14610*/  IMAD.MOV.U32 R5, RZ, RZ, R14 ;  /* 0x000000ffff057224 */ /* 0x000fce00078e000e */
[----:B------:R-:W-:Y:S05]  /*14620*/  WARPSYNC.COLLECTIVE R15, `(.L_x_8037) ;  /* 0x000000000f087348 */ /* 0x000fea0003c00000 */
[----:B------:R0:W1:Y:S02]  /*14630*/  SHFL.IDX P6, R14, R13, R12, R11 ;  /* 0x0000000c0d0e7389 */ /* 0x00006400000c000b */
[----:B01----:R-:W-:Y:S01]  /*14640*/  ENDCOLLECTIVE ;  /* 0x000000000000791b */ /* 0x003fe20003800000 */
.L_x_8037:
        /* <DEDUP_REMOVED lines=15> */
.L_x_8038:
[----:B------:R-:W-:Y:S02]  /*14740*/  IMAD.MOV.U32 R13, RZ, RZ, R2 ;  /* 0x000000ffff0d7224 */ /* 0x000fe400078e0002 */
[----:B------:R-:W-:Y:S02]  /*14750*/  IMAD.MOV.U32 R12, RZ, RZ, 0x2 ;  /* 0x00000002ff0c7424 */ /* 0x000fe400078e00ff */
[----:B------:R-:W-:-:S07]  /*14760*/  IMAD.MOV.U32 R5, RZ, RZ, R14 ;  /* 0x000000ffff057224 */ /* 0x000fce00078e000e */
[----:B------:R-:W-:Y:S05]  /*14770*/  WARPSYNC.COLLECTIVE R15, `(.L_x_8039) ;  /* 0x000000000f087348 */ /* 0x000fea0003c00000 */
[----:B------:R0:W1:Y:S02]  /*14780*/  SHFL.IDX P6, R14, R13, R12, R11 ;  /* 0x0000000c0d0e7389 */ /* 0x00006400000c000b */
[----:B01----:R-:W-:Y:S01]  /*14790*/  ENDCOLLECTIVE ;  /* 0x000000000000791b */ /* 0x003fe20003800000 */
.L_x_8039:
        /* <DEDUP_REMOVED lines=10> */
[----:B0-----:R-:W-:-:S05]  /*14840*/  VIADD R4, R17, 0x20 ;  /* 0x0000002011047836 */ /* 0x001fca0000000000 */
[----:B------:R-:W-:Y:S01]  /*14850*/  ISETP.GE.AND P1, PT, R4, R0, PT ;  /* 0x000000000400720c */ /* 0x000fe20003f26270 */
[----:B------:R-:W-:-:S12]  /*14860*/  IMAD.MOV.U32 R4, RZ, RZ, R14 ;  /* 0x000000ffff047224 */ /* 0x000fd800078e000e */
[----:B------:R-:W-:Y:S05]  /*14870*/  WARPSYNC.COLLECTIVE R15, `(.L_x_8040) ;  /* 0x000000000f087348 */ /* 0x000fea0003c00000 */
[----:B------:R0:W1:Y:S02]  /*14880*/  SHFL.IDX P6, R14, R13, R12, R11 ;  /* 0x0000000c0d0e7389 */ /* 0x00006400000c000b */
[----:B01----:R-:W-:Y:S01]  /*14890*/  ENDCOLLECTIVE ;  /* 0x000000000000791b */ /* 0x003fe20003800000 */
.L_x_8040:
[----:B------:R-:W-:Y:S02]  /*148a0*/  IMAD.MOV.U32 R13, RZ, RZ, R2 ;  /* 0x000000ffff0d7224 */ /* 0x000fe400078e0002 */
[----:B------:R-:W-:Y:S02]  /*148b0*/  IMAD.MOV.U32 R12, RZ, RZ, 0x3 ;  /* 0x00000003ff0c7424 */ /* 0x000fe400078e00ff */
[----:B------:R-:W-:-:S07]  /*148c0*/  IMAD.MOV.U32 R5, RZ, RZ, R14 ;  /* 0x000000ffff057224 */ /* 0x000fce00078e000e */
[----:B------:R-:W-:Y:S05]  /*148d0*/  WARPSYNC.COLLECTIVE R15, `(.L_x_8041) ;  /* 0x000000000f087348 */ /* 0x000fea0003c00000 */
[----:B------:R0:W1:Y:S02]  /*148e0*/  SHFL.IDX P6, R14, R13, R12, R11 ;  /* 0x0000000c0d0e7389 */ /* 0x00006400000c000b */
[----:B01----:R-:W-:Y:S01]  /*148f0*/  ENDCOLLECTIVE ;  /* 0x000000000000791b */ /* 0x003fe20003800000 */
.L_x_8041:
        /* <DEDUP_REMOVED lines=14> */
.L_x_8042:
[----:B------:R-:W-:Y:S01]  /*149e0*/  IMAD.MOV.U32 R3, RZ, RZ, R14 ;  /* 0x000000ffff037224 */ /* 0x000fe200078e000e */
[----:B------:R-:W-:Y:S06]  /*149f0*/  BRA `(.L_x_8043) ;  /* 0xffffffa800d07947 */ /* 0x000fec000383ffff */
.L_x_7918:
[----:B0-----:R-:W2:Y:S02]  /*14a00*/  LDL R2, [R1+0x4] ;  /* 0x0000040001027983 */ /* 0x001ea40000100800 */
[----:B--2---:R0:W1:Y:S02]  /*14a10*/  SYNCS.PHASECHK.TRANS64.TRYWAIT P0, [R2+URZ+0x28c20], R0 ;  /* 0x028c2000020075a7 */ /* 0x004064000800017f */
[----:B-1----:R-:W-:Y:S05]  /*14a20*/  @!P0 NANOSLEEP.SYNCS 0x989680 ;  /* 0x009896800000895d */ /* 0x002fea0003900000 */
[----:B------:R-:W1:Y:S02]  /*14a30*/  @!P0 SYNCS.PHASECHK.TRANS64 P0, [R2+URZ+0x28c20], R0 ;  /* 0x028c2000020085a7 */ /* 0x000e64000800007f */
[----:B-1----:R-:W-:Y:S05]  /*14a40*/  @!P0 BRA `(.L_x_7918) ;  /* 0xfffffffc00ec8947 */ /* 0x002fea000383ffff */
[----:B------:R-:W-:Y:S05]  /*14a50*/  BRA `(.L_x_8044) ;  /* 0xffffffac00307947 */ /* 0x000fea000383ffff */
.L_x_7922:
[----:B0-----:R0:W1:Y:S02]  /*14a60*/  SYNCS.PHASECHK.TRANS64.TRYWAIT P0, [R0+URZ+0x28c60], R2 ;  /* 0x028c6002000075a7 */ /* 0x001064000800017f */
[----:B-1----:R-:W-:Y:S05]  /*14a70*/  @!P0 NANOSLEEP.SYNCS 0x989680 ;  /* 0x009896800000895d */ /* 0x002fea0003900000 */
[----:B------:R-:W1:Y:S02]  /*14a80*/  @!P0 SYNCS.PHASECHK.TRANS64 P0, [R0+URZ+0x28c60], R2 ;  /* 0x028c6002000085a7 */ /* 0x000e64000800007f */
[----:B-1----:R-:W-:Y:S05]  /*14a90*/  @!P0 BRA `(.L_x_7922) ;  /* 0xfffffffc00f08947 */ /* 0x002fea000383ffff */
[----:B------:R-:W-:Y:S05]  /*14aa0*/  BRA `(.L_x_8045) ;  /* 0xffffffac00607947 */ /* 0x000fea000383ffff */
.L_x_7941:
[----:B-1----:R1:W2:Y:S02]  /*14ab0*/  SYNCS.PHASECHK.TRANS64.TRYWAIT P0, [R3+URZ+0x28c40], R2 ;  /* 0x028c4002030075a7 */ /* 0x0022a4000800017f */
[----:B--2---:R-:W-:Y:S05]  /*14ac0*/  @!P0 NANOSLEEP.SYNCS 0x989680 ;  /* 0x009896800000895d */ /* 0x004fea0003900000 */
[----:B------:R-:W2:Y:S02]  /*14ad0*/  @!P0 SYNCS.PHASECHK.TRANS64 P0, [R3+URZ+0x28c40], R2 ;  /* 0x028c4002030085a7 */ /* 0x000ea4000800007f */
[----:B--2---:R-:W-:Y:S05]  /*14ae0*/  @!P0 BRA `(.L_x_7941) ;  /* 0xfffffffc00f08947 */ /* 0x004fea000383ffff */
[----:B------:R-:W-:Y:S05]  /*14af0*/  BRA `(.L_x_8046) ;  /* 0xffffffb800847947 */ /* 0x000fea000383ffff */
.L_x_7946:
[----:B0-----:R0:W2:Y:S02]  /*14b00*/  SYNCS.PHASECHK.TRANS64.TRYWAIT P0, [R3+URZ+0x28c60], R2 ;  /* 0x028c6002030075a7 */ /* 0x0010a4000800017f */
[----:B--2---:R-:W-:Y:S05]  /*14b10*/  @!P0 NANOSLEEP.SYNCS 0x989680 ;  /* 0x009896800000895d */ /* 0x004fea0003900000 */
[----:B------:R-:W2:Y:S02]  /*14b20*/  @!P0 SYNCS.PHASECHK.TRANS64 P0, [R3+URZ+0x28c60], R2 ;  /* 0x028c6002030085a7 */ /* 0x000ea4000800007f */
[----:B--2---:R-:W-:Y:S05]  /*14b30*/  @!P0 BRA `(.L_x_7946) ;  /* 0xfffffffc00f08947 */ /* 0x004fea000383ffff */
[----:B------:R-:W-:Y:S05]  /*14b40*/  BRA `(.L_x_8047) ;  /* 0xffffffbc000c7947 */ /* 0x000fea000383ffff */
.L_x_7961:
[----:B0-----:R0:W1:Y:S02]  /*14b50*/  SYNCS.PHASECHK.TRANS64.TRYWAIT P0, [R4+URZ+0x28c40], R2 ;  /* 0x028c4002040075a7 */ /* 0x001064000800017f */
[----:B-1----:R-:W-:Y:S05]  /*14b60*/  @!P0 NANOSLEEP.SYNCS 0x989680 ;  /* 0x009896800000895d */ /* 0x002fea0003900000 */
[----:B------:R-:W1:Y:S02]  /*14b70*/  @!P0 SYNCS.PHASECHK.TRANS64 P0, [R4+URZ+0x28c40], R2 ;  /* 0x028c4002040085a7 */ /* 0x000e64000800007f */
[----:B-1----:R-:W-:Y:S05]  /*14b80*/  @!P0 BRA `(.L_x_7961) ;  /* 0xfffffffc00f08947 */ /* 0x002fea000383ffff */
[----:B------:R-:W-:Y:S05]  /*14b90*/  BRA `(.L_x_8048) ;  /* 0xffffffc800147947 */ /* 0x000fea000383ffff */
.L_x_7966:
[----:B-1----:R1:W2:Y:S02]  /*14ba0*/  SYNCS.PHASECHK.TRANS64.TRYWAIT P0, [R4+URZ+0x28c60], R2 ;  /* 0x028c6002040075a7 */ /* 0x0022a4000800017f */
[----:B--2---:R-:W-:Y:S05]  /*14bb0*/  @!P0 NANOSLEEP.SYNCS 0x989680 ;  /* 0x009896800000895d */ /* 0x004fea0003900000 */
[----:B------:R-:W2:Y:S02]  /*14bc0*/  @!P0 SYNCS.PHASECHK.TRANS64 P0, [R4+URZ+0x28c60], R2 ;  /* 0x028c6002040085a7 */ /* 0x000ea4000800007f */
[----:B--2---:R-:W-:Y:S05]  /*14bd0*/  @!P0 BRA `(.L_x_7966) ;  /* 0xfffffffc00f08947 */ /* 0x004fea000383ffff */
[----:B------:R-:W-:Y:S05]  /*14be0*/  BRA `(.L_x_8049) ;  /* 0xffffffc800987947 */ /* 0x000fea000383ffff */
.L_x_7981:
[----:B-1----:R1:W2:Y:S02]  /*14bf0*/  SYNCS.PHASECHK.TRANS64.TRYWAIT P0, [R4+URZ+0x28c40], R2 ;  /* 0x028c4002040075a7 */ /* 0x0022a4000800017f */
[----:B--2---:R-:W-:Y:S05]  /*14c00*/  @!P0 NANOSLEEP.SYNCS 0x989680 ;  /* 0x009896800000895d */ /* 0x004fea0003900000 */
[----:B------:R-:W2:Y:S02]  /*14c10*/  @!P0 SYNCS.PHASECHK.TRANS64 P0, [R4+URZ+0x28c40], R2 ;  /* 0x028c4002040085a7 */ /* 0x000ea4000800007f */
[----:B--2---:R-:W-:Y:S05]  /*14c20*/  @!P0 BRA `(.L_x_7981) ;  /* 0xfffffffc00f08947 */ /* 0x004fea000383ffff */
[----:B------:R-:W-:Y:S05]  /*14c30*/  BRA `(.L_x_8050) ;  /* 0xffffffd400847947 */ /* 0x000fea000383ffff */
.L_x_7986:
[----:B0-----:R0:W2:Y:S02]  /*14c40*/  SYNCS.PHASECHK.TRANS64.TRYWAIT P0, [R4+URZ+0x28c60], R2 ;  /* 0x028c6002040075a7 */ /* 0x0010a4000800017f */
[----:B--2---:R-:W-:Y:S05]  /*14c50*/  @!P0 NANOSLEEP.SYNCS 0x989680 ;  /* 0x009896800000895d */ /* 0x004fea0003900000 */
[----:B------:R-:W2:Y:S02]  /*14c60*/  @!P0 SYNCS.PHASECHK.TRANS64 P0, [R4+URZ+0x28c60], R2 ;  /* 0x028c6002040085a7 */ /* 0x000ea4000800007f */
[----:B--2---:R-:W-:Y:S05]  /*14c70*/  @!P0 BRA `(.L_x_7986) ;  /* 0xfffffffc00f08947 */ /* 0x004fea000383ffff */
[----:B------:R-:W-:Y:S05]  /*14c80*/  BRA `(.L_x_8051) ;  /* 0xffffffd8000c7947 */ /* 0x000fea000383ffff */
.L_x_8002:
        /* <DEDUP_REMOVED lines=8> */
.L_x_8053:
[----:B------:R-:W-:Y:S05]  /*14d10*/  BSYNC B0 ;  /* 0x0000000000007941 */ /* 0x000fea0003800000 */
.L_x_8052:
        /* <DEDUP_REMOVED lines=9> */
.L_x_8054:
        /* <DEDUP_REMOVED lines=18> */
.L_x_8055:
[----:B------:R-:W-:Y:S01]  /*14ed0*/  IMAD.MOV.U32 R12, RZ, RZ, 0x2 ;  /* 0x00000002ff0c7424 */ /* 0x000fe200078e00ff */
[----:B------:R-:W-:-:S05]  /*14ee0*/  SEL R5, R14, RZ, P1 ;  /* 0x000000ff0e057207 */ /* 0x000fca0000800000 */
[----:B------:R-:W-:-:S04]  /*14ef0*/  IMAD.IADD R3, R2, 0x1, R5 ;  /* 0x0000000102037824 */ /* 0x000fc800078e0205 */
[----:B------:R-:W-:-:S07]  /*14f00*/  IMAD.MOV.U32 R13, RZ, RZ, R3 ;  /* 0x000000ffff0d7224 */ /* 0x000fce00078e0003 */
[----:B------:R-:W-:Y:S05]  /*14f10*/  WARPSYNC.COLLECTIVE R15, `(.L_x_8056) ;  /* 0x000000000f087348 */ /* 0x000fea0003c00000 */
[----:B------:R0:W1:Y:S02]  /*14f20*/  SHFL.UP P6, R14, R13, R12, R11 ;  /* 0x0400000c0d0e7389 */ /* 0x00006400000c000b */
[----:B01----:R-:W-:Y:S01]  /*14f30*/  ENDCOLLECTIVE ;  /* 0x000000000000791b */ /* 0x003fe20003800000 */
.L_x_8056:
[----:B------:R-:W-:Y:S01]  /*14f40*/  IMAD.MOV.U32 R12, RZ, RZ, 0x4 ;  /* 0x00000004ff0c7424 */ /* 0x000fe200078e00ff */
[----:B------:R-:W-:-:S05]  /*14f50*/  SEL R14, R14, RZ, P2 ;  /* 0x000000ff0e0e7207 */ /* 0x000fca0001000000 */
[----:B------:R-:W-:-:S04]  /*14f60*/  IMAD.IADD R3, R3, 0x1, R14 ;  /* 0x0000000103037824 */ /* 0x000fc800078e020e */
[----:B------:R-:W-:-:S07]  /*14f70*/  IMAD.MOV.U32 R13, RZ, RZ, R3 ;  /* 0x000000ffff0d7224 */ /* 0x000fce00078e0003 */
[----:B------:R-:W-:Y:S05]  /*14f80*/  WARPSYNC.COLLECTIVE R15, `(.L_x_8057) ;  /* 0x000000000f087348 */ /* 0x000fea0003c00000 */
[----:B------:R0:W1:Y:S02]  /*14f90*/  SHFL.UP P6, R14, R13, R12, R11 ;  /* 0x0400000c0d0e7389 */ /* 0x00006400000c000b */
[----:B01----:R-:W-:Y:S01]  /*14fa0*/  ENDCOLLECTIVE ;  /* 0x000000000000791b */ /* 0x003fe20003800000 */
.L_x_8057:
[----:B------:R-:W-:Y:S01]  /*14fb0*/  IMAD.MOV.U32 R12, RZ, RZ, 0x8 ;  /* 0x00000008ff0c7424 */ /* 0x000fe200078e00ff */
[----:B------:R-:W-:-:S05]  /*14fc0*/  SEL R14, R14, RZ, P3 ;  /* 0x000000ff0e0e7207 */ /* 0x000fca0001800000 */
[----:B------:R-:W-:-:S04]  /*14fd0*/  IMAD.IADD R3, R3, 0x1, R14 ;  /* 0x0000000103037824 */ /* 0x000fc800078e020e */
[----:B------:R-:W-:-:S07]  /*14fe0*/  IMAD.MOV.U32 R13, RZ, RZ, R3 ;  /* 0x000000ffff0d7224 */ /* 0x000fce00078e0003 */
[----:B------:R-:W-:Y:S05]  /*14ff0*/  WARPSYNC.COLLECTIVE R15, `(.L_x_8058) ;  /* 0x000000000f087348 */ /* 0x000fea0003c00000 */
[----:B------:R0:W1:Y:S02]  /*15000*/  SHFL.UP P6, R14, R13, R12, R11 ;  /* 0x0400000c0d0e7389 */ /* 0x00006400000c000b */
[----:B01----:R-:W-:Y:S01]  /*15010*/  ENDCOLLECTIVE ;  /* 0x000000000000791b */ /* 0x003fe20003800000 */
.L_x_8058:
[----:B------:R-:W-:Y:S01]  /*15020*/  IMAD.MOV.U32 R12, RZ, RZ, 0x10 ;  /* 0x00000010ff0c7424 */ /* 0x000fe200078e00ff */
[----:B------:R-:W-:-:S05]  /*15030*/  SEL R14, R14, RZ, P4 ;  /* 0x000000ff0e0e7207 */ /* 0x000fca0002000000 */
[----:B------:R-:W-:-:S04]  /*15040*/  IMAD.IADD R3, R3, 0x1, R14 ;  /* 0x0000000103037824 */ /* 0x000fc800078e020e */
[----:B------:R-:W-:-:S07]  /*15050*/  IMAD.MOV.U32 R13, RZ, RZ, R3 ;  /* 0x000000ffff0d7224 */ /* 0x000fce00078e0003 */
[----:B------:R-:W-:Y:S05]  /*15060*/  WARPSYNC.COLLECTIVE R15, `(.L_x_8059) ;  /* 0x000000000f087348 */ /* 0x000fea0003c00000 */
[----:B------:R0:W1:Y:S02]  /*15070*/  SHFL.UP P6, R14, R13, R12, R11 ;  /* 0x0400000c0d0e7389 */ /* 0x00006400000c000b */
[----:B01----:R-:W-:Y:S01]  /*15080*/  ENDCOLLECTIVE ;  /* 0x000000000000791b */ /* 0x003fe20003800000 */
.L_x_8059:
        /* <DEDUP_REMOVED lines=8> */
.L_x_8060:
[----:B------:R-:W-:Y:S05]  /*15110*/  BRA `(.L_x_8061) ;  /* 0xffffffe0007c7947 */ /* 0x000fea000383ffff */
.L_x_8007:
        /* <DEDUP_REMOVED lines=8> */
.L_x_8063:
[----:B------:R-:W-:Y:S05]  /*151a0*/  BSYNC B0 ;  /* 0x0000000000007941 */ /* 0x000fea0003800000 */
.L_x_8062:
        /* <DEDUP_REMOVED lines=8> */
.L_x_8064:
[----:B------:R-:W-:Y:S01]  /*15230*/  IMAD.MOV.U32 R12, RZ, RZ, 0x4 ;  /* 0x00000004ff0c7424 */ /* 0x000fe200078e00ff */
[----:B------:R-:W-:-:S05]  /*15240*/  SEL R4, R14, RZ, P2 ;  /* 0x000000ff0e047207 */ /* 0x000fca0001000000 */
[----:B------:R-:W-:-:S04]  /*15250*/  IMAD.IADD R4, R13, 0x1, R4 ;  /* 0x000000010d047824 */ /* 0x000fc800078e0204 */
[----:B------:R-:W-:-:S07]  /*15260*/  IMAD.MOV.U32 R13, RZ, RZ, R4 ;  /* 0x000000ffff0d7224 */ /* 0x000fce00078e0004 */
[----:B------:R-:W-:Y:S05]  /*15270*/  WARPSYNC.COLLECTIVE R15, `(.L_x_8065) ;  /* 0x000000000f087348 */ /* 0x000fea0003c00000 */
[----:B------:R0:W1:Y:S02]  /*15280*/  SHFL.UP P6, R14, R13, R12, R11 ;  /* 0x0400000c0d0e7389 */ /* 0x00006400000c000b */
[----:B01----:R-:W-:Y:S01]  /*15290*/  ENDCOLLECTIVE ;  /* 0x000000000000791b */ /* 0x003fe20003800000 */
.L_x_8065:
[----:B------:R-:W-:Y:S01]  /*152a0*/  IMAD.MOV.U32 R12, RZ, RZ, 0x8 ;  /* 0x00000008ff0c7424 */ /* 0x000fe200078e00ff */
[----:B------:R-:W-:-:S05]  /*152b0*/  SEL R5, R14, RZ, P3 ;  /* 0x000000ff0e057207 */ /* 0x000fca0001800000 */
[----:B------:R-:W-:-:S04]  /*152c0*/  IMAD.IADD R5, R4, 0x1, R5 ;  /* 0x0000000104057824 */ /* 0x000fc800078e0205 */
[----:B------:R-:W-:-:S07]  /*152d0*/  IMAD.MOV.U32 R13, RZ, RZ, R5 ;  /* 0x000000ffff0d7224 */ /* 0x000fce00078e0005 */
[----:B------:R-:W-:Y:S05]  /*152e0*/  WARPSYNC.COLLECTIVE R15, `(.L_x_8066) ;  /* 0x000000000f087348 */ /* 0x000fea0003c00000 */
[----:B------:R0:W1:Y:S02]  /*152f0*/  SHFL.UP P6, R14, R13, R12, R11 ;  /* 0x0400000c0d0e7389 */ /* 0x00006400000c000b */
[----:B01----:R-:W-:Y:S01]  /*15300*/  ENDCOLLECTIVE ;  /* 0x000000000000791b */ /* 0x003fe20003800000 */
.L_x_8066:
[----:B------:R-:W-:Y:S01]  /*15310*/  IMAD.MOV.U32 R12, RZ, RZ, 0x10 ;  /* 0x00000010ff0c7424 */ /* 0x000fe200078e00ff */
[----:B------:R-:W-:-:S05]  /*15320*/  SEL R6, R14, RZ, P4 ;  /* 0x000000ff0e067207 */ /* 0x000fca0002000000 */
[----:B------:R-:W-:-:S04]  /*15330*/  IMAD.IADD R6, R5, 0x1, R6 ;  /* 0x0000000105067824 */ /* 0x000fc800078e0206 */
[----:B------:R-:W-:-:S07]  /*15340*/  IMAD.MOV.U32 R13, RZ, RZ, R6 ;  /* 0x000000ffff0d7224 */ /* 0x000fce00078e0006 */
[----:B------:R-:W-:Y:S05]  /*15350*/  WARPSYNC.COLLECTIVE R15, `(.L_x_8067) ;  /* 0x000000000f087348 */ /* 0x000fea0003c00000 */
[----:B------:R0:W1:Y:S02]  /*15360*/  SHFL.UP P6, R14, R13, R12, R11 ;  /* 0x0400000c0d0e7389 */ /* 0x00006400000c000b */
[----:B01----:R-:W-:Y:S01]  /*15370*/  ENDCOLLECTIVE ;  /* 0x000000000000791b */ /* 0x003fe20003800000 */
.L_x_8067:
        /* <DEDUP_REMOVED lines=8> */
.L_x_8068:
[----:B------:R-:W-:Y:S05]  /*15400*/  BRA `(.L_x_8069) ;  /* 0xffffffe0005c7947 */ /* 0x000fea000383ffff */
.L_x_8009:
[----:B------:R-:W-:Y:S01]  /*15410*/  BSSY B0, `(.L_x_8070) ;  /* 0x0000006000007945 */ /* 0x000fe20003800000 */
[----:B------:R-:W-:Y:S01]  /*15420*/  PLOP3.LUT P6, PT, P6, PT, PT, 0x8, 0x0 ;  /* 0x000000000000781c */ /* 0x000fe200037ce170 */
[----:B------:R-:W-:-:S12]  /*15430*/  IMAD.MOV.U32 R15, RZ, RZ, -0x1 ;  /* 0xffffffffff0f7424 */ /* 0x000fd800078e00ff */
[----:B01---5:R-:W-:Y:S05]  /*15440*/  WARPSYNC.COLLECTIVE R15, `(.L_x_8071) ;  /* 0x000000000f087348 */ /* 0x023fea0003c00000 */
[----:B------:R-:W-:Y:S01]  /*15450*/  VOTE.ANY R14, PT, P6 ;  /* 0x00000000000e7806 */ /* 0x000fe200030e0100 */
[----:B01---5:R-:W-:Y:S06]  /*15460*/  ENDCOLLECTIVE ;  /* 0x000000000000791b */ /* 0x023fec0003800000 */
.L_x_8071:
[----:B------:R-:W-:Y:S05]  /*15470*/  BSYNC B0 ;  /* 0x0000000000007941 */ /* 0x000fea0003800000 */
.L_x_8070:
        /* <DEDUP_REMOVED lines=9> */
.L_x_8072:
[----:B------:R-:W-:Y:S01]  /*15510*/  IMAD.MOV.U32 R17, RZ, RZ, R14 ;  /* 0x000000ffff117224 */ /* 0x000fe200078e000e */
[----:B------:R-:W-:Y:S06]  /*15520*/  BRA `(.L_x_8073) ;  /* 0xffffffe0004c7947 */ /* 0x000fec000383ffff */
.L_x_8011:
[----:B------:R-:W-:Y:S01]  /*15530*/  BSSY B0, `(.L_x_8074) ;  /* 0x0000007000007945 */ /* 0x000fe20003800000 */
[----:B------:R-:W-:Y:S02]  /*15540*/  IMAD.MOV.U32 R13, RZ, RZ, R3 ;  /* 0x000000ffff0d7224 */ /* 0x000fe400078e0003 */
[----:B------:R-:W-:Y:S02]  /*15550*/  IMAD.MOV.U32 R11, RZ, RZ, 0x1f ;  /* 0x0000001fff0b7424 */ /* 0x000fe400078e00ff */
[----:B------:R-:W-:-:S07]  /*15560*/  IMAD.MOV.U32 R15, RZ, RZ, -0x1 ;  /* 0xffffffffff0f7424 */ /* 0x000fce00078e00ff */
[----:B0123-5:R-:W-:Y:S05]  /*15570*/  WARPSYNC.COLLECTIVE R15, `(.L_x_8075) ;  /* 0x000000000f087348 */ /* 0x02ffea0003c00000 */
[----:B------:R4:W0:Y:S02]  /*15580*/  SHFL.IDX P6, R14, R13, R12, R11 ;  /* 0x0000000c0d0e7389 */ /* 0x00082400000c000b */
[----:B012345:R-:W-:Y:S01]  /*15590*/  ENDCOLLECTIVE ;  /* 0x000000000000791b */ /* 0x03ffe20003800000 */
.L_x_8075:
[----:B------:R-:W-:Y:S05]  /*155a0*/  BSYNC B0 ;  /* 0x0000000000007941 */ /* 0x000fea0003800000 */
.L_x_8074:
[----:B------:R-:W-:Y:S01]  /*155b0*/  IMAD.MOV.U32 R5, RZ, RZ, R14 ;  /* 0x000000ffff057224 */ /* 0x000fe200078e000e */
[----:B------:R-:W-:Y:S06]  /*155c0*/  BRA `(.L_x_8010) ;  /* 0xffffffe000407947 */ /* 0x000fec000383ffff */
.L_x_8015:
[----:B-1----:R1:W2:Y:S02]  /*155d0*/  SYNCS.PHASECHK.TRANS64.TRYWAIT P0, [R0+URZ+0x28c20], R3 ;  /* 0x028c2003000075a7 */ /* 0x0022a4000800017f */
[----:B--2---:R-:W-:Y:S05]  /*155e0*/  @!P0 NANOSLEEP.SYNCS 0x989680 ;  /* 0x009896800000895d */ /* 0x004fea0003900000 */
[----:B------:R-:W2:Y:S02]  /*155f0*/  @!P0 SYNCS.PHASECHK.TRANS64 P0, [R0+URZ+0x28c20], R3 ;  /* 0x028c2003000085a7 */ /* 0x000ea4000800007f */
[----:B--2---:R-:W-:Y:S05]  /*15600*/  @!P0 BRA `(.L_x_8015) ;  /* 0xfffffffc00f08947 */ /* 0x004fea000383ffff */
[----:B------:R-:W-:Y:S05]  /*15610*/  BRA `(.L_x_8076) ;  /* 0xffffffe400c07947 */ /* 0x000fea000383ffff */
.L_x_8016:
        /* <DEDUP_REMOVED lines=8> */
[----:B01---5:R-:W-:Y:S05]  /*156a0*/  WARPSYNC.COLLECTIVE R15, `(.L_x_8078) ;  /* 0x000000000f087348 */ /* 0x023fea0003c00000 */
[----:B------:R2:W3:Y:S02]  /*156b0*/  SHFL.IDX P6, R14, R13, R12, R11 ;  /* 0x0000000c0d0e7389 */ /* 0x0004e400000c000b */
[----:B0123-5:R-:W-:Y:S01]  /*156c0*/  ENDCOLLECTIVE ;  /* 0x000000000000791b */ /* 0x02ffe20003800000 */
.L_x_8078:
[----:B------:R-:W-:Y:S05]  /*156d0*/  BSYNC B0 ;  /* 0x0000000000007941 */ /* 0x000fea0003800000 */
.L_x_8077:
[----:B------:R-:W-:Y:S05]  /*156e0*/  BRA `(.L_x_8079) ;  /* 0xffffffe400a87947 */ /* 0x000fea000383ffff */
.L_x_8019:
[----:B------:R-:W-:Y:S01]  /*156f0*/  BSSY B1, `(.L_x_8080) ;  /* 0x0000006000017945 */ /* 0x000fe20003800000 */
[----:B------:R-:W-:-:S07]  /*15700*/  IMAD.MOV.U32 R15, RZ, RZ, -0x1 ;  /* 0xffffffffff0f7424 */ /* 0x000fce00078e00ff */
[----:B012--5:R-:W-:Y:S05]  /*15710*/  WARPSYNC.COLLECTIVE R15, `(.L_x_8081) ;  /* 0x000000000f0c7348 */ /* 0x027fea0003c00000 */
[----:B------:R-:W-:Y:S02]  /*15720*/  ELECT P6, UR62, PT ;  /* 0x00000000003e782f */ /* 0x000fe400038c0000 */
[----:B------:R-:W-:Y:S01]  /*15730*/  MOV R14, UR62 ;  /* 0x0000003e000e7c02 */ /* 0x000fe20008000f00 */
[----:B012--5:R-:W-:Y:S10]  /*15740*/  ENDCOLLECTIVE ;  /* 0x000000000000791b */ /* 0x027ff40003800000 */
.L_x_8081:
[----:B------:R-:W-:Y:S05]  /*15750*/  BSYNC B1 ;  /* 0x0000000000017941 */ /* 0x000fea0003800000 */
.L_x_8080:
[----:B------:R-:W-:Y:S05]  /*15760*/  BRA `(.L_x_8082) ;  /* 0xffffffe400a07947 */ /* 0x000fea000383ffff */
.L_x_8021:
[----:B0-----:R0:W1:Y:S02]  /*15770*/  SYNCS.PHASECHK.TRANS64.TRYWAIT P0, [R6+URZ], R5 ;  /* 0x00000005060075a7 */ /* 0x001064000800017f */
[----:B-1----:R-:W-:Y:S05]  /*15780*/  @!P0 NANOSLEEP.SYNCS 0x989680 ;  /* 0x009896800000895d */ /* 0x002fea0003900000 */
[----:B------:R-:W1:Y:S02]  /*15790*/  @!P0 SYNCS.PHASECHK.TRANS64 P0, [R6+URZ], R5 ;  /* 0x00000005060085a7 */ /* 0x000e64000800007f */
[----:B-1----:R-:W-:Y:S05]  /*157a0*/  @!P0 BRA `(.L_x_8021) ;  /* 0xfffffffc00f08947 */ /* 0x002fea000383ffff */
[----:B------:R-:W-:Y:S05]  /*157b0*/  BRA `(.L_x_8083) ;  /* 0xffffffe400dc7947 */ /* 0x000fea000383ffff */
.L_x_8022:
[----:B-1----:R1:W2:Y:S02]  /*157c0*/  SYNCS.PHASECHK.TRANS64.TRYWAIT P0, [R7+URZ], R2 ;  /* 0x00000002070075a7 */ /* 0x0022a4000800017f */
[----:B--2---:R-:W-:Y:S05]  /*157d0*/  @!P0 NANOSLEEP.SYNCS 0x989680 ;  /* 0x009896800000895d */ /* 0x004fea0003900000 */
[----:B------:R-:W2:Y:S02]  /*157e0*/  @!P0 SYNCS.PHASECHK.TRANS64 P0, [R7+URZ], R2 ;  /* 0x00000002070085a7 */ /* 0x000ea4000800007f */
[----:B--2---:R-:W-:Y:S05]  /*157f0*/  @!P0 BRA `(.L_x_8022) ;  /* 0xfffffffc00f08947 */ /* 0x004fea000383ffff */
[----:B------:R-:W-:Y:S05]  /*15800*/  BRA `(.L_x_8084) ;  /* 0xffffffe400d07947 */ /* 0x000fea000383ffff */
.L_x_8024:
[----:B--2---:R2:W3:Y:S02]  /*15810*/  SYNCS.PHASECHK.TRANS64.TRYWAIT P0, [R4+URZ], R5 ;  /* 0x00000005040075a7 */ /* 0x0044e4000800017f */
[----:B---3--:R-:W-:Y:S05]  /*15820*/  @!P0 NANOSLEEP.SYNCS 0x989680 ;  /* 0x009896800000895d */ /* 0x008fea0003900000 */
[----:B------:R-:W3:Y:S02]  /*15830*/  @!P0 SYNCS.PHASECHK.TRANS64 P0, [R4+URZ], R5 ;  /* 0x00000005040085a7 */ /* 0x000ee4000800007f */
[----:B---3--:R-:W-:Y:S05]  /*15840*/  @!P0 BRA `(.L_x_8024) ;  /* 0xfffffffc00f08947 */ /* 0x008fea000383ffff */
[----:B------:R-:W-:Y:S05]  /*15850*/  BRA `(.L_x_8085) ;  /* 0xffffffe400d87947 */ /* 0x000fea000383ffff */
.L_x_8086:
        /* <DEDUP_REMOVED lines=10> */
.L_x_15301:


//--------------------- .text._ZN7cutlass13device_kernelIN5flash11enable_sm90INS1_16FlashAttnFwdSm90INS1_25CollectiveMainloopFwdSm90ILi2EN4cute5tupleIJNS5_1CILi1EEES8_S8_EEENS6_IJNS7_ILi64EEESA_SA_EEELi512ENS_6half_tEfNS_4arch4Sm90ELb1ELb0ELb1ELb1ELb0ELb1ELb0ELb0ELb0ELb1ELb0ELb0EEENS1_21CollectiveEpilogueFwdINS6_IJSA_NS7_ILi512EEESA_EEES9_SC_SE_Li256ELb1ELb1ELb0ELb0EEENS1_36VarlenDynamicPersistentTileSchedulerILi64ELi64ELi256ELi128ELb0ELb1ELb1ELb1ELb1ELb1EEEEEEEEEvNT_6ParamsE --------------------------
	.section	.text._ZN7cutlass13device_kernelIN5flash11enable_sm90INS1_16FlashAttnFwdSm90INS1_25CollectiveMainloopFwdSm90ILi2EN4cute5tupleIJNS5_1CILi1EEES8_S8_EEENS6_IJNS7_ILi64EEESA_SA_EEELi512ENS_6half_tEfNS_4arch4Sm90ELb1ELb0ELb1ELb1ELb0ELb1ELb0ELb0ELb0ELb1ELb0ELb0EEENS1_21CollectiveEpilogueFwdINS6_IJSA_NS7_ILi512EEESA_EEES9_SC_SE_Li256ELb1ELb1ELb0ELb0EEENS1_36VarlenDynamicPersistentTileSchedulerILi64ELi64ELi256ELi128ELb0ELb1ELb1ELb1ELb1ELb1EEEEEEEEEvNT_6ParamsE,"ax",@progbits
	.align	128
.text._ZN7cutlass13device_kernelIN5flash11enable_sm90INS1_16FlashAttnFwdSm90INS1_25CollectiveMainloopFwdSm90ILi2EN4cute5tupleIJNS5_1CILi1EEES8_S8_EEENS6_IJNS7_ILi64EEESA_SA_EEELi512ENS_6half_tEfNS_4arch4Sm90ELb1ELb0ELb1ELb1ELb0ELb1ELb0ELb0ELb0ELb1ELb0ELb0EEENS1_21CollectiveEpilogueFwdINS6_IJSA_NS7_ILi512EEESA_EEES9_SC_SE_Li256ELb1ELb1ELb0ELb0EEENS1_36VarlenDynamicPersistentTileSchedulerILi64ELi64ELi256ELi128ELb0ELb1ELb1ELb1ELb1ELb1EEEEEEEEEvNT_6ParamsE:
        .type           _ZN7cutlass13device_kernelIN5flash11enable_sm90INS1_16FlashAttnFwdSm90INS1_25CollectiveMainloopFwdSm90ILi2EN4cute5tupleIJNS5_1CILi1EEES8_S8_EEENS6_IJNS7_ILi64EEESA_SA_EEELi512ENS_6half_tEfNS_4arch4Sm90ELb1ELb0ELb1ELb1ELb0ELb1ELb0ELb0ELb0ELb1ELb0ELb0EEENS1_21CollectiveEpilogueFwdINS6_IJSA_NS7_ILi512EEESA_EEES9_SC_SE_Li256ELb1ELb1ELb0ELb0EEENS1_36VarlenDynamicPersistentTileSchedulerILi64ELi64ELi256ELi128ELb0ELb1ELb1ELb1ELb1ELb1EEEEEEEEEvNT_6ParamsE,@function
        .size           _ZN7cutlass13device_kernelIN5flash11enable_sm90INS1_16FlashAttnFwdSm90INS1_25CollectiveMainloopFwdSm90ILi2EN4cute5tupleIJNS5_1CILi1EEES8_S8_EEENS6_IJNS7_ILi64EEESA_SA_EEELi512ENS_6half_tEfNS_4arch4Sm90ELb1ELb0ELb1ELb1ELb0ELb1ELb0ELb0ELb0ELb1ELb0ELb0EEENS1_21CollectiveEpilogueFwdINS6_IJSA_NS7_ILi512EEESA_EEES9_SC_SE_Li256ELb1ELb1ELb0ELb0EEENS1_36VarlenDynamicPersistentTileSchedulerILi64ELi64ELi256ELi128ELb0ELb1ELb1ELb1ELb1ELb1EEEEEEEEEvNT_6ParamsE,(.L_x_15302 - _ZN7cutlass13device_kernelIN5flash11enable_sm90INS1_16FlashAttnFwdSm90INS1_25CollectiveMainloopFwdSm90ILi2EN4cute5tupleIJNS5_1CILi1EEES8_S8_EEENS6_IJNS7_ILi64EEESA_SA_EEELi512ENS_6half_tEfNS_4arch4Sm90ELb1ELb0ELb1ELb1ELb0ELb1ELb0ELb0ELb0ELb1ELb0ELb0EEENS1_21CollectiveEpilogueFwdINS6_IJSA_NS7_ILi512EEESA_EEES9_SC_SE_Li256ELb1ELb1ELb0ELb0EEENS1_36VarlenDynamicPersistentTileSchedulerILi64ELi64ELi256ELi128ELb0ELb1ELb1ELb1ELb1ELb1EEEEEEEEEvNT_6ParamsE)
        .other          _ZN7cutlass13device_kernelIN5flash11enable_sm90INS1_16FlashAttnFwdSm90INS1_25CollectiveMainloopFwdSm90ILi2EN4cute5tupleIJNS5_1CILi1EEES8_S8_EEENS6_IJNS7_ILi64EEESA_SA_EEELi512ENS_6half_tEfNS_4arch4Sm90ELb1ELb0ELb1ELb1ELb0ELb1ELb0ELb0ELb0ELb1ELb0ELb0EEENS1_21CollectiveEpilogueFwdINS6_IJSA_NS7_ILi512EEESA_EEES9_SC_SE_Li256ELb1ELb1ELb0ELb0EEENS1_36VarlenDynamicPersistentTileSchedulerILi64ELi64ELi256ELi128ELb0ELb1ELb1ELb1ELb1ELb1EEEEEEEEEvNT_6ParamsE,@"STO_CUDA_ENTRY STV_DEFAULT"
_ZN7cutlass13device_kernelIN5flash11enable_sm90INS1_16FlashAttnFwdSm90INS1_25CollectiveMainloopFwdSm90ILi2EN4cute5tupleIJNS5_1CILi1EEES8_S8_EEENS6_IJNS7_ILi64EEESA_SA_EEELi512ENS_6half_tEfNS_4arch4Sm90ELb1ELb0ELb1ELb1ELb0ELb1ELb0ELb0ELb0ELb1ELb0ELb0EEENS1_21CollectiveEpilogueFwdINS6_IJSA_NS7_ILi512EEESA_EEES9_SC_SE_Li256ELb1ELb1ELb0ELb0EEENS1_36VarlenDynamicPersistentTileSchedulerILi64ELi64ELi256ELi128ELb0ELb1ELb1ELb1ELb1ELb1EEEEEEEEEvNT_6ParamsE:
        /* <DEDUP_REMOVED lines=23> */
.L_x_8088:
[----:B------:R-:W-:Y:S05]  /*0170*/  BSYNC B0 ;  /* 0x0000000000007941 */ /* 0x000fea0003800000 */
.L_x_8087:
        /* <DEDUP_REMOVED lines=37> */
.L_x_8089:
        /* <DEDUP_REMOVED lines=22> */
.L_x_8090:
        /* <DEDUP_REMOVED lines=18> */
.L_x_8091:
        /* <DEDUP_REMOVED lines=22> */
.L_x_8092:
        /* <DEDUP_REMOVED lines=22> */
.L_x_8093:
        /* <DEDUP_REMOVED lines=9> */
.L_x_8096:
[----:B------:R-:W-:-:S08]  /*09a0*/  NOP ;  /* 0x0000000000007918 */ /* 0x000fd00000000000 */
[----:B------:R-:W0:Y:S02]  /*09b0*/  USETMAXREG.TRY_ALLOC.CTAPOOL UP0, 0xf0 ;  /* 0x000000f0000079c8 */ /* 0x000e240008000600 */
[----:B0-----:R-:W-:-:S13]  /*09c0*/  PLOP3.LUT P0, PT, PT, PT, UP0, 0x80, 0x0 ;  /* 0x000000000000781c */ /* 0x001fda0003f0f008 */
[----:B------:R-:W-:Y:S05]  /*09d0*/  @!P0 BRA `(.L_x_8096) ;  /* 0xfffffffc00f08947 */ /* 0x000fea000383ffff */
[----:B------:R-:W-:Y:S01]  /*09e0*/  SHF.R.U32.HI R0, RZ, 0x7, R4 ;  /* 0x00000007ff007819 */ /* 0x000fe20000011604 */
[----:B------:R-:W0:Y:S01]  /*09f0*/  S2UR UR5, SR_CgaCtaId ;  /* 0x00000000000579c3 */ /* 0x000e220000008800 */
[----:B------:R-:W-:Y:S02]  /*0a00*/  UMOV UR4, 0x400 ;  /* 0x0000040000047882 */ /* 0x000fe40000000000 */
[----:B------:R-:W-:-:S13]  /*0a10*/  ISETP.NE.AND P0, PT, R0, 0x1, PT ;  /* 0x000000010000780c */ /* 0x000fda0003f05270 */
[----:B------:R-:W-:Y:S06]  /*0a20*/  @!P0 BAR.ARV 0x8, 0x100 ;  /* 0x0204000000008b1d */ /* 0x000fec0000002000 */
[----:B------:R-:W-:Y:S01]  /*0a30*/  ISETP.GE.U32.AND P0, PT, R4, 0x100, PT ;  /* 0x000001000400780c */ /* 0x000fe20003f06070 */
[----:B0-----:R-:W-:-:S06]  /*0a40*/  ULEA UR4, UR5, UR4, 0x18 ;  /* 0x0000000405047291 */ /* 0x001fcc000f8ec03f */
[----:B------:R-:W-:Y:S01]  /*0a50*/  IMAD.U32 R2, RZ, RZ, UR4 ;  /* 0x00000004ff027e24 */ /* 0x000fe2000f8e00ff */
[----:B------:R-:W-:-:S05]  /*0a60*/  ULDC UR4, c[0x0][0xc3c] ;  /* 0x00030f0000047ab9 */ /* 0x000fca0000000800 */
[----:B------:R-:W-:Y:S08]  /*0a70*/  @P0 BAR.ARV 0xf, 0x100 ;  /* 0x03c4000000000b1d */ /* 0x000ff00000002000 */
[----:B------:R-:W-:Y:S06]  /*0a80*/  BAR.SYNC.DEFER_BLOCKING 0x5, 0x180 ;  /* 0x0146000000007b1d */ /* 0x000fec0000010000 */
[----:B------:R-:W0:Y:S02]  /*0a90*/  LDS.128 R24, [R2+0x28cd0] ;  /* 0x028cd00002187984 */ /* 0x000e240000000c00 */
[----:B------:R-:W-:Y:S06]  /*0aa0*/  BAR.ARV 0x4, 0x180 ;  /* 0x0106000000007b1d */ /* 0x000fec0000002000 */
[----:B0-----:R-:W-:-:S13]  /*0ab0*/  ISETP.GE.AND P0, PT, R27, UR4, PT ;  /* 0x000000041b007c0c */ /* 0x001fda000bf06270 */
[----:B------:R-:W-:Y:S05]  /*0ac0*/  @P0 BRA `(.L_x_8097) ;  /* 0x000001b0008c0947 */ /* 0x000fea0003800000 */
[----:B------:R-:W2:Y:S01]  /*0ad0*/  LDL.LU R18, [R1+0x58] ;  /* 0x0000580001127983 */ /* 0x000ea20000300800 */
[----:B------:R-:W-:Y:S02]  /*0ae0*/  VIADD R15, R4, 0xffffff80 ;  /* 0xffffff80040f7836 */ /* 0x000fe40000000000 */
[----:B------:R-:W-:Y:S02]  /*0af0*/  IMAD.MOV.U32 R199, RZ, RZ, 0x20 ;  /* 0x00000020ffc77424 */ /* 0x000fe400078e00ff */
[----:B------:R-:W-:Y:S01]  /*0b00*/  IMAD.MOV.U32 R212, RZ, RZ, RZ ;  /* 0x000000ffffd47224 */ /* 0x000fe200078e00ff */
[----:B------:R-:W-:Y:S01]  /*0b10*/  SHF.R.S32.HI R0, RZ, 0x1f, R15 ;  /* 0x0000001fff007819 */ /* 0x000fe2000001140f */
[----:B------:R-:W-:Y:S02]  /*0b20*/  IMAD.MOV.U32 R22, RZ, RZ, RZ ;  /* 0x000000ffff167224 */ /* 0x000fe400078e00ff */
[----:B------:R-:W-:Y:S01]  /*0b30*/  IMAD.MOV.U32 R187, RZ, RZ, RZ ;  /* 0x000000ffffbb7224 */ /* 0x000fe200078e00ff */
[----:B------:R-:W-:-:S02]  /*0b40*/  LEA.HI R3, R0, R15, RZ, 0x7 ;  /* 0x0000000f00037211 */ /* 0x000fc400078f38ff */
[-C--:B------:R-:W-:Y:S02]  /*0b50*/  LEA.HI R6, R0, R15.reuse, RZ, 0x4 ;  /* 0x0000000f00067211 */ /* 0x080fe400078f20ff */
        /* <DEDUP_REMOVED lines=15> */
[----:B------:R-:W-:Y:S01]  /*0c50*/  SHF.R.S32.HI R8, RZ, 0x1f, R6 ;  /* 0x0000001fff087819 */ /* 0x000fe20000011406 */
[----:B------:R-:W-:Y:S01]  /*0c60*/  IMAD.IADD R14, R11, 0x1, -R14 ;  /* 0x000000010b0e7824 */ /* 0x000fe200078e0a0e */
[----:B------:R-:W-:Y:S02]  /*0c70*/  LEA.HI R13, R12, R201, RZ, 0x2 ;  /* 0x000000c90c0d7211 */ /* 0x000fe400078f10ff */
[----:B------:R-:W-:Y:S01]  /*0c80*/  LEA.HI R8, R8, R7, RZ, 0x3 ;  /* 0x0000000708087211 */ /* 0x000fe200078f18ff */
[----:B------:R-:W-:Y:S01]  /*0c90*/  IMAD.SHL.U32 R14, R14, 0x8, RZ ;  /* 0x000000080e0e7824 */ /* 0x000fe200078e00ff */
[C---:B------:R-:W-:Y:S01]  /*0ca0*/  LOP3.LUT R12, R10.reuse, 0xfffffff8, RZ, 0xc0, !PT ;  /* 0xfffffff80a0c7812 */ /* 0x040fe200078ec0ff */
[----:B------:R-:W-:Y:S01]  /*0cb0*/  IMAD.SHL.U32 R10, R10, 0x40, RZ ;  /* 0x000000400a0a7824 */ /* 0x000fe200078e00ff */
[----:B------:R-:W-:-:S02]  /*0cc0*/  LOP3.LUT R8, R8, 0xfffffff8, RZ, 0xc0, !PT ;  /* 0xfffffff808087812 */ /* 0x000fc400078ec0ff */
[----:B------:R-:W-:Y:S01]  /*0cd0*/  SHF.R.S32.HI R218, RZ, 0x7, R3 ;  /* 0x00000007ffda7819 */ /* 0x000fe20000011403 */
[----:B------:R-:W-:Y:S01]  /*0ce0*/  IMAD.IADD R12, R9, 0x1, -R12 ;  /* 0x00000001090c7824 */ /* 0x000fe200078e0a0c */
[----:B------:R-:W-:Y:S01]  /*0cf0*/  LOP3.LUT R16, R13, 0x3ffffc, RZ, 0xc0, !PT ;  /* 0x003ffffc0d107812 */ /* 0x000fe200078ec0ff */
[----:B------:R-:W-:Y:S01]  /*0d00*/  IMAD.IADD R8, R7, 0x1, -R8 ;  /* 0x0000000107087824 */ /* 0x000fe200078e0a08 */
[----:B------:R-:W-:Y:S01]  /*0d10*/  LOP3.LUT R7, R6, 0x7ffffffc, RZ, 0xc0, !PT ;  /* 0x7ffffffc06077812 */ /* 0x000fe200078ec0ff */
[----:B------:R-:W-:Y:S01]  /*0d20*/  IMAD R13, R218, 0x100, R9 ;  /* 0x00000100da0d7824 */ /* 0x000fe200078e0209 */
[----:B------:R-:W-:Y:S01]  /*0d30*/  LEA.HI R5, R5, R4, RZ, 0x5 ;  /* 0x0000000405057211 */ /* 0x000fe200078f28ff */
[----:B------:R-:W-:Y:S01]  /*0d40*/  IMAD.IADD R16, R201, 0x1, -R16 ;  /* 0x00000001c9107824 */ /* 0x000fe200078e0a10 */
[----:B------:R-:W-:Y:S01]  /*0d50*/  LOP3.LUT R10, R10, 0x7ffffe00, RZ, 0xc0, !PT ;  /* 0x7ffffe000a0a7812 */ /* 0x000fe200078ec0ff */
[----:B------:R-:W-:Y:S01]  /*0d60*/  IMAD.IADD R7, R4, 0x1, -R7 ;  /* 0x0000000104077824 */ /* 0x000fe200078e0a07 */
[-C--:B------:R-:W-:Y:S01]  /*0d70*/  LEA.HI R4, R0, R15.reuse, RZ, 0x3 ;  /* 0x0000000f00047211 */ /* 0x080fe200078f18ff */
[----:B------:R-:W-:Y:S01]  /*0d80*/  IMAD.SHL.U32 R9, R12, 0x40, RZ ;  /* 0x000000400c097824 */ /* 0x000fe200078e00ff */
[----:B------:R-:W-:Y:S01]  /*0d90*/  LEA.HI R0, R0, R15, RZ, 0x2 ;  /* 0x0000000f00007211 */ /* 0x000fe200078f10ff */
[----:B------:R-:W-:Y:S01]  /*0da0*/  IMAD R13, R16, 0x10, R13 ;  /* 0x00000010100d7824 */ /* 0x000fe200078e020d */
[----:B------:R-:W-:Y:S01]  /*0db0*/  LEA.HI R3, R3, R218, RZ, 0x1 ;  /* 0x000000da03037211 */ /* 0x000fe200078f08ff */
[----:B------:R-:W-:Y:S01]  /*0dc0*/  IMAD R10, R201, 0x400, R10 ;  /* 0x00000400c90a7824 */ /* 0x000fe200078e020a */
[----:B------:R-:W-:Y:S01]  /*0dd0*/  SHF.R.S32.HI R23, RZ, 0x2, R0 ;  /* 0x00000002ff177819 */ /* 0x000fe20000011400 */
[--C-:B------:R-:W-:Y:S01]  /*0de0*/  IMAD.U32 R233, R13, 0x40, R14.reuse ;  /* 0x000000400de97824 */ /* 0x100fe200078e000e */
[----:B------:R-:W-:Y:S01]  /*0df0*/  LOP3.LUT R9, R9, 0x1c0, RZ, 0xc0, !PT ;  /* 0x000001c009097812 */ /* 0x000fe200078ec0ff */
[----:B------:R-:W-:Y:S01]  /*0e00*/  IMAD.SHL.U32 R189, R7, 0x2, RZ ;  /* 0x0000000207bd7824 */ /* 0x000fe200078e00ff */
[----:B------:R-:W-:Y:S01]  /*0e10*/  LOP3.LUT R222, R0, 0xfffffffc, RZ, 0xc0, !PT ;  /* 0xfffffffc00de7812 */ /* 0x000fe200078ec0ff */
[----:B------:R-:W-:Y:S01]  /*0e20*/  VIADD R234, R23, 0x20 ;  /* 0x0000002017ea7836 */ /* 0x000fe20000000000 */
[----:B------:R-:W-:-:S02]  /*0e30*/  LOP3.LUT R14, R9, 0x8, R14, 0xf8, !PT ;  /* 0x00000008090e7812 */ /* 0x000fc400078ef80e */
[----:B------:R-:W-:Y:S01]  /*0e40*/  SHF.R.U32.HI R9, RZ, 0x3, R9 ;  /* 0x00000003ff097819 */ /* 0x000fe20000011609 */
[----:B------:R-:W-:Y:S01]  /*0e50*/  IMAD.IADD R222, R15, 0x1, -R222 ;  /* 0x000000010fde7824 */ /* 0x000fe200078e0ade */
[----:B------:R-:W-:Y:S01]  /*0e60*/  SHF.R.S32.HI R11, RZ, 0x1f, R234 ;  /* 0x0000001fff0b7819 */ /* 0x000fe200000114ea */
[----:B------:R-:W-:Y:S01]  /*0e70*/  IMAD.SHL.U32 R229, R234, 0x40, RZ ;  /* 0x00000040eae57824 */ /* 0x000fe200078e00ff */
[----:B------:R-:W-:Y:S01]  /*0e80*/  LOP3.LUT R9, R14, R9, RZ, 0x3c, !PT ;  /* 0x000000090e097212 */ /* 0x000fe200078e3cff */
[----:B------:R-:W-:Y:S01]  /*0e90*/  IMAD.SHL.U32 R16, R222, 0x8, RZ ;  /* 0x00000008de107824 */ /* 0x000fe200078e00ff */
[----:B------:R-:W-:Y:S01]  /*0ea0*/  LOP3.LUT R215, R4, 0xfffffff8, RZ, 0xc0, !PT ;  /* 0xfffffff804d77812 */ /* 0x000fe200078ec0ff */
[----:B------:R-:W-:Y:S01]  /*0eb0*/  IMAD.SHL.U32 R184, R222, 0x4, RZ ;  /* 0x00000004deb87824 */ /* 0x000fe200078e00ff */
[----:B------:R-:W-:Y:S02]  /*0ec0*/  LOP3.LUT R3, R3, 0xfffffe, RZ, 0xc0, !PT ;  /* 0x00fffffe03037812 */ /* 0x000fe400078ec0ff */
[----:B------:R-:W-:Y:S01]  /*0ed0*/  LEA.HI R11, R11, R234, RZ, 0x3 ;  /* 0x000000ea0b0b7211 */ /* 0x000fe200078f18ff */
[----:B------:R-:W-:Y:S01]  /*0ee0*/  IMAD.IADD R215, R15, 0x1, -R215 ;  /* 0x000000010fd77824 */ /* 0x000fe200078e0ad7 */
[----:B------:R-:W-:Y:S01]  /*0ef0*/  R2P PR, R12, 0x6 ;  /* 0x000000060c007804 */ /* 0x000fe20000000000 */
[----:B------:R-:W-:Y:S01]  /*0f00*/  IMAD.IADD R3, R218, 0x1, -R3 ;  /* 0x00000001da037824 */ /* 0x000fe200078e0a03 */
[----:B------:R-:W-:Y:S01]  /*0f10*/  IADD3 R9, R10, R9, RZ ;  /* 0x000000090a097210 */ /* 0x000fe20007ffe0ff */
[----:B------:R-:W-:Y:S01]  /*0f20*/  IMAD.SHL.U32 R11, R11, 0x40, RZ ;  /* 0x000000400b0b7824 */ /* 0x000fe200078e00ff */
[----:B------:R-:W-:Y:S01]  /*0f30*/  SHF.R.S32.HI R216, RZ, 0x3, R4 ;  /* 0x00000003ffd87819 */ /* 0x000fe20000011404 */
[----:B------:R-:W-:Y:S01]  /*0f40*/  IMAD.SHL.U32 R192, R215, 0x8, RZ ;  /* 0x00000008d7c07824 */ /* 0x000fe200078e00ff */
[----:B------:R-:W-:Y:S01]  /*0f50*/  SHF.R.S32.HI R5, RZ, 0x5, R5 ;  /* 0x00000005ff057819 */ /* 0x000fe20000011405 */
[----:B------:R-:W-:Y:S01]  /*0f60*/  IMAD R197, R9, 0x2, R2 ;  /* 0x0000000209c57824 */ /* 0x000fe200078e0202 */
[----:B------:R-:W-:Y:S01]  /*0f70*/  SHF.R.S32.HI R4, RZ, 0x1f, R0 ;  /* 0x0000001fff047819 */ /* 0x000fe20000011400 */
[----:B------:R-:W-:Y:S01]  /*0f80*/  IMAD.SHL.U32 R196, R3, 0x100, RZ ;  /* 0x0000010003c47824 */ /* 0x000fe200078e00ff */
[----:B------:R-:W-:Y:S01]  /*0f90*/  LEA.HI R0, R222, R222, RZ, 0x1 ;  /* 0x000000dede007211 */ /* 0x000fe200078f08ff */
[----:B------:R-:W-:Y:S01]  /*0fa0*/  IMAD R190, R5, 0x10, R8 ;  /* 0x0000001005be7824 */ /* 0x000fe200078e0208 */
[----:B------:R-:W-:Y:S01]  /*0fb0*/  LOP3.LUT R229, R229, 0x1c0, RZ, 0xc0, !PT ;  /* 0x000001c0e5e57812 */ /* 0x000fe200078ec0ff */
[----:B------:R-:W-:Y:S01]  /*0fc0*/  VIADD R200, R197, 0x26800 ;  /* 0x00026800c5c87836 */ /* 0x000fe20000000000 */
[----:B------:R-:W-:Y:S01]  /*0fd0*/  LEA.HI R4, R4, R23, RZ, 0x3 ;  /* 0x0000001704047211 */ /* 0x000fe200078f18ff */
[----:B------:R-:W-:Y:S01]  /*0fe0*/  VIADD R211, R192, 0x40 ;  /* 0x00000040c0d37836 */ /* 0x000fe20000000000 */
[----:B------:R-:W-:Y:S01]  /*0ff0*/  LOP3.LUT R5, R0, 0x1ffffffe, RZ, 0xc0, !PT ;  /* 0x1ffffffe00057812 */ /* 0x000fe200078ec0ff */
[----:B------:R-:W-:Y:S01]  /*1000*/  VIADD R210, R192, 0x80 ;  /* 0x00000080c0d27836 */ /* 0x000fe20000000000 */
[----:B------:R-:W-:Y:S01]  /*1010*/  LOP3.LUT R3, R229, 0x38, R16, 0xf8, !PT ;  /* 0x00000038e5037812 */ /* 0x000fe200078ef810 */
[----:B------:R-:W-:Y:S01]  /*1020*/  VIADD R191, R184, 0x10 ;  /* 0x00000010b8bf7836 */ /* 0x000fe20000000000 */
[----:B------:R-:W-:Y:S01]  /*1030*/  SHF.R.U32.HI R6, RZ, 0x3, R229 ;  /* 0x00000003ff067819 */ /* 0x000fe200000116e5 */
[C---:B------:R-:W-:Y:S01]  /*1040*/  VIADD R209, R192.reuse, 0xc0 ;  /* 0x000000c0c0d17836 */ /* 0x040fe20000000000 */
[----:B------:R-:W-:Y:S01]  /*1050*/  LOP3.LUT R232, R11, 0xfffffe00, RZ, 0xc0, !PT ;  /* 0xfffffe000be87812 */ /* 0x000fe200078ec0ff */
[----:B------:R-:W-:Y:S01]  /*1060*/  VIADD R208, R192, 0x100 ;  /* 0x00000100c0d07836 */ /* 0x000fe20000000000 */
[----:B------:R-:W-:Y:S01]  /*1070*/  LOP3.LUT R4, R4, 0xfffffff8, RZ, 0xc0, !PT ;  /* 0xfffffff804047812 */ /* 0x000fe200078ec0ff */
[C---:B------:R-:W-:Y:S01]  /*1080*/  VIADD R207, R192.reuse, 0x140 ;  /* 0x00000140c0cf7836 */ /* 0x040fe20000000000 */
[----:B------:R-:W-:Y:S01]  /*1090*/  SEL R199, R199, 0xffffffe0, !P1 ;  /* 0xffffffe0c7c77807 */ /* 0x000fe20004800000 */
[----:B------:R-:W-:Y:S01]  /*10a0*/  VIADD R220, R192, 0x1c0 ;  /* 0x000001c0c0dc7836 */ /* 0x000fe20000000000 */
[----:B------:R-:W-:Y:S01]  /*10b0*/  LOP3.LUT R3, R232, R3, R6, 0xf6, !PT ;  /* 0x00000003e8037212 */ /* 0x000fe200078ef606 */
[----:B------:R-:W-:Y:S01]  /*10c0*/  VIADD R198, R197, 0x26840 ;  /* 0x00026840c5c67836 */ /* 0x000fe20000000000 */
[----:B------:R-:W-:Y:S01]  /*10d0*/  IADD3 R221, R192, 0x180, RZ ;  /* 0x00000180c0dd7810 */ /* 0x000fe20007ffe0ff */
[----:B------:R-:W-:Y:S01]  /*10e0*/  IMAD.IADD R5, R222, 0x1, -R5 ;  /* 0x00000001de057824 */ /* 0x000fe200078e0a05 */
[----:B------:R-:W-:Y:S01]  /*10f0*/  SHF.R.S32.HI R0, RZ, 0x1f, R210 ;  /* 0x0000001fff007819 */ /* 0x000fe200000114d2 */
[C---:B------:R-:W-:Y:S01]  /*1100*/  @P2 VIADD R198, R200.reuse, 0xffffffc0 ;  /* 0xffffffc0c8c62836 */ /* 0x040fe20000000000 */
[----:B------:R-:W-:Y:S01]  /*1110*/  SHF.R.S32.HI R227, RZ, 0x1f, R191 ;  /* 0x0000001fffe37819 */ /* 0x000fe200000114bf */
[----:B------:R-:W-:Y:S01]  /*1120*/  IMAD.IADD R188, R23, 0x1, -R4 ;  /* 0x0000000117bc7824 */ /* 0x000fe200078e0a04 */
[----:B------:R-:W-:Y:S01]  /*1130*/  SHF.R.S32.HI R4, RZ, 0x1f, R211 ;  /* 0x0000001fff047819 */ /* 0x000fe200000114d3 */
[----:B------:R-:W-:Y:S01]  /*1140*/  IMAD.IADD R200, R200, 0x1, R199 ;  /* 0x00000001c8c87824 */ /* 0x000fe200078e02c7 */
[----:B------:R-:W-:Y:S01]  /*1150*/  SHF.R.S32.HI R4, RZ, 0x1f, R209 ;  /* 0x0000001fff047819 */ /* 0x000fe200000114d1 */
[----:B------:R-:W-:Y:S01]  /*1160*/  IMAD R228, R3, 0x2, R2 ;  /* 0x0000000203e47824 */ /* 0x000fe200078e0202 */
[----:B------:R-:W-:Y:S01]  /*1170*/  SHF.R.S32.HI R0, RZ, 0x1f, R208 ;  /* 0x0000001fff007819 */ /* 0x000fe200000114d0 */
[----:B------:R-:W-:Y:S01]  /*1180*/  IMAD R202, R5, 0x8, R190 ;  /* 0x0000000805ca7824 */ /* 0x000fe200078e02be */
[----:B------:R-:W-:Y:S01]  /*1190*/  SHF.R.S32.HI R237, RZ, 0x1f, R207 ;  /* 0x0000001fffed7819 */ /* 0x000fe200000114cf */
[----:B------:R-:W-:Y:S01]  /*11a0*/  IMAD.IADD R199, R199, 0x1, R198 ;  /* 0x00000001c7c77824 */ /* 0x000fe200078e02c6 */
[----:B------:R-:W-:-:S02]  /*11b0*/  SHF.R.S32.HI R236, RZ, 0x1f, R221 ;  /* 0x0000001fffec7819 */ /* 0x000fc400000114dd */
[----:B------:R-:W-:Y:S02]  /*11c0*/  SHF.R.S32.HI R235, RZ, 0x1f, R220 ;  /* 0x0000001fffeb7819 */ /* 0x000fe400000114dc */
[----:B--2---:R-:W-:Y:S02]  /*11d0*/  LOP3.LUT R186, R18, 0x1, RZ, 0xfc, !PT ;  /* 0x0000000112ba7812 */ /* 0x004fe400078efcff */
[----:B------:R-:W-:-:S07]  /*11e0*/  CS2R R18, SRZ ;  /* 0x0000000000127805 */ /* 0x000fce000001ff00 */
.L_x_8235:
        /* <DEDUP_REMOVED lines=51> */
.L_x_8098:
[----:B------:R-:W-:Y:S02]  /*1520*/  IMAD.U32 R44, RZ, RZ, UR5 ;  /* 0x00000005ff2c7e24 */ /* 0x000fe4000f8e00ff */
[----:B------:R-:W-:Y:S01]  /*1530*/  IMAD.U32 R24, RZ, RZ, UR4 ;  /* 0x00000004ff187e24 */ /* 0x000fe2000f8e00ff */
[----:B------:R-:W-:Y:S06]  /*1540*/  @!P2 BRA `(.L_x_8099) ;  /* 0x000000000010a947 */ /* 0x000fec0003800000 */
[----:B------:R-:W-:-:S04]  /*1550*/  IADD3 R4, P0, R204, UR8, RZ ;  /* 0x00000008cc047c10 */ /* 0x000fc8000ff1e0ff */
[----:B------:R-:W-:-:S05]  /*1560*/  IADD3.X R5, R205, UR9, RZ, P0, !PT ;  /* 0x00000009cd057c10 */ /* 0x000fca00087fe4ff */
[----:B------:R0:W5:Y:S01]  /*1570*/  LDG.E R24, desc[UR40][R4.64] ;  /* 0x0000002804187981 */ /* 0x000162000c1e1900 */
[----:B------:R-:W-:Y:S05]  /*1580*/  BRA `(.L_x_8100) ;  /* 0x0000000000107947 */ /* 0x000fea0003800000 */
.L_x_8099:
[----:B------:R-:W-:Y:S05]  /*1590*/  @!P0 BRA `(.L_x_8100) ;  /* 0x00000000000c8947 */ /* 0x000fea0003800000 */
[----:B------:R-:W2:Y:S04]  /*15a0*/  LDG.E R5, desc[UR40][R8.64] ;  /* 0x0000002808057981 */ /* 0x000ea8000c1e1900 */
[----:B------:R-:W2:Y:S02]  /*15b0*/  LDG.E R24, desc[UR40][R8.64+0x4] ;  /* 0x0000042808187981 */ /* 0x000ea4000c1e1900 */
[----:B--2---:R-:W-:-:S07]  /*15c0*/  IMAD.IADD R24, R24, 0x1, -R5 ;  /* 0x0000000118187824 */ /* 0x004fce00078e0a05 */
.L_x_8100:
        /* <DEDUP_REMOVED lines=23> */
[----:B--2---:R-:W-:-:S02]  /*1740*/  @P0 IMAD.IADD R44, R9, 0x1, -R0 ;  /* 0x00000001092c0824 */ /* 0x004fc400078e0a00 */
[----:B0-----:R-:W-:-:S04]  /*1750*/  @P1 IMAD.HI.U32 R0, R4, R11, RZ ;  /* 0x0000000b04001227 */ /* 0x001fc800078e00ff */
[----:B------:R-:W-:Y:S01]  /*1760*/  IMAD.IADD R194, R8, 0x1, R44 ;  /* 0x0000000108c27824 */ /* 0x000fe200078e022c */
[----:B-1----:R-:W-:-:S03]  /*1770*/  @P1 SHF.R.U32.HI R4, RZ, R5, R0 ;  /* 0x00000005ff041219 */ /* 0x002fc60000011600 */
[C---:B------:R-:W-:Y:S01]  /*1780*/  VIADD R0, R194.reuse, 0x3f ;  /* 0x0000003fc2007836 */ /* 0x040fe20000000000 */
[----:B------:R-:W-:-:S04]  /*1790*/  IADD3 R43, R194, 0x40, -R193 ;  /* 0x00000040c22b7810 */ /* 0x000fc80007ffe8c1 */
[----:B------:R-:W-:Y:S01]  /*17a0*/  SHF.R.S32.HI R3, RZ, 0x1f, R0 ;  /* 0x0000001fff037819 */ /* 0x000fe20000011400 */
[----:B------:R-:W-:-:S03]  /*17b0*/  IMAD.IADD R4, R43, 0x1, R4 ;  /* 0x000000012b047824 */ /* 0x000fc600078e0204 */
[----:B------:R-:W-:Y:S02]  /*17c0*/  LEA.HI R3, R3, R0, RZ, 0x6 ;  /* 0x0000000003037211 */ /* 0x000fe400078f30ff */
[----:B------:R-:W-:Y:S02]  /*17d0*/  SHF.R.S32.HI R5, RZ, 0x1f, R4 ;  /* 0x0000001fff057819 */ /* 0x000fe40000011404 */
[----:B------:R-:W-:Y:S02]  /*17e0*/  SHF.R.S32.HI R180, RZ, 0x6, R3 ;  /* 0x00000006ffb47819 */ /* 0x000fe40000011403 */
[----:B------:R-:W-:-:S04]  /*17f0*/  LEA.HI R5, R5, R4, RZ, 0x6 ;  /* 0x0000000405057211 */ /* 0x000fc800078f30ff */
[----:B------:R-:W-:-:S04]  /*1800*/  SHF.R.S32.HI R5, RZ, 0x6, R5 ;  /* 0x00000006ff057819 */ /* 0x000fc80000011405 */
[----:B------:R-:W-:-:S05]  /*1810*/  VIMNMX R5, R180, R5, PT ;  /* 0x00000005b4057248 */ /* 0x000fca0003fe0100 */
[----:B------:R-:W-:-:S05]  /*1820*/  IMAD R5, R5, 0x40, -R8 ;  /* 0x0000004005057824 */ /* 0x000fca00078e0a08 */
        /* <DEDUP_REMOVED lines=10> */
[----:B---3--:R-:W-:Y:S05]  /*18d0*/  @!P1 BRA `(.L_x_8101) ;  /* 0x0000002800489947 */ /* 0x008fea0003800000 */
        /* <DEDUP_REMOVED lines=20> */
.L_x_8103:
[----:B------:R-:W-:Y:S05]  /*1a20*/  BSYNC B6 ;  /* 0x0000000000067941 */ /* 0x000fea0003800000 */
.L_x_8102:
        /* <DEDUP_REMOVED lines=20> */
.L_x_8105:
[----:B------:R-:W-:Y:S05]  /*1b70*/  BSYNC B6 ;  /* 0x0000000000067941 */ /* 0x000fea0003800000 */
.L_x_8104:
[----:B------:R-:W-:Y:S01]  /*1b80*/  ULDC.64 UR4, c[0x0][0x9f8] ;  /* 0x00027e0000047ab9 */ /* 0x000fe20000000a00 */
[----:B------:R-:W0:Y:S01]  /*1b90*/  LDC.64 R4, c[0x0][0x300] ;  /* 0x0000c000ff047b82 */ /* 0x000e220000000a00 */
[----:B------:R-:W-:Y:S01]  /*1ba0*/  ISETP.NE.U32.AND P0, PT, RZ, UR4, PT ;  /* 0x00000004ff007c0c */ /* 0x000fe2000bf05070 */
[----:B------:R-:W-:Y:S01]  /*1bb0*/  IMAD.IADD R40, R29, 0x1, R24 ;  /* 0x000000011d287824 */ /* 0x000fe200078e0218 */
[----:B------:R-:W-:Y:S02]  /*1bc0*/  ULDC.64 UR6, c[0x0][0x330] ;  /* 0x0000cc0000067ab9 */ /* 0x000fe40000000a00 */
[----:B------:R-:W-:Y:S02]  /*1bd0*/  ISETP.NE.AND.EX P0, PT, RZ, UR5, PT, P0 ;  /* 0x00000005ff007c0c */ /* 0x000fe4000bf05300 */
[----:B------:R-:W-:Y:S01]  /*1be0*/  SHF.R.S32.HI R17, RZ, 0x1f, R16 ;  /* 0x0000001fff117819 */ /* 0x000fe20000011410 */
[----:B------:R-:W1:Y:S08]  /*1bf0*/  LDC R59, c[0x0][0x3f4] ;  /* 0x0000fd00ff3b7b82 */ /* 0x000e700000000800 */
[----:B------:R-:W2:Y:S02]  /*1c00*/  LDC.64 R54, c[0x0][0x3f8] ;  /* 0x0000fe00ff367b82 */ /* 0x000ea40000000a00 */
[----:B------:R-:W-:-:S04]  /*1c10*/  @P0 IADD3 R6, P1, R204, UR4, RZ ;  /* 0x00000004cc060c10 */ /* 0x000fc8000ff3e0ff */
[----:B------:R-:W-:Y:S02]  /*1c20*/  @P0 IADD3.X R7, R205, UR5, RZ, P1, !PT ;  /* 0x00000005cd070c10 */ /* 0x000fe40008ffe4ff */
[----:B------:R-:W-:Y:S01]  /*1c30*/  SHF.R.S32.HI R24, RZ, 0x1f, R40 ;  /* 0x0000001fff187819 */ /* 0x000fe20000011428 */
[-C--:B0-----:R-:W-:Y:S01]  /*1c40*/  IMAD.WIDE.U32 R8, R40, R4.reuse, RZ ;  /* 0x0000000428087225 */ /* 0x081fe200078e00ff */
[----:B------:R-:W-:Y:S01]  /*1c50*/  ULDC.64 UR4, c[0x0][0x308] ;  /* 0x0000c20000047ab9 */ /* 0x000fe20000000a00 */
[----:B------:R0:W3:Y:S01]  /*1c60*/  @P0 LDG.E R27, desc[UR40][R6.64] ;  /* 0x00000028061b0981 */ /* 0x0000e2000c1e1900 */
[----:B------:R-:W4:Y:S01]  /*1c70*/  LDC.64 R56, c[0x0][0x408] ;  /* 0x00010200ff387b82 */ /* 0x000f220000000a00 */
[-C--:B------:R-:W-:Y:S01]  /*1c80*/  IMAD R0, R24, R4.reuse, RZ ;  /* 0x0000000418007224 */ /* 0x080fe200078e02ff */
[----:B------:R-:W-:Y:S01]  /*1c90*/  SHF.R.S32.HI R185, RZ, 0x1f, R184 ;  /* 0x0000001fffb97819 */ /* 0x000fe200000114b8 */
[----:B------:R-:W-:Y:S01]  /*1ca0*/  IMAD.WIDE.U32 R10, R26, UR6, R16 ;  /* 0x000000061a0a7c25 */ /* 0x000fe2000f8e0010 */
[----:B-1----:R-:W-:Y:S01]  /*1cb0*/  ISETP.GE.AND P2, PT, R16, R59, PT ;  /* 0x0000003b1000720c */ /* 0x002fe20003f46270 */
[----:B------:R-:W1:Y:S01]  /*1cc0*/  S2R R41, SR_TID.X ;  /* 0x0000000000297919 */ /* 0x000e620000002100 */
[----:B------:R-:W-:Y:S01]  /*1cd0*/  SHF.L.U64.HI R48, R4, 0x6, R5 ;  /* 0x0000000604307819 */ /* 0x000fe20000010205 */
[----:B------:R-:W-:Y:S01]  /*1ce0*/  IMAD R3, R40, R5, R0 ;  /* 0x0000000528037224 */ /* 0x000fe200078e0200 */
[----:B------:R-:W-:Y:S01]  /*1cf0*/  SHF.R.S32.HI R0, RZ, 0x1f, R26 ;  /* 0x0000001fff007819 */ /* 0x000fe2000001141a */
[----:B------:R-:W-:Y:S01]  /*1d00*/  IMAD.WIDE.U32 R46, R23, R4, R16 ;  /* 0x00000004172e7225 */ /* 0x000fe200078e0010 */
[----:B------:R-:W-:-:S02]  /*1d10*/  SEL R15, R59, RZ, P2 ;  /* 0x000000ff3b0f7207 */ /* 0x000fc40001000000 */
[----:B--2---:R-:W-:Y:S01]  /*1d20*/  SHF.L.U64.HI R52, R54, 0x6, R55 ;  /* 0x0000000636347819 */ /* 0x004fe20000010237 */
[----:B------:R-:W-:Y:S01]  /*1d30*/  IMAD.IADD R9, R9, 0x1, R3 ;  /* 0x0000000109097824 */ /* 0x000fe200078e0203 */
[----:B------:R-:W-:Y:S01]  /*1d40*/  P2R R77, PR, RZ, 0x4 ;  /* 0x00000004ff4d7803 */ /* 0x000fe20000000000 */
[----:B------:R-:W-:Y:S02]  /*1d50*/  IMAD R3, R0, UR6, RZ ;  /* 0x0000000600037c24 */ /* 0x000fe4000f8e02ff */
[----:B------:R-:W-:Y:S02]  /*1d60*/  IMAD.IADD R15, R16, 0x1, R15 ;  /* 0x00000001100f7824 */ /* 0x000fe400078e020f */
[----:B0-----:R-:W-:Y:S01]  /*1d70*/  IMAD R7, R26, UR7, R3 ;  /* 0x000000071a077c24 */ /* 0x001fe2000f8e0203 */
[----:B------:R-:W-:Y:S01]  /*1d80*/  ULDC.64 UR6, c[0x0][0xa08] ;  /* 0x0002820000067ab9 */ /* 0x000fe20000000a00 */
[----:B------:R-:W-:Y:S01]  /*1d90*/  IMAD R3, R0, UR4, RZ ;  /* 0x0000000400037c24 */ /* 0x000fe2000f8e02ff */
[----:B------:R-:W-:Y:S01]  /*1da0*/  ISETP.NE.U32.AND P0, PT, RZ, UR6, PT ;  /* 0x00000006ff007c0c */ /* 0x000fe2000bf05070 */
[----:B------:R-:W-:Y:S01]  /*1db0*/  IMAD.IADD R11, R11, 0x1, R7 ;  /* 0x000000010b0b7824 */ /* 0x000fe200078e0207 */
[----:B------:R-:W-:Y:S01]  /*1dc0*/  SHF.R.S32.HI R14, RZ, 0x1f, R15 ;  /* 0x0000001fff0e7819 */ /* 0x000fe2000001140f */
[C---:B------:R-:W-:Y:S01]  /*1dd0*/  IMAD R3, R26.reuse, UR5, R3 ;  /* 0x000000051a037c24 */ /* 0x040fe2000f8e0203 */
[----:B------:R-:W-:Y:S01]  /*1de0*/  ISETP.NE.AND.EX P0, PT, RZ, UR7, PT, P0 ;  /* 0x00000007ff007c0c */ /* 0x000fe2000bf05300 */
[----:B------:R-:W-:Y:S01]  /*1df0*/  IMAD.WIDE.U32 R6, R26, UR4, R8 ;  /* 0x000000041a067c25 */ /* 0x000fe2000f8e0008 */
[----:B------:R-:W-:Y:S01]  /*1e00*/  ULDC.64 UR4, c[0x0][0x310] ;  /* 0x0000c40000047ab9 */ /* 0x000fe20000000a00 */
[----:B------:R-:W-:-:S02]  /*1e10*/  ULDC.64 UR6, c[0x0][0x338] ;  /* 0x0000ce0000067ab9 */ /* 0x000fc40000000a00 */
[----:B------:R-:W-:Y:S01]  /*1e20*/  IMAD.IADD R7, R7, 0x1, R3 ;  /* 0x0000000107077824 */ /* 0x000fe200078e0203 */
[----:B------:R-:W-:Y:S01]  /*1e30*/  SHF.R.S32.HI R3, RZ, 0x1f, R23 ;  /* 0x0000001fff037819 */ /* 0x000fe20000011417 */
[----:B------:R-:W-:Y:S02]  /*1e40*/  IMAD.SHL.U32 R53, R188, 0x40, RZ ;  /* 0x00000040bc357824 */ /* 0x000fe400078e00ff */
[----:B------:R-:W-:Y:S02]  /*1e50*/  IMAD.SHL.U32 R49, R4, 0x40, RZ ;  /* 0x0000004004317824 */ /* 0x000fe400078e00ff */
[----:B----4-:R-:W-:Y:S01]  /*1e60*/  IMAD R12, R3, R56, RZ ;  /* 0x00000038030c7224 */ /* 0x010fe200078e02ff */
[----:B------:R-:W-:Y:S01]  /*1e70*/  LOP3.LUT R53, R53, 0x1c0, RZ, 0xc0, !PT ;  /* 0x000001c035357812 */ /* 0x000fe200078ec0ff */
[----:B------:R-:W-:Y:S01]  /*1e80*/  VIADD R78, R16, 0x20 ;  /* 0x00000020104e7836 */ /* 0x000fe20000000000 */
[----:B-1----:R-:W-:Y:S01]  /*1e90*/  SHF.R.U32.HI R41, RZ, 0x7, R41 ;  /* 0x00000007ff297819 */ /* 0x002fe20000011629 */
[----:B------:R-:W-:-:S04]  /*1ea0*/  IMAD.SHL.U32 R59, R59, 0x2, RZ ;  /* 0x000000023b3b7824 */ /* 0x000fc800078e00ff */
[----:B------:R-:W-:Y:S01]  /*1eb0*/  VIADD R58, R41, 0x8 ;  /* 0x00000008293a7836 */ /* 0x000fe20000000000 */
[----:B---3--:R-:W-:Y:S02]  /*1ec0*/  SHF.R.S32.HI R0, RZ, 0x1f, R27 ;  /* 0x0000001fff007819 */ /* 0x008fe4000001141b */
[----:B------:R-:W-:Y:S01]  /*1ed0*/  SEL R9, R27, RZ, !P0 ;  /* 0x000000ff1b097207 */ /* 0x000fe20004000000 */
[C---:B------:R-:W-:Y:S01]  /*1ee0*/  IMAD R27, R23.reuse, R57, R12 ;  /* 0x00000039171b7224 */ /* 0x040fe200078e020c */
[----:B------:R-:W-:Y:S01]  /*1ef0*/  SEL R0, R0, RZ, !P0 ;  /* 0x000000ff00007207 */ /* 0x000fe20004000000 */
[----:B------:R-:W-:-:S04]  /*1f00*/  IMAD.WIDE.U32 R12, R23, R56, R16 ;  /* 0x00000038170c7225 */ /* 0x000fc800078e0010 */
[----:B------:R-:W-:-:S04]  /*1f10*/  IMAD.WIDE.U32 R20, R9, UR4, R6 ;  /* 0x0000000409147c25 */ /* 0x000fc8000f8e0006 */
[C---:B------:R-:W-:Y:S02]  /*1f20*/  IMAD R6, R0.reuse, UR6, RZ ;  /* 0x0000000600067c24 */ /* 0x040fe4000f8e02ff */
[----:B------:R-:W-:Y:S01]  /*1f30*/  IMAD R8, R0, UR4, RZ ;  /* 0x0000000400087c24 */ /* 0x000fe2000f8e02ff */
[----:B------:R-:W-:Y:S01]  /*1f40*/  ULDC UR4, c[0x0][0x2f4] ;  /* 0x0000bd0000047ab9 */ /* 0x000fe20000000800 */
[----:B------:R-:W-:Y:S01]  /*1f50*/  IMAD R69, R9, UR7, R6 ;  /* 0x0000000709457c24 */ /* 0x000fe2000f8e0206 */
[----:B------:R-:W-:Y:S01]  /*1f60*/  ISETP.GE.AND P4, PT, R16, UR4, PT ;  /* 0x0000000410007c0c */ /* 0x000fe2000bf86270 */
[----:B------:R-:W-:Y:S01]  /*1f70*/  IMAD R6, R3, R54, RZ ;  /* 0x0000003603067224 */ /* 0x000fe200078e02ff */
[----:B------:R-:W-:Y:S01]  /*1f80*/  ISETP.GE.AND P3, PT, R78, UR4, PT ;  /* 0x000000044e007c0c */ /* 0x000fe2000bf66270 */
[----:B------:R-:W-:Y:S02]  /*1f90*/  IMAD R45, R9, UR5, R8 ;  /* 0x00000005092d7c24 */ /* 0x000fe4000f8e0208 */
[----:B------:R-:W-:Y:S01]  /*1fa0*/  IMAD R0, R3, R4, RZ ;  /* 0x0000000403007224 */ /* 0x000fe200078e02ff */
[----:B------:R-:W-:Y:S01]  /*1fb0*/  LOP3.LUT R4, R53, 0x18, R16, 0xf8, !PT ;  /* 0x0000001835047812 */ /* 0x000fe200078ef810 */
[----:B------:R-:W-:Y:S01]  /*1fc0*/  IMAD.WIDE.U32 R28, R9, UR6, R10 ;  /* 0x00000006091c7c25 */ /* 0x000fe2000f8e000a */
[----:B------:R-:W-:-:S03]  /*1fd0*/  IADD3 R45, R21, R45, RZ ;  /* 0x0000002d152d7210 */ /* 0x000fc60007ffe0ff */
[----:B------:R-:W-:Y:S01]  /*1fe0*/  IMAD R25, R23, R55, R6 ;  /* 0x0000003717197224 */ /* 0x000fe200078e0206 */
[----:B------:R-:W-:Y:S01]  /*1ff0*/  IADD3 R69, R29, R69, RZ ;  /* 0x000000451d457210 */ /* 0x000fe20007ffe0ff */
[----:B------:R-:W-:-:S04]  /*2000*/  IMAD.WIDE.U32 R6, R23, R54, R184 ;  /* 0x0000003617067225 */ /* 0x000fc800078e00b8 */
[----:B------:R-:W-:-:S04]  /*2010*/  IMAD.WIDE.U32 R10, R23, R54, R16 ;  /* 0x00000036170a7225 */ /* 0x000fc800078e0010 */
[----:B------:R-:W-:Y:S01]  /*2020*/  IMAD R8, R23, R5, R0 ;  /* 0x0000000517087224 */ /* 0x000fe200078e0200 */
[----:B------:R-:W-:Y:S01]  /*2030*/  IADD3 R0, P0, R20, R46, RZ ;  /* 0x0000002e14007210 */ /* 0x000fe20007f1e0ff */
[----:B------:R-:W-:Y:S02]  /*2040*/  IMAD.IADD R7, R7, 0x1, R25 ;  /* 0x0000000107077824 */ /* 0x000fe400078e0219 */
[----:B------:R-:W-:Y:S01]  /*2050*/  IMAD.IADD R11, R25, 0x1, R11 ;  /* 0x00000001190b7824 */ /* 0x000fe200078e020b */
[----:B-----5:R-:W-:Y:S01]  /*2060*/  SHF.R.S32.HI R25, RZ, 0x1f, R30 ;  /* 0x0000001fff197819 */ /* 0x020fe2000001141e */
[----:B------:R-:W-:Y:S01]  /*2070*/  IMAD.IADD R13, R27, 0x1, R13 ;  /* 0x000000011b0d7824 */ /* 0x000fe200078e020d */
[----:B------:R-:W-:Y:S01]  /*2080*/  IADD3.X R46, R45, R47, R8, P0, !PT ;  /* 0x0000002f2d2e7210 */ /* 0x000fe200007fe408 */
[C---:B------:R-:W-:Y:S01]  /*2090*/  IMAD.WIDE.U32 R8, R23.reuse, R56, R184 ;  /* 0x0000003817087225 */ /* 0x040fe200078e00b8 */
[----:B------:R-:W-:Y:S02]  /*20a0*/  LEA.HI R47, R14, R15, RZ, 0x3 ;  /* 0x0000000f0e2f7211 */ /* 0x000fe400078f18ff */
[----:B------:R-:W-:Y:S01]  /*20b0*/  IADD3 R40, P0, R23, R40, RZ ;  /* 0x0000002817287210 */ /* 0x000fe20007f1e0ff */
[----:B------:R-:W-:Y:S01]  /*20c0*/  IMAD R14, R25, R54, RZ ;  /* 0x00000036190e7224 */ /* 0x000fe200078e02ff */
[----:B------:R-:W-:Y:S01]  /*20d0*/  LOP3.LUT R63, R47, 0xfffffff8, RZ, 0xc0, !PT ;  /* 0xfffffff82f3f7812 */ /* 0x000fe200078ec0ff */
[----:B------:R-:W-:-:S02]  /*20e0*/  IMAD R25, R25, R56, RZ ;  /* 0x0000003819197224 */ /* 0x000fc400078e02ff */
[----:B------:R-:W-:Y:S01]  /*20f0*/  IMAD R5, R30, R55, R14 ;  /* 0x000000371e057224 */ /* 0x000fe200078e020e */
[----:B------:R-:W-:Y:S01]  /*2100*/  SHF.L.U64.HI R55, R56, 0x6, R57 ;  /* 0x0000000638377819 */ /* 0x000fe20000010239 */
[C---:B------:R-:W-:Y:S01]  /*2110*/  IMAD R25, R30.reuse, R57, R25 ;  /* 0x000000391e197224 */ /* 0x040fe200078e0219 */
[----:B------:R-:W-:Y:S01]  /*2120*/  SHF.R.U32.HI R57, RZ, 0x3, R53 ;  /* 0x00000003ff397819 */ /* 0x000fe20000011635 */
[----:B------:R-:W-:Y:S01]  /*2130*/  IMAD.IADD R9, R9, 0x1, R27 ;  /* 0x0000000109097824 */ /* 0x000fe200078e021b */
[----:B------:R-:W-:Y:S01]  /*2140*/  SHF.R.S32.HI R64, RZ, 0x1f, R63 ;  /* 0x0000001fff407819 */ /* 0x000fe2000001143f */
[----:B------:R-:W-:Y:S01]  /*2150*/  IMAD.WIDE.U32 R32, R30, R54, R6 ;  /* 0x000000361e207225 */ /* 0x000fe200078e0006 */
[----:B------:R-:W-:-:S03]  /*2160*/  LOP3.LUT R4, R4, R57, RZ, 0x3c, !PT ;  /* 0x0000003904047212 */ /* 0x000fc600078e3cff */
[----:B------:R-:W-:-:S04]  /*2170*/  IMAD.WIDE.U32 R34, R30, R54, R10 ;  /* 0x000000361e227225 */ /* 0x000fc800078e000a */
[----:B------:R-:W-:Y:S01]  /*2180*/  IMAD R61, R201, 0x200, R4 ;  /* 0x00000200c93d7824 */ /* 0x000fe200078e0204 */
[----:B------:R-:W-:Y:S01]  /*2190*/  LOP3.LUT R4, R53, 0x38, R47, 0xf8, !PT ;  /* 0x0000003835047812 */ /* 0x000fe200078ef82f */
[----:B------:R-:W-:-:S03]  /*21a0*/  IMAD.WIDE.U32 R36, R30, R56, R8 ;  /* 0x000000381e247225 */ /* 0x000fc600078e0008 */
[----:B------:R-:W-:Y:S01]  /*21b0*/  LOP3.LUT R4, R4, R57, RZ, 0x3c, !PT ;  /* 0x0000003904047212 */ /* 0x000fe200078e3cff */
[----:B------:R-:W-:-:S04]  /*21c0*/  IMAD.WIDE.U32 R38, R30, R56, R12 ;  /* 0x000000381e267225 */ /* 0x000fc800078e000c */
[----:B------:R-:W-:Y:S02]  /*21d0*/  IMAD.SHL.U32 R54, R54, 0x40, RZ ;  /* 0x0000004036367824 */ /* 0x000fe400078e00ff */
[----:B------:R-:W-:Y:S02]  /*21e0*/  IMAD.SHL.U32 R56, R56, 0x40, RZ ;  /* 0x0000004038387824 */ /* 0x000fe400078e00ff */
[----:B------:R-:W-:Y:S02]  /*21f0*/  IMAD.X R41, R24, 0x1, R3, P0 ;  /* 0x0000000118297824 */ /* 0x000fe400000e0603 */
[----:B------:R-:W-:Y:S02]  /*2200*/  IMAD.IADD R60, R33, 0x1, R5 ;  /* 0x00000001213c7824 */ /* 0x000fe400078e0205 */
[----:B------:R-:W-:Y:S02]  /*2210*/  IMAD.IADD R62, R5, 0x1, R35 ;  /* 0x00000001053e7824 */ /* 0x000fe400078e0223 */
[----:B------:R-:W-:-:S02]  /*2220*/  IMAD.IADD R65, R37, 0x1, R25 ;  /* 0x0000000125417824 */ /* 0x000fc400078e0219 */
[----:B------:R-:W-:Y:S02]  /*2230*/  IMAD.IADD R67, R25, 0x1, R39 ;  /* 0x0000000119437824 */ /* 0x000fe400078e0227 */
[----:B------:R-:W-:-:S07]  /*2240*/  IMAD R66, R201, 0x200, R4 ;  /* 0x00000200c9427824 */ /* 0x000fce00078e0204 */
.L_x_8135:
[----:B0-2-4-:R-:W0:Y:S01]  /*2250*/  LDC R27, c[0x0][0x3f4] ;  /* 0x0000fd00ff1b7b82 */ /* 0x015e220000000800 */
[----:B------:R-:W-:Y:S01]  /*2260*/  VIADD R31, R31, 0xffffffff ;  /* 0xffffffff1f1f7836 */ /* 0x000fe20000000000 */
[----:B------:R-:W-:Y:S05]  /*2270*/  YIELD ;  /* 0x0000000000007946 */ /* 0x000fea0003800000 */
[----:B------:R-:W-:Y:S01]  /*2280*/  SHF.R.S32.HI R71, RZ, 0x1f, R31 ;  /* 0x0000001fff477819 */ /* 0x000fe2000001141f */
[----:B------:R-:W1:Y:S01]  /*2290*/  LDC.64 R50, c[0x0][0x2e8] ;  /* 0x0000ba00ff327b82 */ /* 0x000e620000000a00 */
        /* <DEDUP_REMOVED lines=35> */
[----:B------:R-:W-:Y:S01]  /*24d0*/  IMAD.MOV.U32 R7, RZ, RZ, R65 ;  /* 0x000000ffff077224 */ /* 0x000fe200078e0041 */
[----:B------:R-:W-:Y:S01]  /*24e0*/  ULDC.64 UR4, c[0x0][0x3e8] ;  /* 0x0000fa0000047ab9 */ /* 0x000fe20000000a00 */
[-C--:B------:R-:W-:Y:S01]  /*24f0*/  IMAD R5, R71, R56.reuse, R5 ;  /* 0x0000003847057224 */ /* 0x080fe200078e0205 */
[----:B------:R-:W-:Y:S01]  /*2500*/  CS2R R10, SRZ ;  /* 0x00000000000a7805 */ /* 0x000fe2000001ff00 */
[----:B------:R-:W-:-:S04]  /*2510*/  IMAD.WIDE.U32 R6, R31, R56, R6 ;  /* 0x000000381f067225 */ /* 0x000fc800078e0006 */
        /* <DEDUP_REMOVED lines=13> */
.L_x_8110:
[----:B------:R-:W-:Y:S05]  /*25f0*/  BSYNC B1 ;  /* 0x0000000000017941 */ /* 0x000fea0003800000 */
.L_x_8109:
        /* <DEDUP_REMOVED lines=15> */
.L_x_8111:
[----:B------:R-:W-:Y:S01]  /*26f0*/  LEA R68, R22, R2, 0x3 ;  /* 0x0000000216447211 */ /* 0x000fe200078e18ff */
[----:B------:R-:W-:Y:S01]  /*2700*/  BSSY B1, `(.L_x_8112) ;  /* 0x0000004000017945 */ /* 0x000fe20003800000 */
[----:B------:R-:W-:-:S04]  /*2710*/  SHF.L.U32 R71, R187, 0x1f, RZ ;  /* 0x0000001fbb477819 */ /* 0x000fc800000006ff */
[----:B------:R-:W0:Y:S02]  /*2720*/  SYNCS.PHASECHK.TRANS64.TRYWAIT P5, [R68+URZ+0x28c90], R71 ;  /* 0x028c9047440075a7 */ /* 0x000e2400080a017f */
[----:B0-----:R-:W-:Y:S05]  /*2730*/  @!P5 BRA `(.L_x_8113) ;  /* 0x000001940078d947 */ /* 0x001fea0003800000 */
.L_x_8420:
[----:B------:R-:W-:Y:S05]  /*2740*/  BSYNC B1 ;  /* 0x0000000000017941 */ /* 0x000fea0003800000 */
.L_x_8112:
        /* <DEDUP_REMOVED lines=48> */
.L_x_8118:
[----:B------:R-:W-:Y:S05]  /*2a50*/  BSYNC B2 ;  /* 0x0000000000027941 */ /* 0x000fea0003800000 */
.L_x_8117:
[----:B--2---:R1:W-:Y:S02]  /*2a60*/  STG.E.128 desc[UR40][R12.64], R4 ;  /* 0x000000040c007986 */ /* 0x0043e4000c101d28 */
.L_x_8116:
[----:B------:R-:W-:Y:S05]  /*2a70*/  BSYNC B1 ;  /* 0x0000000000017941 */ /* 0x000fea0003800000 */
.L_x_8115:
        /* <DEDUP_REMOVED lines=51> */
.L_x_8120:
[----:B------:R-:W-:Y:S05]  /*2db0*/  BSYNC B1 ;  /* 0x0000000000017941 */ /* 0x000fea0003800000 */
.L_x_8119:
[----:B-1----:R1:W-:Y:S01]  /*2dc0*/  STG.E.128 desc[UR40][R12.64+0x40], R4 ;  /* 0x000040040c007986 */ /* 0x0023e2000c101d28 */
[----:B------:R-:W-:Y:S05]  /*2dd0*/  BRA `(.L_x_8114) ;  /* 0x0000000c001c7947 */ /* 0x000fea0003800000 */
.L_x_8108:
        /* <DEDUP_REMOVED lines=43> */
.L_x_8121:
[----:B------:R-:W-:Y:S01]  /*3090*/  IMAD R68, R22, 0x8, R2 ;  /* 0x0000000816447824 */ /* 0x000fe200078e0202 */
[----:B------:R-:W-:Y:S01]  /*30a0*/  SHF.L.U32 R71, R187, 0x1f, RZ ;  /* 0x0000001fbb477819 */ /* 0x000fe200000006ff */
[----:B------:R-:W0:Y:S01]  /*30b0*/  LDC R70, c[0x0][0x2f4] ;  /* 0x0000bd00ff467b82 */ /* 0x000e220000000800 */
[----:B------:R-:W-:Y:S02]  /*30c0*/  BSSY B1, `(.L_x_8122) ;  /* 0x0000003000017945 */ /* 0x000fe40003800000 */
[----:B------:R-:W1:Y:S02]  /*30d0*/  SYNCS.PHASECHK.TRANS64.TRYWAIT P5, [R68+URZ+0x28c90], R71 ;  /* 0x028c9047440075a7 */ /* 0x000e6400080a017f */
[----:B-1----:R-:W-:Y:S05]  /*30e0*/  @!P5 BRA `(.L_x_8123) ;  /* 0x0000018c0020d947 */ /* 0x002fea0003800000 */
.L_x_8421:
[----:B------:R-:W-:Y:S05]  /*30f0*/  BSYNC B1 ;  /* 0x0000000000017941 */ /* 0x000fea0003800000 */
.L_x_8122:
[----:B0-----:R-:W-:Y:S01]  /*3100*/  ISETP.GE.OR P5, PT, R16, R70, P1 ;  /* 0x000000461000720c */ /* 0x001fe20000fa6670 */
[----:B------:R-:W-:Y:S01]  /*3110*/  ULDC.64 UR4, c[0x0][0x300] ;  /* 0x0000c00000047ab9 */ /* 0x000fe20000000a00 */
[----:B------:R-:W-:Y:S02]  /*3120*/  IMAD.MOV.U32 R72, RZ, RZ, R14 ;  /* 0x000000ffff487224 */ /* 0x000fe400078e000e */
[----:B------:R-:W-:Y:S02]  /*3130*/  IMAD R12, R3, UR4, RZ ;  /* 0x00000004030c7c24 */ /* 0x000fe4000f8e02ff */
[----:B------:R-:W-:-:S04]  /*3140*/  IMAD.WIDE.U32 R72, R23, UR4, R72 ;  /* 0x0000000417487c25 */ /* 0x000fc8000f8e0048 */
[----:B------:R-:W-:-:S03]  /*3150*/  IMAD R13, R23, UR5, R12 ;  /* 0x00000005170d7c24 */ /* 0x000fc6000f8e020c */
[----:B------:R-:W-:Y:S05]  /*3160*/  @P5 BRA `(.L_x_8114) ;  /* 0x0000000800385947 */ /* 0x000fea0003800000 */
[----:B------:R-:W-:Y:S01]  /*3170*/  IMAD.IADD R76, R13, 0x1, R73 ;  /* 0x000000010d4c7824 */ /* 0x000fe200078e0249 */
[----:B------:R-:W-:Y:S01]  /*3180*/  IADD3 R12, P5, P6, R20, R72, R63 ;  /* 0x00000048140c7210 */ /* 0x000fe20007ebe03f */
[----:B------:R-:W-:Y:S03]  /*3190*/  BSSY B1, `(.L_x_8124) ;  /* 0x0000069000017945 */ /* 0x000fe60003800000 */
[----:B------:R-:W-:Y:S02]  /*31a0*/  IADD3.X R13, R45, R76, R64, P5, P6 ;  /* 0x0000004c2d0d7210 */ /* 0x000fe40002fec440 */
[----:B------:R-:W-:Y:S02]  /*31b0*/  ISETP.NE.AND P6, PT, R74, RZ, PT ;  /* 0x000000ff4a00720c */ /* 0x000fe40003fc5270 */
[----:B------:R-:W-:-:S04]  /*31c0*/  LEA R74, P5, R12, R50, 0x1 ;  /* 0x000000320c4a7211 */ /* 0x000fc800078a08ff */
[----:B------:R-:W-:Y:S02]  /*31d0*/  LEA.HI.X R75, R12, R51, R13, 0x1, P5 ;  /* 0x000000330c4b7211 */ /* 0x000fe400028f0c0d */
[----:B------:R-:W-:Y:S02]  /*31e0*/  ISETP.NE.AND P5, PT, R77, RZ, PT ;  /* 0x000000ff4d00720c */ /* 0x000fe40003fa5270 */
[----:B------:R-:W-:-:S04]  /*31f0*/  IADD3 R12, -R59, R70, RZ ;  /* 0x000000463b0c7210 */ /* 0x000fc80007ffe1ff */
[----:B------:R-:W-:-:S04]  /*3200*/  SEL R12, R59, R12, !P5 ;  /* 0x0000000c3b0c7207 */ /* 0x000fc80006800000 */
[----:B------:R-:W-:-:S04]  /*3210*/  SHF.R.S32.HI R13, RZ, 0x1f, R12 ;  /* 0x0000001fff0d7819 */ /* 0x000fc8000001140c */
[----:B------:R-:W-:-:S04]  /*3220*/  LEA.HI R13, R13, R12, RZ, 0x4 ;  /* 0x0000000c0d0d7211 */ /* 0x000fc800078f20ff */
[----:B------:R-:W-:Y:S01]  /*3230*/  SHF.R.S32.HI R12, RZ, 0x4, R13 ;  /* 0x00000004ff0c7819 */ /* 0x000fe2000001140d */
[----:B------:R-:W-:-:S03]  /*3240*/  IMAD.IADD R13, R66, 0x1, R26 ;  /* 0x00000001420d7824 */ /* 0x000fc600078e021a */
[----:B------:R-:W-:Y:S01]  /*3250*/  LEA.HI.SX32 R12, R47, R12, 0x1d ;  /* 0x0000000c2f0c7211 */ /* 0x000fe200078feaff */
[----:B------:R-:W-:-:S04]  /*3260*/  IMAD R13, R13, 0x2, R2 ;  /* 0x000000020d0d7824 */ /* 0x000fc800078e0202 */
[----:B------:R-:W-:-:S05]  /*3270*/  IMAD.SHL.U32 R79, R12, 0x8, RZ ;  /* 0x000000080c4f7824 */ /* 0x000fca00078e00ff */
[----:B------:R-:W-:-:S04]  /*3280*/  LOP3.LUT R12, R53, 0x38, R79, 0xf8, !PT ;  /* 0x00000038350c7812 */ /* 0x000fc800078ef84f */
[----:B------:R-:W-:-:S05]  /*3290*/  LOP3.LUT R12, R12, R57, RZ, 0x3c, !PT ;  /* 0x000000390c0c7212 */ /* 0x000fca00078e3cff */
[----:B------:R-:W-:-:S04]  /*32a0*/  IMAD R15, R201, 0x200, R12 ;  /* 0x00000200c90f7824 */ /* 0x000fc800078e020c */
[----:B------:R-:W-:-:S04]  /*32b0*/  IMAD.IADD R15, R26, 0x1, R15 ;  /* 0x000000011a0f7824 */ /* 0x000fc800078e020f */
[----:B------:R-:W-:Y:S02]  /*32c0*/  IMAD R24, R15, 0x2, R2 ;  /* 0x000000020f187824 */ /* 0x000fe400078e0202 */
        /* <DEDUP_REMOVED lines=85> */
.L_x_8125:
[----:B------:R-:W-:Y:S05]  /*3820*/  BSYNC B1 ;  /* 0x0000000000017941 */ /* 0x000fea0003800000 */
.L_x_8124:
        /* <DEDUP_REMOVED lines=10> */
.L_x_8107:
[----:B------:R-:W-:-:S13]  /*38d0*/  ISETP.NE.AND P0, PT, R186, 0x3, PT ;  /* 0x00000003ba00780c */ /* 0x000fda0003f05270 */
[----:B------:R-:W-:Y:S05]  /*38e0*/  @!P0 BRA `(.L_x_8126) ;  /* 0x0000000000048947 */ /* 0x000fea0003800000 */
[----:B------:R-:W-:Y:S01]  /*38f0*/  BPT.TRAP 0x1 ;  /* 0x000000040000795c */ /* 0x000fe20000300000 */
.L_x_8126:
        /* <DEDUP_REMOVED lines=8> */
.L_x_8422:
[----:B------:R-:W-:Y:S05]  /*3980*/  BSYNC B1 ;  /* 0x0000000000017941 */ /* 0x000fea0003800000 */
.L_x_8127:
[----:B------:R-:W-:Y:S05]  /*3990*/  @P1 BRA `(.L_x_8114) ;  /* 0x00000000002c1947 */ /* 0x000fea0003800000 */
[----:B------:R-:W-:Y:S01]  /*39a0*/  @!P3 LOP3.LUT P5, RZ, R188, 0x4, RZ, 0xc0, !PT ;  /* 0x00000004bcffb812 */ /* 0x000fe200078ac0ff */
[----:B------:R-:W-:Y:S01]  /*39b0*/  @!P3 VIADD R4, R61, 0x20 ;  /* 0x000000203d04b836 */ /* 0x000fe20000000000 */
[----:B------:R-:W-:Y:S02]  /*39c0*/  PLOP3.LUT P6, PT, PT, PT, PT, 0x8, 0x0 ;  /* 0x000000000000781c */ /* 0x000fe40003fce170 */
[----:B------:R-:W-:-:S13]  /*39d0*/  @!P3 PLOP3.LUT P6, PT, P5, PT, PT, 0x80, 0x0 ;  /* 0x000000000000b81c */ /* 0x000fda0002fcf070 */
[----:B------:R-:W-:-:S04]  /*39e0*/  @P6 VIADD R4, R61, 0xffffffe0 ;  /* 0xffffffe03d046836 */ /* 0x000fc80000000000 */
[----:B------:R-:W-:-:S04]  /*39f0*/  @!P3 IMAD.IADD R5, R26, 0x1, R4 ;  /* 0x000000011a05b824 */ /* 0x000fc800078e0204 */
[----:B------:R-:W-:Y:S02]  /*3a00*/  @!P3 IMAD R8, R5, 0x2, R2 ;  /* 0x000000020508b824 */ /* 0x000fe400078e0202 */
[----:B------:R-:W1:Y:S04]  /*3a10*/  @!P4 LDS.128 R4, [R70+0x22400] ;  /* 0x022400004604c984 */ /* 0x000e680000000c00 */
[----:B------:R-:W2:Y:S04]  /*3a20*/  @!P3 LDS.128 R8, [R8+0x22400] ;  /* 0x022400000808b984 */ /* 0x000ea80000000c00 */
[----:B-1----:R1:W-:Y:S04]  /*3a30*/  @!P4 STG.E.128 desc[UR40][R12.64], R4 ;  /* 0x000000040c00c986 */ /* 0x0023e8000c101d28 */
[----:B--2---:R1:W-:Y:S02]  /*3a40*/  @!P3 STG.E.128 desc[UR40][R12.64+0x40], R8 ;  /* 0x000040080c00b986 */ /* 0x0043e4000c101d28 */
.L_x_8114:
[----:B------:R-:W-:Y:S05]  /*3a50*/  BSYNC B0 ;  /* 0x0000000000007941 */ /* 0x000fea0003800000 */
.L_x_8106:
        /* <DEDUP_REMOVED lines=17> */
.L_x_8130:
[----:B------:R-:W-:Y:S05]  /*3b70*/  BSYNC B0 ;  /* 0x0000000000007941 */ /* 0x000fea0003800000 */
.L_x_8129:
[----:B------:R-:W5:Y:S01]  /*3b80*/  SYNCS.PHASECHK.TRANS64.TRYWAIT P0, [R68+URZ+0x28cb0], R71 ;  /* 0x028cb047440075a7 */ /* 0x000f62000800017f */
[----:B------:R-:W-:Y:S04]  /*3b90*/  BSSY B0, `(.L_x_8131) ;  /* 0x0000002000007945 */ /* 0x000fe80003800000 */
[----:B-----5:R-:W-:Y:S05]  /*3ba0*/  @!P0 BRA `(.L_x_8132) ;  /* 0x0000018000988947 */ /* 0x020fea0003800000 */
.L_x_8423:
[----:B------:R-:W-:Y:S05]  /*3bb0*/  BSYNC B0 ;  /* 0x0000000000007941 */ /* 0x000fea0003800000 */
.L_x_8131:
        /* <DEDUP_REMOVED lines=10> */
[----:B------:R-:W-:Y:S01]  /*3c60*/  ULDC.64 UR4, c[0x0][0x318] ;  /* 0x0000c60000047ab9 */ /* 0x000fe20000000a00 */
[----:B------:R-:W-:Y:S02]  /*3c70*/  IADD3 R4, R16, 0x40, RZ ;  /* 0x0000004010047810 */ /* 0x000fe40007ffe0ff */
[----:B------:R-:W-:Y:S01]  /*3c80*/  IMAD R9, R22, 0x8000, R61 ;  /* 0x0000800016097824 */ /* 0x000fe200078e023d */
[C---:B---3--:R-:W-:Y:S01]  /*3c90*/  LEA R12, P1, R6.reuse, UR4, 0x1 ;  /* 0x00000004060c7c11 */ /* 0x048fe2000f8208ff */
[----:B------:R-:W-:Y:S01]  /*3ca0*/  IMAD.IADD R5, R7, 0x1, R5 ;  /* 0x0000000107057824 */ /* 0x000fe200078e0205 */
[----:B------:R-:W-:Y:S01]  /*3cb0*/  ULDC UR4, c[0x0][0x320] ;  /* 0x0000c80000047ab9 */ /* 0x000fe20000000800 */
[C---:B------:R-:W-:Y:S02]  /*3cc0*/  VIADD R15, R9.reuse, 0x20 ;  /* 0x00000020090f7836 */ /* 0x040fe40000000000 */
[C---:B------:R-:W-:Y:S01]  /*3cd0*/  @P0 VIADD R15, R9.reuse, 0xffffffe0 ;  /* 0xffffffe0090f0836 */ /* 0x040fe20000000000 */
[----:B------:R-:W-:Y:S01]  /*3ce0*/  LEA.HI.X R13, R6, UR5, R5, 0x1, P1 ;  /* 0x00000005060d7c11 */ /* 0x000fe200088f0c05 */
[----:B--2-4-:R-:W-:Y:S01]  /*3cf0*/  IMAD R25, R9, 0x2, R2 ;  /* 0x0000000209197824 */ /* 0x014fe200078e0202 */
[C---:B------:R-:W-:Y:S01]  /*3d00*/  ISETP.GE.AND P1, PT, R16.reuse, UR4, PT ;  /* 0x0000000410007c0c */ /* 0x040fe2000bf26270 */
[----:B------:R-:W-:Y:S01]  /*3d10*/  VIADD R14, R16, 0x80 ;  /* 0x00000080100e7836 */ /* 0x000fe20000000000 */
[----:B------:R-:W-:Y:S01]  /*3d20*/  ISETP.GE.AND P0, PT, R4, UR4, PT ;  /* 0x0000000404007c0c */ /* 0x000fe2000bf06270 */
[----:B------:R-:W-:-:S10]  /*3d30*/  VIADD R24, R16, 0xc0 ;  /* 0x000000c010187836 */ /* 0x000fd40000000000 */
        /* <DEDUP_REMOVED lines=58> */
.L_x_8134:
[----:B------:R-:W-:Y:S05]  /*40e0*/  BSYNC B0 ;  /* 0x0000000000007941 */ /* 0x000fea0003800000 */
.L_x_8133:
        /* <DEDUP_REMOVED lines=17> */
.L_x_8101:
[----:B------:R-:W2:Y:S01]  /*4200*/  LDL R4, [R1] ;  /* 0x0000000001047983 */ /* 0x000ea20000100800 */
[----:B------:R-:W-:Y:S01]  /*4210*/  BSSY B0, `(.L_x_8136) ;  /* 0x0000005000007945 */ /* 0x000fe20003800000 */
[----:B--2---:R-:W-:-:S03]  /*4220*/  ISETP.NE.AND P1, PT, R4, 0x1, PT ;  /* 0x000000010400780c */ /* 0x004fc60003f25270 */
[----:B------:R-:W-:Y:S10]  /*4230*/  @P0 BRA `(.L_x_8137) ;  /* 0x0000000000080947 */ /* 0x000ff40003800000 */
[----:B------:R-:W1:Y:S02]  /*4240*/  FENCE.VIEW.ASYNC.G ;  /* 0x00000000000073c6 */ /* 0x000e640000000100 */
[----:B-1----:R-:W-:Y:S06]  /*4250*/  BAR.ARV 0xc, 0x180 ;  /* 0x0306000000007b1d */ /* 0x002fec0000002000 */
.L_x_8137:
[----:B------:R-:W-:Y:S05]  /*4260*/  BSYNC B0 ;  /* 0x0000000000007941 */ /* 0x000fea0003800000 */
.L_x_8136:
[----:B------:R-:W-:Y:S04]  /*4270*/  BSSY B7, `(.L_x_8138) ;  /* 0x0000bc7000077945 */ /* 0x000fe80003800000 */
[----:B------:R-:W-:Y:S05]  /*4280*/  @!P1 BRA `(.L_x_8139) ;  /* 0x0000001c00d89947 */ /* 0x000fea0003800000 */
[----:B------:R-:W1:Y:S01]  /*4290*/  LDC R0, c[0x0][0x448] ;  /* 0x00011200ff007b82 */ /* 0x000e620000000800 */
[----:B------:R-:W-:Y:S01]  /*42a0*/  IMAD.MOV.U32 R21, RZ, RZ, RZ ;  /* 0x000000ffff157224 */ /* 0x000fe200078e00ff */
        /* <DEDUP_REMOVED lines=35> */
[----:B------:R-:W1:Y:S01]  /*44e0*/  @P0 LDC R3, c[0x0][0x44c] ;  /* 0x00011300ff030b82 */ /* 0x000e620000000800 */
[----:B------:R-:W-:Y:S02]  /*44f0*/  CS2R R36, SRZ ;  /* 0x0000000000247805 */ /* 0x000fe4000001ff00 */
[----:B------:R-:W-:Y:S02]  /*4500*/  CS2R R154, SRZ ;  /* 0x00000000009a7805 */ /* 0x000fe4000001ff00 */
[----:B------:R-:W-:-:S02]  /*4510*/  CS2R R86, SRZ ;  /* 0x0000000000567805 */ /* 0x000fc4000001ff00 */
[----:B------:R-:W-:Y:S02]  /*4520*/  CS2R R156, SRZ ;  /* 0x00000000009c7805 */ /* 0x000fe4000001ff00 */
[----:B------:R-:W-:Y:S02]  /*4530*/  CS2R R82, SRZ ;  /* 0x0000000000527805 */ /* 0x000fe4000001ff00 */
[----:B------:R-:W-:Y:S02]  /*4540*/  CS2R R158, SRZ ;  /* 0x00000000009e7805 */ /* 0x000fe4000001ff00 */
[----:B------:R-:W-:Y:S01]  /*4550*/  CS2R R78, SRZ ;  /* 0x00000000004e7805 */ /* 0x000fe2000001ff00 */
[----:B------:R-:W2:Y:S01]  /*4560*/  @P0 LDC R4, c[0x0][0x450] ;  /* 0x00011400ff040b82 */ /* 0x000ea20000000800 */
[----:B------:R-:W-:Y:S02]  /*4570*/  CS2R R160, SRZ ;  /* 0x0000000000a07805 */ /* 0x000fe4000001ff00 */
[----:B---3--:R-:W-:-:S02]  /*4580*/  CS2R R74, SRZ ;  /* 0x00000000004a7805 */ /* 0x008fc4000001ff00 */
        /* <DEDUP_REMOVED lines=9> */
[----:B----4-:R-:W-:Y:S02]  /*4620*/  CS2R R50, SRZ ;  /* 0x0000000000327805 */ /* 0x010fe4000001ff00 */
[----:B------:R-:W-:Y:S02]  /*4630*/  CS2R R170, SRZ ;  /* 0x0000000000aa7805 */ /* 0x000fe4000001ff00 */
[----:B------:R-:W-:-:S02]  /*4640*/  CS2R R46, SRZ ;  /* 0x00000000002e7805 */ /* 0x000fc4000001ff00 */
[----:B------:R-:W-:Y:S01]  /*4650*/  CS2R R172, SRZ ;  /* 0x0000000000ac7805 */ /* 0x000fe2000001ff00 */
[----:B-1----:R-:W-:Y:S01]  /*4660*/  @P0 IMAD.HI.U32 R3, R0, R3, RZ ;  /* 0x0000000300030227 */ /* 0x002fe200078e00ff */
[----:B------:R-:W-:Y:S02]  /*4670*/  CS2R R32, SRZ ;  /* 0x0000000000207805 */ /* 0x000fe4000001ff00 */
[----:B------:R-:W-:Y:S02]  /*4680*/  CS2R R174, SRZ ;  /* 0x0000000000ae7805 */ /* 0x000fe4000001ff00 */
[----:B------:R-:W-:Y:S01]  /*4690*/  CS2R R38, SRZ ;  /* 0x0000000000267805 */ /* 0x000fe2000001ff00 */
[----:B------:R-:W-:Y:S01]  /*46a0*/  IMAD.MOV.U32 R35, RZ, RZ, RZ ;  /* 0x000000ffff237224 */ /* 0x000fe200078e00ff */
[----:B------:R-:W-:Y:S02]  /*46b0*/  CS2R R28, SRZ ;  /* 0x00000000001c7805 */ /* 0x000fe4000001ff00 */
[----:B------:R-:W-:Y:S01]  /*46c0*/  CS2R R176, SRZ ;  /* 0x0000000000b07805 */ /* 0x000fe2000001ff00 */
[----:B------:R-:W-:Y:S01]  /*46d0*/  IMAD.MOV.U32 R31, RZ, RZ, RZ ;  /* 0x000000ffff1f7224 */ /* 0x000fe200078e00ff */
[----:B--2---:R-:W-:-:S02]  /*46e0*/  @P0 SHF.R.U32.HI R0, RZ, R4, R3 ;  /* 0x00000004ff000219 */ /* 0x004fc40000011603 */
[----:B------:R-:W-:Y:S02]  /*46f0*/  CS2R R6, SRZ ;  /* 0x0000000000067805 */ /* 0x000fe4000001ff00 */
[----:B------:R-:W-:Y:S02]  /*4700*/  PLOP3.LUT P0, PT, PT, PT, PT, 0x80, 0x0 ;  /* 0x000000000000781c */ /* 0x000fe40003f0f070 */
[----:B------:R-:W-:Y:S02]  /*4710*/  CS2R R178, SRZ ;  /* 0x0000000000b27805 */ /* 0x000fe4000001ff00 */
[----:B------:R-:W-:Y:S02]  /*4720*/  IADD3 R0, R43, R0, RZ ;  /* 0x000000002b007210 */ /* 0x000fe40007ffe0ff */
[----:B------:R-:W-:Y:S02]  /*4730*/  CS2R R42, SRZ ;  /* 0x00000000002a7805 */ /* 0x000fe4000001ff00 */
[----:B------:R-:W-:-:S04]  /*4740*/  SHF.R.S32.HI R3, RZ, 0x1f, R0 ;  /* 0x0000001fff037819 */ /* 0x000fc80000011400 */
[----:B------:R-:W-:Y:S01]  /*4750*/  LEA.HI R3, R3, R0, RZ, 0x6 ;  /* 0x0000000003037211 */ /* 0x000fe200078f30ff */
[----:B------:R-:W-:-:S03]  /*4760*/  IMAD.MOV.U32 R0, RZ, RZ, RZ ;  /* 0x000000ffff007224 */ /* 0x000fc600078e00ff */
[----:B------:R-:W-:Y:S01]  /*4770*/  SHF.R.S32.HI R5, RZ, 0x6, R3 ;  /* 0x00000006ff057819 */ /* 0x000fe20000011403 */
[----:B------:R-:W-:-:S03]  /*4780*/  IMAD.MOV.U32 R3, RZ, RZ, RZ ;  /* 0x000000ffff037224 */ /* 0x000fc600078e00ff */
[----:B------:R-:W-:Y:S01]  /*4790*/  VIMNMX R4, R180, R5, PT ;  /* 0x00000005b4047248 */ /* 0x000fe20003fe0100 */
[----:B------:R-:W-:-:S03]  /*47a0*/  IMAD.MOV.U32 R5, RZ, RZ, RZ ;  /* 0x000000ffff057224 */ /* 0x000fc600078e00ff */
[----:B------:R-:W-:-:S13]  /*47b0*/  ISETP.GE.AND P1, PT, R4, 0x1, PT ;  /* 0x000000010400780c */ /* 0x000fda0003f26270 */
[----:B------:R-:W-:Y:S05]  /*47c0*/  @!P1 BRA `(.L_x_8140) ;  /* 0x000000b400c49947 */ /* 0x000fea0003800000 */
[----:B------:R-:W1:Y:S01]  /*47d0*/  SHFL.IDX PT, R0, R218, RZ, 0x1f ;  /* 0x00001fffda007589 */ /* 0x000e6200000e0000 */
[----:B------:R-:W-:Y:S02]  /*47e0*/  ISETP.NE.AND P0, PT, R186, 0x3, PT ;  /* 0x00000003ba00780c */ /* 0x000fe40003f05270 */
[----:B-1----:R-:W-:-:S04]  /*47f0*/  LEA.HI R3, R0, R0, RZ, 0x1 ;  /* 0x0000000000037211 */ /* 0x002fc800078f08ff */
        /* <DEDUP_REMOVED lines=9> */
.L_x_8141:
[----:B------:R-:W-:Y:S01]  /*4890*/  IMAD R20, R18, 0x8, R2 ;  /* 0x0000000812147824 */ /* 0x000fe200078e0202 */
[----:B------:R-:W-:Y:S01]  /*48a0*/  SHF.L.U32 R3, R19, 0x1f, RZ ;  /* 0x0000001f13037819 */ /* 0x000fe200000006ff */
[----:B------:R-:W-:Y:S01]  /*48b0*/  VIADD R0, R2, 0x26800 ;  /* 0x0002680002007836 */ /* 0x000fe20000000000 */
[----:B------:R-:W-:Y:S01]  /*48c0*/  BSSY B0, `(.L_x_8142) ;  /* 0x0000008000007945 */ /* 0x000fe20003800000 */
[----:B------:R-:W-:Y:S01]  /*48d0*/  IMAD R12, R18, 0x1000, R21 ;  /* 0x00001000120c7824 */ /* 0x000fe200078e0215 */
[----:B------:R-:W1:Y:S01]  /*48e0*/  SYNCS.PHASECHK.TRANS64.TRYWAIT P1, [R20+URZ+0x28c50], R3 ;  /* 0x028c5003140075a7 */ /* 0x000e62000802017f */
[----:B------:R-:W-:Y:S01]  /*48f0*/  IMAD.MOV.U32 R13, RZ, RZ, 0x40000040 ;  /* 0x40000040ff0d7424 */ /* 0x000fe200078e00ff */
[----:B------:R-:W-:-:S04]  /*4900*/  SHF.R.U32.HI R0, RZ, 0x4, R0 ;  /* 0x00000004ff007819 */ /* 0x000fc80000011600 */
[----:B------:R-:W-:-:S04]  /*4910*/  LOP3.LUT R0, R0, 0x3fff, RZ, 0xc0, !PT ;  /* 0x00003fff00007812 */ /* 0x000fc800078ec0ff */
[----:B------:R-:W-:Y:S01]  /*4920*/  LOP3.LUT R10, R0, 0x10000, RZ, 0xfc, !PT ;  /* 0x00010000000a7812 */ /* 0x000fe200078efcff */
[----:B-1----:R-:W-:Y:S06]  /*4930*/  @!P1 BRA `(.L_x_8143) ;  /* 0x0000017400489947 */ /* 0x002fec0003800000 */
.L_x_8424:
[----:B------:R-:W-:Y:S05]  /*4940*/  BSYNC B0 ;  /* 0x0000000000007941 */ /* 0x000fea0003800000 */
.L_x_8142:
        /* <DEDUP_REMOVED lines=9> */
[----:B------:R-:W-:Y:S01]  /*49e0*/  VIADD R14, R12, 0x100 ;  /* 0x000001000c0e7836 */ /* 0x000fe20000000000 */
[----:B------:R-:W-:Y:S01]  /*49f0*/  MOV R9, 0x40000040 ;  /* 0x4000004000097802 */ /* 0x000fe20000000f00 */
[----:B------:R-:W-:Y:S01]  /*4a00*/  IMAD.MOV.U32 R15, RZ, RZ, 0x40000040 ;  /* 0x40000040ff0f7424 */ /* 0x000fe200078e00ff */
[----:B------:R-:W2:Y:S01]  /*4a10*/  S2R R0, SR_TID.X ;  /* 0x0000000000007919 */ /* 0x000ea20000002100 */
[----:B------:R-:W-:Y:S01]  /*4a20*/  IMAD.MOV.U32 R13, RZ, RZ, 0x40000040 ;  /* 0x40000040ff0d7424 */ /* 0x000fe200078e00ff */
[----:B------:R-:W-:Y:S01]  /*4a30*/  ISETP.GE.AND P2, PT, R4, 0x2, PT ;  /* 0x000000020400780c */ /* 0x000fe20003f46270 */
[----:B------:R-:W-:Y:S01]  /*4a40*/  BSSY B0, `(.L_x_8144) ;  /* 0x00000eb000007945 */ /* 0x000fe20003800000 */
[----:B0----5:R-:W-:-:S06]  /*4a50*/  WARPGROUP.ARRIVE ;  /* 0x00000000000079c5 */ /* 0x021fcc0000000000 */
        /* <DEDUP_REMOVED lines=37> */
[----:B0-----:R-:W-:-:S07]  /*4cb0*/  VIADD R0, R4, 0xfffffffe ;  /* 0xfffffffe04007836 */ /* 0x001fce0000000000 */
.L_x_8151:
[----:B------:R-:W-:Y:S01]  /*4cc0*/  BAR.SYNC.DEFER_BLOCKING 0xe, 0x100 ;  /* 0x0384000000007b1d */ /* 0x000fe20000010000 */
[----:B-12---:R-:W-:Y:S01]  /*4cd0*/  IMAD R3, R18, 0x40, R190 ;  /* 0x0000004012037824 */ /* 0x006fe200078e02be */
[----:B------:R-:W-:Y:S01]  /*4ce0*/  ISETP.GT.AND P3, PT, R0, RZ, PT ;  /* 0x000000ff0000720c */ /* 0x000fe20003f64270 */
[----:B------:R-:W-:Y:S02]  /*4cf0*/  VIADD R18, R18, 0x1 ;  /* 0x0000000112127836 */ /* 0x000fe40000000000 */
[----:B------:R-:W-:Y:S02]  /*4d00*/  IMAD R3, R3, 0x4, R2 ;  /* 0x0000000403037824 */ /* 0x000fe400078e0202 */
[----:B------:R-:W-:Y:S01]  /*4d10*/  VIADD R0, R0, 0xffffffff ;  /* 0xffffffff00007836 */ /* 0x000fe20000000000 */
        /* <DEDUP_REMOVED lines=136> */
.L_x_8146:
[----:B------:R-:W-:Y:S01]  /*55a0*/  IMAD R3, R18, 0x8, R2 ;  /* 0x0000000812037824 */ /* 0x000fe200078e0202 */
[----:B------:R-:W-:-:S04]  /*55b0*/  SHF.L.U32 R4, R19, 0x1f, RZ ;  /* 0x0000001f13047819 */ /* 0x000fc800000006ff */
[----:B------:R0:W1:Y:S01]  /*55c0*/  SYNCS.PHASECHK.TRANS64.TRYWAIT P2, [R3+URZ+0x28c50], R4 ;  /* 0x028c5004030075a7 */ /* 0x000062000804017f */
[----:B------:R-:W-:Y:S05]  /*55d0*/  @!P0 BRA `(.L_x_8147) ;  /* 0x0000000000048947 */ /* 0x000fea0003800000 */
[----:B------:R-:W-:Y:S01]  /*55e0*/  BPT.TRAP 0x1 ;  /* 0x000000040000795c */ /* 0x000fe20000300000 */
.L_x_8147:
[----:B------:R-:W-:Y:S04]  /*55f0*/  BSSY B1, `(.L_x_8148) ;  /* 0x0000004000017945 */ /* 0x000fe80003800000 */
[----:B-1----:R-:W-:Y:S05]  /*5600*/  @P2 BRA `(.L_x_8149) ;  /* 0x0000000000082947 */ /* 0x002fea0003800000 */
[----:B------:R-:W1:Y:S02]  /*5610*/  SYNCS.PHASECHK.TRANS64.TRYWAIT P2, [R3+URZ+0x28c50], R4 ;  /* 0x028c5004030075a7 */ /* 0x000e64000804017f */
[----:B-1----:R-:W-:Y:S05]  /*5620*/  @!P2 BRA `(.L_x_8150) ;  /* 0x000001680020a947 */ /* 0x002fea0003800000 */
.L_x_8149:
[----:B------:R-:W-:Y:S05]  /*5630*/  BSYNC B1 ;  /* 0x0000000000017941 */ /* 0x000fea0003800000 */
.L_x_8148:
[----:B01----:R-:W-:Y:S01]  /*5640*/  IMAD R4, R18, 0x1000, R21 ;  /* 0x0000100012047824 */ /* 0x003fe200078e0215 */
[----:B------:R-:W-:Y:S01]  /*5650*/  R2UR UR4, R10 ;  /* 0x000000000a0472ca */ /* 0x000fe200000e0000 */
[----:B------:R-:W-:Y:S01]  /*5660*/  IMAD.MOV.U32 R5, RZ, RZ, 0x40000040 ;  /* 0x40000040ff057424 */ /* 0x000fe200078e00ff */
[----:B------:R-:W-:Y:S01]  /*5670*/  R2UR UR5, R11 ;  /* 0x000000000b0572ca */ /* 0x000fe200000e0000 */
[----:B------:R-:W-:Y:S01]  /*5680*/  WARPGROUP.ARRIVE ;  /* 0x00000000000079c5 */ /* 0x000fe20000000000 */
[C---:B------:R-:W-:Y:S01]  /*5690*/  R2UR UR6, R4.reuse ;  /* 0x00000000040672ca */ /* 0x040fe200000e0000 */
[----:B------:R-:W-:Y:S01]  /*56a0*/  VIADD R14, R4, 0x80 ;  /* 0x00000080040e7836 */ /* 0x000fe20000000000 */
[----:B------:R-:W-:Y:S01]  /*56b0*/  R2UR UR7, R5 ;  /* 0x00000000050772ca */ /* 0x000fe200000e0000 */
[----:B------:R-:W-:Y:S02]  /*56c0*/  IMAD.MOV.U32 R15, RZ, RZ, 0x40000040 ;  /* 0x40000040ff0f7424 */ /* 0x000fe400078e00ff */
[----:B------:R-:W-:-:S02]  /*56d0*/  IMAD.MOV.U32 R5, RZ, RZ, 0x40000040 ;  /* 0x40000040ff057424 */ /* 0x000fc400078e00ff */
[----:B------:R-:W-:-:S05]  /*56e0*/  @!P1 VIADD R3, R3, 0x28c60 ;  /* 0x00028c6003039836 */ /* 0x000fca0000000000 */
[----:B------:R-:W-:-:S03]  /*56f0*/  @!P1 PRMT R3, RZ, 0x654, R3 ;  /* 0x00000654ff039816 */ /* 0x000fc60000000003 */
[----:B------:R-:W-:Y:S01]  /*5700*/  HGMMA.64x256x16.F32 R24, gdesc[UR4].tnspB, R24, gsb0 ;  /* 0x43e00000041879f0 */ /* 0x000fe20008000818 */
[----:B------:R-:W-:Y:S02]  /*5710*/  R2UR UR4, R8 ;  /* 0x00000000080472ca */ /* 0x000fe400000e0000 */
[----:B------:R-:W-:Y:S02]  /*5720*/  R2UR UR5, R9 ;  /* 0x00000000090572ca */ /* 0x000fe400000e0000 */
[----:B------:R-:W-:Y:S02]  /*5730*/  R2UR UR6, R14 ;  /* 0x000000000e0672ca */ /* 0x000fe400000e0000 */
[----:B------:R-:W-:Y:S01]  /*5740*/  R2UR UR7, R15 ;  /* 0x000000000f0772ca */ /* 0x000fe200000e0000 */
[----:B------:R-:W-:Y:S01]  /*5750*/  IMAD.MOV.U32 R15, RZ, RZ, 0x40000040 ;  /* 0x40000040ff0f7424 */ /* 0x000fe200078e00ff */
[C---:B------:R-:W-:Y:S01]  /*5760*/  IADD3 R14, R4.reuse, 0x100, RZ ;  /* 0x00000100040e7810 */ /* 0x040fe20007ffe0ff */
        /* <DEDUP_REMOVED lines=24> */
.L_x_8145:
[----:B------:R-:W-:Y:S05]  /*58f0*/  BSYNC B0 ;  /* 0x0000000000007941 */ /* 0x000fea0003800000 */
.L_x_8144:
[----:B------:R-:W-:Y:S01]  /*5900*/  BAR.SYNC.DEFER_BLOCKING 0xe, 0x100 ;  /* 0x0384000000007b1d */ /* 0x000fe20000010000 */
[C---:B-12---:R-:W-:Y:S01]  /*5910*/  IMAD R3, R18.reuse, 0x40, R190 ;  /* 0x0000004012037824 */ /* 0x046fe200078e02be */
[----:B------:R-:W-:Y:S01]  /*5920*/  PLOP3.LUT P0, PT, PT, PT, PT, 0x8, 0x0 ;  /* 0x000000000000781c */ /* 0x000fe20003f0e170 */
[----:B------:R-:W-:Y:S02]  /*5930*/  VIADD R18, R18, 0x1 ;  /* 0x0000000112127836 */ /* 0x000fe40000000000 */
[----:B------:R-:W-:Y:S02]  /*5940*/  IMAD R3, R3, 0x4, R2 ;  /* 0x0000000403037824 */ /* 0x000fe400078e0202 */
[----:B------:R-:W-:Y:S01]  /*5950*/  IMAD.MOV.U32 R21, RZ, RZ, RZ ;  /* 0x000000ffff157224 */ /* 0x000fe200078e00ff */
[----:B------:R-:W-:-:S04]  /*5960*/  ISETP.NE.AND P1, PT, R18, 0x2, PT ;  /* 0x000000021200780c */ /* 0x000fc80003f25270 */
[----:B------:R-:W-:Y:S02]  /*5970*/  SEL R4, RZ, 0x1, P1 ;  /* 0x00000001ff047807 */ /* 0x000fe40000800000 */
[----:B------:R-:W-:Y:S02]  /*5980*/  SEL R18, R18, RZ, P1 ;  /* 0x000000ff12127207 */ /* 0x000fe40000800000 */
[----:B------:R-:W-:Y:S01]  /*5990*/  LOP3.LUT R19, R19, R4, RZ, 0x3c, !PT ;  /* 0x0000000413137212 */ /* 0x000fe200078e3cff */
[----:B0-----:R-:W0:Y:S04]  /*59a0*/  LDS R0, [R3+0x28800] ;  /* 0x0288000003007984 */ /* 0x001e280000000800 */
[----:B------:R1:W2:Y:S02]  /*59b0*/  LDS R2, [R3+0x28820] ;  /* 0x0288200003027984 */ /* 0x0002a40000000800 */
[----:B-1----:R-:W-:-:S02]  /*59c0*/  IMAD.MOV.U32 R3, RZ, RZ, RZ ;  /* 0x000000ffff037224 */ /* 0x002fc400078e00ff */
[-C--:B0-----:R-:W-:Y:S01]  /*59d0*/  FMUL.FTZ R178, R28, R0.reuse ;  /* 0x000000001cb27220 */ /* 0x081fe20000410000 */
[-C--:B------:R-:W-:Y:S01]  /*59e0*/  FMUL.FTZ R176, R32, R0.reuse ;  /* 0x0000000020b07220 */ /* 0x080fe20000410000 */
[-C--:B------:R-:W-:Y:S01]  /*59f0*/  FMUL.FTZ R28, R33, R0.reuse ;  /* 0x00000000211c7220 */ /* 0x080fe20000410000 */
[-C--:B------:R-:W-:Y:S01]  /*5a00*/  FMUL.FTZ R175, R36, R0.reuse ;  /* 0x0000000024af7220 */ /* 0x080fe20000410000 */
[----:B------:R-:W-:Y:S01]  /*5a10*/  FMUL.FTZ R174, R40, R0 ;  /* 0x0000000028ae7220 */ /* 0x000fe20000410000 */
[----:B--2---:R-:W-:Y:S01]  /*5a20*/  FMUL.FTZ R13, R66, R2 ;  /* 0x00000002420d7220 */ /* 0x004fe20000410000 */
        /* <DEDUP_REMOVED lines=124> */
.L_x_8139:
        /* <DEDUP_REMOVED lines=72> */
[----:B------:R-:W-:Y:S01]  /*6670*/  CS2R R178, SRZ ;  /* 0x0000000000b27805 */ /* 0x000fe2000001ff00 */
[----:B------:R-:W-:Y:S01]  /*6680*/  IMAD.IADD R0, R43, 0x1, R0 ;  /* 0x000000012b007824 */ /* 0x000fe200078e0200 */
[----:B------:R-:W-:-:S04]  /*6690*/  CS2R R42, SRZ ;  /* 0x00000000002a7805 */ /* 0x000fc8000001ff00 */
        /* <DEDUP_REMOVED lines=10> */
[----:B------:R-:W-:Y:S01]  /*6740*/  BSSY B6, `(.L_x_8152) ;  /* 0x000001b000067945 */ /* 0x000fe20003800000 */
[----:B-1----:R-:W-:-:S04]  /*6750*/  LEA.HI R3, R0, R0, RZ, 0x1 ;  /* 0x0000000000037211 */ /* 0x002fc800078f08ff */
[----:B------:R-:W-:-:S04]  /*6760*/  LOP3.LUT R3, R3, 0x1fffe, RZ, 0xc0, !PT ;  /* 0x0001fffe03037812 */ /* 0x000fc800078ec0ff */
[----:B------:R-:W-:Y:S01]  /*6770*/  IADD3 R3, R0, -R3, RZ ;  /* 0x8000000300037210 */ /* 0x000fe20007ffe0ff */
[----:B------:R-:W-:-:S04]  /*6780*/  VIADD R0, R2, 0x26800 ;  /* 0x0002680002007836 */ /* 0x000fc80000000000 */
[----:B------:R-:W-:Y:S01]  /*6790*/  IMAD R3, R3, 0x8000, R2 ;  /* 0x0000800003037824 */ /* 0x000fe200078e0202 */
[----:B------:R-:W-:-:S03]  /*67a0*/  LOP3.LUT P0, RZ, R0, 0x3ff, RZ, 0xc0, !PT ;  /* 0x000003ff00ff7812 */ /* 0x000fc6000780c0ff */
[----:B------:R-:W-:-:S05]  /*67b0*/  VIADD R3, R3, 0x400 ;  /* 0x0000040003037836 */ /* 0x000fca0000000000 */
[----:B------:R-:W-:-:S04]  /*67c0*/  SHF.R.U32.HI R3, RZ, 0x4, R3 ;  /* 0x00000004ff037819 */ /* 0x000fc80000011603 */
        /* <DEDUP_REMOVED lines=18> */
.L_x_8153:
[----:B------:R-:W-:Y:S05]  /*68f0*/  BSYNC B6 ;  /* 0x0000000000067941 */ /* 0x000fea0003800000 */
.L_x_8152:
        /* <DEDUP_REMOVED lines=12> */
.L_x_8157:
[----:B--2---:R2:W3:Y:S02]  /*69c0*/  SYNCS.PHASECHK.TRANS64.TRYWAIT P0, [R2+URZ+0x28c00], R3 ;  /* 0x028c0003020075a7 */ /* 0x0044e4000800017f */
[----:B---3--:R-:W-:Y:S05]  /*69d0*/  @!P0 NANOSLEEP.SYNCS 0x989680 ;  /* 0x009896800000895d */ /* 0x008fea0003900000 */
[----:B------:R-:W3:Y:S02]  /*69e0*/  @!P0 SYNCS.PHASECHK.TRANS64 P0, [R2+URZ+0x28c00], R3 ;  /* 0x028c0003020085a7 */ /* 0x000ee4000800007f */
[----:B---3--:R-:W-:Y:S05]  /*69f0*/  @!P0 BRA `(.L_x_8157) ;  /* 0xfffffffc00f08947 */ /* 0x008fea000383ffff */
.L_x_8156:
[----:B------:R-:W-:Y:S05]  /*6a00*/  BSYNC B0 ;  /* 0x0000000000007941 */ /* 0x000fea0003800000 */
.L_x_8155:
[----:B------:R-:W-:Y:S05]  /*6a10*/  BRA `(.L_x_8158) ;  /* 0x0000002800e07947 */ /* 0x000fea0003800000 */
.L_x_8154:
[----:B------:R-:W-:Y:S01]  /*6a20*/  VIADD R4, R2, 0x20400 ;  /* 0x0002040002047836 */ /* 0x000fe20000000000 */
[----:B-----5:R-:W-:Y:S01]  /*6a30*/  SHF.R.S32.HI R0, RZ, 0x1f, R30 ;  /* 0x0000001fff007819 */ /* 0x020fe2000001141e */
[----:B------:R-:W-:Y:S01]  /*6a40*/  ULDC.64 UR4, c[0x0][0x3f8] ;  /* 0x0000fe0000047ab9 */ /* 0x000fe20000000a00 */
[----:B------:R-:W-:Y:S01]  /*6a50*/  ULDC.64 UR6, c[0x0][0x408] ;  /* 0x0001020000067ab9 */ /* 0x000fe20000000a00 */
[----:B------:R-:W-:Y:S01]  /*6a60*/  IMAD.WIDE.U32 R24, R30, UR4, RZ ;  /* 0x000000041e187c25 */ /* 0x000fe2000f8e00ff */
        /* <DEDUP_REMOVED lines=23> */
[----:B-1----:R-:W-:-:S07]  /*6be0*/  IMAD.MOV.U32 R13, RZ, RZ, RZ ;  /* 0x000000ffff0d7224 */ /* 0x002fce00078e00ff */
[----:B------:R-:W-:-:S07]  /*6bf0*/  LEPC R20, `(.L_x_8160) ;  /* 0x000000001014794e */ /* 0x000fce0000000000 */
[----:B0-2---:R-:W-:Y:S05]  /*6c00*/  CALL.ABS.NOINC R14 ;  /* 0x000000000e007343 */ /* 0x005fea0003c00000 */
.L_x_8160:
[----:B------:R-:W-:Y:S05]  /*6c10*/  BSYNC B6 ;  /* 0x0000000000067941 */ /* 0x000fea0003800000 */
.L_x_8159:
        /* <DEDUP_REMOVED lines=8> */
[----:B------:R-:W-:Y:S01]  /*6ca0*/  ULDC.64 UR6, c[0x0][0x408] ;  /* 0x0001020000067ab9 */ /* 0x000fe20000000a00 */
[----:B------:R-:W-:Y:S02]  /*6cb0*/  IMAD.MOV.U32 R6, RZ, RZ, R24 ;  /* 0x000000ffff067224 */ /* 0x000fe400078e0018 */
        /* <DEDUP_REMOVED lines=29> */
.L_x_8430:
        /* <DEDUP_REMOVED lines=30> */
.L_x_8165:
[----:B------:R-:W-:Y:S05]  /*7070*/  BSYNC B1 ;  /* 0x0000000000017941 */ /* 0x000fea0003800000 */
.L_x_8164:
[----:B--2--5:R-:W-:Y:S01]  /*7080*/  IMAD.MOV.U32 R3, RZ, RZ, R31 ;  /* 0x000000ffff037224 */ /* 0x024fe200078e001f */
[----:B---3--:R-:W-:Y:S01]  /*7090*/  MOV R0, R30 ;  /* 0x0000001e00007202 */ /* 0x008fe20000000f00 */
[----:B----4-:R-:W-:Y:S01]  /*70a0*/  IMAD.MOV.U32 R5, RZ, RZ, R20 ;  /* 0x000000ffff057224 */ /* 0x010fe200078e0014 */
        /* <DEDUP_REMOVED lines=11> */
[----:B0-----:R-:W-:Y:S02]  /*7160*/  CS2R R26, SRZ ;  /* 0x00000000001a7805 */ /* 0x001fe4000001ff00 */
[----:B------:R-:W-:Y:S01]  /*7170*/  PRMT R43, R5, 0x5410, R9 ;  /* 0x00005410052b7816 */ /* 0x000fe20000000009 */
[----:B------:R-:W-:Y:S06]  /*7180*/  BRA.DIV UR4, `(.L_x_8166) ;  /* 0x0000014e04cc7947 */ /* 0x000fec000b800000 */
[----:B------:R0:W2:Y:S04]  /*7190*/  SHFL.IDX PT, R3, R6, 0x1, 0x1c1f ;  /* 0x003c1f0006037f89 */ /* 0x0000a800000e0000 */
[----:B------:R0:W3:Y:S04]  /*71a0*/  SHFL.IDX PT, R0, R4, 0x1, 0x1c1f ;  /* 0x003c1f0004007f89 */ /* 0x0000e800000e0000 */
[----:B------:R0:W4:Y:S04]  /*71b0*/  SHFL.IDX PT, R5, R8, 0x1, 0x1c1f ;  /* 0x003c1f0008057f89 */ /* 0x00012800000e0000 */
[----:B------:R0:W0:Y:S02]  /*71c0*/  SHFL.IDX PT, R14, R7, 0x1, 0x1c1f ;  /* 0x003c1f00070e7f89 */ /* 0x00002400000e0000 */
.L_x_8436:
        /* <DEDUP_REMOVED lines=34> */
.L_x_8168:
[----:B------:R-:W-:Y:S05]  /*73f0*/  BSYNC B1 ;  /* 0x0000000000017941 */ /* 0x000fea0003800000 */
.L_x_8167:
[----:B------:R-:W1:Y:S01]  /*7400*/  SYNCS.PHASECHK.TRANS64.TRYWAIT P0, [R2+URZ+0x28c00], R35 ;  /* 0x028c0023020075a7 */ /* 0x000e62000800017f */
[----:B--2---:R-:W-:Y:S01]  /*7410*/  LOP3.LUT R3, R36, 0x1c0, RZ, 0xc0, !PT ;  /* 0x000001c024037812 */ /* 0x004fe200078ec0ff */
[----:B0----5:R-:W-:Y:S01]  /*7420*/  IMAD.MOV.U32 R4, RZ, RZ, R26 ;  /* 0x000000ffff047224 */ /* 0x021fe200078e001a */
[----:B------:R-:W-:Y:S01]  /*7430*/  MOV R6, R9 ;  /* 0x0000000900067202 */ /* 0x000fe20000000f00 */
[----:B----4-:R-:W-:Y:S01]  /*7440*/  IMAD.MOV.U32 R5, RZ, RZ, R8 ;  /* 0x000000ffff057224 */ /* 0x010fe200078e0008 */
[----:B---3--:R-:W-:Y:S01]  /*7450*/  LOP3.LUT R0, R3, 0x18, R16, 0xf8, !PT ;  /* 0x0000001803007812 */ /* 0x008fe200078ef810 */
[----:B------:R-:W-:Y:S01]  /*7460*/  IMAD.MOV.U32 R7, RZ, RZ, R12 ;  /* 0x000000ffff077224 */ /* 0x000fe200078e000c */
[----:B------:R-:W-:Y:S01]  /*7470*/  SHF.R.U32.HI R3, RZ, 0x3, R3 ;  /* 0x00000003ff037819 */ /* 0x000fe20000011603 */
[----:B------:R-:W-:Y:S01]  /*7480*/  BSSY B1, `(.L_x_8169) ;  /* 0x0000014000017945 */ /* 0x000fe20003800000 */
[----:B------:R-:W-:Y:S02]  /*7490*/  VIADDMNMX R40, R34, -R195, 0x40, PT ;  /* 0x0000004022287446 */ /* 0x000fe400038009c3 */
[----:B------:R-:W-:-:S02]  /*74a0*/  LOP3.LUT R0, R0, R3, RZ, 0x3c, !PT ;  /* 0x0000000300007212 */ /* 0x000fc400078e3cff */
[----:B------:R-:W-:Y:S01]  /*74b0*/  PRMT R3, R3, 0x5410, R4 ;  /* 0x0000541003037816 */ /* 0x000fe20000000004 */
[----:B------:R-:W-:Y:S01]  /*74c0*/  IMAD.MOV.U32 R4, RZ, RZ, R27 ;  /* 0x000000ffff047224 */ /* 0x000fe200078e001b */
[----:B------:R-:W-:Y:S02]  /*74d0*/  PRMT R45, R7, 0x7610, R45 ;  /* 0x00007610072d7816 */ /* 0x000fe4000000002d */
[----:B------:R-:W-:Y:S02]  /*74e0*/  PRMT R3, R6, 0x7610, R3 ;  /* 0x0000761006037816 */ /* 0x000fe40000000003 */
[----:B------:R-:W-:Y:S01]  /*74f0*/  PRMT R44, R4, 0x5410, R5 ;  /* 0x00005410042c7816 */ /* 0x000fe20000000005 */
[----:B------:R-:W-:Y:S01]  /*7500*/  IMAD R5, R201, 0x200, R0 ;  /* 0x00000200c9057824 */ /* 0x000fe200078e0200 */
[----:B------:R-:W-:Y:S01]  /*7510*/  LOP3.LUT P2, RZ, R188, 0x4, RZ, 0xc0, !PT ;  /* 0x00000004bcff7812 */ /* 0x000fe2000784c0ff */
[----:B------:R-:W-:Y:S01]  /*7520*/  IMAD.MOV.U32 R0, RZ, RZ, R13 ;  /* 0x000000ffff007224 */ /* 0x000fe200078e000d */
[----:B------:R-:W-:Y:S01]  /*7530*/  ISETP.GE.AND P1, PT, R23, R40, PT ;  /* 0x000000281700720c */ /* 0x000fe20003f26270 */
[----:B------:R-:W-:-:S02]  /*7540*/  IMAD.MOV.U32 R4, RZ, RZ, R10 ;  /* 0x000000ffff047224 */ /* 0x000fc400078e000a */
[----:B------:R-:W-:Y:S01]  /*7550*/  IMAD R14, R5, 0x2, R2 ;  /* 0x00000002050e7824 */ /* 0x000fe200078e0202 */
[----:B------:R-:W-:Y:S01]  /*7560*/  PRMT R45, R45, 0x5410, R0 ;  /* 0x000054102d2d7816 */ /* 0x000fe20000000000 */
[----:B------:R-:W-:Y:S01]  /*7570*/  IMAD.MOV.U32 R5, RZ, RZ, R11 ;  /* 0x000000ffff057224 */ /* 0x000fe200078e000b */
[----:B------:R-:W-:Y:S01]  /*7580*/  PRMT R46, R4, 0x7610, R46 ;  /* 0x00007610042e7816 */ /* 0x000fe2000000002e */
[C---:B------:R-:W-:Y:S02]  /*7590*/  VIADD R4, R14.reuse, 0x20400 ;  /* 0x000204000e047836 */ /* 0x040fe40000000000 */
[----:B------:R-:W-:Y:S01]  /*75a0*/  VIADD R0, R14, 0x20440 ;  /* 0x000204400e007836 */ /* 0x000fe20000000000 */
[----:B-1----:R-:W-:Y:S06]  /*75b0*/  @!P0 BRA `(.L_x_8170) ;  /* 0x0000014c00308947 */ /* 0x002fec0003800000 */
.L_x_8437:
[----:B------:R-:W-:Y:S05]  /*75c0*/  BSYNC B1 ;  /* 0x0000000000017941 */ /* 0x000fea0003800000 */
.L_x_8169:
        /* <DEDUP_REMOVED lines=11> */
[--C-:B------:R-:W-:Y:S01]  /*7680*/  HADD2.F32 R33, -RZ, R37.reuse.H0_H0 ;  /* 0x20000025ff217230 */ /* 0x100fe20000004100 */
        /* <DEDUP_REMOVED lines=39> */
.L_x_8174:
[----:B------:R-:W-:Y:S05]  /*7900*/  BSYNC B2 ;  /* 0x0000000000027941 */ /* 0x000fea0003800000 */
.L_x_8173:
        /* <DEDUP_REMOVED lines=43> */
.L_x_8172:
[----:B------:R-:W-:Y:S05]  /*7bc0*/  BSYNC B1 ;  /* 0x0000000000017941 */ /* 0x000fea0003800000 */
.L_x_8171:
        /* <DEDUP_REMOVED lines=49> */
.L_x_8177:
[----:B------:R-:W-:Y:S05]  /*7ee0*/  BSYNC B1 ;  /* 0x0000000000017941 */ /* 0x000fea0003800000 */
.L_x_8176:
        /* <DEDUP_REMOVED lines=44> */
.L_x_8162:
        /* <DEDUP_REMOVED lines=36> */
.L_x_8443:
        /* <DEDUP_REMOVED lines=16> */
.L_x_8180:
[----:B------:R-:W-:Y:S05]  /*84f0*/  BSYNC B1 ;  /* 0x0000000000017941 */ /* 0x000fea0003800000 */
.L_x_8179:
        /* <DEDUP_REMOVED lines=25> */
.L_x_8449:
        /* <DEDUP_REMOVED lines=23> */
.L_x_8183:
[----:B------:R-:W-:Y:S05]  /*8800*/  BSYNC B1 ;  /* 0x0000000000017941 */ /* 0x000fea0003800000 */
.L_x_8182:
        /* <DEDUP_REMOVED lines=17> */
.L_x_8450:
[----:B------:R-:W-:Y:S05]  /*8920*/  BSYNC B1 ;  /* 0x0000000000017941 */ /* 0x000fea0003800000 */
.L_x_8184:
[----:B------:R-:W-:Y:S01]  /*8930*/  BSSY B1, `(.L_x_8186) ;  /* 0x0000063000017945 */ /* 0x000fe20003800000 */
[----:B------:R-:W-:Y:S01]  /*8940*/  MOV R54, R10 ;  /* 0x0000000a00367202 */ /* 0x000fe20000000f00 */
[----:B------:R-:W-:Y:S01]  /*8950*/  IMAD.MOV.U32 R55, RZ, RZ, R11 ;  /* 0x000000ffff377224 */ /* 0x000fe200078e000b */
[----:B------:R-:W-:Y:S01]  /*8960*/  LOP3.LUT R0, R0, 0x38, RZ, 0xc0, !PT ;  /* 0x0000003800007812 */ /* 0x000fe200078ec0ff */
[----:B------:R-:W-:Y:S06]  /*8970*/  @P2 BRA `(.L_x_8187) ;  /* 0x0000000400782947 */ /* 0x000fec0003800000 */
[----:B0-----:R-:W-:Y:S01]  /*8980*/  IMAD.SHL.U32 R3, R188, 0x40, RZ ;  /* 0x00000040bc037824 */ /* 0x001fe200078e00ff */
[----:B------:R-:W-:Y:S02]  /*8990*/  SHF.R.U64 R49, R26, 0x10, R27 ;  /* 0x000000101a317819 */ /* 0x000fe4000000121b */
[--C-:B------:R-:W-:Y:S02]  /*89a0*/  SHF.R.U64 R47, R30, 0x10, R31.reuse ;  /* 0x000000101e2f7819 */ /* 0x100fe4000000121f */
[----:B------:R-:W-:Y:S02]  /*89b0*/  LOP3.LUT R13, R3, 0x1c0, RZ, 0xc0, !PT ;  /* 0x000001c0030d7812 */ /* 0x000fe400078ec0ff */
[----:B------:R-:W-:Y:S01]  /*89c0*/  SHF.R.U32.HI R41, RZ, 0x10, R31 ;  /* 0x00000010ff297819 */ /* 0x000fe2000001161f */
[----:B------:R-:W-:Y:S01]  /*89d0*/  HADD2.F32 R31, -RZ, R37.H0_H0 ;  /* 0x20000025ff1f7230 */ /* 0x000fe20000004100 */
[----:B------:R-:W-:Y:S02]  /*89e0*/  LOP3.LUT R3, R13, 0x38, R16, 0xf8, !PT ;  /* 0x000000380d037812 */ /* 0x000fe400078ef810 */
[----:B------:R-:W-:-:S02]  /*89f0*/  SHF.R.U32.HI R20, RZ, 0x3, R13 ;  /* 0x00000003ff147819 */ /* 0x000fc4000001160d */
[----:B------:R-:W-:Y:S02]  /*8a00*/  SHF.R.U64 R48, R28, 0x10, R29 ;  /* 0x000000101c307819 */ /* 0x000fe4000000121d */
[----:B------:R-:W-:Y:S02]  /*8a10*/  LOP3.LUT R12, R3, R20, RZ, 0x3c, !PT ;  /* 0x00000014030c7212 */ /* 0x000fe400078e3cff */
[----:B------:R-:W-:Y:S02]  /*8a20*/  LOP3.LUT R20, R20, R0, R13, 0x1e, !PT ;  /* 0x0000000014147212 */ /* 0x000fe400078e1e0d */
[----:B------:R-:W-:Y:S01]  /*8a30*/  SHF.R.U32.HI R36, RZ, 0x10, R29 ;  /* 0x00000010ff247819 */ /* 0x000fe2000001161d */
[----:B------:R-:W-:Y:S01]  /*8a40*/  IMAD R3, R201, 0x200, R12 ;  /* 0x00000200c9037824 */ /* 0x000fe200078e020c */
[----:B------:R-:W-:Y:S01]  /*8a50*/  SHF.R.U32.HI R38, RZ, 0x10, R25 ;  /* 0x00000010ff267819 */ /* 0x000fe20000011619 */
[----:B------:R-:W-:Y:S01]  /*8a60*/  HADD2.F32 R29, -RZ, R37.H1_H1 ;  /* 0x30000025ff1d7230 */ /* 0x000fe20000004100 */
[----:B------:R-:W-:Y:S01]  /*8a70*/  SHF.R.U32.HI R42, RZ, 0x10, R27 ;  /* 0x00000010ff2a7819 */ /* 0x000fe2000001161b */
[----:B------:R-:W-:Y:S01]  /*8a80*/  IMAD R43, R3, 0x2, R2 ;  /* 0x00000002032b7824 */ /* 0x000fe200078e0202 */
[----:B------:R-:W-:Y:S01]  /*8a90*/  SHF.R.U64 R50, R24, 0x10, R25 ;  /* 0x0000001018327819 */ /* 0x000fe20000001219 */
[----:B------:R-:W-:-:S02]  /*8aa0*/  IMAD R3, R201, 0x200, R20 ;  /* 0x00000200c9037824 */ /* 0x000fc400078e0214 */
[----:B------:R-:W-:Y:S01]  /*8ab0*/  HADD2.F32 R30, -RZ, R36.H0_H0 ;  /* 0x20000024ff1e7230 */ /* 0x000fe20000004100 */
        /* <DEDUP_REMOVED lines=14> */
[--C-:B------:R-:W-:Y:S02]  /*8ba0*/  HADD2.F32 R29, -RZ, R40.reuse.H0_H0 ;  /* 0x20000028ff1d7230 */ /* 0x100fe40000004100 */
[----:B------:R-:W-:Y:S01]  /*8bb0*/  FFMA.FTZ R39, R20, R31, R39 ;  /* 0x0000001f14277223 */ /* 0x000fe20000010027 */
[----:B------:R-:W-:Y:S02]  /*8bc0*/  HADD2.F32 R20, -RZ, R40.H1_H1 ;  /* 0x30000028ff147230 */ /* 0x000fe40000004100 */
[-C--:B------:R-:W-:Y:S01]  /*8bd0*/  FMUL.FTZ R40, R33, R26.reuse ;  /* 0x0000001a21287220 */ /* 0x080fe20000410000 */
[----:B------:R-:W-:Y:S01]  /*8be0*/  FFMA.FTZ R38, R13, R26, -R36 ;  /* 0x0000001a0d267223 */ /* 0x000fe20000010824 */
[----:B------:R-:W-:Y:S01]  /*8bf0*/  FMUL.FTZ R26, R28, R29 ;  /* 0x0000001d1c1a7220 */ /* 0x000fe20000410000 */
[----:B------:R-:W-:-:S02]  /*8c00*/  HADD2.F32 R31, -RZ, R41.H0_H0 ;  /* 0x20000029ff1f7230 */ /* 0x000fc40000004100 */
[----:B------:R-:W-:Y:S01]  /*8c10*/  FMUL.FTZ R28, R28, R20 ;  /* 0x000000141c1c7220 */ /* 0x000fe20000410000 */
[----:B------:R-:W-:Y:S02]  /*8c20*/  HADD2.F32 R35, -RZ, R35.H1_H1 ;  /* 0x30000023ff237230 */ /* 0x000fe40000004100 */
[----:B------:R-:W-:Y:S01]  /*8c30*/  FFMA.FTZ R40, R13, R30, R40 ;  /* 0x0000001e0d287223 */ /* 0x000fe20000010028 */
[----:B------:R-:W-:Y:S02]  /*8c40*/  HADD2.F32 R25, -RZ, R32.H0_H0 ;  /* 0x20000020ff197230 */ /* 0x000fe40000004100 */
[C---:B------:R-:W-:Y:S01]  /*8c50*/  FFMA.FTZ R41, R21.reuse, R29, R28 ;  /* 0x0000001d15297223 */ /* 0x040fe2000001001c */
[----:B------:R-:W-:Y:S01]  /*8c60*/  FFMA.FTZ R33, R21, R20, -R26 ;  /* 0x0000001415217223 */ /* 0x000fe2000001081a */
[----:B------:R-:W-:Y:S02]  /*8c70*/  HADD2.F32 R13, -RZ, R42.H0_H0 ;  /* 0x2000002aff0d7230 */ /* 0x000fe40000004100 */
[----:B------:R-:W-:Y:S01]  /*8c80*/  FMUL.FTZ R21, R35, R31 ;  /* 0x0000001f23157220 */ /* 0x000fe20000410000 */
[----:B------:R-:W-:-:S02]  /*8c90*/  HADD2.F32 R28, -RZ, R44.H0_H0 ;  /* 0x2000002cff1c7230 */ /* 0x000fc40000004100 */
[----:B------:R-:W-:Y:S02]  /*8ca0*/  HADD2.F32 R20, -RZ, R44.H1_H1 ;  /* 0x3000002cff147230 */ /* 0x000fe40000004100 */
[-C--:B------:R-:W-:Y:S01]  /*8cb0*/  FMUL.FTZ R35, R35, R13.reuse ;  /* 0x0000000d23237220 */ /* 0x080fe20000410000 */
[----:B------:R-:W-:Y:S02]  /*8cc0*/  HADD2.F32 R24, -RZ, R15.H1_H1 ;  /* 0x3000000fff187230 */ /* 0x000fe40000004100 */
[C---:B------:R-:W-:Y:S01]  /*8cd0*/  FMUL.FTZ R36, R25.reuse, R28 ;  /* 0x0000001c19247220 */ /* 0x040fe20000410000 */
[----:B------:R-:W-:Y:S02]  /*8ce0*/  HADD2.F32 R3, -RZ, R12.H0_H0 ;  /* 0x2000000cff037230 */ /* 0x000fe40000004100 */
[----:B------:R-:W-:Y:S01]  /*8cf0*/  FMUL.FTZ R25, R25, R20 ;  /* 0x0000001419197220 */ /* 0x000fe20000410000 */
[----:B------:R-:W-:Y:S02]  /*8d00*/  HADD2.F32 R27, -RZ, R34.H0_H0 ;  /* 0x20000022ff1b7230 */ /* 0x000fe40000004100 */
[----:B------:R-:W-:Y:S01]  /*8d10*/  FFMA.FTZ R44, R24, R13, -R21 ;  /* 0x0000000d182c7223 */ /* 0x000fe20000010815 */
[----:B------:R-:W-:-:S02]  /*8d20*/  HADD2.F32 R30, -RZ, R46.H0_H0 ;  /* 0x2000002eff1e7230 */ /* 0x000fc40000004100 */
[C---:B------:R-:W-:Y:S01]  /*8d30*/  FFMA.FTZ R36, R3.reuse, R20, -R36 ;  /* 0x0000001403247223 */ /* 0x040fe20000010824 */
[----:B------:R-:W-:Y:S02]  /*8d40*/  HADD2.F32 R26, -RZ, R46.H1_H1 ;  /* 0x3000002eff1a7230 */ /* 0x000fe40000004100 */
[----:B------:R-:W-:Y:S01]  /*8d50*/  FFMA.FTZ R46, R24, R31, R35 ;  /* 0x0000001f182e7223 */ /* 0x000fe20000010023 */
[----:B------:R-:W-:Y:S02]  /*8d60*/  HADD2.F32 R15, -RZ, R14.H0_H0 ;  /* 0x2000000eff0f7230 */ /* 0x000fe40000004100 */
[----:B------:R-:W-:Y:S01]  /*8d70*/  FFMA.FTZ R24, R3, R28, R25 ;  /* 0x0000001c03187223 */ /* 0x000fe20000010019 */
        /* <DEDUP_REMOVED lines=30> */
.L_x_8187:
[----:B------:R-:W-:Y:S05]  /*8f60*/  BSYNC B1 ;  /* 0x0000000000017941 */ /* 0x000fea0003800000 */
.L_x_8186:
[----:B------:R-:W-:Y:S01]  /*8f70*/  PRMT R34, R54, 0x5410, R55 ;  /* 0x0000541036227816 */ /* 0x000fe20000000037 */
[----:B------:R-:W-:Y:S06]  /*8f80*/  @P0 BRA `(.L_x_8175) ;  /* 0x0000000400600947 */ /* 0x000fec0003800000 */
[----:B0-----:R-:W-:Y:S01]  /*8f90*/  SHF.R.U32.HI R3, RZ, 0x3, R229 ;  /* 0x00000003ff037819 */ /* 0x001fe200000116e5 */
[----:B-1----:R-:W0:Y:S01]  /*8fa0*/  LDS.128 R12, [R228+0x20400] ;  /* 0x02040000e40c7984 */ /* 0x002e220000000c00 */
        /* <DEDUP_REMOVED lines=86> */
.L_x_8175:
[----:B------:R-:W-:Y:S05]  /*9510*/  BSYNC B0 ;  /* 0x0000000000007941 */ /* 0x000fea0003800000 */
.L_x_8161:
        /* <DEDUP_REMOVED lines=8> */
.L_x_8158:
[----:B------:R-:W-:-:S13]  /*95a0*/  ISETP.NE.AND P0, PT, R186, 0x3, PT ;  /* 0x00000003ba00780c */ /* 0x000fda0003f05270 */
[----:B------:R-:W-:Y:S05]  /*95b0*/  @!P0 BRA `(.L_x_8188) ;  /* 0x0000000000048947 */ /* 0x000fea0003800000 */
[----:B------:R-:W-:Y:S01]  /*95c0*/  BPT.TRAP 0x1 ;  /* 0x000000040000795c */ /* 0x000fe20000300000 */
.L_x_8188:
[----:B------:R-:W-:Y:S01]  /*95d0*/  IMAD R21, R18, 0x8, R2 ;  /* 0x0000000812157824 */ /* 0x000fe200078e0202 */
[----:B------:R-:W-:-:S04]  /*95e0*/  SHF.L.U32 R58, R19, 0x1f, RZ ;  /* 0x0000001f133a7819 */ /* 0x000fc800000006ff */
[----:B------:R0:W0:Y:S01]  /*95f0*/  SYNCS.PHASECHK.TRANS64.TRYWAIT P2, [R21+URZ+0x28c30], R58 ;  /* 0x028c303a150075a7 */ /* 0x000022000804017f */
[----:B------:R-:W-:Y:S05]  /*9600*/  @!P0 BRA `(.L_x_8189) ;  /* 0x0000000000048947 */ /* 0x000fea0003800000 */
[----:B------:R-:W-:Y:S01]  /*9610*/  BPT.TRAP 0x1 ;  /* 0x000000040000795c */ /* 0x000fe20000300000 */
.L_x_8189:
[----:B012-4-:R-:W0:Y:S01]  /*9620*/  S2R R3, SR_TID.X ;  /* 0x0000000000037919 */ /* 0x017e220000002100 */
[----:B---3--:R-:W-:-:S05]  /*9630*/  VIADD R0, R2, 0x22400 ;  /* 0x0002240002007836 */ /* 0x008fca0000000000 */
[----:B------:R-:W-:-:S04]  /*9640*/  SHF.R.U32.HI R0, RZ, 0x4, R0 ;  /* 0x00000004ff007819 */ /* 0x000fc80000011600 */
[----:B------:R-:W-:Y:S02]  /*9650*/  LOP3.LUT R0, R0, 0x3fff, RZ, 0xc0, !PT ;  /* 0x00003fff00007812 */ /* 0x000fe400078ec0ff */
[----:B0-----:R-:W-:-:S04]  /*9660*/  LOP3.LUT R3, R3, 0x7f, RZ, 0xc0, !PT ;  /* 0x0000007f03037812 */ /* 0x001fc800078ec0ff */
[----:B------:R-:W-:Y:S01]  /*9670*/  ISETP.NE.AND P1, PT, R3, RZ, PT ;  /* 0x000000ff0300720c */ /* 0x000fe20003f25270 */
[----:B------:R-:W-:-:S12]  /*9680*/  @P2 BRA `(.L_x_8190) ;  /* 0x0000000000082947 */ /* 0x000fd80003800000 */
[----:B------:R-:W0:Y:S02]  /*9690*/  SYNCS.PHASECHK.TRANS64.TRYWAIT P2, [R21+URZ+0x28c30], R58 ;  /* 0x028c303a150075a7 */ /* 0x000e24000804017f */
[----:B0-----:R-:W-:Y:S05]  /*96a0*/  @!P2 BRA `(.L_x_8191) ;  /* 0x00000130000ca947 */ /* 0x001fea0003800000 */
.L_x_8190:
[----:B------:R-:W-:Y:S05]  /*96b0*/  WARPSYNC.ALL ;  /* 0x0000000000007948 */ /* 0x000fea0003800000 */
[----:B------:R-:W-:Y:S01]  /*96c0*/  LOP3.LUT R13, R0, 0x10000, RZ, 0xfc, !PT ;  /* 0x00010000000d7812 */ /* 0x000fe200078efcff */
[----:B------:R-:W-:Y:S01]  /*96d0*/  VIADD R0, R2, 0x20400 ;  /* 0x0002040002007836 */ /* 0x000fe20000000000 */
[----:B------:R-:W2:Y:S03]  /*96e0*/  LDL.LU R3, [R1+0x8] ;  /* 0x0000080001037983 */ /* 0x000ea60000300800 */
[----:B------:R-:W-:Y:S01]  /*96f0*/  IMAD R6, R18, 0x200, R13 ;  /* 0x0000020012067824 */ /* 0x000fe200078e020d */
[----:B-----5:R-:W-:Y:S01]  /*9700*/  WARPGROUP.ARRIVE ;  /* 0x00000000000079c5 */ /* 0x020fe20000000000 */
        /* <DEDUP_REMOVED lines=16> */
[----:B------:R-:W-:-:S02]  /*9810*/  IMAD.MOV.U32 R7, RZ, RZ, 0x40000040 ;  /* 0x40000040ff077424 */ /* 0x000fc400078e00ff */
[----:B------:R-:W-:-:S08]  /*9820*/  IMAD.IADD R0, R202, 0x1, R195 ;  /* 0x00000001ca007824 */ /* 0x000fd000078e02c3 */
[----:B------:R-:W-:Y:S01]  /*9830*/  HGMMA.64x64x16.F32 R24, gdesc[UR4], RZ, !UPT, gsb0 ;  /* 0x00e00000041879f0 */ /* 0x000fe2000c0008ff */
[----:B------:R-:W-:Y:S02]  /*9840*/  R2UR UR6, R8 ;  /* 0x00000000080672ca */ /* 0x000fe400000e0000 */
[----:B------:R-:W-:Y:S01]  /*9850*/  R2UR UR7, R9 ;  /* 0x00000000090772ca */ /* 0x000fe200000e0000 */
[----:B------:R-:W-:Y:S01]  /*9860*/  IMAD.MOV.U32 R9, RZ, RZ, 0x40000040 ;  /* 0x40000040ff097424 */ /* 0x000fe200078e00ff */
[----:B------:R-:W-:Y:S02]  /*9870*/  R2UR UR4, R10 ;  /* 0x000000000a0472ca */ /* 0x000fe400000e0000 */
[----:B------:R-:W-:Y:S02]  /*9880*/  R2UR UR5, R11 ;  /* 0x000000000b0572ca */ /* 0x000fe400000e0000 */
[----:B------:R-:W-:Y:S02]  /*9890*/  IADD3 R8, R4, 0x4, RZ ;  /* 0x0000000404087810 */ /* 0x000fe40007ffe0ff */
[----:B-1----:R-:W-:-:S13]  /*98a0*/  ISETP.NE.AND P2, PT, R230, 0x1, PT ;  /* 0x00000001e600780c */ /* 0x002fda0003f45270 */
        /* <DEDUP_REMOVED lines=21> */
[----:B------:R-:W-:Y:S01]  /*9a00*/  ULDC UR4, c[0x0][0x9d8] ;  /* 0x0002760000047ab9 */ /* 0x000fe20000000800 */
[----:B--2---:R-:W-:-:S04]  /*9a10*/  LOP3.LUT R3, R3, 0xf7ffffff, RZ, 0xc0, !PT ;  /* 0xf7ffffff03037812 */ /* 0x004fc800078ec0ff */
[----:B------:R-:W-:-:S05]  /*9a20*/  @P2 LOP3.LUT R3, R3, 0x8000000, RZ, 0xfc, !PT ;  /* 0x0800000003032812 */ /* 0x000fca00078efcff */
[----:B------:R2:W-:Y:S02]  /*9a30*/  STL [R1+0x8], R3 ;  /* 0x0000080301007387 */ /* 0x0005e40000100800 */
[----:B--2---:R-:W2:Y:S02]  /*9a40*/  @P2 LDC R3, c[0x0][0x44c] ;  /* 0x00011300ff032b82 */ /* 0x004ea40000000800 */
[----:B--2---:R-:W-:-:S05]  /*9a50*/  @P2 IMAD.HI.U32 R3, R0, R3, RZ ;  /* 0x0000000300032227 */ /* 0x004fca00078e00ff */
[----:B-1----:R-:W-:Y:S01]  /*9a60*/  @P2 SHF.R.U32.HI R0, RZ, R12, R3 ;  /* 0x0000000cff002219 */ /* 0x002fe20000011603 */
[----:B------:R-:W-:-:S04]  /*9a70*/  IMAD.MOV.U32 R3, RZ, RZ, -0x40 ;  /* 0xffffffc0ff037424 */ /* 0x000fc800078e00ff */
[----:B------:R-:W1:Y:S01]  /*9a80*/  SHFL.IDX PT, R14, R0, 0x1, 0x1c1f ;  /* 0x003c1f00000e7f89 */ /* 0x000e6200000e0000 */
[----:B------:R-:W-:Y:S01]  /*9a90*/  IMAD R3, R180, R3, 0x40 ;  /* 0x00000040b4037424 */ /* 0x000fe200078e0203 */
[----:B------:R-:W-:Y:S02]  /*9aa0*/  WARPGROUP.DEPBAR.LE gsb0, 0x0 ;  /* 0x00008000000079c5 */ /* 0x000fe40000010000 */
[----:B------:R-:W-:Y:S01]  /*9ab0*/  FMUL.FTZ R27, R27, UR4 ;  /* 0x000000041b1b7c20 */ /* 0x000fe20008410000 */
[----:B------:R-:W-:Y:S01]  /*9ac0*/  FMUL.FTZ R26, R26, UR4 ;  /* 0x000000041a1a7c20 */ /* 0x000fe20008410000 */
[----:B------:R-:W-:Y:S01]  /*9ad0*/  FMUL.FTZ R30, R30, UR4 ;  /* 0x000000041e1e7c20 */ /* 0x000fe20008410000 */
[----:B------:R-:W-:Y:S01]  /*9ae0*/  IADD3 R12, R194, 0x1, R3 ;  /* 0x00000001c20c7810 */ /* 0x000fe20007ffe003 */
[----:B------:R-:W-:Y:S01]  /*9af0*/  FMUL.FTZ R31, R31, UR4 ;  /* 0x000000041f1f7c20 */ /* 0x000fe20008410000 */
[----:B------:R-:W2:Y:S01]  /*9b00*/  MUFU.TANH R15, R26 ;  /* 0x0000001a000f7308 */ /* 0x000ea20000002400 */
[----:B------:R-:W-:Y:S01]  /*9b10*/  IADD3 R3, -R189, R3, R194 ;  /* 0x00000003bd037210 */ /* 0x000fe20007ffe1c2 */
[----:B------:R-:W-:Y:S01]  /*9b20*/  FMUL.FTZ R34, R34, UR4 ;  /* 0x0000000422227c20 */ /* 0x000fe20008410000 */
[----:B------:R-:W-:Y:S01]  /*9b30*/  IADD3 R12, -R193, R12, -R189 ;  /* 0x0000000cc10c7210 */ /* 0x000fe20007ffe9bd */
        /* <DEDUP_REMOVED lines=9> */
[--C-:B-1----:R-:W-:Y:S01]  /*9bd0*/  VIADDMNMX R14, R14, R12, R3.reuse, PT ;  /* 0x0000000c0e0e7246 */ /* 0x102fe20003800103 */
[----:B------:R-:W-:Y:S01]  /*9be0*/  FMUL.FTZ R51, R51, UR4 ;  /* 0x0000000433337c20 */ /* 0x000fe20008410000 */
[----:B------:R-:W-:Y:S01]  /*9bf0*/  FMUL.FTZ R54, R54, UR4 ;  /* 0x0000000436367c20 */ /* 0x000fe20008410000 */
[----:B------:R-:W1:Y:S01]  /*9c00*/  MUFU.TANH R30, R30 ;  /* 0x0000001e001e7308 */ /* 0x000e620000002400 */
[C---:B------:R-:W-:Y:S01]  /*9c10*/  ISETP.GT.AND P2, PT, R14.reuse, RZ, PT ;  /* 0x000000ff0e00720c */ /* 0x040fe20003f44270 */
[----:B------:R-:W-:Y:S01]  /*9c20*/  FMUL.FTZ R55, R55, UR4 ;  /* 0x0000000437377c20 */ /* 0x000fe20008410000 */
[C---:B------:R-:W-:Y:S01]  /*9c30*/  ISETP.GT.AND P3, PT, R14.reuse, 0x1, PT ;  /* 0x000000010e00780c */ /* 0x040fe20003f64270 */
[----:B------:R-:W4:Y:S01]  /*9c40*/  SHFL.IDX PT, R0, R0, RZ, 0x1c1f ;  /* 0x001c1fff00007589 */ /* 0x000f2200000e0000 */
[----:B------:R-:W-:Y:S01]  /*9c50*/  ISETP.GT.AND P4, PT, R14, 0x8, PT ;  /* 0x000000080e00780c */ /* 0x000fe20003f84270 */
[----:B------:R-:W-:Y:S01]  /*9c60*/  FMUL.FTZ R25, R25, UR4 ;  /* 0x0000000419197c20 */ /* 0x000fe20008410000 */
[----:B--2---:R-:W-:Y:S01]  /*9c70*/  FSEL R15, R15, -INF , P2 ;  /* 0xff8000000f0f7808 */ /* 0x004fe20001000000 */
[----:B------:R-:W2:Y:S01]  /*9c80*/  MUFU.TANH R31, R31 ;  /* 0x0000001f001f7308 */ /* 0x000ea20000002400 */
[----:B---3--:R-:W-:Y:S01]  /*9c90*/  FSEL R26, R27, -INF , P3 ;  /* 0xff8000001b1a7808 */ /* 0x008fe20001800000 */
[----:B------:R-:W-:Y:S01]  /*9ca0*/  FMUL.FTZ R24, R24, UR4 ;  /* 0x0000000418187c20 */ /* 0x000fe20008410000 */
[----:B------:R-:W-:Y:S01]  /*9cb0*/  ISETP.GT.AND P2, PT, R14, 0x9, PT ;  /* 0x000000090e00780c */ /* 0x000fe20003f44270 */
[----:B------:R-:W-:Y:S01]  /*9cc0*/  FMUL.FTZ R28, R28, UR4 ;  /* 0x000000041c1c7c20 */ /* 0x000fe20008410000 */
[----:B------:R-:W-:Y:S01]  /*9cd0*/  FMNMX.FTZ R20, R15, R26, !PT ;  /* 0x0000001a0f147209 */ /* 0x000fe20007810000 */
[----:B------:R-:W-:Y:S01]  /*9ce0*/  FMUL.FTZ R29, R29, UR4 ;  /* 0x000000041d1d7c20 */ /* 0x000fe20008410000 */
[----:B------:R-:W-:Y:S01]  /*9cf0*/  ISETP.GT.AND P3, PT, R14, 0x10, PT ;  /* 0x000000100e00780c */ /* 0x000fe20003f64270 */
[----:B------:R-:W3:Y:S01]  /*9d00*/  MUFU.TANH R34, R34 ;  /* 0x0000002200227308 */ /* 0x000ee20000002400 */
        /* <DEDUP_REMOVED lines=14> */
[----:B----4-:R-:W-:Y:S01]  /*9df0*/  VIADDMNMX R0, R0, R12, R3, PT ;  /* 0x0000000c00007246 */ /* 0x010fe20003800103 */
        /* <DEDUP_REMOVED lines=11> */
[----:B------:R-:W-:Y:S01]  /*9eb0*/  ISETP.GT.AND P2, PT, R14, 0x19, PT ;  /* 0x000000190e00780c */ /* 0x000fe20003f44270 */
[----:B------:R-:W-:Y:S01]  /*9ec0*/  ULDC UR4, c[0x0][0x988] ;  /* 0x0002620000047ab9 */ /* 0x000fe20000000800 */
[----:B------:R-:W-:-:S02]  /*9ed0*/  FMNMX.FTZ R20, R63, R20, !PT ;  /* 0x000000143f147209 */ /* 0x000fc40007810000 */
[----:B------:R-:W-:Y:S01]  /*9ee0*/  ISETP.GT.AND P5, PT, R0, 0x20, PT ;  /* 0x000000200000780c */ /* 0x000fe20003fa4270 */
[----:B------:R-:W1:Y:S01]  /*9ef0*/  MUFU.TANH R42, R42 ;  /* 0x0000002a002a7308 */ /* 0x000e620000002400 */
[----:B--2---:R-:W-:Y:S02]  /*9f00*/  FSEL R65, R38, -INF , P3 ;  /* 0xff80000026417808 */ /* 0x004fe40001800000 */
[----:B------:R-:W-:Y:S02]  /*9f10*/  ISETP.GT.AND P3, PT, R14, 0x20, PT ;  /* 0x000000200e00780c */ /* 0x000fe40003f64270 */
[----:B------:R-:W-:-:S03]  /*9f20*/  FMNMX.FTZ R20, R65, R20, !PT ;  /* 0x0000001441147209 */ /* 0x000fc60007810000 */
[----:B------:R-:W2:Y:S01]  /*9f30*/  MUFU.TANH R43, R43 ;  /* 0x0000002b002b7308 */ /* 0x000ea20000002400 */
[----:B---3--:R-:W-:Y:S02]  /*9f40*/  FSEL R67, R39, -INF , P2 ;  /* 0xff80000027437808 */ /* 0x008fe40001000000 */
[----:B------:R-:W-:Y:S02]  /*9f50*/  ISETP.GT.AND P2, PT, R14, 0x21, PT ;  /* 0x000000210e00780c */ /* 0x000fe40003f44270 */
[----:B------:R-:W-:-:S03]  /*9f60*/  FMNMX.FTZ R20, R67, R20, !PT ;  /* 0x0000001443147209 */ /* 0x000fc60007810000 */
[----:B------:R-:W3:Y:S01]  /*9f70*/  MUFU.TANH R46, R46 ;  /* 0x0000002e002e7308 */ /* 0x000ee20000002400 */
        /* <DEDUP_REMOVED lines=29> */
[----:B------:R-:W-:Y:S02]  /*a150*/  ISETP.GT.AND P2, PT, R0, RZ, PT ;  /* 0x000000ff0000720c */ /* 0x000fe40003f44270 */
[----:B------:R-:W-:-:S03]  /*a160*/  FMNMX.FTZ R20, R55, R20, !PT ;  /* 0x0000001437147209 */ /* 0x000fc60007810000 */
[----:B------:R-:W-:Y:S01]  /*a170*/  MUFU.TANH R28, R28 ;  /* 0x0000001c001c7308 */ /* 0x000fe20000002400 */
[----:B---3--:R-:W-:Y:S01]  /*a180*/  FSEL R12, R14, -INF , P3 ;  /* 0xff8000000e0c7808 */ /* 0x008fe20001800000 */
[----:B------:R-:W2:Y:S01]  /*a190*/  SHFL.BFLY PT, R27, R20, 0x2, 0x1f ;  /* 0x0c401f00141b7f89 */ /* 0x000ea200000e0000 */
[----:B------:R-:W-:-:S05]  /*a1a0*/  ISETP.GT.AND P3, PT, R0, 0x10, PT ;  /* 0x000000100000780c */ /* 0x000fca0003f64270 */
[----:B------:R-:W3:Y:S01]  /*a1b0*/  MUFU.TANH R29, R29 ;  /* 0x0000001d001d7308 */ /* 0x000ee20000002400 */
[----:B-1----:R-:W-:Y:S02]  /*a1c0*/  FSEL R3, R24, -INF , P2 ;  /* 0xff80000018037808 */ /* 0x002fe40001000000 */
[----:B------:R-:W-:Y:S02]  /*a1d0*/  ISETP.GT.AND P2, PT, R0, 0x9, PT ;  /* 0x000000090000780c */ /* 0x000fe40003f44270 */
[----:B------:R-:W-:-:S03]  /*a1e0*/  FMNMX.FTZ R14, R3, R12, !PT ;  /* 0x0000000c030e7209 */ /* 0x000fc60007810000 */
[----:B------:R-:W1:Y:S08]  /*a1f0*/  MUFU.TANH R32, R32 ;  /* 0x0000002000207308 */ /* 0x000e700000002400 */
[----:B------:R-:W4:Y:S01]  /*a200*/  MUFU.TANH R31, R33 ;  /* 0x00000021001f7308 */ /* 0x000f220000002400 */
[----:B--2---:R-:W-:Y:S02]  /*a210*/  FMNMX.FTZ R20, R20, R27, !PT ;  /* 0x0000001b14147209 */ /* 0x004fe40007810000 */
[----:B---3--:R-:W-:-:S02]  /*a220*/  FSEL R27, R29, -INF , P2 ;  /* 0xff8000001d1b7808 */ /* 0x008fc40001000000 */
[----:B------:R-:W-:Y:S01]  /*a230*/  ISETP.GT.AND P2, PT, R0, 0x11, PT ;  /* 0x000000110000780c */ /* 0x000fe20003f44270 */
[----:B------:R-:W2:Y:S02]  /*a240*/  SHFL.BFLY PT, R25, R20, 0x1, 0x1f ;  /* 0x0c201f0014197f89 */ /* 0x000ea400000e0000 */
[----:B------:R-:W3:Y:S01]  /*a250*/  MUFU.TANH R36, R36 ;  /* 0x0000002400247308 */ /* 0x000ee20000002400 */
[----:B-1----:R-:W-:Y:S02]  /*a260*/  FSEL R29, R32, -INF , P3 ;  /* 0xff800000201d7808 */ /* 0x002fe40001800000 */
[----:B------:R-:W-:-:S05]  /*a270*/  ISETP.GT.AND P3, PT, R0, 0x18, PT ;  /* 0x000000180000780c */ /* 0x000fca0003f64270 */
[----:B------:R-:W1:Y:S01]  /*a280*/  MUFU.TANH R35, R37 ;  /* 0x0000002500237308 */ /* 0x000e620000002400 */
[----:B----4-:R-:W-:Y:S02]  /*a290*/  FSEL R31, R31, -INF , P2 ;  /* 0xff8000001f1f7808 */ /* 0x010fe40001000000 */
[----:B------:R-:W-:-:S05]  /*a2a0*/  ISETP.GT.AND P2, PT, R0, 0x19, PT ;  /* 0x000000190000780c */ /* 0x000fca0003f44270 */
[----:B------:R-:W4:Y:S01]  /*a2b0*/  MUFU.TANH R40, R40 ;  /* 0x0000002800287308 */ /* 0x000f220000002400 */
[----:B---3--:R-:W-:Y:S02]  /*a2c0*/  FSEL R33, R36, -INF , P3 ;  /* 0xff80000024217808 */ /* 0x008fe40001800000 */
[----:B------:R-:W-:Y:S02]  /*a2d0*/  ISETP.GT.AND P3, PT, R0, 0x28, PT ;  /* 0x000000280000780c */ /* 0x000fe40003f64270 */
[----:B--2---:R-:W-:-:S03]  /*a2e0*/  FMNMX.FTZ R20, R20, R25, !PT ;  /* 0x0000001914147209 */ /* 0x004fc60007810000 */
[----:B------:R-:W2:Y:S01]  /*a2f0*/  MUFU.TANH R39, R41 ;  /* 0x0000002900277308 */ /* 0x000ea20000002400 */
[----:B------:R-:W-:Y:S02]  /*a300*/  FSEL R25, R28, -INF , P4 ;  /* 0xff8000001c197808 */ /* 0x000fe40002000000 */
[----:B-1----:R-:W-:Y:S02]  /*a310*/  FSEL R35, R35, -INF , P2 ;  /* 0xff80000023237808 */ /* 0x002fe40001000000 */
[----:B------:R-:W-:Y:S01]  /*a320*/  FMNMX.FTZ R24, R25, R14, !PT ;  /* 0x0000000e19187209 */ /* 0x000fe20007810000 */
[----:B------:R-:W-:Y:S01]  /*a330*/  IMAD.U32 R14, RZ, RZ, UR4 ;  /* 0x00000004ff0e7e24 */ /* 0x000fe2000f8e00ff */
[----:B------:R-:W-:Y:S01]  /*a340*/  ISETP.GT.AND P4, PT, R0, 0x21, PT ;  /* 0x000000210000780c */ /* 0x000fe20003f84270 */
[----:B------:R-:W1:Y:S01]  /*a350*/  MUFU.TANH R44, R44 ;  /* 0x0000002c002c7308 */ /* 0x000e620000002400 */
[----:B------:R-:W-:Y:S01]  /*a360*/  FMNMX.FTZ R24, R27, R24, !PT ;  /* 0x000000181b187209 */ /* 0x000fe20007810000 */
[----:B------:R-:W-:Y:S01]  /*a370*/  FMUL.FTZ R28, R20, R14 ;  /* 0x0000000e141c7220 */ /* 0x000fe20000410000 */
[----:B----4-:R-:W-:-:S02]  /*a380*/  FSEL R37, R40, -INF , P5 ;  /* 0xff80000028257808 */ /* 0x010fc40002800000 */
[----:B------:R-:W-:Y:S02]  /*a390*/  FMNMX.FTZ R24, R29, R24, !PT ;  /* 0x000000181d187209 */ /* 0x000fe40007810000 */
[C---:B------:R-:W-:Y:S01]  /*a3a0*/  ISETP.GT.AND P2, PT, R0.reuse, 0x29, PT ;  /* 0x000000290000780c */ /* 0x040fe20003f44270 */
[----:B------:R-:W3:Y:S01]  /*a3b0*/  MUFU.TANH R43, R45 ;  /* 0x0000002d002b7308 */ /* 0x000ee20000002400 */
[----:B------:R-:W-:Y:S02]  /*a3c0*/  FMNMX.FTZ R24, R31, R24, !PT ;  /* 0x000000181f187209 */ /* 0x000fe40007810000 */
[----:B--2---:R-:W-:Y:S02]  /*a3d0*/  FSEL R39, R39, -INF , P4 ;  /* 0xff80000027277808 */ /* 0x004fe40002000000 */
[----:B------:R-:W-:Y:S02]  /*a3e0*/  FMNMX.FTZ R24, R33, R24, !PT ;  /* 0x0000001821187209 */ /* 0x000fe40007810000 */
[----:B------:R-:W-:Y:S01]  /*a3f0*/  ISETP.GT.AND P5, PT, R0, 0x30, PT ;  /* 0x000000300000780c */ /* 0x000fe20003fa4270 */
[----:B------:R-:W2:Y:S01]  /*a400*/  MUFU.TANH R48, R48 ;  /* 0x0000003000307308 */ /* 0x000ea20000002400 */
[----:B------:R-:W-:-:S02]  /*a410*/  FMNMX.FTZ R24, R35, R24, !PT ;  /* 0x0000001823187209 */ /* 0x000fc40007810000 */
[----:B-1----:R-:W-:Y:S02]  /*a420*/  FSEL R41, R44, -INF , P3 ;  /* 0xff8000002c297808 */ /* 0x002fe40001800000 */
[----:B------:R-:W-:Y:S02]  /*a430*/  FMNMX.FTZ R24, R37, R24, !PT ;  /* 0x0000001825187209 */ /* 0x000fe40007810000 */
[----:B------:R-:W-:Y:S01]  /*a440*/  ISETP.GT.AND P3, PT, R0, 0x38, PT ;  /* 0x000000380000780c */ /* 0x000fe20003f64270 */
[----:B------:R-:W1:Y:S01]  /*a450*/  MUFU.TANH R47, R49 ;  /* 0x00000031002f7308 */ /* 0x000e620000002400 */
[----:B------:R-:W-:Y:S02]  /*a460*/  FMNMX.FTZ R24, R39, R24, !PT ;  /* 0x0000001827187209 */ /* 0x000fe40007810000 */
[----:B---3--:R-:W-:Y:S02]  /*a470*/  FSEL R43, R43, -INF , P2 ;  /* 0xff8000002b2b7808 */ /* 0x008fe40001000000 */
[----:B------:R-:W-:-:S02]  /*a480*/  FMNMX.FTZ R24, R41, R24, !PT ;  /* 0x0000001829187209 */ /* 0x000fc40007810000 */
[----:B------:R-:W-:Y:S01]  /*a490*/  ISETP.GT.AND P2, PT, R0, 0x31, PT ;  /* 0x000000310000780c */ /* 0x000fe20003f44270 */
[----:B------:R-:W3:Y:S01]  /*a4a0*/  MUFU.TANH R52, R52 ;  /* 0x0000003400347308 */ /* 0x000ee20000002400 */
[----:B--2---:R-:W-:Y:S02]  /*a4b0*/  FSEL R45, R48, -INF , P5 ;  /* 0xff800000302d7808 */ /* 0x004fe40002800000 */
[----:B------:R-:W-:Y:S02]  /*a4c0*/  FMNMX.FTZ R24, R43, R24, !PT ;  /* 0x000000182b187209 */ /* 0x000fe40007810000 */
[----:B------:R-:W-:Y:S02]  /*a4d0*/  FSETP.NEU.FTZ.AND P4, PT, R20, -INF , PT ;  /* 0xff8000001400780b */ /* 0x000fe40003f9d000 */
[----:B------:R-:W-:Y:S01]  /*a4e0*/  FMNMX.FTZ R24, R45, R24, !PT ;  /* 0x000000182d187209 */ /* 0x000fe20007810000 */
[----:B------:R-:W2:Y:S01]  /*a4f0*/  MUFU.TANH R51, R53 ;  /* 0x0000003500337308 */ /* 0x000ea20000002400 */
[----:B-1----:R-:W-:-:S02]  /*a500*/  FSEL R47, R47, -INF , P2 ;  /* 0xff8000002f2f7808 */ /* 0x002fc40001000000 */
[----:B------:R-:W-:Y:S02]  /*a510*/  ISETP.GT.AND P2, PT, R0, 0x39, PT ;  /* 0x000000390000780c */ /* 0x000fe40003f44270 */
[----:B------:R-:W-:Y:S02]  /*a520*/  FMNMX.FTZ R24, R47, R24, !PT ;  /* 0x000000182f187209 */ /* 0x000fe40007810000 */
[----:B------:R-:W-:Y:S02]  /*a530*/  FSEL R28, R28, RZ, P4 ;  /* 0x000000ff1c1c7208 */ /* 0x000fe40002000000 */
[----:B---3--:R-:W-:-:S03]  /*a540*/  FSEL R49, R52, -INF , P3 ;  /* 0xff80000034317808 */ /* 0x008fc60001800000 */
[--C-:B------:R-:W-:Y:S01]  /*a550*/  FFMA.FTZ R15, R15, R14, -R28.reuse ;  /* 0x0000000e0f0f7223 */ /* 0x100fe2000001081c */
[----:B------:R-:W-:Y:S01]  /*a560*/  FMNMX.FTZ R24, R49, R24, !PT ;  /* 0x0000001831187209 */ /* 0x000fe20007810000 */
[-CC-:B------:R-:W-:Y:S01]  /*a570*/  FFMA.FTZ R26, R26, R14.reuse, -R28.reuse ;  /* 0x0000000e1a1a7223 */ /* 0x180fe2000001081c */
[-CC-:B------:R-:W-:Y:S01]  /*a580*/  FFMA.FTZ R57, R57, R14.reuse, -R28.reuse ;  /* 0x0000000e39397223 */ /* 0x180fe2000001081c */
[----:B------:R1:W-:Y:S01]  /*a590*/  MUFU.EX2 R165, R15 ;  /* 0x0000000f00a57308 */ /* 0x0003e20000000800 */
[----:B--2---:R-:W-:Y:S01]  /*a5a0*/  FSEL R51, R51, -INF , P2 ;  /* 0xff80000033337808 */ /* 0x004fe20001000000 */
        /* <DEDUP_REMOVED lines=8> */
[----:B-1----:R-:W1:Y:S01]  /*a630*/  SHFL.BFLY PT, R15, R24, 0x2, 0x1f ;  /* 0x0c401f00180f7f89 */ /* 0x002e6200000e0000 */
        /* <DEDUP_REMOVED lines=8> */
[----:B------:R-:W2:Y:S08]  /*a6c0*/  MUFU.EX2 R32, R59 ;  /* 0x0000003b00207308 */ /* 0x000eb00000000800 */
[----:B------:R-:W-:Y:S01]  /*a6d0*/  MUFU.EX2 R61, R61 ;  /* 0x0000003d003d7308 */ /* 0x000fe20000000800 */
[----:B-1----:R-:W-:-:S05]  /*a6e0*/  FMNMX.FTZ R0, R24, R15, !PT ;  /* 0x0000000f18007209 */ /* 0x002fca0007810000 */
[----:B------:R-:W1:Y:S02]  /*a6f0*/  SHFL.BFLY PT, R15, R0, 0x1, 0x1f ;  /* 0x0c201f00000f7f89 */ /* 0x000e6400000e0000 */
[----:B------:R-:W3:Y:S01]  /*a700*/  MUFU.EX2 R34, R63 ;  /* 0x0000003f00227308 */ /* 0x000ee20000000800 */
[----:B--2---:R-:W-:-:S07]  /*a710*/  F2FP.F16.F32.PACK_AB R167, R32, R57 ;  /* 0x0000003920a7723e */ /* 0x004fce00000000ff */
[----:B------:R-:W-:Y:S08]  /*a720*/  MUFU.EX2 R65, R65 ;  /* 0x0000004100417308 */ /* 0x000ff00000000800 */
[----:B------:R-:W2:Y:S01]  /*a730*/  MUFU.EX2 R36, R67 ;  /* 0x0000004300247308 */ /* 0x000ea20000000800 */
[----:B---3--:R-:W-:Y:S02]  /*a740*/  F2FP.F16.F32.PACK_AB R161, R34, R61 ;  /* 0x0000003d22a1723e */ /* 0x008fe400000000ff */
[----:B-1----:R-:W-:-:S05]  /*a750*/  FMNMX.FTZ R15, R0, R15, !PT ;  /* 0x0000000f000f7209 */ /* 0x002fca0007810000 */
[----:B------:R-:W-:Y:S01]  /*a760*/  MUFU.EX2 R69, R69 ;  /* 0x0000004500457308 */ /* 0x000fe20000000800 */
[C---:B------:R-:W-:Y:S01]  /*a770*/  FSETP.NEU.FTZ.AND P2, PT, R15.reuse, -INF , PT ;  /* 0xff8000000f00780b */ /* 0x040fe20003f5d000 */
[----:B------:R-:W-:-:S06]  /*a780*/  FMUL.FTZ R0, R15, R14 ;  /* 0x0000000e0f007220 */ /* 0x000fcc0000410000 */
[----:B------:R-:W1:Y:S01]  /*a790*/  MUFU.EX2 R38, R71 ;  /* 0x0000004700267308 */ /* 0x000e620000000800 */
[----:B------:R-:W-:Y:S01]  /*a7a0*/  FSEL R24, R0, RZ, P2 ;  /* 0x000000ff00187208 */ /* 0x000fe20001000000 */
[----:B------:R-:W-:Y:S01]  /*a7b0*/  FADD.FTZ R0, R165, R30 ;  /* 0x0000001ea5007221 */ /* 0x000fe20000010000 */
[----:B------:R-:W-:Y:S02]  /*a7c0*/  F2FP.F16.F32.PACK_AB R165, R30, R165 ;  /* 0x000000a51ea5723e */ /* 0x000fe400000000ff */
[----:B--2---:R-:W-:Y:S01]  /*a7d0*/  F2FP.F16.F32.PACK_AB R163, R36, R65 ;  /* 0x0000004124a3723e */ /* 0x004fe200000000ff */
        /* <DEDUP_REMOVED lines=17> */
[----:B------:R-:W-:Y:S01]  /*a8f0*/  FFMA.FTZ R24, R51, R14, -R24 ;  /* 0x0000000e33187223 */ /* 0x000fe20000010818 */
[----:B-1----:R-:W-:-:S04]  /*a900*/  F2FP.F16.F32.PACK_AB R157, R38, R69 ;  /* 0x00000045269d723e */ /* 0x002fc800000000ff */
[----:B------:R-:W1:Y:S08]  /*a910*/  MUFU.EX2 R25, R25 ;  /* 0x0000001900197308 */ /* 0x000e700000000800 */
[----:B------:R3:W4:Y:S01]  /*a920*/  MUFU.EX2 R166, R27 ;  /* 0x0000001b00a67308 */ /* 0x0007220000000800 */
[----:B--2---:R-:W-:Y:S01]  /*a930*/  FADD.FTZ R44, R3, R12 ;  /* 0x0000000c032c7221 */ /* 0x004fe20000010000 */
[----:B------:R-:W-:-:S06]  /*a940*/  F2FP.F16.F32.PACK_AB R164, R12, R3 ;  /* 0x000000030ca4723e */ /* 0x000fcc00000000ff */
[----:B------:R-:W2:Y:S01]  /*a950*/  MUFU.EX2 R29, R29 ;  /* 0x0000001d001d7308 */ /* 0x000ea20000000800 */
[----:B---3--:R-:W-:Y:S01]  /*a960*/  FADD.FTZ R27, R57, R0 ;  /* 0x00000000391b7221 */ /* 0x008fe20000010000 */
[----:B------:R-:W-:-:S03]  /*a970*/  @!P1 VIADD R0, R21, 0x28c40 ;  /* 0x00028c4015009836 */ /* 0x000fc60000000000 */
[----:B------:R-:W-:Y:S01]  /*a980*/  FADD.FTZ R46, R32, R27 ;  /* 0x0000001b202e7221 */ /* 0x000fe20000010000 */
[----:B-1----:R-:W-:Y:S01]  /*a990*/  FADD.FTZ R27, R25, R44 ;  /* 0x0000002c191b7221 */ /* 0x002fe20000010000 */
[----:B------:R-:W-:Y:S01]  /*a9a0*/  @!P1 PRMT R0, RZ, 0x654, R0 ;  /* 0x00000654ff009816 */ /* 0x000fe20000000000 */
[----:B------:R1:W3:Y:S02]  /*a9b0*/  MUFU.EX2 R160, R31 ;  /* 0x0000001f00a07308 */ /* 0x0002e40000000800 */
[C---:B----4-:R-:W-:Y:S01]  /*a9c0*/  FADD.FTZ R44, R166.reuse, R27 ;  /* 0x0000001ba62c7221 */ /* 0x050fe20000010000 */
[----:B------:R4:W-:Y:S01]  /*a9d0*/  @!P1 SYNCS.ARRIVE.TRANS64.RED.A1T0 RZ, [R0+URZ], RZ ;  /* 0x000000ff00ff99a7 */ /* 0x0009e2000810043f */
[----:B------:R-:W-:Y:S01]  /*a9e0*/  F2FP.F16.F32.PACK_AB R166, R166, R25 ;  /* 0x00000019a6a6723e */ /* 0x000fe200000000ff */
[----:B------:R-:W-:Y:S01]  /*a9f0*/  BAR.SYNC.DEFER_BLOCKING 0xf, 0x100 ;  /* 0x03c4000000007b1d */ /* 0x000fe20000010000 */
[----:B-1----:R-:W-:Y:S01]  /*aa00*/  FADD.FTZ R31, R61, R46 ;  /* 0x0000002e3d1f7221 */ /* 0x002fe20000010000 */
[----:B--2---:R-:W-:-:S04]  /*aa10*/  FADD.FTZ R27, R29, R44 ;  /* 0x0000002c1d1b7221 */ /* 0x004fc80000010000 */
[----:B------:R-:W1:Y:S01]  /*aa20*/  MUFU.EX2 R33, R33 ;  /* 0x0000002100217308 */ /* 0x000e620000000800 */
[----:B------:R-:W-:Y:S01]  /*aa30*/  FADD.FTZ R46, R34, R31 ;  /* 0x0000001f222e7221 */ /* 0x000fe20000010000 */
[----:B---3--:R-:W-:-:S03]  /*aa40*/  FADD.FTZ R30, R160, R27 ;  /* 0x0000001ba01e7221 */ /* 0x008fc60000010000 */
[----:B------:R-:W-:-:S03]  /*aa50*/  FADD.FTZ R31, R65, R46 ;  /* 0x0000002e411f7221 */ /* 0x000fc60000010000 */
[----:B------:R-:W2:Y:S01]  /*aa60*/  MUFU.EX2 R162, R35 ;  /* 0x0000002300a27308 */ /* 0x000ea20000000800 */
[----:B------:R-:W-:Y:S01]  /*aa70*/  F2FP.F16.F32.PACK_AB R160, R160, R29 ;  /* 0x0000001da0a0723e */ /* 0x000fe200000000ff */
[----:B------:R-:W-:-:S04]  /*aa80*/  FADD.FTZ R44, R36, R31 ;  /* 0x0000001f242c7221 */ /* 0x000fc80000010000 */
[----:B------:R-:W-:Y:S02]  /*aa90*/  FADD.FTZ R31, R69, R44 ;  /* 0x0000002c451f7221 */ /* 0x000fe40000010000 */
[----:B------:R-:W3:Y:S01]  /*aaa0*/  MUFU.EX2 R37, R37 ;  /* 0x0000002500257308 */ /* 0x000ee20000000800 */
[----:B-1----:R-:W-:Y:S01]  /*aab0*/  FADD.FTZ R27, R33, R30 ;  /* 0x0000001e211b7221 */ /* 0x002fe20000010000 */
[----:B------:R1:W-:Y:S01]  /*aac0*/  STSM.16.M88.4 [R197+0x26800], R164 ;  /* 0x026800a4c5007844 */ /* 0x0003e20000000200 */
[----:B------:R-:W-:-:S05]  /*aad0*/  FADD.FTZ R32, R38, R31 ;  /* 0x0000001f26207221 */ /* 0x000fca0000010000 */
[----:B------:R-:W0:Y:S01]  /*aae0*/  MUFU.EX2 R156, R39 ;  /* 0x00000027009c7308 */ /* 0x000e220000000800 */
[C---:B--2---:R-:W-:Y:S01]  /*aaf0*/  FADD.FTZ R30, R162.reuse, R27 ;  /* 0x0000001ba21e7221 */ /* 0x044fe20000010000 */
[----:B------:R-:W-:-:S05]  /*ab00*/  F2FP.F16.F32.PACK_AB R162, R162, R33 ;  /* 0x00000021a2a2723e */ /* 0x000fca00000000ff */
[----:B------:R1:W-:Y:S01]  /*ab10*/  STSM.16.M88.4 [R200], R160 ;  /* 0x000000a0c8007844 */ /* 0x0003e20000000200 */
[----:B------:R-:W2:Y:S01]  /*ab20*/  MUFU.EX2 R73, R73 ;  /* 0x0000004900497308 */ /* 0x000ea20000000800 */
[----:B---3--:R-:W-:-:S07]  /*ab30*/  FADD.FTZ R3, R37, R30 ;  /* 0x0000001e25037221 */ /* 0x008fce0000010000 */
[----:B------:R-:W3:Y:S01]  /*ab40*/  MUFU.EX2 R41, R41 ;  /* 0x0000002900297308 */ /* 0x000ee20000000800 */
[C---:B0-----:R-:W-:Y:S01]  /*ab50*/  FADD.FTZ R12, R156.reuse, R3 ;  /* 0x000000039c0c7221 */ /* 0x041fe20000010000 */
[----:B------:R-:W-:-:S06]  /*ab60*/  F2FP.F16.F32.PACK_AB R156, R156, R37 ;  /* 0x000000259c9c723e */ /* 0x000fcc00000000ff */
[----:B------:R-:W0:Y:S01]  /*ab70*/  MUFU.EX2 R40, R75 ;  /* 0x0000004b00287308 */ /* 0x000e220000000800 */
[----:B--2---:R-:W-:-:S07]  /*ab80*/  FADD.FTZ R25, R73, R32 ;  /* 0x0000002049197221 */ /* 0x004fce0000010000 */
[----:B------:R-:W2:Y:S01]  /*ab90*/  MUFU.EX2 R26, R43 ;  /* 0x0000002b001a7308 */ /* 0x000ea20000000800 */
[----:B---3--:R-:W-:-:S07]  /*aba0*/  FADD.FTZ R3, R41, R12 ;  /* 0x0000000c29037221 */ /* 0x008fce0000010000 */
[----:B------:R-:W-:Y:S01]  /*abb0*/  MUFU.EX2 R77, R77 ;  /* 0x0000004d004d7308 */ /* 0x000fe20000000800 */
[C---:B0-----:R-:W-:Y:S01]  /*abc0*/  F2FP.F16.F32.PACK_AB R159, R40.reuse, R73 ;  /* 0x00000049289f723e */ /* 0x041fe200000000ff */
[----:B------:R-:W-:-:S06]  /*abd0*/  FADD.FTZ R40, R40, R25 ;  /* 0x0000001928287221 */ /* 0x000fcc0000010000 */
[----:B------:R-:W0:Y:S01]  /*abe0*/  MUFU.EX2 R42, R79 ;  /* 0x0000004f002a7308 */ /* 0x000e220000000800 */
[C---:B--2---:R-:W-:Y:S01]  /*abf0*/  F2FP.F16.F32.PACK_AB R158, R26.reuse, R41 ;  /* 0x000000291a9e723e */ /* 0x044fe200000000ff */
[----:B------:R-:W-:-:S04]  /*ac00*/  FADD.FTZ R26, R26, R3 ;  /* 0x000000031a1a7221 */ /* 0x000fc80000010000 */
[----:B------:R1:W-:Y:S02]  /*ac10*/  STSM.16.M88.4 [R198], R156 ;  /* 0x0000009cc6007844 */ /* 0x0003e40000000200 */
[----:B------:R-:W-:Y:S08]  /*ac20*/  MUFU.EX2 R45, R45 ;  /* 0x0000002d002d7308 */ /* 0x000ff00000000800 */
[----:B----4-:R-:W2:Y:S01]  /*ac30*/  MUFU.EX2 R0, R47 ;  /* 0x0000002f00007308 */ /* 0x010ea20000000800 */
        /* <DEDUP_REMOVED lines=8> */
[----:B------:R-:W-:Y:S01]  /*acc0*/  MUFU.EX2 R49, R49 ;  /* 0x0000003100317308 */ /* 0x000fe20000000800 */
[----:B0-----:R-:W-:-:S07]  /*acd0*/  FADD.FTZ R3, R81, R42 ;  /* 0x0000002a51037221 */ /* 0x001fce0000010000 */
[----:B------:R-:W0:Y:S01]  /*ace0*/  MUFU.EX2 R24, R24 ;  /* 0x0000001800187308 */ /* 0x000e220000000800 */
[C---:B---3--:R-:W-:Y:S01]  /*acf0*/  F2FP.F16.F32.PACK_AB R155, R28.reuse, R81 ;  /* 0x000000511c9b723e */ /* 0x048fe200000000ff */
[----:B------:R-:W-:Y:S01]  /*ad00*/  FADD.FTZ R3, R28, R3 ;  /* 0x000000031c037221 */ /* 0x000fe20000010000 */
[----:B0-----:R-:W-:Y:S01]  /*ad10*/  F2FP.F16.F32.PACK_AB R154, R24, R49 ;  /* 0x00000031189a723e */ /* 0x001fe200000000ff */
[----:B------:R-:W-:-:S04]  /*ad20*/  FADD.FTZ R49, R49, R0 ;  /* 0x0000000031317221 */ /* 0x000fc80000010000 */
[----:B------:R1:W-:Y:S01]  /*ad30*/  STSM.16.M88.4 [R199], R152 ;  /* 0x00000098c7007844 */ /* 0x0003e20000000200 */
[----:B------:R-:W-:Y:S01]  /*ad40*/  FADD.FTZ R0, R24, R49 ;  /* 0x0000003118007221 */ /* 0x000fe20000010000 */
[----:B------:R-:W-:Y:S06]  /*ad50*/  @!P0 BRA `(.L_x_8192) ;  /* 0x0000000000048947 */ /* 0x000fec0003800000 */
[----:B------:R-:W-:Y:S01]  /*ad60*/  BPT.TRAP 0x1 ;  /* 0x000000040000795c */ /* 0x000fe20000300000 */
.L_x_8192:
[----:B------:R0:W2:Y:S01]  /*ad70*/  SYNCS.PHASECHK.TRANS64.TRYWAIT P2, [R21+URZ+0x28c50], R58 ;  /* 0x028c503a150075a7 */ /* 0x0000a2000804017f */
[----:B------:R-:W-:Y:S05]  /*ad80*/  @!P0 BRA `(.L_x_8193) ;  /* 0x0000000000048947 */ /* 0x000fea0003800000 */
[----:B------:R-:W-:Y:S01]  /*ad90*/  BPT.TRAP 0x1 ;  /* 0x000000040000795c */ /* 0x000fe20000300000 */
.L_x_8193:
[----:B------:R-:W-:Y:S01]  /*ada0*/  LOP3.LUT R12, R56, 0x2000000, RZ, 0xfc, !PT ;  /* 0x02000000380c7812 */ /* 0x000fe200078efcff */
[----:B------:R-:W-:Y:S01]  /*adb0*/  ULDC UR38, c[0x0][0x9d8] ;  /* 0x0002760000267ab9 */ /* 0x000fe20000000800 */
[----:B------:R-:W-:Y:S01]  /*adc0*/  ULDC UR39, c[0x0][0x9d8] ;  /* 0x0002760000277ab9 */ /* 0x000fe20000000800 */
[----:B------:R-:W-:Y:S01]  /*add0*/  ULDC UR36, c[0x0][0x988] ;  /* 0x0002620000247ab9 */ /* 0x000fe20000000800 */
[----:B------:R-:W-:Y:S01]  /*ade0*/  ULDC UR37, c[0x0][0x988] ;  /* 0x0002620000257ab9 */ /* 0x000fe20000000800 */
[----:B------:R-:W-:Y:S01]  /*adf0*/  BSSY B0, `(.L_x_8194) ;  /* 0x0000006000007945 */ /* 0x000fe20003800000 */
[----:B------:R-:W-:Y:S02]  /*ae00*/  IMAD R168, R18, 0x1000, R12 ;  /* 0x0000100012a87824 */ /* 0x000fe400078e020c */
[----:B------:R-:W-:Y:S01]  /*ae10*/  IMAD.MOV.U32 R169, RZ, RZ, 0x40000040 ;  /* 0x40000040ffa97424 */ /* 0x000fe200078e00ff */
[----:B--2---:R-:W-:Y:S06]  /*ae20*/  @P2 BRA `(.L_x_8195) ;  /* 0x0000000000082947 */ /* 0x004fec0003800000 */
[----:B------:R-:W2:Y:S02]  /*ae30*/  SYNCS.PHASECHK.TRANS64.TRYWAIT P2, [R21+URZ+0x28c50], R58 ;  /* 0x028c503a150075a7 */ /* 0x000ea4000804017f */
[----:B--2---:R-:W-:Y:S05]  /*ae40*/  @!P2 BRA `(.L_x_8196) ;  /* 0x000001180038a947 */ /* 0x004fea0003800000 */
.L_x_8195:
[----:B------:R-:W-:Y:S05]  /*ae50*/  BSYNC B0 ;  /* 0x0000000000007941 */ /* 0x000fea0003800000 */
.L_x_8194:
[----:B------:R-:W-:Y:S01]  /*ae60*/  R2UR UR6, R168 ;  /* 0x00000000a80672ca */ /* 0x000fe200000e0000 */
[----:B0-2---:R-:W-:Y:S01]  /*ae70*/  WARPGROUP.ARRIVE ;  /* 0x00000000000079c5 */ /* 0x005fe20000000000 */
[----:B------:R-:W-:Y:S01]  /*ae80*/  R2UR UR7, R169 ;  /* 0x00000000a90772ca */ /* 0x000fe200000e0000 */
[----:B------:R-:W-:Y:S01]  /*ae90*/  IMAD.MOV.U32 R169, RZ, RZ, 0x40000040 ;  /* 0x40000040ffa97424 */ /* 0x000fe200078e00ff */
[----:B------:R-:W-:Y:S01]  /*aea0*/  ISETP.NE.AND P2, PT, R230, 0x1, PT ;  /* 0x00000001e600780c */ /* 0x000fe20003f45270 */
[----:B------:R-:W-:Y:S01]  /*aeb0*/  @!P1 VIADD R21, R21, 0x28c60 ;  /* 0x00028c6015159836 */ /* 0x000fe20000000000 */
[----:B------:R-:W-:Y:S01]  /*aec0*/  BSSY B0, `(.L_x_8197) ;  /* 0x0000275000007945 */ /* 0x000fe20003800000 */
[----:B------:R-:W-:-:S03]  /*aed0*/  VIADD R213, R180, 0xfffffffe ;  /* 0xfffffffeb4d57836 */ /* 0x000fc60000000000 */
[----:B------:R-:W-:-:S05]  /*aee0*/  @!P1 PRMT R21, RZ, 0x654, R21 ;  /* 0x00000654ff159816 */ /* 0x000fca0000000015 */
[----:B------:R-:W-:Y:S03]  /*aef0*/  HGMMA.64x256x16.F32 R24, R164, gdesc[UR4].tnspB, RZ, !UPT, gsb0 ;  /* 0x43e00004a4187df0 */ /* 0x000fe6000c0008ff */
[----:B------:R-:W-:Y:S02]  /*af00*/  WARPGROUP.DEPBAR.LE gsb0, 0x0 ;  /* 0x00008000000079c5 */ /* 0x000fe40000010000 */
[----:B-1----:R-:W-:Y:S01]  /*af10*/  VIADD R164, R168, 0x80 ;  /* 0x00000080a8a47836 */ /* 0x002fe20000000000 */
        /* <DEDUP_REMOVED lines=22> */
[----:B------:R-:W0:Y:S01]  /*b080*/  @P2 LDC R152, c[0x0][0x44c] ;  /* 0x00011300ff982b82 */ /* 0x000e220000000800 */
[----:B------:R-:W-:Y:S01]  /*b090*/  @!PT LDS RZ, [RZ] ;  /* 0x00000000fffff984 */ /* 0x000fe20000000800 */
[----:B------:R-:W-:Y:S01]  /*b0a0*/  @!PT LDS RZ, [RZ] ;  /* 0x00000000fffff984 */ /* 0x000fe20000000800 */
[----:B------:R-:W-:Y:S01]  /*b0b0*/  @!PT LDS RZ, [RZ] ;  /* 0x00000000fffff984 */ /* 0x000fe20000000800 */
[----:B------:R-:W-:Y:S01]  /*b0c0*/  @!PT LDS RZ, [RZ] ;  /* 0x00000000fffff984 */ /* 0x000fe20000000800 */
[----:B------:R1:W-:Y:S06]  /*b0d0*/  MEMBAR.ALL.CTA ;  /* 0x0000000000007992 */ /* 0x0003ec0000008000 */
[----:B-1----:R-:W1:Y:S01]  /*b0e0*/  FENCE.VIEW.ASYNC.S ;  /* 0x00000000000073c6 */ /* 0x002e620000000000 */
[----:B------:R-:W2:Y:S01]  /*b0f0*/  @P2 LDC R154, c[0x0][0x450] ;  /* 0x00011400ff9a2b82 */ /* 0x000ea20000000800 */
[----:B0-----:R-:W-:Y:S01]  /*b100*/  @P2 IMAD.HI.U32 R153, R195, R152, RZ ;  /* 0x00000098c3992227 */ /* 0x001fe200078e00ff */
[----:B------:R-:W-:-:S04]  /*b110*/  MOV R152, R195 ;  /* 0x000000c300987202 */ /* 0x000fc80000000f00 */
[----:B--2---:R-:W-:-:S04]  /*b120*/  @P2 SHF.R.U32.HI R152, RZ, R154, R153 ;  /* 0x0000009aff982219 */ /* 0x004fc80000011699 */
[----:B------:R-:W-:-:S04]  /*b130*/  IADD3 R152, R152, R194, -R193 ;  /* 0x000000c298987210 */ /* 0x000fc80007ffe8c1 */
[----:B------:R-:W-:-:S04]  /*b140*/  SHF.R.S32.HI R153, RZ, 0x1f, R152 ;  /* 0x0000001fff997819 */ /* 0x000fc80000011498 */
[----:B------:R-:W-:Y:S01]  /*b150*/  LEA.HI R153, R153, R152, RZ, 0x6 ;  /* 0x0000009899997211 */ /* 0x000fe200078f30ff */
[----:B-1----:R-:W-:Y:S01]  /*b160*/  NOP ;  /* 0x0000000000007918 */ /* 0x002fe20000000000 */
[----:B------:R-:W-:Y:S06]  /*b170*/  BAR.ARV 0xe, 0x100 ;  /* 0x0384000000007b1d */ /* 0x000fec0000002000 */
[----:B------:R0:W-:Y:S02]  /*b180*/  @!P1 SYNCS.ARRIVE.TRANS64.RED.A1T0 RZ, [R21+URZ], RZ ;  /* 0x000000ff15ff99a7 */ /* 0x0001e4000810043f */
[----:B0-----:R-:W-:-:S04]  /*b190*/  SHF.R.S32.HI R21, RZ, 0x6, R153 ;  /* 0x00000006ff157819 */ /* 0x001fc80000011499 */
[----:B------:R-:W-:-:S04]  /*b1a0*/  VIMNMX R21, RZ, R21, !PT ;  /* 0x00000015ff157248 */ /* 0x000fc80007fe0100 */
[----:B------:R-:W-:-:S13]  /*b1b0*/  ISETP.GE.AND P2, PT, R213, R21, PT ;  /* 0x00000015d500720c */ /* 0x000fda0003f46270 */
[----:B------:R-:W-:Y:S05]  /*b1c0*/  @!P2 BRA `(.L_x_8198) ;  /* 0x000000240010a947 */ /* 0x000fea0003800000 */
[----:B------:R-:W-:Y:S01]  /*b1d0*/  BSSY B1, `(.L_x_8198) ;  /* 0x0000243000017945 */ /* 0x000fe20003800000 */
[----:B------:R-:W-:Y:S02]  /*b1e0*/  IMAD.MOV.U32 R225, RZ, RZ, R20 ;  /* 0x000000ffffe17224 */ /* 0x000fe400078e0014 */
[----:B------:R-:W-:Y:S02]  /*b1f0*/  IMAD.MOV.U32 R223, RZ, RZ, R15 ;  /* 0x000000ffffdf7224 */ /* 0x000fe400078e000f */
[----:B------:R-:W-:-:S07]  /*b200*/  IMAD.MOV.U32 R224, RZ, RZ, R18 ;  /* 0x000000ffffe07224 */ /* 0x000fce00078e0012 */
.L_x_8209:
[----:B------:R-:W-:-:S05]  /*b210*/  VIADD R18, R224, 0x1 ;  /* 0x00000001e0127836 */ /* 0x000fca0000000000 */
[----:B------:R-:W-:-:S04]  /*b220*/  ISETP.NE.AND P2, PT, R18, 0x2, PT ;  /* 0x000000021200780c */ /* 0x000fc80003f45270 */
[----:B------:R-:W-:Y:S02]  /*b230*/  SEL R14, RZ, 0x1, P2 ;  /* 0x00000001ff0e7807 */ /* 0x000fe40001000000 */
[----:B------:R-:W-:Y:S02]  /*b240*/  SEL R18, R18, RZ, P2 ;  /* 0x000000ff12127207 */ /* 0x000fe40001000000 */
[----:B------:R-:W-:Y:S01]  /*b250*/  LOP3.LUT R19, R19, R14, RZ, 0x3c, !PT ;  /* 0x0000000e13137212 */ /* 0x000fe200078e3cff */
[----:B0-----:R-:W-:Y:S06]  /*b260*/  @!P0 BRA `(.L_x_8199) ;  /* 0x0000000000048947 */ /* 0x001fec0003800000 */
[----:B------:R-:W-:Y:S01]  /*b270*/  BPT.TRAP 0x1 ;  /* 0x000000040000795c */ /* 0x000fe20000300000 */
.L_x_8199:
[----:B------:R-:W-:Y:S01]  /*b280*/  IMAD R214, R18, 0x8, R2 ;  /* 0x0000000812d67824 */ /* 0x000fe200078e0202 */
[----:B------:R-:W-:-:S04]  /*b290*/  SHF.L.U32 R219, R19, 0x1f, RZ ;  /* 0x0000001f13db7819 */ /* 0x000fc800000006ff */
[----:B------:R0:W1:Y:S01]  /*b2a0*/  SYNCS.PHASECHK.TRANS64.TRYWAIT P2, [R214+URZ+0x28c30], R219 ;  /* 0x028c30dbd60075a7 */ /* 0x000062000804017f */
[----:B------:R-:W-:Y:S05]  /*b2b0*/  @!P0 BRA `(.L_x_8200) ;  /* 0x0000000000048947 */ /* 0x000fea0003800000 */
[----:B------:R-:W-:Y:S01]  /*b2c0*/  BPT.TRAP 0x1 ;  /* 0x000000040000795c */ /* 0x000fe20000300000 */
.L_x_8200:
[----:B------:R-:W-:Y:S01]  /*b2d0*/  ISETP.NE.AND P3, PT, R230, 0x1, PT ;  /* 0x00000001e600780c */ /* 0x000fe20003f65270 */
[----:B------:R-:W-:Y:S01]  /*b2e0*/  IMAD.IADD R20, R202, 0x1, R195 ;  /* 0x00000001ca147824 */ /* 0x000fe200078e02c3 */
[----:B------:R-:W-:Y:S11]  /*b2f0*/  BSSY B2, `(.L_x_8201) ;  /* 0x0000008000027945 */ /* 0x000ff60003800000 */
[----:B------:R-:W2:Y:S08]  /*b300*/  @P3 LDC R15, c[0x0][0x44c] ;  /* 0x00011300ff0f3b82 */ /* 0x000eb00000000800 */
[----:B------:R-:W3:Y:S01]  /*b310*/  @P3 LDC R14, c[0x0][0x450] ;  /* 0x00011400ff0e3b82 */ /* 0x000ee20000000800 */
[----:B--2---:R-:W-:-:S05]  /*b320*/  @P3 IMAD.HI.U32 R15, R20, R15, RZ ;  /* 0x0000000f140f3227 */ /* 0x004fca00078e00ff */
[----:B---3--:R-:W-:Y:S01]  /*b330*/  @P3 SHF.R.U32.HI R20, RZ, R14, R15 ;  /* 0x0000000eff143219 */ /* 0x008fe2000001160f */
[----:B-1----:R-:W-:Y:S06]  /*b340*/  @P2 BRA `(.L_x_8202) ;  /* 0x0000000000082947 */ /* 0x002fec0003800000 */
[----:B------:R-:W1:Y:S02]  /*b350*/  SYNCS.PHASECHK.TRANS64.TRYWAIT P2, [R214+URZ+0x28c30], R219 ;  /* 0x028c30dbd60075a7 */ /* 0x000e64000804017f */
[----:B-1----:R-:W-:Y:S05]  /*b360*/  @!P2 BRA `(.L_x_8203) ;  /* 0x000001140004a947 */ /* 0x002fea0003800000 */
.L_x_8202:
[----:B------:R-:W-:Y:S05]  /*b370*/  BSYNC B2 ;  /* 0x0000000000027941 */ /* 0x000fea0003800000 */
.L_x_8201:
[----:B------:R-:W2:Y:S01]  /*b380*/  SHFL.IDX PT, R156, R20, 0x1, 0x1c1f ;  /* 0x003c1f00149c7f89 */ /* 0x000ea200000e0000 */
[----:B------:R-:W-:-:S03]  /*b390*/  IMAD.MOV.U32 R14, RZ, RZ, -0x40 ;  /* 0xffffffc0ff0e7424 */ /* 0x000fc600078e00ff */
[----:B------:R-:W3:Y:S01]  /*b3a0*/  LDL.LU R230, [R1+0x8] ;  /* 0x0000080001e67983 */ /* 0x000ee20000300800 */
[----:B------:R-:W-:Y:S01]  /*b3b0*/  IMAD R14, R213, R14, 0x1 ;  /* 0x00000001d50e7424 */ /* 0x000fe200078e020e */
[----:B------:R-:W-:Y:S01]  /*b3c0*/  R2UR UR4, R4 ;  /* 0x00000000040472ca */ /* 0x000fe200000e0000 */
[----:B------:R-:W-:Y:S01]  /*b3d0*/  IMAD R154, R18, 0x200, R13 ;  /* 0x00000200129a7824 */ /* 0x000fe200078e020d */
[----:B------:R-:W-:Y:S01]  /*b3e0*/  R2UR UR5, R5 ;  /* 0x00000000050572ca */ /* 0x000fe200000e0000 */
[----:B------:R-:W-:Y:S01]  /*b3f0*/  IMAD.MOV.U32 R155, RZ, RZ, 0x40000040 ;  /* 0x40000040ff9b7424 */ /* 0x000fe200078e00ff */
[----:B------:R-:W-:Y:S01]  /*b400*/  IADD3 R14, R194, R14, -R189 ;  /* 0x0000000ec20e7210 */ /* 0x000fe20007ffe8bd */
[C---:B------:R-:W-:Y:S01]  /*b410*/  VIADD R152, R154.reuse, 0x2 ;  /* 0x000000029a987836 */ /* 0x040fe20000000000 */
[----:B------:R-:W-:Y:S01]  /*b420*/  R2UR UR6, R154 ;  /* 0x000000009a0672ca */ /* 0x000fe200000e0000 */
[----:B------:R-:W-:Y:S01]  /*b430*/  IMAD.MOV.U32 R153, RZ, RZ, 0x40000040 ;  /* 0x40000040ff997424 */ /* 0x000fe200078e00ff */
[----:B------:R-:W-:Y:S01]  /*b440*/  R2UR UR7, R155 ;  /* 0x000000009b0772ca */ /* 0x000fe200000e0000 */
[----:B------:R-:W-:Y:S01]  /*b450*/  IMAD.IADD R15, R14, 0x1, -R193 ;  /* 0x000000010e0f7824 */ /* 0x000fe200078e0ac1 */
[----:B------:R2:W4:Y:S01]  /*b460*/  SHFL.IDX PT, R226, R20, RZ, 0x1c1f ;  /* 0x001c1fff14e27589 */ /* 0x00052200000e0000 */
[----:B------:R-:W-:Y:S01]  /*b470*/  VIADD R14, R154, 0x4 ;  /* 0x000000049a0e7836 */ /* 0x000fe20000000000 */
[----:B------:R-:W-:Y:S01]  /*b480*/  R2UR UR10, R152 ;  /* 0x00000000980a72ca */ /* 0x000fe200000e0000 */
[----:B------:R-:W-:Y:S01]  /*b490*/  VIADD R154, R154, 0x6 ;  /* 0x000000069a9a7836 */ /* 0x000fe20000000000 */
[----:B------:R-:W-:-:S02]  /*b4a0*/  R2UR UR11, R153 ;  /* 0x00000000990b72ca */ /* 0x000fc400000e0000 */
[----:B------:R-:W-:Y:S01]  /*b4b0*/  R2UR UR19, R155 ;  /* 0x000000009b1372ca */ /* 0x000fe200000e0000 */
[----:B--2---:R-:W-:Y:S01]  /*b4c0*/  IMAD.IADD R20, R15, 0x1, R156 ;  /* 0x000000010f147824 */ /* 0x004fe200078e029c */
        /* <DEDUP_REMOVED lines=8> */
[----:B------:R-:W-:Y:S01]  /*b550*/  R2UR UR16, R6 ;  /* 0x00000000061072ca */ /* 0x000fe200000e0000 */
[----:B----4-:R-:W-:Y:S01]  /*b560*/  IMAD.IADD R226, R15, 0x1, R226 ;  /* 0x000000010fe27824 */ /* 0x010fe200078e02e2 */
[----:B------:R-:W-:Y:S02]  /*b570*/  MOV R15, 0x40000040 ;  /* 0x40000040000f7802 */ /* 0x000fe40000000f00 */
[----:B------:R-:W-:Y:S02]  /*b580*/  R2UR UR17, R7 ;  /* 0x00000000071172ca */ /* 0x000fe400000e0000 */
[----:B------:R-:W-:Y:S02]  /*b590*/  R2UR UR15, R15 ;  /* 0x000000000f0f72ca */ /* 0x000fe400000e0000 */
[----:B------:R-:W-:-:S02]  /*b5a0*/  ISETP.GT.AND P2, PT, R20, 0x29, PT ;  /* 0x000000291400780c */ /* 0x000fc40003f44270 */
        /* <DEDUP_REMOVED lines=12> */
[----:B------:R-:W-:Y:S01]  /*b670*/  HGMMA.64x64x16.F32 R152, gdesc[UR16], R152, gsb0 ;  /* 0x00e00000109879f0 */ /* 0x000fe20008000898 */
[----:B---3--:R-:W-:-:S04]  /*b680*/  LOP3.LUT R230, R230, 0xdfffffff, RZ, 0xc0, !PT ;  /* 0xdfffffffe6e67812 */ /* 0x008fc800078ec0ff */
[----:B------:R-:W-:Y:S02]  /*b690*/  @P1 LOP3.LUT R230, R230, 0x20000000, RZ, 0xfc, !PT ;  /* 0x20000000e6e61812 */ /* 0x000fe400078efcff */
[----:B------:R-:W-:Y:S02]  /*b6a0*/  ISETP.GT.AND P1, PT, R20, 0x21, PT ;  /* 0x000000211400780c */ /* 0x000fe40003f24270 */
[----:B------:R-:W-:-:S04]  /*b6b0*/  LOP3.LUT R230, R230, 0xefffffff, RZ, 0xc0, !PT ;  /* 0xefffffffe6e67812 */ /* 0x000fc800078ec0ff */
[----:B------:R-:W-:Y:S02]  /*b6c0*/  @P0 LOP3.LUT R230, R230, 0x10000000, RZ, 0xfc, !PT ;  /* 0x10000000e6e60812 */ /* 0x000fe400078efcff */
[----:B------:R-:W-:Y:S02]  /*b6d0*/  ISETP.GT.AND P0, PT, R20, 0x28, PT ;  /* 0x000000281400780c */ /* 0x000fe40003f04270 */
[----:B------:R-:W-:-:S04]  /*b6e0*/  LOP3.LUT R230, R230, 0xbfffffff, RZ, 0xc0, !PT ;  /* 0xbfffffffe6e67812 */ /* 0x000fc800078ec0ff */
[----:B------:R-:W-:Y:S02]  /*b6f0*/  @P1 LOP3.LUT R230, R230, 0x40000000, RZ, 0xfc, !PT ;  /* 0x40000000e6e61812 */ /* 0x000fe400078efcff */
[----:B------:R-:W-:Y:S02]  /*b700*/  ISETP.GT.AND P1, PT, R226, 0x1, PT ;  /* 0x00000001e200780c */ /* 0x000fe40003f24270 */
[----:B------:R-:W-:-:S04]  /*b710*/  LOP3.LUT R230, R230, 0x7fffffff, RZ, 0xc0, !PT ;  /* 0x7fffffffe6e67812 */ /* 0x000fc800078ec0ff */
[----:B------:R-:W-:Y:S02]  /*b720*/  @P0 LOP3.LUT R230, R230, 0x80000000, RZ, 0xfc, !PT ;  /* 0x80000000e6e60812 */ /* 0x000fe400078efcff */
[----:B------:R-:W-:-:S03]  /*b730*/  ISETP.GT.AND P0, PT, R226, RZ, PT ;  /* 0x000000ffe200720c */ /* 0x000fc60003f04270 */
[----:B------:R2:W-:Y:S01]  /*b740*/  STL [R1+0x8], R230 ;  /* 0x000008e601007387 */ /* 0x0005e20000100800 */
        /* <DEDUP_REMOVED lines=24> */
[----:B---3--:R-:W-:Y:S01]  /*b8d0*/  FSEL R152, R152, -INF , P0 ;  /* 0xff80000098987808 */ /* 0x008fe20000000000 */
[----:B------:R-:W-:Y:S01]  /*b8e0*/  FMUL.FTZ R171, R171, UR39 ;  /* 0x00000027abab7c20 */ /* 0x000fe20008410000 */
[----:B------:R-:W-:Y:S01]  /*b8f0*/  ISETP.GT.AND P0, PT, R226, 0x8, PT ;  /* 0x00000008e200780c */ /* 0x000fe20003f04270 */
[----:B------:R-:W-:Y:S01]  /*b900*/  FMUL.FTZ R174, R174, UR39 ;  /* 0x00000027aeae7c20 */ /* 0x000fe20008410000 */
[----:B------:R-:W-:Y:S01]  /*b910*/  FMUL.FTZ R175, R175, UR39 ;  /* 0x00000027afaf7c20 */ /* 0x000fe20008410000 */
[----:B------:R-:W-:Y:S01]  /*b920*/  FMUL.FTZ R178, R178, UR39 ;  /* 0x00000027b2b27c20 */ /* 0x000fe20008410000 */
[----:B------:R-:W-:Y:S01]  /*b930*/  FMUL.FTZ R179, R179, UR39 ;  /* 0x00000027b3b37c20 */ /* 0x000fe20008410000 */
[----:B------:R-:W3:Y:S01]  /*b940*/  MUFU.TANH R157, R157 ;  /* 0x0000009d009d7308 */ /* 0x000ee20000002400 */
[----:B----4-:R-:W-:Y:S01]  /*b950*/  FSEL R231, R153, -INF , P1 ;  /* 0xff80000099e77808 */ /* 0x010fe20000800000 */
[----:B------:R-:W-:Y:S01]  /*b960*/  FMUL.FTZ R182, R182, UR39 ;  /* 0x00000027b6b67c20 */ /* 0x000fe20008410000 */
[----:B------:R-:W-:Y:S01]  /*b970*/  ISETP.GT.AND P1, PT, R226, 0x9, PT ;  /* 0x00000009e200780c */ /* 0x000fe20003f24270 */
[----:B------:R-:W-:Y:S01]  /*b980*/  FMUL.FTZ R183, R183, UR39 ;  /* 0x00000027b7b77c20 */ /* 0x000fe20008410000 */
[----:B------:R-:W-:Y:S01]  /*b990*/  FMUL.FTZ R173, R173, UR39 ;  /* 0x00000027adad7c20 */ /* 0x000fe20008410000 */
[----:B------:R-:W-:Y:S01]  /*b9a0*/  FMUL.FTZ R177, R177, UR39 ;  /* 0x00000027b1b17c20 */ /* 0x000fe20008410000 */
[----:B------:R-:W-:Y:S01]  /*b9b0*/  FMUL.FTZ R180, R180, UR39 ;  /* 0x00000027b4b47c20 */ /* 0x000fe20008410000 */
[----:B------:R-:W4:Y:S01]  /*b9c0*/  MUFU.TANH R160, R160 ;  /* 0x000000a000a07308 */ /* 0x000f220000002400 */
[----:B-----5:R-:W-:Y:S01]  /*b9d0*/  FSEL R156, R156, -INF , P0 ;  /* 0xff8000009c9c7808 */ /* 0x020fe20000000000 */
[----:B------:R-:W-:Y:S01]  /*b9e0*/  FMUL.FTZ R181, R181, UR39 ;  /* 0x00000027b5b57c20 */ /* 0x000fe20008410000 */
[----:B------:R-:W-:-:S05]  /*b9f0*/  ISETP.GT.AND P0, PT, R226, 0x10, PT ;  /* 0x00000010e200780c */ /* 0x000fca0003f04270 */
[----:B------:R-:W5:Y:S01]  /*ba00*/  MUFU.TANH R161, R161 ;  /* 0x000000a100a17308 */ /* 0x000f620000002400 */
[----:B---3--:R-:W-:Y:S02]  /*ba10*/  FSEL R157, R157, -INF , P1 ;  /* 0xff8000009d9d7808 */ /* 0x008fe40000800000 */
[----:B------:R-:W-:-:S05]  /*ba20*/  ISETP.GT.AND P1, PT, R226, 0x11, PT ;  /* 0x00000011e200780c */ /* 0x000fca0003f24270 */
[----:B------:R-:W3:Y:S01]  /*ba30*/  MUFU.TANH R164, R164 ;  /* 0x000000a400a47308 */ /* 0x000ee20000002400 */
[----:B----4-:R-:W-:Y:S02]  /*ba40*/  FSEL R160, R160, -INF , P0 ;  /* 0xff800000a0a07808 */ /* 0x010fe40000000000 */
[----:B------:R-:W-:-:S05]  /*ba50*/  ISETP.GT.AND P0, PT, R226, 0x18, PT ;  /* 0x00000018e200780c */ /* 0x000fca0003f04270 */
[----:B------:R-:W4:Y:S01]  /*ba60*/  MUFU.TANH R165, R165 ;  /* 0x000000a500a57308 */ /* 0x000f220000002400 */
[----:B-----5:R-:W-:Y:S02]  /*ba70*/  FSEL R161, R161, -INF , P1 ;  /* 0xff800000a1a17808 */ /* 0x020fe40000800000 */
        /* <DEDUP_REMOVED lines=12> */
[----:B------:R-:W-:-:S05]  /*bb40*/  ISETP.GT.AND P1, PT, R20, RZ, PT ;  /* 0x000000ff1400720c */ /* 0x000fca0003f24270 */
[----:B------:R-:W3:Y:S01]  /*bb50*/  MUFU.TANH R153, R155 ;  /* 0x0000009b00997308 */ /* 0x000ee20000002400 */
[----:B----4-:R-:W-:Y:S02]  /*bb60*/  FSEL R172, R172, -INF , P0 ;  /* 0xff800000acac7808 */ /* 0x010fe40000000000 */
[----:B------:R-:W-:-:S05]  /*bb70*/  ISETP.GT.AND P0, PT, R20, 0x1, PT ;  /* 0x000000011400780c */ /* 0x000fca0003f04270 */
[----:B------:R-:W4:Y:S01]  /*bb80*/  MUFU.TANH R154, R158 ;  /* 0x0000009e009a7308 */ /* 0x000f220000002400 */
[----:B-----5:R-:W-:Y:S02]  /*bb90*/  FSEL R15, R15, -INF , P1 ;  /* 0xff8000000f0f7808 */ /* 0x020fe40000800000 */
[----:B------:R-:W-:Y:S02]  /*bba0*/  ISETP.GT.AND P1, PT, R20, 0x8, PT ;  /* 0x000000081400780c */ /* 0x000fe40003f24270 */
[----:B------:R-:W-:-:S03]  /*bbb0*/  FMNMX.FTZ R14, R15, R225, !PT ;  /* 0x000000e10f0e7209 */ /* 0x000fc60007810000 */
[----:B------:R-:W5:Y:S01]  /*bbc0*/  MUFU.TANH R155, R159 ;  /* 0x0000009f009b7308 */ /* 0x000f620000002400 */
[----:B---3--:R-:W-:Y:S02]  /*bbd0*/  FSEL R153, R153, -INF , P0 ;  /* 0xff80000099997808 */ /* 0x008fe40000000000 */
[----:B------:R-:W-:Y:S02]  /*bbe0*/  ISETP.GT.AND P0, PT, R20, 0x9, PT ;  /* 0x000000091400780c */ /* 0x000fe40003f04270 */
[----:B------:R-:W-:-:S03]  /*bbf0*/  FMNMX.FTZ R14, R153, R14, !PT ;  /* 0x0000000e990e7209 */ /* 0x000fc60007810000 */
[----:B------:R-:W3:Y:S01]  /*bc00*/  MUFU.TANH R158, R162 ;  /* 0x000000a2009e7308 */ /* 0x000ee20000002400 */
[----:B----4-:R-:W-:Y:S02]  /*bc10*/  FSEL R154, R154, -INF , P1 ;  /* 0xff8000009a9a7808 */ /* 0x010fe40000800000 */
[----:B------:R-:W-:Y:S02]  /*bc20*/  ISETP.GT.AND P1, PT, R20, 0x10, PT ;  /* 0x000000101400780c */ /* 0x000fe40003f24270 */
[----:B------:R-:W-:-:S03]  /*bc30*/  FMNMX.FTZ R14, R154, R14, !PT ;  /* 0x0000000e9a0e7209 */ /* 0x000fc60007810000 */
        /* <DEDUP_REMOVED lines=18> */
[----:B------:R-:W-:Y:S02]  /*bd60*/  LOP3.LUT P0, RZ, R230, 0x80000000, RZ, 0xc0, !PT ;  /* 0x80000000e6ff7812 */ /* 0x000fe4000780c0ff */
[----:B------:R-:W-:-:S03]  /*bd70*/  FMNMX.FTZ R14, R163, R14, !PT ;  /* 0x0000000ea30e7209 */ /* 0x000fc60007810000 */
[----:B------:R-:W3:Y:S01]  /*bd80*/  MUFU.TANH R170, R174 ;  /* 0x000000ae00aa7308 */ /* 0x000ee20000002400 */
[----:B----4-:R-:W-:Y:S02]  /*bd90*/  FSEL R166, R166, -INF , P1 ;  /* 0xff800000a6a67808 */ /* 0x010fe40000800000 */
[----:B------:R-:W-:Y:S02]  /*bda0*/  LOP3.LUT P1, RZ, R230, 0x40000000, RZ, 0xc0, !PT ;  /* 0x40000000e6ff7812 */ /* 0x000fe4000782c0ff */
[----:B------:R-:W-:-:S03]  /*bdb0*/  FMNMX.FTZ R14, R166, R14, !PT ;  /* 0x0000000ea60e7209 */ /* 0x000fc60007810000 */
[----:B------:R-:W4:Y:S01]  /*bdc0*/  MUFU.TANH R171, R175 ;  /* 0x000000af00ab7308 */ /* 0x000f220000002400 */
[----:B-----5:R-:W-:Y:S02]  /*bdd0*/  FSEL R167, R167, -INF , P1 ;  /* 0xff800000a7a77808 */ /* 0x020fe40000800000 */
[----:B------:R-:W-:Y:S02]  /*bde0*/  LOP3.LUT P1, RZ, R230, 0x20000000, RZ, 0xc0, !PT ;  /* 0x20000000e6ff7812 */ /* 0x000fe4000782c0ff */
[----:B------:R-:W-:-:S03]  /*bdf0*/  FMNMX.FTZ R14, R167, R14, !PT ;  /* 0x0000000ea70e7209 */ /* 0x000fc60007810000 */
[----:B------:R-:W5:Y:S01]  /*be00*/  MUFU.TANH R174, R178 ;  /* 0x000000b200ae7308 */ /* 0x000f620000002400 */
[----:B---3--:R-:W-:Y:S02]  /*be10*/  FSEL R170, R170, -INF , P0 ;  /* 0xff800000aaaa7808 */ /* 0x008fe40000000000 */
[----:B------:R-:W-:Y:S02]  /*be20*/  LOP3.LUT P0, RZ, R230, 0x10000000, RZ, 0xc0, !PT ;  /* 0x10000000e6ff7812 */ /* 0x000fe4000780c0ff */
[----:B------:R-:W-:Y:S01]  /*be30*/  FMNMX.FTZ R14, R170, R14, !PT ;  /* 0x0000000eaa0e7209 */ /* 0x000fe20007810000 */
[----:B--2---:R-:W2:Y:S02]  /*be40*/  LDC R230, c[0x0][0x448] ;  /* 0x00011200ffe67b82 */ /* 0x004ea40000000800 */
[----:B------:R-:W3:Y:S01]  /*be50*/  MUFU.TANH R175, R179 ;  /* 0x000000b300af7308 */ /* 0x000ee20000002400 */
[----:B----4-:R-:W-:-:S04]  /*be60*/  FSEL R171, R171, -INF , P2 ;  /* 0xff800000abab7808 */ /* 0x010fc80001000000 */
        /* <DEDUP_REMOVED lines=10> */
[----:B----4-:R-:W-:-:S04]  /*bf10*/  FSEL R178, R178, -INF , P5 ;  /* 0xff800000b2b27808 */ /* 0x010fc80002800000 */
[----:B------:R-:W-:-:S03]  /*bf20*/  FMNMX.FTZ R14, R178, R14, !PT ;  /* 0x0000000eb20e7209 */ /* 0x000fc60007810000 */
[----:B------:R-:W4:Y:S01]  /*bf30*/  MUFU.TANH R177, R177 ;  /* 0x000000b100b17308 */ /* 0x000f220000002400 */
[----:B-----5:R-:W-:-:S04]  /*bf40*/  FSEL R179, R179, -INF , P6 ;  /* 0xff800000b3b37808 */ /* 0x020fc80003000000 */
[----:B------:R-:W-:-:S03]  /*bf50*/  FMNMX.FTZ R14, R179, R14, !PT ;  /* 0x0000000eb30e7209 */ /* 0x000fc60007810000 */
[----:B------:R-:W-:Y:S01]  /*bf60*/  MUFU.TANH R180, R180 ;  /* 0x000000b400b47308 */ /* 0x000fe20000002400 */
[----:B---3--:R-:W-:Y:S01]  /*bf70*/  FSEL R173, R173, -INF , P3 ;  /* 0xff800000adad7808 */ /* 0x008fe20001800000 */
[----:B------:R-:W3:Y:S01]  /*bf80*/  SHFL.BFLY PT, R20, R14, 0x2, 0x1f ;  /* 0x0c401f000e147f89 */ /* 0x000ee200000e0000 */
[----:B------:R-:W-:-:S05]  /*bf90*/  ISETP.GT.AND P3, PT, R226, 0x31, PT ;  /* 0x00000031e200780c */ /* 0x000fca0003f64270 */
[----:B------:R-:W5:Y:S01]  /*bfa0*/  MUFU.TANH R181, R181 ;  /* 0x000000b500b57308 */ /* 0x000f620000002400 */
[----:B----4-:R-:W-:Y:S02]  /*bfb0*/  FSEL R177, R177, -INF , P3 ;  /* 0xff800000b1b17808 */ /* 0x010fe40001800000 */
[----:B------:R-:W-:-:S04]  /*bfc0*/  ISETP.GT.AND P3, PT, R226, 0x39, PT ;  /* 0x00000039e200780c */ /* 0x000fc80003f64270 */
[----:B-----5:R-:W-:Y:S02]  /*bfd0*/  FSEL R181, R181, -INF , P3 ;  /* 0xff800000b5b57808 */ /* 0x020fe40001800000 */
[----:B---3--:R-:W-:-:S05]  /*bfe0*/  FMNMX.FTZ R20, R14, R20, !PT ;  /* 0x000000140e147209 */ /* 0x008fca0007810000 */
[----:B------:R-:W3:Y:S02]  /*bff0*/  SHFL.BFLY PT, R14, R20, 0x1, 0x1f ;  /* 0x0c201f00140e7f89 */ /* 0x000ee400000e0000 */
[----:B---3--:R-:W-:Y:S01]  /*c000*/  FMNMX.FTZ R20, R20, R14, !PT ;  /* 0x0000000e14147209 */ /* 0x008fe20007810000 */
[----:B------:R-:W-:-:S03]  /*c010*/  IMAD.U32 R14, RZ, RZ, UR37 ;  /* 0x00000025ff0e7e24 */ /* 0x000fc6000f8e00ff */
        /* <DEDUP_REMOVED lines=23> */
[----:B------:R-:W-:-:S05]  /*c190*/  FFMA.FTZ R179, R179, R14, -R182 ;  /* 0x0000000eb3b37223 */ /* 0x000fca00000108b6 */
[----:B------:R-:W4:Y:S08]  /*c1a0*/  MUFU.EX2 R153, R153 ;  /* 0x0000009900997308 */ /* 0x000f300000000800 */
[----:B------:R-:W5:Y:S01]  /*c1b0*/  MUFU.EX2 R154, R154 ;  /* 0x0000009a009a7308 */ /* 0x000f620000000800 */
[----:B---3--:R-:W-:Y:S01]  /*c1c0*/  FFMA.FTZ R3, R170, R3, R15 ;  /* 0x00000003aa037223 */ /* 0x008fe2000001000f */
[-C--:B------:R-:W-:Y:S01]  /*c1d0*/  FMUL.FTZ R26, R26, R170.reuse ;  /* 0x000000aa1a1a7220 */ /* 0x080fe20000410000 */
[-C--:B------:R-:W-:Y:S01]  /*c1e0*/  FMUL.FTZ R27, R27, R170.reuse ;  /* 0x000000aa1b1b7220 */ /* 0x080fe20000410000 */
[-C--:B------:R-:W-:Y:S01]  /*c1f0*/  FMUL.FTZ R30, R30, R170.reuse ;  /* 0x000000aa1e1e7220 */ /* 0x080fe20000410000 */
[-C--:B------:R-:W-:Y:S01]  /*c200*/  FMUL.FTZ R31, R31, R170.reuse ;  /* 0x000000aa1f1f7220 */ /* 0x080fe20000410000 */
[-C--:B------:R-:W-:Y:S01]  /*c210*/  FMUL.FTZ R34, R34, R170.reuse ;  /* 0x000000aa22227220 */ /* 0x080fe20000410000 */
[----:B------:R-:W-:Y:S01]  /*c220*/  FMUL.FTZ R35, R35, R170 ;  /* 0x000000aa23237220 */ /* 0x000fe20000410000 */
[----:B------:R-:W3:Y:S01]  /*c230*/  MUFU.EX2 R155, R155 ;  /* 0x0000009b009b7308 */ /* 0x000ee20000000800 */
        /* <DEDUP_REMOVED lines=8> */
[----:B-----5:R-:W-:Y:S01]  /*c2c0*/  FADD.FTZ R3, R154, R3 ;  /* 0x000000039a037221 */ /* 0x020fe20000010000 */
[----:B------:R-:W-:Y:S01]  /*c2d0*/  MUFU.EX2 R182, R163 ;  /* 0x000000a300b67308 */ /* 0x000fe20000000800 */
[-C--:B------:R-:W-:Y:S01]  /*c2e0*/  FMUL.FTZ R46, R46, R170.reuse ;  /* 0x000000aa2e2e7220 */ /* 0x080fe20000410000 */
[----:B------:R4:W-:Y:S01]  /*c2f0*/  @!P1 SYNCS.ARRIVE.TRANS64.RED.A1T0 RZ, [R15+URZ], RZ ;  /* 0x000000ff0fff99a7 */ /* 0x0009e2000810043f */
[-C--:B------:R-:W-:Y:S01]  /*c300*/  FMUL.FTZ R47, R47, R170.reuse ;  /* 0x000000aa2f2f7220 */ /* 0x080fe20000410000 */
[-C--:B------:R-:W-:Y:S01]  /*c310*/  FMUL.FTZ R50, R50, R170.reuse ;  /* 0x000000aa32327220 */ /* 0x080fe20000410000 */
[-C--:B------:R-:W-:Y:S01]  /*c320*/  FMUL.FTZ R51, R51, R170.reuse ;  /* 0x000000aa33337220 */ /* 0x080fe20000410000 */
[----:B------:R-:W-:Y:S01]  /*c330*/  FMUL.FTZ R54, R54, R170 ;  /* 0x000000aa36367220 */ /* 0x000fe20000410000 */
[C---:B---3--:R-:W-:Y:S01]  /*c340*/  FADD.FTZ R3, R155.reuse, R3 ;  /* 0x000000039b037221 */ /* 0x048fe20000010000 */
[----:B------:R-:W-:Y:S01]  /*c350*/  F2FP.F16.F32.PACK_AB R155, R155, R154 ;  /* 0x0000009a9b9b723e */ /* 0x000fe200000000ff */
[----:B------:R-:W-:Y:S01]  /*c360*/  FMUL.FTZ R154, R176, UR39 ;  /* 0x00000027b09a7c20 */ /* 0x000fe20008410000 */
[----:B----4-:R-:W-:Y:S01]  /*c370*/  FMNMX.FTZ R15, R152, R223, !PT ;  /* 0x000000df980f7209 */ /* 0x010fe20007810000 */
[----:B------:R-:W3:Y:S01]  /*c380*/  MUFU.EX2 R158, R158 ;  /* 0x0000009e009e7308 */ /* 0x000ee20000000800 */
[-C--:B------:R-:W-:Y:S01]  /*c390*/  FMUL.FTZ R55, R55, R170.reuse ;  /* 0x000000aa37377220 */ /* 0x080fe20000410000 */
[-C--:B------:R-:W-:Y:S01]  /*c3a0*/  FMUL.FTZ R58, R58, R170.reuse ;  /* 0x000000aa3a3a7220 */ /* 0x080fe20000410000 */
[----:B------:R-:W-:Y:S01]  /*c3b0*/  FMNMX.FTZ R15, R231, R15, !PT ;  /* 0x0000000fe70f7209 */ /* 0x000fe20007810000 */
[-C--:B------:R-:W-:Y:S01]  /*c3c0*/  FMUL.FTZ R59, R59, R170.reuse ;  /* 0x000000aa3b3b7220 */ /* 0x080fe20000410000 */
[-C--:B------:R-:W-:Y:S01]  /*c3d0*/  FMUL.FTZ R62, R62, R170.reuse ;  /* 0x000000aa3e3e7220 */ /* 0x080fe20000410000 */
[-C--:B------:R-:W-:Y:S01]  /*c3e0*/  FMUL.FTZ R63, R63, R170.reuse ;  /* 0x000000aa3f3f7220 */ /* 0x080fe20000410000 */
[----:B------:R-:W-:Y:S01]  /*c3f0*/  FMNMX.FTZ R15, R156, R15, !PT ;  /* 0x0000000f9c0f7209 */ /* 0x000fe20007810000 */
[----:B------:R-:W4:Y:S01]  /*c400*/  MUFU.TANH R154, R154 ;  /* 0x0000009a009a7308 */ /* 0x000f220000002400 */
[-C--:B------:R-:W-:Y:S01]  /*c410*/  FMUL.FTZ R66, R66, R170.reuse ;  /* 0x000000aa42427220 */ /* 0x080fe20000410000 */
[-C--:B------:R-:W-:Y:S01]  /*c420*/  FMUL.FTZ R67, R67, R170.reuse ;  /* 0x000000aa43437220 */ /* 0x080fe20000410000 */
[----:B------:R-:W-:Y:S01]  /*c430*/  FMNMX.FTZ R15, R157, R15, !PT ;  /* 0x0000000f9d0f7209 */ /* 0x000fe20007810000 */
[-C--:B------:R-:W-:Y:S01]  /*c440*/  FMUL.FTZ R70, R70, R170.reuse ;  /* 0x000000aa46467220 */ /* 0x080fe20000410000 */
[-C--:B------:R-:W-:Y:S01]  /*c450*/  FMUL.FTZ R71, R71, R170.reuse ;  /* 0x000000aa47477220 */ /* 0x080fe20000410000 */
[-C--:B------:R-:W-:Y:S01]  /*c460*/  FMUL.FTZ R74, R74, R170.reuse ;  /* 0x000000aa4a4a7220 */ /* 0x080fe20000410000 */
[----:B------:R-:W-:Y:S01]  /*c470*/  FMNMX.FTZ R15, R160, R15, !PT ;  /* 0x0000000fa00f7209 */ /* 0x000fe20007810000 */
[----:B------:R-:W5:Y:S01]  /*c480*/  MUFU.EX2 R159, R159 ;  /* 0x0000009f009f7308 */ /* 0x000f620000000800 */
[----:B---3--:R-:W-:Y:S01]  /*c490*/  FADD.FTZ R3, R158, R3 ;  /* 0x000000039e037221 */ /* 0x008fe20000010000 */
[-C--:B------:R-:W-:Y:S01]  /*c4a0*/  FMUL.FTZ R75, R75, R170.reuse ;  /* 0x000000aa4b4b7220 */ /* 0x080fe20000410000 */
[----:B------:R-:W-:Y:S01]  /*c4b0*/  FMNMX.FTZ R15, R161, R15, !PT ;  /* 0x0000000fa10f7209 */ /* 0x000fe20007810000 */
[-C--:B------:R-:W-:Y:S01]  /*c4c0*/  FMUL.FTZ R78, R78, R170.reuse ;  /* 0x000000aa4e4e7220 */ /* 0x080fe20000410000 */
[-C--:B------:R-:W-:Y:S01]  /*c4d0*/  FMUL.FTZ R79, R79, R170.reuse ;  /* 0x000000aa4f4f7220 */ /* 0x080fe20000410000 */
[-C--:B------:R-:W-:Y:S01]  /*c4e0*/  FMUL.FTZ R82, R82, R170.reuse ;  /* 0x000000aa52527220 */ /* 0x080fe20000410000 */
[----:B------:R-:W-:Y:S01]  /*c4f0*/  FMNMX.FTZ R15, R164, R15, !PT ;  /* 0x0000000fa40f7209 */ /* 0x000fe20007810000 */
[----:B------:R-:W3:Y:S01]  /*c500*/  MUFU.EX2 R162, R162 ;  /* 0x000000a200a27308 */ /* 0x000ee20000000800 */
[----:B----4-:R-:W-:Y:S01]  /*c510*/  FSEL R154, R154, -INF , P4 ;  /* 0xff8000009a9a7808 */ /* 0x010fe20002000000 */
[-C--:B------:R-:W-:Y:S01]  /*c520*/  FMUL.FTZ R83, R83, R170.reuse ;  /* 0x000000aa53537220 */ /* 0x080fe20000410000 */
[----:B------:R-:W-:Y:S01]  /*c530*/  FMNMX.FTZ R15, R165, R15, !PT ;  /* 0x0000000fa50f7209 */ /* 0x000fe20007810000 */
[-C--:B------:R-:W-:Y:S01]  /*c540*/  FMUL.FTZ R86, R86, R170.reuse ;  /* 0x000000aa56567220 */ /* 0x080fe20000410000 */
[----:B------:R-:W-:Y:S01]  /*c550*/  ISETP.GT.AND P4, PT, R226, 0x38, PT ;  /* 0x00000038e200780c */ /* 0x000fe20003f84270 */
[-C--:B------:R-:W-:Y:S01]  /*c560*/  FMUL.FTZ R87, R87, R170.reuse ;  /* 0x000000aa57577220 */ /* 0x080fe20000410000 */
[----:B------:R-:W-:Y:S01]  /*c570*/  FMNMX.FTZ R15, R168, R15, !PT ;  /* 0x0000000fa80f7209 */ /* 0x000fe20007810000 */
[----:B------:R-:W-:Y:S01]  /*c580*/  MUFU.EX2 R166, R166 ;  /* 0x000000a600a67308 */ /* 0x000fe20000000800 */
[----:B------:R-:W-:Y:S01]  /*c590*/  FSEL R180, R180, -INF , P4 ;  /* 0xff800000b4b47808 */ /* 0x000fe20002000000 */
[----:B-----5:R-:W-:Y:S01]  /*c5a0*/  FADD.FTZ R3, R159, R3 ;  /* 0x000000039f037221 */ /* 0x020fe20000010000 */
[----:B------:R-:W-:Y:S01]  /*c5b0*/  FMNMX.FTZ R15, R169, R15, !PT ;  /* 0x0000000fa90f7209 */ /* 0x000fe20007810000 */
[-C--:B------:R-:W-:Y:S01]  /*c5c0*/  FMUL.FTZ R90, R90, R170.reuse ;  /* 0x000000aa5a5a7220 */ /* 0x080fe20000410000 */
[-C--:B------:R-:W-:Y:S01]  /*c5d0*/  FMUL.FTZ R91, R91, R170.reuse ;  /* 0x000000aa5b5b7220 */ /* 0x080fe20000410000 */
[-C--:B------:R-:W-:Y:S01]  /*c5e0*/  FMUL.FTZ R94, R94, R170.reuse ;  /* 0x000000aa5e5e7220 */ /* 0x080fe20000410000 */
[----:B------:R-:W-:Y:S01]  /*c5f0*/  FMNMX.FTZ R15, R172, R15, !PT ;  /* 0x0000000fac0f7209 */ /* 0x000fe20007810000 */
[----:B------:R-:W-:Y:S01]  /*c600*/  MUFU.EX2 R167, R167 ;  /* 0x000000a700a77308 */ /* 0x000fe20000000800 */
[----:B---3--:R-:W-:Y:S01]  /*c610*/  FADD.FTZ R3, R162, R3 ;  /* 0x00000003a2037221 */ /* 0x008fe20000010000 */
[-C--:B------:R-:W-:Y:S01]  /*c620*/  FMUL.FTZ R95, R95, R170.reuse ;  /* 0x000000aa5f5f7220 */ /* 0x080fe20000410000 */
[----:B------:R-:W-:Y:S01]  /*c630*/  FMNMX.FTZ R15, R173, R15, !PT ;  /* 0x0000000fad0f7209 */ /* 0x000fe20007810000 */
[-C--:B------:R-:W-:Y:S01]  /*c640*/  FMUL.FTZ R98, R98, R170.reuse ;  /* 0x000000aa62627220 */ /* 0x080fe20000410000 */
[-C--:B------:R-:W-:Y:S01]  /*c650*/  FMUL.FTZ R99, R99, R170.reuse ;  /* 0x000000aa63637220 */ /* 0x080fe20000410000 */
[-C--:B------:R-:W-:Y:S01]  /*c660*/  FMUL.FTZ R102, R102, R170.reuse ;  /* 0x000000aa66667220 */ /* 0x080fe20000410000 */
[----:B------:R-:W-:Y:S01]  /*c670*/  FMNMX.FTZ R15, R154, R15, !PT ;  /* 0x0000000f9a0f7209 */ /* 0x000fe20007810000 */
[----:B------:R-:W-:Y:S01]  /*c680*/  MUFU.EX2 R171, R171 ;  /* 0x000000ab00ab7308 */ /* 0x000fe20000000800 */
[-C--:B------:R-:W-:Y:S01]  /*c690*/  FMUL.FTZ R103, R103, R170.reuse ;  /* 0x000000aa67677220 */ /* 0x080fe20000410000 */
        /* <DEDUP_REMOVED lines=13> */
[-C--:B------:R-:W-:Y:S01]  /*c770*/  FMUL.FTZ R123, R123, R170.reuse ;  /* 0x000000aa7b7b7220 */ /* 0x080fe20000410000 */
[----:B------:R-:W3:Y:S01]  /*c780*/  SHFL.BFLY PT, R176, R15, 0x2, 0x1f ;  /* 0x0c401f000fb07f89 */ /* 0x000ee200000e0000 */
        /* <DEDUP_REMOVED lines=16> */
[----:B---3--:R-:W-:-:S05]  /*c890*/  FMNMX.FTZ R15, R15, R176, !PT ;  /* 0x000000b00f0f7209 */ /* 0x008fca0007810000 */
[----:B------:R-:W3:Y:S02]  /*c8a0*/  SHFL.BFLY PT, R176, R15, 0x1, 0x1f ;  /* 0x0c201f000fb07f89 */ /* 0x000ee400000e0000 */
[----:B---3--:R-:W-:Y:S01]  /*c8b0*/  FMNMX.FTZ R15, R15, R176, !PT ;  /* 0x000000b00f0f7209 */ /* 0x008fe20007810000 */
[----:B------:R-:W-:-:S03]  /*c8c0*/  IMAD.MOV R176, RZ, RZ, -R196 ;  /* 0x000000ffffb07224 */ /* 0x000fc600078e0ac4 */
[----:B------:R-:W-:Y:S02]  /*c8d0*/  FSETP.NEU.FTZ.AND P3, PT, R15, -INF , PT ;  /* 0xff8000000f00780b */ /* 0x000fe40003f7d000 */
[----:B------:R-:W-:Y:S02]  /*c8e0*/  ISETP.NE.AND P2, PT, R189, R176, PT ;  /* 0x000000b0bd00720c */ /* 0x000fe40003f45270 */
[----:B------:R-:W-:-:S05]  /*c8f0*/  FSEL R163, R15, RZ, P3 ;  /* 0x000000ff0fa37208 */ /* 0x000fca0001800000 */
[----:B------:R-:W-:-:S04]  /*c900*/  FADD.FTZ R163, -R163, R223 ;  /* 0x000000dfa3a37221 */ /* 0x000fc80000010100 */
[----:B------:R-:W-:Y:S02]  /*c910*/  FMUL.FTZ R163, R163, R14 ;  /* 0x0000000ea3a37220 */ /* 0x000fe40000410000 */
[----:B------:R-:W-:Y:S02]  /*c920*/  @!P2 IMAD R183, R224, 0x40, R190 ;  /* 0x00000040e0b7a824 */ /* 0x000fe400078e02be */
[----:B------:R-:W3:Y:S02]  /*c930*/  MUFU.EX2 R176, R163 ;  /* 0x000000a300b07308 */ /* 0x000ee40000000800 */
[----:B------:R-:W-:-:S05]  /*c940*/  @!P2 IMAD R183, R183, 0x4, R2 ;  /* 0x00000004b7b7a824 */ /* 0x000fca00078e0202 */
[----:B------:R-:W-:Y:S01]  /*c950*/  @!P2 STS [R183+0x28820], R170 ;  /* 0x028820aab700a388 */ /* 0x000fe20000000800 */
[----:B------:R-:W-:Y:S03]  /*c960*/  MUFU.EX2 R163, R225 ;  /* 0x000000e100a37308 */ /* 0x000fe60000000800 */
        /* <DEDUP_REMOVED lines=10> */
[----:B---3--:R-:W-:Y:S01]  /*ca10*/  FMUL.FTZ R183, R15, R14 ;  /* 0x0000000e0fb77220 */ /* 0x008fe20000410000 */
[-C--:B------:R-:W-:Y:S01]  /*ca20*/  FMUL.FTZ R41, R41, R176.reuse ;  /* 0x000000b029297220 */ /* 0x080fe20000410000 */
[-C--:B------:R-:W-:Y:S01]  /*ca30*/  FMUL.FTZ R44, R44, R176.reuse ;  /* 0x000000b02c2c7220 */ /* 0x080fe20000410000 */
[-C--:B------:R-:W-:Y:S01]  /*ca40*/  FMUL.FTZ R45, R45, R176.reuse ;  /* 0x000000b02d2d7220 */ /* 0x080fe20000410000 */
[-C--:B------:R-:W-:Y:S01]  /*ca50*/  FMUL.FTZ R48, R48, R176.reuse ;  /* 0x000000b030307220 */ /* 0x080fe20000410000 */
[----:B------:R-:W-:Y:S01]  /*ca60*/  FSEL R183, R183, RZ, P3 ;  /* 0x000000ffb7b77208 */ /* 0x000fe20001800000 */
[-C--:B------:R-:W-:Y:S01]  /*ca70*/  FMUL.FTZ R49, R49, R176.reuse ;  /* 0x000000b031317220 */ /* 0x080fe20000410000 */
[-C--:B------:R-:W-:Y:S01]  /*ca80*/  FMUL.FTZ R52, R52, R176.reuse ;  /* 0x000000b034347220 */ /* 0x080fe20000410000 */
[-C--:B------:R-:W-:Y:S01]  /*ca90*/  FMUL.FTZ R53, R53, R176.reuse ;  /* 0x000000b035357220 */ /* 0x080fe20000410000 */
[----:B------:R-:W-:Y:S01]  /*caa0*/  FMUL.FTZ R56, R56, R176 ;  /* 0x000000b038387220 */ /* 0x000fe20000410000 */
        /* <DEDUP_REMOVED lines=17> */
[----:B------:R-:W-:Y:S01]  /*cbc0*/  FFMA.FTZ R181, R181, R14, -R183 ;  /* 0x0000000eb5b57223 */ /* 0x000fe200000108b7 */
        /* <DEDUP_REMOVED lines=12> */
[----:B------:R0:W1:Y:S01]  /*cc90*/  MUFU.EX2 R183, R157 ;  /* 0x0000009d00b77308 */ /* 0x0000620000000800 */
        /* <DEDUP_REMOVED lines=8> */
[----:B0-----:R-:W-:Y:S01]  /*cd20*/  F2FP.F16.F32.PACK_AB R157, R159, R158 ;  /* 0x0000009e9f9d723e */ /* 0x001fe200000000ff */
[----:B---3--:R-:W-:Y:S01]  /*cd30*/  FFMA.FTZ R158, R176, R0, R152 ;  /* 0x00000000b09e7223 */ /* 0x008fe20000010098 */
[C---:B------:R-:W-:Y:S01]  /*cd40*/  FADD.FTZ R0, R182.reuse, R3 ;  /* 0x00000003b6007221 */ /* 0x040fe20000010000 */
[----:B------:R-:W-:Y:S01]  /*cd50*/  F2FP.F16.F32.PACK_AB R159, R182, R162 ;  /* 0x000000a2b69f723e */ /* 0x000fe200000000ff */
[----:B------:R-:W-:Y:S01]  /*cd60*/  FMUL.FTZ R93, R93, R176 ;  /* 0x000000b05d5d7220 */ /* 0x000fe20000410000 */
[C---:B----4-:R-:W-:Y:S01]  /*cd70*/  FADD.FTZ R158, R231.reuse, R158 ;  /* 0x0000009ee79e7221 */ /* 0x050fe20000010000 */
[----:B------:R-:W-:Y:S01]  /*cd80*/  F2FP.F16.F32.PACK_AB R152, R231, R152 ;  /* 0x00000098e798723e */ /* 0x000fe200000000ff */
[----:B------:R-:W0:Y:S01]  /*cd90*/  MUFU.EX2 R161, R161 ;  /* 0x000000a100a17308 */ /* 0x000e220000000800 */
[-C--:B------:R-:W-:Y:S01]  /*cda0*/  FMUL.FTZ R96, R96, R176.reuse ;  /* 0x000000b060607220 */ /* 0x080fe20000410000 */
[----:B-----5:R-:W-:Y:S01]  /*cdb0*/  FADD.FTZ R158, R156, R158 ;  /* 0x0000009e9c9e7221 */ /* 0x020fe20000010000 */
[-C--:B------:R-:W-:Y:S01]  /*cdc0*/  FMUL.FTZ R97, R97, R176.reuse ;  /* 0x000000b061617220 */ /* 0x080fe20000410000 */
[-C--:B------:R-:W-:Y:S01]  /*cdd0*/  FMUL.FTZ R100, R100, R176.reuse ;  /* 0x000000b064647220 */ /* 0x080fe20000410000 */
[-C--:B------:R-:W-:Y:S01]  /*cde0*/  FMUL.FTZ R101, R101, R176.reuse ;  /* 0x000000b065657220 */ /* 0x080fe20000410000 */
[----:B-1----:R-:W-:Y:S01]  /*cdf0*/  FADD.FTZ R158, R183, R158 ;  /* 0x0000009eb79e7221 */ /* 0x002fe20000010000 */
[-C--:B------:R-:W-:Y:S01]  /*ce00*/  FMUL.FTZ R104, R104, R176.reuse ;  /* 0x000000b068687220 */ /* 0x080fe20000410000 */
[----:B------:R-:W1:Y:S01]  /*ce10*/  MUFU.EX2 R164, R164 ;  /* 0x000000a400a47308 */ /* 0x000e620000000800 */
[-C--:B------:R-:W-:Y:S01]  /*ce20*/  FMUL.FTZ R105, R105, R176.reuse ;  /* 0x000000b069697220 */ /* 0x080fe20000410000 */
[----:B--2---:R-:W-:Y:S01]  /*ce30*/  FADD.FTZ R158, R160, R158 ;  /* 0x0000009ea09e7221 */ /* 0x004fe20000010000 */
        /* <DEDUP_REMOVED lines=26> */
[----:B------:R-:W-:-:S03]  /*cfe0*/  FMUL.FTZ R149, R149, R176 ;  /* 0x000000b095957220 */ /* 0x000fc60000410000 */
[----:B------:R-:W3:Y:S08]  /*cff0*/  MUFU.EX2 R172, R172 ;  /* 0x000000ac00ac7308 */ /* 0x000ef00000000800 */
[----:B------:R4:W-:Y:S08]  /*d000*/  MUFU.EX2 R3, R154 ;  /* 0x0000009a00037308 */ /* 0x0009f00000000800 */
[----:B------:R-:W5:Y:S01]  /*d010*/  MUFU.EX2 R162, R173 ;  /* 0x000000ad00a27308 */ /* 0x000f620000000800 */
[----:B----4-:R-:W-:Y:S01]  /*d020*/  F2FP.F16.F32.PACK_AB R154, R183, R156 ;  /* 0x0000009cb79a723e */ /* 0x010fe200000000ff */
[----:B------:R-:W-:Y:S01]  /*d030*/  BAR.SYNC.DEFER_BLOCKING 0xf, 0x100 ;  /* 0x03c4000000007b1d */ /* 0x000fe20000010000 */
[----:B------:R-:W-:Y:S01]  /*d040*/  F2FP.F16.F32.PACK_AB R156, R161, R160 ;  /* 0x000000a0a19c723e */ /* 0x000fe200000000ff */
[C---:B--2---:R-:W-:Y:S01]  /*d050*/  FADD.FTZ R160, R165.reuse, R158 ;  /* 0x0000009ea5a07221 */ /* 0x044fe20000010000 */
[----:B------:R-:W-:Y:S01]  /*d060*/  F2FP.F16.F32.PACK_AB R158, R165, R164 ;  /* 0x000000a4a59e723e */ /* 0x000fe200000000ff */
[----:B------:R-:W-:Y:S01]  /*d070*/  FADD.FTZ R164, R166, R0 ;  /* 0x00000000a6a47221 */ /* 0x000fe20000010000 */
[C---:B------:R-:W-:Y:S01]  /*d080*/  F2FP.F16.F32.PACK_AB R161, R167.reuse, R166 ;  /* 0x000000a6a7a1723e */ /* 0x040fe200000000ff */
[----:B0-----:R-:W-:Y:S01]  /*d090*/  FADD.FTZ R160, R168, R160 ;  /* 0x000000a0a8a07221 */ /* 0x001fe20000010000 */
[----:B------:R-:W0:Y:S01]  /*d0a0*/  MUFU.EX2 R177, R177 ;  /* 0x000000b100b17308 */ /* 0x000e220000000800 */
[----:B------:R-:W-:-:S02]  /*d0b0*/  FADD.FTZ R164, R167, R164 ;  /* 0x000000a4a7a47221 */ /* 0x000fc40000010000 */
[C---:B-1----:R-:W-:Y:S01]  /*d0c0*/  FADD.FTZ R0, R169.reuse, R160 ;  /* 0x000000a0a9007221 */ /* 0x042fe20000010000 */
[----:B------:R-:W-:Y:S01]  /*d0d0*/  F2FP.F16.F32.PACK_AB R160, R169, R168 ;  /* 0x000000a8a9a0723e */ /* 0x000fe200000000ff */
[----:B------:R-:W-:Y:S01]  /*d0e0*/  FADD.FTZ R164, R163, R164 ;  /* 0x000000a4a3a47221 */ /* 0x000fe20000010000 */
[C---:B------:R-:W-:Y:S01]  /*d0f0*/  F2FP.F16.F32.PACK_AB R163, R171.reuse, R163 ;  /* 0x000000a3aba3723e */ /* 0x040fe200000000ff */
[----:B---3--:R-:W-:Y:S01]  /*d100*/  FADD.FTZ R165, R172, R0 ;  /* 0x00000000aca57221 */ /* 0x008fe20000010000 */
[----:B------:R-:W1:Y:S03]  /*d110*/  MUFU.EX2 R180, R180 ;  /* 0x000000b400b47308 */ /* 0x000e660000000800 */
[C---:B-----5:R-:W-:Y:S01]  /*d120*/  FADD.FTZ R0, R162.reuse, R165 ;  /* 0x000000a5a2007221 */ /* 0x060fe20000010000 */
[----:B------:R-:W-:Y:S01]  /*d130*/  FADD.FTZ R165, R171, R164 ;  /* 0x000000a4aba57221 */ /* 0x000fe20000010000 */
[----:B------:R-:W-:-:S02]  /*d140*/  F2FP.F16.F32.PACK_AB R162, R162, R172 ;  /* 0x000000aca2a2723e */ /* 0x000fc400000000ff */
[----:B------:R-:W-:Y:S01]  /*d150*/  FADD.FTZ R0, R3, R0 ;  /* 0x0000000003007221 */ /* 0x000fe20000010000 */
[----:B------:R-:W2:Y:S01]  /*d160*/  MUFU.EX2 R166, R181 ;  /* 0x000000b500a67308 */ /* 0x000ea20000000800 */
[----:B------:R-:W-:Y:S01]  /*d170*/  FADD.FTZ R168, R174, R165 ;  /* 0x000000a5aea87221 */ /* 0x000fe20000010000 */
[C---:B0-----:R-:W-:Y:S01]  /*d180*/  F2FP.F16.F32.PACK_AB R164, R177.reuse, R3 ;  /* 0x00000003b1a4723e */ /* 0x041fe200000000ff */
[----:B------:R-:W-:Y:S01]  /*d190*/  FADD.FTZ R169, R177, R0 ;  /* 0x00000000b1a97221 */ /* 0x000fe20000010000 */
[C---:B------:R-:W-:Y:S01]  /*d1a0*/  F2FP.F16.F32.PACK_AB R165, R175.reuse, R174 ;  /* 0x000000aeafa5723e */ /* 0x040fe200000000ff */
[----:B------:R-:W-:Y:S01]  /*d1b0*/  FADD.FTZ R3, R175, R168 ;  /* 0x000000a8af037221 */ /* 0x000fe20000010000 */
[----:B------:R0:W-:Y:S02]  /*d1c0*/  STSM.16.M88.4 [R197+0x26800], R152 ;  /* 0x02680098c5007844 */ /* 0x0001e40000000200 */
[----:B------:R-:W3:Y:S01]  /*d1d0*/  MUFU.EX2 R167, R179 ;  /* 0x000000b300a77308 */ /* 0x000ee20000000800 */
[----:B-1----:R-:W-:Y:S01]  /*d1e0*/  FADD.FTZ R169, R180, R169 ;  /* 0x000000a9b4a97221 */ /* 0x002fe20000010000 */
[----:B------:R-:W-:Y:S01]  /*d1f0*/  FADD.FTZ R168, R178, R3 ;  /* 0x00000003b2a87221 */ /* 0x000fe20000010000 */
[----:B------:R0:W-:Y:S04]  /*d200*/  STSM.16.M88.4 [R200], R156 ;  /* 0x0000009cc8007844 */ /* 0x0001e80000000200 */
[----:B------:R0:W-:Y:S01]  /*d210*/  STSM.16.M88.4 [R198], R160 ;  /* 0x000000a0c6007844 */ /* 0x0001e20000000200 */
[C---:B--2---:R-:W-:Y:S01]  /*d220*/  FADD.FTZ R0, R166.reuse, R169 ;  /* 0x000000a9a6007221 */ /* 0x044fe20000010000 */
[----:B------:R-:W-:Y:S01]  /*d230*/  F2FP.F16.F32.PACK_AB R166, R166, R180 ;  /* 0x000000b4a6a6723e */ /* 0x000fe200000000ff */
[C---:B---3--:R-:W-:Y:S01]  /*d240*/  FADD.FTZ R3, R167.reuse, R168 ;  /* 0x000000a8a7037221 */ /* 0x048fe20000010000 */
[----:B------:R-:W-:-:S05]  /*d250*/  F2FP.F16.F32.PACK_AB R167, R167, R178 ;  /* 0x000000b2a7a7723e */ /* 0x000fca00000000ff */
[----:B------:R0:W-:Y:S01]  /*d260*/  STSM.16.M88.4 [R199], R164 ;  /* 0x000000a4c7007844 */ /* 0x0001e20000000200 */
[----:B------:R-:W-:Y:S05]  /*d270*/  @!P0 BRA `(.L_x_8204) ;  /* 0x0000000000048947 */ /* 0x000fea0003800000 */
[----:B------:R-:W-:Y:S01]  /*d280*/  BPT.TRAP 0x1 ;  /* 0x000000040000795c */ /* 0x000fe20000300000 */
.L_x_8204:
[----:B------:R1:W2:Y:S01]  /*d290*/  SYNCS.PHASECHK.TRANS64.TRYWAIT P2, [R214+URZ+0x28c50], R219 ;  /* 0x028c50dbd60075a7 */ /* 0x0002a2000804017f */
[----:B------:R-:W-:Y:S05]  /*d2a0*/  @!P0 BRA `(.L_x_8205) ;  /* 0x0000000000048947 */ /* 0x000fea0003800000 */
[----:B------:R-:W-:Y:S01]  /*d2b0*/  BPT.TRAP 0x1 ;  /* 0x000000040000795c */ /* 0x000fe20000300000 */
.L_x_8205:
[----:B------:R-:W-:Y:S04]  /*d2c0*/  BSSY B2, `(.L_x_8206) ;  /* 0x0000004000027945 */ /* 0x000fe80003800000 */
[----:B--2---:R-:W-:Y:S05]  /*d2d0*/  @P2 BRA `(.L_x_8207) ;  /* 0x0000000000082947 */ /* 0x004fea0003800000 */
[----:B------:R-:W2:Y:S02]  /*d2e0*/  SYNCS.PHASECHK.TRANS64.TRYWAIT P2, [R214+URZ+0x28c50], R219 ;  /* 0x028c50dbd60075a7 */ /* 0x000ea4000804017f */
[----:B--2---:R-:W-:Y:S05]  /*d2f0*/  @!P2 BRA `(.L_x_8208) ;  /* 0x000000f40034a947 */ /* 0x004fea0003800000 */
.L_x_8207:
[----:B------:R-:W-:Y:S05]  /*d300*/  BSYNC B2 ;  /* 0x0000000000027941 */ /* 0x000fea0003800000 */
.L_x_8206:
[----:B------:R-:W-:Y:S01]  /*d310*/  IMAD R168, R18, 0x1000, R12 ;  /* 0x0000100012a87824 */ /* 0x000fe200078e020c */
[----:B------:R-:W-:Y:S01]  /*d320*/  WARPGROUP.ARRIVE ;  /* 0x00000000000079c5 */ /* 0x000fe20000000000 */
[----:B------:R-:W-:Y:S01]  /*d330*/  IMAD.MOV.U32 R169, RZ, RZ, 0x40000040 ;  /* 0x40000040ffa97424 */ /* 0x000fe200078e00ff */
[C---:B------:R-:W-:Y:S01]  /*d340*/  ISETP.GT.AND P2, PT, R213.reuse, R21, PT ;  /* 0x00000015d500720c */ /* 0x040fe20003f44270 */
[----:B-12---:R-:W-:Y:S01]  /*d350*/  @!P1 VIADD R214, R214, 0x28c60 ;  /* 0x00028c60d6d69836 */ /* 0x006fe20000000000 */
[----:B------:R-:W-:Y:S01]  /*d360*/  R2UR UR6, R168 ;  /* 0x00000000a80672ca */ /* 0x000fe200000e0000 */
[----:B------:R-:W-:Y:S01]  /*d370*/  VIADD R213, R213, 0xffffffff ;  /* 0xffffffffd5d57836 */ /* 0x000fe20000000000 */
[----:B------:R-:W-:Y:S01]  /*d380*/  R2UR UR7, R169 ;  /* 0x00000000a90772ca */ /* 0x000fe200000e0000 */
[----:B------:R-:W-:Y:S01]  /*d390*/  IMAD.MOV.U32 R169, RZ, RZ, 0x40000040 ;  /* 0x40000040ffa97424 */ /* 0x000fe200078e00ff */
[----:B------:R-:W-:Y:S01]  /*d3a0*/  @!P1 PRMT R214, RZ, 0x654, R214 ;  /* 0x00000654ffd69816 */ /* 0x000fe200000000d6 */
[----:B------:R-:W-:-:S02]  /*d3b0*/  IMAD.MOV.U32 R225, RZ, RZ, R20 ;  /* 0x000000ffffe17224 */ /* 0x000fc400078e0014 */
[----:B------:R-:W-:Y:S02]  /*d3c0*/  IMAD.MOV.U32 R223, RZ, RZ, R15 ;  /* 0x000000ffffdf7224 */ /* 0x000fe400078e000f */
[----:B------:R-:W-:-:S06]  /*d3d0*/  IMAD.MOV.U32 R224, RZ, RZ, R18 ;  /* 0x000000ffffe07224 */ /* 0x000fcc00078e0012 */
        /* <DEDUP_REMOVED lines=35> */
.L_x_8198:
[----:B------:R-:W-:Y:S05]  /*d610*/  BSYNC B0 ;  /* 0x0000000000007941 */ /* 0x000fea0003800000 */
.L_x_8197:
[----:B------:R-:W-:Y:S01]  /*d620*/  ISETP.GE.AND P2, PT, R213, RZ, PT ;  /* 0x000000ffd500720c */ /* 0x000fe20003f46270 */
[----:B------:R-:W-:-:S12]  /*d630*/  BSSY B0, `(.L_x_8210) ;  /* 0x00001e2000007945 */ /* 0x000fd80003800000 */
[----:B------:R-:W-:Y:S05]  /*d640*/  @!P2 BRA `(.L_x_8211) ;  /* 0x0000001c0080a947 */ /* 0x000fea0003800000 */
[----:B------:R-:W-:Y:S01]  /*d650*/  MOV R194, R20 ;  /* 0x0000001400c27202 */ /* 0x000fe20000000f00 */
[----:B------:R-:W-:Y:S02]  /*d660*/  IMAD.MOV.U32 R219, RZ, RZ, R15 ;  /* 0x000000ffffdb7224 */ /* 0x000fe400078e000f */
[----:B0-----:R-:W-:-:S07]  /*d670*/  IMAD.MOV.U32 R214, RZ, RZ, R18 ;  /* 0x000000ffffd67224 */ /* 0x001fce00078e0012 */
.L_x_8222:
[----:B------:R-:W-:-:S05]  /*d680*/  VIADD R18, R214, 0x1 ;  /* 0x00000001d6127836 */ /* 0x000fca0000000000 */
[----:B------:R-:W-:-:S04]  /*d690*/  ISETP.NE.AND P2, PT, R18, 0x2, PT ;  /* 0x000000021200780c */ /* 0x000fc80003f45270 */
[----:B------:R-:W-:Y:S02]  /*d6a0*/  SEL R14, RZ, 0x1, P2 ;  /* 0x00000001ff0e7807 */ /* 0x000fe40001000000 */
[----:B------:R-:W-:Y:S02]  /*d6b0*/  SEL R18, R18, RZ, P2 ;  /* 0x000000ff12127207 */ /* 0x000fe40001000000 */
[----:B------:R-:W-:Y:S01]  /*d6c0*/  LOP3.LUT R19, R19, R14, RZ, 0x3c, !PT ;  /* 0x0000000e13137212 */ /* 0x000fe200078e3cff */
[----:B-1----:R-:W-:Y:S06]  /*d6d0*/  @!P0 BRA `(.L_x_8212) ;  /* 0x0000000000048947 */ /* 0x002fec0003800000 */
[----:B------:R-:W-:Y:S01]  /*d6e0*/  BPT.TRAP 0x1 ;  /* 0x000000040000795c */ /* 0x000fe20000300000 */
.L_x_8212:
[----:B------:R-:W-:Y:S01]  /*d6f0*/  IMAD R21, R18, 0x8, R2 ;  /* 0x0000000812157824 */ /* 0x000fe200078e0202 */
[----:B------:R-:W-:-:S04]  /*d700*/  SHF.L.U32 R193, R19, 0x1f, RZ ;  /* 0x0000001f13c17819 */ /* 0x000fc800000006ff */
[----:B------:R0:W1:Y:S01]  /*d710*/  SYNCS.PHASECHK.TRANS64.TRYWAIT P2, [R21+URZ+0x28c30], R193 ;  /* 0x028c30c1150075a7 */ /* 0x000062000804017f */
[----:B------:R-:W-:Y:S05]  /*d720*/  @!P0 BRA `(.L_x_8213) ;  /* 0x0000000000048947 */ /* 0x000fea0003800000 */
[----:B------:R-:W-:Y:S01]  /*d730*/  BPT.TRAP 0x1 ;  /* 0x000000040000795c */ /* 0x000fe20000300000 */
.L_x_8213:
[----:B------:R-:W-:Y:S01]  /*d740*/  BSSY B1, `(.L_x_8214) ;  /* 0x0000006000017945 */ /* 0x000fe20003800000 */
[----:B------:R-:W-:Y:S02]  /*d750*/  IMAD R154, R18, 0x200, R13 ;  /* 0x00000200129a7824 */ /* 0x000fe400078e020d */
[----:B------:R-:W-:Y:S01]  /*d760*/  IMAD.MOV.U32 R155, RZ, RZ, 0x40000040 ;  /* 0x40000040ff9b7424 */ /* 0x000fe200078e00ff */
[----:B-1----:R-:W-:Y:S06]  /*d770*/  @P2 BRA `(.L_x_8215) ;  /* 0x0000000000082947 */ /* 0x002fec0003800000 */
[----:B------:R-:W1:Y:S02]  /*d780*/  SYNCS.PHASECHK.TRANS64.TRYWAIT P2, [R21+URZ+0x28c30], R193 ;  /* 0x028c30c1150075a7 */ /* 0x000e64000804017f */
[----:B-1----:R-:W-:Y:S05]  /*d790*/  @!P2 BRA `(.L_x_8216) ;  /* 0x000000f00020a947 */ /* 0x002fea0003800000 */
.L_x_8215:
[----:B------:R-:W-:Y:S05]  /*d7a0*/  BSYNC B1 ;  /* 0x0000000000017941 */ /* 0x000fea0003800000 */
.L_x_8214:
        /* <DEDUP_REMOVED lines=8> */
[----:B------:R-:W-:Y:S01]  /*d830*/  R2UR UR10, R152 ;  /* 0x00000000980a72ca */ /* 0x000fe200000e0000 */
[----:B------:R-:W-:Y:S01]  /*d840*/  IMAD.MOV.U32 R155, RZ, RZ, 0x40000040 ;  /* 0x40000040ff9b7424 */ /* 0x000fe200078e00ff */
[----:B------:R-:W-:Y:S01]  /*d850*/  R2UR UR18, R154 ;  /* 0x000000009a1272ca */ /* 0x000fe200000e0000 */
[----:B------:R-:W-:Y:S01]  /*d860*/  IMAD.MOV.U32 R15, RZ, RZ, 0x40000040 ;  /* 0x40000040ff0f7424 */ /* 0x000fe200078e00ff */
[----:B------:R-:W-:-:S02]  /*d870*/  R2UR UR11, R153 ;  /* 0x00000000990b72ca */ /* 0x000fc400000e0000 */
[----:B------:R-:W-:Y:S02]  /*d880*/  R2UR UR19, R155 ;  /* 0x000000009b1372ca */ /* 0x000fe400000e0000 */
[----:B------:R-:W-:Y:S01]  /*d890*/  WARPGROUP.ARRIVE ;  /* 0x00000000000079c5 */ /* 0x000fe20000000000 */
[----:B------:R-:W-:Y:S02]  /*d8a0*/  R2UR UR8, R10 ;  /* 0x000000000a0872ca */ /* 0x000fe400000e0000 */
[----:B------:R-:W-:Y:S02]  /*d8b0*/  R2UR UR9, R11 ;  /* 0x000000000b0972ca */ /* 0x000fe400000e0000 */
[----:B------:R-:W-:Y:S01]  /*d8c0*/  R2UR UR14, R14 ;  /* 0x000000000e0e72ca */ /* 0x000fe200000e0000 */
[----:B------:R-:W-:Y:S01]  /*d8d0*/  HGMMA.64x64x16.F32 R152, gdesc[UR4], RZ, !UPT, gsb0 ;  /* 0x00e00000049879f0 */ /* 0x000fe2000c0008ff */
[----:B------:R-:W-:Y:S02]  /*d8e0*/  R2UR UR15, R15 ;  /* 0x000000000f0f72ca */ /* 0x000fe400000e0000 */
[----:B------:R-:W-:-:S02]  /*d8f0*/  R2UR UR12, R8 ;  /* 0x00000000080c72ca */ /* 0x000fc400000e0000 */
        /* <DEDUP_REMOVED lines=74> */
[----:B------:R-:W-:Y:S01]  /*dda0*/  MUFU.TANH R154, R154 ;  /* 0x0000009a009a7308 */ /* 0x000fe20000002400 */
        /* <DEDUP_REMOVED lines=36> */
[----:B------:R-:W-:Y:S01]  /*dff0*/  FFMA.FTZ R180, R180, R14, -R181 ;  /* 0x0000000eb4b47223 */ /* 0x000fe200000108b5 */
[----:B------:R-:W-:-:S03]  /*e000*/  FMUL.FTZ R181, R170, UR38 ;  /* 0x00000026aab57c20 */ /* 0x000fc60008410000 */
        /* <DEDUP_REMOVED lines=8> */
[----:B------:R-:W2:Y:S01]  /*e090*/  MUFU.TANH R181, R181 ;  /* 0x000000b500b57308 */ /* 0x000ea20000002400 */
[----:B---3--:R-:W-:Y:S01]  /*e0a0*/  FFMA.FTZ R0, R219, R0, R20 ;  /* 0x00000000db007223 */ /* 0x008fe20000010014 */
[-C--:B------:R-:W-:Y:S01]  /*e0b0*/  FMUL.FTZ R37, R37, R219.reuse ;  /* 0x000000db25257220 */ /* 0x080fe20000410000 */
[-C--:B------:R-:W-:Y:S01]  /*e0c0*/  FMUL.FTZ R40, R40, R219.reuse ;  /* 0x000000db28287220 */ /* 0x080fe20000410000 */
[-C--:B------:R-:W-:Y:S01]  /*e0d0*/  FMUL.FTZ R41, R41, R219.reuse ;  /* 0x000000db29297220 */ /* 0x080fe20000410000 */
[-C--:B------:R-:W-:Y:S01]  /*e0e0*/  FMUL.FTZ R44, R44, R219.reuse ;  /* 0x000000db2c2c7220 */ /* 0x080fe20000410000 */
[-C--:B------:R-:W-:Y:S01]  /*e0f0*/  FMUL.FTZ R45, R45, R219.reuse ;  /* 0x000000db2d2d7220 */ /* 0x080fe20000410000 */
[----:B------:R-:W-:Y:S01]  /*e100*/  FMUL.FTZ R48, R48, R219 ;  /* 0x000000db30307220 */ /* 0x000fe20000410000 */
[----:B------:R-:W-:Y:S01]  /*e110*/  MUFU.TANH R175, R175 ;  /* 0x000000af00af7308 */ /* 0x000fe20000002400 */
        /* <DEDUP_REMOVED lines=23> */
[-C--:B------:R-:W-:Y:S01]  /*e290*/  FMUL.FTZ R80, R80, R219.reuse ;  /* 0x000000db50507220 */ /* 0x080fe20000410000 */
        /* <DEDUP_REMOVED lines=24> */
[----:B------:R-:W-:Y:S01]  /*e420*/  @!P2 STS [R214+0x28800], R219 ;  /* 0x028800dbd600a388 */ /* 0x000fe20000000800 */
[----:B------:R-:W4:Y:S01]  /*e430*/  MUFU.EX2 R156, R156 ;  /* 0x0000009c009c7308 */ /* 0x000f220000000800 */
[----:B------:R-:W-:Y:S01]  /*e440*/  FMNMX.FTZ R20, R166, R20, !PT ;  /* 0x00000014a6147209 */ /* 0x000fe20007810000 */
[-C--:B------:R-:W-:Y:S01]  /*e450*/  FMUL.FTZ R105, R105, R219.reuse ;  /* 0x000000db69697220 */ /* 0x080fe20000410000 */
[-C--:B------:R-:W-:Y:S01]  /*e460*/  FMUL.FTZ R108, R108, R219.reuse ;  /* 0x000000db6c6c7220 */ /* 0x080fe20000410000 */
[-C--:B------:R-:W-:Y:S01]  /*e470*/  FMUL.FTZ R109, R109, R219.reuse ;  /* 0x000000db6d6d7220 */ /* 0x080fe20000410000 */
[----:B------:R-:W-:Y:S01]  /*e480*/  FMNMX.FTZ R20, R167, R20, !PT ;  /* 0x00000014a7147209 */ /* 0x000fe20007810000 */
[-C--:B------:R-:W-:Y:S01]  /*e490*/  FMUL.FTZ R112, R112, R219.reuse ;  /* 0x000000db70707220 */ /* 0x080fe20000410000 */
[-C--:B------:R-:W-:Y:S01]  /*e4a0*/  FMUL.FTZ R113, R113, R219.reuse ;  /* 0x000000db71717220 */ /* 0x080fe20000410000 */
[----:B------:R-:W5:Y:S01]  /*e4b0*/  MUFU.EX2 R157, R157 ;  /* 0x0000009d009d7308 */ /* 0x000f620000000800 */
[----:B--2---:R-:W-:Y:S01]  /*e4c0*/  FMNMX.FTZ R20, R181, R20, !PT ;  /* 0x00000014b5147209 */ /* 0x004fe20007810000 */
[----:B---3--:R-:W-:Y:S01]  /*e4d0*/  FADD.FTZ R0, R153, R0 ;  /* 0x0000000099007221 */ /* 0x008fe20000010000 */
[-C--:B------:R-:W-:Y:S01]  /*e4e0*/  FMUL.FTZ R116, R116, R219.reuse ;  /* 0x000000db74747220 */ /* 0x080fe20000410000 */
[-C--:B------:R-:W-:Y:S01]  /*e4f0*/  FMUL.FTZ R117, R117, R219.reuse ;  /* 0x000000db75757220 */ /* 0x080fe20000410000 */
[----:B------:R-:W-:Y:S01]  /*e500*/  FMNMX.FTZ R20, R171, R20, !PT ;  /* 0x00000014ab147209 */ /* 0x000fe20007810000 */
[-C--:B------:R-:W-:Y:S01]  /*e510*/  FMUL.FTZ R120, R120, R219.reuse ;  /* 0x000000db78787220 */ /* 0x080fe20000410000 */
[-C--:B------:R-:W-:Y:S01]  /*e520*/  FMUL.FTZ R121, R121, R219.reuse ;  /* 0x000000db79797220 */ /* 0x080fe20000410000 */
[----:B------:R-:W2:Y:S01]  /*e530*/  MUFU.EX2 R160, R160 ;  /* 0x000000a000a07308 */ /* 0x000ea20000000800 */
[----:B------:R-:W-:Y:S01]  /*e540*/  FMNMX.FTZ R20, R174, R20, !PT ;  /* 0x00000014ae147209 */ /* 0x000fe20007810000 */
[----:B----4-:R-:W-:Y:S01]  /*e550*/  FADD.FTZ R0, R156, R0 ;  /* 0x000000009c007221 */ /* 0x010fe20000010000 */
[-C--:B------:R-:W-:Y:S01]  /*e560*/  FMUL.FTZ R124, R124, R219.reuse ;  /* 0x000000db7c7c7220 */ /* 0x080fe20000410000 */
[-C--:B------:R-:W-:Y:S01]  /*e570*/  FMUL.FTZ R125, R125, R219.reuse ;  /* 0x000000db7d7d7220 */ /* 0x080fe20000410000 */
[----:B------:R-:W-:Y:S01]  /*e580*/  FMNMX.FTZ R20, R175, R20, !PT ;  /* 0x00000014af147209 */ /* 0x000fe20007810000 */
[-C--:B------:R-:W-:Y:S01]  /*e590*/  FMUL.FTZ R128, R128, R219.reuse ;  /* 0x000000db80807220 */ /* 0x080fe20000410000 */
[-C--:B------:R-:W-:Y:S01]  /*e5a0*/  FMUL.FTZ R129, R129, R219.reuse ;  /* 0x000000db81817220 */ /* 0x080fe20000410000 */
[----:B------:R-:W-:Y:S01]  /*e5b0*/  MUFU.EX2 R161, R161 ;  /* 0x000000a100a17308 */ /* 0x000fe20000000800 */
[----:B------:R-:W-:Y:S01]  /*e5c0*/  FMNMX.FTZ R20, R178, R20, !PT ;  /* 0x00000014b2147209 */ /* 0x000fe20007810000 */
[----:B-----5:R-:W-:Y:S01]  /*e5d0*/  FADD.FTZ R0, R157, R0 ;  /* 0x000000009d007221 */ /* 0x020fe20000010000 */
[-C--:B------:R-:W-:Y:S01]  /*e5e0*/  FMUL.FTZ R132, R132, R219.reuse ;  /* 0x000000db84847220 */ /* 0x080fe20000410000 */
[-C--:B------:R-:W-:Y:S01]  /*e5f0*/  FMUL.FTZ R133, R133, R219.reuse ;  /* 0x000000db85857220 */ /* 0x080fe20000410000 */
[----:B------:R-:W-:Y:S01]  /*e600*/  FMNMX.FTZ R20, R179, R20, !PT ;  /* 0x00000014b3147209 */ /* 0x000fe20007810000 */
[-C--:B------:R-:W-:Y:S01]  /*e610*/  FMUL.FTZ R136, R136, R219.reuse ;  /* 0x000000db88887220 */ /* 0x080fe20000410000 */
[-C--:B------:R-:W-:Y:S01]  /*e620*/  FMUL.FTZ R137, R137, R219.reuse ;  /* 0x000000db89897220 */ /* 0x080fe20000410000 */
[----:B------:R-:W-:Y:S01]  /*e630*/  MUFU.EX2 R164, R164 ;  /* 0x000000a400a47308 */ /* 0x000fe20000000800 */
[----:B------:R-:W-:Y:S01]  /*e640*/  FMNMX.FTZ R20, R182, R20, !PT ;  /* 0x00000014b6147209 */ /* 0x000fe20007810000 */
[----:B--2---:R-:W-:Y:S01]  /*e650*/  FADD.FTZ R0, R160, R0 ;  /* 0x00000000a0007221 */ /* 0x004fe20000010000 */
[-C--:B------:R-:W-:Y:S01]  /*e660*/  FMUL.FTZ R140, R140, R219.reuse ;  /* 0x000000db8c8c7220 */ /* 0x080fe20000410000 */
[-C--:B------:R-:W-:Y:S01]  /*e670*/  FMUL.FTZ R141, R141, R219.reuse ;  /* 0x000000db8d8d7220 */ /* 0x080fe20000410000 */
[----:B------:R-:W-:Y:S01]  /*e680*/  FMNMX.FTZ R20, R183, R20, !PT ;  /* 0x00000014b7147209 */ /* 0x000fe20007810000 */
[-C--:B------:R-:W-:Y:S01]  /*e690*/  FMUL.FTZ R144, R144, R219.reuse ;  /* 0x000000db90907220 */ /* 0x080fe20000410000 */
[-C--:B------:R-:W-:Y:S01]  /*e6a0*/  FMUL.FTZ R145, R145, R219.reuse ;  /* 0x000000db91917220 */ /* 0x080fe20000410000 */
[----:B------:R-:W-:Y:S01]  /*e6b0*/  MUFU.EX2 R165, R165 ;  /* 0x000000a500a57308 */ /* 0x000fe20000000800 */
[-C--:B------:R-:W-:Y:S01]  /*e6c0*/  FMUL.FTZ R148, R148, R219.reuse ;  /* 0x000000db94947220 */ /* 0x080fe20000410000 */
[----:B------:R-:W2:Y:S01]  /*e6d0*/  SHFL.BFLY PT, R170, R20, 0x2, 0x1f ;  /* 0x0c401f0014aa7f89 */ /* 0x000ea200000e0000 */
[----:B------:R-:W-:-:S05]  /*e6e0*/  FMUL.FTZ R149, R149, R219 ;  /* 0x000000db95957220 */ /* 0x000fca0000410000 */
[----:B------:R-:W-:Y:S08]  /*e6f0*/  MUFU.EX2 R168, R168 ;  /* 0x000000a800a87308 */ /* 0x000ff00000000800 */
[----:B------:R-:W-:Y:S08]  /*e700*/  MUFU.EX2 R169, R169 ;  /* 0x000000a900a97308 */ /* 0x000ff00000000800 */
[----:B------:R-:W-:Y:S01]  /*e710*/  MUFU.EX2 R172, R172 ;  /* 0x000000ac00ac7308 */ /* 0x000fe20000000800 */
[----:B--2---:R-:W-:-:S05]  /*e720*/  FMNMX.FTZ R20, R20, R170, !PT ;  /* 0x000000aa14147209 */ /* 0x004fca0007810000 */
[----:B------:R-:W2:Y:S02]  /*e730*/  SHFL.BFLY PT, R170, R20, 0x1, 0x1f ;  /* 0x0c201f0014aa7f89 */ /* 0x000ea400000e0000 */
[----:B------:R-:W-:Y:S08]  /*e740*/  MUFU.EX2 R173, R173 ;  /* 0x000000ad00ad7308 */ /* 0x000ff00000000800 */
[----:B------:R-:W-:Y:S08]  /*e750*/  MUFU.EX2 R176, R176 ;  /* 0x000000b000b07308 */ /* 0x000ff00000000800 */
[----:B------:R-:W-:Y:S01]  /*e760*/  MUFU.EX2 R177, R177 ;  /* 0x000000b100b17308 */ /* 0x000fe20000000800 */
[----:B--2---:R-:W-:-:S05]  /*e770*/  FMNMX.FTZ R20, R20, R170, !PT ;  /* 0x000000aa14147209 */ /* 0x004fca0007810000 */
[C---:B------:R-:W-:Y:S01]  /*e780*/  FADD.FTZ R170, -R20.reuse, R194 ;  /* 0x000000c214aa7221 */ /* 0x040fe20000010100 */
[----:B------:R-:W-:-:S03]  /*e790*/  FMUL.FTZ R194, R20, R14 ;  /* 0x0000000e14c27220 */ /* 0x000fc60000410000 */
        /* <DEDUP_REMOVED lines=17> */
[----:B------:R-:W-:-:S05]  /*e8b0*/  FFMA.FTZ R183, R183, R14, -R194 ;  /* 0x0000000eb7b77223 */ /* 0x000fca00000108c2 */
[----:B------:R-:W-:Y:S01]  /*e8c0*/  MUFU.EX2 R159, R159 ;  /* 0x0000009f009f7308 */ /* 0x000fe20000000800 */
[----:B--2---:R2:W-:Y:S01]  /*e8d0*/  @!P2 STS [R214+0x28820], R170 ;  /* 0x028820aad600a388 */ /* 0x0045e20000000800 */
[-C--:B------:R-:W-:Y:S01]  /*e8e0*/  FMUL.FTZ R26, R26, R170.reuse ;  /* 0x000000aa1a1a7220 */ /* 0x080fe20000410000 */
[-C--:B------:R-:W-:Y:S01]  /*e8f0*/  FMUL.FTZ R27, R27, R170.reuse ;  /* 0x000000aa1b1b7220 */ /* 0x080fe20000410000 */
[-C--:B------:R-:W-:Y:S01]  /*e900*/  FMUL.FTZ R30, R30, R170.reuse ;  /* 0x000000aa1e1e7220 */ /* 0x080fe20000410000 */
[-C--:B------:R-:W-:Y:S01]  /*e910*/  FMUL.FTZ R31, R31, R170.reuse ;  /* 0x000000aa1f1f7220 */ /* 0x080fe20000410000 */
[-C--:B------:R-:W-:Y:S01]  /*e920*/  FMUL.FTZ R34, R34, R170.reuse ;  /* 0x000000aa22227220 */ /* 0x080fe20000410000 */
[-C--:B------:R-:W-:Y:S01]  /*e930*/  FMUL.FTZ R35, R35, R170.reuse ;  /* 0x000000aa23237220 */ /* 0x080fe20000410000 */
[----:B------:R3:W-:Y:S01]  /*e940*/  MUFU.EX2 R219, R162 ;  /* 0x000000a200db7308 */ /* 0x0007e20000000800 */
[-C--:B------:R-:W-:Y:S01]  /*e950*/  FMUL.FTZ R38, R38, R170.reuse ;  /* 0x000000aa26267220 */ /* 0x080fe20000410000 */
[----:B------:R-:W-:Y:S01]  /*e960*/  FMUL.FTZ R39, R39, R170 ;  /* 0x000000aa27277220 */ /* 0x000fe20000410000 */
[----:B--2---:R-:W-:Y:S01]  /*e970*/  FFMA.FTZ R214, R166, R14, -R194 ;  /* 0x0000000ea6d67223 */ /* 0x004fe200000108c2 */
[-C--:B------:R-:W-:Y:S01]  /*e980*/  FMUL.FTZ R42, R42, R170.reuse ;  /* 0x000000aa2a2a7220 */ /* 0x080fe20000410000 */
[-C--:B------:R-:W-:Y:S01]  /*e990*/  FMUL.FTZ R43, R43, R170.reuse ;  /* 0x000000aa2b2b7220 */ /* 0x080fe20000410000 */
[-C--:B------:R-:W-:Y:S01]  /*e9a0*/  FMUL.FTZ R46, R46, R170.reuse ;  /* 0x000000aa2e2e7220 */ /* 0x080fe20000410000 */
[-C--:B------:R-:W-:Y:S01]  /*e9b0*/  FMUL.FTZ R47, R47, R170.reuse ;  /* 0x000000aa2f2f7220 */ /* 0x080fe20000410000 */
[----:B------:R-:W-:Y:S01]  /*e9c0*/  MUFU.EX2 R166, R180 ;  /* 0x000000b400a67308 */ /* 0x000fe20000000800 */
[----:B---3--:R-:W-:Y:S01]  /*e9d0*/  F2FP.F16.F32.PACK_AB R162, R172, R169 ;  /* 0x000000a9aca2723e */ /* 0x008fe200000000ff */
        /* <DEDUP_REMOVED lines=14> */
[----:B------:R4:W-:Y:S01]  /*eac0*/  MUFU.EX2 R194, R158 ;  /* 0x0000009e00c27308 */ /* 0x0009e20000000800 */
[----:B--2---:R-:W-:Y:S01]  /*ead0*/  F2FP.F16.F32.PACK_AB R154, R156, R153 ;  /* 0x000000999c9a723e */ /* 0x004fe200000000ff */
[----:B------:R-:W-:Y:S01]  /*eae0*/  FADD.FTZ R153, R161, R0 ;  /* 0x00000000a1997221 */ /* 0x000fe20000010000 */
[----:B------:R-:W-:Y:S01]  /*eaf0*/  F2FP.F16.F32.PACK_AB R156, R160, R157 ;  /* 0x0000009da09c723e */ /* 0x000fe200000000ff */
[-C--:B------:R-:W-:Y:S01]  /*eb00*/  FMUL.FTZ R75, R75, R170.reuse ;  /* 0x000000aa4b4b7220 */ /* 0x080fe20000410000 */
[----:B------:R-:W-:Y:S01]  /*eb10*/  F2FP.F16.F32.PACK_AB R160, R168, R165 ;  /* 0x000000a5a8a0723e */ /* 0x000fe200000000ff */
[----:B------:R-:W-:Y:S01]  /*eb20*/  FADD.FTZ R0, R164, R153 ;  /* 0x00000099a4007221 */ /* 0x000fe20000010000 */
[-C--:B------:R-:W-:Y:S01]  /*eb30*/  FMUL.FTZ R78, R78, R170.reuse ;  /* 0x000000aa4e4e7220 */ /* 0x080fe20000410000 */
[----:B------:R-:W2:Y:S01]  /*eb40*/  MUFU.EX2 R163, R163 ;  /* 0x000000a300a37308 */ /* 0x000ea20000000800 */
[----:B----4-:R-:W-:Y:S01]  /*eb50*/  F2FP.F16.F32.PACK_AB R158, R164, R161 ;  /* 0x000000a1a49e723e */ /* 0x010fe200000000ff */
[----:B------:R-:W-:Y:S01]  /*eb60*/  FADD.FTZ R153, R165, R0 ;  /* 0x00000000a5997221 */ /* 0x000fe20000010000 */
[-C--:B------:R-:W-:Y:S01]  /*eb70*/  FMUL.FTZ R79, R79, R170.reuse ;  /* 0x000000aa4f4f7220 */ /* 0x080fe20000410000 */
[-C--:B------:R-:W-:Y:S01]  /*eb80*/  FMUL.FTZ R82, R82, R170.reuse ;  /* 0x000000aa52527220 */ /* 0x080fe20000410000 */
[-C--:B------:R-:W-:Y:S01]  /*eb90*/  FMUL.FTZ R83, R83, R170.reuse ;  /* 0x000000aa53537220 */ /* 0x080fe20000410000 */
[----:B------:R-:W-:Y:S01]  /*eba0*/  FADD.FTZ R0, R168, R153 ;  /* 0x00000099a8007221 */ /* 0x000fe20000010000 */
[-C--:B------:R-:W-:Y:S01]  /*ebb0*/  FMUL.FTZ R86, R86, R170.reuse ;  /* 0x000000aa56567220 */ /* 0x080fe20000410000 */
[----:B------:R-:W-:Y:S01]  /*ebc0*/  MUFU.EX2 R214, R214 ;  /* 0x000000d600d67308 */ /* 0x000fe20000000800 */
[-C--:B------:R-:W-:Y:S01]  /*ebd0*/  FMUL.FTZ R87, R87, R170.reuse ;  /* 0x000000aa57577220 */ /* 0x080fe20000410000 */
[----:B------:R-:W-:Y:S01]  /*ebe0*/  FADD.FTZ R153, R169, R0 ;  /* 0x00000000a9997221 */ /* 0x000fe20000010000 */
[----:B---3--:R-:W-:Y:S01]  /*ebf0*/  FFMA.FTZ R0, R170, R3, R180 ;  /* 0x00000003aa007223 */ /* 0x008fe200000100b4 */
[-C--:B------:R-:W-:Y:S01]  /*ec00*/  FMUL.FTZ R90, R90, R170.reuse ;  /* 0x000000aa5a5a7220 */ /* 0x080fe20000410000 */
[-C--:B------:R-:W-:Y:S01]  /*ec10*/  FMUL.FTZ R91, R91, R170.reuse ;  /* 0x000000aa5b5b7220 */ /* 0x080fe20000410000 */
[----:B------:R-:W-:Y:S01]  /*ec20*/  FADD.FTZ R164, R172, R153 ;  /* 0x00000099aca47221 */ /* 0x000fe20000010000 */
[----:B------:R-:W-:Y:S01]  /*ec30*/  FADD.FTZ R3, R155, R0 ;  /* 0x000000009b037221 */ /* 0x000fe20000010000 */
[----:B------:R-:W3:Y:S01]  /*ec40*/  MUFU.EX2 R167, R167 ;  /* 0x000000a700a77308 */ /* 0x000ee20000000800 */
[----:B--2---:R-:W-:Y:S01]  /*ec50*/  F2FP.F16.F32.PACK_AB R157, R163, R219 ;  /* 0x000000dba39d723e */ /* 0x004fe200000000ff */
[----:B------:R-:W-:Y:S01]  /*ec60*/  FADD.FTZ R153, R173, R164 ;  /* 0x000000a4ad997221 */ /* 0x000fe20000010000 */
[----:B------:R-:W-:Y:S01]  /*ec70*/  FADD.FTZ R0, R194, R3 ;  /* 0x00000003c2007221 */ /* 0x000fe20000010000 */
[----:B------:R-:W-:Y:S01]  /*ec80*/  F2FP.F16.F32.PACK_AB R164, R176, R173 ;  /* 0x000000adb0a4723e */ /* 0x000fe200000000ff */
[----:B------:R-:W-:Y:S01]  /*ec90*/  FMUL.FTZ R94, R94, R170 ;  /* 0x000000aa5e5e7220 */ /* 0x000fe20000410000 */
[----:B------:R-:W-:Y:S01]  /*eca0*/  FADD.FTZ R168, R176, R153 ;  /* 0x00000099b0a87221 */ /* 0x000fe20000010000 */
[----:B------:R-:W-:Y:S01]  /*ecb0*/  F2FP.F16.F32.PACK_AB R153, R155, R180 ;  /* 0x000000b49b99723e */ /* 0x000fe200000000ff */
[----:B------:R-:W2:Y:S01]  /*ecc0*/  MUFU.EX2 R161, R181 ;  /* 0x000000b500a17308 */ /* 0x000ea20000000800 */
[----:B------:R-:W-:Y:S01]  /*ecd0*/  F2FP.F16.F32.PACK_AB R155, R159, R194 ;  /* 0x000000c29f9b723e */ /* 0x000fe200000000ff */
[----:B------:R-:W-:Y:S01]  /*ece0*/  FADD.FTZ R3, R177, R168 ;  /* 0x000000a8b1037221 */ /* 0x000fe20000010000 */
[----:B------:R-:W-:Y:S01]  /*ecf0*/  FADD.FTZ R168, R159, R0 ;  /* 0x000000009fa87221 */ /* 0x000fe20000010000 */
[----:B------:R-:W-:Y:S01]  /*ed00*/  BAR.SYNC.DEFER_BLOCKING 0xf, 0x100 ;  /* 0x03c4000000007b1d */ /* 0x000fe20000010000 */
[-C--:B------:R-:W-:Y:S01]  /*ed10*/  FMUL.FTZ R95, R95, R170.reuse ;  /* 0x000000aa5f5f7220 */ /* 0x080fe20000410000 */
[C---:B------:R-:W-:Y:S01]  /*ed20*/  FADD.FTZ R0, R166.reuse, R3 ;  /* 0x00000003a6007221 */ /* 0x040fe20000010000 */
[----:B------:R-:W-:Y:S01]  /*ed30*/  FADD.FTZ R168, R219, R168 ;  /* 0x000000a8dba87221 */ /* 0x000fe20000010000 */
[----:B------:R-:W-:Y:S01]  /*ed40*/  F2FP.F16.F32.PACK_AB R166, R166, R177 ;  /* 0x000000b1a6a6723e */ /* 0x000fe200000000ff */
[----:B------:R-:W-:Y:S01]  /*ed50*/  FMUL.FTZ R98, R98, R170 ;  /* 0x000000aa62627220 */ /* 0x000fe20000410000 */
[----:B------:R-:W4:Y:S01]  /*ed60*/  MUFU.EX2 R171, R171 ;  /* 0x000000ab00ab7308 */ /* 0x000f220000000800 */
[----:B------:R-:W-:Y:S01]  /*ed70*/  FADD.FTZ R3, R163, R168 ;  /* 0x000000a8a3037221 */ /* 0x000fe20000010000 */
[----:B---3--:R-:W-:Y:S01]  /*ed80*/  F2FP.F16.F32.PACK_AB R159, R167, R214 ;  /* 0x000000d6a79f723e */ /* 0x008fe200000000ff */
[-C--:B------:R-:W-:Y:S01]  /*ed90*/  FMUL.FTZ R99, R99, R170.reuse ;  /* 0x000000aa63637220 */ /* 0x080fe20000410000 */
[-C--:B------:R-:W-:Y:S01]  /*eda0*/  FMUL.FTZ R102, R102, R170.reuse ;  /* 0x000000aa66667220 */ /* 0x080fe20000410000 */
[----:B------:R-:W-:Y:S01]  /*edb0*/  FADD.FTZ R172, R214, R3 ;  /* 0x00000003d6ac7221 */ /* 0x000fe20000010000 */
[-C--:B------:R-:W-:Y:S01]  /*edc0*/  FMUL.FTZ R103, R103, R170.reuse ;  /* 0x000000aa67677220 */ /* 0x080fe20000410000 */
[-C--:B------:R-:W-:Y:S01]  /*edd0*/  FMUL.FTZ R106, R106, R170.reuse ;  /* 0x000000aa6a6a7220 */ /* 0x080fe20000410000 */
[----:B------:R-:W3:Y:S01]  /*ede0*/  MUFU.EX2 R174, R174 ;  /* 0x000000ae00ae7308 */ /* 0x000ee20000000800 */
[----:B------:R-:W-:Y:S01]  /*edf0*/  FADD.FTZ R172, R167, R172 ;  /* 0x000000aca7ac7221 */ /* 0x000fe20000010000 */
[-C--:B------:R-:W-:Y:S01]  /*ee00*/  FMUL.FTZ R107, R107, R170.reuse ;  /* 0x000000aa6b6b7220 */ /* 0x080fe20000410000 */
[-C--:B------:R-:W-:Y:S01]  /*ee10*/  FMUL.FTZ R110, R110, R170.reuse ;  /* 0x000000aa6e6e7220 */ /* 0x080fe20000410000 */
[-C--:B------:R-:W-:Y:S01]  /*ee20*/  FMUL.FTZ R111, R111, R170.reuse ;  /* 0x000000aa6f6f7220 */ /* 0x080fe20000410000 */
[----:B--2---:R-:W-:Y:S01]  /*ee30*/  FADD.FTZ R172, R161, R172 ;  /* 0x000000aca1ac7221 */ /* 0x004fe20000010000 */
[-C--:B------:R-:W-:Y:S01]  /*ee40*/  FMUL.FTZ R114, R114, R170.reuse ;  /* 0x000000aa72727220 */ /* 0x080fe20000410000 */
[-C--:B------:R-:W-:Y:S01]  /*ee50*/  FMUL.FTZ R115, R115, R170.reuse ;  /* 0x000000aa73737220 */ /* 0x080fe20000410000 */
[----:B------:R-:W2:Y:S01]  /*ee60*/  MUFU.EX2 R175, R175 ;  /* 0x000000af00af7308 */ /* 0x000ea20000000800 */
[C---:B----4-:R-:W-:Y:S01]  /*ee70*/  FADD.FTZ R3, R171.reuse, R172 ;  /* 0x000000acab037221 */ /* 0x050fe20000010000 */
[----:B------:R-:W-:Y:S01]  /*ee80*/  F2FP.F16.F32.PACK_AB R161, R171, R161 ;  /* 0x000000a1aba1723e */ /* 0x000fe200000000ff */
[----:B------:R4:W-:Y:S01]  /*ee90*/  STSM.16.M88.4 [R197+0x26800], R152 ;  /* 0x02680098c5007844 */ /* 0x0009e20000000200 */
[-C--:B------:R-:W-:Y:S01]  /*eea0*/  FMUL.FTZ R118, R118, R170.reuse ;  /* 0x000000aa76767220 */ /* 0x080fe20000410000 */
[-C--:B------:R-:W-:Y:S01]  /*eeb0*/  FMUL.FTZ R119, R119, R170.reuse ;  /* 0x000000aa77777220 */ /* 0x080fe20000410000 */
[-C--:B------:R-:W-:Y:S01]  /*eec0*/  FMUL.FTZ R122, R122, R170.reuse ;  /* 0x000000aa7a7a7220 */ /* 0x080fe20000410000 */
[----:B------:R4:W-:Y:S01]  /*eed0*/  STSM.16.M88.4 [R200], R156 ;  /* 0x0000009cc8007844 */ /* 0x0009e20000000200 */
[----:B------:R-:W5:Y:S01]  /*eee0*/  MUFU.EX2 R165, R178 ;  /* 0x000000b200a57308 */ /* 0x000f620000000800 */
        /* <DEDUP_REMOVED lines=16> */
[----:B-----5:R-:W-:Y:S01]  /*eff0*/  FADD.FTZ R3, R165, R172 ;  /* 0x000000aca5037221 */ /* 0x020fe20000010000 */
[-C--:B------:R-:W-:Y:S01]  /*f000*/  FMUL.FTZ R143, R143, R170.reuse ;  /* 0x000000aa8f8f7220 */ /* 0x080fe20000410000 */
[-C--:B------:R-:W-:Y:S01]  /*f010*/  FMUL.FTZ R146, R146, R170.reuse ;  /* 0x000000aa92927220 */ /* 0x080fe20000410000 */
[-C--:B------:R-:W-:Y:S01]  /*f020*/  FMUL.FTZ R147, R147, R170.reuse ;  /* 0x000000aa93937220 */ /* 0x080fe20000410000 */
[-C--:B------:R-:W-:Y:S01]  /*f030*/  FMUL.FTZ R150, R150, R170.reuse ;  /* 0x000000aa96967220 */ /* 0x080fe20000410000 */
[----:B------:R-:W-:-:S02]  /*f040*/  FMUL.FTZ R151, R151, R170 ;  /* 0x000000aa97977220 */ /* 0x000fc40000410000 */
[----:B------:R-:W5:Y:S01]  /*f050*/  MUFU.EX2 R183, R183 ;  /* 0x000000b700b77308 */ /* 0x000f620000000800 */
[C---:B---3--:R-:W-:Y:S01]  /*f060*/  FADD.FTZ R3, R168.reuse, R3 ;  /* 0x00000003a8037221 */ /* 0x048fe20000010000 */
[----:B------:R-:W-:-:S03]  /*f070*/  F2FP.F16.F32.PACK_AB R165, R168, R165 ;  /* 0x000000a5a8a5723e */ /* 0x000fc600000000ff */
[----:B--2---:R-:W-:Y:S01]  /*f080*/  FADD.FTZ R172, R182, R3 ;  /* 0x00000003b6ac7221 */ /* 0x004fe20000010000 */
[----:B-----5:R-:W-:-:S03]  /*f090*/  F2FP.F16.F32.PACK_AB R167, R183, R182 ;  /* 0x000000b6b7a7723e */ /* 0x020fc600000000ff */
[----:B------:R-:W-:Y:S02]  /*f0a0*/  FADD.FTZ R3, R183, R172 ;  /* 0x000000acb7037221 */ /* 0x000fe40000010000 */
[----:B------:R4:W-:Y:S01]  /*f0b0*/  STSM.16.M88.4 [R199], R164 ;  /* 0x000000a4c7007844 */ /* 0x0009e20000000200 */
[----:B------:R-:W-:Y:S05]  /*f0c0*/  @!P0 BRA `(.L_x_8217) ;  /* 0x0000000000048947 */ /* 0x000fea0003800000 */
[----:B------:R-:W-:Y:S01]  /*f0d0*/  BPT.TRAP 0x1 ;  /* 0x000000040000795c */ /* 0x000fe20000300000 */
.L_x_8217:
[----:B------:R2:W3:Y:S01]  /*f0e0*/  SYNCS.PHASECHK.TRANS64.TRYWAIT P2, [R21+URZ+0x28c50], R193 ;  /* 0x028c50c1150075a7 */ /* 0x0004e2000804017f */
[----:B------:R-:W-:Y:S05]  /*f0f0*/  @!P0 BRA `(.L_x_8218) ;  /* 0x0000000000048947 */ /* 0x000fea0003800000 */
[----:B------:R-:W-:Y:S01]  /*f100*/  BPT.TRAP 0x1 ;  /* 0x000000040000795c */ /* 0x000fe20000300000 */
.L_x_8218:
[----:B------:R-:W-:Y:S04]  /*f110*/  BSSY B1, `(.L_x_8219) ;  /* 0x0000004000017945 */ /* 0x000fe80003800000 */
[----:B---3--:R-:W-:Y:S05]  /*f120*/  @P2 BRA `(.L_x_8220) ;  /* 0x0000000000082947 */ /* 0x008fea0003800000 */
[----:B------:R-:W3:Y:S02]  /*f130*/  SYNCS.PHASECHK.TRANS64.TRYWAIT P2, [R21+URZ+0x28c50], R193 ;  /* 0x028c50c1150075a7 */ /* 0x000ee4000804017f */
[----:B---3--:R-:W-:Y:S05]  /*f140*/  @!P2 BRA `(.L_x_8221) ;  /* 0x000000d400c8a947 */ /* 0x008fea0003800000 */
.L_x_8220:
[----:B------:R-:W-:Y:S05]  /*f150*/  BSYNC B1 ;  /* 0x0000000000017941 */ /* 0x000fea0003800000 */
.L_x_8219:
[----:B------:R-:W-:Y:S01]  /*f160*/  IMAD R168, R18, 0x1000, R12 ;  /* 0x0000100012a87824 */ /* 0x000fe200078e020c */
[----:B------:R-:W-:Y:S01]  /*f170*/  MOV R169, 0x40000040 ;  /* 0x4000004000a97802 */ /* 0x000fe20000000f00 */
[----:B------:R-:W-:Y:S01]  /*f180*/  WARPGROUP.ARRIVE ;  /* 0x00000000000079c5 */ /* 0x000fe20000000000 */
[----:B------:R-:W-:Y:S01]  /*f190*/  ISETP.GT.AND P2, PT, R213, RZ, PT ;  /* 0x000000ffd500720c */ /* 0x000fe20003f44270 */
[----:B0123--:R-:W-:Y:S01]  /*f1a0*/  @!P1 VIADD R21, R21, 0x28c60 ;  /* 0x00028c6015159836 */ /* 0x00ffe20000000000 */
        /* <DEDUP_REMOVED lines=10> */
[----:B----4-:R-:W-:Y:S01]  /*f250*/  VIADD R152, R168, 0x80 ;  /* 0x00000080a8987836 */ /* 0x010fe20000000000 */
        /* <DEDUP_REMOVED lines=31> */
.L_x_8211:
[----:B------:R-:W-:Y:S05]  /*f450*/  BSYNC B0 ;  /* 0x0000000000007941 */ /* 0x000fea0003800000 */
.L_x_8210:
[----:B------:R-:W2:Y:S01]  /*f460*/  SHFL.BFLY PT, R5, R0, 0x2, 0x1f ;  /* 0x0c401f0000057f89 */ /* 0x000ea200000e0000 */
[----:B------:R-:W-:Y:S02]  /*f470*/  VIADD R180, R18, 0x1 ;  /* 0x0000000112b47836 */ /* 0x000fe40000000000 */
[----:B-1----:R-:W-:Y:S01]  /*f480*/  IMAD.MOV.U32 R21, RZ, RZ, -0x800000 ;  /* 0xff800000ff157424 */ /* 0x002fe200078e00ff */
[----:B------:R-:W1:Y:S01]  /*f490*/  SHFL.BFLY PT, R6, R3, 0x2, 0x1f ;  /* 0x0c401f0003067f89 */ /* 0x000e6200000e0000 */
[----:B------:R-:W-:Y:S01]  /*f4a0*/  VIADD R212, R212, 0x1 ;  /* 0x00000001d4d47836 */ /* 0x000fe20000000000 */
[----:B------:R-:W-:Y:S08]  /*f4b0*/  BAR.ARV 0x8, 0x100 ;  /* 0x0204000000007b1d */ /* 0x000ff00000002000 */
[----:B------:R-:W-:Y:S01]  /*f4c0*/  BAR.SYNC.DEFER_BLOCKING 0xf, 0x100 ;  /* 0x03c4000000007b1d */ /* 0x000fe20000010000 */
[----:B------:R-:W-:Y:S01]  /*f4d0*/  ISETP.NE.AND P1, PT, R180, 0x2, PT ;  /* 0x00000002b400780c */ /* 0x000fe20003f25270 */
[----:B--2---:R-:W-:Y:S01]  /*f4e0*/  FADD.FTZ R5, R5, R0 ;  /* 0x0000000005057221 */ /* 0x004fe20000010000 */
[----:B-1----:R-:W-:-:S04]  /*f4f0*/  FADD.FTZ R6, R6, R3 ;  /* 0x0000000306067221 */ /* 0x002fc80000010000 */
[----:B------:R-:W1:Y:S01]  /*f500*/  SHFL.BFLY PT, R4, R5, 0x1, 0x1f ;  /* 0x0c201f0005047f89 */ /* 0x000e6200000e0000 */
[----:B------:R-:W-:-:S03]  /*f510*/  IMAD.MOV.U32 R3, RZ, RZ, RZ ;  /* 0x000000ffff037224 */ /* 0x000fc600078e00ff */
[----:B------:R-:W2:Y:S01]  /*f520*/  SHFL.BFLY PT, R7, R6, 0x1, 0x1f ;  /* 0x0c201f0006077f89 */ /* 0x000ea200000e0000 */
[----:B-1----:R-:W-:Y:S01]  /*f530*/  FADD.FTZ R8, R5, R4 ;  /* 0x0000000405087221 */ /* 0x002fe20000010000 */
[----:B------:R-:W-:Y:S02]  /*f540*/  IMAD.MOV R4, RZ, RZ, -R196 ;  /* 0x000000ffff047224 */ /* 0x000fe400078e0ac4 */
[----:B--2---:R-:W-:Y:S02]  /*f550*/  FADD.FTZ R0, R6, R7 ;  /* 0x0000000706007221 */ /* 0x004fe40000010000 */
[----:B------:R-:W-:Y:S02]  /*f560*/  FSETP.NE.FTZ.AND P2, PT, R8, RZ, PT ;  /* 0x000000ff0800720b */ /* 0x000fe40003f55000 */
[----:B------:R-:W-:Y:S01]  /*f570*/  ISETP.NE.AND P0, PT, R189, R4, PT ;  /* 0x00000004bd00720c */ /* 0x000fe20003f05270 */
[----:B------:R-:W-:Y:S01]  /*f580*/  IMAD.MOV.U32 R4, RZ, RZ, RZ ;  /* 0x000000ffff047224 */ /* 0x000fe200078e00ff */
[----:B------:R-:W-:-:S02]  /*f590*/  FSETP.NE.FTZ.AND P3, PT, R0, RZ, PT ;  /* 0x000000ff0000720b */ /* 0x000fc40003f75000 */
[----:B------:R-:W-:-:S04]  /*f5a0*/  SEL R6, RZ, 0x1, P1 ;  /* 0x00000001ff067807 */ /* 0x000fc80000800000 */
[----:B------:R-:W-:-:S03]  /*f5b0*/  LOP3.LUT R19, R19, R6, RZ, 0x3c, !PT ;  /* 0x0000000613137212 */ /* 0x000fc600078e3cff */
[----:B------:R-:W1:Y:S02]  /*f5c0*/  @P2 MUFU.RCP R3, R8 ;  /* 0x0000000800032308 */ /* 0x000e640000001000 */
[----:B------:R-:W-:-:S04]  /*f5d0*/  @!P0 IMAD R5, R18, 0x40, R190 ;  /* 0x0000004012058824 */ /* 0x000fc800078e02be */
[----:B------:R-:W-:Y:S02]  /*f5e0*/  @!P0 IMAD R5, R5, 0x4, R2 ;  /* 0x0000000405058824 */ /* 0x000fe400078e0202 */
[C---:B------:R-:W-:Y:S01]  /*f5f0*/  @P2 FMUL.FTZ R2, R14.reuse, 0.69314718246459960938 ;  /* 0x3f3172180e022820 */ /* 0x040fe20000410000 */
[----:B------:R-:W2:Y:S01]  /*f600*/  @P3 MUFU.RCP R4, R0 ;  /* 0x0000000000043308 */ /* 0x000ea20000001000 */
[----:B------:R-:W-:-:S07]  /*f610*/  @P3 FMUL.FTZ R14, R14, 0.69314718246459960938 ;  /* 0x3f3172180e0e3820 */ /* 0x000fce0000410000 */
[----:B------:R-:W3:Y:S01]  /*f620*/  @P2 MUFU.LG2 R18, R8 ;  /* 0x0000000800122308 */ /* 0x000ee20000000c00 */
[-C--:B-1----:R-:W-:Y:S01]  /*f630*/  FMUL.FTZ R179, R24, R3.reuse ;  /* 0x0000000318b37220 */ /* 0x082fe20000410000 */
[----:B------:R1:W-:Y:S01]  /*f640*/  @!P0 STS [R5+0x28800], R3 ;  /* 0x0288000305008388 */ /* 0x0003e20000000800 */
[-C--:B------:R-:W-:Y:S01]  /*f650*/  FMUL.FTZ R177, R25, R3.reuse ;  /* 0x0000000319b17220 */ /* 0x080fe20000410000 */
[-C--:B------:R-:W-:Y:S01]  /*f660*/  FMUL.FTZ R178, R28, R3.reuse ;  /* 0x000000031cb27220 */ /* 0x080fe20000410000 */
[-C--:B------:R-:W-:Y:S01]  /*f670*/  FMUL.FTZ R176, R32, R3.reuse ;  /* 0x0000000320b07220 */ /* 0x080fe20000410000 */
[-C--:B------:R-:W-:Y:S01]  /*f680*/  FMUL.FTZ R175, R36, R3.reuse ;  /* 0x0000000324af7220 */ /* 0x080fe20000410000 */
[-C--:B------:R-:W-:Y:S01]  /*f690*/  FMUL.FTZ R174, R40, R3.reuse ;  /* 0x0000000328ae7220 */ /* 0x080fe20000410000 */
[----:B------:R4:W5:Y:S01]  /*f6a0*/  @P3 MUFU.LG2 R24, R0 ;  /* 0x0000000000183308 */ /* 0x0009620000000c00 */
        /* <DEDUP_REMOVED lines=9> */
[----:B---3--:R-:W-:Y:S01]  /*f740*/  @P2 FMUL.FTZ R25, R18, 0.69314718246459960938 ;  /* 0x3f31721812192820 */ /* 0x008fe20000410000 */
        /* <DEDUP_REMOVED lines=53> */
[----:B-1----:R-:W-:Y:S01]  /*faa0*/  MOV R3, 0xff800000 ;  /* 0xff80000000037802 */ /* 0x002fe20000000f00 */
[-C--:B------:R-:W-:Y:S01]  /*fab0*/  FMUL.FTZ R33, R42, R4.reuse ;  /* 0x000000042a217220 */ /* 0x080fe20000410000 */
[-C--:B------:R-:W-:Y:S01]  /*fac0*/  FMUL.FTZ R9, R58, R4.reuse ;  /* 0x000000043a097220 */ /* 0x080fe20000410000 */
[-C--:B------:R-:W-:Y:S01]  /*fad0*/  FMUL.FTZ R11, R62, R4.reuse ;  /* 0x000000043e0b7220 */ /* 0x080fe20000410000 */
[-C--:B------:R-:W-:Y:S01]  /*fae0*/  FMUL.FTZ R66, R115, R4.reuse ;  /* 0x0000000473427220 */ /* 0x080fe20000410000 */
[----:B------:R-:W-:Y:S01]  /*faf0*/  PLOP3.LUT P0, PT, PT, PT, PT, 0x8, 0x0 ;  /* 0x000000000000781c */ /* 0x000fe20003f0e170 */
        /* <DEDUP_REMOVED lines=60> */
[----:B------:R-:W-:Y:S01]  /*fec0*/  SEL R18, R180, RZ, P1 ;  /* 0x000000ffb4127207 */ /* 0x000fe20000800000 */
[----:B------:R-:W-:Y:S06]  /*fed0*/  BAR.ARV 0xe, 0x100 ;  /* 0x0384000000007b1d */ /* 0x000fec0000002000 */
.L_x_8140:
[----:B------:R-:W-:Y:S05]  /*fee0*/  BSYNC B7 ;  /* 0x0000000000077941 */ /* 0x000fea0003800000 */
.L_x_8138:
[----:B------:R-:W1:Y:S08]  /*fef0*/  S2UR UR5, SR_CgaCtaId ;  /* 0x00000000000579c3 */ /* 0x000e700000008800 */
[----:B------:R-:W-:Y:S06]  /*ff00*/  BAR.SYNC.DEFER_BLOCKING 0x5, 0x180 ;  /* 0x0146000000007b1d */ /* 0x000fec0000010000 */
[----:B------:R-:W-:Y:S01]  /*ff10*/  UMOV UR4, 0x400 ;  /* 0x0000040000047882 */ /* 0x000fe20000000000 */
[----:B------:R-:W-:Y:S01]  /*ff20*/  BSSY B0, `(.L_x_8223) ;  /* 0x00002e1000007945 */ /* 0x000fe20003800000 */
[----:B-1----:R-:W-:-:S06]  /*ff30*/  ULEA UR4, UR5, UR4, 0x18 ;  /* 0x0000000405047291 */ /* 0x002fcc000f8ec03f */
[----:B------:R-:W-:-:S05]  /*ff40*/  IMAD.U32 R2, RZ, RZ, UR4 ;  /* 0x00000004ff027e24 */ /* 0x000fca000f8e00ff */
[----:B------:R1:W2:Y:S01]  /*ff50*/  LDS.128 R24, [R2+0x28cd0] ;  /* 0x028cd00002187984 */ /* 0x0002a20000000c00 */
        /* <DEDUP_REMOVED lines=27> */
[C---:B------:R-:W-:Y:S02]  /*10110*/  IADD3 R57, P0, R48.reuse, 0x40, RZ ;  /* 0x0000004030397810 */ /* 0x040fe40007f1e0ff */
[----:B------:R-:W-:-:S02]  /*10120*/  IADD3 R53, P1, R48, 0x20, RZ ;  /* 0x0000002030357810 */ /* 0x000fc40007f3e0ff */
[----:B------:R-:W-:Y:S02]  /*10130*/  IADD3 R61, P4, R48, 0x60, RZ ;  /* 0x00000060303d7810 */ /* 0x000fe40007f9e0ff */
[----:B------:R-:W-:Y:S02]  /*10140*/  LOP3.LUT R56, R57, 0x380, RZ, 0xc0, !PT ;  /* 0x0000038039387812 */ /* 0x000fe400078ec0ff */
[----:B------:R-:W-:Y:S02]  /*10150*/  LOP3.LUT R52, R53, 0x380, RZ, 0xc0, !PT ;  /* 0x0000038035347812 */ /* 0x000fe400078ec0ff */
[----:B------:R-:W-:Y:S02]  /*10160*/  LOP3.LUT R60, R61, 0x380, RZ, 0xc0, !PT ;  /* 0x000003803d3c7812 */ /* 0x000fe400078ec0ff */
[----:B------:R-:W-:Y:S02]  /*10170*/  SHF.R.U64 R56, R56, 0x3, RZ ;  /* 0x0000000338387819 */ /* 0x000fe400000012ff */
[----:B------:R-:W-:-:S02]  /*10180*/  SHF.R.U64 R52, R52, 0x3, RZ ;  /* 0x0000000334347819 */ /* 0x000fc400000012ff */
[----:B------:R-:W-:Y:S02]  /*10190*/  SHF.R.U64 R60, R60, 0x3, RZ ;  /* 0x000000033c3c7819 */ /* 0x000fe400000012ff */
[----:B------:R-:W-:Y:S01]  /*101a0*/  LOP3.LUT R56, R56, R57, RZ, 0x3c, !PT ;  /* 0x0000003938387212 */ /* 0x000fe200078e3cff */
[--C-:B------:R-:W-:Y:S01]  /*101b0*/  IMAD.X R57, RZ, RZ, R49.reuse, P0 ;  /* 0x000000ffff397224 */ /* 0x100fe200000e0631 */
[----:B------:R-:W-:Y:S01]  /*101c0*/  LOP3.LUT R52, R52, R53, RZ, 0x3c, !PT ;  /* 0x0000003534347212 */ /* 0x000fe200078e3cff */
[--C-:B------:R-:W-:Y:S01]  /*101d0*/  IMAD.X R53, RZ, RZ, R49.reuse, P1 ;  /* 0x000000ffff357224 */ /* 0x100fe200008e0631 */
[----:B------:R-:W-:Y:S02]  /*101e0*/  IADD3 R77, P2, R48, 0x2060, RZ ;  /* 0x00002060304d7810 */ /* 0x000fe40007f5e0ff */
[----:B------:R-:W-:Y:S01]  /*101f0*/  LOP3.LUT R60, R60, R61, RZ, 0x3c, !PT ;  /* 0x0000003d3c3c7212 */ /* 0x000fe200078e3cff */
[----:B------:R-:W-:Y:S01]  /*10200*/  IMAD.X R61, RZ, RZ, R49, P4 ;  /* 0x000000ffff3d7224 */ /* 0x000fe200020e0631 */
[----:B------:R-:W-:-:S02]  /*10210*/  IADD3 R15, P0, R48, 0x4020, RZ ;  /* 0x00004020300f7810 */ /* 0x000fc40007f1e0ff */
[C---:B------:R-:W-:Y:S02]  /*10220*/  IADD3 R81, P1, R48.reuse, 0x4000, RZ ;  /* 0x0000400030517810 */ /* 0x040fe40007f3e0ff */
[C---:B------:R-:W-:Y:S01]  /*10230*/  IADD3 R85, P4, R48.reuse, 0x4040, RZ ;  /* 0x0000404030557810 */ /* 0x040fe20007f9e0ff */
[----:B------:R-:W-:Y:S01]  /*10240*/  IMAD.X R31, RZ, RZ, R49, P0 ;  /* 0x000000ffff1f7224 */ /* 0x000fe200000e0631 */
[----:B------:R-:W-:Y:S02]  /*10250*/  LOP3.LUT R76, R77, 0x380, RZ, 0xc0, !PT ;  /* 0x000003804d4c7812 */ /* 0x000fe400078ec0ff */
[----:B-----5:R-:W-:Y:S02]  /*10260*/  LOP3.LUT R30, R15, 0x380, RZ, 0xc0, !PT ;  /* 0x000003800f1e7812 */ /* 0x020fe400078ec0ff */
[----:B------:R-:W-:Y:S02]  /*10270*/  LOP3.LUT R80, R81, 0x380, RZ, 0xc0, !PT ;  /* 0x0000038051507812 */ /* 0x000fe400078ec0ff */
[----:B------:R-:W-:-:S02]  /*10280*/  IADD3 R65, P3, R48, 0x2000, RZ ;  /* 0x0000200030417810 */ /* 0x000fc40007f7e0ff */
[----:B------:R-:W-:Y:S02]  /*10290*/  LOP3.LUT R84, R85, 0x380, RZ, 0xc0, !PT ;  /* 0x0000038055547812 */ /* 0x000fe400078ec0ff */
[----:B------:R-:W-:Y:S02]  /*102a0*/  IADD3 R69, P6, R48, 0x2020, RZ ;  /* 0x0000202030457810 */ /* 0x000fe40007fde0ff */
[----:B------:R-:W-:Y:S02]  /*102b0*/  SHF.R.U64 R76, R76, 0x3, RZ ;  /* 0x000000034c4c7819 */ /* 0x000fe400000012ff */
[----:B------:R-:W-:Y:S02]  /*102c0*/  IADD3 R73, P5, R48, 0x2040, RZ ;  /* 0x0000204030497810 */ /* 0x000fe40007fbe0ff */
[----:B------:R-:W-:Y:S02]  /*102d0*/  SHF.R.U64 R30, R30, 0x3, RZ ;  /* 0x000000031e1e7819 */ /* 0x000fe400000012ff */
[----:B------:R-:W-:-:S02]  /*102e0*/  SHF.R.U64 R80, R80, 0x3, RZ ;  /* 0x0000000350507819 */ /* 0x000fc400000012ff */
[----:B------:R-:W-:Y:S02]  /*102f0*/  LOP3.LUT R64, R65, 0x380, RZ, 0xc0, !PT ;  /* 0x0000038041407812 */ /* 0x000fe400078ec0ff */
[----:B------:R-:W-:Y:S02]  /*10300*/  SHF.R.U64 R84, R84, 0x3, RZ ;  /* 0x0000000354547819 */ /* 0x000fe400000012ff */
[----:B------:R-:W-:Y:S02]  /*10310*/  LOP3.LUT R107, R48, 0x380, RZ, 0xc0, !PT ;  /* 0x00000380306b7812 */ /* 0x000fe400078ec0ff */
[----:B0-----:R-:W-:Y:S02]  /*10320*/  LOP3.LUT R68, R69, 0x380, RZ, 0xc0, !PT ;  /* 0x0000038045447812 */ /* 0x001fe400078ec0ff */
[----:B------:R-:W-:Y:S01]  /*10330*/  LOP3.LUT R76, R76, R77, RZ, 0x3c, !PT ;  /* 0x0000004d4c4c7212 */ /* 0x000fe200078e3cff */
[----:B------:R-:W-:Y:S01]  /*10340*/  IMAD.X R77, RZ, RZ, R49, P2 ;  /* 0x000000ffff4d7224 */ /* 0x000fe200010e0631 */
[----:B------:R-:W-:-:S02]  /*10350*/  LOP3.LUT R72, R73, 0x380, RZ, 0xc0, !PT ;  /* 0x0000038049487812 */ /* 0x000fc400078ec0ff */
[----:B------:R-:W-:Y:S02]  /*10360*/  LOP3.LUT R30, R30, R15, RZ, 0x3c, !PT ;  /* 0x0000000f1e1e7212 */ /* 0x000fe400078e3cff */
[----:B------:R-:W-:Y:S01]  /*10370*/  LOP3.LUT R80, R80, R81, RZ, 0x3c, !PT ;  /* 0x0000005150507212 */ /* 0x000fe200078e3cff */
[----:B------:R-:W-:Y:S01]  /*10380*/  IMAD.X R81, RZ, RZ, R49, P1 ;  /* 0x000000ffff517224 */ /* 0x000fe200008e0631 */
[----:B------:R-:W-:Y:S02]  /*10390*/  IADD3 R15, P2, R48, 0x6040, RZ ;  /* 0x00006040300f7810 */ /* 0x000fe40007f5e0ff */
[----:B------:R-:W-:Y:S02]  /*103a0*/  SHF.R.U64 R64, R64, 0x3, RZ ;  /* 0x0000000340407819 */ /* 0x000fe400000012ff */
[----:B------:R-:W-:Y:S02]  /*103b0*/  LOP3.LUT R84, R84, R85, RZ, 0x3c, !PT ;  /* 0x0000005554547212 */ /* 0x000fe400078e3cff */
[----:B------:R-:W-:-:S02]  /*103c0*/  SHF.R.U64 R107, R107, 0x3, RZ ;  /* 0x000000036b6b7819 */ /* 0x000fc400000012ff */
[----:B------:R-:W-:Y:S02]  /*103d0*/  SHF.R.U64 R68, R68, 0x3, RZ ;  /* 0x0000000344447819 */ /* 0x000fe400000012ff */
[----:B------:R-:W-:Y:S02]  /*103e0*/  IADD3 R85, P1, R48, 0x6060, RZ ;  /* 0x0000606030557810 */ /* 0x000fe40007f3e0ff */
[----:B------:R-:W-:Y:S02]  /*103f0*/  SHF.R.U64 R72, R72, 0x3, RZ ;  /* 0x0000000348487819 */ /* 0x000fe400000012ff */
[----:B------:R-:W-:Y:S02]  /*10400*/  LOP3.LUT R14, R15, 0x380, RZ, 0xc0, !PT ;  /* 0x000003800f0e7812 */ /* 0x000fe400078ec0ff */
[----:B------:R-:W-:Y:S01]  /*10410*/  LOP3.LUT R64, R64, R65, RZ, 0x3c, !PT ;  /* 0x0000004140407212 */ /* 0x000fe200078e3cff */
[--C-:B------:R-:W-:Y:S01]  /*10420*/  IMAD.X R65, RZ, RZ, R49.reuse, P3 ;  /* 0x000000ffff417224 */ /* 0x100fe200018e0631 */
[----:B------:R-:W-:Y:S01]  /*10430*/  LOP3.LUT R106, R107, R48, RZ, 0x3c, !PT ;  /* 0x000000306b6a7212 */ /* 0x000fe200078e3cff */
[--C-:B------:R-:W-:Y:S01]  /*10440*/  IMAD.MOV.U32 R107, RZ, RZ, R49.reuse ;  /* 0x000000ffff6b7224 */ /* 0x100fe200078e0031 */
[----:B------:R-:W-:Y:S01]  /*10450*/  LOP3.LUT R68, R68, R69, RZ, 0x3c, !PT ;  /* 0x0000004544447212 */ /* 0x000fe200078e3cff */
[----:B------:R-:W-:Y:S01]  /*10460*/  IMAD.X R69, RZ, RZ, R49, P6 ;  /* 0x000000ffff457224 */ /* 0x000fe200030e0631 */
[----:B------:R-:W-:-:S02]  /*10470*/  LOP3.LUT R4, R85, 0x380, RZ, 0xc0, !PT ;  /* 0x0000038055047812 */ /* 0x000fc400078ec0ff */
[----:B------:R-:W-:Y:S01]  /*10480*/  LOP3.LUT R72, R72, R73, RZ, 0x3c, !PT ;  /* 0x0000004948487212 */ /* 0x000fe200078e3cff */
[----:B------:R-:W-:Y:S01]  /*10490*/  IMAD.X R73, RZ, RZ, R49, P5 ;  /* 0x000000ffff497224 */ /* 0x000fe200028e0631 */
[C---:B------:R-:W-:Y:S02]  /*104a0*/  IADD3 R89, P3, R48.reuse, 0x4060, RZ ;  /* 0x0000406030597810 */ /* 0x040fe40007f7e0ff */
[----:B------:R-:W-:Y:S02]  /*104b0*/  IADD3 R93, P6, R48, 0x6000, RZ ;  /* 0x00006000305d7810 */ /* 0x000fe40007fde0ff */
[----:B------:R-:W-:Y:S02]  /*104c0*/  SHF.R.U64 R14, R14, 0x3, RZ ;  /* 0x000000030e0e7819 */ /* 0x000fe400000012ff */
[----:B------:R-:W-:Y:S02]  /*104d0*/  IADD3 R99, P5, R48, 0x6020, RZ ;  /* 0x0000602030637810 */ /* 0x000fe40007fbe0ff */
[----:B------:R-:W-:-:S02]  /*104e0*/  SHF.R.U64 R48, R4, 0x3, RZ ;  /* 0x0000000304307819 */ /* 0x000fc400000012ff */
[----:B------:R-:W-:Y:S02]  /*104f0*/  LOP3.LUT R88, R89, 0x380, RZ, 0xc0, !PT ;  /* 0x0000038059587812 */ /* 0x000fe400078ec0ff */
[----:B------:R-:W-:Y:S02]  /*10500*/  MOV R106, R106 ;  /* 0x0000006a006a7202 */ /* 0x000fe40000000f00 */
[----:B------:R-:W-:Y:S01]  /*10510*/  F2FP.F16.F32.PACK_AB R4, R177, R179 ;  /* 0x000000b3b104723e */ /* 0x000fe200000000ff */
[----:B------:R-:W-:Y:S01]  /*10520*/  BAR.SYNC.DEFER_BLOCKING 0x1, 0x100 ;  /* 0x0044000000007b1d */ /* 0x000fe20000010000 */
[----:B------:R-:W-:Y:S02]  /*10530*/  LOP3.LUT R92, R93, 0x380, RZ, 0xc0, !PT ;  /* 0x000003805d5c7812 */ /* 0x000fe400078ec0ff */
[----:B------:R-:W-:Y:S01]  /*10540*/  LOP3.LUT R14, R14, R15, RZ, 0x3c, !PT ;  /* 0x0000000f0e0e7212 */ /* 0x000fe200078e3cff */
[----:B------:R-:W-:Y:S01]  /*10550*/  IMAD.X R15, RZ, RZ, R49, P2 ;  /* 0x000000ffff0f7224 */ /* 0x000fe200010e0631 */
[----:B------:R-:W-:-:S02]  /*10560*/  LOP3.LUT R98, R99, 0x380, RZ, 0xc0, !PT ;  /* 0x0000038063627812 */ /* 0x000fc400078ec0ff */
[----:B------:R-:W-:Y:S02]  /*10570*/  MOV R0, R30 ;  /* 0x0000001e00007202 */ /* 0x000fe40000000f00 */
[----:B------:R-:W-:Y:S02]  /*10580*/  MOV R52, R52 ;  /* 0x0000003400347202 */ /* 0x000fe40000000f00 */
[----:B------:R-:W-:Y:S02]  /*10590*/  F2FP.F16.F32.PACK_AB R30, R173, R175 ;  /* 0x000000afad1e723e */ /* 0x000fe400000000ff */
[----:B------:R-:W-:Y:S02]  /*105a0*/  F2FP.F16.F32.PACK_AB R31, R39, R38 ;  /* 0x00000026271f723e */ /* 0x000fe400000000ff */
[----:B------:R-:W-:Y:S02]  /*105b0*/  SHF.R.U64 R88, R88, 0x3, RZ ;  /* 0x0000000358587819 */ /* 0x000fe400000012ff */
[----:B------:R-:W-:-:S02]  /*105c0*/  MOV R56, R56 ;  /* 0x0000003800387202 */ /* 0x000fc40000000f00 */
[----:B------:R-:W-:Y:S02]  /*105d0*/  SHF.R.U64 R92, R92, 0x3, RZ ;  /* 0x000000035c5c7819 */ /* 0x000fe400000012ff */
[----:B------:R-:W-:Y:S02]  /*105e0*/  SHF.R.U64 R98, R98, 0x3, RZ ;  /* 0x0000000362627819 */ /* 0x000fe400000012ff */
[----:B------:R-:W-:Y:S01]  /*105f0*/  MOV R60, R60 ;  /* 0x0000003c003c7202 */ /* 0x000fe20000000f00 */
[----:B------:R0:W-:Y:S01]  /*10600*/  STSM.16.M88.4 [R106], R4 ;  /* 0x000000046a007844 */ /* 0x0001e20000000200 */
[----:B------:R-:W-:Y:S01]  /*10610*/  LOP3.LUT R48, R48, R85, RZ, 0x3c, !PT ;  /* 0x0000005530307212 */ /* 0x000fe200078e3cff */
[----:B------:R-:W-:Y:S01]  /*10620*/  IMAD.X R85, RZ, RZ, R49, P4 ;  /* 0x000000ffff557224 */ /* 0x000fe200020e0631 */
[----:B------:R-:W-:Y:S01]  /*10630*/  MOV R64, R64 ;  /* 0x0000004000407202 */ /* 0x000fe20000000f00 */
[----:B------:R3:W-:Y:S01]  /*10640*/  STSM.16.M88.4 [R52], R28 ;  /* 0x0000001c34007844 */ /* 0x0007e20000000200 */
[----:B------:R-:W-:-:S02]  /*10650*/  MOV R20, R14 ;  /* 0x0000000e00147202 */ /* 0x000fc40000000f00 */
[----:B------:R-:W-:Y:S01]  /*10660*/  LOP3.LUT R88, R88, R89, RZ, 0x3c, !PT ;  /* 0x0000005958587212 */ /* 0x000fe200078e3cff */
[--C-:B------:R-:W-:Y:S01]  /*10670*/  IMAD.X R89, RZ, RZ, R49.reuse, P3 ;  /* 0x000000ffff597224 */ /* 0x100fe200018e0631 */
[----:B------:R-:W-:Y:S01]  /*10680*/  MOV R68, R68 ;  /* 0x0000004400447202 */ /* 0x000fe20000000f00 */
[----:B------:R4:W-:Y:S01]  /*10690*/  STSM.16.M88.4 [R56], R32 ;  /* 0x0000002038007844 */ /* 0x0009e20000000200 */
[----:B------:R-:W-:Y:S02]  /*106a0*/  F2FP.F16.F32.PACK_AB R14, R161, R163 ;  /* 0x000000a3a10e723e */ /* 0x000fe400000000ff */
[----:B------:R-:W-:Y:S02]  /*106b0*/  F2FP.F16.F32.PACK_AB R15, R71, R70 ;  /* 0x00000046470f723e */ /* 0x000fe400000000ff */
[----:B------:R-:W-:Y:S01]  /*106c0*/  LOP3.LUT R92, R92, R93, RZ, 0x3c, !PT ;  /* 0x0000005d5c5c7212 */ /* 0x000fe200078e3cff */
[----:B------:R-:W-:Y:S01]  /*106d0*/  IMAD.X R93, RZ, RZ, R49, P6 ;  /* 0x000000ffff5d7224 */ /* 0x000fe200030e0631 */
[----:B0-----:R-:W-:-:S02]  /*106e0*/  F2FP.F16.F32.PACK_AB R4, R168, R171 ;  /* 0x000000aba804723e */ /* 0x001fc400000000ff */
[----:B------:R-:W-:Y:S02]  /*106f0*/  F2FP.F16.F32.PACK_AB R5, R51, R50 ;  /* 0x000000323305723e */ /* 0x000fe400000000ff */
[----:B------:R-:W-:Y:S02]  /*10700*/  F2FP.F16.F32.PACK_AB R6, R166, R169 ;  /* 0x000000a9a606723e */ /* 0x000fe400000000ff */
[----:B------:R-:W-:Y:S02]  /*10710*/  F2FP.F16.F32.PACK_AB R7, R55, R54 ;  /* 0x000000363707723e */ /* 0x000fe400000000ff */
[----:B------:R-:W-:Y:S02]  /*10720*/  MOV R72, R72 ;  /* 0x0000004800487202 */ /* 0x000fe40000000f00 */
[----:B---3--:R-:W-:Y:S01]  /*10730*/  F2FP.F16.F32.PACK_AB R28, R159, R162 ;  /* 0x000000a29f1c723e */ /* 0x008fe200000000ff */
[----:B------:R0:W-:Y:S01]  /*10740*/  STSM.16.M88.4 [R60], R4 ;  /* 0x000000043c007844 */ /* 0x0001e20000000200 */
[----:B------:R-:W-:-:S02]  /*10750*/  F2FP.F16.F32.PACK_AB R29, R75, R74 ;  /* 0x0000004a4b1d723e */ /* 0x000fc400000000ff */
[----:B------:R-:W-:Y:S01]  /*10760*/  F2FP.F16.F32.PACK_AB R30, R157, R160 ;  /* 0x000000a09d1e723e */ /* 0x000fe200000000ff */
[----:B------:R-:W-:Y:S01]  /*10770*/  STSM.16.M88.4 [R64], R8 ;  /* 0x0000000840007844 */ /* 0x000fe20000000200 */
[----:B------:R-:W-:Y:S02]  /*10780*/  F2FP.F16.F32.PACK_AB R31, R79, R78 ;  /* 0x0000004e4f1f723e */ /* 0x000fe400000000ff */
[----:B------:R-:W-:Y:S01]  /*10790*/  LOP3.LUT R98, R98, R99, RZ, 0x3c, !PT ;  /* 0x0000006362627212 */ /* 0x000fe200078e3cff */
[--C-:B------:R-:W-:Y:S01]  /*107a0*/  IMAD.X R99, RZ, RZ, R49.reuse, P5 ;  /* 0x000000ffff637224 */ /* 0x100fe200028e0631 */
[----:B------:R-:W-:Y:S01]  /*107b0*/  MOV R76, R76 ;  /* 0x0000004c004c7202 */ /* 0x000fe20000000f00 */
[----:B------:R-:W-:Y:S01]  /*107c0*/  IMAD.X R49, RZ, RZ, R49, P1 ;  /* 0x000000ffff317224 */ /* 0x000fe200008e0631 */
[----:B----4-:R-:W-:Y:S01]  /*107d0*/  F2FP.F16.F32.PACK_AB R32, R155, R158 ;  /* 0x0000009e9b20723e */ /* 0x010fe200000000ff */
[----:B------:R-:W-:Y:S01]  /*107e0*/  STSM.16.M88.4 [R68], R12 ;  /* 0x0000000c44007844 */ /* 0x000fe20000000200 */
[----:B------:R-:W-:-:S02]  /*107f0*/  F2FP.F16.F32.PACK_AB R33, R83, R82 ;  /* 0x000000525321723e */ /* 0x000fc400000000ff */
[----:B------:R-:W-:Y:S01]  /*10800*/  F2FP.F16.F32.PACK_AB R34, R153, R156 ;  /* 0x0000009c9922723e */ /* 0x000fe200000000ff */
[----:B------:R-:W-:Y:S01]  /*10810*/  STSM.16.M88.4 [R72], R28 ;  /* 0x0000001c48007844 */ /* 0x000fe20000000200 */
[----:B------:R-:W-:Y:S02]  /*10820*/  F2FP.F16.F32.PACK_AB R35, R87, R86 ;  /* 0x000000565723723e */ /* 0x000fe400000000ff */
[----:B------:R-:W-:Y:S02]  /*10830*/  MOV R80, R80 ;  /* 0x0000005000507202 */ /* 0x000fe40000000f00 */
[----:B------:R-:W-:Y:S01]  /*10840*/  F2FP.F16.F32.PACK_AB R38, R40, R152 ;  /* 0x000000982826723e */ /* 0x000fe200000000ff */
[----:B------:R-:W-:Y:S01]  /*10850*/  STSM.16.M88.4 [R76], R32 ;  /* 0x000000204c007844 */ /* 0x000fe20000000200 */
[----:B------:R-:W-:Y:S02]  /*10860*/  F2FP.F16.F32.PACK_AB R39, R95, R94 ;  /* 0x0000005e5f27723e */ /* 0x000fe400000000ff */
[----:B------:R-:W-:-:S02]  /*10870*/  F2FP.F16.F32.PACK_AB R40, R97, R96 ;  /* 0x000000606128723e */ /* 0x000fc400000000ff */
[----:B------:R-:W-:Y:S01]  /*10880*/  F2FP.F16.F32.PACK_AB R104, R105, R104 ;  /* 0x000000686968723e */ /* 0x000fe200000000ff */
[----:B------:R-:W-:Y:S01]  /*10890*/  STSM.16.M88.4 [R80], R36 ;  /* 0x0000002450007844 */ /* 0x000fe20000000200 */
[----:B------:R-:W-:Y:S02]  /*108a0*/  F2FP.F16.F32.PACK_AB R112, R113, R112 ;  /* 0x000000707170723e */ /* 0x000fe400000000ff */
[----:B------:R-:W-:Y:S01]  /*108b0*/  MOV R84, R84 ;  /* 0x0000005400547202 */ /* 0x000fe20000000f00 */
[----:B------:R3:W-:Y:S01]  /*108c0*/  STSM.16.M88.4 [R0], R40 ;  /* 0x0000002800007844 */ /* 0x0007e20000000200 */
        /* <DEDUP_REMOVED lines=18> */
[----:B------:R-:W-:-:S02]  /*109f0*/  ISETP.NE.U32.AND P0, PT, RZ, UR4, PT ;  /* 0x00000004ff007c0c */ /* 0x000fc4000bf05070 */
[----:B0-----:R-:W-:Y:S02]  /*10a00*/  IADD3 R6, P1, R204, UR4, RZ ;  /* 0x00000004cc067c10 */ /* 0x001fe4000ff3e0ff */
        /* <DEDUP_REMOVED lines=10> */
[----:B------:R-:W-:Y:S01]  /*10ab0*/  STSM.16.M88.4 [R20], R136 ;  /* 0x0000008814007844 */ /* 0x000fe20000000200 */
[----:B------:R-:W-:Y:S02]  /*10ac0*/  F2FP.F16.F32.PACK_AB R146, R149, R148 ;  /* 0x000000949592723e */ /* 0x000fe400000000ff */
[----:B------:R-:W-:Y:S02]  /*10ad0*/  F2FP.F16.F32.PACK_AB R147, R151, R150 ;  /* 0x000000969793723e */ /* 0x000fe400000000ff */
[----:B------:R-:W-:-:S02]  /*10ae0*/  ISETP.NE.AND.EX P0, PT, RZ, UR5, PT, P0 ;  /* 0x00000005ff007c0c */ /* 0x000fc4000bf05300 */
[----:B------:R-:W-:Y:S01]  /*10af0*/  IADD3.X R7, R205, UR5, RZ, P1, !PT ;  /* 0x00000005cd077c10 */ /* 0x000fe20008ffe4ff */
[----:B------:R-:W-:Y:S01]  /*10b00*/  ULDC.64 UR4, c[0x0][0xc08] ;  /* 0x0003020000047ab9 */ /* 0x000fe20000000a00 */
[----:B------:R0:W-:Y:S01]  /*10b10*/  STSM.16.M88.4 [R48], R144 ;  /* 0x0000009030007844 */ /* 0x0001e20000000200 */
[----:B------:R-:W-:Y:S01]  /*10b20*/  BAR.SYNC.DEFER_BLOCKING 0x1, 0x100 ;  /* 0x0044000000007b1d */ /* 0x000fe20000010000 */
[----:B------:R-:W-:Y:S02]  /*10b30*/  ISETP.NE.U32.AND P6, PT, RZ, UR4, PT ;  /* 0x00000004ff007c0c */ /* 0x000fe4000bfc5070 */
[----:B--2---:R-:W-:Y:S02]  /*10b40*/  MOV R24, RZ ;  /* 0x000000ff00187202 */ /* 0x004fe40000000f00 */
[----:B------:R-:W-:-:S13]  /*10b50*/  ISETP.NE.AND.EX P6, PT, RZ, UR5, PT, P6 ;  /* 0x00000005ff007c0c */ /* 0x000fda000bfc5360 */
[----:B------:R-:W-:Y:S01]  /*10b60*/  @P6 IADD3 R204, P4, R204, UR4, RZ ;  /* 0x00000004cccc6c10 */ /* 0x000fe2000ff9e0ff */
[----:B------:R-:W-:Y:S02]  /*10b70*/  ULDC UR4, c[0x0][0xa88] ;  /* 0x0002a20000047ab9 */ /* 0x000fe40000000800 */
[----:B---3--:R-:W-:Y:S01]  /*10b80*/  IMAD.U32 R0, RZ, RZ, UR4 ;  /* 0x00000004ff007e24 */ /* 0x008fe2000f8e00ff */
        /* <DEDUP_REMOVED lines=35> */
[----:B0-----:R-:W-:Y:S02]  /*10dc0*/  LOP3.LUT R48, R49, 0x380, RZ, 0xc0, !PT ;  /* 0x0000038031307812 */ /* 0x001fe400078ec0ff */
        /* <DEDUP_REMOVED lines=14> */
[----:B--2---:R-:W-:Y:S06]  /*10eb0*/  @P6 BRA `(.L_x_8225) ;  /* 0x0000000000106947 */ /* 0x004fec0003800000 */
[----:B------:R-:W-:Y:S05]  /*10ec0*/  @!P0 BRA `(.L_x_8225) ;  /* 0x00000000000c8947 */ /* 0x000fea0003800000 */
[----:B------:R-:W2:Y:S04]  /*10ed0*/  LDG.E R11, desc[UR40][R6.64] ;  /* 0x00000028060b7981 */ /* 0x000ea8000c1e1900 */
[----:B-----5:R-:W2:Y:S02]  /*10ee0*/  LDG.E R0, desc[UR40][R6.64+0x4] ;  /* 0x0000042806007981 */ /* 0x020ea4000c1e1900 */
[----:B--2---:R-:W-:-:S07]  /*10ef0*/  IMAD.IADD R0, R0, 0x1, -R11 ;  /* 0x0000000100007824 */ /* 0x004fce00078e0a0b */
.L_x_8225:
        /* <DEDUP_REMOVED lines=26> */
[----:B------:R-:W-:-:S02]  /*110a0*/  LOP3.LUT R6, R15, R4, RZ, 0x3c, !PT ;  /* 0x000000040f067212 */ /* 0x000fc400078e3cff */
        /* <DEDUP_REMOVED lines=9> */
[----:B------:R-:W-:-:S02]  /*11140*/  MOV R7, R5 ;  /* 0x0000000500077202 */ /* 0x000fc40000000f00 */
[----:B------:R-:W-:Y:S02]  /*11150*/  LOP3.LUT R76, R4, R11, RZ, 0x3c, !PT ;  /* 0x0000000b044c7212 */ /* 0x000fe400078e3cff */
[----:B------:R-:W-:Y:S02]  /*11160*/  SHF.R.S32.HI R80, RZ, 0x1f, R203 ;  /* 0x0000001fff507819 */ /* 0x000fe400000114cb */
[----:B------:R-:W-:Y:S02]  /*11170*/  SEL R83, R206, RZ, !P0 ;  /* 0x000000ffce537207 */ /* 0x000fe40004000000 */
[----:B------:R-:W-:Y:S02]  /*11180*/  SEL R217, R217, RZ, !P0 ;  /* 0x000000ffd9d97207 */ /* 0x000fe40004000000 */
[----:B-----5:R-:W-:Y:S01]  /*11190*/  SHF.R.S32.HI R81, RZ, 0x1f, R24 ;  /* 0x0000001fff517819 */ /* 0x020fe20000011418 */
[----:B------:R-:W-:Y:S06]  /*111a0*/  @P5 BRA `(.L_x_8226) ;  /* 0x0000000000b85947 */ /* 0x000fec0003800000 */
[----:B------:R-:W0:Y:S01]  /*111b0*/  LDC R35, c[0x0][0xbe8] ;  /* 0x0002fa00ff237b82 */ /* 0x000e220000000800 */
[----:B------:R-:W-:Y:S01]  /*111c0*/  ULDC.64 UR4, c[0x0][0xb90] ;  /* 0x0002e40000047ab9 */ /* 0x000fe20000000a00 */
[----:B------:R-:W-:Y:S02]  /*111d0*/  IMAD.IADD R20, R202, 0x1, R195 ;  /* 0x00000001ca147824 */ /* 0x000fe400078e02c3 */
[----:B------:R-:W-:Y:S02]  /*111e0*/  IMAD R10, R80, UR4, RZ ;  /* 0x00000004500a7c24 */ /* 0x000fe4000f8e02ff */
[----:B------:R-:W-:Y:S02]  /*111f0*/  IMAD.MOV.U32 R4, RZ, RZ, R24 ;  /* 0x000000ffff047224 */ /* 0x000fe400078e0018 */
[----:B------:R-:W-:Y:S02]  /*11200*/  IMAD R15, R203, UR5, R10 ;  /* 0x00000005cb0f7c24 */ /* 0x000fe4000f8e020a */
[----:B------:R-:W-:-:S02]  /*11210*/  IMAD.MOV.U32 R5, RZ, RZ, R81 ;  /* 0x000000ffff057224 */ /* 0x000fc400078e0051 */
[----:B------:R-:W-:Y:S02]  /*11220*/  IMAD.IADD R30, R190, 0x1, R195 ;  /* 0x00000001be1e7824 */ /* 0x000fe400078e02c3 */
[----:B------:R-:W-:Y:S01]  /*11230*/  IMAD.WIDE.U32 R4, R203, UR4, R4 ;  /* 0x00000004cb047c25 */ /* 0x000fe2000f8e0004 */
[----:B------:R-:W-:-:S03]  /*11240*/  ULDC.64 UR4, c[0x0][0xb98] ;  /* 0x0002e60000047ab9 */ /* 0x000fc60000000a00 */
[----:B------:R-:W-:Y:S02]  /*11250*/  IMAD.IADD R5, R5, 0x1, R15 ;  /* 0x0000000105057824 */ /* 0x000fe400078e020f */
        /* <DEDUP_REMOVED lines=21> */
[----:B------:R-:W-:-:S03]  /*113b0*/  ULDC.64 UR4, c[0x0][0xb50] ;  /* 0x0002d40000047ab9 */ /* 0x000fc60000000a00 */
[----:B------:R-:W-:Y:S01]  /*113c0*/  IMAD.IADD R5, R5, 0x1, R15 ;  /* 0x0000000105057824 */ /* 0x000fe200078e020f */
[----:B------:R-:W-:-:S04]  /*113d0*/  LEA R15, P0, R4, UR4, 0x2 ;  /* 0x00000004040f7c11 */ /* 0x000fc8000f8010ff */
[----:B------:R-:W-:Y:S01]  /*113e0*/  LEA.HI.X R20, R4, UR5, R5, 0x2, P0 ;  /* 0x0000000504147c11 */ /* 0x000fe200080f1405 */
[----:B------:R-:W-:Y:S01]  /*113f0*/  SHFL.IDX PT, R10, R15, 0x1, 0x1c1f ;  /* 0x003c1f000f0a7f89 */ /* 0x000fe200000e0000 */
[----:B------:R-:W-:Y:S01]  /*11400*/  ISETP.NE.AND P0, PT, R189, R14, PT ;  /* 0x0000000ebd00720c */ /* 0x000fe20003f05270 */
[C---:B------:R-:W-:Y:S02]  /*11410*/  VIADD R14, R30.reuse, 0x8 ;  /* 0x000000081e0e7836 */ /* 0x040fe40000000000 */
[----:B------:R-:W-:Y:S01]  /*11420*/  SHFL.IDX PT, R4, R15, RZ, 0x1c1f ;  /* 0x001c1fff0f047589 */ /* 0x000fe200000e0000 */
[-C--:B------:R-:W-:Y:S02]  /*11430*/  ISETP.GE.OR P1, PT, R30, R35.reuse, P0 ;  /* 0x000000231e00720c */ /* 0x080fe40000726670 */
[----:B------:R-:W-:Y:S01]  /*11440*/  ISETP.GE.OR P0, PT, R14, R35, P0 ;  /* 0x000000230e00720c */ /* 0x000fe20000706670 */
[----:B------:R-:W0:Y:S04]  /*11450*/  SHFL.IDX PT, R5, R20, RZ, 0x1c1f ;  /* 0x001c1fff14057589 */ /* 0x000e2800000e0000 */
[----:B------:R-:W2:Y:S06]  /*11460*/  SHFL.IDX PT, R11, R20, 0x1, 0x1c1f ;  /* 0x003c1f00140b7f89 */ /* 0x000eac00000e0000 */
[----:B0-----:R0:W-:Y:S04]  /*11470*/  @!P1 ST.E desc[UR40][R4.64], R21 ;  /* 0x0000001504009985 */ /* 0x0011e8000c101928 */
[----:B--2---:R0:W-:Y:S02]  /*11480*/  @!P0 ST.E desc[UR40][R10.64], R3 ;  /* 0x000000030a008985 */ /* 0x0041e4000c101928 */
.L_x_8226:
[----:B------:R-:W2:Y:S01]  /*11490*/  LDC R85, c[0x0][0xbe8] ;  /* 0x0002fa00ff557b82 */ /* 0x000ea20000000800 */
[----:B------:R-:W-:Y:S01]  /*114a0*/  ULDC.64 UR4, c[0x0][0xaa0] ;  /* 0x0002a80000047ab9 */ /* 0x000fe20000000a00 */
[----:B0-----:R-:W5:Y:S01]  /*114b0*/  LD.E.128 R4, desc[UR40][R6.64] ;  /* 0x0000002806047980 */ /* 0x001f62000c101d00 */
[----:B------:R-:W-:-:S03]  /*114c0*/  IMAD R3, R81, UR4, RZ ;  /* 0x0000000451037c24 */ /* 0x000fc6000f8e02ff */
[----:B------:R-:W5:Y:S02]  /*114d0*/  LD.E.128 R8, desc[UR40][R8.64] ;  /* 0x0000002808087980 */ /* 0x000f64000c101d00 */
[----:B------:R-:W0:Y:S02]  /*114e0*/  LDC R88, c[0x0][0xac8] ;  /* 0x0002b200ff587b82 */ /* 0x000e240000000800 */
        /* <DEDUP_REMOVED lines=26> */
[----:B------:R-:W-:Y:S01]  /*11690*/  IMAD.IADD R82, R195, 0x1, R24 ;  /* 0x00000001c3527824 */ /* 0x000fe200078e0218 */
[----:B0-----:R-:W-:Y:S01]  /*116a0*/  ISETP.GE.AND P0, PT, R211, R88, PT ;  /* 0x00000058d300720c */ /* 0x001fe20003f06270 */
        /* <DEDUP_REMOVED lines=27> */
[----:B------:R-:W-:Y:S01]  /*11860*/  IMAD R81, R85, R81, R82 ;  /* 0x0000005155517224 */ /* 0x000fe200078e0252 */
[----:B------:R-:W-:Y:S01]  /*11870*/  SHF.L.U32 R83, R80, 0x2, RZ ;  /* 0x0000000250537819 */ /* 0x000fe200000006ff */
[----:B------:R-:W-:Y:S01]  /*11880*/  IMAD.IADD R195, R216, 0x1, R195 ;  /* 0x00000001d8c37824 */ /* 0x000fe200078e02c3 */
[----:B------:R-:W-:Y:S01]  /*11890*/  SEL R80, RZ, 0xffffffff, P0 ;  /* 0xffffffffff507807 */ /* 0x000fe20000000000 */
[----:B------:R-:W-:Y:S01]  /*118a0*/  VIADD R0, R2, 0x28c20 ;  /* 0x00028c2002007836 */ /* 0x000fe20000000000 */
[----:B------:R-:W-:-:S02]  /*118b0*/  ISETP.GE.AND P0, PT, R208, R88, PT ;  /* 0x00000058d000720c */ /* 0x000fc40003f06270 */
[----:B------:R-:W-:Y:S02]  /*118c0*/  SHF.R.S32.HI R82, RZ, 0x1f, R3 ;  /* 0x0000001fff527819 */ /* 0x000fe40000011403 */
[----:B------:R-:W-:Y:S01]  /*118d0*/  LOP3.LUT R24, R83, 0x4, R24, 0xe2, !PT ;  /* 0x0000000453187812 */ /* 0x000fe200078ee218 */
[----:B------:R-:W-:Y:S01]  /*118e0*/  IMAD.SHL.U32 R83, R80, 0x8, RZ ;  /* 0x0000000850537824 */ /* 0x000fe200078e00ff */
[----:B------:R-:W-:Y:S01]  /*118f0*/  SEL R80, RZ, 0xffffffff, P0 ;  /* 0xffffffffff507807 */ /* 0x000fe20000000000 */
[----:B------:R-:W-:Y:S01]  /*11900*/  IMAD R82, R82, UR4, RZ ;  /* 0x0000000452527c24 */ /* 0x000fe2000f8e02ff */
[----:B------:R-:W-:Y:S02]  /*11910*/  ISETP.GE.AND P0, PT, R207, R88, PT ;  /* 0x00000058cf00720c */ /* 0x000fe40003f06270 */
[----:B------:R-:W-:Y:S01]  /*11920*/  LOP3.LUT R24, R83, 0x8, R24, 0xe2, !PT ;  /* 0x0000000853187812 */ /* 0x000fe200078ee218 */
[----:B------:R-:W-:Y:S01]  /*11930*/  IMAD.SHL.U32 R87, R80, 0x10, RZ ;  /* 0x0000001050577824 */ /* 0x000fe200078e00ff */
[----:B------:R-:W-:Y:S01]  /*11940*/  SHF.R.S32.HI R80, RZ, 0x1f, R81 ;  /* 0x0000001fff507819 */ /* 0x000fe20000011451 */
[----:B------:R-:W-:Y:S01]  /*11950*/  IMAD R83, R3, UR5, R82 ;  /* 0x0000000503537c24 */ /* 0x000fe2000f8e0252 */
[----:B------:R-:W-:Y:S01]  /*11960*/  ULDC.64 UR4, c[0x0][0xad8] ;  /* 0x0002b60000047ab9 */ /* 0x000fe20000000a00 */
[----:B------:R-:W-:-:S02]  /*11970*/  SEL R3, RZ, 0xffffffff, P0 ;  /* 0xffffffffff037807 */ /* 0x000fc40000000000 */
[----:B------:R-:W-:Y:S01]  /*11980*/  IMAD.IADD R21, R21, 0x1, R83 ;  /* 0x0000000115157824 */ /* 0x000fe200078e0253 */
[----:B------:R-:W-:Y:S01]  /*11990*/  ISETP.GE.AND P1, PT, R195, R91, PT ;  /* 0x0000005bc300720c */ /* 0x000fe20003f26270 */
[----:B------:R-:W-:Y:S01]  /*119a0*/  IMAD R80, R80, UR4, RZ ;  /* 0x0000000450507c24 */ /* 0x000fe2000f8e02ff */
[----:B------:R-:W-:Y:S01]  /*119b0*/  LOP3.LUT R24, R87, 0x10, R24, 0xe2, !PT ;  /* 0x0000001057187812 */ /* 0x000fe200078ee218 */
[----:B------:R-:W-:Y:S01]  /*119c0*/  IMAD.WIDE.U32 R20, R81, UR4, R20 ;  /* 0x0000000451147c25 */ /* 0x000fe2000f8e0014 */
[----:B------:R-:W-:Y:S02]  /*119d0*/  ISETP.GE.AND P0, PT, R221, R88, PT ;  /* 0x00000058dd00720c */ /* 0x000fe40003f06270 */
[----:B------:R-:W-:Y:S01]  /*119e0*/  PRMT R0, RZ, 0x654, R0 ;  /* 0x00000654ff007816 */ /* 0x000fe20000000000 */
[----:B------:R-:W-:Y:S01]  /*119f0*/  IMAD R83, R81, UR5, R80 ;  /* 0x0000000551537c24 */ /* 0x000fe2000f8e0250 */
[----:B------:R-:W-:Y:S01]  /*11a00*/  ULDC.64 UR4, c[0x0][0xa80] ;  /* 0x0002a00000047ab9 */ /* 0x000fe20000000a00 */
[----:B------:R-:W-:Y:S01]  /*11a10*/  IMAD.SHL.U32 R3, R3, 0x20, RZ ;  /* 0x0000002003037824 */ /* 0x000fe200078e00ff */
[----:B------:R-:W-:Y:S01]  /*11a20*/  LEA R89, P2, R20, UR4, 0x1 ;  /* 0x0000000414597c11 */ /* 0x000fe2000f8408ff */
[----:B------:R-:W-:Y:S01]  /*11a30*/  IMAD.IADD R21, R21, 0x1, R83 ;  /* 0x0000000115157824 */ /* 0x000fe200078e0253 */
[----:B0-----:R0:W-:Y:S01]  /*11a40*/  SYNCS.ARRIVE.TRANS64.RED.A1T0 RZ, [R0+URZ], RZ ;  /* 0x000000ff00ff79a7 */ /* 0x0011e2000810043f */
[----:B------:R-:W-:-:S02]  /*11a50*/  SHF.R.S32.HI R92, RZ, 0x1f, R208 ;  /* 0x0000001fff5c7819 */ /* 0x000fc400000114d0 */
[----:B------:R-:W-:Y:S01]  /*11a60*/  LOP3.LUT R24, R3, 0x20, R24, 0xe2, !PT ;  /* 0x0000002003187812 */ /* 0x000fe200078ee218 */
[----:B------:R0:W2:Y:S01]  /*11a70*/  SHFL.IDX PT, R80, R89, RZ, 0x181f ;  /* 0x00181fff59507589 */ /* 0x0000a200000e0000 */
[----:B------:R-:W-:Y:S02]  /*11a80*/  SEL R3, RZ, 0x40, P0 ;  /* 0x00000040ff037807 */ /* 0x000fe40000000000 */
[----:B------:R-:W-:Y:S02]  /*11a90*/  ISETP.GE.AND P0, PT, R220, R88, PT ;  /* 0x00000058dc00720c */ /* 0x000fe40003f06270 */
[----:B------:R-:W-:Y:S02]  /*11aa0*/  LEA.HI.X R90, R20, UR5, R21, 0x1, P2 ;  /* 0x00000005145a7c11 */ /* 0x000fe400090f0c15 */
[----:B------:R-:W-:Y:S02]  /*11ab0*/  LOP3.LUT R3, R24, R3, RZ, 0xfc, !PT ;  /* 0x0000000318037212 */ /* 0x000fe400078efcff */
[----:B------:R-:W-:Y:S01]  /*11ac0*/  SEL R24, RZ, 0x80, P0 ;  /* 0x00000080ff187807 */ /* 0x000fe20000000000 */
[----:B------:R0:W3:Y:S01]  /*11ad0*/  SHFL.IDX PT, R81, R90, RZ, 0x181f ;  /* 0x00181fff5a517589 */ /* 0x0000e200000e0000 */
[----:B------:R-:W-:-:S02]  /*11ae0*/  SHF.R.S32.HI R93, RZ, 0x1f, R209 ;  /* 0x0000001fff5d7819 */ /* 0x000fc400000114d1 */
[----:B------:R-:W-:Y:S02]  /*11af0*/  LOP3.LUT R24, R3, R24, RZ, 0xfc, !PT ;  /* 0x0000001803187212 */ /* 0x000fe400078efcff */
[----:B------:R-:W-:Y:S02]  /*11b00*/  SHF.R.S32.HI R94, RZ, 0x1f, R210 ;  /* 0x0000001fff5e7819 */ /* 0x000fe400000114d2 */
[----:B------:R-:W-:Y:S01]  /*11b10*/  SHF.R.S32.HI R95, RZ, 0x1f, R211 ;  /* 0x0000001fff5f7819 */ /* 0x000fe200000114d3 */
[----:B0-----:R-:W-:Y:S06]  /*11b20*/  @P1 BRA `(.L_x_8228) ;  /* 0x00000000007c1947 */ /* 0x001fec0003800000 */
[-C--:B------:R-:W-:Y:S02]  /*11b30*/  ISETP.GE.AND P1, PT, R211, R88.reuse, PT ;  /* 0x00000058d300720c */ /* 0x080fe40003f26270 */
[-C--:B------:R-:W-:Y:S02]  /*11b40*/  ISETP.GE.AND P0, PT, R192, R88.reuse, PT ;  /* 0x00000058c000720c */ /* 0x080fe40003f06270 */
[-C--:B------:R-:W-:Y:S02]  /*11b50*/  ISETP.GE.AND P5, PT, R210, R88.reuse, PT ;  /* 0x00000058d200720c */ /* 0x080fe40003fa6270 */
[----:B------:R-:W-:-:S07]  /*11b60*/  ISETP.GE.AND P3, PT, R209, R88, PT ;  /* 0x00000058d100720c */ /* 0x000fce0003f66270 */
[C---:B--2---:R-:W-:Y:S02]  /*11b70*/  @!P1 LEA R82, P2, R211.reuse, R80, 0x1 ;  /* 0x00000050d3529211 */ /* 0x044fe400078408ff */
        /* <DEDUP_REMOVED lines=26> */
.L_x_8228:
[----:B------:R-:W-:Y:S05]  /*11d20*/  BSYNC B1 ;  /* 0x0000000000017941 */ /* 0x000fea0003800000 */
.L_x_8227:
        /* <DEDUP_REMOVED lines=11> */
[CC--:B0-----:R-:W-:Y:S02]  /*11de0*/  @!P5 LEA R12, P4, R211.reuse, R6.reuse, 0x1 ;  /* 0x00000006d30cd211 */ /* 0x0c1fe400078808ff */
        /* <DEDUP_REMOVED lines=26> */
.L_x_8224:
[----:B------:R-:W-:Y:S01]  /*11f90*/  ULDC.64 UR4, c[0x0][0xc00] ;  /* 0x0003000000047ab9 */ /* 0x000fe20000000a00 */
[----:B------:R-:W-:Y:S01]  /*11fa0*/  IMAD.MOV.U32 R3, RZ, RZ, RZ ;  /* 0x000000ffff037224 */ /* 0x000fe200078e00ff */
[----:B------:R-:W-:Y:S01]  /*11fb0*/  ISETP.NE.U32.AND P0, PT, RZ, UR4, PT ;  /* 0x00000004ff007c0c */ /* 0x000fe2000bf05070 */
[----:B------:R-:W3:Y:S01]  /*11fc0*/  S2R R6, SR_TID.X ;  /* 0x0000000000067919 */ /* 0x000ee20000002100 */
[----:B------:R-:W-:Y:S01]  /*11fd0*/  IADD3 R4, P1, R204, UR4, RZ ;  /* 0x00000004cc047c10 */ /* 0x000fe2000ff3e0ff */
[----:B------:R-:W4:Y:S01]  /*11fe0*/  LDC R21, c[0x0][0xbe8] ;  /* 0x0002fa00ff157b82 */ /* 0x000f220000000800 */
        /* <DEDUP_REMOVED lines=9> */
[----:B------:R-:W-:Y:S01]  /*12080*/  @P1 IADD3.X R205, R205, UR5, RZ, P2, !PT ;  /* 0x00000005cdcd1c10 */ /* 0x000fe200097fe4ff */
[----:B---3--:R-:W-:-:S04]  /*12090*/  VIADD R6, R6, 0xffffff80 ;  /* 0xffffff8006067836 */ /* 0x008fc80000000000 */
[----:B------:R0:W5:Y:S01]  /*120a0*/  @P1 LDG.E R0, desc[UR40][R204.64] ;  /* 0x00000028cc001981 */ /* 0x000162000c1e1900 */
[----:B------:R-:W-:Y:S01]  /*120b0*/  ISETP.GE.AND P2, PT, R6, 0x40, PT ;  /* 0x000000400600780c */ /* 0x000fe20003f46270 */
[----:B------:R-:W-:-:S12]  /*120c0*/  @P1 BRA `(.L_x_8230) ;  /* 0x0000000000101947 */ /* 0x000fd80003800000 */
[----:B------:R-:W-:Y:S05]  /*120d0*/  @!P0 BRA `(.L_x_8230) ;  /* 0x00000000000c8947 */ /* 0x000fea0003800000 */
[----:B------:R-:W3:Y:S04]  /*120e0*/  LDG.E R7, desc[UR40][R4.64] ;  /* 0x0000002804077981 */ /* 0x000ee8000c1e1900 */
[----:B-----5:R-:W3:Y:S02]  /*120f0*/  LDG.E R0, desc[UR40][R4.64+0x4] ;  /* 0x0000042804007981 */ /* 0x020ee4000c1e1900 */
[----:B---3--:R-:W-:-:S07]  /*12100*/  IMAD.IADD R0, R0, 0x1, -R7 ;  /* 0x0000000100007824 */ /* 0x008fce00078e0a07 */
.L_x_8230:
[----:B------:R-:W-:Y:S01]  /*12110*/  BSSY B1, `(.L_x_8231) ;  /* 0x000002d000017945 */ /* 0x000fe20003800000 */
[----:B------:R-:W-:Y:S02]  /*12120*/  SHF.R.S32.HI R12, RZ, 0x1f, R203 ;  /* 0x0000001fff0c7819 */ /* 0x000fe400000114cb */
[----:B------:R-:W-:Y:S02]  /*12130*/  SEL R13, R206, RZ, !P0 ;  /* 0x000000ffce0d7207 */ /* 0x000fe40004000000 */
[----:B------:R-:W-:Y:S02]  /*12140*/  SEL R217, R217, RZ, !P0 ;  /* 0x000000ffd9d97207 */ /* 0x000fe40004000000 */
[----:B-----5:R-:W-:Y:S01]  /*12150*/  SHF.R.S32.HI R10, RZ, 0x1f, R3 ;  /* 0x0000001fff0a7819 */ /* 0x020fe20000011403 */
[----:B------:R-:W-:Y:S06]  /*12160*/  @P2 BRA `(.L_x_8232) ;  /* 0x00000000009c2947 */ /* 0x000fec0003800000 */
[----:B------:R-:W3:Y:S01]  /*12170*/  S2R R6, SR_TID.X ;  /* 0x0000000000067919 */ /* 0x000ee20000002100 */
[----:B------:R-:W0:Y:S02]  /*12180*/  LDC R14, c[0x0][0xbe8] ;  /* 0x0002fa00ff0e7b82 */ /* 0x000e240000000800 */
[----:B0-----:R-:W-:Y:S01]  /*12190*/  IMAD R4, R0, R14, RZ ;  /* 0x0000000e00047224 */ /* 0x001fe200078e02ff */
[----:B---3--:R-:W-:-:S04]  /*121a0*/  IADD3 R11, R195, -0x80, R6 ;  /* 0xffffff80c30b7810 */ /* 0x008fc80007ffe006 */
        /* <DEDUP_REMOVED lines=13> */
[----:B------:R-:W3:Y:S01]  /*12280*/  @P0 LDC R15, c[0x0][0xbf0] ;  /* 0x0002fc00ff0f0b82 */ /* 0x000ee20000000800 */
[----:B------:R-:W-:-:S04]  /*12290*/  IMAD.WIDE.U32 R4, R13, UR4, R4 ;  /* 0x000000040d047c25 */ /* 0x000fc8000f8e0004 */
[----:B0-----:R-:W-:-:S05]  /*122a0*/  @P0 IMAD.HI.U32 R6, R11, R6, RZ ;  /* 0x000000060b060227 */ /* 0x001fca00078e00ff */
[----:B---3--:R-:W-:Y:S01]  /*122b0*/  @P0 SHF.R.U32.HI R7, RZ, R15, R6 ;  /* 0x0000000fff070219 */ /* 0x008fe20000011606 */
        /* <DEDUP_REMOVED lines=18> */
.L_x_8232:
[----:B------:R-:W-:Y:S05]  /*123e0*/  BSYNC B1 ;  /* 0x0000000000017941 */ /* 0x000fea0003800000 */
.L_x_8231:
        /* <DEDUP_REMOVED lines=26> */
[----:B------:R-:W-:Y:S01]  /*12590*/  IMAD.IADD R8, R195, 0x1, R6 ;  /* 0x00000001c3087824 */ /* 0x000fe200078e0206 */
        /* <DEDUP_REMOVED lines=14> */
[----:B------:R-:W-:Y:S01]  /*12680*/  IMAD.IADD R30, R216, 0x1, R195 ;  /* 0x00000001d81e7824 */ /* 0x000fe200078e02c3 */
        /* <DEDUP_REMOVED lines=42> */
[CC--:B--2---:R-:W-:Y:S02]  /*12930*/  @!P2 LEA R8, P0, R211.reuse, R6.reuse, 0x1 ;  /* 0x00000006d308a211 */ /* 0x0c4fe400078008ff */
        /* <DEDUP_REMOVED lines=26> */
.L_x_8234:
[----:B------:R-:W-:Y:S05]  /*12ae0*/  BSYNC B1 ;  /* 0x0000000000017941 */ /* 0x000fea0003800000 */
.L_x_8233:
        /* <DEDUP_REMOVED lines=36> */
.L_x_8229:
[----:B------:R-:W-:Y:S05]  /*12d30*/  BSYNC B0 ;  /* 0x0000000000007941 */ /* 0x000fea0003800000 */
.L_x_8223:
[----:B------:R-:W-:Y:S02]  /*12d40*/  ULDC UR4, c[0x0][0xc3c] ;  /* 0x00030f0000047ab9 */ /* 0x000fe40000000800 */
[----:B------:R-:W-:-:S13]  /*12d50*/  ISETP.GE.AND P0, PT, R27, UR4, PT ;  /* 0x000000041b007c0c */ /* 0x000fda000bf06270 */
[----:B------:R-:W-:Y:S05]  /*12d60*/  @!P0 BRA `(.L_x_8235) ;  /* 0xfffffee400208947 */ /* 0x000fea000383ffff */
[----:B------:R-:W-:Y:S05]  /*12d70*/  BRA `(.L_x_8097) ;  /* 0x0000008c00e07947 */ /* 0x000fea0003800000 */
.L_x_8095:
        /* <DEDUP_REMOVED lines=18> */
.L_x_8236:
        /* <DEDUP_REMOVED lines=41> */
.L_x_8242:
        /* <DEDUP_REMOVED lines=12> */
.L_x_8241:
[----:B------:R-:W-:Y:S05]  /*131f0*/  BSYNC B0 ;  /* 0x0000000000007941 */ /* 0x000fea0003800000 */
.L_x_8240:
        /* <DEDUP_REMOVED lines=21> */
.L_x_8238:
        /* <DEDUP_REMOVED lines=20> */
.L_x_8243:
[----:B-12---:R-:W-:Y:S01]  /*13490*/  IMAD.MOV R5, RZ, RZ, -R3 ;  /* 0x000000ffff057224 */ /* 0x006fe200078e0a03 */
[----:B------:R-:W-:Y:S01]  /*134a0*/  IABS R7, R9 ;  /* 0x0000000900077213 */ /* 0x000fe20000000000 */
        /* <DEDUP_REMOVED lines=23> */
[----:B------:R-:W-:Y:S02]  /*13620*/  VIADDMNMX R11, R10, UR5, R11, PT ;  /* 0x000000050a0b7c46 */ /* 0x000fe4000b80010b */
[----:B------:R-:W-:Y:S02]  /*13630*/  IADD3 R5, R8, R5, RZ ;  /* 0x0000000508057210 */ /* 0x000fe40007ffe0ff */
        /* <DEDUP_REMOVED lines=29> */
.L_x_8239:
[----:B------:R-:W-:Y:S02]  /*13810*/  IMAD.MOV.U32 R17, RZ, RZ, RZ ;  /* 0x000000ffff117224 */ /* 0x000fe400078e00ff */
[----:B------:R-:W-:Y:S02]  /*13820*/  IMAD.U32 R16, RZ, RZ, UR6 ;  /* 0x00000006ff107e24 */ /* 0x000fe4000f8e00ff */
[----:B------:R-:W-:-:S07]  /*13830*/  IMAD.MOV.U32 R18, RZ, RZ, RZ ;  /* 0x000000ffff127224 */ /* 0x000fce00078e00ff */
.L_x_8244:
[----:B------:R-:W-:-:S13]  /*13840*/  ISETP.NE.AND P0, PT, R0, RZ, PT ;  /* 0x000000ff0000720c */ /* 0x000fda0003f05270 */
[----:B------:R-:W1:Y:S01]  /*13850*/  @!P0 S2R R3, SR_CgaCtaId ;  /* 0x0000000000038919 */ /* 0x000e620000008800 */
[----:B------:R-:W-:-:S04]  /*13860*/  @!P0 MOV R0, 0x400 ;  /* 0x0000040000008802 */ /* 0x000fc80000000f00 */
[----:B-1----:R-:W-:-:S05]  /*13870*/  @!P0 LEA R0, R3, R0, 0x18 ;  /* 0x0000000003008211 */ /* 0x002fca00078ec0ff */
[----:B------:R1:W-:Y:S01]  /*13880*/  @!P0 STS.128 [R0+0x28cd0], R16 ;  /* 0x028cd01000008388 */ /* 0x0003e20000000c00 */
[----:B------:R-:W-:Y:S06]  /*13890*/  BAR.ARV 0x5, 0x180 ;  /* 0x0146000000007b1d */ /* 0x000fec0000002000 */
.L_x_8237:
        /* <DEDUP_REMOVED lines=25> */
[----:B------:R0:W-:Y:S04]  /*13a30*/  STL [R1+0x4], R3 ;  /* 0x0000040301007387 */ /* 0x0001e80000100800 */
[----:B------:R0:W-:Y:S04]  /*13a40*/  STL [R1+0x54], R2 ;  /* 0x0000540201007387 */ /* 0x0001e80000100800 */
[----:B------:R0:W-:Y:S04]  /*13a50*/  STL [R1+0x3c], RZ ;  /* 0x00003cff01007387 */ /* 0x0001e80000100800 */
[----:B------:R0:W-:Y:S04]  /*13a60*/  STL [R1+0x18], R0 ;  /* 0x0000180001007387 */ /* 0x0001e80000100800 */
[----:B------:R0:W-:Y:S04]  /*13a70*/  STL [R1+0x10], RZ ;  /* 0x000010ff01007387 */ /* 0x0001e80000100800 */
[----:B------:R0:W-:Y:S04]  /*13a80*/  STL [R1+0xc], RZ ;  /* 0x00000cff01007387 */ /* 0x0001e80000100800 */
[----:B------:R0:W-:Y:S02]  /*13a90*/  STL [R1+0x1c], R0 ;  /* 0x00001c0001007387 */ /* 0x0001e40000100800 */
.L_x_8409:
[----:B01----:R-:W0:Y:S02]  /*13aa0*/  LDC.64 R2, c[0x0][0xc88] ;  /* 0x00032200ff027b82 */ /* 0x003e240000000a00 */
[----:B0-----:R-:W-:-:S05]  /*13ab0*/  IMAD.WIDE R2, R19, 0x4, R2 ;  /* 0x0000000413027825 */ /* 0x001fca00078e0202 */
[----:B--2---:R0:W2:Y:S01]  /*13ac0*/  LDG.E R13, desc[UR40][R2.64] ;  /* 0x00000028020d7981 */ /* 0x0040a2000c1e1900 */
[----:B------:R-:W-:Y:S05]  /*13ad0*/  YIELD ;  /* 0x0000000000007946 */ /* 0x000fea0003800000 */
[----:B------:R-:W-:Y:S01]  /*13ae0*/  ULDC.64 UR4, c[0x0][0xa28] ;  /* 0x00028a0000047ab9 */ /* 0x000fe20000000a00 */
[----:B------:R-:W-:Y:S01]  /*13af0*/  IMAD.MOV.U32 R10, RZ, RZ, RZ ;  /* 0x000000ffff0a7224 */ /* 0x000fe200078e00ff */
[----:B------:R-:W-:Y:S01]  /*13b00*/  ISETP.NE.U32.AND P0, PT, RZ, UR4, PT ;  /* 0x00000004ff007c0c */ /* 0x000fe2000bf05070 */
[----:B------:R-:W-:Y:S01]  /*13b10*/  ULDC.64 UR10, c[0x0][0xa18] ;  /* 0x00028600000a7ab9 */ /* 0x000fe20000000a00 */
[----:B0-----:R-:W-:Y:S01]  /*13b20*/  CS2R R2, SRZ ;  /* 0x0000000000027805 */ /* 0x001fe2000001ff00 */
        /* <DEDUP_REMOVED lines=17> */
[C---:B------:R-:W-:Y:S02]  /*13c40*/  IADD3 R8, P5, R0.reuse, UR6, RZ ;  /* 0x0000000600087c10 */ /* 0x040fe4000ffbe0ff */
[----:B------:R-:W-:Y:S01]  /*13c50*/  ISETP.NE.AND.EX P3, PT, RZ, UR11, PT, P3 ;  /* 0x0000000bff007c0c */ /* 0x000fe2000bf65330 */
[----:B------:R-:W-:Y:S01]  /*13c60*/  STL [R1+0x20], R15 ;  /* 0x0000200f01007387 */ /* 0x000fe20000100800 */
[----:B------:R-:W-:Y:S02]  /*13c70*/  ISETP.NE.U32.AND P0, PT, RZ, UR6, PT ;  /* 0x00000006ff007c0c */ /* 0x000fe4000bf05070 */
[----:B-1----:R-:W-:-:S02]  /*13c80*/  IADD3 R4, P4, R0, UR4, RZ ;  /* 0x0000000400047c10 */ /* 0x002fc4000ff9e0ff */
[----:B------:R-:W-:Y:S02]  /*13c90*/  ISETP.NE.U32.AND P1, PT, RZ, UR8, PT ;  /* 0x00000008ff007c0c */ /* 0x000fe4000bf25070 */
[C---:B------:R-:W-:Y:S02]  /*13ca0*/  IADD3.X R5, R15.reuse, UR5, RZ, P4, !PT ;  /* 0x000000050f057c10 */ /* 0x040fe4000a7fe4ff */
[----:B0-----:R-:W-:Y:S01]  /*13cb0*/  IADD3 R6, P4, R0, UR8, RZ ;  /* 0x0000000800067c10 */ /* 0x001fe2000ff9e0ff */
[----:B------:R-:W-:Y:S01]  /*13cc0*/  ULDC UR4, c[0x0][0x288] ;  /* 0x0000a20000047ab9 */ /* 0x000fe20000000800 */
[----:B------:R-:W-:Y:S01]  /*13cd0*/  ISETP.NE.AND.EX P0, PT, RZ, UR7, PT, P0 ;  /* 0x00000007ff007c0c */ /* 0x000fe2000bf05300 */
[----:B------:R-:W2:Y:S01]  /*13ce0*/  @P2 LDG.E R10, desc[UR40][R4.64] ;  /* 0x00000028040a2981 */ /* 0x000ea2000c1e1900 */
[----:B------:R-:W-:Y:S02]  /*13cf0*/  IADD3.X R7, R15, UR9, RZ, P4, !PT ;  /* 0x000000090f077c10 */ /* 0x000fe4000a7fe4ff */
[----:B------:R-:W-:-:S02]  /*13d00*/  ISETP.NE.AND.EX P1, PT, RZ, UR9, PT, P1 ;  /* 0x00000009ff007c0c */ /* 0x000fc4000bf25310 */
[----:B------:R-:W-:-:S07]  /*13d10*/  IADD3.X R9, R15, UR7, RZ, P5, !PT ;  /* 0x000000070f097c10 */ /* 0x000fce000affe4ff */
[----:B------:R0:W5:Y:S04]  /*13d20*/  @P0 LDG.E R12, desc[UR40][R8.64] ;  /* 0x00000028080c0981 */ /* 0x000168000c1e1900 */
[----:B------:R0:W5:Y:S04]  /*13d30*/  @P1 LDG.E R3, desc[UR40][R6.64] ;  /* 0x0000002806031981 */ /* 0x000168000c1e1900 */
[----:B--2---:R1:W-:Y:S02]  /*13d40*/  STL [R1+0x34], R10 ;  /* 0x0000340a01007387 */ /* 0x0043e40000100800 */
[----:B-1----:R-:W-:Y:S01]  /*13d50*/  @P3 IADD3 R10, P4, R0, UR10, RZ ;  /* 0x0000000a000a3c10 */ /* 0x002fe2000ff9e0ff */
[----:B------:R-:W-:Y:S01]  /*13d60*/  IMAD.U32 R0, RZ, RZ, UR4 ;  /* 0x00000004ff007e24 */ /* 0x000fe2000f8e00ff */
[----:B------:R-:W-:-:S02]  /*13d70*/  ULDC.64 UR4, c[0x0][0x418] ;  /* 0x0001060000047ab9 */ /* 0x000fc40000000a00 */
[----:B------:R-:W-:-:S05]  /*13d80*/  @P3 IADD3.X R11, R15, UR11, RZ, P4, !PT ;  /* 0x0000000b0f0b3c10 */ /* 0x000fca000a7fe4ff */
        /* <DEDUP_REMOVED lines=10> */
[----:B-1----:R-:W-:Y:S02]  /*13e30*/  IMAD.U32 R0, RZ, RZ, UR5 ;  /* 0x00000005ff007e24 */ /* 0x002fe4000f8e00ff */
[----:B------:R-:W-:Y:S01]  /*13e40*/  IMAD.U32 R10, RZ, RZ, UR4 ;  /* 0x00000004ff0a7e24 */ /* 0x000fe2000f8e00ff */
[----:B0-----:R-:W-:Y:S06]  /*13e50*/  @P3 BRA `(.L_x_8246) ;  /* 0x0000000000143947 */ /* 0x001fec0003800000 */
[----:B------:R-:W-:Y:S05]  /*13e60*/  @!P2 BRA `(.L_x_8246) ;  /* 0x000000000010a947 */ /* 0x000fea0003800000 */
[----:B------:R-:W2:Y:S04]  /*13e70*/  LDG.E R11, desc[UR40][R4.64] ;  /* 0x00000028040b7981 */ /* 0x000ea8000c1e1900 */
[----:B------:R-:W2:Y:S02]  /*13e80*/  LDG.E R4, desc[UR40][R4.64+0x4] ;  /* 0x0000042804047981 */ /* 0x000ea4000c1e1900 */
[----:B--2--5:R-:W-:-:S05]  /*13e90*/  IADD3 R14, -R11, R4, RZ ;  /* 0x000000040b0e7210 */ /* 0x024fca0007ffe1ff */
[----:B------:R0:W-:Y:S02]  /*13ea0*/  STL [R1+0x38], R14 ;  /* 0x0000380e01007387 */ /* 0x0001e40000100800 */
.L_x_8246:
[----:B-----5:R-:W-:Y:S01]  /*13eb0*/  IMAD.IADD R4, R12, 0x1, R2 ;  /* 0x000000010c047824 */ /* 0x020fe200078e0202 */
[----:B------:R-:W-:Y:S01]  /*13ec0*/  ULDC.64 UR4, c[0x0][0xa20] ;  /* 0x0002880000047ab9 */ /* 0x000fe20000000a00 */
[----:B------:R1:W-:Y:S01]  /*13ed0*/  STL [R1+0x14], R13 ;  /* 0x0000140d01007387 */ /* 0x0003e20000100800 */
[----:B------:R-:W-:-:S03]  /*13ee0*/  ISETP.NE.U32.AND P2, PT, RZ, UR4, PT ;  /* 0x00000004ff007c0c */ /* 0x000fc6000bf45070 */
[----:B------:R1:W-:Y:S01]  /*13ef0*/  STL [R1+0x24], R4 ;  /* 0x0000240401007387 */ /* 0x0003e20000100800 */
[----:B------:R-:W-:-:S13]  /*13f00*/  ISETP.NE.AND.EX P2, PT, RZ, UR5, PT, P2 ;  /* 0x00000005ff007c0c */ /* 0x000fda000bf45320 */
[----:B-1----:R-:W-:Y:S05]  /*13f10*/  @!P2 BRA `(.L_x_8247) ;  /* 0x000000000014a947 */ /* 0x002fea0003800000 */
[----:B------:R-:W2:Y:S02]  /*13f20*/  LDL R4, [R1] ;  /* 0x0000000001047983 */ /* 0x000ea40000100800 */
[----:B--2---:R-:W-:-:S04]  /*13f30*/  IADD3 R10, P0, R4, UR4, RZ ;  /* 0x00000004040a7c10 */ /* 0x004fc8000ff1e0ff */
[----:B------:R-:W-:-:S05]  /*13f40*/  IADD3.X R11, R15, UR5, RZ, P0, !PT ;  /* 0x000000050f0b7c10 */ /* 0x000fca00087fe4ff */
[----:B------:R1:W5:Y:S01]  /*13f50*/  LDG.E R10, desc[UR40][R10.64] ;  /* 0x000000280a0a7981 */ /* 0x000362000c1e1900 */
[----:B------:R-:W-:Y:S05]  /*13f60*/  BRA `(.L_x_8248) ;  /* 0x0000000000107947 */ /* 0x000fea0003800000 */
.L_x_8247:
[----:B------:R-:W-:Y:S05]  /*13f70*/  @!P0 BRA `(.L_x_8248) ;  /* 0x00000000000c8947 */ /* 0x000fea0003800000 */
[----:B------:R-:W2:Y:S04]  /*13f80*/  LDG.E R10, desc[UR40][R8.64] ;  /* 0x00000028080a7981 */ /* 0x000ea8000c1e1900 */
[----:B------:R-:W2:Y:S02]  /*13f90*/  LDG.E R8, desc[UR40][R8.64+0x4] ;  /* 0x0000042808087981 */ /* 0x000ea4000c1e1900 */
[----:B--2---:R-:W-:-:S07]  /*13fa0*/  IMAD.IADD R10, R8, 0x1, -R10 ;  /* 0x00000001080a7824 */ /* 0x004fce00078e0a0a */
.L_x_8248:
[----:B-----5:R-:W-:Y:S01]  /*13fb0*/  IMAD.IADD R10, R10, 0x1, -R2 ;  /* 0x000000010a0a7824 */ /* 0x020fe200078e0a02 */
[----:B------:R-:W2:Y:S01]  /*13fc0*/  LDC R4, c[0x0][0x448] ;  /* 0x00011200ff047b82 */ /* 0x000ea20000000800 */
[----:B------:R-:W3:Y:S04]  /*13fd0*/  @P1 LDG.E R2, desc[UR40][R6.64] ;  /* 0x0000002806021981 */ /* 0x000ee8000c1e1900 */
[----:B------:R-:W3:Y:S01]  /*13fe0*/  @P1 LDG.E R6, desc[UR40][R6.64+0x4] ;  /* 0x0000042806061981 */ /* 0x000ee2000c1e1900 */
[----:B------:R-:W-:Y:S01]  /*13ff0*/  BSSY B0, `(.L_x_8249) ;  /* 0x00001d2000007945 */ /* 0x000fe20003800000 */
[----:B--2---:R-:W-:-:S13]  /*14000*/  ISETP.NE.AND P0, PT, R4, 0x1, PT ;  /* 0x000000010400780c */ /* 0x004fda0003f05270 */
[----:B------:R-:W2:Y:S01]  /*14010*/  @P0 LDC R5, c[0x0][0x44c] ;  /* 0x00011300ff050b82 */ /* 0x000ea20000000800 */
[----:B---3--:R-:W-:-:S07]  /*14020*/  @P1 IMAD.IADD R0, R6, 0x1, -R2 ;  /* 0x0000000106001824 */ /* 0x008fce00078e0a02 */
[----:B------:R-:W3:Y:S01]  /*14030*/  @P0 LDC R6, c[0x0][0x450] ;  /* 0x00011400ff060b82 */ /* 0x000ee20000000800 */
[----:B------:R-:W-:-:S04]  /*14040*/  IMAD.SHL.U32 R2, R17, 0x40, RZ ;  /* 0x0000004011027824 */ /* 0x000fc800078e00ff */
[----:B------:R-:W-:-:S04]  /*14050*/  VIADD R2, R2, 0x3f ;  /* 0x0000003f02027836 */ /* 0x000fc80000000000 */
[----:B--2---:R-:W-:-:S04]  /*14060*/  @P0 IMAD.HI.U32 R5, R2, R5, RZ ;  /* 0x0000000502050227 */ /* 0x004fc800078e00ff */
[----:B------:R-:W-:Y:S02]  /*14070*/  IMAD.MOV.U32 R4, RZ, RZ, R2 ;  /* 0x000000ffff047224 */ /* 0x000fe400078e0002 */
[----:B------:R-:W-:-:S05]  /*14080*/  IMAD.IADD R2, R10, 0x1, R0 ;  /* 0x000000010a027824 */ /* 0x000fca00078e0200 */
[C---:B------:R-:W-:Y:S02]  /*14090*/  IADD3 R21, R2.reuse, 0x40, -R14 ;  /* 0x0000004002157810 */ /* 0x040fe40007ffe80e */
[----:B---3--:R-:W-:Y:S01]  /*140a0*/  @P0 SHF.R.U32.HI R4, RZ, R6, R5 ;  /* 0x00000006ff040219 */ /* 0x008fe20000011605 */
[----:B------:R-:W-:-:S04]  /*140b0*/  VIADD R5, R2, 0x3f ;  /* 0x0000003f02057836 */ /* 0x000fc80000000000 */
[----:B------:R-:W-:Y:S01]  /*140c0*/  IMAD.IADD R2, R21, 0x1, R4 ;  /* 0x0000000115027824 */ /* 0x000fe200078e0204 */
[----:B------:R-:W-:-:S04]  /*140d0*/  SHF.R.S32.HI R4, RZ, 0x1f, R5 ;  /* 0x0000001fff047819 */ /* 0x000fc80000011405 */
[----:B------:R-:W-:Y:S02]  /*140e0*/  LEA.HI R20, R4, R5, RZ, 0x6 ;  /* 0x0000000504147211 */ /* 0x000fe400078f30ff */
[----:B------:R-:W-:Y:S02]  /*140f0*/  SHF.R.S32.HI R4, RZ, 0x1f, R2 ;  /* 0x0000001fff047819 */ /* 0x000fe40000011402 */
[----:B------:R-:W-:Y:S02]  /*14100*/  SHF.R.S32.HI R20, RZ, 0x6, R20 ;  /* 0x00000006ff147819 */ /* 0x000fe40000011414 */
[----:B------:R-:W-:-:S04]  /*14110*/  LEA.HI R2, R4, R2, RZ, 0x6 ;  /* 0x0000000204027211 */ /* 0x000fc800078f30ff */
[----:B------:R-:W-:-:S04]  /*14120*/  SHF.R.S32.HI R2, RZ, 0x6, R2 ;  /* 0x00000006ff027819 */ /* 0x000fc80000011402 */
[----:B------:R-:W-:-:S05]  /*14130*/  VIMNMX R2, R20, R2, PT ;  /* 0x0000000214027248 */ /* 0x000fca0003fe0100 */
[--C-:B------:R-:W-:Y:S02]  /*14140*/  IMAD R2, R2, 0x40, -R10.reuse ;  /* 0x0000004002027824 */ /* 0x100fe400078e0a0a */
[----:B------:R-:W-:-:S03]  /*14150*/  IMAD.MOV R10, RZ, RZ, -R10 ;  /* 0x000000ffff0a7224 */ /* 0x000fc600078e0a0a */
[----:B------:R-:W-:Y:S02]  /*14160*/  VIMNMX R0, R2, R0, PT ;  /* 0x0000000002007248 */ /* 0x000fe40003fe0100 */
[----:B------:R-:W-:-:S04]  /*14170*/  VIMNMX R2, RZ, R10, !PT ;  /* 0x0000000aff027248 */ /* 0x000fc80007fe0100 */
        /* <DEDUP_REMOVED lines=13> */
[----:B------:R-:W2:Y:S02]  /*14250*/  S2R R4, SR_TID.X ;  /* 0x0000000000047919 */ /* 0x000ea40000002100 */
[----:B--2---:R-:W-:-:S04]  /*14260*/  SHF.R.U32.HI R4, RZ, 0x5, R4 ;  /* 0x00000005ff047819 */ /* 0x004fc80000011604 */
[----:B------:R-:W-:-:S05]  /*14270*/  LOP3.LUT R4, R4, 0x3, RZ, 0xc0, !PT ;  /* 0x0000000304047812 */ /* 0x000fca00078ec0ff */
[----:B0-----:R0:W2:Y:S02]  /*14280*/  SHFL.IDX PT, R14, R4, RZ, 0x1f ;  /* 0x00001fff040e7589 */ /* 0x0010a400000e0000 */
.L_x_8453:
[----:B--2---:R-:W-:Y:S02]  /*14290*/  ISETP.NE.AND P0, PT, R14, RZ, PT ;  /* 0x000000ff0e00720c */ /* 0x004fe40003f05270 */
[----:B------:R-:W-:-:S11]  /*142a0*/  PLOP3.LUT P6, PT, PT, PT, PT, 0x8, 0x0 ;  /* 0x000000000000781c */ /* 0x000fd60003fce170 */
[----:B------:R-:W-:Y:S05]  /*142b0*/  @P0 BRA `(.L_x_8252) ;  /* 0x00000000000c0947 */ /* 0x000fea0003800000 */
[----:B------:R-:W-:-:S03]  /*142c0*/  UMOV UR4, 0xffffffff ;  /* 0xffffffff00047882 */ /* 0x000fc60000000000 */
[----:B------:R-:W-:Y:S05]  /*142d0*/  BRA.DIV UR4, `(.L_x_8253) ;  /* 0x0000008604ac7947 */ /* 0x000fea000b800000 */
[----:B------:R-:W-:-:S13]  /*142e0*/  ELECT P6, URZ, PT ;  /* 0x00000000003f782f */ /* 0x000fda00038c0000 */
.L_x_8252:
        /* <DEDUP_REMOVED lines=10> */
.L_x_8456:
[----:B------:R-:W-:Y:S05]  /*14390*/  BSYNC B1 ;  /* 0x0000000000017941 */ /* 0x000fea0003800000 */
.L_x_8254:
[----:B------:R-:W-:Y:S04]  /*143a0*/  BSSY B1, `(.L_x_8256) ;  /* 0x00000be000017945 */ /* 0x000fe80003800000 */
[----:B------:R-:W-:Y:S05]  /*143b0*/  @!P6 BRA `(.L_x_8257) ;  /* 0x0000000800f0e947 */ /* 0x000fea0003800000 */
[----:B------:R-:W2:Y:S04]  /*143c0*/  LDL R9, [R1+0x4] ;  /* 0x0000040001097983 */ /* 0x000ea80000100800 */
        /* <DEDUP_REMOVED lines=10> */
.L_x_8457:
[----:B------:R-:W-:Y:S05]  /*14470*/  BSYNC B2 ;  /* 0x0000000000027941 */ /* 0x000fea0003800000 */
.L_x_8258:
        /* <DEDUP_REMOVED lines=9> */
.L_x_8261:
[----:B------:R-:W-:Y:S05]  /*14510*/  BSYNC B2 ;  /* 0x0000000000027941 */ /* 0x000fea0003800000 */
.L_x_8260:
        /* <DEDUP_REMOVED lines=14> */
.L_x_8262:
        /* <DEDUP_REMOVED lines=13> */
.L_x_8458:
[----:B------:R-:W-:Y:S05]  /*146d0*/  BSYNC B2 ;  /* 0x0000000000027941 */ /* 0x000fea0003800000 */
.L_x_8263:
[----:B------:R-:W-:Y:S01]  /*146e0*/  BSSY B2, `(.L_x_8265) ;  /* 0x000000b000027945 */ /* 0x000fe20003800000 */
[----:B------:R-:W-:Y:S02]  /*146f0*/  IMAD.MOV.U32 R10, RZ, RZ, 0x0 ;  /* 0x00000000ff0a7424 */ /* 0x000fe400078e00ff */
[----:B-1----:R-:W-:Y:S01]  /*14700*/  IMAD.MOV.U32 R11, RZ, RZ, 0x12f00000 ;  /* 0x12f00000ff0b7424 */ /* 0x002fe200078e00ff */
[----:B------:R-:W-:Y:S06]  /*14710*/  @P1 BRA `(.L_x_8266) ;  /* 0x00000000001c1947 */ /* 0x000fec0003800000 */
[----:B------:R-:W1:Y:S01]  /*14720*/  S2R R7, SR_TID.X ;  /* 0x0000000000077919 */ /* 0x000e620000002100 */
[----:B------:R-:W-:-:S04]  /*14730*/  IMAD.MOV.U32 R6, RZ, RZ, 0x10000 ;  /* 0x00010000ff067424 */ /* 0x000fc800078e00ff */
[----:B------:R3:W-:Y:S01]  /*14740*/  SYNCS.ARRIVE.TRANS64 RZ, [R5+URZ+0x28cb0], R6 ;  /* 0x028cb00605ff79a7 */ /* 0x0007e2000800003f */
[----:B-1----:R-:W-:-:S04]  /*14750*/  LOP3.LUT R7, R7, 0x1f, RZ, 0xc0, !PT ;  /* 0x0000001f07077812 */ /* 0x002fc800078ec0ff */
[----:B------:R-:W-:-:S13]  /*14760*/  ISETP.NE.AND P0, PT, R7, RZ, PT ;  /* 0x000000ff0700720c */ /* 0x000fda0003f05270 */
[----:B---3--:R-:W-:Y:S05]  /*14770*/  @!P0 BRA `(.L_x_8266) ;  /* 0x0000000000048947 */ /* 0x008fea0003800000 */
[----:B------:R-:W-:Y:S01]  /*14780*/  BPT.TRAP 0x1 ;  /* 0x000000040000795c */ /* 0x000fe20000300000 */
.L_x_8266:
[----:B------:R-:W-:Y:S05]  /*14790*/  BSYNC B2 ;  /* 0x0000000000027941 */ /* 0x000fea0003800000 */
.L_x_8265:
[----:B------:R-:W3:Y:S04]  /*147a0*/  LDL R7, [R1+0x4] ;  /* 0x0000040001077983 */ /* 0x000ee80000100800 */
[----:B------:R-:W3:Y:S01]  /*147b0*/  LDL R6, [R1+0x10] ;  /* 0x0000100001067983 */ /* 0x000ee20000100800 */
[----:B------:R-:W-:Y:S01]  /*147c0*/  R2UR UR10, R12 ;  /* 0x000000000c0a72ca */ /* 0x000fe200000e0000 */
[----:B------:R-:W-:Y:S01]  /*147d0*/  UIADD3 UR4, UP0, UR38, 0x670, URZ ;  /* 0x0000067026047890 */ /* 0x000fe2000ff1e03f */
[----:B------:R-:W-:Y:S01]  /*147e0*/  R2UR UR6, R10 ;  /* 0x000000000a0672ca */ /* 0x000fe200000e0000 */
[----:B0-2---:R-:W-:Y:S01]  /*147f0*/  VIADD R5, R5, 0x28cb0 ;  /* 0x00028cb005057836 */ /* 0x005fe20000000000 */
[----:B------:R-:W-:Y:S01]  /*14800*/  R2UR UR7, R11 ;  /* 0x000000000b0772ca */ /* 0x000fe200000e0000 */
[----:B------:R-:W-:Y:S01]  /*14810*/  UIADD3.X UR5, URZ, UR39, URZ, UP0, !UPT ;  /* 0x000000273f057290 */ /* 0x000fe200087fe43f */
[----:B------:R-:W-:Y:S01]  /*14820*/  PLOP3.LUT P0, PT, PT, PT, PT, 0x80, 0x0 ;  /* 0x000000000000781c */ /* 0x000fe20003f0f070 */
[----:B---3--:R-:W-:-:S04]  /*14830*/  IMAD R6, R6, 0x10000, R7 ;  /* 0x0001000006067824 */ /* 0x008fc800078e0207 */
[----:B------:R-:W-:-:S08]  /*14840*/  VIADD R7, R6, 0x400 ;  /* 0x0000040006077836 */ /* 0x000fd00000000000 */
.L_x_8267:
        /* <DEDUP_REMOVED lines=15> */
.L_x_8268:
        /* <DEDUP_REMOVED lines=15> */
.L_x_8269:
        /* <DEDUP_REMOVED lines=15> */
.L_x_8270:
        /* <DEDUP_REMOVED lines=15> */
.L_x_8271:
        /* <DEDUP_REMOVED lines=15> */
.L_x_8272:
        /* <DEDUP_REMOVED lines=15> */
.L_x_8273:
        /* <DEDUP_REMOVED lines=15> */
.L_x_8274:
        /* <DEDUP_REMOVED lines=10> */
.L_x_8257:
[----:B------:R-:W-:Y:S05]  /*14f80*/  BSYNC B1 ;  /* 0x0000000000017941 */ /* 0x000fea0003800000 */
.L_x_8256:
[----:B------:R-:W2:Y:S04]  /*14f90*/  LDL.LU R9, [R1+0x10] ;  /* 0x0000100001097983 */ /* 0x000ea80000300800 */
[----:B------:R-:W3:Y:S01]  /*14fa0*/  LDL.LU R7, [R1+0x1c] ;  /* 0x00001c0001077983 */ /* 0x000ee20000300800 */
[----:B0-----:R-:W-:Y:S01]  /*14fb0*/  VIADD R4, R8, 0xfffffffe ;  /* 0xfffffffe08047836 */ /* 0x001fe20000000000 */
[----:B------:R-:W-:-:S04]  /*14fc0*/  PLOP3.LUT P0, PT, PT, PT, PT, 0x8, 0x0 ;  /* 0x000000000000781c */ /* 0x000fc80003f0e170 */
[----:B------:R-:W-:Y:S02]  /*14fd0*/  ISETP.GE.AND P2, PT, R4, R2, PT ;  /* 0x000000020400720c */ /* 0x000fe40003f46270 */
[----:B--2---:R-:W-:-:S04]  /*14fe0*/  IADD3 R5, R9, 0x1, RZ ;  /* 0x0000000109057810 */ /* 0x004fc80007ffe0ff */
[----:B------:R-:W-:-:S04]  /*14ff0*/  ISETP.NE.AND P1, PT, R5, 0x2, PT ;  /* 0x000000020500780c */ /* 0x000fc80003f25270 */
[----:B------:R-:W-:Y:S02]  /*15000*/  SEL R6, RZ, 0x1, P1 ;  /* 0x00000001ff067807 */ /* 0x000fe40000800000 */
[----:B------:R-:W-:Y:S02]  /*15010*/  SEL R5, R5, RZ, P1 ;  /* 0x000000ff05057207 */ /* 0x000fe40000800000 */
[----:B---3--:R-:W-:-:S03]  /*15020*/  LOP3.LUT R7, R7, R6, RZ, 0x3c, !PT ;  /* 0x0000000607077212 */ /* 0x008fc600078e3cff */
[----:B------:R2:W-:Y:S04]  /*15030*/  STL [R1+0x10], R5 ;  /* 0x0000100501007387 */ /* 0x0005e80000100800 */
[----:B------:R2:W-:Y:S01]  /*15040*/  STL [R1+0x1c], R7 ;  /* 0x00001c0701007387 */ /* 0x0005e20000100800 */
[----:B------:R-:W-:Y:S05]  /*15050*/  @!P2 BRA `(.L_x_8250) ;  /* 0x0000000c002ca947 */ /* 0x000fea0003800000 */
.L_x_8294:
[----:B------:R-:W-:Y:S05]  /*15060*/  YIELD ;  /* 0x0000000000007946 */ /* 0x000fea0003800000 */
[----:B------:R-:W-:Y:S04]  /*15070*/  BSSY B1, `(.L_x_8275) ;  /* 0x00000bd000017945 */ /* 0x000fe80003800000 */
[----:B---3--:R-:W-:Y:S05]  /*15080*/  @!P6 BRA `(.L_x_8276) ;  /* 0x0000000800ece947 */ /* 0x008fea0003800000 */
[----:B------:R-:W3:Y:S04]  /*15090*/  LDL R8, [R1+0x4] ;  /* 0x0000040001087983 */ /* 0x000ee80000100800 */
[----:B--2---:R-:W3:Y:S04]  /*150a0*/  LDL R5, [R1+0x10] ;  /* 0x0000100001057983 */ /* 0x004ee80000100800 */
[----:B------:R-:W2:Y:S01]  /*150b0*/  LDL R6, [R1+0x1c] ;  /* 0x00001c0001067983 */ /* 0x000ea20000100800 */
[----:B------:R-:W-:Y:S01]  /*150c0*/  BSSY B2, `(.L_x_8277) ;  /* 0x0000008000027945 */ /* 0x000fe20003800000 */
[----:B------:R-:W0:Y:S02]  /*150d0*/  S2R R7, SR_TID.X ;  /* 0x0000000000077919 */ /* 0x000e240000002100 */
[----:B0-----:R-:W-:-:S04]  /*150e0*/  LOP3.LUT R7, R7, 0x7f, RZ, 0xc0, !PT ;  /* 0x0000007f07077812 */ /* 0x001fc800078ec0ff */
[----:B------:R-:W-:Y:S01]  /*150f0*/  ISETP.NE.AND P2, PT, R7, RZ, PT ;  /* 0x000000ff0700720c */ /* 0x000fe20003f45270 */
[----:B---3--:R-:W-:Y:S01]  /*15100*/  IMAD R5, R5, 0x8, R8 ;  /* 0x0000000805057824 */ /* 0x008fe200078e0208 */
[----:B--2---:R-:W-:-:S04]  /*15110*/  SHF.L.U32 R6, R6, 0x1f, RZ ;  /* 0x0000001f06067819 */ /* 0x004fc800000006ff */
[----:B------:R-:W0:Y:S02]  /*15120*/  SYNCS.PHASECHK.TRANS64.TRYWAIT P1, [R5+URZ+0x28ca0], R6 ;  /* 0x028ca006050075a7 */ /* 0x000e24000802017f */
[----:B0-----:R-:W-:Y:S05]  /*15130*/  @!P1 BRA `(.L_x_8278) ;  /* 0x0000007800749947 */ /* 0x001fea0003800000 */
.L_x_8459:
[----:B------:R-:W-:Y:S05]  /*15140*/  BSYNC B2 ;  /* 0x0000000000027941 */ /* 0x000fea0003800000 */
.L_x_8277:
        /* <DEDUP_REMOVED lines=9> */
.L_x_8280:
[----:B------:R-:W-:Y:S05]  /*151e0*/  BSYNC B2 ;  /* 0x0000000000027941 */ /* 0x000fea0003800000 */
.L_x_8279:
        /* <DEDUP_REMOVED lines=13> */
.L_x_8281:
        /* <DEDUP_REMOVED lines=13> */
.L_x_8460:
[----:B------:R-:W-:Y:S05]  /*15390*/  BSYNC B2 ;  /* 0x0000000000027941 */ /* 0x000fea0003800000 */
.L_x_8282:
[----:B------:R-:W-:Y:S01]  /*153a0*/  BSSY B2, `(.L_x_8284) ;  /* 0x000000b000027945 */ /* 0x000fe20003800000 */
[----:B------:R-:W-:Y:S02]  /*153b0*/  IMAD.MOV.U32 R10, RZ, RZ, 0x0 ;  /* 0x00000000ff0a7424 */ /* 0x000fe400078e00ff */
[----:B-1----:R-:W-:Y:S01]  /*153c0*/  IMAD.MOV.U32 R11, RZ, RZ, 0x12f00000 ;  /* 0x12f00000ff0b7424 */ /* 0x002fe200078e00ff */
[----:B------:R-:W-:Y:S06]  /*153d0*/  @P2 BRA `(.L_x_8285) ;  /* 0x00000000001c2947 */ /* 0x000fec0003800000 */
[----:B------:R-:W1:Y:S01]  /*153e0*/  S2R R7, SR_TID.X ;  /* 0x0000000000077919 */ /* 0x000e620000002100 */
[----:B0-2---:R-:W-:-:S04]  /*153f0*/  IMAD.MOV.U32 R6, RZ, RZ, 0x10000 ;  /* 0x00010000ff067424 */ /* 0x005fc800078e00ff */
[----:B------:R3:W-:Y:S01]  /*15400*/  SYNCS.ARRIVE.TRANS64 RZ, [R5+URZ+0x28cb0], R6 ;  /* 0x028cb00605ff79a7 */ /* 0x0007e2000800003f */
[----:B-1----:R-:W-:-:S04]  /*15410*/  LOP3.LUT R7, R7, 0x1f, RZ, 0xc0, !PT ;  /* 0x0000001f07077812 */ /* 0x002fc800078ec0ff */
[----:B------:R-:W-:-:S13]  /*15420*/  ISETP.NE.AND P1, PT, R7, RZ, PT ;  /* 0x000000ff0700720c */ /* 0x000fda0003f25270 */
[----:B---3--:R-:W-:Y:S05]  /*15430*/  @!P1 BRA `(.L_x_8285) ;  /* 0x0000000000049947 */ /* 0x008fea0003800000 */
[----:B------:R-:W-:Y:S01]  /*15440*/  BPT.TRAP 0x1 ;  /* 0x000000040000795c */ /* 0x000fe20000300000 */
.L_x_8285:
[----:B------:R-:W-:Y:S05]  /*15450*/  BSYNC B2 ;  /* 0x0000000000027941 */ /* 0x000fea0003800000 */
.L_x_8284:
[----:B------:R-:W3:Y:S04]  /*15460*/  LDL R7, [R1+0x4] ;  /* 0x0000040001077983 */ /* 0x000ee80000100800 */
[----:B0-2---:R-:W3:Y:S01]  /*15470*/  LDL R6, [R1+0x10] ;  /* 0x0000100001067983 */ /* 0x005ee20000100800 */
        /* <DEDUP_REMOVED lines=9> */
.L_x_8286:
        /* <DEDUP_REMOVED lines=15> */
.L_x_8287:
        /* <DEDUP_REMOVED lines=15> */
.L_x_8288:
        /* <DEDUP_REMOVED lines=15> */
.L_x_8289:
        /* <DEDUP_REMOVED lines=15> */
.L_x_8290:
        /* <DEDUP_REMOVED lines=15> */
.L_x_8291:
        /* <DEDUP_REMOVED lines=15> */
.L_x_8292:
        /* <DEDUP_REMOVED lines=15> */
.L_x_8293:
        /* <DEDUP_REMOVED lines=10> */
.L_x_8276:
[----:B------:R-:W-:Y:S05]  /*15c40*/  BSYNC B1 ;  /* 0x0000000000017941 */ /* 0x000fea0003800000 */
.L_x_8275:
[----:B------:R-:W3:Y:S04]  /*15c50*/  LDL.LU R9, [R1+0x10] ;  /* 0x0000100001097983 */ /* 0x000ee80000300800 */
[----:B--2---:R-:W2:Y:S01]  /*15c60*/  LDL.LU R7, [R1+0x1c] ;  /* 0x00001c0001077983 */ /* 0x004ea20000300800 */
[C---:B------:R-:W-:Y:S01]  /*15c70*/  ISETP.GT.AND P2, PT, R4.reuse, R2, PT ;  /* 0x000000020400720c */ /* 0x040fe20003f44270 */
[----:B------:R-:W-:Y:S02]  /*15c80*/  VIADD R4, R4, 0xffffffff ;  /* 0xffffffff04047836 */ /* 0x000fe40000000000 */
[----:B---3--:R-:W-:-:S05]  /*15c90*/  VIADD R5, R9, 0x1 ;  /* 0x0000000109057836 */ /* 0x008fca0000000000 */
[----:B------:R-:W-:-:S04]  /*15ca0*/  ISETP.NE.AND P1, PT, R5, 0x2, PT ;  /* 0x000000020500780c */ /* 0x000fc80003f25270 */
[----:B------:R-:W-:Y:S02]  /*15cb0*/  SEL R6, RZ, 0x1, P1 ;  /* 0x00000001ff067807 */ /* 0x000fe40000800000 */
[----:B------:R-:W-:Y:S02]  /*15cc0*/  SEL R5, R5, RZ, P1 ;  /* 0x000000ff05057207 */ /* 0x000fe40000800000 */
[----:B--2---:R-:W-:-:S05]  /*15cd0*/  LOP3.LUT R7, R7, R6, RZ, 0x3c, !PT ;  /* 0x0000000607077212 */ /* 0x004fca00078e3cff */
[----:B------:R3:W-:Y:S04]  /*15ce0*/  STL [R1+0x1c], R7 ;  /* 0x00001c0701007387 */ /* 0x0007e80000100800 */
[----:B------:R3:W-:Y:S01]  /*15cf0*/  STL [R1+0x10], R5 ;  /* 0x0000100501007387 */ /* 0x0007e20000100800 */
[----:B------:R-:W-:Y:S05]  /*15d00*/  @P2 BRA `(.L_x_8294) ;  /* 0xfffffff000d42947 */ /* 0x000fea000383ffff */
.L_x_8250:
[----:B------:R-:W-:Y:S05]  /*15d10*/  BSYNC B0 ;  /* 0x0000000000007941 */ /* 0x000fea0003800000 */
.L_x_8249:
[----:B------:R-:W4:Y:S01]  /*15d20*/  LDC R0, c[0x0][0x448] ;  /* 0x00011200ff007b82 */ /* 0x000f220000000800 */
[----:B------:R-:W-:Y:S05]  /*15d30*/  @!P0 WARPSYNC.ALL ;  /* 0x0000000000008948 */ /* 0x000fea0003800000 */
[----:B------:R-:W-:Y:S02]  /*15d40*/  BSSY B7, `(.L_x_8295) ;  /* 0x00004fa000077945 */ /* 0x000fe40003800000 */
[----:B------:R-:W-:Y:S01]  /*15d50*/  @!P0 BAR.SYNC.DEFER_BLOCKING 0xc, 0x180 ;  /* 0x0306000000008b1d */ /* 0x000fe20000010000 */
[----:B----4-:R-:W-:Y:S02]  /*15d60*/  ISETP.NE.AND P1, PT, R0, 0x1, PT ;  /* 0x000000010000780c */ /* 0x010fe40003f25270 */
[----:B------:R-:W-:-:S11]  /*15d70*/  LEA R0, R17, 0x3f, 0x6 ;  /* 0x0000003f11007811 */ /* 0x000fd600078e30ff */
[----:B------:R-:W4:Y:S08]  /*15d80*/  @P1 LDC R2, c[0x0][0x44c] ;  /* 0x00011300ff021b82 */ /* 0x000f300000000800 */
[----:B------:R-:W5:Y:S01]  /*15d90*/  @P1 LDC R3, c[0x0][0x450] ;  /* 0x00011400ff031b82 */ /* 0x000f620000000800 */
[----:B----4-:R-:W-:-:S05]  /*15da0*/  @P1 IMAD.HI.U32 R2, R0, R2, RZ ;  /* 0x0000000200021227 */ /* 0x010fca00078e00ff */
[----:B-----5:R-:W-:-:S05]  /*15db0*/  @P1 SHF.R.U32.HI R0, RZ, R3, R2 ;  /* 0x00000003ff001219 */ /* 0x020fca0000011602 */
[----:B------:R-:W-:-:S05]  /*15dc0*/  IMAD.IADD R0, R21, 0x1, R0 ;  /* 0x0000000115007824 */ /* 0x000fca00078e0200 */
[----:B------:R-:W-:-:S04]  /*15dd0*/  SHF.R.S32.HI R2, RZ, 0x1f, R0 ;  /* 0x0000001fff027819 */ /* 0x000fc80000011400 */
[----:B------:R-:W-:-:S04]  /*15de0*/  LEA.HI R0, R2, R0, RZ, 0x6 ;  /* 0x0000000002007211 */ /* 0x000fc800078f30ff */
[----:B------:R-:W-:-:S04]  /*15df0*/  SHF.R.S32.HI R0, RZ, 0x6, R0 ;  /* 0x00000006ff007819 */ /* 0x000fc80000011400 */
[----:B------:R-:W-:-:S04]  /*15e00*/  VIMNMX R4, R20, R0, PT ;  /* 0x0000000014047248 */ /* 0x000fc80003fe0100 */
[----:B------:R-:W-:Y:S01]  /*15e10*/  ISETP.GT.AND P0, PT, R4, RZ, PT ;  /* 0x000000ff0400720c */ /* 0x000fe20003f04270 */
[----:B------:R4:W-:-:S12]  /*15e20*/  STL [R1+0x30], R4 ;  /* 0x0000300401007387 */ /* 0x0009d80000100800 */
[----:B----4-:R-:W-:Y:S05]  /*15e30*/  @P0 BRA `(.L_x_8296) ;  /* 0x0000000000440947 */ /* 0x010fea0003800000 */
[----:B--23--:R-:W2:Y:S02]  /*15e40*/  S2R R5, SR_TID.X ;  /* 0x0000000000057919 */ /* 0x00cea40000002100 */
[----:B--2---:R-:W-:-:S04]  /*15e50*/  LOP3.LUT R5, R5, 0x7f, RZ, 0xc0, !PT ;  /* 0x0000007f05057812 */ /* 0x004fc800078ec0ff */
[----:B------:R-:W-:-:S13]  /*15e60*/  ISETP.NE.AND P0, PT, R5, RZ, PT ;  /* 0x000000ff0500720c */ /* 0x000fda0003f05270 */
[----:B------:R-:W-:Y:S05]  /*15e70*/  @P0 BRA `(.L_x_8297) ;  /* 0x0000004c00980947 */ /* 0x000fea0003800000 */
[----:B------:R-:W2:Y:S01]  /*15e80*/  S2R R3, SR_LANEID ;  /* 0x0000000000037919 */ /* 0x000ea20000000000 */
[----:B------:R-:W-:Y:S02]  /*15e90*/  VOTEU.ANY UR4, UPT, PT ;  /* 0x0000000000047886 */ /* 0x000fe400038e0100 */
[----:B------:R-:W2:Y:S08]  /*15ea0*/  FLO.U32 R0, UR4 ;  /* 0x0000000400007d00 */ /* 0x000eb000080e0000 */
[----:B------:R-:W3:Y:S01]  /*15eb0*/  POPC R5, UR4 ;  /* 0x0000000400057d09 */ /* 0x000ee20008000000 */
[----:B--2---:R-:W-:-:S02]  /*15ec0*/  ISETP.EQ.U32.AND P0, PT, R0, R3, PT ;  /* 0x000000030000720c */ /* 0x004fc40003f02070 */
[----:B------:R-:W3:Y:S11]  /*15ed0*/  LDC.64 R2, c[0x0][0xc60] ;  /* 0x00031800ff027b82 */ /* 0x000ef60000000a00 */
[----:B---3--:R-:W2:Y:S01]  /*15ee0*/  @P0 ATOMG.E.ADD.STRONG.GPU PT, R3, desc[UR40][R2.64], R5 ;  /* 0x00000005020309a8 */ /* 0x008ea200081ee1e8 */
[----:B------:R-:W3:Y:S02]  /*15ef0*/  S2R R4, SR_LTMASK ;  /* 0x0000000000047919 */ /* 0x000ee40000003900 */
[----:B---3--:R-:W-:-:S04]  /*15f00*/  LOP3.LUT R4, R4, UR4, RZ, 0xc0, !PT ;  /* 0x0000000404047c12 */ /* 0x008fc8000f8ec0ff */
[----:B------:R-:W3:Y:S01]  /*15f10*/  POPC R7, R4 ;  /* 0x0000000400077309 */ /* 0x000ee20000000000 */
[----:B--2---:R-:W3:Y:S02]  /*15f20*/  SHFL.IDX PT, R0, R3, R0, 0x1f ;  /* 0x00001f0003007589 */ /* 0x004ee400000e0000 */
[----:B---3--:R-:W-:Y:S01]  /*15f30*/  IADD3 R16, R0, UR36, R7 ;  /* 0x0000002400107c10 */ /* 0x008fe2000fffe007 */
[----:B------:R-:W-:Y:S06]  /*15f40*/  BRA `(.L_x_8297) ;  /* 0x0000004c00647947 */ /* 0x000fec0003800000 */
.L_x_8296:
[----:B------:R-:W4:Y:S01]  /*15f50*/  LDL R0, [R1+0x4] ;  /* 0x0000040001007983 */ /* 0x000f220000100800 */
[----:B------:R-:W-:Y:S01]  /*15f60*/  BSSY B6, `(.L_x_8298) ;  /* 0x0000014000067945 */ /* 0x000fe20003800000 */
[----:B----4-:R-:W-:-:S05]  /*15f70*/  VIADD R0, R0, 0x22400 ;  /* 0x0002240000007836 */ /* 0x010fca0000000000 */
[----:B------:R-:W-:-:S13]  /*15f80*/  LOP3.LUT P0, RZ, R0, 0x3ff, RZ, 0xc0, !PT ;  /* 0x000003ff00ff7812 */ /* 0x000fda000780c0ff */
[----:B------:R-:W-:Y:S05]  /*15f90*/  @!P0 BRA `(.L_x_8299) ;  /* 0x0000000000408947 */ /* 0x000fea0003800000 */
[----:B------:R-:W-:Y:S01]  /*15fa0*/  MOV R2, 0x0 ;  /* 0x0000000000027802 */ /* 0x000fe20000000f00 */
[----:B------:R-:W-:Y:S01]  /*15fb0*/  ULDC.64 UR6, c[0x4][0x118] ;  /* 0x0100460000067ab9 */ /* 0x000fe20000000a00 */
[----:B------:R-:W-:Y:S01]  /*15fc0*/  ULDC.64 UR8, c[0x4][0x120] ;  /* 0x0100480000087ab9 */ /* 0x000fe20000000a00 */
[----:B------:R-:W-:Y:S01]  /*15fd0*/  ULDC.64 UR4, c[0x4][0x40] ;  /* 0x0100100000047ab9 */ /* 0x000fe20000000a00 */
[----:B------:R-:W-:Y:S02]  /*15fe0*/  IMAD.U32 R4, RZ, RZ, UR6 ;  /* 0x00000006ff047e24 */ /* 0x000fe4000f8e00ff */
[----:B------:R-:W4:Y:S01]  /*15ff0*/  LDC.64 R2, c[0x4][R2] ;  /* 0x0100000002027b82 */ /* 0x000f220000000a00 */
[----:B--23--:R-:W-:Y:S02]  /*16000*/  IMAD.U32 R5, RZ, RZ, UR7 ;  /* 0x00000007ff057e24 */ /* 0x00cfe4000f8e00ff */
[----:B------:R-:W-:Y:S02]  /*16010*/  IMAD.U32 R6, RZ, RZ, UR8 ;  /* 0x00000008ff067e24 */ /* 0x000fe4000f8e00ff */
[----:B------:R-:W-:-:S02]  /*16020*/  IMAD.U32 R7, RZ, RZ, UR9 ;  /* 0x00000009ff077e24 */ /* 0x000fc4000f8e00ff */
[----:B------:R-:W-:Y:S02]  /*16030*/  IMAD.U32 R10, RZ, RZ, UR4 ;  /* 0x00000004ff0a7e24 */ /* 0x000fe4000f8e00ff */
[----:B-1----:R-:W-:Y:S02]  /*16040*/  IMAD.U32 R11, RZ, RZ, UR5 ;  /* 0x00000005ff0b7e24 */ /* 0x002fe4000f8e00ff */
[----:B------:R-:W-:Y:S02]  /*16050*/  IMAD.MOV.U32 R8, RZ, RZ, 0x70 ;  /* 0x00000070ff087424 */ /* 0x000fe400078e00ff */
[----:B------:R-:W-:Y:S02]  /*16060*/  IMAD.MOV.U32 R12, RZ, RZ, 0x1 ;  /* 0x00000001ff0c7424 */ /* 0x000fe400078e00ff */
[----:B------:R-:W-:-:S07]  /*16070*/  IMAD.MOV.U32 R13, RZ, RZ, RZ ;  /* 0x000000ffff0d7224 */ /* 0x000fce00078e00ff */
[----:B------:R-:W-:-:S07]  /*16080*/  LEPC R20, `(.L_x_8299) ;  /* 0x000000001014794e */ /* 0x000fce0000000000 */
[----:B0---4-:R-:W-:Y:S05]  /*16090*/  CALL.ABS.NOINC R2 ;  /* 0x0000000002007343 */ /* 0x011fea0003c00000 */
.L_x_8299:
[----:B------:R-:W-:Y:S05]  /*160a0*/  BSYNC B6 ;  /* 0x0000000000067941 */ /* 0x000fea0003800000 */
.L_x_8298:
        /* <DEDUP_REMOVED lines=9> */
[----:B------:R4:W0:Y:S01]  /*16140*/  LDC.64 R2, c[0x4][R0] ;  /* 0x0100000000027b82 */ /* 0x0008220000000a00 */
[----:B------:R-:W-:Y:S01]  /*16150*/  IMAD.U32 R4, RZ, RZ, UR6 ;  /* 0x00000006ff047e24 */ /* 0x000fe2000f8e00ff */
[----:B------:R-:W-:Y:S01]  /*16160*/  MOV R6, UR8 ;  /* 0x0000000800067c02 */ /* 0x000fe20008000f00 */
[----:B--23--:R-:W-:Y:S02]  /*16170*/  IMAD.U32 R5, RZ, RZ, UR7 ;  /* 0x00000007ff057e24 */ /* 0x00cfe4000f8e00ff */
[----:B------:R-:W-:Y:S02]  /*16180*/  IMAD.U32 R7, RZ, RZ, UR9 ;  /* 0x00000009ff077e24 */ /* 0x000fe4000f8e00ff */
[----:B------:R-:W-:-:S02]  /*16190*/  IMAD.U32 R10, RZ, RZ, UR4 ;  /* 0x00000004ff0a7e24 */ /* 0x000fc4000f8e00ff */
[----:B-1----:R-:W-:Y:S02]  /*161a0*/  IMAD.U32 R11, RZ, RZ, UR5 ;  /* 0x00000005ff0b7e24 */ /* 0x002fe4000f8e00ff */
[----:B------:R-:W-:Y:S02]  /*161b0*/  IMAD.MOV.U32 R8, RZ, RZ, 0x70 ;  /* 0x00000070ff087424 */ /* 0x000fe400078e00ff */
[----:B------:R-:W-:Y:S02]  /*161c0*/  IMAD.MOV.U32 R12, RZ, RZ, 0x1 ;  /* 0x00000001ff0c7424 */ /* 0x000fe400078e00ff */
[----:B----4-:R-:W-:-:S07]  /*161d0*/  IMAD.MOV.U32 R13, RZ, RZ, RZ ;  /* 0x000000ffff0d7224 */ /* 0x010fce00078e00ff */
[----:B------:R-:W-:-:S07]  /*161e0*/  LEPC R20, `(.L_x_8302) ;  /* 0x000000001014794e */ /* 0x000fce0000000000 */
[----:B0-----:R-:W-:Y:S05]  /*161f0*/  CALL.ABS.NOINC R2 ;  /* 0x0000000002007343 */ /* 0x001fea0003c00000 */
.L_x_8302:
        /* <DEDUP_REMOVED lines=16> */
.L_x_8301:
[----:B------:R-:W-:Y:S05]  /*16300*/  BSYNC B6 ;  /* 0x0000000000067941 */ /* 0x000fea0003800000 */
.L_x_8300:
[----:B------:R-:W4:Y:S01]  /*16310*/  LDL.LU R2, [R1] ;  /* 0x0000000001027983 */ /* 0x000f220000300800 */
[----:B------:R-:W-:-:S03]  /*16320*/  ULDC.64 UR4, c[0x0][0x9f8] ;  /* 0x00027e0000047ab9 */ /* 0x000fc60000000a00 */
[----:B------:R-:W5:Y:S04]  /*16330*/  LDL.LU R4, [R1+0x20] ;  /* 0x0000200001047983 */ /* 0x000f680000300800 */
[----:B--23--:R-:W2:Y:S01]  /*16340*/  LDL R7, [R1+0x14] ;  /* 0x0000140001077983 */ /* 0x00cea20000100800 */
[----:B------:R-:W-:-:S03]  /*16350*/  ISETP.NE.U32.AND P0, PT, RZ, UR4, PT ;  /* 0x00000004ff007c0c */ /* 0x000fc6000bf05070 */
[----:B------:R-:W3:Y:S01]  /*16360*/  LDL R0, [R1+0x30] ;  /* 0x0000300001007983 */ /* 0x000ee20000100800 */
[----:B------:R-:W-:-:S13]  /*16370*/  ISETP.NE.AND.EX P0, PT, RZ, UR5, PT, P0 ;  /* 0x00000005ff007c0c */ /* 0x000fda000bf05300 */
[----:B----4-:R-:W-:-:S04]  /*16380*/  @P0 IADD3 R2, P1, R2, UR4, RZ ;  /* 0x0000000402020c10 */ /* 0x010fc8000ff3e0ff */
[----:B-----5:R-:W-:Y:S01]  /*16390*/  @P0 IADD3.X R3, R4, UR5, RZ, P1, !PT ;  /* 0x0000000504030c10 */ /* 0x020fe20008ffe4ff */
[----:B------:R-:W-:-:S04]  /*163a0*/  ULDC.64 UR4, c[0x0][0xa08] ;  /* 0x0002820000047ab9 */ /* 0x000fc80000000a00 */
[----:B--2---:R2:W4:Y:S02]  /*163b0*/  @P0 LDG.E R7, desc[UR40][R2.64] ;  /* 0x0000002802070981 */ /* 0x004524000c1e1900 */
[----:B--2---:R-:W2:Y:S01]  /*163c0*/  LDC.64 R2, c[0x0][0x418] ;  /* 0x00010600ff027b82 */ /* 0x004ea20000000a00 */
[----:B---3--:R-:W-:Y:S01]  /*163d0*/  VIADD R4, R0, 0xffffffff ;  /* 0xffffffff00047836 */ /* 0x008fe20000000000 */
[----:B----4-:R-:W-:Y:S01]  /*163e0*/  SHF.R.S32.HI R8, RZ, 0x1f, R7 ;  /* 0x0000001fff087819 */ /* 0x010fe20000011407 */
        /* <DEDUP_REMOVED lines=10> */
[----:B0-----:R0:W2:Y:S02]  /*16490*/  SHFL.IDX PT, R14, R5, RZ, 0x1f ;  /* 0x00001fff050e7589 */ /* 0x0010a400000e0000 */
.L_x_8463:
[----:B0-----:R-:W3:Y:S01]  /*164a0*/  LDL.LU R5, [R1+0x8] ;  /* 0x0000080001057983 */ /* 0x001ee20000300800 */
        /* <DEDUP_REMOVED lines=11> */
.L_x_8466:
[----:B------:R-:W-:Y:S05]  /*16560*/  @!P6 BRA `(.L_x_8304) ;  /* 0x000000040014e947 */ /* 0x000fea0003800000 */
[----:B------:R-:W-:-:S04]  /*16570*/  ISETP.NE.U32.AND P0, PT, R2, RZ, PT ;  /* 0x000000ff0200720c */ /* 0x000fc80003f05070 */
[----:B------:R-:W-:-:S13]  /*16580*/  ISETP.NE.AND.EX P0, PT, R3, RZ, PT, P0 ;  /* 0x000000ff0300720c */ /* 0x000fda0003f05300 */
[----:B------:R-:W-:Y:S05]  /*16590*/  @!P0 BRA `(.L_x_8306) ;  /* 0x0000000000548947 */ /* 0x000fea0003800000 */
[----:B------:R-:W2:Y:S01]  /*165a0*/  LDC R6, c[0x0][0x43c] ;  /* 0x00010f00ff067b82 */ /* 0x000ea20000000800 */
[----:B------:R-:W-:Y:S01]  /*165b0*/  IMAD.MOV.U32 R9, RZ, RZ, R4 ;  /* 0x000000ffff097224 */ /* 0x000fe200078e0004 */
[----:B------:R-:W-:-:S03]  /*165c0*/  ULDC.64 UR4, c[0x0][0x428] ;  /* 0x00010a0000047ab9 */ /* 0x000fc60000000a00 */
[----:B0-----:R-:W-:Y:S01]  /*165d0*/  IMAD.MOV.U32 R0, RZ, RZ, R9 ;  /* 0x000000ffff007224 */ /* 0x001fe200078e0009 */
[----:B--2---:R-:W-:-:S13]  /*165e0*/  ISETP.NE.AND P0, PT, R6, 0x1, PT ;  /* 0x000000010600780c */ /* 0x004fda0003f05270 */
[----:B------:R-:W0:Y:S02]  /*165f0*/  @P0 LDC.64 R4, c[0x0][0x440] ;  /* 0x00011000ff040b82 */ /* 0x000e240000000a00 */
[----:B0-----:R-:W-:-:S05]  /*16600*/  @P0 IMAD.HI.U32 R4, R9, R4, RZ ;  /* 0x0000000409040227 */ /* 0x001fca00078e00ff */
[----:B------:R-:W-:-:S04]  /*16610*/  @P0 SHF.R.U32.HI R0, RZ, R5, R4 ;  /* 0x00000005ff000219 */ /* 0x000fc80000011604 */
[----:B------:R-:W-:Y:S02]  /*16620*/  IADD3 R4, -R0, RZ, RZ ;  /* 0x000000ff00047210 */ /* 0x000fe40007ffe1ff */
[----:B------:R-:W-:-:S03]  /*16630*/  SHF.R.S32.HI R5, RZ, 0x1f, R0 ;  /* 0x0000001fff057819 */ /* 0x000fc60000011400 */
        /* <DEDUP_REMOVED lines=9> */
[----:B------:R-:W3:Y:S04]  /*166d0*/  LDG.E R0, desc[UR40][R2.64] ;  /* 0x0000002802007981 */ /* 0x000ee8000c1e1900 */
[----:B---3--:R2:W-:Y:S02]  /*166e0*/  STL [R1], R0 ;  /* 0x0000000001007387 */ /* 0x0085e40000100800 */
.L_x_8306:
[----:B------:R-:W3:Y:S04]  /*166f0*/  LDL R7, [R1+0x4] ;  /* 0x0000040001077983 */ /* 0x000ee80000100800 */
[----:B0-2---:R-:W3:Y:S04]  /*16700*/  LDL R0, [R1+0xc] ;  /* 0x00000c0001007983 */ /* 0x005ee80000100800 */
[----:B------:R-:W2:Y:S01]  /*16710*/  LDL R2, [R1+0x18] ;  /* 0x0000180001027983 */ /* 0x000ea20000100800 */
[----:B---3--:R-:W-:Y:S01]  /*16720*/  IMAD R0, R0, 0x8, R7 ;  /* 0x0000000800007824 */ /* 0x008fe200078e0207 */
[----:B--2---:R-:W-:-:S04]  /*16730*/  SHF.L.U32 R2, R2, 0x1f, RZ ;  /* 0x0000001f02027819 */ /* 0x004fc800000006ff */
[----:B------:R-:W0:Y:S02]  /*16740*/  SYNCS.PHASECHK.TRANS64.TRYWAIT P0, [R0+URZ+0x28c40], R2 ;  /* 0x028c4002000075a7 */ /* 0x000e24000800017f */
[----:B0-----:R-:W-:Y:S05]  /*16750*/  @!P0 BRA `(.L_x_8307) ;  /* 0x0000006400688947 */ /* 0x001fea0003800000 */
.L_x_8467:
        /* <DEDUP_REMOVED lines=11> */
.L_x_8308:
        /* <DEDUP_REMOVED lines=27> */
.L_x_8304:
[----:B--2---:R-:W2:Y:S04]  /*169c0*/  LDL R2, [R1+0x4] ;  /* 0x0000040001027983 */ /* 0x004ea80000100800 */
[----:B------:R-:W3:Y:S04]  /*169d0*/  LDL.LU R3, [R1+0x34] ;  /* 0x0000340001037983 */ /* 0x000ee80000300800 */
[----:B0-----:R-:W4:Y:S04]  /*169e0*/  LDL.LU R5, [R1+0x28] ;  /* 0x0000280001057983 */ /* 0x001f280000300800 */
[----:B------:R-:W5:Y:S01]  /*169f0*/  LDL.LU R4, [R1+0x40] ;  /* 0x0000400001047983 */ /* 0x000f620000300800 */
        /* <DEDUP_REMOVED lines=38> */
[----:B0-----:R-:W-:Y:S05]  /*16c60*/  CALL.ABS.NOINC R2 ;  /* 0x0000000002007343 */ /* 0x001fea0003c00000 */
.L_x_8310:
[----:B------:R-:W-:Y:S05]  /*16c70*/  BSYNC B6 ;  /* 0x0000000000067941 */ /* 0x000fea0003800000 */
.L_x_8309:
[----:B------:R-:W3:Y:S01]  /*16c80*/  LDL.LU R6, [R1+0x34] ;  /* 0x0000340001067983 */ /* 0x000ee20000300800 */
[----:B------:R-:W-:Y:S01]  /*16c90*/  ULDC.64 UR4, c[0x0][0x2d8] ;  /* 0x0000b60000047ab9 */ /* 0x000fe20000000a00 */
[----:B------:R-:W0:Y:S01]  /*16ca0*/  LDC R7, c[0x0][0x448] ;  /* 0x00011200ff077b82 */ /* 0x000e220000000800 */
[----:B------:R-:W-:Y:S01]  /*16cb0*/  ULDC UR6, c[0x0][0x2b8] ;  /* 0x0000ae0000067ab9 */ /* 0x000fe20000000800 */
[----:B--2---:R-:W3:Y:S04]  /*16cc0*/  LDL.LU.64 R2, [R1+0x48] ;  /* 0x0000480001027983 */ /* 0x004ee80000300a00 */
[----:B------:R-:W2:Y:S04]  /*16cd0*/  LDL.LU R0, [R1+0x40] ;  /* 0x0000400001007983 */ /* 0x000ea80000300800 */
[----:B------:R-:W4:Y:S04]  /*16ce0*/  LDL.LU R4, [R1+0x50] ;  /* 0x0000500001047983 */ /* 0x000f280000300800 */
[----:B------:R-:W4:Y:S04]  /*16cf0*/  LDL.LU R5, [R1+0x28] ;  /* 0x0000280001057983 */ /* 0x000f280000300800 */
[----:B------:R0:W5:Y:S02]  /*16d00*/  LDL R9, [R1+0x54] ;  /* 0x0000540001097983 */ /* 0x0001640000100800 */
[----:B0-----:R-:W-:Y:S01]  /*16d10*/  ISETP.NE.AND P0, PT, R7, 0x1, PT ;  /* 0x000000010700780c */ /* 0x001fe20003f05270 */
[----:B------:R-:W0:Y:S01]  /*16d20*/  S2R R10, SR_TID.X ;  /* 0x00000000000a7919 */ /* 0x000e220000002100 */
[----:B------:R-:W1:Y:S01]  /*16d30*/  S2R R8, SR_TID.X ;  /* 0x0000000000087919 */ /* 0x000e620000002100 */
[----:B0-----:R-:W-:-:S05]  /*16d40*/  IMAD.SHL.U32 R10, R10, 0x8, RZ ;  /* 0x000000080a0a7824 */ /* 0x001fca00078e00ff */
[----:B------:R-:W-:Y:S02]  /*16d50*/  LOP3.LUT R10, R10, 0x38, RZ, 0xc0, !PT ;  /* 0x000000380a0a7812 */ /* 0x000fe400078ec0ff */
[----:B-1----:R-:W-:-:S04]  /*16d60*/  LOP3.LUT R8, R8, 0x7f, RZ, 0xc0, !PT ;  /* 0x0000007f08087812 */ /* 0x002fc800078ec0ff */
[----:B------:R-:W-:Y:S01]  /*16d70*/  SHF.R.U32.HI R8, RZ, 0x3, R8 ;  /* 0x00000003ff087819 */ /* 0x000fe20000011608 */
[----:B---3--:R-:W-:Y:S02]  /*16d80*/  IMAD.MOV.U32 R3, RZ, RZ, R6 ;  /* 0x000000ffff037224 */ /* 0x008fe400078e0006 */
[----:B------:R-:W0:Y:S01]  /*16d90*/  @P0 LDC R6, c[0x0][0x450] ;  /* 0x00011400ff060b82 */ /* 0x000e220000000800 */
[----:B--2---:R-:W-:Y:S02]  /*16da0*/  IMAD R0, R0, UR4, RZ ;  /* 0x0000000400007c24 */ /* 0x004fe4000f8e02ff */
[----:B------:R-:W-:-:S04]  /*16db0*/  IMAD.WIDE.U32 R2, R18, UR4, R2 ;  /* 0x0000000412027c25 */ /* 0x000fc8000f8e0002 */
[----:B------:R-:W-:Y:S01]  /*16dc0*/  IMAD R0, R18, UR5, R0 ;  /* 0x0000000512007c24 */ /* 0x000fe2000f8e0200 */
[----:B------:R-:W-:-:S03]  /*16dd0*/  ULDC.64 UR4, c[0x0][0x2e0] ;  /* 0x0000b80000047ab9 */ /* 0x000fc60000000a00 */
[----:B------:R-:W-:Y:S02]  /*16de0*/  IMAD.IADD R3, R3, 0x1, R0 ;  /* 0x0000000103037824 */ /* 0x000fe400078e0200 */
[----:B----4-:R-:W-:Y:S02]  /*16df0*/  IMAD R0, R4, UR4, RZ ;  /* 0x0000000404007c24 */ /* 0x010fe4000f8e02ff */
[----:B------:R-:W1:Y:S01]  /*16e00*/  S2R R4, SR_TID.X ;  /* 0x0000000000047919 */ /* 0x000e620000002100 */
[----:B------:R-:W-:-:S04]  /*16e10*/  IMAD.WIDE.U32 R2, R5, UR4, R2 ;  /* 0x0000000405027c25 */ /* 0x000fc8000f8e0002 */
[----:B------:R-:W-:Y:S01]  /*16e20*/  IMAD R0, R5, UR5, R0 ;  /* 0x0000000505007c24 */ /* 0x000fe2000f8e0200 */
[----:B------:R-:W-:-:S04]  /*16e30*/  ULDC.64 UR4, c[0x0][0x2d0] ;  /* 0x0000b40000047ab9 */ /* 0x000fc80000000a00 */
[----:B------:R-:W-:Y:S02]  /*16e40*/  IADD3 R3, R3, R0, RZ ;  /* 0x0000000003037210 */ /* 0x000fe40007ffe0ff */
[----:B-1----:R-:W-:-:S04]  /*16e50*/  LOP3.LUT R4, R4, 0x7f, RZ, 0xc0, !PT ;  /* 0x0000007f04047812 */ /* 0x002fc800078ec0ff */
[----:B------:R-:W-:Y:S02]  /*16e60*/  SHF.R.U32.HI R5, RZ, 0x3, R4 ;  /* 0x00000003ff057819 */ /* 0x000fe40000011604 */
[----:B------:R-:W1:Y:S02]  /*16e70*/  S2R R4, SR_TID.X ;  /* 0x0000000000047919 */ /* 0x000e640000002100 */
[----:B-1----:R-:W-:-:S05]  /*16e80*/  IMAD.SHL.U32 R4, R4, 0x10, RZ ;  /* 0x0000001004047824 */ /* 0x002fca00078e00ff */
[----:B------:R-:W-:Y:S02]  /*16e90*/  LOP3.LUT R4, R5, 0x70, R4, 0xf8, !PT ;  /* 0x0000007005047812 */ /* 0x000fe400078ef804 */
[----:B------:R-:W1:Y:S03]  /*16ea0*/  @P0 LDC R5, c[0x0][0x44c] ;  /* 0x00011300ff050b82 */ /* 0x000e660000000800 */
[----:B------:R-:W-:-:S04]  /*16eb0*/  IMAD R0, R17, 0x40, R4 ;  /* 0x0000004011007824 */ /* 0x000fc800078e0204 */
[----:B------:R-:W-:Y:S02]  /*16ec0*/  IMAD.MOV.U32 R4, RZ, RZ, R0 ;  /* 0x000000ffff047224 */ /* 0x000fe400078e0000 */
[----:B-1----:R-:W-:-:S05]  /*16ed0*/  @P0 IMAD.HI.U32 R5, R0, R5, RZ ;  /* 0x0000000500050227 */ /* 0x002fca00078e00ff */
[----:B0-----:R-:W-:-:S05]  /*16ee0*/  @P0 SHF.R.U32.HI R4, RZ, R6, R5 ;  /* 0x00000006ff040219 */ /* 0x001fca0000011605 */
        /* <DEDUP_REMOVED lines=18> */
[----:B------:R-:W-:Y:S09]  /*17010*/  BRA.DIV UR4, `(.L_x_8311) ;  /* 0x0000005e044c7947 */ /* 0x000ff2000b800000 */
        /* <DEDUP_REMOVED lines=34> */
.L_x_8476:
        /* <DEDUP_REMOVED lines=11> */
.L_x_8312:
        /* <DEDUP_REMOVED lines=19> */
.L_x_8477:
[----:B------:R-:W-:Y:S05]  /*17420*/  BSYNC B0 ;  /* 0x0000000000007941 */ /* 0x000fea0003800000 */
.L_x_8313:
[----:B0-----:R-:W2:Y:S01]  /*17430*/  LDL R2, [R1+0x8] ;  /* 0x0000080001027983 */ /* 0x001ea20000100800 */
[----:B------:R-:W-:Y:S01]  /*17440*/  BSSY B0, `(.L_x_8315) ;  /* 0x00000a2000007945 */ /* 0x000fe20003800000 */
[----:B--2---:R-:W-:-:S13]  /*17450*/  LOP3.LUT P0, RZ, R2, 0x1, RZ, 0xc0, !PT ;  /* 0x0000000102ff7812 */ /* 0x004fda000780c0ff */
[----:B------:R-:W-:Y:S05]  /*17460*/  @!P0 BRA `(.L_x_8316) ;  /* 0x00000008007c8947 */ /* 0x000fea0003800000 */
[----:B------:R-:W2:Y:S04]  /*17470*/  LDL R5, [R1+0x4] ;  /* 0x0000040001057983 */ /* 0x000ea80000100800 */
        /* <DEDUP_REMOVED lines=10> */
.L_x_8478:
[----:B------:R-:W-:Y:S05]  /*17520*/  BSYNC B1 ;  /* 0x0000000000017941 */ /* 0x000fea0003800000 */
.L_x_8317:
        /* <DEDUP_REMOVED lines=9> */
.L_x_8320:
[----:B------:R-:W-:Y:S05]  /*175c0*/  BSYNC B1 ;  /* 0x0000000000017941 */ /* 0x000fea0003800000 */
.L_x_8319:
        /* <DEDUP_REMOVED lines=14> */
.L_x_8321:
        /* <DEDUP_REMOVED lines=16> */
.L_x_8322:
        /* <DEDUP_REMOVED lines=16> */
.L_x_8323:
        /* <DEDUP_REMOVED lines=16> */
.L_x_8324:
        /* <DEDUP_REMOVED lines=16> */
.L_x_8325:
        /* <DEDUP_REMOVED lines=16> */
.L_x_8326:
        /* <DEDUP_REMOVED lines=16> */
.L_x_8327:
        /* <DEDUP_REMOVED lines=16> */
.L_x_8328:
        /* <DEDUP_REMOVED lines=11> */
.L_x_8316:
[----:B------:R-:W-:Y:S05]  /*17e60*/  BSYNC B0 ;  /* 0x0000000000007941 */ /* 0x000fea0003800000 */
.L_x_8315:
        /* <DEDUP_REMOVED lines=14> */
[----:B--2---:R-:W-:Y:S01]  /*17f50*/  LOP3.LUT P2, RZ, R6, 0x1, RZ, 0xc0, !PT ;  /* 0x0000000106ff7812 */ /* 0x004fe2000784c0ff */
        /* <DEDUP_REMOVED lines=33> */
.L_x_8335:
[----:B-1----:R-:W2:Y:S01]  /*18170*/  LDL R2, [R1+0x4] ;  /* 0x0000040001027983 */ /* 0x002ea20000100800 */
[----:B------:R-:W-:Y:S01]  /*18180*/  BSSY B3, `(.L_x_8336) ;  /* 0x0000008000037945 */ /* 0x000fe20003800000 */
[----:B------:R-:W1:Y:S02]  /*18190*/  S2R R5, SR_TID.X ;  /* 0x0000000000057919 */ /* 0x000e640000002100 */
[----:B-1----:R-:W-:-:S04]  /*181a0*/  LOP3.LUT R5, R5, 0x7f, RZ, 0xc0, !PT ;  /* 0x0000007f05057812 */ /* 0x002fc800078ec0ff */
[----:B------:R-:W-:Y:S02]  /*181b0*/  ISETP.NE.AND P1, PT, R5, RZ, PT ;  /* 0x000000ff0500720c */ /* 0x000fe40003f25270 */
[----:B--2---:R-:W-:Y:S02]  /*181c0*/  LEA R3, R9, R2, 0x3 ;  /* 0x0000000209037211 */ /* 0x004fe400078e18ff */
[----:B------:R-:W-:-:S04]  /*181d0*/  SHF.L.U32 R2, R8, 0x1f, RZ ;  /* 0x0000001f08027819 */ /* 0x000fc800000006ff */
[----:B------:R-:W1:Y:S02]  /*181e0*/  SYNCS.PHASECHK.TRANS64.TRYWAIT P0, [R3+URZ+0x28c40], R2 ;  /* 0x028c4002030075a7 */ /* 0x000e64000800017f */
[----:B-1----:R-:W-:Y:S05]  /*181f0*/  @!P0 BRA `(.L_x_8337) ;  /* 0x0000005000488947 */ /* 0x002fea0003800000 */
.L_x_8479:
[----:B------:R-:W-:Y:S05]  /*18200*/  BSYNC B3 ;  /* 0x0000000000037941 */ /* 0x000fea0003800000 */
.L_x_8336:
        /* <DEDUP_REMOVED lines=9> */
.L_x_8339:
[----:B------:R-:W-:Y:S05]  /*182a0*/  BSYNC B3 ;  /* 0x0000000000037941 */ /* 0x000fea0003800000 */
.L_x_8338:
        /* <DEDUP_REMOVED lines=14> */
.L_x_8340:
        /* <DEDUP_REMOVED lines=14> */
.L_x_8480:
[----:B------:R-:W-:Y:S05]  /*18470*/  BSYNC B3 ;  /* 0x0000000000037941 */ /* 0x000fea0003800000 */
.L_x_8341:
        /* <DEDUP_REMOVED lines=11> */
.L_x_8344:
[----:B------:R-:W-:Y:S05]  /*18530*/  BSYNC B3 ;  /* 0x0000000000037941 */ /* 0x000fea0003800000 */
.L_x_8343:
        /* <DEDUP_REMOVED lines=11> */
.L_x_8345:
        /* <DEDUP_REMOVED lines=16> */
.L_x_8346:
        /* <DEDUP_REMOVED lines=16> */
.L_x_8347:
        /* <DEDUP_REMOVED lines=16> */
.L_x_8348:
        /* <DEDUP_REMOVED lines=16> */
.L_x_8349:
        /* <DEDUP_REMOVED lines=16> */
.L_x_8350:
        /* <DEDUP_REMOVED lines=16> */
.L_x_8351:
        /* <DEDUP_REMOVED lines=16> */
.L_x_8352:
        /* <DEDUP_REMOVED lines=11> */
.L_x_8334:
[----:B------:R-:W-:Y:S05]  /*18da0*/  BSYNC B1 ;  /* 0x0000000000017941 */ /* 0x000fea0003800000 */
.L_x_8333:
[----:B------:R-:W2:Y:S02]  /*18db0*/  LDL.LU R5, [R1+0x30] ;  /* 0x0000300001057983 */ /* 0x000ea40000300800 */
[----:B--2---:R-:W-:-:S07]  /*18dc0*/  VIADD R0, R5, 0xfffffffd ;  /* 0xfffffffd05007836 */ /* 0x004fce0000000000 */
.L_x_8332:
[----:B------:R-:W-:Y:S05]  /*18dd0*/  BSYNC B2 ;  /* 0x0000000000027941 */ /* 0x000fea0003800000 */
.L_x_8331:
[----:B------:R-:W-:-:S13]  /*18de0*/  ISETP.NE.AND P0, PT, R4, RZ, PT ;  /* 0x000000ff0400720c */ /* 0x000fda0003f05270 */
[----:B------:R-:W-:Y:S05]  /*18df0*/  @!P0 BRA `(.L_x_8330) ;  /* 0x0000001c00488947 */ /* 0x000fea0003800000 */
.L_x_8393:
[----:B------:R-:W2:Y:S04]  /*18e00*/  LDL R4, [R1+0x8] ;  /* 0x0000080001047983 */ /* 0x000ea80000100800 */
[----:B------:R-:W3:Y:S04]  /*18e10*/  LDL.LU R3, [R1+0xc] ;  /* 0x00000c0001037983 */ /* 0x000ee80000300800 */
[----:B------:R-:W4:Y:S01]  /*18e20*/  LDL.LU R2, [R1+0x18] ;  /* 0x0000180001027983 */ /* 0x000f220000300800 */
        /* <DEDUP_REMOVED lines=34> */
.L_x_8355:
[----:B0-----:R-:W2:Y:S01]  /*19050*/  LDL R2, [R1+0x4] ;  /* 0x0000040001027983 */ /* 0x001ea20000100800 */
[----:B------:R-:W-:Y:S01]  /*19060*/  BSSY B2, `(.L_x_8356) ;  /* 0x0000008000027945 */ /* 0x000fe20003800000 */
[----:B------:R-:W0:Y:S02]  /*19070*/  S2R R3, SR_TID.X ;  /* 0x0000000000037919 */ /* 0x000e240000002100 */
[----:B0-----:R-:W-:-:S04]  /*19080*/  LOP3.LUT R3, R3, 0x7f, RZ, 0xc0, !PT ;  /* 0x0000007f03037812 */ /* 0x001fc800078ec0ff */
[----:B------:R-:W-:Y:S01]  /*19090*/  ISETP.NE.AND P1, PT, R3, RZ, PT ;  /* 0x000000ff0300720c */ /* 0x000fe20003f25270 */
[----:B--2---:R-:W-:Y:S01]  /*190a0*/  IMAD R4, R7, 0x8, R2 ;  /* 0x0000000807047824 */ /* 0x004fe200078e0202 */
[----:B------:R-:W-:-:S04]  /*190b0*/  SHF.L.U32 R2, R6, 0x1f, RZ ;  /* 0x0000001f06027819 */ /* 0x000fc800000006ff */
[----:B------:R-:W0:Y:S02]  /*190c0*/  SYNCS.PHASECHK.TRANS64.TRYWAIT P0, [R4+URZ+0x28c40], R2 ;  /* 0x028c4002040075a7 */ /* 0x000e24000800017f */
[----:B0-----:R-:W-:Y:S05]  /*190d0*/  @!P0 BRA `(.L_x_8357) ;  /* 0x0000004000b88947 */ /* 0x001fea0003800000 */
.L_x_8481:
[----:B------:R-:W-:Y:S05]  /*190e0*/  BSYNC B2 ;  /* 0x0000000000027941 */ /* 0x000fea0003800000 */
.L_x_8356:
        /* <DEDUP_REMOVED lines=9> */
.L_x_8359:
[----:B------:R-:W-:Y:S05]  /*19180*/  BSYNC B2 ;  /* 0x0000000000027941 */ /* 0x000fea0003800000 */
.L_x_8358:
        /* <DEDUP_REMOVED lines=13> */
.L_x_8360:
        /* <DEDUP_REMOVED lines=14> */
.L_x_8482:
[----:B------:R-:W-:Y:S05]  /*19340*/  BSYNC B2 ;  /* 0x0000000000027941 */ /* 0x000fea0003800000 */
.L_x_8361:
        /* <DEDUP_REMOVED lines=11> */
.L_x_8364:
[----:B------:R-:W-:Y:S05]  /*19400*/  BSYNC B2 ;  /* 0x0000000000027941 */ /* 0x000fea0003800000 */
.L_x_8363:
        /* <DEDUP_REMOVED lines=10> */
.L_x_8365:
        /* <DEDUP_REMOVED lines=16> */
.L_x_8366:
        /* <DEDUP_REMOVED lines=16> */
.L_x_8367:
        /* <DEDUP_REMOVED lines=16> */
.L_x_8368:
        /* <DEDUP_REMOVED lines=16> */
.L_x_8369:
        /* <DEDUP_REMOVED lines=16> */
.L_x_8370:
        /* <DEDUP_REMOVED lines=16> */
.L_x_8371:
        /* <DEDUP_REMOVED lines=16> */
.L_x_8372:
        /* <DEDUP_REMOVED lines=11> */
.L_x_8354:
[----:B------:R-:W-:Y:S05]  /*19c60*/  BSYNC B1 ;  /* 0x0000000000017941 */ /* 0x000fea0003800000 */
.L_x_8353:
[----:B------:R-:W2:Y:S01]  /*19c70*/  LDL R2, [R1+0x8] ;  /* 0x0000080001027983 */ /* 0x000ea20000100800 */
[----:B------:R-:W-:Y:S01]  /*19c80*/  VIADD R7, R7, 0x1 ;  /* 0x0000000107077836 */ /* 0x000fe20000000000 */
[----:B------:R-:W-:Y:S04]  /*19c90*/  BSSY B1, `(.L_x_8373) ;  /* 0x00000e5000017945 */ /* 0x000fe80003800000 */
[----:B------:R-:W-:-:S04]  /*19ca0*/  ISETP.NE.AND P0, PT, R7, 0x2, PT ;  /* 0x000000020700780c */ /* 0x000fc80003f05270 */
[----:B0-----:R-:W-:Y:S02]  /*19cb0*/  SEL R9, R7, RZ, P0 ;  /* 0x000000ff07097207 */ /* 0x001fe40000000000 */
        /* <DEDUP_REMOVED lines=31> */
.L_x_8375:
[----:B-1----:R-:W2:Y:S01]  /*19eb0*/  LDL R2, [R1+0x4] ;  /* 0x0000040001027983 */ /* 0x002ea20000100800 */
[----:B------:R-:W-:Y:S01]  /*19ec0*/  BSSY B2, `(.L_x_8376) ;  /* 0x0000008000027945 */ /* 0x000fe20003800000 */
[----:B------:R-:W1:Y:S02]  /*19ed0*/  S2R R3, SR_TID.X ;  /* 0x0000000000037919 */ /* 0x000e640000002100 */
[----:B-1----:R-:W-:-:S04]  /*19ee0*/  LOP3.LUT R3, R3, 0x7f, RZ, 0xc0, !PT ;  /* 0x0000007f03037812 */ /* 0x002fc800078ec0ff */
[----:B------:R-:W-:Y:S01]  /*19ef0*/  ISETP.NE.AND P1, PT, R3, RZ, PT ;  /* 0x000000ff0300720c */ /* 0x000fe20003f25270 */
[----:B--2---:R-:W-:Y:S01]  /*19f00*/  IMAD R4, R9, 0x8, R2 ;  /* 0x0000000809047824 */ /* 0x004fe200078e0202 */
[----:B------:R-:W-:-:S04]  /*19f10*/  SHF.L.U32 R2, R8, 0x1f, RZ ;  /* 0x0000001f08027819 */ /* 0x000fc800000006ff */
[----:B------:R-:W1:Y:S02]  /*19f20*/  SYNCS.PHASECHK.TRANS64.TRYWAIT P0, [R4+URZ+0x28c40], R2 ;  /* 0x028c4002040075a7 */ /* 0x000e64000800017f */
[----:B-1----:R-:W-:Y:S05]  /*19f30*/  @!P0 BRA `(.L_x_8377) ;  /* 0x0000003400488947 */ /* 0x002fea0003800000 */
.L_x_8483:
[----:B------:R-:W-:Y:S05]  /*19f40*/  BSYNC B2 ;  /* 0x0000000000027941 */ /* 0x000fea0003800000 */
.L_x_8376:
        /* <DEDUP_REMOVED lines=9> */
.L_x_8379:
[----:B------:R-:W-:Y:S05]  /*19fe0*/  BSYNC B2 ;  /* 0x0000000000027941 */ /* 0x000fea0003800000 */
.L_x_8378:
        /* <DEDUP_REMOVED lines=11> */
[----:B---3--:R-:W-:Y:S01]  /*1a0a0*/  IMAD R6, R6, 0x40, R5 ;  /* 0x0000004006067824 */ /* 0x008fe200078e0205 */
[----:B------:R-:W-:Y:S01]  /*1a0b0*/  IADD3 R5, R4, 0x28c30, RZ ;  /* 0x00028c3004057810 */ /* 0x000fe20007ffe0ff */
[----:B------:R-:W-:-:S09]  /*1a0c0*/  VIADD R3, R3, 0x22400 ;  /* 0x0002240003037836 */ /* 0x000fd20000000000 */
.L_x_8380:
        /* <DEDUP_REMOVED lines=14> */
.L_x_8484:
[----:B------:R-:W-:Y:S05]  /*1a1b0*/  BSYNC B2 ;  /* 0x0000000000027941 */ /* 0x000fea0003800000 */
.L_x_8381:
        /* <DEDUP_REMOVED lines=11> */
.L_x_8384:
[----:B------:R-:W-:Y:S05]  /*1a270*/  BSYNC B2 ;  /* 0x0000000000027941 */ /* 0x000fea0003800000 */
.L_x_8383:
        /* <DEDUP_REMOVED lines=11> */
.L_x_8385:
        /* <DEDUP_REMOVED lines=16> */
.L_x_8386:
        /* <DEDUP_REMOVED lines=16> */
.L_x_8387:
        /* <DEDUP_REMOVED lines=16> */
.L_x_8388:
        /* <DEDUP_REMOVED lines=16> */
.L_x_8389:
        /* <DEDUP_REMOVED lines=16> */
.L_x_8390:
        /* <DEDUP_REMOVED lines=16> */
.L_x_8391:
        /* <DEDUP_REMOVED lines=16> */
.L_x_8392:
        /* <DEDUP_REMOVED lines=11> */
.L_x_8374:
[----:B------:R-:W-:Y:S05]  /*1aae0*/  BSYNC B1 ;  /* 0x0000000000017941 */ /* 0x000fea0003800000 */
.L_x_8373:
[C---:B------:R-:W-:Y:S01]  /*1aaf0*/  ISETP.GT.AND P0, PT, R0.reuse, 0x1, PT ;  /* 0x000000010000780c */ /* 0x040fe20003f04270 */
[----:B------:R-:W-:-:S12]  /*1ab00*/  VIADD R0, R0, 0xfffffffe ;  /* 0xfffffffe00007836 */ /* 0x000fd80000000000 */
[----:B------:R-:W-:Y:S05]  /*1ab10*/  @P0 BRA `(.L_x_8393) ;  /* 0xffffffe000b80947 */ /* 0x000fea000383ffff */
.L_x_8330:
[----:B------:R-:W-:Y:S05]  /*1ab20*/  BSYNC B0 ;  /* 0x0000000000007941 */ /* 0x000fea0003800000 */
.L_x_8329:
        /* <DEDUP_REMOVED lines=23> */
[----:B-1----:R-:W-:-:S07]  /*1aca0*/  IADD3 R16, R4, UR36, R7 ;  /* 0x0000002404107c10 */ /* 0x002fce000fffe007 */
.L_x_8395:
[----:B------:R-:W-:Y:S05]  /*1acb0*/  BSYNC B0 ;  /* 0x0000000000007941 */ /* 0x000fea0003800000 */
.L_x_8394:
[----:B------:R-:W-:-:S05]  /*1acc0*/  SEL R0, R0, RZ, P0 ;  /* 0x000000ff00007207 */ /* 0x000fca0000000000 */
[----:B------:R2:W-:Y:S02]  /*1acd0*/  STL [R1+0xc], R0 ;  /* 0x00000c0001007387 */ /* 0x0005e40000100800 */
.L_x_8297:
[----:B------:R-:W-:Y:S05]  /*1ace0*/  BSYNC B7 ;  /* 0x0000000000077941 */ /* 0x000fea0003800000 */
.L_x_8295:
        /* <DEDUP_REMOVED lines=13> */
.L_x_8396:
        /* <DEDUP_REMOVED lines=13> */
[----:B------:R-:W-:Y:S01]  /*1ae90*/  SHFL.IDX PT, R4, R16, 0x1, 0x1f ;  /* 0x00201f0010047f89 */ /* 0x000fe200000e0000 */
[C---:B------:R-:W-:Y:S02]  /*1aea0*/  ISETP.GE.U32.AND P4, PT, R7.reuse, 0x8, PT ;  /* 0x000000080700780c */ /* 0x040fe40003f86070 */
[C---:B------:R-:W-:Y:S01]  /*1aeb0*/  ISETP.GE.U32.AND P5, PT, R7.reuse, 0x10, PT ;  /* 0x000000100700780c */ /* 0x040fe20003fa6070 */
[----:B-1----:R-:W-:Y:S01]  /*1aec0*/  IMAD.MOV.U32 R2, RZ, RZ, RZ ;  /* 0x000000ffff027224 */ /* 0x002fe200078e00ff */
[----:B--2---:R-:W-:Y:S02]  /*1aed0*/  @!P1 MOV R2, R3 ;  /* 0x0000000300029202 */ /* 0x004fe40000000f00 */
[----:B------:R-:W-:-:S03]  /*1aee0*/  ISETP.NE.AND P1, PT, R7, RZ, PT ;  /* 0x000000ff0700720c */ /* 0x000fc60003f25270 */
[----:B0-----:R-:W0:Y:S02]  /*1aef0*/  SHFL.UP PT, R14, R2, 0x1, RZ ;  /* 0x04200000020e7989 */ /* 0x001e2400000e00ff */
        /* <DEDUP_REMOVED lines=13> */
[----:B------:R-:W-:Y:S02]  /*1afd0*/  IMAD.IADD R3, R3, 0x1, R0 ;  /* 0x0000000103037824 */ /* 0x000fe400078e0200 */
[----:B------:R0:W1:Y:S04]  /*1afe0*/  SHFL.IDX PT, R0, R16, RZ, 0x1f ;  /* 0x00001fff10007589 */ /* 0x00006800000e0000 */
[----:B------:R0:W2:Y:S02]  /*1aff0*/  SHFL.IDX PT, R16, R3, 0x1f, 0x1f ;  /* 0x03e01f0003107f89 */ /* 0x0000a400000e0000 */
.L_x_8494:
[----:B------:R-:W-:Y:S02]  /*1b000*/  ULDC UR4, c[0x0][0xc38] ;  /* 0x00030e0000047ab9 */ /* 0x000fe40000000800 */
[----:B------:R-:W-:-:S04]  /*1b010*/  IMAD.U32 R5, RZ, RZ, UR4 ;  /* 0x00000004ff057e24 */ /* 0x000fc8000f8e00ff */
[----:B0-2---:R-:W-:-:S04]  /*1b020*/  IMAD R16, R16, R5, RZ ;  /* 0x0000000510107224 */ /* 0x005fc800078e02ff */
[----:B------:R-:W-:-:S05]  /*1b030*/  IMAD.IADD R4, R4, 0x1, R16 ;  /* 0x0000000104047824 */ /* 0x000fca00078e0210 */
[----:B-1----:R-:W-:-:S13]  /*1b040*/  ISETP.GT.AND P6, PT, R4, R0, PT ;  /* 0x000000000400720c */ /* 0x002fda0003fc4270 */
[----:B------:R-:W-:Y:S05]  /*1b050*/  @P6 BRA `(.L_x_8399) ;  /* 0x00000000009c6947 */ /* 0x000fea0003800000 */
.L_x_8404:
        /* <DEDUP_REMOVED lines=14> */
.L_x_8402:
[----:B------:R-:W-:Y:S05]  /*1b140*/  BSYNC B0 ;  /* 0x0000000000007941 */ /* 0x000fea0003800000 */
.L_x_8401:
        /* <DEDUP_REMOVED lines=18> */
.L_x_8502:
[----:B------:R-:W-:Y:S02]  /*1b270*/  ULDC UR4, c[0x0][0xc38] ;  /* 0x00030e0000047ab9 */ /* 0x000fe40000000800 */
[----:B------:R-:W-:-:S04]  /*1b280*/  IMAD.U32 R5, RZ, RZ, UR4 ;  /* 0x00000004ff057e24 */ /* 0x000fc8000f8e00ff */
[----:B-1----:R-:W-:-:S04]  /*1b290*/  IMAD R16, R16, R5, RZ ;  /* 0x0000000510107224 */ /* 0x002fc800078e02ff */
[----:B------:R-:W-:-:S05]  /*1b2a0*/  IMAD.IADD R4, R16, 0x1, R4 ;  /* 0x0000000110047824 */ /* 0x000fca00078e0204 */
[----:B------:R-:W-:-:S13]  /*1b2b0*/  ISETP.GT.AND P6, PT, R4, R0, PT ;  /* 0x000000000400720c */ /* 0x000fda0003fc4270 */
[----:B------:R-:W-:Y:S05]  /*1b2c0*/  @!P6 BRA `(.L_x_8404) ;  /* 0xfffffffc0064e947 */ /* 0x000fea000383ffff */
.L_x_8399:
        /* <DEDUP_REMOVED lines=8> */
.L_x_8506:
[----:B------:R-:W-:Y:S02]  /*1b350*/  ISETP.NE.AND P0, PT, R4, RZ, PT ;  /* 0x000000ff0400720c */ /* 0x000fe40003f05270 */
[----:B------:R-:W-:-:S11]  /*1b360*/  MOV R4, RZ ;  /* 0x000000ff00047202 */ /* 0x000fd60000000f00 */
[----:B------:R-:W-:Y:S05]  /*1b370*/  @!P0 BRA `(.L_x_8406) ;  /* 0x0000000000148947 */ /* 0x000fea0003800000 */
[----:B------:R-:W-:Y:S01]  /*1b380*/  UMOV UR4, 0xffffffff ;  /* 0xffffffff00047882 */ /* 0x000fe20000000000 */
[----:B------:R-:W-:Y:S02]  /*1b390*/  VIADD R12, R6, 0xffffffff ;  /* 0xffffffff060c7836 */ /* 0x000fe40000000000 */
[----:B------:R-:W-:Y:S05]  /*1b3a0*/  BRA.DIV UR4, `(.L_x_8407) ;  /* 0x0000002a04987947 */ /* 0x000fea000b800000 */
[----:B0-----:R0:W3:Y:S02]  /*1b3b0*/  SHFL.IDX PT, R3, R3, R12, 0x1f ;  /* 0x00001f0c03037589 */ /* 0x0010e400000e0000 */
.L_x_8509:
[----:B---3--:R-:W-:-:S07]  /*1b3c0*/  IMAD.MOV.U32 R4, RZ, RZ, R3 ;  /* 0x000000ffff047224 */ /* 0x008fce00078e0003 */
.L_x_8406:
[----:B01----:R-:W0:Y:S01]  /*1b3d0*/  LDC.64 R2, c[0x0][0xc90] ;  /* 0x00032400ff027b82 */ /* 0x003e220000000a00 */
[----:B------:R-:W-:-:S04]  /*1b3e0*/  IMAD.IADD R19, R6, 0x1, R19 ;  /* 0x0000000106137824 */ /* 0x000fc800078e0213 */
[----:B0-----:R-:W-:-:S05]  /*1b3f0*/  IMAD.WIDE R2, R19, 0x4, R2 ;  /* 0x0000000413027825 */ /* 0x001fca00078e0202 */
[----:B------:R-:W2:Y:S01]  /*1b400*/  LDG.E R7, desc[UR40][R2.64] ;  /* 0x0000002802077981 */ /* 0x000ea2000c1e1900 */
        /* <DEDUP_REMOVED lines=62> */
.L_x_8400:
[----:B------:R-:W-:Y:S01]  /*1b7f0*/  UMOV UR4, URZ ;  /* 0x0000003f00047c82 */ /* 0x000fe20008000000 */
[----:B------:R-:W-:Y:S01]  /*1b800*/  UMOV UR5, URZ ;  /* 0x0000003f00057c82 */ /* 0x000fe20008000000 */
[----:B------:R-:W-:Y:S01]  /*1b810*/  ULDC UR6, c[0x0][0xc3c] ;  /* 0x00030f0000067ab9 */ /* 0x000fe20000000800 */
[----:B------:R-:W-:Y:S02]  /*1b820*/  IMAD.MOV.U32 R16, RZ, RZ, R0 ;  /* 0x000000ffff107224 */ /* 0x000fe400078e0000 */
[----:B------:R-:W-:Y:S02]  /*1b830*/  IMAD.U32 R17, RZ, RZ, UR4 ;  /* 0x00000004ff117e24 */ /* 0x000fe4000f8e00ff */
[----:B------:R-:W-:Y:S02]  /*1b840*/  IMAD.U32 R18, RZ, RZ, UR5 ;  /* 0x00000005ff127e24 */ /* 0x000fe4000f8e00ff */
[----:B------:R-:W-:-:S07]  /*1b850*/  IMAD.U32 R19, RZ, RZ, UR6 ;  /* 0x00000006ff137e24 */ /* 0x000fce000f8e00ff */
.L_x_8408:
        /* <DEDUP_REMOVED lines=12> */
.L_x_8397:
[----:B------:R-:W-:Y:S02]  /*1b920*/  ULDC UR4, c[0x0][0xc3c] ;  /* 0x00030f0000047ab9 */ /* 0x000fe40000000800 */
[----:B---3--:R-:W-:-:S13]  /*1b930*/  ISETP.GE.AND P0, PT, R19, UR4, PT ;  /* 0x0000000413007c0c */ /* 0x008fda000bf06270 */
[----:B------:R-:W-:Y:S05]  /*1b940*/  @!P0 BRA `(.L_x_8409) ;  /* 0xffffff8000548947 */ /* 0x000fea000383ffff */
[----:B------:R-:W-:Y:S05]  /*1b950*/  BSYNC B8 ;  /* 0x0000000000087941 */ /* 0x000fea0003800000 */
.L_x_8245:
        /* <DEDUP_REMOVED lines=12> */
.L_x_8510:
[----:B------:R-:W-:Y:S05]  /*1ba20*/  BSYNC B0 ;  /* 0x0000000000007941 */ /* 0x000fea0003800000 */
.L_x_8410:
[----:B------:R-:W-:-:S03]  /*1ba30*/  UMOV UR4, 0xffffffff ;  /* 0xffffffff00047882 */ /* 0x000fc60000000000 */
[----:B------:R-:W-:Y:S05]  /*1ba40*/  BRA.DIV UR4, `(.L_x_8412) ;  /* 0x00000026042c7947 */ /* 0x000fea000b800000 */
[----:B------:R-:W1:Y:S02]  /*1ba50*/  S2R R2, SR_TID.X ;  /* 0x0000000000027919 */ /* 0x000e640000002100 */
[----:B-1----:R-:W-:-:S04]  /*1ba60*/  SHF.R.U32.HI R2, RZ, 0x5, R2 ;  /* 0x00000005ff027819 */ /* 0x002fc80000011602 */
[----:B------:R-:W-:-:S05]  /*1ba70*/  LOP3.LUT R2, R2, 0x3, RZ, 0xc0, !PT ;  /* 0x0000000302027812 */ /* 0x000fca00078ec0ff */
[----:B------:R1:W2:Y:S02]  /*1ba80*/  SHFL.IDX PT, R14, R2, RZ, 0x1f ;  /* 0x00001fff020e7589 */ /* 0x0002a400000e0000 */
.L_x_8513:
[----:B--2---:R-:W-:-:S13]  /*1ba90*/  ISETP.NE.AND P0, PT, R14, RZ, PT ;  /* 0x000000ff0e00720c */ /* 0x004fda0003f05270 */
[----:B------:R-:W-:Y:S05]  /*1baa0*/  @P0 BRA `(.L_x_8097) ;  /* 0x0000000000940947 */ /* 0x000fea0003800000 */
[----:B------:R-:W-:-:S03]  /*1bab0*/  UMOV UR4, 0xffffffff ;  /* 0xffffffff00047882 */ /* 0x000fc60000000000 */
[----:B------:R-:W-:Y:S05]  /*1bac0*/  BRA.DIV UR4, `(.L_x_8413) ;  /* 0x0000002604407947 */ /* 0x000fea000b800000 */
[----:B------:R-:W-:-:S13]  /*1bad0*/  ELECT P6, URZ, PT ;  /* 0x00000000003f782f */ /* 0x000fda00038c0000 */
.L_x_8516:
[----:B------:R-:W-:Y:S05]  /*1bae0*/  @!P6 BRA `(.L_x_8097) ;  /* 0x000000000084e947 */ /* 0x000fea0003800000 */
[----:B-1----:R-:W2:Y:S02]  /*1baf0*/  LDL.LU R2, [R1+0x58] ;  /* 0x0000580001027983 */ /* 0x002ea40000300800 */
[----:B--2---:R-:W-:-:S04]  /*1bb00*/  LOP3.LUT R2, R2, 0x2, RZ, 0xfc, !PT ;  /* 0x0000000202027812 */ /* 0x004fc800078efcff */
[----:B------:R-:W-:-:S13]  /*1bb10*/  ISETP.NE.AND P2, PT, R2, 0x3, PT ;  /* 0x000000030200780c */ /* 0x000fda0003f45270 */
[----:B------:R-:W-:Y:S05]  /*1bb20*/  @!P2 BRA `(.L_x_8414) ;  /* 0x000000000004a947 */ /* 0x000fea0003800000 */
[----:B------:R-:W-:Y:S01]  /*1bb30*/  BPT.TRAP 0x1 ;  /* 0x000000040000795c */ /* 0x000fe20000300000 */
.L_x_8414:
        /* <DEDUP_REMOVED lines=14> */
.L_x_8517:
[----:B------:R-:W1:Y:S02]  /*1bc20*/  SYNCS.PHASECHK.TRANS64.TRYWAIT P0, [R7+URZ], R2 ;  /* 0x00000002070075a7 */ /* 0x000e64000800017f */
[----:B-1----:R-:W-:Y:S05]  /*1bc30*/  @!P0 BRA `(.L_x_8416) ;  /* 0x0000002400188947 */ /* 0x002fea0003800000 */
.L_x_8518:
[----:B------:R-:W-:Y:S05]  /*1bc40*/  @!P2 BRA `(.L_x_8417) ;  /* 0x000000000004a947 */ /* 0x000fea0003800000 */
[----:B------:R-:W-:Y:S01]  /*1bc50*/  BPT.TRAP 0x1 ;  /* 0x000000040000795c */ /* 0x000fe20000300000 */
.L_x_8417:
[----:B------:R-:W2:Y:S01]  /*1bc60*/  LDL.LU R4, [R1+0xc] ;  /* 0x00000c0001047983 */ /* 0x000ea20000300800 */
[----:B------:R-:W-:-:S04]  /*1bc70*/  VIADD R0, R0, 0x28c60 ;  /* 0x00028c6000007836 */ /* 0x000fc80000000000 */
[----:B--2---:R-:W-:-:S04]  /*1bc80*/  IMAD R4, R4, 0x8, R0 ;  /* 0x0000000804047824 */ /* 0x004fc800078e0200 */
[----:B------:R-:W2:Y:S02]  /*1bc90*/  SYNCS.PHASECHK.TRANS64.TRYWAIT P0, [R4+URZ], R5 ;  /* 0x00000005040075a7 */ /* 0x000ea4000800017f */
[----:B--2---:R-:W-:Y:S05]  /*1bca0*/  @!P0 BRA `(.L_x_8418) ;  /* 0x0000002400108947 */ /* 0x004fea0003800000 */
.L_x_8519:
[----:B------:R-:W-:-:S07]  /*1bcb0*/  LEA R3, R3, R0, 0x3 ;  /* 0x0000000003037211 */ /* 0x000fce00078e18ff */
.L_x_8419:
[----:B---3--:R3:W4:Y:S02]  /*1bcc0*/  SYNCS.PHASECHK.TRANS64.TRYWAIT P0, [R3+URZ], R2 ;  /* 0x00000002030075a7 */ /* 0x008724000800017f */
[----:B----4-:R-:W-:Y:S05]  /*1bcd0*/  @!P0 NANOSLEEP.SYNCS 0x989680 ;  /* 0x009896800000895d */ /* 0x010fea0003900000 */
[----:B------:R-:W4:Y:S02]  /*1bce0*/  @!P0 SYNCS.PHASECHK.TRANS64 P0, [R3+URZ], R2 ;  /* 0x00000002030085a7 */ /* 0x000f24000800007f */
[----:B----4-:R-:W-:Y:S05]  /*1bcf0*/  @!P0 BRA `(.L_x_8419) ;  /* 0xfffffffc00f08947 */ /* 0x010fea000383ffff */
.L_x_8097:
[----:B------:R-:W-:Y:S05]  /*1bd00*/  BSYNC B9 ;  /* 0x0000000000097941 */ /* 0x000fea0003800000 */
.L_x_8094:
[----:B------:R-:W-:Y:S05]  /*1bd10*/  EXIT ;  /* 0x000000000000794d */ /* 0x000fea0003800000 */
.L_x_8113:
[----:B0-----:R0:W1:Y:S02]  /*1bd20*/  SYNCS.PHASECHK.TRANS64.TRYWAIT P5, [R68+URZ+0x28c90], R71 ;  /* 0x028c9047440075a7 */ /* 0x00106400080a017f */
[----:B-1----:R-:W-:Y:S05]  /*1bd30*/  @!P5 NANOSLEEP.SYNCS 0x989680 ;  /* 0x009896800000d95d */ /* 0x002fea0003900000 */
[----:B------:R-:W1:Y:S02]  /*1bd40*/  @!P5 SYNCS.PHASECHK.TRANS64 P5, [R68+URZ+0x28c90], R71 ;  /* 0x028c90474400d5a7 */ /* 0x000e6400080a007f */
[----:B-1----:R-:W-:Y:S05]  /*1bd50*/  @!P5 BRA `(.L_x_8113) ;  /* 0xfffffffc00f0d947 */ /* 0x002fea000383ffff */
[----:B------:R-:W-:Y:S05]  /*1bd60*/  BRA `(.L_x_8420) ;  /* 0xfffffe6800747947 */ /* 0x000fea000383ffff */
.L_x_8123:
[----:B-1----:R1:W2:Y:S02]  /*1bd70*/  SYNCS.PHASECHK.TRANS64.TRYWAIT P5, [R68+URZ+0x28c90], R71 ;  /* 0x028c9047440075a7 */ /* 0x0022a400080a017f */
[----:B--2---:R-:W-:Y:S05]  /*1bd80*/  @!P5 NANOSLEEP.SYNCS 0x989680 ;  /* 0x009896800000d95d */ /* 0x004fea0003900000 */
[----:B------:R-:W2:Y:S02]  /*1bd90*/  @!P5 SYNCS.PHASECHK.TRANS64 P5, [R68+URZ+0x28c90], R71 ;  /* 0x028c90474400d5a7 */ /* 0x000ea400080a007f */
[----:B--2---:R-:W-:Y:S05]  /*1bda0*/  @!P5 BRA `(.L_x_8123) ;  /* 0xfffffffc00f0d947 */ /* 0x004fea000383ffff */
[----:B------:R-:W-:Y:S05]  /*1bdb0*/  BRA `(.L_x_8421) ;  /* 0xfffffe7000cc7947 */ /* 0x000fea000383ffff */
.L_x_8128:
[----:B0-----:R0:W1:Y:S02]  /*1bdc0*/  SYNCS.PHASECHK.TRANS64.TRYWAIT P5, [R68+URZ+0x28c90], R71 ;  /* 0x028c9047440075a7 */ /* 0x00106400080a017f */
[----:B-1----:R-:W-:Y:S05]  /*1bdd0*/  @!P5 NANOSLEEP.SYNCS 0x989680 ;  /* 0x009896800000d95d */ /* 0x002fea0003900000 */
[----:B------:R-:W1:Y:S02]  /*1bde0*/  @!P5 SYNCS.PHASECHK.TRANS64 P5, [R68+URZ+0x28c90], R71 ;  /* 0x028c90474400d5a7 */ /* 0x000e6400080a007f */
[----:B-1----:R-:W-:Y:S05]  /*1bdf0*/  @!P5 BRA `(.L_x_8128) ;  /* 0xfffffffc00f0d947 */ /* 0x002fea000383ffff */
[----:B------:R-:W-:Y:S05]  /*1be00*/  BRA `(.L_x_8422) ;  /* 0xfffffe7800dc7947 */ /* 0x000fea000383ffff */
.L_x_8132:
[----:B------:R0:W0:Y:S02]  /*1be10*/  SYNCS.PHASECHK.TRANS64.TRYWAIT P0, [R68+URZ+0x28cb0], R71 ;  /* 0x028cb047440075a7 */ /* 0x000024000800017f */
[----:B0-----:R-:W-:Y:S05]  /*1be20*/  @!P0 NANOSLEEP.SYNCS 0x989680 ;  /* 0x009896800000895d */ /* 0x001fea0003900000 */
[----:B------:R-:W0:Y:S02]  /*1be30*/  @!P0 SYNCS.PHASECHK.TRANS64 P0, [R68+URZ+0x28cb0], R71 ;  /* 0x028cb047440085a7 */ /* 0x000e24000800007f */
[----:B0-----:R-:W-:Y:S05]  /*1be40*/  @!P0 BRA `(.L_x_8132) ;  /* 0xfffffffc00f08947 */ /* 0x001fea000383ffff */
[----:B------:R-:W-:Y:S05]  /*1be50*/  BRA `(.L_x_8423) ;  /* 0xfffffe7c00547947 */ /* 0x000fea000383ffff */
.L_x_8143:
[----:B-1----:R1:W2:Y:S02]  /*1be60*/  SYNCS.PHASECHK.TRANS64.TRYWAIT P1, [R20+URZ+0x28c50], R3 ;  /* 0x028c5003140075a7 */ /* 0x0022a4000802017f */
[----:B--2---:R-:W-:Y:S05]  /*1be70*/  @!P1 NANOSLEEP.SYNCS 0x989680 ;  /* 0x009896800000995d */ /* 0x004fea0003900000 */
[----:B------:R-:W2:Y:S02]  /*1be80*/  @!P1 SYNCS.PHASECHK.TRANS64 P1, [R20+URZ+0x28c50], R3 ;  /* 0x028c5003140095a7 */ /* 0x000ea4000802007f */
[----:B--2---:R-:W-:Y:S05]  /*1be90*/  @!P1 BRA `(.L_x_8143) ;  /* 0xfffffffc00f09947 */ /* 0x004fea000383ffff */
[----:B------:R-:W-:Y:S05]  /*1bea0*/  BRA `(.L_x_8424) ;  /* 0xfffffe8800a47947 */ /* 0x000fea000383ffff */
.L_x_8150:
[----:B-1----:R1:W2:Y:S02]  /*1beb0*/  SYNCS.PHASECHK.TRANS64.TRYWAIT P2, [R3+URZ+0x28c50], R4 ;  /* 0x028c5004030075a7 */ /* 0x0022a4000804017f */
[----:B--2---:R-:W-:Y:S05]  /*1bec0*/  @!P2 NANOSLEEP.SYNCS 0x989680 ;  /* 0x009896800000a95d */ /* 0x004fea0003900000 */
[----:B------:R-:W2:Y:S02]  /*1bed0*/  @!P2 SYNCS.PHASECHK.TRANS64 P2, [R3+URZ+0x28c50], R4 ;  /* 0x028c50040300a5a7 */ /* 0x000ea4000804007f */
[----:B--2---:R-:W-:Y:S05]  /*1bee0*/  @!P2 BRA `(.L_x_8150) ;  /* 0xfffffffc00f0a947 */ /* 0x004fea000383ffff */
[----:B------:R-:W-:Y:S05]  /*1bef0*/  BRA `(.L_x_8149) ;  /* 0xfffffe9400cc7947 */ /* 0x000fea000383ffff */
.L_x_8163:
        /* <DEDUP_REMOVED lines=8> */
.L_x_8426:
[----:B------:R-:W-:Y:S05]  /*1bf80*/  BSYNC B1 ;  /* 0x0000000000017941 */ /* 0x000fea0003800000 */
.L_x_8425:
        /* <DEDUP_REMOVED lines=8> */
.L_x_8427:
[----:B------:R-:W-:Y:S02]  /*1c010*/  IMAD.MOV.U32 R13, RZ, RZ, R8 ;  /* 0x000000ffff0d7224 */ /* 0x000fe400078e0008 */
[----:B------:R-:W-:-:S07]  /*1c020*/  IMAD.MOV.U32 R0, RZ, RZ, R14 ;  /* 0x000000ffff007224 */ /* 0x000fce00078e000e */
[----:B------:R-:W-:Y:S05]  /*1c030*/  WARPSYNC.COLLECTIVE R15, `(.L_x_8428) ;  /* 0x000000000f087348 */ /* 0x000fea0003c00000 */
[----:B------:R0:W1:Y:S02]  /*1c040*/  SHFL.IDX P6, R14, R13, R12, R11 ;  /* 0x0000000c0d0e7389 */ /* 0x00006400000c000b */
[----:B01----:R-:W-:Y:S01]  /*1c050*/  ENDCOLLECTIVE ;  /* 0x000000000000791b */ /* 0x003fe20003800000 */
.L_x_8428:
[----:B------:R-:W-:Y:S02]  /*1c060*/  IMAD.MOV.U32 R13, RZ, RZ, R7 ;  /* 0x000000ffff0d7224 */ /* 0x000fe400078e0007 */
[----:B------:R-:W-:-:S07]  /*1c070*/  IMAD.MOV.U32 R5, RZ, RZ, R14 ;  /* 0x000000ffff057224 */ /* 0x000fce00078e000e */
[----:B------:R-:W-:Y:S05]  /*1c080*/  WARPSYNC.COLLECTIVE R15, `(.L_x_8429) ;  /* 0x000000000f087348 */ /* 0x000fea0003c00000 */
[----:B------:R0:W1:Y:S02]  /*1c090*/  SHFL.IDX P6, R14, R13, R12, R11 ;  /* 0x0000000c0d0e7389 */ /* 0x00006400000c000b */
[----:B01----:R-:W-:Y:S01]  /*1c0a0*/  ENDCOLLECTIVE ;  /* 0x000000000000791b */ /* 0x003fe20003800000 */
.L_x_8429:
[----:B------:R-:W-:Y:S05]  /*1c0b0*/  BRA `(.L_x_8430) ;  /* 0xfffffeac00747947 */ /* 0x000fea000383ffff */
.L_x_8166:
        /* <DEDUP_REMOVED lines=8> */
.L_x_8432:
[----:B------:R-:W-:Y:S05]  /*1c140*/  BSYNC B1 ;  /* 0x0000000000017941 */ /* 0x000fea0003800000 */
.L_x_8431:
        /* <DEDUP_REMOVED lines=8> */
.L_x_8433:
[----:B------:R-:W-:Y:S02]  /*1c1d0*/  IMAD.MOV.U32 R13, RZ, RZ, R8 ;  /* 0x000000ffff0d7224 */ /* 0x000fe400078e0008 */
[----:B------:R-:W-:-:S07]  /*1c1e0*/  IMAD.MOV.U32 R0, RZ, RZ, R14 ;  /* 0x000000ffff007224 */ /* 0x000fce00078e000e */
[----:B------:R-:W-:Y:S05]  /*1c1f0*/  WARPSYNC.COLLECTIVE R15, `(.L_x_8434) ;  /* 0x000000000f087348 */ /* 0x000fea0003c00000 */
[----:B------:R0:W1:Y:S02]  /*1c200*/  SHFL.IDX P6, R14, R13, R12, R11 ;  /* 0x0000000c0d0e7389 */ /* 0x00006400000c000b */
[----:B01----:R-:W-:Y:S01]  /*1c210*/  ENDCOLLECTIVE ;  /* 0x000000000000791b */ /* 0x003fe20003800000 */
.L_x_8434:
[----:B------:R-:W-:Y:S02]  /*1c220*/  IMAD.MOV.U32 R13, RZ, RZ, R7 ;  /* 0x000000ffff0d7224 */ /* 0x000fe400078e0007 */
[----:B------:R-:W-:-:S07]  /*1c230*/  IMAD.MOV.U32 R5, RZ, RZ, R14 ;  /* 0x000000ffff057224 */ /* 0x000fce00078e000e */
[----:B------:R-:W-:Y:S05]  /*1c240*/  WARPSYNC.COLLECTIVE R15, `(.L_x_8435) ;  /* 0x000000000f087348 */ /* 0x000fea0003c00000 */
[----:B------:R0:W1:Y:S02]  /*1c250*/  SHFL.IDX P6, R14, R13, R12, R11 ;  /* 0x0000000c0d0e7389 */ /* 0x00006400000c000b */
[----:B01----:R-:W-:Y:S01]  /*1c260*/  ENDCOLLECTIVE ;  /* 0x000000000000791b */ /* 0x003fe20003800000 */
.L_x_8435:
[----:B------:R-:W-:Y:S05]  /*1c270*/  BRA `(.L_x_8436) ;  /* 0xfffffeac00d47947 */ /* 0x000fea000383ffff */
.L_x_8170:
[----:B0-----:R0:W1:Y:S02]  /*1c280*/  SYNCS.PHASECHK.TRANS64.TRYWAIT P0, [R2+URZ+0x28c00], R35 ;  /* 0x028c0023020075a7 */ /* 0x001064000800017f */
[----:B-1----:R-:W-:Y:S05]  /*1c290*/  @!P0 NANOSLEEP.SYNCS 0x989680 ;  /* 0x009896800000895d */ /* 0x002fea0003900000 */
[----:B------:R-:W1:Y:S02]  /*1c2a0*/  @!P0 SYNCS.PHASECHK.TRANS64 P0, [R2+URZ+0x28c00], R35 ;  /* 0x028c0023020085a7 */ /* 0x000e64000800007f */
[----:B-1----:R-:W-:Y:S05]  /*1c2b0*/  @!P0 BRA `(.L_x_8170) ;  /* 0xfffffffc00f08947 */ /* 0x002fea000383ffff */
[----:B------:R-:W-:Y:S05]  /*1c2c0*/  BRA `(.L_x_8437) ;  /* 0xfffffeb000bc7947 */ /* 0x000fea000383ffff */
.L_x_8178:
        /* <DEDUP_REMOVED lines=8> */
.L_x_8439:
[----:B------:R-:W-:Y:S05]  /*1c350*/  BSYNC B1 ;  /* 0x0000000000017941 */ /* 0x000fea0003800000 */
.L_x_8438:
        /* <DEDUP_REMOVED lines=8> */
.L_x_8440:
[----:B------:R-:W-:Y:S02]  /*1c3e0*/  IMAD.MOV.U32 R13, RZ, RZ, R7 ;  /* 0x000000ffff0d7224 */ /* 0x000fe400078e0007 */
[----:B------:R-:W-:-:S07]  /*1c3f0*/  IMAD.MOV.U32 R0, RZ, RZ, R14 ;  /* 0x000000ffff007224 */ /* 0x000fce00078e000e */
[----:B------:R-:W-:Y:S05]  /*1c400*/  WARPSYNC.COLLECTIVE R15, `(.L_x_8441) ;  /* 0x000000000f087348 */ /* 0x000fea0003c00000 */
[----:B------:R0:W1:Y:S02]  /*1c410*/  SHFL.IDX P6, R14, R13, R12, R11 ;  /* 0x0000000c0d0e7389 */ /* 0x00006400000c000b */
[----:B01----:R-:W-:Y:S01]  /*1c420*/  ENDCOLLECTIVE ;  /* 0x000000000000791b */ /* 0x003fe20003800000 */
.L_x_8441:
[----:B------:R-:W-:Y:S02]  /*1c430*/  IMAD.MOV.U32 R10, RZ, RZ, R0 ;  /* 0x000000ffff0a7224 */ /* 0x000fe400078e0000 */
[----:B------:R-:W-:Y:S01]  /*1c440*/  IMAD.MOV.U32 R13, RZ, RZ, R9 ;  /* 0x000000ffff0d7224 */ /* 0x000fe200078e0009 */
[----:B------:R-:W-:-:S07]  /*1c450*/  MOV R5, R14 ;  /* 0x0000000e00057202 */ /* 0x000fce0000000f00 */
[----:B------:R-:W-:Y:S05]  /*1c460*/  WARPSYNC.COLLECTIVE R15, `(.L_x_8442) ;  /* 0x000000000f087348 */ /* 0x000fea0003c00000 */
[----:B------:R0:W1:Y:S02]  /*1c470*/  SHFL.IDX P6, R14, R13, R12, R11 ;  /* 0x0000000c0d0e7389 */ /* 0x00006400000c000b */
[----:B01----:R-:W-:Y:S01]  /*1c480*/  ENDCOLLECTIVE ;  /* 0x000000000000791b */ /* 0x003fe20003800000 */
.L_x_8442:
[----:B------:R-:W-:Y:S01]  /*1c490*/  IMAD.MOV.U32 R11, RZ, RZ, R3 ;  /* 0x000000ffff0b7224 */ /* 0x000fe200078e0003 */
[----:B------:R-:W-:Y:S06]  /*1c4a0*/  BRA `(.L_x_8443) ;  /* 0xfffffebc00d07947 */ /* 0x000fec000383ffff */
.L_x_8181:
        /* <DEDUP_REMOVED lines=8> */
.L_x_8445:
[----:B------:R-:W-:Y:S05]  /*1c530*/  BSYNC B1 ;  /* 0x0000000000017941 */ /* 0x000fea0003800000 */
.L_x_8444:
        /* <DEDUP_REMOVED lines=8> */
.L_x_8446:
[----:B------:R-:W-:Y:S02]  /*1c5c0*/  IMAD.MOV.U32 R13, RZ, RZ, R7 ;  /* 0x000000ffff0d7224 */ /* 0x000fe400078e0007 */
[----:B------:R-:W-:-:S07]  /*1c5d0*/  IMAD.MOV.U32 R0, RZ, RZ, R14 ;  /* 0x000000ffff007224 */ /* 0x000fce00078e000e */
[----:B------:R-:W-:Y:S05]  /*1c5e0*/  WARPSYNC.COLLECTIVE R15, `(.L_x_8447) ;  /* 0x000000000f087348 */ /* 0x000fea0003c00000 */
[----:B------:R0:W1:Y:S02]  /*1c5f0*/  SHFL.IDX P6, R14, R13, R12, R11 ;  /* 0x0000000c0d0e7389 */ /* 0x00006400000c000b */
[----:B01----:R-:W-:Y:S01]  /*1c600*/  ENDCOLLECTIVE ;  /* 0x000000000000791b */ /* 0x003fe20003800000 */
.L_x_8447:
[----:B------:R-:W-:Y:S02]  /*1c610*/  IMAD.MOV.U32 R13, RZ, RZ, R9 ;  /* 0x000000ffff0d7224 */ /* 0x000fe400078e0009 */
[----:B------:R-:W-:-:S07]  /*1c620*/  IMAD.MOV.U32 R7, RZ, RZ, R14 ;  /* 0x000000ffff077224 */ /* 0x000fce00078e000e */
[----:B------:R-:W-:Y:S05]  /*1c630*/  WARPSYNC.COLLECTIVE R15, `(.L_x_8448) ;  /* 0x000000000f087348 */ /* 0x000fea0003c00000 */
[----:B------:R0:W1:Y:S02]  /*1c640*/  SHFL.IDX P6, R14, R13, R12, R11 ;  /* 0x0000000c0d0e7389 */ /* 0x00006400000c000b */
[----:B01----:R-:W-:Y:S01]  /*1c650*/  ENDCOLLECTIVE ;  /* 0x000000000000791b */ /* 0x003fe20003800000 */
.L_x_8448:
[----:B------:R-:W-:Y:S02]  /*1c660*/  IMAD.MOV.U32 R12, RZ, RZ, R0 ;  /* 0x000000ffff0c7224 */ /* 0x000fe400078e0000 */
[----:B------:R-:W-:Y:S01]  /*1c670*/  IMAD.MOV.U32 R13, RZ, RZ, R3 ;  /* 0x000000ffff0d7224 */ /* 0x000fe200078e0003 */
[----:B------:R-:W-:Y:S06]  /*1c680*/  BRA `(.L_x_8449) ;  /* 0xfffffec000007947 */ /* 0x000fec000383ffff */
.L_x_8185:
[----:B0-----:R0:W1:Y:S02]  /*1c690*/  SYNCS.PHASECHK.TRANS64.TRYWAIT P1, [R2+URZ+0x28c00], R3 ;  /* 0x028c0003020075a7 */ /* 0x001064000802017f */
[----:B-1----:R-:W-:Y:S05]  /*1c6a0*/  @!P1 NANOSLEEP.SYNCS 0x989680 ;  /* 0x009896800000995d */ /* 0x002fea0003900000 */
[----:B------:R-:W1:Y:S02]  /*1c6b0*/  @!P1 SYNCS.PHASECHK.TRANS64 P1, [R2+URZ+0x28c00], R3 ;  /* 0x028c0003020095a7 */ /* 0x000e64000802007f */
[----:B-1----:R-:W-:Y:S05]  /*1c6c0*/  @!P1 BRA `(.L_x_8185) ;  /* 0xfffffffc00f09947 */ /* 0x002fea000383ffff */
[----:B------:R-:W-:Y:S05]  /*1c6d0*/  BRA `(.L_x_8450) ;  /* 0xfffffec000907947 */ /* 0x000fea000383ffff */
.L_x_8191:
[----:B0-----:R0:W1:Y:S02]  /*1c6e0*/  SYNCS.PHASECHK.TRANS64.TRYWAIT P2, [R21+URZ+0x28c30], R58 ;  /* 0x028c303a150075a7 */ /* 0x001064000804017f */
[----:B-1----:R-:W-:Y:S05]  /*1c6f0*/  @!P2 NANOSLEEP.SYNCS 0x989680 ;  /* 0x009896800000a95d */ /* 0x002fea0003900000 */
[----:B------:R-:W1:Y:S02]  /*1c700*/  @!P2 SYNCS.PHASECHK.TRANS64 P2, [R21+URZ+0x28c30], R58 ;  /* 0x028c303a1500a5a7 */ /* 0x000e64000804007f */
[----:B-1----:R-:W-:Y:S05]  /*1c710*/  @!P2 BRA `(.L_x_8191) ;  /* 0xfffffffc00f0a947 */ /* 0x002fea000383ffff */
[----:B------:R-:W-:Y:S05]  /*1c720*/  BRA `(.L_x_8190) ;  /* 0xfffffecc00e07947 */ /* 0x000fea000383ffff */
.L_x_8196:
[----:B--2---:R2:W3:Y:S02]  /*1c730*/  SYNCS.PHASECHK.TRANS64.TRYWAIT P2, [R21+URZ+0x28c50], R58 ;  /* 0x028c503a150075a7 */ /* 0x0044e4000804017f */
[----:B---3--:R-:W-:Y:S05]  /*1c740*/  @!P2 NANOSLEEP.SYNCS 0x989680 ;  /* 0x009896800000a95d */ /* 0x008fea0003900000 */
[----:B------:R-:W3:Y:S02]  /*1c750*/  @!P2 SYNCS.PHASECHK.TRANS64 P2, [R21+URZ+0x28c50], R58 ;  /* 0x028c503a1500a5a7 */ /* 0x000ee4000804007f */
[----:B---3--:R-:W-:Y:S05]  /*1c760*/  @!P2 BRA `(.L_x_8196) ;  /* 0xfffffffc00f0a947 */ /* 0x008fea000383ffff */
[----:B------:R-:W-:Y:S05]  /*1c770*/  BRA `(.L_x_8195) ;  /* 0xfffffee400b47947 */ /* 0x000fea000383ffff */
.L_x_8203:
[----:B-1----:R1:W2:Y:S02]  /*1c780*/  SYNCS.PHASECHK.TRANS64.TRYWAIT P2, [R214+URZ+0x28c30], R219 ;  /* 0x028c30dbd60075a7 */ /* 0x0022a4000804017f */
[----:B--2---:R-:W-:Y:S05]  /*1c790*/  @!P2 NANOSLEEP.SYNCS 0x989680 ;  /* 0x009896800000a95d */ /* 0x004fea0003900000 */
[----:B------:R-:W2:Y:S02]  /*1c7a0*/  @!P2 SYNCS.PHASECHK.TRANS64 P2, [R214+URZ+0x28c30], R219 ;  /* 0x028c30dbd600a5a7 */ /* 0x000ea4000804007f */
[----:B--2---:R-:W-:Y:S05]  /*1c7b0*/  @!P2 BRA `(.L_x_8203) ;  /* 0xfffffffc00f0a947 */ /* 0x004fea000383ffff */
[----:B------:R-:W-:Y:S05]  /*1c7c0*/  BRA `(.L_x_8202) ;  /* 0xfffffee800e87947 */ /* 0x000fea000383ffff */
.L_x_8208:
[----:B--2---:R2:W3:Y:S02]  /*1c7d0*/  SYNCS.PHASECHK.TRANS64.TRYWAIT P2, [R214+URZ+0x28c50], R219 ;  /* 0x028c50dbd60075a7 */ /* 0x0044e4000804017f */
[----:B---3--:R-:W-:Y:S05]  /*1c7e0*/  @!P2 NANOSLEEP.SYNCS 0x989680 ;  /* 0x009896800000a95d */ /* 0x008fea0003900000 */
[----:B------:R-:W3:Y:S02]  /*1c7f0*/  @!P2 SYNCS.PHASECHK.TRANS64 P2, [R214+URZ+0x28c50], R219 ;  /* 0x028c50dbd600a5a7 */ /* 0x000ee4000804007f */
[----:B---3--:R-:W-:Y:S05]  /*1c800*/  @!P2 BRA `(.L_x_8208) ;  /* 0xfffffffc00f0a947 */ /* 0x008fea000383ffff */
[----:B------:R-:W-:Y:S05]  /*1c810*/  BRA `(.L_x_8207) ;  /* 0xffffff0800b87947 */ /* 0x000fea000383ffff */
.L_x_8216:
[----:B-1----:R1:W2:Y:S02]  /*1c820*/  SYNCS.PHASECHK.TRANS64.TRYWAIT P2, [R21+URZ+0x28c30], R193 ;  /* 0x028c30c1150075a7 */ /* 0x0022a4000804017f */
[----:B--2---:R-:W-:Y:S05]  /*1c830*/  @!P2 NANOSLEEP.SYNCS 0x989680 ;  /* 0x009896800000a95d */ /* 0x004fea0003900000 */
[----:B------:R-:W2:Y:S02]  /*1c840*/  @!P2 SYNCS.PHASECHK.TRANS64 P2, [R21+URZ+0x28c30], R193 ;  /* 0x028c30c11500a5a7 */ /* 0x000ea4000804007f */
[----:B--2---:R-:W-:Y:S05]  /*1c850*/  @!P2 BRA `(.L_x_8216) ;  /* 0xfffffffc00f0a947 */ /* 0x004fea000383ffff */
[----:B------:R-:W-:Y:S05]  /*1c860*/  BRA `(.L_x_8215) ;  /* 0xffffff0c00cc7947 */ /* 0x000fea000383ffff */
.L_x_8221:
[----:B---3--:R3:W0:Y:S02]  /*1c870*/  SYNCS.PHASECHK.TRANS64.TRYWAIT P2, [R21+URZ+0x28c50], R193 ;  /* 0x028c50c1150075a7 */ /* 0x008624000804017f */
[----:B0-----:R-:W-:Y:S05]  /*1c880*/  @!P2 NANOSLEEP.SYNCS 0x989680 ;  /* 0x009896800000a95d */ /* 0x001fea0003900000 */
[----:B------:R-:W0:Y:S02]  /*1c890*/  @!P2 SYNCS.PHASECHK.TRANS64 P2, [R21+URZ+0x28c50], R193 ;  /* 0x028c50c11500a5a7 */ /* 0x000e24000804007f */
[----:B0-----:R-:W-:Y:S05]  /*1c8a0*/  @!P2 BRA `(.L_x_8221) ;  /* 0xfffffffc00f0a947 */ /* 0x001fea000383ffff */
[----:B------:R-:W-:Y:S05]  /*1c8b0*/  BRA `(.L_x_8220) ;  /* 0xffffff2800247947 */ /* 0x000fea000383ffff */
.L_x_8251:
[----:B------:R-:W2:Y:S01]  /*1c8c0*/  S2R R9, SR_TID.X ;  /* 0x0000000000097919 */ /* 0x000ea20000002100 */
[----:B------:R-:W-:Y:S01]  /*1c8d0*/  BSSY B1, `(.L_x_8451) ;  /* 0x000000a000017945 */ /* 0x000fe20003800000 */
[----:B------:R-:W-:Y:S02]  /*1c8e0*/  IMAD.MOV.U32 R12, RZ, RZ, RZ ;  /* 0x000000ffff0c7224 */ /* 0x000fe400078e00ff */
[----:B-1----:R-:W-:Y:S02]  /*1c8f0*/  IMAD.MOV.U32 R11, RZ, RZ, 0x1f ;  /* 0x0000001fff0b7424 */ /* 0x002fe400078e00ff */
[----:B------:R-:W-:Y:S01]  /*1c900*/  IMAD.MOV.U32 R15, RZ, RZ, -0x1 ;  /* 0xffffffffff0f7424 */ /* 0x000fe200078e00ff */
[----:B--2---:R-:W-:-:S04]  /*1c910*/  SHF.R.U32.HI R9, RZ, 0x5, R9 ;  /* 0x00000005ff097819 */ /* 0x004fc80000011609 */
[----:B------:R-:W-:-:S04]  /*1c920*/  LOP3.LUT R9, R9, 0x3, RZ, 0xc0, !PT ;  /* 0x0000000309097812 */ /* 0x000fc800078ec0ff */
[----:B------:R-:W-:-:S07]  /*1c930*/  MOV R13, R9 ;  /* 0x00000009000d7202 */ /* 0x000fce0000000f00 */
[----:B0-----:R-:W-:Y:S05]  /*1c940*/  WARPSYNC.COLLECTIVE R15, `(.L_x_8452) ;  /* 0x000000000f087348 */ /* 0x001fea0003c00000 */
[----:B0-----:R0:W1:Y:S02]  /*1c950*/  SHFL.IDX P6, R14, R13, R12, R11 ;  /* 0x0000000c0d0e7389 */ /* 0x00106400000c000b */
[----:B01----:R-:W-:Y:S01]  /*1c960*/  ENDCOLLECTIVE ;  /* 0x000000000000791b */ /* 0x003fe20003800000 */
.L_x_8452:
[----:B------:R-:W-:Y:S05]  /*1c970*/  BSYNC B1 ;  /* 0x0000000000017941 */ /* 0x000fea0003800000 */
.L_x_8451:
[----:B------:R-:W-:Y:S05]  /*1c980*/  BRA `(.L_x_8453) ;  /* 0xffffff7800407947 */ /* 0x000fea000383ffff */
.L_x_8253:
[----:B------:R-:W-:Y:S01]  /*1c990*/  BSSY B1, `(.L_x_8454) ;  /* 0x0000006000017945 */ /* 0x000fe20003800000 */
[----:B------:R-:W-:-:S07]  /*1c9a0*/  IMAD.MOV.U32 R15, RZ, RZ, -0x1 ;  /* 0xffffffffff0f7424 */ /* 0x000fce00078e00ff */
[----:B01----:R-:W-:Y:S05]  /*1c9b0*/  WARPSYNC.COLLECTIVE R15, `(.L_x_8455) ;  /* 0x000000000f0c7348 */ /* 0x003fea0003c00000 */
[----:B------:R-:W-:Y:S02]  /*1c9c0*/  ELECT P6, UR62, PT ;  /* 0x00000000003e782f */ /* 0x000fe400038c0000 */
[----:B------:R-:W-:Y:S01]  /*1c9d0*/  MOV R14, UR62 ;  /* 0x0000003e000e7c02 */ /* 0x000fe20008000f00 */
[----:B01----:R-:W-:Y:S10]  /*1c9e0*/  ENDCOLLECTIVE ;  /* 0x000000000000791b */ /* 0x003ff40003800000 */
.L_x_8455:
[----:B------:R-:W-:Y:S05]  /*1c9f0*/  BSYNC B1 ;  /* 0x0000000000017941 */ /* 0x000fea0003800000 */
.L_x_8454:
[----:B------:R-:W-:Y:S05]  /*1ca00*/  BRA `(.L_x_8252) ;  /* 0xffffff7800387947 */ /* 0x000fea000383ffff */
.L_x_8255:
[----:B0-----:R-:W2:Y:S02]  /*1ca10*/  LDL R5, [R1+0x4] ;  /* 0x0000040001057983 */ /* 0x001ea40000100800 */
[----:B--2---:R0:W2:Y:S02]  /*1ca20*/  SYNCS.PHASECHK.TRANS64.TRYWAIT P0, [R5+URZ+0x28c20], R4 ;  /* 0x028c2004050075a7 */ /* 0x0040a4000800017f */
[----:B--2---:R-:W-:Y:S05]  /*1ca30*/  @!P0 NANOSLEEP.SYNCS 0x989680 ;  /* 0x009896800000895d */ /* 0x004fea0003900000 */
[----:B------:R-:W2:Y:S02]  /*1ca40*/  @!P0 SYNCS.PHASECHK.TRANS64 P0, [R5+URZ+0x28c20], R4 ;  /* 0x028c2004050085a7 */ /* 0x000ea4000800007f */
[----:B--2---:R-:W-:Y:S05]  /*1ca50*/  @!P0 BRA `(.L_x_8255) ;  /* 0xfffffffc00ec8947 */ /* 0x004fea000383ffff */
[----:B------:R-:W-:Y:S05]  /*1ca60*/  BRA `(.L_x_8456) ;  /* 0xffffff7800487947 */ /* 0x000fea000383ffff */
.L_x_8259:
[----:B0-----:R0:W2:Y:S02]  /*1ca70*/  SYNCS.PHASECHK.TRANS64.TRYWAIT P0, [R5+URZ+0x28ca0], R9 ;  /* 0x028ca009050075a7 */ /* 0x0010a4000800017f */
[----:B--2---:R-:W-:Y:S05]  /*1ca80*/  @!P0 NANOSLEEP.SYNCS 0x989680 ;  /* 0x009896800000895d */ /* 0x004fea0003900000 */
[----:B------:R-:W2:Y:S02]  /*1ca90*/  @!P0 SYNCS.PHASECHK.TRANS64 P0, [R5+URZ+0x28ca0], R9 ;  /* 0x028ca009050085a7 */ /* 0x000ea4000800007f */
[----:B--2---:R-:W-:Y:S05]  /*1caa0*/  @!P0 BRA `(.L_x_8259) ;  /* 0xfffffffc00f08947 */ /* 0x004fea000383ffff */
[----:B------:R-:W-:Y:S05]  /*1cab0*/  BRA `(.L_x_8457) ;  /* 0xffffff78006c7947 */ /* 0x000fea000383ffff */
.L_x_8264:
[----:B--2---:R2:W3:Y:S02]  /*1cac0*/  SYNCS.PHASECHK.TRANS64.TRYWAIT P0, [R5+URZ+0x28cc0], R9 ;  /* 0x028cc009050075a7 */ /* 0x0044e4000800017f */
[----:B---3--:R-:W-:Y:S05]  /*1cad0*/  @!P0 NANOSLEEP.SYNCS 0x989680 ;  /* 0x009896800000895d */ /* 0x008fea0003900000 */
[----:B------:R-:W3:Y:S02]  /*1cae0*/  @!P0 SYNCS.PHASECHK.TRANS64 P0, [R5+URZ+0x28cc0], R9 ;  /* 0x028cc009050085a7 */ /* 0x000ee4000800007f */
[----:B---3--:R-:W-:Y:S05]  /*1caf0*/  @!P0 BRA `(.L_x_8264) ;  /* 0xfffffffc00f08947 */ /* 0x008fea000383ffff */
[----:B------:R-:W-:Y:S05]  /*1cb00*/  BRA `(.L_x_8458) ;  /* 0xffffff7800f07947 */ /* 0x000fea000383ffff */
.L_x_8278:
[----:B0-----:R0:W2:Y:S02]  /*1cb10*/  SYNCS.PHASECHK.TRANS64.TRYWAIT P1, [R5+URZ+0x28ca0], R6 ;  /* 0x028ca006050075a7 */ /* 0x0010a4000802017f */
[----:B--2---:R-:W-:Y:S05]  /*1cb20*/  @!P1 NANOSLEEP.SYNCS 0x989680 ;  /* 0x009896800000995d */ /* 0x004fea0003900000 */
[----:B------:R-:W2:Y:S02]  /*1cb30*/  @!P1 SYNCS.PHASECHK.TRANS64 P1, [R5+URZ+0x28ca0], R6 ;  /* 0x028ca006050095a7 */ /* 0x000ea4000802007f */
[----:B--2---:R-:W-:Y:S05]  /*1cb40*/  @!P1 BRA `(.L_x_8278) ;  /* 0xfffffffc00f09947 */ /* 0x004fea000383ffff */
[----:B------:R-:W-:Y:S05]  /*1cb50*/  BRA `(.L_x_8459) ;  /* 0xffffff8400787947 */ /* 0x000fea000383ffff */
.L_x_8283:
[----:B--2---:R2:W3:Y:S02]  /*1cb60*/  SYNCS.PHASECHK.TRANS64.TRYWAIT P1, [R5+URZ+0x28cc0], R6 ;  /* 0x028cc006050075a7 */ /* 0x0044e4000802017f */
[----:B---3--:R-:W-:Y:S05]  /*1cb70*/  @!P1 NANOSLEEP.SYNCS 0x989680 ;  /* 0x009896800000995d */ /* 0x008fea0003900000 */
[----:B------:R-:W3:Y:S02]  /*1cb80*/  @!P1 SYNCS.PHASECHK.TRANS64 P1, [R5+URZ+0x28cc0], R6 ;  /* 0x028cc006050095a7 */ /* 0x000ee4000802007f */
[----:B---3--:R-:W-:Y:S05]  /*1cb90*/  @!P1 BRA `(.L_x_8283) ;  /* 0xfffffffc00f09947 */ /* 0x008fea000383ffff */
[----:B------:R-:W-:Y:S05]  /*1cba0*/  BRA `(.L_x_8460) ;  /* 0xffffff8400f87947 */ /* 0x000fea000383ffff */
.L_x_8303:
[----:B------:R-:W2:Y:S01]  /*1cbb0*/  S2R R5, SR_TID.X ;  /* 0x0000000000057919 */ /* 0x000ea20000002100 */
[----:B------:R-:W-:Y:S01]  /*1cbc0*/  BSSY B0, `(.L_x_8461) ;  /* 0x000000a000007945 */ /* 0x000fe20003800000 */
[----:B------:R-:W-:Y:S02]  /*1cbd0*/  IMAD.MOV.U32 R12, RZ, RZ, RZ ;  /* 0x000000ffff0c7224 */ /* 0x000fe400078e00ff */
[----:B-1----:R-:W-:Y:S02]  /*1cbe0*/  IMAD.MOV.U32 R11, RZ, RZ, 0x1f ;  /* 0x0000001fff0b7424 */ /* 0x002fe400078e00ff */
[----:B------:R-:W-:Y:S01]  /*1cbf0*/  IMAD.MOV.U32 R15, RZ, RZ, -0x1 ;  /* 0xffffffffff0f7424 */ /* 0x000fe200078e00ff */
[----:B--2---:R-:W-:-:S04]  /*1cc00*/  SHF.R.U32.HI R5, RZ, 0x5, R5 ;  /* 0x00000005ff057819 */ /* 0x004fc80000011605 */
[----:B------:R-:W-:-:S05]  /*1cc10*/  LOP3.LUT R5, R5, 0x3, RZ, 0xc0, !PT ;  /* 0x0000000305057812 */ /* 0x000fca00078ec0ff */
[----:B------:R-:W-:-:S07]  /*1cc20*/  IMAD.MOV.U32 R13, RZ, RZ, R5 ;  /* 0x000000ffff0d7224 */ /* 0x000fce00078e0005 */
[----:B0-----:R-:W-:Y:S05]  /*1cc30*/  WARPSYNC.COLLECTIVE R15, `(.L_x_8462) ;  /* 0x000000000f087348 */ /* 0x001fea0003c00000 */
[----:B0-----:R0:W1:Y:S02]  /*1cc40*/  SHFL.IDX P6, R14, R13, R12, R11 ;  /* 0x0000000c0d0e7389 */ /* 0x00106400000c000b */
[----:B01----:R-:W-:Y:S01]  /*1cc50*/  ENDCOLLECTIVE ;  /* 0x000000000000791b */ /* 0x003fe20003800000 */
.L_x_8462:
[----:B------:R-:W-:Y:S05]  /*1cc60*/  BSYNC B0 ;  /* 0x0000000000007941 */ /* 0x000fea0003800000 */
.L_x_8461:
[----:B------:R-:W-:Y:S05]  /*1cc70*/  BRA `(.L_x_8463) ;  /* 0xffffff9800087947 */ /* 0x000fea000383ffff */
.L_x_8305:
[----:B------:R-:W-:Y:S01]  /*1cc80*/  BSSY B0, `(.L_x_8464) ;  /* 0x0000006000007945 */ /* 0x000fe20003800000 */
[----:B------:R-:W-:-:S07]  /*1cc90*/  IMAD.MOV.U32 R15, RZ, RZ, -0x1 ;  /* 0xffffffffff0f7424 */ /* 0x000fce00078e00ff */
[----:B01----:R-:W-:Y:S05]  /*1cca0*/  WARPSYNC.COLLECTIVE R15, `(.L_x_8465) ;  /* 0x000000000f0c7348 */ /* 0x003fea0003c00000 */
[----:B------:R-:W-:Y:S02]  /*1ccb0*/  ELECT P6, UR62, PT ;  /* 0x00000000003e782f */ /* 0x000fe400038c0000 */
[----:B------:R-:W-:Y:S01]  /*1ccc0*/  MOV R14, UR62 ;  /* 0x0000003e000e7c02 */ /* 0x000fe20008000f00 */
[----:B01----:R-:W-:Y:S10]  /*1ccd0*/  ENDCOLLECTIVE ;  /* 0x000000000000791b */ /* 0x003ff40003800000 */
.L_x_8465:
[----:B------:R-:W-:Y:S05]  /*1cce0*/  BSYNC B0 ;  /* 0x0000000000007941 */ /* 0x000fea0003800000 */
.L_x_8464:
[----:B------:R-:W-:Y:S05]  /*1ccf0*/  BRA `(.L_x_8466) ;  /* 0xffffff9800187947 */ /* 0x000fea000383ffff */
.L_x_8307:
[----:B0-----:R0:W2:Y:S02]  /*1cd00*/  SYNCS.PHASECHK.TRANS64.TRYWAIT P0, [R0+URZ+0x28c40], R2 ;  /* 0x028c4002000075a7 */ /* 0x0010a4000800017f */
[----:B--2---:R-:W-:Y:S05]  /*1cd10*/  @!P0 NANOSLEEP.SYNCS 0x989680 ;  /* 0x009896800000895d */ /* 0x004fea0003900000 */
[----:B------:R-:W2:Y:S02]  /*1cd20*/  @!P0 SYNCS.PHASECHK.TRANS64 P0, [R0+URZ+0x28c40], R2 ;  /* 0x028c4002000085a7 */ /* 0x000ea4000800007f */
[----:B--2---:R-:W-:Y:S05]  /*1cd30*/  @!P0 BRA `(.L_x_8307) ;  /* 0xfffffffc00f08947 */ /* 0x004fea000383ffff */
[----:B------:R-:W-:Y:S05]  /*1cd40*/  BRA `(.L_x_8467) ;  /* 0xffffff9800847947 */ /* 0x000fea000383ffff */
.L_x_8311:
[----:B------:R-:W2:Y:S01]  /*1cd50*/  LDL.LU R11, [R1+0x38] ;  /* 0x00003800010b7983 */ /* 0x000ea20000300800 */
[----:B------:R-:W-:Y:S02]  /*1cd60*/  IMAD.MOV.U32 R13, RZ, RZ, R2 ;  /* 0x000000ffff0d7224 */ /* 0x000fe400078e0002 */
[----:B------:R-:W-:Y:S02]  /*1cd70*/  IMAD.MOV.U32 R12, RZ, RZ, RZ ;  /* 0x000000ffff0c7224 */ /* 0x000fe400078e00ff */
[----:B------:R-:W-:Y:S02]  /*1cd80*/  IMAD.MOV.U32 R15, RZ, RZ, -0x1 ;  /* 0xffffffffff0f7424 */ /* 0x000fe400078e00ff */
[----:B------:R-:W-:Y:S02]  /*1cd90*/  IMAD R17, R17, 0x40, R8 ;  /* 0x0000004011117824 */ /* 0x000fe400078e0208 */
[----:B--2---:R-:W-:-:S03]  /*1cda0*/  IMAD R0, R11, R7, RZ ;  /* 0x000000070b007224 */ /* 0x004fc600078e02ff */
[C---:B------:R-:W-:Y:S01]  /*1cdb0*/  IADD3 R7, R17.reuse, 0x10, RZ ;  /* 0x0000001011077810 */ /* 0x040fe20007ffe0ff */
[----:B------:R-:W-:Y:S01]  /*1cdc0*/  IMAD.MOV.U32 R11, RZ, RZ, 0x181f ;  /* 0x0000181fff0b7424 */ /* 0x000fe200078e00ff */
[----:B------:R-:W-:-:S13]  /*1cdd0*/  ISETP.GE.AND P1, PT, R17, R0, PT ;  /* 0x000000001100720c */ /* 0x000fda0003f26270 */
[----:B-----5:R-:W-:Y:S05]  /*1cde0*/  WARPSYNC.COLLECTIVE R15, `(.L_x_8468) ;  /* 0x000000000f087348 */ /* 0x020fea0003c00000 */
[----:B------:R0:W1:Y:S02]  /*1cdf0*/  SHFL.IDX P6, R14, R13, R12, R11 ;  /* 0x0000000c0d0e7389 */ /* 0x00006400000c000b */
[----:B01---5:R-:W-:Y:S01]  /*1ce00*/  ENDCOLLECTIVE ;  /* 0x000000000000791b */ /* 0x023fe20003800000 */
.L_x_8468:
[----:B------:R-:W-:Y:S02]  /*1ce10*/  IMAD.MOV.U32 R13, RZ, RZ, R3 ;  /* 0x000000ffff0d7224 */ /* 0x000fe400078e0003 */
[----:B------:R-:W-:-:S07]  /*1ce20*/  IMAD.MOV.U32 R4, RZ, RZ, R14 ;  /* 0x000000ffff047224 */ /* 0x000fce00078e000e */
[----:B------:R-:W-:Y:S05]  /*1ce30*/  WARPSYNC.COLLECTIVE R15, `(.L_x_8469) ;  /* 0x000000000f087348 */ /* 0x000fea0003c00000 */
[----:B------:R0:W1:Y:S02]  /*1ce40*/  SHFL.IDX P6, R14, R13, R12, R11 ;  /* 0x0000000c0d0e7389 */ /* 0x00006400000c000b */
[----:B01----:R-:W-:Y:S01]  /*1ce50*/  ENDCOLLECTIVE ;  /* 0x000000000000791b */ /* 0x003fe20003800000 */
.L_x_8469:
[----:B------:R-:W-:Y:S02]  /*1ce60*/  IMAD.MOV.U32 R13, RZ, RZ, R2 ;  /* 0x000000ffff0d7224 */ /* 0x000fe400078e0002 */
[----:B------:R-:W-:Y:S02]  /*1ce70*/  IMAD.MOV.U32 R12, RZ, RZ, 0x1 ;  /* 0x00000001ff0c7424 */ /* 0x000fe400078e00ff */
[----:B------:R-:W-:-:S07]  /*1ce80*/  IMAD.MOV.U32 R5, RZ, RZ, R14 ;  /* 0x000000ffff057224 */ /* 0x000fce00078e000e */
[----:B------:R-:W-:Y:S05]  /*1ce90*/  WARPSYNC.COLLECTIVE R15, `(.L_x_8470) ;  /* 0x000000000f087348 */ /* 0x000fea0003c00000 */
[----:B------:R0:W1:Y:S02]  /*1cea0*/  SHFL.IDX P6, R14, R13, R12, R11 ;  /* 0x0000000c0d0e7389 */ /* 0x00006400000c000b */
[----:B01----:R-:W-:Y:S01]  /*1ceb0*/  ENDCOLLECTIVE ;  /* 0x000000000000791b */ /* 0x003fe20003800000 */
.L_x_8470:
        /* <DEDUP_REMOVED lines=10> */
.L_x_8471:
        /* <DEDUP_REMOVED lines=11> */
.L_x_8472:
        /* <DEDUP_REMOVED lines=10> */
.L_x_8473:
        /* <DEDUP_REMOVED lines=12> */
.L_x_8474:
        /* <DEDUP_REMOVED lines=14> */
.L_x_8475:
[----:B------:R-:W-:Y:S01]  /*1d250*/  IMAD.MOV.U32 R3, RZ, RZ, R14 ;  /* 0x000000ffff037224 */ /* 0x000fe200078e000e */
[----:B------:R-:W-:Y:S06]  /*1d260*/  BRA `(.L_x_8476) ;  /* 0xffffff9c00f47947 */ /* 0x000fec000383ffff */
.L_x_8314:
[----:B0-----:R-:W2:Y:S02]  /*1d270*/  LDL R2, [R1+0x4] ;  /* 0x0000040001027983 */ /* 0x001ea40000100800 */
[----:B--2---:R0:W1:Y:S02]  /*1d280*/  SYNCS.PHASECHK.TRANS64.TRYWAIT P0, [R2+URZ+0x28c20], R0 ;  /* 0x028c2000020075a7 */ /* 0x004064000800017f */
[----:B-1----:R-:W-:Y:S05]  /*1d290*/  @!P0 NANOSLEEP.SYNCS 0x989680 ;  /* 0x009896800000895d */ /* 0x002fea0003900000 */
[----:B------:R-:W1:Y:S02]  /*1d2a0*/  @!P0 SYNCS.PHASECHK.TRANS64 P0, [R2+URZ+0x28c20], R0 ;  /* 0x028c2000020085a7 */ /* 0x000e64000800007f */
[----:B-1----:R-:W-:Y:S05]  /*1d2b0*/  @!P0 BRA `(.L_x_8314) ;  /* 0xfffffffc00ec8947 */ /* 0x002fea000383ffff */
[----:B------:R-:W-:Y:S05]  /*1d2c0*/  BRA `(.L_x_8477) ;  /* 0xffffffa000547947 */ /* 0x000fea000383ffff */
.L_x_8318:
[----:B0-----:R0:W1:Y:S02]  /*1d2d0*/  SYNCS.PHASECHK.TRANS64.TRYWAIT P0, [R0+URZ+0x28c60], R2 ;  /* 0x028c6002000075a7 */ /* 0x001064000800017f */
[----:B-1----:R-:W-:Y:S05]  /*1d2e0*/  @!P0 NANOSLEEP.SYNCS 0x989680 ;  /* 0x009896800000895d */ /* 0x002fea0003900000 */
[----:B------:R-:W1:Y:S02]  /*1d2f0*/  @!P0 SYNCS.PHASECHK.TRANS64 P0, [R0+URZ+0x28c60], R2 ;  /* 0x028c6002000085a7 */ /* 0x000e64000800007f */
[----:B-1----:R-:W-:Y:S05]  /*1d300*/  @!P0 BRA `(.L_x_8318) ;  /* 0xfffffffc00f08947 */ /* 0x002fea000383ffff */
[----:B------:R-:W-:Y:S05]  /*1d310*/  BRA `(.L_x_8478) ;  /* 0xffffffa000807947 */ /* 0x000fea000383ffff */
.L_x_8337:
[----:B-1----:R1:W2:Y:S02]  /*1d320*/  SYNCS.PHASECHK.TRANS64.TRYWAIT P0, [R3+URZ+0x28c40], R2 ;  /* 0x028c4002030075a7 */ /* 0x0022a4000800017f */
[----:B--2---:R-:W-:Y:S05]  /*1d330*/  @!P0 NANOSLEEP.SYNCS 0x989680 ;  /* 0x009896800000895d */ /* 0x004fea0003900000 */
[----:B------:R-:W2:Y:S02]  /*1d340*/  @!P0 SYNCS.PHASECHK.TRANS64 P0, [R3+URZ+0x28c40], R2 ;  /* 0x028c4002030085a7 */ /* 0x000ea4000800007f */
[----:B--2---:R-:W-:Y:S05]  /*1d350*/  @!P0 BRA `(.L_x_8337) ;  /* 0xfffffffc00f08947 */ /* 0x004fea000383ffff */
[----:B------:R-:W-:Y:S05]  /*1d360*/  BRA `(.L_x_8479) ;  /* 0xffffffac00a47947 */ /* 0x000fea000383ffff */
.L_x_8342:
[----:B0-----:R0:W2:Y:S02]  /*1d370*/  SYNCS.PHASECHK.TRANS64.TRYWAIT P0, [R3+URZ+0x28c60], R2 ;  /* 0x028c6002030075a7 */ /* 0x0010a4000800017f */
[----:B--2---:R-:W-:Y:S05]  /*1d380*/  @!P0 NANOSLEEP.SYNCS 0x989680 ;  /* 0x009896800000895d */ /* 0x004fea0003900000 */
[----:B------:R-:W2:Y:S02]  /*1d390*/  @!P0 SYNCS.PHASECHK.TRANS64 P0, [R3+URZ+0x28c60], R2 ;  /* 0x028c6002030085a7 */ /* 0x000ea4000800007f */
[----:B--2---:R-:W-:Y:S05]  /*1d3a0*/  @!P0 BRA `(.L_x_8342) ;  /* 0xfffffffc00f08947 */ /* 0x004fea000383ffff */
[----:B------:R-:W-:Y:S05]  /*1d3b0*/  BRA `(.L_x_8480) ;  /* 0xffffffb0002c7947 */ /* 0x000fea000383ffff */
.L_x_8357:
[----:B0-----:R0:W1:Y:S02]  /*1d3c0*/  SYNCS.PHASECHK.TRANS64.TRYWAIT P0, [R4+URZ+0x28c40], R2 ;  /* 0x028c4002040075a7 */ /* 0x001064000800017f */
[----:B-1----:R-:W-:Y:S05]  /*1d3d0*/  @!P0 NANOSLEEP.SYNCS 0x989680 ;  /* 0x009896800000895d */ /* 0x002fea0003900000 */
[----:B------:R-:W1:Y:S02]  /*1d3e0*/  @!P0 SYNCS.PHASECHK.TRANS64 P0, [R4+URZ+0x28c40], R2 ;  /* 0x028c4002040085a7 */ /* 0x000e64000800007f */
[----:B-1----:R-:W-:Y:S05]  /*1d3f0*/  @!P0 BRA `(.L_x_8357) ;  /* 0xfffffffc00f08947 */ /* 0x002fea000383ffff */
[----:B------:R-:W-:Y:S05]  /*1d400*/  BRA `(.L_x_8481) ;  /* 0xffffffbc00347947 */ /* 0x000fea000383ffff */
.L_x_8362:
[----:B-1----:R1:W2:Y:S02]  /*1d410*/  SYNCS.PHASECHK.TRANS64.TRYWAIT P0, [R4+URZ+0x28c60], R2 ;  /* 0x028c6002040075a7 */ /* 0x0022a4000800017f */
[----:B--2---:R-:W-:Y:S05]  /*1d420*/  @!P0 NANOSLEEP.SYNCS 0x989680 ;  /* 0x009896800000895d */ /* 0x004fea0003900000 */
[----:B------:R-:W2:Y:S02]  /*1d430*/  @!P0 SYNCS.PHASECHK.TRANS64 P0, [R4+URZ+0x28c60], R2 ;  /* 0x028c6002040085a7 */ /* 0x000ea4000800007f */
[----:B--2---:R-:W-:Y:S05]  /*1d440*/  @!P0 BRA `(.L_x_8362) ;  /* 0xfffffffc00f08947 */ /* 0x004fea000383ffff */
[----:B------:R-:W-:Y:S05]  /*1d450*/  BRA `(.L_x_8482) ;  /* 0xffffffbc00b87947 */ /* 0x000fea000383ffff */
.L_x_8377:
[----:B-1----:R1:W2:Y:S02]  /*1d460*/  SYNCS.PHASECHK.TRANS64.TRYWAIT P0, [R4+URZ+0x28c40], R2 ;  /* 0x028c4002040075a7 */ /* 0x0022a4000800017f */
[----:B--2---:R-:W-:Y:S05]  /*1d470*/  @!P0 NANOSLEEP.SYNCS 0x989680 ;  /* 0x009896800000895d */ /* 0x004fea0003900000 */
[----:B------:R-:W2:Y:S02]  /*1d480*/  @!P0 SYNCS.PHASECHK.TRANS64 P0, [R4+URZ+0x28c40], R2 ;  /* 0x028c4002040085a7 */ /* 0x000ea4000800007f */
[----:B--2---:R-:W-:Y:S05]  /*1d490*/  @!P0 BRA `(.L_x_8377) ;  /* 0xfffffffc00f08947 */ /* 0x004fea000383ffff */
[----:B------:R-:W-:Y:S05]  /*1d4a0*/  BRA `(.L_x_8483) ;  /* 0xffffffc800a47947 */ /* 0x000fea000383ffff */
.L_x_8382:
[----:B0-----:R0:W2:Y:S02]  /*1d4b0*/  SYNCS.PHASECHK.TRANS64.TRYWAIT P0, [R4+URZ+0x28c60], R2 ;  /* 0x028c6002040075a7 */ /* 0x0010a4000800017f */
[----:B--2---:R-:W-:Y:S05]  /*1d4c0*/  @!P0 NANOSLEEP.SYNCS 0x989680 ;  /* 0x009896800000895d */ /* 0x004fea0003900000 */
[----:B------:R-:W2:Y:S02]  /*1d4d0*/  @!P0 SYNCS.PHASECHK.TRANS64 P0, [R4+URZ+0x28c60], R2 ;  /* 0x028c6002040085a7 */ /* 0x000ea4000800007f */
[----:B--2---:R-:W-:Y:S05]  /*1d4e0*/  @!P0 BRA `(.L_x_8382) ;  /* 0xfffffffc00f08947 */ /* 0x004fea000383ffff */
[----:B------:R-:W-:Y:S05]  /*1d4f0*/  BRA `(.L_x_8484) ;  /* 0xffffffcc002c7947 */ /* 0x000fea000383ffff */
.L_x_8398:
[----:B------:R-:W-:Y:S01]  /*1d500*/  BSSY B0, `(.L_x_8485) ;  /* 0x0000008000007945 */ /* 0x000fe20003800000 */
[----:B------:R-:W-:Y:S01]  /*1d510*/  MOV R13, R16 ;  /* 0x00000010000d7202 */ /* 0x000fe20000000f00 */
[----:B------:R-:W-:Y:S02]  /*1d520*/  IMAD.MOV.U32 R12, RZ, RZ, RZ ;  /* 0x000000ffff0c7224 */ /* 0x000fe400078e00ff */
[----:B-1----:R-:W-:Y:S02]  /*1d530*/  IMAD.MOV.U32 R11, RZ, RZ, 0x1f ;  /* 0x0000001fff0b7424 */ /* 0x002fe400078e00ff */
[----:B------:R-:W-:-:S07]  /*1d540*/  IMAD.MOV.U32 R15, RZ, RZ, -0x1 ;  /* 0xffffffffff0f7424 */ /* 0x000fce00078e00ff */
[----:B0----5:R-:W-:Y:S05]  /*1d550*/  WARPSYNC.COLLECTIVE R15, `(.L_x_8486) ;  /* 0x000000000f087348 */ /* 0x021fea0003c00000 */
[----:B0-----:R0:W1:Y:S02]  /*1d560*/  SHFL.IDX P6, R14, R13, R12, R11 ;  /* 0x0000000c0d0e7389 */ /* 0x00106400000c000b */
[----:B01---5:R-:W-:Y:S01]  /*1d570*/  ENDCOLLECTIVE ;  /* 0x000000000000791b */ /* 0x023fe20003800000 */
.L_x_8486:
[----:B------:R-:W-:Y:S05]  /*1d580*/  BSYNC B0 ;  /* 0x0000000000007941 */ /* 0x000fea0003800000 */
.L_x_8485:
        /* <DEDUP_REMOVED lines=9> */
.L_x_8487:
        /* <DEDUP_REMOVED lines=18> */
.L_x_8488:
[----:B------:R-:W-:Y:S01]  /*1d740*/  IMAD.MOV.U32 R12, RZ, RZ, 0x2 ;  /* 0x00000002ff0c7424 */ /* 0x000fe200078e00ff */
[----:B------:R-:W-:-:S05]  /*1d750*/  SEL R5, R14, RZ, P1 ;  /* 0x000000ff0e057207 */ /* 0x000fca0000800000 */
[----:B------:R-:W-:-:S04]  /*1d760*/  IMAD.IADD R3, R2, 0x1, R5 ;  /* 0x0000000102037824 */ /* 0x000fc800078e0205 */
[----:B------:R-:W-:-:S07]  /*1d770*/  IMAD.MOV.U32 R13, RZ, RZ, R3 ;  /* 0x000000ffff0d7224 */ /* 0x000fce00078e0003 */
[----:B------:R-:W-:Y:S05]  /*1d780*/  WARPSYNC.COLLECTIVE R15, `(.L_x_8489) ;  /* 0x000000000f087348 */ /* 0x000fea0003c00000 */
[----:B------:R0:W1:Y:S02]  /*1d790*/  SHFL.UP P6, R14, R13, R12, R11 ;  /* 0x0400000c0d0e7389 */ /* 0x00006400000c000b */
[----:B01----:R-:W-:Y:S01]  /*1d7a0*/  ENDCOLLECTIVE ;  /* 0x000000000000791b */ /* 0x003fe20003800000 */
.L_x_8489:
        /* <DEDUP_REMOVED lines=8> */
.L_x_8490:
        /* <DEDUP_REMOVED lines=8> */
.L_x_8491:
        /* <DEDUP_REMOVED lines=8> */
.L_x_8492:
        /* <DEDUP_REMOVED lines=9> */
.L_x_8493:
[----:B------:R-:W-:Y:S01]  /*1d9c0*/  IMAD.MOV.U32 R16, RZ, RZ, R14 ;  /* 0x000000ffff107224 */ /* 0x000fe200078e000e */
[----:B------:R-:W-:Y:S06]  /*1d9d0*/  BRA `(.L_x_8494) ;  /* 0xffffffd400887947 */ /* 0x000fec000383ffff */
.L_x_8403:
        /* <DEDUP_REMOVED lines=8> */
.L_x_8496:
[----:B------:R-:W-:Y:S05]  /*1da60*/  BSYNC B0 ;  /* 0x0000000000007941 */ /* 0x000fea0003800000 */
.L_x_8495:
        /* <DEDUP_REMOVED lines=9> */
.L_x_8497:
[----:B------:R-:W-:Y:S01]  /*1db00*/  IMAD.MOV.U32 R12, RZ, RZ, 0x4 ;  /* 0x00000004ff0c7424 */ /* 0x000fe200078e00ff */
[----:B------:R-:W-:-:S05]  /*1db10*/  SEL R14, R14, RZ, P2 ;  /* 0x000000ff0e0e7207 */ /* 0x000fca0001000000 */
[----:B------:R-:W-:-:S04]  /*1db20*/  IMAD.IADD R3, R3, 0x1, R14 ;  /* 0x0000000103037824 */ /* 0x000fc800078e020e */
[----:B------:R-:W-:-:S07]  /*1db30*/  IMAD.MOV.U32 R13, RZ, RZ, R3 ;  /* 0x000000ffff0d7224 */ /* 0x000fce00078e0003 */
[----:B------:R-:W-:Y:S05]  /*1db40*/  WARPSYNC.COLLECTIVE R15, `(.L_x_8498) ;  /* 0x000000000f087348 */ /* 0x000fea0003c00000 */
[----:B------:R0:W1:Y:S02]  /*1db50*/  SHFL.UP P6, R14, R13, R12, R11 ;  /* 0x0400000c0d0e7389 */ /* 0x00006400000c000b */
[----:B01----:R-:W-:Y:S01]  /*1db60*/  ENDCOLLECTIVE ;  /* 0x000000000000791b */ /* 0x003fe20003800000 */
.L_x_8498:
[----:B------:R-:W-:Y:S01]  /*1db70*/  IMAD.MOV.U32 R12, RZ, RZ, 0x8 ;  /* 0x00000008ff0c7424 */ /* 0x000fe200078e00ff */
[----:B------:R-:W-:-:S05]  /*1db80*/  SEL R14, R14, RZ, P3 ;  /* 0x000000ff0e0e7207 */ /* 0x000fca0001800000 */
[----:B------:R-:W-:-:S04]  /*1db90*/  IMAD.IADD R3, R3, 0x1, R14 ;  /* 0x0000000103037824 */ /* 0x000fc800078e020e */
[----:B------:R-:W-:-:S07]  /*1dba0*/  IMAD.MOV.U32 R13, RZ, RZ, R3 ;  /* 0x000000ffff0d7224 */ /* 0x000fce00078e0003 */
[----:B------:R-:W-:Y:S05]  /*1dbb0*/  WARPSYNC.COLLECTIVE R15, `(.L_x_8499) ;  /* 0x000000000f087348 */ /* 0x000fea0003c00000 */
[----:B------:R0:W1:Y:S02]  /*1dbc0*/  SHFL.UP P6, R14, R13, R12, R11 ;  /* 0x0400000c0d0e7389 */ /* 0x00006400000c000b */
[----:B01----:R-:W-:Y:S01]  /*1dbd0*/  ENDCOLLECTIVE ;  /* 0x000000000000791b */ /* 0x003fe20003800000 */
.L_x_8499:
[----:B------:R-:W-:Y:S01]  /*1dbe0*/  IMAD.MOV.U32 R12, RZ, RZ, 0x10 ;  /* 0x00000010ff0c7424 */ /* 0x000fe200078e00ff */
[----:B------:R-:W-:-:S05]  /*1dbf0*/  SEL R14, R14, RZ, P4 ;  /* 0x000000ff0e0e7207 */ /* 0x000fca0002000000 */
[----:B------:R-:W-:-:S04]  /*1dc00*/  IMAD.IADD R3, R3, 0x1, R14 ;  /* 0x0000000103037824 */ /* 0x000fc800078e020e */
[----:B------:R-:W-:-:S07]  /*1dc10*/  IMAD.MOV.U32 R13, RZ, RZ, R3 ;  /* 0x000000ffff0d7224 */ /* 0x000fce00078e0003 */
[----:B------:R-:W-:Y:S05]  /*1dc20*/  WARPSYNC.COLLECTIVE R15, `(.L_x_8500) ;  /* 0x000000000f087348 */ /* 0x000fea0003c00000 */
[----:B------:R0:W1:Y:S02]  /*1dc30*/  SHFL.UP P6, R14, R13, R12, R11 ;  /* 0x0400000c0d0e7389 */ /* 0x00006400000c000b */
[----:B01----:R-:W-:Y:S01]  /*1dc40*/  ENDCOLLECTIVE ;  /* 0x000000000000791b */ /* 0x003fe20003800000 */
.L_x_8500:
[----:B------:R-:W-:Y:S01]  /*1dc50*/  IMAD.MOV.U32 R12, RZ, RZ, 0x1f ;  /* 0x0000001fff0c7424 */ /* 0x000fe200078e00ff */
[----:B------:R-:W-:Y:S02]  /*1dc60*/  MOV R11, 0x1f ;  /* 0x0000001f000b7802 */ /* 0x000fe40000000f00 */
[----:B------:R-:W-:-:S05]  /*1dc70*/  SEL R14, R14, RZ, P5 ;  /* 0x000000ff0e0e7207 */ /* 0x000fca0002800000 */
[----:B------:R-:W-:-:S04]  /*1dc80*/  IMAD.IADD R3, R3, 0x1, R14 ;  /* 0x0000000103037824 */ /* 0x000fc800078e020e */
[----:B------:R-:W-:-:S07]  /*1dc90*/  IMAD.MOV.U32 R13, RZ, RZ, R3 ;  /* 0x000000ffff0d7224 */ /* 0x000fce00078e0003 */
[----:B------:R-:W-:Y:S05]  /*1dca0*/  WARPSYNC.COLLECTIVE R15, `(.L_x_8501) ;  /* 0x000000000f087348 */ /* 0x000fea0003c00000 */
[----:B------:R0:W1:Y:S02]  /*1dcb0*/  SHFL.IDX P6, R14, R13, R12, R11 ;  /* 0x0000000c0d0e7389 */ /* 0x00006400000c000b */
[----:B01----:R-:W-:Y:S01]  /*1dcc0*/  ENDCOLLECTIVE ;  /* 0x000000000000791b */ /* 0x003fe20003800000 */
.L_x_8501:
[----:B------:R-:W-:Y:S01]  /*1dcd0*/  IMAD.MOV.U32 R16, RZ, RZ, R14 ;  /* 0x000000ffff107224 */ /* 0x000fe200078e000e */
[----:B------:R-:W-:Y:S06]  /*1dce0*/  BRA `(.L_x_8502) ;  /* 0xffffffd400607947 */ /* 0x000fec000383ffff */
.L_x_8405:
[----:B------:R-:W-:Y:S01]  /*1dcf0*/  BSSY B0, `(.L_x_8503) ;  /* 0x0000006000007945 */ /* 0x000fe20003800000 */
[----:B------:R-:W-:Y:S01]  /*1dd00*/  PLOP3.LUT P6, PT, P6, PT, PT, 0x8, 0x0 ;  /* 0x000000000000781c */ /* 0x000fe200037ce170 */
[----:B------:R-:W-:-:S12]  /*1dd10*/  IMAD.MOV.U32 R15, RZ, RZ, -0x1 ;  /* 0xffffffffff0f7424 */ /* 0x000fd800078e00ff */
[----:B0----5:R-:W-:Y:S05]  /*1dd20*/  WARPSYNC.COLLECTIVE R15, `(.L_x_8504) ;  /* 0x000000000f087348 */ /* 0x021fea0003c00000 */
[----:B------:R-:W-:Y:S01]  /*1dd30*/  VOTE.ANY R14, PT, P6 ;  /* 0x00000000000e7806 */ /* 0x000fe200030e0100 */
[----:B0----5:R-:W-:Y:S06]  /*1dd40*/  ENDCOLLECTIVE ;  /* 0x000000000000791b */ /* 0x021fec0003800000 */
.L_x_8504:
[----:B------:R-:W-:Y:S05]  /*1dd50*/  BSYNC B0 ;  /* 0x0000000000007941 */ /* 0x000fea0003800000 */
.L_x_8503:
        /* <DEDUP_REMOVED lines=9> */
.L_x_8505:
[----:B------:R-:W-:Y:S01]  /*1ddf0*/  IMAD.MOV.U32 R17, RZ, RZ, R14 ;  /* 0x000000ffff117224 */ /* 0x000fe200078e000e */
[----:B------:R-:W-:Y:S06]  /*1de00*/  BRA `(.L_x_8506) ;  /* 0xffffffd400507947 */ /* 0x000fec000383ffff */
.L_x_8407:
[----:B------:R-:W-:Y:S01]  /*1de10*/  BSSY B0, `(.L_x_8507) ;  /* 0x0000007000007945 */ /* 0x000fe20003800000 */
[----:B------:R-:W-:Y:S02]  /*1de20*/  IMAD.MOV.U32 R13, RZ, RZ, R3 ;  /* 0x000000ffff0d7224 */ /* 0x000fe400078e0003 */
[----:B------:R-:W-:Y:S02]  /*1de30*/  IMAD.MOV.U32 R11, RZ, RZ, 0x1f ;  /* 0x0000001fff0b7424 */ /* 0x000fe400078e00ff */
[----:B------:R-:W-:-:S07]  /*1de40*/  IMAD.MOV.U32 R15, RZ, RZ, -0x1 ;  /* 0xffffffffff0f7424 */ /* 0x000fce00078e00ff */
[----:B012--5:R-:W-:Y:S05]  /*1de50*/  WARPSYNC.COLLECTIVE R15, `(.L_x_8508) ;  /* 0x000000000f087348 */ /* 0x027fea0003c00000 */
[----:B------:R3:W4:Y:S02]  /*1de60*/  SHFL.IDX P6, R14, R13, R12, R11 ;  /* 0x0000000c0d0e7389 */ /* 0x00072400000c000b */
[----:B012345:R-:W-:Y:S01]  /*1de70*/  ENDCOLLECTIVE ;  /* 0x000000000000791b */ /* 0x03ffe20003800000 */
.L_x_8508:
[----:B------:R-:W-:Y:S05]  /*1de80*/  BSYNC B0 ;  /* 0x0000000000007941 */ /* 0x000fea0003800000 */
.L_x_8507:
[----:B------:R-:W-:Y:S01]  /*1de90*/  IMAD.MOV.U32 R3, RZ, RZ, R14 ;  /* 0x000000ffff037224 */ /* 0x000fe200078e000e */
[----:B------:R-:W-:Y:S06]  /*1dea0*/  BRA `(.L_x_8509) ;  /* 0xffffffd400447947 */ /* 0x000fec000383ffff */
.L_x_8411:
[----:B0-----:R0:W1:Y:S02]  /*1deb0*/  SYNCS.PHASECHK.TRANS64.TRYWAIT P0, [R0+URZ+0x28c20], R3 ;  /* 0x028c2003000075a7 */ /* 0x001064000800017f */
[----:B-1----:R-:W-:Y:S05]  /*1dec0*/  @!P0 NANOSLEEP.SYNCS 0x989680 ;  /* 0x009896800000895d */ /* 0x002fea0003900000 */
[----:B------:R-:W1:Y:S02]  /*1ded0*/  @!P0 SYNCS.PHASECHK.TRANS64 P0, [R0+URZ+0x28c20], R3 ;  /* 0x028c2003000085a7 */ /* 0x000e64000800007f */
[----:B-1----:R-:W-:Y:S05]  /*1dee0*/  @!P0 BRA `(.L_x_8411) ;  /* 0xfffffffc00f08947 */ /* 0x002fea000383ffff */
[----:B------:R-:W-:Y:S05]  /*1def0*/  BRA `(.L_x_8510) ;  /* 0xffffffd800c87947 */ /* 0x000fea000383ffff */
.L_x_8412:
        /* <DEDUP_REMOVED lines=11> */
.L_x_8512:
[----:B------:R-:W-:Y:S05]  /*1dfb0*/  BSYNC B0 ;  /* 0x0000000000007941 */ /* 0x000fea0003800000 */
.L_x_8511:
[----:B------:R-:W-:Y:S05]  /*1dfc0*/  BRA `(.L_x_8513) ;  /* 0xffffffd800b07947 */ /* 0x000fea000383ffff */
.L_x_8413:
[----:B------:R-:W-:Y:S01]  /*1dfd0*/  BSSY B0, `(.L_x_8514) ;  /* 0x0000006000007945 */ /* 0x000fe20003800000 */
[----:B------:R-:W-:-:S07]  /*1dfe0*/  IMAD.MOV.U32 R15, RZ, RZ, -0x1 ;  /* 0xffffffffff0f7424 */ /* 0x000fce00078e00ff */
[----:B01---5:R-:W-:Y:S05]  /*1dff0*/  WARPSYNC.COLLECTIVE R15, `(.L_x_8515) ;  /* 0x000000000f0c7348 */ /* 0x023fea0003c00000 */
[----:B------:R-:W-:Y:S02]  /*1e000*/  ELECT P6, UR62, PT ;  /* 0x00000000003e782f */ /* 0x000fe400038c0000 */
[----:B------:R-:W-:Y:S01]  /*1e010*/  MOV R14, UR62 ;  /* 0x0000003e000e7c02 */ /* 0x000fe20008000f00 */
[----:B01---5:R-:W-:Y:S10]  /*1e020*/  ENDCOLLECTIVE ;  /* 0x000000000000791b */ /* 0x023ff40003800000 */
.L_x_8515:
[----:B------:R-:W-:Y:S05]  /*1e030*/  BSYNC B0 ;  /* 0x0000000000007941 */ /* 0x000fea0003800000 */
.L_x_8514:
[----:B------:R-:W-:Y:S05]  /*1e040*/  BRA `(.L_x_8516) ;  /* 0xffffffd800a47947 */ /* 0x000fea000383ffff */
.L_x_8415:
[----:B0-----:R0:W1:Y:S02]  /*1e050*/  SYNCS.PHASECHK.TRANS64.TRYWAIT P0, [R6+URZ], R5 ;  /* 0x00000005060075a7 */ /* 0x001064000800017f */
[----:B-1----:R-:W-:Y:S05]  /*1e060*/  @!P0 NANOSLEEP.SYNCS 0x989680 ;  /* 0x009896800000895d */ /* 0x002fea0003900000 */
[----:B------:R-:W1:Y:S02]  /*1e070*/  @!P0 SYNCS.PHASECHK.TRANS64 P0, [R6+URZ], R5 ;  /* 0x00000005060085a7 */ /* 0x000e64000800007f */
[----:B-1----:R-:W-:Y:S05]  /*1e080*/  @!P0 BRA `(.L_x_8415) ;  /* 0xfffffffc00f08947 */ /* 0x002fea000383ffff */
[----:B------:R-:W-:Y:S05]  /*1e090*/  BRA `(.L_x_8517) ;  /* 0xffffffd800e07947 */ /* 0x000fea000383ffff */
.L_x_8416:
[----:B-1----:R1:W2:Y:S02]  /*1e0a0*/  SYNCS.PHASECHK.TRANS64.TRYWAIT P0, [R7+URZ], R2 ;  /* 0x00000002070075a7 */ /* 0x0022a4000800017f */
[----:B--2---:R-:W-:Y:S05]  /*1e0b0*/  @!P0 NANOSLEEP.SYNCS 0x989680 ;  /* 0x009896800000895d */ /* 0x004fea0003900000 */
[----:B------:R-:W2:Y:S02]  /*1e0c0*/  @!P0 SYNCS.PHASECHK.TRANS64 P0, [R7+URZ], R2 ;  /* 0x00000002070085a7 */ /* 0x000ea4000800007f */
[----:B--2---:R-:W-:Y:S05]  /*1e0d0*/  @!P0 BRA `(.L_x_8416) ;  /* 0xfffffffc00f08947 */ /* 0x004fea000383ffff */
[----:B------:R-:W-:Y:S05]  /*1e0e0*/  BRA `(.L_x_8518) ;  /* 0xffffffd800d47947 */ /* 0x000fea000383ffff */
.L_x_8418:
[----:B--2---:R2:W3:Y:S02]  /*1e0f0*/  SYNCS.PHASECHK.TRANS64.TRYWAIT P0, [R4+URZ], R5 ;  /* 0x00000005040075a7 */ /* 0x0044e4000800017f */
[----:B---3--:R-:W-:Y:S05]  /*1e100*/  @!P0 NANOSLEEP.SYNCS 0x989680 ;  /* 0x009896800000895d */ /* 0x008fea0003900000 */
[----:B------:R-:W3:Y:S02]  /*1e110*/  @!P0 SYNCS.PHASECHK.TRANS64 P0, [R4+URZ], R5 ;  /* 0x00000005040085a7 */ /* 0x000ee4000800007f */
[----:B---3--:R-:W-:Y:S05]  /*1e120*/  @!P0 BRA `(.L_x_8418) ;  /* 0xfffffffc00f08947 */ /* 0x008fea000383ffff */
[----:B------:R-:W-:Y:S05]  /*1e130*/  BRA `(.L_x_8519) ;  /* 0xffffffd800dc7947 */ /* 0x000fea000383ffff */
.L_x_8520:
        /* <DEDUP_REMOVED lines=12> */
.L_x_15302:


//--------------------- .text._ZN7cutlass13device_kernelIN5flash11enable_sm90INS1_16FlashAttnFwdSm90INS1_25CollectiveMainloopFwdSm90ILi2EN4cute5tupleIJNS5_1CILi1EEES8_S8_EEENS6_IJNS7_ILi64EEESA_SA_EEELi512ENS_6half_tEfNS_4arch4Sm90ELb1ELb0ELb1ELb1ELb0ELb0ELb1ELb0ELb0ELb1ELb0ELb0EEENS1_21CollectiveEpilogueFwdINS6_IJSA_NS7_ILi512EEESA_EEES9_SC_SE_Li256ELb1ELb1ELb0ELb0EEENS1_36VarlenDynamicPersistentTileSchedulerILi64ELi64ELi256ELi128ELb0ELb1ELb1ELb1ELb1ELb1EEEEEEEEEvNT_6ParamsE --------------------------
	.section	.text._ZN7cutlass13device_kernelIN5flash11enable_sm90INS1_16FlashAttnFwdSm90INS1_25CollectiveMainloopFwdSm90ILi2EN4cute5tupleIJNS5_1CILi1EEES8_S8_EEENS6_IJNS7_ILi64EEESA_SA_EEELi512ENS_6half_tEfNS_4arch4Sm90ELb1ELb0ELb1ELb1ELb0ELb0ELb1ELb0ELb0ELb1ELb0ELb0EEENS1_21CollectiveEpilogueFwdINS6_IJSA_NS7_ILi512EEESA_EEES9_SC_SE_Li256ELb1ELb1ELb0ELb0EEENS1_36VarlenDynamicPersistentTileSchedulerILi64ELi64ELi256ELi128ELb0ELb1ELb1ELb1ELb1ELb1EEEEEEEEEvNT_6ParamsE,"ax",@progbits
	.align	128
.text._ZN7cutlass13device_kernelIN5flash11enable_sm90INS1_16FlashAttnFwdSm90INS1_25CollectiveMainloopFwdSm90ILi2EN4cute5tupleIJNS5_1CILi1EEES8_S8_EEENS6_IJNS7_ILi64EEESA_SA_EEELi512ENS_6half_tEfNS_4arch4Sm90ELb1ELb0ELb1ELb1ELb0ELb0ELb1ELb0ELb0ELb1ELb0ELb0EEENS1_21CollectiveEpilogueFwdINS6_IJSA_NS7_ILi512EEESA_EEES9_SC_SE_Li256ELb1ELb1ELb0ELb0EEENS1_36VarlenDynamicPersistentTileSchedulerILi64ELi64ELi256ELi128ELb0ELb1ELb1ELb1ELb1ELb1EEEEEEEEEvNT_6ParamsE:
        .type           _ZN7cutlass13device_kernelIN5flash11enable_sm90INS1_16FlashAttnFwdSm90INS1_25CollectiveMainloopFwdSm90ILi2EN4cute5tupleIJNS5_1CILi1EEES8_S8_EEENS6_IJNS7_ILi64EEESA_SA_EEELi512ENS_6half_tEfNS_4arch4Sm90ELb1ELb0ELb1ELb1ELb0ELb0ELb1ELb0ELb0ELb1ELb0ELb0EEENS1_21CollectiveEpilogueFwdINS6_IJSA_NS7_ILi512EEESA_EEES9_SC_SE_Li256ELb1ELb1ELb0ELb0EEENS1_36VarlenDynamicPersistentTileSchedulerILi64ELi64ELi256ELi128ELb0ELb1ELb1ELb1ELb1ELb1EEEEEEEEEvNT_6ParamsE,@function
        .size           _ZN7cutlass13device_kernelIN5flash11enable_sm90INS1_16FlashAttnFwdSm90INS1_25CollectiveMainloopFwdSm90ILi2EN4cute5tupleIJNS5_1CILi1EEES8_S8_EEENS6_IJNS7_ILi64EEESA_SA_EEELi512ENS_6half_tEfNS_4arch4Sm90ELb1ELb0ELb1ELb1ELb0ELb0ELb1ELb0ELb0ELb1ELb0ELb0EEENS1_21CollectiveEpilogueFwdINS6_IJSA_NS7_ILi512EEESA_EEES9_SC_SE_Li256ELb1ELb1ELb0ELb0EEENS1_36VarlenDynamicPersistentTileSchedulerILi64ELi64ELi256ELi128ELb0ELb1ELb1ELb1ELb1ELb1EEEEEEEEEvNT_6ParamsE,(.L_x_15303 - _ZN7cutlass13device_kernelIN5flash11enable_sm90INS1_16FlashAttnFwdSm90INS1_25CollectiveMainloopFwdSm90ILi2EN4cute5tupleIJNS5_1CILi1EEES8_S8_EEENS6_IJNS7_ILi64EEESA_SA_EEELi512ENS_6half_tEfNS_4arch4Sm90ELb1ELb0ELb1ELb1ELb0ELb0ELb1ELb0ELb0ELb1ELb0ELb0EEENS1_21CollectiveEpilogueFwdINS6_IJSA_NS7_ILi512EEESA_EEES9_SC_SE_Li256ELb1ELb1ELb0ELb0EEENS1_36VarlenDynamicPersistentTileSchedulerILi64ELi64ELi256ELi128ELb0ELb1ELb1ELb1ELb1ELb1EEEEEEEEEvNT_6ParamsE)
        .other          _ZN7cutlass13device_kernelIN5flash11enable_sm90INS1_16FlashAttnFwdSm90INS1_25CollectiveMainloopFwdSm90ILi2EN4cute5tupleIJNS5_1CILi1EEES8_S8_EEENS6_IJNS7_ILi64EEESA_SA_EEELi512ENS_6half_tEfNS_4arch4Sm90ELb1ELb0ELb1ELb1ELb0ELb0ELb1ELb0ELb0ELb1ELb0ELb0EEENS1_21CollectiveEpilogueFwdINS6_IJSA_NS7_ILi512EEESA_EEES9_SC_SE_Li256ELb1ELb1ELb0ELb0EEENS1_36VarlenDynamicPersistentTileSchedulerILi64ELi64ELi256ELi128ELb0ELb1ELb1ELb1ELb1ELb1EEEEEEEEEvNT_6ParamsE,@"STO_CUDA_ENTRY STV_DEFAULT"
_ZN7cutlass13device_kernelIN5flash11enable_sm90INS1_16FlashAttnFwdSm90INS1_25CollectiveMainloopFwdSm90ILi2EN4cute5tupleIJNS5_1CILi1EEES8_S8_EEENS6_IJNS7_ILi64EEESA_SA_EEELi512ENS_6half_tEfNS_4arch4Sm90ELb1ELb0ELb1ELb1ELb0ELb0ELb1ELb0ELb0ELb1ELb0ELb0EEENS1_21CollectiveEpilogueFwdINS6_IJSA_NS7_ILi512EEESA_EEES9_SC_SE_Li256ELb1ELb1ELb0ELb0EEENS1_36VarlenDynamicPersistentTileSchedulerILi64ELi64ELi256ELi128ELb0ELb1ELb1ELb1ELb1ELb1EEEEEEEEEvNT_6ParamsE:
        /* <DEDUP_REMOVED lines=18> */
.L_x_8522:
[----:B------:R-:W-:Y:S05]  /*0120*/  BSYNC B0 ;  /* 0x0000000000007941 */ /* 0x000fea0003800000 */
.L_x_8521:
        /* <DEDUP_REMOVED lines=39> */
.L_x_8523:
        /* <DEDUP_REMOVED lines=22> */
.L_x_8524:
        /* <DEDUP_REMOVED lines=18> */
.L_x_8525:
        /* <DEDUP_REMOVED lines=22> */
.L_x_8526:
        /* <DEDUP_REMOVED lines=22> */
.L_x_8527:
[----:B------:R-:W-:Y:S01]  /*08e0*/  PLOP3.LUT P0, PT, PT, PT, UP0, 0x80, 0x0 ;  /* 0x000000000000781c */ /* 0x000fe20003f0f008 */
[----:B------:R-:W-:Y:S01]  /*08f0*/  UMOV UR36, 0x1 ;  /* 0x0000000100247882 */ /* 0x000fe20000000000 */
[----:B------:R-:W-:Y:S01]  /*0900*/  NOP ;  /* 0x0000000000007918 */ /* 0x000fe20000000000 */
[----:B------:R-:W-:Y:S01]  /*0910*/  USEL UR36, UR36, 0x2, !UP0 ;  /* 0x0000000224247887 */ /* 0x000fe2000c000000 */
[----:B------:R-:W-:Y:S01]  /*0920*/  ULDC.64 UR44, c[0x0][0x208] ;  /* 0x00008200002c7ab9 */ /* 0x000fe20000000a00 */
[----:B0123--:R-:W-:Y:S08]  /*0930*/  BAR.SYNC.DEFER_BLOCKING 0x0 ;  /* 0x0000000000007b1d */ /* 0x00fff00000010000 */
[----:B------:R-:W-:Y:S05]  /*0940*/  @!P0 BRA `(.L_x_8528) ;  /* 0x00000100005c8947 */ /* 0x000fea0003800000 */
.L_x_8529:
        /* <DEDUP_REMOVED lines=9> */
[----:B0-----:R-:W-:Y:S01]  /*09e0*/  LOP3.LUT R0, R2, 0xffffff80, RZ, 0xc0, !PT ;  /* 0xffffff8002007812 */ /* 0x001fe200078ec0ff */
        /* <DEDUP_REMOVED lines=16> */
[----:B------:R-:W-:Y:S01]  /*0af0*/  ULOP3.LUT UR42, UR36, 0x1, URZ, 0xfc, !UPT ;  /* 0x00000001242a7892 */ /* 0x000fe2000f8efc3f */
[----:B------:R-:W-:Y:S02]  /*0b00*/  UMOV UR37, URZ ;  /* 0x0000003f00257c82 */ /* 0x000fe40008000000 */
[CC--:B------:R-:W-:Y:S02]  /*0b10*/  LEA.HI R3, R0.reuse, R203.reuse, RZ, 0x4 ;  /* 0x000000cb00037211 */ /* 0x0c0fe400078f20ff */
[----:B------:R-:W-:-:S02]  /*0b20*/  LEA.HI R198, R0, R203, RZ, 0x3 ;  /* 0x000000cb00c67211 */ /* 0x000fc400078f18ff */
[----:B------:R-:W-:Y:S02]  /*0b30*/  SHF.R.S32.HI R2, RZ, 0x4, R3 ;  /* 0x00000004ff027819 */ /* 0x000fe40000011403 */
[C---:B------:R-:W-:Y:S02]  /*0b40*/  LOP3.LUT R6, R3.reuse, 0xfffffff0, RZ, 0xc0, !PT ;  /* 0xfffffff003067812 */ /* 0x040fe400078ec0ff */
[----:B------:R-:W-:-:S03]  /*0b50*/  LEA.HI R4, R3, R2, RZ, 0x1 ;  /* 0x0000000203047211 */ /* 0x000fc600078f08ff */
[----:B------:R-:W-:Y:S01]  /*0b60*/  IMAD.IADD R6, R203, 0x1, -R6 ;  /* 0x00000001cb067824 */ /* 0x000fe200078e0a06 */
[----:B------:R-:W-:Y:S02]  /*0b70*/  LOP3.LUT R5, R4, 0x1ffffffe, RZ, 0xc0, !PT ;  /* 0x1ffffffe04057812 */ /* 0x000fe400078ec0ff */
[----:B------:R-:W-:-:S03]  /*0b80*/  LEA.HI R4, R0, R203, RZ, 0x5 ;  /* 0x000000cb00047211 */ /* 0x000fc600078f28ff */
[----:B------:R-:W-:Y:S01]  /*0b90*/  IMAD.IADD R8, R2, 0x1, -R5 ;  /* 0x0000000102087824 */ /* 0x000fe200078e0a05 */
[-C--:B------:R-:W-:Y:S02]  /*0ba0*/  LEA.HI R2, R0, R203.reuse, RZ, 0x7 ;  /* 0x000000cb00027211 */ /* 0x080fe400078f38ff */
[--C-:B------:R-:W-:Y:S01]  /*0bb0*/  SHF.R.S32.HI R10, RZ, 0x5, R4.reuse ;  /* 0x00000005ff0a7819 */ /* 0x100fe20000011404 */
[----:B------:R-:W-:Y:S01]  /*0bc0*/  IMAD.SHL.U32 R8, R8, 0x8, RZ ;  /* 0x0000000808087824 */ /* 0x000fe200078e00ff */
[----:B------:R-:W-:Y:S02]  /*0bd0*/  SHF.R.S32.HI R3, RZ, 0x1f, R4 ;  /* 0x0000001fff037819 */ /* 0x000fe40000011404 */
[----:B------:R-:W-:Y:S02]  /*0be0*/  LOP3.LUT R4, R2, 0xffffff80, RZ, 0xc0, !PT ;  /* 0xffffff8002047812 */ /* 0x000fe400078ec0ff */
[----:B------:R-:W-:Y:S02]  /*0bf0*/  LEA.HI R5, R0, R203, RZ, 0x2 ;  /* 0x000000cb00057211 */ /* 0x000fe400078f10ff */
[----:B------:R-:W-:Y:S01]  /*0c00*/  LEA.HI R3, R3, R10, RZ, 0x2 ;  /* 0x0000000a03037211 */ /* 0x000fe200078f10ff */
[----:B------:R-:W-:Y:S01]  /*0c10*/  IMAD.IADD R4, R203, 0x1, -R4 ;  /* 0x00000001cb047824 */ /* 0x000fe200078e0a04 */
[----:B------:R-:W-:-:S02]  /*0c20*/  LOP3.LUT R12, R5, 0xfffffffc, RZ, 0xc0, !PT ;  /* 0xfffffffc050c7812 */ /* 0x000fc400078ec0ff */
[----:B------:R-:W-:Y:S02]  /*0c30*/  SHF.R.S32.HI R199, RZ, 0x7, R2 ;  /* 0x00000007ffc77819 */ /* 0x000fe40000011402 */
[----:B------:R-:W-:Y:S01]  /*0c40*/  LOP3.LUT R9, R3, 0x3ffffc, RZ, 0xc0, !PT ;  /* 0x003ffffc03097812 */ /* 0x000fe200078ec0ff */
[----:B------:R-:W-:Y:S01]  /*0c50*/  IMAD.IADD R12, R203, 0x1, -R12 ;  /* 0x00000001cb0c7824 */ /* 0x000fe200078e0a0c */
[--C-:B------:R-:W-:Y:S01]  /*0c60*/  SHF.R.S32.HI R5, RZ, 0x1f, R6.reuse ;  /* 0x0000001fff057819 */ /* 0x100fe20000011406 */
[----:B------:R-:W-:Y:S01]  /*0c70*/  IMAD R14, R199, 0x100, R6 ;  /* 0x00000100c70e7824 */ /* 0x000fe200078e0206 */
[----:B------:R-:W-:Y:S01]  /*0c80*/  SHF.R.S32.HI R3, RZ, 0x1f, R4 ;  /* 0x0000001fff037819 */ /* 0x000fe20000011404 */
[----:B------:R-:W-:Y:S01]  /*0c90*/  IMAD.IADD R11, R10, 0x1, -R9 ;  /* 0x000000010a0b7824 */ /* 0x000fe200078e0a09 */
[----:B------:R-:W-:Y:S02]  /*0ca0*/  LEA.HI R7, R5, R6, RZ, 0x3 ;  /* 0x0000000605077211 */ /* 0x000fe400078f18ff */
[-C--:B------:R-:W-:Y:S01]  /*0cb0*/  LEA.HI R5, R3, R4.reuse, RZ, 0x2 ;  /* 0x0000000403057211 */ /* 0x080fe200078f10ff */
[----:B------:R-:W-:Y:S01]  /*0cc0*/  IMAD R19, R11, 0x10, R14 ;  /* 0x000000100b137824 */ /* 0x000fe200078e020e */
[C---:B------:R-:W-:Y:S01]  /*0cd0*/  LOP3.LUT R9, R7.reuse, 0xfffffff8, RZ, 0xc0, !PT ;  /* 0xfffffff807097812 */ /* 0x040fe200078ec0ff */
[----:B------:R-:W-:Y:S01]  /*0ce0*/  IMAD.SHL.U32 R7, R7, 0x40, RZ ;  /* 0x0000004007077824 */ /* 0x000fe200078e00ff */
[----:B------:R-:W-:Y:S01]  /*0cf0*/  LOP3.LUT R11, R5, 0x7ffffffc, RZ, 0xc0, !PT ;  /* 0x7ffffffc050b7812 */ /* 0x000fe200078ec0ff */
[----:B------:R-:W-:Y:S01]  /*0d00*/  IMAD.U32 R202, R19, 0x40, R8 ;  /* 0x0000004013ca7824 */ /* 0x000fe200078e0008 */
[----:B------:R-:W-:Y:S01]  /*0d10*/  LOP3.LUT R0, R198, 0xfffffff8, RZ, 0xc0, !PT ;  /* 0xfffffff8c6007812 */ /* 0x000fe200078ec0ff */
[----:B------:R-:W-:Y:S01]  /*0d20*/  IMAD.IADD R9, R6, 0x1, -R9 ;  /* 0x0000000106097824 */ /* 0x000fe200078e0a09 */
[----:B------:R-:W-:Y:S01]  /*0d30*/  LEA.HI R6, R3, R4, RZ, 0x5 ;  /* 0x0000000403067211 */ /* 0x000fe200078f28ff */
[----:B------:R-:W-:Y:S01]  /*0d40*/  IMAD.IADD R11, R4, 0x1, -R11 ;  /* 0x00000001040b7824 */ /* 0x000fe200078e0a0b */
[--C-:B------:R-:W-:Y:S01]  /*0d50*/  SHF.R.S32.HI R3, RZ, 0x2, R5.reuse ;  /* 0x00000002ff037819 */ /* 0x100fe20000011405 */
        /* <DEDUP_REMOVED lines=15> */
[----:B------:R-:W-:Y:S01]  /*0e50*/  LEA.HI R13, R12, R12, RZ, 0x1 ;  /* 0x0000000c0c0d7211 */ /* 0x000fe200078f08ff */
[C---:B------:R-:W-:Y:S01]  /*0e60*/  VIADD R193, R23.reuse, 0x100 ;  /* 0x0000010017c17836 */ /* 0x040fe20000000000 */
[----:B------:R-:W-:Y:S01]  /*0e70*/  LOP3.LUT R8, R8, R5, RZ, 0x3c, !PT ;  /* 0x0000000508087212 */ /* 0x000fe200078e3cff */
[C---:B------:R-:W-:Y:S01]  /*0e80*/  VIADD R192, R23.reuse, 0x140 ;  /* 0x0000014017c07836 */ /* 0x040fe20000000000 */
[----:B------:R-:W-:Y:S01]  /*0e90*/  LOP3.LUT R4, R4, 0xfffffff8, RZ, 0xc0, !PT ;  /* 0xfffffff804047812 */ /* 0x000fe200078ec0ff */
[----:B------:R-:W-:Y:S01]  /*0ea0*/  VIADD R201, R23, 0x180 ;  /* 0x0000018017c97836 */ /* 0x000fe20000000000 */
[----:B------:R-:W-:Y:S01]  /*0eb0*/  LEA.HI R2, R2, R199, RZ, 0x1 ;  /* 0x000000c702027211 */ /* 0x000fe200078f08ff */
[----:B------:R-:W-:Y:S01]  /*0ec0*/  IMAD.IADD R8, R7, 0x1, R8 ;  /* 0x0000000107087824 */ /* 0x000fe200078e0208 */
[----:B------:R-:W-:Y:S01]  /*0ed0*/  LOP3.LUT R13, R13, 0x1ffffffe, RZ, 0xc0, !PT ;  /* 0x1ffffffe0d0d7812 */ /* 0x000fe200078ec0ff */
[----:B------:R-:W-:Y:S01]  /*0ee0*/  IMAD.IADD R3, R3, 0x1, -R4 ;  /* 0x0000000103037824 */ /* 0x000fe200078e0a04 */
[----:B------:R-:W-:Y:S01]  /*0ef0*/  SHF.R.S32.HI R6, RZ, 0x5, R6 ;  /* 0x00000005ff067819 */ /* 0x000fe20000011406 */
[----:B------:R-:W-:Y:S01]  /*0f00*/  IMAD R185, R8, 0x2, R17 ;  /* 0x0000000208b97824 */ /* 0x000fe200078e0211 */
[----:B------:R-:W-:Y:S01]  /*0f10*/  LOP3.LUT R0, R2, 0xfffffe, RZ, 0xc0, !PT ;  /* 0x00fffffe02007812 */ /* 0x000fe200078ec0ff */
[----:B------:R-:W-:Y:S01]  /*0f20*/  VIADD R200, R23, 0x1c0 ;  /* 0x000001c017c87836 */ /* 0x000fe20000000000 */
[----:B------:R-:W-:Y:S01]  /*0f30*/  SEL R187, R187, 0xffffffe0, !P1 ;  /* 0xffffffe0bbbb7807 */ /* 0x000fe20004800000 */
[C---:B------:R-:W-:Y:S01]  /*0f40*/  VIADD R190, R185.reuse, 0x36400 ;  /* 0x00036400b9be7836 */ /* 0x040fe20000000000 */
[----:B------:R-:W-:Y:S01]  /*0f50*/  SHF.R.S32.HI R198, RZ, 0x3, R198 ;  /* 0x00000003ffc67819 */ /* 0x000fe200000114c6 */
[----:B------:R-:W-:Y:S01]  /*0f60*/  VIADD R186, R185, 0x36440 ;  /* 0x00036440b9ba7836 */ /* 0x000fe20000000000 */
[----:B------:R-:W-:Y:S01]  /*0f70*/  SHF.R.S32.HI R210, RZ, 0x1f, R196 ;  /* 0x0000001fffd27819 */ /* 0x000fe200000114c4 */
[----:B------:R-:W-:Y:S01]  /*0f80*/  IMAD.IADD R13, R12, 0x1, -R13 ;  /* 0x000000010c0d7824 */ /* 0x000fe200078e0a0d */
[----:B------:R-:W-:Y:S01]  /*0f90*/  SHF.R.S32.HI R209, RZ, 0x1f, R195 ;  /* 0x0000001fffd17819 */ /* 0x000fe200000114c3 */
[----:B------:R-:W-:Y:S01]  /*0fa0*/  IMAD R22, R6, 0x10, R3 ;  /* 0x0000001006167824 */ /* 0x000fe200078e0203 */
[----:B------:R-:W-:Y:S01]  /*0fb0*/  SHF.R.S32.HI R208, RZ, 0x1f, R194 ;  /* 0x0000001fffd07819 */ /* 0x000fe200000114c2 */
[----:B------:R-:W-:Y:S01]  /*0fc0*/  IMAD.IADD R0, R199, 0x1, -R0 ;  /* 0x00000001c7007824 */ /* 0x000fe200078e0a00 */
[----:B------:R-:W-:Y:S01]  /*0fd0*/  SHF.R.S32.HI R207, RZ, 0x1f, R193 ;  /* 0x0000001fffcf7819 */ /* 0x000fe200000114c1 */
[C---:B------:R-:W-:Y:S01]  /*0fe0*/  @P2 VIADD R186, R190.reuse, 0xffffffc0 ;  /* 0xffffffc0beba2836 */ /* 0x040fe20000000000 */
[----:B------:R-:W-:Y:S01]  /*0ff0*/  SHF.R.S32.HI R206, RZ, 0x1f, R192 ;  /* 0x0000001fffce7819 */ /* 0x000fe200000114c0 */
[----:B------:R-:W-:Y:S01]  /*1000*/  IMAD.IADD R190, R190, 0x1, R187 ;  /* 0x00000001bebe7824 */ /* 0x000fe200078e02bb */
[----:B------:R-:W-:Y:S01]  /*1010*/  SHF.R.S32.HI R205, RZ, 0x1f, R201 ;  /* 0x0000001fffcd7819 */ /* 0x000fe200000114c9 */
[----:B------:R-:W-:Y:S01]  /*1020*/  IMAD.MOV.U32 R7, RZ, RZ, R15 ;  /* 0x000000ffff077224 */ /* 0x000fe200078e000f */
[----:B------:R-:W-:Y:S01]  /*1030*/  SHF.R.S32.HI R204, RZ, 0x1f, R200 ;  /* 0x0000001fffcc7819 */ /* 0x000fe200000114c8 */
[----:B------:R-:W-:-:S02]  /*1040*/  IMAD.MOV.U32 R2, RZ, RZ, RZ ;  /* 0x000000ffff027224 */ /* 0x000fc400078e00ff */
[----:B------:R-:W-:Y:S02]  /*1050*/  IMAD.SHL.U32 R184, R0, 0x100, RZ ;  /* 0x0000010000b87824 */ /* 0x000fe400078e00ff */
[----:B------:R-:W-:Y:S02]  /*1060*/  IMAD R191, R13, 0x8, R22 ;  /* 0x000000080dbf7824 */ /* 0x000fe400078e0216 */
[----:B------:R-:W-:-:S07]  /*1070*/  IMAD.IADD R187, R187, 0x1, R186 ;  /* 0x00000001bbbb7824 */ /* 0x000fce00078e02ba */
.L_x_8580:
[----:B012---:R-:W0:Y:S01]  /*1080*/  LDC.64 R4, c[0x0][0xd88] ;  /* 0x00036200ff047b82 */ /* 0x007e220000000a00 */
[----:B------:R-:W-:Y:S01]  /*1090*/  ULDC.64 UR8, c[0x0][0xb20] ;  /* 0x0002c80000087ab9 */ /* 0x000fe20000000a00 */
[----:B------:R-:W-:-:S06]  /*10a0*/  ULDC.64 UR10, c[0x0][0xb10] ;  /* 0x0002c400000a7ab9 */ /* 0x000fcc0000000a00 */
[----:B------:R-:W1:Y:S08]  /*10b0*/  LDC R188, c[0x0][0x288] ;  /* 0x0000a200ffbc7b82 */ /* 0x000e700000000800 */
[----:B------:R-:W2:Y:S01]  /*10c0*/  LDC.64 R10, c[0x0][0x418] ;  /* 0x00010600ff0a7b82 */ /* 0x000ea20000000a00 */
[----:B0-----:R-:W-:-:S07]  /*10d0*/  IMAD.WIDE R4, R7, 0x4, R4 ;  /* 0x0000000407047825 */ /* 0x001fce00078e0204 */
[----:B------:R-:W0:Y:S01]  /*10e0*/  LDC R0, c[0x0][0x424] ;  /* 0x00010900ff007b82 */ /* 0x000e220000000800 */
[----:B---3--:R-:W3:Y:S01]  /*10f0*/  LDG.E R4, desc[UR44][R4.64] ;  /* 0x0000002c04047981 */ /* 0x008ee2000c1e1900 */
[----:B------:R-:W-:Y:S01]  /*1100*/  UISETP.NE.U32.AND UP0, UPT, UR8, URZ, UPT ;  /* 0x0000003f0800728c */ /* 0x000fe2000bf05070 */
[----:B----4-:R-:W-:Y:S01]  /*1110*/  IMAD.MOV.U32 R8, RZ, RZ, RZ ;  /* 0x000000ffff087224 */ /* 0x010fe200078e00ff */
[----:B------:R-:W-:-:S04]  /*1120*/  UISETP.NE.U32.AND UP1, UPT, UR10, URZ, UPT ;  /* 0x0000003f0a00728c */ /* 0x000fc8000bf25070 */
[----:B------:R-:W4:Y:S01]  /*1130*/  LDC R189, c[0x0][0x2f0] ;  /* 0x0000bc00ffbd7b82 */ /* 0x000f220000000800 */
[----:B------:R-:W-:Y:S02]  /*1140*/  UISETP.NE.AND.EX UP0, UPT, UR9, URZ, UPT, UP0 ;  /* 0x0000003f0900728c */ /* 0x000fe4000bf05300 */
[----:B------:R-:W-:-:S04]  /*1150*/  UISETP.NE.AND.EX UP1, UPT, UR11, URZ, UPT, UP1 ;  /* 0x0000003f0b00728c */ /* 0x000fc8000bf25310 */
[----:B------:R-:W-:Y:S02]  /*1160*/  PLOP3.LUT P0, PT, PT, PT, UP0, 0x80, 0x0 ;  /* 0x000000000000781c */ /* 0x000fe40003f0f008 */
[----:B------:R-:W-:Y:S02]  /*1170*/  PLOP3.LUT P2, PT, PT, PT, UP1, 0x80, 0x0 ;  /* 0x000000000000781c */ /* 0x000fe40003f4f018 */
[----:B---3--:R-:W-:-:S13]  /*1180*/  R2UR UR41, R4 ;  /* 0x00000000042972ca */ /* 0x008fda00000e0000 */
        /* <DEDUP_REMOVED lines=10> */
[----:B------:R3:W5:Y:S04]  /*1230*/  @P0 LDG.E R8, desc[UR44][R4.64] ;  /* 0x0000002c04080981 */ /* 0x000768000c1e1900 */
[----:B-1----:R3:W5:Y:S01]  /*1240*/  @P2 LDG.E R188, desc[UR44][R6.64] ;  /* 0x0000002c06bc2981 */ /* 0x002762000c1e1900 */
[----:B--2---:R-:W-:Y:S01]  /*1250*/  ISETP.NE.U32.AND P0, PT, R10, RZ, PT ;  /* 0x000000ff0a00720c */ /* 0x004fe20003f05070 */
[----:B------:R-:W-:Y:S01]  /*1260*/  UMOV UR39, UR6 ;  /* 0x0000000600277c82 */ /* 0x000fe20008000000 */
[----:B------:R-:W-:Y:S02]  /*1270*/  ISETP.NE.U32.AND P1, PT, RZ, UR8, PT ;  /* 0x00000008ff007c0c */ /* 0x000fe4000bf25070 */
[----:B------:R-:W-:-:S02]  /*1280*/  ISETP.NE.AND.EX P0, PT, R11, RZ, PT, P0 ;  /* 0x000000ff0b00720c */ /* 0x000fc40003f05300 */
[----:B------:R-:W-:Y:S02]  /*1290*/  ISETP.NE.AND.EX P1, PT, RZ, UR9, PT, P1 ;  /* 0x00000009ff007c0c */ /* 0x000fe4000bf25310 */
[----:B0-----:R-:W-:Y:S01]  /*12a0*/  SEL R0, R0, 0x1, P0 ;  /* 0x0000000100007807 */ /* 0x001fe20000000000 */
[----:B---34-:R-:W-:Y:S10]  /*12b0*/  @P2 BRA `(.L_x_8530) ;  /* 0x00000000002c2947 */ /* 0x018ff40003800000 */
        /* <DEDUP_REMOVED lines=8> */
[----:B-----5:R-:W2:Y:S04]  /*1340*/  LDG.E R188, desc[UR44][R4.64] ;  /* 0x0000002c04bc7981 */ /* 0x020ea8000c1e1900 */
[----:B------:R-:W2:Y:S02]  /*1350*/  LDG.E R3, desc[UR44][R4.64+0x4] ;  /* 0x0000042c04037981 */ /* 0x000ea4000c1e1900 */
[----:B--2---:R-:W-:-:S07]  /*1360*/  IMAD.IADD R188, R3, 0x1, -R188 ;  /* 0x0000000103bc7824 */ /* 0x004fce00078e0abc */
.L_x_8530:
[----:B------:R-:W-:Y:S01]  /*1370*/  IMAD R189, R0, R189, RZ ;  /* 0x000000bd00bd7224 */ /* 0x000fe200078e02ff */
[----:B------:R-:W-:Y:S06]  /*1380*/  @!P1 BRA `(.L_x_8531) ;  /* 0x0000000000189947 */ /* 0x000fec0003800000 */
[----:B------:R-:W-:-:S04]  /*1390*/  ULEA UR4, UP0, UR41, UR8, 0x2 ;  /* 0x0000000829047291 */ /* 0x000fc8000f80103f */
[----:B------:R-:W-:Y:S02]  /*13a0*/  ULEA.HI.X UR6, UR41, UR9, UR40, 0x2, UP0 ;  /* 0x0000000929067291 */ /* 0x000fe400080f1428 */
[----:B------:R-:W-:-:S04]  /*13b0*/  IMAD.U32 R4, RZ, RZ, UR4 ;  /* 0x00000004ff047e24 */ /* 0x000fc8000f8e00ff */
[----:B------:R-:W-:-:S05]  /*13c0*/  IMAD.U32 R5, RZ, RZ, UR6 ;  /* 0x00000006ff057e24 */ /* 0x000fca000f8e00ff */
[----:B------:R0:W5:Y:S01]  /*13d0*/  LDG.E R189, desc[UR44][R4.64] ;  /* 0x0000002c04bd7981 */ /* 0x000162000c1e1900 */
[----:B------:R-:W-:Y:S05]  /*13e0*/  BRA `(.L_x_8532) ;  /* 0x00000000002c7947 */ /* 0x000fea0003800000 */
.L_x_8531:
        /* <DEDUP_REMOVED lines=9> */
[----:B------:R-:W2:Y:S02]  /*1480*/  LDG.E R0, desc[UR44][R4.64+0x4] ;  /* 0x0000042c04007981 */ /* 0x000ea4000c1e1900 */
[----:B--2---:R-:W-:-:S07]  /*1490*/  IMAD.IADD R189, R0, 0x1, -R189 ;  /* 0x0000000100bd7824 */ /* 0x004fce00078e0abd */
.L_x_8532:
[----:B------:R-:W-:Y:S01]  /*14a0*/  UISETP.NE.AND UP0, UPT, UR43, 0x1, UPT ;  /* 0x000000012b00788c */ /* 0x000fe2000bf05270 */
[----:B-----5:R-:W-:Y:S01]  /*14b0*/  IMAD.IADD R189, R189, 0x1, -R8 ;  /* 0x00000001bdbd7824 */ /* 0x020fe200078e0a08 */
[----:B------:R-:W-:-:S03]  /*14c0*/  USHF.L.U32 UR38, UR5, 0x6, URZ ;  /* 0x0000000605267899 */ /* 0x000fc6000800063f */
[----:B------:R-:W-:Y:S01]  /*14d0*/  VIADD R0, R189, 0x3f ;  /* 0x0000003fbd007836 */ /* 0x000fe20000000000 */
[----:B------:R-:W-:-:S04]  /*14e0*/  PLOP3.LUT P0, PT, PT, PT, UP0, 0x80, 0x0 ;  /* 0x000000000000781c */ /* 0x000fc80003f0f008 */
[----:B------:R-:W-:-:S04]  /*14f0*/  SHF.R.S32.HI R3, RZ, 0x1f, R0 ;  /* 0x0000001fff037819 */ /* 0x000fc80000011400 */
[----:B------:R-:W-:-:S04]  /*1500*/  LEA.HI R3, R3, R0, RZ, 0x6 ;  /* 0x0000000003037211 */ /* 0x000fc800078f30ff */
[----:B0-----:R-:W-:Y:S01]  /*1510*/  SHF.R.S32.HI R5, RZ, 0x6, R3 ;  /* 0x00000006ff057819 */ /* 0x001fe20000011403 */
[----:B------:R-:W-:Y:S06]  /*1520*/  @!P0 BRA `(.L_x_8533) ;  /* 0x0000001c003c8947 */ /* 0x000fec0003800000 */
[----:B------:R-:W0:Y:S01]  /*1530*/  LDC R0, c[0x0][0x448] ;  /* 0x00011200ff007b82 */ /* 0x000e220000000800 */
[----:B------:R-:W-:Y:S01]  /*1540*/  UIADD3 UR4, UR38, 0x3f, URZ ;  /* 0x0000003f26047890 */ /* 0x000fe2000fffe03f */
[----:B------:R-:W-:Y:S01]  /*1550*/  IADD3 R189, R189, 0x40, -R188 ;  /* 0x00000040bdbd7810 */ /* 0x000fe20007ffe8bc */
        /* <DEDUP_REMOVED lines=62> */
[----:B------:R-:W-:Y:S01]  /*1940*/  CS2R R38, SRZ ;  /* 0x0000000000267805 */ /* 0x000fe2000001ff00 */
[----:B------:R-:W-:Y:S01]  /*1950*/  IMAD.MOV.U32 R169, RZ, RZ, RZ ;  /* 0x000000ffffa97224 */ /* 0x000fe200078e00ff */
[----:B------:R-:W-:-:S02]  /*1960*/  CS2R R172, SRZ ;  /* 0x0000000000ac7805 */ /* 0x000fc4000001ff00 */
[----:B------:R-:W-:Y:S02]  /*1970*/  CS2R R34, SRZ ;  /* 0x0000000000227805 */ /* 0x000fe4000001ff00 */
[----:B-1----:R-:W-:Y:S01]  /*1980*/  @P0 SHF.R.U32.HI R0, RZ, R4, R3 ;  /* 0x00000004ff000219 */ /* 0x002fe20000011603 */
[----:B------:R-:W-:Y:S01]  /*1990*/  IMAD.MOV.U32 R31, RZ, RZ, RZ ;  /* 0x000000ffff1f7224 */ /* 0x000fe200078e00ff */
[----:B------:R-:W-:Y:S02]  /*19a0*/  PLOP3.LUT P0, PT, PT, PT, PT, 0x80, 0x0 ;  /* 0x000000000000781c */ /* 0x000fe40003f0f070 */
[----:B------:R-:W-:Y:S02]  /*19b0*/  CS2R R10, SRZ ;  /* 0x00000000000a7805 */ /* 0x000fe4000001ff00 */
[----:B------:R-:W-:Y:S01]  /*19c0*/  CS2R R174, SRZ ;  /* 0x0000000000ae7805 */ /* 0x000fe2000001ff00 */
[----:B------:R-:W-:Y:S02]  /*19d0*/  IMAD.IADD R0, R189, 0x1, R0 ;  /* 0x00000001bd007824 */ /* 0x000fe400078e0200 */
[----:B------:R-:W-:-:S02]  /*19e0*/  IMAD.MOV.U32 R27, RZ, RZ, RZ ;  /* 0x000000ffff1b7224 */ /* 0x000fc400078e00ff */
[----:B------:R-:W-:Y:S01]  /*19f0*/  IMAD.MOV.U32 R9, RZ, RZ, RZ ;  /* 0x000000ffff097224 */ /* 0x000fe200078e00ff */
[----:B------:R-:W-:Y:S01]  /*1a00*/  SHF.R.S32.HI R3, RZ, 0x1f, R0 ;  /* 0x0000001fff037819 */ /* 0x000fe20000011400 */
[----:B------:R-:W-:-:S03]  /*1a10*/  IMAD.MOV.U32 R20, RZ, RZ, RZ ;  /* 0x000000ffff147224 */ /* 0x000fc600078e00ff */
[----:B------:R-:W-:Y:S01]  /*1a20*/  LEA.HI R3, R3, R0, RZ, 0x6 ;  /* 0x0000000003037211 */ /* 0x000fe200078f30ff */
[----:B------:R-:W-:-:S03]  /*1a30*/  IMAD.MOV.U32 R0, RZ, RZ, RZ ;  /* 0x000000ffff007224 */ /* 0x000fc600078e00ff */
[----:B------:R-:W-:Y:S01]  /*1a40*/  SHF.R.S32.HI R4, RZ, 0x6, R3 ;  /* 0x00000006ff047819 */ /* 0x000fe20000011403 */
[----:B------:R-:W-:-:S03]  /*1a50*/  IMAD.MOV.U32 R3, RZ, RZ, RZ ;  /* 0x000000ffff037224 */ /* 0x000fc600078e00ff */
[----:B------:R-:W-:-:S04]  /*1a60*/  VIMNMX R4, R5, R4, PT ;  /* 0x0000000405047248 */ /* 0x000fc80003fe0100 */
        /* <DEDUP_REMOVED lines=64> */
.L_x_8536:
        /* <DEDUP_REMOVED lines=172> */
.L_x_8535:
[----:B------:R-:W-:Y:S01]  /*2930*/  BAR.SYNC.DEFER_BLOCKING 0xe, 0x100 ;  /* 0x0384000000007b1d */ /* 0x000fe20000010000 */
[C---:B01----:R-:W-:Y:S01]  /*2940*/  IMAD R0, R2.reuse, 0x40, R22 ;  /* 0x0000004002007824 */ /* 0x043fe200078e0216 */
[----:B------:R-:W-:Y:S01]  /*2950*/  PLOP3.LUT P0, PT, PT, PT, PT, 0x8, 0x0 ;  /* 0x000000000000781c */ /* 0x000fe20003f0e170 */
[----:B------:R-:W-:Y:S02]  /*2960*/  VIADD R4, R2, 0x1 ;  /* 0x0000000102047836 */ /* 0x000fe40000000000 */
[----:B------:R-:W-:Y:S02]  /*2970*/  IMAD R17, R0, 0x4, R17 ;  /* 0x0000000400117824 */ /* 0x000fe400078e0211 */
[----:B------:R-:W-:Y:S01]  /*2980*/  IMAD.MOV.U32 R19, RZ, RZ, RZ ;  /* 0x000000ffff137224 */ /* 0x000fe200078e00ff */
[----:B------:R-:W-:-:S04]  /*2990*/  ISETP.NE.AND P1, PT, R4, 0x2, PT ;  /* 0x000000020400780c */ /* 0x000fc80003f25270 */
[----:B------:R-:W-:-:S04]  /*29a0*/  SEL R3, RZ, 0x1, P1 ;  /* 0x00000001ff037807 */ /* 0x000fc80000800000 */
[----:B------:R-:W-:Y:S01]  /*29b0*/  LOP3.LUT R16, R16, R3, RZ, 0x3c, !PT ;  /* 0x0000000310107212 */ /* 0x000fe200078e3cff */
[----:B------:R-:W-:Y:S01]  /*29c0*/  IMAD.MOV.U32 R3, RZ, RZ, RZ ;  /* 0x000000ffff037224 */ /* 0x000fe200078e00ff */
        /* <DEDUP_REMOVED lines=130> */
[----:B------:R-:W-:Y:S01]  /*31f0*/  SEL R2, R4, RZ, P1 ;  /* 0x000000ff04027207 */ /* 0x000fe20000800000 */
[----:B------:R-:W-:Y:S06]  /*3200*/  BAR.ARV 0xf, 0x100 ;  /* 0x03c4000000007b1d */ /* 0x000fec0000002000 */
[----:B------:R-:W-:Y:S05]  /*3210*/  BRA `(.L_x_8534) ;  /* 0x000000a800487947 */ /* 0x000fea0003800000 */
.L_x_8533:
        /* <DEDUP_REMOVED lines=24> */
[----:B0-----:R-:W-:Y:S02]  /*33a0*/  ISETP.NE.AND P0, PT, R0, 0x1, PT ;  /* 0x000000010000780c */ /* 0x001fe40003f05270 */
        /* <DEDUP_REMOVED lines=12> */
[----:B------:R-:W0:Y:S01]  /*3470*/  @P0 LDC R0, c[0x0][0x44c] ;  /* 0x00011300ff000b82 */ /* 0x000e220000000800 */
[----:B------:R-:W-:-:S02]  /*3480*/  CS2R R42, SRZ ;  /* 0x00000000002a7805 */ /* 0x000fc4000001ff00 */
[----:B------:R-:W-:Y:S02]  /*3490*/  CS2R R92, SRZ ;  /* 0x00000000005c7805 */ /* 0x000fe4000001ff00 */
        /* <DEDUP_REMOVED lines=24> */
[----:B------:R-:W-:Y:S01]  /*3620*/  CS2R R38, SRZ ;  /* 0x0000000000267805 */ /* 0x000fe2000001ff00 */
[----:B------:R-:W-:Y:S01]  /*3630*/  IMAD.U32 R0, RZ, RZ, UR4 ;  /* 0x00000004ff007e24 */ /* 0x000fe2000f8e00ff */
[----:B------:R-:W-:Y:S01]  /*3640*/  CS2R R172, SRZ ;  /* 0x0000000000ac7805 */ /* 0x000fe2000001ff00 */
[----:B------:R-:W-:Y:S01]  /*3650*/  IMAD.MOV.U32 R169, RZ, RZ, RZ ;  /* 0x000000ffffa97224 */ /* 0x000fe200078e00ff */
[----:B------:R-:W-:-:S02]  /*3660*/  CS2R R34, SRZ ;  /* 0x0000000000227805 */ /* 0x000fc4000001ff00 */
[----:B-1----:R-:W-:Y:S01]  /*3670*/  @P0 SHF.R.U32.HI R0, RZ, R4, R3 ;  /* 0x00000004ff000219 */ /* 0x002fe20000011603 */
[----:B------:R-:W-:Y:S01]  /*3680*/  IMAD.MOV.U32 R31, RZ, RZ, RZ ;  /* 0x000000ffff1f7224 */ /* 0x000fe200078e00ff */
[----:B------:R-:W-:Y:S02]  /*3690*/  PLOP3.LUT P0, PT, PT, PT, PT, 0x80, 0x0 ;  /* 0x000000000000781c */ /* 0x000fe40003f0f070 */
[----:B------:R-:W-:Y:S02]  /*36a0*/  CS2R R10, SRZ ;  /* 0x00000000000a7805 */ /* 0x000fe4000001ff00 */
[----:B------:R-:W-:Y:S01]  /*36b0*/  CS2R R174, SRZ ;  /* 0x0000000000ae7805 */ /* 0x000fe2000001ff00 */
[----:B------:R-:W-:Y:S02]  /*36c0*/  IMAD.IADD R0, R7, 0x1, R0 ;  /* 0x0000000107007824 */ /* 0x000fe400078e0200 */
[----:B------:R-:W-:Y:S02]  /*36d0*/  IMAD.MOV.U32 R27, RZ, RZ, RZ ;  /* 0x000000ffff1b7224 */ /* 0x000fe400078e00ff */
        /* <DEDUP_REMOVED lines=38> */
.L_x_8537:
        /* <DEDUP_REMOVED lines=9> */
.L_x_8727:
[----:B------:R-:W-:Y:S05]  /*39d0*/  @!P0 BRA `(.L_x_8539) ;  /* 0x0000000000048947 */ /* 0x000fea0003800000 */
[----:B------:R-:W-:Y:S01]  /*39e0*/  BPT.TRAP 0x1 ;  /* 0x000000040000795c */ /* 0x000fe20000300000 */
.L_x_8539:
[----:B------:R-:W-:Y:S01]  /*39f0*/  IMAD R5, R2, 0x8, R17 ;  /* 0x0000000802057824 */ /* 0x000fe200078e0211 */
[----:B------:R-:W-:-:S04]  /*3a00*/  SHF.L.U32 R8, R16, 0x1f, RZ ;  /* 0x0000001f10087819 */ /* 0x000fc800000006ff */
[----:B------:R1:W2:Y:S01]  /*3a10*/  SYNCS.PHASECHK.TRANS64.TRYWAIT P1, [R5+URZ+0x38830], R8 ;  /* 0x03883008050075a7 */ /* 0x0002a2000802017f */
[----:B------:R-:W-:Y:S05]  /*3a20*/  @!P0 BRA `(.L_x_8540) ;  /* 0x0000000000048947 */ /* 0x000fea0003800000 */
[----:B------:R-:W-:Y:S01]  /*3a30*/  BPT.TRAP 0x1 ;  /* 0x000000040000795c */ /* 0x000fe20000300000 */
.L_x_8540:
[----:B------:R-:W-:-:S05]  /*3a40*/  VIADD R0, R17, 0x22400 ;  /* 0x0002240011007836 */ /* 0x000fca0000000000 */
[----:B------:R-:W-:-:S04]  /*3a50*/  SHF.R.U32.HI R0, RZ, 0x4, R0 ;  /* 0x00000004ff007819 */ /* 0x000fc80000011600 */
[----:B------:R-:W-:Y:S01]  /*3a60*/  LOP3.LUT R0, R0, 0x3fff, RZ, 0xc0, !PT ;  /* 0x00003fff00007812 */ /* 0x000fe200078ec0ff */
[----:B--2---:R-:W-:Y:S06]  /*3a70*/  @P1 BRA `(.L_x_8541) ;  /* 0x0000000000081947 */ /* 0x004fec0003800000 */
[----:B------:R-:W2:Y:S02]  /*3a80*/  SYNCS.PHASECHK.TRANS64.TRYWAIT P1, [R5+URZ+0x38830], R8 ;  /* 0x03883008050075a7 */ /* 0x000ea4000802017f */
[----:B--2---:R-:W-:Y:S05]  /*3a90*/  @!P1 BRA `(.L_x_8542) ;  /* 0x0000015000dc9947 */ /* 0x004fea0003800000 */
.L_x_8541:
        /* <DEDUP_REMOVED lines=40> */
.L_x_8728:
[----:B------:R-:W-:Y:S05]  /*3d20*/  @!P0 BRA `(.L_x_8544) ;  /* 0x0000000000048947 */ /* 0x000fea0003800000 */
[----:B------:R-:W-:Y:S01]  /*3d30*/  BPT.TRAP 0x1 ;  /* 0x000000040000795c */ /* 0x000fe20000300000 */
.L_x_8544:
[----:B------:R4:W0:Y:S01]  /*3d40*/  SYNCS.PHASECHK.TRANS64.TRYWAIT P1, [R5+URZ+0x38850], R8 ;  /* 0x03885008050075a7 */ /* 0x000822000802017f */
[----:B------:R-:W-:Y:S05]  /*3d50*/  @!P0 BRA `(.L_x_8545) ;  /* 0x0000000000048947 */ /* 0x000fea0003800000 */
[----:B------:R-:W-:Y:S01]  /*3d60*/  BPT.TRAP 0x1 ;  /* 0x000000040000795c */ /* 0x000fe20000300000 */
.L_x_8545:
        /* <DEDUP_REMOVED lines=12> */
.L_x_8546:
        /* <DEDUP_REMOVED lines=17> */
[----:B------:R-:W-:Y:S01]  /*3f40*/  ULDC UR28, c[0x0][0xa80] ;  /* 0x0002a000001c7ab9 */ /* 0x000fe20000000800 */
[----:B------:R-:W1:Y:S01]  /*3f50*/  S2R R56, SR_TID.X ;  /* 0x0000000000387919 */ /* 0x000e620000002100 */
[----:B------:R-:W-:Y:S01]  /*3f60*/  IMAD R217, R2, 0x1000, R19 ;  /* 0x0000100002d97824 */ /* 0x000fe200078e0213 */
[----:B------:R-:W-:-:S03]  /*3f70*/  UMOV UR7, 0x40000040 ;  /* 0x4000004000077882 */ /* 0x000fc60000000000 */
[----:B------:R-:W-:Y:S01]  /*3f80*/  VIADD R219, R217, 0x80 ;  /* 0x00000080d9db7836 */ /* 0x000fe20000000000 */
        /* <DEDUP_REMOVED lines=296> */
[----:B------:R-:W-:-:S04]  /*5210*/  SEL R8, R8, 0xf80, P1 ;  /* 0x00000f8008087807 */ /* 0x000fc80000800000 */
        /* <DEDUP_REMOVED lines=10> */
[----:B------:R-:W0:Y:S02]  /*52c0*/  LDC R6, c[0x0][0x448] ;  /* 0x00011200ff067b82 */ /* 0x000e240000000800 */
[----:B0-----:R-:W-:Y:S01]  /*52d0*/  ISETP.NE.AND P1, PT, R6, 0x1, PT ;  /* 0x000000010600780c */ /* 0x001fe20003f25270 */
[----:B------:R-:W-:-:S12]  /*52e0*/  VIADD R6, R191, UR38 ;  /* 0x00000026bf067c36 */ /* 0x000fd80008000000 */
[----:B------:R-:W0:Y:S08]  /*52f0*/  @P1 LDC R7, c[0x0][0x44c] ;  /* 0x00011300ff071b82 */ /* 0x000e300000000800 */
[----:B------:R-:W1:Y:S01]  /*5300*/  @P1 LDC R8, c[0x0][0x450] ;  /* 0x00011400ff081b82 */ /* 0x000e620000000800 */
[----:B0-----:R-:W-:-:S05]  /*5310*/  @P1 IMAD.HI.U32 R7, R6, R7, RZ ;  /* 0x0000000706071227 */ /* 0x001fca00078e00ff */
[----:B-1----:R-:W-:Y:S01]  /*5320*/  @P1 SHF.R.U32.HI R6, RZ, R8, R7 ;  /* 0x00000008ff061219 */ /* 0x002fe20000011607 */
[C---:B------:R-:W-:Y:S01]  /*5330*/  IMAD R8, R168.reuse, -0x40, R11 ;  /* 0xffffffc0a8087824 */ /* 0x040fe200078e020b */
[----:B------:R-:W-:Y:S02]  /*5340*/  WARPGROUP.DEPBAR.LE gsb0, 0x0 ;  /* 0x00008000000079c5 */ /* 0x000fe40000010000 */
[----:B------:R-:W-:Y:S01]  /*5350*/  WARPGROUP.ARRIVE ;  /* 0x00000000000079c5 */ /* 0x000fe20000000000 */
[----:B------:R-:W0:Y:S01]  /*5360*/  SHFL.IDX PT, R9, R6, RZ, 0x1c1f ;  /* 0x001c1fff06097589 */ /* 0x000e2200000e0000 */
[----:B------:R-:W-:Y:S01]  /*5370*/  IADD3 R7, R189, 0x1, R8 ;  /* 0x00000001bd077810 */ /* 0x000fe20007ffe008 */
[----:B------:R-:W-:Y:S01]  /*5380*/  VIADD R168, R168, 0xfffffffe ;  /* 0xfffffffea8a87836 */ /* 0x000fe20000000000 */
[----:B------:R-:W-:Y:S01]  /*5390*/  IADD3 R8, -R18, R8, R189 ;  /* 0x0000000812087210 */ /* 0x000fe20007ffe1bd */
[----:B------:R-:W1:Y:S01]  /*53a0*/  SHFL.IDX PT, R6, R6, 0x1, 0x1c1f ;  /* 0x003c1f0006067f89 */ /* 0x000e6200000e0000 */
[----:B------:R-:W-:Y:S01]  /*53b0*/  HGMMA.64x64x16.F32 R24, gdesc[UR24], R24, gsb0 ;  /* 0x00e00000181879f0 */ /* 0x000fe20008000818 */
[----:B------:R-:W-:-:S02]  /*53c0*/  IADD3 R7, -R188, R7, -R18 ;  /* 0x00000007bc077210 */ /* 0x000fc40007ffe912 */
[----:B------:R-:W-:Y:S02]  /*53d0*/  R2UR UR31, R168 ;  /* 0x00000000a81f72ca */ /* 0x000fe400000e0000 */
[----:B0-----:R-:W-:-:S04]  /*53e0*/  VIADDMNMX R9, R9, R7, R8, PT ;  /* 0x0000000709097246 */ /* 0x001fc80003800108 */
[C---:B------:R-:W-:Y:S02]  /*53f0*/  ISETP.GT.AND P2, PT, R9.reuse, RZ, PT ;  /* 0x000000ff0900720c */ /* 0x040fe40003f44270 */
[C---:B------:R-:W-:Y:S02]  /*5400*/  ISETP.GT.AND P3, PT, R9.reuse, 0x1, PT ;  /* 0x000000010900780c */ /* 0x040fe40003f64270 */
[----:B------:R-:W-:Y:S02]  /*5410*/  ISETP.GT.AND P4, PT, R9, 0x8, PT ;  /* 0x000000080900780c */ /* 0x000fe40003f84270 */
[----:B-1----:R-:W-:-:S04]  /*5420*/  VIADDMNMX R8, R6, R7, R8, PT ;  /* 0x0000000706087246 */ /* 0x002fc80003800108 */
[----:B------:R-:W-:Y:S01]  /*5430*/  ISETP.GT.AND P5, PT, R8, 0x28, PT ;  /* 0x000000280800780c */ /* 0x000fe20003fa4270 */
[----:B------:R-:W-:Y:S02]  /*5440*/  WARPGROUP.DEPBAR.LE gsb0, 0x0 ;  /* 0x00008000000079c5 */ /* 0x000fe40000010000 */
        /* <DEDUP_REMOVED lines=44> */
[----:B------:R-:W-:Y:S01]  /*5710*/  FMUL.FTZ R55, R55, UR6 ;  /* 0x0000000637377c20 */ /* 0x000fe20008410000 */
[----:B------:R-:W2:Y:S01]  /*5720*/  MUFU.TANH R33, R33 ;  /* 0x0000002100217308 */ /* 0x000ea20000002400 */
[----:B0-----:R-:W-:-:S02]  /*5730*/  FSEL R13, R13, -INF , P2 ;  /* 0xff8000000d0d7808 */ /* 0x001fc40001000000 */
[----:B------:R-:W-:Y:S02]  /*5740*/  ISETP.GT.AND P2, PT, R9, 0x11, PT ;  /* 0x000000110900780c */ /* 0x000fe40003f44270 */
[----:B------:R-:W-:Y:S02]  /*5750*/  FMNMX.FTZ R21, R13, R20, !PT ;  /* 0x000000140d157209 */ /* 0x000fe40007810000 */
[----:B------:R-:W-:Y:S01]  /*5760*/  R2UR UR6, R217 ;  /* 0x00000000d90672ca */ /* 0x000fe200000e0000 */
        /* <DEDUP_REMOVED lines=40> */
[----:B------:R-:W-:Y:S01]  /*59f0*/  MUFU.TANH R41, R30 ;  /* 0x0000001e00297308 */ /* 0x000fe20000002400 */
[----:B--2---:R-:W-:Y:S02]  /*5a00*/  FSEL R36, R52, -INF , P3 ;  /* 0xff80000034247808 */ /* 0x004fe40001800000 */
[----:B------:R-:W-:Y:S02]  /*5a10*/  ISETP.GT.AND P3, PT, R8, 0x1, PT ;  /* 0x000000010800780c */ /* 0x000fe40003f64270 */
[----:B------:R-:W-:-:S03]  /*5a20*/  FMNMX.FTZ R40, R36, R9, !PT ;  /* 0x0000000924287209 */ /* 0x000fc60007810000 */
[----:B------:R-:W1:Y:S01]  /*5a30*/  MUFU.TANH R26, R26 ;  /* 0x0000001a001a7308 */ /* 0x000e620000002400 */
[----:B0-----:R-:W-:Y:S02]  /*5a40*/  FSEL R37, R53, -INF , P2 ;  /* 0xff80000035257808 */ /* 0x001fe40001000000 */
[----:B------:R-:W-:Y:S02]  /*5a50*/  ISETP.GT.AND P2, PT, R8, RZ, PT ;  /* 0x000000ff0800720c */ /* 0x000fe40003f44270 */
[----:B------:R-:W-:-:S03]  /*5a60*/  FMNMX.FTZ R40, R37, R40, !PT ;  /* 0x0000002825287209 */ /* 0x000fc60007810000 */
[----:B------:R-:W0:Y:S02]  /*5a70*/  MUFU.TANH R27, R27 ;  /* 0x0000001b001b7308 */ /* 0x000e240000002400 */
[----:B------:R-:W2:Y:S06]  /*5a80*/  SHFL.BFLY PT, R9, R40, 0x2, 0x1f ;  /* 0x0c401f0028097f89 */ /* 0x000eac00000e0000 */
[----:B------:R-:W3:Y:S01]  /*5a90*/  MUFU.TANH R31, R31 ;  /* 0x0000001f001f7308 */ /* 0x000ee20000002400 */
[----:B-1----:R-:W-:Y:S02]  /*5aa0*/  FSEL R26, R26, -INF , P2 ;  /* 0xff8000001a1a7808 */ /* 0x002fe40001000000 */
[----:B------:R-:W-:-:S05]  /*5ab0*/  ISETP.GT.AND P2, PT, R8, 0x9, PT ;  /* 0x000000090800780c */ /* 0x000fca0003f44270 */
[----:B------:R-:W1:Y:S01]  /*5ac0*/  MUFU.TANH R34, R34 ;  /* 0x0000002200227308 */ /* 0x000e620000002400 */
[----:B0-----:R-:W-:Y:S02]  /*5ad0*/  FSEL R27, R27, -INF , P3 ;  /* 0xff8000001b1b7808 */ /* 0x001fe40001800000 */
[----:B------:R-:W-:-:S05]  /*5ae0*/  ISETP.GT.AND P3, PT, R8, 0x10, PT ;  /* 0x000000100800780c */ /* 0x000fca0003f64270 */
[----:B------:R-:W0:Y:S01]  /*5af0*/  MUFU.TANH R35, R35 ;  /* 0x0000002300237308 */ /* 0x000e220000002400 */
[----:B---3--:R-:W-:Y:S02]  /*5b00*/  FSEL R31, R31, -INF , P2 ;  /* 0xff8000001f1f7808 */ /* 0x008fe40001000000 */
[----:B--2---:R-:W-:Y:S02]  /*5b10*/  FMNMX.FTZ R9, R40, R9, !PT ;  /* 0x0000000928097209 */ /* 0x004fe40007810000 */
[----:B------:R-:W-:-:S03]  /*5b20*/  ISETP.GT.AND P2, PT, R8, 0x11, PT ;  /* 0x000000110800780c */ /* 0x000fc60003f44270 */
[----:B------:R-:W2:Y:S01]  /*5b30*/  SHFL.BFLY PT, R30, R9, 0x1, 0x1f ;  /* 0x0c201f00091e7f89 */ /* 0x000ea200000e0000 */
        /* <DEDUP_REMOVED lines=8> */
[----:B------:R-:W-:Y:S02]  /*5bc0*/  ISETP.GT.AND P3, PT, R8, 0x21, PT ;  /* 0x000000210800780c */ /* 0x000fe40003f64270 */
[----:B--2---:R-:W-:-:S03]  /*5bd0*/  FMNMX.FTZ R7, R9, R30, !PT ;  /* 0x0000001e09077209 */ /* 0x004fc60007810000 */
[----:B------:R-:W2:Y:S01]  /*5be0*/  MUFU.TANH R43, R43 ;  /* 0x0000002b002b7308 */ /* 0x000ea20000002400 */
[----:B------:R-:W-:Y:S02]  /*5bf0*/  FSEL R30, R41, -INF , P4 ;  /* 0xff800000291e7808 */ /* 0x000fe40002000000 */
[----:B------:R-:W-:Y:S02]  /*5c00*/  FMNMX.FTZ R9, R26, R27, !PT ;  /* 0x0000001b1a097209 */ /* 0x000fe40007810000 */
[----:B------:R-:W-:Y:S02]  /*5c10*/  ISETP.GT.AND P4, PT, R8, 0x19, PT ;  /* 0x000000190800780c */ /* 0x000fe40003f84270 */
[----:B------:R-:W-:Y:S01]  /*5c20*/  FMNMX.FTZ R6, R30, R9, !PT ;  /* 0x000000091e067209 */ /* 0x000fe20007810000 */
[----:B------:R-:W3:Y:S01]  /*5c30*/  MUFU.TANH R42, R46 ;  /* 0x0000002e002a7308 */ /* 0x000ee20000002400 */
[----:B-1----:R-:W-:Y:S02]  /*5c40*/  FSEL R39, R39, -INF , P4 ;  /* 0xff80000027277808 */ /* 0x002fe40002000000 */
[----:B------:R-:W-:-:S02]  /*5c50*/  FMNMX.FTZ R9, R31, R6, !PT ;  /* 0x000000061f097209 */ /* 0x000fc40007810000 */
[----:B0-----:R-:W-:Y:S02]  /*5c60*/  FSEL R40, R40, -INF , P2 ;  /* 0xff80000028287808 */ /* 0x001fe40001000000 */
[----:B------:R-:W-:Y:S01]  /*5c70*/  FMNMX.FTZ R6, R34, R9, !PT ;  /* 0x0000000922067209 */ /* 0x000fe20007810000 */
[----:B------:R-:W0:Y:S01]  /*5c80*/  MUFU.TANH R47, R47 ;  /* 0x0000002f002f7308 */ /* 0x000e220000002400 */
[----:B--2---:R-:W-:Y:S01]  /*5c90*/  FSEL R41, R43, -INF , P3 ;  /* 0xff8000002b297808 */ /* 0x004fe20001800000 */
[----:B------:R-:W-:Y:S01]  /*5ca0*/  FMUL.FTZ R43, R7, UR28 ;  /* 0x0000001c072b7c20 */ /* 0x000fe20008410000 */
[----:B------:R-:W-:Y:S02]  /*5cb0*/  FMNMX.FTZ R9, R35, R6, !PT ;  /* 0x0000000623097209 */ /* 0x000fe40007810000 */
[----:B------:R-:W-:Y:S02]  /*5cc0*/  FSETP.NEU.FTZ.AND P3, PT, R7, -INF , PT ;  /* 0xff8000000700780b */ /* 0x000fe40003f7d000 */
[----:B------:R-:W-:Y:S01]  /*5cd0*/  FMNMX.FTZ R6, R38, R9, !PT ;  /* 0x0000000926067209 */ /* 0x000fe20007810000 */
[----:B------:R-:W1:Y:S01]  /*5ce0*/  MUFU.TANH R44, R50 ;  /* 0x00000032002c7308 */ /* 0x000e620000002400 */
[----:B------:R-:W-:-:S02]  /*5cf0*/  ISETP.GT.AND P4, PT, R8, 0x29, PT ;  /* 0x000000290800780c */ /* 0x000fc40003f84270 */
[----:B------:R-:W-:Y:S02]  /*5d00*/  FMNMX.FTZ R9, R39, R6, !PT ;  /* 0x0000000627097209 */ /* 0x000fe40007810000 */
[----:B---3--:R-:W-:Y:S02]  /*5d10*/  FSEL R42, R42, -INF , P5 ;  /* 0xff8000002a2a7808 */ /* 0x008fe40002800000 */
[----:B------:R-:W-:Y:S01]  /*5d20*/  FMNMX.FTZ R6, R40, R9, !PT ;  /* 0x0000000928067209 */ /* 0x000fe20007810000 */
[----:B------:R-:W2:Y:S01]  /*5d30*/  MUFU.TANH R45, R51 ;  /* 0x00000033002d7308 */ /* 0x000ea20000002400 */
[----:B------:R-:W-:Y:S02]  /*5d40*/  FSEL R48, R43, RZ, P3 ;  /* 0x000000ff2b307208 */ /* 0x000fe40001800000 */
[----:B------:R-:W-:Y:S02]  /*5d50*/  FMNMX.FTZ R9, R41, R6, !PT ;  /* 0x0000000629097209 */ /* 0x000fe40007810000 */
[----:B------:R-:W-:Y:S01]  /*5d60*/  ISETP.GT.AND P2, PT, R8, 0x30, PT ;  /* 0x000000300800780c */ /* 0x000fe20003f44270 */
[--C-:B------:R-:W-:Y:S01]  /*5d70*/  FFMA.FTZ R49, R10, UR28, -R48.reuse ;  /* 0x0000001c0a317c23 */ /* 0x100fe20008010830 */
[----:B0-----:R-:W-:Y:S01]  /*5d80*/  FSEL R43, R47, -INF , P4 ;  /* 0xff8000002f2b7808 */ /* 0x001fe20002000000 */
[----:B------:R-:W0:Y:S01]  /*5d90*/  MUFU.TANH R46, R54 ;  /* 0x00000036002e7308 */ /* 0x000e220000002400 */
[----:B------:R-:W-:Y:S01]  /*5da0*/  FMNMX.FTZ R6, R42, R9, !PT ;  /* 0x000000092a067209 */ /* 0x000fe20007810000 */
[--C-:B------:R-:W-:Y:S01]  /*5db0*/  FFMA.FTZ R169, R28, UR28, -R48.reuse ;  /* 0x0000001c1ca97c23 */ /* 0x100fe20008010830 */
[----:B------:R-:W-:Y:S01]  /*5dc0*/  ISETP.GT.AND P3, PT, R8, 0x31, PT ;  /* 0x000000310800780c */ /* 0x000fe20003f64270 */
[--C-:B------:R-:W-:Y:S01]  /*5dd0*/  FFMA.FTZ R170, R29, UR28, -R48.reuse ;  /* 0x0000001c1daa7c23 */ /* 0x100fe20008010830 */
[----:B-1----:R-:W-:Y:S01]  /*5de0*/  FSEL R44, R44, -INF , P2 ;  /* 0xff8000002c2c7808 */ /* 0x002fe20001000000 */
[--C-:B------:R-:W-:Y:S01]  /*5df0*/  FFMA.FTZ R171, R32, UR28, -R48.reuse ;  /* 0x0000001c20ab7c23 */ /* 0x100fe20008010830 */
[----:B------:R-:W-:Y:S01]  /*5e00*/  FMNMX.FTZ R9, R43, R6, !PT ;  /* 0x000000062b097209 */ /* 0x000fe20007810000 */
[----:B------:R-:W1:Y:S01]  /*5e10*/  MUFU.TANH R55, R55 ;  /* 0x0000003700377308 */ /* 0x000e620000002400 */
[----:B------:R-:W-:Y:S01]  /*5e20*/  ISETP.GT.AND P2, PT, R8, 0x38, PT ;  /* 0x000000380800780c */ /* 0x000fe20003f44270 */
[--C-:B------:R-:W-:Y:S01]  /*5e30*/  FFMA.FTZ R172, R33, UR28, -R48.reuse ;  /* 0x0000001c21ac7c23 */ /* 0x100fe20008010830 */
[----:B--2---:R-:W-:Y:S01]  /*5e40*/  FSEL R45, R45, -INF , P3 ;  /* 0xff8000002d2d7808 */ /* 0x004fe20001800000 */
[--C-:B------:R-:W-:Y:S01]  /*5e50*/  FFMA.FTZ R173, R36, UR28, -R48.reuse ;  /* 0x0000001c24ad7c23 */ /* 0x100fe20008010830 */
[----:B------:R-:W-:Y:S01]  /*5e60*/  FMNMX.FTZ R10, R44, R9, !PT ;  /* 0x000000092c0a7209 */ /* 0x000fe20007810000 */
[--C-:B------:R-:W-:Y:S01]  /*5e70*/  FFMA.FTZ R9, R11, UR28, -R48.reuse ;  /* 0x0000001c0b097c23 */ /* 0x100fe20008010830 */
[----:B------:R-:W-:Y:S01]  /*5e80*/  ISETP.GT.AND P3, PT, R8, 0x39, PT ;  /* 0x000000390800780c */ /* 0x000fe20003f64270 */
[----:B------:R2:W-:Y:S01]  /*5e90*/  MUFU.EX2 R6, R49 ;  /* 0x0000003100067308 */ /* 0x0005e20000000800 */
[----:B0-----:R-:W-:Y:S01]  /*5ea0*/  FSEL R46, R46, -INF , P2 ;  /* 0xff8000002e2e7808 */ /* 0x001fe20001000000 */
        /* <DEDUP_REMOVED lines=12> */
[----:B------:R-:W-:Y:S01]  /*5f70*/  FFMA.FTZ R21, R25, UR28, -R48 ;  /* 0x0000001c19157c23 */ /* 0x000fe20008010830 */
[----:B------:R-:W0:Y:S03]  /*5f80*/  MUFU.EX2 R9, R9 ;  /* 0x0000000900097308 */ /* 0x000e260000000800 */
[----:B--2---:R-:W1:Y:S05]  /*5f90*/  SHFL.BFLY PT, R49, R8, 0x2, 0x1f ;  /* 0x0c401f0008317f89 */ /* 0x004e6a00000e0000 */
[----:B------:R-:W-:Y:S08]  /*5fa0*/  MUFU.EX2 R10, R10 ;  /* 0x0000000a000a7308 */ /* 0x000ff00000000800 */
[----:B------:R-:W2:Y:S01]  /*5fb0*/  MUFU.EX2 R11, R11 ;  /* 0x0000000b000b7308 */ /* 0x000ea20000000800 */
[----:B0-----:R-:W-:Y:S01]  /*5fc0*/  F2FP.F16.F32.PACK_AB R152, R9, R6 ;  /* 0x000000060998723e */ /* 0x001fe200000000ff */
[----:B------:R-:W-:Y:S01]  /*5fd0*/  FADD.FTZ R9, R6, R9 ;  /* 0x0000000906097221 */ /* 0x000fe20000010000 */
[----:B------:R-:W-:-:S05]  /*5fe0*/  IMAD.U32 R6, RZ, RZ, UR38 ;  /* 0x00000026ff067e24 */ /* 0x000fca000f8e00ff */
[----:B------:R-:W-:Y:S01]  /*5ff0*/  MUFU.EX2 R12, R12 ;  /* 0x0000000c000c7308 */ /* 0x000fe20000000800 */
[----:B-1----:R-:W-:-:S05]  /*6000*/  FMNMX.FTZ R49, R8, R49, !PT ;  /* 0x0000003108317209 */ /* 0x002fca0007810000 */
[----:B------:R-:W0:Y:S02]  /*6010*/  SHFL.BFLY PT, R8, R49, 0x1, 0x1f ;  /* 0x0c201f0031087f89 */ /* 0x000e2400000e0000 */
[----:B------:R-:W1:Y:S01]  /*6020*/  MUFU.EX2 R13, R13 ;  /* 0x0000000d000d7308 */ /* 0x000e620000000800 */
[----:B--2---:R-:W-:Y:S01]  /*6030*/  F2FP.F16.F32.PACK_AB R154, R11, R10 ;  /* 0x0000000a0b9a723e */ /* 0x004fe200000000ff */
[----:B------:R-:W-:-:S04]  /*6040*/  FADD.FTZ R10, R10, R9 ;  /* 0x000000090a0a7221 */ /* 0x000fc80000010000 */
[----:B------:R-:W-:Y:S02]  /*6050*/  FADD.FTZ R11, R11, R10 ;  /* 0x0000000a0b0b7221 */ /* 0x000fe40000010000 */
[----:B------:R-:W-:Y:S08]  /*6060*/  MUFU.EX2 R14, R14 ;  /* 0x0000000e000e7308 */ /* 0x000ff00000000800 */
[----:B------:R-:W2:Y:S01]  /*6070*/  MUFU.EX2 R15, R15 ;  /* 0x0000000f000f7308 */ /* 0x000ea20000000800 */
[----:B-1----:R-:W-:Y:S01]  /*6080*/  F2FP.F16.F32.PACK_AB R156, R13, R12 ;  /* 0x0000000c0d9c723e */ /* 0x002fe200000000ff */
[----:B------:R-:W-:-:S04]  /*6090*/  FADD.FTZ R12, R12, R11 ;  /* 0x0000000b0c0c7221 */ /* 0x000fc80000010000 */
[----:B------:R-:W-:Y:S01]  /*60a0*/  FADD.FTZ R13, R13, R12 ;  /* 0x0000000c0d0d7221 */ /* 0x000fe20000010000 */
[----:B0-----:R-:W-:Y:S01]  /*60b0*/  FMNMX.FTZ R8, R49, R8, !PT ;  /* 0x0000000831087209 */ /* 0x001fe20007810000 */
[----:B------:R-:W-:Y:S03]  /*60c0*/  MUFU.EX2 R20, R20 ;  /* 0x0000001400147308 */ /* 0x000fe60000000800 */
[C---:B------:R-:W-:Y:S01]  /*60d0*/  FSETP.NEU.FTZ.AND P2, PT, R8.reuse, -INF , PT ;  /* 0xff8000000800780b */ /* 0x040fe20003f5d000 */
[----:B------:R-:W-:-:S04]  /*60e0*/  FMUL.FTZ R24, R8, UR28 ;  /* 0x0000001c08187c20 */ /* 0x000fc80008410000 */
[----:B------:R-:W0:Y:S01]  /*60f0*/  MUFU.EX2 R21, R21 ;  /* 0x0000001500157308 */ /* 0x000e220000000800 */
[----:B------:R-:W-:Y:S02]  /*6100*/  FSEL R25, R24, RZ, P2 ;  /* 0x000000ff18197208 */ /* 0x000fe40001000000 */
[----:B------:R-:W-:Y:S02]  /*6110*/  ISETP.NE.AND P2, PT, R56, RZ, PT ;  /* 0x000000ff3800720c */ /* 0x000fe40003f45270 */
[----:B--2---:R-:W-:Y:S01]  /*6120*/  F2FP.F16.F32.PACK_AB R158, R15, R14 ;  /* 0x0000000e0f9e723e */ /* 0x004fe200000000ff */
        /* <DEDUP_REMOVED lines=25> */
[----:B------:R-:W-:Y:S02]  /*62c0*/  @!P2 PRMT R5, RZ, 0x654, R5 ;  /* 0x00000654ff05a816 */ /* 0x000fe40000000005 */
        /* <DEDUP_REMOVED lines=25> */
[----:B------:R-:W4:Y:S01]  /*6460*/  MUFU.EX2 R212, R212 ;  /* 0x000000d400d47308 */ /* 0x000f220000000800 */
[----:B---3--:R-:W-:Y:S01]  /*6470*/  F2FP.F16.F32.PACK_AB R162, R170, R169 ;  /* 0x000000a9aaa2723e */ /* 0x008fe200000000ff */
[----:B------:R-:W-:-:S04]  /*6480*/  FADD.FTZ R169, R169, R20 ;  /* 0x00000014a9a97221 */ /* 0x000fc80000010000 */
[----:B------:R-:W-:Y:S02]  /*6490*/  FADD.FTZ R170, R170, R169 ;  /* 0x000000a9aaaa7221 */ /* 0x000fe40000010000 */
[----:B------:R-:W-:Y:S08]  /*64a0*/  MUFU.EX2 R211, R211 ;  /* 0x000000d300d37308 */ /* 0x000ff00000000800 */
[----:B------:R-:W3:Y:S01]  /*64b0*/  MUFU.EX2 R214, R214 ;  /* 0x000000d600d67308 */ /* 0x000ee20000000800 */
[----:B----4-:R-:W-:Y:S01]  /*64c0*/  F2FP.F16.F32.PACK_AB R161, R212, R183 ;  /* 0x000000b7d4a1723e */ /* 0x010fe200000000ff */
[----:B------:R-:W-:-:S04]  /*64d0*/  FADD.FTZ R183, R183, R182 ;  /* 0x000000b6b7b77221 */ /* 0x000fc80000010000 */
[----:B------:R-:W-:Y:S02]  /*64e0*/  FADD.FTZ R212, R212, R183 ;  /* 0x000000b7d4d47221 */ /* 0x000fe40000010000 */
[----:B------:R-:W-:Y:S08]  /*64f0*/  MUFU.EX2 R171, R171 ;  /* 0x000000ab00ab7308 */ /* 0x000ff00000000800 */
[----:B------:R-:W4:Y:S01]  /*6500*/  MUFU.EX2 R172, R172 ;  /* 0x000000ac00ac7308 */ /* 0x000f220000000800 */
[----:B---3--:R-:W-:Y:S01]  /*6510*/  F2FP.F16.F32.PACK_AB R163, R214, R211 ;  /* 0x000000d3d6a3723e */ /* 0x008fe200000000ff */
[----:B------:R-:W-:-:S04]  /*6520*/  FADD.FTZ R211, R211, R212 ;  /* 0x000000d4d3d37221 */ /* 0x000fc80000010000 */
[----:B------:R2:W-:Y:S01]  /*6530*/  STSM.16.M88.4 [R186], R160 ;  /* 0x000000a0ba007844 */ /* 0x0005e20000000200 */
[----:B------:R-:W-:Y:S01]  /*6540*/  FADD.FTZ R214, R214, R211 ;  /* 0x000000d3d6d67221 */ /* 0x000fe20000010000 */
[----:B------:R-:W-:Y:S08]  /*6550*/  MUFU.EX2 R173, R173 ;  /* 0x000000ad00ad7308 */ /* 0x000ff00000000800 */
[----:B------:R-:W3:Y:S01]  /*6560*/  MUFU.EX2 R174, R174 ;  /* 0x000000ae00ae7308 */ /* 0x000ee20000000800 */
[----:B----4-:R-:W-:Y:S01]  /*6570*/  F2FP.F16.F32.PACK_AB R164, R172, R171 ;  /* 0x000000abaca4723e */ /* 0x010fe200000000ff */
[----:B------:R-:W-:-:S04]  /*6580*/  FADD.FTZ R171, R171, R170 ;  /* 0x000000aaabab7221 */ /* 0x000fc80000010000 */
[----:B------:R-:W-:Y:S02]  /*6590*/  FADD.FTZ R172, R172, R171 ;  /* 0x000000abacac7221 */ /* 0x000fe40000010000 */
[----:B------:R-:W-:Y:S08]  /*65a0*/  MUFU.EX2 R213, R213 ;  /* 0x000000d500d57308 */ /* 0x000ff00000000800 */
[----:B------:R-:W4:Y:S01]  /*65b0*/  MUFU.EX2 R216, R216 ;  /* 0x000000d800d87308 */ /* 0x000f220000000800 */
[----:B---3--:R-:W-:-:S07]  /*65c0*/  F2FP.F16.F32.PACK_AB R166, R174, R173 ;  /* 0x000000adaea6723e */ /* 0x008fce00000000ff */
[----:B------:R-:W-:Y:S08]  /*65d0*/  MUFU.EX2 R215, R215 ;  /* 0x000000d700d77308 */ /* 0x000ff00000000800 */
[----:B------:R-:W3:Y:S01]  /*65e0*/  MUFU.EX2 R218, R218 ;  /* 0x000000da00da7308 */ /* 0x000ee20000000800 */
[----:B----4-:R-:W-:Y:S01]  /*65f0*/  F2FP.F16.F32.PACK_AB R165, R216, R213 ;  /* 0x000000d5d8a5723e */ /* 0x010fe200000000ff */
[----:B------:R-:W-:-:S04]  /*6600*/  FADD.FTZ R213, R213, R214 ;  /* 0x000000d6d5d57221 */ /* 0x000fc80000010000 */
[----:B------:R-:W-:Y:S01]  /*6610*/  FADD.FTZ R216, R216, R213 ;  /* 0x000000d5d8d87221 */ /* 0x000fe20000010000 */
[----:B---3--:R-:W-:-:S03]  /*6620*/  F2FP.F16.F32.PACK_AB R167, R218, R215 ;  /* 0x000000d7daa7723e */ /* 0x008fc600000000ff */
        /* <DEDUP_REMOVED lines=9> */
[----:B------:R-:W-:Y:S01]  /*66c0*/  WARPGROUP.ARRIVE ;  /* 0x00000000000079c5 */ /* 0x000fe20000000000 */
[----:B0-----:R-:W0:-:S15]  /*66d0*/  @P1 LDC R152, c[0x0][0x44c] ;  /* 0x00011300ff981b82 */ /* 0x001e1e0000000800 */
[----:B------:R-:W-:-:S04]  /*66e0*/  NOP ;  /* 0x0000000000007918 */ /* 0x000fc80000000000 */
[----:B------:R-:W-:Y:S01]  /*66f0*/  HGMMA.64x256x16.F32 R24, R156, gdesc[UR4].tnspB, R24, gsb0 ;  /* 0x43e000049c187df0 */ /* 0x000fe20008000818 */
[----:B------:R-:W-:Y:S01]  /*6700*/  R2UR UR6, R219 ;  /* 0x00000000db0672ca */ /* 0x000fe200000e0000 */
[----:B------:R-:W-:Y:S01]  /*6710*/  UMOV UR7, 0x40000040 ;  /* 0x4000004000077882 */ /* 0x000fe20000000000 */
[----:B------:R-:W1:Y:S01]  /*6720*/  @P1 LDC R154, c[0x0][0x450] ;  /* 0x00011400ff9a1b82 */ /* 0x000e620000000800 */
[----:B0-----:R-:W-:-:S05]  /*6730*/  @P1 IMAD.HI.U32 R9, R152, UR38, RZ ;  /* 0x0000002698091c27 */ /* 0x001fca000f8e00ff */
[----:B-1----:R-:W-:-:S04]  /*6740*/  @P1 SHF.R.U32.HI R6, RZ, R154, R9 ;  /* 0x0000009aff061219 */ /* 0x002fc80000011609 */
[----:B------:R-:W-:-:S04]  /*6750*/  IADD3 R6, R6, R189, -R188 ;  /* 0x000000bd06067210 */ /* 0x000fc80007ffe8bc */
[----:B------:R-:W-:-:S04]  /*6760*/  SHF.R.S32.HI R9, RZ, 0x1f, R6 ;  /* 0x0000001fff097819 */ /* 0x000fc80000011406 */
[----:B------:R-:W-:Y:S01]  /*6770*/  LEA.HI R9, R9, R6, RZ, 0x6 ;  /* 0x0000000609097211 */ /* 0x000fe200078f30ff */
[----:B------:R-:W-:-:S03]  /*6780*/  FADD.FTZ R6, R218, R215 ;  /* 0x000000d7da067221 */ /* 0x000fc60000010000 */
[----:B------:R-:W-:-:S04]  /*6790*/  SHF.R.S32.HI R9, RZ, 0x6, R9 ;  /* 0x00000006ff097819 */ /* 0x000fc80000011409 */
[----:B------:R-:W-:-:S13]  /*67a0*/  R2UR UR30, R9 ;  /* 0x00000000091e72ca */ /* 0x000fda00000e0000 */
[----:B------:R-:W-:-:S04]  /*67b0*/  UISETP.LT.AND UP0, UPT, URZ, UR30, UPT ;  /* 0x0000001e3f00728c */ /* 0x000fc8000bf01270 */
[----:B------:R-:W-:-:S04]  /*67c0*/  USEL UR30, URZ, UR30, !UP0 ;  /* 0x0000001e3f1e7287 */ /* 0x000fc8000c000000 */
[----:B------:R-:W-:-:S06]  /*67d0*/  UISETP.GE.AND UP0, UPT, UR31, UR30, UPT ;  /* 0x0000001e1f00728c */ /* 0x000fcc000bf06270 */
[----:B------:R-:W-:Y:S01]  /*67e0*/  PLOP3.LUT P3, PT, PT, PT, UP0, 0x80, 0x0 ;  /* 0x000000000000781c */ /* 0x000fe20003f6f008 */
        /* <DEDUP_REMOVED lines=19> */
[----:B0-----:R-:W-:-:S04]  /*6920*/  FADD.FTZ R5, R173, R172 ;  /* 0x000000acad057221 */ /* 0x001fc80000010000 */
[----:B------:R-:W-:Y:S01]  /*6930*/  FADD.FTZ R5, R174, R5 ;  /* 0x00000005ae057221 */ /* 0x000fe20000010000 */
[----:B--2---:R-:W-:Y:S06]  /*6940*/  @!P3 BRA `(.L_x_8548) ;  /* 0x00000034008cb947 */ /* 0x004fec0003800000 */
[----:B------:R-:W-:Y:S01]  /*6950*/  IMAD.MOV.U32 R10, RZ, RZ, R8 ;  /* 0x000000ffff0a7224 */ /* 0x000fe200078e0008 */
[----:B------:R-:W-:Y:S01]  /*6960*/  ULDC UR29, c[0x0][0xad0] ;  /* 0x0002b400001d7ab9 */ /* 0x000fe20000000800 */
[----:B------:R-:W-:Y:S01]  /*6970*/  IMAD.MOV.U32 R11, RZ, RZ, R7 ;  /* 0x000000ffff0b7224 */ /* 0x000fe200078e0007 */
[----:B------:R-:W-:Y:S01]  /*6980*/  ULDC UR28, c[0x0][0xa80] ;  /* 0x0002a000001c7ab9 */ /* 0x000fe20000000800 */
[----:B------:R-:W-:-:S07]  /*6990*/  IMAD.MOV.U32 R13, RZ, RZ, R2 ;  /* 0x000000ffff0d7224 */ /* 0x000fce00078e0002 */
.L_x_8557:
[----:B------:R-:W-:-:S05]  /*69a0*/  VIADD R2, R13, 0x1 ;  /* 0x000000010d027836 */ /* 0x000fca0000000000 */
[----:B------:R-:W-:-:S04]  /*69b0*/  ISETP.NE.AND P3, PT, R2, 0x2, PT ;  /* 0x000000020200780c */ /* 0x000fc80003f65270 */
[----:B------:R-:W-:Y:S02]  /*69c0*/  SEL R7, RZ, 0x1, P3 ;  /* 0x00000001ff077807 */ /* 0x000fe40001800000 */
[----:B------:R-:W-:Y:S02]  /*69d0*/  SEL R2, R2, RZ, P3 ;  /* 0x000000ff02027207 */ /* 0x000fe40001800000 */
[----:B------:R-:W-:Y:S01]  /*69e0*/  LOP3.LUT R16, R16, R7, RZ, 0x3c, !PT ;  /* 0x0000000710107212 */ /* 0x000fe200078e3cff */
[----:B-1----:R-:W-:Y:S06]  /*69f0*/  @!P0 BRA `(.L_x_8549) ;  /* 0x0000000000048947 */ /* 0x002fec0003800000 */
[----:B------:R-:W-:Y:S01]  /*6a00*/  BPT.TRAP 0x1 ;  /* 0x000000040000795c */ /* 0x000fe20000300000 */
.L_x_8549:
[----:B------:R-:W-:Y:S01]  /*6a10*/  IMAD R9, R2, 0x8, R17 ;  /* 0x0000000802097824 */ /* 0x000fe200078e0211 */
[----:B------:R-:W-:-:S04]  /*6a20*/  SHF.L.U32 R8, R16, 0x1f, RZ ;  /* 0x0000001f10087819 */ /* 0x000fc800000006ff */
[----:B------:R0:W1:Y:S01]  /*6a30*/  SYNCS.PHASECHK.TRANS64.TRYWAIT P3, [R9+URZ+0x38830], R8 ;  /* 0x03883008090075a7 */ /* 0x000062000806017f */
[----:B------:R-:W-:Y:S05]  /*6a40*/  @!P0 BRA `(.L_x_8550) ;  /* 0x0000000000048947 */ /* 0x000fea0003800000 */
[----:B------:R-:W-:Y:S01]  /*6a50*/  BPT.TRAP 0x1 ;  /* 0x000000040000795c */ /* 0x000fe20000300000 */
.L_x_8550:
[----:B------:R-:W-:Y:S01]  /*6a60*/  IMAD R7, R2, 0x200, R0 ;  /* 0x0000020002077824 */ /* 0x000fe200078e0200 */
[----:B-1----:R-:W-:Y:S06]  /*6a70*/  @P3 BRA `(.L_x_8551) ;  /* 0x0000000000083947 */ /* 0x002fec0003800000 */
[----:B------:R-:W1:Y:S02]  /*6a80*/  SYNCS.PHASECHK.TRANS64.TRYWAIT P3, [R9+URZ+0x38830], R8 ;  /* 0x03883008090075a7 */ /* 0x000e64000806017f */
[----:B-1----:R-:W-:Y:S05]  /*6a90*/  @!P3 BRA `(.L_x_8552) ;  /* 0x000001240018b947 */ /* 0x002fea0003800000 */
.L_x_8551:
        /* <DEDUP_REMOVED lines=22> */
.L_x_8553:
[----:B------:R2:W3:Y:S01]  /*6c00*/  SYNCS.PHASECHK.TRANS64.TRYWAIT P3, [R9+URZ+0x38850], R8 ;  /* 0x03885008090075a7 */ /* 0x0004e2000806017f */
[----:B------:R-:W-:Y:S05]  /*6c10*/  @!P0 BRA `(.L_x_8554) ;  /* 0x0000000000048947 */ /* 0x000fea0003800000 */
[----:B------:R-:W-:Y:S01]  /*6c20*/  BPT.TRAP 0x1 ;  /* 0x000000040000795c */ /* 0x000fe20000300000 */
.L_x_8554:
[----:B---3--:R-:W-:Y:S05]  /*6c30*/  @P3 BRA `(.L_x_8555) ;  /* 0x0000000000083947 */ /* 0x008fea0003800000 */
[----:B------:R-:W3:Y:S02]  /*6c40*/  SYNCS.PHASECHK.TRANS64.TRYWAIT P3, [R9+URZ+0x38850], R8 ;  /* 0x03885008090075a7 */ /* 0x000ee4000806017f */
[----:B---3--:R-:W-:Y:S05]  /*6c50*/  @!P3 BRA `(.L_x_8556) ;  /* 0x0000012000bcb947 */ /* 0x008fea0003800000 */
.L_x_8555:
        /* <DEDUP_REMOVED lines=13> */
[----:B------:R-:W-:Y:S01]  /*6d30*/  UMOV UR6, 0xffffffc0 ;  /* 0xffffffc000067882 */ /* 0x000fe20000000000 */
[----:B------:R-:W-:Y:S01]  /*6d40*/  VIADD R21, R4, 0x800 ;  /* 0x0000080004157836 */ /* 0x000fe20000000000 */
[----:B------:R-:W-:Y:S01]  /*6d50*/  UIMAD UR6, UR31, UR6, 0x1 ;  /* 0x000000011f0674a4 */ /* 0x000fe2000f8e0206 */
[----:B------:R-:W-:Y:S01]  /*6d60*/  VIADD R15, R7, 0x800 ;  /* 0x00000800070f7836 */ /* 0x000fe20000000000 */
[----:B------:R-:W-:Y:S01]  /*6d70*/  UMOV UR7, 0x40000040 ;  /* 0x4000004000077882 */ /* 0x000fe20000000000 */
[----:B------:R-:W-:Y:S01]  /*6d80*/  HGMMA.64x64x16.F32 R152, gdesc[UR20], R152, gsb0 ;  /* 0x00e00000149879f0 */ /* 0x000fe20008000898 */
[----:B------:R-:W-:Y:S01]  /*6d90*/  IMAD R221, R2, 0x1000, R19 ;  /* 0x0000100002dd7824 */ /* 0x000fe200078e0213 */
[----:B------:R-:W-:-:S02]  /*6da0*/  UISETP.GT.AND UP0, UPT, UR31, UR30, UPT ;  /* 0x0000001e1f00728c */ /* 0x000fc4000bf04270 */
[----:B------:R-:W-:Y:S01]  /*6db0*/  UIADD3 UR31, UR31, -0x1, URZ ;  /* 0xffffffff1f1f7890 */ /* 0x000fe2000fffe03f */
        /* <DEDUP_REMOVED lines=284> */
[----:B------:R-:W0:Y:S01]  /*7f80*/  @P1 LDC R21, c[0x0][0x450] ;  /* 0x00011400ff151b82 */ /* 0x000e220000000800 */
        /* <DEDUP_REMOVED lines=14> */
[----:B------:R-:W-:Y:S02]  /*8070*/  IADD3 R7, R8, R15, R7 ;  /* 0x0000000f08077210 */ /* 0x000fe40007ffe007 */
[----:B------:R-:W1:Y:S01]  /*8080*/  @P1 LDC R8, c[0x0][0x44c] ;  /* 0x00011300ff081b82 */ /* 0x000e620000000800 */
        /* <DEDUP_REMOVED lines=8> */
[----:B-1----:R-:W-:-:S05]  /*8110*/  @P1 IMAD.HI.U32 R8, R7, R8, RZ ;  /* 0x0000000807081227 */ /* 0x002fca00078e00ff */
[----:B0-----:R-:W-:Y:S02]  /*8120*/  @P1 SHF.R.U32.HI R7, RZ, R21, R8 ;  /* 0x00000015ff071219 */ /* 0x001fe40000011608 */
[----:B------:R-:W-:Y:S02]  /*8130*/  IADD3 R21, R189, UR6, -R18 ;  /* 0x00000006bd157c10 */ /* 0x000fe4000fffe812 */
[----:B------:R-:W-:-:S03]  /*8140*/  R2UR UR6, R221 ;  /* 0x00000000dd0672ca */ /* 0x000fc600000e0000 */
[----:B------:R-:W-:Y:S01]  /*8150*/  IMAD.IADD R21, R21, 0x1, -R188 ;  /* 0x0000000115157824 */ /* 0x000fe200078e0abc */
        /* <DEDUP_REMOVED lines=32> */
[----:B------:R-:W4:Y:S08]  /*8360*/  MUFU.TANH R20, R157 ;  /* 0x0000009d00147308 */ /* 0x000f300000002400 */
[----:B------:R-:W-:Y:S01]  /*8370*/  MUFU.TANH R160, R160 ;  /* 0x000000a000a07308 */ /* 0x000fe20000002400 */
[----:B0-----:R-:W-:-:S05]  /*8380*/  IMAD.IADD R152, R21, 0x1, R152 ;  /* 0x0000000115987824 */ /* 0x001fca00078e0298 */
[C---:B------:R-:W-:Y:S02]  /*8390*/  ISETP.GT.AND P3, PT, R152.reuse, RZ, PT ;  /* 0x000000ff9800720c */ /* 0x040fe40003f64270 */
[----:B------:R-:W-:Y:S01]  /*83a0*/  ISETP.GT.AND P4, PT, R152, 0x1, PT ;  /* 0x000000019800780c */ /* 0x000fe20003f84270 */
[----:B------:R-:W0:Y:S01]  /*83b0*/  MUFU.TANH R161, R161 ;  /* 0x000000a100a17308 */ /* 0x000e220000002400 */
[----:B-1----:R-:W-:Y:S02]  /*83c0*/  FSEL R12, R12, -INF , P3 ;  /* 0xff8000000c0c7808 */ /* 0x002fe40001800000 */
[C---:B------:R-:W-:Y:S02]  /*83d0*/  ISETP.GT.AND P3, PT, R152.reuse, 0x8, PT ;  /* 0x000000089800780c */ /* 0x040fe40003f64270 */
[----:B--2---:R-:W-:Y:S02]  /*83e0*/  FSEL R15, R15, -INF , P4 ;  /* 0xff8000000f0f7808 */ /* 0x004fe40002000000 */
[----:B------:R-:W-:Y:S01]  /*83f0*/  ISETP.GT.AND P4, PT, R152, 0x9, PT ;  /* 0x000000099800780c */ /* 0x000fe20003f84270 */
[----:B------:R1:W-:Y:S01]  /*8400*/  MUFU.TANH R156, R8 ;  /* 0x00000008009c7308 */ /* 0x0003e20000002400 */
[----:B---3--:R-:W-:-:S02]  /*8410*/  FSEL R14, R14, -INF , P3 ;  /* 0xff8000000e0e7808 */ /* 0x008fc40001800000 */
[----:B------:R-:W-:Y:S02]  /*8420*/  ISETP.GT.AND P3, PT, R152, 0x10, PT ;  /* 0x000000109800780c */ /* 0x000fe40003f64270 */
[----:B----4-:R-:W-:Y:S02]  /*8430*/  FSEL R20, R20, -INF , P4 ;  /* 0xff80000014147808 */ /* 0x010fe40002000000 */
[----:B------:R-:W-:Y:S01]  /*8440*/  ISETP.GT.AND P4, PT, R152, 0x11, PT ;  /* 0x000000119800780c */ /* 0x000fe20003f84270 */
[----:B------:R0:W2:Y:S01]  /*8450*/  MUFU.TANH R157, R165 ;  /* 0x000000a5009d7308 */ /* 0x0000a20000002400 */
[----:B-1----:R-:W-:-:S04]  /*8460*/  FMNMX.FTZ R8, R12, R11, !PT ;  /* 0x0000000b0c087209 */ /* 0x002fc80007810000 */
[----:B------:R-:W-:-:S03]  /*8470*/  FMNMX.FTZ R153, R15, R8, !PT ;  /* 0x000000080f997209 */ /* 0x000fc60007810000 */
[----:B------:R-:W1:Y:S01]  /*8480*/  MUFU.TANH R164, R164 ;  /* 0x000000a400a47308 */ /* 0x000e620000002400 */
[----:B------:R-:W-:Y:S02]  /*8490*/  FMNMX.FTZ R153, R14, R153, !PT ;  /* 0x000000990e997209 */ /* 0x000fe40007810000 */
[----:B0-----:R-:W-:Y:S02]  /*84a0*/  FSEL R165, R161, -INF , P4 ;  /* 0xff800000a1a57808 */ /* 0x001fe40002000000 */
[----:B------:R-:W-:Y:S02]  /*84b0*/  FMNMX.FTZ R8, R20, R153, !PT ;  /* 0x0000009914087209 */ /* 0x000fe40007810000 */
[----:B------:R-:W-:Y:S01]  /*84c0*/  ISETP.GT.AND P4, PT, R152, 0x19, PT ;  /* 0x000000199800780c */ /* 0x000fe20003f84270 */
[----:B------:R0:W3:Y:S03]  /*84d0*/  MUFU.TANH R211, R169 ;  /* 0x000000a900d37308 */ /* 0x0000e60000002400 */
[----:B--2---:R-:W-:-:S02]  /*84e0*/  FSEL R161, R157, -INF , P4 ;  /* 0xff8000009da17808 */ /* 0x004fc40002000000 */
[----:B------:R-:W-:-:S03]  /*84f0*/  ISETP.GT.AND P4, PT, R152, 0x21, PT ;  /* 0x000000219800780c */ /* 0x000fc60003f84270 */
[----:B------:R-:W2:Y:S01]  /*8500*/  MUFU.TANH R212, R173 ;  /* 0x000000ad00d47308 */ /* 0x000ea20000002400 */
        /* <DEDUP_REMOVED lines=8> */
[----:B-1----:R-:W-:Y:S01]  /*8590*/  FSEL R164, R164, -INF , P3 ;  /* 0xff800000a4a47808 */ /* 0x002fe20001800000 */
[----:B------:R-:W1:Y:S01]  /*85a0*/  MUFU.TANH R177, R177 ;  /* 0x000000b100b17308 */ /* 0x000e620000002400 */
[----:B------:R-:W-:Y:S02]  /*85b0*/  FMNMX.FTZ R153, R161, R8, !PT ;  /* 0x00000008a1997209 */ /* 0x000fe40007810000 */
[----:B---3--:R-:W-:Y:S02]  /*85c0*/  FSEL R157, R211, -INF , P4 ;  /* 0xff800000d39d7808 */ /* 0x008fe40002000000 */
[----:B------:R-:W-:Y:S01]  /*85d0*/  FMNMX.FTZ R8, R164, R153, !PT ;  /* 0x00000099a4087209 */ /* 0x000fe20007810000 */
[----:B------:R-:W-:Y:S01]  /*85e0*/  FMUL.FTZ R153, R181, UR29 ;  /* 0x0000001db5997c20 */ /* 0x000fe20008410000 */
[C---:B------:R-:W-:Y:S01]  /*85f0*/  ISETP.GT.AND P4, PT, R152.reuse, 0x29, PT ;  /* 0x000000299800780c */ /* 0x040fe20003f84270 */
[----:B------:R-:W3:Y:S01]  /*8600*/  MUFU.TANH R176, R176 ;  /* 0x000000b000b07308 */ /* 0x000ee20000002400 */
[----:B------:R-:W-:Y:S01]  /*8610*/  ISETP.GT.AND P3, PT, R152, 0x28, PT ;  /* 0x000000289800780c */ /* 0x000fe20003f64270 */
[----:B------:R-:W-:Y:S01]  /*8620*/  FMUL.FTZ R181, R154, UR29 ;  /* 0x0000001d9ab57c20 */ /* 0x000fe20008410000 */
[----:B--2---:R-:W-:Y:S01]  /*8630*/  FSEL R156, R212, -INF , P4 ;  /* 0xff800000d49c7808 */ /* 0x004fe20002000000 */
[----:B------:R-:W-:Y:S01]  /*8640*/  FMUL.FTZ R212, R163, UR29 ;  /* 0x0000001da3d47c20 */ /* 0x000fe20008410000 */
[----:B0-----:R-:W-:-:S02]  /*8650*/  FSEL R160, R172, -INF , P3 ;  /* 0xff800000aca07808 */ /* 0x001fc40001800000 */
[----:B------:R-:W-:Y:S01]  /*8660*/  FMNMX.FTZ R173, R157, R8, !PT ;  /* 0x000000089dad7209 */ /* 0x000fe20007810000 */
[----:B------:R-:W0:Y:S01]  /*8670*/  MUFU.TANH R211, R153 ;  /* 0x0000009900d37308 */ /* 0x000e220000002400 */
[C---:B------:R-:W-:Y:S02]  /*8680*/  ISETP.GT.AND P4, PT, R152.reuse, 0x31, PT ;  /* 0x000000319800780c */ /* 0x040fe40003f84270 */
[----:B------:R-:W-:Y:S02]  /*8690*/  ISETP.GT.AND P3, PT, R152, 0x30, PT ;  /* 0x000000309800780c */ /* 0x000fe40003f64270 */
[----:B------:R-:W-:Y:S02]  /*86a0*/  FMNMX.FTZ R173, R160, R173, !PT ;  /* 0x000000ada0ad7209 */ /* 0x000fe40007810000 */
[----:B-1----:R-:W-:Y:S01]  /*86b0*/  FSEL R8, R177, -INF , P4 ;  /* 0xff800000b1087808 */ /* 0x002fe20002000000 */
[----:B------:R-:W1:Y:S01]  /*86c0*/  MUFU.TANH R180, R180 ;  /* 0x000000b400b47308 */ /* 0x000e620000002400 */
[----:B------:R-:W-:-:S02]  /*86d0*/  ISETP.GT.AND P4, PT, R152, 0x39, PT ;  /* 0x000000399800780c */ /* 0x000fc40003f84270 */
[----:B---3--:R-:W-:Y:S02]  /*86e0*/  FSEL R154, R176, -INF , P3 ;  /* 0xff800000b09a7808 */ /* 0x008fe40001800000 */
[----:B------:R-:W-:Y:S02]  /*86f0*/  FMNMX.FTZ R173, R156, R173, !PT ;  /* 0x000000ad9cad7209 */ /* 0x000fe40007810000 */
[----:B------:R-:W-:Y:S01]  /*8700*/  ISETP.GT.AND P3, PT, R152, 0x38, PT ;  /* 0x000000389800780c */ /* 0x000fe20003f64270 */
[----:B------:R-:W2:Y:S01]  /*8710*/  MUFU.TANH R181, R181 ;  /* 0x000000b500b57308 */ /* 0x000ea20000002400 */
[----:B0-----:R-:W-:Y:S01]  /*8720*/  FSEL R152, R211, -INF , P4 ;  /* 0xff800000d3987808 */ /* 0x001fe20002000000 */
[----:B------:R-:W-:Y:S01]  /*8730*/  FMUL.FTZ R211, R162, UR29 ;  /* 0x0000001da2d37c20 */ /* 0x000fe20008410000 */
[----:B------:R-:W-:Y:S01]  /*8740*/  FMNMX.FTZ R173, R154, R173, !PT ;  /* 0x000000ad9aad7209 */ /* 0x000fe20007810000 */
[----:B------:R-:W0:Y:S03]  /*8750*/  SHFL.IDX PT, R162, R7, 0x1, 0x1c1f ;  /* 0x003c1f0007a27f89 */ /* 0x000e2600000e0000 */
[----:B------:R-:W-:Y:S01]  /*8760*/  FMNMX.FTZ R172, R8, R173, !PT ;  /* 0x000000ad08ac7209 */ /* 0x000fe20007810000 */
[----:B------:R-:W3:Y:S01]  /*8770*/  MUFU.TANH R155, R155 ;  /* 0x0000009b009b7308 */ /* 0x000ee20000002400 */
[----:B-1----:R-:W-:Y:S01]  /*8780*/  FSEL R153, R180, -INF , P3 ;  /* 0xff800000b4997808 */ /* 0x002fe20001800000 */
[----:B------:R-:W-:Y:S01]  /*8790*/  FMUL.FTZ R180, R158, UR29 ;  /* 0x0000001d9eb47c20 */ /* 0x000fe20008410000 */
[----:B------:R-:W-:Y:S01]  /*87a0*/  FMUL.FTZ R158, R159, UR29 ;  /* 0x0000001d9f9e7c20 */ /* 0x000fe20008410000 */
[----:B------:R-:W-:Y:S01]  /*87b0*/  FMUL.FTZ R159, R178, UR29 ;  /* 0x0000001db29f7c20 */ /* 0x000fe20008410000 */
[----:B------:R-:W-:-:S03]  /*87c0*/  FMNMX.FTZ R173, R153, R172, !PT ;  /* 0x000000ac99ad7209 */ /* 0x000fc60007810000 */
[----:B------:R-:W1:Y:S01]  /*87d0*/  MUFU.TANH R180, R180 ;  /* 0x000000b400b47308 */ /* 0x000e620000002400 */
[----:B------:R-:W-:-:S05]  /*87e0*/  FMNMX.FTZ R173, R152, R173, !PT ;  /* 0x000000ad98ad7209 */ /* 0x000fca0007810000 */
[----:B------:R-:W4:Y:S02]  /*87f0*/  SHFL.BFLY PT, R172, R173, 0x2, 0x1f ;  /* 0x0c401f00adac7f89 */ /* 0x000f2400000e0000 */
[----:B------:R-:W5:Y:S01]  /*8800*/  MUFU.TANH R158, R158 ;  /* 0x0000009e009e7308 */ /* 0x000f620000002400 */
[----:B0-----:R-:W-:Y:S02]  /*8810*/  IMAD.IADD R21, R21, 0x1, R162 ;  /* 0x0000000115157824 */ /* 0x001fe400078e02a2 */
[----:B------:R-:W-:-:S05]  /*8820*/  FMUL.FTZ R162, R182, UR29 ;  /* 0x0000001db6a27c20 */ /* 0x000fca0008410000 */
[----:B------:R-:W0:Y:S01]  /*8830*/  MUFU.TANH R211, R211 ;  /* 0x000000d300d37308 */ /* 0x000e220000002400 */
[C---:B------:R-:W-:Y:S02]  /*8840*/  ISETP.GT.AND P3, PT, R21.reuse, RZ, PT ;  /* 0x000000ff1500720c */ /* 0x040fe40003f64270 */
[----:B------:R-:W-:Y:S02]  /*8850*/  ISETP.GT.AND P4, PT, R21, 0x1, PT ;  /* 0x000000011500780c */ /* 0x000fe40003f84270 */
[----:B--2---:R-:W-:Y:S02]  /*8860*/  FSEL R181, R181, -INF , P3 ;  /* 0xff800000b5b57808 */ /* 0x004fe40001800000 */
[----:B---3--:R-:W-:Y:S01]  /*8870*/  FSEL R178, R155, -INF , P4 ;  /* 0xff8000009bb27808 */ /* 0x008fe20002000000 */
[----:B------:R-:W2:Y:S01]  /*8880*/  MUFU.TANH R212, R212 ;  /* 0x000000d400d47308 */ /* 0x000ea20000002400 */
[----:B------:R-:W-:Y:S02]  /*8890*/  ISETP.GT.AND P3, PT, R21, 0x8, PT ;  /* 0x000000081500780c */ /* 0x000fe40003f64270 */
[----:B------:R-:W-:-:S02]  /*88a0*/  FMNMX.FTZ R155, R181, R10, !PT ;  /* 0x0000000ab59b7209 */ /* 0x000fc40007810000 */
[----:B------:R-:W-:Y:S02]  /*88b0*/  ISETP.GT.AND P4, PT, R21, 0x9, PT ;  /* 0x000000091500780c */ /* 0x000fe40003f84270 */
[----:B-1----:R-:W-:Y:S01]  /*88c0*/  FSEL R180, R180, -INF , P3 ;  /* 0xff800000b4b47808 */ /* 0x002fe20001800000 */
[----:B------:R-:W1:Y:S01]  /*88d0*/  MUFU.TANH R213, R213 ;  /* 0x000000d500d57308 */ /* 0x000e620000002400 */
[----:B------:R-:W-:Y:S02]  /*88e0*/  FMNMX.FTZ R155, R178, R155, !PT ;  /* 0x0000009bb29b7209 */ /* 0x000fe40007810000 */
[----:B----4-:R-:W-:Y:S02]  /*88f0*/  FMNMX.FTZ R172, R173, R172, !PT ;  /* 0x000000acadac7209 */ /* 0x010fe40007810000 */
[C---:B------:R-:W-:Y:S02]  /*8900*/  ISETP.GT.AND P3, PT, R21.reuse, 0x10, PT ;  /* 0x000000101500780c */ /* 0x040fe40003f64270 */
[----:B-----5:R-:W-:Y:S01]  /*8910*/  FSEL R182, R158, -INF , P4 ;  /* 0xff8000009eb67808 */ /* 0x020fe20002000000 */
[----:B------:R-:W3:Y:S01]  /*8920*/  MUFU.TANH R214, R214 ;  /* 0x000000d600d67308 */ /* 0x000ee20000002400 */
[----:B------:R-:W-:Y:S01]  /*8930*/  FMNMX.FTZ R155, R180, R155, !PT ;  /* 0x0000009bb49b7209 */ /* 0x000fe20007810000 */
[----:B------:R-:W4:Y:S01]  /*8940*/  SHFL.BFLY PT, R163, R172, 0x1, 0x1f ;  /* 0x0c201f00aca37f89 */ /* 0x000f2200000e0000 */
[----:B------:R-:W-:-:S02]  /*8950*/  ISETP.GT.AND P4, PT, R21, 0x11, PT ;  /* 0x000000111500780c */ /* 0x000fc40003f84270 */
[----:B0-----:R-:W-:Y:S02]  /*8960*/  FSEL R211, R211, -INF , P3 ;  /* 0xff800000d3d37808 */ /* 0x001fe40001800000 */
[----:B------:R-:W-:Y:S01]  /*8970*/  FMNMX.FTZ R158, R182, R155, !PT ;  /* 0x0000009bb69e7209 */ /* 0x000fe20007810000 */
[----:B------:R-:W0:Y:S01]  /*8980*/  MUFU.TANH R215, R215 ;  /* 0x000000d700d77308 */ /* 0x000e220000002400 */
[----:B------:R-:W-:Y:S02]  /*8990*/  ISETP.GT.AND P3, PT, R21, 0x18, PT ;  /* 0x000000181500780c */ /* 0x000fe40003f64270 */
[----:B--2---:R-:W-:Y:S02]  /*89a0*/  FSEL R212, R212, -INF , P4 ;  /* 0xff800000d4d47808 */ /* 0x004fe40002000000 */
[----:B------:R-:W-:Y:S02]  /*89b0*/  FMNMX.FTZ R155, R211, R158, !PT ;  /* 0x0000009ed39b7209 */ /* 0x000fe40007810000 */
[----:B------:R-:W-:Y:S01]  /*89c0*/  ISETP.GT.AND P4, PT, R21, 0x19, PT ;  /* 0x000000191500780c */ /* 0x000fe20003f84270 */
[----:B------:R-:W2:Y:S01]  /*89d0*/  MUFU.TANH R167, R167 ;  /* 0x000000a700a77308 */ /* 0x000ea20000002400 */
[----:B-1----:R-:W-:-:S02]  /*89e0*/  FSEL R213, R213, -INF , P3 ;  /* 0xff800000d5d57808 */ /* 0x002fc40001800000 */
[----:B------:R-:W-:Y:S02]  /*89f0*/  FMNMX.FTZ R158, R212, R155, !PT ;  /* 0x0000009bd49e7209 */ /* 0x000fe40007810000 */
[----:B------:R-:W-:Y:S02]  /*8a00*/  ISETP.GT.AND P6, PT, R21, 0x20, PT ;  /* 0x000000201500780c */ /* 0x000fe40003fc4270 */
[----:B---3--:R-:W-:Y:S01]  /*8a10*/  FSEL R214, R214, -INF , P4 ;  /* 0xff800000d6d67808 */ /* 0x008fe20002000000 */
        /* <DEDUP_REMOVED lines=9> */
[----:B----4-:R-:W-:Y:S01]  /*8ab0*/  FMNMX.FTZ R7, R172, R163, !PT ;  /* 0x000000a3ac077209 */ /* 0x010fe20007810000 */
[----:B------:R0:W2:Y:S01]  /*8ac0*/  MUFU.TANH R166, R159 ;  /* 0x0000009f00a67308 */ /* 0x0000a20000002400 */
[----:B------:R-:W-:-:S02]  /*8ad0*/  ISETP.GT.AND P5, PT, R21, 0x29, PT ;  /* 0x000000291500780c */ /* 0x000fc40003fa4270 */
[----:B-1----:R-:W-:Y:S02]  /*8ae0*/  FSEL R163, R174, -INF , P4 ;  /* 0xff800000aea37808 */ /* 0x002fe40002000000 */
[----:B------:R-:W-:Y:S02]  /*8af0*/  FMNMX.FTZ R158, R167, R158, !PT ;  /* 0x0000009ea79e7209 */ /* 0x000fe40007810000 */
[----:B------:R-:W-:Y:S01]  /*8b00*/  ISETP.GT.AND P6, PT, R21, 0x30, PT ;  /* 0x000000301500780c */ /* 0x000fe20003fc4270 */
[----:B------:R1:W3:Y:S01]  /*8b10*/  MUFU.TANH R170, R179 ;  /* 0x000000b300aa7308 */ /* 0x0002e20000002400 */
[----:B0-----:R-:W-:Y:S02]  /*8b20*/  FSEL R159, R175, -INF , P5 ;  /* 0xff800000af9f7808 */ /* 0x001fe40002800000 */
[----:B------:R-:W-:Y:S02]  /*8b30*/  FMNMX.FTZ R158, R163, R158, !PT ;  /* 0x0000009ea39e7209 */ /* 0x000fe40007810000 */
[----:B------:R-:W-:-:S02]  /*8b40*/  ISETP.GT.AND P4, PT, R21, 0x31, PT ;  /* 0x000000311500780c */ /* 0x000fc40003f84270 */
[----:B------:R-:W-:Y:S01]  /*8b50*/  ISETP.GT.AND P5, PT, R21, 0x38, PT ;  /* 0x000000381500780c */ /* 0x000fe20003fa4270 */
[----:B------:R0:W4:Y:S01]  /*8b60*/  MUFU.TANH R172, R162 ;  /* 0x000000a200ac7308 */ /* 0x0001220000002400 */
[----:B--2---:R-:W-:Y:S01]  /*8b70*/  FSEL R155, R166, -INF , P6 ;  /* 0xff800000a69b7808 */ /* 0x004fe20003000000 */
[C---:B-1----:R-:W-:Y:S01]  /*8b80*/  FMUL.FTZ R179, R7.reuse, UR28 ;  /* 0x0000001c07b37c20 */ /* 0x042fe20008410000 */
[----:B------:R-:W-:-:S04]  /*8b90*/  FSETP.NEU.FTZ.AND P3, PT, R7, -INF , PT ;  /* 0xff8000000700780b */ /* 0x000fc80003f7d000 */
        /* <DEDUP_REMOVED lines=23> */
[----:B------:R-:W-:Y:S01]  /*8d10*/  FFMA.FTZ R174, R154, UR28, -R179 ;  /* 0x0000001c9aae7c23 */ /* 0x000fe200080108b3 */
[----:B------:R-:W-:Y:S01]  /*8d20*/  FSEL R154, R7, RZ, P3 ;  /* 0x000000ff079a7208 */ /* 0x000fe20001800000 */
[----:B------:R-:W-:Y:S01]  /*8d30*/  MUFU.EX2 R12, R12 ;  /* 0x0000000c000c7308 */ /* 0x000fe20000000800 */
[----:B------:R-:W0:Y:S03]  /*8d40*/  SHFL.BFLY PT, R173, R170, 0x2, 0x1f ;  /* 0x0c401f00aaad7f89 */ /* 0x000e2600000e0000 */
[----:B------:R-:W-:-:S04]  /*8d50*/  FADD.FTZ R154, -R154, R11 ;  /* 0x0000000b9a9a7221 */ /* 0x000fc80000010100 */
[----:B------:R-:W-:Y:S01]  /*8d60*/  FMUL.FTZ R154, R154, UR28 ;  /* 0x0000001c9a9a7c20 */ /* 0x000fe20008410000 */
[----:B------:R-:W-:Y:S08]  /*8d70*/  MUFU.EX2 R15, R15 ;  /* 0x0000000f000f7308 */ /* 0x000ff00000000800 */
[----:B------:R-:W1:Y:S01]  /*8d80*/  MUFU.EX2 R219, R154 ;  /* 0x0000009a00db7308 */ /* 0x000e620000000800 */
[----:B0-----:R-:W-:Y:S01]  /*8d90*/  FMNMX.FTZ R161, R170, R173, !PT ;  /* 0x000000adaaa17209 */ /* 0x001fe20007810000 */
[--C-:B------:R-:W-:Y:S01]  /*8da0*/  FFMA.FTZ R170, R164, UR28, -R179.reuse ;  /* 0x0000001ca4aa7c23 */ /* 0x100fe200080108b3 */
[--C-:B------:R-:W-:Y:S01]  /*8db0*/  FFMA.FTZ R173, R157, UR28, -R179.reuse ;  /* 0x0000001c9dad7c23 */ /* 0x100fe200080108b3 */
[----:B------:R-:W-:Y:S01]  /*8dc0*/  FFMA.FTZ R179, R152, UR28, -R179 ;  /* 0x0000001c98b37c23 */ /* 0x000fe200080108b3 */
[----:B------:R-:W-:Y:S01]  /*8dd0*/  IMAD.MOV R157, RZ, RZ, -R184 ;  /* 0x000000ffff9d7224 */ /* 0x000fe200078e0ab8 */
[----:B------:R-:W0:Y:S02]  /*8de0*/  SHFL.BFLY PT, R164, R161, 0x1, 0x1f ;  /* 0x0c201f00a1a47f89 */ /* 0x000e2400000e0000 */
[----:B------:R-:W-:Y:S02]  /*8df0*/  MUFU.EX2 R14, R14 ;  /* 0x0000000e000e7308 */ /* 0x000fe40000000800 */
[----:B------:R-:W-:Y:S01]  /*8e00*/  ISETP.NE.AND P3, PT, R18, R157, PT ;  /* 0x0000009d1200720c */ /* 0x000fe20003f65270 */
[-C--:B-1----:R-:W-:Y:S01]  /*8e10*/  FMUL.FTZ R24, R24, R219.reuse ;  /* 0x000000db18187220 */ /* 0x082fe20000410000 */
[-C--:B------:R-:W-:Y:S01]  /*8e20*/  FMUL.FTZ R25, R25, R219.reuse ;  /* 0x000000db19197220 */ /* 0x080fe20000410000 */
[-C--:B------:R-:W-:Y:S01]  /*8e30*/  FMUL.FTZ R28, R28, R219.reuse ;  /* 0x000000db1c1c7220 */ /* 0x080fe20000410000 */
[----:B------:R-:W-:-:S02]  /*8e40*/  FMUL.FTZ R29, R29, R219 ;  /* 0x000000db1d1d7220 */ /* 0x000fc40000410000 */
        /* <DEDUP_REMOVED lines=8> */
[----:B------:R-:W-:Y:S01]  /*8ed0*/  @!P3 IMAD R156, R13, 0x40, R22 ;  /* 0x000000400d9cb824 */ /* 0x000fe200078e0216 */
[----:B------:R-:W-:Y:S01]  /*8ee0*/  MUFU.EX2 R20, R20 ;  /* 0x0000001400147308 */ /* 0x000fe20000000800 */
[-C--:B------:R-:W-:Y:S01]  /*8ef0*/  FMUL.FTZ R45, R45, R219.reuse ;  /* 0x000000db2d2d7220 */ /* 0x080fe20000410000 */
[----:B------:R-:W-:Y:S01]  /*8f00*/  FMUL.FTZ R48, R48, R219 ;  /* 0x000000db30307220 */ /* 0x000fe20000410000 */
[----:B------:R-:W-:-:S02]  /*8f10*/  @!P3 IMAD R160, R156, 0x4, R17 ;  /* 0x000000049ca0b824 */ /* 0x000fc400078e0211 */
[-C--:B------:R-:W-:Y:S01]  /*8f20*/  FMUL.FTZ R49, R49, R219.reuse ;  /* 0x000000db31317220 */ /* 0x080fe20000410000 */
[-C--:B------:R-:W-:Y:S01]  /*8f30*/  FMUL.FTZ R52, R52, R219.reuse ;  /* 0x000000db34347220 */ /* 0x080fe20000410000 */
[----:B0-----:R-:W-:Y:S01]  /*8f40*/  FMNMX.FTZ R8, R161, R164, !PT ;  /* 0x000000a4a1087209 */ /* 0x001fe20007810000 */
[-C--:B------:R-:W-:Y:S01]  /*8f50*/  FMUL.FTZ R53, R53, R219.reuse ;  /* 0x000000db35357220 */ /* 0x080fe20000410000 */
[----:B------:R-:W0:Y:S01]  /*8f60*/  MUFU.EX2 R169, R169 ;  /* 0x000000a900a97308 */ /* 0x000e220000000800 */
[----:B-1----:R-:W-:Y:S01]  /*8f70*/  F2FP.F16.F32.PACK_AB R154, R21, R14 ;  /* 0x0000000e159a723e */ /* 0x002fe200000000ff */
[-C--:B------:R-:W-:Y:S01]  /*8f80*/  FMUL.FTZ R56, R56, R219.reuse ;  /* 0x000000db38387220 */ /* 0x080fe20000410000 */
[C---:B------:R-:W-:Y:S01]  /*8f90*/  FMUL.FTZ R153, R8.reuse, UR28 ;  /* 0x0000001c08997c20 */ /* 0x040fe20008410000 */
[----:B------:R-:W-:Y:S01]  /*8fa0*/  FSETP.NEU.FTZ.AND P4, PT, R8, -INF , PT ;  /* 0xff8000000800780b */ /* 0x000fe20003f9d000 */
[-C--:B------:R-:W-:Y:S01]  /*8fb0*/  FMUL.FTZ R57, R57, R219.reuse ;  /* 0x000000db39397220 */ /* 0x080fe20000410000 */
[-C--:B------:R-:W-:Y:S01]  /*8fc0*/  FMUL.FTZ R60, R60, R219.reuse ;  /* 0x000000db3c3c7220 */ /* 0x080fe20000410000 */
[-C--:B------:R-:W-:Y:S01]  /*8fd0*/  FMUL.FTZ R61, R61, R219.reuse ;  /* 0x000000db3d3d7220 */ /* 0x080fe20000410000 */
[----:B------:R-:W-:Y:S01]  /*8fe0*/  FSEL R152, R153, RZ, P4 ;  /* 0x000000ff99987208 */ /* 0x000fe20002000000 */
[----:B------:R-:W-:Y:S01]  /*8ff0*/  MUFU.EX2 R168, R168 ;  /* 0x000000a800a87308 */ /* 0x000fe20000000800 */
[----:B------:R-:W-:Y:S01]  /*9000*/  FSEL R153, R8, RZ, P4 ;  /* 0x000000ff08997208 */ /* 0x000fe20002000000 */
[-C--:B------:R-:W-:Y:S01]  /*9010*/  FMUL.FTZ R64, R64, R219.reuse ;  /* 0x000000db40407220 */ /* 0x080fe20000410000 */
[----:B------:R-:W-:Y:S01]  /*9020*/  FMUL.FTZ R65, R65, R219 ;  /* 0x000000db41417220 */ /* 0x000fe20000410000 */
[--C-:B------:R-:W-:Y:S01]  /*9030*/  FFMA.FTZ R183, R182, UR28, -R152.reuse ;  /* 0x0000001cb6b77c23 */ /* 0x100fe20008010898 */
[----:B------:R-:W-:Y:S01]  /*9040*/  FFMA.FTZ R182, R211, UR28, -R152 ;  /* 0x0000001cd3b67c23 */ /* 0x000fe20008010898 */
[----:B------:R-:W-:Y:S01]  /*9050*/  FADD.FTZ R153, -R153, R10 ;  /* 0x0000000a99997221 */ /* 0x000fe20000010100 */
[--C-:B------:R-:W-:Y:S01]  /*9060*/  FFMA.FTZ R211, R212, UR28, -R152.reuse ;  /* 0x0000001cd4d37c23 */ /* 0x100fe20008010898 */
[--C-:B------:R-:W-:Y:S01]  /*9070*/  FFMA.FTZ R212, R213, UR28, -R152.reuse ;  /* 0x0000001cd5d47c23 */ /* 0x100fe20008010898 */
[----:B------:R-:W-:Y:S01]  /*9080*/  FFMA.FTZ R181, R181, UR28, -R152 ;  /* 0x0000001cb5b57c23 */ /* 0x000fe20008010898 */
[----:B------:R-:W-:Y:S01]  /*9090*/  FMUL.FTZ R10, R153, UR28 ;  /* 0x0000001c990a7c20 */ /* 0x000fe20008410000 */
[----:B------:R-:W-:-:S02]  /*90a0*/  @!P2 VIADD R153, R9, 0x38840 ;  /* 0x000388400999a836 */ /* 0x000fc40000000000 */
[--C-:B------:R-:W-:Y:S01]  /*90b0*/  FFMA.FTZ R178, R178, UR28, -R152.reuse ;  /* 0x0000001cb2b27c23 */ /* 0x100fe20008010898 */
[--C-:B------:R-:W-:Y:S01]  /*90c0*/  FFMA.FTZ R180, R180, UR28, -R152.reuse ;  /* 0x0000001cb4b47c23 */ /* 0x100fe20008010898 */
[--C-:B------:R-:W-:Y:S01]  /*90d0*/  FFMA.FTZ R213, R214, UR28, -R152.reuse ;  /* 0x0000001cd6d57c23 */ /* 0x100fe20008010898 */
[--C-:B------:R-:W-:Y:S01]  /*90e0*/  FFMA.FTZ R214, R215, UR28, -R152.reuse ;  /* 0x0000001cd7d67c23 */ /* 0x100fe20008010898 */
[----:B------:R-:W1:Y:S01]  /*90f0*/  MUFU.EX2 R10, R10 ;  /* 0x0000000a000a7308 */ /* 0x000e620000000800 */
[----:B------:R-:W-:Y:S01]  /*9100*/  @!P2 PRMT R153, RZ, 0x654, R153 ;  /* 0x00000654ff99a816 */ /* 0x000fe20000000099 */
[--C-:B------:R-:W-:Y:S01]  /*9110*/  FFMA.FTZ R215, R167, UR28, -R152.reuse ;  /* 0x0000001ca7d77c23 */ /* 0x100fe20008010898 */
[--C-:B------:R-:W-:Y:S01]  /*9120*/  FFMA.FTZ R216, R163, UR28, -R152.reuse ;  /* 0x0000001ca3d87c23 */ /* 0x100fe20008010898 */
[--C-:B------:R-:W-:Y:S01]  /*9130*/  FFMA.FTZ R217, R159, UR28, -R152.reuse ;  /* 0x0000001c9fd97c23 */ /* 0x100fe20008010898 */
[----:B------:R2:W-:Y:S01]  /*9140*/  @!P2 SYNCS.ARRIVE.TRANS64.RED.A1T0 RZ, [R153+URZ], RZ ;  /* 0x000000ff99ffa9a7 */ /* 0x0005e2000810043f */
[--C-:B------:R-:W-:Y:S01]  /*9150*/  FFMA.FTZ R218, R158, UR28, -R152.reuse ;  /* 0x0000001c9eda7c23 */ /* 0x100fe20008010898 */
[--C-:B------:R-:W-:Y:S01]  /*9160*/  FFMA.FTZ R13, R162, UR28, -R152.reuse ;  /* 0x0000001ca20d7c23 */ /* 0x100fe20008010898 */
[--C-:B------:R-:W-:Y:S01]  /*9170*/  FFMA.FTZ R220, R166, UR28, -R152.reuse ;  /* 0x0000001ca6dc7c23 */ /* 0x100fe20008010898 */
[----:B------:R-:W-:Y:S01]  /*9180*/  @!P3 STS [R160+0x38400], R219 ;  /* 0x038400dba000b388 */ /* 0x000fe20000000800 */
[----:B------:R-:W-:Y:S01]  /*9190*/  FFMA.FTZ R155, R155, UR28, -R152 ;  /* 0x0000001c9b9b7c23 */ /* 0x000fe20008010898 */
[----:B------:R-:W-:Y:S01]  /*91a0*/  MUFU.EX2 R181, R181 ;  /* 0x000000b500b57308 */ /* 0x000fe20000000800 */
[----:B------:R-:W-:Y:S01]  /*91b0*/  F2FP.F16.F32.PACK_AB R152, R15, R12 ;  /* 0x0000000c0f98723e */ /* 0x000fe200000000ff */
[-C--:B------:R-:W-:Y:S01]  /*91c0*/  FMUL.FTZ R68, R68, R219.reuse ;  /* 0x000000db44447220 */ /* 0x080fe20000410000 */
[----:B0-----:R-:W-:Y:S01]  /*91d0*/  F2FP.F16.F32.PACK_AB R156, R169, R20 ;  /* 0x00000014a99c723e */ /* 0x001fe200000000ff */
[-C--:B------:R-:W-:Y:S01]  /*91e0*/  FMUL.FTZ R69, R69, R219.reuse ;  /* 0x000000db45457220 */ /* 0x080fe20000410000 */
[----:B------:R-:W-:Y:S01]  /*91f0*/  FMUL.FTZ R72, R72, R219 ;  /* 0x000000db48487220 */ /* 0x000fe20000410000 */
[----:B-1----:R0:W-:Y:S01]  /*9200*/  @!P3 STS [R160+0x38420], R10 ;  /* 0x0384200aa000b388 */ /* 0x0021e20000000800 */
[-C--:B------:R-:W-:Y:S01]  /*9210*/  FMUL.FTZ R26, R26, R10.reuse ;  /* 0x0000000a1a1a7220 */ /* 0x080fe20000410000 */
        /* <DEDUP_REMOVED lines=17> */
[----:B--2---:R-:W-:Y:S01]  /*9330*/  F2FP.F16.F32.PACK_AB R153, R178, R181 ;  /* 0x000000b5b299723e */ /* 0x004fe200000000ff */
        /* <DEDUP_REMOVED lines=105> */
[-C--:B------:R-:W-:Y:S01]  /*99d0*/  FMUL.FTZ R150, R150, R10.reuse ;  /* 0x0000000a96967220 */ /* 0x080fe20000410000 */
[----:B------:R-:W-:Y:S01]  /*99e0*/  FMUL.FTZ R151, R151, R10 ;  /* 0x0000000a97977220 */ /* 0x000fe20000410000 */
[----:B------:R-:W-:Y:S01]  /*99f0*/  FFMA.FTZ R181, R10, R6, R181 ;  /* 0x000000060ab57223 */ /* 0x000fe200000100b5 */
[----:B------:R-:W-:Y:S01]  /*9a00*/  FFMA.FTZ R12, R219, R5, R12 ;  /* 0x00000005db0c7223 */ /* 0x000fe2000001000c */
[----:B------:R-:W-:Y:S01]  /*9a10*/  PLOP3.LUT P3, PT, PT, PT, UP0, 0x80, 0x0 ;  /* 0x000000000000781c */ /* 0x000fe20003f6f008 */
[----:B------:R-:W-:Y:S01]  /*9a20*/  MUFU.EX2 R174, R174 ;  /* 0x000000ae00ae7308 */ /* 0x000fe20000000800 */
[----:B------:R-:W-:Y:S01]  /*9a30*/  FADD.FTZ R181, R178, R181 ;  /* 0x000000b5b2b57221 */ /* 0x000fe20000010000 */
[----:B------:R-:W-:Y:S01]  /*9a40*/  FADD.FTZ R15, R15, R12 ;  /* 0x0000000c0f0f7221 */ /* 0x000fe20000010000 */
[----:B------:R-:W-:-:S02]  /*9a50*/  @!P2 VIADD R9, R9, 0x38860 ;  /* 0x000388600909a836 */ /* 0x000fc40000000000 */
[----:B------:R-:W-:Y:S02]  /*9a60*/  IMAD.MOV.U32 R10, RZ, RZ, R8 ;  /* 0x000000ffff0a7224 */ /* 0x000fe400078e0008 */
[----:B------:R-:W-:Y:S01]  /*9a70*/  FADD.FTZ R14, R14, R15 ;  /* 0x0000000f0e0e7221 */ /* 0x000fe20000010000 */
[----:B------:R-:W0:Y:S01]  /*9a80*/  MUFU.EX2 R177, R177 ;  /* 0x000000b100b17308 */ /* 0x000e220000000800 */
[----:B-1----:R-:W-:Y:S02]  /*9a90*/  F2FP.F16.F32.PACK_AB R163, R217, R216 ;  /* 0x000000d8d9a3723e */ /* 0x002fe400000000ff */
[----:B------:R-:W-:Y:S01]  /*9aa0*/  FADD.FTZ R21, R21, R14 ;  /* 0x0000000e15157221 */ /* 0x000fe20000010000 */
[----:B------:R-:W-:-:S03]  /*9ab0*/  @!P2 PRMT R9, RZ, 0x654, R9 ;  /* 0x00000654ff09a816 */ /* 0x000fc60000000009 */
[----:B------:R-:W-:Y:S01]  /*9ac0*/  FADD.FTZ R20, R20, R21 ;  /* 0x0000001514147221 */ /* 0x000fe20000010000 */
[----:B------:R-:W-:Y:S03]  /*9ad0*/  MUFU.EX2 R176, R176 ;  /* 0x000000b000b07308 */ /* 0x000fe60000000800 */
[----:B------:R-:W-:-:S04]  /*9ae0*/  FADD.FTZ R169, R169, R20 ;  /* 0x00000014a9a97221 */ /* 0x000fc80000010000 */
[----:B------:R-:W-:Y:S01]  /*9af0*/  FADD.FTZ R168, R168, R169 ;  /* 0x000000a9a8a87221 */ /* 0x000fe20000010000 */
[----:B------:R-:W1:Y:S01]  /*9b00*/  MUFU.EX2 R179, R179 ;  /* 0x000000b300b37308 */ /* 0x000e620000000800 */
[----:B0-----:R-:W-:Y:S02]  /*9b10*/  F2FP.F16.F32.PACK_AB R164, R177, R174 ;  /* 0x000000aeb1a4723e */ /* 0x001fe400000000ff */
[----:B------:R-:W-:-:S04]  /*9b20*/  FADD.FTZ R171, R171, R168 ;  /* 0x000000a8abab7221 */ /* 0x000fc80000010000 */
[----:B------:R-:W-:Y:S01]  /*9b30*/  FADD.FTZ R170, R170, R171 ;  /* 0x000000abaaaa7221 */ /* 0x000fe20000010000 */
[----:B------:R0:W-:Y:S03]  /*9b40*/  MUFU.EX2 R11, R155 ;  /* 0x0000009b000b7308 */ /* 0x0001e60000000800 */
[----:B------:R-:W-:-:S04]  /*9b50*/  FADD.FTZ R173, R173, R170 ;  /* 0x000000aaadad7221 */ /* 0x000fc80000010000 */
[----:B------:R-:W-:Y:S01]  /*9b60*/  FADD.FTZ R172, R172, R173 ;  /* 0x000000adacac7221 */ /* 0x000fe20000010000 */
[----:B------:R-:W2:Y:S01]  /*9b70*/  MUFU.EX2 R218, R218 ;  /* 0x000000da00da7308 */ /* 0x000ea20000000800 */
[----:B0-----:R-:W-:Y:S01]  /*9b80*/  F2FP.F16.F32.PACK_AB R155, R183, R180 ;  /* 0x000000b4b79b723e */ /* 0x001fe200000000ff */
[----:B------:R-:W-:Y:S01]  /*9b90*/  BAR.SYNC.DEFER_BLOCKING 0xf, 0x100 ;  /* 0x03c4000000007b1d */ /* 0x000fe20000010000 */
[----:B-1----:R-:W-:Y:S01]  /*9ba0*/  F2FP.F16.F32.PACK_AB R166, R179, R176 ;  /* 0x000000b0b3a6723e */ /* 0x002fe200000000ff */
[----:B------:R-:W-:Y:S01]  /*9bb0*/  FADD.FTZ R180, R180, R181 ;  /* 0x000000b5b4b47221 */ /* 0x000fe20000010000 */
[----:B------:R-:W-:-:S03]  /*9bc0*/  FADD.FTZ R175, R175, R172 ;  /* 0x000000acafaf7221 */ /* 0x000fc60000010000 */
[----:B------:R-:W-:Y:S01]  /*9bd0*/  MUFU.EX2 R13, R13 ;  /* 0x0000000d000d7308 */ /* 0x000fe20000000800 */
[----:B------:R-:W-:Y:S01]  /*9be0*/  FADD.FTZ R183, R183, R180 ;  /* 0x000000b4b7b77221 */ /* 0x000fe20000010000 */
[----:B------:R-:W-:-:S03]  /*9bf0*/  FADD.FTZ R174, R174, R175 ;  /* 0x000000afaeae7221 */ /* 0x000fc60000010000 */
[----:B------:R-:W-:Y:S01]  /*9c00*/  FADD.FTZ R182, R182, R183 ;  /* 0x000000b7b6b67221 */ /* 0x000fe20000010000 */
[----:B------:R-:W-:Y:S02]  /*9c10*/  FADD.FTZ R177, R177, R174 ;  /* 0x000000aeb1b17221 */ /* 0x000fe40000010000 */
[----:B------:R-:W0:Y:S01]  /*9c20*/  MUFU.EX2 R220, R220 ;  /* 0x000000dc00dc7308 */ /* 0x000e220000000800 */
[----:B--2---:R-:W-:Y:S01]  /*9c30*/  F2FP.F16.F32.PACK_AB R165, R218, R11 ;  /* 0x0000000bdaa5723e */ /* 0x004fe200000000ff */
[----:B------:R-:W-:Y:S01]  /*9c40*/  FADD.FTZ R211, R211, R182 ;  /* 0x000000b6d3d37221 */ /* 0x000fe20000010000 */
[----:B------:R-:W-:-:S03]  /*9c50*/  FADD.FTZ R176, R176, R177 ;  /* 0x000000b1b0b07221 */ /* 0x000fc60000010000 */
[----:B------:R-:W-:Y:S01]  /*9c60*/  FADD.FTZ R212, R212, R211 ;  /* 0x000000d3d4d47221 */ /* 0x000fe20000010000 */
[----:B------:R-:W-:Y:S01]  /*9c70*/  FADD.FTZ R5, R179, R176 ;  /* 0x000000b0b3057221 */ /* 0x000fe20000010000 */
[----:B------:R1:W-:Y:S02]  /*9c80*/  STSM.16.M88.4 [R185+0x36400], R152 ;  /* 0x03640098b9007844 */ /* 0x0003e40000000200 */
[----:B------:R-:W-:Y:S02]  /*9c90*/  FADD.FTZ R213, R213, R212 ;  /* 0x000000d4d5d57221 */ /* 0x000fe40000010000 */
[----:B------:R1:W-:Y:S02]  /*9ca0*/  STSM.16.M88.4 [R190], R156 ;  /* 0x0000009cbe007844 */ /* 0x0003e40000000200 */
[----:B------:R-:W-:Y:S01]  /*9cb0*/  FADD.FTZ R214, R214, R213 ;  /* 0x000000d5d6d67221 */ /* 0x000fe20000010000 */
[----:B0-----:R-:W-:Y:S01]  /*9cc0*/  F2FP.F16.F32.PACK_AB R167, R220, R13 ;  /* 0x0000000ddca7723e */ /* 0x001fe200000000ff */
[----:B------:R1:W-:Y:S02]  /*9cd0*/  STSM.16.M88.4 [R186], R160 ;  /* 0x000000a0ba007844 */ /* 0x0003e40000000200 */
[----:B------:R-:W-:-:S02]  /*9ce0*/  FADD.FTZ R215, R215, R214 ;  /* 0x000000d6d7d77221 */ /* 0x000fc40000010000 */
[----:B------:R1:W-:Y:S01]  /*9cf0*/  STSM.16.M88.4 [R187], R164 ;  /* 0x000000a4bb007844 */ /* 0x0003e20000000200 */
[----:B------:R-:W-:Y:S01]  /*9d00*/  WARPGROUP.ARRIVE ;  /* 0x00000000000079c5 */ /* 0x000fe20000000000 */
[----:B------:R-:W-:-:S04]  /*9d10*/  FADD.FTZ R216, R216, R215 ;  /* 0x000000d7d8d87221 */ /* 0x000fc80000010000 */
[----:B------:R-:W-:Y:S01]  /*9d20*/  FADD.FTZ R216, R217, R216 ;  /* 0x000000d8d9d87221 */ /* 0x000fe20000010000 */
[----:B------:R-:W-:Y:S01]  /*9d30*/  HGMMA.64x256x16.F32 R24, R152, gdesc[UR4].tnspB, R24, gsb0 ;  /* 0x43e0000498187df0 */ /* 0x000fe20008000818 */
[----:B------:R-:W-:Y:S01]  /*9d40*/  R2UR UR6, R222 ;  /* 0x00000000de0672ca */ /* 0x000fe200000e0000 */
[----:B------:R-:W-:Y:S01]  /*9d50*/  UMOV UR7, 0x40000040 ;  /* 0x4000004000077882 */ /* 0x000fe20000000000 */
[----:B------:R-:W-:Y:S02]  /*9d60*/  VIADD R222, R221, 0x100 ;  /* 0x00000100ddde7836 */ /* 0x000fe40000000000 */
[----:B------:R-:W-:Y:S01]  /*9d70*/  FADD.FTZ R11, R11, R216 ;  /* 0x000000d80b0b7221 */ /* 0x000fe20000010000 */
[----:B------:R-:W-:-:S03]  /*9d80*/  VIADD R221, R221, 0x180 ;  /* 0x00000180dddd7836 */ /* 0x000fc60000000000 */
[----:B------:R-:W-:Y:S01]  /*9d90*/  FADD.FTZ R218, R218, R11 ;  /* 0x0000000bdada7221 */ /* 0x000fe20000010000 */
[----:B------:R-:W-:-:S03]  /*9da0*/  IMAD.MOV.U32 R11, RZ, RZ, R7 ;  /* 0x000000ffff0b7224 */ /* 0x000fc600078e0007 */
[----:B------:R-:W-:-:S04]  /*9db0*/  FADD.FTZ R13, R13, R218 ;  /* 0x000000da0d0d7221 */ /* 0x000fc80000010000 */
[----:B------:R-:W-:Y:S01]  /*9dc0*/  FADD.FTZ R6, R220, R13 ;  /* 0x0000000ddc067221 */ /* 0x000fe20000010000 */
[----:B------:R-:W-:Y:S01]  /*9dd0*/  IMAD.MOV.U32 R13, RZ, RZ, R2 ;  /* 0x000000ffff0d7224 */ /* 0x000fe200078e0002 */
[----:B------:R-:W-:Y:S02]  /*9de0*/  WARPGROUP.DEPBAR.LE gsb0, 0x0 ;  /* 0x00008000000079c5 */ /* 0x000fe40000010000 */
[----:B------:R-:W-:-:S07]  /*9df0*/  WARPGROUP.ARRIVE ;  /* 0x00000000000079c5 */ /* 0x000fce0000000000 */
        /* <DEDUP_REMOVED lines=24> */
.L_x_8548:
[----:B------:R-:W-:-:S13]  /*9f80*/  ISETP.LE.AND P1, PT, RZ, UR31, PT ;  /* 0x0000001fff007c0c */ /* 0x000fda000bf23270 */
[----:B------:R-:W-:Y:S05]  /*9f90*/  @!P1 BRA `(.L_x_8558) ;  /* 0x0000003000409947 */ /* 0x000fea0003800000 */
[----:B------:R-:W-:Y:S01]  /*9fa0*/  IMAD.MOV.U32 R11, RZ, RZ, R8 ;  /* 0x000000ffff0b7224 */ /* 0x000fe200078e0008 */
[----:B------:R-:W-:Y:S01]  /*9fb0*/  ULDC UR29, c[0x0][0xad0] ;  /* 0x0002b400001d7ab9 */ /* 0x000fe20000000800 */
[----:B------:R-:W-:Y:S01]  /*9fc0*/  IMAD.MOV.U32 R20, RZ, RZ, R7 ;  /* 0x000000ffff147224 */ /* 0x000fe200078e0007 */
[----:B------:R-:W-:Y:S01]  /*9fd0*/  ULDC UR28, c[0x0][0xa80] ;  /* 0x0002a000001c7ab9 */ /* 0x000fe20000000800 */
[----:B------:R-:W-:-:S07]  /*9fe0*/  IMAD.MOV.U32 R13, RZ, RZ, R2 ;  /* 0x000000ffff0d7224 */ /* 0x000fce00078e0002 */
.L_x_8567:
[----:B------:R-:W-:-:S05]  /*9ff0*/  VIADD R2, R13, 0x1 ;  /* 0x000000010d027836 */ /* 0x000fca0000000000 */
[----:B------:R-:W-:-:S04]  /*a000*/  ISETP.NE.AND P1, PT, R2, 0x2, PT ;  /* 0x000000020200780c */ /* 0x000fc80003f25270 */
[----:B------:R-:W-:Y:S02]  /*a010*/  SEL R7, RZ, 0x1, P1 ;  /* 0x00000001ff077807 */ /* 0x000fe40000800000 */
[----:B------:R-:W-:Y:S02]  /*a020*/  SEL R2, R2, RZ, P1 ;  /* 0x000000ff02027207 */ /* 0x000fe40000800000 */
[----:B------:R-:W-:Y:S01]  /*a030*/  LOP3.LUT R16, R16, R7, RZ, 0x3c, !PT ;  /* 0x0000000710107212 */ /* 0x000fe200078e3cff */
[----:B0-----:R-:W-:Y:S06]  /*a040*/  @!P0 BRA `(.L_x_8559) ;  /* 0x0000000000048947 */ /* 0x001fec0003800000 */
[----:B------:R-:W-:Y:S01]  /*a050*/  BPT.TRAP 0x1 ;  /* 0x000000040000795c */ /* 0x000fe20000300000 */
.L_x_8559:
[----:B-1----:R-:W-:Y:S01]  /*a060*/  IMAD R9, R2, 0x8, R17 ;  /* 0x0000000802097824 */ /* 0x002fe200078e0211 */
[----:B------:R-:W-:-:S04]  /*a070*/  SHF.L.U32 R8, R16, 0x1f, RZ ;  /* 0x0000001f10087819 */ /* 0x000fc800000006ff */
[----:B------:R0:W1:Y:S01]  /*a080*/  SYNCS.PHASECHK.TRANS64.TRYWAIT P1, [R9+URZ+0x38830], R8 ;  /* 0x03883008090075a7 */ /* 0x000062000802017f */
[----:B------:R-:W-:Y:S05]  /*a090*/  @!P0 BRA `(.L_x_8560) ;  /* 0x0000000000048947 */ /* 0x000fea0003800000 */
[----:B------:R-:W-:Y:S01]  /*a0a0*/  BPT.TRAP 0x1 ;  /* 0x000000040000795c */ /* 0x000fe20000300000 */
.L_x_8560:
[----:B------:R-:W-:Y:S01]  /*a0b0*/  IMAD R7, R2, 0x200, R0 ;  /* 0x0000020002077824 */ /* 0x000fe200078e0200 */
[----:B-1----:R-:W-:Y:S06]  /*a0c0*/  @P1 BRA `(.L_x_8561) ;  /* 0x0000000000081947 */ /* 0x002fec0003800000 */
[----:B------:R-:W1:Y:S02]  /*a0d0*/  SYNCS.PHASECHK.TRANS64.TRYWAIT P1, [R9+URZ+0x38830], R8 ;  /* 0x03883008090075a7 */ /* 0x000e64000802017f */
[----:B-1----:R-:W-:Y:S05]  /*a0e0*/  @!P1 BRA `(.L_x_8562) ;  /* 0x000000ec00ac9947 */ /* 0x002fea0003800000 */
.L_x_8561:
        /* <DEDUP_REMOVED lines=22> */
.L_x_8563:
[----:B------:R2:W3:Y:S01]  /*a250*/  SYNCS.PHASECHK.TRANS64.TRYWAIT P1, [R9+URZ+0x38850], R8 ;  /* 0x03885008090075a7 */ /* 0x0004e2000802017f */
[----:B------:R-:W-:Y:S05]  /*a260*/  @!P0 BRA `(.L_x_8564) ;  /* 0x0000000000048947 */ /* 0x000fea0003800000 */
[----:B------:R-:W-:Y:S01]  /*a270*/  BPT.TRAP 0x1 ;  /* 0x000000040000795c */ /* 0x000fe20000300000 */
.L_x_8564:
[----:B---3--:R-:W-:Y:S05]  /*a280*/  @P1 BRA `(.L_x_8565) ;  /* 0x0000000000081947 */ /* 0x008fea0003800000 */
[----:B------:R-:W3:Y:S02]  /*a290*/  SYNCS.PHASECHK.TRANS64.TRYWAIT P1, [R9+URZ+0x38850], R8 ;  /* 0x03885008090075a7 */ /* 0x000ee4000802017f */
[----:B---3--:R-:W-:Y:S05]  /*a2a0*/  @!P1 BRA `(.L_x_8566) ;  /* 0x000000ec00509947 */ /* 0x008fea0003800000 */
.L_x_8565:
        /* <DEDUP_REMOVED lines=12> */
[----:B------:R-:W-:Y:S01]  /*a370*/  VIADD R8, R7, 0x4 ;  /* 0x0000000407087836 */ /* 0x000fe20000000000 */
[----:B------:R-:W-:Y:S01]  /*a380*/  UMOV UR7, 0x40000040 ;  /* 0x4000004000077882 */ /* 0x000fe20000000000 */
[----:B------:R-:W-:-:S02]  /*a390*/  VIADD R21, R4, 0x800 ;  /* 0x0000080004157836 */ /* 0x000fc40000000000 */
[----:B------:R-:W-:Y:S02]  /*a3a0*/  VIADD R15, R7, 0x800 ;  /* 0x00000800070f7836 */ /* 0x000fe40000000000 */
        /* <DEDUP_REMOVED lines=398> */
[----:B---3--:R-:W-:-:S03]  /*bc90*/  FMNMX.FTZ R167, R155, R20, !PT ;  /* 0x000000149ba77209 */ /* 0x008fc60007810000 */
        /* <DEDUP_REMOVED lines=17> */
[----:B-1----:R-:W-:Y:S01]  /*bdb0*/  FMNMX.FTZ R168, R158, R167, !PT ;  /* 0x000000a79ea87209 */ /* 0x002fe20007810000 */
[--C-:B------:R-:W-:Y:S01]  /*bdc0*/  FFMA.FTZ R179, R218, UR28, -R166.reuse ;  /* 0x0000001cdab37c23 */ /* 0x100fe200080108a6 */
[--C-:B------:R-:W-:Y:S01]  /*bdd0*/  FFMA.FTZ R180, R219, UR28, -R166.reuse ;  /* 0x0000001cdbb47c23 */ /* 0x100fe200080108a6 */
[--C-:B------:R-:W-:Y:S01]  /*bde0*/  FFMA.FTZ R181, R220, UR28, -R166.reuse ;  /* 0x0000001cdcb57c23 */ /* 0x100fe200080108a6 */
[----:B------:R-:W-:Y:S01]  /*bdf0*/  FFMA.FTZ R182, R164, UR28, -R166 ;  /* 0x0000001ca4b67c23 */ /* 0x000fe200080108a6 */
[----:B------:R-:W-:-:S02]  /*be00*/  IMAD R219, R2, 0x1000, R19 ;  /* 0x0000100002db7824 */ /* 0x000fc400078e0213 */
[----:B------:R-:W1:Y:S01]  /*be10*/  MUFU.TANH R161, R161 ;  /* 0x000000a100a17308 */ /* 0x000e620000002400 */
[----:B--2---:R-:W-:Y:S01]  /*be20*/  FMNMX.FTZ R167, R159, R168, !PT ;  /* 0x000000a89fa77209 */ /* 0x004fe20007810000 */
[C---:B------:R-:W-:Y:S01]  /*be30*/  VIADD R220, R219.reuse, 0x80 ;  /* 0x00000080dbdc7836 */ /* 0x040fe20000000000 */
[----:B------:R-:W-:-:S05]  /*be40*/  R2UR UR6, R219 ;  /* 0x00000000db0672ca */ /* 0x000fca00000e0000 */
[----:B------:R-:W2:Y:S01]  /*be50*/  MUFU.TANH R162, R162 ;  /* 0x000000a200a27308 */ /* 0x000ea20000002400 */
[----:B0-----:R-:W-:-:S07]  /*be60*/  FMNMX.FTZ R8, R160, R167, !PT ;  /* 0x000000a7a0087209 */ /* 0x001fce0007810000 */
[----:B------:R-:W0:Y:S01]  /*be70*/  MUFU.TANH R163, R163 ;  /* 0x000000a300a37308 */ /* 0x000e220000002400 */
[----:B-1----:R-:W-:-:S07]  /*be80*/  FMNMX.FTZ R167, R161, R8, !PT ;  /* 0x00000008a1a77209 */ /* 0x002fce0007810000 */
[----:B------:R-:W1:Y:S01]  /*be90*/  MUFU.EX2 R20, R169 ;  /* 0x000000a900147308 */ /* 0x000e620000000800 */
[----:B--2---:R-:W-:-:S07]  /*bea0*/  FMNMX.FTZ R8, R162, R167, !PT ;  /* 0x000000a7a2087209 */ /* 0x004fce0007810000 */
[----:B------:R2:W-:Y:S01]  /*beb0*/  MUFU.EX2 R169, R188 ;  /* 0x000000bc00a97308 */ /* 0x0005e20000000800 */
[----:B0-----:R-:W-:-:S05]  /*bec0*/  FMNMX.FTZ R8, R163, R8, !PT ;  /* 0x00000008a3087209 */ /* 0x001fca0007810000 */
[----:B------:R-:W0:Y:S02]  /*bed0*/  SHFL.BFLY PT, R167, R8, 0x2, 0x1f ;  /* 0x0c401f0008a77f89 */ /* 0x000e2400000e0000 */
        /* <DEDUP_REMOVED lines=19> */
[-C--:B------:R-:W-:Y:S01]  /*c010*/  FMUL.FTZ R56, R56, R20.reuse ;  /* 0x0000001438387220 */ /* 0x080fe20000410000 */
[-C--:B------:R-:W-:Y:S01]  /*c020*/  FMUL.FTZ R57, R57, R20.reuse ;  /* 0x0000001439397220 */ /* 0x080fe20000410000 */
[-C--:B------:R-:W-:Y:S01]  /*c030*/  FMUL.FTZ R60, R60, R20.reuse ;  /* 0x000000143c3c7220 */ /* 0x080fe20000410000 */
        /* <DEDUP_REMOVED lines=45> */
[--C-:B--2---:R-:W-:Y:S01]  /*c310*/  FFMA.FTZ R188, R154, UR28, -R165.reuse ;  /* 0x0000001c9abc7c23 */ /* 0x104fe200080108a5 */
[----:B------:R-:W0:Y:S01]  /*c320*/  MUFU.EX2 R11, R11 ;  /* 0x0000000b000b7308 */ /* 0x000e220000000800 */
[----:B------:R-:W-:Y:S02]  /*c330*/  @!P2 VIADD R152, R9, 0x38840 ;  /* 0x000388400998a836 */ /* 0x000fe40000000000 */
[--C-:B------:R-:W-:Y:S01]  /*c340*/  FFMA.FTZ R10, R10, UR28, -R165.reuse ;  /* 0x0000001c0a0a7c23 */ /* 0x100fe200080108a5 */
[--C-:B------:R-:W-:Y:S01]  /*c350*/  FFMA.FTZ R15, R15, UR28, -R165.reuse ;  /* 0x0000001c0f0f7c23 */ /* 0x100fe200080108a5 */
[--C-:B-1----:R-:W-:Y:S01]  /*c360*/  FFMA.FTZ R211, R155, UR28, -R165.reuse ;  /* 0x0000001c9bd37c23 */ /* 0x102fe200080108a5 */
        /* <DEDUP_REMOVED lines=13> */
[----:B---3--:R-:W-:Y:S01]  /*c440*/  F2FP.F16.F32.PACK_AB R152, R168, R21 ;  /* 0x00000015a898723e */ /* 0x008fe200000000ff */
        /* <DEDUP_REMOVED lines=109> */
[----:B------:R-:W-:Y:S01]  /*cb20*/  ISETP.LT.AND P1, PT, RZ, UR31, PT ;  /* 0x0000001fff007c0c */ /* 0x000fe2000bf21270 */
[----:B------:R-:W2:Y:S01]  /*cb30*/  MUFU.EX2 R215, R215 ;  /* 0x000000d700d77308 */ /* 0x000ea20000000800 */
[----:B-1----:R-:W-:Y:S01]  /*cb40*/  F2FP.F16.F32.PACK_AB R161, R213, R212 ;  /* 0x000000d4d5a1723e */ /* 0x002fe200000000ff */
[----:B------:R0:W-:Y:S01]  /*cb50*/  STSM.16.M88.4 [R190], R156 ;  /* 0x0000009cbe007844 */ /* 0x0001e20000000200 */
[----:B------:R-:W-:Y:S01]  /*cb60*/  FADD.FTZ R183, R183, R6 ;  /* 0x00000006b7b77221 */ /* 0x000fe20000010000 */
[----:B------:R-:W-:Y:S01]  /*cb70*/  FADD.FTZ R168, R168, R5 ;  /* 0x00000005a8a87221 */ /* 0x000fe20000010000 */
[----:B------:R-:W-:Y:S01]  /*cb80*/  @!P2 VIADD R9, R9, 0x38860 ;  /* 0x000388600909a836 */ /* 0x000fe20000000000 */
[----:B------:R-:W-:Y:S01]  /*cb90*/  UIADD3 UR31, UR31, -0x1, URZ ;  /* 0xffffffff1f1f7890 */ /* 0x000fe2000fffe03f */
[----:B------:R-:W-:Y:S01]  /*cba0*/  FADD.FTZ R12, R12, R183 ;  /* 0x000000b70c0c7221 */ /* 0x000fe20000010000 */
[----:B------:R-:W-:Y:S01]  /*cbb0*/  MUFU.EX2 R179, R179 ;  /* 0x000000b300b37308 */ /* 0x000fe20000000800 */
[----:B------:R-:W-:Y:S01]  /*cbc0*/  FADD.FTZ R169, R169, R168 ;  /* 0x000000a8a9a97221 */ /* 0x000fe20000010000 */
[----:B------:R-:W-:Y:S01]  /*cbd0*/  @!P2 PRMT R9, RZ, 0x654, R9 ;  /* 0x00000654ff09a816 */ /* 0x000fe20000000009 */
[----:B------:R-:W-:Y:S01]  /*cbe0*/  FADD.FTZ R15, R15, R12 ;  /* 0x0000000c0f0f7221 */ /* 0x000fe20000010000 */
[----:B------:R-:W-:-:S02]  /*cbf0*/  IMAD.MOV.U32 R11, RZ, RZ, R8 ;  /* 0x000000ffff0b7224 */ /* 0x000fc400078e0008 */
[----:B------:R-:W-:Y:S01]  /*cc00*/  FADD.FTZ R170, R170, R169 ;  /* 0x000000a9aaaa7221 */ /* 0x000fe20000010000 */
[----:B------:R-:W-:Y:S02]  /*cc10*/  IMAD.MOV.U32 R20, RZ, RZ, R7 ;  /* 0x000000ffff147224 */ /* 0x000fe400078e0007 */
[----:B------:R-:W-:Y:S01]  /*cc20*/  FADD.FTZ R14, R14, R15 ;  /* 0x0000000f0e0e7221 */ /* 0x000fe20000010000 */
[----:B------:R-:W1:Y:S01]  /*cc30*/  MUFU.EX2 R180, R180 ;  /* 0x000000b400b47308 */ /* 0x000e620000000800 */
[----:B--2---:R-:W-:Y:S01]  /*cc40*/  F2FP.F16.F32.PACK_AB R163, R215, R214 ;  /* 0x000000d6d7a3723e */ /* 0x004fe200000000ff */
[----:B------:R-:W-:Y:S01]  /*cc50*/  FADD.FTZ R171, R171, R170 ;  /* 0x000000aaabab7221 */ /* 0x000fe20000010000 */
[----:B------:R-:W-:-:S03]  /*cc60*/  FADD.FTZ R189, R189, R14 ;  /* 0x0000000ebdbd7221 */ /* 0x000fc60000010000 */
[----:B------:R0:W-:Y:S01]  /*cc70*/  STSM.16.M88.4 [R186], R160 ;  /* 0x000000a0ba007844 */ /* 0x0001e20000000200 */
[----:B------:R-:W-:Y:S01]  /*cc80*/  FADD.FTZ R172, R172, R171 ;  /* 0x000000abacac7221 */ /* 0x000fe20000010000 */
[----:B------:R-:W-:Y:S01]  /*cc90*/  MUFU.EX2 R181, R181 ;  /* 0x000000b500b57308 */ /* 0x000fe20000000800 */
[----:B------:R-:W-:Y:S02]  /*cca0*/  FADD.FTZ R188, R188, R189 ;  /* 0x000000bdbcbc7221 */ /* 0x000fe40000010000 */
[----:B------:R-:W-:Y:S02]  /*ccb0*/  FADD.FTZ R173, R173, R172 ;  /* 0x000000acadad7221 */ /* 0x000fe40000010000 */
[----:B------:R-:W-:Y:S02]  /*ccc0*/  FADD.FTZ R211, R211, R188 ;  /* 0x000000bcd3d37221 */ /* 0x000fe40000010000 */
        /* <DEDUP_REMOVED lines=10> */
[----:B------:R-:W-:Y:S01]  /*cd70*/  FADD.FTZ R215, R215, R214 ;  /* 0x000000d6d7d77221 */ /* 0x000fe20000010000 */
[----:B------:R-:W-:Y:S01]  /*cd80*/  FADD.FTZ R178, R178, R177 ;  /* 0x000000b1b2b27221 */ /* 0x000fe20000010000 */
[----:B------:R-:W1:Y:S01]  /*cd90*/  MUFU.EX2 R217, R217 ;  /* 0x000000d900d97308 */ /* 0x000e620000000800 */
[----:B--2---:R-:W-:Y:S02]  /*cda0*/  F2FP.F16.F32.PACK_AB R166, R182, R181 ;  /* 0x000000b5b6a6723e */ /* 0x004fe400000000ff */
[----:B------:R-:W-:-:S04]  /*cdb0*/  FADD.FTZ R179, R179, R178 ;  /* 0x000000b2b3b37221 */ /* 0x000fc80000010000 */
[----:B------:R-:W-:Y:S01]  /*cdc0*/  FADD.FTZ R180, R180, R179 ;  /* 0x000000b3b4b47221 */ /* 0x000fe20000010000 */
[----:B------:R-:W-:Y:S03]  /*cdd0*/  MUFU.EX2 R13, R13 ;  /* 0x0000000d000d7308 */ /* 0x000fe60000000800 */
[----:B------:R-:W-:-:S04]  /*cde0*/  FADD.FTZ R5, R181, R180 ;  /* 0x000000b4b5057221 */ /* 0x000fc80000010000 */
[----:B------:R-:W-:Y:S01]  /*cdf0*/  FADD.FTZ R5, R182, R5 ;  /* 0x00000005b6057221 */ /* 0x000fe20000010000 */
        /* <DEDUP_REMOVED lines=42> */
.L_x_8558:
[----:B------:R-:W2:Y:S01]  /*d0a0*/  SHFL.BFLY PT, R0, R5, 0x2, 0x1f ;  /* 0x0c401f0005007f89 */ /* 0x000ea200000e0000 */
[----:B------:R-:W-:Y:S01]  /*d0b0*/  IMAD.MOV R13, RZ, RZ, -R184 ;  /* 0x000000ffff0d7224 */ /* 0x000fe200078e0ab8 */
[----:B------:R-:W-:Y:S01]  /*d0c0*/  UIADD3 UR37, UR37, 0x1, URZ ;  /* 0x0000000125257890 */ /* 0x000fe2000fffe03f */
[----:B------:R-:W-:Y:S01]  /*d0d0*/  IMAD.MOV.U32 R19, RZ, RZ, -0x800000 ;  /* 0xff800000ff137424 */ /* 0x000fe200078e00ff */
[----:B01----:R-:W0:Y:S01]  /*d0e0*/  SHFL.BFLY PT, R9, R6, 0x2, 0x1f ;  /* 0x0c401f0006097f89 */ /* 0x003e2200000e0000 */
[----:B------:R-:W-:Y:S08]  /*d0f0*/  BAR.ARV 0x8, 0x100 ;  /* 0x0204000000007b1d */ /* 0x000ff00000002000 */
[----:B------:R-:W-:Y:S01]  /*d100*/  BAR.SYNC.DEFER_BLOCKING 0xf, 0x100 ;  /* 0x03c4000000007b1d */ /* 0x000fe20000010000 */
[----:B------:R-:W-:Y:S01]  /*d110*/  ISETP.NE.AND P0, PT, R18, R13, PT ;  /* 0x0000000d1200720c */ /* 0x000fe20003f05270 */
[----:B--2---:R-:W-:Y:S01]  /*d120*/  FADD.FTZ R3, R0, R5 ;  /* 0x0000000500037221 */ /* 0x004fe20000010000 */
[----:B------:R-:W-:-:S02]  /*d130*/  VIADD R5, R2, 0x1 ;  /* 0x0000000102057836 */ /* 0x000fc40000000000 */
[----:B0-----:R-:W-:Y:S02]  /*d140*/  FADD.FTZ R9, R9, R6 ;  /* 0x0000000609097221 */ /* 0x001fe40000010000 */
[----:B------:R-:W0:Y:S01]  /*d150*/  SHFL.BFLY PT, R0, R3, 0x1, 0x1f ;  /* 0x0c201f0003007f89 */ /* 0x000e2200000e0000 */
[----:B------:R-:W-:Y:S01]  /*d160*/  IMAD.MOV.U32 R6, RZ, RZ, RZ ;  /* 0x000000ffff067224 */ /* 0x000fe200078e00ff */
[----:B------:R-:W-:-:S05]  /*d170*/  ISETP.NE.AND P1, PT, R5, 0x2, PT ;  /* 0x000000020500780c */ /* 0x000fca0003f25270 */
[----:B------:R-:W-:Y:S01]  /*d180*/  @!P0 IMAD R2, R2, 0x40, R22 ;  /* 0x0000004002028824 */ /* 0x000fe200078e0216 */
[----:B------:R-:W1:Y:S03]  /*d190*/  SHFL.BFLY PT, R4, R9, 0x1, 0x1f ;  /* 0x0c201f0009047f89 */ /* 0x000e6600000e0000 */
[----:B------:R-:W-:Y:S02]  /*d1a0*/  @!P0 IMAD R17, R2, 0x4, R17 ;  /* 0x0000000402118824 */ /* 0x000fe400078e0211 */
[----:B------:R-:W-:Y:S02]  /*d1b0*/  IMAD.U32 R2, RZ, RZ, UR28 ;  /* 0x0000001cff027e24 */ /* 0x000fe4000f8e00ff */
[----:B0-----:R-:W-:Y:S01]  /*d1c0*/  FADD.FTZ R11, R3, R0 ;  /* 0x00000000030b7221 */ /* 0x001fe20000010000 */
[----:B------:R-:W-:Y:S01]  /*d1d0*/  SEL R3, RZ, 0x1, P1 ;  /* 0x00000001ff037807 */ /* 0x000fe20000800000 */
[----:B-1----:R-:W-:-:S03]  /*d1e0*/  FADD.FTZ R0, R9, R4 ;  /* 0x0000000409007221 */ /* 0x002fc60000010000 */
[----:B------:R-:W-:Y:S01]  /*d1f0*/  FSETP.NE.FTZ.AND P2, PT, R11, RZ, PT ;  /* 0x000000ff0b00720b */ /* 0x000fe20003f55000 */
[----:B------:R-:W-:Y:S01]  /*d200*/  IMAD.MOV.U32 R4, RZ, RZ, RZ ;  /* 0x000000ffff047224 */ /* 0x000fe200078e00ff */
[----:B------:R-:W-:Y:S01]  /*d210*/  LOP3.LUT R16, R16, R3, RZ, 0x3c, !PT ;  /* 0x0000000310107212 */ /* 0x000fe200078e3cff */
[----:B------:R-:W-:Y:S01]  /*d220*/  IMAD.MOV.U32 R3, RZ, RZ, -0x800000 ;  /* 0xff800000ff037424 */ /* 0x000fe200078e00ff */
[----:B------:R-:W-:-:S09]  /*d230*/  FSETP.NE.FTZ.AND P3, PT, R0, RZ, PT ;  /* 0x000000ff0000720b */ /* 0x000fd20003f75000 */
[----:B------:R-:W0:Y:S01]  /*d240*/  @P2 MUFU.RCP R6, R11 ;  /* 0x0000000b00062308 */ /* 0x000e220000001000 */
[----:B------:R-:W-:-:S07]  /*d250*/  @P2 FMUL.FTZ R2, R2, 0.69314718246459960938 ;  /* 0x3f31721802022820 */ /* 0x000fce0000410000 */
[----:B------:R-:W1:Y:S08]  /*d260*/  @P3 MUFU.RCP R4, R0 ;  /* 0x0000000000043308 */ /* 0x000e700000001000 */
[----:B------:R-:W2:Y:S01]  /*d270*/  @P3 MUFU.LG2 R21, R0 ;  /* 0x0000000000153308 */ /* 0x000ea20000000c00 */
[-C--:B0-----:R-:W-:Y:S01]  /*d280*/  FMUL.FTZ R175, R24, R6.reuse ;  /* 0x0000000618af7220 */ /* 0x081fe20000410000 */
[-C--:B------:R-:W-:Y:S01]  /*d290*/  FMUL.FTZ R174, R28, R6.reuse ;  /* 0x000000061cae7220 */ /* 0x080fe20000410000 */
[----:B------:R0:W-:Y:S01]  /*d2a0*/  @!P0 STS [R17+0x38400], R6 ;  /* 0x0384000611008388 */ /* 0x0001e20000000800 */
        /* <DEDUP_REMOVED lines=62> */
[----:B-1----:R1:W-:Y:S01]  /*d690*/  @!P0 STS [R17+0x38420], R4 ;  /* 0x0384200411008388 */ /* 0x0023e20000000800 */
[----:B0-----:R0:W1:Y:S01]  /*d6a0*/  @P2 MUFU.LG2 R6, R11 ;  /* 0x0000000b00062308 */ /* 0x0010620000000c00 */
[----:B------:R-:W-:-:S02]  /*d6b0*/  IMAD.U32 R32, RZ, RZ, UR28 ;  /* 0x0000001cff207e24 */ /* 0x000fc4000f8e00ff */
[----:B--2---:R-:W-:Y:S01]  /*d6c0*/  @P3 FMUL.FTZ R21, R21, 0.69314718246459960938 ;  /* 0x3f31721815153820 */ /* 0x004fe20000410000 */
[-C--:B------:R-:W-:Y:S01]  /*d6d0*/  FMUL.FTZ R0, R83, R4.reuse ;  /* 0x0000000453007220 */ /* 0x080fe20000410000 */
[-C--:B------:R-:W-:Y:S01]  /*d6e0*/  FMUL.FTZ R13, R42, R4.reuse ;  /* 0x000000042a0d7220 */ /* 0x080fe20000410000 */
[----:B------:R-:W-:Y:S01]  /*d6f0*/  @P3 FMUL.FTZ R32, R32, 0.69314718246459960938 ;  /* 0x3f31721820203820 */ /* 0x000fe20000410000 */
[-C--:B------:R-:W-:Y:S01]  /*d700*/  FMUL.FTZ R15, R46, R4.reuse ;  /* 0x000000042e0f7220 */ /* 0x080fe20000410000 */
[-C--:B------:R-:W-:Y:S01]  /*d710*/  FMUL.FTZ R25, R50, R4.reuse ;  /* 0x0000000432197220 */ /* 0x080fe20000410000 */
[-C--:B------:R-:W-:Y:S01]  /*d720*/  FMUL.FTZ R29, R58, R4.reuse ;  /* 0x000000043a1d7220 */ /* 0x080fe20000410000 */
[-C--:B------:R-:W-:Y:S01]  /*d730*/  FMUL.FTZ R83, R86, R4.reuse ;  /* 0x0000000456537220 */ /* 0x080fe20000410000 */
[----:B------:R-:W-:Y:S01]  /*d740*/  PLOP3.LUT P0, PT, PT, PT, PT, 0x8, 0x0 ;  /* 0x000000000000781c */ /* 0x000fe20003f0e170 */
[-C--:B------:R-:W-:Y:S01]  /*d750*/  FMUL.FTZ R9, R26, R4.reuse ;  /* 0x000000041a097220 */ /* 0x080fe20000410000 */
[-C--:B------:R-:W-:Y:S01]  /*d760*/  FMUL.FTZ R27, R27, R4.reuse ;  /* 0x000000041b1b7220 */ /* 0x080fe20000410000 */
[-C--:B0-----:R-:W-:Y:S01]  /*d770*/  FMUL.FTZ R11, R30, R4.reuse ;  /* 0x000000041e0b7220 */ /* 0x081fe20000410000 */
[-C--:B------:R-:W-:Y:S01]  /*d780*/  FMUL.FTZ R31, R31, R4.reuse ;  /* 0x000000041f1f7220 */ /* 0x080fe20000410000 */
[-C--:B------:R-:W-:Y:S01]  /*d790*/  FMUL.FTZ R34, R34, R4.reuse ;  /* 0x0000000422227220 */ /* 0x080fe20000410000 */
[-C--:B------:R-:W-:Y:S01]  /*d7a0*/  FMUL.FTZ R35, R35, R4.reuse ;  /* 0x0000000423237220 */ /* 0x080fe20000410000 */
[----:B-1----:R-:W-:Y:S01]  /*d7b0*/  @P2 FMUL.FTZ R17, R6, 0.69314718246459960938 ;  /* 0x3f31721806112820 */ /* 0x002fe20000410000 */
[-C--:B------:R-:W-:Y:S01]  /*d7c0*/  FMUL.FTZ R38, R38, R4.reuse ;  /* 0x0000000426267220 */ /* 0x080fe20000410000 */
[-C--:B------:R-:W-:Y:S01]  /*d7d0*/  FMUL.FTZ R39, R39, R4.reuse ;  /* 0x0000000427277220 */ /* 0x080fe20000410000 */
[-C--:B------:R-:W-:Y:S01]  /*d7e0*/  FMUL.FTZ R43, R43, R4.reuse ;  /* 0x000000042b2b7220 */ /* 0x080fe20000410000 */
[----:B------:R-:W-:Y:S01]  /*d7f0*/  @P2 FFMA.FTZ R19, R2, R7, R17 ;  /* 0x0000000702132223 */ /* 0x000fe20000010011 */
        /* <DEDUP_REMOVED lines=52> */
.L_x_8534:
        /* <DEDUP_REMOVED lines=15> */
[----:B------:R-:W-:Y:S02]  /*dc30*/  F2FP.F16.F32.PACK_AB R11, R31, R11 ;  /* 0x0000000b1f0b723e */ /* 0x000fe400000000ff */
        /* <DEDUP_REMOVED lines=17> */
[----:B0-----:R-:W-:Y:S02]  /*dd50*/  MOV R5, R6 ;  /* 0x0000000600057202 */ /* 0x001fe40000000f00 */
[----:B------:R-:W-:Y:S02]  /*dd60*/  F2FP.F16.F32.PACK_AB R73, R75, R74 ;  /* 0x0000004a4b49723e */ /* 0x000fe400000000ff */
[----:B------:R-:W-:Y:S01]  /*dd70*/  F2FP.F16.F32.PACK_AB R80, R81, R80 ;  /* 0x000000505150723e */ /* 0x000fe200000000ff */
[----:B------:R-:W-:Y:S01]  /*dd80*/  IMAD.WIDE R126, R202, 0x2, R4 ;  /* 0x00000002ca7e7825 */ /* 0x000fe200078e0204 */
[----:B------:R-:W-:-:S02]  /*dd90*/  F2FP.F16.F32.PACK_AB R74, R77, R76 ;  /* 0x0000004c4d4a723e */ /* 0x000fc400000000ff */
[----:B------:R-:W-:Y:S02]  /*dda0*/  F2FP.F16.F32.PACK_AB R75, R79, R78 ;  /* 0x0000004e4f4b723e */ /* 0x000fe400000000ff */
[C---:B------:R-:W-:Y:S02]  /*ddb0*/  IADD3 R177, P1, R126.reuse, 0x20, RZ ;  /* 0x000000207eb17810 */ /* 0x040fe40007f3e0ff */
[C---:B------:R-:W-:Y:S02]  /*ddc0*/  IADD3 R179, P0, R126.reuse, 0x40, RZ ;  /* 0x000000407eb37810 */ /* 0x040fe40007f1e0ff */
[----:B------:R-:W-:Y:S01]  /*ddd0*/  LOP3.LUT R36, R177, 0x380, RZ, 0xc0, !PT ;  /* 0x00000380b1247812 */ /* 0x000fe200078ec0ff */
[--C-:B------:R-:W-:Y:S01]  /*dde0*/  IMAD.X R37, RZ, RZ, R127.reuse, P1 ;  /* 0x000000ffff257224 */ /* 0x100fe200008e067f */
[----:B------:R-:W-:Y:S01]  /*ddf0*/  IADD3 R183, P3, R126, 0x2000, RZ ;  /* 0x000020007eb77810 */ /* 0x000fe20007f7e0ff */
[----:B------:R-:W-:Y:S01]  /*de00*/  IMAD.X R41, RZ, RZ, R127, P0 ;  /* 0x000000ffff297224 */ /* 0x000fe200000e067f */
[----:B------:R-:W-:-:S02]  /*de10*/  SHF.R.U64 R36, R36, 0x3, RZ ;  /* 0x0000000324247819 */ /* 0x000fc400000012ff */
[C---:B------:R-:W-:Y:S01]  /*de20*/  IADD3 R8, P0, R126.reuse, 0x4020, RZ ;  /* 0x000040207e087810 */ /* 0x040fe20007f1e0ff */
[--C-:B------:R-:W-:Y:S01]  /*de30*/  IMAD.X R49, RZ, RZ, R127.reuse, P3 ;  /* 0x000000ffff317224 */ /* 0x100fe200018e067f */
[C---:B------:R-:W-:Y:S02]  /*de40*/  LOP3.LUT R21, R126.reuse, 0x380, RZ, 0xc0, !PT ;  /* 0x000003807e157812 */ /* 0x040fe400078ec0ff */
[C---:B------:R-:W-:Y:S01]  /*de50*/  IADD3 R181, P4, R126.reuse, 0x60, RZ ;  /* 0x000000607eb57810 */ /* 0x040fe20007f9e0ff */
[--C-:B------:R-:W-:Y:S01]  /*de60*/  IMAD.X R107, RZ, RZ, R127.reuse, P0 ;  /* 0x000000ffff6b7224 */ /* 0x100fe200000e067f */
[C---:B------:R-:W-:Y:S02]  /*de70*/  IADD3 R189, P6, R126.reuse, 0x2020, RZ ;  /* 0x000020207ebd7810 */ /* 0x040fe40007fde0ff */
        /* <DEDUP_REMOVED lines=24> */
[----:B------:R-:W-:Y:S01]  /*e000*/  LOP3.LUT R44, R181, 0x380, RZ, 0xc0, !PT ;  /* 0x00000380b52c7812 */ /* 0x000fe200078ec0ff */
[--C-:B------:R-:W-:Y:S01]  /*e010*/  IMAD.X R33, RZ, RZ, R127.reuse, P1 ;  /* 0x000000ffff217224 */ /* 0x100fe200008e067f */
[----:B------:R-:W-:Y:S02]  /*e020*/  SHF.R.U64 R177, R177, 0x3, RZ ;  /* 0x00000003b1b17819 */ /* 0x000fe400000012ff */
[----:B------:R-:W-:Y:S01]  /*e030*/  LOP3.LUT R126, R21, R126, RZ, 0x3c, !PT ;  /* 0x0000007e157e7212 */ /* 0x000fe200078e3cff */
[----:B------:R-:W-:Y:S01]  /*e040*/  IMAD.X R21, RZ, RZ, R127, P2 ;  /* 0x000000ffff157224 */ /* 0x000fe200010e067f */
[----:B------:R-:W-:Y:S02]  /*e050*/  LOP3.LUT R48, R48, R183, RZ, 0x3c, !PT ;  /* 0x000000b730307212 */ /* 0x000fe400078e3cff */
[----:B------:R-:W-:Y:S02]  /*e060*/  SHF.R.U64 R40, R40, 0x3, RZ ;  /* 0x0000000328287819 */ /* 0x000fe400000012ff */
[----:B------:R-:W-:-:S02]  /*e070*/  SHF.R.U64 R44, R44, 0x3, RZ ;  /* 0x000000032c2c7819 */ /* 0x000fc400000012ff */
[----:B------:R-:W-:Y:S02]  /*e080*/  LOP3.LUT R52, R189, 0x380, RZ, 0xc0, !PT ;  /* 0x00000380bd347812 */ /* 0x000fe400078ec0ff */
[----:B------:R-:W-:Y:S02]  /*e090*/  LOP3.LUT R183, R32, 0x380, RZ, 0xc0, !PT ;  /* 0x0000038020b77812 */ /* 0x000fe400078ec0ff */
[----:B------:R-:W-:Y:S02]  /*e0a0*/  LOP3.LUT R106, R177, R8, RZ, 0x3c, !PT ;  /* 0x00000008b16a7212 */ /* 0x000fe400078e3cff */
[----:B------:R-:W-:Y:S02]  /*e0b0*/  LOP3.LUT R94, R211, 0x380, RZ, 0xc0, !PT ;  /* 0x00000380d35e7812 */ /* 0x000fe400078ec0ff */
[----:B------:R-:W-:Y:S02]  /*e0c0*/  F2FP.F16.F32.PACK_AB R8, R20, R175 ;  /* 0x000000af1408723e */ /* 0x000fe400000000ff */
[----:B------:R-:W-:-:S02]  /*e0d0*/  LOP3.LUT R27, R6, 0x380, RZ, 0xc0, !PT ;  /* 0x00000380061b7812 */ /* 0x000fc400078ec0ff */
[----:B------:R-:W-:Y:S02]  /*e0e0*/  LOP3.LUT R177, R26, 0x380, RZ, 0xc0, !PT ;  /* 0x000003801ab17812 */ /* 0x000fe400078ec0ff */
[----:B------:R-:W-:Y:S02]  /*e0f0*/  LOP3.LUT R98, R213, 0x380, RZ, 0xc0, !PT ;  /* 0x00000380d5627812 */ /* 0x000fe400078ec0ff */
[----:B------:R-:W-:Y:S01]  /*e100*/  MOV R127, R126 ;  /* 0x0000007e007f7202 */ /* 0x000fe20000000f00 */
[----:B------:R-:W-:Y:S01]  /*e110*/  BAR.SYNC.DEFER_BLOCKING 0x1, 0x100 ;  /* 0x0044000000007b1d */ /* 0x000fe20000010000 */
[----:B------:R-:W-:Y:S02]  /*e120*/  LOP3.LUT R175, R30, 0x380, RZ, 0xc0, !PT ;  /* 0x000003801eaf7812 */ /* 0x000fe400078ec0ff */
[----:B------:R-:W-:Y:S02]  /*e130*/  LOP3.LUT R102, R215, 0x380, RZ, 0xc0, !PT ;  /* 0x00000380d7667812 */ /* 0x000fe400078ec0ff */
[----:B------:R-:W-:-:S02]  /*e140*/  LOP3.LUT R40, R40, R179, RZ, 0x3c, !PT ;  /* 0x000000b328287212 */ /* 0x000fc400078e3cff */
[----:B------:R-:W-:Y:S02]  /*e150*/  LOP3.LUT R44, R44, R181, RZ, 0x3c, !PT ;  /* 0x000000b52c2c7212 */ /* 0x000fe400078e3cff */
[----:B------:R-:W-:Y:S02]  /*e160*/  SHF.R.U64 R52, R52, 0x3, RZ ;  /* 0x0000000334347819 */ /* 0x000fe400000012ff */
[----:B------:R-:W-:Y:S02]  /*e170*/  SHF.R.U64 R183, R183, 0x3, RZ ;  /* 0x00000003b7b77819 */ /* 0x000fe400000012ff */
[----:B------:R-:W-:Y:S02]  /*e180*/  SHF.R.U64 R94, R94, 0x3, RZ ;  /* 0x000000035e5e7819 */ /* 0x000fe400000012ff */
[----:B------:R-:W-:Y:S02]  /*e190*/  LOP3.LUT R179, R110, 0x380, RZ, 0xc0, !PT ;  /* 0x000003806eb37812 */ /* 0x000fe400078ec0ff */
[----:B------:R-:W-:-:S02]  /*e1a0*/  LOP3.LUT R181, R114, 0x380, RZ, 0xc0, !PT ;  /* 0x0000038072b57812 */ /* 0x000fc400078ec0ff */
[----:B------:R-:W-:Y:S02]  /*e1b0*/  SHF.R.U64 R27, R27, 0x3, RZ ;  /* 0x000000031b1b7819 */ /* 0x000fe400000012ff */
[----:B------:R-:W-:Y:S02]  /*e1c0*/  SHF.R.U64 R177, R177, 0x3, RZ ;  /* 0x00000003b1b17819 */ /* 0x000fe400000012ff */
[----:B------:R-:W-:Y:S01]  /*e1d0*/  SHF.R.U64 R98, R98, 0x3, RZ ;  /* 0x0000000362627819 */ /* 0x000fe200000012ff */
[----:B------:R0:W-:Y:S01]  /*e1e0*/  STSM.16.M88.4 [R127], R8 ;  /* 0x000000087f007844 */ /* 0x0001e20000000200 */
[----:B------:R-:W-:Y:S02]  /*e1f0*/  SHF.R.U64 R175, R175, 0x3, RZ ;  /* 0x00000003afaf7819 */ /* 0x000fe400000012ff */
[----:B------:R-:W-:Y:S02]  /*e200*/  SHF.R.U64 R102, R102, 0x3, RZ ;  /* 0x0000000366667819 */ /* 0x000fe400000012ff */
[----:B------:R-:W-:-:S02]  /*e210*/  LOP3.LUT R52, R52, R189, RZ, 0x3c, !PT ;  /* 0x000000bd34347212 */ /* 0x000fc400078e3cff */
[----:B------:R-:W-:Y:S02]  /*e220*/  LOP3.LUT R118, R183, R32, RZ, 0x3c, !PT ;  /* 0x00000020b7767212 */ /* 0x000fe400078e3cff */
[----:B------:R-:W-:Y:S02]  /*e230*/  MOV R126, R36 ;  /* 0x00000024007e7202 */ /* 0x000fe40000000f00 */
[----:B------:R-:W-:Y:S02]  /*e240*/  LOP3.LUT R94, R94, R211, RZ, 0x3c, !PT ;  /* 0x000000d35e5e7212 */ /* 0x000fe400078e3cff */
[----:B------:R-:W-:Y:S02]  /*e250*/  SHF.R.U64 R179, R179, 0x3, RZ ;  /* 0x00000003b3b37819 */ /* 0x000fe400000012ff */
[----:B------:R-:W-:Y:S02]  /*e260*/  SHF.R.U64 R181, R181, 0x3, RZ ;  /* 0x00000003b5b57819 */ /* 0x000fe400000012ff */
[----:B0-----:R-:W-:-:S02]  /*e270*/  F2FP.F16.F32.PACK_AB R8, R171, R173 ;  /* 0x000000adab08723e */ /* 0x001fc400000000ff */
[----:B------:R-:W-:Y:S02]  /*e280*/  F2FP.F16.F32.PACK_AB R9, R35, R34 ;  /* 0x000000222309723e */ /* 0x000fe400000000ff */
[----:B------:R-:W-:Y:S02]  /*e290*/  F2FP.F16.F32.PACK_AB R10, R169, R172 ;  /* 0x000000aca90a723e */ /* 0x000fe400000000ff */
[----:B------:R-:W-:Y:S02]  /*e2a0*/  F2FP.F16.F32.PACK_AB R11, R39, R38 ;  /* 0x00000026270b723e */ /* 0x000fe400000000ff */
[----:B------:R-:W-:Y:S02]  /*e2b0*/  LOP3.LUT R122, R27, R6, RZ, 0x3c, !PT ;  /* 0x000000061b7a7212 */ /* 0x000fe400078e3cff */
[----:B------:R-:W-:Y:S01]  /*e2c0*/  LOP3.LUT R32, R177, R26, RZ, 0x3c, !PT ;  /* 0x0000001ab1207212 */ /* 0x000fe200078e3cff */
[----:B------:R0:W-:Y:S01]  /*e2d0*/  STSM.16.M88.4 [R126], R8 ;  /* 0x000000087e007844 */ /* 0x0001e20000000200 */
[----:B------:R-:W-:-:S02]  /*e2e0*/  MOV R41, R40 ;  /* 0x0000002800297202 */ /* 0x000fc40000000f00 */
[----:B------:R-:W-:Y:S02]  /*e2f0*/  LOP3.LUT R98, R98, R213, RZ, 0x3c, !PT ;  /* 0x000000d562627212 */ /* 0x000fe400078e3cff */
[----:B------:R-:W-:Y:S01]  /*e300*/  LOP3.LUT R20, R175, R30, RZ, 0x3c, !PT ;  /* 0x0000001eaf147212 */ /* 0x000fe200078e3cff */
[----:B------:R1:W-:Y:S01]  /*e310*/  STSM.16.M88.4 [R41], R12 ;  /* 0x0000000c29007844 */ /* 0x0003e20000000200 */
[----:B------:R-:W-:Y:S02]  /*e320*/  MOV R44, R44 ;  /* 0x0000002c002c7202 */ /* 0x000fe40000000f00 */
[----:B------:R-:W-:Y:S02]  /*e330*/  F2FP.F16.F32.PACK_AB R26, R28, R161 ;  /* 0x000000a11c1a723e */ /* 0x000fe400000000ff */
[----:B------:R-:W-:Y:S02]  /*e340*/  F2FP.F16.F32.PACK_AB R27, R55, R54 ;  /* 0x00000036371b723e */ /* 0x000fe400000000ff */
[----:B------:R-:W-:-:S02]  /*e350*/  LOP3.LUT R102, R102, R215, RZ, 0x3c, !PT ;  /* 0x000000d766667212 */ /* 0x000fc400078e3cff */
[----:B------:R-:W-:Y:S01]  /*e360*/  MOV R48, R48 ;  /* 0x0000003000307202 */ /* 0x000fe20000000f00 */
[----:B------:R2:W-:Y:S01]  /*e370*/  STSM.16.M88.4 [R44], R24 ;  /* 0x000000182c007844 */ /* 0x0005e20000000200 */
[----:B------:R-:W-:Y:S01]  /*e380*/  F2FP.F16.F32.PACK_AB R28, R57, R158 ;  /* 0x0000009e391c723e */ /* 0x000fe200000000ff */
[----:B0-----:R-:W-:Y:S01]  /*e390*/  IMAD.U32 R8, RZ, RZ, UR8 ;  /* 0x00000008ff087e24 */ /* 0x001fe2000f8e00ff */
[----:B------:R-:W-:Y:S01]  /*e3a0*/  F2FP.F16.F32.PACK_AB R30, R61, R60 ;  /* 0x0000003c3d1e723e */ /* 0x000fe200000000ff */
[----:B------:R-:W-:Y:S01]  /*e3b0*/  IMAD.U32 R9, RZ, RZ, UR9 ;  /* 0x00000009ff097e24 */ /* 0x000fe2000f8e00ff */
[----:B------:R-:W-:Y:S01]  /*e3c0*/  MOV R52, R52 ;  /* 0x0000003400347202 */ /* 0x000fe20000000f00 */
[----:B------:R-:W-:Y:S01]  /*e3d0*/  ULDC.64 UR8, c[0x0][0xd08] ;  /* 0x0003420000087ab9 */ /* 0x000fe20000000a00 */
[----:B------:R-:W-:Y:S01]  /*e3e0*/  LOP3.LUT R110, R179, R110, RZ, 0x3c, !PT ;  /* 0x0000006eb36e7212 */ /* 0x000fe200078e3cff */
[----:B------:R-:W-:Y:S01]  /*e3f0*/  STSM.16.M88.4 [R48], R28 ;  /* 0x0000001c30007844 */ /* 0x000fe20000000200 */
[----:B------:R-:W-:-:S02]  /*e400*/  LOP3.LUT R114, R181, R114, RZ, 0x3c, !PT ;  /* 0x00000072b5727212 */ /* 0x000fc400078e3cff */
[----:B------:R-:W-:Y:S01]  /*e410*/  MOV R94, R94 ;  /* 0x0000005e005e7202 */ /* 0x000fe20000000f00 */
[----:B------:R-:W-:Y:S01]  /*e420*/  STSM.16.M88.4 [R52], R64 ;  /* 0x0000004034007844 */ /* 0x000fe20000000200 */
[----:B------:R-:W-:Y:S02]  /*e430*/  F2FP.F16.F32.PACK_AB R81, R0, R82 ;  /* 0x000000520051723e */ /* 0x000fe400000000ff */
[----:B------:R-:W-:Y:S01]  /*e440*/  F2FP.F16.F32.PACK_AB R88, R89, R88 ;  /* 0x000000585958723e */ /* 0x000fe200000000ff */
[----:B------:R-:W-:Y:S01]  /*e450*/  STSM.16.M88.4 [R94], R72 ;  /* 0x000000485e007844 */ /* 0x000fe20000000200 */
        /* <DEDUP_REMOVED lines=17> */
[----:B------:R-:W-:Y:S02]  /*e570*/  MOV R36, R114 ;  /* 0x0000007200247202 */ /* 0x000fe40000000f00 */
        /* <DEDUP_REMOVED lines=28> */
[----:B------:R-:W-:Y:S01]  /*e740*/  MOV R32, R32 ;  /* 0x0000002000207202 */ /* 0x000fe20000000f00 */
[----:B------:R-:W-:Y:S01]  /*e750*/  STSM.16.M88.4 [R20], R136 ;  /* 0x0000008814007844 */ /* 0x000fe20000000200 */
[----:B------:R-:W-:-:S02]  /*e760*/  F2FP.F16.F32.PACK_AB R146, R149, R148 ;  /* 0x000000949592723e */ /* 0x000fc400000000ff */
        /* <DEDUP_REMOVED lines=10> */
[----:B-1----:R-:W-:Y:S02]  /*e810*/  IMAD.U32 R14, RZ, RZ, UR8 ;  /* 0x00000008ff0e7e24 */ /* 0x002fe4000f8e00ff */
[----:B------:R-:W-:Y:S01]  /*e820*/  IMAD.U32 R0, RZ, RZ, UR4 ;  /* 0x00000004ff007e24 */ /* 0x000fe2000f8e00ff */
[----:B------:R-:W4:Y:S01]  /*e830*/  @P0 LDG.E R10, desc[UR44][R8.64] ;  /* 0x0000002c080a0981 */ /* 0x000f22000c1e1900 */
[----:B------:R-:W-:Y:S02]  /*e840*/  IMAD.U32 R15, RZ, RZ, UR9 ;  /* 0x00000009ff0f7e24 */ /* 0x000fe4000f8e00ff */
[----:B------:R-:W-:-:S03]  /*e850*/  IMAD R11, R198, 0x40, R23 ;  /* 0x00000040c60b7824 */ /* 0x000fc600078e0217 */
[----:B------:R1:W5:Y:S01]  /*e860*/  @P6 LDG.E R0, desc[UR44][R14.64] ;  /* 0x0000002c0e006981 */ /* 0x000362000c1e1900 */
[----:B------:R-:W-:-:S03]  /*e870*/  IMAD.WIDE R4, R11, 0x2, R4 ;  /* 0x000000020b047825 */ /* 0x000fc600078e0204 */
[C---:B------:R-:W-:Y:S02]  /*e880*/  IADD3 R13, P2, R4.reuse, 0x1000, RZ ;  /* 0x00001000040d7810 */ /* 0x040fe40007f5e0ff */
[C---:B--2---:R-:W-:Y:S02]  /*e890*/  IADD3 R25, P1, R4.reuse, 0x2000, RZ ;  /* 0x0000200004197810 */ /* 0x044fe40007f3e0ff */
[----:B0-----:R-:W-:Y:S02]  /*e8a0*/  P2R R6, PR, RZ, 0x4 ;  /* 0x00000004ff067803 */ /* 0x001fe40000000000 */
[C---:B------:R-:W-:Y:S02]  /*e8b0*/  IADD3 R29, P2, R4.reuse, 0x3000, RZ ;  /* 0x00003000041d7810 */ /* 0x040fe40007f5e0ff */
[C---:B------:R-:W-:Y:S02]  /*e8c0*/  IADD3 R33, P3, R4.reuse, 0x4000, RZ ;  /* 0x0000400004217810 */ /* 0x040fe40007f7e0ff */
[----:B------:R-:W-:-:S02]  /*e8d0*/  IADD3 R37, P4, R4, 0x5000, RZ ;  /* 0x0000500004257810 */ /* 0x000fc40007f9e0ff */
[----:B------:R-:W-:Y:S02]  /*e8e0*/  IADD3 R41, P5, R4, 0x6000, RZ ;  /* 0x0000600004297810 */ /* 0x000fe40007fbe0ff */
[----:B------:R-:W-:Y:S02]  /*e8f0*/  LOP3.LUT R12, R13, 0x380, RZ, 0xc0, !PT ;  /* 0x000003800d0c7812 */ /* 0x000fe400078ec0ff */
[----:B------:R-:W-:Y:S02]  /*e900*/  LOP3.LUT R24, R25, 0x380, RZ, 0xc0, !PT ;  /* 0x0000038019187812 */ /* 0x000fe400078ec0ff */
[----:B------:R-:W-:Y:S02]  /*e910*/  LOP3.LUT R28, R29, 0x380, RZ, 0xc0, !PT ;  /* 0x000003801d1c7812 */ /* 0x000fe400078ec0ff */
[----:B---3--:R-:W-:Y:S02]  /*e920*/  LOP3.LUT R32, R33, 0x380, RZ, 0xc0, !PT ;  /* 0x0000038021207812 */ /* 0x008fe400078ec0ff */
        /* <DEDUP_REMOVED lines=15> */
[----:B----4-:R-:W-:Y:S01]  /*ea20*/  @P0 R2UR UR4, R10 ;  /* 0x000000000a0402ca */ /* 0x010fe200000e0000 */
[----:B-1----:R-:W-:-:S14]  /*ea30*/  @P6 BRA `(.L_x_8570) ;  /* 0x0000000000106947 */ /* 0x002fdc0003800000 */
[----:B------:R-:W-:Y:S05]  /*ea40*/  @!P0 BRA `(.L_x_8570) ;  /* 0x00000000000c8947 */ /* 0x000fea0003800000 */
[----:B------:R-:W2:Y:S04]  /*ea50*/  LDG.E R11, desc[UR44][R8.64] ;  /* 0x0000002c080b7981 */ /* 0x000ea8000c1e1900 */
[----:B-----5:R-:W2:Y:S02]  /*ea60*/  LDG.E R0, desc[UR44][R8.64+0x4] ;  /* 0x0000042c08007981 */ /* 0x020ea4000c1e1900 */
[----:B--2---:R-:W-:-:S07]  /*ea70*/  IMAD.IADD R0, R0, 0x1, -R11 ;  /* 0x0000000100007824 */ /* 0x004fce00078e0a0b */
.L_x_8570:
[----:B------:R-:W-:Y:S01]  /*ea80*/  ISETP.NE.AND P6, PT, R6, RZ, PT ;  /* 0x000000ff0600720c */ /* 0x000fe20003fc5270 */
[--C-:B------:R-:W-:Y:S01]  /*ea90*/  IMAD.X R25, RZ, RZ, R5.reuse, P1 ;  /* 0x000000ffff197224 */ /* 0x100fe200008e0605 */
[----:B------:R-:W0:Y:S01]  /*eaa0*/  SHFL.IDX PT, R6, R199, RZ, 0x1f ;  /* 0x00001fffc7067589 */ /* 0x000e2200000e0000 */
        /* <DEDUP_REMOVED lines=21> */
[--C-:B------:R-:W-:Y:S01]  /*ec00*/  IMAD.X R45, RZ, RZ, R5.reuse, P0 ;  /* 0x000000ffff2d7224 */ /* 0x100fe200000e0605 */
[----:B------:R-:W-:Y:S01]  /*ec10*/  LOP3.LUT R52, R52, R53, RZ, 0x3c, !PT ;  /* 0x0000003534347212 */ /* 0x000fe200078e3cff */
[----:B------:R-:W-:Y:S01]  /*ec20*/  IMAD.X R53, RZ, RZ, R5, P1 ;  /* 0x000000ffff357224 */ /* 0x000fe200008e0605 */
[----:B0-----:R-:W-:-:S02]  /*ec30*/  ISETP.NE.AND P6, PT, R6, RZ, PT ;  /* 0x000000ff0600720c */ /* 0x001fc40003fc5270 */
[C---:B------:R-:W-:Y:S02]  /*ec40*/  IADD3 R57, P2, R4.reuse, 0xa000, RZ ;  /* 0x0000a00004397810 */ /* 0x040fe40007f5e0ff */
[C---:B------:R-:W-:Y:S02]  /*ec50*/  IADD3 R61, P3, R4.reuse, 0xb000, RZ ;  /* 0x0000b000043d7810 */ /* 0x040fe40007f7e0ff */
[C---:B------:R-:W-:Y:S02]  /*ec60*/  IADD3 R65, P4, R4.reuse, 0xc000, RZ ;  /* 0x0000c00004417810 */ /* 0x040fe40007f9e0ff */
[C---:B------:R-:W-:Y:S02]  /*ec70*/  IADD3 R69, P5, R4.reuse, 0xd000, RZ ;  /* 0x0000d00004457810 */ /* 0x040fe40007fbe0ff */
[C---:B------:R-:W-:Y:S02]  /*ec80*/  IADD3 R77, P0, R4.reuse, 0xe000, RZ ;  /* 0x0000e000044d7810 */ /* 0x040fe40007f1e0ff */
[----:B------:R-:W-:-:S02]  /*ec90*/  LOP3.LUT R9, R4, 0x380, RZ, 0xc0, !PT ;  /* 0x0000038004097812 */ /* 0x000fc400078ec0ff */
[----:B------:R-:W-:Y:S02]  /*eca0*/  IADD3 R11, P1, R4, 0xf000, RZ ;  /* 0x0000f000040b7810 */ /* 0x000fe40007f3e0ff */
[----:B------:R-:W-:Y:S02]  /*ecb0*/  LOP3.LUT R56, R57, 0x380, RZ, 0xc0, !PT ;  /* 0x0000038039387812 */ /* 0x000fe400078ec0ff */
[----:B------:R-:W-:Y:S01]  /*ecc0*/  LOP3.LUT R60, R61, 0x380, RZ, 0xc0, !PT ;  /* 0x000003803d3c7812 */ /* 0x000fe200078ec0ff */
[----:B------:R-:W-:Y:S01]  /*ecd0*/  IMAD.X R73, RZ, RZ, R5, P1 ;  /* 0x000000ffff497224 */ /* 0x000fe200008e0605 */
[----:B------:R-:W-:Y:S02]  /*ece0*/  LOP3.LUT R64, R65, 0x380, RZ, 0xc0, !PT ;  /* 0x0000038041407812 */ /* 0x000fe400078ec0ff */
[----:B------:R-:W-:Y:S02]  /*ecf0*/  LOP3.LUT R68, R69, 0x380, RZ, 0xc0, !PT ;  /* 0x0000038045447812 */ /* 0x000fe400078ec0ff */
[----:B------:R-:W-:-:S02]  /*ed00*/  LOP3.LUT R76, R77, 0x380, RZ, 0xc0, !PT ;  /* 0x000003804d4c7812 */ /* 0x000fc400078ec0ff */
[----:B------:R-:W-:Y:S02]  /*ed10*/  SHF.R.U64 R9, R9, 0x3, RZ ;  /* 0x0000000309097819 */ /* 0x000fe400000012ff */
[----:B------:R-:W-:Y:S02]  /*ed20*/  LOP3.LUT R6, R11, 0x380, RZ, 0xc0, !PT ;  /* 0x000003800b067812 */ /* 0x000fe400078ec0ff */
[----:B------:R-:W-:Y:S02]  /*ed30*/  SHF.R.U64 R56, R56, 0x3, RZ ;  /* 0x0000000338387819 */ /* 0x000fe400000012ff */
[----:B------:R-:W-:Y:S02]  /*ed40*/  SHF.R.U64 R60, R60, 0x3, RZ ;  /* 0x000000033c3c7819 */ /* 0x000fe400000012ff */
[----:B------:R-:W-:Y:S02]  /*ed50*/  SHF.R.U64 R64, R64, 0x3, RZ ;  /* 0x0000000340407819 */ /* 0x000fe400000012ff */
[----:B------:R-:W-:-:S02]  /*ed60*/  SHF.R.U64 R68, R68, 0x3, RZ ;  /* 0x0000000344447819 */ /* 0x000fc400000012ff */
[----:B------:R-:W-:Y:S02]  /*ed70*/  SHF.R.U64 R76, R76, 0x3, RZ ;  /* 0x000000034c4c7819 */ /* 0x000fe400000012ff */
[----:B------:R-:W-:Y:S01]  /*ed80*/  LOP3.LUT R8, R9, R4, RZ, 0x3c, !PT ;  /* 0x0000000409087212 */ /* 0x000fe200078e3cff */
[--C-:B------:R-:W-:Y:S01]  /*ed90*/  IMAD.MOV.U32 R9, RZ, RZ, R5.reuse ;  /* 0x000000ffff097224 */ /* 0x100fe200078e0005 */
        /* <DEDUP_REMOVED lines=60> */
.L_x_8571:
        /* <DEDUP_REMOVED lines=10> */
[----:B------:R-:W5:Y:S04]  /*f200*/  LD.E.128 R24, desc[UR44][R24.64] ;  /* 0x0000002c18187980 */ /* 0x000f68000c101d00 */
[----:B------:R-:W5:Y:S04]  /*f210*/  LD.E.128 R28, desc[UR44][R28.64] ;  /* 0x0000002c1c1c7980 */ /* 0x000f68000c101d00 */
[----:B------:R-:W5:Y:S01]  /*f220*/  LD.E.128 R32, desc[UR44][R32.64] ;  /* 0x0000002c20207980 */ /* 0x000f62000c101d00 */
[----:B-1----:R-:W-:-:S03]  /*f230*/  ISETP.NE.AND P2, PT, R81, 0x1, PT ;  /* 0x000000015100780c */ /* 0x002fc60003f45270 */
[----:B------:R-:W5:Y:S01]  /*f240*/  LD.E.128 R36, desc[UR44][R36.64] ;  /* 0x0000002c24247980 */ /* 0x000f62000c101d00 */
[----:B------:R-:W-:Y:S02]  /*f250*/  ISETP.GE.AND P0, PT, R195, UR12, PT ;  /* 0x0000000cc3007c0c */ /* 0x000fe4000bf06270 */
[----:B------:R-:W-:Y:S01]  /*f260*/  LOP3.LUT R3, R4, 0x2, R3, 0xe2, !PT ;  /* 0x0000000204037812 */ /* 0x000fe200078ee203 */
[----:B------:R-:W5:Y:S01]  /*f270*/  LD.E.128 R40, desc[UR44][R40.64] ;  /* 0x0000002c28287980 */ /* 0x000f62000c101d00 */
[----:B------:R-:W-:-:S03]  /*f280*/  SEL R4, RZ, 0xffffffff, P0 ;  /* 0xffffffffff047807 */ /* 0x000fc60000000000 */
[----:B------:R-:W5:Y:S02]  /*f290*/  LD.E.128 R44, desc[UR44][R44.64] ;  /* 0x0000002c2c2c7980 */ /* 0x000f64000c101d00 */
[----:B------:R-:W0:Y:S01]  /*f2a0*/  @P2 LDC R19, c[0x0][0xcec] ;  /* 0x00033b00ff132b82 */ /* 0x000e220000000800 */
[----:B------:R-:W-:Y:S01]  /*f2b0*/  UIMAD UR7, UR14, UR10, URZ ;  /* 0x0000000a0e0772a4 */ /* 0x000fe2000f8e023f */
[----:B------:R-:W-:Y:S01]  /*f2c0*/  ISETP.GE.AND P0, PT, R194, UR12, PT ;  /* 0x0000000cc2007c0c */ /* 0x000fe2000bf06270 */
[----:B------:R-:W-:Y:S01]  /*f2d0*/  IMAD.SHL.U32 R4, R4, 0x4, RZ ;  /* 0x0000000404047824 */ /* 0x000fe200078e00ff */
[----:B------:R-:W5:Y:S04]  /*f2e0*/  LD.E.128 R48, desc[UR44][R48.64] ;  /* 0x0000002c30307980 */ /* 0x000f68000c101d00 */
[----:B------:R-:W1:Y:S01]  /*f2f0*/  @P2 LDC R21, c[0x0][0xcf0] ;  /* 0x00033c00ff152b82 */ /* 0x000e620000000800 */
[----:B------:R-:W-:Y:S01]  /*f300*/  UIMAD.WIDE.U32 UR8, UR4, UR10, URZ ;  /* 0x0000000a040872a5 */ /* 0x000fe2000f8e003f */
[----:B------:R-:W-:Y:S01]  /*f310*/  SEL R5, RZ, 0xffffffff, P0 ;  /* 0xffffffffff057807 */ /* 0x000fe20000000000 */
[----:B------:R-:W-:Y:S01]  /*f320*/  UIMAD UR7, UR4, UR11, UR7 ;  /* 0x0000000b040772a4 */ /* 0x000fe2000f8e0207 */
[----:B------:R-:W-:Y:S01]  /*f330*/  LOP3.LUT R4, R4, 0x4, R3, 0xe2, !PT ;  /* 0x0000000404047812 */ /* 0x000fe200078ee203 */
[----:B------:R-:W-:Y:S01]  /*f340*/  IMAD R3, R197, 0x20, R198 ;  /* 0x00000020c5037824 */ /* 0x000fe200078e02c6 */
[----:B------:R-:W-:Y:S01]  /*f350*/  ULDC.64 UR10, c[0x0][0xbe8] ;  /* 0x0002fa00000a7ab9 */ /* 0x000fe20000000a00 */
[----:B------:R-:W-:Y:S01]  /*f360*/  UIADD3 UR9, UR9, UR7, URZ ;  /* 0x0000000709097290 */ /* 0x000fe2000fffe03f */
[----:B------:R-:W-:Y:S01]  /*f370*/  IMAD.SHL.U32 R5, R5, 0x8, RZ ;  /* 0x0000000805057824 */ /* 0x000fe200078e00ff */
[----:B------:R-:W-:Y:S01]  /*f380*/  UIMAD UR4, UR15, UR10, URZ ;  /* 0x0000000a0f0472a4 */ /* 0x000fe2000f8e023f */
[----:B------:R-:W-:Y:S01]  /*f390*/  ISETP.GE.AND P0, PT, R193, UR12, PT ;  /* 0x0000000cc1007c0c */ /* 0x000fe2000bf06270 */
[----:B------:R-:W-:Y:S01]  /*f3a0*/  VIADD R82, R3, UR38 ;  /* 0x0000002603527c36 */ /* 0x000fe20008000000 */
[----:B------:R-:W-:Y:S01]  /*f3b0*/  UIMAD.WIDE.U32 UR8, UR39, UR10, UR8 ;  /* 0x0000000a270872a5 */ /* 0x000fe2000f8e0008 */
[----:B------:R-:W5:Y:S01]  /*f3c0*/  LD.E.128 R52, desc[UR44][R52.64] ;  /* 0x0000002c34347980 */ /* 0x000f62000c101d00 */
[----:B------:R-:W-:Y:S01]  /*f3d0*/  UIMAD UR4, UR39, UR11, UR4 ;  /* 0x0000000b270472a4 */ /* 0x000fe2000f8e0204 */
[----:B------:R-:W-:-:S02]  /*f3e0*/  SEL R3, RZ, 0xffffffff, P0 ;  /* 0xffffffffff037807 */ /* 0x000fc40000000000 */
[----:B------:R-:W-:Y:S01]  /*f3f0*/  LOP3.LUT R5, R5, 0x8, R4, 0xe2, !PT ;  /* 0x0000000805057812 */ /* 0x000fe200078ee204 */
[----:B0-----:R-:W-:Y:S01]  /*f400*/  @P2 IMAD.HI.U32 R4, R82, R19, RZ ;  /* 0x0000001352042227 */ /* 0x001fe200078e00ff */
[----:B------:R-:W-:Y:S01]  /*f410*/  ULDC.64 UR10, c[0x0][0xbf0] ;  /* 0x0002fc00000a7ab9 */ /* 0x000fe20000000a00 */
[----:B------:R-:W-:Y:S01]  /*f420*/  UIADD3 UR9, UR9, UR4, URZ ;  /* 0x0000000409097290 */ /* 0x000fe2000fffe03f */
[----:B------:R-:W5:Y:S01]  /*f430*/  LD.E.128 R56, desc[UR44][R56.64] ;  /* 0x0000002c38387980 */ /* 0x000f62000c101d00 */
[----:B------:R-:W-:Y:S01]  /*f440*/  UIMAD UR4, UR40, UR10, URZ ;  /* 0x0000000a280472a4 */ /* 0x000fe2000f8e023f */
[----:B------:R-:W-:Y:S01]  /*f450*/  IMAD.SHL.U32 R6, R3, 0x10, RZ ;  /* 0x0000001003067824 */ /* 0x000fe200078e00ff */
[----:B------:R-:W-:Y:S01]  /*f460*/  UIMAD.WIDE.U32 UR8, UR41, UR10, UR8 ;  /* 0x0000000a290872a5 */ /* 0x000fe2000f8e0008 */
[----:B------:R-:W-:Y:S01]  /*f470*/  IMAD.MOV.U32 R3, RZ, RZ, R82 ;  /* 0x000000ffff037224 */ /* 0x000fe200078e0052 */
[----:B-1----:R-:W-:Y:S01]  /*f480*/  @P2 SHF.R.U32.HI R3, RZ, R21, R4 ;  /* 0x00000015ff032219 */ /* 0x002fe20000011604 */
        /* <DEDUP_REMOVED lines=20> */
[----:B------:R-:W-:Y:S01]  /*f5d0*/  IMAD R21, R3, UR9, R80 ;  /* 0x0000000903157c24 */ /* 0x000fe2000f8e0250 */
[----:B------:R-:W-:Y:S01]  /*f5e0*/  ISETP.GE.AND P0, PT, R201, UR12, PT ;  /* 0x0000000cc9007c0c */ /* 0x000fe2000bf06270 */
[----:B------:R-:W-:Y:S01]  /*f5f0*/  IMAD.WIDE.U32 R4, R3, UR8, R4 ;  /* 0x0000000803047c25 */ /* 0x000fe2000f8e0004 */
[----:B------:R-:W-:Y:S01]  /*f600*/  @!PT LDS RZ, [RZ] ;  /* 0x00000000fffff984 */ /* 0x000fe20000000800 */
[----:B------:R-:W-:Y:S01]  /*f610*/  @!PT LDS RZ, [RZ] ;  /* 0x00000000fffff984 */ /* 0x000fe20000000800 */
[----:B------:R-:W-:Y:S01]  /*f620*/  @!PT LDS RZ, [RZ] ;  /* 0x00000000fffff984 */ /* 0x000fe20000000800 */
[----:B------:R-:W-:Y:S01]  /*f630*/  @!PT LDS RZ, [RZ] ;  /* 0x00000000fffff984 */ /* 0x000fe20000000800 */
[----:B------:R0:W-:Y:S06]  /*f640*/  MEMBAR.ALL.CTA ;  /* 0x0000000000007992 */ /* 0x0001ec0000008000 */
[----:B0-----:R-:W0:Y:S01]  /*f650*/  FENCE.VIEW.ASYNC.S ;  /* 0x00000000000073c6 */ /* 0x001e220000000000 */
[----:B------:R-:W-:Y:S01]  /*f660*/  ULDC.64 UR8, c[0x0][0xbd8] ;  /* 0x0002f60000087ab9 */ /* 0x000fe20000000a00 */
[----:B------:R-:W-:Y:S01]  /*f670*/  LOP3.LUT R6, R83, 0x20, R6, 0xe2, !PT ;  /* 0x0000002053067812 */ /* 0x000fe200078ee206 */
[----:B------:R-:W-:Y:S01]  /*f680*/  IMAD.IADD R5, R5, 0x1, R21 ;  /* 0x0000000105057824 */ /* 0x000fe200078e0215 */
[----:B------:R-:W-:Y:S01]  /*f690*/  SEL R3, RZ, 0x40, P0 ;  /* 0x00000040ff037807 */ /* 0x000fe20000000000 */
[----:B------:R-:W-:Y:S01]  /*f6a0*/  IMAD R20, R20, UR8, RZ ;  /* 0x0000000814147c24 */ /* 0x000fe2000f8e02ff */
[----:B------:R-:W-:Y:S01]  /*f6b0*/  ISETP.GE.AND P0, PT, R200, UR12, PT ;  /* 0x0000000cc8007c0c */ /* 0x000fe2000bf06270 */
[----:B-----5:R-:W-:Y:S01]  /*f6c0*/  IMAD R88, R0, R81, RZ ;  /* 0x0000005100587224 */ /* 0x020fe200078e02ff */
[----:B------:R-:W-:Y:S01]  /*f6d0*/  LOP3.LUT R3, R6, R3, RZ, 0xfc, !PT ;  /* 0x0000000306037212 */ /* 0x000fe200078efcff */
[----:B------:R-:W-:Y:S01]  /*f6e0*/  VIADD R87, R198, UR38 ;  /* 0x00000026c6577c36 */ /* 0x000fe20008000000 */
[----:B------:R-:W-:Y:S01]  /*f6f0*/  SEL R6, RZ, 0x80, P0 ;  /* 0x00000080ff067807 */ /* 0x000fe20000000000 */
[C---:B------:R-:W-:Y:S01]  /*f700*/  IMAD R21, R19.reuse, UR9, R20 ;  /* 0x0000000913157c24 */ /* 0x040fe2000f8e0214 */
[----:B------:R-:W-:Y:S01]  /*f710*/  BSSY B1, `(.L_x_8572) ;  /* 0x000002d000017945 */ /* 0x000fe20003800000 */
[----:B------:R-:W-:Y:S01]  /*f720*/  IMAD.WIDE.U32 R4, R19, UR8, R4 ;  /* 0x0000000813047c25 */ /* 0x000fe2000f8e0004 */
[----:B------:R-:W-:Y:S01]  /*f730*/  ISETP.GE.AND P1, PT, R87, R88, PT ;  /* 0x000000585700720c */ /* 0x000fe20003f26270 */
[----:B------:R-:W-:Y:S01]  /*f740*/  ULDC.64 UR8, c[0x0][0xb80] ;  /* 0x0002e00000087ab9 */ /* 0x000fe20000000a00 */
[----:B------:R-:W-:Y:S01]  /*f750*/  LOP3.LUT R6, R3, R6, RZ, 0xfc, !PT ;  /* 0x0000000603067212 */ /* 0x000fe200078efcff */
[----:B------:R-:W-:Y:S01]  /*f760*/  IMAD.IADD R5, R5, 0x1, R21 ;  /* 0x0000000105057824 */ /* 0x000fe200078e0215 */
[----:B------:R-:W-:Y:S01]  /*f770*/  LEA R19, P2, R4, UR8, 0x1 ;  /* 0x0000000804137c11 */ /* 0x000fe2000f8408ff */
[----:B------:R-:W-:-:S03]  /*f780*/  VIADD R0, R17, 0x38820 ;  /* 0x0003882011007836 */ /* 0x000fc60000000000 */
[----:B------:R-:W-:Y:S01]  /*f790*/  LEA.HI.X R86, R4, UR9, R5, 0x1, P2 ;  /* 0x0000000904567c11 */ /* 0x000fe200090f0c05 */
[----:B0-----:R0:W1:Y:S01]  /*f7a0*/  SHFL.IDX PT, R20, R19, RZ, 0x181f ;  /* 0x00181fff13147589 */ /* 0x00106200000e0000 */
[----:B------:R-:W-:-:S03]  /*f7b0*/  PRMT R0, RZ, 0x654, R0 ;  /* 0x00000654ff007816 */ /* 0x000fc60000000000 */
[----:B------:R0:W2:Y:S01]  /*f7c0*/  SHFL.IDX PT, R21, R86, RZ, 0x181f ;  /* 0x00181fff56157589 */ /* 0x0000a200000e0000 */
[----:B------:R0:W-:Y:S01]  /*f7d0*/  SYNCS.ARRIVE.TRANS64.RED.A1T0 RZ, [R0+URZ], RZ ;  /* 0x000000ff00ff79a7 */ /* 0x0001e2000810043f */
        /* <DEDUP_REMOVED lines=32> */
.L_x_8573:
[----:B------:R-:W-:Y:S05]  /*f9e0*/  BSYNC B1 ;  /* 0x0000000000017941 */ /* 0x000fea0003800000 */
.L_x_8572:
[----:B0-----:R-:W-:Y:S01]  /*f9f0*/  VIADD R0, R87, 0x20 ;  /* 0x0000002057007836 */ /* 0x001fe20000000000 */
[----:B---3--:R0:W3:Y:S04]  /*fa00*/  SHFL.IDX PT, R9, R86, 0x1, 0x181f ;  /* 0x00381f0056097f89 */ /* 0x0080e800000e0000 */
[----:B------:R-:W-:Y:S01]  /*fa10*/  ISETP.GE.AND P0, PT, R0, R88, PT ;  /* 0x000000580000720c */ /* 0x000fe20003f06270 */
[----:B------:R0:W4:-:S12]  /*fa20*/  SHFL.IDX PT, R8, R19, 0x1, 0x181f ;  /* 0x00381f0013087f89 */ /* 0x00011800000e0000 */
[----:B0-----:R-:W-:Y:S05]  /*fa30*/  @P0 BRA `(.L_x_8574) ;  /* 0x00000010000c0947 */ /* 0x001fea0003800000 */
[----:B------:R-:W-:Y:S02]  /*fa40*/  ISETP.GE.AND P0, PT, R23, UR12, PT ;  /* 0x0000000c17007c0c */ /* 0x000fe4000bf06270 */
[----:B------:R-:W-:Y:S02]  /*fa50*/  ISETP.GE.AND P5, PT, R196, UR12, PT ;  /* 0x0000000cc4007c0c */ /* 0x000fe4000bfa6270 */
[----:B------:R-:W-:Y:S02]  /*fa60*/  ISETP.GE.AND P3, PT, R195, UR12, PT ;  /* 0x0000000cc3007c0c */ /* 0x000fe4000bf66270 */
[----:B------:R-:W-:Y:S02]  /*fa70*/  ISETP.GE.AND P2, PT, R194, UR12, PT ;  /* 0x0000000cc2007c0c */ /* 0x000fe4000bf46270 */
[----:B------:R-:W-:-:S05]  /*fa80*/  ISETP.GE.AND P1, PT, R193, UR12, PT ;  /* 0x0000000cc1007c0c */ /* 0x000fca000bf26270 */
[----:B---34-:R-:W-:Y:S02]  /*fa90*/  @!P0 IMAD.WIDE R4, R23, 0x2, R8 ;  /* 0x0000000217048825 */ /* 0x018fe400078e0208 */
        /* <DEDUP_REMOVED lines=27> */
.L_x_8569:
        /* <DEDUP_REMOVED lines=33> */
.L_x_8575:
        /* <DEDUP_REMOVED lines=45> */
.L_x_8577:
[----:B------:R-:W-:Y:S05]  /*10130*/  BSYNC B1 ;  /* 0x0000000000017941 */ /* 0x000fea0003800000 */
.L_x_8576:
        /* <DEDUP_REMOVED lines=110> */
.L_x_8579:
[----:B------:R-:W-:Y:S05]  /*10820*/  BSYNC B1 ;  /* 0x0000000000017941 */ /* 0x000fea0003800000 */
.L_x_8578:
        /* <DEDUP_REMOVED lines=36> */
.L_x_8574:
[----:B------:R-:W-:Y:S05]  /*10a70*/  BSYNC B0 ;  /* 0x0000000000007941 */ /* 0x000fea0003800000 */
.L_x_8568:
[----:B------:R-:W-:Y:S02]  /*10a80*/  ULDC UR4, c[0x0][0xd3c] ;  /* 0x00034f0000047ab9 */ /* 0x000fe40000000800 */
[----:B------:R-:W-:-:S13]  /*10a90*/  ISETP.GE.AND P0, PT, R7, UR4, PT ;  /* 0x0000000407007c0c */ /* 0x000fda000bf06270 */
[----:B------:R-:W-:Y:S05]  /*10aa0*/  @!P0 BRA `(.L_x_8580) ;  /* 0xffffff0400748947 */ /* 0x000fea000383ffff */
[----:B------:R-:W-:Y:S05]  /*10ab0*/  EXIT ;  /* 0x000000000000794d */ /* 0x000fea0003800000 */
.L_x_8528:
        /* <DEDUP_REMOVED lines=18> */
.L_x_8581:
        /* <DEDUP_REMOVED lines=42> */
.L_x_8587:
        /* <DEDUP_REMOVED lines=12> */
.L_x_8586:
[----:B------:R-:W-:Y:S05]  /*10f40*/  BSYNC B0 ;  /* 0x0000000000007941 */ /* 0x000fea0003800000 */
.L_x_8585:
        /* <DEDUP_REMOVED lines=21> */
.L_x_8583:
        /* <DEDUP_REMOVED lines=20> */
.L_x_8588:
        /* <DEDUP_REMOVED lines=56> */
.L_x_8584:
[----:B------:R-:W-:Y:S02]  /*11560*/  IMAD.MOV.U32 R17, RZ, RZ, RZ ;  /* 0x000000ffff117224 */ /* 0x000fe400078e00ff */
[----:B------:R-:W-:Y:S02]  /*11570*/  IMAD.U32 R16, RZ, RZ, UR6 ;  /* 0x00000006ff107e24 */ /* 0x000fe4000f8e00ff */
[----:B------:R-:W-:-:S07]  /*11580*/  IMAD.MOV.U32 R18, RZ, RZ, RZ ;  /* 0x000000ffff127224 */ /* 0x000fce00078e00ff */
.L_x_8589:
[----:B------:R-:W-:-:S13]  /*11590*/  ISETP.NE.AND P0, PT, R0, RZ, PT ;  /* 0x000000ff0000720c */ /* 0x000fda0003f05270 */
[----:B------:R-:W1:Y:S01]  /*115a0*/  @!P0 S2R R3, SR_CgaCtaId ;  /* 0x0000000000038919 */ /* 0x000e620000008800 */
[----:B------:R-:W-:-:S04]  /*115b0*/  @!P0 MOV R0, 0x400 ;  /* 0x0000040000008802 */ /* 0x000fc80000000f00 */
[----:B-1----:R-:W-:-:S05]  /*115c0*/  @!P0 LEA R0, R3, R0, 0x18 ;  /* 0x0000000003008211 */ /* 0x002fca00078ec0ff */
[----:B------:R2:W-:Y:S01]  /*115d0*/  @!P0 STS.128 [R0+0x388d0], R16 ;  /* 0x0388d01000008388 */ /* 0x0005e20000000c00 */
[----:B------:R-:W-:Y:S06]  /*115e0*/  BAR.ARV 0x5, 0x180 ;  /* 0x0146000000007b1d */ /* 0x000fec0000002000 */
.L_x_8582:
        /* <DEDUP_REMOVED lines=39> */
.L_x_8714:
        /* <DEDUP_REMOVED lines=56> */
.L_x_8591:
        /* <DEDUP_REMOVED lines=12> */
.L_x_8592:
[----:B------:R-:W-:Y:S05]  /*11ca0*/  @!P0 BRA `(.L_x_8593) ;  /* 0x00000000000c8947 */ /* 0x000fea0003800000 */
[----:B------:R-:W2:Y:S04]  /*11cb0*/  LDG.E R6, desc[UR44][R4.64] ;  /* 0x0000002c04067981 */ /* 0x000ea8000c1e1900 */
[----:B------:R-:W2:Y:S02]  /*11cc0*/  LDG.E R4, desc[UR44][R4.64+0x4] ;  /* 0x0000042c04047981 */ /* 0x000ea4000c1e1900 */
[----:B--2---:R-:W-:-:S07]  /*11cd0*/  IMAD.IADD R6, R4, 0x1, -R6 ;  /* 0x0000000104067824 */ /* 0x004fce00078e0a06 */
.L_x_8593:
        /* <DEDUP_REMOVED lines=9> */
[----:B----4-:R-:W-:Y:S01]  /*11d70*/  @P0 SHF.R.U32.HI R0, RZ, R3, R2 ;  /* 0x00000003ff000219 */ /* 0x010fe20000011602 */
[C---:B------:R-:W-:Y:S01]  /*11d80*/  VIADD R3, R6.reuse, 0x3f ;  /* 0x0000003f06037836 */ /* 0x040fe20000000000 */
[----:B------:R-:W-:-:S05]  /*11d90*/  IADD3 R2, R6, 0x40, -R9 ;  /* 0x0000004006027810 */ /* 0x000fca0007ffe809 */
[----:B------:R-:W-:Y:S01]  /*11da0*/  IMAD.IADD R0, R2, 0x1, R0 ;  /* 0x0000000102007824 */ /* 0x000fe200078e0200 */
[----:B------:R-:W-:-:S04]  /*11db0*/  SHF.R.S32.HI R2, RZ, 0x1f, R3 ;  /* 0x0000001fff027819 */ /* 0x000fc80000011403 */
[----:B------:R-:W-:Y:S02]  /*11dc0*/  LEA.HI R3, R2, R3, RZ, 0x6 ;  /* 0x0000000302037211 */ /* 0x000fe400078f30ff */
[----:B------:R-:W-:Y:S02]  /*11dd0*/  SHF.R.S32.HI R2, RZ, 0x1f, R0 ;  /* 0x0000001fff027819 */ /* 0x000fe40000011400 */
[----:B------:R-:W-:Y:S02]  /*11de0*/  SHF.R.S32.HI R3, RZ, 0x6, R3 ;  /* 0x00000006ff037819 */ /* 0x000fe40000011403 */
[----:B------:R-:W-:-:S04]  /*11df0*/  LEA.HI R2, R2, R0, RZ, 0x6 ;  /* 0x0000000002027211 */ /* 0x000fc800078f30ff */
        /* <DEDUP_REMOVED lines=22> */
.L_x_8595:
        /* <DEDUP_REMOVED lines=21> */
.L_x_8598:
[----:B------:R-:W-:Y:S05]  /*120b0*/  BSYNC B6 ;  /* 0x0000000000067941 */ /* 0x000fea0003800000 */
.L_x_8597:
        /* <DEDUP_REMOVED lines=21> */
.L_x_8601:
        /* <DEDUP_REMOVED lines=16> */
.L_x_8600:
[----:B------:R-:W-:Y:S05]  /*12310*/  BSYNC B6 ;  /* 0x0000000000067941 */ /* 0x000fea0003800000 */
.L_x_8599:
        /* <DEDUP_REMOVED lines=25> */
.L_x_8731:
[----:B--2---:R-:W2:Y:S01]  /*124b0*/  LDL.LU R5, [R1+0x8] ;  /* 0x0000080001057983 */ /* 0x004ea20000300800 */
[----:B------:R-:W-:Y:S02]  /*124c0*/  PLOP3.LUT P1, PT, PT, PT, PT, 0x8, 0x0 ;  /* 0x000000000000781c */ /* 0x000fe40003f2e170 */
[----:B---3--:R-:W-:Y:S01]  /*124d0*/  ISETP.NE.AND P0, PT, R14, RZ, PT ;  /* 0x000000ff0e00720c */ /* 0x008fe20003f05270 */
[----:B------:R3:W-:Y:S04]  /*124e0*/  STL [R1], R0 ;  /* 0x0000000001007387 */ /* 0x0007e80000100800 */
[----:B------:R3:W-:Y:S01]  /*124f0*/  STL [R1+0x2c], R4 ;  /* 0x00002c0401007387 */ /* 0x0007e20000100800 */
[----:B--2---:R-:W-:-:S05]  /*12500*/  LOP3.LUT R5, R5, 0xfffffffe, RZ, 0xc0, !PT ;  /* 0xfffffffe05057812 */ /* 0x004fca00078ec0ff */
[----:B------:R-:W-:-:S05]  /*12510*/  @P1 LOP3.LUT R5, R5, 0x1, RZ, 0xfc, !PT ;  /* 0x0000000105051812 */ /* 0x000fca00078efcff */
[----:B------:R3:W-:Y:S01]  /*12520*/  STL [R1+0x8], R5 ;  /* 0x0000080501007387 */ /* 0x0007e20000100800 */
[----:B------:R-:W-:Y:S05]  /*12530*/  @P0 BRA `(.L_x_8603) ;  /* 0x0000000400240947 */ /* 0x000fea0003800000 */
[----:B------:R-:W-:-:S03]  /*12540*/  UMOV UR4, 0xffffffff ;  /* 0xffffffff00047882 */ /* 0x000fc60000000000 */
[----:B------:R-:W-:Y:S05]  /*12550*/  BRA.DIV UR4, `(.L_x_8604) ;  /* 0x0000006a04ec7947 */ /* 0x000fea000b800000 */
[----:B------:R-:W-:-:S13]  /*12560*/  ELECT P6, URZ, PT ;  /* 0x00000000003f782f */ /* 0x000fda00038c0000 */
.L_x_8734:
[----:B------:R-:W-:Y:S05]  /*12570*/  @!P6 BRA `(.L_x_8603) ;  /* 0x000000040014e947 */ /* 0x000fea0003800000 */
[----:B------:R-:W-:-:S04]  /*12580*/  ISETP.NE.U32.AND P0, PT, R2, RZ, PT ;  /* 0x000000ff0200720c */ /* 0x000fc80003f05070 */
[----:B------:R-:W-:-:S13]  /*12590*/  ISETP.NE.AND.EX P0, PT, R3, RZ, PT, P0 ;  /* 0x000000ff0300720c */ /* 0x000fda0003f05300 */
[----:B------:R-:W-:Y:S05]  /*125a0*/  @!P0 BRA `(.L_x_8605) ;  /* 0x0000000000548947 */ /* 0x000fea0003800000 */
[----:B------:R-:W2:Y:S01]  /*125b0*/  LDC R6, c[0x0][0x43c] ;  /* 0x00010f00ff067b82 */ /* 0x000ea20000000800 */
[----:B01----:R-:W-:Y:S01]  /*125c0*/  IMAD.MOV.U32 R9, RZ, RZ, R4 ;  /* 0x000000ffff097224 */ /* 0x003fe200078e0004 */
[----:B------:R-:W-:-:S03]  /*125d0*/  ULDC.64 UR4, c[0x0][0x428] ;  /* 0x00010a0000047ab9 */ /* 0x000fc60000000a00 */
[----:B---3--:R-:W-:Y:S01]  /*125e0*/  IMAD.MOV.U32 R0, RZ, RZ, R9 ;  /* 0x000000ffff007224 */ /* 0x008fe200078e0009 */
[----:B--2---:R-:W-:-:S13]  /*125f0*/  ISETP.NE.AND P0, PT, R6, 0x1, PT ;  /* 0x000000010600780c */ /* 0x004fda0003f05270 */
        /* <DEDUP_REMOVED lines=16> */
.L_x_8605:
[----:B------:R-:W4:Y:S04]  /*12700*/  LDL R7, [R1+0x4] ;  /* 0x0000040001077983 */ /* 0x000f280000100800 */
[----:B--23--:R-:W4:Y:S04]  /*12710*/  LDL R0, [R1+0xc] ;  /* 0x00000c0001007983 */ /* 0x00cf280000100800 */
[----:B------:R-:W2:Y:S01]  /*12720*/  LDL R2, [R1+0x18] ;  /* 0x0000180001027983 */ /* 0x000ea20000100800 */
[----:B----4-:R-:W-:Y:S01]  /*12730*/  IMAD R0, R0, 0x8, R7 ;  /* 0x0000000800007824 */ /* 0x010fe200078e0207 */
[----:B--2---:R-:W-:-:S04]  /*12740*/  SHF.L.U32 R2, R2, 0x1f, RZ ;  /* 0x0000001f02027819 */ /* 0x004fc800000006ff */
[----:B------:R-:W2:Y:S02]  /*12750*/  SYNCS.PHASECHK.TRANS64.TRYWAIT P0, [R0+URZ+0x38840], R2 ;  /* 0x03884002000075a7 */ /* 0x000ea4000800017f */
[----:B--2---:R-:W-:Y:S05]  /*12760*/  @!P0 BRA `(.L_x_8606) ;  /* 0x0000006800888947 */ /* 0x004fea0003800000 */
.L_x_8735:
        /* <DEDUP_REMOVED lines=11> */
.L_x_8607:
[----:B------:R-:W3:Y:S04]  /*12820*/  LDL R6, [R1+0x4] ;  /* 0x0000040001067983 */ /* 0x000ee80000100800 */
[----:B------:R-:W3:Y:S04]  /*12830*/  LDL R5, [R1+0xc] ;  /* 0x00000c0001057983 */ /* 0x000ee80000100800 */
[----:B------:R-:W4:Y:S04]  /*12840*/  LDL R7, [R1+0x2c] ;  /* 0x00002c0001077983 */ /* 0x000f280000100800 */
[----:B------:R-:W5:Y:S04]  /*12850*/  LDL R4, [R1+0x20] ;  /* 0x0000200001047983 */ /* 0x000f680000100800 */
[----:B------:R-:W5:Y:S04]  /*12860*/  LDL R3, [R1] ;  /* 0x0000000001037983 */ /* 0x000f680000100800 */
[----:B--2---:R-:W2:Y:S01]  /*12870*/  LDL.LU R2, [R1+0x8] ;  /* 0x0000080001027983 */ /* 0x004ea20000300800 */
        /* <DEDUP_REMOVED lines=8> */
[----:B---3--:R-:W-:Y:S01]  /*12900*/  IMAD R0, R5, 0x2000, R6 ;  /* 0x0000200005007824 */ /* 0x008fe200078e0206 */
[----:B----4-:R-:W-:-:S04]  /*12910*/  R2UR UR11, R7 ;  /* 0x00000000070b72ca */ /* 0x010fc800000e0000 */
[----:B------:R-:W-:Y:S02]  /*12920*/  R2UR UR8, R0 ;  /* 0x00000000000872ca */ /* 0x000fe400000e0000 */
[----:B-----5:R-:W-:Y:S02]  /*12930*/  R2UR UR4, R4 ;  /* 0x00000000040472ca */ /* 0x020fe400000e0000 */
[----:B------:R-:W-:Y:S02]  /*12940*/  R2UR UR13, R3 ;  /* 0x00000000030d72ca */ /* 0x000fe400000e0000 */
[----:B--2---:R-:W-:-:S07]  /*12950*/  LOP3.LUT R2, R2, 0xfffffffe, RZ, 0xc0, !PT ;  /* 0xfffffffe02027812 */ /* 0x004fce00078ec0ff */
[----:B------:R-:W-:Y:S02]  /*12960*/  UIADD3 UR8, UR8, 0x22400, URZ ;  /* 0x0002240008087890 */ /* 0x000fe4000fffe03f */
[----:B------:R-:W-:Y:S01]  /*12970*/  ULEA UR11, UR11, UR4, 0x6 ;  /* 0x000000040b0b7291 */ /* 0x000fe2000f8e303f */
[----:B------:R-:W-:Y:S02]  /*12980*/  @P0 LOP3.LUT R2, R2, 0x1, RZ, 0xfc, !PT ;  /* 0x0000000102020812 */ /* 0x000fe400078efcff */
[----:B------:R-:W-:-:S03]  /*12990*/  UMOV UR4, 0x0 ;  /* 0x0000000000047882 */ /* 0x000fc60000000000 */
[----:B------:R2:W-:Y:S03]  /*129a0*/  STL [R1+0x8], R2 ;  /* 0x0000080201007387 */ /* 0x0005e60000100800 */
[----:B------:R2:W-:Y:S01]  /*129b0*/  UTMALDG.4D [UR8], [UR6], desc[UR4] ;  /* 0x00000408060075b4 */ /* 0x0005e20008019000 */
[----:B------:R-:W-:Y:S02]  /*129c0*/  NOP ;  /* 0x0000000000007918 */ /* 0x000fe40000000000 */
.L_x_8603:
[----:B---3--:R-:W3:Y:S04]  /*129d0*/  LDL R0, [R1+0x4] ;  /* 0x0000040001007983 */ /* 0x008ee80000100800 */
        /* <DEDUP_REMOVED lines=16> */
[----:B---3--:R-:W-:-:S05]  /*12ae0*/  SHF.R.S32.HI R0, RZ, 0x1f, R18 ;  /* 0x0000001fff007819 */ /* 0x008fca0000011412 */
        /* <DEDUP_REMOVED lines=19> */
.L_x_8609:
[----:B------:R-:W-:Y:S05]  /*12c20*/  BSYNC B6 ;  /* 0x0000000000067941 */ /* 0x000fea0003800000 */
.L_x_8608:
[----:B------:R-:W3:Y:S01]  /*12c30*/  LDL R4, [R1+0x40] ;  /* 0x0000400001047983 */ /* 0x000ee20000100800 */
[----:B------:R-:W4:Y:S01]  /*12c40*/  LDC R7, c[0x0][0x448] ;  /* 0x00011200ff077b82 */ /* 0x000f220000000800 */
[----:B------:R-:W-:Y:S01]  /*12c50*/  ULDC.64 UR4, c[0x0][0x298] ;  /* 0x0000a60000047ab9 */ /* 0x000fe20000000a00 */
[----:B------:R-:W-:Y:S01]  /*12c60*/  ULDC.64 UR6, c[0x0][0x280] ;  /* 0x0000a00000067ab9 */ /* 0x000fe20000000a00 */
[----:B------:R-:W3:Y:S04]  /*12c70*/  LDL R10, [R1+0x28] ;  /* 0x00002800010a7983 */ /* 0x000ee80000100800 */
[----:B01----:R-:W3:Y:S01]  /*12c80*/  LDL R9, [R1+0x4c] ;  /* 0x00004c0001097983 */ /* 0x003ee20000100800 */
[----:B--2---:R-:W0:Y:S01]  /*12c90*/  S2R R2, SR_TID.X ;  /* 0x0000000000027919 */ /* 0x004e220000002100 */
[----:B------:R-:W1:Y:S02]  /*12ca0*/  S2R R0, SR_TID.X ;  /* 0x0000000000007919 */ /* 0x000e640000002100 */
[----:B------:R-:W2:Y:S04]  /*12cb0*/  LDL R8, [R1+0x50] ;  /* 0x0000500001087983 */ /* 0x000ea80000100800 */
[----:B------:R-:W2:Y:S01]  /*12cc0*/  LDL R6, [R1+0x38] ;  /* 0x0000380001067983 */ /* 0x000ea20000100800 */
[----:B----4-:R-:W-:-:S13]  /*12cd0*/  ISETP.NE.AND P0, PT, R7, 0x1, PT ;  /* 0x000000010700780c */ /* 0x010fda0003f05270 */
[----:B------:R-:W4:Y:S01]  /*12ce0*/  @P0 LDC R3, c[0x0][0x450] ;  /* 0x00011400ff030b82 */ /* 0x000f220000000800 */
[----:B0-----:R-:W-:-:S04]  /*12cf0*/  LOP3.LUT R2, R2, 0x7f, RZ, 0xc0, !PT ;  /* 0x0000007f02027812 */ /* 0x001fc800078ec0ff */
[----:B------:R-:W-:Y:S01]  /*12d00*/  SHF.R.U32.HI R2, RZ, 0x3, R2 ;  /* 0x00000003ff027819 */ /* 0x000fe20000011602 */
[----:B-1----:R-:W-:-:S05]  /*12d10*/  IMAD.SHL.U32 R0, R0, 0x10, RZ ;  /* 0x0000001000007824 */ /* 0x002fca00078e00ff */
[----:B------:R-:W-:Y:S02]  /*12d20*/  LOP3.LUT R0, R2, 0x70, R0, 0xf8, !PT ;  /* 0x0000007002007812 */ /* 0x000fe400078ef800 */
[----:B------:R-:W0:Y:S03]  /*12d30*/  @P0 LDC R2, c[0x0][0x44c] ;  /* 0x00011300ff020b82 */ /* 0x000e260000000800 */
[----:B------:R-:W-:-:S04]  /*12d40*/  IMAD R5, R17, 0x40, R0 ;  /* 0x0000004011057824 */ /* 0x000fc800078e0200 */
[----:B------:R-:W-:Y:S01]  /*12d50*/  IMAD.MOV.U32 R0, RZ, RZ, R5 ;  /* 0x000000ffff007224 */ /* 0x000fe200078e0005 */
[----:B------:R1:W-:Y:S01]  /*12d60*/  STL [R1+0x24], R5 ;  /* 0x0000240501007387 */ /* 0x0003e20000100800 */
[----:B0-----:R-:W-:-:S05]  /*12d70*/  @P0 IMAD.HI.U32 R2, R5, R2, RZ ;  /* 0x0000000205020227 */ /* 0x001fca00078e00ff */
[----:B----4-:R-:W-:Y:S01]  /*12d80*/  @P0 SHF.R.U32.HI R0, RZ, R3, R2 ;  /* 0x00000003ff000219 */ /* 0x010fe20000011602 */
[----:B---3--:R-:W-:-:S04]  /*12d90*/  IMAD R2, R4, UR4, RZ ;  /* 0x0000000404027c24 */ /* 0x008fc8000f8e02ff */
        /* <DEDUP_REMOVED lines=10> */
[----:B--2---:R-:W-:Y:S02]  /*12e40*/  IMAD R4, R8, UR4, RZ ;  /* 0x0000000408047c24 */ /* 0x004fe4000f8e02ff */
[----:B------:R-:W2:Y:S01]  /*12e50*/  S2R R8, SR_TID.X ;  /* 0x0000000000087919 */ /* 0x000ea20000002100 */
        /* <DEDUP_REMOVED lines=13> */
[----:B--2---:R-:W-:Y:S02]  /*12f30*/  IMAD.SHL.U32 R10, R8, 0x8, RZ ;  /* 0x00000008080a7824 */ /* 0x004fe400078e00ff */
[----:B------:R-:W-:Y:S02]  /*12f40*/  IMAD R6, R6, UR4, RZ ;  /* 0x0000000406067c24 */ /* 0x000fe4000f8e02ff */
[----:B-1----:R-:W-:Y:S01]  /*12f50*/  IMAD.WIDE.U32 R4, R0, UR4, R2 ;  /* 0x0000000400047c25 */ /* 0x002fe2000f8e0002 */
        /* <DEDUP_REMOVED lines=47> */
.L_x_8744:
        /* <DEDUP_REMOVED lines=12> */
.L_x_8611:
        /* <DEDUP_REMOVED lines=38> */
.L_x_8613:
[----:B------:R-:W-:Y:S05]  /*13570*/  BSYNC B6 ;  /* 0x0000000000067941 */ /* 0x000fea0003800000 */
.L_x_8612:
        /* <DEDUP_REMOVED lines=188> */
.L_x_8754:
        /* <DEDUP_REMOVED lines=31> */
.L_x_8616:
[----:B------:R-:W-:Y:S05]  /*14330*/  BSYNC B0 ;  /* 0x0000000000007941 */ /* 0x000fea0003800000 */
.L_x_8615:
[----:B--2---:R2:W5:Y:S01]  /*14340*/  LDL R0, [R1+0x4] ;  /* 0x0000040001007983 */ /* 0x0045620000100800 */
[----:B------:R-:W-:Y:S01]  /*14350*/  PLOP3.LUT P0, PT, PT, PT, PT, 0x80, 0x0 ;  /* 0x000000000000781c */ /* 0x000fe20003f0f070 */
[----:B------:R-:W-:-:S12]  /*14360*/  NOP ;  /* 0x0000000000007918 */ /* 0x000fd80000000000 */
.L_x_8617:
        /* <DEDUP_REMOVED lines=19> */
.L_x_8755:
[----:B------:R-:W-:Y:S05]  /*144a0*/  BSYNC B0 ;  /* 0x0000000000007941 */ /* 0x000fea0003800000 */
.L_x_8618:
        /* <DEDUP_REMOVED lines=16> */
.L_x_8756:
[----:B------:R-:W-:Y:S05]  /*145b0*/  BSYNC B1 ;  /* 0x0000000000017941 */ /* 0x000fea0003800000 */
.L_x_8622:
        /* <DEDUP_REMOVED lines=9> */
.L_x_8625:
[----:B------:R-:W-:Y:S05]  /*14650*/  BSYNC B1 ;  /* 0x0000000000017941 */ /* 0x000fea0003800000 */
.L_x_8624:
[----:B------:R-:W3:Y:S04]  /*14660*/  LDL R5, [R1+0x20] ;  /* 0x0000200001057983 */ /* 0x000ee80000100800 */
[----:B------:R-:W3:Y:S04]  /*14670*/  LDL.LU R3, [R1+0x2c] ;  /* 0x00002c0001037983 */ /* 0x000ee80000300800 */
[----:B------:R-:W4:Y:S04]  /*14680*/  LDL R4, [R1+0x4] ;  /* 0x0000040001047983 */ /* 0x000f280000100800 */
[----:B0-----:R-:W4:Y:S01]  /*14690*/  LDL R2, [R1+0xc] ;  /* 0x00000c0001027983 */ /* 0x001f220000100800 */
        /* <DEDUP_REMOVED lines=8> */
[----:B----4-:R-:W-:-:S04]  /*14720*/  IMAD R2, R2, 0x10000, R4 ;  /* 0x0001000002027824 */ /* 0x010fc800078e0204 */
[----:B------:R-:W-:-:S07]  /*14730*/  VIADD R4, R2, 0x400 ;  /* 0x0000040002047836 */ /* 0x000fce0000000000 */
.L_x_8626:
        /* <DEDUP_REMOVED lines=16> */
.L_x_8627:
        /* <DEDUP_REMOVED lines=16> */
.L_x_8628:
        /* <DEDUP_REMOVED lines=16> */
.L_x_8629:
        /* <DEDUP_REMOVED lines=16> */
.L_x_8630:
        /* <DEDUP_REMOVED lines=16> */
.L_x_8631:
        /* <DEDUP_REMOVED lines=16> */
.L_x_8632:
        /* <DEDUP_REMOVED lines=16> */
.L_x_8633:
        /* <DEDUP_REMOVED lines=11> */
.L_x_8621:
[----:B------:R-:W-:Y:S05]  /*14ef0*/  BSYNC B0 ;  /* 0x0000000000007941 */ /* 0x000fea0003800000 */
.L_x_8620:
[----:B-1----:R-:W3:Y:S01]  /*14f00*/  LDL R4, [R1+0x30] ;  /* 0x0000300001047983 */ /* 0x002ee20000100800 */
[----:B------:R-:W-:Y:S01]  /*14f10*/  BSSY B0, `(.L_x_8634) ;  /* 0x00002ca000007945 */ /* 0x000fe20003800000 */
[----:B---3--:R-:W-:-:S13]  /*14f20*/  ISETP.GE.AND P0, PT, R4, 0x2, PT ;  /* 0x000000020400780c */ /* 0x008fda0003f06270 */
[----:B------:R-:W-:Y:S05]  /*14f30*/  @!P0 BRA `(.L_x_8635) ;  /* 0x0000002c001c8947 */ /* 0x000fea0003800000 */
[C---:B------:R-:W-:Y:S01]  /*14f40*/  LOP3.LUT R0, R4.reuse, 0x1, RZ, 0xc0, !PT ;  /* 0x0000000104007812 */ /* 0x040fe200078ec0ff */
[----:B------:R-:W-:Y:S01]  /*14f50*/  VIADD R4, R4, 0xfffffffe ;  /* 0xfffffffe04047836 */ /* 0x000fe20000000000 */
[----:B------:R-:W-:Y:S02]  /*14f60*/  BSSY B2, `(.L_x_8636) ;  /* 0x00000f0000027945 */ /* 0x000fe40003800000 */
[----:B------:R-:W-:Y:S01]  /*14f70*/  ISETP.NE.U32.AND P0, PT, R0, 0x1, PT ;  /* 0x000000010000780c */ /* 0x000fe20003f05070 */
[----:B------:R-:W-:-:S12]  /*14f80*/  IMAD.MOV.U32 R0, RZ, RZ, R4 ;  /* 0x000000ffff007224 */ /* 0x000fd800078e0004 */
[----:B------:R-:W-:Y:S05]  /*14f90*/  @!P0 BRA `(.L_x_8637) ;  /* 0x0000000c00b08947 */ /* 0x000fea0003800000 */
        /* <DEDUP_REMOVED lines=38> */
.L_x_8640:
        /* <DEDUP_REMOVED lines=9> */
.L_x_8757:
[----:B------:R-:W-:Y:S05]  /*15290*/  BSYNC B3 ;  /* 0x0000000000037941 */ /* 0x000fea0003800000 */
.L_x_8641:
        /* <DEDUP_REMOVED lines=9> */
.L_x_8644:
[----:B------:R-:W-:Y:S05]  /*15330*/  BSYNC B3 ;  /* 0x0000000000037941 */ /* 0x000fea0003800000 */
.L_x_8643:
[----:B------:R-:W3:Y:S04]  /*15340*/  LDL R7, [R1+0x4] ;  /* 0x0000040001077983 */ /* 0x000ee80000100800 */
[----:B------:R-:W3:Y:S04]  /*15350*/  LDL R5, [R1+0xc] ;  /* 0x00000c0001057983 */ /* 0x000ee80000100800 */
[----:B------:R-:W4:Y:S01]  /*15360*/  LDL R6, [R1+0x20] ;  /* 0x0000200001067983 */ /* 0x000f220000100800 */
[----:B0-----:R-:W-:Y:S01]  /*15370*/  IMAD.MOV.U32 R8, RZ, RZ, RZ ;  /* 0x000000ffff087224 */ /* 0x001fe200078e00ff */
        /* <DEDUP_REMOVED lines=10> */
.L_x_8645:
        /* <DEDUP_REMOVED lines=14> */
.L_x_8758:
[----:B------:R-:W-:Y:S05]  /*15500*/  BSYNC B3 ;  /* 0x0000000000037941 */ /* 0x000fea0003800000 */
.L_x_8646:
        /* <DEDUP_REMOVED lines=11> */
.L_x_8649:
[----:B------:R-:W-:Y:S05]  /*155c0*/  BSYNC B3 ;  /* 0x0000000000037941 */ /* 0x000fea0003800000 */
.L_x_8648:
        /* <DEDUP_REMOVED lines=11> */
.L_x_8650:
        /* <DEDUP_REMOVED lines=16> */
.L_x_8651:
        /* <DEDUP_REMOVED lines=16> */
.L_x_8652:
        /* <DEDUP_REMOVED lines=16> */
.L_x_8653:
        /* <DEDUP_REMOVED lines=16> */
.L_x_8654:
        /* <DEDUP_REMOVED lines=16> */
.L_x_8655:
        /* <DEDUP_REMOVED lines=16> */
.L_x_8656:
        /* <DEDUP_REMOVED lines=16> */
.L_x_8657:
        /* <DEDUP_REMOVED lines=11> */
.L_x_8639:
[----:B------:R-:W-:Y:S05]  /*15e30*/  BSYNC B1 ;  /* 0x0000000000017941 */ /* 0x000fea0003800000 */
.L_x_8638:
[----:B------:R-:W3:Y:S02]  /*15e40*/  LDL.LU R5, [R1+0x30] ;  /* 0x0000300001057983 */ /* 0x000ee40000300800 */
[----:B---3--:R-:W-:-:S07]  /*15e50*/  VIADD R0, R5, 0xfffffffd ;  /* 0xfffffffd05007836 */ /* 0x008fce0000000000 */
.L_x_8637:
[----:B------:R-:W-:Y:S05]  /*15e60*/  BSYNC B2 ;  /* 0x0000000000027941 */ /* 0x000fea0003800000 */
.L_x_8636:
[----:B------:R-:W-:-:S13]  /*15e70*/  ISETP.NE.AND P0, PT, R4, RZ, PT ;  /* 0x000000ff0400720c */ /* 0x000fda0003f05270 */
[----:B------:R-:W-:Y:S05]  /*15e80*/  @!P0 BRA `(.L_x_8635) ;  /* 0x0000001c00488947 */ /* 0x000fea0003800000 */
.L_x_8698:
        /* <DEDUP_REMOVED lines=13> */
[----:B0-----:R-:W-:Y:S01]  /*15f60*/  IMAD.MOV.U32 R8, RZ, RZ, R0 ;  /* 0x000000ffff087224 */ /* 0x001fe200078e0000 */
        /* <DEDUP_REMOVED lines=23> */
.L_x_8660:
        /* <DEDUP_REMOVED lines=9> */
.L_x_8759:
[----:B------:R-:W-:Y:S05]  /*16170*/  BSYNC B2 ;  /* 0x0000000000027941 */ /* 0x000fea0003800000 */
.L_x_8661:
        /* <DEDUP_REMOVED lines=9> */
.L_x_8664:
[----:B------:R-:W-:Y:S05]  /*16210*/  BSYNC B2 ;  /* 0x0000000000027941 */ /* 0x000fea0003800000 */
.L_x_8663:
        /* <DEDUP_REMOVED lines=13> */
.L_x_8665:
        /* <DEDUP_REMOVED lines=14> */
.L_x_8760:
[----:B------:R-:W-:Y:S05]  /*163d0*/  BSYNC B2 ;  /* 0x0000000000027941 */ /* 0x000fea0003800000 */
.L_x_8666:
        /* <DEDUP_REMOVED lines=11> */
.L_x_8669:
[----:B------:R-:W-:Y:S05]  /*16490*/  BSYNC B2 ;  /* 0x0000000000027941 */ /* 0x000fea0003800000 */
.L_x_8668:
        /* <DEDUP_REMOVED lines=10> */
.L_x_8670:
        /* <DEDUP_REMOVED lines=16> */
.L_x_8671:
        /* <DEDUP_REMOVED lines=16> */
.L_x_8672:
        /* <DEDUP_REMOVED lines=16> */
.L_x_8673:
        /* <DEDUP_REMOVED lines=16> */
.L_x_8674:
        /* <DEDUP_REMOVED lines=16> */
.L_x_8675:
        /* <DEDUP_REMOVED lines=16> */
.L_x_8676:
        /* <DEDUP_REMOVED lines=16> */
.L_x_8677:
        /* <DEDUP_REMOVED lines=11> */
.L_x_8659:
[----:B------:R-:W-:Y:S05]  /*16cf0*/  BSYNC B1 ;  /* 0x0000000000017941 */ /* 0x000fea0003800000 */
.L_x_8658:
[----:B------:R-:W3:Y:S01]  /*16d00*/  LDL R2, [R1+0x8] ;  /* 0x0000080001027983 */ /* 0x000ee20000100800 */
[----:B------:R-:W-:Y:S01]  /*16d10*/  VIADD R7, R7, 0x1 ;  /* 0x0000000107077836 */ /* 0x000fe20000000000 */
[----:B------:R-:W-:Y:S04]  /*16d20*/  BSSY B1, `(.L_x_8678) ;  /* 0x00000e5000017945 */ /* 0x000fe80003800000 */
[----:B------:R-:W-:-:S04]  /*16d30*/  ISETP.NE.AND P0, PT, R7, 0x2, PT ;  /* 0x000000020700780c */ /* 0x000fc80003f05270 */
[----:B0-----:R-:W-:Y:S02]  /*16d40*/  SEL R9, R7, RZ, P0 ;  /* 0x000000ff07097207 */ /* 0x001fe40000000000 */
        /* <DEDUP_REMOVED lines=31> */
.L_x_8680:
        /* <DEDUP_REMOVED lines=9> */
.L_x_8761:
[----:B------:R-:W-:Y:S05]  /*16fd0*/  BSYNC B2 ;  /* 0x0000000000027941 */ /* 0x000fea0003800000 */
.L_x_8681:
        /* <DEDUP_REMOVED lines=9> */
.L_x_8684:
[----:B------:R-:W-:Y:S05]  /*17070*/  BSYNC B2 ;  /* 0x0000000000027941 */ /* 0x000fea0003800000 */
.L_x_8683:
        /* <DEDUP_REMOVED lines=14> */
.L_x_8685:
        /* <DEDUP_REMOVED lines=14> */
.L_x_8762:
[----:B------:R-:W-:Y:S05]  /*17240*/  BSYNC B2 ;  /* 0x0000000000027941 */ /* 0x000fea0003800000 */
.L_x_8686:
        /* <DEDUP_REMOVED lines=11> */
.L_x_8689:
[----:B------:R-:W-:Y:S05]  /*17300*/  BSYNC B2 ;  /* 0x0000000000027941 */ /* 0x000fea0003800000 */
.L_x_8688:
        /* <DEDUP_REMOVED lines=11> */
.L_x_8690:
        /* <DEDUP_REMOVED lines=16> */
.L_x_8691:
        /* <DEDUP_REMOVED lines=16> */
.L_x_8692:
        /* <DEDUP_REMOVED lines=16> */
.L_x_8693:
        /* <DEDUP_REMOVED lines=16> */
.L_x_8694:
        /* <DEDUP_REMOVED lines=16> */
.L_x_8695:
        /* <DEDUP_REMOVED lines=16> */
.L_x_8696:
        /* <DEDUP_REMOVED lines=16> */
.L_x_8697:
        /* <DEDUP_REMOVED lines=11> */
.L_x_8679:
[----:B------:R-:W-:Y:S05]  /*17b70*/  BSYNC B1 ;  /* 0x0000000000017941 */ /* 0x000fea0003800000 */
.L_x_8678:
[C---:B------:R-:W-:Y:S01]  /*17b80*/  ISETP.GT.AND P0, PT, R0.reuse, 0x1, PT ;  /* 0x000000010000780c */ /* 0x040fe20003f04270 */
[----:B------:R-:W-:-:S12]  /*17b90*/  VIADD R0, R0, 0xfffffffe ;  /* 0xfffffffe00007836 */ /* 0x000fd80000000000 */
[----:B------:R-:W-:Y:S05]  /*17ba0*/  @P0 BRA `(.L_x_8698) ;  /* 0xffffffe000b80947 */ /* 0x000fea000383ffff */
.L_x_8635:
[----:B------:R-:W-:Y:S05]  /*17bb0*/  BSYNC B0 ;  /* 0x0000000000007941 */ /* 0x000fea0003800000 */
.L_x_8634:
        /* <DEDUP_REMOVED lines=24> */
.L_x_8700:
[----:B------:R-:W-:Y:S05]  /*17d40*/  BSYNC B0 ;  /* 0x0000000000007941 */ /* 0x000fea0003800000 */
.L_x_8699:
[----:B------:R-:W-:-:S05]  /*17d50*/  SEL R0, R0, RZ, P0 ;  /* 0x000000ff00007207 */ /* 0x000fca0000000000 */
[----:B------:R3:W-:Y:S02]  /*17d60*/  STL [R1+0xc], R0 ;  /* 0x00000c0001007387 */ /* 0x0007e40000100800 */
.L_x_8596:
[----:B------:R-:W-:Y:S05]  /*17d70*/  BSYNC B7 ;  /* 0x0000000000077941 */ /* 0x000fea0003800000 */
.L_x_8594:
        /* <DEDUP_REMOVED lines=13> */
.L_x_8701:
        /* <DEDUP_REMOVED lines=36> */
.L_x_8772:
[----:B------:R-:W-:Y:S02]  /*18090*/  ULDC UR4, c[0x0][0xd38] ;  /* 0x00034e0000047ab9 */ /* 0x000fe40000000800 */
[----:B------:R-:W-:-:S04]  /*180a0*/  IMAD.U32 R4, RZ, RZ, UR4 ;  /* 0x00000004ff047e24 */ /* 0x000fc8000f8e00ff */
[----:B---3--:R-:W-:-:S04]  /*180b0*/  IMAD R16, R16, R4, RZ ;  /* 0x0000000410107224 */ /* 0x008fc800078e02ff */
[----:B------:R-:W-:-:S05]  /*180c0*/  IMAD.IADD R5, R5, 0x1, R16 ;  /* 0x0000000105057824 */ /* 0x000fca00078e0210 */
[----:B------:R-:W-:-:S13]  /*180d0*/  ISETP.GT.AND P6, PT, R5, R0, PT ;  /* 0x000000000500720c */ /* 0x000fda0003fc4270 */
[----:B------:R-:W-:Y:S05]  /*180e0*/  @P6 BRA `(.L_x_8704) ;  /* 0x00000000009c6947 */ /* 0x000fea0003800000 */
.L_x_8709:
        /* <DEDUP_REMOVED lines=14> */
.L_x_8707:
[----:B------:R-:W-:Y:S05]  /*181d0*/  BSYNC B0 ;  /* 0x0000000000007941 */ /* 0x000fea0003800000 */
.L_x_8706:
        /* <DEDUP_REMOVED lines=18> */
.L_x_8780:
[----:B------:R-:W-:Y:S02]  /*18300*/  ULDC UR4, c[0x0][0xd38] ;  /* 0x00034e0000047ab9 */ /* 0x000fe40000000800 */
[----:B------:R-:W-:-:S04]  /*18310*/  IMAD.U32 R4, RZ, RZ, UR4 ;  /* 0x00000004ff047e24 */ /* 0x000fc8000f8e00ff */
[----:B---3--:R-:W-:-:S04]  /*18320*/  IMAD R16, R16, R4, RZ ;  /* 0x0000000410107224 */ /* 0x008fc800078e02ff */
[----:B------:R-:W-:-:S05]  /*18330*/  IMAD.IADD R5, R16, 0x1, R5 ;  /* 0x0000000110057824 */ /* 0x000fca00078e0205 */
[----:B------:R-:W-:-:S13]  /*18340*/  ISETP.GT.AND P6, PT, R5, R0, PT ;  /* 0x000000000500720c */ /* 0x000fda0003fc4270 */
[----:B------:R-:W-:Y:S05]  /*18350*/  @!P6 BRA `(.L_x_8709) ;  /* 0xfffffffc0064e947 */ /* 0x000fea000383ffff */
.L_x_8704:
        /* <DEDUP_REMOVED lines=8> */
.L_x_8784:
[----:B------:R-:W-:Y:S01]  /*183e0*/  ISETP.NE.AND P0, PT, R5, RZ, PT ;  /* 0x000000ff0500720c */ /* 0x000fe20003f05270 */
[----:B------:R-:W-:-:S12]  /*183f0*/  IMAD.MOV.U32 R5, RZ, RZ, RZ ;  /* 0x000000ffff057224 */ /* 0x000fd800078e00ff */
[----:B------:R-:W-:Y:S05]  /*18400*/  @!P0 BRA `(.L_x_8711) ;  /* 0x0000000000148947 */ /* 0x000fea0003800000 */
[----:B------:R-:W-:Y:S01]  /*18410*/  UMOV UR4, 0xffffffff ;  /* 0xffffffff00047882 */ /* 0x000fe20000000000 */
[----:B------:R-:W-:Y:S02]  /*18420*/  VIADD R12, R6, 0xffffffff ;  /* 0xffffffff060c7836 */ /* 0x000fe40000000000 */
[----:B------:R-:W-:Y:S05]  /*18430*/  BRA.DIV UR4, `(.L_x_8712) ;  /* 0x0000002a049c7947 */ /* 0x000fea000b800000 */
[----:B-1----:R1:W0:Y:S02]  /*18440*/  SHFL.IDX PT, R3, R3, R12, 0x1f ;  /* 0x00001f0c03037589 */ /* 0x00222400000e0000 */
.L_x_8787:
[----:B0-----:R-:W-:-:S07]  /*18450*/  IMAD.MOV.U32 R5, RZ, RZ, R3 ;  /* 0x000000ffff057224 */ /* 0x001fce00078e0003 */
.L_x_8711:
        /* <DEDUP_REMOVED lines=66> */
.L_x_8705:
[----:B------:R-:W-:Y:S01]  /*18880*/  UMOV UR4, URZ ;  /* 0x0000003f00047c82 */ /* 0x000fe20008000000 */
[----:B------:R-:W-:Y:S01]  /*18890*/  UMOV UR5, URZ ;  /* 0x0000003f00057c82 */ /* 0x000fe20008000000 */
[----:B------:R-:W-:Y:S01]  /*188a0*/  ULDC UR6, c[0x0][0xd3c] ;  /* 0x00034f0000067ab9 */ /* 0x000fe20000000800 */
[----:B------:R-:W-:Y:S02]  /*188b0*/  IMAD.MOV.U32 R16, RZ, RZ, R0 ;  /* 0x000000ffff107224 */ /* 0x000fe400078e0000 */
[----:B------:R-:W-:Y:S02]  /*188c0*/  IMAD.U32 R17, RZ, RZ, UR4 ;  /* 0x00000004ff117e24 */ /* 0x000fe4000f8e00ff */
[----:B------:R-:W-:Y:S02]  /*188d0*/  IMAD.U32 R18, RZ, RZ, UR5 ;  /* 0x00000005ff127e24 */ /* 0x000fe4000f8e00ff */
[----:B------:R-:W-:-:S07]  /*188e0*/  IMAD.U32 R19, RZ, RZ, UR6 ;  /* 0x00000006ff137e24 */ /* 0x000fce000f8e00ff */
.L_x_8713:
        /* <DEDUP_REMOVED lines=12> */
.L_x_8702:
[----:B------:R-:W-:Y:S02]  /*189b0*/  ULDC UR4, c[0x0][0xd3c] ;  /* 0x00034f0000047ab9 */ /* 0x000fe40000000800 */
[----:B----4-:R-:W-:-:S13]  /*189c0*/  ISETP.GE.AND P0, PT, R19, UR4, PT ;  /* 0x0000000413007c0c */ /* 0x010fda000bf06270 */
[----:B------:R-:W-:Y:S05]  /*189d0*/  @!P0 BRA `(.L_x_8714) ;  /* 0xffffff8c00a08947 */ /* 0x000fea000383ffff */
[----:B------:R-:W-:Y:S05]  /*189e0*/  BSYNC B8 ;  /* 0x0000000000087941 */ /* 0x000fea0003800000 */
.L_x_8590:
        /* <DEDUP_REMOVED lines=12> */
.L_x_8788:
[----:B------:R-:W-:Y:S05]  /*18ab0*/  BSYNC B0 ;  /* 0x0000000000007941 */ /* 0x000fea0003800000 */
.L_x_8715:
[----:B------:R-:W-:-:S03]  /*18ac0*/  UMOV UR4, 0xffffffff ;  /* 0xffffffff00047882 */ /* 0x000fc60000000000 */
[----:B------:R-:W-:Y:S05]  /*18ad0*/  BRA.DIV UR4, `(.L_x_8717) ;  /* 0x0000002604307947 */ /* 0x000fea000b800000 */
[----:B------:R-:W1:Y:S02]  /*18ae0*/  S2R R2, SR_TID.X ;  /* 0x0000000000027919 */ /* 0x000e640000002100 */
[----:B-1----:R-:W-:-:S04]  /*18af0*/  SHF.R.U32.HI R2, RZ, 0x5, R2 ;  /* 0x00000005ff027819 */ /* 0x002fc80000011602 */
[----:B------:R-:W-:-:S05]  /*18b00*/  LOP3.LUT R2, R2, 0x3, RZ, 0xc0, !PT ;  /* 0x0000000302027812 */ /* 0x000fca00078ec0ff */
[----:B------:R1:W3:Y:S02]  /*18b10*/  SHFL.IDX PT, R14, R2, RZ, 0x1f ;  /* 0x00001fff020e7589 */ /* 0x0002e400000e0000 */
.L_x_8791:
[----:B---3--:R-:W-:Y:S01]  /*18b20*/  ISETP.NE.AND P0, PT, R14, RZ, PT ;  /* 0x000000ff0e00720c */ /* 0x008fe20003f05270 */
[----:B------:R-:W-:-:S12]  /*18b30*/  BSSY B0, `(.L_x_8718) ;  /* 0x0000027000007945 */ /* 0x000fd80003800000 */
[----:B------:R-:W-:Y:S05]  /*18b40*/  @P0 BRA `(.L_x_8719) ;  /* 0x0000000000940947 */ /* 0x000fea0003800000 */
[----:B------:R-:W-:-:S03]  /*18b50*/  UMOV UR4, 0xffffffff ;  /* 0xffffffff00047882 */ /* 0x000fc60000000000 */
[----:B------:R-:W-:Y:S05]  /*18b60*/  BRA.DIV UR4, `(.L_x_8720) ;  /* 0x0000002604407947 */ /* 0x000fea000b800000 */
[----:B------:R-:W-:-:S13]  /*18b70*/  ELECT P6, URZ, PT ;  /* 0x00000000003f782f */ /* 0x000fda00038c0000 */
.L_x_8794:
[----:B------:R-:W-:Y:S05]  /*18b80*/  @!P6 BRA `(.L_x_8719) ;  /* 0x000000000084e947 */ /* 0x000fea0003800000 */
[----:B------:R-:W-:-:S06]  /*18b90*/  ULOP3.LUT UR4, UR36, 0x2, URZ, 0xfc, !UPT ;  /* 0x0000000224047892 */ /* 0x000fcc000f8efc3f */
[----:B-1----:R-:W-:-:S05]  /*18ba0*/  IMAD.U32 R2, RZ, RZ, UR4 ;  /* 0x00000004ff027e24 */ /* 0x002fca000f8e00ff */
[----:B------:R-:W-:-:S13]  /*18bb0*/  ISETP.NE.AND P2, PT, R2, 0x3, PT ;  /* 0x000000030200780c */ /* 0x000fda0003f45270 */
[----:B------:R-:W-:Y:S05]  /*18bc0*/  @!P2 BRA `(.L_x_8721) ;  /* 0x000000000004a947 */ /* 0x000fea0003800000 */
[----:B------:R-:W-:Y:S01]  /*18bd0*/  BPT.TRAP 0x1 ;  /* 0x000000040000795c */ /* 0x000fe20000300000 */
.L_x_8721:
[----:B0-----:R-:W3:Y:S04]  /*18be0*/  LDL R3, [R1+0xc] ;  /* 0x00000c0001037983 */ /* 0x001ee80000100800 */
[----:B--2---:R-:W2:Y:S01]  /*18bf0*/  LDL.LU R7, [R1+0x18] ;  /* 0x0000180001077983 */ /* 0x004ea20000300800 */
        /* <DEDUP_REMOVED lines=12> */
.L_x_8795:
[----:B------:R-:W1:Y:S02]  /*18cc0*/  SYNCS.PHASECHK.TRANS64.TRYWAIT P0, [R7+URZ], R2 ;  /* 0x00000002070075a7 */ /* 0x000e64000800017f */
[----:B-1----:R-:W-:Y:S05]  /*18cd0*/  @!P0 BRA `(.L_x_8723) ;  /* 0x0000002400188947 */ /* 0x002fea0003800000 */
.L_x_8796:
[----:B------:R-:W-:Y:S05]  /*18ce0*/  @!P2 BRA `(.L_x_8724) ;  /* 0x000000000004a947 */ /* 0x000fea0003800000 */
[----:B------:R-:W-:Y:S01]  /*18cf0*/  BPT.TRAP 0x1 ;  /* 0x000000040000795c */ /* 0x000fe20000300000 */
.L_x_8724:
[----:B------:R-:W2:Y:S01]  /*18d00*/  LDL.LU R4, [R1+0xc] ;  /* 0x00000c0001047983 */ /* 0x000ea20000300800 */
[----:B------:R-:W-:-:S04]  /*18d10*/  VIADD R0, R0, 0x38860 ;  /* 0x0003886000007836 */ /* 0x000fc80000000000 */
[----:B--2---:R-:W-:-:S04]  /*18d20*/  IMAD R4, R4, 0x8, R0 ;  /* 0x0000000804047824 */ /* 0x004fc800078e0200 */
[----:B------:R-:W2:Y:S02]  /*18d30*/  SYNCS.PHASECHK.TRANS64.TRYWAIT P0, [R4+URZ], R5 ;  /* 0x00000005040075a7 */ /* 0x000ea4000800017f */
[----:B--2---:R-:W-:Y:S05]  /*18d40*/  @!P0 BRA `(.L_x_8725) ;  /* 0x0000002400108947 */ /* 0x004fea0003800000 */
.L_x_8797:
[----:B------:R-:W-:-:S07]  /*18d50*/  IMAD R3, R3, 0x8, R0 ;  /* 0x0000000803037824 */ /* 0x000fce00078e0200 */
.L_x_8726:
[----:B---3--:R3:W4:Y:S02]  /*18d60*/  SYNCS.PHASECHK.TRANS64.TRYWAIT P0, [R3+URZ], R2 ;  /* 0x00000002030075a7 */ /* 0x008724000800017f */
[----:B----4-:R-:W-:Y:S05]  /*18d70*/  @!P0 NANOSLEEP.SYNCS 0x989680 ;  /* 0x009896800000895d */ /* 0x010fea0003900000 */
[----:B------:R-:W4:Y:S02]  /*18d80*/  @!P0 SYNCS.PHASECHK.TRANS64 P0, [R3+URZ], R2 ;  /* 0x00000002030085a7 */ /* 0x000f24000800007f */
[----:B----4-:R-:W-:Y:S05]  /*18d90*/  @!P0 BRA `(.L_x_8726) ;  /* 0xfffffffc00f08947 */ /* 0x010fea000383ffff */
.L_x_8719:
[----:B------:R-:W-:Y:S05]  /*18da0*/  BSYNC B0 ;  /* 0x0000000000007941 */ /* 0x000fea0003800000 */
.L_x_8718:
[----:B------:R-:W-:Y:S05]  /*18db0*/  EXIT ;  /* 0x000000000000794d */ /* 0x000fea0003800000 */
.L_x_8538:
[----:B0-----:R0:W1:Y:S02]  /*18dc0*/  SYNCS.PHASECHK.TRANS64.TRYWAIT P1, [R17+URZ+0x38800], R4 ;  /* 0x03880004110075a7 */ /* 0x001064000802017f */
[----:B-1----:R-:W-:Y:S05]  /*18dd0*/  @!P1 NANOSLEEP.SYNCS 0x989680 ;  /* 0x009896800000995d */ /* 0x002fea0003900000 */
[----:B------:R-:W1:Y:S02]  /*18de0*/  @!P1 SYNCS.PHASECHK.TRANS64 P1, [R17+URZ+0x38800], R4 ;  /* 0x03880004110095a7 */ /* 0x000e64000802007f */
[----:B-1----:R-:W-:Y:S05]  /*18df0*/  @!P1 BRA `(.L_x_8538) ;  /* 0xfffffffc00f09947 */ /* 0x002fea000383ffff */
[----:B------:R-:W-:Y:S05]  /*18e00*/  BRA `(.L_x_8727) ;  /* 0xfffffea800f07947 */ /* 0x000fea000383ffff */
.L_x_8542:
[----:B--2---:R2:W3:Y:S02]  /*18e10*/  SYNCS.PHASECHK.TRANS64.TRYWAIT P1, [R5+URZ+0x38830], R8 ;  /* 0x03883008050075a7 */ /* 0x0044e4000802017f */
[----:B---3--:R-:W-:Y:S05]  /*18e20*/  @!P1 NANOSLEEP.SYNCS 0x989680 ;  /* 0x009896800000995d */ /* 0x008fea0003900000 */
[----:B------:R-:W3:Y:S02]  /*18e30*/  @!P1 SYNCS.PHASECHK.TRANS64 P1, [R5+URZ+0x38830], R8 ;  /* 0x03883008050095a7 */ /* 0x000ee4000802007f */
[----:B---3--:R-:W-:Y:S05]  /*18e40*/  @!P1 BRA `(.L_x_8542) ;  /* 0xfffffffc00f09947 */ /* 0x008fea000383ffff */
[----:B------:R-:W-:Y:S05]  /*18e50*/  BRA `(.L_x_8541) ;  /* 0xfffffeac00107947 */ /* 0x000fea000383ffff */
.L_x_8543:
[----:B---3--:R3:W4:Y:S02]  /*18e60*/  SYNCS.PHASECHK.TRANS64.TRYWAIT P1, [R17+URZ+0x38810], R4 ;  /* 0x03881004110075a7 */ /* 0x008724000802017f */
[----:B----4-:R-:W-:Y:S05]  /*18e70*/  @!P1 NANOSLEEP.SYNCS 0x989680 ;  /* 0x009896800000995d */ /* 0x010fea0003900000 */
[----:B------:R-:W4:Y:S02]  /*18e80*/  @!P1 SYNCS.PHASECHK.TRANS64 P1, [R17+URZ+0x38810], R4 ;  /* 0x03881004110095a7 */ /* 0x000f24000802007f */
[----:B----4-:R-:W-:Y:S05]  /*18e90*/  @!P1 BRA `(.L_x_8543) ;  /* 0xfffffffc00f09947 */ /* 0x010fea000383ffff */
[----:B------:R-:W-:Y:S05]  /*18ea0*/  BRA `(.L_x_8728) ;  /* 0xfffffeac009c7947 */ /* 0x000fea000383ffff */
.L_x_8547:
[----:B0-----:R0:W3:Y:S02]  /*18eb0*/  SYNCS.PHASECHK.TRANS64.TRYWAIT P1, [R5+URZ+0x38850], R8 ;  /* 0x03885008050075a7 */ /* 0x0010e4000802017f */
[----:B---3--:R-:W-:Y:S05]  /*18ec0*/  @!P1 NANOSLEEP.SYNCS 0x989680 ;  /* 0x009896800000995d */ /* 0x008fea0003900000 */
[----:B------:R-:W3:Y:S02]  /*18ed0*/  @!P1 SYNCS.PHASECHK.TRANS64 P1, [R5+URZ+0x38850], R8 ;  /* 0x03885008050095a7 */ /* 0x000ee4000802007f */
[----:B---3--:R-:W-:Y:S05]  /*18ee0*/  @!P1 BRA `(.L_x_8547) ;  /* 0xfffffffc00f09947 */ /* 0x008fea000383ffff */
[----:B------:R-:W-:Y:S05]  /*18ef0*/  BRA `(.L_x_8546) ;  /* 0xfffffeac00cc7947 */ /* 0x000fea000383ffff */
.L_x_8552:
[----:B-1----:R1:W2:Y:S02]  /*18f00*/  SYNCS.PHASECHK.TRANS64.TRYWAIT P3, [R9+URZ+0x38830], R8 ;  /* 0x03883008090075a7 */ /* 0x0022a4000806017f */
[----:B--2---:R-:W-:Y:S05]  /*18f10*/  @!P3 NANOSLEEP.SYNCS 0x989680 ;  /* 0x009896800000b95d */ /* 0x004fea0003900000 */
[----:B------:R-:W2:Y:S02]  /*18f20*/  @!P3 SYNCS.PHASECHK.TRANS64 P3, [R9+URZ+0x38830], R8 ;  /* 0x038830080900b5a7 */ /* 0x000ea4000806007f */
[----:B--2---:R-:W-:Y:S05]  /*18f30*/  @!P3 BRA `(.L_x_8552) ;  /* 0xfffffffc00f0b947 */ /* 0x004fea000383ffff */
[----:B------:R-:W-:Y:S05]  /*18f40*/  BRA `(.L_x_8551) ;  /* 0xfffffed800d47947 */ /* 0x000fea000383ffff */
.L_x_8556:
[----:B---3--:R3:W4:Y:S02]  /*18f50*/  SYNCS.PHASECHK.TRANS64.TRYWAIT P3, [R9+URZ+0x38850], R8 ;  /* 0x03885008090075a7 */ /* 0x008724000806017f */
[----:B----4-:R-:W-:Y:S05]  /*18f60*/  @!P3 NANOSLEEP.SYNCS 0x989680 ;  /* 0x009896800000b95d */ /* 0x010fea0003900000 */
[----:B------:R-:W4:Y:S02]  /*18f70*/  @!P3 SYNCS.PHASECHK.TRANS64 P3, [R9+URZ+0x38850], R8 ;  /* 0x038850080900b5a7 */ /* 0x000f24000806007f */
[----:B----4-:R-:W-:Y:S05]  /*18f80*/  @!P3 BRA `(.L_x_8556) ;  /* 0xfffffffc00f0b947 */ /* 0x010fea000383ffff */
[----:B------:R-:W-:Y:S05]  /*18f90*/  BRA `(.L_x_8555) ;  /* 0xfffffedc00307947 */ /* 0x000fea000383ffff */
.L_x_8562:
[----:B-1----:R1:W2:Y:S02]  /*18fa0*/  SYNCS.PHASECHK.TRANS64.TRYWAIT P1, [R9+URZ+0x38830], R8 ;  /* 0x03883008090075a7 */ /* 0x0022a4000802017f */
[----:B--2---:R-:W-:Y:S05]  /*18fb0*/  @!P1 NANOSLEEP.SYNCS 0x989680 ;  /* 0x009896800000995d */ /* 0x004fea0003900000 */
[----:B------:R-:W2:Y:S02]  /*18fc0*/  @!P1 SYNCS.PHASECHK.TRANS64 P1, [R9+URZ+0x38830], R8 ;  /* 0x03883008090095a7 */ /* 0x000ea4000802007f */
[----:B--2---:R-:W-:Y:S05]  /*18fd0*/  @!P1 BRA `(.L_x_8562) ;  /* 0xfffffffc00f09947 */ /* 0x004fea000383ffff */
[----:B------:R-:W-:Y:S05]  /*18fe0*/  BRA `(.L_x_8561) ;  /* 0xffffff1000407947 */ /* 0x000fea000383ffff */
.L_x_8566:
[----:B---3--:R3:W4:Y:S02]  /*18ff0*/  SYNCS.PHASECHK.TRANS64.TRYWAIT P1, [R9+URZ+0x38850], R8 ;  /* 0x03885008090075a7 */ /* 0x008724000802017f */
[----:B----4-:R-:W-:Y:S05]  /*19000*/  @!P1 NANOSLEEP.SYNCS 0x989680 ;  /* 0x009896800000995d */ /* 0x010fea0003900000 */
[----:B------:R-:W4:Y:S02]  /*19010*/  @!P1 SYNCS.PHASECHK.TRANS64 P1, [R9+URZ+0x38850], R8 ;  /* 0x03885008090095a7 */ /* 0x000f24000802007f */
[----:B----4-:R-:W-:Y:S05]  /*19020*/  @!P1 BRA `(.L_x_8566) ;  /* 0xfffffffc00f09947 */ /* 0x010fea000383ffff */
[----:B------:R-:W-:Y:S05]  /*19030*/  BRA `(.L_x_8565) ;  /* 0xffffff10009c7947 */ /* 0x000fea000383ffff */
.L_x_8602:
        /* <DEDUP_REMOVED lines=11> */
.L_x_8730:
[----:B------:R-:W-:Y:S05]  /*190f0*/  BSYNC B0 ;  /* 0x0000000000007941 */ /* 0x000fea0003800000 */
.L_x_8729:
[----:B------:R-:W-:Y:S05]  /*19100*/  BRA `(.L_x_8731) ;  /* 0xffffff9000e87947 */ /* 0x000fea000383ffff */
.L_x_8604:
[----:B------:R-:W-:Y:S01]  /*19110*/  BSSY B0, `(.L_x_8732) ;  /* 0x0000006000007945 */ /* 0x000fe20003800000 */
[----:B------:R-:W-:-:S07]  /*19120*/  IMAD.MOV.U32 R15, RZ, RZ, -0x1 ;  /* 0xffffffffff0f7424 */ /* 0x000fce00078e00ff */
[----:B01-3--:R-:W-:Y:S05]  /*19130*/  WARPSYNC.COLLECTIVE R15, `(.L_x_8733) ;  /* 0x000000000f0c7348 */ /* 0x00bfea0003c00000 */
[----:B------:R-:W-:Y:S02]  /*19140*/  ELECT P6, UR62, PT ;  /* 0x00000000003e782f */ /* 0x000fe400038c0000 */
[----:B------:R-:W-:Y:S01]  /*19150*/  MOV R14, UR62 ;  /* 0x0000003e000e7c02 */ /* 0x000fe20008000f00 */
[----:B01-3--:R-:W-:Y:S10]  /*19160*/  ENDCOLLECTIVE ;  /* 0x000000000000791b */ /* 0x00bff40003800000 */
.L_x_8733:
[----:B------:R-:W-:Y:S05]  /*19170*/  BSYNC B0 ;  /* 0x0000000000007941 */ /* 0x000fea0003800000 */
.L_x_8732:
[----:B------:R-:W-:Y:S05]  /*19180*/  BRA `(.L_x_8734) ;  /* 0xffffff9000f87947 */ /* 0x000fea000383ffff */
.L_x_8606:
[----:B--2---:R2:W3:Y:S02]  /*19190*/  SYNCS.PHASECHK.TRANS64.TRYWAIT P0, [R0+URZ+0x38840], R2 ;  /* 0x03884002000075a7 */ /* 0x0044e4000800017f */
[----:B---3--:R-:W-:Y:S05]  /*191a0*/  @!P0 NANOSLEEP.SYNCS 0x989680 ;  /* 0x009896800000895d */ /* 0x008fea0003900000 */
[----:B------:R-:W3:Y:S02]  /*191b0*/  @!P0 SYNCS.PHASECHK.TRANS64 P0, [R0+URZ+0x38840], R2 ;  /* 0x03884002000085a7 */ /* 0x000ee4000800007f */
[----:B---3--:R-:W-:Y:S05]  /*191c0*/  @!P0 BRA `(.L_x_8606) ;  /* 0xfffffffc00f08947 */ /* 0x008fea000383ffff */
[----:B------:R-:W-:Y:S05]  /*191d0*/  BRA `(.L_x_8735) ;  /* 0xffffff9400647947 */ /* 0x000fea000383ffff */
.L_x_8610:
        /* <DEDUP_REMOVED lines=9> */
.L_x_8736:
[----:B------:R-:W-:Y:S02]  /*19270*/  IMAD.MOV.U32 R13, RZ, RZ, R3 ;  /* 0x000000ffff0d7224 */ /* 0x000fe400078e0003 */
[----:B------:R-:W-:-:S07]  /*19280*/  IMAD.MOV.U32 R4, RZ, RZ, R14 ;  /* 0x000000ffff047224 */ /* 0x000fce00078e000e */
[----:B------:R-:W-:Y:S05]  /*19290*/  WARPSYNC.COLLECTIVE R15, `(.L_x_8737) ;  /* 0x000000000f087348 */ /* 0x000fea0003c00000 */
[----:B------:R0:W1:Y:S02]  /*192a0*/  SHFL.IDX P6, R14, R13, R12, R11 ;  /* 0x0000000c0d0e7389 */ /* 0x00006400000c000b */
[----:B01----:R-:W-:Y:S01]  /*192b0*/  ENDCOLLECTIVE ;  /* 0x000000000000791b */ /* 0x003fe20003800000 */
.L_x_8737:
[----:B------:R-:W-:Y:S02]  /*192c0*/  IMAD.MOV.U32 R13, RZ, RZ, R2 ;  /* 0x000000ffff0d7224 */ /* 0x000fe400078e0002 */
[----:B------:R-:W-:Y:S02]  /*192d0*/  IMAD.MOV.U32 R12, RZ, RZ, 0x1 ;  /* 0x00000001ff0c7424 */ /* 0x000fe400078e00ff */
[----:B------:R-:W-:-:S07]  /*192e0*/  IMAD.MOV.U32 R5, RZ, RZ, R14 ;  /* 0x000000ffff057224 */ /* 0x000fce00078e000e */
[----:B------:R-:W-:Y:S05]  /*192f0*/  WARPSYNC.COLLECTIVE R15, `(.L_x_8738) ;  /* 0x000000000f087348 */ /* 0x000fea0003c00000 */
[----:B------:R0:W1:Y:S02]  /*19300*/  SHFL.IDX P6, R14, R13, R12, R11 ;  /* 0x0000000c0d0e7389 */ /* 0x00006400000c000b */
[----:B01----:R-:W-:Y:S01]  /*19310*/  ENDCOLLECTIVE ;  /* 0x000000000000791b */ /* 0x003fe20003800000 */
.L_x_8738:
[----:B------:R-:W-:Y:S02]  /*19320*/  IMAD.MOV.U32 R13, RZ, RZ, R3 ;  /* 0x000000ffff0d7224 */ /* 0x000fe400078e0003 */
[----:B------:R-:W-:Y:S02]  /*19330*/  IMAD R0, R6, R7, RZ ;  /* 0x0000000706007224 */ /* 0x000fe400078e02ff */
[----:B------:R-:W-:-:S07]  /*19340*/  IMAD.MOV.U32 R6, RZ, RZ, R14 ;  /* 0x000000ffff067224 */ /* 0x000fce00078e000e */
[----:B------:R-:W-:Y:S05]  /*19350*/  WARPSYNC.COLLECTIVE R15, `(.L_x_8739) ;  /* 0x000000000f087348 */ /* 0x000fea0003c00000 */
[----:B------:R0:W1:Y:S02]  /*19360*/  SHFL.IDX P6, R14, R13, R12, R11 ;  /* 0x0000000c0d0e7389 */ /* 0x00006400000c000b */
[----:B01----:R-:W-:Y:S01]  /*19370*/  ENDCOLLECTIVE ;  /* 0x000000000000791b */ /* 0x003fe20003800000 */
.L_x_8739:
        /* <DEDUP_REMOVED lines=21> */
.L_x_8740:
        /* <DEDUP_REMOVED lines=10> */
.L_x_8741:
        /* <DEDUP_REMOVED lines=11> */
.L_x_8742:
        /* <DEDUP_REMOVED lines=14> */
.L_x_8743:
[----:B------:R-:W-:Y:S01]  /*19700*/  IMAD.MOV.U32 R3, RZ, RZ, R14 ;  /* 0x000000ffff037224 */ /* 0x000fe200078e000e */
[----:B------:R-:W-:Y:S06]  /*19710*/  BRA `(.L_x_8744) ;  /* 0xffffff9800cc7947 */ /* 0x000fec000383ffff */
.L_x_8614:
        /* <DEDUP_REMOVED lines=27> */
.L_x_8746:
[----:B------:R-:W-:Y:S05]  /*198d0*/  BSYNC B0 ;  /* 0x0000000000007941 */ /* 0x000fea0003800000 */
.L_x_8745:
        /* <DEDUP_REMOVED lines=11> */
.L_x_8747:
        /* <DEDUP_REMOVED lines=43> */
.L_x_8748:
        /* <DEDUP_REMOVED lines=18> */
.L_x_8749:
        /* <DEDUP_REMOVED lines=29> */
.L_x_8750:
        /* <DEDUP_REMOVED lines=13> */
.L_x_8751:
        /* <DEDUP_REMOVED lines=32> */
.L_x_8752:
        /* <DEDUP_REMOVED lines=9> */
.L_x_8753:
[----:B------:R-:W-:Y:S01]  /*1a290*/  IMAD.MOV.U32 R0, RZ, RZ, R14 ;  /* 0x000000ffff007224 */ /* 0x000fe200078e000e */
[----:B------:R-:W-:Y:S06]  /*1a2a0*/  BRA `(.L_x_8754) ;  /* 0xffffff9c00a47947 */ /* 0x000fec000383ffff */
.L_x_8619:
[----:B0-----:R-:W3:Y:S02]  /*1a2b0*/  LDL R2, [R1+0x4] ;  /* 0x0000040001027983 */ /* 0x001ee40000100800 */
[----:B---3--:R0:W3:Y:S02]  /*1a2c0*/  SYNCS.PHASECHK.TRANS64.TRYWAIT P0, [R2+URZ+0x38820], R0 ;  /* 0x03882000020075a7 */ /* 0x0080e4000800017f */
[----:B---3--:R-:W-:Y:S05]  /*1a2d0*/  @!P0 NANOSLEEP.SYNCS 0x989680 ;  /* 0x009896800000895d */ /* 0x008fea0003900000 */
[----:B------:R-:W3:Y:S02]  /*1a2e0*/  @!P0 SYNCS.PHASECHK.TRANS64 P0, [R2+URZ+0x38820], R0 ;  /* 0x03882000020085a7 */ /* 0x000ee4000800007f */
[----:B---3--:R-:W-:Y:S05]  /*1a2f0*/  @!P0 BRA `(.L_x_8619) ;  /* 0xfffffffc00ec8947 */ /* 0x008fea000383ffff */
[----:B------:R-:W-:Y:S05]  /*1a300*/  BRA `(.L_x_8755) ;  /* 0xffffffa000647947 */ /* 0x000fea000383ffff */
.L_x_8623:
[----:B0-----:R0:W1:Y:S02]  /*1a310*/  SYNCS.PHASECHK.TRANS64.TRYWAIT P0, [R0+URZ+0x38860], R2 ;  /* 0x03886002000075a7 */ /* 0x001064000800017f */
[----:B-1----:R-:W-:Y:S05]  /*1a320*/  @!P0 NANOSLEEP.SYNCS 0x989680 ;  /* 0x009896800000895d */ /* 0x002fea0003900000 */
[----:B------:R-:W1:Y:S02]  /*1a330*/  @!P0 SYNCS.PHASECHK.TRANS64 P0, [R0+URZ+0x38860], R2 ;  /* 0x03886002000085a7 */ /* 0x000e64000800007f */
[----:B-1----:R-:W-:Y:S05]  /*1a340*/  @!P0 BRA `(.L_x_8623) ;  /* 0xfffffffc00f08947 */ /* 0x002fea000383ffff */
[----:B------:R-:W-:Y:S05]  /*1a350*/  BRA `(.L_x_8756) ;  /* 0xffffffa000947947 */ /* 0x000fea000383ffff */
.L_x_8642:
[----:B-1----:R1:W3:Y:S02]  /*1a360*/  SYNCS.PHASECHK.TRANS64.TRYWAIT P0, [R3+URZ+0x38840], R2 ;  /* 0x03884002030075a7 */ /* 0x0022e4000800017f */
[----:B---3--:R-:W-:Y:S05]  /*1a370*/  @!P0 NANOSLEEP.SYNCS 0x989680 ;  /* 0x009896800000895d */ /* 0x008fea0003900000 */
[----:B------:R-:W3:Y:S02]  /*1a380*/  @!P0 SYNCS.PHASECHK.TRANS64 P0, [R3+URZ+0x38840], R2 ;  /* 0x03884002030085a7 */ /* 0x000ee4000800007f */
[----:B---3--:R-:W-:Y:S05]  /*1a390*/  @!P0 BRA `(.L_x_8642) ;  /* 0xfffffffc00f08947 */ /* 0x008fea000383ffff */
[----:B------:R-:W-:Y:S05]  /*1a3a0*/  BRA `(.L_x_8757) ;  /* 0xffffffac00b87947 */ /* 0x000fea000383ffff */
.L_x_8647:
[----:B0-----:R0:W3:Y:S02]  /*1a3b0*/  SYNCS.PHASECHK.TRANS64.TRYWAIT P0, [R3+URZ+0x38860], R2 ;  /* 0x03886002030075a7 */ /* 0x0010e4000800017f */
[----:B---3--:R-:W-:Y:S05]  /*1a3c0*/  @!P0 NANOSLEEP.SYNCS 0x989680 ;  /* 0x009896800000895d */ /* 0x008fea0003900000 */
[----:B------:R-:W3:Y:S02]  /*1a3d0*/  @!P0 SYNCS.PHASECHK.TRANS64 P0, [R3+URZ+0x38860], R2 ;  /* 0x03886002030085a7 */ /* 0x000ee4000800007f */
[----:B---3--:R-:W-:Y:S05]  /*1a3e0*/  @!P0 BRA `(.L_x_8647) ;  /* 0xfffffffc00f08947 */ /* 0x008fea000383ffff */
[----:B------:R-:W-:Y:S05]  /*1a3f0*/  BRA `(.L_x_8758) ;  /* 0xffffffb000407947 */ /* 0x000fea000383ffff */
.L_x_8662:
[----:B0-----:R0:W1:Y:S02]  /*1a400*/  SYNCS.PHASECHK.TRANS64.TRYWAIT P0, [R4+URZ+0x38840], R2 ;  /* 0x03884002040075a7 */ /* 0x001064000800017f */
[----:B-1----:R-:W-:Y:S05]  /*1a410*/  @!P0 NANOSLEEP.SYNCS 0x989680 ;  /* 0x009896800000895d */ /* 0x002fea0003900000 */
[----:B------:R-:W1:Y:S02]  /*1a420*/  @!P0 SYNCS.PHASECHK.TRANS64 P0, [R4+URZ+0x38840], R2 ;  /* 0x03884002040085a7 */ /* 0x000e64000800007f */
[----:B-1----:R-:W-:Y:S05]  /*1a430*/  @!P0 BRA `(.L_x_8662) ;  /* 0xfffffffc00f08947 */ /* 0x002fea000383ffff */
[----:B------:R-:W-:Y:S05]  /*1a440*/  BRA `(.L_x_8759) ;  /* 0xffffffbc00487947 */ /* 0x000fea000383ffff */
.L_x_8667:
[----:B-1----:R1:W3:Y:S02]  /*1a450*/  SYNCS.PHASECHK.TRANS64.TRYWAIT P0, [R4+URZ+0x38860], R2 ;  /* 0x03886002040075a7 */ /* 0x0022e4000800017f */
[----:B---3--:R-:W-:Y:S05]  /*1a460*/  @!P0 NANOSLEEP.SYNCS 0x989680 ;  /* 0x009896800000895d */ /* 0x008fea0003900000 */
[----:B------:R-:W3:Y:S02]  /*1a470*/  @!P0 SYNCS.PHASECHK.TRANS64 P0, [R4+URZ+0x38860], R2 ;  /* 0x03886002040085a7 */ /* 0x000ee4000800007f */
[----:B---3--:R-:W-:Y:S05]  /*1a480*/  @!P0 BRA `(.L_x_8667) ;  /* 0xfffffffc00f08947 */ /* 0x008fea000383ffff */
[----:B------:R-:W-:Y:S05]  /*1a490*/  BRA `(.L_x_8760) ;  /* 0xffffffbc00cc7947 */ /* 0x000fea000383ffff */
.L_x_8682:
[----:B-1----:R1:W3:Y:S02]  /*1a4a0*/  SYNCS.PHASECHK.TRANS64.TRYWAIT P0, [R4+URZ+0x38840], R2 ;  /* 0x03884002040075a7 */ /* 0x0022e4000800017f */
[----:B---3--:R-:W-:Y:S05]  /*1a4b0*/  @!P0 NANOSLEEP.SYNCS 0x989680 ;  /* 0x009896800000895d */ /* 0x008fea0003900000 */
[----:B------:R-:W3:Y:S02]  /*1a4c0*/  @!P0 SYNCS.PHASECHK.TRANS64 P0, [R4+URZ+0x38840], R2 ;  /* 0x03884002040085a7 */ /* 0x000ee4000800007f */
[----:B---3--:R-:W-:Y:S05]  /*1a4d0*/  @!P0 BRA `(.L_x_8682) ;  /* 0xfffffffc00f08947 */ /* 0x008fea000383ffff */
[----:B------:R-:W-:Y:S05]  /*1a4e0*/  BRA `(.L_x_8761) ;  /* 0xffffffc800b87947 */ /* 0x000fea000383ffff */
.L_x_8687:
[----:B0-----:R0:W3:Y:S02]  /*1a4f0*/  SYNCS.PHASECHK.TRANS64.TRYWAIT P0, [R4+URZ+0x38860], R2 ;  /* 0x03886002040075a7 */ /* 0x0010e4000800017f */
[----:B---3--:R-:W-:Y:S05]  /*1a500*/  @!P0 NANOSLEEP.SYNCS 0x989680 ;  /* 0x009896800000895d */ /* 0x008fea0003900000 */
[----:B------:R-:W3:Y:S02]  /*1a510*/  @!P0 SYNCS.PHASECHK.TRANS64 P0, [R4+URZ+0x38860], R2 ;  /* 0x03886002040085a7 */ /* 0x000ee4000800007f */
[----:B---3--:R-:W-:Y:S05]  /*1a520*/  @!P0 BRA `(.L_x_8687) ;  /* 0xfffffffc00f08947 */ /* 0x008fea000383ffff */
[----:B------:R-:W-:Y:S05]  /*1a530*/  BRA `(.L_x_8762) ;  /* 0xffffffcc00407947 */ /* 0x000fea000383ffff */
.L_x_8703:
        /* <DEDUP_REMOVED lines=8> */
.L_x_8764:
[----:B------:R-:W-:Y:S05]  /*1a5c0*/  BSYNC B0 ;  /* 0x0000000000007941 */ /* 0x000fea0003800000 */
.L_x_8763:
        /* <DEDUP_REMOVED lines=9> */
.L_x_8765:
        /* <DEDUP_REMOVED lines=18> */
.L_x_8766:
        /* <DEDUP_REMOVED lines=8> */
.L_x_8767:
        /* <DEDUP_REMOVED lines=8> */
.L_x_8768:
        /* <DEDUP_REMOVED lines=8> */
.L_x_8769:
        /* <DEDUP_REMOVED lines=8> */
.L_x_8770:
        /* <DEDUP_REMOVED lines=9> */
.L_x_8771:
[----:B------:R-:W-:Y:S01]  /*1aa10*/  IMAD.MOV.U32 R16, RZ, RZ, R14 ;  /* 0x000000ffff107224 */ /* 0x000fe200078e000e */
[----:B------:R-:W-:Y:S06]  /*1aa20*/  BRA `(.L_x_8772) ;  /* 0xffffffd400987947 */ /* 0x000fec000383ffff */
.L_x_8708:
        /* <DEDUP_REMOVED lines=8> */
.L_x_8774:
[----:B------:R-:W-:Y:S05]  /*1aab0*/  BSYNC B0 ;  /* 0x0000000000007941 */ /* 0x000fea0003800000 */
.L_x_8773:
        /* <DEDUP_REMOVED lines=10> */
.L_x_8775:
        /* <DEDUP_REMOVED lines=8> */
.L_x_8776:
        /* <DEDUP_REMOVED lines=8> */
.L_x_8777:
        /* <DEDUP_REMOVED lines=8> */
.L_x_8778:
        /* <DEDUP_REMOVED lines=9> */
.L_x_8779:
[----:B------:R-:W-:Y:S01]  /*1ad70*/  IMAD.MOV.U32 R16, RZ, RZ, R14 ;  /* 0x000000ffff107224 */ /* 0x000fe200078e000e */
[----:B------:R-:W-:Y:S06]  /*1ad80*/  BRA `(.L_x_8780) ;  /* 0xffffffd4005c7947 */ /* 0x000fec000383ffff */
.L_x_8710:
[----:B------:R-:W-:Y:S01]  /*1ad90*/  BSSY B0, `(.L_x_8781) ;  /* 0x0000006000007945 */ /* 0x000fe20003800000 */
[----:B------:R-:W-:Y:S01]  /*1ada0*/  PLOP3.LUT P6, PT, P6, PT, PT, 0x8, 0x0 ;  /* 0x000000000000781c */ /* 0x000fe200037ce170 */
[----:B------:R-:W-:-:S12]  /*1adb0*/  IMAD.MOV.U32 R15, RZ, RZ, -0x1 ;  /* 0xffffffffff0f7424 */ /* 0x000fd800078e00ff */
[----:B012---:R-:W-:Y:S05]  /*1adc0*/  WARPSYNC.COLLECTIVE R15, `(.L_x_8782) ;  /* 0x000000000f087348 */ /* 0x007fea0003c00000 */
[----:B------:R-:W-:Y:S01]  /*1add0*/  VOTE.ANY R14, PT, P6 ;  /* 0x00000000000e7806 */ /* 0x000fe200030e0100 */
[----:B012---:R-:W-:Y:S06]  /*1ade0*/  ENDCOLLECTIVE ;  /* 0x000000000000791b */ /* 0x007fec0003800000 */
.L_x_8782:
[----:B------:R-:W-:Y:S05]  /*1adf0*/  BSYNC B0 ;  /* 0x0000000000007941 */ /* 0x000fea0003800000 */
.L_x_8781:
        /* <DEDUP_REMOVED lines=9> */
.L_x_8783:
[----:B------:R-:W-:Y:S01]  /*1ae90*/  IMAD.MOV.U32 R17, RZ, RZ, R14 ;  /* 0x000000ffff117224 */ /* 0x000fe200078e000e */
[----:B------:R-:W-:Y:S06]  /*1aea0*/  BRA `(.L_x_8784) ;  /* 0xffffffd4004c7947 */ /* 0x000fec000383ffff */
.L_x_8712:
[----:B------:R-:W-:Y:S01]  /*1aeb0*/  BSSY B0, `(.L_x_8785) ;  /* 0x0000007000007945 */ /* 0x000fe20003800000 */
[----:B------:R-:W-:Y:S02]  /*1aec0*/  IMAD.MOV.U32 R13, RZ, RZ, R3 ;  /* 0x000000ffff0d7224 */ /* 0x000fe400078e0003 */
[----:B------:R-:W-:Y:S02]  /*1aed0*/  IMAD.MOV.U32 R11, RZ, RZ, 0x1f ;  /* 0x0000001fff0b7424 */ /* 0x000fe400078e00ff */
[----:B------:R-:W-:-:S07]  /*1aee0*/  IMAD.MOV.U32 R15, RZ, RZ, -0x1 ;  /* 0xffffffffff0f7424 */ /* 0x000fce00078e00ff */
[----:B01234-:R-:W-:Y:S05]  /*1aef0*/  WARPSYNC.COLLECTIVE R15, `(.L_x_8786) ;  /* 0x000000000f087348 */ /* 0x01ffea0003c00000 */
[----:B------:R0:W0:Y:S02]  /*1af00*/  SHFL.IDX P6, R14, R13, R12, R11 ;  /* 0x0000000c0d0e7389 */ /* 0x00002400000c000b */
[----:B01234-:R-:W-:Y:S01]  /*1af10*/  ENDCOLLECTIVE ;  /* 0x000000000000791b */ /* 0x01ffe20003800000 */
.L_x_8786:
[----:B------:R-:W-:Y:S05]  /*1af20*/  BSYNC B0 ;  /* 0x0000000000007941 */ /* 0x000fea0003800000 */
.L_x_8785:
[----:B------:R-:W-:Y:S01]  /*1af30*/  IMAD.MOV.U32 R3, RZ, RZ, R14 ;  /* 0x000000ffff037224 */ /* 0x000fe200078e000e */
[----:B------:R-:W-:Y:S06]  /*1af40*/  BRA `(.L_x_8787) ;  /* 0xffffffd400407947 */ /* 0x000fec000383ffff */
.L_x_8716:
[----:B0-----:R0:W1:Y:S02]  /*1af50*/  SYNCS.PHASECHK.TRANS64.TRYWAIT P0, [R0+URZ+0x38820], R3 ;  /* 0x03882003000075a7 */ /* 0x001064000800017f */
[----:B-1----:R-:W-:Y:S05]  /*1af60*/  @!P0 NANOSLEEP.SYNCS 0x989680 ;  /* 0x009896800000895d */ /* 0x002fea0003900000 */
[----:B------:R-:W1:Y:S02]  /*1af70*/  @!P0 SYNCS.PHASECHK.TRANS64 P0, [R0+URZ+0x38820], R3 ;  /* 0x03882003000085a7 */ /* 0x000e64000800007f */
[----:B-1----:R-:W-:Y:S05]  /*1af80*/  @!P0 BRA `(.L_x_8716) ;  /* 0xfffffffc00f08947 */ /* 0x002fea000383ffff */
[----:B------:R-:W-:Y:S05]  /*1af90*/  BRA `(.L_x_8788) ;  /* 0xffffffd800c47947 */ /* 0x000fea000383ffff */
.L_x_8717:
        /* <DEDUP_REMOVED lines=11> */
.L_x_8790:
[----:B------:R-:W-:Y:S05]  /*1b050*/  BSYNC B0 ;  /* 0x0000000000007941 */ /* 0x000fea0003800000 */
.L_x_8789:
[----:B------:R-:W-:Y:S05]  /*1b060*/  BRA `(.L_x_8791) ;  /* 0xffffffd800ac7947 */ /* 0x000fea000383ffff */
.L_x_8720:
[----:B------:R-:W-:Y:S01]  /*1b070*/  BSSY B1, `(.L_x_8792) ;  /* 0x0000006000017945 */ /* 0x000fe20003800000 */
[----:B------:R-:W-:-:S07]  /*1b080*/  IMAD.MOV.U32 R15, RZ, RZ, -0x1 ;  /* 0xffffffffff0f7424 */ /* 0x000fce00078e00ff */
[----:B012---:R-:W-:Y:S05]  /*1b090*/  WARPSYNC.COLLECTIVE R15, `(.L_x_8793) ;  /* 0x000000000f0c7348 */ /* 0x007fea0003c00000 */
[----:B------:R-:W-:Y:S02]  /*1b0a0*/  ELECT P6, UR62, PT ;  /* 0x00000000003e782f */ /* 0x000fe400038c0000 */
[----:B------:R-:W-:Y:S01]  /*1b0b0*/  MOV R14, UR62 ;  /* 0x0000003e000e7c02 */ /* 0x000fe20008000f00 */
[----:B012---:R-:W-:Y:S10]  /*1b0c0*/  ENDCOLLECTIVE ;  /* 0x000000000000791b */ /* 0x007ff40003800000 */
.L_x_8793:
[----:B------:R-:W-:Y:S05]  /*1b0d0*/  BSYNC B1 ;  /* 0x0000000000017941 */ /* 0x000fea0003800000 */
.L_x_8792:
[----:B------:R-:W-:Y:S05]  /*1b0e0*/  BRA `(.L_x_8794) ;  /* 0xffffffd800a47947 */ /* 0x000fea000383ffff */
.L_x_8722:
[----:B0-----:R0:W1:Y:S02]  /*1b0f0*/  SYNCS.PHASECHK.TRANS64.TRYWAIT P0, [R6+URZ], R5 ;  /* 0x00000005060075a7 */ /* 0x001064000800017f */
[----:B-1----:R-:W-:Y:S05]  /*1b100*/  @!P0 NANOSLEEP.SYNCS 0x989680 ;  /* 0x009896800000895d */ /* 0x002fea0003900000 */
[----:B------:R-:W1:Y:S02]  /*1b110*/  @!P0 SYNCS.PHASECHK.TRANS64 P0, [R6+URZ], R5 ;  /* 0x00000005060085a7 */ /* 0x000e64000800007f */
[----:B-1----:R-:W-:Y:S05]  /*1b120*/  @!P0 BRA `(.L_x_8722) ;  /* 0xfffffffc00f08947 */ /* 0x002fea000383ffff */
[----:B------:R-:W-:Y:S05]  /*1b130*/  BRA `(.L_x_8795) ;  /* 0xffffffd800e07947 */ /* 0x000fea000383ffff */
.L_x_8723:
[----:B-1----:R1:W2:Y:S02]  /*1b140*/  SYNCS.PHASECHK.TRANS64.TRYWAIT P0, [R7+URZ], R2 ;  /* 0x00000002070075a7 */ /* 0x0022a4000800017f */
[----:B--2---:R-:W-:Y:S05]  /*1b150*/  @!P0 NANOSLEEP.SYNCS 0x989680 ;  /* 0x009896800000895d */ /* 0x004fea0003900000 */
[----:B------:R-:W2:Y:S02]  /*1b160*/  @!P0 SYNCS.PHASECHK.TRANS64 P0, [R7+URZ], R2 ;  /* 0x00000002070085a7 */ /* 0x000ea4000800007f */
[----:B--2---:R-:W-:Y:S05]  /*1b170*/  @!P0 BRA `(.L_x_8723) ;  /* 0xfffffffc00f08947 */ /* 0x004fea000383ffff */
[----:B------:R-:W-:Y:S05]  /*1b180*/  BRA `(.L_x_8796) ;  /* 0xffffffd800d47947 */ /* 0x000fea000383ffff */
.L_x_8725:
[----:B--2---:R2:W3:Y:S02]  /*1b190*/  SYNCS.PHASECHK.TRANS64.TRYWAIT P0, [R4+URZ], R5 ;  /* 0x00000005040075a7 */ /* 0x0044e4000800017f */
[----:B---3--:R-:W-:Y:S05]  /*1b1a0*/  @!P0 NANOSLEEP.SYNCS 0x989680 ;  /* 0x009896800000895d */ /* 0x008fea0003900000 */
[----:B------:R-:W3:Y:S02]  /*1b1b0*/  @!P0 SYNCS.PHASECHK.TRANS64 P0, [R4+URZ], R5 ;  /* 0x00000005040085a7 */ /* 0x000ee4000800007f */
[----:B---3--:R-:W-:Y:S05]  /*1b1c0*/  @!P0 BRA `(.L_x_8725) ;  /* 0xfffffffc00f08947 */ /* 0x008fea000383ffff */
[----:B------:R-:W-:Y:S05]  /*1b1d0*/  BRA `(.L_x_8797) ;  /* 0xffffffd800dc7947 */ /* 0x000fea000383ffff */
.L_x_8798:
        /* <DEDUP_REMOVED lines=10> */
.L_x_15303:


//--------------------- .text._ZN7cutlass13device_kernelIN5flash11enable_sm90INS1_16FlashAttnFwdSm90INS1_25CollectiveMainloopFwdSm90ILi2EN4cute5tupleIJNS5_1CILi1EEES8_S8_EEENS6_IJNS7_ILi64EEESA_SA_EEELi512ENS_6half_tEfNS_4arch4Sm90ELb1ELb0ELb1ELb1ELb0ELb1ELb1ELb0ELb0ELb1ELb0ELb0EEENS1_21CollectiveEpilogueFwdINS6_IJSA_NS7_ILi512EEESA_EEES9_SC_SE_Li256ELb1ELb1ELb0ELb0EEENS1_36VarlenDynamicPersistentTileSchedulerILi64ELi64ELi256ELi128ELb0ELb1ELb1ELb1ELb1ELb1EEEEEEEEEvNT_6ParamsE --------------------------
	.section	.text._ZN7cutlass13device_kernelIN5flash11enable_sm90INS1_16FlashAttnFwdSm90INS1_25CollectiveMainloopFwdSm90ILi2EN4cute5tupleIJNS5_1CILi1EEES8_S8_EEENS6_IJNS7_ILi64EEESA_SA_EEELi512ENS_6half_tEfNS_4arch4Sm90ELb1ELb0ELb1ELb1ELb0ELb1ELb1ELb0ELb0ELb1ELb0ELb0EEENS1_21CollectiveEpilogueFwdINS6_IJSA_NS7_ILi512EEESA_EEES9_SC_SE_Li256ELb1ELb1ELb0ELb0EEENS1_36VarlenDynamicPersistentTileSchedulerILi64ELi64ELi256ELi128ELb0ELb1ELb1ELb1ELb1ELb1EEEEEEEEEvNT_6ParamsE,"ax",@progbits
	.align	128
.text._ZN7cutlass13device_kernelIN5flash11enable_sm90INS1_16FlashAttnFwdSm90INS1_25CollectiveMainloopFwdSm90ILi2EN4cute5tupleIJNS5_1CILi1EEES8_S8_EEENS6_IJNS7_ILi64EEESA_SA_EEELi512ENS_6half_tEfNS_4arch4Sm90ELb1ELb0ELb1ELb1ELb0ELb1ELb1ELb0ELb0ELb1ELb0ELb0EEENS1_21CollectiveEpilogueFwdINS6_IJSA_NS7_ILi512EEESA_EEES9_SC_SE_Li256ELb1ELb1ELb0ELb0EEENS1_36VarlenDynamicPersistentTileSchedulerILi64ELi64ELi256ELi128ELb0ELb1ELb1ELb1ELb1ELb1EEEEEEEEEvNT_6ParamsE:
        .type           _ZN7cutlass13device_kernelIN5flash11enable_sm90INS1_16FlashAttnFwdSm90INS1_25CollectiveMainloopFwdSm90ILi2EN4cute5tupleIJNS5_1CILi1EEES8_S8_EEENS6_IJNS7_ILi64EEESA_SA_EEELi512ENS_6half_tEfNS_4arch4Sm90ELb1ELb0ELb1ELb1ELb0ELb1ELb1ELb0ELb0ELb1ELb0ELb0EEENS1_21CollectiveEpilogueFwdINS6_IJSA_NS7_ILi512EEESA_EEES9_SC_SE_Li256ELb1ELb1ELb0ELb0EEENS1_36VarlenDynamicPersistentTileSchedulerILi64ELi64ELi256ELi128ELb0ELb1ELb1ELb1ELb1ELb1EEEEEEEEEvNT_6ParamsE,@function
        .size           _ZN7cutlass13device_kernelIN5flash11enable_sm90INS1_16FlashAttnFwdSm90INS1_25CollectiveMainloopFwdSm90ILi2EN4cute5tupleIJNS5_1CILi1EEES8_S8_EEENS6_IJNS7_ILi64EEESA_SA_EEELi512ENS_6half_tEfNS_4arch4Sm90ELb1ELb0ELb1ELb1ELb0ELb1ELb1ELb0ELb0ELb1ELb0ELb0EEENS1_21CollectiveEpilogueFwdINS6_IJSA_NS7_ILi512EEESA_EEES9_SC_SE_Li256ELb1ELb1ELb0ELb0EEENS1_36VarlenDynamicPersistentTileSchedulerILi64ELi64ELi256ELi128ELb0ELb1ELb1ELb1ELb1ELb1EEEEEEEEEvNT_6ParamsE,(.L_x_15304 - _ZN7cutlass13device_kernelIN5flash11enable_sm90INS1_16FlashAttnFwdSm90INS1_25CollectiveMainloopFwdSm90ILi2EN4cute5tupleIJNS5_1CILi1EEES8_S8_EEENS6_IJNS7_ILi64EEESA_SA_EEELi512ENS_6half_tEfNS_4arch4Sm90ELb1ELb0ELb1ELb1ELb0ELb1ELb1ELb0ELb0ELb1ELb0ELb0EEENS1_21CollectiveEpilogueFwdINS6_IJSA_NS7_ILi512EEESA_EEES9_SC_SE_Li256ELb1ELb1ELb0ELb0EEENS1_36VarlenDynamicPersistentTileSchedulerILi64ELi64ELi256ELi128ELb0ELb1ELb1ELb1ELb1ELb1EEEEEEEEEvNT_6ParamsE)
        .other          _ZN7cutlass13device_kernelIN5flash11enable_sm90INS1_16FlashAttnFwdSm90INS1_25CollectiveMainloopFwdSm90ILi2EN4cute5tupleIJNS5_1CILi1EEES8_S8_EEENS6_IJNS7_ILi64EEESA_SA_EEELi512ENS_6half_tEfNS_4arch4Sm90ELb1ELb0ELb1ELb1ELb0ELb1ELb1ELb0ELb0ELb1ELb0ELb0EEENS1_21CollectiveEpilogueFwdINS6_IJSA_NS7_ILi512EEESA_EEES9_SC_SE_Li256ELb1ELb1ELb0ELb0EEENS1_36VarlenDynamicPersistentTileSchedulerILi64ELi64ELi256ELi128ELb0ELb1ELb1ELb1ELb1ELb1EEEEEEEEEvNT_6ParamsE,@"STO_CUDA_ENTRY STV_DEFAULT"
_ZN7cutlass13device_kernelIN5flash11enable_sm90INS1_16FlashAttnFwdSm90INS1_25CollectiveMainloopFwdSm90ILi2EN4cute5tupleIJNS5_1CILi1EEES8_S8_EEENS6_IJNS7_ILi64EEESA_SA_EEELi512ENS_6half_tEfNS_4arch4Sm90ELb1ELb0ELb1ELb1ELb0ELb1ELb1ELb0ELb0ELb1ELb0ELb0EEENS1_21CollectiveEpilogueFwdINS6_IJSA_NS7_ILi512EEESA_EEES9_SC_SE_Li256ELb1ELb1ELb0ELb0EEENS1_36VarlenDynamicPersistentTileSchedulerILi64ELi64ELi256ELi128ELb0ELb1ELb1ELb1ELb1ELb1EEEEEEEEEvNT_6ParamsE:
        /* <DEDUP_REMOVED lines=23> */
.L_x_8800:
[----:B------:R-:W-:Y:S05]  /*0170*/  BSYNC B0 ;  /* 0x0000000000007941 */ /* 0x000fea0003800000 */
.L_x_8799:
        /* <DEDUP_REMOVED lines=39> */
.L_x_8801:
        /* <DEDUP_REMOVED lines=22> */
.L_x_8802:
        /* <DEDUP_REMOVED lines=18> */
.L_x_8803:
        /* <DEDUP_REMOVED lines=22> */
.L_x_8804:
        /* <DEDUP_REMOVED lines=22> */
.L_x_8805:
        /* <DEDUP_REMOVED lines=9> */
.L_x_8808:
        /* <DEDUP_REMOVED lines=25> */
[-C--:B------:R-:W-:Y:S02]  /*0b50*/  LEA.HI R5, R0, R16.reuse, RZ, 0x4 ;  /* 0x0000001000057211 */ /* 0x080fe400078f20ff */
[----:B------:R-:W-:Y:S02]  /*0b60*/  LOP3.LUT R3, R4, 0xffffff80, RZ, 0xc0, !PT ;  /* 0xffffff8004037812 */ /* 0x000fe400078ec0ff */
[C---:B------:R-:W-:Y:S02]  /*0b70*/  LOP3.LUT R6, R5.reuse, 0xfffffff0, RZ, 0xc0, !PT ;  /* 0xfffffff005067812 */ /* 0x040fe400078ec0ff */
[----:B------:R-:W-:Y:S01]  /*0b80*/  SHF.R.S32.HI R12, RZ, 0x4, R5 ;  /* 0x00000004ff0c7819 */ /* 0x000fe20000011405 */
[----:B------:R-:W-:Y:S01]  /*0b90*/  IMAD.IADD R3, R16, 0x1, -R3 ;  /* 0x0000000110037824 */ /* 0x000fe200078e0a03 */
[----:B------:R-:W-:Y:S01]  /*0ba0*/  LEA.HI R7, R0, R16, RZ, 0x5 ;  /* 0x0000001000077211 */ /* 0x000fe200078f28ff */
[----:B------:R-:W-:Y:S01]  /*0bb0*/  IMAD.IADD R10, R16, 0x1, -R6 ;  /* 0x00000001100a7824 */ /* 0x000fe200078e0a06 */
[----:B------:R-:W-:-:S02]  /*0bc0*/  LEA.HI R8, R5, R12, RZ, 0x1 ;  /* 0x0000000c05087211 */ /* 0x000fc400078f08ff */
[----:B------:R-:W-:Y:S02]  /*0bd0*/  SHF.R.S32.HI R6, RZ, 0x1f, R3 ;  /* 0x0000001fff067819 */ /* 0x000fe40000011403 */
[--C-:B------:R-:W-:Y:S02]  /*0be0*/  SHF.R.S32.HI R215, RZ, 0x5, R7.reuse ;  /* 0x00000005ffd77819 */ /* 0x100fe40000011407 */
[----:B------:R-:W-:Y:S02]  /*0bf0*/  SHF.R.S32.HI R14, RZ, 0x1f, R7 ;  /* 0x0000001fff0e7819 */ /* 0x000fe40000011407 */
[----:B------:R-:W-:Y:S02]  /*0c00*/  SHF.R.S32.HI R7, RZ, 0x1f, R10 ;  /* 0x0000001fff077819 */ /* 0x000fe4000001140a */
[----:B------:R-:W-:Y:S02]  /*0c10*/  LEA.HI R5, R6, R3, RZ, 0x2 ;  /* 0x0000000306057211 */ /* 0x000fe400078f10ff */
[----:B------:R-:W-:-:S02]  /*0c20*/  LOP3.LUT R13, R8, 0x1ffffffe, RZ, 0xc0, !PT ;  /* 0x1ffffffe080d7812 */ /* 0x000fc400078ec0ff */
[----:B------:R-:W-:Y:S02]  /*0c30*/  LEA.HI R9, R7, R10, RZ, 0x3 ;  /* 0x0000000a07097211 */ /* 0x000fe400078f18ff */
[----:B------:R-:W-:Y:S01]  /*0c40*/  SHF.R.S32.HI R7, RZ, 0x2, R5 ;  /* 0x00000002ff077819 */ /* 0x000fe20000011405 */
[----:B------:R-:W-:Y:S01]  /*0c50*/  IMAD.IADD R13, R12, 0x1, -R13 ;  /* 0x000000010c0d7824 */ /* 0x000fe200078e0a0d */
[----:B------:R-:W-:Y:S02]  /*0c60*/  SHF.R.S32.HI R8, RZ, 0x1f, R5 ;  /* 0x0000001fff087819 */ /* 0x000fe40000011405 */
[----:B------:R-:W-:Y:S02]  /*0c70*/  LOP3.LUT R12, R5, 0x7ffffffc, RZ, 0xc0, !PT ;  /* 0x7ffffffc050c7812 */ /* 0x000fe400078ec0ff */
[----:B------:R-:W-:Y:S02]  /*0c80*/  LEA.HI R8, R8, R7, RZ, 0x3 ;  /* 0x0000000708087211 */ /* 0x000fe400078f18ff */
[----:B------:R-:W-:Y:S01]  /*0c90*/  LEA.HI R6, R6, R3, RZ, 0x5 ;  /* 0x0000000306067211 */ /* 0x000fe200078f28ff */
[----:B------:R-:W-:Y:S01]  /*0ca0*/  IMAD.IADD R12, R3, 0x1, -R12 ;  /* 0x00000001030c7824 */ /* 0x000fe200078e0a0c */
[----:B------:R-:W-:-:S02]  /*0cb0*/  LOP3.LUT R8, R8, 0xfffffff8, RZ, 0xc0, !PT ;  /* 0xfffffff808087812 */ /* 0x000fc400078ec0ff */
[CC--:B------:R-:W-:Y:S02]  /*0cc0*/  LEA.HI R3, R0.reuse, R16.reuse, RZ, 0x3 ;  /* 0x0000001000037211 */ /* 0x0c0fe400078f18ff */
[----:B------:R-:W-:Y:S01]  /*0cd0*/  LEA.HI R0, R0, R16, RZ, 0x2 ;  /* 0x0000001000007211 */ /* 0x000fe200078f10ff */
[----:B------:R-:W-:Y:S01]  /*0ce0*/  IMAD.IADD R7, R7, 0x1, -R8 ;  /* 0x0000000107077824 */ /* 0x000fe200078e0a08 */
[----:B------:R-:W-:Y:S02]  /*0cf0*/  SHF.R.S32.HI R6, RZ, 0x5, R6 ;  /* 0x00000005ff067819 */ /* 0x000fe40000011406 */
[----:B------:R-:W-:Y:S02]  /*0d00*/  SHF.R.S32.HI R23, RZ, 0x2, R0 ;  /* 0x00000002ff177819 */ /* 0x000fe40000011400 */
[----:B------:R-:W-:Y:S01]  /*0d10*/  LEA.HI R14, R14, R215, RZ, 0x2 ;  /* 0x000000d70e0e7211 */ /* 0x000fe200078f10ff */
[----:B------:R-:W-:Y:S01]  /*0d20*/  IMAD R190, R6, 0x10, R7 ;  /* 0x0000001006be7824 */ /* 0x000fe200078e0207 */
[----:B------:R-:W-:Y:S01]  /*0d30*/  SHF.R.S32.HI R231, RZ, 0x7, R4 ;  /* 0x00000007ffe77819 */ /* 0x000fe20000011404 */
[----:B------:R-:W-:Y:S01]  /*0d40*/  VIADD R7, R23, 0x20 ;  /* 0x0000002017077836 */ /* 0x000fe20000000000 */
[----:B------:R-:W-:-:S02]  /*0d50*/  LOP3.LUT R228, R3, 0xfffffff8, RZ, 0xc0, !PT ;  /* 0xfffffff803e47812 */ /* 0x000fc400078ec0ff */
[----:B------:R-:W-:Y:S02]  /*0d60*/  LOP3.LUT R11, R9, 0xfffffff8, RZ, 0xc0, !PT ;  /* 0xfffffff8090b7812 */ /* 0x000fe400078ec0ff */
[----:B------:R-:W-:Y:S01]  /*0d70*/  LOP3.LUT R14, R14, 0x3ffffc, RZ, 0xc0, !PT ;  /* 0x003ffffc0e0e7812 */ /* 0x000fe200078ec0ff */
[----:B------:R-:W-:Y:S01]  /*0d80*/  IMAD.IADD R228, R16, 0x1, -R228 ;  /* 0x0000000110e47824 */ /* 0x000fe200078e0ae4 */
[----:B------:R-:W-:Y:S01]  /*0d90*/  LEA.HI R4, R4, R231, RZ, 0x1 ;  /* 0x000000e704047211 */ /* 0x000fe200078f08ff */
[----:B------:R-:W-:Y:S01]  /*0da0*/  IMAD.IADD R11, R10, 0x1, -R11 ;  /* 0x000000010a0b7824 */ /* 0x000fe200078e0a0b */
[----:B------:R-:W-:Y:S01]  /*0db0*/  SHF.R.S32.HI R5, RZ, 0x1f, R7 ;  /* 0x0000001fff057819 */ /* 0x000fe20000011407 */
[----:B------:R-:W-:Y:S02]  /*0dc0*/  IMAD R15, R231, 0x100, R10 ;  /* 0x00000100e70f7824 */ /* 0x000fe400078e020a */
[----:B------:R-:W-:Y:S01]  /*0dd0*/  IMAD.IADD R14, R215, 0x1, -R14 ;  /* 0x00000001d70e7824 */ /* 0x000fe200078e0a0e */
[----:B------:R-:W-:Y:S01]  /*0de0*/  LOP3.LUT R4, R4, 0xfffffe, RZ, 0xc0, !PT ;  /* 0x00fffffe04047812 */ /* 0x000fe200078ec0ff */
[----:B------:R-:W-:Y:S01]  /*0df0*/  IMAD.SHL.U32 R192, R228, 0x8, RZ ;  /* 0x00000008e4c07824 */ /* 0x000fe200078e00ff */
[----:B------:R-:W-:Y:S01]  /*0e00*/  LEA.HI R5, R5, R7, RZ, 0x3 ;  /* 0x0000000705057211 */ /* 0x000fe200078f18ff */
[----:B------:R-:W-:-:S02]  /*0e10*/  IMAD.SHL.U32 R10, R11, 0x40, RZ ;  /* 0x000000400b0a7824 */ /* 0x000fc400078e00ff */
[----:B------:R-:W-:Y:S02]  /*0e20*/  IMAD R14, R14, 0x10, R15 ;  /* 0x000000100e0e7824 */ /* 0x000fe400078e020f */
[----:B------:R-:W-:Y:S02]  /*0e30*/  IMAD.SHL.U32 R13, R13, 0x8, RZ ;  /* 0x000000080d0d7824 */ /* 0x000fe400078e00ff */
[----:B------:R-:W-:Y:S02]  /*0e40*/  IMAD.IADD R4, R231, 0x1, -R4 ;  /* 0x00000001e7047824 */ /* 0x000fe400078e0a04 */
[----:B------:R-:W-:Y:S01]  /*0e50*/  VIADD R224, R192, 0x80 ;  /* 0x00000080c0e07836 */ /* 0x000fe20000000000 */
[----:B------:R-:W-:Y:S01]  /*0e60*/  LOP3.LUT R10, R10, 0x1c0, RZ, 0xc0, !PT ;  /* 0x000001c00a0a7812 */ /* 0x000fe200078ec0ff */
[----:B------:R-:W-:Y:S02]  /*0e70*/  IMAD.U32 R8, R14, 0x40, R13 ;  /* 0x000000400e087824 */ /* 0x000fe400078e000d */
[----:B------:R-:W-:-:S02]  /*0e80*/  VIADD R221, R192, 0x140 ;  /* 0x00000140c0dd7836 */ /* 0x000fc40000000000 */
[----:B------:R-:W-:Y:S02]  /*0e90*/  IMAD.SHL.U32 R9, R9, 0x40, RZ ;  /* 0x0000004009097824 */ /* 0x000fe400078e00ff */
[----:B------:R-:W-:Y:S02]  /*0ea0*/  IMAD.SHL.U32 R5, R5, 0x40, RZ ;  /* 0x0000004005057824 */ /* 0x000fe400078e00ff */
[----:B------:R-:W-:Y:S01]  /*0eb0*/  IMAD.SHL.U32 R203, R4, 0x100, RZ ;  /* 0x0000010004cb7824 */ /* 0x000fe200078e00ff */
[----:B------:R-:W-:Y:S01]  /*0ec0*/  SHF.R.S32.HI R4, RZ, 0x1f, R224 ;  /* 0x0000001fff047819 */ /* 0x000fe200000114e0 */
[----:B------:R0:W-:Y:S01]  /*0ed0*/  STL [R1+0xc], R8 ;  /* 0x00000c0801007387 */ /* 0x0001e20000100800 */
[----:B------:R-:W-:Y:S02]  /*0ee0*/  LOP3.LUT R13, R10, 0x8, R13, 0xf8, !PT ;  /* 0x000000080a0d7812 */ /* 0x000fe400078ef80d */
[----:B------:R-:W-:Y:S02]  /*0ef0*/  SHF.R.S32.HI R4, RZ, 0x1f, R221 ;  /* 0x0000001fff047819 */ /* 0x000fe400000114dd */
[----:B------:R-:W-:-:S02]  /*0f00*/  SHF.R.U32.HI R10, RZ, 0x3, R10 ;  /* 0x00000003ff0a7819 */ /* 0x000fc4000001160a */
[----:B------:R-:W-:Y:S02]  /*0f10*/  LOP3.LUT R4, R5, 0xfffffe00, RZ, 0xc0, !PT ;  /* 0xfffffe0005047812 */ /* 0x000fe400078ec0ff */
[----:B------:R-:W-:Y:S02]  /*0f20*/  LOP3.LUT R234, R0, 0xfffffffc, RZ, 0xc0, !PT ;  /* 0xfffffffc00ea7812 */ /* 0x000fe400078ec0ff */
[----:B0-----:R-:W-:Y:S02]  /*0f30*/  LOP3.LUT R8, R9, 0x7ffffe00, RZ, 0xc0, !PT ;  /* 0x7ffffe0009087812 */ /* 0x001fe400078ec0ff */
[----:B------:R-:W-:Y:S01]  /*0f40*/  SHF.R.S32.HI R6, RZ, 0x1f, R0 ;  /* 0x0000001fff067819 */ /* 0x000fe20000011400 */
[----:B------:R0:W-:Y:S01]  /*0f50*/  STL [R1+0x8], R4 ;  /* 0x0000080401007387 */ /* 0x0001e20000100800 */
[----:B------:R-:W-:Y:S01]  /*0f60*/  LOP3.LUT R13, R13, R10, RZ, 0x3c, !PT ;  /* 0x0000000a0d0d7212 */ /* 0x000fe200078e3cff */
[----:B------:R-:W-:Y:S01]  /*0f70*/  IMAD R8, R215, 0x400, R8 ;  /* 0x00000400d7087824 */ /* 0x000fe200078e0208 */
[----:B------:R-:W-:Y:S01]  /*0f80*/  LEA.HI R6, R6, R23, RZ, 0x3 ;  /* 0x0000001706067211 */ /* 0x000fe200078f18ff */
[----:B------:R-:W-:Y:S01]  /*0f90*/  IMAD.IADD R234, R16, 0x1, -R234 ;  /* 0x0000000110ea7824 */ /* 0x000fe200078e0aea */
[----:B------:R-:W-:Y:S01]  /*0fa0*/  R2P PR, R11, 0x6 ;  /* 0x000000060b007804 */ /* 0x000fe20000000000 */
[----:B------:R-:W-:Y:S01]  /*0fb0*/  IMAD.SHL.U32 R237, R7, 0x40, RZ ;  /* 0x0000004007ed7824 */ /* 0x000fe200078e00ff */
[----:B------:R-:W-:Y:S01]  /*0fc0*/  LOP3.LUT R6, R6, 0xfffffff8, RZ, 0xc0, !PT ;  /* 0xfffffff806067812 */ /* 0x000fe200078ec0ff */
[----:B------:R-:W-:Y:S01]  /*0fd0*/  IMAD.IADD R13, R8, 0x1, R13 ;  /* 0x00000001080d7824 */ /* 0x000fe200078e020d */
[C---:B------:R-:W-:Y:S01]  /*0fe0*/  LEA.HI R0, R234.reuse, R234, RZ, 0x1 ;  /* 0x000000eaea007211 */ /* 0x040fe200078f08ff */
[----:B------:R-:W-:Y:S01]  /*0ff0*/  IMAD.SHL.U32 R16, R234, 0x8, RZ ;  /* 0x00000008ea107824 */ /* 0x000fe200078e00ff */
[----:B------:R-:W-:Y:S01]  /*1000*/  LOP3.LUT R237, R237, 0x1c0, RZ, 0xc0, !PT ;  /* 0x000001c0eded7812 */ /* 0x000fe200078ec0ff */
[----:B------:R-:W-:Y:S01]  /*1010*/  IMAD R210, R13, 0x2, R2 ;  /* 0x000000020dd27824 */ /* 0x000fe200078e0202 */
[----:B------:R-:W-:Y:S01]  /*1020*/  SHF.R.S32.HI R229, RZ, 0x3, R3 ;  /* 0x00000003ffe57819 */ /* 0x000fe20000011403 */
[----:B------:R-:W-:Y:S01]  /*1030*/  IMAD.MOV.U32 R213, RZ, RZ, 0x20 ;  /* 0x00000020ffd57424 */ /* 0x000fe200078e00ff */
[----:B------:R-:W-:Y:S01]  /*1040*/  LOP3.LUT R3, R0, 0x1ffffffe, RZ, 0xc0, !PT ;  /* 0x1ffffffe00037812 */ /* 0x000fe200078ec0ff */
[----:B------:R-:W-:Y:S01]  /*1050*/  VIADD R232, R192, 0x1c0 ;  /* 0x000001c0c0e87836 */ /* 0x000fe20000000000 */
[----:B------:R-:W-:Y:S01]  /*1060*/  LOP3.LUT R0, R237, 0x38, R16, 0xf8, !PT ;  /* 0x00000038ed007812 */ /* 0x000fe200078ef810 */
[----:B------:R-:W-:Y:S01]  /*1070*/  IMAD.IADD R188, R23, 0x1, -R6 ;  /* 0x0000000117bc7824 */ /* 0x000fe200078e0a06 */
[----:B------:R-:W-:Y:S01]  /*1080*/  SHF.R.U32.HI R6, RZ, 0x3, R237 ;  /* 0x00000003ff067819 */ /* 0x000fe200000116ed */
[----:B------:R-:W-:-:S02]  /*1090*/  IMAD.SHL.U32 R184, R234, 0x4, RZ ;  /* 0x00000004eab87824 */ /* 0x000fc400078e00ff */
[----:B------:R-:W-:Y:S01]  /*10a0*/  VIADD R214, R210, 0x36400 ;  /* 0x00036400d2d67836 */ /* 0x000fe20000000000 */
[----:B------:R-:W-:Y:S01]  /*10b0*/  SHF.R.S32.HI R5, RZ, 0x1f, R232 ;  /* 0x0000001fff057819 */ /* 0x000fe200000114e8 */
[C---:B------:R-:W-:Y:S01]  /*10c0*/  VIADD R225, R192.reuse, 0x40 ;  /* 0x00000040c0e17836 */ /* 0x040fe20000000000 */
[----:B------:R-:W-:Y:S01]  /*10d0*/  SEL R213, R213, 0xffffffe0, !P1 ;  /* 0xffffffe0d5d57807 */ /* 0x000fe20004800000 */
[----:B------:R-:W-:Y:S01]  /*10e0*/  VIADD R222, R192, 0x100 ;  /* 0x00000100c0de7836 */ /* 0x000fe20000000000 */
[----:B------:R-:W-:Y:S01]  /*10f0*/  LOP3.LUT R5, R4, R0, R6, 0xf6, !PT ;  /* 0x0000000004057212 */ /* 0x000fe200078ef606 */
[----:B------:R-:W-:Y:S02]  /*1100*/  VIADD R191, R184, 0x10 ;  /* 0x00000010b8bf7836 */ /* 0x000fe40000000000 */
[C---:B------:R-:W-:Y:S02]  /*1110*/  VIADD R223, R192.reuse, 0xc0 ;  /* 0x000000c0c0df7836 */ /* 0x040fe40000000000 */
[----:B------:R-:W-:-:S02]  /*1120*/  VIADD R233, R192, 0x180 ;  /* 0x00000180c0e97836 */ /* 0x000fc40000000000 */
[----:B------:R-:W-:Y:S02]  /*1130*/  VIADD R212, R210, 0x36440 ;  /* 0x00036440d2d47836 */ /* 0x000fe40000000000 */
[----:B------:R-:W-:Y:S02]  /*1140*/  IMAD.IADD R3, R234, 0x1, -R3 ;  /* 0x00000001ea037824 */ /* 0x000fe400078e0a03 */
        /* <DEDUP_REMOVED lines=10> */
[----:B------:R-:W-:-:S02]  /*11f0*/  IMAD.SHL.U32 R189, R12, 0x2, RZ ;  /* 0x000000020cbd7824 */ /* 0x000fc400078e00ff */
[----:B------:R-:W-:Y:S02]  /*1200*/  IMAD R236, R5, 0x2, R2 ;  /* 0x0000000205ec7824 */ /* 0x000fe400078e0202 */
[----:B------:R-:W-:Y:S02]  /*1210*/  IMAD R216, R3, 0x8, R190 ;  /* 0x0000000803d87824 */ /* 0x000fe400078e02be */
[----:B------:R-:W-:Y:S01]  /*1220*/  IMAD.IADD R213, R213, 0x1, R212 ;  /* 0x00000001d5d57824 */ /* 0x000fe200078e02d4 */
[----:B--2---:R-:W-:Y:S02]  /*1230*/  LOP3.LUT R187, R18, 0x1, RZ, 0xfc, !PT ;  /* 0x0000000112bb7812 */ /* 0x004fe400078efcff */
[----:B0-----:R-:W-:-:S07]  /*1240*/  CS2R R18, SRZ ;  /* 0x0000000000127805 */ /* 0x001fce000001ff00 */
.L_x_8942:
        /* <DEDUP_REMOVED lines=51> */
.L_x_8810:
[----:B------:R-:W-:Y:S02]  /*1580*/  IMAD.U32 R44, RZ, RZ, UR5 ;  /* 0x00000005ff2c7e24 */ /* 0x000fe4000f8e00ff */
[----:B------:R-:W-:Y:S01]  /*1590*/  IMAD.U32 R24, RZ, RZ, UR4 ;  /* 0x00000004ff187e24 */ /* 0x000fe2000f8e00ff */
[----:B------:R-:W-:Y:S06]  /*15a0*/  @!P2 BRA `(.L_x_8811) ;  /* 0x000000000010a947 */ /* 0x000fec0003800000 */
[----:B------:R-:W-:-:S04]  /*15b0*/  IADD3 R4, P0, R218, UR8, RZ ;  /* 0x00000008da047c10 */ /* 0x000fc8000ff1e0ff */
[----:B------:R-:W-:-:S05]  /*15c0*/  IADD3.X R5, R219, UR9, RZ, P0, !PT ;  /* 0x00000009db057c10 */ /* 0x000fca00087fe4ff */
[----:B------:R0:W5:Y:S01]  /*15d0*/  LDG.E R24, desc[UR40][R4.64] ;  /* 0x0000002804187981 */ /* 0x000162000c1e1900 */
[----:B------:R-:W-:Y:S05]  /*15e0*/  BRA `(.L_x_8812) ;  /* 0x0000000000107947 */ /* 0x000fea0003800000 */
.L_x_8811:
[----:B------:R-:W-:Y:S05]  /*15f0*/  @!P0 BRA `(.L_x_8812) ;  /* 0x00000000000c8947 */ /* 0x000fea0003800000 */
[----:B------:R-:W2:Y:S04]  /*1600*/  LDG.E R5, desc[UR40][R8.64] ;  /* 0x0000002808057981 */ /* 0x000ea8000c1e1900 */
[----:B------:R-:W2:Y:S02]  /*1610*/  LDG.E R24, desc[UR40][R8.64+0x4] ;  /* 0x0000042808187981 */ /* 0x000ea4000c1e1900 */
[----:B--2---:R-:W-:-:S07]  /*1620*/  IMAD.IADD R24, R24, 0x1, -R5 ;  /* 0x0000000118187824 */ /* 0x004fce00078e0a05 */
.L_x_8812:
        /* <DEDUP_REMOVED lines=16> */
[----:B------:R-:W-:-:S04]  /*1730*/  IMAD.SHL.U32 R194, R33, 0x40, RZ ;  /* 0x0000004021c27824 */ /* 0x000fc800078e00ff */
[----:B0-----:R-:W-:-:S08]  /*1740*/  VIADD R4, R194, 0x3f ;  /* 0x0000003fc2047836 */ /* 0x001fd00000000000 */
[----:B------:R-:W0:Y:S08]  /*1750*/  @P1 LDC R11, c[0x0][0x44c] ;  /* 0x00011300ff0b1b82 */ /* 0x000e300000000800 */
[----:B------:R-:W1:Y:S01]  /*1760*/  @P1 LDC R5, c[0x0][0x450] ;  /* 0x00011400ff051b82 */ /* 0x000e620000000800 */
[----:B--2---:R-:W-:Y:S02]  /*1770*/  @P0 IMAD.IADD R44, R9, 0x1, -R0 ;  /* 0x00000001092c0824 */ /* 0x004fe400078e0a00 */
[----:B------:R-:W-:-:S02]  /*1780*/  IMAD.IADD R9, R24, 0x1, -R3 ;  /* 0x0000000118097824 */ /* 0x000fc400078e0a03 */
[----:B0-----:R-:W-:-:S04]  /*1790*/  @P1 IMAD.HI.U32 R0, R4, R11, RZ ;  /* 0x0000000b04001227 */ /* 0x001fc800078e00ff */
[----:B------:R-:W-:Y:S01]  /*17a0*/  IMAD.IADD R211, R9, 0x1, R44 ;  /* 0x0000000109d37824 */ /* 0x000fe200078e022c */
[----:B-1----:R-:W-:Y:S01]  /*17b0*/  @P1 SHF.R.U32.HI R4, RZ, R5, R0 ;  /* 0x00000005ff041219 */ /* 0x002fe20000011600 */
[----:B------:R-:W-:Y:S02]  /*17c0*/  IMAD.MOV R42, RZ, RZ, -R9 ;  /* 0x000000ffff2a7224 */ /* 0x000fe400078e0a09 */
[C---:B------:R-:W-:Y:S01]  /*17d0*/  VIADD R0, R211.reuse, 0x3f ;  /* 0x0000003fd3007836 */ /* 0x040fe20000000000 */
[----:B------:R-:W-:Y:S02]  /*17e0*/  IADD3 R43, R211, 0x40, -R193 ;  /* 0x00000040d32b7810 */ /* 0x000fe40007ffe8c1 */
[----:B------:R-:W-:Y:S02]  /*17f0*/  VIMNMX R42, RZ, R42, !PT ;  /* 0x0000002aff2a7248 */ /* 0x000fe40007fe0100 */
        /* <DEDUP_REMOVED lines=40> */
.L_x_8815:
[----:B------:R-:W-:Y:S05]  /*1a80*/  BSYNC B6 ;  /* 0x0000000000067941 */ /* 0x000fea0003800000 */
.L_x_8814:
        /* <DEDUP_REMOVED lines=20> */
.L_x_8817:
[----:B------:R-:W-:Y:S05]  /*1bd0*/  BSYNC B6 ;  /* 0x0000000000067941 */ /* 0x000fea0003800000 */
.L_x_8816:
        /* <DEDUP_REMOVED lines=50> */
[----:B------:R-:W-:-:S02]  /*1f00*/  IMAD R27, R23, R57, R12 ;  /* 0x00000039171b7224 */ /* 0x000fc400078e020c */
[----:B------:R-:W-:-:S04]  /*1f10*/  IMAD.WIDE.U32 R12, R23, R56, R16 ;  /* 0x00000038170c7225 */ /* 0x000fc800078e0010 */
[----:B------:R-:W-:Y:S02]  /*1f20*/  IMAD.IADD R13, R27, 0x1, R13 ;  /* 0x000000011b0d7824 */ /* 0x000fe400078e020d */
[----:B------:R-:W-:Y:S02]  /*1f30*/  VIADD R58, R26, 0x8 ;  /* 0x000000081a3a7836 */ /* 0x000fe40000000000 */
[----:B-----5:R-:W-:-:S04]  /*1f40*/  IMAD.WIDE.U32 R38, R30, R56, R12 ;  /* 0x000000381e267225 */ /* 0x020fc800078e000c */
[----:B------:R-:W-:Y:S01]  /*1f50*/  IMAD.SHL.U32 R59, R59, 0x2, RZ ;  /* 0x000000023b3b7824 */ /* 0x000fe200078e00ff */
[----:B---3--:R-:W-:Y:S02]  /*1f60*/  SHF.R.S32.HI R0, RZ, 0x1f, R25 ;  /* 0x0000001fff007819 */ /* 0x008fe40000011419 */
        /* <DEDUP_REMOVED lines=13> */
[----:B------:R-:W-:-:S04]  /*2040*/  IMAD.WIDE.U32 R28, R9, UR6, R10 ;  /* 0x00000006091c7c25 */ /* 0x000fc8000f8e000a */
[C---:B------:R-:W-:Y:S02]  /*2050*/  IMAD R25, R23.reuse, R55, R6 ;  /* 0x0000003717197224 */ /* 0x040fe400078e0206 */
[----:B------:R-:W-:-:S04]  /*2060*/  IMAD.WIDE.U32 R6, R23, R54, R184 ;  /* 0x0000003617067225 */ /* 0x000fc800078e00b8 */
[----:B------:R-:W-:-:S04]  /*2070*/  IMAD.WIDE.U32 R10, R23, R54, R16 ;  /* 0x00000036170a7225 */ /* 0x000fc800078e0010 */
[----:B------:R-:W-:Y:S01]  /*2080*/  IMAD R8, R23, R5, R0 ;  /* 0x0000000517087224 */ /* 0x000fe200078e0200 */
[----:B------:R-:W-:Y:S01]  /*2090*/  IADD3 R0, P0, R20, R46, RZ ;  /* 0x0000002e14007210 */ /* 0x000fe20007f1e0ff */
[----:B------:R-:W-:Y:S02]  /*20a0*/  IMAD.IADD R45, R21, 0x1, R45 ;  /* 0x00000001152d7824 */ /* 0x000fe400078e022d */
[----:B------:R-:W-:Y:S02]  /*20b0*/  IMAD.IADD R7, R7, 0x1, R25 ;  /* 0x0000000107077824 */ /* 0x000fe400078e0219 */
[----:B------:R-:W-:Y:S01]  /*20c0*/  IMAD.IADD R11, R25, 0x1, R11 ;  /* 0x00000001190b7824 */ /* 0x000fe200078e020b */
[----:B------:R-:W-:Y:S01]  /*20d0*/  SHF.R.S32.HI R25, RZ, 0x1f, R30 ;  /* 0x0000001fff197819 */ /* 0x000fe2000001141e */
[-C--:B------:R-:W-:Y:S01]  /*20e0*/  IMAD.WIDE.U32 R32, R30, R54.reuse, R6 ;  /* 0x000000361e207225 */ /* 0x080fe200078e0006 */
[----:B------:R-:W-:Y:S02]  /*20f0*/  IADD3.X R46, R45, R47, R8, P0, !PT ;  /* 0x0000002f2d2e7210 */ /* 0x000fe400007fe408 */
[----:B------:R-:W-:Y:S01]  /*2100*/  LEA.HI R47, R14, R15, RZ, 0x3 ;  /* 0x0000000f0e2f7211 */ /* 0x000fe200078f18ff */
[----:B------:R-:W-:Y:S01]  /*2110*/  IMAD R14, R25, R54, RZ ;  /* 0x00000036190e7224 */ /* 0x000fe200078e02ff */
[----:B------:R-:W-:Y:S01]  /*2120*/  IADD3 R40, P0, R23, R40, RZ ;  /* 0x0000002817287210 */ /* 0x000fe20007f1e0ff */
[-C--:B------:R-:W-:Y:S01]  /*2130*/  IMAD R25, R25, R56.reuse, RZ ;  /* 0x0000003819197224 */ /* 0x080fe200078e02ff */
[----:B------:R-:W-:Y:S01]  /*2140*/  LOP3.LUT R63, R47, 0xfffffff8, RZ, 0xc0, !PT ;  /* 0xfffffff82f3f7812 */ /* 0x000fe200078ec0ff */
[----:B------:R-:W-:Y:S01]  /*2150*/  IMAD R5, R30, R55, R14 ;  /* 0x000000371e057224 */ /* 0x000fe200078e020e */
[----:B------:R-:W-:Y:S01]  /*2160*/  SHF.L.U64.HI R55, R56, 0x6, R57 ;  /* 0x0000000638377819 */ /* 0x000fe20000010239 */
[----:B------:R-:W-:Y:S01]  /*2170*/  IMAD R25, R30, R57, R25 ;  /* 0x000000391e197224 */ /* 0x000fe200078e0219 */
[----:B------:R-:W-:Y:S01]  /*2180*/  SHF.R.U32.HI R57, RZ, 0x3, R53 ;  /* 0x00000003ff397819 */ /* 0x000fe20000011635 */
[----:B------:R-:W-:Y:S01]  /*2190*/  IMAD.WIDE.U32 R8, R23, R56, R184 ;  /* 0x0000003817087225 */ /* 0x000fe200078e00b8 */
[----:B------:R-:W-:-:S02]  /*21a0*/  SHF.R.S32.HI R64, RZ, 0x1f, R63 ;  /* 0x0000001fff407819 */ /* 0x000fc4000001143f */
[----:B------:R-:W-:Y:S01]  /*21b0*/  LOP3.LUT R4, R4, R57, RZ, 0x3c, !PT ;  /* 0x0000003904047212 */ /* 0x000fe200078e3cff */
[----:B------:R-:W-:Y:S02]  /*21c0*/  IMAD.IADD R9, R9, 0x1, R27 ;  /* 0x0000000109097824 */ /* 0x000fe400078e021b */
[----:B------:R-:W-:-:S04]  /*21d0*/  IMAD.WIDE.U32 R34, R30, R54, R10 ;  /* 0x000000361e227225 */ /* 0x000fc800078e000a */
[----:B------:R-:W-:Y:S01]  /*21e0*/  IMAD R61, R215, 0x200, R4 ;  /* 0x00000200d73d7824 */ /* 0x000fe200078e0204 */
[----:B------:R-:W-:Y:S01]  /*21f0*/  LOP3.LUT R4, R53, 0x38, R47, 0xf8, !PT ;  /* 0x0000003835047812 */ /* 0x000fe200078ef82f */
[----:B------:R-:W-:-:S03]  /*2200*/  IMAD.WIDE.U32 R36, R30, R56, R8 ;  /* 0x000000381e247225 */ /* 0x000fc600078e0008 */
[----:B------:R-:W-:Y:S01]  /*2210*/  LOP3.LUT R4, R4, R57, RZ, 0x3c, !PT ;  /* 0x0000003904047212 */ /* 0x000fe200078e3cff */
[----:B------:R-:W-:Y:S02]  /*2220*/  IMAD.SHL.U32 R54, R54, 0x40, RZ ;  /* 0x0000004036367824 */ /* 0x000fe400078e00ff */
[----:B------:R-:W-:Y:S02]  /*2230*/  IMAD.SHL.U32 R56, R56, 0x40, RZ ;  /* 0x0000004038387824 */ /* 0x000fe400078e00ff */
[----:B------:R-:W-:Y:S02]  /*2240*/  IMAD.X R41, R24, 0x1, R3, P0 ;  /* 0x0000000118297824 */ /* 0x000fe400000e0603 */
[----:B------:R-:W-:Y:S02]  /*2250*/  IMAD.IADD R60, R33, 0x1, R5 ;  /* 0x00000001213c7824 */ /* 0x000fe400078e0205 */
[----:B------:R-:W-:Y:S02]  /*2260*/  IMAD.IADD R62, R5, 0x1, R35 ;  /* 0x00000001053e7824 */ /* 0x000fe400078e0223 */
[----:B------:R-:W-:-:S02]  /*2270*/  IMAD.IADD R65, R37, 0x1, R25 ;  /* 0x0000000125417824 */ /* 0x000fc400078e0219 */
[----:B------:R-:W-:Y:S02]  /*2280*/  IMAD.IADD R67, R25, 0x1, R39 ;  /* 0x0000000119437824 */ /* 0x000fe400078e0227 */
[----:B------:R-:W-:Y:S02]  /*2290*/  IMAD R66, R215, 0x200, R4 ;  /* 0x00000200d7427824 */ /* 0x000fe400078e0204 */
[----:B------:R-:W-:-:S07]  /*22a0*/  IMAD.IADD R69, R29, 0x1, R69 ;  /* 0x000000011d457824 */ /* 0x000fce00078e0245 */
.L_x_8847:
        /* <DEDUP_REMOVED lines=58> */
.L_x_8822:
[----:B------:R-:W-:Y:S05]  /*2650*/  BSYNC B1 ;  /* 0x0000000000017941 */ /* 0x000fea0003800000 */
.L_x_8821:
        /* <DEDUP_REMOVED lines=15> */
.L_x_8823:
[----:B------:R-:W-:Y:S01]  /*2750*/  IMAD R68, R22, 0x8, R2 ;  /* 0x0000000816447824 */ /* 0x000fe200078e0202 */
[----:B------:R-:W-:Y:S01]  /*2760*/  SHF.L.U32 R71, R186, 0x1f, RZ ;  /* 0x0000001fba477819 */ /* 0x000fe200000006ff */
[----:B------:R-:W-:Y:S03]  /*2770*/  BSSY B1, `(.L_x_8824) ;  /* 0x0000003000017945 */ /* 0x000fe60003800000 */
[----:B------:R-:W0:Y:S02]  /*2780*/  SYNCS.PHASECHK.TRANS64.TRYWAIT P5, [R68+URZ+0x38890], R71 ;  /* 0x03889047440075a7 */ /* 0x000e2400080a017f */
[----:B0-----:R-:W-:Y:S05]  /*2790*/  @!P5 BRA `(.L_x_8825) ;  /* 0x000001ec00c4d947 */ /* 0x001fea0003800000 */
.L_x_9133:
[----:B------:R-:W-:Y:S05]  /*27a0*/  BSYNC B1 ;  /* 0x0000000000017941 */ /* 0x000fea0003800000 */
.L_x_8824:
        /* <DEDUP_REMOVED lines=48> */
.L_x_8830:
[----:B------:R-:W-:Y:S05]  /*2ab0*/  BSYNC B2 ;  /* 0x0000000000027941 */ /* 0x000fea0003800000 */
.L_x_8829:
[----:B--2---:R1:W-:Y:S02]  /*2ac0*/  STG.E.128 desc[UR40][R12.64], R4 ;  /* 0x000000040c007986 */ /* 0x0043e4000c101d28 */
.L_x_8828:
[----:B------:R-:W-:Y:S05]  /*2ad0*/  BSYNC B1 ;  /* 0x0000000000017941 */ /* 0x000fea0003800000 */
.L_x_8827:
        /* <DEDUP_REMOVED lines=51> */
.L_x_8832:
[----:B------:R-:W-:Y:S05]  /*2e10*/  BSYNC B1 ;  /* 0x0000000000017941 */ /* 0x000fea0003800000 */
.L_x_8831:
[----:B-1----:R1:W-:Y:S01]  /*2e20*/  STG.E.128 desc[UR40][R12.64+0x40], R4 ;  /* 0x000040040c007986 */ /* 0x0023e2000c101d28 */
[----:B------:R-:W-:Y:S05]  /*2e30*/  BRA `(.L_x_8826) ;  /* 0x0000000c001c7947 */ /* 0x000fea0003800000 */
.L_x_8820:
        /* <DEDUP_REMOVED lines=43> */
.L_x_8833:
[----:B------:R-:W-:Y:S01]  /*30f0*/  IMAD R68, R22, 0x8, R2 ;  /* 0x0000000816447824 */ /* 0x000fe200078e0202 */
[----:B------:R-:W-:Y:S01]  /*3100*/  SHF.L.U32 R71, R186, 0x1f, RZ ;  /* 0x0000001fba477819 */ /* 0x000fe200000006ff */
[----:B------:R-:W0:Y:S01]  /*3110*/  LDC R70, c[0x0][0x2f4] ;  /* 0x0000bd00ff467b82 */ /* 0x000e220000000800 */
[----:B------:R-:W-:Y:S02]  /*3120*/  BSSY B1, `(.L_x_8834) ;  /* 0x0000003000017945 */ /* 0x000fe40003800000 */
[----:B------:R-:W1:Y:S02]  /*3130*/  SYNCS.PHASECHK.TRANS64.TRYWAIT P5, [R68+URZ+0x38890], R71 ;  /* 0x03889047440075a7 */ /* 0x000e6400080a017f */
[----:B-1----:R-:W-:Y:S05]  /*3140*/  @!P5 BRA `(.L_x_8835) ;  /* 0x000001e4006cd947 */ /* 0x002fea0003800000 */
.L_x_9134:
[----:B------:R-:W-:Y:S05]  /*3150*/  BSYNC B1 ;  /* 0x0000000000017941 */ /* 0x000fea0003800000 */
.L_x_8834:
        /* <DEDUP_REMOVED lines=114> */
.L_x_8837:
[----:B------:R-:W-:Y:S05]  /*3880*/  BSYNC B1 ;  /* 0x0000000000017941 */ /* 0x000fea0003800000 */
.L_x_8836:
        /* <DEDUP_REMOVED lines=10> */
.L_x_8819:
[----:B------:R-:W-:-:S13]  /*3930*/  ISETP.NE.AND P0, PT, R187, 0x3, PT ;  /* 0x00000003bb00780c */ /* 0x000fda0003f05270 */
[----:B------:R-:W-:Y:S05]  /*3940*/  @!P0 BRA `(.L_x_8838) ;  /* 0x0000000000048947 */ /* 0x000fea0003800000 */
[----:B------:R-:W-:Y:S01]  /*3950*/  BPT.TRAP 0x1 ;  /* 0x000000040000795c */ /* 0x000fe20000300000 */
.L_x_8838:
        /* <DEDUP_REMOVED lines=8> */
.L_x_9135:
[----:B------:R-:W-:Y:S05]  /*39e0*/  BSYNC B1 ;  /* 0x0000000000017941 */ /* 0x000fea0003800000 */
.L_x_8839:
        /* <DEDUP_REMOVED lines=12> */
.L_x_8826:
[----:B------:R-:W-:Y:S05]  /*3ab0*/  BSYNC B0 ;  /* 0x0000000000007941 */ /* 0x000fea0003800000 */
.L_x_8818:
        /* <DEDUP_REMOVED lines=17> */
.L_x_8842:
[----:B------:R-:W-:Y:S05]  /*3bd0*/  BSYNC B0 ;  /* 0x0000000000007941 */ /* 0x000fea0003800000 */
.L_x_8841:
[----:B------:R-:W5:Y:S01]  /*3be0*/  SYNCS.PHASECHK.TRANS64.TRYWAIT P0, [R68+URZ+0x388b0], R71 ;  /* 0x0388b047440075a7 */ /* 0x000f62000800017f */
[----:B------:R-:W-:Y:S04]  /*3bf0*/  BSSY B0, `(.L_x_8843) ;  /* 0x0000002000007945 */ /* 0x000fe80003800000 */
[----:B-----5:R-:W-:Y:S05]  /*3c00*/  @!P0 BRA `(.L_x_8844) ;  /* 0x000001d800e48947 */ /* 0x020fea0003800000 */
.L_x_9136:
[----:B------:R-:W-:Y:S05]  /*3c10*/  BSYNC B0 ;  /* 0x0000000000007941 */ /* 0x000fea0003800000 */
.L_x_8843:
        /* <DEDUP_REMOVED lines=82> */
.L_x_8846:
[----:B------:R-:W-:Y:S05]  /*4140*/  BSYNC B0 ;  /* 0x0000000000007941 */ /* 0x000fea0003800000 */
.L_x_8845:
        /* <DEDUP_REMOVED lines=17> */
.L_x_8813:
[----:B------:R-:W2:Y:S01]  /*4260*/  LDL R4, [R1+0x4] ;  /* 0x0000040001047983 */ /* 0x000ea20000100800 */
[----:B------:R-:W-:Y:S01]  /*4270*/  BSSY B0, `(.L_x_8848) ;  /* 0x0000005000007945 */ /* 0x000fe20003800000 */
[----:B--2---:R-:W-:-:S03]  /*4280*/  ISETP.NE.AND P1, PT, R4, 0x1, PT ;  /* 0x000000010400780c */ /* 0x004fc60003f25270 */
[----:B------:R-:W-:Y:S10]  /*4290*/  @P0 BRA `(.L_x_8849) ;  /* 0x0000000000080947 */ /* 0x000ff40003800000 */
[----:B------:R-:W1:Y:S02]  /*42a0*/  FENCE.VIEW.ASYNC.G ;  /* 0x00000000000073c6 */ /* 0x000e640000000100 */
[----:B-1----:R-:W-:Y:S06]  /*42b0*/  BAR.ARV 0xc, 0x180 ;  /* 0x0306000000007b1d */ /* 0x002fec0000002000 */
.L_x_8849:
[----:B------:R-:W-:Y:S05]  /*42c0*/  BSYNC B0 ;  /* 0x0000000000007941 */ /* 0x000fea0003800000 */
.L_x_8848:
[----:B------:R-:W-:Y:S04]  /*42d0*/  BSSY B7, `(.L_x_8850) ;  /* 0x000103d000077945 */ /* 0x000fe80003800000 */
[----:B------:R-:W-:Y:S05]  /*42e0*/  @!P1 BRA `(.L_x_8851) ;  /* 0x0000001c00809947 */ /* 0x000fea0003800000 */
[----:B------:R-:W1:Y:S01]  /*42f0*/  LDC R0, c[0x0][0x448] ;  /* 0x00011200ff007b82 */ /* 0x000e620000000800 */
        /* <DEDUP_REMOVED lines=36> */
[----:B------:R-:W1:Y:S01]  /*4540*/  @P0 LDC R3, c[0x0][0x44c] ;  /* 0x00011300ff030b82 */ /* 0x000e620000000800 */
[----:B------:R-:W-:Y:S02]  /*4550*/  CS2R R88, SRZ ;  /* 0x0000000000587805 */ /* 0x000fe4000001ff00 */
[----:B------:R-:W-:-:S02]  /*4560*/  CS2R R86, SRZ ;  /* 0x0000000000567805 */ /* 0x000fc4000001ff00 */
[----:B------:R-:W-:Y:S02]  /*4570*/  CS2R R84, SRZ ;  /* 0x0000000000547805 */ /* 0x000fe4000001ff00 */
[----:B------:R-:W-:Y:S02]  /*4580*/  CS2R R82, SRZ ;  /* 0x0000000000527805 */ /* 0x000fe4000001ff00 */
[----:B------:R-:W-:Y:S02]  /*4590*/  CS2R R80, SRZ ;  /* 0x0000000000507805 */ /* 0x000fe4000001ff00 */
[----:B------:R-:W-:Y:S02]  /*45a0*/  CS2R R78, SRZ ;  /* 0x00000000004e7805 */ /* 0x000fe4000001ff00 */
[----:B------:R-:W-:Y:S01]  /*45b0*/  CS2R R76, SRZ ;  /* 0x00000000004c7805 */ /* 0x000fe2000001ff00 */
[----:B------:R-:W2:Y:S01]  /*45c0*/  @P0 LDC R4, c[0x0][0x450] ;  /* 0x00011400ff040b82 */ /* 0x000ea20000000800 */
[----:B---3--:R-:W-:-:S02]  /*45d0*/  CS2R R74, SRZ ;  /* 0x00000000004a7805 */ /* 0x008fc4000001ff00 */
        /* <DEDUP_REMOVED lines=19> */
[----:B------:R-:W-:Y:S01]  /*4710*/  CS2R R26, SRZ ;  /* 0x00000000001a7805 */ /* 0x000fe2000001ff00 */
[----:B------:R-:W-:Y:S01]  /*4720*/  IMAD.MOV.U32 R171, RZ, RZ, RZ ;  /* 0x000000ffffab7224 */ /* 0x000fe200078e00ff */
[----:B------:R-:W-:-:S02]  /*4730*/  CS2R R28, SRZ ;  /* 0x00000000001c7805 */ /* 0x000fc4000001ff00 */
[----:B--2---:R-:W-:Y:S01]  /*4740*/  @P0 SHF.R.U32.HI R0, RZ, R4, R3 ;  /* 0x00000004ff000219 */ /* 0x004fe20000011603 */
[----:B------:R-:W-:Y:S01]  /*4750*/  IMAD.MOV.U32 R31, RZ, RZ, RZ ;  /* 0x000000ffff1f7224 */ /* 0x000fe200078e00ff */
        /* <DEDUP_REMOVED lines=9> */
[----:B------:R-:W-:-:S04]  /*47f0*/  VIMNMX R4, R195, R4, PT ;  /* 0x00000004c3047248 */ /* 0x000fc80003fe0100 */
[----:B------:R-:W-:-:S13]  /*4800*/  ISETP.GE.AND P1, PT, R4, 0x1, PT ;  /* 0x000000010400780c */ /* 0x000fda0003f26270 */
        /* <DEDUP_REMOVED lines=72> */
.L_x_8855:
[----:B------:R-:W-:Y:S01]  /*4c90*/  BAR.SYNC.DEFER_BLOCKING 0xe, 0x100 ;  /* 0x0384000000007b1d */ /* 0x000fe20000010000 */
[----:B-1----:R-:W-:Y:S01]  /*4ca0*/  IMAD R3, R18, 0x40, R190 ;  /* 0x0000004012037824 */ /* 0x002fe200078e02be */
[----:B------:R-:W-:Y:S01]  /*4cb0*/  R2UR UR4, R10 ;  /* 0x000000000a0472ca */ /* 0x000fe200000e0000 */
[----:B------:R-:W-:Y:S01]  /*4cc0*/  VIADD R18, R18, 0x1 ;  /* 0x0000000112127836 */ /* 0x000fe20000000000 */
[----:B------:R-:W-:Y:S01]  /*4cd0*/  R2UR UR5, R11 ;  /* 0x000000000b0572ca */ /* 0x000fe200000e0000 */
[----:B------:R-:W-:Y:S01]  /*4ce0*/  IMAD R3, R3, 0x4, R2 ;  /* 0x0000000403037824 */ /* 0x000fe200078e0202 */
[----:B------:R-:W-:Y:S01]  /*4cf0*/  ISETP.GT.AND P1, PT, R0, RZ, PT ;  /* 0x000000ff0000720c */ /* 0x000fe20003f24270 */
[----:B------:R-:W-:Y:S01]  /*4d00*/  IMAD.MOV.U32 R5, RZ, RZ, 0x40000040 ;  /* 0x40000040ff057424 */ /* 0x000fe200078e00ff */
[----:B------:R-:W-:Y:S01]  /*4d10*/  ISETP.NE.AND P0, PT, R18, 0x2, PT ;  /* 0x000000021200780c */ /* 0x000fe20003f05270 */
[----:B------:R-:W-:-:S03]  /*4d20*/  VIADD R0, R0, 0xffffffff ;  /* 0xffffffff00007836 */ /* 0x000fc60000000000 */
[----:B------:R-:W-:Y:S02]  /*4d30*/  SEL R18, R18, RZ, P0 ;  /* 0x000000ff12127207 */ /* 0x000fe40000000000 */
[----:B------:R-:W-:Y:S01]  /*4d40*/  R2UR UR7, R5 ;  /* 0x00000000050772ca */ /* 0x000fe200000e0000 */
[----:B------:R-:W-:Y:S02]  /*4d50*/  IMAD.MOV.U32 R5, RZ, RZ, 0x40000040 ;  /* 0x40000040ff057424 */ /* 0x000fe400078e00ff */
[----:B------:R-:W-:-:S05]  /*4d60*/  IMAD R4, R18, 0x1000, R21 ;  /* 0x0000100012047824 */ /* 0x000fca00078e0215 */
[----:B------:R-:W-:Y:S01]  /*4d70*/  R2UR UR6, R4 ;  /* 0x00000000040672ca */ /* 0x000fe200000e0000 */
[----:B------:R-:W0:Y:S04]  /*4d80*/  LDS R14, [R3+0x38400] ;  /* 0x03840000030e7984 */ /* 0x000e280000000800 */
[----:B------:R1:W2:Y:S02]  /*4d90*/  LDS R15, [R3+0x38420] ;  /* 0x03842000030f7984 */ /* 0x0002a40000000800 */
[----:B-1----:R-:W-:-:S04]  /*4da0*/  @!P2 IMAD R3, R18, 0x8, R2 ;  /* 0x000000081203a824 */ /* 0x002fc800078e0202 */
        /* <DEDUP_REMOVED lines=131> */
[----:B------:R-:W-:-:S03]  /*55e0*/  IMAD.MOV.U32 R15, RZ, RZ, 0x40000040 ;  /* 0x40000040ff0f7424 */ /* 0x000fc600078e00ff */
[----:B------:R-:W-:-:S06]  /*55f0*/  WARPGROUP.ARRIVE ;  /* 0x00000000000079c5 */ /* 0x000fcc0000000000 */
        /* <DEDUP_REMOVED lines=22> */
[----:B------:R-:W-:Y:S02]  /*5760*/  R2UR UR7, R5 ;  /* 0x00000000050772ca */ /* 0x000fe400000e0000 */
[----:B------:R-:W-:-:S04]  /*5770*/  SEL R4, RZ, 0x1, P0 ;  /* 0x00000001ff047807 */ /* 0x000fc80000000000 */
[----:B------:R-:W-:Y:S01]  /*5780*/  LOP3.LUT R19, R19, R4, RZ, 0x3c, !PT ;  /* 0x0000000413137212 */ /* 0x000fe200078e3cff */
[----:B------:R-:W-:Y:S02]  /*5790*/  WARPGROUP.DEPBAR.LE gsb0, 0x0 ;  /* 0x00008000000079c5 */ /* 0x000fe40000010000 */
[----:B------:R-:W-:-:S12]  /*57a0*/  WARPGROUP.ARRIVE ;  /* 0x00000000000079c5 */ /* 0x000fd80000000000 */
[----:B------:R-:W-:Y:S03]  /*57b0*/  HGMMA.64x256x16.F32 R24, gdesc[UR4].tnspB, R24, gsb0 ;  /* 0x43e00000041879f0 */ /* 0x000fe60008000818 */
[----:B------:R-:W-:Y:S02]  /*57c0*/  WARPGROUP.DEPBAR.LE gsb0, 0x0 ;  /* 0x00008000000079c5 */ /* 0x000fe40000010000 */
[----:B------:R-:W-:Y:S06]  /*57d0*/  BAR.ARV 0xf, 0x100 ;  /* 0x03c4000000007b1d */ /* 0x000fec0000002000 */
[----:B------:R1:W-:Y:S01]  /*57e0*/  @!P2 SYNCS.ARRIVE.TRANS64.RED.A1T0 RZ, [R3+URZ], RZ ;  /* 0x000000ff03ffa9a7 */ /* 0x0003e2000810043f */
[----:B------:R-:W-:Y:S05]  /*57f0*/  @P1 BRA `(.L_x_8855) ;  /* 0xfffffff400241947 */ /* 0x000fea000383ffff */
.L_x_8854:
[----:B------:R-:W-:Y:S05]  /*5800*/  BSYNC B0 ;  /* 0x0000000000007941 */ /* 0x000fea0003800000 */
.L_x_8853:
[----:B------:R-:W-:Y:S01]  /*5810*/  BAR.SYNC.DEFER_BLOCKING 0xe, 0x100 ;  /* 0x0384000000007b1d */ /* 0x000fe20000010000 */
[C---:B-1----:R-:W-:Y:S01]  /*5820*/  IMAD R3, R18.reuse, 0x40, R190 ;  /* 0x0000004012037824 */ /* 0x042fe200078e02be */
        /* <DEDUP_REMOVED lines=140> */
.L_x_8851:
        /* <DEDUP_REMOVED lines=76> */
[----:B------:R-:W-:-:S04]  /*65b0*/  LEA.HI R3, R3, R0, RZ, 0x6 ;  /* 0x0000000003037211 */ /* 0x000fc800078f30ff */
        /* <DEDUP_REMOVED lines=34> */
.L_x_8857:
[----:B------:R-:W-:Y:S05]  /*67e0*/  BSYNC B6 ;  /* 0x0000000000067941 */ /* 0x000fea0003800000 */
.L_x_8856:
        /* <DEDUP_REMOVED lines=12> */
.L_x_8861:
[----:B--2---:R2:W3:Y:S02]  /*68b0*/  SYNCS.PHASECHK.TRANS64.TRYWAIT P0, [R2+URZ+0x38800], R3 ;  /* 0x03880003020075a7 */ /* 0x0044e4000800017f */
[----:B---3--:R-:W-:Y:S05]  /*68c0*/  @!P0 NANOSLEEP.SYNCS 0x989680 ;  /* 0x009896800000895d */ /* 0x008fea0003900000 */
[----:B------:R-:W3:Y:S02]  /*68d0*/  @!P0 SYNCS.PHASECHK.TRANS64 P0, [R2+URZ+0x38800], R3 ;  /* 0x03880003020085a7 */ /* 0x000ee4000800007f */
[----:B---3--:R-:W-:Y:S05]  /*68e0*/  @!P0 BRA `(.L_x_8861) ;  /* 0xfffffffc00f08947 */ /* 0x008fea000383ffff */
.L_x_8860:
[----:B------:R-:W-:Y:S05]  /*68f0*/  BSYNC B0 ;  /* 0x0000000000007941 */ /* 0x000fea0003800000 */
.L_x_8859:
[----:B------:R-:W-:Y:S05]  /*6900*/  BRA `(.L_x_8862) ;  /* 0x0000002800dc7947 */ /* 0x000fea0003800000 */
.L_x_8858:
        /* <DEDUP_REMOVED lines=31> */
.L_x_8864:
[----:B------:R-:W-:Y:S05]  /*6b00*/  BSYNC B6 ;  /* 0x0000000000067941 */ /* 0x000fea0003800000 */
.L_x_8863:
        /* <DEDUP_REMOVED lines=39> */
.L_x_9142:
        /* <DEDUP_REMOVED lines=30> */
.L_x_8869:
[----:B------:R-:W-:Y:S05]  /*6f60*/  BSYNC B1 ;  /* 0x0000000000017941 */ /* 0x000fea0003800000 */
.L_x_8868:
[----:B---3-5:R-:W-:Y:S01]  /*6f70*/  IMAD.MOV.U32 R0, RZ, RZ, R32 ;  /* 0x000000ffff007224 */ /* 0x028fe200078e0020 */
[----:B------:R-:W-:Y:S01]  /*6f80*/  UMOV UR4, 0xffffffff ;  /* 0xffffffff00047882 */ /* 0x000fe20000000000 */
[----:B--2---:R-:W-:Y:S01]  /*6f90*/  IMAD.MOV.U32 R3, RZ, RZ, R33 ;  /* 0x000000ffff037224 */ /* 0x004fe200078e0021 */
[----:B0-----:R-:W-:Y:S01]  /*6fa0*/  CS2R R28, SRZ ;  /* 0x00000000001c7805 */ /* 0x001fe2000001ff00 */
[----:B----4-:R-:W-:Y:S02]  /*6fb0*/  IMAD.MOV.U32 R5, RZ, RZ, R24 ;  /* 0x000000ffff057224 */ /* 0x010fe400078e0018 */
        /* <DEDUP_REMOVED lines=14> */
.L_x_9148:
        /* <DEDUP_REMOVED lines=34> */
.L_x_8872:
[----:B------:R-:W-:Y:S05]  /*72c0*/  BSYNC B1 ;  /* 0x0000000000017941 */ /* 0x000fea0003800000 */
.L_x_8871:
        /* <DEDUP_REMOVED lines=8> */
[----:B------:R-:W-:Y:S01]  /*7350*/  BSSY B1, `(.L_x_8873) ;  /* 0x0000014000017945 */ /* 0x000fe20003800000 */
[----:B------:R-:W-:Y:S01]  /*7360*/  PRMT R45, R4, 0x7610, R45 ;  /* 0x00007610042d7816 */ /* 0x000fe2000000002d */
[----:B------:R-:W-:Y:S01]  /*7370*/  IMAD.MOV.U32 R4, RZ, RZ, R8 ;  /* 0x000000ffff047224 */ /* 0x000fe200078e0008 */
[----:B------:R-:W-:Y:S01]  /*7380*/  LOP3.LUT R0, R0, R3, RZ, 0x3c, !PT ;  /* 0x0000000300007212 */ /* 0x000fe200078e3cff */
[----:B------:R-:W-:Y:S01]  /*7390*/  IMAD.MOV.U32 R3, RZ, RZ, R29 ;  /* 0x000000ffff037224 */ /* 0x000fe200078e001d */
[----:B------:R-:W-:-:S02]  /*73a0*/  PRMT R47, R6, 0x7610, R47 ;  /* 0x00007610062f7816 */ /* 0x000fc4000000002f */
[----:B------:R-:W-:Y:S01]  /*73b0*/  PRMT R46, R4, 0x5410, R5 ;  /* 0x00005410042e7816 */ /* 0x000fe20000000005 */
[----:B------:R-:W-:Y:S01]  /*73c0*/  IMAD.MOV.U32 R4, RZ, RZ, R10 ;  /* 0x000000ffff047224 */ /* 0x000fe200078e000a */
[----:B------:R-:W-:Y:S01]  /*73d0*/  PRMT R45, R45, 0x5410, R3 ;  /* 0x000054102d2d7816 */ /* 0x000fe20000000003 */
[----:B------:R-:W-:Y:S01]  /*73e0*/  IMAD R3, R215, 0x200, R0 ;  /* 0x00000200d7037824 */ /* 0x000fe200078e0200 */
[----:B------:R-:W-:Y:S01]  /*73f0*/  LOP3.LUT P2, RZ, R188, 0x4, RZ, 0xc0, !PT ;  /* 0x00000004bcff7812 */ /* 0x000fe2000784c0ff */
[----:B------:R-:W-:Y:S01]  /*7400*/  IMAD.MOV.U32 R0, RZ, RZ, R13 ;  /* 0x000000ffff007224 */ /* 0x000fe200078e000d */
[----:B------:R-:W-:Y:S01]  /*7410*/  PRMT R48, R4, 0x7610, R48 ;  /* 0x0000761004307816 */ /* 0x000fe20000000030 */
[----:B------:R-:W-:Y:S01]  /*7420*/  IMAD R3, R3, 0x2, R2 ;  /* 0x0000000203037824 */ /* 0x000fe200078e0202 */
[----:B------:R-:W-:Y:S01]  /*7430*/  ISETP.GE.AND P1, PT, R23, R40, PT ;  /* 0x000000281700720c */ /* 0x000fe20003f26270 */
[----:B------:R-:W-:Y:S01]  /*7440*/  IMAD.MOV.U32 R5, RZ, RZ, R11 ;  /* 0x000000ffff057224 */ /* 0x000fe200078e000b */
[----:B------:R-:W-:Y:S01]  /*7450*/  PRMT R47, R47, 0x5410, R0 ;  /* 0x000054102f2f7816 */ /* 0x000fe20000000000 */
[----:B------:R-:W-:-:S02]  /*7460*/  VIADD R4, R3, 0x20400 ;  /* 0x0002040003047836 */ /* 0x000fc40000000000 */
[----:B------:R-:W-:Y:S01]  /*7470*/  VIADD R0, R3, 0x20440 ;  /* 0x0002044003007836 */ /* 0x000fe20000000000 */
[----:B-1----:R-:W-:Y:S07]  /*7480*/  @!P0 BRA `(.L_x_8874) ;  /* 0x000001a400b88947 */ /* 0x002fee0003800000 */
.L_x_9149:
[----:B------:R-:W-:Y:S05]  /*7490*/  BSYNC B1 ;  /* 0x0000000000017941 */ /* 0x000fea0003800000 */
.L_x_8873:
        /* <DEDUP_REMOVED lines=9> */
[----:B------:R-:W0:Y:S01]  /*7530*/  LDS.128 R4, [R3+0x20400] ;  /* 0x0204000003047984 */ /* 0x000e220000000c00 */
[----:B------:R-:W-:Y:S02]  /*7540*/  SHF.R.U32.HI R14, RZ, 0x10, R31 ;  /* 0x00000010ff0e7819 */ /* 0x000fe4000001161f */
[----:B------:R-:W-:Y:S02]  /*7550*/  SHF.R.U32.HI R34, RZ, 0x10, R33 ;  /* 0x00000010ff227819 */ /* 0x000fe40000011621 */
[----:B------:R-:W-:Y:S01]  /*7560*/  SHF.R.U64 R39, R30, 0x10, R31 ;  /* 0x000000101e277819 */ /* 0x000fe2000000121f */
[----:B------:R-:W-:Y:S01]  /*7570*/  HADD2.F32 R31, -RZ, R43.H0_H0 ;  /* 0x2000002bff1f7230 */ /* 0x000fe20000004100 */
[----:B------:R-:W-:Y:S01]  /*7580*/  SHF.R.U64 R38, R32, 0x10, R33 ;  /* 0x0000001020267819 */ /* 0x000fe20000001221 */
[----:B------:R-:W-:Y:S02]  /*7590*/  HADD2.F32 R34, -RZ, R34.H0_H0 ;  /* 0x20000022ff227230 */ /* 0x000fe40000004100 */
[----:B------:R-:W-:-:S02]  /*75a0*/  HADD2.F32 R32, -RZ, R14.H0_H0 ;  /* 0x2000000eff207230 */ /* 0x000fc40000004100 */
[----:B------:R-:W-:Y:S02]  /*75b0*/  HADD2.F32 R33, -RZ, R41.H0_H0 ;  /* 0x20000029ff217230 */ /* 0x000fe40000004100 */
[--C-:B0-----:R-:W-:Y:S02]  /*75c0*/  HADD2.F32 R21, -RZ, R7.reuse.H0_H0 ;  /* 0x20000007ff157230 */ /* 0x101fe40000004100 */
        /* <DEDUP_REMOVED lines=13> */
[----:B------:R-:W-:Y:S02]  /*76a0*/  HADD2.F32 R31, -RZ, R41.H1_H1 ;  /* 0x30000029ff1f7230 */ /* 0x000fe40000004100 */
        /* <DEDUP_REMOVED lines=18> */
.L_x_8878:
[----:B------:R-:W-:Y:S05]  /*77d0*/  BSYNC B2 ;  /* 0x0000000000027941 */ /* 0x000fea0003800000 */
.L_x_8877:
[----:B------:R-:W-:Y:S05]  /*77e0*/  @P1 BRA `(.L_x_8876) ;  /* 0x0000000000a81947 */ /* 0x000fea0003800000 */
[----:B-1----:R-:W0:Y:S01]  /*77f0*/  LDS.128 R4, [R0] ;  /* 0x0000000000047984 */ /* 0x002e220000000c00 */
[--C-:B------:R-:W-:Y:S02]  /*7800*/  SHF.R.U64 R35, R26, 0x10, R27.reuse ;  /* 0x000000101a237819 */ /* 0x100fe4000000121b */
[----:B------:R-:W-:Y:S01]  /*7810*/  SHF.R.U32.HI R26, RZ, 0x10, R27 ;  /* 0x00000010ff1a7819 */ /* 0x000fe2000001161b */
[----:B------:R-:W-:Y:S01]  /*7820*/  HADD2.F32 R27, -RZ, R42.H0_H0 ;  /* 0x2000002aff1b7230 */ /* 0x000fe20000004100 */
[--C-:B------:R-:W-:Y:S02]  /*7830*/  SHF.R.U32.HI R30, RZ, 0x10, R25.reuse ;  /* 0x00000010ff1e7819 */ /* 0x100fe40000011619 */
        /* <DEDUP_REMOVED lines=36> */
[----:B------:R2:W-:Y:S02]  /*7a80*/  STS.128 [R0], R4 ;  /* 0x0000000400007388 */ /* 0x0005e40000000c00 */
.L_x_8876:
[----:B------:R-:W-:Y:S05]  /*7a90*/  BSYNC B1 ;  /* 0x0000000000017941 */ /* 0x000fea0003800000 */
.L_x_8875:
[----:B-12---:R-:W-:-:S05]  /*7aa0*/  VIADD R4, R23, 0x20 ;  /* 0x0000002017047836 */ /* 0x006fca0000000000 */
[----:B------:R-:W-:-:S13]  /*7ab0*/  ISETP.GE.AND P0, PT, R4, R40, PT ;  /* 0x000000280400720c */ /* 0x000fda0003f06270 */
        /* <DEDUP_REMOVED lines=9> */
[----:B------:R-:W-:Y:S01]  /*7b50*/  SHF.R.U32.HI R24, RZ, 0x10, R13 ;  /* 0x00000010ff187819 */ /* 0x000fe2000001160d */
[----:B0-----:R-:W-:Y:S01]  /*7b60*/  HADD2.F32 R21, -RZ, R47.H0_H0 ;  /* 0x2000002fff157230 */ /* 0x001fe20000004100 */
[----:B------:R-:W-:Y:S01]  /*7b70*/  SHF.R.U64 R31, R28, 0x10, R29 ;  /* 0x000000101c1f7819 */ /* 0x000fe2000000121d */
[----:B------:R-:W-:Y:S01]  /*7b80*/  HADD2.F32 R26, -RZ, R26.H0_H0 ;  /* 0x2000001aff1a7230 */ /* 0x000fe20000004100 */
[----:B------:R-:W-:Y:S01]  /*7b90*/  SHF.R.U64 R32, R12, 0x10, R13 ;  /* 0x000000100c207819 */ /* 0x000fe2000000120d */
[----:B------:R-:W-:Y:S02]  /*7ba0*/  HADD2.F32 R24, -RZ, R24.H0_H0 ;  /* 0x20000018ff187230 */ /* 0x000fe40000004100 */
[----:B-1----:R-:W-:-:S02]  /*7bb0*/  HADD2.F32 R14, -RZ, R7.H0_H0 ;  /* 0x20000007ff0e7230 */ /* 0x002fc40000004100 */
        /* <DEDUP_REMOVED lines=14> */
[----:B------:R-:W-:Y:S02]  /*7ca0*/  HADD2.F32 R21, -RZ, R45.H1_H1 ;  /* 0x3000002dff157230 */ /* 0x000fe40000004100 */
[----:B------:R-:W-:Y:S01]  /*7cb0*/  FFMA.FTZ R25, R7, R25, R24 ;  /* 0x0000001907197223 */ /* 0x000fe20000010018 */
[----:B------:R-:W-:-:S02]  /*7cc0*/  HADD2.F32 R14, -RZ, R47.H1_H1 ;  /* 0x3000002fff0e7230 */ /* 0x000fc40000004100 */
        /* <DEDUP_REMOVED lines=15> */
.L_x_8881:
[----:B------:R-:W-:Y:S05]  /*7dc0*/  BSYNC B1 ;  /* 0x0000000000017941 */ /* 0x000fea0003800000 */
.L_x_8880:
[----:B------:R-:W-:Y:S05]  /*7dd0*/  @P1 BRA `(.L_x_8879) ;  /* 0x0000001400841947 */ /* 0x000fea0003800000 */
[----:B-1----:R-:W1:Y:S01]  /*7de0*/  LDS.128 R4, [R0+0x1000] ;  /* 0x0010000000047984 */ /* 0x002e620000000c00 */
[----:B------:R-:W-:Y:S01]  /*7df0*/  SHF.R.U32.HI R12, RZ, 0x10, R11 ;  /* 0x00000010ff0c7819 */ /* 0x000fe2000001160b */
[----:B------:R-:W-:Y:S01]  /*7e00*/  HADD2.F32 R13, -RZ, R46.H0_H0 ;  /* 0x2000002eff0d7230 */ /* 0x000fe20000004100 */
[----:B------:R-:W-:Y:S02]  /*7e10*/  SHF.R.U32.HI R14, RZ, 0x10, R9 ;  /* 0x00000010ff0e7819 */ /* 0x000fe40000011609 */
[----:B------:R-:W-:Y:S01]  /*7e20*/  SHF.R.U64 R26, R10, 0x10, R11 ;  /* 0x000000100a1a7819 */ /* 0x000fe2000000120b */
[----:B------:R-:W-:Y:S01]  /*7e30*/  HADD2.F32 R12, -RZ, R12.H0_H0 ;  /* 0x2000000cff0c7230 */ /* 0x000fe20000004100 */
[----:B------:R-:W-:Y:S01]  /*7e40*/  SHF.R.U64 R25, R8, 0x10, R9 ;  /* 0x0000001008197819 */ /* 0x000fe20000001209 */
[----:B------:R-:W-:Y:S02]  /*7e50*/  HADD2.F32 R14, -RZ, R14.H0_H0 ;  /* 0x2000000eff0e7230 */ /* 0x000fe40000004100 */
[----:B------:R-:W-:-:S02]  /*7e60*/  HADD2.F32 R11, -RZ, R48.H0_H0 ;  /* 0x20000030ff0b7230 */ /* 0x000fc40000004100 */
[--C-:B-1----:R-:W-:Y:S02]  /*7e70*/  HADD2.F32 R10, -RZ, R7.reuse.H1_H1 ;  /* 0x30000007ff0a7230 */ /* 0x102fe40000004100 */
[--C-:B------:R-:W-:Y:S02]  /*7e80*/  HADD2.F32 R3, -RZ, R4.reuse.H0_H0 ;  /* 0x20000004ff037230 */ /* 0x100fe40000004100 */
[----:B------:R-:W-:Y:S02]  /*7e90*/  HADD2.F32 R4, -RZ, R4.H1_H1 ;  /* 0x30000004ff047230 */ /* 0x000fe40000004100 */
[C---:B------:R-:W-:Y:S01]  /*7ea0*/  FMUL.FTZ R24, R10.reuse, R14 ;  /* 0x0000000e0a187220 */ /* 0x040fe20000410000 */
[----:B------:R-:W-:Y:S02]  /*7eb0*/  HADD2.F32 R9, -RZ, R7.H0_H0 ;  /* 0x20000007ff097230 */ /* 0x000fe40000004100 */
[----:B------:R-:W-:Y:S01]  /*7ec0*/  FMUL.FTZ R15, R10, R12 ;  /* 0x0000000c0a0f7220 */ /* 0x000fe20000410000 */
[----:B------:R-:W-:-:S02]  /*7ed0*/  HADD2.F32 R7, -RZ, R6.H0_H0 ;  /* 0x20000006ff077230 */ /* 0x000fc40000004100 */
[C---:B------:R-:W-:Y:S01]  /*7ee0*/  FMUL.FTZ R10, R4.reuse, R13 ;  /* 0x0000000d040a7220 */ /* 0x040fe20000410000 */
[----:B------:R-:W-:Y:S02]  /*7ef0*/  HADD2.F32 R8, -RZ, R6.H1_H1 ;  /* 0x30000006ff087230 */ /* 0x000fe40000004100 */
[C---:B------:R-:W-:Y:S01]  /*7f00*/  FFMA.FTZ R24, R9.reuse, R12, -R24 ;  /* 0x0000000c09187223 */ /* 0x040fe20000010818 */
[----:B0-----:R-:W-:Y:S01]  /*7f10*/  FFMA.FTZ R21, R9, R14, R15 ;  /* 0x0000000e09157223 */ /* 0x001fe2000001000f */
[-C--:B------:R-:W-:Y:S01]  /*7f20*/  FMUL.FTZ R14, R4, R11.reuse ;  /* 0x0000000b040e7220 */ /* 0x080fe20000410000 */
[C---:B------:R-:W-:Y:S01]  /*7f30*/  FFMA.FTZ R12, R3.reuse, R11, -R10 ;  /* 0x0000000b030c7223 */ /* 0x040fe2000001080a */
[--C-:B------:R-:W-:Y:S02]  /*7f40*/  HADD2.F32 R6, -RZ, R5.reuse.H0_H0 ;  /* 0x20000005ff067230 */ /* 0x100fe40000004100 */
[----:B------:R-:W-:Y:S02]  /*7f50*/  HADD2.F32 R11, -RZ, R46.H1_H1 ;  /* 0x3000002eff0b7230 */ /* 0x000fe40000004100 */
        /* <DEDUP_REMOVED lines=17> */
[----:B------:R2:W-:Y:S01]  /*8070*/  STS.128 [R0+0x1000], R4 ;  /* 0x0010000400007388 */ /* 0x0005e20000000c00 */
[----:B------:R-:W-:Y:S05]  /*8080*/  BRA `(.L_x_8879) ;  /* 0x0000001000d87947 */ /* 0x000fea0003800000 */
.L_x_8866:
        /* <DEDUP_REMOVED lines=36> */
.L_x_9155:
        /* <DEDUP_REMOVED lines=16> */
.L_x_8884:
[----:B------:R-:W-:Y:S05]  /*83d0*/  BSYNC B1 ;  /* 0x0000000000017941 */ /* 0x000fea0003800000 */
.L_x_8883:
[----:B-----5:R-:W-:Y:S01]  /*83e0*/  IMAD.MOV.U32 R0, RZ, RZ, R28 ;  /* 0x000000ffff007224 */ /* 0x020fe200078e001c */
[----:B------:R-:W-:Y:S01]  /*83f0*/  UMOV UR4, 0xffffffff ;  /* 0xffffffff00047882 */ /* 0x000fe20000000000 */
[----:B------:R-:W-:Y:S02]  /*8400*/  IMAD.MOV.U32 R4, RZ, RZ, R30 ;  /* 0x000000ffff047224 */ /* 0x000fe400078e001e */
[----:B------:R-:W-:Y:S02]  /*8410*/  IMAD.MOV.U32 R5, RZ, RZ, R31 ;  /* 0x000000ffff057224 */ /* 0x000fe400078e001f */
        /* <DEDUP_REMOVED lines=10> */
[----:B------:R-:W-:Y:S02]  /*84c0*/  CS2R R4, SRZ ;  /* 0x0000000000047805 */ /* 0x000fe4000001ff00 */
        /* <DEDUP_REMOVED lines=8> */
.L_x_9161:
        /* <DEDUP_REMOVED lines=23> */
.L_x_8887:
[----:B------:R-:W-:Y:S05]  /*86c0*/  BSYNC B1 ;  /* 0x0000000000017941 */ /* 0x000fea0003800000 */
.L_x_8886:
[----:B------:R-:W3:Y:S01]  /*86d0*/  SYNCS.PHASECHK.TRANS64.TRYWAIT P1, [R2+URZ+0x38800], R3 ;  /* 0x03880003020075a7 */ /* 0x000ee2000802017f */
[----:B------:R-:W-:Y:S01]  /*86e0*/  VIADDMNMX R0, R21, -R194, 0x40, PT ;  /* 0x0000004015007446 */ /* 0x000fe200038009c2 */
[----:B--2--5:R-:W-:Y:S01]  /*86f0*/  IMAD.MOV.U32 R12, RZ, RZ, R4 ;  /* 0x000000ffff0c7224 */ /* 0x024fe200078e0004 */
[----:B0-----:R-:W-:Y:S01]  /*8700*/  ISETP.GE.AND P0, PT, R16, R33, PT ;  /* 0x000000211000720c */ /* 0x001fe20003f06270 */
[----:B------:R-:W-:Y:S01]  /*8710*/  IMAD.MOV.U32 R13, RZ, RZ, R5 ;  /* 0x000000ffff0d7224 */ /* 0x000fe200078e0005 */
[----:B------:R-:W-:Y:S01]  /*8720*/  BSSY B1, `(.L_x_8888) ;  /* 0x000000d000017945 */ /* 0x000fe20003800000 */
[C---:B-1----:R-:W-:Y:S01]  /*8730*/  VIADD R14, R23.reuse, 0x20 ;  /* 0x00000020170e7836 */ /* 0x042fe20000000000 */
[-C--:B------:R-:W-:Y:S02]  /*8740*/  ISETP.GE.OR P2, PT, R23, R0.reuse, P0 ;  /* 0x000000001700720c */ /* 0x080fe40000746670 */
[----:B------:R-:W-:Y:S01]  /*8750*/  PRMT R53, R12, 0x5410, R13 ;  /* 0x000054100c357816 */ /* 0x000fe2000000000d */
[----:B------:R-:W-:Y:S01]  /*8760*/  IMAD.MOV.U32 R12, RZ, RZ, R7 ;  /* 0x000000ffff0c7224 */ /* 0x000fe200078e0007 */
[----:B------:R-:W-:Y:S01]  /*8770*/  ISETP.GE.OR P0, PT, R14, R0, P0 ;  /* 0x000000000e00720c */ /* 0x000fe20000706670 */
[----:B------:R-:W-:-:S02]  /*8780*/  IMAD.MOV.U32 R0, RZ, RZ, R6 ;  /* 0x000000ffff007224 */ /* 0x000fc400078e0006 */
[----:B------:R-:W-:Y:S02]  /*8790*/  IMAD.MOV.U32 R13, RZ, RZ, R8 ;  /* 0x000000ffff0d7224 */ /* 0x000fe400078e0008 */
[----:B------:R-:W-:Y:S01]  /*87a0*/  IMAD.MOV.U32 R14, RZ, RZ, R9 ;  /* 0x000000ffff0e7224 */ /* 0x000fe200078e0009 */
[----:B------:R-:W-:Y:S01]  /*87b0*/  PRMT R54, R0, 0x5410, R12 ;  /* 0x0000541000367816 */ /* 0x000fe2000000000c */
[----:B------:R-:W-:-:S03]  /*87c0*/  IMAD.IADD R0, R16, 0x1, R33 ;  /* 0x0000000110007824 */ /* 0x000fc600078e0221 */
[----:B------:R-:W-:Y:S01]  /*87d0*/  PRMT R55, R13, 0x5410, R14 ;  /* 0x000054100d377816 */ /* 0x000fe2000000000e */
[----:B---3--:R-:W-:Y:S06]  /*87e0*/  @!P1 BRA `(.L_x_8889) ;  /* 0x0000019400e49947 */ /* 0x008fec0003800000 */
.L_x_9162:
[----:B------:R-:W-:Y:S05]  /*87f0*/  BSYNC B1 ;  /* 0x0000000000017941 */ /* 0x000fea0003800000 */
.L_x_8888:
[----:B------:R-:W-:Y:S01]  /*8800*/  BSSY B1, `(.L_x_8890) ;  /* 0x0000063000017945 */ /* 0x000fe20003800000 */
[----:B------:R-:W-:Y:S01]  /*8810*/  IMAD.MOV.U32 R57, RZ, RZ, R10 ;  /* 0x000000ffff397224 */ /* 0x000fe200078e000a */
[----:B------:R-:W-:Y:S01]  /*8820*/  LOP3.LUT R0, R0, 0x38, RZ, 0xc0, !PT ;  /* 0x0000003800007812 */ /* 0x000fe200078ec0ff */
[----:B------:R-:W-:Y:S01]  /*8830*/  IMAD.MOV.U32 R58, RZ, RZ, R11 ;  /* 0x000000ffff3a7224 */ /* 0x000fe200078e000b */
[----:B------:R-:W-:Y:S06]  /*8840*/  @P2 BRA `(.L_x_8891) ;  /* 0x0000000400782947 */ /* 0x000fec0003800000 */
[----:B0-----:R-:W-:Y:S01]  /*8850*/  IMAD.SHL.U32 R3, R188, 0x40, RZ ;  /* 0x00000040bc037824 */ /* 0x001fe200078e00ff */
[----:B------:R-:W-:Y:S01]  /*8860*/  SHF.R.U64 R45, R30, 0x10, R31 ;  /* 0x000000101e2d7819 */ /* 0x000fe2000000121f */
[--C-:B------:R-:W-:Y:S01]  /*8870*/  HADD2.F32 R30, -RZ, R36.reuse.H1_H1 ;  /* 0x30000024ff1e7230 */ /* 0x100fe20000004100 */
[--C-:B------:R-:W-:Y:S01]  /*8880*/  SHF.R.U64 R49, R26, 0x10, R27.reuse ;  /* 0x000000101a317819 */ /* 0x100fe2000000121b */
[----:B------:R-:W-:Y:S01]  /*8890*/  HADD2.F32 R36, -RZ, R36.H0_H0 ;  /* 0x20000024ff247230 */ /* 0x000fe20000004100 */
[----:B------:R-:W-:Y:S02]  /*88a0*/  LOP3.LUT R13, R3, 0x1c0, RZ, 0xc0, !PT ;  /* 0x000001c0030d7812 */ /* 0x000fe400078ec0ff */
[----:B------:R-:W-:Y:S02]  /*88b0*/  SHF.R.U32.HI R48, RZ, 0x10, R27 ;  /* 0x00000010ff307819 */ /* 0x000fe4000001161b */
[----:B------:R-:W-:Y:S02]  /*88c0*/  LOP3.LUT R3, R13, 0x38, R16, 0xf8, !PT ;  /* 0x000000380d037812 */ /* 0x000fe400078ef810 */
[----:B------:R-:W-:-:S02]  /*88d0*/  SHF.R.U32.HI R32, RZ, 0x3, R13 ;  /* 0x00000003ff207819 */ /* 0x000fc4000001160d */
[----:B------:R-:W-:Y:S02]  /*88e0*/  SHF.R.U32.HI R38, RZ, 0x10, R29 ;  /* 0x00000010ff267819 */ /* 0x000fe4000001161d */
[----:B------:R-:W-:Y:S02]  /*88f0*/  LOP3.LUT R12, R3, R32, RZ, 0x3c, !PT ;  /* 0x00000020030c7212 */ /* 0x000fe400078e3cff */
[----:B------:R-:W-:Y:S01]  /*8900*/  LOP3.LUT R32, R32, R0, R13, 0x1e, !PT ;  /* 0x0000000020207212 */ /* 0x000fe200078e1e0d */
[----:B------:R-:W-:Y:S01]  /*8910*/  HADD2.F32 R38, -RZ, R38.H0_H0 ;  /* 0x20000026ff267230 */ /* 0x000fe20000004100 */
[----:B------:R-:W-:Y:S01]  /*8920*/  SHF.R.U32.HI R37, RZ, 0x10, R25 ;  /* 0x00000010ff257819 */ /* 0x000fe20000011619 */
[----:B------:R-:W-:Y:S01]  /*8930*/  IMAD R3, R215, 0x200, R12 ;  /* 0x00000200d7037824 */ /* 0x000fe200078e020c */
[----:B------:R-:W-:Y:S02]  /*8940*/  SHF.R.U64 R47, R28, 0x10, R29 ;  /* 0x000000101c2f7819 */ /* 0x000fe4000000121d */
        /* <DEDUP_REMOVED lines=14> */
[----:B------:R-:W-:Y:S01]  /*8a30*/  FMUL.FTZ R42, R27, R30 ;  /* 0x0000001e1b2a7220 */ /* 0x000fe20000410000 */
[----:B------:R-:W-:Y:S02]  /*8a40*/  HADD2.F32 R27, -RZ, R44.H0_H0 ;  /* 0x2000002cff1b7230 */ /* 0x000fe40000004100 */
[----:B------:R-:W-:Y:S01]  /*8a50*/  FMUL.FTZ R44, R33, R38 ;  /* 0x00000026212c7220 */ /* 0x000fe20000410000 */
[C---:B------:R-:W-:Y:S01]  /*8a60*/  FFMA.FTZ R40, R21.reuse, R30, -R40 ;  /* 0x0000001e15287223 */ /* 0x040fe20000010828 */
[----:B------:R-:W-:Y:S02]  /*8a70*/  HADD2.F32 R30, -RZ, R37.H0_H0 ;  /* 0x20000025ff1e7230 */ /* 0x000fe40000004100 */
[----:B------:R-:W-:Y:S01]  /*8a80*/  FFMA.FTZ R42, R21, R36, R42 ;  /* 0x00000024152a7223 */ /* 0x000fe2000001002a */
[----:B------:R-:W-:Y:S02]  /*8a90*/  HADD2.F32 R21, -RZ, R46.H0_H0 ;  /* 0x2000002eff157230 */ /* 0x000fe40000004100 */
[----:B------:R-:W-:Y:S01]  /*8aa0*/  FMUL.FTZ R37, R29, R27 ;  /* 0x0000001b1d257220 */ /* 0x000fe20000410000 */
[----:B------:R-:W-:-:S02]  /*8ab0*/  HADD2.F32 R35, -RZ, R35.H1_H1 ;  /* 0x30000023ff237230 */ /* 0x000fc40000004100 */
[-C--:B------:R-:W-:Y:S01]  /*8ac0*/  FFMA.FTZ R31, R13, R30.reuse, -R44 ;  /* 0x0000001e0d1f7223 */ /* 0x080fe2000001082c */
[----:B------:R-:W-:Y:S01]  /*8ad0*/  FMUL.FTZ R46, R33, R30 ;  /* 0x0000001e212e7220 */ /* 0x000fe20000410000 */
[----:B------:R-:W-:Y:S02]  /*8ae0*/  HADD2.F32 R36, -RZ, R39.H0_H0 ;  /* 0x20000027ff247230 */ /* 0x000fe40000004100 */
[-C--:B------:R-:W-:Y:S01]  /*8af0*/  FMUL.FTZ R44, R29, R21.reuse ;  /* 0x000000151d2c7220 */ /* 0x080fe20000410000 */
[----:B------:R-:W-:Y:S02]  /*8b00*/  HADD2.F32 R25, -RZ, R15.H1_H1 ;  /* 0x3000000fff197230 */ /* 0x000fe40000004100 */
[----:B------:R-:W-:Y:S01]  /*8b10*/  FFMA.FTZ R33, R13, R38, R46 ;  /* 0x000000260d217223 */ /* 0x000fe2000001002e */
[C---:B------:R-:W-:Y:S01]  /*8b20*/  FFMA.FTZ R37, R24.reuse, R21, -R37 ;  /* 0x0000001518257223 */ /* 0x040fe20000010825 */
[----:B------:R-:W-:Y:S02]  /*8b30*/  HADD2.F32 R30, -RZ, R48.H0_H0 ;  /* 0x20000030ff1e7230 */ /* 0x000fe40000004100 */
[----:B------:R-:W-:Y:S01]  /*8b40*/  FFMA.FTZ R44, R24, R27, R44 ;  /* 0x0000001b182c7223 */ /* 0x000fe2000001002c */
[----:B------:R-:W-:-:S02]  /*8b50*/  HADD2.F32 R26, -RZ, R32.H0_H0 ;  /* 0x20000020ff1a7230 */ /* 0x000fc40000004100 */
[C---:B------:R-:W-:Y:S01]  /*8b60*/  FMUL.FTZ R38, R35.reuse, R36 ;  /* 0x0000002423267220 */ /* 0x040fe20000410000 */
[----:B------:R-:W-:Y:S02]  /*8b70*/  HADD2.F32 R13, -RZ, R52.H0_H0 ;  /* 0x20000034ff0d7230 */ /* 0x000fe40000004100 */
[-C--:B------:R-:W-:Y:S01]  /*8b80*/  FMUL.FTZ R46, R35, R30.reuse ;  /* 0x0000001e232e7220 */ /* 0x080fe20000410000 */
[--C-:B------:R-:W-:Y:S02]  /*8b90*/  HADD2.F32 R24, -RZ, R51.reuse.H0_H0 ;  /* 0x20000033ff187230 */ /* 0x100fe40000004100 */
[----:B------:R-:W-:Y:S01]  /*8ba0*/  FFMA.FTZ R38, R25, R30, -R38 ;  /* 0x0000001e19267223 */ /* 0x000fe20000010826 */
[----:B------:R-:W-:Y:S02]  /*8bb0*/  HADD2.F32 R28, -RZ, R34.H0_H0 ;  /* 0x20000022ff1c7230 */ /* 0x000fe40000004100 */
[----:B------:R-:W-:Y:S01]  /*8bc0*/  FMUL.FTZ R29, R26, R13 ;  /* 0x0000000d1a1d7220 */ /* 0x000fe20000410000 */
[----:B------:R-:W-:-:S02]  /*8bd0*/  HADD2.F32 R27, -RZ, R51.H1_H1 ;  /* 0x30000033ff1b7230 */ /* 0x000fc40000004100 */
[----:B------:R-:W-:Y:S01]  /*8be0*/  FMUL.FTZ R30, R26, R24 ;  /* 0x000000181a1e7220 */ /* 0x000fe20000410000 */
[----:B------:R-:W-:Y:S02]  /*8bf0*/  HADD2.F32 R15, -RZ, R14.H0_H0 ;  /* 0x2000000eff0f7230 */ /* 0x000fe40000004100 */
[----:B------:R-:W-:Y:S01]  /*8c00*/  FFMA.FTZ R39, R25, R36, R46 ;  /* 0x0000002419277223 */ /* 0x000fe2000001002e */
[----:B------:R-:W-:Y:S02]  /*8c10*/  HADD2.F32 R21, -RZ, R52.H1_H1 ;  /* 0x30000034ff157230 */ /* 0x000fe40000004100 */
[C---:B------:R-:W-:Y:S01]  /*8c20*/  FMUL.FTZ R26, R28.reuse, R27 ;  /* 0x0000001b1c1a7220 */ /* 0x040fe20000410000 */
[----:B------:R-:W-:Y:S02]  /*8c30*/  HADD2.F32 R3, -RZ, R12.H0_H0 ;  /* 0x2000000cff037230 */ /* 0x000fe40000004100 */
[----:B------:R-:W-:Y:S02]  /*8c40*/  HADD2.F32 R32, -RZ, R32.H1_H1 ;  /* 0x30000020ff207230 */ /* 0x000fe40000004100 */
[-C--:B------:R-:W-:Y:S01]  /*8c50*/  FMUL.FTZ R28, R28, R21.reuse ;  /* 0x000000151c1c7220 */ /* 0x080fe20000410000 */
[----:B------:R-:W-:Y:S01]  /*8c60*/  FFMA.FTZ R26, R15, R21, -R26 ;  /* 0x000000150f1a7223 */ /* 0x000fe2000001081a */
[----:B------:R-:W-:-:S02]  /*8c70*/  HADD2.F32 R34, -RZ, R34.H1_H1 ;  /* 0x30000022ff227230 */ /* 0x000fc40000004100 */
[C---:B------:R-:W-:Y:S01]  /*8c80*/  FFMA.FTZ R30, R3.reuse, R13, -R30 ;  /* 0x0000000d031e7223 */ /* 0x040fe2000001081e */
[----:B------:R-:W-:Y:S01]  /*8c90*/  FFMA.FTZ R24, R3, R24, R29 ;  /* 0x0000001803187223 */ /* 0x000fe2000001001d */
        /* <DEDUP_REMOVED lines=25> */
.L_x_8891:
[----:B------:R-:W-:Y:S05]  /*8e30*/  BSYNC B1 ;  /* 0x0000000000017941 */ /* 0x000fea0003800000 */
.L_x_8890:
[----:B------:R-:W-:Y:S01]  /*8e40*/  PRMT R40, R57, 0x5410, R58 ;  /* 0x0000541039287816 */ /* 0x000fe2000000003a */
[----:B------:R-:W-:Y:S06]  /*8e50*/  @P0 BRA `(.L_x_8879) ;  /* 0x0000000400640947 */ /* 0x000fec0003800000 */
[----:B0-----:R-:W2:Y:S01]  /*8e60*/  LDL R3, [R1+0x8] ;  /* 0x0000080001037983 */ /* 0x001ea20000100800 */
[----:B-1----:R-:W-:-:S04]  /*8e70*/  SHF.R.U32.HI R12, RZ, 0x3, R237 ;  /* 0x00000003ff0c7819 */ /* 0x002fc800000116ed */
[----:B------:R-:W-:Y:S02]  /*8e80*/  LOP3.LUT R0, R12, R0, R237, 0x1e, !PT ;  /* 0x000000000c007212 */ /* 0x000fe400078e1eed */
[----:B------:R-:W0:Y:S01]  /*8e90*/  LDS.128 R12, [R236+0x20400] ;  /* 0x02040000ec0c7984 */ /* 0x000e220000000c00 */
[----:B------:R-:W-:Y:S01]  /*8ea0*/  SHF.R.U64 R39, R8, 0x10, R9 ;  /* 0x0000001008277819 */ /* 0x000fe20000001209 */
[----:B------:R-:W-:Y:S01]  /*8eb0*/  HADD2.F32 R21, -RZ, R53.H1_H1 ;  /* 0x30000035ff157230 */ /* 0x000fe20000004100 */
[--C-:B------:R-:W-:Y:S02]  /*8ec0*/  SHF.R.U64 R38, R10, 0x10, R11.reuse ;  /* 0x000000100a267819 */ /* 0x100fe4000000120b */
[----:B------:R-:W-:Y:S01]  /*8ed0*/  SHF.R.U32.HI R36, RZ, 0x10, R11 ;  /* 0x00000010ff247819 */ /* 0x000fe2000001160b */
[----:B------:R-:W-:Y:S01]  /*8ee0*/  HADD2.F32 R11, -RZ, R55.H1_H1 ;  /* 0x30000037ff0b7230 */ /* 0x000fe20000004100 */
[--C-:B------:R-:W-:Y:S02]  /*8ef0*/  SHF.R.U32.HI R28, RZ, 0x10, R5.reuse ;  /* 0x00000010ff1c7819 */ /* 0x100fe40000011605 */
[----:B------:R-:W-:-:S02]  /*8f00*/  SHF.R.U64 R37, R4, 0x10, R5 ;  /* 0x0000001004257819 */ /* 0x000fc40000001205 */
[----:B------:R-:W-:Y:S01]  /*8f10*/  SHF.R.U32.HI R30, RZ, 0x10, R9 ;  /* 0x00000010ff1e7819 */ /* 0x000fe20000011609 */
[----:B------:R-:W-:Y:S01]  /*8f20*/  HADD2.F32 R28, -RZ, R28.H0_H0 ;  /* 0x2000001cff1c7230 */ /* 0x000fe20000004100 */
[--C-:B------:R-:W-:Y:S02]  /*8f30*/  SHF.R.U64 R35, R6, 0x10, R7.reuse ;  /* 0x0000001006237819 */ /* 0x100fe40000001207 */
[----:B------:R-:W-:Y:S01]  /*8f40*/  SHF.R.U32.HI R33, RZ, 0x10, R7 ;  /* 0x00000010ff217819 */ /* 0x000fe20000011607 */
[--C-:B0-----:R-:W-:Y:S02]  /*8f50*/  HADD2.F32 R4, -RZ, R13.reuse.H0_H0 ;  /* 0x2000000dff047230 */ /* 0x101fe40000004100 */
[----:B------:R-:W-:Y:S02]  /*8f60*/  HADD2.F32 R13, -RZ, R13.H1_H1 ;  /* 0x3000000dff0d7230 */ /* 0x000fe40000004100 */
[----:B------:R-:W-:Y:S02]  /*8f70*/  HADD2.F32 R5, -RZ, R14.H0_H0 ;  /* 0x2000000eff057230 */ /* 0x000fe40000004100 */
[----:B------:R-:W-:-:S02]  /*8f80*/  HADD2.F32 R6, -RZ, R15.H0_H0 ;  /* 0x2000000fff067230 */ /* 0x000fc40000004100 */
[----:B------:R-:W-:Y:S02]  /*8f90*/  HADD2.F32 R15, -RZ, R15.H1_H1 ;  /* 0x3000000fff0f7230 */ /* 0x000fe40000004100 */
[----:B------:R-:W-:Y:S02]  /*8fa0*/  HADD2.F32 R14, -RZ, R14.H1_H1 ;  /* 0x3000000eff0e7230 */ /* 0x000fe40000004100 */
[----:B--2---:R-:W-:-:S04]  /*8fb0*/  IMAD.IADD R3, R3, 0x1, R0 ;  /* 0x0000000103037824 */ /* 0x004fc800078e0200 */
[----:B------:R-:W-:-:S05]  /*8fc0*/  IMAD R3, R3, 0x2, R2 ;  /* 0x0000000203037824 */ /* 0x000fca00078e0202 */
[----:B------:R-:W0:Y:S01]  /*8fd0*/  LDS.128 R24, [R3+0x20400] ;  /* 0x0204000003187984 */ /* 0x000e220000000c00 */
[--C-:B------:R-:W-:Y:S02]  /*8fe0*/  HADD2.F32 R0, -RZ, R12.reuse.H0_H0 ;  /* 0x2000000cff007230 */ /* 0x100fe40000004100 */
[----:B------:R-:W-:Y:S02]  /*8ff0*/  HADD2.F32 R12, -RZ, R12.H1_H1 ;  /* 0x3000000cff0c7230 */ /* 0x000fe40000004100 */
[--C-:B0-----:R-:W-:Y:S02]  /*9000*/  HADD2.F32 R8, -RZ, R25.reuse.H0_H0 ;  /* 0x20000019ff087230 */ /* 0x101fe40000004100 */
[----:B------:R-:W-:-:S03]  /*9010*/  HADD2.F32 R25, -RZ, R25.H1_H1 ;  /* 0x30000019ff197230 */ /* 0x000fc60000004100 */
[C---:B------:R-:W-:Y:S01]  /*9020*/  FMUL.FTZ R29, R8.reuse, R21 ;  /* 0x00000015081d7220 */ /* 0x040fe20000410000 */
        /* <DEDUP_REMOVED lines=8> */
[-C--:B------:R-:W-:Y:S01]  /*90b0*/  FMUL.FTZ R34, R25, R8.reuse ;  /* 0x0000000819227220 */ /* 0x080fe20000410000 */
[----:B------:R-:W-:Y:S02]  /*90c0*/  HADD2.F32 R9, -RZ, R26.H0_H0 ;  /* 0x2000001aff097230 */ /* 0x000fe40000004100 */
[----:B------:R-:W-:Y:S01]  /*90d0*/  FFMA.FTZ R32, R13, R8, -R30 ;  /* 0x000000080d207223 */ /* 0x000fe2000001081e */
[CC--:B------:R-:W-:Y:S01]  /*90e0*/  FMUL.FTZ R21, R7.reuse, R11.reuse ;  /* 0x0000000b07157220 */ /* 0x0c0fe20000410000 */
[----:B------:R-:W-:Y:S02]  /*90f0*/  HADD2.F32 R8, -RZ, R54.H0_H0 ;  /* 0x20000036ff087230 */ /* 0x000fe40000004100 */
[-C--:B------:R-:W-:Y:S01]  /*9100*/  FMUL.FTZ R30, R7, R4.reuse ;  /* 0x00000004071e7220 */ /* 0x080fe20000410000 */
[C---:B------:R-:W-:Y:S01]  /*9110*/  FFMA.FTZ R21, R0.reuse, R4, -R21 ;  /* 0x0000000400157223 */ /* 0x040fe20000010815 */
[----:B------:R-:W-:Y:S02]  /*9120*/  HADD2.F32 R4, -RZ, R40.H0_H0 ;  /* 0x20000028ff047230 */ /* 0x000fe40000004100 */
[----:B------:R-:W-:Y:S01]  /*9130*/  FFMA.FTZ R30, R0, R11, R30 ;  /* 0x0000000b001e7223 */ /* 0x000fe2000001001e */
[----:B------:R-:W-:Y:S01]  /*9140*/  FMUL.FTZ R0, R9, R8 ;  /* 0x0000000809007220 */ /* 0x000fe20000410000 */
[----:B------:R-:W-:-:S02]  /*9150*/  HADD2.F32 R10, -RZ, R27.H0_H0 ;  /* 0x2000001bff0a7230 */ /* 0x000fc40000004100 */
[----:B------:R-:W-:Y:S02]  /*9160*/  HADD2.F32 R7, -RZ, R40.H1_H1 ;  /* 0x30000028ff077230 */ /* 0x000fe40000004100 */
[----:B------:R-:W-:Y:S02]  /*9170*/  HADD2.F32 R11, -RZ, R54.H1_H1 ;  /* 0x30000036ff0b7230 */ /* 0x000fe40000004100 */
[----:B------:R-:W-:Y:S01]  /*9180*/  FFMA.FTZ R34, R13, R28, R34 ;  /* 0x0000001c0d227223 */ /* 0x000fe20000010022 */
[-C--:B------:R-:W-:Y:S01]  /*9190*/  FFMA.FTZ R25, R5, R4.reuse, -R0 ;  /* 0x0000000405197223 */ /* 0x080fe20000010800 */
[----:B------:R-:W-:Y:S01]  /*91a0*/  FMUL.FTZ R28, R9, R4 ;  /* 0x00000004091c7220 */ /* 0x000fe20000410000 */
[----:B------:R-:W-:Y:S02]  /*91b0*/  HADD2.F32 R0, -RZ, R36.H0_H0 ;  /* 0x20000024ff007230 */ /* 0x000fe40000004100 */
[----:B------:R-:W-:Y:S01]  /*91c0*/  FMUL.FTZ R9, R10, R11 ;  /* 0x0000000b0a097220 */ /* 0x000fe20000410000 */
[----:B------:R-:W-:-:S02]  /*91d0*/  HADD2.F32 R27, -RZ, R27.H1_H1 ;  /* 0x3000001bff1b7230 */ /* 0x000fc40000004100 */
[-C--:B------:R-:W-:Y:S01]  /*91e0*/  FMUL.FTZ R36, R10, R7.reuse ;  /* 0x000000070a247220 */ /* 0x080fe20000410000 */
[----:B------:R-:W-:Y:S02]  /*91f0*/  HADD2.F32 R4, -RZ, R33.H0_H0 ;  /* 0x20000021ff047230 */ /* 0x000fe40000004100 */
[----:B------:R-:W-:Y:S01]  /*9200*/  FFMA.FTZ R10, R5, R8, R28 ;  /* 0x00000008050a7223 */ /* 0x000fe2000001001c */
[C---:B------:R-:W-:Y:S01]  /*9210*/  FFMA.FTZ R8, R6.reuse, R7, -R9 ;  /* 0x0000000706087223 */ /* 0x040fe20000010809 */
[----:B------:R-:W-:Y:S01]  /*9220*/  FFMA.FTZ R36, R6, R11, R36 ;  /* 0x0000000b06247223 */ /* 0x000fe20000010024 */
[----:B------:R-:W-:Y:S02]  /*9230*/  HADD2.F32 R24, -RZ, R24.H1_H1 ;  /* 0x30000018ff187230 */ /* 0x000fe40000004100 */
[C---:B------:R-:W-:Y:S01]  /*9240*/  FMUL.FTZ R28, R27.reuse, R4 ;  /* 0x000000041b1c7220 */ /* 0x040fe20000410000 */
[----:B------:R-:W-:Y:S02]  /*9250*/  HADD2.F32 R26, -RZ, R26.H1_H1 ;  /* 0x3000001aff1a7230 */ /* 0x000fe40000004100 */
[----:B------:R-:W-:Y:S01]  /*9260*/  FMUL.FTZ R6, R27, R0 ;  /* 0x000000001b067220 */ /* 0x000fe20000410000 */
[----:B------:R-:W-:-:S02]  /*9270*/  HADD2.F32 R9, -RZ, R37.H0_H0 ;  /* 0x20000025ff097230 */ /* 0x000fc40000004100 */
[----:B------:R-:W-:Y:S02]  /*9280*/  HADD2.F32 R11, -RZ, R35.H0_H0 ;  /* 0x20000023ff0b7230 */ /* 0x000fe40000004100 */
[----:B------:R-:W-:Y:S02]  /*9290*/  HADD2.F32 R5, -RZ, R39.H0_H0 ;  /* 0x20000027ff057230 */ /* 0x000fe40000004100 */
[----:B------:R-:W-:Y:S02]  /*92a0*/  HADD2.F32 R7, -RZ, R38.H0_H0 ;  /* 0x20000026ff077230 */ /* 0x000fe40000004100 */
[C---:B------:R-:W-:Y:S01]  /*92b0*/  FFMA.FTZ R27, R15.reuse, R0, -R28 ;  /* 0x000000000f1b7223 */ /* 0x040fe2000001081c */
[----:B------:R-:W-:Y:S01]  /*92c0*/  FFMA.FTZ R33, R15, R4, R6 ;  /* 0x000000040f217223 */ /* 0x000fe20000010006 */
        /* <DEDUP_REMOVED lines=16> */
[----:B------:R3:W-:Y:S04]  /*93d0*/  STS.128 [R236+0x20400], R4 ;  /* 0x02040004ec007388 */ /* 0x0007e80000000c00 */
[----:B------:R3:W-:Y:S02]  /*93e0*/  STS.128 [R3+0x20400], R8 ;  /* 0x0204000803007388 */ /* 0x0007e40000000c00 */
.L_x_8879:
[----:B------:R-:W-:Y:S05]  /*93f0*/  BSYNC B0 ;  /* 0x0000000000007941 */ /* 0x000fea0003800000 */
.L_x_8865:
        /* <DEDUP_REMOVED lines=8> */
.L_x_8862:
[----:B------:R-:W-:-:S13]  /*9480*/  ISETP.NE.AND P0, PT, R187, 0x3, PT ;  /* 0x00000003bb00780c */ /* 0x000fda0003f05270 */
[----:B------:R-:W-:Y:S05]  /*9490*/  @!P0 BRA `(.L_x_8892) ;  /* 0x0000000000048947 */ /* 0x000fea0003800000 */
[----:B------:R-:W-:Y:S01]  /*94a0*/  BPT.TRAP 0x1 ;  /* 0x000000040000795c */ /* 0x000fe20000300000 */
.L_x_8892:
[----:B-1----:R-:W-:Y:S01]  /*94b0*/  IMAD R15, R18, 0x8, R2 ;  /* 0x00000008120f7824 */ /* 0x002fe200078e0202 */
[----:B------:R-:W-:-:S04]  /*94c0*/  SHF.L.U32 R14, R19, 0x1f, RZ ;  /* 0x0000001f130e7819 */ /* 0x000fc800000006ff */
[----:B------:R1:W4:Y:S01]  /*94d0*/  SYNCS.PHASECHK.TRANS64.TRYWAIT P1, [R15+URZ+0x38830], R14 ;  /* 0x0388300e0f0075a7 */ /* 0x000322000802017f */
[----:B------:R-:W-:Y:S05]  /*94e0*/  @!P0 BRA `(.L_x_8893) ;  /* 0x0000000000048947 */ /* 0x000fea0003800000 */
[----:B------:R-:W-:Y:S01]  /*94f0*/  BPT.TRAP 0x1 ;  /* 0x000000040000795c */ /* 0x000fe20000300000 */
.L_x_8893:
[C---:B--2---:R-:W-:Y:S02]  /*9500*/  VIADD R0, R2.reuse, 0x22400 ;  /* 0x0002240002007836 */ /* 0x044fe40000000000 */
[----:B0--3--:R-:W-:-:S03]  /*9510*/  VIADD R3, R2, 0x20400 ;  /* 0x0002040002037836 */ /* 0x009fc60000000000 */
[----:B------:R-:W-:Y:S02]  /*9520*/  SHF.R.U32.HI R0, RZ, 0x4, R0 ;  /* 0x00000004ff007819 */ /* 0x000fe40000011600 */
[----:B------:R-:W-:Y:S02]  /*9530*/  SHF.R.U32.HI R3, RZ, 0x4, R3 ;  /* 0x00000004ff037819 */ /* 0x000fe40000011603 */
[----:B------:R-:W-:Y:S02]  /*9540*/  LOP3.LUT R0, R0, 0x3fff, RZ, 0xc0, !PT ;  /* 0x00003fff00007812 */ /* 0x000fe400078ec0ff */
[----:B------:R-:W-:Y:S02]  /*9550*/  LOP3.LUT R4, R3, 0x3fff, RZ, 0xc0, !PT ;  /* 0x00003fff03047812 */ /* 0x000fe400078ec0ff */
[----:B------:R-:W-:Y:S01]  /*9560*/  LOP3.LUT R3, R0, 0x10000, RZ, 0xfc, !PT ;  /* 0x0001000000037812 */ /* 0x000fe200078efcff */
[----:B----4-:R-:W-:Y:S06]  /*9570*/  @P1 BRA `(.L_x_8894) ;  /* 0x0000000000081947 */ /* 0x010fec0003800000 */
[----:B------:R-:W0:Y:S02]  /*9580*/  SYNCS.PHASECHK.TRANS64.TRYWAIT P1, [R15+URZ+0x38830], R14 ;  /* 0x0388300e0f0075a7 */ /* 0x000e24000802017f */
[----:B0-----:R-:W-:Y:S05]  /*9590*/  @!P1 BRA `(.L_x_8895) ;  /* 0x00000188008c9947 */ /* 0x001fea0003800000 */
.L_x_8894:
        /* <DEDUP_REMOVED lines=15> */
[----:B------:R-:W-:Y:S02]  /*9690*/  VIADD R10, R4, 0x4 ;  /* 0x00000004040a7836 */ /* 0x000fe40000000000 */
[----:B------:R-:W-:Y:S02]  /*96a0*/  IMAD.MOV.U32 R11, RZ, RZ, 0x40000040 ;  /* 0x40000040ff0b7424 */ /* 0x000fe400078e00ff */
[----:B------:R-:W-:-:S04]  /*96b0*/  IMAD.MOV.U32 R7, RZ, RZ, 0x40000040 ;  /* 0x40000040ff077424 */ /* 0x000fc800078e00ff */
[----:B------:R-:W-:Y:S01]  /*96c0*/  HGMMA.64x64x16.F32 R24, gdesc[UR4], RZ, !UPT, gsb0 ;  /* 0x00e00000041879f0 */ /* 0x000fe2000c0008ff */
        /* <DEDUP_REMOVED lines=8> */
[----:B------:R-:W-:-:S07]  /*9750*/  WARPGROUP.ARRIVE ;  /* 0x00000000000079c5 */ /* 0x000fce0000000000 */
[----:B------:R-:W-:Y:S01]  /*9760*/  HGMMA.64x64x16.F32 R24, gdesc[UR4], R24, gsb0 ;  /* 0x00e00000041879f0 */ /* 0x000fe20008000818 */
[----:B------:R-:W-:Y:S02]  /*9770*/  R2UR UR4, R10 ;  /* 0x000000000a0472ca */ /* 0x000fe400000e0000 */
[----:B------:R-:W-:Y:S02]  /*9780*/  R2UR UR5, R11 ;  /* 0x000000000b0572ca */ /* 0x000fe400000e0000 */
[----:B------:R-:W-:Y:S01]  /*9790*/  R2UR UR6, R8 ;  /* 0x00000000080672ca */ /* 0x000fe200000e0000 */
[----:B------:R-:W-:Y:S01]  /*97a0*/  VIADD R8, R4, 0x6 ;  /* 0x0000000604087836 */ /* 0x000fe20000000000 */
[----:B------:R-:W-:Y:S01]  /*97b0*/  R2UR UR7, R9 ;  /* 0x00000000090772ca */ /* 0x000fe200000e0000 */
[----:B------:R-:W-:Y:S01]  /*97c0*/  IMAD.MOV.U32 R9, RZ, RZ, 0x40000040 ;  /* 0x40000040ff097424 */ /* 0x000fe200078e00ff */
[----:B------:R-:W-:Y:S02]  /*97d0*/  WARPGROUP.DEPBAR.LE gsb0, 0x0 ;  /* 0x00008000000079c5 */ /* 0x000fe40000010000 */
[----:B------:R-:W-:-:S09]  /*97e0*/  WARPGROUP.ARRIVE ;  /* 0x00000000000079c5 */ /* 0x000fd20000000000 */
        /* <DEDUP_REMOVED lines=10> */
[----:B------:R-:W2:Y:S02]  /*9890*/  SYNCS.PHASECHK.TRANS64.TRYWAIT P1, [R2+URZ+0x38810], R7 ;  /* 0x03881007020075a7 */ /* 0x000ea4000802017f */
[----:B--2---:R-:W-:Y:S05]  /*98a0*/  @!P1 BRA `(.L_x_8897) ;  /* 0x0000018400dc9947 */ /* 0x004fea0003800000 */
.L_x_9163:
[----:B------:R-:W-:Y:S05]  /*98b0*/  BSYNC B0 ;  /* 0x0000000000007941 */ /* 0x000fea0003800000 */
.L_x_8896:
[----:B------:R-:W-:Y:S05]  /*98c0*/  @!P0 BRA `(.L_x_8898) ;  /* 0x0000000000048947 */ /* 0x000fea0003800000 */
[----:B------:R-:W-:Y:S01]  /*98d0*/  BPT.TRAP 0x1 ;  /* 0x000000040000795c */ /* 0x000fe20000300000 */
.L_x_8898:
[----:B------:R3:W4:Y:S01]  /*98e0*/  SYNCS.PHASECHK.TRANS64.TRYWAIT P2, [R15+URZ+0x38850], R14 ;  /* 0x0388500e0f0075a7 */ /* 0x000722000804017f */
[----:B------:R-:W-:Y:S05]  /*98f0*/  @!P0 BRA `(.L_x_8899) ;  /* 0x0000000000048947 */ /* 0x000fea0003800000 */
[----:B------:R-:W-:Y:S01]  /*9900*/  BPT.TRAP 0x1 ;  /* 0x000000040000795c */ /* 0x000fe20000300000 */
.L_x_8899:
[----:B------:R-:W5:Y:S01]  /*9910*/  S2R R0, SR_TID.X ;  /* 0x0000000000007919 */ /* 0x000f620000002100 */
[----:B------:R-:W-:Y:S01]  /*9920*/  BSSY B0, `(.L_x_8900) ;  /* 0x0000009000007945 */ /* 0x000fe20003800000 */
[----:B-----5:R-:W-:Y:S01]  /*9930*/  LOP3.LUT R6, R0, 0x7f, RZ, 0xc0, !PT ;  /* 0x0000007f00067812 */ /* 0x020fe200078ec0ff */
[----:B------:R-:W-:-:S03]  /*9940*/  VIADD R0, R2, 0x400 ;  /* 0x0000040002007836 */ /* 0x000fc60000000000 */
[----:B------:R-:W-:Y:S02]  /*9950*/  ISETP.NE.AND P1, PT, R6, RZ, PT ;  /* 0x000000ff0600720c */ /* 0x000fe40003f25270 */
[----:B------:R-:W-:-:S04]  /*9960*/  SHF.R.U32.HI R0, RZ, 0x4, R0 ;  /* 0x00000004ff007819 */ /* 0x000fc80000011600 */
[----:B------:R-:W-:Y:S01]  /*9970*/  LOP3.LUT R0, R0, 0x3fff, RZ, 0xc0, !PT ;  /* 0x00003fff00007812 */ /* 0x000fe200078ec0ff */
[----:B----4-:R-:W-:Y:S06]  /*9980*/  @P2 BRA `(.L_x_8901) ;  /* 0x0000000000082947 */ /* 0x010fec0003800000 */
[----:B------:R-:W4:Y:S02]  /*9990*/  SYNCS.PHASECHK.TRANS64.TRYWAIT P2, [R15+URZ+0x38850], R14 ;  /* 0x0388500e0f0075a7 */ /* 0x000f24000804017f */
[----:B----4-:R-:W-:Y:S05]  /*99a0*/  @!P2 BRA `(.L_x_8902) ;  /* 0x0000018400b0a947 */ /* 0x010fea0003800000 */
.L_x_8901:
[----:B------:R-:W-:Y:S05]  /*99b0*/  BSYNC B0 ;  /* 0x0000000000007941 */ /* 0x000fea0003800000 */
.L_x_8900:
[----:B------:R-:W-:Y:S05]  /*99c0*/  WARPSYNC.ALL ;  /* 0x0000000000007948 */ /* 0x000fea0003800000 */
[----:B01-34-:R-:W-:Y:S01]  /*99d0*/  LOP3.LUT R14, R0, 0x10000, RZ, 0xfc, !PT ;  /* 0x00010000000e7812 */ /* 0x01bfe200078efcff */
[----:B------:R-:W-:Y:S01]  /*99e0*/  VIADD R0, R2, 0x26400 ;  /* 0x0002640002007836 */ /* 0x000fe20000000000 */
[----:B------:R-:W-:-:S03]  /*99f0*/  WARPGROUP.ARRIVE ;  /* 0x00000000000079c5 */ /* 0x000fc60000000000 */
[----:B------:R-:W-:-:S03]  /*9a00*/  IMAD R20, R18, 0x1000, R14 ;  /* 0x0000100012147824 */ /* 0x000fc600078e020e */
[----:B------:R-:W0:Y:S01]  /*9a10*/  S2R R57, SR_TID.X ;  /* 0x0000000000397919 */ /* 0x000e220000002100 */
[----:B------:R-:W-:Y:S01]  /*9a20*/  IMAD.MOV.U32 R21, RZ, RZ, 0x40000040 ;  /* 0x40000040ff157424 */ /* 0x000fe200078e00ff */
[----:B------:R-:W-:Y:S01]  /*9a30*/  SHF.R.U32.HI R0, RZ, 0x4, R0 ;  /* 0x00000004ff007819 */ /* 0x000fe20000011600 */
[----:B--2---:R-:W-:Y:S01]  /*9a40*/  IMAD.MOV.U32 R7, RZ, RZ, 0x40000040 ;  /* 0x40000040ff077424 */ /* 0x004fe200078e00ff */
[C---:B------:R-:W-:Y:S01]  /*9a50*/  R2UR UR6, R20.reuse ;  /* 0x00000000140672ca */ /* 0x040fe200000e0000 */
[----:B------:R-:W-:Y:S01]  /*9a60*/  VIADD R58, R20, 0x2 ;  /* 0x00000002143a7836 */ /* 0x000fe20000000000 */
[----:B------:R-:W-:Y:S01]  /*9a70*/  LOP3.LUT R0, R0, 0x3fff, RZ, 0xc0, !PT ;  /* 0x00003fff00007812 */ /* 0x000fe200078ec0ff */
[----:B------:R-:W-:Y:S01]  /*9a80*/  IMAD.MOV.U32 R59, RZ, RZ, 0x40000040 ;  /* 0x40000040ff3b7424 */ /* 0x000fe200078e00ff */
[----:B------:R-:W-:Y:S01]  /*9a90*/  R2UR UR7, R21 ;  /* 0x00000000150772ca */ /* 0x000fe200000e0000 */
[----:B------:R-:W-:Y:S01]  /*9aa0*/  IMAD.MOV.U32 R61, RZ, RZ, 0x40000040 ;  /* 0x40000040ff3d7424 */ /* 0x000fe200078e00ff */
[----:B------:R-:W-:Y:S01]  /*9ab0*/  LOP3.LUT R6, R0, 0x10000, RZ, 0xfc, !PT ;  /* 0x0001000000067812 */ /* 0x000fe200078efcff */
[----:B------:R-:W-:Y:S01]  /*9ac0*/  IMAD.MOV.U32 R64, RZ, RZ, 0x4 ;  /* 0x00000004ff407424 */ /* 0x000fe200078e00ff */
[----:B------:R-:W-:Y:S01]  /*9ad0*/  R2UR UR5, R7 ;  /* 0x00000000070572ca */ /* 0x000fe200000e0000 */
[----:B------:R-:W-:Y:S01]  /*9ae0*/  IMAD.MOV.U32 R69, RZ, RZ, 0x40000040 ;  /* 0x40000040ff457424 */ /* 0x000fe200078e00ff */
[C---:B------:R-:W-:Y:S01]  /*9af0*/  R2UR UR4, R6.reuse ;  /* 0x00000000060472ca */ /* 0x040fe200000e0000 */
[C---:B------:R-:W-:Y:S01]  /*9b00*/  VIADD R60, R6.reuse, 0x2 ;  /* 0x00000002063c7836 */ /* 0x040fe20000000000 */
[----:B------:R-:W-:Y:S01]  /*9b10*/  ULDC UR38, c[0x0][0xad0] ;  /* 0x0002b40000267ab9 */ /* 0x000fe20000000800 */
[----:B------:R-:W-:Y:S01]  /*9b20*/  VIADD R21, R6, 0x800 ;  /* 0x0000080006157836 */ /* 0x000fe20000000000 */
[----:B------:R-:W-:Y:S01]  /*9b30*/  ULDC UR39, c[0x0][0xad0] ;  /* 0x0002b40000277ab9 */ /* 0x000fe20000000800 */
[----:B------:R-:W-:Y:S01]  /*9b40*/  IMAD.MOV.U32 R67, RZ, RZ, 0x40000040 ;  /* 0x40000040ff437424 */ /* 0x000fe200078e00ff */
[----:B------:R-:W-:Y:S01]  /*9b50*/  ULDC UR36, c[0x0][0xa80] ;  /* 0x0002a00000247ab9 */ /* 0x000fe20000000800 */
[----:B------:R-:W-:Y:S01]  /*9b60*/  ULDC UR37, c[0x0][0xa80] ;  /* 0x0002a00000257ab9 */ /* 0x000fe20000000800 */
[----:B------:R-:W-:Y:S05]  /*9b70*/  BSSY B0, `(.L_x_8903) ;  /* 0x00006a0000007945 */ /* 0x000fea0003800000 */
        /* <DEDUP_REMOVED lines=9> */
[----:B0-----:R-:W-:-:S05]  /*9c10*/  SHF.R.U32.HI R57, RZ, 0x7, R57 ;  /* 0x00000007ff397819 */ /* 0x001fca0000011639 */
[----:B------:R0:W1:Y:S02]  /*9c20*/  SHFL.IDX PT, R0, R57, RZ, 0x1f ;  /* 0x00001fff39007589 */ /* 0x00006400000e0000 */
[----:B0-----:R-:W-:Y:S01]  /*9c30*/  VIADD R57, R20, 0x800 ;  /* 0x0000080014397836 */ /* 0x001fe20000000000 */
[----:B-1----:R-:W-:-:S04]  /*9c40*/  ISETP.GT.AND P2, PT, R0, 0x7f, PT ;  /* 0x0000007f0000780c */ /* 0x002fc80003f44270 */
[----:B------:R-:W-:Y:S02]  /*9c50*/  SEL R0, RZ, 0x2, !P2 ;  /* 0x00000002ff007807 */ /* 0x000fe40005000000 */
[C---:B------:R-:W-:Y:S02]  /*9c60*/  SEL R62, R64.reuse, 0x2, P2 ;  /* 0x00000002403e7807 */ /* 0x040fe40001000000 */
[----:B------:R-:W-:Y:S01]  /*9c70*/  SEL R64, R64, 0x6, !P2 ;  /* 0x0000000640407807 */ /* 0x000fe20005000000 */
        /* <DEDUP_REMOVED lines=175> */
[----:B------:R-:W-:Y:S02]  /*a770*/  IMAD.MOV.U32 R59, RZ, RZ, 0x40000040 ;  /* 0x40000040ff3b7424 */ /* 0x000fe400078e00ff */
[----:B------:R-:W-:-:S02]  /*a780*/  IMAD.MOV.U32 R21, RZ, RZ, 0x28 ;  /* 0x00000028ff157424 */ /* 0x000fc400078e00ff */
[----:B------:R-:W-:-:S03]  /*a790*/  IMAD.MOV.U32 R57, RZ, RZ, 0xa00 ;  /* 0x00000a00ff397424 */ /* 0x000fc600078e00ff */
[----:B------:R-:W-:Y:S02]  /*a7a0*/  SEL R21, R21, 0x26, P2 ;  /* 0x0000002615157807 */ /* 0x000fe40001000000 */
[----:B------:R-:W-:Y:S02]  /*a7b0*/  SEL R57, R57, 0x980, P2 ;  /* 0x0000098039397807 */ /* 0x000fe40001000000 */
[----:B------:R-:W-:Y:S02]  /*a7c0*/  LOP3.LUT R21, R21, 0x6, RZ, 0xc0, !PT ;  /* 0x0000000615157812 */ /* 0x000fe400078ec0ff */
        /* <DEDUP_REMOVED lines=10> */
[CC--:B------:R-:W-:Y:S02]  /*a870*/  IADD3 R60, R21.reuse, R57.reuse, R6 ;  /* 0x00000039153c7210 */ /* 0x0c0fe40007ffe006 */
[----:B------:R-:W-:Y:S01]  /*a880*/  IADD3 R58, R21, R57, R20 ;  /* 0x00000039153a7210 */ /* 0x000fe20007ffe014 */
        /* <DEDUP_REMOVED lines=11> */
[----:B------:R-:W-:Y:S01]  /*a940*/  VIADD R61, R20, 0xa00 ;  /* 0x00000a00143d7836 */ /* 0x000fe20000000000 */
[----:B------:R-:W-:Y:S02]  /*a950*/  R2UR UR6, R58 ;  /* 0x000000003a0672ca */ /* 0x000fe400000e0000 */
[----:B------:R-:W-:Y:S01]  /*a960*/  R2UR UR7, R59 ;  /* 0x000000003b0772ca */ /* 0x000fe200000e0000 */
[----:B------:R-:W-:Y:S02]  /*a970*/  VIADD R59, R6, 0xa00 ;  /* 0x00000a00063b7836 */ /* 0x000fe40000000000 */
[----:B------:R-:W-:-:S02]  /*a980*/  IMAD.IADD R68, R0, 0x1, R61 ;  /* 0x0000000100447824 */ /* 0x000fc400078e023d */
[----:B------:R-:W-:Y:S02]  /*a990*/  IMAD.IADD R66, R0, 0x1, R59 ;  /* 0x0000000100427824 */ /* 0x000fe400078e023b */
[C---:B------:R-:W-:Y:S02]  /*a9a0*/  IMAD.IADD R60, R64.reuse, 0x1, R61 ;  /* 0x00000001403c7824 */ /* 0x040fe400078e023d */
[----:B------:R-:W-:Y:S01]  /*a9b0*/  IMAD.IADD R58, R64, 0x1, R59 ;  /* 0x00000001403a7824 */ /* 0x000fe200078e023b */
        /* <DEDUP_REMOVED lines=11> */
[----:B------:R-:W-:-:S02]  /*aa70*/  IMAD.MOV.U32 R61, RZ, RZ, 0x40000040 ;  /* 0x40000040ff3d7424 */ /* 0x000fc400078e00ff */
[----:B------:R-:W-:Y:S01]  /*aa80*/  IMAD.MOV.U32 R59, RZ, RZ, 0x40000040 ;  /* 0x40000040ff3b7424 */ /* 0x000fe200078e00ff */
        /* <DEDUP_REMOVED lines=56> */
[----:B------:R-:W-:Y:S02]  /*ae10*/  R2UR UR7, R69 ;  /* 0x00000000450772ca */ /* 0x000fe400000e0000 */
        /* <DEDUP_REMOVED lines=14> */
[----:B------:R-:W-:-:S02]  /*af00*/  VIADD R21, R6, 0xe00 ;  /* 0x00000e0006157836 */ /* 0x000fc40000000000 */
        /* <DEDUP_REMOVED lines=8> */
[----:B------:R-:W-:Y:S01]  /*af90*/  VIADD R61, R20, 0xe00 ;  /* 0x00000e00143d7836 */ /* 0x000fe20000000000 */
[----:B------:R-:W-:Y:S01]  /*afa0*/  R2UR UR6, R58 ;  /* 0x000000003a0672ca */ /* 0x000fe200000e0000 */
[C---:B------:R-:W-:Y:S01]  /*afb0*/  IMAD.IADD R58, R0.reuse, 0x1, R21 ;  /* 0x00000001003a7824 */ /* 0x040fe200078e0215 */
[----:B------:R-:W-:Y:S01]  /*afc0*/  R2UR UR7, R59 ;  /* 0x000000003b0772ca */ /* 0x000fe200000e0000 */
[----:B------:R-:W-:Y:S02]  /*afd0*/  IMAD.IADD R66, R0, 0x1, R61 ;  /* 0x0000000100427824 */ /* 0x000fe400078e023d */
[----:B------:R-:W-:-:S02]  /*afe0*/  IMAD.MOV.U32 R59, RZ, RZ, 0x40000040 ;  /* 0x40000040ff3b7424 */ /* 0x000fc400078e00ff */
        /* <DEDUP_REMOVED lines=12> */
[----:B------:R-:W-:Y:S01]  /*b0b0*/  IMAD.MOV.U32 R61, RZ, RZ, 0x40000040 ;  /* 0x40000040ff3d7424 */ /* 0x000fe200078e00ff */
[----:B------:R-:W-:-:S02]  /*b0c0*/  WARPGROUP.DEPBAR.LE gsb0, 0x0 ;  /* 0x00008000000079c5 */ /* 0x000fc40000010000 */
[----:B------:R-:W-:-:S07]  /*b0d0*/  WARPGROUP.ARRIVE ;  /* 0x00000000000079c5 */ /* 0x000fce0000000000 */
[----:B------:R-:W-:Y:S01]  /*b0e0*/  HGMMA.64x64x16.F32 R24, gdesc[UR4], R24, gsb0 ;  /* 0x00e00000041879f0 */ /* 0x000fe20008000818 */
[----:B------:R-:W-:Y:S02]  /*b0f0*/  R2UR UR6, R66 ;  /* 0x00000000420672ca */ /* 0x000fe400000e0000 */
        /* <DEDUP_REMOVED lines=11> */
[----:B------:R-:W-:Y:S01]  /*b1b0*/  R2UR UR4, R58 ;  /* 0x000000003a0472ca */ /* 0x000fe200000e0000 */
[----:B------:R-:W-:Y:S01]  /*b1c0*/  IMAD.MOV.U32 R58, RZ, RZ, 0x40 ;  /* 0x00000040ff3a7424 */ /* 0x000fe200078e00ff */
[----:B------:R-:W-:-:S04]  /*b1d0*/  R2UR UR5, R59 ;  /* 0x000000003b0572ca */ /* 0x000fc800000e0000 */
[----:B------:R-:W-:-:S04]  /*b1e0*/  SEL R0, R58, 0x3e, P2 ;  /* 0x0000003e3a007807 */ /* 0x000fc80001000000 */
[----:B------:R-:W-:Y:S02]  /*b1f0*/  LOP3.LUT R21, R0, 0x6, RZ, 0xc0, !PT ;  /* 0x0000000600157812 */ /* 0x000fe400078ec0ff */
[----:B------:R-:W0:Y:S02]  /*b200*/  LDC R0, c[0x0][0x448] ;  /* 0x00011200ff007b82 */ /* 0x000e240000000800 */
[CC--:B------:R-:W-:Y:S02]  /*b210*/  IADD3 R60, R21.reuse, R57.reuse, R6 ;  /* 0x00000039153c7210 */ /* 0x0c0fe40007ffe006 */
[----:B------:R-:W-:Y:S01]  /*b220*/  IADD3 R20, R21, R57, R20 ;  /* 0x0000003915147210 */ /* 0x000fe20007ffe014 */
[----:B------:R-:W-:Y:S01]  /*b230*/  IMAD.MOV.U32 R21, RZ, RZ, 0x40000040 ;  /* 0x40000040ff157424 */ /* 0x000fe200078e00ff */
[----:B0-----:R-:W-:Y:S01]  /*b240*/  ISETP.NE.AND P2, PT, R0, 0x1, PT ;  /* 0x000000010000780c */ /* 0x001fe20003f45270 */
[----:B------:R-:W-:-:S12]  /*b250*/  IMAD.IADD R0, R216, 0x1, R194 ;  /* 0x00000001d8007824 */ /* 0x000fd800078e02c2 */
[----:B------:R-:W0:Y:S08]  /*b260*/  @P2 LDC R63, c[0x0][0x450] ;  /* 0x00011400ff3f2b82 */ /* 0x000e300000000800 */
[----:B------:R-:W1:Y:S01]  /*b270*/  @P2 LDC R199, c[0x0][0x44c] ;  /* 0x00011300ffc72b82 */ /* 0x000e620000000800 */
[----:B------:R-:W-:Y:S02]  /*b280*/  WARPGROUP.DEPBAR.LE gsb0, 0x0 ;  /* 0x00008000000079c5 */ /* 0x000fe40000010000 */
[----:B------:R-:W-:-:S06]  /*b290*/  WARPGROUP.ARRIVE ;  /* 0x00000000000079c5 */ /* 0x000fcc0000000000 */
[----:B------:R-:W-:Y:S01]  /*b2a0*/  HGMMA.64x64x16.F32 R24, gdesc[UR4], R24, gsb0 ;  /* 0x00e00000041879f0 */ /* 0x000fe20008000818 */
[----:B------:R-:W-:Y:S02]  /*b2b0*/  R2UR UR4, R60 ;  /* 0x000000003c0472ca */ /* 0x000fe400000e0000 */
[----:B------:R-:W-:Y:S02]  /*b2c0*/  R2UR UR5, R61 ;  /* 0x000000003d0572ca */ /* 0x000fe400000e0000 */
[----:B------:R-:W-:Y:S02]  /*b2d0*/  R2UR UR6, R20 ;  /* 0x00000000140672ca */ /* 0x000fe400000e0000 */
[----:B------:R-:W-:Y:S02]  /*b2e0*/  R2UR UR7, R21 ;  /* 0x00000000150772ca */ /* 0x000fe400000e0000 */
[----:B------:R-:W2:Y:S02]  /*b2f0*/  @P2 LDC R21, c[0x0][0x44c] ;  /* 0x00011300ff152b82 */ /* 0x000ea40000000800 */
[----:B--2---:R-:W-:-:S05]  /*b300*/  @P2 IMAD.HI.U32 R20, R0, R21, RZ ;  /* 0x0000001500142227 */ /* 0x004fca00078e00ff */
[----:B0-----:R-:W-:Y:S01]  /*b310*/  @P2 SHF.R.U32.HI R0, RZ, R63, R20 ;  /* 0x0000003fff002219 */ /* 0x001fe20000011614 */
[C---:B------:R-:W-:Y:S02]  /*b320*/  IMAD R20, R195.reuse, -0x40, R58 ;  /* 0xffffffc0c3147824 */ /* 0x040fe400078e023a */
[----:B------:R-:W-:Y:S01]  /*b330*/  VIADD R195, R195, 0xfffffffe ;  /* 0xfffffffec3c37836 */ /* 0x000fe20000000000 */
        /* <DEDUP_REMOVED lines=17> */
[----:B------:R2:W3:Y:S01]  /*b450*/  MUFU.TANH R57, R24 ;  /* 0x0000001800397308 */ /* 0x0004e20000002400 */
[----:B0-----:R-:W0:Y:S01]  /*b460*/  SHFL.IDX PT, R25, R0, RZ, 0x1c1f ;  /* 0x001c1fff00197589 */ /* 0x001e2200000e0000 */
[----:B------:R-:W-:Y:S01]  /*b470*/  FMUL.FTZ R45, R45, UR4 ;  /* 0x000000042d2d7c20 */ /* 0x000fe20008410000 */
[----:B------:R-:W-:Y:S01]  /*b480*/  FMUL.FTZ R48, R48, UR4 ;  /* 0x0000000430307c20 */ /* 0x000fe20008410000 */
[----:B------:R-:W-:Y:S01]  /*b490*/  FMUL.FTZ R49, R49, UR4 ;  /* 0x0000000431317c20 */ /* 0x000fe20008410000 */
[----:B------:R-:W-:Y:S01]  /*b4a0*/  FMUL.FTZ R52, R52, UR4 ;  /* 0x0000000434347c20 */ /* 0x000fe20008410000 */
[----:B------:R-:W-:Y:S01]  /*b4b0*/  FMUL.FTZ R53, R53, UR4 ;  /* 0x0000000435357c20 */ /* 0x000fe20008410000 */
[----:B------:R-:W4:Y:S01]  /*b4c0*/  SHFL.IDX PT, R0, R0, 0x1, 0x1c1f ;  /* 0x003c1f0000007f89 */ /* 0x000f2200000e0000 */
[----:B------:R5:W1:Y:S01]  /*b4d0*/  MUFU.TANH R60, R28 ;  /* 0x0000001c003c7308 */ /* 0x000a620000002400 */
[----:B--2---:R-:W-:Y:S01]  /*b4e0*/  IADD3 R24, R211, 0x1, R20 ;  /* 0x00000001d3187810 */ /* 0x004fe20007ffe014 */
[----:B------:R-:W-:Y:S01]  /*b4f0*/  FMUL.FTZ R26, R26, UR4 ;  /* 0x000000041a1a7c20 */ /* 0x000fe20008410000 */
[----:B------:R-:W-:Y:S01]  /*b500*/  IADD3 R20, -R189, R20, R211 ;  /* 0x00000014bd147210 */ /* 0x000fe20007ffe1d3 */
[----:B------:R-:W-:Y:S01]  /*b510*/  FMUL.FTZ R27, R27, UR4 ;  /* 0x000000041b1b7c20 */ /* 0x000fe20008410000 */
[----:B------:R-:W-:Y:S01]  /*b520*/  IADD3 R21, -R193, R24, -R189 ;  /* 0x00000018c1157210 */ /* 0x000fe20007ffe9bd */
        /* <DEDUP_REMOVED lines=11> */
[----:B0-----:R-:W-:Y:S01]  /*b5e0*/  VIADDMNMX R25, R25, R21, R20, PT ;  /* 0x0000001519197246 */ /* 0x001fe20003800114 */
[----:B------:R-:W-:Y:S01]  /*b5f0*/  FMUL.FTZ R47, R47, UR4 ;  /* 0x000000042f2f7c20 */ /* 0x000fe20008410000 */
[----:B------:R-:W-:Y:S01]  /*b600*/  FMUL.FTZ R50, R50, UR4 ;  /* 0x0000000432327c20 */ /* 0x000fe20008410000 */
[----:B------:R-:W-:Y:S01]  /*b610*/  FMUL.FTZ R51, R51, UR4 ;  /* 0x0000000433337c20 */ /* 0x000fe20008410000 */
[C---:B------:R-:W-:Y:S01]  /*b620*/  ISETP.GT.AND P3, PT, R25.reuse, RZ, PT ;  /* 0x000000ff1900720c */ /* 0x040fe20003f64270 */
[----:B------:R-:W-:Y:S01]  /*b630*/  FMUL.FTZ R54, R54, UR4 ;  /* 0x0000000436367c20 */ /* 0x000fe20008410000 */
[C---:B------:R-:W-:Y:S01]  /*b640*/  ISETP.GT.AND P4, PT, R25.reuse, 0x1, PT ;  /* 0x000000011900780c */ /* 0x040fe20003f84270 */
[----:B------:R-:W-:Y:S01]  /*b650*/  MUFU.TANH R33, R33 ;  /* 0x0000002100217308 */ /* 0x000fe20000002400 */
[----:B------:R-:W-:Y:S01]  /*b660*/  ISETP.GT.AND P5, PT, R25, 0x8, PT ;  /* 0x000000081900780c */ /* 0x000fe20003fa4270 */
[----:B------:R-:W-:Y:S01]  /*b670*/  FMUL.FTZ R55, R55, UR4 ;  /* 0x0000000437377c20 */ /* 0x000fe20008410000 */
[----:B---3--:R-:W-:Y:S01]  /*b680*/  FSEL R24, R57, -INF , P3 ;  /* 0xff80000039187808 */ /* 0x008fe20001800000 */
[----:B------:R-:W-:Y:S01]  /*b690*/  ULDC UR4, c[0x0][0xa80] ;  /* 0x0002a00000047ab9 */ /* 0x000fe20000000800 */
[----:B-----5:R-:W-:Y:S01]  /*b6a0*/  FSEL R28, R59, -INF , P4 ;  /* 0xff8000003b1c7808 */ /* 0x020fe20002000000 */
[----:B------:R-:W-:Y:S01]  /*b6b0*/  IMAD.U32 R169, RZ, RZ, UR4 ;  /* 0x00000004ffa97e24 */ /* 0x000fe2000f8e00ff */
[----:B------:R-:W-:Y:S01]  /*b6c0*/  ISETP.GT.AND P3, PT, R25, 0x9, PT ;  /* 0x000000091900780c */ /* 0x000fe20003f64270 */
[----:B------:R2:W0:Y:S01]  /*b6d0*/  MUFU.TANH R63, R36 ;  /* 0x00000024003f7308 */ /* 0x0004220000002400 */
[----:B-1----:R-:W-:-:S02]  /*b6e0*/  FSEL R32, R60, -INF , P5 ;  /* 0xff8000003c207808 */ /* 0x002fc40002800000 */
[----:B------:R-:W-:Y:S02]  /*b6f0*/  FMNMX.FTZ R29, R24, R28, !PT ;  /* 0x0000001c181d7209 */ /* 0x000fe40007810000 */
[----:B------:R-:W-:Y:S02]  /*b700*/  ISETP.GT.AND P4, PT, R25, 0x10, PT ;  /* 0x000000101900780c */ /* 0x000fe40003f84270 */
[----:B------:R-:W-:Y:S01]  /*b710*/  FMNMX.FTZ R29, R32, R29, !PT ;  /* 0x0000001d201d7209 */ /* 0x000fe20007810000 */
[----:B------:R-:W1:Y:S01]  /*b720*/  MUFU.TANH R37, R37 ;  /* 0x0000002500257308 */ /* 0x000e620000002400 */
[----:B--2---:R-:W-:Y:S02]  /*b730*/  FSEL R36, R61, -INF , P3 ;  /* 0xff8000003d247808 */ /* 0x004fe40001800000 */
[----:B------:R-:W-:Y:S02]  /*b740*/  ISETP.GT.AND P3, PT, R25, 0x11, PT ;  /* 0x000000111900780c */ /* 0x000fe40003f64270 */
[----:B------:R-:W-:-:S02]  /*b750*/  FMNMX.FTZ R29, R36, R29, !PT ;  /* 0x0000001d241d7209 */ /* 0x000fc40007810000 */
[----:B----4-:R-:W-:Y:S01]  /*b760*/  VIADDMNMX R0, R0, R21, R20, PT ;  /* 0x0000001500007246 */ /* 0x010fe20003800114 */
[----:B------:R2:W-:Y:S03]  /*b770*/  MUFU.TANH R64, R40 ;  /* 0x0000002800407308 */ /* 0x0005e60000002400 */
[C---:B------:R-:W-:Y:S02]  /*b780*/  ISETP.GT.AND P5, PT, R0.reuse, 0x8, PT ;  /* 0x000000080000780c */ /* 0x040fe40003fa4270 */
[----:B------:R-:W-:-:S03]  /*b790*/  ISETP.GT.AND P6, PT, R0, 0x20, PT ;  /* 0x000000200000780c */ /* 0x000fc60003fc4270 */
[----:B------:R-:W3:Y:S01]  /*b7a0*/  MUFU.TANH R41, R41 ;  /* 0x0000002900297308 */ /* 0x000ee20000002400 */
[----:B--2---:R-:W-:Y:S02]  /*b7b0*/  FSEL R40, R62, -INF , P4 ;  /* 0xff8000003e287808 */ /* 0x004fe40002000000 */
[----:B------:R-:W-:Y:S02]  /*b7c0*/  ISETP.GT.AND P4, PT, R25, 0x18, PT ;  /* 0x000000181900780c */ /* 0x000fe40003f84270 */
[----:B------:R-:W-:Y:S02]  /*b7d0*/  FMNMX.FTZ R29, R40, R29, !PT ;  /* 0x0000001d281d7209 */ /* 0x000fe40007810000 */
[----:B0-----:R-:W-:Y:S01]  /*b7e0*/  FSEL R58, R63, -INF , P4 ;  /* 0xff8000003f3a7808 */ /* 0x001fe20002000000 */
[----:B------:R0:W2:Y:S01]  /*b7f0*/  MUFU.TANH R65, R44 ;  /* 0x0000002c00417308 */ /* 0x0000a20000002400 */
[----:B------:R-:W-:-:S07]  /*b800*/  ISETP.GT.AND P4, PT, R25, 0x20, PT ;  /* 0x000000201900780c */ /* 0x000fce0003f84270 */
[----:B------:R-:W4:Y:S01]  /*b810*/  MUFU.TANH R45, R45 ;  /* 0x0000002d002d7308 */ /* 0x000f220000002400 */
[----:B0-----:R-:W-:Y:S02]  /*b820*/  FSEL R44, R33, -INF , P3 ;  /* 0xff800000212c7808 */ /* 0x001fe40001800000 */
[----:B------:R-:W-:Y:S02]  /*b830*/  ISETP.GT.AND P3, PT, R25, 0x19, PT ;  /* 0x000000191900780c */ /* 0x000fe40003f64270 */
[----:B------:R-:W-:Y:S02]  /*b840*/  FMNMX.FTZ R29, R44, R29, !PT ;  /* 0x0000001d2c1d7209 */ /* 0x000fe40007810000 */
[----:B-1----:R-:W-:Y:S01]  /*b850*/  FSEL R60, R37, -INF , P3 ;  /* 0xff800000253c7808 */ /* 0x002fe20001800000 */
[----:B------:R0:W1:Y:S01]  /*b860*/  MUFU.TANH R57, R48 ;  /* 0x0000003000397308 */ /* 0x0000620000002400 */
[----:B------:R-:W-:Y:S02]  /*b870*/  FMNMX.FTZ R29, R58, R29, !PT ;  /* 0x0000001d3a1d7209 */ /* 0x000fe40007810000 */
[----:B------:R-:W-:-:S02]  /*b880*/  ISETP.GT.AND P3, PT, R25, 0x21, PT ;  /* 0x000000211900780c */ /* 0x000fc40003f64270 */
[----:B------:R-:W-:Y:S02]  /*b890*/  FMNMX.FTZ R29, R60, R29, !PT ;  /* 0x0000001d3c1d7209 */ /* 0x000fe40007810000 */
[----:B---3--:R-:W-:Y:S01]  /*b8a0*/  FSEL R62, R41, -INF , P3 ;  /* 0xff800000293e7808 */ /* 0x008fe20001800000 */
[----:B------:R-:W3:Y:S01]  /*b8b0*/  MUFU.TANH R49, R49 ;  /* 0x0000003100317308 */ /* 0x000ee20000002400 */
[----:B0-----:R-:W-:Y:S02]  /*b8c0*/  FSEL R48, R64, -INF , P4 ;  /* 0xff80000040307808 */ /* 0x001fe40002000000 */
[C---:B------:R-:W-:Y:S02]  /*b8d0*/  ISETP.GT.AND P4, PT, R25.reuse, 0x28, PT ;  /* 0x000000281900780c */ /* 0x040fe40003f84270 */
[----:B------:R-:W-:Y:S02]  /*b8e0*/  FMNMX.FTZ R29, R48, R29, !PT ;  /* 0x0000001d301d7209 */ /* 0x000fe40007810000 */
[----:B------:R-:W-:Y:S01]  /*b8f0*/  ISETP.GT.AND P3, PT, R25, 0x29, PT ;  /* 0x000000291900780c */ /* 0x000fe20003f64270 */
[----:B------:R1:W0:Y:S01]  /*b900*/  MUFU.TANH R70, R52 ;  /* 0x0000003400467308 */ /* 0x0002220000002400 */
[----:B--2---:R-:W-:-:S02]  /*b910*/  FSEL R64, R65, -INF , P4 ;  /* 0xff80000041407808 */ /* 0x004fc40002000000 */
[----:B------:R-:W-:Y:S02]  /*b920*/  FMNMX.FTZ R29, R62, R29, !PT ;  /* 0x0000001d3e1d7209 */ /* 0x000fe40007810000 */
[----:B------:R-:W-:Y:S02]  /*b930*/  ISETP.GT.AND P4, PT, R25, 0x30, PT ;  /* 0x000000301900780c */ /* 0x000fe40003f84270 */
[----:B----4-:R-:W-:Y:S01]  /*b940*/  FSEL R66, R45, -INF , P3 ;  /* 0xff8000002d427808 */ /* 0x010fe20001800000 */
[----:B------:R-:W2:Y:S01]  /*b950*/  MUFU.TANH R53, R53 ;  /* 0x0000003500357308 */ /* 0x000ea20000002400 */
[----:B------:R-:W-:Y:S02]  /*b960*/  FMNMX.FTZ R29, R64, R29, !PT ;  /* 0x0000001d401d7209 */ /* 0x000fe40007810000 */
[----:B------:R-:W-:Y:S02]  /*b970*/  ISETP.GT.AND P3, PT, R25, 0x31, PT ;  /* 0x000000311900780c */ /* 0x000fe40003f64270 */
[----:B-1----:R-:W-:-:S02]  /*b980*/  FSEL R52, R57, -INF , P4 ;  /* 0xff80000039347808 */ /* 0x002fc40002000000 */
[----:B------:R-:W-:Y:S01]  /*b990*/  FMNMX.FTZ R29, R66, R29, !PT ;  /* 0x0000001d421d7209 */ /* 0x000fe20007810000 */
[----:B------:R-:W1:Y:S01]  /*b9a0*/  MUFU.TANH R26, R26 ;  /* 0x0000001a001a7308 */ /* 0x000e620000002400 */
[----:B------:R-:W-:Y:S02]  /*b9b0*/  ISETP.GT.AND P4, PT, R25, 0x38, PT ;  /* 0x000000381900780c */ /* 0x000fe40003f84270 */
[----:B---3--:R-:W-:Y:S02]  /*b9c0*/  FSEL R68, R49, -INF , P3 ;  /* 0xff80000031447808 */ /* 0x008fe40001800000 */
[----:B------:R-:W-:Y:S02]  /*b9d0*/  FMNMX.FTZ R29, R52, R29, !PT ;  /* 0x0000001d341d7209 */ /* 0x000fe40007810000 */
[----:B------:R-:W-:Y:S01]  /*b9e0*/  ISETP.GT.AND P3, PT, R25, 0x39, PT ;  /* 0x000000391900780c */ /* 0x000fe20003f64270 */
[----:B------:R-:W3:Y:S01]  /*b9f0*/  MUFU.TANH R27, R27 ;  /* 0x0000001b001b7308 */ /* 0x000ee20000002400 */
[----:B0-----:R-:W-:-:S02]  /*ba00*/  FSEL R70, R70, -INF , P4 ;  /* 0xff80000046467808 */ /* 0x001fc40002000000 */
[----:B------:R-:W-:Y:S02]  /*ba10*/  FMNMX.FTZ R29, R68, R29, !PT ;  /* 0x0000001d441d7209 */ /* 0x000fe40007810000 */
[----:B--2---:R-:W-:Y:S02]  /*ba20*/  FSEL R72, R53, -INF , P3 ;  /* 0xff80000035487808 */ /* 0x004fe40001800000 */
[----:B------:R-:W-:Y:S01]  /*ba30*/  FMNMX.FTZ R29, R70, R29, !PT ;  /* 0x0000001d461d7209 */ /* 0x000fe20007810000 */
[----:B------:R-:W0:Y:S01]  /*ba40*/  MUFU.TANH R30, R30 ;  /* 0x0000001e001e7308 */ /* 0x000e220000002400 */
[----:B------:R-:W-:Y:S02]  /*ba50*/  ISETP.GT.AND P3, PT, R0, RZ, PT ;  /* 0x000000ff0000720c */ /* 0x000fe40003f64270 */
[----:B------:R-:W-:Y:S02]  /*ba60*/  FMNMX.FTZ R29, R72, R29, !PT ;  /* 0x0000001d481d7209 */ /* 0x000fe40007810000 */
[----:B------:R-:W-:-:S02]  /*ba70*/  ISETP.GT.AND P4, PT, R0, 0x1, PT ;  /* 0x000000010000780c */ /* 0x000fc40003f84270 */
[----:B-1----:R-:W-:Y:S01]  /*ba80*/  FSEL R20, R26, -INF , P3 ;  /* 0xff8000001a147808 */ /* 0x002fe20001800000 */
[----:B------:R-:W1:Y:S01]  /*ba90*/  SHFL.BFLY PT, R74, R29, 0x2, 0x1f ;  /* 0x0c401f001d4a7f89 */ /* 0x000e6200000e0000 */
[----:B------:R-:W2:Y:S01]  /*baa0*/  MUFU.TANH R31, R31 ;  /* 0x0000001f001f7308 */ /* 0x000ea20000002400 */
[----:B---3--:R-:W-:Y:S02]  /*bab0*/  FSEL R21, R27, -INF , P4 ;  /* 0xff8000001b157808 */ /* 0x008fe40002000000 */
[C---:B------:R-:W-:Y:S02]  /*bac0*/  ISETP.GT.AND P3, PT, R0.reuse, 0x9, PT ;  /* 0x000000090000780c */ /* 0x040fe40003f64270 */
[----:B------:R-:W-:-:S03]  /*bad0*/  ISETP.GT.AND P4, PT, R0, 0x10, PT ;  /* 0x000000100000780c */ /* 0x000fc60003f84270 */
[----:B------:R-:W3:Y:S01]  /*bae0*/  MUFU.TANH R34, R34 ;  /* 0x0000002200227308 */ /* 0x000ee20000002400 */
[----:B0-----:R-:W-:Y:S02]  /*baf0*/  FSEL R26, R30, -INF , P5 ;  /* 0xff8000001e1a7808 */ /* 0x001fe40002800000 */
[----:B------:R-:W-:-:S05]  /*bb00*/  ISETP.GT.AND P5, PT, R0, 0x21, PT ;  /* 0x000000210000780c */ /* 0x000fca0003fa4270 */
[----:B------:R-:W0:Y:S01]  /*bb10*/  MUFU.TANH R35, R35 ;  /* 0x0000002300237308 */ /* 0x000e220000002400 */
[----:B--2---:R-:W-:Y:S02]  /*bb20*/  FSEL R30, R31, -INF , P3 ;  /* 0xff8000001f1e7808 */ /* 0x004fe40001800000 */
[----:B------:R-:W-:Y:S02]  /*bb30*/  ISETP.GT.AND P3, PT, R0, 0x11, PT ;  /* 0x000000110000780c */ /* 0x000fe40003f64270 */
[----:B-1----:R-:W-:-:S03]  /*bb40*/  FMNMX.FTZ R74, R29, R74, !PT ;  /* 0x0000004a1d4a7209 */ /* 0x002fc60007810000 */
[----:B------:R-:W-:Y:S01]  /*bb50*/  MUFU.TANH R39, R39 ;  /* 0x0000002700277308 */ /* 0x000fe20000002400 */
[----:B---3--:R-:W-:Y:S02]  /*bb60*/  FSEL R34, R34, -INF , P4 ;  /* 0xff80000022227808 */ /* 0x008fe40002000000 */
[----:B------:R-:W-:Y:S01]  /*bb70*/  ISETP.GT.AND P4, PT, R0, 0x18, PT ;  /* 0x000000180000780c */ /* 0x000fe20003f84270 */
[----:B------:R-:W1:Y:S04]  /*bb80*/  SHFL.BFLY PT, R25, R74, 0x1, 0x1f ;  /* 0x0c201f004a197f89 */ /* 0x000e6800000e0000 */
[----:B------:R0:W2:Y:S08]  /*bb90*/  MUFU.TANH R29, R38 ;  /* 0x00000026001d7308 */ /* 0x0000b00000002400 */
[----:B------:R2:W-:Y:S01]  /*bba0*/  MUFU.TANH R33, R42 ;  /* 0x0000002a00217308 */ /* 0x0005e20000002400 */
[----:B0-----:R-:W-:-:S02]  /*bbb0*/  FSEL R38, R35, -INF , P3 ;  /* 0xff80000023267808 */ /* 0x001fc40001800000 */
[----:B------:R-:W-:-:S05]  /*bbc0*/  ISETP.GT.AND P3, PT, R0, 0x19, PT ;  /* 0x000000190000780c */ /* 0x000fca0003f64270 */
[----:B------:R-:W0:Y:S01]  /*bbd0*/  MUFU.TANH R43, R43 ;  /* 0x0000002b002b7308 */ /* 0x000e220000002400 */
[----:B--2---:R-:W-:Y:S02]  /*bbe0*/  FSEL R42, R29, -INF , P4 ;  /* 0xff8000001d2a7808 */ /* 0x004fe40002000000 */
[----:B------:R-:W-:Y:S02]  /*bbf0*/  ISETP.GT.AND P4, PT, R0, 0x28, PT ;  /* 0x000000280000780c */ /* 0x000fe40003f84270 */
[----:B-1----:R-:W-:Y:S02]  /*bc00*/  FMNMX.FTZ R168, R74, R25, !PT ;  /* 0x000000194aa87209 */ /* 0x002fe40007810000 */
[----:B------:R-:W-:Y:S01]  /*bc10*/  FMNMX.FTZ R25, R20, R21, !PT ;  /* 0x0000001514197209 */ /* 0x000fe20007810000 */
[----:B------:R1:W2:Y:S02]  /*bc20*/  MUFU.TANH R76, R46 ;  /* 0x0000002e004c7308 */ /* 0x0002a40000002400 */
[----:B------:R-:W-:Y:S01]  /*bc30*/  FMUL.FTZ R27, R168, R169 ;  /* 0x000000a9a81b7220 */ /* 0x000fe20000410000 */
[----:B------:R-:W-:-:S04]  /*bc40*/  FMNMX.FTZ R25, R26, R25, !PT ;  /* 0x000000191a197209 */ /* 0x000fc80007810000 */
[----:B------:R-:W-:Y:S01]  /*bc50*/  FMNMX.FTZ R25, R30, R25, !PT ;  /* 0x000000191e197209 */ /* 0x000fe20007810000 */
[----:B------:R-:W3:Y:S01]  /*bc60*/  MUFU.TANH R47, R47 ;  /* 0x0000002f002f7308 */ /* 0x000ee20000002400 */
[----:B-1----:R-:W-:Y:S02]  /*bc70*/  FSEL R46, R39, -INF , P3 ;  /* 0xff800000272e7808 */ /* 0x002fe40001800000 */
[----:B------:R-:W-:Y:S02]  /*bc80*/  FMNMX.FTZ R25, R34, R25, !PT ;  /* 0x0000001922197209 */ /* 0x000fe40007810000 */
[----:B0-----:R-:W-:Y:S02]  /*bc90*/  FSEL R74, R43, -INF , P5 ;  /* 0xff8000002b4a7808 */ /* 0x001fe40002800000 */
[----:B------:R-:W-:Y:S01]  /*bca0*/  FMNMX.FTZ R25, R38, R25, !PT ;  /* 0x0000001926197209 */ /* 0x000fe20007810000 */
[----:B------:R0:W1:Y:S01]  /*bcb0*/  MUFU.TANH R31, R50 ;  /* 0x00000032001f7308 */ /* 0x0000620000002400 */
[----:B------:R-:W-:-:S02]  /*bcc0*/  ISETP.GT.AND P3, PT, R0, 0x29, PT ;  /* 0x000000290000780c */ /* 0x000fc40003f64270 */
[----:B------:R-:W-:Y:S02]  /*bcd0*/  FMNMX.FTZ R25, R42, R25, !PT ;  /* 0x000000192a197209 */ /* 0x000fe40007810000 */
[----:B--2---:R-:W-:Y:S02]  /*bce0*/  FSEL R76, R76, -INF , P4 ;  /* 0xff8000004c4c7808 */ /* 0x004fe40002000000 */
[----:B------:R-:W-:Y:S01]  /*bcf0*/  FMNMX.FTZ R25, R46, R25, !PT ;  /* 0x000000192e197209 */ /* 0x000fe20007810000 */
[----:B------:R-:W2:Y:S01]  /*bd00*/  MUFU.TANH R51, R51 ;  /* 0x0000003300337308 */ /* 0x000ea20000002400 */
[----:B0-----:R-:W-:Y:S02]  /*bd10*/  FSEL R50, R33, -INF , P6 ;  /* 0xff80000021327808 */ /* 0x001fe40003000000 */
[----:B------:R-:W-:Y:S02]  /*bd20*/  FSETP.NEU.FTZ.AND P5, PT, R168, -INF , PT ;  /* 0xff800000a800780b */ /* 0x000fe40003fbd000 */
[----:B------:R-:W-:-:S02]  /*bd30*/  FMNMX.FTZ R25, R50, R25, !PT ;  /* 0x0000001932197209 */ /* 0x000fc40007810000 */
[----:B------:R-:W-:Y:S01]  /*bd40*/  ISETP.GT.AND P6, PT, R0, 0x30, PT ;  /* 0x000000300000780c */ /* 0x000fe20003fc4270 */
[----:B------:R1:W0:Y:S01]  /*bd50*/  MUFU.TANH R80, R54 ;  /* 0x0000003600507308 */ /* 0x0002220000002400 */
[----:B------:R-:W-:Y:S02]  /*bd60*/  FMNMX.FTZ R25, R74, R25, !PT ;  /* 0x000000194a197209 */ /* 0x000fe40007810000 */
[----:B---3--:R-:W-:Y:S02]  /*bd70*/  FSEL R78, R47, -INF , P3 ;  /* 0xff8000002f4e7808 */ /* 0x008fe40001800000 */
[----:B------:R-:W-:Y:S02]  /*bd80*/  FMNMX.FTZ R25, R76, R25, !PT ;  /* 0x000000194c197209 */ /* 0x000fe40007810000 */
[----:B------:R-:W-:Y:S01]  /*bd90*/  FSEL R27, R27, RZ, P5 ;  /* 0x000000ff1b1b7208 */ /* 0x000fe20002800000 */
[----:B------:R-:W3:Y:S01]  /*bda0*/  MUFU.TANH R55, R55 ;  /* 0x0000003700377308 */ /* 0x000ee20000002400 */
[----:B------:R-:W-:-:S02]  /*bdb0*/  ISETP.GT.AND P3, PT, R0, 0x31, PT ;  /* 0x000000310000780c */ /* 0x000fc40003f64270 */
[----:B-1----:R-:W-:Y:S01]  /*bdc0*/  FSEL R54, R31, -INF , P6 ;  /* 0xff8000001f367808 */ /* 0x002fe20003000000 */
[--C-:B------:R-:W-:Y:S01]  /*bdd0*/  FFMA.FTZ R29, R24, R169, -R27.reuse ;  /* 0x000000a9181d7223 */ /* 0x100fe2000001081b */
[----:B------:R-:W-:Y:S01]  /*bde0*/  FMNMX.FTZ R25, R78, R25, !PT ;  /* 0x000000194e197209 */ /* 0x000fe20007810000 */
[-CC-:B------:R-:W-:Y:S01]  /*bdf0*/  FFMA.FTZ R31, R28, R169.reuse, -R27.reuse ;  /* 0x000000a91c1f7223 */ /* 0x180fe2000001081b */
[----:B------:R-:W-:Y:S01]  /*be00*/  ISETP.GT.AND P4, PT, R0, 0x38, PT ;  /* 0x000000380000780c */ /* 0x000fe20003f84270 */
[-CC-:B------:R-:W-:Y:S01]  /*be10*/  FFMA.FTZ R36, R36, R169.reuse, -R27.reuse ;  /* 0x000000a924247223 */ /* 0x180fe2000001081b */
[----:B--2---:R-:W-:Y:S01]  /*be20*/  FSEL R24, R51, -INF , P3 ;  /* 0xff80000033187808 */ /* 0x004fe20001800000 */
[--C-:B------:R-:W-:Y:S01]  /*be30*/  FFMA.FTZ R32, R32, R169, -R27.reuse ;  /* 0x000000a920207223 */ /* 0x100fe2000001081b */
[----:B------:R-:W-:Y:S01]  /*be40*/  FMNMX.FTZ R25, R54, R25, !PT ;  /* 0x0000001936197209 */ /* 0x000fe20007810000 */
[----:B------:R-:W-:Y:S01]  /*be50*/  MUFU.EX2 R29, R29 ;  /* 0x0000001d001d7308 */ /* 0x000fe20000000800 */
[----:B------:R-:W-:Y:S01]  /*be60*/  ISETP.GT.AND P3, PT, R0, 0x39, PT ;  /* 0x000000390000780c */ /* 0x000fe20003f64270 */
[-CC-:B------:R-:W-:Y:S01]  /*be70*/  FFMA.FTZ R40, R40, R169.reuse, -R27.reuse ;  /* 0x000000a928287223 */ /* 0x180fe2000001081b */
[----:B0-----:R-:W-:Y:S01]  /*be80*/  FSEL R80, R80, -INF , P4 ;  /* 0xff80000050507808 */ /* 0x001fe20002000000 */
[--C-:B------:R-:W-:Y:S01]  /*be90*/  FFMA.FTZ R44, R44, R169, -R27.reuse ;  /* 0x000000a92c2c7223 */ /* 0x100fe2000001081b */
[----:B------:R-:W-:Y:S01]  /*bea0*/  FMNMX.FTZ R25, R24, R25, !PT ;  /* 0x0000001918197209 */ /* 0x000fe20007810000 */
[--C-:B------:R-:W-:Y:S01]  /*beb0*/  FFMA.FTZ R58, R58, R169, -R27.reuse ;  /* 0x000000a93a3a7223 */ /* 0x100fe2000001081b */
[----:B---3--:R-:W-:Y:S01]  /*bec0*/  FSEL R28, R55, -INF , P3 ;  /* 0xff800000371c7808 */ /* 0x008fe20001800000 */
        /* <DEDUP_REMOVED lines=11> */
[-CC-:B------:R-:W-:Y:S01]  /*bf80*/  FFMA.FTZ R177, R68, R169.reuse, -R27.reuse ;  /* 0x000000a944b17223 */ /* 0x180fe2000001081b */
[-CC-:B------:R-:W-:Y:S01]  /*bf90*/  FFMA.FTZ R172, R70, R169.reuse, -R27.reuse ;  /* 0x000000a946ac7223 */ /* 0x180fe2000001081b */
[----:B------:R-:W-:-:S03]  /*bfa0*/  FFMA.FTZ R173, R72, R169, -R27 ;  /* 0x000000a948ad7223 */ /* 0x000fc6000001081b */
[----:B------:R-:W1:Y:S08]  /*bfb0*/  MUFU.EX2 R32, R32 ;  /* 0x0000002000207308 */ /* 0x000e700000000800 */
[----:B------:R-:W-:Y:S08]  /*bfc0*/  MUFU.EX2 R40, R40 ;  /* 0x0000002800287308 */ /* 0x000ff00000000800 */
[----:B------:R-:W2:Y:S01]  /*bfd0*/  MUFU.EX2 R31, R44 ;  /* 0x0000002c001f7308 */ /* 0x000ea20000000800 */
[----:B-1----:R-:W-:-:S02]  /*bfe0*/  F2FP.F16.F32.PACK_AB R154, R33, R32 ;  /* 0x00000020219a723e */ /* 0x002fc400000000ff */
[----:B0-----:R-:W-:-:S05]  /*bff0*/  FMNMX.FTZ R0, R25, R0, !PT ;  /* 0x0000000019007209 */ /* 0x001fca0007810000 */
[----:B------:R-:W0:Y:S01]  /*c000*/  SHFL.BFLY PT, R25, R0, 0x1, 0x1f ;  /* 0x0c201f0000197f89 */ /* 0x000e2200000e0000 */
[----:B------:R-:W-:Y:S08]  /*c010*/  MUFU.EX2 R58, R58 ;  /* 0x0000003a003a7308 */ /* 0x000ff00000000800 */
[----:B------:R-:W1:Y:S01]  /*c020*/  MUFU.EX2 R35, R60 ;  /* 0x0000003c00237308 */ /* 0x000e620000000800 */
[----:B--2---:R-:W-:-:S07]  /*c030*/  F2FP.F16.F32.PACK_AB R156, R31, R40 ;  /* 0x000000281f9c723e */ /* 0x004fce00000000ff */
[----:B------:R-:W-:Y:S01]  /*c040*/  MUFU.EX2 R37, R48 ;  /* 0x0000003000257308 */ /* 0x000fe20000000800 */
[----:B0-----:R-:W-:-:S07]  /*c050*/  FMNMX.FTZ R170, R0, R25, !PT ;  /* 0x0000001900aa7209 */ /* 0x001fce0007810000 */
[----:B------:R-:W-:Y:S01]  /*c060*/  MUFU.EX2 R182, R182 ;  /* 0x000000b600b67308 */ /* 0x000fe20000000800 */
[----:B-1----:R-:W-:Y:S02]  /*c070*/  F2FP.F16.F32.PACK_AB R158, R35, R58 ;  /* 0x0000003a239e723e */ /* 0x002fe400000000ff */
[C---:B------:R-:W-:Y:S01]  /*c080*/  FSETP.NEU.FTZ.AND P3, PT, R170.reuse, -INF , PT ;  /* 0xff800000aa00780b */ /* 0x040fe20003f7d000 */
[----:B------:R-:W-:-:S04]  /*c090*/  FMUL.FTZ R0, R170, R169 ;  /* 0x000000a9aa007220 */ /* 0x000fc80000410000 */
[----:B------:R-:W-:Y:S01]  /*c0a0*/  MUFU.EX2 R183, R183 ;  /* 0x000000b700b77308 */ /* 0x000fe20000000800 */
[----:B------:R-:W-:Y:S01]  /*c0b0*/  FSEL R25, R0, RZ, P3 ;  /* 0x000000ff00197208 */ /* 0x000fe20001800000 */
[C---:B------:R-:W-:Y:S02]  /*c0c0*/  @!P1 VIADD R0, R15.reuse, 0x38840 ;  /* 0x000388400f009836 */ /* 0x040fe40000000000 */
[----:B------:R-:W-:Y:S02]  /*c0d0*/  @!P1 VIADD R15, R15, 0x38860 ;  /* 0x000388600f0f9836 */ /* 0x000fe40000000000 */
        /* <DEDUP_REMOVED lines=12> */
[----:B------:R1:W2:Y:S01]  /*c1a0*/  MUFU.EX2 R36, R21 ;  /* 0x0000001500247308 */ /* 0x0002a20000000800 */
[-CC-:B------:R-:W-:Y:S01]  /*c1b0*/  FFMA.FTZ R179, R78, R169.reuse, -R25.reuse ;  /* 0x000000a94eb37223 */ /* 0x180fe20000010819 */
[-CC-:B------:R-:W-:Y:S01]  /*c1c0*/  FFMA.FTZ R180, R54, R169.reuse, -R25.reuse ;  /* 0x000000a936b47223 */ /* 0x180fe20000010819 */
[-CC-:B------:R-:W-:Y:S01]  /*c1d0*/  FFMA.FTZ R181, R24, R169.reuse, -R25.reuse ;  /* 0x000000a918b57223 */ /* 0x180fe20000010819 */
[-CC-:B------:R-:W-:Y:S01]  /*c1e0*/  FFMA.FTZ R174, R80, R169.reuse, -R25.reuse ;  /* 0x000000a950ae7223 */ /* 0x180fe20000010819 */
[----:B------:R-:W-:Y:S01]  /*c1f0*/  FFMA.FTZ R171, R28, R169, -R25 ;  /* 0x000000a91cab7223 */ /* 0x000fe20000010819 */
[----:B------:R-:W-:Y:S01]  /*c200*/  FADD.FTZ R25, R29, R152 ;  /* 0x000000981d197221 */ /* 0x000fe20000010000 */
[----:B0-----:R-:W-:Y:S01]  /*c210*/  @!P1 PRMT R20, RZ, 0x654, R0 ;  /* 0x00000654ff149816 */ /* 0x001fe20000000000 */
[----:B------:R-:W0:Y:S01]  /*c220*/  MUFU.EX2 R26, R26 ;  /* 0x0000001a001a7308 */ /* 0x000e220000000800 */
[----:B------:R-:W-:Y:S01]  /*c230*/  LOP3.LUT R0, R56, 0x2000000, RZ, 0xfc, !PT ;  /* 0x0200000038007812 */ /* 0x000fe200078efcff */
[----:B------:R-:W-:Y:S01]  /*c240*/  FADD.FTZ R28, R32, R25 ;  /* 0x00000019201c7221 */ /* 0x000fe20000010000 */
[----:B------:R-:W-:Y:S01]  /*c250*/  IMAD.MOV.U32 R25, RZ, RZ, 0x40000040 ;  /* 0x40000040ff197424 */ /* 0x000fe200078e00ff */
[----:B------:R3:W-:Y:S01]  /*c260*/  @!P1 SYNCS.ARRIVE.TRANS64.RED.A1T0 RZ, [R20+URZ], RZ ;  /* 0x000000ff14ff99a7 */ /* 0x0007e2000810043f */
[----:B-1----:R-:W-:Y:S01]  /*c270*/  IMAD.MOV.U32 R21, RZ, RZ, 0x40000040 ;  /* 0x40000040ff157424 */ /* 0x002fe200078e00ff */
[----:B------:R-:W-:-:S02]  /*c280*/  F2FP.F16.F32.PACK_AB R152, R152, R29 ;  /* 0x0000001d9898723e */ /* 0x000fc400000000ff */
[----:B------:R0:W1:Y:S01]  /*c290*/  MUFU.EX2 R155, R30 ;  /* 0x0000001e009b7308 */ /* 0x0000620000000800 */
[----:B--2---:R-:W-:Y:S01]  /*c2a0*/  FADD.FTZ R27, R153, R36 ;  /* 0x00000024991b7221 */ /* 0x004fe20000010000 */
[----:B------:R-:W-:Y:S01]  /*c2b0*/  R2UR UR11, R25 ;  /* 0x00000000190b72ca */ /* 0x000fe200000e0000 */
[----:B---3--:R-:W-:Y:S01]  /*c2c0*/  IMAD R20, R18, 0x1000, R0 ;  /* 0x0000100012147824 */ /* 0x008fe200078e0200 */
[----:B------:R-:W-:Y:S01]  /*c2d0*/  R2UR UR7, R21 ;  /* 0x00000000150772ca */ /* 0x000fe200000e0000 */
[----:B------:R-:W-:Y:S01]  /*c2e0*/  FADD.FTZ R21, R33, R28 ;  /* 0x0000001c21157221 */ /* 0x000fe20000010000 */
[----:B------:R-:W-:Y:S02]  /*c2f0*/  F2FP.F16.F32.PACK_AB R153, R36, R153 ;  /* 0x000000992499723e */ /* 0x000fe400000000ff */
[----:B------:R-:W2:Y:S01]  /*c300*/  MUFU.EX2 R34, R34 ;  /* 0x0000002200227308 */ /* 0x000ea20000000800 */
[----:B0-----:R-:W-:Y:S01]  /*c310*/  FADD.FTZ R30, R26, R27 ;  /* 0x0000001b1a1e7221 */ /* 0x001fe20000010000 */
[C---:B------:R-:W-:Y:S01]  /*c320*/  VIADD R24, R20.reuse, 0x80 ;  /* 0x0000008014187836 */ /* 0x040fe20000000000 */
[----:B------:R-:W-:-:S02]  /*c330*/  R2UR UR6, R20 ;  /* 0x00000000140672ca */ /* 0x000fc400000e0000 */
[----:B------:R-:W-:Y:S02]  /*c340*/  F2FP.F16.F32.PACK_AB R160, R182, R37 ;  /* 0x00000025b6a0723e */ /* 0x000fe400000000ff */
[----:B------:R-:W-:Y:S01]  /*c350*/  R2UR UR10, R24 ;  /* 0x00000000180a72ca */ /* 0x000fe200000e0000 */
[----:B------:R-:W0:Y:S01]  /*c360*/  MUFU.EX2 R157, R38 ;  /* 0x00000026009d7308 */ /* 0x000e220000000800 */
[C---:B-1----:R-:W-:Y:S01]  /*c370*/  FADD.FTZ R25, R155.reuse, R30 ;  /* 0x0000001e9b197221 */ /* 0x042fe20000010000 */
[----:B------:R-:W-:Y:S01]  /*c380*/  FADD.FTZ R24, R40, R21 ;  /* 0x0000001528187221 */ /* 0x000fe20000010000 */
[----:B------:R-:W-:Y:S01]  /*c390*/  F2FP.F16.F32.PACK_AB R155, R155, R26 ;  /* 0x0000001a9b9b723e */ /* 0x000fe200000000ff */
[----:B------:R-:W-:Y:S01]  /*c3a0*/  BAR.SYNC.DEFER_BLOCKING 0xf, 0x100 ;  /* 0x03c4000000007b1d */ /* 0x000fe20000010000 */
[----:B------:R-:W-:Y:S01]  /*c3b0*/  @!P1 PRMT R15, RZ, 0x654, R15 ;  /* 0x00000654ff0f9816 */ /* 0x000fe2000000000f */
[----:B------:R-:W-:Y:S01]  /*c3c0*/  FADD.FTZ R21, R31, R24 ;  /* 0x000000181f157221 */ /* 0x000fe20000010000 */
[----:B--2---:R-:W-:-:S03]  /*c3d0*/  FADD.FTZ R28, R34, R25 ;  /* 0x00000019221c7221 */ /* 0x004fc60000010000 */
[----:B------:R-:W1:Y:S01]  /*c3e0*/  MUFU.EX2 R42, R42 ;  /* 0x0000002a002a7308 */ /* 0x000e620000000800 */
[----:B------:R-:W-:-:S04]  /*c3f0*/  FADD.FTZ R24, R58, R21 ;  /* 0x000000153a187221 */ /* 0x000fc80000010000 */
[----:B------:R-:W-:Y:S01]  /*c400*/  FADD.FTZ R24, R35, R24 ;  /* 0x0000001823187221 */ /* 0x000fe20000010000 */
[C---:B0-----:R-:W-:Y:S02]  /*c410*/  FADD.FTZ R25, R157.reuse, R28 ;  /* 0x0000001c9d197221 */ /* 0x041fe40000010000 */
[----:B------:R-:W0:Y:S01]  /*c420*/  MUFU.EX2 R159, R46 ;  /* 0x0000002e009f7308 */ /* 0x000e220000000800 */
[----:B------:R-:W-:Y:S01]  /*c430*/  F2FP.F16.F32.PACK_AB R157, R157, R34 ;  /* 0x000000229d9d723e */ /* 0x000fe200000000ff */
[----:B------:R-:W-:-:S04]  /*c440*/  FADD.FTZ R198, R37, R24 ;  /* 0x0000001825c67221 */ /* 0x000fc80000010000 */
[----:B------:R-:W-:Y:S02]  /*c450*/  FADD.FTZ R198, R182, R198 ;  /* 0x000000c6b6c67221 */ /* 0x000fe40000010000 */
[----:B------:R-:W2:Y:S01]  /*c460*/  MUFU.EX2 R175, R175 ;  /* 0x000000af00af7308 */ /* 0x000ea20000000800 */
[----:B-1----:R-:W-:Y:S01]  /*c470*/  FADD.FTZ R26, R42, R25 ;  /* 0x000000192a1a7221 */ /* 0x002fe20000010000 */
[----:B------:R1:W-:Y:S06]  /*c480*/  STSM.16.M88.4 [R210+0x36400], R152 ;  /* 0x03640098d2007844 */ /* 0x0003ec0000000200 */
[----:B------:R-:W3:Y:S01]  /*c490*/  MUFU.EX2 R196, R196 ;  /* 0x000000c400c47308 */ /* 0x000ee20000000800 */
[C---:B0-----:R-:W-:Y:S01]  /*c4a0*/  FADD.FTZ R21, R159.reuse, R26 ;  /* 0x0000001a9f157221 */ /* 0x041fe20000010000 */
[----:B------:R-:W-:-:S05]  /*c4b0*/  F2FP.F16.F32.PACK_AB R159, R159, R42 ;  /* 0x0000002a9f9f723e */ /* 0x000fca00000000ff */
[----:B------:R0:W-:Y:S01]  /*c4c0*/  STSM.16.M88.4 [R214], R156 ;  /* 0x0000009cd6007844 */ /* 0x0001e20000000200 */
[----:B------:R-:W4:Y:S01]  /*c4d0*/  MUFU.EX2 R197, R197 ;  /* 0x000000c500c57308 */ /* 0x000f220000000800 */
[----:B--2---:R-:W-:Y:S01]  /*c4e0*/  F2FP.F16.F32.PACK_AB R162, R175, R183 ;  /* 0x000000b7afa2723e */ /* 0x004fe200000000ff */
[----:B------:R-:W-:-:S04]  /*c4f0*/  FADD.FTZ R183, R183, R198 ;  /* 0x000000c6b7b77221 */ /* 0x000fc80000010000 */
[----:B------:R-:W-:Y:S02]  /*c500*/  FADD.FTZ R183, R175, R183 ;  /* 0x000000b7afb77221 */ /* 0x000fe40000010000 */
[----:B------:R-:W-:Y:S01]  /*c510*/  MUFU.EX2 R178, R178 ;  /* 0x000000b200b27308 */ /* 0x000fe20000000800 */
[----:B---3--:R-:W-:-:S07]  /*c520*/  FADD.FTZ R21, R196, R21 ;  /* 0x00000015c4157221 */ /* 0x008fce0000010000 */
[----:B------:R-:W2:Y:S01]  /*c530*/  MUFU.EX2 R179, R179 ;  /* 0x000000b300b37308 */ /* 0x000ea20000000800 */
[C---:B----4-:R-:W-:Y:S01]  /*c540*/  F2FP.F16.F32.PACK_AB R161, R197.reuse, R196 ;  /* 0x000000c4c5a1723e */ /* 0x050fe200000000ff */
[----:B------:R-:W-:Y:S02]  /*c550*/  FADD.FTZ R197, R197, R21 ;  /* 0x00000015c5c57221 */ /* 0x000fe40000010000 */
[----:B------:R-:W3:Y:S04]  /*c560*/  @P2 LDC R21, c[0x0][0x450] ;  /* 0x00011400ff152b82 */ /* 0x000ee80000000800 */
[----:B------:R-:W-:Y:S08]  /*c570*/  MUFU.EX2 R176, R176 ;  /* 0x000000b000b07308 */ /* 0x000ff00000000800 */
[----:B------:R-:W4:Y:S01]  /*c580*/  MUFU.EX2 R177, R177 ;  /* 0x000000b100b17308 */ /* 0x000f220000000800 */
[----:B--2---:R-:W-:Y:S01]  /*c590*/  F2FP.F16.F32.PACK_AB R163, R179, R178 ;  /* 0x000000b2b3a3723e */ /* 0x004fe200000000ff */
[----:B------:R-:W-:-:S04]  /*c5a0*/  FADD.FTZ R178, R178, R197 ;  /* 0x000000c5b2b27221 */ /* 0x000fc80000010000 */
[----:B------:R0:W-:Y:S01]  /*c5b0*/  STSM.16.M88.4 [R212], R160 ;  /* 0x000000a0d4007844 */ /* 0x0001e20000000200 */
[----:B------:R-:W-:Y:S01]  /*c5c0*/  FADD.FTZ R179, R179, R178 ;  /* 0x000000b2b3b37221 */ /* 0x000fe20000010000 */
[----:B------:R-:W-:Y:S08]  /*c5d0*/  MUFU.EX2 R172, R172 ;  /* 0x000000ac00ac7308 */ /* 0x000ff00000000800 */
[----:B------:R-:W2:Y:S01]  /*c5e0*/  MUFU.EX2 R173, R173 ;  /* 0x000000ad00ad7308 */ /* 0x000ea20000000800 */
[----:B----4-:R-:W-:Y:S01]  /*c5f0*/  F2FP.F16.F32.PACK_AB R164, R177, R176 ;  /* 0x000000b0b1a4723e */ /* 0x010fe200000000ff */
[----:B------:R-:W-:-:S04]  /*c600*/  FADD.FTZ R176, R176, R183 ;  /* 0x000000b7b0b07221 */ /* 0x000fc80000010000 */
[----:B------:R-:W-:Y:S02]  /*c610*/  FADD.FTZ R177, R177, R176 ;  /* 0x000000b0b1b17221 */ /* 0x000fe40000010000 */
[----:B------:R-:W-:Y:S08]  /*c620*/  MUFU.EX2 R180, R180 ;  /* 0x000000b400b47308 */ /* 0x000ff00000000800 */
[----:B------:R-:W4:Y:S01]  /*c630*/  MUFU.EX2 R181, R181 ;  /* 0x000000b500b57308 */ /* 0x000f220000000800 */
[----:B--2---:R-:W-:Y:S01]  /*c640*/  F2FP.F16.F32.PACK_AB R166, R173, R172 ;  /* 0x000000acada6723e */ /* 0x004fe200000000ff */
[----:B------:R-:W-:-:S06]  /*c650*/  FADD.FTZ R172, R172, R177 ;  /* 0x000000b1acac7221 */ /* 0x000fcc0000010000 */
[----:B------:R-:W-:Y:S08]  /*c660*/  MUFU.EX2 R174, R174 ;  /* 0x000000ae00ae7308 */ /* 0x000ff00000000800 */
[----:B------:R-:W2:Y:S01]  /*c670*/  MUFU.EX2 R171, R171 ;  /* 0x000000ab00ab7308 */ /* 0x000ea20000000800 */
[----:B----4-:R-:W-:Y:S01]  /*c680*/  F2FP.F16.F32.PACK_AB R165, R181, R180 ;  /* 0x000000b4b5a5723e */ /* 0x010fe200000000ff */
[----:B------:R-:W-:-:S04]  /*c690*/  FADD.FTZ R180, R180, R179 ;  /* 0x000000b3b4b47221 */ /* 0x000fc80000010000 */
[----:B------:R-:W-:Y:S01]  /*c6a0*/  FADD.FTZ R181, R181, R180 ;  /* 0x000000b4b5b57221 */ /* 0x000fe20000010000 */
[----:B--2---:R-:W-:-:S05]  /*c6b0*/  F2FP.F16.F32.PACK_AB R167, R171, R174 ;  /* 0x000000aeaba7723e */ /* 0x004fca00000000ff */
[----:B------:R0:W-:Y:S01]  /*c6c0*/  STSM.16.M88.4 [R213], R164 ;  /* 0x000000a4d5007844 */ /* 0x0001e20000000200 */
[----:B------:R-:W-:-:S06]  /*c6d0*/  WARPGROUP.ARRIVE ;  /* 0x00000000000079c5 */ /* 0x000fcc0000000000 */
[----:B------:R-:W-:Y:S03]  /*c6e0*/  HGMMA.64x256x16.F32 R24, R152, gdesc[UR4].tnspB, RZ, !UPT, gsb0 ;  /* 0x43e0000498187df0 */ /* 0x000fe6000c0008ff */
[----:B------:R-:W-:Y:S02]  /*c6f0*/  WARPGROUP.DEPBAR.LE gsb0, 0x0 ;  /* 0x00008000000079c5 */ /* 0x000fe40000010000 */
[----:B------:R-:W-:Y:S01]  /*c700*/  WARPGROUP.ARRIVE ;  /* 0x00000000000079c5 */ /* 0x000fe20000000000 */
[----:B-1----:R-:W-:-:S04]  /*c710*/  @P2 IMAD.HI.U32 R152, R194, R199, RZ ;  /* 0x000000c7c2982227 */ /* 0x002fc800078e00ff */
[----:B------:R-:W-:-:S15]  /*c720*/  IMAD.MOV.U32 R154, RZ, RZ, R194 ;  /* 0x000000ffff9a7224 */ /* 0x000fde00078e00c2 */
[----:B------:R-:W-:-:S03]  /*c730*/  NOP ;  /* 0x0000000000007918 */ /* 0x000fc60000000000 */
[----:B------:R-:W-:Y:S01]  /*c740*/  HGMMA.64x256x16.F32 R24, R156, gdesc[UR8].tnspB, R24, gsb0 ;  /* 0x43e000089c187df0 */ /* 0x000fe20008000818 */
[----:B---3--:R-:W-:Y:S01]  /*c750*/  @P2 SHF.R.U32.HI R154, RZ, R21, R152 ;  /* 0x00000015ff9a2219 */ /* 0x008fe20000011698 */
[C---:B------:R-:W-:Y:S02]  /*c760*/  VIADD R152, R20.reuse, 0x100 ;  /* 0x0000010014987836 */ /* 0x040fe40000000000 */
[----:B------:R-:W-:Y:S02]  /*c770*/  IMAD.MOV.U32 R153, RZ, RZ, 0x40000040 ;  /* 0x40000040ff997424 */ /* 0x000fe400078e00ff */
[----:B------:R-:W-:Y:S01]  /*c780*/  VIADD R20, R20, 0x180 ;  /* 0x0000018014147836 */ /* 0x000fe20000000000 */
[----:B------:R-:W-:Y:S01]  /*c790*/  R2UR UR6, R152 ;  /* 0x00000000980672ca */ /* 0x000fe200000e0000 */
[----:B------:R-:W-:Y:S01]  /*c7a0*/  IMAD.MOV.U32 R21, RZ, RZ, 0x40000040 ;  /* 0x40000040ff157424 */ /* 0x000fe200078e00ff */
[----:B------:R-:W-:Y:S01]  /*c7b0*/  R2UR UR7, R153 ;  /* 0x00000000990772ca */ /* 0x000fe200000e0000 */
[----:B------:R-:W-:-:S02]  /*c7c0*/  WARPGROUP.DEPBAR.LE gsb0, 0x0 ;  /* 0x00008000000079c5 */ /* 0x000fc40000010000 */
[----:B------:R-:W-:-:S15]  /*c7d0*/  WARPGROUP.ARRIVE ;  /* 0x00000000000079c5 */ /* 0x000fde0000000000 */
[----:B------:R-:W-:-:S01]  /*c7e0*/  NOP ;  /* 0x0000000000007918 */ /* 0x000fc20000000000 */
[----:B------:R-:W-:Y:S01]  /*c7f0*/  HGMMA.64x256x16.F32 R24, R160, gdesc[UR4].tnspB, R24, gsb0 ;  /* 0x43e00004a0187df0 */ /* 0x000fe20008000818 */
[----:B------:R-:W-:Y:S02]  /*c800*/  R2UR UR6, R20 ;  /* 0x00000000140672ca */ /* 0x000fe400000e0000 */
[----:B------:R-:W-:Y:S02]  /*c810*/  R2UR UR7, R21 ;  /* 0x00000000150772ca */ /* 0x000fe400000e0000 */
[----:B------:R-:W-:-:S04]  /*c820*/  IADD3 R20, R154, R211, -R193 ;  /* 0x000000d39a147210 */ /* 0x000fc80007ffe8c1 */
[----:B------:R-:W-:-:S04]  /*c830*/  SHF.R.S32.HI R21, RZ, 0x1f, R20 ;  /* 0x0000001fff157819 */ /* 0x000fc80000011414 */
[----:B------:R-:W-:Y:S01]  /*c840*/  LEA.HI R21, R21, R20, RZ, 0x6 ;  /* 0x0000001415157211 */ /* 0x000fe200078f30ff */
[----:B------:R-:W-:-:S03]  /*c850*/  FADD.FTZ R20, R174, R181 ;  /* 0x000000b5ae147221 */ /* 0x000fc60000010000 */
[----:B------:R-:W-:Y:S01]  /*c860*/  SHF.R.S32.HI R21, RZ, 0x6, R21 ;  /* 0x00000006ff157819 */ /* 0x000fe20000011415 */
[----:B------:R-:W-:-:S03]  /*c870*/  FADD.FTZ R20, R171, R20 ;  /* 0x00000014ab147221 */ /* 0x000fc60000010000 */
[----:B------:R-:W-:-:S04]  /*c880*/  VIMNMX R196, RZ, R21, !PT ;  /* 0x00000015ffc47248 */ /* 0x000fc80007fe0100 */
[----:B------:R-:W-:Y:S01]  /*c890*/  ISETP.GE.AND P3, PT, R195, R196, PT ;  /* 0x000000c4c300720c */ /* 0x000fe20003f66270 */
[----:B------:R-:W-:Y:S02]  /*c8a0*/  WARPGROUP.DEPBAR.LE gsb0, 0x0 ;  /* 0x00008000000079c5 */ /* 0x000fe40000010000 */
[----:B------:R-:W-:-:S06]  /*c8b0*/  WARPGROUP.ARRIVE ;  /* 0x00000000000079c5 */ /* 0x000fcc0000000000 */
        /* <DEDUP_REMOVED lines=11> */
[----:B-1----:R-:W-:Y:S01]  /*c970*/  FADD.FTZ R15, R173, R172 ;  /* 0x000000acad0f7221 */ /* 0x002fe20000010000 */
[----:B0-----:R-:W-:Y:S06]  /*c980*/  @!P3 BRA `(.L_x_8904) ;  /* 0x0000003800f8b947 */ /* 0x001fec0003800000 */
[----:B------:R-:W-:Y:S01]  /*c990*/  BSSY B1, `(.L_x_8905) ;  /* 0x00003bc000017945 */ /* 0x000fe20003800000 */
[----:B------:R-:W-:Y:S02]  /*c9a0*/  IMAD.MOV.U32 R201, RZ, RZ, R170 ;  /* 0x000000ffffc97224 */ /* 0x000fe400078e00aa */
[----:B------:R-:W-:Y:S02]  /*c9b0*/  IMAD.MOV.U32 R197, RZ, RZ, R168 ;  /* 0x000000ffffc57224 */ /* 0x000fe400078e00a8 */
[----:B------:R-:W-:-:S07]  /*c9c0*/  IMAD.MOV.U32 R200, RZ, RZ, R18 ;  /* 0x000000ffffc87224 */ /* 0x000fce00078e0012 */
.L_x_8916:
[----:B------:R-:W-:-:S05]  /*c9d0*/  VIADD R18, R200, 0x1 ;  /* 0x00000001c8127836 */ /* 0x000fca0000000000 */
[----:B------:R-:W-:-:S04]  /*c9e0*/  ISETP.NE.AND P3, PT, R18, 0x2, PT ;  /* 0x000000021200780c */ /* 0x000fc80003f65270 */
[----:B------:R-:W-:Y:S02]  /*c9f0*/  SEL R152, RZ, 0x1, P3 ;  /* 0x00000001ff987807 */ /* 0x000fe40001800000 */
[----:B------:R-:W-:Y:S02]  /*ca00*/  SEL R18, R18, RZ, P3 ;  /* 0x000000ff12127207 */ /* 0x000fe40001800000 */
[----:B------:R-:W-:Y:S01]  /*ca10*/  LOP3.LUT R19, R19, R152, RZ, 0x3c, !PT ;  /* 0x0000009813137212 */ /* 0x000fe200078e3cff */
[----:B------:R-:W-:Y:S06]  /*ca20*/  @!P0 BRA `(.L_x_8906) ;  /* 0x0000000000048947 */ /* 0x000fec0003800000 */
[----:B------:R-:W-:Y:S01]  /*ca30*/  BPT.TRAP 0x1 ;  /* 0x000000040000795c */ /* 0x000fe20000300000 */
.L_x_8906:
[----:B------:R-:W-:Y:S01]  /*ca40*/  IMAD R21, R18, 0x8, R2 ;  /* 0x0000000812157824 */ /* 0x000fe200078e0202 */
[----:B------:R-:W-:-:S04]  /*ca50*/  SHF.L.U32 R198, R19, 0x1f, RZ ;  /* 0x0000001f13c67819 */ /* 0x000fc800000006ff */
[----:B------:R0:W1:Y:S01]  /*ca60*/  SYNCS.PHASECHK.TRANS64.TRYWAIT P3, [R21+URZ+0x38830], R198 ;  /* 0x038830c6150075a7 */ /* 0x000062000806017f */
[----:B------:R-:W-:Y:S05]  /*ca70*/  @!P0 BRA `(.L_x_8907) ;  /* 0x0000000000048947 */ /* 0x000fea0003800000 */
[----:B------:R-:W-:Y:S01]  /*ca80*/  BPT.TRAP 0x1 ;  /* 0x000000040000795c */ /* 0x000fe20000300000 */
.L_x_8907:
[----:B------:R-:W-:Y:S01]  /*ca90*/  BSSY B2, `(.L_x_8908) ;  /* 0x0000006000027945 */ /* 0x000fe20003800000 */
[----:B------:R-:W-:Y:S02]  /*caa0*/  IMAD R156, R18, 0x200, R3 ;  /* 0x00000200129c7824 */ /* 0x000fe400078e0203 */
[----:B------:R-:W-:Y:S01]  /*cab0*/  IMAD.MOV.U32 R157, RZ, RZ, 0x40000040 ;  /* 0x40000040ff9d7424 */ /* 0x000fe200078e00ff */
[----:B-1----:R-:W-:Y:S06]  /*cac0*/  @P3 BRA `(.L_x_8909) ;  /* 0x0000000000083947 */ /* 0x002fec0003800000 */
[----:B------:R-:W1:Y:S02]  /*cad0*/  SYNCS.PHASECHK.TRANS64.TRYWAIT P3, [R21+URZ+0x38830], R198 ;  /* 0x038830c6150075a7 */ /* 0x000e64000806017f */
[----:B-1----:R-:W-:Y:S05]  /*cae0*/  @!P3 BRA `(.L_x_8910) ;  /* 0x000001540074b947 */ /* 0x002fea0003800000 */
.L_x_8909:
[----:B------:R-:W-:Y:S05]  /*caf0*/  BSYNC B2 ;  /* 0x0000000000027941 */ /* 0x000fea0003800000 */
.L_x_8908:
        /* <DEDUP_REMOVED lines=36> */
.L_x_8911:
[----:B------:R2:W3:Y:S01]  /*cd40*/  SYNCS.PHASECHK.TRANS64.TRYWAIT P3, [R21+URZ+0x38850], R198 ;  /* 0x038850c6150075a7 */ /* 0x0004e2000806017f */
[----:B------:R-:W-:Y:S05]  /*cd50*/  @!P0 BRA `(.L_x_8912) ;  /* 0x0000000000048947 */ /* 0x000fea0003800000 */
[----:B------:R-:W-:Y:S01]  /*cd60*/  BPT.TRAP 0x1 ;  /* 0x000000040000795c */ /* 0x000fe20000300000 */
.L_x_8912:
[----:B------:R-:W-:Y:S04]  /*cd70*/  BSSY B2, `(.L_x_8913) ;  /* 0x0000004000027945 */ /* 0x000fe80003800000 */
[----:B---3--:R-:W-:Y:S05]  /*cd80*/  @P3 BRA `(.L_x_8914) ;  /* 0x0000000000083947 */ /* 0x008fea0003800000 */
[----:B------:R-:W3:Y:S02]  /*cd90*/  SYNCS.PHASECHK.TRANS64.TRYWAIT P3, [R21+URZ+0x38850], R198 ;  /* 0x038850c6150075a7 */ /* 0x000ee4000806017f */
[----:B---3--:R-:W-:Y:S05]  /*cda0*/  @!P3 BRA `(.L_x_8915) ;  /* 0x0000015000d8b947 */ /* 0x008fea0003800000 */
.L_x_8914:
[----:B------:R-:W-:Y:S05]  /*cdb0*/  BSYNC B2 ;  /* 0x0000000000027941 */ /* 0x000fea0003800000 */
.L_x_8913:
[----:B------:R-:W-:Y:S01]  /*cdc0*/  IMAD R204, R18, 0x1000, R14 ;  /* 0x0000100012cc7824 */ /* 0x000fe200078e020e */
[----:B------:R-:W-:Y:S01]  /*cdd0*/  R2UR UR4, R6 ;  /* 0x00000000060472ca */ /* 0x000fe200000e0000 */
[----:B------:R-:W-:Y:S01]  /*cde0*/  IMAD.MOV.U32 R205, RZ, RZ, 0x40000040 ;  /* 0x40000040ffcd7424 */ /* 0x000fe200078e00ff */
[----:B------:R-:W-:Y:S01]  /*cdf0*/  R2UR UR5, R7 ;  /* 0x00000000070572ca */ /* 0x000fe200000e0000 */
[----:B------:R-:W-:Y:S01]  /*ce00*/  WARPGROUP.ARRIVE ;  /* 0x00000000000079c5 */ /* 0x000fe20000000000 */
[----:B------:R-:W-:Y:S01]  /*ce10*/  R2UR UR6, R204 ;  /* 0x00000000cc0672ca */ /* 0x000fe200000e0000 */
[----:B0123--:R-:W-:Y:S01]  /*ce20*/  VIADD R198, R6, 0x2 ;  /* 0x0000000206c67836 */ /* 0x00ffe20000000000 */
[----:B------:R-:W-:Y:S01]  /*ce30*/  R2UR UR7, R205 ;  /* 0x00000000cd0772ca */ /* 0x000fe200000e0000 */
[----:B------:R-:W-:Y:S02]  /*ce40*/  IMAD.MOV.U32 R199, RZ, RZ, 0x40000040 ;  /* 0x40000040ffc77424 */ /* 0x000fe400078e00ff */
[----:B------:R-:W0:Y:S01]  /*ce50*/  S2R R202, SR_TID.X ;  /* 0x0000000000ca7919 */ /* 0x000e220000002100 */
[----:B------:R-:W-:-:S02]  /*ce60*/  VIADD R205, R204, 0x800 ;  /* 0x00000800cccd7836 */ /* 0x000fc40000000000 */
[----:B------:R-:W-:Y:S02]  /*ce70*/  IMAD.MOV.U32 R207, RZ, RZ, 0x40000040 ;  /* 0x40000040ffcf7424 */ /* 0x000fe400078e00ff */
[----:B------:R-:W-:Y:S02]  /*ce80*/  VIADD R208, R6, 0x800 ;  /* 0x0000080006d07836 */ /* 0x000fe40000000000 */
[----:B------:R-:W-:-:S03]  /*ce90*/  IMAD.MOV.U32 R209, RZ, RZ, 0xa00 ;  /* 0x00000a00ffd17424 */ /* 0x000fc600078e00ff */
        /* <DEDUP_REMOVED lines=9> */
[----:B0-----:R-:W-:Y:S01]  /*cf30*/  SHF.R.U32.HI R202, RZ, 0x7, R202 ;  /* 0x00000007ffca7819 */ /* 0x001fe200000116ca */
[----:B------:R-:W-:Y:S02]  /*cf40*/  WARPGROUP.DEPBAR.LE gsb0, 0x0 ;  /* 0x00008000000079c5 */ /* 0x000fe40000010000 */
[----:B------:R-:W-:-:S08]  /*cf50*/  WARPGROUP.ARRIVE ;  /* 0x00000000000079c5 */ /* 0x000fd00000000000 */
        /* <DEDUP_REMOVED lines=150> */
[----:B------:R-:W0:Y:S01]  /*d8c0*/  SHFL.IDX PT, R198, R202, RZ, 0x1f ;  /* 0x00001fffcac67589 */ /* 0x000e2200000e0000 */
[----:B------:R-:W-:Y:S01]  /*d8d0*/  IMAD.MOV.U32 R199, RZ, RZ, 0x4 ;  /* 0x00000004ffc77424 */ /* 0x000fe200078e00ff */
        /* <DEDUP_REMOVED lines=164> */
[C---:B------:R-:W-:Y:S01]  /*e320*/  IMAD.IADD R206, R208.reuse, 0x1, R198 ;  /* 0x00000001d0ce7824 */ /* 0x040fe200078e02c6 */
[----:B------:R-:W-:Y:S01]  /*e330*/  R2UR UR7, R207 ;  /* 0x00000000cf0772ca */ /* 0x000fe200000e0000 */
[----:B------:R-:W-:Y:S02]  /*e340*/  IMAD.MOV.U32 R207, RZ, RZ, 0x40000040 ;  /* 0x40000040ffcf7424 */ /* 0x000fe400078e00ff */
[----:B------:R-:W-:Y:S01]  /*e350*/  IMAD.IADD R198, R208, 0x1, R199 ;  /* 0x00000001d0c67824 */ /* 0x000fe200078e02c7 */
[----:B------:R-:W-:Y:S01]  /*e360*/  R2UR UR4, R206 ;  /* 0x00000000ce0472ca */ /* 0x000fe200000e0000 */
[----:B------:R-:W-:Y:S01]  /*e370*/  IMAD.IADD R206, R208, 0x1, R202 ;  /* 0x00000001d0ce7824 */ /* 0x000fe200078e02ca */
[----:B------:R-:W-:Y:S01]  /*e380*/  R2UR UR5, R207 ;  /* 0x00000000cf0572ca */ /* 0x000fe200000e0000 */
[----:B------:R-:W-:Y:S01]  /*e390*/  IMAD.MOV.U32 R207, RZ, RZ, 0x40000040 ;  /* 0x40000040ffcf7424 */ /* 0x000fe200078e00ff */
[----:B------:R-:W-:-:S02]  /*e3a0*/  WARPGROUP.DEPBAR.LE gsb0, 0x0 ;  /* 0x00008000000079c5 */ /* 0x000fc40000010000 */
[----:B------:R-:W-:-:S09]  /*e3b0*/  WARPGROUP.ARRIVE ;  /* 0x00000000000079c5 */ /* 0x000fd20000000000 */
[----:B------:R-:W-:Y:S01]  /*e3c0*/  HGMMA.64x64x16.F32 R152, gdesc[UR4], R152, gsb0 ;  /* 0x00e00000049879f0 */ /* 0x000fe20008000898 */
[----:B------:R-:W-:Y:S01]  /*e3d0*/  R2UR UR4, R206 ;  /* 0x00000000ce0472ca */ /* 0x000fe200000e0000 */
[--C-:B------:R-:W-:Y:S01]  /*e3e0*/  IMAD.IADD R206, R202, 0x1, R205.reuse ;  /* 0x00000001cace7824 */ /* 0x100fe200078e02cd */
[----:B------:R-:W-:Y:S01]  /*e3f0*/  R2UR UR5, R207 ;  /* 0x00000000cf0572ca */ /* 0x000fe200000e0000 */
[----:B------:R-:W-:Y:S01]  /*e400*/  IMAD.MOV.U32 R207, RZ, RZ, 0x40000040 ;  /* 0x40000040ffcf7424 */ /* 0x000fe200078e00ff */
[----:B------:R-:W0:Y:S02]  /*e410*/  @P2 LDC R202, c[0x0][0x44c] ;  /* 0x00011300ffca2b82 */ /* 0x000e240000000800 */
[----:B------:R-:W-:Y:S01]  /*e420*/  R2UR UR6, R206 ;  /* 0x00000000ce0672ca */ /* 0x000fe200000e0000 */
[----:B------:R-:W-:Y:S01]  /*e430*/  IMAD.IADD R206, R199, 0x1, R205 ;  /* 0x00000001c7ce7824 */ /* 0x000fe200078e02cd */
[----:B------:R-:W-:Y:S01]  /*e440*/  R2UR UR7, R207 ;  /* 0x00000000cf0772ca */ /* 0x000fe200000e0000 */
[----:B------:R-:W-:-:S02]  /*e450*/  IMAD.MOV.U32 R199, RZ, RZ, 0x40000040 ;  /* 0x40000040ffc77424 */ /* 0x000fc400078e00ff */
        /* <DEDUP_REMOVED lines=8> */
[----:B------:R-:W-:Y:S01]  /*e4e0*/  IMAD.MOV.U32 R198, RZ, RZ, 0x40 ;  /* 0x00000040ffc67424 */ /* 0x000fe200078e00ff */
[----:B------:R-:W-:Y:S02]  /*e4f0*/  R2UR UR5, R199 ;  /* 0x00000000c70572ca */ /* 0x000fe400000e0000 */
[----:B------:R-:W-:Y:S01]  /*e500*/  R2UR UR6, R206 ;  /* 0x00000000ce0672ca */ /* 0x000fe200000e0000 */
[----:B------:R-:W1:Y:S01]  /*e510*/  @P2 LDC R199, c[0x0][0x450] ;  /* 0x00011400ffc72b82 */ /* 0x000e620000000800 */
[----:B------:R-:W-:Y:S02]  /*e520*/  R2UR UR7, R207 ;  /* 0x00000000cf0772ca */ /* 0x000fe400000e0000 */
[----:B------:R-:W-:-:S04]  /*e530*/  SEL R198, R198, 0x3e, P3 ;  /* 0x0000003ec6c67807 */ /* 0x000fc80001800000 */
[----:B------:R-:W-:-:S04]  /*e540*/  LOP3.LUT R198, R198, 0x6, RZ, 0xc0, !PT ;  /* 0x00000006c6c67812 */ /* 0x000fc800078ec0ff */
[CC--:B------:R-:W-:Y:S02]  /*e550*/  IADD3 R204, R198.reuse, R205.reuse, R204 ;  /* 0x000000cdc6cc7210 */ /* 0x0c0fe40007ffe0cc */
[----:B------:R-:W-:Y:S01]  /*e560*/  IADD3 R198, R198, R205, R6 ;  /* 0x000000cdc6c67210 */ /* 0x000fe20007ffe006 */
[----:B------:R-:W-:-:S04]  /*e570*/  IMAD.IADD R205, R216, 0x1, R194 ;  /* 0x00000001d8cd7824 */ /* 0x000fc800078e02c2 */
[----:B0-----:R-:W-:-:S04]  /*e580*/  @P2 IMAD.HI.U32 R206, R205, R202, RZ ;  /* 0x000000cacdce2227 */ /* 0x001fc800078e00ff */
[----:B------:R-:W-:Y:S01]  /*e590*/  IMAD.MOV.U32 R202, RZ, RZ, R205 ;  /* 0x000000ffffca7224 */ /* 0x000fe200078e00cd */
[----:B-1----:R-:W-:Y:S01]  /*e5a0*/  @P2 SHF.R.U32.HI R202, RZ, R199, R206 ;  /* 0x000000c7ffca2219 */ /* 0x002fe200000116ce */
        /* <DEDUP_REMOVED lines=14> */
[----:B------:R-:W-:Y:S02]  /*e690*/  R2UR UR7, R199 ;  /* 0x00000000c70772ca */ /* 0x000fe400000e0000 */
[----:B------:R-:W-:Y:S01]  /*e6a0*/  R2UR UR6, R198 ;  /* 0x00000000c60672ca */ /* 0x000fe200000e0000 */
[----:B------:R-:W-:Y:S02]  /*e6b0*/  WARPGROUP.DEPBAR.LE gsb0, 0x0 ;  /* 0x00008000000079c5 */ /* 0x000fe40000010000 */
[----:B------:R-:W-:Y:S01]  /*e6c0*/  FMUL.FTZ R207, R152, UR39 ;  /* 0x0000002798cf7c20 */ /* 0x000fe20008410000 */
[----:B------:R-:W-:Y:S01]  /*e6d0*/  FMUL.FTZ R152, R153, UR39 ;  /* 0x0000002799987c20 */ /* 0x000fe20008410000 */
[----:B------:R-:W-:Y:S01]  /*e6e0*/  FMUL.FTZ R206, R161, UR39 ;  /* 0x00000027a1ce7c20 */ /* 0x000fe20008410000 */
[----:B------:R-:W0:Y:S01]  /*e6f0*/  SHFL.IDX PT, R153, R202, RZ, 0x1c1f ;  /* 0x001c1fffca997589 */ /* 0x000e2200000e0000 */
[----:B------:R-:W-:-:S02]  /*e700*/  IMAD.MOV.U32 R161, RZ, RZ, -0x40 ;  /* 0xffffffc0ffa17424 */ /* 0x000fc400078e00ff */
[----:B------:R-:W-:Y:S01]  /*e710*/  FMUL.FTZ R199, R156, UR39 ;  /* 0x000000279cc77c20 */ /* 0x000fe20008410000 */
[----:B------:R-:W1:Y:S01]  /*e720*/  MUFU.TANH R207, R207 ;  /* 0x000000cf00cf7308 */ /* 0x000e620000002400 */
[----:B------:R-:W-:Y:S01]  /*e730*/  FMUL.FTZ R157, R157, UR39 ;  /* 0x000000279d9d7c20 */ /* 0x000fe20008410000 */
[----:B------:R-:W-:Y:S02]  /*e740*/  IMAD R161, R195, R161, 0x1 ;  /* 0x00000001c3a17424 */ /* 0x000fe400078e02a1 */
[----:B------:R-:W-:Y:S01]  /*e750*/  FMUL.FTZ R156, R160, UR39 ;  /* 0x00000027a09c7c20 */ /* 0x000fe20008410000 */
[----:B------:R-:W-:Y:S01]  /*e760*/  FMUL.FTZ R205, R168, UR39 ;  /* 0x00000027a8cd7c20 */ /* 0x000fe20008410000 */
[----:B------:R-:W-:Y:S01]  /*e770*/  FMUL.FTZ R160, R164, UR39 ;  /* 0x00000027a4a07c20 */ /* 0x000fe20008410000 */
[----:B------:R-:W-:Y:S01]  /*e780*/  FMUL.FTZ R165, R165, UR39 ;  /* 0x00000027a5a57c20 */ /* 0x000fe20008410000 */
[----:B------:R-:W-:Y:S01]  /*e790*/  IADD3 R161, R211, R161, -R189 ;  /* 0x000000a1d3a17210 */ /* 0x000fe20007ffe8bd */
[----:B------:R-:W2:Y:S01]  /*e7a0*/  MUFU.TANH R152, R152 ;  /* 0x0000009800987308 */ /* 0x000ea20000002400 */
[----:B------:R-:W-:Y:S01]  /*e7b0*/  FMUL.FTZ R204, R169, UR39 ;  /* 0x00000027a9cc7c20 */ /* 0x000fe20008410000 */
[----:B------:R-:W-:Y:S01]  /*e7c0*/  FMUL.FTZ R208, R173, UR39 ;  /* 0x00000027add07c20 */ /* 0x000fe20008410000 */
[----:B------:R-:W-:Y:S01]  /*e7d0*/  FMUL.FTZ R172, R172, UR39 ;  /* 0x00000027acac7c20 */ /* 0x000fe20008410000 */
[----:B------:R-:W-:-:S02]  /*e7e0*/  IMAD.IADD R168, R161, 0x1, -R193 ;  /* 0x00000001a1a87824 */ /* 0x000fc400078e0ac1 */
[----:B------:R-:W-:Y:S01]  /*e7f0*/  FMUL.FTZ R158, R158, UR39 ;  /* 0x000000279e9e7c20 */ /* 0x000fe20008410000 */
[----:B------:R-:W-:Y:S01]  /*e800*/  FMUL.FTZ R176, R176, UR39 ;  /* 0x00000027b0b07c20 */ /* 0x000fe20008410000 */
[----:B------:R-:W-:Y:S01]  /*e810*/  FMUL.FTZ R180, R180, UR39 ;  /* 0x00000027b4b47c20 */ /* 0x000fe20008410000 */
[----:B------:R-:W3:Y:S01]  /*e820*/  MUFU.TANH R199, R199 ;  /* 0x000000c700c77308 */ /* 0x000ee20000002400 */
[----:B------:R-:W-:Y:S01]  /*e830*/  FMUL.FTZ R181, R181, UR39 ;  /* 0x00000027b5b57c20 */ /* 0x000fe20008410000 */
[----:B------:R-:W-:Y:S01]  /*e840*/  FMUL.FTZ R159, R159, UR39 ;  /* 0x000000279f9f7c20 */ /* 0x000fe20008410000 */
[----:B------:R-:W-:Y:S01]  /*e850*/  FMUL.FTZ R162, R162, UR39 ;  /* 0x00000027a2a27c20 */ /* 0x000fe20008410000 */
[----:B------:R-:W4:Y:S01]  /*e860*/  SHFL.IDX PT, R202, R202, 0x1, 0x1c1f ;  /* 0x003c1f00caca7f89 */ /* 0x000f2200000e0000 */
[----:B0-----:R-:W-:Y:S02]  /*e870*/  IMAD.IADD R169, R168, 0x1, R153 ;  /* 0x00000001a8a97824 */ /* 0x001fe400078e0299 */
[----:B------:R-:W-:Y:S01]  /*e880*/  FMUL.FTZ R171, R171, UR39 ;  /* 0x00000027abab7c20 */ /* 0x000fe20008410000 */
[----:B------:R-:W-:Y:S01]  /*e890*/  FMUL.FTZ R209, R182, UR39 ;  /* 0x00000027b6d17c20 */ /* 0x000fe20008410000 */
[----:B------:R-:W0:Y:S01]  /*e8a0*/  MUFU.TANH R157, R157 ;  /* 0x0000009d009d7308 */ /* 0x000e220000002400 */
[----:B------:R-:W-:Y:S01]  /*e8b0*/  FMUL.FTZ R227, R183, UR39 ;  /* 0x00000027b7e37c20 */ /* 0x000fe20008410000 */
[----:B------:R-:W-:-:S02]  /*e8c0*/  ISETP.GT.AND P5, PT, R169, RZ, PT ;  /* 0x000000ffa900720c */ /* 0x000fc40003fa4270 */
[----:B------:R-:W-:Y:S02]  /*e8d0*/  ISETP.GT.AND P6, PT, R169, 0x1, PT ;  /* 0x00000001a900780c */ /* 0x000fe40003fc4270 */
[----:B-1----:R-:W-:Y:S02]  /*e8e0*/  FSEL R153, R207, -INF , P5 ;  /* 0xff800000cf997808 */ /* 0x002fe40002800000 */
[----:B------:R-:W1:Y:S01]  /*e8f0*/  MUFU.TANH R156, R156 ;  /* 0x0000009c009c7308 */ /* 0x000e620000002400 */
[C---:B------:R-:W-:Y:S02]  /*e900*/  ISETP.GT.AND P3, PT, R169.reuse, 0x8, PT ;  /* 0x00000008a900780c */ /* 0x040fe40003f64270 */
[C---:B------:R-:W-:Y:S02]  /*e910*/  ISETP.GT.AND P4, PT, R169.reuse, 0x9, PT ;  /* 0x00000009a900780c */ /* 0x040fe40003f84270 */
[C---:B------:R-:W-:Y:S02]  /*e920*/  ISETP.GT.AND P5, PT, R169.reuse, 0x10, PT ;  /* 0x00000010a900780c */ /* 0x040fe40003fa4270 */
[----:B--2---:R-:W-:Y:S01]  /*e930*/  FSEL R152, R152, -INF , P6 ;  /* 0xff80000098987808 */ /* 0x004fe20003000000 */
[----:B------:R-:W2:Y:S01]  /*e940*/  MUFU.TANH R206, R206 ;  /* 0x000000ce00ce7308 */ /* 0x000ea20000002400 */
[----:B------:R-:W-:-:S02]  /*e950*/  ISETP.GT.AND P6, PT, R169, 0x11, PT ;  /* 0x00000011a900780c */ /* 0x000fc40003fc4270 */
[----:B---3--:R-:W-:Y:S01]  /*e960*/  FSEL R161, R199, -INF , P3 ;  /* 0xff800000c7a17808 */ /* 0x008fe20001800000 */
[----:B------:R-:W-:Y:S01]  /*e970*/  FMUL.FTZ R199, R154, UR39 ;  /* 0x000000279ac77c20 */ /* 0x000fe20008410000 */
[----:B0-----:R-:W-:Y:S01]  /*e980*/  FSEL R157, R157, -INF , P4 ;  /* 0xff8000009d9d7808 */ /* 0x001fe20002000000 */
[----:B----4-:R-:W-:Y:S01]  /*e990*/  IMAD.IADD R168, R168, 0x1, R202 ;  /* 0x00000001a8a87824 */ /* 0x010fe200078e02ca */
[C---:B------:R-:W-:Y:S01]  /*e9a0*/  ISETP.GT.AND P3, PT, R169.reuse, 0x18, PT ;  /* 0x00000018a900780c */ /* 0x040fe20003f64270 */
[----:B------:R-:W0:Y:S01]  /*e9b0*/  MUFU.TANH R160, R160 ;  /* 0x000000a000a07308 */ /* 0x000e220000002400 */
[C---:B------:R-:W-:Y:S02]  /*e9c0*/  ISETP.GT.AND P4, PT, R169.reuse, 0x19, PT ;  /* 0x00000019a900780c */ /* 0x040fe40003f84270 */
[----:B-1----:R-:W-:Y:S02]  /*e9d0*/  FSEL R164, R156, -INF , P5 ;  /* 0xff8000009ca47808 */ /* 0x002fe40002800000 */
[----:B------:R-:W-:-:S03]  /*e9e0*/  ISETP.GT.AND P5, PT, R169, 0x20, PT ;  /* 0x00000020a900780c */ /* 0x000fc60003fa4270 */
[----:B------:R-:W-:Y:S01]  /*e9f0*/  MUFU.TANH R165, R165 ;  /* 0x000000a500a57308 */ /* 0x000fe20000002400 */
[----:B--2---:R-:W-:Y:S02]  /*ea00*/  FSEL R156, R206, -INF , P6 ;  /* 0xff800000ce9c7808 */ /* 0x004fe40003000000 */
[----:B------:R-:W-:-:S05]  /*ea10*/  ISETP.GT.AND P6, PT, R169, 0x21, PT ;  /* 0x00000021a900780c */ /* 0x000fca0003fc4270 */
[----:B------:R-:W1:Y:S01]  /*ea20*/  MUFU.TANH R204, R204 ;  /* 0x000000cc00cc7308 */ /* 0x000e620000002400 */
[----:B0-----:R-:W-:Y:S02]  /*ea30*/  FSEL R160, R160, -INF , P3 ;  /* 0xff800000a0a07808 */ /* 0x001fe40001800000 */
[----:B------:R-:W-:-:S05]  /*ea40*/  ISETP.GT.AND P3, PT, R169, 0x28, PT ;  /* 0x00000028a900780c */ /* 0x000fca0003f64270 */
[----:B------:R-:W0:Y:S08]  /*ea50*/  MUFU.TANH R205, R205 ;  /* 0x000000cd00cd7308 */ /* 0x000e300000002400 */
[----:B------:R2:W3:Y:S01]  /*ea60*/  MUFU.TANH R207, R172 ;  /* 0x000000ac00cf7308 */ /* 0x0004e20000002400 */
[----:B-1----:R-:W-:Y:S01]  /*ea70*/  FSEL R154, R204, -INF , P6 ;  /* 0xff800000cc9a7808 */ /* 0x002fe20003000000 */
[----:B------:R-:W-:Y:S01]  /*ea80*/  FMUL.FTZ R204, R155, UR39 ;  /* 0x000000279bcc7c20 */ /* 0x000fe20008410000 */
[----:B------:R-:W-:-:S05]  /*ea90*/  ISETP.GT.AND P6, PT, R169, 0x31, PT ;  /* 0x00000031a900780c */ /* 0x000fca0003fc4270 */
[----:B------:R-:W1:Y:S01]  /*eaa0*/  MUFU.TANH R208, R208 ;  /* 0x000000d000d07308 */ /* 0x000e620000002400 */
[----:B--2---:R-:W-:Y:S02]  /*eab0*/  FSEL R172, R165, -INF , P4 ;  /* 0xff800000a5ac7808 */ /* 0x004fe40002000000 */
[----:B------:R-:W-:Y:S02]  /*eac0*/  ISETP.GT.AND P4, PT, R169, 0x29, PT ;  /* 0x00000029a900780c */ /* 0x000fe40003f84270 */
[----:B0-----:R-:W-:Y:S02]  /*ead0*/  FSEL R165, R205, -INF , P5 ;  /* 0xff800000cda57808 */ /* 0x001fe40002800000 */
[----:B------:R-:W-:Y:S01]  /*eae0*/  ISETP.GT.AND P5, PT, R169, 0x30, PT ;  /* 0x00000030a900780c */ /* 0x000fe20003fa4270 */
[----:B------:R-:W-:Y:S01]  /*eaf0*/  MUFU.TANH R181, R181 ;  /* 0x000000b500b57308 */ /* 0x000fe20000002400 */
[----:B---3--:R-:W-:Y:S01]  /*eb00*/  FSEL R173, R207, -INF , P3 ;  /* 0xff800000cfad7808 */ /* 0x008fe20001800000 */
[----:B------:R-:W-:Y:S01]  /*eb10*/  FMUL.FTZ R207, R174, UR39 ;  /* 0x00000027aecf7c20 */ /* 0x000fe20008410000 */
[----:B------:R-:W-:-:S05]  /*eb20*/  ISETP.GT.AND P3, PT, R169, 0x38, PT ;  /* 0x00000038a900780c */ /* 0x000fca0003f64270 */
[----:B------:R-:W-:Y:S01]  /*eb30*/  MUFU.TANH R199, R199 ;  /* 0x000000c700c77308 */ /* 0x000fe20000002400 */
[----:B-1----:R-:W-:Y:S02]  /*eb40*/  FSEL R155, R208, -INF , P4 ;  /* 0xff800000d09b7808 */ /* 0x002fe40002000000 */
[----:B------:R-:W-:-:S05]  /*eb50*/  ISETP.GT.AND P4, PT, R169, 0x39, PT ;  /* 0x00000039a900780c */ /* 0x000fca0003f84270 */
[----:B------:R0:W-:Y:S08]  /*eb60*/  MUFU.TANH R169, R204 ;  /* 0x000000cc00a97308 */ /* 0x0001f00000002400 */
[----:B------:R-:W-:Y:S01]  /*eb70*/  MUFU.TANH R171, R171 ;  /* 0x000000ab00ab7308 */ /* 0x000fe20000002400 */
[----:B0-----:R-:W-:-:S04]  /*eb80*/  FMNMX.FTZ R204, R153, R197, !PT ;  /* 0x000000c599cc7209 */ /* 0x001fc80007810000 */
[----:B------:R-:W-:-:S03]  /*eb90*/  FMNMX.FTZ R205, R152, R204, !PT ;  /* 0x000000cc98cd7209 */ /* 0x000fc60007810000 */
[----:B------:R0:W-:Y:S01]  /*eba0*/  MUFU.TANH R204, R158 ;  /* 0x0000009e00cc7308 */ /* 0x0001e20000002400 */
[----:B------:R-:W-:-:S07]  /*ebb0*/  FMNMX.FTZ R205, R161, R205, !PT ;  /* 0x000000cda1cd7209 */ /* 0x000fce0007810000 */
[----:B------:R-:W-:Y:S01]  /*ebc0*/  MUFU.TANH R207, R207 ;  /* 0x000000cf00cf7308 */ /* 0x000fe20000002400 */
[----:B0-----:R-:W-:-:S04]  /*ebd0*/  FMNMX.FTZ R158, R157, R205, !PT ;  /* 0x000000cd9d9e7209 */ /* 0x001fc80007810000 */
[----:B------:R-:W-:-:S03]  /*ebe0*/  FMNMX.FTZ R158, R164, R158, !PT ;  /* 0x0000009ea49e7209 */ /* 0x000fc60007810000 */
[----:B------:R0:W1:Y:S01]  /*ebf0*/  MUFU.TANH R205, R176 ;  /* 0x000000b000cd7308 */ /* 0x0000620000002400 */
[----:B------:R-:W-:-:S04]  /*ec00*/  FMNMX.FTZ R158, R156, R158, !PT ;  /* 0x0000009e9c9e7209 */ /* 0x000fc80007810000 */
[----:B------:R-:W-:-:S03]  /*ec10*/  FMNMX.FTZ R158, R160, R158, !PT ;  /* 0x0000009ea09e7209 */ /* 0x000fc60007810000 */
[----:B------:R-:W-:Y:S01]  /*ec20*/  MUFU.TANH R209, R209 ;  /* 0x000000d100d17308 */ /* 0x000fe20000002400 */
[----:B0-----:R-:W-:Y:S01]  /*ec30*/  FMUL.FTZ R176, R177, UR39 ;  /* 0x00000027b1b07c20 */ /* 0x001fe20008410000 */
[----:B------:R-:W-:-:S04]  /*ec40*/  FMNMX.FTZ R177, R172, R158, !PT ;  /* 0x0000009eacb17209 */ /* 0x000fc80007810000 */
[----:B------:R-:W-:Y:S02]  /*ec50*/  FMNMX.FTZ R177, R165, R177, !PT ;  /* 0x000000b1a5b17209 */ /* 0x000fe40007810000 */
[----:B------:R-:W0:Y:S02]  /*ec60*/  MUFU.TANH R176, R176 ;  /* 0x000000b000b07308 */ /* 0x000e240000002400 */
[----:B------:R-:W-:-:S06]  /*ec70*/  FMNMX.FTZ R177, R154, R177, !PT ;  /* 0x000000b19ab17209 */ /* 0x000fcc0007810000 */
[----:B------:R2:W3:Y:S08]  /*ec80*/  MUFU.TANH R158, R180 ;  /* 0x000000b4009e7308 */ /* 0x0004f00000002400 */
[----:B------:R-:W-:Y:S01]  /*ec90*/  MUFU.TANH R227, R227 ;  /* 0x000000e300e37308 */ /* 0x000fe20000002400 */
[----:B--2---:R-:W-:Y:S02]  /*eca0*/  FMNMX.FTZ R180, R173, R177, !PT ;  /* 0x000000b1adb47209 */ /* 0x004fe40007810000 */
[----:B-1----:R-:W-:-:S02]  /*ecb0*/  FSEL R177, R205, -INF , P5 ;  /* 0xff800000cdb17808 */ /* 0x002fc40002800000 */
[----:B------:R-:W-:Y:S02]  /*ecc0*/  FMNMX.FTZ R180, R155, R180, !PT ;  /* 0x000000b49bb47209 */ /* 0x000fe40007810000 */
[----:B0-----:R-:W-:Y:S01]  /*ecd0*/  FSEL R176, R176, -INF , P6 ;  /* 0xff800000b0b07808 */ /* 0x001fe20003000000 */
[----:B------:R0:W1:Y:S01]  /*ece0*/  MUFU.TANH R205, R159 ;  /* 0x0000009f00cd7308 */ /* 0x0000620000002400 */
[----:B------:R-:W-:Y:S02]  /*ecf0*/  FMNMX.FTZ R180, R177, R180, !PT ;  /* 0x000000b4b1b47209 */ /* 0x000fe40007810000 */
[----:B---3--:R-:W-:Y:S02]  /*ed00*/  FSEL R158, R158, -INF , P3 ;  /* 0xff8000009e9e7808 */ /* 0x008fe40001800000 */
[----:B------:R-:W-:Y:S02]  /*ed10*/  FMNMX.FTZ R206, R176, R180, !PT ;  /* 0x000000b4b0ce7209 */ /* 0x000fe40007810000 */
[C---:B------:R-:W-:Y:S01]  /*ed20*/  ISETP.GT.AND P5, PT, R168.reuse, 0x1, PT ;  /* 0x00000001a800780c */ /* 0x040fe20003fa4270 */
[----:B------:R2:W-:Y:S01]  /*ed30*/  MUFU.TANH R180, R162 ;  /* 0x000000a200b47308 */ /* 0x0005e20000002400 */
[----:B0-----:R-:W-:Y:S01]  /*ed40*/  FSEL R159, R181, -INF , P4 ;  /* 0xff800000b59f7808 */ /* 0x001fe20002000000 */
[----:B------:R-:W-:Y:S01]  /*ed50*/  FMUL.FTZ R181, R163, UR39 ;  /* 0x00000027a3b57c20 */ /* 0x000fe20008410000 */
[----:B------:R-:W-:-:S02]  /*ed60*/  ISETP.GT.AND P4, PT, R168, RZ, PT ;  /* 0x000000ffa800720c */ /* 0x000fc40003f84270 */
[C---:B------:R-:W-:Y:S02]  /*ed70*/  ISETP.GT.AND P6, PT, R168.reuse, 0x8, PT ;  /* 0x00000008a800780c */ /* 0x040fe40003fc4270 */
[----:B------:R-:W-:Y:S01]  /*ed80*/  ISETP.GT.AND P3, PT, R168, 0x9, PT ;  /* 0x00000009a800780c */ /* 0x000fe20003f64270 */
[----:B------:R-:W-:Y:S01]  /*ed90*/  MUFU.TANH R181, R181 ;  /* 0x000000b500b57308 */ /* 0x000fe20000002400 */
[----:B--2---:R-:W-:Y:S01]  /*eda0*/  FMNMX.FTZ R162, R158, R206, !PT ;  /* 0x000000ce9ea27209 */ /* 0x004fe20007810000 */
[----:B------:R-:W-:Y:S01]  /*edb0*/  FMUL.FTZ R206, R166, UR39 ;  /* 0x00000027a6ce7c20 */ /* 0x000fe20008410000 */
[----:B------:R-:W-:Y:S01]  /*edc0*/  FMUL.FTZ R166, R167, UR39 ;  /* 0x00000027a7a67c20 */ /* 0x000fe20008410000 */
[----:B------:R-:W-:Y:S01]  /*edd0*/  FMUL.FTZ R167, R170, UR39 ;  /* 0x00000027aaa77c20 */ /* 0x000fe20008410000 */
[----:B------:R-:W-:Y:S02]  /*ede0*/  FMNMX.FTZ R162, R159, R162, !PT ;  /* 0x000000a29fa27209 */ /* 0x000fe40007810000 */
[----:B------:R-:W-:Y:S01]  /*edf0*/  FSEL R202, R204, -INF , P6 ;  /* 0xff800000ccca7808 */ /* 0x000fe20003000000 */
[----:B------:R-:W-:Y:S01]  /*ee00*/  MUFU.TANH R206, R206 ;  /* 0x000000ce00ce7308 */ /* 0x000fe20000002400 */
[----:B-1----:R-:W-:Y:S01]  /*ee10*/  FSEL R205, R205, -INF , P3 ;  /* 0xff800000cdcd7808 */ /* 0x002fe20001800000 */
[----:B------:R-:W0:Y:S01]  /*ee20*/  SHFL.BFLY PT, R163, R162, 0x2, 0x1f ;  /* 0x0c401f00a2a37f89 */ /* 0x000e2200000e0000 */
[----:B------:R-:W-:-:S02]  /*ee30*/  ISETP.GT.AND P6, PT, R168, 0x18, PT ;  /* 0x00000018a800780c */ /* 0x000fc40003fc4270 */
[----:B------:R-:W-:-:S03]  /*ee40*/  ISETP.GT.AND P3, PT, R168, 0x19, PT ;  /* 0x00000019a800780c */ /* 0x000fc60003f64270 */
[----:B------:R-:W1:Y:S08]  /*ee50*/  MUFU.TANH R166, R166 ;  /* 0x000000a600a67308 */ /* 0x000e700000002400 */
[----:B------:R-:W2:Y:S01]  /*ee60*/  MUFU.TANH R167, R167 ;  /* 0x000000a700a77308 */ /* 0x000ea20000002400 */
[----:B-1----:R-:W-:Y:S02]  /*ee70*/  FSEL R166, R166, -INF , P3 ;  /* 0xff800000a6a67808 */ /* 0x002fe40001800000 */
[----:B0-----:R-:W-:-:S02]  /*ee80*/  FMNMX.FTZ R170, R162, R163, !PT ;  /* 0x000000a3a2aa7209 */ /* 0x001fc40007810000 */
[----:B------:R-:W-:Y:S01]  /*ee90*/  FSEL R163, R169, -INF , P5 ;  /* 0xff800000a9a37808 */ /* 0x000fe20002800000 */
[----:B------:R-:W-:Y:S01]  /*eea0*/  FMUL.FTZ R169, R175, UR39 ;  /* 0x00000027afa97c20 */ /* 0x000fe20008410000 */
[----:B------:R-:W-:Y:S01]  /*eeb0*/  FSEL R162, R199, -INF , P4 ;  /* 0xff800000c7a27808 */ /* 0x000fe20002000000 */
[----:B------:R-:W0:Y:S01]  /*eec0*/  SHFL.BFLY PT, R174, R170, 0x1, 0x1f ;  /* 0x0c201f00aaae7f89 */ /* 0x000e2200000e0000 */
[----:B------:R-:W-:Y:S01]  /*eed0*/  ISETP.GT.AND P5, PT, R168, 0x11, PT ;  /* 0x00000011a800780c */ /* 0x000fe20003fa4270 */
[----:B------:R-:W-:Y:S01]  /*eee0*/  FMUL.FTZ R175, R178, UR39 ;  /* 0x00000027b2af7c20 */ /* 0x000fe20008410000 */
[----:B------:R-:W-:Y:S01]  /*eef0*/  ISETP.GT.AND P4, PT, R168, 0x10, PT ;  /* 0x00000010a800780c */ /* 0x000fe20003f84270 */
[----:B------:R-:W1:Y:S01]  /*ef00*/  MUFU.TANH R169, R169 ;  /* 0x000000a900a97308 */ /* 0x000e620000002400 */
[----:B------:R-:W-:Y:S02]  /*ef10*/  FSEL R204, R181, -INF , P5 ;  /* 0xff800000b5cc7808 */ /* 0x000fe40002800000 */
[----:B------:R-:W-:-:S02]  /*ef20*/  FSEL R199, R180, -INF , P4 ;  /* 0xff800000b4c77808 */ /* 0x000fc40002000000 */
[----:B------:R-:W-:Y:S02]  /*ef30*/  FSEL R181, R206, -INF , P6 ;  /* 0xff800000ceb57808 */ /* 0x000fe40003000000 */
[C---:B------:R-:W-:Y:S01]  /*ef40*/  ISETP.GT.AND P4, PT, R168.reuse, 0x20, PT ;  /* 0x00000020a800780c */ /* 0x040fe20003f84270 */
[----:B------:R-:W3:Y:S01]  /*ef50*/  MUFU.TANH R175, R175 ;  /* 0x000000af00af7308 */ /* 0x000ee20000002400 */
[C---:B------:R-:W-:Y:S02]  /*ef60*/  ISETP.GT.AND P5, PT, R168.reuse, 0x21, PT ;  /* 0x00000021a800780c */ /* 0x040fe40003fa4270 */
[C---:B------:R-:W-:Y:S02]  /*ef70*/  ISETP.GT.AND P6, PT, R168.reuse, 0x28, PT ;  /* 0x00000028a800780c */ /* 0x040fe40003fc4270 */
[----:B------:R-:W-:Y:S02]  /*ef80*/  ISETP.GT.AND P3, PT, R168, 0x29, PT ;  /* 0x00000029a800780c */ /* 0x000fe40003f64270 */
[----:B--2---:R-:W-:-:S02]  /*ef90*/  FSEL R167, R167, -INF , P4 ;  /* 0xff800000a7a77808 */ /* 0x004fc40002000000 */
[----:B------:R-:W-:Y:S01]  /*efa0*/  FSEL R180, R171, -INF , P5 ;  /* 0xff800000abb47808 */ /* 0x000fe20002800000 */
[----:B------:R-:W-:Y:S01]  /*efb0*/  FMUL.FTZ R171, R179, UR39 ;  /* 0x00000027b3ab7c20 */ /* 0x000fe20008410000 */
[----:B------:R-:W-:Y:S02]  /*efc0*/  FSEL R207, R207, -INF , P6 ;  /* 0xff800000cfcf7808 */ /* 0x000fe40003000000 */
[----:B-1----:R-:W-:Y:S02]  /*efd0*/  FSEL R206, R169, -INF , P3 ;  /* 0xff800000a9ce7808 */ /* 0x002fe40001800000 */
[C---:B------:R-:W-:Y:S01]  /*efe0*/  ISETP.GT.AND P4, PT, R168.reuse, 0x30, PT ;  /* 0x00000030a800780c */ /* 0x040fe20003f84270 */
[----:B------:R-:W1:Y:S01]  /*eff0*/  MUFU.TANH R171, R171 ;  /* 0x000000ab00ab7308 */ /* 0x000e620000002400 */
[C---:B------:R-:W-:Y:S02]  /*f000*/  ISETP.GT.AND P5, PT, R168.reuse, 0x31, PT ;  /* 0x00000031a800780c */ /* 0x040fe40003fa4270 */
[----:B------:R-:W-:-:S02]  /*f010*/  ISETP.GT.AND P6, PT, R168, 0x38, PT ;  /* 0x00000038a800780c */ /* 0x000fc40003fc4270 */
[----:B------:R-:W-:Y:S02]  /*f020*/  ISETP.GT.AND P3, PT, R168, 0x39, PT ;  /* 0x00000039a800780c */ /* 0x000fe40003f64270 */
[----:B------:R-:W-:Y:S02]  /*f030*/  FMNMX.FTZ R168, R162, R201, !PT ;  /* 0x000000c9a2a87209 */ /* 0x000fe40007810000 */
[----:B---3--:R-:W-:Y:S02]  /*f040*/  FSEL R182, R175, -INF , P4 ;  /* 0xff800000afb67808 */ /* 0x008fe40002000000 */
[----:B------:R-:W-:Y:S02]  /*f050*/  FMNMX.FTZ R168, R163, R168, !PT ;  /* 0x000000a8a3a87209 */ /* 0x000fe40007810000 */
[----:B------:R-:W-:Y:S02]  /*f060*/  FSEL R209, R209, -INF , P6 ;  /* 0xff800000d1d17808 */ /* 0x000fe40003000000 */
[----:B------:R-:W-:-:S02]  /*f070*/  FMNMX.FTZ R168, R202, R168, !PT ;  /* 0x000000a8caa87209 */ /* 0x000fc40007810000 */
[----:B-1----:R-:W-:Y:S02]  /*f080*/  FSEL R183, R171, -INF , P5 ;  /* 0xff800000abb77808 */ /* 0x002fe40002800000 */
[----:B------:R-:W-:Y:S02]  /*f090*/  FMNMX.FTZ R169, R205, R168, !PT ;  /* 0x000000a8cda97209 */ /* 0x000fe40007810000 */
[----:B0-----:R-:W-:Y:S02]  /*f0a0*/  FMNMX.FTZ R168, R170, R174, !PT ;  /* 0x000000aeaaa87209 */ /* 0x001fe40007810000 */
[----:B------:R-:W-:Y:S01]  /*f0b0*/  FMNMX.FTZ R170, R199, R169, !PT ;  /* 0x000000a9c7aa7209 */ /* 0x000fe20007810000 */
[----:B------:R-:W-:Y:S01]  /*f0c0*/  IMAD.U32 R169, RZ, RZ, UR37 ;  /* 0x00000025ffa97e24 */ /* 0x000fe2000f8e00ff */
[----:B------:R-:W-:Y:S02]  /*f0d0*/  FSETP.NEU.FTZ.AND P4, PT, R168, -INF , PT ;  /* 0xff800000a800780b */ /* 0x000fe40003f9d000 */
[----:B------:R-:W-:Y:S01]  /*f0e0*/  FMNMX.FTZ R170, R204, R170, !PT ;  /* 0x000000aaccaa7209 */ /* 0x000fe20007810000 */
[----:B------:R-:W-:Y:S01]  /*f0f0*/  FMUL.FTZ R178, R168, R169 ;  /* 0x000000a9a8b27220 */ /* 0x000fe20000410000 */
[----:B------:R-:W-:-:S02]  /*f100*/  FSEL R227, R227, -INF , P3 ;  /* 0xff800000e3e37808 */ /* 0x000fc40001800000 */
[----:B------:R-:W-:Y:S02]  /*f110*/  FMNMX.FTZ R170, R181, R170, !PT ;  /* 0x000000aab5aa7209 */ /* 0x000fe40007810000 */
[----:B------:R-:W-:Y:S02]  /*f120*/  FSEL R178, R178, RZ, P4 ;  /* 0x000000ffb2b27208 */ /* 0x000fe40002000000 */
[----:B------:R-:W-:-:S03]  /*f130*/  FMNMX.FTZ R170, R166, R170, !PT ;  /* 0x000000aaa6aa7209 */ /* 0x000fc60007810000 */
[-CC-:B------:R-:W-:Y:S01]  /*f140*/  FFMA.FTZ R208, R157, R169.reuse, -R178.reuse ;  /* 0x000000a99dd07223 */ /* 0x180fe200000108b2 */
[----:B------:R-:W-:Y:S01]  /*f150*/  FMNMX.FTZ R170, R167, R170, !PT ;  /* 0x000000aaa7aa7209 */ /* 0x000fe20007810000 */
[-CC-:B------:R-:W-:Y:S01]  /*f160*/  FFMA.FTZ R157, R164, R169.reuse, -R178.reuse ;  /* 0x000000a9a49d7223 */ /* 0x180fe200000108b2 */
[-CC-:B------:R-:W-:Y:S01]  /*f170*/  FFMA.FTZ R174, R154, R169.reuse, -R178.reuse ;  /* 0x000000a99aae7223 */ /* 0x180fe200000108b2 */
[-CC-:B------:R-:W-:Y:S01]  /*f180*/  FFMA.FTZ R179, R159, R169.reuse, -R178.reuse ;  /* 0x000000a99fb37223 */ /* 0x180fe200000108b2 */
[----:B------:R-:W-:Y:S01]  /*f190*/  FMNMX.FTZ R170, R180, R170, !PT ;  /* 0x000000aab4aa7209 */ /* 0x000fe20007810000 */
[-CC-:B------:R-:W-:Y:S01]  /*f1a0*/  FFMA.FTZ R171, R172, R169.reuse, -R178.reuse ;  /* 0x000000a9acab7223 */ /* 0x180fe200000108b2 */
[-CC-:B------:R-:W-:Y:S01]  /*f1b0*/  FFMA.FTZ R175, R155, R169.reuse, -R178.reuse ;  /* 0x000000a99baf7223 */ /* 0x180fe200000108b2 */
[-CC-:B------:R-:W-:Y:S01]  /*f1c0*/  FFMA.FTZ R172, R165, R169.reuse, -R178.reuse ;  /* 0x000000a9a5ac7223 */ /* 0x180fe200000108b2 */
[----:B------:R-:W-:Y:S01]  /*f1d0*/  FMNMX.FTZ R170, R207, R170, !PT ;  /* 0x000000aacfaa7209 */ /* 0x000fe20007810000 */
[-CC-:B------:R-:W-:Y:S01]  /*f1e0*/  FFMA.FTZ R153, R153, R169.reuse, -R178.reuse ;  /* 0x000000a999997223 */ /* 0x180fe200000108b2 */
[----:B------:R-:W-:Y:S01]  /*f1f0*/  FSEL R165, R168, RZ, P4 ;  /* 0x000000ffa8a57208 */ /* 0x000fe20002000000 */
[-CC-:B------:R-:W-:Y:S01]  /*f200*/  FFMA.FTZ R152, R152, R169.reuse, -R178.reuse ;  /* 0x000000a998987223 */ /* 0x180fe200000108b2 */
[----:B------:R-:W-:Y:S01]  /*f210*/  FMNMX.FTZ R170, R206, R170, !PT ;  /* 0x000000aaceaa7209 */ /* 0x000fe20007810000 */
[-CC-:B------:R-:W-:Y:S01]  /*f220*/  FFMA.FTZ R161, R161, R169.reuse, -R178.reuse ;  /* 0x000000a9a1a17223 */ /* 0x180fe200000108b2 */
[-CC-:B------:R-:W-:Y:S01]  /*f230*/  FFMA.FTZ R158, R158, R169.reuse, -R178.reuse ;  /* 0x000000a99e9e7223 */ /* 0x180fe200000108b2 */
[----:B------:R-:W-:Y:S01]  /*f240*/  FADD.FTZ R165, -R165, R197 ;  /* 0x000000c5a5a57221 */ /* 0x000fe20000010100 */
[----:B------:R-:W-:Y:S01]  /*f250*/  FMNMX.FTZ R170, R182, R170, !PT ;  /* 0x000000aab6aa7209 */ /* 0x000fe20007810000 */
[----:B------:R-:W-:Y:S01]  /*f260*/  MUFU.EX2 R153, R153 ;  /* 0x0000009900997308 */ /* 0x000fe20000000800 */
[-CC-:B------:R-:W-:Y:S01]  /*f270*/  FFMA.FTZ R156, R156, R169.reuse, -R178.reuse ;  /* 0x000000a99c9c7223 */ /* 0x180fe200000108b2 */
[-C--:B------:R-:W-:Y:S01]  /*f280*/  FMUL.FTZ R165, R165, R169.reuse ;  /* 0x000000a9a5a57220 */ /* 0x080fe20000410000 */
[----:B------:R-:W-:Y:S01]  /*f290*/  FMNMX.FTZ R170, R183, R170, !PT ;  /* 0x000000aab7aa7209 */ /* 0x000fe20007810000 */
[-CC-:B------:R-:W-:Y:S01]  /*f2a0*/  FFMA.FTZ R160, R160, R169.reuse, -R178.reuse ;  /* 0x000000a9a0a07223 */ /* 0x180fe200000108b2 */
[-CC-:B------:R-:W-:Y:S01]  /*f2b0*/  FFMA.FTZ R173, R173, R169.reuse, -R178.reuse ;  /* 0x000000a9adad7223 */ /* 0x180fe200000108b2 */
[-CC-:B------:R-:W-:Y:S01]  /*f2c0*/  FFMA.FTZ R177, R177, R169.reuse, -R178.reuse ;  /* 0x000000a9b1b17223 */ /* 0x180fe200000108b2 */
[----:B------:R-:W-:Y:S01]  /*f2d0*/  FMNMX.FTZ R170, R209, R170, !PT ;  /* 0x000000aad1aa7209 */ /* 0x000fe20007810000 */
[----:B------:R-:W0:Y:S01]  /*f2e0*/  MUFU.EX2 R165, R165 ;  /* 0x000000a500a57308 */ /* 0x000e220000000800 */
[----:B------:R-:W-:-:S02]  /*f2f0*/  FFMA.FTZ R176, R176, R169, -R178 ;  /* 0x000000a9b0b07223 */ /* 0x000fc400000108b2 */
[----:B------:R-:W-:-:S05]  /*f300*/  FMNMX.FTZ R170, R227, R170, !PT ;  /* 0x000000aae3aa7209 */ /* 0x000fca0007810000 */
[----:B------:R-:W1:Y:S01]  /*f310*/  SHFL.BFLY PT, R164, R170, 0x2, 0x1f ;  /* 0x0c401f00aaa47f89 */ /* 0x000e6200000e0000 */
[----:B------:R-:W-:Y:S08]  /*f320*/  MUFU.EX2 R152, R152 ;  /* 0x0000009800987308 */ /* 0x000ff00000000800 */
[----:B------:R-:W-:Y:S01]  /*f330*/  MUFU.EX2 R161, R161 ;  /* 0x000000a100a17308 */ /* 0x000fe20000000800 */
        /* <DEDUP_REMOVED lines=14> */
[----:B-1----:R-:W-:Y:S01]  /*f420*/  FMNMX.FTZ R170, R170, R164, !PT ;  /* 0x000000a4aaaa7209 */ /* 0x002fe20007810000 */
[----:B------:R0:W-:Y:S01]  /*f430*/  MUFU.EX2 R178, R158 ;  /* 0x0000009e00b27308 */ /* 0x0001e20000000800 */
[-C--:B------:R-:W-:Y:S01]  /*f440*/  FMUL.FTZ R49, R49, R165.reuse ;  /* 0x000000a531317220 */ /* 0x080fe20000410000 */
[-C--:B------:R-:W-:Y:S01]  /*f450*/  FMUL.FTZ R52, R52, R165.reuse ;  /* 0x000000a534347220 */ /* 0x080fe20000410000 */
[-C--:B------:R-:W-:Y:S01]  /*f460*/  FMUL.FTZ R53, R53, R165.reuse ;  /* 0x000000a535357220 */ /* 0x080fe20000410000 */
[----:B------:R-:W1:Y:S01]  /*f470*/  SHFL.BFLY PT, R154, R170, 0x1, 0x1f ;  /* 0x0c201f00aa9a7f89 */ /* 0x000e6200000e0000 */
        /* <DEDUP_REMOVED lines=23> */
[----:B-1----:R-:W-:Y:S01]  /*f5f0*/  FMNMX.FTZ R170, R170, R154, !PT ;  /* 0x0000009aaaaa7209 */ /* 0x002fe20007810000 */
[-C--:B------:R-:W-:Y:S01]  /*f600*/  FMUL.FTZ R96, R96, R165.reuse ;  /* 0x000000a560607220 */ /* 0x080fe20000410000 */
[-C--:B------:R-:W-:Y:S01]  /*f610*/  FMUL.FTZ R97, R97, R165.reuse ;  /* 0x000000a561617220 */ /* 0x080fe20000410000 */
[----:B------:R-:W-:Y:S01]  /*f620*/  FMUL.FTZ R100, R100, R165 ;  /* 0x000000a564647220 */ /* 0x000fe20000410000 */
[C---:B------:R-:W-:Y:S01]  /*f630*/  FSETP.NEU.FTZ.AND P3, PT, R170.reuse, -INF , PT ;  /* 0xff800000aa00780b */ /* 0x040fe20003f7d000 */
[----:B------:R-:W-:Y:S01]  /*f640*/  FMUL.FTZ R159, R170, R169 ;  /* 0x000000a9aa9f7220 */ /* 0x000fe20000410000 */
[----:B------:R-:W-:Y:S01]  /*f650*/  MUFU.EX2 R171, R171 ;  /* 0x000000ab00ab7308 */ /* 0x000fe20000000800 */
[-C--:B------:R-:W-:Y:S01]  /*f660*/  FMUL.FTZ R101, R101, R165.reuse ;  /* 0x000000a565657220 */ /* 0x080fe20000410000 */
[-C--:B------:R-:W-:Y:S01]  /*f670*/  FMUL.FTZ R104, R104, R165.reuse ;  /* 0x000000a568687220 */ /* 0x080fe20000410000 */
[-C--:B------:R-:W-:Y:S01]  /*f680*/  FMUL.FTZ R105, R105, R165.reuse ;  /* 0x000000a569697220 */ /* 0x080fe20000410000 */
[----:B------:R-:W-:Y:S01]  /*f690*/  FSEL R159, R159, RZ, P3 ;  /* 0x000000ff9f9f7208 */ /* 0x000fe20001800000 */
[-C--:B------:R-:W-:Y:S01]  /*f6a0*/  FMUL.FTZ R108, R108, R165.reuse ;  /* 0x000000a56c6c7220 */ /* 0x080fe20000410000 */
[-C--:B------:R-:W-:Y:S01]  /*f6b0*/  FMUL.FTZ R109, R109, R165.reuse ;  /* 0x000000a56d6d7220 */ /* 0x080fe20000410000 */
[----:B------:R-:W-:Y:S01]  /*f6c0*/  FMUL.FTZ R112, R112, R165 ;  /* 0x000000a570707220 */ /* 0x000fe20000410000 */
[----:B------:R-:W-:Y:S01]  /*f6d0*/  MUFU.EX2 R172, R172 ;  /* 0x000000ac00ac7308 */ /* 0x000fe20000000800 */
[-CC-:B------:R-:W-:Y:S01]  /*f6e0*/  FFMA.FTZ R155, R202, R169.reuse, -R159.reuse ;  /* 0x000000a9ca9b7223 */ /* 0x180fe2000001089f */
[-CC-:B------:R-:W-:Y:S01]  /*f6f0*/  FFMA.FTZ R202, R166, R169.reuse, -R159.reuse ;  /* 0x000000a9a6ca7223 */ /* 0x180fe2000001089f */
[----:B------:R-:W-:Y:S01]  /*f700*/  FSEL R166, R170, RZ, P3 ;  /* 0x000000ffaaa67208 */ /* 0x000fe20001800000 */
[-CC-:B------:R-:W-:Y:S01]  /*f710*/  FFMA.FTZ R167, R167, R169.reuse, -R159.reuse ;  /* 0x000000a9a7a77223 */ /* 0x180fe2000001089f */
[-CC-:B------:R-:W-:Y:S01]  /*f720*/  FFMA.FTZ R154, R162, R169.reuse, -R159.reuse ;  /* 0x000000a9a29a7223 */ /* 0x180fe2000001089f */
[-CC-:B------:R-:W-:Y:S01]  /*f730*/  FFMA.FTZ R162, R163, R169.reuse, -R159.reuse ;  /* 0x000000a9a3a27223 */ /* 0x180fe2000001089f */
[-C--:B------:R-:W-:Y:S01]  /*f740*/  FFMA.FTZ R163, R205, R169.reuse, -R159 ;  /* 0x000000a9cda37223 */ /* 0x080fe2000001089f */
[----:B------:R-:W-:Y:S01]  /*f750*/  FADD.FTZ R166, -R166, R201 ;  /* 0x000000c9a6a67221 */ /* 0x000fe20000010100 */
[----:B------:R1:W-:Y:S01]  /*f760*/  MUFU.EX2 R197, R167 ;  /* 0x000000a700c57308 */ /* 0x0003e20000000800 */
[-CC-:B0-----:R-:W-:Y:S01]  /*f770*/  FFMA.FTZ R158, R199, R169.reuse, -R159.reuse ;  /* 0x000000a9c79e7223 */ /* 0x181fe2000001089f */
[-CC-:B------:R-:W-:Y:S01]  /*f780*/  FFMA.FTZ R164, R204, R169.reuse, -R159.reuse ;  /* 0x000000a9cca47223 */ /* 0x180fe2000001089f */
[-C--:B------:R-:W-:Y:S01]  /*f790*/  FMUL.FTZ R166, R166, R169.reuse ;  /* 0x000000a9a6a67220 */ /* 0x080fe20000410000 */
[-CC-:B------:R-:W-:Y:S01]  /*f7a0*/  FFMA.FTZ R181, R181, R169.reuse, -R159.reuse ;  /* 0x000000a9b5b57223 */ /* 0x180fe2000001089f */
[-CC-:B------:R-:W-:Y:S01]  /*f7b0*/  FFMA.FTZ R180, R180, R169.reuse, -R159.reuse ;  /* 0x000000a9b4b47223 */ /* 0x180fe2000001089f */
[-CC-:B------:R-:W-:Y:S01]  /*f7c0*/  FFMA.FTZ R206, R206, R169.reuse, -R159.reuse ;  /* 0x000000a9cece7223 */ /* 0x180fe2000001089f */
[----:B------:R-:W-:Y:S01]  /*f7d0*/  FFMA.FTZ R183, R183, R169, -R159 ;  /* 0x000000a9b7b77223 */ /* 0x000fe2000001089f */
[----:B------:R-:W-:Y:S01]  /*f7e0*/  MUFU.EX2 R154, R154 ;  /* 0x0000009a009a7308 */ /* 0x000fe20000000800 */
[----:B-1----:R-:W-:-:S02]  /*f7f0*/  IMAD.MOV R167, RZ, RZ, -R203 ;  /* 0x000000ffffa77224 */ /* 0x002fc400078e0acb */
[-CC-:B------:R-:W-:Y:S01]  /*f800*/  FFMA.FTZ R201, R209, R169.reuse, -R159.reuse ;  /* 0x000000a9d1c97223 */ /* 0x180fe2000001089f */
[----:B------:R-:W-:Y:S01]  /*f810*/  FFMA.FTZ R204, R227, R169, -R159 ;  /* 0x000000a9e3cc7223 */ /* 0x000fe2000001089f */
[-C--:B------:R-:W-:Y:S01]  /*f820*/  FMUL.FTZ R113, R113, R165.reuse ;  /* 0x000000a571717220 */ /* 0x080fe20000410000 */
[----:B------:R-:W-:Y:S01]  /*f830*/  FMUL.FTZ R116, R116, R165 ;  /* 0x000000a574747220 */ /* 0x000fe20000410000 */
[----:B------:R-:W-:Y:S01]  /*f840*/  ISETP.NE.AND P3, PT, R189, R167, PT ;  /* 0x000000a7bd00720c */ /* 0x000fe20003f65270 */
[----:B------:R-:W-:Y:S01]  /*f850*/  @!P1 VIADD R167, R21, 0x38840 ;  /* 0x0003884015a79836 */ /* 0x000fe20000000000 */
[----:B------:R-:W0:Y:S01]  /*f860*/  MUFU.EX2 R166, R166 ;  /* 0x000000a600a67308 */ /* 0x000e220000000800 */
[-C--:B------:R-:W-:Y:S01]  /*f870*/  FMUL.FTZ R117, R117, R165.reuse ;  /* 0x000000a575757220 */ /* 0x080fe20000410000 */
[-C--:B------:R-:W-:Y:S01]  /*f880*/  FMUL.FTZ R120, R120, R165.reuse ;  /* 0x000000a578787220 */ /* 0x080fe20000410000 */
[-C--:B------:R-:W-:Y:S01]  /*f890*/  FMUL.FTZ R121, R121, R165.reuse ;  /* 0x000000a579797220 */ /* 0x080fe20000410000 */
[----:B------:R-:W-:Y:S01]  /*f8a0*/  @!P1 PRMT R167, RZ, 0x654, R167 ;  /* 0x00000654ffa79816 */ /* 0x000fe200000000a7 */
[-C--:B------:R-:W-:Y:S01]  /*f8b0*/  FMUL.FTZ R124, R124, R165.reuse ;  /* 0x000000a57c7c7220 */ /* 0x080fe20000410000 */
[-C--:B------:R-:W-:Y:S01]  /*f8c0*/  FMUL.FTZ R125, R125, R165.reuse ;  /* 0x000000a57d7d7220 */ /* 0x080fe20000410000 */
[-C--:B------:R-:W-:Y:S01]  /*f8d0*/  FMUL.FTZ R128, R128, R165.reuse ;  /* 0x000000a580807220 */ /* 0x080fe20000410000 */
[----:B------:R-:W1:Y:S01]  /*f8e0*/  MUFU.EX2 R162, R162 ;  /* 0x000000a200a27308 */ /* 0x000e620000000800 */
[----:B------:R2:W-:Y:S01]  /*f8f0*/  @!P1 SYNCS.ARRIVE.TRANS64.RED.A1T0 RZ, [R167+URZ], RZ ;  /* 0x000000ffa7ff99a7 */ /* 0x0005e2000810043f */
[----:B------:R-:W-:Y:S01]  /*f900*/  FMUL.FTZ R129, R129, R165 ;  /* 0x000000a581817220 */ /* 0x000fe20000410000 */
[----:B------:R-:W-:-:S02]  /*f910*/  @!P3 IMAD R199, R200, 0x40, R190 ;  /* 0x00000040c8c7b824 */ /* 0x000fc400078e02be */
[--C-:B------:R-:W-:Y:S01]  /*f920*/  FFMA.FTZ R200, R207, R169, -R159.reuse ;  /* 0x000000a9cfc87223 */ /* 0x100fe2000001089f */
[-C--:B------:R-:W-:Y:S01]  /*f930*/  FMUL.FTZ R132, R132, R165.reuse ;  /* 0x000000a584847220 */ /* 0x080fe20000410000 */
[----:B------:R-:W-:Y:S01]  /*f940*/  FMUL.FTZ R133, R133, R165 ;  /* 0x000000a585857220 */ /* 0x000fe20000410000 */
[----:B------:R-:W-:Y:S01]  /*f950*/  @!P3 IMAD R199, R199, 0x4, R2 ;  /* 0x00000004c7c7b824 */ /* 0x000fe200078e0202 */
[----:B------:R-:W3:Y:S01]  /*f960*/  MUFU.EX2 R155, R155 ;  /* 0x0000009b009b7308 */ /* 0x000ee20000000800 */
[----:B--2---:R-:W-:Y:S01]  /*f970*/  FFMA.FTZ R167, R182, R169, -R159 ;  /* 0x000000a9b6a77223 */ /* 0x004fe2000001089f */
[----:B------:R-:W-:Y:S01]  /*f980*/  FFMA.FTZ R159, R165, R15, R153 ;  /* 0x0000000fa59f7223 */ /* 0x000fe20000010099 */
[----:B0-----:R-:W-:Y:S01]  /*f990*/  FFMA.FTZ R15, R166, R20, R154 ;  /* 0x00000014a60f7223 */ /* 0x001fe2000001009a */
[----:B------:R-:W-:Y:S01]  /*f9a0*/  @!P3 STS [R199+0x38400], R165 ;  /* 0x038400a5c700b388 */ /* 0x000fe20000000800 */
[----:B------:R-:W-:Y:S01]  /*f9b0*/  FMUL.FTZ R136, R136, R165 ;  /* 0x000000a588887220 */ /* 0x000fe20000410000 */
[C---:B------:R-:W-:Y:S01]  /*f9c0*/  FADD.FTZ R20, R152.reuse, R159 ;  /* 0x0000009f98147221 */ /* 0x040fe20000010000 */
[----:B------:R-:W-:Y:S01]  /*f9d0*/  F2FP.F16.F32.PACK_AB R152, R152, R153 ;  /* 0x000000999898723e */ /* 0x000fe200000000ff */
[----:B------:R-:W0:Y:S01]  /*f9e0*/  MUFU.EX2 R163, R163 ;  /* 0x000000a300a37308 */ /* 0x000e220000000800 */
[C---:B-1----:R-:W-:Y:S01]  /*f9f0*/  FADD.FTZ R159, R162.reuse, R15 ;  /* 0x0000000fa29f7221 */ /* 0x042fe20000010000 */
[----:B------:R-:W-:Y:S01]  /*fa00*/  F2FP.F16.F32.PACK_AB R153, R162, R154 ;  /* 0x0000009aa299723e */ /* 0x000fe200000000ff */
[----:B------:R-:W-:Y:S01]  /*fa10*/  FADD.FTZ R154, R161, R20 ;  /* 0x00000014a19a7221 */ /* 0x000fe20000010000 */
[----:B------:R1:W-:Y:S01]  /*fa20*/  @!P3 STS [R199+0x38420], R166 ;  /* 0x038420a6c700b388 */ /* 0x0003e20000000800 */
[-C--:B------:R-:W-:Y:S01]  /*fa30*/  FMUL.FTZ R137, R137, R165.reuse ;  /* 0x000000a589897220 */ /* 0x080fe20000410000 */
[-C--:B------:R-:W-:Y:S01]  /*fa40*/  FMUL.FTZ R140, R140, R165.reuse ;  /* 0x000000a58c8c7220 */ /* 0x080fe20000410000 */
[----:B------:R-:W-:Y:S01]  /*fa50*/  FMUL.FTZ R141, R141, R165 ;  /* 0x000000a58d8d7220 */ /* 0x000fe20000410000 */
[----:B------:R-:W2:Y:S01]  /*fa60*/  MUFU.EX2 R158, R158 ;  /* 0x0000009e009e7308 */ /* 0x000ea20000000800 */
[----:B---3--:R-:W-:Y:S01]  /*fa70*/  FADD.FTZ R20, R155, R159 ;  /* 0x0000009f9b147221 */ /* 0x008fe20000010000 */
[C---:B------:R-:W-:Y:S01]  /*fa80*/  FADD.FTZ R159, R208.reuse, R154 ;  /* 0x0000009ad09f7221 */ /* 0x040fe20000010000 */
[----:B------:R-:W-:Y:S01]  /*fa90*/  F2FP.F16.F32.PACK_AB R154, R208, R161 ;  /* 0x000000a1d09a723e */ /* 0x000fe200000000ff */
[-C--:B------:R-:W-:Y:S01]  /*faa0*/  FMUL.FTZ R144, R144, R165.reuse ;  /* 0x000000a590907220 */ /* 0x080fe20000410000 */
[-C--:B------:R-:W-:Y:S01]  /*fab0*/  FMUL.FTZ R145, R145, R165.reuse ;  /* 0x000000a591917220 */ /* 0x080fe20000410000 */
[----:B------:R-:W-:Y:S01]  /*fac0*/  FADD.FTZ R159, R157, R159 ;  /* 0x0000009f9d9f7221 */ /* 0x000fe20000010000 */
[----:B------:R-:W-:Y:S01]  /*fad0*/  FMUL.FTZ R148, R148, R165 ;  /* 0x000000a594947220 */ /* 0x000fe20000410000 */
[----:B------:R-:W3:Y:S01]  /*fae0*/  MUFU.EX2 R164, R164 ;  /* 0x000000a400a47308 */ /* 0x000ee20000000800 */
[----:B0-----:R-:W-:Y:S01]  /*faf0*/  FADD.FTZ R161, R163, R20 ;  /* 0x00000014a3a17221 */ /* 0x001fe20000010000 */
[C---:B------:R-:W-:Y:S01]  /*fb00*/  FADD.FTZ R205, R156.reuse, R159 ;  /* 0x0000009f9ccd7221 */ /* 0x040fe20000010000 */
        /* <DEDUP_REMOVED lines=8> */
[-C--:B------:R-:W-:Y:S01]  /*fb90*/  FMUL.FTZ R30, R30, R166.reuse ;  /* 0x000000a61e1e7220 */ /* 0x080fe20000410000 */
[----:B------:R-:W-:Y:S01]  /*fba0*/  MUFU.EX2 R181, R181 ;  /* 0x000000b500b57308 */ /* 0x000fe20000000800 */
[-C--:B------:R-:W-:Y:S01]  /*fbb0*/  FMUL.FTZ R31, R31, R166.reuse ;  /* 0x000000a61f1f7220 */ /* 0x080fe20000410000 */
[-C--:B------:R-:W-:Y:S01]  /*fbc0*/  FMUL.FTZ R34, R34, R166.reuse ;  /* 0x000000a622227220 */ /* 0x080fe20000410000 */
[-C--:B------:R-:W-:Y:S01]  /*fbd0*/  FMUL.FTZ R35, R35, R166.reuse ;  /* 0x000000a623237220 */ /* 0x080fe20000410000 */
[----:B------:R-:W-:Y:S01]  /*fbe0*/  FMUL.FTZ R38, R38, R166 ;  /* 0x000000a626267220 */ /* 0x000fe20000410000 */
[----:B---3--:R-:W-:Y:S01]  /*fbf0*/  F2FP.F16.F32.PACK_AB R157, R164, R158 ;  /* 0x0000009ea49d723e */ /* 0x008fe200000000ff */
[----:B------:R-:W-:Y:S01]  /*fc00*/  FMUL.FTZ R39, R39, R166 ;  /* 0x000000a627277220 */ /* 0x000fe20000410000 */
[----:B------:R-:W-:Y:S01]  /*fc10*/  F2FP.F16.F32.PACK_AB R158, R171, R160 ;  /* 0x000000a0ab9e723e */ /* 0x000fe200000000ff */
        /* <DEDUP_REMOVED lines=66> */
[----:B--2---:R-:W-:Y:S01]  /*10040*/  F2FP.F16.F32.PACK_AB R160, R174, R172 ;  /* 0x000000acaea0723e */ /* 0x004fe200000000ff */
[----:B------:R2:W-:Y:S01]  /*10050*/  STSM.16.M88.4 [R210+0x36400], R152 ;  /* 0x03640098d2007844 */ /* 0x0005e20000000200 */
[----:B0-----:R-:W-:Y:S01]  /*10060*/  F2FP.F16.F32.PACK_AB R162, R175, R173 ;  /* 0x000000adafa2723e */ /* 0x001fe200000000ff */
[----:B-1----:R-:W-:Y:S01]  /*10070*/  IMAD.MOV.U32 R199, RZ, RZ, 0x40000040 ;  /* 0x40000040ffc77424 */ /* 0x002fe200078e00ff */
[----:B---3--:R-:W-:Y:S01]  /*10080*/  F2FP.F16.F32.PACK_AB R163, R182, R200 ;  /* 0x000000c8b6a3723e */ /* 0x008fe200000000ff */
[----:B------:R0:W-:Y:S01]  /*10090*/  STSM.16.M88.4 [R214], R156 ;  /* 0x0000009cd6007844 */ /* 0x0001e20000000200 */
[----:B------:R-:W1:Y:S01]  /*100a0*/  MUFU.EX2 R179, R179 ;  /* 0x000000b300b37308 */ /* 0x000e620000000800 */
[----:B------:R-:W-:Y:S01]  /*100b0*/  FADD.FTZ R205, R171, R205 ;  /* 0x000000cdabcd7221 */ /* 0x000fe20000010000 */
[----:B------:R-:W-:Y:S01]  /*100c0*/  ISETP.GT.AND P3, PT, R195, R196, PT ;  /* 0x000000c4c300720c */ /* 0x000fe20003f64270 */
[----:B------:R-:W-:-:S02]  /*100d0*/  @!P1 VIADD R21, R21, 0x38860 ;  /* 0x0003886015159836 */ /* 0x000fc40000000000 */
[----:B------:R-:W-:-:S03]  /*100e0*/  FADD.FTZ R205, R172, R205 ;  /* 0x000000cdaccd7221 */ /* 0x000fc60000010000 */
[----:B------:R-:W-:Y:S01]  /*100f0*/  MUFU.EX2 R15, R167 ;  /* 0x000000a7000f7308 */ /* 0x000fe20000000800 */
[----:B------:R-:W-:Y:S01]  /*10100*/  FADD.FTZ R174, R174, R205 ;  /* 0x000000cdaeae7221 */ /* 0x000fe20000010000 */
[----:B------:R-:W-:-:S03]  /*10110*/  @!P1 PRMT R21, RZ, 0x654, R21 ;  /* 0x00000654ff159816 */ /* 0x000fc60000000015 */
[----:B------:R-:W-:-:S03]  /*10120*/  FADD.FTZ R174, R173, R174 ;  /* 0x000000aeadae7221 */ /* 0x000fc60000010000 */
[----:B------:R3:W4:Y:S01]  /*10130*/  MUFU.EX2 R20, R183 ;  /* 0x000000b700147308 */ /* 0x0007220000000800 */
[----:B-1----:R-:W-:Y:S01]  /*10140*/  F2FP.F16.F32.PACK_AB R166, R179, R178 ;  /* 0x000000b2b3a6723e */ /* 0x002fe200000000ff */
[----:B------:R-:W-:-:S06]  /*10150*/  FADD.FTZ R174, R175, R174 ;  /* 0x000000aeafae7221 */ /* 0x000fcc0000010000 */
[----:B------:R-:W-:Y:S01]  /*10160*/  MUFU.EX2 R201, R201 ;  /* 0x000000c900c97308 */ /* 0x000fe20000000800 */
[----:B---3--:R-:W-:Y:S01]  /*10170*/  FADD.FTZ R183, R164, R161 ;  /* 0x000000a1a4b77221 */ /* 0x008fe20000010000 */
[----:B------:R-:W-:Y:S02]  /*10180*/  F2FP.F16.F32.PACK_AB R161, R180, R197 ;  /* 0x000000c5b4a1723e */ /* 0x000fe400000000ff */
[----:B------:R-:W-:Y:S01]  /*10190*/  F2FP.F16.F32.PACK_AB R164, R176, R177 ;  /* 0x000000b1b0a4723e */ /* 0x000fe200000000ff */
[----:B------:R-:W-:Y:S01]  /*101a0*/  FADD.FTZ R183, R181, R183 ;  /* 0x000000b7b5b77221 */ /* 0x000fe20000010000 */
[----:B------:R-:W-:Y:S01]  /*101b0*/  FADD.FTZ R177, R177, R174 ;  /* 0x000000aeb1b17221 */ /* 0x000fe20000010000 */
[----:B------:R0:W-:Y:S01]  /*101c0*/  STSM.16.M88.4 [R212], R160 ;  /* 0x000000a0d4007844 */ /* 0x0001e20000000200 */
[----:B------:R-:W1:Y:S01]  /*101d0*/  MUFU.EX2 R204, R204 ;  /* 0x000000cc00cc7308 */ /* 0x000e620000000800 */
[----:B----4-:R-:W-:Y:S01]  /*101e0*/  F2FP.F16.F32.PACK_AB R165, R20, R15 ;  /* 0x0000000f14a5723e */ /* 0x010fe200000000ff */
[----:B------:R-:W-:Y:S01]  /*101f0*/  FADD.FTZ R202, R202, R183 ;  /* 0x000000b7caca7221 */ /* 0x000fe20000010000 */
[----:B------:R-:W-:-:S03]  /*10200*/  FADD.FTZ R177, R176, R177 ;  /* 0x000000b1b0b17221 */ /* 0x000fc60000010000 */
[----:B------:R-:W-:Y:S01]  /*10210*/  FADD.FTZ R197, R197, R202 ;  /* 0x000000cac5c57221 */ /* 0x000fe20000010000 */
[----:B------:R-:W-:-:S03]  /*10220*/  FADD.FTZ R178, R178, R177 ;  /* 0x000000b1b2b27221 */ /* 0x000fc60000010000 */
[----:B------:R-:W-:-:S04]  /*10230*/  FADD.FTZ R197, R180, R197 ;  /* 0x000000c5b4c57221 */ /* 0x000fc80000010000 */
[----:B------:R-:W-:Y:S01]  /*10240*/  FADD.FTZ R197, R200, R197 ;  /* 0x000000c5c8c57221 */ /* 0x000fe20000010000 */
[----:B------:R-:W-:Y:S01]  /*10250*/  IMAD.MOV.U32 R200, RZ, RZ, R18 ;  /* 0x000000ffffc87224 */ /* 0x000fe200078e0012 */
[----:B-1----:R-:W-:Y:S02]  /*10260*/  F2FP.F16.F32.PACK_AB R167, R204, R201 ;  /* 0x000000c9cca7723e */ /* 0x002fe400000000ff */
[----:B------:R-:W-:Y:S01]  /*10270*/  FADD.FTZ R182, R182, R197 ;  /* 0x000000c5b6b67221 */ /* 0x000fe20000010000 */
[----:B------:R-:W-:Y:S02]  /*10280*/  IMAD.MOV.U32 R197, RZ, RZ, R168 ;  /* 0x000000ffffc57224 */ /* 0x000fe400078e00a8 */
[----:B------:R0:W-:Y:S01]  /*10290*/  STSM.16.M88.4 [R213], R164 ;  /* 0x000000a4d5007844 */ /* 0x0001e20000000200 */
[----:B------:R-:W-:Y:S01]  /*102a0*/  WARPGROUP.ARRIVE ;  /* 0x00000000000079c5 */ /* 0x000fe20000000000 */
[----:B------:R-:W-:-:S04]  /*102b0*/  FADD.FTZ R15, R15, R182 ;  /* 0x000000b60f0f7221 */ /* 0x000fc80000010000 */
[----:B------:R-:W-:Y:S01]  /*102c0*/  FADD.FTZ R20, R20, R15 ;  /* 0x0000000f14147221 */ /* 0x000fe20000010000 */
[----:B------:R-:W-:Y:S01]  /*102d0*/  HGMMA.64x256x16.F32 R24, R152, gdesc[UR4].tnspB, R24, gsb0 ;  /* 0x43e0000498187df0 */ /* 0x000fe20008000818 */
[----:B------:R-:W-:Y:S02]  /*102e0*/  FADD.FTZ R15, R179, R178 ;  /* 0x000000b2b30f7221 */ /* 0x000fe40000010000 */
[----:B------:R-:W-:-:S04]  /*102f0*/  FADD.FTZ R201, R201, R20 ;  /* 0x00000014c9c97221 */ /* 0x000fc80000010000 */
[----:B------:R-:W-:Y:S01]  /*10300*/  FADD.FTZ R20, R204, R201 ;  /* 0x000000c9cc147221 */ /* 0x000fe20000010000 */
[----:B------:R-:W-:Y:S01]  /*10310*/  IMAD.MOV.U32 R201, RZ, RZ, R170 ;  /* 0x000000ffffc97224 */ /* 0x000fe200078e00aa */
[----:B------:R-:W-:Y:S02]  /*10320*/  WARPGROUP.DEPBAR.LE gsb0, 0x0 ;  /* 0x00008000000079c5 */ /* 0x000fe40000010000 */
[----:B--2---:R-:W-:Y:S01]  /*10330*/  VIADD R152, R198, 0x80 ;  /* 0x00000080c6987836 */ /* 0x004fe20000000000 */
[----:B------:R-:W-:Y:S01]  /*10340*/  WARPGROUP.ARRIVE ;  /* 0x00000000000079c5 */ /* 0x000fe20000000000 */
[----:B------:R-:W-:-:S03]  /*10350*/  IMAD.MOV.U32 R153, RZ, RZ, 0x40000040 ;  /* 0x40000040ff997424 */ /* 0x000fc600078e00ff */
[----:B------:R-:W-:Y:S01]  /*10360*/  R2UR UR6, R152 ;  /* 0x00000000980672ca */ /* 0x000fe200000e0000 */
[C---:B------:R-:W-:Y:S01]  /*10370*/  VIADD R152, R198.reuse, 0x100 ;  /* 0x00000100c6987836 */ /* 0x040fe20000000000 */
[----:B------:R-:W-:Y:S01]  /*10380*/  R2UR UR7, R153 ;  /* 0x00000000990772ca */ /* 0x000fe200000e0000 */
[----:B------:R-:W-:Y:S02]  /*10390*/  IMAD.MOV.U32 R153, RZ, RZ, 0x40000040 ;  /* 0x40000040ff997424 */ /* 0x000fe400078e00ff */
[----:B------:R-:W-:-:S10]  /*103a0*/  VIADD R198, R198, 0x180 ;  /* 0x00000180c6c67836 */ /* 0x000fd40000000000 */
        /* <DEDUP_REMOVED lines=23> */
[----:B-1----:R-:W-:-:S04]  /*10520*/  VIADD R21, R195, 0xffffffff ;  /* 0xffffffffc3157836 */ /* 0x002fc80000000000 */
[----:B------:R-:W-:Y:S01]  /*10530*/  IMAD.MOV.U32 R195, RZ, RZ, R21 ;  /* 0x000000ffffc37224 */ /* 0x000fe200078e0015 */
[----:B0-----:R-:W-:Y:S06]  /*10540*/  @P3 BRA `(.L_x_8916) ;  /* 0xffffffc400203947 */ /* 0x001fec000383ffff */
[----:B------:R-:W-:Y:S05]  /*10550*/  BSYNC B1 ;  /* 0x0000000000017941 */ /* 0x000fea0003800000 */
.L_x_8905:
[----:B------:R-:W-:-:S07]  /*10560*/  IMAD.MOV.U32 R195, RZ, RZ, R21 ;  /* 0x000000ffffc37224 */ /* 0x000fce00078e0015 */
.L_x_8904:
[----:B------:R-:W-:Y:S05]  /*10570*/  BSYNC B0 ;  /* 0x0000000000007941 */ /* 0x000fea0003800000 */
.L_x_8903:
[----:B------:R-:W-:Y:S01]  /*10580*/  ISETP.GE.AND P2, PT, R195, RZ, PT ;  /* 0x000000ffc300720c */ /* 0x000fe20003f46270 */
[----:B------:R-:W-:-:S12]  /*10590*/  BSSY B0, `(.L_x_8917) ;  /* 0x0000368000007945 */ /* 0x000fd80003800000 */
[----:B------:R-:W-:Y:S05]  /*105a0*/  @!P2 BRA `(.L_x_8918) ;  /* 0x000000340098a947 */ /* 0x000fea0003800000 */
[----:B------:R-:W-:Y:S02]  /*105b0*/  IMAD.MOV.U32 R199, RZ, RZ, R170 ;  /* 0x000000ffffc77224 */ /* 0x000fe400078e00aa */
[----:B------:R-:W-:Y:S02]  /*105c0*/  IMAD.MOV.U32 R193, RZ, RZ, R168 ;  /* 0x000000ffffc17224 */ /* 0x000fe400078e00a8 */
[----:B------:R-:W-:-:S07]  /*105d0*/  IMAD.MOV.U32 R198, RZ, RZ, R18 ;  /* 0x000000ffffc67224 */ /* 0x000fce00078e0012 */
.L_x_8929:
[----:B------:R-:W-:-:S05]  /*105e0*/  VIADD R18, R198, 0x1 ;  /* 0x00000001c6127836 */ /* 0x000fca0000000000 */
[----:B------:R-:W-:-:S04]  /*105f0*/  ISETP.NE.AND P2, PT, R18, 0x2, PT ;  /* 0x000000021200780c */ /* 0x000fc80003f45270 */
[----:B------:R-:W-:Y:S02]  /*10600*/  SEL R152, RZ, 0x1, P2 ;  /* 0x00000001ff987807 */ /* 0x000fe40001000000 */
[----:B------:R-:W-:Y:S02]  /*10610*/  SEL R18, R18, RZ, P2 ;  /* 0x000000ff12127207 */ /* 0x000fe40001000000 */
[----:B------:R-:W-:Y:S01]  /*10620*/  LOP3.LUT R19, R19, R152, RZ, 0x3c, !PT ;  /* 0x0000009813137212 */ /* 0x000fe200078e3cff */
[----:B------:R-:W-:Y:S06]  /*10630*/  @!P0 BRA `(.L_x_8919) ;  /* 0x0000000000048947 */ /* 0x000fec0003800000 */
[----:B------:R-:W-:Y:S01]  /*10640*/  BPT.TRAP 0x1 ;  /* 0x000000040000795c */ /* 0x000fe20000300000 */
.L_x_8919:
[----:B------:R-:W-:Y:S01]  /*10650*/  IMAD R21, R18, 0x8, R2 ;  /* 0x0000000812157824 */ /* 0x000fe200078e0202 */
[----:B------:R-:W-:-:S04]  /*10660*/  SHF.L.U32 R196, R19, 0x1f, RZ ;  /* 0x0000001f13c47819 */ /* 0x000fc800000006ff */
[----:B------:R0:W1:Y:S01]  /*10670*/  SYNCS.PHASECHK.TRANS64.TRYWAIT P2, [R21+URZ+0x38830], R196 ;  /* 0x038830c4150075a7 */ /* 0x000062000804017f */
[----:B------:R-:W-:Y:S05]  /*10680*/  @!P0 BRA `(.L_x_8920) ;  /* 0x0000000000048947 */ /* 0x000fea0003800000 */
[----:B------:R-:W-:Y:S01]  /*10690*/  BPT.TRAP 0x1 ;  /* 0x000000040000795c */ /* 0x000fe20000300000 */
.L_x_8920:
[----:B------:R-:W-:Y:S01]  /*106a0*/  BSSY B1, `(.L_x_8921) ;  /* 0x0000006000017945 */ /* 0x000fe20003800000 */
[----:B------:R-:W-:Y:S02]  /*106b0*/  IMAD R156, R18, 0x200, R3 ;  /* 0x00000200129c7824 */ /* 0x000fe400078e0203 */
[----:B------:R-:W-:Y:S01]  /*106c0*/  IMAD.MOV.U32 R157, RZ, RZ, 0x40000040 ;  /* 0x40000040ff9d7424 */ /* 0x000fe200078e00ff */
[----:B-1----:R-:W-:Y:S06]  /*106d0*/  @P2 BRA `(.L_x_8922) ;  /* 0x0000000000082947 */ /* 0x002fec0003800000 */
[----:B------:R-:W1:Y:S02]  /*106e0*/  SYNCS.PHASECHK.TRANS64.TRYWAIT P2, [R21+URZ+0x38830], R196 ;  /* 0x038830c4150075a7 */ /* 0x000e64000804017f */
[----:B-1----:R-:W-:Y:S05]  /*106f0*/  @!P2 BRA `(.L_x_8923) ;  /* 0x000001180098a947 */ /* 0x002fea0003800000 */
.L_x_8922:
[----:B------:R-:W-:Y:S05]  /*10700*/  BSYNC B1 ;  /* 0x0000000000017941 */ /* 0x000fea0003800000 */
.L_x_8921:
        /* <DEDUP_REMOVED lines=36> */
.L_x_8924:
[----:B------:R2:W3:Y:S01]  /*10950*/  SYNCS.PHASECHK.TRANS64.TRYWAIT P2, [R21+URZ+0x38850], R196 ;  /* 0x038850c4150075a7 */ /* 0x0004e2000804017f */
[----:B------:R-:W-:Y:S05]  /*10960*/  @!P0 BRA `(.L_x_8925) ;  /* 0x0000000000048947 */ /* 0x000fea0003800000 */
[----:B------:R-:W-:Y:S01]  /*10970*/  BPT.TRAP 0x1 ;  /* 0x000000040000795c */ /* 0x000fe20000300000 */
.L_x_8925:
[----:B------:R-:W-:Y:S04]  /*10980*/  BSSY B1, `(.L_x_8926) ;  /* 0x0000004000017945 */ /* 0x000fe80003800000 */
[----:B---3--:R-:W-:Y:S05]  /*10990*/  @P2 BRA `(.L_x_8927) ;  /* 0x0000000000082947 */ /* 0x008fea0003800000 */
[----:B------:R-:W3:Y:S02]  /*109a0*/  SYNCS.PHASECHK.TRANS64.TRYWAIT P2, [R21+URZ+0x38850], R196 ;  /* 0x038850c4150075a7 */ /* 0x000ee4000804017f */
[----:B---3--:R-:W-:Y:S05]  /*109b0*/  @!P2 BRA `(.L_x_8928) ;  /* 0x0000011400fca947 */ /* 0x008fea0003800000 */
.L_x_8927:
[----:B------:R-:W-:Y:S05]  /*109c0*/  BSYNC B1 ;  /* 0x0000000000017941 */ /* 0x000fea0003800000 */
.L_x_8926:
        /* <DEDUP_REMOVED lines=13> */
[----:B------:R-:W-:Y:S02]  /*10aa0*/  IMAD.MOV.U32 R207, RZ, RZ, 0x40000040 ;  /* 0x40000040ffcf7424 */ /* 0x000fe400078e00ff */
[----:B------:R-:W-:Y:S01]  /*10ab0*/  IMAD.MOV.U32 R208, RZ, RZ, 0x28 ;  /* 0x00000028ffd07424 */ /* 0x000fe200078e00ff */
[----:B------:R-:W-:Y:S01]  /*10ac0*/  HGMMA.64x64x16.F32 R152, gdesc[UR4], R152, gsb0 ;  /* 0x00e00000049879f0 */ /* 0x000fe20008000898 */
[----:B------:R-:W-:Y:S01]  /*10ad0*/  R2UR UR4, R196 ;  /* 0x00000000c40472ca */ /* 0x000fe200000e0000 */
[----:B------:R-:W-:Y:S01]  /*10ae0*/  VIADD R196, R204, 0x2 ;  /* 0x00000002ccc47836 */ /* 0x000fe20000000000 */
[----:B------:R-:W-:Y:S01]  /*10af0*/  R2UR UR5, R197 ;  /* 0x00000000c50572ca */ /* 0x000fe200000e0000 */
[----:B------:R-:W-:-:S02]  /*10b00*/  IMAD.MOV.U32 R197, RZ, RZ, 0x40000040 ;  /* 0x40000040ffc57424 */ /* 0x000fc400078e00ff */
[----:B------:R-:W-:Y:S01]  /*10b10*/  IMAD.MOV.U32 R209, RZ, RZ, 0xa00 ;  /* 0x00000a00ffd17424 */ /* 0x000fe200078e00ff */
        /* <DEDUP_REMOVED lines=161> */
[----:B------:R-:W-:Y:S02]  /*11530*/  SEL R208, R208, 0x26, P2 ;  /* 0x00000026d0d07807 */ /* 0x000fe40001000000 */
[----:B------:R-:W-:Y:S01]  /*11540*/  SEL R209, R209, 0x980, P2 ;  /* 0x00000980d1d17807 */ /* 0x000fe20001000000 */
[----:B------:R-:W-:Y:S01]  /*11550*/  IMAD.IADD R200, R196, 0x1, R202 ;  /* 0x00000001c4c87824 */ /* 0x000fe200078e02ca */
[----:B------:R-:W-:Y:S02]  /*11560*/  LOP3.LUT R208, R208, 0x6, RZ, 0xc0, !PT ;  /* 0x00000006d0d07812 */ /* 0x000fe400078ec0ff */
        /* <DEDUP_REMOVED lines=8> */
[----:B------:R-:W-:Y:S02]  /*115f0*/  R2UR UR4, R200 ;  /* 0x00000000c80472ca */ /* 0x000fe400000e0000 */
[----:B------:R-:W-:Y:S01]  /*11600*/  R2UR UR5, R201 ;  /* 0x00000000c90572ca */ /* 0x000fe200000e0000 */
[----:B------:R-:W-:Y:S01]  /*11610*/  VIADD R201, R6, 0xa00 ;  /* 0x00000a0006c97836 */ /* 0x000fe20000000000 */
[C---:B------:R-:W-:Y:S02]  /*11620*/  SEL R200, R197.reuse, 0x2, P2 ;  /* 0x00000002c5c87807 */ /* 0x040fe40001000000 */
[----:B------:R-:W-:-:S03]  /*11630*/  SEL R197, R197, 0x6, !P2 ;  /* 0x00000006c5c57807 */ /* 0x000fc60005000000 */
[----:B------:R-:W-:Y:S01]  /*11640*/  IMAD.IADD R206, R202, 0x1, R200 ;  /* 0x00000001cace7824 */ /* 0x000fe200078e02c8 */
        /* <DEDUP_REMOVED lines=34> */
[----:B------:R-:W-:Y:S01]  /*11870*/  IMAD.MOV.U32 R208, RZ, RZ, 0x30 ;  /* 0x00000030ffd07424 */ /* 0x000fe200078e00ff */
[----:B------:R-:W-:Y:S01]  /*11880*/  R2UR UR7, R209 ;  /* 0x00000000d10772ca */ /* 0x000fe200000e0000 */
        /* <DEDUP_REMOVED lines=79> */
[----:B------:R-:W-:Y:S01]  /*11d80*/  IMAD.MOV.U32 R201, RZ, RZ, 0x40000040 ;  /* 0x40000040ffc97424 */ /* 0x000fe200078e00ff */
        /* <DEDUP_REMOVED lines=21> */
[----:B------:R-:W-:Y:S02]  /*11ee0*/  R2UR UR6, R208 ;  /* 0x00000000d00672ca */ /* 0x000fe400000e0000 */
        /* <DEDUP_REMOVED lines=8> */
[C---:B------:R-:W-:Y:S01]  /*11f70*/  IMAD.IADD R196, R205.reuse, 0x1, R197 ;  /* 0x00000001cdc47824 */ /* 0x040fe200078e02c5 */
[----:B------:R-:W-:Y:S01]  /*11f80*/  R2UR UR4, R206 ;  /* 0x00000000ce0472ca */ /* 0x000fe200000e0000 */
[----:B------:R-:W-:Y:S01]  /*11f90*/  IMAD.IADD R206, R205, 0x1, R200 ;  /* 0x00000001cdce7824 */ /* 0x000fe200078e02c8 */
[----:B------:R-:W-:Y:S01]  /*11fa0*/  R2UR UR5, R207 ;  /* 0x00000000cf0572ca */ /* 0x000fe200000e0000 */
[----:B------:R-:W-:-:S02]  /*11fb0*/  IMAD.MOV.U32 R207, RZ, RZ, 0x40000040 ;  /* 0x40000040ffcf7424 */ /* 0x000fc400078e00ff */
[----:B------:R-:W-:Y:S02]  /*11fc0*/  IMAD.IADD R200, R200, 0x1, R202 ;  /* 0x00000001c8c87824 */ /* 0x000fe400078e02ca */
[----:B------:R-:W-:-:S05]  /*11fd0*/  IMAD.MOV.U32 R205, RZ, RZ, 0x40 ;  /* 0x00000040ffcd7424 */ /* 0x000fca00078e00ff */
[----:B------:R-:W-:-:S04]  /*11fe0*/  SEL R205, R205, 0x3e, P2 ;  /* 0x0000003ecdcd7807 */ /* 0x000fc80001000000 */
[----:B------:R-:W-:Y:S01]  /*11ff0*/  LOP3.LUT R205, R205, 0x6, RZ, 0xc0, !PT ;  /* 0x00000006cdcd7812 */ /* 0x000fe200078ec0ff */
        /* <DEDUP_REMOVED lines=138> */
[C---:B------:R-:W-:Y:S01]  /*128a0*/  FADD.FTZ R171, -R168.reuse, R193 ;  /* 0x000000c1a8ab7221 */ /* 0x040fe20000010100 */
[----:B------:R-:W-:-:S03]  /*128b0*/  FMUL.FTZ R193, R168, R169 ;  /* 0x000000a9a8c17220 */ /* 0x000fc60000410000 */
[-C--:B------:R-:W-:Y:S01]  /*128c0*/  FMUL.FTZ R171, R171, R169.reuse ;  /* 0x000000a9abab7220 */ /* 0x080fe20000410000 */
[-CC-:B------:R-:W-:Y:S01]  /*128d0*/  FFMA.FTZ R208, R156, R169.reuse, -R193.reuse ;  /* 0x000000a99cd07223 */ /* 0x180fe200000108c1 */
[-CC-:B------:R-:W-:Y:S01]  /*128e0*/  FFMA.FTZ R156, R159, R169.reuse, -R193.reuse ;  /* 0x000000a99f9c7223 */ /* 0x180fe200000108c1 */
[----:B0-----:R-:W-:Y:S01]  /*128f0*/  FMNMX.FTZ R170, R182, R170, !PT ;  /* 0x000000aab6aa7209 */ /* 0x001fe20007810000 */
[-CC-:B------:R-:W-:Y:S01]  /*12900*/  FFMA.FTZ R159, R161, R169.reuse, -R193.reuse ;  /* 0x000000a9a19f7223 */ /* 0x180fe200000108c1 */
[-CC-:B------:R-:W-:Y:S01]  /*12910*/  FFMA.FTZ R174, R165, R169.reuse, -R193.reuse ;  /* 0x000000a9a5ae7223 */ /* 0x180fe200000108c1 */
[-CC-:B------:R-:W-:Y:S01]  /*12920*/  FFMA.FTZ R178, R201, R169.reuse, -R193.reuse ;  /* 0x000000a9c9b27223 */ /* 0x180fe200000108c1 */
[-CC-:B------:R-:W-:Y:S01]  /*12930*/  FFMA.FTZ R152, R152, R169.reuse, -R193.reuse ;  /* 0x000000a998987223 */ /* 0x180fe200000108c1 */
[-CC-:B------:R-:W-:Y:S01]  /*12940*/  FFMA.FTZ R153, R153, R169.reuse, -R193.reuse ;  /* 0x000000a999997223 */ /* 0x180fe200000108c1 */
[----:B------:R0:W2:Y:S01]  /*12950*/  MUFU.EX2 R179, R171 ;  /* 0x000000ab00b37308 */ /* 0x0000a20000000800 */
[-CC-:B------:R-:W-:Y:S01]  /*12960*/  FFMA.FTZ R197, R197, R169.reuse, -R193.reuse ;  /* 0x000000a9c5c57223 */ /* 0x180fe200000108c1 */
[----:B-1----:R-:W-:Y:S01]  /*12970*/  FMNMX.FTZ R170, R183, R170, !PT ;  /* 0x000000aab7aa7209 */ /* 0x002fe20007810000 */
[-CC-:B------:R-:W-:Y:S01]  /*12980*/  FFMA.FTZ R160, R160, R169.reuse, -R193.reuse ;  /* 0x000000a9a0a07223 */ /* 0x180fe200000108c1 */
[-CC-:B------:R-:W-:Y:S01]  /*12990*/  FFMA.FTZ R172, R172, R169.reuse, -R193.reuse ;  /* 0x000000a9acac7223 */ /* 0x180fe200000108c1 */
[-CC-:B------:R-:W-:Y:S01]  /*129a0*/  FFMA.FTZ R173, R173, R169.reuse, -R193.reuse ;  /* 0x000000a9adad7223 */ /* 0x180fe200000108c1 */
[-CC-:B------:R-:W-:Y:S01]  /*129b0*/  FFMA.FTZ R176, R176, R169.reuse, -R193.reuse ;  /* 0x000000a9b0b07223 */ /* 0x180fe200000108c1 */
[----:B------:R-:W1:Y:S01]  /*129c0*/  SHFL.BFLY PT, R175, R170, 0x2, 0x1f ;  /* 0x0c401f00aaaf7f89 */ /* 0x000e6200000e0000 */
[----:B------:R-:W-:Y:S01]  /*129d0*/  MUFU.EX2 R152, R152 ;  /* 0x0000009800987308 */ /* 0x000fe20000000800 */
[-CC-:B0-----:R-:W-:Y:S01]  /*129e0*/  FFMA.FTZ R171, R164, R169.reuse, -R193.reuse ;  /* 0x000000a9a4ab7223 */ /* 0x181fe200000108c1 */
[-CC-:B------:R-:W-:Y:S01]  /*129f0*/  FFMA.FTZ R177, R177, R169.reuse, -R193.reuse ;  /* 0x000000a9b1b17223 */ /* 0x180fe200000108c1 */
[----:B------:R-:W-:-:S05]  /*12a00*/  FFMA.FTZ R180, R180, R169, -R193 ;  /* 0x000000a9b4b47223 */ /* 0x000fca00000108c1 */
        /* <DEDUP_REMOVED lines=15> */
[----:B-1----:R-:W-:Y:S01]  /*12b00*/  FMNMX.FTZ R170, R170, R175, !PT ;  /* 0x000000afaaaa7209 */ /* 0x002fe20007810000 */
[----:B------:R-:W-:Y:S01]  /*12b10*/  MUFU.EX2 R197, R197 ;  /* 0x000000c500c57308 */ /* 0x000fe20000000800 */
[----:B------:R-:W-:Y:S01]  /*12b20*/  FFMA.FTZ R175, R200, R169, -R193 ;  /* 0x000000a9c8af7223 */ /* 0x000fe200000108c1 */
[-C--:B------:R-:W-:Y:S01]  /*12b30*/  FMUL.FTZ R49, R49, R179.reuse ;  /* 0x000000b331317220 */ /* 0x080fe20000410000 */
[-C--:B------:R-:W-:Y:S01]  /*12b40*/  FMUL.FTZ R52, R52, R179.reuse ;  /* 0x000000b334347220 */ /* 0x080fe20000410000 */
[----:B------:R-:W0:Y:S01]  /*12b50*/  SHFL.BFLY PT, R161, R170, 0x1, 0x1f ;  /* 0x0c201f00aaa17f89 */ /* 0x000e2200000e0000 */
        /* <DEDUP_REMOVED lines=22> */
[----:B------:R-:W-:Y:S01]  /*12cc0*/  FMUL.FTZ R92, R92, R179 ;  /* 0x000000b35c5c7220 */ /* 0x000fe20000410000 */
[----:B0-----:R-:W-:Y:S01]  /*12cd0*/  FMNMX.FTZ R170, R170, R161, !PT ;  /* 0x000000a1aaaa7209 */ /* 0x001fe20007810000 */
[-C--:B------:R-:W-:Y:S01]  /*12ce0*/  FMUL.FTZ R93, R93, R179.reuse ;  /* 0x000000b35d5d7220 */ /* 0x080fe20000410000 */
[-C--:B------:R-:W-:Y:S01]  /*12cf0*/  FMUL.FTZ R96, R96, R179.reuse ;  /* 0x000000b360607220 */ /* 0x080fe20000410000 */
[----:B------:R-:W-:Y:S01]  /*12d00*/  FMUL.FTZ R97, R97, R179 ;  /* 0x000000b361617220 */ /* 0x000fe20000410000 */
[----:B------:R-:W-:Y:S01]  /*12d10*/  MUFU.EX2 R171, R171 ;  /* 0x000000ab00ab7308 */ /* 0x000fe20000000800 */
[C---:B------:R-:W-:Y:S01]  /*12d20*/  FMUL.FTZ R165, R170.reuse, R169 ;  /* 0x000000a9aaa57220 */ /* 0x040fe20000410000 */
[----:B------:R-:W-:Y:S01]  /*12d30*/  FADD.FTZ R161, -R170, R199 ;  /* 0x000000c7aaa17221 */ /* 0x000fe20000010100 */
[-C--:B------:R-:W-:Y:S01]  /*12d40*/  FMUL.FTZ R100, R100, R179.reuse ;  /* 0x000000b364647220 */ /* 0x080fe20000410000 */
[----:B------:R-:W-:Y:S01]  /*12d50*/  FMUL.FTZ R101, R101, R179 ;  /* 0x000000b365657220 */ /* 0x000fe20000410000 */
[-CC-:B------:R-:W-:Y:S01]  /*12d60*/  FFMA.FTZ R201, R155, R169.reuse, -R165.reuse ;  /* 0x000000a99bc97223 */ /* 0x180fe200000108a5 */
[-CC-:B------:R-:W-:Y:S01]  /*12d70*/  FFMA.FTZ R155, R157, R169.reuse, -R165.reuse ;  /* 0x000000a99d9b7223 */ /* 0x180fe200000108a5 */
[----:B------:R-:W-:Y:S01]  /*12d80*/  FFMA.FTZ R157, R162, R169, -R165 ;  /* 0x000000a9a29d7223 */ /* 0x000fe200000108a5 */
[----:B------:R-:W-:-:S02]  /*12d90*/  IMAD.MOV R162, RZ, RZ, -R203 ;  /* 0x000000ffffa27224 */ /* 0x000fc400078e0acb */
[-C--:B------:R-:W-:Y:S01]  /*12da0*/  FMUL.FTZ R161, R161, R169.reuse ;  /* 0x000000a9a1a17220 */ /* 0x080fe20000410000 */
[-CC-:B------:R-:W-:Y:S01]  /*12db0*/  FFMA.FTZ R154, R154, R169.reuse, -R165.reuse ;  /* 0x000000a99a9a7223 */ /* 0x180fe200000108a5 */
[----:B------:R-:W-:Y:S01]  /*12dc0*/  MUFU.EX2 R201, R201 ;  /* 0x000000c900c97308 */ /* 0x000fe20000000800 */
[-CC-:B------:R-:W-:Y:S01]  /*12dd0*/  FFMA.FTZ R164, R158, R169.reuse, -R165.reuse ;  /* 0x000000a99ea47223 */ /* 0x180fe200000108a5 */
[----:B------:R-:W-:Y:S01]  /*12de0*/  ISETP.NE.AND P2, PT, R189, R162, PT ;  /* 0x000000a2bd00720c */ /* 0x000fe20003f45270 */
[-CC-:B------:R-:W-:Y:S01]  /*12df0*/  FFMA.FTZ R158, R163, R169.reuse, -R165.reuse ;  /* 0x000000a9a39e7223 */ /* 0x180fe200000108a5 */
[----:B------:R-:W-:Y:S02]  /*12e00*/  @!P1 VIADD R162, R21, 0x38840 ;  /* 0x0003884015a29836 */ /* 0x000fe40000000000 */
[-CC-:B------:R-:W-:Y:S01]  /*12e10*/  FFMA.FTZ R193, R166, R169.reuse, -R165.reuse ;  /* 0x000000a9a6c17223 */ /* 0x180fe200000108a5 */
[-CC-:B------:R-:W-:Y:S01]  /*12e20*/  FFMA.FTZ R199, R167, R169.reuse, -R165.reuse ;  /* 0x000000a9a7c77223 */ /* 0x180fe200000108a5 */
[-CC-:B------:R-:W-:Y:S01]  /*12e30*/  FFMA.FTZ R181, R181, R169.reuse, -R165.reuse ;  /* 0x000000a9b5b57223 */ /* 0x180fe200000108a5 */
[----:B------:R-:W0:Y:S01]  /*12e40*/  MUFU.EX2 R161, R161 ;  /* 0x000000a100a17308 */ /* 0x000e220000000800 */
[----:B------:R-:W-:Y:S01]  /*12e50*/  @!P1 PRMT R162, RZ, 0x654, R162 ;  /* 0x00000654ffa29816 */ /* 0x000fe200000000a2 */
[-CC-:B------:R-:W-:Y:S01]  /*12e60*/  FFMA.FTZ R200, R202, R169.reuse, -R165.reuse ;  /* 0x000000a9cac87223 */ /* 0x180fe200000108a5 */
[-CC-:B------:R-:W-:Y:S01]  /*12e70*/  FFMA.FTZ R205, R205, R169.reuse, -R165.reuse ;  /* 0x000000a9cdcd7223 */ /* 0x180fe200000108a5 */
[-CC-:B------:R-:W-:Y:S01]  /*12e80*/  FFMA.FTZ R206, R206, R169.reuse, -R165.reuse ;  /* 0x000000a9cece7223 */ /* 0x180fe200000108a5 */
[----:B------:R1:W-:Y:S01]  /*12e90*/  @!P1 SYNCS.ARRIVE.TRANS64.RED.A1T0 RZ, [R162+URZ], RZ ;  /* 0x000000ffa2ff99a7 */ /* 0x0003e2000810043f */
[-CC-:B------:R-:W-:Y:S01]  /*12ea0*/  FFMA.FTZ R207, R207, R169.reuse, -R165.reuse ;  /* 0x000000a9cfcf7223 */ /* 0x180fe200000108a5 */
[----:B------:R-:W-:Y:S01]  /*12eb0*/  @!P2 IMAD R163, R198, 0x40, R190 ;  /* 0x00000040c6a3a824 */ /* 0x000fe200078e02be */
[----:B------:R-:W2:Y:S01]  /*12ec0*/  MUFU.EX2 R154, R154 ;  /* 0x0000009a009a7308 */ /* 0x000ea20000000800 */
[----:B------:R-:W-:Y:S01]  /*12ed0*/  FFMA.FTZ R198, R204, R169, -R165 ;  /* 0x000000a9ccc67223 */ /* 0x000fe200000108a5 */
[----:B------:R-:W-:Y:S01]  /*12ee0*/  FMUL.FTZ R104, R104, R179 ;  /* 0x000000b368687220 */ /* 0x000fe20000410000 */
[----:B------:R-:W-:-:S02]  /*12ef0*/  @!P2 IMAD R163, R163, 0x4, R2 ;  /* 0x00000004a3a3a824 */ /* 0x000fc400078e0202 */
[----:B------:R-:W-:Y:S01]  /*12f00*/  FMUL.FTZ R105, R105, R179 ;  /* 0x000000b369697220 */ /* 0x000fe20000410000 */
[-CC-:B-1----:R-:W-:Y:S01]  /*12f10*/  FFMA.FTZ R162, R182, R169.reuse, -R165.reuse ;  /* 0x000000a9b6a27223 */ /* 0x182fe200000108a5 */
[----:B------:R-:W-:Y:S01]  /*12f20*/  FFMA.FTZ R165, R183, R169, -R165 ;  /* 0x000000a9b7a57223 */ /* 0x000fe200000108a5 */
[-C--:B------:R-:W-:Y:S01]  /*12f30*/  FMUL.FTZ R108, R108, R179.reuse ;  /* 0x000000b36c6c7220 */ /* 0x080fe20000410000 */
[----:B------:R-:W1:Y:S01]  /*12f40*/  MUFU.EX2 R155, R155 ;  /* 0x0000009b009b7308 */ /* 0x000e620000000800 */
[----:B------:R-:W-:Y:S01]  /*12f50*/  @!P2 STS [R163+0x38400], R179 ;  /* 0x038400b3a300a388 */ /* 0x000fe20000000800 */
[-C--:B------:R-:W-:Y:S01]  /*12f60*/  FMUL.FTZ R109, R109, R179.reuse ;  /* 0x000000b36d6d7220 */ /* 0x080fe20000410000 */
[-C--:B------:R-:W-:Y:S01]  /*12f70*/  FMUL.FTZ R112, R112, R179.reuse ;  /* 0x000000b370707220 */ /* 0x080fe20000410000 */
[-C--:B------:R-:W-:Y:S01]  /*12f80*/  FMUL.FTZ R113, R113, R179.reuse ;  /* 0x000000b371717220 */ /* 0x080fe20000410000 */
[----:B0-----:R0:W-:Y:S01]  /*12f90*/  @!P2 STS [R163+0x38420], R161 ;  /* 0x038420a1a300a388 */ /* 0x0011e20000000800 */
        /* <DEDUP_REMOVED lines=8> */
[----:B------:R-:W-:Y:S01]  /*13020*/  FMUL.FTZ R129, R129, R179 ;  /* 0x000000b381817220 */ /* 0x000fe20000410000 */
[----:B0-----:R-:W-:Y:S01]  /*13030*/  FFMA.FTZ R163, R179, R15, R152 ;  /* 0x0000000fb3a37223 */ /* 0x001fe20000010098 */
[----:B--2---:R-:W-:Y:S01]  /*13040*/  FFMA.FTZ R15, R161, R20, R154 ;  /* 0x00000014a10f7223 */ /* 0x004fe2000001009a */
[C---:B------:R-:W-:Y:S01]  /*13050*/  F2FP.F16.F32.PACK_AB R152, R153.reuse, R152 ;  /* 0x000000989998723e */ /* 0x040fe200000000ff */
[----:B------:R-:W0:Y:S01]  /*13060*/  MUFU.EX2 R157, R157 ;  /* 0x0000009d009d7308 */ /* 0x000e220000000800 */
[----:B------:R-:W-:Y:S01]  /*13070*/  FADD.FTZ R20, R153, R163 ;  /* 0x000000a399147221 */ /* 0x000fe20000010000 */
[C---:B------:R-:W-:Y:S01]  /*13080*/  FADD.FTZ R163, R201.reuse, R15 ;  /* 0x0000000fc9a37221 */ /* 0x040fe20000010000 */
[----:B------:R-:W-:Y:S01]  /*13090*/  F2FP.F16.F32.PACK_AB R153, R201, R154 ;  /* 0x0000009ac999723e */ /* 0x000fe200000000ff */
[-C--:B------:R-:W-:Y:S01]  /*130a0*/  FMUL.FTZ R132, R132, R179.reuse ;  /* 0x000000b384847220 */ /* 0x080fe20000410000 */
[----:B------:R-:W-:Y:S01]  /*130b0*/  FADD.FTZ R154, R208, R20 ;  /* 0x00000014d09a7221 */ /* 0x000fe20000010000 */
[----:B-1----:R-:W-:Y:S01]  /*130c0*/  FADD.FTZ R20, R155, R163 ;  /* 0x000000a39b147221 */ /* 0x002fe20000010000 */
[-C--:B------:R-:W-:Y:S01]  /*130d0*/  FMUL.FTZ R133, R133, R179.reuse ;  /* 0x000000b385857220 */ /* 0x080fe20000410000 */
[----:B------:R-:W1:Y:S01]  /*130e0*/  MUFU.EX2 R158, R158 ;  /* 0x0000009e009e7308 */ /* 0x000e620000000800 */
[-C--:B------:R-:W-:Y:S01]  /*130f0*/  FMUL.FTZ R136, R136, R179.reuse ;  /* 0x000000b388887220 */ /* 0x080fe20000410000 */
[----:B---3--:R-:W-:Y:S01]  /*13100*/  FADD.FTZ R166, R164, R20 ;  /* 0x00000014a4a67221 */ /* 0x008fe20000010000 */
        /* <DEDUP_REMOVED lines=8> */
[----:B------:R-:W-:Y:S01]  /*13190*/  FADD.FTZ R163, R197, R154 ;  /* 0x0000009ac5a37221 */ /* 0x000fe20000010000 */
[----:B0-----:R-:W-:Y:S01]  /*131a0*/  FADD.FTZ R166, R157, R166 ;  /* 0x000000a69da67221 */ /* 0x001fe20000010000 */
[----:B------:R-:W-:Y:S01]  /*131b0*/  F2FP.F16.F32.PACK_AB R154, R197, R208 ;  /* 0x000000d0c59a723e */ /* 0x000fe200000000ff */
[----:B------:R-:W-:Y:S01]  /*131c0*/  FMUL.FTZ R26, R26, R161 ;  /* 0x000000a11a1a7220 */ /* 0x000fe20000410000 */
[----:B------:R-:W-:Y:S01]  /*131d0*/  FADD.FTZ R163, R156, R163 ;  /* 0x000000a39ca37221 */ /* 0x000fe20000010000 */
[----:B------:R-:W0:Y:S01]  /*131e0*/  MUFU.EX2 R199, R199 ;  /* 0x000000c700c77308 */ /* 0x000e220000000800 */
[C---:B-1----:R-:W-:Y:S01]  /*131f0*/  FADD.FTZ R183, R158.reuse, R166 ;  /* 0x000000a69eb77221 */ /* 0x042fe20000010000 */
[----:B------:R-:W-:Y:S01]  /*13200*/  F2FP.F16.F32.PACK_AB R157, R158, R157 ;  /* 0x0000009d9e9d723e */ /* 0x000fe200000000ff */
[----:B------:R-:W-:Y:S01]  /*13210*/  FADD.FTZ R202, R160, R163 ;  /* 0x000000a3a0ca7221 */ /* 0x000fe20000010000 */
[----:B------:R-:W-:Y:S01]  /*13220*/  F2FP.F16.F32.PACK_AB R155, R164, R155 ;  /* 0x0000009ba49b723e */ /* 0x000fe200000000ff */
[----:B------:R-:W-:Y:S01]  /*13230*/  BAR.SYNC.DEFER_BLOCKING 0xf, 0x100 ;  /* 0x03c4000000007b1d */ /* 0x000fe20000010000 */
[----:B------:R-:W-:Y:S01]  /*13240*/  F2FP.F16.F32.PACK_AB R158, R171, R159 ;  /* 0x0000009fab9e723e */ /* 0x000fe200000000ff */
[----:B------:R-:W-:Y:S01]  /*13250*/  FADD.FTZ R202, R159, R202 ;  /* 0x000000ca9fca7221 */ /* 0x000fe20000010000 */
[----:B------:R-:W-:Y:S01]  /*13260*/  F2FP.F16.F32.PACK_AB R156, R160, R156 ;  /* 0x0000009ca09c723e */ /* 0x000fe200000000ff */
        /* <DEDUP_REMOVED lines=72> */
[----:B0-----:R-:W-:Y:S01]  /*136f0*/  F2FP.F16.F32.PACK_AB R159, R199, R193 ;  /* 0x000000c1c79f723e */ /* 0x001fe200000000ff */
[----:B------:R0:W-:Y:S01]  /*13700*/  STSM.16.M88.4 [R210+0x36400], R152 ;  /* 0x03640098d2007844 */ /* 0x0001e20000000200 */
[----:B------:R-:W4:Y:S01]  /*13710*/  MUFU.EX2 R178, R178 ;  /* 0x000000b200b27308 */ /* 0x000f220000000800 */
[----:B-1----:R-:W-:Y:S01]  /*13720*/  F2FP.F16.F32.PACK_AB R160, R175, R174 ;  /* 0x000000aeafa0723e */ /* 0x002fe200000000ff */
[----:B------:R-:W-:Y:S01]  /*13730*/  IMAD.MOV.U32 R197, RZ, RZ, 0x40000040 ;  /* 0x40000040ffc57424 */ /* 0x000fe200078e00ff */
[----:B--2---:R-:W-:Y:S01]  /*13740*/  F2FP.F16.F32.PACK_AB R161, R200, R181 ;  /* 0x000000b5c8a1723e */ /* 0x004fe200000000ff */
[----:B------:R1:W-:Y:S01]  /*13750*/  STSM.16.M88.4 [R214], R156 ;  /* 0x0000009cd6007844 */ /* 0x0003e20000000200 */
[----:B---3--:R-:W-:Y:S01]  /*13760*/  F2FP.F16.F32.PACK_AB R163, R182, R198 ;  /* 0x000000c6b6a3723e */ /* 0x008fe200000000ff */
[----:B------:R-:W-:Y:S01]  /*13770*/  FADD.FTZ R171, R171, R202 ;  /* 0x000000caabab7221 */ /* 0x000fe20000010000 */
[----:B------:R-:W-:Y:S01]  /*13780*/  ISETP.GT.AND P2, PT, R195, RZ, PT ;  /* 0x000000ffc300720c */ /* 0x000fe20003f44270 */
[----:B------:R-:W-:Y:S01]  /*13790*/  MUFU.EX2 R177, R177 ;  /* 0x000000b100b17308 */ /* 0x000fe20000000800 */
[----:B------:R-:W-:-:S02]  /*137a0*/  @!P1 VIADD R21, R21, 0x38860 ;  /* 0x0003886015159836 */ /* 0x000fc40000000000 */
[----:B------:R-:W-:-:S04]  /*137b0*/  FADD.FTZ R174, R174, R171 ;  /* 0x000000abaeae7221 */ /* 0x000fc80000010000 */
[----:B------:R-:W-:Y:S01]  /*137c0*/  FADD.FTZ R175, R175, R174 ;  /* 0x000000aeafaf7221 */ /* 0x000fe20000010000 */
[----:B------:R-:W-:Y:S01]  /*137d0*/  @!P1 PRMT R21, RZ, 0x654, R21 ;  /* 0x00000654ff159816 */ /* 0x000fe20000000015 */
[----:B------:R-:W2:Y:S01]  /*137e0*/  MUFU.EX2 R180, R180 ;  /* 0x000000b400b47308 */ /* 0x000ea20000000800 */
[----:B----4-:R-:W-:-:S07]  /*137f0*/  F2FP.F16.F32.PACK_AB R164, R178, R176 ;  /* 0x000000b0b2a4723e */ /* 0x010fce00000000ff */
[----:B------:R-:W-:Y:S08]  /*13800*/  MUFU.EX2 R15, R206 ;  /* 0x000000ce000f7308 */ /* 0x000ff00000000800 */
[----:B------:R-:W3:Y:S01]  /*13810*/  MUFU.EX2 R20, R207 ;  /* 0x000000cf00147308 */ /* 0x000ee20000000800 */
[----:B--2---:R-:W-:-:S07]  /*13820*/  F2FP.F16.F32.PACK_AB R166, R180, R177 ;  /* 0x000000b1b4a6723e */ /* 0x004fce00000000ff */
[----:B------:R2:W-:Y:S08]  /*13830*/  MUFU.EX2 R201, R162 ;  /* 0x000000a200c97308 */ /* 0x0005f00000000800 */
[----:B------:R3:W4:Y:S01]  /*13840*/  MUFU.EX2 R179, R165 ;  /* 0x000000a500b37308 */ /* 0x0007220000000800 */
[----:B--2---:R-:W-:Y:S01]  /*13850*/  F2FP.F16.F32.PACK_AB R162, R173, R172 ;  /* 0x000000acada2723e */ /* 0x004fe200000000ff */
[----:B------:R-:W-:-:S04]  /*13860*/  FADD.FTZ R172, R172, R175 ;  /* 0x000000afacac7221 */ /* 0x000fc80000010000 */
[----:B------:R1:W-:Y:S01]  /*13870*/  STSM.16.M88.4 [R212], R160 ;  /* 0x000000a0d4007844 */ /* 0x0003e20000000200 */
[----:B------:R-:W-:Y:S01]  /*13880*/  FADD.FTZ R173, R173, R172 ;  /* 0x000000acadad7221 */ /* 0x000fe20000010000 */
[----:B---3--:R-:W-:-:S03]  /*13890*/  F2FP.F16.F32.PACK_AB R165, R20, R15 ;  /* 0x0000000f14a5723e */ /* 0x008fc600000000ff */
[----:B------:R-:W-:-:S04]  /*138a0*/  FADD.FTZ R173, R176, R173 ;  /* 0x000000adb0ad7221 */ /* 0x000fc80000010000 */
[----:B------:R-:W-:Y:S01]  /*138b0*/  FADD.FTZ R178, R178, R173 ;  /* 0x000000adb2b27221 */ /* 0x000fe20000010000 */
[----:B----4-:R-:W-:-:S05]  /*138c0*/  F2FP.F16.F32.PACK_AB R167, R179, R201 ;  /* 0x000000c9b3a7723e */ /* 0x010fca00000000ff */
[----:B------:R1:W-:Y:S01]  /*138d0*/  STSM.16.M88.4 [R213], R164 ;  /* 0x000000a4d5007844 */ /* 0x0003e20000000200 */
[----:B------:R-:W-:-:S06]  /*138e0*/  WARPGROUP.ARRIVE ;  /* 0x00000000000079c5 */ /* 0x000fcc0000000000 */
        /* <DEDUP_REMOVED lines=11> */
[----:B------:R-:W-:Y:S01]  /*139a0*/  R2UR UR6, R152 ;  /* 0x00000000980672ca */ /* 0x000fe200000e0000 */
[----:B------:R-:W-:Y:S01]  /*139b0*/  FADD.FTZ R152, R193, R183 ;  /* 0x000000b7c1987221 */ /* 0x000fe20000010000 */
[----:B------:R-:W-:Y:S01]  /*139c0*/  R2UR UR7, R153 ;  /* 0x00000000990772ca */ /* 0x000fe200000e0000 */
[----:B------:R-:W-:Y:S02]  /*139d0*/  IMAD.MOV.U32 R193, RZ, RZ, R168 ;  /* 0x000000ffffc17224 */ /* 0x000fe400078e00a8 */
[----:B------:R-:W-:Y:S01]  /*139e0*/  FADD.FTZ R152, R199, R152 ;  /* 0x00000098c7987221 */ /* 0x000fe20000010000 */
[----:B------:R-:W-:-:S03]  /*139f0*/  IMAD.MOV.U32 R199, RZ, RZ, R170 ;  /* 0x000000ffffc77224 */ /* 0x000fc600078e00aa */
[----:B------:R-:W-:-:S04]  /*13a00*/  FADD.FTZ R181, R181, R152 ;  /* 0x00000098b5b57221 */ /* 0x000fc80000010000 */
[----:B------:R-:W-:-:S04]  /*13a10*/  FADD.FTZ R181, R200, R181 ;  /* 0x000000b5c8b57221 */ /* 0x000fc80000010000 */
[----:B------:R-:W-:Y:S01]  /*13a20*/  FADD.FTZ R181, R198, R181 ;  /* 0x000000b5c6b57221 */ /* 0x000fe20000010000 */
[----:B------:R-:W-:-:S03]  /*13a30*/  IMAD.MOV.U32 R198, RZ, RZ, R18 ;  /* 0x000000ffffc67224 */ /* 0x000fc600078e0012 */
[----:B------:R-:W-:-:S04]  /*13a40*/  FADD.FTZ R182, R182, R181 ;  /* 0x000000b5b6b67221 */ /* 0x000fc80000010000 */
[----:B------:R-:W-:-:S04]  /*13a50*/  FADD.FTZ R15, R15, R182 ;  /* 0x000000b60f0f7221 */ /* 0x000fc80000010000 */
[----:B------:R-:W-:Y:S01]  /*13a60*/  FADD.FTZ R20, R20, R15 ;  /* 0x0000000f14147221 */ /* 0x000fe20000010000 */
[----:B------:R-:W-:-:S03]  /*13a70*/  FADD.FTZ R15, R177, R178 ;  /* 0x000000b2b10f7221 */ /* 0x000fc60000010000 */
[----:B------:R-:W-:Y:S01]  /*13a80*/  FADD.FTZ R20, R201, R20 ;  /* 0x00000014c9147221 */ /* 0x000fe20000010000 */
[----:B------:R-:W-:-:S03]  /*13a90*/  FADD.FTZ R15, R180, R15 ;  /* 0x0000000fb40f7221 */ /* 0x000fc60000010000 */
[----:B------:R-:W-:Y:S01]  /*13aa0*/  FADD.FTZ R20, R179, R20 ;  /* 0x00000014b3147221 */ /* 0x000fe20000010000 */
[----:B------:R-:W-:Y:S02]  /*13ab0*/  WARPGROUP.DEPBAR.LE gsb0, 0x0 ;  /* 0x00008000000079c5 */ /* 0x000fe40000010000 */
[----:B------:R-:W-:-:S06]  /*13ac0*/  WARPGROUP.ARRIVE ;  /* 0x00000000000079c5 */ /* 0x000fcc0000000000 */
        /* <DEDUP_REMOVED lines=17> */
[----:B0-----:R-:W-:-:S04]  /*13be0*/  VIADD R21, R195, 0xffffffff ;  /* 0xffffffffc3157836 */ /* 0x001fc80000000000 */
[----:B------:R-:W-:Y:S01]  /*13bf0*/  IMAD.MOV.U32 R195, RZ, RZ, R21 ;  /* 0x000000ffffc37224 */ /* 0x000fe200078e0015 */
[----:B-1----:R-:W-:Y:S06]  /*13c00*/  @P2 BRA `(.L_x_8929) ;  /* 0xffffffc800742947 */ /* 0x002fec000383ffff */
.L_x_8918:
[----:B------:R-:W-:Y:S05]  /*13c10*/  BSYNC B0 ;  /* 0x0000000000007941 */ /* 0x000fea0003800000 */
.L_x_8917:
[----:B------:R-:W0:Y:S01]  /*13c20*/  SHFL.BFLY PT, R0, R15, 0x2, 0x1f ;  /* 0x0c401f000f007f89 */ /* 0x000e2200000e0000 */
[----:B------:R-:W-:Y:S02]  /*13c30*/  IMAD.MOV R6, RZ, RZ, -R203 ;  /* 0x000000ffff067224 */ /* 0x000fe400078e0acb */
[----:B------:R-:W-:Y:S01]  /*13c40*/  VIADD R172, R18, 0x1 ;  /* 0x0000000112ac7836 */ /* 0x000fe20000000000 */
[----:B------:R-:W1:Y:S01]  /*13c50*/  SHFL.BFLY PT, R5, R20, 0x2, 0x1f ;  /* 0x0c401f0014057f89 */ /* 0x000e6200000e0000 */
[----:B------:R-:W-:Y:S01]  /*13c60*/  IMAD.MOV.U32 R21, RZ, RZ, -0x800000 ;  /* 0xff800000ff157424 */ /* 0x000fe200078e00ff */
[----:B------:R-:W-:Y:S08]  /*13c70*/  BAR.ARV 0x8, 0x100 ;  /* 0x0204000000007b1d */ /* 0x000ff00000002000 */
[----:B------:R-:W-:Y:S01]  /*13c80*/  BAR.SYNC.DEFER_BLOCKING 0xf, 0x100 ;  /* 0x03c4000000007b1d */ /* 0x000fe20000010000 */
[----:B------:R-:W-:Y:S01]  /*13c90*/  ISETP.NE.AND P0, PT, R189, R6, PT ;  /* 0x00000006bd00720c */ /* 0x000fe20003f05270 */
[----:B------:R-:W-:Y:S01]  /*13ca0*/  VIADD R226, R226, 0x1 ;  /* 0x00000001e2e27836 */ /* 0x000fe20000000000 */
[----:B------:R-:W-:-:S04]  /*13cb0*/  ISETP.NE.AND P1, PT, R172, 0x2, PT ;  /* 0x00000002ac00780c */ /* 0x000fc80003f25270 */
[----:B------:R-:W-:Y:S01]  /*13cc0*/  SEL R6, RZ, 0x1, P1 ;  /* 0x00000001ff067807 */ /* 0x000fe20000800000 */
[----:B0-----:R-:W-:-:S03]  /*13cd0*/  FADD.FTZ R4, R0, R15 ;  /* 0x0000000f00047221 */ /* 0x001fc60000010000 */
[----:B------:R-:W-:Y:S01]  /*13ce0*/  LOP3.LUT R19, R19, R6, RZ, 0x3c, !PT ;  /* 0x0000000613137212 */ /* 0x000fe200078e3cff */
[----:B-1----:R-:W-:Y:S01]  /*13cf0*/  FADD.FTZ R5, R5, R20 ;  /* 0x0000001405057221 */ /* 0x002fe20000010000 */
[----:B------:R-:W0:Y:S01]  /*13d00*/  SHFL.BFLY PT, R3, R4, 0x1, 0x1f ;  /* 0x0c201f0004037f89 */ /* 0x000e2200000e0000 */
[----:B------:R-:W-:-:S03]  /*13d10*/  IMAD.MOV.U32 R20, RZ, RZ, -0x800000 ;  /* 0xff800000ff147424 */ /* 0x000fc600078e00ff */
[----:B------:R-:W1:Y:S01]  /*13d20*/  SHFL.BFLY PT, R0, R5, 0x1, 0x1f ;  /* 0x0c201f0005007f89 */ /* 0x000e6200000e0000 */
[----:B0-----:R-:W-:Y:S01]  /*13d30*/  FADD.FTZ R7, R4, R3 ;  /* 0x0000000304077221 */ /* 0x001fe20000010000 */
[----:B------:R-:W-:Y:S02]  /*13d40*/  IMAD.MOV.U32 R3, RZ, RZ, RZ ;  /* 0x000000ffff037224 */ /* 0x000fe400078e00ff */
[----:B------:R-:W-:Y:S02]  /*13d50*/  IMAD.MOV.U32 R4, RZ, RZ, RZ ;  /* 0x000000ffff047224 */ /* 0x000fe400078e00ff */
[----:B-1----:R-:W-:Y:S01]  /*13d60*/  FADD.FTZ R0, R5, R0 ;  /* 0x0000000005007221 */ /* 0x002fe20000010000 */
[----:B------:R-:W-:Y:S01]  /*13d70*/  FSETP.NE.FTZ.AND P2, PT, R7, RZ, PT ;  /* 0x000000ff0700720b */ /* 0x000fe20003f55000 */
[----:B------:R-:W-:-:S03]  /*13d80*/  @!P0 IMAD R5, R18, 0x40, R190 ;  /* 0x0000004012058824 */ /* 0x000fc600078e02be */
[----:B------:R-:W-:Y:S01]  /*13d90*/  FSETP.NE.FTZ.AND P3, PT, R0, RZ, PT ;  /* 0x000000ff0000720b */ /* 0x000fe20003f75000 */
[----:B------:R-:W-:-:S08]  /*13da0*/  @!P0 IMAD R5, R5, 0x4, R2 ;  /* 0x0000000405058824 */ /* 0x000fd000078e0202 */
[----:B------:R-:W0:Y:S01]  /*13db0*/  @P2 MUFU.RCP R3, R7 ;  /* 0x0000000700032308 */ /* 0x000e220000001000 */
[----:B------:R-:W-:-:S03]  /*13dc0*/  @P2 FMUL.FTZ R18, R169, 0.69314718246459960938 ;  /* 0x3f317218a9122820 */ /* 0x000fc60000410000 */
[----:B------:R-:W-:-:S04]  /*13dd0*/  @P3 FMUL.FTZ R169, R169, 0.69314718246459960938 ;  /* 0x3f317218a9a93820 */ /* 0x000fc80000410000 */
[----:B------:R-:W1:Y:S08]  /*13de0*/  @P3 MUFU.RCP R4, R0 ;  /* 0x0000000000043308 */ /* 0x000e700000001000 */
[----:B------:R-:W2:Y:S01]  /*13df0*/  @P2 MUFU.LG2 R2, R7 ;  /* 0x0000000700022308 */ /* 0x000ea20000000c00 */
[-C--:B0-----:R-:W-:Y:S01]  /*13e00*/  FMUL.FTZ R171, R32, R3.reuse ;  /* 0x0000000320ab7220 */ /* 0x081fe20000410000 */
[----:B------:R0:W-:Y:S01]  /*13e10*/  @!P0 STS [R5+0x38400], R3 ;  /* 0x0384000305008388 */ /* 0x0001e20000000800 */
[-C--:B------:R-:W-:Y:S01]  /*13e20*/  FMUL.FTZ R166, R33, R3.reuse ;  /* 0x0000000321a67220 */ /* 0x080fe20000410000 */
[-C--:B------:R-:W-:Y:S01]  /*13e30*/  FMUL.FTZ R24, R24, R3.reuse ;  /* 0x0000000318187220 */ /* 0x080fe20000410000 */
[-C--:B------:R-:W-:Y:S01]  /*13e40*/  FMUL.FTZ R25, R25, R3.reuse ;  /* 0x0000000319197220 */ /* 0x080fe20000410000 */
[-C--:B------:R-:W-:Y:S01]  /*13e50*/  FMUL.FTZ R28, R28, R3.reuse ;  /* 0x000000031c1c7220 */ /* 0x080fe20000410000 */
[-C--:B------:R-:W-:Y:S01]  /*13e60*/  FMUL.FTZ R29, R29, R3.reuse ;  /* 0x000000031d1d7220 */ /* 0x080fe20000410000 */
[----:B------:R-:W3:Y:S01]  /*13e70*/  @P3 MUFU.LG2 R32, R0 ;  /* 0x0000000000203308 */ /* 0x000ee20000000c00 */
        /* <DEDUP_REMOVED lines=65> */
[----:B------:R-:W-:Y:S01]  /*14290*/  FMUL.FTZ R13, R66, R4 ;  /* 0x00000004420d7220 */ /* 0x000fe20000410000 */
[----:B------:R-:W-:Y:S01]  /*142a0*/  @P2 FFMA.FTZ R21, R18, R168, R33 ;  /* 0x000000a812152223 */ /* 0x000fe20000010021 */
[----:B------:R-:W-:Y:S01]  /*142b0*/  PLOP3.LUT P0, PT, PT, PT, PT, 0x8, 0x0 ;  /* 0x000000000000781c */ /* 0x000fe20003f0e170 */
[-C--:B------:R-:W-:Y:S01]  /*142c0*/  FMUL.FTZ R26, R26, R4.reuse ;  /* 0x000000041a1a7220 */ /* 0x080fe20000410000 */
[-C--:B------:R-:W-:Y:S01]  /*142d0*/  FMUL.FTZ R27, R30, R4.reuse ;  /* 0x000000041e1b7220 */ /* 0x080fe20000410000 */
[-C--:B------:R-:W-:Y:S01]  /*142e0*/  FMUL.FTZ R31, R31, R4.reuse ;  /* 0x000000041f1f7220 */ /* 0x080fe20000410000 */
[-C--:B0-----:R-:W-:Y:S01]  /*142f0*/  FMUL.FTZ R3, R34, R4.reuse ;  /* 0x0000000422037220 */ /* 0x081fe20000410000 */
        /* <DEDUP_REMOVED lines=58> */
.L_x_8852:
[----:B------:R-:W-:Y:S05]  /*146a0*/  BSYNC B7 ;  /* 0x0000000000077941 */ /* 0x000fea0003800000 */
.L_x_8850:
        /* <DEDUP_REMOVED lines=9> */
[----:B------:R-:W3:Y:S01]  /*14740*/  LDL R4, [R1+0xc] ;  /* 0x00000c0001047983 */ /* 0x000ee20000100800 */
[----:B------:R-:W-:Y:S01]  /*14750*/  F2FP.F16.F32.PACK_AB R24, R25, R24 ;  /* 0x000000181918723e */ /* 0x000fe200000000ff */
[----:B------:R-:W-:Y:S01]  /*14760*/  ULDC.64 UR4, c[0x0][0xd00] ;  /* 0x0003400000047ab9 */ /* 0x000fe20000000a00 */
[----:B------:R-:W-:Y:S01]  /*14770*/  F2FP.F16.F32.PACK_AB R25, R0, R26 ;  /* 0x0000001a0019723e */ /* 0x000fe200000000ff */
[----:B------:R-:W4:Y:S01]  /*14780*/  S2R R41, SR_SWINHI ;  /* 0x0000000000297919 */ /* 0x000f220000002f00 */
        /* <DEDUP_REMOVED lines=17> */
[----:B----4-:R-:W-:Y:S02]  /*148a0*/  MOV R37, R41 ;  /* 0x0000002900257202 */ /* 0x010fe40000000f00 */
        /* <DEDUP_REMOVED lines=25> */
[----:B------:R-:W-:Y:S01]  /*14a40*/  F2FP.F16.F32.PACK_AB R147, R151, R150 ;  /* 0x000000969793723e */ /* 0x000fe200000000ff */
[----:B------:R-:W-:Y:S01]  /*14a50*/  BAR.SYNC.DEFER_BLOCKING 0x1, 0x100 ;  /* 0x0044000000007b1d */ /* 0x000fe20000010000 */
[----:B---3--:R-:W-:-:S03]  /*14a60*/  IMAD.WIDE R40, R4, 0x2, R36 ;  /* 0x0000000204287825 */ /* 0x008fc600078e0224 */
[C---:B------:R-:W-:Y:S02]  /*14a70*/  LOP3.LUT R45, R40.reuse, 0x380, RZ, 0xc0, !PT ;  /* 0x00000380282d7812 */ /* 0x040fe400078ec0ff */
[C---:B------:R-:W-:Y:S02]  /*14a80*/  IADD3 R0, P1, R40.reuse, 0x20, RZ ;  /* 0x0000002028007810 */ /* 0x040fe40007f3e0ff */
[----:B------:R-:W-:Y:S02]  /*14a90*/  SHF.R.U64 R45, R45, 0x3, RZ ;  /* 0x000000032d2d7819 */ /* 0x000fe400000012ff */
[C---:B------:R-:W-:Y:S02]  /*14aa0*/  IADD3 R28, P4, R40.reuse, 0x60, RZ ;  /* 0x00000060281c7810 */ /* 0x040fe40007f9e0ff */
[----:B------:R-:W-:Y:S01]  /*14ab0*/  LOP3.LUT R44, R45, R40, RZ, 0x3c, !PT ;  /* 0x000000282d2c7212 */ /* 0x000fe200078e3cff */
[--C-:B------:R-:W-:Y:S01]  /*14ac0*/  IMAD.MOV.U32 R45, RZ, RZ, R41.reuse ;  /* 0x000000ffff2d7224 */ /* 0x100fe200078e0029 */
[----:B------:R-:W-:Y:S01]  /*14ad0*/  IADD3 R4, P0, R40, 0x40, RZ ;  /* 0x0000004028047810 */ /* 0x000fe20007f1e0ff */
[----:B------:R-:W-:Y:S01]  /*14ae0*/  IMAD.X R29, RZ, RZ, R41, P4 ;  /* 0x000000ffff1d7224 */ /* 0x000fe200020e0629 */
[----:B------:R-:W-:-:S02]  /*14af0*/  LOP3.LUT R169, R0, 0x380, RZ, 0xc0, !PT ;  /* 0x0000038000a97812 */ /* 0x000fc400078ec0ff */
[----:B------:R-:W-:Y:S02]  /*14b00*/  LOP3.LUT R175, R28, 0x380, RZ, 0xc0, !PT ;  /* 0x000003801caf7812 */ /* 0x000fe400078ec0ff */
[----:B------:R-:W-:Y:S02]  /*14b10*/  MOV R44, R44 ;  /* 0x0000002c002c7202 */ /* 0x000fe40000000f00 */
[----:B------:R-:W-:Y:S02]  /*14b20*/  LOP3.LUT R173, R4, 0x380, RZ, 0xc0, !PT ;  /* 0x0000038004ad7812 */ /* 0x000fe400078ec0ff */
[----:B------:R-:W-:Y:S01]  /*14b30*/  SHF.R.U64 R169, R169, 0x3, RZ ;  /* 0x00000003a9a97819 */ /* 0x000fe200000012ff */
[----:B------:R3:W-:Y:S01]  /*14b40*/  STSM.16.M88.4 [R44], R24 ;  /* 0x000000182c007844 */ /* 0x0007e20000000200 */
[----:B-----5:R-:W-:Y:S02]  /*14b50*/  IADD3 R30, P3, R40, 0x2000, RZ ;  /* 0x00002000281e7810 */ /* 0x020fe40007f7e0ff */
[----:B------:R-:W-:-:S02]  /*14b60*/  SHF.R.U64 R175, R175, 0x3, RZ ;  /* 0x00000003afaf7819 */ /* 0x000fc400000012ff */
[C---:B--2---:R-:W-:Y:S01]  /*14b70*/  IADD3 R32, P5, R40.reuse, 0x2040, RZ ;  /* 0x0000204028207810 */ /* 0x044fe20007fbe0ff */
[--C-:B------:R-:W-:Y:S01]  /*14b80*/  IMAD.X R31, RZ, RZ, R41.reuse, P3 ;  /* 0x000000ffff1f7224 */ /* 0x100fe200018e0629 */
[----:B------:R-:W-:Y:S02]  /*14b90*/  SHF.R.U64 R173, R173, 0x3, RZ ;  /* 0x00000003adad7819 */ /* 0x000fe400000012ff */
[----:B------:R-:W-:Y:S01]  /*14ba0*/  IADD3 R48, P6, R40, 0x2020, RZ ;  /* 0x0000202028307810 */ /* 0x000fe20007fde0ff */
[--C-:B------:R-:W-:Y:S01]  /*14bb0*/  IMAD.X R53, RZ, RZ, R41.reuse, P5 ;  /* 0x000000ffff357224 */ /* 0x100fe200028e0629 */
[----:B------:R-:W-:Y:S02]  /*14bc0*/  LOP3.LUT R28, R175, R28, RZ, 0x3c, !PT ;  /* 0x0000001caf1c7212 */ /* 0x000fe400078e3cff */
[----:B------:R-:W-:Y:S01]  /*14bd0*/  LOP3.LUT R175, R32, 0x380, RZ, 0xc0, !PT ;  /* 0x0000038020af7812 */ /* 0x000fe200078ec0ff */
[--C-:B------:R-:W-:Y:S01]  /*14be0*/  IMAD.X R49, RZ, RZ, R41.reuse, P6 ;  /* 0x000000ffff317224 */ /* 0x100fe200030e0629 */
[----:B0-----:R-:W-:Y:S01]  /*14bf0*/  IADD3 R68, P4, R40, 0x4040, RZ ;  /* 0x0000404028447810 */ /* 0x001fe20007f9e0ff */
[--C-:B---3--:R-:W-:Y:S01]  /*14c00*/  IMAD.X R25, RZ, RZ, R41.reuse, P1 ;  /* 0x000000ffff197224 */ /* 0x108fe200008e0629 */
[----:B------:R-:W-:Y:S01]  /*14c10*/  LOP3.LUT R24, R169, R0, RZ, 0x3c, !PT ;  /* 0x00000000a9187212 */ /* 0x000fe200078e3cff */
[--C-:B------:R-:W-:Y:S01]  /*14c20*/  IMAD.X R27, RZ, RZ, R41.reuse, P0 ;  /* 0x000000ffff1b7224 */ /* 0x100fe200000e0629 */
[----:B------:R-:W-:Y:S01]  /*14c30*/  LOP3.LUT R169, R30, 0x380, RZ, 0xc0, !PT ;  /* 0x000003801ea97812 */ /* 0x000fe200078ec0ff */
[----:B------:R-:W-:Y:S01]  /*14c40*/  IMAD.X R69, RZ, RZ, R41, P4 ;  /* 0x000000ffff457224 */ /* 0x000fe200020e0629 */
[----:B------:R-:W-:-:S02]  /*14c50*/  LOP3.LUT R26, R173, R4, RZ, 0x3c, !PT ;  /* 0x00000004ad1a7212 */ /* 0x000fc400078e3cff */
[----:B------:R-:W-:Y:S02]  /*14c60*/  LOP3.LUT R173, R48, 0x380, RZ, 0xc0, !PT ;  /* 0x0000038030ad7812 */ /* 0x000fe400078ec0ff */
[----:B------:R-:W-:Y:S02]  /*14c70*/  SHF.R.U64 R169, R169, 0x3, RZ ;  /* 0x00000003a9a97819 */ /* 0x000fe400000012ff */
[C---:B------:R-:W-:Y:S02]  /*14c80*/  IADD3 R60, P1, R40.reuse, 0x4000, RZ ;  /* 0x00004000283c7810 */ /* 0x040fe40007f3e0ff */
[----:B------:R-:W-:Y:S02]  /*14c90*/  SHF.R.U64 R175, R175, 0x3, RZ ;  /* 0x00000003afaf7819 */ /* 0x000fe400000012ff */
[----:B------:R-:W-:Y:S01]  /*14ca0*/  SHF.R.U64 R173, R173, 0x3, RZ ;  /* 0x00000003adad7819 */ /* 0x000fe200000012ff */
[----:B------:R-:W-:Y:S01]  /*14cb0*/  IMAD.X R61, RZ, RZ, R41, P1 ;  /* 0x000000ffff3d7224 */ /* 0x000fe200008e0629 */
[----:B------:R-:W-:-:S02]  /*14cc0*/  IADD3 R64, P0, R40, 0x4020, RZ ;  /* 0x0000402028407810 */ /* 0x000fc40007f1e0ff */
[----:B------:R-:W-:Y:S02]  /*14cd0*/  LOP3.LUT R30, R169, R30, RZ, 0x3c, !PT ;  /* 0x0000001ea91e7212 */ /* 0x000fe400078e3cff */
[----:B------:R-:W-:Y:S01]  /*14ce0*/  IADD3 R56, P2, R40, 0x2060, RZ ;  /* 0x0000206028387810 */ /* 0x000fe20007f5e0ff */
[--C-:B------:R-:W-:Y:S01]  /*14cf0*/  IMAD.X R65, RZ, RZ, R41.reuse, P0 ;  /* 0x000000ffff417224 */ /* 0x100fe200000e0629 */
[----:B------:R-:W-:Y:S02]  /*14d00*/  LOP3.LUT R52, R175, R32, RZ, 0x3c, !PT ;  /* 0x00000020af347212 */ /* 0x000fe400078e3cff */
[----:B------:R-:W-:Y:S01]  /*14d10*/  LOP3.LUT R169, R60, 0x380, RZ, 0xc0, !PT ;  /* 0x000003803ca97812 */ /* 0x000fe200078ec0ff */
[----:B------:R-:W-:Y:S01]  /*14d20*/  IMAD.X R57, RZ, RZ, R41, P2 ;  /* 0x000000ffff397224 */ /* 0x000fe200010e0629 */
[----:B------:R-:W-:Y:S02]  /*14d30*/  LOP3.LUT R48, R173, R48, RZ, 0x3c, !PT ;  /* 0x00000030ad307212 */ /* 0x000fe400078e3cff */
[----:B------:R-:W-:-:S02]  /*14d40*/  LOP3.LUT R175, R68, 0x380, RZ, 0xc0, !PT ;  /* 0x0000038044af7812 */ /* 0x000fc400078ec0ff */
[----:B------:R-:W-:Y:S02]  /*14d50*/  LOP3.LUT R173, R64, 0x380, RZ, 0xc0, !PT ;  /* 0x0000038040ad7812 */ /* 0x000fe400078ec0ff */
[----:B------:R-:W-:Y:S02]  /*14d60*/  SHF.R.U64 R169, R169, 0x3, RZ ;  /* 0x00000003a9a97819 */ /* 0x000fe400000012ff */
[----:B------:R-:W-:Y:S02]  /*14d70*/  IADD3 R44, P6, R40, 0x6000, RZ ;  /* 0x00006000282c7810 */ /* 0x000fe40007fde0ff */
[----:B------:R-:W-:Y:S02]  /*14d80*/  LOP3.LUT R177, R56, 0x380, RZ, 0xc0, !PT ;  /* 0x0000038038b17812 */ /* 0x000fe400078ec0ff */
[----:B------:R-:W-:Y:S01]  /*14d90*/  SHF.R.U64 R175, R175, 0x3, RZ ;  /* 0x00000003afaf7819 */ /* 0x000fe200000012ff */
[----:B------:R-:W-:Y:S01]  /*14da0*/  IMAD.X R115, RZ, RZ, R41, P6 ;  /* 0x000000ffff737224 */ /* 0x000fe200030e0629 */
[----:B------:R-:W-:-:S02]  /*14db0*/  IADD3 R168, P2, R40, 0x6040, RZ ;  /* 0x0000604028a87810 */ /* 0x000fc40007f5e0ff */
[----:B------:R-:W-:Y:S02]  /*14dc0*/  SHF.R.U64 R173, R173, 0x3, RZ ;  /* 0x00000003adad7819 */ /* 0x000fe400000012ff */
[----:B------:R-:W-:Y:S01]  /*14dd0*/  IADD3 R70, P5, R40, 0x6020, RZ ;  /* 0x0000602028467810 */ /* 0x000fe20007fbe0ff */
[--C-:B------:R-:W-:Y:S01]  /*14de0*/  IMAD.X R45, RZ, RZ, R41.reuse, P2 ;  /* 0x000000ffff2d7224 */ /* 0x100fe200010e0629 */
[----:B------:R-:W-:Y:S02]  /*14df0*/  LOP3.LUT R60, R169, R60, RZ, 0x3c, !PT ;  /* 0x0000003ca93c7212 */ /* 0x000fe400078e3cff */
[----:B------:R-:W-:Y:S01]  /*14e00*/  SHF.R.U64 R177, R177, 0x3, RZ ;  /* 0x00000003b1b17819 */ /* 0x000fe200000012ff */
[----:B------:R-:W-:Y:S01]  /*14e10*/  IMAD.X R119, RZ, RZ, R41, P5 ;  /* 0x000000ffff777224 */ /* 0x000fe200028e0629 */
[----:B------:R-:W-:Y:S02]  /*14e20*/  LOP3.LUT R68, R175, R68, RZ, 0x3c, !PT ;  /* 0x00000044af447212 */ /* 0x000fe400078e3cff */
[----:B------:R-:W-:-:S02]  /*14e30*/  LOP3.LUT R169, R44, 0x380, RZ, 0xc0, !PT ;  /* 0x000003802ca97812 */ /* 0x000fc400078ec0ff */
[----:B------:R-:W-:Y:S02]  /*14e40*/  IADD3 R72, P3, R40, 0x4060, RZ ;  /* 0x0000406028487810 */ /* 0x000fe40007f7e0ff */
[----:B------:R-:W-:Y:S02]  /*14e50*/  LOP3.LUT R64, R173, R64, RZ, 0x3c, !PT ;  /* 0x00000040ad407212 */ /* 0x000fe400078e3cff */
[----:B------:R-:W-:Y:S01]  /*14e60*/  LOP3.LUT R175, R168, 0x380, RZ, 0xc0, !PT ;  /* 0x00000380a8af7812 */ /* 0x000fe200078ec0ff */
[----:B------:R-:W-:Y:S01]  /*14e70*/  IMAD.X R73, RZ, RZ, R41, P3 ;  /* 0x000000ffff497224 */ /* 0x000fe200018e0629 */
[----:B------:R-:W-:Y:S02]  /*14e80*/  LOP3.LUT R173, R70, 0x380, RZ, 0xc0, !PT ;  /* 0x0000038046ad7812 */ /* 0x000fe400078ec0ff */
[----:B------:R-:W-:Y:S02]  /*14e90*/  LOP3.LUT R56, R177, R56, RZ, 0x3c, !PT ;  /* 0x00000038b1387212 */ /* 0x000fe400078e3cff */
[----:B------:R-:W-:-:S02]  /*14ea0*/  SHF.R.U64 R169, R169, 0x3, RZ ;  /* 0x00000003a9a97819 */ /* 0x000fc400000012ff */
[----:B------:R-:W-:Y:S02]  /*14eb0*/  LOP3.LUT R177, R72, 0x380, RZ, 0xc0, !PT ;  /* 0x0000038048b17812 */ /* 0x000fe400078ec0ff */
[----:B------:R-:W-:Y:S02]  /*14ec0*/  SHF.R.U64 R175, R175, 0x3, RZ ;  /* 0x00000003afaf7819 */ /* 0x000fe400000012ff */
[----:B------:R-:W-:Y:S02]  /*14ed0*/  SHF.R.U64 R173, R173, 0x3, RZ ;  /* 0x00000003adad7819 */ /* 0x000fe400000012ff */
[----:B------:R-:W-:Y:S02]  /*14ee0*/  LOP3.LUT R114, R169, R44, RZ, 0x3c, !PT ;  /* 0x0000002ca9727212 */ /* 0x000fe400078e3cff */
[----:B------:R-:W-:Y:S02]  /*14ef0*/  SHF.R.U64 R177, R177, 0x3, RZ ;  /* 0x00000003b1b17819 */ /* 0x000fe400000012ff */
[----:B------:R-:W-:-:S02]  /*14f00*/  LOP3.LUT R44, R175, R168, RZ, 0x3c, !PT ;  /* 0x000000a8af2c7212 */ /* 0x000fc400078e3cff */
[----:B------:R-:W-:Y:S02]  /*14f10*/  IADD3 R40, P1, R40, 0x6060, RZ ;  /* 0x0000606028287810 */ /* 0x000fe40007f3e0ff */
[----:B------:R-:W-:Y:S02]  /*14f20*/  LOP3.LUT R118, R173, R70, RZ, 0x3c, !PT ;  /* 0x00000046ad767212 */ /* 0x000fe400078e3cff */
[----:B------:R-:W-:Y:S01]  /*14f30*/  MOV R168, R24 ;  /* 0x0000001800a87202 */ /* 0x000fe20000000f00 */
[----:B------:R-:W-:Y:S01]  /*14f40*/  IMAD.X R41, RZ, RZ, R41, P1 ;  /* 0x000000ffff297224 */ /* 0x000fe200008e0629 */
[----:B------:R-:W-:Y:S02]  /*14f50*/  MOV R169, R26 ;  /* 0x0000001a00a97202 */ /* 0x000fe40000000f00 */
[----:B------:R-:W-:Y:S02]  /*14f60*/  MOV R32, R28 ;  /* 0x0000001c00207202 */ /* 0x000fe40000000f00 */
[----:B------:R-:W-:-:S02]  /*14f70*/  MOV R70, R30 ;  /* 0x0000001e00467202 */ /* 0x000fc40000000f00 */
[----:B------:R-:W-:Y:S02]  /*14f80*/  F2FP.F16.F32.PACK_AB R24, R166, R171 ;  /* 0x000000aba618723e */ /* 0x000fe400000000ff */
[----:B------:R-:W-:Y:S02]  /*14f90*/  F2FP.F16.F32.PACK_AB R25, R5, R3 ;  /* 0x000000030519723e */ /* 0x000fe400000000ff */
[----:B------:R-:W-:Y:S02]  /*14fa0*/  F2FP.F16.F32.PACK_AB R26, R164, R167 ;  /* 0x000000a7a41a723e */ /* 0x000fe400000000ff */
[----:B------:R-:W-:Y:S02]  /*14fb0*/  F2FP.F16.F32.PACK_AB R27, R39, R38 ;  /* 0x00000026271b723e */ /* 0x000fe400000000ff */
[----:B------:R-:W-:Y:S02]  /*14fc0*/  F2FP.F16.F32.PACK_AB R28, R162, R165 ;  /* 0x000000a5a21c723e */ /* 0x000fe400000000ff */
[----:B------:R-:W-:Y:S01]  /*14fd0*/  F2FP.F16.F32.PACK_AB R29, R43, R42 ;  /* 0x0000002a2b1d723e */ /* 0x000fe200000000ff */
[----:B------:R0:W-:Y:S01]  /*14fe0*/  STSM.16.M88.4 [R168], R24 ;  /* 0x00000018a8007844 */ /* 0x0001e20000000200 */
[----:B------:R-:W-:-:S02]  /*14ff0*/  F2FP.F16.F32.PACK_AB R30, R160, R163 ;  /* 0x000000a3a01e723e */ /* 0x000fc400000000ff */
[----:B------:R-:W-:Y:S02]  /*15000*/  F2FP.F16.F32.PACK_AB R31, R47, R46 ;  /* 0x0000002e2f1f723e */ /* 0x000fe400000000ff */
[----:B------:R-:W-:Y:S02]  /*15010*/  LOP3.LUT R72, R177, R72, RZ, 0x3c, !PT ;  /* 0x00000048b1487212 */ /* 0x000fe400078e3cff */
[----:B------:R-:W-:Y:S01]  /*15020*/  LOP3.LUT R177, R40, 0x380, RZ, 0xc0, !PT ;  /* 0x0000038028b17812 */ /* 0x000fe200078ec0ff */
[----:B------:R2:W-:Y:S01]  /*15030*/  STSM.16.M88.4 [R169], R28 ;  /* 0x0000001ca9007844 */ /* 0x0005e20000000200 */
[----:B------:R-:W-:Y:S02]  /*15040*/  F2FP.F16.F32.PACK_AB R4, R158, R161 ;  /* 0x000000a19e04723e */ /* 0x000fe400000000ff */
[----:B------:R-:W-:Y:S02]  /*15050*/  F2FP.F16.F32.PACK_AB R5, R51, R50 ;  /* 0x000000323305723e */ /* 0x000fe400000000ff */
[----:B------:R-:W-:-:S02]  /*15060*/  MOV R48, R48 ;  /* 0x0000003000307202 */ /* 0x000fc40000000f00 */
[----:B------:R-:W-:Y:S01]  /*15070*/  MOV R52, R52 ;  /* 0x0000003400347202 */ /* 0x000fe20000000f00 */
[----:B------:R3:W-:Y:S01]  /*15080*/  STSM.16.M88.4 [R32], R4 ;  /* 0x0000000420007844 */ /* 0x0007e20000000200 */
[----:B0-----:R-:W-:Y:S02]  /*15090*/  F2FP.F16.F32.PACK_AB R24, R152, R153 ;  /* 0x000000999818723e */ /* 0x001fe400000000ff */
[----:B------:R-:W-:Y:S01]  /*150a0*/  F2FP.F16.F32.PACK_AB R25, R75, R74 ;  /* 0x0000004a4b19723e */ /* 0x000fe200000000ff */
[----:B------:R-:W-:Y:S01]  /*150b0*/  STSM.16.M88.4 [R70], R8 ;  /* 0x0000000846007844 */ /* 0x000fe20000000200 */
[----:B------:R-:W-:Y:S02]  /*150c0*/  F2FP.F16.F32.PACK_AB R26, R77, R76 ;  /* 0x0000004c4d1a723e */ /* 0x000fe400000000ff */
[----:B------:R-:W-:Y:S01]  /*150d0*/  F2FP.F16.F32.PACK_AB R27, R79, R78 ;  /* 0x0000004e4f1b723e */ /* 0x000fe200000000ff */
[----:B------:R-:W-:Y:S01]  /*150e0*/  STSM.16.M88.4 [R48], R12 ;  /* 0x0000000c30007844 */ /* 0x000fe20000000200 */
[----:B------:R-:W-:-:S02]  /*150f0*/  SHF.R.U64 R177, R177, 0x3, RZ ;  /* 0x00000003b1b17819 */ /* 0x000fc400000012ff */
[----:B------:R-:W-:Y:S01]  /*15100*/  MOV R56, R56 ;  /* 0x0000003800387202 */ /* 0x000fe20000000f00 */
[----:B------:R-:W-:Y:S01]  /*15110*/  STSM.16.M88.4 [R52], R24 ;  /* 0x0000001834007844 */ /* 0x000fe20000000200 */
[----:B--2---:R-:W-:Y:S02]  /*15120*/  F2FP.F16.F32.PACK_AB R28, R81, R80 ;  /* 0x00000050511c723e */ /* 0x004fe400000000ff */
[----:B------:R-:W-:Y:S01]  /*15130*/  F2FP.F16.F32.PACK_AB R29, R83, R82 ;  /* 0x00000052531d723e */ /* 0x000fe200000000ff */
[----:B---3--:R-:W-:Y:S01]  /*15140*/  IMAD.MOV.U32 R32, RZ, RZ, RZ ;  /* 0x000000ffff207224 */ /* 0x008fe200078e00ff */
[----:B------:R-:W-:Y:S02]  /*15150*/  F2FP.F16.F32.PACK_AB R30, R85, R84 ;  /* 0x00000054551e723e */ /* 0x000fe400000000ff */
[----:B------:R-:W-:Y:S02]  /*15160*/  F2FP.F16.F32.PACK_AB R31, R87, R86 ;  /* 0x00000056571f723e */ /* 0x000fe400000000ff */
[----:B------:R-:W-:-:S02]  /*15170*/  MOV R60, R60 ;  /* 0x0000003c003c7202 */ /* 0x000fc40000000f00 */
[----:B------:R-:W-:Y:S01]  /*15180*/  MOV R64, R64 ;  /* 0x0000004000407202 */ /* 0x000fe20000000f00 */
[----:B------:R-:W-:Y:S01]  /*15190*/  STSM.16.M88.4 [R56], R28 ;  /* 0x0000001c38007844 */ /* 0x000fe20000000200 */
[----:B------:R-:W-:Y:S02]  /*151a0*/  MOV R68, R68 ;  /* 0x0000004400447202 */ /* 0x000fe40000000f00 */
[----:B------:R-:W-:Y:S01]  /*151b0*/  MOV R0, R114 ;  /* 0x0000007200007202 */ /* 0x000fe20000000f00 */
[----:B------:R-:W-:Y:S01]  /*151c0*/  STSM.16.M88.4 [R60], R88 ;  /* 0x000000583c007844 */ /* 0x000fe20000000200 */
[----:B------:R-:W-:Y:S02]  /*151d0*/  LOP3.LUT R40, R177, R40, RZ, 0x3c, !PT ;  /* 0x00000028b1287212 */ /* 0x000fe400078e3cff */
[----:B------:R-:W-:Y:S01]  /*151e0*/  MOV R72, R72 ;  /* 0x0000004800487202 */ /* 0x000fe20000000f00 */
[----:B------:R-:W-:Y:S01]  /*151f0*/  STSM.16.M88.4 [R64], R96 ;  /* 0x0000006040007844 */ /* 0x000fe20000000200 */
[----:B------:R-:W-:-:S02]  /*15200*/  F2FP.F16.F32.PACK_AB R114, R117, R116 ;  /* 0x000000747572723e */ /* 0x000fc400000000ff */
[----:B------:R-:W-:Y:S01]  /*15210*/  F2FP.F16.F32.PACK_AB R115, R66, R62 ;  /* 0x0000003e4273723e */ /* 0x000fe200000000ff */
[----:B------:R-:W-:Y:S01]  /*15220*/  STSM.16.M88.4 [R68], R104 ;  /* 0x0000006844007844 */ /* 0x000fe20000000200 */
[----:B------:R-:W-:Y:S02]  /*15230*/  ISETP.NE.U32.AND P0, PT, RZ, UR4, PT ;  /* 0x00000004ff007c0c */ /* 0x000fe4000bf05070 */
[----:B------:R-:W-:Y:S01]  /*15240*/  IADD3 R6, P1, R218, UR4, RZ ;  /* 0x00000004da067c10 */ /* 0x000fe2000ff3e0ff */
[----:B------:R-:W-:Y:S01]  /*15250*/  STSM.16.M88.4 [R72], R112 ;  /* 0x0000007048007844 */ /* 0x000fe20000000200 */
[----:B------:R-:W-:Y:S02]  /*15260*/  MOV R118, R118 ;  /* 0x0000007600767202 */ /* 0x000fe40000000f00 */
[----:B------:R-:W-:Y:S01]  /*15270*/  MOV R44, R44 ;  /* 0x0000002c002c7202 */ /* 0x000fe20000000f00 */
[----:B------:R0:W-:Y:S01]  /*15280*/  STSM.16.M88.4 [R0], R120 ;  /* 0x0000007800007844 */ /* 0x0001e20000000200 */
[----:B------:R-:W-:-:S02]  /*15290*/  MOV R40, R40 ;  /* 0x0000002800287202 */ /* 0x000fc40000000f00 */
[----:B------:R-:W-:Y:S01]  /*152a0*/  ISETP.NE.AND.EX P0, PT, RZ, UR5, PT, P0 ;  /* 0x00000005ff007c0c */ /* 0x000fe2000bf05300 */
[----:B------:R-:W-:Y:S01]  /*152b0*/  STSM.16.M88.4 [R118], R128 ;  /* 0x0000008076007844 */ /* 0x000fe20000000200 */
[----:B------:R-:W-:Y:S01]  /*152c0*/  IADD3.X R7, R219, UR5, RZ, P1, !PT ;  /* 0x00000005db077c10 */ /* 0x000fe20008ffe4ff */
[----:B------:R-:W-:Y:S02]  /*152d0*/  ULDC.64 UR4, c[0x0][0xd08] ;  /* 0x0003420000047ab9 */ /* 0x000fe40000000a00 */
[----:B------:R-:W-:Y:S01]  /*152e0*/  STSM.16.M88.4 [R44], R136 ;  /* 0x000000882c007844 */ /* 0x000fe20000000200 */
[----:B------:R-:W-:-:S03]  /*152f0*/  ISETP.NE.U32.AND P6, PT, RZ, UR4, PT ;  /* 0x00000004ff007c0c */ /* 0x000fc6000bfc5070 */
[----:B------:R2:W-:Y:S01]  /*15300*/  STSM.16.M88.4 [R40], R144 ;  /* 0x0000009028007844 */ /* 0x0005e20000000200 */
[----:B------:R-:W-:Y:S01]  /*15310*/  BAR.SYNC.DEFER_BLOCKING 0x1, 0x100 ;  /* 0x0044000000007b1d */ /* 0x000fe20000010000 */
        /* <DEDUP_REMOVED lines=59> */
.L_x_8932:
        /* <DEDUP_REMOVED lines=89> */
.L_x_8933:
[----:B------:R-:W2:Y:S01]  /*15c60*/  LDC R85, c[0x0][0xce8] ;  /* 0x00033a00ff557b82 */ /* 0x000ea20000000800 */
[----:B------:R-:W-:Y:S01]  /*15c70*/  ULDC.64 UR4, c[0x0][0xba0] ;  /* 0x0002e80000047ab9 */ /* 0x000fe20000000a00 */
[----:B0-----:R-:W5:Y:S01]  /*15c80*/  LD.E.128 R4, desc[UR40][R6.64] ;  /* 0x0000002806047980 */ /* 0x001f62000c101d00 */
[----:B------:R-:W-:Y:S02]  /*15c90*/  IMAD R3, R81, UR4, RZ ;  /* 0x0000000451037c24 */ /* 0x000fe4000f8e02ff */
[C---:B------:R-:W-:Y:S01]  /*15ca0*/  IMAD.WIDE.U32 R20, R32.reuse, UR4, RZ ;  /* 0x0000000420147c25 */ /* 0x040fe2000f8e00ff */
[----:B------:R-:W5:Y:S02]  /*15cb0*/  LD.E.128 R8, desc[UR40][R8.64] ;  /* 0x0000002808087980 */ /* 0x000f64000c101d00 */
[----:B------:R-:W0:Y:S02]  /*15cc0*/  LDC R88, c[0x0][0xbc8] ;  /* 0x0002f200ff587b82 */ /* 0x000e240000000800 */
[----:B------:R-:W5:Y:S04]  /*15cd0*/  LD.E.128 R12, desc[UR40][R12.64] ;  /* 0x000000280c0c7980 */ /* 0x000f68000c101d00 */
[----:B------:R-:W5:Y:S04]  /*15ce0*/  LD.E.128 R24, desc[UR40][R24.64] ;  /* 0x0000002818187980 */ /* 0x000f68000c101d00 */
[----:B------:R-:W5:Y:S04]  /*15cf0*/  LD.E.128 R28, desc[UR40][R28.64] ;  /* 0x000000281c1c7980 */ /* 0x000f68000c101d00 */
[----:B------:R-:W5:Y:S01]  /*15d00*/  LD.E.128 R36, desc[UR40][R36.64] ;  /* 0x0000002824247980 */ /* 0x000f62000c101d00 */
[----:B--2---:R-:W-:Y:S01]  /*15d10*/  ISETP.NE.AND P1, PT, R85, 0x1, PT ;  /* 0x000000015500780c */ /* 0x004fe20003f25270 */
[----:B------:R-:W-:Y:S01]  /*15d20*/  IMAD R3, R32, UR5, R3 ;  /* 0x0000000520037c24 */ /* 0x000fe2000f8e0203 */
[----:B------:R-:W-:Y:S01]  /*15d30*/  ULDC.64 UR4, c[0x0][0xbe8] ;  /* 0x0002fa0000047ab9 */ /* 0x000fe20000000a00 */
[----:B------:R-:W5:Y:S01]  /*15d40*/  LD.E.128 R40, desc[UR40][R40.64] ;  /* 0x0000002828287980 */ /* 0x000f62000c101d00 */
[----:B------:R-:W-:-:S02]  /*15d50*/  IMAD R32, R80, UR4, RZ ;  /* 0x0000000450207c24 */ /* 0x000fc4000f8e02ff */
[----:B------:R-:W-:Y:S01]  /*15d60*/  IMAD.IADD R21, R21, 0x1, R3 ;  /* 0x0000000115157824 */ /* 0x000fe200078e0203 */
[----:B------:R-:W5:Y:S04]  /*15d70*/  LD.E.128 R44, desc[UR40][R44.64] ;  /* 0x000000282c2c7980 */ /* 0x000f68000c101d00 */
[----:B------:R-:W5:Y:S02]  /*15d80*/  LD.E.128 R48, desc[UR40][R48.64] ;  /* 0x0000002830307980 */ /* 0x000f64000c101d00 */
[----:B------:R-:W2:Y:S01]  /*15d90*/  @P1 LDC R87, c[0x0][0xcec] ;  /* 0x00033b00ff571b82 */ /* 0x000ea20000000800 */
[C---:B------:R-:W-:Y:S01]  /*15da0*/  IMAD R3, R217.reuse, UR5, R32 ;  /* 0x00000005d9037c24 */ /* 0x040fe2000f8e0220 */
[----:B------:R-:W5:Y:S04]  /*15db0*/  LD.E.128 R52, desc[UR40][R52.64] ;  /* 0x0000002834347980 */ /* 0x000f68000c101d00 */
[----:B------:R-:W5:Y:S02]  /*15dc0*/  LD.E.128 R56, desc[UR40][R56.64] ;  /* 0x0000002838387980 */ /* 0x000f64000c101d00 */
[----:B------:R-:W3:Y:S01]  /*15dd0*/  @P1 LDC R89, c[0x0][0xcf0] ;  /* 0x00033c00ff591b82 */ /* 0x000ee20000000800 */
        /* <DEDUP_REMOVED lines=8> */
[-C--:B0-----:R-:W-:Y:S01]  /*15e60*/  ISETP.GE.AND P0, PT, R225, R88.reuse, PT ;  /* 0x00000058e100720c */ /* 0x081fe20003f06270 */
[----:B------:R-:W-:Y:S01]  /*15e70*/  IMAD R81, R83, UR5, R32 ;  /* 0x0000000553517c24 */ /* 0x000fe2000f8e0220 */
[----:B------:R-:W5:Y:S01]  /*15e80*/  LD.E.128 R68, desc[UR40][R68.64] ;  /* 0x0000002844447980 */ /* 0x000f62000c101d00 */
[----:B--2---:R-:W-:Y:S01]  /*15e90*/  @P1 IMAD.HI.U32 R32, R82, R87, RZ ;  /* 0x0000005752201227 */ /* 0x004fe200078e00ff */
[----:B------:R-:W-:Y:S02]  /*15ea0*/  SEL R80, RZ, 0xffffffff, P0 ;  /* 0xffffffffff507807 */ /* 0x000fe40000000000 */
[----:B------:R-:W5:Y:S01]  /*15eb0*/  LD.E.128 R72, desc[UR40][R72.64] ;  /* 0x0000002848487980 */ /* 0x000f62000c101d00 */
[----:B------:R-:W-:Y:S01]  /*15ec0*/  IMAD.MOV.U32 R3, RZ, RZ, R82 ;  /* 0x000000ffff037224 */ /* 0x000fe200078e0052 */
[----:B------:R-:W-:-:S02]  /*15ed0*/  ISETP.GE.AND P0, PT, R224, R88, PT ;  /* 0x00000058e000720c */ /* 0x000fc40003f06270 */
[----:B------:R-:W5:Y:S01]  /*15ee0*/  LD.E.128 R76, desc[UR40][R76.64] ;  /* 0x000000284c4c7980 */ /* 0x000f62000c101d00 */
[----:B------:R-:W-:Y:S01]  /*15ef0*/  IMAD.WIDE.U32 R20, R83, UR4, R20 ;  /* 0x0000000453147c25 */ /* 0x000fe2000f8e0014 */
[----:B---3--:R-:W-:Y:S01]  /*15f00*/  @P1 SHF.R.U32.HI R3, RZ, R89, R32 ;  /* 0x00000059ff031219 */ /* 0x008fe20000011620 */
[----:B------:R-:W-:Y:S01]  /*15f10*/  ULDC.64 UR4, c[0x0][0xbe0] ;  /* 0x0002f80000047ab9 */ /* 0x000fe20000000a00 */
[-C--:B------:R-:W-:Y:S01]  /*15f20*/  ISETP.GE.AND P1, PT, R192, R88.reuse, PT ;  /* 0x00000058c000720c */ /* 0x080fe20003f26270 */
[----:B------:R-:W-:Y:S01]  /*15f30*/  IMAD.SHL.U32 R83, R80, 0x2, RZ ;  /* 0x0000000250537824 */ /* 0x000fe200078e00ff */
[----:B------:R-:W-:Y:S01]  /*15f40*/  SEL R80, RZ, 0xffffffff, P0 ;  /* 0xffffffffff507807 */ /* 0x000fe20000000000 */
[----:B------:R-:W-:Y:S01]  /*15f50*/  IMAD.IADD R21, R21, 0x1, R81 ;  /* 0x0000000115157824 */ /* 0x000fe200078e0251 */
[----:B------:R-:W-:Y:S01]  /*15f60*/  SEL R32, RZ, 0x1, P1 ;  /* 0x00000001ff207807 */ /* 0x000fe20000800000 */
[----:B------:R-:W-:Y:S01]  /*15f70*/  IMAD.MOV R81, RZ, RZ, -R3 ;  /* 0x000000ffff517224 */ /* 0x000fe200078e0a03 */
[-C--:B------:R-:W-:Y:S01]  /*15f80*/  ISETP.GE.AND P0, PT, R223, R88.reuse, PT ;  /* 0x00000058df00720c */ /* 0x080fe20003f06270 */
        /* <DEDUP_REMOVED lines=18> */
[-C--:B------:R-:W-:Y:S01]  /*160b0*/  ISETP.GE.AND P0, PT, R221, R88.reuse, PT ;  /* 0x00000058dd00720c */ /* 0x080fe20003f06270 */
        /* <DEDUP_REMOVED lines=14> */
[----:B------:R-:W-:-:S02]  /*161a0*/  SHF.R.S32.HI R92, RZ, 0x1f, R232 ;  /* 0x0000001fff5c7819 */ /* 0x000fc400000114e8 */
[----:B------:R-:W-:Y:S01]  /*161b0*/  SHF.R.S32.HI R93, RZ, 0x1f, R233 ;  /* 0x0000001fff5d7819 */ /* 0x000fe200000114e9 */
[----:B------:R-:W-:Y:S01]  /*161c0*/  IMAD R83, R81, UR5, R80 ;  /* 0x0000000551537c24 */ /* 0x000fe2000f8e0250 */
[----:B------:R-:W-:Y:S01]  /*161d0*/  ULDC.64 UR4, c[0x0][0xb80] ;  /* 0x0002e00000047ab9 */ /* 0x000fe20000000a00 */
[----:B------:R-:W-:Y:S01]  /*161e0*/  IMAD.SHL.U32 R3, R3, 0x20, RZ ;  /* 0x0000002003037824 */ /* 0x000fe200078e00ff */
[----:B------:R-:W-:Y:S01]  /*161f0*/  LEA R89, P2, R20, UR4, 0x1 ;  /* 0x0000000414597c11 */ /* 0x000fe2000f8408ff */
[----:B------:R-:W-:Y:S01]  /*16200*/  IMAD.IADD R21, R21, 0x1, R83 ;  /* 0x0000000115157824 */ /* 0x000fe200078e0253 */
[----:B------:R-:W-:Y:S01]  /*16210*/  SHF.R.S32.HI R94, RZ, 0x1f, R221 ;  /* 0x0000001fff5e7819 */ /* 0x000fe200000114dd */
[----:B------:R-:W-:Y:S01]  /*16220*/  VIADD R0, R2, 0x38820 ;  /* 0x0003882002007836 */ /* 0x000fe20000000000 */
[----:B------:R-:W-:Y:S01]  /*16230*/  LOP3.LUT R32, R3, 0x20, R32, 0xe2, !PT ;  /* 0x0000002003207812 */ /* 0x000fe200078ee220 */
[----:B0-----:R0:W2:Y:S01]  /*16240*/  SHFL.IDX PT, R80, R89, RZ, 0x181f ;  /* 0x00181fff59507589 */ /* 0x0010a200000e0000 */
[----:B------:R-:W-:-:S02]  /*16250*/  SEL R3, RZ, 0x40, P0 ;  /* 0x00000040ff037807 */ /* 0x000fc40000000000 */
[----:B------:R-:W-:Y:S02]  /*16260*/  ISETP.GE.AND P0, PT, R232, R88, PT ;  /* 0x00000058e800720c */ /* 0x000fe40003f06270 */
[----:B------:R-:W-:Y:S02]  /*16270*/  LEA.HI.X R90, R20, UR5, R21, 0x1, P2 ;  /* 0x00000005145a7c11 */ /* 0x000fe400090f0c15 */
[----:B------:R-:W-:Y:S02]  /*16280*/  PRMT R0, RZ, 0x654, R0 ;  /* 0x00000654ff007816 */ /* 0x000fe40000000000 */
[----:B------:R-:W-:Y:S01]  /*16290*/  LOP3.LUT R3, R32, R3, RZ, 0xfc, !PT ;  /* 0x0000000320037212 */ /* 0x000fe200078efcff */
[----:B------:R0:W3:Y:S01]  /*162a0*/  SHFL.IDX PT, R81, R90, RZ, 0x181f ;  /* 0x00181fff5a517589 */ /* 0x0000e200000e0000 */
[----:B------:R-:W-:Y:S01]  /*162b0*/  SEL R32, RZ, 0x80, P0 ;  /* 0x00000080ff207807 */ /* 0x000fe20000000000 */
[----:B------:R0:W-:Y:S01]  /*162c0*/  SYNCS.ARRIVE.TRANS64.RED.A1T0 RZ, [R0+URZ], RZ ;  /* 0x000000ff00ff79a7 */ /* 0x0001e2000810043f */
[----:B------:R-:W-:-:S02]  /*162d0*/  SHF.R.S32.HI R95, RZ, 0x1f, R222 ;  /* 0x0000001fff5f7819 */ /* 0x000fc400000114de */
[----:B------:R-:W-:Y:S02]  /*162e0*/  LOP3.LUT R32, R3, R32, RZ, 0xfc, !PT ;  /* 0x0000002003207212 */ /* 0x000fe400078efcff */
[----:B------:R-:W-:Y:S02]  /*162f0*/  SHF.R.S32.HI R96, RZ, 0x1f, R223 ;  /* 0x0000001fff607819 */ /* 0x000fe400000114df */
        /* <DEDUP_REMOVED lines=34> */
.L_x_8935:
[----:B------:R-:W-:Y:S05]  /*16520*/  BSYNC B1 ;  /* 0x0000000000017941 */ /* 0x000fea0003800000 */
.L_x_8934:
        /* <DEDUP_REMOVED lines=38> */
.L_x_8931:
        /* <DEDUP_REMOVED lines=24> */
.L_x_8937:
        /* <DEDUP_REMOVED lines=45> */
.L_x_8939:
[----:B------:R-:W-:Y:S05]  /*16be0*/  BSYNC B1 ;  /* 0x0000000000017941 */ /* 0x000fea0003800000 */
.L_x_8938:
[----:B----4-:R-:W-:Y:S01]  /*16bf0*/  ISETP.NE.AND P0, PT, R21, 0x1, PT ;  /* 0x000000011500780c */ /* 0x010fe20003f05270 */
[----:B------:R-:W4:Y:S01]  /*16c00*/  LDC R24, c[0x0][0xbc8] ;  /* 0x0002f200ff187b82 */ /* 0x000f220000000800 */
[----:B------:R-:W-:Y:S01]  /*16c10*/  ULDC.64 UR4, c[0x0][0xba0] ;  /* 0x0002e80000047ab9 */ /* 0x000fe20000000a00 */
[----:B---3--:R-:W-:Y:S01]  /*16c20*/  IMAD R7, R228, 0x20, R229 ;  /* 0x00000020e4077824 */ /* 0x008fe200078e02e5 */
[----:B------:R-:W-:Y:S01]  /*16c30*/  BSSY B1, `(.L_x_8940) ;  /* 0x000006e000017945 */ /* 0x000fe20003800000 */
[----:B------:R-:W-:Y:S01]  /*16c40*/  IMAD R6, R10, UR4, RZ ;  /* 0x000000040a067c24 */ /* 0x000fe2000f8e02ff */
        /* <DEDUP_REMOVED lines=9> */
[----:B------:R-:W-:Y:S01]  /*16ce0*/  IMAD.IADD R5, R5, 0x1, R3 ;  /* 0x0000000105057824 */ /* 0x000fe200078e0203 */
[----:B------:R-:W-:Y:S01]  /*16cf0*/  SHF.R.S32.HI R31, RZ, 0x1f, R223 ;  /* 0x0000001fff1f7819 */ /* 0x000fe200000114df */
[C---:B------:R-:W-:Y:S01]  /*16d00*/  IMAD R3, R217.reuse, UR5, R6 ;  /* 0x00000005d9037c24 */ /* 0x040fe2000f8e0206 */
[----:B--2---:R-:W-:Y:S01]  /*16d10*/  SHF.R.S32.HI R32, RZ, 0x1f, R224 ;  /* 0x0000001fff207819 */ /* 0x004fe200000114e0 */
[----:B------:R-:W-:Y:S01]  /*16d20*/  IMAD.WIDE.U32 R4, R217, UR4, R4 ;  /* 0x00000004d9047c25 */ /* 0x000fe2000f8e0004 */
[----:B------:R-:W2:Y:S01]  /*16d30*/  @P0 LDC R11, c[0x0][0xcf0] ;  /* 0x00033c00ff0b0b82 */ /* 0x000ea20000000800 */
[----:B------:R-:W-:Y:S01]  /*16d40*/  ULDC.64 UR4, c[0x0][0xbf0] ;  /* 0x0002fc0000047ab9 */ /* 0x000fe20000000a00 */
[----:B------:R-:W-:Y:S01]  /*16d50*/  SHF.R.S32.HI R36, RZ, 0x1f, R225 ;  /* 0x0000001fff247819 */ /* 0x000fe200000114e1 */
[----:B------:R-:W-:Y:S01]  /*16d60*/  IMAD.IADD R5, R5, 0x1, R3 ;  /* 0x0000000105057824 */ /* 0x000fe200078e0203 */
[-C--:B----4-:R-:W-:Y:S01]  /*16d70*/  ISETP.GE.AND P1, PT, R225, R24.reuse, PT ;  /* 0x00000018e100720c */ /* 0x090fe20003f26270 */
[----:B------:R-:W-:Y:S01]  /*16d80*/  IMAD R3, R230, UR4, RZ ;  /* 0x00000004e6037c24 */ /* 0x000fe2000f8e02ff */
[-C--:B------:R-:W-:Y:S01]  /*16d90*/  ISETP.GE.AND P2, PT, R192, R24.reuse, PT ;  /* 0x00000018c000720c */ /* 0x080fe20003f46270 */
[----:B------:R-:W-:Y:S01]  /*16da0*/  IMAD.IADD R8, R194, 0x1, R7 ;  /* 0x00000001c2087824 */ /* 0x000fe200078e0207 */
[----:B------:R-:W-:Y:S01]  /*16db0*/  SEL R10, RZ, 0xffffffff, P1 ;  /* 0xffffffffff0a7807 */ /* 0x000fe20000800000 */
[C---:B------:R-:W-:Y:S01]  /*16dc0*/  IMAD R3, R13.reuse, UR5, R3 ;  /* 0x000000050d037c24 */ /* 0x040fe2000f8e0203 */
[----:B------:R-:W-:Y:S01]  /*16dd0*/  SEL R7, RZ, 0x1, P2 ;  /* 0x00000001ff077807 */ /* 0x000fe20001000000 */
[----:B------:R-:W-:Y:S01]  /*16de0*/  IMAD.WIDE.U32 R4, R13, UR4, R4 ;  /* 0x000000040d047c25 */ /* 0x000fe2000f8e0004 */
[-C--:B------:R-:W-:Y:S01]  /*16df0*/  ISETP.GE.AND P2, PT, R224, R24.reuse, PT ;  /* 0x00000018e000720c */ /* 0x080fe20003f46270 */
[----:B------:R-:W-:Y:S01]  /*16e00*/  ULDC.64 UR4, c[0x0][0xbe0] ;  /* 0x0002f80000047ab9 */ /* 0x000fe20000000a00 */
[----:B------:R-:W-:Y:S01]  /*16e10*/  ISETP.GE.AND P1, PT, R223, R24, PT ;  /* 0x00000018df00720c */ /* 0x000fe20003f26270 */
[----:B------:R-:W-:-:S02]  /*16e20*/  IMAD.SHL.U32 R10, R10, 0x2, RZ ;  /* 0x000000020a0a7824 */ /* 0x000fc400078e00ff */
[----:B0-----:R-:W-:-:S03]  /*16e30*/  @P0 IMAD.HI.U32 R6, R8, R9, RZ ;  /* 0x0000000908060227 */ /* 0x001fc600078e00ff */
[----:B------:R-:W-:Y:S01]  /*16e40*/  LOP3.LUT R9, R10, 0x2, R7, 0xe2, !PT ;  /* 0x000000020a097812 */ /* 0x000fe200078ee207 */
[----:B------:R-:W-:Y:S01]  /*16e50*/  IMAD.IADD R5, R5, 0x1, R3 ;  /* 0x0000000105057824 */ /* 0x000fe200078e0203 */
[----:B------:R-:W-:Y:S01]  /*16e60*/  SEL R10, RZ, 0xffffffff, P2 ;  /* 0xffffffffff0a7807 */ /* 0x000fe20001000000 */
[----:B------:R-:W-:Y:S01]  /*16e70*/  IMAD.MOV.U32 R3, RZ, RZ, R8 ;  /* 0x000000ffff037224 */ /* 0x000fe200078e0008 */
[----:B--2---:R-:W-:Y:S01]  /*16e80*/  @P0 SHF.R.U32.HI R3, RZ, R11, R6 ;  /* 0x0000000bff030219 */ /* 0x004fe20000011606 */
[----:B------:R-:W-:Y:S01]  /*16e90*/  IMAD R27, R0, R21, RZ ;  /* 0x00000015001b7224 */ /* 0x000fe200078e02ff */
[----:B------:R-:W-:Y:S01]  /*16ea0*/  SEL R11, RZ, 0xffffffff, P1 ;  /* 0xffffffffff0b7807 */ /* 0x000fe20000800000 */
[----:B------:R-:W-:Y:S01]  /*16eb0*/  IMAD.SHL.U32 R10, R10, 0x4, RZ ;  /* 0x000000040a0a7824 */ /* 0x000fe200078e00ff */
[--C-:B------:R-:W-:Y:S01]  /*16ec0*/  SHF.R.S32.HI R6, RZ, 0x1f, R3.reuse ;  /* 0x0000001fff067819 */ /* 0x100fe20000011403 */
[----:B------:R-:W-:Y:S01]  /*16ed0*/  IMAD.MOV R7, RZ, RZ, -R3 ;  /* 0x000000ffff077224 */ /* 0x000fe200078e0a03 */
[-C--:B------:R-:W-:Y:S01]  /*16ee0*/  ISETP.GE.AND P0, PT, R222, R24.reuse, PT ;  /* 0x00000018de00720c */ /* 0x080fe20003f06270 */
[----:B------:R-:W-:Y:S01]  /*16ef0*/  IMAD.SHL.U32 R11, R11, 0x8, RZ ;  /* 0x000000080b0b7824 */ /* 0x000fe200078e00ff */
[----:B------:R-:W-:Y:S01]  /*16f00*/  LOP3.LUT R0, R10, 0x4, R9, 0xe2, !PT ;  /* 0x000000040a007812 */ /* 0x000fe200078ee209 */
[----:B------:R-:W-:Y:S01]  /*16f10*/  IMAD R6, R6, UR4, RZ ;  /* 0x0000000406067c24 */ /* 0x000fe2000f8e02ff */
[----:B------:R-:W-:Y:S01]  /*16f20*/  ISETP.GE.AND P2, PT, R232, R24, PT ;  /* 0x00000018e800720c */ /* 0x000fe20003f46270 */
[----:B------:R-:W-:-:S02]  /*16f30*/  IMAD R7, R21, R7, R8 ;  /* 0x0000000715077224 */ /* 0x000fc400078e0208 */
[C---:B------:R-:W-:Y:S01]  /*16f40*/  IMAD R9, R3.reuse, UR5, R6 ;  /* 0x0000000503097c24 */ /* 0x040fe2000f8e0206 */
[----:B------:R-:W-:Y:S01]  /*16f50*/  SEL R6, RZ, 0xffffffff, P0 ;  /* 0xffffffffff067807 */ /* 0x000fe20000000000 */
[----:B------:R-:W-:Y:S01]  /*16f60*/  IMAD.WIDE.U32 R4, R3, UR4, R4 ;  /* 0x0000000403047c25 */ /* 0x000fe2000f8e0004 */
[----:B------:R-:W-:Y:S01]  /*16f70*/  LOP3.LUT R3, R11, 0x8, R0, 0xe2, !PT ;  /* 0x000000080b037812 */ /* 0x000fe200078ee200 */
[----:B------:R-:W-:Y:S01]  /*16f80*/  ULDC.64 UR4, c[0x0][0xbd8] ;  /* 0x0002f60000047ab9 */ /* 0x000fe20000000a00 */
[----:B------:R-:W-:Y:S01]  /*16f90*/  SHF.R.S32.HI R0, RZ, 0x1f, R7 ;  /* 0x0000001fff007819 */ /* 0x000fe20000011407 */
[----:B------:R-:W-:Y:S01]  /*16fa0*/  IMAD.SHL.U32 R6, R6, 0x10, RZ ;  /* 0x0000001006067824 */ /* 0x000fe200078e00ff */
[-C--:B------:R-:W-:Y:S01]  /*16fb0*/  ISETP.GE.AND P0, PT, R221, R24.reuse, PT ;  /* 0x00000018dd00720c */ /* 0x080fe20003f06270 */
[----:B------:R-:W-:Y:S02]  /*16fc0*/  IMAD.IADD R5, R5, 0x1, R9 ;  /* 0x0000000105057824 */ /* 0x000fe400078e0209 */
[----:B------:R-:W-:Y:S01]  /*16fd0*/  IMAD R0, R0, UR4, RZ ;  /* 0x0000000400007c24 */ /* 0x000fe2000f8e02ff */
[----:B------:R-:W-:Y:S01]  /*16fe0*/  SEL R8, RZ, 0xffffffff, P0 ;  /* 0xffffffffff087807 */ /* 0x000fe20000000000 */
[----:B------:R-:W-:Y:S01]  /*16ff0*/  IMAD.IADD R194, R229, 0x1, R194 ;  /* 0x00000001e5c27824 */ /* 0x000fe200078e02c2 */
[----:B------:R-:W-:Y:S01]  /*17000*/  ISETP.GE.AND P0, PT, R233, R24, PT ;  /* 0x00000018e900720c */ /* 0x000fe20003f06270 */
[----:B------:R-:W-:Y:S01]  /*17010*/  IMAD.WIDE.U32 R4, R7, UR4, R4 ;  /* 0x0000000407047c25 */ /* 0x000fe2000f8e0004 */
[----:B------:R-:W-:-:S03]  /*17020*/  LOP3.LUT R6, R6, 0x10, R3, 0xe2, !PT ;  /* 0x0000001006067812 */ /* 0x000fc600078ee203 */
[----:B------:R-:W-:Y:S01]  /*17030*/  IMAD R3, R7, UR5, R0 ;  /* 0x0000000507037c24 */ /* 0x000fe2000f8e0200 */
[----:B------:R-:W-:Y:S01]  /*17040*/  SEL R7, RZ, 0x40, P0 ;  /* 0x00000040ff077807 */ /* 0x000fe20000000000 */
[----:B------:R-:W-:Y:S01]  /*17050*/  IMAD.SHL.U32 R9, R8, 0x20, RZ ;  /* 0x0000002008097824 */ /* 0x000fe200078e00ff */
[----:B------:R-:W-:Y:S01]  /*17060*/  ISETP.GE.AND P0, PT, R194, R27, PT ;  /* 0x0000001bc200720c */ /* 0x000fe20003f06270 */
[----:B------:R-:W-:Y:S01]  /*17070*/  ULDC.64 UR4, c[0x0][0xb80] ;  /* 0x0002e00000047ab9 */ /* 0x000fe20000000a00 */
[----:B------:R-:W-:Y:S01]  /*17080*/  IMAD.IADD R3, R5, 0x1, R3 ;  /* 0x0000000105037824 */ /* 0x000fe200078e0203 */
[C---:B------:R-:W-:Y:S02]  /*17090*/  LEA R20, P1, R4.reuse, UR4, 0x1 ;  /* 0x0000000404147c11 */ /* 0x040fe4000f8208ff */
[----:B------:R-:W-:Y:S02]  /*170a0*/  LOP3.LUT R6, R9, 0x20, R6, 0xe2, !PT ;  /* 0x0000002009067812 */ /* 0x000fe400078ee206 */
[----:B------:R-:W-:-:S02]  /*170b0*/  LEA.HI.X R3, R4, UR5, R3, 0x1, P1 ;  /* 0x0000000504037c11 */ /* 0x000fc400088f0c03 */
        /* <DEDUP_REMOVED lines=37> */
.L_x_8941:
[----:B------:R-:W-:Y:S05]  /*17310*/  BSYNC B1 ;  /* 0x0000000000017941 */ /* 0x000fea0003800000 */
.L_x_8940:
        /* <DEDUP_REMOVED lines=36> */
.L_x_8936:
[----:B------:R-:W-:Y:S05]  /*17560*/  BSYNC B0 ;  /* 0x0000000000007941 */ /* 0x000fea0003800000 */
.L_x_8930:
[----:B------:R-:W-:Y:S02]  /*17570*/  ULDC UR4, c[0x0][0xd3c] ;  /* 0x00034f0000047ab9 */ /* 0x000fe40000000800 */
[----:B------:R-:W-:-:S13]  /*17580*/  ISETP.GE.AND P0, PT, R35, UR4, PT ;  /* 0x0000000423007c0c */ /* 0x000fda000bf06270 */
[----:B------:R-:W-:Y:S05]  /*17590*/  @!P0 BRA `(.L_x_8942) ;  /* 0xfffffe9c002c8947 */ /* 0x000fea000383ffff */
[----:B------:R-:W-:Y:S05]  /*175a0*/  BRA `(.L_x_8809) ;  /* 0x000000a000387947 */ /* 0x000fea0003800000 */
.L_x_8807:
        /* <DEDUP_REMOVED lines=18> */
.L_x_8943:
        /* <DEDUP_REMOVED lines=42> */
.L_x_8949:
        /* <DEDUP_REMOVED lines=12> */
.L_x_8948:
[----:B------:R-:W-:Y:S05]  /*17a30*/  BSYNC B0 ;  /* 0x0000000000007941 */ /* 0x000fea0003800000 */
.L_x_8947:
        /* <DEDUP_REMOVED lines=21> */
.L_x_8945:
        /* <DEDUP_REMOVED lines=20> */
.L_x_8950:
        /* <DEDUP_REMOVED lines=57> */
.L_x_8946:
[----:B------:R-:W-:Y:S02]  /*18060*/  IMAD.MOV.U32 R17, RZ, RZ, RZ ;  /* 0x000000ffff117224 */ /* 0x000fe400078e00ff */
[----:B------:R-:W-:Y:S02]  /*18070*/  IMAD.U32 R16, RZ, RZ, UR6 ;  /* 0x00000006ff107e24 */ /* 0x000fe4000f8e00ff */
[----:B------:R-:W-:-:S07]  /*18080*/  IMAD.MOV.U32 R18, RZ, RZ, RZ ;  /* 0x000000ffff127224 */ /* 0x000fce00078e00ff */
.L_x_8951:
[----:B------:R-:W-:-:S13]  /*18090*/  ISETP.NE.AND P0, PT, R0, RZ, PT ;  /* 0x000000ff0000720c */ /* 0x000fda0003f05270 */
[----:B------:R-:W1:Y:S01]  /*180a0*/  @!P0 S2R R3, SR_CgaCtaId ;  /* 0x0000000000038919 */ /* 0x000e620000008800 */
[----:B------:R-:W-:-:S04]  /*180b0*/  @!P0 MOV R0, 0x400 ;  /* 0x0000040000008802 */ /* 0x000fc80000000f00 */
[----:B-1----:R-:W-:-:S05]  /*180c0*/  @!P0 LEA R0, R3, R0, 0x18 ;  /* 0x0000000003008211 */ /* 0x002fca00078ec0ff */
[----:B------:R1:W-:Y:S01]  /*180d0*/  @!P0 STS.128 [R0+0x388d0], R16 ;  /* 0x0388d01000008388 */ /* 0x0003e20000000c00 */
[----:B------:R-:W-:Y:S06]  /*180e0*/  BAR.ARV 0x5, 0x180 ;  /* 0x0146000000007b1d */ /* 0x000fec0000002000 */
.L_x_8944:
        /* <DEDUP_REMOVED lines=41> */
.L_x_9122:
        /* <DEDUP_REMOVED lines=26> */
[C---:B------:R-:W-:Y:S01]  /*18520*/  IADD3 R6, P5, R8.reuse, UR6, RZ ;  /* 0x0000000608067c10 */ /* 0x040fe2000ffbe0ff */
[----:B------:R-:W-:Y:S01]  /*18530*/  IMAD.MOV.U32 R9, RZ, RZ, RZ ;  /* 0x000000ffff097224 */ /* 0x000fe200078e00ff */
        /* <DEDUP_REMOVED lines=36> */
[----:B--2--5:R-:W-:-:S05]  /*18780*/  IMAD.IADD R14, R2, 0x1, -R11 ;  /* 0x00000001020e7824 */ /* 0x024fca00078e0a0b */
[----:B------:R0:W-:Y:S02]  /*18790*/  STL [R1+0x40], R14 ;  /* 0x0000400e01007387 */ /* 0x0001e40000100800 */
.L_x_8953:
        /* <DEDUP_REMOVED lines=12> */
.L_x_8954:
[----:B------:R-:W-:Y:S05]  /*18860*/  @!P0 BRA `(.L_x_8955) ;  /* 0x00000000000c8947 */ /* 0x000fea0003800000 */
[----:B------:R-:W2:Y:S04]  /*18870*/  LDG.E R10, desc[UR40][R6.64] ;  /* 0x00000028060a7981 */ /* 0x000ea8000c1e1900 */
[----:B------:R-:W2:Y:S02]  /*18880*/  LDG.E R6, desc[UR40][R6.64+0x4] ;  /* 0x0000042806067981 */ /* 0x000ea4000c1e1900 */
[----:B--2---:R-:W-:-:S07]  /*18890*/  IMAD.IADD R10, R6, 0x1, -R10 ;  /* 0x00000001060a7824 */ /* 0x004fce00078e0a0a */
.L_x_8955:
[----:B------:R-:W2:Y:S01]  /*188a0*/  @P1 LDG.E R2, desc[UR40][R4.64] ;  /* 0x0000002804021981 */ /* 0x000ea2000c1e1900 */
[----:B------:R-:W3:Y:S01]  /*188b0*/  LDC R3, c[0x0][0x448] ;  /* 0x00011200ff037b82 */ /* 0x000ee20000000800 */
[----:B-----5:R-:W-:Y:S02]  /*188c0*/  IMAD.IADD R0, R10, 0x1, -R0 ;  /* 0x000000010a007824 */ /* 0x020fe400078e0a00 */
[----:B------:R4:W2:Y:S01]  /*188d0*/  @P1 LDG.E R4, desc[UR40][R4.64+0x4] ;  /* 0x0000042804041981 */ /* 0x0008a2000c1e1900 */
[----:B---3--:R-:W-:-:S13]  /*188e0*/  ISETP.NE.AND P0, PT, R3, 0x1, PT ;  /* 0x000000010300780c */ /* 0x008fda0003f05270 */
[----:B----4-:R-:W3:Y:S01]  /*188f0*/  @P0 LDC R5, c[0x0][0x450] ;  /* 0x00011400ff050b82 */ /* 0x010ee20000000800 */
[----:B------:R-:W-:Y:S01]  /*18900*/  BSSY B0, `(.L_x_8956) ;  /* 0x00001d1000007945 */ /* 0x000fe20003800000 */
[----:B--2---:R-:W-:-:S06]  /*18910*/  @P1 IMAD.IADD R8, R4, 0x1, -R2 ;  /* 0x0000000104081824 */ /* 0x004fcc00078e0a02 */
[----:B------:R-:W2:Y:S01]  /*18920*/  @P0 LDC R4, c[0x0][0x44c] ;  /* 0x00011300ff040b82 */ /* 0x000ea20000000800 */
[----:B------:R-:W-:-:S04]  /*18930*/  IMAD.SHL.U32 R2, R17, 0x40, RZ ;  /* 0x0000004011027824 */ /* 0x000fc800078e00ff */
[----:B------:R-:W-:-:S04]  /*18940*/  VIADD R2, R2, 0x3f ;  /* 0x0000003f02027836 */ /* 0x000fc80000000000 */
[----:B------:R-:W-:Y:S02]  /*18950*/  IMAD.MOV.U32 R3, RZ, RZ, R2 ;  /* 0x000000ffff037224 */ /* 0x000fe400078e0002 */
[----:B--2---:R-:W-:-:S04]  /*18960*/  @P0 IMAD.HI.U32 R4, R2, R4, RZ ;  /* 0x0000000402040227 */ /* 0x004fc800078e00ff */
[----:B------:R-:W-:Y:S01]  /*18970*/  IMAD.IADD R2, R0, 0x1, R8 ;  /* 0x0000000100027824 */ /* 0x000fe200078e0208 */
[----:B---3--:R-:W-:-:S03]  /*18980*/  @P0 SHF.R.U32.HI R3, RZ, R5, R4 ;  /* 0x00000005ff030219 */ /* 0x008fc60000011604 */
[C---:B------:R-:W-:Y:S01]  /*18990*/  VIADD R4, R2.reuse, 0x3f ;  /* 0x0000003f02047836 */ /* 0x040fe20000000000 */
[----:B------:R-:W-:-:S05]  /*189a0*/  IADD3 R21, R2, 0x40, -R14 ;  /* 0x0000004002157810 */ /* 0x000fca0007ffe80e */
[----:B------:R-:W-:Y:S01]  /*189b0*/  IMAD.IADD R2, R21, 0x1, R3 ;  /* 0x0000000115027824 */ /* 0x000fe200078e0203 */
[----:B------:R-:W-:-:S04]  /*189c0*/  SHF.R.S32.HI R3, RZ, 0x1f, R4 ;  /* 0x0000001fff037819 */ /* 0x000fc80000011404 */
[----:B------:R-:W-:Y:S02]  /*189d0*/  LEA.HI R20, R3, R4, RZ, 0x6 ;  /* 0x0000000403147211 */ /* 0x000fe400078f30ff */
[----:B------:R-:W-:-:S04]  /*189e0*/  SHF.R.S32.HI R3, RZ, 0x1f, R2 ;  /* 0x0000001fff037819 */ /* 0x000fc80000011402 */
[----:B------:R-:W-:Y:S02]  /*189f0*/  LEA.HI R2, R3, R2, RZ, 0x6 ;  /* 0x0000000203027211 */ /* 0x000fe400078f30ff */
[----:B------:R-:W-:Y:S02]  /*18a00*/  SHF.R.S32.HI R20, RZ, 0x6, R20 ;  /* 0x00000006ff147819 */ /* 0x000fe40000011414 */
[----:B------:R-:W-:-:S04]  /*18a10*/  SHF.R.S32.HI R2, RZ, 0x6, R2 ;  /* 0x00000006ff027819 */ /* 0x000fc80000011402 */
[----:B------:R-:W-:Y:S01]  /*18a20*/  VIMNMX R2, R20, R2, PT ;  /* 0x0000000214027248 */ /* 0x000fe20003fe0100 */
[----:B------:R-:W-:-:S04]  /*18a30*/  IMAD.MOV R3, RZ, RZ, -R0 ;  /* 0x000000ffff037224 */ /* 0x000fc800078e0a00 */
[----:B------:R-:W-:-:S05]  /*18a40*/  IMAD R2, R2, 0x40, -R0 ;  /* 0x0000004002027824 */ /* 0x000fca00078e0a00 */
[----:B------:R-:W-:Y:S02]  /*18a50*/  VIMNMX R0, R2, R8, PT ;  /* 0x0000000802007248 */ /* 0x000fe40003fe0100 */
[----:B------:R-:W-:-:S04]  /*18a60*/  VIMNMX R2, RZ, R3, !PT ;  /* 0x00000003ff027248 */ /* 0x000fc80007fe0100 */
[----:B------:R-:W-:Y:S02]  /*18a70*/  ISETP.GT.AND P0, PT, R0, R2, PT ;  /* 0x000000020000720c */ /* 0x000fe40003f04270 */
[----:B------:R-:W-:-:S11]  /*18a80*/  SHF.R.U32.HI R2, RZ, 0x6, R2 ;  /* 0x00000006ff027819 */ /* 0x000fd60000011602 */
[----:B------:R-:W-:-:S05]  /*18a90*/  @P0 VIADD R0, R0, 0x3f ;  /* 0x0000003f00000836 */ /* 0x000fca0000000000 */
[----:B------:R-:W-:Y:S01]  /*18aa0*/  @P0 SHF.R.S32.HI R3, RZ, 0x1f, R0 ;  /* 0x0000001fff030819 */ /* 0x000fe20000011400 */
[----:B------:R-:W-:-:S03]  /*18ab0*/  IMAD.MOV.U32 R7, RZ, RZ, R2 ;  /* 0x000000ffff077224 */ /* 0x000fc600078e0002 */
[----:B------:R-:W-:-:S04]  /*18ac0*/  @P0 LEA.HI R0, R3, R0, RZ, 0x6 ;  /* 0x0000000003000211 */ /* 0x000fc800078f30ff */
[----:B------:R-:W-:-:S04]  /*18ad0*/  @P0 SHF.R.S32.HI R7, RZ, 0x6, R0 ;  /* 0x00000006ff070819 */ /* 0x000fc80000011400 */
[----:B------:R-:W-:Y:S02]  /*18ae0*/  ISETP.GT.AND P2, PT, R7, R2, PT ;  /* 0x000000020700720c */ /* 0x000fe40003f44270 */
[----:B------:R-:W-:-:S11]  /*18af0*/  PLOP3.LUT P0, PT, PT, PT, PT, 0x80, 0x0 ;  /* 0x000000000000781c */ /* 0x000fd60003f0f070 */
        /* <DEDUP_REMOVED lines=8> */
.L_x_9166:
[----:B--2---:R-:W-:Y:S02]  /*18b80*/  ISETP.NE.AND P0, PT, R14, RZ, PT ;  /* 0x000000ff0e00720c */ /* 0x004fe40003f05270 */
[----:B------:R-:W-:-:S11]  /*18b90*/  PLOP3.LUT P6, PT, PT, PT, PT, 0x8, 0x0 ;  /* 0x000000000000781c */ /* 0x000fd60003fce170 */
[----:B------:R-:W-:Y:S05]  /*18ba0*/  @P0 BRA `(.L_x_8959) ;  /* 0x00000000000c0947 */ /* 0x000fea0003800000 */
[----:B------:R-:W-:-:S03]  /*18bb0*/  UMOV UR4, 0xffffffff ;  /* 0xffffffff00047882 */ /* 0x000fc60000000000 */
[----:B------:R-:W-:Y:S05]  /*18bc0*/  BRA.DIV UR4, `(.L_x_8960) ;  /* 0x0000009604c07947 */ /* 0x000fea000b800000 */
[----:B------:R-:W-:-:S13]  /*18bd0*/  ELECT P6, URZ, PT ;  /* 0x00000000003f782f */ /* 0x000fda00038c0000 */
.L_x_8959:
        /* <DEDUP_REMOVED lines=10> */
.L_x_9169:
[----:B------:R-:W-:Y:S05]  /*18c80*/  BSYNC B1 ;  /* 0x0000000000017941 */ /* 0x000fea0003800000 */
.L_x_8961:
        /* <DEDUP_REMOVED lines=14> */
.L_x_9170:
[----:B------:R-:W-:Y:S05]  /*18d70*/  BSYNC B2 ;  /* 0x0000000000027941 */ /* 0x000fea0003800000 */
.L_x_8965:
        /* <DEDUP_REMOVED lines=9> */
.L_x_8968:
[----:B------:R-:W-:Y:S05]  /*18e10*/  BSYNC B2 ;  /* 0x0000000000027941 */ /* 0x000fea0003800000 */
.L_x_8967:
        /* <DEDUP_REMOVED lines=14> */
.L_x_8969:
        /* <DEDUP_REMOVED lines=13> */
.L_x_9171:
[----:B------:R-:W-:Y:S05]  /*18fd0*/  BSYNC B2 ;  /* 0x0000000000027941 */ /* 0x000fea0003800000 */
.L_x_8970:
[----:B------:R-:W-:Y:S01]  /*18fe0*/  BSSY B2, `(.L_x_8972) ;  /* 0x000000b000027945 */ /* 0x000fe20003800000 */
[----:B------:R-:W-:Y:S02]  /*18ff0*/  IMAD.MOV.U32 R10, RZ, RZ, 0x0 ;  /* 0x00000000ff0a7424 */ /* 0x000fe400078e00ff */
[----:B-1----:R-:W-:Y:S01]  /*19000*/  IMAD.MOV.U32 R11, RZ, RZ, 0x12f00000 ;  /* 0x12f00000ff0b7424 */ /* 0x002fe200078e00ff */
        /* <DEDUP_REMOVED lines=8> */
.L_x_8973:
[----:B------:R-:W-:Y:S05]  /*19090*/  BSYNC B2 ;  /* 0x0000000000027941 */ /* 0x000fea0003800000 */
.L_x_8972:
        /* <DEDUP_REMOVED lines=11> */
.L_x_8974:
        /* <DEDUP_REMOVED lines=15> */
.L_x_8975:
        /* <DEDUP_REMOVED lines=15> */
.L_x_8976:
        /* <DEDUP_REMOVED lines=15> */
.L_x_8977:
        /* <DEDUP_REMOVED lines=15> */
.L_x_8978:
        /* <DEDUP_REMOVED lines=15> */
.L_x_8979:
        /* <DEDUP_REMOVED lines=15> */
.L_x_8980:
        /* <DEDUP_REMOVED lines=15> */
.L_x_8981:
        /* <DEDUP_REMOVED lines=10> */
.L_x_8964:
[----:B------:R-:W-:Y:S05]  /*19880*/  BSYNC B1 ;  /* 0x0000000000017941 */ /* 0x000fea0003800000 */
.L_x_8963:
        /* <DEDUP_REMOVED lines=13> */
.L_x_9001:
[----:B------:R-:W-:Y:S05]  /*19960*/  YIELD ;  /* 0x0000000000007946 */ /* 0x000fea0003800000 */
[----:B------:R-:W-:Y:S04]  /*19970*/  BSSY B1, `(.L_x_8982) ;  /* 0x00000bd000017945 */ /* 0x000fe80003800000 */
[----:B---3--:R-:W-:Y:S05]  /*19980*/  @!P6 BRA `(.L_x_8983) ;  /* 0x0000000800ece947 */ /* 0x008fea0003800000 */
[----:B------:R-:W3:Y:S04]  /*19990*/  LDL R7, [R1+0x4] ;  /* 0x0000040001077983 */ /* 0x000ee80000100800 */
[----:B--2---:R-:W3:Y:S04]  /*199a0*/  LDL R4, [R1+0x10] ;  /* 0x0000100001047983 */ /* 0x004ee80000100800 */
[----:B------:R-:W2:Y:S01]  /*199b0*/  LDL R5, [R1+0x20] ;  /* 0x0000200001057983 */ /* 0x000ea20000100800 */
[----:B------:R-:W0:Y:S01]  /*199c0*/  S2R R6, SR_TID.X ;  /* 0x0000000000067919 */ /* 0x000e220000002100 */
[----:B------:R-:W-:Y:S01]  /*199d0*/  BSSY B2, `(.L_x_8984) ;  /* 0x0000007000027945 */ /* 0x000fe20003800000 */
[----:B0-----:R-:W-:-:S04]  /*199e0*/  LOP3.LUT R6, R6, 0x7f, RZ, 0xc0, !PT ;  /* 0x0000007f06067812 */ /* 0x001fc800078ec0ff */
[----:B------:R-:W-:Y:S01]  /*199f0*/  ISETP.NE.AND P2, PT, R6, RZ, PT ;  /* 0x000000ff0600720c */ /* 0x000fe20003f45270 */
[----:B---3--:R-:W-:Y:S01]  /*19a00*/  IMAD R4, R4, 0x8, R7 ;  /* 0x0000000804047824 */ /* 0x008fe200078e0207 */
[----:B--2---:R-:W-:-:S04]  /*19a10*/  SHF.L.U32 R5, R5, 0x1f, RZ ;  /* 0x0000001f05057819 */ /* 0x004fc800000006ff */
[----:B------:R-:W0:Y:S02]  /*19a20*/  SYNCS.PHASECHK.TRANS64.TRYWAIT P1, [R4+URZ+0x388a0], R5 ;  /* 0x0388a005040075a7 */ /* 0x000e24000802017f */
[----:B0-----:R-:W-:Y:S05]  /*19a30*/  @!P1 BRA `(.L_x_8985) ;  /* 0x0000008800849947 */ /* 0x001fea0003800000 */
.L_x_9172:
[----:B------:R-:W-:Y:S05]  /*19a40*/  BSYNC B2 ;  /* 0x0000000000027941 */ /* 0x000fea0003800000 */
.L_x_8984:
        /* <DEDUP_REMOVED lines=9> */
.L_x_8987:
[----:B------:R-:W-:Y:S05]  /*19ae0*/  BSYNC B2 ;  /* 0x0000000000027941 */ /* 0x000fea0003800000 */
.L_x_8986:
        /* <DEDUP_REMOVED lines=13> */
.L_x_8988:
        /* <DEDUP_REMOVED lines=13> */
.L_x_9173:
[----:B------:R-:W-:Y:S05]  /*19c90*/  BSYNC B2 ;  /* 0x0000000000027941 */ /* 0x000fea0003800000 */
.L_x_8989:
        /* <DEDUP_REMOVED lines=11> */
.L_x_8992:
[----:B------:R-:W-:Y:S05]  /*19d50*/  BSYNC B2 ;  /* 0x0000000000027941 */ /* 0x000fea0003800000 */
.L_x_8991:
        /* <DEDUP_REMOVED lines=11> */
.L_x_8993:
        /* <DEDUP_REMOVED lines=15> */
.L_x_8994:
        /* <DEDUP_REMOVED lines=15> */
.L_x_8995:
        /* <DEDUP_REMOVED lines=15> */
.L_x_8996:
        /* <DEDUP_REMOVED lines=15> */
.L_x_8997:
        /* <DEDUP_REMOVED lines=15> */
.L_x_8998:
        /* <DEDUP_REMOVED lines=15> */
.L_x_8999:
        /* <DEDUP_REMOVED lines=15> */
.L_x_9000:
        /* <DEDUP_REMOVED lines=10> */
.L_x_8983:
[----:B------:R-:W-:Y:S05]  /*1a540*/  BSYNC B1 ;  /* 0x0000000000017941 */ /* 0x000fea0003800000 */
.L_x_8982:
        /* <DEDUP_REMOVED lines=12> */
.L_x_8957:
[----:B------:R-:W-:Y:S05]  /*1a610*/  BSYNC B0 ;  /* 0x0000000000007941 */ /* 0x000fea0003800000 */
.L_x_8956:
        /* <DEDUP_REMOVED lines=14> */
[----:B--23--:R-:W-:-:S04]  /*1a700*/  VIMNMX R4, R20, R0, PT ;  /* 0x0000000014047248 */ /* 0x00cfc80003fe0100 */
[----:B------:R-:W-:Y:S01]  /*1a710*/  ISETP.GT.AND P0, PT, R4, RZ, PT ;  /* 0x000000ff0400720c */ /* 0x000fe20003f04270 */
[----:B------:R2:W-:-:S12]  /*1a720*/  STL [R1+0x34], R4 ;  /* 0x0000340401007387 */ /* 0x0005d80000100800 */
[----:B--2---:R-:W-:Y:S05]  /*1a730*/  @P0 BRA `(.L_x_9003) ;  /* 0x0000000000440947 */ /* 0x004fea0003800000 */
[----:B------:R-:W2:Y:S02]  /*1a740*/  S2R R4, SR_TID.X ;  /* 0x0000000000047919 */ /* 0x000ea40000002100 */
        /* <DEDUP_REMOVED lines=16> */
.L_x_9003:
        /* <DEDUP_REMOVED lines=20> */
[----:B0-2---:R-:W-:Y:S05]  /*1a990*/  CALL.ABS.NOINC R2 ;  /* 0x0000000002007343 */ /* 0x005fea0003c00000 */
.L_x_9006:
[----:B------:R-:W-:Y:S05]  /*1a9a0*/  BSYNC B6 ;  /* 0x0000000000067941 */ /* 0x000fea0003800000 */
.L_x_9005:
        /* <DEDUP_REMOVED lines=13> */
[----:B------:R-:W-:-:S02]  /*1aa80*/  IMAD.U32 R7, RZ, RZ, UR9 ;  /* 0x00000009ff077e24 */ /* 0x000fc4000f8e00ff */
[----:B------:R-:W-:Y:S02]  /*1aa90*/  IMAD.U32 R10, RZ, RZ, UR4 ;  /* 0x00000004ff0a7e24 */ /* 0x000fe4000f8e00ff */
[----:B-1----:R-:W-:Y:S02]  /*1aaa0*/  IMAD.U32 R11, RZ, RZ, UR5 ;  /* 0x00000005ff0b7e24 */ /* 0x002fe4000f8e00ff */
[----:B------:R-:W-:Y:S02]  /*1aab0*/  IMAD.MOV.U32 R8, RZ, RZ, 0x70 ;  /* 0x00000070ff087424 */ /* 0x000fe400078e00ff */
[----:B------:R-:W-:Y:S02]  /*1aac0*/  IMAD.MOV.U32 R12, RZ, RZ, 0x1 ;  /* 0x00000001ff0c7424 */ /* 0x000fe400078e00ff */
[----:B--2---:R-:W-:-:S07]  /*1aad0*/  IMAD.MOV.U32 R13, RZ, RZ, RZ ;  /* 0x000000ffff0d7224 */ /* 0x004fce00078e00ff */
[----:B------:R-:W-:-:S07]  /*1aae0*/  LEPC R20, `(.L_x_9009) ;  /* 0x000000001014794e */ /* 0x000fce0000000000 */
[----:B0--3--:R-:W-:Y:S05]  /*1aaf0*/  CALL.ABS.NOINC R2 ;  /* 0x0000000002007343 */ /* 0x009fea0003c00000 */
.L_x_9009:
        /* <DEDUP_REMOVED lines=16> */
.L_x_9008:
[----:B------:R-:W-:Y:S05]  /*1ac00*/  BSYNC B6 ;  /* 0x0000000000067941 */ /* 0x000fea0003800000 */
.L_x_9007:
        /* <DEDUP_REMOVED lines=10> */
[----:B----4-:R2:W3:Y:S02]  /*1acb0*/  @P0 LDG.E R7, desc[UR40][R2.64] ;  /* 0x0000002802070981 */ /* 0x0104e4000c1e1900 */
        /* <DEDUP_REMOVED lines=14> */
.L_x_9176:
        /* <DEDUP_REMOVED lines=12> */
.L_x_9179:
        /* <DEDUP_REMOVED lines=25> */
.L_x_9013:
[----:B------:R-:W3:Y:S04]  /*1aff0*/  LDL R7, [R1+0x4] ;  /* 0x0000040001077983 */ /* 0x000ee80000100800 */
[----:B0-2---:R-:W3:Y:S04]  /*1b000*/  LDL R0, [R1+0xc] ;  /* 0x00000c0001007983 */ /* 0x005ee80000100800 */
[----:B------:R-:W2:Y:S01]  /*1b010*/  LDL R2, [R1+0x1c] ;  /* 0x00001c0001027983 */ /* 0x000ea20000100800 */
[----:B---3--:R-:W-:Y:S01]  /*1b020*/  IMAD R0, R0, 0x8, R7 ;  /* 0x0000000800007824 */ /* 0x008fe200078e0207 */
[----:B--2---:R-:W-:-:S04]  /*1b030*/  SHF.L.U32 R2, R2, 0x1f, RZ ;  /* 0x0000001f02027819 */ /* 0x004fc800000006ff */
[----:B------:R-:W0:Y:S02]  /*1b040*/  SYNCS.PHASECHK.TRANS64.TRYWAIT P0, [R0+URZ+0x38840], R2 ;  /* 0x03884002000075a7 */ /* 0x000e24000800017f */
[----:B0-----:R-:W-:Y:S05]  /*1b050*/  @!P0 BRA `(.L_x_9014) ;  /* 0x0000007400788947 */ /* 0x001fea0003800000 */
.L_x_9180:
        /* <DEDUP_REMOVED lines=11> */
.L_x_9015:
        /* <DEDUP_REMOVED lines=27> */
.L_x_9011:
[----:B0-----:R-:W3:Y:S04]  /*1b2c0*/  LDL R0, [R1+0x4] ;  /* 0x0000040001007983 */ /* 0x001ee80000100800 */
        /* <DEDUP_REMOVED lines=16> */
[----:B0-----:R-:W-:-:S05]  /*1b3d0*/  SHF.R.S32.HI R0, RZ, 0x1f, R18 ;  /* 0x0000001fff007819 */ /* 0x001fca0000011412 */
        /* <DEDUP_REMOVED lines=19> */
.L_x_9017:
[----:B------:R-:W-:Y:S05]  /*1b510*/  BSYNC B6 ;  /* 0x0000000000067941 */ /* 0x000fea0003800000 */
.L_x_9016:
[----:B------:R-:W3:Y:S01]  /*1b520*/  LDL R4, [R1+0x48] ;  /* 0x0000480001047983 */ /* 0x000ee20000100800 */
[----:B------:R-:W0:Y:S01]  /*1b530*/  LDC R7, c[0x0][0x448] ;  /* 0x00011200ff077b82 */ /* 0x000e220000000800 */
[----:B------:R-:W-:Y:S01]  /*1b540*/  ULDC.64 UR4, c[0x0][0x298] ;  /* 0x0000a60000047ab9 */ /* 0x000fe20000000a00 */
[----:B------:R-:W-:Y:S01]  /*1b550*/  ULDC.64 UR6, c[0x0][0x280] ;  /* 0x0000a00000067ab9 */ /* 0x000fe20000000a00 */
[----:B------:R-:W4:Y:S04]  /*1b560*/  LDL R10, [R1+0x38] ;  /* 0x00003800010a7983 */ /* 0x000f280000100800 */
[----:B------:R-:W4:Y:S01]  /*1b570*/  LDL R9, [R1+0x54] ;  /* 0x0000540001097983 */ /* 0x000f220000100800 */
[----:B--2---:R-:W2:Y:S01]  /*1b580*/  S2R R2, SR_TID.X ;  /* 0x0000000000027919 */ /* 0x004ea20000002100 */
[----:B------:R-:W1:Y:S02]  /*1b590*/  S2R R0, SR_TID.X ;  /* 0x0000000000007919 */ /* 0x000e640000002100 */
[----:B------:R-:W4:Y:S04]  /*1b5a0*/  LDL R8, [R1+0x58] ;  /* 0x0000580001087983 */ /* 0x000f280000100800 */
[----:B------:R-:W4:Y:S01]  /*1b5b0*/  LDL R6, [R1+0x3c] ;  /* 0x00003c0001067983 */ /* 0x000f220000100800 */
[----:B0-----:R-:W-:-:S13]  /*1b5c0*/  ISETP.NE.AND P0, PT, R7, 0x1, PT ;  /* 0x000000010700780c */ /* 0x001fda0003f05270 */
[----:B------:R-:W0:Y:S01]  /*1b5d0*/  @P0 LDC R3, c[0x0][0x450] ;  /* 0x00011400ff030b82 */ /* 0x000e220000000800 */
[----:B--2---:R-:W-:-:S04]  /*1b5e0*/  LOP3.LUT R2, R2, 0x7f, RZ, 0xc0, !PT ;  /* 0x0000007f02027812 */ /* 0x004fc800078ec0ff */
[----:B------:R-:W-:Y:S01]  /*1b5f0*/  SHF.R.U32.HI R2, RZ, 0x3, R2 ;  /* 0x00000003ff027819 */ /* 0x000fe20000011602 */
[----:B-1----:R-:W-:-:S05]  /*1b600*/  IMAD.SHL.U32 R0, R0, 0x10, RZ ;  /* 0x0000001000007824 */ /* 0x002fca00078e00ff */
[----:B------:R-:W-:Y:S02]  /*1b610*/  LOP3.LUT R0, R2, 0x70, R0, 0xf8, !PT ;  /* 0x0000007002007812 */ /* 0x000fe400078ef800 */
[----:B------:R-:W1:Y:S03]  /*1b620*/  @P0 LDC R2, c[0x0][0x44c] ;  /* 0x00011300ff020b82 */ /* 0x000e660000000800 */
[----:B------:R-:W-:-:S04]  /*1b630*/  IMAD R5, R17, 0x40, R0 ;  /* 0x0000004011057824 */ /* 0x000fc800078e0200 */
[----:B------:R-:W-:Y:S01]  /*1b640*/  IMAD.MOV.U32 R0, RZ, RZ, R5 ;  /* 0x000000ffff007224 */ /* 0x000fe200078e0005 */
[----:B------:R2:W-:Y:S01]  /*1b650*/  STL [R1+0x2c], R5 ;  /* 0x00002c0501007387 */ /* 0x0005e20000100800 */
[----:B-1----:R-:W-:-:S05]  /*1b660*/  @P0 IMAD.HI.U32 R2, R5, R2, RZ ;  /* 0x0000000205020227 */ /* 0x002fca00078e00ff */
[----:B0-----:R-:W-:Y:S01]  /*1b670*/  @P0 SHF.R.U32.HI R0, RZ, R3, R2 ;  /* 0x00000003ff000219 */ /* 0x001fe20000011602 */
        /* <DEDUP_REMOVED lines=76> */
.L_x_9189:
        /* <DEDUP_REMOVED lines=12> */
.L_x_9019:
        /* <DEDUP_REMOVED lines=38> */
.L_x_9021:
[----:B------:R-:W-:Y:S05]  /*1be60*/  BSYNC B6 ;  /* 0x0000000000067941 */ /* 0x000fea0003800000 */
.L_x_9020:
        /* <DEDUP_REMOVED lines=188> */
.L_x_9199:
        /* <DEDUP_REMOVED lines=31> */
.L_x_9024:
[----:B------:R-:W-:Y:S05]  /*1cc20*/  BSYNC B0 ;  /* 0x0000000000007941 */ /* 0x000fea0003800000 */
.L_x_9023:
[----:B--2---:R2:W5:Y:S01]  /*1cc30*/  LDL R0, [R1+0x4] ;  /* 0x0000040001007983 */ /* 0x0045620000100800 */
[----:B------:R-:W-:Y:S01]  /*1cc40*/  PLOP3.LUT P0, PT, PT, PT, PT, 0x80, 0x0 ;  /* 0x000000000000781c */ /* 0x000fe20003f0f070 */
[----:B------:R-:W-:-:S12]  /*1cc50*/  NOP ;  /* 0x0000000000007918 */ /* 0x000fd80000000000 */
.L_x_9025:
        /* <DEDUP_REMOVED lines=19> */
.L_x_9200:
[----:B------:R-:W-:Y:S05]  /*1cd90*/  BSYNC B0 ;  /* 0x0000000000007941 */ /* 0x000fea0003800000 */
.L_x_9026:
        /* <DEDUP_REMOVED lines=16> */
.L_x_9201:
[----:B------:R-:W-:Y:S05]  /*1cea0*/  BSYNC B1 ;  /* 0x0000000000017941 */ /* 0x000fea0003800000 */
.L_x_9030:
        /* <DEDUP_REMOVED lines=9> */
.L_x_9033:
[----:B------:R-:W-:Y:S05]  /*1cf40*/  BSYNC B1 ;  /* 0x0000000000017941 */ /* 0x000fea0003800000 */
.L_x_9032:
        /* <DEDUP_REMOVED lines=14> */
.L_x_9034:
        /* <DEDUP_REMOVED lines=16> */
.L_x_9035:
        /* <DEDUP_REMOVED lines=16> */
.L_x_9036:
        /* <DEDUP_REMOVED lines=16> */
.L_x_9037:
        /* <DEDUP_REMOVED lines=16> */
.L_x_9038:
        /* <DEDUP_REMOVED lines=16> */
.L_x_9039:
        /* <DEDUP_REMOVED lines=16> */
.L_x_9040:
        /* <DEDUP_REMOVED lines=16> */
.L_x_9041:
        /* <DEDUP_REMOVED lines=11> */
.L_x_9029:
[----:B------:R-:W-:Y:S05]  /*1d7e0*/  BSYNC B0 ;  /* 0x0000000000007941 */ /* 0x000fea0003800000 */
.L_x_9028:
        /* <DEDUP_REMOVED lines=29> */
[----:B------:R-:W1:Y:S03]  /*1d9c0*/  LDC R6, c[0x0][0x43c] ;  /* 0x00010f00ff067b82 */ /* 0x000e660000000800 */
[----:B------:R-:W4:Y:S01]  /*1d9d0*/  LDL R7, [R1+0x14] ;  /* 0x0000140001077983 */ /* 0x000f220000100800 */
[----:B------:R-:W-:Y:S01]  /*1d9e0*/  IMAD.MOV.U32 R0, RZ, RZ, R4 ;  /* 0x000000ffff007224 */ /* 0x000fe200078e0004 */
[----:B------:R-:W-:Y:S01]  /*1d9f0*/  ULDC.64 UR6, c[0x0][0x428] ;  /* 0x00010a0000067ab9 */ /* 0x000fe20000000a00 */
[----:B-1----:R-:W-:-:S13]  /*1da00*/  ISETP.NE.AND P0, PT, R6, 0x1, PT ;  /* 0x000000010600780c */ /* 0x002fda0003f05270 */
[----:B------:R-:W1:Y:S02]  /*1da10*/  @P0 LDC.64 R2, c[0x0][0x440] ;  /* 0x00011000ff020b82 */ /* 0x000e640000000a00 */
[----:B-1----:R-:W-:-:S05]  /*1da20*/  @P0 IMAD.HI.U32 R2, R4, R2, RZ ;  /* 0x0000000204020227 */ /* 0x002fca00078e00ff */
[----:B------:R-:W-:-:S04]  /*1da30*/  @P0 SHF.R.U32.HI R0, RZ, R3, R2 ;  /* 0x00000003ff000219 */ /* 0x000fc80000011602 */
[--C-:B------:R-:W-:Y:S01]  /*1da40*/  SHF.R.S32.HI R3, RZ, 0x1f, R0.reuse ;  /* 0x0000001fff037819 */ /* 0x100fe20000011400 */
[----:B------:R-:W-:-:S04]  /*1da50*/  IMAD.MOV R5, RZ, RZ, -R0 ;  /* 0x000000ffff057224 */ /* 0x000fc800078e0a00 */
[----:B------:R-:W-:Y:S02]  /*1da60*/  IMAD R5, R6, R5, R4 ;  /* 0x0000000506057224 */ /* 0x000fe400078e0204 */
[----:B---3--:R-:W-:-:S04]  /*1da70*/  IMAD R2, R10, UR6, RZ ;  /* 0x000000060a027c24 */ /* 0x008fc8000f8e02ff */
[----:B----4-:R-:W-:Y:S02]  /*1da80*/  IMAD R6, R7, UR7, R2 ;  /* 0x0000000707067c24 */ /* 0x010fe4000f8e0202 */
[----:B------:R-:W-:-:S04]  /*1da90*/  IMAD.MOV.U32 R2, RZ, RZ, R0 ;  /* 0x000000ffff027224 */ /* 0x000fc800078e0000 */
[----:B------:R-:W-:-:S04]  /*1daa0*/  IMAD.WIDE.U32 R2, R7, UR6, R2 ;  /* 0x0000000607027c25 */ /* 0x000fc8000f8e0002 */
[----:B------:R-:W-:Y:S01]  /*1dab0*/  IMAD.IADD R0, R6, 0x1, R3 ;  /* 0x0000000106007824 */ /* 0x000fe200078e0203 */
[----:B------:R-:W-:-:S04]  /*1dac0*/  LEA R6, P0, R2, UR4, 0x2 ;  /* 0x0000000402067c11 */ /* 0x000fc8000f8010ff */
[----:B------:R-:W-:-:S05]  /*1dad0*/  LEA.HI.X R7, R2, UR5, R0, 0x2, P0 ;  /* 0x0000000502077c11 */ /* 0x000fca00080f1400 */
[----:B------:R-:W3:Y:S04]  /*1dae0*/  LDG.E R0, desc[UR40][R6.64] ;  /* 0x0000002806007981 */ /* 0x000ee8000c1e1900 */
[----:B---3--:R1:W-:Y:S02]  /*1daf0*/  STL [R1], R0 ;  /* 0x0000000001007387 */ /* 0x0083e40000100800 */
.L_x_9048:
        /* <DEDUP_REMOVED lines=9> */
.L_x_9202:
[----:B------:R-:W-:Y:S05]  /*1db90*/  BSYNC B3 ;  /* 0x0000000000037941 */ /* 0x000fea0003800000 */
.L_x_9049:
        /* <DEDUP_REMOVED lines=9> */
.L_x_9052:
[----:B------:R-:W-:Y:S05]  /*1dc30*/  BSYNC B3 ;  /* 0x0000000000037941 */ /* 0x000fea0003800000 */
.L_x_9051:
        /* <DEDUP_REMOVED lines=14> */
.L_x_9053:
        /* <DEDUP_REMOVED lines=14> */
.L_x_9203:
[----:B------:R-:W-:Y:S05]  /*1de00*/  BSYNC B3 ;  /* 0x0000000000037941 */ /* 0x000fea0003800000 */
.L_x_9054:
        /* <DEDUP_REMOVED lines=11> */
.L_x_9057:
[----:B------:R-:W-:Y:S05]  /*1dec0*/  BSYNC B3 ;  /* 0x0000000000037941 */ /* 0x000fea0003800000 */
.L_x_9056:
        /* <DEDUP_REMOVED lines=11> */
.L_x_9058:
        /* <DEDUP_REMOVED lines=16> */
.L_x_9059:
        /* <DEDUP_REMOVED lines=16> */
.L_x_9060:
        /* <DEDUP_REMOVED lines=16> */
.L_x_9061:
        /* <DEDUP_REMOVED lines=16> */
.L_x_9062:
        /* <DEDUP_REMOVED lines=16> */
.L_x_9063:
        /* <DEDUP_REMOVED lines=16> */
.L_x_9064:
        /* <DEDUP_REMOVED lines=16> */
.L_x_9065:
        /* <DEDUP_REMOVED lines=11> */
.L_x_9047:
[----:B------:R-:W-:Y:S05]  /*1e730*/  BSYNC B1 ;  /* 0x0000000000017941 */ /* 0x000fea0003800000 */
.L_x_9046:
[----:B------:R-:W3:Y:S02]  /*1e740*/  LDL.LU R5, [R1+0x34] ;  /* 0x0000340001057983 */ /* 0x000ee40000300800 */
[----:B---3--:R-:W-:-:S07]  /*1e750*/  VIADD R0, R5, 0xfffffffd ;  /* 0xfffffffd05007836 */ /* 0x008fce0000000000 */
.L_x_9045:
[----:B------:R-:W-:Y:S05]  /*1e760*/  BSYNC B2 ;  /* 0x0000000000027941 */ /* 0x000fea0003800000 */
.L_x_9044:
[----:B------:R-:W-:-:S13]  /*1e770*/  ISETP.NE.AND P0, PT, R4, RZ, PT ;  /* 0x000000ff0400720c */ /* 0x000fda0003f05270 */
[----:B------:R-:W-:Y:S05]  /*1e780*/  @!P0 BRA `(.L_x_9043) ;  /* 0x0000001c00488947 */ /* 0x000fea0003800000 */
.L_x_9106:
        /* <DEDUP_REMOVED lines=37> */
.L_x_9068:
        /* <DEDUP_REMOVED lines=9> */
.L_x_9204:
[----:B------:R-:W-:Y:S05]  /*1ea70*/  BSYNC B2 ;  /* 0x0000000000027941 */ /* 0x000fea0003800000 */
.L_x_9069:
        /* <DEDUP_REMOVED lines=9> */
.L_x_9072:
[----:B------:R-:W-:Y:S05]  /*1eb10*/  BSYNC B2 ;  /* 0x0000000000027941 */ /* 0x000fea0003800000 */
.L_x_9071:
        /* <DEDUP_REMOVED lines=13> */
.L_x_9073:
        /* <DEDUP_REMOVED lines=14> */
.L_x_9205:
[----:B------:R-:W-:Y:S05]  /*1ecd0*/  BSYNC B2 ;  /* 0x0000000000027941 */ /* 0x000fea0003800000 */
.L_x_9074:
        /* <DEDUP_REMOVED lines=11> */
.L_x_9077:
[----:B------:R-:W-:Y:S05]  /*1ed90*/  BSYNC B2 ;  /* 0x0000000000027941 */ /* 0x000fea0003800000 */
.L_x_9076:
        /* <DEDUP_REMOVED lines=10> */
.L_x_9078:
        /* <DEDUP_REMOVED lines=16> */
.L_x_9079:
        /* <DEDUP_REMOVED lines=16> */
.L_x_9080:
        /* <DEDUP_REMOVED lines=16> */
.L_x_9081:
        /* <DEDUP_REMOVED lines=16> */
.L_x_9082:
        /* <DEDUP_REMOVED lines=16> */
.L_x_9083:
        /* <DEDUP_REMOVED lines=16> */
.L_x_9084:
        /* <DEDUP_REMOVED lines=16> */
.L_x_9085:
        /* <DEDUP_REMOVED lines=11> */
.L_x_9067:
[----:B------:R-:W-:Y:S05]  /*1f5f0*/  BSYNC B1 ;  /* 0x0000000000017941 */ /* 0x000fea0003800000 */
.L_x_9066:
[----:B------:R-:W3:Y:S01]  /*1f600*/  LDL R5, [R1+0x8] ;  /* 0x0000080001057983 */ /* 0x000ee20000100800 */
[----:B------:R-:W-:Y:S01]  /*1f610*/  VIADD R7, R7, 0x1 ;  /* 0x0000000107077836 */ /* 0x000fe20000000000 */
[----:B------:R-:W-:Y:S04]  /*1f620*/  BSSY B1, `(.L_x_9086) ;  /* 0x00000e5000017945 */ /* 0x000fe80003800000 */
[----:B------:R-:W-:-:S04]  /*1f630*/  ISETP.NE.AND P0, PT, R7, 0x2, PT ;  /* 0x000000020700780c */ /* 0x000fc80003f05270 */
[----:B------:R-:W-:Y:S02]  /*1f640*/  SEL R2, RZ, 0x1, P0 ;  /* 0x00000001ff027807 */ /* 0x000fe40000000000 */
[----:B0-----:R-:W-:Y:S02]  /*1f650*/  SEL R9, R7, RZ, P0 ;  /* 0x000000ff07097207 */ /* 0x001fe40000000000 */
        /* <DEDUP_REMOVED lines=30> */
.L_x_9088:
        /* <DEDUP_REMOVED lines=9> */
.L_x_9206:
[----:B------:R-:W-:Y:S05]  /*1f8d0*/  BSYNC B2 ;  /* 0x0000000000027941 */ /* 0x000fea0003800000 */
.L_x_9089:
        /* <DEDUP_REMOVED lines=9> */
.L_x_9092:
[----:B------:R-:W-:Y:S05]  /*1f970*/  BSYNC B2 ;  /* 0x0000000000027941 */ /* 0x000fea0003800000 */
.L_x_9091:
        /* <DEDUP_REMOVED lines=14> */
.L_x_9093:
        /* <DEDUP_REMOVED lines=14> */
.L_x_9207:
[----:B------:R-:W-:Y:S05]  /*1fb40*/  BSYNC B2 ;  /* 0x0000000000027941 */ /* 0x000fea0003800000 */
.L_x_9094:
        /* <DEDUP_REMOVED lines=11> */
.L_x_9097:
[----:B------:R-:W-:Y:S05]  /*1fc00*/  BSYNC B2 ;  /* 0x0000000000027941 */ /* 0x000fea0003800000 */
.L_x_9096:
        /* <DEDUP_REMOVED lines=11> */
.L_x_9098:
        /* <DEDUP_REMOVED lines=16> */
.L_x_9099:
        /* <DEDUP_REMOVED lines=16> */
.L_x_9100:
        /* <DEDUP_REMOVED lines=16> */
.L_x_9101:
        /* <DEDUP_REMOVED lines=16> */
.L_x_9102:
        /* <DEDUP_REMOVED lines=16> */
.L_x_9103:
        /* <DEDUP_REMOVED lines=16> */
.L_x_9104:
        /* <DEDUP_REMOVED lines=16> */
.L_x_9105:
        /* <DEDUP_REMOVED lines=11> */
.L_x_9087:
[----:B------:R-:W-:Y:S05]  /*20470*/  BSYNC B1 ;  /* 0x0000000000017941 */ /* 0x000fea0003800000 */
.L_x_9086:
[C---:B------:R-:W-:Y:S01]  /*20480*/  ISETP.GT.AND P0, PT, R0.reuse, 0x1, PT ;  /* 0x000000010000780c */ /* 0x040fe20003f04270 */
[----:B------:R-:W-:-:S12]  /*20490*/  VIADD R0, R0, 0xfffffffe ;  /* 0xfffffffe00007836 */ /* 0x000fd80000000000 */
[----:B------:R-:W-:Y:S05]  /*204a0*/  @P0 BRA `(.L_x_9106) ;  /* 0xffffffe000b80947 */ /* 0x000fea000383ffff */
.L_x_9043:
[----:B------:R-:W-:Y:S05]  /*204b0*/  BSYNC B0 ;  /* 0x0000000000007941 */ /* 0x000fea0003800000 */
.L_x_9042:
        /* <DEDUP_REMOVED lines=24> */
.L_x_9108:
[----:B------:R-:W-:Y:S05]  /*20640*/  BSYNC B0 ;  /* 0x0000000000007941 */ /* 0x000fea0003800000 */
.L_x_9107:
[----:B------:R-:W-:-:S05]  /*20650*/  SEL R0, R0, RZ, P0 ;  /* 0x000000ff00007207 */ /* 0x000fca0000000000 */
[----:B------:R3:W-:Y:S02]  /*20660*/  STL [R1+0xc], R0 ;  /* 0x00000c0001007387 */ /* 0x0007e40000100800 */
.L_x_9004:
[----:B------:R-:W-:Y:S05]  /*20670*/  BSYNC B7 ;  /* 0x0000000000077941 */ /* 0x000fea0003800000 */
.L_x_9002:
        /* <DEDUP_REMOVED lines=13> */
.L_x_9109:
        /* <DEDUP_REMOVED lines=36> */
.L_x_9217:
[----:B------:R-:W-:Y:S02]  /*20990*/  ULDC UR4, c[0x0][0xd38] ;  /* 0x00034e0000047ab9 */ /* 0x000fe40000000800 */
[----:B------:R-:W-:-:S04]  /*209a0*/  IMAD.U32 R4, RZ, RZ, UR4 ;  /* 0x00000004ff047e24 */ /* 0x000fc8000f8e00ff */
[----:B---3--:R-:W-:-:S04]  /*209b0*/  IMAD R16, R16, R4, RZ ;  /* 0x0000000410107224 */ /* 0x008fc800078e02ff */
[----:B------:R-:W-:-:S05]  /*209c0*/  IMAD.IADD R5, R5, 0x1, R16 ;  /* 0x0000000105057824 */ /* 0x000fca00078e0210 */
[----:B------:R-:W-:-:S13]  /*209d0*/  ISETP.GT.AND P6, PT, R5, R0, PT ;  /* 0x000000000500720c */ /* 0x000fda0003fc4270 */
[----:B------:R-:W-:Y:S05]  /*209e0*/  @P6 BRA `(.L_x_9112) ;  /* 0x00000000009c6947 */ /* 0x000fea0003800000 */
.L_x_9117:
[----:B-1----:R-:W1:Y:S01]  /*209f0*/  LDC R2, c[0x0][0xd3c] ;  /* 0x00034f00ff027b82 */ /* 0x002e620000000800 */
[----:B------:R-:W-:-:S05]  /*20a00*/  VIADD R19, R19, 0x1f ;  /* 0x0000001f13137836 */ /* 0x000fca0000000000 */
[----:B-1----:R-:W-:-:S13]  /*20a10*/  ISETP.GE.AND P6, PT, R19, R2, PT ;  /* 0x000000021300720c */ /* 0x002fda0003fc6270 */
[----:B------:R-:W-:Y:S05]  /*20a20*/  @P6 BRA `(.L_x_9113) ;  /* 0x0000000400d46947 */ /* 0x000fea0003800000 */
[----:B------:R-:W1:Y:S01]  /*20a30*/  S2R R3, SR_TID.X ;  /* 0x0000000000037919 */ /* 0x000e620000002100 */
[----:B------:R-:W-:Y:S01]  /*20a40*/  BSSY B0, `(.L_x_9114) ;  /* 0x0000009000007945 */ /* 0x000fe20003800000 */
[----:B-1----:R-:W-:-:S05]  /*20a50*/  LOP3.LUT R3, R3, 0x1f, RZ, 0xc0, !PT ;  /* 0x0000001f03037812 */ /* 0x002fca00078ec0ff */
[----:B------:R-:W-:Y:S02]  /*20a60*/  IMAD.IADD R4, R19, 0x1, R3 ;  /* 0x0000000113047824 */ /* 0x000fe400078e0203 */
[----:B------:R-:W-:-:S03]  /*20a70*/  IMAD.MOV.U32 R3, RZ, RZ, RZ ;  /* 0x000000ffff037224 */ /* 0x000fc600078e00ff */
[----:B------:R-:W-:-:S13]  /*20a80*/  ISETP.GE.OR P6, PT, R4, R2, !P0 ;  /* 0x000000020400720c */ /* 0x000fda00047c6670 */
[----:B------:R-:W-:Y:S05]  /*20a90*/  @P6 BRA `(.L_x_9115) ;  /* 0x00000000000c6947 */ /* 0x000fea0003800000 */
[----:B------:R-:W1:Y:S02]  /*20aa0*/  LDC.64 R2, c[0x0][0xd80] ;  /* 0x00036000ff027b82 */ /* 0x000e640000000a00 */
[----:B-1----:R-:W-:-:S06]  /*20ab0*/  IMAD.WIDE R2, R4, 0x4, R2 ;  /* 0x0000000404027825 */ /* 0x002fcc00078e0202 */
[----:B------:R1:W5:Y:S02]  /*20ac0*/  LDG.E R3, desc[UR40][R2.64] ;  /* 0x0000002802037981 */ /* 0x000364000c1e1900 */
.L_x_9115:
[----:B------:R-:W-:Y:S05]  /*20ad0*/  BSYNC B0 ;  /* 0x0000000000007941 */ /* 0x000fea0003800000 */
.L_x_9114:
        /* <DEDUP_REMOVED lines=18> */
.L_x_9225:
[----:B------:R-:W-:Y:S02]  /*20c00*/  ULDC UR4, c[0x0][0xd38] ;  /* 0x00034e0000047ab9 */ /* 0x000fe40000000800 */
[----:B------:R-:W-:-:S04]  /*20c10*/  IMAD.U32 R4, RZ, RZ, UR4 ;  /* 0x00000004ff047e24 */ /* 0x000fc8000f8e00ff */
[----:B---3--:R-:W-:-:S04]  /*20c20*/  IMAD R16, R16, R4, RZ ;  /* 0x0000000410107224 */ /* 0x008fc800078e02ff */
[----:B------:R-:W-:-:S05]  /*20c30*/  IMAD.IADD R5, R16, 0x1, R5 ;  /* 0x0000000110057824 */ /* 0x000fca00078e0205 */
[----:B------:R-:W-:-:S13]  /*20c40*/  ISETP.GT.AND P6, PT, R5, R0, PT ;  /* 0x000000000500720c */ /* 0x000fda0003fc4270 */
[----:B------:R-:W-:Y:S05]  /*20c50*/  @!P6 BRA `(.L_x_9117) ;  /* 0xfffffffc0064e947 */ /* 0x000fea000383ffff */
.L_x_9112:
        /* <DEDUP_REMOVED lines=8> */
.L_x_9229:
[----:B------:R-:W-:Y:S01]  /*20ce0*/  ISETP.NE.AND P0, PT, R5, RZ, PT ;  /* 0x000000ff0500720c */ /* 0x000fe20003f05270 */
[----:B------:R-:W-:-:S12]  /*20cf0*/  IMAD.MOV.U32 R5, RZ, RZ, RZ ;  /* 0x000000ffff057224 */ /* 0x000fd800078e00ff */
[----:B------:R-:W-:Y:S05]  /*20d00*/  @!P0 BRA `(.L_x_9119) ;  /* 0x0000000000148947 */ /* 0x000fea0003800000 */
[----:B------:R-:W-:Y:S01]  /*20d10*/  UMOV UR4, 0xffffffff ;  /* 0xffffffff00047882 */ /* 0x000fe20000000000 */
[----:B------:R-:W-:Y:S02]  /*20d20*/  VIADD R12, R6, 0xffffffff ;  /* 0xffffffff060c7836 */ /* 0x000fe40000000000 */
[----:B------:R-:W-:Y:S05]  /*20d30*/  BRA.DIV UR4, `(.L_x_9120) ;  /* 0x0000003604887947 */ /* 0x000fea000b800000 */
[----:B-1----:R1:W0:Y:S02]  /*20d40*/  SHFL.IDX PT, R2, R2, R12, 0x1f ;  /* 0x00001f0c02027589 */ /* 0x00222400000e0000 */
.L_x_9232:
[----:B0-----:R-:W-:-:S07]  /*20d50*/  IMAD.MOV.U32 R5, RZ, RZ, R2 ;  /* 0x000000ffff057224 */ /* 0x001fce00078e0002 */
.L_x_9119:
[----:B-1-3--:R-:W1:Y:S01]  /*20d60*/  LDC.64 R2, c[0x0][0xd90] ;  /* 0x00036400ff027b82 */ /* 0x00ae620000000a00 */
[----:B------:R-:W-:-:S04]  /*20d70*/  IMAD.IADD R19, R6, 0x1, R19 ;  /* 0x0000000106137824 */ /* 0x000fc800078e0213 */
[----:B-1----:R-:W-:-:S05]  /*20d80*/  IMAD.WIDE R2, R19, 0x4, R2 ;  /* 0x0000000413027825 */ /* 0x002fca00078e0202 */
[----:B------:R-:W4:Y:S01]  /*20d90*/  LDG.E R7, desc[UR40][R2.64] ;  /* 0x0000002802077981 */ /* 0x000f22000c1e1900 */
        /* <DEDUP_REMOVED lines=62> */
.L_x_9113:
[----:B------:R-:W-:Y:S01]  /*21180*/  UMOV UR4, URZ ;  /* 0x0000003f00047c82 */ /* 0x000fe20008000000 */
[----:B------:R-:W-:Y:S01]  /*21190*/  UMOV UR5, URZ ;  /* 0x0000003f00057c82 */ /* 0x000fe20008000000 */
[----:B------:R-:W-:Y:S01]  /*211a0*/  ULDC UR6, c[0x0][0xd3c] ;  /* 0x00034f0000067ab9 */ /* 0x000fe20000000800 */
[----:B------:R-:W-:Y:S02]  /*211b0*/  IMAD.MOV.U32 R16, RZ, RZ, R0 ;  /* 0x000000ffff107224 */ /* 0x000fe400078e0000 */
[----:B------:R-:W-:Y:S02]  /*211c0*/  IMAD.U32 R17, RZ, RZ, UR4 ;  /* 0x00000004ff117e24 */ /* 0x000fe4000f8e00ff */
[----:B------:R-:W-:Y:S02]  /*211d0*/  IMAD.U32 R18, RZ, RZ, UR5 ;  /* 0x00000005ff127e24 */ /* 0x000fe4000f8e00ff */
[----:B------:R-:W-:-:S07]  /*211e0*/  IMAD.U32 R19, RZ, RZ, UR6 ;  /* 0x00000006ff137e24 */ /* 0x000fce000f8e00ff */
.L_x_9121:
[----:B------:R1:W3:Y:S01]  /*211f0*/  LDL R3, [R1+0x4] ;  /* 0x0000040001037983 */ /* 0x0002e20000100800 */
        /* <DEDUP_REMOVED lines=11> */
.L_x_9110:
[----:B------:R-:W-:Y:S02]  /*212b0*/  ULDC UR4, c[0x0][0xd3c] ;  /* 0x00034f0000047ab9 */ /* 0x000fe40000000800 */
[----:B----4-:R-:W-:-:S13]  /*212c0*/  ISETP.GE.AND P0, PT, R19, UR4, PT ;  /* 0x0000000413007c0c */ /* 0x010fda000bf06270 */
[----:B------:R-:W-:Y:S05]  /*212d0*/  @!P0 BRA `(.L_x_9122) ;  /* 0xffffff7000288947 */ /* 0x000fea000383ffff */
[----:B------:R-:W-:Y:S05]  /*212e0*/  BSYNC B8 ;  /* 0x0000000000087941 */ /* 0x000fea0003800000 */
.L_x_8952:
        /* <DEDUP_REMOVED lines=12> */
.L_x_9233:
[----:B------:R-:W-:Y:S05]  /*213b0*/  BSYNC B0 ;  /* 0x0000000000007941 */ /* 0x000fea0003800000 */
.L_x_9123:
[----:B------:R-:W-:-:S03]  /*213c0*/  UMOV UR4, 0xffffffff ;  /* 0xffffffff00047882 */ /* 0x000fc60000000000 */
[----:B------:R-:W-:Y:S05]  /*213d0*/  BRA.DIV UR4, `(.L_x_9125) ;  /* 0x00000032041c7947 */ /* 0x000fea000b800000 */
[----:B------:R-:W1:Y:S02]  /*213e0*/  S2R R2, SR_TID.X ;  /* 0x0000000000027919 */ /* 0x000e640000002100 */
[----:B-1----:R-:W-:-:S04]  /*213f0*/  SHF.R.U32.HI R2, RZ, 0x5, R2 ;  /* 0x00000005ff027819 */ /* 0x002fc80000011602 */
[----:B------:R-:W-:-:S05]  /*21400*/  LOP3.LUT R2, R2, 0x3, RZ, 0xc0, !PT ;  /* 0x0000000302027812 */ /* 0x000fca00078ec0ff */
[----:B------:R1:W3:Y:S02]  /*21410*/  SHFL.IDX PT, R14, R2, RZ, 0x1f ;  /* 0x00001fff020e7589 */ /* 0x0002e400000e0000 */
.L_x_9236:
[----:B---3--:R-:W-:-:S13]  /*21420*/  ISETP.NE.AND P0, PT, R14, RZ, PT ;  /* 0x000000ff0e00720c */ /* 0x008fda0003f05270 */
[----:B------:R-:W-:Y:S05]  /*21430*/  @P0 BRA `(.L_x_8809) ;  /* 0x0000000000940947 */ /* 0x000fea0003800000 */
[----:B------:R-:W-:-:S03]  /*21440*/  UMOV UR4, 0xffffffff ;  /* 0xffffffff00047882 */ /* 0x000fc60000000000 */
[----:B------:R-:W-:Y:S05]  /*21450*/  BRA.DIV UR4, `(.L_x_9126) ;  /* 0x0000003204307947 */ /* 0x000fea000b800000 */
[----:B------:R-:W-:-:S13]  /*21460*/  ELECT P6, URZ, PT ;  /* 0x00000000003f782f */ /* 0x000fda00038c0000 */
.L_x_9239:
[----:B------:R-:W-:Y:S05]  /*21470*/  @!P6 BRA `(.L_x_8809) ;  /* 0x000000000084e947 */ /* 0x000fea0003800000 */
[----:B-1----:R-:W3:Y:S02]  /*21480*/  LDL.LU R2, [R1+0x68] ;  /* 0x0000680001027983 */ /* 0x002ee40000300800 */
[----:B---3--:R-:W-:-:S04]  /*21490*/  LOP3.LUT R2, R2, 0x2, RZ, 0xfc, !PT ;  /* 0x0000000202027812 */ /* 0x008fc800078efcff */
[----:B------:R-:W-:-:S13]  /*214a0*/  ISETP.NE.AND P2, PT, R2, 0x3, PT ;  /* 0x000000030200780c */ /* 0x000fda0003f45270 */
[----:B------:R-:W-:Y:S05]  /*214b0*/  @!P2 BRA `(.L_x_9127) ;  /* 0x000000000004a947 */ /* 0x000fea0003800000 */
[----:B------:R-:W-:Y:S01]  /*214c0*/  BPT.TRAP 0x1 ;  /* 0x000000040000795c */ /* 0x000fe20000300000 */
.L_x_9127:
        /* <DEDUP_REMOVED lines=14> */
.L_x_9240:
[----:B------:R-:W1:Y:S02]  /*215b0*/  SYNCS.PHASECHK.TRANS64.TRYWAIT P0, [R7+URZ], R2 ;  /* 0x00000002070075a7 */ /* 0x000e64000800017f */
[----:B-1----:R-:W-:Y:S05]  /*215c0*/  @!P0 BRA `(.L_x_9129) ;  /* 0x0000003000088947 */ /* 0x002fea0003800000 */
.L_x_9241:
[----:B------:R-:W-:Y:S05]  /*215d0*/  @!P2 BRA `(.L_x_9130) ;  /* 0x000000000004a947 */ /* 0x000fea0003800000 */
[----:B------:R-:W-:Y:S01]  /*215e0*/  BPT.TRAP 0x1 ;  /* 0x000000040000795c */ /* 0x000fe20000300000 */
.L_x_9130:
[----:B------:R-:W3:Y:S01]  /*215f0*/  LDL.LU R4, [R1+0xc] ;  /* 0x00000c0001047983 */ /* 0x000ee20000300800 */
[----:B------:R-:W-:-:S04]  /*21600*/  VIADD R0, R0, 0x38860 ;  /* 0x0003886000007836 */ /* 0x000fc80000000000 */
[----:B---3--:R-:W-:-:S04]  /*21610*/  IMAD R4, R4, 0x8, R0 ;  /* 0x0000000804047824 */ /* 0x008fc800078e0200 */
[----:B------:R-:W3:Y:S02]  /*21620*/  SYNCS.PHASECHK.TRANS64.TRYWAIT P0, [R4+URZ], R5 ;  /* 0x00000005040075a7 */ /* 0x000ee4000800017f */
[----:B---3--:R-:W-:Y:S05]  /*21630*/  @!P0 BRA `(.L_x_9131) ;  /* 0x0000003000008947 */ /* 0x008fea0003800000 */
.L_x_9242:
[----:B------:R-:W-:-:S07]  /*21640*/  IMAD R3, R3, 0x8, R0 ;  /* 0x0000000803037824 */ /* 0x000fce00078e0200 */
.L_x_9132:
[----:B----4-:R4:W0:Y:S02]  /*21650*/  SYNCS.PHASECHK.TRANS64.TRYWAIT P0, [R3+URZ], R2 ;  /* 0x00000002030075a7 */ /* 0x010824000800017f */
[----:B0-----:R-:W-:Y:S05]  /*21660*/  @!P0 NANOSLEEP.SYNCS 0x989680 ;  /* 0x009896800000895d */ /* 0x001fea0003900000 */
[----:B------:R-:W0:Y:S02]  /*21670*/  @!P0 SYNCS.PHASECHK.TRANS64 P0, [R3+URZ], R2 ;  /* 0x00000002030085a7 */ /* 0x000e24000800007f */
[----:B0-----:R-:W-:Y:S05]  /*21680*/  @!P0 BRA `(.L_x_9132) ;  /* 0xfffffffc00f08947 */ /* 0x001fea000383ffff */
.L_x_8809:
[----:B------:R-:W-:Y:S05]  /*21690*/  BSYNC B9 ;  /* 0x0000000000097941 */ /* 0x000fea0003800000 */
.L_x_8806:
[----:B------:R-:W-:Y:S05]  /*216a0*/  EXIT ;  /* 0x000000000000794d */ /* 0x000fea0003800000 */
.L_x_8825:
[----:B0-----:R0:W1:Y:S02]  /*216b0*/  SYNCS.PHASECHK.TRANS64.TRYWAIT P5, [R68+URZ+0x38890], R71 ;  /* 0x03889047440075a7 */ /* 0x00106400080a017f */
[----:B-1----:R-:W-:Y:S05]  /*216c0*/  @!P5 NANOSLEEP.SYNCS 0x989680 ;  /* 0x009896800000d95d */ /* 0x002fea0003900000 */
[----:B------:R-:W1:Y:S02]  /*216d0*/  @!P5 SYNCS.PHASECHK.TRANS64 P5, [R68+URZ+0x38890], R71 ;  /* 0x038890474400d5a7 */ /* 0x000e6400080a007f */
[----:B-1----:R-:W-:Y:S05]  /*216e0*/  @!P5 BRA `(.L_x_8825) ;  /* 0xfffffffc00f0d947 */ /* 0x002fea000383ffff */
[----:B------:R-:W-:Y:S05]  /*216f0*/  BRA `(.L_x_9133) ;  /* 0xfffffe1000287947 */ /* 0x000fea000383ffff */
.L_x_8835:
[----:B-1----:R1:W2:Y:S02]  /*21700*/  SYNCS.PHASECHK.TRANS64.TRYWAIT P5, [R68+URZ+0x38890], R71 ;  /* 0x03889047440075a7 */ /* 0x0022a400080a017f */
[----:B--2---:R-:W-:Y:S05]  /*21710*/  @!P5 NANOSLEEP.SYNCS 0x989680 ;  /* 0x009896800000d95d */ /* 0x004fea0003900000 */
[----:B------:R-:W2:Y:S02]  /*21720*/  @!P5 SYNCS.PHASECHK.TRANS64 P5, [R68+URZ+0x38890], R71 ;  /* 0x038890474400d5a7 */ /* 0x000ea400080a007f */
[----:B--2---:R-:W-:Y:S05]  /*21730*/  @!P5 BRA `(.L_x_8835) ;  /* 0xfffffffc00f0d947 */ /* 0x004fea000383ffff */
[----:B------:R-:W-:Y:S05]  /*21740*/  BRA `(.L_x_9134) ;  /* 0xfffffe1800807947 */ /* 0x000fea000383ffff */
.L_x_8840:
[----:B0-----:R0:W1:Y:S02]  /*21750*/  SYNCS.PHASECHK.TRANS64.TRYWAIT P5, [R68+URZ+0x38890], R71 ;  /* 0x03889047440075a7 */ /* 0x00106400080a017f */
[----:B-1----:R-:W-:Y:S05]  /*21760*/  @!P5 NANOSLEEP.SYNCS 0x989680 ;  /* 0x009896800000d95d */ /* 0x002fea0003900000 */
[----:B------:R-:W1:Y:S02]  /*21770*/  @!P5 SYNCS.PHASECHK.TRANS64 P5, [R68+URZ+0x38890], R71 ;  /* 0x038890474400d5a7 */ /* 0x000e6400080a007f */
[----:B-1----:R-:W-:Y:S05]  /*21780*/  @!P5 BRA `(.L_x_8840) ;  /* 0xfffffffc00f0d947 */ /* 0x002fea000383ffff */
[----:B------:R-:W-:Y:S05]  /*21790*/  BRA `(.L_x_9135) ;  /* 0xfffffe2000907947 */ /* 0x000fea000383ffff */
.L_x_8844:
[----:B------:R0:W0:Y:S02]  /*217a0*/  SYNCS.PHASECHK.TRANS64.TRYWAIT P0, [R68+URZ+0x388b0], R71 ;  /* 0x0388b047440075a7 */ /* 0x000024000800017f */
[----:B0-----:R-:W-:Y:S05]  /*217b0*/  @!P0 NANOSLEEP.SYNCS 0x989680 ;  /* 0x009896800000895d */ /* 0x001fea0003900000 */
[----:B------:R-:W0:Y:S02]  /*217c0*/  @!P0 SYNCS.PHASECHK.TRANS64 P0, [R68+URZ+0x388b0], R71 ;  /* 0x0388b047440085a7 */ /* 0x000e24000800007f */
[----:B0-----:R-:W-:Y:S05]  /*217d0*/  @!P0 BRA `(.L_x_8844) ;  /* 0xfffffffc00f08947 */ /* 0x001fea000383ffff */
[----:B------:R-:W-:Y:S05]  /*217e0*/  BRA `(.L_x_9136) ;  /* 0xfffffe2400087947 */ /* 0x000fea000383ffff */
.L_x_8867:
        /* <DEDUP_REMOVED lines=8> */
.L_x_9138:
[----:B------:R-:W-:Y:S05]  /*21870*/  BSYNC B1 ;  /* 0x0000000000017941 */ /* 0x000fea0003800000 */
.L_x_9137:
        /* <DEDUP_REMOVED lines=8> */
.L_x_9139:
[----:B------:R-:W-:Y:S02]  /*21900*/  IMAD.MOV.U32 R13, RZ, RZ, R8 ;  /* 0x000000ffff0d7224 */ /* 0x000fe400078e0008 */
[----:B------:R-:W-:-:S07]  /*21910*/  IMAD.MOV.U32 R0, RZ, RZ, R14 ;  /* 0x000000ffff007224 */ /* 0x000fce00078e000e */
[----:B------:R-:W-:Y:S05]  /*21920*/  WARPSYNC.COLLECTIVE R15, `(.L_x_9140) ;  /* 0x000000000f087348 */ /* 0x000fea0003c00000 */
[----:B------:R0:W1:Y:S02]  /*21930*/  SHFL.IDX P6, R14, R13, R12, R11 ;  /* 0x0000000c0d0e7389 */ /* 0x00006400000c000b */
[----:B01----:R-:W-:Y:S01]  /*21940*/  ENDCOLLECTIVE ;  /* 0x000000000000791b */ /* 0x003fe20003800000 */
.L_x_9140:
[----:B------:R-:W-:Y:S02]  /*21950*/  IMAD.MOV.U32 R13, RZ, RZ, R7 ;  /* 0x000000ffff0d7224 */ /* 0x000fe400078e0007 */
[----:B------:R-:W-:-:S07]  /*21960*/  IMAD.MOV.U32 R5, RZ, RZ, R14 ;  /* 0x000000ffff057224 */ /* 0x000fce00078e000e */
[----:B------:R-:W-:Y:S05]  /*21970*/  WARPSYNC.COLLECTIVE R15, `(.L_x_9141) ;  /* 0x000000000f087348 */ /* 0x000fea0003c00000 */
[----:B------:R0:W1:Y:S02]  /*21980*/  SHFL.IDX P6, R14, R13, R12, R11 ;  /* 0x0000000c0d0e7389 */ /* 0x00006400000c000b */
[----:B01----:R-:W-:Y:S01]  /*21990*/  ENDCOLLECTIVE ;  /* 0x000000000000791b */ /* 0x003fe20003800000 */
.L_x_9141:
[----:B------:R-:W-:Y:S05]  /*219a0*/  BRA `(.L_x_9142) ;  /* 0xfffffe5000f47947 */ /* 0x000fea000383ffff */
.L_x_8870:
        /* <DEDUP_REMOVED lines=8> */
.L_x_9144:
[----:B------:R-:W-:Y:S05]  /*21a30*/  BSYNC B1 ;  /* 0x0000000000017941 */ /* 0x000fea0003800000 */
.L_x_9143:
        /* <DEDUP_REMOVED lines=8> */
.L_x_9145:
[----:B------:R-:W-:Y:S02]  /*21ac0*/  IMAD.MOV.U32 R13, RZ, RZ, R8 ;  /* 0x000000ffff0d7224 */ /* 0x000fe400078e0008 */
[----:B------:R-:W-:-:S07]  /*21ad0*/  IMAD.MOV.U32 R0, RZ, RZ, R14 ;  /* 0x000000ffff007224 */ /* 0x000fce00078e000e */
[----:B------:R-:W-:Y:S05]  /*21ae0*/  WARPSYNC.COLLECTIVE R15, `(.L_x_9146) ;  /* 0x000000000f087348 */ /* 0x000fea0003c00000 */
[----:B------:R0:W1:Y:S02]  /*21af0*/  SHFL.IDX P6, R14, R13, R12, R11 ;  /* 0x0000000c0d0e7389 */ /* 0x00006400000c000b */
[----:B01----:R-:W-:Y:S01]  /*21b00*/  ENDCOLLECTIVE ;  /* 0x000000000000791b */ /* 0x003fe20003800000 */
.L_x_9146:
[----:B------:R-:W-:Y:S02]  /*21b10*/  IMAD.MOV.U32 R13, RZ, RZ, R7 ;  /* 0x000000ffff0d7224 */ /* 0x000fe400078e0007 */
[----:B------:R-:W-:-:S07]  /*21b20*/  IMAD.MOV.U32 R5, RZ, RZ, R14 ;  /* 0x000000ffff057224 */ /* 0x000fce00078e000e */
[----:B------:R-:W-:Y:S05]  /*21b30*/  WARPSYNC.COLLECTIVE R15, `(.L_x_9147) ;  /* 0x000000000f087348 */ /* 0x000fea0003c00000 */
[----:B------:R0:W1:Y:S02]  /*21b40*/  SHFL.IDX P6, R14, R13, R12, R11 ;  /* 0x0000000c0d0e7389 */ /* 0x00006400000c000b */
[----:B01----:R-:W-:Y:S01]  /*21b50*/  ENDCOLLECTIVE ;  /* 0x000000000000791b */ /* 0x003fe20003800000 */
.L_x_9147:
[----:B------:R-:W-:Y:S05]  /*21b60*/  BRA `(.L_x_9148) ;  /* 0xfffffe54004c7947 */ /* 0x000fea000383ffff */
.L_x_8874:
[----:B0-----:R0:W1:Y:S02]  /*21b70*/  SYNCS.PHASECHK.TRANS64.TRYWAIT P0, [R2+URZ+0x38800], R21 ;  /* 0x03880015020075a7 */ /* 0x001064000800017f */
[----:B-1----:R-:W-:Y:S05]  /*21b80*/  @!P0 NANOSLEEP.SYNCS 0x989680 ;  /* 0x009896800000895d */ /* 0x002fea0003900000 */
[----:B------:R-:W1:Y:S02]  /*21b90*/  @!P0 SYNCS.PHASECHK.TRANS64 P0, [R2+URZ+0x38800], R21 ;  /* 0x03880015020085a7 */ /* 0x000e64000800007f */
[----:B-1----:R-:W-:Y:S05]  /*21ba0*/  @!P0 BRA `(.L_x_8874) ;  /* 0xfffffffc00f08947 */ /* 0x002fea000383ffff */
[----:B------:R-:W-:Y:S05]  /*21bb0*/  BRA `(.L_x_9149) ;  /* 0xfffffe5800347947 */ /* 0x000fea000383ffff */
.L_x_8882:
        /* <DEDUP_REMOVED lines=8> */
.L_x_9151:
[----:B------:R-:W-:Y:S05]  /*21c40*/  BSYNC B1 ;  /* 0x0000000000017941 */ /* 0x000fea0003800000 */
.L_x_9150:
        /* <DEDUP_REMOVED lines=8> */
.L_x_9152:
[----:B------:R-:W-:Y:S02]  /*21cd0*/  IMAD.MOV.U32 R13, RZ, RZ, R7 ;  /* 0x000000ffff0d7224 */ /* 0x000fe400078e0007 */
[----:B------:R-:W-:-:S07]  /*21ce0*/  IMAD.MOV.U32 R0, RZ, RZ, R14 ;  /* 0x000000ffff007224 */ /* 0x000fce00078e000e */
[----:B------:R-:W-:Y:S05]  /*21cf0*/  WARPSYNC.COLLECTIVE R15, `(.L_x_9153) ;  /* 0x000000000f087348 */ /* 0x000fea0003c00000 */
[----:B------:R0:W1:Y:S02]  /*21d00*/  SHFL.IDX P6, R14, R13, R12, R11 ;  /* 0x0000000c0d0e7389 */ /* 0x00006400000c000b */
[----:B01----:R-:W-:Y:S01]  /*21d10*/  ENDCOLLECTIVE ;  /* 0x000000000000791b */ /* 0x003fe20003800000 */
.L_x_9153:
[----:B------:R-:W-:Y:S02]  /*21d20*/  IMAD.MOV.U32 R10, RZ, RZ, R0 ;  /* 0x000000ffff0a7224 */ /* 0x000fe400078e0000 */
[----:B------:R-:W-:Y:S02]  /*21d30*/  IMAD.MOV.U32 R13, RZ, RZ, R9 ;  /* 0x000000ffff0d7224 */ /* 0x000fe400078e0009 */
[----:B------:R-:W-:-:S07]  /*21d40*/  IMAD.MOV.U32 R5, RZ, RZ, R14 ;  /* 0x000000ffff057224 */ /* 0x000fce00078e000e */
[----:B------:R-:W-:Y:S05]  /*21d50*/  WARPSYNC.COLLECTIVE R15, `(.L_x_9154) ;  /* 0x000000000f087348 */ /* 0x000fea0003c00000 */
[----:B------:R0:W1:Y:S02]  /*21d60*/  SHFL.IDX P6, R14, R13, R12, R11 ;  /* 0x0000000c0d0e7389 */ /* 0x00006400000c000b */
[----:B01----:R-:W-:Y:S01]  /*21d70*/  ENDCOLLECTIVE ;  /* 0x000000000000791b */ /* 0x003fe20003800000 */
.L_x_9154:
[----:B------:R-:W-:Y:S01]  /*21d80*/  IMAD.MOV.U32 R11, RZ, RZ, R3 ;  /* 0x000000ffff0b7224 */ /* 0x000fe200078e0003 */
[----:B------:R-:W-:Y:S06]  /*21d90*/  BRA `(.L_x_9155) ;  /* 0xfffffe64004c7947 */ /* 0x000fec000383ffff */
.L_x_8885:
        /* <DEDUP_REMOVED lines=8> */
.L_x_9157:
[----:B------:R-:W-:Y:S05]  /*21e20*/  BSYNC B1 ;  /* 0x0000000000017941 */ /* 0x000fea0003800000 */
.L_x_9156:
        /* <DEDUP_REMOVED lines=8> */
.L_x_9158:
[----:B------:R-:W-:Y:S02]  /*21eb0*/  IMAD.MOV.U32 R13, RZ, RZ, R7 ;  /* 0x000000ffff0d7224 */ /* 0x000fe400078e0007 */
[----:B------:R-:W-:-:S07]  /*21ec0*/  IMAD.MOV.U32 R0, RZ, RZ, R14 ;  /* 0x000000ffff007224 */ /* 0x000fce00078e000e */
[----:B------:R-:W-:Y:S05]  /*21ed0*/  WARPSYNC.COLLECTIVE R15, `(.L_x_9159) ;  /* 0x000000000f087348 */ /* 0x000fea0003c00000 */
[----:B------:R0:W1:Y:S02]  /*21ee0*/  SHFL.IDX P6, R14, R13, R12, R11 ;  /* 0x0000000c0d0e7389 */ /* 0x00006400000c000b */
[----:B01----:R-:W-:Y:S01]  /*21ef0*/  ENDCOLLECTIVE ;  /* 0x000000000000791b */ /* 0x003fe20003800000 */
.L_x_9159:
[----:B------:R-:W-:Y:S02]  /*21f00*/  IMAD.MOV.U32 R13, RZ, RZ, R9 ;  /* 0x000000ffff0d7224 */ /* 0x000fe400078e0009 */
[----:B------:R-:W-:-:S07]  /*21f10*/  IMAD.MOV.U32 R7, RZ, RZ, R14 ;  /* 0x000000ffff077224 */ /* 0x000fce00078e000e */
[----:B------:R-:W-:Y:S05]  /*21f20*/  WARPSYNC.COLLECTIVE R15, `(.L_x_9160) ;  /* 0x000000000f087348 */ /* 0x000fea0003c00000 */
[----:B------:R0:W1:Y:S02]  /*21f30*/  SHFL.IDX P6, R14, R13, R12, R11 ;  /* 0x0000000c0d0e7389 */ /* 0x00006400000c000b */
[----:B01----:R-:W-:Y:S01]  /*21f40*/  ENDCOLLECTIVE ;  /* 0x000000000000791b */ /* 0x003fe20003800000 */
.L_x_9160:
[----:B------:R-:W-:Y:S02]  /*21f50*/  IMAD.MOV.U32 R12, RZ, RZ, R0 ;  /* 0x000000ffff0c7224 */ /* 0x000fe400078e0000 */
[----:B------:R-:W-:Y:S01]  /*21f60*/  IMAD.MOV.U32 R13, RZ, RZ, R3 ;  /* 0x000000ffff0d7224 */ /* 0x000fe200078e0003 */
[----:B------:R-:W-:Y:S06]  /*21f70*/  BRA `(.L_x_9161) ;  /* 0xfffffe6400747947 */ /* 0x000fec000383ffff */
.L_x_8889:
[----:B0-----:R0:W1:Y:S02]  /*21f80*/  SYNCS.PHASECHK.TRANS64.TRYWAIT P1, [R2+URZ+0x38800], R3 ;  /* 0x03880003020075a7 */ /* 0x001064000802017f */
[----:B-1----:R-:W-:Y:S05]  /*21f90*/  @!P1 NANOSLEEP.SYNCS 0x989680 ;  /* 0x009896800000995d */ /* 0x002fea0003900000 */
[----:B------:R-:W1:Y:S02]  /*21fa0*/  @!P1 SYNCS.PHASECHK.TRANS64 P1, [R2+URZ+0x38800], R3 ;  /* 0x03880003020095a7 */ /* 0x000e64000802007f */
[----:B-1----:R-:W-:Y:S05]  /*21fb0*/  @!P1 BRA `(.L_x_8889) ;  /* 0xfffffffc00f09947 */ /* 0x002fea000383ffff */
[----:B------:R-:W-:Y:S05]  /*21fc0*/  BRA `(.L_x_9162) ;  /* 0xfffffe6800087947 */ /* 0x000fea000383ffff */
.L_x_8895:
[----:B0-----:R0:W2:Y:S02]  /*21fd0*/  SYNCS.PHASECHK.TRANS64.TRYWAIT P1, [R15+URZ+0x38830], R14 ;  /* 0x0388300e0f0075a7 */ /* 0x0010a4000802017f */
[----:B--2---:R-:W-:Y:S05]  /*21fe0*/  @!P1 NANOSLEEP.SYNCS 0x989680 ;  /* 0x009896800000995d */ /* 0x004fea0003900000 */
[----:B------:R-:W2:Y:S02]  /*21ff0*/  @!P1 SYNCS.PHASECHK.TRANS64 P1, [R15+URZ+0x38830], R14 ;  /* 0x0388300e0f0095a7 */ /* 0x000ea4000802007f */
[----:B--2---:R-:W-:Y:S05]  /*22000*/  @!P1 BRA `(.L_x_8895) ;  /* 0xfffffffc00f09947 */ /* 0x004fea000383ffff */
[----:B------:R-:W-:Y:S05]  /*22010*/  BRA `(.L_x_8894) ;  /* 0xfffffe7400607947 */ /* 0x000fea000383ffff */
.L_x_8897:
[----:B--2---:R2:W3:Y:S02]  /*22020*/  SYNCS.PHASECHK.TRANS64.TRYWAIT P1, [R2+URZ+0x38810], R7 ;  /* 0x03881007020075a7 */ /* 0x0044e4000802017f */
[----:B---3--:R-:W-:Y:S05]  /*22030*/  @!P1 NANOSLEEP.SYNCS 0x989680 ;  /* 0x009896800000995d */ /* 0x008fea0003900000 */
[----:B------:R-:W3:Y:S02]  /*22040*/  @!P1 SYNCS.PHASECHK.TRANS64 P1, [R2+URZ+0x38810], R7 ;  /* 0x03881007020095a7 */ /* 0x000ee4000802007f */
[----:B---3--:R-:W-:Y:S05]  /*22050*/  @!P1 BRA `(.L_x_8897) ;  /* 0xfffffffc00f09947 */ /* 0x008fea000383ffff */
[----:B------:R-:W-:Y:S05]  /*22060*/  BRA `(.L_x_9163) ;  /* 0xfffffe7800107947 */ /* 0x000fea000383ffff */
.L_x_8902:
[----:B----4-:R4:W0:Y:S02]  /*22070*/  SYNCS.PHASECHK.TRANS64.TRYWAIT P2, [R15+URZ+0x38850], R14 ;  /* 0x0388500e0f0075a7 */ /* 0x010824000804017f */
[----:B0-----:R-:W-:Y:S05]  /*22080*/  @!P2 NANOSLEEP.SYNCS 0x989680 ;  /* 0x009896800000a95d */ /* 0x001fea0003900000 */
[----:B------:R-:W0:Y:S02]  /*22090*/  @!P2 SYNCS.PHASECHK.TRANS64 P2, [R15+URZ+0x38850], R14 ;  /* 0x0388500e0f00a5a7 */ /* 0x000e24000804007f */
[----:B0-----:R-:W-:Y:S05]  /*220a0*/  @!P2 BRA `(.L_x_8902) ;  /* 0xfffffffc00f0a947 */ /* 0x001fea000383ffff */
[----:B------:R-:W-:Y:S05]  /*220b0*/  BRA `(.L_x_8901) ;  /* 0xfffffe78003c7947 */ /* 0x000fea000383ffff */
.L_x_8910:
[----:B-1----:R1:W2:Y:S02]  /*220c0*/  SYNCS.PHASECHK.TRANS64.TRYWAIT P3, [R21+URZ+0x38830], R198 ;  /* 0x038830c6150075a7 */ /* 0x0022a4000806017f */
[----:B--2---:R-:W-:Y:S05]  /*220d0*/  @!P3 NANOSLEEP.SYNCS 0x989680 ;  /* 0x009896800000b95d */ /* 0x004fea0003900000 */
[----:B------:R-:W2:Y:S02]  /*220e0*/  @!P3 SYNCS.PHASECHK.TRANS64 P3, [R21+URZ+0x38830], R198 ;  /* 0x038830c61500b5a7 */ /* 0x000ea4000806007f */
[----:B--2---:R-:W-:Y:S05]  /*220f0*/  @!P3 BRA `(.L_x_8910) ;  /* 0xfffffffc00f0b947 */ /* 0x004fea000383ffff */
[----:B------:R-:W-:Y:S05]  /*22100*/  BRA `(.L_x_8909) ;  /* 0xfffffea800787947 */ /* 0x000fea000383ffff */
.L_x_8915:
[----:B---3--:R3:W4:Y:S02]  /*22110*/  SYNCS.PHASECHK.TRANS64.TRYWAIT P3, [R21+URZ+0x38850], R198 ;  /* 0x038850c6150075a7 */ /* 0x008724000806017f */
[----:B----4-:R-:W-:Y:S05]  /*22120*/  @!P3 NANOSLEEP.SYNCS 0x989680 ;  /* 0x009896800000b95d */ /* 0x010fea0003900000 */
[----:B------:R-:W4:Y:S02]  /*22130*/  @!P3 SYNCS.PHASECHK.TRANS64 P3, [R21+URZ+0x38850], R198 ;  /* 0x038850c61500b5a7 */ /* 0x000f24000806007f */
[----:B----4-:R-:W-:Y:S05]  /*22140*/  @!P3 BRA `(.L_x_8915) ;  /* 0xfffffffc00f0b947 */ /* 0x010fea000383ffff */
[----:B------:R-:W-:Y:S05]  /*22150*/  BRA `(.L_x_8914) ;  /* 0xfffffeac00147947 */ /* 0x000fea000383ffff */
.L_x_8923:
[----:B-1----:R1:W2:Y:S02]  /*22160*/  SYNCS.PHASECHK.TRANS64.TRYWAIT P2, [R21+URZ+0x38830], R196 ;  /* 0x038830c4150075a7 */ /* 0x0022a4000804017f */
[----:B--2---:R-:W-:Y:S05]  /*22170*/  @!P2 NANOSLEEP.SYNCS 0x989680 ;  /* 0x009896800000a95d */ /* 0x004fea0003900000 */
[----:B------:R-:W2:Y:S02]  /*22180*/  @!P2 SYNCS.PHASECHK.TRANS64 P2, [R21+URZ+0x38830], R196 ;  /* 0x038830c41500a5a7 */ /* 0x000ea4000804007f */
[----:B--2---:R-:W-:Y:S05]  /*22190*/  @!P2 BRA `(.L_x_8923) ;  /* 0xfffffffc00f0a947 */ /* 0x004fea000383ffff */
[----:B------:R-:W-:Y:S05]  /*221a0*/  BRA `(.L_x_8922) ;  /* 0xfffffee400547947 */ /* 0x000fea000383ffff */
.L_x_8928:
[----:B---3--:R3:W4:Y:S02]  /*221b0*/  SYNCS.PHASECHK.TRANS64.TRYWAIT P2, [R21+URZ+0x38850], R196 ;  /* 0x038850c4150075a7 */ /* 0x008724000804017f */
[----:B----4-:R-:W-:Y:S05]  /*221c0*/  @!P2 NANOSLEEP.SYNCS 0x989680 ;  /* 0x009896800000a95d */ /* 0x010fea0003900000 */
[----:B------:R-:W4:Y:S02]  /*221d0*/  @!P2 SYNCS.PHASECHK.TRANS64 P2, [R21+URZ+0x38850], R196 ;  /* 0x038850c41500a5a7 */ /* 0x000f24000804007f */
[----:B----4-:R-:W-:Y:S05]  /*221e0*/  @!P2 BRA `(.L_x_8928) ;  /* 0xfffffffc00f0a947 */ /* 0x010fea000383ffff */
[----:B------:R-:W-:Y:S05]  /*221f0*/  BRA `(.L_x_8927) ;  /* 0xfffffee400f07947 */ /* 0x000fea000383ffff */
.L_x_8958:
        /* <DEDUP_REMOVED lines=11> */
.L_x_9165:
[----:B------:R-:W-:Y:S05]  /*222b0*/  BSYNC B1 ;  /* 0x0000000000017941 */ /* 0x000fea0003800000 */
.L_x_9164:
[----:B------:R-:W-:Y:S05]  /*222c0*/  BRA `(.L_x_9166) ;  /* 0xffffff68002c7947 */ /* 0x000fea000383ffff */
.L_x_8960:
[----:B------:R-:W-:Y:S01]  /*222d0*/  BSSY B1, `(.L_x_9167) ;  /* 0x0000006000017945 */ /* 0x000fe20003800000 */
[----:B------:R-:W-:-:S07]  /*222e0*/  IMAD.MOV.U32 R15, RZ, RZ, -0x1 ;  /* 0xffffffffff0f7424 */ /* 0x000fce00078e00ff */
[----:B01----:R-:W-:Y:S05]  /*222f0*/  WARPSYNC.COLLECTIVE R15, `(.L_x_9168) ;  /* 0x000000000f0c7348 */ /* 0x003fea0003c00000 */
[----:B------:R-:W-:Y:S02]  /*22300*/  ELECT P6, UR62, PT ;  /* 0x00000000003e782f */ /* 0x000fe400038c0000 */
[----:B------:R-:W-:Y:S01]  /*22310*/  MOV R14, UR62 ;  /* 0x0000003e000e7c02 */ /* 0x000fe20008000f00 */
[----:B01----:R-:W-:Y:S10]  /*22320*/  ENDCOLLECTIVE ;  /* 0x000000000000791b */ /* 0x003ff40003800000 */
.L_x_9168:
[----:B------:R-:W-:Y:S05]  /*22330*/  BSYNC B1 ;  /* 0x0000000000017941 */ /* 0x000fea0003800000 */
.L_x_9167:
[----:B------:R-:W-:Y:S05]  /*22340*/  BRA `(.L_x_8959) ;  /* 0xffffff6800247947 */ /* 0x000fea000383ffff */
.L_x_8962:
[----:B0-----:R-:W2:Y:S02]  /*22350*/  LDL R4, [R1+0x4] ;  /* 0x0000040001047983 */ /* 0x001ea40000100800 */
[----:B--2---:R0:W2:Y:S02]  /*22360*/  SYNCS.PHASECHK.TRANS64.TRYWAIT P0, [R4+URZ+0x38820], R3 ;  /* 0x03882003040075a7 */ /* 0x0040a4000800017f */
[----:B--2---:R-:W-:Y:S05]  /*22370*/  @!P0 NANOSLEEP.SYNCS 0x989680 ;  /* 0x009896800000895d */ /* 0x004fea0003900000 */
[----:B------:R-:W2:Y:S02]  /*22380*/  @!P0 SYNCS.PHASECHK.TRANS64 P0, [R4+URZ+0x38820], R3 ;  /* 0x03882003040085a7 */ /* 0x000ea4000800007f */
[----:B--2---:R-:W-:Y:S05]  /*22390*/  @!P0 BRA `(.L_x_8962) ;  /* 0xfffffffc00ec8947 */ /* 0x004fea000383ffff */
[----:B------:R-:W-:Y:S05]  /*223a0*/  BRA `(.L_x_9169) ;  /* 0xffffff6800347947 */ /* 0x000fea000383ffff */
.L_x_8966:
[----:B0-----:R0:W2:Y:S02]  /*223b0*/  SYNCS.PHASECHK.TRANS64.TRYWAIT P0, [R4+URZ+0x388a0], R8 ;  /* 0x0388a008040075a7 */ /* 0x0010a4000800017f */
[----:B--2---:R-:W-:Y:S05]  /*223c0*/  @!P0 NANOSLEEP.SYNCS 0x989680 ;  /* 0x009896800000895d */ /* 0x004fea0003900000 */
[----:B------:R-:W2:Y:S02]  /*223d0*/  @!P0 SYNCS.PHASECHK.TRANS64 P0, [R4+URZ+0x388a0], R8 ;  /* 0x0388a008040085a7 */ /* 0x000ea4000800007f */
[----:B--2---:R-:W-:Y:S05]  /*223e0*/  @!P0 BRA `(.L_x_8966) ;  /* 0xfffffffc00f08947 */ /* 0x004fea000383ffff */
[----:B------:R-:W-:Y:S05]  /*223f0*/  BRA `(.L_x_9170) ;  /* 0xffffff68005c7947 */ /* 0x000fea000383ffff */
.L_x_8971:
[----:B--2---:R2:W3:Y:S02]  /*22400*/  SYNCS.PHASECHK.TRANS64.TRYWAIT P0, [R4+URZ+0x388c0], R8 ;  /* 0x0388c008040075a7 */ /* 0x0044e4000800017f */
[----:B---3--:R-:W-:Y:S05]  /*22410*/  @!P0 NANOSLEEP.SYNCS 0x989680 ;  /* 0x009896800000895d */ /* 0x008fea0003900000 */
[----:B------:R-:W3:Y:S02]  /*22420*/  @!P0 SYNCS.PHASECHK.TRANS64 P0, [R4+URZ+0x388c0], R8 ;  /* 0x0388c008040085a7 */ /* 0x000ee4000800007f */
[----:B---3--:R-:W-:Y:S05]  /*22430*/  @!P0 BRA `(.L_x_8971) ;  /* 0xfffffffc00f08947 */ /* 0x008fea000383ffff */
[----:B------:R-:W-:Y:S05]  /*22440*/  BRA `(.L_x_9171) ;  /* 0xffffff6800e07947 */ /* 0x000fea000383ffff */
.L_x_8985:
[----:B0-----:R0:W2:Y:S02]  /*22450*/  SYNCS.PHASECHK.TRANS64.TRYWAIT P1, [R4+URZ+0x388a0], R5 ;  /* 0x0388a005040075a7 */ /* 0x0010a4000802017f */
[----:B--2---:R-:W-:Y:S05]  /*22460*/  @!P1 NANOSLEEP.SYNCS 0x989680 ;  /* 0x009896800000995d */ /* 0x004fea0003900000 */
[----:B------:R-:W2:Y:S02]  /*22470*/  @!P1 SYNCS.PHASECHK.TRANS64 P1, [R4+URZ+0x388a0], R5 ;  /* 0x0388a005040095a7 */ /* 0x000ea4000802007f */
[----:B--2---:R-:W-:Y:S05]  /*22480*/  @!P1 BRA `(.L_x_8985) ;  /* 0xfffffffc00f09947 */ /* 0x004fea000383ffff */
[----:B------:R-:W-:Y:S05]  /*22490*/  BRA `(.L_x_9172) ;  /* 0xffffff7400687947 */ /* 0x000fea000383ffff */
.L_x_8990:
[----:B--2---:R2:W3:Y:S02]  /*224a0*/  SYNCS.PHASECHK.TRANS64.TRYWAIT P1, [R4+URZ+0x388c0], R5 ;  /* 0x0388c005040075a7 */ /* 0x0044e4000802017f */
[----:B---3--:R-:W-:Y:S05]  /*224b0*/  @!P1 NANOSLEEP.SYNCS 0x989680 ;  /* 0x009896800000995d */ /* 0x008fea0003900000 */
[----:B------:R-:W3:Y:S02]  /*224c0*/  @!P1 SYNCS.PHASECHK.TRANS64 P1, [R4+URZ+0x388c0], R5 ;  /* 0x0388c005040095a7 */ /* 0x000ee4000802007f */
[----:B---3--:R-:W-:Y:S05]  /*224d0*/  @!P1 BRA `(.L_x_8990) ;  /* 0xfffffffc00f09947 */ /* 0x008fea000383ffff */
[----:B------:R-:W-:Y:S05]  /*224e0*/  BRA `(.L_x_9173) ;  /* 0xffffff7400e87947 */ /* 0x000fea000383ffff */
.L_x_9010:
        /* <DEDUP_REMOVED lines=11> */
.L_x_9175:
[----:B------:R-:W-:Y:S05]  /*225a0*/  BSYNC B0 ;  /* 0x0000000000007941 */ /* 0x000fea0003800000 */
.L_x_9174:
[----:B------:R-:W-:Y:S05]  /*225b0*/  BRA `(.L_x_9176) ;  /* 0xffffff8400f87947 */ /* 0x000fea000383ffff */
.L_x_9012:
[----:B------:R-:W-:Y:S01]  /*225c0*/  BSSY B0, `(.L_x_9177) ;  /* 0x0000006000007945 */ /* 0x000fe20003800000 */
[----:B------:R-:W-:-:S07]  /*225d0*/  IMAD.MOV.U32 R15, RZ, RZ, -0x1 ;  /* 0xffffffffff0f7424 */ /* 0x000fce00078e00ff */
[----:B01----:R-:W-:Y:S05]  /*225e0*/  WARPSYNC.COLLECTIVE R15, `(.L_x_9178) ;  /* 0x000000000f0c7348 */ /* 0x003fea0003c00000 */
[----:B------:R-:W-:Y:S02]  /*225f0*/  ELECT P6, UR62, PT ;  /* 0x00000000003e782f */ /* 0x000fe400038c0000 */
[----:B------:R-:W-:Y:S01]  /*22600*/  MOV R14, UR62 ;  /* 0x0000003e000e7c02 */ /* 0x000fe20008000f00 */
[----:B01----:R-:W-:Y:S10]  /*22610*/  ENDCOLLECTIVE ;  /* 0x000000000000791b */ /* 0x003ff40003800000 */
.L_x_9178:
[----:B------:R-:W-:Y:S05]  /*22620*/  BSYNC B0 ;  /* 0x0000000000007941 */ /* 0x000fea0003800000 */
.L_x_9177:
[----:B------:R-:W-:Y:S05]  /*22630*/  BRA `(.L_x_9179) ;  /* 0xffffff8800087947 */ /* 0x000fea000383ffff */
.L_x_9014:
[----:B0-----:R0:W2:Y:S02]  /*22640*/  SYNCS.PHASECHK.TRANS64.TRYWAIT P0, [R0+URZ+0x38840], R2 ;  /* 0x03884002000075a7 */ /* 0x0010a4000800017f */
[----:B--2---:R-:W-:Y:S05]  /*22650*/  @!P0 NANOSLEEP.SYNCS 0x989680 ;  /* 0x009896800000895d */ /* 0x004fea0003900000 */
[----:B------:R-:W2:Y:S02]  /*22660*/  @!P0 SYNCS.PHASECHK.TRANS64 P0, [R0+URZ+0x38840], R2 ;  /* 0x03884002000085a7 */ /* 0x000ea4000800007f */
[----:B--2---:R-:W-:Y:S05]  /*22670*/  @!P0 BRA `(.L_x_9014) ;  /* 0xfffffffc00f08947 */ /* 0x004fea000383ffff */
[----:B------:R-:W-:Y:S05]  /*22680*/  BRA `(.L_x_9180) ;  /* 0xffffff8800747947 */ /* 0x000fea000383ffff */
.L_x_9018:
        /* <DEDUP_REMOVED lines=9> */
.L_x_9181:
[----:B------:R-:W-:Y:S02]  /*22720*/  IMAD.MOV.U32 R13, RZ, RZ, R3 ;  /* 0x000000ffff0d7224 */ /* 0x000fe400078e0003 */
[----:B------:R-:W-:-:S07]  /*22730*/  IMAD.MOV.U32 R4, RZ, RZ, R14 ;  /* 0x000000ffff047224 */ /* 0x000fce00078e000e */
[----:B------:R-:W-:Y:S05]  /*22740*/  WARPSYNC.COLLECTIVE R15, `(.L_x_9182) ;  /* 0x000000000f087348 */ /* 0x000fea0003c00000 */
[----:B------:R0:W1:Y:S02]  /*22750*/  SHFL.IDX P6, R14, R13, R12, R11 ;  /* 0x0000000c0d0e7389 */ /* 0x00006400000c000b */
[----:B01----:R-:W-:Y:S01]  /*22760*/  ENDCOLLECTIVE ;  /* 0x000000000000791b */ /* 0x003fe20003800000 */
.L_x_9182:
[----:B------:R-:W-:Y:S02]  /*22770*/  IMAD.MOV.U32 R13, RZ, RZ, R2 ;  /* 0x000000ffff0d7224 */ /* 0x000fe400078e0002 */
[----:B------:R-:W-:Y:S02]  /*22780*/  IMAD.MOV.U32 R12, RZ, RZ, 0x1 ;  /* 0x00000001ff0c7424 */ /* 0x000fe400078e00ff */
[----:B------:R-:W-:-:S07]  /*22790*/  IMAD.MOV.U32 R5, RZ, RZ, R14 ;  /* 0x000000ffff057224 */ /* 0x000fce00078e000e */
[----:B------:R-:W-:Y:S05]  /*227a0*/  WARPSYNC.COLLECTIVE R15, `(.L_x_9183) ;  /* 0x000000000f087348 */ /* 0x000fea0003c00000 */
[----:B------:R0:W1:Y:S02]  /*227b0*/  SHFL.IDX P6, R14, R13, R12, R11 ;  /* 0x0000000c0d0e7389 */ /* 0x00006400000c000b */
[----:B01----:R-:W-:Y:S01]  /*227c0*/  ENDCOLLECTIVE ;  /* 0x000000000000791b */ /* 0x003fe20003800000 */
.L_x_9183:
[----:B------:R-:W-:Y:S02]  /*227d0*/  IMAD.MOV.U32 R13, RZ, RZ, R3 ;  /* 0x000000ffff0d7224 */ /* 0x000fe400078e0003 */
[----:B------:R-:W-:Y:S02]  /*227e0*/  IMAD R0, R6, R7, RZ ;  /* 0x0000000706007224 */ /* 0x000fe400078e02ff */
[----:B------:R-:W-:-:S07]  /*227f0*/  IMAD.MOV.U32 R6, RZ, RZ, R14 ;  /* 0x000000ffff067224 */ /* 0x000fce00078e000e */
[----:B------:R-:W-:Y:S05]  /*22800*/  WARPSYNC.COLLECTIVE R15, `(.L_x_9184) ;  /* 0x000000000f087348 */ /* 0x000fea0003c00000 */
[----:B------:R0:W1:Y:S02]  /*22810*/  SHFL.IDX P6, R14, R13, R12, R11 ;  /* 0x0000000c0d0e7389 */ /* 0x00006400000c000b */
[----:B01----:R-:W-:Y:S01]  /*22820*/  ENDCOLLECTIVE ;  /* 0x000000000000791b */ /* 0x003fe20003800000 */
.L_x_9184:
        /* <DEDUP_REMOVED lines=21> */
.L_x_9185:
        /* <DEDUP_REMOVED lines=10> */
.L_x_9186:
        /* <DEDUP_REMOVED lines=11> */
.L_x_9187:
        /* <DEDUP_REMOVED lines=14> */
.L_x_9188:
[----:B------:R-:W-:Y:S01]  /*22bb0*/  IMAD.MOV.U32 R3, RZ, RZ, R14 ;  /* 0x000000ffff037224 */ /* 0x000fe200078e000e */
[----:B------:R-:W-:Y:S06]  /*22bc0*/  BRA `(.L_x_9189) ;  /* 0xffffff8c00dc7947 */ /* 0x000fec000383ffff */
.L_x_9022:
        /* <DEDUP_REMOVED lines=27> */
.L_x_9191:
[----:B------:R-:W-:Y:S05]  /*22d80*/  BSYNC B0 ;  /* 0x0000000000007941 */ /* 0x000fea0003800000 */
.L_x_9190:
        /* <DEDUP_REMOVED lines=11> */
.L_x_9192:
        /* <DEDUP_REMOVED lines=43> */
.L_x_9193:
        /* <DEDUP_REMOVED lines=18> */
.L_x_9194:
        /* <DEDUP_REMOVED lines=29> */
.L_x_9195:
        /* <DEDUP_REMOVED lines=13> */
.L_x_9196:
        /* <DEDUP_REMOVED lines=32> */
.L_x_9197:
        /* <DEDUP_REMOVED lines=9> */
.L_x_9198:
[----:B------:R-:W-:Y:S01]  /*23740*/  IMAD.MOV.U32 R0, RZ, RZ, R14 ;  /* 0x000000ffff007224 */ /* 0x000fe200078e000e */
[----:B------:R-:W-:Y:S06]  /*23750*/  BRA `(.L_x_9199) ;  /* 0xffffff9000b47947 */ /* 0x000fec000383ffff */
.L_x_9027:
[----:B0-----:R-:W3:Y:S02]  /*23760*/  LDL R2, [R1+0x4] ;  /* 0x0000040001027983 */ /* 0x001ee40000100800 */
[----:B---3--:R0:W3:Y:S02]  /*23770*/  SYNCS.PHASECHK.TRANS64.TRYWAIT P0, [R2+URZ+0x38820], R0 ;  /* 0x03882000020075a7 */ /* 0x0080e4000800017f */
[----:B---3--:R-:W-:Y:S05]  /*23780*/  @!P0 NANOSLEEP.SYNCS 0x989680 ;  /* 0x009896800000895d */ /* 0x008fea0003900000 */
[----:B------:R-:W3:Y:S02]  /*23790*/  @!P0 SYNCS.PHASECHK.TRANS64 P0, [R2+URZ+0x38820], R0 ;  /* 0x03882000020085a7 */ /* 0x000ee4000800007f */
[----:B---3--:R-:W-:Y:S05]  /*237a0*/  @!P0 BRA `(.L_x_9027) ;  /* 0xfffffffc00ec8947 */ /* 0x008fea000383ffff */
[----:B------:R-:W-:Y:S05]  /*237b0*/  BRA `(.L_x_9200) ;  /* 0xffffff9400747947 */ /* 0x000fea000383ffff */
.L_x_9031:
[----:B0-----:R0:W1:Y:S02]  /*237c0*/  SYNCS.PHASECHK.TRANS64.TRYWAIT P0, [R0+URZ+0x38860], R2 ;  /* 0x03886002000075a7 */ /* 0x001064000800017f */
[----:B-1----:R-:W-:Y:S05]  /*237d0*/  @!P0 NANOSLEEP.SYNCS 0x989680 ;  /* 0x009896800000895d */ /* 0x002fea0003900000 */
[----:B------:R-:W1:Y:S02]  /*237e0*/  @!P0 SYNCS.PHASECHK.TRANS64 P0, [R0+URZ+0x38860], R2 ;  /* 0x03886002000085a7 */ /* 0x000e64000800007f */
[----:B-1----:R-:W-:Y:S05]  /*237f0*/  @!P0 BRA `(.L_x_9031) ;  /* 0xfffffffc00f08947 */ /* 0x002fea000383ffff */
[----:B------:R-:W-:Y:S05]  /*23800*/  BRA `(.L_x_9201) ;  /* 0xffffff9400a47947 */ /* 0x000fea000383ffff */
.L_x_9050:
[----:B-1----:R1:W3:Y:S02]  /*23810*/  SYNCS.PHASECHK.TRANS64.TRYWAIT P0, [R0+URZ+0x38840], R6 ;  /* 0x03884006000075a7 */ /* 0x0022e4000800017f */
[----:B---3--:R-:W-:Y:S05]  /*23820*/  @!P0 NANOSLEEP.SYNCS 0x989680 ;  /* 0x009896800000895d */ /* 0x008fea0003900000 */
[----:B------:R-:W3:Y:S02]  /*23830*/  @!P0 SYNCS.PHASECHK.TRANS64 P0, [R0+URZ+0x38840], R6 ;  /* 0x03884006000085a7 */ /* 0x000ee4000800007f */
[----:B---3--:R-:W-:Y:S05]  /*23840*/  @!P0 BRA `(.L_x_9050) ;  /* 0xfffffffc00f08947 */ /* 0x008fea000383ffff */
[----:B------:R-:W-:Y:S05]  /*23850*/  BRA `(.L_x_9202) ;  /* 0xffffffa000cc7947 */ /* 0x000fea000383ffff */
.L_x_9055:
[----:B0-----:R0:W3:Y:S02]  /*23860*/  SYNCS.PHASECHK.TRANS64.TRYWAIT P0, [R0+URZ+0x38860], R6 ;  /* 0x03886006000075a7 */ /* 0x0010e4000800017f */
[----:B---3--:R-:W-:Y:S05]  /*23870*/  @!P0 NANOSLEEP.SYNCS 0x989680 ;  /* 0x009896800000895d */ /* 0x008fea0003900000 */
[----:B------:R-:W3:Y:S02]  /*23880*/  @!P0 SYNCS.PHASECHK.TRANS64 P0, [R0+URZ+0x38860], R6 ;  /* 0x03886006000085a7 */ /* 0x000ee4000800007f */
[----:B---3--:R-:W-:Y:S05]  /*23890*/  @!P0 BRA `(.L_x_9055) ;  /* 0xfffffffc00f08947 */ /* 0x008fea000383ffff */
[----:B------:R-:W-:Y:S05]  /*238a0*/  BRA `(.L_x_9203) ;  /* 0xffffffa400547947 */ /* 0x000fea000383ffff */
.L_x_9070:
[----:B0-----:R0:W1:Y:S02]  /*238b0*/  SYNCS.PHASECHK.TRANS64.TRYWAIT P0, [R2+URZ+0x38840], R3 ;  /* 0x03884003020075a7 */ /* 0x001064000800017f */
[----:B-1----:R-:W-:Y:S05]  /*238c0*/  @!P0 NANOSLEEP.SYNCS 0x989680 ;  /* 0x009896800000895d */ /* 0x002fea0003900000 */
[----:B------:R-:W1:Y:S02]  /*238d0*/  @!P0 SYNCS.PHASECHK.TRANS64 P0, [R2+URZ+0x38840], R3 ;  /* 0x03884003020085a7 */ /* 0x000e64000800007f */
[----:B-1----:R-:W-:Y:S05]  /*238e0*/  @!P0 BRA `(.L_x_9070) ;  /* 0xfffffffc00f08947 */ /* 0x002fea000383ffff */
[----:B------:R-:W-:Y:S05]  /*238f0*/  BRA `(.L_x_9204) ;  /* 0xffffffb0005c7947 */ /* 0x000fea000383ffff */
.L_x_9075:
[----:B-1----:R1:W3:Y:S02]  /*23900*/  SYNCS.PHASECHK.TRANS64.TRYWAIT P0, [R2+URZ+0x38860], R3 ;  /* 0x03886003020075a7 */ /* 0x0022e4000800017f */
[----:B---3--:R-:W-:Y:S05]  /*23910*/  @!P0 NANOSLEEP.SYNCS 0x989680 ;  /* 0x009896800000895d */ /* 0x008fea0003900000 */
[----:B------:R-:W3:Y:S02]  /*23920*/  @!P0 SYNCS.PHASECHK.TRANS64 P0, [R2+URZ+0x38860], R3 ;  /* 0x03886003020085a7 */ /* 0x000ee4000800007f */
[----:B---3--:R-:W-:Y:S05]  /*23930*/  @!P0 BRA `(.L_x_9075) ;  /* 0xfffffffc00f08947 */ /* 0x008fea000383ffff */
[----:B------:R-:W-:Y:S05]  /*23940*/  BRA `(.L_x_9205) ;  /* 0xffffffb000e07947 */ /* 0x000fea000383ffff */
.L_x_9090:
[----:B0-----:R0:W1:Y:S02]  /*23950*/  SYNCS.PHASECHK.TRANS64.TRYWAIT P0, [R2+URZ+0x38840], R3 ;  /* 0x03884003020075a7 */ /* 0x001064000800017f */
[----:B-1----:R-:W-:Y:S05]  /*23960*/  @!P0 NANOSLEEP.SYNCS 0x989680 ;  /* 0x009896800000895d */ /* 0x002fea0003900000 */
[----:B------:R-:W1:Y:S02]  /*23970*/  @!P0 SYNCS.PHASECHK.TRANS64 P0, [R2+URZ+0x38840], R3 ;  /* 0x03884003020085a7 */ /* 0x000e64000800007f */
[----:B-1----:R-:W-:Y:S05]  /*23980*/  @!P0 BRA `(.L_x_9090) ;  /* 0xfffffffc00f08947 */ /* 0x002fea000383ffff */
[----:B------:R-:W-:Y:S05]  /*23990*/  BRA `(.L_x_9206) ;  /* 0xffffffbc00cc7947 */ /* 0x000fea000383ffff */
.L_x_9095:
[----:B-1----:R1:W3:Y:S02]  /*239a0*/  SYNCS.PHASECHK.TRANS64.TRYWAIT P0, [R2+URZ+0x38860], R3 ;  /* 0x03886003020075a7 */ /* 0x0022e4000800017f */
[----:B---3--:R-:W-:Y:S05]  /*239b0*/  @!P0 NANOSLEEP.SYNCS 0x989680 ;  /* 0x009896800000895d */ /* 0x008fea0003900000 */
[----:B------:R-:W3:Y:S02]  /*239c0*/  @!P0 SYNCS.PHASECHK.TRANS64 P0, [R2+URZ+0x38860], R3 ;  /* 0x03886003020085a7 */ /* 0x000ee4000800007f */
[----:B---3--:R-:W-:Y:S05]  /*239d0*/  @!P0 BRA `(.L_x_9095) ;  /* 0xfffffffc00f08947 */ /* 0x008fea000383ffff */
[----:B------:R-:W-:Y:S05]  /*239e0*/  BRA `(.L_x_9207) ;  /* 0xffffffc000547947 */ /* 0x000fea000383ffff */
.L_x_9111:
[----:B------:R-:W-:Y:S01]  /*239f0*/  BSSY B0, `(.L_x_9208) ;  /* 0x0000008000007945 */ /* 0x000fe20003800000 */
[----:B------:R-:W-:Y:S02]  /*23a00*/  IMAD.MOV.U32 R13, RZ, RZ, R16 ;  /* 0x000000ffff0d7224 */ /* 0x000fe400078e0010 */
[----:B------:R-:W-:Y:S02]  /*23a10*/  IMAD.MOV.U32 R12, RZ, RZ, RZ ;  /* 0x000000ffff0c7224 */ /* 0x000fe400078e00ff */
[----:B-1----:R-:W-:Y:S02]  /*23a20*/  IMAD.MOV.U32 R11, RZ, RZ, 0x1f ;  /* 0x0000001fff0b7424 */ /* 0x002fe400078e00ff */
[----:B------:R-:W-:-:S07]  /*23a30*/  IMAD.MOV.U32 R15, RZ, RZ, -0x1 ;  /* 0xffffffffff0f7424 */ /* 0x000fce00078e00ff */
[----:B0-2---:R-:W-:Y:S05]  /*23a40*/  WARPSYNC.COLLECTIVE R15, `(.L_x_9209) ;  /* 0x000000000f087348 */ /* 0x005fea0003c00000 */
[----:B0-----:R0:W1:Y:S02]  /*23a50*/  SHFL.IDX P6, R14, R13, R12, R11 ;  /* 0x0000000c0d0e7389 */ /* 0x00106400000c000b */
[----:B012---:R-:W-:Y:S01]  /*23a60*/  ENDCOLLECTIVE ;  /* 0x000000000000791b */ /* 0x007fe20003800000 */
.L_x_9209:
[----:B------:R-:W-:Y:S05]  /*23a70*/  BSYNC B0 ;  /* 0x0000000000007941 */ /* 0x000fea0003800000 */
.L_x_9208:
        /* <DEDUP_REMOVED lines=9> */
.L_x_9210:
        /* <DEDUP_REMOVED lines=18> */
.L_x_9211:
        /* <DEDUP_REMOVED lines=8> */
.L_x_9212:
        /* <DEDUP_REMOVED lines=8> */
.L_x_9213:
        /* <DEDUP_REMOVED lines=8> */
.L_x_9214:
        /* <DEDUP_REMOVED lines=8> */
.L_x_9215:
        /* <DEDUP_REMOVED lines=9> */
.L_x_9216:
[----:B------:R-:W-:Y:S01]  /*23ec0*/  IMAD.MOV.U32 R16, RZ, RZ, R14 ;  /* 0x000000ffff107224 */ /* 0x000fe200078e000e */
[----:B------:R-:W-:Y:S06]  /*23ed0*/  BRA `(.L_x_9217) ;  /* 0xffffffc800ac7947 */ /* 0x000fec000383ffff */
.L_x_9116:
[----:B------:R-:W-:Y:S01]  /*23ee0*/  BSSY B0, `(.L_x_9218) ;  /* 0x0000008000007945 */ /* 0x000fe20003800000 */
[----:B-----5:R-:W-:Y:S02]  /*23ef0*/  IMAD.MOV.U32 R13, RZ, RZ, R3 ;  /* 0x000000ffff0d7224 */ /* 0x020fe400078e0003 */
[----:B------:R-:W-:Y:S02]  /*23f00*/  IMAD.MOV.U32 R12, RZ, RZ, 0x1 ;  /* 0x00000001ff0c7424 */ /* 0x000fe400078e00ff */
[----:B------:R-:W-:Y:S02]  /*23f10*/  IMAD.MOV.U32 R11, RZ, RZ, RZ ;  /* 0x000000ffff0b7224 */ /* 0x000fe400078e00ff */
[----:B------:R-:W-:-:S07]  /*23f20*/  IMAD.MOV.U32 R15, RZ, RZ, -0x1 ;  /* 0xffffffffff0f7424 */ /* 0x000fce00078e00ff */
[----:B012---:R-:W-:Y:S05]  /*23f30*/  WARPSYNC.COLLECTIVE R15, `(.L_x_9219) ;  /* 0x000000000f087348 */ /* 0x007fea0003c00000 */
[----:B0-----:R0:W3:Y:S02]  /*23f40*/  SHFL.UP P6, R14, R13, R12, R11 ;  /* 0x0400000c0d0e7389 */ /* 0x0010e400000c000b */
[----:B0123--:R-:W-:Y:S01]  /*23f50*/  ENDCOLLECTIVE ;  /* 0x000000000000791b */ /* 0x00ffe20003800000 */
.L_x_9219:
[----:B------:R-:W-:Y:S05]  /*23f60*/  BSYNC B0 ;  /* 0x0000000000007941 */ /* 0x000fea0003800000 */
.L_x_9218:
        /* <DEDUP_REMOVED lines=10> */
.L_x_9220:
        /* <DEDUP_REMOVED lines=8> */
.L_x_9221:
        /* <DEDUP_REMOVED lines=8> */
.L_x_9222:
        /* <DEDUP_REMOVED lines=8> */
.L_x_9223:
        /* <DEDUP_REMOVED lines=9> */
.L_x_9224:
[----:B------:R-:W-:Y:S01]  /*24220*/  IMAD.MOV.U32 R16, RZ, RZ, R14 ;  /* 0x000000ffff107224 */ /* 0x000fe200078e000e */
[----:B------:R-:W-:Y:S06]  /*24230*/  BRA `(.L_x_9225) ;  /* 0xffffffc800707947 */ /* 0x000fec000383ffff */
.L_x_9118:
[----:B------:R-:W-:Y:S01]  /*24240*/  BSSY B0, `(.L_x_9226) ;  /* 0x0000006000007945 */ /* 0x000fe20003800000 */
[----:B------:R-:W-:Y:S01]  /*24250*/  PLOP3.LUT P6, PT, P6, PT, PT, 0x8, 0x0 ;  /* 0x000000000000781c */ /* 0x000fe200037ce170 */
[----:B------:R-:W-:-:S12]  /*24260*/  IMAD.MOV.U32 R15, RZ, RZ, -0x1 ;  /* 0xffffffffff0f7424 */ /* 0x000fd800078e00ff */
[----:B012---:R-:W-:Y:S05]  /*24270*/  WARPSYNC.COLLECTIVE R15, `(.L_x_9227) ;  /* 0x000000000f087348 */ /* 0x007fea0003c00000 */
[----:B0-----:R-:W-:Y:S01]  /*24280*/  VOTE.ANY R14, PT, P6 ;  /* 0x00000000000e7806 */ /* 0x001fe200030e0100 */
[----:B-12---:R-:W-:Y:S06]  /*24290*/  ENDCOLLECTIVE ;  /* 0x000000000000791b */ /* 0x006fec0003800000 */
.L_x_9227:
[----:B------:R-:W-:Y:S05]  /*242a0*/  BSYNC B0 ;  /* 0x0000000000007941 */ /* 0x000fea0003800000 */
.L_x_9226:
        /* <DEDUP_REMOVED lines=9> */
.L_x_9228:
[----:B------:R-:W-:Y:S01]  /*24340*/  IMAD.MOV.U32 R17, RZ, RZ, R14 ;  /* 0x000000ffff117224 */ /* 0x000fe200078e000e */
[----:B------:R-:W-:Y:S06]  /*24350*/  BRA `(.L_x_9229) ;  /* 0xffffffc800607947 */ /* 0x000fec000383ffff */
.L_x_9120:
[----:B------:R-:W-:Y:S01]  /*24360*/  BSSY B0, `(.L_x_9230) ;  /* 0x0000007000007945 */ /* 0x000fe20003800000 */
[----:B------:R-:W-:Y:S02]  /*24370*/  IMAD.MOV.U32 R13, RZ, RZ, R2 ;  /* 0x000000ffff0d7224 */ /* 0x000fe400078e0002 */
[----:B------:R-:W-:Y:S02]  /*24380*/  IMAD.MOV.U32 R11, RZ, RZ, 0x1f ;  /* 0x0000001fff0b7424 */ /* 0x000fe400078e00ff */
[----:B------:R-:W-:-:S07]  /*24390*/  IMAD.MOV.U32 R15, RZ, RZ, -0x1 ;  /* 0xffffffffff0f7424 */ /* 0x000fce00078e00ff */
[----:B01234-:R-:W-:Y:S05]  /*243a0*/  WARPSYNC.COLLECTIVE R15, `(.L_x_9231) ;  /* 0x000000000f087348 */ /* 0x01ffea0003c00000 */
[----:B0-----:R0:W0:Y:S02]  /*243b0*/  SHFL.IDX P6, R14, R13, R12, R11 ;  /* 0x0000000c0d0e7389 */ /* 0x00102400000c000b */
[----:B01234-:R-:W-:Y:S01]  /*243c0*/  ENDCOLLECTIVE ;  /* 0x000000000000791b */ /* 0x01ffe20003800000 */
.L_x_9231:
[----:B------:R-:W-:Y:S05]  /*243d0*/  BSYNC B0 ;  /* 0x0000000000007941 */ /* 0x000fea0003800000 */
.L_x_9230:
[----:B------:R-:W-:Y:S01]  /*243e0*/  IMAD.MOV.U32 R2, RZ, RZ, R14 ;  /* 0x000000ffff027224 */ /* 0x000fe200078e000e */
[----:B------:R-:W-:Y:S06]  /*243f0*/  BRA `(.L_x_9232) ;  /* 0xffffffc800547947 */ /* 0x000fec000383ffff */
.L_x_9124:
[----:B0-----:R0:W1:Y:S02]  /*24400*/  SYNCS.PHASECHK.TRANS64.TRYWAIT P0, [R0+URZ+0x38820], R3 ;  /* 0x03882003000075a7 */ /* 0x001064000800017f */
[----:B-1----:R-:W-:Y:S05]  /*24410*/  @!P0 NANOSLEEP.SYNCS 0x989680 ;  /* 0x009896800000895d */ /* 0x002fea0003900000 */
[----:B------:R-:W1:Y:S02]  /*24420*/  @!P0 SYNCS.PHASECHK.TRANS64 P0, [R0+URZ+0x38820], R3 ;  /* 0x03882003000085a7 */ /* 0x000e64000800007f */
[----:B-1----:R-:W-:Y:S05]  /*24430*/  @!P0 BRA `(.L_x_9124) ;  /* 0xfffffffc00f08947 */ /* 0x002fea000383ffff */
[----:B------:R-:W-:Y:S05]  /*24440*/  BRA `(.L_x_9233) ;  /* 0xffffffcc00d87947 */ /* 0x000fea000383ffff */
.L_x_9125:
        /* <DEDUP_REMOVED lines=11> */
.L_x_9235:
[----:B------:R-:W-:Y:S05]  /*24500*/  BSYNC B0 ;  /* 0x0000000000007941 */ /* 0x000fea0003800000 */
.L_x_9234:
[----:B------:R-:W-:Y:S05]  /*24510*/  BRA `(.L_x_9236) ;  /* 0xffffffcc00c07947 */ /* 0x000fea000383ffff */
.L_x_9126:
[----:B------:R-:W-:Y:S01]  /*24520*/  BSSY B0, `(.L_x_9237) ;  /* 0x0000006000007945 */ /* 0x000fe20003800000 */
[----:B------:R-:W-:-:S07]  /*24530*/  IMAD.MOV.U32 R15, RZ, RZ, -0x1 ;  /* 0xffffffffff0f7424 */ /* 0x000fce00078e00ff */
[----:B012---:R-:W-:Y:S05]  /*24540*/  WARPSYNC.COLLECTIVE R15, `(.L_x_9238) ;  /* 0x000000000f0c7348 */ /* 0x007fea0003c00000 */
[----:B------:R-:W-:Y:S02]  /*24550*/  ELECT P6, UR62, PT ;  /* 0x00000000003e782f */ /* 0x000fe400038c0000 */
[----:B------:R-:W-:Y:S01]  /*24560*/  MOV R14, UR62 ;  /* 0x0000003e000e7c02 */ /* 0x000fe20008000f00 */
[----:B012---:R-:W-:Y:S10]  /*24570*/  ENDCOLLECTIVE ;  /* 0x000000000000791b */ /* 0x007ff40003800000 */
.L_x_9238:
[----:B------:R-:W-:Y:S05]  /*24580*/  BSYNC B0 ;  /* 0x0000000000007941 */ /* 0x000fea0003800000 */
.L_x_9237:
[----:B------:R-:W-:Y:S05]  /*24590*/  BRA `(.L_x_9239) ;  /* 0xffffffcc00b47947 */ /* 0x000fea000383ffff */
.L_x_9128:
[----:B0-----:R0:W1:Y:S02]  /*245a0*/  SYNCS.PHASECHK.TRANS64.TRYWAIT P0, [R6+URZ], R5 ;  /* 0x00000005060075a7 */ /* 0x001064000800017f */
[----:B-1----:R-:W-:Y:S05]  /*245b0*/  @!P0 NANOSLEEP.SYNCS 0x989680 ;  /* 0x009896800000895d */ /* 0x002fea0003900000 */
[----:B------:R-:W1:Y:S02]  /*245c0*/  @!P0 SYNCS.PHASECHK.TRANS64 P0, [R6+URZ], R5 ;  /* 0x00000005060085a7 */ /* 0x000e64000800007f */
[----:B-1----:R-:W-:Y:S05]  /*245d0*/  @!P0 BRA `(.L_x_9128) ;  /* 0xfffffffc00f08947 */ /* 0x002fea000383ffff */
[----:B------:R-:W-:Y:S05]  /*245e0*/  BRA `(.L_x_9240) ;  /* 0xffffffcc00f07947 */ /* 0x000fea000383ffff */
.L_x_9129:
[----:B-1----:R1:W3:Y:S02]  /*245f0*/  SYNCS.PHASECHK.TRANS64.TRYWAIT P0, [R7+URZ], R2 ;  /* 0x00000002070075a7 */ /* 0x0022e4000800017f */
[----:B---3--:R-:W-:Y:S05]  /*24600*/  @!P0 NANOSLEEP.SYNCS 0x989680 ;  /* 0x009896800000895d */ /* 0x008fea0003900000 */
[----:B------:R-:W3:Y:S02]  /*24610*/  @!P0 SYNCS.PHASECHK.TRANS64 P0, [R7+URZ], R2 ;  /* 0x00000002070085a7 */ /* 0x000ee4000800007f */
[----:B---3--:R-:W-:Y:S05]  /*24620*/  @!P0 BRA `(.L_x_9129) ;  /* 0xfffffffc00f08947 */ /* 0x008fea000383ffff */
[----:B------:R-:W-:Y:S05]  /*24630*/  BRA `(.L_x_9241) ;  /* 0xffffffcc00e47947 */ /* 0x000fea000383ffff */
.L_x_9131:
[----:B---3--:R3:W4:Y:S02]  /*24640*/  SYNCS.PHASECHK.TRANS64.TRYWAIT P0, [R4+URZ], R5 ;  /* 0x00000005040075a7 */ /* 0x008724000800017f */
[----:B----4-:R-:W-:Y:S05]  /*24650*/  @!P0 NANOSLEEP.SYNCS 0x989680 ;  /* 0x009896800000895d */ /* 0x010fea0003900000 */
[----:B------:R-:W4:Y:S02]  /*24660*/  @!P0 SYNCS.PHASECHK.TRANS64 P0, [R4+URZ], R5 ;  /* 0x00000005040085a7 */ /* 0x000f24000800007f */
[----:B----4-:R-:W-:Y:S05]  /*24670*/  @!P0 BRA `(.L_x_9131) ;  /* 0xfffffffc00f08947 */ /* 0x010fea000383ffff */
[----:B------:R-:W-:Y:S05]  /*24680*/  BRA `(.L_x_9242) ;  /* 0xffffffcc00ec7947 */ /* 0x000fea000383ffff */
.L_x_9243:
        /* <DEDUP_REMOVED lines=15> */
.L_x_15304:


//--------------------- .text._ZN7cutlass13device_kernelIN5flash11enable_sm90INS1_16FlashAttnFwdSm90INS1_25CollectiveMainloopFwdSm90ILi2EN4cute5tupleIJNS5_1CILi1EEES8_S8_EEENS6_IJNS7_ILi128EEENS7_ILi96EEENS7_ILi64EEEEEELi256ENS_6half_tEfNS_4arch4Sm90ELb0ELb0ELb1ELb0ELb0ELb0ELb0ELb1ELb0ELb1ELb0ELb0EEENS1_21CollectiveEpilogueFwdINS6_IJSA_NS7_ILi256EEESB_EEES9_SE_SG_Li256ELb0ELb1ELb0ELb0EEENS1_29StaticPersistentTileSchedulerILb0EEEEEEEEEvNT_6ParamsE --------------------------
	.section	.text._ZN7cutlass13device_kernelIN5flash11enable_sm90INS1_16FlashAttnFwdSm90INS1_25CollectiveMainloopFwdSm90ILi2EN4cute5tupleIJNS5_1CILi1EEES8_S8_EEENS6_IJNS7_ILi128EEENS7_ILi96EEENS7_ILi64EEEEEELi256ENS_6half_tEfNS_4arch4Sm90ELb0ELb0ELb1ELb0ELb0ELb0ELb0ELb1ELb0ELb1ELb0ELb0EEENS1_21CollectiveEpilogueFwdINS6_IJSA_NS7_ILi256EEESB_EEES9_SE_SG_Li256ELb0ELb1ELb0ELb0EEENS1_29StaticPersistentTileSchedulerILb0EEEEEEEEEvNT_6ParamsE,"ax",@progbits
	.align	128
.text._ZN7cutlass13device_kernelIN5flash11enable_sm90INS1_16FlashAttnFwdSm90INS1_25CollectiveMainloopFwdSm90ILi2EN4cute5tupleIJNS5_1CILi1EEES8_S8_EEENS6_IJNS7_ILi128EEENS7_ILi96EEENS7_ILi64EEEEEELi256ENS_6half_tEfNS_4arch4Sm90ELb0ELb0ELb1ELb0ELb0ELb0ELb0ELb1ELb0ELb1ELb0ELb0EEENS1_21CollectiveEpilogueFwdINS6_IJSA_NS7_ILi256EEESB_EEES9_SE_SG_Li256ELb0ELb1ELb0ELb0EEENS1_29StaticPersistentTileSchedulerILb0EEEEEEEEEvNT_6ParamsE:
        .type           _ZN7cutlass13device_kernelIN5flash11enable_sm90INS1_16FlashAttnFwdSm90INS1_25CollectiveMainloopFwdSm90ILi2EN4cute5tupleIJNS5_1CILi1EEES8_S8_EEENS6_IJNS7_ILi128EEENS7_ILi96EEENS7_ILi64EEEEEELi256ENS_6half_tEfNS_4arch4Sm90ELb0ELb0ELb1ELb0ELb0ELb0ELb0ELb1ELb0ELb1ELb0ELb0EEENS1_21CollectiveEpilogueFwdINS6_IJSA_NS7_ILi256EEESB_EEES9_SE_SG_Li256ELb0ELb1ELb0ELb0EEENS1_29StaticPersistentTileSchedulerILb0EEEEEEEEEvNT_6ParamsE,@function
        .size           _ZN7cutlass13device_kernelIN5flash11enable_sm90INS1_16FlashAttnFwdSm90INS1_25CollectiveMainloopFwdSm90ILi2EN4cute5tupleIJNS5_1CILi1EEES8_S8_EEENS6_IJNS7_ILi128EEENS7_ILi96EEENS7_ILi64EEEEEELi256ENS_6half_tEfNS_4arch4Sm90ELb0ELb0ELb1ELb0ELb0ELb0ELb0ELb1ELb0ELb1ELb0ELb0EEENS1_21CollectiveEpilogueFwdINS6_IJSA_NS7_ILi256EEESB_EEES9_SE_SG_Li256ELb0ELb1ELb0ELb0EEENS1_29StaticPersistentTileSchedulerILb0EEEEEEEEEvNT_6ParamsE,(.L_x_15305 - _ZN7cutlass13device_kernelIN5flash11enable_sm90INS1_16FlashAttnFwdSm90INS1_25CollectiveMainloopFwdSm90ILi2EN4cute5tupleIJNS5_1CILi1EEES8_S8_EEENS6_IJNS7_ILi128EEENS7_ILi96EEENS7_ILi64EEEEEELi256ENS_6half_tEfNS_4arch4Sm90ELb0ELb0ELb1ELb0ELb0ELb0ELb0ELb1ELb0ELb1ELb0ELb0EEENS1_21CollectiveEpilogueFwdINS6_IJSA_NS7_ILi256EEESB_EEES9_SE_SG_Li256ELb0ELb1ELb0ELb0EEENS1_29StaticPersistentTileSchedulerILb0EEEEEEEEEvNT_6ParamsE)
        .other          _ZN7cutlass13device_kernelIN5flash11enable_sm90INS1_16FlashAttnFwdSm90INS1_25CollectiveMainloopFwdSm90ILi2EN4cute5tupleIJNS5_1CILi1EEES8_S8_EEENS6_IJNS7_ILi128EEENS7_ILi96EEENS7_ILi64EEEEEELi256ENS_6half_tEfNS_4arch4Sm90ELb0ELb0ELb1ELb0ELb0ELb0ELb0ELb1ELb0ELb1ELb0ELb0EEENS1_21CollectiveEpilogueFwdINS6_IJSA_NS7_ILi256EEESB_EEES9_SE_SG_Li256ELb0ELb1ELb0ELb0EEENS1_29StaticPersistentTileSchedulerILb0EEEEEEEEEvNT_6ParamsE,@"STO_CUDA_ENTRY STV_DEFAULT"
_ZN7cutlass13device_kernelIN5flash11enable_sm90INS1_16FlashAttnFwdSm90INS1_25CollectiveMainloopFwdSm90ILi2EN4cute5tupleIJNS5_1CILi1EEES8_S8_EEENS6_IJNS7_ILi128EEENS7_ILi96EEENS7_ILi64EEEEEELi256ENS_6half_tEfNS_4arch4Sm90ELb0ELb0ELb1ELb0ELb0ELb0ELb0ELb1ELb0ELb1ELb0ELb0EEENS1_21CollectiveEpilogueFwdINS6_IJSA_NS7_ILi256EEESB_EEES9_SE_SG_Li256ELb0ELb1ELb0ELb0EEENS1_29StaticPersistentTileSchedulerILb0EEEEEEEEEvNT_6ParamsE:
        /* <DEDUP_REMOVED lines=18> */
.L_x_9245:
[----:B------:R-:W-:Y:S05]  /*0120*/  BSYNC B0 ;  /* 0x0000000000007941 */ /* 0x000fea0003800000 */
.L_x_9244:
        /* <DEDUP_REMOVED lines=41> */
.L_x_9246:
        /* <DEDUP_REMOVED lines=22> */
.L_x_9247:
        /* <DEDUP_REMOVED lines=18> */
.L_x_9248:
        /* <DEDUP_REMOVED lines=22> */
.L_x_9249:
        /* <DEDUP_REMOVED lines=22> */
.L_x_9250:
[----:B------:R-:W-:Y:S01]  /*0900*/  PLOP3.LUT P0, PT, PT, PT, UP0, 0x80, 0x0 ;  /* 0x000000000000781c */ /* 0x000fe20003f0f008 */
[----:B------:R-:W-:Y:S01]  /*0910*/  UMOV UR37, 0x1 ;  /* 0x0000000100257882 */ /* 0x000fe20000000000 */
[----:B------:R-:W-:Y:S01]  /*0920*/  NOP ;  /* 0x0000000000007918 */ /* 0x000fe20000000000 */
[----:B------:R-:W-:Y:S01]  /*0930*/  USEL UR37, UR37, 0x2, !UP0 ;  /* 0x0000000225257887 */ /* 0x000fe2000c000000 */
[----:B------:R-:W-:Y:S01]  /*0940*/  ULDC.64 UR42, c[0x0][0x208] ;  /* 0x00008200002a7ab9 */ /* 0x000fe20000000a00 */
[----:B012-4-:R-:W-:Y:S08]  /*0950*/  BAR.SYNC.DEFER_BLOCKING 0x0 ;  /* 0x0000000000007b1d */ /* 0x017ff00000010000 */
[----:B------:R-:W-:Y:S05]  /*0960*/  @!P0 BRA `(.L_x_9251) ;  /* 0x0000007000fc8947 */ /* 0x000fea0003800000 */
.L_x_9252:
[----:B------:R-:W-:-:S08]  /*0970*/  NOP ;  /* 0x0000000000007918 */ /* 0x000fd00000000000 */
[----:B------:R-:W0:Y:S02]  /*0980*/  USETMAXREG.TRY_ALLOC.CTAPOOL UP0, 0xf0 ;  /* 0x000000f0000079c8 */ /* 0x000e240008000600 */
[----:B0-----:R-:W-:-:S13]  /*0990*/  PLOP3.LUT P0, PT, PT, PT, UP0, 0x80, 0x0 ;  /* 0x000000000000781c */ /* 0x001fda0003f0f008 */
[----:B------:R-:W-:Y:S05]  /*09a0*/  @!P0 BRA `(.L_x_9252) ;  /* 0xfffffffc00f08947 */ /* 0x000fea000383ffff */
[----:B------:R-:W-:Y:S01]  /*09b0*/  SHF.R.U32.HI R2, RZ, 0x7, R0 ;  /* 0x00000007ff027819 */ /* 0x000fe20000011600 */
[----:B------:R-:W0:Y:S08]  /*09c0*/  S2UR UR39, SR_CTAID.X ;  /* 0x00000000002779c3 */ /* 0x000e300000002500 */
[----:B------:R-:W-:Y:S06]  /*09d0*/  BAR.ARV 0x8, 0x180 ;  /* 0x0206000000007b1d */ /* 0x000fec0000002000 */
[----:B------:R-:W-:-:S02]  /*09e0*/  ISETP.NE.AND P0, PT, R2, 0x1, PT ;  /* 0x000000010200780c */ /* 0x000fc40003f05270 */
[----:B------:R-:W0:Y:S11]  /*09f0*/  LDC R2, c[0x0][0xc34] ;  /* 0x00030d00ff027b82 */ /* 0x000e360000000800 */
[----:B------:R-:W-:Y:S06]  /*0a00*/  @!P0 BAR.ARV 0x9, 0x100 ;  /* 0x0244000000008b1d */ /* 0x000fec0000002000 */
[----:B0-----:R-:W-:-:S13]  /*0a10*/  ISETP.LE.AND P0, PT, R2, UR39, PT ;  /* 0x0000002702007c0c */ /* 0x001fda000bf03270 */
[----:B------:R-:W-:Y:S05]  /*0a20*/  @P0 EXIT ;  /* 0x000000000000094d */ /* 0x000fea0003800000 */
[----:B------:R-:W-:Y:S01]  /*0a30*/  VIADD R0, R0, 0xffffff80 ;  /* 0xffffff8000007836 */ /* 0x000fe20000000000 */
[----:B------:R-:W-:Y:S01]  /*0a40*/  ULOP3.LUT UR48, UR37, 0x1, URZ, 0xfc, !UPT ;  /* 0x0000000125307892 */ /* 0x000fe2000f8efc3f */
[----:B------:R-:W-:Y:S01]  /*0a50*/  UMOV UR47, URZ ;  /* 0x0000003f002f7c82 */ /* 0x000fe20008000000 */
[----:B------:R-:W-:Y:S02]  /*0a60*/  UMOV UR38, URZ ;  /* 0x0000003f00267c82 */ /* 0x000fe40008000000 */
[----:B------:R-:W-:Y:S01]  /*0a70*/  SHF.R.S32.HI R3, RZ, 0x1f, R0 ;  /* 0x0000001fff037819 */ /* 0x000fe20000011400 */
[----:B------:R-:W-:-:S03]  /*0a80*/  UMOV UR36, URZ ;  /* 0x0000003f00247c82 */ /* 0x000fc60008000000 */
[CC--:B------:R-:W-:Y:S02]  /*0a90*/  LEA.HI R2, R3.reuse, R0.reuse, RZ, 0x7 ;  /* 0x0000000003027211 */ /* 0x0c0fe400078f38ff */
[CC--:B------:R-:W-:Y:S02]  /*0aa0*/  LEA.HI R4, R3.reuse, R0.reuse, RZ, 0x4 ;  /* 0x0000000003047211 */ /* 0x0c0fe400078f20ff */
[----:B------:R-:W-:Y:S02]  /*0ab0*/  LOP3.LUT R205, R2, 0xffffff80, RZ, 0xc0, !PT ;  /* 0xffffff8002cd7812 */ /* 0x000fe400078ec0ff */
[CC--:B------:R-:W-:Y:S02]  /*0ac0*/  LEA.HI R5, R3.reuse, R0.reuse, RZ, 0x5 ;  /* 0x0000000003057211 */ /* 0x0c0fe400078f28ff */
[----:B------:R-:W-:Y:S01]  /*0ad0*/  SHF.R.S32.HI R7, RZ, 0x4, R4 ;  /* 0x00000004ff077819 */ /* 0x000fe20000011404 */
[----:B------:R-:W-:Y:S01]  /*0ae0*/  IMAD.IADD R205, R0, 0x1, -R205 ;  /* 0x0000000100cd7824 */ /* 0x000fe200078e0acd */
[----:B------:R-:W-:Y:S01]  /*0af0*/  LEA.HI R12, R3, R0, RZ, 0x2 ;  /* 0x00000000030c7211 */ /* 0x000fe200078f10ff */
[----:B------:R-:W-:Y:S01]  /*0b00*/  IMAD.SHL.U32 R6, R5, 0x20, RZ ;  /* 0x0000002005067824 */ /* 0x000fe200078e00ff */
[----:B------:R-:W-:-:S02]  /*0b10*/  LOP3.LUT R5, R4, 0x3fffff0, RZ, 0xc0, !PT ;  /* 0x03fffff004057812 */ /* 0x000fc400078ec0ff */
[----:B------:R-:W-:Y:S02]  /*0b20*/  SHF.R.S32.HI R8, RZ, 0x1f, R205 ;  /* 0x0000001fff087819 */ /* 0x000fe400000114cd */
[----:B------:R-:W-:Y:S01]  /*0b30*/  LEA.HI R4, R4, R7, RZ, 0x1 ;  /* 0x0000000704047211 */ /* 0x000fe200078f08ff */
[----:B------:R-:W-:Y:S01]  /*0b40*/  IMAD.IADD R5, R0, 0x1, -R5 ;  /* 0x0000000100057824 */ /* 0x000fe200078e0a05 */
[----:B------:R-:W-:Y:S02]  /*0b50*/  LEA.HI R9, R8, R205, RZ, 0x2 ;  /* 0x000000cd08097211 */ /* 0x000fe400078f10ff */
[----:B------:R-:W-:Y:S02]  /*0b60*/  LOP3.LUT R4, R4, 0x1ffffffe, RZ, 0xc0, !PT ;  /* 0x1ffffffe04047812 */ /* 0x000fe400078ec0ff */
[--C-:B------:R-:W-:Y:S02]  /*0b70*/  SHF.R.S32.HI R10, RZ, 0x2, R9.reuse ;  /* 0x00000002ff0a7819 */ /* 0x100fe40000011409 */
[----:B------:R-:W-:Y:S01]  /*0b80*/  SHF.R.S32.HI R11, RZ, 0x1f, R9 ;  /* 0x0000001fff0b7819 */ /* 0x000fe20000011409 */
[----:B------:R-:W-:Y:S01]  /*0b90*/  IMAD.IADD R4, R7, 0x1, -R4 ;  /* 0x0000000107047824 */ /* 0x000fe200078e0a04 */
[----:B------:R-:W-:-:S02]  /*0ba0*/  SHF.R.S32.HI R207, RZ, 0x7, R2 ;  /* 0x00000007ffcf7819 */ /* 0x000fc40000011402 */
[----:B------:R-:W-:Y:S02]  /*0bb0*/  LEA.HI R11, R11, R10, RZ, 0x3 ;  /* 0x0000000a0b0b7211 */ /* 0x000fe400078f18ff */
[----:B------:R-:W-:Y:S02]  /*0bc0*/  LOP3.LUT R7, R12, 0xfffffffc, RZ, 0xc0, !PT ;  /* 0xfffffffc0c077812 */ /* 0x000fe400078ec0ff */
[----:B------:R-:W-:Y:S02]  /*0bd0*/  LOP3.LUT R11, R11, 0xfffffff8, RZ, 0xc0, !PT ;  /* 0xfffffff80b0b7812 */ /* 0x000fe400078ec0ff */
[----:B------:R-:W-:Y:S01]  /*0be0*/  LEA.HI R8, R8, R205, RZ, 0x5 ;  /* 0x000000cd08087211 */ /* 0x000fe200078f28ff */
[----:B------:R-:W-:Y:S01]  /*0bf0*/  IMAD.IADD R7, R0, 0x1, -R7 ;  /* 0x0000000100077824 */ /* 0x000fe200078e0a07 */
[----:B------:R-:W-:Y:S01]  /*0c00*/  LEA.HI R2, R2, R207, RZ, 0x1 ;  /* 0x000000cf02027211 */ /* 0x000fe200078f08ff */
[----:B------:R-:W-:Y:S01]  /*0c10*/  IMAD.IADD R11, R10, 0x1, -R11 ;  /* 0x000000010a0b7824 */ /* 0x000fe200078e0a0b */
[----:B------:R-:W-:-:S02]  /*0c20*/  LEA.HI R22, R3, R0, RZ, 0x3 ;  /* 0x0000000003167211 */ /* 0x000fc400078f18ff */
[----:B------:R-:W-:Y:S02]  /*0c30*/  SHF.R.S32.HI R8, RZ, 0x5, R8 ;  /* 0x00000005ff087819 */ /* 0x000fe40000011408 */
[----:B------:R-:W-:Y:S02]  /*0c40*/  LOP3.LUT R2, R2, 0x3fffffe, RZ, 0xc0, !PT ;  /* 0x03fffffe02027812 */ /* 0x000fe400078ec0ff */
[----:B------:R-:W-:Y:S01]  /*0c50*/  LOP3.LUT R19, R22, 0xfffffff8, RZ, 0xc0, !PT ;  /* 0xfffffff816137812 */ /* 0x000fe200078ec0ff */
[----:B------:R-:W-:Y:S01]  /*0c60*/  IMAD R11, R8, 0x10, R11 ;  /* 0x00000010080b7824 */ /* 0x000fe200078e020b */
[----:B------:R-:W-:Y:S01]  /*0c70*/  LOP3.LUT R6, R6, 0xfffffc00, RZ, 0xc0, !PT ;  /* 0xfffffc0006067812 */ /* 0x000fe200078ec0ff */
[----:B------:R-:W-:Y:S01]  /*0c80*/  IMAD.IADD R2, R207, 0x1, -R2 ;  /* 0x00000001cf027824 */ /* 0x000fe200078e0a02 */
[----:B------:R-:W-:Y:S01]  /*0c90*/  LEA.HI R3, R7, R7, RZ, 0x1 ;  /* 0x0000000707037211 */ /* 0x000fe200078f08ff */
[----:B------:R-:W-:Y:S01]  /*0ca0*/  IMAD.IADD R19, R0, 0x1, -R19 ;  /* 0x0000000100137824 */ /* 0x000fe200078e0a13 */
[----:B------:R-:W-:Y:S01]  /*0cb0*/  LOP3.LUT R0, R9, 0x7ffffffc, RZ, 0xc0, !PT ;  /* 0x7ffffffc09007812 */ /* 0x000fe200078ec0ff */
[----:B------:R-:W-:Y:S01]  /*0cc0*/  IMAD R5, R5, 0x40, R6 ;  /* 0x0000004005057824 */ /* 0x000fe200078e0206 */
[----:B------:R-:W-:Y:S01]  /*0cd0*/  LOP3.LUT R6, R3, 0x1ffffffe, RZ, 0xc0, !PT ;  /* 0x1ffffffe03067812 */ /* 0x000fe200078ec0ff */
[----:B------:R-:W-:Y:S01]  /*0ce0*/  IMAD R208, R2, 0x40, R11 ;  /* 0x0000004002d07824 */ /* 0x000fe200078e020b */
[----:B------:R-:W-:Y:S01]  /*0cf0*/  SHF.R.S32.HI R22, RZ, 0x3, R22 ;  /* 0x00000003ff167819 */ /* 0x000fe20000011416 */
[----:B------:R-:W-:-:S02]  /*0d00*/  IMAD.SHL.U32 R2, R19, 0x8, RZ ;  /* 0x0000000813027824 */ /* 0x000fc400078e00ff */
[----:B------:R-:W-:Y:S02]  /*0d10*/  IMAD.IADD R7, R7, 0x1, -R6 ;  /* 0x0000000107077824 */ /* 0x000fe400078e0a06 */
[C---:B------:R-:W-:Y:S02]  /*0d20*/  VIADD R18, R2.reuse, 0x40 ;  /* 0x0000004002127836 */ /* 0x040fe40000000000 */
[C---:B------:R-:W-:Y:S02]  /*0d30*/  VIADD R17, R2.reuse, 0x80 ;  /* 0x0000008002117836 */ /* 0x040fe40000000000 */
[----:B------:R-:W-:Y:S01]  /*0d40*/  VIADD R16, R2, 0xc0 ;  /* 0x000000c002107836 */ /* 0x000fe20000000000 */
[----:B------:R-:W-:Y:S01]  /*0d50*/  SHF.R.S32.HI R214, RZ, 0x1f, R18 ;  /* 0x0000001fffd67819 */ /* 0x000fe20000011412 */
[----:B------:R-:W-:Y:S01]  /*0d60*/  IMAD R211, R4, 0x8, R5 ;  /* 0x0000000804d37824 */ /* 0x000fe200078e0205 */
[----:B------:R-:W-:Y:S01]  /*0d70*/  SHF.R.S32.HI R213, RZ, 0x1f, R17 ;  /* 0x0000001fffd57819 */ /* 0x000fe20000011411 */
[----:B------:R-:W-:Y:S01]  /*0d80*/  IMAD.IADD R209, R205, 0x1, -R0 ;  /* 0x00000001cdd17824 */ /* 0x000fe200078e0a00 */
[----:B------:R-:W-:Y:S01]  /*0d90*/  SHF.R.S32.HI R212, RZ, 0x1f, R16 ;  /* 0x0000001fffd47819 */ /* 0x000fe20000011410 */
[----:B------:R-:W-:-:S07]  /*0da0*/  IMAD R210, R7, 0x8, R208 ;  /* 0x0000000807d27824 */ /* 0x000fce00078e02d0 */
.L_x_9281:
[----:B0-----:R-:W0:Y:S01]  /*0db0*/  SHFL.IDX PT, R0, R207, RZ, 0x1f ;  /* 0x00001fffcf007589 */ /* 0x001e2200000e0000 */
[----:B-1----:R-:W1:Y:S01]  /*0dc0*/  S2UR UR4, SR_CgaCtaId ;  /* 0x00000000000479c3 */ /* 0x002e620000008800 */
[----:B------:R-:W-:Y:S01]  /*0dd0*/  ULDC.64 UR6, c[0x0][0x418] ;  /* 0x0001060000067ab9 */ /* 0x000fe20000000a00 */
[----:B------:R-:W-:Y:S01]  /*0de0*/  ULDC UR5, c[0x0][0xc38] ;  /* 0x00030e0000057ab9 */ /* 0x000fe20000000800 */
[----:B------:R-:W-:Y:S02]  /*0df0*/  UISETP.NE.U32.AND UP0, UPT, UR6, URZ, UPT ;  /* 0x0000003f0600728c */ /* 0x000fe4000bf05070 */
[----:B------:R-:W-:Y:S01]  /*0e00*/  UISETP.NE.AND UP1, UPT, UR5, 0x1, UPT ;  /* 0x000000010500788c */ /* 0x000fe2000bf25270 */
[----:B------:R-:W-:Y:S02]  /*0e10*/  UMOV UR45, 0x400 ;  /* 0x00000400002d7882 */ /* 0x000fe40000000000 */
[----:B------:R-:W-:Y:S01]  /*0e20*/  ULDC UR5, c[0x0][0xc44] ;  /* 0x0003110000057ab9 */ /* 0x000fe20000000800 */
[----:B------:R-:W-:-:S02]  /*0e30*/  UISETP.NE.AND.EX UP0, UPT, UR7, URZ, UPT, UP0 ;  /* 0x0000003f0700728c */ /* 0x000fc4000bf05300 */
[----:B------:R-:W-:Y:S01]  /*0e40*/  UISETP.NE.AND UP2, UPT, UR5, 0x1, UPT ;  /* 0x000000010500788c */ /* 0x000fe2000bf45270 */
[----:B------:R-:W-:Y:S01]  /*0e50*/  ULDC UR44, c[0x0][0x424] ;  /* 0x00010900002c7ab9 */ /* 0x000fe20000000800 */
[----:B------:R-:W-:Y:S01]  /*0e60*/  ULDC UR10, c[0x0][0x2f0] ;  /* 0x0000bc00000a7ab9 */ /* 0x000fe20000000800 */
[----:B------:R-:W-:Y:S02]  /*0e70*/  USEL UR44, UR44, 0x1, UP0 ;  /* 0x000000012c2c7887 */ /* 0x000fe40008000000 */
[----:B------:R-:W-:Y:S01]  /*0e80*/  @UP1 ULDC UR12, c[0x0][0xc40] ;  /* 0x00031000000c1ab9 */ /* 0x000fe20000000800 */
[----:B------:R-:W-:Y:S01]  /*0e90*/  UMOV UR46, UR39 ;  /* 0x00000027002e7c82 */ /* 0x000fe20008000000 */
[----:B------:R-:W-:-:S04]  /*0ea0*/  UIMAD UR44, UR44, UR10, URZ ;  /* 0x0000000a2c2c72a4 */ /* 0x000fc8000f8e023f */
[----:B------:R-:W-:Y:S01]  /*0eb0*/  @UP2 ULDC.64 UR8, c[0x0][0xc48] ;  /* 0x0003120000082ab9 */ /* 0x000fe20000000a00 */
[----:B0-----:R-:W-:Y:S01]  /*0ec0*/  R2UR UR6, R0 ;  /* 0x00000000000672ca */ /* 0x001fe200000e0000 */
[----:B-1----:R-:W-:-:S03]  /*0ed0*/  ULEA UR45, UR4, UR45, 0x18 ;  /* 0x0000002d042d7291 */ /* 0x002fc6000f8ec03f */
[----:B------:R-:W-:Y:S01]  /*0ee0*/  @UP1 ULDC UR4, c[0x0][0xc3c] ;  /* 0x00030f0000041ab9 */ /* 0x000fe20000000800 */
[----:B------:R-:W-:Y:S02]  /*0ef0*/  UIADD3 UR11, UR45, 0x18400, URZ ;  /* 0x000184002d0b7890 */ /* 0x000fe4000fffe03f */
[----:B------:R-:W-:Y:S02]  /*0f00*/  UIMAD.WIDE.U32 UR4, UR39, UR4, URZ ;  /* 0x00000004270472a5 */ /* 0x000fe4000f8e003f */
[----:B------:R-:W-:Y:S02]  /*0f10*/  ULOP3.LUT UP0, URZ, UR11, 0x1bf, URZ, 0xc0, !UPT ;  /* 0x000001bf0b3f7892 */ /* 0x000fe4000f80c03f */
[----:B------:R-:W-:Y:S02]  /*0f20*/  @UP1 USHF.R.U32.HI UR46, URZ, UR12, UR5 ;  /* 0x0000000c3f2e1299 */ /* 0x000fe40008011605 */
[----:B------:R-:W-:Y:S02]  /*0f30*/  ULEA.HI UR7, UR6, UR6, URZ, 0x1 ;  /* 0x0000000606077291 */ /* 0x000fe4000f8f083f */
[----:B------:R-:W-:Y:S01]  /*0f40*/  PLOP3.LUT P0, PT, PT, PT, UP0, 0x80, 0x0 ;  /* 0x000000000000781c */ /* 0x000fe20003f0f008 */
[----:B------:R-:W-:-:S02]  /*0f50*/  UIMAD.WIDE.U32 UR4, UR46, UR8, URZ ;  /* 0x000000082e0472a5 */ /* 0x000fc4000f8e003f */
[----:B------:R-:W-:Y:S01]  /*0f60*/  ULOP3.LUT UR7, UR7, 0x1e, URZ, 0xc0, !UPT ;  /* 0x0000001e07077892 */ /* 0x000fe2000f8ec03f */
[----:B------:R-:W-:Y:S01]  /*0f70*/  UMOV UR41, UR46 ;  /* 0x0000002e00297c82 */ /* 0x000fe20008000000 */
[----:B------:R-:W-:Y:S02]  /*0f80*/  @UP2 USHF.R.U32.HI UR41, URZ, UR9, UR5 ;  /* 0x000000093f292299 */ /* 0x000fe40008011605 */
[----:B------:R-:W-:Y:S02]  /*0f90*/  UIADD3 UR7, UR6, -UR7, URZ ;  /* 0x8000000706077290 */ /* 0x000fe4000fffe03f */
[----:B------:R-:W-:Y:S02]  /*0fa0*/  UIADD3 UR6, UR44, 0x5f, URZ ;  /* 0x0000005f2c067890 */ /* 0x000fe4000fffe03f */
[----:B------:R-:W-:Y:S02]  /*0fb0*/  ULEA UR8, UR7, UR11, 0xd ;  /* 0x0000000b07087291 */ /* 0x000fe4000f8e683f */
[----:B------:R-:W-:-:S02]  /*0fc0*/  UIMAD.WIDE UR6, UR6, 0x2aaaaaab, URZ ;  /* 0x2aaaaaab060678a5 */ /* 0x000fc4000f8e023f */
[----:B------:R-:W-:Y:S02]  /*0fd0*/  USHF.R.U32.HI UR8, URZ, 0x4, UR8 ;  /* 0x000000043f087899 */ /* 0x000fe40008011608 */
[----:B------:R-:W-:Y:S02]  /*0fe0*/  USHF.R.U32.HI UR40, URZ, 0x1f, UR7 ;  /* 0x0000001f3f287899 */ /* 0x000fe40008011607 */
[----:B------:R-:W-:Y:S02]  /*0ff0*/  ULOP3.LUT UR49, UR8, 0x3fff, URZ, 0xc0, !UPT ;  /* 0x00003fff08317892 */ /* 0x000fe4000f8ec03f */
[----:B------:R-:W-:Y:S01]  /*1000*/  ULEA.HI.SX32 UR40, UR7, UR40, 0x1c ;  /* 0x0000002807287291 */ /* 0x000fe2000f8fe23f */
[----:B--234-:R-:W-:Y:S11]  /*1010*/  @!P0 BRA `(.L_x_9253) ;  /* 0x0000000000408947 */ /* 0x01cff60003800000 */
        /* <DEDUP_REMOVED lines=16> */
.L_x_9253:
[----:B------:R-:W-:Y:S01]  /*1120*/  ULOP3.LUT UR4, UR47, 0x1, URZ, 0xc0, !UPT ;  /* 0x000000012f047892 */ /* 0x000fe2000f8ec03f */
[----:B------:R-:W0:Y:S05]  /*1130*/  S2R R20, SR_TID.X ;  /* 0x0000000000147919 */ /* 0x000e2a0000002100 */
[----:B------:R-:W-:-:S05]  /*1140*/  IMAD.U32 R0, RZ, RZ, UR4 ;  /* 0x00000004ff007e24 */ /* 0x000fca000f8e00ff */
[----:B------:R-:W-:-:S04]  /*1150*/  SHF.L.U32 R0, R0, 0x1f, RZ ;  /* 0x0000001f00007819 */ /* 0x000fc800000006ff */
[----:B------:R-:W1:Y:S01]  /*1160*/  SYNCS.PHASECHK.TRANS64.TRYWAIT P0, [UR45+0x22800], R0 ;  /* 0x02280000ff0075a7 */ /* 0x000e62000800016d */
[----:B0-----:R-:W-:-:S05]  /*1170*/  SHF.R.U32.HI R20, RZ, 0x7, R20 ;  /* 0x00000007ff147819 */ /* 0x001fca0000011614 */
[----:B------:R-:W-:Y:S01]  /*1180*/  VIADD R7, R20, 0x8 ;  /* 0x0000000814077836 */ /* 0x000fe20000000000 */
[----:B-1----:R-:W-:Y:S06]  /*1190*/  @!P0 BRA `(.L_x_9254) ;  /* 0x000000ac00248947 */ /* 0x002fec0003800000 */
.L_x_9371:
[----:B0-----:R-:W-:Y:S01]  /*11a0*/  IMAD.U32 R0, RZ, RZ, UR48 ;  /* 0x00000030ff007e24 */ /* 0x001fe2000f8e00ff */
[----:B------:R-:W-:Y:S05]  /*11b0*/  WARPSYNC.ALL ;  /* 0x0000000000007948 */ /* 0x000fea0003800000 */
[----:B------:R0:W-:Y:S01]  /*11c0*/  BAR.SYNC.DEFER_BLOCKING R7, 0x100 ;  /* 0x000400070000751d */ /* 0x0001e20000010000 */
[----:B------:R-:W-:-:S13]  /*11d0*/  ISETP.NE.AND P0, PT, R0, 0x3, PT ;  /* 0x000000030000780c */ /* 0x000fda0003f05270 */
[----:B0-----:R-:W-:Y:S05]  /*11e0*/  @!P0 BRA `(.L_x_9255) ;  /* 0x0000000000048947 */ /* 0x001fea0003800000 */
[----:B------:R-:W-:Y:S01]  /*11f0*/  BPT.TRAP 0x1 ;  /* 0x000000040000795c */ /* 0x000fe20000300000 */
.L_x_9255:
[----:B------:R-:W-:Y:S01]  /*1200*/  ULEA UR21, UR36, UR45, 0x3 ;  /* 0x0000002d24157291 */ /* 0x000fe2000f8e183f */
[----:B------:R-:W-:-:S05]  /*1210*/  IMAD.U32 R8, RZ, RZ, UR38 ;  /* 0x00000026ff087e24 */ /* 0x000fca000f8e00ff */
[----:B------:R-:W-:-:S04]  /*1220*/  SHF.L.U32 R8, R8, 0x1f, RZ ;  /* 0x0000001f08087819 */ /* 0x000fc800000006ff */
[----:B------:R0:W1:Y:S01]  /*1230*/  SYNCS.PHASECHK.TRANS64.TRYWAIT P1, [UR21+0x22830], R8 ;  /* 0x02283008ff0075a7 */ /* 0x0000620008020155 */
[----:B------:R-:W-:Y:S05]  /*1240*/  @!P0 BRA `(.L_x_9256) ;  /* 0x0000000000048947 */ /* 0x000fea0003800000 */
[----:B------:R-:W-:Y:S01]  /*1250*/  BPT.TRAP 0x1 ;  /* 0x000000040000795c */ /* 0x000fe20000300000 */
.L_x_9256:
[----:B-1----:R-:W-:Y:S05]  /*1260*/  @P1 BRA `(.L_x_9257) ;  /* 0x0000000000081947 */ /* 0x002fea0003800000 */
[----:B------:R-:W1:Y:S02]  /*1270*/  SYNCS.PHASECHK.TRANS64.TRYWAIT P1, [UR21+0x22830], R8 ;  /* 0x02283008ff0075a7 */ /* 0x000e640008020155 */
[----:B-1----:R-:W-:Y:S05]  /*1280*/  @!P1 BRA `(.L_x_9258) ;  /* 0x000000ac00009947 */ /* 0x002fea0003800000 */
.L_x_9257:
[----:B------:R-:W-:Y:S01]  /*1290*/  UIADD3 UR4, UR45, 0x1c400, URZ ;  /* 0x0001c4002d047890 */ /* 0x000fe2000fffe03f */
[----:B------:R-:W-:Y:S01]  /*12a0*/  WARPGROUP.ARRIVE ;  /* 0x00000000000079c5 */ /* 0x000fe20000000000 */
[----:B------:R-:W-:Y:S01]  /*12b0*/  UMOV UR5, 0x40000040 ;  /* 0x4000004000057882 */ /* 0x000fe20000000000 */
[----:B------:R-:W-:Y:S01]  /*12c0*/  UMOV UR7, 0x40000040 ;  /* 0x4000004000077882 */ /* 0x000fe20000000000 */
[----:B------:R-:W-:-:S03]  /*12d0*/  USHF.R.U32.HI UR4, URZ, 0x4, UR4 ;  /* 0x000000043f047899 */ /* 0x000fc60008011604 */
[----:B------:R-:W2:Y:S01]  /*12e0*/  S2R R72, SR_TID.X ;  /* 0x0000000000487919 */ /* 0x000ea20000002100 */
[----:B------:R-:W-:Y:S01]  /*12f0*/  UMOV UR9, 0x40000040 ;  /* 0x4000004000097882 */ /* 0x000fe20000000000 */
[----:B------:R-:W-:Y:S01]  /*1300*/  UMOV UR11, 0x40000040 ;  /* 0x40000040000b7882 */ /* 0x000fe20000000000 */
[----:B------:R-:W-:Y:S01]  /*1310*/  ULOP3.LUT UR4, UR4, 0x3fff, URZ, 0xc0, !UPT ;  /* 0x00003fff04047892 */ /* 0x000fe2000f8ec03f */
[----:B------:R-:W-:Y:S01]  /*1320*/  P2R R23, PR, RZ, 0x1 ;  /* 0x00000001ff177803 */ /* 0x000fe20000000000 */
[----:B------:R-:W-:Y:S01]  /*1330*/  UMOV UR13, 0x40000040 ;  /* 0x40000040000d7882 */ /* 0x000fe20000000000 */
[----:B------:R-:W-:Y:S01]  /*1340*/  UMOV UR15, 0x40000040 ;  /* 0x40000040000f7882 */ /* 0x000fe20000000000 */
[----:B------:R-:W-:Y:S02]  /*1350*/  ULOP3.LUT UR20, UR4, 0x10000, URZ, 0xfc, !UPT ;  /* 0x0001000004147892 */ /* 0x000fe4000f8efc3f */
[----:B------:R-:W-:Y:S02]  /*1360*/  ULOP3.LUT UR4, UR49, 0x10000, URZ, 0xfc, !UPT ;  /* 0x0001000031047892 */ /* 0x000fe4000f8efc3f */
[----:B------:R-:W-:-:S02]  /*1370*/  UIMAD UR6, UR36, 0x300, UR20 ;  /* 0x00000300240678a4 */ /* 0x000fc4000f8e0214 */
[----:B------:R-:W-:Y:S02]  /*1380*/  UIADD3 UR8, UR4, 0x2, URZ ;  /* 0x0000000204087890 */ /* 0x000fe4000fffe03f */
[----:B------:R-:W-:Y:S02]  /*1390*/  UIADD3 UR10, UR6, 0x2, URZ ;  /* 0x00000002060a7890 */ /* 0x000fe4000fffe03f */
[----:B------:R-:W-:Y:S02]  /*13a0*/  UIADD3 UR12, UR4, 0x4, URZ ;  /* 0x00000004040c7890 */ /* 0x000fe4000fffe03f */
[----:B------:R-:W-:Y:S02]  /*13b0*/  UIADD3 UR14, UR6, 0x4, URZ ;  /* 0x00000004060e7890 */ /* 0x000fe4000fffe03f */
[----:B------:R-:W-:Y:S01]  /*13c0*/  HGMMA.64x96x16.F32 R24, gdesc[UR4], RZ, !UPT, gsb0 ;  /* 0x01600000041879f0 */ /* 0x000fe2000c0008ff */
[----:B------:R-:W-:Y:S02]  /*13d0*/  UIADD3 UR16, UR4, 0x6, URZ ;  /* 0x0000000604107890 */ /* 0x000fe4000fffe03f */
[----:B------:R-:W-:Y:S01]  /*13e0*/  UIADD3 UR18, UR6, 0x6, URZ ;  /* 0x0000000606127890 */ /* 0x000fe2000fffe03f */
[----:B------:R-:W-:Y:S01]  /*13f0*/  UMOV UR17, 0x40000040 ;  /* 0x4000004000117882 */ /* 0x000fe20000000000 */
[----:B------:R-:W-:Y:S01]  /*1400*/  UMOV UR19, 0x40000040 ;  /* 0x4000004000137882 */ /* 0x000fe20000000000 */
[----:B------:R-:W-:Y:S01]  /*1410*/  ULDC UR7, c[0x0][0x9d8] ;  /* 0x0002760000077ab9 */ /* 0x000fe20000000800 */
[----:B------:R-:W-:-:S04]  /*1420*/  UIMAD UR6, UR40, -0x60, UR44 ;  /* 0xffffffa0280678a4 */ /* 0x000fc8000f8e022c */
[----:B------:R-:W-:Y:S01]  /*1430*/  UIADD3 UR6, UR6, 0x60, URZ ;  /* 0x0000006006067890 */ /* 0x000fe2000fffe03f */
[----:B--2---:R-:W-:-:S05]  /*1440*/  LOP3.LUT R72, R72, 0x7f, RZ, 0xc0, !PT ;  /* 0x0000007f48487812 */ /* 0x004fca00078ec0ff */
[----:B------:R-:W-:-:S04]  /*1450*/  IMAD.U32 R0, RZ, RZ, UR6 ;  /* 0x00000006ff007e24 */ /* 0x000fc8000f8e00ff */
[----:B------:R-:W-:-:S05]  /*1460*/  IMAD R0, R209, -0x2, R0 ;  /* 0xfffffffed1007824 */ /* 0x000fca00078e0200 */
        /* <DEDUP_REMOVED lines=8> */
[----:B------:R-:W-:Y:S01]  /*14f0*/  HGMMA.64x96x16.F32 R24, gdesc[UR8], R24, gsb0 ;  /* 0x01600000081879f0 */ /* 0x000fe20008000818 */
[----:B------:R-:W-:Y:S02]  /*1500*/  ULDC UR10, c[0x0][0x988] ;  /* 0x00026200000a7ab9 */ /* 0x000fe40000000800 */
[----:B------:R-:W-:Y:S02]  /*1510*/  WARPGROUP.DEPBAR.LE gsb0, 0x0 ;  /* 0x00008000000079c5 */ /* 0x000fe40000010000 */
[----:B------:R-:W-:-:S06]  /*1520*/  WARPGROUP.ARRIVE ;  /* 0x00000000000079c5 */ /* 0x000fcc0000000000 */
[----:B------:R-:W-:Y:S03]  /*1530*/  HGMMA.64x96x16.F32 R24, gdesc[UR12], R24, gsb0 ;  /* 0x016000000c1879f0 */ /* 0x000fe60008000818 */
[----:B------:R-:W-:Y:S02]  /*1540*/  WARPGROUP.DEPBAR.LE gsb0, 0x0 ;  /* 0x00008000000079c5 */ /* 0x000fe40000010000 */
[----:B------:R-:W-:-:S06]  /*1550*/  WARPGROUP.ARRIVE ;  /* 0x00000000000079c5 */ /* 0x000fcc0000000000 */
[----:B------:R-:W-:Y:S03]  /*1560*/  HGMMA.64x96x16.F32 R24, gdesc[UR16], R24, gsb0 ;  /* 0x01600000101879f0 */ /* 0x000fe60008000818 */
        /* <DEDUP_REMOVED lines=47> */
[----:B-1----:R-:W1:Y:S01]  /*1860*/  MUFU.TANH R3, R26 ;  /* 0x0000001a00037308 */ /* 0x002e620000002400 */
        /* <DEDUP_REMOVED lines=16> */
[----:B-1----:R-:W-:Y:S01]  /*1970*/  FSEL R3, R3, -INF , P6 ;  /* 0xff80000003037808 */ /* 0x002fe20003000000 */
[----:B------:R-:W-:Y:S01]  /*1980*/  FMUL.FTZ R70, R70, UR7 ;  /* 0x0000000746467c20 */ /* 0x000fe20008410000 */
[----:B------:R-:W-:Y:S01]  /*1990*/  ISETP.GT.AND P6, PT, R0, 0x18, PT ;  /* 0x000000180000780c */ /* 0x000fe20003fc4270 */
[----:B------:R-:W-:-:S04]  /*19a0*/  FMUL.FTZ R71, R71, UR7 ;  /* 0x0000000747477c20 */ /* 0x000fc80008410000 */
        /* <DEDUP_REMOVED lines=106> */
[----:B-1----:R-:W-:-:S04]  /*2050*/  FSEL R69, R69, -INF , P1 ;  /* 0xff80000045457808 */ /* 0x002fc80000800000 */
[----:B------:R-:W-:-:S03]  /*2060*/  FMNMX.FTZ R4, R69, R0, !PT ;  /* 0x0000000045047209 */ /* 0x000fc60007810000 */
[----:B------:R-:W1:Y:S01]  /*2070*/  MUFU.TANH R66, R66 ;  /* 0x0000004200427308 */ /* 0x000e620000002400 */
[----:B--2---:R-:W-:Y:S01]  /*2080*/  FSEL R62, R62, -INF , P6 ;  /* 0xff8000003e3e7808 */ /* 0x004fe20003000000 */
[----:B------:R-:W2:Y:S06]  /*2090*/  SHFL.BFLY PT, R21, R4, 0x2, 0x1f ;  /* 0x0c401f0004157f89 */ /* 0x000eac00000e0000 */
[----:B------:R-:W4:Y:S01]  /*20a0*/  MUFU.TANH R67, R67 ;  /* 0x0000004300437308 */ /* 0x000f220000002400 */
[----:B---3--:R-:W-:-:S07]  /*20b0*/  FSEL R63, R63, -INF , P5 ;  /* 0xff8000003f3f7808 */ /* 0x008fce0002800000 */
[----:B------:R-:W3:Y:S01]  /*20c0*/  MUFU.TANH R70, R70 ;  /* 0x0000004600467308 */ /* 0x000ee20000002400 */
[----:B-1----:R-:W-:-:S07]  /*20d0*/  FSEL R66, R66, -INF , P4 ;  /* 0xff80000042427808 */ /* 0x002fce0002000000 */
[----:B------:R-:W1:Y:S01]  /*20e0*/  MUFU.TANH R71, R71 ;  /* 0x0000004700477308 */ /* 0x000e620000002400 */
[----:B----4-:R-:W-:Y:S02]  /*20f0*/  FSEL R67, R67, -INF , P3 ;  /* 0xff80000043437808 */ /* 0x010fe40001800000 */
[----:B--2---:R-:W-:Y:S02]  /*2100*/  FMNMX.FTZ R21, R4, R21, !PT ;  /* 0x0000001504157209 */ /* 0x004fe40007810000 */
[----:B------:R-:W-:-:S03]  /*2110*/  FMNMX.FTZ R4, R3, R6, !PT ;  /* 0x0000000603047209 */ /* 0x000fc60007810000 */
[----:B------:R-:W2:Y:S01]  /*2120*/  SHFL.BFLY PT, R0, R21, 0x1, 0x1f ;  /* 0x0c201f0015007f89 */ /* 0x000ea200000e0000 */
[----:B------:R-:W-:Y:S02]  /*2130*/  FMNMX.FTZ R4, R5, R4, !PT ;  /* 0x0000000405047209 */ /* 0x000fe40007810000 */
[----:B---3--:R-:W-:Y:S02]  /*2140*/  FSEL R70, R70, -INF , P2 ;  /* 0xff80000046467808 */ /* 0x008fe40001000000 */
[----:B-1----:R-:W-:Y:S02]  /*2150*/  FSEL R71, R71, -INF , P1 ;  /* 0xff80000047477808 */ /* 0x002fe40000800000 */
[----:B--2---:R-:W-:Y:S02]  /*2160*/  FMNMX.FTZ R0, R21, R0, !PT ;  /* 0x0000000015007209 */ /* 0x004fe40007810000 */
[----:B------:R-:W-:Y:S02]  /*2170*/  FMNMX.FTZ R21, R9, R4, !PT ;  /* 0x0000000409157209 */ /* 0x000fe40007810000 */
[C---:B------:R-:W-:Y:S01]  /*2180*/  FSETP.NEU.FTZ.AND P0, PT, R0.reuse, -INF , PT ;  /* 0xff8000000000780b */ /* 0x040fe20003f1d000 */
[----:B------:R-:W-:Y:S01]  /*2190*/  FMUL.FTZ R20, R0, UR10 ;  /* 0x0000000a00147c20 */ /* 0x000fe20008410000 */
[----:B------:R-:W-:-:S04]  /*21a0*/  FMNMX.FTZ R4, R10, R21, !PT ;  /* 0x000000150a047209 */ /* 0x000fc80007810000 */
[----:B------:R-:W-:Y:S02]  /*21b0*/  FMNMX.FTZ R21, R11, R4, !PT ;  /* 0x000000040b157209 */ /* 0x000fe40007810000 */
[----:B------:R-:W-:Y:S02]  /*21c0*/  FSEL R20, R20, RZ, P0 ;  /* 0x000000ff14147208 */ /* 0x000fe40000000000 */
[----:B------:R-:W-:Y:S02]  /*21d0*/  FMNMX.FTZ R4, R12, R21, !PT ;  /* 0x000000150c047209 */ /* 0x000fe40007810000 */
[----:B------:R-:W-:Y:S01]  /*21e0*/  ISETP.NE.AND P0, PT, R23, RZ, PT ;  /* 0x000000ff1700720c */ /* 0x000fe20003f05270 */
        /* <DEDUP_REMOVED lines=14> */
[----:B------:R-:W1:Y:S01]  /*22d0*/  MUFU.EX2 R25, R25 ;  /* 0x0000001900197308 */ /* 0x000e620000000800 */
        /* <DEDUP_REMOVED lines=15> */
[----:B------:R-:W2:Y:S01]  /*23d0*/  MUFU.EX2 R29, R29 ;  /* 0x0000001d001d7308 */ /* 0x000ea20000000800 */
[--C-:B------:R-:W-:Y:S01]  /*23e0*/  FFMA.FTZ R61, R61, UR10, -R20.reuse ;  /* 0x0000000a3d3d7c23 */ /* 0x100fe20008010814 */
[--C-:B------:R-:W-:Y:S01]  /*23f0*/  FFMA.FTZ R64, R64, UR10, -R20.reuse ;  /* 0x0000000a40407c23 */ /* 0x100fe20008010814 */
[----:B------:R-:W-:Y:S01]  /*2400*/  FMNMX.FTZ R21, R55, R4, !PT ;  /* 0x0000000437157209 */ /* 0x000fe20007810000 */
[--C-:B------:R-:W-:Y:S01]  /*2410*/  FFMA.FTZ R65, R65, UR10, -R20.reuse ;  /* 0x0000000a41417c23 */ /* 0x100fe20008010814 */
[--C-:B------:R-:W-:Y:S01]  /*2420*/  FFMA.FTZ R68, R68, UR10, -R20.reuse ;  /* 0x0000000a44447c23 */ /* 0x100fe20008010814 */
[----:B------:R-:W-:Y:S01]  /*2430*/  FFMA.FTZ R20, R69, UR10, -R20 ;  /* 0x0000000a45147c23 */ /* 0x000fe20008010814 */
[----:B------:R-:W-:Y:S01]  /*2440*/  FMNMX.FTZ R4, R58, R21, !PT ;  /* 0x000000153a047209 */ /* 0x000fe20007810000 */
[----:B------:R-:W-:Y:S01]  /*2450*/  MUFU.EX2 R32, R32 ;  /* 0x0000002000207308 */ /* 0x000fe20000000800 */
[----:B-1----:R-:W-:-:S02]  /*2460*/  F2FP.F16.F32.PACK_AB R152, R25, R24 ;  /* 0x000000181998723e */ /* 0x002fc400000000ff */
[----:B------:R-:W-:-:S04]  /*2470*/  FMNMX.FTZ R21, R59, R4, !PT ;  /* 0x000000043b157209 */ /* 0x000fc80007810000 */
[----:B------:R-:W-:Y:S01]  /*2480*/  FMNMX.FTZ R4, R62, R21, !PT ;  /* 0x000000153e047209 */ /* 0x000fe20007810000 */
[----:B------:R-:W1:Y:S01]  /*2490*/  MUFU.EX2 R33, R33 ;  /* 0x0000002100217308 */ /* 0x000e620000000800 */
[----:B--2---:R-:W-:Y:S02]  /*24a0*/  F2FP.F16.F32.PACK_AB R154, R29, R28 ;  /* 0x0000001c1d9a723e */ /* 0x004fe400000000ff */
[----:B------:R-:W-:-:S04]  /*24b0*/  FMNMX.FTZ R21, R63, R4, !PT ;  /* 0x000000043f157209 */ /* 0x000fc80007810000 */
[----:B------:R-:W-:Y:S01]  /*24c0*/  FMNMX.FTZ R4, R66, R21, !PT ;  /* 0x0000001542047209 */ /* 0x000fe20007810000 */
[----:B------:R-:W-:Y:S03]  /*24d0*/  MUFU.EX2 R36, R36 ;  /* 0x0000002400247308 */ /* 0x000fe60000000800 */
[----:B------:R-:W-:-:S04]  /*24e0*/  FMNMX.FTZ R21, R67, R4, !PT ;  /* 0x0000000443157209 */ /* 0x000fc80007810000 */
[----:B------:R-:W-:Y:S01]  /*24f0*/  FMNMX.FTZ R4, R70, R21, !PT ;  /* 0x0000001546047209 */ /* 0x000fe20007810000 */
[----:B------:R-:W2:Y:S01]  /*2500*/  MUFU.EX2 R37, R37 ;  /* 0x0000002500257308 */ /* 0x000ea20000000800 */
[----:B-1----:R-:W-:Y:S02]  /*2510*/  F2FP.F16.F32.PACK_AB R156, R33, R32 ;  /* 0x00000020219c723e */ /* 0x002fe400000000ff */
[----:B------:R-:W-:-:S05]  /*2520*/  FMNMX.FTZ R4, R71, R4, !PT ;  /* 0x0000000447047209 */ /* 0x000fca0007810000 */
[----:B------:R-:W1:Y:S01]  /*2530*/  SHFL.BFLY PT, R21, R4, 0x2, 0x1f ;  /* 0x0c401f0004157f89 */ /* 0x000e6200000e0000 */
[----:B------:R-:W-:Y:S08]  /*2540*/  MUFU.EX2 R40, R40 ;  /* 0x0000002800287308 */ /* 0x000ff00000000800 */
[----:B------:R-:W3:Y:S01]  /*2550*/  MUFU.EX2 R41, R41 ;  /* 0x0000002900297308 */ /* 0x000ee20000000800 */
[----:B--2---:R-:W-:-:S07]  /*2560*/  F2FP.F16.F32.PACK_AB R158, R37, R36 ;  /* 0x00000024259e723e */ /* 0x004fce00000000ff */
[----:B------:R-:W-:Y:S01]  /*2570*/  MUFU.EX2 R44, R44 ;  /* 0x0000002c002c7308 */ /* 0x000fe20000000800 */
[----:B-1----:R-:W-:-:S07]  /*2580*/  FMNMX.FTZ R21, R4, R21, !PT ;  /* 0x0000001504157209 */ /* 0x002fce0007810000 */
[----:B------:R-:W1:Y:S01]  /*2590*/  MUFU.EX2 R45, R45 ;  /* 0x0000002d002d7308 */ /* 0x000e620000000800 */
[----:B---3--:R-:W-:Y:S01]  /*25a0*/  F2FP.F16.F32.PACK_AB R160, R41, R40 ;  /* 0x0000002829a0723e */ /* 0x008fe200000000ff */
[----:B------:R-:W2:Y:S06]  /*25b0*/  SHFL.BFLY PT, R4, R21, 0x1, 0x1f ;  /* 0x0c201f0015047f89 */ /* 0x000eac00000e0000 */
[----:B------:R-:W-:Y:S08]  /*25c0*/  MUFU.EX2 R48, R48 ;  /* 0x0000003000307308 */ /* 0x000ff00000000800 */
[----:B------:R-:W3:Y:S01]  /*25d0*/  MUFU.EX2 R49, R49 ;  /* 0x0000003100317308 */ /* 0x000ee20000000800 */
[----:B-1----:R-:W-:-:S07]  /*25e0*/  F2FP.F16.F32.PACK_AB R162, R45, R44 ;  /* 0x0000002c2da2723e */ /* 0x002fce00000000ff */
[----:B------:R-:W-:Y:S01]  /*25f0*/  MUFU.EX2 R52, R52 ;  /* 0x0000003400347308 */ /* 0x000fe20000000800 */
[----:B--2---:R-:W-:-:S04]  /*2600*/  FMNMX.FTZ R4, R21, R4, !PT ;  /* 0x0000000415047209 */ /* 0x004fc80007810000 */
[C---:B------:R-:W-:Y:S01]  /*2610*/  FSETP.NEU.FTZ.AND P1, PT, R4.reuse, -INF , PT ;  /* 0xff8000000400780b */ /* 0x040fe20003f3d000 */
[----:B------:R-:W-:Y:S02]  /*2620*/  FMUL.FTZ R21, R4, UR10 ;  /* 0x0000000a04157c20 */ /* 0x000fe40008410000 */
[----:B------:R-:W1:Y:S01]  /*2630*/  MUFU.EX2 R53, R53 ;  /* 0x0000003500357308 */ /* 0x000e620000000800 */
[----:B---3--:R-:W-:Y:S02]  /*2640*/  F2FP.F16.F32.PACK_AB R164, R49, R48 ;  /* 0x0000003031a4723e */ /* 0x008fe400000000ff */
[----:B------:R-:W-:Y:S02]  /*2650*/  FSEL R26, R21, RZ, P1 ;  /* 0x000000ff151a7208 */ /* 0x000fe40000800000 */
[----:B------:R-:W-:Y:S02]  /*2660*/  ISETP.NE.AND P1, PT, R72, RZ, PT ;  /* 0x000000ff4800720c */ /* 0x000fe40003f25270 */
[----:B------:R-:W2:Y:S01]  /*2670*/  S2R R72, SR_TID.X ;  /* 0x0000000000487919 */ /* 0x000ea20000002100 */
        /* <DEDUP_REMOVED lines=11> */
[--C-:B------:R-:W-:Y:S01]  /*2730*/  FFMA.FTZ R46, R46, UR10, -R26.reuse ;  /* 0x0000000a2e2e7c23 */ /* 0x100fe2000801081a */
[----:B------:R4:W5:Y:S01]  /*2740*/  MUFU.EX2 R30, R6 ;  /* 0x00000006001e7308 */ /* 0x0009620000000800 */
[----:B---3--:R-:W-:Y:S01]  /*2750*/  FADD.FTZ R3, R24, R25 ;  /* 0x0000001918037221 */ /* 0x008fe20000010000 */
[--C-:B------:R-:W-:Y:S01]  /*2760*/  FFMA.FTZ R47, R47, UR10, -R26.reuse ;  /* 0x0000000a2f2f7c23 */ /* 0x100fe2000801081a */
[--C-:B------:R-:W-:Y:S01]  /*2770*/  FFMA.FTZ R50, R50, UR10, -R26.reuse ;  /* 0x0000000a32327c23 */ /* 0x100fe2000801081a */
[--C-:B------:R-:W-:Y:S01]  /*2780*/  FFMA.FTZ R51, R51, UR10, -R26.reuse ;  /* 0x0000000a33337c23 */ /* 0x100fe2000801081a */
[--C-:B------:R-:W-:Y:S01]  /*2790*/  FFMA.FTZ R54, R54, UR10, -R26.reuse ;  /* 0x0000000a36367c23 */ /* 0x100fe2000801081a */
[--C-:B------:R-:W-:Y:S01]  /*27a0*/  FFMA.FTZ R55, R55, UR10, -R26.reuse ;  /* 0x0000000a37377c23 */ /* 0x100fe2000801081a */
[--C-:B------:R-:W-:Y:S01]  /*27b0*/  FFMA.FTZ R58, R58, UR10, -R26.reuse ;  /* 0x0000000a3a3a7c23 */ /* 0x100fe2000801081a */
[----:B------:R3:W0:Y:S01]  /*27c0*/  MUFU.EX2 R155, R5 ;  /* 0x00000005009b7308 */ /* 0x0006220000000800 */
[----:B----4-:R-:W-:Y:S01]  /*27d0*/  FADD.FTZ R6, R28, R3 ;  /* 0x000000031c067221 */ /* 0x010fe20000010000 */
[--C-:B------:R-:W-:Y:S01]  /*27e0*/  FFMA.FTZ R59, R59, UR10, -R26.reuse ;  /* 0x0000000a3b3b7c23 */ /* 0x100fe2000801081a */
[--C-:B------:R-:W-:Y:S01]  /*27f0*/  FFMA.FTZ R62, R62, UR10, -R26.reuse ;  /* 0x0000000a3e3e7c23 */ /* 0x100fe2000801081a */
[----:B------:R-:W-:Y:S01]  /*2800*/  FFMA.FTZ R63, R63, UR10, -R26 ;  /* 0x0000000a3f3f7c23 */ /* 0x000fe2000801081a */
[----:B------:R-:W-:Y:S01]  /*2810*/  FADD.FTZ R3, R29, R6 ;  /* 0x000000061d037221 */ /* 0x000fe20000010000 */
[--C-:B------:R-:W-:Y:S01]  /*2820*/  FFMA.FTZ R66, R66, UR10, -R26.reuse ;  /* 0x0000000a42427c23 */ /* 0x100fe2000801081a */
[--C-:B------:R-:W-:Y:S01]  /*2830*/  FFMA.FTZ R67, R67, UR10, -R26.reuse ;  /* 0x0000000a43437c23 */ /* 0x100fe2000801081a */
[----:B------:R4:W0:Y:S01]  /*2840*/  MUFU.EX2 R34, R9 ;  /* 0x0000000900227308 */ /* 0x0008220000000800 */
[----:B------:R-:W-:Y:S01]  /*2850*/  FADD.FTZ R6, R32, R3 ;  /* 0x0000000320067221 */ /* 0x000fe20000010000 */
[----:B------:R-:W-:Y:S01]  /*2860*/  FFMA.FTZ R70, R70, UR10, -R26 ;  /* 0x0000000a46467c23 */ /* 0x000fe2000801081a */
[----:B--2---:R-:W-:Y:S01]  /*2870*/  SHF.R.U32.HI R72, RZ, 0x7, R72 ;  /* 0x00000007ff487819 */ /* 0x004fe20000011648 */
[----:B------:R-:W-:Y:S01]  /*2880*/  FFMA.FTZ R26, R71, UR10, -R26 ;  /* 0x0000000a471a7c23 */ /* 0x000fe2000801081a */
[----:B---3--:R-:W-:Y:S01]  /*2890*/  FADD.FTZ R5, R33, R6 ;  /* 0x0000000621057221 */ /* 0x008fe20000010000 */
[----:B-1----:R-:W-:-:S02]  /*28a0*/  F2FP.F16.F32.PACK_AB R166, R53, R52 ;  /* 0x0000003435a6723e */ /* 0x002fc400000000ff */
[----:B------:R-:W1:Y:S01]  /*28b0*/  MUFU.EX2 R10, R10 ;  /* 0x0000000a000a7308 */ /* 0x000e620000000800 */
[----:B----4-:R-:W-:Y:S01]  /*28c0*/  IMAD.U32 R9, RZ, RZ, UR21 ;  /* 0x00000015ff097e24 */ /* 0x010fe2000f8e00ff */
[----:B------:R-:W-:-:S06]  /*28d0*/  IADD3 R6, -R72, 0xb, RZ ;  /* 0x0000000b48067810 */ /* 0x000fcc0007ffe1ff */
[----:B------:R5:W-:Y:S08]  /*28e0*/  MUFU.EX2 R21, R20 ;  /* 0x0000001400157308 */ /* 0x000bf00000000800 */
[----:B------:R-:W2:Y:S01]  /*28f0*/  MUFU.EX2 R11, R11 ;  /* 0x0000000b000b7308 */ /* 0x000ea20000000800 */
[----:B-----5:R-:W-:Y:S01]  /*2900*/  FADD.FTZ R20, R153, R30 ;  /* 0x0000001e99147221 */ /* 0x020fe20000010000 */
[----:B------:R-:W-:-:S03]  /*2910*/  F2FP.F16.F32.PACK_AB R153, R30, R153 ;  /* 0x000000991e99723e */ /* 0x000fc600000000ff */
[----:B0-----:R-:W-:Y:S01]  /*2920*/  FADD.FTZ R3, R155, R20 ;  /* 0x000000149b037221 */ /* 0x001fe20000010000 */
[----:B------:R-:W-:Y:S01]  /*2930*/  FADD.FTZ R20, R36, R5 ;  /* 0x0000000524147221 */ /* 0x000fe20000010000 */
[C---:B------:R-:W-:Y:S01]  /*2940*/  F2FP.F16.F32.PACK_AB R155, R34.reuse, R155 ;  /* 0x0000009b229b723e */ /* 0x040fe200000000ff */
[----:B------:R-:W0:Y:S01]  /*2950*/  MUFU.EX2 R12, R12 ;  /* 0x0000000c000c7308 */ /* 0x000e220000000800 */
[----:B------:R-:W-:Y:S01]  /*2960*/  FADD.FTZ R5, R34, R3 ;  /* 0x0000000322057221 */ /* 0x000fe20000010000 */
[----:B------:R-:W-:Y:S01]  /*2970*/  FADD.FTZ R23, R37, R20 ;  /* 0x0000001425177221 */ /* 0x000fe20000010000 */
[----:B------:R-:W-:Y:S02]  /*2980*/  @!P1 VIADD R3, R9, 0x22840 ;  /* 0x0002284009039836 */ /* 0x000fe40000000000 */
[----:B-1----:R-:W-:Y:S01]  /*2990*/  FADD.FTZ R20, R10, R5 ;  /* 0x000000050a147221 */ /* 0x002fe20000010000 */
[----:B------:R-:W-:Y:S02]  /*29a0*/  FADD.FTZ R38, R40, R23 ;  /* 0x0000001728267221 */ /* 0x000fe40000010000 */
[----:B------:R-:W1:Y:S01]  /*29b0*/  MUFU.EX2 R13, R13 ;  /* 0x0000000d000d7308 */ /* 0x000e620000000800 */
[----:B--2---:R-:W-:Y:S01]  /*29c0*/  FADD.FTZ R5, R11, R20 ;  /* 0x000000140b057221 */ /* 0x004fe20000010000 */
[----:B------:R-:W-:Y:S01]  /*29d0*/  @!P1 PRMT R3, RZ, 0x654, R3 ;  /* 0x00000654ff039816 */ /* 0x000fe20000000003 */
[----:B------:R2:W-:Y:S06]  /*29e0*/  BAR.ARV R6, 0x100 ;  /* 0x000400060000751d */ /* 0x0005ec0000002000 */
[----:B------:R-:W3:Y:S01]  /*29f0*/  MUFU.EX2 R14, R14 ;  /* 0x0000000e000e7308 */ /* 0x000ee20000000800 */
[----:B0-----:R-:W-:Y:S01]  /*2a00*/  FADD.FTZ R20, R12, R5 ;  /* 0x000000050c147221 */ /* 0x001fe20000010000 */
[----:B------:R0:W-:Y:S01]  /*2a10*/  @!P1 SYNCS.ARRIVE.TRANS64.RED.A1T0 RZ, [R3+URZ], RZ ;  /* 0x000000ff03ff99a7 */ /* 0x0001e2000810043f */
[----:B------:R-:W-:Y:S01]  /*2a20*/  FADD.FTZ R23, R41, R38 ;  /* 0x0000002629177221 */ /* 0x000fe20000010000 */
[----:B------:R-:W-:-:S03]  /*2a30*/  F2FP.F16.F32.PACK_AB R157, R11, R10 ;  /* 0x0000000a0b9d723e */ /* 0x000fc600000000ff */
[----:B------:R-:W-:Y:S01]  /*2a40*/  FADD.FTZ R38, R44, R23 ;  /* 0x000000172c267221 */ /* 0x000fe20000010000 */
[----:B------:R-:W0:Y:S01]  /*2a50*/  MUFU.EX2 R15, R15 ;  /* 0x0000000f000f7308 */ /* 0x000e220000000800 */
[C---:B-1----:R-:W-:Y:S01]  /*2a60*/  FADD.FTZ R5, R13.reuse, R20 ;  /* 0x000000140d057221 */ /* 0x042fe20000010000 */
[----:B------:R-:W-:Y:S01]  /*2a70*/  F2FP.F16.F32.PACK_AB R159, R13, R12 ;  /* 0x0000000c0d9f723e */ /* 0x000fe200000000ff */
[----:B------:R-:W-:-:S04]  /*2a80*/  FADD.FTZ R23, R45, R38 ;  /* 0x000000262d177221 */ /* 0x000fc80000010000 */
[----:B------:R-:W-:Y:S01]  /*2a90*/  FADD.FTZ R38, R48, R23 ;  /* 0x0000001730267221 */ /* 0x000fe20000010000 */
[----:B------:R-:W1:Y:S01]  /*2aa0*/  MUFU.EX2 R46, R46 ;  /* 0x0000002e002e7308 */ /* 0x000e620000000800 */
[----:B---3--:R-:W-:Y:S02]  /*2ab0*/  FADD.FTZ R20, R14, R5 ;  /* 0x000000050e147221 */ /* 0x008fe40000010000 */
[----:B------:R-:W-:-:S04]  /*2ac0*/  FADD.FTZ R5, R49, R38 ;  /* 0x0000002631057221 */ /* 0x000fc80000010000 */
[----:B------:R-:W-:Y:S01]  /*2ad0*/  FADD.FTZ R38, R52, R5 ;  /* 0x0000000534267221 */ /* 0x000fe20000010000 */
[----:B------:R-:W3:Y:S01]  /*2ae0*/  MUFU.EX2 R47, R47 ;  /* 0x0000002f002f7308 */ /* 0x000ee20000000800 */
[C---:B0-----:R-:W-:Y:S01]  /*2af0*/  FADD.FTZ R3, R15.reuse, R20 ;  /* 0x000000140f037221 */ /* 0x041fe20000010000 */
[----:B------:R-:W-:Y:S01]  /*2b00*/  F2FP.F16.F32.PACK_AB R161, R15, R14 ;  /* 0x0000000e0fa1723e */ /* 0x000fe200000000ff */
[----:B------:R-:W-:-:S05]  /*2b10*/  FADD.FTZ R5, R53, R38 ;  /* 0x0000002635057221 */ /* 0x000fca0000010000 */
[----:B------:R-:W0:Y:S01]  /*2b20*/  MUFU.EX2 R50, R50 ;  /* 0x0000003200327308 */ /* 0x000e220000000800 */
[----:B-1----:R-:W-:-:S07]  /*2b30*/  FADD.FTZ R20, R46, R3 ;  /* 0x000000032e147221 */ /* 0x002fce0000010000 */
[----:B------:R-:W1:Y:S01]  /*2b40*/  MUFU.EX2 R51, R51 ;  /* 0x0000003300337308 */ /* 0x000e620000000800 */
[C---:B---3--:R-:W-:Y:S01]  /*2b50*/  FADD.FTZ R3, R47.reuse, R20 ;  /* 0x000000142f037221 */ /* 0x048fe20000010000 */
[----:B------:R-:W-:-:S06]  /*2b60*/  F2FP.F16.F32.PACK_AB R163, R47, R46 ;  /* 0x0000002e2fa3723e */ /* 0x000fcc00000000ff */
[----:B------:R-:W3:Y:S01]  /*2b70*/  MUFU.EX2 R54, R54 ;  /* 0x0000003600367308 */ /* 0x000ee20000000800 */
[----:B0-----:R-:W-:-:S07]  /*2b80*/  FADD.FTZ R20, R50, R3 ;  /* 0x0000000332147221 */ /* 0x001fce0000010000 */
        /* <DEDUP_REMOVED lines=13> */
[C---:B0-----:R-:W-:Y:S01]  /*2c60*/  FADD.FTZ R3, R59.reuse, R20 ;  /* 0x000000143b037221 */ /* 0x041fe20000010000 */
[----:B------:R-:W-:-:S06]  /*2c70*/  F2FP.F16.F32.PACK_AB R169, R59, R58 ;  /* 0x0000003a3ba9723e */ /* 0x000fcc00000000ff */
[----:B------:R-:W0:Y:S01]  /*2c80*/  MUFU.EX2 R60, R60 ;  /* 0x0000003c003c7308 */ /* 0x000e220000000800 */
[C---:B-1----:R-:W-:Y:S01]  /*2c90*/  FADD.FTZ R5, R57.reuse, R24 ;  /* 0x0000001839057221 */ /* 0x042fe20000010000 */
[----:B------:R-:W-:-:S06]  /*2ca0*/  F2FP.F16.F32.PACK_AB R168, R57, R56 ;  /* 0x0000003839a8723e */ /* 0x000fcc00000000ff */
[----:B------:R-:W1:Y:S01]  /*2cb0*/  MUFU.EX2 R63, R63 ;  /* 0x0000003f003f7308 */ /* 0x000e620000000800 */
[----:B---3--:R-:W-:-:S07]  /*2cc0*/  FADD.FTZ R20, R62, R3 ;  /* 0x000000033e147221 */ /* 0x008fce0000010000 */
[----:B------:R-:W3:Y:S01]  /*2cd0*/  MUFU.EX2 R61, R61 ;  /* 0x0000003d003d7308 */ /* 0x000ee20000000800 */
[----:B0-----:R-:W-:-:S07]  /*2ce0*/  FADD.FTZ R24, R60, R5 ;  /* 0x000000053c187221 */ /* 0x001fce0000010000 */
[----:B------:R-:W0:Y:S01]  /*2cf0*/  MUFU.EX2 R66, R66 ;  /* 0x0000004200427308 */ /* 0x000e220000000800 */
[C---:B-1----:R-:W-:Y:S01]  /*2d00*/  FADD.FTZ R3, R63.reuse, R20 ;  /* 0x000000143f037221 */ /* 0x042fe20000010000 */
[----:B------:R-:W-:-:S06]  /*2d10*/  F2FP.F16.F32.PACK_AB R171, R63, R62 ;  /* 0x0000003e3fab723e */ /* 0x000fcc00000000ff */
[----:B------:R-:W1:Y:S01]  /*2d20*/  MUFU.EX2 R64, R64 ;  /* 0x0000004000407308 */ /* 0x000e620000000800 */
[C---:B---3--:R-:W-:Y:S01]  /*2d30*/  FADD.FTZ R5, R61.reuse, R24 ;  /* 0x000000183d057221 */ /* 0x048fe20000010000 */
[----:B------:R-:W-:-:S06]  /*2d40*/  F2FP.F16.F32.PACK_AB R170, R61, R60 ;  /* 0x0000003c3daa723e */ /* 0x000fcc00000000ff */
[----:B------:R-:W3:Y:S01]  /*2d50*/  MUFU.EX2 R67, R67 ;  /* 0x0000004300437308 */ /* 0x000ee20000000800 */
[----:B0-----:R-:W-:-:S07]  /*2d60*/  FADD.FTZ R20, R66, R3 ;  /* 0x0000000342147221 */ /* 0x001fce0000010000 */
[----:B------:R-:W0:Y:S01]  /*2d70*/  MUFU.EX2 R65, R65 ;  /* 0x0000004100417308 */ /* 0x000e220000000800 */
[----:B-1----:R-:W-:-:S07]  /*2d80*/  FADD.FTZ R24, R64, R5 ;  /* 0x0000000540187221 */ /* 0x002fce0000010000 */
[----:B------:R-:W1:Y:S01]  /*2d90*/  MUFU.EX2 R70, R70 ;  /* 0x0000004600467308 */ /* 0x000e620000000800 */
[C---:B---3--:R-:W-:Y:S01]  /*2da0*/  FADD.FTZ R3, R67.reuse, R20 ;  /* 0x0000001443037221 */ /* 0x048fe20000010000 */
[----:B------:R-:W-:-:S06]  /*2db0*/  F2FP.F16.F32.PACK_AB R173, R67, R66 ;  /* 0x0000004243ad723e */ /* 0x000fcc00000000ff */
[----:B------:R-:W3:Y:S01]  /*2dc0*/  MUFU.EX2 R68, R68 ;  /* 0x0000004400447308 */ /* 0x000ee20000000800 */
[C---:B0-----:R-:W-:Y:S01]  /*2dd0*/  FADD.FTZ R5, R65.reuse, R24 ;  /* 0x0000001841057221 */ /* 0x041fe20000010000 */
[----:B------:R-:W-:-:S06]  /*2de0*/  F2FP.F16.F32.PACK_AB R172, R65, R64 ;  /* 0x0000004041ac723e */ /* 0x000fcc00000000ff */
[----:B------:R-:W0:Y:S01]  /*2df0*/  MUFU.EX2 R175, R26 ;  /* 0x0000001a00af7308 */ /* 0x000e220000000800 */
[----:B-1----:R-:W-:Y:S01]  /*2e00*/  FADD.FTZ R10, R70, R3 ;  /* 0x00000003460a7221 */ /* 0x002fe20000010000 */
[----:B---3--:R-:W-:Y:S01]  /*2e10*/  FADD.FTZ R24, R68, R5 ;  /* 0x0000000544187221 */ /* 0x008fe20000010000 */
[----:B------:R-:W-:-:S03]  /*2e20*/  F2FP.F16.F32.PACK_AB R174, R21, R68 ;  /* 0x0000004415ae723e */ /* 0x000fc600000000ff */
[----:B------:R-:W-:Y:S01]  /*2e30*/  FADD.FTZ R5, R21, R24 ;  /* 0x0000001815057221 */ /* 0x000fe20000010000 */
[C---:B0-----:R-:W-:Y:S01]  /*2e40*/  FADD.FTZ R3, R175.reuse, R10 ;  /* 0x0000000aaf037221 */ /* 0x041fe20000010000 */
[----:B------:R-:W-:Y:S01]  /*2e50*/  F2FP.F16.F32.PACK_AB R175, R175, R70 ;  /* 0x00000046afaf723e */ /* 0x000fe200000000ff */
[----:B--2---:R-:W-:Y:S06]  /*2e60*/  @!P0 BRA `(.L_x_9259) ;  /* 0x0000000000048947 */ /* 0x004fec0003800000 */
[----:B------:R-:W-:Y:S01]  /*2e70*/  BPT.TRAP 0x1 ;  /* 0x000000040000795c */ /* 0x000fe20000300000 */
.L_x_9259:
[----:B------:R0:W1:Y:S01]  /*2e80*/  SYNCS.PHASECHK.TRANS64.TRYWAIT P2, [UR21+0x22850], R8 ;  /* 0x02285008ff0075a7 */ /* 0x0000620008040155 */
[----:B------:R-:W-:Y:S05]  /*2e90*/  @!P0 BRA `(.L_x_9260) ;  /* 0x0000000000048947 */ /* 0x000fea0003800000 */
[----:B------:R-:W-:Y:S01]  /*2ea0*/  BPT.TRAP 0x1 ;  /* 0x000000040000795c */ /* 0x000fe20000300000 */
.L_x_9260:
[----:B-1----:R-:W-:Y:S05]  /*2eb0*/  @P2 BRA `(.L_x_9261) ;  /* 0x0000000000082947 */ /* 0x002fea0003800000 */
[----:B------:R-:W1:Y:S02]  /*2ec0*/  SYNCS.PHASECHK.TRANS64.TRYWAIT P2, [UR21+0x22850], R8 ;  /* 0x02285008ff0075a7 */ /* 0x000e640008040155 */
[----:B-1----:R-:W-:Y:S05]  /*2ed0*/  @!P2 BRA `(.L_x_9262) ;  /* 0x000000900004a947 */ /* 0x002fea0003800000 */
.L_x_9261:
[----:B------:R2:W-:Y:S01]  /*2ee0*/  BAR.SYNC.DEFER_BLOCKING R7, 0x100 ;  /* 0x000400070000751d */ /* 0x0005e20000010000 */
[----:B------:R-:W-:Y:S01]  /*2ef0*/  UIADD3 UR45, UR45, 0x400, URZ ;  /* 0x000004002d2d7890 */ /* 0x000fe2000fffe03f */
[----:B-1----:R-:W-:Y:S01]  /*2f00*/  @!P1 VIADD R9, R9, 0x22860 ;  /* 0x0002286009099836 */ /* 0x002fe20000000000 */
[----:B------:R-:W-:Y:S02]  /*2f10*/  UISETP.GE.AND UP0, UPT, UR44, 0x61, UPT ;  /* 0x000000612c00788c */ /* 0x000fe4000bf06270 */
[----:B------:R-:W-:Y:S01]  /*2f20*/  USHF.R.U32.HI UR45, URZ, 0x4, UR45 ;  /* 0x000000043f2d7899 */ /* 0x000fe2000801162d */
[----:B------:R-:W-:Y:S01]  /*2f30*/  UMOV UR7, 0x40000040 ;  /* 0x4000004000077882 */ /* 0x000fe20000000000 */
[----:B------:R-:W-:Y:S02]  /*2f40*/  @!P1 PRMT R9, RZ, 0x654, R9 ;  /* 0x00000654ff099816 */ /* 0x000fe40000000009 */
[----:B------:R-:W-:Y:S01]  /*2f50*/  ULOP3.LUT UR21, UR45, 0x3fff, URZ, 0xc0, !UPT ;  /* 0x00003fff2d157892 */ /* 0x000fe2000f8ec03f */
[----:B------:R-:W-:-:S03]  /*2f60*/  PLOP3.LUT P2, PT, PT, PT, UP0, 0x80, 0x0 ;  /* 0x000000000000781c */ /* 0x000fc60003f4f008 */
[----:B------:R-:W-:-:S04]  /*2f70*/  ULOP3.LUT UR21, UR21, 0x3000000, URZ, 0xfc, !UPT ;  /* 0x0300000015157892 */ /* 0x000fc8000f8efc3f */
[----:B------:R-:W-:Y:S01]  /*2f80*/  UIMAD UR11, UR36, 0xc00, UR21 ;  /* 0x00000c00240b78a4 */ /* 0x000fe2000f8e0215 */
[----:B------:R-:W-:-:S06]  /*2f90*/  WARPGROUP.ARRIVE ;  /* 0x00000000000079c5 */ /* 0x000fcc0000000000 */
[----:B------:R-:W-:Y:S02]  /*2fa0*/  UMOV UR6, UR11 ;  /* 0x0000000b00067c82 */ /* 0x000fe40008000000 */
        /* <DEDUP_REMOVED lines=32> */
[----:B------:R2:W-:Y:S01]  /*31b0*/  @!P1 SYNCS.ARRIVE.TRANS64.RED.A1T0 RZ, [R9+URZ], RZ ;  /* 0x000000ff09ff99a7 */ /* 0x0005e2000810043f */
[----:B------:R-:W-:Y:S05]  /*31c0*/  @!P2 BRA `(.L_x_9263) ;  /* 0x0000002000eca947 */ /* 0x000fea0003800000 */
[----:B--2---:R-:W-:Y:S01]  /*31d0*/  IMAD.MOV.U32 R7, RZ, RZ, R4 ;  /* 0x000000ffff077224 */ /* 0x004fe200078e0004 */
[----:B------:R-:W-:Y:S01]  /*31e0*/  UIADD3 UR40, UR40, -0x2, URZ ;  /* 0xfffffffe28287890 */ /* 0x000fe2000fffe03f */
[----:B------:R-:W-:Y:S01]  /*31f0*/  IMAD.MOV.U32 R23, RZ, RZ, R0 ;  /* 0x000000ffff177224 */ /* 0x000fe200078e0000 */
[----:B------:R-:W-:Y:S01]  /*3200*/  ULDC UR24, c[0x0][0x9d8] ;  /* 0x0002760000187ab9 */ /* 0x000fe20000000800 */
[----:B------:R-:W-:-:S09]  /*3210*/  ULDC UR22, c[0x0][0x988] ;  /* 0x0002620000167ab9 */ /* 0x000fd20000000800 */
.L_x_9272:
        /* <DEDUP_REMOVED lines=8> */
[----:B-1----:R-:W-:Y:S11]  /*32a0*/  @!P0 BRA `(.L_x_9264) ;  /* 0x0000000000048947 */ /* 0x002ff60003800000 */
[----:B------:R-:W-:Y:S01]  /*32b0*/  BPT.TRAP 0x1 ;  /* 0x000000040000795c */ /* 0x000fe20000300000 */
.L_x_9264:
[----:B------:R-:W1:Y:S01]  /*32c0*/  S2UR UR7, SR_CgaCtaId ;  /* 0x00000000000779c3 */ /* 0x000e620000008800 */
[----:B------:R-:W-:Y:S01]  /*32d0*/  IMAD.U32 R0, RZ, RZ, UR38 ;  /* 0x00000026ff007e24 */ /* 0x000fe2000f8e00ff */
[----:B------:R-:W-:-:S04]  /*32e0*/  UMOV UR6, 0x400 ;  /* 0x0000040000067882 */ /* 0x000fc80000000000 */
[----:B------:R-:W-:-:S04]  /*32f0*/  SHF.L.U32 R0, R0, 0x1f, RZ ;  /* 0x0000001f00007819 */ /* 0x000fc800000006ff */
[----:B------:R-:W-:-:S13]  /*3300*/  R2UR UR25, R0 ;  /* 0x00000000001972ca */ /* 0x000fda00000e0000 */
[----:B------:R-:W-:Y:S01]  /*3310*/  IMAD.U32 R0, RZ, RZ, UR25 ;  /* 0x00000019ff007e24 */ /* 0x000fe2000f8e00ff */
[----:B-1----:R-:W-:-:S04]  /*3320*/  ULEA UR6, UR7, UR6, 0x18 ;  /* 0x0000000607067291 */ /* 0x002fc8000f8ec03f */
[----:B------:R-:W-:-:S09]  /*3330*/  ULEA UR23, UR36, UR6, 0x3 ;  /* 0x0000000624177291 */ /* 0x000fd2000f8e183f */
[----:B------:R1:W2:Y:S01]  /*3340*/  SYNCS.PHASECHK.TRANS64.TRYWAIT P3, [UR23+0x22830], R0 ;  /* 0x02283000ff0075a7 */ /* 0x0002a20008060157 */
[----:B------:R-:W-:Y:S05]  /*3350*/  @!P0 BRA `(.L_x_9265) ;  /* 0x0000000000048947 */ /* 0x000fea0003800000 */
[----:B------:R-:W-:Y:S01]  /*3360*/  BPT.TRAP 0x1 ;  /* 0x000000040000795c */ /* 0x000fe20000300000 */
.L_x_9265:
[----:B--2---:R-:W-:Y:S05]  /*3370*/  @P3 BRA `(.L_x_9266) ;  /* 0x00000000000c3947 */ /* 0x004fea0003800000 */
[----:B-1----:R-:W-:-:S04]  /*3380*/  IMAD.U32 R0, RZ, RZ, UR25 ;  /* 0x00000019ff007e24 */ /* 0x002fc8000f8e00ff */
[----:B------:R-:W1:Y:S02]  /*3390*/  SYNCS.PHASECHK.TRANS64.TRYWAIT P3, [UR23+0x22830], R0 ;  /* 0x02283000ff0075a7 */ /* 0x000e640008060157 */
[----:B-1----:R-:W-:Y:S05]  /*33a0*/  @!P3 BRA `(.L_x_9267) ;  /* 0x0000008800e4b947 */ /* 0x002fea0003800000 */
.L_x_9266:
[----:B------:R-:W-:Y:S01]  /*33b0*/  UIMAD UR6, UR36, 0x300, UR20 ;  /* 0x00000300240678a4 */ /* 0x000fe2000f8e0214 */
[----:B------:R-:W-:Y:S01]  /*33c0*/  WARPGROUP.ARRIVE ;  /* 0x00000000000079c5 */ /* 0x000fe20000000000 */
[----:B------:R-:W-:Y:S01]  /*33d0*/  UMOV UR7, 0x40000040 ;  /* 0x4000004000077882 */ /* 0x000fe20000000000 */
[----:B------:R-:W-:Y:S01]  /*33e0*/  UMOV UR11, 0x40000040 ;  /* 0x40000040000b7882 */ /* 0x000fe20000000000 */
[----:B------:R-:W-:-:S03]  /*33f0*/  UIADD3 UR10, UR6, 0x2, URZ ;  /* 0x00000002060a7890 */ /* 0x000fc6000fffe03f */
[----:B------:R-:W2:Y:S01]  /*3400*/  S2R R216, SR_TID.X ;  /* 0x0000000000d87919 */ /* 0x000ea20000002100 */
[----:B------:R-:W-:Y:S01]  /*3410*/  UIADD3 UR14, UR6, 0x4, URZ ;  /* 0x00000004060e7890 */ /* 0x000fe2000fffe03f */
[----:B------:R-:W-:Y:S01]  /*3420*/  UMOV UR15, 0x40000040 ;  /* 0x40000040000f7882 */ /* 0x000fe20000000000 */
[----:B------:R-:W-:Y:S01]  /*3430*/  HGMMA.64x96x16.F32 R152, gdesc[UR4], RZ, !UPT, gsb0 ;  /* 0x01600000049879f0 */ /* 0x000fe2000c0008ff */
[----:B------:R-:W-:Y:S01]  /*3440*/  UIADD3 UR18, UR6, 0x6, URZ ;  /* 0x0000000606127890 */ /* 0x000fe2000fffe03f */
[----:B------:R-:W-:Y:S01]  /*3450*/  UMOV UR19, 0x40000040 ;  /* 0x4000004000137882 */ /* 0x000fe20000000000 */
[----:B--2---:R-:W-:Y:S01]  /*3460*/  SHF.R.U32.HI R216, RZ, 0x7, R216 ;  /* 0x00000007ffd87819 */ /* 0x004fe200000116d8 */
[----:B------:R-:W-:Y:S02]  /*3470*/  WARPGROUP.DEPBAR.LE gsb0, 0x0 ;  /* 0x00008000000079c5 */ /* 0x000fe40000010000 */
[----:B------:R-:W-:-:S06]  /*3480*/  WARPGROUP.ARRIVE ;  /* 0x00000000000079c5 */ /* 0x000fcc0000000000 */
[----:B------:R-:W-:Y:S01]  /*3490*/  HGMMA.64x96x16.F32 R152, gdesc[UR8], R152, gsb0 ;  /* 0x01600000089879f0 */ /* 0x000fe20008000898 */
[----:B------:R-:W-:Y:S02]  /*34a0*/  UMOV UR10, UR22 ;  /* 0x00000016000a7c82 */ /* 0x000fe40008000000 */
        /* <DEDUP_REMOVED lines=14> */
[----:B0-----:R-:W-:Y:S01]  /*3590*/  FMUL.FTZ R8, R155, UR24 ;  /* 0x000000189b087c20 */ /* 0x001fe20008410000 */
[----:B------:R-:W-:Y:S01]  /*35a0*/  FMUL.FTZ R155, R161, UR24 ;  /* 0x00000018a19b7c20 */ /* 0x000fe20008410000 */
[----:B-1----:R-:W-:Y:S01]  /*35b0*/  FMUL.FTZ R9, R158, UR24 ;  /* 0x000000189e097c20 */ /* 0x002fe20008410000 */
        /* <DEDUP_REMOVED lines=46> */
[----:B------:R-:W-:-:S06]  /*38a0*/  IMAD.U32 R195, RZ, RZ, UR23 ;  /* 0x00000017ffc37e24 */ /* 0x000fcc000f8e00ff */
        /* <DEDUP_REMOVED lines=27> */
[----:B--2---:R-:W-:Y:S01]  /*3a60*/  FMNMX.FTZ R163, R184, R161, !PT ;  /* 0x000000a1b8a37209 */ /* 0x004fe20007810000 */
[----:B------:R-:W-:-:S06]  /*3a70*/  FMUL.FTZ R161, R175, UR24 ;  /* 0x00000018afa17c20 */ /* 0x000fcc0008410000 */
        /* <DEDUP_REMOVED lines=10> */
[----:B-1----:R-:W-:Y:S01]  /*3b20*/  FMNMX.FTZ R0, R188, R165, !PT ;  /* 0x000000a5bc007209 */ /* 0x002fe20007810000 */
[----:B------:R-:W-:-:S04]  /*3b30*/  FMUL.FTZ R165, R183, UR24 ;  /* 0x00000018b7a57c20 */ /* 0x000fc80008410000 */
[----:B------:R-:W1:Y:S02]  /*3b40*/  SHFL.BFLY PT, R169, R0, 0x2, 0x1f ;  /* 0x0c401f0000a97f89 */ /* 0x000e6400000e0000 */
[----:B------:R-:W3:Y:S08]  /*3b50*/  MUFU.TANH R9, R9 ;  /* 0x0000000900097308 */ /* 0x000ef00000002400 */
[----:B------:R-:W4:Y:S08]  /*3b60*/  MUFU.TANH R10, R10 ;  /* 0x0000000a000a7308 */ /* 0x000f300000002400 */
[----:B------:R-:W5:Y:S01]  /*3b70*/  MUFU.TANH R11, R11 ;  /* 0x0000000b000b7308 */ /* 0x000f620000002400 */
[----:B-1----:R-:W-:Y:S01]  /*3b80*/  FMNMX.FTZ R174, R0, R169, !PT ;  /* 0x000000a900ae7209 */ /* 0x002fe20007810000 */
[----:B------:R-:W-:-:S06]  /*3b90*/  FMUL.FTZ R169, R191, UR24 ;  /* 0x00000018bfa97c20 */ /* 0x000fcc0008410000 */
[----:B------:R-:W1:Y:S01]  /*3ba0*/  MUFU.TANH R12, R12 ;  /* 0x0000000c000c7308 */ /* 0x000e620000002400 */
[----:B------:R-:W2:Y:S07]  /*3bb0*/  SHFL.BFLY PT, R175, R174, 0x1, 0x1f ;  /* 0x0c201f00aeaf7f89 */ /* 0x000eae00000e0000 */
[----:B------:R-:W1:Y:S08]  /*3bc0*/  MUFU.TANH R13, R13 ;  /* 0x0000000d000d7308 */ /* 0x000e700000002400 */
[----:B------:R-:W1:Y:S08]  /*3bd0*/  MUFU.TANH R14, R14 ;  /* 0x0000000e000e7308 */ /* 0x000e700000002400 */
[----:B------:R-:W1:Y:S01]  /*3be0*/  MUFU.TANH R15, R15 ;  /* 0x0000000f000f7308 */ /* 0x000e620000002400 */
[----:B--2---:R-:W-:-:S05]  /*3bf0*/  FMNMX.FTZ R0, R174, R175, !PT ;  /* 0x000000afae007209 */ /* 0x004fca0007810000 */
[C---:B------:R-:W-:Y:S01]  /*3c00*/  FADD.FTZ R23, -R0.reuse, R23 ;  /* 0x0000001700177221 */ /* 0x040fe20000010100 */
[----:B------:R-:W-:Y:S01]  /*3c10*/  FMUL.FTZ R191, R0, UR10 ;  /* 0x0000000a00bf7c20 */ /* 0x000fe20008410000 */
[----:B------:R-:W2:Y:S02]  /*3c20*/  MUFU.TANH R20, R20 ;  /* 0x0000001400147308 */ /* 0x000ea40000002400 */
[----:B------:R-:W-:Y:S01]  /*3c30*/  FMUL.FTZ R174, R23, UR10 ;  /* 0x0000000a17ae7c20 */ /* 0x000fe20008410000 */
[----:B------:R-:W-:Y:S01]  /*3c40*/  FMNMX.FTZ R23, R6, R7, !PT ;  /* 0x0000000706177209 */ /* 0x000fe20007810000 */
[--C-:B------:R-:W-:Y:S01]  /*3c50*/  FFMA.FTZ R176, R4, UR10, -R191.reuse ;  /* 0x0000000a04b07c23 */ /* 0x100fe200080108bf */
[--C-:B------:R-:W-:Y:S01]  /*3c60*/  FFMA.FTZ R152, R152, UR10, -R191.reuse ;  /* 0x0000000a98987c23 */ /* 0x100fe200080108bf */
[--C-:B------:R-:W-:Y:S01]  /*3c70*/  FFMA.FTZ R154, R154, UR10, -R191.reuse ;  /* 0x0000000a9a9a7c23 */ /* 0x100fe200080108bf */
[----:B0-----:R-:W-:Y:S01]  /*3c80*/  FMNMX.FTZ R4, R8, R23, !PT ;  /* 0x0000001708047209 */ /* 0x001fe20007810000 */
[----:B------:R-:W0:Y:S01]  /*3c90*/  MUFU.TANH R21, R21 ;  /* 0x0000001500157308 */ /* 0x000e220000002400 */
[--C-:B------:R-:W-:Y:S01]  /*3ca0*/  FFMA.FTZ R153, R153, UR10, -R191.reuse ;  /* 0x0000000a99997c23 */ /* 0x100fe200080108bf */
[--C-:B------:R-:W-:Y:S01]  /*3cb0*/  FFMA.FTZ R156, R156, UR10, -R191.reuse ;  /* 0x0000000a9c9c7c23 */ /* 0x100fe200080108bf */
[----:B---3--:R-:W-:Y:S01]  /*3cc0*/  FMNMX.FTZ R175, R9, R4, !PT ;  /* 0x0000000409af7209 */ /* 0x008fe20007810000 */
[--C-:B------:R-:W-:Y:S01]  /*3cd0*/  FFMA.FTZ R155, R155, UR10, -R191.reuse ;  /* 0x0000000a9b9b7c23 */ /* 0x100fe200080108bf */
[--C-:B------:R-:W-:Y:S01]  /*3ce0*/  FFMA.FTZ R158, R158, UR10, -R191.reuse ;  /* 0x0000000a9e9e7c23 */ /* 0x100fe200080108bf */
[--C-:B------:R-:W-:Y:S01]  /*3cf0*/  FFMA.FTZ R186, R192, UR10, -R191.reuse ;  /* 0x0000000ac0ba7c23 */ /* 0x100fe200080108bf */
[----:B----4-:R-:W-:Y:S01]  /*3d00*/  FMNMX.FTZ R4, R10, R175, !PT ;  /* 0x000000af0a047209 */ /* 0x010fe20007810000 */
[----:B------:R-:W3:Y:S01]  /*3d10*/  MUFU.TANH R161, R161 ;  /* 0x000000a100a17308 */ /* 0x000ee20000002400 */
[--C-:B------:R-:W-:Y:S01]  /*3d20*/  FFMA.FTZ R192, R189, UR10, -R191.reuse ;  /* 0x0000000abdc07c23 */ /* 0x100fe200080108bf */
[--C-:B------:R-:W-:Y:S01]  /*3d30*/  FFMA.FTZ R157, R157, UR10, -R191.reuse ;  /* 0x0000000a9d9d7c23 */ /* 0x100fe200080108bf */
[----:B-----5:R-:W-:Y:S01]  /*3d40*/  FMNMX.FTZ R175, R11, R4, !PT ;  /* 0x000000040baf7209 */ /* 0x020fe20007810000 */
[--C-:B------:R-:W-:Y:S01]  /*3d50*/  FFMA.FTZ R179, R180, UR10, -R191.reuse ;  /* 0x0000000ab4b37c23 */ /* 0x100fe200080108bf */
[--C-:B------:R-:W-:Y:S01]  /*3d60*/  FFMA.FTZ R160, R160, UR10, -R191.reuse ;  /* 0x0000000aa0a07c23 */ /* 0x100fe200080108bf */
[--C-:B------:R-:W-:Y:S01]  /*3d70*/  FFMA.FTZ R159, R159, UR10, -R191.reuse ;  /* 0x0000000a9f9f7c23 */ /* 0x100fe200080108bf */
[----:B-1----:R-:W-:Y:S01]  /*3d80*/  FMNMX.FTZ R4, R12, R175, !PT ;  /* 0x000000af0c047209 */ /* 0x002fe20007810000 */
[----:B------:R-:W1:Y:S01]  /*3d90*/  MUFU.TANH R162, R162 ;  /* 0x000000a200a27308 */ /* 0x000e620000002400 */
[--C-:B------:R-:W-:Y:S01]  /*3da0*/  FFMA.FTZ R178, R215, UR10, -R191.reuse ;  /* 0x0000000ad7b27c23 */ /* 0x100fe200080108bf */
[--C-:B------:R-:W-:Y:S01]  /*3db0*/  FFMA.FTZ R180, R206, UR10, -R191.reuse ;  /* 0x0000000aceb47c23 */ /* 0x100fe200080108bf */
[----:B------:R-:W-:Y:S01]  /*3dc0*/  FMNMX.FTZ R175, R13, R4, !PT ;  /* 0x000000040daf7209 */ /* 0x000fe20007810000 */
[--C-:B------:R-:W-:Y:S01]  /*3dd0*/  FFMA.FTZ R181, R181, UR10, -R191.reuse ;  /* 0x0000000ab5b57c23 */ /* 0x100fe200080108bf */
[--C-:B------:R-:W-:Y:S01]  /*3de0*/  FFMA.FTZ R182, R203, UR10, -R191.reuse ;  /* 0x0000000acbb67c23 */ /* 0x100fe200080108bf */
[--C-:B------:R-:W-:Y:S01]  /*3df0*/  FFMA.FTZ R185, R185, UR10, -R191.reuse ;  /* 0x0000000ab9b97c23 */ /* 0x100fe200080108bf */
[----:B------:R-:W-:Y:S01]  /*3e00*/  FMNMX.FTZ R4, R14, R175, !PT ;  /* 0x000000af0e047209 */ /* 0x000fe20007810000 */
[----:B------:R-:W4:Y:S01]  /*3e10*/  MUFU.TANH R163, R163 ;  /* 0x000000a300a37308 */ /* 0x000f220000002400 */
[----:B------:R-:W-:-:S02]  /*3e20*/  FFMA.FTZ R190, R188, UR10, -R191 ;  /* 0x0000000abcbe7c23 */ /* 0x000fc400080108bf */
[----:B------:R-:W-:-:S04]  /*3e30*/  FMNMX.FTZ R175, R15, R4, !PT ;  /* 0x000000040faf7209 */ /* 0x000fc80007810000 */
[----:B--2---:R-:W-:Y:S01]  /*3e40*/  FMNMX.FTZ R4, R20, R175, !PT ;  /* 0x000000af14047209 */ /* 0x004fe20007810000 */
[----:B------:R-:W2:Y:S03]  /*3e50*/  MUFU.TANH R164, R164 ;  /* 0x000000a400a47308 */ /* 0x000ea60000002400 */
[----:B0-----:R-:W-:-:S04]  /*3e60*/  FMNMX.FTZ R4, R21, R4, !PT ;  /* 0x0000000415047209 */ /* 0x001fc80007810000 */
[----:B---3--:R-:W-:Y:S01]  /*3e70*/  FMNMX.FTZ R175, R161, R4, !PT ;  /* 0x00000004a1af7209 */ /* 0x008fe20007810000 */
[----:B------:R-:W0:Y:S03]  /*3e80*/  MUFU.TANH R165, R165 ;  /* 0x000000a500a57308 */ /* 0x000e260000002400 */
[----:B-1----:R-:W-:-:S04]  /*3e90*/  FMNMX.FTZ R4, R162, R175, !PT ;  /* 0x000000afa2047209 */ /* 0x002fc80007810000 */
[----:B----4-:R-:W-:Y:S01]  /*3ea0*/  FMNMX.FTZ R175, R163, R4, !PT ;  /* 0x00000004a3af7209 */ /* 0x010fe20007810000 */
[----:B------:R-:W1:Y:S03]  /*3eb0*/  MUFU.TANH R166, R166 ;  /* 0x000000a600a67308 */ /* 0x000e660000002400 */
[----:B--2---:R-:W-:-:S05]  /*3ec0*/  FMNMX.FTZ R4, R164, R175, !PT ;  /* 0x000000afa4047209 */ /* 0x004fca0007810000 */
        /* <DEDUP_REMOVED lines=12> */
[----:B------:R-:W-:-:S06]  /*3f90*/  FFMA.FTZ R175, R200, UR10, -R191 ;  /* 0x0000000ac8af7c23 */ /* 0x000fcc00080108bf */
[----:B------:R-:W2:Y:S01]  /*3fa0*/  MUFU.TANH R173, R173 ;  /* 0x000000ad00ad7308 */ /* 0x000ea20000002400 */
[----:B0-----:R-:W-:-:S07]  /*3fb0*/  FMNMX.FTZ R177, R171, R4, !PT ;  /* 0x00000004abb17209 */ /* 0x001fce0007810000 */
[----:B------:R-:W0:Y:S01]  /*3fc0*/  MUFU.EX2 R174, R174 ;  /* 0x000000ae00ae7308 */ /* 0x000e220000000800 */
[----:B-1----:R-:W-:Y:S01]  /*3fd0*/  FMNMX.FTZ R4, R172, R177, !PT ;  /* 0x000000b1ac047209 */ /* 0x002fe20007810000 */
[----:B------:R-:W-:-:S06]  /*3fe0*/  FFMA.FTZ R177, R202, UR10, -R191 ;  /* 0x0000000acab17c23 */ /* 0x000fcc00080108bf */
[----:B------:R1:W3:Y:S01]  /*3ff0*/  MUFU.EX2 R23, R176 ;  /* 0x000000b000177308 */ /* 0x0002e20000000800 */
[----:B--2---:R-:W-:-:S05]  /*4000*/  FMNMX.FTZ R4, R173, R4, !PT ;  /* 0x00000004ad047209 */ /* 0x004fca0007810000 */
[----:B------:R-:W2:Y:S02]  /*4010*/  SHFL.BFLY PT, R183, R4, 0x2, 0x1f ;  /* 0x0c401f0004b77f89 */ /* 0x000ea400000e0000 */
[----:B------:R-:W4:Y:S01]  /*4020*/  MUFU.EX2 R152, R152 ;  /* 0x0000009800987308 */ /* 0x000f220000000800 */
[----:B-1----:R-:W-:Y:S01]  /*4030*/  FFMA.FTZ R176, R201, UR10, -R191 ;  /* 0x0000000ac9b07c23 */ /* 0x002fe200080108bf */
[-C--:B0-----:R-:W-:Y:S01]  /*4040*/  FMUL.FTZ R24, R24, R174.reuse ;  /* 0x000000ae18187220 */ /* 0x081fe20000410000 */
[-C--:B------:R-:W-:Y:S01]  /*4050*/  FMUL.FTZ R25, R25, R174.reuse ;  /* 0x000000ae19197220 */ /* 0x080fe20000410000 */
[-C--:B------:R-:W-:Y:S01]  /*4060*/  FMUL.FTZ R28, R28, R174.reuse ;  /* 0x000000ae1c1c7220 */ /* 0x080fe20000410000 */
[-C--:B------:R-:W-:Y:S01]  /*4070*/  FMUL.FTZ R29, R29, R174.reuse ;  /* 0x000000ae1d1d7220 */ /* 0x080fe20000410000 */
[-C--:B------:R-:W-:Y:S01]  /*4080*/  FMUL.FTZ R32, R32, R174.reuse ;  /* 0x000000ae20207220 */ /* 0x080fe20000410000 */
[-C--:B------:R-:W-:Y:S01]  /*4090*/  FMUL.FTZ R33, R33, R174.reuse ;  /* 0x000000ae21217220 */ /* 0x080fe20000410000 */
[----:B------:R-:W0:Y:S01]  /*40a0*/  MUFU.EX2 R154, R154 ;  /* 0x0000009a009a7308 */ /* 0x000e220000000800 */
[----:B---3--:R-:W-:Y:S01]  /*40b0*/  FFMA.FTZ R5, R174, R5, R23 ;  /* 0x00000005ae057223 */ /* 0x008fe20000010017 */
[-C--:B------:R-:W-:Y:S01]  /*40c0*/  FMUL.FTZ R36, R36, R174.reuse ;  /* 0x000000ae24247220 */ /* 0x080fe20000410000 */
[-C--:B------:R-:W-:Y:S01]  /*40d0*/  FMUL.FTZ R37, R37, R174.reuse ;  /* 0x000000ae25257220 */ /* 0x080fe20000410000 */
[-C--:B------:R-:W-:Y:S01]  /*40e0*/  FMUL.FTZ R40, R40, R174.reuse ;  /* 0x000000ae28287220 */ /* 0x080fe20000410000 */
[-C--:B------:R-:W-:Y:S01]  /*40f0*/  FMUL.FTZ R41, R41, R174.reuse ;  /* 0x000000ae29297220 */ /* 0x080fe20000410000 */
[-C--:B------:R-:W-:Y:S01]  /*4100*/  FMUL.FTZ R44, R44, R174.reuse ;  /* 0x000000ae2c2c7220 */ /* 0x080fe20000410000 */
[-C--:B------:R-:W-:Y:S01]  /*4110*/  FMUL.FTZ R45, R45, R174.reuse ;  /* 0x000000ae2d2d7220 */ /* 0x080fe20000410000 */
[----:B------:R-:W1:Y:S01]  /*4120*/  MUFU.EX2 R153, R153 ;  /* 0x0000009900997308 */ /* 0x000e620000000800 */
[----:B----4-:R-:W-:Y:S01]  /*4130*/  FADD.FTZ R5, R152, R5 ;  /* 0x0000000598057221 */ /* 0x010fe20000010000 */
[-C--:B------:R-:W-:Y:S01]  /*4140*/  FMUL.FTZ R48, R48, R174.reuse ;  /* 0x000000ae30307220 */ /* 0x080fe20000410000 */
[-C--:B------:R-:W-:Y:S01]  /*4150*/  FMUL.FTZ R49, R49, R174.reuse ;  /* 0x000000ae31317220 */ /* 0x080fe20000410000 */
[-C--:B------:R-:W-:Y:S01]  /*4160*/  FMUL.FTZ R52, R52, R174.reuse ;  /* 0x000000ae34347220 */ /* 0x080fe20000410000 */
[-C--:B------:R-:W-:Y:S01]  /*4170*/  FMUL.FTZ R53, R53, R174.reuse ;  /* 0x000000ae35357220 */ /* 0x080fe20000410000 */
[----:B--2---:R-:W-:Y:S01]  /*4180*/  FMNMX.FTZ R187, R4, R183, !PT ;  /* 0x000000b704bb7209 */ /* 0x004fe20007810000 */
[--C-:B------:R-:W-:Y:S01]  /*4190*/  FFMA.FTZ R183, R184, UR10, -R191.reuse ;  /* 0x0000000ab8b77c23 */ /* 0x100fe200080108bf */
[----:B------:R-:W2:Y:S01]  /*41a0*/  MUFU.EX2 R156, R156 ;  /* 0x0000009c009c7308 */ /* 0x000ea20000000800 */
[----:B------:R-:W-:Y:S01]  /*41b0*/  FFMA.FTZ R184, R204, UR10, -R191 ;  /* 0x0000000accb87c23 */ /* 0x000fe200080108bf */
[-C--:B------:R-:W-:Y:S01]  /*41c0*/  FMUL.FTZ R56, R56, R174.reuse ;  /* 0x000000ae38387220 */ /* 0x080fe20000410000 */
[----:B------:R-:W3:Y:S01]  /*41d0*/  SHFL.BFLY PT, R4, R187, 0x1, 0x1f ;  /* 0x0c201f00bb047f89 */ /* 0x000ee200000e0000 */
        /* <DEDUP_REMOVED lines=22> */
[----:B------:R-:W-:Y:S01]  /*4340*/  FMUL.FTZ R96, R96, R174 ;  /* 0x000000ae60607220 */ /* 0x000fe20000410000 */
[----:B---3--:R-:W-:Y:S01]  /*4350*/  FMNMX.FTZ R4, R187, R4, !PT ;  /* 0x00000004bb047209 */ /* 0x008fe20007810000 */
[-C--:B------:R-:W-:Y:S01]  /*4360*/  FMUL.FTZ R97, R97, R174.reuse ;  /* 0x000000ae61617220 */ /* 0x080fe20000410000 */
[-C--:B------:R-:W-:Y:S01]  /*4370*/  FMUL.FTZ R100, R100, R174.reuse ;  /* 0x000000ae64647220 */ /* 0x080fe20000410000 */
[-C--:B------:R-:W-:Y:S01]  /*4380*/  FMUL.FTZ R101, R101, R174.reuse ;  /* 0x000000ae65657220 */ /* 0x080fe20000410000 */
[-C--:B------:R-:W-:Y:S01]  /*4390*/  FMUL.FTZ R104, R104, R174.reuse ;  /* 0x000000ae68687220 */ /* 0x080fe20000410000 */
[C---:B------:R-:W-:Y:S01]  /*43a0*/  FMUL.FTZ R189, R4.reuse, UR10 ;  /* 0x0000000a04bd7c20 */ /* 0x040fe20008410000 */
[----:B------:R-:W3:Y:S01]  /*43b0*/  MUFU.EX2 R160, R160 ;  /* 0x000000a000a07308 */ /* 0x000ee20000000800 */
[----:B------:R-:W-:Y:S01]  /*43c0*/  FADD.FTZ R7, -R4, R7 ;  /* 0x0000000704077221 */ /* 0x000fe20000010100 */
[----:B------:R-:W-:Y:S01]  /*43d0*/  FMUL.FTZ R105, R105, R174 ;  /* 0x000000ae69697220 */ /* 0x000fe20000410000 */
[----:B------:R-:W-:Y:S01]  /*43e0*/  FFMA.FTZ R191, R162, UR10, -R189 ;  /* 0x0000000aa2bf7c23 */ /* 0x000fe200080108bd */
[----:B0-----:R-:W-:Y:S01]  /*43f0*/  FADD.FTZ R162, R154, R5 ;  /* 0x000000059aa27221 */ /* 0x001fe20000010000 */
[----:B------:R-:W-:Y:S01]  /*4400*/  FMUL.FTZ R188, R7, UR10 ;  /* 0x0000000a07bc7c20 */ /* 0x000fe20008410000 */
        /* <DEDUP_REMOVED lines=8> */
[--C-:B------:R-:W-:Y:S01]  /*4490*/  FFMA.FTZ R12, R12, UR10, -R189.reuse ;  /* 0x0000000a0c0c7c23 */ /* 0x100fe200080108bd */
[--C-:B------:R-:W-:Y:S01]  /*44a0*/  FFMA.FTZ R13, R13, UR10, -R189.reuse ;  /* 0x0000000a0d0d7c23 */ /* 0x100fe200080108bd */
[----:B----4-:R-:W-:Y:S01]  /*44b0*/  FADD.FTZ R5, R155, R162 ;  /* 0x000000a29b057221 */ /* 0x010fe20000010000 */
[----:B------:R-:W1:Y:S01]  /*44c0*/  MUFU.EX2 R175, R175 ;  /* 0x000000af00af7308 */ /* 0x000e620000000800 */
[--C-:B------:R-:W-:Y:S01]  /*44d0*/  FFMA.FTZ R193, R164, UR10, -R189.reuse ;  /* 0x0000000aa4c17c23 */ /* 0x100fe200080108bd */
[----:B------:R-:W-:Y:S01]  /*44e0*/  FFMA.FTZ R14, R14, UR10, -R189 ;  /* 0x0000000a0e0e7c23 */ /* 0x000fe200080108bd */
[----:B-----5:R-:W-:Y:S01]  /*44f0*/  FADD.FTZ R162, R158, R5 ;  /* 0x000000059ea27221 */ /* 0x020fe20000010000 */
[--C-:B------:R-:W-:Y:S01]  /*4500*/  FFMA.FTZ R15, R15, UR10, -R189.reuse ;  /* 0x0000000a0f0f7c23 */ /* 0x100fe200080108bd */
[--C-:B------:R-:W-:Y:S01]  /*4510*/  FFMA.FTZ R20, R20, UR10, -R189.reuse ;  /* 0x0000000a14147c23 */ /* 0x100fe200080108bd */
[--C-:B------:R-:W-:Y:S01]  /*4520*/  FFMA.FTZ R21, R21, UR10, -R189.reuse ;  /* 0x0000000a15157c23 */ /* 0x100fe200080108bd */
[----:B------:R-:W-:Y:S01]  /*4530*/  FADD.FTZ R5, R157, R162 ;  /* 0x000000a29d057221 */ /* 0x000fe20000010000 */
[----:B------:R-:W2:Y:S01]  /*4540*/  MUFU.EX2 R176, R176 ;  /* 0x000000b000b07308 */ /* 0x000ea20000000800 */
[--C-:B------:R-:W-:Y:S01]  /*4550*/  FFMA.FTZ R194, R163, UR10, -R189.reuse ;  /* 0x0000000aa3c27c23 */ /* 0x100fe200080108bd */
[----:B------:R-:W-:Y:S01]  /*4560*/  FFMA.FTZ R196, R165, UR10, -R189 ;  /* 0x0000000aa5c47c23 */ /* 0x000fe200080108bd */
[----:B---3--:R-:W-:Y:S01]  /*4570*/  FADD.FTZ R162, R160, R5 ;  /* 0x00000005a0a27221 */ /* 0x008fe20000010000 */
[--C-:B------:R-:W-:Y:S01]  /*4580*/  FFMA.FTZ R197, R166, UR10, -R189.reuse ;  /* 0x0000000aa6c57c23 */ /* 0x100fe200080108bd */
[--C-:B------:R-:W-:Y:S01]  /*4590*/  FFMA.FTZ R198, R167, UR10, -R189.reuse ;  /* 0x0000000aa7c67c23 */ /* 0x100fe200080108bd */
[--C-:B------:R-:W-:Y:S01]  /*45a0*/  FFMA.FTZ R199, R168, UR10, -R189.reuse ;  /* 0x0000000aa8c77c23 */ /* 0x100fe200080108bd */
[----:B0-----:R-:W-:Y:S01]  /*45b0*/  FADD.FTZ R162, R159, R162 ;  /* 0x000000a29fa27221 */ /* 0x001fe20000010000 */
[----:B------:R-:W0:Y:S01]  /*45c0*/  MUFU.EX2 R177, R177 ;  /* 0x000000b100b17308 */ /* 0x000e220000000800 */
[--C-:B------:R-:W-:Y:S01]  /*45d0*/  FFMA.FTZ R200, R169, UR10, -R189.reuse ;  /* 0x0000000aa9c87c23 */ /* 0x100fe200080108bd */
[----:B------:R-:W-:Y:S01]  /*45e0*/  IADD3 R6, -R216, 0xb, RZ ;  /* 0x0000000bd8067810 */ /* 0x000fe20007ffe1ff */
[----:B-1----:R-:W-:Y:S01]  /*45f0*/  FADD.FTZ R5, R175, R162 ;  /* 0x000000a2af057221 */ /* 0x002fe20000010000 */
[--C-:B------:R-:W-:Y:S01]  /*4600*/  FFMA.FTZ R170, R170, UR10, -R189.reuse ;  /* 0x0000000aaaaa7c23 */ /* 0x100fe200080108bd */
[----:B------:R-:W-:Y:S01]  /*4610*/  FFMA.FTZ R202, R171, UR10, -R189 ;  /* 0x0000000aabca7c23 */ /* 0x000fe200080108bd */
[----:B------:R-:W-:Y:S01]  /*4620*/  F2FP.F16.F32.PACK_AB R154, R153, R154 ;  /* 0x0000009a999a723e */ /* 0x000fe200000000ff */
[-C--:B------:R-:W-:Y:S01]  /*4630*/  FMUL.FTZ R108, R108, R174.reuse ;  /* 0x000000ae6c6c7220 */ /* 0x080fe20000410000 */
[----:B------:R-:W-:Y:S01]  /*4640*/  MUFU.EX2 R188, R188 ;  /* 0x000000bc00bc7308 */ /* 0x000fe20000000800 */
[----:B--2---:R-:W-:Y:S01]  /*4650*/  FADD.FTZ R162, R176, R5 ;  /* 0x00000005b0a27221 */ /* 0x004fe20000010000 */
[-C--:B------:R-:W-:Y:S01]  /*4660*/  FMUL.FTZ R109, R109, R174.reuse ;  /* 0x000000ae6d6d7220 */ /* 0x080fe20000410000 */
        /* <DEDUP_REMOVED lines=22> */
[----:B-1----:R-:W-:Y:S01]  /*47d0*/  FFMA.FTZ R3, R188, R3, R7 ;  /* 0x00000003bc037223 */ /* 0x002fe20000010007 */
[-C--:B------:R-:W-:Y:S01]  /*47e0*/  FMUL.FTZ R148, R148, R174.reuse ;  /* 0x000000ae94947220 */ /* 0x080fe20000410000 */
[----:B------:R-:W-:Y:S01]  /*47f0*/  FMUL.FTZ R149, R149, R174 ;  /* 0x000000ae95957220 */ /* 0x000fe20000410000 */
[----:B------:R-:W-:Y:S01]  /*4800*/  F2FP.F16.F32.PACK_AB R156, R155, R156 ;  /* 0x0000009c9b9c723e */ /* 0x000fe200000000ff */
[----:B------:R-:W-:Y:S01]  /*4810*/  FMUL.FTZ R26, R26, R188 ;  /* 0x000000bc1a1a7220 */ /* 0x000fe20000410000 */
[----:B------:R-:W-:Y:S01]  /*4820*/  F2FP.F16.F32.PACK_AB R158, R157, R158 ;  /* 0x0000009e9d9e723e */ /* 0x000fe200000000ff */
[-C--:B------:R-:W-:Y:S01]  /*4830*/  FMUL.FTZ R27, R27, R188.reuse ;  /* 0x000000bc1b1b7220 */ /* 0x080fe20000410000 */
[----:B------:R-:W1:Y:S01]  /*4840*/  MUFU.EX2 R9, R9 ;  /* 0x0000000900097308 */ /* 0x000e620000000800 */
[C---:B0-----:R-:W-:Y:S01]  /*4850*/  FADD.FTZ R162, R178.reuse, R5 ;  /* 0x00000005b2a27221 */ /* 0x041fe20000010000 */
[----:B------:R-:W-:Y:S01]  /*4860*/  F2FP.F16.F32.PACK_AB R164, R178, R177 ;  /* 0x000000b1b2a4723e */ /* 0x000fe200000000ff */
[----:B------:R-:W-:Y:S01]  /*4870*/  FMUL.FTZ R30, R30, R188 ;  /* 0x000000bc1e1e7220 */ /* 0x000fe20000410000 */
[----:B------:R-:W-:Y:S01]  /*4880*/  F2FP.F16.F32.PACK_AB R160, R159, R160 ;  /* 0x000000a09fa0723e */ /* 0x000fe200000000ff */
[-C--:B------:R-:W-:Y:S01]  /*4890*/  FMUL.FTZ R31, R31, R188.reuse ;  /* 0x000000bc1f1f7220 */ /* 0x080fe20000410000 */
[----:B------:R-:W-:Y:S01]  /*48a0*/  F2FP.F16.F32.PACK_AB R152, R152, R23 ;  /* 0x000000179898723e */ /* 0x000fe200000000ff */
[-C--:B------:R-:W-:Y:S01]  /*48b0*/  FMUL.FTZ R34, R34, R188.reuse ;  /* 0x000000bc22227220 */ /* 0x080fe20000410000 */
[----:B------:R-:W0:Y:S01]  /*48c0*/  MUFU.EX2 R10, R10 ;  /* 0x0000000a000a7308 */ /* 0x000e220000000800 */
        /* <DEDUP_REMOVED lines=55> */
[----:B------:R2:W-:Y:S01]  /*4c40*/  MUFU.EX2 R187, R192 ;  /* 0x000000c000bb7308 */ /* 0x0005e20000000800 */
        /* <DEDUP_REMOVED lines=8> */
[----:B--2---:R-:W-:Y:S01]  /*4cd0*/  FFMA.FTZ R192, R161, UR10, -R189 ;  /* 0x0000000aa1c07c23 */ /* 0x004fe200080108bd */
[----:B0-----:R-:W-:Y:S01]  /*4ce0*/  FADD.FTZ R178, R20, R3 ;  /* 0x0000000314b27221 */ /* 0x001fe20000010000 */
[----:B------:R-:W-:-:S02]  /*4cf0*/  @!P1 VIADD R161, R195, 0x22840 ;  /* 0x00022840c3a19836 */ /* 0x000fc40000000000 */
[-C--:B------:R-:W-:Y:S01]  /*4d00*/  FMUL.FTZ R130, R130, R188.reuse ;  /* 0x000000bc82827220 */ /* 0x080fe20000410000 */
[-C--:B------:R-:W-:Y:S01]  /*4d10*/  FMUL.FTZ R131, R131, R188.reuse ;  /* 0x000000bc83837220 */ /* 0x080fe20000410000 */
[-C--:B------:R-:W-:Y:S01]  /*4d20*/  FMUL.FTZ R134, R134, R188.reuse ;  /* 0x000000bc86867220 */ /* 0x080fe20000410000 */
[-C--:B------:R-:W-:Y:S01]  /*4d30*/  FMUL.FTZ R135, R135, R188.reuse ;  /* 0x000000bc87877220 */ /* 0x080fe20000410000 */
[----:B------:R-:W0:Y:S01]  /*4d40*/  MUFU.EX2 R192, R192 ;  /* 0x000000c000c07308 */ /* 0x000e220000000800 */
[----:B------:R-:W-:Y:S01]  /*4d50*/  @!P1 PRMT R161, RZ, 0x654, R161 ;  /* 0x00000654ffa19816 */ /* 0x000fe200000000a1 */
[----:B------:R2:W-:Y:S06]  /*4d60*/  BAR.ARV R6, 0x100 ;  /* 0x000400060000751d */ /* 0x0005ec0000002000 */
[----:B------:R-:W3:Y:S01]  /*4d70*/  MUFU.EX2 R179, R179 ;  /* 0x000000b300b37308 */ /* 0x000ee20000000800 */
[----:B-1----:R-:W-:Y:S01]  /*4d80*/  FADD.FTZ R3, R21, R178 ;  /* 0x000000b215037221 */ /* 0x002fe20000010000 */
[----:B------:R1:W-:Y:S01]  /*4d90*/  @!P1 SYNCS.ARRIVE.TRANS64.RED.A1T0 RZ, [R161+URZ], RZ ;  /* 0x000000ffa1ff99a7 */ /* 0x0003e2000810043f */
[-C--:B------:R-:W-:Y:S01]  /*4da0*/  FMUL.FTZ R138, R138, R188.reuse ;  /* 0x000000bc8a8a7220 */ /* 0x080fe20000410000 */
[-C--:B------:R-:W-:Y:S01]  /*4db0*/  FMUL.FTZ R139, R139, R188.reuse ;  /* 0x000000bc8b8b7220 */ /* 0x080fe20000410000 */
[-C--:B------:R-:W-:Y:S01]  /*4dc0*/  FMUL.FTZ R142, R142, R188.reuse ;  /* 0x000000bc8e8e7220 */ /* 0x080fe20000410000 */
[-C--:B------:R-:W-:Y:S01]  /*4dd0*/  FMUL.FTZ R143, R143, R188.reuse ;  /* 0x000000bc8f8f7220 */ /* 0x080fe20000410000 */
[-C--:B------:R-:W-:Y:S01]  /*4de0*/  FMUL.FTZ R146, R146, R188.reuse ;  /* 0x000000bc92927220 */ /* 0x080fe20000410000 */
[----:B------:R-:W4:Y:S01]  /*4df0*/  MUFU.EX2 R191, R191 ;  /* 0x000000bf00bf7308 */ /* 0x000f220000000800 */
[----:B0-----:R-:W-:Y:S01]  /*4e00*/  FADD.FTZ R178, R192, R3 ;  /* 0x00000003c0b27221 */ /* 0x001fe20000010000 */
[--C-:B-1----:R-:W-:Y:S01]  /*4e10*/  FFMA.FTZ R161, R172, UR10, -R189.reuse ;  /* 0x0000000aaca17c23 */ /* 0x102fe200080108bd */
[----:B------:R-:W-:Y:S01]  /*4e20*/  FFMA.FTZ R189, R173, UR10, -R189 ;  /* 0x0000000aadbd7c23 */ /* 0x000fe200080108bd */
[-C--:B------:R-:W-:Y:S01]  /*4e30*/  FMUL.FTZ R147, R147, R188.reuse ;  /* 0x000000bc93937220 */ /* 0x080fe20000410000 */
[-C--:B------:R-:W-:Y:S01]  /*4e40*/  FMUL.FTZ R150, R150, R188.reuse ;  /* 0x000000bc96967220 */ /* 0x080fe20000410000 */
[----:B------:R-:W-:Y:S01]  /*4e50*/  FMUL.FTZ R151, R151, R188 ;  /* 0x000000bc97977220 */ /* 0x000fe20000410000 */
[----:B------:R-:W-:Y:S01]  /*4e60*/  F2FP.F16.F32.PACK_AB R155, R10, R9 ;  /* 0x000000090a9b723e */ /* 0x000fe200000000ff */
[----:B------:R-:W0:Y:S01]  /*4e70*/  MUFU.EX2 R180, R180 ;  /* 0x000000b400b47308 */ /* 0x000e220000000800 */
[----:B---3--:R-:W-:Y:S01]  /*4e80*/  FADD.FTZ R5, R179, R162 ;  /* 0x000000a2b3057221 */ /* 0x008fe20000010000 */
[----:B------:R-:W-:-:S02]  /*4e90*/  F2FP.F16.F32.PACK_AB R157, R12, R11 ;  /* 0x0000000b0c9d723e */ /* 0x000fc400000000ff */
[----:B------:R-:W-:Y:S02]  /*4ea0*/  F2FP.F16.F32.PACK_AB R159, R14, R13 ;  /* 0x0000000d0e9f723e */ /* 0x000fe400000000ff */
[----:B------:R-:W-:Y:S02]  /*4eb0*/  F2FP.F16.F32.PACK_AB R163, R192, R21 ;  /* 0x00000015c0a3723e */ /* 0x000fe400000000ff */
[----:B------:R-:W1:Y:S01]  /*4ec0*/  MUFU.EX2 R194, R194 ;  /* 0x000000c200c27308 */ /* 0x000e620000000800 */
[----:B----4-:R-:W-:-:S07]  /*4ed0*/  FADD.FTZ R3, R191, R178 ;  /* 0x000000b2bf037221 */ /* 0x010fce0000010000 */
        /* <DEDUP_REMOVED lines=25> */
[----:B-1----:R-:W-:Y:S01]  /*5070*/  FADD.FTZ R5, R185, R162 ;  /* 0x000000a2b9057221 */ /* 0x002fe20000010000 */
[----:B------:R-:W-:-:S06]  /*5080*/  F2FP.F16.F32.PACK_AB R162, R176, R175 ;  /* 0x000000afb0a2723e */ /* 0x000fcc00000000ff */
[----:B------:R1:W4:Y:S01]  /*5090*/  MUFU.EX2 R173, R170 ;  /* 0x000000aa00ad7308 */ /* 0x0003220000000800 */
[----:B---3--:R-:W-:-:S07]  /*50a0*/  FADD.FTZ R3, R199, R178 ;  /* 0x000000b2c7037221 */ /* 0x008fce0000010000 */
[----:B------:R-:W3:Y:S01]  /*50b0*/  MUFU.EX2 R186, R186 ;  /* 0x000000ba00ba7308 */ /* 0x000ee20000000800 */
[----:B0-----:R-:W-:Y:S01]  /*50c0*/  FADD.FTZ R178, R200, R3 ;  /* 0x00000003c8b27221 */ /* 0x001fe20000010000 */
[----:B-1----:R-:W-:Y:S02]  /*50d0*/  F2FP.F16.F32.PACK_AB R170, R184, R183 ;  /* 0x000000b7b8aa723e */ /* 0x002fe400000000ff */
[----:B------:R-:W-:-:S04]  /*50e0*/  F2FP.F16.F32.PACK_AB R171, R200, R199 ;  /* 0x000000c7c8ab723e */ /* 0x000fc800000000ff */
[----:B------:R-:W0:Y:S01]  /*50f0*/  MUFU.EX2 R202, R202 ;  /* 0x000000ca00ca7308 */ /* 0x000e220000000800 */
[----:B----4-:R-:W-:-:S07]  /*5100*/  FADD.FTZ R3, R173, R178 ;  /* 0x000000b2ad037221 */ /* 0x010fce0000010000 */
[----:B------:R1:W4:Y:S01]  /*5110*/  MUFU.EX2 R175, R161 ;  /* 0x000000a100af7308 */ /* 0x0003220000000800 */
[C---:B---3--:R-:W-:Y:S01]  /*5120*/  FADD.FTZ R168, R186.reuse, R5 ;  /* 0x00000005baa87221 */ /* 0x048fe20000010000 */
[----:B------:R-:W-:-:S03]  /*5130*/  F2FP.F16.F32.PACK_AB R172, R186, R185 ;  /* 0x000000b9baac723e */ /* 0x000fc600000000ff */
[----:B------:R-:W-:Y:S01]  /*5140*/  FADD.FTZ R5, R187, R168 ;  /* 0x000000a8bb057221 */ /* 0x000fe20000010000 */
[----:B------:R-:W-:Y:S02]  /*5150*/  F2FP.F16.F32.PACK_AB R168, R182, R181 ;  /* 0x000000b5b6a8723e */ /* 0x000fe400000000ff */
[----:B------:R-:W3:Y:S01]  /*5160*/  MUFU.EX2 R190, R190 ;  /* 0x000000be00be7308 */ /* 0x000ee20000000800 */
[----:B0-----:R-:W-:Y:S01]  /*5170*/  FADD.FTZ R8, R202, R3 ;  /* 0x00000003ca087221 */ /* 0x001fe20000010000 */
[----:B-1----:R-:W-:Y:S02]  /*5180*/  F2FP.F16.F32.PACK_AB R161, R20, R15 ;  /* 0x0000000f14a1723e */ /* 0x002fe400000000ff */
[----:B------:R-:W-:-:S04]  /*5190*/  F2FP.F16.F32.PACK_AB R173, R202, R173 ;  /* 0x000000adcaad723e */ /* 0x000fc800000000ff */
[----:B------:R-:W0:Y:S01]  /*51a0*/  MUFU.EX2 R176, R189 ;  /* 0x000000bd00b07308 */ /* 0x000e220000000800 */
[----:B----4-:R-:W-:Y:S01]  /*51b0*/  FADD.FTZ R3, R175, R8 ;  /* 0x00000008af037221 */ /* 0x010fe20000010000 */
[C---:B---3--:R-:W-:Y:S01]  /*51c0*/  FADD.FTZ R5, R190.reuse, R5 ;  /* 0x00000005be057221 */ /* 0x048fe20000010000 */
[----:B------:R-:W-:Y:S02]  /*51d0*/  F2FP.F16.F32.PACK_AB R174, R190, R187 ;  /* 0x000000bbbeae723e */ /* 0x000fe400000000ff */
[C---:B0-----:R-:W-:Y:S01]  /*51e0*/  FADD.FTZ R3, R176.reuse, R3 ;  /* 0x00000003b0037221 */ /* 0x041fe20000010000 */
[----:B------:R-:W-:Y:S01]  /*51f0*/  F2FP.F16.F32.PACK_AB R175, R176, R175 ;  /* 0x000000afb0af723e */ /* 0x000fe200000000ff */
[----:B--2---:R-:W-:Y:S06]  /*5200*/  @!P0 BRA `(.L_x_9268) ;  /* 0x0000000000048947 */ /* 0x004fec0003800000 */
[----:B------:R-:W-:Y:S01]  /*5210*/  BPT.TRAP 0x1 ;  /* 0x000000040000795c */ /* 0x000fe20000300000 */
.L_x_9268:
[----:B------:R-:W-:-:S04]  /*5220*/  IMAD.U32 R7, RZ, RZ, UR25 ;  /* 0x00000019ff077e24 */ /* 0x000fc8000f8e00ff */
[----:B------:R0:W1:Y:S01]  /*5230*/  SYNCS.PHASECHK.TRANS64.TRYWAIT P3, [UR23+0x22850], R7 ;  /* 0x02285007ff0075a7 */ /* 0x0000620008060157 */
[----:B------:R-:W-:Y:S05]  /*5240*/  @!P0 BRA `(.L_x_9269) ;  /* 0x0000000000048947 */ /* 0x000fea0003800000 */
[----:B------:R-:W-:Y:S01]  /*5250*/  BPT.TRAP 0x1 ;  /* 0x000000040000795c */ /* 0x000fe20000300000 */
.L_x_9269:
[----:B-1----:R-:W-:Y:S05]  /*5260*/  @P3 BRA `(.L_x_9270) ;  /* 0x00000000000c3947 */ /* 0x002fea0003800000 */
[----:B0-----:R-:W-:-:S04]  /*5270*/  IMAD.U32 R7, RZ, RZ, UR25 ;  /* 0x00000019ff077e24 */ /* 0x001fc8000f8e00ff */
[----:B------:R-:W0:Y:S02]  /*5280*/  SYNCS.PHASECHK.TRANS64.TRYWAIT P3, [UR23+0x22850], R7 ;  /* 0x02285007ff0075a7 */ /* 0x000e240008060157 */
[----:B0-----:R-:W-:Y:S05]  /*5290*/  @!P3 BRA `(.L_x_9271) ;  /* 0x0000006c0044b947 */ /* 0x001fea0003800000 */
.L_x_9270:
[----:B0-----:R-:W0:Y:S01]  /*52a0*/  S2R R7, SR_TID.X ;  /* 0x0000000000077919 */ /* 0x001e220000002100 */
[----:B------:R-:W-:Y:S01]  /*52b0*/  UIMAD UR11, UR36, 0xc00, UR21 ;  /* 0x00000c00240b78a4 */ /* 0x000fe2000f8e0215 */
[----:B------:R-:W-:Y:S01]  /*52c0*/  @!P1 VIADD R195, R195, 0x22860 ;  /* 0x00022860c3c39836 */ /* 0x000fe20000000000 */
[----:B------:R-:W-:Y:S01]  /*52d0*/  UMOV UR7, 0x40000040 ;  /* 0x4000004000077882 */ /* 0x000fe20000000000 */
[----:B------:R-:W-:-:S03]  /*52e0*/  IMAD.MOV.U32 R23, RZ, RZ, R0 ;  /* 0x000000ffff177224 */ /* 0x000fc600078e0000 */
[----:B------:R-:W-:Y:S01]  /*52f0*/  @!P1 PRMT R195, RZ, 0x654, R195 ;  /* 0x00000654ffc39816 */ /* 0x000fe200000000c3 */
[----:B------:R-:W-:Y:S01]  /*5300*/  UMOV UR6, UR11 ;  /* 0x0000000b00067c82 */ /* 0x000fe20008000000 */
[----:B0-----:R-:W-:-:S05]  /*5310*/  SHF.R.U32.HI R7, RZ, 0x7, R7 ;  /* 0x00000007ff077819 */ /* 0x001fca0000011607 */
[----:B------:R-:W-:-:S05]  /*5320*/  VIADD R7, R7, 0x8 ;  /* 0x0000000807077836 */ /* 0x000fca0000000000 */
[----:B------:R0:W-:Y:S02]  /*5330*/  BAR.SYNC.DEFER_BLOCKING R7, 0x100 ;  /* 0x000400070000751d */ /* 0x0001e40000010000 */
[----:B0-----:R-:W-:-:S04]  /*5340*/  IMAD.MOV.U32 R7, RZ, RZ, R4 ;  /* 0x000000ffff077224 */ /* 0x001fc800078e0004 */
        /* <DEDUP_REMOVED lines=34> */
[----:B------:R-:W-:Y:S05]  /*5570*/  @P2 BRA `(.L_x_9272) ;  /* 0xffffffdc00282947 */ /* 0x000fea000383ffff */
.L_x_9263:
[----:B0-----:R-:W0:Y:S01]  /*5580*/  SHFL.BFLY PT, R8, R5, 0x2, 0x1f ;  /* 0x0c401f0005087f89 */ /* 0x001e2200000e0000 */
[----:B------:R-:W-:Y:S01]  /*5590*/  MOV R206, 0x400 ;  /* 0x0000040000ce7802 */ /* 0x000fe20000000f00 */
[----:B------:R-:W-:Y:S02]  /*55a0*/  UIADD3 UR4, -UR41, URZ, URZ ;  /* 0x0000003f29047290 */ /* 0x000fe4000fffe13f */
[----:B------:R-:W3:Y:S01]  /*55b0*/  SHFL.BFLY PT, R10, R3, 0x2, 0x1f ;  /* 0x0c401f00030a7f89 */ /* 0x000ee200000e0000 */
[----:B------:R-:W-:Y:S01]  /*55c0*/  ULDC.64 UR6, c[0x0][0xb90] ;  /* 0x0002e40000067ab9 */ /* 0x000fe20000000a00 */
[----:B------:R-:W-:Y:S01]  /*55d0*/  ULDC.64 UR8, c[0x0][0xae8] ;  /* 0x0002ba0000087ab9 */ /* 0x000fe20000000a00 */
[----:B------:R-:W4:Y:S01]  /*55e0*/  S2R R11, SR_CgaCtaId ;  /* 0x00000000000b7919 */ /* 0x000f220000008800 */
[----:B------:R-:W1:Y:S01]  /*55f0*/  S2R R13, SR_SWINHI ;  /* 0x00000000000d7919 */ /* 0x000e620000002f00 */
[----:B------:R2:W-:Y:S06]  /*5600*/  BAR.ARV R6, 0x100 ;  /* 0x000400060000751d */ /* 0x0005ec0000002000 */
[----:B0-----:R-:W-:Y:S01]  /*5610*/  FADD.FTZ R8, R8, R5 ;  /* 0x0000000508087221 */ /* 0x001fe20000010000 */
[----:B--2---:R-:W-:Y:S01]  /*5620*/  IMAD.MOV.U32 R6, RZ, RZ, -0x800000 ;  /* 0xff800000ff067424 */ /* 0x004fe200078e00ff */
[----:B------:R-:W-:Y:S06]  /*5630*/  BAR.ARV 0x8, 0x180 ;  /* 0x0206000000007b1d */ /* 0x000fec0000002000 */
[----:B---3--:R-:W-:Y:S01]  /*5640*/  FADD.FTZ R10, R10, R3 ;  /* 0x000000030a0a7221 */ /* 0x008fe20000010000 */
[----:B------:R-:W-:Y:S01]  /*5650*/  IMAD.MOV.U32 R3, RZ, RZ, RZ ;  /* 0x000000ffff037224 */ /* 0x000fe200078e00ff */
[----:B------:R-:W0:Y:S01]  /*5660*/  SHFL.BFLY PT, R7, R8, 0x1, 0x1f ;  /* 0x0c201f0008077f89 */ /* 0x000e2200000e0000 */
[----:B------:R-:W-:-:S03]  /*5670*/  IMAD.MOV.U32 R5, RZ, RZ, -0x800000 ;  /* 0xff800000ff057424 */ /* 0x000fc600078e00ff */
[----:B------:R-:W2:Y:S01]  /*5680*/  SHFL.BFLY PT, R9, R10, 0x1, 0x1f ;  /* 0x0c201f000a097f89 */ /* 0x000ea200000e0000 */
[----:B----4-:R-:W-:Y:S01]  /*5690*/  LEA R206, R11, R206, 0x18 ;  /* 0x000000ce0bce7211 */ /* 0x010fe200078ec0ff */
[----:B------:R-:W-:Y:S01]  /*56a0*/  BAR.SYNC.DEFER_BLOCKING 0x1, 0x100 ;  /* 0x0044000000007b1d */ /* 0x000fe20000010000 */
[----:B0-----:R-:W-:Y:S01]  /*56b0*/  FADD.FTZ R12, R8, R7 ;  /* 0x00000007080c7221 */ /* 0x001fe20000010000 */
[----:B------:R-:W-:Y:S02]  /*56c0*/  IMAD.MOV.U32 R7, RZ, RZ, RZ ;  /* 0x000000ffff077224 */ /* 0x000fe400078e00ff */
[----:B--2---:R-:W-:Y:S02]  /*56d0*/  FADD.FTZ R14, R10, R9 ;  /* 0x000000090a0e7221 */ /* 0x004fe40000010000 */
[----:B------:R-:W-:Y:S01]  /*56e0*/  FSETP.NE.FTZ.AND P0, PT, R12, RZ, PT ;  /* 0x000000ff0c00720b */ /* 0x000fe20003f15000 */
[----:B------:R-:W-:Y:S01]  /*56f0*/  IMAD R9, R22, 0x40, R2 ;  /* 0x0000004016097824 */ /* 0x000fe200078e0202 */
[----:B------:R-:W-:-:S02]  /*5700*/  MOV R10, R206 ;  /* 0x000000ce000a7202 */ /* 0x000fc40000000f00 */
[----:B-1----:R-:W-:Y:S01]  /*5710*/  MOV R11, R13 ;  /* 0x0000000d000b7202 */ /* 0x002fe20000000f00 */
[----:B------:R-:W-:Y:S01]  /*5720*/  IMAD.U32 R13, RZ, RZ, UR10 ;  /* 0x0000000aff0d7e24 */ /* 0x000fe2000f8e00ff */
[----:B------:R-:W-:Y:S01]  /*5730*/  FSETP.NE.FTZ.AND P1, PT, R14, RZ, PT ;  /* 0x000000ff0e00720b */ /* 0x000fe20003f35000 */
[----:B------:R-:W-:-:S04]  /*5740*/  IMAD.WIDE R8, R9, 0x2, R10 ;  /* 0x0000000209087825 */ /* 0x000fc800078e020a */
[----:B------:R-:W-:Y:S02]  /*5750*/  IMAD.WIDE R10, R211, 0x2, R10 ;  /* 0x00000002d30a7825 */ /* 0x000fe400078e020a */
[----:B------:R-:W0:Y:S02]  /*5760*/  @P0 MUFU.RCP R7, R12 ;  /* 0x0000000c00070308 */ /* 0x000e240000001000 */
[----:B------:R-:W-:Y:S01]  /*5770*/  @P0 FMUL.FTZ R13, R13, 0.69314718246459960938 ;  /* 0x3f3172180d0d0820 */ /* 0x000fe20000410000 */
[C---:B------:R-:W-:Y:S02]  /*5780*/  IADD3 R21, P3, R10.reuse, 0xc060, RZ ;  /* 0x0000c0600a157810 */ /* 0x040fe40007f7e0ff */
[----:B------:R-:W-:Y:S02]  /*5790*/  LOP3.LUT R171, R10, 0x380, RZ, 0xc0, !PT ;  /* 0x000003800aab7812 */ /* 0x000fe400078ec0ff */
[----:B------:R-:W-:Y:S01]  /*57a0*/  LOP3.LUT R20, R21, 0x380, RZ, 0xc0, !PT ;  /* 0x0000038015147812 */ /* 0x000fe200078ec0ff */
[----:B------:R-:W1:Y:S01]  /*57b0*/  @P1 MUFU.RCP R3, R14 ;  /* 0x0000000e00031308 */ /* 0x000e620000001000 */
[----:B------:R-:W-:-:S04]  /*57c0*/  SHF.R.U64 R171, R171, 0x3, RZ ;  /* 0x00000003abab7819 */ /* 0x000fc800000012ff */
[----:B------:R-:W-:Y:S01]  /*57d0*/  LOP3.LUT R170, R171, R10, RZ, 0x3c, !PT ;  /* 0x0000000aabaa7212 */ /* 0x000fe200078e3cff */
[--C-:B------:R-:W-:Y:S02]  /*57e0*/  IMAD.MOV.U32 R171, RZ, RZ, R11.reuse ;  /* 0x000000ffffab7224 */ /* 0x100fe400078e000b */
[----:B------:R-:W2:Y:S01]  /*57f0*/  @P0 MUFU.LG2 R12, R12 ;  /* 0x0000000c000c0308 */ /* 0x000ea20000000c00 */
[-C--:B0-----:R-:W-:Y:S01]  /*5800*/  FMUL.FTZ R189, R52, R7.reuse ;  /* 0x0000000734bd7220 */ /* 0x081fe20000410000 */
[----:B------:R-:W-:Y:S02]  /*5810*/  IMAD.U32 R52, RZ, RZ, UR10 ;  /* 0x0000000aff347e24 */ /* 0x000fe4000f8e00ff */
[-C--:B------:R-:W-:Y:S01]  /*5820*/  FMUL.FTZ R187, R29, R7.reuse ;  /* 0x000000071dbb7220 */ /* 0x080fe20000410000 */
[-C--:B------:R-:W-:Y:S01]  /*5830*/  FMUL.FTZ R201, R69, R7.reuse ;  /* 0x0000000745c97220 */ /* 0x080fe20000410000 */
[-C--:B------:R-:W-:Y:S01]  /*5840*/  FMUL.FTZ R199, R85, R7.reuse ;  /* 0x0000000755c77220 */ /* 0x080fe20000410000 */
[----:B------:R-:W-:Y:S01]  /*5850*/  @P1 FMUL.FTZ R52, R52, 0.69314718246459960938 ;  /* 0x3f31721834341820 */ /* 0x000fe20000410000 */
[-C--:B------:R-:W-:Y:S01]  /*5860*/  FMUL.FTZ R197, R93, R7.reuse ;  /* 0x000000075dc57220 */ /* 0x080fe20000410000 */
[----:B------:R-:W0:Y:S01]  /*5870*/  @P1 MUFU.LG2 R14, R14 ;  /* 0x0000000e000e1308 */ /* 0x000e220000000c00 */
[----:B------:R-:W-:Y:S01]  /*5880*/  FMUL.FTZ R195, R101, R7 ;  /* 0x0000000765c37220 */ /* 0x000fe20000410000 */
[-C--:B-1----:R-:W-:Y:S01]  /*5890*/  FMUL.FTZ R176, R131, R3.reuse ;  /* 0x0000000383b07220 */ /* 0x082fe20000410000 */
[-C--:B------:R-:W-:Y:S01]  /*58a0*/  FMUL.FTZ R29, R95, R3.reuse ;  /* 0x000000035f1d7220 */ /* 0x080fe20000410000 */
[-C--:B------:R-:W-:Y:S01]  /*58b0*/  FMUL.FTZ R69, R99, R3.reuse ;  /* 0x0000000363457220 */ /* 0x080fe20000410000 */
[-C--:B------:R-:W-:Y:S01]  /*58c0*/  FMUL.FTZ R85, R103, R3.reuse ;  /* 0x0000000367557220 */ /* 0x080fe20000410000 */
[-C--:B------:R-:W-:Y:S01]  /*58d0*/  FMUL.FTZ R93, R107, R3.reuse ;  /* 0x000000036b5d7220 */ /* 0x080fe20000410000 */
[----:B------:R-:W-:Y:S01]  /*58e0*/  FMUL.FTZ R101, R111, R3 ;  /* 0x000000036f657220 */ /* 0x000fe20000410000 */
[----:B------:R-:W-:-:S02]  /*58f0*/  IMAD.X R131, RZ, RZ, R11, P3 ;  /* 0x000000ffff837224 */ /* 0x000fc400018e060b */
[----:B--2---:R-:W-:Y:S01]  /*5900*/  @P0 FMUL.FTZ R12, R12, 0.69314718246459960938 ;  /* 0x3f3172180c0c0820 */ /* 0x004fe20000410000 */
[----:B------:R-:W-:Y:S01]  /*5910*/  FMUL.FTZ R177, R130, R3 ;  /* 0x0000000382b17220 */ /* 0x000fe20000410000 */
[C---:B------:R-:W-:Y:S01]  /*5920*/  IADD3 R111, P4, R10.reuse, 0xc040, RZ ;  /* 0x0000c0400a6f7810 */ /* 0x040fe20007f9e0ff */
[-C--:B------:R-:W-:Y:S01]  /*5930*/  FMUL.FTZ R25, R25, R7.reuse ;  /* 0x0000000719197220 */ /* 0x080fe20000410000 */
[----:B------:R-:W-:Y:S01]  /*5940*/  @P0 FFMA.FTZ R6, R13, R0, R12 ;  /* 0x000000000d060223 */ /* 0x000fe2000001000c */
[----:B------:R-:W-:Y:S01]  /*5950*/  IADD3 R107, P5, R10, 0xc020, RZ ;  /* 0x0000c0200a6b7810 */ /* 0x000fe20007fbe0ff */
[-C--:B------:R-:W-:Y:S01]  /*5960*/  FMUL.FTZ R24, R24, R7.reuse ;  /* 0x0000000718187220 */ /* 0x080fe20000410000 */
[----:B------:R-:W-:Y:S01]  /*5970*/  IADD3 R103, P6, R10, 0xc000, RZ ;  /* 0x0000c0000a677810 */ /* 0x000fe20007fde0ff */
[----:B0-----:R-:W-:Y:S01]  /*5980*/  @P1 FMUL.FTZ R15, R14, 0.69314718246459960938 ;  /* 0x3f3172180e0f1820 */ /* 0x001fe20000410000 */
[----:B------:R-:W-:Y:S01]  /*5990*/  IADD3 R99, P0, R10, 0x8060, RZ ;  /* 0x000080600a637810 */ /* 0x000fe20007f1e0ff */
[-C--:B------:R-:W-:Y:S01]  /*59a0*/  FMUL.FTZ R28, R28, R7.reuse ;  /* 0x000000071c1c7220 */ /* 0x080fe20000410000 */
[----:B------:R-:W-:Y:S01]  /*59b0*/  IADD3 R95, P2, R10, 0x8040, RZ ;  /* 0x000080400a5f7810 */ /* 0x000fe20007f5e0ff */
[----:B------:R-:W-:Y:S01]  /*59c0*/  @P1 FFMA.FTZ R5, R52, R4, R15 ;  /* 0x0000000434051223 */ /* 0x000fe2000001000f */
[C---:B------:R-:W-:Y:S01]  /*59d0*/  IADD3 R13, P1, R10.reuse, 0x20, RZ ;  /* 0x000000200a0d7810 */ /* 0x040fe20007f3e0ff */
[-C--:B------:R-:W-:Y:S01]  /*59e0*/  FMUL.FTZ R33, R33, R7.reuse ;  /* 0x0000000721217220 */ /* 0x080fe20000410000 */
[----:B------:R-:W-:Y:S01]  /*59f0*/  IADD3 R14, P3, R10, 0x8020, RZ ;  /* 0x000080200a0e7810 */ /* 0x000fe20007f7e0ff */
        /* <DEDUP_REMOVED lines=60> */
[----:B------:R-:W-:Y:S01]  /*5dc0*/  FMUL.FTZ R7, R91, R3 ;  /* 0x000000035b077220 */ /* 0x000fe20000410000 */
        /* <DEDUP_REMOVED lines=20> */
[----:B------:R-:W-:Y:S01]  /*5f10*/  SHF.R.U64 R4, R4, 0x3, RZ ;  /* 0x0000000304047819 */ /* 0x000fe200000012ff */
[----:B------:R-:W-:-:S02]  /*5f20*/  IMAD.X R163, RZ, RZ, R11, P0 ;  /* 0x000000ffffa37224 */ /* 0x000fc400000e060b */
[----:B------:R-:W-:Y:S01]  /*5f30*/  FMUL.FTZ R183, R142, R3 ;  /* 0x000000038eb77220 */ /* 0x000fe20000410000 */
[--C-:B------:R-:W-:Y:S01]  /*5f40*/  IMAD.X R165, RZ, RZ, R11.reuse, P1 ;  /* 0x000000ffffa57224 */ /* 0x100fe200008e060b */
[----:B------:R-:W-:Y:S01]  /*5f50*/  LOP3.LUT R142, R4, R103, RZ, 0x3c, !PT ;  /* 0x00000067048e7212 */ /* 0x000fe200078e3cff */
[--C-:B------:R-:W-:Y:S01]  /*5f60*/  IMAD.X R167, RZ, RZ, R11.reuse, P2 ;  /* 0x000000ffffa77224 */ /* 0x100fe200010e060b */
[----:B------:R-:W-:Y:S01]  /*5f70*/  SHF.R.U64 R10, R20, 0x3, RZ ;  /* 0x00000003140a7819 */ /* 0x000fe200000012ff */
[----:B------:R-:W-:Y:S01]  /*5f80*/  IMAD.X R169, RZ, RZ, R11, P3 ;  /* 0x000000ffffa97224 */ /* 0x000fe200018e060b */
[----:B------:R-:W-:Y:S01]  /*5f90*/  LOP3.LUT R11, R14, 0x380, RZ, 0xc0, !PT ;  /* 0x000003800e0b7812 */ /* 0x000fe200078ec0ff */
[-C--:B------:R-:W-:Y:S01]  /*5fa0*/  FMUL.FTZ R181, R138, R3.reuse ;  /* 0x000000038ab57220 */ /* 0x080fe20000410000 */
[----:B------:R-:W-:Y:S01]  /*5fb0*/  LOP3.LUT R4, R13, 0x380, RZ, 0xc0, !PT ;  /* 0x000003800d047812 */ /* 0x000fe200078ec0ff */
[-C--:B------:R-:W-:Y:S01]  /*5fc0*/  FMUL.FTZ R27, R27, R3.reuse ;  /* 0x000000031b1b7220 */ /* 0x080fe20000410000 */
[----:B------:R-:W-:Y:S01]  /*5fd0*/  SHF.R.U64 R11, R11, 0x3, RZ ;  /* 0x000000030b0b7819 */ /* 0x000fe200000012ff */
[----:B------:R-:W-:Y:S01]  /*5fe0*/  FMUL.FTZ R26, R26, R3 ;  /* 0x000000031a1a7220 */ /* 0x000fe20000410000 */
[----:B------:R-:W-:Y:S01]  /*5ff0*/  LOP3.LUT R138, R10, R107, RZ, 0x3c, !PT ;  /* 0x0000006b0a8a7212 */ /* 0x000fe200078e3cff */
[-C--:B------:R-:W-:Y:S01]  /*6000*/  FMUL.FTZ R31, R31, R3.reuse ;  /* 0x000000031f1f7220 */ /* 0x080fe20000410000 */
[----:B------:R-:W-:Y:S01]  /*6010*/  LOP3.LUT R154, R11, R14, RZ, 0x3c, !PT ;  /* 0x0000000e0b9a7212 */ /* 0x000fe200078e3cff */
[-C--:B------:R-:W-:Y:S01]  /*6020*/  FMUL.FTZ R30, R30, R3.reuse ;  /* 0x000000031e1e7220 */ /* 0x080fe20000410000 */
[----:B------:R-:W-:Y:S01]  /*6030*/  SHF.R.U64 R4, R4, 0x3, RZ ;  /* 0x0000000304047819 */ /* 0x000fe200000012ff */
[-C--:B------:R-:W-:Y:S01]  /*6040*/  FMUL.FTZ R35, R35, R3.reuse ;  /* 0x0000000323237220 */ /* 0x080fe20000410000 */
[----:B------:R-:W-:Y:S01]  /*6050*/  LOP3.LUT R11, R12, 0x380, RZ, 0xc0, !PT ;  /* 0x000003800c0b7812 */ /* 0x000fe200078ec0ff */
[-C--:B------:R-:W-:Y:S01]  /*6060*/  FMUL.FTZ R34, R34, R3.reuse ;  /* 0x0000000322227220 */ /* 0x080fe20000410000 */
[----:B------:R-:W-:Y:S01]  /*6070*/  LOP3.LUT R10, R95, 0x380, RZ, 0xc0, !PT ;  /* 0x000003805f0a7812 */ /* 0x000fe200078ec0ff */
        /* <DEDUP_REMOVED lines=43> */
[----:B------:R-:W-:Y:S01]  /*6330*/  LOP3.LUT R150, R4, R13, RZ, 0x3c, !PT ;  /* 0x0000000d04967212 */ /* 0x000fe200078e3cff */
[----:B------:R-:W-:Y:S01]  /*6340*/  ULDC UR10, c[0x0][0xc44] ;  /* 0x00031100000a7ab9 */ /* 0x000fe20000000800 */
[----:B------:R-:W-:Y:S01]  /*6350*/  SHF.R.U64 R11, R11, 0x3, RZ ;  /* 0x000000030b0b7819 */ /* 0x000fe200000012ff */
[----:B------:R-:W-:Y:S01]  /*6360*/  UIMAD UR10, UR10, UR4, UR46 ;  /* 0x000000040a0a72a4 */ /* 0x000fe2000f8e022e */
[----:B------:R-:W-:-:S02]  /*6370*/  SHF.R.U64 R10, R10, 0x3, RZ ;  /* 0x000000030a0a7819 */ /* 0x000fc400000012ff */
[----:B------:R-:W-:Y:S01]  /*6380*/  IADD3 R13, P3, R8, 0x1000, RZ ;  /* 0x00001000080d7810 */ /* 0x000fe20007f7e0ff */
[----:B------:R-:W-:Y:S01]  /*6390*/  USHF.R.S32.HI UR11, URZ, 0x1f, UR10 ;  /* 0x0000001f3f0b7899 */ /* 0x000fe2000801140a */
[----:B------:R-:W-:Y:S01]  /*63a0*/  LOP3.LUT R162, R11, R12, RZ, 0x3c, !PT ;  /* 0x0000000c0ba27212 */ /* 0x000fe200078e3cff */
[----:B------:R-:W-:Y:S01]  /*63b0*/  UIMAD.WIDE.U32 UR4, UR10, UR6, URZ ;  /* 0x000000060a0472a5 */ /* 0x000fe2000f8e003f */
[----:B------:R-:W-:Y:S01]  /*63c0*/  LOP3.LUT R152, R10, R95, RZ, 0x3c, !PT ;  /* 0x0000005f0a987212 */ /* 0x000fe200078e3cff */
[----:B------:R-:W-:Y:S01]  /*63d0*/  UIMAD UR6, UR11, UR6, URZ ;  /* 0x000000060b0672a4 */ /* 0x000fe2000f8e023f */
[----:B------:R-:W-:Y:S02]  /*63e0*/  LOP3.LUT R12, R13, 0x380, RZ, 0xc0, !PT ;  /* 0x000003800d0c7812 */ /* 0x000fe400078ec0ff */
[----:B------:R-:W-:Y:S01]  /*63f0*/  LOP3.LUT R20, R99, 0x380, RZ, 0xc0, !PT ;  /* 0x0000038063147812 */ /* 0x000fe200078ec0ff */
[----:B------:R-:W-:Y:S01]  /*6400*/  UIMAD UR6, UR10, UR7, UR6 ;  /* 0x000000070a0672a4 */ /* 0x000fe2000f8e0206 */
[----:B------:R-:W-:Y:S01]  /*6410*/  LOP3.LUT R10, R91, 0x380, RZ, 0xc0, !PT ;  /* 0x000003805b0a7812 */ /* 0x000fe200078ec0ff */
[----:B------:R-:W-:Y:S01]  /*6420*/  USHF.R.S32.HI UR7, URZ, 0x1f, UR41 ;  /* 0x0000001f3f077899 */ /* 0x000fe20008011429 */
[----:B------:R-:W-:Y:S01]  /*6430*/  SHF.R.U64 R12, R12, 0x3, RZ ;  /* 0x000000030c0c7819 */ /* 0x000fe200000012ff */
[----:B------:R-:W-:Y:S01]  /*6440*/  IMAD.U32 R11, RZ, RZ, UR5 ;  /* 0x00000005ff0b7e24 */ /* 0x000fe2000f8e00ff */
[----:B------:R-:W-:-:S02]  /*6450*/  SHF.R.U64 R20, R20, 0x3, RZ ;  /* 0x0000000314147819 */ /* 0x000fc400000012ff */
[----:B------:R-:W-:Y:S02]  /*6460*/  SHF.R.U64 R10, R10, 0x3, RZ ;  /* 0x000000030a0a7819 */ /* 0x000fe400000012ff */
[----:B------:R-:W-:Y:S01]  /*6470*/  LOP3.LUT R12, R12, R13, RZ, 0x3c, !PT ;  /* 0x0000000d0c0c7212 */ /* 0x000fe200078e3cff */
[----:B------:R-:W-:Y:S01]  /*6480*/  IMAD.X R13, RZ, RZ, R9, P3 ;  /* 0x000000ffff0d7224 */ /* 0x000fe200018e0609 */
[----:B------:R-:W-:Y:S02]  /*6490*/  LOP3.LUT R146, R20, R99, RZ, 0x3c, !PT ;  /* 0x0000006314927212 */ /* 0x000fe400078e3cff */
[----:B------:R-:W-:Y:S02]  /*64a0*/  LOP3.LUT R156, R10, R91, RZ, 0x3c, !PT ;  /* 0x0000005b0a9c7212 */ /* 0x000fe400078e3cff */
[----:B------:R-:W-:Y:S02]  /*64b0*/  LOP3.LUT R10, R21, 0x380, RZ, 0xc0, !PT ;  /* 0x00000380150a7812 */ /* 0x000fe400078ec0ff */
[----:B------:R-:W-:-:S02]  /*64c0*/  IADD3 R99, P3, R8, 0x8000, RZ ;  /* 0x0000800008637810 */ /* 0x000fc40007f7e0ff */
[----:B------:R-:W-:Y:S02]  /*64d0*/  SHF.R.U64 R10, R10, 0x3, RZ ;  /* 0x000000030a0a7819 */ /* 0x000fe400000012ff */
[----:B------:R-:W-:Y:S02]  /*64e0*/  LOP3.LUT R98, R99, 0x380, RZ, 0xc0, !PT ;  /* 0x0000038063627812 */ /* 0x000fe400078ec0ff */
[----:B------:R-:W-:Y:S01]  /*64f0*/  LOP3.LUT R164, R10, R21, RZ, 0x3c, !PT ;  /* 0x000000150aa47212 */ /* 0x000fe200078e3cff */
[----:B------:R-:W-:Y:S01]  /*6500*/  IMAD.U32 R10, RZ, RZ, UR4 ;  /* 0x00000004ff0a7e24 */ /* 0x000fe2000f8e00ff */
[----:B------:R-:W-:Y:S01]  /*6510*/  SHF.R.U64 R98, R98, 0x3, RZ ;  /* 0x0000000362627819 */ /* 0x000fe200000012ff */
[----:B------:R-:W-:Y:S01]  /*6520*/  UIADD3 UR4, UR5, UR6, URZ ;  /* 0x0000000605047290 */ /* 0x000fe2000fffe03f */
[----:B------:R-:W-:Y:S02]  /*6530*/  LOP3.LUT R21, R0, 0x380, RZ, 0xc0, !PT ;  /* 0x0000038000157812 */ /* 0x000fe400078ec0ff */
[----:B------:R-:W-:Y:S01]  /*6540*/  LOP3.LUT R98, R98, R99, RZ, 0x3c, !PT ;  /* 0x0000006362627212 */ /* 0x000fe200078e3cff */
[--C-:B------:R-:W-:Y:S01]  /*6550*/  IMAD.X R99, RZ, RZ, R9.reuse, P3 ;  /* 0x000000ffff637224 */ /* 0x100fe200018e0609 */
[----:B------:R-:W-:Y:S01]  /*6560*/  SHF.R.U64 R21, R21, 0x3, RZ ;  /* 0x0000000315157819 */ /* 0x000fe200000012ff */
[----:B------:R-:W-:Y:S01]  /*6570*/  IMAD.U32 R11, RZ, RZ, UR4 ;  /* 0x00000004ff0b7e24 */ /* 0x000fe2000f8e00ff */
[C---:B------:R-:W-:Y:S01]  /*6580*/  IADD3 R215, P3, R8.reuse, 0xf000, RZ ;  /* 0x0000f00008d77810 */ /* 0x040fe20007f7e0ff */
[----:B------:R-:W-:Y:S01]  /*6590*/  ULDC.64 UR4, c[0x0][0xb88] ;  /* 0x0002e20000047ab9 */ /* 0x000fe20000000a00 */
[----:B------:R-:W-:Y:S01]  /*65a0*/  LOP3.LUT R168, R21, R0, RZ, 0x3c, !PT ;  /* 0x0000000015a87212 */ /* 0x000fe200078e3cff */
[----:B------:R-:W-:Y:S01]  /*65b0*/  ULDC UR6, c[0x0][0xa88] ;  /* 0x0002a20000067ab9 */ /* 0x000fe20000000800 */
[----:B------:R-:W-:Y:S01]  /*65c0*/  LOP3.LUT R0, R215, 0x380, RZ, 0xc0, !PT ;  /* 0x00000380d7007812 */ /* 0x000fe200078ec0ff */
[----:B------:R-:W-:Y:S01]  /*65d0*/  IMAD.X R127, RZ, RZ, R9, P3 ;  /* 0x000000ffff7f7224 */ /* 0x000fe200018e0609 */
[----:B------:R-:W-:-:S02]  /*65e0*/  IADD3 R95, P2, R8, 0x7000, RZ ;  /* 0x00007000085f7810 */ /* 0x000fc40007f5e0ff */
[----:B------:R-:W-:Y:S02]  /*65f0*/  SHF.R.U64 R0, R0, 0x3, RZ ;  /* 0x0000000300007819 */ /* 0x000fe400000012ff */
[----:B------:R-:W-:Y:S02]  /*6600*/  LOP3.LUT R94, R95, 0x380, RZ, 0xc0, !PT ;  /* 0x000003805f5e7812 */ /* 0x000fe400078ec0ff */
[----:B------:R-:W-:Y:S02]  /*6610*/  LOP3.LUT R126, R0, R215, RZ, 0x3c, !PT ;  /* 0x000000d7007e7212 */ /* 0x000fe400078e3cff */
[----:B------:R-:W0:Y:S01]  /*6620*/  LDC R0, c[0x0][0xbe8] ;  /* 0x0002fa00ff007b82 */ /* 0x000e220000000800 */
[----:B------:R-:W-:Y:S02]  /*6630*/  SHF.R.U64 R94, R94, 0x3, RZ ;  /* 0x000000035e5e7819 */ /* 0x000fe400000012ff */
[----:B------:R-:W-:Y:S02]  /*6640*/  LOP3.LUT R4, R57, 0x380, RZ, 0xc0, !PT ;  /* 0x0000038039047812 */ /* 0x000fe400078ec0ff */
[----:B------:R-:W-:Y:S01]  /*6650*/  LOP3.LUT R94, R94, R95, RZ, 0x3c, !PT ;  /* 0x0000005f5e5e7212 */ /* 0x000fe200078e3cff */
[----:B------:R-:W-:Y:S01]  /*6660*/  IMAD.X R95, RZ, RZ, R9, P2 ;  /* 0x000000ffff5f7224 */ /* 0x000fe200010e0609 */
[----:B------:R-:W-:-:S02]  /*6670*/  IADD3 R123, P2, R8, 0xe000, RZ ;  /* 0x0000e000087b7810 */ /* 0x000fc40007f5e0ff */
[----:B------:R-:W-:Y:S02]  /*6680*/  SHF.R.U64 R4, R4, 0x3, RZ ;  /* 0x0000000304047819 */ /* 0x000fe400000012ff */
[----:B------:R-:W-:Y:S02]  /*6690*/  LOP3.LUT R122, R123, 0x380, RZ, 0xc0, !PT ;  /* 0x000003807b7a7812 */ /* 0x000fe400078ec0ff */
[----:B------:R-:W-:Y:S02]  /*66a0*/  F2FP.F16.F32.PACK_AB R24, R25, R24 ;  /* 0x000000181918723e */ /* 0x000fe400000000ff */
[----:B------:R-:W-:Y:S02]  /*66b0*/  SHF.R.U64 R122, R122, 0x3, RZ ;  /* 0x000000037a7a7819 */ /* 0x000fe400000012ff */
[----:B------:R-:W-:Y:S02]  /*66c0*/  F2FP.F16.F32.PACK_AB R25, R27, R26 ;  /* 0x0000001a1b19723e */ /* 0x000fe400000000ff */
[----:B------:R-:W-:Y:S01]  /*66d0*/  LOP3.LUT R122, R122, R123, RZ, 0x3c, !PT ;  /* 0x0000007b7a7a7212 */ /* 0x000fe200078e3cff */
[----:B------:R-:W-:Y:S01]  /*66e0*/  IMAD.X R123, RZ, RZ, R9, P2 ;  /* 0x000000ffff7b7224 */ /* 0x000fe200010e0609 */
[----:B------:R-:W-:-:S02]  /*66f0*/  F2FP.F16.F32.PACK_AB R27, R31, R30 ;  /* 0x0000001e1f1b723e */ /* 0x000fc400000000ff */
[----:B------:R-:W1:Y:S01]  /*6700*/  LDC R31, c[0x0][0xc38] ;  /* 0x00030e00ff1f7b82 */ /* 0x000e620000000800 */
[----:B0-----:R-:W-:Y:S02]  /*6710*/  ISETP.NE.AND P2, PT, R0, 0x1, PT ;  /* 0x000000010000780c */ /* 0x001fe40003f45270 */
[----:B------:R-:W-:Y:S02]  /*6720*/  LOP3.LUT R158, R4, R57, RZ, 0x3c, !PT ;  /* 0x00000039049e7212 */ /* 0x000fe400078e3cff */
[----:B------:R-:W-:Y:S02]  /*6730*/  LOP3.LUT R4, R15, 0x380, RZ, 0xc0, !PT ;  /* 0x000003800f047812 */ /* 0x000fe400078ec0ff */
[----:B------:R-:W-:Y:S02]  /*6740*/  MOV R170, R170 ;  /* 0x000000aa00aa7202 */ /* 0x000fe40000000f00 */
[----:B------:R-:W-:Y:S02]  /*6750*/  F2FP.F16.F32.PACK_AB R26, R187, R28 ;  /* 0x0000001cbb1a723e */ /* 0x000fe400000000ff */
[----:B------:R-:W-:-:S02]  /*6760*/  SHF.R.U64 R4, R4, 0x3, RZ ;  /* 0x0000000304047819 */ /* 0x000fc400000012ff */
[----:B------:R-:W-:Y:S01]  /*6770*/  IADD3 R57, P0, R8, 0x5000, RZ ;  /* 0x0000500008397810 */ /* 0x000fe20007f1e0ff */
[----:B------:R0:W-:Y:S01]  /*6780*/  STSM.16.M88.4 [R170], R24 ;  /* 0x00000018aa007844 */ /* 0x0001e20000000200 */
[----:B------:R-:W-:Y:S02]  /*6790*/  LOP3.LUT R160, R4, R15, RZ, 0x3c, !PT ;  /* 0x0000000f04a07212 */ /* 0x000fe400078e3cff */
[----:B------:R-:W-:Y:S02]  /*67a0*/  LOP3.LUT R4, R53, 0x380, RZ, 0xc0, !PT ;  /* 0x0000038035047812 */ /* 0x000fe400078ec0ff */
[----:B------:R-:W-:Y:S02]  /*67b0*/  F2FP.F16.F32.PACK_AB R32, R33, R32 ;  /* 0x000000202120723e */ /* 0x000fe400000000ff */
[----:B------:R-:W-:Y:S02]  /*67c0*/  SHF.R.U64 R4, R4, 0x3, RZ ;  /* 0x0000000304047819 */ /* 0x000fe400000012ff */
[----:B------:R-:W-:-:S02]  /*67d0*/  F2FP.F16.F32.PACK_AB R33, R35, R34 ;  /* 0x000000222321723e */ /* 0x000fc400000000ff */
[----:B------:R-:W-:Y:S01]  /*67e0*/  LOP3.LUT R166, R4, R53, RZ, 0x3c, !PT ;  /* 0x0000003504a67212 */ /* 0x000fe200078e3cff */
[----:B------:R-:W-:Y:S01]  /*67f0*/  IMAD R4, RZ, RZ, -UR46 ;  /* 0x8000002eff047e24 */ /* 0x000fe2000f8e02ff */
[----:B------:R-:W-:Y:S02]  /*6800*/  IADD3 R91, P1, R8, 0x6000, RZ ;  /* 0x00006000085b7810 */ /* 0x000fe40007f3e0ff */
[----:B------:R-:W-:Y:S01]  /*6810*/  LOP3.LUT R56, R57, 0x380, RZ, 0xc0, !PT ;  /* 0x0000038039387812 */ /* 0x000fe200078ec0ff */
[----:B0-----:R-:W0:Y:S01]  /*6820*/  @P2 LDC R24, c[0x0][0xbec] ;  /* 0x0002fb00ff182b82 */ /* 0x001e220000000800 */
[----:B-1----:R-:W-:Y:S01]  /*6830*/  IMAD R4, R31, R4, UR39 ;  /* 0x000000271f047e24 */ /* 0x002fe2000f8e0204 */
[----:B------:R-:W-:Y:S02]  /*6840*/  F2FP.F16.F32.PACK_AB R35, R39, R38 ;  /* 0x000000262723723e */ /* 0x000fe400000000ff */
[----:B------:R-:W-:Y:S01]  /*6850*/  LOP3.LUT R90, R91, 0x380, RZ, 0xc0, !PT ;  /* 0x000003805b5a7812 */ /* 0x000fe200078ec0ff */
[----:B------:R-:W-:Y:S01]  /*6860*/  IMAD R39, R4, 0x80, R210 ;  /* 0x0000008004277824 */ /* 0x000fe200078e02d2 */
[----:B------:R-:W-:-:S02]  /*6870*/  SHF.R.U64 R56, R56, 0x3, RZ ;  /* 0x0000000338387819 */ /* 0x000fc400000012ff */
[----:B------:R-:W1:Y:S01]  /*6880*/  @P2 LDC R25, c[0x0][0xbf0] ;  /* 0x0002fc00ff192b82 */ /* 0x000e620000000800 */
[----:B------:R-:W-:Y:S02]  /*6890*/  SHF.R.U64 R90, R90, 0x3, RZ ;  /* 0x000000035a5a7819 */ /* 0x000fe400000012ff */
[----:B------:R-:W-:Y:S01]  /*68a0*/  LOP3.LUT R56, R56, R57, RZ, 0x3c, !PT ;  /* 0x0000003938387212 */ /* 0x000fe200078e3cff */
[----:B------:R-:W-:Y:S01]  /*68b0*/  IMAD.X R57, RZ, RZ, R9, P0 ;  /* 0x000000ffff397224 */ /* 0x000fe200000e0609 */
[----:B------:R-:W-:Y:S01]  /*68c0*/  F2FP.F16.F32.PACK_AB R34, R37, R36 ;  /* 0x000000242522723e */ /* 0x000fe200000000ff */
[----:B------:R-:W-:Y:S01]  /*68d0*/  IMAD.MOV.U32 R37, RZ, RZ, R39 ;  /* 0x000000ffff257224 */ /* 0x000fe200078e0027 */
[----:B------:R-:W-:Y:S01]  /*68e0*/  MOV R150, R150 ;  /* 0x0000009600967202 */ /* 0x000fe20000000f00 */
[----:B------:R-:W2:Y:S01]  /*68f0*/  LDC.64 R30, c[0x0][0xb98] ;  /* 0x0002e600ff1e7b82 */ /* 0x000ea20000000a00 */
[----:B------:R-:W-:Y:S02]  /*6900*/  IADD3 R115, P0, R8, 0xc000, RZ ;  /* 0x0000c00008737810 */ /* 0x000fe40007f1e0ff */
[----:B------:R-:W-:Y:S01]  /*6910*/  LOP3.LUT R90, R90, R91, RZ, 0x3c, !PT ;  /* 0x0000005b5a5a7212 */ /* 0x000fe200078e3cff */
[----:B------:R-:W-:Y:S01]  /*6920*/  IMAD.X R91, RZ, RZ, R9, P1 ;  /* 0x000000ffff5b7224 */ /* 0x000fe200008e0609 */
[----:B------:R-:W-:Y:S01]  /*6930*/  F2FP.F16.F32.PACK_AB R40, R41, R40 ;  /* 0x000000282928723e */ /* 0x000fe200000000ff */
[----:B------:R3:W-:Y:S01]  /*6940*/  STSM.16.M88.4 [R150], R32 ;  /* 0x0000002096007844 */ /* 0x0007e20000000200 */
[----:B------:R-:W-:Y:S01]  /*6950*/  IADD3 R119, P1, R8, 0xd000, RZ ;  /* 0x0000d00008777810 */ /* 0x000fe20007f3e0ff */
[----:B0-----:R-:W-:Y:S01]  /*6960*/  @P2 IMAD.HI.U32 R24, R39, R24, RZ ;  /* 0x0000001827182227 */ /* 0x001fe200078e00ff */
[----:B------:R-:W-:-:S02]  /*6970*/  LOP3.LUT R114, R115, 0x380, RZ, 0xc0, !PT ;  /* 0x0000038073727812 */ /* 0x000fc400078ec0ff */
[----:B------:R-:W-:Y:S02]  /*6980*/  F2FP.F16.F32.PACK_AB R41, R43, R42 ;  /* 0x0000002a2b29723e */ /* 0x000fe400000000ff */
[----:B------:R-:W-:Y:S02]  /*6990*/  F2FP.F16.F32.PACK_AB R48, R49, R48 ;  /* 0x000000303130723e */ /* 0x000fe400000000ff */
[----:B------:R-:W-:Y:S02]  /*69a0*/  LOP3.LUT R52, R111, 0x380, RZ, 0xc0, !PT ;  /* 0x000003806f347812 */ /* 0x000fe400078ec0ff */
[----:B-1----:R-:W-:Y:S02]  /*69b0*/  @P2 SHF.R.U32.HI R37, RZ, R25, R24 ;  /* 0x00000019ff252219 */ /* 0x002fe40000011618 */
[----:B------:R-:W-:Y:S02]  /*69c0*/  MOV R160, R160 ;  /* 0x000000a000a07202 */ /* 0x000fe40000000f00 */
[----:B------:R-:W-:Y:S01]  /*69d0*/  F2FP.F16.F32.PACK_AB R42, R45, R44 ;  /* 0x0000002c2d2a723e */ /* 0x000fe200000000ff */
[----:B---3--:R-:W-:Y:S01]  /*69e0*/  IMAD.MOV R33, RZ, RZ, -R37 ;  /* 0x000000ffff217224 */ /* 0x008fe200078e0a25 */
[----:B------:R-:W-:Y:S01]  /*69f0*/  F2FP.F16.F32.PACK_AB R43, R47, R46 ;  /* 0x0000002e2f2b723e */ /* 0x000fe200000000ff */
[----:B--2---:R-:W-:Y:S01]  /*6a00*/  IMAD R28, R30, UR7, RZ ;  /* 0x000000071e1c7c24 */ /* 0x004fe2000f8e02ff */
[----:B------:R-:W-:Y:S01]  /*6a10*/  F2FP.F16.F32.PACK_AB R49, R51, R50 ;  /* 0x000000323331723e */ /* 0x000fe200000000ff */
[----:B------:R-:W-:Y:S01]  /*6a20*/  IMAD R33, R0, R33, R39 ;  /* 0x0000002100217224 */ /* 0x000fe200078e0227 */
[----:B------:R-:W-:Y:S01]  /*6a30*/  MOV R168, R168 ;  /* 0x000000a800a87202 */ /* 0x000fe20000000f00 */
[----:B------:R-:W-:Y:S01]  /*6a40*/  IMAD.WIDE.U32 R10, R30, UR41, R10 ;  /* 0x000000291e0a7c25 */ /* 0x000fe2000f8e000a */
[----:B------:R-:W-:Y:S01]  /*6a50*/  F2FP.F16.F32.PACK_AB R50, R204, R189 ;  /* 0x000000bdcc32723e */ /* 0x000fe200000000ff */
[----:B------:R-:W-:Y:S01]  /*6a60*/  STSM.16.M88.4 [R160], R40 ;  /* 0x00000028a0007844 */ /* 0x000fe20000000200 */
[----:B------:R-:W-:Y:S01]  /*6a70*/  F2FP.F16.F32.PACK_AB R51, R55, R54 ;  /* 0x000000363733723e */ /* 0x000fe200000000ff */
[----:B------:R-:W-:Y:S01]  /*6a80*/  IMAD R28, R31, UR41, R28 ;  /* 0x000000291f1c7c24 */ /* 0x000fe2000f8e021c */
[----:B------:R-:W-:Y:S01]  /*6a90*/  MOV R166, R166 ;  /* 0x000000a600a67202 */ /* 0x000fe20000000f00 */
[----:B------:R-:W-:Y:S01]  /*6aa0*/  IMAD R32, R4, 0x80, R208 ;  /* 0x0000008004207824 */ /* 0x000fe200078e02d0 */
[----:B------:R-:W-:Y:S01]  /*6ab0*/  F2FP.F16.F32.PACK_AB R24, R203, R188 ;  /* 0x000000bccb18723e */ /* 0x000fe200000000ff */
[----:B------:R-:W-:Y:S01]  /*6ac0*/  STSM.16.M88.4 [R168], R48 ;  /* 0x00000030a8007844 */ /* 0x000fe20000000200 */
[----:B------:R-:W-:-:S02]  /*6ad0*/  F2FP.F16.F32.PACK_AB R25, R59, R58 ;  /* 0x0000003a3b19723e */ /* 0x000fc400000000ff */
[----:B------:R-:W-:Y:S02]  /*6ae0*/  F2FP.F16.F32.PACK_AB R26, R202, R60 ;  /* 0x0000003cca1a723e */ /* 0x000fe400000000ff */
[----:B------:R-:W-:Y:S02]  /*6af0*/  F2FP.F16.F32.PACK_AB R27, R63, R62 ;  /* 0x0000003e3f1b723e */ /* 0x000fe400000000ff */
[----:B------:R-:W-:Y:S02]  /*6b00*/  LOP3.LUT R118, R119, 0x380, RZ, 0xc0, !PT ;  /* 0x0000038077767812 */ /* 0x000fe400078ec0ff */
[----:B------:R-:W-:Y:S01]  /*6b10*/  SHF.R.U64 R114, R114, 0x3, RZ ;  /* 0x0000000372727819 */ /* 0x000fe200000012ff */
[----:B------:R0:W-:Y:S01]  /*6b20*/  STSM.16.M88.4 [R166], R24 ;  /* 0x00000018a6007844 */ /* 0x0001e20000000200 */
[----:B------:R-:W-:Y:S02]  /*6b30*/  SHF.R.U64 R52, R52, 0x3, RZ ;  /* 0x0000000334347819 */ /* 0x000fe400000012ff */
[----:B------:R-:W-:-:S02]  /*6b40*/  IADD3 R15, P4, R8, 0x2000, RZ ;  /* 0x00002000080f7810 */ /* 0x000fc40007f9e0ff */
[C---:B------:R-:W-:Y:S02]  /*6b50*/  IADD3 R21, P5, R8.reuse, 0x3000, RZ ;  /* 0x0000300008157810 */ /* 0x040fe40007fbe0ff */
[----:B------:R-:W-:Y:S02]  /*6b60*/  IADD3 R53, P6, R8, 0x4000, RZ ;  /* 0x0000400008357810 */ /* 0x000fe40007fde0ff */
[----:B------:R-:W-:Y:S02]  /*6b70*/  SHF.R.U64 R118, R118, 0x3, RZ ;  /* 0x0000000376767819 */ /* 0x000fe400000012ff */
[----:B------:R-:W-:Y:S01]  /*6b80*/  LOP3.LUT R114, R114, R115, RZ, 0x3c, !PT ;  /* 0x0000007372727212 */ /* 0x000fe200078e3cff */
[----:B------:R-:W-:Y:S01]  /*6b90*/  IMAD.X R115, RZ, RZ, R9, P0 ;  /* 0x000000ffff737224 */ /* 0x000fe200000e0609 */
[----:B------:R-:W-:Y:S02]  /*6ba0*/  F2FP.F16.F32.PACK_AB R64, R65, R64 ;  /* 0x000000404140723e */ /* 0x000fe400000000ff */
[----:B------:R-:W-:-:S02]  /*6bb0*/  LOP3.LUT R134, R52, R111, RZ, 0x3c, !PT ;  /* 0x0000006f34867212 */ /* 0x000fc400078e3cff */
[----:B------:R-:W-:Y:S02]  /*6bc0*/  F2FP.F16.F32.PACK_AB R65, R67, R66 ;  /* 0x000000424341723e */ /* 0x000fe400000000ff */
[----:B------:R-:W-:Y:S02]  /*6bd0*/  F2FP.F16.F32.PACK_AB R72, R73, R72 ;  /* 0x000000484948723e */ /* 0x000fe400000000ff */
[----:B0-----:R-:W-:Y:S02]  /*6be0*/  F2FP.F16.F32.PACK_AB R25, R7, R23 ;  /* 0x000000170719723e */ /* 0x001fe400000000ff */
[----:B------:R-:W-:Y:S02]  /*6bf0*/  LOP3.LUT R14, R15, 0x380, RZ, 0xc0, !PT ;  /* 0x000003800f0e7812 */ /* 0x000fe400078ec0ff */
[----:B------:R-:W-:Y:S02]  /*6c00*/  LOP3.LUT R20, R21, 0x380, RZ, 0xc0, !PT ;  /* 0x0000038015147812 */ /* 0x000fe400078ec0ff */
[----:B------:R-:W-:-:S02]  /*6c10*/  LOP3.LUT R52, R53, 0x380, RZ, 0xc0, !PT ;  /* 0x0000038035347812 */ /* 0x000fc400078ec0ff */
[----:B------:R-:W-:Y:S02]  /*6c20*/  MOV R164, R164 ;  /* 0x000000a400a47202 */ /* 0x000fe40000000f00 */
[----:B------:R-:W-:Y:S02]  /*6c30*/  F2FP.F16.F32.PACK_AB R66, R201, R68 ;  /* 0x00000044c942723e */ /* 0x000fe400000000ff */
[----:B------:R-:W-:Y:S02]  /*6c40*/  F2FP.F16.F32.PACK_AB R67, R71, R70 ;  /* 0x000000464743723e */ /* 0x000fe400000000ff */
[----:B------:R-:W-:Y:S02]  /*6c50*/  F2FP.F16.F32.PACK_AB R73, R75, R74 ;  /* 0x0000004a4b49723e */ /* 0x000fe400000000ff */
[----:B------:R-:W-:Y:S01]  /*6c60*/  F2FP.F16.F32.PACK_AB R80, R81, R80 ;  /* 0x000000505150723e */ /* 0x000fe200000000ff */
[----:B------:R-:W-:Y:S01]  /*6c70*/  STSM.16.M88.4 [R164], R64 ;  /* 0x00000040a4007844 */ /* 0x000fe20000000200 */
[----:B------:R-:W-:-:S02]  /*6c80*/  SHF.R.S32.HI R23, RZ, 0x1f, R37 ;  /* 0x0000001fff177819 */ /* 0x000fc40000011425 */
[----:B------:R-:W-:Y:S02]  /*6c90*/  SHF.R.S32.HI R7, RZ, 0x1f, R33 ;  /* 0x0000001fff077819 */ /* 0x000fe40000011421 */
[----:B------:R-:W-:Y:S02]  /*6ca0*/  IADD3 R10, P0, R37, R10, RZ ;  /* 0x0000000a250a7210 */ /* 0x000fe40007f1e0ff */
[----:B------:R-:W-:Y:S02]  /*6cb0*/  MOV R162, R162 ;  /* 0x000000a200a27202 */ /* 0x000fe40000000f00 */
        /* <DEDUP_REMOVED lines=8> */
[----:B------:R-:W-:Y:S02]  /*6d40*/  LOP3.LUT R119, R8, 0x380, RZ, 0xc0, !PT ;  /* 0x0000038008777812 */ /* 0x000fe400078ec0ff */
[----:B------:R-:W-:Y:S01]  /*6d50*/  MOV R156, R156 ;  /* 0x0000009c009c7202 */ /* 0x000fe20000000f00 */
[----:B------:R-:W-:Y:S01]  /*6d60*/  STSM.16.M88.4 [R158], R80 ;  /* 0x000000509e007844 */ /* 0x000fe20000000200 */
[----:B------:R-:W-:-:S02]  /*6d70*/  F2FP.F16.F32.PACK_AB R24, R198, R88 ;  /* 0x00000058c618723e */ /* 0x000fc400000000ff */
[----:B------:R-:W-:Y:S02]  /*6d80*/  F2FP.F16.F32.PACK_AB R26, R197, R92 ;  /* 0x0000005cc51a723e */ /* 0x000fe400000000ff */
[----:B------:R-:W-:Y:S02]  /*6d90*/  F2FP.F16.F32.PACK_AB R27, R29, R61 ;  /* 0x0000003d1d1b723e */ /* 0x000fe400000000ff */
[----:B------:R-:W-:Y:S02]  /*6da0*/  SHF.R.U64 R14, R14, 0x3, RZ ;  /* 0x000000030e0e7819 */ /* 0x000fe400000012ff */
[----:B------:R-:W-:Y:S01]  /*6db0*/  SHF.R.U64 R20, R20, 0x3, RZ ;  /* 0x0000000314147819 */ /* 0x000fe200000012ff */
[----:B------:R0:W-:Y:S01]  /*6dc0*/  STSM.16.M88.4 [R156], R24 ;  /* 0x000000189c007844 */ /* 0x0001e20000000200 */
[----:B------:R-:W-:Y:S02]  /*6dd0*/  SHF.R.U64 R52, R52, 0x3, RZ ;  /* 0x0000000334347819 */ /* 0x000fe400000012ff */
[----:B------:R-:W-:Y:S01]  /*6de0*/  IADD3.X R11, R23, R11, R28, P0, !PT ;  /* 0x0000000b170b7210 */ /* 0x000fe200007fe41c */
[----:B------:R-:W-:Y:S01]  /*6df0*/  IMAD R28, R7, UR4, RZ ;  /* 0x00000004071c7c24 */ /* 0x000fe2000f8e02ff */
[----:B------:R-:W-:Y:S01]  /*6e00*/  SHF.R.U64 R119, R119, 0x3, RZ ;  /* 0x0000000377777819 */ /* 0x000fe200000012ff */
[----:B------:R-:W-:Y:S01]  /*6e10*/  IMAD R7, R0, UR6, RZ ;  /* 0x0000000600077c24 */ /* 0x000fe2000f8e02ff */
[----:B------:R-:W-:Y:S01]  /*6e20*/  LOP3.LUT R14, R14, R15, RZ, 0x3c, !PT ;  /* 0x0000000f0e0e7212 */ /* 0x000fe200078e3cff */
[--C-:B------:R-:W-:Y:S01]  /*6e30*/  IMAD.X R15, RZ, RZ, R9.reuse, P4 ;  /* 0x000000ffff0f7224 */ /* 0x100fe200020e0609 */
[----:B------:R-:W-:Y:S01]  /*6e40*/  LOP3.LUT R20, R20, R21, RZ, 0x3c, !PT ;  /* 0x0000001514147212 */ /* 0x000fe200078e3cff */
[--C-:B------:R-:W-:Y:S01]  /*6e50*/  IMAD.X R21, RZ, RZ, R9.reuse, P5 ;  /* 0x000000ffff157224 */ /* 0x100fe200028e0609 */
[----:B------:R-:W-:Y:S01]  /*6e60*/  LOP3.LUT R52, R52, R53, RZ, 0x3c, !PT ;  /* 0x0000003534347212 */ /* 0x000fe200078e3cff */
[----:B------:R-:W-:Y:S01]  /*6e70*/  IMAD.X R53, RZ, RZ, R9, P6 ;  /* 0x000000ffff357224 */ /* 0x000fe200030e0609 */
[----:B------:R-:W-:Y:S01]  /*6e80*/  MOV R154, R154 ;  /* 0x0000009a009a7202 */ /* 0x000fe20000000f00 */
[----:B------:R-:W-:Y:S01]  /*6e90*/  IMAD R23, R33, UR5, R28 ;  /* 0x0000000521177c24 */ /* 0x000fe2000f8e021c */
[----:B------:R-:W-:Y:S01]  /*6ea0*/  F2FP.F16.F32.PACK_AB R68, R196, R96 ;  /* 0x00000060c444723e */ /* 0x000fe200000000ff */
[----:B0-----:R-:W-:Y:S01]  /*6eb0*/  VIADD R24, R32, 0x8 ;  /* 0x0000000820187836 */ /* 0x001fe20000000000 */
[----:B------:R-:W-:Y:S01]  /*6ec0*/  F2FP.F16.F32.PACK_AB R69, R69, R77 ;  /* 0x0000004d4545723e */ /* 0x000fe200000000ff */
[----:B------:R-:W-:Y:S01]  /*6ed0*/  IMAD.WIDE.U32 R10, R33, UR4, R10 ;  /* 0x00000004210a7c25 */ /* 0x000fe2000f8e000a */
[----:B------:R-:W-:Y:S01]  /*6ee0*/  F2FP.F16.F32.PACK_AB R70, R195, R100 ;  /* 0x00000064c346723e */ /* 0x000fe200000000ff */
[----:B------:R-:W-:Y:S01]  /*6ef0*/  ULDC.64 UR4, c[0x0][0xb50] ;  /* 0x0002d40000047ab9 */ /* 0x000fe20000000a00 */
[----:B------:R-:W-:Y:S01]  /*6f00*/  F2FP.F16.F32.PACK_AB R71, R85, R89 ;  /* 0x000000595547723e */ /* 0x000fe200000000ff */
[----:B------:R-:W-:Y:S01]  /*6f10*/  IMAD.IADD R11, R11, 0x1, R23 ;  /* 0x000000010b0b7824 */ /* 0x000fe200078e0217 */
[----:B------:R-:W-:-:S02]  /*6f20*/  LOP3.LUT P0, RZ, R205, 0x3, RZ, 0xc0, !PT ;  /* 0x00000003cdff7812 */ /* 0x000fc4000780c0ff */
[C---:B------:R-:W-:Y:S01]  /*6f30*/  IADD3 R103, P4, R8.reuse, 0x9000, RZ ;  /* 0x0000900008677810 */ /* 0x040fe20007f9e0ff */
[----:B------:R-:W-:Y:S01]  /*6f40*/  STSM.16.M88.4 [R154], R68 ;  /* 0x000000449a007844 */ /* 0x000fe20000000200 */
[C---:B------:R-:W-:Y:S02]  /*6f50*/  IADD3 R107, P5, R8.reuse, 0xa000, RZ ;  /* 0x0000a000086b7810 */ /* 0x040fe40007fbe0ff */
[----:B------:R-:W-:Y:S02]  /*6f60*/  IADD3 R111, P6, R8, 0xb000, RZ ;  /* 0x0000b000086f7810 */ /* 0x000fe40007fde0ff */
[----:B------:R-:W-:Y:S02]  /*6f70*/  MOV R152, R152 ;  /* 0x0000009800987202 */ /* 0x000fe40000000f00 */
[----:B------:R-:W-:Y:S02]  /*6f80*/  F2FP.F16.F32.PACK_AB R28, R194, R104 ;  /* 0x00000068c21c723e */ /* 0x000fe400000000ff */
[----:B------:R-:W-:-:S02]  /*6f90*/  F2FP.F16.F32.PACK_AB R29, R93, R97 ;  /* 0x000000615d1d723e */ /* 0x000fc400000000ff */
[----:B------:R-:W-:Y:S02]  /*6fa0*/  F2FP.F16.F32.PACK_AB R30, R193, R108 ;  /* 0x0000006cc11e723e */ /* 0x000fe400000000ff */
[----:B------:R-:W-:Y:S02]  /*6fb0*/  F2FP.F16.F32.PACK_AB R31, R101, R105 ;  /* 0x00000069651f723e */ /* 0x000fe400000000ff */
[----:B------:R-:W-:Y:S01]  /*6fc0*/  LOP3.LUT R8, R119, R8, RZ, 0x3c, !PT ;  /* 0x0000000877087212 */ /* 0x000fe200078e3cff */
[----:B------:R-:W-:Y:S01]  /*6fd0*/  IMAD.X R119, RZ, RZ, R9, P1 ;  /* 0x000000ffff777224 */ /* 0x000fe200008e0609 */
[-C--:B------:R-:W-:Y:S01]  /*6fe0*/  ISETP.GE.OR P1, PT, R32, R7.reuse, P0 ;  /* 0x000000072000720c */ /* 0x080fe20000726670 */
[----:B------:R0:W-:Y:S01]  /*6ff0*/  STSM.16.M88.4 [R152], R28 ;  /* 0x0000001c98007844 */ /* 0x0001e20000000200 */
[----:B------:R-:W-:Y:S02]  /*7000*/  ISETP.GE.OR P0, PT, R24, R7, P0 ;  /* 0x000000071800720c */ /* 0x000fe40000706670 */
[----:B------:R-:W-:-:S02]  /*7010*/  MOV R146, R146 ;  /* 0x0000009200927202 */ /* 0x000fc40000000f00 */
[----:B------:R-:W-:Y:S02]  /*7020*/  F2FP.F16.F32.PACK_AB R24, R192, R112 ;  /* 0x00000070c018723e */ /* 0x000fe400000000ff */
[----:B------:R-:W-:Y:S02]  /*7030*/  F2FP.F16.F32.PACK_AB R25, R109, R113 ;  /* 0x000000716d19723e */ /* 0x000fe400000000ff */
[----:B------:R-:W-:Y:S02]  /*7040*/  F2FP.F16.F32.PACK_AB R26, R191, R116 ;  /* 0x00000074bf1a723e */ /* 0x000fe400000000ff */
[----:B------:R-:W-:Y:S02]  /*7050*/  F2FP.F16.F32.PACK_AB R27, R117, R121 ;  /* 0x00000079751b723e */ /* 0x000fe400000000ff */
[----:B------:R-:W-:Y:S02]  /*7060*/  MOV R142, R142 ;  /* 0x0000008e008e7202 */ /* 0x000fe40000000f00 */
[----:B------:R-:W-:Y:S01]  /*7070*/  LEA R23, P3, R10, UR4, 0x2 ;  /* 0x000000040a177c11 */ /* 0x000fe2000f8610ff */
[----:B------:R-:W-:Y:S01]  /*7080*/  STSM.16.M88.4 [R146], R24 ;  /* 0x0000001892007844 */ /* 0x000fe20000000200 */
[----:B0-----:R-:W-:-:S02]  /*7090*/  F2FP.F16.F32.PACK_AB R28, R190, R120 ;  /* 0x00000078be1c723e */ /* 0x001fc400000000ff */
[----:B------:R-:W-:Y:S01]  /*70a0*/  F2FP.F16.F32.PACK_AB R29, R172, R173 ;  /* 0x000000adac1d723e */ /* 0x000fe200000000ff */
[----:B------:R-:W-:Y:S01]  /*70b0*/  SHFL.IDX PT, R48, R23, RZ, 0x1c1f ;  /* 0x001c1fff17307589 */ /* 0x000fe200000e0000 */
[----:B------:R-:W-:Y:S02]  /*70c0*/  F2FP.F16.F32.PACK_AB R30, R125, R124 ;  /* 0x0000007c7d1e723e */ /* 0x000fe400000000ff */
[----:B------:R-:W-:Y:S01]  /*70d0*/  F2FP.F16.F32.PACK_AB R31, R174, R175 ;  /* 0x000000afae1f723e */ /* 0x000fe200000000ff */
[----:B------:R-:W-:Y:S01]  /*70e0*/  SHFL.IDX PT, R50, R23, 0x1, 0x1c1f ;  /* 0x003c1f0017327f89 */ /* 0x000fe200000e0000 */
        /* <DEDUP_REMOVED lines=8> */
[----:B------:R-:W-:Y:S01]  /*7170*/  STSM.16.M88.4 [R138], R32 ;  /* 0x000000208a007844 */ /* 0x000fe20000000200 */
[----:B------:R-:W-:Y:S02]  /*7180*/  F2FP.F16.F32.PACK_AB R37, R180, R181 ;  /* 0x000000b5b425723e */ /* 0x000fe400000000ff */
        /* <DEDUP_REMOVED lines=8> */
[----:B------:R-:W-:Y:S01]  /*7210*/  LEA.HI.X R11, R10, UR5, R11, 0x2, P3 ;  /* 0x000000050a0b7c11 */ /* 0x000fe200098f140b */
[----:B------:R-:W-:Y:S01]  /*7220*/  UIMAD UR6, UR11, UR8, URZ ;  /* 0x000000080b0672a4 */ /* 0x000fe2000f8e023f */
[----:B------:R-:W-:Y:S01]  /*7230*/  LOP3.LUT R102, R103, 0x380, RZ, 0xc0, !PT ;  /* 0x0000038067667812 */ /* 0x000fe200078ec0ff */
[----:B------:R-:W-:Y:S01]  /*7240*/  STSM.16.M88.4 [R130], R60 ;  /* 0x0000003c82007844 */ /* 0x000fe20000000200 */
[----:B------:R-:W-:Y:S02]  /*7250*/  LOP3.LUT R106, R107, 0x380, RZ, 0xc0, !PT ;  /* 0x000003806b6a7812 */ /* 0x000fe400078ec0ff */
[----:B------:R-:W-:Y:S01]  /*7260*/  LOP3.LUT R110, R111, 0x380, RZ, 0xc0, !PT ;  /* 0x000003806f6e7812 */ /* 0x000fe200078ec0ff */
[----:B------:R-:W0:Y:S04]  /*7270*/  SHFL.IDX PT, R49, R11, RZ, 0x1c1f ;  /* 0x001c1fff0b317589 */ /* 0x000e2800000e0000 */
[----:B------:R-:W1:Y:S01]  /*7280*/  SHFL.IDX PT, R51, R11, 0x1, 0x1c1f ;  /* 0x003c1f000b337f89 */ /* 0x000e6200000e0000 */
[----:B------:R-:W-:Y:S01]  /*7290*/  IMAD R3, R19, 0x20, R22 ;  /* 0x0000002013037824 */ /* 0x000fe200078e0216 */
[----:B------:R-:W-:Y:S01]  /*72a0*/  UIMAD.WIDE.U32 UR4, UR10, UR8, URZ ;  /* 0x000000080a0472a5 */ /* 0x000fe2000f8e003f */
[----:B------:R-:W-:Y:S01]  /*72b0*/  SHF.R.U64 R102, R102, 0x3, RZ ;  /* 0x0000000366667819 */ /* 0x000fe200000012ff */
[----:B------:R-:W-:Y:S01]  /*72c0*/  BAR.SYNC.DEFER_BLOCKING 0x1, 0x100 ;  /* 0x0044000000007b1d */ /* 0x000fe20000010000 */
[----:B------:R-:W-:Y:S01]  /*72d0*/  UIMAD UR6, UR10, UR9, UR6 ;  /* 0x000000090a0672a4 */ /* 0x000fe2000f8e0206 */
[----:B------:R-:W-:-:S02]  /*72e0*/  SHF.R.U64 R106, R106, 0x3, RZ ;  /* 0x000000036a6a7819 */ /* 0x000fc400000012ff */
[----:B------:R-:W-:Y:S02]  /*72f0*/  SHF.R.U64 R110, R110, 0x3, RZ ;  /* 0x000000036e6e7819 */ /* 0x000fe400000012ff */
[----:B------:R-:W-:Y:S01]  /*7300*/  ULDC.64 UR8, c[0x0][0xaf0] ;  /* 0x0002bc0000087ab9 */ /* 0x000fe20000000a00 */
[----:B------:R-:W-:Y:S01]  /*7310*/  LOP3.LUT R102, R102, R103, RZ, 0x3c, !PT ;  /* 0x0000006766667212 */ /* 0x000fe200078e3cff */
[----:B0-----:R0:W-:Y:S01]  /*7320*/  @!P1 ST.E desc[UR42][R48.64], R6 ;  /* 0x0000000630009985 */ /* 0x0011e2000c10192a */
[----:B------:R-:W-:Y:S01]  /*7330*/  UIMAD UR7, UR7, UR8, URZ ;  /* 0x00000008070772a4 */ /* 0x000fe2000f8e023f */
[----:B------:R-:W-:Y:S01]  /*7340*/  LOP3.LUT R106, R106, R107, RZ, 0x3c, !PT ;  /* 0x0000006b6a6a7212 */ /* 0x000fe200078e3cff */
[----:B------:R-:W-:Y:S01]  /*7350*/  UIADD3 UR5, UR5, UR6, URZ ;  /* 0x0000000605057290 */ /* 0x000fe2000fffe03f */
[----:B-1----:R1:W-:Y:S01]  /*7360*/  @!P0 ST.E desc[UR42][R50.64], R5 ;  /* 0x0000000532008985 */ /* 0x0023e2000c10192a */
[----:B------:R-:W-:Y:S01]  /*7370*/  LOP3.LUT R110, R110, R111, RZ, 0x3c, !PT ;  /* 0x0000006f6e6e7212 */ /* 0x000fe200078e3cff */
[----:B------:R-:W-:-:S02]  /*7380*/  IMAD.X R103, RZ, RZ, R9, P4 ;  /* 0x000000ffff677224 */ /* 0x000fc400020e0609 */
[----:B------:R2:W5:Y:S01]  /*7390*/  LD.E.128 R44, desc[UR42][R14.64] ;  /* 0x0000002a0e2c7980 */ /* 0x000562000c101d00 */
[----:B0-----:R-:W0:Y:S03]  /*73a0*/  @P2 LDC R6, c[0x0][0xbf0] ;  /* 0x0002fc00ff062b82 */ /* 0x001e260000000800 */
[----:B------:R3:W5:Y:S01]  /*73b0*/  LD.E.128 R24, desc[UR42][R20.64] ;  /* 0x0000002a14187980 */ /* 0x000762000c101d00 */
[----:B------:R-:W-:Y:S01]  /*73c0*/  UIMAD UR7, UR41, UR9, UR7 ;  /* 0x00000009290772a4 */ /* 0x000fe2000f8e0207 */
[--C-:B------:R-:W-:Y:S01]  /*73d0*/  IMAD.X R107, RZ, RZ, R9.reuse, P5 ;  /* 0x000000ffff6b7224 */ /* 0x100fe200028e0609 */
[----:B------:R-:W-:Y:S01]  /*73e0*/  UIMAD.WIDE.U32 UR4, UR41, UR8, UR4 ;  /* 0x00000008290472a5 */ /* 0x000fe2000f8e0004 */
[----:B------:R-:W-:Y:S01]  /*73f0*/  IMAD.X R111, RZ, RZ, R9, P6 ;  /* 0x000000ffff6f7224 */ /* 0x000fe200030e0609 */
[----:B------:R4:W5:Y:S01]  /*7400*/  LD.E.128 R40, desc[UR42][R12.64] ;  /* 0x0000002a0c287980 */ /* 0x000962000c101d00 */
[C---:B------:R-:W-:Y:S01]  /*7410*/  IMAD R30, R4.reuse, 0x80, R22 ;  /* 0x00000080041e7824 */ /* 0x040fe200078e0216 */
[----:B-1----:R-:W1:Y:S02]  /*7420*/  @P2 LDC R5, c[0x0][0xbec] ;  /* 0x0002fb00ff052b82 */ /* 0x002e640000000800 */
[----:B------:R-:W5:Y:S04]  /*7430*/  LD.E.128 R52, desc[UR42][R52.64] ;  /* 0x0000002a34347980 */ /* 0x000f68000c101d00 */
[----:B------:R-:W5:Y:S02]  /*7440*/  LD.E.128 R56, desc[UR42][R56.64] ;  /* 0x0000002a38387980 */ /* 0x000f64000c101d00 */
[----:B--2---:R-:W2:Y:S01]  /*7450*/  LDC.64 R14, c[0x0][0xae0] ;  /* 0x0002b800ff0e7b82 */ /* 0x004ea20000000a00 */
[----:B---3--:R-:W-:Y:S01]  /*7460*/  IMAD R20, R4, 0x80, R3 ;  /* 0x0000008004147824 */ /* 0x008fe200078e0203 */
[----:B------:R-:W-:Y:S01]  /*7470*/  UIADD3 UR5, UR5, UR7, URZ ;  /* 0x0000000705057290 */ /* 0x000fe2000fffe03f */
[----:B------:R-:W5:Y:S01]  /*7480*/  LD.E.128 R8, desc[UR42][R8.64] ;  /* 0x0000002a08087980 */ /* 0x000f62000c101d00 */
[----:B------:R-:W-:Y:S01]  /*7490*/  UIADD3 UR36, UR36, 0x1, URZ ;  /* 0x0000000124247890 */ /* 0x000fe2000fffe03f */
[----:B------:R-:W-:Y:S01]  /*74a0*/  IMAD.MOV.U32 R3, RZ, RZ, R20 ;  /* 0x000000ffff037224 */ /* 0x000fe200078e0014 */
[----:B------:R-:W-:Y:S01]  /*74b0*/  ULDC.64 UR6, c[0x0][0xad8] ;  /* 0x0002b60000067ab9 */ /* 0x000fe20000000a00 */
[----:B------:R-:W5:Y:S01]  /*74c0*/  LD.E.128 R88, desc[UR42][R90.64] ;  /* 0x0000002a5a587980 */ /* 0x000f62000c101d00 */
[----:B------:R-:W-:-:S03]  /*74d0*/  ULDC.64 UR8, c[0x0][0xa80] ;  /* 0x0002a00000087ab9 */ /* 0x000fc60000000a00 */
[----:B------:R-:W5:Y:S04]  /*74e0*/  LD.E.128 R92, desc[UR42][R94.64] ;  /* 0x0000002a5e5c7980 */ /* 0x000f68000c101d00 */
[----:B------:R-:W5:Y:S01]  /*74f0*/  LD.E.128 R96, desc[UR42][R98.64] ;  /* 0x0000002a62607980 */ /* 0x000f62000c101d00 */
[----:B-1----:R-:W-:-:S03]  /*7500*/  @P2 IMAD.HI.U32 R5, R20, R5, RZ ;  /* 0x0000000514052227 */ /* 0x002fc600078e00ff */
[----:B------:R-:W5:Y:S02]  /*7510*/  LD.E.128 R100, desc[UR42][R102.64] ;  /* 0x0000002a66647980 */ /* 0x000f64000c101d00 */
[----:B0-----:R-:W-:Y:S02]  /*7520*/  @P2 SHF.R.U32.HI R3, RZ, R6, R5 ;  /* 0x00000006ff032219 */ /* 0x001fe40000011605 */
[----:B------:R-:W5:Y:S02]  /*7530*/  LD.E.128 R104, desc[UR42][R106.64] ;  /* 0x0000002a6a687980 */ /* 0x000f64000c101d00 */
[--C-:B------:R-:W-:Y:S02]  /*7540*/  SHF.R.S32.HI R5, RZ, 0x1f, R3.reuse ;  /* 0x0000001fff057819 */ /* 0x100fe40000011403 */
[----:B------:R-:W5:Y:S03]  /*7550*/  LD.E.128 R108, desc[UR42][R110.64] ;  /* 0x0000002a6e6c7980 */ /* 0x000f66000c101d00 */
[----:B--2---:R-:W-:Y:S01]  /*7560*/  IMAD R6, R5, R14, RZ ;  /* 0x0000000e05067224 */ /* 0x004fe200078e02ff */
[----:B------:R-:W5:Y:S01]  /*7570*/  LD.E.128 R112, desc[UR42][R114.64] ;  /* 0x0000002a72707980 */ /* 0x000f62000c101d00 */
[----:B------:R-:W-:-:S03]  /*7580*/  IMAD.MOV R5, RZ, RZ, -R3 ;  /* 0x000000ffff057224 */ /* 0x000fc600078e0a03 */
[----:B------:R-:W5:Y:S01]  /*7590*/  LD.E.128 R116, desc[UR42][R118.64] ;  /* 0x0000002a76747980 */ /* 0x000f62000c101d00 */
[----:B------:R-:W-:Y:S02]  /*75a0*/  IMAD R5, R0, R5, R20 ;  /* 0x0000000500057224 */ /* 0x000fe400078e0214 */
[C---:B------:R-:W-:Y:S01]  /*75b0*/  IMAD R15, R3.reuse, R15, R6 ;  /* 0x0000000f030f7224 */ /* 0x040fe200078e0206 */
[----:B------:R-:W5:Y:S01]  /*75c0*/  LD.E.128 R120, desc[UR42][R122.64] ;  /* 0x0000002a7a787980 */ /* 0x000f62000c101d00 */
[----:B----4-:R-:W-:Y:S01]  /*75d0*/  IMAD.WIDE.U32 R12, R3, R14, UR4 ;  /* 0x00000004030c7e25 */ /* 0x010fe2000f8e000e */
[----:B------:R-:W-:Y:S02]  /*75e0*/  SHF.R.S32.HI R3, RZ, 0x1f, R5 ;  /* 0x0000001fff037819 */ /* 0x000fe40000011405 */
[----:B------:R-:W5:Y:S01]  /*75f0*/  LD.E.128 R124, desc[UR42][R126.64] ;  /* 0x0000002a7e7c7980 */ /* 0x000f62000c101d00 */
[----:B------:R-:W-:Y:S01]  /*7600*/  @!PT LDS RZ, [RZ] ;  /* 0x00000000fffff984 */ /* 0x000fe20000000800 */
[----:B------:R-:W-:Y:S01]  /*7610*/  @!PT LDS RZ, [RZ] ;  /* 0x00000000fffff984 */ /* 0x000fe20000000800 */
[----:B------:R-:W-:Y:S01]  /*7620*/  @!PT LDS RZ, [RZ] ;  /* 0x00000000fffff984 */ /* 0x000fe20000000800 */
[----:B------:R-:W-:Y:S01]  /*7630*/  @!PT LDS RZ, [RZ] ;  /* 0x00000000fffff984 */ /* 0x000fe20000000800 */
[----:B------:R0:W-:Y:S06]  /*7640*/  MEMBAR.ALL.CTA ;  /* 0x0000000000007992 */ /* 0x0001ec0000008000 */
[----:B0-----:R-:W0:Y:S01]  /*7650*/  FENCE.VIEW.ASYNC.S ;  /* 0x00000000000073c6 */ /* 0x001e220000000000 */
[----:B------:R-:W-:-:S02]  /*7660*/  IMAD R4, R3, UR6, RZ ;  /* 0x0000000603047c24 */ /* 0x000fc4000f8e02ff */
[----:B------:R-:W-:Y:S02]  /*7670*/  IMAD.IADD R13, R13, 0x1, R15 ;  /* 0x000000010d0d7824 */ /* 0x000fe400078e020f */
[C---:B------:R-:W-:Y:S02]  /*7680*/  IMAD R3, R5.reuse, UR7, R4 ;  /* 0x0000000705037c24 */ /* 0x040fe4000f8e0204 */
[----:B------:R-:W-:Y:S01]  /*7690*/  IMAD.WIDE.U32 R4, R5, UR6, R12 ;  /* 0x0000000605047c25 */ /* 0x000fe2000f8e000c */
[----:B------:R-:W-:Y:S01]  /*76a0*/  ISETP.GE.AND P2, PT, R30, R7, PT ;  /* 0x000000071e00720c */ /* 0x000fe20003f46270 */
[----:B------:R-:W-:Y:S02]  /*76b0*/  UISETP.NE.AND UP0, UPT, UR36, 0x2, UPT ;  /* 0x000000022400788c */ /* 0x000fe4000bf05270 */
[----:B------:R-:W-:Y:S01]  /*76c0*/  IMAD.IADD R3, R5, 0x1, R3 ;  /* 0x0000000105037824 */ /* 0x000fe200078e0203 */
[----:B------:R-:W-:Y:S01]  /*76d0*/  LEA R6, P3, R4, UR8, 0x1 ;  /* 0x0000000804067c11 */ /* 0x000fe2000f8608ff */
[----:B------:R-:W-:Y:S01]  /*76e0*/  VIADD R206, R206, 0x22820 ;  /* 0x00022820cece7836 */ /* 0x000fe20000000000 */
[----:B------:R-:W-:Y:S01]  /*76f0*/  ULDC UR4, c[0x0][0xc] ;  /* 0x0000030000047ab9 */ /* 0x000fe20000000800 */
[----:B------:R-:W-:Y:S01]  /*7700*/  VIADD R0, R30, 0x20 ;  /* 0x000000201e007836 */ /* 0x000fe20000000000 */
[----:B------:R-:W-:Y:S01]  /*7710*/  UIADD3 UR39, UR4, UR39, URZ ;  /* 0x0000002704277290 */ /* 0x000fe2000fffe03f */
[----:B------:R-:W-:Y:S01]  /*7720*/  LEA.HI.X R3, R4, UR9, R3, 0x1, P3 ;  /* 0x0000000904037c11 */ /* 0x000fe200098f0c03 */
[----:B------:R-:W-:Y:S01]  /*7730*/  USEL UR4, URZ, 0x1, UP0 ;  /* 0x000000013f047887 */ /* 0x000fe20008000000 */
[----:B------:R-:W-:-:S02]  /*7740*/  PRMT R206, RZ, 0x654, R206 ;  /* 0x00000654ffce7816 */ /* 0x000fc400000000ce */
[-C--:B------:R-:W-:Y:S01]  /*7750*/  ISETP.GE.AND P1, PT, R0, R7.reuse, PT ;  /* 0x000000070000720c */ /* 0x080fe20003f26270 */
[----:B------:R-:W-:Y:S01]  /*7760*/  VIADD R0, R30, 0x40 ;  /* 0x000000401e007836 */ /* 0x000fe20000000000 */
[----:B------:R-:W-:Y:S01]  /*7770*/  USEL UR36, UR36, URZ, UP0 ;  /* 0x0000003f24247287 */ /* 0x000fe20008000000 */
[----:B0-----:R0:W-:Y:S01]  /*7780*/  SYNCS.ARRIVE.TRANS64.RED.A1T0 RZ, [R206+URZ], RZ ;  /* 0x000000ffceff79a7 */ /* 0x0011e2000810043f */
[----:B------:R-:W-:Y:S01]  /*7790*/  ULOP3.LUT UR38, UR38, UR4, URZ, 0x3c, !UPT ;  /* 0x0000000426267292 */ /* 0x000fe2000f8e3c3f */
[----:B------:R0:W1:Y:S01]  /*77a0*/  SHFL.IDX PT, R12, R6, RZ, 0x181f ;  /* 0x00181fff060c7589 */ /* 0x00006200000e0000 */
[----:B------:R-:W-:Y:S03]  /*77b0*/  BSSY B0, `(.L_x_9273) ;  /* 0x0000014000007945 */ /* 0x000fe60003800000 */
[----:B------:R0:W2:Y:S01]  /*77c0*/  SHFL.IDX PT, R13, R3, RZ, 0x181f ;  /* 0x00181fff030d7589 */ /* 0x0000a200000e0000 */
[----:B------:R-:W-:Y:S01]  /*77d0*/  ISETP.GE.AND P0, PT, R0, R7, PT ;  /* 0x000000070000720c */ /* 0x000fe20003f06270 */
[----:B------:R-:W-:-:S12]  /*77e0*/  @P2 BRA `(.L_x_9274) ;  /* 0x0000000000402947 */ /* 0x000fd80003800000 */
[----:B------:R-:W-:Y:S02]  /*77f0*/  ULDC UR4, c[0x0][0xac8] ;  /* 0x0002b20000047ab9 */ /* 0x000fe40000000800 */
[----:B------:R-:W-:Y:S02]  /*7800*/  ISETP.GE.AND P4, PT, R18, UR4, PT ;  /* 0x0000000412007c0c */ /* 0x000fe4000bf86270 */
[----:B------:R-:W-:Y:S02]  /*7810*/  ISETP.GE.AND P3, PT, R17, UR4, PT ;  /* 0x0000000411007c0c */ /* 0x000fe4000bf66270 */
[----:B------:R-:W-:Y:S02]  /*7820*/  ISETP.GE.AND P2, PT, R16, UR4, PT ;  /* 0x0000000410007c0c */ /* 0x000fe4000bf46270 */
[----:B------:R-:W-:-:S07]  /*7830*/  ISETP.GE.AND P5, PT, R2, UR4, PT ;  /* 0x0000000402007c0c */ /* 0x000fce000bfa6270 */
[----:B-1----:R-:W-:-:S04]  /*7840*/  @!P4 LEA R14, P6, R18, R12, 0x1 ;  /* 0x0000000c120ec211 */ /* 0x002fc800078c08ff */
[----:B--2---:R-:W-:Y:S02]  /*7850*/  @!P4 LEA.HI.X R15, R18, R13, R214, 0x1, P6 ;  /* 0x0000000d120fc211 */ /* 0x004fe400030f0cd6 */
[----:B------:R-:W-:Y:S01]  /*7860*/  @!P3 LEA R20, P6, R17, R12, 0x1 ;  /* 0x0000000c1114b211 */ /* 0x000fe200078c08ff */
[----:B------:R-:W-:-:S03]  /*7870*/  @!P5 IMAD.WIDE R4, R2, 0x2, R12 ;  /* 0x000000020204d825 */ /* 0x000fc600078e020c */
[-C--:B------:R-:W-:Y:S02]  /*7880*/  @!P3 LEA.HI.X R21, R17, R13.reuse, R213, 0x1, P6 ;  /* 0x0000000d1115b211 */ /* 0x080fe400030f0cd5 */
[C---:B------:R-:W-:Y:S01]  /*7890*/  @!P2 LEA R28, P6, R16.reuse, R12, 0x1 ;  /* 0x0000000c101ca211 */ /* 0x040fe200078c08ff */
[----:B-----5:R3:W-:Y:S03]  /*78a0*/  @!P5 ST.E.128 desc[UR42][R4.64], R8 ;  /* 0x000000080400d985 */ /* 0x0207e6000c101d2a */
[----:B------:R-:W-:Y:S01]  /*78b0*/  @!P2 LEA.HI.X R29, R16, R13, R212, 0x1, P6 ;  /* 0x0000000d101da211 */ /* 0x000fe200030f0cd4 */
[----:B------:R3:W-:Y:S04]  /*78c0*/  @!P4 ST.E.128 desc[UR42][R14.64], R52 ;  /* 0x000000340e00c985 */ /* 0x0007e8000c101d2a */
[----:B------:R3:W-:Y:S04]  /*78d0*/  @!P3 ST.E.128 desc[UR42][R20.64], R96 ;  /* 0x000000601400b985 */ /* 0x0007e8000c101d2a */
[----:B------:R3:W-:Y:S02]  /*78e0*/  @!P2 ST.E.128 desc[UR42][R28.64], R112 ;  /* 0x000000701c00a985 */ /* 0x0007e4000c101d2a */
.L_x_9274:
[----:B------:R-:W-:Y:S05]  /*78f0*/  BSYNC B0 ;  /* 0x0000000000007941 */ /* 0x000fea0003800000 */
.L_x_9273:
[----:B---3-5:R3:W4:Y:S01]  /*7900*/  SHFL.IDX PT, R9, R3, 0x1, 0x181f ;  /* 0x00381f0003097f89 */ /* 0x02872200000e0000 */
[----:B------:R-:W-:Y:S03]  /*7910*/  BSSY B0, `(.L_x_9275) ;  /* 0x0000013000007945 */ /* 0x000fe60003800000 */
[----:B------:R3:W0:Y:S01]  /*7920*/  SHFL.IDX PT, R8, R6, 0x1, 0x181f ;  /* 0x00381f0006087f89 */ /* 0x00062200000e0000 */
[----:B------:R-:W-:Y:S05]  /*7930*/  @P1 BRA `(.L_x_9276) ;  /* 0x0000000000401947 */ /* 0x000fea0003800000 */
[----:B------:R-:W-:Y:S02]  /*7940*/  ULDC UR4, c[0x0][0xac8] ;  /* 0x0002b20000047ab9 */ /* 0x000fe40000000800 */
[----:B------:R-:W-:Y:S02]  /*7950*/  ISETP.GE.AND P3, PT, R18, UR4, PT ;  /* 0x0000000412007c0c */ /* 0x000fe4000bf66270 */
[----:B------:R-:W-:Y:S02]  /*7960*/  ISETP.GE.AND P2, PT, R17, UR4, PT ;  /* 0x0000000411007c0c */ /* 0x000fe4000bf46270 */
[----:B------:R-:W-:Y:S02]  /*7970*/  ISETP.GE.AND P1, PT, R16, UR4, PT ;  /* 0x0000000410007c0c */ /* 0x000fe4000bf26270 */
[----:B------:R-:W-:-:S07]  /*7980*/  ISETP.GE.AND P4, PT, R2, UR4, PT ;  /* 0x0000000402007c0c */ /* 0x000fce000bf86270 */
[CC--:B0-----:R-:W-:Y:S02]  /*7990*/  @!P3 LEA R10, P6, R18.reuse, R8.reuse, 0x1 ;  /* 0x00000008120ab211 */ /* 0x0c1fe400078c08ff */
[CC--:B-1----:R-:W-:Y:S02]  /*79a0*/  @!P2 LEA R12, P5, R17.reuse, R8.reuse, 0x1 ;  /* 0x00000008110ca211 */ /* 0x0c2fe400078a08ff */
[-C--:B----4-:R-:W-:Y:S02]  /*79b0*/  @!P3 LEA.HI.X R11, R18, R9.reuse, R214, 0x1, P6 ;  /* 0x00000009120bb211 */ /* 0x090fe400030f0cd6 */
[----:B------:R-:W-:Y:S01]  /*79c0*/  @!P1 LEA R14, P6, R16, R8, 0x1 ;  /* 0x00000008100e9211 */ /* 0x000fe200078c08ff */
[----:B------:R-:W-:Y:S01]  /*79d0*/  @!P4 IMAD.WIDE R4, R2, 0x2, R8 ;  /* 0x000000020204c825 */ /* 0x000fe200078e0208 */
[-C--:B--2---:R-:W-:Y:S02]  /*79e0*/  @!P2 LEA.HI.X R13, R17, R9.reuse, R213, 0x1, P5 ;  /* 0x00000009110da211 */ /* 0x084fe400028f0cd5 */
[----:B------:R-:W-:-:S02]  /*79f0*/  @!P1 LEA.HI.X R15, R16, R9, R212, 0x1, P6 ;  /* 0x00000009100f9211 */ /* 0x000fc400030f0cd4 */
[----:B------:R0:W-:Y:S04]  /*7a00*/  @!P4 ST.E.128 desc[UR42][R4.64], R40 ;  /* 0x000000280400c985 */ /* 0x0001e8000c101d2a */
[----:B------:R0:W-:Y:S04]  /*7a10*/  @!P3 ST.E.128 desc[UR42][R10.64], R56 ;  /* 0x000000380a00b985 */ /* 0x0001e8000c101d2a */
[----:B------:R0:W-:Y:S04]  /*7a20*/  @!P2 ST.E.128 desc[UR42][R12.64], R100 ;  /* 0x000000640c00a985 */ /* 0x0001e8000c101d2a */
[----:B------:R0:W-:Y:S02]  /*7a30*/  @!P1 ST.E.128 desc[UR42][R14.64], R116 ;  /* 0x000000740e009985 */ /* 0x0001e4000c101d2a */
.L_x_9276:
[----:B------:R-:W-:Y:S05]  /*7a40*/  BSYNC B0 ;  /* 0x0000000000007941 */ /* 0x000fea0003800000 */
.L_x_9275:
[----:B----4-:R4:W1:Y:S01]  /*7a50*/  SHFL.IDX PT, R9, R3, 0x2, 0x181f ;  /* 0x00581f0003097f89 */ /* 0x01086200000e0000 */
[----:B------:R-:W-:Y:S03]  /*7a60*/  BSSY B0, `(.L_x_9277) ;  /* 0x0000013000007945 */ /* 0x000fe60003800000 */
[----:B0-----:R4:W0:Y:S01]  /*7a70*/  SHFL.IDX PT, R8, R6, 0x2, 0x181f ;  /* 0x00581f0006087f89 */ /* 0x00182200000e0000 */
[----:B------:R-:W-:Y:S05]  /*7a80*/  @P0 BRA `(.L_x_9278) ;  /* 0x0000000000400947 */ /* 0x000fea0003800000 */
[----:B------:R-:W-:Y:S02]  /*7a90*/  ULDC UR4, c[0x0][0xac8] ;  /* 0x0002b20000047ab9 */ /* 0x000fe40000000800 */
[----:B------:R-:W-:Y:S02]  /*7aa0*/  ISETP.GE.AND P4, PT, R18, UR4, PT ;  /* 0x0000000412007c0c */ /* 0x000fe4000bf86270 */
[----:B------:R-:W-:Y:S02]  /*7ab0*/  ISETP.GE.AND P5, PT, R17, UR4, PT ;  /* 0x0000000411007c0c */ /* 0x000fe4000bfa6270 */
[----:B------:R-:W-:Y:S02]  /*7ac0*/  ISETP.GE.AND P6, PT, R16, UR4, PT ;  /* 0x0000000410007c0c */ /* 0x000fe4000bfc6270 */
[----:B------:R-:W-:-:S07]  /*7ad0*/  ISETP.GE.AND P3, PT, R2, UR4, PT ;  /* 0x0000000402007c0c */ /* 0x000fce000bf66270 */
[-C--:B0-----:R-:W-:Y:S02]  /*7ae0*/  @!P4 LEA R10, P0, R18, R8.reuse, 0x1 ;  /* 0x00000008120ac211 */ /* 0x081fe400078008ff */
[CC--:B-1----:R-:W-:Y:S02]  /*7af0*/  @!P5 LEA R12, P1, R17.reuse, R8.reuse, 0x1 ;  /* 0x00000008110cd211 */ /* 0x0c2fe400078208ff */
[----:B------:R-:W-:Y:S02]  /*7b00*/  @!P6 LEA R14, P2, R16, R8, 0x1 ;  /* 0x00000008100ee211 */ /* 0x000fe400078408ff */
[----:B------:R-:W-:Y:S01]  /*7b10*/  @!P3 IMAD.WIDE R4, R2, 0x2, R8 ;  /* 0x000000020204b825 */ /* 0x000fe200078e0208 */
[-C--:B------:R-:W-:Y:S02]  /*7b20*/  @!P4 LEA.HI.X R11, R18, R9.reuse, R214, 0x1, P0 ;  /* 0x00000009120bc211 */ /* 0x080fe400000f0cd6 */
[-C--:B--2---:R-:W-:Y:S02]  /*7b30*/  @!P5 LEA.HI.X R13, R17, R9.reuse, R213, 0x1, P1 ;  /* 0x00000009110dd211 */ /* 0x084fe400008f0cd5 */
[----:B------:R-:W-:Y:S01]  /*7b40*/  @!P6 LEA.HI.X R15, R16, R9, R212, 0x1, P2 ;  /* 0x00000009100fe211 */ /* 0x000fe200010f0cd4 */
[----:B------:R0:W-:Y:S04]  /*7b50*/  @!P3 ST.E.128 desc[UR42][R4.64], R44 ;  /* 0x0000002c0400b985 */ /* 0x0001e8000c101d2a */
[----:B------:R0:W-:Y:S04]  /*7b60*/  @!P4 ST.E.128 desc[UR42][R10.64], R88 ;  /* 0x000000580a00c985 */ /* 0x0001e8000c101d2a */
[----:B------:R0:W-:Y:S04]  /*7b70*/  @!P5 ST.E.128 desc[UR42][R12.64], R104 ;  /* 0x000000680c00d985 */ /* 0x0001e8000c101d2a */
[----:B------:R0:W-:Y:S02]  /*7b80*/  @!P6 ST.E.128 desc[UR42][R14.64], R120 ;  /* 0x000000780e00e985 */ /* 0x0001e4000c101d2a */
.L_x_9278:
[----:B------:R-:W-:Y:S05]  /*7b90*/  BSYNC B0 ;  /* 0x0000000000007941 */ /* 0x000fea0003800000 */
.L_x_9277:
[----:B------:R-:W-:Y:S01]  /*7ba0*/  VIADD R0, R30, 0x60 ;  /* 0x000000601e007836 */ /* 0x000fe20000000000 */
[----:B-1----:R1:W1:Y:S01]  /*7bb0*/  SHFL.IDX PT, R9, R3, 0x3, 0x181f ;  /* 0x00781f0003097f89 */ /* 0x00226200000e0000 */
[----:B------:R-:W-:Y:S01]  /*7bc0*/  UIADD3 UR47, UR47, 0x1, URZ ;  /* 0x000000012f2f7890 */ /* 0x000fe2000fffe03f */
[----:B------:R-:W-:Y:S02]  /*7bd0*/  BSSY B0, `(.L_x_9279) ;  /* 0x0000014000007945 */ /* 0x000fe40003800000 */
[----:B------:R-:W-:Y:S01]  /*7be0*/  ISETP.GE.AND P0, PT, R0, R7, PT ;  /* 0x000000070000720c */ /* 0x000fe20003f06270 */
[----:B0-----:R0:W0:-:S12]  /*7bf0*/  SHFL.IDX PT, R8, R6, 0x3, 0x181f ;  /* 0x00781f0006087f89 */ /* 0x00101800000e0000 */
[----:B------:R-:W-:Y:S05]  /*7c00*/  @P0 BRA `(.L_x_9280) ;  /* 0x0000000000400947 */ /* 0x000fea0003800000 */
[----:B------:R-:W-:Y:S02]  /*7c10*/  ULDC UR4, c[0x0][0xac8] ;  /* 0x0002b20000047ab9 */ /* 0x000fe40000000800 */
[----:B------:R-:W-:Y:S02]  /*7c20*/  ISETP.GE.AND P4, PT, R18, UR4, PT ;  /* 0x0000000412007c0c */ /* 0x000fe4000bf86270 */
[----:B------:R-:W-:Y:S02]  /*7c30*/  ISETP.GE.AND P5, PT, R17, UR4, PT ;  /* 0x0000000411007c0c */ /* 0x000fe4000bfa6270 */
[----:B------:R-:W-:Y:S02]  /*7c40*/  ISETP.GE.AND P6, PT, R16, UR4, PT ;  /* 0x0000000410007c0c */ /* 0x000fe4000bfc6270 */
[----:B------:R-:W-:-:S07]  /*7c50*/  ISETP.GE.AND P3, PT, R2, UR4, PT ;  /* 0x0000000402007c0c */ /* 0x000fce000bf66270 */
[-C--:B0--34-:R-:W-:Y:S02]  /*7c60*/  @!P4 LEA R6, P0, R18, R8.reuse, 0x1 ;  /* 0x000000081206c211 */ /* 0x099fe400078008ff */
[CC--:B------:R-:W-:Y:S02]  /*7c70*/  @!P5 LEA R10, P1, R17.reuse, R8.reuse, 0x1 ;  /* 0x00000008110ad211 */ /* 0x0c0fe400078208ff */
[----:B------:R-:W-:Y:S02]  /*7c80*/  @!P6 LEA R12, P2, R16, R8, 0x1 ;  /* 0x00000008100ce211 */ /* 0x000fe400078408ff */
[----:B-1----:R-:W-:Y:S01]  /*7c90*/  @!P3 IMAD.WIDE R4, R2, 0x2, R8 ;  /* 0x000000020204b825 */ /* 0x002fe200078e0208 */
[-C--:B------:R-:W-:Y:S02]  /*7ca0*/  @!P4 LEA.HI.X R7, R18, R9.reuse, R214, 0x1, P0 ;  /* 0x000000091207c211 */ /* 0x080fe400000f0cd6 */
[-C--:B------:R-:W-:Y:S02]  /*7cb0*/  @!P5 LEA.HI.X R11, R17, R9.reuse, R213, 0x1, P1 ;  /* 0x00000009110bd211 */ /* 0x080fe400008f0cd5 */
[----:B--2---:R-:W-:Y:S01]  /*7cc0*/  @!P6 LEA.HI.X R13, R16, R9, R212, 0x1, P2 ;  /* 0x00000009100de211 */ /* 0x004fe200010f0cd4 */
[----:B------:R0:W-:Y:S04]  /*7cd0*/  @!P3 ST.E.128 desc[UR42][R4.64], R24 ;  /* 0x000000180400b985 */ /* 0x0001e8000c101d2a */
[----:B------:R0:W-:Y:S04]  /*7ce0*/  @!P4 ST.E.128 desc[UR42][R6.64], R92 ;  /* 0x0000005c0600c985 */ /* 0x0001e8000c101d2a */
[----:B------:R0:W-:Y:S04]  /*7cf0*/  @!P5 ST.E.128 desc[UR42][R10.64], R108 ;  /* 0x0000006c0a00d985 */ /* 0x0001e8000c101d2a */
[----:B------:R0:W-:Y:S02]  /*7d00*/  @!P6 ST.E.128 desc[UR42][R12.64], R124 ;  /* 0x0000007c0c00e985 */ /* 0x0001e4000c101d2a */
.L_x_9280:
[----:B------:R-:W-:Y:S05]  /*7d10*/  BSYNC B0 ;  /* 0x0000000000007941 */ /* 0x000fea0003800000 */
.L_x_9279:
[----:B------:R-:W5:Y:S02]  /*7d20*/  LDC R0, c[0x0][0xc34] ;  /* 0x00030d00ff007b82 */ /* 0x000f640000000800 */
[----:B-----5:R-:W-:-:S13]  /*7d30*/  ISETP.LE.AND P0, PT, R0, UR39, PT ;  /* 0x0000002700007c0c */ /* 0x020fda000bf03270 */
[----:B------:R-:W-:Y:S05]  /*7d40*/  @!P0 BRA `(.L_x_9281) ;  /* 0xffffff9000188947 */ /* 0x000fea000383ffff */
[----:B------:R-:W-:Y:S05]  /*7d50*/  EXIT ;  /* 0x000000000000794d */ /* 0x000fea0003800000 */
.L_x_9251:
        /* <DEDUP_REMOVED lines=32> */
.L_x_9358:
        /* <DEDUP_REMOVED lines=21> */
[----:B------:R1:W-:Y:S03]  /*80b0*/  STL [R1+0x1c], R4 ;  /* 0x00001c0401007387 */ /* 0x0003e60000100800 */
[----:B------:R-:W-:Y:S01]  /*80c0*/  IMAD.MOV.U32 R19, RZ, RZ, R4 ;  /* 0x000000ffff137224 */ /* 0x000fe200078e0004 */
[----:B------:R-:W-:-:S05]  /*80d0*/  @P1 SHF.R.U32.HI R19, RZ, R3, R2 ;  /* 0x00000003ff131219 */ /* 0x000fca0000011602 */
[----:B------:R1:W-:Y:S01]  /*80e0*/  STL [R1+0x10], R19 ;  /* 0x0000101301007387 */ /* 0x0003e20000100800 */
[----:B0-----:R-:W-:Y:S02]  /*80f0*/  IMAD R6, R0, UR4, RZ ;  /* 0x0000000400067c24 */ /* 0x001fe4000f8e02ff */
[----:B------:R-:W-:Y:S02]  /*8100*/  IMAD.MOV R0, RZ, RZ, -R19 ;  /* 0x000000ffff007224 */ /* 0x000fe400078e0a13 */
[----:B------:R-:W-:Y:S01]  /*8110*/  VIADD R2, R6, 0x5f ;  /* 0x0000005f06027836 */ /* 0x000fe20000000000 */
[----:B------:R1:W-:Y:S01]  /*8120*/  STL [R1+0x2c], R6 ;  /* 0x00002c0601007387 */ /* 0x0003e20000100800 */
[----:B------:R-:W-:Y:S02]  /*8130*/  IMAD R17, R17, R0, R4 ;  /* 0x0000000011117224 */ /* 0x000fe400078e0204 */
[----:B------:R-:W-:-:S05]  /*8140*/  IMAD.HI R2, R2, 0x2aaaaaab, RZ ;  /* 0x2aaaaaab02027827 */ /* 0x000fca00078e02ff */
[----:B------:R-:W-:-:S04]  /*8150*/  SHF.R.U32.HI R3, RZ, 0x1f, R2 ;  /* 0x0000001fff037819 */ /* 0x000fc80000011602 */
[----:B------:R-:W-:-:S05]  /*8160*/  LEA.HI.SX32 R0, R2, R3, 0x1c ;  /* 0x0000000302007211 */ /* 0x000fca00078fe2ff */
[----:B------:R1:W-:Y:S01]  /*8170*/  STL [R1+0x20], R0 ;  /* 0x0000200001007387 */ /* 0x0003e20000100800 */
[----:B------:R-:W-:Y:S05]  /*8180*/  @!P0 BRA `(.L_x_9283) ;  /* 0x0000000000408947 */ /* 0x000fea0003800000 */
[----:B------:R-:W-:Y:S01]  /*8190*/  MOV R2, 0x0 ;  /* 0x0000000000027802 */ /* 0x000fe20000000f00 */
        /* <DEDUP_REMOVED lines=15> */
.L_x_9283:
        /* <DEDUP_REMOVED lines=9> */
[----:B-1----:R-:W-:Y:S02]  /*8320*/  IMAD.U32 R4, RZ, RZ, UR6 ;  /* 0x00000006ff047e24 */ /* 0x002fe4000f8e00ff */
        /* <DEDUP_REMOVED lines=9> */
[----:B--2---:R-:W-:Y:S05]  /*83c0*/  CALL.ABS.NOINC R2 ;  /* 0x0000000002007343 */ /* 0x004fea0003c00000 */
.L_x_9285:
        /* <DEDUP_REMOVED lines=15> */
.L_x_9284:
[----:B------:R-:W-:Y:S01]  /*84c0*/  ULDC.64 UR4, c[0x0][0x9f8] ;  /* 0x00027e0000047ab9 */ /* 0x000fe20000000a00 */
[----:B------:R-:W2:Y:S01]  /*84d0*/  LDL R16, [R1+0x20] ;  /* 0x0000200001107983 */ /* 0x000ea20000100800 */
[----:B------:R-:W-:-:S04]  /*84e0*/  ISETP.NE.U32.AND P0, PT, RZ, UR4, PT ;  /* 0x00000004ff007c0c */ /* 0x000fc8000bf05070 */
[----:B------:R-:W-:-:S13]  /*84f0*/  ISETP.NE.AND.EX P0, PT, RZ, UR5, PT, P0 ;  /* 0x00000005ff007c0c */ /* 0x000fda000bf05300 */
[----:B------:R-:W0:Y:S02]  /*8500*/  @P0 LDC.64 R2, c[0x0][0x9f8] ;  /* 0x00027e00ff020b82 */ /* 0x000e240000000a00 */
[----:B0-----:R-:W-:-:S05]  /*8510*/  @P0 IMAD.WIDE R2, R19, 0x4, R2 ;  /* 0x0000000413020825 */ /* 0x001fca00078e0202 */
[----:B-1----:R0:W3:Y:S01]  /*8520*/  @P0 LDG.E R19, desc[UR42][R2.64] ;  /* 0x0000002a02130981 */ /* 0x0020e2000c1e1900 */
        /* <DEDUP_REMOVED lines=16> */
.L_x_9374:
        /* <DEDUP_REMOVED lines=8> */
.L_x_9377:
        /* <DEDUP_REMOVED lines=23> */
.L_x_9289:
[----:B--2---:R-:W2:Y:S01]  /*8820*/  LDL R2, [R1] ;  /* 0x0000000001027983 */ /* 0x004ea20000100800 */
[----:B0-----:R-:W-:Y:S02]  /*8830*/  LEA R0, R18, UR36, 0x3 ;  /* 0x0000002412007c11 */ /* 0x001fe4000f8e18ff */
[----:B--2---:R-:W-:-:S04]  /*8840*/  SHF.L.U32 R2, R2, 0x1f, RZ ;  /* 0x0000001f02027819 */ /* 0x004fc800000006ff */
[----:B------:R-:W0:Y:S02]  /*8850*/  SYNCS.PHASECHK.TRANS64.TRYWAIT P0, [R0+URZ+0x22840], R2 ;  /* 0x02284002000075a7 */ /* 0x000e24000800017f */
[----:B0-----:R-:W-:Y:S05]  /*8860*/  @!P0 BRA `(.L_x_9290) ;  /* 0x00000038003c8947 */ /* 0x001fea0003800000 */
.L_x_9378:
        /* <DEDUP_REMOVED lines=11> */
.L_x_9291:
        /* <DEDUP_REMOVED lines=12> */
[----:B------:R-:W-:Y:S02]  /*89e0*/  UIMAD UR8, UR8, 0x3000, UR36 ;  /* 0x00003000080878a4 */ /* 0x000fe4000f8e0224 */
[----:B------:R-:W-:Y:S02]  /*89f0*/  UIADD3 UR9, UR9, 0x22830, URZ ;  /* 0x0002283009097890 */ /* 0x000fe4000fffe03f */
[----:B------:R-:W-:Y:S01]  /*8a00*/  UIADD3 UR8, UR8, 0x1c400, URZ ;  /* 0x0001c40008087890 */ /* 0x000fe2000fffe03f */
[----:B------:R3:W-:Y:S01]  /*8a10*/  STL [R1+0x8], R0 ;  /* 0x0000080001007387 */ /* 0x0007e20000100800 */
[----:B--2---:R-:W-:-:S13]  /*8a20*/  R2UR UR11, R2 ;  /* 0x00000000020b72ca */ /* 0x004fda00000e0000 */
[----:B------:R-:W-:-:S09]  /*8a30*/  UIMAD UR11, UR11, 0x60, URZ ;  /* 0x000000600b0b78a4 */ /* 0x000fd2000f8e023f */
[----:B------:R3:W-:Y:S02]  /*8a40*/  UTMALDG.4D [UR8], [UR4], desc[UR6] ;  /* 0x00000608040075b4 */ /* 0x0007e40008019000 */
[----:B---3--:R-:W-:Y:S01]  /*8a50*/  NOP ;  /* 0x0000000000007918 */ /* 0x008fe20000000000 */
.L_x_9287:
        /* <DEDUP_REMOVED lines=22> */
.L_x_9292:
[----:B------:R-:W2:Y:S01]  /*8bc0*/  LDL.LU R5, [R1+0x10] ;  /* 0x0000100001057983 */ /* 0x000ea20000300800 */
[----:B0-----:R-:W-:Y:S01]  /*8bd0*/  SHF.R.S32.HI R0, RZ, 0x1f, R17 ;  /* 0x0000001fff007819 */ /* 0x001fe20000011411 */
[----:B------:R-:W-:Y:S01]  /*8be0*/  ULDC.64 UR4, c[0x0][0x2d8] ;  /* 0x0000b60000047ab9 */ /* 0x000fe20000000a00 */
[----:B-1----:R-:W0:Y:S01]  /*8bf0*/  LDC R8, c[0x0][0x448] ;  /* 0x00011200ff087b82 */ /* 0x002e220000000800 */
[----:B------:R-:W3:Y:S01]  /*8c00*/  LDL.LU R7, [R1+0x1c] ;  /* 0x00001c0001077983 */ /* 0x000ee20000300800 */
[----:B------:R-:W-:Y:S01]  /*8c10*/  ULDC UR6, c[0x0][0x2b8] ;  /* 0x0000ae0000067ab9 */ /* 0x000fe20000000800 */
[----:B------:R-:W-:Y:S02]  /*8c20*/  IMAD R0, R0, UR4, RZ ;  /* 0x0000000400007c24 */ /* 0x000fe4000f8e02ff */
[C---:B------:R-:W-:Y:S01]  /*8c30*/  IMAD.WIDE.U32 R2, R17.reuse, UR4, RZ ;  /* 0x0000000411027c25 */ /* 0x040fe2000f8e00ff */
[----:B------:R-:W4:Y:S03]  /*8c40*/  LDL R4, [R1+0x24] ;  /* 0x0000240001047983 */ /* 0x000f260000100800 */
[----:B------:R-:W-:Y:S01]  /*8c50*/  IMAD R0, R17, UR5, R0 ;  /* 0x0000000511007c24 */ /* 0x000fe2000f8e0200 */
[----:B------:R-:W-:-:S03]  /*8c60*/  ULDC.64 UR4, c[0x0][0x2e0] ;  /* 0x0000b80000047ab9 */ /* 0x000fc60000000a00 */
[----:B------:R-:W-:Y:S01]  /*8c70*/  IMAD.IADD R3, R3, 0x1, R0 ;  /* 0x0000000103037824 */ /* 0x000fe200078e0200 */
[----:B0-----:R-:W-:-:S13]  /*8c80*/  ISETP.NE.AND P0, PT, R8, 0x1, PT ;  /* 0x000000010800780c */ /* 0x001fda0003f05270 */
[----:B------:R-:W0:Y:S01]  /*8c90*/  @P0 LDC R6, c[0x0][0x44c] ;  /* 0x00011300ff060b82 */ /* 0x000e220000000800 */
[----:B--2---:R-:W-:Y:S01]  /*8ca0*/  SHF.R.S32.HI R0, RZ, 0x1f, R5 ;  /* 0x0000001fff007819 */ /* 0x004fe20000011405 */
[----:B------:R-:W-:-:S04]  /*8cb0*/  IMAD.WIDE.U32 R2, R5, UR4, R2 ;  /* 0x0000000405027c25 */ /* 0x000fc8000f8e0002 */
[----:B------:R-:W-:Y:S01]  /*8cc0*/  IMAD R0, R0, UR4, RZ ;  /* 0x0000000400007c24 */ /* 0x000fe2000f8e02ff */
[----:B------:R-:W-:-:S03]  /*8cd0*/  ULDC UR4, c[0x0][0xc38] ;  /* 0x00030e0000047ab9 */ /* 0x000fc60000000800 */
[----:B------:R-:W-:Y:S02]  /*8ce0*/  IMAD R0, R5, UR5, R0 ;  /* 0x0000000505007c24 */ /* 0x000fe4000f8e0200 */
[----:B------:R-:W1:Y:S02]  /*8cf0*/  S2R R5, SR_TID.X ;  /* 0x0000000000057919 */ /* 0x000e640000002100 */
[----:B------:R-:W-:Y:S02]  /*8d00*/  IMAD.IADD R3, R3, 0x1, R0 ;  /* 0x0000000103037824 */ /* 0x000fe400078e0200 */
[----:B---3--:R-:W-:Y:S02]  /*8d10*/  IMAD.MOV R0, RZ, RZ, -R7 ;  /* 0x000000ffff007224 */ /* 0x008fe400078e0a07 */
[----:B------:R-:W2:Y:S02]  /*8d20*/  @P0 LDC R7, c[0x0][0x450] ;  /* 0x00011400ff070b82 */ /* 0x000ea40000000800 */
[----:B----4-:R-:W-:Y:S01]  /*8d30*/  IMAD R0, R0, UR4, R4 ;  /* 0x0000000400007c24 */ /* 0x010fe2000f8e0204 */
[----:B------:R-:W3:Y:S01]  /*8d40*/  S2R R10, SR_TID.X ;  /* 0x00000000000a7919 */ /* 0x000ee20000002100 */
[----:B------:R-:W-:-:S02]  /*8d50*/  ULDC.64 UR4, c[0x0][0x2d0] ;  /* 0x0000b40000047ab9 */ /* 0x000fc40000000a00 */
[----:B------:R-:W-:Y:S01]  /*8d60*/  IMAD.SHL.U32 R4, R0, 0x80, RZ ;  /* 0x0000008000047824 */ /* 0x000fe200078e00ff */
[----:B-1----:R-:W-:-:S04]  /*8d70*/  LOP3.LUT R5, R5, 0x7f, RZ, 0xc0, !PT ;  /* 0x0000007f05057812 */ /* 0x002fc800078ec0ff */
[----:B------:R-:W-:Y:S02]  /*8d80*/  SHF.R.U32.HI R9, RZ, 0x3, R5 ;  /* 0x00000003ff097819 */ /* 0x000fe40000011605 */
[----:B------:R-:W1:Y:S02]  /*8d90*/  S2R R5, SR_TID.X ;  /* 0x0000000000057919 */ /* 0x000e640000002100 */
[----:B-1----:R-:W-:-:S05]  /*8da0*/  IMAD.SHL.U32 R5, R5, 0x10, RZ ;  /* 0x0000001005057824 */ /* 0x002fca00078e00ff */
[----:B------:R-:W-:Y:S02]  /*8db0*/  LOP3.LUT R5, R9, 0x70, R5, 0xf8, !PT ;  /* 0x0000007009057812 */ /* 0x000fe400078ef805 */
[----:B------:R1:W5:Y:S02]  /*8dc0*/  LDL R9, [R1+0x14] ;  /* 0x0000140001097983 */ /* 0x0003640000100800 */
[----:B------:R-:W-:-:S05]  /*8dd0*/  LOP3.LUT R0, R5, R4, RZ, 0xfc, !PT ;  /* 0x0000000405007212 */ /* 0x000fca00078efcff */
[----:B0-----:R-:W-:-:S04]  /*8de0*/  @P0 IMAD.HI.U32 R6, R0, R6, RZ ;  /* 0x0000000600060227 */ /* 0x001fc800078e00ff */
[----:B------:R-:W-:Y:S01]  /*8df0*/  IMAD.MOV.U32 R5, RZ, RZ, R0 ;  /* 0x000000ffff057224 */ /* 0x000fe200078e0000 */
[----:B--2---:R-:W-:-:S05]  /*8e00*/  @P0 SHF.R.U32.HI R5, RZ, R7, R6 ;  /* 0x00000007ff050219 */ /* 0x004fca0000011606 */
        /* <DEDUP_REMOVED lines=25> */
[----:B------:R-:W-:Y:S01]  /*8fa0*/  SHFL.IDX PT, R8, R2, 0x1, 0x181f ;  /* 0x00381f0002087f89 */ /* 0x000fe200000e0000 */
[----:B0-----:R-:W-:-:S04]  /*8fb0*/  LOP3.LUT R6, R6, 0x7f, RZ, 0xc0, !PT ;  /* 0x0000007f06067812 */ /* 0x001fc800078ec0ff */
[----:B------:R-:W-:-:S05]  /*8fc0*/  SHF.R.U32.HI R6, RZ, 0x3, R6 ;  /* 0x00000003ff067819 */ /* 0x000fca0000011606 */
[----:B------:R-:W-:Y:S02]  /*8fd0*/  IMAD.IADD R4, R6, 0x1, R4 ;  /* 0x0000000106047824 */ /* 0x000fe400078e0204 */
[----:B------:R-:W0:Y:S02]  /*8fe0*/  SHFL.IDX PT, R6, R2, RZ, 0x181f ;  /* 0x00181fff02067589 */ /* 0x000e2400000e0000 */
[C---:B------:R-:W-:Y:S01]  /*8ff0*/  VIADD R5, R4.reuse, 0x10 ;  /* 0x0000001004057836 */ /* 0x040fe20000000000 */
[----:B------:R-:W-:-:S04]  /*9000*/  ISETP.GE.AND P1, PT, R4, R3, PT ;  /* 0x000000030400720c */ /* 0x000fc80003f26270 */
[----:B------:R-:W-:Y:S02]  /*9010*/  ISETP.GE.AND P2, PT, R5, R3, PT ;  /* 0x000000030500720c */ /* 0x000fe40003f46270 */
[----:B------:R-:W2:Y:S07]  /*9020*/  SHFL.IDX PT, R5, R0, 0x1, 0x181f ;  /* 0x00381f0000057f89 */ /* 0x000eae00000e0000 */
[----:B-1----:R-:W-:-:S05]  /*9030*/  @!P1 LEA R7, P3, R10, R7, 0x1 ;  /* 0x000000070a079211 */ /* 0x002fca00078608ff */
[----:B0-----:R-:W-:-:S05]  /*9040*/  @!P1 IMAD.X R6, RZ, RZ, R6, P3 ;  /* 0x000000ffff069224 */ /* 0x001fca00018e0606 */
[----:B------:R-:W-:-:S04]  /*9050*/  @!P1 LOP3.LUT R7, R7, R6, RZ, 0x3c, !PT ;  /* 0x0000000607079212 */ /* 0x000fc800078e3cff */
[----:B------:R-:W-:-:S04]  /*9060*/  @!P1 LOP3.LUT R6, R7, R6, RZ, 0x3c, !PT ;  /* 0x0000000607069212 */ /* 0x000fc800078e3cff */
[----:B------:R-:W-:-:S05]  /*9070*/  @!P1 LOP3.LUT R7, R7, R6, RZ, 0x3c, !PT ;  /* 0x0000000607079212 */ /* 0x000fca00078e3cff */
[----:B-----5:R2:W-:Y:S02]  /*9080*/  @!P1 LDGSTS.E.BYPASS.LTC128B.128 [R9+0x18400], desc[UR42][R6.64], !P0 ;  /* 0x1840000006099fae */ /* 0x0205e4000c101d6a */
[----:B--2---:R-:W-:Y:S01]  /*9090*/  @!P2 LEA R7, P1, R10, R5, 0x1 ;  /* 0x000000050a07a211 */ /* 0x004fe200078208ff */
[----:B------:R-:W-:-:S04]  /*90a0*/  VIADD R5, R4, 0x20 ;  /* 0x0000002004057836 */ /* 0x000fc80000000000 */
[----:B------:R-:W-:Y:S01]  /*90b0*/  @!P2 IMAD.X R6, RZ, RZ, R8, P1 ;  /* 0x000000ffff06a224 */ /* 0x000fe200008e0608 */
[----:B------:R-:W-:Y:S01]  /*90c0*/  ISETP.GE.AND P1, PT, R5, R3, PT ;  /* 0x000000030500720c */ /* 0x000fe20003f26270 */
[----:B------:R-:W-:-:S03]  /*90d0*/  VIADD R5, R4, 0x30 ;  /* 0x0000003004057836 */ /* 0x000fc60000000000 */
[----:B------:R-:W-:-:S04]  /*90e0*/  @!P2 LOP3.LUT R7, R7, R6, RZ, 0x3c, !PT ;  /* 0x000000060707a212 */ /* 0x000fc800078e3cff */
[----:B------:R-:W-:-:S04]  /*90f0*/  @!P2 LOP3.LUT R6, R7, R6, RZ, 0x3c, !PT ;  /* 0x000000060706a212 */ /* 0x000fc800078e3cff */
[----:B------:R-:W-:-:S05]  /*9100*/  @!P2 LOP3.LUT R7, R7, R6, RZ, 0x3c, !PT ;  /* 0x000000060707a212 */ /* 0x000fca00078e3cff */
[----:B------:R0:W-:Y:S04]  /*9110*/  @!P2 LDGSTS.E.BYPASS.LTC128B.128 [R9+0x18c00], desc[UR42][R6.64], !P0 ;  /* 0x18c000000609afae */ /* 0x0001e8000c101d6a */
        /* <DEDUP_REMOVED lines=49> */
.L_x_9395:
        /* <DEDUP_REMOVED lines=19> */
.L_x_9396:
[----:B------:R-:W-:Y:S05]  /*9560*/  BSYNC B0 ;  /* 0x0000000000007941 */ /* 0x000fea0003800000 */
.L_x_9294:
[----:B------:R-:W2:Y:S01]  /*9570*/  LDL R2, [R1+0x8] ;  /* 0x0000080001027983 */ /* 0x000ea20000100800 */
[----:B------:R-:W-:Y:S01]  /*9580*/  BSSY B0, `(.L_x_9296) ;  /* 0x000005a000007945 */ /* 0x000fe20003800000 */
[----:B--2---:R-:W-:-:S13]  /*9590*/  ISETP.NE.AND P0, PT, R2, RZ, PT ;  /* 0x000000ff0200720c */ /* 0x004fda0003f05270 */
[----:B------:R-:W-:Y:S05]  /*95a0*/  @!P0 BRA `(.L_x_9297) ;  /* 0x00000004005c8947 */ /* 0x000fea0003800000 */
[----:B------:R-:W2:Y:S01]  /*95b0*/  LDL R4, [R1] ;  /* 0x0000000001047983 */ /* 0x000ea20000100800 */
[----:B------:R-:W-:Y:S01]  /*95c0*/  LEA R2, R18, UR36, 0x3 ;  /* 0x0000002412027c11 */ /* 0x000fe2000f8e18ff */
[----:B------:R-:W-:Y:S01]  /*95d0*/  BSSY B1, `(.L_x_9298) ;  /* 0x0000007000017945 */ /* 0x000fe20003800000 */
[----:B0-----:R-:W0:Y:S02]  /*95e0*/  S2R R3, SR_TID.X ;  /* 0x0000000000037919 */ /* 0x001e240000002100 */
[----:B0-----:R-:W-:-:S04]  /*95f0*/  LOP3.LUT R3, R3, 0x7f, RZ, 0xc0, !PT ;  /* 0x0000007f03037812 */ /* 0x001fc800078ec0ff */
[----:B------:R-:W-:Y:S02]  /*9600*/  ISETP.NE.AND P1, PT, R3, RZ, PT ;  /* 0x000000ff0300720c */ /* 0x000fe40003f25270 */
[----:B--2---:R-:W-:-:S04]  /*9610*/  SHF.L.U32 R0, R4, 0x1f, RZ ;  /* 0x0000001f04007819 */ /* 0x004fc800000006ff */
[----:B------:R-:W0:Y:S02]  /*9620*/  SYNCS.PHASECHK.TRANS64.TRYWAIT P0, [R2+URZ+0x22860], R0 ;  /* 0x02286000020075a7 */ /* 0x000e24000800017f */
[----:B0-----:R-:W-:Y:S05]  /*9630*/  @!P0 BRA `(.L_x_9299) ;  /* 0x0000003400a88947 */ /* 0x001fea0003800000 */
.L_x_9397:
[----:B------:R-:W-:Y:S05]  /*9640*/  BSYNC B1 ;  /* 0x0000000000017941 */ /* 0x000fea0003800000 */
.L_x_9298:
        /* <DEDUP_REMOVED lines=9> */
.L_x_9301:
[----:B------:R-:W-:Y:S05]  /*96e0*/  BSYNC B1 ;  /* 0x0000000000017941 */ /* 0x000fea0003800000 */
.L_x_9300:
[----:B0-----:R-:W2:Y:S01]  /*96f0*/  LDL R0, [R1+0x28] ;  /* 0x0000280001007983 */ /* 0x001ea20000100800 */
[----:B------:R-:W-:Y:S01]  /*9700*/  IMAD.U32 R3, RZ, RZ, UR36 ;  /* 0x00000024ff037e24 */ /* 0x000fe2000f8e00ff */
[----:B------:R-:W-:Y:S01]  /*9710*/  UIADD3 UR4, UP0, UR40, 0x470, URZ ;  /* 0x0000047028047890 */ /* 0x000fe2000ff1e03f */
[----:B------:R-:W-:Y:S01]  /*9720*/  PLOP3.LUT P0, PT, PT, PT, PT, 0x80, 0x0 ;  /* 0x000000000000781c */ /* 0x000fe20003f0f070 */
[----:B------:R-:W-:Y:S01]  /*9730*/  VIADD R2, R2, 0x22850 ;  /* 0x0002285002027836 */ /* 0x000fe20000000000 */
[----:B------:R-:W-:Y:S01]  /*9740*/  UMOV UR6, 0x0 ;  /* 0x0000000000067882 */ /* 0x000fe20000000000 */
[----:B------:R-:W-:Y:S01]  /*9750*/  IMAD R3, R18, 0xc000, R3 ;  /* 0x0000c00012037824 */ /* 0x000fe200078e0203 */
[----:B------:R-:W-:Y:S01]  /*9760*/  UIADD3.X UR5, URZ, UR41, URZ, UP0, !UPT ;  /* 0x000000293f057290 */ /* 0x000fe200087fe43f */
[----:B------:R-:W-:Y:S02]  /*9770*/  UMOV UR7, 0x14f00000 ;  /* 0x14f0000000077882 */ /* 0x000fe40000000000 */
[----:B------:R-:W-:Y:S01]  /*9780*/  VIADD R4, R3, 0x400 ;  /* 0x0000040003047836 */ /* 0x000fe20000000000 */
[----:B------:R-:W-:Y:S01]  /*9790*/  UMOV UR10, URZ ;  /* 0x0000003f000a7c82 */ /* 0x000fe20008000000 */
[----:B--2---:R-:W-:-:S07]  /*97a0*/  IMAD R0, R0, 0x60, RZ ;  /* 0x0000006000007824 */ /* 0x004fce00078e02ff */
.L_x_9302:
        /* <DEDUP_REMOVED lines=15> */
.L_x_9303:
        /* <DEDUP_REMOVED lines=15> */
.L_x_9304:
        /* <DEDUP_REMOVED lines=15> */
.L_x_9305:
        /* <DEDUP_REMOVED lines=10> */
.L_x_9297:
[----:B------:R-:W-:Y:S05]  /*9b20*/  BSYNC B0 ;  /* 0x0000000000007941 */ /* 0x000fea0003800000 */
.L_x_9296:
        /* <DEDUP_REMOVED lines=45> */
.L_x_9310:
        /* <DEDUP_REMOVED lines=8> */
.L_x_9398:
[----:B------:R-:W-:Y:S05]  /*9e80*/  BSYNC B1 ;  /* 0x0000000000017941 */ /* 0x000fea0003800000 */
.L_x_9311:
        /* <DEDUP_REMOVED lines=9> */
.L_x_9314:
[----:B------:R-:W-:Y:S05]  /*9f20*/  BSYNC B1 ;  /* 0x0000000000017941 */ /* 0x000fea0003800000 */
.L_x_9313:
[----:B------:R-:W-:Y:S01]  /*9f30*/  IMAD.MOV.U32 R10, RZ, RZ, RZ ;  /* 0x000000ffff0a7224 */ /* 0x000fe200078e00ff */
[----:B------:R-:W-:Y:S01]  /*9f40*/  UIADD3 UR4, UP0, UR40, 0x370, URZ ;  /* 0x0000037028047890 */ /* 0x000fe2000ff1e03f */
[----:B0-----:R-:W-:Y:S01]  /*9f50*/  IMAD.U32 R7, RZ, RZ, UR36 ;  /* 0x00000024ff077e24 */ /* 0x001fe2000f8e00ff */
[----:B------:R-:W-:Y:S01]  /*9f60*/  PLOP3.LUT P0, PT, PT, PT, PT, 0x80, 0x0 ;  /* 0x000000000000781c */ /* 0x000fe20003f0f070 */
[----:B------:R-:W-:Y:S01]  /*9f70*/  IMAD R0, R0, 0x60, RZ ;  /* 0x0000006000007824 */ /* 0x000fe200078e02ff */
[----:B------:R-:W-:Y:S01]  /*9f80*/  R2UR UR10, R10 ;  /* 0x000000000a0a72ca */ /* 0x000fe200000e0000 */
[----:B------:R-:W-:Y:S01]  /*9f90*/  IMAD R4, R18, 0x3000, R7 ;  /* 0x0000300012047824 */ /* 0x000fe200078e0207 */
[----:B------:R-:W-:Y:S01]  /*9fa0*/  UIADD3.X UR5, URZ, UR41, URZ, UP0, !UPT ;  /* 0x000000293f057290 */ /* 0x000fe200087fe43f */
[----:B------:R-:W-:Y:S01]  /*9fb0*/  VIADD R5, R3, 0x22830 ;  /* 0x0002283003057836 */ /* 0x000fe20000000000 */
[----:B------:R-:W-:Y:S01]  /*9fc0*/  UMOV UR6, 0x0 ;  /* 0x0000000000067882 */ /* 0x000fe20000000000 */
[----:B------:R-:W-:Y:S01]  /*9fd0*/  VIADD R4, R4, 0x1c400 ;  /* 0x0001c40004047836 */ /* 0x000fe20000000000 */
[----:B------:R-:W-:-:S09]  /*9fe0*/  UMOV UR7, 0x14f00000 ;  /* 0x14f0000000077882 */ /* 0x000fd20000000000 */
.L_x_9315:
        /* <DEDUP_REMOVED lines=13> */
.L_x_9399:
[----:B------:R-:W-:Y:S05]  /*a0c0*/  BSYNC B1 ;  /* 0x0000000000017941 */ /* 0x000fea0003800000 */
.L_x_9316:
        /* <DEDUP_REMOVED lines=11> */
.L_x_9319:
[----:B------:R-:W-:Y:S05]  /*a180*/  BSYNC B1 ;  /* 0x0000000000017941 */ /* 0x000fea0003800000 */
.L_x_9318:
[----:B------:R-:W-:Y:S01]  /*a190*/  R2UR UR10, R10 ;  /* 0x000000000a0a72ca */ /* 0x000fe200000e0000 */
[----:B01----:R-:W-:Y:S01]  /*a1a0*/  IMAD R2, R18, 0xc000, R7 ;  /* 0x0000c00012027824 */ /* 0x003fe200078e0207 */
[----:B------:R-:W-:Y:S01]  /*a1b0*/  R2UR UR6, R8 ;  /* 0x00000000080672ca */ /* 0x000fe200000e0000 */
[----:B------:R-:W-:Y:S01]  /*a1c0*/  UIADD3 UR4, UP0, UR40, 0x470, URZ ;  /* 0x0000047028047890 */ /* 0x000fe2000ff1e03f */
[----:B------:R-:W-:Y:S01]  /*a1d0*/  R2UR UR7, R9 ;  /* 0x00000000090772ca */ /* 0x000fe200000e0000 */
[----:B------:R-:W-:Y:S01]  /*a1e0*/  VIADD R3, R3, 0x22850 ;  /* 0x0002285003037836 */ /* 0x000fe20000000000 */
[----:B------:R-:W-:Y:S01]  /*a1f0*/  PLOP3.LUT P0, PT, PT, PT, PT, 0x80, 0x0 ;  /* 0x000000000000781c */ /* 0x000fe20003f0f070 */
[----:B------:R-:W-:Y:S01]  /*a200*/  VIADD R4, R2, 0x400 ;  /* 0x0000040002047836 */ /* 0x000fe20000000000 */
[----:B------:R-:W-:-:S12]  /*a210*/  UIADD3.X UR5, URZ, UR41, URZ, UP0, !UPT ;  /* 0x000000293f057290 */ /* 0x000fd800087fe43f */
.L_x_9320:
        /* <DEDUP_REMOVED lines=15> */
.L_x_9321:
        /* <DEDUP_REMOVED lines=15> */
.L_x_9322:
        /* <DEDUP_REMOVED lines=15> */
.L_x_9323:
        /* <DEDUP_REMOVED lines=10> */
.L_x_9309:
[----:B------:R-:W-:Y:S05]  /*a590*/  BSYNC B0 ;  /* 0x0000000000007941 */ /* 0x000fea0003800000 */
.L_x_9308:
        /* <DEDUP_REMOVED lines=9> */
.L_x_9307:
[----:B------:R-:W2:Y:S01]  /*a630*/  LDL.LU R2, [R1+0x18] ;  /* 0x0000180001027983 */ /* 0x000ea20000300800 */
[----:B------:R-:W-:Y:S01]  /*a640*/  IMAD.MOV R6, RZ, RZ, -R6 ;  /* 0x000000ffff067224 */ /* 0x000fe200078e0a06 */
[----:B------:R-:W-:Y:S04]  /*a650*/  BSSY B0, `(.L_x_9306) ;  /* 0x000013d000007945 */ /* 0x000fe80003800000 */
[----:B--2---:R-:W-:-:S13]  /*a660*/  ISETP.NE.AND P0, PT, R2, R6, PT ;  /* 0x000000060200720c */ /* 0x004fda0003f05270 */
[----:B------:R-:W-:Y:S05]  /*a670*/  @!P0 BRA `(.L_x_9324) ;  /* 0x0000001000e88947 */ /* 0x000fea0003800000 */
.L_x_9357:
        /* <DEDUP_REMOVED lines=27> */
.L_x_9327:
        /* <DEDUP_REMOVED lines=9> */
.L_x_9400:
[----:B------:R-:W-:Y:S05]  /*a8c0*/  BSYNC B2 ;  /* 0x0000000000027941 */ /* 0x000fea0003800000 */
.L_x_9328:
        /* <DEDUP_REMOVED lines=9> */
.L_x_9331:
[----:B------:R-:W-:Y:S05]  /*a960*/  BSYNC B2 ;  /* 0x0000000000027941 */ /* 0x000fea0003800000 */
.L_x_9330:
[----:B------:R-:W-:Y:S01]  /*a970*/  IMAD.MOV.U32 R8, RZ, RZ, RZ ;  /* 0x000000ffff087224 */ /* 0x000fe200078e00ff */
[----:B------:R-:W-:Y:S01]  /*a980*/  UIADD3 UR4, UP0, UR40, 0x370, URZ ;  /* 0x0000037028047890 */ /* 0x000fe2000ff1e03f */
[----:B-1----:R-:W-:Y:S01]  /*a990*/  IMAD.U32 R5, RZ, RZ, UR36 ;  /* 0x00000024ff057e24 */ /* 0x002fe2000f8e00ff */
[----:B------:R-:W-:Y:S01]  /*a9a0*/  PLOP3.LUT P0, PT, PT, PT, PT, 0x80, 0x0 ;  /* 0x000000000000781c */ /* 0x000fe20003f0f070 */
[----:B------:R-:W-:Y:S01]  /*a9b0*/  IMAD R6, R6, 0x60, RZ ;  /* 0x0000006006067824 */ /* 0x000fe200078e02ff */
[----:B------:R-:W-:Y:S01]  /*a9c0*/  R2UR UR10, R8 ;  /* 0x00000000080a72ca */ /* 0x000fe200000e0000 */
[----:B------:R-:W-:Y:S01]  /*a9d0*/  IMAD R3, R18, 0x3000, R5 ;  /* 0x0000300012037824 */ /* 0x000fe200078e0205 */
[----:B------:R-:W-:Y:S01]  /*a9e0*/  UIADD3.X UR5, URZ, UR41, URZ, UP0, !UPT ;  /* 0x000000293f057290 */ /* 0x000fe200087fe43f */
[----:B0-----:R-:W-:Y:S01]  /*a9f0*/  VIADD R7, R4, 0x22830 ;  /* 0x0002283004077836 */ /* 0x001fe20000000000 */
[----:B------:R-:W-:Y:S01]  /*aa00*/  UMOV UR6, 0x0 ;  /* 0x0000000000067882 */ /* 0x000fe20000000000 */
[----:B------:R-:W-:Y:S01]  /*aa10*/  VIADD R3, R3, 0x1c400 ;  /* 0x0001c40003037836 */ /* 0x000fe20000000000 */
[----:B------:R-:W-:-:S09]  /*aa20*/  UMOV UR7, 0x14f00000 ;  /* 0x14f0000000077882 */ /* 0x000fd20000000000 */
.L_x_9332:
        /* <DEDUP_REMOVED lines=13> */
.L_x_9401:
[----:B------:R-:W-:Y:S05]  /*ab00*/  BSYNC B2 ;  /* 0x0000000000027941 */ /* 0x000fea0003800000 */
.L_x_9333:
        /* <DEDUP_REMOVED lines=11> */
.L_x_9336:
[----:B------:R-:W-:Y:S05]  /*abc0*/  BSYNC B2 ;  /* 0x0000000000027941 */ /* 0x000fea0003800000 */
.L_x_9335:
[----:B------:R-:W-:Y:S01]  /*abd0*/  R2UR UR10, R8 ;  /* 0x00000000080a72ca */ /* 0x000fe200000e0000 */
[----:B------:R-:W-:Y:S01]  /*abe0*/  IMAD R5, R18, 0xc000, R5 ;  /* 0x0000c00012057824 */ /* 0x000fe200078e0205 */
[----:B------:R-:W-:Y:S01]  /*abf0*/  R2UR UR6, R2 ;  /* 0x00000000020672ca */ /* 0x000fe200000e0000 */
[----:B------:R-:W-:Y:S01]  /*ac00*/  UIADD3 UR4, UP0, UR40, 0x470, URZ ;  /* 0x0000047028047890 */ /* 0x000fe2000ff1e03f */
[----:B------:R-:W-:Y:S01]  /*ac10*/  R2UR UR7, R3 ;  /* 0x00000000030772ca */ /* 0x000fe200000e0000 */
[----:B------:R-:W-:Y:S01]  /*ac20*/  VIADD R4, R4, 0x22850 ;  /* 0x0002285004047836 */ /* 0x000fe20000000000 */
[----:B------:R-:W-:Y:S01]  /*ac30*/  PLOP3.LUT P0, PT, PT, PT, PT, 0x80, 0x0 ;  /* 0x000000000000781c */ /* 0x000fe20003f0f070 */
[----:B------:R-:W-:Y:S01]  /*ac40*/  VIADD R7, R5, 0x400 ;  /* 0x0000040005077836 */ /* 0x000fe20000000000 */
[----:B------:R-:W-:-:S12]  /*ac50*/  UIADD3.X UR5, URZ, UR41, URZ, UP0, !UPT ;  /* 0x000000293f057290 */ /* 0x000fd800087fe43f */
.L_x_9337:
        /* <DEDUP_REMOVED lines=15> */
.L_x_9338:
        /* <DEDUP_REMOVED lines=15> */
.L_x_9339:
        /* <DEDUP_REMOVED lines=15> */
.L_x_9340:
        /* <DEDUP_REMOVED lines=10> */
.L_x_9326:
[----:B------:R-:W-:Y:S05]  /*afd0*/  BSYNC B1 ;  /* 0x0000000000017941 */ /* 0x000fea0003800000 */
.L_x_9325:
        /* <DEDUP_REMOVED lines=33> */
.L_x_9343:
        /* <DEDUP_REMOVED lines=8> */
.L_x_9402:
[----:B------:R-:W-:Y:S05]  /*b270*/  BSYNC B2 ;  /* 0x0000000000027941 */ /* 0x000fea0003800000 */
.L_x_9344:
        /* <DEDUP_REMOVED lines=9> */
.L_x_9347:
[----:B------:R-:W-:Y:S05]  /*b310*/  BSYNC B2 ;  /* 0x0000000000027941 */ /* 0x000fea0003800000 */
.L_x_9346:
        /* <DEDUP_REMOVED lines=12> */
.L_x_9348:
        /* <DEDUP_REMOVED lines=13> */
.L_x_9403:
[----:B------:R-:W-:Y:S05]  /*b4b0*/  BSYNC B2 ;  /* 0x0000000000027941 */ /* 0x000fea0003800000 */
.L_x_9349:
        /* <DEDUP_REMOVED lines=11> */
.L_x_9352:
[----:B------:R-:W-:Y:S05]  /*b570*/  BSYNC B2 ;  /* 0x0000000000027941 */ /* 0x000fea0003800000 */
.L_x_9351:
        /* <DEDUP_REMOVED lines=9> */
.L_x_9353:
        /* <DEDUP_REMOVED lines=15> */
.L_x_9354:
        /* <DEDUP_REMOVED lines=15> */
.L_x_9355:
        /* <DEDUP_REMOVED lines=15> */
.L_x_9356:
        /* <DEDUP_REMOVED lines=10> */
.L_x_9342:
[----:B------:R-:W-:Y:S05]  /*b980*/  BSYNC B1 ;  /* 0x0000000000017941 */ /* 0x000fea0003800000 */
.L_x_9341:
        /* <DEDUP_REMOVED lines=9> */
.L_x_9324:
[----:B------:R-:W-:Y:S05]  /*ba20*/  BSYNC B0 ;  /* 0x0000000000007941 */ /* 0x000fea0003800000 */
.L_x_9306:
        /* <DEDUP_REMOVED lines=10> */
.L_x_9282:
[----:B0-----:R-:W0:Y:S01]  /*bad0*/  S2R R3, SR_CgaCtaId ;  /* 0x0000000000037919 */ /* 0x001e220000008800 */
[----:B------:R-:W-:Y:S01]  /*bae0*/  MOV R0, 0x400 ;  /* 0x0000040000007802 */ /* 0x000fe20000000f00 */
[----:B------:R-:W-:Y:S03]  /*baf0*/  BSSY B0, `(.L_x_9359) ;  /* 0x0000005000007945 */ /* 0x000fe60003800000 */
[----:B0-----:R-:W-:Y:S02]  /*bb00*/  LEA R0, R3, R0, 0x18 ;  /* 0x0000000003007211 */ /* 0x001fe400078ec0ff */
[----:B------:R-:W-:-:S04]  /*bb10*/  SHF.L.U32 R3, R2, 0x1f, RZ ;  /* 0x0000001f02037819 */ /* 0x000fc800000006ff */
[----:B------:R-:W0:Y:S02]  /*bb20*/  SYNCS.PHASECHK.TRANS64.TRYWAIT P0, [R0+URZ+0x22820], R3 ;  /* 0x02282003000075a7 */ /* 0x000e24000800017f */
[----:B0-----:R-:W-:Y:S05]  /*bb30*/  @!P0 BRA `(.L_x_9360) ;  /* 0x0000001000f48947 */ /* 0x001fea0003800000 */
.L_x_9404:
[----:B------:R-:W-:Y:S05]  /*bb40*/  BSYNC B0 ;  /* 0x0000000000007941 */ /* 0x000fea0003800000 */
.L_x_9359:
[----:B------:R-:W-:-:S03]  /*bb50*/  UMOV UR4, 0xffffffff ;  /* 0xffffffff00047882 */ /* 0x000fc60000000000 */
[----:B------:R-:W-:Y:S05]  /*bb60*/  BRA.DIV UR4, `(.L_x_9361) ;  /* 0x0000001204fc7947 */ /* 0x000fea000b800000 */
[----:B------:R-:W2:Y:S02]  /*bb70*/  S2R R2, SR_TID.X ;  /* 0x0000000000027919 */ /* 0x000ea40000002100 */
[----:B--2---:R-:W-:-:S04]  /*bb80*/  SHF.R.U32.HI R2, RZ, 0x5, R2 ;  /* 0x00000005ff027819 */ /* 0x004fc80000011602 */
[----:B------:R-:W-:-:S05]  /*bb90*/  LOP3.LUT R2, R2, 0x3, RZ, 0xc0, !PT ;  /* 0x0000000302027812 */ /* 0x000fca00078ec0ff */
[----:B------:R2:W3:Y:S02]  /*bba0*/  SHFL.IDX PT, R14, R2, RZ, 0x1f ;  /* 0x00001fff020e7589 */ /* 0x0004e400000e0000 */
.L_x_9407:
[----:B---3--:R-:W-:Y:S01]  /*bbb0*/  ISETP.NE.AND P0, PT, R14, RZ, PT ;  /* 0x000000ff0e00720c */ /* 0x008fe20003f05270 */
[----:B------:R-:W-:-:S12]  /*bbc0*/  BSSY B0, `(.L_x_9362) ;  /* 0x0000025000007945 */ /* 0x000fd80003800000 */
[----:B------:R-:W-:Y:S05]  /*bbd0*/  @P0 BRA `(.L_x_9363) ;  /* 0x00000000008c0947 */ /* 0x000fea0003800000 */
[----:B------:R-:W-:-:S03]  /*bbe0*/  UMOV UR4, 0xffffffff ;  /* 0xffffffff00047882 */ /* 0x000fc60000000000 */
[----:B------:R-:W-:Y:S05]  /*bbf0*/  BRA.DIV UR4, `(.L_x_9364) ;  /* 0x00000016040c7947 */ /* 0x000fea000b800000 */
[----:B------:R-:W-:-:S13]  /*bc00*/  ELECT P6, URZ, PT ;  /* 0x00000000003f782f */ /* 0x000fda00038c0000 */
.L_x_9410:
[----:B------:R-:W-:Y:S05]  /*bc10*/  @!P6 BRA `(.L_x_9363) ;  /* 0x00000000007ce947 */ /* 0x000fea0003800000 */
[----:B------:R-:W-:-:S06]  /*bc20*/  ULOP3.LUT UR4, UR37, 0x2, URZ, 0xfc, !UPT ;  /* 0x0000000225047892 */ /* 0x000fcc000f8efc3f */
[----:B--2---:R-:W-:-:S05]  /*bc30*/  IMAD.U32 R2, RZ, RZ, UR4 ;  /* 0x00000004ff027e24 */ /* 0x004fca000f8e00ff */
[----:B------:R-:W-:-:S13]  /*bc40*/  ISETP.NE.AND P2, PT, R2, 0x3, PT ;  /* 0x000000030200780c */ /* 0x000fda0003f45270 */
[----:B------:R-:W-:Y:S05]  /*bc50*/  @!P2 BRA `(.L_x_9365) ;  /* 0x000000000004a947 */ /* 0x000fea0003800000 */
[----:B------:R-:W-:Y:S01]  /*bc60*/  BPT.TRAP 0x1 ;  /* 0x000000040000795c */ /* 0x000fe20000300000 */
.L_x_9365:
        /* <DEDUP_REMOVED lines=13> */
.L_x_9411:
[----:B------:R-:W1:Y:S02]  /*bd40*/  SYNCS.PHASECHK.TRANS64.TRYWAIT P0, [R3+URZ], R2 ;  /* 0x00000002030075a7 */ /* 0x000e64000800017f */
[----:B-1----:R-:W-:Y:S05]  /*bd50*/  @!P0 BRA `(.L_x_9367) ;  /* 0x0000001000e88947 */ /* 0x002fea0003800000 */
.L_x_9412:
[----:B------:R-:W-:Y:S05]  /*bd60*/  @!P2 BRA `(.L_x_9368) ;  /* 0x000000000004a947 */ /* 0x000fea0003800000 */
[----:B------:R-:W-:Y:S01]  /*bd70*/  BPT.TRAP 0x1 ;  /* 0x000000040000795c */ /* 0x000fe20000300000 */
.L_x_9368:
[----:B-1----:R-:W-:-:S04]  /*bd80*/  VIADD R3, R0, 0x22860 ;  /* 0x0002286000037836 */ /* 0x002fc80000000000 */
[----:B------:R-:W-:-:S04]  /*bd90*/  IMAD R18, R18, 0x8, R3 ;  /* 0x0000000812127824 */ /* 0x000fc800078e0203 */
[----:B------:R-:W1:Y:S02]  /*bda0*/  SYNCS.PHASECHK.TRANS64.TRYWAIT P0, [R18+URZ], R5 ;  /* 0x00000005120075a7 */ /* 0x000e64000800017f */
[----:B-1----:R-:W-:Y:S05]  /*bdb0*/  @!P0 BRA `(.L_x_9369) ;  /* 0x0000001000e48947 */ /* 0x002fea0003800000 */
.L_x_9413:
[----:B------:R-:W-:-:S07]  /*bdc0*/  IMAD R3, R4, 0x8, R3 ;  /* 0x0000000804037824 */ /* 0x000fce00078e0203 */
.L_x_9370:
[----:B--2---:R2:W3:Y:S02]  /*bdd0*/  SYNCS.PHASECHK.TRANS64.TRYWAIT P0, [R3+URZ], R2 ;  /* 0x00000002030075a7 */ /* 0x0044e4000800017f */
[----:B---3--:R-:W-:Y:S05]  /*bde0*/  @!P0 NANOSLEEP.SYNCS 0x989680 ;  /* 0x009896800000895d */ /* 0x008fea0003900000 */
[----:B------:R-:W3:Y:S02]  /*bdf0*/  @!P0 SYNCS.PHASECHK.TRANS64 P0, [R3+URZ], R2 ;  /* 0x00000002030085a7 */ /* 0x000ee4000800007f */
[----:B---3--:R-:W-:Y:S05]  /*be00*/  @!P0 BRA `(.L_x_9370) ;  /* 0xfffffffc00f08947 */ /* 0x008fea000383ffff */
.L_x_9363:
[----:B------:R-:W-:Y:S05]  /*be10*/  BSYNC B0 ;  /* 0x0000000000007941 */ /* 0x000fea0003800000 */
.L_x_9362:
[----:B------:R-:W-:Y:S05]  /*be20*/  EXIT ;  /* 0x000000000000794d */ /* 0x000fea0003800000 */
.L_x_9254:
[----:B0-----:R-:W-:-:S04]  /*be30*/  IMAD.U32 R3, RZ, RZ, UR45 ;  /* 0x0000002dff037e24 */ /* 0x001fc8000f8e00ff */
[----:B------:R0:W1:Y:S03]  /*be40*/  SYNCS.PHASECHK.TRANS64.TRYWAIT P0, [R3+URZ+0x22800], R0 ;  /* 0x02280000030075a7 */ /* 0x000066000800017f */
[----:B-1----:R-:W-:Y:S05]  /*be50*/  @!P0 NANOSLEEP.SYNCS 0x989680 ;  /* 0x009896800000895d */ /* 0x002fea0003900000 */
[----:B------:R-:W1:Y:S02]  /*be60*/  @!P0 SYNCS.PHASECHK.TRANS64 P0, [R3+URZ+0x22800], R0 ;  /* 0x02280000030085a7 */ /* 0x000e64000800007f */
[----:B-1----:R-:W-:Y:S05]  /*be70*/  @!P0 BRA `(.L_x_9254) ;  /* 0xfffffffc00ec8947 */ /* 0x002fea000383ffff */
[----:B------:R-:W-:Y:S05]  /*be80*/  BRA `(.L_x_9371) ;  /* 0xffffff5000c47947 */ /* 0x000fea000383ffff */
.L_x_9258:
[----:B-1----:R-:W-:-:S04]  /*be90*/  IMAD.U32 R3, RZ, RZ, UR21 ;  /* 0x00000015ff037e24 */ /* 0x002fc8000f8e00ff */
[----:B------:R1:W2:Y:S03]  /*bea0*/  SYNCS.PHASECHK.TRANS64.TRYWAIT P1, [R3+URZ+0x22830], R8 ;  /* 0x02283008030075a7 */ /* 0x0002a6000802017f */
[----:B--2---:R-:W-:Y:S05]  /*beb0*/  @!P1 NANOSLEEP.SYNCS 0x989680 ;  /* 0x009896800000995d */ /* 0x004fea0003900000 */
[----:B------:R-:W2:Y:S02]  /*bec0*/  @!P1 SYNCS.PHASECHK.TRANS64 P1, [R3+URZ+0x22830], R8 ;  /* 0x02283008030095a7 */ /* 0x000ea4000802007f */
[----:B--2---:R-:W-:Y:S05]  /*bed0*/  @!P1 BRA `(.L_x_9258) ;  /* 0xfffffffc00ec9947 */ /* 0x004fea000383ffff */
[----:B------:R-:W-:Y:S05]  /*bee0*/  BRA `(.L_x_9257) ;  /* 0xffffff5000e87947 */ /* 0x000fea000383ffff */
.L_x_9262:
[----:B-1----:R1:W2:Y:S02]  /*bef0*/  SYNCS.PHASECHK.TRANS64.TRYWAIT P2, [R9+URZ+0x22850], R8 ;  /* 0x02285008090075a7 */ /* 0x0022a4000804017f */
[----:B--2---:R-:W-:Y:S05]  /*bf00*/  @!P2 NANOSLEEP.SYNCS 0x989680 ;  /* 0x009896800000a95d */ /* 0x004fea0003900000 */
[----:B------:R-:W2:Y:S02]  /*bf10*/  @!P2 SYNCS.PHASECHK.TRANS64 P2, [R9+URZ+0x22850], R8 ;  /* 0x022850080900a5a7 */ /* 0x000ea4000804007f */
[----:B--2---:R-:W-:Y:S05]  /*bf20*/  @!P2 BRA `(.L_x_9262) ;  /* 0xfffffffc00f0a947 */ /* 0x004fea000383ffff */
[----:B------:R-:W-:Y:S05]  /*bf30*/  BRA `(.L_x_9261) ;  /* 0xffffff6c00e87947 */ /* 0x000fea000383ffff */
.L_x_9267:
[----:B-1----:R-:W-:Y:S02]  /*bf40*/  IMAD.U32 R0, RZ, RZ, UR23 ;  /* 0x00000017ff007e24 */ /* 0x002fe4000f8e00ff */
[----:B------:R-:W-:-:S04]  /*bf50*/  IMAD.U32 R9, RZ, RZ, UR25 ;  /* 0x00000019ff097e24 */ /* 0x000fc8000f8e00ff */
[----:B------:R1:W2:Y:S03]  /*bf60*/  SYNCS.PHASECHK.TRANS64.TRYWAIT P3, [R0+URZ+0x22830], R9 ;  /* 0x02283009000075a7 */ /* 0x0002a6000806017f */
[----:B--2---:R-:W-:Y:S05]  /*bf70*/  @!P3 NANOSLEEP.SYNCS 0x989680 ;  /* 0x009896800000b95d */ /* 0x004fea0003900000 */
[----:B------:R-:W2:Y:S02]  /*bf80*/  @!P3 SYNCS.PHASECHK.TRANS64 P3, [R0+URZ+0x22830], R9 ;  /* 0x022830090000b5a7 */ /* 0x000ea4000806007f */
[----:B--2---:R-:W-:Y:S05]  /*bf90*/  @!P3 BRA `(.L_x_9267) ;  /* 0xfffffffc00e8b947 */ /* 0x004fea000383ffff */
[----:B------:R-:W-:Y:S05]  /*bfa0*/  BRA `(.L_x_9266) ;  /* 0xffffff7400007947 */ /* 0x000fea000383ffff */
.L_x_9271:
[----:B0-----:R-:W-:-:S04]  /*bfb0*/  IMAD.U32 R8, RZ, RZ, UR25 ;  /* 0x00000019ff087e24 */ /* 0x001fc8000f8e00ff */
[----:B------:R0:W1:Y:S03]  /*bfc0*/  SYNCS.PHASECHK.TRANS64.TRYWAIT P3, [R195+URZ+0x22850], R8 ;  /* 0x02285008c30075a7 */ /* 0x000066000806017f */
[----:B-1----:R-:W-:Y:S05]  /*bfd0*/  @!P3 NANOSLEEP.SYNCS 0x989680 ;  /* 0x009896800000b95d */ /* 0x002fea0003900000 */
[----:B------:R-:W1:Y:S02]  /*bfe0*/  @!P3 SYNCS.PHASECHK.TRANS64 P3, [R195+URZ+0x22850], R8 ;  /* 0x02285008c300b5a7 */ /* 0x000e64000806007f */
[----:B-1----:R-:W-:Y:S05]  /*bff0*/  @!P3 BRA `(.L_x_9271) ;  /* 0xfffffffc00ecb947 */ /* 0x002fea000383ffff */
[----:B------:R-:W-:Y:S05]  /*c000*/  BRA `(.L_x_9270) ;  /* 0xffffff9000a47947 */ /* 0x000fea000383ffff */
.L_x_9286:
        /* <DEDUP_REMOVED lines=11> */
.L_x_9373:
[----:B------:R-:W-:Y:S05]  /*c0c0*/  BSYNC B0 ;  /* 0x0000000000007941 */ /* 0x000fea0003800000 */
.L_x_9372:
[----:B------:R-:W-:Y:S05]  /*c0d0*/  BRA `(.L_x_9374) ;  /* 0xffffffc400547947 */ /* 0x000fea000383ffff */
.L_x_9288:
[----:B------:R-:W-:Y:S01]  /*c0e0*/  BSSY B0, `(.L_x_9375) ;  /* 0x0000006000007945 */ /* 0x000fe20003800000 */
[----:B------:R-:W-:-:S07]  /*c0f0*/  IMAD.MOV.U32 R15, RZ, RZ, -0x1 ;  /* 0xffffffffff0f7424 */ /* 0x000fce00078e00ff */
[----:B0-----:R-:W-:Y:S05]  /*c100*/  WARPSYNC.COLLECTIVE R15, `(.L_x_9376) ;  /* 0x000000000f0c7348 */ /* 0x001fea0003c00000 */
[----:B------:R-:W-:Y:S02]  /*c110*/  ELECT P6, UR62, PT ;  /* 0x00000000003e782f */ /* 0x000fe400038c0000 */
[----:B------:R-:W-:Y:S01]  /*c120*/  MOV R14, UR62 ;  /* 0x0000003e000e7c02 */ /* 0x000fe20008000f00 */
[----:B0-----:R-:W-:Y:S10]  /*c130*/  ENDCOLLECTIVE ;  /* 0x000000000000791b */ /* 0x001ff40003800000 */
.L_x_9376:
[----:B------:R-:W-:Y:S05]  /*c140*/  BSYNC B0 ;  /* 0x0000000000007941 */ /* 0x000fea0003800000 */
.L_x_9375:
[----:B------:R-:W-:Y:S05]  /*c150*/  BRA `(.L_x_9377) ;  /* 0xffffffc400547947 */ /* 0x000fea000383ffff */
.L_x_9290:
[----:B0-----:R0:W2:Y:S02]  /*c160*/  SYNCS.PHASECHK.TRANS64.TRYWAIT P0, [R0+URZ+0x22840], R2 ;  /* 0x02284002000075a7 */ /* 0x0010a4000800017f */
[----:B--2---:R-:W-:Y:S05]  /*c170*/  @!P0 NANOSLEEP.SYNCS 0x989680 ;  /* 0x009896800000895d */ /* 0x004fea0003900000 */
[----:B------:R-:W2:Y:S02]  /*c180*/  @!P0 SYNCS.PHASECHK.TRANS64 P0, [R0+URZ+0x22840], R2 ;  /* 0x02284002000085a7 */ /* 0x000ea4000800007f */
[----:B--2---:R-:W-:Y:S05]  /*c190*/  @!P0 BRA `(.L_x_9290) ;  /* 0xfffffffc00f08947 */ /* 0x004fea000383ffff */
[----:B------:R-:W-:Y:S05]  /*c1a0*/  BRA `(.L_x_9378) ;  /* 0xffffffc400b07947 */ /* 0x000fea000383ffff */
.L_x_9293:
        /* <DEDUP_REMOVED lines=8> */
.L_x_9379:
[----:B------:R-:W-:Y:S01]  /*c230*/  IMAD.MOV.U32 R13, RZ, RZ, R0 ;  /* 0x000000ffff0d7224 */ /* 0x000fe200078e0000 */
[----:B------:R-:W-:Y:S01]  /*c240*/  LOP3.LUT R7, R7, 0x7f, RZ, 0xc0, !PT ;  /* 0x0000007f07077812 */ /* 0x000fe200078ec0ff */
[----:B------:R-:W-:-:S07]  /*c250*/  IMAD.MOV.U32 R6, RZ, RZ, R14 ;  /* 0x000000ffff067224 */ /* 0x000fce00078e000e */
[----:B------:R-:W-:Y:S05]  /*c260*/  WARPSYNC.COLLECTIVE R15, `(.L_x_9380) ;  /* 0x000000000f087348 */ /* 0x000fea0003c00000 */
[----:B------:R0:W1:Y:S02]  /*c270*/  SHFL.IDX P6, R14, R13, R12, R11 ;  /* 0x0000000c0d0e7389 */ /* 0x00006400000c000b */
[----:B01----:R-:W-:Y:S01]  /*c280*/  ENDCOLLECTIVE ;  /* 0x000000000000791b */ /* 0x003fe20003800000 */
.L_x_9380:
[----:B------:R-:W-:Y:S01]  /*c290*/  ULDC UR4, c[0x0][0x288] ;  /* 0x0000a20000047ab9 */ /* 0x000fe20000000800 */
[----:B------:R-:W-:Y:S01]  /*c2a0*/  SHF.R.U32.HI R5, RZ, 0x3, R7 ;  /* 0x00000003ff057819 */ /* 0x000fe20000011607 */
[----:B------:R-:W-:-:S04]  /*c2b0*/  IMAD R3, R8, UR4, RZ ;  /* 0x0000000408037c24 */ /* 0x000fc8000f8e02ff */
[----:B------:R-:W-:-:S04]  /*c2c0*/  IMAD.IADD R4, R5, 0x1, R4 ;  /* 0x0000000105047824 */ /* 0x000fc800078e0204 */
[C---:B------:R-:W-:Y:S01]  /*c2d0*/  VIADD R5, R4.reuse, 0x10 ;  /* 0x0000001004057836 */ /* 0x040fe20000000000 */
[-C--:B------:R-:W-:Y:S01]  /*c2e0*/  ISETP.GE.AND P1, PT, R4, R3.reuse, PT ;  /* 0x000000030400720c */ /* 0x080fe20003f26270 */
[----:B------:R-:W-:Y:S02]  /*c2f0*/  IMAD.MOV.U32 R13, RZ, RZ, R2 ;  /* 0x000000ffff0d7224 */ /* 0x000fe400078e0002 */
[----:B------:R-:W-:Y:S01]  /*c300*/  IMAD.MOV.U32 R12, RZ, RZ, 0x1 ;  /* 0x00000001ff0c7424 */ /* 0x000fe200078e00ff */
[----:B------:R-:W-:Y:S01]  /*c310*/  ISETP.GE.AND P2, PT, R5, R3, PT ;  /* 0x000000030500720c */ /* 0x000fe20003f46270 */
[----:B------:R-:W-:-:S12]  /*c320*/  IMAD.MOV.U32 R7, RZ, RZ, R14 ;  /* 0x000000ffff077224 */ /* 0x000fd800078e000e */
[----:B------:R-:W-:Y:S05]  /*c330*/  WARPSYNC.COLLECTIVE R15, `(.L_x_9381) ;  /* 0x000000000f087348 */ /* 0x000fea0003c00000 */
[----:B------:R0:W1:Y:S02]  /*c340*/  SHFL.IDX P6, R14, R13, R12, R11 ;  /* 0x0000000c0d0e7389 */ /* 0x00006400000c000b */
[----:B01----:R-:W-:Y:S01]  /*c350*/  ENDCOLLECTIVE ;  /* 0x000000000000791b */ /* 0x003fe20003800000 */
.L_x_9381:
        /* <DEDUP_REMOVED lines=10> */
.L_x_9382:
[----:B------:R-:W-:Y:S01]  /*c400*/  @!PT LDS RZ, [RZ] ;  /* 0x00000000fffff984 */ /* 0x000fe20000000800 */
[----:B------:R-:W-:Y:S01]  /*c410*/  @!PT LDS RZ, [RZ] ;  /* 0x00000000fffff984 */ /* 0x000fe20000000800 */
[----:B------:R-:W-:Y:S01]  /*c420*/  @!PT LDS RZ, [RZ] ;  /* 0x00000000fffff984 */ /* 0x000fe20000000800 */
[----:B------:R0:W-:Y:S01]  /*c430*/  @!P1 LDGSTS.E.BYPASS.LTC128B.128 [R9+0x18400], desc[UR42][R6.64], !P0 ;  /* 0x1840000006099fae */ /* 0x0001e2000c101d6a */
[----:B------:R-:W-:Y:S02]  /*c440*/  IMAD.MOV.U32 R13, RZ, RZ, R2 ;  /* 0x000000ffff0d7224 */ /* 0x000fe400078e0002 */
[----:B------:R-:W-:Y:S02]  /*c450*/  IMAD.MOV.U32 R12, RZ, RZ, 0x2 ;  /* 0x00000002ff0c7424 */ /* 0x000fe400078e00ff */
[----:B------:R-:W-:-:S07]  /*c460*/  IMAD.MOV.U32 R5, RZ, RZ, R14 ;  /* 0x000000ffff057224 */ /* 0x000fce00078e000e */
[----:B0-----:R-:W-:Y:S05]  /*c470*/  WARPSYNC.COLLECTIVE R15, `(.L_x_9383) ;  /* 0x000000000f087348 */ /* 0x001fea0003c00000 */
[----:B------:R1:W2:Y:S02]  /*c480*/  SHFL.IDX P6, R14, R13, R12, R11 ;  /* 0x0000000c0d0e7389 */ /* 0x0002a400000c000b */
[----:B012---:R-:W-:Y:S01]  /*c490*/  ENDCOLLECTIVE ;  /* 0x000000000000791b */ /* 0x007fe20003800000 */
.L_x_9383:
[----:B------:R-:W-:Y:S01]  /*c4a0*/  @!P2 LEA R7, P1, R10, R5, 0x1 ;  /* 0x000000050a07a211 */ /* 0x000fe200078208ff */
[----:B------:R-:W-:-:S04]  /*c4b0*/  VIADD R5, R4, 0x20 ;  /* 0x0000002004057836 */ /* 0x000fc80000000000 */
[----:B------:R-:W-:Y:S01]  /*c4c0*/  @!P2 IMAD.X R6, RZ, RZ, R8, P1 ;  /* 0x000000ffff06a224 */ /* 0x000fe200008e0608 */
[----:B------:R-:W-:Y:S01]  /*c4d0*/  ISETP.GE.AND P1, PT, R5, R3, PT ;  /* 0x000000030500720c */ /* 0x000fe20003f26270 */
[----:B------:R-:W-:-:S03]  /*c4e0*/  VIADD R5, R4, 0x30 ;  /* 0x0000003004057836 */ /* 0x000fc60000000000 */
        /* <DEDUP_REMOVED lines=12> */
.L_x_9384:
[----:B------:R-:W-:Y:S02]  /*c5b0*/  IMAD.MOV.U32 R13, RZ, RZ, R2 ;  /* 0x000000ffff0d7224 */ /* 0x000fe400078e0002 */
[----:B------:R-:W-:Y:S02]  /*c5c0*/  IMAD.MOV.U32 R12, RZ, RZ, 0x3 ;  /* 0x00000003ff0c7424 */ /* 0x000fe400078e00ff */
[----:B------:R-:W-:-:S07]  /*c5d0*/  IMAD.MOV.U32 R7, RZ, RZ, R14 ;  /* 0x000000ffff077224 */ /* 0x000fce00078e000e */
[----:B------:R-:W-:Y:S05]  /*c5e0*/  WARPSYNC.COLLECTIVE R15, `(.L_x_9385) ;  /* 0x000000000f087348 */ /* 0x000fea0003c00000 */
[----:B------:R0:W1:Y:S02]  /*c5f0*/  SHFL.IDX P6, R14, R13, R12, R11 ;  /* 0x0000000c0d0e7389 */ /* 0x00006400000c000b */
[----:B01----:R-:W-:Y:S01]  /*c600*/  ENDCOLLECTIVE ;  /* 0x000000000000791b */ /* 0x003fe20003800000 */
.L_x_9385:
        /* <DEDUP_REMOVED lines=16> */
.L_x_9386:
[----:B------:R-:W-:Y:S02]  /*c710*/  IMAD.MOV.U32 R13, RZ, RZ, R2 ;  /* 0x000000ffff0d7224 */ /* 0x000fe400078e0002 */
[----:B------:R-:W-:Y:S02]  /*c720*/  IMAD.MOV.U32 R12, RZ, RZ, 0x4 ;  /* 0x00000004ff0c7424 */ /* 0x000fe400078e00ff */
[----:B------:R-:W-:-:S07]  /*c730*/  IMAD.MOV.U32 R7, RZ, RZ, R14 ;  /* 0x000000ffff077224 */ /* 0x000fce00078e000e */
[----:B------:R-:W-:Y:S05]  /*c740*/  WARPSYNC.COLLECTIVE R15, `(.L_x_9387) ;  /* 0x000000000f087348 */ /* 0x000fea0003c00000 */
[----:B------:R0:W1:Y:S02]  /*c750*/  SHFL.IDX P6, R14, R13, R12, R11 ;  /* 0x0000000c0d0e7389 */ /* 0x00006400000c000b */
[----:B01----:R-:W-:Y:S01]  /*c760*/  ENDCOLLECTIVE ;  /* 0x000000000000791b */ /* 0x003fe20003800000 */
.L_x_9387:
        /* <DEDUP_REMOVED lines=16> */
.L_x_9388:
[----:B------:R-:W-:Y:S02]  /*c870*/  IMAD.MOV.U32 R13, RZ, RZ, R2 ;  /* 0x000000ffff0d7224 */ /* 0x000fe400078e0002 */
[----:B------:R-:W-:Y:S02]  /*c880*/  IMAD.MOV.U32 R12, RZ, RZ, 0x5 ;  /* 0x00000005ff0c7424 */ /* 0x000fe400078e00ff */
[----:B------:R-:W-:-:S07]  /*c890*/  IMAD.MOV.U32 R7, RZ, RZ, R14 ;  /* 0x000000ffff077224 */ /* 0x000fce00078e000e */
[----:B------:R-:W-:Y:S05]  /*c8a0*/  WARPSYNC.COLLECTIVE R15, `(.L_x_9389) ;  /* 0x000000000f087348 */ /* 0x000fea0003c00000 */
[----:B------:R0:W1:Y:S02]  /*c8b0*/  SHFL.IDX P6, R14, R13, R12, R11 ;  /* 0x0000000c0d0e7389 */ /* 0x00006400000c000b */
[----:B01----:R-:W-:Y:S01]  /*c8c0*/  ENDCOLLECTIVE ;  /* 0x000000000000791b */ /* 0x003fe20003800000 */
.L_x_9389:
        /* <DEDUP_REMOVED lines=16> */
.L_x_9390:
[----:B------:R-:W-:Y:S02]  /*c9d0*/  IMAD.MOV.U32 R13, RZ, RZ, R2 ;  /* 0x000000ffff0d7224 */ /* 0x000fe400078e0002 */
[----:B------:R-:W-:Y:S02]  /*c9e0*/  IMAD.MOV.U32 R12, RZ, RZ, 0x6 ;  /* 0x00000006ff0c7424 */ /* 0x000fe400078e00ff */
[----:B------:R-:W-:-:S07]  /*c9f0*/  IMAD.MOV.U32 R7, RZ, RZ, R14 ;  /* 0x000000ffff077224 */ /* 0x000fce00078e000e */
[----:B------:R-:W-:Y:S05]  /*ca00*/  WARPSYNC.COLLECTIVE R15, `(.L_x_9391) ;  /* 0x000000000f087348 */ /* 0x000fea0003c00000 */
[----:B------:R0:W1:Y:S02]  /*ca10*/  SHFL.IDX P6, R14, R13, R12, R11 ;  /* 0x0000000c0d0e7389 */ /* 0x00006400000c000b */
[----:B01----:R-:W-:Y:S01]  /*ca20*/  ENDCOLLECTIVE ;  /* 0x000000000000791b */ /* 0x003fe20003800000 */
.L_x_9391:
        /* <DEDUP_REMOVED lines=15> */
.L_x_9392:
[----:B------:R-:W-:Y:S02]  /*cb20*/  IMAD.MOV.U32 R13, RZ, RZ, R2 ;  /* 0x000000ffff0d7224 */ /* 0x000fe400078e0002 */
[----:B------:R-:W-:Y:S02]  /*cb30*/  IMAD.MOV.U32 R12, RZ, RZ, 0x7 ;  /* 0x00000007ff0c7424 */ /* 0x000fe400078e00ff */
[----:B------:R-:W-:-:S07]  /*cb40*/  IMAD.MOV.U32 R7, RZ, RZ, R14 ;  /* 0x000000ffff077224 */ /* 0x000fce00078e000e */
[----:B------:R-:W-:Y:S05]  /*cb50*/  WARPSYNC.COLLECTIVE R15, `(.L_x_9393) ;  /* 0x000000000f087348 */ /* 0x000fea0003c00000 */
[----:B------:R0:W1:Y:S02]  /*cb60*/  SHFL.IDX P6, R14, R13, R12, R11 ;  /* 0x0000000c0d0e7389 */ /* 0x00006400000c000b */
[----:B01----:R-:W-:Y:S01]  /*cb70*/  ENDCOLLECTIVE ;  /* 0x000000000000791b */ /* 0x003fe20003800000 */
.L_x_9393:
        /* <DEDUP_REMOVED lines=10> */
.L_x_9394:
[----:B------:R-:W-:Y:S01]  /*cc20*/  @!PT LDS RZ, [RZ] ;  /* 0x00000000fffff984 */ /* 0x000fe20000000800 */
[----:B------:R-:W-:Y:S01]  /*cc30*/  @!PT LDS RZ, [RZ] ;  /* 0x00000000fffff984 */ /* 0x000fe20000000800 */
[----:B------:R-:W-:Y:S01]  /*cc40*/  @!PT LDS RZ, [RZ] ;  /* 0x00000000fffff984 */ /* 0x000fe20000000800 */
[----:B------:R1:W-:Y:S01]  /*cc50*/  @!P1 LDGSTS.E.BYPASS.LTC128B.128 [R9+0x1b400], desc[UR42][R6.64], !P0 ;  /* 0x1b40000006099fae */ /* 0x0003e2000c101d6a */
[----:B------:R-:W-:Y:S01]  /*cc60*/  IMAD.MOV.U32 R0, RZ, RZ, R14 ;  /* 0x000000ffff007224 */ /* 0x000fe200078e000e */
[----:B------:R-:W-:Y:S06]  /*cc70*/  BRA `(.L_x_9395) ;  /* 0xffffffc400ec7947 */ /* 0x000fec000383ffff */
.L_x_9295:
[----:B0-----:R-:W-:-:S04]  /*cc80*/  IMAD.U32 R3, RZ, RZ, UR36 ;  /* 0x00000024ff037e24 */ /* 0x001fc8000f8e00ff */
[----:B------:R0:W1:Y:S03]  /*cc90*/  SYNCS.PHASECHK.TRANS64.TRYWAIT P0, [R3+URZ+0x22820], R0 ;  /* 0x02282000030075a7 */ /* 0x000066000800017f */
[----:B-1----:R-:W-:Y:S05]  /*cca0*/  @!P0 NANOSLEEP.SYNCS 0x989680 ;  /* 0x009896800000895d */ /* 0x002fea0003900000 */
[----:B------:R-:W1:Y:S02]  /*ccb0*/  @!P0 SYNCS.PHASECHK.TRANS64 P0, [R3+URZ+0x22820], R0 ;  /* 0x02282000030085a7 */ /* 0x000e64000800007f */
[----:B-1----:R-:W-:Y:S05]  /*ccc0*/  @!P0 BRA `(.L_x_9295) ;  /* 0xfffffffc00ec8947 */ /* 0x002fea000383ffff */
[----:B------:R-:W-:Y:S05]  /*ccd0*/  BRA `(.L_x_9396) ;  /* 0xffffffc800207947 */ /* 0x000fea000383ffff */
.L_x_9299:
[----:B0-----:R0:W1:Y:S02]  /*cce0*/  SYNCS.PHASECHK.TRANS64.TRYWAIT P0, [R2+URZ+0x22860], R0 ;  /* 0x02286000020075a7 */ /* 0x001064000800017f */
[----:B-1----:R-:W-:Y:S05]  /*ccf0*/  @!P0 NANOSLEEP.SYNCS 0x989680 ;  /* 0x009896800000895d */ /* 0x002fea0003900000 */
[----:B------:R-:W1:Y:S02]  /*cd00*/  @!P0 SYNCS.PHASECHK.TRANS64 P0, [R2+URZ+0x22860], R0 ;  /* 0x02286000020085a7 */ /* 0x000e64000800007f */
[----:B-1----:R-:W-:Y:S05]  /*cd10*/  @!P0 BRA `(.L_x_9299) ;  /* 0xfffffffc00f08947 */ /* 0x002fea000383ffff */
[----:B------:R-:W-:Y:S05]  /*cd20*/  BRA `(.L_x_9397) ;  /* 0xffffffc800447947 */ /* 0x000fea000383ffff */
.L_x_9312:
[----:B-1----:R1:W2:Y:S02]  /*cd30*/  SYNCS.PHASECHK.TRANS64.TRYWAIT P0, [R3+URZ+0x22840], R2 ;  /* 0x02284002030075a7 */ /* 0x0022a4000800017f */
[----:B--2---:R-:W-:Y:S05]  /*cd40*/  @!P0 NANOSLEEP.SYNCS 0x989680 ;  /* 0x009896800000895d */ /* 0x004fea0003900000 */
[----:B------:R-:W2:Y:S02]  /*cd50*/  @!P0 SYNCS.PHASECHK.TRANS64 P0, [R3+URZ+0x22840], R2 ;  /* 0x02284002030085a7 */ /* 0x000ea4000800007f */
[----:B--2---:R-:W-:Y:S05]  /*cd60*/  @!P0 BRA `(.L_x_9312) ;  /* 0xfffffffc00f08947 */ /* 0x004fea000383ffff */
[----:B------:R-:W-:Y:S05]  /*cd70*/  BRA `(.L_x_9398) ;  /* 0xffffffd000407947 */ /* 0x000fea000383ffff */
.L_x_9317:
[----:B0-----:R0:W2:Y:S02]  /*cd80*/  SYNCS.PHASECHK.TRANS64.TRYWAIT P0, [R3+URZ+0x22860], R2 ;  /* 0x02286002030075a7 */ /* 0x0010a4000800017f */
[----:B--2---:R-:W-:Y:S05]  /*cd90*/  @!P0 NANOSLEEP.SYNCS 0x989680 ;  /* 0x009896800000895d */ /* 0x004fea0003900000 */
[----:B------:R-:W2:Y:S02]  /*cda0*/  @!P0 SYNCS.PHASECHK.TRANS64 P0, [R3+URZ+0x22860], R2 ;  /* 0x02286002030085a7 */ /* 0x000ea4000800007f */
[----:B--2---:R-:W-:Y:S05]  /*cdb0*/  @!P0 BRA `(.L_x_9317) ;  /* 0xfffffffc00f08947 */ /* 0x004fea000383ffff */
[----:B------:R-:W-:Y:S05]  /*cdc0*/  BRA `(.L_x_9399) ;  /* 0xffffffd000bc7947 */ /* 0x000fea000383ffff */
.L_x_9329:
[----:B--2---:R2:W3:Y:S02]  /*cdd0*/  SYNCS.PHASECHK.TRANS64.TRYWAIT P0, [R4+URZ+0x22840], R2 ;  /* 0x02284002040075a7 */ /* 0x0044e4000800017f */
[----:B---3--:R-:W-:Y:S05]  /*cde0*/  @!P0 NANOSLEEP.SYNCS 0x989680 ;  /* 0x009896800000895d */ /* 0x008fea0003900000 */
[----:B------:R-:W3:Y:S02]  /*cdf0*/  @!P0 SYNCS.PHASECHK.TRANS64 P0, [R4+URZ+0x22840], R2 ;  /* 0x02284002040085a7 */ /* 0x000ee4000800007f */
[----:B---3--:R-:W-:Y:S05]  /*ce00*/  @!P0 BRA `(.L_x_9329) ;  /* 0xfffffffc00f08947 */ /* 0x008fea000383ffff */
[----:B------:R-:W-:Y:S05]  /*ce10*/  BRA `(.L_x_9400) ;  /* 0xffffffd800a87947 */ /* 0x000fea000383ffff */
.L_x_9334:
[----:B0-----:R0:W1:Y:S02]  /*ce20*/  SYNCS.PHASECHK.TRANS64.TRYWAIT P0, [R4+URZ+0x22860], R2 ;  /* 0x02286002040075a7 */ /* 0x001064000800017f */
[----:B-1----:R-:W-:Y:S05]  /*ce30*/  @!P0 NANOSLEEP.SYNCS 0x989680 ;  /* 0x009896800000895d */ /* 0x002fea0003900000 */
[----:B------:R-:W1:Y:S02]  /*ce40*/  @!P0 SYNCS.PHASECHK.TRANS64 P0, [R4+URZ+0x22860], R2 ;  /* 0x02286002040085a7 */ /* 0x000e64000800007f */
[----:B-1----:R-:W-:Y:S05]  /*ce50*/  @!P0 BRA `(.L_x_9334) ;  /* 0xfffffffc00f08947 */ /* 0x002fea000383ffff */
[----:B------:R-:W-:Y:S05]  /*ce60*/  BRA `(.L_x_9401) ;  /* 0xffffffdc00247947 */ /* 0x000fea000383ffff */
.L_x_9345:
[----:B0-----:R0:W2:Y:S02]  /*ce70*/  SYNCS.PHASECHK.TRANS64.TRYWAIT P0, [R4+URZ+0x22840], R2 ;  /* 0x02284002040075a7 */ /* 0x0010a4000800017f */
[----:B--2---:R-:W-:Y:S05]  /*ce80*/  @!P0 NANOSLEEP.SYNCS 0x989680 ;  /* 0x009896800000895d */ /* 0x004fea0003900000 */
[----:B------:R-:W2:Y:S02]  /*ce90*/  @!P0 SYNCS.PHASECHK.TRANS64 P0, [R4+URZ+0x22840], R2 ;  /* 0x02284002040085a7 */ /* 0x000ea4000800007f */
[----:B--2---:R-:W-:Y:S05]  /*cea0*/  @!P0 BRA `(.L_x_9345) ;  /* 0xfffffffc00f08947 */ /* 0x004fea000383ffff */
[----:B------:R-:W-:Y:S05]  /*ceb0*/  BRA `(.L_x_9402) ;  /* 0xffffffe000ec7947 */ /* 0x000fea000383ffff */
.L_x_9350:
[----:B-1----:R1:W2:Y:S02]  /*cec0*/  SYNCS.PHASECHK.TRANS64.TRYWAIT P0, [R4+URZ+0x22860], R2 ;  /* 0x02286002040075a7 */ /* 0x0022a4000800017f */
[----:B--2---:R-:W-:Y:S05]  /*ced0*/  @!P0 NANOSLEEP.SYNCS 0x989680 ;  /* 0x009896800000895d */ /* 0x004fea0003900000 */
[----:B------:R-:W2:Y:S02]  /*cee0*/  @!P0 SYNCS.PHASECHK.TRANS64 P0, [R4+URZ+0x22860], R2 ;  /* 0x02286002040085a7 */ /* 0x000ea4000800007f */
[----:B--2---:R-:W-:Y:S05]  /*cef0*/  @!P0 BRA `(.L_x_9350) ;  /* 0xfffffffc00f08947 */ /* 0x004fea000383ffff */
[----:B------:R-:W-:Y:S05]  /*cf00*/  BRA `(.L_x_9403) ;  /* 0xffffffe400687947 */ /* 0x000fea000383ffff */
.L_x_9360:
[----:B0-----:R0:W2:Y:S02]  /*cf10*/  SYNCS.PHASECHK.TRANS64.TRYWAIT P0, [R0+URZ+0x22820], R3 ;  /* 0x02282003000075a7 */ /* 0x0010a4000800017f */
[----:B--2---:R-:W-:Y:S05]  /*cf20*/  @!P0 NANOSLEEP.SYNCS 0x989680 ;  /* 0x009896800000895d */ /* 0x004fea0003900000 */
[----:B------:R-:W2:Y:S02]  /*cf30*/  @!P0 SYNCS.PHASECHK.TRANS64 P0, [R0+URZ+0x22820], R3 ;  /* 0x02282003000085a7 */ /* 0x000ea4000800007f */
[----:B--2---:R-:W-:Y:S05]  /*cf40*/  @!P0 BRA `(.L_x_9360) ;  /* 0xfffffffc00f08947 */ /* 0x004fea000383ffff */
[----:B------:R-:W-:Y:S05]  /*cf50*/  BRA `(.L_x_9404) ;  /* 0xffffffe800f87947 */ /* 0x000fea000383ffff */
.L_x_9361:
        /* <DEDUP_REMOVED lines=11> */
.L_x_9406:
[----:B------:R-:W-:Y:S05]  /*d010*/  BSYNC B0 ;  /* 0x0000000000007941 */ /* 0x000fea0003800000 */
.L_x_9405:
[----:B------:R-:W-:Y:S05]  /*d020*/  BRA `(.L_x_9407) ;  /* 0xffffffe800e07947 */ /* 0x000fea000383ffff */
.L_x_9364:
[----:B------:R-:W-:Y:S01]  /*d030*/  BSSY B1, `(.L_x_9408) ;  /* 0x0000006000017945 */ /* 0x000fe20003800000 */
[----:B------:R-:W-:-:S07]  /*d040*/  IMAD.MOV.U32 R15, RZ, RZ, -0x1 ;  /* 0xffffffffff0f7424 */ /* 0x000fce00078e00ff */
[----:B012---:R-:W-:Y:S05]  /*d050*/  WARPSYNC.COLLECTIVE R15, `(.L_x_9409) ;  /* 0x000000000f0c7348 */ /* 0x007fea0003c00000 */
[----:B------:R-:W-:Y:S02]  /*d060*/  ELECT P6, UR62, PT ;  /* 0x00000000003e782f */ /* 0x000fe400038c0000 */
[----:B------:R-:W-:Y:S01]  /*d070*/  MOV R14, UR62 ;  /* 0x0000003e000e7c02 */ /* 0x000fe20008000f00 */
[----:B012---:R-:W-:Y:S10]  /*d080*/  ENDCOLLECTIVE ;  /* 0x000000000000791b */ /* 0x007ff40003800000 */
.L_x_9409:
[----:B------:R-:W-:Y:S05]  /*d090*/  BSYNC B1 ;  /* 0x0000000000017941 */ /* 0x000fea0003800000 */
.L_x_9408:
[----:B------:R-:W-:Y:S05]  /*d0a0*/  BRA `(.L_x_9410) ;  /* 0xffffffe800d87947 */ /* 0x000fea000383ffff */
.L_x_9366:
[----:B0-----:R0:W1:Y:S02]  /*d0b0*/  SYNCS.PHASECHK.TRANS64.TRYWAIT P0, [R6+URZ], R5 ;  /* 0x00000005060075a7 */ /* 0x001064000800017f */
[----:B-1----:R-:W-:Y:S05]  /*d0c0*/  @!P0 NANOSLEEP.SYNCS 0x989680 ;  /* 0x009896800000895d */ /* 0x002fea0003900000 */
[----:B------:R-:W1:Y:S02]  /*d0d0*/  @!P0 SYNCS.PHASECHK.TRANS64 P0, [R6+URZ], R5 ;  /* 0x00000005060085a7 */ /* 0x000e64000800007f */
[----:B-1----:R-:W-:Y:S05]  /*d0e0*/  @!P0 BRA `(.L_x_9366) ;  /* 0xfffffffc00f08947 */ /* 0x002fea000383ffff */
[----:B------:R-:W-:Y:S05]  /*d0f0*/  BRA `(.L_x_9411) ;  /* 0xffffffec00107947 */ /* 0x000fea000383ffff */
.L_x_9367:
[----:B-1----:R1:W2:Y:S02]  /*d100*/  SYNCS.PHASECHK.TRANS64.TRYWAIT P0, [R3+URZ], R2 ;  /* 0x00000002030075a7 */ /* 0x0022a4000800017f */
[----:B--2---:R-:W-:Y:S05]  /*d110*/  @!P0 NANOSLEEP.SYNCS 0x989680 ;  /* 0x009896800000895d */ /* 0x004fea0003900000 */
[----:B------:R-:W2:Y:S02]  /*d120*/  @!P0 SYNCS.PHASECHK.TRANS64 P0, [R3+URZ], R2 ;  /* 0x00000002030085a7 */ /* 0x000ea4000800007f */
[----:B--2---:R-:W-:Y:S05]  /*d130*/  @!P0 BRA `(.L_x_9367) ;  /* 0xfffffffc00f08947 */ /* 0x004fea000383ffff */
[----:B------:R-:W-:Y:S05]  /*d140*/  BRA `(.L_x_9412) ;  /* 0xffffffec00047947 */ /* 0x000fea000383ffff */
.L_x_9369:
[----:B-1----:R1:W2:Y:S02]  /*d150*/  SYNCS.PHASECHK.TRANS64.TRYWAIT P0, [R18+URZ], R5 ;  /* 0x00000005120075a7 */ /* 0x0022a4000800017f */
[----:B--2---:R-:W-:Y:S05]  /*d160*/  @!P0 NANOSLEEP.SYNCS 0x989680 ;  /* 0x009896800000895d */ /* 0x004fea0003900000 */
[----:B------:R-:W2:Y:S02]  /*d170*/  @!P0 SYNCS.PHASECHK.TRANS64 P0, [R18+URZ], R5 ;  /* 0x00000005120085a7 */ /* 0x000ea4000800007f */
[----:B--2---:R-:W-:Y:S05]  /*d180*/  @!P0 BRA `(.L_x_9369) ;  /* 0xfffffffc00f08947 */ /* 0x004fea000383ffff */
[----:B------:R-:W-:Y:S05]  /*d190*/  BRA `(.L_x_9413) ;  /* 0xffffffec00087947 */ /* 0x000fea000383ffff */
.L_x_9414:
        /* <DEDUP_REMOVED lines=14> */
.L_x_15305:


//--------------------- .text._ZN7cutlass13device_kernelIN5flash11enable_sm90INS1_16FlashAttnFwdSm90INS1_25CollectiveMainloopFwdSm90ILi2EN4cute5tupleIJNS5_1CILi1EEES8_S8_EEENS6_IJNS7_ILi128EEENS7_ILi96EEENS7_ILi64EEEEEELi256ENS_6half_tEfNS_4arch4Sm90ELb0ELb0ELb1ELb0ELb0ELb0ELb1ELb1ELb0ELb1ELb0ELb0EEENS1_21CollectiveEpilogueFwdINS6_IJSA_NS7_ILi256EEESB_EEES9_SE_SG_Li256ELb0ELb1ELb0ELb0EEENS1_29StaticPersistentTileSchedulerILb0EEEEEEEEEvNT_6ParamsE --------------------------
	.section	.text._ZN7cutlass13device_kernelIN5flash11enable_sm90INS1_16FlashAttnFwdSm90INS1_25CollectiveMainloopFwdSm90ILi2EN4cute5tupleIJNS5_1CILi1EEES8_S8_EEENS6_IJNS7_ILi128EEENS7_ILi96EEENS7_ILi64EEEEEELi256ENS_6half_tEfNS_4arch4Sm90ELb0ELb0ELb1ELb0ELb0ELb0ELb1ELb1ELb0ELb1ELb0ELb0EEENS1_21CollectiveEpilogueFwdINS6_IJSA_NS7_ILi256EEESB_EEES9_SE_SG_Li256ELb0ELb1ELb0ELb0EEENS1_29StaticPersistentTileSchedulerILb0EEEEEEEEEvNT_6ParamsE,"ax",@progbits
	.align	128
.text._ZN7cutlass13device_kernelIN5flash11enable_sm90INS1_16FlashAttnFwdSm90INS1_25CollectiveMainloopFwdSm90ILi2EN4cute5tupleIJNS5_1CILi1EEES8_S8_EEENS6_IJNS7_ILi128EEENS7_ILi96EEENS7_ILi64EEEEEELi256ENS_6half_tEfNS_4arch4Sm90ELb0ELb0ELb1ELb0ELb0ELb0ELb1ELb1ELb0ELb1ELb0ELb0EEENS1_21CollectiveEpilogueFwdINS6_IJSA_NS7_ILi256EEESB_EEES9_SE_SG_Li256ELb0ELb1ELb0ELb0EEENS1_29StaticPersistentTileSchedulerILb0EEEEEEEEEvNT_6ParamsE:
        .type           _ZN7cutlass13device_kernelIN5flash11enable_sm90INS1_16FlashAttnFwdSm90INS1_25CollectiveMainloopFwdSm90ILi2EN4cute5tupleIJNS5_1CILi1EEES8_S8_EEENS6_IJNS7_ILi128EEENS7_ILi96EEENS7_ILi64EEEEEELi256ENS_6half_tEfNS_4arch4Sm90ELb0ELb0ELb1ELb0ELb0ELb0ELb1ELb1ELb0ELb1ELb0ELb0EEENS1_21CollectiveEpilogueFwdINS6_IJSA_NS7_ILi256EEESB_EEES9_SE_SG_Li256ELb0ELb1ELb0ELb0EEENS1_29StaticPersistentTileSchedulerILb0EEEEEEEEEvNT_6ParamsE,@function
        .size           _ZN7cutlass13device_kernelIN5flash11enable_sm90INS1_16FlashAttnFwdSm90INS1_25CollectiveMainloopFwdSm90ILi2EN4cute5tupleIJNS5_1CILi1EEES8_S8_EEENS6_IJNS7_ILi128EEENS7_ILi96EEENS7_ILi64EEEEEELi256ENS_6half_tEfNS_4arch4Sm90ELb0ELb0ELb1ELb0ELb0ELb0ELb1ELb1ELb0ELb1ELb0ELb0EEENS1_21CollectiveEpilogueFwdINS6_IJSA_NS7_ILi256EEESB_EEES9_SE_SG_Li256ELb0ELb1ELb0ELb0EEENS1_29StaticPersistentTileSchedulerILb0EEEEEEEEEvNT_6ParamsE,(.L_x_15306 - _ZN7cutlass13device_kernelIN5flash11enable_sm90INS1_16FlashAttnFwdSm90INS1_25CollectiveMainloopFwdSm90ILi2EN4cute5tupleIJNS5_1CILi1EEES8_S8_EEENS6_IJNS7_ILi128EEENS7_ILi96EEENS7_ILi64EEEEEELi256ENS_6half_tEfNS_4arch4Sm90ELb0ELb0ELb1ELb0ELb0ELb0ELb1ELb1ELb0ELb1ELb0ELb0EEENS1_21CollectiveEpilogueFwdINS6_IJSA_NS7_ILi256EEESB_EEES9_SE_SG_Li256ELb0ELb1ELb0ELb0EEENS1_29StaticPersistentTileSchedulerILb0EEEEEEEEEvNT_6ParamsE)
        .other          _ZN7cutlass13device_kernelIN5flash11enable_sm90INS1_16FlashAttnFwdSm90INS1_25CollectiveMainloopFwdSm90ILi2EN4cute5tupleIJNS5_1CILi1EEES8_S8_EEENS6_IJNS7_ILi128EEENS7_ILi96EEENS7_ILi64EEEEEELi256ENS_6half_tEfNS_4arch4Sm90ELb0ELb0ELb1ELb0ELb0ELb0ELb1ELb1ELb0ELb1ELb0ELb0EEENS1_21CollectiveEpilogueFwdINS6_IJSA_NS7_ILi256EEESB_EEES9_SE_SG_Li256ELb0ELb1ELb0ELb0EEENS1_29StaticPersistentTileSchedulerILb0EEEEEEEEEvNT_6ParamsE,@"STO_CUDA_ENTRY STV_DEFAULT"
_ZN7cutlass13device_kernelIN5flash11enable_sm90INS1_16FlashAttnFwdSm90INS1_25CollectiveMainloopFwdSm90ILi2EN4cute5tupleIJNS5_1CILi1EEES8_S8_EEENS6_IJNS7_ILi128EEENS7_ILi96EEENS7_ILi64EEEEEELi256ENS_6half_tEfNS_4arch4Sm90ELb0ELb0ELb1ELb0ELb0ELb0ELb1ELb1ELb0ELb1ELb0ELb0EEENS1_21CollectiveEpilogueFwdINS6_IJSA_NS7_ILi256EEESB_EEES9_SE_SG_Li256ELb0ELb1ELb0ELb0EEENS1_29StaticPersistentTileSchedulerILb0EEEEEEEEEvNT_6ParamsE:
        /* <DEDUP_REMOVED lines=18> */
.L_x_9416:
[----:B------:R-:W-:Y:S05]  /*0120*/  BSYNC B0 ;  /* 0x0000000000007941 */ /* 0x000fea0003800000 */
.L_x_9415:
        /* <DEDUP_REMOVED lines=43> */
.L_x_9417:
        /* <DEDUP_REMOVED lines=22> */
.L_x_9418:
        /* <DEDUP_REMOVED lines=18> */
.L_x_9419:
        /* <DEDUP_REMOVED lines=22> */
.L_x_9420:
        /* <DEDUP_REMOVED lines=22> */
.L_x_9421:
[----:B------:R-:W-:Y:S01]  /*0920*/  PLOP3.LUT P0, PT, PT, PT, UP0, 0x80, 0x0 ;  /* 0x000000000000781c */ /* 0x000fe20003f0f008 */
[----:B------:R-:W-:Y:S01]  /*0930*/  UMOV UR36, 0x1 ;  /* 0x0000000100247882 */ /* 0x000fe20000000000 */
[----:B------:R-:W-:Y:S01]  /*0940*/  NOP ;  /* 0x0000000000007918 */ /* 0x000fe20000000000 */
[----:B------:R-:W-:Y:S01]  /*0950*/  USEL UR36, UR36, 0x2, !UP0 ;  /* 0x0000000224247887 */ /* 0x000fe2000c000000 */
[----:B------:R-:W-:Y:S01]  /*0960*/  ULDC.64 UR46, c[0x0][0x208] ;  /* 0x00008200002e7ab9 */ /* 0x000fe20000000a00 */
[----:B0123--:R-:W-:Y:S08]  /*0970*/  BAR.SYNC.DEFER_BLOCKING 0x0 ;  /* 0x0000000000007b1d */ /* 0x00fff00000010000 */
[----:B------:R-:W-:Y:S05]  /*0980*/  @!P0 BRA `(.L_x_9422) ;  /* 0x00000080006c8947 */ /* 0x000fea0003800000 */
.L_x_9423:
        /* <DEDUP_REMOVED lines=68> */
.L_x_9453:
[----:B0-----:R-:W0:Y:S01]  /*0dd0*/  SHFL.IDX PT, R0, R207, RZ, 0x1f ;  /* 0x00001fffcf007589 */ /* 0x001e2200000e0000 */
[----:B-1----:R-:W1:Y:S01]  /*0de0*/  S2UR UR4, SR_CgaCtaId ;  /* 0x00000000000479c3 */ /* 0x002e620000008800 */
[----:B------:R-:W-:Y:S01]  /*0df0*/  ULDC UR5, c[0x0][0xd38] ;  /* 0x00034e0000057ab9 */ /* 0x000fe20000000800 */
[----:B------:R-:W-:Y:S01]  /*0e00*/  ULDC.64 UR6, c[0x0][0x418] ;  /* 0x0001060000067ab9 */ /* 0x000fe20000000a00 */
[----:B------:R-:W-:Y:S02]  /*0e10*/  UISETP.NE.AND UP1, UPT, UR5, 0x1, UPT ;  /* 0x000000010500788c */ /* 0x000fe4000bf25270 */
[----:B------:R-:W-:Y:S01]  /*0e20*/  UISETP.NE.U32.AND UP0, UPT, UR6, URZ, UPT ;  /* 0x0000003f0600728c */ /* 0x000fe2000bf05070 */
[----:B------:R-:W-:Y:S01]  /*0e30*/  UMOV UR50, 0x400 ;  /* 0x0000040000327882 */ /* 0x000fe20000000000 */
[----:B------:R-:W-:Y:S02]  /*0e40*/  ULDC UR48, c[0x0][0x424] ;  /* 0x0001090000307ab9 */ /* 0x000fe40000000800 */
[----:B------:R-:W-:Y:S01]  /*0e50*/  UISETP.NE.AND.EX UP0, UPT, UR7, URZ, UPT, UP0 ;  /* 0x0000003f0700728c */ /* 0x000fe2000bf05300 */
[----:B------:R-:W-:-:S02]  /*0e60*/  ULDC UR5, c[0x0][0xd44] ;  /* 0x0003510000057ab9 */ /* 0x000fc40000000800 */
[----:B------:R-:W-:Y:S01]  /*0e70*/  ULDC UR7, c[0x0][0x2f0] ;  /* 0x0000bc0000077ab9 */ /* 0x000fe20000000800 */
[----:B------:R-:W-:Y:S02]  /*0e80*/  USEL UR48, UR48, 0x1, UP0 ;  /* 0x0000000130307887 */ /* 0x000fe40008000000 */
[----:B------:R-:W-:Y:S02]  /*0e90*/  UISETP.NE.AND UP2, UPT, UR5, 0x1, UPT ;  /* 0x000000010500788c */ /* 0x000fe4000bf45270 */
[----:B------:R-:W-:Y:S01]  /*0ea0*/  UIMAD UR48, UR48, UR7, URZ ;  /* 0x00000007303072a4 */ /* 0x000fe2000f8e023f */
[----:B------:R-:W-:Y:S01]  /*0eb0*/  @UP1 ULDC UR8, c[0x0][0xd40] ;  /* 0x0003500000081ab9 */ /* 0x000fe20000000800 */
[----:B------:R-:W-:Y:S01]  /*0ec0*/  UMOV UR41, UR44 ;  /* 0x0000002c00297c82 */ /* 0x000fe20008000000 */
[----:B0-----:R-:W-:Y:S01]  /*0ed0*/  R2UR UR42, R0 ;  /* 0x00000000002a72ca */ /* 0x001fe200000e0000 */
[----:B-1----:R-:W-:-:S05]  /*0ee0*/  ULEA UR50, UR4, UR50, 0x18 ;  /* 0x0000003204327291 */ /* 0x002fca000f8ec03f */
[----:B------:R-:W-:Y:S01]  /*0ef0*/  @UP2 ULDC.64 UR10, c[0x0][0xd48] ;  /* 0x00035200000a2ab9 */ /* 0x000fe20000000a00 */
[----:B------:R-:W-:Y:S01]  /*0f00*/  @UP1 ULDC UR4, c[0x0][0xd3c] ;  /* 0x00034f0000041ab9 */ /* 0x000fe20000000800 */
[----:B------:R-:W-:Y:S02]  /*0f10*/  UIADD3 UR9, UR50, 0x18400, URZ ;  /* 0x0001840032097890 */ /* 0x000fe4000fffe03f */
[----:B------:R-:W-:Y:S02]  /*0f20*/  UIMAD.WIDE.U32 UR4, UR44, UR4, URZ ;  /* 0x000000042c0472a5 */ /* 0x000fe4000f8e003f */
[----:B------:R-:W-:Y:S02]  /*0f30*/  ULOP3.LUT UP0, URZ, UR9, 0x1bf, URZ, 0xc0, !UPT ;  /* 0x000001bf093f7892 */ /* 0x000fe4000f80c03f */
[----:B------:R-:W-:Y:S02]  /*0f40*/  @UP1 USHF.R.U32.HI UR41, URZ, UR8, UR5 ;  /* 0x000000083f291299 */ /* 0x000fe40008011605 */
[----:B------:R-:W-:-:S02]  /*0f50*/  ULEA.HI UR6, UR42, UR42, URZ, 0x1 ;  /* 0x0000002a2a067291 */ /* 0x000fc4000f8f083f */
[----:B------:R-:W-:Y:S01]  /*0f60*/  PLOP3.LUT P0, PT, PT, PT, UP0, 0x80, 0x0 ;  /* 0x000000000000781c */ /* 0x000fe20003f0f008 */
[----:B------:R-:W-:Y:S02]  /*0f70*/  UIMAD.WIDE.U32 UR4, UR41, UR10, URZ ;  /* 0x0000000a290472a5 */ /* 0x000fe4000f8e003f */
[----:B------:R-:W-:Y:S01]  /*0f80*/  ULOP3.LUT UR6, UR6, 0xfffffffe, URZ, 0xc0, !UPT ;  /* 0xfffffffe06067892 */ /* 0x000fe2000f8ec03f */
[----:B------:R-:W-:Y:S01]  /*0f90*/  UMOV UR43, UR41 ;  /* 0x00000029002b7c82 */ /* 0x000fe20008000000 */
[----:B------:R-:W-:Y:S02]  /*0fa0*/  @UP2 USHF.R.U32.HI UR43, URZ, UR11, UR5 ;  /* 0x0000000b3f2b2299 */ /* 0x000fe40008011605 */
[----:B------:R-:W-:Y:S02]  /*0fb0*/  UIADD3 UR42, UR42, -UR6, URZ ;  /* 0x800000062a2a7290 */ /* 0x000fe4000fffe03f */
[----:B------:R-:W-:Y:S02]  /*0fc0*/  UIADD3 UR6, UR48, 0x5f, URZ ;  /* 0x0000005f30067890 */ /* 0x000fe4000fffe03f */
[----:B------:R-:W-:-:S02]  /*0fd0*/  ULEA UR8, UR42, UR50, 0xd ;  /* 0x000000322a087291 */ /* 0x000fc4000f8e683f */
[----:B------:R-:W-:Y:S02]  /*0fe0*/  UIMAD.WIDE UR6, UR6, 0x2aaaaaab, URZ ;  /* 0x2aaaaaab060678a5 */ /* 0x000fe4000f8e023f */
[----:B------:R-:W-:Y:S02]  /*0ff0*/  UIADD3 UR8, UR8, 0x22400, URZ ;  /* 0x0002240008087890 */ /* 0x000fe4000fffe03f */
[----:B------:R-:W-:Y:S02]  /*1000*/  USHF.R.U32.HI UR45, URZ, 0x1f, UR7 ;  /* 0x0000001f3f2d7899 */ /* 0x000fe40008011607 */
[----:B------:R-:W-:Y:S02]  /*1010*/  USHF.R.U32.HI UR8, URZ, 0x4, UR8 ;  /* 0x000000043f087899 */ /* 0x000fe40008011608 */
[----:B------:R-:W-:Y:S02]  /*1020*/  ULEA.HI.SX32 UR45, UR7, UR45, 0x1c ;  /* 0x0000002d072d7291 */ /* 0x000fe4000f8fe23f */
[----:B------:R-:W-:Y:S01]  /*1030*/  ULOP3.LUT UR49, UR8, 0x3fff, URZ, 0xc0, !UPT ;  /* 0x00003fff08317892 */ /* 0x000fe2000f8ec03f */
        /* <DEDUP_REMOVED lines=17> */
.L_x_9424:
        /* <DEDUP_REMOVED lines=8> */
.L_x_9547:
[----:B0-----:R-:W-:Y:S01]  /*11d0*/  IMAD.U32 R3, RZ, RZ, UR40 ;  /* 0x00000028ff037e24 */ /* 0x001fe2000f8e00ff */
[----:B------:R-:W-:Y:S05]  /*11e0*/  WARPSYNC.ALL ;  /* 0x0000000000007948 */ /* 0x000fea0003800000 */
[----:B------:R0:W-:Y:S01]  /*11f0*/  BAR.SYNC.DEFER_BLOCKING R168, 0x100 ;  /* 0x000400a80000751d */ /* 0x0001e20000010000 */
[----:B------:R-:W-:-:S13]  /*1200*/  ISETP.NE.AND P0, PT, R3, 0x3, PT ;  /* 0x000000030300780c */ /* 0x000fda0003f05270 */
[----:B0-----:R-:W-:Y:S05]  /*1210*/  @!P0 BRA `(.L_x_9426) ;  /* 0x0000000000048947 */ /* 0x001fea0003800000 */
[----:B------:R-:W-:Y:S01]  /*1220*/  BPT.TRAP 0x1 ;  /* 0x000000040000795c */ /* 0x000fe20000300000 */
.L_x_9426:
[----:B------:R-:W-:Y:S01]  /*1230*/  ULEA UR26, UR38, UR50, 0x3 ;  /* 0x00000032261a7291 */ /* 0x000fe2000f8e183f */
[----:B------:R-:W-:-:S05]  /*1240*/  IMAD.U32 R3, RZ, RZ, UR37 ;  /* 0x00000025ff037e24 */ /* 0x000fca000f8e00ff */
[----:B------:R-:W-:-:S04]  /*1250*/  SHF.L.U32 R3, R3, 0x1f, RZ ;  /* 0x0000001f03037819 */ /* 0x000fc800000006ff */
[----:B------:R0:W1:Y:S01]  /*1260*/  SYNCS.PHASECHK.TRANS64.TRYWAIT P1, [UR26+0x32430], R3 ;  /* 0x03243003ff0075a7 */ /* 0x000062000802015a */
[----:B------:R-:W-:Y:S05]  /*1270*/  @!P0 BRA `(.L_x_9427) ;  /* 0x0000000000048947 */ /* 0x000fea0003800000 */
[----:B------:R-:W-:Y:S01]  /*1280*/  BPT.TRAP 0x1 ;  /* 0x000000040000795c */ /* 0x000fe20000300000 */
.L_x_9427:
[----:B-1----:R-:W-:Y:S05]  /*1290*/  @P1 BRA `(.L_x_9428) ;  /* 0x0000000000081947 */ /* 0x002fea0003800000 */
[----:B------:R-:W1:Y:S02]  /*12a0*/  SYNCS.PHASECHK.TRANS64.TRYWAIT P1, [UR26+0x32430], R3 ;  /* 0x03243003ff0075a7 */ /* 0x000e64000802015a */
[----:B-1----:R-:W-:Y:S05]  /*12b0*/  @!P1 BRA `(.L_x_9429) ;  /* 0x000000c400989947 */ /* 0x002fea0003800000 */
.L_x_9428:
[----:B------:R-:W-:Y:S01]  /*12c0*/  ULEA UR4, UR42, UR50, 0xd ;  /* 0x000000322a047291 */ /* 0x000fe2000f8e683f */
[----:B------:R-:W-:Y:S01]  /*12d0*/  WARPGROUP.ARRIVE ;  /* 0x00000000000079c5 */ /* 0x000fe20000000000 */
[----:B------:R-:W-:Y:S02]  /*12e0*/  UIADD3 UR5, UR50, 0x1c400, URZ ;  /* 0x0001c40032057890 */ /* 0x000fe4000fffe03f */
[----:B------:R-:W-:Y:S02]  /*12f0*/  UIADD3 UR4, UR4, 0x18400, URZ ;  /* 0x0001840004047890 */ /* 0x000fe4000fffe03f */
[----:B------:R-:W-:Y:S02]  /*1300*/  USHF.R.U32.HI UR5, URZ, 0x4, UR5 ;  /* 0x000000043f057899 */ /* 0x000fe40008011605 */
[----:B------:R-:W-:Y:S02]  /*1310*/  USHF.R.U32.HI UR4, URZ, 0x4, UR4 ;  /* 0x000000043f047899 */ /* 0x000fe40008011604 */
[----:B------:R-:W-:-:S02]  /*1320*/  ULOP3.LUT UR5, UR5, 0x3fff, URZ, 0xc0, !UPT ;  /* 0x00003fff05057892 */ /* 0x000fc4000f8ec03f */
[----:B------:R-:W-:Y:S02]  /*1330*/  ULOP3.LUT UR4, UR4, 0x3fff, URZ, 0xc0, !UPT ;  /* 0x00003fff04047892 */ /* 0x000fe4000f8ec03f */
[----:B------:R-:W-:Y:S02]  /*1340*/  ULOP3.LUT UR24, UR5, 0x10000, URZ, 0xfc, !UPT ;  /* 0x0001000005187892 */ /* 0x000fe4000f8efc3f */
[----:B------:R-:W-:Y:S02]  /*1350*/  ULOP3.LUT UR4, UR4, 0x10000, URZ, 0xfc, !UPT ;  /* 0x0001000004047892 */ /* 0x000fe4000f8efc3f */
[----:B------:R-:W-:Y:S01]  /*1360*/  UIMAD UR6, UR38, 0x300, UR24 ;  /* 0x00000300260678a4 */ /* 0x000fe2000f8e0218 */
[----:B------:R-:W-:Y:S01]  /*1370*/  UMOV UR5, 0x40000040 ;  /* 0x4000004000057882 */ /* 0x000fe20000000000 */
[----:B------:R-:W-:Y:S01]  /*1380*/  UMOV UR7, 0x40000040 ;  /* 0x4000004000077882 */ /* 0x000fe20000000000 */
[----:B------:R-:W-:Y:S02]  /*1390*/  UIADD3 UR8, UR4, 0x2, URZ ;  /* 0x0000000204087890 */ /* 0x000fe4000fffe03f */
[----:B------:R-:W-:Y:S01]  /*13a0*/  UIADD3 UR10, UR6, 0x2, URZ ;  /* 0x00000002060a7890 */ /* 0x000fe2000fffe03f */
[----:B------:R-:W-:-:S03]  /*13b0*/  UMOV UR9, 0x40000040 ;  /* 0x4000004000097882 */ /* 0x000fc60000000000 */
[----:B------:R-:W-:Y:S01]  /*13c0*/  HGMMA.64x96x16.F32 R24, gdesc[UR4], RZ, !UPT, gsb0 ;  /* 0x01600000041879f0 */ /* 0x000fe2000c0008ff */
        /* <DEDUP_REMOVED lines=19> */
[----:B------:R-:W2:Y:S02]  /*1500*/  SYNCS.PHASECHK.TRANS64.TRYWAIT P1, [UR50+0x32410], R0 ;  /* 0x03241000ff0075a7 */ /* 0x000ea40008020172 */
[----:B--2---:R-:W-:Y:S05]  /*1510*/  @!P1 BRA `(.L_x_9430) ;  /* 0x000000c400189947 */ /* 0x004fea0003800000 */
.L_x_9548:
[----:B------:R-:W-:Y:S05]  /*1520*/  @!P0 BRA `(.L_x_9431) ;  /* 0x0000000000048947 */ /* 0x000fea0003800000 */
[----:B------:R-:W-:Y:S01]  /*1530*/  BPT.TRAP 0x1 ;  /* 0x000000040000795c */ /* 0x000fe20000300000 */
.L_x_9431:
[----:B------:R3:W4:Y:S01]  /*1540*/  SYNCS.PHASECHK.TRANS64.TRYWAIT P1, [UR26+0x32450], R3 ;  /* 0x03245003ff0075a7 */ /* 0x000722000802015a */
[----:B------:R-:W-:Y:S05]  /*1550*/  @!P0 BRA `(.L_x_9432) ;  /* 0x0000000000048947 */ /* 0x000fea0003800000 */
[----:B------:R-:W-:Y:S01]  /*1560*/  BPT.TRAP 0x1 ;  /* 0x000000040000795c */ /* 0x000fe20000300000 */
.L_x_9432:
[----:B----4-:R-:W-:Y:S05]  /*1570*/  @P1 BRA `(.L_x_9433) ;  /* 0x0000000000081947 */ /* 0x010fea0003800000 */
[----:B------:R-:W4:Y:S02]  /*1580*/  SYNCS.PHASECHK.TRANS64.TRYWAIT P1, [UR26+0x32450], R3 ;  /* 0x03245003ff0075a7 */ /* 0x000f24000802015a */
[----:B----4-:R-:W-:Y:S05]  /*1590*/  @!P1 BRA `(.L_x_9434) ;  /* 0x000000c400109947 */ /* 0x010fea0003800000 */
.L_x_9433:
[----:B------:R-:W-:Y:S01]  /*15a0*/  UIADD3 UR50, UR50, 0x400, URZ ;  /* 0x0000040032327890 */ /* 0x000fe2000fffe03f */
[----:B------:R-:W-:Y:S01]  /*15b0*/  WARPGROUP.ARRIVE ;  /* 0x00000000000079c5 */ /* 0x000fe20000000000 */
[----:B------:R-:W-:-:S05]  /*15c0*/  ULOP3.LUT UR7, UR49, 0x10000, URZ, 0xfc, !UPT ;  /* 0x0001000031077892 */ /* 0x000fca000f8efc3f */
[----:B------:R-:W4:Y:S01]  /*15d0*/  S2R R12, SR_TID.X ;  /* 0x00000000000c7919 */ /* 0x000f220000002100 */
[----:B------:R-:W-:Y:S01]  /*15e0*/  USHF.R.U32.HI UR6, URZ, 0x4, UR50 ;  /* 0x000000043f067899 */ /* 0x000fe20008011632 */
[----:B------:R-:W-:Y:S01]  /*15f0*/  UMOV UR21, 0x40000040 ;  /* 0x4000004000157882 */ /* 0x000fe20000000000 */
[----:B------:R-:W-:Y:S02]  /*1600*/  UMOV UR23, 0x40000040 ;  /* 0x4000004000177882 */ /* 0x000fe40000000000 */
[----:B------:R-:W-:Y:S01]  /*1610*/  ULOP3.LUT UR6, UR6, 0x3fff, URZ, 0xc0, !UPT ;  /* 0x00003fff06067892 */ /* 0x000fe2000f8ec03f */
[----:B------:R-:W5:Y:S01]  /*1620*/  S2R R72, SR_TID.X ;  /* 0x0000000000487919 */ /* 0x000f620000002100 */
[----:B------:R-:W-:Y:S01]  /*1630*/  UMOV UR20, UR7 ;  /* 0x0000000700147c82 */ /* 0x000fe20008000000 */
[----:B------:R-:W-:Y:S01]  /*1640*/  ULDC UR27, c[0x0][0xa80] ;  /* 0x0002a000001b7ab9 */ /* 0x000fe20000000800 */
[----:B------:R-:W-:Y:S02]  /*1650*/  ULOP3.LUT UR25, UR6, 0x10000, URZ, 0xfc, !UPT ;  /* 0x0001000006197892 */ /* 0x000fe4000f8efc3f */
[----:B------:R-:W-:-:S02]  /*1660*/  UISETP.GE.AND UP0, UPT, UR48, 0x61, UPT ;  /* 0x000000613000788c */ /* 0x000fc4000bf06270 */
[----:B------:R-:W-:-:S07]  /*1670*/  UIMAD UR10, UR38, 0xc00, UR25 ;  /* 0x00000c00260a78a4 */ /* 0x000fce000f8e0219 */
[----:B------:R-:W-:Y:S02]  /*1680*/  UMOV UR22, UR10 ;  /* 0x0000000a00167c82 */ /* 0x000fe40008000000 */
[----:B------:R-:W-:Y:S01]  /*1690*/  HGMMA.64x96x16.F32 R24, gdesc[UR20], R24, gsb0 ;  /* 0x01600000141879f0 */ /* 0x000fe20008000818 */
[----:B------:R-:W-:Y:S02]  /*16a0*/  UIADD3 UR20, UR7, 0x2, URZ ;  /* 0x0000000207147890 */ /* 0x000fe4000fffe03f */
[----:B------:R-:W-:Y:S01]  /*16b0*/  UIADD3 UR22, UR10, 0x2, URZ ;  /* 0x000000020a167890 */ /* 0x000fe2000fffe03f */
[----:B------:R-:W-:Y:S01]  /*16c0*/  UMOV UR21, 0x40000040 ;  /* 0x4000004000157882 */ /* 0x000fe20000000000 */
[----:B------:R-:W-:Y:S01]  /*16d0*/  UMOV UR23, 0x40000040 ;  /* 0x4000004000177882 */ /* 0x000fe20000000000 */
[----:B----4-:R-:W-:Y:S02]  /*16e0*/  LOP3.LUT R12, R12, 0x7f, RZ, 0xc0, !PT ;  /* 0x0000007f0c0c7812 */ /* 0x010fe400078ec0ff */
[----:B-----5:R-:W-:Y:S01]  /*16f0*/  SHF.R.U32.HI R72, RZ, 0x7, R72 ;  /* 0x00000007ff487819 */ /* 0x020fe20000011648 */
[----:B------:R-:W-:-:S02]  /*1700*/  WARPGROUP.DEPBAR.LE gsb0, 0x0 ;  /* 0x00008000000079c5 */ /* 0x000fc40000010000 */
[----:B------:R-:W-:-:S06]  /*1710*/  WARPGROUP.ARRIVE ;  /* 0x00000000000079c5 */ /* 0x000fcc0000000000 */
[----:B------:R-:W-:Y:S01]  /*1720*/  HGMMA.64x96x16.F32 R24, gdesc[UR20], R24, gsb0 ;  /* 0x01600000141879f0 */ /* 0x000fe20008000818 */
[----:B------:R-:W-:Y:S02]  /*1730*/  UIADD3 UR20, UR7, 0x4, URZ ;  /* 0x0000000407147890 */ /* 0x000fe4000fffe03f */
[----:B------:R-:W-:Y:S01]  /*1740*/  UIADD3 UR22, UR10, 0x4, URZ ;  /* 0x000000040a167890 */ /* 0x000fe2000fffe03f */
[----:B------:R-:W-:Y:S01]  /*1750*/  UMOV UR21, 0x40000040 ;  /* 0x4000004000157882 */ /* 0x000fe20000000000 */
[----:B------:R-:W-:Y:S01]  /*1760*/  UMOV UR23, 0x40000040 ;  /* 0x4000004000177882 */ /* 0x000fe20000000000 */
[----:B------:R-:W-:Y:S02]  /*1770*/  WARPGROUP.DEPBAR.LE gsb0, 0x0 ;  /* 0x00008000000079c5 */ /* 0x000fe40000010000 */
        /* <DEDUP_REMOVED lines=90> */
[----:B------:R-:W-:Y:S01]  /*1d20*/  ULDC UR10, c[0x0][0xad0] ;  /* 0x0002b400000a7ab9 */ /* 0x000fe20000000800 */
[----:B------:R-:W-:-:S04]  /*1d30*/  UIMAD UR7, UR45, -0x60, UR48 ;  /* 0xffffffa02d0778a4 */ /* 0x000fc8000f8e0230 */
[----:B------:R-:W-:-:S06]  /*1d40*/  UIADD3 UR7, UR7, 0x60, URZ ;  /* 0x0000006007077890 */ /* 0x000fcc000fffe03f */
[----:B--2---:R-:W-:Y:S01]  /*1d50*/  IMAD.U32 R0, RZ, RZ, UR7 ;  /* 0x00000007ff007e24 */ /* 0x004fe2000f8e00ff */
[----:B------:R-:W-:-:S03]  /*1d60*/  UMOV UR7, 0x40000040 ;  /* 0x4000004000077882 */ /* 0x000fc60000000000 */
        /* <DEDUP_REMOVED lines=34> */
[----:B01-3--:R-:W-:Y:S01]  /*1f90*/  FSEL R3, R24, -INF , P4 ;  /* 0xff80000018037808 */ /* 0x00bfe20002000000 */
        /* <DEDUP_REMOVED lines=11> */
[----:B------:R-:W-:Y:S01]  /*2050*/  FMNMX.FTZ R4, R3, R25, !PT ;  /* 0x0000001903047209 */ /* 0x000fe20007810000 */
[----:B------:R-:W-:Y:S01]  /*2060*/  FMUL.FTZ R50, R50, UR10 ;  /* 0x0000000a32327c20 */ /* 0x000fe20008410000 */
[----:B------:R-:W-:Y:S01]  /*2070*/  FMUL.FTZ R54, R54, UR10 ;  /* 0x0000000a36367c20 */ /* 0x000fe20008410000 */
[----:B------:R-:W1:Y:S01]  /*2080*/  MUFU.TANH R32, R32 ;  /* 0x0000002000207308 */ /* 0x000e620000002400 */
[----:B----4-:R-:W-:Y:S01]  /*2090*/  FSEL R7, R28, -INF , P6 ;  /* 0xff8000001c077808 */ /* 0x010fe20003000000 */
        /* <DEDUP_REMOVED lines=26> */
[----:B------:R-:W-:-:S04]  /*2240*/  FMUL.FTZ R71, R71, UR10 ;  /* 0x0000000a47477c20 */ /* 0x000fc80008410000 */
[----:B------:R-:W2:Y:S01]  /*2250*/  MUFU.TANH R30, R30 ;  /* 0x0000001e001e7308 */ /* 0x000ea20000002400 */
[----:B0-----:R-:W-:-:S04]  /*2260*/  FSEL R183, R33, -INF , P3 ;  /* 0xff80000021b77808 */ /* 0x001fc80001800000 */
        /* <DEDUP_REMOVED lines=20> */
[----:B0-----:R-:W-:Y:S02]  /*23b0*/  FSEL R185, R34, -INF , P2 ;  /* 0xff80000022b97808 */ /* 0x001fe40001000000 */
[----:B------:R-:W-:Y:S02]  /*23c0*/  ISETP.GT.AND P2, PT, R0, 0x28, PT ;  /* 0x000000280000780c */ /* 0x000fe40003f44270 */
[----:B------:R-:W-:-:S03]  /*23d0*/  FMNMX.FTZ R4, R185, R4, !PT ;  /* 0x00000004b9047209 */ /* 0x000fc60007810000 */
[----:B------:R-:W0:Y:S01]  /*23e0*/  MUFU.TANH R41, R41 ;  /* 0x0000002900297308 */ /* 0x000e220000002400 */
[----:B-1----:R-:W-:-:S04]  /*23f0*/  FSEL R191, R40, -INF , P6 ;  /* 0xff80000028bf7808 */ /* 0x002fc80003000000 */
        /* <DEDUP_REMOVED lines=60> */
[----:B-1----:R-:W-:Y:S02]  /*27c0*/  FSEL R169, R54, -INF , P6 ;  /* 0xff80000036a97808 */ /* 0x002fe40003000000 */
[----:B------:R-:W-:-:S05]  /*27d0*/  ISETP.GT.AND P6, PT, R0, 0x50, PT ;  /* 0x000000500000780c */ /* 0x000fca0003fc4270 */
        /* <DEDUP_REMOVED lines=10> */
[----:B--2---:R-:W-:Y:S02]  /*2880*/  FSEL R23, R23, -INF , P3 ;  /* 0xff80000017177808 */ /* 0x004fe40001800000 */
[----:B------:R-:W-:Y:S02]  /*2890*/  ISETP.GT.AND P3, PT, R0, 0x59, PT ;  /* 0x000000590000780c */ /* 0x000fe40003f64270 */
[----:B------:R-:W-:-:S03]  /*28a0*/  FMNMX.FTZ R0, R20, R5, !PT ;  /* 0x0000000514007209 */ /* 0x000fc60007810000 */
[----:B------:R-:W2:Y:S01]  /*28b0*/  MUFU.TANH R13, R64 ;  /* 0x00000040000d7308 */ /* 0x000ea20000002400 */
[----:B0-----:R-:W-:Y:S02]  /*28c0*/  FSEL R173, R60, -INF , P4 ;  /* 0xff8000003cad7808 */ /* 0x001fe40002000000 */
[----:B------:R-:W-:Y:S02]  /*28d0*/  FMNMX.FTZ R0, R15, R0, !PT ;  /* 0x000000000f007209 */ /* 0x000fe40007810000 */
[----:B------:R-:W-:Y:S02]  /*28e0*/  FMNMX.FTZ R6, R173, R6, !PT ;  /* 0x00000006ad067209 */ /* 0x000fe40007810000 */
[----:B------:R-:W-:Y:S01]  /*28f0*/  FMNMX.FTZ R0, R169, R0, !PT ;  /* 0x00000000a9007209 */ /* 0x000fe20007810000 */
[----:B------:R-:W0:Y:S01]  /*2900*/  MUFU.TANH R65, R65 ;  /* 0x0000004100417308 */ /* 0x000e220000002400 */
[----:B-1----:R-:W-:Y:S02]  /*2910*/  FSEL R177, R61, -INF , P5 ;  /* 0xff8000003db17808 */ /* 0x002fe40002800000 */
[----:B------:R-:W-:-:S02]  /*2920*/  FMNMX.FTZ R5, R171, R0, !PT ;  /* 0x00000000ab057209 */ /* 0x000fc40007810000 */
[----:B------:R-:W-:Y:S02]  /*2930*/  FMNMX.FTZ R6, R177, R6, !PT ;  /* 0x00000006b1067209 */ /* 0x000fe40007810000 */
[----:B------:R-:W-:Y:S01]  /*2940*/  FMNMX.FTZ R0, R156, R5, !PT ;  /* 0x000000059c007209 */ /* 0x000fe20007810000 */
[----:B------:R-:W1:Y:S01]  /*2950*/  MUFU.TANH R62, R62 ;  /* 0x0000003e003e7308 */ /* 0x000e620000002400 */
[----:B--2---:R-:W-:Y:S02]  /*2960*/  FSEL R13, R13, -INF , P6 ;  /* 0xff8000000d0d7808 */ /* 0x004fe40003000000 */
[----:B------:R-:W-:Y:S02]  /*2970*/  FMNMX.FTZ R0, R23, R0, !PT ;  /* 0x0000000017007209 */ /* 0x000fe40007810000 */
        /* <DEDUP_REMOVED lines=8> */
[----:B--2---:R-:W-:-:S04]  /*2a00*/  FSEL R160, R68, -INF , P2 ;  /* 0xff80000044a07808 */ /* 0x004fc80001000000 */
        /* <DEDUP_REMOVED lines=8> */
[----:B--2---:R-:W-:Y:S01]  /*2a90*/  FSEL R163, R66, -INF , P6 ;  /* 0xff80000042a37808 */ /* 0x004fe20003000000 */
[----:B------:R-:W2:Y:S03]  /*2aa0*/  SHFL.BFLY PT, R5, R4, 0x2, 0x1f ;  /* 0x0c401f0004057f89 */ /* 0x000ea600000e0000 */
[----:B------:R-:W-:-:S03]  /*2ab0*/  FMNMX.FTZ R0, R163, R0, !PT ;  /* 0x00000000a3007209 */ /* 0x000fc60007810000 */
[----:B------:R-:W3:Y:S01]  /*2ac0*/  MUFU.TANH R71, R71 ;  /* 0x0000004700477308 */ /* 0x000ee20000002400 */
[----:B0-----:R-:W-:-:S04]  /*2ad0*/  FSEL R159, R67, -INF , P1 ;  /* 0xff800000439f7808 */ /* 0x001fc80000800000 */
[----:B------:R-:W-:Y:S02]  /*2ae0*/  FMNMX.FTZ R0, R159, R0, !PT ;  /* 0x000000009f007209 */ /* 0x000fe40007810000 */
[----:B-1----:R-:W-:Y:S02]  /*2af0*/  FSEL R161, R70, -INF , P2 ;  /* 0xff80000046a17808 */ /* 0x002fe40001000000 */
[----:B------:R-:W-:Y:S02]  /*2b00*/  PLOP3.LUT P2, PT, PT, PT, UP0, 0x80, 0x0 ;  /* 0x000000000000781c */ /* 0x000fe40003f4f008 */
[----:B------:R-:W-:Y:S02]  /*2b10*/  FMNMX.FTZ R0, R161, R0, !PT ;  /* 0x00000000a1007209 */ /* 0x000fe40007810000 */
[----:B---3--:R-:W-:Y:S02]  /*2b20*/  FSEL R165, R71, -INF , P3 ;  /* 0xff80000047a57808 */ /* 0x008fe40001800000 */
[----:B--2---:R-:W-:-:S02]  /*2b30*/  FMNMX.FTZ R5, R4, R5, !PT ;  /* 0x0000000504057209 */ /* 0x004fc40007810000 */
[----:B------:R-:W-:-:S03]  /*2b40*/  FMNMX.FTZ R0, R165, R0, !PT ;  /* 0x00000000a5007209 */ /* 0x000fc60007810000 */
[----:B------:R-:W0:Y:S04]  /*2b50*/  SHFL.BFLY PT, R6, R5, 0x1, 0x1f ;  /* 0x0c201f0005067f89 */ /* 0x000e2800000e0000 */
[----:B------:R-:W1:Y:S01]  /*2b60*/  SHFL.BFLY PT, R33, R0, 0x2, 0x1f ;  /* 0x0c401f0000217f89 */ /* 0x000e6200000e0000 */
[----:B0-----:R-:W-:Y:S02]  /*2b70*/  FMNMX.FTZ R4, R5, R6, !PT ;  /* 0x0000000605047209 */ /* 0x001fe40007810000 */
[----:B-1----:R-:W-:-:S03]  /*2b80*/  FMNMX.FTZ R33, R0, R33, !PT ;  /* 0x0000002100217209 */ /* 0x002fc60007810000 */
[C---:B------:R-:W-:Y:S01]  /*2b90*/  FMUL.FTZ R162, R4.reuse, UR27 ;  /* 0x0000001b04a27c20 */ /* 0x040fe20008410000 */
[----:B------:R-:W-:Y:S01]  /*2ba0*/  FSETP.NEU.FTZ.AND P1, PT, R4, -INF , PT ;  /* 0xff8000000400780b */ /* 0x000fe20003f3d000 */
[----:B------:R-:W0:Y:S03]  /*2bb0*/  SHFL.BFLY PT, R8, R33, 0x1, 0x1f ;  /* 0x0c201f0021087f89 */ /* 0x000e2600000e0000 */
        /* <DEDUP_REMOVED lines=16> */
[--C-:B------:R-:W-:Y:S01]  /*2cc0*/  FFMA.FTZ R199, R199, UR27, -R162.reuse ;  /* 0x0000001bc7c77c23 */ /* 0x100fe200080108a2 */
[--C-:B------:R-:W-:Y:S01]  /*2cd0*/  FFMA.FTZ R188, R21, UR27, -R162.reuse ;  /* 0x0000001b15bc7c23 */ /* 0x100fe200080108a2 */
[--C-:B------:R-:W-:Y:S01]  /*2ce0*/  FFMA.FTZ R157, R157, UR27, -R162.reuse ;  /* 0x0000001b9d9d7c23 */ /* 0x100fe200080108a2 */
[----:B0-----:R-:W-:Y:S01]  /*2cf0*/  FMNMX.FTZ R3, R33, R8, !PT ;  /* 0x0000000821037209 */ /* 0x001fe20007810000 */
[--C-:B------:R-:W-:Y:S01]  /*2d00*/  FFMA.FTZ R21, R173, UR27, -R162.reuse ;  /* 0x0000001bad157c23 */ /* 0x100fe200080108a2 */
[----:B------:R-:W-:Y:S01]  /*2d10*/  IADD3 R8, -R72, 0xb, RZ ;  /* 0x0000000b48087810 */ /* 0x000fe20007ffe1ff */
[----:B------:R-:W-:Y:S01]  /*2d20*/  MUFU.EX2 R6, R6 ;  /* 0x0000000600067308 */ /* 0x000fe20000000800 */
[C---:B------:R-:W-:Y:S01]  /*2d30*/  FSETP.NEU.FTZ.AND P1, PT, R3.reuse, -INF , PT ;  /* 0xff8000000300780b */ /* 0x040fe20003f3d000 */
[----:B------:R-:W-:Y:S01]  /*2d40*/  FMUL.FTZ R164, R3, UR27 ;  /* 0x0000001b03a47c20 */ /* 0x000fe20008410000 */
[--C-:B------:R-:W-:Y:S01]  /*2d50*/  FFMA.FTZ R190, R177, UR27, -R162.reuse ;  /* 0x0000001bb1be7c23 */ /* 0x100fe200080108a2 */
[--C-:B------:R-:W-:Y:S01]  /*2d60*/  FFMA.FTZ R13, R13, UR27, -R162.reuse ;  /* 0x0000001b0d0d7c23 */ /* 0x100fe200080108a2 */
[--C-:B------:R-:W-:Y:S01]  /*2d70*/  FFMA.FTZ R158, R158, UR27, -R162.reuse ;  /* 0x0000001b9e9e7c23 */ /* 0x100fe200080108a2 */
[----:B------:R-:W-:Y:S01]  /*2d80*/  FFMA.FTZ R160, R160, UR27, -R162 ;  /* 0x0000001ba0a07c23 */ /* 0x000fe200080108a2 */
[----:B------:R-:W-:Y:S01]  /*2d90*/  FSEL R164, R164, RZ, P1 ;  /* 0x000000ffa4a47208 */ /* 0x000fe20000800000 */
[----:B------:R-:W0:Y:S01]  /*2da0*/  MUFU.EX2 R7, R7 ;  /* 0x0000000700077308 */ /* 0x000e220000000800 */
[----:B------:R-:W-:Y:S01]  /*2db0*/  ISETP.NE.AND P1, PT, R12, RZ, PT ;  /* 0x000000ff0c00720c */ /* 0x000fe20003f25270 */
[----:B------:R-:W-:Y:S01]  /*2dc0*/  IMAD.U32 R12, RZ, RZ, UR26 ;  /* 0x0000001aff0c7e24 */ /* 0x000fe2000f8e00ff */
[----:B------:R-:W-:Y:S01]  /*2dd0*/  ULOP3.LUT UR26, UR6, 0x3000000, URZ, 0xfc, !UPT ;  /* 0x03000000061a7892 */ /* 0x000fe2000f8efc3f */
[--C-:B------:R-:W-:Y:S01]  /*2de0*/  FFMA.FTZ R9, R9, UR27, -R164.reuse ;  /* 0x0000001b09097c23 */ /* 0x100fe200080108a4 */
[--C-:B-1----:R-:W-:Y:S01]  /*2df0*/  FFMA.FTZ R10, R27, UR27, -R164.reuse ;  /* 0x0000001b1b0a7c23 */ /* 0x102fe200080108a4 */
[--C-:B------:R-:W-:Y:S01]  /*2e00*/  FFMA.FTZ R11, R11, UR27, -R164.reuse ;  /* 0x0000001b0b0b7c23 */ /* 0x100fe200080108a4 */
[--C-:B------:R-:W-:Y:S01]  /*2e10*/  FFMA.FTZ R14, R31, UR27, -R164.reuse ;  /* 0x0000001b1f0e7c23 */ /* 0x100fe200080108a4 */
[----:B--2---:R-:W-:Y:S01]  /*2e20*/  F2FP.F16.F32.PACK_AB R152, R5, R0 ;  /* 0x000000000598723e */ /* 0x004fe200000000ff */
[----:B------:R-:W-:Y:S01]  /*2e30*/  UIMAD UR10, UR38, 0xc00, UR26 ;  /* 0x00000c00260a78a4 */ /* 0x000fe2000f8e021a */
[----:B------:R-:W-:Y:S01]  /*2e40*/  MUFU.EX2 R9, R9 ;  /* 0x0000000900097308 */ /* 0x000fe20000000800 */
[--C-:B------:R-:W-:Y:S01]  /*2e50*/  FFMA.FTZ R170, R185, UR27, -R164.reuse ;  /* 0x0000001bb9aa7c23 */ /* 0x100fe200080108a4 */
[--C-:B------:R-:W-:Y:S01]  /*2e60*/  FFMA.FTZ R185, R187, UR27, -R164.reuse ;  /* 0x0000001bbbb97c23 */ /* 0x100fe200080108a4 */
[----:B------:R-:W-:Y:S01]  /*2e70*/  FFMA.FTZ R172, R189, UR27, -R164 ;  /* 0x0000001bbdac7c23 */ /* 0x000fe200080108a4 */
[----:B------:R-:W-:-:S02]  /*2e80*/  @!P1 VIADD R24, R12, 0x32440 ;  /* 0x000324400c189836 */ /* 0x000fc40000000000 */
[----:B------:R-:W-:Y:S01]  /*2e90*/  FFMA.FTZ R187, R219, UR27, -R164 ;  /* 0x0000001bdbbb7c23 */ /* 0x000fe200080108a4 */
[----:B------:R-:W-:Y:S01]  /*2ea0*/  UMOV UR6, UR10 ;  /* 0x0000000a00067c82 */ /* 0x000fe20008000000 */
[----:B0-----:R-:W-:Y:S01]  /*2eb0*/  F2FP.F16.F32.PACK_AB R154, R7, R6 ;  /* 0x00000006079a723e */ /* 0x001fe200000000ff */
[----:B------:R-:W0:Y:S01]  /*2ec0*/  MUFU.EX2 R10, R10 ;  /* 0x0000000a000a7308 */ /* 0x000e220000000800 */
[----:B------:R-:W-:Y:S01]  /*2ed0*/  @!P1 PRMT R24, RZ, 0x654, R24 ;  /* 0x00000654ff189816 */ /* 0x000fe20000000018 */
[----:B------:R1:W-:Y:S06]  /*2ee0*/  BAR.ARV R8, 0x100 ;  /* 0x000400080000751d */ /* 0x0003ec0000002000 */
[----:B------:R2:W-:Y:S01]  /*2ef0*/  @!P1 SYNCS.ARRIVE.TRANS64.RED.A1T0 RZ, [R24+URZ], RZ ;  /* 0x000000ff18ff99a7 */ /* 0x0005e2000810043f */
[----:B------:R-:W-:Y:S01]  /*2f00*/  MUFU.EX2 R11, R11 ;  /* 0x0000000b000b7308 */ /* 0x000fe20000000800 */
[----:B------:R3:W-:Y:S01]  /*2f10*/  BAR.SYNC.DEFER_BLOCKING R168, 0x100 ;  /* 0x000400a80000751d */ /* 0x0007e20000010000 */
[--C-:B------:R-:W-:Y:S01]  /*2f20*/  FFMA.FTZ R178, R193, UR27, -R164.reuse ;  /* 0x0000001bc1b27c23 */ /* 0x100fe200080108a4 */
[----:B------:R-:W-:Y:S01]  /*2f30*/  FFMA.FTZ R193, R195, UR27, -R164 ;  /* 0x0000001bc3c17c23 */ /* 0x000fe200080108a4 */
[----:B------:R-:W-:Y:S01]  /*2f40*/  FFMA.FTZ R189, R221, UR27, -R162 ;  /* 0x0000001bddbd7c23 */ /* 0x000fe200080108a2 */
[--C-:B------:R-:W-:Y:S01]  /*2f50*/  FFMA.FTZ R180, R215, UR27, -R164.reuse ;  /* 0x0000001bd7b47c23 */ /* 0x100fe200080108a4 */
[--C-:B------:R-:W-:Y:S01]  /*2f60*/  FFMA.FTZ R195, R217, UR27, -R164.reuse ;  /* 0x0000001bd9c37c23 */ /* 0x100fe200080108a4 */
[----:B------:R-:W-:Y:S01]  /*2f70*/  FFMA.FTZ R20, R20, UR27, -R164 ;  /* 0x0000001b14147c23 */ /* 0x000fe200080108a4 */
[----:B------:R-:W4:Y:S01]  /*2f80*/  MUFU.EX2 R14, R14 ;  /* 0x0000000e000e7308 */ /* 0x000f220000000800 */
[----:B0-----:R-:W-:Y:S01]  /*2f90*/  F2FP.F16.F32.PACK_AB R153, R10, R9 ;  /* 0x000000090a99723e */ /* 0x001fe200000000ff */
[----:B---3--:R-:W-:Y:S01]  /*2fa0*/  FFMA.FTZ R168, R227, UR27, -R162 ;  /* 0x0000001be3a87c23 */ /* 0x008fe200080108a2 */
[--C-:B------:R-:W-:Y:S01]  /*2fb0*/  FFMA.FTZ R15, R15, UR27, -R164.reuse ;  /* 0x0000001b0f0f7c23 */ /* 0x100fe200080108a4 */
[--C-:B------:R-:W-:Y:S01]  /*2fc0*/  FFMA.FTZ R169, R169, UR27, -R164.reuse ;  /* 0x0000001ba9a97c23 */ /* 0x100fe200080108a4 */
[--C-:B------:R-:W-:Y:S01]  /*2fd0*/  FFMA.FTZ R186, R171, UR27, -R164.reuse ;  /* 0x0000001babba7c23 */ /* 0x100fe200080108a4 */
[--C-:B------:R-:W-:Y:S01]  /*2fe0*/  FFMA.FTZ R156, R156, UR27, -R164.reuse ;  /* 0x0000001b9c9c7c23 */ /* 0x100fe200080108a4 */
[--C-:B------:R-:W-:Y:S01]  /*2ff0*/  FFMA.FTZ R23, R23, UR27, -R164.reuse ;  /* 0x0000001b17177c23 */ /* 0x100fe200080108a4 */
[----:B------:R-:W-:Y:S01]  /*3000*/  MUFU.EX2 R166, R166 ;  /* 0x000000a600a67308 */ /* 0x000fe20000000800 */
[--C-:B------:R-:W-:Y:S01]  /*3010*/  FFMA.FTZ R171, R179, UR27, -R164.reuse ;  /* 0x0000001bb3ab7c23 */ /* 0x100fe200080108a4 */
[----:B------:R-:W-:Y:S01]  /*3020*/  FFMA.FTZ R192, R181, UR27, -R164 ;  /* 0x0000001bb5c07c23 */ /* 0x000fe200080108a4 */
[----:B------:R-:W-:Y:S01]  /*3030*/  FFMA.FTZ R167, R167, UR27, -R162 ;  /* 0x0000001ba7a77c23 */ /* 0x000fe200080108a2 */
[--C-:B------:R-:W-:Y:S01]  /*3040*/  FFMA.FTZ R162, R163, UR27, -R164.reuse ;  /* 0x0000001ba3a27c23 */ /* 0x100fe200080108a4 */
[--C-:B------:R-:W-:Y:S01]  /*3050*/  FFMA.FTZ R159, R159, UR27, -R164.reuse ;  /* 0x0000001b9f9f7c23 */ /* 0x100fe200080108a4 */
[--C-:B------:R-:W-:Y:S01]  /*3060*/  FFMA.FTZ R161, R161, UR27, -R164.reuse ;  /* 0x0000001ba1a17c23 */ /* 0x100fe200080108a4 */
[----:B------:R-:W-:Y:S01]  /*3070*/  FFMA.FTZ R164, R165, UR27, -R164 ;  /* 0x0000001ba5a47c23 */ /* 0x000fe200080108a4 */
[----:B------:R-:W0:Y:S01]  /*3080*/  MUFU.EX2 R175, R175 ;  /* 0x000000af00af7308 */ /* 0x000e220000000800 */
[----:B----4-:R-:W-:Y:S01]  /*3090*/  F2FP.F16.F32.PACK_AB R155, R14, R11 ;  /* 0x0000000b0e9b723e */ /* 0x010fe200000000ff */
[----:B------:R-:W-:Y:S01]  /*30a0*/  FADD.FTZ R5, R0, R5 ;  /* 0x0000000500057221 */ /* 0x000fe20000010000 */
[----:B------:R-:W-:Y:S01]  /*30b0*/  FADD.FTZ R10, R9, R10 ;  /* 0x0000000a090a7221 */ /* 0x000fe20000010000 */
[----:B------:R-:W-:Y:S01]  /*30c0*/  @!P1 VIADD R12, R12, 0x32460 ;  /* 0x000324600c0c9836 */ /* 0x000fe20000000000 */
[----:B--2---:R-:W-:Y:S01]  /*30d0*/  WARPGROUP.ARRIVE ;  /* 0x00000000000079c5 */ /* 0x004fe20000000000 */
[----:B------:R-:W-:Y:S01]  /*30e0*/  FADD.FTZ R6, R6, R5 ;  /* 0x0000000506067221 */ /* 0x000fe20000010000 */
[----:B------:R-:W-:Y:S01]  /*30f0*/  FADD.FTZ R11, R11, R10 ;  /* 0x0000000a0b0b7221 */ /* 0x000fe20000010000 */
[----:B------:R-:W-:Y:S01]  /*3100*/  MUFU.EX2 R168, R168 ;  /* 0x000000a800a87308 */ /* 0x000fe20000000800 */
[----:B------:R-:W-:Y:S01]  /*3110*/  @!P1 PRMT R12, RZ, 0x654, R12 ;  /* 0x00000654ff0c9816 */ /* 0x000fe2000000000c */
[----:B------:R-:W-:Y:S01]  /*3120*/  FADD.FTZ R7, R7, R6 ;  /* 0x0000000607077221 */ /* 0x000fe20000010000 */
[----:B------:R-:W-:Y:S01]  /*3130*/  HGMMA.64x256x16.F32 R24, R152, gdesc[UR4].tnspB, RZ, !UPT, gsb0 ;  /* 0x43e0000498187df0 */ /* 0x000fe2000c0008ff */
[----:B------:R-:W-:Y:S01]  /*3140*/  UIADD3 UR6, UR10, 0x80, URZ ;  /* 0x000000800a067890 */ /* 0x000fe2000fffe03f */
[----:B------:R-:W-:Y:S01]  /*3150*/  FADD.FTZ R11, R14, R11 ;  /* 0x0000000b0e0b7221 */ /* 0x000fe20000010000 */
[----:B------:R-:W-:-:S02]  /*3160*/  UMOV UR7, 0x40000040 ;  /* 0x4000004000077882 */ /* 0x000fc40000000000 */
[----:B------:R-:W-:Y:S08]  /*3170*/  MUFU.EX2 R183, R183 ;  /* 0x000000b700b77308 */ /* 0x000ff00000000800 */
[----:B------:R-:W-:Y:S08]  /*3180*/  MUFU.EX2 R170, R170 ;  /* 0x000000aa00aa7308 */ /* 0x000ff00000000800 */
[----:B------:R-:W2:Y:S08]  /*3190*/  MUFU.EX2 R185, R185 ;  /* 0x000000b900b97308 */ /* 0x000eb00000000800 */
[----:B------:R-:W-:Y:S08]  /*31a0*/  MUFU.EX2 R172, R172 ;  /* 0x000000ac00ac7308 */ /* 0x000ff00000000800 */
[----:B------:R-:W3:Y:S08]  /*31b0*/  MUFU.EX2 R187, R187 ;  /* 0x000000bb00bb7308 */ /* 0x000ef00000000800 */
[----:B------:R-:W-:Y:S08]  /*31c0*/  MUFU.EX2 R174, R174 ;  /* 0x000000ae00ae7308 */ /* 0x000ff00000000800 */
[----:B------:R-:W4:Y:S08]  /*31d0*/  MUFU.EX2 R189, R189 ;  /* 0x000000bd00bd7308 */ /* 0x000f300000000800 */
[----:B------:R-:W-:Y:S08]  /*31e0*/  MUFU.EX2 R176, R176 ;  /* 0x000000b000b07308 */ /* 0x000ff00000000800 */
[----:B------:R-:W-:Y:S08]  /*31f0*/  MUFU.EX2 R191, R191 ;  /* 0x000000bf00bf7308 */ /* 0x000ff00000000800 */
[----:B------:R-:W-:Y:S08]  /*3200*/  MUFU.EX2 R178, R178 ;  /* 0x000000b200b27308 */ /* 0x000ff00000000800 */
[----:B------:R-:W5:Y:S08]  /*3210*/  MUFU.EX2 R193, R193 ;  /* 0x000000c100c17308 */ /* 0x000f700000000800 */
[----:B------:R-:W-:Y:S08]  /*3220*/  MUFU.EX2 R180, R180 ;  /* 0x000000b400b47308 */ /* 0x000ff00000000800 */
[----:B------:R-:W1:Y:S08]  /*3230*/  MUFU.EX2 R195, R195 ;  /* 0x000000c300c37308 */ /* 0x000e700000000800 */
[----:B------:R-:W-:Y:S08]  /*3240*/  MUFU.EX2 R182, R182 ;  /* 0x000000b600b67308 */ /* 0x000ff00000000800 */
[----:B------:R-:W1:Y:S08]  /*3250*/  MUFU.EX2 R197, R197 ;  /* 0x000000c500c57308 */ /* 0x000e700000000800 */
[----:B------:R-:W-:Y:S08]  /*3260*/  MUFU.EX2 R184, R184 ;  /* 0x000000b800b87308 */ /* 0x000ff00000000800 */
[----:B------:R-:W-:Y:S08]  /*3270*/  MUFU.EX2 R199, R199 ;  /* 0x000000c700c77308 */ /* 0x000ff00000000800 */
[----:B------:R-:W-:Y:S08]  /*3280*/  MUFU.EX2 R20, R20 ;  /* 0x0000001400147308 */ /* 0x000ff00000000800 */
[----:B------:R-:W1:Y:S08]  /*3290*/  MUFU.EX2 R15, R15 ;  /* 0x0000000f000f7308 */ /* 0x000e700000000800 */
        /* <DEDUP_REMOVED lines=14> */
[----:B------:R-:W-:Y:S01]  /*3380*/  MUFU.EX2 R162, R162 ;  /* 0x000000a200a27308 */ /* 0x000fe20000000800 */
[----:B------:R-:W-:-:S02]  /*3390*/  WARPGROUP.DEPBAR.LE gsb0, 0x0 ;  /* 0x00008000000079c5 */ /* 0x000fc40000010000 */
[----:B0-----:R-:W-:Y:S01]  /*33a0*/  F2FP.F16.F32.PACK_AB R152, R175, R166 ;  /* 0x000000a6af98723e */ /* 0x001fe200000000ff */
[----:B------:R-:W-:Y:S01]  /*33b0*/  FADD.FTZ R166, R166, R7 ;  /* 0x00000007a6a67221 */ /* 0x000fe20000010000 */
[----:B--2---:R-:W-:Y:S01]  /*33c0*/  F2FP.F16.F32.PACK_AB R153, R185, R170 ;  /* 0x000000aab999723e */ /* 0x004fe200000000ff */
[----:B------:R-:W-:Y:S01]  /*33d0*/  FADD.FTZ R170, R170, R11 ;  /* 0x0000000baaaa7221 */ /* 0x000fe20000010000 */
[----:B------:R-:W-:Y:S01]  /*33e0*/  F2FP.F16.F32.PACK_AB R154, R183, R168 ;  /* 0x000000a8b79a723e */ /* 0x000fe200000000ff */
[----:B------:R-:W0:Y:S01]  /*33f0*/  MUFU.EX2 R159, R159 ;  /* 0x0000009f009f7308 */ /* 0x000e220000000800 */
[----:B---3--:R-:W-:Y:S01]  /*3400*/  F2FP.F16.F32.PACK_AB R155, R187, R172 ;  /* 0x000000acbb9b723e */ /* 0x008fe200000000ff */
[----:B------:R-:W-:Y:S01]  /*3410*/  FADD.FTZ R175, R175, R166 ;  /* 0x000000a6afaf7221 */ /* 0x000fe20000010000 */
[----:B------:R-:W-:Y:S02]  /*3420*/  FADD.FTZ R185, R185, R170 ;  /* 0x000000aab9b97221 */ /* 0x000fe40000010000 */
[----:B------:R-:W-:Y:S01]  /*3430*/  WARPGROUP.ARRIVE ;  /* 0x00000000000079c5 */ /* 0x000fe20000000000 */
[----:B------:R-:W-:Y:S01]  /*3440*/  FADD.FTZ R168, R168, R175 ;  /* 0x000000afa8a87221 */ /* 0x000fe20000010000 */
[----:B------:R-:W-:Y:S01]  /*3450*/  FADD.FTZ R172, R172, R185 ;  /* 0x000000b9acac7221 */ /* 0x000fe20000010000 */
[----:B------:R-:W-:Y:S02]  /*3460*/  MUFU.EX2 R161, R161 ;  /* 0x000000a100a17308 */ /* 0x000fe40000000800 */
[----:B------:R-:W-:Y:S01]  /*3470*/  FADD.FTZ R183, R183, R168 ;  /* 0x000000a8b7b77221 */ /* 0x000fe20000010000 */
[----:B------:R-:W-:Y:S01]  /*3480*/  HGMMA.64x256x16.F32 R24, R152, gdesc[UR4].tnspB, R24, gsb0 ;  /* 0x43e0000498187df0 */ /* 0x000fe20008000818 */
[----:B------:R-:W-:Y:S01]  /*3490*/  UIADD3 UR6, UR10, 0x100, URZ ;  /* 0x000001000a067890 */ /* 0x000fe2000fffe03f */
[----:B------:R-:W-:Y:S01]  /*34a0*/  FADD.FTZ R187, R187, R172 ;  /* 0x000000acbbbb7221 */ /* 0x000fe20000010000 */
[----:B------:R-:W-:-:S02]  /*34b0*/  UMOV UR7, 0x40000040 ;  /* 0x4000004000077882 */ /* 0x000fc40000000000 */
[----:B------:R-:W2:Y:S01]  /*34c0*/  MUFU.EX2 R164, R164 ;  /* 0x000000a400a47308 */ /* 0x000ea20000000800 */
[----:B------:R-:W-:Y:S02]  /*34d0*/  WARPGROUP.DEPBAR.LE gsb0, 0x0 ;  /* 0x00008000000079c5 */ /* 0x000fe40000010000 */
[----:B----4-:R-:W-:Y:S01]  /*34e0*/  F2FP.F16.F32.PACK_AB R152, R189, R174 ;  /* 0x000000aebd98723e */ /* 0x010fe200000000ff */
[----:B------:R-:W-:Y:S01]  /*34f0*/  FADD.FTZ R174, R174, R183 ;  /* 0x000000b7aeae7221 */ /* 0x000fe20000010000 */
[----:B-----5:R-:W-:Y:S01]  /*3500*/  F2FP.F16.F32.PACK_AB R153, R193, R178 ;  /* 0x000000b2c199723e */ /* 0x020fe200000000ff */
[----:B------:R-:W-:Y:S01]  /*3510*/  FADD.FTZ R178, R178, R187 ;  /* 0x000000bbb2b27221 */ /* 0x000fe20000010000 */
[----:B------:R-:W-:Y:S01]  /*3520*/  F2FP.F16.F32.PACK_AB R154, R191, R176 ;  /* 0x000000b0bf9a723e */ /* 0x000fe200000000ff */
[----:B------:R-:W-:Y:S01]  /*3530*/  FADD.FTZ R189, R189, R174 ;  /* 0x000000aebdbd7221 */ /* 0x000fe20000010000 */
[----:B-1----:R-:W-:Y:S01]  /*3540*/  F2FP.F16.F32.PACK_AB R155, R195, R180 ;  /* 0x000000b4c39b723e */ /* 0x002fe200000000ff */
[----:B------:R-:W-:-:S02]  /*3550*/  FADD.FTZ R193, R193, R178 ;  /* 0x000000b2c1c17221 */ /* 0x000fc40000010000 */
[----:B------:R-:W-:Y:S01]  /*3560*/  FADD.FTZ R176, R176, R189 ;  /* 0x000000bdb0b07221 */ /* 0x000fe20000010000 */
[----:B------:R-:W-:Y:S01]  /*3570*/  WARPGROUP.ARRIVE ;  /* 0x00000000000079c5 */ /* 0x000fe20000000000 */
[----:B------:R-:W-:Y:S02]  /*3580*/  FADD.FTZ R180, R180, R193 ;  /* 0x000000c1b4b47221 */ /* 0x000fe40000010000 */
[----:B------:R-:W-:Y:S02]  /*3590*/  FADD.FTZ R191, R191, R176 ;  /* 0x000000b0bfbf7221 */ /* 0x000fe40000010000 */
[----:B------:R-:W-:-:S05]  /*35a0*/  FADD.FTZ R195, R195, R180 ;  /* 0x000000b4c3c37221 */ /* 0x000fca0000010000 */
[----:B------:R-:W-:Y:S01]  /*35b0*/  HGMMA.64x256x16.F32 R24, R152, gdesc[UR4].tnspB, R24, gsb0 ;  /* 0x43e0000498187df0 */ /* 0x000fe20008000818 */
[----:B------:R-:W-:Y:S01]  /*35c0*/  UIADD3 UR6, UR10, 0x180, URZ ;  /* 0x000001800a067890 */ /* 0x000fe2000fffe03f */
[----:B------:R-:W-:Y:S01]  /*35d0*/  UMOV UR7, 0x40000040 ;  /* 0x4000004000077882 */ /* 0x000fe20000000000 */
[----:B------:R-:W-:Y:S02]  /*35e0*/  WARPGROUP.DEPBAR.LE gsb0, 0x0 ;  /* 0x00008000000079c5 */ /* 0x000fe40000010000 */
[----:B------:R-:W-:Y:S01]  /*35f0*/  F2FP.F16.F32.PACK_AB R152, R197, R182 ;  /* 0x000000b6c598723e */ /* 0x000fe200000000ff */
[----:B------:R-:W-:Y:S01]  /*3600*/  FADD.FTZ R182, R182, R191 ;  /* 0x000000bfb6b67221 */ /* 0x000fe20000010000 */
[----:B------:R-:W-:Y:S01]  /*3610*/  F2FP.F16.F32.PACK_AB R153, R15, R20 ;  /* 0x000000140f99723e */ /* 0x000fe200000000ff */
[----:B------:R-:W-:Y:S01]  /*3620*/  FADD.FTZ R20, R20, R195 ;  /* 0x000000c314147221 */ /* 0x000fe20000010000 */
[----:B------:R-:W-:Y:S01]  /*3630*/  F2FP.F16.F32.PACK_AB R154, R199, R184 ;  /* 0x000000b8c79a723e */ /* 0x000fe200000000ff */
[----:B------:R-:W-:Y:S01]  /*3640*/  FADD.FTZ R197, R197, R182 ;  /* 0x000000b6c5c57221 */ /* 0x000fe20000010000 */
[----:B------:R-:W-:Y:S01]  /*3650*/  F2FP.F16.F32.PACK_AB R155, R186, R169 ;  /* 0x000000a9ba9b723e */ /* 0x000fe200000000ff */
[----:B------:R-:W-:-:S02]  /*3660*/  FADD.FTZ R20, R15, R20 ;  /* 0x000000140f147221 */ /* 0x000fc40000010000 */
[----:B------:R-:W-:Y:S01]  /*3670*/  FADD.FTZ R184, R184, R197 ;  /* 0x000000c5b8b87221 */ /* 0x000fe20000010000 */
[----:B------:R-:W-:Y:S01]  /*3680*/  WARPGROUP.ARRIVE ;  /* 0x00000000000079c5 */ /* 0x000fe20000000000 */
[----:B------:R-:W-:Y:S02]  /*3690*/  FADD.FTZ R169, R169, R20 ;  /* 0x00000014a9a97221 */ /* 0x000fe40000010000 */
[----:B------:R-:W-:Y:S02]  /*36a0*/  FADD.FTZ R184, R199, R184 ;  /* 0x000000b8c7b87221 */ /* 0x000fe40000010000 */
[----:B------:R-:W-:-:S08]  /*36b0*/  FADD.FTZ R169, R186, R169 ;  /* 0x000000a9baa97221 */ /* 0x000fd00000010000 */
[----:B------:R-:W-:Y:S01]  /*36c0*/  HGMMA.64x256x16.F32 R24, R152, gdesc[UR4].tnspB, R24, gsb0 ;  /* 0x43e0000498187df0 */ /* 0x000fe20008000818 */
[----:B------:R-:W-:Y:S01]  /*36d0*/  UIADD3 UR6, UR10, 0x200, URZ ;  /* 0x000002000a067890 */ /* 0x000fe2000fffe03f */
[----:B------:R-:W-:Y:S01]  /*36e0*/  UMOV UR7, 0x40000040 ;  /* 0x4000004000077882 */ /* 0x000fe20000000000 */
[----:B------:R-:W-:Y:S02]  /*36f0*/  WARPGROUP.DEPBAR.LE gsb0, 0x0 ;  /* 0x00008000000079c5 */ /* 0x000fe40000010000 */
[----:B------:R-:W-:Y:S01]  /*3700*/  F2FP.F16.F32.PACK_AB R152, R188, R157 ;  /* 0x0000009dbc98723e */ /* 0x000fe200000000ff */
[----:B------:R-:W-:Y:S01]  /*3710*/  FADD.FTZ R157, R157, R184 ;  /* 0x000000b89d9d7221 */ /* 0x000fe20000010000 */
[C---:B------:R-:W-:Y:S01]  /*3720*/  F2FP.F16.F32.PACK_AB R153, R23.reuse, R156 ;  /* 0x0000009c1799723e */ /* 0x040fe200000000ff */
        /* <DEDUP_REMOVED lines=16> */
[----:B0-----:R-:W-:Y:S01]  /*3830*/  F2FP.F16.F32.PACK_AB R153, R159, R162 ;  /* 0x000000a29f99723e */ /* 0x001fe200000000ff */
[----:B------:R-:W-:Y:S01]  /*3840*/  FADD.FTZ R162, R162, R171 ;  /* 0x000000aba2a27221 */ /* 0x000fe20000010000 */
[----:B------:R-:W-:Y:S01]  /*3850*/  F2FP.F16.F32.PACK_AB R154, R167, R160 ;  /* 0x000000a0a79a723e */ /* 0x000fe200000000ff */
[----:B------:R-:W-:Y:S01]  /*3860*/  FADD.FTZ R13, R158, R13 ;  /* 0x0000000d9e0d7221 */ /* 0x000fe20000010000 */
[----:B--2---:R-:W-:Y:S01]  /*3870*/  F2FP.F16.F32.PACK_AB R155, R164, R161 ;  /* 0x000000a1a49b723e */ /* 0x004fe200000000ff */
[----:B------:R-:W-:-:S02]  /*3880*/  FADD.FTZ R162, R159, R162 ;  /* 0x000000a29fa27221 */ /* 0x000fc40000010000 */
[----:B------:R-:W-:Y:S01]  /*3890*/  FADD.FTZ R0, R160, R13 ;  /* 0x0000000da0007221 */ /* 0x000fe20000010000 */
[----:B------:R-:W-:Y:S01]  /*38a0*/  WARPGROUP.ARRIVE ;  /* 0x00000000000079c5 */ /* 0x000fe20000000000 */
[----:B------:R-:W-:Y:S02]  /*38b0*/  FADD.FTZ R5, R161, R162 ;  /* 0x000000a2a1057221 */ /* 0x000fe40000010000 */
[----:B------:R-:W-:Y:S02]  /*38c0*/  FADD.FTZ R0, R167, R0 ;  /* 0x00000000a7007221 */ /* 0x000fe40000010000 */
[----:B------:R-:W-:-:S08]  /*38d0*/  FADD.FTZ R5, R164, R5 ;  /* 0x00000005a4057221 */ /* 0x000fd00000010000 */
[----:B------:R-:W-:Y:S03]  /*38e0*/  HGMMA.64x256x16.F32 R24, R152, gdesc[UR4].tnspB, R24, gsb0 ;  /* 0x43e0000498187df0 */ /* 0x000fe60008000818 */
[----:B------:R-:W-:Y:S02]  /*38f0*/  WARPGROUP.DEPBAR.LE gsb0, 0x0 ;  /* 0x00008000000079c5 */ /* 0x000fe40000010000 */
[----:B------:R0:W-:Y:S01]  /*3900*/  @!P1 SYNCS.ARRIVE.TRANS64.RED.A1T0 RZ, [R12+URZ], RZ ;  /* 0x000000ff0cff99a7 */ /* 0x0001e2000810043f */
[----:B------:R-:W-:Y:S05]  /*3910*/  @!P2 BRA `(.L_x_9435) ;  /* 0x000000280090a947 */ /* 0x000fea0003800000 */
[----:B------:R-:W-:Y:S01]  /*3920*/  IMAD.MOV.U32 R6, RZ, RZ, R3 ;  /* 0x000000ffff067224 */ /* 0x000fe200078e0003 */
[----:B------:R-:W-:Y:S01]  /*3930*/  UIADD3 UR45, UR45, -0x2, URZ ;  /* 0xfffffffe2d2d7890 */ /* 0x000fe2000fffe03f */
[----:B------:R-:W-:Y:S01]  /*3940*/  IMAD.MOV.U32 R7, RZ, RZ, R4 ;  /* 0x000000ffff077224 */ /* 0x000fe200078e0004 */
[----:B------:R-:W-:Y:S01]  /*3950*/  ULDC UR28, c[0x0][0xad0] ;  /* 0x0002b400001c7ab9 */ /* 0x000fe20000000800 */
[----:B------:R-:W-:-:S09]  /*3960*/  ULDC UR27, c[0x0][0xa80] ;  /* 0x0002a000001b7ab9 */ /* 0x000fd20000000800 */
.L_x_9444:
        /* <DEDUP_REMOVED lines=10> */
.L_x_9436:
[----:B------:R-:W1:Y:S01]  /*3a10*/  S2UR UR7, SR_CgaCtaId ;  /* 0x00000000000779c3 */ /* 0x000e620000008800 */
[----:B------:R-:W-:Y:S01]  /*3a20*/  UMOV UR6, 0x400 ;  /* 0x0000040000067882 */ /* 0x000fe20000000000 */
[----:B------:R-:W-:-:S05]  /*3a30*/  IMAD.U32 R3, RZ, RZ, UR37 ;  /* 0x00000025ff037e24 */ /* 0x000fca000f8e00ff */
[----:B------:R-:W-:Y:S01]  /*3a40*/  SHF.L.U32 R3, R3, 0x1f, RZ ;  /* 0x0000001f03037819 */ /* 0x000fe200000006ff */
[----:B-1----:R-:W-:-:S04]  /*3a50*/  ULEA UR20, UR7, UR6, 0x18 ;  /* 0x0000000607147291 */ /* 0x002fc8000f8ec03f */
[----:B------:R-:W-:-:S09]  /*3a60*/  ULEA UR29, UR38, UR20, 0x3 ;  /* 0x00000014261d7291 */ /* 0x000fd2000f8e183f */
[----:B------:R1:W2:Y:S01]  /*3a70*/  SYNCS.PHASECHK.TRANS64.TRYWAIT P3, [UR29+0x32430], R3 ;  /* 0x03243003ff0075a7 */ /* 0x0002a2000806015d */
[----:B------:R-:W-:Y:S05]  /*3a80*/  @!P0 BRA `(.L_x_9437) ;  /* 0x0000000000048947 */ /* 0x000fea0003800000 */
[----:B------:R-:W-:Y:S01]  /*3a90*/  BPT.TRAP 0x1 ;  /* 0x000000040000795c */ /* 0x000fe20000300000 */
.L_x_9437:
[----:B--2---:R-:W-:Y:S05]  /*3aa0*/  @P3 BRA `(.L_x_9438) ;  /* 0x0000000000083947 */ /* 0x004fea0003800000 */
[----:B------:R-:W2:Y:S02]  /*3ab0*/  SYNCS.PHASECHK.TRANS64.TRYWAIT P3, [UR29+0x32430], R3 ;  /* 0x03243003ff0075a7 */ /* 0x000ea4000806015d */
[----:B--2---:R-:W-:Y:S05]  /*3ac0*/  @!P3 BRA `(.L_x_9439) ;  /* 0x0000009c00dcb947 */ /* 0x004fea0003800000 */
.L_x_9438:
[----:B------:R-:W-:Y:S01]  /*3ad0*/  UIMAD UR6, UR38, 0x300, UR24 ;  /* 0x00000300260678a4 */ /* 0x000fe2000f8e0218 */
[----:B------:R-:W-:Y:S01]  /*3ae0*/  WARPGROUP.ARRIVE ;  /* 0x00000000000079c5 */ /* 0x000fe20000000000 */
[----:B------:R-:W-:Y:S01]  /*3af0*/  UMOV UR7, 0x40000040 ;  /* 0x4000004000077882 */ /* 0x000fe20000000000 */
[----:B------:R-:W-:Y:S01]  /*3b00*/  UMOV UR11, 0x40000040 ;  /* 0x40000040000b7882 */ /* 0x000fe20000000000 */
[----:B------:R-:W-:Y:S02]  /*3b10*/  UIADD3 UR10, UR6, 0x2, URZ ;  /* 0x00000002060a7890 */ /* 0x000fe4000fffe03f */
[----:B------:R-:W-:Y:S01]  /*3b20*/  UIADD3 UR14, UR6, 0x4, URZ ;  /* 0x00000004060e7890 */ /* 0x000fe2000fffe03f */
[----:B------:R-:W-:Y:S02]  /*3b30*/  UMOV UR15, 0x40000040 ;  /* 0x40000040000f7882 */ /* 0x000fe40000000000 */
[----:B------:R-:W-:Y:S01]  /*3b40*/  HGMMA.64x96x16.F32 R152, gdesc[UR4], RZ, !UPT, gsb0 ;  /* 0x01600000049879f0 */ /* 0x000fe2000c0008ff */
[----:B------:R-:W-:Y:S01]  /*3b50*/  UIADD3 UR18, UR6, 0x6, URZ ;  /* 0x0000000606127890 */ /* 0x000fe2000fffe03f */
        /* <DEDUP_REMOVED lines=13> */
.L_x_9440:
[----:B------:R3:W4:Y:S01]  /*3c30*/  SYNCS.PHASECHK.TRANS64.TRYWAIT P3, [UR29+0x32450], R3 ;  /* 0x03245003ff0075a7 */ /* 0x000722000806015d */
[----:B------:R-:W-:Y:S05]  /*3c40*/  @!P0 BRA `(.L_x_9441) ;  /* 0x0000000000048947 */ /* 0x000fea0003800000 */
[----:B------:R-:W-:Y:S01]  /*3c50*/  BPT.TRAP 0x1 ;  /* 0x000000040000795c */ /* 0x000fe20000300000 */
.L_x_9441:
[----:B----4-:R-:W-:Y:S05]  /*3c60*/  @P3 BRA `(.L_x_9442) ;  /* 0x0000000000083947 */ /* 0x010fea0003800000 */
[----:B------:R-:W4:Y:S02]  /*3c70*/  SYNCS.PHASECHK.TRANS64.TRYWAIT P3, [UR29+0x32450], R3 ;  /* 0x03245003ff0075a7 */ /* 0x000f24000806015d */
[----:B----4-:R-:W-:Y:S05]  /*3c80*/  @!P3 BRA `(.L_x_9443) ;  /* 0x0000009c0084b947 */ /* 0x010fea0003800000 */
.L_x_9442:
[----:B------:R-:W-:Y:S01]  /*3c90*/  ULEA UR20, UR42, UR20, 0xd ;  /* 0x000000142a147291 */ /* 0x000fe2000f8e683f */
[----:B------:R-:W-:Y:S01]  /*3ca0*/  WARPGROUP.ARRIVE ;  /* 0x00000000000079c5 */ /* 0x000fe20000000000 */
[----:B------:R-:W-:-:S05]  /*3cb0*/  UIMAD UR7, UR38, 0xc00, UR25 ;  /* 0x00000c00260778a4 */ /* 0x000fca000f8e0219 */
[----:B------:R-:W4:Y:S01]  /*3cc0*/  S2R R200, SR_TID.X ;  /* 0x0000000000c87919 */ /* 0x000f220000002100 */
[----:B------:R-:W-:Y:S01]  /*3cd0*/  UIADD3 UR20, UR20, 0x22400, URZ ;  /* 0x0002240014147890 */ /* 0x000fe2000fffe03f */
[----:B------:R-:W-:Y:S01]  /*3ce0*/  UMOV UR23, 0x40000040 ;  /* 0x4000004000177882 */ /* 0x000fe20000000000 */
[----:B------:R-:W-:Y:S02]  /*3cf0*/  UMOV UR21, 0x40000040 ;  /* 0x4000004000157882 */ /* 0x000fe40000000000 */
[----:B------:R-:W-:Y:S01]  /*3d00*/  USHF.R.U32.HI UR20, URZ, 0x4, UR20 ;  /* 0x000000043f147899 */ /* 0x000fe20008011614 */
[----:B------:R-:W-:Y:S01]  /*3d10*/  UMOV UR22, UR7 ;  /* 0x0000000700167c82 */ /* 0x000fe20008000000 */
[----:B------:R-:W-:Y:S02]  /*3d20*/  UIMAD UR10, UR38, 0xc00, UR26 ;  /* 0x00000c00260a78a4 */ /* 0x000fe4000f8e021a */
[----:B------:R-:W-:-:S04]  /*3d30*/  ULOP3.LUT UR6, UR20, 0x3fff, URZ, 0xc0, !UPT ;  /* 0x00003fff14067892 */ /* 0x000fc8000f8ec03f */
[----:B------:R-:W-:-:S07]  /*3d40*/  ULOP3.LUT UR6, UR6, 0x10000, URZ, 0xfc, !UPT ;  /* 0x0001000006067892 */ /* 0x000fce000f8efc3f */
[----:B------:R-:W-:Y:S02]  /*3d50*/  UMOV UR20, UR6 ;  /* 0x0000000600147c82 */ /* 0x000fe40008000000 */
[----:B------:R-:W-:Y:S01]  /*3d60*/  HGMMA.64x96x16.F32 R152, gdesc[UR20], R152, gsb0 ;  /* 0x01600000149879f0 */ /* 0x000fe20008000898 */
[----:B------:R-:W-:Y:S02]  /*3d70*/  UIADD3 UR22, UR7, 0x2, URZ ;  /* 0x0000000207167890 */ /* 0x000fe4000fffe03f */
[----:B------:R-:W-:Y:S01]  /*3d80*/  UIADD3 UR20, UR6, 0x2, URZ ;  /* 0x0000000206147890 */ /* 0x000fe2000fffe03f */
[----:B------:R-:W-:Y:S01]  /*3d90*/  UMOV UR23, 0x40000040 ;  /* 0x4000004000177882 */ /* 0x000fe20000000000 */
[----:B------:R-:W-:Y:S01]  /*3da0*/  UMOV UR21, 0x40000040 ;  /* 0x4000004000157882 */ /* 0x000fe20000000000 */
[----:B----4-:R-:W-:Y:S01]  /*3db0*/  SHF.R.U32.HI R200, RZ, 0x7, R200 ;  /* 0x00000007ffc87819 */ /* 0x010fe200000116c8 */
        /* <DEDUP_REMOVED lines=98> */
[----:B------:R-:W-:Y:S01]  /*43e0*/  UMOV UR6, UR10 ;  /* 0x0000000a00067c82 */ /* 0x000fe20008000000 */
[----:B------:R-:W-:Y:S01]  /*43f0*/  UMOV UR7, 0x40000040 ;  /* 0x4000004000077882 */ /* 0x000fe20000000000 */
[----:B------:R-:W-:Y:S02]  /*4400*/  WARPGROUP.DEPBAR.LE gsb0, 0x0 ;  /* 0x00008000000079c5 */ /* 0x000fe40000010000 */
[----:B------:R-:W-:-:S06]  /*4410*/  WARPGROUP.ARRIVE ;  /* 0x00000000000079c5 */ /* 0x000fcc0000000000 */
[----:B------:R-:W-:Y:S03]  /*4420*/  HGMMA.64x96x16.F32 R152, gdesc[UR20], R152, gsb0 ;  /* 0x01600000149879f0 */ /* 0x000fe60008000898 */
[----:B------:R-:W-:Y:S02]  /*4430*/  WARPGROUP.DEPBAR.LE gsb0, 0x0 ;  /* 0x00008000000079c5 */ /* 0x000fe40000010000 */
[----:B------:R-:W-:Y:S01]  /*4440*/  FMUL.FTZ R8, R152, UR28 ;  /* 0x0000001c98087c20 */ /* 0x000fe20008410000 */
[----:B-123--:R-:W-:Y:S01]  /*4450*/  FMUL.FTZ R3, R153, UR28 ;  /* 0x0000001c99037c20 */ /* 0x00efe20008410000 */
[----:B0-----:R-:W-:Y:S01]  /*4460*/  FMUL.FTZ R12, R156, UR28 ;  /* 0x0000001c9c0c7c20 */ /* 0x001fe20008410000 */
        /* <DEDUP_REMOVED lines=56> */
[----:B------:R-:W-:-:S03]  /*47f0*/  FMUL.FTZ R193, R199, UR28 ;  /* 0x0000001cc7c17c20 */ /* 0x000fc60008410000 */
        /* <DEDUP_REMOVED lines=79> */
[----:B--2---:R-:W-:-:S05]  /*4cf0*/  FMNMX.FTZ R155, R188, R155, !PT ;  /* 0x0000009bbc9b7209 */ /* 0x004fca0007810000 */
[----:B------:R-:W2:Y:S02]  /*4d00*/  SHFL.BFLY PT, R154, R155, 0x2, 0x1f ;  /* 0x0c401f009b9a7f89 */ /* 0x000ea400000e0000 */
[----:B------:R-:W3:Y:S01]  /*4d10*/  MUFU.TANH R193, R193 ;  /* 0x000000c100c17308 */ /* 0x000ee20000002400 */
[----:B0-----:R-:W-:-:S04]  /*4d20*/  FMNMX.FTZ R153, R189, R4, !PT ;  /* 0x00000004bd997209 */ /* 0x001fc80007810000 */
[----:B-1----:R-:W-:-:S04]  /*4d30*/  FMNMX.FTZ R4, R192, R153, !PT ;  /* 0x00000099c0047209 */ /* 0x002fc80007810000 */
[----:B---3--:R-:W-:-:S05]  /*4d40*/  FMNMX.FTZ R152, R193, R4, !PT ;  /* 0x00000004c1987209 */ /* 0x008fca0007810000 */
[----:B------:R-:W0:Y:S01]  /*4d50*/  SHFL.BFLY PT, R191, R152, 0x2, 0x1f ;  /* 0x0c401f0098bf7f89 */ /* 0x000e2200000e0000 */
[----:B--2---:R-:W-:-:S05]  /*4d60*/  FMNMX.FTZ R154, R155, R154, !PT ;  /* 0x0000009a9b9a7209 */ /* 0x004fca0007810000 */
[----:B------:R-:W1:Y:S01]  /*4d70*/  SHFL.BFLY PT, R153, R154, 0x1, 0x1f ;  /* 0x0c201f009a997f89 */ /* 0x000e6200000e0000 */
[----:B0-----:R-:W-:-:S05]  /*4d80*/  FMNMX.FTZ R195, R152, R191, !PT ;  /* 0x000000bf98c37209 */ /* 0x001fca0007810000 */
[----:B------:R-:W0:Y:S01]  /*4d90*/  SHFL.BFLY PT, R196, R195, 0x1, 0x1f ;  /* 0x0c201f00c3c47f89 */ /* 0x000e2200000e0000 */
[----:B-1----:R-:W-:Y:S01]  /*4da0*/  FMNMX.FTZ R4, R154, R153, !PT ;  /* 0x000000999a047209 */ /* 0x002fe20007810000 */
[----:B------:R-:W-:-:S04]  /*4db0*/  VIADD R153, R200, 0x8 ;  /* 0x00000008c8997836 */ /* 0x000fc80000000000 */
[C---:B------:R-:W-:Y:S01]  /*4dc0*/  FMUL.FTZ R194, R4.reuse, UR27 ;  /* 0x0000001b04c27c20 */ /* 0x040fe20008410000 */
[----:B------:R-:W-:-:S03]  /*4dd0*/  FADD.FTZ R7, -R4, R7 ;  /* 0x0000000704077221 */ /* 0x000fc60000010100 */
[--C-:B------:R-:W-:Y:S01]  /*4de0*/  FFMA.FTZ R191, R3, UR27, -R194.reuse ;  /* 0x0000001b03bf7c23 */ /* 0x100fe200080108c2 */
[--C-:B------:R-:W-:Y:S01]  /*4df0*/  FFMA.FTZ R190, R8, UR27, -R194.reuse ;  /* 0x0000001b08be7c23 */ /* 0x100fe200080108c2 */
[----:B------:R-:W-:Y:S01]  /*4e00*/  IADD3 R8, -R200, 0xb, RZ ;  /* 0x0000000bc8087810 */ /* 0x000fe20007ffe1ff */
[----:B------:R-:W-:Y:S01]  /*4e10*/  FMUL.FTZ R7, R7, UR27 ;  /* 0x0000001b07077c20 */ /* 0x000fe20008410000 */
        /* <DEDUP_REMOVED lines=8> */
[----:B------:R-:W-:Y:S01]  /*4ea0*/  FFMA.FTZ R181, R181, UR27, -R194 ;  /* 0x0000001bb5b57c23 */ /* 0x000fe200080108c2 */
[----:B0-----:R-:W-:Y:S01]  /*4eb0*/  FMNMX.FTZ R3, R195, R196, !PT ;  /* 0x000000c4c3037209 */ /* 0x001fe20007810000 */
[----:B------:R-:W-:Y:S01]  /*4ec0*/  IMAD.U32 R195, RZ, RZ, UR29 ;  /* 0x0000001dffc37e24 */ /* 0x000fe2000f8e00ff */
[----:B------:R-:W0:Y:S03]  /*4ed0*/  MUFU.EX2 R7, R7 ;  /* 0x0000000700077308 */ /* 0x000e260000000800 */
[----:B------:R-:W-:-:S02]  /*4ee0*/  @!P1 VIADD R152, R195, 0x32440 ;  /* 0x00032440c3989836 */ /* 0x000fc40000000000 */
[C---:B------:R-:W-:Y:S01]  /*4ef0*/  FADD.FTZ R6, -R3.reuse, R6 ;  /* 0x0000000603067221 */ /* 0x040fe20000010100 */
[----:B------:R-:W-:Y:S01]  /*4f00*/  FMUL.FTZ R198, R3, UR27 ;  /* 0x0000001b03c67c20 */ /* 0x000fe20008410000 */
[----:B------:R-:W-:Y:S02]  /*4f10*/  @!P1 VIADD R195, R195, 0x32460 ;  /* 0x00032460c3c39836 */ /* 0x000fe40000000000 */
[----:B------:R-:W-:Y:S01]  /*4f20*/  FMUL.FTZ R6, R6, UR27 ;  /* 0x0000001b06067c20 */ /* 0x000fe20008410000 */
[----:B------:R-:W-:Y:S01]  /*4f30*/  @!P1 PRMT R152, RZ, 0x654, R152 ;  /* 0x00000654ff989816 */ /* 0x000fe20000000098 */
[--C-:B------:R-:W-:Y:S01]  /*4f40*/  FFMA.FTZ R9, R9, UR27, -R198.reuse ;  /* 0x0000001b09097c23 */ /* 0x100fe200080108c6 */
[--C-:B------:R-:W-:Y:S01]  /*4f50*/  FFMA.FTZ R10, R10, UR27, -R198.reuse ;  /* 0x0000001b0a0a7c23 */ /* 0x100fe200080108c6 */
[--C-:B------:R-:W-:Y:S01]  /*4f60*/  FFMA.FTZ R15, R15, UR27, -R198.reuse ;  /* 0x0000001b0f0f7c23 */ /* 0x100fe200080108c6 */
[----:B------:R-:W-:Y:S01]  /*4f70*/  FFMA.FTZ R196, R21, UR27, -R198 ;  /* 0x0000001b15c47c23 */ /* 0x000fe200080108c6 */
[----:B------:R1:W-:Y:S06]  /*4f80*/  BAR.ARV R8, 0x100 ;  /* 0x000400080000751d */ /* 0x0003ec0000002000 */
[----:B------:R2:W-:Y:S01]  /*4f90*/  @!P1 SYNCS.ARRIVE.TRANS64.RED.A1T0 RZ, [R152+URZ], RZ ;  /* 0x000000ff98ff99a7 */ /* 0x0005e2000810043f */
[----:B------:R-:W3:Y:S01]  /*4fa0*/  MUFU.EX2 R6, R6 ;  /* 0x0000000600067308 */ /* 0x000ee20000000800 */
[-C--:B0-----:R-:W-:Y:S01]  /*4fb0*/  FMUL.FTZ R24, R24, R7.reuse ;  /* 0x0000000718187220 */ /* 0x081fe20000410000 */
        /* <DEDUP_REMOVED lines=39> */
[----:B------:R4:W-:Y:S01]  /*5230*/  BAR.SYNC.DEFER_BLOCKING R153, 0x100 ;  /* 0x000400990000751d */ /* 0x0009e20000010000 */
        /* <DEDUP_REMOVED lines=95> */
[----:B--2---:R-:W-:Y:S01]  /*5830*/  F2FP.F16.F32.PACK_AB R152, R191, R190 ;  /* 0x000000bebf98723e */ /* 0x004fe200000000ff */
[--C-:B------:R-:W-:Y:S01]  /*5840*/  FFMA.FTZ R21, R156, UR27, -R194.reuse ;  /* 0x0000001b9c157c23 */ /* 0x100fe200080108c2 */
[----:B0-----:R-:W-:Y:S01]  /*5850*/  F2FP.F16.F32.PACK_AB R154, R13, R12 ;  /* 0x0000000c0d9a723e */ /* 0x001fe200000000ff */
[----:B------:R-:W-:Y:S01]  /*5860*/  FFMA.FTZ R156, R158, UR27, -R194 ;  /* 0x0000001b9e9c7c23 */ /* 0x000fe200080108c2 */
[----:B----4-:R-:W-:Y:S01]  /*5870*/  F2FP.F16.F32.PACK_AB R153, R10, R9 ;  /* 0x000000090a99723e */ /* 0x010fe200000000ff */
[--C-:B------:R-:W-:Y:S01]  /*5880*/  FFMA.FTZ R20, R20, UR27, -R198.reuse ;  /* 0x0000001b14147c23 */ /* 0x100fe200080108c6 */
[----:B-----5:R-:W-:Y:S01]  /*5890*/  F2FP.F16.F32.PACK_AB R155, R196, R15 ;  /* 0x0000000fc49b723e */ /* 0x020fe200000000ff */
[--C-:B------:R-:W-:Y:S01]  /*58a0*/  FFMA.FTZ R23, R23, UR27, -R198.reuse ;  /* 0x0000001b17177c23 */ /* 0x100fe200080108c6 */
[--C-:B------:R-:W-:Y:S01]  /*58b0*/  FFMA.FTZ R158, R160, UR27, -R198.reuse ;  /* 0x0000001ba09e7c23 */ /* 0x100fe200080108c6 */
[----:B------:R-:W-:Y:S01]  /*58c0*/  FFMA.FTZ R197, R162, UR27, -R198 ;  /* 0x0000001ba2c57c23 */ /* 0x000fe200080108c6 */
[----:B------:R-:W-:Y:S01]  /*58d0*/  WARPGROUP.ARRIVE ;  /* 0x00000000000079c5 */ /* 0x000fe20000000000 */
[----:B------:R-:W-:Y:S01]  /*58e0*/  MUFU.EX2 R11, R11 ;  /* 0x0000000b000b7308 */ /* 0x000fe20000000800 */
[--C-:B------:R-:W-:Y:S01]  /*58f0*/  FFMA.FTZ R160, R159, UR27, -R194.reuse ;  /* 0x0000001b9fa07c23 */ /* 0x100fe200080108c2 */
[--C-:B------:R-:W-:Y:S01]  /*5900*/  FFMA.FTZ R159, R164, UR27, -R194.reuse ;  /* 0x0000001ba49f7c23 */ /* 0x100fe200080108c2 */
[----:B------:R-:W-:Y:S01]  /*5910*/  FFMA.FTZ R162, R166, UR27, -R194 ;  /* 0x0000001ba6a27c23 */ /* 0x000fe200080108c2 */
[--C-:B------:R-:W-:Y:S01]  /*5920*/  FFMA.FTZ R164, R163, UR27, -R198.reuse ;  /* 0x0000001ba3a47c23 */ /* 0x100fe200080108c6 */
[----:B------:R-:W-:Y:S01]  /*5930*/  HGMMA.64x256x16.F32 R24, R152, gdesc[UR4].tnspB, R24, gsb0 ;  /* 0x43e0000498187df0 */ /* 0x000fe20008000818 */
[----:B------:R-:W-:Y:S01]  /*5940*/  UIADD3 UR6, UR10, 0x80, URZ ;  /* 0x000000800a067890 */ /* 0x000fe2000fffe03f */
[--C-:B------:R-:W-:Y:S01]  /*5950*/  FFMA.FTZ R161, R161, UR27, -R198.reuse ;  /* 0x0000001ba1a17c23 */ /* 0x100fe200080108c6 */
[----:B------:R-:W0:Y:S01]  /*5960*/  MUFU.EX2 R14, R14 ;  /* 0x0000000e000e7308 */ /* 0x000e220000000800 */
[----:B------:R-:W-:Y:S01]  /*5970*/  UMOV UR7, 0x40000040 ;  /* 0x4000004000077882 */ /* 0x000fe20000000000 */
[--C-:B------:R-:W-:Y:S01]  /*5980*/  FFMA.FTZ R163, R168, UR27, -R198.reuse ;  /* 0x0000001ba8a37c23 */ /* 0x100fe200080108c6 */
[----:B------:R-:W-:Y:S01]  /*5990*/  FFMA.FTZ R166, R170, UR27, -R198 ;  /* 0x0000001baaa67c23 */ /* 0x000fe200080108c6 */
[--C-:B------:R-:W-:Y:S01]  /*59a0*/  FFMA.FTZ R168, R167, UR27, -R194.reuse ;  /* 0x0000001ba7a87c23 */ /* 0x100fe200080108c2 */
[--C-:B------:R-:W-:Y:S01]  /*59b0*/  FFMA.FTZ R167, R172, UR27, -R194.reuse ;  /* 0x0000001baca77c23 */ /* 0x100fe200080108c2 */
[----:B------:R-:W-:Y:S01]  /*59c0*/  FFMA.FTZ R170, R174, UR27, -R194 ;  /* 0x0000001baeaa7c23 */ /* 0x000fe200080108c2 */
[--C-:B------:R-:W-:Y:S01]  /*59d0*/  FFMA.FTZ R172, R171, UR27, -R198.reuse ;  /* 0x0000001babac7c23 */ /* 0x100fe200080108c6 */
[----:B------:R-:W-:Y:S01]  /*59e0*/  MUFU.EX2 R21, R21 ;  /* 0x0000001500157308 */ /* 0x000fe20000000800 */
[--C-:B------:R-:W-:Y:S01]  /*59f0*/  FFMA.FTZ R169, R169, UR27, -R198.reuse ;  /* 0x0000001ba9a97c23 */ /* 0x100fe200080108c6 */
        /* <DEDUP_REMOVED lines=18> */
[----:B------:R-:W-:Y:S01]  /*5b20*/  FFMA.FTZ R0, R7, R0, R190 ;  /* 0x0000000007007223 */ /* 0x000fe200000100be */
[----:B------:R-:W-:Y:S01]  /*5b30*/  FFMA.FTZ R5, R6, R5, R9 ;  /* 0x0000000506057223 */ /* 0x000fe20000010009 */
[----:B------:R-:W-:Y:S01]  /*5b40*/  @!P1 PRMT R195, RZ, 0x654, R195 ;  /* 0x00000654ffc39816 */ /* 0x000fe200000000c3 */
[----:B------:R-:W-:Y:S01]  /*5b50*/  IMAD.MOV.U32 R6, RZ, RZ, R3 ;  /* 0x000000ffff067224 */ /* 0x000fe200078e0003 */
[----:B------:R-:W2:Y:S01]  /*5b60*/  MUFU.EX2 R23, R23 ;  /* 0x0000001700177308 */ /* 0x000ea20000000800 */
[----:B------:R-:W-:Y:S01]  /*5b70*/  FADD.FTZ R191, R191, R0 ;  /* 0x00000000bfbf7221 */ /* 0x000fe20000010000 */
[----:B------:R-:W-:Y:S01]  /*5b80*/  FADD.FTZ R10, R10, R5 ;  /* 0x000000050a0a7221 */ /* 0x000fe20000010000 */
[----:B------:R-:W-:-:S02]  /*5b90*/  IMAD.MOV.U32 R7, RZ, RZ, R4 ;  /* 0x000000ffff077224 */ /* 0x000fc400078e0004 */
[----:B------:R-:W-:Y:S01]  /*5ba0*/  FADD.FTZ R12, R12, R191 ;  /* 0x000000bf0c0c7221 */ /* 0x000fe20000010000 */
[----:B------:R-:W-:Y:S02]  /*5bb0*/  FADD.FTZ R15, R15, R10 ;  /* 0x0000000a0f0f7221 */ /* 0x000fe40000010000 */
[----:B------:R-:W-:Y:S01]  /*5bc0*/  MUFU.EX2 R158, R158 ;  /* 0x0000009e009e7308 */ /* 0x000fe20000000800 */
[----:B------:R-:W-:Y:S01]  /*5bd0*/  FADD.FTZ R12, R13, R12 ;  /* 0x0000000c0d0c7221 */ /* 0x000fe20000010000 */
[----:B------:R-:W-:-:S06]  /*5be0*/  FADD.FTZ R15, R196, R15 ;  /* 0x0000000fc40f7221 */ /* 0x000fcc0000010000 */
        /* <DEDUP_REMOVED lines=27> */
[----:B------:R-:W-:Y:S01]  /*5da0*/  MUFU.EX2 R183, R183 ;  /* 0x000000b700b77308 */ /* 0x000fe20000000800 */
[----:B------:R-:W-:-:S02]  /*5db0*/  WARPGROUP.DEPBAR.LE gsb0, 0x0 ;  /* 0x00008000000079c5 */ /* 0x000fc40000010000 */
[----:B0-----:R-:W-:Y:S01]  /*5dc0*/  F2FP.F16.F32.PACK_AB R152, R14, R11 ;  /* 0x0000000b0e98723e */ /* 0x001fe200000000ff */
[----:B------:R-:W-:Y:S01]  /*5dd0*/  FADD.FTZ R11, R11, R12 ;  /* 0x0000000c0b0b7221 */ /* 0x000fe20000010000 */
[----:B--2---:R-:W-:-:S03]  /*5de0*/  F2FP.F16.F32.PACK_AB R153, R23, R20 ;  /* 0x000000141799723e */ /* 0x004fc600000000ff */
[----:B------:R-:W-:Y:S01]  /*5df0*/  MUFU.EX2 R186, R186 ;  /* 0x000000ba00ba7308 */ /* 0x000fe20000000800 */
[----:B------:R-:W-:Y:S01]  /*5e00*/  F2FP.F16.F32.PACK_AB R154, R156, R21 ;  /* 0x000000159c9a723e */ /* 0x000fe200000000ff */
[----:B------:R-:W-:Y:S01]  /*5e10*/  FADD.FTZ R20, R20, R15 ;  /* 0x0000000f14147221 */ /* 0x000fe20000010000 */
[----:B---3--:R-:W-:Y:S01]  /*5e20*/  F2FP.F16.F32.PACK_AB R155, R197, R158 ;  /* 0x0000009ec59b723e */ /* 0x008fe200000000ff */
[----:B------:R-:W-:Y:S02]  /*5e30*/  FADD.FTZ R14, R14, R11 ;  /* 0x0000000b0e0e7221 */ /* 0x000fe40000010000 */
[----:B------:R-:W-:Y:S01]  /*5e40*/  FADD.FTZ R23, R23, R20 ;  /* 0x0000001417177221 */ /* 0x000fe20000010000 */
[----:B------:R-:W-:Y:S01]  /*5e50*/  WARPGROUP.ARRIVE ;  /* 0x00000000000079c5 */ /* 0x000fe20000000000 */
[----:B------:R-:W-:Y:S01]  /*5e60*/  MUFU.EX2 R185, R185 ;  /* 0x000000b900b97308 */ /* 0x000fe20000000800 */
[----:B------:R-:W-:Y:S01]  /*5e70*/  FADD.FTZ R21, R21, R14 ;  /* 0x0000000e15157221 */ /* 0x000fe20000010000 */
[----:B------:R-:W-:-:S03]  /*5e80*/  FADD.FTZ R158, R158, R23 ;  /* 0x000000179e9e7221 */ /* 0x000fc60000010000 */
[----:B------:R-:W-:Y:S01]  /*5e90*/  HGMMA.64x256x16.F32 R24, R152, gdesc[UR4].tnspB, R24, gsb0 ;  /* 0x43e0000498187df0 */ /* 0x000fe20008000818 */
[----:B------:R-:W-:Y:S01]  /*5ea0*/  UIADD3 UR6, UR10, 0x100, URZ ;  /* 0x000001000a067890 */ /* 0x000fe2000fffe03f */
[----:B------:R-:W-:Y:S01]  /*5eb0*/  FADD.FTZ R156, R156, R21 ;  /* 0x000000159c9c7221 */ /* 0x000fe20000010000 */
[----:B------:R-:W-:Y:S01]  /*5ec0*/  UMOV UR7, 0x40000040 ;  /* 0x4000004000077882 */ /* 0x000fe20000000000 */
[----:B------:R-:W0:Y:S01]  /*5ed0*/  MUFU.EX2 R188, R188 ;  /* 0x000000bc00bc7308 */ /* 0x000e220000000800 */
[----:B------:R-:W-:-:S07]  /*5ee0*/  FADD.FTZ R158, R197, R158 ;  /* 0x0000009ec59e7221 */ /* 0x000fce0000010000 */
[----:B------:R-:W-:Y:S08]  /*5ef0*/  MUFU.EX2 R187, R187 ;  /* 0x000000bb00bb7308 */ /* 0x000ff00000000800 */
        /* <DEDUP_REMOVED lines=14> */
[----:B------:R-:W-:Y:S01]  /*5fe0*/  FADD.FTZ R166, R166, R163 ;  /* 0x000000a3a6a67221 */ /* 0x000fe20000010000 */
[----:B------:R-:W-:Y:S01]  /*5ff0*/  HGMMA.64x256x16.F32 R24, R152, gdesc[UR4].tnspB, R24, gsb0 ;  /* 0x43e0000498187df0 */ /* 0x000fe20008000818 */
[----:B------:R-:W-:Y:S01]  /*6000*/  UIADD3 UR6, UR10, 0x180, URZ ;  /* 0x000001800a067890 */ /* 0x000fe2000fffe03f */
[----:B------:R-:W-:Y:S01]  /*6010*/  UMOV UR7, 0x40000040 ;  /* 0x4000004000077882 */ /* 0x000fe20000000000 */
[----:B------:R-:W-:-:S02]  /*6020*/  WARPGROUP.DEPBAR.LE gsb0, 0x0 ;  /* 0x00008000000079c5 */ /* 0x000fc40000010000 */
[----:B------:R-:W-:Y:S01]  /*6030*/  F2FP.F16.F32.PACK_AB R152, R168, R165 ;  /* 0x000000a5a898723e */ /* 0x000fe200000000ff */
[----:B------:R-:W-:Y:S01]  /*6040*/  FADD.FTZ R165, R165, R162 ;  /* 0x000000a2a5a57221 */ /* 0x000fe20000010000 */
[----:B------:R-:W-:Y:S01]  /*6050*/  F2FP.F16.F32.PACK_AB R153, R172, R169 ;  /* 0x000000a9ac99723e */ /* 0x000fe200000000ff */
[----:B------:R-:W-:Y:S01]  /*6060*/  FADD.FTZ R169, R169, R166 ;  /* 0x000000a6a9a97221 */ /* 0x000fe20000010000 */
[----:B------:R-:W-:Y:S01]  /*6070*/  F2FP.F16.F32.PACK_AB R154, R170, R167 ;  /* 0x000000a7aa9a723e */ /* 0x000fe200000000ff */
[----:B------:R-:W-:Y:S01]  /*6080*/  FADD.FTZ R168, R168, R165 ;  /* 0x000000a5a8a87221 */ /* 0x000fe20000010000 */
[----:B------:R-:W-:Y:S01]  /*6090*/  F2FP.F16.F32.PACK_AB R155, R174, R171 ;  /* 0x000000abae9b723e */ /* 0x000fe200000000ff */
[----:B------:R-:W-:Y:S02]  /*60a0*/  FADD.FTZ R172, R172, R169 ;  /* 0x000000a9acac7221 */ /* 0x000fe40000010000 */
[----:B------:R-:W-:Y:S01]  /*60b0*/  FADD.FTZ R167, R167, R168 ;  /* 0x000000a8a7a77221 */ /* 0x000fe20000010000 */
[----:B------:R-:W-:Y:S01]  /*60c0*/  WARPGROUP.ARRIVE ;  /* 0x00000000000079c5 */ /* 0x000fe20000000000 */
[----:B------:R-:W-:-:S02]  /*60d0*/  FADD.FTZ R171, R171, R172 ;  /* 0x000000acabab7221 */ /* 0x000fc40000010000 */
        /* <DEDUP_REMOVED lines=39> */
[----:B------:R-:W-:Y:S05]  /*6350*/  @P2 BRA `(.L_x_9444) ;  /* 0xffffffd400842947 */ /* 0x000fea000383ffff */
.L_x_9435:
[----:B------:R-:W2:Y:S01]  /*6360*/  SHFL.BFLY PT, R7, R0, 0x2, 0x1f ;  /* 0x0c401f0000077f89 */ /* 0x000ea200000e0000 */
[----:B------:R-:W-:Y:S01]  /*6370*/  MOV R206, 0x400 ;  /* 0x0000040000ce7802 */ /* 0x000fe20000000f00 */
[----:B------:R-:W-:Y:S02]  /*6380*/  UIADD3 UR4, -UR43, URZ, URZ ;  /* 0x0000003f2b047290 */ /* 0x000fe4000fffe13f */
[----:B------:R-:W3:Y:S01]  /*6390*/  SHFL.BFLY PT, R10, R5, 0x2, 0x1f ;  /* 0x0c401f00050a7f89 */ /* 0x000ee200000e0000 */
[----:B------:R-:W-:Y:S01]  /*63a0*/  ULDC UR10, c[0x0][0xd44] ;  /* 0x00035100000a7ab9 */ /* 0x000fe20000000800 */
[----:B------:R-:W-:Y:S01]  /*63b0*/  ULDC.64 UR6, c[0x0][0xc90] ;  /* 0x0003240000067ab9 */ /* 0x000fe20000000a00 */
[----:B------:R-:W-:Y:S01]  /*63c0*/  UIMAD UR10, UR10, UR4, UR41 ;  /* 0x000000040a0a72a4 */ /* 0x000fe2000f8e0229 */
[----:B------:R-:W4:Y:S01]  /*63d0*/  S2R R11, SR_CgaCtaId ;  /* 0x00000000000b7919 */ /* 0x000f220000008800 */
[----:B------:R-:W-:Y:S02]  /*63e0*/  ULDC.64 UR8, c[0x0][0xbe8] ;  /* 0x0002fa0000087ab9 */ /* 0x000fe40000000a00 */
[----:B------:R-:W-:Y:S01]  /*63f0*/  USHF.R.S32.HI UR11, URZ, 0x1f, UR10 ;  /* 0x0000001f3f0b7899 */ /* 0x000fe2000801140a */
[----:B------:R-:W1:Y:S01]  /*6400*/  S2R R13, SR_SWINHI ;  /* 0x00000000000d7919 */ /* 0x000e620000002f00 */
[----:B------:R-:W-:-:S02]  /*6410*/  UIMAD.WIDE.U32 UR4, UR10, UR6, URZ ;  /* 0x000000060a0472a5 */ /* 0x000fc4000f8e003f */
[----:B------:R-:W-:-:S04]  /*6420*/  UIMAD UR6, UR11, UR6, URZ ;  /* 0x000000060b0672a4 */ /* 0x000fc8000f8e023f */
[----:B------:R-:W-:Y:S02]  /*6430*/  UIMAD UR6, UR10, UR7, UR6 ;  /* 0x000000070a0672a4 */ /* 0x000fe4000f8e0206 */
[----:B------:R-:W-:Y:S01]  /*6440*/  USHF.R.S32.HI UR7, URZ, 0x1f, UR43 ;  /* 0x0000001f3f077899 */ /* 0x000fe2000801142b */
[----:B--2---:R-:W-:Y:S01]  /*6450*/  FADD.FTZ R7, R7, R0 ;  /* 0x0000000007077221 */ /* 0x004fe20000010000 */
[----:B------:R-:W-:Y:S02]  /*6460*/  IMAD.MOV.U32 R0, RZ, RZ, RZ ;  /* 0x000000ffff007224 */ /* 0x000fe400078e00ff */
[----:B---3--:R-:W-:Y:S02]  /*6470*/  FADD.FTZ R10, R10, R5 ;  /* 0x000000050a0a7221 */ /* 0x008fe40000010000 */
[----:B------:R-:W0:Y:S01]  /*6480*/  SHFL.BFLY PT, R6, R7, 0x1, 0x1f ;  /* 0x0c201f0007067f89 */ /* 0x000e2200000e0000 */
[----:B------:R-:W-:-:S03]  /*6490*/  IMAD.MOV.U32 R5, RZ, RZ, -0x800000 ;  /* 0xff800000ff057424 */ /* 0x000fc600078e00ff */
[----:B------:R-:W2:Y:S01]  /*64a0*/  SHFL.BFLY PT, R9, R10, 0x1, 0x1f ;  /* 0x0c201f000a097f89 */ /* 0x000ea200000e0000 */
[----:B----4-:R-:W-:Y:S01]  /*64b0*/  LEA R206, R11, R206, 0x18 ;  /* 0x000000ce0bce7211 */ /* 0x010fe200078ec0ff */
[----:B0-----:R-:W-:Y:S01]  /*64c0*/  FADD.FTZ R12, R7, R6 ;  /* 0x00000006070c7221 */ /* 0x001fe20000010000 */
[----:B------:R-:W-:Y:S02]  /*64d0*/  IMAD.MOV.U32 R6, RZ, RZ, RZ ;  /* 0x000000ffff067224 */ /* 0x000fe400078e00ff */
[----:B--2---:R-:W-:Y:S01]  /*64e0*/  FADD.FTZ R14, R10, R9 ;  /* 0x000000090a0e7221 */ /* 0x004fe20000010000 */
[----:B------:R0:W-:Y:S08]  /*64f0*/  BAR.ARV R8, 0x100 ;  /* 0x000400080000751d */ /* 0x0001f00000002000 */
[----:B------:R-:W-:Y:S08]  /*6500*/  BAR.ARV 0x8, 0x180 ;  /* 0x0206000000007b1d */ /* 0x000ff00000002000 */
[----:B------:R-:W-:Y:S01]  /*6510*/  BAR.SYNC.DEFER_BLOCKING 0x1, 0x100 ;  /* 0x0044000000007b1d */ /* 0x000fe20000010000 */
[----:B------:R-:W-:Y:S01]  /*6520*/  FSETP.NE.FTZ.AND P0, PT, R12, RZ, PT ;  /* 0x000000ff0c00720b */ /* 0x000fe20003f15000 */
[----:B------:R-:W-:Y:S01]  /*6530*/  IMAD R9, R22, 0x40, R2 ;  /* 0x0000004016097824 */ /* 0x000fe200078e0202 */
[----:B------:R-:W-:-:S02]  /*6540*/  FSETP.NE.FTZ.AND P1, PT, R14, RZ, PT ;  /* 0x000000ff0e00720b */ /* 0x000fc40003f35000 */
[----:B------:R-:W-:Y:S02]  /*6550*/  MOV R10, R206 ;  /* 0x000000ce000a7202 */ /* 0x000fe40000000f00 */
[----:B-1----:R-:W-:Y:S01]  /*6560*/  MOV R11, R13 ;  /* 0x0000000d000b7202 */ /* 0x002fe20000000f00 */
[----:B------:R-:W-:Y:S02]  /*6570*/  IMAD.U32 R13, RZ, RZ, UR27 ;  /* 0x0000001bff0d7e24 */ /* 0x000fe4000f8e00ff */
[----:B0-----:R-:W-:-:S04]  /*6580*/  IMAD.WIDE R8, R9, 0x2, R10 ;  /* 0x0000000209087825 */ /* 0x001fc800078e020a */
[----:B------:R-:W0:Y:S01]  /*6590*/  @P0 MUFU.RCP R6, R12 ;  /* 0x0000000c00060308 */ /* 0x000e220000001000 */
[----:B------:R-:W-:-:S04]  /*65a0*/  IMAD.WIDE R10, R211, 0x2, R10 ;  /* 0x00000002d30a7825 */ /* 0x000fc800078e020a */
[----:B------:R-:W-:Y:S01]  /*65b0*/  @P0 FMUL.FTZ R13, R13, 0.69314718246459960938 ;  /* 0x3f3172180d0d0820 */ /* 0x000fe20000410000 */
[C---:B------:R-:W-:Y:S02]  /*65c0*/  IADD3 R21, P3, R10.reuse, 0xc060, RZ ;  /* 0x0000c0600a157810 */ /* 0x040fe40007f7e0ff */
[----:B------:R-:W-:Y:S01]  /*65d0*/  @P1 MUFU.RCP R0, R14 ;  /* 0x0000000e00001308 */ /* 0x000fe20000001000 */
[----:B------:R-:W-:Y:S02]  /*65e0*/  LOP3.LUT R171, R10, 0x380, RZ, 0xc0, !PT ;  /* 0x000003800aab7812 */ /* 0x000fe400078ec0ff */
[----:B------:R-:W-:Y:S02]  /*65f0*/  LOP3.LUT R15, R21, 0x380, RZ, 0xc0, !PT ;  /* 0x00000380150f7812 */ /* 0x000fe400078ec0ff */
[----:B------:R-:W-:-:S03]  /*6600*/  SHF.R.U64 R171, R171, 0x3, RZ ;  /* 0x00000003abab7819 */ /* 0x000fc600000012ff */
[----:B------:R-:W1:Y:S01]  /*6610*/  @P0 MUFU.LG2 R12, R12 ;  /* 0x0000000c000c0308 */ /* 0x000e620000000c00 */
        /* <DEDUP_REMOVED lines=78> */
[--C-:B------:R-:W-:Y:S02]  /*6b00*/  IMAD.X R131, RZ, RZ, R11.reuse, P3 ;  /* 0x000000ffff837224 */ /* 0x100fe400018e060b */
[-C--:B------:R-:W-:Y:S01]  /*6b10*/  FMUL.FTZ R177, R130, R0.reuse ;  /* 0x0000000082b17220 */ /* 0x080fe20000410000 */
[C---:B------:R-:W-:Y:S01]  /*6b20*/  IADD3 R111, P4, R10.reuse, 0xc040, RZ ;  /* 0x0000c0400a6f7810 */ /* 0x040fe20007f9e0ff */
        /* <DEDUP_REMOVED lines=10> */
[----:B------:R-:W-:Y:S01]  /*6bd0*/  FMUL.FTZ R7, R91, R0 ;  /* 0x000000005b077220 */ /* 0x000fe20000410000 */
[C---:B------:R-:W-:Y:S01]  /*6be0*/  IADD3 R14, P3, R10.reuse, 0x8020, RZ ;  /* 0x000080200a0e7810 */ /* 0x040fe20007f7e0ff */
[--C-:B------:R-:W-:Y:S01]  /*6bf0*/  IMAD.X R135, RZ, RZ, R11.reuse, P4 ;  /* 0x000000ffff877224 */ /* 0x100fe200020e060b */
[----:B------:R-:W-:Y:S01]  /*6c00*/  SHF.R.U64 R130, R15, 0x3, RZ ;  /* 0x000000030f827819 */ /* 0x000fe200000012ff */
[--C-:B------:R-:W-:Y:S01]  /*6c10*/  IMAD.X R139, RZ, RZ, R11.reuse, P5 ;  /* 0x000000ffff8b7224 */ /* 0x100fe200028e060b */
[----:B------:R-:W-:Y:S01]  /*6c20*/  IADD3 R91, P4, R10, 0x8000, RZ ;  /* 0x000080000a5b7810 */ /* 0x000fe20007f9e0ff */
        /* <DEDUP_REMOVED lines=18> */
[--C-:B------:R-:W-:Y:S01]  /*6d50*/  IMAD.X R165, RZ, RZ, R11.reuse, P1 ;  /* 0x000000ffffa57224 */ /* 0x100fe200008e060b */
[----:B------:R-:W-:Y:S01]  /*6d60*/  SHF.R.U64 R4, R4, 0x3, RZ ;  /* 0x0000000304047819 */ /* 0x000fe200000012ff */
[----:B------:R-:W-:-:S02]  /*6d70*/  IMAD.X R167, RZ, RZ, R11, P2 ;  /* 0x000000ffffa77224 */ /* 0x000fc400010e060b */
[-C--:B------:R-:W-:Y:S01]  /*6d80*/  FMUL.FTZ R183, R142, R0.reuse ;  /* 0x000000008eb77220 */ /* 0x080fe20000410000 */
[--C-:B------:R-:W-:Y:S01]  /*6d90*/  IMAD.X R169, RZ, RZ, R11.reuse, P3 ;  /* 0x000000ffffa97224 */ /* 0x100fe200018e060b */
[----:B------:R-:W-:Y:S01]  /*6da0*/  LOP3.LUT R142, R4, R103, RZ, 0x3c, !PT ;  /* 0x00000067048e7212 */ /* 0x000fe200078e3cff */
[----:B------:R-:W-:Y:S01]  /*6db0*/  IMAD.MOV.U32 R171, RZ, RZ, R11 ;  /* 0x000000ffffab7224 */ /* 0x000fe200078e000b */
[----:B------:R-:W-:Y:S01]  /*6dc0*/  LOP3.LUT R11, R14, 0x380, RZ, 0xc0, !PT ;  /* 0x000003800e0b7812 */ /* 0x000fe200078ec0ff */
[-C--:B------:R-:W-:Y:S01]  /*6dd0*/  FMUL.FTZ R27, R27, R0.reuse ;  /* 0x000000001b1b7220 */ /* 0x080fe20000410000 */
[----:B------:R-:W-:Y:S01]  /*6de0*/  LOP3.LUT R4, R13, 0x380, RZ, 0xc0, !PT ;  /* 0x000003800d047812 */ /* 0x000fe200078ec0ff */
[-C--:B------:R-:W-:Y:S01]  /*6df0*/  FMUL.FTZ R26, R26, R0.reuse ;  /* 0x000000001a1a7220 */ /* 0x080fe20000410000 */
[----:B------:R-:W-:Y:S01]  /*6e00*/  SHF.R.U64 R11, R11, 0x3, RZ ;  /* 0x000000030b0b7819 */ /* 0x000fe200000012ff */
[-C--:B------:R-:W-:Y:S01]  /*6e10*/  FMUL.FTZ R31, R31, R0.reuse ;  /* 0x000000001f1f7220 */ /* 0x080fe20000410000 */
[----:B------:R-:W-:Y:S01]  /*6e20*/  SHF.R.U64 R4, R4, 0x3, RZ ;  /* 0x0000000304047819 */ /* 0x000fe200000012ff */
[----:B------:R-:W-:Y:S01]  /*6e30*/  FMUL.FTZ R30, R30, R0 ;  /* 0x000000001e1e7220 */ /* 0x000fe20000410000 */
[----:B------:R-:W-:Y:S01]  /*6e40*/  LOP3.LUT R154, R11, R14, RZ, 0x3c, !PT ;  /* 0x0000000e0b9a7212 */ /* 0x000fe200078e3cff */
        /* <DEDUP_REMOVED lines=47> */
[----:B------:R-:W-:-:S02]  /*7140*/  LOP3.LUT R150, R4, R13, RZ, 0x3c, !PT ;  /* 0x0000000d04967212 */ /* 0x000fc400078e3cff */
[----:B------:R-:W-:Y:S02]  /*7150*/  SHF.R.U64 R11, R11, 0x3, RZ ;  /* 0x000000030b0b7819 */ /* 0x000fe400000012ff */
[----:B------:R-:W-:Y:S02]  /*7160*/  LOP3.LUT R20, R107, 0x380, RZ, 0xc0, !PT ;  /* 0x000003806b147812 */ /* 0x000fe400078ec0ff */
[----:B------:R-:W-:Y:S02]  /*7170*/  IADD3 R13, P3, R8, 0x1000, RZ ;  /* 0x00001000080d7810 */ /* 0x000fe40007f7e0ff */
[----:B------:R-:W-:Y:S02]  /*7180*/  LOP3.LUT R4, R57, 0x380, RZ, 0xc0, !PT ;  /* 0x0000038039047812 */ /* 0x000fe400078ec0ff */
[----:B------:R-:W-:Y:S01]  /*7190*/  LOP3.LUT R162, R11, R12, RZ, 0x3c, !PT ;  /* 0x0000000c0ba27212 */ /* 0x000fe200078e3cff */
[----:B------:R-:W-:Y:S01]  /*71a0*/  IMAD.U32 R11, RZ, RZ, UR5 ;  /* 0x00000005ff0b7e24 */ /* 0x000fe2000f8e00ff */
[----:B------:R-:W-:-:S02]  /*71b0*/  SHF.R.U64 R10, R20, 0x3, RZ ;  /* 0x00000003140a7819 */ /* 0x000fc400000012ff */
[----:B------:R-:W-:Y:S02]  /*71c0*/  LOP3.LUT R12, R13, 0x380, RZ, 0xc0, !PT ;  /* 0x000003800d0c7812 */ /* 0x000fe400078ec0ff */
[----:B------:R-:W-:Y:S02]  /*71d0*/  LOP3.LUT R20, R99, 0x380, RZ, 0xc0, !PT ;  /* 0x0000038063147812 */ /* 0x000fe400078ec0ff */
[----:B------:R-:W-:Y:S02]  /*71e0*/  SHF.R.U64 R4, R4, 0x3, RZ ;  /* 0x0000000304047819 */ /* 0x000fe400000012ff */
[----:B------:R-:W-:Y:S02]  /*71f0*/  SHF.R.U64 R12, R12, 0x3, RZ ;  /* 0x000000030c0c7819 */ /* 0x000fe400000012ff */
[----:B------:R-:W-:Y:S02]  /*7200*/  SHF.R.U64 R20, R20, 0x3, RZ ;  /* 0x0000000314147819 */ /* 0x000fe400000012ff */
[----:B------:R-:W-:-:S02]  /*7210*/  LOP3.LUT R158, R4, R57, RZ, 0x3c, !PT ;  /* 0x00000039049e7212 */ /* 0x000fc400078e3cff */
[----:B------:R-:W-:Y:S02]  /*7220*/  LOP3.LUT R4, R15, 0x380, RZ, 0xc0, !PT ;  /* 0x000003800f047812 */ /* 0x000fe400078ec0ff */
[----:B------:R-:W-:Y:S01]  /*7230*/  LOP3.LUT R12, R12, R13, RZ, 0x3c, !PT ;  /* 0x0000000d0c0c7212 */ /* 0x000fe200078e3cff */
[----:B------:R-:W-:Y:S01]  /*7240*/  IMAD.X R13, RZ, RZ, R9, P3 ;  /* 0x000000ffff0d7224 */ /* 0x000fe200018e0609 */
[----:B------:R-:W-:Y:S02]  /*7250*/  LOP3.LUT R146, R20, R99, RZ, 0x3c, !PT ;  /* 0x0000006314927212 */ /* 0x000fe400078e3cff */
[----:B------:R-:W-:Y:S02]  /*7260*/  SHF.R.U64 R4, R4, 0x3, RZ ;  /* 0x0000000304047819 */ /* 0x000fe400000012ff */
[----:B------:R-:W-:Y:S02]  /*7270*/  IADD3 R99, P3, R8, 0x8000, RZ ;  /* 0x0000800008637810 */ /* 0x000fe40007f7e0ff */
[----:B------:R-:W-:-:S02]  /*7280*/  LOP3.LUT R160, R4, R15, RZ, 0x3c, !PT ;  /* 0x0000000f04a07212 */ /* 0x000fc400078e3cff */
[----:B------:R-:W-:Y:S02]  /*7290*/  LOP3.LUT R98, R99, 0x380, RZ, 0xc0, !PT ;  /* 0x0000038063627812 */ /* 0x000fe400078ec0ff */
[----:B------:R-:W-:Y:S02]  /*72a0*/  LOP3.LUT R4, R3, 0x380, RZ, 0xc0, !PT ;  /* 0x0000038003047812 */ /* 0x000fe400078ec0ff */
[----:B------:R-:W-:Y:S02]  /*72b0*/  SHF.R.U64 R98, R98, 0x3, RZ ;  /* 0x0000000362627819 */ /* 0x000fe400000012ff */
[----:B------:R-:W-:Y:S02]  /*72c0*/  SHF.R.U64 R4, R4, 0x3, RZ ;  /* 0x0000000304047819 */ /* 0x000fe400000012ff */
[----:B------:R-:W-:Y:S01]  /*72d0*/  LOP3.LUT R98, R98, R99, RZ, 0x3c, !PT ;  /* 0x0000006362627212 */ /* 0x000fe200078e3cff */
[----:B------:R-:W-:Y:S01]  /*72e0*/  IMAD.X R99, RZ, RZ, R9, P3 ;  /* 0x000000ffff637224 */ /* 0x000fe200018e0609 */
[----:B------:R-:W-:-:S02]  /*72f0*/  LOP3.LUT R168, R4, R3, RZ, 0x3c, !PT ;  /* 0x0000000304a87212 */ /* 0x000fc400078e3cff */
[----:B------:R-:W-:Y:S02]  /*7300*/  LOP3.LUT R138, R10, R107, RZ, 0x3c, !PT ;  /* 0x0000006b0a8a7212 */ /* 0x000fe400078e3cff */
[----:B------:R-:W-:Y:S02]  /*7310*/  IADD3 R4, P3, R8, 0xf000, RZ ;  /* 0x0000f00008047810 */ /* 0x000fe40007f7e0ff */
[----:B------:R-:W-:Y:S02]  /*7320*/  LOP3.LUT R10, R95, 0x380, RZ, 0xc0, !PT ;  /* 0x000003805f0a7812 */ /* 0x000fe400078ec0ff */
[----:B------:R-:W-:Y:S01]  /*7330*/  LOP3.LUT R3, R4, 0x380, RZ, 0xc0, !PT ;  /* 0x0000038004037812 */ /* 0x000fe200078ec0ff */
[----:B------:R-:W-:Y:S01]  /*7340*/  IMAD.X R127, RZ, RZ, R9, P3 ;  /* 0x000000ffff7f7224 */ /* 0x000fe200018e0609 */
[----:B------:R-:W-:Y:S02]  /*7350*/  SHF.R.U64 R10, R10, 0x3, RZ ;  /* 0x000000030a0a7819 */ /* 0x000fe400000012ff */
[----:B------:R-:W-:-:S02]  /*7360*/  SHF.R.U64 R3, R3, 0x3, RZ ;  /* 0x0000000303037819 */ /* 0x000fc400000012ff */
[----:B------:R-:W-:Y:S02]  /*7370*/  LOP3.LUT R152, R10, R95, RZ, 0x3c, !PT ;  /* 0x0000005f0a987212 */ /* 0x000fe400078e3cff */
[----:B------:R-:W-:Y:S02]  /*7380*/  IADD3 R95, P2, R8, 0x7000, RZ ;  /* 0x00007000085f7810 */ /* 0x000fe40007f5e0ff */
[----:B------:R-:W-:Y:S01]  /*7390*/  LOP3.LUT R126, R3, R4, RZ, 0x3c, !PT ;  /* 0x00000004037e7212 */ /* 0x000fe200078e3cff */
[----:B------:R-:W-:Y:S01]  /*73a0*/  IMAD R4, RZ, RZ, -UR41 ;  /* 0x80000029ff047e24 */ /* 0x000fe2000f8e02ff */
[----:B------:R-:W-:Y:S01]  /*73b0*/  LOP3.LUT R94, R95, 0x380, RZ, 0xc0, !PT ;  /* 0x000003805f5e7812 */ /* 0x000fe200078ec0ff */
[----:B------:R-:W0:Y:S01]  /*73c0*/  LDC R3, c[0x0][0xce8] ;  /* 0x00033a00ff037b82 */ /* 0x000e220000000800 */
[----:B------:R-:W-:Y:S02]  /*73d0*/  F2FP.F16.F32.PACK_AB R24, R25, R24 ;  /* 0x000000181918723e */ /* 0x000fe400000000ff */
[----:B------:R-:W-:-:S02]  /*73e0*/  SHF.R.U64 R94, R94, 0x3, RZ ;  /* 0x000000035e5e7819 */ /* 0x000fc400000012ff */
[----:B------:R-:W-:Y:S02]  /*73f0*/  F2FP.F16.F32.PACK_AB R25, R27, R26 ;  /* 0x0000001a1b19723e */ /* 0x000fe400000000ff */
[----:B------:R-:W-:Y:S01]  /*7400*/  LOP3.LUT R94, R94, R95, RZ, 0x3c, !PT ;  /* 0x0000005f5e5e7212 */ /* 0x000fe200078e3cff */
[----:B------:R-:W-:Y:S01]  /*7410*/  IMAD.X R95, RZ, RZ, R9, P2 ;  /* 0x000000ffff5f7224 */ /* 0x000fe200010e0609 */
[----:B------:R-:W-:Y:S02]  /*7420*/  IADD3 R123, P2, R8, 0xe000, RZ ;  /* 0x0000e000087b7810 */ /* 0x000fe40007f5e0ff */
[----:B------:R-:W-:Y:S02]  /*7430*/  F2FP.F16.F32.PACK_AB R27, R31, R30 ;  /* 0x0000001e1f1b723e */ /* 0x000fe400000000ff */
[----:B------:R-:W-:Y:S01]  /*7440*/  LOP3.LUT R122, R123, 0x380, RZ, 0xc0, !PT ;  /* 0x000003807b7a7812 */ /* 0x000fe200078ec0ff */
[----:B------:R-:W1:Y:S01]  /*7450*/  LDC R31, c[0x0][0xd38] ;  /* 0x00034e00ff1f7b82 */ /* 0x000e620000000800 */
[----:B------:R-:W-:-:S02]  /*7460*/  MOV R170, R170 ;  /* 0x000000aa00aa7202 */ /* 0x000fc40000000f00 */
[----:B------:R-:W-:Y:S02]  /*7470*/  SHF.R.U64 R122, R122, 0x3, RZ ;  /* 0x000000037a7a7819 */ /* 0x000fe400000012ff */
[----:B------:R-:W-:Y:S02]  /*7480*/  F2FP.F16.F32.PACK_AB R26, R187, R28 ;  /* 0x0000001cbb1a723e */ /* 0x000fe400000000ff */
[----:B------:R-:W-:Y:S01]  /*7490*/  LOP3.LUT R122, R122, R123, RZ, 0x3c, !PT ;  /* 0x0000007b7a7a7212 */ /* 0x000fe200078e3cff */
[----:B------:R-:W-:Y:S01]  /*74a0*/  IMAD.X R123, RZ, RZ, R9, P2 ;  /* 0x000000ffff7b7224 */ /* 0x000fe200010e0609 */
[----:B------:R-:W-:Y:S01]  /*74b0*/  LOP3.LUT R10, R91, 0x380, RZ, 0xc0, !PT ;  /* 0x000003805b0a7812 */ /* 0x000fe200078ec0ff */
[----:B------:R2:W-:Y:S01]  /*74c0*/  STSM.16.M88.4 [R170], R24 ;  /* 0x00000018aa007844 */ /* 0x0005e20000000200 */
[----:B0-----:R-:W-:Y:S02]  /*74d0*/  ISETP.NE.AND P2, PT, R3, 0x1, PT ;  /* 0x000000010300780c */ /* 0x001fe40003f45270 */
[----:B------:R-:W-:-:S02]  /*74e0*/  SHF.R.U64 R10, R10, 0x3, RZ ;  /* 0x000000030a0a7819 */ /* 0x000fc400000012ff */
[----:B------:R-:W-:Y:S02]  /*74f0*/  IADD3 R57, P0, R8, 0x5000, RZ ;  /* 0x0000500008397810 */ /* 0x000fe40007f1e0ff */
[----:B------:R-:W-:Y:S02]  /*7500*/  LOP3.LUT R156, R10, R91, RZ, 0x3c, !PT ;  /* 0x0000005b0a9c7212 */ /* 0x000fe400078e3cff */
[----:B------:R-:W-:Y:S02]  /*7510*/  F2FP.F16.F32.PACK_AB R32, R33, R32 ;  /* 0x000000202120723e */ /* 0x000fe400000000ff */
[----:B------:R-:W-:Y:S02]  /*7520*/  LOP3.LUT R10, R53, 0x380, RZ, 0xc0, !PT ;  /* 0x00000380350a7812 */ /* 0x000fe400078ec0ff */
[----:B------:R-:W-:Y:S01]  /*7530*/  F2FP.F16.F32.PACK_AB R33, R35, R34 ;  /* 0x000000222321723e */ /* 0x000fe200000000ff */
[----:B-1----:R-:W-:Y:S01]  /*7540*/  IMAD R4, R31, R4, UR44 ;  /* 0x0000002c1f047e24 */ /* 0x002fe2000f8e0204 */
[----:B------:R-:W-:Y:S01]  /*7550*/  IADD3 R91, P1, R8, 0x6000, RZ ;  /* 0x00006000085b7810 */ /* 0x000fe20007f3e0ff */
[----:B--2---:R-:W0:Y:S01]  /*7560*/  @P2 LDC R24, c[0x0][0xcec] ;  /* 0x00033b00ff182b82 */ /* 0x004e220000000800 */
[----:B------:R-:W-:-:S02]  /*7570*/  LOP3.LUT R56, R57, 0x380, RZ, 0xc0, !PT ;  /* 0x0000038039387812 */ /* 0x000fc400078ec0ff */
[----:B------:R-:W-:Y:S01]  /*7580*/  F2FP.F16.F32.PACK_AB R35, R39, R38 ;  /* 0x000000262723723e */ /* 0x000fe200000000ff */
[----:B------:R-:W-:Y:S01]  /*7590*/  IMAD R39, R4, 0x80, R210 ;  /* 0x0000008004277824 */ /* 0x000fe200078e02d2 */
[----:B------:R-:W-:Y:S02]  /*75a0*/  SHF.R.U64 R10, R10, 0x3, RZ ;  /* 0x000000030a0a7819 */ /* 0x000fe400000012ff */
[----:B------:R-:W-:Y:S01]  /*75b0*/  LOP3.LUT R90, R91, 0x380, RZ, 0xc0, !PT ;  /* 0x000003805b5a7812 */ /* 0x000fe200078ec0ff */
[----:B------:R-:W1:Y:S01]  /*75c0*/  @P2 LDC R25, c[0x0][0xcf0] ;  /* 0x00033c00ff192b82 */ /* 0x000e620000000800 */
[----:B------:R-:W-:Y:S02]  /*75d0*/  SHF.R.U64 R56, R56, 0x3, RZ ;  /* 0x0000000338387819 */ /* 0x000fe400000012ff */
[----:B------:R-:W-:Y:S02]  /*75e0*/  LOP3.LUT R20, R21, 0x380, RZ, 0xc0, !PT ;  /* 0x0000038015147812 */ /* 0x000fe400078ec0ff */
[----:B------:R-:W-:Y:S01]  /*75f0*/  LOP3.LUT R164, R10, R53, RZ, 0x3c, !PT ;  /* 0x000000350aa47212 */ /* 0x000fe200078e3cff */
[----:B------:R-:W-:Y:S01]  /*7600*/  IMAD.U32 R10, RZ, RZ, UR4 ;  /* 0x00000004ff0a7e24 */ /* 0x000fe2000f8e00ff */
[----:B------:R-:W-:Y:S01]  /*7610*/  SHF.R.U64 R90, R90, 0x3, RZ ;  /* 0x000000035a5a7819 */ /* 0x000fe200000012ff */
[----:B------:R-:W2:Y:S01]  /*7620*/  LDC.64 R30, c[0x0][0xc98] ;  /* 0x00032600ff1e7b82 */ /* 0x000ea20000000a00 */
[----:B------:R-:W-:Y:S01]  /*7630*/  LOP3.LUT R56, R56, R57, RZ, 0x3c, !PT ;  /* 0x0000003938387212 */ /* 0x000fe200078e3cff */
[----:B------:R-:W-:Y:S01]  /*7640*/  UIADD3 UR4, UR5, UR6, URZ ;  /* 0x0000000605047290 */ /* 0x000fe2000fffe03f */
[----:B------:R-:W-:Y:S01]  /*7650*/  F2FP.F16.F32.PACK_AB R34, R37, R36 ;  /* 0x000000242522723e */ /* 0x000fe200000000ff */
[----:B------:R-:W-:Y:S01]  /*7660*/  IMAD.X R57, RZ, RZ, R9, P0 ;  /* 0x000000ffff397224 */ /* 0x000fe200000e0609 */
[----:B------:R-:W-:Y:S01]  /*7670*/  SHF.R.U64 R20, R20, 0x3, RZ ;  /* 0x0000000314147819 */ /* 0x000fe200000012ff */
[----:B------:R-:W-:Y:S01]  /*7680*/  IMAD.MOV.U32 R37, RZ, RZ, R39 ;  /* 0x000000ffff257224 */ /* 0x000fe200078e0027 */
[----:B------:R-:W-:Y:S01]  /*7690*/  MOV R150, R150 ;  /* 0x0000009600967202 */ /* 0x000fe20000000f00 */
[----:B0-----:R-:W-:Y:S01]  /*76a0*/  @P2 IMAD.HI.U32 R24, R39, R24, RZ ;  /* 0x0000001827182227 */ /* 0x001fe200078e00ff */
[----:B------:R-:W-:Y:S01]  /*76b0*/  IADD3 R115, P0, R8, 0xc000, RZ ;  /* 0x0000c00008737810 */ /* 0x000fe20007f1e0ff */
[----:B------:R-:W-:Y:S01]  /*76c0*/  ULDC UR6, c[0x0][0xb88] ;  /* 0x0002e20000067ab9 */ /* 0x000fe20000000800 */
[----:B------:R-:W-:Y:S01]  /*76d0*/  LOP3.LUT R90, R90, R91, RZ, 0x3c, !PT ;  /* 0x0000005b5a5a7212 */ /* 0x000fe200078e3cff */
[----:B------:R-:W-:Y:S01]  /*76e0*/  IMAD.X R91, RZ, RZ, R9, P1 ;  /* 0x000000ffff5b7224 */ /* 0x000fe200008e0609 */
[----:B------:R-:W-:Y:S01]  /*76f0*/  LOP3.LUT R166, R20, R21, RZ, 0x3c, !PT ;  /* 0x0000001514a67212 */ /* 0x000fe200078e3cff */
[----:B------:R0:W-:Y:S01]  /*7700*/  STSM.16.M88.4 [R150], R32 ;  /* 0x0000002096007844 */ /* 0x0001e20000000200 */
[----:B------:R-:W-:Y:S01]  /*7710*/  F2FP.F16.F32.PACK_AB R40, R41, R40 ;  /* 0x000000282928723e */ /* 0x000fe200000000ff */
[----:B------:R-:W-:Y:S01]  /*7720*/  IMAD.U32 R11, RZ, RZ, UR4 ;  /* 0x00000004ff0b7e24 */ /* 0x000fe2000f8e00ff */
[----:B-1----:R-:W-:Y:S01]  /*7730*/  @P2 SHF.R.U32.HI R37, RZ, R25, R24 ;  /* 0x00000019ff252219 */ /* 0x002fe20000011618 */
[----:B------:R-:W-:Y:S01]  /*7740*/  ULDC.64 UR4, c[0x0][0xc88] ;  /* 0x0003220000047ab9 */ /* 0x000fe20000000a00 */
[----:B------:R-:W-:-:S02]  /*7750*/  IADD3 R119, P1, R8, 0xd000, RZ ;  /* 0x0000d00008777810 */ /* 0x000fc40007f3e0ff */
[----:B------:R-:W-:Y:S02]  /*7760*/  LOP3.LUT R114, R115, 0x380, RZ, 0xc0, !PT ;  /* 0x0000038073727812 */ /* 0x000fe400078ec0ff */
[----:B------:R-:W-:Y:S01]  /*7770*/  F2FP.F16.F32.PACK_AB R41, R43, R42 ;  /* 0x0000002a2b29723e */ /* 0x000fe200000000ff */
[C---:B--2---:R-:W-:Y:S01]  /*7780*/  IMAD R28, R30.reuse, UR7, RZ ;  /* 0x000000071e1c7c24 */ /* 0x044fe2000f8e02ff */
[----:B------:R-:W-:Y:S01]  /*7790*/  F2FP.F16.F32.PACK_AB R48, R49, R48 ;  /* 0x000000303130723e */ /* 0x000fe200000000ff */
[----:B------:R-:W-:Y:S01]  /*77a0*/  IMAD.WIDE.U32 R10, R30, UR43, R10 ;  /* 0x0000002b1e0a7c25 */ /* 0x000fe2000f8e000a */
[----:B------:R-:W-:Y:S02]  /*77b0*/  LOP3.LUT R52, R111, 0x380, RZ, 0xc0, !PT ;  /* 0x000003806f347812 */ /* 0x000fe400078ec0ff */
[----:B------:R-:W-:Y:S01]  /*77c0*/  MOV R160, R160 ;  /* 0x000000a000a07202 */ /* 0x000fe20000000f00 */
[----:B0-----:R-:W-:Y:S01]  /*77d0*/  IMAD.MOV R32, RZ, RZ, -R37 ;  /* 0x000000ffff207224 */ /* 0x001fe200078e0a25 */
[----:B------:R-:W-:Y:S01]  /*77e0*/  F2FP.F16.F32.PACK_AB R42, R45, R44 ;  /* 0x0000002c2d2a723e */ /* 0x000fe200000000ff */
[----:B------:R-:W-:Y:S01]  /*77f0*/  IMAD R28, R31, UR43, R28 ;  /* 0x0000002b1f1c7c24 */ /* 0x000fe2000f8e021c */
[----:B------:R-:W-:Y:S01]  /*7800*/  F2FP.F16.F32.PACK_AB R43, R47, R46 ;  /* 0x0000002e2f2b723e */ /* 0x000fe200000000ff */
[----:B------:R-:W-:Y:S01]  /*7810*/  IMAD R33, R3, R32, R39 ;  /* 0x0000002003217224 */ /* 0x000fe200078e0227 */
[----:B------:R-:W-:Y:S01]  /*7820*/  F2FP.F16.F32.PACK_AB R49, R51, R50 ;  /* 0x000000323331723e */ /* 0x000fe200000000ff */
[----:B------:R-:W-:Y:S01]  /*7830*/  IMAD R32, R4, 0x80, R208 ;  /* 0x0000008004207824 */ /* 0x000fe200078e02d0 */
[----:B------:R-:W-:Y:S01]  /*7840*/  MOV R168, R168 ;  /* 0x000000a800a87202 */ /* 0x000fe20000000f00 */
        /* <DEDUP_REMOVED lines=9> */
[----:B------:R-:W-:Y:S02]  /*78e0*/  LOP3.LUT R118, R119, 0x380, RZ, 0xc0, !PT ;  /* 0x0000038077767812 */ /* 0x000fe400078ec0ff */
[----:B------:R-:W-:Y:S01]  /*78f0*/  SHF.R.U64 R114, R114, 0x3, RZ ;  /* 0x0000000372727819 */ /* 0x000fe200000012ff */
[----:B------:R0:W-:Y:S01]  /*7900*/  STSM.16.M88.4 [R166], R24 ;  /* 0x00000018a6007844 */ /* 0x0001e20000000200 */
[----:B------:R-:W-:Y:S02]  /*7910*/  SHF.R.U64 R52, R52, 0x3, RZ ;  /* 0x0000000334347819 */ /* 0x000fe400000012ff */
[C---:B------:R-:W-:Y:S02]  /*7920*/  IADD3 R15, P4, R8.reuse, 0x2000, RZ ;  /* 0x00002000080f7810 */ /* 0x040fe40007f9e0ff */
[C---:B------:R-:W-:Y:S02]  /*7930*/  IADD3 R21, P5, R8.reuse, 0x3000, RZ ;  /* 0x0000300008157810 */ /* 0x040fe40007fbe0ff */
[----:B------:R-:W-:-:S02]  /*7940*/  IADD3 R53, P6, R8, 0x4000, RZ ;  /* 0x0000400008357810 */ /* 0x000fc40007fde0ff */
[----:B------:R-:W-:Y:S02]  /*7950*/  SHF.R.U64 R118, R118, 0x3, RZ ;  /* 0x0000000376767819 */ /* 0x000fe400000012ff */
[----:B------:R-:W-:Y:S01]  /*7960*/  LOP3.LUT R114, R114, R115, RZ, 0x3c, !PT ;  /* 0x0000007372727212 */ /* 0x000fe200078e3cff */
[----:B------:R-:W-:Y:S01]  /*7970*/  IMAD.X R115, RZ, RZ, R9, P0 ;  /* 0x000000ffff737224 */ /* 0x000fe200000e0609 */
[----:B------:R-:W-:Y:S02]  /*7980*/  F2FP.F16.F32.PACK_AB R64, R65, R64 ;  /* 0x000000404140723e */ /* 0x000fe400000000ff */
[----:B------:R-:W-:Y:S02]  /*7990*/  LOP3.LUT R134, R52, R111, RZ, 0x3c, !PT ;  /* 0x0000006f34867212 */ /* 0x000fe400078e3cff */
[----:B------:R-:W-:Y:S02]  /*79a0*/  F2FP.F16.F32.PACK_AB R65, R67, R66 ;  /* 0x000000424341723e */ /* 0x000fe400000000ff */
[----:B------:R-:W-:-:S02]  /*79b0*/  F2FP.F16.F32.PACK_AB R72, R73, R72 ;  /* 0x000000484948723e */ /* 0x000fc400000000ff */
[----:B0-----:R-:W-:Y:S02]  /*79c0*/  F2FP.F16.F32.PACK_AB R25, R7, R23 ;  /* 0x000000170719723e */ /* 0x001fe400000000ff */
[----:B------:R-:W-:Y:S02]  /*79d0*/  LOP3.LUT R14, R15, 0x380, RZ, 0xc0, !PT ;  /* 0x000003800f0e7812 */ /* 0x000fe400078ec0ff */
[----:B------:R-:W-:Y:S02]  /*79e0*/  LOP3.LUT R20, R21, 0x380, RZ, 0xc0, !PT ;  /* 0x0000038015147812 */ /* 0x000fe400078ec0ff */
[----:B------:R-:W-:Y:S02]  /*79f0*/  LOP3.LUT R52, R53, 0x380, RZ, 0xc0, !PT ;  /* 0x0000038035347812 */ /* 0x000fe400078ec0ff */
[----:B------:R-:W-:Y:S02]  /*7a00*/  MOV R164, R164 ;  /* 0x000000a400a47202 */ /* 0x000fe40000000f00 */
[----:B------:R-:W-:-:S02]  /*7a10*/  F2FP.F16.F32.PACK_AB R66, R201, R68 ;  /* 0x00000044c942723e */ /* 0x000fc400000000ff */
[----:B------:R-:W-:Y:S02]  /*7a20*/  F2FP.F16.F32.PACK_AB R67, R71, R70 ;  /* 0x000000464743723e */ /* 0x000fe400000000ff */
[----:B------:R-:W-:Y:S02]  /*7a30*/  F2FP.F16.F32.PACK_AB R73, R75, R74 ;  /* 0x0000004a4b49723e */ /* 0x000fe400000000ff */
[----:B------:R-:W-:Y:S01]  /*7a40*/  F2FP.F16.F32.PACK_AB R80, R81, R80 ;  /* 0x000000505150723e */ /* 0x000fe200000000ff */
[----:B------:R-:W-:Y:S01]  /*7a50*/  STSM.16.M88.4 [R164], R64 ;  /* 0x00000040a4007844 */ /* 0x000fe20000000200 */
[----:B------:R-:W-:Y:S02]  /*7a60*/  SHF.R.S32.HI R23, RZ, 0x1f, R37 ;  /* 0x0000001fff177819 */ /* 0x000fe40000011425 */
[----:B------:R-:W-:Y:S02]  /*7a70*/  SHF.R.S32.HI R7, RZ, 0x1f, R33 ;  /* 0x0000001fff077819 */ /* 0x000fe40000011421 */
[----:B------:R-:W-:-:S02]  /*7a80*/  IADD3 R10, P0, R37, R10, RZ ;  /* 0x0000000a250a7210 */ /* 0x000fc40007f1e0ff */
[----:B------:R-:W-:Y:S02]  /*7a90*/  MOV R162, R162 ;  /* 0x000000a200a27202 */ /* 0x000fe40000000f00 */
[----:B------:R-:W-:Y:S02]  /*7aa0*/  F2FP.F16.F32.PACK_AB R74, R200, R76 ;  /* 0x0000004cc84a723e */ /* 0x000fe400000000ff */
[----:B------:R-:W-:Y:S02]  /*7ab0*/  F2FP.F16.F32.PACK_AB R75, R79, R78 ;  /* 0x0000004e4f4b723e */ /* 0x000fe400000000ff */
[----:B------:R-:W-:Y:S02]  /*7ac0*/  F2FP.F16.F32.PACK_AB R81, R83, R82 ;  /* 0x000000525351723e */ /* 0x000fe400000000ff */
[----:B------:R-:W-:Y:S01]  /*7ad0*/  LOP3.LUT R118, R118, R119, RZ, 0x3c, !PT ;  /* 0x0000007776767212 */ /* 0x000fe200078e3cff */
[----:B------:R-:W-:Y:S01]  /*7ae0*/  STSM.16.M88.4 [R162], R72 ;  /* 0x00000048a2007844 */ /* 0x000fe20000000200 */
[----:B------:R-:W-:-:S02]  /*7af0*/  MOV R158, R158 ;  /* 0x0000009e009e7202 */ /* 0x000fc40000000f00 */
[----:B------:R-:W-:Y:S02]  /*7b00*/  F2FP.F16.F32.PACK_AB R82, R199, R84 ;  /* 0x00000054c752723e */ /* 0x000fe400000000ff */
[----:B------:R-:W-:Y:S02]  /*7b10*/  F2FP.F16.F32.PACK_AB R83, R87, R86 ;  /* 0x000000565753723e */ /* 0x000fe400000000ff */
[----:B------:R-:W-:Y:S02]  /*7b20*/  LOP3.LUT R119, R8, 0x380, RZ, 0xc0, !PT ;  /* 0x0000038008777812 */ /* 0x000fe400078ec0ff */
[----:B------:R-:W-:Y:S01]  /*7b30*/  MOV R156, R156 ;  /* 0x0000009c009c7202 */ /* 0x000fe20000000f00 */
[----:B------:R-:W-:Y:S01]  /*7b40*/  STSM.16.M88.4 [R158], R80 ;  /* 0x000000509e007844 */ /* 0x000fe20000000200 */
[----:B------:R-:W-:Y:S02]  /*7b50*/  F2FP.F16.F32.PACK_AB R24, R198, R88 ;  /* 0x00000058c618723e */ /* 0x000fe400000000ff */
[----:B------:R-:W-:-:S02]  /*7b60*/  F2FP.F16.F32.PACK_AB R26, R197, R92 ;  /* 0x0000005cc51a723e */ /* 0x000fc400000000ff */
        /* <DEDUP_REMOVED lines=99> */
[--C-:B------:R-:W-:Y:S02]  /*81a0*/  IMAD.X R107, RZ, RZ, R9.reuse, P5 ;  /* 0x000000ffff6b7224 */ /* 0x100fe400028e0609 */
[--C-:B-1----:R-:W-:Y:S01]  /*81b0*/  IMAD R5, R19, 0x20, R22.reuse ;  /* 0x0000002013057824 */ /* 0x102fe200078e0216 */
[----:B------:R-:W-:Y:S01]  /*81c0*/  UIMAD.WIDE.U32 UR4, UR43, UR8, UR4 ;  /* 0x000000082b0472a5 */ /* 0x000fe2000f8e0004 */
[----:B------:R-:W-:Y:S01]  /*81d0*/  IMAD.X R111, RZ, RZ, R9, P6 ;  /* 0x000000ffff6f7224 */ /* 0x000fe200030e0609 */
[----:B--2---:R-:W1:Y:S01]  /*81e0*/  @P2 LDC R15, c[0x0][0xcec] ;  /* 0x00033b00ff0f2b82 */ /* 0x004e620000000800 */
[C---:B------:R-:W-:Y:S01]  /*81f0*/  IMAD R14, R4.reuse, 0x80, R5 ;  /* 0x00000080040e7824 */ /* 0x040fe200078e0205 */
[----:B------:R2:W5:Y:S01]  /*8200*/  LD.E.128 R24, desc[UR46][R20.64] ;  /* 0x0000002e14187980 */ /* 0x000562000c101d00 */
[----:B------:R-:W-:Y:S01]  /*8210*/  IMAD R30, R4, 0x80, R22 ;  /* 0x00000080041e7824 */ /* 0x000fe200078e0216 */
[----:B------:R-:W-:-:S02]  /*8220*/  UIADD3 UR38, UR38, 0x1, URZ ;  /* 0x0000000126267890 */ /* 0x000fc4000fffe03f */
[----:B------:R-:W5:Y:S02]  /*8230*/  LD.E.128 R52, desc[UR46][R52.64] ;  /* 0x0000002e34347980 */ /* 0x000f64000c101d00 */
[----:B---3--:R-:W3:Y:S01]  /*8240*/  LDC.64 R12, c[0x0][0xbe0] ;  /* 0x0002f800ff0c7b82 */ /* 0x008ee20000000a00 */
[----:B------:R-:W-:Y:S01]  /*8250*/  IMAD.MOV.U32 R0, RZ, RZ, R14 ;  /* 0x000000ffff007224 */ /* 0x000fe200078e000e */
[----:B------:R-:W-:Y:S01]  /*8260*/  UIADD3 UR5, UR5, UR7, URZ ;  /* 0x0000000705057290 */ /* 0x000fe2000fffe03f */
[----:B------:R-:W5:Y:S01]  /*8270*/  LD.E.128 R8, desc[UR46][R8.64] ;  /* 0x0000002e08087980 */ /* 0x000f62000c101d00 */
[----:B------:R-:W-:Y:S01]  /*8280*/  ULDC.64 UR8, c[0x0][0xb80] ;  /* 0x0002e00000087ab9 */ /* 0x000fe20000000a00 */
[----:B------:R-:W-:Y:S02]  /*8290*/  ULDC.64 UR6, c[0x0][0xbd8] ;  /* 0x0002f60000067ab9 */ /* 0x000fe40000000a00 */
[----:B------:R-:W5:Y:S04]  /*82a0*/  LD.E.128 R56, desc[UR46][R56.64] ;  /* 0x0000002e38387980 */ /* 0x000f68000c101d00 */
[----:B------:R-:W5:Y:S04]  /*82b0*/  LD.E.128 R88, desc[UR46][R90.64] ;  /* 0x0000002e5a587980 */ /* 0x000f68000c101d00 */
[----:B------:R-:W5:Y:S01]  /*82c0*/  LD.E.128 R92, desc[UR46][R94.64] ;  /* 0x0000002e5e5c7980 */ /* 0x000f62000c101d00 */
[----:B-1----:R-:W-:-:S03]  /*82d0*/  @P2 IMAD.HI.U32 R5, R14, R15, RZ ;  /* 0x0000000f0e052227 */ /* 0x002fc600078e00ff */
[----:B------:R-:W5:Y:S02]  /*82e0*/  LD.E.128 R96, desc[UR46][R98.64] ;  /* 0x0000002e62607980 */ /* 0x000f64000c101d00 */
[----:B0-----:R-:W-:Y:S02]  /*82f0*/  @P2 SHF.R.U32.HI R0, RZ, R6, R5 ;  /* 0x00000006ff002219 */ /* 0x001fe40000011605 */
[----:B------:R-:W5:Y:S02]  /*8300*/  LD.E.128 R100, desc[UR46][R102.64] ;  /* 0x0000002e66647980 */ /* 0x000f64000c101d00 */
[--C-:B------:R-:W-:Y:S01]  /*8310*/  SHF.R.S32.HI R5, RZ, 0x1f, R0.reuse ;  /* 0x0000001fff057819 */ /* 0x100fe20000011400 */
[----:B------:R-:W-:Y:S01]  /*8320*/  IMAD.MOV R6, RZ, RZ, -R0 ;  /* 0x000000ffff067224 */ /* 0x000fe200078e0a00 */
[----:B------:R-:W5:Y:S03]  /*8330*/  LD.E.128 R104, desc[UR46][R106.64] ;  /* 0x0000002e6a687980 */ /* 0x000f66000c101d00 */
[----:B------:R-:W-:Y:S01]  /*8340*/  IMAD R3, R3, R6, R14 ;  /* 0x0000000603037224 */ /* 0x000fe200078e020e */
[----:B------:R-:W5:Y:S01]  /*8350*/  LD.E.128 R108, desc[UR46][R110.64] ;  /* 0x0000002e6e6c7980 */ /* 0x000f62000c101d00 */
[----:B---3--:R-:W-:-:S03]  /*8360*/  IMAD R5, R5, R12, RZ ;  /* 0x0000000c05057224 */ /* 0x008fc600078e02ff */
[----:B------:R-:W5:Y:S01]  /*8370*/  LD.E.128 R112, desc[UR46][R114.64] ;  /* 0x0000002e72707980 */ /* 0x000f62000c101d00 */
[----:B------:R-:W-:Y:S01]  /*8380*/  SHF.R.S32.HI R4, RZ, 0x1f, R3 ;  /* 0x0000001fff047819 */ /* 0x000fe20000011403 */
[C---:B------:R-:W-:Y:S02]  /*8390*/  IMAD R5, R0.reuse, R13, R5 ;  /* 0x0000000d00057224 */ /* 0x040fe400078e0205 */
[----:B------:R-:W5:Y:S01]  /*83a0*/  LD.E.128 R116, desc[UR46][R118.64] ;  /* 0x0000002e76747980 */ /* 0x000f62000c101d00 */
[----:B------:R-:W-:-:S03]  /*83b0*/  IMAD.WIDE.U32 R12, R0, R12, UR4 ;  /* 0x00000004000c7e25 */ /* 0x000fc6000f8e000c */
[----:B------:R-:W5:Y:S04]  /*83c0*/  LD.E.128 R120, desc[UR46][R122.64] ;  /* 0x0000002e7a787980 */ /* 0x000f68000c101d00 */
        /* <DEDUP_REMOVED lines=27> */
[----:B------:R2:W0:Y:S01]  /*8580*/  SHFL.IDX PT, R12, R6, RZ, 0x181f ;  /* 0x00181fff060c7589 */ /* 0x00042200000e0000 */
[----:B------:R-:W-:Y:S03]  /*8590*/  BSSY B0, `(.L_x_9445) ;  /* 0x0000014000007945 */ /* 0x000fe60003800000 */
[----:B------:R2:W1:Y:S01]  /*85a0*/  SHFL.IDX PT, R13, R3, RZ, 0x181f ;  /* 0x00181fff030d7589 */ /* 0x00046200000e0000 */
[----:B------:R-:W-:Y:S01]  /*85b0*/  ISETP.GE.AND P0, PT, R0, R7, PT ;  /* 0x000000070000720c */ /* 0x000fe20003f06270 */
[----:B------:R-:W-:-:S12]  /*85c0*/  @P2 BRA `(.L_x_9446) ;  /* 0x0000000000402947 */ /* 0x000fd80003800000 */
[----:B------:R-:W-:Y:S02]  /*85d0*/  ULDC UR4, c[0x0][0xbc8] ;  /* 0x0002f20000047ab9 */ /* 0x000fe40000000800 */
[----:B------:R-:W-:Y:S02]  /*85e0*/  ISETP.GE.AND P4, PT, R18, UR4, PT ;  /* 0x0000000412007c0c */ /* 0x000fe4000bf86270 */
[----:B------:R-:W-:Y:S02]  /*85f0*/  ISETP.GE.AND P3, PT, R17, UR4, PT ;  /* 0x0000000411007c0c */ /* 0x000fe4000bf66270 */
[----:B------:R-:W-:Y:S02]  /*8600*/  ISETP.GE.AND P2, PT, R16, UR4, PT ;  /* 0x0000000410007c0c */ /* 0x000fe4000bf46270 */
[----:B------:R-:W-:-:S07]  /*8610*/  ISETP.GE.AND P5, PT, R2, UR4, PT ;  /* 0x0000000402007c0c */ /* 0x000fce000bfa6270 */
[----:B0-----:R-:W-:-:S04]  /*8620*/  @!P4 LEA R14, P6, R18, R12, 0x1 ;  /* 0x0000000c120ec211 */ /* 0x001fc800078c08ff */
[----:B-1----:R-:W-:Y:S02]  /*8630*/  @!P4 LEA.HI.X R15, R18, R13, R214, 0x1, P6 ;  /* 0x0000000d120fc211 */ /* 0x002fe400030f0cd6 */
[----:B--2---:R-:W-:Y:S01]  /*8640*/  @!P3 LEA R20, P6, R17, R12, 0x1 ;  /* 0x0000000c1114b211 */ /* 0x004fe200078c08ff */
        /* <DEDUP_REMOVED lines=8> */
.L_x_9446:
[----:B------:R-:W-:Y:S05]  /*86d0*/  BSYNC B0 ;  /* 0x0000000000007941 */ /* 0x000fea0003800000 */
.L_x_9445:
        /* <DEDUP_REMOVED lines=10> */
[CC--:B------:R-:W-:Y:S02]  /*8780*/  @!P2 LEA R12, P5, R17.reuse, R8.reuse, 0x1 ;  /* 0x00000008110ca211 */ /* 0x0c0fe400078a08ff */
[-C--:B----4-:R-:W-:Y:S02]  /*8790*/  @!P3 LEA.HI.X R11, R18, R9.reuse, R214, 0x1, P6 ;  /* 0x00000009120bb211 */ /* 0x090fe400030f0cd6 */
[----:B------:R-:W-:Y:S01]  /*87a0*/  @!P1 LEA R14, P6, R16, R8, 0x1 ;  /* 0x00000008100e9211 */ /* 0x000fe200078c08ff */
[----:B------:R-:W-:Y:S01]  /*87b0*/  @!P4 IMAD.WIDE R4, R2, 0x2, R8 ;  /* 0x000000020204c825 */ /* 0x000fe200078e0208 */
[-C--:B-1----:R-:W-:Y:S02]  /*87c0*/  @!P2 LEA.HI.X R13, R17, R9.reuse, R213, 0x1, P5 ;  /* 0x00000009110da211 */ /* 0x082fe400028f0cd5 */
[----:B------:R-:W-:-:S02]  /*87d0*/  @!P1 LEA.HI.X R15, R16, R9, R212, 0x1, P6 ;  /* 0x00000009100f9211 */ /* 0x000fc400030f0cd4 */
[----:B------:R0:W-:Y:S04]  /*87e0*/  @!P4 ST.E.128 desc[UR46][R4.64], R40 ;  /* 0x000000280400c985 */ /* 0x0001e8000c101d2e */
[----:B------:R0:W-:Y:S04]  /*87f0*/  @!P3 ST.E.128 desc[UR46][R10.64], R56 ;  /* 0x000000380a00b985 */ /* 0x0001e8000c101d2e */
[----:B------:R0:W-:Y:S04]  /*8800*/  @!P2 ST.E.128 desc[UR46][R12.64], R100 ;  /* 0x000000640c00a985 */ /* 0x0001e8000c101d2e */
[----:B------:R0:W-:Y:S02]  /*8810*/  @!P1 ST.E.128 desc[UR46][R14.64], R116 ;  /* 0x000000740e009985 */ /* 0x0001e4000c101d2e */
.L_x_9448:
[----:B------:R-:W-:Y:S05]  /*8820*/  BSYNC B0 ;  /* 0x0000000000007941 */ /* 0x000fea0003800000 */
.L_x_9447:
        /* <DEDUP_REMOVED lines=10> */
[CC--:B------:R-:W-:Y:S02]  /*88d0*/  @!P5 LEA R12, P1, R17.reuse, R8.reuse, 0x1 ;  /* 0x00000008110cd211 */ /* 0x0c0fe400078208ff */
[----:B------:R-:W-:Y:S02]  /*88e0*/  @!P6 LEA R14, P2, R16, R8, 0x1 ;  /* 0x00000008100ee211 */ /* 0x000fe400078408ff */
[----:B-1----:R-:W-:Y:S01]  /*88f0*/  @!P3 IMAD.WIDE R4, R2, 0x2, R8 ;  /* 0x000000020204b825 */ /* 0x002fe200078e0208 */
[-C--:B------:R-:W-:Y:S02]  /*8900*/  @!P4 LEA.HI.X R11, R18, R9.reuse, R214, 0x1, P0 ;  /* 0x00000009120bc211 */ /* 0x080fe400000f0cd6 */
[-C--:B------:R-:W-:Y:S02]  /*8910*/  @!P5 LEA.HI.X R13, R17, R9.reuse, R213, 0x1, P1 ;  /* 0x00000009110dd211 */ /* 0x080fe400008f0cd5 */
[----:B------:R-:W-:Y:S01]  /*8920*/  @!P6 LEA.HI.X R15, R16, R9, R212, 0x1, P2 ;  /* 0x00000009100fe211 */ /* 0x000fe200010f0cd4 */
[----:B------:R0:W-:Y:S04]  /*8930*/  @!P3 ST.E.128 desc[UR46][R4.64], R44 ;  /* 0x0000002c0400b985 */ /* 0x0001e8000c101d2e */
[----:B------:R0:W-:Y:S04]  /*8940*/  @!P4 ST.E.128 desc[UR46][R10.64], R88 ;  /* 0x000000580a00c985 */ /* 0x0001e8000c101d2e */
[----:B------:R0:W-:Y:S04]  /*8950*/  @!P5 ST.E.128 desc[UR46][R12.64], R104 ;  /* 0x000000680c00d985 */ /* 0x0001e8000c101d2e */
[----:B------:R0:W-:Y:S02]  /*8960*/  @!P6 ST.E.128 desc[UR46][R14.64], R120 ;  /* 0x000000780e00e985 */ /* 0x0001e4000c101d2e */
.L_x_9450:
[----:B------:R-:W-:Y:S05]  /*8970*/  BSYNC B0 ;  /* 0x0000000000007941 */ /* 0x000fea0003800000 */
.L_x_9449:
        /* <DEDUP_REMOVED lines=12> */
[-C--:B0-234-:R-:W-:Y:S02]  /*8a40*/  @!P4 LEA R6, P0, R18, R8.reuse, 0x1 ;  /* 0x000000081206c211 */ /* 0x09dfe400078008ff */
        /* <DEDUP_REMOVED lines=10> */
.L_x_9452:
[----:B------:R-:W-:Y:S05]  /*8af0*/  BSYNC B0 ;  /* 0x0000000000007941 */ /* 0x000fea0003800000 */
.L_x_9451:
[----:B------:R-:W5:Y:S02]  /*8b00*/  LDC R0, c[0x0][0xd34] ;  /* 0x00034d00ff007b82 */ /* 0x000f640000000800 */
[----:B-----5:R-:W-:-:S13]  /*8b10*/  ISETP.LE.AND P0, PT, R0, UR44, PT ;  /* 0x0000002c00007c0c */ /* 0x020fda000bf03270 */
[----:B------:R-:W-:Y:S05]  /*8b20*/  @!P0 BRA `(.L_x_9453) ;  /* 0xffffff8000a88947 */ /* 0x000fea000383ffff */
[----:B------:R-:W-:Y:S05]  /*8b30*/  EXIT ;  /* 0x000000000000794d */ /* 0x000fea0003800000 */
.L_x_9422:
        /* <DEDUP_REMOVED lines=34> */
[C---:B-1----:R-:W-:Y:S02]  /*8d60*/  LOP3.LUT R3, R2.reuse, 0x80, RZ, 0xfc, !PT ;  /* 0x0000008002037812 */ /* 0x042fe400078efcff */
[----:B--2---:R-:W-:-:S07]  /*8d70*/  LOP3.LUT R0, R2, 0xc0, RZ, 0xfc, !PT ;  /* 0x000000c002007812 */ /* 0x004fce00078efcff */
.L_x_9534:
[----:B------:R-:W2:Y:S01]  /*8d80*/  LDL R2, [R1+0x24] ;  /* 0x0000240001027983 */ /* 0x000ea20000100800 */
[----:B-1----:R-:W1:Y:S01]  /*8d90*/  LDC R0, c[0x0][0xd38] ;  /* 0x00034e00ff007b82 */ /* 0x002e620000000800 */
[----:B------:R-:W-:Y:S05]  /*8da0*/  YIELD ;  /* 0x0000000000007946 */ /* 0x000fea0003800000 */
[----:B------:R-:W-:Y:S02]  /*8db0*/  ULDC.64 UR4, c[0x0][0x418] ;  /* 0x0001060000047ab9 */ /* 0x000fe40000000a00 */
[----:B------:R-:W3:Y:S01]  /*8dc0*/  LDC R17, c[0x0][0xd44] ;  /* 0x00035100ff117b82 */ /* 0x000ee20000000800 */
[----:B------:R-:W-:-:S03]  /*8dd0*/  UISETP.NE.U32.AND UP0, UPT, UR4, URZ, UPT ;  /* 0x0000003f0400728c */ /* 0x000fc6000bf05070 */
[----:B------:R-:W-:Y:S01]  /*8de0*/  ULDC UR4, c[0x0][0x424] ;  /* 0x0001090000047ab9 */ /* 0x000fe20000000800 */
[----:B------:R-:W-:-:S04]  /*8df0*/  UISETP.NE.AND.EX UP0, UPT, UR5, URZ, UPT, UP0 ;  /* 0x0000003f0500728c */ /* 0x000fc8000bf05300 */
[----:B------:R-:W-:Y:S01]  /*8e00*/  USEL UR4, UR4, 0x1, UP0 ;  /* 0x0000000104047887 */ /* 0x000fe20008000000 */
[----:B-1----:R-:W-:-:S13]  /*8e10*/  ISETP.NE.AND P0, PT, R0, 0x1, PT ;  /* 0x000000010000780c */ /* 0x002fda0003f05270 */
[----:B------:R-:W2:Y:S08]  /*8e20*/  @P0 LDC R0, c[0x0][0xd3c] ;  /* 0x00034f00ff000b82 */ /* 0x000eb00000000800 */
[----:B------:R-:W1:Y:S01]  /*8e30*/  @P0 LDC R3, c[0x0][0xd40] ;  /* 0x00035000ff030b82 */ /* 0x000e620000000800 */
[----:B--2---:R-:W-:-:S04]  /*8e40*/  @P0 IMAD.HI.U32 R0, R2, R0, RZ ;  /* 0x0000000002000227 */ /* 0x004fc800078e00ff */
[----:B------:R-:W-:Y:S01]  /*8e50*/  IMAD.MOV.U32 R4, RZ, RZ, R2 ;  /* 0x000000ffff047224 */ /* 0x000fe200078e0002 */
[----:B-1----:R-:W-:Y:S02]  /*8e60*/  @P0 SHF.R.U32.HI R4, RZ, R3, R0 ;  /* 0x00000003ff040219 */ /* 0x002fe40000011600 */
[----:B---3--:R-:W-:-:S03]  /*8e70*/  ISETP.NE.AND P0, PT, R17, 0x1, PT ;  /* 0x000000011100780c */ /* 0x008fc60003f05270 */
[----:B------:R-:W-:Y:S01]  /*8e80*/  IMAD.MOV.U32 R5, RZ, RZ, R4 ;  /* 0x000000ffff057224 */ /* 0x000fe200078e0004 */
[----:B------:R-:W-:Y:S09]  /*8e90*/  STL [R1+0x10], R4 ;  /* 0x0000100401007387 */ /* 0x000ff20000100800 */
[----:B------:R-:W1:Y:S02]  /*8ea0*/  @P0 LDC.64 R2, c[0x0][0xd48] ;  /* 0x00035200ff020b82 */ /* 0x000e640000000a00 */
[----:B-1----:R-:W-:-:S05]  /*8eb0*/  @P0 IMAD.HI.U32 R2, R4, R2, RZ ;  /* 0x0000000204020227 */ /* 0x002fca00078e00ff */
[----:B------:R-:W-:-:S05]  /*8ec0*/  @P0 SHF.R.U32.HI R5, RZ, R3, R2 ;  /* 0x00000003ff050219 */ /* 0x000fca0000011602 */
[----:B------:R-:W-:Y:S01]  /*8ed0*/  IMAD.MOV R0, RZ, RZ, -R5 ;  /* 0x000000ffff007224 */ /* 0x000fe200078e0a05 */
[----:B------:R-:W-:Y:S03]  /*8ee0*/  STL [R1+0x14], R5 ;  /* 0x0000140501007387 */ /* 0x000fe60000100800 */
[----:B------:R-:W-:Y:S02]  /*8ef0*/  IMAD R17, R17, R0, R4 ;  /* 0x0000000011117224 */ /* 0x000fe400078e0204 */
[----:B------:R-:W1:Y:S02]  /*8f00*/  LDC R0, c[0x0][0x2f0] ;  /* 0x0000bc00ff007b82 */ /* 0x000e640000000800 */
[----:B-1----:R-:W-:Y:S01]  /*8f10*/  IMAD R2, R0, UR4, RZ ;  /* 0x0000000400027c24 */ /* 0x002fe2000f8e02ff */
[----:B------:R-:W-:-:S03]  /*8f20*/  UIADD3 UR4, UR37, 0x1c400, URZ ;  /* 0x0001c40025047890 */ /* 0x000fc6000fffe03f */
[----:B------:R-:W-:Y:S01]  /*8f30*/  VIADD R0, R2, 0x5f ;  /* 0x0000005f02007836 */ /* 0x000fe20000000000 */
[----:B------:R1:W-:Y:S01]  /*8f40*/  STL [R1+0x58], R2 ;  /* 0x0000580201007387 */ /* 0x0003e20000100800 */
[----:B------:R-:W-:Y:S02]  /*8f50*/  ULOP3.LUT UP0, URZ, UR4, 0x3ff, URZ, 0xc0, !UPT ;  /* 0x000003ff043f7892 */ /* 0x000fe4000f80c03f */
[----:B------:R-:W-:-:S04]  /*8f60*/  IMAD.HI R0, R0, 0x2aaaaaab, RZ ;  /* 0x2aaaaaab00007827 */ /* 0x000fc800078e02ff */
[----:B------:R-:W-:Y:S02]  /*8f70*/  PLOP3.LUT P0, PT, PT, PT, UP0, 0x80, 0x0 ;  /* 0x000000000000781c */ /* 0x000fe40003f0f008 */
[----:B-1----:R-:W-:-:S04]  /*8f80*/  SHF.R.U32.HI R2, RZ, 0x1f, R0 ;  /* 0x0000001fff027819 */ /* 0x002fc80000011600 */
[----:B------:R-:W-:-:S05]  /*8f90*/  LEA.HI.SX32 R0, R0, R2, 0x1c ;  /* 0x0000000200007211 */ /* 0x000fca00078fe2ff */
[----:B------:R1:W-:Y:S02]  /*8fa0*/  STL [R1+0x20], R0 ;  /* 0x0000200001007387 */ /* 0x0003e40000100800 */
[----:B0-----:R-:W-:Y:S05]  /*8fb0*/  @!P0 BRA `(.L_x_9455) ;  /* 0x0000000000408947 */ /* 0x001fea0003800000 */
        /* <DEDUP_REMOVED lines=16> */
.L_x_9455:
        /* <DEDUP_REMOVED lines=17> */
[----:B--2---:R-:W-:-:S07]  /*91d0*/  IMAD.MOV.U32 R13, RZ, RZ, RZ ;  /* 0x000000ffff0d7224 */ /* 0x004fce00078e00ff */
[----:B------:R-:W-:-:S07]  /*91e0*/  LEPC R20, `(.L_x_9457) ;  /* 0x000000001014794e */ /* 0x000fce0000000000 */
[----:B01-3--:R-:W-:Y:S05]  /*91f0*/  CALL.ABS.NOINC R2 ;  /* 0x0000000002007343 */ /* 0x00bfea0003c00000 */
.L_x_9457:
        /* <DEDUP_REMOVED lines=15> */
.L_x_9456:
[----:B------:R-:W2:Y:S01]  /*92f0*/  LDL R2, [R1+0x20] ;  /* 0x0000200001027983 */ /* 0x000ea20000100800 */
[----:B------:R-:W-:-:S03]  /*9300*/  ULDC.64 UR4, c[0x0][0xaf0] ;  /* 0x0002bc0000047ab9 */ /* 0x000fc60000000a00 */
[----:B-1----:R-:W3:Y:S01]  /*9310*/  LDL R0, [R1+0x14] ;  /* 0x0000140001007983 */ /* 0x002ee20000100800 */
[----:B------:R-:W-:-:S04]  /*9320*/  ISETP.NE.U32.AND P0, PT, RZ, UR4, PT ;  /* 0x00000004ff007c0c */ /* 0x000fc8000bf05070 */
[----:B------:R-:W-:Y:S01]  /*9330*/  ISETP.NE.AND.EX P0, PT, RZ, UR5, PT, P0 ;  /* 0x00000005ff007c0c */ /* 0x000fe2000bf05300 */
[----:B--2---:R-:W-:-:S12]  /*9340*/  IMAD.MOV.U32 R16, RZ, RZ, R2 ;  /* 0x000000ffff107224 */ /* 0x004fd800078e0002 */
[----:B------:R-:W1:Y:S01]  /*9350*/  @P0 LDC.64 R2, c[0x0][0xaf0] ;  /* 0x0002bc00ff020b82 */ /* 0x000e620000000a00 */
[----:B---3--:R-:W-:Y:S02]  /*9360*/  IMAD.MOV.U32 R7, RZ, RZ, R0 ;  /* 0x000000ffff077224 */ /* 0x008fe400078e0000 */
[----:B-1----:R-:W-:-:S05]  /*9370*/  @P0 IMAD.WIDE R2, R0, 0x4, R2 ;  /* 0x0000000400020825 */ /* 0x002fca00078e0202 */
[----:B------:R1:W2:Y:S01]  /*9380*/  @P0 LDG.E R7, desc[UR46][R2.64] ;  /* 0x0000002e02070981 */ /* 0x0002a2000c1e1900 */
[----:B------:R-:W-:Y:S01]  /*9390*/  VIADD R9, R16, 0xffffffff ;  /* 0xffffffff10097836 */ /* 0x000fe20000000000 */
[----:B------:R-:W-:Y:S01]  /*93a0*/  UMOV UR4, 0xffffffff ;  /* 0xffffffff00047882 */ /* 0x000fe20000000000 */
[----:B------:R-:W-:Y:S01]  /*93b0*/  LOP3.LUT R18, R18, 0xfffffffe, RZ, 0xc0, !PT ;  /* 0xfffffffe12127812 */ /* 0x000fe200078ec0ff */
[----:B-1----:R-:W1:Y:S02]  /*93c0*/  LDC.64 R2, c[0x0][0x418] ;  /* 0x00010600ff027b82 */ /* 0x002e640000000a00 */
[----:B-1----:R-:W-:-:S04]  /*93d0*/  ISETP.NE.U32.AND P0, PT, R2, RZ, PT ;  /* 0x000000ff0200720c */ /* 0x002fc80003f05070 */
        /* <DEDUP_REMOVED lines=8> */
[----:B------:R-:W2:Y:S02]  /*9460*/  S2R R0, SR_TID.X ;  /* 0x0000000000007919 */ /* 0x000ea40000002100 */
[----:B--2---:R-:W-:-:S04]  /*9470*/  SHF.R.U32.HI R0, RZ, 0x5, R0 ;  /* 0x00000005ff007819 */ /* 0x004fc80000011600 */
[----:B------:R-:W-:-:S05]  /*9480*/  LOP3.LUT R0, R0, 0x3, RZ, 0xc0, !PT ;  /* 0x0000000300007812 */ /* 0x000fca00078ec0ff */
[----:B------:R2:W3:Y:S02]  /*9490*/  SHFL.IDX PT, R14, R0, RZ, 0x1f ;  /* 0x00001fff000e7589 */ /* 0x0004e400000e0000 */
.L_x_9551:
[----:B---3--:R-:W-:Y:S02]  /*94a0*/  ISETP.NE.AND P0, PT, R14, RZ, PT ;  /* 0x000000ff0e00720c */ /* 0x008fe40003f05270 */
[----:B------:R-:W-:Y:S02]  /*94b0*/  PLOP3.LUT P2, PT, PT, PT, PT, 0x8, 0x0 ;  /* 0x000000000000781c */ /* 0x000fe40003f4e170 */
[----:B------:R-:W-:-:S11]  /*94c0*/  LOP3.LUT R18, R18, 0xfffffffd, RZ, 0xc0, !PT ;  /* 0xfffffffd12127812 */ /* 0x000fd600078ec0ff */
[----:B------:R-:W-:Y:S01]  /*94d0*/  @P2 LOP3.LUT R18, R18, 0x2, RZ, 0xfc, !PT ;  /* 0x0000000212122812 */ /* 0x000fe200078efcff */
[----:B------:R-:W-:Y:S06]  /*94e0*/  @P0 BRA `(.L_x_9459) ;  /* 0x0000000000f80947 */ /* 0x000fec0003800000 */
[----:B------:R-:W-:-:S03]  /*94f0*/  UMOV UR4, 0xffffffff ;  /* 0xffffffff00047882 */ /* 0x000fc60000000000 */
[----:B------:R-:W-:Y:S05]  /*9500*/  BRA.DIV UR4, `(.L_x_9460) ;  /* 0x0000004604b07947 */ /* 0x000fea000b800000 */
[----:B------:R-:W-:-:S13]  /*9510*/  ELECT P6, URZ, PT ;  /* 0x00000000003f782f */ /* 0x000fda00038c0000 */
.L_x_9554:
[----:B------:R-:W-:Y:S05]  /*9520*/  @!P6 BRA `(.L_x_9459) ;  /* 0x0000000000e8e947 */ /* 0x000fea0003800000 */
[----:B------:R3:W-:Y:S01]  /*9530*/  STL [R1+0x4c], R9 ;  /* 0x00004c0901007387 */ /* 0x0007e20000100800 */
[----:B------:R-:W-:Y:S01]  /*9540*/  IMAD.MOV.U32 R16, RZ, RZ, R7 ;  /* 0x000000ffff107224 */ /* 0x000fe200078e0007 */
[----:B------:R-:W-:Y:S06]  /*9550*/  @!P1 BRA `(.L_x_9461) ;  /* 0x00000000004c9947 */ /* 0x000fec0003800000 */
[----:B------:R-:W4:Y:S01]  /*9560*/  LDC R6, c[0x0][0x43c] ;  /* 0x00010f00ff067b82 */ /* 0x000f220000000800 */
[----:B--2---:R-:W-:Y:S01]  /*9570*/  IMAD.MOV.U32 R0, RZ, RZ, R9 ;  /* 0x000000ffff007224 */ /* 0x004fe200078e0009 */
[----:B------:R-:W-:Y:S01]  /*9580*/  ULDC.64 UR4, c[0x0][0x428] ;  /* 0x00010a0000047ab9 */ /* 0x000fe20000000a00 */
[----:B----4-:R-:W-:-:S13]  /*9590*/  ISETP.NE.AND P0, PT, R6, 0x1, PT ;  /* 0x000000010600780c */ /* 0x010fda0003f05270 */
[----:B------:R-:W2:Y:S02]  /*95a0*/  @P0 LDC.64 R4, c[0x0][0x440] ;  /* 0x00011000ff040b82 */ /* 0x000ea40000000a00 */
[----:B--2---:R-:W-:-:S05]  /*95b0*/  @P0 IMAD.HI.U32 R4, R9, R4, RZ ;  /* 0x0000000409040227 */ /* 0x004fca00078e00ff */
        /* <DEDUP_REMOVED lines=8> */
[----:B--2---:R-:W-:-:S04]  /*9640*/  IMAD R6, R8, UR4, RZ ;  /* 0x0000000408067c24 */ /* 0x004fc8000f8e02ff */
[----:B------:R-:W-:-:S04]  /*9650*/  IMAD R0, R7, UR5, R6 ;  /* 0x0000000507007c24 */ /* 0x000fc8000f8e0206 */
[----:B------:R-:W-:-:S05]  /*9660*/  IMAD.IADD R0, R5, 0x1, R0 ;  /* 0x0000000105007824 */ /* 0x000fca00078e0200 */
[----:B------:R-:W-:-:S05]  /*9670*/  LEA.HI.X R3, R4, R3, R0, 0x2, P0 ;  /* 0x0000000304037211 */ /* 0x000fca00000f1400 */
[----:B------:R4:W5:Y:S02]  /*9680*/  LDG.E R16, desc[UR46][R2.64] ;  /* 0x0000002e02107981 */ /* 0x000964000c1e1900 */
.L_x_9461:
[----:B----4-:R-:W4:Y:S01]  /*9690*/  LDL R2, [R1+0x8] ;  /* 0x0000080001027983 */ /* 0x010f220000100800 */
[----:B--2---:R-:W-:Y:S02]  /*96a0*/  LEA R0, R19, UR37, 0x3 ;  /* 0x0000002513007c11 */ /* 0x004fe4000f8e18ff */
[----:B----4-:R-:W-:-:S04]  /*96b0*/  SHF.L.U32 R2, R2, 0x1f, RZ ;  /* 0x0000001f02027819 */ /* 0x010fc800000006ff */
[----:B------:R-:W2:Y:S02]  /*96c0*/  SYNCS.PHASECHK.TRANS64.TRYWAIT P0, [R0+URZ+0x32440], R2 ;  /* 0x03244002000075a7 */ /* 0x000ea4000800017f */
[----:B--2---:R-:W-:Y:S05]  /*96d0*/  @!P0 BRA `(.L_x_9462) ;  /* 0x00000044005c8947 */ /* 0x004fea0003800000 */
.L_x_9555:
[----:B------:R-:W4:Y:S02]  /*96e0*/  S2R R3, SR_TID.X ;  /* 0x0000000000037919 */ /* 0x000f240000002100 */
[----:B----4-:R-:W-:-:S04]  /*96f0*/  LOP3.LUT R3, R3, 0x7f, RZ, 0xc0, !PT ;  /* 0x0000007f03037812 */ /* 0x010fc800078ec0ff */
[----:B------:R-:W-:-:S13]  /*9700*/  ISETP.NE.AND P0, PT, R3, RZ, PT ;  /* 0x000000ff0300720c */ /* 0x000fda0003f05270 */
[----:B------:R-:W-:Y:S05]  /*9710*/  @P0 BRA `(.L_x_9463) ;  /* 0x00000000001c0947 */ /* 0x000fea0003800000 */
[----:B------:R-:W4:Y:S01]  /*9720*/  S2R R3, SR_TID.X ;  /* 0x0000000000037919 */ /* 0x000f220000002100 */
[----:B--2---:R-:W-:-:S04]  /*9730*/  IMAD.MOV.U32 R2, RZ, RZ, 0x3000 ;  /* 0x00003000ff027424 */ /* 0x004fc800078e00ff */
[----:B------:R2:W-:Y:S01]  /*9740*/  SYNCS.ARRIVE.TRANS64 RZ, [R0+URZ+0x32430], R2 ;  /* 0x0324300200ff79a7 */ /* 0x0005e2000800003f */
[----:B----4-:R-:W-:-:S04]  /*9750*/  LOP3.LUT R3, R3, 0x1f, RZ, 0xc0, !PT ;  /* 0x0000001f03037812 */ /* 0x010fc800078ec0ff */
[----:B------:R-:W-:-:S13]  /*9760*/  ISETP.NE.AND P0, PT, R3, RZ, PT ;  /* 0x000000ff0300720c */ /* 0x000fda0003f05270 */
[----:B--2---:R-:W-:Y:S05]  /*9770*/  @!P0 BRA `(.L_x_9463) ;  /* 0x0000000000048947 */ /* 0x004fea0003800000 */
[----:B------:R-:W-:Y:S01]  /*9780*/  BPT.TRAP 0x1 ;  /* 0x000000040000795c */ /* 0x000fe20000300000 */
.L_x_9463:
[----:B--2---:R-:W2:Y:S01]  /*9790*/  LDL R2, [R1+0x4c] ;  /* 0x00004c0001027983 */ /* 0x004ea20000100800 */
        /* <DEDUP_REMOVED lines=11> */
[----:B------:R-:W-:Y:S02]  /*9850*/  UIMAD UR8, UR8, 0x3000, UR37 ;  /* 0x00003000080878a4 */ /* 0x000fe4000f8e0225 */
[----:B------:R-:W-:Y:S02]  /*9860*/  UIADD3 UR9, UR9, 0x32430, URZ ;  /* 0x0003243009097890 */ /* 0x000fe4000fffe03f */
[----:B------:R-:W-:-:S05]  /*9870*/  UIADD3 UR8, UR8, 0x1c400, URZ ;  /* 0x0001c40008087890 */ /* 0x000fca000fffe03f */
[----:B------:R-:W-:Y:S02]  /*9880*/  @P0 LOP3.LUT R18, R18, 0x2, RZ, 0xfc, !PT ;  /* 0x0000000212120812 */ /* 0x000fe400078efcff */
[----:B--2---:R-:W-:-:S13]  /*9890*/  R2UR UR11, R2 ;  /* 0x00000000020b72ca */ /* 0x004fda00000e0000 */
[----:B------:R-:W-:-:S09]  /*98a0*/  UIMAD UR11, UR11, 0x60, URZ ;  /* 0x000000600b0b78a4 */ /* 0x000fd2000f8e023f */
[----:B------:R4:W-:Y:S02]  /*98b0*/  UTMALDG.4D [UR8], [UR4], desc[UR6] ;  /* 0x00000608040075b4 */ /* 0x0009e40008019000 */
[----:B----4-:R-:W-:Y:S01]  /*98c0*/  NOP ;  /* 0x0000000000007918 */ /* 0x010fe20000000000 */
.L_x_9459:
[----:B--2---:R-:W2:Y:S01]  /*98d0*/  LDL R0, [R1+0x14] ;  /* 0x0000140001007983 */ /* 0x004ea20000100800 */
[----:B------:R-:W-:Y:S05]  /*98e0*/  WARPSYNC.ALL ;  /* 0x0000000000007948 */ /* 0x000fea0003800000 */
[----:B------:R-:W-:Y:S01]  /*98f0*/  UIADD3 UR4, UR37, 0x18400, URZ ;  /* 0x0001840025047890 */ /* 0x000fe2000fffe03f */
[----:B------:R-:W-:-:S03]  /*9900*/  SHF.R.S32.HI R2, RZ, 0x1f, R17 ;  /* 0x0000001fff027819 */ /* 0x000fc60000011411 */
[----:B------:R-:W-:Y:S01]  /*9910*/  ULOP3.LUT UP0, URZ, UR4, 0x3ff, URZ, 0xc0, !UPT ;  /* 0x000003ff043f7892 */ /* 0x000fe2000f80c03f */
[----:B------:R-:W-:Y:S05]  /*9920*/  BAR.SYNC.DEFER_BLOCKING 0x8, 0x180 ;  /* 0x0206000000007b1d */ /* 0x000fea0000010000 */
[----:B------:R-:W-:Y:S02]  /*9930*/  PLOP3.LUT P0, PT, PT, PT, UP0, 0x80, 0x0 ;  /* 0x000000000000781c */ /* 0x000fe40003f0f008 */
[----:B--2---:R-:W-:-:S05]  /*9940*/  SHF.R.S32.HI R0, RZ, 0x1f, R0 ;  /* 0x0000001fff007819 */ /* 0x004fca0000011400 */
[----:B------:R2:W-:Y:S04]  /*9950*/  STL [R1+0x48], R0 ;  /* 0x0000480001007387 */ /* 0x0005e80000100800 */
[----:B------:R2:W-:Y:S02]  /*9960*/  STL [R1+0x40], R2 ;  /* 0x0000400201007387 */ /* 0x0005e40000100800 */
        /* <DEDUP_REMOVED lines=13> */
[----:B------:R-:W-:Y:S02]  /*9a40*/  IMAD.MOV.U32 R12, RZ, RZ, 0x1 ;  /* 0x00000001ff0c7424 */ /* 0x000fe400078e00ff */
[----:B------:R-:W-:-:S07]  /*9a50*/  IMAD.MOV.U32 R13, RZ, RZ, RZ ;  /* 0x000000ffff0d7224 */ /* 0x000fce00078e00ff */
[----:B------:R-:W-:-:S07]  /*9a60*/  LEPC R20, `(.L_x_9464) ;  /* 0x000000001014794e */ /* 0x000fce0000000000 */
[----:B0-23--:R-:W-:Y:S05]  /*9a70*/  CALL.ABS.NOINC R2 ;  /* 0x0000000002007343 */ /* 0x00dfea0003c00000 */
.L_x_9464:
[----:B--2---:R-:W3:Y:S01]  /*9a80*/  LDL R2, [R1+0x40] ;  /* 0x0000400001027983 */ /* 0x004ee20000100800 */
[----:B------:R-:W2:Y:S01]  /*9a90*/  LDC R6, c[0x0][0x448] ;  /* 0x00011200ff067b82 */ /* 0x000ea20000000800 */
[----:B------:R-:W-:Y:S01]  /*9aa0*/  ULDC UR4, c[0x0][0xd38] ;  /* 0x00034e0000047ab9 */ /* 0x000fe20000000800 */
[----:B------:R-:W-:Y:S01]  /*9ab0*/  ULDC.64 UR6, c[0x0][0x280] ;  /* 0x0000a00000067ab9 */ /* 0x000fe20000000a00 */
[----:B------:R-:W4:Y:S04]  /*9ac0*/  LDL.LU R0, [R1+0x10] ;  /* 0x0000100001007983 */ /* 0x000f280000300800 */
[----:B------:R-:W4:Y:S04]  /*9ad0*/  LDL R4, [R1+0x24] ;  /* 0x0000240001047983 */ /* 0x000f280000100800 */
[----:B------:R-:W4:Y:S01]  /*9ae0*/  LDL R10, [R1+0x48] ;  /* 0x00004800010a7983 */ /* 0x000f220000100800 */
[----:B------:R-:W0:Y:S01]  /*9af0*/  S2R R3, SR_TID.X ;  /* 0x0000000000037919 */ /* 0x000e220000002100 */
[----:B------:R-:W0:Y:S02]  /*9b00*/  S2R R5, SR_TID.X ;  /* 0x0000000000057919 */ /* 0x000e240000002100 */
[----:B-1----:R-:W4:Y:S01]  /*9b10*/  LDL R8, [R1+0x14] ;  /* 0x0000140001087983 */ /* 0x002f220000100800 */
[----:B--2---:R-:W-:-:S02]  /*9b20*/  ISETP.NE.AND P0, PT, R6, 0x1, PT ;  /* 0x000000010600780c */ /* 0x004fc40003f05270 */
[----:B0-----:R-:W-:-:S04]  /*9b30*/  LOP3.LUT R3, R3, 0x7f, RZ, 0xc0, !PT ;  /* 0x0000007f03037812 */ /* 0x001fc800078ec0ff */
[----:B------:R-:W-:Y:S01]  /*9b40*/  SHF.R.U32.HI R7, RZ, 0x3, R3 ;  /* 0x00000003ff077819 */ /* 0x000fe20000011603 */
[----:B------:R-:W-:-:S06]  /*9b50*/  IMAD.SHL.U32 R5, R5, 0x10, RZ ;  /* 0x0000001005057824 */ /* 0x000fcc00078e00ff */
[----:B------:R-:W0:Y:S01]  /*9b60*/  @P0 LDC R3, c[0x0][0x450] ;  /* 0x00011400ff030b82 */ /* 0x000e220000000800 */
[----:B------:R-:W-:Y:S01]  /*9b70*/  LOP3.LUT R5, R7, 0x70, R5, 0xf8, !PT ;  /* 0x0000007007057812 */ /* 0x000fe200078ef805 */
[----:B---3--:R-:W-:-:S06]  /*9b80*/  IMAD.MOV.U32 R9, RZ, RZ, R2 ;  /* 0x000000ffff097224 */ /* 0x008fcc00078e0002 */
[----:B------:R-:W1:Y:S01]  /*9b90*/  @P0 LDC R2, c[0x0][0x44c] ;  /* 0x00011300ff020b82 */ /* 0x000e620000000800 */
[----:B----4-:R-:W-:-:S04]  /*9ba0*/  IMAD.MOV R0, RZ, RZ, -R0 ;  /* 0x000000ffff007224 */ /* 0x010fc800078e0a00 */
[----:B------:R-:W-:Y:S01]  /*9bb0*/  IMAD R0, R0, UR4, R4 ;  /* 0x0000000400007c24 */ /* 0x000fe2000f8e0204 */
[----:B------:R-:W-:-:S03]  /*9bc0*/  ULDC.64 UR4, c[0x0][0x2d8] ;  /* 0x0000b60000047ab9 */ /* 0x000fc60000000a00 */
[----:B------:R-:W-:-:S05]  /*9bd0*/  IMAD.SHL.U32 R4, R0, 0x80, RZ ;  /* 0x0000008000047824 */ /* 0x000fca00078e00ff */
[----:B------:R-:W-:Y:S01]  /*9be0*/  LOP3.LUT R7, R5, R4, RZ, 0xfc, !PT ;  /* 0x0000000405077212 */ /* 0x000fe200078efcff */
[----:B------:R-:W-:-:S04]  /*9bf0*/  IMAD R5, R9, UR4, RZ ;  /* 0x0000000409057c24 */ /* 0x000fc8000f8e02ff */
[----:B------:R-:W-:Y:S01]  /*9c00*/  IMAD.MOV.U32 R0, RZ, RZ, R7 ;  /* 0x000000ffff007224 */ /* 0x000fe200078e0007 */
[----:B------:R2:W-:Y:S01]  /*9c10*/  STL [R1+0x18], R7 ;  /* 0x0000180701007387 */ /* 0x0005e20000100800 */
[----:B------:R-:W-:Y:S02]  /*9c20*/  IMAD R5, R17, UR5, R5 ;  /* 0x0000000511057c24 */ /* 0x000fe4000f8e0205 */
[----:B-1----:R-:W-:-:S05]  /*9c30*/  @P0 IMAD.HI.U32 R2, R7, R2, RZ ;  /* 0x0000000207020227 */ /* 0x002fca00078e00ff */
[----:B0-----:R-:W-:Y:S01]  /*9c40*/  @P0 SHF.R.U32.HI R0, RZ, R3, R2 ;  /* 0x00000003ff000219 */ /* 0x001fe20000011602 */
[----:B------:R-:W-:Y:S01]  /*9c50*/  IMAD.WIDE.U32 R2, R17, UR4, RZ ;  /* 0x0000000411027c25 */ /* 0x000fe2000f8e00ff */
[----:B------:R-:W-:-:S03]  /*9c60*/  ULDC.64 UR4, c[0x0][0x2e0] ;  /* 0x0000b80000047ab9 */ /* 0x000fc60000000a00 */
[----:B------:R-:W-:Y:S02]  /*9c70*/  IMAD.IADD R3, R3, 0x1, R5 ;  /* 0x0000000103037824 */ /* 0x000fe400078e0205 */
[----:B------:R-:W-:Y:S02]  /*9c80*/  IMAD R5, R10, UR4, RZ ;  /* 0x000000040a057c24 */ /* 0x000fe4000f8e02ff */
[----:B------:R2:W5:Y:S01]  /*9c90*/  LDL R10, [R1+0x4] ;  /* 0x00000400010a7983 */ /* 0x0005620000100800 */
[----:B------:R-:W-:-:S04]  /*9ca0*/  IMAD.WIDE.U32 R2, R8, UR4, R2 ;  /* 0x0000000408027c25 */ /* 0x000fc8000f8e0002 */
[----:B------:R-:W-:Y:S01]  /*9cb0*/  IMAD R5, R8, UR5, R5 ;  /* 0x0000000508057c24 */ /* 0x000fe2000f8e0205 */
[----:B------:R-:W-:Y:S01]  /*9cc0*/  ULDC.64 UR4, c[0x0][0x2d0] ;  /* 0x0000b40000047ab9 */ /* 0x000fe20000000a00 */
[----:B------:R-:W0:Y:S02]  /*9cd0*/  S2R R8, SR_TID.X ;  /* 0x0000000000087919 */ /* 0x000e240000002100 */
[----:B------:R-:W-:Y:S01]  /*9ce0*/  IMAD.IADD R3, R3, 0x1, R5 ;  /* 0x0000000103037824 */ /* 0x000fe200078e0205 */
[----:B------:R-:W-:Y:S01]  /*9cf0*/  SHF.R.S32.HI R5, RZ, 0x1f, R0 ;  /* 0x0000001fff057819 */ /* 0x000fe20000011400 */
[----:B------:R-:W-:-:S04]  /*9d00*/  IMAD.WIDE.U32 R2, R0, UR4, R2 ;  /* 0x0000000400027c25 */ /* 0x000fc8000f8e0002 */
[----:B------:R-:W-:-:S04]  /*9d10*/  IMAD R5, R5, UR4, RZ ;  /* 0x0000000405057c24 */ /* 0x000fc8000f8e02ff */
[----:B------:R-:W-:Y:S01]  /*9d20*/  IMAD R5, R0, UR5, R5 ;  /* 0x0000000500057c24 */ /* 0x000fe2000f8e0205 */
[----:B------:R-:W-:Y:S01]  /*9d30*/  ULDC.64 UR4, c[0x0][0x2c8] ;  /* 0x0000b20000047ab9 */ /* 0x000fe20000000a00 */
[----:B------:R-:W-:Y:S02]  /*9d40*/  IMAD.MOV R0, RZ, RZ, -R0 ;  /* 0x000000ffff007224 */ /* 0x000fe400078e0a00 */
[----:B------:R-:W-:Y:S02]  /*9d50*/  IMAD.IADD R3, R3, 0x1, R5 ;  /* 0x0000000103037824 */ /* 0x000fe400078e0205 */
[----:B------:R-:W-:-:S05]  /*9d60*/  IMAD R0, R6, R0, R7 ;  /* 0x0000000006007224 */ /* 0x000fca00078e0207 */
[----:B------:R-:W-:Y:S01]  /*9d70*/  SHF.R.S32.HI R5, RZ, 0x1f, R0 ;  /* 0x0000001fff057819 */ /* 0x000fe20000011400 */
[----:B------:R-:W-:-:S04]  /*9d80*/  IMAD.WIDE.U32 R2, R0, UR4, R2 ;  /* 0x0000000400027c25 */ /* 0x000fc8000f8e0002 */
[----:B------:R-:W-:Y:S01]  /*9d90*/  IMAD R5, R5, UR4, RZ ;  /* 0x0000000405057c24 */ /* 0x000fe2000f8e02ff */
[----:B------:R-:W-:Y:S01]  /*9da0*/  ULDC UR4, c[0x0][0x2b8] ;  /* 0x0000ae0000047ab9 */ /* 0x000fe20000000800 */
[----:B0-----:R-:W-:Y:S02]  /*9db0*/  IMAD.SHL.U32 R8, R8, 0x8, RZ ;  /* 0x0000000808087824 */ /* 0x001fe400078e00ff */
[----:B------:R-:W-:-:S03]  /*9dc0*/  IMAD R5, R0, UR5, R5 ;  /* 0x0000000500057c24 */ /* 0x000fc6000f8e0205 */
[----:B------:R-:W-:Y:S01]  /*9dd0*/  LOP3.LUT R8, R8, 0x38, RZ, 0xc0, !PT ;  /* 0x0000003808087812 */ /* 0x000fe200078ec0ff */
[----:B------:R-:W-:Y:S01]  /*9de0*/  IMAD.IADD R5, R3, 0x1, R5 ;  /* 0x0000000103057824 */ /* 0x000fe200078e0205 */
[----:B------:R-:W-:Y:S02]  /*9df0*/  LEA R0, P1, R2, UR6, 0x1 ;  /* 0x0000000602007c11 */ /* 0x000fe4000f8208ff */
[----:B------:R-:W-:Y:S01]  /*9e00*/  ISETP.GE.AND P0, PT, R8, UR4, PT ;  /* 0x0000000408007c0c */ /* 0x000fe2000bf06270 */
[----:B------:R-:W-:Y:S01]  /*9e10*/  UMOV UR4, 0xffffffff ;  /* 0xffffffff00047882 */ /* 0x000fe20000000000 */
[----:B------:R-:W-:Y:S02]  /*9e20*/  LEA.HI.X R2, R2, UR7, R5, 0x1, P1 ;  /* 0x0000000702027c11 */ /* 0x000fe400088f0c05 */
[----:B--2---:R-:W-:Y:S09]  /*9e30*/  BRA.DIV UR4, `(.L_x_9465) ;  /* 0x0000003e04987947 */ /* 0x004ff2000b800000 */
[----:B------:R-:W0:Y:S01]  /*9e40*/  S2R R5, SR_TID.X ;  /* 0x0000000000057919 */ /* 0x000e220000002100 */
[----:B------:R-:W-:Y:S02]  /*9e50*/  ULDC UR4, c[0x0][0x288] ;  /* 0x0000a20000047ab9 */ /* 0x000fe40000000800 */
[----:B------:R-:W-:Y:S01]  /*9e60*/  IMAD R3, R6, UR4, RZ ;  /* 0x0000000406037c24 */ /* 0x000fe2000f8e02ff */
[----:B------:R-:W1:Y:S01]  /*9e70*/  S2R R11, SR_TID.X ;  /* 0x00000000000b7919 */ /* 0x000e620000002100 */
[----:B------:R-:W-:Y:S04]  /*9e80*/  SHFL.IDX PT, R7, R2, RZ, 0x181f ;  /* 0x00181fff02077589 */ /* 0x000fe800000e0000 */
[----:B------:R-:W-:Y:S01]  /*9e90*/  SHFL.IDX PT, R6, R0, 0x1, 0x181f ;  /* 0x00381f0000067f89 */ /* 0x000fe200000e0000 */
[----:B0-----:R-:W-:-:S04]  /*9ea0*/  LOP3.LUT R5, R5, 0x7f, RZ, 0xc0, !PT ;  /* 0x0000007f05057812 */ /* 0x001fc800078ec0ff */
[----:B------:R-:W-:Y:S01]  /*9eb0*/  SHF.R.U32.HI R8, RZ, 0x3, R5 ;  /* 0x00000003ff087819 */ /* 0x000fe20000011605 */
[----:B-1----:R-:W-:Y:S01]  /*9ec0*/  IMAD.SHL.U32 R11, R11, 0x8, RZ ;  /* 0x000000080b0b7824 */ /* 0x002fe200078e00ff */
[----:B------:R-:W0:Y:S03]  /*9ed0*/  SHFL.IDX PT, R5, R0, RZ, 0x181f ;  /* 0x00181fff00057589 */ /* 0x000e2600000e0000 */
[----:B------:R-:W-:Y:S01]  /*9ee0*/  IMAD.IADD R12, R8, 0x1, R4 ;  /* 0x00000001080c7824 */ /* 0x000fe200078e0204 */
[----:B------:R-:W-:Y:S01]  /*9ef0*/  LOP3.LUT R11, R11, 0x38, RZ, 0xc0, !PT ;  /* 0x000000380b0b7812 */ /* 0x000fe200078ec0ff */
[----:B------:R-:W1:Y:S02]  /*9f00*/  SHFL.IDX PT, R8, R2, 0x1, 0x181f ;  /* 0x00381f0002087f89 */ /* 0x000e6400000e0000 */
[C---:B------:R-:W-:Y:S01]  /*9f10*/  VIADD R13, R12.reuse, 0x10 ;  /* 0x000000100c0d7836 */ /* 0x040fe20000000000 */
[CC--:B------:R-:W-:Y:S01]  /*9f20*/  ISETP.GE.AND P1, PT, R12.reuse, R3.reuse, PT ;  /* 0x000000030c00720c */ /* 0x0c0fe20003f26270 */
[----:B------:R-:W-:Y:S03]  /*9f30*/  STL [R1+0x10], R12 ;  /* 0x0000100c01007387 */ /* 0x000fe60000100800 */
[----:B------:R-:W-:Y:S01]  /*9f40*/  ISETP.GE.AND P2, PT, R13, R3, PT ;  /* 0x000000030d00720c */ /* 0x000fe20003f46270 */
[----:B------:R2:W-:Y:S02]  /*9f50*/  STL [R1+0x28], R13 ;  /* 0x0000280d01007387 */ /* 0x0005e40000100800 */
[----:B--2---:R-:W-:-:S06]  /*9f60*/  VIADD R13, R12, 0x20 ;  /* 0x000000200c0d7836 */ /* 0x004fcc0000000000 */
[----:B0-----:R-:W-:Y:S01]  /*9f70*/  @!P1 LEA R5, P3, R11, R5, 0x1 ;  /* 0x000000050b059211 */ /* 0x001fe200078608ff */
[----:B------:R-:W-:Y:S04]  /*9f80*/  STL [R1+0x2c], R13 ;  /* 0x00002c0d01007387 */ /* 0x000fe80000100800 */
[----:B------:R-:W-:Y:S02]  /*9f90*/  @!P1 IMAD.X R4, RZ, RZ, R7, P3 ;  /* 0x000000ffff049224 */ /* 0x000fe400018e0607 */
[----:B------:R-:W-:-:S03]  /*9fa0*/  VIADD R7, R12, 0x30 ;  /* 0x000000300c077836 */ /* 0x000fc60000000000 */
[-C--:B------:R-:W-:Y:S02]  /*9fb0*/  @!P1 LOP3.LUT R5, R5, R4.reuse, RZ, 0x3c, !PT ;  /* 0x0000000405059212 */ /* 0x080fe400078e3cff */
[----:B------:R-:W-:Y:S02]  /*9fc0*/  STL [R1+0x30], R7 ;  /* 0x0000300701007387 */ /* 0x000fe40000100800 */
[----:B------:R-:W-:-:S04]  /*9fd0*/  @!P1 LOP3.LUT R4, R5, R4, RZ, 0x3c, !PT ;  /* 0x0000000405049212 */ /* 0x000fc800078e3cff */
[----:B------:R-:W-:-:S05]  /*9fe0*/  @!P1 LOP3.LUT R5, R5, R4, RZ, 0x3c, !PT ;  /* 0x0000000405059212 */ /* 0x000fca00078e3cff */
[----:B-----5:R0:W-:Y:S02]  /*9ff0*/  @!P1 LDGSTS.E.BYPASS.LTC128B.128 [R10+0x18400], desc[UR46][R4.64], !P0 ;  /* 0x18400000040a9fae */ /* 0x0201e4000c101d6e */
[----:B0-----:R-:W-:Y:S02]  /*a000*/  @!P2 LEA R5, P1, R11, R6, 0x1 ;  /* 0x000000060b05a211 */ /* 0x001fe400078208ff */
[----:B------:R-:W-:Y:S03]  /*a010*/  SHFL.IDX PT, R6, R2, 0x2, 0x181f ;  /* 0x00581f0002067f89 */ /* 0x000fe600000e0000 */
[----:B-1----:R-:W-:Y:S01]  /*a020*/  @!P2 IMAD.X R4, RZ, RZ, R8, P1 ;  /* 0x000000ffff04a224 */ /* 0x002fe200008e0608 */
[----:B------:R-:W-:-:S04]  /*a030*/  ISETP.GE.AND P1, PT, R13, R3, PT ;  /* 0x000000030d00720c */ /* 0x000fc80003f26270 */
[----:B------:R-:W-:-:S04]  /*a040*/  @!P2 LOP3.LUT R5, R5, R4, RZ, 0x3c, !PT ;  /* 0x000000040505a212 */ /* 0x000fc800078e3cff */
[----:B------:R-:W-:-:S04]  /*a050*/  @!P2 LOP3.LUT R4, R5, R4, RZ, 0x3c, !PT ;  /* 0x000000040504a212 */ /* 0x000fc800078e3cff */
[----:B------:R-:W-:-:S05]  /*a060*/  @!P2 LOP3.LUT R5, R5, R4, RZ, 0x3c, !PT ;  /* 0x000000040505a212 */ /* 0x000fca00078e3cff */
[----:B------:R0:W-:Y:S04]  /*a070*/  @!P2 LDGSTS.E.BYPASS.LTC128B.128 [R10+0x18c00], desc[UR46][R4.64], !P0 ;  /* 0x18c00000040aafae */ /* 0x0001e8000c101d6e */
[----:B0-----:R-:W0:Y:S02]  /*a080*/  SHFL.IDX PT, R4, R0, 0x2, 0x181f ;  /* 0x00581f0000047f89 */ /* 0x001e2400000e0000 */
[----:B0-----:R-:W-:-:S05]  /*a090*/  @!P1 LEA R5, P2, R11, R4, 0x1 ;  /* 0x000000040b059211 */ /* 0x001fca00078408ff */
[----:B------:R-:W-:Y:S02]  /*a0a0*/  @!P1 IMAD.X R4, RZ, RZ, R6, P2 ;  /* 0x000000ffff049224 */ /* 0x000fe400010e0606 */
[----:B------:R-:W-:Y:S03]  /*a0b0*/  SHFL.IDX PT, R6, R2, 0x3, 0x181f ;  /* 0x00781f0002067f89 */ /* 0x000fe600000e0000 */
[----:B------:R-:W-:-:S04]  /*a0c0*/  @!P1 LOP3.LUT R5, R5, R4, RZ, 0x3c, !PT ;  /* 0x0000000405059212 */ /* 0x000fc800078e3cff */
[----:B------:R-:W-:-:S04]  /*a0d0*/  @!P1 LOP3.LUT R4, R5, R4, RZ, 0x3c, !PT ;  /* 0x0000000405049212 */ /* 0x000fc800078e3cff */
[----:B------:R-:W-:-:S05]  /*a0e0*/  @!P1 LOP3.LUT R5, R5, R4, RZ, 0x3c, !PT ;  /* 0x0000000405059212 */ /* 0x000fca00078e3cff */
[----:B------:R0:W-:Y:S01]  /*a0f0*/  @!P1 LDGSTS.E.BYPASS.LTC128B.128 [R10+0x19400], desc[UR46][R4.64], !P0 ;  /* 0x19400000040a9fae */ /* 0x0001e2000c101d6e */
[----:B------:R-:W-:Y:S01]  /*a100*/  ISETP.GE.AND P1, PT, R7, R3, PT ;  /* 0x000000030700720c */ /* 0x000fe20003f26270 */
[----:B------:R-:W-:-:S05]  /*a110*/  VIADD R7, R12, 0x40 ;  /* 0x000000400c077836 */ /* 0x000fca0000000000 */
        /* <DEDUP_REMOVED lines=41> */
.L_x_9572:
[----:B------:R-:W3:Y:S01]  /*a3b0*/  LDL R5, [R1+0x10] ;  /* 0x0000100001057983 */ /* 0x000ee20000100800 */
[----:B0-----:R-:W0:Y:S02]  /*a3c0*/  S2R R2, SR_TID.X ;  /* 0x0000000000027919 */ /* 0x001e240000002100 */
[----:B0-----:R-:W-:-:S05]  /*a3d0*/  IMAD.SHL.U32 R2, R2, 0x8, RZ ;  /* 0x0000000802027824 */ /* 0x001fca00078e00ff */
[----:B------:R-:W-:Y:S01]  /*a3e0*/  LOP3.LUT R2, R2, 0x38, RZ, 0xc0, !PT ;  /* 0x0000003802027812 */ /* 0x000fe200078ec0ff */
[----:B---3--:R-:W-:-:S05]  /*a3f0*/  VIADD R5, R5, 0x70 ;  /* 0x0000007005057836 */ /* 0x008fca0000000000 */
[----:B------:R-:W-:Y:S01]  /*a400*/  ISETP.GE.AND P1, PT, R5, R3, PT ;  /* 0x000000030500720c */ /* 0x000fe20003f26270 */
[----:B------:R0:W-:-:S12]  /*a410*/  STL [R1+0x50], R5 ;  /* 0x0000500501007387 */ /* 0x0001d80000100800 */
[----:B------:R-:W-:-:S05]  /*a420*/  @!P1 LEA R2, P2, R2, R0, 0x1 ;  /* 0x0000000002029211 */ /* 0x000fca00078408ff */
        /* <DEDUP_REMOVED lines=13> */
[----:B-1----:R-:W-:Y:S01]  /*a500*/  IMAD.WIDE.U32 R2, R17, UR6, RZ ;  /* 0x0000000611027c25 */ /* 0x002fe2000f8e00ff */
        /* <DEDUP_REMOVED lines=23> */
.L_x_9466:
[----:B0-----:R-:W2:Y:S01]  /*a680*/  LDL.LU R5, [R1+0x54] ;  /* 0x0000540001057983 */ /* 0x001ea20000300800 */
[----:B------:R-:W0:Y:S01]  /*a690*/  LDC R6, c[0x0][0x448] ;  /* 0x00011200ff067b82 */ /* 0x000e220000000800 */
[----:B------:R-:W-:Y:S01]  /*a6a0*/  ULDC.64 UR4, c[0x0][0x3e0] ;  /* 0x0000f80000047ab9 */ /* 0x000fe20000000a00 */
[----:B------:R-:W-:Y:S01]  /*a6b0*/  ULDC.64 UR6, c[0x0][0x390] ;  /* 0x0000e40000067ab9 */ /* 0x000fe20000000a00 */
[----:B------:R-:W2:Y:S04]  /*a6c0*/  LDL.LU.64 R2, [R1+0x40] ;  /* 0x0000400001027983 */ /* 0x000ea80000300a00 */
[----:B------:R-:W3:Y:S04]  /*a6d0*/  LDL.LU R0, [R1+0x48] ;  /* 0x0000480001007983 */ /* 0x000ee80000300800 */
[----:B------:R-:W4:Y:S04]  /*a6e0*/  LDL.LU R4, [R1+0x14] ;  /* 0x0000140001047983 */ /* 0x000f280000300800 */
[----:B------:R-:W5:Y:S01]  /*a6f0*/  LDL.LU R7, [R1+0x18] ;  /* 0x0000180001077983 */ /* 0x000f620000300800 */
[----:B------:R-:W1:Y:S01]  /*a700*/  S2R R8, SR_TID.X ;  /* 0x0000000000087919 */ /* 0x000e620000002100 */
[----:B0-----:R-:W-:Y:S01]  /*a710*/  ISETP.NE.AND P0, PT, R6, 0x1, PT ;  /* 0x000000010600780c */ /* 0x001fe20003f05270 */
[----:B-1----:R-:W-:-:S05]  /*a720*/  IMAD.SHL.U32 R8, R8, 0x8, RZ ;  /* 0x0000000808087824 */ /* 0x002fca00078e00ff */
[----:B------:R-:W-:Y:S01]  /*a730*/  LOP3.LUT R8, R8, 0x38, RZ, 0xc0, !PT ;  /* 0x0000003808087812 */ /* 0x000fe200078ec0ff */
[----:B--2---:R-:W-:-:S06]  /*a740*/  IMAD.MOV.U32 R3, RZ, RZ, R5 ;  /* 0x000000ffff037224 */ /* 0x004fcc00078e0005 */
        /* <DEDUP_REMOVED lines=14> */
[----:B------:R-:W0:Y:S01]  /*a830*/  S2R R7, SR_TID.X ;  /* 0x0000000000077919 */ /* 0x000e220000002100 */
[----:B------:R-:W-:-:S04]  /*a840*/  IMAD R5, R5, UR4, RZ ;  /* 0x0000000405057c24 */ /* 0x000fc8000f8e02ff */
[----:B------:R-:W-:Y:S01]  /*a850*/  IMAD R4, R4, UR5, R5 ;  /* 0x0000000504047c24 */ /* 0x000fe2000f8e0205 */
[----:B------:R-:W-:-:S03]  /*a860*/  ULDC.64 UR4, c[0x0][0x3c8] ;  /* 0x0000f20000047ab9 */ /* 0x000fc60000000a00 */
[----:B------:R-:W-:Y:S01]  /*a870*/  IMAD.IADD R3, R3, 0x1, R4 ;  /* 0x0000000103037824 */ /* 0x000fe200078e0204 */
[----:B------:R-:W-:Y:S01]  /*a880*/  SHF.R.S32.HI R4, RZ, 0x1f, R0 ;  /* 0x0000001fff047819 */ /* 0x000fe20000011400 */
[----:B------:R-:W-:-:S04]  /*a890*/  IMAD.WIDE.U32 R2, R0, UR4, R2 ;  /* 0x0000000400027c25 */ /* 0x000fc8000f8e0002 */
[----:B------:R-:W-:Y:S01]  /*a8a0*/  IMAD R4, R4, UR4, RZ ;  /* 0x0000000404047c24 */ /* 0x000fe2000f8e02ff */
[----:B------:R-:W-:Y:S01]  /*a8b0*/  ULDC UR4, c[0x0][0x3b8] ;  /* 0x0000ee0000047ab9 */ /* 0x000fe20000000800 */
[----:B------:R-:W-:Y:S02]  /*a8c0*/  LEA R5, P4, R2, UR6, 0x1 ;  /* 0x0000000602057c11 */ /* 0x000fe4000f8808ff */
[----:B------:R-:W-:Y:S01]  /*a8d0*/  IMAD R0, R0, UR5, R4 ;  /* 0x0000000500007c24 */ /* 0x000fe2000f8e0204 */
[----:B------:R-:W-:-:S03]  /*a8e0*/  ISETP.GE.AND P0, PT, R8, UR4, PT ;  /* 0x0000000408007c0c */ /* 0x000fc6000bf06270 */
[----:B------:R-:W-:-:S05]  /*a8f0*/  IMAD.IADD R0, R3, 0x1, R0 ;  /* 0x0000000103007824 */ /* 0x000fca00078e0200 */
[----:B------:R-:W-:Y:S01]  /*a900*/  LEA.HI.X R4, R2, UR7, R0, 0x1, P4 ;  /* 0x0000000702047c11 */ /* 0x000fe2000a0f0c00 */
[----:B0-----:R-:W-:-:S05]  /*a910*/  IMAD.SHL.U32 R7, R7, 0x8, RZ ;  /* 0x0000000807077824 */ /* 0x001fca00078e00ff */
[----:B------:R-:W-:-:S04]  /*a920*/  LOP3.LUT R7, R7, 0x38, RZ, 0xc0, !PT ;  /* 0x0000003807077812 */ /* 0x000fc800078ec0ff */
[C---:B------:R-:W-:Y:S02]  /*a930*/  LOP3.LUT R10, R7.reuse, 0x40, RZ, 0xfc, !PT ;  /* 0x00000040070a7812 */ /* 0x040fe400078efcff */
[C---:B------:R-:W-:Y:S02]  /*a940*/  LOP3.LUT R9, R7.reuse, 0x80, RZ, 0xfc, !PT ;  /* 0x0000008007097812 */ /* 0x040fe400078efcff */
[----:B------:R-:W-:Y:S02]  /*a950*/  LOP3.LUT R7, R7, 0xc0, RZ, 0xfc, !PT ;  /* 0x000000c007077812 */ /* 0x000fe400078efcff */
[----:B------:R-:W-:Y:S02]  /*a960*/  ISETP.GE.AND P1, PT, R10, UR4, PT ;  /* 0x000000040a007c0c */ /* 0x000fe4000bf26270 */
[----:B------:R-:W-:Y:S02]  /*a970*/  ISETP.GE.AND P2, PT, R9, UR4, PT ;  /* 0x0000000409007c0c */ /* 0x000fe4000bf46270 */
[----:B------:R-:W-:Y:S01]  /*a980*/  ISETP.GE.AND P3, PT, R7, UR4, PT ;  /* 0x0000000407007c0c */ /* 0x000fe2000bf66270 */
[----:B------:R-:W-:-:S03]  /*a990*/  UMOV UR4, 0xffffffff ;  /* 0xffffffff00047882 */ /* 0x000fc60000000000 */
[----:B------:R-:W-:Y:S09]  /*a9a0*/  BRA.DIV UR4, `(.L_x_9467) ;  /* 0x0000003e04a07947 */ /* 0x000ff2000b800000 */
[----:B------:R-:W2:Y:S01]  /*a9b0*/  LDL.LU R3, [R1+0x10] ;  /* 0x0000100001037983 */ /* 0x000ea20000300800 */
[----:B------:R-:W-:-:S03]  /*a9c0*/  ULDC UR4, c[0x0][0x288] ;  /* 0x0000a20000047ab9 */ /* 0x000fc60000000800 */
[----:B------:R-:W3:Y:S04]  /*a9d0*/  LDL.LU R9, [R1+0x28] ;  /* 0x0000280001097983 */ /* 0x000ee80000300800 */
[----:B------:R-:W4:Y:S04]  /*a9e0*/  LDL.LU R10, [R1+0x2c] ;  /* 0x00002c00010a7983 */ /* 0x000f280000300800 */
[----:B------:R-:W5:Y:S01]  /*a9f0*/  LDL R7, [R1+0x4] ;  /* 0x0000040001077983 */ /* 0x000f620000100800 */
[----:B------:R-:W-:-:S03]  /*aa00*/  IMAD R0, R6, UR4, RZ ;  /* 0x0000000406007c24 */ /* 0x000fc6000f8e02ff */
[----:B------:R-:W-:Y:S04]  /*aa10*/  SHFL.IDX PT, R2, R4, RZ, 0x181f ;  /* 0x00181fff04027589 */ /* 0x000fe800000e0000 */
[----:B------:R-:W-:Y:S01]  /*aa20*/  SHFL.IDX PT, R6, R4, 0x1, 0x181f ;  /* 0x00381f0004067f89 */ /* 0x000fe200000e0000 */
[-C--:B--2---:R-:W-:Y:S02]  /*aa30*/  ISETP.GE.AND P5, PT, R3, R0.reuse, PT ;  /* 0x000000000300720c */ /* 0x084fe40003fa6270 */
[----:B---3--:R-:W-:Y:S02]  /*aa40*/  ISETP.GE.AND P4, PT, R9, R0, PT ;  /* 0x000000000900720c */ /* 0x008fe40003f86270 */
[----:B------:R-:W2:Y:S04]  /*aa50*/  LDL.LU R9, [R1+0x30] ;  /* 0x0000300001097983 */ /* 0x000ea80000300800 */
[----:B------:R-:W0:Y:S04]  /*aa60*/  SHFL.IDX PT, R3, R5, RZ, 0x181f ;  /* 0x00181fff05037589 */ /* 0x000e2800000e0000 */
[----:B------:R-:W3:Y:S01]  /*aa70*/  LDL.LU R11, [R1+0x34] ;  /* 0x00003400010b7983 */ /* 0x000ee20000300800 */
[----:B0-----:R-:W-:-:S05]  /*aa80*/  @!P5 LEA R3, P6, R8, R3, 0x1 ;  /* 0x000000030803d211 */ /* 0x001fca00078c08ff */
[----:B------:R-:W-:-:S05]  /*aa90*/  @!P5 IMAD.X R2, RZ, RZ, R2, P6 ;  /* 0x000000ffff02d224 */ /* 0x000fca00030e0602 */
[----:B------:R-:W-:-:S04]  /*aaa0*/  @!P5 LOP3.LUT R3, R3, R2, RZ, 0x3c, !PT ;  /* 0x000000020303d212 */ /* 0x000fc800078e3cff */
[----:B------:R-:W-:-:S04]  /*aab0*/  @!P5 LOP3.LUT R2, R3, R2, RZ, 0x3c, !PT ;  /* 0x000000020302d212 */ /* 0x000fc800078e3cff */
[----:B------:R-:W-:-:S05]  /*aac0*/  @!P5 LOP3.LUT R3, R3, R2, RZ, 0x3c, !PT ;  /* 0x000000020303d212 */ /* 0x000fca00078e3cff */
[----:B-----5:R-:W-:Y:S04]  /*aad0*/  @!P5 LDGSTS.E.BYPASS.LTC128B.128 [R7+0x22400], desc[UR46][R2.64], !P0 ;  /* 0x224000000207dfae */ /* 0x020fe8000c101d6e */
[----:B------:R-:W-:Y:S04]  /*aae0*/  @!P5 LDGSTS.E.BYPASS.LTC128B.128 [R7+0x26400], desc[UR46][R2.64+0x80], !P1 ;  /* 0x264000800207dfae */ /* 0x000fe8000c901d6e */
[----:B------:R-:W-:Y:S04]  /*aaf0*/  @!P5 LDGSTS.E.BYPASS.LTC128B.128 [R7+0x2a400], desc[UR46][R2.64+0x100], !P2 ;  /* 0x2a4001000207dfae */ /* 0x000fe8000d101d6e */
[----:B------:R0:W-:Y:S04]  /*ab00*/  @!P5 LDGSTS.E.BYPASS.LTC128B.128 [R7+0x2e400], desc[UR46][R2.64+0x180], !P3 ;  /* 0x2e4001800207dfae */ /* 0x0001e8000d901d6e */
[----:B0-----:R-:W0:Y:S02]  /*ab10*/  SHFL.IDX PT, R2, R5, 0x1, 0x181f ;  /* 0x00381f0005027f89 */ /* 0x001e2400000e0000 */
[----:B0-----:R-:W-:-:S05]  /*ab20*/  @!P4 LEA R2, P6, R8, R2, 0x1 ;  /* 0x000000020802c211 */ /* 0x001fca00078c08ff */
[----:B------:R-:W-:-:S05]  /*ab30*/  @!P4 IMAD.X R3, RZ, RZ, R6, P6 ;  /* 0x000000ffff03c224 */ /* 0x000fca00030e0606 */
[----:B------:R-:W-:Y:S04]  /*ab40*/  @!P4 LDGSTS.E.BYPASS.LTC128B.128 [R7+0x22c00], desc[UR46][R2.64], !P0 ;  /* 0x22c000000207cfae */ /* 0x000fe8000c101d6e */
[----:B------:R-:W-:Y:S04]  /*ab50*/  @!P4 LDGSTS.E.BYPASS.LTC128B.128 [R7+0x26c00], desc[UR46][R2.64+0x80], !P1 ;  /* 0x26c000800207cfae */ /* 0x000fe8000c901d6e */
[----:B------:R-:W-:Y:S04]  /*ab60*/  @!P4 LDGSTS.E.BYPASS.LTC128B.128 [R7+0x2ac00], desc[UR46][R2.64+0x100], !P2 ;  /* 0x2ac001000207cfae */ /* 0x000fe8000d101d6e */
[----:B------:R0:W-:Y:S01]  /*ab70*/  @!P4 LDGSTS.E.BYPASS.LTC128B.128 [R7+0x2ec00], desc[UR46][R2.64+0x180], !P3 ;  /* 0x2ec001800207cfae */ /* 0x0001e2000d901d6e */
[----:B----4-:R-:W-:-:S03]  /*ab80*/  ISETP.GE.AND P4, PT, R10, R0, PT ;  /* 0x000000000a00720c */ /* 0x010fc60003f86270 */
[----:B------:R-:W4:Y:S04]  /*ab90*/  LDL.LU R10, [R1+0x38] ;  /* 0x00003800010a7983 */ /* 0x000f280000300800 */
[----:B------:R-:W-:Y:S04]  /*aba0*/  SHFL.IDX PT, R6, R4, 0x2, 0x181f ;  /* 0x00581f0004067f89 */ /* 0x000fe800000e0000 */
[----:B0-----:R-:W0:Y:S02]  /*abb0*/  SHFL.IDX PT, R2, R5, 0x2, 0x181f ;  /* 0x00581f0005027f89 */ /* 0x001e2400000e0000 */
[----:B0-----:R-:W-:-:S05]  /*abc0*/  @!P4 LEA R2, P6, R8, R2, 0x1 ;  /* 0x000000020802c211 */ /* 0x001fca00078c08ff */
[----:B------:R-:W-:-:S05]  /*abd0*/  @!P4 IMAD.X R3, RZ, RZ, R6, P6 ;  /* 0x000000ffff03c224 */ /* 0x000fca00030e0606 */
[----:B------:R-:W-:Y:S04]  /*abe0*/  @!P4 LDGSTS.E.BYPASS.LTC128B.128 [R7+0x23400], desc[UR46][R2.64], !P0 ;  /* 0x234000000207cfae */ /* 0x000fe8000c101d6e */
[----:B------:R-:W-:Y:S04]  /*abf0*/  @!P4 LDGSTS.E.BYPASS.LTC128B.128 [R7+0x27400], desc[UR46][R2.64+0x80], !P1 ;  /* 0x274000800207cfae */ /* 0x000fe8000c901d6e */
[----:B------:R-:W-:Y:S04]  /*ac00*/  @!P4 LDGSTS.E.BYPASS.LTC128B.128 [R7+0x2b400], desc[UR46][R2.64+0x100], !P2 ;  /* 0x2b4001000207cfae */ /* 0x000fe8000d101d6e */
[----:B------:R0:W-:Y:S01]  /*ac10*/  @!P4 LDGSTS.E.BYPASS.LTC128B.128 [R7+0x2f400], desc[UR46][R2.64+0x180], !P3 ;  /* 0x2f4001800207cfae */ /* 0x0001e2000d901d6e */
[----:B--2---:R-:W-:-:S03]  /*ac20*/  ISETP.GE.AND P4, PT, R9, R0, PT ;  /* 0x000000000900720c */ /* 0x004fc60003f86270 */
[----:B------:R-:W2:Y:S04]  /*ac30*/  LDL.LU R9, [R1+0x3c] ;  /* 0x00003c0001097983 */ /* 0x000ea80000300800 */
[----:B0-----:R-:W0:Y:S04]  /*ac40*/  SHFL.IDX PT, R2, R5, 0x3, 0x181f ;  /* 0x00781f0005027f89 */ /* 0x001e2800000e0000 */
[----:B------:R-:W1:Y:S02]  /*ac50*/  SHFL.IDX PT, R6, R4, 0x3, 0x181f ;  /* 0x00781f0004067f89 */ /* 0x000e6400000e0000 */
[----:B0-----:R-:W-:-:S05]  /*ac60*/  @!P4 LEA R2, P6, R8, R2, 0x1 ;  /* 0x000000020802c211 */ /* 0x001fca00078c08ff */
[----:B-1----:R-:W-:Y:S02]  /*ac70*/  @!P4 IMAD.X R3, RZ, RZ, R6, P6 ;  /* 0x000000ffff03c224 */ /* 0x002fe400030e0606 */
[----:B------:R-:W-:Y:S04]  /*ac80*/  SHFL.IDX PT, R6, R4, 0x4, 0x181f ;  /* 0x00981f0004067f89 */ /* 0x000fe800000e0000 */
[----:B------:R-:W-:Y:S04]  /*ac90*/  @!P4 LDGSTS.E.BYPASS.LTC128B.128 [R7+0x23c00], desc[UR46][R2.64], !P0 ;  /* 0x23c000000207cfae */ /* 0x000fe8000c101d6e */
[----:B------:R-:W-:Y:S04]  /*aca0*/  @!P4 LDGSTS.E.BYPASS.LTC128B.128 [R7+0x27c00], desc[UR46][R2.64+0x80], !P1 ;  /* 0x27c000800207cfae */ /* 0x000fe8000c901d6e */
[----:B------:R-:W-:Y:S04]  /*acb0*/  @!P4 LDGSTS.E.BYPASS.LTC128B.128 [R7+0x2bc00], desc[UR46][R2.64+0x100], !P2 ;  /* 0x2bc001000207cfae */ /* 0x000fe8000d101d6e */
[----:B------:R0:W-:Y:S01]  /*acc0*/  @!P4 LDGSTS.E.BYPASS.LTC128B.128 [R7+0x2fc00], desc[UR46][R2.64+0x180], !P3 ;  /* 0x2fc001800207cfae */ /* 0x0001e2000d901d6e */
[----:B---3--:R-:W-:-:S03]  /*acd0*/  ISETP.GE.AND P4, PT, R11, R0, PT ;  /* 0x000000000b00720c */ /* 0x008fc60003f86270 */
[----:B0-----:R-:W0:Y:S10]  /*ace0*/  SHFL.IDX PT, R2, R5, 0x4, 0x181f ;  /* 0x00981f0005027f89 */ /* 0x001e3400000e0000 */
[----:B0-----:R-:W-:-:S05]  /*acf0*/  @!P4 LEA R2, P6, R8, R2, 0x1 ;  /* 0x000000020802c211 */ /* 0x001fca00078c08ff */
[----:B------:R-:W-:Y:S02]  /*ad00*/  @!P4 IMAD.X R3, RZ, RZ, R6, P6 ;  /* 0x000000ffff03c224 */ /* 0x000fe400030e0606 */
[----:B------:R-:W-:Y:S04]  /*ad10*/  SHFL.IDX PT, R6, R4, 0x5, 0x181f ;  /* 0x00b81f0004067f89 */ /* 0x000fe800000e0000 */
[----:B------:R-:W-:Y:S04]  /*ad20*/  @!P4 LDGSTS.E.BYPASS.LTC128B.128 [R7+0x24400], desc[UR46][R2.64], !P0 ;  /* 0x244000000207cfae */ /* 0x000fe8000c101d6e */
[----:B------:R-:W-:Y:S04]  /*ad30*/  @!P4 LDGSTS.E.BYPASS.LTC128B.128 [R7+0x28400], desc[UR46][R2.64+0x80], !P1 ;  /* 0x284000800207cfae */ /* 0x000fe8000c901d6e */
[----:B------:R-:W-:Y:S04]  /*ad40*/  @!P4 LDGSTS.E.BYPASS.LTC128B.128 [R7+0x2c400], desc[UR46][R2.64+0x100], !P2 ;  /* 0x2c4001000207cfae */ /* 0x000fe8000d101d6e */
[----:B------:R0:W-:Y:S04]  /*ad50*/  @!P4 LDGSTS.E.BYPASS.LTC128B.128 [R7+0x30400], desc[UR46][R2.64+0x180], !P3 ;  /* 0x304001800207cfae */ /* 0x0001e8000d901d6e */
[----:B0-----:R-:W0:Y:S01]  /*ad60*/  SHFL.IDX PT, R2, R5, 0x5, 0x181f ;  /* 0x00b81f0005027f89 */ /* 0x001e2200000e0000 */
[----:B----4-:R-:W-:-:S13]  /*ad70*/  ISETP.GE.AND P4, PT, R10, R0, PT ;  /* 0x000000000a00720c */ /* 0x010fda0003f86270 */
        /* <DEDUP_REMOVED lines=8> */
[----:B--2---:R-:W-:-:S13]  /*ae00*/  ISETP.GE.AND P4, PT, R9, R0, PT ;  /* 0x000000000900720c */ /* 0x004fda0003f86270 */
[----:B0-----:R-:W-:-:S05]  /*ae10*/  @!P4 LEA R2, P6, R8, R2, 0x1 ;  /* 0x000000020802c211 */ /* 0x001fca00078c08ff */
[----:B------:R-:W-:Y:S02]  /*ae20*/  @!P4 IMAD.X R3, RZ, RZ, R6, P6 ;  /* 0x000000ffff03c224 */ /* 0x000fe400030e0606 */
[----:B------:R0:W1:Y:S04]  /*ae30*/  SHFL.IDX PT, R6, R4, 0x7, 0x181f ;  /* 0x00f81f0004067f89 */ /* 0x00006800000e0000 */
[----:B------:R-:W-:Y:S04]  /*ae40*/  @!P4 LDGSTS.E.BYPASS.LTC128B.128 [R7+0x25400], desc[UR46][R2.64], !P0 ;  /* 0x254000000207cfae */ /* 0x000fe8000c101d6e */
[----:B------:R-:W-:Y:S04]  /*ae50*/  @!P4 LDGSTS.E.BYPASS.LTC128B.128 [R7+0x29400], desc[UR46][R2.64+0x80], !P1 ;  /* 0x294000800207cfae */ /* 0x000fe8000c901d6e */
[----:B------:R-:W-:Y:S04]  /*ae60*/  @!P4 LDGSTS.E.BYPASS.LTC128B.128 [R7+0x2d400], desc[UR46][R2.64+0x100], !P2 ;  /* 0x2d4001000207cfae */ /* 0x000fe8000d101d6e */
[----:B------:R2:W-:Y:S04]  /*ae70*/  @!P4 LDGSTS.E.BYPASS.LTC128B.128 [R7+0x31400], desc[UR46][R2.64+0x180], !P3 ;  /* 0x314001800207cfae */ /* 0x0005e8000d901d6e */
[----:B-12---:R0:W2:Y:S02]  /*ae80*/  SHFL.IDX PT, R2, R5, 0x7, 0x181f ;  /* 0x00f81f0005027f89 */ /* 0x0060a400000e0000 */
.L_x_9590:
[----:B------:R-:W3:Y:S01]  /*ae90*/  LDL.LU R7, [R1+0x50] ;  /* 0x0000500001077983 */ /* 0x000ee20000300800 */
[----:B------:R-:W-:Y:S01]  /*aea0*/  BSSY B0, `(.L_x_9468) ;  /* 0x000000d000007945 */ /* 0x000fe20003800000 */
[----:B---3--:R-:W-:-:S13]  /*aeb0*/  ISETP.GE.AND P4, PT, R7, R0, PT ;  /* 0x000000000700720c */ /* 0x008fda0003f86270 */
[----:B------:R-:W-:Y:S05]  /*aec0*/  @P4 BRA `(.L_x_9469) ;  /* 0x0000000000284947 */ /* 0x000fea0003800000 */
[----:B------:R-:W3:Y:S01]  /*aed0*/  LDL R7, [R1+0x4] ;  /* 0x0000040001077983 */ /* 0x000ee20000100800 */
[----:B--2---:R-:W-:-:S05]  /*aee0*/  LEA R2, P4, R8, R2, 0x1 ;  /* 0x0000000208027211 */ /* 0x004fca00078808ff */
[----:B------:R-:W-:-:S05]  /*aef0*/  IMAD.X R3, RZ, RZ, R6, P4 ;  /* 0x000000ffff037224 */ /* 0x000fca00020e0606 */
[----:B------:R-:W-:Y:S01]  /*af00*/  @!PT LDS RZ, [RZ] ;  /* 0x00000000fffff984 */ /* 0x000fe20000000800 */
[----:B------:R-:W-:Y:S01]  /*af10*/  @!PT LDS RZ, [RZ] ;  /* 0x00000000fffff984 */ /* 0x000fe20000000800 */
[----:B------:R-:W-:Y:S01]  /*af20*/  @!PT LDS RZ, [RZ] ;  /* 0x00000000fffff984 */ /* 0x000fe20000000800 */
[----:B---3--:R1:W-:Y:S04]  /*af30*/  LDGSTS.E.BYPASS.LTC128B.128 [R7+0x25c00], desc[UR46][R2.64], !P0 ;  /* 0x25c0000002077fae */ /* 0x0083e8000c101d6e */
[----:B------:R1:W-:Y:S04]  /*af40*/  LDGSTS.E.BYPASS.LTC128B.128 [R7+0x29c00], desc[UR46][R2.64+0x80], !P1 ;  /* 0x29c0008002077fae */ /* 0x0003e8000c901d6e */
[----:B------:R1:W-:Y:S04]  /*af50*/  LDGSTS.E.BYPASS.LTC128B.128 [R7+0x2dc00], desc[UR46][R2.64+0x100], !P2 ;  /* 0x2dc0010002077fae */ /* 0x0003e8000d101d6e */
[----:B------:R1:W-:Y:S02]  /*af60*/  LDGSTS.E.BYPASS.LTC128B.128 [R7+0x31c00], desc[UR46][R2.64+0x180], !P3 ;  /* 0x31c0018002077fae */ /* 0x0003e4000d901d6e */
.L_x_9469:
[----:B------:R-:W-:Y:S05]  /*af70*/  BSYNC B0 ;  /* 0x0000000000007941 */ /* 0x000fea0003800000 */
.L_x_9468:
[----:B-12---:R-:W2:Y:S01]  /*af80*/  LDL R2, [R1+0x5c] ;  /* 0x00005c0001027983 */ /* 0x006ea20000100800 */
        /* <DEDUP_REMOVED lines=9> */
[----:B-1----:R-:W-:Y:S05]  /*b020*/  @!P0 BRA `(.L_x_9471) ;  /* 0x00000044005c8947 */ /* 0x002fea0003800000 */
.L_x_9591:
[----:B------:R-:W-:Y:S05]  /*b030*/  BSYNC B0 ;  /* 0x0000000000007941 */ /* 0x000fea0003800000 */
.L_x_9470:
[----:B------:R-:W-:Y:S01]  /*b040*/  LOP3.LUT P0, RZ, R18, 0x2, RZ, 0xc0, !PT ;  /* 0x0000000212ff7812 */ /* 0x000fe2000780c0ff */
[----:B------:R-:W-:-:S12]  /*b050*/  BSSY B0, `(.L_x_9472) ;  /* 0x0000059000007945 */ /* 0x000fd80003800000 */
[----:B------:R-:W-:Y:S05]  /*b060*/  @!P0 BRA `(.L_x_9473) ;  /* 0x00000004005c8947 */ /* 0x000fea0003800000 */
[----:B0-----:R-:W2:Y:S01]  /*b070*/  LDL R4, [R1+0x8] ;  /* 0x0000080001047983 */ /* 0x001ea20000100800 */
[----:B------:R-:W-:Y:S01]  /*b080*/  LEA R2, R19, UR37, 0x3 ;  /* 0x0000002513027c11 */ /* 0x000fe2000f8e18ff */
[----:B------:R-:W-:Y:S01]  /*b090*/  BSSY B1, `(.L_x_9474) ;  /* 0x0000007000017945 */ /* 0x000fe20003800000 */
[----:B-1----:R-:W0:Y:S02]  /*b0a0*/  S2R R3, SR_TID.X ;  /* 0x0000000000037919 */ /* 0x002e240000002100 */
[----:B0-----:R-:W-:-:S04]  /*b0b0*/  LOP3.LUT R3, R3, 0x7f, RZ, 0xc0, !PT ;  /* 0x0000007f03037812 */ /* 0x001fc800078ec0ff */
[----:B------:R-:W-:Y:S02]  /*b0c0*/  ISETP.NE.AND P1, PT, R3, RZ, PT ;  /* 0x000000ff0300720c */ /* 0x000fe40003f25270 */
[----:B--2---:R-:W-:-:S04]  /*b0d0*/  SHF.L.U32 R0, R4, 0x1f, RZ ;  /* 0x0000001f04007819 */ /* 0x004fc800000006ff */
[----:B------:R-:W0:Y:S02]  /*b0e0*/  SYNCS.PHASECHK.TRANS64.TRYWAIT P0, [R2+URZ+0x32460], R0 ;  /* 0x03246000020075a7 */ /* 0x000e24000800017f */
[----:B0-----:R-:W-:Y:S05]  /*b0f0*/  @!P0 BRA `(.L_x_9475) ;  /* 0x0000004400408947 */ /* 0x001fea0003800000 */
.L_x_9592:
[----:B------:R-:W-:Y:S05]  /*b100*/  BSYNC B1 ;  /* 0x0000000000017941 */ /* 0x000fea0003800000 */
.L_x_9474:
        /* <DEDUP_REMOVED lines=9> */
.L_x_9477:
[----:B------:R-:W-:Y:S05]  /*b1a0*/  BSYNC B1 ;  /* 0x0000000000017941 */ /* 0x000fea0003800000 */
.L_x_9476:
        /* <DEDUP_REMOVED lines=12> */
.L_x_9478:
        /* <DEDUP_REMOVED lines=15> */
.L_x_9479:
        /* <DEDUP_REMOVED lines=15> */
.L_x_9480:
        /* <DEDUP_REMOVED lines=15> */
.L_x_9481:
        /* <DEDUP_REMOVED lines=10> */
.L_x_9473:
[----:B------:R-:W-:Y:S05]  /*b5e0*/  BSYNC B0 ;  /* 0x0000000000007941 */ /* 0x000fea0003800000 */
.L_x_9472:
[----:B0-----:R-:W2:Y:S04]  /*b5f0*/  LDL.LU R4, [R1+0x58] ;  /* 0x0000580001047983 */ /* 0x001ea80000300800 */
[----:B------:R-:W3:Y:S01]  /*b600*/  LDL.LU R7, [R1+0x8] ;  /* 0x0000080001077983 */ /* 0x000ee20000300800 */
[----:B------:R-:W-:-:S05]  /*b610*/  VIADD R19, R19, 0x1 ;  /* 0x0000000113137836 */ /* 0x000fca0000000000 */
[----:B------:R-:W-:-:S04]  /*b620*/  ISETP.NE.AND P0, PT, R19, 0x2, PT ;  /* 0x000000021300780c */ /* 0x000fc80003f05270 */
[----:B-1----:R-:W-:Y:S02]  /*b630*/  SEL R0, RZ, 0x1, P0 ;  /* 0x00000001ff007807 */ /* 0x002fe40000000000 */
[----:B------:R-:W-:Y:S02]  /*b640*/  SEL R19, R19, RZ, P0 ;  /* 0x000000ff13137207 */ /* 0x000fe40000000000 */
[----:B--2---:R-:W-:Y:S02]  /*b650*/  ISETP.GE.AND P1, PT, R4, 0x61, PT ;  /* 0x000000610400780c */ /* 0x004fe40003f26270 */
[----:B---3--:R-:W-:-:S05]  /*b660*/  LOP3.LUT R7, R7, R0, RZ, 0x3c, !PT ;  /* 0x0000000007077212 */ /* 0x008fca00078e3cff */
[----:B------:R0:W-:Y:S06]  /*b670*/  STL [R1+0x8], R7 ;  /* 0x0000080701007387 */ /* 0x0001ec0000100800 */
        /* <DEDUP_REMOVED lines=35> */
.L_x_9486:
        /* <DEDUP_REMOVED lines=8> */
.L_x_9593:
[----:B------:R-:W-:Y:S05]  /*b930*/  BSYNC B1 ;  /* 0x0000000000017941 */ /* 0x000fea0003800000 */
.L_x_9487:
        /* <DEDUP_REMOVED lines=9> */
.L_x_9490:
[----:B------:R-:W-:Y:S05]  /*b9d0*/  BSYNC B1 ;  /* 0x0000000000017941 */ /* 0x000fea0003800000 */
.L_x_9489:
        /* <DEDUP_REMOVED lines=12> */
.L_x_9491:
        /* <DEDUP_REMOVED lines=13> */
.L_x_9594:
[----:B------:R-:W-:Y:S05]  /*bb70*/  BSYNC B1 ;  /* 0x0000000000017941 */ /* 0x000fea0003800000 */
.L_x_9492:
        /* <DEDUP_REMOVED lines=11> */
.L_x_9495:
[----:B------:R-:W-:Y:S05]  /*bc30*/  BSYNC B1 ;  /* 0x0000000000017941 */ /* 0x000fea0003800000 */
.L_x_9494:
        /* <DEDUP_REMOVED lines=9> */
.L_x_9496:
        /* <DEDUP_REMOVED lines=15> */
.L_x_9497:
        /* <DEDUP_REMOVED lines=15> */
.L_x_9498:
        /* <DEDUP_REMOVED lines=15> */
.L_x_9499:
        /* <DEDUP_REMOVED lines=10> */
.L_x_9485:
[----:B------:R-:W-:Y:S05]  /*c040*/  BSYNC B0 ;  /* 0x0000000000007941 */ /* 0x000fea0003800000 */
.L_x_9484:
        /* <DEDUP_REMOVED lines=9> */
.L_x_9483:
[----:B------:R-:W2:Y:S01]  /*c0e0*/  LDL.LU R2, [R1+0x1c] ;  /* 0x00001c0001027983 */ /* 0x000ea20000300800 */
[----:B------:R-:W-:Y:S01]  /*c0f0*/  IMAD.MOV R6, RZ, RZ, -R6 ;  /* 0x000000ffff067224 */ /* 0x000fe200078e0a06 */
[----:B------:R-:W-:Y:S04]  /*c100*/  BSSY B0, `(.L_x_9482) ;  /* 0x000013b000007945 */ /* 0x000fe80003800000 */
[----:B--2---:R-:W-:-:S13]  /*c110*/  ISETP.NE.AND P0, PT, R2, R6, PT ;  /* 0x000000060200720c */ /* 0x004fda0003f05270 */
[----:B------:R-:W-:Y:S05]  /*c120*/  @!P0 BRA `(.L_x_9500) ;  /* 0x0000001000e08947 */ /* 0x000fea0003800000 */
.L_x_9533:
        /* <DEDUP_REMOVED lines=26> */
.L_x_9503:
        /* <DEDUP_REMOVED lines=9> */
.L_x_9595:
[----:B------:R-:W-:Y:S05]  /*c360*/  BSYNC B2 ;  /* 0x0000000000027941 */ /* 0x000fea0003800000 */
.L_x_9504:
        /* <DEDUP_REMOVED lines=9> */
.L_x_9507:
[----:B------:R-:W-:Y:S05]  /*c400*/  BSYNC B2 ;  /* 0x0000000000027941 */ /* 0x000fea0003800000 */
.L_x_9506:
        /* <DEDUP_REMOVED lines=8> */
[----:B-1----:R-:W-:Y:S01]  /*c490*/  VIADD R5, R4, 0x32430 ;  /* 0x0003243004057836 */ /* 0x002fe20000000000 */
[----:B------:R-:W-:Y:S01]  /*c4a0*/  UMOV UR6, 0x0 ;  /* 0x0000000000067882 */ /* 0x000fe20000000000 */
[----:B------:R-:W-:Y:S01]  /*c4b0*/  VIADD R3, R3, 0x1c400 ;  /* 0x0001c40003037836 */ /* 0x000fe20000000000 */
[----:B------:R-:W-:-:S09]  /*c4c0*/  UMOV UR7, 0x14f00000 ;  /* 0x14f0000000077882 */ /* 0x000fd20000000000 */
.L_x_9508:
        /* <DEDUP_REMOVED lines=13> */
.L_x_9596:
[----:B------:R-:W-:Y:S05]  /*c5a0*/  BSYNC B2 ;  /* 0x0000000000027941 */ /* 0x000fea0003800000 */
.L_x_9509:
        /* <DEDUP_REMOVED lines=11> */
.L_x_9512:
[----:B------:R-:W-:Y:S05]  /*c660*/  BSYNC B2 ;  /* 0x0000000000027941 */ /* 0x000fea0003800000 */
.L_x_9511:
        /* <DEDUP_REMOVED lines=9> */
.L_x_9513:
        /* <DEDUP_REMOVED lines=15> */
.L_x_9514:
        /* <DEDUP_REMOVED lines=15> */
.L_x_9515:
        /* <DEDUP_REMOVED lines=15> */
.L_x_9516:
        /* <DEDUP_REMOVED lines=10> */
.L_x_9502:
[----:B------:R-:W-:Y:S05]  /*ca70*/  BSYNC B1 ;  /* 0x0000000000017941 */ /* 0x000fea0003800000 */
.L_x_9501:
        /* <DEDUP_REMOVED lines=32> */
.L_x_9519:
        /* <DEDUP_REMOVED lines=8> */
.L_x_9597:
[----:B------:R-:W-:Y:S05]  /*cd00*/  BSYNC B2 ;  /* 0x0000000000027941 */ /* 0x000fea0003800000 */
.L_x_9520:
        /* <DEDUP_REMOVED lines=9> */
.L_x_9523:
[----:B------:R-:W-:Y:S05]  /*cda0*/  BSYNC B2 ;  /* 0x0000000000027941 */ /* 0x000fea0003800000 */
.L_x_9522:
[----:B------:R-:W-:Y:S01]  /*cdb0*/  IMAD.MOV.U32 R10, RZ, RZ, RZ ;  /* 0x000000ffff0a7224 */ /* 0x000fe200078e00ff */
[----:B------:R-:W-:Y:S01]  /*cdc0*/  UIADD3 UR4, UP0, UR40, 0x370, URZ ;  /* 0x0000037028047890 */ /* 0x000fe2000ff1e03f */
[----:B------:R-:W-:Y:S01]  /*cdd0*/  IMAD.U32 R9, RZ, RZ, UR37 ;  /* 0x00000025ff097e24 */ /* 0x000fe2000f8e00ff */
        /* <DEDUP_REMOVED lines=9> */
.L_x_9524:
        /* <DEDUP_REMOVED lines=13> */
.L_x_9598:
[----:B------:R-:W-:Y:S05]  /*cf40*/  BSYNC B2 ;  /* 0x0000000000027941 */ /* 0x000fea0003800000 */
.L_x_9525:
        /* <DEDUP_REMOVED lines=11> */
.L_x_9528:
[----:B------:R-:W-:Y:S05]  /*d000*/  BSYNC B2 ;  /* 0x0000000000027941 */ /* 0x000fea0003800000 */
.L_x_9527:
        /* <DEDUP_REMOVED lines=9> */
.L_x_9529:
        /* <DEDUP_REMOVED lines=15> */
.L_x_9530:
        /* <DEDUP_REMOVED lines=15> */
.L_x_9531:
        /* <DEDUP_REMOVED lines=15> */
.L_x_9532:
        /* <DEDUP_REMOVED lines=10> */
.L_x_9518:
[----:B------:R-:W-:Y:S05]  /*d410*/  BSYNC B1 ;  /* 0x0000000000017941 */ /* 0x000fea0003800000 */
.L_x_9517:
        /* <DEDUP_REMOVED lines=9> */
.L_x_9500:
[----:B------:R-:W-:Y:S05]  /*d4b0*/  BSYNC B0 ;  /* 0x0000000000007941 */ /* 0x000fea0003800000 */
.L_x_9482:
        /* <DEDUP_REMOVED lines=10> */
.L_x_9454:
[----:B0-----:R-:W0:Y:S01]  /*d560*/  S2R R3, SR_CgaCtaId ;  /* 0x0000000000037919 */ /* 0x001e220000008800 */
[----:B------:R-:W-:Y:S01]  /*d570*/  MOV R0, 0x400 ;  /* 0x0000040000007802 */ /* 0x000fe20000000f00 */
[----:B------:R-:W-:Y:S03]  /*d580*/  BSSY B0, `(.L_x_9535) ;  /* 0x0000005000007945 */ /* 0x000fe60003800000 */
[----:B0-----:R-:W-:Y:S02]  /*d590*/  LEA R0, R3, R0, 0x18 ;  /* 0x0000000003007211 */ /* 0x001fe400078ec0ff */
[----:B------:R-:W-:-:S04]  /*d5a0*/  SHF.L.U32 R3, R2, 0x1f, RZ ;  /* 0x0000001f02037819 */ /* 0x000fc800000006ff */
[----:B------:R-:W0:Y:S02]  /*d5b0*/  SYNCS.PHASECHK.TRANS64.TRYWAIT P0, [R0+URZ+0x32420], R3 ;  /* 0x03242003000075a7 */ /* 0x000e24000800017f */
[----:B0-----:R-:W-:Y:S05]  /*d5c0*/  @!P0 BRA `(.L_x_9536) ;  /* 0x0000002000988947 */ /* 0x001fea0003800000 */
.L_x_9599:
[----:B------:R-:W-:Y:S05]  /*d5d0*/  BSYNC B0 ;  /* 0x0000000000007941 */ /* 0x000fea0003800000 */
.L_x_9535:
[----:B------:R-:W-:-:S03]  /*d5e0*/  UMOV UR4, 0xffffffff ;  /* 0xffffffff00047882 */ /* 0x000fc60000000000 */
[----:B------:R-:W-:Y:S05]  /*d5f0*/  BRA.DIV UR4, `(.L_x_9537) ;  /* 0x0000002204a07947 */ /* 0x000fea000b800000 */
[----:B------:R-:W2:Y:S02]  /*d600*/  S2R R2, SR_TID.X ;  /* 0x0000000000027919 */ /* 0x000ea40000002100 */
[----:B--2---:R-:W-:-:S04]  /*d610*/  SHF.R.U32.HI R2, RZ, 0x5, R2 ;  /* 0x00000005ff027819 */ /* 0x004fc80000011602 */
[----:B------:R-:W-:-:S05]  /*d620*/  LOP3.LUT R2, R2, 0x3, RZ, 0xc0, !PT ;  /* 0x0000000302027812 */ /* 0x000fca00078ec0ff */
[----:B------:R2:W3:Y:S02]  /*d630*/  SHFL.IDX PT, R14, R2, RZ, 0x1f ;  /* 0x00001fff020e7589 */ /* 0x0004e400000e0000 */
.L_x_9602:
[----:B---3--:R-:W-:Y:S01]  /*d640*/  ISETP.NE.AND P0, PT, R14, RZ, PT ;  /* 0x000000ff0e00720c */ /* 0x008fe20003f05270 */
[----:B------:R-:W-:-:S12]  /*d650*/  BSSY B0, `(.L_x_9538) ;  /* 0x0000025000007945 */ /* 0x000fd80003800000 */
[----:B------:R-:W-:Y:S05]  /*d660*/  @P0 BRA `(.L_x_9539) ;  /* 0x00000000008c0947 */ /* 0x000fea0003800000 */
[----:B------:R-:W-:-:S03]  /*d670*/  UMOV UR4, 0xffffffff ;  /* 0xffffffff00047882 */ /* 0x000fc60000000000 */
[----:B------:R-:W-:Y:S05]  /*d680*/  BRA.DIV UR4, `(.L_x_9540) ;  /* 0x0000002204b07947 */ /* 0x000fea000b800000 */
[----:B------:R-:W-:-:S13]  /*d690*/  ELECT P6, URZ, PT ;  /* 0x00000000003f782f */ /* 0x000fda00038c0000 */
.L_x_9605:
[----:B------:R-:W-:Y:S05]  /*d6a0*/  @!P6 BRA `(.L_x_9539) ;  /* 0x00000000007ce947 */ /* 0x000fea0003800000 */
[----:B------:R-:W-:-:S06]  /*d6b0*/  ULOP3.LUT UR4, UR36, 0x2, URZ, 0xfc, !UPT ;  /* 0x0000000224047892 */ /* 0x000fcc000f8efc3f */
[----:B--2---:R-:W-:-:S05]  /*d6c0*/  IMAD.U32 R2, RZ, RZ, UR4 ;  /* 0x00000004ff027e24 */ /* 0x004fca000f8e00ff */
[----:B------:R-:W-:-:S13]  /*d6d0*/  ISETP.NE.AND P2, PT, R2, 0x3, PT ;  /* 0x000000030200780c */ /* 0x000fda0003f45270 */
[----:B------:R-:W-:Y:S05]  /*d6e0*/  @!P2 BRA `(.L_x_9541) ;  /* 0x000000000004a947 */ /* 0x000fea0003800000 */
[----:B------:R-:W-:Y:S01]  /*d6f0*/  BPT.TRAP 0x1 ;  /* 0x000000040000795c */ /* 0x000fe20000300000 */
.L_x_9541:
[----:B------:R-:W1:Y:S01]  /*d700*/  LDL.LU R7, [R1+0x8] ;  /* 0x0000080001077983 */ /* 0x000e620000300800 */
[----:B------:R-:W-:Y:S02]  /*d710*/  VIADD R2, R0, 0x32440 ;  /* 0x0003244000027836 */ /* 0x000fe40000000000 */
[C---:B0-----:R-:W-:Y:S02]  /*d720*/  VIADD R3, R19.reuse, 0x1 ;  /* 0x0000000113037836 */ /* 0x041fe40000000000 */
[----:B------:R-:W-:-:S03]  /*d730*/  IMAD R6, R19, 0x8, R2 ;  /* 0x0000000813067824 */ /* 0x000fc600078e0202 */
[----:B------:R-:W-:-:S04]  /*d740*/  ISETP.NE.AND P1, PT, R3, 0x2, PT ;  /* 0x000000020300780c */ /* 0x000fc80003f25270 */
[----:B------:R-:W-:Y:S02]  /*d750*/  SEL R4, RZ, 0x1, P1 ;  /* 0x00000001ff047807 */ /* 0x000fe40000800000 */
[----:B------:R-:W-:Y:S02]  /*d760*/  SEL R3, R3, RZ, P1 ;  /* 0x000000ff03037207 */ /* 0x000fe40000800000 */
[C---:B-1----:R-:W-:Y:S02]  /*d770*/  SHF.L.U32 R5, R7.reuse, 0x1f, RZ ;  /* 0x0000001f07057819 */ /* 0x042fe400000006ff */
[----:B------:R-:W-:Y:S01]  /*d780*/  LOP3.LUT R4, R7, R4, RZ, 0x3c, !PT ;  /* 0x0000000407047212 */ /* 0x000fe200078e3cff */
[----:B------:R-:W-:Y:S01]  /*d790*/  IMAD R7, R3, 0x8, R2 ;  /* 0x0000000803077824 */ /* 0x000fe200078e0202 */
[----:B------:R-:W0:Y:S02]  /*d7a0*/  SYNCS.PHASECHK.TRANS64.TRYWAIT P0, [R6+URZ], R5 ;  /* 0x00000005060075a7 */ /* 0x000e24000800017f */
[----:B------:R-:W-:Y:S01]  /*d7b0*/  SHF.L.U32 R2, R4, 0x1f, RZ ;  /* 0x0000001f04027819 */ /* 0x000fe200000006ff */
[----:B0-----:R-:W-:Y:S06]  /*d7c0*/  @!P0 BRA `(.L_x_9542) ;  /* 0x0000002000808947 */ /* 0x001fec0003800000 */
.L_x_9606:
[----:B------:R-:W1:Y:S02]  /*d7d0*/  SYNCS.PHASECHK.TRANS64.TRYWAIT P0, [R7+URZ], R2 ;  /* 0x00000002070075a7 */ /* 0x000e64000800017f */
[----:B-1----:R-:W-:Y:S05]  /*d7e0*/  @!P0 BRA `(.L_x_9543) ;  /* 0x00000020008c8947 */ /* 0x002fea0003800000 */
.L_x_9607:
[----:B------:R-:W-:Y:S05]  /*d7f0*/  @!P2 BRA `(.L_x_9544) ;  /* 0x000000000004a947 */ /* 0x000fea0003800000 */
[----:B------:R-:W-:Y:S01]  /*d800*/  BPT.TRAP 0x1 ;  /* 0x000000040000795c */ /* 0x000fe20000300000 */
.L_x_9544:
[----:B------:R-:W-:-:S04]  /*d810*/  VIADD R0, R0, 0x32460 ;  /* 0x0003246000007836 */ /* 0x000fc80000000000 */
[----:B------:R-:W-:-:S04]  /*d820*/  IMAD R4, R19, 0x8, R0 ;  /* 0x0000000813047824 */ /* 0x000fc800078e0200 */
[----:B------:R-:W2:Y:S02]  /*d830*/  SYNCS.PHASECHK.TRANS64.TRYWAIT P0, [R4+URZ], R5 ;  /* 0x00000005040075a7 */ /* 0x000ea4000800017f */
[----:B--2---:R-:W-:Y:S05]  /*d840*/  @!P0 BRA `(.L_x_9545) ;  /* 0x0000002000888947 */ /* 0x004fea0003800000 */
.L_x_9608:
[----:B------:R-:W-:-:S07]  /*d850*/  IMAD R3, R3, 0x8, R0 ;  /* 0x0000000803037824 */ /* 0x000fce00078e0200 */
.L_x_9546:
[----:B---3--:R3:W4:Y:S02]  /*d860*/  SYNCS.PHASECHK.TRANS64.TRYWAIT P0, [R3+URZ], R2 ;  /* 0x00000002030075a7 */ /* 0x008724000800017f */
[----:B----4-:R-:W-:Y:S05]  /*d870*/  @!P0 NANOSLEEP.SYNCS 0x989680 ;  /* 0x009896800000895d */ /* 0x010fea0003900000 */
[----:B------:R-:W4:Y:S02]  /*d880*/  @!P0 SYNCS.PHASECHK.TRANS64 P0, [R3+URZ], R2 ;  /* 0x00000002030085a7 */ /* 0x000f24000800007f */
[----:B----4-:R-:W-:Y:S05]  /*d890*/  @!P0 BRA `(.L_x_9546) ;  /* 0xfffffffc00f08947 */ /* 0x010fea000383ffff */
.L_x_9539:
[----:B------:R-:W-:Y:S05]  /*d8a0*/  BSYNC B0 ;  /* 0x0000000000007941 */ /* 0x000fea0003800000 */
.L_x_9538:
[----:B------:R-:W-:Y:S05]  /*d8b0*/  EXIT ;  /* 0x000000000000794d */ /* 0x000fea0003800000 */
.L_x_9425:
[----:B0-----:R-:W-:-:S04]  /*d8c0*/  IMAD.U32 R3, RZ, RZ, UR50 ;  /* 0x00000032ff037e24 */ /* 0x001fc8000f8e00ff */
[----:B------:R0:W1:Y:S03]  /*d8d0*/  SYNCS.PHASECHK.TRANS64.TRYWAIT P0, [R3+URZ+0x32400], R0 ;  /* 0x03240000030075a7 */ /* 0x000066000800017f */
[----:B-1----:R-:W-:Y:S05]  /*d8e0*/  @!P0 NANOSLEEP.SYNCS 0x989680 ;  /* 0x009896800000895d */ /* 0x002fea0003900000 */
[----:B------:R-:W1:Y:S02]  /*d8f0*/  @!P0 SYNCS.PHASECHK.TRANS64 P0, [R3+URZ+0x32400], R0 ;  /* 0x03240000030085a7 */ /* 0x000e64000800007f */
[----:B-1----:R-:W-:Y:S05]  /*d900*/  @!P0 BRA `(.L_x_9425) ;  /* 0xfffffffc00ec8947 */ /* 0x002fea000383ffff */
[----:B------:R-:W-:Y:S05]  /*d910*/  BRA `(.L_x_9547) ;  /* 0xffffff38002c7947 */ /* 0x000fea000383ffff */
.L_x_9429:
[----:B-1----:R-:W-:-:S04]  /*d920*/  IMAD.U32 R4, RZ, RZ, UR26 ;  /* 0x0000001aff047e24 */ /* 0x002fc8000f8e00ff */
[----:B------:R1:W2:Y:S03]  /*d930*/  SYNCS.PHASECHK.TRANS64.TRYWAIT P1, [R4+URZ+0x32430], R3 ;  /* 0x03243003040075a7 */ /* 0x0002a6000802017f */
[----:B--2---:R-:W-:Y:S05]  /*d940*/  @!P1 NANOSLEEP.SYNCS 0x989680 ;  /* 0x009896800000995d */ /* 0x004fea0003900000 */
[----:B------:R-:W2:Y:S02]  /*d950*/  @!P1 SYNCS.PHASECHK.TRANS64 P1, [R4+URZ+0x32430], R3 ;  /* 0x03243003040095a7 */ /* 0x000ea4000802007f */
[----:B--2---:R-:W-:Y:S05]  /*d960*/  @!P1 BRA `(.L_x_9429) ;  /* 0xfffffffc00ec9947 */ /* 0x004fea000383ffff */
[----:B------:R-:W-:Y:S05]  /*d970*/  BRA `(.L_x_9428) ;  /* 0xffffff3800507947 */ /* 0x000fea000383ffff */
.L_x_9430:
[----:B--2---:R-:W-:-:S04]  /*d980*/  IMAD.U32 R5, RZ, RZ, UR50 ;  /* 0x00000032ff057e24 */ /* 0x004fc8000f8e00ff */
[----:B------:R2:W3:Y:S03]  /*d990*/  SYNCS.PHASECHK.TRANS64.TRYWAIT P1, [R5+URZ+0x32410], R0 ;  /* 0x03241000050075a7 */ /* 0x0004e6000802017f */
[----:B---3--:R-:W-:Y:S05]  /*d9a0*/  @!P1 NANOSLEEP.SYNCS 0x989680 ;  /* 0x009896800000995d */ /* 0x008fea0003900000 */
[----:B------:R-:W3:Y:S02]  /*d9b0*/  @!P1 SYNCS.PHASECHK.TRANS64 P1, [R5+URZ+0x32410], R0 ;  /* 0x03241000050095a7 */ /* 0x000ee4000802007f */
[----:B---3--:R-:W-:Y:S05]  /*d9c0*/  @!P1 BRA `(.L_x_9430) ;  /* 0xfffffffc00ec9947 */ /* 0x008fea000383ffff */
[----:B------:R-:W-:Y:S05]  /*d9d0*/  BRA `(.L_x_9548) ;  /* 0xffffff3800d07947 */ /* 0x000fea000383ffff */
.L_x_9434:
[----:B--2---:R-:W-:-:S04]  /*d9e0*/  IMAD.U32 R0, RZ, RZ, UR26 ;  /* 0x0000001aff007e24 */ /* 0x004fc8000f8e00ff */
[----:B------:R2:W4:Y:S03]  /*d9f0*/  SYNCS.PHASECHK.TRANS64.TRYWAIT P1, [R0+URZ+0x32450], R3 ;  /* 0x03245003000075a7 */ /* 0x000526000802017f */
[----:B----4-:R-:W-:Y:S05]  /*da00*/  @!P1 NANOSLEEP.SYNCS 0x989680 ;  /* 0x009896800000995d */ /* 0x010fea0003900000 */
[----:B------:R-:W4:Y:S02]  /*da10*/  @!P1 SYNCS.PHASECHK.TRANS64 P1, [R0+URZ+0x32450], R3 ;  /* 0x03245003000095a7 */ /* 0x000f24000802007f */
[----:B----4-:R-:W-:Y:S05]  /*da20*/  @!P1 BRA `(.L_x_9434) ;  /* 0xfffffffc00ec9947 */ /* 0x010fea000383ffff */
[----:B------:R-:W-:Y:S05]  /*da30*/  BRA `(.L_x_9433) ;  /* 0xffffff3800d87947 */ /* 0x000fea000383ffff */
.L_x_9439:
[----:B--2---:R-:W-:-:S04]  /*da40*/  IMAD.U32 R4, RZ, RZ, UR29 ;  /* 0x0000001dff047e24 */ /* 0x004fc8000f8e00ff */
[----:B------:R2:W3:Y:S03]  /*da50*/  SYNCS.PHASECHK.TRANS64.TRYWAIT P3, [R4+URZ+0x32430], R3 ;  /* 0x03243003040075a7 */ /* 0x0004e6000806017f */
[----:B---3--:R-:W-:Y:S05]  /*da60*/  @!P3 NANOSLEEP.SYNCS 0x989680 ;  /* 0x009896800000b95d */ /* 0x008fea0003900000 */
[----:B------:R-:W3:Y:S02]  /*da70*/  @!P3 SYNCS.PHASECHK.TRANS64 P3, [R4+URZ+0x32430], R3 ;  /* 0x032430030400b5a7 */ /* 0x000ee4000806007f */
[----:B---3--:R-:W-:Y:S05]  /*da80*/  @!P3 BRA `(.L_x_9439) ;  /* 0xfffffffc00ecb947 */ /* 0x008fea000383ffff */
[----:B------:R-:W-:Y:S05]  /*da90*/  BRA `(.L_x_9438) ;  /* 0xffffff60000c7947 */ /* 0x000fea000383ffff */
.L_x_9443:
[----:B--2---:R-:W-:-:S04]  /*daa0*/  IMAD.U32 R4, RZ, RZ, UR29 ;  /* 0x0000001dff047e24 */ /* 0x004fc8000f8e00ff */
[----:B------:R2:W4:Y:S03]  /*dab0*/  SYNCS.PHASECHK.TRANS64.TRYWAIT P3, [R4+URZ+0x32450], R3 ;  /* 0x03245003040075a7 */ /* 0x000526000806017f */
[----:B----4-:R-:W-:Y:S05]  /*dac0*/  @!P3 NANOSLEEP.SYNCS 0x989680 ;  /* 0x009896800000b95d */ /* 0x010fea0003900000 */
[----:B------:R-:W4:Y:S02]  /*dad0*/  @!P3 SYNCS.PHASECHK.TRANS64 P3, [R4+URZ+0x32450], R3 ;  /* 0x032450030400b5a7 */ /* 0x000f24000806007f */
[----:B----4-:R-:W-:Y:S05]  /*dae0*/  @!P3 BRA `(.L_x_9443) ;  /* 0xfffffffc00ecb947 */ /* 0x010fea000383ffff */
[----:B------:R-:W-:Y:S05]  /*daf0*/  BRA `(.L_x_9442) ;  /* 0xffffff6000647947 */ /* 0x000fea000383ffff */
.L_x_9458:
        /* <DEDUP_REMOVED lines=11> */
.L_x_9550:
[----:B------:R-:W-:Y:S05]  /*dbb0*/  BSYNC B0 ;  /* 0x0000000000007941 */ /* 0x000fea0003800000 */
.L_x_9549:
[----:B------:R-:W-:Y:S05]  /*dbc0*/  BRA `(.L_x_9551) ;  /* 0xffffffb800347947 */ /* 0x000fea000383ffff */
.L_x_9460:
[----:B------:R-:W-:Y:S01]  /*dbd0*/  BSSY B0, `(.L_x_9552) ;  /* 0x0000006000007945 */ /* 0x000fe20003800000 */
[----:B------:R-:W-:-:S07]  /*dbe0*/  IMAD.MOV.U32 R15, RZ, RZ, -0x1 ;  /* 0xffffffffff0f7424 */ /* 0x000fce00078e00ff */
[----:B012---:R-:W-:Y:S05]  /*dbf0*/  WARPSYNC.COLLECTIVE R15, `(.L_x_9553) ;  /* 0x000000000f0c7348 */ /* 0x007fea0003c00000 */
[----:B------:R-:W-:Y:S02]  /*dc00*/  ELECT P6, UR62, PT ;  /* 0x00000000003e782f */ /* 0x000fe400038c0000 */
[----:B------:R-:W-:Y:S01]  /*dc10*/  MOV R14, UR62 ;  /* 0x0000003e000e7c02 */ /* 0x000fe20008000f00 */
[----:B012---:R-:W-:Y:S10]  /*dc20*/  ENDCOLLECTIVE ;  /* 0x000000000000791b */ /* 0x007ff40003800000 */
.L_x_9553:
[----:B------:R-:W-:Y:S05]  /*dc30*/  BSYNC B0 ;  /* 0x0000000000007941 */ /* 0x000fea0003800000 */
.L_x_9552:
[----:B------:R-:W-:Y:S05]  /*dc40*/  BRA `(.L_x_9554) ;  /* 0xffffffb800347947 */ /* 0x000fea000383ffff */
.L_x_9462:
[----:B--2---:R2:W4:Y:S02]  /*dc50*/  SYNCS.PHASECHK.TRANS64.TRYWAIT P0, [R0+URZ+0x32440], R2 ;  /* 0x03244002000075a7 */ /* 0x004524000800017f */
[----:B----4-:R-:W-:Y:S05]  /*dc60*/  @!P0 NANOSLEEP.SYNCS 0x989680 ;  /* 0x009896800000895d */ /* 0x010fea0003900000 */
[----:B------:R-:W4:Y:S02]  /*dc70*/  @!P0 SYNCS.PHASECHK.TRANS64 P0, [R0+URZ+0x32440], R2 ;  /* 0x03244002000085a7 */ /* 0x000f24000800007f */
[----:B----4-:R-:W-:Y:S05]  /*dc80*/  @!P0 BRA `(.L_x_9462) ;  /* 0xfffffffc00f08947 */ /* 0x010fea000383ffff */
[----:B------:R-:W-:Y:S05]  /*dc90*/  BRA `(.L_x_9555) ;  /* 0xffffffb800907947 */ /* 0x000fea000383ffff */
.L_x_9465:
[----:B------:R-:W-:Y:S01]  /*dca0*/  IMAD.MOV.U32 R13, RZ, RZ, R2 ;  /* 0x000000ffff0d7224 */ /* 0x000fe200078e0002 */
[----:B------:R-:W0:Y:S01]  /*dcb0*/  S2R R5, SR_TID.X ;  /* 0x0000000000057919 */ /* 0x000e220000002100 */
[----:B------:R-:W-:Y:S02]  /*dcc0*/  IMAD.MOV.U32 R12, RZ, RZ, RZ ;  /* 0x000000ffff0c7224 */ /* 0x000fe400078e00ff */
[----:B------:R-:W-:Y:S01]  /*dcd0*/  IMAD.MOV.U32 R11, RZ, RZ, 0x181f ;  /* 0x0000181fff0b7424 */ /* 0x000fe200078e00ff */
[----:B------:R1:W-:Y:S01]  /*dce0*/  STL [R1+0x60], R9 ;  /* 0x0000600901007387 */ /* 0x0003e20000100800 */
[----:B------:R-:W-:-:S07]  /*dcf0*/  IMAD.MOV.U32 R15, RZ, RZ, -0x1 ;  /* 0xffffffffff0f7424 */ /* 0x000fce00078e00ff */
[----:B01---5:R-:W-:Y:S05]  /*dd00*/  WARPSYNC.COLLECTIVE R15, `(.L_x_9556) ;  /* 0x000000000f087348 */ /* 0x023fea0003c00000 */
[----:B------:R2:W3:Y:S02]  /*dd10*/  SHFL.IDX P6, R14, R13, R12, R11 ;  /* 0x0000000c0d0e7389 */ /* 0x0004e400000c000b */
[----:B0123-5:R-:W-:Y:S01]  /*dd20*/  ENDCOLLECTIVE ;  /* 0x000000000000791b */ /* 0x02ffe20003800000 */
.L_x_9556:
[----:B------:R-:W-:Y:S01]  /*dd30*/  IMAD.MOV.U32 R13, RZ, RZ, R0 ;  /* 0x000000ffff0d7224 */ /* 0x000fe200078e0000 */
[----:B------:R-:W-:Y:S01]  /*dd40*/  LOP3.LUT R5, R5, 0x7f, RZ, 0xc0, !PT ;  /* 0x0000007f05057812 */ /* 0x000fe200078ec0ff */
[----:B------:R-:W-:-:S07]  /*dd50*/  IMAD.MOV.U32 R7, RZ, RZ, R14 ;  /* 0x000000ffff077224 */ /* 0x000fce00078e000e */
[----:B------:R-:W-:Y:S05]  /*dd60*/  WARPSYNC.COLLECTIVE R15, `(.L_x_9557) ;  /* 0x000000000f087348 */ /* 0x000fea0003c00000 */
[----:B------:R0:W1:Y:S02]  /*dd70*/  SHFL.IDX P6, R14, R13, R12, R11 ;  /* 0x0000000c0d0e7389 */ /* 0x00006400000c000b */
[----:B01----:R-:W-:Y:S01]  /*dd80*/  ENDCOLLECTIVE ;  /* 0x000000000000791b */ /* 0x003fe20003800000 */
.L_x_9557:
[----:B------:R-:W-:Y:S01]  /*dd90*/  ULDC UR4, c[0x0][0x288] ;  /* 0x0000a20000047ab9 */ /* 0x000fe20000000800 */
[----:B------:R-:W-:Y:S01]  /*dda0*/  SHF.R.U32.HI R9, RZ, 0x3, R5 ;  /* 0x00000003ff097819 */ /* 0x000fe20000011605 */
[----:B------:R-:W-:-:S04]  /*ddb0*/  IMAD R3, R6, UR4, RZ ;  /* 0x0000000406037c24 */ /* 0x000fc8000f8e02ff */
[----:B------:R-:W-:-:S05]  /*ddc0*/  IMAD.IADD R9, R9, 0x1, R4 ;  /* 0x0000000109097824 */ /* 0x000fca00078e0204 */
[----:B------:R-:W-:Y:S01]  /*ddd0*/  ISETP.GE.AND P1, PT, R9, R3, PT ;  /* 0x000000030900720c */ /* 0x000fe20003f26270 */
[----:B------:R0:W-:Y:S01]  /*dde0*/  STL [R1+0x10], R9 ;  /* 0x0000100901007387 */ /* 0x0001e20000100800 */
[----:B------:R-:W-:Y:S02]  /*ddf0*/  IMAD.MOV.U32 R13, RZ, RZ, R2 ;  /* 0x000000ffff0d7224 */ /* 0x000fe400078e0002 */
[----:B------:R-:W-:Y:S02]  /*de00*/  IMAD.MOV.U32 R12, RZ, RZ, 0x1 ;  /* 0x00000001ff0c7424 */ /* 0x000fe400078e00ff */
[----:B------:R-:W-:-:S07]  /*de10*/  IMAD.MOV.U32 R5, RZ, RZ, R14 ;  /* 0x000000ffff057224 */ /* 0x000fce00078e000e */
[----:B0-----:R-:W-:Y:S05]  /*de20*/  WARPSYNC.COLLECTIVE R15, `(.L_x_9558) ;  /* 0x000000000f087348 */ /* 0x001fea0003c00000 */
[----:B------:R1:W2:Y:S02]  /*de30*/  SHFL.IDX P6, R14, R13, R12, R11 ;  /* 0x0000000c0d0e7389 */ /* 0x0002a400000c000b */
[----:B012---:R-:W-:Y:S01]  /*de40*/  ENDCOLLECTIVE ;  /* 0x000000000000791b */ /* 0x007fe20003800000 */
.L_x_9558:
[----:B------:R-:W-:-:S05]  /*de50*/  @!P1 LEA R5, P3, R8, R5, 0x1 ;  /* 0x0000000508059211 */ /* 0x000fca00078608ff */
[----:B------:R-:W-:Y:S02]  /*de60*/  @!P1 IMAD.X R4, RZ, RZ, R7, P3 ;  /* 0x000000ffff049224 */ /* 0x000fe400018e0607 */
[----:B------:R-:W0:Y:S03]  /*de70*/  S2R R7, SR_TID.X ;  /* 0x0000000000077919 */ /* 0x000e260000002100 */
[----:B------:R-:W-:Y:S01]  /*de80*/  @!P1 LOP3.LUT R5, R5, R4, RZ, 0x3c, !PT ;  /* 0x0000000405059212 */ /* 0x000fe200078e3cff */
[----:B------:R-:W-:-:S03]  /*de90*/  IMAD.MOV.U32 R13, RZ, RZ, R0 ;  /* 0x000000ffff0d7224 */ /* 0x000fc600078e0000 */
[----:B------:R-:W-:-:S04]  /*dea0*/  @!P1 LOP3.LUT R4, R5, R4, RZ, 0x3c, !PT ;  /* 0x0000000405049212 */ /* 0x000fc800078e3cff */
[----:B------:R-:W-:Y:S01]  /*deb0*/  @!P1 LOP3.LUT R5, R5, R4, RZ, 0x3c, !PT ;  /* 0x0000000405059212 */ /* 0x000fe200078e3cff */
[----:B------:R-:W-:-:S07]  /*dec0*/  IMAD.MOV.U32 R8, RZ, RZ, R14 ;  /* 0x000000ffff087224 */ /* 0x000fce00078e000e */
[----:B0-----:R-:W-:Y:S05]  /*ded0*/  WARPSYNC.COLLECTIVE R15, `(.L_x_9559) ;  /* 0x000000000f087348 */ /* 0x001fea0003c00000 */
[----:B------:R1:W2:Y:S02]  /*dee0*/  SHFL.IDX P6, R14, R13, R12, R11 ;  /* 0x0000000c0d0e7389 */ /* 0x0002a400000c000b */
[----:B012---:R-:W-:Y:S01]  /*def0*/  ENDCOLLECTIVE ;  /* 0x000000000000791b */ /* 0x007fe20003800000 */
.L_x_9559:
[----:B------:R-:W-:Y:S01]  /*df00*/  @!PT LDS RZ, [RZ] ;  /* 0x00000000fffff984 */ /* 0x000fe20000000800 */
[----:B------:R-:W-:Y:S01]  /*df10*/  @!PT LDS RZ, [RZ] ;  /* 0x00000000fffff984 */ /* 0x000fe20000000800 */
[----:B------:R-:W-:Y:S01]  /*df20*/  @!PT LDS RZ, [RZ] ;  /* 0x00000000fffff984 */ /* 0x000fe20000000800 */
[----:B------:R0:W-:Y:S01]  /*df30*/  @!P1 LDGSTS.E.BYPASS.LTC128B.128 [R10+0x18400], desc[UR46][R4.64], !P0 ;  /* 0x18400000040a9fae */ /* 0x0001e2000c101d6e */
[----:B------:R-:W-:Y:S02]  /*df40*/  IMAD.MOV.U32 R13, RZ, RZ, R2 ;  /* 0x000000ffff0d7224 */ /* 0x000fe400078e0002 */
[----:B------:R-:W-:Y:S02]  /*df50*/  IMAD.MOV.U32 R12, RZ, RZ, 0x2 ;  /* 0x00000002ff0c7424 */ /* 0x000fe400078e00ff */
[----:B0-----:R-:W-:Y:S02]  /*df60*/  VIADD R5, R9, 0x10 ;  /* 0x0000001009057836 */ /* 0x001fe40000000000 */
[----:B------:R-:W-:-:S03]  /*df70*/  IMAD.SHL.U32 R7, R7, 0x8, RZ ;  /* 0x0000000807077824 */ /* 0x000fc600078e00ff */
[----:B------:R-:W-:Y:S01]  /*df80*/  ISETP.GE.AND P2, PT, R5, R3, PT ;  /* 0x000000030500720c */ /* 0x000fe20003f46270 */
[----:B------:R-:W-:Y:S01]  /*df90*/  IMAD.MOV.U32 R6, RZ, RZ, R14 ;  /* 0x000000ffff067224 */ /* 0x000fe200078e000e */
[----:B------:R-:W-:-:S11]  /*dfa0*/  LOP3.LUT R7, R7, 0x38, RZ, 0xc0, !PT ;  /* 0x0000003807077812 */ /* 0x000fd600078ec0ff */
[----:B------:R-:W-:Y:S05]  /*dfb0*/  WARPSYNC.COLLECTIVE R15, `(.L_x_9560) ;  /* 0x000000000f087348 */ /* 0x000fea0003c00000 */
[----:B------:R0:W1:Y:S02]  /*dfc0*/  SHFL.IDX P6, R14, R13, R12, R11 ;  /* 0x0000000c0d0e7389 */ /* 0x00006400000c000b */
[----:B01----:R-:W-:Y:S01]  /*dfd0*/  ENDCOLLECTIVE ;  /* 0x000000000000791b */ /* 0x003fe20003800000 */
.L_x_9560:
[----:B------:R0:W-:Y:S01]  /*dfe0*/  STL [R1+0x28], R5 ;  /* 0x0000280501007387 */ /* 0x0001e20000100800 */
[----:B------:R-:W-:Y:S01]  /*dff0*/  IMAD.MOV.U32 R13, RZ, RZ, R0 ;  /* 0x000000ffff0d7224 */ /* 0x000fe200078e0000 */
[----:B0-----:R-:W-:-:S05]  /*e000*/  @!P2 LEA R5, P1, R7, R6, 0x1 ;  /* 0x000000060705a211 */ /* 0x001fca00078208ff */
[----:B------:R-:W-:Y:S02]  /*e010*/  @!P2 IMAD.X R4, RZ, RZ, R8, P1 ;  /* 0x000000ffff04a224 */ /* 0x000fe400008e0608 */
[----:B------:R-:W-:Y:S02]  /*e020*/  VIADD R8, R9, 0x20 ;  /* 0x0000002009087836 */ /* 0x000fe40000000000 */
[----:B------:R-:W-:Y:S01]  /*e030*/  IMAD.MOV.U32 R6, RZ, RZ, R14 ;  /* 0x000000ffff067224 */ /* 0x000fe200078e000e */
[----:B------:R-:W-:-:S07]  /*e040*/  @!P2 LOP3.LUT R5, R5, R4, RZ, 0x3c, !PT ;  /* 0x000000040505a212 */ /* 0x000fce00078e3cff */
[----:B------:R-:W-:Y:S05]  /*e050*/  WARPSYNC.COLLECTIVE R15, `(.L_x_9561) ;  /* 0x000000000f087348 */ /* 0x000fea0003c00000 */
[----:B------:R0:W1:Y:S02]  /*e060*/  SHFL.IDX P6, R14, R13, R12, R11 ;  /* 0x0000000c0d0e7389 */ /* 0x00006400000c000b */
[----:B01----:R-:W-:Y:S01]  /*e070*/  ENDCOLLECTIVE ;  /* 0x000000000000791b */ /* 0x003fe20003800000 */
.L_x_9561:
[----:B------:R-:W-:Y:S02]  /*e080*/  ISETP.GE.AND P1, PT, R8, R3, PT ;  /* 0x000000030800720c */ /* 0x000fe40003f26270 */
[C---:B------:R-:W-:Y:S01]  /*e090*/  @!P2 LOP3.LUT R4, R5.reuse, R4, RZ, 0x3c, !PT ;  /* 0x000000040504a212 */ /* 0x040fe200078e3cff */
[----:B------:R0:W-:Y:S03]  /*e0a0*/  STL [R1+0x2c], R8 ;  /* 0x00002c0801007387 */ /* 0x0001e60000100800 */
[----:B------:R-:W-:-:S05]  /*e0b0*/  @!P2 LOP3.LUT R5, R5, R4, RZ, 0x3c, !PT ;  /* 0x000000040505a212 */ /* 0x000fca00078e3cff */
[----:B------:R-:W-:Y:S01]  /*e0c0*/  @!PT LDS RZ, [RZ] ;  /* 0x00000000fffff984 */ /* 0x000fe20000000800 */
[----:B------:R-:W-:Y:S01]  /*e0d0*/  @!PT LDS RZ, [RZ] ;  /* 0x00000000fffff984 */ /* 0x000fe20000000800 */
[----:B------:R-:W-:Y:S01]  /*e0e0*/  @!PT LDS RZ, [RZ] ;  /* 0x00000000fffff984 */ /* 0x000fe20000000800 */
[----:B------:R1:W-:Y:S01]  /*e0f0*/  @!P2 LDGSTS.E.BYPASS.LTC128B.128 [R10+0x18c00], desc[UR46][R4.64], !P0 ;  /* 0x18c00000040aafae */ /* 0x0003e2000c101d6e */
[----:B------:R-:W-:Y:S02]  /*e100*/  IMAD.MOV.U32 R13, RZ, RZ, R2 ;  /* 0x000000ffff0d7224 */ /* 0x000fe400078e0002 */
[----:B------:R-:W-:Y:S02]  /*e110*/  IMAD.MOV.U32 R12, RZ, RZ, 0x3 ;  /* 0x00000003ff0c7424 */ /* 0x000fe400078e00ff */
[----:B0-----:R-:W-:-:S05]  /*e120*/  VIADD R8, R9, 0x30 ;  /* 0x0000003009087836 */ /* 0x001fca0000000000 */
[----:B------:R0:W-:Y:S01]  /*e130*/  STL [R1+0x30], R8 ;  /* 0x0000300801007387 */ /* 0x0001e20000100800 */
[----:B-1----:R-:W-:-:S07]  /*e140*/  IMAD.MOV.U32 R4, RZ, RZ, R14 ;  /* 0x000000ffff047224 */ /* 0x002fce00078e000e */
[----:B0-----:R-:W-:Y:S05]  /*e150*/  WARPSYNC.COLLECTIVE R15, `(.L_x_9562) ;  /* 0x000000000f087348 */ /* 0x001fea0003c00000 */
[----:B------:R1:W2:Y:S02]  /*e160*/  SHFL.IDX P6, R14, R13, R12, R11 ;  /* 0x0000000c0d0e7389 */ /* 0x0002a400000c000b */
[----:B012---:R-:W-:Y:S01]  /*e170*/  ENDCOLLECTIVE ;  /* 0x000000000000791b */ /* 0x007fe20003800000 */
.L_x_9562:
[----:B------:R-:W-:-:S05]  /*e180*/  @!P1 LEA R5, P2, R7, R4, 0x1 ;  /* 0x0000000407059211 */ /* 0x000fca00078408ff */
[----:B------:R-:W-:-:S05]  /*e190*/  @!P1 IMAD.X R4, RZ, RZ, R6, P2 ;  /* 0x000000ffff049224 */ /* 0x000fca00010e0606 */
        /* <DEDUP_REMOVED lines=8> */
[----:B------:R0:W-:Y:S01]  /*e220*/  @!P1 LDGSTS.E.BYPASS.LTC128B.128 [R10+0x19400], desc[UR46][R4.64], !P0 ;  /* 0x19400000040a9fae */ /* 0x0001e2000c101d6e */
[----:B------:R-:W-:Y:S01]  /*e230*/  ISETP.GE.AND P1, PT, R8, R3, PT ;  /* 0x000000030800720c */ /* 0x000fe20003f26270 */
[----:B------:R-:W-:-:S12]  /*e240*/  VIADD R8, R9, 0x40 ;  /* 0x0000004009087836 */ /* 0x000fd80000000000 */
[----:B0-----:R-:W-:Y:S05]  /*e250*/  WARPSYNC.COLLECTIVE R15, `(.L_x_9563) ;  /* 0x000000000f087348 */ /* 0x001fea0003c00000 */
[----:B------:R1:W2:Y:S02]  /*e260*/  SHFL.IDX P6, R14, R13, R12, R11 ;  /* 0x0000000c0d0e7389 */ /* 0x0002a400000c000b */
[----:B012---:R-:W-:Y:S01]  /*e270*/  ENDCOLLECTIVE ;  /* 0x000000000000791b */ /* 0x007fe20003800000 */
.L_x_9563:
[----:B------:R0:W-:Y:S01]  /*e280*/  STL [R1+0x34], R8 ;  /* 0x0000340801007387 */ /* 0x0001e20000100800 */
[----:B------:R-:W-:Y:S02]  /*e290*/  IMAD.MOV.U32 R13, RZ, RZ, R2 ;  /* 0x000000ffff0d7224 */ /* 0x000fe400078e0002 */
[----:B------:R-:W-:Y:S02]  /*e2a0*/  IMAD.MOV.U32 R12, RZ, RZ, 0x4 ;  /* 0x00000004ff0c7424 */ /* 0x000fe400078e00ff */
[----:B------:R-:W-:-:S07]  /*e2b0*/  IMAD.MOV.U32 R4, RZ, RZ, R14 ;  /* 0x000000ffff047224 */ /* 0x000fce00078e000e */
[----:B0-----:R-:W-:Y:S05]  /*e2c0*/  WARPSYNC.COLLECTIVE R15, `(.L_x_9564) ;  /* 0x000000000f087348 */ /* 0x001fea0003c00000 */
[----:B------:R1:W2:Y:S02]  /*e2d0*/  SHFL.IDX P6, R14, R13, R12, R11 ;  /* 0x0000000c0d0e7389 */ /* 0x0002a400000c000b */
[----:B012---:R-:W-:Y:S01]  /*e2e0*/  ENDCOLLECTIVE ;  /* 0x000000000000791b */ /* 0x007fe20003800000 */
.L_x_9564:
        /* <DEDUP_REMOVED lines=10> */
.L_x_9565:
[----:B------:R-:W-:Y:S01]  /*e390*/  @!PT LDS RZ, [RZ] ;  /* 0x00000000fffff984 */ /* 0x000fe20000000800 */
[----:B------:R-:W-:Y:S01]  /*e3a0*/  @!PT LDS RZ, [RZ] ;  /* 0x00000000fffff984 */ /* 0x000fe20000000800 */
[----:B------:R-:W-:Y:S01]  /*e3b0*/  @!PT LDS RZ, [RZ] ;  /* 0x00000000fffff984 */ /* 0x000fe20000000800 */
[----:B------:R0:W-:Y:S01]  /*e3c0*/  @!P1 LDGSTS.E.BYPASS.LTC128B.128 [R10+0x19c00], desc[UR46][R4.64], !P0 ;  /* 0x19c00000040a9fae */ /* 0x0001e2000c101d6e */
[----:B------:R-:W-:Y:S01]  /*e3d0*/  ISETP.GE.AND P1, PT, R8, R3, PT ;  /* 0x000000030800720c */ /* 0x000fe20003f26270 */
[----:B------:R-:W-:-:S05]  /*e3e0*/  VIADD R8, R9, 0x50 ;  /* 0x0000005009087836 */ /* 0x000fca0000000000 */
[----:B------:R1:W-:Y:S01]  /*e3f0*/  STL [R1+0x38], R8 ;  /* 0x0000380801007387 */ /* 0x0003e20000100800 */
[----:B------:R-:W-:Y:S02]  /*e400*/  IMAD.MOV.U32 R13, RZ, RZ, R2 ;  /* 0x000000ffff0d7224 */ /* 0x000fe400078e0002 */
[----:B------:R-:W-:Y:S02]  /*e410*/  IMAD.MOV.U32 R12, RZ, RZ, 0x5 ;  /* 0x00000005ff0c7424 */ /* 0x000fe400078e00ff */
[----:B0-----:R-:W-:-:S07]  /*e420*/  IMAD.MOV.U32 R4, RZ, RZ, R14 ;  /* 0x000000ffff047224 */ /* 0x001fce00078e000e */
[----:B-1----:R-:W-:Y:S05]  /*e430*/  WARPSYNC.COLLECTIVE R15, `(.L_x_9566) ;  /* 0x000000000f087348 */ /* 0x002fea0003c00000 */
[----:B------:R0:W2:Y:S02]  /*e440*/  SHFL.IDX P6, R14, R13, R12, R11 ;  /* 0x0000000c0d0e7389 */ /* 0x0000a400000c000b */
[----:B012---:R-:W-:Y:S01]  /*e450*/  ENDCOLLECTIVE ;  /* 0x000000000000791b */ /* 0x007fe20003800000 */
.L_x_9566:
        /* <DEDUP_REMOVED lines=10> */
.L_x_9567:
[----:B------:R-:W-:Y:S01]  /*e500*/  @!PT LDS RZ, [RZ] ;  /* 0x00000000fffff984 */ /* 0x000fe20000000800 */
[----:B------:R-:W-:Y:S01]  /*e510*/  @!PT LDS RZ, [RZ] ;  /* 0x00000000fffff984 */ /* 0x000fe20000000800 */
[----:B------:R-:W-:Y:S01]  /*e520*/  @!PT LDS RZ, [RZ] ;  /* 0x00000000fffff984 */ /* 0x000fe20000000800 */
[----:B------:R0:W-:Y:S01]  /*e530*/  @!P1 LDGSTS.E.BYPASS.LTC128B.128 [R10+0x1a400], desc[UR46][R4.64], !P0 ;  /* 0x1a400000040a9fae */ /* 0x0001e2000c101d6e */
[----:B------:R-:W-:Y:S01]  /*e540*/  ISETP.GE.AND P1, PT, R8, R3, PT ;  /* 0x000000030800720c */ /* 0x000fe20003f26270 */
[----:B------:R-:W-:Y:S02]  /*e550*/  VIADD R8, R9, 0x60 ;  /* 0x0000006009087836 */ /* 0x000fe40000000000 */
[----:B------:R1:W5:Y:S01]  /*e560*/  LDL.LU R9, [R1+0x60] ;  /* 0x0000600001097983 */ /* 0x0003620000300800 */
[----:B------:R-:W-:Y:S02]  /*e570*/  IMAD.MOV.U32 R13, RZ, RZ, R2 ;  /* 0x000000ffff0d7224 */ /* 0x000fe400078e0002 */
[----:B------:R-:W-:Y:S02]  /*e580*/  IMAD.MOV.U32 R12, RZ, RZ, 0x6 ;  /* 0x00000006ff0c7424 */ /* 0x000fe400078e00ff */
[----:B01----:R-:W-:-:S07]  /*e590*/  IMAD.MOV.U32 R4, RZ, RZ, R14 ;  /* 0x000000ffff047224 */ /* 0x003fce00078e000e */
[----:B-----5:R-:W-:Y:S05]  /*e5a0*/  WARPSYNC.COLLECTIVE R15, `(.L_x_9568) ;  /* 0x000000000f087348 */ /* 0x020fea0003c00000 */
[----:B------:R0:W1:Y:S02]  /*e5b0*/  SHFL.IDX P6, R14, R13, R12, R11 ;  /* 0x0000000c0d0e7389 */ /* 0x00006400000c000b */
[----:B01---5:R-:W-:Y:S01]  /*e5c0*/  ENDCOLLECTIVE ;  /* 0x000000000000791b */ /* 0x023fe20003800000 */
.L_x_9568:
        /* <DEDUP_REMOVED lines=10> */
.L_x_9569:
        /* <DEDUP_REMOVED lines=11> */
.L_x_9570:
[----:B------:R-:W-:-:S05]  /*e720*/  @!P1 LEA R5, P2, R7, R4, 0x1 ;  /* 0x0000000407059211 */ /* 0x000fca00078408ff */
[----:B------:R-:W-:-:S05]  /*e730*/  @!P1 IMAD.X R4, RZ, RZ, R6, P2 ;  /* 0x000000ffff049224 */ /* 0x000fca00010e0606 */
[----:B------:R-:W-:-:S04]  /*e740*/  @!P1 LOP3.LUT R5, R5, R4, RZ, 0x3c, !PT ;  /* 0x0000000405059212 */ /* 0x000fc800078e3cff */
[----:B------:R-:W-:Y:S01]  /*e750*/  @!P1 LOP3.LUT R4, R5, R4, RZ, 0x3c, !PT ;  /* 0x0000000405049212 */ /* 0x000fe200078e3cff */
[----:B------:R-:W-:-:S03]  /*e760*/  IMAD.MOV.U32 R13, RZ, RZ, R0 ;  /* 0x000000ffff0d7224 */ /* 0x000fc600078e0000 */
[----:B------:R-:W-:-:S05]  /*e770*/  @!P1 LOP3.LUT R5, R5, R4, RZ, 0x3c, !PT ;  /* 0x0000000405059212 */ /* 0x000fca00078e3cff */
[----:B------:R-:W-:Y:S01]  /*e780*/  @!PT LDS RZ, [RZ] ;  /* 0x00000000fffff984 */ /* 0x000fe20000000800 */
[----:B------:R-:W-:Y:S01]  /*e790*/  @!PT LDS RZ, [RZ] ;  /* 0x00000000fffff984 */ /* 0x000fe20000000800 */
[----:B------:R-:W-:Y:S01]  /*e7a0*/  @!PT LDS RZ, [RZ] ;  /* 0x00000000fffff984 */ /* 0x000fe20000000800 */
[----:B------:R0:W-:Y:S04]  /*e7b0*/  @!P1 LDGSTS.E.BYPASS.LTC128B.128 [R10+0x1b400], desc[UR46][R4.64], !P0 ;  /* 0x1b400000040a9fae */ /* 0x0001e8000c101d6e */
[----:B------:R1:W-:Y:S01]  /*e7c0*/  STL [R1+0x3c], R8 ;  /* 0x00003c0801007387 */ /* 0x0003e20000100800 */
[----:B0-----:R-:W-:-:S07]  /*e7d0*/  IMAD.MOV.U32 R4, RZ, RZ, R14 ;  /* 0x000000ffff047224 */ /* 0x001fce00078e000e */
[----:B-1----:R-:W-:Y:S05]  /*e7e0*/  WARPSYNC.COLLECTIVE R15, `(.L_x_9571) ;  /* 0x000000000f087348 */ /* 0x002fea0003c00000 */
[----:B------:R0:W2:Y:S02]  /*e7f0*/  SHFL.IDX P6, R14, R13, R12, R11 ;  /* 0x0000000c0d0e7389 */ /* 0x0000a400000c000b */
[----:B012---:R-:W-:Y:S01]  /*e800*/  ENDCOLLECTIVE ;  /* 0x000000000000791b */ /* 0x007fe20003800000 */
.L_x_9571:
[----:B------:R-:W-:Y:S01]  /*e810*/  IMAD.MOV.U32 R0, RZ, RZ, R14 ;  /* 0x000000ffff007224 */ /* 0x000fe200078e000e */
[----:B------:R-:W-:Y:S06]  /*e820*/  BRA `(.L_x_9572) ;  /* 0xffffffb800e07947 */ /* 0x000fec000383ffff */
.L_x_9467:
        /* <DEDUP_REMOVED lines=8> */
.L_x_9574:
[----:B------:R-:W-:Y:S05]  /*e8b0*/  BSYNC B0 ;  /* 0x0000000000007941 */ /* 0x000fea0003800000 */
.L_x_9573:
[----:B------:R-:W-:Y:S01]  /*e8c0*/  IMAD.MOV.U32 R13, RZ, RZ, R5 ;  /* 0x000000ffff0d7224 */ /* 0x000fe200078e0005 */
[----:B------:R0:W5:Y:S01]  /*e8d0*/  LDL.LU R10, [R1+0x38] ;  /* 0x00003800010a7983 */ /* 0x0001620000300800 */
[----:B------:R-:W-:Y:S02]  /*e8e0*/  IMAD.MOV.U32 R12, RZ, RZ, RZ ;  /* 0x000000ffff0c7224 */ /* 0x000fe400078e00ff */
[----:B------:R-:W-:Y:S01]  /*e8f0*/  IMAD.MOV.U32 R11, RZ, RZ, 0x181f ;  /* 0x0000181fff0b7424 */ /* 0x000fe200078e00ff */
[----:B------:R0:W5:Y:S01]  /*e900*/  LDL.LU R9, [R1+0x3c] ;  /* 0x00003c0001097983 */ /* 0x0001620000300800 */
[----:B------:R-:W-:Y:S02]  /*e910*/  IMAD.MOV.U32 R15, RZ, RZ, -0x1 ;  /* 0xffffffffff0f7424 */ /* 0x000fe400078e00ff */
[----:B------:R-:W-:Y:S01]  /*e920*/  IMAD.MOV.U32 R2, RZ, RZ, R14 ;  /* 0x000000ffff027224 */ /* 0x000fe200078e000e */
[----:B------:R0:W5:Y:S06]  /*e930*/  LDL R7, [R1+0x4] ;  /* 0x0000040001077983 */ /* 0x00016c0000100800 */
[----:B0----5:R-:W-:Y:S05]  /*e940*/  WARPSYNC.COLLECTIVE R15, `(.L_x_9575) ;  /* 0x000000000f087348 */ /* 0x021fea0003c00000 */
[----:B------:R1:W2:Y:S02]  /*e950*/  SHFL.IDX P6, R14, R13, R12, R11 ;  /* 0x0000000c0d0e7389 */ /* 0x0002a400000c000b */
[----:B012--5:R-:W-:Y:S01]  /*e960*/  ENDCOLLECTIVE ;  /* 0x000000000000791b */ /* 0x027fe20003800000 */
.L_x_9575:
[----:B------:R-:W-:Y:S01]  /*e970*/  ULDC UR4, c[0x0][0x288] ;  /* 0x0000a20000047ab9 */ /* 0x000fe20000000800 */
[----:B------:R-:W2:Y:S04]  /*e980*/  LDL.LU R13, [R1+0x28] ;  /* 0x00002800010d7983 */ /* 0x000ea80000300800 */
[----:B------:R-:W3:Y:S04]  /*e990*/  LDL.LU R12, [R1+0x2c] ;  /* 0x00002c00010c7983 */ /* 0x000ee80000300800 */
[----:B------:R-:W4:Y:S04]  /*e9a0*/  LDL.LU R11, [R1+0x30] ;  /* 0x00003000010b7983 */ /* 0x000f280000300800 */
[----:B------:R-:W5:Y:S01]  /*e9b0*/  LDL.LU R15, [R1+0x34] ;  /* 0x00003400010f7983 */ /* 0x000f620000300800 */
[----:B------:R-:W-:-:S03]  /*e9c0*/  IMAD.MOV.U32 R3, RZ, RZ, R14 ;  /* 0x000000ffff037224 */ /* 0x000fc600078e000e */
[----:B------:R-:W5:Y:S01]  /*e9d0*/  LDL.LU R14, [R1+0x10] ;  /* 0x00001000010e7983 */ /* 0x000f620000300800 */
[----:B------:R-:W-:Y:S01]  /*e9e0*/  IMAD R0, R6, UR4, RZ ;  /* 0x0000000406007c24 */ /* 0x000fe2000f8e02ff */
[----:B------:R-:W-:-:S04]  /*e9f0*/  LOP3.LUT R18, R18, 0xffffffbf, RZ, 0xc0, !PT ;  /* 0xffffffbf12127812 */ /* 0x000fc800078ec0ff */
[-C--:B--2---:R-:W-:Y:S01]  /*ea00*/  ISETP.GE.AND P6, PT, R13, R0.reuse, PT ;  /* 0x000000000d00720c */ /* 0x084fe20003fc6270 */
[----:B------:R-:W-:Y:S01]  /*ea10*/  IMAD.MOV.U32 R13, RZ, RZ, R4 ;  /* 0x000000ffff0d7224 */ /* 0x000fe200078e0004 */
[----:B---3--:R-:W-:Y:S01]  /*ea20*/  ISETP.GE.AND P5, PT, R12, R0, PT ;  /* 0x000000000c00720c */ /* 0x008fe20003fa6270 */
[----:B------:R-:W-:-:S10]  /*ea30*/  IMAD.MOV.U32 R12, RZ, RZ, 0x1 ;  /* 0x00000001ff0c7424 */ /* 0x000fd400078e00ff */
[----:B------:R-:W-:Y:S02]  /*ea40*/  @P6 LOP3.LUT R18, R18, 0x40, RZ, 0xfc, !PT ;  /* 0x0000004012126812 */ /* 0x000fe400078efcff */
[-C--:B----4-:R-:W-:Y:S01]  /*ea50*/  ISETP.GE.AND P6, PT, R11, R0.reuse, PT ;  /* 0x000000000b00720c */ /* 0x090fe20003fc6270 */
[----:B------:R-:W-:Y:S01]  /*ea60*/  IMAD.MOV.U32 R11, RZ, RZ, 0x181f ;  /* 0x0000181fff0b7424 */ /* 0x000fe200078e00ff */
[----:B------:R-:W-:Y:S02]  /*ea70*/  LOP3.LUT R18, R18, 0xffffffdf, RZ, 0xc0, !PT ;  /* 0xffffffdf12127812 */ /* 0x000fe400078ec0ff */
[-C--:B-----5:R-:W-:Y:S02]  /*ea80*/  ISETP.GE.AND P4, PT, R14, R0.reuse, PT ;  /* 0x000000000e00720c */ /* 0x0a0fe40003f86270 */
[----:B------:R-:W-:Y:S02]  /*ea90*/  @P5 LOP3.LUT R18, R18, 0x20, RZ, 0xfc, !PT ;  /* 0x0000002012125812 */ /* 0x000fe400078efcff */
[----:B------:R-:W-:Y:S01]  /*eaa0*/  ISETP.GE.AND P5, PT, R15, R0, PT ;  /* 0x000000000f00720c */ /* 0x000fe20003fa6270 */
[----:B------:R-:W-:Y:S01]  /*eab0*/  IMAD.MOV.U32 R15, RZ, RZ, -0x1 ;  /* 0xffffffffff0f7424 */ /* 0x000fe200078e00ff */
[----:B------:R-:W-:-:S04]  /*eac0*/  LOP3.LUT R18, R18, 0xffffffef, RZ, 0xc0, !PT ;  /* 0xffffffef12127812 */ /* 0x000fc800078ec0ff */
[----:B------:R-:W-:Y:S02]  /*ead0*/  @P6 LOP3.LUT R18, R18, 0x10, RZ, 0xfc, !PT ;  /* 0x0000001012126812 */ /* 0x000fe400078efcff */
[----:B------:R-:W-:Y:S02]  /*eae0*/  ISETP.GE.AND P6, PT, R10, R0, PT ;  /* 0x000000000a00720c */ /* 0x000fe40003fc6270 */
[----:B------:R-:W-:-:S04]  /*eaf0*/  LOP3.LUT R18, R18, 0xfffffff7, RZ, 0xc0, !PT ;  /* 0xfffffff712127812 */ /* 0x000fc800078ec0ff */
[----:B------:R-:W-:Y:S02]  /*eb00*/  @P5 LOP3.LUT R18, R18, 0x8, RZ, 0xfc, !PT ;  /* 0x0000000812125812 */ /* 0x000fe400078efcff */
[----:B------:R-:W-:Y:S02]  /*eb10*/  ISETP.GE.AND P5, PT, R9, R0, PT ;  /* 0x000000000900720c */ /* 0x000fe40003fa6270 */
[----:B------:R-:W-:-:S04]  /*eb20*/  LOP3.LUT R18, R18, 0xffffff7f, RZ, 0xc0, !PT ;  /* 0xffffff7f12127812 */ /* 0x000fc800078ec0ff */
[----:B------:R-:W-:-:S04]  /*eb30*/  LOP3.LUT R18, R18, 0xfffffffb, RZ, 0xc0, !PT ;  /* 0xfffffffb12127812 */ /* 0x000fc800078ec0ff */
[----:B------:R-:W-:Y:S02]  /*eb40*/  @P6 LOP3.LUT R18, R18, 0x4, RZ, 0xfc, !PT ;  /* 0x0000000412126812 */ /* 0x000fe400078efcff */
[----:B------:R-:W-:Y:S02]  /*eb50*/  @!P4 LEA R3, P6, R8, R3, 0x1 ;  /* 0x000000030803c211 */ /* 0x000fe400078c08ff */
[----:B------:R-:W-:-:S03]  /*eb60*/  @P5 LOP3.LUT R18, R18, 0x80, RZ, 0xfc, !PT ;  /* 0x0000008012125812 */ /* 0x000fc600078efcff */
[----:B------:R-:W-:Y:S01]  /*eb70*/  @!P4 IMAD.X R2, RZ, RZ, R2, P6 ;  /* 0x000000ffff02c224 */ /* 0x000fe200030e0602 */
[----:B------:R-:W-:-:S04]  /*eb80*/  LOP3.LUT P5, RZ, R18, 0x20, RZ, 0xc0, !PT ;  /* 0x0000002012ff7812 */ /* 0x000fc800078ac0ff */
[----:B------:R-:W-:-:S09]  /*eb90*/  @!P4 LOP3.LUT R3, R3, R2, RZ, 0x3c, !PT ;  /* 0x000000020303c212 */ /* 0x000fd200078e3cff */
[----:B------:R-:W-:Y:S05]  /*eba0*/  WARPSYNC.COLLECTIVE R15, `(.L_x_9576) ;  /* 0x000000000f087348 */ /* 0x000fea0003c00000 */
[----:B------:R0:W1:Y:S02]  /*ebb0*/  SHFL.IDX P6, R14, R13, R12, R11 ;  /* 0x0000000c0d0e7389 */ /* 0x00006400000c000b */
[----:B01----:R-:W-:Y:S01]  /*ebc0*/  ENDCOLLECTIVE ;  /* 0x000000000000791b */ /* 0x003fe20003800000 */
.L_x_9576:
[----:B------:R-:W-:-:S04]  /*ebd0*/  @!P4 LOP3.LUT R2, R3, R2, RZ, 0x3c, !PT ;  /* 0x000000020302c212 */ /* 0x000fc800078e3cff */
[----:B------:R-:W-:-:S05]  /*ebe0*/  @!P4 LOP3.LUT R3, R3, R2, RZ, 0x3c, !PT ;  /* 0x000000020303c212 */ /* 0x000fca00078e3cff */
[----:B------:R-:W-:Y:S01]  /*ebf0*/  @!PT LDS RZ, [RZ] ;  /* 0x00000000fffff984 */ /* 0x000fe20000000800 */
[----:B------:R-:W-:Y:S01]  /*ec00*/  @!PT LDS RZ, [RZ] ;  /* 0x00000000fffff984 */ /* 0x000fe20000000800 */
[----:B------:R-:W-:Y:S01]  /*ec10*/  @!PT LDS RZ, [RZ] ;  /* 0x00000000fffff984 */ /* 0x000fe20000000800 */
[----:B------:R0:W-:Y:S01]  /*ec20*/  @!P4 LDGSTS.E.BYPASS.LTC128B.128 [R7+0x22400], desc[UR46][R2.64], !P0 ;  /* 0x224000000207cfae */ /* 0x0001e2000c101d6e */
[----:B------:R-:W-:-:S03]  /*ec30*/  IMAD.MOV.U32 R13, RZ, RZ, R5 ;  /* 0x000000ffff0d7224 */ /* 0x000fc600078e0005 */
[----:B------:R0:W-:Y:S04]  /*ec40*/  @!P4 LDGSTS.E.BYPASS.LTC128B.128 [R7+0x26400], desc[UR46][R2.64+0x80], !P1 ;  /* 0x264000800207cfae */ /* 0x0001e8000c901d6e */
[----:B------:R0:W-:Y:S04]  /*ec50*/  @!P4 LDGSTS.E.BYPASS.LTC128B.128 [R7+0x2a400], desc[UR46][R2.64+0x100], !P2 ;  /* 0x2a4001000207cfae */ /* 0x0001e8000d101d6e */
[----:B------:R0:W-:Y:S01]  /*ec60*/  @!P4 LDGSTS.E.BYPASS.LTC128B.128 [R7+0x2e400], desc[UR46][R2.64+0x180], !P3 ;  /* 0x2e4001800207cfae */ /* 0x0001e2000d901d6e */
[----:B------:R-:W-:Y:S01]  /*ec70*/  IMAD.MOV.U32 R6, RZ, RZ, R14 ;  /* 0x000000ffff067224 */ /* 0x000fe200078e000e */
[----:B------:R-:W-:-:S13]  /*ec80*/  LOP3.LUT P4, RZ, R18, 0x40, RZ, 0xc0, !PT ;  /* 0x0000004012ff7812 */ /* 0x000fda000788c0ff */
[----:B0-----:R-:W-:Y:S05]  /*ec90*/  WARPSYNC.COLLECTIVE R15, `(.L_x_9577) ;  /* 0x000000000f087348 */ /* 0x001fea0003c00000 */
[----:B------:R1:W2:Y:S02]  /*eca0*/  SHFL.IDX P6, R14, R13, R12, R11 ;  /* 0x0000000c0d0e7389 */ /* 0x0002a400000c000b */
[----:B012---:R-:W-:Y:S01]  /*ecb0*/  ENDCOLLECTIVE ;  /* 0x000000000000791b */ /* 0x007fe20003800000 */
.L_x_9577:
[----:B------:R-:W-:Y:S02]  /*ecc0*/  IMAD.MOV.U32 R13, RZ, RZ, R4 ;  /* 0x000000ffff0d7224 */ /* 0x000fe400078e0004 */
[----:B------:R-:W-:Y:S02]  /*ecd0*/  IMAD.MOV.U32 R12, RZ, RZ, 0x2 ;  /* 0x00000002ff0c7424 */ /* 0x000fe400078e00ff */
[----:B------:R-:W-:-:S05]  /*ece0*/  IMAD.MOV.U32 R2, RZ, RZ, R14 ;  /* 0x000000ffff027224 */ /* 0x000fca00078e000e */
[----:B------:R-:W-:-:S05]  /*ecf0*/  @!P4 LEA R2, P6, R8, R2, 0x1 ;  /* 0x000000020802c211 */ /* 0x000fca00078c08ff */
[----:B------:R-:W-:-:S05]  /*ed00*/  @!P4 IMAD.X R3, RZ, RZ, R6, P6 ;  /* 0x000000ffff03c224 */ /* 0x000fca00030e0606 */
[----:B------:R-:W-:Y:S01]  /*ed10*/  @!PT LDS RZ, [RZ] ;  /* 0x00000000fffff984 */ /* 0x000fe20000000800 */
[----:B------:R-:W-:Y:S01]  /*ed20*/  @!PT LDS RZ, [RZ] ;  /* 0x00000000fffff984 */ /* 0x000fe20000000800 */
[----:B------:R-:W-:Y:S01]  /*ed30*/  @!PT LDS RZ, [RZ] ;  /* 0x00000000fffff984 */ /* 0x000fe20000000800 */
[----:B------:R0:W-:Y:S03]  /*ed40*/  @!P4 LDGSTS.E.BYPASS.LTC128B.128 [R7+0x22c00], desc[UR46][R2.64], !P0 ;  /* 0x22c000000207cfae */ /* 0x0001e6000c101d6e */
[----:B0-----:R-:W-:Y:S05]  /*ed50*/  WARPSYNC.COLLECTIVE R15, `(.L_x_9578) ;  /* 0x000000000f087348 */ /* 0x001fea0003c00000 */
[----:B------:R1:W2:Y:S02]  /*ed60*/  SHFL.IDX P6, R14, R13, R12, R11 ;  /* 0x0000000c0d0e7389 */ /* 0x0002a400000c000b */
[----:B012---:R-:W-:Y:S01]  /*ed70*/  ENDCOLLECTIVE ;  /* 0x000000000000791b */ /* 0x007fe20003800000 */
.L_x_9578:
[----:B------:R-:W-:Y:S01]  /*ed80*/  @!PT LDS RZ, [RZ] ;  /* 0x00000000fffff984 */ /* 0x000fe20000000800 */
[----:B------:R-:W-:Y:S01]  /*ed90*/  @!PT LDS RZ, [RZ] ;  /* 0x00000000fffff984 */ /* 0x000fe20000000800 */
[----:B------:R-:W-:Y:S01]  /*eda0*/  @!PT LDS RZ, [RZ] ;  /* 0x00000000fffff984 */ /* 0x000fe20000000800 */
[----:B------:R0:W-:Y:S04]  /*edb0*/  @!P4 LDGSTS.E.BYPASS.LTC128B.128 [R7+0x26c00], desc[UR46][R2.64+0x80], !P1 ;  /* 0x26c000800207cfae */ /* 0x0001e8000c901d6e */
[----:B------:R0:W-:Y:S04]  /*edc0*/  @!P4 LDGSTS.E.BYPASS.LTC128B.128 [R7+0x2ac00], desc[UR46][R2.64+0x100], !P2 ;  /* 0x2ac001000207cfae */ /* 0x0001e8000d101d6e */
[----:B------:R0:W-:Y:S01]  /*edd0*/  @!P4 LDGSTS.E.BYPASS.LTC128B.128 [R7+0x2ec00], desc[UR46][R2.64+0x180], !P3 ;  /* 0x2ec001800207cfae */ /* 0x0001e2000d901d6e */
[----:B------:R-:W-:Y:S01]  /*ede0*/  LOP3.LUT P4, RZ, R18, 0x10, RZ, 0xc0, !PT ;  /* 0x0000001012ff7812 */ /* 0x000fe2000788c0ff */
[----:B------:R-:W-:-:S02]  /*edf0*/  IMAD.MOV.U32 R13, RZ, RZ, R5 ;  /* 0x000000ffff0d7224 */ /* 0x000fc400078e0005 */
[----:B------:R-:W-:-:S10]  /*ee00*/  IMAD.MOV.U32 R6, RZ, RZ, R14 ;  /* 0x000000ffff067224 */ /* 0x000fd400078e000e */
[----:B0-----:R-:W-:Y:S05]  /*ee10*/  WARPSYNC.COLLECTIVE R15, `(.L_x_9579) ;  /* 0x000000000f087348 */ /* 0x001fea0003c00000 */
[----:B------:R1:W2:Y:S02]  /*ee20*/  SHFL.IDX P6, R14, R13, R12, R11 ;  /* 0x0000000c0d0e7389 */ /* 0x0002a400000c000b */
[----:B012---:R-:W-:Y:S01]  /*ee30*/  ENDCOLLECTIVE ;  /* 0x000000000000791b */ /* 0x007fe20003800000 */
.L_x_9579:
        /* <DEDUP_REMOVED lines=12> */
.L_x_9580:
        /* <DEDUP_REMOVED lines=12> */
.L_x_9581:
        /* <DEDUP_REMOVED lines=12> */
.L_x_9582:
        /* <DEDUP_REMOVED lines=12> */
.L_x_9583:
[----:B------:R-:W-:Y:S02]  /*f140*/  IMAD.MOV.U32 R13, RZ, RZ, R4 ;  /* 0x000000ffff0d7224 */ /* 0x000fe400078e0004 */
[----:B------:R-:W-:Y:S02]  /*f150*/  IMAD.MOV.U32 R12, RZ, RZ, 0x5 ;  /* 0x00000005ff0c7424 */ /* 0x000fe400078e00ff */
[----:B------:R-:W-:-:S05]  /*f160*/  IMAD.MOV.U32 R2, RZ, RZ, R14 ;  /* 0x000000ffff027224 */ /* 0x000fca00078e000e */
[----:B------:R-:W-:-:S05]  /*f170*/  @!P5 LEA R2, P6, R8, R2, 0x1 ;  /* 0x000000020802d211 */ /* 0x000fca00078c08ff */
[----:B------:R-:W-:Y:S01]  /*f180*/  @!P5 IMAD.X R3, RZ, RZ, R6, P6 ;  /* 0x000000ffff03d224 */ /* 0x000fe200030e0606 */
[C---:B------:R-:W-:Y:S02]  /*f190*/  LOP3.LUT P6, RZ, R18.reuse, 0x8, RZ, 0xc0, !PT ;  /* 0x0000000812ff7812 */ /* 0x040fe400078cc0ff */
[----:B------:R-:W-:-:S11]  /*f1a0*/  LOP3.LUT P5, RZ, R18, 0x80, RZ, 0xc0, !PT ;  /* 0x0000008012ff7812 */ /* 0x000fd600078ac0ff */
[----:B------:R-:W-:Y:S01]  /*f1b0*/  @!PT LDS RZ, [RZ] ;  /* 0x00000000fffff984 */ /* 0x000fe20000000800 */
[----:B------:R-:W-:Y:S01]  /*f1c0*/  @!PT LDS RZ, [RZ] ;  /* 0x00000000fffff984 */ /* 0x000fe20000000800 */
[----:B------:R-:W-:Y:S01]  /*f1d0*/  @!PT LDS RZ, [RZ] ;  /* 0x00000000fffff984 */ /* 0x000fe20000000800 */
[----:B------:R0:W-:Y:S04]  /*f1e0*/  @!P6 LDGSTS.E.BYPASS.LTC128B.128 [R7+0x24400], desc[UR46][R2.64], !P0 ;  /* 0x244000000207efae */ /* 0x0001e8000c101d6e */
[----:B------:R0:W-:Y:S04]  /*f1f0*/  @!P6 LDGSTS.E.BYPASS.LTC128B.128 [R7+0x28400], desc[UR46][R2.64+0x80], !P1 ;  /* 0x284000800207efae */ /* 0x0001e8000c901d6e */
[----:B------:R0:W-:Y:S04]  /*f200*/  @!P6 LDGSTS.E.BYPASS.LTC128B.128 [R7+0x2c400], desc[UR46][R2.64+0x100], !P2 ;  /* 0x2c4001000207efae */ /* 0x0001e8000d101d6e */
[----:B------:R0:W-:Y:S02]  /*f210*/  @!P6 LDGSTS.E.BYPASS.LTC128B.128 [R7+0x30400], desc[UR46][R2.64+0x180], !P3 ;  /* 0x304001800207efae */ /* 0x0001e4000d901d6e */
[----:B0-----:R-:W-:Y:S05]  /*f220*/  WARPSYNC.COLLECTIVE R15, `(.L_x_9584) ;  /* 0x000000000f087348 */ /* 0x001fea0003c00000 */
[----:B------:R1:W2:Y:S02]  /*f230*/  SHFL.IDX P6, R14, R13, R12, R11 ;  /* 0x0000000c0d0e7389 */ /* 0x0002a400000c000b */
[----:B012---:R-:W-:Y:S01]  /*f240*/  ENDCOLLECTIVE ;  /* 0x000000000000791b */ /* 0x007fe20003800000 */
.L_x_9584:
[----:B------:R-:W-:Y:S02]  /*f250*/  IMAD.MOV.U32 R13, RZ, RZ, R5 ;  /* 0x000000ffff0d7224 */ /* 0x000fe400078e0005 */
[----:B------:R-:W-:-:S07]  /*f260*/  IMAD.MOV.U32 R6, RZ, RZ, R14 ;  /* 0x000000ffff067224 */ /* 0x000fce00078e000e */
[----:B------:R-:W-:Y:S05]  /*f270*/  WARPSYNC.COLLECTIVE R15, `(.L_x_9585) ;  /* 0x000000000f087348 */ /* 0x000fea0003c00000 */
[----:B------:R0:W1:Y:S02]  /*f280*/  SHFL.IDX P6, R14, R13, R12, R11 ;  /* 0x0000000c0d0e7389 */ /* 0x00006400000c000b */
[----:B01----:R-:W-:Y:S01]  /*f290*/  ENDCOLLECTIVE ;  /* 0x000000000000791b */ /* 0x003fe20003800000 */
.L_x_9585:
        /* <DEDUP_REMOVED lines=12> */
.L_x_9586:
[----:B------:R-:W-:Y:S01]  /*f360*/  @!PT LDS RZ, [RZ] ;  /* 0x00000000fffff984 */ /* 0x000fe20000000800 */
[----:B------:R-:W-:Y:S01]  /*f370*/  @!PT LDS RZ, [RZ] ;  /* 0x00000000fffff984 */ /* 0x000fe20000000800 */
[----:B------:R-:W-:Y:S01]  /*f380*/  @!PT LDS RZ, [RZ] ;  /* 0x00000000fffff984 */ /* 0x000fe20000000800 */
[----:B------:R0:W-:Y:S04]  /*f390*/  @!P4 LDGSTS.E.BYPASS.LTC128B.128 [R7+0x28c00], desc[UR46][R2.64+0x80], !P1 ;  /* 0x28c000800207cfae */ /* 0x0001e8000c901d6e */
[----:B------:R0:W-:Y:S04]  /*f3a0*/  @!P4 LDGSTS.E.BYPASS.LTC128B.128 [R7+0x2cc00], desc[UR46][R2.64+0x100], !P2 ;  /* 0x2cc001000207cfae */ /* 0x0001e8000d101d6e */
[----:B------:R0:W-:Y:S01]  /*f3b0*/  @!P4 LDGSTS.E.BYPASS.LTC128B.128 [R7+0x30c00], desc[UR46][R2.64+0x180], !P3 ;  /* 0x30c001800207cfae */ /* 0x0001e2000d901d6e */
[----:B------:R-:W-:Y:S02]  /*f3c0*/  IMAD.MOV.U32 R13, RZ, RZ, R5 ;  /* 0x000000ffff0d7224 */ /* 0x000fe400078e0005 */
[----:B------:R-:W-:-:S07]  /*f3d0*/  IMAD.MOV.U32 R6, RZ, RZ, R14 ;  /* 0x000000ffff067224 */ /* 0x000fce00078e000e */
[----:B0-----:R-:W-:Y:S05]  /*f3e0*/  WARPSYNC.COLLECTIVE R15, `(.L_x_9587) ;  /* 0x000000000f087348 */ /* 0x001fea0003c00000 */
[----:B------:R1:W2:Y:S02]  /*f3f0*/  SHFL.IDX P6, R14, R13, R12, R11 ;  /* 0x0000000c0d0e7389 */ /* 0x0002a400000c000b */
[----:B012---:R-:W-:Y:S01]  /*f400*/  ENDCOLLECTIVE ;  /* 0x000000000000791b */ /* 0x007fe20003800000 */
.L_x_9587:
        /* <DEDUP_REMOVED lines=12> */
.L_x_9588:
        /* <DEDUP_REMOVED lines=11> */
.L_x_9589:
[----:B------:R-:W-:Y:S01]  /*f580*/  IMAD.MOV.U32 R2, RZ, RZ, R14 ;  /* 0x000000ffff027224 */ /* 0x000fe200078e000e */
[----:B------:R-:W-:Y:S06]  /*f590*/  BRA `(.L_x_9590) ;  /* 0xffffffb8003c7947 */ /* 0x000fec000383ffff */
.L_x_9471:
[----:B-1----:R-:W-:-:S04]  /*f5a0*/  IMAD.U32 R3, RZ, RZ, UR37 ;  /* 0x00000025ff037e24 */ /* 0x002fc8000f8e00ff */
[----:B------:R1:W2:Y:S03]  /*f5b0*/  SYNCS.PHASECHK.TRANS64.TRYWAIT P0, [R3+URZ+0x32420], R0 ;  /* 0x03242000030075a7 */ /* 0x0002a6000800017f */
[----:B--2---:R-:W-:Y:S05]  /*f5c0*/  @!P0 NANOSLEEP.SYNCS 0x989680 ;  /* 0x009896800000895d */ /* 0x004fea0003900000 */
[----:B------:R-:W2:Y:S02]  /*f5d0*/  @!P0 SYNCS.PHASECHK.TRANS64 P0, [R3+URZ+0x32420], R0 ;  /* 0x03242000030085a7 */ /* 0x000ea4000800007f */
[----:B--2---:R-:W-:Y:S05]  /*f5e0*/  @!P0 BRA `(.L_x_9471) ;  /* 0xfffffffc00ec8947 */ /* 0x004fea000383ffff */
[----:B------:R-:W-:Y:S05]  /*f5f0*/  BRA `(.L_x_9591) ;  /* 0xffffffb8008c7947 */ /* 0x000fea000383ffff */
.L_x_9475:
[----:B0-----:R0:W1:Y:S02]  /*f600*/  SYNCS.PHASECHK.TRANS64.TRYWAIT P0, [R2+URZ+0x32460], R0 ;  /* 0x03246000020075a7 */ /* 0x001064000800017f */
[----:B-1----:R-:W-:Y:S05]  /*f610*/  @!P0 NANOSLEEP.SYNCS 0x989680 ;  /* 0x009896800000895d */ /* 0x002fea0003900000 */
[----:B------:R-:W1:Y:S02]  /*f620*/  @!P0 SYNCS.PHASECHK.TRANS64 P0, [R2+URZ+0x32460], R0 ;  /* 0x03246000020085a7 */ /* 0x000e64000800007f */
[----:B-1----:R-:W-:Y:S05]  /*f630*/  @!P0 BRA `(.L_x_9475) ;  /* 0xfffffffc00f08947 */ /* 0x002fea000383ffff */
[----:B------:R-:W-:Y:S05]  /*f640*/  BRA `(.L_x_9592) ;  /* 0xffffffb800ac7947 */ /* 0x000fea000383ffff */
.L_x_9488:
[----:B-1----:R1:W2:Y:S02]  /*f650*/  SYNCS.PHASECHK.TRANS64.TRYWAIT P0, [R3+URZ+0x32440], R2 ;  /* 0x03244002030075a7 */ /* 0x0022a4000800017f */
[----:B--2---:R-:W-:Y:S05]  /*f660*/  @!P0 NANOSLEEP.SYNCS 0x989680 ;  /* 0x009896800000895d */ /* 0x004fea0003900000 */
[----:B------:R-:W2:Y:S02]  /*f670*/  @!P0 SYNCS.PHASECHK.TRANS64 P0, [R3+URZ+0x32440], R2 ;  /* 0x03244002030085a7 */ /* 0x000ea4000800007f */
[----:B--2---:R-:W-:Y:S05]  /*f680*/  @!P0 BRA `(.L_x_9488) ;  /* 0xfffffffc00f08947 */ /* 0x004fea000383ffff */
[----:B------:R-:W-:Y:S05]  /*f690*/  BRA `(.L_x_9593) ;  /* 0xffffffc000a47947 */ /* 0x000fea000383ffff */
.L_x_9493:
[----:B0-----:R0:W2:Y:S02]  /*f6a0*/  SYNCS.PHASECHK.TRANS64.TRYWAIT P0, [R3+URZ+0x32460], R2 ;  /* 0x03246002030075a7 */ /* 0x0010a4000800017f */
[----:B--2---:R-:W-:Y:S05]  /*f6b0*/  @!P0 NANOSLEEP.SYNCS 0x989680 ;  /* 0x009896800000895d */ /* 0x004fea0003900000 */
[----:B------:R-:W2:Y:S02]  /*f6c0*/  @!P0 SYNCS.PHASECHK.TRANS64 P0, [R3+URZ+0x32460], R2 ;  /* 0x03246002030085a7 */ /* 0x000ea4000800007f */
[----:B--2---:R-:W-:Y:S05]  /*f6d0*/  @!P0 BRA `(.L_x_9493) ;  /* 0xfffffffc00f08947 */ /* 0x004fea000383ffff */
[----:B------:R-:W-:Y:S05]  /*f6e0*/  BRA `(.L_x_9594) ;  /* 0xffffffc400207947 */ /* 0x000fea000383ffff */
.L_x_9505:
[----:B--2---:R2:W3:Y:S02]  /*f6f0*/  SYNCS.PHASECHK.TRANS64.TRYWAIT P0, [R4+URZ+0x32440], R2 ;  /* 0x03244002040075a7 */ /* 0x0044e4000800017f */
[----:B---3--:R-:W-:Y:S05]  /*f700*/  @!P0 NANOSLEEP.SYNCS 0x989680 ;  /* 0x009896800000895d */ /* 0x008fea0003900000 */
[----:B------:R-:W3:Y:S02]  /*f710*/  @!P0 SYNCS.PHASECHK.TRANS64 P0, [R4+URZ+0x32440], R2 ;  /* 0x03244002040085a7 */ /* 0x000ee4000800007f */
[----:B---3--:R-:W-:Y:S05]  /*f720*/  @!P0 BRA `(.L_x_9505) ;  /* 0xfffffffc00f08947 */ /* 0x008fea000383ffff */
[----:B------:R-:W-:Y:S05]  /*f730*/  BRA `(.L_x_9595) ;  /* 0xffffffcc00087947 */ /* 0x000fea000383ffff */
.L_x_9510:
[----:B0-----:R0:W1:Y:S02]  /*f740*/  SYNCS.PHASECHK.TRANS64.TRYWAIT P0, [R4+URZ+0x32460], R2 ;  /* 0x03246002040075a7 */ /* 0x001064000800017f */
[----:B-1----:R-:W-:Y:S05]  /*f750*/  @!P0 NANOSLEEP.SYNCS 0x989680 ;  /* 0x009896800000895d */ /* 0x002fea0003900000 */
[----:B------:R-:W1:Y:S02]  /*f760*/  @!P0 SYNCS.PHASECHK.TRANS64 P0, [R4+URZ+0x32460], R2 ;  /* 0x03246002040085a7 */ /* 0x000e64000800007f */
[----:B-1----:R-:W-:Y:S05]  /*f770*/  @!P0 BRA `(.L_x_9510) ;  /* 0xfffffffc00f08947 */ /* 0x002fea000383ffff */
[----:B------:R-:W-:Y:S05]  /*f780*/  BRA `(.L_x_9596) ;  /* 0xffffffcc00847947 */ /* 0x000fea000383ffff */
.L_x_9521:
[----:B0-----:R0:W2:Y:S02]  /*f790*/  SYNCS.PHASECHK.TRANS64.TRYWAIT P0, [R4+URZ+0x32440], R2 ;  /* 0x03244002040075a7 */ /* 0x0010a4000800017f */
[----:B--2---:R-:W-:Y:S05]  /*f7a0*/  @!P0 NANOSLEEP.SYNCS 0x989680 ;  /* 0x009896800000895d */ /* 0x004fea0003900000 */
[----:B------:R-:W2:Y:S02]  /*f7b0*/  @!P0 SYNCS.PHASECHK.TRANS64 P0, [R4+URZ+0x32440], R2 ;  /* 0x03244002040085a7 */ /* 0x000ea4000800007f */
[----:B--2---:R-:W-:Y:S05]  /*f7c0*/  @!P0 BRA `(.L_x_9521) ;  /* 0xfffffffc00f08947 */ /* 0x004fea000383ffff */
[----:B------:R-:W-:Y:S05]  /*f7d0*/  BRA `(.L_x_9597) ;  /* 0xffffffd400487947 */ /* 0x000fea000383ffff */
.L_x_9526:
[----:B-1----:R1:W2:Y:S02]  /*f7e0*/  SYNCS.PHASECHK.TRANS64.TRYWAIT P0, [R4+URZ+0x32460], R2 ;  /* 0x03246002040075a7 */ /* 0x0022a4000800017f */
[----:B--2---:R-:W-:Y:S05]  /*f7f0*/  @!P0 NANOSLEEP.SYNCS 0x989680 ;  /* 0x009896800000895d */ /* 0x004fea0003900000 */
[----:B------:R-:W2:Y:S02]  /*f800*/  @!P0 SYNCS.PHASECHK.TRANS64 P0, [R4+URZ+0x32460], R2 ;  /* 0x03246002040085a7 */ /* 0x000ea4000800007f */
[----:B--2---:R-:W-:Y:S05]  /*f810*/  @!P0 BRA `(.L_x_9526) ;  /* 0xfffffffc00f08947 */ /* 0x004fea000383ffff */
[----:B------:R-:W-:Y:S05]  /*f820*/  BRA `(.L_x_9598) ;  /* 0xffffffd400c47947 */ /* 0x000fea000383ffff */
.L_x_9536:
[----:B0-----:R0:W2:Y:S02]  /*f830*/  SYNCS.PHASECHK.TRANS64.TRYWAIT P0, [R0+URZ+0x32420], R3 ;  /* 0x03242003000075a7 */ /* 0x0010a4000800017f */
[----:B--2---:R-:W-:Y:S05]  /*f840*/  @!P0 NANOSLEEP.SYNCS 0x989680 ;  /* 0x009896800000895d */ /* 0x004fea0003900000 */
[----:B------:R-:W2:Y:S02]  /*f850*/  @!P0 SYNCS.PHASECHK.TRANS64 P0, [R0+URZ+0x32420], R3 ;  /* 0x03242003000085a7 */ /* 0x000ea4000800007f */
[----:B--2---:R-:W-:Y:S05]  /*f860*/  @!P0 BRA `(.L_x_9536) ;  /* 0xfffffffc00f08947 */ /* 0x004fea000383ffff */
[----:B------:R-:W-:Y:S05]  /*f870*/  BRA `(.L_x_9599) ;  /* 0xffffffdc00547947 */ /* 0x000fea000383ffff */
.L_x_9537:
        /* <DEDUP_REMOVED lines=11> */
.L_x_9601:
[----:B------:R-:W-:Y:S05]  /*f930*/  BSYNC B0 ;  /* 0x0000000000007941 */ /* 0x000fea0003800000 */
.L_x_9600:
[----:B------:R-:W-:Y:S05]  /*f940*/  BRA `(.L_x_9602) ;  /* 0xffffffdc003c7947 */ /* 0x000fea000383ffff */
.L_x_9540:
[----:B------:R-:W-:Y:S01]  /*f950*/  BSSY B1, `(.L_x_9603) ;  /* 0x0000006000017945 */ /* 0x000fe20003800000 */
[----:B------:R-:W-:-:S07]  /*f960*/  IMAD.MOV.U32 R15, RZ, RZ, -0x1 ;  /* 0xffffffffff0f7424 */ /* 0x000fce00078e00ff */
[----:B012---:R-:W-:Y:S05]  /*f970*/  WARPSYNC.COLLECTIVE R15, `(.L_x_9604) ;  /* 0x000000000f0c7348 */ /* 0x007fea0003c00000 */
[----:B------:R-:W-:Y:S02]  /*f980*/  ELECT P6, UR62, PT ;  /* 0x00000000003e782f */ /* 0x000fe400038c0000 */
[----:B------:R-:W-:Y:S01]  /*f990*/  MOV R14, UR62 ;  /* 0x0000003e000e7c02 */ /* 0x000fe20008000f00 */
[----:B012---:R-:W-:Y:S10]  /*f9a0*/  ENDCOLLECTIVE ;  /* 0x000000000000791b */ /* 0x007ff40003800000 */
.L_x_9604:
[----:B------:R-:W-:Y:S05]  /*f9b0*/  BSYNC B1 ;  /* 0x0000000000017941 */ /* 0x000fea0003800000 */
.L_x_9603:
[----:B------:R-:W-:Y:S05]  /*f9c0*/  BRA `(.L_x_9605) ;  /* 0xffffffdc00347947 */ /* 0x000fea000383ffff */
.L_x_9542:
[----:B0-----:R0:W1:Y:S02]  /*f9d0*/  SYNCS.PHASECHK.TRANS64.TRYWAIT P0, [R6+URZ], R5 ;  /* 0x00000005060075a7 */ /* 0x001064000800017f */
[----:B-1----:R-:W-:Y:S05]  /*f9e0*/  @!P0 NANOSLEEP.SYNCS 0x989680 ;  /* 0x009896800000895d */ /* 0x002fea0003900000 */
[----:B------:R-:W1:Y:S02]  /*f9f0*/  @!P0 SYNCS.PHASECHK.TRANS64 P0, [R6+URZ], R5 ;  /* 0x00000005060085a7 */ /* 0x000e64000800007f */
[----:B-1----:R-:W-:Y:S05]  /*fa00*/  @!P0 BRA `(.L_x_9542) ;  /* 0xfffffffc00f08947 */ /* 0x002fea000383ffff */
[----:B------:R-:W-:Y:S05]  /*fa10*/  BRA `(.L_x_9606) ;  /* 0xffffffdc006c7947 */ /* 0x000fea000383ffff */
.L_x_9543:
[----:B-1----:R1:W2:Y:S02]  /*fa20*/  SYNCS.PHASECHK.TRANS64.TRYWAIT P0, [R7+URZ], R2 ;  /* 0x00000002070075a7 */ /* 0x0022a4000800017f */
[----:B--2---:R-:W-:Y:S05]  /*fa30*/  @!P0 NANOSLEEP.SYNCS 0x989680 ;  /* 0x009896800000895d */ /* 0x004fea0003900000 */
[----:B------:R-:W2:Y:S02]  /*fa40*/  @!P0 SYNCS.PHASECHK.TRANS64 P0, [R7+URZ], R2 ;  /* 0x00000002070085a7 */ /* 0x000ea4000800007f */
[----:B--2---:R-:W-:Y:S05]  /*fa50*/  @!P0 BRA `(.L_x_9543) ;  /* 0xfffffffc00f08947 */ /* 0x004fea000383ffff */
[----:B------:R-:W-:Y:S05]  /*fa60*/  BRA `(.L_x_9607) ;  /* 0xffffffdc00607947 */ /* 0x000fea000383ffff */
.L_x_9545:
[----:B--2---:R2:W3:Y:S02]  /*fa70*/  SYNCS.PHASECHK.TRANS64.TRYWAIT P0, [R4+URZ], R5 ;  /* 0x00000005040075a7 */ /* 0x0044e4000800017f */
[----:B---3--:R-:W-:Y:S05]  /*fa80*/  @!P0 NANOSLEEP.SYNCS 0x989680 ;  /* 0x009896800000895d */ /* 0x008fea0003900000 */
[----:B------:R-:W3:Y:S02]  /*fa90*/  @!P0 SYNCS.PHASECHK.TRANS64 P0, [R4+URZ], R5 ;  /* 0x00000005040085a7 */ /* 0x000ee4000800007f */
[----:B---3--:R-:W-:Y:S05]  /*faa0*/  @!P0 BRA `(.L_x_9545) ;  /* 0xfffffffc00f08947 */ /* 0x008fea000383ffff */
[----:B------:R-:W-:Y:S05]  /*fab0*/  BRA `(.L_x_9608) ;  /* 0xffffffdc00647947 */ /* 0x000fea000383ffff */
.L_x_9609:
        /* <DEDUP_REMOVED lines=12> */
.L_x_15306:


//--------------------- .text._ZN7cutlass13device_kernelIN5flash11enable_sm90INS1_16FlashAttnFwdSm90INS1_25CollectiveMainloopFwdSm90ILi2EN4cute5tupleIJNS5_1CILi1EEES8_S8_EEENS6_IJNS7_ILi128EEENS7_ILi96EEENS7_ILi64EEEEEELi256ENS_6half_tEfNS_4arch4Sm90ELb0ELb0ELb1ELb1ELb0ELb0ELb0ELb1ELb0ELb1ELb0ELb0EEENS1_21CollectiveEpilogueFwdINS6_IJSA_NS7_ILi256EEESB_EEES9_SE_SG_Li256ELb1ELb1ELb0ELb0EEENS1_36VarlenDynamicPersistentTileSchedulerILi128ELi96ELi256ELi128ELb0ELb1ELb1ELb0ELb1ELb1EEEEEEEEEvNT_6ParamsE --------------------------
	.section	.text._ZN7cutlass13device_kernelIN5flash11enable_sm90INS1_16FlashAttnFwdSm90INS1_25CollectiveMainloopFwdSm90ILi2EN4cute5tupleIJNS5_1CILi1EEES8_S8_EEENS6_IJNS7_ILi128EEENS7_ILi96EEENS7_ILi64EEEEEELi256ENS_6half_tEfNS_4arch4Sm90ELb0ELb0ELb1ELb1ELb0ELb0ELb0ELb1ELb0ELb1ELb0ELb0EEENS1_21CollectiveEpilogueFwdINS6_IJSA_NS7_ILi256EEESB_EEES9_SE_SG_Li256ELb1ELb1ELb0ELb0EEENS1_36VarlenDynamicPersistentTileSchedulerILi128ELi96ELi256ELi128ELb0ELb1ELb1ELb0ELb1ELb1EEEEEEEEEvNT_6ParamsE,"ax",@progbits
	.align	128
.text._ZN7cutlass13device_kernelIN5flash11enable_sm90INS1_16FlashAttnFwdSm90INS1_25CollectiveMainloopFwdSm90ILi2EN4cute5tupleIJNS5_1CILi1EEES8_S8_EEENS6_IJNS7_ILi128EEENS7_ILi96EEENS7_ILi64EEEEEELi256ENS_6half_tEfNS_4arch4Sm90ELb0ELb0ELb1ELb1ELb0ELb0ELb0ELb1ELb0ELb1ELb0ELb0EEENS1_21CollectiveEpilogueFwdINS6_IJSA_NS7_ILi256EEESB_EEES9_SE_SG_Li256ELb1ELb1ELb0ELb0EEENS1_36VarlenDynamicPersistentTileSchedulerILi128ELi96ELi256ELi128ELb0ELb1ELb1ELb0ELb1ELb1EEEEEEEEEvNT_6ParamsE:
        .type           _ZN7cutlass13device_kernelIN5flash11enable_sm90INS1_16FlashAttnFwdSm90INS1_25CollectiveMainloopFwdSm90ILi2EN4cute5tupleIJNS5_1CILi1EEES8_S8_EEENS6_IJNS7_ILi128EEENS7_ILi96EEENS7_ILi64EEEEEELi256ENS_6half_tEfNS_4arch4Sm90ELb0ELb0ELb1ELb1ELb0ELb0ELb0ELb1ELb0ELb1ELb0ELb0EEENS1_21CollectiveEpilogueFwdINS6_IJSA_NS7_ILi256EEESB_EEES9_SE_SG_Li256ELb1ELb1ELb0ELb0EEENS1_36VarlenDynamicPersistentTileSchedulerILi128ELi96ELi256ELi128ELb0ELb1ELb1ELb0ELb1ELb1EEEEEEEEEvNT_6ParamsE,@function
        .size           _ZN7cutlass13device_kernelIN5flash11enable_sm90INS1_16FlashAttnFwdSm90INS1_25CollectiveMainloopFwdSm90ILi2EN4cute5tupleIJNS5_1CILi1EEES8_S8_EEENS6_IJNS7_ILi128EEENS7_ILi96EEENS7_ILi64EEEEEELi256ENS_6half_tEfNS_4arch4Sm90ELb0ELb0ELb1ELb1ELb0ELb0ELb0ELb1ELb0ELb1ELb0ELb0EEENS1_21CollectiveEpilogueFwdINS6_IJSA_NS7_ILi256EEESB_EEES9_SE_SG_Li256ELb1ELb1ELb0ELb0EEENS1_36VarlenDynamicPersistentTileSchedulerILi128ELi96ELi256ELi128ELb0ELb1ELb1ELb0ELb1ELb1EEEEEEEEEvNT_6ParamsE,(.L_x_15307 - _ZN7cutlass13device_kernelIN5flash11enable_sm90INS1_16FlashAttnFwdSm90INS1_25CollectiveMainloopFwdSm90ILi2EN4cute5tupleIJNS5_1CILi1EEES8_S8_EEENS6_IJNS7_ILi128EEENS7_ILi96EEENS7_ILi64EEEEEELi256ENS_6half_tEfNS_4arch4Sm90ELb0ELb0ELb1ELb1ELb0ELb0ELb0ELb1ELb0ELb1ELb0ELb0EEENS1_21CollectiveEpilogueFwdINS6_IJSA_NS7_ILi256EEESB_EEES9_SE_SG_Li256ELb1ELb1ELb0ELb0EEENS1_36VarlenDynamicPersistentTileSchedulerILi128ELi96ELi256ELi128ELb0ELb1ELb1ELb0ELb1ELb1EEEEEEEEEvNT_6ParamsE)
        .other          _ZN7cutlass13device_kernelIN5flash11enable_sm90INS1_16FlashAttnFwdSm90INS1_25CollectiveMainloopFwdSm90ILi2EN4cute5tupleIJNS5_1CILi1EEES8_S8_EEENS6_IJNS7_ILi128EEENS7_ILi96EEENS7_ILi64EEEEEELi256ENS_6half_tEfNS_4arch4Sm90ELb0ELb0ELb1ELb1ELb0ELb0ELb0ELb1ELb0ELb1ELb0ELb0EEENS1_21CollectiveEpilogueFwdINS6_IJSA_NS7_ILi256EEESB_EEES9_SE_SG_Li256ELb1ELb1ELb0ELb0EEENS1_36VarlenDynamicPersistentTileSchedulerILi128ELi96ELi256ELi128ELb0ELb1ELb1ELb0ELb1ELb1EEEEEEEEEvNT_6ParamsE,@"STO_CUDA_ENTRY STV_DEFAULT"
_ZN7cutlass13device_kernelIN5flash11enable_sm90INS1_16FlashAttnFwdSm90INS1_25CollectiveMainloopFwdSm90ILi2EN4cute5tupleIJNS5_1CILi1EEES8_S8_EEENS6_IJNS7_ILi128EEENS7_ILi96EEENS7_ILi64EEEEEELi256ENS_6half_tEfNS_4arch4Sm90ELb0ELb0ELb1ELb1ELb0ELb0ELb0ELb1ELb0ELb1ELb0ELb0EEENS1_21CollectiveEpilogueFwdINS6_IJSA_NS7_ILi256EEESB_EEES9_SE_SG_Li256ELb1ELb1ELb0ELb0EEENS1_36VarlenDynamicPersistentTileSchedulerILi128ELi96ELi256ELi128ELb0ELb1ELb1ELb0ELb1ELb1EEEEEEEEEvNT_6ParamsE:
        /* <DEDUP_REMOVED lines=18> */
.L_x_9611:
[----:B------:R-:W-:Y:S05]  /*0120*/  BSYNC B0 ;  /* 0x0000000000007941 */ /* 0x000fea0003800000 */
.L_x_9610:
        /* <DEDUP_REMOVED lines=41> */
.L_x_9612:
        /* <DEDUP_REMOVED lines=22> */
.L_x_9613:
        /* <DEDUP_REMOVED lines=18> */
.L_x_9614:
        /* <DEDUP_REMOVED lines=22> */
.L_x_9615:
        /* <DEDUP_REMOVED lines=22> */
.L_x_9616:
[----:B------:R-:W-:Y:S01]  /*0900*/  PLOP3.LUT P0, PT, PT, PT, UP0, 0x80, 0x0 ;  /* 0x000000000000781c */ /* 0x000fe20003f0f008 */
[----:B------:R-:W-:Y:S01]  /*0910*/  UMOV UR36, 0x1 ;  /* 0x0000000100247882 */ /* 0x000fe20000000000 */
[----:B------:R-:W-:Y:S01]  /*0920*/  NOP ;  /* 0x0000000000007918 */ /* 0x000fe20000000000 */
[----:B------:R-:W-:Y:S01]  /*0930*/  USEL UR36, UR36, 0x2, !UP0 ;  /* 0x0000000224247887 */ /* 0x000fe2000c000000 */
[----:B------:R-:W-:Y:S01]  /*0940*/  ULDC.64 UR40, c[0x0][0x208] ;  /* 0x0000820000287ab9 */ /* 0x000fe20000000a00 */
[----:B012-4-:R-:W-:Y:S08]  /*0950*/  BAR.SYNC.DEFER_BLOCKING 0x0 ;  /* 0x0000000000007b1d */ /* 0x017ff00000010000 */
[----:B------:R-:W-:Y:S05]  /*0960*/  @!P0 BRA `(.L_x_9617) ;  /* 0x0000008800e08947 */ /* 0x000fea0003800000 */
.L_x_9618:
[----:B------:R-:W-:-:S08]  /*0970*/  NOP ;  /* 0x0000000000007918 */ /* 0x000fd00000000000 */
[----:B------:R-:W0:Y:S02]  /*0980*/  USETMAXREG.TRY_ALLOC.CTAPOOL UP0, 0xf0 ;  /* 0x000000f0000079c8 */ /* 0x000e240008000600 */
[----:B0-----:R-:W-:-:S13]  /*0990*/  PLOP3.LUT P0, PT, PT, PT, UP0, 0x80, 0x0 ;  /* 0x000000000000781c */ /* 0x001fda0003f0f008 */
[----:B------:R-:W-:Y:S05]  /*09a0*/  @!P0 BRA `(.L_x_9618) ;  /* 0xfffffffc00f08947 */ /* 0x000fea000383ffff */
[----:B------:R-:W0:Y:S01]  /*09b0*/  S2R R0, SR_TID.X ;  /* 0x0000000000007919 */ /* 0x000e220000002100 */
[----:B------:R-:W1:Y:S01]  /*09c0*/  S2UR UR5, SR_CgaCtaId ;  /* 0x00000000000579c3 */ /* 0x000e620000008800 */
[----:B------:R-:W-:-:S07]  /*09d0*/  UMOV UR4, 0x400 ;  /* 0x0000040000047882 */ /* 0x000fce0000000000 */
[----:B------:R-:W-:Y:S06]  /*09e0*/  BAR.ARV 0x8, 0x180 ;  /* 0x0206000000007b1d */ /* 0x000fec0000002000 */
[----:B-1----:R-:W-:Y:S01]  /*09f0*/  ULEA UR4, UR5, UR4, 0x18 ;  /* 0x0000000405047291 */ /* 0x002fe2000f8ec03f */
[----:B0-----:R-:W-:-:S04]  /*0a00*/  SHF.R.U32.HI R0, RZ, 0x7, R0 ;  /* 0x00000007ff007819 */ /* 0x001fc80000011600 */
[----:B------:R-:W-:-:S13]  /*0a10*/  ISETP.NE.AND P0, PT, R0, 0x1, PT ;  /* 0x000000010000780c */ /* 0x000fda0003f05270 */
[----:B------:R-:W-:Y:S08]  /*0a20*/  @!P0 BAR.ARV 0x9, 0x100 ;  /* 0x0244000000008b1d */ /* 0x000ff00000002000 */
[----:B------:R-:W-:Y:S06]  /*0a30*/  BAR.SYNC.DEFER_BLOCKING 0x5, 0x180 ;  /* 0x0146000000007b1d */ /* 0x000fec0000010000 */
[----:B------:R-:W0:Y:S01]  /*0a40*/  LDS.128 R12, [UR4+0x228d0] ;  /* 0x0228d004ff0c7984 */ /* 0x000e220008000c00 */
[----:B------:R-:W-:Y:S01]  /*0a50*/  ULDC UR4, c[0x0][0xc3c] ;  /* 0x00030f0000047ab9 */ /* 0x000fe20000000800 */
[----:B------:R-:W-:Y:S06]  /*0a60*/  BAR.ARV 0x4, 0x180 ;  /* 0x0106000000007b1d */ /* 0x000fec0000002000 */
[----:B0-----:R-:W-:-:S13]  /*0a70*/  ISETP.GE.AND P0, PT, R15, UR4, PT ;  /* 0x000000040f007c0c */ /* 0x001fda000bf06270 */
[----:B------:R-:W-:Y:S05]  /*0a80*/  @P0 EXIT ;  /* 0x000000000000094d */ /* 0x000fea0003800000 */
[----:B------:R-:W0:Y:S01]  /*0a90*/  S2R R0, SR_TID.X ;  /* 0x0000000000007919 */ /* 0x000e220000002100 */
[----:B------:R-:W-:Y:S01]  /*0aa0*/  R2UR UR5, R13 ;  /* 0x000000000d0572ca */ /* 0x000fe200000e0000 */
[----:B------:R-:W-:Y:S01]  /*0ab0*/  ULOP3.LUT UR48, UR36, 0x1, URZ, 0xfc, !UPT ;  /* 0x0000000124307892 */ /* 0x000fe2000f8efc3f */
[----:B------:R-:W-:Y:S01]  /*0ac0*/  R2UR UR6, R14 ;  /* 0x000000000e0672ca */ /* 0x000fe200000e0000 */
[----:B------:R-:W-:Y:S01]  /*0ad0*/  UMOV UR47, URZ ;  /* 0x0000003f002f7c82 */ /* 0x000fe20008000000 */
[----:B------:R-:W-:Y:S01]  /*0ae0*/  UMOV UR38, URZ ;  /* 0x0000003f00267c82 */ /* 0x000fe20008000000 */
[----:B------:R-:W-:Y:S01]  /*0af0*/  UMOV UR37, URZ ;  /* 0x0000003f00257c82 */ /* 0x000fe20008000000 */
[----:B0-----:R-:W-:-:S05]  /*0b00*/  VIADD R209, R0, 0xffffff80 ;  /* 0xffffff8000d17836 */ /* 0x001fca0000000000 */
[----:B------:R-:W-:-:S04]  /*0b10*/  SHF.R.S32.HI R0, RZ, 0x1f, R209 ;  /* 0x0000001fff007819 */ /* 0x000fc800000114d1 */
[CC--:B------:R-:W-:Y:S02]  /*0b20*/  LEA.HI R3, R0.reuse, R209.reuse, RZ, 0x7 ;  /* 0x000000d100037211 */ /* 0x0c0fe400078f38ff */
[-C--:B------:R-:W-:Y:S02]  /*0b30*/  LEA.HI R4, R0, R209.reuse, RZ, 0x5 ;  /* 0x000000d100047211 */ /* 0x080fe400078f28ff */
        /* <DEDUP_REMOVED lines=8> */
[----:B------:R-:W-:Y:S02]  /*0bc0*/  LEA.HI R9, R8, R23, RZ, 0x2 ;  /* 0x0000001708097211 */ /* 0x000fe400078f10ff */
[----:B------:R-:W-:Y:S01]  /*0bd0*/  SHF.R.S32.HI R5, RZ, 0x4, R2 ;  /* 0x00000004ff057819 */ /* 0x000fe20000011402 */
[----:B------:R-:W-:Y:S01]  /*0be0*/  IMAD.IADD R4, R209, 0x1, -R4 ;  /* 0x00000001d1047824 */ /* 0x000fe200078e0a04 */
[----:B------:R-:W-:-:S02]  /*0bf0*/  LEA.HI R6, R0, R209, RZ, 0x2 ;  /* 0x000000d100067211 */ /* 0x000fc400078f10ff */
[----:B------:R-:W-:Y:S01]  /*0c00*/  SHF.R.S32.HI R10, RZ, 0x2, R9 ;  /* 0x00000002ff0a7819 */ /* 0x000fe20000011409 */
[----:B------:R-:W-:Y:S01]  /*0c10*/  IMAD R7, R4, 0x40, R7 ;  /* 0x0000004004077824 */ /* 0x000fe200078e0207 */
[----:B------:R-:W-:Y:S02]  /*0c20*/  SHF.R.S32.HI R11, RZ, 0x1f, R9 ;  /* 0x0000001fff0b7819 */ /* 0x000fe40000011409 */
[----:B------:R-:W-:Y:S02]  /*0c30*/  LEA.HI R2, R2, R5, RZ, 0x1 ;  /* 0x0000000502027211 */ /* 0x000fe400078f08ff */
[----:B------:R-:W-:Y:S02]  /*0c40*/  LOP3.LUT R6, R6, 0xfffffffc, RZ, 0xc0, !PT ;  /* 0xfffffffc06067812 */ /* 0x000fe400078ec0ff */
[----:B------:R-:W-:Y:S02]  /*0c50*/  LEA.HI R0, R0, R209, RZ, 0x3 ;  /* 0x000000d100007211 */ /* 0x000fe400078f18ff */
[----:B------:R-:W-:Y:S01]  /*0c60*/  LEA.HI R11, R11, R10, RZ, 0x3 ;  /* 0x0000000a0b0b7211 */ /* 0x000fe200078f18ff */
[----:B------:R-:W-:Y:S01]  /*0c70*/  IMAD.IADD R6, R209, 0x1, -R6 ;  /* 0x00000001d1067824 */ /* 0x000fe200078e0a06 */
[----:B------:R-:W-:-:S02]  /*0c80*/  LOP3.LUT R2, R2, 0x1ffffffe, RZ, 0xc0, !PT ;  /* 0x1ffffffe02027812 */ /* 0x000fc400078ec0ff */
[----:B------:R-:W-:Y:S02]  /*0c90*/  LOP3.LUT R4, R0, 0xfffffff8, RZ, 0xc0, !PT ;  /* 0xfffffff800047812 */ /* 0x000fe400078ec0ff */
[----:B------:R-:W-:Y:S01]  /*0ca0*/  LOP3.LUT R11, R11, 0xfffffff8, RZ, 0xc0, !PT ;  /* 0xfffffff80b0b7812 */ /* 0x000fe200078ec0ff */
[----:B------:R-:W-:Y:S01]  /*0cb0*/  IMAD.IADD R2, R5, 0x1, -R2 ;  /* 0x0000000105027824 */ /* 0x000fe200078e0a02 */
[----:B------:R-:W-:Y:S01]  /*0cc0*/  LEA.HI R8, R8, R23, RZ, 0x5 ;  /* 0x0000001708087211 */ /* 0x000fe200078f28ff */
[----:B------:R-:W-:Y:S01]  /*0cd0*/  IMAD.IADD R19, R209, 0x1, -R4 ;  /* 0x00000001d1137824 */ /* 0x000fe200078e0a04 */
[----:B------:R-:W-:Y:S01]  /*0ce0*/  LEA.HI R3, R3, R200, RZ, 0x1 ;  /* 0x000000c803037211 */ /* 0x000fe200078f08ff */
[----:B------:R-:W-:Y:S01]  /*0cf0*/  IMAD.IADD R11, R10, 0x1, -R11 ;  /* 0x000000010a0b7824 */ /* 0x000fe200078e0a0b */
[----:B------:R-:W-:Y:S01]  /*0d00*/  SHF.R.S32.HI R8, RZ, 0x5, R8 ;  /* 0x00000005ff087819 */ /* 0x000fe20000011408 */
[----:B------:R-:W-:Y:S01]  /*0d10*/  IMAD R204, R2, 0x8, R7 ;  /* 0x0000000802cc7824 */ /* 0x000fe200078e0207 */
[----:B------:R-:W-:Y:S01]  /*0d20*/  LEA.HI R5, R6, R6, RZ, 0x1 ;  /* 0x0000000606057211 */ /* 0x000fe200078f08ff */
[----:B------:R-:W-:Y:S01]  /*0d30*/  IMAD.SHL.U32 R2, R19, 0x8, RZ ;  /* 0x0000000813027824 */ /* 0x000fe200078e00ff */
[----:B------:R-:W-:Y:S01]  /*0d40*/  LOP3.LUT R3, R3, 0x3fffffe, RZ, 0xc0, !PT ;  /* 0x03fffffe03037812 */ /* 0x000fe200078ec0ff */
[----:B------:R-:W-:Y:S01]  /*0d50*/  IMAD R8, R8, 0x10, R11 ;  /* 0x0000001008087824 */ /* 0x000fe200078e020b */
[----:B------:R-:W-:Y:S01]  /*0d60*/  LOP3.LUT R5, R5, 0x1ffffffe, RZ, 0xc0, !PT ;  /* 0x1ffffffe05057812 */ /* 0x000fe200078ec0ff */
[----:B------:R-:W-:Y:S01]  /*0d70*/  VIADD R17, R2, 0x40 ;  /* 0x0000004002117836 */ /* 0x000fe20000000000 */
[----:B------:R-:W-:Y:S01]  /*0d80*/  LOP3.LUT R202, R9, 0x7ffffffc, RZ, 0xc0, !PT ;  /* 0x7ffffffc09ca7812 */ /* 0x000fe200078ec0ff */
[----:B------:R-:W-:Y:S01]  /*0d90*/  IMAD.IADD R3, R200, 0x1, -R3 ;  /* 0x00000001c8037824 */ /* 0x000fe200078e0a03 */
[----:B------:R-:W-:Y:S01]  /*0da0*/  SHF.R.S32.HI R22, RZ, 0x3, R0 ;  /* 0x00000003ff167819 */ /* 0x000fe20000011400 */
        /* <DEDUP_REMOVED lines=8> */
[----:B------:R-:W-:-:S02]  /*0e30*/  IMAD.MOV.U32 R7, RZ, RZ, R15 ;  /* 0x000000ffff077224 */ /* 0x000fc400078e000f */
[----:B------:R-:W-:Y:S02]  /*0e40*/  IMAD.IADD R202, R23, 0x1, -R202 ;  /* 0x0000000117ca7824 */ /* 0x000fe400078e0aca */
[----:B------:R-:W-:-:S07]  /*0e50*/  IMAD R203, R6, 0x8, R201 ;  /* 0x0000000806cb7824 */ /* 0x000fce00078e02c9 */
.L_x_9660:
[----:B012-4-:R-:W0:Y:S01]  /*0e60*/  LDC.64 R4, c[0x0][0xc88] ;  /* 0x00032200ff047b82 */ /* 0x017e220000000a00 */
[----:B------:R-:W-:Y:S01]  /*0e70*/  ULDC.64 UR8, c[0x0][0xa28] ;  /* 0x00028a0000087ab9 */ /* 0x000fe20000000a00 */
[----:B------:R-:W-:Y:S01]  /*0e80*/  ULDC.64 UR10, c[0x0][0xa20] ;  /* 0x00028800000a7ab9 */ /* 0x000fe20000000a00 */
[----:B------:R-:W-:Y:S01]  /*0e90*/  ULDC UR4, c[0x0][0x424] ;  /* 0x0001090000047ab9 */ /* 0x000fe20000000800 */
        /* <DEDUP_REMOVED lines=13> */
[----:B------:R-:W-:Y:S01]  /*0f70*/  @UP1 ULEA.HI.X UR11, UR46, UR11, UR45, 0x2, UP3 ;  /* 0x0000000b2e0b1291 */ /* 0x000fe200098f142d */
[----:B------:R-:W-:Y:S02]  /*0f80*/  IMAD.U32 R4, RZ, RZ, UR8 ;  /* 0x00000008ff047e24 */ /* 0x000fe4000f8e00ff */
[----:B------:R-:W-:-:S02]  /*0f90*/  IMAD.U32 R6, RZ, RZ, UR10 ;  /* 0x0000000aff067e24 */ /* 0x000fc4000f8e00ff */
[----:B------:R-:W-:Y:S01]  /*0fa0*/  IMAD.U32 R5, RZ, RZ, UR9 ;  /* 0x00000009ff057e24 */ /* 0x000fe2000f8e00ff */
[----:B------:R-:W-:Y:S01]  /*0fb0*/  ULDC.64 UR8, c[0x0][0x418] ;  /* 0x0001060000087ab9 */ /* 0x000fe20000000a00 */
[----:B------:R-:W-:-:S03]  /*0fc0*/  IMAD.U32 R7, RZ, RZ, UR11 ;  /* 0x0000000bff077e24 */ /* 0x000fc6000f8e00ff */
[----:B------:R-:W2:Y:S04]  /*0fd0*/  @P0 LDG.E R4, desc[UR40][R4.64] ;  /* 0x0000002804040981 */ /* 0x000ea8000c1e1900 */
[----:B---3--:R-:W3:Y:S01]  /*0fe0*/  @P1 LDG.E R6, desc[UR40][R6.64] ;  /* 0x0000002806061981 */ /* 0x008ee2000c1e1900 */
[----:B------:R-:W-:Y:S01]  /*0ff0*/  UISETP.NE.U32.AND UP0, UPT, UR8, URZ, UPT ;  /* 0x0000003f0800728c */ /* 0x000fe2000bf05070 */
[----:B------:R-:W-:Y:S01]  /*1000*/  CS2R R8, SRZ ;  /* 0x0000000000087805 */ /* 0x000fe2000001ff00 */
[----:B------:R-:W-:Y:S01]  /*1010*/  UMOV UR44, UR5 ;  /* 0x00000005002c7c82 */ /* 0x000fe20008000000 */
[----:B------:R-:W-:Y:S01]  /*1020*/  ULDC UR5, c[0x0][0x2f0] ;  /* 0x0000bc0000057ab9 */ /* 0x000fe20000000800 */
[----:B------:R-:W-:Y:S01]  /*1030*/  UISETP.NE.AND.EX UP0, UPT, UR9, URZ, UPT, UP0 ;  /* 0x0000003f0900728c */ /* 0x000fe2000bf05300 */
[----:B------:R-:W-:Y:S01]  /*1040*/  CS2R R150, SRZ ;  /* 0x0000000000967805 */ /* 0x000fe2000001ff00 */
[----:B------:R-:W-:Y:S01]  /*1050*/  UMOV UR42, URZ ;  /* 0x0000003f002a7c82 */ /* 0x000fe20008000000 */
[----:B------:R-:W-:Y:S01]  /*1060*/  UMOV UR43, UR6 ;  /* 0x00000006002b7c82 */ /* 0x000fe20008000000 */
        /* <DEDUP_REMOVED lines=57> */
[----:B------:R-:W-:Y:S01]  /*1400*/  IMAD.MOV.U32 R41, RZ, RZ, RZ ;  /* 0x000000ffff297224 */ /* 0x000fe200078e00ff */
[----:B--2---:R-:W-:-:S02]  /*1410*/  @P0 R2UR UR42, R4 ;  /* 0x00000000042a02ca */ /* 0x004fc400000e0000 */
[----:B------:R-:W-:Y:S02]  /*1420*/  PLOP3.LUT P0, PT, PT, PT, PT, 0x80, 0x0 ;  /* 0x000000000000781c */ /* 0x000fe40003f0f070 */
        /* <DEDUP_REMOVED lines=15> */
.L_x_9619:
[----:B------:R-:W-:Y:S01]  /*1520*/  UIADD3 UR42, -UR42, UR4, URZ ;  /* 0x000000042a2a7290 */ /* 0x000fe2000fffe13f */
[----:B------:R-:W-:Y:S01]  /*1530*/  IMAD.MOV.U32 R40, RZ, RZ, RZ ;  /* 0x000000ffff287224 */ /* 0x000fe200078e00ff */
[----:B------:R-:W-:Y:S01]  /*1540*/  CS2R R34, SRZ ;  /* 0x0000000000227805 */ /* 0x000fe2000001ff00 */
[----:B------:R-:W-:Y:S01]  /*1550*/  IMAD.MOV.U32 R161, RZ, RZ, RZ ;  /* 0x000000ffffa17224 */ /* 0x000fe200078e00ff */
[----:B------:R-:W-:Y:S01]  /*1560*/  UISETP.GE.AND UP0, UPT, UR42, 0x1, UPT ;  /* 0x000000012a00788c */ /* 0x000fe2000bf06270 */
[----:B------:R-:W-:Y:S01]  /*1570*/  CS2R R36, SRZ ;  /* 0x0000000000247805 */ /* 0x000fe2000001ff00 */
[----:B------:R-:W-:Y:S01]  /*1580*/  UIADD3 UR4, UR42, 0x5f, URZ ;  /* 0x0000005f2a047890 */ /* 0x000fe2000fffe03f */
[----:B------:R-:W-:Y:S01]  /*1590*/  IMAD.MOV.U32 R162, RZ, RZ, RZ ;  /* 0x000000ffffa27224 */ /* 0x000fe200078e00ff */
[----:B------:R-:W-:Y:S01]  /*15a0*/  CS2R R32, SRZ ;  /* 0x0000000000207805 */ /* 0x000fe2000001ff00 */
[----:B------:R-:W-:Y:S01]  /*15b0*/  IMAD.MOV.U32 R12, RZ, RZ, RZ ;  /* 0x000000ffff0c7224 */ /* 0x000fe200078e00ff */
[----:B------:R-:W-:Y:S01]  /*15c0*/  PLOP3.LUT P1, PT, PT, PT, UP0, 0x80, 0x0 ;  /* 0x000000000000781c */ /* 0x000fe20003f2f008 */
[----:B------:R-:W-:Y:S01]  /*15d0*/  UIMAD.WIDE UR4, UR4, 0x2aaaaaab, URZ ;  /* 0x2aaaaaab040478a5 */ /* 0x000fe2000f8e023f */
[----:B------:R-:W-:-:S02]  /*15e0*/  CS2R R26, SRZ ;  /* 0x00000000001a7805 */ /* 0x000fc4000001ff00 */
[----:B------:R-:W-:Y:S01]  /*15f0*/  CS2R R28, SRZ ;  /* 0x00000000001c7805 */ /* 0x000fe2000001ff00 */
[----:B------:R-:W-:Y:S01]  /*1600*/  IMAD.MOV.U32 R14, RZ, RZ, RZ ;  /* 0x000000ffff0e7224 */ /* 0x000fe200078e00ff */
[----:B------:R-:W-:Y:S01]  /*1610*/  USHF.R.U32.HI UR39, URZ, 0x1f, UR5 ;  /* 0x0000001f3f277899 */ /* 0x000fe20008011605 */
[----:B------:R-:W-:-:S03]  /*1620*/  CS2R R24, SRZ ;  /* 0x0000000000187805 */ /* 0x000fc6000001ff00 */
[----:B------:R-:W-:-:S03]  /*1630*/  ULEA.HI.SX32 UR39, UR5, UR39, 0x1c ;  /* 0x0000002705277291 */ /* 0x000fc6000f8fe23f */
[----:B------:R-:W-:Y:S09]  /*1640*/  @!P1 BRA `(.L_x_9620) ;  /* 0x0000005000209947 */ /* 0x000ff20003800000 */
        /* <DEDUP_REMOVED lines=31> */
.L_x_9621:
[----:B------:R-:W0:Y:S01]  /*1840*/  S2R R0, SR_CgaCtaId ;  /* 0x0000000000007919 */ /* 0x000e220000008800 */
[----:B------:R-:W-:Y:S01]  /*1850*/  ULEA.HI UR4, UR47, UR47, URZ, 0x1 ;  /* 0x0000002f2f047291 */ /* 0x000fe2000f8f083f */
[----:B------:R-:W-:Y:S01]  /*1860*/  MOV R7, 0x400 ;  /* 0x0000040000077802 */ /* 0x000fe20000000f00 */
[----:B------:R-:W1:Y:S02]  /*1870*/  S2R R20, SR_TID.X ;  /* 0x0000000000147919 */ /* 0x000e640000002100 */
[----:B------:R-:W-:-:S04]  /*1880*/  ULOP3.LUT UR4, UR4, 0xfffffffe, URZ, 0xc0, !UPT ;  /* 0xfffffffe04047892 */ /* 0x000fc8000f8ec03f */
[----:B------:R-:W-:-:S06]  /*1890*/  UIADD3 UR4, UR47, -UR4, URZ ;  /* 0x800000042f047290 */ /* 0x000fcc000fffe03f */
[----:B------:R-:W-:Y:S01]  /*18a0*/  IMAD.U32 R3, RZ, RZ, UR4 ;  /* 0x00000004ff037e24 */ /* 0x000fe2000f8e00ff */
[----:B0-----:R-:W-:-:S04]  /*18b0*/  LEA R7, R0, R7, 0x18 ;  /* 0x0000000700077211 */ /* 0x001fc800078ec0ff */
[----:B------:R-:W-:Y:S02]  /*18c0*/  SHF.L.U32 R0, R3, 0x1f, RZ ;  /* 0x0000001f03007819 */ /* 0x000fe400000006ff */
[----:B-1----:R-:W-:Y:S02]  /*18d0*/  SHF.R.U32.HI R20, RZ, 0x7, R20 ;  /* 0x00000007ff147819 */ /* 0x002fe40000011614 */
[----:B------:R-:W0:Y:S03]  /*18e0*/  SYNCS.PHASECHK.TRANS64.TRYWAIT P0, [R7+URZ+0x22800], R0 ;  /* 0x02280000070075a7 */ /* 0x000e26000800017f */
[----:B------:R-:W-:Y:S01]  /*18f0*/  VIADD R8, R20, 0x8 ;  /* 0x0000000814087836 */ /* 0x000fe20000000000 */
[----:B0-----:R-:W-:Y:S06]  /*1900*/  @!P0 BRA `(.L_x_9622) ;  /* 0x000000d800b48947 */ /* 0x001fec0003800000 */
.L_x_9785:
[----:B0-----:R-:W-:Y:S01]  /*1910*/  IMAD.U32 R0, RZ, RZ, UR48 ;  /* 0x00000030ff007e24 */ /* 0x001fe2000f8e00ff */
[----:B------:R-:W-:Y:S05]  /*1920*/  WARPSYNC.ALL ;  /* 0x0000000000007948 */ /* 0x000fea0003800000 */
[----:B------:R0:W-:Y:S01]  /*1930*/  BAR.SYNC.DEFER_BLOCKING R8, 0x100 ;  /* 0x000400080000751d */ /* 0x0001e20000010000 */
[----:B------:R-:W-:-:S13]  /*1940*/  ISETP.NE.AND P0, PT, R0, 0x3, PT ;  /* 0x000000030000780c */ /* 0x000fda0003f05270 */
[----:B0-----:R-:W-:Y:S05]  /*1950*/  @!P0 BRA `(.L_x_9623) ;  /* 0x0000000000048947 */ /* 0x001fea0003800000 */
[----:B------:R-:W-:Y:S01]  /*1960*/  BPT.TRAP 0x1 ;  /* 0x000000040000795c */ /* 0x000fe20000300000 */
.L_x_9623:
[----:B------:R-:W-:Y:S02]  /*1970*/  IMAD.U32 R10, RZ, RZ, UR38 ;  /* 0x00000026ff0a7e24 */ /* 0x000fe4000f8e00ff */
[----:B------:R-:W-:-:S03]  /*1980*/  IMAD.U32 R0, RZ, RZ, UR37 ;  /* 0x00000025ff007e24 */ /* 0x000fc6000f8e00ff */
[----:B------:R-:W-:Y:S01]  /*1990*/  SHF.L.U32 R10, R10, 0x1f, RZ ;  /* 0x0000001f0a0a7819 */ /* 0x000fe200000006ff */
[----:B------:R-:W-:-:S04]  /*19a0*/  IMAD R5, R0, 0x8, R7 ;  /* 0x0000000800057824 */ /* 0x000fc800078e0207 */
[----:B------:R0:W1:Y:S01]  /*19b0*/  SYNCS.PHASECHK.TRANS64.TRYWAIT P1, [R5+URZ+0x22830], R10 ;  /* 0x0228300a050075a7 */ /* 0x000062000802017f */
[----:B------:R-:W-:Y:S05]  /*19c0*/  @!P0 BRA `(.L_x_9624) ;  /* 0x0000000000048947 */ /* 0x000fea0003800000 */
[----:B------:R-:W-:Y:S01]  /*19d0*/  BPT.TRAP 0x1 ;  /* 0x000000040000795c */ /* 0x000fe20000300000 */
.L_x_9624:
[----:B-1----:R-:W-:Y:S05]  /*19e0*/  @P1 BRA `(.L_x_9625) ;  /* 0x0000000000081947 */ /* 0x002fea0003800000 */
[----:B------:R-:W1:Y:S02]  /*19f0*/  SYNCS.PHASECHK.TRANS64.TRYWAIT P1, [R5+URZ+0x22830], R10 ;  /* 0x0228300a050075a7 */ /* 0x000e64000802017f */
[----:B-1----:R-:W-:Y:S05]  /*1a00*/  @!P1 BRA `(.L_x_9626) ;  /* 0x000000d800889947 */ /* 0x002fea0003800000 */
.L_x_9625:
[----:B------:R-:W-:Y:S01]  /*1a10*/  R2UR UR4, R7 ;  /* 0x00000000070472ca */ /* 0x000fe200000e0000 */
[----:B------:R-:W-:Y:S01]  /*1a20*/  WARPGROUP.ARRIVE ;  /* 0x00000000000079c5 */ /* 0x000fe20000000000 */
        /* <DEDUP_REMOVED lines=8> */
[----:B------:R-:W-:Y:S01]  /*1ab0*/  P2R R72, PR, RZ, 0x1 ;  /* 0x00000001ff487803 */ /* 0x000fe20000000000 */
[----:B------:R-:W2:Y:S02]  /*1ac0*/  S2R R73, SR_TID.X ;  /* 0x0000000000497919 */ /* 0x000ea40000002100 */
[----:B------:R-:W-:-:S04]  /*1ad0*/  UIADD3 UR4, UR4, 0x1c400, URZ ;  /* 0x0001c40004047890 */ /* 0x000fc8000fffe03f */
[----:B------:R-:W-:-:S04]  /*1ae0*/  USHF.R.U32.HI UR4, URZ, 0x4, UR4 ;  /* 0x000000043f047899 */ /* 0x000fc80008011604 */
[----:B------:R-:W-:-:S04]  /*1af0*/  ULOP3.LUT UR4, UR4, 0x3fff, URZ, 0xc0, !UPT ;  /* 0x00003fff04047892 */ /* 0x000fc8000f8ec03f */
[----:B------:R-:W-:Y:S02]  /*1b00*/  ULOP3.LUT UR20, UR4, 0x10000, URZ, 0xfc, !UPT ;  /* 0x0001000004147892 */ /* 0x000fe4000f8efc3f */
[----:B------:R-:W-:Y:S02]  /*1b10*/  ULOP3.LUT UR4, UR49, 0x10000, URZ, 0xfc, !UPT ;  /* 0x0001000031047892 */ /* 0x000fe4000f8efc3f */
[----:B------:R-:W-:Y:S02]  /*1b20*/  UIMAD UR6, UR37, 0x300, UR20 ;  /* 0x00000300250678a4 */ /* 0x000fe4000f8e0214 */
[----:B------:R-:W-:Y:S02]  /*1b30*/  UIADD3 UR8, UR4, 0x2, URZ ;  /* 0x0000000204087890 */ /* 0x000fe4000fffe03f */
[----:B------:R-:W-:Y:S02]  /*1b40*/  UIADD3 UR10, UR6, 0x2, URZ ;  /* 0x00000002060a7890 */ /* 0x000fe4000fffe03f */
[----:B------:R-:W-:-:S02]  /*1b50*/  UIADD3 UR12, UR4, 0x4, URZ ;  /* 0x00000004040c7890 */ /* 0x000fc4000fffe03f */
[----:B------:R-:W-:Y:S02]  /*1b60*/  UIADD3 UR14, UR6, 0x4, URZ ;  /* 0x00000004060e7890 */ /* 0x000fe4000fffe03f */
[----:B------:R-:W-:Y:S01]  /*1b70*/  HGMMA.64x96x16.F32 R24, gdesc[UR4], RZ, !UPT, gsb0 ;  /* 0x01600000041879f0 */ /* 0x000fe2000c0008ff */
[----:B------:R-:W-:Y:S02]  /*1b80*/  UIADD3 UR16, UR4, 0x6, URZ ;  /* 0x0000000604107890 */ /* 0x000fe4000fffe03f */
[----:B------:R-:W-:Y:S01]  /*1b90*/  UIADD3 UR18, UR6, 0x6, URZ ;  /* 0x0000000606127890 */ /* 0x000fe2000fffe03f */
[----:B------:R-:W-:Y:S01]  /*1ba0*/  ULDC UR7, c[0x0][0x9d8] ;  /* 0x0002760000077ab9 */ /* 0x000fe20000000800 */
[----:B------:R-:W-:-:S04]  /*1bb0*/  UIMAD UR6, UR39, -0x60, UR42 ;  /* 0xffffffa0270678a4 */ /* 0x000fc8000f8e022a */
[----:B------:R-:W-:-:S06]  /*1bc0*/  UIADD3 UR6, UR6, 0x60, URZ ;  /* 0x0000006006067890 */ /* 0x000fcc000fffe03f */
        /* <DEDUP_REMOVED lines=42> */
[----:B---3--:R-:W-:Y:S01]  /*1e70*/  FSEL R3, R24, -INF , P6 ;  /* 0xff80000018037808 */ /* 0x008fe20003000000 */
        /* <DEDUP_REMOVED lines=15> */
[----:B----4-:R-:W-:Y:S01]  /*1f70*/  FSEL R28, R28, -INF , P4 ;  /* 0xff8000001c1c7808 */ /* 0x010fe20002000000 */
[----:B------:R-:W-:Y:S01]  /*1f80*/  FMUL.FTZ R54, R54, UR7 ;  /* 0x0000000736367c20 */ /* 0x000fe20008410000 */
[----:B------:R-:W-:Y:S01]  /*1f90*/  FMUL.FTZ R61, R61, UR7 ;  /* 0x000000073d3d7c20 */ /* 0x000fe20008410000 */
[----:B------:R-:W-:Y:S01]  /*1fa0*/  FMUL.FTZ R55, R55, UR7 ;  /* 0x0000000737377c20 */ /* 0x000fe20008410000 */
[----:B------:R-:W-:Y:S01]  /*1fb0*/  FMUL.FTZ R64, R64, UR7 ;  /* 0x0000000740407c20 */ /* 0x000fe20008410000 */
[----:B------:R-:W-:Y:S01]  /*1fc0*/  FMUL.FTZ R58, R58, UR7 ;  /* 0x000000073a3a7c20 */ /* 0x000fe20008410000 */
[----:B------:R-:W-:Y:S01]  /*1fd0*/  FMUL.FTZ R65, R65, UR7 ;  /* 0x0000000741417c20 */ /* 0x000fe20008410000 */
[----:B------:R4:W0:Y:S01]  /*1fe0*/  MUFU.TANH R4, R26 ;  /* 0x0000001a00047308 */ /* 0x0008220000002400 */
        /* <DEDUP_REMOVED lines=8> */
[----:B----4-:R-:W-:Y:S01]  /*2070*/  FSEL R26, R25, -INF , P5 ;  /* 0xff800000191a7808 */ /* 0x010fe20002800000 */
[----:B------:R-:W-:Y:S01]  /*2080*/  FMUL.FTZ R67, R67, UR7 ;  /* 0x0000000743437c20 */ /* 0x000fe20008410000 */
[----:B-----5:R-:W-:Y:S01]  /*2090*/  FSEL R32, R32, -INF , P1 ;  /* 0xff80000020207808 */ /* 0x020fe20000800000 */
[----:B------:R-:W-:Y:S01]  /*20a0*/  FMUL.FTZ R70, R70, UR7 ;  /* 0x0000000746467c20 */ /* 0x000fe20008410000 */
[----:B------:R-:W-:Y:S01]  /*20b0*/  FMNMX.FTZ R25, R3, R26, !PT ;  /* 0x0000001a03197209 */ /* 0x000fe20007810000 */
[----:B------:R-:W-:-:S02]  /*20c0*/  FMUL.FTZ R71, R71, UR7 ;  /* 0x0000000747477c20 */ /* 0x000fc40008410000 */
[----:B------:R-:W4:Y:S01]  /*20d0*/  MUFU.TANH R9, R27 ;  /* 0x0000001b00097308 */ /* 0x000f220000002400 */
[----:B------:R-:W-:Y:S02]  /*20e0*/  FMNMX.FTZ R24, R28, R25, !PT ;  /* 0x000000191c187209 */ /* 0x000fe40007810000 */
[----:B0-----:R-:W-:Y:S02]  /*20f0*/  FSEL R4, R4, -INF , P6 ;  /* 0xff80000004047808 */ /* 0x001fe40003000000 */
[----:B------:R-:W-:Y:S02]  /*2100*/  FMNMX.FTZ R25, R29, R24, !PT ;  /* 0x000000181d197209 */ /* 0x000fe40007810000 */
[----:B------:R-:W-:Y:S01]  /*2110*/  ISETP.GT.AND P6, PT, R0, 0x18, PT ;  /* 0x000000180000780c */ /* 0x000fe20003fc4270 */
[----:B------:R-:W0:Y:S01]  /*2120*/  MUFU.TANH R36, R36 ;  /* 0x0000002400247308 */ /* 0x000e220000002400 */
[----:B---3--:R-:W-:Y:S02]  /*2130*/  FSEL R33, R33, -INF , P2 ;  /* 0xff80000021217808 */ /* 0x008fe40001000000 */
[----:B------:R-:W-:-:S04]  /*2140*/  FMNMX.FTZ R24, R32, R25, !PT ;  /* 0x0000001920187209 */ /* 0x000fc80007810000 */
[----:B------:R-:W-:Y:S01]  /*2150*/  FMNMX.FTZ R25, R33, R24, !PT ;  /* 0x0000001821197209 */ /* 0x000fe20007810000 */
        /* <DEDUP_REMOVED lines=103> */
[----:B0-----:R-:W-:-:S04]  /*27d0*/  FSEL R69, R69, -INF , P1 ;  /* 0xff80000045457808 */ /* 0x001fc80000800000 */
[----:B------:R-:W-:-:S03]  /*27e0*/  FMNMX.FTZ R27, R69, R0, !PT ;  /* 0x00000000451b7209 */ /* 0x000fc60007810000 */
[----:B------:R-:W0:Y:S01]  /*27f0*/  MUFU.TANH R66, R66 ;  /* 0x0000004200427308 */ /* 0x000e220000002400 */
[----:B---3--:R-:W-:Y:S01]  /*2800*/  FSEL R62, R62, -INF , P6 ;  /* 0xff8000003e3e7808 */ /* 0x008fe20003000000 */
[----:B------:R-:W3:Y:S06]  /*2810*/  SHFL.BFLY PT, R0, R27, 0x2, 0x1f ;  /* 0x0c401f001b007f89 */ /* 0x000eec00000e0000 */
[----:B------:R-:W5:Y:S01]  /*2820*/  MUFU.TANH R67, R67 ;  /* 0x0000004300437308 */ /* 0x000f620000002400 */
[----:B----4-:R-:W-:-:S07]  /*2830*/  FSEL R63, R63, -INF , P5 ;  /* 0xff8000003f3f7808 */ /* 0x010fce0002800000 */
[----:B------:R-:W4:Y:S01]  /*2840*/  MUFU.TANH R70, R70 ;  /* 0x0000004600467308 */ /* 0x000f220000002400 */
[----:B0-----:R-:W-:-:S07]  /*2850*/  FSEL R66, R66, -INF , P4 ;  /* 0xff80000042427808 */ /* 0x001fce0002000000 */
[----:B------:R-:W0:Y:S01]  /*2860*/  MUFU.TANH R71, R71 ;  /* 0x0000004700477308 */ /* 0x000e220000002400 */
[----:B-----5:R-:W-:Y:S02]  /*2870*/  FSEL R67, R67, -INF , P3 ;  /* 0xff80000043437808 */ /* 0x020fe40001800000 */
[----:B---3--:R-:W-:Y:S02]  /*2880*/  FMNMX.FTZ R30, R27, R0, !PT ;  /* 0x000000001b1e7209 */ /* 0x008fe40007810000 */
[----:B------:R-:W-:-:S03]  /*2890*/  FMNMX.FTZ R27, R4, R9, !PT ;  /* 0x00000009041b7209 */ /* 0x000fc60007810000 */
[----:B------:R-:W3:Y:S01]  /*28a0*/  SHFL.BFLY PT, R31, R30, 0x1, 0x1f ;  /* 0x0c201f001e1f7f89 */ /* 0x000ee200000e0000 */
[----:B----4-:R-:W-:Y:S02]  /*28b0*/  FSEL R70, R70, -INF , P2 ;  /* 0xff80000046467808 */ /* 0x010fe40001000000 */
[----:B0-----:R-:W-:Y:S02]  /*28c0*/  FSEL R71, R71, -INF , P1 ;  /* 0xff80000047477808 */ /* 0x001fe40000800000 */
[----:B---3--:R-:W-:Y:S02]  /*28d0*/  FMNMX.FTZ R0, R30, R31, !PT ;  /* 0x0000001f1e007209 */ /* 0x008fe40007810000 */
[----:B------:R-:W-:Y:S02]  /*28e0*/  FMNMX.FTZ R30, R6, R27, !PT ;  /* 0x0000001b061e7209 */ /* 0x000fe40007810000 */
[C---:B------:R-:W-:Y:S01]  /*28f0*/  FSETP.NEU.FTZ.AND P0, PT, R0.reuse, -INF , PT ;  /* 0xff8000000000780b */ /* 0x040fe20003f1d000 */
[----:B------:R-:W-:-:S05]  /*2900*/  FMUL.FTZ R31, R0, UR10 ;  /* 0x0000000a001f7c20 */ /* 0x000fca0008410000 */
[----:B------:R-:W-:Y:S02]  /*2910*/  FSEL R31, R31, RZ, P0 ;  /* 0x000000ff1f1f7208 */ /* 0x000fe40000000000 */
[----:B------:R-:W-:-:S03]  /*2920*/  ISETP.NE.AND P0, PT, R72, RZ, PT ;  /* 0x000000ff4800720c */ /* 0x000fc60003f05270 */
        /* <DEDUP_REMOVED lines=28> */
[----:B------:R-:W0:Y:S01]  /*2af0*/  MUFU.EX2 R29, R29 ;  /* 0x0000001d001d7308 */ /* 0x000e220000000800 */
        /* <DEDUP_REMOVED lines=9> */
[----:B------:R-:W-:-:S03]  /*2b90*/  FFMA.FTZ R31, R69, UR10, -R31 ;  /* 0x0000000a451f7c23 */ /* 0x000fc6000801081f */
[----:B------:R-:W-:-:S03]  /*2ba0*/  FMNMX.FTZ R3, R51, R26, !PT ;  /* 0x0000001a33037209 */ /* 0x000fc60007810000 */
[----:B------:R-:W3:Y:S01]  /*2bb0*/  MUFU.EX2 R33, R33 ;  /* 0x0000002100217308 */ /* 0x000ee20000000800 */
[----:B------:R-:W-:Y:S02]  /*2bc0*/  FMNMX.FTZ R26, R54, R3, !PT ;  /* 0x00000003361a7209 */ /* 0x000fe40007810000 */
[----:B0-----:R-:W-:Y:S02]  /*2bd0*/  F2FP.F16.F32.PACK_AB R154, R29, R28 ;  /* 0x0000001c1d9a723e */ /* 0x001fe400000000ff */
[----:B------:R-:W-:-:S03]  /*2be0*/  FMNMX.FTZ R3, R55, R26, !PT ;  /* 0x0000001a37037209 */ /* 0x000fc60007810000 */
[----:B------:R-:W-:Y:S01]  /*2bf0*/  MUFU.EX2 R36, R36 ;  /* 0x0000002400247308 */ /* 0x000fe20000000800 */
[----:B------:R-:W-:-:S04]  /*2c00*/  FMNMX.FTZ R26, R58, R3, !PT ;  /* 0x000000033a1a7209 */ /* 0x000fc80007810000 */
[----:B------:R-:W-:-:S03]  /*2c10*/  FMNMX.FTZ R3, R59, R26, !PT ;  /* 0x0000001a3b037209 */ /* 0x000fc60007810000 */
[----:B------:R-:W0:Y:S01]  /*2c20*/  MUFU.EX2 R37, R37 ;  /* 0x0000002500257308 */ /* 0x000e220000000800 */
[----:B------:R-:W-:Y:S02]  /*2c30*/  FMNMX.FTZ R26, R62, R3, !PT ;  /* 0x000000033e1a7209 */ /* 0x000fe40007810000 */
[----:B---3--:R-:W-:Y:S02]  /*2c40*/  F2FP.F16.F32.PACK_AB R156, R33, R32 ;  /* 0x00000020219c723e */ /* 0x008fe400000000ff */
[----:B------:R-:W-:-:S03]  /*2c50*/  FMNMX.FTZ R3, R63, R26, !PT ;  /* 0x0000001a3f037209 */ /* 0x000fc60007810000 */
[----:B------:R-:W-:Y:S01]  /*2c60*/  MUFU.EX2 R40, R40 ;  /* 0x0000002800287308 */ /* 0x000fe20000000800 */
[----:B------:R-:W-:-:S04]  /*2c70*/  FMNMX.FTZ R26, R66, R3, !PT ;  /* 0x00000003421a7209 */ /* 0x000fc80007810000 */
[----:B------:R-:W-:-:S03]  /*2c80*/  FMNMX.FTZ R3, R67, R26, !PT ;  /* 0x0000001a43037209 */ /* 0x000fc60007810000 */
[----:B------:R-:W3:Y:S01]  /*2c90*/  MUFU.EX2 R41, R41 ;  /* 0x0000002900297308 */ /* 0x000ee20000000800 */
[----:B------:R-:W-:Y:S02]  /*2ca0*/  FMNMX.FTZ R26, R70, R3, !PT ;  /* 0x00000003461a7209 */ /* 0x000fe40007810000 */
[----:B0-----:R-:W-:Y:S02]  /*2cb0*/  F2FP.F16.F32.PACK_AB R158, R37, R36 ;  /* 0x00000024259e723e */ /* 0x001fe400000000ff */
[----:B------:R-:W-:-:S03]  /*2cc0*/  FMNMX.FTZ R26, R71, R26, !PT ;  /* 0x0000001a471a7209 */ /* 0x000fc60007810000 */
[----:B------:R-:W-:Y:S02]  /*2cd0*/  MUFU.EX2 R44, R44 ;  /* 0x0000002c002c7308 */ /* 0x000fe40000000800 */
[----:B------:R-:W0:Y:S06]  /*2ce0*/  SHFL.BFLY PT, R3, R26, 0x2, 0x1f ;  /* 0x0c401f001a037f89 */ /* 0x000e2c00000e0000 */
[----:B------:R-:W4:Y:S01]  /*2cf0*/  MUFU.EX2 R45, R45 ;  /* 0x0000002d002d7308 */ /* 0x000f220000000800 */
[----:B---3--:R-:W-:-:S07]  /*2d00*/  F2FP.F16.F32.PACK_AB R160, R41, R40 ;  /* 0x0000002829a0723e */ /* 0x008fce00000000ff */
[----:B------:R-:W-:Y:S08]  /*2d10*/  MUFU.EX2 R48, R48 ;  /* 0x0000003000307308 */ /* 0x000ff00000000800 */
[----:B------:R-:W3:Y:S01]  /*2d20*/  MUFU.EX2 R49, R49 ;  /* 0x0000003100317308 */ /* 0x000ee20000000800 */
[----:B----4-:R-:W-:Y:S02]  /*2d30*/  F2FP.F16.F32.PACK_AB R162, R45, R44 ;  /* 0x0000002c2da2723e */ /* 0x010fe400000000ff */
[----:B0-----:R-:W-:-:S05]  /*2d40*/  FMNMX.FTZ R27, R26, R3, !PT ;  /* 0x000000031a1b7209 */ /* 0x001fca0007810000 */
[----:B------:R-:W0:Y:S01]  /*2d50*/  SHFL.BFLY PT, R26, R27, 0x1, 0x1f ;  /* 0x0c201f001b1a7f89 */ /* 0x000e2200000e0000 */
[----:B------:R-:W-:Y:S08]  /*2d60*/  MUFU.EX2 R52, R52 ;  /* 0x0000003400347308 */ /* 0x000ff00000000800 */
[----:B------:R-:W4:Y:S01]  /*2d70*/  MUFU.EX2 R53, R53 ;  /* 0x0000003500357308 */ /* 0x000f220000000800 */
[----:B---3--:R-:W-:-:S07]  /*2d80*/  F2FP.F16.F32.PACK_AB R164, R49, R48 ;  /* 0x0000003031a4723e */ /* 0x008fce00000000ff */
[----:B------:R-:W-:Y:S01]  /*2d90*/  MUFU.EX2 R56, R56 ;  /* 0x0000003800387308 */ /* 0x000fe20000000800 */
[----:B0-----:R-:W-:-:S07]  /*2da0*/  FMNMX.FTZ R3, R27, R26, !PT ;  /* 0x0000001a1b037209 */ /* 0x001fce0007810000 */
[----:B------:R-:W-:Y:S01]  /*2db0*/  MUFU.EX2 R57, R57 ;  /* 0x0000003900397308 */ /* 0x000fe20000000800 */
[----:B----4-:R-:W-:Y:S02]  /*2dc0*/  F2FP.F16.F32.PACK_AB R166, R53, R52 ;  /* 0x0000003435a6723e */ /* 0x010fe400000000ff */
[C---:B------:R-:W-:Y:S01]  /*2dd0*/  FSETP.NEU.FTZ.AND P1, PT, R3.reuse, -INF , PT ;  /* 0xff8000000300780b */ /* 0x040fe20003f3d000 */
[----:B------:R-:W-:-:S04]  /*2de0*/  FMUL.FTZ R26, R3, UR10 ;  /* 0x0000000a031a7c20 */ /* 0x000fc80008410000 */
[----:B------:R-:W-:Y:S01]  /*2df0*/  MUFU.EX2 R60, R60 ;  /* 0x0000003c003c7308 */ /* 0x000fe20000000800 */
[----:B------:R-:W-:Y:S02]  /*2e00*/  FSEL R26, R26, RZ, P1 ;  /* 0x000000ff1a1a7208 */ /* 0x000fe40000800000 */
[----:B--2---:R-:W-:Y:S02]  /*2e10*/  LOP3.LUT P1, RZ, R73, 0x7f, RZ, 0xc0, !PT ;  /* 0x0000007f49ff7812 */ /* 0x004fe4000782c0ff */
[----:B------:R-:W-:Y:S01]  /*2e20*/  SHF.R.U32.HI R73, RZ, 0x7, R73 ;  /* 0x00000007ff497819 */ /* 0x000fe20000011649 */
        /* <DEDUP_REMOVED lines=12> */
[----:B------:R0:W2:Y:S01]  /*2ef0*/  MUFU.EX2 R30, R9 ;  /* 0x00000009001e7308 */ /* 0x0000a20000000800 */
[--C-:B------:R-:W-:Y:S01]  /*2f00*/  FFMA.FTZ R25, R25, UR10, -R26.reuse ;  /* 0x0000000a19197c23 */ /* 0x100fe2000801081a */
[--C-:B------:R-:W-:Y:S01]  /*2f10*/  FFMA.FTZ R50, R50, UR10, -R26.reuse ;  /* 0x0000000a32327c23 */ /* 0x100fe2000801081a */
[--C-:B------:R-:W-:Y:S01]  /*2f20*/  FFMA.FTZ R51, R51, UR10, -R26.reuse ;  /* 0x0000000a33337c23 */ /* 0x100fe2000801081a */
[--C-:B------:R-:W-:Y:S01]  /*2f30*/  FFMA.FTZ R54, R54, UR10, -R26.reuse ;  /* 0x0000000a36367c23 */ /* 0x100fe2000801081a */
[--C-:B------:R-:W-:Y:S01]  /*2f40*/  FFMA.FTZ R55, R55, UR10, -R26.reuse ;  /* 0x0000000a37377c23 */ /* 0x100fe2000801081a */
[--C-:B------:R-:W-:Y:S01]  /*2f50*/  FFMA.FTZ R58, R58, UR10, -R26.reuse ;  /* 0x0000000a3a3a7c23 */ /* 0x100fe2000801081a */
[--C-:B------:R-:W-:Y:S01]  /*2f60*/  FFMA.FTZ R59, R59, UR10, -R26.reuse ;  /* 0x0000000a3b3b7c23 */ /* 0x100fe2000801081a */
[----:B------:R3:W4:Y:S01]  /*2f70*/  MUFU.EX2 R155, R6 ;  /* 0x00000006009b7308 */ /* 0x0007220000000800 */
[----:B0-----:R-:W-:Y:S01]  /*2f80*/  FADD.FTZ R9, R152, R35 ;  /* 0x0000002398097221 */ /* 0x001fe20000010000 */
[--C-:B------:R-:W-:Y:S01]  /*2f90*/  FFMA.FTZ R62, R62, UR10, -R26.reuse ;  /* 0x0000000a3e3e7c23 */ /* 0x100fe2000801081a */
[--C-:B------:R-:W-:Y:S01]  /*2fa0*/  FFMA.FTZ R63, R63, UR10, -R26.reuse ;  /* 0x0000000a3f3f7c23 */ /* 0x100fe2000801081a */
[--C-:B------:R-:W-:Y:S01]  /*2fb0*/  FFMA.FTZ R66, R66, UR10, -R26.reuse ;  /* 0x0000000a42427c23 */ /* 0x100fe2000801081a */
[----:B------:R-:W-:Y:S01]  /*2fc0*/  FADD.FTZ R4, R28, R9 ;  /* 0x000000091c047221 */ /* 0x000fe20000010000 */
[--C-:B------:R-:W-:Y:S01]  /*2fd0*/  FFMA.FTZ R67, R67, UR10, -R26.reuse ;  /* 0x0000000a43437c23 */ /* 0x100fe2000801081a */
[----:B------:R-:W-:Y:S01]  /*2fe0*/  FFMA.FTZ R70, R70, UR10, -R26 ;  /* 0x0000000a46467c23 */ /* 0x000fe2000801081a */
[----:B------:R4:W0:Y:S01]  /*2ff0*/  MUFU.EX2 R34, R11 ;  /* 0x0000000b00227308 */ /* 0x0008220000000800 */
[----:B------:R-:W-:Y:S01]  /*3000*/  FADD.FTZ R9, R29, R4 ;  /* 0x000000041d097221 */ /* 0x000fe20000010000 */
[----:B--2---:R-:W-:Y:S01]  /*3010*/  FADD.FTZ R4, R153, R30 ;  /* 0x0000001e99047221 */ /* 0x004fe20000010000 */
[----:B------:R-:W-:Y:S01]  /*3020*/  FFMA.FTZ R26, R71, UR10, -R26 ;  /* 0x0000000a471a7c23 */ /* 0x000fe2000801081a */
[----:B------:R-:W-:Y:S01]  /*3030*/  F2FP.F16.F32.PACK_AB R152, R35, R152 ;  /* 0x000000982398723e */ /* 0x000fe200000000ff */
[----:B---3--:R-:W-:Y:S01]  /*3040*/  FADD.FTZ R6, R32, R9 ;  /* 0x0000000920067221 */ /* 0x008fe20000010000 */
[----:B------:R-:W-:-:S02]  /*3050*/  F2FP.F16.F32.PACK_AB R168, R57, R56 ;  /* 0x0000003839a8723e */ /* 0x000fc400000000ff */
[----:B------:R-:W2:Y:S01]  /*3060*/  MUFU.EX2 R12, R12 ;  /* 0x0000000c000c7308 */ /* 0x000ea20000000800 */
[----:B----4-:R-:W-:Y:S01]  /*3070*/  FADD.FTZ R11, R155, R4 ;  /* 0x000000049b0b7221 */ /* 0x010fe20000010000 */
[----:B------:R-:W-:Y:S01]  /*3080*/  FADD.FTZ R9, R33, R6 ;  /* 0x0000000621097221 */ /* 0x000fe20000010000 */
[----:B------:R-:W-:-:S03]  /*3090*/  F2FP.F16.F32.PACK_AB R153, R30, R153 ;  /* 0x000000991e99723e */ /* 0x000fc600000000ff */
[----:B------:R-:W-:Y:S01]  /*30a0*/  FADD.FTZ R4, R36, R9 ;  /* 0x0000000924047221 */ /* 0x000fe20000010000 */
[----:B------:R-:W-:Y:S01]  /*30b0*/  IADD3 R9, -R73, 0xb, RZ ;  /* 0x0000000b49097810 */ /* 0x000fe20007ffe1ff */
[----:B------:R-:W3:Y:S01]  /*30c0*/  MUFU.EX2 R13, R13 ;  /* 0x0000000d000d7308 */ /* 0x000ee20000000800 */
[C---:B0-----:R-:W-:Y:S01]  /*30d0*/  FADD.FTZ R11, R34.reuse, R11 ;  /* 0x0000000b220b7221 */ /* 0x041fe20000010000 */
[----:B------:R-:W-:Y:S01]  /*30e0*/  FADD.FTZ R27, R37, R4 ;  /* 0x00000004251b7221 */ /* 0x000fe20000010000 */
[----:B------:R-:W-:Y:S01]  /*30f0*/  @!P1 VIADD R4, R5, 0x22840 ;  /* 0x0002284005049836 */ /* 0x000fe20000000000 */
[----:B------:R-:W-:Y:S02]  /*3100*/  F2FP.F16.F32.PACK_AB R155, R34, R155 ;  /* 0x0000009b229b723e */ /* 0x000fe400000000ff */
[----:B------:R-:W-:Y:S02]  /*3110*/  FADD.FTZ R38, R40, R27 ;  /* 0x0000001b28267221 */ /* 0x000fe40000010000 */
[----:B------:R-:W0:Y:S01]  /*3120*/  MUFU.EX2 R14, R14 ;  /* 0x0000000e000e7308 */ /* 0x000e220000000800 */
[----:B--2---:R-:W-:Y:S01]  /*3130*/  FADD.FTZ R6, R12, R11 ;  /* 0x0000000b0c067221 */ /* 0x004fe20000010000 */
[----:B------:R-:W-:Y:S01]  /*3140*/  @!P1 PRMT R4, RZ, 0x654, R4 ;  /* 0x00000654ff049816 */ /* 0x000fe20000000004 */
[----:B------:R2:W-:Y:S06]  /*3150*/  BAR.ARV R9, 0x100 ;  /* 0x000400090000751d */ /* 0x0005ec0000002000 */
[----:B------:R-:W4:Y:S01]  /*3160*/  MUFU.EX2 R15, R15 ;  /* 0x0000000f000f7308 */ /* 0x000f220000000800 */
[----:B---3--:R-:W-:Y:S01]  /*3170*/  FADD.FTZ R11, R13, R6 ;  /* 0x000000060d0b7221 */ /* 0x008fe20000010000 */
[----:B------:R3:W-:Y:S01]  /*3180*/  @!P1 SYNCS.ARRIVE.TRANS64.RED.A1T0 RZ, [R4+URZ], RZ ;  /* 0x000000ff04ff99a7 */ /* 0x0007e2000810043f */
[----:B------:R-:W-:Y:S01]  /*3190*/  FADD.FTZ R27, R41, R38 ;  /* 0x00000026291b7221 */ /* 0x000fe20000010000 */
[----:B------:R-:W-:-:S03]  /*31a0*/  F2FP.F16.F32.PACK_AB R157, R13, R12 ;  /* 0x0000000c0d9d723e */ /* 0x000fc600000000ff */
[----:B------:R-:W-:Y:S01]  /*31b0*/  FADD.FTZ R38, R44, R27 ;  /* 0x0000001b2c267221 */ /* 0x000fe20000010000 */
[----:B------:R-:W3:Y:S01]  /*31c0*/  MUFU.EX2 R20, R20 ;  /* 0x0000001400147308 */ /* 0x000ee20000000800 */
[----:B0-----:R-:W-:Y:S02]  /*31d0*/  FADD.FTZ R6, R14, R11 ;  /* 0x0000000b0e067221 */ /* 0x001fe40000010000 */
[----:B------:R-:W-:-:S05]  /*31e0*/  FADD.FTZ R27, R45, R38 ;  /* 0x000000262d1b7221 */ /* 0x000fca0000010000 */
[----:B------:R-:W0:Y:S01]  /*31f0*/  MUFU.EX2 R21, R21 ;  /* 0x0000001500157308 */ /* 0x000e220000000800 */
[C---:B----4-:R-:W-:Y:S01]  /*3200*/  FADD.FTZ R11, R15.reuse, R6 ;  /* 0x000000060f0b7221 */ /* 0x050fe20000010000 */
[----:B------:R-:W-:Y:S01]  /*3210*/  FADD.FTZ R6, R48, R27 ;  /* 0x0000001b30067221 */ /* 0x000fe20000010000 */
[----:B------:R-:W-:-:S03]  /*3220*/  F2FP.F16.F32.PACK_AB R159, R15, R14 ;  /* 0x0000000e0f9f723e */ /* 0x000fc600000000ff */
[----:B------:R-:W-:Y:S02]  /*3230*/  FADD.FTZ R27, R49, R6 ;  /* 0x00000006311b7221 */ /* 0x000fe40000010000 */
[----:B------:R-:W4:Y:S01]  /*3240*/  MUFU.EX2 R24, R24 ;  /* 0x0000001800187308 */ /* 0x000f220000000800 */
[----:B---3--:R-:W-:Y:S01]  /*3250*/  FADD.FTZ R4, R20, R11 ;  /* 0x0000000b14047221 */ /* 0x008fe20000010000 */
        /* <DEDUP_REMOVED lines=8> */
[----:B----4-:R-:W-:Y:S01]  /*32e0*/  FADD.FTZ R4, R24, R11 ;  /* 0x0000000b18047221 */ /* 0x010fe20000010000 */
[----:B------:R-:W-:-:S06]  /*32f0*/  FADD.FTZ R6, R60, R27 ;  /* 0x0000001b3c067221 */ /* 0x000fcc0000010000 */
[----:B------:R-:W4:Y:S01]  /*3300*/  MUFU.EX2 R51, R51 ;  /* 0x0000003300337308 */ /* 0x000f220000000800 */
[C---:B---3--:R-:W-:Y:S01]  /*3310*/  FADD.FTZ R11, R25.reuse, R4 ;  /* 0x00000004190b7221 */ /* 0x048fe20000010000 */
[----:B------:R-:W-:-:S06]  /*3320*/  F2FP.F16.F32.PACK_AB R163, R25, R24 ;  /* 0x0000001819a3723e */ /* 0x000fcc00000000ff */
[----:B------:R-:W3:Y:S01]  /*3330*/  MUFU.EX2 R54, R54 ;  /* 0x0000003600367308 */ /* 0x000ee20000000800 */
[----:B0-----:R-:W-:-:S07]  /*3340*/  FADD.FTZ R4, R50, R11 ;  /* 0x0000000b32047221 */ /* 0x001fce0000010000 */
[----:B------:R-:W0:Y:S01]  /*3350*/  MUFU.EX2 R55, R55 ;  /* 0x0000003700377308 */ /* 0x000e220000000800 */
[C---:B----4-:R-:W-:Y:S01]  /*3360*/  FADD.FTZ R11, R51.reuse, R4 ;  /* 0x00000004330b7221 */ /* 0x050fe20000010000 */
[----:B------:R-:W-:-:S06]  /*3370*/  F2FP.F16.F32.PACK_AB R165, R51, R50 ;  /* 0x0000003233a5723e */ /* 0x000fcc00000000ff */
[----:B------:R-:W4:Y:S01]  /*3380*/  MUFU.EX2 R58, R58 ;  /* 0x0000003a003a7308 */ /* 0x000f220000000800 */
[----:B---3--:R-:W-:-:S07]  /*3390*/  FADD.FTZ R4, R54, R11 ;  /* 0x0000000b36047221 */ /* 0x008fce0000010000 */
[----:B------:R-:W3:Y:S01]  /*33a0*/  MUFU.EX2 R59, R59 ;  /* 0x0000003b003b7308 */ /* 0x000ee20000000800 */
[C---:B0-----:R-:W-:Y:S01]  /*33b0*/  FADD.FTZ R11, R55.reuse, R4 ;  /* 0x00000004370b7221 */ /* 0x041fe20000010000 */
[----:B------:R-:W-:-:S06]  /*33c0*/  F2FP.F16.F32.PACK_AB R167, R55, R54 ;  /* 0x0000003637a7723e */ /* 0x000fcc00000000ff */
[----:B------:R-:W0:Y:S01]  /*33d0*/  MUFU.EX2 R62, R62 ;  /* 0x0000003e003e7308 */ /* 0x000e220000000800 */
[----:B----4-:R-:W-:-:S07]  /*33e0*/  FADD.FTZ R4, R58, R11 ;  /* 0x0000000b3a047221 */ /* 0x010fce0000010000 */
        /* <DEDUP_REMOVED lines=9> */
[C---:B---3--:R-:W-:Y:S01]  /*3480*/  FADD.FTZ R27, R61.reuse, R6 ;  /* 0x000000063d1b7221 */ /* 0x048fe20000010000 */
[----:B------:R-:W-:-:S06]  /*3490*/  F2FP.F16.F32.PACK_AB R170, R61, R60 ;  /* 0x0000003c3daa723e */ /* 0x000fcc00000000ff */
[----:B------:R-:W3:Y:S01]  /*34a0*/  MUFU.EX2 R67, R67 ;  /* 0x0000004300437308 */ /* 0x000ee20000000800 */
[----:B0-----:R-:W-:-:S07]  /*34b0*/  FADD.FTZ R4, R66, R11 ;  /* 0x0000000b42047221 */ /* 0x001fce0000010000 */
[----:B------:R-:W0:Y:S01]  /*34c0*/  MUFU.EX2 R65, R65 ;  /* 0x0000004100417308 */ /* 0x000e220000000800 */
[----:B----4-:R-:W-:-:S07]  /*34d0*/  FADD.FTZ R6, R64, R27 ;  /* 0x0000001b40067221 */ /* 0x010fce0000010000 */
[----:B------:R-:W4:Y:S01]  /*34e0*/  MUFU.EX2 R70, R70 ;  /* 0x0000004600467308 */ /* 0x000f220000000800 */
[C---:B---3--:R-:W-:Y:S01]  /*34f0*/  FADD.FTZ R11, R67.reuse, R4 ;  /* 0x00000004430b7221 */ /* 0x048fe20000010000 */
[----:B------:R-:W-:-:S06]  /*3500*/  F2FP.F16.F32.PACK_AB R173, R67, R66 ;  /* 0x0000004243ad723e */ /* 0x000fcc00000000ff */
[----:B------:R-:W3:Y:S01]  /*3510*/  MUFU.EX2 R68, R68 ;  /* 0x0000004400447308 */ /* 0x000ee20000000800 */
[C---:B0-----:R-:W-:Y:S01]  /*3520*/  FADD.FTZ R27, R65.reuse, R6 ;  /* 0x00000006411b7221 */ /* 0x041fe20000010000 */
[----:B------:R-:W-:-:S06]  /*3530*/  F2FP.F16.F32.PACK_AB R172, R65, R64 ;  /* 0x0000004041ac723e */ /* 0x000fcc00000000ff */
[----:B------:R-:W0:Y:S01]  /*3540*/  MUFU.EX2 R175, R26 ;  /* 0x0000001a00af7308 */ /* 0x000e220000000800 */
[----:B----4-:R-:W-:-:S07]  /*3550*/  FADD.FTZ R4, R70, R11 ;  /* 0x0000000b46047221 */ /* 0x010fce0000010000 */
[----:B------:R-:W4:Y:S01]  /*3560*/  MUFU.EX2 R31, R31 ;  /* 0x0000001f001f7308 */ /* 0x000f220000000800 */
[----:B---3--:R-:W-:Y:S01]  /*3570*/  FADD.FTZ R6, R68, R27 ;  /* 0x0000001b44067221 */ /* 0x008fe20000010000 */
[C---:B0-----:R-:W-:Y:S01]  /*3580*/  FADD.FTZ R4, R175.reuse, R4 ;  /* 0x00000004af047221 */ /* 0x041fe20000010000 */
[----:B------:R-:W-:Y:S02]  /*3590*/  F2FP.F16.F32.PACK_AB R175, R175, R70 ;  /* 0x00000046afaf723e */ /* 0x000fe400000000ff */
[C---:B----4-:R-:W-:Y:S01]  /*35a0*/  FADD.FTZ R6, R31.reuse, R6 ;  /* 0x000000061f067221 */ /* 0x050fe20000010000 */
[----:B------:R-:W-:Y:S01]  /*35b0*/  F2FP.F16.F32.PACK_AB R174, R31, R68 ;  /* 0x000000441fae723e */ /* 0x000fe200000000ff */
[----:B--2---:R-:W-:Y:S06]  /*35c0*/  @!P0 BRA `(.L_x_9627) ;  /* 0x0000000000048947 */ /* 0x004fec0003800000 */
[----:B------:R-:W-:Y:S01]  /*35d0*/  BPT.TRAP 0x1 ;  /* 0x000000040000795c */ /* 0x000fe20000300000 */
.L_x_9627:
[----:B------:R0:W2:Y:S01]  /*35e0*/  SYNCS.PHASECHK.TRANS64.TRYWAIT P2, [R5+URZ+0x22850], R10 ;  /* 0x0228500a050075a7 */ /* 0x0000a2000804017f */
[----:B------:R-:W-:Y:S05]  /*35f0*/  @!P0 BRA `(.L_x_9628) ;  /* 0x0000000000048947 */ /* 0x000fea0003800000 */
[----:B------:R-:W-:Y:S01]  /*3600*/  BPT.TRAP 0x1 ;  /* 0x000000040000795c */ /* 0x000fe20000300000 */
.L_x_9628:
[----:B--2---:R-:W-:Y:S05]  /*3610*/  @P2 BRA `(.L_x_9629) ;  /* 0x0000000000082947 */ /* 0x004fea0003800000 */
[----:B------:R-:W2:Y:S02]  /*3620*/  SYNCS.PHASECHK.TRANS64.TRYWAIT P2, [R5+URZ+0x22850], R10 ;  /* 0x0228500a050075a7 */ /* 0x000ea4000804017f */
[----:B--2---:R-:W-:Y:S05]  /*3630*/  @!P2 BRA `(.L_x_9630) ;  /* 0x000000bc0090a947 */ /* 0x004fea0003800000 */
.L_x_9629:
[----:B------:R-:W-:Y:S01]  /*3640*/  R2UR UR6, R7 ;  /* 0x00000000070672ca */ /* 0x000fe200000e0000 */
[----:B------:R3:W-:Y:S01]  /*3650*/  BAR.SYNC.DEFER_BLOCKING R8, 0x100 ;  /* 0x000400080000751d */ /* 0x0007e20000010000 */
[----:B------:R-:W-:Y:S01]  /*3660*/  UISETP.GE.AND UP0, UPT, UR42, 0x61, UPT ;  /* 0x000000612a00788c */ /* 0x000fe2000bf06270 */
[----:B012---:R-:W-:-:S04]  /*3670*/  @!P1 VIADD R5, R5, 0x22860 ;  /* 0x0002286005059836 */ /* 0x007fc80000000000 */
[----:B------:R-:W-:Y:S01]  /*3680*/  UMOV UR7, 0x40000040 ;  /* 0x4000004000077882 */ /* 0x000fe20000000000 */
[----:B------:R-:W-:Y:S02]  /*3690*/  PLOP3.LUT P2, PT, PT, PT, UP0, 0x80, 0x0 ;  /* 0x000000000000781c */ /* 0x000fe40003f4f008 */
[----:B------:R-:W-:-:S03]  /*36a0*/  @!P1 PRMT R5, RZ, 0x654, R5 ;  /* 0x00000654ff059816 */ /* 0x000fc60000000005 */
[----:B------:R-:W-:-:S04]  /*36b0*/  UIADD3 UR6, UR6, 0x400, URZ ;  /* 0x0000040006067890 */ /* 0x000fc8000fffe03f */
[----:B------:R-:W-:-:S04]  /*36c0*/  USHF.R.U32.HI UR6, URZ, 0x4, UR6 ;  /* 0x000000043f067899 */ /* 0x000fc80008011606 */
[----:B------:R-:W-:-:S04]  /*36d0*/  ULOP3.LUT UR6, UR6, 0x3fff, URZ, 0xc0, !UPT ;  /* 0x00003fff06067892 */ /* 0x000fc8000f8ec03f */
[----:B------:R-:W-:Y:S01]  /*36e0*/  ULOP3.LUT UR21, UR6, 0x3000000, URZ, 0xfc, !UPT ;  /* 0x0300000006157892 */ /* 0x000fe2000f8efc3f */
[----:B------:R-:W-:-:S03]  /*36f0*/  WARPGROUP.ARRIVE ;  /* 0x00000000000079c5 */ /* 0x000fc60000000000 */
[----:B------:R-:W-:-:S07]  /*3700*/  UIMAD UR11, UR37, 0xc00, UR21 ;  /* 0x00000c00250b78a4 */ /* 0x000fce000f8e0215 */
        /* <DEDUP_REMOVED lines=35> */
[----:B---3--:R-:W-:Y:S01]  /*3940*/  IMAD.MOV.U32 R8, RZ, RZ, R3 ;  /* 0x000000ffff087224 */ /* 0x008fe200078e0003 */
[----:B------:R-:W-:Y:S01]  /*3950*/  UIADD3 UR39, UR39, -0x2, URZ ;  /* 0xfffffffe27277890 */ /* 0x000fe2000fffe03f */
[----:B------:R-:W-:Y:S01]  /*3960*/  IMAD.MOV.U32 R7, RZ, RZ, R0 ;  /* 0x000000ffff077224 */ /* 0x000fe200078e0000 */
[----:B------:R-:W-:Y:S01]  /*3970*/  ULDC UR24, c[0x0][0x9d8] ;  /* 0x0002760000187ab9 */ /* 0x000fe20000000800 */
[----:B------:R-:W-:-:S09]  /*3980*/  ULDC UR22, c[0x0][0x988] ;  /* 0x0002620000167ab9 */ /* 0x000fd20000000800 */
.L_x_9640:
        /* <DEDUP_REMOVED lines=8> */
[----:B0-----:R-:W-:Y:S11]  /*3a10*/  @!P0 BRA `(.L_x_9632) ;  /* 0x0000000000048947 */ /* 0x001ff60003800000 */
[----:B------:R-:W-:Y:S01]  /*3a20*/  BPT.TRAP 0x1 ;  /* 0x000000040000795c */ /* 0x000fe20000300000 */
.L_x_9632:
        /* <DEDUP_REMOVED lines=9> */
.L_x_9633:
[----:B-1----:R-:W-:Y:S05]  /*3ac0*/  @P3 BRA `(.L_x_9634) ;  /* 0x0000000000083947 */ /* 0x002fea0003800000 */
[----:B------:R-:W1:Y:S02]  /*3ad0*/  SYNCS.PHASECHK.TRANS64.TRYWAIT P3, [UR23+0x22830], R5 ;  /* 0x02283005ff0075a7 */ /* 0x000e640008060157 */
[----:B-1----:R-:W-:Y:S05]  /*3ae0*/  @!P3 BRA `(.L_x_9635) ;  /* 0x000000b80078b947 */ /* 0x002fea0003800000 */
.L_x_9634:
        /* <DEDUP_REMOVED lines=72> */
[----:B------:R-:W-:-:S05]  /*3f70*/  FMUL.FTZ R189, R199, UR24 ;  /* 0x00000018c7bd7c20 */ /* 0x000fca0008410000 */
[----:B------:R-:W1:Y:S01]  /*3f80*/  MUFU.TANH R154, R154 ;  /* 0x0000009a009a7308 */ /* 0x000e620000002400 */
[----:B--2---:R-:W-:-:S07]  /*3f90*/  FMNMX.FTZ R171, R20, R171, !PT ;  /* 0x000000ab14ab7209 */ /* 0x004fce0007810000 */
[----:B------:R-:W2:Y:S01]  /*3fa0*/  MUFU.TANH R155, R155 ;  /* 0x0000009b009b7308 */ /* 0x000ea20000002400 */
[----:B---3--:R-:W-:-:S07]  /*3fb0*/  FMNMX.FTZ R171, R152, R171, !PT ;  /* 0x000000ab98ab7209 */ /* 0x008fce0007810000 */
        /* <DEDUP_REMOVED lines=9> */
[----:B-1----:R-:W-:-:S07]  /*4050*/  FMNMX.FTZ R173, R159, R0, !PT ;  /* 0x000000009fad7209 */ /* 0x002fce0007810000 */
[----:B------:R-:W1:Y:S01]  /*4060*/  MUFU.TANH R165, R165 ;  /* 0x000000a500a57308 */ /* 0x000e620000002400 */
[----:B--2---:R-:W-:Y:S01]  /*4070*/  FMNMX.FTZ R177, R162, R173, !PT ;  /* 0x000000ada2b17209 */ /* 0x004fe20007810000 */
[----:B------:R-:W-:-:S06]  /*4080*/  FMUL.FTZ R173, R192, UR24 ;  /* 0x00000018c0ad7c20 */ /* 0x000fcc0008410000 */
        /* <DEDUP_REMOVED lines=12> */
[----:B--2---:R-:W-:-:S07]  /*4150*/  FMNMX.FTZ R181, R169, R0, !PT ;  /* 0x00000000a9b57209 */ /* 0x004fce0007810000 */
        /* <DEDUP_REMOVED lines=13> */
[----:B---3--:R-:W-:Y:S01]  /*4230*/  FMNMX.FTZ R0, R176, R181, !PT ;  /* 0x000000b5b0007209 */ /* 0x008fe20007810000 */
[----:B------:R-:W-:Y:S01]  /*4240*/  FMUL.FTZ R181, R183, UR24 ;  /* 0x00000018b7b57c20 */ /* 0x000fe20008410000 */
[----:B------:R-:W-:Y:S01]  /*4250*/  FMUL.FTZ R183, R187, UR24 ;  /* 0x00000018bbb77c20 */ /* 0x000fe20008410000 */
[----:B------:R-:W-:Y:S02]  /*4260*/  FMUL.FTZ R187, R195, UR24 ;  /* 0x00000018c3bb7c20 */ /* 0x000fe40008410000 */
[----:B------:R-:W3:Y:S02]  /*4270*/  SHFL.BFLY PT, R185, R0, 0x2, 0x1f ;  /* 0x0c401f0000b97f89 */ /* 0x000ee400000e0000 */
[----:B------:R-:W4:Y:S01]  /*4280*/  MUFU.TANH R14, R14 ;  /* 0x0000000e000e7308 */ /* 0x000f220000002400 */
[----:B-1----:R-:W-:-:S07]  /*4290*/  FMNMX.FTZ R190, R9, R8, !PT ;  /* 0x0000000809be7209 */ /* 0x002fce0007810000 */
[----:B------:R-:W1:Y:S08]  /*42a0*/  MUFU.TANH R15, R15 ;  /* 0x0000000f000f7308 */ /* 0x000e700000002400 */
[----:B------:R-:W5:Y:S01]  /*42b0*/  MUFU.TANH R21, R21 ;  /* 0x0000001500157308 */ /* 0x000f620000002400 */
[----:B---3--:R-:W-:Y:S01]  /*42c0*/  FMNMX.FTZ R192, R0, R185, !PT ;  /* 0x000000b900c07209 */ /* 0x008fe20007810000 */
[----:B------:R-:W-:-:S06]  /*42d0*/  FMUL.FTZ R185, R191, UR24 ;  /* 0x00000018bfb97c20 */ /* 0x000fcc0008410000 */
[----:B------:R-:W3:Y:S01]  /*42e0*/  MUFU.TANH R153, R153 ;  /* 0x0000009900997308 */ /* 0x000ee20000002400 */
[----:B--2---:R-:W-:Y:S01]  /*42f0*/  FMNMX.FTZ R191, R11, R190, !PT ;  /* 0x000000be0bbf7209 */ /* 0x004fe20007810000 */
[----:B------:R-:W2:Y:S03]  /*4300*/  SHFL.BFLY PT, R193, R192, 0x1, 0x1f ;  /* 0x0c201f00c0c17f89 */ /* 0x000ea600000e0000 */
[----:B----4-:R-:W-:-:S03]  /*4310*/  FMNMX.FTZ R190, R14, R191, !PT ;  /* 0x000000bf0ebe7209 */ /* 0x010fc60007810000 */
[----:B------:R-:W4:Y:S01]  /*4320*/  MUFU.TANH R156, R156 ;  /* 0x0000009c009c7308 */ /* 0x000f220000002400 */
[----:B-1----:R-:W-:-:S04]  /*4330*/  FMNMX.FTZ R190, R15, R190, !PT ;  /* 0x000000be0fbe7209 */ /* 0x002fc80007810000 */
[----:B-----5:R-:W-:-:S03]  /*4340*/  FMNMX.FTZ R190, R21, R190, !PT ;  /* 0x000000be15be7209 */ /* 0x020fc60007810000 */
[----:B------:R-:W1:Y:S08]  /*4350*/  MUFU.TANH R157, R157 ;  /* 0x0000009d009d7308 */ /* 0x000e700000002400 */
[----:B------:R-:W5:Y:S01]  /*4360*/  MUFU.TANH R160, R160 ;  /* 0x000000a000a07308 */ /* 0x000f620000002400 */
[----:B--2---:R-:W-:-:S05]  /*4370*/  FMNMX.FTZ R0, R192, R193, !PT ;  /* 0x000000c1c0007209 */ /* 0x004fca0007810000 */
[C---:B------:R-:W-:Y:S02]  /*4380*/  FMUL.FTZ R197, R0.reuse, UR10 ;  /* 0x0000000a00c57c20 */ /* 0x040fe40008410000 */
[----:B------:R-:W2:Y:S01]  /*4390*/  MUFU.TANH R161, R161 ;  /* 0x000000a100a17308 */ /* 0x000ea20000002400 */
[----:B------:R-:W-:Y:S01]  /*43a0*/  FADD.FTZ R7, -R0, R7 ;  /* 0x0000000700077221 */ /* 0x000fe20000010100 */
[--C-:B------:R-:W-:Y:S01]  /*43b0*/  FFMA.FTZ R191, R3, UR10, -R197.reuse ;  /* 0x0000000a03bf7c23 */ /* 0x100fe200080108c5 */
[----:B---3--:R-:W-:Y:S01]  /*43c0*/  FMNMX.FTZ R3, R153, R190, !PT ;  /* 0x000000be99037209 */ /* 0x008fe20007810000 */
[--C-:B------:R-:W-:Y:S01]  /*43d0*/  FFMA.FTZ R193, R152, UR10, -R197.reuse ;  /* 0x0000000a98c17c23 */ /* 0x100fe200080108c5 */
[----:B------:R-:W-:Y:S01]  /*43e0*/  FMUL.FTZ R7, R7, UR10 ;  /* 0x0000000a07077c20 */ /* 0x000fe20008410000 */
[--C-:B------:R-:W-:Y:S02]  /*43f0*/  FFMA.FTZ R10, R10, UR10, -R197.reuse ;  /* 0x0000000a0a0a7c23 */ /* 0x100fe400080108c5 */
[----:B------:R-:W3:Y:S01]  /*4400*/  MUFU.TANH R163, R163 ;  /* 0x000000a300a37308 */ /* 0x000ee20000002400 */
[----:B----4-:R-:W-:Y:S01]  /*4410*/  FMNMX.FTZ R190, R156, R3, !PT ;  /* 0x000000039cbe7209 */ /* 0x010fe20007810000 */
[--C-:B------:R-:W-:Y:S01]  /*4420*/  FFMA.FTZ R195, R164, UR10, -R197.reuse ;  /* 0x0000000aa4c37c23 */ /* 0x100fe200080108c5 */
[--C-:B------:R-:W-:Y:S01]  /*4430*/  FFMA.FTZ R164, R165, UR10, -R197.reuse ;  /* 0x0000000aa5a47c23 */ /* 0x100fe200080108c5 */
[--C-:B------:R-:W-:Y:S01]  /*4440*/  FFMA.FTZ R165, R166, UR10, -R197.reuse ;  /* 0x0000000aa6a57c23 */ /* 0x100fe200080108c5 */
[----:B-1----:R-:W-:Y:S01]  /*4450*/  FMNMX.FTZ R3, R157, R190, !PT ;  /* 0x000000be9d037209 */ /* 0x002fe20007810000 */
[--C-:B------:R-:W-:Y:S01]  /*4460*/  FFMA.FTZ R166, R167, UR10, -R197.reuse ;  /* 0x0000000aa7a67c23 */ /* 0x100fe200080108c5 */
[--C-:B------:R-:W-:Y:S01]  /*4470*/  FFMA.FTZ R167, R168, UR10, -R197.reuse ;  /* 0x0000000aa8a77c23 */ /* 0x100fe200080108c5 */
[----:B------:R-:W1:Y:S01]  /*4480*/  MUFU.TANH R175, R175 ;  /* 0x000000af00af7308 */ /* 0x000e620000002400 */
[----:B-----5:R-:W-:Y:S01]  /*4490*/  FMNMX.FTZ R190, R160, R3, !PT ;  /* 0x00000003a0be7209 */ /* 0x020fe20007810000 */
[--C-:B------:R-:W-:Y:S01]  /*44a0*/  FFMA.FTZ R12, R12, UR10, -R197.reuse ;  /* 0x0000000a0c0c7c23 */ /* 0x100fe200080108c5 */
[--C-:B------:R-:W-:Y:S01]  /*44b0*/  FFMA.FTZ R168, R169, UR10, -R197.reuse ;  /* 0x0000000aa9a87c23 */ /* 0x100fe200080108c5 */
[--C-:B------:R-:W-:Y:S01]  /*44c0*/  FFMA.FTZ R169, R170, UR10, -R197.reuse ;  /* 0x0000000aaaa97c23 */ /* 0x100fe200080108c5 */
[----:B--2---:R-:W-:Y:S01]  /*44d0*/  FMNMX.FTZ R190, R161, R190, !PT ;  /* 0x000000bea1be7209 */ /* 0x004fe20007810000 */
        /* <DEDUP_REMOVED lines=12> */
[--C-:B------:R-:W-:Y:S01]  /*45a0*/  FFMA.FTZ R190, R154, UR10, -R197.reuse ;  /* 0x0000000a9abe7c23 */ /* 0x100fe200080108c5 */
[--C-:B------:R-:W-:Y:S01]  /*45b0*/  FFMA.FTZ R159, R159, UR10, -R197.reuse ;  /* 0x0000000a9f9f7c23 */ /* 0x100fe200080108c5 */
[--C-:B------:R-:W-:Y:S01]  /*45c0*/  FFMA.FTZ R162, R162, UR10, -R197.reuse ;  /* 0x0000000aa2a27c23 */ /* 0x100fe200080108c5 */
[--C-:B------:R-:W-:Y:S01]  /*45d0*/  FFMA.FTZ R174, R177, UR10, -R197.reuse ;  /* 0x0000000ab1ae7c23 */ /* 0x100fe200080108c5 */
[----:B------:R-:W-:-:S02]  /*45e0*/  FFMA.FTZ R197, R176, UR10, -R197 ;  /* 0x0000000ab0c57c23 */ /* 0x000fc400080108c5 */
        /* <DEDUP_REMOVED lines=20> */
[----:B------:R-:W2:Y:S01]  /*4730*/  MUFU.EX2 R7, R7 ;  /* 0x0000000700077308 */ /* 0x000ea20000000800 */
[----:B---3--:R-:W-:-:S07]  /*4740*/  FMNMX.FTZ R152, R188, R3, !PT ;  /* 0x00000003bc987209 */ /* 0x008fce0007810000 */
[----:B------:R-:W3:Y:S01]  /*4750*/  MUFU.EX2 R10, R10 ;  /* 0x0000000a000a7308 */ /* 0x000ee20000000800 */
[----:B-1----:R-:W-:-:S05]  /*4760*/  FMNMX.FTZ R152, R189, R152, !PT ;  /* 0x00000098bd987209 */ /* 0x002fca0007810000 */
[----:B------:R-:W1:Y:S02]  /*4770*/  SHFL.BFLY PT, R3, R152, 0x2, 0x1f ;  /* 0x0c401f0098037f89 */ /* 0x000e6400000e0000 */
        /* <DEDUP_REMOVED lines=8> */
[----:B------:R-:W2:Y:S01]  /*4800*/  MUFU.EX2 R12, R12 ;  /* 0x0000000c000c7308 */ /* 0x000ea20000000800 */
[----:B---3--:R-:W-:Y:S01]  /*4810*/  FFMA.FTZ R6, R7, R6, R10 ;  /* 0x0000000607067223 */ /* 0x008fe2000001000a */
        /* <DEDUP_REMOVED lines=11> */
[----:B------:R-:W-:Y:S01]  /*48d0*/  FMUL.FTZ R57, R57, R7 ;  /* 0x0000000739397220 */ /* 0x000fe20000410000 */
[----:B-1----:R-:W-:Y:S01]  /*48e0*/  FMNMX.FTZ R154, R152, R3, !PT ;  /* 0x00000003989a7209 */ /* 0x002fe20007810000 */
[-C--:B------:R-:W-:Y:S01]  /*48f0*/  FMUL.FTZ R60, R60, R7.reuse ;  /* 0x000000073c3c7220 */ /* 0x080fe20000410000 */
[----:B------:R-:W1:Y:S01]  /*4900*/  MUFU.EX2 R20, R20 ;  /* 0x0000001400147308 */ /* 0x000e620000000800 */
[-C--:B------:R-:W-:Y:S01]  /*4910*/  FMUL.FTZ R61, R61, R7.reuse ;  /* 0x000000073d3d7220 */ /* 0x080fe20000410000 */
[-C--:B------:R-:W-:Y:S01]  /*4920*/  FMUL.FTZ R64, R64, R7.reuse ;  /* 0x0000000740407220 */ /* 0x080fe20000410000 */
[----:B------:R-:W5:Y:S01]  /*4930*/  SHFL.BFLY PT, R3, R154, 0x1, 0x1f ;  /* 0x0c201f009a037f89 */ /* 0x000f6200000e0000 */
        /* <DEDUP_REMOVED lines=22> */
[----:B------:R-:W-:Y:S01]  /*4aa0*/  FMUL.FTZ R104, R104, R7 ;  /* 0x0000000768687220 */ /* 0x000fe20000410000 */
[----:B-----5:R-:W-:Y:S01]  /*4ab0*/  FMNMX.FTZ R3, R154, R3, !PT ;  /* 0x000000039a037209 */ /* 0x020fe20007810000 */
[-C--:B------:R-:W-:Y:S01]  /*4ac0*/  FMUL.FTZ R105, R105, R7.reuse ;  /* 0x0000000769697220 */ /* 0x080fe20000410000 */
[-C--:B------:R-:W-:Y:S01]  /*4ad0*/  FMUL.FTZ R108, R108, R7.reuse ;  /* 0x000000076c6c7220 */ /* 0x080fe20000410000 */
[-C--:B------:R-:W-:Y:S01]  /*4ae0*/  FMUL.FTZ R109, R109, R7.reuse ;  /* 0x000000076d6d7220 */ /* 0x080fe20000410000 */
[-C--:B------:R-:W-:Y:S01]  /*4af0*/  FMUL.FTZ R112, R112, R7.reuse ;  /* 0x0000000770707220 */ /* 0x080fe20000410000 */
[C---:B------:R-:W-:Y:S01]  /*4b00*/  FMUL.FTZ R152, R3.reuse, UR10 ;  /* 0x0000000a03987c20 */ /* 0x040fe20008410000 */
[----:B------:R-:W-:Y:S01]  /*4b10*/  FADD.FTZ R8, -R3, R8 ;  /* 0x0000000803087221 */ /* 0x000fe20000010100 */
[----:B------:R-:W5:Y:S01]  /*4b20*/  MUFU.EX2 R192, R192 ;  /* 0x000000c000c07308 */ /* 0x000f620000000800 */
[----:B------:R-:W-:Y:S01]  /*4b30*/  FMUL.FTZ R113, R113, R7 ;  /* 0x0000000771717220 */ /* 0x000fe20000410000 */
[--C-:B------:R-:W-:Y:S01]  /*4b40*/  FFMA.FTZ R198, R175, UR10, -R152.reuse ;  /* 0x0000000aafc67c23 */ /* 0x100fe20008010898 */
[--C-:B------:R-:W-:Y:S01]  /*4b50*/  FFMA.FTZ R175, R178, UR10, -R152.reuse ;  /* 0x0000000ab2af7c23 */ /* 0x100fe20008010898 */
[--C-:B------:R-:W-:Y:S01]  /*4b60*/  FFMA.FTZ R178, R179, UR10, -R152.reuse ;  /* 0x0000000ab3b27c23 */ /* 0x100fe20008010898 */
[--C-:B------:R-:W-:Y:S01]  /*4b70*/  FFMA.FTZ R179, R180, UR10, -R152.reuse ;  /* 0x0000000ab4b37c23 */ /* 0x100fe20008010898 */
[--C-:B------:R-:W-:Y:S01]  /*4b80*/  FFMA.FTZ R180, R181, UR10, -R152.reuse ;  /* 0x0000000ab5b47c23 */ /* 0x100fe20008010898 */
[----:B------:R-:W-:Y:S01]  /*4b90*/  FFMA.FTZ R181, R182, UR10, -R152 ;  /* 0x0000000ab6b57c23 */ /* 0x000fe20008010898 */
[----:B------:R-:W-:-:S02]  /*4ba0*/  IMAD.U32 R182, RZ, RZ, UR23 ;  /* 0x00000017ffb67e24 */ /* 0x000fc4000f8e00ff */
[--C-:B------:R-:W-:Y:S01]  /*4bb0*/  FFMA.FTZ R176, R153, UR10, -R152.reuse ;  /* 0x0000000a99b07c23 */ /* 0x100fe20008010898 */
[----:B------:R-:W-:Y:S01]  /*4bc0*/  FMUL.FTZ R177, R8, UR10 ;  /* 0x0000000a08b17c20 */ /* 0x000fe20008410000 */
[--C-:B------:R-:W-:Y:S01]  /*4bd0*/  FFMA.FTZ R8, R9, UR10, -R152.reuse ;  /* 0x0000000a09087c23 */ /* 0x100fe20008010898 */
[----:B------:R-:W-:Y:S01]  /*4be0*/  @!P1 VIADD R153, R182, 0x22840 ;  /* 0x00022840b6999836 */ /* 0x000fe20000000000 */
[----:B------:R-:W-:Y:S01]  /*4bf0*/  IADD3 R9, -R211, 0xb, RZ ;  /* 0x0000000bd3097810 */ /* 0x000fe20007ffe1ff */
[----:B------:R-:W5:Y:S01]  /*4c00*/  MUFU.EX2 R159, R159 ;  /* 0x0000009f009f7308 */ /* 0x000f620000000800 */
[--C-:B------:R-:W-:Y:S01]  /*4c10*/  FFMA.FTZ R11, R11, UR10, -R152.reuse ;  /* 0x0000000a0b0b7c23 */ /* 0x100fe20008010898 */
[--C-:B------:R-:W-:Y:S01]  /*4c20*/  FFMA.FTZ R14, R14, UR10, -R152.reuse ;  /* 0x0000000a0e0e7c23 */ /* 0x100fe20008010898 */
[----:B------:R-:W-:Y:S01]  /*4c30*/  @!P1 PRMT R153, RZ, 0x654, R153 ;  /* 0x00000654ff999816 */ /* 0x000fe20000000099 */
[----:B------:R0:W-:Y:S06]  /*4c40*/  BAR.ARV R9, 0x100 ;  /* 0x000400090000751d */ /* 0x0001ec0000002000 */
[----:B------:R4:W-:Y:S01]  /*4c50*/  @!P1 SYNCS.ARRIVE.TRANS64.RED.A1T0 RZ, [R153+URZ], RZ ;  /* 0x000000ff99ff99a7 */ /* 0x0009e2000810043f */
[----:B------:R-:W5:Y:S01]  /*4c60*/  MUFU.EX2 R162, R162 ;  /* 0x000000a200a27308 */ /* 0x000f620000000800 */
[----:B------:R-:W-:Y:S01]  /*4c70*/  FFMA.FTZ R15, R15, UR10, -R152 ;  /* 0x0000000a0f0f7c23 */ /* 0x000fe20008010898 */
[-C--:B------:R-:W-:Y:S01]  /*4c80*/  FMUL.FTZ R116, R116, R7.reuse ;  /* 0x0000000774747220 */ /* 0x080fe20000410000 */
[-C--:B------:R-:W-:Y:S01]  /*4c90*/  FMUL.FTZ R117, R117, R7.reuse ;  /* 0x0000000775757220 */ /* 0x080fe20000410000 */
[-C--:B------:R-:W-:Y:S01]  /*4ca0*/  FMUL.FTZ R120, R120, R7.reuse ;  /* 0x0000000778787220 */ /* 0x080fe20000410000 */
[-C--:B------:R-:W-:Y:S01]  /*4cb0*/  FMUL.FTZ R121, R121, R7.reuse ;  /* 0x0000000779797220 */ /* 0x080fe20000410000 */
[-C--:B------:R-:W-:Y:S01]  /*4cc0*/  FMUL.FTZ R124, R124, R7.reuse ;  /* 0x000000077c7c7220 */ /* 0x080fe20000410000 */
[----:B----4-:R-:W-:Y:S01]  /*4cd0*/  FADD.FTZ R153, R191, R6 ;  /* 0x00000006bf997221 */ /* 0x010fe20000010000 */
[----:B------:R-:W4:Y:S01]  /*4ce0*/  MUFU.EX2 R195, R195 ;  /* 0x000000c300c37308 */ /* 0x000f220000000800 */
[-C--:B------:R-:W-:Y:S01]  /*4cf0*/  FMUL.FTZ R125, R125, R7.reuse ;  /* 0x000000077d7d7220 */ /* 0x080fe20000410000 */
[-C--:B------:R-:W-:Y:S01]  /*4d00*/  FMUL.FTZ R128, R128, R7.reuse ;  /* 0x0000000780807220 */ /* 0x080fe20000410000 */
[----:B--2---:R-:W-:Y:S01]  /*4d10*/  FADD.FTZ R6, R12, R153 ;  /* 0x000000990c067221 */ /* 0x004fe20000010000 */
[-C--:B------:R-:W-:Y:S01]  /*4d20*/  FMUL.FTZ R129, R129, R7.reuse ;  /* 0x0000000781817220 */ /* 0x080fe20000410000 */
[-C--:B------:R-:W-:Y:S01]  /*4d30*/  FMUL.FTZ R132, R132, R7.reuse ;  /* 0x0000000784847220 */ /* 0x080fe20000410000 */
[-C--:B------:R-:W-:Y:S01]  /*4d40*/  FMUL.FTZ R133, R133, R7.reuse ;  /* 0x0000000785857220 */ /* 0x080fe20000410000 */
[----:B---3--:R-:W-:Y:S01]  /*4d50*/  FADD.FTZ R153, R13, R6 ;  /* 0x000000060d997221 */ /* 0x008fe20000010000 */
[----:B------:R-:W2:Y:S01]  /*4d60*/  MUFU.EX2 R164, R164 ;  /* 0x000000a400a47308 */ /* 0x000ea20000000800 */
[-C--:B------:R-:W-:Y:S01]  /*4d70*/  FMUL.FTZ R136, R136, R7.reuse ;  /* 0x0000000788887220 */ /* 0x080fe20000410000 */
[-C--:B------:R-:W-:Y:S01]  /*4d80*/  FMUL.FTZ R137, R137, R7.reuse ;  /* 0x0000000789897220 */ /* 0x080fe20000410000 */
[----:B-1----:R-:W-:Y:S01]  /*4d90*/  FADD.FTZ R6, R20, R153 ;  /* 0x0000009914067221 */ /* 0x002fe20000010000 */
[-C--:B------:R-:W-:Y:S01]  /*4da0*/  FMUL.FTZ R140, R140, R7.reuse ;  /* 0x000000078c8c7220 */ /* 0x080fe20000410000 */
[-C--:B------:R-:W-:Y:S01]  /*4db0*/  FMUL.FTZ R141, R141, R7.reuse ;  /* 0x000000078d8d7220 */ /* 0x080fe20000410000 */
[-C--:B------:R-:W-:Y:S01]  /*4dc0*/  FMUL.FTZ R144, R144, R7.reuse ;  /* 0x0000000790907220 */ /* 0x080fe20000410000 */
[----:B0-----:R-:W-:Y:S01]  /*4dd0*/  FADD.FTZ R153, R193, R6 ;  /* 0x00000006c1997221 */ /* 0x001fe20000010000 */
[----:B------:R-:W0:Y:S01]  /*4de0*/  MUFU.EX2 R165, R165 ;  /* 0x000000a500a57308 */ /* 0x000e220000000800 */
[-C--:B------:R-:W-:Y:S01]  /*4df0*/  FMUL.FTZ R145, R145, R7.reuse ;  /* 0x0000000791917220 */ /* 0x080fe20000410000 */
[-C--:B------:R-:W-:Y:S01]  /*4e00*/  FMUL.FTZ R148, R148, R7.reuse ;  /* 0x0000000794947220 */ /* 0x080fe20000410000 */
[----:B------:R-:W-:Y:S01]  /*4e10*/  FADD.FTZ R6, R190, R153 ;  /* 0x00000099be067221 */ /* 0x000fe20000010000 */
[----:B------:R-:W-:Y:S01]  /*4e20*/  FMUL.FTZ R149, R149, R7 ;  /* 0x0000000795957220 */ /* 0x000fe20000410000 */
[----:B------:R-:W-:Y:S01]  /*4e30*/  FFMA.FTZ R21, R21, UR10, -R152 ;  /* 0x0000000a15157c23 */ /* 0x000fe20008010898 */
[----:B------:R-:W-:Y:S01]  /*4e40*/  F2FP.F16.F32.PACK_AB R154, R13, R12 ;  /* 0x0000000c0d9a723e */ /* 0x000fe200000000ff */
[----:B------:R-:W-:Y:S01]  /*4e50*/  FADD.FTZ R153, R155, R6 ;  /* 0x000000069b997221 */ /* 0x000fe20000010000 */
[----:B------:R-:W1:Y:S01]  /*4e60*/  MUFU.EX2 R166, R166 ;  /* 0x000000a600a67308 */ /* 0x000e620000000800 */
[--C-:B------:R-:W-:Y:S01]  /*4e70*/  FFMA.FTZ R194, R156, UR10, -R152.reuse ;  /* 0x0000000a9cc27c23 */ /* 0x100fe20008010898 */
[--C-:B------:R-:W-:Y:S01]  /*4e80*/  FFMA.FTZ R199, R157, UR10, -R152.reuse ;  /* 0x0000000a9dc77c23 */ /* 0x100fe20008010898 */
[----:B-----5:R-:W-:Y:S01]  /*4e90*/  FADD.FTZ R6, R192, R153 ;  /* 0x00000099c0067221 */ /* 0x020fe20000010000 */
[--C-:B------:R-:W-:Y:S01]  /*4ea0*/  FFMA.FTZ R196, R160, UR10, -R152.reuse ;  /* 0x0000000aa0c47c23 */ /* 0x100fe20008010898 */
[--C-:B------:R-:W-:Y:S01]  /*4eb0*/  FFMA.FTZ R161, R161, UR10, -R152.reuse ;  /* 0x0000000aa1a17c23 */ /* 0x100fe20008010898 */
[----:B------:R-:W-:Y:S01]  /*4ec0*/  FFMA.FTZ R163, R163, UR10, -R152 ;  /* 0x0000000aa3a37c23 */ /* 0x000fe20008010898 */
[----:B------:R-:W-:Y:S01]  /*4ed0*/  FADD.FTZ R153, R159, R6 ;  /* 0x000000069f997221 */ /* 0x000fe20000010000 */
[----:B------:R-:W3:Y:S01]  /*4ee0*/  MUFU.EX2 R167, R167 ;  /* 0x000000a700a77308 */ /* 0x000ee20000000800 */
[--C-:B------:R-:W-:Y:S01]  /*4ef0*/  FFMA.FTZ R210, R183, UR10, -R152.reuse ;  /* 0x0000000ab7d27c23 */ /* 0x100fe20008010898 */
[--C-:B------:R-:W-:Y:S01]  /*4f00*/  FFMA.FTZ R183, R184, UR10, -R152.reuse ;  /* 0x0000000ab8b77c23 */ /* 0x100fe20008010898 */
[----:B------:R-:W-:Y:S01]  /*4f10*/  FADD.FTZ R6, R162, R153 ;  /* 0x00000099a2067221 */ /* 0x000fe20000010000 */
[--C-:B------:R-:W-:Y:S01]  /*4f20*/  FFMA.FTZ R184, R185, UR10, -R152.reuse ;  /* 0x0000000ab9b87c23 */ /* 0x100fe20008010898 */
[--C-:B------:R-:W-:Y:S01]  /*4f30*/  FFMA.FTZ R185, R186, UR10, -R152.reuse ;  /* 0x0000000abab97c23 */ /* 0x100fe20008010898 */
[----:B------:R-:W-:Y:S01]  /*4f40*/  FFMA.FTZ R187, R187, UR10, -R152 ;  /* 0x0000000abbbb7c23 */ /* 0x000fe20008010898 */
[----:B----4-:R-:W-:Y:S01]  /*4f50*/  FADD.FTZ R153, R195, R6 ;  /* 0x00000006c3997221 */ /* 0x010fe20000010000 */
[----:B------:R-:W4:Y:S01]  /*4f60*/  MUFU.EX2 R168, R168 ;  /* 0x000000a800a87308 */ /* 0x000f220000000800 */
[--C-:B------:R-:W-:Y:S01]  /*4f70*/  FFMA.FTZ R188, R188, UR10, -R152.reuse ;  /* 0x0000000abcbc7c23 */ /* 0x100fe20008010898 */
[----:B------:R-:W-:Y:S01]  /*4f80*/  FFMA.FTZ R189, R189, UR10, -R152 ;  /* 0x0000000abdbd7c23 */ /* 0x000fe20008010898 */
[----:B--2---:R-:W-:Y:S01]  /*4f90*/  FADD.FTZ R6, R164, R153 ;  /* 0x00000099a4067221 */ /* 0x004fe20000010000 */
[----:B------:R-:W-:-:S02]  /*4fa0*/  F2FP.F16.F32.PACK_AB R152, R191, R10 ;  /* 0x0000000abf98723e */ /* 0x000fc400000000ff */
[C---:B0-----:R-:W-:Y:S01]  /*4fb0*/  F2FP.F16.F32.PACK_AB R164, R165.reuse, R164 ;  /* 0x000000a4a5a4723e */ /* 0x041fe200000000ff */
[----:B------:R-:W-:Y:S01]  /*4fc0*/  FADD.FTZ R153, R165, R6 ;  /* 0x00000006a5997221 */ /* 0x000fe20000010000 */
[----:B------:R-:W0:Y:S01]  /*4fd0*/  MUFU.EX2 R169, R169 ;  /* 0x000000a900a97308 */ /* 0x000e220000000800 */
[----:B------:R-:W-:Y:S02]  /*4fe0*/  F2FP.F16.F32.PACK_AB R158, R155, R190 ;  /* 0x000000be9b9e723e */ /* 0x000fe400000000ff */
[----:B-1----:R-:W-:Y:S01]  /*4ff0*/  FADD.FTZ R6, R166, R153 ;  /* 0x00000099a6067221 */ /* 0x002fe20000010000 */
[----:B------:R-:W-:Y:S02]  /*5000*/  F2FP.F16.F32.PACK_AB R160, R159, R192 ;  /* 0x000000c09fa0723e */ /* 0x000fe400000000ff */
[C---:B---3--:R-:W-:Y:S01]  /*5010*/  F2FP.F16.F32.PACK_AB R166, R167.reuse, R166 ;  /* 0x000000a6a7a6723e */ /* 0x048fe200000000ff */
[----:B------:R-:W-:Y:S01]  /*5020*/  FADD.FTZ R153, R167, R6 ;  /* 0x00000006a7997221 */ /* 0x000fe20000010000 */
[----:B------:R-:W1:Y:S01]  /*5030*/  MUFU.EX2 R170, R170 ;  /* 0x000000aa00aa7308 */ /* 0x000e620000000800 */
[----:B------:R-:W-:-:S02]  /*5040*/  F2FP.F16.F32.PACK_AB R156, R193, R20 ;  /* 0x00000014c19c723e */ /* 0x000fc400000000ff */
[----:B----4-:R-:W-:Y:S01]  /*5050*/  FADD.FTZ R6, R168, R153 ;  /* 0x00000099a8067221 */ /* 0x010fe20000010000 */
[----:B------:R-:W-:-:S04]  /*5060*/  F2FP.F16.F32.PACK_AB R162, R195, R162 ;  /* 0x000000a2c3a2723e */ /* 0x000fc800000000ff */
        /* <DEDUP_REMOVED lines=98> */
[----:B------:R-:W-:Y:S01]  /*5690*/  FMUL.FTZ R151, R151, R177 ;  /* 0x000000b197977220 */ /* 0x000fe20000410000 */
[----:B------:R-:W-:-:S02]  /*56a0*/  F2FP.F16.F32.PACK_AB R155, R15, R14 ;  /* 0x0000000e0f9b723e */ /* 0x000fc400000000ff */
[----:B------:R-:W0:Y:S01]  /*56b0*/  MUFU.EX2 R198, R198 ;  /* 0x000000c600c67308 */ /* 0x000e220000000800 */
[----:B-1----:R-:W-:Y:S01]  /*56c0*/  FADD.FTZ R4, R161, R4 ;  /* 0x00000004a1047221 */ /* 0x002fe20000010000 */
[----:B------:R-:W-:Y:S02]  /*56d0*/  F2FP.F16.F32.PACK_AB R157, R176, R21 ;  /* 0x00000015b09d723e */ /* 0x000fe400000000ff */
[----:B------:R-:W-:Y:S02]  /*56e0*/  F2FP.F16.F32.PACK_AB R159, R199, R194 ;  /* 0x000000c2c79f723e */ /* 0x000fe400000000ff */
[----:B------:R-:W-:Y:S02]  /*56f0*/  F2FP.F16.F32.PACK_AB R161, R161, R196 ;  /* 0x000000c4a1a1723e */ /* 0x000fe400000000ff */
        /* <DEDUP_REMOVED lines=31> */
[----:B--2---:R-:W-:Y:S01]  /*58f0*/  FADD.FTZ R11, R7, R4 ;  /* 0x00000004070b7221 */ /* 0x004fe20000010000 */
[C---:B0-----:R-:W-:Y:S01]  /*5900*/  FADD.FTZ R6, R197.reuse, R6 ;  /* 0x00000006c5067221 */ /* 0x041fe20000010000 */
[----:B------:R-:W-:Y:S02]  /*5910*/  F2FP.F16.F32.PACK_AB R174, R197, R174 ;  /* 0x000000aec5ae723e */ /* 0x000fe400000000ff */
[C---:B-1----:R-:W-:Y:S01]  /*5920*/  FADD.FTZ R4, R12.reuse, R11 ;  /* 0x0000000b0c047221 */ /* 0x042fe20000010000 */
[----:B------:R-:W-:Y:S01]  /*5930*/  F2FP.F16.F32.PACK_AB R175, R12, R7 ;  /* 0x000000070caf723e */ /* 0x000fe200000000ff */
[----:B------:R-:W-:Y:S06]  /*5940*/  @!P0 BRA `(.L_x_9636) ;  /* 0x0000000000048947 */ /* 0x000fec0003800000 */
[----:B------:R-:W-:Y:S01]  /*5950*/  BPT.TRAP 0x1 ;  /* 0x000000040000795c */ /* 0x000fe20000300000 */
.L_x_9636:
[----:B------:R0:W1:Y:S01]  /*5960*/  SYNCS.PHASECHK.TRANS64.TRYWAIT P3, [UR23+0x22850], R5 ;  /* 0x02285005ff0075a7 */ /* 0x0000620008060157 */
[----:B------:R-:W-:Y:S05]  /*5970*/  @!P0 BRA `(.L_x_9637) ;  /* 0x0000000000048947 */ /* 0x000fea0003800000 */
[----:B------:R-:W-:Y:S01]  /*5980*/  BPT.TRAP 0x1 ;  /* 0x000000040000795c */ /* 0x000fe20000300000 */
.L_x_9637:
[----:B-1----:R-:W-:Y:S05]  /*5990*/  @P3 BRA `(.L_x_9638) ;  /* 0x0000000000083947 */ /* 0x002fea0003800000 */
[----:B------:R-:W1:Y:S02]  /*59a0*/  SYNCS.PHASECHK.TRANS64.TRYWAIT P3, [UR23+0x22850], R5 ;  /* 0x02285005ff0075a7 */ /* 0x000e640008060157 */
[----:B-1----:R-:W-:Y:S05]  /*59b0*/  @!P3 BRA `(.L_x_9639) ;  /* 0x0000009800dcb947 */ /* 0x002fea0003800000 */
.L_x_9638:
[----:B------:R-:W2:Y:S01]  /*59c0*/  S2R R7, SR_TID.X ;  /* 0x0000000000077919 */ /* 0x000ea20000002100 */
[----:B------:R-:W-:Y:S01]  /*59d0*/  UIMAD UR11, UR37, 0xc00, UR21 ;  /* 0x00000c00250b78a4 */ /* 0x000fe2000f8e0215 */
[----:B-1----:R-:W-:Y:S01]  /*59e0*/  @!P1 VIADD R182, R182, 0x22860 ;  /* 0x00022860b6b69836 */ /* 0x002fe20000000000 */
[----:B------:R-:W-:Y:S01]  /*59f0*/  UMOV UR7, 0x40000040 ;  /* 0x4000004000077882 */ /* 0x000fe20000000000 */
[----:B------:R-:W-:-:S03]  /*5a00*/  IMAD.MOV.U32 R8, RZ, RZ, R3 ;  /* 0x000000ffff087224 */ /* 0x000fc600078e0003 */
[----:B------:R-:W-:Y:S01]  /*5a10*/  @!P1 PRMT R182, RZ, 0x654, R182 ;  /* 0x00000654ffb69816 */ /* 0x000fe200000000b6 */
[----:B------:R-:W-:Y:S01]  /*5a20*/  UMOV UR6, UR11 ;  /* 0x0000000b00067c82 */ /* 0x000fe20008000000 */
[----:B--2---:R-:W-:-:S05]  /*5a30*/  SHF.R.U32.HI R7, RZ, 0x7, R7 ;  /* 0x00000007ff077819 */ /* 0x004fca0000011607 */
[----:B0-----:R-:W-:Y:S02]  /*5a40*/  VIADD R5, R7, 0x8 ;  /* 0x0000000807057836 */ /* 0x001fe40000000000 */
[----:B------:R-:W-:-:S03]  /*5a50*/  IMAD.MOV.U32 R7, RZ, RZ, R0 ;  /* 0x000000ffff077224 */ /* 0x000fc600078e0000 */
[----:B------:R0:W-:Y:S06]  /*5a60*/  BAR.SYNC.DEFER_BLOCKING R5, 0x100 ;  /* 0x000400050000751d */ /* 0x0001ec0000010000 */
        /* <DEDUP_REMOVED lines=35> */
.L_x_9631:
[----:B0--3--:R-:W0:Y:S01]  /*5ca0*/  SHFL.BFLY PT, R5, R6, 0x2, 0x1f ;  /* 0x0c401f0006057f89 */ /* 0x009e2200000e0000 */
[----:B------:R-:W-:Y:S01]  /*5cb0*/  IMAD.MOV.U32 R10, RZ, RZ, RZ ;  /* 0x000000ffff0a7224 */ /* 0x000fe200078e00ff */
[----:B------:R-:W-:Y:S01]  /*5cc0*/  UIADD3 UR37, UR37, 0x1, URZ ;  /* 0x0000000125257890 */ /* 0x000fe2000fffe03f */
[----:B------:R-:W-:Y:S01]  /*5cd0*/  IMAD.U32 R15, RZ, RZ, UR10 ;  /* 0x0000000aff0f7e24 */ /* 0x000fe2000f8e00ff */
[----:B------:R-:W1:Y:S01]  /*5ce0*/  SHFL.BFLY PT, R7, R4, 0x2, 0x1f ;  /* 0x0c401f0004077f89 */ /* 0x000e6200000e0000 */
[----:B------:R2:W-:Y:S06]  /*5cf0*/  BAR.ARV R9, 0x100 ;  /* 0x000400090000751d */ /* 0x0005ec0000002000 */
[----:B------:R-:W-:-:S02]  /*5d00*/  UISETP.NE.AND UP0, UPT, UR37, 0x2, UPT ;  /* 0x000000022500788c */ /* 0x000fc4000bf05270 */
[----:B------:R-:W-:Y:S06]  /*5d10*/  BAR.ARV 0x8, 0x180 ;  /* 0x0206000000007b1d */ /* 0x000fec0000002000 */
[----:B--2---:R-:W-:Y:S01]  /*5d20*/  IMAD.MOV.U32 R9, RZ, RZ, -0x800000 ;  /* 0xff800000ff097424 */ /* 0x004fe200078e00ff */
[----:B------:R-:W-:Y:S01]  /*5d30*/  USEL UR4, URZ, 0x1, UP0 ;  /* 0x000000013f047887 */ /* 0x000fe20008000000 */
[----:B0-----:R-:W-:Y:S01]  /*5d40*/  FADD.FTZ R5, R5, R6 ;  /* 0x0000000605057221 */ /* 0x001fe20000010000 */
[----:B------:R-:W-:Y:S01]  /*5d50*/  PLOP3.LUT P0, PT, PT, PT, PT, 0x8, 0x0 ;  /* 0x000000000000781c */ /* 0x000fe20003f0e170 */
[----:B------:R-:W-:Y:S01]  /*5d60*/  UIADD3 UR47, UR47, 0x1, URZ ;  /* 0x000000012f2f7890 */ /* 0x000fe2000fffe03f */
[----:B-1----:R-:W-:-:S02]  /*5d70*/  FADD.FTZ R7, R7, R4 ;  /* 0x0000000407077221 */ /* 0x002fc40000010000 */
[----:B------:R-:W0:Y:S01]  /*5d80*/  SHFL.BFLY PT, R8, R5, 0x1, 0x1f ;  /* 0x0c201f0005087f89 */ /* 0x000e2200000e0000 */
[----:B------:R-:W-:Y:S01]  /*5d90*/  IMAD.MOV.U32 R4, RZ, RZ, RZ ;  /* 0x000000ffff047224 */ /* 0x000fe200078e00ff */
[----:B------:R-:W-:Y:S02]  /*5da0*/  USEL UR37, UR37, URZ, UP0 ;  /* 0x0000003f25257287 */ /* 0x000fe40008000000 */
[----:B------:R-:W-:Y:S01]  /*5db0*/  ULOP3.LUT UR38, UR38, UR4, URZ, 0x3c, !UPT ;  /* 0x0000000426267292 */ /* 0x000fe2000f8e3c3f */
[----:B0-----:R-:W-:Y:S01]  /*5dc0*/  FADD.FTZ R11, R5, R8 ;  /* 0x00000008050b7221 */ /* 0x001fe20000010000 */
[----:B------:R-:W-:Y:S01]  /*5dd0*/  IMAD.U32 R5, RZ, RZ, UR10 ;  /* 0x0000000aff057e24 */ /* 0x000fe2000f8e00ff */
[----:B------:R-:W0:Y:S03]  /*5de0*/  SHFL.BFLY PT, R8, R7, 0x1, 0x1f ;  /* 0x0c201f0007087f89 */ /* 0x000e2600000e0000 */
[----:B------:R-:W-:-:S13]  /*5df0*/  FSETP.NE.FTZ.AND P1, PT, R11, RZ, PT ;  /* 0x000000ff0b00720b */ /* 0x000fda0003f35000 */
[----:B------:R-:W1:Y:S01]  /*5e00*/  @P1 MUFU.LG2 R6, R11 ;  /* 0x0000000b00061308 */ /* 0x000e620000000c00 */
[----:B------:R-:W-:Y:S01]  /*5e10*/  @P1 FMUL.FTZ R5, R5, 0.69314718246459960938 ;  /* 0x3f31721805051820 */ /* 0x000fe20000410000 */
[----:B0-----:R-:W-:-:S06]  /*5e20*/  FADD.FTZ R13, R7, R8 ;  /* 0x00000008070d7221 */ /* 0x001fcc0000010000 */
[----:B------:R-:W0:Y:S01]  /*5e30*/  @P1 MUFU.RCP R10, R11 ;  /* 0x0000000b000a1308 */ /* 0x000e220000001000 */
[----:B------:R-:W-:Y:S01]  /*5e40*/  IMAD.MOV.U32 R8, RZ, RZ, -0x800000 ;  /* 0xff800000ff087424 */ /* 0x000fe200078e00ff */
[----:B------:R-:W-:Y:S01]  /*5e50*/  FSETP.NE.FTZ.AND P2, PT, R13, RZ, PT ;  /* 0x000000ff0d00720b */ /* 0x000fe20003f55000 */
[----:B-1----:R-:W-:-:S04]  /*5e60*/  @P1 FMUL.FTZ R6, R6, 0.69314718246459960938 ;  /* 0x3f31721806061820 */ /* 0x002fc80000410000 */
[----:B------:R-:W-:-:S08]  /*5e70*/  @P1 FFMA.FTZ R9, R5, R0, R6 ;  /* 0x0000000005091223 */ /* 0x000fd00000010006 */
[----:B------:R-:W1:Y:S01]  /*5e80*/  @P2 MUFU.LG2 R7, R13 ;  /* 0x0000000d00072308 */ /* 0x000e620000000c00 */
[----:B------:R-:W-:Y:S01]  /*5e90*/  @P2 FMUL.FTZ R15, R15, 0.69314718246459960938 ;  /* 0x3f3172180f0f2820 */ /* 0x000fe20000410000 */
[-C--:B0-----:R-:W-:Y:S01]  /*5ea0*/  FMUL.FTZ R24, R24, R10.reuse ;  /* 0x0000000a18187220 */ /* 0x081fe20000410000 */
[-C--:B------:R-:W-:Y:S01]  /*5eb0*/  FMUL.FTZ R25, R25, R10.reuse ;  /* 0x0000000a19197220 */ /* 0x080fe20000410000 */
[-C--:B------:R-:W-:Y:S01]  /*5ec0*/  FMUL.FTZ R28, R28, R10.reuse ;  /* 0x0000000a1c1c7220 */ /* 0x080fe20000410000 */
[-C--:B------:R-:W-:Y:S01]  /*5ed0*/  FMUL.FTZ R29, R29, R10.reuse ;  /* 0x0000000a1d1d7220 */ /* 0x080fe20000410000 */
[-C--:B------:R-:W-:Y:S01]  /*5ee0*/  FMUL.FTZ R32, R32, R10.reuse ;  /* 0x0000000a20207220 */ /* 0x080fe20000410000 */
[-C--:B------:R-:W-:Y:S01]  /*5ef0*/  FMUL.FTZ R33, R33, R10.reuse ;  /* 0x0000000a21217220 */ /* 0x080fe20000410000 */
[----:B------:R-:W0:Y:S01]  /*5f00*/  @P2 MUFU.RCP R4, R13 ;  /* 0x0000000d00042308 */ /* 0x000e220000001000 */
        /* <DEDUP_REMOVED lines=123> */
[----:B------:R-:W-:-:S07]  /*66c0*/  @P2 FFMA.FTZ R8, R15, R3, R20 ;  /* 0x000000030f082223 */ /* 0x000fce0000010014 */
.L_x_9620:
        /* <DEDUP_REMOVED lines=41> */
[C---:B------:R-:W-:Y:S01]  /*6960*/  IADD3 R179, P4, R114.reuse, 0x60, RZ ;  /* 0x0000006072b37810 */ /* 0x040fe20007f9e0ff */
[--C-:B------:R-:W-:Y:S01]  /*6970*/  IMAD.X R21, RZ, RZ, R115.reuse, P1 ;  /* 0x000000ffff157224 */ /* 0x100fe200008e0673 */
[C---:B------:R-:W-:Y:S01]  /*6980*/  LOP3.LUT R13, R114.reuse, 0x380, RZ, 0xc0, !PT ;  /* 0x00000380720d7812 */ /* 0x040fe200078ec0ff */
        /* <DEDUP_REMOVED lines=13> */
[----:B------:R-:W-:Y:S01]  /*6a60*/  IMAD.X R79, RZ, RZ, R115, P1 ;  /* 0x000000ffff4f7224 */ /* 0x000fe200008e0673 */
[----:B------:R-:W-:-:S02]  /*6a70*/  SHF.R.U64 R13, R13, 0x3, RZ ;  /* 0x000000030d0d7819 */ /* 0x000fc400000012ff */
[----:B------:R-:W-:Y:S02]  /*6a80*/  LOP3.LUT R38, R179, 0x380, RZ, 0xc0, !PT ;  /* 0x00000380b3267812 */ /* 0x000fe400078ec0ff */
[C---:B------:R-:W-:Y:S02]  /*6a90*/  IADD3 R193, P4, R114.reuse, 0x8040, RZ ;  /* 0x0000804072c17810 */ /* 0x040fe40007f9e0ff */
[----:B------:R-:W-:Y:S02]  /*6aa0*/  LOP3.LUT R46, R181, 0x380, RZ, 0xc0, !PT ;  /* 0x00000380b52e7812 */ /* 0x000fe400078ec0ff */
[C---:B------:R-:W-:Y:S01]  /*6ab0*/  IADD3 R191, P0, R114.reuse, 0x8020, RZ ;  /* 0x0000802072bf7810 */ /* 0x040fe20007f1e0ff */
[--C-:B------:R-:W-:Y:S01]  /*6ac0*/  IMAD.X R99, RZ, RZ, R115.reuse, P4 ;  /* 0x000000ffff637224 */ /* 0x100fe200020e0673 */
[----:B------:R-:W-:Y:S02]  /*6ad0*/  IADD3 R197, P6, R114, 0xc000, RZ ;  /* 0x0000c00072c57810 */ /* 0x000fe40007fde0ff */
[----:B------:R-:W-:Y:S01]  /*6ae0*/  SHF.R.U64 R20, R20, 0x3, RZ ;  /* 0x0000000314147819 */ /* 0x000fe200000012ff */
[--C-:B------:R-:W-:Y:S01]  /*6af0*/  IMAD.X R95, RZ, RZ, R115.reuse, P0 ;  /* 0x000000ffff5f7224 */ /* 0x100fe200000e0673 */
[----:B------:R-:W-:Y:S01]  /*6b00*/  LOP3.LUT R54, R183, 0x380, RZ, 0xc0, !PT ;  /* 0x00000380b7367812 */ /* 0x000fe200078ec0ff */
[----:B------:R-:W-:Y:S01]  /*6b10*/  IMAD.X R107, RZ, RZ, R115, P6 ;  /* 0x000000ffff6b7224 */ /* 0x000fe200030e0673 */
[----:B------:R-:W-:-:S02]  /*6b20*/  IADD3 R195, P3, R114, 0x8060, RZ ;  /* 0x0000806072c37810 */ /* 0x000fc40007f7e0ff */
[C---:B------:R-:W-:Y:S02]  /*6b30*/  IADD3 R3, P5, R114.reuse, 0xc020, RZ ;  /* 0x0000c02072037810 */ /* 0x040fe40007fbe0ff */
[C---:B------:R-:W-:Y:S01]  /*6b40*/  IADD3 R174, P2, R114.reuse, 0xc040, RZ ;  /* 0x0000c04072ae7810 */ /* 0x040fe20007f5e0ff */
[--C-:B------:R-:W-:Y:S01]  /*6b50*/  IMAD.X R103, RZ, RZ, R115.reuse, P3 ;  /* 0x000000ffff677224 */ /* 0x100fe200018e0673 */
[----:B------:R-:W-:Y:S01]  /*6b60*/  IADD3 R6, P1, R114, 0xc060, RZ ;  /* 0x0000c06072067810 */ /* 0x000fe20007f3e0ff */
[--C-:B------:R-:W-:Y:S01]  /*6b70*/  IMAD.X R111, RZ, RZ, R115.reuse, P5 ;  /* 0x000000ffff6f7224 */ /* 0x100fe200028e0673 */
[----:B------:R-:W-:Y:S02]  /*6b80*/  SHF.R.U64 R30, R30, 0x3, RZ ;  /* 0x000000031e1e7819 */ /* 0x000fe400000012ff */
[----:B------:R-:W-:Y:S01]  /*6b90*/  LOP3.LUT R62, R185, 0x380, RZ, 0xc0, !PT ;  /* 0x00000380b93e7812 */ /* 0x000fe200078ec0ff */
[--C-:B------:R-:W-:Y:S01]  /*6ba0*/  IMAD.X R15, RZ, RZ, R115.reuse, P1 ;  /* 0x000000ffff0f7224 */ /* 0x100fe200008e0673 */
[----:B------:R-:W-:Y:S01]  /*6bb0*/  LOP3.LUT R114, R13, R114, RZ, 0x3c, !PT ;  /* 0x000000720d727212 */ /* 0x000fe200078e3cff */
[----:B------:R-:W-:Y:S01]  /*6bc0*/  IMAD.X R13, RZ, RZ, R115, P2 ;  /* 0x000000ffff0d7224 */ /* 0x000fe200010e0673 */
[----:B------:R-:W-:-:S02]  /*6bd0*/  SHF.R.U64 R38, R38, 0x3, RZ ;  /* 0x0000000326267819 */ /* 0x000fc400000012ff */
[----:B------:R-:W-:Y:S02]  /*6be0*/  LOP3.LUT R70, R187, 0x380, RZ, 0xc0, !PT ;  /* 0x00000380bb467812 */ /* 0x000fe400078ec0ff */
[----:B------:R-:W-:Y:S02]  /*6bf0*/  SHF.R.U64 R46, R46, 0x3, RZ ;  /* 0x000000032e2e7819 */ /* 0x000fe400000012ff */
[----:B------:R-:W-:Y:S02]  /*6c00*/  LOP3.LUT R78, R189, 0x380, RZ, 0xc0, !PT ;  /* 0x00000380bd4e7812 */ /* 0x000fe400078ec0ff */
[----:B------:R-:W-:Y:S02]  /*6c10*/  LOP3.LUT R98, R193, 0x380, RZ, 0xc0, !PT ;  /* 0x00000380c1627812 */ /* 0x000fe400078ec0ff */
[----:B------:R-:W-:Y:S02]  /*6c20*/  LOP3.LUT R20, R20, R175, RZ, 0x3c, !PT ;  /* 0x000000af14147212 */ /* 0x000fe400078e3cff */
[----:B------:R-:W-:-:S02]  /*6c30*/  SHF.R.U64 R54, R54, 0x3, RZ ;  /* 0x0000000336367819 */ /* 0x000fc400000012ff */
[----:B------:R-:W-:Y:S02]  /*6c40*/  LOP3.LUT R94, R191, 0x380, RZ, 0xc0, !PT ;  /* 0x00000380bf5e7812 */ /* 0x000fe400078ec0ff */
[----:B------:R-:W-:Y:S02]  /*6c50*/  LOP3.LUT R106, R197, 0x380, RZ, 0xc0, !PT ;  /* 0x00000380c56a7812 */ /* 0x000fe400078ec0ff */
[----:B------:R-:W-:Y:S02]  /*6c60*/  LOP3.LUT R30, R30, R177, RZ, 0x3c, !PT ;  /* 0x000000b11e1e7212 */ /* 0x000fe400078e3cff */
[----:B------:R-:W-:Y:S02]  /*6c70*/  SHF.R.U64 R62, R62, 0x3, RZ ;  /* 0x000000033e3e7819 */ /* 0x000fe400000012ff */
[----:B------:R-:W-:Y:S02]  /*6c80*/  LOP3.LUT R38, R38, R179, RZ, 0x3c, !PT ;  /* 0x000000b326267212 */ /* 0x000fe400078e3cff */
[----:B------:R-:W-:-:S02]  /*6c90*/  SHF.R.U64 R70, R70, 0x3, RZ ;  /* 0x0000000346467819 */ /* 0x000fc400000012ff */
[----:B------:R-:W-:Y:S02]  /*6ca0*/  LOP3.LUT R102, R195, 0x380, RZ, 0xc0, !PT ;  /* 0x00000380c3667812 */ /* 0x000fe400078ec0ff */
[----:B------:R-:W-:Y:S01]  /*6cb0*/  MOV R114, R114 ;  /* 0x0000007200727202 */ /* 0x000fe20000000f00 */
[----:B------:R-:W-:Y:S01]  /*6cc0*/  BAR.SYNC.DEFER_BLOCKING 0x1, 0x100 ;  /* 0x0044000000007b1d */ /* 0x000fe20000010000 */
[----:B------:R-:W-:Y:S02]  /*6cd0*/  LOP3.LUT R14, R3, 0x380, RZ, 0xc0, !PT ;  /* 0x00000380030e7812 */ /* 0x000fe400078ec0ff */
[----:B------:R-:W-:Y:S02]  /*6ce0*/  LOP3.LUT R46, R46, R181, RZ, 0x3c, !PT ;  /* 0x000000b52e2e7212 */ /* 0x000fe400078e3cff */
[----:B------:R-:W-:Y:S02]  /*6cf0*/  SHF.R.U64 R78, R78, 0x3, RZ ;  /* 0x000000034e4e7819 */ /* 0x000fe400000012ff */
[----:B------:R-:W-:-:S02]  /*6d00*/  SHF.R.U64 R98, R98, 0x3, RZ ;  /* 0x0000000362627819 */ /* 0x000fc400000012ff */
[----:B------:R-:W-:Y:S02]  /*6d10*/  LOP3.LUT R115, R6, 0x380, RZ, 0xc0, !PT ;  /* 0x0000038006737812 */ /* 0x000fe400078ec0ff */
[----:B------:R-:W-:Y:S02]  /*6d20*/  LOP3.LUT R54, R54, R183, RZ, 0x3c, !PT ;  /* 0x000000b736367212 */ /* 0x000fe400078e3cff */
[----:B------:R-:W-:Y:S02]  /*6d30*/  SHF.R.U64 R94, R94, 0x3, RZ ;  /* 0x000000035e5e7819 */ /* 0x000fe400000012ff */
[----:B------:R-:W-:Y:S02]  /*6d40*/  SHF.R.U64 R106, R106, 0x3, RZ ;  /* 0x000000036a6a7819 */ /* 0x000fe400000012ff */
[----:B------:R-:W-:Y:S02]  /*6d50*/  MOV R20, R20 ;  /* 0x0000001400147202 */ /* 0x000fe40000000f00 */
[----:B------:R-:W-:-:S02]  /*6d60*/  LOP3.LUT R62, R62, R185, RZ, 0x3c, !PT ;  /* 0x000000b93e3e7212 */ /* 0x000fc400078e3cff */
[----:B------:R-:W-:Y:S02]  /*6d70*/  LOP3.LUT R110, R174, 0x380, RZ, 0xc0, !PT ;  /* 0x00000380ae6e7812 */ /* 0x000fe400078ec0ff */
[----:B------:R-:W-:Y:S01]  /*6d80*/  MOV R30, R30 ;  /* 0x0000001e001e7202 */ /* 0x000fe20000000f00 */
[----:B------:R0:W-:Y:S01]  /*6d90*/  STSM.16.M88.4 [R114], R24 ;  /* 0x0000001872007844 */ /* 0x0001e20000000200 */
[----:B------:R-:W-:Y:S02]  /*6da0*/  LOP3.LUT R70, R70, R187, RZ, 0x3c, !PT ;  /* 0x000000bb46467212 */ /* 0x000fe400078e3cff */
[----:B------:R-:W-:Y:S01]  /*6db0*/  SHF.R.U64 R102, R102, 0x3, RZ ;  /* 0x0000000366667819 */ /* 0x000fe200000012ff */
[----:B------:R-:W-:Y:S01]  /*6dc0*/  STSM.16.M88.4 [R20], R32 ;  /* 0x0000002014007844 */ /* 0x000fe20000000200 */
[----:B------:R-:W-:Y:S02]  /*6dd0*/  SHF.R.U64 R14, R14, 0x3, RZ ;  /* 0x000000030e0e7819 */ /* 0x000fe400000012ff */
[----:B------:R-:W-:Y:S01]  /*6de0*/  MOV R38, R38 ;  /* 0x0000002600267202 */ /* 0x000fe20000000f00 */
[----:B------:R-:W-:Y:S01]  /*6df0*/  STSM.16.M88.4 [R30], R40 ;  /* 0x000000281e007844 */ /* 0x000fe20000000200 */
[----:B------:R-:W-:-:S02]  /*6e00*/  LOP3.LUT R78, R78, R189, RZ, 0x3c, !PT ;  /* 0x000000bd4e4e7212 */ /* 0x000fc400078e3cff */
[----:B------:R-:W-:Y:S01]  /*6e10*/  LOP3.LUT R98, R98, R193, RZ, 0x3c, !PT ;  /* 0x000000c162627212 */ /* 0x000fe200078e3cff */
[----:B------:R-:W-:Y:S01]  /*6e20*/  STSM.16.M88.4 [R38], R48 ;  /* 0x0000003026007844 */ /* 0x000fe20000000200 */
[----:B------:R-:W-:Y:S02]  /*6e30*/  SHF.R.U64 R115, R115, 0x3, RZ ;  /* 0x0000000373737819 */ /* 0x000fe400000012ff */
[----:B------:R-:W-:Y:S02]  /*6e40*/  MOV R46, R46 ;  /* 0x0000002e002e7202 */ /* 0x000fe40000000f00 */
[----:B------:R-:W-:Y:S02]  /*6e50*/  F2FP.F16.F32.PACK_AB R59, R155, R59 ;  /* 0x0000003b9b3b723e */ /* 0x000fe400000000ff */
[----:B------:R-:W-:Y:S02]  /*6e60*/  F2FP.F16.F32.PACK_AB R65, R154, R66 ;  /* 0x000000429a41723e */ /* 0x000fe400000000ff */
[----:B------:R-:W-:Y:S01]  /*6e70*/  F2FP.F16.F32.PACK_AB R72, R73, R72 ;  /* 0x000000484948723e */ /* 0x000fe200000000ff */
[----:B------:R-:W-:Y:S01]  /*6e80*/  STSM.16.M88.4 [R46], R56 ;  /* 0x000000382e007844 */ /* 0x000fe20000000200 */
[----:B------:R-:W-:-:S02]  /*6e90*/  LOP3.LUT R94, R94, R191, RZ, 0x3c, !PT ;  /* 0x000000bf5e5e7212 */ /* 0x000fc400078e3cff */
[----:B------:R-:W-:Y:S02]  /*6ea0*/  LOP3.LUT R106, R106, R197, RZ, 0x3c, !PT ;  /* 0x000000c56a6a7212 */ /* 0x000fe400078e3cff */
[----:B------:R-:W-:Y:S02]  /*6eb0*/  MOV R54, R54 ;  /* 0x0000003600367202 */ /* 0x000fe40000000f00 */
[----:B------:R-:W-:Y:S02]  /*6ec0*/  F2FP.F16.F32.PACK_AB R66, R69, R68 ;  /* 0x000000444542723e */ /* 0x000fe400000000ff */
[----:B------:R-:W-:Y:S02]  /*6ed0*/  F2FP.F16.F32.PACK_AB R67, R153, R67 ;  /* 0x000000439943723e */ /* 0x000fe400000000ff */
[----:B------:R-:W-:Y:S02]  /*6ee0*/  F2FP.F16.F32.PACK_AB R73, R152, R74 ;  /* 0x0000004a9849723e */ /* 0x000fe400000000ff */
[----:B------:R-:W-:Y:S01]  /*6ef0*/  F2FP.F16.F32.PACK_AB R80, R81, R80 ;  /* 0x000000505150723e */ /* 0x000fe200000000ff */
[----:B------:R-:W-:Y:S01]  /*6f00*/  STSM.16.M88.4 [R54], R64 ;  /* 0x0000004036007844 */ /* 0x000fe20000000200 */
[----:B------:R-:W-:-:S02]  /*6f10*/  SHF.R.U64 R29, R110, 0x3, RZ ;  /* 0x000000036e1d7819 */ /* 0x000fc400000012ff */
[----:B------:R-:W-:Y:S02]  /*6f20*/  MOV R62, R62 ;  /* 0x0000003e003e7202 */ /* 0x000fe40000000f00 */
[----:B------:R-:W-:Y:S02]  /*6f30*/  F2FP.F16.F32.PACK_AB R74, R77, R76 ;  /* 0x0000004c4d4a723e */ /* 0x000fe400000000ff */
[----:B------:R-:W-:Y:S01]  /*6f40*/  F2FP.F16.F32.PACK_AB R75, R11, R75 ;  /* 0x0000004b0b4b723e */ /* 0x000fe200000000ff */
[----:B------:R-:W-:Y:S01]  /*6f50*/  IMAD.U32 R11, RZ, RZ, UR9 ;  /* 0x00000009ff0b7e24 */ /* 0x000fe2000f8e00ff */
[----:B------:R-:W-:Y:S01]  /*6f60*/  F2FP.F16.F32.PACK_AB R81, R10, R82 ;  /* 0x000000520a51723e */ /* 0x000fe200000000ff */
[----:B------:R-:W-:Y:S01]  /*6f70*/  IMAD.U32 R10, RZ, RZ, UR8 ;  /* 0x00000008ff0a7e24 */ /* 0x000fe2000f8e00ff */
[----:B------:R-:W-:Y:S01]  /*6f80*/  LOP3.LUT R102, R102, R195, RZ, 0x3c, !PT ;  /* 0x000000c366667212 */ /* 0x000fe200078e3cff */
[----:B------:R-:W-:Y:S01]  /*6f90*/  STSM.16.M88.4 [R62], R72 ;  /* 0x000000483e007844 */ /* 0x000fe20000000200 */
[----:B------:R-:W-:Y:S01]  /*6fa0*/  LOP3.LUT R110, R14, R3, RZ, 0x3c, !PT ;  /* 0x000000030e6e7212 */ /* 0x000fe200078e3cff */
[----:B------:R-:W-:Y:S01]  /*6fb0*/  ULDC.64 UR8, c[0x0][0xc08] ;  /* 0x0003020000087ab9 */ /* 0x000fe20000000a00 */
[----:B------:R-:W-:-:S02]  /*6fc0*/  MOV R70, R70 ;  /* 0x0000004600467202 */ /* 0x000fc40000000f00 */
[----:B------:R-:W-:Y:S02]  /*6fd0*/  F2FP.F16.F32.PACK_AB R82, R85, R84 ;  /* 0x000000545552723e */ /* 0x000fe400000000ff */
[----:B------:R-:W-:Y:S02]  /*6fe0*/  F2FP.F16.F32.PACK_AB R83, R83, R86 ;  /* 0x000000565353723e */ /* 0x000fe400000000ff */
[----:B------:R-:W-:Y:S02]  /*6ff0*/  LOP3.LUT R14, R115, R6, RZ, 0x3c, !PT ;  /* 0x00000006730e7212 */ /* 0x000fe400078e3cff */
[----:B------:R-:W-:Y:S01]  /*7000*/  MOV R78, R78 ;  /* 0x0000004e004e7202 */ /* 0x000fe20000000f00 */
[----:B------:R1:W-:Y:S01]  /*7010*/  STSM.16.M88.4 [R70], R80 ;  /* 0x0000005046007844 */ /* 0x0003e20000000200 */
[----:B------:R-:W-:Y:S02]  /*7020*/  MOV R3, R98 ;  /* 0x0000006200037202 */ /* 0x000fe40000000f00 */
[----:B------:R-:W-:-:S02]  /*7030*/  F2FP.F16.F32.PACK_AB R84, R89, R88 ;  /* 0x000000585954723e */ /* 0x000fc400000000ff */
[----:B------:R-:W-:Y:S02]  /*7040*/  F2FP.F16.F32.PACK_AB R85, R91, R90 ;  /* 0x0000005a5b55723e */ /* 0x000fe400000000ff */
[----:B------:R-:W-:Y:S02]  /*7050*/  F2FP.F16.F32.PACK_AB R86, R93, R92 ;  /* 0x0000005c5d56723e */ /* 0x000fe400000000ff */
[----:B------:R-:W-:Y:S02]  /*7060*/  F2FP.F16.F32.PACK_AB R87, R163, R87 ;  /* 0x00000057a357723e */ /* 0x000fe400000000ff */
[----:B------:R-:W-:Y:S02]  /*7070*/  F2FP.F16.F32.PACK_AB R96, R97, R96 ;  /* 0x000000606160723e */ /* 0x000fe400000000ff */
[----:B------:R-:W-:Y:S01]  /*7080*/  MOV R94, R94 ;  /* 0x0000005e005e7202 */ /* 0x000fe20000000f00 */
[----:B------:R-:W-:Y:S01]  /*7090*/  STSM.16.M88.4 [R78], R84 ;  /* 0x000000544e007844 */ /* 0x000fe20000000200 */
[----:B------:R-:W-:-:S02]  /*70a0*/  MOV R6, R106 ;  /* 0x0000006a00067202 */ /* 0x000fc40000000f00 */
[----:B------:R-:W-:Y:S02]  /*70b0*/  F2FP.F16.F32.PACK_AB R104, R105, R104 ;  /* 0x000000686968723e */ /* 0x000fe400000000ff */
[----:B------:R-:W-:Y:S02]  /*70c0*/  LOP3.LUT R12, R29, R174, RZ, 0x3c, !PT ;  /* 0x000000ae1d0c7212 */ /* 0x000fe400078e3cff */
[----:B------:R-:W-:Y:S02]  /*70d0*/  F2FP.F16.F32.PACK_AB R112, R113, R112 ;  /* 0x000000707170723e */ /* 0x000fe400000000ff */
[----:B------:R-:W-:Y:S02]  /*70e0*/  F2FP.F16.F32.PACK_AB R120, R121, R120 ;  /* 0x000000787978723e */ /* 0x000fe400000000ff */
[----:B------:R-:W-:Y:S02]  /*70f0*/  MOV R102, R102 ;  /* 0x0000006600667202 */ /* 0x000fe40000000f00 */
[----:B0-----:R-:W-:-:S02]  /*7100*/  F2FP.F16.F32.PACK_AB R114, R117, R116 ;  /* 0x000000747572723e */ /* 0x001fc400000000ff */
[----:B------:R-:W-:Y:S02]  /*7110*/  F2FP.F16.F32.PACK_AB R128, R129, R128 ;  /* 0x000000808180723e */ /* 0x000fe400000000ff */
[----:B------:R-:W-:Y:S02]  /*7120*/  F2FP.F16.F32.PACK_AB R136, R137, R136 ;  /* 0x000000888988723e */ /* 0x000fe400000000ff */
[----:B------:R-:W-:Y:S02]  /*7130*/  MOV R110, R110 ;  /* 0x0000006e006e7202 */ /* 0x000fe40000000f00 */
[----:B------:R-:W-:Y:S02]  /*7140*/  F2FP.F16.F32.PACK_AB R144, R145, R144 ;  /* 0x000000909190723e */ /* 0x000fe400000000ff */
[----:B------:R-:W-:Y:S01]  /*7150*/  PLOP3.LUT P0, PT, PT, PT, UP0, 0x80, 0x0 ;  /* 0x000000000000781c */ /* 0x000fe20003f0f008 */
[----:B------:R-:W-:Y:S01]  /*7160*/  UISETP.NE.U32.AND UP1, UPT, UR8, URZ, UPT ;  /* 0x0000003f0800728c */ /* 0x000fe2000bf25070 */
[----:B------:R-:W-:Y:S01]  /*7170*/  F2FP.F16.F32.PACK_AB R97, R165, R164 ;  /* 0x000000a4a561723e */ /* 0x000fe200000000ff */
[----:B------:R-:W-:Y:S01]  /*7180*/  ULDC UR7, c[0x0][0xa88] ;  /* 0x0002a20000077ab9 */ /* 0x000fe20000000800 */
[----:B------:R-:W-:Y:S01]  /*7190*/  F2FP.F16.F32.PACK_AB R98, R101, R100 ;  /* 0x000000646562723e */ /* 0x000fe200000000ff */
[----:B------:R-:W-:Y:S01]  /*71a0*/  UMOV UR4, URZ ;  /* 0x0000003f00047c82 */ /* 0x000fe20008000000 */
[----:B------:R-:W-:Y:S01]  /*71b0*/  F2FP.F16.F32.PACK_AB R99, R167, R166 ;  /* 0x000000a6a763723e */ /* 0x000fe200000000ff */
[----:B-1----:R-:W0:Y:S01]  /*71c0*/  LDC R80, c[0x0][0xbe8] ;  /* 0x0002fa00ff507b82 */ /* 0x002e220000000800 */
[----:B------:R-:W-:-:S02]  /*71d0*/  F2FP.F16.F32.PACK_AB R105, R169, R168 ;  /* 0x000000a8a969723e */ /* 0x000fc400000000ff */
[----:B------:R-:W-:Y:S01]  /*71e0*/  F2FP.F16.F32.PACK_AB R106, R109, R108 ;  /* 0x0000006c6d6a723e */ /* 0x000fe200000000ff */
[----:B------:R-:W-:Y:S01]  /*71f0*/  STSM.16.M88.4 [R94], R96 ;  /* 0x000000605e007844 */ /* 0x000fe20000000200 */
[----:B------:R-:W-:Y:S02]  /*7200*/  F2FP.F16.F32.PACK_AB R107, R171, R170 ;  /* 0x000000aaab6b723e */ /* 0x000fe400000000ff */
[----:B------:R-:W-:Y:S02]  /*7210*/  F2FP.F16.F32.PACK_AB R113, R173, R172 ;  /* 0x000000acad71723e */ /* 0x000fe400000000ff */
[----:B------:R-:W-:Y:S01]  /*7220*/  F2FP.F16.F32.PACK_AB R115, R119, R118 ;  /* 0x000000767773723e */ /* 0x000fe200000000ff */
[----:B------:R1:W-:Y:S01]  /*7230*/  STSM.16.M88.4 [R3], R104 ;  /* 0x0000006803007844 */ /* 0x0003e20000000200 */
[----:B------:R-:W-:Y:S02]  /*7240*/  F2FP.F16.F32.PACK_AB R121, R123, R122 ;  /* 0x0000007a7b79723e */ /* 0x000fe400000000ff */
[----:B------:R-:W-:Y:S01]  /*7250*/  F2FP.F16.F32.PACK_AB R122, R125, R124 ;  /* 0x0000007c7d7a723e */ /* 0x000fe200000000ff */
[----:B------:R-:W-:Y:S01]  /*7260*/  STSM.16.M88.4 [R102], R112 ;  /* 0x0000007066007844 */ /* 0x000fe20000000200 */
[----:B------:R-:W-:-:S02]  /*7270*/  F2FP.F16.F32.PACK_AB R123, R127, R126 ;  /* 0x0000007e7f7b723e */ /* 0x000fc400000000ff */
[----:B------:R-:W-:Y:S02]  /*7280*/  F2FP.F16.F32.PACK_AB R129, R131, R130 ;  /* 0x000000828381723e */ /* 0x000fe400000000ff */
[----:B------:R-:W-:Y:S01]  /*7290*/  F2FP.F16.F32.PACK_AB R130, R133, R132 ;  /* 0x000000848582723e */ /* 0x000fe200000000ff */
[----:B------:R-:W-:Y:S01]  /*72a0*/  STSM.16.M88.4 [R6], R120 ;  /* 0x0000007806007844 */ /* 0x000fe20000000200 */
[----:B------:R-:W-:Y:S02]  /*72b0*/  F2FP.F16.F32.PACK_AB R131, R135, R134 ;  /* 0x000000868783723e */ /* 0x000fe400000000ff */
[----:B------:R-:W-:Y:S02]  /*72c0*/  F2FP.F16.F32.PACK_AB R137, R139, R138 ;  /* 0x0000008a8b89723e */ /* 0x000fe400000000ff */
[----:B------:R-:W-:Y:S01]  /*72d0*/  MOV R12, R12 ;  /* 0x0000000c000c7202 */ /* 0x000fe20000000f00 */
[----:B------:R-:W-:Y:S01]  /*72e0*/  STSM.16.M88.4 [R110], R128 ;  /* 0x000000806e007844 */ /* 0x000fe20000000200 */
[----:B------:R-:W-:-:S02]  /*72f0*/  F2FP.F16.F32.PACK_AB R138, R141, R140 ;  /* 0x0000008c8d8a723e */ /* 0x000fc400000000ff */
[----:B------:R-:W-:Y:S02]  /*7300*/  F2FP.F16.F32.PACK_AB R139, R143, R142 ;  /* 0x0000008e8f8b723e */ /* 0x000fe400000000ff */
[----:B------:R-:W-:Y:S02]  /*7310*/  F2FP.F16.F32.PACK_AB R145, R147, R146 ;  /* 0x000000929391723e */ /* 0x000fe400000000ff */
[----:B------:R-:W-:Y:S01]  /*7320*/  MOV R14, R14 ;  /* 0x0000000e000e7202 */ /* 0x000fe20000000f00 */
[----:B------:R-:W-:Y:S01]  /*7330*/  STSM.16.M88.4 [R12], R136 ;  /* 0x000000880c007844 */ /* 0x000fe20000000200 */
[----:B------:R-:W-:Y:S02]  /*7340*/  F2FP.F16.F32.PACK_AB R146, R149, R148 ;  /* 0x000000949592723e */ /* 0x000fe400000000ff */
[----:B------:R-:W-:-:S05]  /*7350*/  F2FP.F16.F32.PACK_AB R147, R151, R150 ;  /* 0x000000969793723e */ /* 0x000fca00000000ff */
[----:B------:R2:W-:Y:S01]  /*7360*/  STSM.16.M88.4 [R14], R144 ;  /* 0x000000900e007844 */ /* 0x0005e20000000200 */
[----:B------:R-:W-:Y:S06]  /*7370*/  BAR.SYNC.DEFER_BLOCKING 0x1, 0x100 ;  /* 0x0044000000007b1d */ /* 0x000fec0000010000 */
[----:B-1----:R-:W3:Y:S01]  /*7380*/  @P0 LDG.E R3, desc[UR40][R10.64] ;  /* 0x000000280a030981 */ /* 0x002ee2000c1e1900 */
[----:B------:R-:W-:Y:S01]  /*7390*/  UISETP.NE.AND.EX UP1, UPT, UR9, URZ, UPT, UP1 ;  /* 0x0000003f0900728c */ /* 0x000fe2000bf25310 */
[----:B0-----:R-:W-:Y:S01]  /*73a0*/  ISETP.NE.AND P1, PT, R80, 0x1, PT ;  /* 0x000000015000780c */ /* 0x001fe20003f25270 */
[----:B--2---:R-:W-:-:S04]  /*73b0*/  IMAD.U32 R14, RZ, RZ, UR44 ;  /* 0x0000002cff0e7e24 */ /* 0x004fc8000f8e00ff */
[----:B------:R-:W-:-:S05]  /*73c0*/  PLOP3.LUT P2, PT, PT, PT, UP1, 0x80, 0x0 ;  /* 0x000000000000781c */ /* 0x000fca0003f4f018 */
[----:B------:R-:W-:-:S03]  /*73d0*/  @UP1 ULEA UR8, UP2, UR46, UR8, 0x2 ;  /* 0x000000082e081291 */ /* 0x000fc6000f84103f */
[----:B------:R-:W0:Y:S01]  /*73e0*/  @P1 LDC R6, c[0x0][0xbec] ;  /* 0x0002fb00ff061b82 */ /* 0x000e220000000800 */
[----:B------:R-:W-:Y:S02]  /*73f0*/  @UP1 ULEA.HI.X UR9, UR46, UR9, UR45, 0x2, UP2 ;  /* 0x000000092e091291 */ /* 0x000fe400090f142d */
[----:B------:R-:W-:-:S04]  /*7400*/  IMAD.U32 R20, RZ, RZ, UR8 ;  /* 0x00000008ff147e24 */ /* 0x000fc8000f8e00ff */
[----:B------:R-:W-:Y:S01]  /*7410*/  IMAD.U32 R21, RZ, RZ, UR9 ;  /* 0x00000009ff157e24 */ /* 0x000fe2000f8e00ff */
[----:B------:R-:W1:Y:S01]  /*7420*/  @P1 LDC R13, c[0x0][0xbf0] ;  /* 0x0002fc00ff0d1b82 */ /* 0x000e620000000800 */
[----:B---3--:R-:W-:Y:S01]  /*7430*/  @P0 R2UR UR4, R3 ;  /* 0x00000000030402ca */ /* 0x008fe200000e0000 */
[----:B------:R-:W-:-:S06]  /*7440*/  IMAD.U32 R3, RZ, RZ, UR7 ;  /* 0x00000007ff037e24 */ /* 0x000fcc000f8e00ff */
[----:B------:R2:W5:Y:S01]  /*7450*/  @P2 LDG.E R3, desc[UR40][R20.64] ;  /* 0x0000002814032981 */ /* 0x000562000c1e1900 */
[----:B01----:R-:W-:Y:S07]  /*7460*/  @P2 BRA `(.L_x_9643) ;  /* 0x0000000000102947 */ /* 0x003fee0003800000 */
[----:B------:R-:W-:Y:S05]  /*7470*/  @!P0 BRA `(.L_x_9643) ;  /* 0x00000000000c8947 */ /* 0x000fea0003800000 */
[----:B------:R-:W3:Y:S04]  /*7480*/  LDG.E R12, desc[UR40][R10.64] ;  /* 0x000000280a0c7981 */ /* 0x000ee8000c1e1900 */
[----:B-----5:R-:W3:Y:S02]  /*7490*/  LDG.E R3, desc[UR40][R10.64+0x4] ;  /* 0x000004280a037981 */ /* 0x020ee4000c1e1900 */
[----:B---3--:R-:W-:-:S07]  /*74a0*/  IMAD.IADD R3, R3, 0x1, -R12 ;  /* 0x0000000103037824 */ /* 0x008fce00078e0a0c */
.L_x_9643:
[----:B------:R-:W-:Y:S01]  /*74b0*/  USHF.R.S32.HI UR14, URZ, 0x1f, UR43 ;  /* 0x0000001f3f0e7899 */ /* 0x000fe2000801142b */
[----:B------:R-:W-:Y:S01]  /*74c0*/  IMAD R15, R14, 0x80, R203 ;  /* 0x000000800e0f7824 */ /* 0x000fe200078e02cb */
[----:B------:R-:W-:Y:S01]  /*74d0*/  ULDC.64 UR12, c[0x0][0xb90] ;  /* 0x0002e400000c7ab9 */ /* 0x000fe20000000a00 */
[----:B------:R-:W-:Y:S01]  /*74e0*/  USHF.R.S32.HI UR11, URZ, 0x1f, UR4 ;  /* 0x0000001f3f0b7899 */ /* 0x000fe20008011404 */
[----:B------:R-:W-:Y:S01]  /*74f0*/  IMAD R11, R22, 0x40, R2 ;  /* 0x00000040160b7824 */ /* 0x000fe200078e0202 */
[----:B------:R-:W-:Y:S01]  /*7500*/  UIMAD UR7, UR14, UR12, URZ ;  /* 0x0000000c0e0772a4 */ /* 0x000fe2000f8e023f */
[----:B------:R-:W-:Y:S01]  /*7510*/  @P1 IMAD.HI.U32 R6, R15, R6, RZ ;  /* 0x000000060f061227 */ /* 0x000fe200078e00ff */
[----:B------:R-:W-:Y:S01]  /*7520*/  UMOV UR10, UR4 ;  /* 0x00000004000a7c82 */ /* 0x000fe20008000000 */
[----:B------:R-:W-:Y:S02]  /*7530*/  USEL UR45, UR45, URZ, !UP0 ;  /* 0x0000003f2d2d7287 */ /* 0x000fe4000c000000 */
[----:B------:R-:W-:Y:S01]  /*7540*/  UIMAD.WIDE.U32 UR8, UR43, UR12, UR10 ;  /* 0x0000000c2b0872a5 */ /* 0x000fe2000f8e000a */
[----:B------:R-:W-:Y:S01]  /*7550*/  IMAD.MOV.U32 R10, RZ, RZ, R15 ;  /* 0x000000ffff0a7224 */ /* 0x000fe200078e000f */
[----:B------:R-:W-:Y:S01]  /*7560*/  UIMAD UR7, UR43, UR13, UR7 ;  /* 0x0000000d2b0772a4 */ /* 0x000fe2000f8e0207 */
[----:B------:R-:W-:Y:S01]  /*7570*/  @P1 SHF.R.U32.HI R10, RZ, R13, R6 ;  /* 0x0000000dff0a1219 */ /* 0x000fe20000011606 */
[----:B------:R-:W-:Y:S01]  /*7580*/  USEL UR46, UR46, URZ, !UP0 ;  /* 0x0000003f2e2e7287 */ /* 0x000fe2000c000000 */
[----:B------:R-:W-:Y:S01]  /*7590*/  IMAD.WIDE R4, R11, 0x2, R4 ;  /* 0x000000020b047825 */ /* 0x000fe200078e0204 */
[----:B------:R-:W-:Y:S01]  /*75a0*/  ULDC.64 UR12, c[0x0][0xb98] ;  /* 0x0002e600000c7ab9 */ /* 0x000fe20000000a00 */
[----:B------:R-:W-:Y:S01]  /*75b0*/  UIADD3 UR9, UR9, UR7, URZ ;  /* 0x0000000709097290 */ /* 0x000fe2000fffe03f */
[--C-:B------:R-:W-:Y:S01]  /*75c0*/  SHF.R.S32.HI R6, RZ, 0x1f, R10.reuse ;  /* 0x0000001fff067819 */ /* 0x100fe2000001140a */
[----:B------:R-:W-:Y:S01]  /*75d0*/  UIMAD UR7, UR45, UR12, URZ ;  /* 0x0000000c2d0772a4 */ /* 0x000fe2000f8e023f */
[----:B------:R-:W-:Y:S01]  /*75e0*/  IMAD.MOV R13, RZ, RZ, -R10 ;  /* 0x000000ffff0d7224 */ /* 0x000fe200078e0a0a */
[----:B------:R-:W-:Y:S01]  /*75f0*/  UIMAD.WIDE.U32 UR8, UR46, UR12, UR8 ;  /* 0x0000000c2e0872a5 */ /* 0x000fe2000f8e0008 */
[----:B------:R-:W-:Y:S01]  /*7600*/  IADD3 R37, P2, R4, 0x5000, RZ ;  /* 0x0000500004257810 */ /* 0x000fe20007f5e0ff */
[----:B------:R-:W-:Y:S01]  /*7610*/  UIMAD UR7, UR46, UR13, UR7 ;  /* 0x0000000d2e0772a4 */ /* 0x000fe2000f8e0207 */
[----:B------:R-:W-:Y:S01]  /*7620*/  IMAD R13, R80, R13, R15 ;  /* 0x0000000d500d7224 */ /* 0x000fe200078e020f */
[----:B------:R-:W-:Y:S01]  /*7630*/  IADD3 R25, P5, R4, 0x1000, RZ ;  /* 0x0000100004197810 */ /* 0x000fe20007fbe0ff */
[----:B-----5:R-:W-:Y:S01]  /*7640*/  IMAD R84, R3, R80, RZ ;  /* 0x0000005003547224 */ /* 0x020fe200078e02ff */
[----:B------:R-:W-:Y:S01]  /*7650*/  IADD3 R10, P0, R10, UR8, RZ ;  /* 0x000000080a0a7c10 */ /* 0x000fe2000ff1e0ff */
[----:B------:R-:W-:Y:S01]  /*7660*/  ULDC.64 UR12, c[0x0][0xaa0] ;  /* 0x0002a800000c7ab9 */ /* 0x000fe20000000a00 */
[----:B------:R-:W-:Y:S01]  /*7670*/  IMAD.U32 R11, RZ, RZ, UR7 ;  /* 0x00000007ff0b7e24 */ /* 0x000fe2000f8e00ff */
[----:B------:R-:W-:-:S02]  /*7680*/  IADD3 R29, P4, R4, 0x2000, RZ ;  /* 0x00002000041d7810 */ /* 0x000fc40007f9e0ff */
[----:B------:R-:W-:Y:S02]  /*7690*/  IADD3 R57, P3, R4, 0x4000, RZ ;  /* 0x0000400004397810 */ /* 0x000fe40007f7e0ff */
[----:B------:R-:W-:Y:S01]  /*76a0*/  IADD3.X R11, R6, UR9, R11, P0, !PT ;  /* 0x00000009060b7c10 */ /* 0x000fe200087fe40b */
[----:B------:R-:W-:Y:S01]  /*76b0*/  ULDC.64 UR8, c[0x0][0xb88] ;  /* 0x0002e20000087ab9 */ /* 0x000fe20000000a00 */
[----:B------:R-:W-:Y:S02]  /*76c0*/  SHF.R.S32.HI R6, RZ, 0x1f, R13 ;  /* 0x0000001fff067819 */ /* 0x000fe4000001140d */
[----:B------:R-:W-:Y:S01]  /*76d0*/  IADD3 R33, P0, R4, 0x3000, RZ ;  /* 0x0000300004217810 */ /* 0x000fe20007f1e0ff */
[----:B------:R-:W-:Y:S01]  /*76e0*/  IMAD.WIDE.U32 R10, R13, UR8, R10 ;  /* 0x000000080d0a7c25 */ /* 0x000fe2000f8e000a */
[----:B------:R-:W-:Y:S02]  /*76f0*/  LOP3.LUT R36, R37, 0x380, RZ, 0xc0, !PT ;  /* 0x0000038025247812 */ /* 0x000fe400078ec0ff */
[----:B------:R-:W-:Y:S01]  /*7700*/  LOP3.LUT R32, R33, 0x380, RZ, 0xc0, !PT ;  /* 0x0000038021207812 */ /* 0x000fe200078ec0ff */
[----:B------:R-:W-:Y:S01]  /*7710*/  IMAD R6, R6, UR8, RZ ;  /* 0x0000000806067c24 */ /* 0x000fe2000f8e02ff */
[----:B------:R-:W-:-:S02]  /*7720*/  LOP3.LUT R24, R25, 0x380, RZ, 0xc0, !PT ;  /* 0x0000038019187812 */ /* 0x000fc400078ec0ff */
[----:B------:R-:W-:Y:S01]  /*7730*/  SHF.R.U64 R32, R32, 0x3, RZ ;  /* 0x0000000320207819 */ /* 0x000fe200000012ff */
[----:B------:R-:W-:Y:S01]  /*7740*/  IMAD R15, R13, UR9, R6 ;  /* 0x000000090d0f7c24 */ /* 0x000fe2000f8e0206 */
[----:B------:R-:W-:Y:S01]  /*7750*/  LOP3.LUT R28, R29, 0x380, RZ, 0xc0, !PT ;  /* 0x000003801d1c7812 */ /* 0x000fe200078ec0ff */
[----:B------:R-:W-:Y:S01]  /*7760*/  ULDC.64 UR8, c[0x0][0xb50] ;  /* 0x0002d40000087ab9 */ /* 0x000fe20000000a00 */
[----:B------:R-:W-:Y:S01]  /*7770*/  LOP3.LUT R56, R57, 0x380, RZ, 0xc0, !PT ;  /* 0x0000038039387812 */ /* 0x000fe200078ec0ff */
[----:B------:R-:W-:Y:S01]  /*7780*/  IMAD.IADD R11, R11, 0x1, R15 ;  /* 0x000000010b0b7824 */ /* 0x000fe200078e020f */
[----:B------:R-:W-:Y:S01]  /*7790*/  LEA R14, P6, R10, UR8, 0x2 ;  /* 0x000000080a0e7c11 */ /* 0x000fe2000f8c10ff */
[----:B------:R-:W-:Y:S01]  /*77a0*/  IMAD.U32 R6, RZ, RZ, UR44 ;  /* 0x0000002cff067e24 */ /* 0x000fe2000f8e00ff */
[----:B------:R-:W-:Y:S01]  /*77b0*/  LOP3.LUT R32, R32, R33, RZ, 0x3c, !PT ;  /* 0x0000002120207212 */ /* 0x000fe200078e3cff */
[----:B------:R-:W-:Y:S01]  /*77c0*/  IMAD.X R33, RZ, RZ, R5, P0 ;  /* 0x000000ffff217224 */ /* 0x000fe200000e0605 */
[----:B------:R-:W-:Y:S01]  /*77d0*/  SHF.R.U64 R36, R36, 0x3, RZ ;  /* 0x0000000324247819 */ /* 0x000fe200000012ff */
[----:B--2---:R-:W-:Y:S01]  /*77e0*/  SHFL.IDX PT, R20, R14, RZ, 0x1c1f ;  /* 0x001c1fff0e147589 */ /* 0x004fe200000e0000 */
[----:B------:R-:W-:Y:S01]  /*77f0*/  SHF.R.U64 R24, R24, 0x3, RZ ;  /* 0x0000000318187819 */ /* 0x000fe200000012ff */
[----:B------:R-:W-:Y:S01]  /*7800*/  IMAD R27, R6, 0x80, R201 ;  /* 0x00000080061b7824 */ /* 0x000fe200078e02c9 */
[----:B------:R-:W-:Y:S01]  /*7810*/  SHF.R.U64 R28, R28, 0x3, RZ ;  /* 0x000000031c1c7819 */ /* 0x000fe200000012ff */
[----:B------:R-:W-:Y:S01]  /*7820*/  SHFL.IDX PT, R50, R14, 0x1, 0x1c1f ;  /* 0x003c1f000e327f89 */ /* 0x000fe200000e0000 */
[----:B------:R-:W-:Y:S01]  /*7830*/  SHF.R.U64 R56, R56, 0x3, RZ ;  /* 0x0000000338387819 */ /* 0x000fe200000012ff */
[----:B------:R-:W-:Y:S01]  /*7840*/  VIADD R6, R27, 0x8 ;  /* 0x000000081b067836 */ /* 0x000fe20000000000 */
[----:B------:R-:W-:-:S02]  /*7850*/  IADD3 R61, P0, R4, 0x9000, RZ ;  /* 0x00009000043d7810 */ /* 0x000fc40007f1e0ff */
[----:B------:R-:W-:Y:S02]  /*7860*/  LEA.HI.X R15, R10, UR9, R11, 0x2, P6 ;  /* 0x000000090a0f7c11 */ /* 0x000fe4000b0f140b */
        /* <DEDUP_REMOVED lines=9> */
[----:B------:R-:W0:Y:S01]  /*7900*/  SHFL.IDX PT, R21, R15, RZ, 0x1c1f ;  /* 0x001c1fff0f157589 */ /* 0x000e2200000e0000 */
[----:B------:R-:W-:-:S02]  /*7910*/  IADD3 R11, P2, R4, 0xb000, RZ ;  /* 0x0000b000040b7810 */ /* 0x000fc40007f5e0ff */
[C---:B------:R-:W-:Y:S01]  /*7920*/  IADD3 R41, P6, R4.reuse, 0x6000, RZ ;  /* 0x0000600004297810 */ /* 0x040fe20007fde0ff */
[----:B------:R-:W1:Y:S01]  /*7930*/  SHFL.IDX PT, R51, R15, 0x1, 0x1c1f ;  /* 0x003c1f000f337f89 */ /* 0x000e6200000e0000 */
        /* <DEDUP_REMOVED lines=11> */
[----:B------:R-:W-:-:S02]  /*79f0*/  SHF.R.U64 R10, R10, 0x3, RZ ;  /* 0x000000030a0a7819 */ /* 0x000fc400000012ff */
[----:B------:R-:W-:Y:S02]  /*7a00*/  SHF.R.U64 R40, R40, 0x3, RZ ;  /* 0x0000000328287819 */ /* 0x000fe400000012ff */
[----:B------:R-:W-:Y:S02]  /*7a10*/  SHF.R.U64 R44, R44, 0x3, RZ ;  /* 0x000000032c2c7819 */ /* 0x000fe400000012ff */
[----:B------:R-:W-:Y:S02]  /*7a20*/  SHF.R.U64 R68, R68, 0x3, RZ ;  /* 0x0000000344447819 */ /* 0x000fe400000012ff */
[----:B------:R-:W-:Y:S02]  /*7a30*/  SHF.R.U64 R48, R48, 0x3, RZ ;  /* 0x0000000330307819 */ /* 0x000fe400000012ff */
[----:B------:R-:W-:Y:S02]  /*7a40*/  LOP3.LUT P0, RZ, R23, 0x3, RZ, 0xc0, !PT ;  /* 0x0000000317ff7812 */ /* 0x000fe4000780c0ff */
        /* <DEDUP_REMOVED lines=10> */
[----:B------:R-:W-:-:S02]  /*7af0*/  ISETP.GE.OR P2, PT, R27, R84, P0 ;  /* 0x000000541b00720c */ /* 0x000fc40000746670 */
[----:B------:R-:W-:Y:S02]  /*7b00*/  ISETP.GE.OR P0, PT, R6, R84, P0 ;  /* 0x000000540600720c */ /* 0x000fe40000706670 */
[C---:B------:R-:W-:Y:S02]  /*7b10*/  IADD3 R77, P6, R4.reuse, 0xc000, RZ ;  /* 0x0000c000044d7810 */ /* 0x040fe40007fde0ff */
[C---:B------:R-:W-:Y:S02]  /*7b20*/  IADD3 R73, P5, R4.reuse, 0xd000, RZ ;  /* 0x0000d00004497810 */ /* 0x040fe40007fbe0ff */
[C---:B------:R-:W-:Y:S02]  /*7b30*/  IADD3 R65, P4, R4.reuse, 0xe000, RZ ;  /* 0x0000e00004417810 */ /* 0x040fe40007f9e0ff */
[C---:B------:R-:W-:Y:S02]  /*7b40*/  LOP3.LUT R13, R4.reuse, 0x380, RZ, 0xc0, !PT ;  /* 0x00000380040d7812 */ /* 0x040fe400078ec0ff */
[----:B------:R-:W-:Y:S01]  /*7b50*/  IADD3 R12, P3, R4, 0xf000, RZ ;  /* 0x0000f000040c7810 */ /* 0x000fe20007f7e0ff */
[----:B0-----:R0:W-:Y:S01]  /*7b60*/  @!P2 ST.E desc[UR40][R20.64], R9 ;  /* 0x000000091400a985 */ /* 0x0011e2000c101928 */
[----:B------:R-:W-:-:S02]  /*7b70*/  LOP3.LUT R76, R77, 0x380, RZ, 0xc0, !PT ;  /* 0x000003804d4c7812 */ /* 0x000fc400078ec0ff */
[----:B------:R-:W-:Y:S01]  /*7b80*/  LOP3.LUT R72, R73, 0x380, RZ, 0xc0, !PT ;  /* 0x0000038049487812 */ /* 0x000fe200078ec0ff */
[----:B-1----:R1:W-:Y:S01]  /*7b90*/  @!P0 ST.E desc[UR40][R50.64], R8 ;  /* 0x0000000832008985 */ /* 0x0023e2000c101928 */
[----:B------:R-:W-:Y:S01]  /*7ba0*/  LOP3.LUT R64, R65, 0x380, RZ, 0xc0, !PT ;  /* 0x0000038041407812 */ /* 0x000fe200078ec0ff */
[----:B------:R-:W-:Y:S01]  /*7bb0*/  IMAD.X R53, RZ, RZ, R5, P3 ;  /* 0x000000ffff357224 */ /* 0x000fe200018e0605 */
[----:B------:R-:W-:Y:S01]  /*7bc0*/  SHF.R.U64 R13, R13, 0x3, RZ ;  /* 0x000000030d0d7819 */ /* 0x000fe200000012ff */
[----:B------:R-:W-:Y:S01]  /*7bd0*/  UIMAD UR7, UR11, UR12, URZ ;  /* 0x0000000c0b0772a4 */ /* 0x000fe2000f8e023f */
[----:B------:R-:W-:Y:S01]  /*7be0*/  LOP3.LUT R3, R12, 0x380, RZ, 0xc0, !PT ;  /* 0x000003800c037812 */ /* 0x000fe200078ec0ff */
[----:B------:R-:W-:Y:S01]  /*7bf0*/  UIMAD.WIDE.U32 UR8, UR4, UR12, URZ ;  /* 0x0000000c040872a5 */ /* 0x000fe2000f8e003f */
[----:B------:R-:W-:Y:S01]  /*7c00*/  SHF.R.U64 R76, R76, 0x3, RZ ;  /* 0x000000034c4c7819 */ /* 0x000fe200000012ff */
[----:B0-----:R-:W0:Y:S01]  /*7c10*/  @P1 LDC R21, c[0x0][0xbf0] ;  /* 0x0002fc00ff151b82 */ /* 0x001e220000000800 */
[----:B------:R-:W-:Y:S01]  /*7c20*/  SHF.R.U64 R72, R72, 0x3, RZ ;  /* 0x0000000348487819 */ /* 0x000fe200000012ff */
[----:B------:R-:W-:Y:S01]  /*7c30*/  ULDC.64 UR10, c[0x0][0xae8] ;  /* 0x0002ba00000a7ab9 */ /* 0x000fe20000000a00 */
[----:B------:R-:W-:Y:S01]  /*7c40*/  SHF.R.U64 R64, R64, 0x3, RZ ;  /* 0x0000000340407819 */ /* 0x000fe200000012ff */
[----:B------:R-:W-:Y:S01]  /*7c50*/  IMAD.U32 R20, RZ, RZ, UR44 ;  /* 0x0000002cff147e24 */ /* 0x000fe2000f8e00ff */
[----:B------:R-:W-:Y:S01]  /*7c60*/  LOP3.LUT R4, R13, R4, RZ, 0x3c, !PT ;  /* 0x000000040d047212 */ /* 0x000fe200078e3cff */
[----:B------:R-:W5:Y:S01]  /*7c70*/  LD.E.128 R24, desc[UR40][R24.64] ;  /* 0x0000002818187980 */ /* 0x000f62000c101d00 */
[----:B------:R-:W-:-:S02]  /*7c80*/  SHF.R.U64 R3, R3, 0x3, RZ ;  /* 0x0000000303037819 */ /* 0x000fc400000012ff */
[----:B------:R-:W-:Y:S01]  /*7c90*/  LOP3.LUT R76, R76, R77, RZ, 0x3c, !PT ;  /* 0x0000004d4c4c7212 */ /* 0x000fe200078e3cff */
[--C-:B------:R-:W-:Y:S01]  /*7ca0*/  IMAD.X R77, RZ, RZ, R5.reuse, P6 ;  /* 0x000000ffff4d7224 */ /* 0x100fe200030e0605 */
[----:B------:R-:W-:Y:S01]  /*7cb0*/  LOP3.LUT R72, R72, R73, RZ, 0x3c, !PT ;  /* 0x0000004948487212 */ /* 0x000fe200078e3cff */
[--C-:B------:R-:W-:Y:S01]  /*7cc0*/  IMAD.X R73, RZ, RZ, R5.reuse, P5 ;  /* 0x000000ffff497224 */ /* 0x100fe200028e0605 */
[----:B------:R-:W-:Y:S01]  /*7cd0*/  LOP3.LUT R64, R64, R65, RZ, 0x3c, !PT ;  /* 0x0000004140407212 */ /* 0x000fe200078e3cff */
[----:B------:R-:W-:Y:S01]  /*7ce0*/  IMAD.X R65, RZ, RZ, R5, P4 ;  /* 0x000000ffff417224 */ /* 0x000fe200020e0605 */
[----:B------:R-:W-:Y:S01]  /*7cf0*/  LOP3.LUT R52, R3, R12, RZ, 0x3c, !PT ;  /* 0x0000000c03347212 */ /* 0x000fe200078e3cff */
[----:B------:R-:W-:Y:S01]  /*7d00*/  UIMAD UR7, UR4, UR13, UR7 ;  /* 0x0000000d040772a4 */ /* 0x000fe2000f8e0207 */
[----:B------:R2:W5:Y:S01]  /*7d10*/  LD.E.128 R12, desc[UR40][R4.64] ;  /* 0x00000028040c7980 */ /* 0x000562000c101d00 */
[----:B------:R-:W-:Y:S02]  /*7d20*/  IMAD R3, R19, 0x20, R22 ;  /* 0x0000002013037824 */ /* 0x000fe400078e0216 */
[----:B------:R-:W-:Y:S01]  /*7d30*/  IMAD.U32 R87, RZ, RZ, UR44 ;  /* 0x0000002cff577e24 */ /* 0x000fe2000f8e00ff */
[----:B------:R-:W5:Y:S04]  /*7d40*/  LD.E.128 R28, desc[UR40][R28.64] ;  /* 0x000000281c1c7980 */ /* 0x000f68000c101d00 */
[----:B------:R-:W5:Y:S01]  /*7d50*/  LD.E.128 R32, desc[UR40][R32.64] ;  /* 0x0000002820207980 */ /* 0x000f62000c101d00 */
[----:B--2---:R-:W2:Y:S01]  /*7d60*/  @P1 LDC R5, c[0x0][0xbec] ;  /* 0x0002fb00ff051b82 */ /* 0x004ea20000000800 */
[----:B------:R-:W-:-:S02]  /*7d70*/  UIADD3 UR9, UR9, UR7, URZ ;  /* 0x0000000709097290 */ /* 0x000fc4000fffe03f */
[----:B------:R-:W5:Y:S01]  /*7d80*/  LD.E.128 R56, desc[UR40][R56.64] ;  /* 0x0000002838387980 */ /* 0x000f62000c101d00 */
[----:B------:R-:W-:Y:S01]  /*7d90*/  UIMAD UR4, UR14, UR10, URZ ;  /* 0x0000000a0e0472a4 */ /* 0x000fe2000f8e023f */
[----:B------:R-:W-:Y:S01]  /*7da0*/  IMAD R20, R20, 0x80, R3 ;  /* 0x0000008014147824 */ /* 0x000fe200078e0203 */
[----:B------:R-:W-:Y:S01]  /*7db0*/  UIMAD.WIDE.U32 UR8, UR43, UR10, UR8 ;  /* 0x0000000a2b0872a5 */ /* 0x000fe2000f8e0008 */
[----:B------:R-:W5:Y:S01]  /*7dc0*/  LD.E.128 R36, desc[UR40][R36.64] ;  /* 0x0000002824247980 */ /* 0x000f62000c101d00 */
[----:B------:R-:W-:-:S03]  /*7dd0*/  UIMAD UR4, UR43, UR11, UR4 ;  /* 0x0000000b2b0472a4 */ /* 0x000fc6000f8e0204 */
[----:B------:R-:W-:Y:S01]  /*7de0*/  ULDC.64 UR10, c[0x0][0xaf0] ;  /* 0x0002bc00000a7ab9 */ /* 0x000fe20000000a00 */
[----:B------:R-:W-:Y:S01]  /*7df0*/  UIADD3 UR9, UR9, UR4, URZ ;  /* 0x0000000409097290 */ /* 0x000fe2000fffe03f */
[----:B------:R-:W5:Y:S01]  /*7e00*/  LD.E.128 R40, desc[UR40][R40.64] ;  /* 0x0000002828287980 */ /* 0x000f62000c101d00 */
[----:B------:R-:W-:Y:S01]  /*7e10*/  UIMAD UR4, UR45, UR10, URZ ;  /* 0x0000000a2d0472a4 */ /* 0x000fe2000f8e023f */
[----:B------:R-:W-:Y:S01]  /*7e20*/  IMAD.MOV.U32 R3, RZ, RZ, R20 ;  /* 0x000000ffff037224 */ /* 0x000fe200078e0014 */
[----:B------:R-:W-:Y:S01]  /*7e30*/  UIMAD.WIDE.U32 UR8, UR46, UR10, UR8 ;  /* 0x0000000a2e0872a5 */ /* 0x000fe2000f8e0008 */
[----:B------:R-:W5:Y:S01]  /*7e40*/  LD.E.128 R44, desc[UR40][R44.64] ;  /* 0x000000282c2c7980 */ /* 0x000f62000c101d00 */
[----:B------:R-:W-:-:S03]  /*7e50*/  UIMAD UR4, UR46, UR11, UR4 ;  /* 0x0000000b2e0472a4 */ /* 0x000fc6000f8e0204 */
[----:B------:R-:W5:Y:S01]  /*7e60*/  LD.E.128 R68, desc[UR40][R68.64] ;  /* 0x0000002844447980 */ /* 0x000f62000c101d00 */
[----:B--2---:R-:W-:Y:S01]  /*7e70*/  @P1 IMAD.HI.U32 R4, R20, R5, RZ ;  /* 0x0000000514041227 */ /* 0x004fe200078e00ff */
[----:B------:R-:W-:Y:S02]  /*7e80*/  UIADD3 UR4, UR9, UR4, URZ ;  /* 0x0000000409047290 */ /* 0x000fe4000fffe03f */
[----:B------:R-:W5:Y:S02]  /*7e90*/  LD.E.128 R60, desc[UR40][R60.64] ;  /* 0x000000283c3c7980 */ /* 0x000f64000c101d00 */
[----:B0-----:R-:W-:Y:S01]  /*7ea0*/  @P1 SHF.R.U32.HI R3, RZ, R21, R4 ;  /* 0x00000015ff031219 */ /* 0x001fe20000011604 */
[----:B------:R-:W-:Y:S01]  /*7eb0*/  IMAD.U32 R4, RZ, RZ, UR8 ;  /* 0x00000008ff047e24 */ /* 0x000fe2000f8e00ff */
[----:B-1----:R-:W5:Y:S02]  /*7ec0*/  LD.E.128 R48, desc[UR40][R48.64] ;  /* 0x0000002830307980 */ /* 0x002f64000c101d00 */
[--C-:B------:R-:W-:Y:S01]  /*7ed0*/  SHF.R.S32.HI R6, RZ, 0x1f, R3.reuse ;  /* 0x0000001fff067819 */ /* 0x100fe20000011403 */
[----:B------:R-:W-:Y:S01]  /*7ee0*/  IMAD.MOV R21, RZ, RZ, -R3 ;  /* 0x000000ffff157224 */ /* 0x000fe200078e0a03 */
[----:B------:R-:W5:Y:S01]  /*7ef0*/  LD.E.128 R8, desc[UR40][R10.64] ;  /* 0x000000280a087980 */ /* 0x000f62000c101d00 */
[----:B------:R-:W-:Y:S01]  /*7f00*/  IMAD.U32 R5, RZ, RZ, UR9 ;  /* 0x00000009ff057e24 */ /* 0x000fe2000f8e00ff */
[----:B------:R-:W-:Y:S01]  /*7f10*/  ULDC.64 UR8, c[0x0][0xae0] ;  /* 0x0002b80000087ab9 */ /* 0x000fe20000000a00 */
[----:B------:R-:W-:Y:S01]  /*7f20*/  IMAD.U32 R5, RZ, RZ, UR4 ;  /* 0x00000004ff057e24 */ /* 0x000fe2000f8e00ff */
[----:B------:R-:W5:Y:S01]  /*7f30*/  LD.E.128 R76, desc[UR40][R76.64] ;  /* 0x000000284c4c7980 */ /* 0x000f62000c101d00 */
[----:B------:R-:W-:-:S02]  /*7f40*/  IMAD R6, R6, UR8, RZ ;  /* 0x0000000806067c24 */ /* 0x000fc4000f8e02ff */
[----:B------:R-:W-:Y:S01]  /*7f50*/  IMAD R21, R80, R21, R20 ;  /* 0x0000001550157224 */ /* 0x000fe200078e0214 */
[----:B------:R-:W5:Y:S01]  /*7f60*/  LD.E.128 R72, desc[UR40][R72.64] ;  /* 0x0000002848487980 */ /* 0x000f62000c101d00 */
[C---:B------:R-:W-:Y:S02]  /*7f70*/  IMAD R81, R3.reuse, UR9, R6 ;  /* 0x0000000903517c24 */ /* 0x040fe4000f8e0206 */
[----:B------:R-:W-:Y:S01]  /*7f80*/  IMAD.WIDE.U32 R4, R3, UR8, R4 ;  /* 0x0000000803047c25 */ /* 0x000fe2000f8e0004 */
[----:B------:R-:W5:Y:S01]  /*7f90*/  LD.E.128 R64, desc[UR40][R64.64] ;  /* 0x0000002840407980 */ /* 0x000f62000c101d00 */
[----:B------:R-:W-:Y:S01]  /*7fa0*/  SHF.R.S32.HI R3, RZ, 0x1f, R21 ;  /* 0x0000001fff037819 */ /* 0x000fe20000011415 */
[----:B------:R-:W-:Y:S02]  /*7fb0*/  ULDC.64 UR8, c[0x0][0xad8] ;  /* 0x0002b60000087ab9 */ /* 0x000fe40000000a00 */
[----:B------:R-:W5:Y:S01]  /*7fc0*/  LD.E.128 R52, desc[UR40][R52.64] ;  /* 0x0000002834347980 */ /* 0x000f62000c101d00 */
[----:B------:R-:W-:Y:S01]  /*7fd0*/  IMAD R87, R87, 0x80, R22 ;  /* 0x0000008057577824 */ /* 0x000fe200078e0216 */
        /* <DEDUP_REMOVED lines=8> */
[----:B------:R-:W-:Y:S02]  /*8060*/  VIADD R3, R87, 0x20 ;  /* 0x0000002057037836 */ /* 0x000fe40000000000 */
[C---:B------:R-:W-:Y:S02]  /*8070*/  IMAD R81, R21.reuse, UR9, R6 ;  /* 0x0000000915517c24 */ /* 0x040fe4000f8e0206 */
[----:B------:R-:W-:Y:S01]  /*8080*/  IMAD.WIDE.U32 R4, R21, UR8, R4 ;  /* 0x0000000815047c25 */ /* 0x000fe2000f8e0004 */
[-C--:B------:R-:W-:Y:S01]  /*8090*/  ISETP.GE.AND P1, PT, R3, R84.reuse, PT ;  /* 0x000000540300720c */ /* 0x080fe20003f26270 */
[----:B------:R-:W-:Y:S01]  /*80a0*/  ULDC.64 UR8, c[0x0][0xa80] ;  /* 0x0002a00000087ab9 */ /* 0x000fe20000000a00 */
[C---:B------:R-:W-:Y:S01]  /*80b0*/  ISETP.GE.AND P2, PT, R87.reuse, R84, PT ;  /* 0x000000545700720c */ /* 0x040fe20003f46270 */
[----:B------:R-:W-:Y:S01]  /*80c0*/  VIADD R3, R87, 0x40 ;  /* 0x0000004057037836 */ /* 0x000fe20000000000 */
[----:B------:R-:W-:Y:S01]  /*80d0*/  LEA R6, P3, R4, UR8, 0x1 ;  /* 0x0000000804067c11 */ /* 0x000fe2000f8608ff */
[----:B------:R-:W-:-:S02]  /*80e0*/  IMAD.IADD R5, R5, 0x1, R81 ;  /* 0x0000000105057824 */ /* 0x000fc400078e0251 */
[----:B------:R-:W-:Y:S01]  /*80f0*/  VIADD R0, R0, 0x22820 ;  /* 0x0002282000007836 */ /* 0x000fe20000000000 */
[----:B------:R-:W-:Y:S02]  /*8100*/  ISETP.GE.AND P0, PT, R3, R84, PT ;  /* 0x000000540300720c */ /* 0x000fe40003f06270 */
[----:B------:R-:W-:Y:S02]  /*8110*/  LEA.HI.X R3, R4, UR9, R5, 0x1, P3 ;  /* 0x0000000904037c11 */ /* 0x000fe400098f0c05 */
[----:B------:R-:W-:Y:S01]  /*8120*/  PRMT R0, RZ, 0x654, R0 ;  /* 0x00000654ff007816 */ /* 0x000fe20000000000 */
[----:B0-----:R0:W1:Y:S01]  /*8130*/  SHFL.IDX PT, R85, R6, RZ, 0x181f ;  /* 0x00181fff06557589 */ /* 0x00106200000e0000 */
[----:B------:R-:W-:Y:S02]  /*8140*/  BSSY B1, `(.L_x_9644) ;  /* 0x0000015000017945 */ /* 0x000fe40003800000 */
[----:B------:R0:W-:Y:S01]  /*8150*/  SYNCS.ARRIVE.TRANS64.RED.A1T0 RZ, [R0+URZ], RZ ;  /* 0x000000ff00ff79a7 */ /* 0x0001e2000810043f */
[----:B------:R0:W2:Y:S01]  /*8160*/  SHFL.IDX PT, R83, R3, RZ, 0x181f ;  /* 0x00181fff03537589 */ /* 0x0000a200000e0000 */
[----:B------:R-:W-:Y:S05]  /*8170*/  @P2 BRA `(.L_x_9645) ;  /* 0x0000000000442947 */ /* 0x000fea0003800000 */
[----:B------:R-:W-:Y:S02]  /*8180*/  ULDC UR4, c[0x0][0xac8] ;  /* 0x0002b20000047ab9 */ /* 0x000fe40000000800 */
[----:B------:R-:W-:Y:S02]  /*8190*/  ISETP.GE.AND P5, PT, R2, UR4, PT ;  /* 0x0000000402007c0c */ /* 0x000fe4000bfa6270 */
[----:B------:R-:W-:Y:S02]  /*81a0*/  ISETP.GE.AND P4, PT, R17, UR4, PT ;  /* 0x0000000411007c0c */ /* 0x000fe4000bf86270 */
[----:B------:R-:W-:Y:S02]  /*81b0*/  ISETP.GE.AND P3, PT, R16, UR4, PT ;  /* 0x0000000410007c0c */ /* 0x000fe4000bf66270 */
[----:B------:R-:W-:-:S07]  /*81c0*/  ISETP.GE.AND P2, PT, R18, UR4, PT ;  /* 0x0000000412007c0c */ /* 0x000fce000bf46270 */
[----:B-1----:R-:W-:-:S04]  /*81d0*/  @!P5 LEA R4, P6, R2, R85, 0x1 ;  /* 0x000000550204d211 */ /* 0x002fc800078c08ff */
[----:B--2---:R-:W-:Y:S02]  /*81e0*/  @!P5 LEA.HI.X R5, R2, R83, R208, 0x1, P6 ;  /* 0x000000530205d211 */ /* 0x004fe400030f0cd0 */
[----:B------:R-:W-:-:S03]  /*81f0*/  @!P4 LEA R20, P6, R17, R85, 0x1 ;  /* 0x000000551114c211 */ /* 0x000fc600078c08ff */
[----:B-----5:R3:W-:Y:S01]  /*8200*/  @!P5 ST.E.128 desc[UR40][R4.64], R12 ;  /* 0x0000000c0400d985 */ /* 0x0207e2000c101d28 */
[----:B------:R-:W-:Y:S02]  /*8210*/  @!P4 LEA.HI.X R21, R17, R83, R207, 0x1, P6 ;  /* 0x000000531115c211 */ /* 0x000fe400030f0ccf */
[----:B------:R-:W-:-:S03]  /*8220*/  @!P3 LEA R80, P6, R16, R85, 0x1 ;  /* 0x000000551050b211 */ /* 0x000fc600078c08ff */
[----:B------:R3:W-:Y:S01]  /*8230*/  @!P4 ST.E.128 desc[UR40][R20.64], R56 ;  /* 0x000000381400c985 */ /* 0x0007e2000c101d28 */
[----:B------:R-:W-:Y:S02]  /*8240*/  @!P3 LEA.HI.X R81, R16, R83, R206, 0x1, P6 ;  /* 0x000000531051b211 */ /* 0x000fe400030f0cce */
[----:B------:R-:W-:-:S03]  /*8250*/  @!P2 LEA R82, P6, R18, R85, 0x1 ;  /* 0x000000551252a211 */ /* 0x000fc600078c08ff */
[----:B------:R3:W-:Y:S01]  /*8260*/  @!P3 ST.E.128 desc[UR40][R80.64], R68 ;  /* 0x000000445000b985 */ /* 0x0007e2000c101d28 */
[----:B------:R-:W-:-:S05]  /*8270*/  @!P2 LEA.HI.X R83, R18, R83, R205, 0x1, P6 ;  /* 0x000000531253a211 */ /* 0x000fca00030f0ccd */
[----:B------:R3:W-:Y:S04]  /*8280*/  @!P2 ST.E.128 desc[UR40][R82.64], R76 ;  /* 0x0000004c5200a985 */ /* 0x0007e8000c101d28 */
.L_x_9645:
[----:B------:R-:W-:Y:S05]  /*8290*/  BSYNC B1 ;  /* 0x0000000000017941 */ /* 0x000fea0003800000 */
.L_x_9644:
[----:B---3--:R3:W4:Y:S01]  /*82a0*/  SHFL.IDX PT, R21, R3, 0x1, 0x181f ;  /* 0x00381f0003157f89 */ /* 0x00872200000e0000 */
[----:B------:R-:W-:Y:S03]  /*82b0*/  BSSY B1, `(.L_x_9646) ;  /* 0x0000014000017945 */ /* 0x000fe60003800000 */
[----:B-----5:R3:W0:Y:S01]  /*82c0*/  SHFL.IDX PT, R15, R6, 0x1, 0x181f ;  /* 0x00381f00060f7f89 */ /* 0x02062200000e0000 */
[----:B------:R-:W-:Y:S05]  /*82d0*/  @P1 BRA `(.L_x_9647) ;  /* 0x0000000000441947 */ /* 0x000fea0003800000 */
[----:B------:R-:W-:Y:S02]  /*82e0*/  ULDC UR4, c[0x0][0xac8] ;  /* 0x0002b20000047ab9 */ /* 0x000fe40000000800 */
[----:B------:R-:W-:Y:S02]  /*82f0*/  ISETP.GE.AND P4, PT, R2, UR4, PT ;  /* 0x0000000402007c0c */ /* 0x000fe4000bf86270 */
[----:B------:R-:W-:Y:S02]  /*8300*/  ISETP.GE.AND P3, PT, R17, UR4, PT ;  /* 0x0000000411007c0c */ /* 0x000fe4000bf66270 */
[----:B------:R-:W-:Y:S02]  /*8310*/  ISETP.GE.AND P2, PT, R16, UR4, PT ;  /* 0x0000000410007c0c */ /* 0x000fe4000bf46270 */
[----:B------:R-:W-:-:S07]  /*8320*/  ISETP.GE.AND P1, PT, R18, UR4, PT ;  /* 0x0000000412007c0c */ /* 0x000fce000bf26270 */
[CC--:B0-----:R-:W-:Y:S02]  /*8330*/  @!P4 LEA R4, P6, R2.reuse, R15.reuse, 0x1 ;  /* 0x0000000f0204c211 */ /* 0x0c1fe400078c08ff */
[C---:B------:R-:W-:Y:S02]  /*8340*/  @!P3 LEA R12, P5, R17.reuse, R15, 0x1 ;  /* 0x0000000f110cb211 */ /* 0x040fe400078a08ff */
[----:B----4-:R-:W-:Y:S02]  /*8350*/  @!P4 LEA.HI.X R5, R2, R21, R208, 0x1, P6 ;  /* 0x000000150205c211 */ /* 0x010fe400030f0cd0 */
[----:B------:R-:W-:Y:S02]  /*8360*/  @!P2 LEA R14, P6, R16, R15, 0x1 ;  /* 0x0000000f100ea211 */ /* 0x000fe400078c08ff */
[----:B------:R-:W-:Y:S01]  /*8370*/  @!P3 LEA.HI.X R13, R17, R21, R207, 0x1, P5 ;  /* 0x00000015110db211 */ /* 0x000fe200028f0ccf */
[----:B------:R0:W-:Y:S01]  /*8380*/  @!P4 ST.E.128 desc[UR40][R4.64], R24 ;  /* 0x000000180400c985 */ /* 0x0001e2000c101d28 */
[----:B------:R-:W-:-:S02]  /*8390*/  @!P1 LEA R20, P5, R18, R15, 0x1 ;  /* 0x0000000f12149211 */ /* 0x000fc400078a08ff */
[-C--:B------:R-:W-:Y:S01]  /*83a0*/  @!P2 LEA.HI.X R15, R16, R21.reuse, R206, 0x1, P6 ;  /* 0x00000015100fa211 */ /* 0x080fe200030f0cce */
[----:B------:R0:W-:Y:S01]  /*83b0*/  @!P3 ST.E.128 desc[UR40][R12.64], R36 ;  /* 0x000000240c00b985 */ /* 0x0001e2000c101d28 */
[----:B------:R-:W-:-:S03]  /*83c0*/  @!P1 LEA.HI.X R21, R18, R21, R205, 0x1, P5 ;  /* 0x0000001512159211 */ /* 0x000fc600028f0ccd */
[----:B------:R0:W-:Y:S04]  /*83d0*/  @!P2 ST.E.128 desc[UR40][R14.64], R60 ;  /* 0x0000003c0e00a985 */ /* 0x0001e8000c101d28 */
[----:B------:R0:W-:Y:S02]  /*83e0*/  @!P1 ST.E.128 desc[UR40][R20.64], R72 ;  /* 0x0000004814009985 */ /* 0x0001e4000c101d28 */
.L_x_9647:
[----:B------:R-:W-:Y:S05]  /*83f0*/  BSYNC B1 ;  /* 0x0000000000017941 */ /* 0x000fea0003800000 */
.L_x_9646:
[----:B0---4-:R0:W4:Y:S01]  /*8400*/  SHFL.IDX PT, R21, R3, 0x2, 0x181f ;  /* 0x00581f0003157f89 */ /* 0x01112200000e0000 */
        /* <DEDUP_REMOVED lines=11> */
[----:B----4-:R-:W-:Y:S02]  /*84c0*/  @!P3 LEA.HI.X R5, R2, R21, R208, 0x1, P6 ;  /* 0x000000150205b211 */ /* 0x010fe400030f0cd0 */
[----:B------:R-:W-:Y:S02]  /*84d0*/  @!P0 LEA R20, P6, R18, R13, 0x1 ;  /* 0x0000000d12148211 */ /* 0x000fe400078c08ff */
[-C--:B------:R-:W-:Y:S01]  /*84e0*/  @!P2 LEA.HI.X R13, R17, R21.reuse, R207, 0x1, P5 ;  /* 0x00000015110da211 */ /* 0x080fe200028f0ccf */
[----:B------:R0:W-:Y:S01]  /*84f0*/  @!P3 ST.E.128 desc[UR40][R4.64], R28 ;  /* 0x0000001c0400b985 */ /* 0x0001e2000c101d28 */
[----:B------:R-:W-:-:S02]  /*8500*/  @!P1 LEA.HI.X R15, R16, R21, R206, 0x1, P4 ;  /* 0x00000015100f9211 */ /* 0x000fc400020f0cce */
[----:B------:R-:W-:Y:S01]  /*8510*/  @!P0 LEA.HI.X R21, R18, R21, R205, 0x1, P6 ;  /* 0x0000001512158211 */ /* 0x000fe200030f0ccd */
[----:B------:R0:W-:Y:S04]  /*8520*/  @!P2 ST.E.128 desc[UR40][R12.64], R40 ;  /* 0x000000280c00a985 */ /* 0x0001e8000c101d28 */
[----:B------:R0:W-:Y:S04]  /*8530*/  @!P1 ST.E.128 desc[UR40][R14.64], R48 ;  /* 0x000000300e009985 */ /* 0x0001e8000c101d28 */
[----:B------:R0:W-:Y:S02]  /*8540*/  @!P0 ST.E.128 desc[UR40][R20.64], R64 ;  /* 0x0000004014008985 */ /* 0x0001e4000c101d28 */
.L_x_9649:
[----:B------:R-:W-:Y:S05]  /*8550*/  BSYNC B1 ;  /* 0x0000000000017941 */ /* 0x000fea0003800000 */
.L_x_9648:
[----:B------:R-:W-:Y:S01]  /*8560*/  VIADD R0, R87, 0x60 ;  /* 0x0000006057007836 */ /* 0x000fe20000000000 */
[----:B0--3--:R-:W3:Y:S04]  /*8570*/  SHFL.IDX PT, R3, R3, 0x3, 0x181f ;  /* 0x00781f0003037f89 */ /* 0x009ee800000e0000 */
[----:B------:R-:W-:Y:S01]  /*8580*/  ISETP.GE.AND P0, PT, R0, R84, PT ;  /* 0x000000540000720c */ /* 0x000fe20003f06270 */
[----:B----4-:R4:W0:-:S12]  /*8590*/  SHFL.IDX PT, R21, R6, 0x3, 0x181f ;  /* 0x00781f0006157f89 */ /* 0x01081800000e0000 */
[----:B----4-:R-:W-:Y:S05]  /*85a0*/  @P0 BRA `(.L_x_9650) ;  /* 0x0000000c00bc0947 */ /* 0x010fea0003800000 */
[----:B------:R-:W-:Y:S02]  /*85b0*/  ULDC UR4, c[0x0][0xac8] ;  /* 0x0002b20000047ab9 */ /* 0x000fe40000000800 */
[----:B------:R-:W-:Y:S02]  /*85c0*/  ISETP.GE.AND P3, PT, R2, UR4, PT ;  /* 0x0000000402007c0c */ /* 0x000fe4000bf66270 */
[----:B------:R-:W-:Y:S02]  /*85d0*/  ISETP.GE.AND P4, PT, R17, UR4, PT ;  /* 0x0000000411007c0c */ /* 0x000fe4000bf86270 */
[----:B------:R-:W-:-:S09]  /*85e0*/  ISETP.GE.AND P5, PT, R16, UR4, PT ;  /* 0x0000000410007c0c */ /* 0x000fd2000bfa6270 */
[-C--:B0-----:R-:W-:Y:S02]  /*85f0*/  @!P3 LEA R4, P0, R2, R21.reuse, 0x1 ;  /* 0x000000150204b211 */ /* 0x081fe400078008ff */
[CC--:B------:R-:W-:Y:S02]  /*8600*/  @!P4 LEA R12, P1, R17.reuse, R21.reuse, 0x1 ;  /* 0x00000015110cc211 */ /* 0x0c0fe400078208ff */
[----:B------:R-:W-:Y:S02]  /*8610*/  @!P5 LEA R14, P2, R16, R21, 0x1 ;  /* 0x00000015100ed211 */ /* 0x000fe400078408ff */
[-C--:B---3--:R-:W-:Y:S02]  /*8620*/  @!P3 LEA.HI.X R5, R2, R3.reuse, R208, 0x1, P0 ;  /* 0x000000030205b211 */ /* 0x088fe400000f0cd0 */
[-C--:B------:R-:W-:Y:S02]  /*8630*/  @!P4 LEA.HI.X R13, R17, R3.reuse, R207, 0x1, P1 ;  /* 0x00000003110dc211 */ /* 0x080fe400008f0ccf */
[----:B------:R-:W-:Y:S01]  /*8640*/  @!P5 LEA.HI.X R15, R16, R3, R206, 0x1, P2 ;  /* 0x00000003100fd211 */ /* 0x000fe200010f0cce */
[----:B------:R4:W-:Y:S01]  /*8650*/  @!P3 ST.E.128 desc[UR40][R4.64], R32 ;  /* 0x000000200400b985 */ /* 0x0009e2000c101d28 */
[----:B------:R-:W-:-:S03]  /*8660*/  ISETP.GE.AND P0, PT, R18, UR4, PT ;  /* 0x0000000412007c0c */ /* 0x000fc6000bf06270 */
[----:B------:R4:W-:Y:S04]  /*8670*/  @!P4 ST.E.128 desc[UR40][R12.64], R44 ;  /* 0x0000002c0c00c985 */ /* 0x0009e8000c101d28 */
[----:B------:R4:W-:Y:S06]  /*8680*/  @!P5 ST.E.128 desc[UR40][R14.64], R8 ;  /* 0x000000080e00d985 */ /* 0x0009ec000c101d28 */
[----:B------:R-:W-:Y:S05]  /*8690*/  @P0 BRA `(.L_x_9650) ;  /* 0x0000000c00800947 */ /* 0x000fea0003800000 */
[----:B----4-:R-:W-:-:S04]  /*86a0*/  LEA R4, P0, R18, R21, 0x1 ;  /* 0x0000001512047211 */ /* 0x010fc800078008ff */
[----:B------:R-:W-:-:S05]  /*86b0*/  LEA.HI.X R5, R18, R3, R205, 0x1, P0 ;  /* 0x0000000312057211 */ /* 0x000fca00000f0ccd */
[----:B------:R0:W-:Y:S01]  /*86c0*/  ST.E.128 desc[UR40][R4.64], R52 ;  /* 0x0000003404007985 */ /* 0x0001e2000c101d28 */
[----:B------:R-:W-:Y:S05]  /*86d0*/  BRA `(.L_x_9650) ;  /* 0x0000000c00707947 */ /* 0x000fea0003800000 */
.L_x_9642:
        /* <DEDUP_REMOVED lines=23> */
[----:B0-----:R-:W-:Y:S01]  /*8850*/  ISETP.NE.AND P0, PT, R13, 0x1, PT ;  /* 0x000000010d00780c */ /* 0x001fe20003f05270 */
[----:B------:R-:W-:Y:S01]  /*8860*/  UMOV UR4, URZ ;  /* 0x0000003f00047c82 */ /* 0x000fe20008000000 */
[----:B------:R-:W-:Y:S01]  /*8870*/  USHF.R.S32.HI UR11, URZ, 0x1f, UR43 ;  /* 0x0000001f3f0b7899 */ /* 0x000fe2000801142b */
[----:B------:R-:W-:-:S10]  /*8880*/  ISETP.GE.AND P1, PT, R209, 0x80, PT ;  /* 0x00000080d100780c */ /* 0x000fd40003f26270 */
[----:B------:R-:W0:Y:S01]  /*8890*/  @P0 LDC R11, c[0x0][0xbec] ;  /* 0x0002fb00ff0b0b82 */ /* 0x000e220000000800 */
[----:B--2---:R-:W-:-:S13]  /*88a0*/  @P2 R2UR UR4, R3 ;  /* 0x00000000030422ca */ /* 0x004fda00000e0000 */
[----:B------:R-:W-:Y:S01]  /*88b0*/  USHF.R.S32.HI UR10, URZ, 0x1f, UR4 ;  /* 0x0000001f3f0a7899 */ /* 0x000fe20008011404 */
[----:B01----:R-:W-:Y:S11]  /*88c0*/  @P3 BRA `(.L_x_9651) ;  /* 0x0000000000103947 */ /* 0x003ff60003800000 */
[----:B------:R-:W-:Y:S05]  /*88d0*/  @!P2 BRA `(.L_x_9651) ;  /* 0x00000000000ca947 */ /* 0x000fea0003800000 */
[----:B------:R-:W2:Y:S04]  /*88e0*/  LDG.E R3, desc[UR40][R4.64] ;  /* 0x0000002804037981 */ /* 0x000ea8000c1e1900 */
[----:B-----5:R-:W2:Y:S02]  /*88f0*/  LDG.E R0, desc[UR40][R4.64+0x4] ;  /* 0x0000042804007981 */ /* 0x020ea4000c1e1900 */
[----:B--2---:R-:W-:-:S07]  /*8900*/  IMAD.IADD R0, R0, 0x1, -R3 ;  /* 0x0000000100007824 */ /* 0x004fce00078e0a03 */
.L_x_9651:
        /* <DEDUP_REMOVED lines=46> */
.L_x_9653:
[----:B------:R-:W-:Y:S05]  /*8bf0*/  BSYNC B1 ;  /* 0x0000000000017941 */ /* 0x000fea0003800000 */
.L_x_9652:
[----:B------:R-:W1:Y:S01]  /*8c00*/  @P0 LDC R5, c[0x0][0xbf0] ;  /* 0x0002fc00ff050b82 */ /* 0x000e620000000800 */
[----:B------:R-:W-:Y:S01]  /*8c10*/  ULDC.64 UR12, c[0x0][0xaa0] ;  /* 0x0002a800000c7ab9 */ /* 0x000fe20000000a00 */
[----:B0-----:R-:W-:Y:S01]  /*8c20*/  IMAD R3, R19, 0x20, R22 ;  /* 0x0000002013037824 */ /* 0x001fe200078e0216 */
[----:B------:R-:W-:Y:S01]  /*8c30*/  UIMAD UR7, UR10, UR12, URZ ;  /* 0x0000000c0a0772a4 */ /* 0x000fe2000f8e023f */
[----:B------:R-:W-:Y:S01]  /*8c40*/  IMAD.U32 R8, RZ, RZ, UR44 ;  /* 0x0000002cff087e24 */ /* 0x000fe2000f8e00ff */
[----:B------:R-:W-:Y:S01]  /*8c50*/  UIMAD.WIDE.U32 UR8, UR4, UR12, URZ ;  /* 0x0000000c040872a5 */ /* 0x000fe2000f8e003f */
[----:B------:R-:W-:Y:S01]  /*8c60*/  IMAD.U32 R15, RZ, RZ, UR44 ;  /* 0x0000002cff0f7e24 */ /* 0x000fe2000f8e00ff */
[----:B------:R-:W-:Y:S01]  /*8c70*/  UIMAD UR7, UR4, UR13, UR7 ;  /* 0x0000000d040772a4 */ /* 0x000fe2000f8e0207 */
[----:B------:R-:W-:Y:S01]  /*8c80*/  IMAD R8, R8, 0x80, R3 ;  /* 0x0000008008087824 */ /* 0x000fe200078e0203 */
[----:B------:R-:W-:Y:S01]  /*8c90*/  BSSY B1, `(.L_x_9654) ;  /* 0x000003e000017945 */ /* 0x000fe20003800000 */
[----:B------:R-:W-:Y:S01]  /*8ca0*/  ULDC.64 UR12, c[0x0][0xae8] ;  /* 0x0002ba00000c7ab9 */ /* 0x000fe20000000a00 */
[----:B------:R-:W-:Y:S01]  /*8cb0*/  UIADD3 UR9, UR9, UR7, URZ ;  /* 0x0000000709097290 */ /* 0x000fe2000fffe03f */
[----:B------:R-:W-:Y:S01]  /*8cc0*/  @P0 IMAD.HI.U32 R4, R8, R11, RZ ;  /* 0x0000000b08040227 */ /* 0x000fe200078e00ff */
[----:B------:R-:W-:-:S02]  /*8cd0*/  UIMAD UR4, UR11, UR12, URZ ;  /* 0x0000000c0b0472a4 */ /* 0x000fc4000f8e023f */
[----:B------:R-:W-:Y:S01]  /*8ce0*/  UIMAD.WIDE.U32 UR8, UR43, UR12, UR8 ;  /* 0x0000000c2b0872a5 */ /* 0x000fe2000f8e0008 */
[----:B------:R-:W-:Y:S01]  /*8cf0*/  IMAD.MOV.U32 R3, RZ, RZ, R8 ;  /* 0x000000ffff037224 */ /* 0x000fe200078e0008 */
[----:B------:R-:W-:Y:S01]  /*8d00*/  UIMAD UR4, UR43, UR13, UR4 ;  /* 0x0000000d2b0472a4 */ /* 0x000fe2000f8e0204 */
[----:B------:R-:W-:-:S03]  /*8d10*/  ULDC.64 UR10, c[0x0][0xaf0] ;  /* 0x0002bc00000a7ab9 */ /* 0x000fc60000000a00 */
[----:B------:R-:W-:Y:S02]  /*8d20*/  UIADD3 UR9, UR9, UR4, URZ ;  /* 0x0000000409097290 */ /* 0x000fe4000fffe03f */
[----:B------:R-:W-:Y:S01]  /*8d30*/  UIMAD UR4, UR45, UR10, URZ ;  /* 0x0000000a2d0472a4 */ /* 0x000fe2000f8e023f */
[----:B-1----:R-:W-:Y:S01]  /*8d40*/  @P0 SHF.R.U32.HI R3, RZ, R5, R4 ;  /* 0x00000005ff030219 */ /* 0x002fe20000011604 */
[----:B------:R-:W-:Y:S02]  /*8d50*/  UIMAD.WIDE.U32 UR8, UR46, UR10, UR8 ;  /* 0x0000000a2e0872a5 */ /* 0x000fe4000f8e0008 */
[----:B------:R-:W-:Y:S01]  /*8d60*/  UIMAD UR4, UR46, UR11, UR4 ;  /* 0x0000000b2e0472a4 */ /* 0x000fe2000f8e0204 */
[--C-:B------:R-:W-:Y:S01]  /*8d70*/  SHF.R.S32.HI R4, RZ, 0x1f, R3.reuse ;  /* 0x0000001fff047819 */ /* 0x100fe20000011403 */
[----:B------:R-:W-:Y:S01]  /*8d80*/  IMAD.MOV R9, RZ, RZ, -R3 ;  /* 0x000000ffff097224 */ /* 0x000fe200078e0a03 */
[----:B------:R-:W-:Y:S01]  /*8d90*/  ULDC.64 UR10, c[0x0][0xae0] ;  /* 0x0002b800000a7ab9 */ /* 0x000fe20000000a00 */
[----:B------:R-:W-:-:S02]  /*8da0*/  UIADD3 UR4, UR9, UR4, URZ ;  /* 0x0000000409047290 */ /* 0x000fc4000fffe03f */
[----:B------:R-:W-:Y:S02]  /*8db0*/  IMAD.U32 R5, RZ, RZ, UR9 ;  /* 0x00000009ff057e24 */ /* 0x000fe4000f8e00ff */
[----:B------:R-:W-:Y:S02]  /*8dc0*/  IMAD R6, R4, UR10, RZ ;  /* 0x0000000a04067c24 */ /* 0x000fe4000f8e02ff */
[----:B------:R-:W-:Y:S01]  /*8dd0*/  IMAD.U32 R4, RZ, RZ, UR8 ;  /* 0x00000008ff047e24 */ /* 0x000fe2000f8e00ff */
[----:B------:R-:W-:Y:S01]  /*8de0*/  ULDC.64 UR8, c[0x0][0xad8] ;  /* 0x0002b60000087ab9 */ /* 0x000fe20000000a00 */
[----:B------:R-:W-:Y:S02]  /*8df0*/  IMAD.U32 R5, RZ, RZ, UR4 ;  /* 0x00000004ff057e24 */ /* 0x000fe4000f8e00ff */
[----:B------:R-:W-:Y:S02]  /*8e00*/  IMAD R9, R13, R9, R8 ;  /* 0x000000090d097224 */ /* 0x000fe400078e0208 */
[----:B------:R-:W-:-:S02]  /*8e10*/  IMAD R11, R3, UR11, R6 ;  /* 0x0000000b030b7c24 */ /* 0x000fc4000f8e0206 */
        /* <DEDUP_REMOVED lines=14> */
[----:B------:R0:W1:Y:S01]  /*8f00*/  SHFL.IDX PT, R9, R6, RZ, 0x181f ;  /* 0x00181fff06097589 */ /* 0x00006200000e0000 */
[-C--:B------:R-:W-:Y:S01]  /*8f10*/  ISETP.GE.AND P1, PT, R0, R13.reuse, PT ;  /* 0x0000000d0000720c */ /* 0x080fe20003f26270 */
[----:B------:R-:W-:Y:S02]  /*8f20*/  VIADD R0, R8, 0x40 ;  /* 0x0000004008007836 */ /* 0x000fe40000000000 */
[----:B------:R0:W2:Y:S03]  /*8f30*/  SHFL.IDX PT, R5, R3, RZ, 0x181f ;  /* 0x00181fff03057589 */ /* 0x0000a600000e0000 */
        /* <DEDUP_REMOVED lines=10> */
[----:B------:R3:W-:Y:S01]  /*8fe0*/  @!P5 ST.E.128 desc[UR40][R10.64], RZ ;  /* 0x000000ff0a00d985 */ /* 0x0007e2000c101d28 */
[----:B------:R-:W-:Y:S02]  /*8ff0*/  @!P4 LEA.HI.X R15, R17, R5, R207, 0x1, P6 ;  /* 0x00000005110fc211 */ /* 0x000fe400030f0ccf */
[----:B------:R-:W-:-:S03]  /*9000*/  @!P3 LEA R20, P6, R16, R9, 0x1 ;  /* 0x000000091014b211 */ /* 0x000fc600078c08ff */
[----:B------:R3:W-:Y:S01]  /*9010*/  @!P4 ST.E.128 desc[UR40][R14.64], RZ ;  /* 0x000000ff0e00c985 */ /* 0x0007e2000c101d28 */
[----:B------:R-:W-:Y:S02]  /*9020*/  @!P3 LEA.HI.X R21, R16, R5, R206, 0x1, P6 ;  /* 0x000000051015b211 */ /* 0x000fe400030f0cce */
[----:B------:R-:W-:-:S03]  /*9030*/  @!P2 LEA R4, P6, R18, R9, 0x1 ;  /* 0x000000091204a211 */ /* 0x000fc600078c08ff */
[----:B------:R3:W-:Y:S01]  /*9040*/  @!P3 ST.E.128 desc[UR40][R20.64], RZ ;  /* 0x000000ff1400b985 */ /* 0x0007e2000c101d28 */
[----:B------:R-:W-:-:S05]  /*9050*/  @!P2 LEA.HI.X R5, R18, R5, R205, 0x1, P6 ;  /* 0x000000051205a211 */ /* 0x000fca00030f0ccd */
[----:B------:R3:W-:Y:S04]  /*9060*/  @!P2 ST.E.128 desc[UR40][R4.64], RZ ;  /* 0x000000ff0400a985 */ /* 0x0007e8000c101d28 */
.L_x_9655:
[----:B------:R-:W-:Y:S05]  /*9070*/  BSYNC B1 ;  /* 0x0000000000017941 */ /* 0x000fea0003800000 */
.L_x_9654:
[----:B--23--:R2:W3:Y:S01]  /*9080*/  SHFL.IDX PT, R5, R3, 0x1, 0x181f ;  /* 0x00381f0003057f89 */ /* 0x00c4e200000e0000 */
[----:B------:R-:W-:Y:S03]  /*9090*/  BSSY B1, `(.L_x_9656) ;  /* 0x0000014000017945 */ /* 0x000fe60003800000 */
[----:B-1----:R2:W1:Y:S01]  /*90a0*/  SHFL.IDX PT, R9, R6, 0x1, 0x181f ;  /* 0x00381f0006097f89 */ /* 0x00246200000e0000 */
[----:B------:R-:W-:Y:S05]  /*90b0*/  @P1 BRA `(.L_x_9657) ;  /* 0x0000000000441947 */ /* 0x000fea0003800000 */
[----:B------:R-:W-:Y:S02]  /*90c0*/  ULDC UR4, c[0x0][0xac8] ;  /* 0x0002b20000047ab9 */ /* 0x000fe40000000800 */
[----:B------:R-:W-:Y:S02]  /*90d0*/  ISETP.GE.AND P4, PT, R2, UR4, PT ;  /* 0x0000000402007c0c */ /* 0x000fe4000bf86270 */
[----:B------:R-:W-:Y:S02]  /*90e0*/  ISETP.GE.AND P3, PT, R17, UR4, PT ;  /* 0x0000000411007c0c */ /* 0x000fe4000bf66270 */
[----:B------:R-:W-:Y:S02]  /*90f0*/  ISETP.GE.AND P2, PT, R16, UR4, PT ;  /* 0x0000000410007c0c */ /* 0x000fe4000bf46270 */
[----:B------:R-:W-:-:S07]  /*9100*/  ISETP.GE.AND P1, PT, R18, UR4, PT ;  /* 0x0000000412007c0c */ /* 0x000fce000bf26270 */
[CC--:B-1----:R-:W-:Y:S02]  /*9110*/  @!P4 LEA R10, P6, R2.reuse, R9.reuse, 0x1 ;  /* 0x00000009020ac211 */ /* 0x0c2fe400078c08ff */
[C---:B------:R-:W-:Y:S02]  /*9120*/  @!P3 LEA R14, P5, R17.reuse, R9, 0x1 ;  /* 0x00000009110eb211 */ /* 0x040fe400078a08ff */
[----:B---3--:R-:W-:Y:S02]  /*9130*/  @!P4 LEA.HI.X R11, R2, R5, R208, 0x1, P6 ;  /* 0x00000005020bc211 */ /* 0x008fe400030f0cd0 */
[----:B------:R-:W-:Y:S02]  /*9140*/  @!P2 LEA R20, P6, R16, R9, 0x1 ;  /* 0x000000091014a211 */ /* 0x000fe400078c08ff */
[----:B------:R-:W-:Y:S01]  /*9150*/  @!P3 LEA.HI.X R15, R17, R5, R207, 0x1, P5 ;  /* 0x00000005110fb211 */ /* 0x000fe200028f0ccf */
[----:B------:R4:W-:Y:S01]  /*9160*/  @!P4 ST.E.128 desc[UR40][R10.64], RZ ;  /* 0x000000ff0a00c985 */ /* 0x0009e2000c101d28 */
[----:B------:R-:W-:-:S02]  /*9170*/  @!P1 LEA R4, P5, R18, R9, 0x1 ;  /* 0x0000000912049211 */ /* 0x000fc400078a08ff */
[-C--:B------:R-:W-:Y:S01]  /*9180*/  @!P2 LEA.HI.X R21, R16, R5.reuse, R206, 0x1, P6 ;  /* 0x000000051015a211 */ /* 0x080fe200030f0cce */
[----:B------:R4:W-:Y:S01]  /*9190*/  @!P3 ST.E.128 desc[UR40][R14.64], RZ ;  /* 0x000000ff0e00b985 */ /* 0x0009e2000c101d28 */
[----:B------:R-:W-:-:S03]  /*91a0*/  @!P1 LEA.HI.X R5, R18, R5, R205, 0x1, P5 ;  /* 0x0000000512059211 */ /* 0x000fc600028f0ccd */
[----:B------:R4:W-:Y:S04]  /*91b0*/  @!P2 ST.E.128 desc[UR40][R20.64], RZ ;  /* 0x000000ff1400a985 */ /* 0x0009e8000c101d28 */
[----:B------:R4:W-:Y:S02]  /*91c0*/  @!P1 ST.E.128 desc[UR40][R4.64], RZ ;  /* 0x000000ff04009985 */ /* 0x0009e4000c101d28 */
.L_x_9657:
[----:B------:R-:W-:Y:S05]  /*91d0*/  BSYNC B1 ;  /* 0x0000000000017941 */ /* 0x000fea0003800000 */
.L_x_9656:
[----:B---34-:R3:W4:Y:S01]  /*91e0*/  SHFL.IDX PT, R5, R3, 0x2, 0x181f ;  /* 0x00581f0003057f89 */ /* 0x01872200000e0000 */
        /* <DEDUP_REMOVED lines=8> */
[-C--:B-1----:R-:W-:Y:S02]  /*9270*/  @!P3 LEA R10, P6, R2, R9.reuse, 0x1 ;  /* 0x00000009020ab211 */ /* 0x082fe400078c08ff */
[CC--:B------:R-:W-:Y:S02]  /*9280*/  @!P2 LEA R14, P5, R17.reuse, R9.reuse, 0x1 ;  /* 0x00000009110ea211 */ /* 0x0c0fe400078a08ff */
[----:B------:R-:W-:Y:S02]  /*9290*/  @!P1 LEA R20, P4, R16, R9, 0x1 ;  /* 0x0000000910149211 */ /* 0x000fe400078808ff */
[----:B----4-:R-:W-:Y:S02]  /*92a0*/  @!P3 LEA.HI.X R11, R2, R5, R208, 0x1, P6 ;  /* 0x00000005020bb211 */ /* 0x010fe400030f0cd0 */
[----:B------:R-:W-:Y:S02]  /*92b0*/  @!P0 LEA R4, P6, R18, R9, 0x1 ;  /* 0x0000000912048211 */ /* 0x000fe400078c08ff */
[-C--:B------:R-:W-:Y:S01]  /*92c0*/  @!P2 LEA.HI.X R15, R17, R5.reuse, R207, 0x1, P5 ;  /* 0x00000005110fa211 */ /* 0x080fe200028f0ccf */
[----:B------:R1:W-:Y:S01]  /*92d0*/  @!P3 ST.E.128 desc[UR40][R10.64], RZ ;  /* 0x000000ff0a00b985 */ /* 0x0003e2000c101d28 */
[----:B------:R-:W-:-:S02]  /*92e0*/  @!P1 LEA.HI.X R21, R16, R5, R206, 0x1, P4 ;  /* 0x0000000510159211 */ /* 0x000fc400020f0cce */
[----:B------:R-:W-:Y:S01]  /*92f0*/  @!P0 LEA.HI.X R5, R18, R5, R205, 0x1, P6 ;  /* 0x0000000512058211 */ /* 0x000fe200030f0ccd */
[----:B------:R1:W-:Y:S04]  /*9300*/  @!P2 ST.E.128 desc[UR40][R14.64], RZ ;  /* 0x000000ff0e00a985 */ /* 0x0003e8000c101d28 */
[----:B------:R1:W-:Y:S04]  /*9310*/  @!P1 ST.E.128 desc[UR40][R20.64], RZ ;  /* 0x000000ff14009985 */ /* 0x0003e8000c101d28 */
[----:B------:R1:W-:Y:S02]  /*9320*/  @!P0 ST.E.128 desc[UR40][R4.64], RZ ;  /* 0x000000ff04008985 */ /* 0x0003e4000c101d28 */
.L_x_9659:
[----:B------:R-:W-:Y:S05]  /*9330*/  BSYNC B1 ;  /* 0x0000000000017941 */ /* 0x000fea0003800000 */
.L_x_9658:
[----:B------:R-:W-:Y:S01]  /*9340*/  VIADD R0, R8, 0x60 ;  /* 0x0000006008007836 */ /* 0x000fe20000000000 */
[----:B0-23--:R-:W0:Y:S04]  /*9350*/  SHFL.IDX PT, R3, R3, 0x3, 0x181f ;  /* 0x00781f0003037f89 */ /* 0x00de2800000e0000 */
[----:B------:R-:W-:Y:S01]  /*9360*/  ISETP.GE.AND P0, PT, R0, R13, PT ;  /* 0x0000000d0000720c */ /* 0x000fe20003f06270 */
[----:B-1--4-:R1:W2:-:S12]  /*9370*/  SHFL.IDX PT, R5, R6, 0x3, 0x181f ;  /* 0x00781f0006057f89 */ /* 0x01229800000e0000 */
[----:B-1----:R-:W-:Y:S05]  /*9380*/  @P0 BRA `(.L_x_9650) ;  /* 0x0000000000440947 */ /* 0x002fea0003800000 */
[----:B------:R-:W-:Y:S02]  /*9390*/  ULDC UR4, c[0x0][0xac8] ;  /* 0x0002b20000047ab9 */ /* 0x000fe40000000800 */
[----:B------:R-:W-:Y:S02]  /*93a0*/  ISETP.GE.AND P3, PT, R2, UR4, PT ;  /* 0x0000000402007c0c */ /* 0x000fe4000bf66270 */
[----:B------:R-:W-:Y:S02]  /*93b0*/  ISETP.GE.AND P2, PT, R17, UR4, PT ;  /* 0x0000000411007c0c */ /* 0x000fe4000bf46270 */
[----:B------:R-:W-:Y:S02]  /*93c0*/  ISETP.GE.AND P1, PT, R16, UR4, PT ;  /* 0x0000000410007c0c */ /* 0x000fe4000bf26270 */
[----:B------:R-:W-:-:S07]  /*93d0*/  ISETP.GE.AND P0, PT, R18, UR4, PT ;  /* 0x0000000412007c0c */ /* 0x000fce000bf06270 */
[-C--:B--2---:R-:W-:Y:S02]  /*93e0*/  @!P3 LEA R8, P6, R2, R5.reuse, 0x1 ;  /* 0x000000050208b211 */ /* 0x084fe400078c08ff */
[CC--:B------:R-:W-:Y:S02]  /*93f0*/  @!P2 LEA R10, P5, R17.reuse, R5.reuse, 0x1 ;  /* 0x00000005110aa211 */ /* 0x0c0fe400078a08ff */
[----:B------:R-:W-:Y:S02]  /*9400*/  @!P1 LEA R12, P4, R16, R5, 0x1 ;  /* 0x00000005100c9211 */ /* 0x000fe400078808ff */
[----:B0-----:R-:W-:Y:S02]  /*9410*/  @!P3 LEA.HI.X R9, R2, R3, R208, 0x1, P6 ;  /* 0x000000030209b211 */ /* 0x001fe400030f0cd0 */
        /* <DEDUP_REMOVED lines=8> */
.L_x_9650:
[----:B------:R-:W-:Y:S05]  /*94a0*/  BSYNC B0 ;  /* 0x0000000000007941 */ /* 0x000fea0003800000 */
.L_x_9641:
[----:B------:R-:W-:Y:S02]  /*94b0*/  ULDC UR4, c[0x0][0xc3c] ;  /* 0x00030f0000047ab9 */ /* 0x000fe40000000800 */
[----:B------:R-:W-:-:S13]  /*94c0*/  ISETP.GE.AND P0, PT, R7, UR4, PT ;  /* 0x0000000407007c0c */ /* 0x000fda000bf06270 */
[----:B------:R-:W-:Y:S05]  /*94d0*/  @!P0 BRA `(.L_x_9660) ;  /* 0xffffff7800608947 */ /* 0x000fea000383ffff */
[----:B------:R-:W-:Y:S05]  /*94e0*/  EXIT ;  /* 0x000000000000794d */ /* 0x000fea0003800000 */
.L_x_9617:
        /* <DEDUP_REMOVED lines=16> */
.L_x_9661:
        /* <DEDUP_REMOVED lines=42> */
.L_x_9667:
        /* <DEDUP_REMOVED lines=12> */
.L_x_9666:
[----:B------:R-:W-:Y:S05]  /*9950*/  BSYNC B0 ;  /* 0x0000000000007941 */ /* 0x000fea0003800000 */
.L_x_9665:
        /* <DEDUP_REMOVED lines=22> */
.L_x_9663:
        /* <DEDUP_REMOVED lines=16> */
.L_x_9668:
        /* <DEDUP_REMOVED lines=25> */
.L_x_9664:
[----:B------:R-:W-:Y:S02]  /*9d50*/  IMAD.MOV.U32 R17, RZ, RZ, RZ ;  /* 0x000000ffff117224 */ /* 0x000fe400078e00ff */
[----:B------:R-:W-:Y:S02]  /*9d60*/  IMAD.U32 R16, RZ, RZ, UR6 ;  /* 0x00000006ff107e24 */ /* 0x000fe4000f8e00ff */
[----:B------:R-:W-:-:S07]  /*9d70*/  IMAD.MOV.U32 R18, RZ, RZ, RZ ;  /* 0x000000ffff127224 */ /* 0x000fce00078e00ff */
.L_x_9669:
[----:B------:R-:W-:-:S13]  /*9d80*/  ISETP.NE.AND P0, PT, R5, RZ, PT ;  /* 0x000000ff0500720c */ /* 0x000fda0003f05270 */
[----:B------:R-:W0:Y:S01]  /*9d90*/  @!P0 S2R R3, SR_CgaCtaId ;  /* 0x0000000000038919 */ /* 0x000e220000008800 */
[----:B------:R-:W-:-:S04]  /*9da0*/  @!P0 MOV R0, 0x400 ;  /* 0x0000040000008802 */ /* 0x000fc80000000f00 */
[----:B0-----:R-:W-:-:S05]  /*9db0*/  @!P0 LEA R0, R3, R0, 0x18 ;  /* 0x0000000003008211 */ /* 0x001fca00078ec0ff */
[----:B------:R2:W-:Y:S01]  /*9dc0*/  @!P0 STS.128 [R0+0x228d0], R16 ;  /* 0x0228d01000008388 */ /* 0x0005e20000000c00 */
[----:B------:R-:W-:Y:S06]  /*9dd0*/  BAR.ARV 0x5, 0x180 ;  /* 0x0146000000007b1d */ /* 0x000fec0000002000 */
.L_x_9662:
        /* <DEDUP_REMOVED lines=31> */
.L_x_9772:
        /* <DEDUP_REMOVED lines=56> */
.L_x_9671:
        /* <DEDUP_REMOVED lines=12> */
.L_x_9672:
[----:B------:R-:W-:Y:S05]  /*a410*/  @!P0 BRA `(.L_x_9673) ;  /* 0x00000000000c8947 */ /* 0x000fea0003800000 */
[----:B------:R-:W2:Y:S04]  /*a420*/  LDG.E R6, desc[UR40][R4.64] ;  /* 0x0000002804067981 */ /* 0x000ea8000c1e1900 */
[----:B------:R-:W2:Y:S02]  /*a430*/  LDG.E R4, desc[UR40][R4.64+0x4] ;  /* 0x0000042804047981 */ /* 0x000ea4000c1e1900 */
[----:B--2---:R-:W-:-:S07]  /*a440*/  IMAD.IADD R6, R4, 0x1, -R6 ;  /* 0x0000000104067824 */ /* 0x004fce00078e0a06 */
.L_x_9673:
[----:B-----5:R-:W-:Y:S01]  /*a450*/  IMAD.IADD R2, R6, 0x1, -R0 ;  /* 0x0000000106027824 */ /* 0x020fe200078e0a00 */
[----:B------:R-:W-:Y:S03]  /*a460*/  BSSY B7, `(.L_x_9674) ;  /* 0x0000417000077945 */ /* 0x000fe60003800000 */
[C---:B------:R-:W-:Y:S01]  /*a470*/  VIADD R0, R2.reuse, 0x5f ;  /* 0x0000005f02007836 */ /* 0x040fe20000000000 */
[----:B------:R2:W-:Y:S01]  /*a480*/  STL [R1+0x38], R2 ;  /* 0x0000380201007387 */ /* 0x0005e20000100800 */
[----:B------:R-:W-:Y:S02]  /*a490*/  ISETP.GT.AND P0, PT, R2, RZ, PT ;  /* 0x000000ff0200720c */ /* 0x000fe40003f04270 */
[----:B------:R-:W-:-:S05]  /*a4a0*/  IMAD.HI R0, R0, 0x2aaaaaab, RZ ;  /* 0x2aaaaaab00007827 */ /* 0x000fca00078e02ff */
[----:B--2---:R-:W-:-:S04]  /*a4b0*/  SHF.R.U32.HI R2, RZ, 0x1f, R0 ;  /* 0x0000001fff027819 */ /* 0x004fc80000011600 */
[----:B------:R-:W-:-:S05]  /*a4c0*/  LEA.HI.SX32 R0, R0, R2, 0x1c ;  /* 0x0000000200007211 */ /* 0x000fca00078fe2ff */
[----:B------:R2:W-:Y:S01]  /*a4d0*/  STL [R1+0x2c], R0 ;  /* 0x00002c0001007387 */ /* 0x0005e20000100800 */
[----:B------:R-:W-:Y:S05]  /*a4e0*/  @P0 BRA `(.L_x_9675) ;  /* 0x0000000000440947 */ /* 0x000fea0003800000 */
[----:B------:R-:W3:Y:S02]  /*a4f0*/  S2R R3, SR_TID.X ;  /* 0x0000000000037919 */ /* 0x000ee40000002100 */
[----:B---3--:R-:W-:-:S04]  /*a500*/  LOP3.LUT R3, R3, 0x7f, RZ, 0xc0, !PT ;  /* 0x0000007f03037812 */ /* 0x008fc800078ec0ff */
[----:B------:R-:W-:-:S13]  /*a510*/  ISETP.NE.AND P0, PT, R3, RZ, PT ;  /* 0x000000ff0300720c */ /* 0x000fda0003f05270 */
[----:B------:R-:W-:Y:S05]  /*a520*/  @P0 BRA `(.L_x_9676) ;  /* 0x0000004000280947 */ /* 0x000fea0003800000 */
[----:B------:R-:W3:Y:S01]  /*a530*/  S2R R5, SR_LANEID ;  /* 0x0000000000057919 */ /* 0x000ee20000000000 */
[----:B------:R-:W-:Y:S01]  /*a540*/  VOTEU.ANY UR4, UPT, PT ;  /* 0x0000000000047886 */ /* 0x000fe200038e0100 */
[----:B------:R-:W4:Y:S01]  /*a550*/  LDC.64 R2, c[0x0][0xc60] ;  /* 0x00031800ff027b82 */ /* 0x000f220000000a00 */
[----:B--2---:R-:W3:Y:S02]  /*a560*/  FLO.U32 R0, UR4 ;  /* 0x0000000400007d00 */ /* 0x004ee400080e0000 */
[----:B---3--:R-:W-:-:S06]  /*a570*/  ISETP.EQ.U32.AND P0, PT, R0, R5, PT ;  /* 0x000000050000720c */ /* 0x008fcc0003f02070 */
[----:B------:R-:W4:Y:S07]  /*a580*/  POPC R5, UR4 ;  /* 0x0000000400057d09 */ /* 0x000f2e0008000000 */
[----:B----4-:R-:W2:Y:S01]  /*a590*/  @P0 ATOMG.E.ADD.STRONG.GPU PT, R3, desc[UR40][R2.64], R5 ;  /* 0x00000005020309a8 */ /* 0x010ea200081ee1e8 */
[----:B------:R-:W3:Y:S02]  /*a5a0*/  S2R R4, SR_LTMASK ;  /* 0x0000000000047919 */ /* 0x000ee40000003900 */
[----:B---3--:R-:W-:-:S04]  /*a5b0*/  LOP3.LUT R4, R4, UR4, RZ, 0xc0, !PT ;  /* 0x0000000404047c12 */ /* 0x008fc8000f8ec0ff */
[----:B-1----:R-:W1:Y:S01]  /*a5c0*/  POPC R7, R4 ;  /* 0x0000000400077309 */ /* 0x002e620000000000 */
[----:B--2---:R-:W1:Y:S02]  /*a5d0*/  SHFL.IDX PT, R0, R3, R0, 0x1f ;  /* 0x00001f0003007589 */ /* 0x004e6400000e0000 */
[----:B-1----:R-:W-:Y:S01]  /*a5e0*/  IADD3 R16, R0, UR37, R7 ;  /* 0x0000002500107c10 */ /* 0x002fe2000fffe007 */
[----:B------:R-:W-:Y:S06]  /*a5f0*/  BRA `(.L_x_9676) ;  /* 0x0000003c00f47947 */ /* 0x000fec0003800000 */
.L_x_9675:
        /* <DEDUP_REMOVED lines=21> */
.L_x_9678:
[----:B------:R-:W-:Y:S05]  /*a750*/  BSYNC B6 ;  /* 0x0000000000067941 */ /* 0x000fea0003800000 */
.L_x_9677:
        /* <DEDUP_REMOVED lines=21> */
.L_x_9681:
        /* <DEDUP_REMOVED lines=16> */
.L_x_9680:
[----:B------:R-:W-:Y:S05]  /*a9b0*/  BSYNC B6 ;  /* 0x0000000000067941 */ /* 0x000fea0003800000 */
.L_x_9679:
        /* <DEDUP_REMOVED lines=26> */
.L_x_9788:
        /* <DEDUP_REMOVED lines=9> */
.L_x_9791:
        /* <DEDUP_REMOVED lines=25> */
.L_x_9685:
[----:B------:R-:W4:Y:S04]  /*ad80*/  LDL R7, [R1+0x4] ;  /* 0x0000040001077983 */ /* 0x000f280000100800 */
[----:B--23--:R-:W4:Y:S04]  /*ad90*/  LDL R0, [R1+0x8] ;  /* 0x0000080001007983 */ /* 0x00cf280000100800 */
[----:B------:R-:W2:Y:S01]  /*ada0*/  LDL R2, [R1+0x10] ;  /* 0x0000100001027983 */ /* 0x000ea20000100800 */
[----:B----4-:R-:W-:Y:S01]  /*adb0*/  IMAD R0, R0, 0x8, R7 ;  /* 0x0000000800007824 */ /* 0x010fe200078e0207 */
[----:B--2---:R-:W-:-:S04]  /*adc0*/  SHF.L.U32 R2, R2, 0x1f, RZ ;  /* 0x0000001f02027819 */ /* 0x004fc800000006ff */
[----:B------:R-:W2:Y:S02]  /*add0*/  SYNCS.PHASECHK.TRANS64.TRYWAIT P0, [R0+URZ+0x22840], R2 ;  /* 0x02284002000075a7 */ /* 0x000ea4000800017f */
[----:B--2---:R-:W-:Y:S05]  /*ade0*/  @!P0 BRA `(.L_x_9686) ;  /* 0x0000004800388947 */ /* 0x004fea0003800000 */
.L_x_9792:
        /* <DEDUP_REMOVED lines=11> */
.L_x_9687:
        /* <DEDUP_REMOVED lines=8> */
[----:B------:R-:W-:Y:S01]  /*af20*/  UMOV UR5, 0x14f00000 ;  /* 0x14f0000000057882 */ /* 0x000fe20000000000 */
[----:B------:R-:W-:Y:S01]  /*af30*/  PLOP3.LUT P0, PT, PT, PT, PT, 0x80, 0x0 ;  /* 0x000000000000781c */ /* 0x000fe20003f0f070 */
[----:B------:R-:W-:Y:S01]  /*af40*/  UIADD3.X UR7, URZ, UR39, URZ, UP0, !UPT ;  /* 0x000000273f077290 */ /* 0x000fe200087fe43f */
[----:B------:R-:W-:-:S07]  /*af50*/  UMOV UR10, URZ ;  /* 0x0000003f000a7c82 */ /* 0x000fce0008000000 */
        /* <DEDUP_REMOVED lines=9> */
[----:B------:R-:W-:-:S03]  /*aff0*/  UIMAD UR11, UR11, 0x60, UR4 ;  /* 0x000000600b0b78a4 */ /* 0x000fc6000f8e0204 */
[----:B------:R-:W-:-:S06]  /*b000*/  UMOV UR4, 0x0 ;  /* 0x0000000000047882 */ /* 0x000fcc0000000000 */
[----:B------:R3:W-:Y:S02]  /*b010*/  UTMALDG.4D [UR8], [UR6], desc[UR4] ;  /* 0x00000408060075b4 */ /* 0x0007e40008019000 */
[----:B---3--:R-:W-:Y:S01]  /*b020*/  NOP ;  /* 0x0000000000007918 */ /* 0x008fe20000000000 */
.L_x_9683:
        /* <DEDUP_REMOVED lines=43> */
.L_x_9689:
[----:B------:R-:W-:Y:S05]  /*b2e0*/  BSYNC B6 ;  /* 0x0000000000067941 */ /* 0x000fea0003800000 */
.L_x_9688:
[----:B--2---:R-:W2:Y:S01]  /*b2f0*/  LDL.LU R4, [R1+0x30] ;  /* 0x0000300001047983 */ /* 0x004ea20000300800 */
[----:B------:R-:W1:Y:S01]  /*b300*/  LDC R7, c[0x0][0x448] ;  /* 0x00011200ff077b82 */ /* 0x000e620000000800 */
[----:B------:R-:W-:Y:S01]  /*b310*/  ULDC.64 UR4, c[0x0][0x2d8] ;  /* 0x0000b60000047ab9 */ /* 0x000fe20000000a00 */
[----:B------:R-:W-:Y:S01]  /*b320*/  IMAD.SHL.U32 R17, R17, 0x80, RZ ;  /* 0x0000008011117824 */ /* 0x000fe200078e00ff */
[----:B------:R-:W2:Y:S01]  /*b330*/  LDL.LU.64 R2, [R1+0x48] ;  /* 0x0000480001027983 */ /* 0x000ea20000300a00 */
[----:B------:R-:W-:-:S03]  /*b340*/  ULDC UR6, c[0x0][0x2b8] ;  /* 0x0000ae0000067ab9 */ /* 0x000fc60000000800 */
        /* <DEDUP_REMOVED lines=21> */
[----:B------:R-:W-:-:S03]  /*b4a0*/  ULDC.64 UR4, c[0x0][0x2d0] ;  /* 0x0000b40000047ab9 */ /* 0x000fc60000000a00 */
[----:B------:R-:W-:Y:S01]  /*b4b0*/  IMAD.IADD R3, R3, 0x1, R0 ;  /* 0x0000000103037824 */ /* 0x000fe200078e0200 */
[C---:B-1----:R-:W-:Y:S01]  /*b4c0*/  LOP3.LUT R5, R4.reuse, 0x7f, RZ, 0xc0, !PT ;  /* 0x0000007f04057812 */ /* 0x042fe200078ec0ff */
[----:B------:R-:W-:-:S03]  /*b4d0*/  IMAD.SHL.U32 R4, R4, 0x10, RZ ;  /* 0x0000001004047824 */ /* 0x000fc600078e00ff */
[----:B------:R-:W-:-:S04]  /*b4e0*/  SHF.R.U32.HI R5, RZ, 0x3, R5 ;  /* 0x00000003ff057819 */ /* 0x000fc80000011605 */
[----:B------:R-:W-:Y:S02]  /*b4f0*/  LOP3.LUT R4, R5, 0x70, R4, 0xf8, !PT ;  /* 0x0000007005047812 */ /* 0x000fe400078ef804 */
[----:B------:R-:W1:Y:S02]  /*b500*/  @P0 LDC R5, c[0x0][0x44c] ;  /* 0x00011300ff050b82 */ /* 0x000e640000000800 */
[----:B------:R-:W-:-:S05]  /*b510*/  LOP3.LUT R0, R4, R17, RZ, 0xfc, !PT ;  /* 0x0000001104007212 */ /* 0x000fca00078efcff */
        /* <DEDUP_REMOVED lines=23> */
[----:B------:R-:W-:-:S04]  /*b690*/  IMAD.IADD R3, R8, 0x1, R17 ;  /* 0x0000000108037824 */ /* 0x000fc800078e0211 */
[C---:B------:R-:W-:Y:S02]  /*b6a0*/  VIADD R5, R3.reuse, 0x10 ;  /* 0x0000001003057836 */ /* 0x040fe40000000000 */
        /* <DEDUP_REMOVED lines=59> */
[----:B0-----:R-:W0:Y:S03]  /*ba60*/  SHFL.IDX PT, R6, R2, 0x6, 0x181f ;  /* 0x00d81f0002067f89 */ /* 0x001e2600000e0000 */
[----:B-1----:R-:W-:-:S05]  /*ba70*/  @!P1 LEA R5, P2, R10, R5, 0x1 ;  /* 0x000000050a059211 */ /* 0x002fca00078408ff */
[----:B0-----:R-:W-:-:S04]  /*ba80*/  @!P1 IMAD.X R6, RZ, RZ, R6, P2 ;  /* 0x000000ffff069224 */ /* 0x001fc800010e0606 */
[----:B------:R-:W-:Y:S02]  /*ba90*/  @!P1 IMAD.MOV.U32 R7, RZ, RZ, R6 ;  /* 0x000000ffff079224 */ /* 0x000fe400078e0006 */
[----:B------:R-:W-:Y:S02]  /*baa0*/  @!P1 IMAD.MOV.U32 R6, RZ, RZ, R5 ;  /* 0x000000ffff069224 */ /* 0x000fe400078e0005 */
[----:B------:R0:W1:Y:S04]  /*bab0*/  SHFL.IDX PT, R5, R2, 0x7, 0x181f ;  /* 0x00f81f0002057f89 */ /* 0x00006800000e0000 */
[----:B------:R0:W-:Y:S02]  /*bac0*/  @!P1 LDGSTS.E.BYPASS.LTC128B.128 [R9+0x1b400], desc[UR40][R6.64], !P0 ;  /* 0x1b40000006099fae */ /* 0x0001e4000c101d68 */
.L_x_9809:
        /* <DEDUP_REMOVED lines=11> */
.L_x_9691:
        /* <DEDUP_REMOVED lines=19> */
.L_x_9810:
[----:B------:R-:W-:Y:S05]  /*bcb0*/  BSYNC B0 ;  /* 0x0000000000007941 */ /* 0x000fea0003800000 */
.L_x_9692:
        /* <DEDUP_REMOVED lines=16> */
.L_x_9811:
[----:B------:R-:W-:Y:S05]  /*bdc0*/  BSYNC B1 ;  /* 0x0000000000017941 */ /* 0x000fea0003800000 */
.L_x_9696:
        /* <DEDUP_REMOVED lines=9> */
.L_x_9699:
[----:B------:R-:W-:Y:S05]  /*be60*/  BSYNC B1 ;  /* 0x0000000000017941 */ /* 0x000fea0003800000 */
.L_x_9698:
[----:B------:R-:W2:Y:S04]  /*be70*/  LDL R5, [R1+0x4] ;  /* 0x0000040001057983 */ /* 0x000ea80000100800 */
[----:B------:R-:W2:Y:S04]  /*be80*/  LDL R3, [R1+0x8] ;  /* 0x0000080001037983 */ /* 0x000ea80000100800 */
        /* <DEDUP_REMOVED lines=10> */
[----:B---3--:R-:W-:Y:S02]  /*bf30*/  IMAD R0, R0, 0x60, R4 ;  /* 0x0000006000007824 */ /* 0x008fe400078e0204 */
[----:B------:R-:W-:-:S07]  /*bf40*/  VIADD R4, R3, 0x400 ;  /* 0x0000040003047836 */ /* 0x000fce0000000000 */
.L_x_9700:
        /* <DEDUP_REMOVED lines=16> */
.L_x_9701:
        /* <DEDUP_REMOVED lines=16> */
.L_x_9702:
        /* <DEDUP_REMOVED lines=16> */
.L_x_9703:
        /* <DEDUP_REMOVED lines=11> */
.L_x_9695:
[----:B------:R-:W-:Y:S05]  /*c300*/  BSYNC B0 ;  /* 0x0000000000007941 */ /* 0x000fea0003800000 */
.L_x_9694:
        /* <DEDUP_REMOVED lines=51> */
.L_x_9710:
        /* <DEDUP_REMOVED lines=9> */
.L_x_9812:
[----:B------:R-:W-:Y:S05]  /*c6d0*/  BSYNC B3 ;  /* 0x0000000000037941 */ /* 0x000fea0003800000 */
.L_x_9711:
        /* <DEDUP_REMOVED lines=9> */
.L_x_9714:
[----:B------:R-:W-:Y:S05]  /*c770*/  BSYNC B3 ;  /* 0x0000000000037941 */ /* 0x000fea0003800000 */
.L_x_9713:
        /* <DEDUP_REMOVED lines=14> */
.L_x_9715:
        /* <DEDUP_REMOVED lines=14> */
.L_x_9813:
[----:B------:R-:W-:Y:S05]  /*c940*/  BSYNC B3 ;  /* 0x0000000000037941 */ /* 0x000fea0003800000 */
.L_x_9716:
        /* <DEDUP_REMOVED lines=11> */
.L_x_9719:
[----:B------:R-:W-:Y:S05]  /*ca00*/  BSYNC B3 ;  /* 0x0000000000037941 */ /* 0x000fea0003800000 */
.L_x_9718:
        /* <DEDUP_REMOVED lines=11> */
.L_x_9720:
        /* <DEDUP_REMOVED lines=16> */
.L_x_9721:
        /* <DEDUP_REMOVED lines=16> */
.L_x_9722:
        /* <DEDUP_REMOVED lines=16> */
.L_x_9723:
        /* <DEDUP_REMOVED lines=11> */
.L_x_9709:
[----:B------:R-:W-:Y:S05]  /*ce70*/  BSYNC B1 ;  /* 0x0000000000017941 */ /* 0x000fea0003800000 */
.L_x_9708:
[----:B------:R-:W2:Y:S02]  /*ce80*/  LDL.LU R4, [R1+0x2c] ;  /* 0x00002c0001047983 */ /* 0x000ea40000300800 */
[----:B--2---:R-:W-:-:S07]  /*ce90*/  VIADD R0, R4, 0xfffffffd ;  /* 0xfffffffd04007836 */ /* 0x004fce0000000000 */
.L_x_9707:
[----:B------:R-:W-:Y:S05]  /*cea0*/  BSYNC B2 ;  /* 0x0000000000027941 */ /* 0x000fea0003800000 */
.L_x_9706:
[----:B------:R-:W2:Y:S01]  /*ceb0*/  LDL.LU R2, [R1+0x28] ;  /* 0x0000280001027983 */ /* 0x000ea20000300800 */
[----:B------:R-:W-:-:S05]  /*cec0*/  IMAD.MOV R6, RZ, RZ, -R6 ;  /* 0x000000ffff067224 */ /* 0x000fca00078e0a06 */
[----:B--2---:R-:W-:-:S13]  /*ced0*/  ISETP.NE.AND P0, PT, R2, R6, PT ;  /* 0x000000060200720c */ /* 0x004fda0003f05270 */
[----:B------:R-:W-:Y:S05]  /*cee0*/  @!P0 BRA `(.L_x_9705) ;  /* 0x0000001400488947 */ /* 0x000fea0003800000 */
.L_x_9756:
[----:B------:R-:W2:Y:S04]  /*cef0*/  LDL R4, [R1+0x18] ;  /* 0x0000180001047983 */ /* 0x000ea80000100800 */
[----:B------:R-:W0:Y:S04]  /*cf00*/  LDL.LU R3, [R1+0x8] ;  /* 0x0000080001037983 */ /* 0x000e280000300800 */
[----:B------:R-:W3:Y:S01]  /*cf10*/  LDL.LU R2, [R1+0x10] ;  /* 0x0000100001027983 */ /* 0x000ee20000300800 */
[----:B------:R-:W-:Y:S05]  /*cf20*/  YIELD ;  /* 0x0000000000007946 */ /* 0x000fea0003800000 */
[----:B------:R-:W-:Y:S01]  /*cf30*/  BSSY B1, `(.L_x_9724) ;  /* 0x00000a2000017945 */ /* 0x000fe20003800000 */
[----:B--2---:R-:W-:Y:S01]  /*cf40*/  ISETP.NE.AND P1, PT, R4, RZ, PT ;  /* 0x000000ff0400720c */ /* 0x004fe20003f25270 */
        /* <DEDUP_REMOVED lines=31> */
.L_x_9726:
[----:B0-----:R-:W2:Y:S01]  /*d140*/  LDL R2, [R1+0x4] ;  /* 0x0000040001027983 */ /* 0x001ea20000100800 */
[----:B------:R-:W0:Y:S02]  /*d150*/  S2R R3, SR_TID.X ;  /* 0x0000000000037919 */ /* 0x000e240000002100 */
[----:B0-----:R-:W-:Y:S02]  /*d160*/  LOP3.LUT R4, R3, 0x7f, RZ, 0xc0, !PT ;  /* 0x0000007f03047812 */ /* 0x001fe400078ec0ff */
[----:B------:R-:W-:Y:S01]  /*d170*/  SHF.L.U32 R3, R6, 0x1f, RZ ;  /* 0x0000001f06037819 */ /* 0x000fe200000006ff */
[----:B------:R-:W-:Y:S01]  /*d180*/  BSSY B2, `(.L_x_9727) ;  /* 0x0000005000027945 */ /* 0x000fe20003800000 */
[----:B------:R-:W-:Y:S01]  /*d190*/  ISETP.NE.AND P1, PT, R4, RZ, PT ;  /* 0x000000ff0400720c */ /* 0x000fe20003f25270 */
[----:B--2---:R-:W-:-:S04]  /*d1a0*/  IMAD R2, R7, 0x8, R2 ;  /* 0x0000000807027824 */ /* 0x004fc800078e0202 */
[----:B------:R-:W0:Y:S02]  /*d1b0*/  SYNCS.PHASECHK.TRANS64.TRYWAIT P0, [R2+URZ+0x22840], R3 ;  /* 0x02284003020075a7 */ /* 0x000e24000800017f */
[----:B0-----:R-:W-:Y:S06]  /*d1c0*/  @!P0 BRA `(.L_x_9728) ;  /* 0x0000003000388947 */ /* 0x001fec0003800000 */
.L_x_9814:
[----:B------:R-:W-:Y:S05]  /*d1d0*/  BSYNC B2 ;  /* 0x0000000000027941 */ /* 0x000fea0003800000 */
.L_x_9727:
        /* <DEDUP_REMOVED lines=9> */
.L_x_9730:
[----:B------:R-:W-:Y:S05]  /*d270*/  BSYNC B2 ;  /* 0x0000000000027941 */ /* 0x000fea0003800000 */
.L_x_9729:
        /* <DEDUP_REMOVED lines=13> */
.L_x_9731:
        /* <DEDUP_REMOVED lines=14> */
.L_x_9815:
[----:B------:R-:W-:Y:S05]  /*d430*/  BSYNC B2 ;  /* 0x0000000000027941 */ /* 0x000fea0003800000 */
.L_x_9732:
        /* <DEDUP_REMOVED lines=11> */
.L_x_9735:
[----:B------:R-:W-:Y:S05]  /*d4f0*/  BSYNC B2 ;  /* 0x0000000000027941 */ /* 0x000fea0003800000 */
.L_x_9734:
        /* <DEDUP_REMOVED lines=10> */
.L_x_9736:
        /* <DEDUP_REMOVED lines=16> */
.L_x_9737:
        /* <DEDUP_REMOVED lines=16> */
.L_x_9738:
        /* <DEDUP_REMOVED lines=16> */
.L_x_9739:
        /* <DEDUP_REMOVED lines=11> */
.L_x_9725:
[----:B------:R-:W-:Y:S05]  /*d950*/  BSYNC B1 ;  /* 0x0000000000017941 */ /* 0x000fea0003800000 */
.L_x_9724:
[----:B------:R-:W2:Y:S01]  /*d960*/  LDL R5, [R1+0x18] ;  /* 0x0000180001057983 */ /* 0x000ea20000100800 */
[----:B------:R-:W-:Y:S01]  /*d970*/  VIADD R7, R7, 0x1 ;  /* 0x0000000107077836 */ /* 0x000fe20000000000 */
[----:B------:R-:W-:Y:S04]  /*d980*/  BSSY B1, `(.L_x_9740) ;  /* 0x00000a5000017945 */ /* 0x000fe80003800000 */
[----:B------:R-:W-:-:S04]  /*d990*/  ISETP.NE.AND P0, PT, R7, 0x2, PT ;  /* 0x000000020700780c */ /* 0x000fc80003f05270 */
[----:B------:R-:W-:Y:S02]  /*d9a0*/  SEL R2, RZ, 0x1, P0 ;  /* 0x00000001ff027807 */ /* 0x000fe40000000000 */
[----:B------:R-:W-:Y:S02]  /*d9b0*/  SEL R9, R7, RZ, P0 ;  /* 0x000000ff07097207 */ /* 0x000fe40000000000 */
[----:B-----5:R-:W-:-:S05]  /*d9c0*/  LOP3.LUT R8, R6, R2, RZ, 0x3c, !PT ;  /* 0x0000000206087212 */ /* 0x020fca00078e3cff */
[----:B------:R0:W-:Y:S04]  /*d9d0*/  STL [R1+0x10], R8 ;  /* 0x0000100801007387 */ /* 0x0001e80000100800 */
[----:B------:R0:W-:Y:S01]  /*d9e0*/  STL [R1+0x8], R9 ;  /* 0x0000080901007387 */ /* 0x0001e20000100800 */
[----:B--2---:R-:W-:-:S13]  /*d9f0*/  ISETP.NE.AND P2, PT, R5, RZ, PT ;  /* 0x000000ff0500720c */ /* 0x004fda0003f45270 */
[----:B0-----:R-:W-:Y:S05]  /*da00*/  @!P2 BRA `(.L_x_9741) ;  /* 0x000000080070a947 */ /* 0x001fea0003800000 */
[----:B------:R-:W-:Y:S01]  /*da10*/  ULDC.64 UR4, c[0x0][0x418] ;  /* 0x0001060000047ab9 */ /* 0x000fe20000000a00 */
[----:B------:R-:W-:Y:S01]  /*da20*/  VIADD R6, R0, 0xffffffff ;  /* 0xffffffff00067836 */ /* 0x000fe20000000000 */
        /* <DEDUP_REMOVED lines=23> */
.L_x_9742:
        /* <DEDUP_REMOVED lines=9> */
.L_x_9816:
[----:B------:R-:W-:Y:S05]  /*dc30*/  BSYNC B2 ;  /* 0x0000000000027941 */ /* 0x000fea0003800000 */
.L_x_9743:
        /* <DEDUP_REMOVED lines=9> */
.L_x_9746:
[----:B------:R-:W-:Y:S05]  /*dcd0*/  BSYNC B2 ;  /* 0x0000000000027941 */ /* 0x000fea0003800000 */
.L_x_9745:
[----:B------:R-:W2:Y:S04]  /*dce0*/  LDL R8, [R1+0x4] ;  /* 0x0000040001087983 */ /* 0x000ea80000100800 */
        /* <DEDUP_REMOVED lines=13> */
.L_x_9747:
        /* <DEDUP_REMOVED lines=14> */
.L_x_9817:
[----:B------:R-:W-:Y:S05]  /*dea0*/  BSYNC B2 ;  /* 0x0000000000027941 */ /* 0x000fea0003800000 */
.L_x_9748:
        /* <DEDUP_REMOVED lines=11> */
.L_x_9751:
[----:B------:R-:W-:Y:S05]  /*df60*/  BSYNC B2 ;  /* 0x0000000000027941 */ /* 0x000fea0003800000 */
.L_x_9750:
        /* <DEDUP_REMOVED lines=11> */
.L_x_9752:
        /* <DEDUP_REMOVED lines=16> */
.L_x_9753:
        /* <DEDUP_REMOVED lines=16> */
.L_x_9754:
        /* <DEDUP_REMOVED lines=16> */
.L_x_9755:
        /* <DEDUP_REMOVED lines=11> */
.L_x_9741:
[----:B------:R-:W-:Y:S05]  /*e3d0*/  BSYNC B1 ;  /* 0x0000000000017941 */ /* 0x000fea0003800000 */
.L_x_9740:
[C---:B------:R-:W-:Y:S01]  /*e3e0*/  ISETP.GT.AND P0, PT, R0.reuse, 0x1, PT ;  /* 0x000000010000780c */ /* 0x040fe20003f04270 */
[----:B------:R-:W-:-:S12]  /*e3f0*/  VIADD R0, R0, 0xfffffffe ;  /* 0xfffffffe00007836 */ /* 0x000fd80000000000 */
[----:B------:R-:W-:Y:S05]  /*e400*/  @P0 BRA `(.L_x_9756) ;  /* 0xffffffe800b80947 */ /* 0x000fea000383ffff */
.L_x_9705:
[----:B------:R-:W-:Y:S05]  /*e410*/  BSYNC B0 ;  /* 0x0000000000007941 */ /* 0x000fea0003800000 */
.L_x_9704:
        /* <DEDUP_REMOVED lines=24> */
.L_x_9758:
[----:B------:R-:W-:Y:S05]  /*e5a0*/  BSYNC B0 ;  /* 0x0000000000007941 */ /* 0x000fea0003800000 */
.L_x_9757:
[----:B------:R-:W-:-:S05]  /*e5b0*/  SEL R0, R0, RZ, P0 ;  /* 0x000000ff00007207 */ /* 0x000fca0000000000 */
[----:B------:R2:W-:Y:S02]  /*e5c0*/  STL [R1+0x8], R0 ;  /* 0x0000080001007387 */ /* 0x0005e40000100800 */
.L_x_9676:
[----:B------:R-:W-:Y:S05]  /*e5d0*/  BSYNC B7 ;  /* 0x0000000000077941 */ /* 0x000fea0003800000 */
.L_x_9674:
        /* <DEDUP_REMOVED lines=13> */
.L_x_9759:
        /* <DEDUP_REMOVED lines=36> */
.L_x_9827:
[----:B------:R-:W-:Y:S02]  /*e8f0*/  ULDC UR4, c[0x0][0xc38] ;  /* 0x00030e0000047ab9 */ /* 0x000fe40000000800 */
[----:B------:R-:W-:-:S04]  /*e900*/  IMAD.U32 R16, RZ, RZ, UR4 ;  /* 0x00000004ff107e24 */ /* 0x000fc8000f8e00ff */
[----:B--2---:R-:W-:-:S04]  /*e910*/  IMAD R6, R14, R16, RZ ;  /* 0x000000100e067224 */ /* 0x004fc800078e02ff */
[----:B------:R-:W-:-:S05]  /*e920*/  IMAD.IADD R4, R4, 0x1, R6 ;  /* 0x0000000104047824 */ /* 0x000fca00078e0206 */
[----:B------:R-:W-:-:S13]  /*e930*/  ISETP.GT.AND P6, PT, R4, R0, PT ;  /* 0x000000000400720c */ /* 0x000fda0003fc4270 */
[----:B------:R-:W-:Y:S05]  /*e940*/  @P6 BRA `(.L_x_9762) ;  /* 0x00000000009c6947 */ /* 0x000fea0003800000 */
.L_x_9767:
        /* <DEDUP_REMOVED lines=14> */
.L_x_9765:
[----:B------:R-:W-:Y:S05]  /*ea30*/  BSYNC B0 ;  /* 0x0000000000007941 */ /* 0x000fea0003800000 */
.L_x_9764:
        /* <DEDUP_REMOVED lines=18> */
.L_x_9835:
[----:B------:R-:W-:Y:S02]  /*eb60*/  ULDC UR4, c[0x0][0xc38] ;  /* 0x00030e0000047ab9 */ /* 0x000fe40000000800 */
[----:B------:R-:W-:-:S04]  /*eb70*/  IMAD.U32 R16, RZ, RZ, UR4 ;  /* 0x00000004ff107e24 */ /* 0x000fc8000f8e00ff */
[----:B--2---:R-:W-:-:S04]  /*eb80*/  IMAD R6, R14, R16, RZ ;  /* 0x000000100e067224 */ /* 0x004fc800078e02ff */
[----:B------:R-:W-:-:S05]  /*eb90*/  IMAD.IADD R4, R6, 0x1, R4 ;  /* 0x0000000106047824 */ /* 0x000fca00078e0204 */
[----:B------:R-:W-:-:S13]  /*eba0*/  ISETP.GT.AND P6, PT, R4, R0, PT ;  /* 0x000000000400720c */ /* 0x000fda0003fc4270 */
[----:B------:R-:W-:Y:S05]  /*ebb0*/  @!P6 BRA `(.L_x_9767) ;  /* 0xfffffffc0064e947 */ /* 0x000fea000383ffff */
.L_x_9762:
        /* <DEDUP_REMOVED lines=8> */
.L_x_9839:
[----:B------:R-:W-:Y:S01]  /*ec40*/  ISETP.NE.AND P0, PT, R5, RZ, PT ;  /* 0x000000ff0500720c */ /* 0x000fe20003f05270 */
[----:B------:R-:W-:-:S12]  /*ec50*/  IMAD.MOV.U32 R14, RZ, RZ, RZ ;  /* 0x000000ffff0e7224 */ /* 0x000fd800078e00ff */
[----:B------:R-:W-:Y:S05]  /*ec60*/  @!P0 BRA `(.L_x_9769) ;  /* 0x0000000000108947 */ /* 0x000fea0003800000 */
[----:B------:R-:W-:Y:S01]  /*ec70*/  UMOV UR4, 0xffffffff ;  /* 0xffffffff00047882 */ /* 0x000fe20000000000 */
[----:B0-----:R-:W-:Y:S02]  /*ec80*/  VIADD R12, R4, 0xffffffff ;  /* 0xffffffff040c7836 */ /* 0x001fe40000000000 */
[----:B------:R-:W-:Y:S05]  /*ec90*/  BRA.DIV UR4, `(.L_x_9770) ;  /* 0x0000002204007947 */ /* 0x000fea000b800000 */
[----:B------:R4:W0:Y:S02]  /*eca0*/  SHFL.IDX PT, R14, R3, R12, 0x1f ;  /* 0x00001f0c030e7589 */ /* 0x00082400000e0000 */
.L_x_9769:
        /* <DEDUP_REMOVED lines=31> */
.L_x_9763:
[----:B------:R-:W-:Y:S01]  /*eea0*/  UMOV UR4, URZ ;  /* 0x0000003f00047c82 */ /* 0x000fe20008000000 */
[----:B------:R-:W-:Y:S01]  /*eeb0*/  UMOV UR5, URZ ;  /* 0x0000003f00057c82 */ /* 0x000fe20008000000 */
[----:B------:R-:W-:Y:S01]  /*eec0*/  ULDC UR6, c[0x0][0xc3c] ;  /* 0x00030f0000067ab9 */ /* 0x000fe20000000800 */
[----:B------:R-:W-:Y:S02]  /*eed0*/  IMAD.MOV.U32 R16, RZ, RZ, R0 ;  /* 0x000000ffff107224 */ /* 0x000fe400078e0000 */
[----:B------:R-:W-:Y:S02]  /*eee0*/  IMAD.U32 R17, RZ, RZ, UR4 ;  /* 0x00000004ff117e24 */ /* 0x000fe4000f8e00ff */
[----:B------:R-:W-:Y:S02]  /*eef0*/  IMAD.U32 R18, RZ, RZ, UR5 ;  /* 0x00000005ff127e24 */ /* 0x000fe4000f8e00ff */
[----:B------:R-:W-:-:S07]  /*ef00*/  IMAD.U32 R19, RZ, RZ, UR6 ;  /* 0x00000006ff137e24 */ /* 0x000fce000f8e00ff */
.L_x_9771:
        /* <DEDUP_REMOVED lines=12> */
.L_x_9760:
[----:B------:R-:W-:Y:S02]  /*efd0*/  ULDC UR4, c[0x0][0xc3c] ;  /* 0x00030f0000047ab9 */ /* 0x000fe40000000800 */
[----:B----4-:R-:W-:-:S13]  /*efe0*/  ISETP.GE.AND P0, PT, R19, UR4, PT ;  /* 0x0000000413007c0c */ /* 0x010fda000bf06270 */
[----:B------:R-:W-:Y:S05]  /*eff0*/  @!P0 BRA `(.L_x_9772) ;  /* 0xffffffac00f48947 */ /* 0x000fea000383ffff */
[----:B------:R-:W-:Y:S05]  /*f000*/  BSYNC B8 ;  /* 0x0000000000087941 */ /* 0x000fea0003800000 */
.L_x_9670:
        /* <DEDUP_REMOVED lines=12> */
.L_x_9842:
[----:B------:R-:W-:Y:S05]  /*f0d0*/  BSYNC B0 ;  /* 0x0000000000007941 */ /* 0x000fea0003800000 */
.L_x_9773:
[----:B------:R-:W-:-:S03]  /*f0e0*/  UMOV UR4, 0xffffffff ;  /* 0xffffffff00047882 */ /* 0x000fc60000000000 */
[----:B------:R-:W-:Y:S05]  /*f0f0*/  BRA.DIV UR4, `(.L_x_9775) ;  /* 0x0000001e04207947 */ /* 0x000fea000b800000 */
[----:B------:R-:W1:Y:S02]  /*f100*/  S2R R2, SR_TID.X ;  /* 0x0000000000027919 */ /* 0x000e640000002100 */
[----:B-1----:R-:W-:-:S04]  /*f110*/  SHF.R.U32.HI R2, RZ, 0x5, R2 ;  /* 0x00000005ff027819 */ /* 0x002fc80000011602 */
[----:B------:R-:W-:-:S05]  /*f120*/  LOP3.LUT R2, R2, 0x3, RZ, 0xc0, !PT ;  /* 0x0000000302027812 */ /* 0x000fca00078ec0ff */
[----:B------:R1:W2:Y:S02]  /*f130*/  SHFL.IDX PT, R14, R2, RZ, 0x1f ;  /* 0x00001fff020e7589 */ /* 0x0002a400000e0000 */
.L_x_9845:
[----:B--2---:R-:W-:Y:S01]  /*f140*/  ISETP.NE.AND P0, PT, R14, RZ, PT ;  /* 0x000000ff0e00720c */ /* 0x004fe20003f05270 */
[----:B------:R-:W-:-:S12]  /*f150*/  BSSY B0, `(.L_x_9776) ;  /* 0x0000027000007945 */ /* 0x000fd80003800000 */
[----:B------:R-:W-:Y:S05]  /*f160*/  @P0 BRA `(.L_x_9777) ;  /* 0x0000000000940947 */ /* 0x000fea0003800000 */
[----:B------:R-:W-:-:S03]  /*f170*/  UMOV UR4, 0xffffffff ;  /* 0xffffffff00047882 */ /* 0x000fc60000000000 */
[----:B------:R-:W-:Y:S05]  /*f180*/  BRA.DIV UR4, `(.L_x_9778) ;  /* 0x0000001e04307947 */ /* 0x000fea000b800000 */
[----:B------:R-:W-:-:S13]  /*f190*/  ELECT P6, URZ, PT ;  /* 0x00000000003f782f */ /* 0x000fda00038c0000 */
.L_x_9848:
[----:B------:R-:W-:Y:S05]  /*f1a0*/  @!P6 BRA `(.L_x_9777) ;  /* 0x000000000084e947 */ /* 0x000fea0003800000 */
[----:B------:R-:W-:-:S06]  /*f1b0*/  ULOP3.LUT UR4, UR36, 0x2, URZ, 0xfc, !UPT ;  /* 0x0000000224047892 */ /* 0x000fcc000f8efc3f */
[----:B-1----:R-:W-:-:S05]  /*f1c0*/  IMAD.U32 R2, RZ, RZ, UR4 ;  /* 0x00000004ff027e24 */ /* 0x002fca000f8e00ff */
[----:B------:R-:W-:-:S13]  /*f1d0*/  ISETP.NE.AND P2, PT, R2, 0x3, PT ;  /* 0x000000030200780c */ /* 0x000fda0003f45270 */
[----:B------:R-:W-:Y:S05]  /*f1e0*/  @!P2 BRA `(.L_x_9779) ;  /* 0x000000000004a947 */ /* 0x000fea0003800000 */
[----:B------:R-:W-:Y:S01]  /*f1f0*/  BPT.TRAP 0x1 ;  /* 0x000000040000795c */ /* 0x000fe20000300000 */
.L_x_9779:
        /* <DEDUP_REMOVED lines=14> */
.L_x_9849:
[----:B------:R-:W1:Y:S02]  /*f2e0*/  SYNCS.PHASECHK.TRANS64.TRYWAIT P0, [R7+URZ], R2 ;  /* 0x00000002070075a7 */ /* 0x000e64000800017f */
[----:B-1----:R-:W-:Y:S05]  /*f2f0*/  @!P0 BRA `(.L_x_9781) ;  /* 0x0000001c00088947 */ /* 0x002fea0003800000 */
.L_x_9850:
[----:B------:R-:W-:Y:S05]  /*f300*/  @!P2 BRA `(.L_x_9782) ;  /* 0x000000000004a947 */ /* 0x000fea0003800000 */
[----:B------:R-:W-:Y:S01]  /*f310*/  BPT.TRAP 0x1 ;  /* 0x000000040000795c */ /* 0x000fe20000300000 */
.L_x_9782:
[----:B------:R-:W2:Y:S01]  /*f320*/  LDL.LU R4, [R1+0x8] ;  /* 0x0000080001047983 */ /* 0x000ea20000300800 */
[----:B------:R-:W-:-:S04]  /*f330*/  VIADD R0, R0, 0x22860 ;  /* 0x0002286000007836 */ /* 0x000fc80000000000 */
[----:B--2---:R-:W-:-:S04]  /*f340*/  IMAD R4, R4, 0x8, R0 ;  /* 0x0000000804047824 */ /* 0x004fc800078e0200 */
[----:B------:R-:W2:Y:S02]  /*f350*/  SYNCS.PHASECHK.TRANS64.TRYWAIT P0, [R4+URZ], R5 ;  /* 0x00000005040075a7 */ /* 0x000ea4000800017f */
[----:B--2---:R-:W-:Y:S05]  /*f360*/  @!P0 BRA `(.L_x_9783) ;  /* 0x0000001c00008947 */ /* 0x004fea0003800000 */
.L_x_9851:
[----:B------:R-:W-:-:S07]  /*f370*/  IMAD R3, R3, 0x8, R0 ;  /* 0x0000000803037824 */ /* 0x000fce00078e0200 */
.L_x_9784:
[----:B---3--:R3:W4:Y:S02]  /*f380*/  SYNCS.PHASECHK.TRANS64.TRYWAIT P0, [R3+URZ], R2 ;  /* 0x00000002030075a7 */ /* 0x008724000800017f */
[----:B----4-:R-:W-:Y:S05]  /*f390*/  @!P0 NANOSLEEP.SYNCS 0x989680 ;  /* 0x009896800000895d */ /* 0x010fea0003900000 */
[----:B------:R-:W4:Y:S02]  /*f3a0*/  @!P0 SYNCS.PHASECHK.TRANS64 P0, [R3+URZ], R2 ;  /* 0x00000002030085a7 */ /* 0x000f24000800007f */
[----:B----4-:R-:W-:Y:S05]  /*f3b0*/  @!P0 BRA `(.L_x_9784) ;  /* 0xfffffffc00f08947 */ /* 0x010fea000383ffff */
.L_x_9777:
[----:B------:R-:W-:Y:S05]  /*f3c0*/  BSYNC B0 ;  /* 0x0000000000007941 */ /* 0x000fea0003800000 */
.L_x_9776:
[----:B------:R-:W-:Y:S05]  /*f3d0*/  EXIT ;  /* 0x000000000000794d */ /* 0x000fea0003800000 */
.L_x_9622:
[----:B0-----:R0:W1:Y:S02]  /*f3e0*/  SYNCS.PHASECHK.TRANS64.TRYWAIT P0, [R7+URZ+0x22800], R0 ;  /* 0x02280000070075a7 */ /* 0x001064000800017f */
[----:B-1----:R-:W-:Y:S05]  /*f3f0*/  @!P0 NANOSLEEP.SYNCS 0x989680 ;  /* 0x009896800000895d */ /* 0x002fea0003900000 */
[----:B------:R-:W1:Y:S02]  /*f400*/  @!P0 SYNCS.PHASECHK.TRANS64 P0, [R7+URZ+0x22800], R0 ;  /* 0x02280000070085a7 */ /* 0x000e64000800007f */
[----:B-1----:R-:W-:Y:S05]  /*f410*/  @!P0 BRA `(.L_x_9622) ;  /* 0xfffffffc00f08947 */ /* 0x002fea000383ffff */
[----:B------:R-:W-:Y:S05]  /*f420*/  BRA `(.L_x_9785) ;  /* 0xffffff2400387947 */ /* 0x000fea000383ffff */
.L_x_9626:
[----:B-1----:R1:W2:Y:S02]  /*f430*/  SYNCS.PHASECHK.TRANS64.TRYWAIT P1, [R5+URZ+0x22830], R10 ;  /* 0x0228300a050075a7 */ /* 0x0022a4000802017f */
[----:B--2---:R-:W-:Y:S05]  /*f440*/  @!P1 NANOSLEEP.SYNCS 0x989680 ;  /* 0x009896800000995d */ /* 0x004fea0003900000 */
[----:B------:R-:W2:Y:S02]  /*f450*/  @!P1 SYNCS.PHASECHK.TRANS64 P1, [R5+URZ+0x22830], R10 ;  /* 0x0228300a050095a7 */ /* 0x000ea4000802007f */
[----:B--2---:R-:W-:Y:S05]  /*f460*/  @!P1 BRA `(.L_x_9626) ;  /* 0xfffffffc00f09947 */ /* 0x004fea000383ffff */
[----:B------:R-:W-:Y:S05]  /*f470*/  BRA `(.L_x_9625) ;  /* 0xffffff2400647947 */ /* 0x000fea000383ffff */
.L_x_9630:
[----:B--2---:R2:W3:Y:S02]  /*f480*/  SYNCS.PHASECHK.TRANS64.TRYWAIT P2, [R5+URZ+0x22850], R10 ;  /* 0x0228500a050075a7 */ /* 0x0044e4000804017f */
[----:B---3--:R-:W-:Y:S05]  /*f490*/  @!P2 NANOSLEEP.SYNCS 0x989680 ;  /* 0x009896800000a95d */ /* 0x008fea0003900000 */
[----:B------:R-:W3:Y:S02]  /*f4a0*/  @!P2 SYNCS.PHASECHK.TRANS64 P2, [R5+URZ+0x22850], R10 ;  /* 0x0228500a0500a5a7 */ /* 0x000ee4000804007f */
[----:B---3--:R-:W-:Y:S05]  /*f4b0*/  @!P2 BRA `(.L_x_9630) ;  /* 0xfffffffc00f0a947 */ /* 0x008fea000383ffff */
[----:B------:R-:W-:Y:S05]  /*f4c0*/  BRA `(.L_x_9629) ;  /* 0xffffff40005c7947 */ /* 0x000fea000383ffff */
.L_x_9635:
[----:B-1----:R-:W-:-:S04]  /*f4d0*/  IMAD.U32 R0, RZ, RZ, UR23 ;  /* 0x00000017ff007e24 */ /* 0x002fc8000f8e00ff */
[----:B------:R1:W2:Y:S03]  /*f4e0*/  SYNCS.PHASECHK.TRANS64.TRYWAIT P3, [R0+URZ+0x22830], R5 ;  /* 0x02283005000075a7 */ /* 0x0002a6000806017f */
[----:B--2---:R-:W-:Y:S05]  /*f4f0*/  @!P3 NANOSLEEP.SYNCS 0x989680 ;  /* 0x009896800000b95d */ /* 0x004fea0003900000 */
[----:B------:R-:W2:Y:S02]  /*f500*/  @!P3 SYNCS.PHASECHK.TRANS64 P3, [R0+URZ+0x22830], R5 ;  /* 0x022830050000b5a7 */ /* 0x000ea4000806007f */
[----:B--2---:R-:W-:Y:S05]  /*f510*/  @!P3 BRA `(.L_x_9635) ;  /* 0xfffffffc00ecb947 */ /* 0x004fea000383ffff */
[----:B------:R-:W-:Y:S05]  /*f520*/  BRA `(.L_x_9634) ;  /* 0xffffff4400707947 */ /* 0x000fea000383ffff */
.L_x_9639:
[----:B-1----:R1:W2:Y:S02]  /*f530*/  SYNCS.PHASECHK.TRANS64.TRYWAIT P3, [R182+URZ+0x22850], R5 ;  /* 0x02285005b60075a7 */ /* 0x0022a4000806017f */
[----:B--2---:R-:W-:Y:S05]  /*f540*/  @!P3 NANOSLEEP.SYNCS 0x989680 ;  /* 0x009896800000b95d */ /* 0x004fea0003900000 */
[----:B------:R-:W2:Y:S02]  /*f550*/  @!P3 SYNCS.PHASECHK.TRANS64 P3, [R182+URZ+0x22850], R5 ;  /* 0x02285005b600b5a7 */ /* 0x000ea4000806007f */
[----:B--2---:R-:W-:Y:S05]  /*f560*/  @!P3 BRA `(.L_x_9639) ;  /* 0xfffffffc00f0b947 */ /* 0x004fea000383ffff */
[----:B------:R-:W-:Y:S05]  /*f570*/  BRA `(.L_x_9638) ;  /* 0xffffff6400107947 */ /* 0x000fea000383ffff */
.L_x_9682:
        /* <DEDUP_REMOVED lines=11> */
.L_x_9787:
[----:B------:R-:W-:Y:S05]  /*f630*/  BSYNC B0 ;  /* 0x0000000000007941 */ /* 0x000fea0003800000 */
.L_x_9786:
[----:B------:R-:W-:Y:S05]  /*f640*/  BRA `(.L_x_9788) ;  /* 0xffffffb400447947 */ /* 0x000fea000383ffff */
.L_x_9684:
[----:B------:R-:W-:Y:S01]  /*f650*/  BSSY B0, `(.L_x_9789) ;  /* 0x0000006000007945 */ /* 0x000fe20003800000 */
[----:B------:R-:W-:-:S07]  /*f660*/  IMAD.MOV.U32 R15, RZ, RZ, -0x1 ;  /* 0xffffffffff0f7424 */ /* 0x000fce00078e00ff */
[----:B012---:R-:W-:Y:S05]  /*f670*/  WARPSYNC.COLLECTIVE R15, `(.L_x_9790) ;  /* 0x000000000f0c7348 */ /* 0x007fea0003c00000 */
[----:B------:R-:W-:Y:S02]  /*f680*/  ELECT P6, UR62, PT ;  /* 0x00000000003e782f */ /* 0x000fe400038c0000 */
[----:B------:R-:W-:Y:S01]  /*f690*/  MOV R14, UR62 ;  /* 0x0000003e000e7c02 */ /* 0x000fe20008000f00 */
[----:B012---:R-:W-:Y:S10]  /*f6a0*/  ENDCOLLECTIVE ;  /* 0x000000000000791b */ /* 0x007ff40003800000 */
.L_x_9790:
[----:B------:R-:W-:Y:S05]  /*f6b0*/  BSYNC B0 ;  /* 0x0000000000007941 */ /* 0x000fea0003800000 */
.L_x_9789:
[----:B------:R-:W-:Y:S05]  /*f6c0*/  BRA `(.L_x_9791) ;  /* 0xffffffb400487947 */ /* 0x000fea000383ffff */
.L_x_9686:
[----:B--2---:R2:W3:Y:S02]  /*f6d0*/  SYNCS.PHASECHK.TRANS64.TRYWAIT P0, [R0+URZ+0x22840], R2 ;  /* 0x02284002000075a7 */ /* 0x0044e4000800017f */
[----:B---3--:R-:W-:Y:S05]  /*f6e0*/  @!P0 NANOSLEEP.SYNCS 0x989680 ;  /* 0x009896800000895d */ /* 0x008fea0003900000 */
[----:B------:R-:W3:Y:S02]  /*f6f0*/  @!P0 SYNCS.PHASECHK.TRANS64 P0, [R0+URZ+0x22840], R2 ;  /* 0x02284002000085a7 */ /* 0x000ee4000800007f */
[----:B---3--:R-:W-:Y:S05]  /*f700*/  @!P0 BRA `(.L_x_9686) ;  /* 0xfffffffc00f08947 */ /* 0x008fea000383ffff */
[----:B------:R-:W-:Y:S05]  /*f710*/  BRA `(.L_x_9792) ;  /* 0xffffffb400b47947 */ /* 0x000fea000383ffff */
.L_x_9690:
[----:B------:R-:W2:Y:S01]  /*f720*/  LDL.LU R11, [R1+0x3c] ;  /* 0x00003c00010b7983 */ /* 0x000ea20000300800 */
        /* <DEDUP_REMOVED lines=11> */
.L_x_9793:
[----:B------:R-:W-:Y:S02]  /*f7e0*/  IMAD.MOV.U32 R13, RZ, RZ, R0 ;  /* 0x000000ffff0d7224 */ /* 0x000fe400078e0000 */
[----:B------:R-:W-:-:S07]  /*f7f0*/  IMAD.MOV.U32 R6, RZ, RZ, R14 ;  /* 0x000000ffff067224 */ /* 0x000fce00078e000e */
[----:B------:R-:W-:Y:S05]  /*f800*/  WARPSYNC.COLLECTIVE R15, `(.L_x_9794) ;  /* 0x000000000f087348 */ /* 0x000fea0003c00000 */
[----:B------:R0:W1:Y:S02]  /*f810*/  SHFL.IDX P6, R14, R13, R12, R11 ;  /* 0x0000000c0d0e7389 */ /* 0x00006400000c000b */
[----:B01----:R-:W-:Y:S01]  /*f820*/  ENDCOLLECTIVE ;  /* 0x000000000000791b */ /* 0x003fe20003800000 */
.L_x_9794:
[----:B------:R-:W-:Y:S02]  /*f830*/  IMAD.MOV.U32 R13, RZ, RZ, R2 ;  /* 0x000000ffff0d7224 */ /* 0x000fe400078e0002 */
[----:B------:R-:W-:Y:S02]  /*f840*/  IMAD.MOV.U32 R12, RZ, RZ, 0x1 ;  /* 0x00000001ff0c7424 */ /* 0x000fe400078e00ff */
[----:B------:R-:W-:-:S07]  /*f850*/  IMAD.MOV.U32 R7, RZ, RZ, R14 ;  /* 0x000000ffff077224 */ /* 0x000fce00078e000e */
[----:B------:R-:W-:Y:S05]  /*f860*/  WARPSYNC.COLLECTIVE R15, `(.L_x_9795) ;  /* 0x000000000f087348 */ /* 0x000fea0003c00000 */
[----:B------:R0:W1:Y:S02]  /*f870*/  SHFL.IDX P6, R14, R13, R12, R11 ;  /* 0x0000000c0d0e7389 */ /* 0x00006400000c000b */
[----:B01----:R-:W-:Y:S01]  /*f880*/  ENDCOLLECTIVE ;  /* 0x000000000000791b */ /* 0x003fe20003800000 */
.L_x_9795:
        /* <DEDUP_REMOVED lines=15> */
.L_x_9796:
[----:B------:R-:W-:Y:S02]  /*f980*/  IMAD.MOV.U32 R13, RZ, RZ, R2 ;  /* 0x000000ffff0d7224 */ /* 0x000fe400078e0002 */
[----:B------:R-:W-:Y:S02]  /*f990*/  IMAD.MOV.U32 R12, RZ, RZ, 0x2 ;  /* 0x00000002ff0c7424 */ /* 0x000fe400078e00ff */
[----:B------:R-:W-:-:S07]  /*f9a0*/  IMAD.MOV.U32 R5, RZ, RZ, R14 ;  /* 0x000000ffff057224 */ /* 0x000fce00078e000e */
[----:B------:R-:W-:Y:S05]  /*f9b0*/  WARPSYNC.COLLECTIVE R15, `(.L_x_9797) ;  /* 0x000000000f087348 */ /* 0x000fea0003c00000 */
[----:B------:R0:W1:Y:S02]  /*f9c0*/  SHFL.IDX P6, R14, R13, R12, R11 ;  /* 0x0000000c0d0e7389 */ /* 0x00006400000c000b */
[----:B01----:R-:W-:Y:S01]  /*f9d0*/  ENDCOLLECTIVE ;  /* 0x000000000000791b */ /* 0x003fe20003800000 */
.L_x_9797:
        /* <DEDUP_REMOVED lines=15> */
.L_x_9798:
[----:B------:R-:W-:Y:S02]  /*fad0*/  IMAD.MOV.U32 R13, RZ, RZ, R2 ;  /* 0x000000ffff0d7224 */ /* 0x000fe400078e0002 */
[----:B------:R-:W-:Y:S02]  /*fae0*/  IMAD.MOV.U32 R12, RZ, RZ, 0x3 ;  /* 0x00000003ff0c7424 */ /* 0x000fe400078e00ff */
[----:B------:R-:W-:-:S07]  /*faf0*/  IMAD.MOV.U32 R5, RZ, RZ, R14 ;  /* 0x000000ffff057224 */ /* 0x000fce00078e000e */
[----:B------:R-:W-:Y:S05]  /*fb00*/  WARPSYNC.COLLECTIVE R15, `(.L_x_9799) ;  /* 0x000000000f087348 */ /* 0x000fea0003c00000 */
[----:B------:R0:W1:Y:S02]  /*fb10*/  SHFL.IDX P6, R14, R13, R12, R11 ;  /* 0x0000000c0d0e7389 */ /* 0x00006400000c000b */
[----:B01----:R-:W-:Y:S01]  /*fb20*/  ENDCOLLECTIVE ;  /* 0x000000000000791b */ /* 0x003fe20003800000 */
.L_x_9799:
        /* <DEDUP_REMOVED lines=15> */
.L_x_9800:
[----:B------:R-:W-:Y:S02]  /*fc20*/  IMAD.MOV.U32 R13, RZ, RZ, R2 ;  /* 0x000000ffff0d7224 */ /* 0x000fe400078e0002 */
[----:B------:R-:W-:Y:S02]  /*fc30*/  IMAD.MOV.U32 R12, RZ, RZ, 0x4 ;  /* 0x00000004ff0c7424 */ /* 0x000fe400078e00ff */
[----:B------:R-:W-:-:S07]  /*fc40*/  IMAD.MOV.U32 R5, RZ, RZ, R14 ;  /* 0x000000ffff057224 */ /* 0x000fce00078e000e */
[----:B------:R-:W-:Y:S05]  /*fc50*/  WARPSYNC.COLLECTIVE R15, `(.L_x_9801) ;  /* 0x000000000f087348 */ /* 0x000fea0003c00000 */
[----:B------:R0:W1:Y:S02]  /*fc60*/  SHFL.IDX P6, R14, R13, R12, R11 ;  /* 0x0000000c0d0e7389 */ /* 0x00006400000c000b */
[----:B01----:R-:W-:Y:S01]  /*fc70*/  ENDCOLLECTIVE ;  /* 0x000000000000791b */ /* 0x003fe20003800000 */
.L_x_9801:
        /* <DEDUP_REMOVED lines=15> */
.L_x_9802:
[----:B------:R-:W-:Y:S02]  /*fd70*/  IMAD.MOV.U32 R13, RZ, RZ, R2 ;  /* 0x000000ffff0d7224 */ /* 0x000fe400078e0002 */
[----:B------:R-:W-:Y:S02]  /*fd80*/  IMAD.MOV.U32 R12, RZ, RZ, 0x5 ;  /* 0x00000005ff0c7424 */ /* 0x000fe400078e00ff */
[----:B------:R-:W-:-:S07]  /*fd90*/  IMAD.MOV.U32 R5, RZ, RZ, R14 ;  /* 0x000000ffff057224 */ /* 0x000fce00078e000e */
[----:B------:R-:W-:Y:S05]  /*fda0*/  WARPSYNC.COLLECTIVE R15, `(.L_x_9803) ;  /* 0x000000000f087348 */ /* 0x000fea0003c00000 */
[----:B------:R0:W1:Y:S02]  /*fdb0*/  SHFL.IDX P6, R14, R13, R12, R11 ;  /* 0x0000000c0d0e7389 */ /* 0x00006400000c000b */
[----:B01----:R-:W-:Y:S01]  /*fdc0*/  ENDCOLLECTIVE ;  /* 0x000000000000791b */ /* 0x003fe20003800000 */
.L_x_9803:
        /* <DEDUP_REMOVED lines=15> */
.L_x_9804:
[----:B------:R-:W-:Y:S02]  /*fec0*/  IMAD.MOV.U32 R13, RZ, RZ, R2 ;  /* 0x000000ffff0d7224 */ /* 0x000fe400078e0002 */
[----:B------:R-:W-:Y:S02]  /*fed0*/  IMAD.MOV.U32 R12, RZ, RZ, 0x6 ;  /* 0x00000006ff0c7424 */ /* 0x000fe400078e00ff */
[----:B------:R-:W-:-:S07]  /*fee0*/  IMAD.MOV.U32 R5, RZ, RZ, R14 ;  /* 0x000000ffff057224 */ /* 0x000fce00078e000e */
[----:B------:R-:W-:Y:S05]  /*fef0*/  WARPSYNC.COLLECTIVE R15, `(.L_x_9805) ;  /* 0x000000000f087348 */ /* 0x000fea0003c00000 */
[----:B------:R0:W1:Y:S02]  /*ff00*/  SHFL.IDX P6, R14, R13, R12, R11 ;  /* 0x0000000c0d0e7389 */ /* 0x00006400000c000b */
[----:B01----:R-:W-:Y:S01]  /*ff10*/  ENDCOLLECTIVE ;  /* 0x000000000000791b */ /* 0x003fe20003800000 */
.L_x_9805:
[----:B------:R-:W-:-:S05]  /*ff20*/  @!P1 LEA R5, P2, R10, R5, 0x1 ;  /* 0x000000050a059211 */ /* 0x000fca00078408ff */
[----:B------:R-:W-:-:S04]  /*ff30*/  @!P1 IMAD.X R6, RZ, RZ, R6, P2 ;  /* 0x000000ffff069224 */ /* 0x000fc800010e0606 */
[----:B------:R-:W-:Y:S02]  /*ff40*/  @!P1 IMAD.MOV.U32 R7, RZ, RZ, R6 ;  /* 0x000000ffff079224 */ /* 0x000fe400078e0006 */
[----:B------:R-:W-:Y:S02]  /*ff50*/  @!P1 IMAD.MOV.U32 R6, RZ, RZ, R5 ;  /* 0x000000ffff069224 */ /* 0x000fe400078e0005 */
[----:B------:R-:W-:-:S03]  /*ff60*/  IMAD.MOV.U32 R13, RZ, RZ, R0 ;  /* 0x000000ffff0d7224 */ /* 0x000fc600078e0000 */
        /* <DEDUP_REMOVED lines=8> */
.L_x_9806:
[----:B------:R-:W-:-:S05]  /*fff0*/  VIADD R7, R3, 0x60 ;  /* 0x0000006003077836 */ /* 0x000fca0000000000 */
[----:B------:R-:W-:Y:S01]  /*10000*/  ISETP.GE.AND P1, PT, R7, R4, PT ;  /* 0x000000040700720c */ /* 0x000fe20003f26270 */
[----:B------:R-:W-:Y:S02]  /*10010*/  IMAD.MOV.U32 R13, RZ, RZ, R2 ;  /* 0x000000ffff0d7224 */ /* 0x000fe400078e0002 */
[----:B------:R-:W-:Y:S02]  /*10020*/  IMAD.MOV.U32 R12, RZ, RZ, 0x7 ;  /* 0x00000007ff0c7424 */ /* 0x000fe400078e00ff */
[----:B------:R-:W-:-:S08]  /*10030*/  IMAD.MOV.U32 R5, RZ, RZ, R14 ;  /* 0x000000ffff057224 */ /* 0x000fd000078e000e */
[----:B------:R-:W-:Y:S05]  /*10040*/  WARPSYNC.COLLECTIVE R15, `(.L_x_9807) ;  /* 0x000000000f087348 */ /* 0x000fea0003c00000 */
[----:B------:R0:W1:Y:S02]  /*10050*/  SHFL.IDX P6, R14, R13, R12, R11 ;  /* 0x0000000c0d0e7389 */ /* 0x00006400000c000b */
[----:B01----:R-:W-:Y:S01]  /*10060*/  ENDCOLLECTIVE ;  /* 0x000000000000791b */ /* 0x003fe20003800000 */
.L_x_9807:
        /* <DEDUP_REMOVED lines=13> */
.L_x_9808:
[----:B------:R-:W-:Y:S01]  /*10140*/  IMAD.MOV.U32 R0, RZ, RZ, R14 ;  /* 0x000000ffff007224 */ /* 0x000fe200078e000e */
[----:B------:R-:W-:Y:S06]  /*10150*/  BRA `(.L_x_9809) ;  /* 0xffffffb8005c7947 */ /* 0x000fec000383ffff */
.L_x_9693:
[----:B0-----:R-:W2:Y:S02]  /*10160*/  LDL R2, [R1+0x4] ;  /* 0x0000040001027983 */ /* 0x001ea40000100800 */
[----:B--2---:R0:W1:Y:S02]  /*10170*/  SYNCS.PHASECHK.TRANS64.TRYWAIT P0, [R2+URZ+0x22820], R0 ;  /* 0x02282000020075a7 */ /* 0x004064000800017f */
[----:B-1----:R-:W-:Y:S05]  /*10180*/  @!P0 NANOSLEEP.SYNCS 0x989680 ;  /* 0x009896800000895d */ /* 0x002fea0003900000 */
[----:B------:R-:W1:Y:S02]  /*10190*/  @!P0 SYNCS.PHASECHK.TRANS64 P0, [R2+URZ+0x22820], R0 ;  /* 0x02282000020085a7 */ /* 0x000e64000800007f */
[----:B-1----:R-:W-:Y:S05]  /*101a0*/  @!P0 BRA `(.L_x_9693) ;  /* 0xfffffffc00ec8947 */ /* 0x002fea000383ffff */
[----:B------:R-:W-:Y:S05]  /*101b0*/  BRA `(.L_x_9810) ;  /* 0xffffffb800bc7947 */ /* 0x000fea000383ffff */
.L_x_9697:
[----:B0-----:R0:W1:Y:S02]  /*101c0*/  SYNCS.PHASECHK.TRANS64.TRYWAIT P0, [R2+URZ+0x22860], R0 ;  /* 0x02286000020075a7 */ /* 0x001064000800017f */
[----:B-1----:R-:W-:Y:S05]  /*101d0*/  @!P0 NANOSLEEP.SYNCS 0x989680 ;  /* 0x009896800000895d */ /* 0x002fea0003900000 */
[----:B------:R-:W1:Y:S02]  /*101e0*/  @!P0 SYNCS.PHASECHK.TRANS64 P0, [R2+URZ+0x22860], R0 ;  /* 0x02286000020085a7 */ /* 0x000e64000800007f */
[----:B-1----:R-:W-:Y:S05]  /*101f0*/  @!P0 BRA `(.L_x_9697) ;  /* 0xfffffffc00f08947 */ /* 0x002fea000383ffff */
[----:B------:R-:W-:Y:S05]  /*10200*/  BRA `(.L_x_9811) ;  /* 0xffffffb800ec7947 */ /* 0x000fea000383ffff */
.L_x_9712:
[----:B-1----:R1:W2:Y:S02]  /*10210*/  SYNCS.PHASECHK.TRANS64.TRYWAIT P0, [R3+URZ+0x22840], R2 ;  /* 0x02284002030075a7 */ /* 0x0022a4000800017f */
[----:B--2---:R-:W-:Y:S05]  /*10220*/  @!P0 NANOSLEEP.SYNCS 0x989680 ;  /* 0x009896800000895d */ /* 0x004fea0003900000 */
[----:B------:R-:W2:Y:S02]  /*10230*/  @!P0 SYNCS.PHASECHK.TRANS64 P0, [R3+URZ+0x22840], R2 ;  /* 0x02284002030085a7 */ /* 0x000ea4000800007f */
[----:B--2---:R-:W-:Y:S05]  /*10240*/  @!P0 BRA `(.L_x_9712) ;  /* 0xfffffffc00f08947 */ /* 0x004fea000383ffff */
[----:B------:R-:W-:Y:S05]  /*10250*/  BRA `(.L_x_9812) ;  /* 0xffffffc4001c7947 */ /* 0x000fea000383ffff */
.L_x_9717:
[----:B0-----:R0:W2:Y:S02]  /*10260*/  SYNCS.PHASECHK.TRANS64.TRYWAIT P0, [R3+URZ+0x22860], R2 ;  /* 0x02286002030075a7 */ /* 0x0010a4000800017f */
[----:B--2---:R-:W-:Y:S05]  /*10270*/  @!P0 NANOSLEEP.SYNCS 0x989680 ;  /* 0x009896800000895d */ /* 0x004fea0003900000 */
[----:B------:R-:W2:Y:S02]  /*10280*/  @!P0 SYNCS.PHASECHK.TRANS64 P0, [R3+URZ+0x22860], R2 ;  /* 0x02286002030085a7 */ /* 0x000ea4000800007f */
[----:B--2---:R-:W-:Y:S05]  /*10290*/  @!P0 BRA `(.L_x_9717) ;  /* 0xfffffffc00f08947 */ /* 0x004fea000383ffff */
[----:B------:R-:W-:Y:S05]  /*102a0*/  BRA `(.L_x_9813) ;  /* 0xffffffc400a47947 */ /* 0x000fea000383ffff */
.L_x_9728:
[----:B0-----:R0:W1:Y:S02]  /*102b0*/  SYNCS.PHASECHK.TRANS64.TRYWAIT P0, [R2+URZ+0x22840], R3 ;  /* 0x02284003020075a7 */ /* 0x001064000800017f */
[----:B-1----:R-:W-:Y:S05]  /*102c0*/  @!P0 NANOSLEEP.SYNCS 0x989680 ;  /* 0x009896800000895d */ /* 0x002fea0003900000 */
[----:B------:R-:W1:Y:S02]  /*102d0*/  @!P0 SYNCS.PHASECHK.TRANS64 P0, [R2+URZ+0x22840], R3 ;  /* 0x02284003020085a7 */ /* 0x000e64000800007f */
[----:B-1----:R-:W-:Y:S05]  /*102e0*/  @!P0 BRA `(.L_x_9728) ;  /* 0xfffffffc00f08947 */ /* 0x002fea000383ffff */
[----:B------:R-:W-:Y:S05]  /*102f0*/  BRA `(.L_x_9814) ;  /* 0xffffffcc00b47947 */ /* 0x000fea000383ffff */
.L_x_9733:
[----:B-1----:R1:W2:Y:S02]  /*10300*/  SYNCS.PHASECHK.TRANS64.TRYWAIT P0, [R2+URZ+0x22860], R3 ;  /* 0x02286003020075a7 */ /* 0x0022a4000800017f */
[----:B--2---:R-:W-:Y:S05]  /*10310*/  @!P0 NANOSLEEP.SYNCS 0x989680 ;  /* 0x009896800000895d */ /* 0x004fea0003900000 */
[----:B------:R-:W2:Y:S02]  /*10320*/  @!P0 SYNCS.PHASECHK.TRANS64 P0, [R2+URZ+0x22860], R3 ;  /* 0x02286003020085a7 */ /* 0x000ea4000800007f */
[----:B--2---:R-:W-:Y:S05]  /*10330*/  @!P0 BRA `(.L_x_9733) ;  /* 0xfffffffc00f08947 */ /* 0x004fea000383ffff */
[----:B------:R-:W-:Y:S05]  /*10340*/  BRA `(.L_x_9815) ;  /* 0xffffffd000387947 */ /* 0x000fea000383ffff */
.L_x_9744:
[----:B0-----:R0:W1:Y:S02]  /*10350*/  SYNCS.PHASECHK.TRANS64.TRYWAIT P0, [R2+URZ+0x22840], R3 ;  /* 0x02284003020075a7 */ /* 0x001064000800017f */
[----:B-1----:R-:W-:Y:S05]  /*10360*/  @!P0 NANOSLEEP.SYNCS 0x989680 ;  /* 0x009896800000895d */ /* 0x002fea0003900000 */
[----:B------:R-:W1:Y:S02]  /*10370*/  @!P0 SYNCS.PHASECHK.TRANS64 P0, [R2+URZ+0x22840], R3 ;  /* 0x02284003020085a7 */ /* 0x000e64000800007f */
[----:B-1----:R-:W-:Y:S05]  /*10380*/  @!P0 BRA `(.L_x_9744) ;  /* 0xfffffffc00f08947 */ /* 0x002fea000383ffff */
[----:B------:R-:W-:Y:S05]  /*10390*/  BRA `(.L_x_9816) ;  /* 0xffffffd800247947 */ /* 0x000fea000383ffff */
.L_x_9749:
[----:B-1----:R1:W2:Y:S02]  /*103a0*/  SYNCS.PHASECHK.TRANS64.TRYWAIT P0, [R2+URZ+0x22860], R3 ;  /* 0x02286003020075a7 */ /* 0x0022a4000800017f */
[----:B--2---:R-:W-:Y:S05]  /*103b0*/  @!P0 NANOSLEEP.SYNCS 0x989680 ;  /* 0x009896800000895d */ /* 0x004fea0003900000 */
[----:B------:R-:W2:Y:S02]  /*103c0*/  @!P0 SYNCS.PHASECHK.TRANS64 P0, [R2+URZ+0x22860], R3 ;  /* 0x02286003020085a7 */ /* 0x000ea4000800007f */
[----:B--2---:R-:W-:Y:S05]  /*103d0*/  @!P0 BRA `(.L_x_9749) ;  /* 0xfffffffc00f08947 */ /* 0x004fea000383ffff */
[----:B------:R-:W-:Y:S05]  /*103e0*/  BRA `(.L_x_9817) ;  /* 0xffffffd800ac7947 */ /* 0x000fea000383ffff */
.L_x_9761:
        /* <DEDUP_REMOVED lines=8> */
.L_x_9819:
[----:B------:R-:W-:Y:S05]  /*10470*/  BSYNC B0 ;  /* 0x0000000000007941 */ /* 0x000fea0003800000 */
.L_x_9818:
        /* <DEDUP_REMOVED lines=9> */
.L_x_9820:
        /* <DEDUP_REMOVED lines=18> */
.L_x_9821:
[----:B------:R-:W-:Y:S01]  /*10630*/  IMAD.MOV.U32 R12, RZ, RZ, 0x2 ;  /* 0x00000002ff0c7424 */ /* 0x000fe200078e00ff */
[----:B------:R-:W-:-:S05]  /*10640*/  SEL R5, R14, RZ, P1 ;  /* 0x000000ff0e057207 */ /* 0x000fca0000800000 */
[----:B------:R-:W-:-:S04]  /*10650*/  IMAD.IADD R3, R2, 0x1, R5 ;  /* 0x0000000102037824 */ /* 0x000fc800078e0205 */
[----:B------:R-:W-:-:S07]  /*10660*/  IMAD.MOV.U32 R13, RZ, RZ, R3 ;  /* 0x000000ffff0d7224 */ /* 0x000fce00078e0003 */
[----:B------:R-:W-:Y:S05]  /*10670*/  WARPSYNC.COLLECTIVE R15, `(.L_x_9822) ;  /* 0x000000000f087348 */ /* 0x000fea0003c00000 */
[----:B------:R0:W1:Y:S02]  /*10680*/  SHFL.UP P6, R14, R13, R12, R11 ;  /* 0x0400000c0d0e7389 */ /* 0x00006400000c000b */
[----:B01----:R-:W-:Y:S01]  /*10690*/  ENDCOLLECTIVE ;  /* 0x000000000000791b */ /* 0x003fe20003800000 */
.L_x_9822:
[----:B------:R-:W-:Y:S01]  /*106a0*/  IMAD.MOV.U32 R12, RZ, RZ, 0x4 ;  /* 0x00000004ff0c7424 */ /* 0x000fe200078e00ff */
[----:B------:R-:W-:-:S05]  /*106b0*/  SEL R14, R14, RZ, P2 ;  /* 0x000000ff0e0e7207 */ /* 0x000fca0001000000 */
[----:B------:R-:W-:-:S04]  /*106c0*/  IMAD.IADD R3, R3, 0x1, R14 ;  /* 0x0000000103037824 */ /* 0x000fc800078e020e */
[----:B------:R-:W-:-:S07]  /*106d0*/  IMAD.MOV.U32 R13, RZ, RZ, R3 ;  /* 0x000000ffff0d7224 */ /* 0x000fce00078e0003 */
[----:B------:R-:W-:Y:S05]  /*106e0*/  WARPSYNC.COLLECTIVE R15, `(.L_x_9823) ;  /* 0x000000000f087348 */ /* 0x000fea0003c00000 */
[----:B------:R0:W1:Y:S02]  /*106f0*/  SHFL.UP P6, R14, R13, R12, R11 ;  /* 0x0400000c0d0e7389 */ /* 0x00006400000c000b */
[----:B01----:R-:W-:Y:S01]  /*10700*/  ENDCOLLECTIVE ;  /* 0x000000000000791b */ /* 0x003fe20003800000 */
.L_x_9823:
[----:B------:R-:W-:Y:S01]  /*10710*/  IMAD.MOV.U32 R12, RZ, RZ, 0x8 ;  /* 0x00000008ff0c7424 */ /* 0x000fe200078e00ff */
[----:B------:R-:W-:-:S05]  /*10720*/  SEL R14, R14, RZ, P3 ;  /* 0x000000ff0e0e7207 */ /* 0x000fca0001800000 */
[----:B------:R-:W-:-:S04]  /*10730*/  IMAD.IADD R3, R3, 0x1, R14 ;  /* 0x0000000103037824 */ /* 0x000fc800078e020e */
[----:B------:R-:W-:-:S07]  /*10740*/  IMAD.MOV.U32 R13, RZ, RZ, R3 ;  /* 0x000000ffff0d7224 */ /* 0x000fce00078e0003 */
[----:B------:R-:W-:Y:S05]  /*10750*/  WARPSYNC.COLLECTIVE R15, `(.L_x_9824) ;  /* 0x000000000f087348 */ /* 0x000fea0003c00000 */
[----:B------:R0:W1:Y:S02]  /*10760*/  SHFL.UP P6, R14, R13, R12, R11 ;  /* 0x0400000c0d0e7389 */ /* 0x00006400000c000b */
[----:B01----:R-:W-:Y:S01]  /*10770*/  ENDCOLLECTIVE ;  /* 0x000000000000791b */ /* 0x003fe20003800000 */
.L_x_9824:
[----:B------:R-:W-:Y:S01]  /*10780*/  IMAD.MOV.U32 R12, RZ, RZ, 0x10 ;  /* 0x00000010ff0c7424 */ /* 0x000fe200078e00ff */
[----:B------:R-:W-:-:S05]  /*10790*/  SEL R14, R14, RZ, P4 ;  /* 0x000000ff0e0e7207 */ /* 0x000fca0002000000 */
[----:B------:R-:W-:-:S04]  /*107a0*/  IMAD.IADD R3, R3, 0x1, R14 ;  /* 0x0000000103037824 */ /* 0x000fc800078e020e */
[----:B------:R-:W-:-:S07]  /*107b0*/  IMAD.MOV.U32 R13, RZ, RZ, R3 ;  /* 0x000000ffff0d7224 */ /* 0x000fce00078e0003 */
[----:B------:R-:W-:Y:S05]  /*107c0*/  WARPSYNC.COLLECTIVE R15, `(.L_x_9825) ;  /* 0x000000000f087348 */ /* 0x000fea0003c00000 */
[----:B------:R0:W1:Y:S02]  /*107d0*/  SHFL.UP P6, R14, R13, R12, R11 ;  /* 0x0400000c0d0e7389 */ /* 0x00006400000c000b */
[----:B01----:R-:W-:Y:S01]  /*107e0*/  ENDCOLLECTIVE ;  /* 0x000000000000791b */ /* 0x003fe20003800000 */
.L_x_9825:
        /* <DEDUP_REMOVED lines=8> */
.L_x_9826:
[----:B------:R-:W-:Y:S05]  /*10870*/  BRA `(.L_x_9827) ;  /* 0xffffffe0001c7947 */ /* 0x000fea000383ffff */
.L_x_9766:
        /* <DEDUP_REMOVED lines=8> */
.L_x_9829:
[----:B------:R-:W-:Y:S05]  /*10900*/  BSYNC B0 ;  /* 0x0000000000007941 */ /* 0x000fea0003800000 */
.L_x_9828:
        /* <DEDUP_REMOVED lines=9> */
.L_x_9830:
[----:B------:R-:W-:Y:S01]  /*109a0*/  IMAD.MOV.U32 R12, RZ, RZ, 0x4 ;  /* 0x00000004ff0c7424 */ /* 0x000fe200078e00ff */
[----:B------:R-:W-:-:S05]  /*109b0*/  SEL R14, R14, RZ, P2 ;  /* 0x000000ff0e0e7207 */ /* 0x000fca0001000000 */
[----:B------:R-:W-:-:S04]  /*109c0*/  IMAD.IADD R3, R3, 0x1, R14 ;  /* 0x0000000103037824 */ /* 0x000fc800078e020e */
[----:B------:R-:W-:-:S07]  /*109d0*/  IMAD.MOV.U32 R13, RZ, RZ, R3 ;  /* 0x000000ffff0d7224 */ /* 0x000fce00078e0003 */
[----:B------:R-:W-:Y:S05]  /*109e0*/  WARPSYNC.COLLECTIVE R15, `(.L_x_9831) ;  /* 0x000000000f087348 */ /* 0x000fea0003c00000 */
[----:B------:R0:W1:Y:S02]  /*109f0*/  SHFL.UP P6, R14, R13, R12, R11 ;  /* 0x0400000c0d0e7389 */ /* 0x00006400000c000b */
[----:B01----:R-:W-:Y:S01]  /*10a00*/  ENDCOLLECTIVE ;  /* 0x000000000000791b */ /* 0x003fe20003800000 */
.L_x_9831:
[----:B------:R-:W-:Y:S01]  /*10a10*/  IMAD.MOV.U32 R12, RZ, RZ, 0x8 ;  /* 0x00000008ff0c7424 */ /* 0x000fe200078e00ff */
[----:B------:R-:W-:-:S05]  /*10a20*/  SEL R14, R14, RZ, P3 ;  /* 0x000000ff0e0e7207 */ /* 0x000fca0001800000 */
[----:B------:R-:W-:-:S04]  /*10a30*/  IMAD.IADD R3, R3, 0x1, R14 ;  /* 0x0000000103037824 */ /* 0x000fc800078e020e */
[----:B------:R-:W-:-:S07]  /*10a40*/  IMAD.MOV.U32 R13, RZ, RZ, R3 ;  /* 0x000000ffff0d7224 */ /* 0x000fce00078e0003 */
[----:B------:R-:W-:Y:S05]  /*10a50*/  WARPSYNC.COLLECTIVE R15, `(.L_x_9832) ;  /* 0x000000000f087348 */ /* 0x000fea0003c00000 */
[----:B------:R0:W1:Y:S02]  /*10a60*/  SHFL.UP P6, R14, R13, R12, R11 ;  /* 0x0400000c0d0e7389 */ /* 0x00006400000c000b */
[----:B01----:R-:W-:Y:S01]  /*10a70*/  ENDCOLLECTIVE ;  /* 0x000000000000791b */ /* 0x003fe20003800000 */
.L_x_9832:
[----:B------:R-:W-:Y:S01]  /*10a80*/  IMAD.MOV.U32 R12, RZ, RZ, 0x10 ;  /* 0x00000010ff0c7424 */ /* 0x000fe200078e00ff */
[----:B------:R-:W-:-:S05]  /*10a90*/  SEL R14, R14, RZ, P4 ;  /* 0x000000ff0e0e7207 */ /* 0x000fca0002000000 */
[----:B------:R-:W-:-:S04]  /*10aa0*/  IMAD.IADD R3, R3, 0x1, R14 ;  /* 0x0000000103037824 */ /* 0x000fc800078e020e */
[----:B------:R-:W-:-:S07]  /*10ab0*/  IMAD.MOV.U32 R13, RZ, RZ, R3 ;  /* 0x000000ffff0d7224 */ /* 0x000fce00078e0003 */
[----:B------:R-:W-:Y:S05]  /*10ac0*/  WARPSYNC.COLLECTIVE R15, `(.L_x_9833) ;  /* 0x000000000f087348 */ /* 0x000fea0003c00000 */
[----:B------:R0:W1:Y:S02]  /*10ad0*/  SHFL.UP P6, R14, R13, R12, R11 ;  /* 0x0400000c0d0e7389 */ /* 0x00006400000c000b */
[----:B01----:R-:W-:Y:S01]  /*10ae0*/  ENDCOLLECTIVE ;  /* 0x000000000000791b */ /* 0x003fe20003800000 */
.L_x_9833:
        /* <DEDUP_REMOVED lines=8> */
.L_x_9834:
[----:B------:R-:W-:Y:S05]  /*10b70*/  BRA `(.L_x_9835) ;  /* 0xffffffdc00f87947 */ /* 0x000fea000383ffff */
.L_x_9768:
[----:B------:R-:W-:Y:S01]  /*10b80*/  BSSY B0, `(.L_x_9836) ;  /* 0x0000006000007945 */ /* 0x000fe20003800000 */
[----:B------:R-:W-:Y:S01]  /*10b90*/  PLOP3.LUT P6, PT, P6, PT, PT, 0x8, 0x0 ;  /* 0x000000000000781c */ /* 0x000fe200037ce170 */
[----:B------:R-:W-:-:S12]  /*10ba0*/  IMAD.MOV.U32 R15, RZ, RZ, -0x1 ;  /* 0xffffffffff0f7424 */ /* 0x000fd800078e00ff */
[----:B01---5:R-:W-:Y:S05]  /*10bb0*/  WARPSYNC.COLLECTIVE R15, `(.L_x_9837) ;  /* 0x000000000f087348 */ /* 0x023fea0003c00000 */
[----:B------:R-:W-:Y:S01]  /*10bc0*/  VOTE.ANY R14, PT, P6 ;  /* 0x00000000000e7806 */ /* 0x000fe200030e0100 */
[----:B01---5:R-:W-:Y:S06]  /*10bd0*/  ENDCOLLECTIVE ;  /* 0x000000000000791b */ /* 0x023fec0003800000 */
.L_x_9837:
[----:B------:R-:W-:Y:S05]  /*10be0*/  BSYNC B0 ;  /* 0x0000000000007941 */ /* 0x000fea0003800000 */
.L_x_9836:
        /* <DEDUP_REMOVED lines=9> */
.L_x_9838:
[----:B------:R-:W-:Y:S01]  /*10c80*/  IMAD.MOV.U32 R17, RZ, RZ, R14 ;  /* 0x000000ffff117224 */ /* 0x000fe200078e000e */
[----:B------:R-:W-:Y:S06]  /*10c90*/  BRA `(.L_x_9839) ;  /* 0xffffffdc00e87947 */ /* 0x000fec000383ffff */
.L_x_9770:
[----:B------:R-:W-:Y:S01]  /*10ca0*/  BSSY B0, `(.L_x_9840) ;  /* 0x0000007000007945 */ /* 0x000fe20003800000 */
[----:B------:R-:W-:Y:S02]  /*10cb0*/  IMAD.MOV.U32 R13, RZ, RZ, R3 ;  /* 0x000000ffff0d7224 */ /* 0x000fe400078e0003 */
[----:B------:R-:W-:Y:S02]  /*10cc0*/  IMAD.MOV.U32 R11, RZ, RZ, 0x1f ;  /* 0x0000001fff0b7424 */ /* 0x000fe400078e00ff */
[----:B------:R-:W-:-:S07]  /*10cd0*/  IMAD.MOV.U32 R15, RZ, RZ, -0x1 ;  /* 0xffffffffff0f7424 */ /* 0x000fce00078e00ff */
[----:B-123-5:R-:W-:Y:S05]  /*10ce0*/  WARPSYNC.COLLECTIVE R15, `(.L_x_9841) ;  /* 0x000000000f087348 */ /* 0x02efea0003c00000 */
[----:B------:R0:W4:Y:S02]  /*10cf0*/  SHFL.IDX P6, R14, R13, R12, R11 ;  /* 0x0000000c0d0e7389 */ /* 0x00012400000c000b */
[----:B012345:R-:W-:Y:S01]  /*10d00*/  ENDCOLLECTIVE ;  /* 0x000000000000791b */ /* 0x03ffe20003800000 */
.L_x_9841:
[----:B------:R-:W-:Y:S05]  /*10d10*/  BSYNC B0 ;  /* 0x0000000000007941 */ /* 0x000fea0003800000 */
.L_x_9840:
[----:B------:R-:W-:Y:S05]  /*10d20*/  BRA `(.L_x_9769) ;  /* 0xffffffdc00e07947 */ /* 0x000fea000383ffff */
.L_x_9774:
[----:B0-----:R0:W1:Y:S02]  /*10d30*/  SYNCS.PHASECHK.TRANS64.TRYWAIT P0, [R0+URZ+0x22820], R3 ;  /* 0x02282003000075a7 */ /* 0x001064000800017f */
[----:B-1----:R-:W-:Y:S05]  /*10d40*/  @!P0 NANOSLEEP.SYNCS 0x989680 ;  /* 0x009896800000895d */ /* 0x002fea0003900000 */
[----:B------:R-:W1:Y:S02]  /*10d50*/  @!P0 SYNCS.PHASECHK.TRANS64 P0, [R0+URZ+0x22820], R3 ;  /* 0x02282003000085a7 */ /* 0x000e64000800007f */
[----:B-1----:R-:W-:Y:S05]  /*10d60*/  @!P0 BRA `(.L_x_9774) ;  /* 0xfffffffc00f08947 */ /* 0x002fea000383ffff */
[----:B------:R-:W-:Y:S05]  /*10d70*/  BRA `(.L_x_9842) ;  /* 0xffffffe000d47947 */ /* 0x000fea000383ffff */
.L_x_9775:
        /* <DEDUP_REMOVED lines=11> */
.L_x_9844:
[----:B------:R-:W-:Y:S05]  /*10e30*/  BSYNC B0 ;  /* 0x0000000000007941 */ /* 0x000fea0003800000 */
.L_x_9843:
[----:B------:R-:W-:Y:S05]  /*10e40*/  BRA `(.L_x_9845) ;  /* 0xffffffe000bc7947 */ /* 0x000fea000383ffff */
.L_x_9778:
[----:B------:R-:W-:Y:S01]  /*10e50*/  BSSY B1, `(.L_x_9846) ;  /* 0x0000006000017945 */ /* 0x000fe20003800000 */
[----:B------:R-:W-:-:S07]  /*10e60*/  IMAD.MOV.U32 R15, RZ, RZ, -0x1 ;  /* 0xffffffffff0f7424 */ /* 0x000fce00078e00ff */
[----:B01---5:R-:W-:Y:S05]  /*10e70*/  WARPSYNC.COLLECTIVE R15, `(.L_x_9847) ;  /* 0x000000000f0c7348 */ /* 0x023fea0003c00000 */
[----:B------:R-:W-:Y:S02]  /*10e80*/  ELECT P6, UR62, PT ;  /* 0x00000000003e782f */ /* 0x000fe400038c0000 */
[----:B------:R-:W-:Y:S01]  /*10e90*/  MOV R14, UR62 ;  /* 0x0000003e000e7c02 */ /* 0x000fe20008000f00 */
[----:B01---5:R-:W-:Y:S10]  /*10ea0*/  ENDCOLLECTIVE ;  /* 0x000000000000791b */ /* 0x023ff40003800000 */
.L_x_9847:
[----:B------:R-:W-:Y:S05]  /*10eb0*/  BSYNC B1 ;  /* 0x0000000000017941 */ /* 0x000fea0003800000 */
.L_x_9846:
[----:B------:R-:W-:Y:S05]  /*10ec0*/  BRA `(.L_x_9848) ;  /* 0xffffffe000b47947 */ /* 0x000fea000383ffff */
.L_x_9780:
[----:B0-----:R0:W1:Y:S02]  /*10ed0*/  SYNCS.PHASECHK.TRANS64.TRYWAIT P0, [R6+URZ], R5 ;  /* 0x00000005060075a7 */ /* 0x001064000800017f */
[----:B-1----:R-:W-:Y:S05]  /*10ee0*/  @!P0 NANOSLEEP.SYNCS 0x989680 ;  /* 0x009896800000895d */ /* 0x002fea0003900000 */
[----:B------:R-:W1:Y:S02]  /*10ef0*/  @!P0 SYNCS.PHASECHK.TRANS64 P0, [R6+URZ], R5 ;  /* 0x00000005060085a7 */ /* 0x000e64000800007f */
[----:B-1----:R-:W-:Y:S05]  /*10f00*/  @!P0 BRA `(.L_x_9780) ;  /* 0xfffffffc00f08947 */ /* 0x002fea000383ffff */
[----:B------:R-:W-:Y:S05]  /*10f10*/  BRA `(.L_x_9849) ;  /* 0xffffffe000f07947 */ /* 0x000fea000383ffff */
.L_x_9781:
[----:B-1----:R1:W2:Y:S02]  /*10f20*/  SYNCS.PHASECHK.TRANS64.TRYWAIT P0, [R7+URZ], R2 ;  /* 0x00000002070075a7 */ /* 0x0022a4000800017f */
[----:B--2---:R-:W-:Y:S05]  /*10f30*/  @!P0 NANOSLEEP.SYNCS 0x989680 ;  /* 0x009896800000895d */ /* 0x004fea0003900000 */
[----:B------:R-:W2:Y:S02]  /*10f40*/  @!P0 SYNCS.PHASECHK.TRANS64 P0, [R7+URZ], R2 ;  /* 0x00000002070085a7 */ /* 0x000ea4000800007f */
[----:B--2---:R-:W-:Y:S05]  /*10f50*/  @!P0 BRA `(.L_x_9781) ;  /* 0xfffffffc00f08947 */ /* 0x004fea000383ffff */
[----:B------:R-:W-:Y:S05]  /*10f60*/  BRA `(.L_x_9850) ;  /* 0xffffffe000e47947 */ /* 0x000fea000383ffff */
.L_x_9783:
[----:B--2---:R2:W3:Y:S02]  /*10f70*/  SYNCS.PHASECHK.TRANS64.TRYWAIT P0, [R4+URZ], R5 ;  /* 0x00000005040075a7 */ /* 0x0044e4000800017f */
[----:B---3--:R-:W-:Y:S05]  /*10f80*/  @!P0 NANOSLEEP.SYNCS 0x989680 ;  /* 0x009896800000895d */ /* 0x008fea0003900000 */
[----:B------:R-:W3:Y:S02]  /*10f90*/  @!P0 SYNCS.PHASECHK.TRANS64 P0, [R4+URZ], R5 ;  /* 0x00000005040085a7 */ /* 0x000ee4000800007f */
[----:B---3--:R-:W-:Y:S05]  /*10fa0*/  @!P0 BRA `(.L_x_9783) ;  /* 0xfffffffc00f08947 */ /* 0x008fea000383ffff */
[----:B------:R-:W-:Y:S05]  /*10fb0*/  BRA `(.L_x_9851) ;  /* 0xffffffe000ec7947 */ /* 0x000fea000383ffff */
.L_x_9852:
        /* <DEDUP_REMOVED lines=12> */
.L_x_15307:


//--------------------- .text._ZN7cutlass13device_kernelIN5flash11enable_sm90INS1_16FlashAttnFwdSm90INS1_25CollectiveMainloopFwdSm90ILi2EN4cute5tupleIJNS5_1CILi1EEES8_S8_EEENS6_IJNS7_ILi128EEENS7_ILi96EEENS7_ILi64EEEEEELi256ENS_6half_tEfNS_4arch4Sm90ELb0ELb0ELb1ELb1ELb0ELb1ELb0ELb1ELb0ELb1ELb0ELb0EEENS1_21CollectiveEpilogueFwdINS6_IJSA_NS7_ILi256EEESB_EEES9_SE_SG_Li256ELb1ELb1ELb0ELb0EEENS1_36VarlenDynamicPersistentTileSchedulerILi128ELi96ELi256ELi128ELb0ELb1ELb1ELb0ELb1ELb1EEEEEEEEEvNT_6ParamsE --------------------------
	.section	.text._ZN7cutlass13device_kernelIN5flash11enable_sm90INS1_16FlashAttnFwdSm90INS1_25CollectiveMainloopFwdSm90ILi2EN4cute5tupleIJNS5_1CILi1EEES8_S8_EEENS6_IJNS7_ILi128EEENS7_ILi96EEENS7_ILi64EEEEEELi256ENS_6half_tEfNS_4arch4Sm90ELb0ELb0ELb1ELb1ELb0ELb1ELb0ELb1ELb0ELb1ELb0ELb0EEENS1_21CollectiveEpilogueFwdINS6_IJSA_NS7_ILi256EEESB_EEES9_SE_SG_Li256ELb1ELb1ELb0ELb0EEENS1_36VarlenDynamicPersistentTileSchedulerILi128ELi96ELi256ELi128ELb0ELb1ELb1ELb0ELb1ELb1EEEEEEEEEvNT_6ParamsE,"ax",@progbits
	.align	128
.text._ZN7cutlass13device_kernelIN5flash11enable_sm90INS1_16FlashAttnFwdSm90INS1_25CollectiveMainloopFwdSm90ILi2EN4cute5tupleIJNS5_1CILi1EEES8_S8_EEENS6_IJNS7_ILi128EEENS7_ILi96EEENS7_ILi64EEEEEELi256ENS_6half_tEfNS_4arch4Sm90ELb0ELb0ELb1ELb1ELb0ELb1ELb0ELb1ELb0ELb1ELb0ELb0EEENS1_21CollectiveEpilogueFwdINS6_IJSA_NS7_ILi256EEESB_EEES9_SE_SG_Li256ELb1ELb1ELb0ELb0EEENS1_36VarlenDynamicPersistentTileSchedulerILi128ELi96ELi256ELi128ELb0ELb1ELb1ELb0ELb1ELb1EEEEEEEEEvNT_6ParamsE:
        .type           _ZN7cutlass13device_kernelIN5flash11enable_sm90INS1_16FlashAttnFwdSm90INS1_25CollectiveMainloopFwdSm90ILi2EN4cute5tupleIJNS5_1CILi1EEES8_S8_EEENS6_IJNS7_ILi128EEENS7_ILi96EEENS7_ILi64EEEEEELi256ENS_6half_tEfNS_4arch4Sm90ELb0ELb0ELb1ELb1ELb0ELb1ELb0ELb1ELb0ELb1ELb0ELb0EEENS1_21CollectiveEpilogueFwdINS6_IJSA_NS7_ILi256EEESB_EEES9_SE_SG_Li256ELb1ELb1ELb0ELb0EEENS1_36VarlenDynamicPersistentTileSchedulerILi128ELi96ELi256ELi128ELb0ELb1ELb1ELb0ELb1ELb1EEEEEEEEEvNT_6ParamsE,@function
        .size           _ZN7cutlass13device_kernelIN5flash11enable_sm90INS1_16FlashAttnFwdSm90INS1_25CollectiveMainloopFwdSm90ILi2EN4cute5tupleIJNS5_1CILi1EEES8_S8_EEENS6_IJNS7_ILi128EEENS7_ILi96EEENS7_ILi64EEEEEELi256ENS_6half_tEfNS_4arch4Sm90ELb0ELb0ELb1ELb1ELb0ELb1ELb0ELb1ELb0ELb1ELb0ELb0EEENS1_21CollectiveEpilogueFwdINS6_IJSA_NS7_ILi256EEESB_EEES9_SE_SG_Li256ELb1ELb1ELb0ELb0EEENS1_36VarlenDynamicPersistentTileSchedulerILi128ELi96ELi256ELi128ELb0ELb1ELb1ELb0ELb1ELb1EEEEEEEEEvNT_6ParamsE,(.L_x_15308 - _ZN7cutlass13device_kernelIN5flash11enable_sm90INS1_16FlashAttnFwdSm90INS1_25CollectiveMainloopFwdSm90ILi2EN4cute5tupleIJNS5_1CILi1EEES8_S8_EEENS6_IJNS7_ILi128EEENS7_ILi96EEENS7_ILi64EEEEEELi256ENS_6half_tEfNS_4arch4Sm90ELb0ELb0ELb1ELb1ELb0ELb1ELb0ELb1ELb0ELb1ELb0ELb0EEENS1_21CollectiveEpilogueFwdINS6_IJSA_NS7_ILi256EEESB_EEES9_SE_SG_Li256ELb1ELb1ELb0ELb0EEENS1_36VarlenDynamicPersistentTileSchedulerILi128ELi96ELi256ELi128ELb0ELb1ELb1ELb0ELb1ELb1EEEEEEEEEvNT_6ParamsE)
        .other          _ZN7cutlass13device_kernelIN5flash11enable_sm90INS1_16FlashAttnFwdSm90INS1_25CollectiveMainloopFwdSm90ILi2EN4cute5tupleIJNS5_1CILi1EEES8_S8_EEENS6_IJNS7_ILi128EEENS7_ILi96EEENS7_ILi64EEEEEELi256ENS_6half_tEfNS_4arch4Sm90ELb0ELb0ELb1ELb1ELb0ELb1ELb0ELb1ELb0ELb1ELb0ELb0EEENS1_21CollectiveEpilogueFwdINS6_IJSA_NS7_ILi256EEESB_EEES9_SE_SG_Li256ELb1ELb1ELb0ELb0EEENS1_36VarlenDynamicPersistentTileSchedulerILi128ELi96ELi256ELi128ELb0ELb1ELb1ELb0ELb1ELb1EEEEEEEEEvNT_6ParamsE,@"STO_CUDA_ENTRY STV_DEFAULT"
_ZN7cutlass13device_kernelIN5flash11enable_sm90INS1_16FlashAttnFwdSm90INS1_25CollectiveMainloopFwdSm90ILi2EN4cute5tupleIJNS5_1CILi1EEES8_S8_EEENS6_IJNS7_ILi128EEENS7_ILi96EEENS7_ILi64EEEEEELi256ENS_6half_tEfNS_4arch4Sm90ELb0ELb0ELb1ELb1ELb0ELb1ELb0ELb1ELb0ELb1ELb0ELb0EEENS1_21CollectiveEpilogueFwdINS6_IJSA_NS7_ILi256EEESB_EEES9_SE_SG_Li256ELb1ELb1ELb0ELb0EEENS1_36VarlenDynamicPersistentTileSchedulerILi128ELi96ELi256ELi128ELb0ELb1ELb1ELb0ELb1ELb1EEEEEEEEEvNT_6ParamsE:
        /* <DEDUP_REMOVED lines=23> */
.L_x_9854:
[----:B------:R-:W-:Y:S05]  /*0170*/  BSYNC B0 ;  /* 0x0000000000007941 */ /* 0x000fea0003800000 */
.L_x_9853:
        /* <DEDUP_REMOVED lines=11> */
[----:B0-----:R-:W-:Y:S02]  /*0230*/  ISETP.NE.AND P1, PT, R2, RZ, PT ;  /* 0x000000ff0200720c */ /* 0x001fe40003f25270 */
[----:B------:R0:W2:Y:S01]  /*0240*/  SHFL.IDX PT, R2, R3, RZ, 0x1f ;  /* 0x00001fff03027589 */ /* 0x0000a200000e0000 */
[----:B-1----:R-:W-:Y:S02]  /*0250*/  @UP0 ULEA UR8, UR8, UR6, 0x18 ;  /* 0x0000000608080291 */ /* 0x002fe4000f8ec03f */
[----:B------:R-:W-:-:S04]  /*0260*/  @UP0 UIADD3 UR6, -UR7, 0x100000, URZ ;  /* 0x0010000007060890 */ /* 0x000fc8000fffe13f */
[----:B------:R-:W-:Y:S02]  /*0270*/  @UP0 USHF.L.U32 UR7, UR6, 0xb, URZ ;  /* 0x0000000b06070899 */ /* 0x000fe4000800063f */
[----:B------:R-:W-:Y:S01]  /*0280*/  @UP0 USHF.L.U32 UR6, UR6, 0x1, URZ ;  /* 0x0000000106060899 */ /* 0x000fe2000800063f */
[----:B------:R-:W-:Y:S01]  /*0290*/  VOTEU.ANY UP0, P0 ;  /* 0x00000000003f7886 */ /* 0x000fe20000000100 */
[----:B------:R-:W1:Y:S04]  /*02a0*/  FENCE.VIEW.ASYNC.S ;  /* 0x00000000000073c6 */ /* 0x000e680000000000 */
[----:B-1----:R0:W1:Y:S06]  /*02b0*/  @UP0 SYNCS.EXCH.64 URZ, [UR8+0x22800], UR4 ;  /* 0x02280004083f05b2 */ /* 0x00206c0008000100 */
[----:B------:R0:W3:Y:S02]  /*02c0*/  @UP1 SYNCS.EXCH.64 URZ, [UR8+0x22820], UR6 ;  /* 0x02282006083f15b2 */ /* 0x0000e40008000100 */
[----:B0-----:R-:W-:Y:S05]  /*02d0*/  @P1 BRA `(.L_x_9855) ;  /* 0x0000000000481947 */ /* 0x001fea0003800000 */
        /* <DEDUP_REMOVED lines=16> */
[----:B------:R0:W0:Y:S01]  /*03e0*/  SYNCS.EXCH.64 URZ, [UR8+0x22848], UR6 ;  /* 0x02284806083f75b2 */ /* 0x0000220008000100 */
[----:B------:R-:W-:Y:S01]  /*03f0*/  NOP ;  /* 0x0000000000007918 */ /* 0x000fe20000000000 */
.L_x_9855:
        /* <DEDUP_REMOVED lines=22> */
.L_x_9856:
        /* <DEDUP_REMOVED lines=18> */
.L_x_9857:
        /* <DEDUP_REMOVED lines=22> */
.L_x_9858:
        /* <DEDUP_REMOVED lines=22> */
.L_x_9859:
[----:B--2---:R-:W-:Y:S01]  /*0940*/  ISETP.NE.AND P0, PT, R2, RZ, PT ;  /* 0x000000ff0200720c */ /* 0x004fe20003f05270 */
[----:B------:R-:W-:Y:S01]  /*0950*/  IMAD.MOV.U32 R2, RZ, RZ, 0x1 ;  /* 0x00000001ff027424 */ /* 0x000fe200078e00ff */
[----:B------:R-:W-:Y:S01]  /*0960*/  NOP ;  /* 0x0000000000007918 */ /* 0x000fe20000000000 */
[----:B------:R-:W-:Y:S01]  /*0970*/  ULDC.64 UR40, c[0x0][0x208] ;  /* 0x0000820000287ab9 */ /* 0x000fe20000000a00 */
[----:B------:R-:W-:Y:S02]  /*0980*/  BSSY B9, `(.L_x_9860) ;  /* 0x000169d000097945 */ /* 0x000fe40003800000 */
[----:B------:R-:W-:-:S05]  /*0990*/  SEL R2, R2, 0x2, !P0 ;  /* 0x0000000202027807 */ /* 0x000fca0004000000 */
[----:B------:R2:W-:Y:S01]  /*09a0*/  STL [R1+0x60], R2 ;  /* 0x0000600201007387 */ /* 0x0005e20000100800 */
[----:B01-34-:R-:W-:Y:S06]  /*09b0*/  BAR.SYNC.DEFER_BLOCKING 0x0 ;  /* 0x0000000000007b1d */ /* 0x01bfec0000010000 */
[----:B------:R-:W-:Y:S05]  /*09c0*/  @!P0 BRA `(.L_x_9861) ;  /* 0x000000f400208947 */ /* 0x000fea0003800000 */
.L_x_9862:
        /* <DEDUP_REMOVED lines=8> */
[----:B-1----:R-:W-:-:S06]  /*0a50*/  ULEA UR4, UR5, UR4, 0x18 ;  /* 0x0000000405047291 */ /* 0x002fcc000f8ec03f */
[----:B------:R-:W-:Y:S01]  /*0a60*/  IMAD.U32 R18, RZ, RZ, UR4 ;  /* 0x00000004ff127e24 */ /* 0x000fe2000f8e00ff */
[----:B0-----:R-:W-:Y:S01]  /*0a70*/  SHF.R.U32.HI R0, RZ, 0x7, R0 ;  /* 0x00000007ff007819 */ /* 0x001fe20000011600 */
[----:B------:R-:W-:-:S03]  /*0a80*/  ULDC UR4, c[0x0][0xc3c] ;  /* 0x00030f0000047ab9 */ /* 0x000fc60000000800 */
[----:B------:R-:W-:-:S13]  /*0a90*/  ISETP.NE.AND P0, PT, R0, 0x1, PT ;  /* 0x000000010000780c */ /* 0x000fda0003f05270 */
[----:B------:R-:W-:Y:S08]  /*0aa0*/  @!P0 BAR.ARV 0x9, 0x100 ;  /* 0x0244000000008b1d */ /* 0x000ff00000002000 */
[----:B------:R-:W-:Y:S06]  /*0ab0*/  BAR.SYNC.DEFER_BLOCKING 0x5, 0x180 ;  /* 0x0146000000007b1d */ /* 0x000fec0000010000 */
[----:B------:R-:W0:Y:S02]  /*0ac0*/  LDS.128 R88, [R18+0x228d0] ;  /* 0x0228d00012587984 */ /* 0x000e240000000c00 */
[----:B------:R-:W-:Y:S06]  /*0ad0*/  BAR.ARV 0x4, 0x180 ;  /* 0x0106000000007b1d */ /* 0x000fec0000002000 */
[----:B0-----:R-:W-:-:S13]  /*0ae0*/  ISETP.GE.AND P0, PT, R91, UR4, PT ;  /* 0x000000045b007c0c */ /* 0x001fda000bf06270 */
[----:B------:R-:W-:Y:S05]  /*0af0*/  @P0 BRA `(.L_x_9863) ;  /* 0x0000016800140947 */ /* 0x000fea0003800000 */
[----:B------:R-:W3:Y:S01]  /*0b00*/  LDL.LU R11, [R1+0x60] ;  /* 0x00006000010b7983 */ /* 0x000ee20000300800 */
[----:B------:R-:W0:Y:S02]  /*0b10*/  S2R R0, SR_TID.X ;  /* 0x0000000000007919 */ /* 0x000e240000002100 */
[----:B0-----:R-:W-:-:S05]  /*0b20*/  VIADD R10, R0, 0xffffff80 ;  /* 0xffffff80000a7836 */ /* 0x001fca0000000000 */
[----:B------:R-:W-:-:S04]  /*0b30*/  SHF.R.S32.HI R0, RZ, 0x1f, R10 ;  /* 0x0000001fff007819 */ /* 0x000fc8000001140a */
[----:B------:R-:W-:-:S04]  /*0b40*/  LEA.HI R3, R0, R10, RZ, 0x7 ;  /* 0x0000000a00037211 */ /* 0x000fc800078f38ff */
[----:B------:R-:W-:-:S05]  /*0b50*/  LOP3.LUT R230, R3, 0xffffff80, RZ, 0xc0, !PT ;  /* 0xffffff8003e67812 */ /* 0x000fca00078ec0ff */
[----:B------:R-:W-:-:S05]  /*0b60*/  IMAD.IADD R230, R10, 0x1, -R230 ;  /* 0x000000010ae67824 */ /* 0x000fca00078e0ae6 */
[----:B------:R-:W-:-:S04]  /*0b70*/  SHF.R.S32.HI R7, RZ, 0x1f, R230 ;  /* 0x0000001fff077819 */ /* 0x000fc800000114e6 */
[----:B------:R-:W-:-:S04]  /*0b80*/  LEA.HI R6, R7, R230, RZ, 0x2 ;  /* 0x000000e607067211 */ /* 0x000fc800078f10ff */
[--C-:B------:R-:W-:Y:S02]  /*0b90*/  SHF.R.S32.HI R4, RZ, 0x2, R6.reuse ;  /* 0x00000002ff047819 */ /* 0x100fe40000011406 */
[----:B------:R-:W-:Y:S02]  /*0ba0*/  SHF.R.S32.HI R5, RZ, 0x1f, R6 ;  /* 0x0000001fff057819 */ /* 0x000fe40000011406 */
[----:B------:R-:W-:Y:S02]  /*0bb0*/  SHF.R.S32.HI R234, RZ, 0x7, R3 ;  /* 0x00000007ffea7819 */ /* 0x000fe40000011403 */
[----:B------:R-:W-:Y:S02]  /*0bc0*/  LEA.HI R5, R5, R4, RZ, 0x3 ;  /* 0x0000000405057211 */ /* 0x000fe400078f18ff */
[----:B--2---:R-:W-:Y:S02]  /*0bd0*/  LEA.HI R2, R0, R10, RZ, 0x4 ;  /* 0x0000000a00027211 */ /* 0x004fe400078f20ff */
[----:B------:R-:W-:-:S02]  /*0be0*/  LOP3.LUT R9, R5, 0xfffffff8, RZ, 0xc0, !PT ;  /* 0xfffffff805097812 */ /* 0x000fc400078ec0ff */
[----:B------:R-:W-:Y:S02]  /*0bf0*/  LEA.HI R7, R7, R230, RZ, 0x5 ;  /* 0x000000e607077211 */ /* 0x000fe400078f28ff */
[----:B------:R-:W-:Y:S02]  /*0c00*/  LEA.HI R3, R3, R234, RZ, 0x1 ;  /* 0x000000ea03037211 */ /* 0x000fe400078f08ff */
[----:B------:R-:W-:Y:S01]  /*0c10*/  SHF.R.S32.HI R5, RZ, 0x4, R2 ;  /* 0x00000004ff057819 */ /* 0x000fe20000011402 */
[----:B------:R-:W-:Y:S01]  /*0c20*/  IMAD.IADD R8, R4, 0x1, -R9 ;  /* 0x0000000104087824 */ /* 0x000fe200078e0a09 */
[----:B------:R-:W-:Y:S02]  /*0c30*/  SHF.R.S32.HI R7, RZ, 0x5, R7 ;  /* 0x00000005ff077819 */ /* 0x000fe40000011407 */
[----:B------:R-:W-:Y:S02]  /*0c40*/  LOP3.LUT R3, R3, 0x3fffffe, RZ, 0xc0, !PT ;  /* 0x03fffffe03037812 */ /* 0x000fe400078ec0ff */
[----:B------:R-:W-:-:S02]  /*0c50*/  LOP3.LUT R4, R2, 0x3fffff0, RZ, 0xc0, !PT ;  /* 0x03fffff002047812 */ /* 0x000fc400078ec0ff */
[----:B------:R-:W-:Y:S01]  /*0c60*/  LEA.HI R2, R2, R5, RZ, 0x1 ;  /* 0x0000000502027211 */ /* 0x000fe200078f08ff */
[----:B------:R-:W-:Y:S01]  /*0c70*/  IMAD R8, R7, 0x10, R8 ;  /* 0x0000001007087824 */ /* 0x000fe200078e0208 */
[-C--:B------:R-:W-:Y:S01]  /*0c80*/  LEA.HI R207, R0, R10.reuse, RZ, 0x5 ;  /* 0x0000000a00cf7211 */ /* 0x080fe200078f28ff */
[----:B------:R-:W-:Y:S01]  /*0c90*/  IMAD.IADD R3, R234, 0x1, -R3 ;  /* 0x00000001ea037824 */ /* 0x000fe200078e0a03 */
[----:B------:R-:W-:Y:S01]  /*0ca0*/  LOP3.LUT R2, R2, 0x1ffffffe, RZ, 0xc0, !PT ;  /* 0x1ffffffe02027812 */ /* 0x000fe200078ec0ff */
[----:B------:R-:W-:Y:S01]  /*0cb0*/  IMAD.IADD R4, R10, 0x1, -R4 ;  /* 0x000000010a047824 */ /* 0x000fe200078e0a04 */
[----:B------:R-:W-:Y:S01]  /*0cc0*/  SHF.R.S32.HI R207, RZ, 0x5, R207 ;  /* 0x00000005ffcf7819 */ /* 0x000fe200000114cf */
[----:B------:R-:W-:Y:S01]  /*0cd0*/  IMAD R235, R3, 0x40, R8 ;  /* 0x0000004003eb7824 */ /* 0x000fe200078e0208 */
[----:B------:R-:W-:Y:S01]  /*0ce0*/  LEA.HI R3, R0, R10, RZ, 0x2 ;  /* 0x0000000a00037211 */ /* 0x000fe200078f10ff */
[----:B------:R-:W-:Y:S01]  /*0cf0*/  IMAD.IADD R2, R5, 0x1, -R2 ;  /* 0x0000000105027824 */ /* 0x000fe200078e0a02 */
[----:B------:R-:W-:-:S02]  /*0d00*/  LEA R5, R207, R4, 0x4 ;  /* 0x00000004cf057211 */ /* 0x000fc400078e20ff */
[----:B------:R-:W-:Y:S02]  /*0d10*/  LOP3.LUT R4, R3, 0xfffffffc, RZ, 0xc0, !PT ;  /* 0xfffffffc03047812 */ /* 0x000fe400078ec0ff */
[----:B------:R-:W-:-:S03]  /*0d20*/  LEA.HI R0, R0, R10, RZ, 0x3 ;  /* 0x0000000a00007211 */ /* 0x000fc600078f18ff */
[----:B------:R-:W-:Y:S01]  /*0d30*/  IMAD.IADD R4, R10, 0x1, -R4 ;  /* 0x000000010a047824 */ /* 0x000fe200078e0a04 */
[----:B------:R-:W-:Y:S02]  /*0d40*/  LOP3.LUT R212, R0, 0xfffffff8, RZ, 0xc0, !PT ;  /* 0xfffffff800d47812 */ /* 0x000fe400078ec0ff */
[----:B------:R-:W-:Y:S02]  /*0d50*/  SHF.R.S32.HI R228, RZ, 0x3, R0 ;  /* 0x00000003ffe47819 */ /* 0x000fe40000011400 */
[----:B------:R-:W-:Y:S02]  /*0d60*/  LEA.HI R0, R4, R4, RZ, 0x1 ;  /* 0x0000000404007211 */ /* 0x000fe400078f08ff */
[----:B------:R-:W-:Y:S02]  /*0d70*/  IADD3 R212, R10, -R212, RZ ;  /* 0x800000d40ad47210 */ /* 0x000fe40007ffe0ff */
[--C-:B------:R-:W-:Y:S02]  /*0d80*/  SHF.R.S32.HI R19, RZ, 0x2, R3.reuse ;  /* 0x00000002ff137819 */ /* 0x100fe40000011403 */
[----:B------:R-:W-:Y:S01]  /*0d90*/  SHF.R.S32.HI R8, RZ, 0x1f, R3 ;  /* 0x0000001fff087819 */ /* 0x000fe20000011403 */
[----:B------:R-:W-:Y:S01]  /*0da0*/  IMAD.SHL.U32 R205, R212, 0x8, RZ ;  /* 0x00000008d4cd7824 */ /* 0x000fe200078e00ff */
[----:B------:R-:W-:Y:S01]  /*0db0*/  LOP3.LUT R3, R0, 0x1ffffffe, RZ, 0xc0, !PT ;  /* 0x1ffffffe00037812 */ /* 0x000fe200078ec0ff */
[----:B------:R-:W-:-:S04]  /*0dc0*/  IMAD R7, R5, 0x8, R2 ;  /* 0x0000000805077824 */ /* 0x000fc800078e0202 */
[----:B------:R-:W-:Y:S01]  /*0dd0*/  IMAD.IADD R0, R4, 0x1, -R3 ;  /* 0x0000000104007824 */ /* 0x000fe200078e0a03 */
[----:B------:R-:W-:Y:S02]  /*0de0*/  SHF.R.S32.HI R3, RZ, 0x1f, R205 ;  /* 0x0000001fff037819 */ /* 0x000fe400000114cd */
[----:B------:R-:W-:Y:S01]  /*0df0*/  LOP3.LUT R3, R6, 0x7ffffffc, RZ, 0xc0, !PT ;  /* 0x7ffffffc06037812 */ /* 0x000fe200078ec0ff */
[----:B------:R-:W-:Y:S02]  /*0e00*/  VIADD R217, R19, 0x40 ;  /* 0x0000004013d97836 */ /* 0x000fe40000000000 */
[----:B------:R-:W-:Y:S02]  /*0e10*/  IMAD.SHL.U32 R16, R4, 0x8, RZ ;  /* 0x0000000804107824 */ /* 0x000fe400078e00ff */
[----:B------:R-:W-:Y:S02]  /*0e20*/  IMAD.IADD R236, R230, 0x1, -R3 ;  /* 0x00000001e6ec7824 */ /* 0x000fe400078e0a03 */
[----:B------:R-:W-:-:S02]  /*0e30*/  IMAD.SHL.U32 R3, R7, 0x8, RZ ;  /* 0x0000000807037824 */ /* 0x000fc400078e00ff */
[----:B------:R-:W-:Y:S01]  /*0e40*/  IMAD.SHL.U32 R22, R4, 0x4, RZ ;  /* 0x0000000404167824 */ /* 0x000fe200078e00ff */
[----:B------:R-:W-:Y:S02]  /*0e50*/  SHF.R.S32.HI R4, RZ, 0x1f, R217 ;  /* 0x0000001fff047819 */ /* 0x000fe400000114d9 */
[----:B------:R0:W-:Y:S01]  /*0e60*/  STL [R1+0x4], R3 ;  /* 0x0000040301007387 */ /* 0x0001e20000100800 */
[----:B------:R-:W-:Y:S01]  /*0e70*/  LEA.HI R8, R8, R19, RZ, 0x3 ;  /* 0x0000001308087211 */ /* 0x000fe200078f18ff */
[----:B------:R-:W-:Y:S01]  /*0e80*/  IMAD.SHL.U32 R206, R217, 0x40, RZ ;  /* 0x00000040d9ce7824 */ /* 0x000fe200078e00ff */
[----:B------:R-:W-:Y:S02]  /*0e90*/  LEA.HI R4, R4, R217, RZ, 0x3 ;  /* 0x000000d904047211 */ /* 0x000fe400078f18ff */
[----:B------:R-:W-:Y:S02]  /*0ea0*/  LOP3.LUT R8, R8, 0xfffffff8, RZ, 0xc0, !PT ;  /* 0xfffffff808087812 */ /* 0x000fe400078ec0ff */
[----:B------:R-:W-:Y:S01]  /*0eb0*/  LOP3.LUT R206, R206, 0x1c0, RZ, 0xc0, !PT ;  /* 0x000001c0cece7812 */ /* 0x000fe200078ec0ff */
[----:B------:R-:W-:-:S02]  /*0ec0*/  IMAD.SHL.U32 R4, R4, 0x40, RZ ;  /* 0x0000004004047824 */ /* 0x000fc400078e00ff */
[----:B------:R-:W-:Y:S01]  /*0ed0*/  IMAD.IADD R226, R19, 0x1, -R8 ;  /* 0x0000000113e27824 */ /* 0x000fe200078e0a08 */
[----:B------:R-:W-:Y:S01]  /*0ee0*/  SHF.R.U32.HI R8, RZ, 0x3, R206 ;  /* 0x00000003ff087819 */ /* 0x000fe200000116ce */
[----:B------:R-:W-:Y:S01]  /*0ef0*/  VIADD R202, R22, 0x10 ;  /* 0x0000001016ca7836 */ /* 0x000fe20000000000 */
[----:B------:R-:W-:Y:S02]  /*0f00*/  LOP3.LUT R5, R206, 0x38, R16, 0xf8, !PT ;  /* 0x00000038ce057812 */ /* 0x000fe400078ef810 */
[----:B------:R-:W-:Y:S01]  /*0f10*/  LOP3.LUT R208, R4, 0xfffffe00, RZ, 0xc0, !PT ;  /* 0xfffffe0004d07812 */ /* 0x000fe200078ec0ff */
[C---:B------:R-:W-:Y:S01]  /*0f20*/  VIADD R209, R205.reuse, 0x80 ;  /* 0x00000080cdd17836 */ /* 0x040fe20000000000 */
[C---:B------:R-:W-:Y:S01]  /*0f30*/  IADD3 R210, R205.reuse, 0x40, RZ ;  /* 0x00000040cdd27810 */ /* 0x040fe20007ffe0ff */
[----:B------:R-:W-:Y:S01]  /*0f40*/  VIADD R211, R205, 0xc0 ;  /* 0x000000c0cdd37836 */ /* 0x000fe20000000000 */
[----:B------:R-:W-:Y:S02]  /*0f50*/  LOP3.LUT R5, R208, R5, R8, 0xf6, !PT ;  /* 0x00000005d0057212 */ /* 0x000fe400078ef608 */
[----:B------:R-:W-:Y:S01]  /*0f60*/  SHF.R.S32.HI R231, RZ, 0x1f, R202 ;  /* 0x0000001fffe77819 */ /* 0x000fe200000114ca */
[----:B------:R-:W-:Y:S01]  /*0f70*/  IMAD.MOV.U32 R218, RZ, RZ, RZ ;  /* 0x000000ffffda7224 */ /* 0x000fe200078e00ff */
[----:B------:R-:W-:Y:S01]  /*0f80*/  SHF.R.S32.HI R6, RZ, 0x1f, R210 ;  /* 0x0000001fff067819 */ /* 0x000fe200000114d2 */
[----:B------:R-:W-:Y:S01]  /*0f90*/  IMAD.MOV.U32 R2, RZ, RZ, RZ ;  /* 0x000000ffff027224 */ /* 0x000fe200078e00ff */
[----:B------:R-:W-:Y:S01]  /*0fa0*/  CS2R R200, SRZ ;  /* 0x0000000000c87805 */ /* 0x000fe2000001ff00 */
[----:B------:R-:W-:Y:S01]  /*0fb0*/  IMAD.MOV.U32 R204, RZ, RZ, RZ ;  /* 0x000000ffffcc7224 */ /* 0x000fe200078e00ff */
[----:B------:R-:W-:Y:S01]  /*0fc0*/  SHF.R.S32.HI R220, RZ, 0x1f, R19 ;  /* 0x0000001fffdc7819 */ /* 0x000fe20000011413 */
[----:B------:R-:W-:Y:S01]  /*0fd0*/  IMAD.SHL.U32 R232, R202, 0x2, RZ ;  /* 0x00000002cae87824 */ /* 0x000fe200078e00ff */
[----:B------:R-:W-:Y:S01]  /*0fe0*/  SHF.R.S32.HI R17, RZ, 0x1f, R16 ;  /* 0x0000001fff117819 */ /* 0x000fe20000011410 */
[----:B------:R-:W-:Y:S01]  /*0ff0*/  IMAD R233, R5, 0x2, R18 ;  /* 0x0000000205e97824 */ /* 0x000fe200078e0212 */
[----:B------:R-:W-:Y:S01]  /*1000*/  SHF.R.S32.HI R6, RZ, 0x1f, R209 ;  /* 0x0000001fff067819 */ /* 0x000fe200000114d1 */
[----:B------:R-:W-:Y:S01]  /*1010*/  IMAD R237, R0, 0x8, R235 ;  /* 0x0000000800ed7824 */ /* 0x000fe200078e02eb */
[----:B------:R-:W-:-:S02]  /*1020*/  SHF.R.S32.HI R4, RZ, 0x1f, R211 ;  /* 0x0000001fff047819 */ /* 0x000fc400000114d3 */
[----:B------:R-:W-:Y:S02]  /*1030*/  SHF.L.U64.HI R231, R202, 0x1, R231 ;  /* 0x00000001cae77819 */ /* 0x000fe400000102e7 */
[----:B0--3--:R-:W-:-:S07]  /*1040*/  LOP3.LUT R203, R11, 0x1, RZ, 0xfc, !PT ;  /* 0x000000010bcb7812 */ /* 0x009fce00078efcff */
.L_x_9996:
[----:B0-----:R-:W0:Y:S02]  /*1050*/  LDC.64 R4, c[0x0][0xc88] ;  /* 0x00032200ff047b82 */ /* 0x001e240000000a00 */
[----:B0-----:R-:W-:-:S05]  /*1060*/  IMAD.WIDE R4, R91, 0x4, R4 ;  /* 0x000000045b047825 */ /* 0x001fca00078e0204 */
[----:B--2---:R-:W2:Y:S01]  /*1070*/  LDG.E R216, desc[UR40][R4.64] ;  /* 0x0000002804d87981 */ /* 0x004ea2000c1e1900 */
[----:B------:R-:W-:Y:S05]  /*1080*/  YIELD ;  /* 0x0000000000007946 */ /* 0x000fea0003800000 */
[----:B------:R-:W-:Y:S01]  /*1090*/  ULDC.64 UR4, c[0x0][0xa28] ;  /* 0x00028a0000047ab9 */ /* 0x000fe20000000a00 */
[----:B------:R-:W-:Y:S01]  /*10a0*/  ULDC.64 UR8, c[0x0][0xa18] ;  /* 0x0002860000087ab9 */ /* 0x000fe20000000a00 */
[----:B------:R-:W-:Y:S01]  /*10b0*/  ISETP.NE.U32.AND P1, PT, RZ, UR4, PT ;  /* 0x00000004ff007c0c */ /* 0x000fe2000bf25070 */
[----:B------:R-:W-:Y:S01]  /*10c0*/  ULDC.64 UR6, c[0x0][0xa08] ;  /* 0x0002820000067ab9 */ /* 0x000fe20000000a00 */
[----:B------:R-:W-:Y:S01]  /*10d0*/  IMAD.MOV.U32 R3, RZ, RZ, RZ ;  /* 0x000000ffff037224 */ /* 0x000fe200078e00ff */
[----:B------:R-:W-:Y:S01]  /*10e0*/  ISETP.NE.U32.AND P0, PT, RZ, UR6, PT ;  /* 0x00000006ff007c0c */ /* 0x000fe2000bf05070 */
[----:B------:R-:W-:Y:S01]  /*10f0*/  IMAD.MOV.U32 R31, RZ, RZ, RZ ;  /* 0x000000ffff1f7224 */ /* 0x000fe200078e00ff */
[----:B------:R-:W-:-:S02]  /*1100*/  ISETP.NE.AND.EX P1, PT, RZ, UR5, PT, P1 ;  /* 0x00000005ff007c0c */ /* 0x000fc4000bf25310 */
[----:B------:R-:W-:Y:S02]  /*1110*/  ISETP.NE.AND.EX P0, PT, RZ, UR7, PT, P0 ;  /* 0x00000007ff007c0c */ /* 0x000fe4000bf05300 */
[----:B--2---:R-:W-:-:S09]  /*1120*/  SHF.R.S32.HI R229, RZ, 0x1f, R216 ;  /* 0x0000001fffe57819 */ /* 0x004fd200000114d8 */
[C---:B------:R-:W-:Y:S02]  /*1130*/  @P1 LEA R6, P2, R216.reuse, UR4, 0x2 ;  /* 0x00000004d8061c11 */ /* 0x040fe4000f8410ff */
[C---:B------:R-:W-:Y:S02]  /*1140*/  SHF.L.U32 R214, R216.reuse, 0x2, RZ ;  /* 0x00000002d8d67819 */ /* 0x040fe400000006ff */
[C-C-:B------:R-:W-:Y:S02]  /*1150*/  @P1 LEA.HI.X R7, R216.reuse, UR5, R229.reuse, 0x2, P2 ;  /* 0x00000005d8071c11 */ /* 0x140fe400090f14e5 */
[----:B------:R-:W-:Y:S01]  /*1160*/  ISETP.NE.U32.AND P2, PT, RZ, UR8, PT ;  /* 0x00000008ff007c0c */ /* 0x000fe2000bf45070 */
[----:B------:R-:W-:Y:S01]  /*1170*/  ULDC UR4, c[0x0][0x288] ;  /* 0x0000a20000047ab9 */ /* 0x000fe20000000800 */
[----:B------:R-:W-:Y:S01]  /*1180*/  SHF.L.U64.HI R215, R216, 0x2, R229 ;  /* 0x00000002d8d77819 */ /* 0x000fe200000102e5 */
[----:B------:R0:W5:Y:S01]  /*1190*/  @P1 LDG.E R3, desc[UR40][R6.64] ;  /* 0x0000002806031981 */ /* 0x000162000c1e1900 */
[----:B------:R-:W-:-:S02]  /*11a0*/  ISETP.NE.AND.EX P2, PT, RZ, UR9, PT, P2 ;  /* 0x00000009ff007c0c */ /* 0x000fc4000bf45320 */
[----:B------:R-:W-:Y:S01]  /*11b0*/  IADD3 R8, P3, R214, UR6, RZ ;  /* 0x00000006d6087c10 */ /* 0x000fe2000ff7e0ff */
[----:B------:R-:W-:Y:S01]  /*11c0*/  IMAD.U32 R39, RZ, RZ, UR4 ;  /* 0x00000004ff277e24 */ /* 0x000fe2000f8e00ff */
[----:B------:R-:W-:Y:S02]  /*11d0*/  ULDC.64 UR4, c[0x0][0x418] ;  /* 0x0001060000047ab9 */ /* 0x000fe40000000a00 */
[----:B------:R-:W-:-:S05]  /*11e0*/  IADD3.X R9, R215, UR7, RZ, P3, !PT ;  /* 0x00000007d7097c10 */ /* 0x000fca0009ffe4ff */
[----:B------:R0:W5:Y:S02]  /*11f0*/  @P0 LDG.E R31, desc[UR40][R8.64] ;  /* 0x00000028081f0981 */ /* 0x000164000c1e1900 */
[----:B------:R-:W-:-:S04]  /*1200*/  @P2 IADD3 R4, P1, R214, UR8, RZ ;  /* 0x00000008d6042c10 */ /* 0x000fc8000ff3e0ff */
[----:B------:R-:W-:-:S05]  /*1210*/  @P2 IADD3.X R5, R215, UR9, RZ, P1, !PT ;  /* 0x00000009d7052c10 */ /* 0x000fca0008ffe4ff */
[----:B------:R0:W5:Y:S01]  /*1220*/  @P2 LDG.E R39, desc[UR40][R4.64] ;  /* 0x0000002804272981 */ /* 0x000162000c1e1900 */
[----:B------:R-:W-:-:S03]  /*1230*/  UISETP.NE.U32.AND UP0, UPT, UR4, URZ, UPT ;  /* 0x0000003f0400728c */ /* 0x000fc6000bf05070 */
[----:B------:R-:W-:Y:S01]  /*1240*/  ULDC UR4, c[0x0][0x424] ;  /* 0x0001090000047ab9 */ /* 0x000fe20000000800 */
[----:B------:R-:W-:-:S03]  /*1250*/  UISETP.NE.AND.EX UP0, UPT, UR5, URZ, UPT, UP0 ;  /* 0x0000003f0500728c */ /* 0x000fc6000bf05300 */
[----:B------:R-:W-:Y:S01]  /*1260*/  ULDC UR5, c[0x0][0x2f0] ;  /* 0x0000bc0000057ab9 */ /* 0x000fe20000000800 */
[----:B------:R-:W-:-:S04]  /*1270*/  USEL UR4, UR4, 0x1, UP0 ;  /* 0x0000000104047887 */ /* 0x000fc80008000000 */
[----:B------:R-:W-:-:S03]  /*1280*/  UIMAD UR4, UR4, UR5, URZ ;  /* 0x00000005040472a4 */ /* 0x000fc6000f8e023f */
[----:B------:R-:W-:Y:S02]  /*1290*/  ULDC UR5, c[0x0][0x348] ;  /* 0x0000d20000057ab9 */ /* 0x000fe40000000800 */
[----:B------:R-:W-:Y:S02]  /*12a0*/  IMAD.U32 R60, RZ, RZ, UR5 ;  /* 0x00000005ff3c7e24 */ /* 0x000fe4000f8e00ff */
[----:B------:R-:W-:Y:S02]  /*12b0*/  IMAD.U32 R28, RZ, RZ, UR4 ;  /* 0x00000004ff1c7e24 */ /* 0x000fe4000f8e00ff */
[----:B------:R-:W-:Y:S01]  /*12c0*/  IMAD.MOV.U32 R29, RZ, RZ, R216 ;  /* 0x000000ffff1d7224 */ /* 0x000fe200078e00d8 */
[----:B0--34-:R-:W-:Y:S06]  /*12d0*/  @P2 BRA `(.L_x_9864) ;  /* 0x0000000000242947 */ /* 0x019fec0003800000 */
        /* <DEDUP_REMOVED lines=9> */
.L_x_9864:
[----:B------:R-:W-:Y:S01]  /*1370*/  ULDC.64 UR4, c[0x0][0xa20] ;  /* 0x0002880000047ab9 */ /* 0x000fe20000000a00 */
[----:B------:R-:W-:Y:S01]  /*1380*/  IMAD.MOV.U32 R219, RZ, RZ, R89 ;  /* 0x000000ffffdb7224 */ /* 0x000fe200078e0059 */
[----:B------:R-:W-:Y:S02]  /*1390*/  ISETP.NE.U32.AND P1, PT, RZ, UR4, PT ;  /* 0x00000004ff007c0c */ /* 0x000fe4000bf25070 */
[----:B------:R-:W-:Y:S02]  /*13a0*/  MOV R213, R90 ;  /* 0x0000005a00d57202 */ /* 0x000fe40000000f00 */
[----:B------:R-:W-:-:S13]  /*13b0*/  ISETP.NE.AND.EX P1, PT, RZ, UR5, PT, P1 ;  /* 0x00000005ff007c0c */ /* 0x000fda000bf25310 */
[----:B------:R-:W-:Y:S05]  /*13c0*/  @!P1 BRA `(.L_x_9865) ;  /* 0x0000000000109947 */ /* 0x000fea0003800000 */
[----:B------:R-:W-:-:S04]  /*13d0*/  IADD3 R4, P0, R214, UR4, RZ ;  /* 0x00000004d6047c10 */ /* 0x000fc8000ff1e0ff */
[----:B------:R-:W-:-:S05]  /*13e0*/  IADD3.X R5, R215, UR5, RZ, P0, !PT ;  /* 0x00000005d7057c10 */ /* 0x000fca00087fe4ff */
[----:B------:R0:W5:Y:S01]  /*13f0*/  LDG.E R28, desc[UR40][R4.64] ;  /* 0x00000028041c7981 */ /* 0x000162000c1e1900 */
[----:B------:R-:W-:Y:S05]  /*1400*/  BRA `(.L_x_9866) ;  /* 0x0000000000107947 */ /* 0x000fea0003800000 */
.L_x_9865:
[----:B------:R-:W-:Y:S05]  /*1410*/  @!P0 BRA `(.L_x_9866) ;  /* 0x00000000000c8947 */ /* 0x000fea0003800000 */
[----:B------:R-:W2:Y:S04]  /*1420*/  LDG.E R5, desc[UR40][R8.64] ;  /* 0x0000002808057981 */ /* 0x000ea8000c1e1900 */
[----:B------:R-:W2:Y:S02]  /*1430*/  LDG.E R28, desc[UR40][R8.64+0x4] ;  /* 0x00000428081c7981 */ /* 0x000ea4000c1e1900 */
[----:B--2---:R-:W-:-:S07]  /*1440*/  IMAD.IADD R28, R28, 0x1, -R5 ;  /* 0x000000011c1c7824 */ /* 0x004fce00078e0a05 */
.L_x_9866:
        /* <DEDUP_REMOVED lines=8> */
[----:B------:R0:W2:Y:S01]  /*14d0*/  @P0 LDG.E R9, desc[UR40][R4.64+0x4] ;  /* 0x0000042804090981 */ /* 0x0000a2000c1e1900 */
[----:B------:R-:W-:Y:S01]  /*14e0*/  ISETP.NE.U32.AND P1, PT, RZ, UR4, PT ;  /* 0x00000004ff007c0c */ /* 0x000fe2000bf25070 */
[----:B------:R-:W-:-:S03]  /*14f0*/  IMAD.MOV.U32 R38, RZ, RZ, R28 ;  /* 0x000000ffff267224 */ /* 0x000fc600078e001c */
[----:B------:R-:W-:Y:S01]  /*1500*/  ISETP.NE.AND.EX P1, PT, RZ, UR5, PT, P1 ;  /* 0x00000005ff007c0c */ /* 0x000fe2000bf25310 */
[----:B0-----:R-:W-:-:S05]  /*1510*/  IMAD.MOV R4, RZ, RZ, -R3 ;  /* 0x000000ffff047224 */ /* 0x001fca00078e0a03 */
[----:B------:R-:W-:-:S07]  /*1520*/  VIMNMX R4, RZ, R4, !PT ;  /* 0x00000004ff047248 */ /* 0x000fce0007fe0100 */
[----:B------:R-:W-:-:S04]  /*1530*/  @P1 IADD3 R6, P2, R214, UR4, RZ ;  /* 0x00000004d6061c10 */ /* 0x000fc8000ff5e0ff */
[----:B------:R-:W-:-:S05]  /*1540*/  @P1 IADD3.X R7, R215, UR5, RZ, P2, !PT ;  /* 0x00000005d7071c10 */ /* 0x000fca00097fe4ff */
[----:B------:R0:W5:Y:S01]  /*1550*/  @P1 LDG.E R38, desc[UR40][R6.64] ;  /* 0x0000002806261981 */ /* 0x000162000c1e1900 */
[----:B--2---:R-:W-:-:S04]  /*1560*/  @P0 IMAD.IADD R60, R9, 0x1, -R0 ;  /* 0x00000001093c0824 */ /* 0x004fc800078e0a00 */
[----:B------:R-:W-:-:S04]  /*1570*/  IMAD.IADD R176, R3, 0x1, R60 ;  /* 0x0000000103b07824 */ /* 0x000fc800078e023c */
[----:B------:R-:W-:-:S04]  /*1580*/  VIADD R0, R176, 0x5f ;  /* 0x0000005fb0007836 */ /* 0x000fc80000000000 */
[----:B------:R-:W-:-:S05]  /*1590*/  IMAD.HI R0, R0, 0x2aaaaaab, RZ ;  /* 0x2aaaaaab00007827 */ /* 0x000fca00078e02ff */
[----:B------:R-:W-:-:S04]  /*15a0*/  SHF.R.U32.HI R177, RZ, 0x1f, R0 ;  /* 0x0000001fffb17819 */ /* 0x000fc80000011600 */
[----:B------:R-:W-:-:S05]  /*15b0*/  LEA.HI.SX32 R177, R0, R177, 0x1c ;  /* 0x000000b100b17211 */ /* 0x000fca00078fe2ff */
[----:B------:R-:W-:-:S05]  /*15c0*/  IMAD R3, R177, 0x60, -R3 ;  /* 0x00000060b1037824 */ /* 0x000fca00078e0a03 */
[----:B------:R-:W-:-:S04]  /*15d0*/  VIMNMX R3, R3, R60, PT ;  /* 0x0000003c03037248 */ /* 0x000fc80003fe0100 */
[----:B------:R-:W-:Y:S01]  /*15e0*/  ISETP.GT.AND P0, PT, R3, R4, PT ;  /* 0x000000040300720c */ /* 0x000fe20003f04270 */
[----:B------:R-:W-:-:S05]  /*15f0*/  IMAD.WIDE.U32 R4, R4, -0x55555555, RZ ;  /* 0xaaaaaaab04047825 */ /* 0x000fca00078e00ff */
[----:B------:R-:W-:-:S04]  /*1600*/  SHF.R.U32.HI R27, RZ, 0x6, R5 ;  /* 0x00000006ff1b7819 */ /* 0x000fc80000011605 */
[----:B------:R-:W-:-:S03]  /*1610*/  MOV R26, R27 ;  /* 0x0000001b001a7202 */ /* 0x000fc60000000f00 */
[----:B------:R-:W-:-:S04]  /*1620*/  @P0 VIADD R0, R3, 0x5f ;  /* 0x0000005f03000836 */ /* 0x000fc80000000000 */
[----:B------:R-:W-:-:S05]  /*1630*/  @P0 IMAD.HI R0, R0, 0x2aaaaaab, RZ ;  /* 0x2aaaaaab00000827 */ /* 0x000fca00078e02ff */
[----:B------:R-:W-:-:S04]  /*1640*/  @P0 SHF.R.U32.HI R3, RZ, 0x1f, R0 ;  /* 0x0000001fff030819 */ /* 0x000fc80000011600 */
[----:B------:R-:W-:Y:S02]  /*1650*/  @P0 LEA.HI.SX32 R26, R0, R3, 0x1c ;  /* 0x00000003001a0211 */ /* 0x000fe400078fe2ff */
        /* <DEDUP_REMOVED lines=22> */
[----:B-1---5:R-:W-:Y:S05]  /*17c0*/  CALL.ABS.NOINC R14 ;  /* 0x000000000e007343 */ /* 0x022fea0003c00000 */
.L_x_9869:
[----:B------:R-:W-:Y:S05]  /*17d0*/  BSYNC B6 ;  /* 0x0000000000067941 */ /* 0x000fea0003800000 */
.L_x_9868:
        /* <DEDUP_REMOVED lines=20> */
.L_x_9871:
[----:B------:R-:W-:Y:S05]  /*1920*/  BSYNC B6 ;  /* 0x0000000000067941 */ /* 0x000fea0003800000 */
.L_x_9870:
[----:B------:R-:W-:Y:S01]  /*1930*/  ULDC.64 UR4, c[0x0][0x9f8] ;  /* 0x00027e0000047ab9 */ /* 0x000fe20000000a00 */
[----:B------:R-:W0:Y:S01]  /*1940*/  S2R R32, SR_TID.X ;  /* 0x0000000000207919 */ /* 0x000e220000002100 */
[----:B------:R-:W-:Y:S01]  /*1950*/  ISETP.NE.U32.AND P0, PT, RZ, UR4, PT ;  /* 0x00000004ff007c0c */ /* 0x000fe2000bf05070 */
[----:B------:R-:W1:Y:S01]  /*1960*/  LDC.64 R8, c[0x0][0x300] ;  /* 0x0000c000ff087b82 */ /* 0x000e620000000a00 */
[----:B------:R-:W-:Y:S01]  /*1970*/  IMAD.IADD R58, R31, 0x1, R28 ;  /* 0x000000011f3a7824 */ /* 0x000fe200078e021c */
[----:B------:R-:W-:Y:S01]  /*1980*/  ULDC.64 UR6, c[0x0][0xa08] ;  /* 0x0002820000067ab9 */ /* 0x000fe20000000a00 */
[----:B------:R-:W-:Y:S02]  /*1990*/  ISETP.NE.AND.EX P0, PT, RZ, UR5, PT, P0 ;  /* 0x00000005ff007c0c */ /* 0x000fe4000bf05300 */
[----:B------:R-:W-:Y:S01]  /*19a0*/  SHF.R.S32.HI R11, RZ, 0x1f, R90 ;  /* 0x0000001fff0b7819 */ /* 0x000fe2000001145a */
[----:B------:R-:W-:Y:S02]  /*19b0*/  VIADD R62, R16, 0x20 ;  /* 0x00000020103e7836 */ /* 0x000fe40000000000 */
[----:B------:R-:W2:Y:S08]  /*19c0*/  LDC.64 R56, c[0x0][0x3f8] ;  /* 0x0000fe00ff387b82 */ /* 0x000eb00000000a00 */
[----:B------:R-:W-:Y:S01]  /*19d0*/  @P0 IADD3 R4, P1, R214, UR4, RZ ;  /* 0x00000004d6040c10 */ /* 0x000fe2000ff3e0ff */
[----:B------:R-:W3:Y:S03]  /*19e0*/  LDC R43, c[0x0][0x3f4] ;  /* 0x0000fd00ff2b7b82 */ /* 0x000ee60000000800 */
[----:B------:R-:W-:Y:S01]  /*19f0*/  @P0 IADD3.X R5, R215, UR5, RZ, P1, !PT ;  /* 0x00000005d7050c10 */ /* 0x000fe20008ffe4ff */
[----:B------:R-:W-:-:S04]  /*1a00*/  ULDC.64 UR4, c[0x0][0x308] ;  /* 0x0000c20000047ab9 */ /* 0x000fc80000000a00 */
[----:B------:R4:W3:Y:S01]  /*1a10*/  @P0 LDG.E R29, desc[UR40][R4.64] ;  /* 0x00000028041d0981 */ /* 0x0008e2000c1e1900 */
[----:B------:R-:W-:Y:S01]  /*1a20*/  SHF.R.S32.HI R45, RZ, 0x1f, R58 ;  /* 0x0000001fff2d7819 */ /* 0x000fe2000001143a */
[-C--:B-1----:R-:W-:Y:S01]  /*1a30*/  IMAD.WIDE.U32 R6, R58, R8.reuse, RZ ;  /* 0x000000083a067225 */ /* 0x082fe200078e00ff */
[----:B------:R-:W-:Y:S01]  /*1a40*/  ISETP.NE.U32.AND P0, PT, RZ, UR6, PT ;  /* 0x00000006ff007c0c */ /* 0x000fe2000bf05070 */
[----:B------:R-:W1:Y:S01]  /*1a50*/  LDC.64 R14, c[0x0][0x408] ;  /* 0x00010200ff0e7b82 */ /* 0x000e620000000a00 */
[----:B0-----:R-:W-:Y:S01]  /*1a60*/  SHF.R.U32.HI R40, RZ, 0x7, R32 ;  /* 0x00000007ff287819 */ /* 0x001fe20000011620 */
[-C--:B------:R-:W-:Y:S01]  /*1a70*/  IMAD R0, R45, R8.reuse, RZ ;  /* 0x000000082d007224 */ /* 0x080fe200078e02ff */
[----:B------:R-:W-:Y:S01]  /*1a80*/  ISETP.NE.AND.EX P0, PT, RZ, UR7, PT, P0 ;  /* 0x00000007ff007c0c */ /* 0x000fe2000bf05300 */
[----:B------:R-:W-:Y:S01]  /*1a90*/  IMAD R10, R220, R8, RZ ;  /* 0x00000008dc0a7224 */ /* 0x000fe200078e02ff */
[----:B------:R-:W-:Y:S01]  /*1aa0*/  ISETP.NE.AND P6, PT, R40, 0x1, PT ;  /* 0x000000012800780c */ /* 0x000fe20003fc5270 */
[----:B------:R-:W-:Y:S01]  /*1ab0*/  IMAD R3, R58, R9, R0 ;  /* 0x000000093a037224 */ /* 0x000fe200078e0200 */
[----:B------:R-:W-:Y:S01]  /*1ac0*/  MOV R77, 0x20 ;  /* 0x00000020004d7802 */ /* 0x000fe20000000f00 */
[----:B------:R-:W-:Y:S01]  /*1ad0*/  VIADD R63, R16, 0x40 ;  /* 0x00000040103f7836 */ /* 0x000fe20000000000 */
[----:B------:R-:W-:Y:S01]  /*1ae0*/  SHF.L.U64.HI R67, R8, 0x6, R9 ;  /* 0x0000000608437819 */ /* 0x000fe20000010209 */
[----:B------:R-:W-:Y:S01]  /*1af0*/  IMAD.IADD R7, R7, 0x1, R3 ;  /* 0x0000000107077824 */ /* 0x000fe200078e0203 */
[----:B--2---:R-:W-:Y:S01]  /*1b00*/  SHF.L.U64.HI R72, R56, 0x6, R57 ;  /* 0x0000000638487819 */ /* 0x004fe20000010239 */
[----:B------:R-:W-:Y:S01]  /*1b10*/  IMAD R3, R11, UR4, RZ ;  /* 0x000000040b037c24 */ /* 0x000fe2000f8e02ff */
[----:B------:R-:W-:Y:S01]  /*1b20*/  SHF.R.S32.HI R75, RZ, 0x1f, R217 ;  /* 0x0000001fff4b7819 */ /* 0x000fe200000114d9 */
[----:B----4-:R-:W-:-:S04]  /*1b30*/  IMAD.WIDE.U32 R4, R90, UR4, R6 ;  /* 0x000000045a047c25 */ /* 0x010fc8000f8e0006 */
[----:B------:R-:W-:Y:S01]  /*1b40*/  IMAD R3, R90, UR5, R3 ;  /* 0x000000055a037c24 */ /* 0x000fe2000f8e0203 */
[----:B------:R-:W-:Y:S01]  /*1b50*/  ULDC.64 UR4, c[0x0][0x310] ;  /* 0x0000c40000047ab9 */ /* 0x000fe20000000a00 */
[----:B------:R-:W-:-:S04]  /*1b60*/  IMAD.WIDE.U32 R6, R19, R8, R16 ;  /* 0x0000000813067225 */ /* 0x000fc800078e0010 */
[----:B------:R-:W-:Y:S01]  /*1b70*/  IMAD.IADD R5, R5, 0x1, R3 ;  /* 0x0000000105057824 */ /* 0x000fe200078e0203 */
[----:B-1----:R-:W-:Y:S01]  /*1b80*/  SHF.L.U64.HI R69, R14, 0x6, R15 ;  /* 0x000000060e457819 */ /* 0x002fe2000001020f */
[C---:B------:R-:W-:Y:S02]  /*1b90*/  VIADD R64, R16.reuse, 0x60 ;  /* 0x0000006010407836 */ /* 0x040fe40000000000 */
[C---:B------:R-:W-:Y:S02]  /*1ba0*/  VIADD R12, R16.reuse, 0xc0 ;  /* 0x000000c0100c7836 */ /* 0x040fe40000000000 */
[C---:B------:R-:W-:Y:S02]  /*1bb0*/  VIADD R65, R16.reuse, 0x80 ;  /* 0x0000008010417836 */ /* 0x040fe40000000000 */
[C---:B------:R-:W-:Y:S02]  /*1bc0*/  VIADD R66, R16.reuse, 0xa0 ;  /* 0x000000a010427836 */ /* 0x040fe40000000000 */
[----:B------:R-:W-:-:S02]  /*1bd0*/  VIADD R23, R16, 0xe0 ;  /* 0x000000e010177836 */ /* 0x000fc40000000000 */
[----:B------:R-:W-:Y:S02]  /*1be0*/  IMAD R28, R220, R56, RZ ;  /* 0x00000038dc1c7224 */ /* 0x000fe400078e02ff */
[----:B------:R-:W-:Y:S02]  /*1bf0*/  IMAD.SHL.U32 R71, R226, 0x40, RZ ;  /* 0x00000040e2477824 */ /* 0x000fe400078e00ff */
[----:B------:R-:W-:Y:S02]  /*1c00*/  IMAD R35, R19, R57, R28 ;  /* 0x0000003913237224 */ /* 0x000fe400078e021c */
[----:B------:R-:W-:Y:S01]  /*1c10*/  VIADD R76, R40, 0x8 ;  /* 0x00000008284c7836 */ /* 0x000fe20000000000 */
[----:B------:R-:W-:Y:S01]  /*1c20*/  LOP3.LUT R71, R71, 0x1c0, RZ, 0xc0, !PT ;  /* 0x000001c047477812 */ /* 0x000fe200078ec0ff */
[----:B------:R-:W-:Y:S01]  /*1c30*/  IMAD.SHL.U32 R68, R8, 0x40, RZ ;  /* 0x0000004008447824 */ /* 0x000fe200078e00ff */
[----:B------:R-:W-:Y:S01]  /*1c40*/  SHF.R.U32.HI R40, RZ, 0x3, R206 ;  /* 0x00000003ff287819 */ /* 0x000fe200000116ce */
[----:B------:R-:W-:Y:S01]  /*1c50*/  IMAD R81, R15, 0x60, RZ ;  /* 0x000000600f517824 */ /* 0x000fe200078e02ff */
[----:B------:R-:W-:Y:S01]  /*1c60*/  SHF.R.U32.HI R74, RZ, 0x3, R71 ;  /* 0x00000003ff4a7819 */ /* 0x000fe20000011647 */
[----:B------:R-:W-:-:S02]  /*1c70*/  IMAD.SHL.U32 R70, R14, 0x40, RZ ;  /* 0x000000400e467824 */ /* 0x000fc400078e00ff */
[----:B------:R-:W-:Y:S02]  /*1c80*/  IMAD.SHL.U32 R73, R56, 0x40, RZ ;  /* 0x0000004038497824 */ /* 0x000fe400078e00ff */
[----:B---3--:R-:W-:Y:S01]  /*1c90*/  IMAD.SHL.U32 R78, R43, 0x2, RZ ;  /* 0x000000022b4e7824 */ /* 0x008fe200078e00ff */
[----:B------:R-:W-:Y:S02]  /*1ca0*/  SHF.R.S32.HI R0, RZ, 0x1f, R29 ;  /* 0x0000001fff007819 */ /* 0x000fe4000001141d */
[----:B------:R-:W-:Y:S01]  /*1cb0*/  SEL R21, R29, RZ, !P0 ;  /* 0x000000ff1d157207 */ /* 0x000fe20004000000 */
[----:B------:R-:W-:Y:S01]  /*1cc0*/  IMAD.WIDE.U32 R28, R19, R56, R16 ;  /* 0x00000038131c7225 */ /* 0x000fe200078e0010 */
[----:B------:R-:W-:-:S03]  /*1cd0*/  SEL R20, R0, RZ, !P0 ;  /* 0x000000ff00147207 */ /* 0x000fc60004000000 */
[----:B------:R-:W-:-:S04]  /*1ce0*/  IMAD.WIDE.U32 R4, R21, UR4, R4 ;  /* 0x0000000415047c25 */ /* 0x000fc8000f8e0004 */
[----:B------:R-:W-:Y:S01]  /*1cf0*/  IMAD R0, R20, UR4, RZ ;  /* 0x0000000414007c24 */ /* 0x000fe2000f8e02ff */
[----:B------:R-:W-:Y:S01]  /*1d00*/  IADD3 R61, P0, R4, R6, RZ ;  /* 0x00000006043d7210 */ /* 0x000fe20007f1e0ff */
[----:B------:R-:W-:Y:S02]  /*1d10*/  IMAD.IADD R29, R35, 0x1, R29 ;  /* 0x00000001231d7824 */ /* 0x000fe400078e021d */
[----:B------:R-:W-:Y:S01]  /*1d20*/  IMAD R3, R21, UR5, R0 ;  /* 0x0000000515037c24 */ /* 0x000fe2000f8e0200 */
[----:B------:R-:W-:Y:S05]  /*1d30*/  @!P6 WARPSYNC.ALL ;  /* 0x000000000000e948 */ /* 0x000fea0003800000 */
[----:B------:R-:W-:Y:S01]  /*1d40*/  IMAD R0, R19, R9, R10 ;  /* 0x0000000913007224 */ /* 0x000fe200078e020a */
[----:B------:R-:W-:Y:S01]  /*1d50*/  ULDC UR4, c[0x0][0x320] ;  /* 0x0000c80000047ab9 */ /* 0x000fe20000000800 */
[----:B------:R-:W-:Y:S01]  /*1d60*/  IMAD.IADD R3, R5, 0x1, R3 ;  /* 0x0000000105037824 */ /* 0x000fe200078e0203 */
[----:B------:R-:W-:Y:S01]  /*1d70*/  @!P6 BAR.SYNC.DEFER_BLOCKING 0x9, 0x100 ;  /* 0x024400000000eb1d */ /* 0x000fe20000010000 */
[----:B------:R-:W-:Y:S01]  /*1d80*/  ISETP.GE.AND P1, PT, R62, UR4, PT ;  /* 0x000000043e007c0c */ /* 0x000fe2000bf26270 */
[----:B-----5:R-:W-:Y:S01]  /*1d90*/  IMAD.WIDE.U32 R36, R38, R56, R28 ;  /* 0x0000003826247225 */ /* 0x020fe200078e001c */
[----:B------:R-:W-:-:S02]  /*1da0*/  ISETP.GE.AND P2, PT, R12, UR4, PT ;  /* 0x000000040c007c0c */ /* 0x000fc4000bf46270 */
[----:B------:R-:W-:Y:S01]  /*1db0*/  IADD3.X R0, R3, R7, R0, P0, !PT ;  /* 0x0000000703007210 */ /* 0x000fe200007fe400 */
[----:B------:R-:W-:Y:S01]  /*1dc0*/  ULDC.64 UR6, c[0x0][0x330] ;  /* 0x0000cc0000067ab9 */ /* 0x000fe20000000a00 */
[----:B------:R-:W-:Y:S01]  /*1dd0*/  ISETP.GE.AND P0, PT, R16, UR4, PT ;  /* 0x0000000410007c0c */ /* 0x000fe2000bf06270 */
[----:B------:R-:W-:Y:S01]  /*1de0*/  IMAD R7, R11, UR6, RZ ;  /* 0x000000060b077c24 */ /* 0x000fe2000f8e02ff */
[----:B------:R-:W-:Y:S02]  /*1df0*/  SEL R6, RZ, 0xffffffff, P1 ;  /* 0xffffffffff067807 */ /* 0x000fe40000800000 */
[----:B------:R-:W-:Y:S01]  /*1e00*/  SEL R10, RZ, 0x1, P0 ;  /* 0x00000001ff0a7807 */ /* 0x000fe20000000000 */
[----:B------:R-:W-:Y:S01]  /*1e10*/  IMAD R13, R90, UR7, R7 ;  /* 0x000000075a0d7c24 */ /* 0x000fe2000f8e0207 */
[----:B------:R-:W-:Y:S01]  /*1e20*/  SHF.L.U32 R11, R6, 0x1, RZ ;  /* 0x00000001060b7819 */ /* 0x000fe200000006ff */
[----:B------:R-:W-:Y:S01]  /*1e30*/  IMAD.WIDE.U32 R6, R90, UR6, R16 ;  /* 0x000000065a067c25 */ /* 0x000fe2000f8e0010 */
[----:B------:R-:W-:-:S02]  /*1e40*/  ISETP.GE.AND P0, PT, R63, UR4, PT ;  /* 0x000000043f007c0c */ /* 0x000fc4000bf06270 */
[----:B------:R-:W-:Y:S01]  /*1e50*/  ISETP.GE.AND P1, PT, R64, UR4, PT ;  /* 0x0000000440007c0c */ /* 0x000fe2000bf26270 */
[----:B------:R-:W-:Y:S01]  /*1e60*/  IMAD.IADD R7, R7, 0x1, R13 ;  /* 0x0000000107077824 */ /* 0x000fe200078e020d */
[----:B------:R-:W-:Y:S02]  /*1e70*/  LOP3.LUT R10, R11, 0x2, R10, 0xe2, !PT ;  /* 0x000000020b0a7812 */ /* 0x000fe400078ee20a */
[----:B------:R-:W-:Y:S02]  /*1e80*/  SEL R11, RZ, 0x4, P0 ;  /* 0x00000004ff0b7807 */ /* 0x000fe40000000000 */
[----:B------:R-:W-:Y:S02]  /*1e90*/  SEL R12, RZ, 0x8, P1 ;  /* 0x00000008ff0c7807 */ /* 0x000fe40000800000 */
[----:B------:R-:W-:Y:S02]  /*1ea0*/  ISETP.GE.AND P0, PT, R65, UR4, PT ;  /* 0x0000000441007c0c */ /* 0x000fe4000bf06270 */
[----:B------:R-:W-:-:S02]  /*1eb0*/  ISETP.GE.AND P1, PT, R66, UR4, PT ;  /* 0x0000000442007c0c */ /* 0x000fc4000bf26270 */
[----:B------:R-:W-:Y:S02]  /*1ec0*/  LOP3.LUT R10, R12, R10, R11, 0xfe, !PT ;  /* 0x0000000a0c0a7212 */ /* 0x000fe400078efe0b */
[----:B------:R-:W-:Y:S02]  /*1ed0*/  SEL R11, RZ, 0x10, P0 ;  /* 0x00000010ff0b7807 */ /* 0x000fe40000000000 */
[----:B------:R-:W-:Y:S02]  /*1ee0*/  SEL R12, RZ, 0x20, P1 ;  /* 0x00000020ff0c7807 */ /* 0x000fe40000800000 */
[----:B------:R-:W-:Y:S01]  /*1ef0*/  ISETP.GE.AND P3, PT, R23, UR4, PT ;  /* 0x0000000417007c0c */ /* 0x000fe2000bf66270 */
[----:B------:R-:W-:Y:S01]  /*1f00*/  ULDC.64 UR4, c[0x0][0x338] ;  /* 0x0000ce0000047ab9 */ /* 0x000fe20000000a00 */
[----:B------:R-:W-:Y:S01]  /*1f10*/  LOP3.LUT R11, R12, R10, R11, 0xfe, !PT ;  /* 0x0000000a0c0b7212 */ /* 0x000fe200078efe0b */
[----:B------:R-:W-:Y:S01]  /*1f20*/  IMAD R12, R20, UR4, RZ ;  /* 0x00000004140c7c24 */ /* 0x000fe2000f8e02ff */
[----:B------:R-:W-:Y:S01]  /*1f30*/  SEL R10, RZ, 0x40, P2 ;  /* 0x00000040ff0a7807 */ /* 0x000fe20001000000 */
[C---:B------:R-:W-:Y:S01]  /*1f40*/  IMAD.WIDE.U32 R6, R21.reuse, UR4, R6 ;  /* 0x0000000415067c25 */ /* 0x040fe2000f8e0006 */
[----:B------:R-:W-:Y:S01]  /*1f50*/  ISETP.GE.AND P0, PT, R16, R43, PT ;  /* 0x0000002b1000720c */ /* 0x000fe20003f06270 */
[----:B------:R-:W-:Y:S01]  /*1f60*/  ULDC UR4, c[0x0][0x2f4] ;  /* 0x0000bd0000047ab9 */ /* 0x000fe20000000800 */
[----:B------:R-:W-:Y:S01]  /*1f70*/  SHF.R.S32.HI R23, RZ, 0x1f, R22 ;  /* 0x0000001fff177819 */ /* 0x000fe20000011416 */
[----:B------:R-:W-:Y:S01]  /*1f80*/  IMAD R41, R21, UR5, R12 ;  /* 0x0000000515297c24 */ /* 0x000fe2000f8e020c */
[----:B------:R-:W-:Y:S01]  /*1f90*/  LOP3.LUT R96, R11, R10, RZ, 0xfc, !PT ;  /* 0x0000000a0b607212 */ /* 0x000fe200078efcff */
[-C--:B------:R-:W-:Y:S01]  /*1fa0*/  IMAD R10, R220, R14.reuse, RZ ;  /* 0x0000000edc0a7224 */ /* 0x080fe200078e02ff */
[----:B------:R-:W-:Y:S01]  /*1fb0*/  SEL R33, R43, RZ, P0 ;  /* 0x000000ff2b217207 */ /* 0x000fe20000000000 */
[----:B------:R-:W-:Y:S01]  /*1fc0*/  IMAD.WIDE.U32 R12, R19, R14, R22 ;  /* 0x0000000e130c7225 */ /* 0x000fe200078e0016 */
[----:B------:R-:W-:-:S02]  /*1fd0*/  LOP3.LUT R29, R71, 0x18, R16, 0xf8, !PT ;  /* 0x00000018471d7812 */ /* 0x000fc400078ef810 */
[----:B------:R-:W-:Y:S01]  /*1fe0*/  LOP3.LUT P1, RZ, R226, 0x4, RZ, 0xc0, !PT ;  /* 0x00000004e2ff7812 */ /* 0x000fe2000782c0ff */
[----:B------:R-:W-:Y:S01]  /*1ff0*/  IMAD R31, R19, R15, R10 ;  /* 0x0000000f131f7224 */ /* 0x000fe200078e020a */
[----:B------:R-:W-:Y:S01]  /*2000*/  LOP3.LUT R28, R29, R74, RZ, 0x3c, !PT ;  /* 0x0000004a1d1c7212 */ /* 0x000fe200078e3cff */
[C---:B------:R-:W-:Y:S01]  /*2010*/  IMAD.WIDE.U32 R20, R19.reuse, R14, R16 ;  /* 0x0000000e13147225 */ /* 0x040fe200078e0010 */
[----:B------:R-:W-:Y:S02]  /*2020*/  IADD3 R58, P2, R19, R58, RZ ;  /* 0x0000003a133a7210 */ /* 0x000fe40007f5e0ff */
[----:B------:R-:W-:Y:S01]  /*2030*/  SEL R77, R77, 0xffffffe0, !P1 ;  /* 0xffffffe04d4d7807 */ /* 0x000fe20004800000 */
[----:B------:R-:W-:Y:S01]  /*2040*/  IMAD.WIDE.U32 R10, R19, R56, R22 ;  /* 0x00000038130a7225 */ /* 0x000fe200078e0016 */
[----:B------:R-:W-:Y:S02]  /*2050*/  SEL R95, RZ, 0xffffff80, P3 ;  /* 0xffffff80ff5f7807 */ /* 0x000fe40001800000 */
[C---:B------:R-:W-:Y:S01]  /*2060*/  ISETP.GE.AND P1, PT, R16.reuse, UR4, PT ;  /* 0x0000000410007c0c */ /* 0x040fe2000bf26270 */
[----:B------:R-:W-:Y:S01]  /*2070*/  IMAD.IADD R33, R16, 0x1, R33 ;  /* 0x0000000110217824 */ /* 0x000fe200078e0221 */
[C---:B------:R-:W-:Y:S01]  /*2080*/  LOP3.LUT R95, R96.reuse, 0x80, R95, 0xc8, !PT ;  /* 0x00000080605f7812 */ /* 0x040fe200078ec85f */
[----:B------:R-:W-:Y:S01]  /*2090*/  IMAD.IADD R13, R13, 0x1, R31 ;  /* 0x000000010d0d7824 */ /* 0x000fe200078e021f */
[----:B------:R-:W-:Y:S01]  /*20a0*/  LOP3.LUT R96, R96, 0x40, RZ, 0xc0, !PT ;  /* 0x0000004060607812 */ /* 0x000fe200078ec0ff */
[----:B------:R-:W-:Y:S01]  /*20b0*/  IMAD.IADD R31, R31, 0x1, R21 ;  /* 0x000000011f1f7824 */ /* 0x000fe200078e0215 */
[----:B------:R-:W-:Y:S01]  /*20c0*/  IADD3 R21, R11, R35, RZ ;  /* 0x000000230b157210 */ /* 0x000fe20007ffe0ff */
[----:B------:R-:W-:Y:S01]  /*20d0*/  IMAD.MOV.U32 R30, RZ, RZ, R20 ;  /* 0x000000ffff1e7224 */ /* 0x000fe200078e0014 */
[----:B------:R-:W-:Y:S01]  /*20e0*/  SHF.R.S32.HI R32, RZ, 0x1f, R33 ;  /* 0x0000001fff207819 */ /* 0x000fe20000011421 */
[----:B------:R-:W-:Y:S01]  /*20f0*/  IMAD.MOV.U32 R20, RZ, RZ, R10 ;  /* 0x000000ffff147224 */ /* 0x000fe200078e000a */
[----:B------:R-:W-:Y:S01]  /*2100*/  SHF.R.S32.HI R11, RZ, 0x1f, R38 ;  /* 0x0000001fff0b7819 */ /* 0x000fe20000011426 */
[----:B------:R-:W-:Y:S01]  /*2110*/  IMAD R79, R207, 0x200, R28 ;  /* 0x00000200cf4f7824 */ /* 0x000fe200078e021c */
[----:B------:R-:W-:Y:S01]  /*2120*/  LEA.HI R32, R32, R33, RZ, 0x3 ;  /* 0x0000002120207211 */ /* 0x000fe200078f18ff */
[----:B------:R-:W-:-:S02]  /*2130*/  IMAD R33, R9, 0x60, RZ ;  /* 0x0000006009217824 */ /* 0x000fc400078e02ff */
[----:B------:R-:W-:Y:S01]  /*2140*/  IMAD R10, R11, R14, RZ ;  /* 0x0000000e0b0a7224 */ /* 0x000fe200078e02ff */
[--C-:B------:R-:W-:Y:S01]  /*2150*/  LOP3.LUT R29, R71, 0x38, R32.reuse, 0xf8, !PT ;  /* 0x00000038471d7812 */ /* 0x100fe200078ef820 */
[----:B------:R-:W-:Y:S01]  /*2160*/  IMAD R34, R11, R56, RZ ;  /* 0x000000380b227224 */ /* 0x000fe200078e02ff */
[----:B------:R-:W-:Y:S01]  /*2170*/  LOP3.LUT R28, R206, 0x38, R32, 0xf8, !PT ;  /* 0x00000038ce1c7812 */ /* 0x000fe200078ef820 */
[C---:B------:R-:W-:Y:S01]  /*2180*/  IMAD R85, R38.reuse, R15, R10 ;  /* 0x0000000f26557224 */ /* 0x040fe200078e020a */
[----:B------:R-:W-:Y:S01]  /*2190*/  LOP3.LUT R92, R29, R74, RZ, 0x3c, !PT ;  /* 0x0000004a1d5c7212 */ /* 0x000fe200078e3cff */
[----:B------:R-:W-:Y:S01]  /*21a0*/  IMAD.WIDE.U32 R10, R38, R14, R12 ;  /* 0x0000000e260a7225 */ /* 0x000fe200078e000c */
[----:B------:R-:W-:Y:S02]  /*21b0*/  LOP3.LUT R93, R28, R40, RZ, 0x3c, !PT ;  /* 0x000000281c5d7212 */ /* 0x000fe400078e3cff */
[----:B------:R-:W-:Y:S01]  /*21c0*/  LOP3.LUT R90, R32, 0xfffffff8, RZ, 0xc0, !PT ;  /* 0xfffffff8205a7812 */ /* 0x000fe200078ec0ff */
[----:B------:R-:W-:Y:S01]  /*21d0*/  IMAD.WIDE.U32 R12, R38, R14, R30 ;  /* 0x0000000e260c7225 */ /* 0x000fe200078e001e */
[----:B------:R-:W-:-:S02]  /*21e0*/  IADD3 R84, R11, R85, RZ ;  /* 0x000000550b547210 */ /* 0x000fc40007ffe0ff */
[----:B------:R-:W-:Y:S01]  /*21f0*/  SHF.R.S32.HI R88, RZ, 0x3, R32 ;  /* 0x00000003ff587819 */ /* 0x000fe20000011420 */
[C---:B------:R-:W-:Y:S01]  /*2200*/  IMAD R87, R38.reuse, R57, R34 ;  /* 0x0000003926577224 */ /* 0x040fe200078e0222 */
[----:B------:R-:W-:Y:S01]  /*2210*/  SHF.R.S32.HI R91, RZ, 0x1f, R90 ;  /* 0x0000001fff5b7819 */ /* 0x000fe2000001145a */
[----:B------:R-:W-:Y:S02]  /*2220*/  IMAD R31, R57, 0x60, RZ ;  /* 0x00000060391f7824 */ /* 0x000fe400078e02ff */
[----:B------:R-:W-:-:S04]  /*2230*/  IMAD.WIDE.U32 R20, R38, R56, R20 ;  /* 0x0000003826147225 */ /* 0x000fc800078e0014 */
[----:B------:R-:W-:-:S04]  /*2240*/  IMAD.WIDE.U32 R8, R8, 0x60, RZ ;  /* 0x0000006008087825 */ /* 0x000fc800078e00ff */
[----:B------:R-:W-:-:S04]  /*2250*/  IMAD.WIDE.U32 R14, R14, 0x60, RZ ;  /* 0x000000600e0e7825 */ /* 0x000fc800078e00ff */
[----:B------:R-:W-:-:S04]  /*2260*/  IMAD.WIDE.U32 R56, R56, 0x60, RZ ;  /* 0x0000006038387825 */ /* 0x000fc800078e00ff */
[----:B------:R-:W-:Y:S01]  /*2270*/  IMAD.X R59, R220, 0x1, R45, P2 ;  /* 0x00000001dc3b7824 */ /* 0x000fe200010e062d */
[----:B------:R-:W-:Y:S01]  /*2280*/  ISETP.GE.AND P2, PT, R62, UR4, PT ;  /* 0x000000043e007c0c */ /* 0x000fe2000bf46270 */
[----:B------:R-:W-:Y:S02]  /*2290*/  IMAD.IADD R86, R21, 0x1, R87 ;  /* 0x0000000115567824 */ /* 0x000fe400078e0257 */
[----:B------:R-:W-:Y:S02]  /*22a0*/  IMAD.IADD R80, R9, 0x1, R33 ;  /* 0x0000000109507824 */ /* 0x000fe400078e0221 */
[----:B------:R-:W-:Y:S02]  /*22b0*/  IMAD.IADD R81, R15, 0x1, R81 ;  /* 0x000000010f517824 */ /* 0x000fe400078e0251 */
[----:B------:R-:W-:Y:S02]  /*22c0*/  IMAD.IADD R82, R57, 0x1, R31 ;  /* 0x0000000139527824 */ /* 0x000fe400078e021f */
[----:B------:R-:W-:-:S02]  /*22d0*/  IMAD.IADD R83, R77, 0x1, R79 ;  /* 0x000000014d537824 */ /* 0x000fc400078e024f */
[----:B------:R-:W-:Y:S02]  /*22e0*/  IMAD.IADD R85, R85, 0x1, R13 ;  /* 0x0000000155557824 */ /* 0x000fe400078e020d */
[----:B------:R-:W-:Y:S02]  /*22f0*/  IMAD.IADD R87, R87, 0x1, R37 ;  /* 0x0000000157577824 */ /* 0x000fe400078e0225 */
[----:B------:R-:W-:Y:S02]  /*2300*/  IMAD R92, R207, 0x200, R92 ;  /* 0x00000200cf5c7824 */ /* 0x000fe400078e025c */
[----:B------:R-:W-:Y:S02]  /*2310*/  IMAD.IADD R93, R208, 0x1, R93 ;  /* 0x00000001d05d7824 */ /* 0x000fe400078e025d */
[----:B------:R-:W-:-:S07]  /*2320*/  IMAD.IADD R94, R7, 0x1, R41 ;  /* 0x00000001075e7824 */ /* 0x000fce00078e0229 */
.L_x_9919:
[----:B------:R-:W0:Y:S01]  /*2330*/  LDC.64 R100, c[0x0][0x2e8] ;  /* 0x0000ba00ff647b82 */ /* 0x000e220000000a00 */
[----:B------:R-:W-:Y:S01]  /*2340*/  VIADD R45, R26, 0xffffffff ;  /* 0xffffffff1a2d7836 */ /* 0x000fe20000000000 */
[----:B------:R-:W-:Y:S05]  /*2350*/  YIELD ;  /* 0x0000000000007946 */ /* 0x000fea0003800000 */
[----:B------:R-:W-:Y:S01]  /*2360*/  SHF.R.S32.HI R35, RZ, 0x1f, R45 ;  /* 0x0000001fff237819 */ /* 0x000fe2000001142d */
[----:B------:R-:W1:Y:S01]  /*2370*/  LDC R105, c[0x0][0x3f4] ;  /* 0x0000fd00ff697b82 */ /* 0x000e620000000800 */
[-C--:B------:R-:W-:Y:S01]  /*2380*/  IMAD R29, R80, R45.reuse, RZ ;  /* 0x0000002d501d7224 */ /* 0x080fe200078e02ff */
[----:B------:R-:W-:Y:S01]  /*2390*/  BSSY B0, `(.L_x_9872) ;  /* 0x00002a3000007945 */ /* 0x000fe20003800000 */
[----:B------:R-:W-:-:S04]  /*23a0*/  IMAD.WIDE.U32 R102, R8, R45, RZ ;  /* 0x0000002d08667225 */ /* 0x000fc800078e00ff */
[----:B------:R-:W-:Y:S01]  /*23b0*/  IMAD R31, R35, R8, R29 ;  /* 0x00000008231f7224 */ /* 0x000fe200078e021d */
[CC--:B------:R-:W-:Y:S01]  /*23c0*/  IADD3 R26, P3, P4, R61.reuse, R102.reuse, R68 ;  /* 0x000000663d1a7210 */ /* 0x0c0fe20007c7e044 */
[C---:B------:R-:W-:Y:S01]  /*23d0*/  IMAD R106, R2.reuse, 0x1800, R79 ;  /* 0x00001800026a7824 */ /* 0x040fe200078e024f */
[----:B------:R-:W-:Y:S01]  /*23e0*/  IADD3 R29, P5, R61, R102, RZ ;  /* 0x000000663d1d7210 */ /* 0x000fe20007fbe0ff */
[----:B------:R-:W-:Y:S02]  /*23f0*/  IMAD.IADD R107, R103, 0x1, R31 ;  /* 0x00000001676b7824 */ /* 0x000fe400078e021f */
[----:B------:R-:W-:Y:S02]  /*2400*/  IMAD R104, R2, 0x1800, R83 ;  /* 0x0000180002687824 */ /* 0x000fe400078e0253 */
[----:B------:R-:W-:Y:S01]  /*2410*/  IMAD R106, R106, 0x2, R25 ;  /* 0x000000026a6a7824 */ /* 0x000fe200078e0219 */
[----:B------:R-:W-:Y:S01]  /*2420*/  IADD3.X R28, R0, R107, R67, P3, P4 ;  /* 0x0000006b001c7210 */ /* 0x000fe20001fe8443 */
[----:B------:R-:W-:Y:S01]  /*2430*/  IMAD R104, R104, 0x2, R25 ;  /* 0x0000000268687824 */ /* 0x000fe200078e0219 */
[----:B0-----:R-:W-:-:S02]  /*2440*/  LEA R40, P3, R26, R100, 0x1 ;  /* 0x000000641a287211 */ /* 0x001fc400078608ff */
[----:B------:R-:W-:Y:S02]  /*2450*/  IADD3.X R30, R107, R0, RZ, P5, !PT ;  /* 0x000000006b1e7210 */ /* 0x000fe40002ffe4ff */
[----:B------:R-:W-:Y:S01]  /*2460*/  LEA.HI.X R41, R26, R101, R28, 0x1, P3 ;  /* 0x000000651a297211 */ /* 0x000fe200018f0c1c */
[----:B------:R-:W-:Y:S01]  /*2470*/  IMAD.MOV.U32 R26, RZ, RZ, R45 ;  /* 0x000000ffff1a7224 */ /* 0x000fe200078e002d */
[----:B-1----:R-:W-:Y:S02]  /*2480*/  ISETP.GE.AND P3, PT, R105, 0x1, PT ;  /* 0x000000016900780c */ /* 0x002fe40003f66270 */
[----:B------:R-:W-:Y:S02]  /*2490*/  LEA R42, P5, R29, R100, 0x1 ;  /* 0x000000641d2a7211 */ /* 0x000fe400078a08ff */
[----:B------:R-:W-:Y:S02]  /*24a0*/  ISETP.GT.AND P4, PT, R45, R27, PT ;  /* 0x0000001b2d00720c */ /* 0x000fe40003f84270 */
[----:B------:R-:W-:-:S02]  /*24b0*/  LEA.HI.X R43, R29, R101, R30, 0x1, P5 ;  /* 0x000000651d2b7211 */ /* 0x000fc400028f0c1e */
[----:B------:R-:W-:-:S05]  /*24c0*/  P2R R98, PR, RZ, 0x10 ;  /* 0x00000010ff627803 */ /* 0x000fca0000000000 */
[----:B----4-:R-:W-:Y:S05]  /*24d0*/  @!P3 BRA `(.L_x_9873) ;  /* 0x0000002400d4b947 */ /* 0x010fea0003800000 */
        /* <DEDUP_REMOVED lines=19> */
[----:B------:R-:W-:-:S03]  /*2610*/  CS2R R54, SRZ ;  /* 0x0000000000367805 */ /* 0x000fc6000001ff00 */
[----:B------:R-:W-:Y:S05]  /*2620*/  @P4 BRA `(.L_x_9876) ;  /* 0x0000000000504947 */ /* 0x000fea0003800000 */
[----:B------:R-:W-:Y:S01]  /*2630*/  IADD3 R33, P3, R20, R28, RZ ;  /* 0x0000001c14217210 */ /* 0x000fe20007f7e0ff */
[----:B------:R-:W-:Y:S01]  /*2640*/  ULDC.64 UR4, c[0x0][0x3e8] ;  /* 0x0000fa0000047ab9 */ /* 0x000fe20000000a00 */
[----:B------:R-:W-:Y:S02]  /*2650*/  CS2R R52, SRZ ;  /* 0x0000000000347805 */ /* 0x000fe4000001ff00 */
[----:B------:R-:W-:Y:S01]  /*2660*/  CS2R R54, SRZ ;  /* 0x0000000000367805 */ /* 0x000fe2000001ff00 */
[----:B------:R-:W-:Y:S01]  /*2670*/  IMAD.X R44, R97, 0x1, R86, P3 ;  /* 0x00000001612c7824 */ /* 0x000fe200018e0656 */
[----:B------:R-:W-:-:S04]  /*2680*/  LEA R32, P3, R33, UR4, 0x1 ;  /* 0x0000000421207c11 */ /* 0x000fc8000f8608ff */
[----:B------:R-:W-:Y:S01]  /*2690*/  LEA.HI.X R33, R33, UR5, R44, 0x1, P3 ;  /* 0x0000000521217c11 */ /* 0x000fe200098f0c2c */
[----:B------:R-:W-:Y:S01]  /*26a0*/  ULDC.64 UR4, c[0x0][0x400] ;  /* 0x0001000000047ab9 */ /* 0x000fe20000000a00 */
[----:B------:R-:W-:-:S05]  /*26b0*/  IADD3 R45, P3, R10, R30, RZ ;  /* 0x0000001e0a2d7210 */ /* 0x000fca0007f7e0ff */
[----:B------:R-:W-:Y:S01]  /*26c0*/  IMAD.X R46, R108, 0x1, R84, P3 ;  /* 0x000000016c2e7824 */ /* 0x000fe200018e0654 */
        /* <DEDUP_REMOVED lines=10> */
.L_x_9876:
[----:B------:R-:W-:Y:S05]  /*2770*/  BSYNC B1 ;  /* 0x0000000000017941 */ /* 0x000fea0003800000 */
.L_x_9875:
[----:B------:R-:W-:Y:S01]  /*2780*/  ISETP.GE.AND P5, PT, R217, R99, PT ;  /* 0x00000063d900720c */ /* 0x000fe20003fa6270 */
[----:B------:R-:W-:Y:S01]  /*2790*/  BSSY B1, `(.L_x_9877) ;  /* 0x000001b000017945 */ /* 0x000fe20003800000 */
[----:B0-----:R-:W-:Y:S02]  /*27a0*/  CS2R R44, SRZ ;  /* 0x00000000002c7805 */ /* 0x001fe4000001ff00 */
[----:B------:R-:W-:Y:S01]  /*27b0*/  CS2R R32, SRZ ;  /* 0x0000000000207805 */ /* 0x000fe2000001ff00 */
[----:B-----5:R-:W-:Y:S01]  /*27c0*/  IMAD.MOV.U32 R100, RZ, RZ, R50 ;  /* 0x000000ffff647224 */ /* 0x020fe200078e0032 */
[----:B------:R-:W-:Y:S02]  /*27d0*/  MOV R101, R51 ;  /* 0x0000003300657202 */ /* 0x000fe40000000f00 */
[----:B------:R-:W-:-:S05]  /*27e0*/  CS2R R46, SRZ ;  /* 0x00000000002e7805 */ /* 0x000fca000001ff00 */
[----:B------:R-:W-:Y:S05]  /*27f0*/  @P5 BRA `(.L_x_9878) ;  /* 0x0000000000505947 */ /* 0x000fea0003800000 */
[----:B------:R-:W-:Y:S01]  /*2800*/  IADD3 R29, P3, P6, R20, R28, R73 ;  /* 0x0000001c141d7210 */ /* 0x000fe20007e7e049 */
[----:B------:R-:W-:Y:S01]  /*2810*/  ULDC.64 UR4, c[0x0][0x3e8] ;  /* 0x0000fa0000047ab9 */ /* 0x000fe20000000a00 */
[----:B------:R-:W-:Y:S02]  /*2820*/  CS2R R44, SRZ ;  /* 0x00000000002c7805 */ /* 0x000fe4000001ff00 */
[----:B------:R-:W-:Y:S02]  /*2830*/  CS2R R46, SRZ ;  /* 0x00000000002e7805 */ /* 0x000fe4000001ff00 */
[----:B------:R-:W-:Y:S02]  /*2840*/  IADD3.X R34, R86, R97, R72, P3, P6 ;  /* 0x0000006156227210 */ /* 0x000fe40001fec448 */
[----:B------:R-:W-:-:S04]  /*2850*/  IADD3 R31, P3, P6, R10, R30, R70 ;  /* 0x0000001e0a1f7210 */ /* 0x000fc80007e7e046 */
[----:B------:R-:W-:Y:S02]  /*2860*/  IADD3.X R32, R84, R108, R69, P3, P6 ;  /* 0x0000006c54207210 */ /* 0x000fe40001fec445 */
[----:B------:R-:W-:-:S04]  /*2870*/  LEA R28, P3, R29, UR4, 0x1 ;  /* 0x000000041d1c7c11 */ /* 0x000fc8000f8608ff */
[----:B------:R-:W-:Y:S01]  /*2880*/  LEA.HI.X R29, R29, UR5, R34, 0x1, P3 ;  /* 0x000000051d1d7c11 */ /* 0x000fe200098f0c22 */
[----:B------:R-:W-:Y:S02]  /*2890*/  ULDC.64 UR4, c[0x0][0x400] ;  /* 0x0001000000047ab9 */ /* 0x000fe40000000a00 */
        /* <DEDUP_REMOVED lines=10> */
.L_x_9878:
[----:B------:R-:W-:Y:S05]  /*2940*/  BSYNC B1 ;  /* 0x0000000000017941 */ /* 0x000fea0003800000 */
.L_x_9877:
[----:B0-----:R-:W-:Y:S01]  /*2950*/  IMAD.MOV.U32 R28, RZ, RZ, R52 ;  /* 0x000000ffff1c7224 */ /* 0x001fe200078e0034 */
[----:B------:R-:W-:Y:S01]  /*2960*/  ISETP.NE.AND P3, PT, R203, 0x3, PT ;  /* 0x00000003cb00780c */ /* 0x000fe20003f65270 */
        /* <DEDUP_REMOVED lines=21> */
[----:B------:R-:W-:-:S04]  /*2ac0*/  PRMT R102, R102, 0x5410, R31 ;  /* 0x0000541066667816 */ /* 0x000fc8000000001f */
[----:B------:R-:W-:Y:S01]  /*2ad0*/  PRMT R101, R28, 0x5410, R29 ;  /* 0x000054101c657816 */ /* 0x000fe2000000001d */
[----:B------:R-:W-:Y:S06]  /*2ae0*/  @!P3 BRA `(.L_x_9879) ;  /* 0x000000000004b947 */ /* 0x000fec0003800000 */
[----:B------:R-:W-:Y:S01]  /*2af0*/  BPT.TRAP 0x1 ;  /* 0x000000040000795c */ /* 0x000fe20000300000 */
.L_x_9879:
[----:B------:R-:W-:Y:S01]  /*2b00*/  IMAD R97, R2, 0x8, R18 ;  /* 0x0000000802617824 */ /* 0x000fe200078e0212 */
[----:B------:R-:W-:Y:S01]  /*2b10*/  SHF.L.U32 R108, R201, 0x1f, RZ ;  /* 0x0000001fc96c7819 */ /* 0x000fe200000006ff */
[----:B------:R-:W-:Y:S03]  /*2b20*/  BSSY B1, `(.L_x_9880) ;  /* 0x0000003000017945 */ /* 0x000fe60003800000 */
[----:B------:R-:W0:Y:S02]  /*2b30*/  SYNCS.PHASECHK.TRANS64.TRYWAIT P6, [R97+URZ+0x22890], R108 ;  /* 0x0228906c610075a7 */ /* 0x000e2400080c017f */
[----:B0-----:R-:W-:Y:S05]  /*2b40*/  @!P6 BRA `(.L_x_9881) ;  /* 0x000001480008e947 */ /* 0x001fea0003800000 */
.L_x_10157:
[----:B------:R-:W-:Y:S05]  /*2b50*/  BSYNC B1 ;  /* 0x0000000000017941 */ /* 0x000fea0003800000 */
.L_x_9880:
[----:B------:R-:W-:Y:S04]  /*2b60*/  BSSY B1, `(.L_x_9882) ;  /* 0x0000064000017945 */ /* 0x000fe80003800000 */
[----:B------:R-:W-:Y:S05]  /*2b70*/  @P4 BRA `(.L_x_9883) ;  /* 0x0000000400884947 */ /* 0x000fea0003800000 */
[----:B------:R-:W-:Y:S04]  /*2b80*/  BSSY B2, `(.L_x_9884) ;  /* 0x0000031000027945 */ /* 0x000fe80003800000 */
[----:B------:R-:W-:Y:S05]  /*2b90*/  @P1 BRA `(.L_x_9885) ;  /* 0x0000000000bc1947 */ /* 0x000fea0003800000 */
[----:B------:R1:W2:Y:S01]  /*2ba0*/  LDS.128 R28, [R106] ;  /* 0x000000006a1c7984 */ /* 0x0002a20000000c00 */
[----:B------:R-:W-:Y:S01]  /*2bb0*/  ISETP.GE.AND P4, PT, R22, R105, PT ;  /* 0x000000691600720c */ /* 0x000fe20003f86270 */
[----:B------:R-:W-:-:S12]  /*2bc0*/  BSSY B3, `(.L_x_9886) ;  /* 0x000002b000037945 */ /* 0x000fd80003800000 */
[----:B-1----:R-:W-:Y:S05]  /*2bd0*/  @P4 BRA `(.L_x_9887) ;  /* 0x0000000000a44947 */ /* 0x002fea0003800000 */
        /* <DEDUP_REMOVED lines=16> */
[----:B------:R-:W-:Y:S01]  /*2ce0*/  FFMA.FTZ R114, R29, R54, -R114 ;  /* 0x000000361d727223 */ /* 0x000fe20000010872 */
[----:B------:R-:W-:Y:S01]  /*2cf0*/  FMUL.FTZ R112, R31, R112 ;  /* 0x000000701f707220 */ /* 0x000fe20000410000 */
[----:B------:R-:W-:Y:S01]  /*2d00*/  FFMA.FTZ R109, R30, R54, R55 ;  /* 0x000000361e6d7223 */ /* 0x000fe20000010037 */
        /* <DEDUP_REMOVED lines=9> */
[--C-:B------:R-:W-:Y:S02]  /*2da0*/  HADD2.F32 R31, -RZ, R111.reuse.H0_H0 ;  /* 0x2000006fff1f7230 */ /* 0x100fe40000004100 */
[----:B------:R-:W-:Y:S01]  /*2db0*/  FMUL.FTZ R54, R28, R54 ;  /* 0x000000361c367220 */ /* 0x000fe20000410000 */
[----:B------:R-:W-:Y:S02]  /*2dc0*/  HADD2.F32 R53, -RZ, R111.H1_H1 ;  /* 0x3000006fff357230 */ /* 0x000fe40000004100 */
[-C--:B------:R-:W-:Y:S01]  /*2dd0*/  FMUL.FTZ R111, R30, R55.reuse ;  /* 0x000000371e6f7220 */ /* 0x080fe20000410000 */
        /* <DEDUP_REMOVED lines=9> */
.L_x_9887:
[----:B------:R-:W-:Y:S05]  /*2e70*/  BSYNC B3 ;  /* 0x0000000000037941 */ /* 0x000fea0003800000 */
.L_x_9886:
[----:B--2---:R1:W-:Y:S02]  /*2e80*/  STG.E.128 desc[UR40][R42.64], R28 ;  /* 0x0000001c2a007986 */ /* 0x0043e4000c101d28 */
.L_x_9885:
[----:B------:R-:W-:Y:S05]  /*2e90*/  BSYNC B2 ;  /* 0x0000000000027941 */ /* 0x000fea0003800000 */
.L_x_9884:
[----:B------:R-:W-:Y:S05]  /*2ea0*/  @P2 BRA `(.L_x_9883) ;  /* 0x0000000000bc2947 */ /* 0x000fea0003800000 */
[----:B-1----:R1:W2:Y:S01]  /*2eb0*/  LDS.128 R28, [R104] ;  /* 0x00000000681c7984 */ /* 0x0022a20000000c00 */
        /* <DEDUP_REMOVED lines=12> */
[CC--:B------:R-:W-:Y:S01]  /*2f80*/  FMUL.FTZ R110, R30.reuse, R51.reuse ;  /* 0x000000331e6e7220 */ /* 0x0c0fe20000410000 */
[----:B------:R-:W-:Y:S02]  /*2f90*/  HADD2.F32 R54, -RZ, R54.H0_H0 ;  /* 0x20000036ff367230 */ /* 0x000fe40000004100 */
[C---:B------:R-:W-:Y:S01]  /*2fa0*/  FMUL.FTZ R51, R29.reuse, R51 ;  /* 0x000000331d337220 */ /* 0x040fe20000410000 */
[--C-:B------:R-:W-:Y:S02]  /*2fb0*/  HADD2.F32 R49, -RZ, R31.reuse.H1_H1 ;  /* 0x3000001fff317230 */ /* 0x100fe40000004100 */
[-C--:B------:R-:W-:Y:S01]  /*2fc0*/  FFMA.FTZ R110, R29, R50.reuse, -R110 ;  /* 0x000000321d6e7223 */ /* 0x080fe2000001086e */
[----:B------:R-:W-:Y:S02]  /*2fd0*/  HADD2.F32 R31, -RZ, R31.H0_H0 ;  /* 0x2000001fff1f7230 */ /* 0x000fe40000004100 */
[----:B------:R-:W-:Y:S01]  /*2fe0*/  FFMA.FTZ R55, R30, R50, R51 ;  /* 0x000000321e377223 */ /* 0x000fe20000010033 */
[----:B------:R-:W-:-:S02]  /*2ff0*/  HADD2.F32 R52, -RZ, R52.H0_H0 ;  /* 0x20000034ff347230 */ /* 0x000fc40000004100 */
[-C--:B------:R-:W-:Y:S01]  /*3000*/  FMUL.FTZ R112, R49, R54.reuse ;  /* 0x0000003631707220 */ /* 0x080fe20000410000 */
[--C-:B------:R-:W-:Y:S02]  /*3010*/  HADD2.F32 R50, -RZ, R117.reuse.H0_H0 ;  /* 0x20000075ff327230 */ /* 0x100fe40000004100 */
[C---:B------:R-:W-:Y:S01]  /*3020*/  FMUL.FTZ R54, R31.reuse, R54 ;  /* 0x000000361f367220 */ /* 0x040fe20000410000 */
[----:B------:R-:W-:Y:S02]  /*3030*/  HADD2.F32 R51, -RZ, R117.H1_H1 ;  /* 0x30000075ff337230 */ /* 0x000fe40000004100 */
[-C--:B------:R-:W-:Y:S01]  /*3040*/  FFMA.FTZ R112, R31, R52.reuse, -R112 ;  /* 0x000000341f707223 */ /* 0x080fe20000010870 */
[----:B------:R-:W-:Y:S02]  /*3050*/  HADD2.F32 R29, -RZ, R28.H1_H1 ;  /* 0x3000001cff1d7230 */ /* 0x000fe40000004100 */
[----:B------:R-:W-:Y:S01]  /*3060*/  FFMA.FTZ R109, R49, R52, R54 ;  /* 0x00000034316d7223 */ /* 0x000fe20000010036 */
[----:B------:R-:W-:-:S02]  /*3070*/  HADD2.F32 R30, -RZ, R48.H1_H1 ;  /* 0x30000030ff1e7230 */ /* 0x000fc40000004100 */
[----:B------:R-:W-:Y:S02]  /*3080*/  HADD2.F32 R28, -RZ, R28.H0_H0 ;  /* 0x2000001cff1c7230 */ /* 0x000fe40000004100 */
[CC--:B------:R-:W-:Y:S01]  /*3090*/  FMUL.FTZ R53, R29.reuse, R50.reuse ;  /* 0x000000321d357220 */ /* 0x0c0fe20000410000 */
        /* <DEDUP_REMOVED lines=14> */
.L_x_9889:
[----:B------:R-:W-:Y:S05]  /*3180*/  BSYNC B2 ;  /* 0x0000000000027941 */ /* 0x000fea0003800000 */
.L_x_9888:
[----:B--2---:R2:W-:Y:S02]  /*3190*/  STG.E.128 desc[UR40][R42.64+0x40], R28 ;  /* 0x0000401c2a007986 */ /* 0x0045e4000c101d28 */
.L_x_9883:
[----:B------:R-:W-:Y:S05]  /*31a0*/  BSYNC B1 ;  /* 0x0000000000017941 */ /* 0x000fea0003800000 */
.L_x_9882:
[----:B------:R-:W-:Y:S05]  /*31b0*/  @P5 BRA `(.L_x_9890) ;  /* 0x0000001c00005947 */ /* 0x000fea0003800000 */
[----:B------:R-:W-:Y:S04]  /*31c0*/  BSSY B1, `(.L_x_9891) ;  /* 0x0000031000017945 */ /* 0x000fe80003800000 */
[----:B------:R-:W-:Y:S05]  /*31d0*/  @P1 BRA `(.L_x_9892) ;  /* 0x0000000000bc1947 */ /* 0x000fea0003800000 */
[----:B-12---:R1:W2:Y:S01]  /*31e0*/  LDS.128 R28, [R106+0x2000] ;  /* 0x002000006a1c7984 */ /* 0x0062a20000000c00 */
[----:B------:R-:W-:Y:S01]  /*31f0*/  ISETP.GE.AND P4, PT, R22, R105, PT ;  /* 0x000000691600720c */ /* 0x000fe20003f86270 */
[----:B------:R-:W-:-:S12]  /*3200*/  BSSY B2, `(.L_x_9893) ;  /* 0x000002b000027945 */ /* 0x000fd80003800000 */
[----:B-1----:R-:W-:Y:S05]  /*3210*/  @P4 BRA `(.L_x_9894) ;  /* 0x0000000000a44947 */ /* 0x002fea0003800000 */
        /* <DEDUP_REMOVED lines=10> */
[----:B------:R-:W-:-:S02]  /*32c0*/  HADD2.F32 R30, -RZ, R29.H1_H1 ;  /* 0x3000001dff1e7230 */ /* 0x000fc40000004100 */
[----:B------:R-:W-:Y:S02]  /*32d0*/  HADD2.F32 R48, -RZ, R48.H0_H0 ;  /* 0x20000030ff307230 */ /* 0x000fe40000004100 */
[----:B------:R-:W-:Y:S02]  /*32e0*/  HADD2.F32 R29, -RZ, R29.H0_H0 ;  /* 0x2000001dff1d7230 */ /* 0x000fe40000004100 */
[-C--:B------:R-:W-:Y:S01]  /*32f0*/  FMUL.FTZ R50, R30, R45.reuse ;  /* 0x0000002d1e327220 */ /* 0x080fe20000410000 */
[-C--:B------:R-:W-:Y:S01]  /*3300*/  FMUL.FTZ R52, R43, R48.reuse ;  /* 0x000000302b347220 */ /* 0x080fe20000410000 */
[----:B------:R-:W-:Y:S01]  /*3310*/  FMUL.FTZ R48, R31, R48 ;  /* 0x000000301f307220 */ /* 0x000fe20000410000 */
[C---:B------:R-:W-:Y:S01]  /*3320*/  FMUL.FTZ R45, R29.reuse, R45 ;  /* 0x0000002d1d2d7220 */ /* 0x040fe20000410000 */
[----:B------:R-:W-:Y:S01]  /*3330*/  FFMA.FTZ R50, R29, R44, -R50 ;  /* 0x0000002c1d327223 */ /* 0x000fe20000010832 */
[----:B------:R-:W-:Y:S01]  /*3340*/  FFMA.FTZ R52, R31, R46, -R52 ;  /* 0x0000002e1f347223 */ /* 0x000fe20000010834 */
[----:B------:R-:W-:-:S02]  /*3350*/  HADD2.F32 R31, -RZ, R103.H1_H1 ;  /* 0x30000067ff1f7230 */ /* 0x000fc40000004100 */
[----:B------:R-:W-:Y:S01]  /*3360*/  FFMA.FTZ R49, R30, R44, R45 ;  /* 0x0000002c1e317223 */ /* 0x000fe2000001002d */
[----:B------:R-:W-:Y:S02]  /*3370*/  HADD2.F32 R45, -RZ, R102.H1_H1 ;  /* 0x30000066ff2d7230 */ /* 0x000fe40000004100 */
[----:B------:R-:W-:Y:S01]  /*3380*/  FFMA.FTZ R53, R43, R46, R48 ;  /* 0x0000002e2b357223 */ /* 0x000fe20000010030 */
[----:B------:R-:W-:Y:S02]  /*3390*/  HADD2.F32 R29, -RZ, R28.H1_H1 ;  /* 0x3000001cff1d7230 */ /* 0x000fe40000004100 */
[----:B------:R-:W-:Y:S02]  /*33a0*/  HADD2.F32 R30, -RZ, R42.H1_H1 ;  /* 0x3000002aff1e7230 */ /* 0x000fe40000004100 */
[----:B------:R-:W-:Y:S02]  /*33b0*/  HADD2.F32 R103, -RZ, R103.H0_H0 ;  /* 0x20000067ff677230 */ /* 0x000fe40000004100 */
[----:B------:R-:W-:-:S02]  /*33c0*/  HADD2.F32 R28, -RZ, R28.H0_H0 ;  /* 0x2000001cff1c7230 */ /* 0x000fc40000004100 */
[----:B------:R-:W-:Y:S01]  /*33d0*/  FMUL.FTZ R51, R30, R45 ;  /* 0x0000002d1e337220 */ /* 0x000fe20000410000 */
[----:B------:R-:W-:Y:S02]  /*33e0*/  HADD2.F32 R42, -RZ, R42.H0_H0 ;  /* 0x2000002aff2a7230 */ /* 0x000fe40000004100 */
[CC--:B------:R-:W-:Y:S01]  /*33f0*/  FMUL.FTZ R47, R29.reuse, R103.reuse ;  /* 0x000000671d2f7220 */ /* 0x0c0fe20000410000 */
[----:B------:R-:W-:Y:S02]  /*3400*/  HADD2.F32 R43, -RZ, R102.H0_H0 ;  /* 0x20000066ff2b7230 */ /* 0x000fe40000004100 */
[----:B------:R-:W-:Y:S01]  /*3410*/  FMUL.FTZ R44, R28, R103 ;  /* 0x000000671c2c7220 */ /* 0x000fe20000410000 */
[----:B------:R-:W-:Y:S01]  /*3420*/  FMUL.FTZ R45, R42, R45 ;  /* 0x0000002d2a2d7220 */ /* 0x000fe20000410000 */
[-C--:B------:R-:W-:Y:S02]  /*3430*/  FFMA.FTZ R47, R28, R31.reuse, -R47 ;  /* 0x0000001f1c2f7223 */ /* 0x080fe4000001082f */
[----:B------:R-:W-:Y:S01]  /*3440*/  FFMA.FTZ R44, R29, R31, R44 ;  /* 0x0000001f1d2c7223 */ /* 0x000fe2000001002c */
[-C--:B------:R-:W-:Y:S01]  /*3450*/  FFMA.FTZ R51, R42, R43.reuse, -R51 ;  /* 0x0000002b2a337223 */ /* 0x080fe20000010833 */
[----:B------:R-:W-:Y:S01]  /*3460*/  FFMA.FTZ R30, R30, R43, R45 ;  /* 0x0000002b1e1e7223 */ /* 0x000fe2000001002d */
[----:B------:R-:W-:-:S02]  /*3470*/  F2FP.F16.F32.PACK_AB R29, R49, R50 ;  /* 0x00000032311d723e */ /* 0x000fc400000000ff */
[----:B------:R-:W-:Y:S02]  /*3480*/  F2FP.F16.F32.PACK_AB R31, R53, R52 ;  /* 0x00000034351f723e */ /* 0x000fe400000000ff */
[----:B------:R-:W-:Y:S02]  /*3490*/  F2FP.F16.F32.PACK_AB R28, R44, R47 ;  /* 0x0000002f2c1c723e */ /* 0x000fe400000000ff */
[----:B------:R-:W-:-:S07]  /*34a0*/  F2FP.F16.F32.PACK_AB R30, R30, R51 ;  /* 0x000000331e1e723e */ /* 0x000fce00000000ff */
.L_x_9894:
[----:B------:R-:W-:Y:S05]  /*34b0*/  BSYNC B2 ;  /* 0x0000000000027941 */ /* 0x000fea0003800000 */
.L_x_9893:
[----:B--2---:R3:W-:Y:S02]  /*34c0*/  STG.E.128 desc[UR40][R40.64], R28 ;  /* 0x0000001c28007986 */ /* 0x0047e4000c101d28 */
.L_x_9892:
[----:B------:R-:W-:Y:S05]  /*34d0*/  BSYNC B1 ;  /* 0x0000000000017941 */ /* 0x000fea0003800000 */
.L_x_9891:
[----:B------:R-:W-:Y:S05]  /*34e0*/  @P2 BRA `(.L_x_9890) ;  /* 0x0000001800342947 */ /* 0x000fea0003800000 */
[----:B-123--:R1:W2:Y:S01]  /*34f0*/  LDS.128 R28, [R104+0x2000] ;  /* 0x00200000681c7984 */ /* 0x00e2a20000000c00 */
        /* <DEDUP_REMOVED lines=44> */
.L_x_9896:
[----:B------:R-:W-:Y:S05]  /*37c0*/  BSYNC B1 ;  /* 0x0000000000017941 */ /* 0x000fea0003800000 */
.L_x_9895:
[----:B--2---:R1:W-:Y:S01]  /*37d0*/  STG.E.128 desc[UR40][R40.64+0x40], R28 ;  /* 0x0000401c28007986 */ /* 0x0043e2000c101d28 */
[----:B------:R-:W-:Y:S05]  /*37e0*/  BRA `(.L_x_9890) ;  /* 0x0000001400747947 */ /* 0x000fea0003800000 */
.L_x_9874:
[----:B------:R-:W-:Y:S02]  /*37f0*/  ISETP.GE.AND P3, PT, R217, R99, PT ;  /* 0x00000063d900720c */ /* 0x000fe40003f66270 */
[----:B------:R-:W-:Y:S02]  /*3800*/  CS2R R34, SRZ ;  /* 0x0000000000227805 */ /* 0x000fe4000001ff00 */
[----:B------:R-:W-:Y:S02]  /*3810*/  CS2R R32, SRZ ;  /* 0x0000000000207805 */ /* 0x000fe4000001ff00 */
[----:B------:R-:W-:-:S13]  /*3820*/  ISETP.GE.OR P3, PT, R16, R105, P3 ;  /* 0x000000691000720c */ /* 0x000fda0001f66670 */
[----:B------:R-:W-:Y:S01]  /*3830*/  @!P3 IADD3 R40, P4, P5, R36, R28, R73 ;  /* 0x0000001c2428b210 */ /* 0x000fe20007d9e049 */
[----:B------:R-:W0:Y:S03]  /*3840*/  @!P3 LDC.64 R50, c[0x0][0x3e8] ;  /* 0x0000fa00ff32bb82 */ /* 0x000e260000000a00 */
[----:B------:R-:W-:Y:S02]  /*3850*/  @!P3 IADD3.X R41, R87, R97, R72, P4, P5 ;  /* 0x000000615729b210 */ /* 0x000fe400027ea448 */
[----:B------:R-:W-:-:S03]  /*3860*/  @!P3 IADD3 R44, P4, P5, R12, R30, R70 ;  /* 0x0000001e0c2cb210 */ /* 0x000fc60007d9e046 */
[----:B------:R-:W1:Y:S01]  /*3870*/  @!P3 LDC.64 R48, c[0x0][0x400] ;  /* 0x00010000ff30bb82 */ /* 0x000e620000000a00 */
[----:B------:R-:W-:Y:S02]  /*3880*/  @!P3 IADD3.X R45, R85, R108, R69, P4, P5 ;  /* 0x0000006c552db210 */ /* 0x000fe400027ea445 */
[----:B------:R-:W-:-:S04]  /*3890*/  ISETP.GE.AND P4, PT, R19, R99, PT ;  /* 0x000000631300720c */ /* 0x000fc80003f86270 */
[----:B------:R-:W-:-:S13]  /*38a0*/  ISETP.GE.OR P4, PT, R16, R105, P4 ;  /* 0x000000691000720c */ /* 0x000fda0002786670 */
[----:B------:R-:W2:Y:S01]  /*38b0*/  @!P4 LDC.64 R52, c[0x0][0x3e8] ;  /* 0x0000fa00ff34cb82 */ /* 0x000ea20000000a00 */
[----:B------:R-:W-:-:S05]  /*38c0*/  @!P4 IADD3 R28, P5, R36, R28, RZ ;  /* 0x0000001c241cc210 */ /* 0x000fca0007fbe0ff */
[----:B------:R-:W-:Y:S02]  /*38d0*/  @!P4 IMAD.X R29, R97, 0x1, R87, P5 ;  /* 0x00000001611dc824 */ /* 0x000fe400028e0657 */
[----:B------:R-:W3:Y:S01]  /*38e0*/  @!P4 LDC.64 R54, c[0x0][0x400] ;  /* 0x00010000ff36cb82 */ /* 0x000ee20000000a00 */
[----:B--2---:R-:W-:-:S04]  /*38f0*/  @!P4 LEA R52, P5, R28, R52, 0x1 ;  /* 0x000000341c34c211 */ /* 0x004fc800078a08ff */
[----:B------:R-:W-:Y:S02]  /*3900*/  @!P4 LEA.HI.X R53, R28, R53, R29, 0x1, P5 ;  /* 0x000000351c35c211 */ /* 0x000fe400028f0c1d */
[----:B------:R-:W-:-:S05]  /*3910*/  @!P4 IADD3 R30, P5, R12, R30, RZ ;  /* 0x0000001e0c1ec210 */ /* 0x000fca0007fbe0ff */
[----:B------:R-:W-:Y:S01]  /*3920*/  @!P4 IMAD.X R28, R108, 0x1, R85, P5 ;  /* 0x000000016c1cc824 */ /* 0x000fe200028e0655 */
[----:B---3--:R-:W-:-:S04]  /*3930*/  @!P4 LEA R54, P5, R30, R54, 0x1 ;  /* 0x000000361e36c211 */ /* 0x008fc800078a08ff */
[----:B------:R-:W-:Y:S02]  /*3940*/  @!P4 LEA.HI.X R55, R30, R55, R28, 0x1, P5 ;  /* 0x000000371e37c211 */ /* 0x000fe400028f0c1c */
[----:B------:R-:W-:Y:S02]  /*3950*/  CS2R R30, SRZ ;  /* 0x00000000001e7805 */ /* 0x000fe4000001ff00 */
[----:B------:R-:W-:Y:S01]  /*3960*/  CS2R R28, SRZ ;  /* 0x00000000001c7805 */ /* 0x000fe2000001ff00 */
[----:B------:R-:W2:Y:S05]  /*3970*/  @!P4 LDG.E.128 R32, desc[UR40][R54.64] ;  /* 0x000000283620c981 */ /* 0x000eaa000c1e1d00 */
[----:B------:R-:W3:Y:S01]  /*3980*/  @!P4 LDG.E.128 R28, desc[UR40][R52.64] ;  /* 0x00000028341cc981 */ /* 0x000ee2000c1e1d00 */
[----:B0-----:R-:W-:-:S02]  /*3990*/  @!P3 LEA R50, P4, R40, R50, 0x1 ;  /* 0x000000322832b211 */ /* 0x001fc400078808ff */
[----:B------:R-:W-:Y:S02]  /*39a0*/  CS2R R42, SRZ ;  /* 0x00000000002a7805 */ /* 0x000fe4000001ff00 */
[----:B------:R-:W-:Y:S02]  /*39b0*/  @!P3 LEA.HI.X R51, R40, R51, R41, 0x1, P4 ;  /* 0x000000332833b211 */ /* 0x000fe400020f0c29 */
[----:B------:R-:W-:Y:S02]  /*39c0*/  CS2R R40, SRZ ;  /* 0x0000000000287805 */ /* 0x000fe4000001ff00 */
[C---:B-1----:R-:W-:Y:S02]  /*39d0*/  @!P3 LEA R48, P4, R44.reuse, R48, 0x1 ;  /* 0x000000302c30b211 */ /* 0x042fe400078808ff */
[----:B------:R-:W-:Y:S02]  /*39e0*/  CS2R R46, SRZ ;  /* 0x00000000002e7805 */ /* 0x000fe4000001ff00 */
[----:B------:R-:W-:Y:S01]  /*39f0*/  @!P3 LEA.HI.X R49, R44, R49, R45, 0x1, P4 ;  /* 0x000000312c31b211 */ /* 0x000fe200020f0c2d */
[----:B------:R2:W4:Y:S01]  /*3a00*/  @!P3 LDG.E.128 R40, desc[UR40][R50.64] ;  /* 0x000000283228b981 */ /* 0x000522000c1e1d00 */
[----:B------:R-:W-:-:S06]  /*3a10*/  CS2R R44, SRZ ;  /* 0x00000000002c7805 */ /* 0x000fcc000001ff00 */
[----:B------:R0:W5:Y:S01]  /*3a20*/  @!P3 LDG.E.128 R44, desc[UR40][R48.64] ;  /* 0x00000028302cb981 */ /* 0x000162000c1e1d00 */
[----:B------:R-:W-:Y:S02]  /*3a30*/  ISETP.NE.AND P3, PT, R203, 0x3, PT ;  /* 0x00000003cb00780c */ /* 0x000fe40003f65270 */
[----:B------:R-:W-:Y:S01]  /*3a40*/  ISETP.GE.AND P4, PT, R16, R105, PT ;  /* 0x000000691000720c */ /* 0x000fe20003f86270 */
[----:B--2---:R-:W-:Y:S02]  /*3a50*/  IMAD.MOV.U32 R50, RZ, RZ, R34 ;  /* 0x000000ffff327224 */ /* 0x004fe400078e0022 */
[----:B---3--:R-:W-:Y:S02]  /*3a60*/  IMAD.MOV.U32 R52, RZ, RZ, R30 ;  /* 0x000000ffff347224 */ /* 0x008fe400078e001e */
[----:B------:R-:W-:Y:S02]  /*3a70*/  IMAD.MOV.U32 R53, RZ, RZ, R31 ;  /* 0x000000ffff357224 */ /* 0x000fe400078e001f */
[----:B------:R-:W-:-:S02]  /*3a80*/  IMAD.MOV.U32 R54, RZ, RZ, R28 ;  /* 0x000000ffff367224 */ /* 0x000fc400078e001c */
[----:B------:R-:W-:Y:S01]  /*3a90*/  IMAD.MOV.U32 R55, RZ, RZ, R29 ;  /* 0x000000ffff377224 */ /* 0x000fe200078e001d */
[----:B------:R-:W-:Y:S01]  /*3aa0*/  PRMT R119, R52, 0x7610, R119 ;  /* 0x0000761034777816 */ /* 0x000fe20000000077 */
[----:B0-----:R-:W-:Y:S01]  /*3ab0*/  IMAD.MOV.U32 R49, RZ, RZ, R32 ;  /* 0x000000ffff317224 */ /* 0x001fe200078e0020 */
[----:B------:R-:W-:Y:S01]  /*3ac0*/  PRMT R125, R53, 0x7610, R125 ;  /* 0x00007610357d7816 */ /* 0x000fe2000000007d */
[----:B------:R-:W-:Y:S01]  /*3ad0*/  IMAD.MOV.U32 R51, RZ, RZ, R33 ;  /* 0x000000ffff337224 */ /* 0x000fe200078e0021 */
[----:B------:R-:W-:Y:S02]  /*3ae0*/  PRMT R131, R54, 0x7610, R131 ;  /* 0x0000761036837816 */ /* 0x000fe40000000083 */
[----:B------:R-:W-:Y:S02]  /*3af0*/  PRMT R121, R55, 0x7610, R121 ;  /* 0x0000761037797816 */ /* 0x000fe40000000079 */
[----:B------:R-:W-:Y:S02]  /*3b00*/  MOV R48, R35 ;  /* 0x0000002300307202 */ /* 0x000fe40000000f00 */
[----:B------:R-:W-:Y:S01]  /*3b10*/  PRMT R119, R119, 0x5410, R50 ;  /* 0x0000541077777816 */ /* 0x000fe20000000032 */
[----:B----4-:R-:W-:Y:S01]  /*3b20*/  IMAD.MOV.U32 R50, RZ, RZ, R40 ;  /* 0x000000ffff327224 */ /* 0x010fe200078e0028 */
[----:B------:R-:W-:Y:S01]  /*3b30*/  PRMT R125, R125, 0x5410, R48 ;  /* 0x000054107d7d7816 */ /* 0x000fe20000000030 */
[----:B------:R-:W-:Y:S01]  /*3b40*/  IMAD.MOV.U32 R48, RZ, RZ, R42 ;  /* 0x000000ffff307224 */ /* 0x000fe200078e002a */
[----:B------:R-:W-:Y:S01]  /*3b50*/  PRMT R131, R131, 0x5410, R49 ;  /* 0x0000541083837816 */ /* 0x000fe20000000031 */
[----:B------:R-:W-:Y:S01]  /*3b60*/  IMAD.MOV.U32 R49, RZ, RZ, R43 ;  /* 0x000000ffff317224 */ /* 0x000fe200078e002b */
[----:B------:R-:W-:Y:S01]  /*3b70*/  PRMT R121, R121, 0x5410, R51 ;  /* 0x0000541079797816 */ /* 0x000fe20000000033 */
[----:B------:R-:W-:-:S03]  /*3b80*/  IMAD.MOV.U32 R51, RZ, RZ, R41 ;  /* 0x000000ffff337224 */ /* 0x000fc600078e0029 */
[----:B------:R-:W-:Y:S01]  /*3b90*/  PRMT R115, R48, 0x5410, R49 ;  /* 0x0000541030737816 */ /* 0x000fe20000000031 */
[----:B-----5:R-:W-:Y:S01]  /*3ba0*/  IMAD.MOV.U32 R48, RZ, RZ, R46 ;  /* 0x000000ffff307224 */ /* 0x020fe200078e002e */
[----:B------:R-:W-:Y:S01]  /*3bb0*/  PRMT R116, R50, 0x5410, R51 ;  /* 0x0000541032747816 */ /* 0x000fe20000000033 */
[----:B------:R-:W-:Y:S01]  /*3bc0*/  IMAD.MOV.U32 R49, RZ, RZ, R47 ;  /* 0x000000ffff317224 */ /* 0x000fe200078e002f */
[----:B------:R-:W-:Y:S01]  /*3bd0*/  MOV R50, R44 ;  /* 0x0000002c00327202 */ /* 0x000fe20000000f00 */
[----:B------:R-:W-:-:S03]  /*3be0*/  IMAD.MOV.U32 R51, RZ, RZ, R45 ;  /* 0x000000ffff337224 */ /* 0x000fc600078e002d */
[----:B------:R-:W-:Y:S02]  /*3bf0*/  PRMT R117, R48, 0x5410, R49 ;  /* 0x0000541030757816 */ /* 0x000fe40000000031 */
[----:B------:R-:W-:Y:S01]  /*3c00*/  PRMT R118, R50, 0x5410, R51 ;  /* 0x0000541032767816 */ /* 0x000fe20000000033 */
[----:B------:R-:W-:Y:S06]  /*3c10*/  @!P3 BRA `(.L_x_9897) ;  /* 0x000000000004b947 */ /* 0x000fec0003800000 */
[----:B------:R-:W-:Y:S01]  /*3c20*/  BPT.TRAP 0x1 ;  /* 0x000000040000795c */ /* 0x000fe20000300000 */
.L_x_9897:
[----:B------:R-:W-:Y:S01]  /*3c30*/  IMAD R97, R2, 0x8, R18 ;  /* 0x0000000802617824 */ /* 0x000fe200078e0212 */
[----:B------:R-:W-:Y:S01]  /*3c40*/  SHF.L.U32 R108, R201, 0x1f, RZ ;  /* 0x0000001fc96c7819 */ /* 0x000fe200000006ff */
[----:B------:R-:W0:Y:S01]  /*3c50*/  LDC R109, c[0x0][0x2f4] ;  /* 0x0000bd00ff6d7b82 */ /* 0x000e220000000800 */
[----:B------:R-:W-:Y:S01]  /*3c60*/  BSSY B1, `(.L_x_9898) ;  /* 0x0000006000017945 */ /* 0x000fe20003800000 */
[----:B------:R-:W-:Y:S01]  /*3c70*/  IMAD.MOV.U32 R103, RZ, RZ, R107 ;  /* 0x000000ffff677224 */ /* 0x000fe200078e006b */
[----:B------:R-:W1:Y:S05]  /*3c80*/  SYNCS.PHASECHK.TRANS64.TRYWAIT P5, [R97+URZ+0x22890], R108 ;  /* 0x0228906c610075a7 */ /* 0x000e6a00080a017f */
[----:B------:R-:W2:Y:S01]  /*3c90*/  LDC.64 R104, c[0x0][0x300] ;  /* 0x0000c000ff687b82 */ /* 0x000ea20000000a00 */
[----:B0-----:R-:W-:Y:S01]  /*3ca0*/  IMAD.IADD R111, R109, 0x1, -R78 ;  /* 0x000000016d6f7824 */ /* 0x001fe200078e0a4e */
[----:B-1----:R-:W-:Y:S06]  /*3cb0*/  @!P5 BRA `(.L_x_9899) ;  /* 0x0000013400c0d947 */ /* 0x002fec0003800000 */
.L_x_10158:
[----:B------:R-:W-:Y:S05]  /*3cc0*/  BSYNC B1 ;  /* 0x0000000000017941 */ /* 0x000fea0003800000 */
.L_x_9898:
[----:B------:R-:W-:Y:S01]  /*3cd0*/  ISETP.GE.OR P5, PT, R19, R99, P1 ;  /* 0x000000631300720c */ /* 0x000fe20000fa6670 */
[----:B------:R-:W-:-:S12]  /*3ce0*/  BSSY B1, `(.L_x_9900) ;  /* 0x0000078000017945 */ /* 0x000fd80003800000 */
[----:B------:R-:W-:Y:S05]  /*3cf0*/  @P5 BRA `(.L_x_9901) ;  /* 0x0000000400d85947 */ /* 0x000fea0003800000 */
[-C--:B--2---:R-:W-:Y:S01]  /*3d00*/  IMAD R48, R220, R104.reuse, RZ ;  /* 0x00000068dc307224 */ /* 0x084fe200078e02ff */
[----:B------:R-:W-:Y:S01]  /*3d10*/  BSSY B2, `(.L_x_9902) ;  /* 0x0000068000027945 */ /* 0x000fe20003800000 */
[----:B------:R-:W-:-:S04]  /*3d20*/  IMAD.WIDE.U32 R106, R19, R104, R102 ;  /* 0x00000068136a7225 */ /* 0x000fc800078e0066 */
[----:B------:R-:W-:Y:S01]  /*3d30*/  IMAD R49, R19, R105, R48 ;  /* 0x0000006913317224 */ /* 0x000fe200078e0230 */
[----:B------:R-:W-:Y:S02]  /*3d40*/  SEL R48, R78, R111, !P0 ;  /* 0x0000006f4e307207 */ /* 0x000fe40004000000 */
[----:B------:R-:W-:Y:S01]  /*3d50*/  IADD3 R110, P5, P6, R4, R106, R90 ;  /* 0x0000006a046e7210 */ /* 0x000fe20007ebe05a */
[----:B------:R-:W-:Y:S01]  /*3d60*/  IMAD.IADD R114, R49, 0x1, R107 ;  /* 0x0000000131727824 */ /* 0x000fe200078e026b */
[----:B------:R-:W-:-:S04]  /*3d70*/  SHF.R.S32.HI R49, RZ, 0x1f, R48 ;  /* 0x0000001fff317819 */ /* 0x000fc80000011430 */
[----:B------:R-:W-:Y:S02]  /*3d80*/  LEA.HI R49, R49, R48, RZ, 0x4 ;  /* 0x0000003031317211 */ /* 0x000fe400078f20ff */
[----:B------:R-:W-:Y:S02]  /*3d90*/  IADD3.X R112, R3, R114, R91, P5, P6 ;  /* 0x0000007203707210 */ /* 0x000fe40002fec45b */
[----:B------:R-:W-:-:S05]  /*3da0*/  LEA.HI.SX32 R49, R49, R88, 0x1c ;  /* 0x0000005831317211 */ /* 0x000fca00078fe2ff */
[----:B------:R-:W-:-:S05]  /*3db0*/  IMAD.SHL.U32 R113, R49, 0x8, RZ ;  /* 0x0000000831717824 */ /* 0x000fca00078e00ff */
[----:B------:R-:W-:-:S04]  /*3dc0*/  LOP3.LUT R49, R71, 0x38, R113, 0xf8, !PT ;  /* 0x0000003847317812 */ /* 0x000fc800078ef871 */
[----:B------:R-:W-:Y:S01]  /*3dd0*/  LOP3.LUT R48, R49, R74, RZ, 0x3c, !PT ;  /* 0x0000004a31307212 */ /* 0x000fe200078e3cff */
[----:B------:R-:W-:-:S04]  /*3de0*/  IMAD R49, R2, 0x1800, R92 ;  /* 0x0000180002317824 */ /* 0x000fc800078e025c */
[----:B------:R-:W-:Y:S02]  /*3df0*/  IMAD R51, R207, 0x200, R48 ;  /* 0x00000200cf337824 */ /* 0x000fe400078e0230 */
[----:B------:R-:W-:Y:S02]  /*3e00*/  IMAD R49, R49, 0x2, R18 ;  /* 0x0000000231317824 */ /* 0x000fe400078e0212 */
[----:B------:R-:W-:-:S05]  /*3e10*/  IMAD R51, R2, 0x1800, R51 ;  /* 0x0000180002337824 */ /* 0x000fca00078e0233 */
[----:B------:R-:W-:Y:S02]  /*3e20*/  LEA R52, R51, R18, 0x1 ;  /* 0x0000001233347211 */ /* 0x000fe400078e08ff */
[----:B------:R-:W1:Y:S04]  /*3e30*/  LDS.128 R48, [R49+0x1c400] ;  /* 0x01c4000031307984 */ /* 0x000e680000000c00 */
[----:B------:R-:W2:Y:S01]  /*3e40*/  LDS.128 R52, [R52+0x1c400] ;  /* 0x01c4000034347984 */ /* 0x000ea20000000c00 */
[----:B------:R-:W-:Y:S05]  /*3e50*/  @P4 BRA `(.L_x_9903) ;  /* 0x00000004004c4947 */ /* 0x000fea0003800000 */
[--C-:B------:R-:W-:Y:S02]  /*3e60*/  SHF.R.U64 R129, R32, 0x10, R33.reuse ;  /* 0x0000001020817819 */ /* 0x100fe40000001221 */
[----:B------:R-:W-:Y:S01]  /*3e70*/  SHF.R.U32.HI R32, RZ, 0x10, R33 ;  /* 0x00000010ff207819 */ /* 0x000fe20000011621 */
[----:B------:R-:W-:Y:S01]  /*3e80*/  HADD2.F32 R33, -RZ, R121.H1_H1 ;  /* 0x30000079ff217230 */ /* 0x000fe20000004100 */
[--C-:B------:R-:W-:Y:S02]  /*3e90*/  SHF.R.U64 R130, R28, 0x10, R29.reuse ;  /* 0x000000101c827819 */ /* 0x100fe4000000121d */
[----:B------:R-:W-:Y:S01]  /*3ea0*/  SHF.R.U32.HI R120, RZ, 0x10, R29 ;  /* 0x00000010ff787819 */ /* 0x000fe2000001161d */
[----:B-1----:R-:W-:Y:S01]  /*3eb0*/  HADD2.F32 R29, -RZ, R49.H0_H0 ;  /* 0x20000031ff1d7230 */ /* 0x002fe20000004100 */
[----:B------:R-:W-:Y:S01]  /*3ec0*/  SHF.R.U64 R28, R30, 0x10, R31 ;  /* 0x000000101e1c7819 */ /* 0x000fe2000000121f */
[--C-:B--2---:R-:W-:Y:S01]  /*3ed0*/  HADD2.F32 R30, -RZ, R53.reuse.H0_H0 ;  /* 0x20000035ff1e7230 */ /* 0x104fe20000004100 */
[----:B------:R-:W-:Y:S01]  /*3ee0*/  SHF.R.U64 R128, R34, 0x10, R35 ;  /* 0x0000001022807819 */ /* 0x000fe20000001223 */
[----:B------:R-:W-:Y:S01]  /*3ef0*/  HADD2.F32 R53, -RZ, R53.H1_H1 ;  /* 0x30000035ff357230 */ /* 0x000fe20000004100 */
[----:B------:R-:W-:Y:S01]  /*3f00*/  SHF.R.U32.HI R124, RZ, 0x10, R31 ;  /* 0x00000010ff7c7819 */ /* 0x000fe2000001161f */
[----:B------:R-:W-:Y:S01]  /*3f10*/  HADD2.F32 R34, -RZ, R32.H0_H0 ;  /* 0x20000020ff227230 */ /* 0x000fe20000004100 */
[----:B------:R-:W-:Y:S01]  /*3f20*/  SHF.R.U32.HI R35, RZ, 0x10, R35 ;  /* 0x00000010ff237819 */ /* 0x000fe20000011623 */
[----:B------:R-:W-:-:S02]  /*3f30*/  HADD2.F32 R49, -RZ, R49.H1_H1 ;  /* 0x30000031ff317230 */ /* 0x000fc40000004100 */
[----:B------:R-:W-:Y:S02]  /*3f40*/  HADD2.F32 R32, -RZ, R120.H0_H0 ;  /* 0x20000078ff207230 */ /* 0x000fe40000004100 */
[CC--:B------:R-:W-:Y:S01]  /*3f50*/  FMUL.FTZ R120, R30.reuse, R33.reuse ;  /* 0x000000211e787220 */ /* 0x0c0fe20000410000 */
[----:B------:R-:W-:Y:S02]  /*3f60*/  HADD2.F32 R31, -RZ, R121.H0_H0 ;  /* 0x20000079ff1f7230 */ /* 0x000fe40000004100 */
[----:B------:R-:W-:Y:S01]  /*3f70*/  FMUL.FTZ R33, R29, R33 ;  /* 0x000000211d217220 */ /* 0x000fe20000410000 */
[-C--:B------:R-:W-:Y:S01]  /*3f80*/  FMUL.FTZ R122, R53, R34.reuse ;  /* 0x00000022357a7220 */ /* 0x080fe20000410000 */
[C---:B------:R-:W-:Y:S02]  /*3f90*/  FMUL.FTZ R34, R49.reuse, R34 ;  /* 0x0000002231227220 */ /* 0x040fe40000410000 */
[-C--:B------:R-:W-:Y:S01]  /*3fa0*/  FFMA.FTZ R121, R30, R31.reuse, R33 ;  /* 0x0000001f1e797223 */ /* 0x080fe20000010021 */
[-C--:B------:R-:W-:Y:S01]  /*3fb0*/  FFMA.FTZ R123, R49, R32.reuse, -R122 ;  /* 0x00000020317b7223 */ /* 0x080fe2000001087a */
[----:B------:R-:W-:Y:S01]  /*3fc0*/  FFMA.FTZ R120, R29, R31, -R120 ;  /* 0x0000001f1d787223 */ /* 0x000fe20000010878 */
        /* <DEDUP_REMOVED lines=9> */
[----:B------:R-:W-:-:S02]  /*4060*/  HADD2.F32 R32, -RZ, R124.H0_H0 ;  /* 0x2000007cff207230 */ /* 0x000fc40000004100 */
[CC--:B------:R-:W-:Y:S01]  /*4070*/  FMUL.FTZ R124, R30.reuse, R33.reuse ;  /* 0x000000211e7c7220 */ /* 0x0c0fe20000410000 */
[----:B------:R-:W-:Y:S02]  /*4080*/  HADD2.F32 R31, -RZ, R125.H0_H0 ;  /* 0x2000007dff1f7230 */ /* 0x000fe40000004100 */
[----:B------:R-:W-:Y:S01]  /*4090*/  FMUL.FTZ R33, R29, R33 ;  /* 0x000000211d217220 */ /* 0x000fe20000410000 */
[-C--:B------:R-:W-:Y:S01]  /*40a0*/  FMUL.FTZ R126, R55, R34.reuse ;  /* 0x00000022377e7220 */ /* 0x080fe20000410000 */
[C---:B------:R-:W-:Y:S01]  /*40b0*/  FMUL.FTZ R34, R51.reuse, R34 ;  /* 0x0000002233227220 */ /* 0x040fe20000410000 */
[----:B------:R-:W-:Y:S02]  /*40c0*/  HADD2.F32 R35, -RZ, R129.H0_H0 ;  /* 0x20000081ff237230 */ /* 0x000fe40000004100 */
[-C--:B------:R-:W-:Y:S01]  /*40d0*/  FFMA.FTZ R125, R30, R31.reuse, R33 ;  /* 0x0000001f1e7d7223 */ /* 0x080fe20000010021 */
[-C--:B------:R-:W-:Y:S01]  /*40e0*/  FFMA.FTZ R127, R51, R32.reuse, -R126 ;  /* 0x00000020337f7223 */ /* 0x080fe2000001087e */
[----:B------:R-:W-:Y:S01]  /*40f0*/  FFMA.FTZ R124, R29, R31, -R124 ;  /* 0x0000001f1d7c7223 */ /* 0x000fe2000001087c */
[----:B------:R-:W-:Y:S01]  /*4100*/  FFMA.FTZ R126, R55, R32, R34 ;  /* 0x00000020377e7223 */ /* 0x000fe20000010022 */
[----:B------:R-:W-:-:S02]  /*4110*/  HADD2.F32 R30, -RZ, R52.H0_H0 ;  /* 0x20000034ff1e7230 */ /* 0x000fc40000004100 */
[--C-:B------:R-:W-:Y:S01]  /*4120*/  HADD2.F32 R32, -RZ, R131.reuse.H1_H1 ;  /* 0x30000083ff207230 */ /* 0x100fe20000004100 */
        /* <DEDUP_REMOVED lines=11> */
[-C--:B------:R-:W-:Y:S01]  /*41e0*/  FFMA.FTZ R34, R29, R31.reuse, -R34 ;  /* 0x0000001f1d227223 */ /* 0x080fe20000010822 */
[----:B------:R-:W-:Y:S02]  /*41f0*/  FFMA.FTZ R49, R30, R31, R49 ;  /* 0x0000001f1e317223 */ /* 0x000fe40000010031 */
[-C--:B------:R-:W-:Y:S01]  /*4200*/  FFMA.FTZ R52, R52, R33.reuse, R35 ;  /* 0x0000002134347223 */ /* 0x080fe20000010023 */
[----:B------:R-:W-:Y:S02]  /*4210*/  HADD2.F32 R31, -RZ, R119.H0_H0 ;  /* 0x20000077ff1f7230 */ /* 0x000fe40000004100 */
[----:B------:R-:W-:Y:S01]  /*4220*/  FFMA.FTZ R51, R48, R33, -R51 ;  /* 0x0000002130337223 */ /* 0x000fe20000010833 */
[----:B------:R-:W-:-:S02]  /*4230*/  HADD2.F32 R30, -RZ, R54.H0_H0 ;  /* 0x20000036ff1e7230 */ /* 0x000fc40000004100 */
[----:B------:R-:W-:Y:S01]  /*4240*/  HADD2.F32 R119, -RZ, R119.H1_H1 ;  /* 0x30000077ff777230 */ /* 0x000fe20000004100 */
[----:B------:R-:W-:Y:S01]  /*4250*/  F2FP.F16.F32.PACK_AB R52, R52, R49 ;  /* 0x000000313434723e */ /* 0x000fe200000000ff */
[----:B------:R-:W-:Y:S01]  /*4260*/  HADD2.F32 R35, -RZ, R128.H0_H0 ;  /* 0x20000080ff237230 */ /* 0x000fe20000004100 */
[----:B------:R-:W-:Y:S01]  /*4270*/  F2FP.F16.F32.PACK_AB R48, R51, R34 ;  /* 0x000000223330723e */ /* 0x000fe200000000ff */
[----:B------:R-:W-:Y:S02]  /*4280*/  HADD2.F32 R29, -RZ, R50.H0_H0 ;  /* 0x20000032ff1d7230 */ /* 0x000fe40000004100 */
[----:B------:R-:W-:Y:S02]  /*4290*/  HADD2.F32 R54, -RZ, R54.H1_H1 ;  /* 0x30000036ff367230 */ /* 0x000fe40000004100 */
[----:B------:R-:W-:Y:S02]  /*42a0*/  HADD2.F32 R50, -RZ, R50.H1_H1 ;  /* 0x30000032ff327230 */ /* 0x000fe40000004100 */
[----:B------:R-:W-:-:S02]  /*42b0*/  HADD2.F32 R33, -RZ, R28.H0_H0 ;  /* 0x2000001cff217230 */ /* 0x000fc40000004100 */
[----:B------:R-:W-:Y:S01]  /*42c0*/  FMUL.FTZ R28, R30, R119 ;  /* 0x000000771e1c7220 */ /* 0x000fe20000410000 */
[----:B------:R-:W-:Y:S01]  /*42d0*/  FMUL.FTZ R53, R54, R35 ;  /* 0x0000002336357220 */ /* 0x000fe20000410000 */
[C---:B------:R-:W-:Y:S01]  /*42e0*/  FMUL.FTZ R119, R29.reuse, R119 ;  /* 0x000000771d777220 */ /* 0x040fe20000410000 */
[C---:B------:R-:W-:Y:S01]  /*42f0*/  FMUL.FTZ R35, R50.reuse, R35 ;  /* 0x0000002332237220 */ /* 0x040fe20000410000 */
[----:B------:R-:W-:Y:S01]  /*4300*/  FFMA.FTZ R28, R29, R31, -R28 ;  /* 0x0000001f1d1c7223 */ /* 0x000fe2000001081c */
[----:B------:R-:W-:Y:S01]  /*4310*/  FFMA.FTZ R53, R50, R33, -R53 ;  /* 0x0000002132357223 */ /* 0x000fe20000010835 */
[----:B------:R-:W-:Y:S01]  /*4320*/  FFMA.FTZ R119, R30, R31, R119 ;  /* 0x0000001f1e777223 */ /* 0x000fe20000010077 */
[----:B------:R-:W-:Y:S01]  /*4330*/  FFMA.FTZ R54, R54, R33, R35 ;  /* 0x0000002136367223 */ /* 0x000fe20000010023 */
[----:B------:R-:W-:Y:S02]  /*4340*/  IMAD.MOV.U32 R49, RZ, RZ, R120 ;  /* 0x000000ffff317224 */ /* 0x000fe400078e0078 */
[----:B------:R-:W-:Y:S01]  /*4350*/  F2FP.F16.F32.PACK_AB R50, R53, R28 ;  /* 0x0000001c3532723e */ /* 0x000fe200000000ff */
[----:B------:R-:W-:Y:S01]  /*4360*/  IMAD.MOV.U32 R53, RZ, RZ, R121 ;  /* 0x000000ffff357224 */ /* 0x000fe200078e0079 */
[----:B------:R-:W-:Y:S01]  /*4370*/  F2FP.F16.F32.PACK_AB R54, R54, R119 ;  /* 0x000000773636723e */ /* 0x000fe200000000ff */
[----:B------:R-:W-:-:S07]  /*4380*/  IMAD.MOV.U32 R51, RZ, RZ, R124 ;  /* 0x000000ffff337224 */ /* 0x000fce00078e007c */
.L_x_9903:
[----:B------:R-:W-:Y:S05]  /*4390*/  BSYNC B2 ;  /* 0x0000000000027941 */ /* 0x000fea0003800000 */
.L_x_9902:
[----:B------:R-:W-:Y:S02]  /*43a0*/  ISETP.GE.AND P5, PT, R113, R109, PT ;  /* 0x0000006d7100720c */ /* 0x000fe40003fa6270 */
[----:B------:R-:W-:-:S11]  /*43b0*/  P2R R29, PR, RZ, 0x1 ;  /* 0x00000001ff1d7803 */ /* 0x000fd60000000000 */
[--C-:B------:R-:W-:Y:S02]  /*43c0*/  @!P5 SHF.R.S32.HI R28, RZ, 0x1f, R113.reuse ;  /* 0x0000001fff1cd819 */ /* 0x100fe40000011471 */
[----:B------:R-:W-:-:S04]  /*43d0*/  @!P5 IADD3 R106, P0, P6, R4, R106, R113 ;  /* 0x0000006a046ad210 */ /* 0x000fc80007e1e071 */
[----:B------:R-:W-:Y:S02]  /*43e0*/  @!P5 IADD3.X R114, R3, R114, R28, P0, P6 ;  /* 0x000000720372d210 */ /* 0x000fe400007ec41c */
[CC--:B------:R-:W-:Y:S02]  /*43f0*/  LEA R28, P6, R110.reuse, R100.reuse, 0x1 ;  /* 0x000000646e1c7211 */ /* 0x0c0fe400078c08ff */
[----:B------:R-:W-:Y:S02]  /*4400*/  ISETP.NE.AND P0, PT, R29, RZ, PT ;  /* 0x000000ff1d00720c */ /* 0x000fe40003f05270 */
[----:B------:R-:W-:Y:S02]  /*4410*/  LEA.HI.X R29, R110, R101, R112, 0x1, P6 ;  /* 0x000000656e1d7211 */ /* 0x000fe400030f0c70 */
[----:B------:R-:W-:-:S03]  /*4420*/  @!P5 LEA R30, P6, R106, R100, 0x1 ;  /* 0x000000646a1ed211 */ /* 0x000fc600078c08ff */
[----:B-1----:R1:W-:Y:S01]  /*4430*/  STG.E.128 desc[UR40][R28.64], R48 ;  /* 0x000000301c007986 */ /* 0x0023e2000c101d28 */
[----:B------:R-:W-:-:S05]  /*4440*/  @!P5 LEA.HI.X R31, R106, R101, R114, 0x1, P6 ;  /* 0x000000656a1fd211 */ /* 0x000fca00030f0c72 */
[----:B--2---:R1:W-:Y:S04]  /*4450*/  @!P5 STG.E.128 desc[UR40][R30.64], R52 ;  /* 0x000000341e00d986 */ /* 0x0043e8000c101d28 */
.L_x_9901:
[----:B------:R-:W-:Y:S05]  /*4460*/  BSYNC B1 ;  /* 0x0000000000017941 */ /* 0x000fea0003800000 */
.L_x_9900:
[----:B------:R-:W-:Y:S01]  /*4470*/  ISETP.GE.OR P5, PT, R217, R99, P1 ;  /* 0x00000063d900720c */ /* 0x000fe20000fa6670 */
[-C--:B-12---:R-:W-:Y:S02]  /*4480*/  IMAD R28, R75, R104.reuse, RZ ;  /* 0x000000684b1c7224 */ /* 0x086fe400078e02ff */
[----:B------:R-:W-:-:S04]  /*4490*/  IMAD.WIDE.U32 R102, R217, R104, R102 ;  /* 0x00000068d9667225 */ /* 0x000fc800078e0066 */
[----:B------:R-:W-:-:S06]  /*44a0*/  IMAD R105, R217, R105, R28 ;  /* 0x00000069d9697224 */ /* 0x000fcc00078e021c */
[----:B------:R-:W-:Y:S05]  /*44b0*/  @P5 BRA `(.L_x_9890) ;  /* 0x0000000800405947 */ /* 0x000fea0003800000 */
[----:B------:R-:W-:Y:S01]  /*44c0*/  IMAD.IADD R50, R103, 0x1, R105 ;  /* 0x0000000167327824 */ /* 0x000fe200078e0269 */
[----:B------:R-:W-:Y:S01]  /*44d0*/  IADD3 R28, P5, P6, R4, R102, R90 ;  /* 0x00000066041c7210 */ /* 0x000fe20007ebe05a */
[----:B------:R-:W-:Y:S01]  /*44e0*/  BSSY B1, `(.L_x_9904) ;  /* 0x000006a000017945 */ /* 0x000fe20003800000 */
[----:B------:R-:W-:Y:S02]  /*44f0*/  SEL R111, R78, R111, !P0 ;  /* 0x0000006f4e6f7207 */ /* 0x000fe40004000000 */
[----:B------:R-:W-:Y:S02]  /*4500*/  IADD3.X R29, R3, R50, R91, P5, P6 ;  /* 0x00000032031d7210 */ /* 0x000fe40002fec45b */
[C---:B------:R-:W-:Y:S02]  /*4510*/  LEA R48, P5, R28.reuse, R100, 0x1 ;  /* 0x000000641c307211 */ /* 0x040fe400078a08ff */
[----:B------:R-:W-:Y:S02]  /*4520*/  SHF.R.U32.HI R30, RZ, 0x3, R206 ;  /* 0x00000003ff1e7819 */ /* 0x000fe400000116ce */
[----:B------:R-:W-:-:S02]  /*4530*/  LEA.HI.X R49, R28, R101, R29, 0x1, P5 ;  /* 0x000000651c317211 */ /* 0x000fc400028f0c1d */
[----:B------:R-:W-:-:S04]  /*4540*/  SHF.R.S32.HI R28, RZ, 0x1f, R111 ;  /* 0x0000001fff1c7819 */ /* 0x000fc8000001146f */
[----:B------:R-:W-:-:S04]  /*4550*/  LEA.HI R111, R28, R111, RZ, 0x4 ;  /* 0x0000006f1c6f7211 */ /* 0x000fc800078f20ff */
[----:B------:R-:W-:-:S05]  /*4560*/  LEA.HI.SX32 R51, R111, R88, 0x1c ;  /* 0x000000586f337211 */ /* 0x000fca00078fe2ff */
[----:B------:R-:W-:-:S05]  /*4570*/  IMAD.SHL.U32 R51, R51, 0x8, RZ ;  /* 0x0000000833337824 */ /* 0x000fca00078e00ff */
[----:B------:R-:W-:-:S04]  /*4580*/  LOP3.LUT R28, R206, 0x38, R51, 0xf8, !PT ;  /* 0x00000038ce1c7812 */ /* 0x000fc800078ef833 */
[----:B------:R-:W-:-:S05]  /*4590*/  LOP3.LUT R29, R28, R30, RZ, 0x3c, !PT ;  /* 0x0000001e1c1d7212 */ /* 0x000fca00078e3cff */
[----:B------:R-:W-:Y:S02]  /*45a0*/  IMAD.IADD R31, R208, 0x1, R29 ;  /* 0x00000001d01f7824 */ /* 0x000fe400078e021d */
[C---:B------:R-:W-:Y:S02]  /*45b0*/  IMAD R29, R2.reuse, 0x1800, R93 ;  /* 0x00001800021d7824 */ /* 0x040fe400078e025d */
[----:B------:R-:W-:Y:S02]  /*45c0*/  IMAD R31, R2, 0x1800, R31 ;  /* 0x00001800021f7824 */ /* 0x000fe400078e021f */
[--C-:B------:R-:W-:Y:S02]  /*45d0*/  IMAD R29, R29, 0x2, R18.reuse ;  /* 0x000000021d1d7824 */ /* 0x100fe400078e0212 */
[----:B------:R-:W-:-:S04]  /*45e0*/  IMAD R32, R31, 0x2, R18 ;  /* 0x000000021f207824 */ /* 0x000fc800078e0212 */
[----:B------:R-:W1:Y:S04]  /*45f0*/  LDS.128 R28, [R29+0x1c400] ;  /* 0x01c400001d1c7984 */ /* 0x000e680000000c00 */
[----:B------:R-:W2:Y:S01]  /*4600*/  LDS.128 R32, [R32+0x1c400] ;  /* 0x01c4000020207984 */ /* 0x000ea20000000c00 */
[----:B------:R-:W-:Y:S05]  /*4610*/  @P4 BRA `(.L_x_9905) ;  /* 0x0000000400584947 */ /* 0x000fea0003800000 */
[--C-:B------:R-:W-:Y:S02]  /*4620*/  SHF.R.U64 R107, R44, 0x10, R45.reuse ;  /* 0x000000102c6b7819 */ /* 0x100fe4000000122d */
[----:B------:R-:W-:Y:S01]  /*4630*/  SHF.R.U32.HI R44, RZ, 0x10, R45 ;  /* 0x00000010ff2c7819 */ /* 0x000fe2000001162d */
[--C-:B------:R-:W-:Y:S01]  /*4640*/  HADD2.F32 R45, -RZ, R118.reuse.H1_H1 ;  /* 0x30000076ff2d7230 */ /* 0x100fe20000004100 */
[--C-:B------:R-:W-:Y:S01]  /*4650*/  SHF.R.U64 R111, R40, 0x10, R41.reuse ;  /* 0x00000010286f7819 */ /* 0x100fe20000001229 */
[----:B------:R-:W-:Y:S01]  /*4660*/  HADD2.F32 R118, -RZ, R118.H0_H0 ;  /* 0x20000076ff767230 */ /* 0x000fe20000004100 */
[----:B------:R-:W-:Y:S01]  /*4670*/  SHF.R.U32.HI R52, RZ, 0x10, R41 ;  /* 0x00000010ff347819 */ /* 0x000fe20000011629 */
[----:B--2---:R-:W-:Y:S01]  /*4680*/  IMAD.MOV.U32 R41, RZ, RZ, R34 ;  /* 0x000000ffff297224 */ /* 0x004fe200078e0022 */
[----:B------:R-:W-:Y:S01]  /*4690*/  MOV R40, R32 ;  /* 0x0000002000287202 */ /* 0x000fe20000000f00 */
[----:B-1----:R-:W-:Y:S01]  /*46a0*/  IMAD.MOV.U32 R32, RZ, RZ, R30 ;  /* 0x000000ffff207224 */ /* 0x002fe200078e001e */
[----:B------:R-:W-:Y:S01]  /*46b0*/  SHF.R.U64 R110, R42, 0x10, R43 ;  /* 0x000000102a6e7819 */ /* 0x000fe2000000122b */
[--C-:B------:R-:W-:Y:S01]  /*46c0*/  HADD2.F32 R34, -RZ, R33.reuse.H0_H0 ;  /* 0x20000021ff227230 */ /* 0x100fe20000004100 */
[----:B------:R-:W-:Y:S01]  /*46d0*/  SHF.R.U64 R106, R46, 0x10, R47 ;  /* 0x000000102e6a7819 */ /* 0x000fe2000000122f */
[----:B------:R-:W-:Y:S01]  /*46e0*/  HADD2.F32 R33, -RZ, R33.H1_H1 ;  /* 0x30000021ff217230 */ /* 0x000fe20000004100 */
[----:B------:R-:W-:Y:S01]  /*46f0*/  SHF.R.U32.HI R54, RZ, 0x10, R43 ;  /* 0x00000010ff367819 */ /* 0x000fe2000001162b */
[----:B------:R-:W-:Y:S01]  /*4700*/  HADD2.F32 R30, -RZ, R29.H0_H0 ;  /* 0x2000001dff1e7230 */ /* 0x000fe20000004100 */
[----:B------:R-:W-:Y:S01]  /*4710*/  SHF.R.U32.HI R53, RZ, 0x10, R47 ;  /* 0x00000010ff357819 */ /* 0x000fe2000001162f */
[----:B------:R-:W-:-:S02]  /*4720*/  HADD2.F32 R44, -RZ, R44.H0_H0 ;  /* 0x2000002cff2c7230 */ /* 0x000fc40000004100 */
[-C--:B------:R-:W-:Y:S01]  /*4730*/  FMUL.FTZ R47, R34, R45.reuse ;  /* 0x0000002d222f7220 */ /* 0x080fe20000410000 */
[----:B------:R-:W-:Y:S02]  /*4740*/  HADD2.F32 R29, -RZ, R29.H1_H1 ;  /* 0x3000001dff1d7230 */ /* 0x000fe40000004100 */
[----:B------:R-:W-:Y:S01]  /*4750*/  FMUL.FTZ R45, R30, R45 ;  /* 0x0000002d1e2d7220 */ /* 0x000fe20000410000 */
[----:B------:R-:W-:Y:S02]  /*4760*/  HADD2.F32 R42, -RZ, R52.H0_H0 ;  /* 0x20000034ff2a7230 */ /* 0x000fe40000004100 */
[-C--:B------:R-:W-:Y:S01]  /*4770*/  FMUL.FTZ R46, R33, R44.reuse ;  /* 0x0000002c212e7220 */ /* 0x080fe20000410000 */
[--C-:B------:R-:W-:Y:S02]  /*4780*/  HADD2.F32 R43, -RZ, R116.reuse.H1_H1 ;  /* 0x30000074ff2b7230 */ /* 0x100fe40000004100 */
[----:B------:R-:W-:Y:S01]  /*4790*/  FMUL.FTZ R44, R29, R44 ;  /* 0x0000002c1d2c7220 */ /* 0x000fe20000410000 */
[----:B------:R-:W-:-:S02]  /*47a0*/  HADD2.F32 R116, -RZ, R116.H0_H0 ;  /* 0x20000074ff747230 */ /* 0x000fc40000004100 */
[-C--:B------:R-:W-:Y:S01]  /*47b0*/  FFMA.FTZ R46, R29, R42.reuse, -R46 ;  /* 0x0000002a1d2e7223 */ /* 0x080fe2000001082e */
[----:B------:R-:W-:Y:S02]  /*47c0*/  HADD2.F32 R29, -RZ, R31.H0_H0 ;  /* 0x2000001fff1d7230 */ /* 0x000fe40000004100 */
[----:B------:R-:W-:Y:S01]  /*47d0*/  FFMA.FTZ R52, R33, R42, R44 ;  /* 0x0000002a21347223 */ /* 0x000fe2000001002c */
[-C--:B------:R-:W-:Y:S01]  /*47e0*/  FFMA.FTZ R47, R30, R43.reuse, -R47 ;  /* 0x0000002b1e2f7223 */ /* 0x080fe2000001082f */
[----:B------:R-:W-:Y:S02]  /*47f0*/  HADD2.F32 R42, -RZ, R117.H1_H1 ;  /* 0x30000075ff2a7230 */ /* 0x000fe40000004100 */
[----:B------:R-:W-:Y:S01]  /*4800*/  FFMA.FTZ R45, R34, R43, R45 ;  /* 0x0000002b222d7223 */ /* 0x000fe2000001002d */
[----:B------:R-:W-:Y:S02]  /*4810*/  HADD2.F32 R30, -RZ, R35.H0_H0 ;  /* 0x20000023ff1e7230 */ /* 0x000fe40000004100 */
[----:B------:R-:W-:-:S02]  /*4820*/  HADD2.F32 R33, -RZ, R115.H1_H1 ;  /* 0x30000073ff217230 */ /* 0x000fc40000004100 */
[-C--:B------:R-:W-:Y:S01]  /*4830*/  FMUL.FTZ R43, R29, R42.reuse ;  /* 0x0000002a1d2b7220 */ /* 0x080fe20000410000 */
[----:B------:R-:W-:Y:S01]  /*4840*/  HADD2.F32 R35, -RZ, R35.H1_H1 ;  /* 0x30000023ff237230 */ /* 0x000fe20000004100 */
[----:B------:R-:W-:Y:S01]  /*4850*/  F2FP.F16.F32.PACK_AB R45, R52, R45 ;  /* 0x0000002d342d723e */ /* 0x000fe200000000ff */
[----:B------:R-:W-:Y:S02]  /*4860*/  HADD2.F32 R44, -RZ, R53.H0_H0 ;  /* 0x20000035ff2c7230 */ /* 0x000fe40000004100 */
[C---:B------:R-:W-:Y:S01]  /*4870*/  FFMA.FTZ R55, R30.reuse, R33, R43 ;  /* 0x000000211e377223 */ /* 0x040fe2000001002b */
[----:B------:R-:W-:Y:S02]  /*4880*/  HADD2.F32 R34, -RZ, R54.H0_H0 ;  /* 0x20000036ff227230 */ /* 0x000fe40000004100 */
[----:B------:R-:W-:Y:S01]  /*4890*/  FMUL.FTZ R54, R30, R42 ;  /* 0x0000002a1e367220 */ /* 0x000fe20000410000 */
[----:B------:R-:W-:Y:S02]  /*48a0*/  HADD2.F32 R31, -RZ, R31.H1_H1 ;  /* 0x3000001fff1f7230 */ /* 0x000fe40000004100 */
[----:B------:R-:W-:Y:S01]  /*48b0*/  FMUL.FTZ R42, R35, R44 ;  /* 0x0000002c232a7220 */ /* 0x000fe20000410000 */
[----:B------:R-:W-:-:S02]  /*48c0*/  HADD2.F32 R30, -RZ, R40.H0_H0 ;  /* 0x20000028ff1e7230 */ /* 0x000fc40000004100 */
[----:B------:R-:W-:Y:S01]  /*48d0*/  FFMA.FTZ R54, R29, R33, -R54 ;  /* 0x000000211d367223 */ /* 0x000fe20000010836 */
[----:B------:R-:W-:Y:S02]  /*48e0*/  HADD2.F32 R33, -RZ, R107.H0_H0 ;  /* 0x2000006bff217230 */ /* 0x000fe40000004100 */
[C---:B------:R-:W-:Y:S01]  /*48f0*/  FMUL.FTZ R44, R31.reuse, R44 ;  /* 0x0000002c1f2c7220 */ /* 0x040fe20000410000 */
[----:B------:R-:W-:Y:S02]  /*4900*/  HADD2.F32 R29, -RZ, R28.H0_H0 ;  /* 0x2000001cff1d7230 */ /* 0x000fe40000004100 */
[-C--:B------:R-:W-:Y:S01]  /*4910*/  FFMA.FTZ R105, R31, R34.reuse, -R42 ;  /* 0x000000221f697223 */ /* 0x080fe2000001082a */
[----:B------:R-:W-:Y:S02]  /*4920*/  HADD2.F32 R40, -RZ, R40.H1_H1 ;  /* 0x30000028ff287230 */ /* 0x000fe40000004100 */
[----:B------:R-:W-:Y:S01]  /*4930*/  FFMA.FTZ R104, R35, R34, R44 ;  /* 0x0000002223687223 */ /* 0x000fe2000001002c */
[----:B------:R-:W-:-:S02]  /*4940*/  HADD2.F32 R28, -RZ, R28.H1_H1 ;  /* 0x3000001cff1c7230 */ /* 0x000fc40000004100 */
[-C--:B------:R-:W-:Y:S01]  /*4950*/  FMUL.FTZ R34, R30, R118.reuse ;  /* 0x000000761e227220 */ /* 0x080fe20000410000 */
[----:B------:R-:W-:Y:S02]  /*4960*/  HADD2.F32 R31, -RZ, R111.H0_H0 ;  /* 0x2000006fff1f7230 */ /* 0x000fe40000004100 */
[-C--:B------:R-:W-:Y:S01]  /*4970*/  FMUL.FTZ R43, R40, R33.reuse ;  /* 0x00000021282b7220 */ /* 0x080fe20000410000 */
[C---:B------:R-:W-:Y:S01]  /*4980*/  FMUL.FTZ R35, R29.reuse, R118 ;  /* 0x000000761d237220 */ /* 0x040fe20000410000 */
[C---:B------:R-:W-:Y:S01]  /*4990*/  FMUL.FTZ R33, R28.reuse, R33 ;  /* 0x000000211c217220 */ /* 0x040fe20000410000 */
[----:B------:R-:W-:Y:S01]  /*49a0*/  FFMA.FTZ R34, R29, R116, -R34 ;  /* 0x000000741d227223 */ /* 0x000fe20000010822 */
[-C--:B------:R-:W-:Y:S01]  /*49b0*/  FFMA.FTZ R43, R28, R31.reuse, -R43 ;  /* 0x0000001f1c2b7223 */ /* 0x080fe2000001082b */
[----:B------:R-:W-:Y:S02]  /*49c0*/  HADD2.F32 R29, -RZ, R41.H0_H0 ;  /* 0x20000029ff1d7230 */ /* 0x000fe40000004100 */
[----:B------:R-:W-:Y:S01]  /*49d0*/  FFMA.FTZ R40, R40, R31, R33 ;  /* 0x0000001f28287223 */ /* 0x000fe20000010021 */
[----:B------:R-:W-:-:S02]  /*49e0*/  HADD2.F32 R28, -RZ, R32.H0_H0 ;  /* 0x20000020ff1c7230 */ /* 0x000fc40000004100 */
[----:B------:R-:W-:Y:S01]  /*49f0*/  FFMA.FTZ R35, R30, R116, R35 ;  /* 0x000000741e237223 */ /* 0x000fe20000010023 */
        /* <DEDUP_REMOVED lines=23> */
[----:B------:R-:W-:-:S07]  /*4b70*/  F2FP.F16.F32.PACK_AB R34, R41, R42 ;  /* 0x0000002a2922723e */ /* 0x000fce00000000ff */
.L_x_9905:
[----:B------:R-:W-:Y:S05]  /*4b80*/  BSYNC B1 ;  /* 0x0000000000017941 */ /* 0x000fea0003800000 */
.L_x_9904:
[----:B-1----:R4:W-:Y:S01]  /*4b90*/  STG.E.128 desc[UR40][R48.64], R28 ;  /* 0x0000001c30007986 */ /* 0x0029e2000c101d28 */
[----:B------:R-:W-:-:S13]  /*4ba0*/  ISETP.GE.AND P4, PT, R51, R109, PT ;  /* 0x0000006d3300720c */ /* 0x000fda0003f86270 */
[----:B------:R-:W-:Y:S05]  /*4bb0*/  @P4 BRA `(.L_x_9890) ;  /* 0x0000000000804947 */ /* 0x000fea0003800000 */
[--C-:B----4-:R-:W-:Y:S02]  /*4bc0*/  SHF.R.S32.HI R28, RZ, 0x1f, R51.reuse ;  /* 0x0000001fff1c7819 */ /* 0x110fe40000011433 */
[----:B------:R-:W-:-:S04]  /*4bd0*/  IADD3 R51, P4, P5, R4, R102, R51 ;  /* 0x0000006604337210 */ /* 0x000fc80007d9e033 */
[----:B------:R-:W-:Y:S02]  /*4be0*/  IADD3.X R50, R3, R50, R28, P4, P5 ;  /* 0x0000003203327210 */ /* 0x000fe400027ea41c */
[----:B------:R-:W-:-:S04]  /*4bf0*/  LEA R100, P4, R51, R100, 0x1 ;  /* 0x0000006433647211 */ /* 0x000fc800078808ff */
[----:B------:R-:W-:-:S05]  /*4c00*/  LEA.HI.X R101, R51, R101, R50, 0x1, P4 ;  /* 0x0000006533657211 */ /* 0x000fca00020f0c32 */
[----:B--2---:R1:W-:Y:S01]  /*4c10*/  STG.E.128 desc[UR40][R100.64], R32 ;  /* 0x0000002064007986 */ /* 0x0043e2000c101d28 */
[----:B------:R-:W-:Y:S05]  /*4c20*/  BRA `(.L_x_9890) ;  /* 0x0000000000647947 */ /* 0x000fea0003800000 */
.L_x_9873:
[----:B------:R-:W-:-:S13]  /*4c30*/  ISETP.NE.AND P3, PT, R203, 0x3, PT ;  /* 0x00000003cb00780c */ /* 0x000fda0003f65270 */
[----:B------:R-:W-:Y:S05]  /*4c40*/  @!P3 BRA `(.L_x_9906) ;  /* 0x000000000004b947 */ /* 0x000fea0003800000 */
[----:B------:R-:W-:Y:S01]  /*4c50*/  BPT.TRAP 0x1 ;  /* 0x000000040000795c */ /* 0x000fe20000300000 */
.L_x_9906:
[----:B------:R-:W-:Y:S01]  /*4c60*/  IMAD R97, R2, 0x8, R18 ;  /* 0x0000000802617824 */ /* 0x000fe200078e0212 */
[----:B------:R-:W-:Y:S01]  /*4c70*/  SHF.L.U32 R108, R201, 0x1f, RZ ;  /* 0x0000001fc96c7819 */ /* 0x000fe200000006ff */
[----:B------:R-:W-:Y:S01]  /*4c80*/  IMAD R99, R26, -0x60, R60 ;  /* 0xffffffa01a637824 */ /* 0x000fe200078e023c */
[----:B------:R-:W-:Y:S02]  /*4c90*/  BSSY B1, `(.L_x_9907) ;  /* 0x0000004000017945 */ /* 0x000fe40003800000 */
[----:B------:R-:W0:Y:S02]  /*4ca0*/  SYNCS.PHASECHK.TRANS64.TRYWAIT P4, [R97+URZ+0x22890], R108 ;  /* 0x0228906c610075a7 */ /* 0x000e24000808017f */
[----:B------:R-:W-:Y:S01]  /*4cb0*/  VIMNMX R99, R99, 0x60, PT ;  /* 0x0000006063637848 */ /* 0x000fe20003fe0100 */
[----:B0-----:R-:W-:Y:S06]  /*4cc0*/  @!P4 BRA `(.L_x_9908) ;  /* 0x0000012400d0c947 */ /* 0x001fec0003800000 */
.L_x_10159:
[----:B------:R-:W-:Y:S05]  /*4cd0*/  BSYNC B1 ;  /* 0x0000000000017941 */ /* 0x000fea0003800000 */
.L_x_9907:
[-C--:B------:R-:W-:Y:S01]  /*4ce0*/  ISETP.GE.AND P5, PT, R19, R99.reuse, PT ;  /* 0x000000631300720c */ /* 0x080fe20003fa6270 */
[----:B------:R-:W-:Y:S01]  /*4cf0*/  BSSY B1, `(.L_x_9909) ;  /* 0x0000007000017945 */ /* 0x000fe20003800000 */
[----:B------:R-:W-:-:S11]  /*4d00*/  ISETP.GE.AND P4, PT, R217, R99, PT ;  /* 0x00000063d900720c */ /* 0x000fd60003f86270 */
[----:B------:R-:W-:Y:S05]  /*4d10*/  @P5 BRA `(.L_x_9910) ;  /* 0x0000000000105947 */ /* 0x000fea0003800000 */
[----:B------:R-:W1:Y:S04]  /*4d20*/  @!P1 LDS.128 R28, [R106] ;  /* 0x000000006a1c9984 */ /* 0x000e680000000c00 */
[----:B------:R-:W2:Y:S04]  /*4d30*/  @!P2 LDS.128 R32, [R104] ;  /* 0x000000006820a984 */ /* 0x000ea80000000c00 */
[----:B-1----:R1:W-:Y:S04]  /*4d40*/  @!P1 STG.E.128 desc[UR40][R42.64], R28 ;  /* 0x0000001c2a009986 */ /* 0x0023e8000c101d28 */
[----:B--2---:R1:W-:Y:S02]  /*4d50*/  @!P2 STG.E.128 desc[UR40][R42.64+0x40], R32 ;  /* 0x000040202a00a986 */ /* 0x0043e4000c101d28 */
.L_x_9910:
[----:B------:R-:W-:Y:S05]  /*4d60*/  BSYNC B1 ;  /* 0x0000000000017941 */ /* 0x000fea0003800000 */
.L_x_9909:
[----:B------:R-:W-:Y:S05]  /*4d70*/  @P4 BRA `(.L_x_9890) ;  /* 0x0000000000104947 */ /* 0x000fea0003800000 */
[----:B-1----:R-:W1:Y:S04]  /*4d80*/  @!P1 LDS.128 R28, [R106+0x2000] ;  /* 0x002000006a1c9984 */ /* 0x002e680000000c00 */
[----:B------:R-:W2:Y:S04]  /*4d90*/  @!P2 LDS.128 R32, [R104+0x2000] ;  /* 0x002000006820a984 */ /* 0x000ea80000000c00 */
[----:B-1----:R3:W-:Y:S04]  /*4da0*/  @!P1 STG.E.128 desc[UR40][R40.64], R28 ;  /* 0x0000001c28009986 */ /* 0x0027e8000c101d28 */
[----:B--2---:R3:W-:Y:S02]  /*4db0*/  @!P2 STG.E.128 desc[UR40][R40.64+0x40], R32 ;  /* 0x000040202800a986 */ /* 0x0047e4000c101d28 */
.L_x_9890:
[----:B------:R-:W-:Y:S05]  /*4dc0*/  BSYNC B0 ;  /* 0x0000000000007941 */ /* 0x000fea0003800000 */
.L_x_9872:
[----:B-1234-:R-:W1:Y:S01]  /*4dd0*/  S2R R28, SR_TID.X ;  /* 0x00000000001c7919 */ /* 0x01ee620000002100 */
        /* <DEDUP_REMOVED lines=16> */
.L_x_9912:
[----:B------:R-:W-:Y:S05]  /*4ee0*/  BSYNC B0 ;  /* 0x0000000000007941 */ /* 0x000fea0003800000 */
.L_x_9911:
[----:B------:R-:W2:Y:S01]  /*4ef0*/  SYNCS.PHASECHK.TRANS64.TRYWAIT P3, [R97+URZ+0x228b0], R108 ;  /* 0x0228b06c610075a7 */ /* 0x000ea2000806017f */
[----:B------:R-:W-:Y:S01]  /*4f00*/  ULDC UR44, c[0x0][0x320] ;  /* 0x0000c800002c7ab9 */ /* 0x000fe20000000800 */
[----:B------:R-:W-:Y:S01]  /*4f10*/  ULDC.64 UR38, c[0x0][0x328] ;  /* 0x0000ca0000267ab9 */ /* 0x000fe20000000a00 */
[----:B------:R-:W-:Y:S01]  /*4f20*/  ULDC.64 UR36, c[0x0][0x318] ;  /* 0x0000c60000247ab9 */ /* 0x000fe20000000a00 */
[----:B------:R-:W-:Y:S01]  /*4f30*/  BSSY B0, `(.L_x_9913) ;  /* 0x0000003000007945 */ /* 0x000fe20003800000 */
[----:B-1----:R-:W-:-:S03]  /*4f40*/  IMAD R28, R2, 0x6000, R79 ;  /* 0x00006000021c7824 */ /* 0x002fc600078e024f */
[----:B--2---:R-:W-:Y:S05]  /*4f50*/  @!P3 BRA `(.L_x_9914) ;  /* 0x000001240040b947 */ /* 0x004fea0003800000 */
.L_x_10160:
[----:B------:R-:W-:Y:S05]  /*4f60*/  BSYNC B0 ;  /* 0x0000000000007941 */ /* 0x000fea0003800000 */
.L_x_9913:
[----:B------:R-:W-:Y:S01]  /*4f70*/  ISETP.GE.AND P3, PT, R19, R99, PT ;  /* 0x000000631300720c */ /* 0x000fe20003f66270 */
[----:B------:R-:W-:Y:S01]  /*4f80*/  IMAD.IADD R29, R77, 0x1, R28 ;  /* 0x000000014d1d7824 */ /* 0x000fe200078e021c */
[----:B------:R-:W-:Y:S01]  /*4f90*/  BSSY B0, `(.L_x_9915) ;  /* 0x0000025000007945 */ /* 0x000fe20003800000 */
[----:B------:R-:W-:Y:S01]  /*4fa0*/  LEA R40, R28, R24, 0x1 ;  /* 0x000000181c287211 */ /* 0x000fe200078e08ff */
[----:B------:R-:W-:-:S04]  /*4fb0*/  IMAD.WIDE R32, R26, 0x60, R58 ;  /* 0x000000601a207825 */ /* 0x000fc800078e023a */
[----:B------:R-:W-:-:S05]  /*4fc0*/  IMAD R41, R29, 0x2, R24 ;  /* 0x000000021d297824 */ /* 0x000fca00078e0218 */
[----:B------:R-:W-:Y:S05]  /*4fd0*/  @P3 BRA `(.L_x_9916) ;  /* 0x0000000000803947 */ /* 0x000fea0003800000 */
[----:B------:R-:W-:Y:S02]  /*4fe0*/  IMAD R31, R33, UR38, RZ ;  /* 0x00000026211f7c24 */ /* 0x000fe4000f8e02ff */
[----:B------:R-:W-:Y:S02]  /*4ff0*/  IMAD.MOV.U32 R28, RZ, RZ, R6 ;  /* 0x000000ffff1c7224 */ /* 0x000fe400078e0006 */
[----:B------:R-:W-:Y:S02]  /*5000*/  IMAD.MOV.U32 R29, RZ, RZ, R94 ;  /* 0x000000ffff1d7224 */ /* 0x000fe400078e005e */
[C---:B------:R-:W-:Y:S02]  /*5010*/  IMAD R31, R32.reuse, UR39, R31 ;  /* 0x00000027201f7c24 */ /* 0x040fe4000f8e021f */
[----:B------:R-:W-:-:S04]  /*5020*/  IMAD.WIDE.U32 R28, R32, UR38, R28 ;  /* 0x00000026201c7c25 */ /* 0x000fc8000f8e001c */
[----:B------:R-:W-:Y:S01]  /*5030*/  IMAD.IADD R29, R29, 0x1, R31 ;  /* 0x000000011d1d7824 */ /* 0x000fe200078e021f */
[----:B------:R-:W-:-:S04]  /*5040*/  LEA R34, P3, R28, UR36, 0x1 ;  /* 0x000000241c227c11 */ /* 0x000fc8000f8608ff */
[----:B------:R-:W-:Y:S02]  /*5050*/  LEA.HI.X R35, R28, UR37, R29, 0x1, P3 ;  /* 0x000000251c237c11 */ /* 0x000fe400098f0c1d */
[----:B------:R-:W-:-:S13]  /*5060*/  ISETP.GE.AND P3, PT, R16, UR44, PT ;  /* 0x0000002c10007c0c */ /* 0x000fda000bf66270 */
[----:B------:R-:W2:Y:S04]  /*5070*/  @!P3 LDS.128 R28, [R40] ;  /* 0x00000000281cb984 */ /* 0x000ea80000000c00 */
[----:B--2---:R-:W-:Y:S01]  /*5080*/  @!P3 STG.E.128 desc[UR40][R34.64], R28 ;  /* 0x0000001c2200b986 */ /* 0x004fe2000c101d28 */
[----:B------:R-:W-:-:S13]  /*5090*/  ISETP.GE.AND P3, PT, R62, UR44, PT ;  /* 0x0000002c3e007c0c */ /* 0x000fda000bf66270 */
[----:B------:R-:W2:Y:S04]  /*50a0*/  @!P3 LDS.128 R28, [R41] ;  /* 0x00000000291cb984 */ /* 0x000ea80000000c00 */
[----:B--2---:R-:W-:Y:S01]  /*50b0*/  @!P3 STG.E.128 desc[UR40][R34.64+0x40], R28 ;  /* 0x0000401c2200b986 */ /* 0x004fe2000c101d28 */
[----:B------:R-:W-:-:S13]  /*50c0*/  ISETP.GE.AND P3, PT, R63, UR44, PT ;  /* 0x0000002c3f007c0c */ /* 0x000fda000bf66270 */
[----:B------:R-:W2:Y:S04]  /*50d0*/  @!P3 LDS.128 R28, [R40+0x3000] ;  /* 0x00300000281cb984 */ /* 0x000ea80000000c00 */
        /* <DEDUP_REMOVED lines=10> */
[----:B------:R-:W-:-:S13]  /*5180*/  ISETP.NE.AND P3, PT, R96, RZ, PT ;  /* 0x000000ff6000720c */ /* 0x000fda0003f65270 */
[----:B------:R-:W2:Y:S04]  /*5190*/  @P3 LDS.128 R28, [R40+0x9000] ;  /* 0x00900000281c3984 */ /* 0x000ea80000000c00 */
[----:B--2---:R-:W-:Y:S01]  /*51a0*/  @P3 STG.E.128 desc[UR40][R34.64+0x180], R28 ;  /* 0x0001801c22003986 */ /* 0x004fe2000c101d28 */
[----:B------:R-:W-:-:S13]  /*51b0*/  ISETP.NE.AND P3, PT, R95, RZ, PT ;  /* 0x000000ff5f00720c */ /* 0x000fda0003f65270 */
[----:B------:R-:W2:Y:S04]  /*51c0*/  @P3 LDS.128 R28, [R41+0x9000] ;  /* 0x00900000291c3984 */ /* 0x000ea80000000c00 */
[----:B--2---:R2:W-:Y:S02]  /*51d0*/  @P3 STG.E.128 desc[UR40][R34.64+0x1c0], R28 ;  /* 0x0001c01c22003986 */ /* 0x0045e4000c101d28 */
.L_x_9916:
[----:B------:R-:W-:Y:S05]  /*51e0*/  BSYNC B0 ;  /* 0x0000000000007941 */ /* 0x000fea0003800000 */
.L_x_9915:
[----:B------:R-:W-:Y:S01]  /*51f0*/  ISETP.GE.AND P3, PT, R217, R99, PT ;  /* 0x00000063d900720c */ /* 0x000fe20003f66270 */
[----:B------:R-:W-:-:S12]  /*5200*/  BSSY B0, `(.L_x_9917) ;  /* 0x0000024000007945 */ /* 0x000fd80003800000 */
[----:B------:R-:W-:Y:S05]  /*5210*/  @P3 BRA `(.L_x_9918) ;  /* 0x0000000000883947 */ /* 0x000fea0003800000 */
[----:B--2---:R-:W-:Y:S01]  /*5220*/  IADD3 R31, P3, R32, 0x40, RZ ;  /* 0x00000040201f7810 */ /* 0x004fe20007f7e0ff */
[----:B------:R-:W-:Y:S02]  /*5230*/  IMAD.MOV.U32 R28, RZ, RZ, R6 ;  /* 0x000000ffff1c7224 */ /* 0x000fe400078e0006 */
[----:B------:R-:W-:Y:S02]  /*5240*/  IMAD.MOV.U32 R29, RZ, RZ, R94 ;  /* 0x000000ffff1d7224 */ /* 0x000fe400078e005e */
[----:B------:R-:W-:Y:S02]  /*5250*/  IMAD.X R32, RZ, RZ, R33, P3 ;  /* 0x000000ffff207224 */ /* 0x000fe400018e0621 */
[----:B------:R-:W-:-:S04]  /*5260*/  IMAD.WIDE.U32 R28, R31, UR38, R28 ;  /* 0x000000261f1c7c25 */ /* 0x000fc8000f8e001c */
[----:B------:R-:W-:-:S04]  /*5270*/  IMAD R32, R32, UR38, RZ ;  /* 0x0000002620207c24 */ /* 0x000fc8000f8e02ff */
[----:B------:R-:W-:Y:S01]  /*5280*/  IMAD R31, R31, UR39, R32 ;  /* 0x000000271f1f7c24 */ /* 0x000fe2000f8e0220 */
[----:B------:R-:W-:-:S03]  /*5290*/  LEA R32, P3, R28, UR36, 0x1 ;  /* 0x000000241c207c11 */ /* 0x000fc6000f8608ff */
[----:B------:R-:W-:-:S05]  /*52a0*/  IMAD.IADD R29, R29, 0x1, R31 ;  /* 0x000000011d1d7824 */ /* 0x000fca00078e021f */
[----:B------:R-:W-:Y:S02]  /*52b0*/  LEA.HI.X R33, R28, UR37, R29, 0x1, P3 ;  /* 0x000000251c217c11 */ /* 0x000fe400098f0c1d */
        /* <DEDUP_REMOVED lines=23> */
[----:B--2---:R3:W-:Y:S02]  /*5430*/  @P3 STG.E.128 desc[UR40][R32.64+0x1c0], R28 ;  /* 0x0001c01c20003986 */ /* 0x0047e4000c101d28 */
.L_x_9918:
[----:B------:R-:W-:Y:S05]  /*5440*/  BSYNC B0 ;  /* 0x0000000000007941 */ /* 0x000fea0003800000 */
.L_x_9917:
[----:B------:R-:W-:Y:S01]  /*5450*/  @!PT LDS RZ, [RZ] ;  /* 0x00000000fffff984 */ /* 0x000fe20000000800 */
[----:B------:R-:W-:Y:S01]  /*5460*/  @!PT LDS RZ, [RZ] ;  /* 0x00000000fffff984 */ /* 0x000fe20000000800 */
[----:B------:R-:W-:Y:S01]  /*5470*/  @!PT LDS RZ, [RZ] ;  /* 0x00000000fffff984 */ /* 0x000fe20000000800 */
[----:B------:R-:W-:Y:S01]  /*5480*/  @!PT LDS RZ, [RZ] ;  /* 0x00000000fffff984 */ /* 0x000fe20000000800 */
[----:B------:R4:W-:Y:S06]  /*5490*/  MEMBAR.ALL.CTA ;  /* 0x0000000000007992 */ /* 0x0009ec0000008000 */
[----:B----4-:R-:W4:Y:S02]  /*54a0*/  FENCE.VIEW.ASYNC.S ;  /* 0x00000000000073c6 */ /* 0x010f240000000000 */
[----:B----4-:R4:W-:Y:S01]  /*54b0*/  BAR.SYNC.DEFER_BLOCKING R76, 0x80 ;  /* 0x0002004c0000751d */ /* 0x0109e20000010000 */
[----:B------:R-:W-:Y:S01]  /*54c0*/  ISETP.NE.AND P5, PT, R98, RZ, PT ;  /* 0x000000ff6200720c */ /* 0x000fe20003fa5270 */
[----:B------:R-:W-:Y:S01]  /*54d0*/  VIADD R2, R2, 0x1 ;  /* 0x0000000102027836 */ /* 0x000fe20000000000 */
[----:B01----:R-:W-:-:S04]  /*54e0*/  @!P4 IADD3 R97, R97, 0x228c0, RZ ;  /* 0x000228c06161c810 */ /* 0x003fc80007ffe0ff */
[C---:B------:R-:W-:Y:S02]  /*54f0*/  ISETP.NE.AND P3, PT, R2.reuse, 0x2, PT ;  /* 0x000000020200780c */ /* 0x040fe40003f65270 */
[----:B------:R-:W-:Y:S02]  /*5500*/  @!P4 PRMT R97, RZ, 0x654, R97 ;  /* 0x00000654ff61c816 */ /* 0x000fe40000000061 */
[----:B--23--:R-:W-:Y:S02]  /*5510*/  SEL R28, RZ, 0x1, P3 ;  /* 0x00000001ff1c7807 */ /* 0x00cfe40001800000 */
[----:B------:R-:W-:Y:S02]  /*5520*/  SEL R2, R2, RZ, P3 ;  /* 0x000000ff02027207 */ /* 0x000fe40001800000 */
[----:B------:R-:W-:Y:S01]  /*5530*/  LOP3.LUT R201, R201, R28, RZ, 0x3c, !PT ;  /* 0x0000001cc9c97212 */ /* 0x000fe200078e3cff */
[----:B------:R4:W-:Y:S01]  /*5540*/  @!P4 SYNCS.ARRIVE.TRANS64.RED.A1T0 RZ, [R97+URZ], RZ ;  /* 0x000000ff61ffc9a7 */ /* 0x0009e2000810043f */
[----:B------:R-:W-:Y:S05]  /*5550*/  @P5 BRA `(.L_x_9919) ;  /* 0xffffffcc00745947 */ /* 0x000fea000383ffff */
[----:B------:R-:W0:Y:S01]  /*5560*/  S2R R29, SR_TID.X ;  /* 0x00000000001d7919 */ /* 0x000e220000002100 */
[----:B------:R-:W-:Y:S02]  /*5570*/  PLOP3.LUT P0, PT, PT, PT, PT, 0x8, 0x0 ;  /* 0x000000000000781c */ /* 0x000fe40003f0e170 */
[----:B0-----:R-:W-:-:S04]  /*5580*/  SHF.R.U32.HI R29, RZ, 0x7, R29 ;  /* 0x00000007ff1d7819 */ /* 0x001fc8000001161d */
[----:B------:R-:W-:-:S13]  /*5590*/  ISETP.NE.AND P5, PT, R29, 0x1, PT ;  /* 0x000000011d00780c */ /* 0x000fda0003fa5270 */
[----:B------:R-:W-:Y:S06]  /*55a0*/  @!P5 BAR.ARV 0x9, 0x100 ;  /* 0x024400000000db1d */ /* 0x000fec0000002000 */
.L_x_9867:
[----:B------:R-:W-:Y:S02]  /*55b0*/  ISETP.GE.AND P2, PT, R176, 0x1, PT ;  /* 0x00000001b000780c */ /* 0x000fe40003f46270 */
[----:B------:R-:W-:Y:S02]  /*55c0*/  CS2R R4, SRZ ;  /* 0x0000000000047805 */ /* 0x000fe4000001ff00 */
[----:B------:R-:W-:Y:S01]  /*55d0*/  PLOP3.LUT P1, PT, PT, PT, PT, 0x80, 0x0 ;  /* 0x000000000000781c */ /* 0x000fe20003f2f070 */
[----:B------:R-:W-:Y:S01]  /*55e0*/  IMAD.MOV.U32 R0, RZ, RZ, RZ ;  /* 0x000000ffff007224 */ /* 0x000fe200078e00ff */
        /* <DEDUP_REMOVED lines=21> */
[----:B----4-:R-:W-:Y:S02]  /*5740*/  CS2R R96, SRZ ;  /* 0x0000000000607805 */ /* 0x010fe4000001ff00 */
        /* <DEDUP_REMOVED lines=42> */
[----:B------:R-:W-:Y:S06]  /*59f0*/  @P0 BRA `(.L_x_9920) ;  /* 0x00000000000c0947 */ /* 0x000fec0003800000 */
[----:B------:R-:W0:Y:S01]  /*5a00*/  FENCE.VIEW.ASYNC.G ;  /* 0x00000000000073c6 */ /* 0x000e220000000100 */
[----:B------:R-:W-:Y:S05]  /*5a10*/  WARPSYNC.ALL ;  /* 0x0000000000007948 */ /* 0x000fea0003800000 */
[----:B0-----:R-:W-:Y:S06]  /*5a20*/  BAR.ARV 0xc, 0x180 ;  /* 0x0306000000007b1d */ /* 0x001fec0000002000 */
.L_x_9920:
[----:B------:R-:W-:Y:S01]  /*5a30*/  CS2R R24, SRZ ;  /* 0x0000000000187805 */ /* 0x000fe2000001ff00 */
[----:B------:R-:W-:Y:S06]  /*5a40*/  @!P2 BRA `(.L_x_9921) ;  /* 0x000000740078a947 */ /* 0x000fec0003800000 */
[----:B------:R-:W-:-:S03]  /*5a50*/  UMOV UR4, 0xffffffff ;  /* 0xffffffff00047882 */ /* 0x000fc60000000000 */
[----:B------:R-:W-:Y:S05]  /*5a60*/  BRA.DIV UR4, `(.L_x_9922) ;  /* 0x0000011a04907947 */ /* 0x000fea000b800000 */
[----:B------:R0:W1:Y:S02]  /*5a70*/  SHFL.IDX PT, R14, R234, RZ, 0x1f ;  /* 0x00001fffea0e7589 */ /* 0x00006400000e0000 */
.L_x_10163:
[----:B-1----:R-:W-:Y:S01]  /*5a80*/  LEA.HI R0, R14, R14, RZ, 0x1 ;  /* 0x0000000e0e007211 */ /* 0x002fe200078f08ff */
[----:B------:R-:W-:Y:S01]  /*5a90*/  VIADD R24, R18, 0x18400 ;  /* 0x0001840012187836 */ /* 0x000fe20000000000 */
[----:B------:R-:W-:Y:S02]  /*5aa0*/  BSSY B6, `(.L_x_9923) ;  /* 0x0000018000067945 */ /* 0x000fe40003800000 */
[----:B------:R-:W-:Y:S02]  /*5ab0*/  LOP3.LUT R3, R0, 0x1e, RZ, 0xc0, !PT ;  /* 0x0000001e00037812 */ /* 0x000fe400078ec0ff */
[----:B------:R-:W-:-:S03]  /*5ac0*/  LOP3.LUT P0, RZ, R24, 0x1bf, RZ, 0xc0, !PT ;  /* 0x000001bf18ff7812 */ /* 0x000fc6000780c0ff */
[----:B------:R-:W-:-:S04]  /*5ad0*/  IMAD.IADD R3, R14, 0x1, -R3 ;  /* 0x000000010e037824 */ /* 0x000fc800078e0a03 */
[----:B------:R-:W-:-:S05]  /*5ae0*/  IMAD R3, R3, 0x2000, R24 ;  /* 0x0000200003037824 */ /* 0x000fca00078e0218 */
[----:B------:R-:W-:-:S04]  /*5af0*/  SHF.R.U32.HI R3, RZ, 0x4, R3 ;  /* 0x00000004ff037819 */ /* 0x000fc80000011603 */
[----:B------:R-:W-:Y:S01]  /*5b00*/  LOP3.LUT R28, R3, 0x3fff, RZ, 0xc0, !PT ;  /* 0x00003fff031c7812 */ /* 0x000fe200078ec0ff */
[----:B------:R-:W-:Y:S06]  /*5b10*/  @!P0 BRA `(.L_x_9924) ;  /* 0x0000000000408947 */ /* 0x000fec0003800000 */
[----:B------:R-:W-:Y:S01]  /*5b20*/  MOV R0, 0x0 ;  /* 0x0000000000007802 */ /* 0x000fe20000000f00 */
[----:B------:R-:W-:Y:S01]  /*5b30*/  ULDC.64 UR4, c[0x4][0x118] ;  /* 0x0100460000047ab9 */ /* 0x000fe20000000a00 */
[----:B------:R-:W-:Y:S01]  /*5b40*/  ULDC.64 UR6, c[0x4][0x120] ;  /* 0x0100480000067ab9 */ /* 0x000fe20000000a00 */
[----:B------:R-:W-:Y:S01]  /*5b50*/  MOV R4, UR4 ;  /* 0x0000000400047c02 */ /* 0x000fe20008000f00 */
        /* <DEDUP_REMOVED lines=12> */
.L_x_9924:
[----:B------:R-:W-:Y:S05]  /*5c20*/  BSYNC B6 ;  /* 0x0000000000067941 */ /* 0x000fea0003800000 */
.L_x_9923:
[----:B------:R-:W-:Y:S02]  /*5c30*/  ULDC UR4, c[0x0][0x3f4] ;  /* 0x0000fd0000047ab9 */ /* 0x000fe40000000800 */
[----:B------:R-:W-:-:S13]  /*5c40*/  ISETP.LT.AND P0, PT, RZ, UR4, PT ;  /* 0x00000004ff007c0c */ /* 0x000fda000bf01270 */
[----:B------:R-:W-:Y:S05]  /*5c50*/  @P0 BRA `(.L_x_9925) ;  /* 0x00000000003c0947 */ /* 0x000fea0003800000 */
[----:B------:R-:W-:-:S04]  /*5c60*/  LEA.HI R0, R218, R218, RZ, 0x1 ;  /* 0x000000dada007211 */ /* 0x000fc800078f08ff */
[----:B------:R-:W-:-:S04]  /*5c70*/  LOP3.LUT R3, R0, 0xfffffffe, RZ, 0xc0, !PT ;  /* 0xfffffffe00037812 */ /* 0x000fc800078ec0ff */
[----:B------:R-:W-:-:S04]  /*5c80*/  IADD3 R3, R218, -R3, RZ ;  /* 0x80000003da037210 */ /* 0x000fc80007ffe0ff */
[----:B------:R-:W-:-:S04]  /*5c90*/  SHF.L.U32 R3, R3, 0x1f, RZ ;  /* 0x0000001f03037819 */ /* 0x000fc800000006ff */
[----:B------:R1:W2:Y:S03]  /*5ca0*/  SYNCS.PHASECHK.TRANS64.TRYWAIT P0, [R18+URZ+0x22800], R3 ;  /* 0x02280003120075a7 */ /* 0x0002a6000800017f */
[----:B--2---:R-:W-:Y:S05]  /*5cb0*/  @!P0 NANOSLEEP.SYNCS 0x989680 ;  /* 0x009896800000895d */ /* 0x004fea0003900000 */
[----:B------:R-:W2:Y:S01]  /*5cc0*/  @!P0 SYNCS.PHASECHK.TRANS64 P0, [R18+URZ+0x22800], R3 ;  /* 0x02280003120085a7 */ /* 0x000ea2000800007f */
[----:B------:R-:W-:Y:S04]  /*5cd0*/  BSSY B0, `(.L_x_9926) ;  /* 0x0000006000007945 */ /* 0x000fe80003800000 */
[----:B--2---:R-:W-:Y:S05]  /*5ce0*/  @P0 BRA `(.L_x_9927) ;  /* 0x0000000000100947 */ /* 0x004fea0003800000 */
.L_x_9928:
[----:B--2---:R2:W3:Y:S02]  /*5cf0*/  SYNCS.PHASECHK.TRANS64.TRYWAIT P0, [R18+URZ+0x22800], R3 ;  /* 0x02280003120075a7 */ /* 0x0044e4000800017f */
[----:B---3--:R-:W-:Y:S05]  /*5d00*/  @!P0 NANOSLEEP.SYNCS 0x989680 ;  /* 0x009896800000895d */ /* 0x008fea0003900000 */
[----:B------:R-:W3:Y:S02]  /*5d10*/  @!P0 SYNCS.PHASECHK.TRANS64 P0, [R18+URZ+0x22800], R3 ;  /* 0x02280003120085a7 */ /* 0x000ee4000800007f */
[----:B---3--:R-:W-:Y:S05]  /*5d20*/  @!P0 BRA `(.L_x_9928) ;  /* 0xfffffffc00f08947 */ /* 0x008fea000383ffff */
.L_x_9927:
[----:B------:R-:W-:Y:S05]  /*5d30*/  BSYNC B0 ;  /* 0x0000000000007941 */ /* 0x000fea0003800000 */
.L_x_9926:
[----:B------:R-:W-:Y:S05]  /*5d40*/  BRA `(.L_x_9929) ;  /* 0x00000020007c7947 */ /* 0x000fea0003800000 */
.L_x_9925:
[----:B-----5:R-:W-:Y:S01]  /*5d50*/  SHF.R.S32.HI R0, RZ, 0x1f, R38 ;  /* 0x0000001fff007819 */ /* 0x020fe20000011426 */
[----:B------:R-:W-:Y:S01]  /*5d60*/  ULDC.64 UR4, c[0x0][0x3f8] ;  /* 0x0000fe0000047ab9 */ /* 0x000fe20000000a00 */
[----:B------:R-:W-:Y:S01]  /*5d70*/  ULDC.64 UR6, c[0x0][0x408] ;  /* 0x0001020000067ab9 */ /* 0x000fe20000000a00 */
[----:B------:R-:W-:Y:S01]  /*5d80*/  LOP3.LUT P0, RZ, R24, 0x3ff, RZ, 0xc0, !PT ;  /* 0x000003ff18ff7812 */ /* 0x000fe2000780c0ff */
[----:B------:R-:W-:Y:S01]  /*5d90*/  IMAD.WIDE.U32 R4, R38, UR4, RZ ;  /* 0x0000000426047c25 */ /* 0x000fe2000f8e00ff */
[----:B------:R-:W-:Y:S03]  /*5da0*/  BSSY B6, `(.L_x_9930) ;  /* 0x000001f000067945 */ /* 0x000fe60003800000 */
        /* <DEDUP_REMOVED lines=27> */
[----:B-1----:R-:W-:-:S07]  /*5f60*/  IMAD.MOV.U32 R13, RZ, RZ, RZ ;  /* 0x000000ffff0d7224 */ /* 0x002fce00078e00ff */
[----:B------:R-:W-:-:S07]  /*5f70*/  LEPC R20, `(.L_x_9931) ;  /* 0x000000001014794e */ /* 0x000fce0000000000 */
[----:B0-2---:R-:W-:Y:S05]  /*5f80*/  CALL.ABS.NOINC R14 ;  /* 0x000000000e007343 */ /* 0x005fea0003c00000 */
.L_x_9931:
[----:B------:R-:W-:Y:S05]  /*5f90*/  BSYNC B6 ;  /* 0x0000000000067941 */ /* 0x000fea0003800000 */
.L_x_9930:
        /* <DEDUP_REMOVED lines=11> */
.L_x_10169:
        /* <DEDUP_REMOVED lines=11> */
[----:B------:R-:W-:Y:S02]  /*6100*/  LOP3.LUT R30, R8, R9, RZ, 0x3c, !PT ;  /* 0x00000009081e7212 */ /* 0x000fe400078e3cff */
[----:B------:R-:W-:-:S02]  /*6110*/  CS2R R8, SRZ ;  /* 0x0000000000087805 */ /* 0x000fc4000001ff00 */
[----:B------:R-:W-:Y:S02]  /*6120*/  LOP3.LUT R13, R7, 0xfffffffe, RZ, 0xc0, !PT ;  /* 0xfffffffe070d7812 */ /* 0x000fe400078ec0ff */
[----:B------:R-:W-:-:S03]  /*6130*/  CS2R R6, SRZ ;  /* 0x0000000000067805 */ /* 0x000fc6000001ff00 */
[----:B------:R-:W-:Y:S01]  /*6140*/  IMAD.IADD R29, R218, 0x1, -R13 ;  /* 0x00000001da1d7824 */ /* 0x000fe200078e0a0d */
[----:B------:R-:W-:Y:S01]  /*6150*/  CS2R R12, SRZ ;  /* 0x00000000000c7805 */ /* 0x000fe2000001ff00 */
        /* <DEDUP_REMOVED lines=10> */
[-C--:B01----:R-:W-:Y:S02]  /*6200*/  @!P3 IADD3 R26, P1, R14, R232.reuse, RZ ;  /* 0x000000e80e1ab210 */ /* 0x083fe40007f3e0ff */
[----:B------:R-:W-:Y:S01]  /*6210*/  @!P3 IADD3 R24, P0, R3, R232, RZ ;  /* 0x000000e80318b210 */ /* 0x000fe20007f1e0ff */
[----:B------:R-:W-:Y:S01]  /*6220*/  @!P2 IMAD.WIDE R20, R22, 0x2, R6 ;  /* 0x000000021614a825 */ /* 0x000fe200078e0206 */
[----:B------:R-:W-:Y:S02]  /*6230*/  CS2R R6, SRZ ;  /* 0x0000000000067805 */ /* 0x000fe4000001ff00 */
[----:B------:R-:W-:Y:S01]  /*6240*/  @!P3 IADD3.X R25, R0, R231, RZ, P0, !PT ;  /* 0x000000e70019b210 */ /* 0x000fe200007fe4ff */
[----:B------:R-:W-:Y:S01]  /*6250*/  @!P2 IMAD.WIDE R14, R22, 0x2, R14 ;  /* 0x00000002160ea825 */ /* 0x000fe200078e020e */
[----:B------:R0:W5:Y:S03]  /*6260*/  @!P2 LD.E.64 R10, desc[UR40][R20.64] ;  /* 0x00000028140aa980 */ /* 0x000166000c101b00 */
[----:B------:R-:W-:Y:S01]  /*6270*/  @!P3 IMAD.X R27, R4, 0x1, R231, P1 ;  /* 0x00000001041bb824 */ /* 0x000fe200008e06e7 */
[----:B------:R0:W5:Y:S04]  /*6280*/  @!P2 LD.E.64 R6, desc[UR40][R14.64] ;  /* 0x000000280e06a980 */ /* 0x000168000c101b00 */
[----:B------:R0:W5:Y:S04]  /*6290*/  @!P3 LD.E.64 R12, desc[UR40][R24.64] ;  /* 0x00000028180cb980 */ /* 0x000168000c101b00 */
[----:B------:R0:W5:Y:S02]  /*62a0*/  @!P3 LD.E.64 R8, desc[UR40][R26.64] ;  /* 0x000000281a08b980 */ /* 0x000164000c101b00 */
.L_x_9936:
[----:B------:R-:W-:Y:S05]  /*62b0*/  BSYNC B1 ;  /* 0x0000000000017941 */ /* 0x000fea0003800000 */
.L_x_9935:
[----:B0-----:R-:W-:Y:S01]  /*62c0*/  SHF.L.U32 R15, R29, 0x1f, RZ ;  /* 0x0000001f1d0f7819 */ /* 0x001fe200000006ff */
[----:B---3--:R-:W-:Y:S01]  /*62d0*/  IMAD R3, R207, 0x200, R30 ;  /* 0x00000200cf037824 */ /* 0x008fe200078e021e */
[----:B------:R-:W-:Y:S01]  /*62e0*/  LOP3.LUT P1, RZ, R226, 0x4, RZ, 0xc0, !PT ;  /* 0x00000004e2ff7812 */ /* 0x000fe2000782c0ff */
[----:B-----5:R-:W-:Y:S01]  /*62f0*/  IMAD.MOV.U32 R31, RZ, RZ, R10 ;  /* 0x000000ffff1f7224 */ /* 0x020fe200078e000a */
[----:B------:R-:W0:Y:S01]  /*6300*/  SYNCS.PHASECHK.TRANS64.TRYWAIT P0, [R18+URZ+0x22800], R15 ;  /* 0x0228000f120075a7 */ /* 0x000e22000800017f */
[----:B------:R-:W-:Y:S01]  /*6310*/  IMAD R3, R3, 0x2, R18 ;  /* 0x0000000203037824 */ /* 0x000fe200078e0212 */
[--C-:B------:R-:W-:Y:S01]  /*6320*/  SHF.R.U64 R33, R10, 0x10, R11.reuse ;  /* 0x000000100a217819 */ /* 0x100fe2000000120b */
[--C-:B------:R-:W-:Y:S01]  /*6330*/  IMAD.MOV.U32 R14, RZ, RZ, R11.reuse ;  /* 0x000000ffff0e7224 */ /* 0x100fe200078e000b */
[----:B------:R-:W-:Y:S01]  /*6340*/  SHF.R.U32.HI R20, RZ, 0x10, R11 ;  /* 0x00000010ff147819 */ /* 0x000fe2000001160b */
[----:B-1----:R-:W-:Y:S01]  /*6350*/  IMAD.MOV.U32 R27, RZ, RZ, R6 ;  /* 0x000000ffff1b7224 */ /* 0x002fe200078e0006 */
[----:B------:R-:W-:Y:S01]  /*6360*/  SHF.R.U64 R35, R6, 0x10, R7 ;  /* 0x0000001006237819 */ /* 0x000fe20000001207 */
[----:B------:R-:W-:Y:S01]  /*6370*/  IMAD.MOV.U32 R32, RZ, RZ, R12 ;  /* 0x000000ffff207224 */ /* 0x000fe200078e000c */
[--C-:B------:R-:W-:Y:S01]  /*6380*/  SHF.R.U64 R34, R12, 0x10, R13.reuse ;  /* 0x000000100c227819 */ /* 0x100fe2000000120d */
[--C-:B------:R-:W-:Y:S01]  /*6390*/  IMAD.MOV.U32 R11, RZ, RZ, R13.reuse ;  /* 0x000000ffff0b7224 */ /* 0x100fe200078e000d */
[----:B------:R-:W-:Y:S01]  /*63a0*/  MOV R10, R7 ;  /* 0x00000007000a7202 */ /* 0x000fe20000000f00 */
[----:B------:R-:W-:Y:S01]  /*63b0*/  IMAD.MOV.U32 R29, RZ, RZ, R8 ;  /* 0x000000ffff1d7224 */ /* 0x000fe200078e0008 */
[----:B------:R-:W-:Y:S01]  /*63c0*/  SHF.R.U32.HI R12, RZ, 0x10, R13 ;  /* 0x00000010ff0c7819 */ /* 0x000fe2000001160d */
[----:B----4-:R-:W-:Y:S01]  /*63d0*/  VIADD R4, R3, 0x18400 ;  /* 0x0001840003047836 */ /* 0x010fe20000000000 */
[----:B------:R-:W-:Y:S01]  /*63e0*/  SHF.R.U32.HI R7, RZ, 0x10, R7 ;  /* 0x00000010ff077819 */ /* 0x000fe20000011607 */
[--C-:B------:R-:W-:Y:S01]  /*63f0*/  IMAD.MOV.U32 R6, RZ, RZ, R9.reuse ;  /* 0x000000ffff067224 */ /* 0x100fe200078e0009 */
[----:B------:R-:W-:Y:S01]  /*6400*/  VIMNMX R30, R5, 0x80, PT ;  /* 0x00000080051e7848 */ /* 0x000fe20003fe0100 */
[----:B------:R-:W-:Y:S01]  /*6410*/  BSSY B1, `(.L_x_9937) ;  /* 0x000000e000017945 */ /* 0x000fe20003800000 */
[----:B--2---:R-:W-:Y:S01]  /*6420*/  VIADD R0, R3, 0x18440 ;  /* 0x0001844003007836 */ /* 0x004fe20000000000 */
[--C-:B------:R-:W-:Y:S01]  /*6430*/  SHF.R.U64 R36, R8, 0x10, R9.reuse ;  /* 0x0000001008247819 */ /* 0x100fe20000001209 */
[----:B------:R-:W-:Y:S01]  /*6440*/  @P1 VIADD R0, R4, 0xffffffc0 ;  /* 0xffffffc004001836 */ /* 0x000fe20000000000 */
[----:B------:R-:W-:-:S02]  /*6450*/  SHF.R.U32.HI R8, RZ, 0x10, R9 ;  /* 0x00000010ff087819 */ /* 0x000fc40000011609 */
        /* <DEDUP_REMOVED lines=9> */
.L_x_10170:
[----:B------:R-:W-:Y:S05]  /*64f0*/  BSYNC B1 ;  /* 0x0000000000017941 */ /* 0x000fea0003800000 */
.L_x_9937:
        /* <DEDUP_REMOVED lines=46> */
.L_x_9942:
[----:B------:R-:W-:Y:S05]  /*67e0*/  BSYNC B2 ;  /* 0x0000000000027941 */ /* 0x000fea0003800000 */
.L_x_9941:
        /* <DEDUP_REMOVED lines=39> */
.L_x_9940:
[----:B------:R-:W-:Y:S05]  /*6a60*/  BSYNC B1 ;  /* 0x0000000000017941 */ /* 0x000fea0003800000 */
.L_x_9939:
        /* <DEDUP_REMOVED lines=45> */
.L_x_9945:
[----:B------:R-:W-:Y:S05]  /*6d40*/  BSYNC B1 ;  /* 0x0000000000017941 */ /* 0x000fea0003800000 */
.L_x_9944:
[----:B------:R-:W-:Y:S05]  /*6d50*/  @P1 BRA `(.L_x_9943) ;  /* 0x0000001000541947 */ /* 0x000fea0003800000 */
[----:B-1----:R-:W1:Y:S01]  /*6d60*/  LDS.128 R4, [R0+0x2000] ;  /* 0x0020000000047984 */ /* 0x002e620000000c00 */
[----:B0-----:R-:W-:Y:S02]  /*6d70*/  HADD2.F32 R15, -RZ, R29.H0_H0 ;  /* 0x2000001dff0f7230 */ /* 0x001fe40000004100 */
[----:B------:R-:W-:Y:S02]  /*6d80*/  HADD2.F32 R13, -RZ, R32.H0_H0 ;  /* 0x20000020ff0d7230 */ /* 0x000fe40000004100 */
[----:B------:R-:W-:Y:S02]  /*6d90*/  HADD2.F32 R20, -RZ, R36.H0_H0 ;  /* 0x20000024ff147230 */ /* 0x000fe40000004100 */
[----:B------:R-:W-:Y:S02]  /*6da0*/  HADD2.F32 R14, -RZ, R34.H0_H0 ;  /* 0x20000022ff0e7230 */ /* 0x000fe40000004100 */
[----:B------:R-:W-:Y:S02]  /*6db0*/  HADD2.F32 R24, -RZ, R36.H1_H1 ;  /* 0x30000024ff187230 */ /* 0x000fe40000004100 */
[----:B-1----:R-:W-:-:S02]  /*6dc0*/  HADD2.F32 R3, -RZ, R4.H0_H0 ;  /* 0x20000004ff037230 */ /* 0x002fc40000004100 */
[----:B------:R-:W-:Y:S02]  /*6dd0*/  HADD2.F32 R4, -RZ, R4.H1_H1 ;  /* 0x30000004ff047230 */ /* 0x000fe40000004100 */
        /* <DEDUP_REMOVED lines=9> */
[----:B------:R-:W-:Y:S02]  /*6e70*/  HADD2.F32 R6, -RZ, R6.H1_H1 ;  /* 0x30000006ff067230 */ /* 0x000fe40000004100 */
[C---:B------:R-:W-:Y:S01]  /*6e80*/  FMUL.FTZ R5, R14.reuse, R5 ;  /* 0x000000050e057220 */ /* 0x040fe20000410000 */
[----:B------:R-:W-:Y:S02]  /*6e90*/  HADD2.F32 R7, -RZ, R7.H1_H1 ;  /* 0x30000007ff077230 */ /* 0x000fe40000004100 */
[-C--:B------:R-:W-:Y:S01]  /*6ea0*/  FFMA.FTZ R11, R14, R8.reuse, -R11 ;  /* 0x000000080e0b7223 */ /* 0x080fe2000001080b */
[----:B------:R-:W-:Y:S02]  /*6eb0*/  HADD2.F32 R15, -RZ, R29.H1_H1 ;  /* 0x3000001dff0f7230 */ /* 0x000fe40000004100 */
[----:B------:R-:W-:Y:S01]  /*6ec0*/  FFMA.FTZ R8, R20, R8, R5 ;  /* 0x0000000814087223 */ /* 0x000fe20000010005 */
[----:B------:R-:W-:-:S02]  /*6ed0*/  HADD2.F32 R13, -RZ, R32.H1_H1 ;  /* 0x30000020ff0d7230 */ /* 0x000fc40000004100 */
[-C--:B------:R-:W-:Y:S01]  /*6ee0*/  FMUL.FTZ R5, R24, R7.reuse ;  /* 0x0000000718057220 */ /* 0x080fe20000410000 */
[----:B------:R-:W-:Y:S02]  /*6ef0*/  HADD2.F32 R14, -RZ, R34.H1_H1 ;  /* 0x30000022ff0e7230 */ /* 0x000fe40000004100 */
[----:B------:R-:W-:Y:S01]  /*6f00*/  FMUL.FTZ R4, R15, R6 ;  /* 0x000000060f047220 */ /* 0x000fe20000410000 */
[----:B------:R-:W-:Y:S01]  /*6f10*/  F2FP.F16.F32.PACK_AB R12, R3, R12 ;  /* 0x0000000c030c723e */ /* 0x000fe200000000ff */
[C---:B------:R-:W-:Y:S01]  /*6f20*/  FMUL.FTZ R6, R13.reuse, R6 ;  /* 0x000000060d067220 */ /* 0x040fe20000410000 */
        /* <DEDUP_REMOVED lines=10> */
.L_x_9933:
[----:B------:R-:W-:-:S03]  /*6fd0*/  UMOV UR4, 0xffffffff ;  /* 0xffffffff00047882 */ /* 0x000fc60000000000 */
[----:B------:R-:W-:Y:S05]  /*6fe0*/  BRA.DIV UR4, `(.L_x_9946) ;  /* 0x0000010604dc7947 */ /* 0x000fea000b800000 */
[----:B------:R1:W2:Y:S04]  /*6ff0*/  SHFL.IDX PT, R0, R25, RZ, 0x1c1f ;  /* 0x001c1fff19007589 */ /* 0x0002a800000e0000 */
[----:B------:R1:W3:Y:S04]  /*7000*/  SHFL.IDX PT, R3, R24, RZ, 0x1c1f ;  /* 0x001c1fff18037589 */ /* 0x0002e800000e0000 */
[----:B------:R1:W4:Y:S04]  /*7010*/  SHFL.IDX PT, R4, R27, RZ, 0x1c1f ;  /* 0x001c1fff1b047589 */ /* 0x00032800000e0000 */
[----:B------:R1:W0:Y:S02]  /*7020*/  SHFL.IDX PT, R14, R26, RZ, 0x1c1f ;  /* 0x001c1fff1a0e7589 */ /* 0x00022400000e0000 */
.L_x_10176:
[----:B------:R-:W-:Y:S01]  /*7030*/  ULDC UR4, c[0x0][0x448] ;  /* 0x0001120000047ab9 */ /* 0x000fe20000000800 */
[C---:B------:R-:W-:Y:S01]  /*7040*/  LEA.HI R7, R218.reuse, R218, RZ, 0x1 ;  /* 0x000000dada077211 */ /* 0x040fe200078f08ff */
[----:B------:R-:W-:Y:S01]  /*7050*/  IMAD R6, R39, UR4, RZ ;  /* 0x0000000427067c24 */ /* 0x000fe2000f8e02ff */
[----:B------:R-:W-:Y:S01]  /*7060*/  BSSY B1, `(.L_x_9947) ;  /* 0x0000017000017945 */ /* 0x000fe20003800000 */
[----:B------:R-:W-:Y:S02]  /*7070*/  CS2R R8, SRZ ;  /* 0x0000000000087805 */ /* 0x000fe4000001ff00 */
[----:B------:R-:W-:Y:S02]  /*7080*/  LOP3.LUT R7, R7, 0xfffffffe, RZ, 0xc0, !PT ;  /* 0xfffffffe07077812 */ /* 0x000fe400078ec0ff */
[----:B------:R-:W-:Y:S02]  /*7090*/  CS2R R10, SRZ ;  /* 0x00000000000a7805 */ /* 0x000fe4000001ff00 */
[----:B------:R-:W-:Y:S01]  /*70a0*/  ISETP.GE.AND P0, PT, R5, R6, PT ;  /* 0x000000060500720c */ /* 0x000fe20003f06270 */
[----:B------:R-:W-:Y:S01]  /*70b0*/  IMAD R5, R89, -0x80, R6 ;  /* 0xffffff8059057824 */ /* 0x000fe200078e0206 */
[----:B-1----:R-:W-:Y:S01]  /*70c0*/  CS2R R24, SRZ ;  /* 0x0000000000187805 */ /* 0x002fe2000001ff00 */
[----:B------:R-:W-:Y:S01]  /*70d0*/  IMAD.IADD R7, R218, 0x1, -R7 ;  /* 0x00000001da077824 */ /* 0x000fe200078e0a07 */
[----:B------:R-:W-:-:S04]  /*70e0*/  CS2R R26, SRZ ;  /* 0x00000000001a7805 */ /* 0x000fc8000001ff00 */
[----:B------:R-:W-:-:S05]  /*70f0*/  SHF.L.U32 R13, R7, 0x1f, RZ ;  /* 0x0000001f070d7819 */ /* 0x000fca00000006ff */
[----:B------:R-:W-:Y:S05]  /*7100*/  @P0 BRA `(.L_x_9948) ;  /* 0x0000000000300947 */ /* 0x000fea0003800000 */
[----:B------:R-:W-:Y:S01]  /*7110*/  ULDC UR4, c[0x0][0x3f4] ;  /* 0x0000fd0000047ab9 */ /* 0x000fe20000000800 */
[C---:B------:R-:W-:Y:S01]  /*7120*/  IMAD.SHL.U32 R15, R16.reuse, 0x2, RZ ;  /* 0x00000002100f7824 */ /* 0x040fe200078e00ff */
[C---:B------:R-:W-:Y:S02]  /*7130*/  ISETP.GE.AND P2, PT, R16.reuse, UR4, PT ;  /* 0x0000000410007c0c */ /* 0x040fe4000bf46270 */
[----:B------:R-:W-:Y:S02]  /*7140*/  SHF.L.U64.HI R9, R16, 0x1, R17 ;  /* 0x0000000110097819 */ /* 0x000fe40000010211 */
[-C--:B---3--:R-:W-:Y:S02]  /*7150*/  IADD3 R6, P0, R3, R15.reuse, RZ ;  /* 0x0000000f03067210 */ /* 0x088fe40007f1e0ff */
[----:B0-----:R-:W-:-:S03]  /*7160*/  IADD3 R14, P1, R14, R15, RZ ;  /* 0x0000000f0e0e7210 */ /* 0x001fc60007f3e0ff */
[----:B--2---:R-:W-:Y:S01]  /*7170*/  IMAD.X R7, R0, 0x1, R9, P0 ;  /* 0x0000000100077824 */ /* 0x004fe200000e0609 */
[----:B----4-:R-:W-:Y:S02]  /*7180*/  IADD3.X R15, R4, R9, RZ, P1, !PT ;  /* 0x00000009040f7210 */ /* 0x010fe40000ffe4ff */
[----:B------:R-:W-:Y:S01]  /*7190*/  CS2R R8, SRZ ;  /* 0x0000000000087805 */ /* 0x000fe2000001ff00 */
[----:B------:R-:W-:Y:S06]  /*71a0*/  @P2 BRA `(.L_x_9948) ;  /* 0x0000000000082947 */ /* 0x000fec0003800000 */
[----:B------:R1:W5:Y:S04]  /*71b0*/  LD.E.128 R8, desc[UR40][R6.64] ;  /* 0x0000002806087980 */ /* 0x000368000c101d00 */
[----:B------:R1:W5:Y:S02]  /*71c0*/  LD.E.128 R24, desc[UR40][R14.64] ;  /* 0x000000280e187980 */ /* 0x000364000c101d00 */
.L_x_9948:
[----:B------:R-:W-:Y:S05]  /*71d0*/  BSYNC B1 ;  /* 0x0000000000017941 */ /* 0x000fea0003800000 */
.L_x_9947:
[----:B------:R-:W0:Y:S01]  /*71e0*/  SYNCS.PHASECHK.TRANS64.TRYWAIT P1, [R18+URZ+0x22800], R13 ;  /* 0x0228000d120075a7 */ /* 0x000e22000802017f */
[----:B-----5:R-:W-:Y:S01]  /*71f0*/  IMAD.MOV.U32 R38, RZ, RZ, R8 ;  /* 0x000000ffff267224 */ /* 0x020fe200078e0008 */
[--C-:B------:R-:W-:Y:S01]  /*7200*/  SHF.R.U64 R42, R8, 0x10, R9.reuse ;  /* 0x00000010082a7819 */ /* 0x100fe20000001209 */
[--C-:B--2---:R-:W-:Y:S01]  /*7210*/  IMAD.MOV.U32 R0, RZ, RZ, R9.reuse ;  /* 0x000000ffff007224 */ /* 0x104fe200078e0009 */
[----:B------:R-:W-:Y:S01]  /*7220*/  SHF.R.U32.HI R8, RZ, 0x10, R9 ;  /* 0x00000010ff087819 */ /* 0x000fe20000011609 */
[----:B------:R-:W-:Y:S01]  /*7230*/  IMAD.MOV.U32 R39, RZ, RZ, R10 ;  /* 0x000000ffff277224 */ /* 0x000fe200078e000a */
[--C-:B------:R-:W-:Y:S01]  /*7240*/  SHF.R.U64 R43, R10, 0x10, R11.reuse ;  /* 0x000000100a2b7819 */ /* 0x100fe2000000120b */
[----:B----4-:R-:W-:Y:S01]  /*7250*/  IMAD.MOV.U32 R4, RZ, RZ, R11 ;  /* 0x000000ffff047224 */ /* 0x010fe200078e000b */
[----:B------:R-:W-:Y:S01]  /*7260*/  PRMT R38, R38, 0x5410, R0 ;  /* 0x0000541026267816 */ /* 0x000fe20000000000 */
[----:B------:R-:W-:Y:S01]  /*7270*/  IMAD.MOV.U32 R40, RZ, RZ, R24 ;  /* 0x000000ffff287224 */ /* 0x000fe200078e0018 */
[----:B------:R-:W-:Y:S01]  /*7280*/  VIMNMX R0, R5, 0x80, PT ;  /* 0x0000008005007848 */ /* 0x000fe20003fe0100 */
[----:B-1----:R-:W-:Y:S01]  /*7290*/  IMAD.MOV.U32 R6, RZ, RZ, R25 ;  /* 0x000000ffff067224 */ /* 0x002fe200078e0019 */
[----:B------:R-:W-:Y:S01]  /*72a0*/  SHF.R.U32.HI R9, RZ, 0x10, R11 ;  /* 0x00000010ff097819 */ /* 0x000fe2000001160b */
[----:B------:R-:W-:Y:S01]  /*72b0*/  IMAD.MOV.U32 R41, RZ, RZ, R26 ;  /* 0x000000ffff297224 */ /* 0x000fe200078e001a */
[----:B------:R-:W-:Y:S01]  /*72c0*/  SHF.R.U64 R44, R24, 0x10, R25 ;  /* 0x00000010182c7819 */ /* 0x000fe20000001219 */
[----:B------:R-:W-:Y:S01]  /*72d0*/  IMAD.MOV.U32 R7, RZ, RZ, R27 ;  /* 0x000000ffff077224 */ /* 0x000fe200078e001b */
[----:B---3--:R-:W1:Y:S01]  /*72e0*/  LDC R3, c[0x0][0x3f4] ;  /* 0x0000fd00ff037b82 */ /* 0x008e620000000800 */
[----:B------:R-:W-:Y:S01]  /*72f0*/  SHF.R.U32.HI R10, RZ, 0x10, R25 ;  /* 0x00000010ff0a7819 */ /* 0x000fe20000011619 */
        /* <DEDUP_REMOVED lines=10> */
[----:B-1----:R-:W-:-:S04]  /*73a0*/  ISETP.GE.AND P0, PT, R16, R3, PT ;  /* 0x000000031000720c */ /* 0x002fc80003f06270 */
[-C--:B------:R-:W-:Y:S02]  /*73b0*/  ISETP.GE.OR P2, PT, R19, R0.reuse, P0 ;  /* 0x000000001300720c */ /* 0x080fe40000746670 */
[----:B------:R-:W-:Y:S02]  /*73c0*/  ISETP.GE.OR P0, PT, R217, R0, P0 ;  /* 0x00000000d900720c */ /* 0x000fe40000706670 */
[----:B------:R-:W-:Y:S01]  /*73d0*/  IADD3 R0, R16, R3, RZ ;  /* 0x0000000310007210 */ /* 0x000fe20007ffe0ff */
[----:B0-----:R-:W-:Y:S10]  /*73e0*/  @!P1 BRA `(.L_x_9950) ;  /* 0x00000104004c9947 */ /* 0x001ff40003800000 */
.L_x_10177:
[----:B------:R-:W-:Y:S05]  /*73f0*/  BSYNC B1 ;  /* 0x0000000000017941 */ /* 0x000fea0003800000 */
.L_x_9949:
[----:B------:R-:W-:Y:S01]  /*7400*/  BSSY B1, `(.L_x_9951) ;  /* 0x0000059000017945 */ /* 0x000fe20003800000 */
[----:B------:R-:W-:-:S03]  /*7410*/  LOP3.LUT R3, R0, 0x38, RZ, 0xc0, !PT ;  /* 0x0000003800037812 */ /* 0x000fc600078ec0ff */
[----:B------:R-:W-:Y:S05]  /*7420*/  @P2 BRA `(.L_x_9952) ;  /* 0x0000000400582947 */ /* 0x000fea0003800000 */
[----:B------:R-:W-:Y:S02]  /*7430*/  IMAD.SHL.U32 R0, R226, 0x40, RZ ;  /* 0x00000040e2007824 */ /* 0x000fe400078e00ff */
[----:B------:R-:W-:Y:S02]  /*7440*/  HADD2.F32 R26, -RZ, R40.H0_H0 ;  /* 0x20000028ff1a7230 */ /* 0x000fe40000004100 */
[----:B------:R-:W-:Y:S01]  /*7450*/  HADD2.F32 R25, -RZ, R38.H0_H0 ;  /* 0x20000026ff197230 */ /* 0x000fe20000004100 */
[----:B------:R-:W-:Y:S01]  /*7460*/  LOP3.LUT R4, R0, 0x1c0, RZ, 0xc0, !PT ;  /* 0x000001c000047812 */ /* 0x000fe200078ec0ff */
[----:B------:R-:W-:-:S03]  /*7470*/  HADD2.F32 R27, -RZ, R44.H0_H0 ;  /* 0x2000002cff1b7230 */ /* 0x000fc60000004100 */
[----:B------:R-:W-:Y:S02]  /*7480*/  LOP3.LUT R0, R4, 0x38, R16, 0xf8, !PT ;  /* 0x0000003804007812 */ /* 0x000fe400078ef810 */
[----:B------:R-:W-:-:S04]  /*7490*/  SHF.R.U32.HI R7, RZ, 0x3, R4 ;  /* 0x00000003ff077819 */ /* 0x000fc80000011604 */
[----:B------:R-:W-:-:S05]  /*74a0*/  LOP3.LUT R0, R0, R7, RZ, 0x3c, !PT ;  /* 0x0000000700007212 */ /* 0x000fca00078e3cff */
[----:B------:R-:W-:Y:S01]  /*74b0*/  IMAD R5, R207, 0x200, R0 ;  /* 0x00000200cf057824 */ /* 0x000fe200078e0200 */
[----:B------:R-:W-:-:S03]  /*74c0*/  LOP3.LUT R0, R7, R3, R4, 0x1e, !PT ;  /* 0x0000000307007212 */ /* 0x000fc600078e1e04 */
[----:B------:R-:W-:Y:S02]  /*74d0*/  IMAD R36, R5, 0x2, R18 ;  /* 0x0000000205247824 */ /* 0x000fe400078e0212 */
[----:B------:R-:W-:-:S03]  /*74e0*/  IMAD R9, R207, 0x200, R0 ;  /* 0x00000200cf097824 */ /* 0x000fc600078e0200 */
[----:B------:R-:W1:Y:S01]  /*74f0*/  LDS.128 R4, [R36+0x18400] ;  /* 0x0184000024047984 */ /* 0x000e620000000c00 */
[----:B------:R-:W-:-:S05]  /*7500*/  IMAD R37, R9, 0x2, R18 ;  /* 0x0000000209257824 */ /* 0x000fca00078e0212 */
[----:B------:R-:W2:Y:S01]  /*7510*/  LDS.128 R8, [R37+0x18400] ;  /* 0x0184000025087984 */ /* 0x000ea20000000c00 */
[--C-:B-1----:R-:W-:Y:S02]  /*7520*/  HADD2.F32 R0, -RZ, R4.reuse.H0_H0 ;  /* 0x20000004ff007230 */ /* 0x102fe40000004100 */
[----:B------:R-:W-:Y:S02]  /*7530*/  HADD2.F32 R4, -RZ, R4.H1_H1 ;  /* 0x30000004ff047230 */ /* 0x000fe40000004100 */
[----:B------:R-:W-:Y:S02]  /*7540*/  HADD2.F32 R12, -RZ, R5.H0_H0 ;  /* 0x20000005ff0c7230 */ /* 0x000fe40000004100 */
[--C-:B--2---:R-:W-:Y:S02]  /*7550*/  HADD2.F32 R15, -RZ, R8.reuse.H0_H0 ;  /* 0x20000008ff0f7230 */ /* 0x104fe40000004100 */
[----:B------:R-:W-:Y:S02]  /*7560*/  HADD2.F32 R8, -RZ, R8.H1_H1 ;  /* 0x30000008ff087230 */ /* 0x000fe40000004100 */
[----:B------:R-:W-:-:S02]  /*7570*/  HADD2.F32 R20, -RZ, R9.H0_H0 ;  /* 0x20000009ff147230 */ /* 0x000fc40000004100 */
[CC--:B------:R-:W-:Y:S01]  /*7580*/  FMUL.FTZ R29, R15.reuse, R26.reuse ;  /* 0x0000001a0f1d7220 */ /* 0x0c0fe20000410000 */
[----:B------:R-:W-:Y:S01]  /*7590*/  FMUL.FTZ R31, R15, R25 ;  /* 0x000000190f1f7220 */ /* 0x000fe20000410000 */
[----:B------:R-:W-:Y:S02]  /*75a0*/  HADD2.F32 R15, -RZ, R42.H0_H0 ;  /* 0x2000002aff0f7230 */ /* 0x000fe40000004100 */
[----:B------:R-:W-:Y:S01]  /*75b0*/  FMUL.FTZ R33, R8, R27 ;  /* 0x0000001b08217220 */ /* 0x000fe20000410000 */
[C---:B------:R-:W-:Y:S01]  /*75c0*/  FFMA.FTZ R30, R0.reuse, R25, -R29 ;  /* 0x00000019001e7223 */ /* 0x040fe2000001081d */
[----:B------:R-:W-:Y:S02]  /*75d0*/  HADD2.F32 R29, -RZ, R40.H1_H1 ;  /* 0x30000028ff1d7230 */ /* 0x000fe40000004100 */
[----:B------:R-:W-:Y:S01]  /*75e0*/  FFMA.FTZ R31, R0, R26, R31 ;  /* 0x0000001a001f7223 */ /* 0x000fe2000001001f */
[----:B------:R-:W-:Y:S02]  /*75f0*/  HADD2.F32 R25, -RZ, R38.H1_H1 ;  /* 0x30000026ff197230 */ /* 0x000fe40000004100 */
[-C--:B------:R-:W-:Y:S01]  /*7600*/  FMUL.FTZ R35, R8, R15.reuse ;  /* 0x0000000f08237220 */ /* 0x080fe20000410000 */
[----:B------:R-:W-:Y:S01]  /*7610*/  FFMA.FTZ R33, R4, R15, -R33 ;  /* 0x0000000f04217223 */ /* 0x000fe20000010821 */
[----:B------:R-:W-:-:S02]  /*7620*/  HADD2.F32 R9, -RZ, R9.H1_H1 ;  /* 0x30000009ff097230 */ /* 0x000fc40000004100 */
        /* <DEDUP_REMOVED lines=18> */
[--C-:B0-----:R-:W-:Y:S02]  /*7750*/  HADD2.F32 R13, -RZ, R6.reuse.H0_H0 ;  /* 0x20000006ff0d7230 */ /* 0x101fe40000004100 */
[----:B------:R-:W-:Y:S01]  /*7760*/  FFMA.FTZ R21, R5, R8, R34 ;  /* 0x0000000805157223 */ /* 0x000fe20000010022 */
[----:B------:R-:W-:Y:S02]  /*7770*/  HADD2.F32 R9, -RZ, R43.H0_H0 ;  /* 0x2000002bff097230 */ /* 0x000fe40000004100 */
[C---:B------:R-:W-:Y:S01]  /*7780*/  FMUL.FTZ R5, R10.reuse, R15 ;  /* 0x0000000f0a057220 */ /* 0x040fe20000410000 */
[----:B------:R-:W-:Y:S02]  /*7790*/  HADD2.F32 R6, -RZ, R6.H1_H1 ;  /* 0x30000006ff067230 */ /* 0x000fe40000004100 */
[C---:B------:R-:W-:Y:S01]  /*77a0*/  FFMA.FTZ R27, R13.reuse, R4, -R0 ;  /* 0x000000040d1b7223 */ /* 0x040fe20000010800 */
[----:B------:R-:W-:Y:S01]  /*77b0*/  FFMA.FTZ R29, R13, R12, R29 ;  /* 0x0000000c0d1d7223 */ /* 0x000fe2000001001d */
[----:B------:R-:W-:Y:S01]  /*77c0*/  FMUL.FTZ R13, R10, R9 ;  /* 0x000000090a0d7220 */ /* 0x000fe20000410000 */
[----:B------:R-:W-:-:S02]  /*77d0*/  HADD2.F32 R24, -RZ, R11.H0_H0 ;  /* 0x2000000bff187230 */ /* 0x000fc40000004100 */
[C---:B------:R-:W-:Y:S01]  /*77e0*/  FFMA.FTZ R10, R6.reuse, R9, -R5 ;  /* 0x00000009060a7223 */ /* 0x040fe20000010805 */
[----:B------:R-:W-:Y:S02]  /*77f0*/  HADD2.F32 R9, -RZ, R41.H1_H1 ;  /* 0x30000029ff097230 */ /* 0x000fe40000004100 */
[----:B------:R-:W-:Y:S01]  /*7800*/  FFMA.FTZ R12, R6, R15, R13 ;  /* 0x0000000f060c7223 */ /* 0x000fe2000001000d */
[----:B------:R-:W-:Y:S01]  /*7810*/  HADD2.F32 R11, -RZ, R11.H1_H1 ;  /* 0x3000000bff0b7230 */ /* 0x000fe20000004100 */
[----:B------:R-:W-:Y:S01]  /*7820*/  F2FP.F16.F32.PACK_AB R8, R20, R31 ;  /* 0x0000001f1408723e */ /* 0x000fe200000000ff */
[----:B------:R-:W-:Y:S02]  /*7830*/  HADD2.F32 R5, -RZ, R39.H1_H1 ;  /* 0x30000027ff057230 */ /* 0x000fe40000004100 */
[----:B------:R-:W-:Y:S01]  /*7840*/  FMUL.FTZ R13, R24, R9 ;  /* 0x00000009180d7220 */ /* 0x000fe20000410000 */
[----:B------:R-:W-:Y:S02]  /*7850*/  HADD2.F32 R4, -RZ, R45.H1_H1 ;  /* 0x3000002dff047230 */ /* 0x000fe40000004100 */
[----:B------:R-:W-:-:S02]  /*7860*/  HADD2.F32 R0, -RZ, R43.H1_H1 ;  /* 0x3000002bff007230 */ /* 0x000fc40000004100 */
[-C--:B------:R-:W-:Y:S01]  /*7870*/  FMUL.FTZ R24, R24, R5.reuse ;  /* 0x0000000518187220 */ /* 0x080fe20000410000 */
        /* <DEDUP_REMOVED lines=17> */
.L_x_9952:
[----:B------:R-:W-:Y:S05]  /*7990*/  BSYNC B1 ;  /* 0x0000000000017941 */ /* 0x000fea0003800000 */
.L_x_9951:
[----:B------:R-:W-:Y:S05]  /*79a0*/  @P0 BRA `(.L_x_9943) ;  /* 0x0000000400400947 */ /* 0x000fea0003800000 */
[--C-:B------:R-:W-:Y:S01]  /*79b0*/  SHF.R.U32.HI R0, RZ, 0x3, R206.reuse ;  /* 0x00000003ff007819 */ /* 0x100fe200000116ce */
[----:B-1----:R-:W1:Y:S01]  /*79c0*/  LDS.128 R4, [R233+0x18400] ;  /* 0x01840000e9047984 */ /* 0x002e620000000c00 */
[----:B------:R-:W-:Y:S02]  /*79d0*/  HADD2.F32 R30, -RZ, R40.H0_H0 ;  /* 0x20000028ff1e7230 */ /* 0x000fe40000004100 */
[----:B------:R-:W-:Y:S01]  /*79e0*/  LOP3.LUT R3, R0, R3, R206, 0x1e, !PT ;  /* 0x0000000300037212 */ /* 0x000fe200078e1ece */
[----:B------:R-:W-:Y:S02]  /*79f0*/  HADD2.F32 R26, -RZ, R38.H0_H0 ;  /* 0x20000026ff1a7230 */ /* 0x000fe40000004100 */
[----:B------:R-:W-:Y:S02]  /*7a00*/  HADD2.F32 R32, -RZ, R44.H0_H0 ;  /* 0x2000002cff207230 */ /* 0x000fe40000004100 */
[----:B------:R-:W-:Y:S02]  /*7a10*/  IMAD.IADD R3, R208, 0x1, R3 ;  /* 0x00000001d0037824 */ /* 0x000fe400078e0203 */
[----:B------:R-:W-:-:S02]  /*7a20*/  HADD2.F32 R34, -RZ, R40.H1_H1 ;  /* 0x30000028ff227230 */ /* 0x000fc40000004100 */
[----:B------:R-:W-:Y:S02]  /*7a30*/  IMAD R3, R3, 0x2, R18 ;  /* 0x0000000203037824 */ /* 0x000fe400078e0212 */
[----:B------:R-:W-:Y:S02]  /*7a40*/  HADD2.F32 R35, -RZ, R44.H1_H1 ;  /* 0x3000002cff237230 */ /* 0x000fe40000004100 */
[----:B------:R-:W-:Y:S01]  /*7a50*/  HADD2.F32 R37, -RZ, R41.H0_H0 ;  /* 0x20000029ff257230 */ /* 0x000fe20000004100 */
[----:B------:R-:W2:Y:S01]  /*7a60*/  LDS.128 R8, [R3+0x18400] ;  /* 0x0184000003087984 */ /* 0x000ea20000000c00 */
[----:B------:R-:W-:Y:S02]  /*7a70*/  HADD2.F32 R33, -RZ, R39.H0_H0 ;  /* 0x20000027ff217230 */ /* 0x000fe40000004100 */
[--C-:B-1----:R-:W-:Y:S02]  /*7a80*/  HADD2.F32 R0, -RZ, R4.reuse.H0_H0 ;  /* 0x20000004ff007230 */ /* 0x102fe40000004100 */
[----:B------:R-:W-:-:S02]  /*7a90*/  HADD2.F32 R4, -RZ, R4.H1_H1 ;  /* 0x30000004ff047230 */ /* 0x000fc40000004100 */
[--C-:B------:R-:W-:Y:S02]  /*7aa0*/  HADD2.F32 R12, -RZ, R5.reuse.H0_H0 ;  /* 0x20000005ff0c7230 */ /* 0x100fe40000004100 */
[----:B------:R-:W-:Y:S02]  /*7ab0*/  HADD2.F32 R5, -RZ, R5.H1_H1 ;  /* 0x30000005ff057230 */ /* 0x000fe40000004100 */
[--C-:B0-----:R-:W-:Y:S02]  /*7ac0*/  HADD2.F32 R13, -RZ, R6.reuse.H0_H0 ;  /* 0x20000006ff0d7230 */ /* 0x101fe40000004100 */
[----:B------:R-:W-:Y:S02]  /*7ad0*/  HADD2.F32 R6, -RZ, R6.H1_H1 ;  /* 0x30000006ff067230 */ /* 0x000fe40000004100 */
[--C-:B------:R-:W-:Y:S02]  /*7ae0*/  HADD2.F32 R14, -RZ, R7.reuse.H0_H0 ;  /* 0x20000007ff0e7230 */ /* 0x100fe40000004100 */
[----:B------:R-:W-:-:S02]  /*7af0*/  HADD2.F32 R7, -RZ, R7.H1_H1 ;  /* 0x30000007ff077230 */ /* 0x000fc40000004100 */
[--C-:B--2---:R-:W-:Y:S02]  /*7b00*/  HADD2.F32 R15, -RZ, R8.reuse.H0_H0 ;  /* 0x20000008ff0f7230 */ /* 0x104fe40000004100 */
        /* <DEDUP_REMOVED lines=58> */
.L_x_9943:
[----:B------:R-:W-:Y:S05]  /*7eb0*/  BSYNC B0 ;  /* 0x0000000000007941 */ /* 0x000fea0003800000 */
.L_x_9932:
        /* <DEDUP_REMOVED lines=8> */
.L_x_9929:
[----:B--23--:R-:W2:Y:S01]  /*7f40*/  S2R R0, SR_TID.X ;  /* 0x0000000000007919 */ /* 0x00cea20000002100 */
[----:B------:R-:W-:Y:S01]  /*7f50*/  ISETP.NE.AND P0, PT, R203, 0x3, PT ;  /* 0x00000003cb00780c */ /* 0x000fe20003f05270 */
[----:B------:R-:W-:Y:S05]  /*7f60*/  WARPSYNC.ALL ;  /* 0x0000000000007948 */ /* 0x000fea0003800000 */
[----:B--2---:R-:W-:-:S05]  /*7f70*/  SHF.R.U32.HI R0, RZ, 0x7, R0 ;  /* 0x00000007ff007819 */ /* 0x004fca0000011600 */
[----:B0-----:R-:W-:-:S05]  /*7f80*/  VIADD R15, R0, 0x8 ;  /* 0x00000008000f7836 */ /* 0x001fca0000000000 */
[----:B------:R0:W-:Y:S06]  /*7f90*/  BAR.SYNC.DEFER_BLOCKING R15, 0x100 ;  /* 0x0004000f0000751d */ /* 0x0001ec0000010000 */
[----:B------:R-:W-:Y:S05]  /*7fa0*/  @!P0 BRA `(.L_x_9953) ;  /* 0x0000000000048947 */ /* 0x000fea0003800000 */
[----:B------:R-:W-:Y:S01]  /*7fb0*/  BPT.TRAP 0x1 ;  /* 0x000000040000795c */ /* 0x000fe20000300000 */
.L_x_9953:
[----:B------:R-:W-:Y:S02]  /*7fc0*/  LEA R14, R200, R18, 0x3 ;  /* 0x00000012c80e7211 */ /* 0x000fe400078e18ff */
[----:B------:R-:W-:-:S04]  /*7fd0*/  SHF.L.U32 R13, R204, 0x1f, RZ ;  /* 0x0000001fcc0d7819 */ /* 0x000fc800000006ff */
[----:B------:R2:W3:Y:S01]  /*7fe0*/  SYNCS.PHASECHK.TRANS64.TRYWAIT P1, [R14+URZ+0x22830], R13 ;  /* 0x0228300d0e0075a7 */ /* 0x0004e2000802017f */
[----:B------:R-:W-:Y:S05]  /*7ff0*/  @!P0 BRA `(.L_x_9954) ;  /* 0x0000000000048947 */ /* 0x000fea0003800000 */
[----:B------:R-:W-:Y:S01]  /*8000*/  BPT.TRAP 0x1 ;  /* 0x000000040000795c */ /* 0x000fe20000300000 */
.L_x_9954:
[----:B------:R-:W-:Y:S01]  /*8010*/  VIADD R0, R18, 0x1c400 ;  /* 0x0001c40012007836 */ /* 0x000fe20000000000 */
[----:B-1----:R-:W-:Y:S01]  /*8020*/  LOP3.LUT R4, R28, 0x10000, RZ, 0xfc, !PT ;  /* 0x000100001c047812 */ /* 0x002fe200078efcff */
[----:B------:R-:W-:-:S03]  /*8030*/  IMAD.MOV.U32 R5, RZ, RZ, 0x40000040 ;  /* 0x40000040ff057424 */ /* 0x000fc600078e00ff */
[----:B------:R-:W-:-:S04]  /*8040*/  SHF.R.U32.HI R0, RZ, 0x4, R0 ;  /* 0x00000004ff007819 */ /* 0x000fc80000011600 */
[----:B------:R-:W-:-:S04]  /*8050*/  LOP3.LUT R0, R0, 0x3fff, RZ, 0xc0, !PT ;  /* 0x00003fff00007812 */ /* 0x000fc800078ec0ff */
[----:B------:R-:W-:Y:S01]  /*8060*/  LOP3.LUT R0, R0, 0x10000, RZ, 0xfc, !PT ;  /* 0x0001000000007812 */ /* 0x000fe200078efcff */
[----:B---3--:R-:W-:Y:S06]  /*8070*/  @P1 BRA `(.L_x_9955) ;  /* 0x0000000000081947 */ /* 0x008fec0003800000 */
[----:B------:R-:W1:Y:S02]  /*8080*/  SYNCS.PHASECHK.TRANS64.TRYWAIT P1, [R14+URZ+0x22830], R13 ;  /* 0x0228300d0e0075a7 */ /* 0x000e64000802017f */
[----:B-1----:R-:W-:Y:S05]  /*8090*/  @!P1 BRA `(.L_x_9956) ;  /* 0x000000f800349947 */ /* 0x002fea0003800000 */
.L_x_9955:
[----:B------:R-:W-:Y:S01]  /*80a0*/  IMAD R20, R200, 0x300, R0 ;  /* 0x00000300c8147824 */ /* 0x000fe200078e0200 */
        /* <DEDUP_REMOVED lines=10> */
[----:B------:R-:W3:Y:S01]  /*8150*/  S2R R72, SR_TID.X ;  /* 0x0000000000487919 */ /* 0x000ee20000002100 */
[----:B------:R-:W-:-:S02]  /*8160*/  IMAD.MOV.U32 R7, RZ, RZ, 0x40000040 ;  /* 0x40000040ff077424 */ /* 0x000fc400078e00ff */
[----:B------:R-:W-:Y:S02]  /*8170*/  VIADD R8, R4, 0x4 ;  /* 0x0000000404087836 */ /* 0x000fe40000000000 */
[----:B------:R-:W-:Y:S02]  /*8180*/  IMAD.MOV.U32 R9, RZ, RZ, 0x40000040 ;  /* 0x40000040ff097424 */ /* 0x000fe400078e00ff */
[----:B------:R-:W-:-:S04]  /*8190*/  IMAD.MOV.U32 R21, RZ, RZ, 0x40000040 ;  /* 0x40000040ff157424 */ /* 0x000fc800078e00ff */
[----:B------:R-:W-:Y:S01]  /*81a0*/  HGMMA.64x96x16.F32 R24, gdesc[UR4], RZ, !UPT, gsb0 ;  /* 0x01600000041879f0 */ /* 0x000fe2000c0008ff */
[----:B------:R-:W-:Y:S02]  /*81b0*/  R2UR UR4, R10 ;  /* 0x000000000a0472ca */ /* 0x000fe400000e0000 */
[----:B------:R-:W-:Y:S02]  /*81c0*/  R2UR UR5, R11 ;  /* 0x000000000b0572ca */ /* 0x000fe400000e0000 */
[----:B------:R-:W-:Y:S02]  /*81d0*/  R2UR UR6, R6 ;  /* 0x00000000060672ca */ /* 0x000fe400000e0000 */
[----:B------:R-:W-:Y:S01]  /*81e0*/  R2UR UR7, R7 ;  /* 0x00000000070772ca */ /* 0x000fe200000e0000 */
[----:B------:R-:W-:Y:S01]  /*81f0*/  IMAD.MOV.U32 R7, RZ, RZ, 0x40000040 ;  /* 0x40000040ff077424 */ /* 0x000fe200078e00ff */
[C---:B------:R-:W-:Y:S01]  /*8200*/  IADD3 R6, R20.reuse, 0x4, RZ ;  /* 0x0000000414067810 */ /* 0x040fe20007ffe0ff */
[----:B------:R-:W-:Y:S01]  /*8210*/  VIADD R20, R20, 0x6 ;  /* 0x0000000614147836 */ /* 0x000fe20000000000 */
[----:B---3--:R-:W-:Y:S01]  /*8220*/  LOP3.LUT R72, R72, 0x7f, RZ, 0xc0, !PT ;  /* 0x0000007f48487812 */ /* 0x008fe200078ec0ff */
[----:B------:R-:W-:-:S02]  /*8230*/  WARPGROUP.DEPBAR.LE gsb0, 0x0 ;  /* 0x00008000000079c5 */ /* 0x000fc40000010000 */
[----:B------:R-:W-:-:S06]  /*8240*/  WARPGROUP.ARRIVE ;  /* 0x00000000000079c5 */ /* 0x000fcc0000000000 */
[----:B------:R-:W-:Y:S01]  /*8250*/  HGMMA.64x96x16.F32 R24, gdesc[UR4], R24, gsb0 ;  /* 0x01600000041879f0 */ /* 0x000fe20008000818 */
        /* <DEDUP_REMOVED lines=8> */
[----:B------:R-:W-:Y:S01]  /*82e0*/  HGMMA.64x96x16.F32 R24, gdesc[UR4], R24, gsb0 ;  /* 0x01600000041879f0 */ /* 0x000fe20008000818 */
[----:B------:R-:W-:Y:S02]  /*82f0*/  R2UR UR4, R6 ;  /* 0x00000000060472ca */ /* 0x000fe400000e0000 */
[----:B------:R-:W-:Y:S02]  /*8300*/  R2UR UR5, R7 ;  /* 0x00000000070572ca */ /* 0x000fe400000e0000 */
[----:B------:R-:W-:Y:S01]  /*8310*/  R2UR UR6, R20 ;  /* 0x00000000140672ca */ /* 0x000fe200000e0000 */
[----:B------:R-:W-:Y:S01]  /*8320*/  IMAD R20, R177, -0x60, R176 ;  /* 0xffffffa0b1147824 */ /* 0x000fe200078e02b0 */
[----:B------:R-:W-:-:S03]  /*8330*/  R2UR UR7, R21 ;  /* 0x00000000150772ca */ /* 0x000fc600000e0000 */
[----:B------:R-:W-:-:S04]  /*8340*/  VIADD R21, R20, 0x60 ;  /* 0x0000006014157836 */ /* 0x000fc80000000000 */
[----:B------:R-:W-:-:S05]  /*8350*/  IMAD R21, R236, -0x2, R21 ;  /* 0xfffffffeec157824 */ /* 0x000fca00078e0215 */
[C---:B------:R-:W-:Y:S02]  /*8360*/  ISETP.GT.AND P2, PT, R21.reuse, RZ, PT ;  /* 0x000000ff1500720c */ /* 0x040fe40003f44270 */
[C---:B------:R-:W-:Y:S02]  /*8370*/  ISETP.GT.AND P3, PT, R21.reuse, 0x1, PT ;  /* 0x000000011500780c */ /* 0x040fe40003f64270 */
[C---:B------:R-:W-:Y:S02]  /*8380*/  ISETP.GT.AND P4, PT, R21.reuse, 0x8, PT ;  /* 0x000000081500780c */ /* 0x040fe40003f84270 */
[C---:B------:R-:W-:Y:S02]  /*8390*/  ISETP.GT.AND P5, PT, R21.reuse, 0x9, PT ;  /* 0x000000091500780c */ /* 0x040fe40003fa4270 */
[----:B------:R-:W-:Y:S01]  /*83a0*/  ISETP.GT.AND P1, PT, R21, 0x10, PT ;  /* 0x000000101500780c */ /* 0x000fe20003f24270 */
[----:B------:R-:W-:Y:S02]  /*83b0*/  WARPGROUP.DEPBAR.LE gsb0, 0x0 ;  /* 0x00008000000079c5 */ /* 0x000fe40000010000 */
[----:B------:R-:W-:-:S06]  /*83c0*/  WARPGROUP.ARRIVE ;  /* 0x00000000000079c5 */ /* 0x000fcc0000000000 */
[----:B------:R-:W-:Y:S01]  /*83d0*/  HGMMA.64x96x16.F32 R24, gdesc[UR4], R24, gsb0 ;  /* 0x01600000041879f0 */ /* 0x000fe20008000818 */
        /* <DEDUP_REMOVED lines=67> */
[----:B0-----:R-:W-:Y:S01]  /*8810*/  FSEL R79, R32, -INF , P1 ;  /* 0xff800000204f7808 */ /* 0x001fe20000800000 */
[----:B------:R-:W-:Y:S01]  /*8820*/  FMUL.FTZ R70, R70, UR4 ;  /* 0x0000000446467c20 */ /* 0x000fe20008410000 */
[----:B------:R-:W-:-:S02]  /*8830*/  FMUL.FTZ R71, R71, UR4 ;  /* 0x0000000447477c20 */ /* 0x000fc40008410000 */
        /* <DEDUP_REMOVED lines=106> */
[----:B------:R-:W-:Y:S01]  /*8ee0*/  MUFU.TANH R66, R66 ;  /* 0x0000004200427308 */ /* 0x000fe20000002400 */
[----:B0-----:R-:W-:-:S04]  /*8ef0*/  FSEL R115, R68, -INF , P4 ;  /* 0xff80000044737808 */ /* 0x001fc80002000000 */
[----:B------:R-:W-:-:S03]  /*8f00*/  FMNMX.FTZ R20, R115, R20, !PT ;  /* 0x0000001473147209 */ /* 0x000fc60007810000 */
[----:B------:R-:W0:Y:S01]  /*8f10*/  MUFU.TANH R67, R67 ;  /* 0x0000004300437308 */ /* 0x000e220000002400 */
[----:B---3--:R-:W-:-:S04]  /*8f20*/  FSEL R117, R69, -INF , P5 ;  /* 0xff80000045757808 */ /* 0x008fc80002800000 */
[----:B------:R-:W-:-:S03]  /*8f30*/  FMNMX.FTZ R26, R117, R20, !PT ;  /* 0x00000014751a7209 */ /* 0x000fc60007810000 */
[----:B------:R-:W-:Y:S02]  /*8f40*/  MUFU.TANH R70, R70 ;  /* 0x0000004600467308 */ /* 0x000fe40000002400 */
[----:B------:R-:W3:Y:S06]  /*8f50*/  SHFL.BFLY PT, R21, R26, 0x2, 0x1f ;  /* 0x0c401f001a157f89 */ /* 0x000eec00000e0000 */
[----:B------:R-:W4:Y:S01]  /*8f60*/  MUFU.TANH R71, R71 ;  /* 0x0000004700477308 */ /* 0x000f220000002400 */
[----:B0-----:R-:W-:Y:S02]  /*8f70*/  FSEL R67, R67, -INF , P3 ;  /* 0xff80000043437808 */ /* 0x001fe40001800000 */
[----:B----4-:R-:W-:-:S02]  /*8f80*/  FSEL R71, R71, -INF , P5 ;  /* 0xff80000047477808 */ /* 0x010fc40002800000 */
[----:B---3--:R-:W-:Y:S02]  /*8f90*/  FMNMX.FTZ R28, R26, R21, !PT ;  /* 0x000000151a1c7209 */ /* 0x008fe40007810000 */
        /* <DEDUP_REMOVED lines=12> */
[----:B------:R-:W-:-:S04]  /*9060*/  FMNMX.FTZ R26, R39, R26, !PT ;  /* 0x0000001a271a7209 */ /* 0x000fc80007810000 */
[----:B------:R-:W-:Y:S02]  /*9070*/  FMNMX.FTZ R26, R41, R26, !PT ;  /* 0x0000001a291a7209 */ /* 0x000fe40007810000 */
[----:B------:R-:W-:Y:S02]  /*9080*/  FSEL R30, R20, RZ, P6 ;  /* 0x000000ff141e7208 */ /* 0x000fe40003000000 */
[----:B------:R-:W-:Y:S01]  /*9090*/  FMNMX.FTZ R26, R43, R26, !PT ;  /* 0x0000001a2b1a7209 */ /* 0x000fe20007810000 */
[----:B------:R0:W3:Y:S02]  /*90a0*/  MUFU.TANH R20, R63 ;  /* 0x0000003f00147308 */ /* 0x0000e40000002400 */
[--C-:B------:R-:W-:Y:S01]  /*90b0*/  FFMA.FTZ R152, R73, R180, -R30.reuse ;  /* 0x000000b449987223 */ /* 0x100fe2000001081e */
[----:B------:R-:W-:Y:S01]  /*90c0*/  FMNMX.FTZ R26, R45, R26, !PT ;  /* 0x0000001a2d1a7209 */ /* 0x000fe20007810000 */
[-CC-:B------:R-:W-:Y:S01]  /*90d0*/  FFMA.FTZ R154, R75, R180.reuse, -R30.reuse ;  /* 0x000000b44b9a7223 */ /* 0x180fe2000001081e */
[----:B------:R-:W-:Y:S01]  /*90e0*/  FSEL R73, R66, -INF , P2 ;  /* 0xff80000042497808 */ /* 0x000fe20001000000 */
[--C-:B------:R-:W-:Y:S01]  /*90f0*/  FFMA.FTZ R61, R77, R180, -R30.reuse ;  /* 0x000000b44d3d7223 */ /* 0x100fe2000001081e */
[----:B------:R-:W-:Y:S01]  /*9100*/  FMNMX.FTZ R26, R47, R26, !PT ;  /* 0x0000001a2f1a7209 */ /* 0x000fe20007810000 */
[--C-:B------:R-:W-:Y:S01]  /*9110*/  FFMA.FTZ R59, R24, R180, -R30.reuse ;  /* 0x000000b4183b7223 */ /* 0x100fe2000001081e */
[----:B------:R-:W-:Y:S01]  /*9120*/  FSEL R75, R70, -INF , P4 ;  /* 0xff800000464b7808 */ /* 0x000fe20002000000 */
[----:B------:R-:W-:Y:S01]  /*9130*/  MUFU.EX2 R152, R152 ;  /* 0x0000009800987308 */ /* 0x000fe20000000800 */
[----:B------:R-:W-:Y:S01]  /*9140*/  FMNMX.FTZ R26, R49, R26, !PT ;  /* 0x0000001a311a7209 */ /* 0x000fe20007810000 */
[-CC-:B------:R-:W-:Y:S01]  /*9150*/  FFMA.FTZ R156, R79, R180.reuse, -R30.reuse ;  /* 0x000000b44f9c7223 */ /* 0x180fe2000001081e */
[-CC-:B0-----:R-:W-:Y:S01]  /*9160*/  FFMA.FTZ R63, R81, R180.reuse, -R30.reuse ;  /* 0x000000b4513f7223 */ /* 0x181fe2000001081e */
[--C-:B------:R-:W-:Y:S01]  /*9170*/  FFMA.FTZ R158, R83, R180, -R30.reuse ;  /* 0x000000b4539e7223 */ /* 0x100fe2000001081e */
[----:B------:R-:W-:Y:S01]  /*9180*/  FMNMX.FTZ R26, R51, R26, !PT ;  /* 0x0000001a331a7209 */ /* 0x000fe20007810000 */
[--C-:B------:R-:W-:Y:S01]  /*9190*/  FFMA.FTZ R65, R85, R180, -R30.reuse ;  /* 0x000000b455417223 */ /* 0x100fe2000001081e */
[----:B---3--:R-:W-:Y:S01]  /*91a0*/  FSEL R69, R20, -INF , P1 ;  /* 0xff80000014457808 */ /* 0x008fe20000800000 */
[----:B------:R-:W0:Y:S01]  /*91b0*/  MUFU.EX2 R59, R59 ;  /* 0x0000003b003b7308 */ /* 0x000e220000000800 */
[----:B------:R-:W-:Y:S01]  /*91c0*/  FMNMX.FTZ R26, R53, R26, !PT ;  /* 0x0000001a351a7209 */ /* 0x000fe20007810000 */
[-CC-:B------:R-:W-:Y:S01]  /*91d0*/  FFMA.FTZ R160, R87, R180.reuse, -R30.reuse ;  /* 0x000000b457a07223 */ /* 0x180fe2000001081e */
[-CC-:B------:R-:W-:Y:S01]  /*91e0*/  FFMA.FTZ R89, R89, R180.reuse, -R30.reuse ;  /* 0x000000b459597223 */ /* 0x180fe2000001081e */
[--C-:B------:R-:W-:Y:S01]  /*91f0*/  FFMA.FTZ R91, R91, R180, -R30.reuse ;  /* 0x000000b45b5b7223 */ /* 0x100fe2000001081e */
[----:B------:R-:W-:Y:S01]  /*9200*/  FMNMX.FTZ R26, R55, R26, !PT ;  /* 0x0000001a371a7209 */ /* 0x000fe20007810000 */
[-CC-:B------:R-:W-:Y:S01]  /*9210*/  FFMA.FTZ R93, R93, R180.reuse, -R30.reuse ;  /* 0x000000b45d5d7223 */ /* 0x180fe2000001081e */
[--C-:B------:R-:W-:Y:S01]  /*9220*/  FFMA.FTZ R95, R95, R180, -R30.reuse ;  /* 0x000000b45f5f7223 */ /* 0x100fe2000001081e */
[----:B------:R-:W3:Y:S01]  /*9230*/  MUFU.EX2 R154, R154 ;  /* 0x0000009a009a7308 */ /* 0x000ee20000000800 */
[----:B------:R-:W-:Y:S01]  /*9240*/  FMNMX.FTZ R26, R57, R26, !PT ;  /* 0x0000001a391a7209 */ /* 0x000fe20007810000 */
[-CC-:B------:R-:W-:Y:S01]  /*9250*/  FFMA.FTZ R97, R97, R180.reuse, -R30.reuse ;  /* 0x000000b461617223 */ /* 0x180fe2000001081e */
[-CC-:B------:R-:W-:Y:S01]  /*9260*/  FFMA.FTZ R99, R99, R180.reuse, -R30.reuse ;  /* 0x000000b463637223 */ /* 0x180fe2000001081e */
[--C-:B------:R-:W-:Y:S01]  /*9270*/  FFMA.FTZ R101, R101, R180, -R30.reuse ;  /* 0x000000b465657223 */ /* 0x100fe2000001081e */
[----:B------:R-:W-:Y:S01]  /*9280*/  FMNMX.FTZ R26, R69, R26, !PT ;  /* 0x0000001a451a7209 */ /* 0x000fe20007810000 */
[-CC-:B------:R-:W-:Y:S01]  /*9290*/  FFMA.FTZ R103, R103, R180.reuse, -R30.reuse ;  /* 0x000000b467677223 */ /* 0x180fe2000001081e */
[--C-:B------:R-:W-:Y:S01]  /*92a0*/  FFMA.FTZ R105, R105, R180, -R30.reuse ;  /* 0x000000b469697223 */ /* 0x100fe2000001081e */
[----:B------:R-:W4:Y:S01]  /*92b0*/  MUFU.EX2 R61, R61 ;  /* 0x0000003d003d7308 */ /* 0x000f220000000800 */
[----:B------:R-:W-:Y:S01]  /*92c0*/  FMNMX.FTZ R26, R73, R26, !PT ;  /* 0x0000001a491a7209 */ /* 0x000fe20007810000 */
[-CC-:B------:R-:W-:Y:S01]  /*92d0*/  FFMA.FTZ R107, R107, R180.reuse, -R30.reuse ;  /* 0x000000b46b6b7223 */ /* 0x180fe2000001081e */
[-CC-:B------:R-:W-:Y:S01]  /*92e0*/  FFMA.FTZ R109, R109, R180.reuse, -R30.reuse ;  /* 0x000000b46d6d7223 */ /* 0x180fe2000001081e */
[--C-:B------:R-:W-:Y:S01]  /*92f0*/  FFMA.FTZ R111, R111, R180, -R30.reuse ;  /* 0x000000b46f6f7223 */ /* 0x100fe2000001081e */
[----:B------:R-:W-:Y:S01]  /*9300*/  FMNMX.FTZ R26, R67, R26, !PT ;  /* 0x0000001a431a7209 */ /* 0x000fe20007810000 */
[-CC-:B------:R-:W-:Y:S01]  /*9310*/  FFMA.FTZ R113, R113, R180.reuse, -R30.reuse ;  /* 0x000000b471717223 */ /* 0x180fe2000001081e */
[--C-:B------:R-:W-:Y:S01]  /*9320*/  FFMA.FTZ R115, R115, R180, -R30.reuse ;  /* 0x000000b473737223 */ /* 0x100fe2000001081e */
[----:B------:R-:W1:Y:S01]  /*9330*/  MUFU.EX2 R156, R156 ;  /* 0x0000009c009c7308 */ /* 0x000e620000000800 */
[----:B------:R-:W-:Y:S01]  /*9340*/  FMNMX.FTZ R26, R75, R26, !PT ;  /* 0x0000001a4b1a7209 */ /* 0x000fe20007810000 */
[----:B------:R-:W-:-:S03]  /*9350*/  FFMA.FTZ R30, R117, R180, -R30 ;  /* 0x000000b4751e7223 */ /* 0x000fc6000001081e */
[----:B------:R-:W-:-:S03]  /*9360*/  FMNMX.FTZ R26, R71, R26, !PT ;  /* 0x0000001a471a7209 */ /* 0x000fc60007810000 */
[----:B------:R-:W-:Y:S02]  /*9370*/  MUFU.EX2 R63, R63 ;  /* 0x0000003f003f7308 */ /* 0x000fe40000000800 */
[----:B------:R-:W2:Y:S06]  /*9380*/  SHFL.BFLY PT, R77, R26, 0x2, 0x1f ;  /* 0x0c401f001a4d7f89 */ /* 0x000eac00000e0000 */
        /* <DEDUP_REMOVED lines=8> */
[----:B--2---:R-:W-:-:S07]  /*9410*/  FMNMX.FTZ R178, R77, R178, !PT ;  /* 0x000000b24db27209 */ /* 0x004fce0007810000 */
[----:B------:R-:W-:Y:S01]  /*9420*/  MUFU.EX2 R95, R95 ;  /* 0x0000005f005f7308 */ /* 0x000fe20000000800 */
[C---:B------:R-:W-:Y:S01]  /*9430*/  FSETP.NEU.FTZ.AND P1, PT, R178.reuse, -INF , PT ;  /* 0xff800000b200780b */ /* 0x040fe20003f3d000 */
[----:B------:R-:W-:-:S06]  /*9440*/  FMUL.FTZ R20, R178, R180 ;  /* 0x000000b4b2147220 */ /* 0x000fcc0000410000 */
[----:B------:R-:W-:Y:S01]  /*9450*/  MUFU.EX2 R164, R97 ;  /* 0x0000006100a47308 */ /* 0x000fe20000000800 */
[----:B------:R-:W-:Y:S02]  /*9460*/  FSEL R20, R20, RZ, P1 ;  /* 0x000000ff14147208 */ /* 0x000fe40000800000 */
[----:B------:R-:W-:Y:S02]  /*9470*/  ISETP.NE.AND P1, PT, R72, RZ, PT ;  /* 0x000000ff4800720c */ /* 0x000fe40003f25270 */
[----:B------:R-:W2:Y:S01]  /*9480*/  S2R R72, SR_TID.X ;  /* 0x0000000000487919 */ /* 0x000ea20000002100 */
        /* <DEDUP_REMOVED lines=26> */
[----:B-1----:R-:W-:Y:S01]  /*9630*/  FADD.FTZ R40, R156, R3 ;  /* 0x000000039c287221 */ /* 0x002fe20000010000 */
[-CC-:B------:R-:W-:Y:S01]  /*9640*/  FFMA.FTZ R73, R73, R180.reuse, -R20.reuse ;  /* 0x000000b449497223 */ /* 0x180fe20000010814 */
[-C--:B------:R-:W-:Y:S01]  /*9650*/  FFMA.FTZ R67, R67, R180.reuse, -R20 ;  /* 0x000000b443437223 */ /* 0x080fe20000010814 */
[----:B------:R1:W3:Y:S01]  /*9660*/  MUFU.EX2 R24, R27 ;  /* 0x0000001b00187308 */ /* 0x0002e20000000800 */
[----:B--2---:R-:W-:Y:S01]  /*9670*/  FADD.FTZ R38, R153, R12 ;  /* 0x0000000c99267221 */ /* 0x004fe20000010000 */
[----:B------:R-:W-:Y:S01]  /*9680*/  SHF.R.U32.HI R72, RZ, 0x7, R72 ;  /* 0x00000007ff487819 */ /* 0x000fe20000011648 */
[-CC-:B------:R-:W-:Y:S01]  /*9690*/  FFMA.FTZ R75, R75, R180.reuse, -R20.reuse ;  /* 0x000000b44b4b7223 */ /* 0x180fe20000010814 */
[----:B------:R-:W-:Y:S01]  /*96a0*/  FFMA.FTZ R71, R71, R180, -R20 ;  /* 0x000000b447477223 */ /* 0x000fe20000010814 */
[----:B------:R-:W-:-:S02]  /*96b0*/  F2FP.F16.F32.PACK_AB R153, R12, R153 ;  /* 0x000000990c99723e */ /* 0x000fc400000000ff */
[----:B------:R-:W-:Y:S01]  /*96c0*/  IADD3 R179, -R72, 0xb, RZ ;  /* 0x0000000b48b37810 */ /* 0x000fe20007ffe1ff */
[----:B------:R-:W2:Y:S01]  /*96d0*/  MUFU.EX2 R29, R29 ;  /* 0x0000001d001d7308 */ /* 0x000ea20000000800 */
[----:B-1----:R-:W-:Y:S01]  /*96e0*/  FADD.FTZ R27, R63, R40 ;  /* 0x000000283f1b7221 */ /* 0x002fe20000010000 */
[----:B0-----:R-:W-:Y:S01]  /*96f0*/  FADD.FTZ R3, R25, R38 ;  /* 0x0000002619037221 */ /* 0x001fe20000010000 */
[----:B------:R-:W-:Y:S02]  /*9700*/  F2FP.F16.F32.PACK_AB R152, R59, R152 ;  /* 0x000000983b98723e */ /* 0x000fe400000000ff */
[----:B------:R-:W-:Y:S01]  /*9710*/  FADD.FTZ R38, R158, R27 ;  /* 0x0000001b9e267221 */ /* 0x000fe20000010000 */
[----:B------:R-:W-:Y:S02]  /*9720*/  F2FP.F16.F32.PACK_AB R154, R61, R154 ;  /* 0x0000009a3d9a723e */ /* 0x000fe400000000ff */
[----:B------:R0:W1:Y:S01]  /*9730*/  MUFU.EX2 R26, R31 ;  /* 0x0000001f001a7308 */ /* 0x0000620000000800 */
[----:B---3--:R-:W-:Y:S01]  /*9740*/  FADD.FTZ R40, R24, R3 ;  /* 0x0000000318287221 */ /* 0x008fe20000010000 */
[----:B------:R-:W-:-:S02]  /*9750*/  @!P1 IADD3 R3, R14, 0x22840, RZ ;  /* 0x000228400e039810 */ /* 0x000fc40007ffe0ff */
[----:B------:R-:W-:Y:S02]  /*9760*/  F2FP.F16.F32.PACK_AB R155, R24, R25 ;  /* 0x00000019189b723e */ /* 0x000fe400000000ff */
[----:B------:R-:W-:Y:S01]  /*9770*/  @!P1 PRMT R3, RZ, 0x654, R3 ;  /* 0x00000654ff039816 */ /* 0x000fe20000000003 */
[----:B------:R3:W-:Y:S06]  /*9780*/  BAR.ARV R179, 0x100 ;  /* 0x000400b30000751d */ /* 0x0007ec0000002000 */
[----:B------:R-:W4:Y:S01]  /*9790*/  MUFU.EX2 R33, R33 ;  /* 0x0000002100217308 */ /* 0x000f220000000800 */
[----:B0-----:R-:W-:Y:S01]  /*97a0*/  FADD.FTZ R31, R65, R38 ;  /* 0x00000026411f7221 */ /* 0x001fe20000010000 */
[----:B--2---:R-:W-:Y:S01]  /*97b0*/  FADD.FTZ R27, R29, R40 ;  /* 0x000000281d1b7221 */ /* 0x004fe20000010000 */
[----:B------:R0:W-:Y:S01]  /*97c0*/  @!P1 SYNCS.ARRIVE.TRANS64.RED.A1T0 RZ, [R3+URZ], RZ ;  /* 0x000000ff03ff99a7 */ /* 0x0001e2000810043f */
[----:B------:R-:W-:Y:S01]  /*97d0*/  F2FP.F16.F32.PACK_AB R156, R63, R156 ;  /* 0x0000009c3f9c723e */ /* 0x000fe200000000ff */
[----:B------:R-:W-:Y:S01]  /*97e0*/  FADD.FTZ R42, R160, R31 ;  /* 0x0000001fa02a7221 */ /* 0x000fe20000010000 */
[----:B-1----:R-:W-:Y:S01]  /*97f0*/  FADD.FTZ R40, R26, R27 ;  /* 0x0000001b1a287221 */ /* 0x002fe20000010000 */
[----:B------:R-:W-:Y:S01]  /*9800*/  F2FP.F16.F32.PACK_AB R158, R65, R158 ;  /* 0x0000009e419e723e */ /* 0x000fe200000000ff */
[----:B------:R-:W1:Y:S01]  /*9810*/  MUFU.EX2 R28, R35 ;  /* 0x00000023001c7308 */ /* 0x000e620000000800 */
[C---:B------:R-:W-:Y:S01]  /*9820*/  FADD.FTZ R42, R89.reuse, R42 ;  /* 0x0000002a592a7221 */ /* 0x040fe20000010000 */
[----:B------:R-:W-:-:S02]  /*9830*/  F2FP.F16.F32.PACK_AB R160, R89, R160 ;  /* 0x000000a059a0723e */ /* 0x000fc400000000ff */
[----:B------:R-:W-:Y:S01]  /*9840*/  F2FP.F16.F32.PACK_AB R157, R26, R29 ;  /* 0x0000001d1a9d723e */ /* 0x000fe200000000ff */
[----:B------:R-:W-:-:S03]  /*9850*/  FADD.FTZ R31, R91, R42 ;  /* 0x0000002a5b1f7221 */ /* 0x000fc60000010000 */
[----:B------:R-:W0:Y:S01]  /*9860*/  MUFU.EX2 R37, R37 ;  /* 0x0000002500257308 */ /* 0x000e220000000800 */
[----:B----4-:R-:W-:Y:S01]  /*9870*/  FADD.FTZ R27, R33, R40 ;  /* 0x00000028211b7221 */ /* 0x010fe20000010000 */
[C---:B------:R-:W-:Y:S01]  /*9880*/  FADD.FTZ R44, R162.reuse, R31 ;  /* 0x0000001fa22c7221 */ /* 0x040fe20000010000 */
[----:B------:R-:W-:-:S05]  /*9890*/  F2FP.F16.F32.PACK_AB R162, R162, R91 ;  /* 0x0000005ba2a2723e */ /* 0x000fca00000000ff */
[----:B------:R-:W2:Y:S01]  /*98a0*/  MUFU.EX2 R32, R39 ;  /* 0x0000002700207308 */ /* 0x000ea20000000800 */
[C---:B-1----:R-:W-:Y:S01]  /*98b0*/  FADD.FTZ R42, R28.reuse, R27 ;  /* 0x0000001b1c2a7221 */ /* 0x042fe20000010000 */
[----:B------:R-:W-:Y:S01]  /*98c0*/  FADD.FTZ R27, R95, R44 ;  /* 0x0000002c5f1b7221 */ /* 0x000fe20000010000 */
[----:B------:R-:W-:-:S03]  /*98d0*/  F2FP.F16.F32.PACK_AB R159, R28, R33 ;  /* 0x000000211c9f723e */ /* 0x000fc600000000ff */
[C---:B------:R-:W-:Y:S01]  /*98e0*/  FADD.FTZ R44, R164.reuse, R27 ;  /* 0x0000001ba42c7221 */ /* 0x040fe20000010000 */
[----:B------:R-:W-:Y:S01]  /*98f0*/  F2FP.F16.F32.PACK_AB R164, R164, R95 ;  /* 0x0000005fa4a4723e */ /* 0x000fe200000000ff */
        /* <DEDUP_REMOVED lines=58> */
[----:B-1----:R-:W-:Y:S01]  /*9ca0*/  FADD.FTZ R25, R75, R12 ;  /* 0x0000000c4b197221 */ /* 0x002fe20000010000 */
[C---:B0-----:R-:W-:Y:S01]  /*9cb0*/  FADD.FTZ R3, R30.reuse, R27 ;  /* 0x0000001b1e037221 */ /* 0x041fe20000010000 */
[----:B------:R-:W-:Y:S02]  /*9cc0*/  F2FP.F16.F32.PACK_AB R174, R30, R115 ;  /* 0x000000731eae723e */ /* 0x000fe400000000ff */
[C---:B--2---:R-:W-:Y:S01]  /*9cd0*/  FADD.FTZ R12, R44.reuse, R25 ;  /* 0x000000192c0c7221 */ /* 0x044fe20000010000 */
[----:B------:R-:W-:Y:S01]  /*9ce0*/  F2FP.F16.F32.PACK_AB R175, R44, R75 ;  /* 0x0000004b2caf723e */ /* 0x000fe200000000ff */
[----:B---3--:R-:W-:Y:S06]  /*9cf0*/  @!P0 BRA `(.L_x_9957) ;  /* 0x0000000000048947 */ /* 0x008fec0003800000 */
[----:B------:R-:W-:Y:S01]  /*9d00*/  BPT.TRAP 0x1 ;  /* 0x000000040000795c */ /* 0x000fe20000300000 */
.L_x_9957:
[----:B------:R0:W1:Y:S01]  /*9d10*/  SYNCS.PHASECHK.TRANS64.TRYWAIT P2, [R14+URZ+0x22850], R13 ;  /* 0x0228500d0e0075a7 */ /* 0x000062000804017f */
[----:B------:R-:W-:Y:S05]  /*9d20*/  @!P0 BRA `(.L_x_9958) ;  /* 0x0000000000048947 */ /* 0x000fea0003800000 */
[----:B------:R-:W-:Y:S01]  /*9d30*/  BPT.TRAP 0x1 ;  /* 0x000000040000795c */ /* 0x000fe20000300000 */
.L_x_9958:
[----:B------:R-:W-:Y:S04]  /*9d40*/  BSSY B0, `(.L_x_9959) ;  /* 0x0000004000007945 */ /* 0x000fe80003800000 */
[----:B-1----:R-:W-:Y:S05]  /*9d50*/  @P2 BRA `(.L_x_9960) ;  /* 0x0000000000082947 */ /* 0x002fea0003800000 */
[----:B------:R-:W1:Y:S02]  /*9d60*/  SYNCS.PHASECHK.TRANS64.TRYWAIT P2, [R14+URZ+0x22850], R13 ;  /* 0x0228500d0e0075a7 */ /* 0x000e64000804017f */
[----:B-1----:R-:W-:Y:S05]  /*9d70*/  @!P2 BRA `(.L_x_9961) ;  /* 0x000000dc0010a947 */ /* 0x002fea0003800000 */
.L_x_9960:
[----:B------:R-:W-:Y:S05]  /*9d80*/  BSYNC B0 ;  /* 0x0000000000007941 */ /* 0x000fea0003800000 */
.L_x_9959:
[----:B------:R-:W-:Y:S05]  /*9d90*/  WARPSYNC.ALL ;  /* 0x0000000000007948 */ /* 0x000fea0003800000 */
[----:B01----:R-:W-:Y:S01]  /*9da0*/  VIADD R13, R18, 0x400 ;  /* 0x00000400120d7836 */ /* 0x003fe20000000000 */
[----:B------:R0:W-:Y:S01]  /*9db0*/  BAR.SYNC.DEFER_BLOCKING R15, 0x100 ;  /* 0x0004000f0000751d */ /* 0x0001e20000010000 */
[----:B------:R-:W-:Y:S01]  /*9dc0*/  IMAD.MOV.U32 R183, RZ, RZ, 0x40000040 ;  /* 0x40000040ffb77424 */ /* 0x000fe200078e00ff */
[----:B------:R-:W-:Y:S01]  /*9dd0*/  ISETP.GE.AND P2, PT, R176, 0x61, PT ;  /* 0x00000061b000780c */ /* 0x000fe20003f46270 */
[----:B------:R-:W-:Y:S01]  /*9de0*/  @!P1 VIADD R14, R14, 0x22860 ;  /* 0x000228600e0e9836 */ /* 0x000fe20000000000 */
[----:B------:R-:W-:-:S02]  /*9df0*/  SHF.R.U32.HI R13, RZ, 0x4, R13 ;  /* 0x00000004ff0d7819 */ /* 0x000fc4000001160d */
[----:B------:R-:W-:Y:S01]  /*9e00*/  R2UR UR7, R183 ;  /* 0x00000000b70772ca */ /* 0x000fe200000e0000 */
[----:B------:R-:W-:Y:S01]  /*9e10*/  IMAD.MOV.U32 R183, RZ, RZ, 0x40000040 ;  /* 0x40000040ffb77424 */ /* 0x000fe200078e00ff */
[----:B------:R-:W-:Y:S01]  /*9e20*/  LOP3.LUT R13, R13, 0x3fff, RZ, 0xc0, !PT ;  /* 0x00003fff0d0d7812 */ /* 0x000fe200078ec0ff */
[----:B------:R-:W-:Y:S01]  /*9e30*/  ULDC UR43, c[0x0][0x9d8] ;  /* 0x00027600002b7ab9 */ /* 0x000fe20000000800 */
[----:B------:R-:W-:Y:S01]  /*9e40*/  @!P1 PRMT R14, RZ, 0x654, R14 ;  /* 0x00000654ff0e9816 */ /* 0x000fe2000000000e */
[----:B------:R-:W-:Y:S01]  /*9e50*/  ULDC UR42, c[0x0][0x988] ;  /* 0x00026200002a7ab9 */ /* 0x000fe20000000800 */
[----:B------:R-:W-:-:S05]  /*9e60*/  LOP3.LUT R13, R13, 0x3000000, RZ, 0xfc, !PT ;  /* 0x030000000d0d7812 */ /* 0x000fca00078efcff */
[----:B------:R-:W-:-:S05]  /*9e70*/  IMAD R182, R200, 0xc00, R13 ;  /* 0x00000c00c8b67824 */ /* 0x000fca00078e020d */
[----:B------:R-:W-:Y:S01]  /*9e80*/  R2UR UR6, R182 ;  /* 0x00000000b60672ca */ /* 0x000fe200000e0000 */
[----:B------:R-:W-:-:S12]  /*9e90*/  WARPGROUP.ARRIVE ;  /* 0x00000000000079c5 */ /* 0x000fd80000000000 */
[----:B------:R-:W-:Y:S03]  /*9ea0*/  HGMMA.64x256x16.F32 R24, R152, gdesc[UR4].tnspB, RZ, !UPT, gsb0 ;  /* 0x43e0000498187df0 */ /* 0x000fe6000c0008ff */
[----:B------:R-:W-:Y:S02]  /*9eb0*/  WARPGROUP.DEPBAR.LE gsb0, 0x0 ;  /* 0x00008000000079c5 */ /* 0x000fe40000010000 */
[----:B------:R-:W-:Y:S01]  /*9ec0*/  VIADD R152, R182, 0x80 ;  /* 0x00000080b6987836 */ /* 0x000fe20000000000 */
[----:B------:R-:W-:Y:S01]  /*9ed0*/  WARPGROUP.ARRIVE ;  /* 0x00000000000079c5 */ /* 0x000fe20000000000 */
[----:B------:R-:W-:-:S03]  /*9ee0*/  IMAD.MOV.U32 R153, RZ, RZ, 0x40000040 ;  /* 0x40000040ff997424 */ /* 0x000fc600078e00ff */
[----:B------:R-:W-:Y:S01]  /*9ef0*/  R2UR UR6, R152 ;  /* 0x00000000980672ca */ /* 0x000fe200000e0000 */
[----:B------:R-:W-:Y:S01]  /*9f00*/  VIADD R152, R182, 0x100 ;  /* 0x00000100b6987836 */ /* 0x000fe20000000000 */
[----:B------:R-:W-:Y:S01]  /*9f10*/  R2UR UR7, R153 ;  /* 0x00000000990772ca */ /* 0x000fe200000e0000 */
[----:B------:R-:W-:-:S15]  /*9f20*/  IMAD.MOV.U32 R153, RZ, RZ, 0x40000040 ;  /* 0x40000040ff997424 */ /* 0x000fde00078e00ff */
        /* <DEDUP_REMOVED lines=9> */
[----:B------:R-:W-:Y:S02]  /*9fc0*/  R2UR UR6, R152 ;  /* 0x00000000980672ca */ /* 0x000fe400000e0000 */
[----:B------:R-:W-:Y:S01]  /*9fd0*/  R2UR UR7, R153 ;  /* 0x00000000990772ca */ /* 0x000fe200000e0000 */
[----:B------:R-:W-:Y:S01]  /*9fe0*/  IMAD.MOV.U32 R153, RZ, RZ, 0x40000040 ;  /* 0x40000040ff997424 */ /* 0x000fe200078e00ff */
[C---:B------:R-:W-:Y:S01]  /*9ff0*/  IADD3 R152, R182.reuse, 0x200, RZ ;  /* 0x00000200b6987810 */ /* 0x040fe20007ffe0ff */
[----:B------:R-:W-:Y:S01]  /*a000*/  VIADD R182, R182, 0x280 ;  /* 0x00000280b6b67836 */ /* 0x000fe20000000000 */
[----:B------:R-:W-:Y:S02]  /*a010*/  WARPGROUP.DEPBAR.LE gsb0, 0x0 ;  /* 0x00008000000079c5 */ /* 0x000fe40000010000 */
[----:B------:R-:W-:-:S15]  /*a020*/  WARPGROUP.ARRIVE ;  /* 0x00000000000079c5 */ /* 0x000fde0000000000 */
[----:B------:R-:W-:-:S04]  /*a030*/  NOP ;  /* 0x0000000000007918 */ /* 0x000fc80000000000 */
        /* <DEDUP_REMOVED lines=14> */
[----:B------:R0:W-:Y:S01]  /*a120*/  @!P1 SYNCS.ARRIVE.TRANS64.RED.A1T0 RZ, [R14+URZ], RZ ;  /* 0x000000ff0eff99a7 */ /* 0x0001e2000810043f */
[----:B------:R-:W-:Y:S05]  /*a130*/  @!P2 BRA `(.L_x_9962) ;  /* 0x000000240034a947 */ /* 0x000fea0003800000 */
[----:B0-----:R-:W-:Y:S02]  /*a140*/  VIADD R14, R177, 0xfffffffe ;  /* 0xfffffffeb10e7836 */ /* 0x001fe40000000000 */
[----:B------:R-:W-:Y:S02]  /*a150*/  IMAD.MOV.U32 R221, RZ, RZ, R178 ;  /* 0x000000ffffdd7224 */ /* 0x000fe400078e00b2 */
[----:B------:R-:W-:-:S07]  /*a160*/  IMAD.MOV.U32 R222, RZ, RZ, R21 ;  /* 0x000000ffffde7224 */ /* 0x000fce00078e0015 */
.L_x_9972:
[----:B------:R-:W-:Y:S01]  /*a170*/  VIADD R200, R200, 0x1 ;  /* 0x00000001c8c87836 */ /* 0x000fe20000000000 */
[----:B------:R-:W-:Y:S05]  /*a180*/  YIELD ;  /* 0x0000000000007946 */ /* 0x000fea0003800000 */
[----:B------:R-:W-:Y:S02]  /*a190*/  ISETP.NE.AND P3, PT, R200, 0x2, PT ;  /* 0x00000002c800780c */ /* 0x000fe40003f65270 */
[----:B------:R-:W-:Y:S02]  /*a1a0*/  ISETP.GT.AND P2, PT, R14, RZ, PT ;  /* 0x000000ff0e00720c */ /* 0x000fe40003f44270 */
[----:B-1----:R-:W-:-:S02]  /*a1b0*/  SEL R15, RZ, 0x1, P3 ;  /* 0x00000001ff0f7807 */ /* 0x002fc40001800000 */
[----:B------:R-:W-:Y:S02]  /*a1c0*/  IADD3 R14, R14, -0x1, RZ ;  /* 0xffffffff0e0e7810 */ /* 0x000fe40007ffe0ff */
[----:B------:R-:W-:Y:S02]  /*a1d0*/  LOP3.LUT R204, R204, R15, RZ, 0x3c, !PT ;  /* 0x0000000fcccc7212 */ /* 0x000fe400078e3cff */
[----:B------:R-:W-:Y:S01]  /*a1e0*/  SEL R200, R200, RZ, P3 ;  /* 0x000000ffc8c87207 */ /* 0x000fe20001800000 */
[----:B------:R-:W-:Y:S06]  /*a1f0*/  @!P0 BRA `(.L_x_9963) ;  /* 0x0000000000048947 */ /* 0x000fec0003800000 */
[----:B------:R-:W-:Y:S01]  /*a200*/  BPT.TRAP 0x1 ;  /* 0x000000040000795c */ /* 0x000fe20000300000 */
.L_x_9963:
[----:B------:R-:W-:Y:S01]  /*a210*/  IMAD R15, R200, 0x8, R18 ;  /* 0x00000008c80f7824 */ /* 0x000fe200078e0212 */
[----:B------:R-:W-:-:S04]  /*a220*/  SHF.L.U32 R20, R204, 0x1f, RZ ;  /* 0x0000001fcc147819 */ /* 0x000fc800000006ff */
[----:B------:R0:W1:Y:S01]  /*a230*/  SYNCS.PHASECHK.TRANS64.TRYWAIT P3, [R15+URZ+0x22830], R20 ;  /* 0x022830140f0075a7 */ /* 0x000062000806017f */
[----:B------:R-:W-:Y:S05]  /*a240*/  @!P0 BRA `(.L_x_9964) ;  /* 0x0000000000048947 */ /* 0x000fea0003800000 */
[----:B------:R-:W-:Y:S01]  /*a250*/  BPT.TRAP 0x1 ;  /* 0x000000040000795c */ /* 0x000fe20000300000 */
.L_x_9964:
[----:B------:R-:W-:Y:S02]  /*a260*/  IMAD R156, R200, 0x300, R0 ;  /* 0x00000300c89c7824 */ /* 0x000fe400078e0200 */
[----:B------:R-:W-:Y:S01]  /*a270*/  IMAD.MOV.U32 R157, RZ, RZ, 0x40000040 ;  /* 0x40000040ff9d7424 */ /* 0x000fe200078e00ff */
[----:B-1----:R-:W-:Y:S06]  /*a280*/  @P3 BRA `(.L_x_9965) ;  /* 0x0000000000083947 */ /* 0x002fec0003800000 */
[----:B------:R-:W1:Y:S02]  /*a290*/  SYNCS.PHASECHK.TRANS64.TRYWAIT P3, [R15+URZ+0x22830], R20 ;  /* 0x022830140f0075a7 */ /* 0x000e64000806017f */
[----:B-1----:R-:W-:Y:S05]  /*a2a0*/  @!P3 BRA `(.L_x_9966) ;  /* 0x000000d400d8b947 */ /* 0x002fea0003800000 */
.L_x_9965:
[----:B------:R-:W-:Y:S05]  /*a2b0*/  WARPSYNC.ALL ;  /* 0x0000000000007948 */ /* 0x000fea0003800000 */
        /* <DEDUP_REMOVED lines=20> */
[----:B------:R-:W-:Y:S01]  /*a400*/  HGMMA.64x96x16.F32 R152, gdesc[UR4], RZ, !UPT, gsb0 ;  /* 0x01600000049879f0 */ /* 0x000fe2000c0008ff */
[----:B------:R-:W-:-:S02]  /*a410*/  R2UR UR13, R9 ;  /* 0x00000000090d72ca */ /* 0x000fc400000e0000 */
[----:B------:R-:W-:Y:S02]  /*a420*/  R2UR UR16, R6 ;  /* 0x00000000061072ca */ /* 0x000fe400000e0000 */
[----:B------:R-:W-:Y:S01]  /*a430*/  R2UR UR17, R7 ;  /* 0x00000000071172ca */ /* 0x000fe200000e0000 */
        /* <DEDUP_REMOVED lines=88> */
[----:B------:R-:W-:Y:S01]  /*a9c0*/  MUFU.TANH R196, R196 ;  /* 0x000000c400c47308 */ /* 0x000fe20000002400 */
[----:B---3--:R-:W-:-:S07]  /*a9d0*/  FMNMX.FTZ R21, R224, R21, !PT ;  /* 0x00000015e0157209 */ /* 0x008fce0007810000 */
[----:B------:R-:W-:Y:S01]  /*a9e0*/  MUFU.TANH R155, R155 ;  /* 0x0000009b009b7308 */ /* 0x000fe20000002400 */
[----:B----4-:R-:W-:-:S05]  /*a9f0*/  FMNMX.FTZ R21, R197, R21, !PT ;  /* 0x00000015c5157209 */ /* 0x010fca0007810000 */
[----:B------:R-:W2:Y:S02]  /*aa00*/  SHFL.BFLY PT, R180, R21, 0x2, 0x1f ;  /* 0x0c401f0015b47f89 */ /* 0x000ea400000e0000 */
[----:B------:R-:W-:Y:S08]  /*aa10*/  MUFU.TANH R158, R158 ;  /* 0x0000009e009e7308 */ /* 0x000ff00000002400 */
[----:B------:R-:W-:Y:S08]  /*aa20*/  MUFU.TANH R159, R159 ;  /* 0x0000009f009f7308 */ /* 0x000ff00000002400 */
[----:B------:R-:W-:Y:S01]  /*aa30*/  MUFU.TANH R162, R162 ;  /* 0x000000a200a27308 */ /* 0x000fe20000002400 */
[----:B--2---:R-:W-:-:S02]  /*aa40*/  FMNMX.FTZ R21, R21, R180, !PT ;  /* 0x000000b415157209 */ /* 0x004fc40007810000 */
[----:B------:R-:W-:-:S05]  /*aa50*/  MOV R180, UR42 ;  /* 0x0000002a00b47c02 */ /* 0x000fca0008000f00 */
[----:B------:R-:W-:Y:S01]  /*aa60*/  MUFU.TANH R163, R163 ;  /* 0x000000a300a37308 */ /* 0x000fe20000002400 */
[----:B------:R-:W2:Y:S07]  /*aa70*/  SHFL.BFLY PT, R154, R21, 0x1, 0x1f ;  /* 0x0c201f00159a7f89 */ /* 0x000eae00000e0000 */
[----:B------:R-:W-:Y:S08]  /*aa80*/  MUFU.TANH R166, R166 ;  /* 0x000000a600a67308 */ /* 0x000ff00000002400 */
[----:B------:R-:W-:Y:S01]  /*aa90*/  MUFU.TANH R167, R167 ;  /* 0x000000a700a77308 */ /* 0x000fe20000002400 */
        /* <DEDUP_REMOVED lines=47> */
[----:B--2---:R-:W-:Y:S01]  /*ad90*/  FMUL.FTZ R157, R178, UR43 ;  /* 0x0000002bb29d7c20 */ /* 0x004fe20008410000 */
[----:B------:R-:W-:Y:S01]  /*ada0*/  FMNMX.FTZ R178, R196, R221, !PT ;  /* 0x000000ddc4b27209 */ /* 0x000fe20007810000 */
[-C--:B------:R-:W-:Y:S01]  /*adb0*/  FMUL.FTZ R53, R53, R154.reuse ;  /* 0x0000009a35357220 */ /* 0x080fe20000410000 */
[-C--:B------:R-:W-:Y:S01]  /*adc0*/  FMUL.FTZ R56, R56, R154.reuse ;  /* 0x0000009a38387220 */ /* 0x080fe20000410000 */
[----:B------:R-:W-:Y:S01]  /*add0*/  FMUL.FTZ R57, R57, R154 ;  /* 0x0000009a39397220 */ /* 0x000fe20000410000 */
[----:B------:R-:W-:Y:S01]  /*ade0*/  FMNMX.FTZ R178, R155, R178, !PT ;  /* 0x000000b29bb27209 */ /* 0x000fe20007810000 */
        /* <DEDUP_REMOVED lines=46> */
[----:B---3--:R-:W-:Y:S01]  /*b0d0*/  FFMA.FTZ R154, R154, R3, R152 ;  /* 0x000000039a9a7223 */ /* 0x008fe20000010098 */
[----:B------:R-:W-:Y:S01]  /*b0e0*/  FMNMX.FTZ R178, R158, R178, !PT ;  /* 0x000000b29eb27209 */ /* 0x000fe20007810000 */
[----:B------:R-:W-:Y:S01]  /*b0f0*/  FMUL.FTZ R3, R170, UR43 ;  /* 0x0000002baa037c20 */ /* 0x000fe20008410000 */
[----:B------:R-:W-:Y:S01]  /*b100*/  FMUL.FTZ R153, R171, UR43 ;  /* 0x0000002bab997c20 */ /* 0x000fe20008410000 */
[----:B------:R-:W-:Y:S01]  /*b110*/  FMUL.FTZ R170, R174, UR43 ;  /* 0x0000002baeaa7c20 */ /* 0x000fe20008410000 */
[----:B------:R-:W-:Y:S01]  /*b120*/  FMNMX.FTZ R178, R159, R178, !PT ;  /* 0x000000b29fb27209 */ /* 0x000fe20007810000 */
[C---:B----4-:R-:W-:Y:S01]  /*b130*/  FADD.FTZ R154, R222.reuse, R154 ;  /* 0x0000009ade9a7221 */ /* 0x050fe20000010000 */
[----:B------:R-:W-:Y:S01]  /*b140*/  F2FP.F16.F32.PACK_AB R152, R222, R152 ;  /* 0x00000098de98723e */ /* 0x000fe200000000ff */
[----:B------:R-:W2:Y:S01]  /*b150*/  MUFU.TANH R3, R3 ;  /* 0x0000000300037308 */ /* 0x000ea20000002400 */
[----:B------:R-:W-:Y:S01]  /*b160*/  FMNMX.FTZ R178, R162, R178, !PT ;  /* 0x000000b2a2b27209 */ /* 0x000fe20007810000 */
[----:B------:R-:W-:Y:S01]  /*b170*/  FMUL.FTZ R174, R179, UR43 ;  /* 0x0000002bb3ae7c20 */ /* 0x000fe20008410000 */
[----:B------:R-:W-:Y:S01]  /*b180*/  FMUL.FTZ R179, R183, UR43 ;  /* 0x0000002bb7b37c20 */ /* 0x000fe20008410000 */
[----:B------:R-:W-:Y:S01]  /*b190*/  FMUL.FTZ R183, R187, UR43 ;  /* 0x0000002bbbb77c20 */ /* 0x000fe20008410000 */
[----:B------:R-:W-:Y:S01]  /*b1a0*/  FMNMX.FTZ R178, R163, R178, !PT ;  /* 0x000000b2a3b27209 */ /* 0x000fe20007810000 */
[----:B------:R-:W-:Y:S01]  /*b1b0*/  FMUL.FTZ R187, R191, UR43 ;  /* 0x0000002bbfbb7c20 */ /* 0x000fe20008410000 */
[----:B------:R-:W-:Y:S01]  /*b1c0*/  FMUL.FTZ R191, R195, UR43 ;  /* 0x0000002bc3bf7c20 */ /* 0x000fe20008410000 */
[----:B------:R-:W3:Y:S01]  /*b1d0*/  MUFU.TANH R153, R153 ;  /* 0x0000009900997308 */ /* 0x000ee20000002400 */
[----:B------:R-:W-:Y:S01]  /*b1e0*/  FMNMX.FTZ R178, R166, R178, !PT ;  /* 0x000000b2a6b27209 */ /* 0x000fe20007810000 */
[----:B------:R-:W-:-:S03]  /*b1f0*/  FMUL.FTZ R195, R199, UR43 ;  /* 0x0000002bc7c37c20 */ /* 0x000fc60008410000 */
[----:B------:R-:W-:-:S03]  /*b200*/  FMNMX.FTZ R178, R167, R178, !PT ;  /* 0x000000b2a7b27209 */ /* 0x000fc60007810000 */
[----:B------:R4:W5:Y:S01]  /*b210*/  MUFU.EX2 R222, R156 ;  /* 0x0000009c00de7308 */ /* 0x0009620000000800 */
[----:B--2---:R-:W-:-:S07]  /*b220*/  FMNMX.FTZ R178, R3, R178, !PT ;  /* 0x000000b203b27209 */ /* 0x004fce0007810000 */
[----:B------:R-:W2:Y:S01]  /*b230*/  MUFU.TANH R170, R170 ;  /* 0x000000aa00aa7308 */ /* 0x000ea20000002400 */
[----:B----4-:R-:W-:Y:S01]  /*b240*/  FMUL.FTZ R156, R175, UR43 ;  /* 0x0000002baf9c7c20 */ /* 0x010fe20008410000 */
[----:B------:R-:W-:Y:S01]  /*b250*/  FMUL.FTZ R175, R182, UR43 ;  /* 0x0000002bb6af7c20 */ /* 0x000fe20008410000 */
[----:B---3--:R-:W-:Y:S01]  /*b260*/  FMNMX.FTZ R178, R153, R178, !PT ;  /* 0x000000b299b27209 */ /* 0x008fe20007810000 */
[----:B------:R-:W-:Y:S01]  /*b270*/  FMUL.FTZ R182, R186, UR43 ;  /* 0x0000002bbab67c20 */ /* 0x000fe20008410000 */
[----:B------:R-:W-:Y:S01]  /*b280*/  FMUL.FTZ R186, R190, UR43 ;  /* 0x0000002bbeba7c20 */ /* 0x000fe20008410000 */
[----:B------:R-:W-:Y:S01]  /*b290*/  FMUL.FTZ R190, R194, UR43 ;  /* 0x0000002bc2be7c20 */ /* 0x000fe20008410000 */
[----:B------:R-:W-:Y:S01]  /*b2a0*/  FMUL.FTZ R194, R198, UR43 ;  /* 0x0000002bc6c27c20 */ /* 0x000fe20008410000 */
[----:B------:R-:W3:Y:S01]  /*b2b0*/  MUFU.TANH R156, R156 ;  /* 0x0000009c009c7308 */ /* 0x000ee20000002400 */
[----:B-----5:R-:W-:-:S04]  /*b2c0*/  FADD.FTZ R154, R222, R154 ;  /* 0x0000009ade9a7221 */ /* 0x020fc80000010000 */
[C---:B------:R-:W-:Y:S01]  /*b2d0*/  FADD.FTZ R171, R225.reuse, R154 ;  /* 0x0000009ae1ab7221 */ /* 0x040fe20000010000 */
[----:B------:R-:W-:Y:S02]  /*b2e0*/  F2FP.F16.F32.PACK_AB R154, R225, R222 ;  /* 0x000000dee19a723e */ /* 0x000fe400000000ff */
        /* <DEDUP_REMOVED lines=24> */
[----:B------:R-:W-:Y:S01]  /*b470*/  MUFU.EX2 R160, R160 ;  /* 0x000000a000a07308 */ /* 0x000fe20000000800 */
[----:B--2---:R-:W-:-:S07]  /*b480*/  FMNMX.FTZ R178, R194, R178, !PT ;  /* 0x000000b2c2b27209 */ /* 0x004fce0007810000 */
[----:B------:R-:W2:Y:S01]  /*b490*/  MUFU.EX2 R161, R161 ;  /* 0x000000a100a17308 */ /* 0x000ea20000000800 */
[----:B---3--:R-:W-:-:S05]  /*b4a0*/  FMNMX.FTZ R178, R195, R178, !PT ;  /* 0x000000b2c3b27209 */ /* 0x008fca0007810000 */
[----:B------:R-:W3:Y:S02]  /*b4b0*/  SHFL.BFLY PT, R198, R178, 0x2, 0x1f ;  /* 0x0c401f00b2c67f89 */ /* 0x000ee400000e0000 */
[----:B------:R-:W-:Y:S08]  /*b4c0*/  MUFU.EX2 R164, R164 ;  /* 0x000000a400a47308 */ /* 0x000ff00000000800 */
[----:B------:R-:W-:Y:S08]  /*b4d0*/  MUFU.EX2 R165, R165 ;  /* 0x000000a500a57308 */ /* 0x000ff00000000800 */
[----:B------:R-:W-:Y:S01]  /*b4e0*/  MUFU.EX2 R168, R168 ;  /* 0x000000a800a87308 */ /* 0x000fe20000000800 */
[----:B---3--:R-:W-:-:S07]  /*b4f0*/  FMNMX.FTZ R178, R178, R198, !PT ;  /* 0x000000c6b2b27209 */ /* 0x008fce0007810000 */
[----:B------:R-:W-:Y:S01]  /*b500*/  MUFU.EX2 R169, R169 ;  /* 0x000000a900a97308 */ /* 0x000fe20000000800 */
[----:B------:R-:W3:Y:S07]  /*b510*/  SHFL.BFLY PT, R198, R178, 0x1, 0x1f ;  /* 0x0c201f00b2c67f89 */ /* 0x000eee00000e0000 */
[----:B------:R-:W-:Y:S08]  /*b520*/  MUFU.EX2 R172, R172 ;  /* 0x000000ac00ac7308 */ /* 0x000ff00000000800 */
[----:B------:R-:W-:Y:S08]  /*b530*/  MUFU.EX2 R173, R173 ;  /* 0x000000ad00ad7308 */ /* 0x000ff00000000800 */
[----:B------:R-:W-:Y:S01]  /*b540*/  MUFU.EX2 R176, R176 ;  /* 0x000000b000b07308 */ /* 0x000fe20000000800 */
[----:B---3--:R-:W-:-:S05]  /*b550*/  FMNMX.FTZ R178, R178, R198, !PT ;  /* 0x000000c6b2b27209 */ /* 0x008fca0007810000 */
        /* <DEDUP_REMOVED lines=9> */
[----:B------:R-:W3:Y:S01]  /*b5f0*/  S2R R179, SR_TID.X ;  /* 0x0000000000b37919 */ /* 0x000ee20000002100 */
[----:B------:R-:W4:Y:S01]  /*b600*/  MUFU.EX2 R198, R198 ;  /* 0x000000c600c67308 */ /* 0x000f220000000800 */
        /* <DEDUP_REMOVED lines=20> */
[----:B------:R-:W-:Y:S01]  /*b750*/  FFMA.FTZ R195, R195, R180, -R199 ;  /* 0x000000b4c3c37223 */ /* 0x000fe200000108c7 */
[----:B--2---:R-:W-:Y:S01]  /*b760*/  F2FP.F16.F32.PACK_AB R156, R161, R160 ;  /* 0x000000a0a19c723e */ /* 0x004fe200000000ff */
[----:B----4-:R-:W-:Y:S01]  /*b770*/  FMUL.FTZ R26, R26, R198 ;  /* 0x000000c61a1a7220 */ /* 0x010fe20000410000 */
[----:B------:R2:W4:Y:S01]  /*b780*/  MUFU.EX2 R199, R158 ;  /* 0x0000009e00c77308 */ /* 0x0005220000000800 */
[----:B-----5:R-:W-:Y:S01]  /*b790*/  FFMA.FTZ R12, R198, R12, R196 ;  /* 0x0000000cc60c7223 */ /* 0x020fe200000100c4 */
[-C--:B------:R-:W-:Y:S01]  /*b7a0*/  FMUL.FTZ R27, R27, R198.reuse ;  /* 0x000000c61b1b7220 */ /* 0x080fe20000410000 */
[-C--:B------:R-:W-:Y:S01]  /*b7b0*/  FMUL.FTZ R30, R30, R198.reuse ;  /* 0x000000c61e1e7220 */ /* 0x080fe20000410000 */
[-C--:B------:R-:W-:Y:S01]  /*b7c0*/  FMUL.FTZ R31, R31, R198.reuse ;  /* 0x000000c61f1f7220 */ /* 0x080fe20000410000 */
[-C--:B------:R-:W-:Y:S01]  /*b7d0*/  FMUL.FTZ R34, R34, R198.reuse ;  /* 0x000000c622227220 */ /* 0x080fe20000410000 */
[-C--:B------:R-:W-:Y:S01]  /*b7e0*/  FMUL.FTZ R35, R35, R198.reuse ;  /* 0x000000c623237220 */ /* 0x080fe20000410000 */
[----:B---3--:R-:W-:Y:S01]  /*b7f0*/  SHF.R.U32.HI R179, RZ, 0x7, R179 ;  /* 0x00000007ffb37819 */ /* 0x008fe200000116b3 */
[----:B------:R-:W3:Y:S01]  /*b800*/  MUFU.EX2 R159, R159 ;  /* 0x0000009f009f7308 */ /* 0x000ee20000000800 */
[----:B0-----:R-:W-:Y:S01]  /*b810*/  FADD.FTZ R12, R155, R12 ;  /* 0x0000000c9b0c7221 */ /* 0x001fe20000010000 */
[----:B--2---:R-:W-:Y:S01]  /*b820*/  FADD.FTZ R158, R160, R171 ;  /* 0x000000aba09e7221 */ /* 0x004fe20000010000 */
[----:B------:R-:W-:Y:S01]  /*b830*/  IADD3 R179, -R179, 0xb, RZ ;  /* 0x0000000bb3b37810 */ /* 0x000fe20007ffe1ff */
[----:B------:R-:W-:Y:S01]  /*b840*/  FMUL.FTZ R38, R38, R198 ;  /* 0x000000c626267220 */ /* 0x000fe20000410000 */
[----:B------:R-:W-:Y:S01]  /*b850*/  F2FP.F16.F32.PACK_AB R160, R169, R168 ;  /* 0x000000a8a9a0723e */ /* 0x000fe200000000ff */
[----:B------:R-:W-:Y:S01]  /*b860*/  FADD.FTZ R158, R161, R158 ;  /* 0x0000009ea19e7221 */ /* 0x000fe20000010000 */
[-C--:B------:R-:W-:Y:S01]  /*b870*/  FMUL.FTZ R39, R39, R198.reuse ;  /* 0x000000c627277220 */ /* 0x080fe20000410000 */
[----:B------:R0:W2:Y:S01]  /*b880*/  MUFU.EX2 R225, R162 ;  /* 0x000000a200e17308 */ /* 0x0000a20000000800 */
[----:B----4-:R-:W-:Y:S01]  /*b890*/  FADD.FTZ R12, R199, R12 ;  /* 0x0000000cc70c7221 */ /* 0x010fe20000010000 */
[----:B------:R-:W-:Y:S01]  /*b8a0*/  FADD.FTZ R158, R164, R158 ;  /* 0x0000009ea49e7221 */ /* 0x000fe20000010000 */
[-C--:B------:R-:W-:Y:S01]  /*b8b0*/  FMUL.FTZ R42, R42, R198.reuse ;  /* 0x000000c62a2a7220 */ /* 0x080fe20000410000 */
[-C--:B------:R-:W-:Y:S01]  /*b8c0*/  FMUL.FTZ R43, R43, R198.reuse ;  /* 0x000000c62b2b7220 */ /* 0x080fe20000410000 */
[-C--:B------:R-:W-:Y:S01]  /*b8d0*/  FMUL.FTZ R46, R46, R198.reuse ;  /* 0x000000c62e2e7220 */ /* 0x080fe20000410000 */
[----:B------:R-:W-:Y:S01]  /*b8e0*/  FADD.FTZ R158, R165, R158 ;  /* 0x0000009ea59e7221 */ /* 0x000fe20000010000 */
[----:B------:R-:W-:Y:S01]  /*b8f0*/  FMUL.FTZ R47, R47, R198 ;  /* 0x000000c62f2f7220 */ /* 0x000fe20000410000 */
[----:B------:R-:W4:Y:S01]  /*b900*/  MUFU.EX2 R163, R163 ;  /* 0x000000a300a37308 */ /* 0x000f220000000800 */
[----:B---3--:R-:W-:Y:S01]  /*b910*/  FADD.FTZ R12, R159, R12 ;  /* 0x0000000c9f0c7221 */ /* 0x008fe20000010000 */
[----:B0-----:R-:W-:Y:S01]  /*b920*/  F2FP.F16.F32.PACK_AB R162, R173, R172 ;  /* 0x000000acada2723e */ /* 0x001fe200000000ff */
        /* <DEDUP_REMOVED lines=21> */
[----:B------:R3:W4:Y:S01]  /*ba80*/  MUFU.EX2 R161, R3 ;  /* 0x0000000300a17308 */ /* 0x0007220000000800 */
        /* <DEDUP_REMOVED lines=8> */
[----:B---3--:R-:W-:-:S02]  /*bb10*/  @!P1 VIADD R3, R15, 0x22840 ;  /* 0x000228400f039836 */ /* 0x008fc40000000000 */
[----:B--2---:R-:W-:Y:S01]  /*bb20*/  FADD.FTZ R12, R167, R12 ;  /* 0x0000000ca70c7221 */ /* 0x004fe20000010000 */
[-C--:B------:R-:W-:Y:S01]  /*bb30*/  FMUL.FTZ R95, R95, R198.reuse ;  /* 0x000000c65f5f7220 */ /* 0x080fe20000410000 */
[-C--:B------:R-:W-:Y:S01]  /*bb40*/  FMUL.FTZ R98, R98, R198.reuse ;  /* 0x000000c662627220 */ /* 0x080fe20000410000 */
[-C--:B------:R-:W-:Y:S01]  /*bb50*/  FMUL.FTZ R99, R99, R198.reuse ;  /* 0x000000c663637220 */ /* 0x080fe20000410000 */
[----:B------:R-:W-:Y:S01]  /*bb60*/  @!P1 PRMT R3, RZ, 0x654, R3 ;  /* 0x00000654ff039816 */ /* 0x000fe20000000003 */
[----:B------:R2:W-:Y:S06]  /*bb70*/  BAR.ARV R179, 0x100 ;  /* 0x000400b30000751d */ /* 0x0005ec0000002000 */
[----:B------:R-:W3:Y:S01]  /*bb80*/  MUFU.EX2 R222, R222 ;  /* 0x000000de00de7308 */ /* 0x000ee20000000800 */
[----:B------:R5:W-:Y:S01]  /*bb90*/  @!P1 SYNCS.ARRIVE.TRANS64.RED.A1T0 RZ, [R3+URZ], RZ ;  /* 0x000000ff03ff99a7 */ /* 0x000be2000810043f */
[----:B----4-:R-:W-:Y:S01]  /*bba0*/  FADD.FTZ R12, R161, R12 ;  /* 0x0000000ca10c7221 */ /* 0x010fe20000010000 */
[-C--:B------:R-:W-:Y:S01]  /*bbb0*/  FMUL.FTZ R102, R102, R198.reuse ;  /* 0x000000c666667220 */ /* 0x080fe20000410000 */
[----:B0-----:R-:W-:Y:S01]  /*bbc0*/  F2FP.F16.F32.PACK_AB R161, R171, R161 ;  /* 0x000000a1aba1723e */ /* 0x001fe200000000ff */
[-C--:B------:R-:W-:Y:S01]  /*bbd0*/  FMUL.FTZ R103, R103, R198.reuse ;  /* 0x000000c667677220 */ /* 0x080fe20000410000 */
[----:B------:R-:W-:Y:S01]  /*bbe0*/  FADD.FTZ R153, R171, R12 ;  /* 0x0000000cab997221 */ /* 0x000fe20000010000 */
[----:B------:R-:W-:Y:S01]  /*bbf0*/  FMUL.FTZ R106, R106, R198 ;  /* 0x000000c66a6a7220 */ /* 0x000fe20000410000 */
[----:B------:R-:W-:Y:S01]  /*bc00*/  MUFU.EX2 R221, R221 ;  /* 0x000000dd00dd7308 */ /* 0x000fe20000000800 */
[----:B-----5:R-:W-:Y:S01]  /*bc10*/  FADD.FTZ R3, R168, R158 ;  /* 0x0000009ea8037221 */ /* 0x020fe20000010000 */
[----:B------:R-:W-:Y:S01]  /*bc20*/  F2FP.F16.F32.PACK_AB R158, R165, R164 ;  /* 0x000000a4a59e723e */ /* 0x000fe200000000ff */
[----:B------:R-:W-:Y:S01]  /*bc30*/  FMUL.FTZ R107, R107, R198 ;  /* 0x000000c66b6b7220 */ /* 0x000fe20000410000 */
[----:B------:R-:W-:Y:S01]  /*bc40*/  F2FP.F16.F32.PACK_AB R164, R177, R176 ;  /* 0x000000b0b1a4723e */ /* 0x000fe200000000ff */
[----:B------:R-:W-:Y:S01]  /*bc50*/  FADD.FTZ R3, R169, R3 ;  /* 0x00000003a9037221 */ /* 0x000fe20000010000 */
[-C--:B------:R-:W-:Y:S01]  /*bc60*/  FMUL.FTZ R110, R110, R198.reuse ;  /* 0x000000c66e6e7220 */ /* 0x080fe20000410000 */
[----:B------:R-:W-:Y:S01]  /*bc70*/  FMUL.FTZ R111, R111, R198 ;  /* 0x000000c66f6f7220 */ /* 0x000fe20000410000 */
[----:B------:R-:W0:Y:S01]  /*bc80*/  MUFU.EX2 R165, R170 ;  /* 0x000000aa00a57308 */ /* 0x000e220000000800 */
[----:B------:R-:W-:Y:S01]  /*bc90*/  FADD.FTZ R3, R172, R3 ;  /* 0x00000003ac037221 */ /* 0x000fe20000010000 */
[----:B---3--:R-:W-:Y:S01]  /*bca0*/  FADD.FTZ R12, R222, R153 ;  /* 0x00000099de0c7221 */ /* 0x008fe20000010000 */
[----:B------:R-:W-:Y:S01]  /*bcb0*/  F2FP.F16.F32.PACK_AB R153, R155, R196 ;  /* 0x000000c49b99723e */ /* 0x000fe200000000ff */
[-C--:B------:R-:W-:Y:S01]  /*bcc0*/  FMUL.FTZ R114, R114, R198.reuse ;  /* 0x000000c672727220 */ /* 0x080fe20000410000 */
[----:B------:R-:W-:Y:S01]  /*bcd0*/  FADD.FTZ R3, R173, R3 ;  /* 0x00000003ad037221 */ /* 0x000fe20000010000 */
[----:B------:R-:W-:Y:S01]  /*bce0*/  F2FP.F16.F32.PACK_AB R155, R159, R199 ;  /* 0x000000c79f9b723e */ /* 0x000fe200000000ff */
[-C--:B------:R-:W-:Y:S01]  /*bcf0*/  FMUL.FTZ R115, R115, R198.reuse ;  /* 0x000000c673737220 */ /* 0x080fe20000410000 */
[----:B------:R-:W3:Y:S01]  /*bd00*/  MUFU.EX2 R169, R174 ;  /* 0x000000ae00a97308 */ /* 0x000ee20000000800 */
[----:B------:R-:W-:Y:S01]  /*bd10*/  FADD.FTZ R3, R176, R3 ;  /* 0x00000003b0037221 */ /* 0x000fe20000010000 */
[-C--:B------:R-:W-:Y:S01]  /*bd20*/  FMUL.FTZ R118, R118, R198.reuse ;  /* 0x000000c676767220 */ /* 0x080fe20000410000 */
        /* <DEDUP_REMOVED lines=10> */
[----:B------:R-:W-:Y:S01]  /*bdd0*/  FADD.FTZ R12, R221, R12 ;  /* 0x0000000cdd0c7221 */ /* 0x000fe20000010000 */
        /* <DEDUP_REMOVED lines=11> */
[----:B----4-:R-:W-:Y:S01]  /*be90*/  FADD.FTZ R3, R223, R3 ;  /* 0x00000003df037221 */ /* 0x010fe20000010000 */
[-C--:B------:R-:W-:Y:S01]  /*bea0*/  FMUL.FTZ R150, R150, R198.reuse ;  /* 0x000000c696967220 */ /* 0x080fe20000410000 */
[----:B------:R-:W-:-:S05]  /*beb0*/  FMUL.FTZ R151, R151, R198 ;  /* 0x000000c697977220 */ /* 0x000fca0000410000 */
[----:B------:R4:W5:Y:S01]  /*bec0*/  MUFU.EX2 R173, R157 ;  /* 0x0000009d00ad7308 */ /* 0x0009620000000800 */
[----:B0-----:R-:W-:-:S07]  /*bed0*/  FADD.FTZ R12, R175, R12 ;  /* 0x0000000caf0c7221 */ /* 0x001fce0000010000 */
[----:B------:R-:W0:Y:S01]  /*bee0*/  MUFU.EX2 R184, R184 ;  /* 0x000000b800b87308 */ /* 0x000e220000000800 */
[----:B---3--:R-:W-:Y:S01]  /*bef0*/  FADD.FTZ R3, R181, R3 ;  /* 0x00000003b5037221 */ /* 0x008fe20000010000 */
[----:B----4-:R-:W-:Y:S02]  /*bf00*/  F2FP.F16.F32.PACK_AB R157, R163, R225 ;  /* 0x000000e1a39d723e */ /* 0x010fe400000000ff */
[----:B------:R-:W-:-:S04]  /*bf10*/  F2FP.F16.F32.PACK_AB R166, R181, R223 ;  /* 0x000000dfb5a6723e */ /* 0x000fc800000000ff */
[----:B------:R-:W3:Y:S01]  /*bf20*/  MUFU.EX2 R182, R182 ;  /* 0x000000b600b67308 */ /* 0x000ee20000000800 */
[----:B-----5:R-:W-:-:S07]  /*bf30*/  FADD.FTZ R159, R173, R12 ;  /* 0x0000000cad9f7221 */ /* 0x020fce0000010000 */
[----:B------:R-:W4:Y:S01]  /*bf40*/  MUFU.EX2 R185, R185 ;  /* 0x000000b900b97308 */ /* 0x000f220000000800 */
[----:B0-----:R-:W-:-:S07]  /*bf50*/  FADD.FTZ R3, R184, R3 ;  /* 0x00000003b8037221 */ /* 0x001fce0000010000 */
[----:B------:R-:W0:Y:S01]  /*bf60*/  MUFU.EX2 R183, R183 ;  /* 0x000000b700b77308 */ /* 0x000e220000000800 */
[----:B---3--:R-:W-:Y:S01]  /*bf70*/  FADD.FTZ R12, R182, R159 ;  /* 0x0000009fb60c7221 */ /* 0x008fe20000010000 */
[----:B------:R-:W-:Y:S02]  /*bf80*/  F2FP.F16.F32.PACK_AB R159, R167, R227 ;  /* 0x000000e3a79f723e */ /* 0x000fe400000000ff */
[----:B------:R-:W-:-:S04]  /*bf90*/  F2FP.F16.F32.PACK_AB R167, R173, R175 ;  /* 0x000000afada7723e */ /* 0x000fc800000000ff */
[----:B------:R-:W3:Y:S01]  /*bfa0*/  MUFU.EX2 R188, R188 ;  /* 0x000000bc00bc7308 */ /* 0x000ee20000000800 */
[C---:B----4-:R-:W-:Y:S01]  /*bfb0*/  FADD.FTZ R3, R185.reuse, R3 ;  /* 0x00000003b9037221 */ /* 0x050fe20000010000 */
[----:B------:R-:W-:-:S06]  /*bfc0*/  F2FP.F16.F32.PACK_AB R168, R185, R184 ;  /* 0x000000b8b9a8723e */ /* 0x000fcc00000000ff */
[----:B------:R-:W4:Y:S01]  /*bfd0*/  MUFU.EX2 R186, R186 ;  /* 0x000000ba00ba7308 */ /* 0x000f220000000800 */
[----:B0-----:R-:W-:-:S07]  /*bfe0*/  FADD.FTZ R163, R183, R12 ;  /* 0x0000000cb7a37221 */ /* 0x001fce0000010000 */
[----:B------:R-:W0:Y:S01]  /*bff0*/  MUFU.EX2 R189, R189 ;  /* 0x000000bd00bd7308 */ /* 0x000e220000000800 */
[----:B---3--:R-:W-:-:S07]  /*c000*/  FADD.FTZ R3, R188, R3 ;  /* 0x00000003bc037221 */ /* 0x008fce0000010000 */
[----:B------:R-:W3:Y:S01]  /*c010*/  MUFU.EX2 R187, R187 ;  /* 0x000000bb00bb7308 */ /* 0x000ee20000000800 */
[----:B----4-:R-:W-:-:S07]  /*c020*/  FADD.FTZ R12, R186, R163 ;  /* 0x000000a3ba0c7221 */ /* 0x010fce0000010000 */
[----:B------:R-:W4:Y:S01]  /*c030*/  MUFU.EX2 R192, R192 ;  /* 0x000000c000c07308 */ /* 0x000f220000000800 */
[C---:B0-----:R-:W-:Y:S01]  /*c040*/  FADD.FTZ R3, R189.reuse, R3 ;  /* 0x00000003bd037221 */ /* 0x041fe20000010000 */
[----:B------:R-:W-:-:S06]  /*c050*/  F2FP.F16.F32.PACK_AB R170, R189, R188 ;  /* 0x000000bcbdaa723e */ /* 0x000fcc00000000ff */
[----:B------:R-:W0:Y:S01]  /*c060*/  MUFU.EX2 R190, R190 ;  /* 0x000000be00be7308 */ /* 0x000e220000000800 */
[----:B---3--:R-:W-:-:S07]  /*c070*/  FADD.FTZ R163, R187, R12 ;  /* 0x0000000cbba37221 */ /* 0x008fce0000010000 */
[----:B------:R-:W3:Y:S01]  /*c080*/  MUFU.EX2 R193, R193 ;  /* 0x000000c100c17308 */ /* 0x000ee20000000800 */
[----:B----4-:R-:W-:-:S07]  /*c090*/  FADD.FTZ R172, R192, R3 ;  /* 0x00000003c0ac7221 */ /* 0x010fce0000010000 */
[----:B------:R-:W4:Y:S01]  /*c0a0*/  MUFU.EX2 R191, R191 ;  /* 0x000000bf00bf7308 */ /* 0x000f220000000800 */
[----:B0-----:R-:W-:Y:S01]  /*c0b0*/  FADD.FTZ R12, R190, R163 ;  /* 0x000000a3be0c7221 */ /* 0x001fe20000010000 */
[----:B------:R-:W-:Y:S02]  /*c0c0*/  F2FP.F16.F32.PACK_AB R163, R165, R222 ;  /* 0x000000dea5a3723e */ /* 0x000fe400000000ff */
[----:B------:R-:W-:Y:S02]  /*c0d0*/  F2FP.F16.F32.PACK_AB R165, R169, R221 ;  /* 0x000000dda9a5723e */ /* 0x000fe400000000ff */
[----:B------:R-:W-:Y:S02]  /*c0e0*/  F2FP.F16.F32.PACK_AB R169, R183, R182 ;  /* 0x000000b6b7a9723e */ /* 0x000fe400000000ff */
[----:B------:R-:W0:Y:S01]  /*c0f0*/  MUFU.EX2 R224, R224 ;  /* 0x000000e000e07308 */ /* 0x000e220000000800 */
[C---:B---3--:R-:W-:Y:S01]  /*c100*/  FADD.FTZ R3, R193.reuse, R172 ;  /* 0x000000acc1037221 */ /* 0x048fe20000010000 */
[----:B------:R-:W-:-:S06]  /*c110*/  F2FP.F16.F32.PACK_AB R172, R193, R192 ;  /* 0x000000c0c1ac723e */ /* 0x000fcc00000000ff */
[----:B------:R-:W3:Y:S01]  /*c120*/  MUFU.EX2 R194, R194 ;  /* 0x000000c200c27308 */ /* 0x000ee20000000800 */
[C---:B----4-:R-:W-:Y:S01]  /*c130*/  FADD.FTZ R171, R191.reuse, R12 ;  /* 0x0000000cbfab7221 */ /* 0x050fe20000010000 */
[----:B------:R-:W-:-:S06]  /*c140*/  F2FP.F16.F32.PACK_AB R173, R191, R190 ;  /* 0x000000bebfad723e */ /* 0x000fcc00000000ff */
[----:B------:R-:W4:Y:S01]  /*c150*/  MUFU.EX2 R197, R197 ;  /* 0x000000c500c57308 */ /* 0x000f220000000800 */
[----:B0-----:R-:W-:-:S07]  /*c160*/  FADD.FTZ R174, R224, R3 ;  /* 0x00000003e0ae7221 */ /* 0x001fce0000010000 */
[----:B------:R-:W0:Y:S01]  /*c170*/  MUFU.EX2 R195, R195 ;  /* 0x000000c300c37308 */ /* 0x000e220000000800 */
[----:B---3--:R-:W-:Y:S01]  /*c180*/  FADD.FTZ R12, R194, R171 ;  /* 0x000000abc20c7221 */ /* 0x008fe20000010000 */
[----:B------:R-:W-:Y:S01]  /*c190*/  F2FP.F16.F32.PACK_AB R171, R187, R186 ;  /* 0x000000babbab723e */ /* 0x000fe200000000ff */
[C---:B----4-:R-:W-:Y:S01]  /*c1a0*/  FADD.FTZ R3, R197.reuse, R174 ;  /* 0x000000aec5037221 */ /* 0x050fe20000010000 */
[----:B------:R-:W-:Y:S01]  /*c1b0*/  F2FP.F16.F32.PACK_AB R174, R197, R224 ;  /* 0x000000e0c5ae723e */ /* 0x000fe200000000ff */
[C---:B0-----:R-:W-:Y:S01]  /*c1c0*/  FADD.FTZ R12, R195.reuse, R12 ;  /* 0x0000000cc30c7221 */ /* 0x041fe20000010000 */
[----:B------:R-:W-:Y:S01]  /*c1d0*/  F2FP.F16.F32.PACK_AB R175, R195, R194 ;  /* 0x000000c2c3af723e */ /* 0x000fe200000000ff */
[----:B--2---:R-:W-:Y:S06]  /*c1e0*/  @!P0 BRA `(.L_x_9967) ;  /* 0x0000000000048947 */ /* 0x004fec0003800000 */
[----:B------:R-:W-:Y:S01]  /*c1f0*/  BPT.TRAP 0x1 ;  /* 0x000000040000795c */ /* 0x000fe20000300000 */
.L_x_9967:
[----:B------:R0:W2:Y:S01]  /*c200*/  SYNCS.PHASECHK.TRANS64.TRYWAIT P3, [R15+URZ+0x22850], R20 ;  /* 0x022850140f0075a7 */ /* 0x0000a2000806017f */
[----:B------:R-:W-:Y:S05]  /*c210*/  @!P0 BRA `(.L_x_9968) ;  /* 0x0000000000048947 */ /* 0x000fea0003800000 */
[----:B------:R-:W-:Y:S01]  /*c220*/  BPT.TRAP 0x1 ;  /* 0x000000040000795c */ /* 0x000fe20000300000 */
.L_x_9968:
[----:B------:R-:W-:Y:S04]  /*c230*/  BSSY B0, `(.L_x_9969) ;  /* 0x0000004000007945 */ /* 0x000fe80003800000 */
[----:B--2---:R-:W-:Y:S05]  /*c240*/  @P3 BRA `(.L_x_9970) ;  /* 0x0000000000083947 */ /* 0x004fea0003800000 */
[----:B------:R-:W2:Y:S02]  /*c250*/  SYNCS.PHASECHK.TRANS64.TRYWAIT P3, [R15+URZ+0x22850], R20 ;  /* 0x022850140f0075a7 */ /* 0x000ea4000806017f */
[----:B--2---:R-:W-:Y:S05]  /*c260*/  @!P3 BRA `(.L_x_9971) ;  /* 0x000000b400fcb947 */ /* 0x004fea0003800000 */
.L_x_9970:
[----:B------:R-:W-:Y:S05]  /*c270*/  BSYNC B0 ;  /* 0x0000000000007941 */ /* 0x000fea0003800000 */
.L_x_9969:
[----:B------:R-:W3:Y:S01]  /*c280*/  S2R R181, SR_TID.X ;  /* 0x0000000000b57919 */ /* 0x000ee20000002100 */
[----:B------:R-:W-:Y:S05]  /*c290*/  WARPSYNC.ALL ;  /* 0x0000000000007948 */ /* 0x000fea0003800000 */
[----:B------:R-:W-:Y:S02]  /*c2a0*/  IMAD R176, R200, 0xc00, R13 ;  /* 0x00000c00c8b07824 */ /* 0x000fe400078e020d */
[----:B------:R-:W-:Y:S02]  /*c2b0*/  IMAD.MOV.U32 R177, RZ, RZ, 0x40000040 ;  /* 0x40000040ffb17424 */ /* 0x000fe400078e00ff */
[----:B012---:R-:W-:Y:S01]  /*c2c0*/  @!P1 VIADD R15, R15, 0x22860 ;  /* 0x000228600f0f9836 */ /* 0x007fe20000000000 */
[----:B------:R-:W-:Y:S01]  /*c2d0*/  R2UR UR6, R176 ;  /* 0x00000000b00672ca */ /* 0x000fe200000e0000 */
[----:B------:R-:W-:Y:S01]  /*c2e0*/  IMAD.MOV.U32 R221, RZ, RZ, R178 ;  /* 0x000000ffffdd7224 */ /* 0x000fe200078e00b2 */
[----:B------:R-:W-:Y:S01]  /*c2f0*/  R2UR UR7, R177 ;  /* 0x00000000b10772ca */ /* 0x000fe200000e0000 */
[----:B------:R-:W-:Y:S01]  /*c300*/  IMAD.MOV.U32 R177, RZ, RZ, 0x40000040 ;  /* 0x40000040ffb17424 */ /* 0x000fe200078e00ff */
[----:B------:R-:W-:Y:S01]  /*c310*/  @!P1 PRMT R15, RZ, 0x654, R15 ;  /* 0x00000654ff0f9816 */ /* 0x000fe2000000000f */
[----:B------:R-:W-:Y:S01]  /*c320*/  IMAD.MOV.U32 R222, RZ, RZ, R21 ;  /* 0x000000ffffde7224 */ /* 0x000fe200078e0015 */
[----:B---3--:R-:W-:-:S05]  /*c330*/  SHF.R.U32.HI R181, RZ, 0x7, R181 ;  /* 0x00000007ffb57819 */ /* 0x008fca00000116b5 */
[----:B------:R-:W-:-:S05]  /*c340*/  VIADD R20, R181, 0x8 ;  /* 0x00000008b5147836 */ /* 0x000fca0000000000 */
[----:B------:R1:W-:Y:S06]  /*c350*/  BAR.SYNC.DEFER_BLOCKING R20, 0x100 ;  /* 0x000400140000751d */ /* 0x0003ec0000010000 */
[----:B------:R-:W-:-:S06]  /*c360*/  WARPGROUP.ARRIVE ;  /* 0x00000000000079c5 */ /* 0x000fcc0000000000 */
[----:B------:R-:W-:Y:S03]  /*c370*/  HGMMA.64x256x16.F32 R24, R152, gdesc[UR4].tnspB, R24, gsb0 ;  /* 0x43e0000498187df0 */ /* 0x000fe60008000818 */
        /* <DEDUP_REMOVED lines=11> */
[----:B------:R-:W-:Y:S02]  /*c430*/  R2UR UR7, R153 ;  /* 0x00000000990772ca */ /* 0x000fe400000e0000 */
[----:B------:R-:W-:Y:S01]  /*c440*/  MOV R153, 0x40000040 ;  /* 0x4000004000997802 */ /* 0x000fe20000000f00 */
[----:B------:R-:W-:Y:S02]  /*c450*/  WARPGROUP.DEPBAR.LE gsb0, 0x0 ;  /* 0x00008000000079c5 */ /* 0x000fe40000010000 */
[----:B------:R-:W-:-:S15]  /*c460*/  WARPGROUP.ARRIVE ;  /* 0x00000000000079c5 */ /* 0x000fde0000000000 */
[----:B------:R-:W-:-:S05]  /*c470*/  NOP ;  /* 0x0000000000007918 */ /* 0x000fca0000000000 */
[----:B------:R-:W-:Y:S01]  /*c480*/  HGMMA.64x256x16.F32 R24, R160, gdesc[UR4].tnspB, R24, gsb0 ;  /* 0x43e00004a0187df0 */ /* 0x000fe20008000818 */
[----:B------:R-:W-:Y:S01]  /*c490*/  R2UR UR6, R152 ;  /* 0x00000000980672ca */ /* 0x000fe200000e0000 */
[C---:B------:R-:W-:Y:S01]  /*c4a0*/  VIADD R152, R176.reuse, 0x200 ;  /* 0x00000200b0987836 */ /* 0x040fe20000000000 */
[----:B------:R-:W-:Y:S01]  /*c4b0*/  R2UR UR7, R153 ;  /* 0x00000000990772ca */ /* 0x000fe200000e0000 */
[----:B------:R-:W-:Y:S02]  /*c4c0*/  IMAD.MOV.U32 R153, RZ, RZ, 0x40000040 ;  /* 0x40000040ff997424 */ /* 0x000fe400078e00ff */
        /* <DEDUP_REMOVED lines=19> */
[----:B------:R-:W-:Y:S05]  /*c600*/  @P2 BRA `(.L_x_9972) ;  /* 0xffffffd800d82947 */ /* 0x000fea000383ffff */
.L_x_9962:
[----:B------:R-:W-:Y:S05]  /*c610*/  WARPSYNC.ALL ;  /* 0x0000000000007948 */ /* 0x000fea0003800000 */
[----:B------:R-:W2:Y:S01]  /*c620*/  SHFL.BFLY PT, R0, R3, 0x2, 0x1f ;  /* 0x0c401f0003007f89 */ /* 0x000ea200000e0000 */
[----:B------:R-:W-:Y:S01]  /*c630*/  IMAD.MOV.U32 R4, RZ, RZ, RZ ;  /* 0x000000ffff047224 */ /* 0x000fe200078e00ff */
[----:B------:R-:W-:Y:S01]  /*c640*/  IADD3 R200, R200, 0x1, RZ ;  /* 0x00000001c8c87810 */ /* 0x000fe20007ffe0ff */
[----:B------:R-:W-:Y:S01]  /*c650*/  VIADD R218, R218, 0x1 ;  /* 0x00000001dada7836 */ /* 0x000fe20000000000 */
[----:B------:R-:W3:Y:S01]  /*c660*/  SHFL.BFLY PT, R7, R12, 0x2, 0x1f ;  /* 0x0c401f000c077f89 */ /* 0x000ee200000e0000 */
[----:B------:R4:W-:Y:S08]  /*c670*/  BAR.ARV R179, 0x100 ;  /* 0x000400b30000751d */ /* 0x0009f00000002000 */
[----:B------:R-:W-:Y:S06]  /*c680*/  BAR.ARV 0x8, 0x180 ;  /* 0x0206000000007b1d */ /* 0x000fec0000002000 */
[----:B------:R-:W-:Y:S01]  /*c690*/  ISETP.NE.AND P0, PT, R200, 0x2, PT ;  /* 0x00000002c800780c */ /* 0x000fe20003f05270 */
[----:B--2---:R-:W-:Y:S01]  /*c6a0*/  FADD.FTZ R0, R0, R3 ;  /* 0x0000000300007221 */ /* 0x004fe20000010000 */
[----:B------:R-:W-:-:S02]  /*c6b0*/  PLOP3.LUT P1, PT, PT, PT, PT, 0x8, 0x0 ;  /* 0x000000000000781c */ /* 0x000fc40003f2e170 */
[----:B------:R-:W-:Y:S01]  /*c6c0*/  SEL R3, RZ, 0x1, P0 ;  /* 0x00000001ff037807 */ /* 0x000fe20000000000 */
[----:B---3--:R-:W-:Y:S01]  /*c6d0*/  FADD.FTZ R8, R7, R12 ;  /* 0x0000000c07087221 */ /* 0x008fe20000010000 */
[----:B------:R-:W2:Y:S01]  /*c6e0*/  SHFL.BFLY PT, R5, R0, 0x1, 0x1f ;  /* 0x0c201f0000057f89 */ /* 0x000ea200000e0000 */
[----:B------:R-:W-:Y:S02]  /*c6f0*/  SEL R200, R200, RZ, P0 ;  /* 0x000000ffc8c87207 */ /* 0x000fe40000000000 */
[----:B------:R-:W-:Y:S01]  /*c700*/  LOP3.LUT R204, R204, R3, RZ, 0x3c, !PT ;  /* 0x00000003cccc7212 */ /* 0x000fe200078e3cff */
[----:B------:R-:W3:Y:S01]  /*c710*/  SHFL.BFLY PT, R7, R8, 0x1, 0x1f ;  /* 0x0c201f0008077f89 */ /* 0x000ee200000e0000 */
[----:B--2---:R-:W-:Y:S01]  /*c720*/  FADD.FTZ R6, R0, R5 ;  /* 0x0000000500067221 */ /* 0x004fe20000010000 */
[----:B------:R-:W-:Y:S02]  /*c730*/  IMAD.MOV.U32 R0, RZ, RZ, RZ ;  /* 0x000000ffff007224 */ /* 0x000fe400078e00ff */
[----:B------:R-:W-:-:S02]  /*c740*/  IMAD.MOV.U32 R5, RZ, RZ, -0x800000 ;  /* 0xff800000ff057424 */ /* 0x000fc400078e00ff */
[----:B---3--:R-:W-:Y:S01]  /*c750*/  FADD.FTZ R7, R8, R7 ;  /* 0x0000000708077221 */ /* 0x008fe20000010000 */
[----:B------:R-:W-:-:S04]  /*c760*/  FSETP.NE.FTZ.AND P2, PT, R6, RZ, PT ;  /* 0x000000ff0600720b */ /* 0x000fc80003f55000 */
[----:B------:R-:W-:-:S09]  /*c770*/  FSETP.NE.FTZ.AND P3, PT, R7, RZ, PT ;  /* 0x000000ff0700720b */ /* 0x000fd20003f75000 */
[----:B------:R-:W2:Y:S01]  /*c780*/  @P2 MUFU.RCP R4, R6 ;  /* 0x0000000600042308 */ /* 0x000ea20000001000 */
[----:B------:R-:W-:-:S03]  /*c790*/  @P2 FMUL.FTZ R18, R180, 0.69314718246459960938 ;  /* 0x3f317218b4122820 */ /* 0x000fc60000410000 */
[----:B------:R-:W-:-:S04]  /*c7a0*/  @P3 FMUL.FTZ R180, R180, 0.69314718246459960938 ;  /* 0x3f317218b4b43820 */ /* 0x000fc80000410000 */
[----:B------:R-:W0:Y:S08]  /*c7b0*/  @P3 MUFU.RCP R0, R7 ;  /* 0x0000000700003308 */ /* 0x000e300000001000 */
[----:B-1----:R-:W1:Y:S01]  /*c7c0*/  @P2 MUFU.LG2 R20, R6 ;  /* 0x0000000600142308 */ /* 0x002e620000000c00 */
[-C--:B--2---:R-:W-:Y:S01]  /*c7d0*/  FMUL.FTZ R166, R88, R4.reuse ;  /* 0x0000000458a67220 */ /* 0x084fe20000410000 */
[-C--:B------:R-:W-:Y:S01]  /*c7e0*/  FMUL.FTZ R159, R60, R4.reuse ;  /* 0x000000043c9f7220 */ /* 0x080fe20000410000 */
[-C--:B------:R-:W-:Y:S01]  /*c7f0*/  FMUL.FTZ R158, R56, R4.reuse ;  /* 0x00000004389e7220 */ /* 0x080fe20000410000 */
[-C--:B------:R-:W-:Y:S01]  /*c800*/  FMUL.FTZ R24, R24, R4.reuse ;  /* 0x0000000418187220 */ /* 0x080fe20000410000 */
[-C--:B------:R-:W-:Y:S01]  /*c810*/  FMUL.FTZ R25, R25, R4.reuse ;  /* 0x0000000419197220 */ /* 0x080fe20000410000 */
[-C--:B------:R-:W-:Y:S01]  /*c820*/  FMUL.FTZ R28, R28, R4.reuse ;  /* 0x000000041c1c7220 */ /* 0x080fe20000410000 */
[----:B------:R-:W-:Y:S01]  /*c830*/  FMUL.FTZ R29, R29, R4 ;  /* 0x000000041d1d7220 */ /* 0x000fe20000410000 */
[----:B------:R-:W2:Y:S01]  /*c840*/  @P3 MUFU.LG2 R88, R7 ;  /* 0x0000000700583308 */ /* 0x000ea20000000c00 */
[-C--:B0-----:R-:W-:Y:S01]  /*c850*/  FMUL.FTZ R14, R39, R0.reuse ;  /* 0x00000000270e7220 */ /* 0x081fe20000410000 */
[-C--:B------:R-:W-:Y:S01]  /*c860*/  FMUL.FTZ R10, R47, R0.reuse ;  /* 0x000000002f0a7220 */ /* 0x080fe20000410000 */
[-C--:B------:R-:W-:Y:S01]  /*c870*/  FMUL.FTZ R60, R27, R0.reuse ;  /* 0x000000001b3c7220 */ /* 0x080fe20000410000 */
[-C--:B------:R-:W-:Y:S01]  /*c880*/  FMUL.FTZ R27, R30, R0.reuse ;  /* 0x000000001e1b7220 */ /* 0x080fe20000410000 */
[----:B------:R-:W-:Y:S01]  /*c890*/  FMUL.FTZ R56, R31, R0 ;  /* 0x000000001f387220 */ /* 0x000fe20000410000 */
        /* <DEDUP_REMOVED lines=120> */
[----:B------:R-:W-:-:S07]  /*d020*/  @P3 FFMA.FTZ R4, R180, R178, R47 ;  /* 0x000000b2b4043223 */ /* 0x000fce000001002f */
.L_x_9921:
[----:B------:R-:W-:Y:S05]  /*d030*/  WARPSYNC.ALL ;  /* 0x0000000000007948 */ /* 0x000fea0003800000 */
        /* <DEDUP_REMOVED lines=9> */
[----:B-----5:R-:W2:Y:S01]  /*d0d0*/  LDL R38, [R1+0x4] ;  /* 0x0000040001267983 */ /* 0x020ea20000100800 */
[----:B------:R-:W-:Y:S05]  /*d0e0*/  WARPSYNC.ALL ;  /* 0x0000000000007948 */ /* 0x000fea0003800000 */
[----:B------:R-:W3:Y:S01]  /*d0f0*/  S2R R39, SR_SWINHI ;  /* 0x0000000000277919 */ /* 0x000ee20000002f00 */
[----:B------:R-:W-:Y:S01]  /*d100*/  F2FP.F16.F32.PACK_AB R24, R25, R24 ;  /* 0x000000181918723e */ /* 0x000fe200000000ff */
[----:B------:R-:W-:Y:S01]  /*d110*/  ULDC.64 UR4, c[0x0][0xc00] ;  /* 0x0003000000047ab9 */ /* 0x000fe20000000a00 */
        /* <DEDUP_REMOVED lines=15> */
[----:B------:R-:W-:Y:S02]  /*d210*/  MOV R20, R18 ;  /* 0x0000001200147202 */ /* 0x000fe40000000f00 */
[----:B---3--:R-:W-:Y:S02]  /*d220*/  MOV R21, R39 ;  /* 0x0000002700157202 */ /* 0x008fe40000000f00 */
        /* <DEDUP_REMOVED lines=20> */
[----:B------:R-:W3:Y:S08]  /*d370*/  LDC R0, c[0x0][0xbe8] ;  /* 0x0002fa00ff007b82 */ /* 0x000ef00000000800 */
[----:B------:R-:W-:Y:S01]  /*d380*/  BAR.SYNC.DEFER_BLOCKING 0x1, 0x100 ;  /* 0x0044000000007b1d */ /* 0x000fe20000010000 */
[----:B--2---:R-:W-:-:S03]  /*d390*/  IMAD.WIDE R142, R38, 0x2, R20 ;  /* 0x00000002268e7825 */ /* 0x004fc600078e0214 */
[C---:B------:R-:W-:Y:S02]  /*d3a0*/  IADD3 R38, P1, R142.reuse, 0x20, RZ ;  /* 0x000000208e267810 */ /* 0x040fe40007f3e0ff */
[C---:B------:R-:W-:Y:S02]  /*d3b0*/  IADD3 R46, P2, R142.reuse, 0x40, RZ ;  /* 0x000000408e2e7810 */ /* 0x040fe40007f5e0ff */
[----:B-1----:R-:W-:Y:S01]  /*d3c0*/  IADD3 R88, P3, R142, 0x60, RZ ;  /* 0x000000608e587810 */ /* 0x002fe20007f7e0ff */
[--C-:B------:R-:W-:Y:S01]  /*d3d0*/  IMAD.X R55, RZ, RZ, R143.reuse, P1 ;  /* 0x000000ffff377224 */ /* 0x100fe200008e068f */
[----:B------:R-:W-:Y:S01]  /*d3e0*/  LOP3.LUT R177, R38, 0x380, RZ, 0xc0, !PT ;  /* 0x0000038026b17812 */ /* 0x000fe200078ec0ff */
[--C-:B------:R-:W-:Y:S01]  /*d3f0*/  IMAD.X R95, RZ, RZ, R143.reuse, P2 ;  /* 0x000000ffff5f7224 */ /* 0x100fe200010e068f */
[----:B------:R-:W-:Y:S01]  /*d400*/  LOP3.LUT R54, R46, 0x380, RZ, 0xc0, !PT ;  /* 0x000003802e367812 */ /* 0x000fe200078ec0ff */
[----:B------:R-:W-:Y:S01]  /*d410*/  IMAD.X R99, RZ, RZ, R143, P3 ;  /* 0x000000ffff637224 */ /* 0x000fe200018e068f */
[----:B------:R-:W-:-:S02]  /*d420*/  LOP3.LUT R94, R88, 0x380, RZ, 0xc0, !PT ;  /* 0x00000380585e7812 */ /* 0x000fc400078ec0ff */
[----:B------:R-:W-:Y:S02]  /*d430*/  SHF.R.U64 R177, R177, 0x3, RZ ;  /* 0x00000003b1b17819 */ /* 0x000fe400000012ff */
[----:B------:R-:W-:Y:S02]  /*d440*/  IADD3 R102, P4, R142, 0x4000, RZ ;  /* 0x000040008e667810 */ /* 0x000fe40007f9e0ff */
[----:B------:R-:W-:Y:S02]  /*d450*/  SHF.R.U64 R181, R54, 0x3, RZ ;  /* 0x0000000336b57819 */ /* 0x000fe400000012ff */
[----:B------:R-:W-:Y:S02]  /*d460*/  IADD3 R106, P5, R142, 0x4020, RZ ;  /* 0x000040208e6a7810 */ /* 0x000fe40007fbe0ff */
[----:B------:R-:W-:Y:S02]  /*d470*/  SHF.R.U64 R183, R94, 0x3, RZ ;  /* 0x000000035eb77819 */ /* 0x000fe400000012ff */
[----:B------:R-:W-:Y:S01]  /*d480*/  IADD3 R110, P0, R142, 0x4040, RZ ;  /* 0x000040408e6e7810 */ /* 0x000fe20007f1e0ff */
[----:B------:R-:W-:Y:S01]  /*d490*/  IMAD.X R107, RZ, RZ, R143, P5 ;  /* 0x000000ffff6b7224 */ /* 0x000fe200028e068f */
[----:B------:R-:W-:-:S02]  /*d4a0*/  LOP3.LUT R54, R177, R38, RZ, 0x3c, !PT ;  /* 0x00000026b1367212 */ /* 0x000fc400078e3cff */
[----:B------:R-:W-:Y:S01]  /*d4b0*/  LOP3.LUT R94, R181, R46, RZ, 0x3c, !PT ;  /* 0x0000002eb55e7212 */ /* 0x000fe200078e3cff */
[----:B------:R-:W-:Y:S01]  /*d4c0*/  IMAD.X R111, RZ, RZ, R143, P0 ;  /* 0x000000ffff6f7224 */ /* 0x000fe200000e068f */
[----:B------:R-:W-:Y:S02]  /*d4d0*/  LOP3.LUT R177, R102, 0x380, RZ, 0xc0, !PT ;  /* 0x0000038066b17812 */ /* 0x000fe400078ec0ff */
[----:B------:R-:W-:Y:S02]  /*d4e0*/  LOP3.LUT R181, R106, 0x380, RZ, 0xc0, !PT ;  /* 0x000003806ab57812 */ /* 0x000fe400078ec0ff */
[----:B------:R-:W-:Y:S02]  /*d4f0*/  LOP3.LUT R98, R183, R88, RZ, 0x3c, !PT ;  /* 0x00000058b7627212 */ /* 0x000fe400078e3cff */
[----:B------:R-:W-:Y:S02]  /*d500*/  LOP3.LUT R183, R110, 0x380, RZ, 0xc0, !PT ;  /* 0x000003806eb77812 */ /* 0x000fe400078ec0ff */
[----:B------:R-:W-:-:S02]  /*d510*/  IADD3 R114, P1, R142, 0x4060, RZ ;  /* 0x000040608e727810 */ /* 0x000fc40007f3e0ff */
[C---:B------:R-:W-:Y:S02]  /*d520*/  IADD3 R118, P2, R142.reuse, 0x8000, RZ ;  /* 0x000080008e767810 */ /* 0x040fe40007f5e0ff */
[----:B------:R-:W-:Y:S01]  /*d530*/  SHF.R.U64 R177, R177, 0x3, RZ ;  /* 0x00000003b1b17819 */ /* 0x000fe200000012ff */
[--C-:B------:R-:W-:Y:S01]  /*d540*/  IMAD.X R115, RZ, RZ, R143.reuse, P1 ;  /* 0x000000ffff737224 */ /* 0x100fe200008e068f */
[----:B------:R-:W-:Y:S01]  /*d550*/  SHF.R.U64 R181, R181, 0x3, RZ ;  /* 0x00000003b5b57819 */ /* 0x000fe200000012ff */
[----:B------:R-:W-:Y:S01]  /*d560*/  IMAD.X R119, RZ, RZ, R143, P2 ;  /* 0x000000ffff777224 */ /* 0x000fe200010e068f */
[C---:B------:R-:W-:Y:S02]  /*d570*/  LOP3.LUT R47, R142.reuse, 0x380, RZ, 0xc0, !PT ;  /* 0x000003808e2f7812 */ /* 0x040fe400078ec0ff */
[----:B------:R-:W-:Y:S02]  /*d580*/  IADD3 R122, P3, R142, 0x8020, RZ ;  /* 0x000080208e7a7810 */ /* 0x000fe40007f7e0ff */
[----:B------:R-:W-:-:S02]  /*d590*/  IADD3.X R103, RZ, R143, RZ, P4, !PT ;  /* 0x0000008fff677210 */ /* 0x000fc400027fe4ff */
[----:B------:R-:W-:Y:S01]  /*d5a0*/  SHF.R.U64 R183, R183, 0x3, RZ ;  /* 0x00000003b7b77819 */ /* 0x000fe200000012ff */
[--C-:B------:R-:W-:Y:S01]  /*d5b0*/  IMAD.X R123, RZ, RZ, R143.reuse, P3 ;  /* 0x000000ffff7b7224 */ /* 0x100fe200018e068f */
[----:B------:R-:W-:Y:S02]  /*d5c0*/  IADD3 R126, P4, R142, 0x8040, RZ ;  /* 0x000080408e7e7810 */ /* 0x000fe40007f9e0ff */
[----:B------:R-:W-:Y:S02]  /*d5d0*/  LOP3.LUT R185, R114, 0x380, RZ, 0xc0, !PT ;  /* 0x0000038072b97812 */ /* 0x000fe400078ec0ff */
[----:B------:R-:W-:Y:S01]  /*d5e0*/  LOP3.LUT R102, R177, R102, RZ, 0x3c, !PT ;  /* 0x00000066b1667212 */ /* 0x000fe200078e3cff */
[----:B------:R-:W-:Y:S01]  /*d5f0*/  IMAD.X R127, RZ, RZ, R143, P4 ;  /* 0x000000ffff7f7224 */ /* 0x000fe200020e068f */
[----:B------:R-:W-:Y:S02]  /*d600*/  LOP3.LUT R106, R181, R106, RZ, 0x3c, !PT ;  /* 0x0000006ab56a7212 */ /* 0x000fe400078e3cff */
[----:B------:R-:W-:-:S02]  /*d610*/  LOP3.LUT R177, R118, 0x380, RZ, 0xc0, !PT ;  /* 0x0000038076b17812 */ /* 0x000fc400078ec0ff */
[----:B------:R-:W-:Y:S02]  /*d620*/  IADD3 R151, P2, R142, 0xc040, RZ ;  /* 0x0000c0408e977810 */ /* 0x000fe40007f5e0ff */
[----:B------:R-:W-:Y:S02]  /*d630*/  SHF.R.U64 R47, R47, 0x3, RZ ;  /* 0x000000032f2f7819 */ /* 0x000fe400000012ff */
[----:B------:R-:W-:Y:S01]  /*d640*/  LOP3.LUT R181, R122, 0x380, RZ, 0xc0, !PT ;  /* 0x000003807ab57812 */ /* 0x000fe200078ec0ff */
[----:B------:R-:W-:Y:S01]  /*d650*/  IMAD.X R39, RZ, RZ, R143, P2 ;  /* 0x000000ffff277224 */ /* 0x000fe200010e068f */
[----:B------:R-:W-:Y:S02]  /*d660*/  LOP3.LUT R110, R183, R110, RZ, 0x3c, !PT ;  /* 0x0000006eb76e7212 */ /* 0x000fe400078e3cff */
[----:B------:R-:W-:Y:S02]  /*d670*/  SHF.R.U64 R185, R185, 0x3, RZ ;  /* 0x00000003b9b97819 */ /* 0x000fe400000012ff */
[----:B------:R-:W-:-:S02]  /*d680*/  LOP3.LUT R183, R126, 0x380, RZ, 0xc0, !PT ;  /* 0x000003807eb77812 */ /* 0x000fc400078ec0ff */
[C---:B------:R-:W-:Y:S02]  /*d690*/  IADD3 R130, P5, R142.reuse, 0x8060, RZ ;  /* 0x000080608e827810 */ /* 0x040fe40007fbe0ff */
[C---:B------:R-:W-:Y:S02]  /*d6a0*/  IADD3 R134, P0, R142.reuse, 0xc000, RZ ;  /* 0x0000c0008e867810 */ /* 0x040fe40007f1e0ff */
[C---:B------:R-:W-:Y:S01]  /*d6b0*/  IADD3 R138, P1, R142.reuse, 0xc020, RZ ;  /* 0x0000c0208e8a7810 */ /* 0x040fe20007f3e0ff */
[--C-:B------:R-:W-:Y:S01]  /*d6c0*/  IMAD.X R131, RZ, RZ, R143.reuse, P5 ;  /* 0x000000ffff837224 */ /* 0x100fe200028e068f */
[----:B------:R-:W-:Y:S01]  /*d6d0*/  IADD3 R176, P3, R142, 0xc060, RZ ;  /* 0x0000c0608eb07810 */ /* 0x000fe20007f7e0ff */
[--C-:B------:R-:W-:Y:S01]  /*d6e0*/  IMAD.X R135, RZ, RZ, R143.reuse, P0 ;  /* 0x000000ffff877224 */ /* 0x100fe200000e068f */
[----:B------:R-:W-:Y:S02]  /*d6f0*/  SHF.R.U64 R177, R177, 0x3, RZ ;  /* 0x00000003b1b17819 */ /* 0x000fe400000012ff */
[----:B------:R-:W-:Y:S01]  /*d700*/  LOP3.LUT R142, R47, R142, RZ, 0x3c, !PT ;  /* 0x0000008e2f8e7212 */ /* 0x000fe200078e3cff */
[----:B------:R-:W-:Y:S01]  /*d710*/  IMAD.X R47, RZ, RZ, R143, P3 ;  /* 0x000000ffff2f7224 */ /* 0x000fe200018e068f */
[----:B------:R-:W-:-:S02]  /*d720*/  SHF.R.U64 R181, R181, 0x3, RZ ;  /* 0x00000003b5b57819 */ /* 0x000fc400000012ff */
[----:B------:R-:W-:Y:S02]  /*d730*/  LOP3.LUT R38, R151, 0x380, RZ, 0xc0, !PT ;  /* 0x0000038097267812 */ /* 0x000fe400078ec0ff */
[----:B------:R-:W-:Y:S02]  /*d740*/  LOP3.LUT R114, R185, R114, RZ, 0x3c, !PT ;  /* 0x00000072b9727212 */ /* 0x000fe400078e3cff */
[----:B------:R-:W-:Y:S02]  /*d750*/  SHF.R.U64 R183, R183, 0x3, RZ ;  /* 0x00000003b7b77819 */ /* 0x000fe400000012ff */
[----:B------:R-:W-:Y:S02]  /*d760*/  LOP3.LUT R185, R130, 0x380, RZ, 0xc0, !PT ;  /* 0x0000038082b97812 */ /* 0x000fe400078ec0ff */
[----:B------:R-:W-:Y:S02]  /*d770*/  LOP3.LUT R118, R177, R118, RZ, 0x3c, !PT ;  /* 0x00000076b1767212 */ /* 0x000fe400078e3cff */
[----:B------:R-:W-:-:S02]  /*d780*/  LOP3.LUT R122, R181, R122, RZ, 0x3c, !PT ;  /* 0x0000007ab57a7212 */ /* 0x000fc400078e3cff */
[----:B------:R-:W-:Y:S02]  /*d790*/  LOP3.LUT R177, R134, 0x380, RZ, 0xc0, !PT ;  /* 0x0000038086b17812 */ /* 0x000fe400078ec0ff */
[----:B------:R-:W-:Y:S02]  /*d7a0*/  SHF.R.U64 R38, R38, 0x3, RZ ;  /* 0x0000000326267819 */ /* 0x000fe400000012ff */
[----:B------:R-:W-:Y:S02]  /*d7b0*/  MOV R142, R142 ;  /* 0x0000008e008e7202 */ /* 0x000fe40000000f00 */
[----:B------:R-:W-:Y:S02]  /*d7c0*/  LOP3.LUT R181, R138, 0x380, RZ, 0xc0, !PT ;  /* 0x000003808ab57812 */ /* 0x000fe400078ec0ff */
[----:B------:R-:W-:Y:S01]  /*d7d0*/  MOV R55, R54 ;  /* 0x0000003600377202 */ /* 0x000fe20000000f00 */
[----:B------:R1:W-:Y:S01]  /*d7e0*/  STSM.16.M88.4 [R142], R24 ;  /* 0x000000188e007844 */ /* 0x0003e20000000200 */
[----:B------:R-:W-:-:S02]  /*d7f0*/  LOP3.LUT R126, R183, R126, RZ, 0x3c, !PT ;  /* 0x0000007eb77e7212 */ /* 0x000fc400078e3cff */
[----:B------:R-:W-:Y:S01]  /*d800*/  MOV R94, R94 ;  /* 0x0000005e005e7202 */ /* 0x000fe20000000f00 */
[----:B------:R2:W-:Y:S01]  /*d810*/  STSM.16.M88.4 [R55], R32 ;  /* 0x0000002037007844 */ /* 0x0005e20000000200 */
[----:B------:R-:W-:Y:S02]  /*d820*/  SHF.R.U64 R185, R185, 0x3, RZ ;  /* 0x00000003b9b97819 */ /* 0x000fe400000012ff */
[----:B------:R-:W-:Y:S01]  /*d830*/  LOP3.LUT R183, R176, 0x380, RZ, 0xc0, !PT ;  /* 0x00000380b0b77812 */ /* 0x000fe200078ec0ff */
[----:B------:R-:W-:Y:S01]  /*d840*/  STSM.16.M88.4 [R94], R40 ;  /* 0x000000285e007844 */ /* 0x000fe20000000200 */
[----:B------:R-:W-:Y:S02]  /*d850*/  MOV R98, R98 ;  /* 0x0000006200627202 */ /* 0x000fe40000000f00 */
[----:B------:R-:W-:Y:S02]  /*d860*/  SHF.R.U64 R177, R177, 0x3, RZ ;  /* 0x00000003b1b17819 */ /* 0x000fe400000012ff */
[----:B------:R-:W-:Y:S01]  /*d870*/  LOP3.LUT R38, R38, R151, RZ, 0x3c, !PT ;  /* 0x0000009726267212 */ /* 0x000fe200078e3cff */
[----:B------:R-:W-:Y:S01]  /*d880*/  STSM.16.M88.4 [R98], R48 ;  /* 0x0000003062007844 */ /* 0x000fe20000000200 */
[----:B------:R-:W-:-:S02]  /*d890*/  MOV R102, R102 ;  /* 0x0000006600667202 */ /* 0x000fc40000000f00 */
[----:B------:R-:W-:Y:S02]  /*d8a0*/  SHF.R.U64 R181, R181, 0x3, RZ ;  /* 0x00000003b5b57819 */ /* 0x000fe400000012ff */
[----:B------:R-:W-:Y:S01]  /*d8b0*/  MOV R106, R106 ;  /* 0x0000006a006a7202 */ /* 0x000fe20000000f00 */
[----:B------:R4:W-:Y:S01]  /*d8c0*/  STSM.16.M88.4 [R102], R8 ;  /* 0x0000000866007844 */ /* 0x0009e20000000200 */
[----:B------:R-:W-:Y:S02]  /*d8d0*/  MOV R110, R110 ;  /* 0x0000006e006e7202 */ /* 0x000fe40000000f00 */
[----:B-1----:R-:W-:Y:S01]  /*d8e0*/  F2FP.F16.F32.PACK_AB R24, R73, R162 ;  /* 0x000000a24918723e */ /* 0x002fe200000000ff */
[----:B------:R1:W-:Y:S01]  /*d8f0*/  STSM.16.M88.4 [R106], R12 ;  /* 0x0000000c6a007844 */ /* 0x0003e20000000200 */
[----:B------:R-:W-:Y:S02]  /*d900*/  F2FP.F16.F32.PACK_AB R25, R75, R74 ;  /* 0x0000004a4b19723e */ /* 0x000fe400000000ff */
[----:B------:R-:W-:-:S02]  /*d910*/  F2FP.F16.F32.PACK_AB R26, R77, R163 ;  /* 0x000000a34d1a723e */ /* 0x000fc400000000ff */
[----:B------:R-:W-:Y:S02]  /*d920*/  F2FP.F16.F32.PACK_AB R27, R79, R78 ;  /* 0x0000004e4f1b723e */ /* 0x000fe400000000ff */
[----:B------:R-:W-:Y:S02]  /*d930*/  LOP3.LUT R130, R185, R130, RZ, 0x3c, !PT ;  /* 0x00000082b9827212 */ /* 0x000fe400078e3cff */
[----:B------:R-:W-:Y:S01]  /*d940*/  SHF.R.U64 R183, R183, 0x3, RZ ;  /* 0x00000003b7b77819 */ /* 0x000fe200000012ff */
[----:B------:R0:W-:Y:S01]  /*d950*/  STSM.16.M88.4 [R110], R24 ;  /* 0x000000186e007844 */ /* 0x0001e20000000200 */
[----:B------:R-:W-:Y:S02]  /*d960*/  MOV R114, R114 ;  /* 0x0000007200727202 */ /* 0x000fe40000000f00 */
[----:B------:R-:W-:Y:S02]  /*d970*/  LOP3.LUT R134, R177, R134, RZ, 0x3c, !PT ;  /* 0x00000086b1867212 */ /* 0x000fe400078e3cff */
[----:B------:R-:W-:Y:S01]  /*d980*/  MOV R118, R118 ;  /* 0x0000007600767202 */ /* 0x000fe20000000f00 */
[----:B------:R3:W-:Y:S01]  /*d990*/  STSM.16.M88.4 [R114], R28 ;  /* 0x0000001c72007844 */ /* 0x0007e20000000200 */
[----:B------:R-:W-:-:S02]  /*d9a0*/  MOV R44, R38 ;  /* 0x00000026002c7202 */ /* 0x000fc40000000f00 */
[----:B--2---:R-:W-:Y:S02]  /*d9b0*/  F2FP.F16.F32.PACK_AB R32, R3, R166 ;  /* 0x000000a60320723e */ /* 0x004fe400000000ff */
[----:B------:R-:W-:Y:S02]  /*d9c0*/  F2FP.F16.F32.PACK_AB R33, R58, R6 ;  /* 0x000000063a21723e */ /* 0x000fe400000000ff */
[----:B------:R-:W-:Y:S02]  /*d9d0*/  F2FP.F16.F32.PACK_AB R34, R93, R167 ;  /* 0x000000a75d22723e */ /* 0x000fe400000000ff */
[----:B------:R-:W-:Y:S02]  /*d9e0*/  F2FP.F16.F32.PACK_AB R35, R64, R62 ;  /* 0x0000003e4023723e */ /* 0x000fe400000000ff */
[----:B------:R-:W-:Y:S02]  /*d9f0*/  IADD3.X R139, RZ, R143, RZ, P1, !PT ;  /* 0x0000008fff8b7210 */ /* 0x000fe40000ffe4ff */
[----:B------:R-:W-:Y:S01]  /*da00*/  LOP3.LUT R138, R181, R138, RZ, 0x3c, !PT ;  /* 0x0000008ab58a7212 */ /* 0x000fe200078e3cff */
[----:B------:R-:W-:Y:S01]  /*da10*/  STSM.16.M88.4 [R118], R32 ;  /* 0x0000002076007844 */ /* 0x000fe20000000200 */
[----:B------:R-:W-:-:S02]  /*da20*/  MOV R122, R122 ;  /* 0x0000007a007a7202 */ /* 0x000fc40000000f00 */
[----:B------:R-:W-:Y:S02]  /*da30*/  F2FP.F16.F32.PACK_AB R38, R101, R169 ;  /* 0x000000a96526723e */ /* 0x000fe400000000ff */
[----:B------:R-:W-:Y:S02]  /*da40*/  F2FP.F16.F32.PACK_AB R39, R72, R70 ;  /* 0x000000464827723e */ /* 0x000fe400000000ff */
[----:B------:R-:W-:Y:S02]  /*da50*/  MOV R126, R126 ;  /* 0x0000007e007e7202 */ /* 0x000fe40000000f00 */
[----:B----4-:R-:W-:Y:S01]  /*da60*/  F2FP.F16.F32.PACK_AB R8, R105, R170 ;  /* 0x000000aa6908723e */ /* 0x010fe200000000ff */
[----:B------:R-:W-:Y:S01]  /*da70*/  STSM.16.M88.4 [R122], R36 ;  /* 0x000000247a007844 */ /* 0x000fe20000000200 */
[----:B------:R-:W-:Y:S01]  /*da80*/  F2FP.F16.F32.PACK_AB R9, R80, R76 ;  /* 0x0000004c5009723e */ /* 0x000fe200000000ff */
[----:B------:R-:W-:Y:S01]  /*da90*/  IMAD.MOV.U32 R76, RZ, RZ, RZ ;  /* 0x000000ffff4c7224 */ /* 0x000fe200078e00ff */
[----:B------:R-:W-:-:S02]  /*daa0*/  F2FP.F16.F32.PACK_AB R10, R109, R171 ;  /* 0x000000ab6d0a723e */ /* 0x000fc400000000ff */
[----:B------:R-:W-:Y:S02]  /*dab0*/  F2FP.F16.F32.PACK_AB R11, R87, R84 ;  /* 0x00000054570b723e */ /* 0x000fe400000000ff */
[----:B------:R-:W-:Y:S02]  /*dac0*/  LOP3.LUT R46, R183, R176, RZ, 0x3c, !PT ;  /* 0x000000b0b72e7212 */ /* 0x000fe400078e3cff */
[----:B------:R-:W-:Y:S01]  /*dad0*/  MOV R130, R130 ;  /* 0x0000008200827202 */ /* 0x000fe20000000f00 */
[----:B------:R2:W-:Y:S01]  /*dae0*/  STSM.16.M88.4 [R126], R8 ;  /* 0x000000087e007844 */ /* 0x0005e20000000200 */
[----:B-1----:R-:W-:Y:S02]  /*daf0*/  F2FP.F16.F32.PACK_AB R12, R113, R172 ;  /* 0x000000ac710c723e */ /* 0x002fe400000000ff */
[----:B------:R-:W-:Y:S02]  /*db00*/  F2FP.F16.F32.PACK_AB R13, R96, R92 ;  /* 0x0000005c600d723e */ /* 0x000fe400000000ff */
[----:B------:R-:W-:-:S02]  /*db10*/  F2FP.F16.F32.PACK_AB R14, R117, R173 ;  /* 0x000000ad750e723e */ /* 0x000fc400000000ff */
[----:B------:R-:W-:Y:S02]  /*db20*/  F2FP.F16.F32.PACK_AB R15, R104, R100 ;  /* 0x00000064680f723e */ /* 0x000fe400000000ff */
[----:B------:R-:W-:Y:S02]  /*db30*/  MOV R134, R134 ;  /* 0x0000008600867202 */ /* 0x000fe40000000f00 */
[----:B0-----:R-:W-:Y:S01]  /*db40*/  F2FP.F16.F32.PACK_AB R24, R121, R174 ;  /* 0x000000ae7918723e */ /* 0x001fe200000000ff */
[----:B------:R-:W-:Y:S01]  /*db50*/  STSM.16.M88.4 [R130], R12 ;  /* 0x0000000c82007844 */ /* 0x000fe20000000200 */
[----:B------:R-:W-:Y:S02]  /*db60*/  F2FP.F16.F32.PACK_AB R25, R112, R108 ;  /* 0x0000006c7019723e */ /* 0x000fe400000000ff */
[----:B------:R-:W-:Y:S02]  /*db70*/  F2FP.F16.F32.PACK_AB R26, R125, R175 ;  /* 0x000000af7d1a723e */ /* 0x000fe400000000ff */
[----:B------:R-:W-:-:S02]  /*db80*/  F2FP.F16.F32.PACK_AB R27, R120, R116 ;  /* 0x00000074781b723e */ /* 0x000fc400000000ff */
[----:B------:R-:W-:Y:S02]  /*db90*/  ISETP.NE.U32.AND P0, PT, RZ, UR4, PT ;  /* 0x00000004ff007c0c */ /* 0x000fe4000bf05070 */
[----:B------:R-:W-:Y:S01]  /*dba0*/  IADD3 R6, P1, R214, UR4, RZ ;  /* 0x00000004d6067c10 */ /* 0x000fe2000ff3e0ff */
[----:B------:R0:W-:Y:S01]  /*dbb0*/  STSM.16.M88.4 [R134], R24 ;  /* 0x0000001886007844 */ /* 0x0001e20000000200 */
[----:B------:R-:W-:Y:S02]  /*dbc0*/  MOV R54, R138 ;  /* 0x0000008a00367202 */ /* 0x000fe40000000f00 */
[----:B---3--:R-:W-:Y:S02]  /*dbd0*/  F2FP.F16.F32.PACK_AB R28, R129, R179 ;  /* 0x000000b3811c723e */ /* 0x008fe400000000ff */
[----:B------:R-:W-:Y:S02]  /*dbe0*/  F2FP.F16.F32.PACK_AB R29, R128, R124 ;  /* 0x0000007c801d723e */ /* 0x000fe400000000ff */
[----:B------:R-:W-:-:S02]  /*dbf0*/  F2FP.F16.F32.PACK_AB R30, R133, R132 ;  /* 0x00000084851e723e */ /* 0x000fc400000000ff */
[----:B------:R-:W-:Y:S02]  /*dc00*/  F2FP.F16.F32.PACK_AB R31, R153, R152 ;  /* 0x00000098991f723e */ /* 0x000fe400000000ff */
[----:B------:R-:W-:Y:S02]  /*dc10*/  F2FP.F16.F32.PACK_AB R138, R141, R140 ;  /* 0x0000008c8d8a723e */ /* 0x000fe400000000ff */
[----:B------:R-:W-:Y:S01]  /*dc20*/  F2FP.F16.F32.PACK_AB R139, R157, R156 ;  /* 0x0000009c9d8b723e */ /* 0x000fe200000000ff */
[----:B------:R1:W-:Y:S01]  /*dc30*/  STSM.16.M88.4 [R54], R28 ;  /* 0x0000001c36007844 */ /* 0x0003e20000000200 */
[----:B------:R-:W-:Y:S02]  /*dc40*/  MOV R46, R46 ;  /* 0x0000002e002e7202 */ /* 0x000fe40000000f00 */
[----:B------:R-:W-:Y:S01]  /*dc50*/  ISETP.NE.AND.EX P0, PT, RZ, UR5, PT, P0 ;  /* 0x00000005ff007c0c */ /* 0x000fe2000bf05300 */
[----:B------:R1:W-:Y:S01]  /*dc60*/  STSM.16.M88.4 [R44], R136 ;  /* 0x000000882c007844 */ /* 0x0003e20000000200 */
[----:B------:R-:W-:Y:S01]  /*dc70*/  IADD3.X R7, R215, UR5, RZ, P1, !PT ;  /* 0x00000005d7077c10 */ /* 0x000fe20008ffe4ff */
[----:B------:R-:W-:-:S02]  /*dc80*/  ULDC.64 UR4, c[0x0][0xc08] ;  /* 0x0003020000047ab9 */ /* 0x000fc40000000a00 */
[----:B------:R-:W-:Y:S01]  /*dc90*/  ISETP.NE.U32.AND P2, PT, RZ, UR4, PT ;  /* 0x00000004ff007c0c */ /* 0x000fe2000bf45070 */
[----:B------:R1:W-:Y:S01]  /*dca0*/  STSM.16.M88.4 [R46], R144 ;  /* 0x000000902e007844 */ /* 0x0003e20000000200 */
[----:B------:R-:W-:Y:S02]  /*dcb0*/  BAR.SYNC.DEFER_BLOCKING 0x1, 0x100 ;  /* 0x0044000000007b1d */ /* 0x000fe40000010000 */
[----:B------:R-:W-:-:S13]  /*dcc0*/  ISETP.NE.AND.EX P2, PT, RZ, UR5, PT, P2 ;  /* 0x00000005ff007c0c */ /* 0x000fda000bf45320 */
[----:B------:R-:W-:Y:S01]  /*dcd0*/  @P2 IADD3 R214, P3, R214, UR4, RZ ;  /* 0x00000004d6d62c10 */ /* 0x000fe2000ff7e0ff */
[----:B------:R-:W-:Y:S02]  /*dce0*/  ULDC UR4, c[0x0][0xa88] ;  /* 0x0002a20000047ab9 */ /* 0x000fe40000000800 */
[----:B--2---:R-:W-:Y:S01]  /*dcf0*/  IMAD.U32 R11, RZ, RZ, UR4 ;  /* 0x00000004ff0b7e24 */ /* 0x004fe2000f8e00ff */
[----:B------:R-:W-:Y:S01]  /*dd00*/  @P2 IADD3.X R215, R215, UR5, RZ, P3, !PT ;  /* 0x00000005d7d72c10 */ /* 0x000fe20009ffe4ff */
[----:B------:R1:W5:Y:S01]  /*dd10*/  @P0 LDG.E R76, desc[UR40][R6.64] ;  /* 0x00000028064c0981 */ /* 0x000362000c1e1900 */
[----:B------:R-:W-:Y:S01]  /*dd20*/  ISETP.NE.AND P1, PT, R0, 0x1, PT ;  /* 0x000000010000780c */ /* 0x000fe20003f25270 */
[----:B0-----:R-:W-:Y:S02]  /*dd30*/  IMAD R27, R219, 0x80, R237 ;  /* 0x00000080db1b7824 */ /* 0x001fe400078e02ed */
[----:B------:R1:W5:Y:S10]  /*dd40*/  @P2 LDG.E R11, desc[UR40][R214.64] ;  /* 0x00000028d60b2981 */ /* 0x000374000c1e1900 */
[----:B------:R-:W0:Y:S08]  /*dd50*/  @P1 LDC R8, c[0x0][0xbec] ;  /* 0x0002fb00ff081b82 */ /* 0x000e300000000800 */
[----:B------:R-:W2:Y:S01]  /*dd60*/  @P1 LDC R13, c[0x0][0xbf0] ;  /* 0x0002fc00ff0d1b82 */ /* 0x000ea20000000800 */
[----:B-1----:R-:W-:Y:S05]  /*dd70*/  @P2 BRA `(.L_x_9975) ;  /* 0x0000000000102947 */ /* 0x002fea0003800000 */
[----:B------:R-:W-:Y:S05]  /*dd80*/  @!P0 BRA `(.L_x_9975) ;  /* 0x00000000000c8947 */ /* 0x000fea0003800000 */
[----:B------:R-:W3:Y:S04]  /*dd90*/  LDG.E R10, desc[UR40][R6.64] ;  /* 0x00000028060a7981 */ /* 0x000ee8000c1e1900 */
[----:B-----5:R-:W3:Y:S02]  /*dda0*/  LDG.E R11, desc[UR40][R6.64+0x4] ;  /* 0x00000428060b7981 */ /* 0x020ee4000c1e1900 */
[----:B---3--:R-:W-:-:S07]  /*ddb0*/  IMAD.IADD R11, R11, 0x1, -R10 ;  /* 0x000000010b0b7824 */ /* 0x008fce00078e0a0a */
.L_x_9975:
[----:B------:R-:W-:Y:S01]  /*ddc0*/  SHF.R.S32.HI R3, RZ, 0x1f, R213 ;  /* 0x0000001fff037819 */ /* 0x000fe200000114d5 */
[----:B0-----:R-:W-:Y:S01]  /*ddd0*/  @P1 IMAD.HI.U32 R6, R27, R8, RZ ;  /* 0x000000081b061227 */ /* 0x001fe200078e00ff */
[----:B------:R-:W-:Y:S01]  /*dde0*/  ULDC.64 UR4, c[0x0][0xb90] ;  /* 0x0002e40000047ab9 */ /* 0x000fe20000000a00 */
[----:B-----5:R-:W-:Y:S01]  /*ddf0*/  SHF.R.S32.HI R77, RZ, 0x1f, R76 ;  /* 0x0000001fff4d7819 */ /* 0x020fe2000001144c */
[----:B------:R-:W0:Y:S01]  /*de00*/  @P1 LDC R82, c[0x0][0xbec] ;  /* 0x0002fb00ff521b82 */ /* 0x000e220000000800 */
[----:B------:R-:W-:Y:S01]  /*de10*/  IMAD R8, R3, UR4, RZ ;  /* 0x0000000403087c24 */ /* 0x000fe2000f8e02ff */
[----:B------:R-:W-:Y:S01]  /*de20*/  SEL R229, R229, RZ, !P0 ;  /* 0x000000ffe5e57207 */ /* 0x000fe20004000000 */
[----:B------:R-:W-:Y:S01]  /*de30*/  IMAD.MOV.U32 R9, RZ, RZ, R27 ;  /* 0x000000ffff097224 */ /* 0x000fe200078e001b */
[----:B--2---:R-:W-:Y:S01]  /*de40*/  @P1 SHF.R.U32.HI R9, RZ, R13, R6 ;  /* 0x0000000dff091219 */ /* 0x004fe20000011606 */
[----:B------:R-:W-:Y:S01]  /*de50*/  IMAD.WIDE.U32 R6, R213, UR4, R76 ;  /* 0x00000004d5067c25 */ /* 0x000fe2000f8e004c */
[----:B------:R-:W-:-:S02]  /*de60*/  SEL R216, R216, RZ, !P0 ;  /* 0x000000ffd8d87207 */ /* 0x000fc40004000000 */
[----:B------:R-:W-:Y:S01]  /*de70*/  IADD3 R25, -R9, RZ, RZ ;  /* 0x000000ff09197210 */ /* 0x000fe20007ffe1ff */
[----:B------:R-:W-:Y:S01]  /*de80*/  IMAD R13, R213, UR5, R8 ;  /* 0x00000005d50d7c24 */ /* 0x000fe2000f8e0208 */
[----:B------:R-:W-:Y:S01]  /*de90*/  ULDC.64 UR4, c[0x0][0xb98] ;  /* 0x0002e60000047ab9 */ /* 0x000fe20000000a00 */
[----:B------:R-:W-:Y:S01]  /*dea0*/  IMAD R15, R228, 0x40, R205 ;  /* 0x00000040e40f7824 */ /* 0x000fe200078e02cd */
[----:B------:R-:W1:Y:S01]  /*deb0*/  @P1 LDC R81, c[0x0][0xbf0] ;  /* 0x0002fc00ff511b82 */ /* 0x000e620000000800 */
[----:B------:R-:W-:Y:S02]  /*dec0*/  IMAD.IADD R7, R7, 0x1, R13 ;  /* 0x0000000107077824 */ /* 0x000fe400078e020d */
[----:B------:R-:W-:Y:S02]  /*ded0*/  IMAD R13, R0, R25, R27 ;  /* 0x00000019000d7224 */ /* 0x000fe400078e021b */
[----:B------:R-:W-:Y:S02]  /*dee0*/  IMAD R25, R229, UR4, RZ ;  /* 0x00000004e5197c24 */ /* 0x000fe4000f8e02ff */
[----:B------:R-:W-:Y:S01]  /*def0*/  IMAD.WIDE.U32 R6, R216, UR4, R6 ;  /* 0x00000004d8067c25 */ /* 0x000fe2000f8e0006 */
[----:B------:R-:W-:-:S03]  /*df00*/  SHF.R.S32.HI R8, RZ, 0x1f, R13 ;  /* 0x0000001fff087819 */ /* 0x000fc6000001140d */
[----:B------:R-:W-:Y:S01]  /*df10*/  IMAD.WIDE R20, R15, 0x2, R20 ;  /* 0x000000020f147825 */ /* 0x000fe200078e0214 */
[----:B------:R-:W-:Y:S02]  /*df20*/  SHF.R.S32.HI R15, RZ, 0x1f, R9 ;  /* 0x0000001fff0f7819 */ /* 0x000fe40000011409 */
[----:B------:R-:W-:Y:S01]  /*df30*/  IADD3 R6, P0, R9, R6, RZ ;  /* 0x0000000609067210 */ /* 0x000fe20007f1e0ff */
[----:B------:R-:W-:Y:S01]  /*df40*/  IMAD R25, R216, UR5, R25 ;  /* 0x00000005d8197c24 */ /* 0x000fe2000f8e0219 */
[----:B------:R-:W-:Y:S01]  /*df50*/  ULDC.64 UR4, c[0x0][0xb88] ;  /* 0x0002e20000047ab9 */ /* 0x000fe20000000a00 */
[----:B------:R-:W-:Y:S01]  /*df60*/  IADD3 R9, P2, R20, 0x1000, RZ ;  /* 0x0000100014097810 */ /* 0x000fe20007f5e0ff */
[----:B------:R-:W-:Y:S01]  /*df70*/  IMAD R10, R8, UR4, RZ ;  /* 0x00000004080a7c24 */ /* 0x000fe2000f8e02ff */
[----:B------:R-:W-:Y:S01]  /*df80*/  IADD3 R33, P4, R20, 0x5000, RZ ;  /* 0x0000500014217810 */ /* 0x000fe20007f9e0ff */
[----:B------:R-:W-:Y:S01]  /*df90*/  IMAD R78, R11, R0, RZ ;  /* 0x000000000b4e7224 */ /* 0x000fe200078e02ff */
[----:B------:R-:W-:Y:S01]  /*dfa0*/  IADD3.X R7, R15, R7, R25, P0, !PT ;  /* 0x000000070f077210 */ /* 0x000fe200007fe419 */
[----:B------:R-:W-:Y:S01]  /*dfb0*/  IMAD R15, R13, UR5, R10 ;  /* 0x000000050d0f7c24 */ /* 0x000fe2000f8e020a */
[----:B------:R-:W-:-:S02]  /*dfc0*/  LOP3.LUT R8, R9, 0x380, RZ, 0xc0, !PT ;  /* 0x0000038009087812 */ /* 0x000fc400078ec0ff */
[C---:B------:R-:W-:Y:S01]  /*dfd0*/  IADD3 R25, P5, R20.reuse, 0x3000, RZ ;  /* 0x0000300014197810 */ /* 0x040fe20007fbe0ff */
[----:B------:R-:W-:Y:S01]  /*dfe0*/  IMAD.WIDE.U32 R6, R13, UR4, R6 ;  /* 0x000000040d067c25 */ /* 0x000fe2000f8e0006 */
[----:B------:R-:W-:Y:S01]  /*dff0*/  ULDC.64 UR4, c[0x0][0xb50] ;  /* 0x0002d40000047ab9 */ /* 0x000fe20000000a00 */
[----:B------:R-:W-:Y:S02]  /*e000*/  IADD3 R13, P3, R20, 0x2000, RZ ;  /* 0x00002000140d7810 */ /* 0x000fe40007f7e0ff */
[----:B------:R-:W-:Y:S01]  /*e010*/  IMAD.IADD R7, R7, 0x1, R15 ;  /* 0x0000000107077824 */ /* 0x000fe200078e020f */
[----:B------:R-:W-:Y:S02]  /*e020*/  LEA R10, P0, R6, UR4, 0x2 ;  /* 0x00000004060a7c11 */ /* 0x000fe4000f8010ff */
[----:B------:R-:W-:Y:S02]  /*e030*/  SHF.R.U64 R8, R8, 0x3, RZ ;  /* 0x0000000308087819 */ /* 0x000fe400000012ff */
[----:B------:R-:W-:Y:S01]  /*e040*/  LEA.HI.X R6, R6, UR5, R7, 0x2, P0 ;  /* 0x0000000506067c11 */ /* 0x000fe200080f1407 */
[----:B------:R-:W-:Y:S01]  /*e050*/  SHFL.IDX PT, R50, R10, RZ, 0x1c1f ;  /* 0x001c1fff0a327589 */ /* 0x000fe200000e0000 */
[----:B------:R-:W-:Y:S01]  /*e060*/  IADD3 R29, P0, R20, 0x4000, RZ ;  /* 0x00004000141d7810 */ /* 0x000fe20007f1e0ff */
[----:B------:R-:W-:Y:S01]  /*e070*/  IMAD R7, R219, 0x80, R235 ;  /* 0x00000080db077824 */ /* 0x000fe200078e02eb */
[----:B------:R-:W-:Y:S01]  /*e080*/  LOP3.LUT R12, R13, 0x380, RZ, 0xc0, !PT ;  /* 0x000003800d0c7812 */ /* 0x000fe200078ec0ff */
[----:B------:R-:W2:Y:S01]  /*e090*/  SHFL.IDX PT, R51, R6, RZ, 0x1c1f ;  /* 0x001c1fff06337589 */ /* 0x000ea200000e0000 */
[----:B------:R-:W-:Y:S01]  /*e0a0*/  LOP3.LUT R8, R8, R9, RZ, 0x3c, !PT ;  /* 0x0000000908087212 */ /* 0x000fe200078e3cff */
[----:B------:R-:W-:Y:S01]  /*e0b0*/  IMAD.X R9, RZ, RZ, R21, P2 ;  /* 0x000000ffff097224 */ /* 0x000fe200010e0615 */
[----:B------:R-:W-:Y:S01]  /*e0c0*/  LOP3.LUT R28, R29, 0x380, RZ, 0xc0, !PT ;  /* 0x000003801d1c7812 */ /* 0x000fe200078ec0ff */
[----:B------:R-:W-:Y:S01]  /*e0d0*/  SHFL.IDX PT, R54, R10, 0x1, 0x1c1f ;  /* 0x003c1f000a367f89 */ /* 0x000fe200000e0000 */
[----:B------:R-:W-:Y:S01]  /*e0e0*/  SHF.R.U64 R12, R12, 0x3, RZ ;  /* 0x000000030c0c7819 */ /* 0x000fe200000012ff */
[----:B------:R-:W-:Y:S01]  /*e0f0*/  ULDC.64 UR4, c[0x0][0xaa0] ;  /* 0x0002a80000047ab9 */ /* 0x000fe20000000a00 */
[----:B------:R-:W-:Y:S01]  /*e100*/  IADD3 R37, P2, R20, 0x6000, RZ ;  /* 0x0000600014257810 */ /* 0x000fe20007f5e0ff */
[----:B------:R3:W4:Y:S01]  /*e110*/  SHFL.IDX PT, R55, R6, 0x1, 0x1c1f ;  /* 0x003c1f0006377f89 */ /* 0x00072200000e0000 */
[----:B------:R-:W-:-:S02]  /*e120*/  SHF.R.U64 R28, R28, 0x3, RZ ;  /* 0x000000031c1c7819 */ /* 0x000fc400000012ff */
[----:B------:R-:W-:Y:S01]  /*e130*/  LOP3.LUT R12, R12, R13, RZ, 0x3c, !PT ;  /* 0x0000000d0c0c7212 */ /* 0x000fe200078e3cff */
[--C-:B------:R-:W-:Y:S01]  /*e140*/  IMAD.X R13, RZ, RZ, R21.reuse, P3 ;  /* 0x000000ffff0d7224 */ /* 0x100fe200018e0615 */
[----:B------:R-:W-:Y:S02]  /*e150*/  LOP3.LUT R36, R37, 0x380, RZ, 0xc0, !PT ;  /* 0x0000038025247812 */ /* 0x000fe400078ec0ff */
[----:B------:R-:W-:Y:S02]  /*e160*/  IADD3 R41, P3, R20, 0x7000, RZ ;  /* 0x0000700014297810 */ /* 0x000fe40007f7e0ff */
[----:B------:R-:W-:Y:S01]  /*e170*/  LOP3.LUT R28, R28, R29, RZ, 0x3c, !PT ;  /* 0x0000001d1c1c7212 */ /* 0x000fe200078e3cff */
[----:B------:R-:W-:Y:S01]  /*e180*/  IMAD.X R29, RZ, RZ, R21, P0 ;  /* 0x000000ffff1d7224 */ /* 0x000fe200000e0615 */
[----:B------:R-:W-:Y:S02]  /*e190*/  SHF.R.U64 R36, R36, 0x3, RZ ;  /* 0x0000000324247819 */ /* 0x000fe400000012ff */
[----:B------:R-:W-:-:S02]  /*e1a0*/  IADD3 R49, P0, R20, 0x9000, RZ ;  /* 0x0000900014317810 */ /* 0x000fc40007f1e0ff */
[----:B------:R-:W-:Y:S02]  /*e1b0*/  LOP3.LUT R40, R41, 0x380, RZ, 0xc0, !PT ;  /* 0x0000038029287812 */ /* 0x000fe400078ec0ff */
[----:B------:R-:W-:Y:S02]  /*e1c0*/  LOP3.LUT R24, R25, 0x380, RZ, 0xc0, !PT ;  /* 0x0000038019187812 */ /* 0x000fe400078ec0ff */
[----:B------:R-:W-:Y:S02]  /*e1d0*/  LOP3.LUT R32, R33, 0x380, RZ, 0xc0, !PT ;  /* 0x0000038021207812 */ /* 0x000fe400078ec0ff */
[----:B------:R-:W-:Y:S01]  /*e1e0*/  LOP3.LUT R36, R36, R37, RZ, 0x3c, !PT ;  /* 0x0000002524247212 */ /* 0x000fe200078e3cff */
[----:B------:R-:W-:Y:S01]  /*e1f0*/  IMAD.X R37, RZ, RZ, R21, P2 ;  /* 0x000000ffff257224 */ /* 0x000fe200010e0615 */
[----:B------:R-:W-:Y:S02]  /*e200*/  LOP3.LUT R48, R49, 0x380, RZ, 0xc0, !PT ;  /* 0x0000038031307812 */ /* 0x000fe400078ec0ff */
[----:B------:R-:W-:-:S02]  /*e210*/  SHF.R.U64 R40, R40, 0x3, RZ ;  /* 0x0000000328287819 */ /* 0x000fc400000012ff */
[----:B------:R-:W-:Y:S02]  /*e220*/  IADD3 R57, P2, R20, 0xb000, RZ ;  /* 0x0000b00014397810 */ /* 0x000fe40007f5e0ff */
[----:B------:R-:W-:Y:S02]  /*e230*/  SHF.R.U64 R24, R24, 0x3, RZ ;  /* 0x0000000318187819 */ /* 0x000fe400000012ff */
[----:B------:R-:W-:Y:S02]  /*e240*/  SHF.R.U64 R32, R32, 0x3, RZ ;  /* 0x0000000320207819 */ /* 0x000fe400000012ff */
[----:B------:R-:W-:Y:S02]  /*e250*/  SHF.R.U64 R48, R48, 0x3, RZ ;  /* 0x0000000330307819 */ /* 0x000fe400000012ff */
[----:B------:R-:W-:Y:S02]  /*e260*/  LOP3.LUT R40, R40, R41, RZ, 0x3c, !PT ;  /* 0x0000002928287212 */ /* 0x000fe400078e3cff */
[----:B------:R-:W-:-:S02]  /*e270*/  LOP3.LUT R56, R57, 0x380, RZ, 0xc0, !PT ;  /* 0x0000038039387812 */ /* 0x000fc400078ec0ff */
[----:B------:R-:W-:Y:S01]  /*e280*/  LOP3.LUT R24, R24, R25, RZ, 0x3c, !PT ;  /* 0x0000001918187212 */ /* 0x000fe200078e3cff */
[--C-:B------:R-:W-:Y:S01]  /*e290*/  IMAD.X R25, RZ, RZ, R21.reuse, P5 ;  /* 0x000000ffff197224 */ /* 0x100fe200028e0615 */
[----:B------:R-:W-:Y:S01]  /*e2a0*/  LOP3.LUT R32, R32, R33, RZ, 0x3c, !PT ;  /* 0x0000002120207212 */ /* 0x000fe200078e3cff */
[----:B------:R-:W-:Y:S01]  /*e2b0*/  IMAD.X R33, RZ, RZ, R21, P4 ;  /* 0x000000ffff217224 */ /* 0x000fe200020e0615 */
[----:B------:R-:W-:Y:S02]  /*e2c0*/  IADD3.X R41, RZ, R21, RZ, P3, !PT ;  /* 0x00000015ff297210 */ /* 0x000fe40001ffe4ff */
[C---:B------:R-:W-:Y:S02]  /*e2d0*/  IADD3 R61, P3, R20.reuse, 0xc000, RZ ;  /* 0x0000c000143d7810 */ /* 0x040fe40007f7e0ff */
[C---:B------:R-:W-:Y:S02]  /*e2e0*/  IADD3 R45, P5, R20.reuse, 0x8000, RZ ;  /* 0x00008000142d7810 */ /* 0x040fe40007fbe0ff */
[----:B------:R-:W-:-:S02]  /*e2f0*/  IADD3 R53, P4, R20, 0xa000, RZ ;  /* 0x0000a00014357810 */ /* 0x000fc40007f9e0ff */
[----:B------:R-:W-:Y:S01]  /*e300*/  LOP3.LUT R48, R48, R49, RZ, 0x3c, !PT ;  /* 0x0000003130307212 */ /* 0x000fe200078e3cff */
[----:B------:R-:W-:Y:S01]  /*e310*/  IMAD.X R49, RZ, RZ, R21, P0 ;  /* 0x000000ffff317224 */ /* 0x000fe200000e0615 */
[----:B------:R-:W-:Y:S02]  /*e320*/  SHF.R.U64 R56, R56, 0x3, RZ ;  /* 0x0000000338387819 */ /* 0x000fe400000012ff */
[----:B------:R-:W-:Y:S02]  /*e330*/  LOP3.LUT R60, R61, 0x380, RZ, 0xc0, !PT ;  /* 0x000003803d3c7812 */ /* 0x000fe400078ec0ff */
[----:B------:R-:W-:Y:S02]  /*e340*/  LOP3.LUT P0, RZ, R230, 0x3, RZ, 0xc0, !PT ;  /* 0x00000003e6ff7812 */ /* 0x000fe4000780c0ff */
[----:B------:R-:W-:Y:S02]  /*e350*/  LOP3.LUT R44, R45, 0x380, RZ, 0xc0, !PT ;  /* 0x000003802d2c7812 */ /* 0x000fe400078ec0ff */
[----:B------:R-:W-:-:S02]  /*e360*/  LOP3.LUT R52, R53, 0x380, RZ, 0xc0, !PT ;  /* 0x0000038035347812 */ /* 0x000fc400078ec0ff */
[----:B------:R-:W-:Y:S01]  /*e370*/  LOP3.LUT R56, R56, R57, RZ, 0x3c, !PT ;  /* 0x0000003938387212 */ /* 0x000fe200078e3cff */
[--C-:B------:R-:W-:Y:S01]  /*e380*/  IMAD.X R57, RZ, RZ, R21.reuse, P2 ;  /* 0x000000ffff397224 */ /* 0x100fe200010e0615 */
[----:B------:R-:W-:Y:S02]  /*e390*/  SHF.R.U64 R60, R60, 0x3, RZ ;  /* 0x000000033c3c7819 */ /* 0x000fe400000012ff */
[CC--:B------:R-:W-:Y:S01]  /*e3a0*/  ISETP.GE.OR P2, PT, R7.reuse, R78.reuse, P0 ;  /* 0x0000004e0700720c */ /* 0x0c0fe20000746670 */
[----:B------:R-:W-:Y:S01]  /*e3b0*/  VIADD R7, R7, 0x8 ;  /* 0x0000000807077836 */ /* 0x000fe20000000000 */
        /* <DEDUP_REMOVED lines=8> */
[----:B------:R-:W-:Y:S01]  /*e440*/  IADD3 R11, P3, R20, 0xf000, RZ ;  /* 0x0000f000140b7810 */ /* 0x000fe20007f7e0ff */
[----:B--2---:R-:W-:Y:S01]  /*e450*/  @!P2 ST.E desc[UR40][R50.64], R5 ;  /* 0x000000053200a985 */ /* 0x004fe2000c101928 */
[----:B------:R-:W-:-:S02]  /*e460*/  ISETP.GE.OR P0, PT, R7, R78, P0 ;  /* 0x0000004e0700720c */ /* 0x000fc40000706670 */
[C---:B------:R-:W-:Y:S01]  /*e470*/  IADD3 R65, P5, R20.reuse, 0xd000, RZ ;  /* 0x0000d00014417810 */ /* 0x040fe20007fbe0ff */
[----:B------:R-:W-:Y:S01]  /*e480*/  IMAD.X R73, RZ, RZ, R21, P3 ;  /* 0x000000ffff497224 */ /* 0x000fe200018e0615 */
[C---:B------:R-:W-:Y:S02]  /*e490*/  IADD3 R69, P4, R20.reuse, 0xe000, RZ ;  /* 0x0000e00014457810 */ /* 0x040fe40007f9e0ff */
[----:B------:R-:W-:Y:S02]  /*e4a0*/  LOP3.LUT R15, R20, 0x380, RZ, 0xc0, !PT ;  /* 0x00000380140f7812 */ /* 0x000fe400078ec0ff */
[----:B---3--:R-:W-:Y:S02]  /*e4b0*/  LOP3.LUT R6, R11, 0x380, RZ, 0xc0, !PT ;  /* 0x000003800b067812 */ /* 0x008fe400078ec0ff */
[----:B------:R-:W-:Y:S02]  /*e4c0*/  LOP3.LUT R64, R65, 0x380, RZ, 0xc0, !PT ;  /* 0x0000038041407812 */ /* 0x000fe400078ec0ff */
[----:B------:R-:W-:Y:S01]  /*e4d0*/  LOP3.LUT R68, R69, 0x380, RZ, 0xc0, !PT ;  /* 0x0000038045447812 */ /* 0x000fe200078ec0ff */
[----:B----4-:R2:W-:Y:S01]  /*e4e0*/  @!P0 ST.E desc[UR40][R54.64], R4 ;  /* 0x0000000436008985 */ /* 0x0105e2000c101928 */
[----:B------:R-:W-:-:S02]  /*e4f0*/  SHF.R.U64 R15, R15, 0x3, RZ ;  /* 0x000000030f0f7819 */ /* 0x000fc400000012ff */
[----:B------:R-:W-:Y:S01]  /*e500*/  SHF.R.U64 R6, R6, 0x3, RZ ;  /* 0x0000000306067819 */ /* 0x000fe200000012ff */
[----:B------:R-:W5:Y:S01]  /*e510*/  LD.E.128 R24, desc[UR40][R24.64] ;  /* 0x0000002818187980 */ /* 0x000f62000c101d00 */
[----:B------:R-:W-:Y:S02]  /*e520*/  SHF.R.U64 R64, R64, 0x3, RZ ;  /* 0x0000000340407819 */ /* 0x000fe400000012ff */
[----:B------:R-:W-:Y:S01]  /*e530*/  SHF.R.U64 R68, R68, 0x3, RZ ;  /* 0x0000000344447819 */ /* 0x000fe200000012ff */
[----:B------:R-:W5:Y:S01]  /*e540*/  LD.E.128 R28, desc[UR40][R28.64] ;  /* 0x000000281c1c7980 */ /* 0x000f62000c101d00 */
[----:B------:R-:W-:Y:S02]  /*e550*/  LOP3.LUT R20, R15, R20, RZ, 0x3c, !PT ;  /* 0x000000140f147212 */ /* 0x000fe400078e3cff */
[----:B------:R-:W-:Y:S01]  /*e560*/  LOP3.LUT R64, R64, R65, RZ, 0x3c, !PT ;  /* 0x0000004140407212 */ /* 0x000fe200078e3cff */
[----:B------:R-:W-:Y:S01]  /*e570*/  IMAD.X R65, RZ, RZ, R21, P5 ;  /* 0x000000ffff417224 */ /* 0x000fe200028e0615 */
[----:B------:R-:W-:Y:S01]  /*e580*/  LOP3.LUT R68, R68, R69, RZ, 0x3c, !PT ;  /* 0x0000004544447212 */ /* 0x000fe200078e3cff */
[----:B------:R-:W5:Y:S01]  /*e590*/  LD.E.128 R12, desc[UR40][R12.64] ;  /* 0x000000280c0c7980 */ /* 0x000f62000c101d00 */
[----:B------:R-:W-:-:S02]  /*e5a0*/  LOP3.LUT R72, R6, R11, RZ, 0x3c, !PT ;  /* 0x0000000b06487212 */ /* 0x000fc400078e3cff */
[----:B------:R-:W-:Y:S01]  /*e5b0*/  IADD3.X R69, RZ, R21, RZ, P4, !PT ;  /* 0x00000015ff457210 */ /* 0x000fe200027fe4ff */
[----:B--2---:R2:W5:Y:S04]  /*e5c0*/  LD.E.128 R4, desc[UR40][R20.64] ;  /* 0x0000002814047980 */ /* 0x004568000c101d00 */
[----:B------:R-:W5:Y:S04]  /*e5d0*/  LD.E.128 R8, desc[UR40][R8.64] ;  /* 0x0000002808087980 */ /* 0x000f68000c101d00 */
[----:B------:R-:W5:Y:S01]  /*e5e0*/  LD.E.128 R32, desc[UR40][R32.64] ;  /* 0x0000002820207980 */ /* 0x000f62000c101d00 */
[----:B--2---:R-:W-:-:S03]  /*e5f0*/  IMAD R21, R77, UR4, RZ ;  /* 0x000000044d157c24 */ /* 0x004fc6000f8e02ff */
[----:B------:R-:W5:Y:S01]  /*e600*/  LD.E.128 R36, desc[UR40][R36.64] ;  /* 0x0000002824247980 */ /* 0x000f62000c101d00 */
[C---:B------:R-:W-:Y:S02]  /*e610*/  IMAD R77, R76.reuse, UR5, R21 ;  /* 0x000000054c4d7c24 */ /* 0x040fe4000f8e0215 */
[----:B------:R-:W-:Y:S01]  /*e620*/  IMAD.WIDE.U32 R20, R76, UR4, RZ ;  /* 0x000000044c147c25 */ /* 0x000fe2000f8e00ff */
[----:B------:R-:W-:Y:S01]  /*e630*/  ULDC.64 UR4, c[0x0][0xae8] ;  /* 0x0002ba0000047ab9 */ /* 0x000fe20000000a00 */
[----:B------:R-:W5:Y:S02]  /*e640*/  LD.E.128 R40, desc[UR40][R40.64] ;  /* 0x0000002828287980 */ /* 0x000f64000c101d00 */
[----:B------:R-:W-:Y:S02]  /*e650*/  IMAD R76, R212, 0x20, R228 ;  /* 0x00000020d44c7824 */ /* 0x000fe400078e02e4 */
[----:B------:R-:W-:Y:S01]  /*e660*/  IMAD.IADD R21, R21, 0x1, R77 ;  /* 0x0000000115157824 */ /* 0x000fe200078e024d */
[----:B------:R-:W5:Y:S01]  /*e670*/  LD.E.128 R44, desc[UR40][R44.64] ;  /* 0x000000282c2c7980 */ /* 0x000f62000c101d00 */
[----:B------:R-:W-:-:S02]  /*e680*/  IMAD R80, R3, UR4, RZ ;  /* 0x0000000403507c24 */ /* 0x000fc4000f8e02ff */
[----:B------:R-:W-:Y:S01]  /*e690*/  IMAD R79, R219, 0x80, R76 ;  /* 0x00000080db4f7824 */ /* 0x000fe200078e024c */
[----:B------:R-:W5:Y:S01]  /*e6a0*/  LD.E.128 R48, desc[UR40][R48.64] ;  /* 0x0000002830307980 */ /* 0x000f62000c101d00 */
[C---:B------:R-:W-:Y:S02]  /*e6b0*/  IMAD R3, R213.reuse, UR5, R80 ;  /* 0x00000005d5037c24 */ /* 0x040fe4000f8e0250 */
[----:B------:R-:W-:Y:S01]  /*e6c0*/  IMAD.WIDE.U32 R20, R213, UR4, R20 ;  /* 0x00000004d5147c25 */ /* 0x000fe2000f8e0014 */
[----:B------:R-:W-:Y:S01]  /*e6d0*/  ULDC.64 UR4, c[0x0][0xaf0] ;  /* 0x0002bc0000047ab9 */ /* 0x000fe20000000a00 */
[----:B------:R-:W5:Y:S02]  /*e6e0*/  LD.E.128 R52, desc[UR40][R52.64] ;  /* 0x0000002834347980 */ /* 0x000f64000c101d00 */
[----:B0-----:R-:W-:Y:S02]  /*e6f0*/  @P1 IMAD.HI.U32 R76, R79, R82, RZ ;  /* 0x000000524f4c1227 */ /* 0x001fe400078e00ff */
[----:B------:R-:W5:Y:S02]  /*e700*/  LD.E.128 R56, desc[UR40][R56.64] ;  /* 0x0000002838387980 */ /* 0x000f64000c101d00 */
[----:B------:R-:W-:-:S02]  /*e710*/  IMAD.IADD R21, R21, 0x1, R3 ;  /* 0x0000000115157824 */ /* 0x000fc400078e0203 */
[----:B------:R-:W-:Y:S01]  /*e720*/  IMAD.MOV.U32 R3, RZ, RZ, R79 ;  /* 0x000000ffff037224 */ /* 0x000fe200078e004f */
[----:B-1----:R-:W-:Y:S01]  /*e730*/  @P1 SHF.R.U32.HI R3, RZ, R81, R76 ;  /* 0x00000051ff031219 */ /* 0x002fe2000001164c */
[----:B------:R-:W-:Y:S01]  /*e740*/  IMAD R229, R229, UR4, RZ ;  /* 0x00000004e5e57c24 */ /* 0x000fe2000f8e02ff */
[----:B------:R-:W5:Y:S01]  /*e750*/  LD.E.128 R60, desc[UR40][R60.64] ;  /* 0x000000283c3c7980 */ /* 0x000f62000c101d00 */
[C---:B------:R-:W-:Y:S01]  /*e760*/  IMAD.WIDE.U32 R20, R216.reuse, UR4, R20 ;  /* 0x00000004d8147c25 */ /* 0x040fe2000f8e0014 */
[--C-:B------:R-:W-:Y:S02]  /*e770*/  SHF.R.S32.HI R76, RZ, 0x1f, R3.reuse ;  /* 0x0000001fff4c7819 */ /* 0x100fe40000011403 */
[----:B------:R-:W5:Y:S01]  /*e780*/  LD.E.128 R64, desc[UR40][R64.64] ;  /* 0x0000002840407980 */ /* 0x000f62000c101d00 */
[----:B------:R-:W-:Y:S02]  /*e790*/  IMAD.MOV R77, RZ, RZ, -R3 ;  /* 0x000000ffff4d7224 */ /* 0x000fe400078e0a03 */
[----:B------:R-:W-:Y:S01]  /*e7a0*/  IMAD R229, R216, UR5, R229 ;  /* 0x00000005d8e57c24 */ /* 0x000fe2000f8e02e5 */
[----:B------:R-:W-:Y:S01]  /*e7b0*/  ULDC.64 UR4, c[0x0][0xae0] ;  /* 0x0002b80000047ab9 */ /* 0x000fe20000000a00 */
[----:B------:R-:W-:Y:S01]  /*e7c0*/  IMAD R77, R0, R77, R79 ;  /* 0x0000004d004d7224 */ /* 0x000fe200078e024f */
[----:B------:R-:W5:Y:S01]  /*e7d0*/  LD.E.128 R68, desc[UR40][R68.64] ;  /* 0x0000002844447980 */ /* 0x000f62000c101d00 */
[----:B------:R-:W-:-:S02]  /*e7e0*/  IMAD.IADD R21, R21, 0x1, R229 ;  /* 0x0000000115157824 */ /* 0x000fc400078e02e5 */
[----:B------:R-:W-:Y:S01]  /*e7f0*/  IMAD R76, R76, UR4, RZ ;  /* 0x000000044c4c7c24 */ /* 0x000fe2000f8e02ff */
[----:B------:R-:W5:Y:S01]  /*e800*/  LD.E.128 R72, desc[UR40][R72.64] ;  /* 0x0000002848487980 */ /* 0x000f62000c101d00 */
[----:B------:R-:W-:Y:S01]  /*e810*/  SHF.R.S32.HI R0, RZ, 0x1f, R77 ;  /* 0x0000001fff007819 */ /* 0x000fe2000001144d */
[----:B------:R-:W-:Y:S01]  /*e820*/  @!PT LDS RZ, [RZ] ;  /* 0x00000000fffff984 */ /* 0x000fe20000000800 */
[----:B------:R-:W-:Y:S01]  /*e830*/  @!PT LDS RZ, [RZ] ;  /* 0x00000000fffff984 */ /* 0x000fe20000000800 */
[----:B------:R-:W-:Y:S01]  /*e840*/  @!PT LDS RZ, [RZ] ;  /* 0x00000000fffff984 */ /* 0x000fe20000000800 */
[----:B------:R-:W-:Y:S01]  /*e850*/  @!PT LDS RZ, [RZ] ;  /* 0x00000000fffff984 */ /* 0x000fe20000000800 */
[----:B------:R0:W-:Y:S06]  /*e860*/  MEMBAR.ALL.CTA ;  /* 0x0000000000007992 */ /* 0x0001ec0000008000 */
[----:B0-----:R-:W0:Y:S01]  /*e870*/  FENCE.VIEW.ASYNC.S ;  /* 0x00000000000073c6 */ /* 0x001e220000000000 */
[----:B------:R-:W-:-:S02]  /*e880*/  IMAD R79, R3, UR5, R76 ;  /* 0x00000005034f7c24 */ /* 0x000fc4000f8e024c */
[----:B------:R-:W-:Y:S01]  /*e890*/  IMAD.WIDE.U32 R20, R3, UR4, R20 ;  /* 0x0000000403147c25 */ /* 0x000fe2000f8e0014 */
[----:B------:R-:W-:Y:S01]  /*e8a0*/  ULDC.64 UR4, c[0x0][0xad8] ;  /* 0x0002b60000047ab9 */ /* 0x000fe20000000a00 */
[----:B------:R-:W-:Y:S02]  /*e8b0*/  LEA R85, R219, R228, 0x7 ;  /* 0x000000e4db557211 */ /* 0x000fe400078e38ff */
[----:B------:R-:W-:Y:S02]  /*e8c0*/  IMAD.IADD R21, R21, 0x1, R79 ;  /* 0x0000000115157824 */ /* 0x000fe400078e024f */
[----:B------:R-:W-:Y:S02]  /*e8d0*/  IMAD R0, R0, UR4, RZ ;  /* 0x0000000400007c24 */ /* 0x000fe4000f8e02ff */
[----:B------:R-:W-:Y:S01]  /*e8e0*/  IMAD.WIDE.U32 R20, R77, UR4, R20 ;  /* 0x000000044d147c25 */ /* 0x000fe2000f8e0014 */
[----:B------:R-:W-:-:S03]  /*e8f0*/  ISETP.GE.AND P2, PT, R85, R78, PT ;  /* 0x0000004e5500720c */ /* 0x000fc60003f46270 */
[----:B------:R-:W-:Y:S01]  /*e900*/  IMAD R79, R77, UR5, R0 ;  /* 0x000000054d4f7c24 */ /* 0x000fe2000f8e0200 */
[----:B------:R-:W-:Y:S01]  /*e910*/  ULDC.64 UR4, c[0x0][0xa80] ;  /* 0x0002a00000047ab9 */ /* 0x000fe20000000a00 */
[----:B------:R-:W-:Y:S02]  /*e920*/  VIADD R0, R18, 0x22820 ;  /* 0x0002282012007836 */ /* 0x000fe40000000000 */
[----:B------:R-:W-:Y:S01]  /*e930*/  IMAD.IADD R21, R21, 0x1, R79 ;  /* 0x0000000115157824 */ /* 0x000fe200078e024f */
[C---:B------:R-:W-:Y:S01]  /*e940*/  LEA R79, P3, R20.reuse, UR4, 0x1 ;  /* 0x00000004144f7c11 */ /* 0x040fe2000f8608ff */
[----:B------:R-:W-:Y:S01]  /*e950*/  VIADD R3, R85, 0x20 ;  /* 0x0000002055037836 */ /* 0x000fe20000000000 */
[----:B------:R-:W-:Y:S02]  /*e960*/  PRMT R0, RZ, 0x654, R0 ;  /* 0x00000654ff007816 */ /* 0x000fe40000000000 */
[----:B------:R-:W-:Y:S02]  /*e970*/  LEA.HI.X R84, R20, UR5, R21, 0x1, P3 ;  /* 0x0000000514547c11 */ /* 0x000fe400098f0c15 */
[----:B------:R-:W-:Y:S01]  /*e980*/  ISETP.GE.AND P1, PT, R3, R78, PT ;  /* 0x0000004e0300720c */ /* 0x000fe20003f26270 */
[----:B------:R-:W-:Y:S01]  /*e990*/  VIADD R3, R85, 0x40 ;  /* 0x0000004055037836 */ /* 0x000fe20000000000 */
[----:B0-----:R0:W-:Y:S01]  /*e9a0*/  SYNCS.ARRIVE.TRANS64.RED.A1T0 RZ, [R0+URZ], RZ ;  /* 0x000000ff00ff79a7 */ /* 0x0011e2000810043f */
[----:B------:R1:W2:Y:S01]  /*e9b0*/  SHFL.IDX PT, R82, R79, RZ, 0x181f ;  /* 0x00181fff4f527589 */ /* 0x0002a200000e0000 */
[----:B------:R-:W-:Y:S01]  /*e9c0*/  BSSY B1, `(.L_x_9976) ;  /* 0x0000019000017945 */ /* 0x000fe20003800000 */
[----:B------:R-:W-:-:S02]  /*e9d0*/  SHF.R.S32.HI R86, RZ, 0x1f, R211 ;  /* 0x0000001fff567819 */ /* 0x000fc400000114d3 */
[----:B------:R-:W-:Y:S01]  /*e9e0*/  ISETP.GE.AND P0, PT, R3, R78, PT ;  /* 0x0000004e0300720c */ /* 0x000fe20003f06270 */
[----:B0-----:R1:W0:Y:S01]  /*e9f0*/  SHFL.IDX PT, R0, R84, RZ, 0x181f ;  /* 0x00181fff54007589 */ /* 0x00122200000e0000 */
[----:B------:R-:W-:Y:S02]  /*ea00*/  SHF.R.S32.HI R87, RZ, 0x1f, R209 ;  /* 0x0000001fff577819 */ /* 0x000fe400000114d1 */
[----:B------:R-:W-:Y:S02]  /*ea10*/  SHF.R.S32.HI R88, RZ, 0x1f, R210 ;  /* 0x0000001fff587819 */ /* 0x000fe400000114d2 */
[----:B------:R-:W-:Y:S01]  /*ea20*/  SHF.R.S32.HI R92, RZ, 0x1f, R205 ;  /* 0x0000001fff5c7819 */ /* 0x000fe200000114cd */
[----:B------:R-:W-:Y:S06]  /*ea30*/  @P2 BRA `(.L_x_9977) ;  /* 0x0000000000442947 */ /* 0x000fec0003800000 */
[----:B------:R-:W-:Y:S02]  /*ea40*/  ULDC UR4, c[0x0][0xac8] ;  /* 0x0002b20000047ab9 */ /* 0x000fe40000000800 */
[----:B------:R-:W-:Y:S02]  /*ea50*/  ISETP.GE.AND P2, PT, R205, UR4, PT ;  /* 0x00000004cd007c0c */ /* 0x000fe4000bf46270 */
[----:B------:R-:W-:Y:S02]  /*ea60*/  ISETP.GE.AND P3, PT, R210, UR4, PT ;  /* 0x00000004d2007c0c */ /* 0x000fe4000bf66270 */
[----:B------:R-:W-:-:S09]  /*ea70*/  ISETP.GE.AND P4, PT, R209, UR4, PT ;  /* 0x00000004d1007c0c */ /* 0x000fd2000bf86270 */
[----:B--2---:R-:W-:-:S04]  /*ea80*/  @!P2 LEA R20, P5, R205, R82, 0x1 ;  /* 0x00000052cd14a211 */ /* 0x004fc800078a08ff */
[----:B0-----:R-:W-:Y:S02]  /*ea90*/  @!P2 LEA.HI.X R21, R205, R0, R92, 0x1, P5 ;  /* 0x00000000cd15a211 */ /* 0x001fe400028f0c5c */
[----:B------:R-:W-:-:S03]  /*eaa0*/  ISETP.GE.AND P5, PT, R211, UR4, PT ;  /* 0x00000004d3007c0c */ /* 0x000fc6000bfa6270 */
[----:B-----5:R3:W-:Y:S01]  /*eab0*/  @!P2 ST.E.128 desc[UR40][R20.64], R4 ;  /* 0x000000041400a985 */ /* 0x0207e2000c101d28 */
[----:B------:R-:W-:-:S04]  /*eac0*/  @!P3 LEA R76, P2, R210, R82, 0x1 ;  /* 0x00000052d24cb211 */ /* 0x000fc800078408ff */
        /* <DEDUP_REMOVED lines=8> */
.L_x_9977:
[----:B------:R-:W-:Y:S05]  /*eb50*/  BSYNC B1 ;  /* 0x0000000000017941 */ /* 0x000fea0003800000 */
.L_x_9976:
[----:B0-----:R0:W4:Y:S01]  /*eb60*/  SHFL.IDX PT, R0, R84, 0x1, 0x181f ;  /* 0x00381f0054007f89 */ /* 0x00112200000e0000 */
[----:B------:R-:W-:Y:S03]  /*eb70*/  BSSY B1, `(.L_x_9978) ;  /* 0x0000014000017945 */ /* 0x000fe60003800000 */
[----:B---3-5:R0:W3:Y:S01]  /*eb80*/  SHFL.IDX PT, R28, R79, 0x1, 0x181f ;  /* 0x00381f004f1c7f89 */ /* 0x0280e200000e0000 */
[----:B------:R-:W-:Y:S05]  /*eb90*/  @P1 BRA `(.L_x_9979) ;  /* 0x0000000000441947 */ /* 0x000fea0003800000 */
[----:B------:R-:W-:Y:S02]  /*eba0*/  ULDC UR4, c[0x0][0xac8] ;  /* 0x0002b20000047ab9 */ /* 0x000fe40000000800 */
[----:B------:R-:W-:Y:S02]  /*ebb0*/  ISETP.GE.AND P4, PT, R205, UR4, PT ;  /* 0x00000004cd007c0c */ /* 0x000fe4000bf86270 */
[----:B------:R-:W-:Y:S02]  /*ebc0*/  ISETP.GE.AND P3, PT, R210, UR4, PT ;  /* 0x00000004d2007c0c */ /* 0x000fe4000bf66270 */
[----:B------:R-:W-:Y:S02]  /*ebd0*/  ISETP.GE.AND P2, PT, R209, UR4, PT ;  /* 0x00000004d1007c0c */ /* 0x000fe4000bf46270 */
[----:B------:R-:W-:-:S07]  /*ebe0*/  ISETP.GE.AND P1, PT, R211, UR4, PT ;  /* 0x00000004d3007c0c */ /* 0x000fce000bf26270 */
[----:B---3--:R-:W-:-:S04]  /*ebf0*/  @!P4 LEA R4, P5, R205, R28, 0x1 ;  /* 0x0000001ccd04c211 */ /* 0x008fc800078a08ff */
[----:B----4-:R-:W-:Y:S02]  /*ec00*/  @!P4 LEA.HI.X R5, R205, R0, R92, 0x1, P5 ;  /* 0x00000000cd05c211 */ /* 0x010fe400028f0c5c */
[----:B------:R-:W-:-:S03]  /*ec10*/  @!P3 LEA R6, P5, R210, R28, 0x1 ;  /* 0x0000001cd206b211 */ /* 0x000fc600078a08ff */
[----:B------:R3:W-:Y:S01]  /*ec20*/  @!P4 ST.E.128 desc[UR40][R4.64], R8 ;  /* 0x000000080400c985 */ /* 0x0007e2000c101d28 */
        /* <DEDUP_REMOVED lines=8> */
.L_x_9979:
[----:B------:R-:W-:Y:S05]  /*ecb0*/  BSYNC B1 ;  /* 0x0000000000017941 */ /* 0x000fea0003800000 */
.L_x_9978:
[----:B----4-:R4:W0:Y:S01]  /*ecc0*/  SHFL.IDX PT, R0, R84, 0x2, 0x181f ;  /* 0x00581f0054007f89 */ /* 0x01082200000e0000 */
[----:B------:R-:W-:Y:S03]  /*ecd0*/  BSSY B1, `(.L_x_9980) ;  /* 0x0000014000017945 */ /* 0x000fe60003800000 */
[----:B---3--:R4:W3:Y:S01]  /*ece0*/  SHFL.IDX PT, R10, R79, 0x2, 0x181f ;  /* 0x00581f004f0a7f89 */ /* 0x0088e200000e0000 */
[----:B------:R-:W-:Y:S05]  /*ecf0*/  @P0 BRA `(.L_x_9981) ;  /* 0x0000000000440947 */ /* 0x000fea0003800000 */
[----:B------:R-:W-:Y:S02]  /*ed00*/  ULDC UR4, c[0x0][0xac8] ;  /* 0x0002b20000047ab9 */ /* 0x000fe40000000800 */
[----:B------:R-:W-:Y:S02]  /*ed10*/  ISETP.GE.AND P3, PT, R205, UR4, PT ;  /* 0x00000004cd007c0c */ /* 0x000fe4000bf66270 */
[----:B------:R-:W-:Y:S02]  /*ed20*/  ISETP.GE.AND P2, PT, R210, UR4, PT ;  /* 0x00000004d2007c0c */ /* 0x000fe4000bf46270 */
[----:B------:R-:W-:Y:S02]  /*ed30*/  ISETP.GE.AND P1, PT, R209, UR4, PT ;  /* 0x00000004d1007c0c */ /* 0x000fe4000bf26270 */
[----:B------:R-:W-:-:S07]  /*ed40*/  ISETP.GE.AND P0, PT, R211, UR4, PT ;  /* 0x00000004d3007c0c */ /* 0x000fce000bf06270 */
[CC--:B---3--:R-:W-:Y:S02]  /*ed50*/  @!P3 LEA R4, P5, R205.reuse, R10.reuse, 0x1 ;  /* 0x0000000acd04b211 */ /* 0x0c8fe400078a08ff */
[C---:B------:R-:W-:Y:S02]  /*ed60*/  @!P2 LEA R6, P4, R210.reuse, R10, 0x1 ;  /* 0x0000000ad206a211 */ /* 0x040fe400078808ff */
[----:B0-----:R-:W-:Y:S02]  /*ed70*/  @!P3 LEA.HI.X R5, R205, R0, R92, 0x1, P5 ;  /* 0x00000000cd05b211 */ /* 0x001fe400028f0c5c */
        /* <DEDUP_REMOVED lines=9> */
.L_x_9981:
[----:B------:R-:W-:Y:S05]  /*ee10*/  BSYNC B1 ;  /* 0x0000000000017941 */ /* 0x000fea0003800000 */
.L_x_9980:
[----:B------:R-:W-:Y:S01]  /*ee20*/  VIADD R3, R85, 0x60 ;  /* 0x0000006055037836 */ /* 0x000fe20000000000 */
[----:B01--4-:R-:W4:Y:S04]  /*ee30*/  SHFL.IDX PT, R84, R84, 0x3, 0x181f ;  /* 0x00781f0054547f89 */ /* 0x013f2800000e0000 */
[----:B------:R-:W-:Y:S01]  /*ee40*/  ISETP.GE.AND P0, PT, R3, R78, PT ;  /* 0x0000004e0300720c */ /* 0x000fe20003f06270 */
[----:B------:R0:W1:-:S12]  /*ee50*/  SHFL.IDX PT, R0, R79, 0x3, 0x181f ;  /* 0x00781f004f007f89 */ /* 0x00005800000e0000 */
[----:B0-----:R-:W-:Y:S05]  /*ee60*/  @P0 BRA `(.L_x_9982) ;  /* 0x0000000c00e40947 */ /* 0x001fea0003800000 */
[----:B------:R-:W-:Y:S02]  /*ee70*/  ULDC UR4, c[0x0][0xac8] ;  /* 0x0002b20000047ab9 */ /* 0x000fe40000000800 */
[----:B------:R-:W-:Y:S02]  /*ee80*/  ISETP.GE.AND P3, PT, R205, UR4, PT ;  /* 0x00000004cd007c0c */ /* 0x000fe4000bf66270 */
[----:B------:R-:W-:Y:S02]  /*ee90*/  ISETP.GE.AND P4, PT, R210, UR4, PT ;  /* 0x00000004d2007c0c */ /* 0x000fe4000bf86270 */
[----:B------:R-:W-:-:S09]  /*eea0*/  ISETP.GE.AND P5, PT, R209, UR4, PT ;  /* 0x00000004d1007c0c */ /* 0x000fd2000bfa6270 */
[-C--:B-1----:R-:W-:Y:S02]  /*eeb0*/  @!P3 LEA R4, P0, R205, R0.reuse, 0x1 ;  /* 0x00000000cd04b211 */ /* 0x082fe400078008ff */
[CC--:B------:R-:W-:Y:S02]  /*eec0*/  @!P4 LEA R6, P1, R210.reuse, R0.reuse, 0x1 ;  /* 0x00000000d206c211 */ /* 0x0c0fe400078208ff */
[----:B------:R-:W-:Y:S02]  /*eed0*/  @!P5 LEA R8, P2, R209, R0, 0x1 ;  /* 0x00000000d108d211 */ /* 0x000fe400078408ff */
[-C--:B----4-:R-:W-:Y:S02]  /*eee0*/  @!P3 LEA.HI.X R5, R205, R84.reuse, R92, 0x1, P0 ;  /* 0x00000054cd05b211 */ /* 0x090fe400000f0c5c */
[-C--:B------:R-:W-:Y:S02]  /*eef0*/  @!P4 LEA.HI.X R7, R210, R84.reuse, R88, 0x1, P1 ;  /* 0x00000054d207c211 */ /* 0x080fe400008f0c58 */
[----:B------:R-:W-:Y:S01]  /*ef00*/  @!P5 LEA.HI.X R9, R209, R84, R87, 0x1, P2 ;  /* 0x00000054d109d211 */ /* 0x000fe200010f0c57 */
[----:B------:R0:W-:Y:S01]  /*ef10*/  @!P3 ST.E.128 desc[UR40][R4.64], R24 ;  /* 0x000000180400b985 */ /* 0x0001e2000c101d28 */
[----:B------:R-:W-:-:S03]  /*ef20*/  ISETP.GE.AND P0, PT, R211, UR4, PT ;  /* 0x00000004d3007c0c */ /* 0x000fc6000bf06270 */
[----:B------:R0:W-:Y:S04]  /*ef30*/  @!P4 ST.E.128 desc[UR40][R6.64], R40 ;  /* 0x000000280600c985 */ /* 0x0001e8000c101d28 */
[----:B------:R0:W-:Y:S06]  /*ef40*/  @!P5 ST.E.128 desc[UR40][R8.64], R56 ;  /* 0x000000380800d985 */ /* 0x0001ec000c101d28 */
[----:B------:R-:W-:Y:S05]  /*ef50*/  @P0 BRA `(.L_x_9982) ;  /* 0x0000000c00a80947 */ /* 0x000fea0003800000 */
[----:B0-----:R-:W-:-:S04]  /*ef60*/  LEA R4, P0, R211, R0, 0x1 ;  /* 0x00000000d3047211 */ /* 0x001fc800078008ff */
[----:B------:R-:W-:-:S05]  /*ef70*/  LEA.HI.X R5, R211, R84, R86, 0x1, P0 ;  /* 0x00000054d3057211 */ /* 0x000fca00000f0c56 */
[----:B------:R0:W-:Y:S01]  /*ef80*/  ST.E.128 desc[UR40][R4.64], R72 ;  /* 0x0000004804007985 */ /* 0x0001e2000c101d28 */
[----:B------:R-:W-:Y:S05]  /*ef90*/  BRA `(.L_x_9982) ;  /* 0x0000000c00987947 */ /* 0x000fea0003800000 */
.L_x_9974:
        /* <DEDUP_REMOVED lines=10> */
[----:B------:R3:W5:Y:S01]  /*f040*/  @P0 LDG.E R0, desc[UR40][R4.64] ;  /* 0x0000002804000981 */ /* 0x000762000c1e1900 */
[----:B------:R-:W4:Y:S08]  /*f050*/  S2R R3, SR_TID.X ;  /* 0x0000000000037919 */ /* 0x000f300000002100 */
[----:B------:R-:W-:Y:S01]  /*f060*/  @P1 IADD3 R214, P2, R214, UR4, RZ ;  /* 0x00000004d6d61c10 */ /* 0x000fe2000ff5e0ff */
[----:B------:R-:W-:-:S02]  /*f070*/  ULDC UR4, c[0x0][0xa88] ;  /* 0x0002a20000047ab9 */ /* 0x000fc40000000800 */
[----:B------:R-:W-:Y:S01]  /*f080*/  IMAD.U32 R8, RZ, RZ, UR4 ;  /* 0x00000004ff087e24 */ /* 0x000fe2000f8e00ff */
[----:B------:R-:W-:-:S05]  /*f090*/  @P1 IADD3.X R215, R215, UR5, RZ, P2, !PT ;  /* 0x00000005d7d71c10 */ /* 0x000fca00097fe4ff */
[----:B------:R3:W5:Y:S01]  /*f0a0*/  @P1 LDG.E R8, desc[UR40][R214.64] ;  /* 0x00000028d6081981 */ /* 0x000762000c1e1900 */
[----:B--2---:R-:W-:-:S13]  /*f0b0*/  ISETP.NE.AND P2, PT, R21, 0x1, PT ;  /* 0x000000011500780c */ /* 0x004fda0003f45270 */
[----:B------:R-:W2:Y:S01]  /*f0c0*/  @P2 LDC R25, c[0x0][0xbec] ;  /* 0x0002fb00ff192b82 */ /* 0x000ea20000000800 */
[----:B----4-:R-:W-:-:S04]  /*f0d0*/  IADD3 R3, R3, -0x80, RZ ;  /* 0xffffff8003037810 */ /* 0x010fc80007ffe0ff */
[----:B------:R-:W-:Y:S01]  /*f0e0*/  ISETP.GE.AND P3, PT, R3, 0x80, PT ;  /* 0x000000800300780c */ /* 0x000fe20003f66270 */
[----:B---3--:R-:W-:-:S12]  /*f0f0*/  @P1 BRA `(.L_x_9983) ;  /* 0x0000000000101947 */ /* 0x008fd80003800000 */
[----:B------:R-:W-:Y:S05]  /*f100*/  @!P0 BRA `(.L_x_9983) ;  /* 0x00000000000c8947 */ /* 0x000fea0003800000 */
[----:B------:R-:W3:Y:S04]  /*f110*/  LDG.E R3, desc[UR40][R4.64] ;  /* 0x0000002804037981 */ /* 0x000ee8000c1e1900 */
[----:B-----5:R-:W3:Y:S02]  /*f120*/  LDG.E R8, desc[UR40][R4.64+0x4] ;  /* 0x0000042804087981 */ /* 0x020ee4000c1e1900 */
[----:B---3--:R-:W-:-:S07]  /*f130*/  IMAD.IADD R8, R8, 0x1, -R3 ;  /* 0x0000000108087824 */ /* 0x008fce00078e0a03 */
.L_x_9983:
[----:B------:R-:W-:Y:S01]  /*f140*/  BSSY B1, `(.L_x_9984) ;  /* 0x000002e000017945 */ /* 0x000fe20003800000 */
[----:B------:R-:W-:Y:S02]  /*f150*/  SHF.R.S32.HI R12, RZ, 0x1f, R213 ;  /* 0x0000001fff0c7819 */ /* 0x000fe400000114d5 */
[----:B------:R-:W-:Y:S02]  /*f160*/  SEL R13, R216, RZ, !P0 ;  /* 0x000000ffd80d7207 */ /* 0x000fe40004000000 */
[----:B------:R-:W-:Y:S02]  /*f170*/  SEL R229, R229, RZ, !P0 ;  /* 0x000000ffe5e57207 */ /* 0x000fe40004000000 */
[----:B-----5:R-:W-:Y:S01]  /*f180*/  SHF.R.S32.HI R11, RZ, 0x1f, R0 ;  /* 0x0000001fff0b7819 */ /* 0x020fe20000011400 */
[----:B------:R-:W-:Y:S06]  /*f190*/  @P3 BRA `(.L_x_9985) ;  /* 0x0000000000a03947 */ /* 0x000fec0003800000 */
[----:B------:R-:W3:Y:S01]  /*f1a0*/  S2R R3, SR_TID.X ;  /* 0x0000000000037919 */ /* 0x000ee20000002100 */
[----:B------:R-:W4:Y:S02]  /*f1b0*/  LDC R14, c[0x0][0xbe8] ;  /* 0x0002fa00ff0e7b82 */ /* 0x000f240000000800 */
[----:B----4-:R-:W-:Y:S02]  /*f1c0*/  IMAD R4, R8, R14, RZ ;  /* 0x0000000e08047224 */ /* 0x010fe400078e02ff */
[----:B---3--:R-:W-:-:S04]  /*f1d0*/  IMAD R3, R219, 0x80, R3 ;  /* 0x00000080db037824 */ /* 0x008fc800078e0203 */
        /* <DEDUP_REMOVED lines=10> */
[----:B------:R-:W3:Y:S01]  /*f280*/  @P0 LDC R6, c[0x0][0xbec] ;  /* 0x0002fb00ff060b82 */ /* 0x000ee20000000800 */
[----:B------:R-:W-:Y:S01]  /*f290*/  IMAD R7, R213, UR5, R10 ;  /* 0x00000005d5077c24 */ /* 0x000fe2000f8e020a */
[----:B------:R-:W-:-:S03]  /*f2a0*/  ULDC.64 UR4, c[0x0][0xb98] ;  /* 0x0002e60000047ab9 */ /* 0x000fc60000000a00 */
[----:B------:R-:W-:-:S03]  /*f2b0*/  IMAD.IADD R5, R5, 0x1, R7 ;  /* 0x0000000105057824 */ /* 0x000fc600078e0207 */
[----:B------:R-:W4:Y:S01]  /*f2c0*/  @P0 LDC R15, c[0x0][0xbf0] ;  /* 0x0002fc00ff0f0b82 */ /* 0x000f220000000800 */
[----:B------:R-:W-:-:S04]  /*f2d0*/  IMAD.WIDE.U32 R4, R13, UR4, R4 ;  /* 0x000000040d047c25 */ /* 0x000fc8000f8e0004 */
[----:B---3--:R-:W-:-:S05]  /*f2e0*/  @P0 IMAD.HI.U32 R6, R9, R6, RZ ;  /* 0x0000000609060227 */ /* 0x008fca00078e00ff */
[----:B----4-:R-:W-:Y:S01]  /*f2f0*/  @P0 SHF.R.U32.HI R3, RZ, R15, R6 ;  /* 0x0000000fff030219 */ /* 0x010fe20000011606 */
        /* <DEDUP_REMOVED lines=18> */
.L_x_9985:
[----:B------:R-:W-:Y:S05]  /*f420*/  BSYNC B1 ;  /* 0x0000000000017941 */ /* 0x000fea0003800000 */
.L_x_9984:
[----:B------:R-:W4:Y:S01]  /*f430*/  @P2 LDC R9, c[0x0][0xbf0] ;  /* 0x0002fc00ff092b82 */ /* 0x000f220000000800 */
[----:B------:R-:W-:Y:S01]  /*f440*/  ULDC.64 UR4, c[0x0][0xaa0] ;  /* 0x0002a80000047ab9 */ /* 0x000fe20000000a00 */
[----:B---3--:R-:W-:Y:S02]  /*f450*/  IMAD R6, R212, 0x20, R228 ;  /* 0x00000020d4067824 */ /* 0x008fe400078e02e4 */
[----:B------:R-:W-:Y:S02]  /*f460*/  IMAD R3, R11, UR4, RZ ;  /* 0x000000040b037c24 */ /* 0x000fe4000f8e02ff */
[----:B------:R-:W-:-:S04]  /*f470*/  IMAD.WIDE.U32 R4, R0, UR4, RZ ;  /* 0x0000000400047c25 */ /* 0x000fc8000f8e00ff */
[----:B------:R-:W-:Y:S01]  /*f480*/  IMAD R3, R0, UR5, R3 ;  /* 0x0000000500037c24 */ /* 0x000fe2000f8e0203 */
[----:B------:R-:W-:Y:S01]  /*f490*/  ULDC.64 UR4, c[0x0][0xae8] ;  /* 0x0002ba0000047ab9 */ /* 0x000fe20000000a00 */
[----:B------:R-:W-:Y:S02]  /*f4a0*/  IMAD R10, R219, 0x80, R6 ;  /* 0x00000080db0a7824 */ /* 0x000fe400078e0206 */
[----:B------:R-:W-:Y:S02]  /*f4b0*/  IMAD R0, R12, UR4, RZ ;  /* 0x000000040c007c24 */ /* 0x000fe4000f8e02ff */
[----:B------:R-:W-:Y:S02]  /*f4c0*/  IMAD.IADD R5, R5, 0x1, R3 ;  /* 0x0000000105057824 */ /* 0x000fe400078e0203 */
[----:B------:R-:W-:Y:S02]  /*f4d0*/  IMAD R7, R213, UR5, R0 ;  /* 0x00000005d5077c24 */ /* 0x000fe4000f8e0200 */
[----:B--2---:R-:W-:-:S04]  /*f4e0*/  @P2 IMAD.HI.U32 R0, R10, R25, RZ ;  /* 0x000000190a002227 */ /* 0x004fc800078e00ff */
[----:B------:R-:W-:Y:S01]  /*f4f0*/  IMAD.WIDE.U32 R4, R213, UR4, R4 ;  /* 0x00000004d5047c25 */ /* 0x000fe2000f8e0004 */
[----:B------:R-:W-:-:S03]  /*f500*/  ULDC.64 UR4, c[0x0][0xaf0] ;  /* 0x0002bc0000047ab9 */ /* 0x000fc60000000a00 */
[----:B------:R-:W-:Y:S01]  /*f510*/  IMAD.MOV.U32 R3, RZ, RZ, R10 ;  /* 0x000000ffff037224 */ /* 0x000fe200078e000a */
[----:B----4-:R-:W-:Y:S01]  /*f520*/  @P2 SHF.R.U32.HI R3, RZ, R9, R0 ;  /* 0x00000009ff032219 */ /* 0x010fe20000011600 */
[----:B------:R-:W-:Y:S02]  /*f530*/  IMAD.IADD R5, R5, 0x1, R7 ;  /* 0x0000000105057824 */ /* 0x000fe400078e0207 */
[----:B------:R-:W-:Y:S01]  /*f540*/  IMAD R6, R229, UR4, RZ ;  /* 0x00000004e5067c24 */ /* 0x000fe2000f8e02ff */
[--C-:B------:R-:W-:Y:S01]  /*f550*/  SHF.R.S32.HI R0, RZ, 0x1f, R3.reuse ;  /* 0x0000001fff007819 */ /* 0x100fe20000011403 */
[----:B------:R-:W-:Y:S02]  /*f560*/  IMAD.MOV R7, RZ, RZ, -R3 ;  /* 0x000000ffff077224 */ /* 0x000fe400078e0a03 */
[C---:B------:R-:W-:Y:S02]  /*f570*/  IMAD R9, R13.reuse, UR5, R6 ;  /* 0x000000050d097c24 */ /* 0x040fe4000f8e0206 */
[----:B------:R-:W-:Y:S01]  /*f580*/  IMAD.WIDE.U32 R4, R13, UR4, R4 ;  /* 0x000000040d047c25 */ /* 0x000fe2000f8e0004 */
[----:B------:R-:W-:-:S03]  /*f590*/  ULDC.64 UR4, c[0x0][0xae0] ;  /* 0x0002b80000047ab9 */ /* 0x000fc60000000a00 */
[----:B------:R-:W-:Y:S02]  /*f5a0*/  IMAD R7, R21, R7, R10 ;  /* 0x0000000715077224 */ /* 0x000fe400078e020a */
[----:B------:R-:W-:Y:S02]  /*f5b0*/  IMAD R6, R0, UR4, RZ ;  /* 0x0000000400067c24 */ /* 0x000fe4000f8e02ff */
[----:B------:R-:W-:Y:S01]  /*f5c0*/  IMAD.IADD R5, R5, 0x1, R9 ;  /* 0x0000000105057824 */ /* 0x000fe200078e0209 */
[----:B------:R-:W-:Y:S01]  /*f5d0*/  SHF.R.S32.HI R0, RZ, 0x1f, R7 ;  /* 0x0000001fff007819 */ /* 0x000fe20000011407 */
[C---:B------:R-:W-:Y:S02]  /*f5e0*/  IMAD R9, R3.reuse, UR5, R6 ;  /* 0x0000000503097c24 */ /* 0x040fe4000f8e0206 */
[----:B------:R-:W-:Y:S01]  /*f5f0*/  IMAD.WIDE.U32 R4, R3, UR4, R4 ;  /* 0x0000000403047c25 */ /* 0x000fe2000f8e0004 */
[----:B------:R-:W-:-:S03]  /*f600*/  ULDC.64 UR4, c[0x0][0xad8] ;  /* 0x0002b60000047ab9 */ /* 0x000fc60000000a00 */
[----:B------:R-:W-:Y:S01]  /*f610*/  IMAD R0, R0, UR4, RZ ;  /* 0x0000000400007c24 */ /* 0x000fe2000f8e02ff */
[----:B------:R-:W-:-:S03]  /*f620*/  IADD3 R5, R5, R9, RZ ;  /* 0x0000000905057210 */ /* 0x000fc60007ffe0ff */
[C---:B------:R-:W-:Y:S02]  /*f630*/  IMAD R3, R7.reuse, UR5, R0 ;  /* 0x0000000507037c24 */ /* 0x040fe4000f8e0200 */
[----:B------:R-:W-:Y:S01]  /*f640*/  IMAD.WIDE.U32 R4, R7, UR4, R4 ;  /* 0x0000000407047c25 */ /* 0x000fe2000f8e0004 */
[----:B------:R-:W-:-:S03]  /*f650*/  ULDC.64 UR4, c[0x0][0xa80] ;  /* 0x0002a00000047ab9 */ /* 0x000fc60000000a00 */
[----:B------:R-:W-:Y:S01]  /*f660*/  IMAD.IADD R5, R5, 0x1, R3 ;  /* 0x0000000105057824 */ /* 0x000fe200078e0203 */
[----:B------:R-:W-:Y:S01]  /*f670*/  LEA R3, P0, R4, UR4, 0x1 ;  /* 0x0000000404037c11 */ /* 0x000fe2000f8008ff */
[----:B------:R-:W-:-:S03]  /*f680*/  UMOV UR4, 0xffffffff ;  /* 0xffffffff00047882 */ /* 0x000fc60000000000 */
[----:B------:R-:W-:Y:S01]  /*f690*/  LEA.HI.X R4, R4, UR5, R5, 0x1, P0 ;  /* 0x0000000504047c11 */ /* 0x000fe200080f0c05 */
[----:B------:R-:W-:Y:S08]  /*f6a0*/  BRA.DIV UR4, `(.L_x_9986) ;  /* 0x0000008604007947 */ /* 0x000ff0000b800000 */
[----:B------:R2:W3:Y:S04]  /*f6b0*/  SHFL.IDX PT, R0, R4, RZ, 0x181f ;  /* 0x00181fff04007589 */ /* 0x0004e800000e0000 */
[----:B------:R2:W4:Y:S02]  /*f6c0*/  SHFL.IDX PT, R14, R3, RZ, 0x181f ;  /* 0x00181fff030e7589 */ /* 0x00052400000e0000 */
.L_x_10180:
[----:B------:R-:W-:Y:S01]  /*f6d0*/  IMAD R8, R8, R21, RZ ;  /* 0x0000001508087224 */ /* 0x000fe200078e02ff */
[----:B------:R-:W-:Y:S01]  /*f6e0*/  BSSY B1, `(.L_x_9987) ;  /* 0x0000019000017945 */ /* 0x000fe20003800000 */
[----:B------:R-:W-:-:S05]  /*f6f0*/  IMAD R7, R219, 0x80, R228 ;  /* 0x00000080db077824 */ /* 0x000fca00078e02e4 */
[----:B------:R-:W-:-:S13]  /*f700*/  ISETP.GE.AND P0, PT, R7, R8, PT ;  /* 0x000000080700720c */ /* 0x000fda0003f06270 */
[----:B------:R-:W-:Y:S05]  /*f710*/  @P0 BRA `(.L_x_9988) ;  /* 0x0000000000540947 */ /* 0x000fea0003800000 */
[----:B------:R-:W-:Y:S01]  /*f720*/  ULDC UR4, c[0x0][0xac8] ;  /* 0x0002b20000047ab9 */ /* 0x000fe20000000800 */
[----:B------:R-:W-:Y:S02]  /*f730*/  SHF.R.S32.HI R5, RZ, 0x1f, R205 ;  /* 0x0000001fff057819 */ /* 0x000fe400000114cd */
[----:B------:R-:W-:Y:S02]  /*f740*/  ISETP.GE.AND P3, PT, R205, UR4, PT ;  /* 0x00000004cd007c0c */ /* 0x000fe4000bf66270 */
[----:B------:R-:W-:Y:S02]  /*f750*/  ISETP.GE.AND P2, PT, R210, UR4, PT ;  /* 0x00000004d2007c0c */ /* 0x000fe4000bf46270 */
[----:B------:R-:W-:Y:S02]  /*f760*/  ISETP.GE.AND P1, PT, R209, UR4, PT ;  /* 0x00000004d1007c0c */ /* 0x000fe4000bf26270 */
[----:B------:R-:W-:Y:S02]  /*f770*/  ISETP.GE.AND P0, PT, R211, UR4, PT ;  /* 0x00000004d3007c0c */ /* 0x000fe4000bf06270 */
[----:B------:R-:W-:-:S02]  /*f780*/  SHF.R.S32.HI R9, RZ, 0x1f, R210 ;  /* 0x0000001fff097819 */ /* 0x000fc400000114d2 */
[----:B------:R-:W-:-:S03]  /*f790*/  SHF.R.S32.HI R6, RZ, 0x1f, R209 ;  /* 0x0000001fff067819 */ /* 0x000fc600000114d1 */
[CC--:B----4-:R-:W-:Y:S02]  /*f7a0*/  @!P3 LEA R10, P5, R205.reuse, R14.reuse, 0x1 ;  /* 0x0000000ecd0ab211 */ /* 0x0d0fe400078a08ff */
[C---:B------:R-:W-:Y:S02]  /*f7b0*/  @!P2 LEA R12, P4, R210.reuse, R14, 0x1 ;  /* 0x0000000ed20ca211 */ /* 0x040fe400078808ff */
[----:B---3--:R-:W-:Y:S02]  /*f7c0*/  @!P3 LEA.HI.X R11, R205, R0, R5, 0x1, P5 ;  /* 0x00000000cd0bb211 */ /* 0x008fe400028f0c05 */
[----:B------:R-:W-:Y:S02]  /*f7d0*/  @!P1 LEA R20, P5, R209, R14, 0x1 ;  /* 0x0000000ed1149211 */ /* 0x000fe400078a08ff */
[----:B------:R-:W-:Y:S01]  /*f7e0*/  @!P2 LEA.HI.X R13, R210, R0, R9, 0x1, P4 ;  /* 0x00000000d20da211 */ /* 0x000fe200020f0c09 */
[----:B------:R3:W-:Y:S01]  /*f7f0*/  @!P3 ST.E.128 desc[UR40][R10.64], RZ ;  /* 0x000000ff0a00b985 */ /* 0x0007e2000c101d28 */
[----:B------:R-:W-:-:S02]  /*f800*/  SHF.R.S32.HI R5, RZ, 0x1f, R211 ;  /* 0x0000001fff057819 */ /* 0x000fc400000114d3 */
[----:B------:R-:W-:Y:S01]  /*f810*/  @!P0 LEA R14, P4, R211, R14, 0x1 ;  /* 0x0000000ed30e8211 */ /* 0x000fe200078808ff */
[----:B------:R3:W-:Y:S01]  /*f820*/  @!P2 ST.E.128 desc[UR40][R12.64], RZ ;  /* 0x000000ff0c00a985 */ /* 0x0007e2000c101d28 */
[-C--:B------:R-:W-:Y:S02]  /*f830*/  @!P1 LEA.HI.X R21, R209, R0.reuse, R6, 0x1, P5 ;  /* 0x00000000d1159211 */ /* 0x080fe400028f0c06 */
[----:B------:R-:W-:-:S03]  /*f840*/  @!P0 LEA.HI.X R15, R211, R0, R5, 0x1, P4 ;  /* 0x00000000d30f8211 */ /* 0x000fc600020f0c05 */
[----:B------:R3:W-:Y:S04]  /*f850*/  @!P1 ST.E.128 desc[UR40][R20.64], RZ ;  /* 0x000000ff14009985 */ /* 0x0007e8000c101d28 */
[----:B------:R3:W-:Y:S02]  /*f860*/  @!P0 ST.E.128 desc[UR40][R14.64], RZ ;  /* 0x000000ff0e008985 */ /* 0x0007e4000c101d28 */
.L_x_9988:
[----:B------:R-:W-:Y:S05]  /*f870*/  BSYNC B1 ;  /* 0x0000000000017941 */ /* 0x000fea0003800000 */
.L_x_9987:
[----:B------:R-:W-:-:S03]  /*f880*/  UMOV UR4, 0xffffffff ;  /* 0xffffffff00047882 */ /* 0x000fc60000000000 */
[----:B------:R-:W-:Y:S05]  /*f890*/  BRA.DIV UR4, `(.L_x_9989) ;  /* 0x0000008204b87947 */ /* 0x000fea000b800000 */
[----:B---3--:R3:W0:Y:S04]  /*f8a0*/  SHFL.IDX PT, R0, R4, 0x1, 0x181f ;  /* 0x00381f0004007f89 */ /* 0x00862800000e0000 */
[----:B----4-:R3:W4:Y:S02]  /*f8b0*/  SHFL.IDX PT, R14, R3, 0x1, 0x181f ;  /* 0x00381f00030e7f89 */ /* 0x01072400000e0000 */
.L_x_10184:
[----:B------:R-:W-:Y:S01]  /*f8c0*/  VIADD R5, R7, 0x20 ;  /* 0x0000002007057836 */ /* 0x000fe20000000000 */
[----:B------:R-:W-:Y:S04]  /*f8d0*/  BSSY B1, `(.L_x_9990) ;  /* 0x0000018000017945 */ /* 0x000fe80003800000 */
        /* <DEDUP_REMOVED lines=12> */
[----:B0-----:R-:W-:Y:S02]  /*f9a0*/  @!P3 LEA.HI.X R11, R205, R0, R6, 0x1, P5 ;  /* 0x00000000cd0bb211 */ /* 0x001fe400028f0c06 */
        /* <DEDUP_REMOVED lines=10> */
.L_x_9991:
[----:B------:R-:W-:Y:S05]  /*fa50*/  BSYNC B1 ;  /* 0x0000000000017941 */ /* 0x000fea0003800000 */
.L_x_9990:
[----:B------:R-:W-:-:S03]  /*fa60*/  UMOV UR4, 0xffffffff ;  /* 0xffffffff00047882 */ /* 0x000fc60000000000 */
[----:B------:R-:W-:Y:S05]  /*fa70*/  BRA.DIV UR4, `(.L_x_9992) ;  /* 0x0000008204887947 */ /* 0x000fea000b800000 */
[----:B0-----:R0:W0:Y:S04]  /*fa80*/  SHFL.IDX PT, R0, R4, 0x2, 0x181f ;  /* 0x00581f0004007f89 */ /* 0x00102800000e0000 */
[----:B----4-:R4:W0:Y:S02]  /*fa90*/  SHFL.IDX PT, R14, R3, 0x2, 0x181f ;  /* 0x00581f00030e7f89 */ /* 0x01082400000e0000 */
.L_x_10188:
        /* <DEDUP_REMOVED lines=12> */
[CC--:B0-----:R-:W-:Y:S02]  /*fb60*/  @!P3 LEA R10, P5, R205.reuse, R14.reuse, 0x1 ;  /* 0x0000000ecd0ab211 */ /* 0x0c1fe400078a08ff */
[C---:B------:R-:W-:Y:S02]  /*fb70*/  @!P2 LEA R12, P4, R210.reuse, R14, 0x1 ;  /* 0x0000000ed20ca211 */ /* 0x040fe400078808ff */
[----:B------:R-:W-:Y:S02]  /*fb80*/  @!P3 LEA.HI.X R11, R205, R0, R6, 0x1, P5 ;  /* 0x00000000cd0bb211 */ /* 0x000fe400028f0c06 */
        /* <DEDUP_REMOVED lines=10> */
.L_x_9994:
[----:B------:R-:W-:Y:S05]  /*fc30*/  BSYNC B1 ;  /* 0x0000000000017941 */ /* 0x000fea0003800000 */
.L_x_9993:
[----:B------:R-:W-:-:S03]  /*fc40*/  UMOV UR4, 0xffffffff ;  /* 0xffffffff00047882 */ /* 0x000fc60000000000 */
[----:B------:R-:W-:Y:S05]  /*fc50*/  BRA.DIV UR4, `(.L_x_9995) ;  /* 0x0000008204587947 */ /* 0x000fea000b800000 */
[----:B0-----:R0:W0:Y:S04]  /*fc60*/  SHFL.IDX PT, R0, R4, 0x3, 0x181f ;  /* 0x00781f0004007f89 */ /* 0x00102800000e0000 */
[----:B------:R0:W0:Y:S02]  /*fc70*/  SHFL.IDX PT, R14, R3, 0x3, 0x181f ;  /* 0x00781f00030e7f89 */ /* 0x00002400000e0000 */
.L_x_10192:
[----:B0-234-:R-:W-:-:S05]  /*fc80*/  VIADD R3, R7, 0x60 ;  /* 0x0000006007037836 */ /* 0x01dfca0000000000 */
        /* <DEDUP_REMOVED lines=9> */
[----:B------:R-:W-:Y:S02]  /*fd20*/  SHF.R.S32.HI R11, RZ, 0x1f, R209 ;  /* 0x0000001fff0b7819 */ /* 0x000fe400000114d1 */
[----:B------:R-:W-:Y:S02]  /*fd30*/  SHF.R.S32.HI R10, RZ, 0x1f, R211 ;  /* 0x0000001fff0a7819 */ /* 0x000fe400000114d3 */
[CC--:B------:R-:W-:Y:S02]  /*fd40*/  @!P3 LEA R4, P5, R205.reuse, R14.reuse, 0x1 ;  /* 0x0000000ecd04b211 */ /* 0x0c0fe400078a08ff */
[----:B------:R-:W-:Y:S02]  /*fd50*/  @!P2 LEA R6, P4, R210, R14, 0x1 ;  /* 0x0000000ed206a211 */ /* 0x000fe400078808ff */
[----:B------:R-:W-:Y:S02]  /*fd60*/  @!P3 LEA.HI.X R5, R205, R0, R9, 0x1, P5 ;  /* 0x00000000cd05b211 */ /* 0x000fe400028f0c09 */
[----:B------:R-:W-:-:S02]  /*fd70*/  @!P1 LEA R8, P5, R209, R14, 0x1 ;  /* 0x0000000ed1089211 */ /* 0x000fc400078a08ff */
[----:B------:R-:W-:Y:S01]  /*fd80*/  @!P2 LEA.HI.X R7, R210, R0, R12, 0x1, P4 ;  /* 0x00000000d207a211 */ /* 0x000fe200020f0c0c */
[----:B------:R0:W-:Y:S01]  /*fd90*/  @!P3 ST.E.128 desc[UR40][R4.64], RZ ;  /* 0x000000ff0400b985 */ /* 0x0001e2000c101d28 */
[----:B------:R-:W-:Y:S02]  /*fda0*/  @!P0 LEA R14, P4, R211, R14, 0x1 ;  /* 0x0000000ed30e8211 */ /* 0x000fe400078808ff */
[-C--:B------:R-:W-:Y:S01]  /*fdb0*/  @!P1 LEA.HI.X R9, R209, R0.reuse, R11, 0x1, P5 ;  /* 0x00000000d1099211 */ /* 0x080fe200028f0c0b */
[----:B------:R0:W-:Y:S01]  /*fdc0*/  @!P2 ST.E.128 desc[UR40][R6.64], RZ ;  /* 0x000000ff0600a985 */ /* 0x0001e2000c101d28 */
[----:B------:R-:W-:-:S03]  /*fdd0*/  @!P0 LEA.HI.X R15, R211, R0, R10, 0x1, P4 ;  /* 0x00000000d30f8211 */ /* 0x000fc600020f0c0a */
[----:B------:R0:W-:Y:S04]  /*fde0*/  @!P1 ST.E.128 desc[UR40][R8.64], RZ ;  /* 0x000000ff08009985 */ /* 0x0001e8000c101d28 */
[----:B------:R0:W-:Y:S02]  /*fdf0*/  @!P0 ST.E.128 desc[UR40][R14.64], RZ ;  /* 0x000000ff0e008985 */ /* 0x0001e4000c101d28 */
.L_x_9982:
[----:B------:R-:W-:Y:S05]  /*fe00*/  BSYNC B0 ;  /* 0x0000000000007941 */ /* 0x000fea0003800000 */
.L_x_9973:
[----:B------:R-:W-:Y:S02]  /*fe10*/  ULDC UR4, c[0x0][0xc3c] ;  /* 0x00030f0000047ab9 */ /* 0x000fe40000000800 */
[----:B-1----:R-:W-:-:S13]  /*fe20*/  ISETP.GE.AND P0, PT, R91, UR4, PT ;  /* 0x000000045b007c0c */ /* 0x002fda000bf06270 */
[----:B------:R-:W-:Y:S05]  /*fe30*/  @!P0 BRA `(.L_x_9996) ;  /* 0xffffff1000848947 */ /* 0x000fea000383ffff */
[----:B------:R-:W-:Y:S05]  /*fe40*/  BRA `(.L_x_9863) ;  /* 0x0000007400407947 */ /* 0x000fea0003800000 */
.L_x_9861:
[----:B------:R-:W-:-:S08]  /*fe50*/  NOP ;  /* 0x0000000000007918 */ /* 0x000fd00000000000 */
[----:B--2---:R-:W0:-:S00]  /*fe60*/  USETMAXREG.DEALLOC.CTAPOOL 0x18 ;  /* 0x00000018000079c8 */ /* 0x004e0000080e0500 */
        /* <DEDUP_REMOVED lines=16> */
.L_x_9997:
        /* <DEDUP_REMOVED lines=42> */
.L_x_10003:
        /* <DEDUP_REMOVED lines=12> */
.L_x_10002:
[----:B------:R-:W-:Y:S05]  /*102d0*/  BSYNC B0 ;  /* 0x0000000000007941 */ /* 0x000fea0003800000 */
.L_x_10001:
        /* <DEDUP_REMOVED lines=22> */
.L_x_9999:
        /* <DEDUP_REMOVED lines=16> */
.L_x_10004:
        /* <DEDUP_REMOVED lines=25> */
.L_x_10000:
[----:B------:R-:W-:Y:S02]  /*106d0*/  IMAD.MOV.U32 R17, RZ, RZ, RZ ;  /* 0x000000ffff117224 */ /* 0x000fe400078e00ff */
[----:B------:R-:W-:Y:S02]  /*106e0*/  IMAD.U32 R16, RZ, RZ, UR6 ;  /* 0x00000006ff107e24 */ /* 0x000fe4000f8e00ff */
[----:B------:R-:W-:-:S07]  /*106f0*/  IMAD.MOV.U32 R18, RZ, RZ, RZ ;  /* 0x000000ffff127224 */ /* 0x000fce00078e00ff */
.L_x_10005:
[----:B------:R-:W-:-:S13]  /*10700*/  ISETP.NE.AND P0, PT, R5, RZ, PT ;  /* 0x000000ff0500720c */ /* 0x000fda0003f05270 */
[----:B------:R-:W0:Y:S01]  /*10710*/  @!P0 S2R R3, SR_CgaCtaId ;  /* 0x0000000000038919 */ /* 0x000e220000008800 */
[----:B------:R-:W-:-:S04]  /*10720*/  @!P0 MOV R0, 0x400 ;  /* 0x0000040000008802 */ /* 0x000fc80000000f00 */
[----:B0-----:R-:W-:-:S05]  /*10730*/  @!P0 LEA R0, R3, R0, 0x18 ;  /* 0x0000000003008211 */ /* 0x001fca00078ec0ff */
[----:B------:R2:W-:Y:S01]  /*10740*/  @!P0 STS.128 [R0+0x228d0], R16 ;  /* 0x0228d01000008388 */ /* 0x0005e20000000c00 */
[----:B------:R-:W-:Y:S06]  /*10750*/  BAR.ARV 0x5, 0x180 ;  /* 0x0146000000007b1d */ /* 0x000fec0000002000 */
.L_x_9998:
        /* <DEDUP_REMOVED lines=19> */
[----:B------:R-:W-:Y:S02]  /*10890*/  LOP3.LUT R2, R3, 0x200, R2, 0xf8, !PT ;  /* 0x0000020003027812 */ /* 0x000fe400078ef802 */
[----:B------:R-:W-:Y:S02]  /*108a0*/  SHF.L.U32 R3, R5, 0x4, RZ ;  /* 0x0000000405037819 */ /* 0x000fe400000006ff */
        /* <DEDUP_REMOVED lines=9> */
[----:B------:R0:W-:Y:S04]  /*10940*/  STL [R1+0xc], RZ ;  /* 0x00000cff01007387 */ /* 0x0001e80000100800 */
[----:B------:R0:W-:Y:S04]  /*10950*/  STL [R1+0x18], R0 ;  /* 0x0000180001007387 */ /* 0x0001e80000100800 */
[----:B------:R0:W-:Y:S02]  /*10960*/  STL [R1+0x3c], RZ ;  /* 0x00003cff01007387 */ /* 0x0001e40000100800 */
.L_x_10146:
[----:B0-2---:R-:W0:Y:S02]  /*10970*/  LDC.64 R2, c[0x0][0xc88] ;  /* 0x00032200ff027b82 */ /* 0x005e240000000a00 */
[----:B0-----:R-:W-:-:S05]  /*10980*/  IMAD.WIDE R2, R19, 0x4, R2 ;  /* 0x0000000413027825 */ /* 0x001fca00078e0202 */
[----:B------:R-:W2:Y:S01]  /*10990*/  LDG.E R15, desc[UR40][R2.64] ;  /* 0x00000028020f7981 */ /* 0x000ea2000c1e1900 */
[----:B------:R-:W-:Y:S05]  /*109a0*/  YIELD ;  /* 0x0000000000007946 */ /* 0x000fea0003800000 */
[----:B------:R-:W-:Y:S01]  /*109b0*/  ULDC.64 UR4, c[0x0][0xa28] ;  /* 0x00028a0000047ab9 */ /* 0x000fe20000000a00 */
[----:B---3--:R-:W-:Y:S01]  /*109c0*/  IMAD.MOV.U32 R0, RZ, RZ, RZ ;  /* 0x000000ffff007224 */ /* 0x008fe200078e00ff */
        /* <DEDUP_REMOVED lines=14> */
[----:B-1---5:R1:W5:Y:S01]  /*10ab0*/  @P0 LDG.E R0, desc[UR40][R2.64] ;  /* 0x0000002802000981 */ /* 0x022362000c1e1900 */
        /* <DEDUP_REMOVED lines=36> */
[----:B0-----:R-:W-:Y:S01]  /*10d00*/  MOV R2, UR4 ;  /* 0x0000000400027c02 */ /* 0x001fe20008000f00 */
[----:B------:R-:W-:Y:S06]  /*10d10*/  @P3 BRA `(.L_x_10007) ;  /* 0x0000000000143947 */ /* 0x000fec0003800000 */
[----:B------:R-:W-:Y:S05]  /*10d20*/  @!P2 BRA `(.L_x_10007) ;  /* 0x000000000010a947 */ /* 0x000fea0003800000 */
[----:B------:R-:W2:Y:S04]  /*10d30*/  LDG.E R11, desc[UR40][R4.64] ;  /* 0x00000028040b7981 */ /* 0x000ea8000c1e1900 */
[----:B------:R-:W2:Y:S02]  /*10d40*/  LDG.E R4, desc[UR40][R4.64+0x4] ;  /* 0x0000042804047981 */ /* 0x000ea4000c1e1900 */
[----:B--2---:R-:W-:-:S05]  /*10d50*/  IMAD.IADD R4, R4, 0x1, -R11 ;  /* 0x0000000104047824 */ /* 0x004fca00078e0a0b */
[----:B------:R0:W-:Y:S02]  /*10d60*/  STL [R1+0x54], R4 ;  /* 0x0000540401007387 */ /* 0x0001e40000100800 */
.L_x_10007:
        /* <DEDUP_REMOVED lines=12> */
.L_x_10008:
[----:B------:R-:W-:Y:S05]  /*10e30*/  @!P0 BRA `(.L_x_10009) ;  /* 0x00000000000c8947 */ /* 0x000fea0003800000 */
[----:B------:R-:W2:Y:S04]  /*10e40*/  LDG.E R4, desc[UR40][R8.64] ;  /* 0x0000002808047981 */ /* 0x000ea8000c1e1900 */
[----:B------:R-:W2:Y:S02]  /*10e50*/  LDG.E R2, desc[UR40][R8.64+0x4] ;  /* 0x0000042808027981 */ /* 0x000ea4000c1e1900 */
[----:B--2---:R-:W-:-:S07]  /*10e60*/  IMAD.IADD R2, R2, 0x1, -R4 ;  /* 0x0000000102027824 */ /* 0x004fce00078e0a04 */
.L_x_10009:
[----:B-----5:R-:W-:Y:S02]  /*10e70*/  IMAD.IADD R0, R2, 0x1, -R0 ;  /* 0x0000000102007824 */ /* 0x020fe400078e0a00 */
[----:B------:R-:W2:Y:S04]  /*10e80*/  @P1 LDG.E R2, desc[UR40][R6.64] ;  /* 0x0000002806021981 */ /* 0x000ea8000c1e1900 */
[----:B------:R-:W2:Y:S01]  /*10e90*/  @P1 LDG.E R6, desc[UR40][R6.64+0x4] ;  /* 0x0000042806061981 */ /* 0x000ea2000c1e1900 */
[----:B------:R-:W-:Y:S01]  /*10ea0*/  BSSY B0, `(.L_x_10010) ;  /* 0x0000150000007945 */ /* 0x000fe20003800000 */
[----:B--2---:R-:W-:-:S04]  /*10eb0*/  @P1 IMAD.IADD R10, R6, 0x1, -R2 ;  /* 0x00000001060a1824 */ /* 0x004fc800078e0a02 */
[----:B0-----:R-:W-:-:S04]  /*10ec0*/  IMAD.IADD R4, R0, 0x1, R10 ;  /* 0x0000000100047824 */ /* 0x001fc800078e020a */
[----:B------:R-:W-:Y:S01]  /*10ed0*/  VIADD R2, R4, 0x5f ;  /* 0x0000005f04027836 */ /* 0x000fe20000000000 */
[----:B------:R0:W-:Y:S03]  /*10ee0*/  STL [R1+0x50], R4 ;  /* 0x0000500401007387 */ /* 0x0001e60000100800 */
[----:B------:R-:W-:-:S05]  /*10ef0*/  IMAD.HI R2, R2, 0x2aaaaaab, RZ ;  /* 0x2aaaaaab02027827 */ /* 0x000fca00078e02ff */
[----:B0-----:R-:W-:-:S04]  /*10f00*/  SHF.R.U32.HI R4, RZ, 0x1f, R2 ;  /* 0x0000001fff047819 */ /* 0x001fc80000011602 */
[----:B------:R-:W-:-:S05]  /*10f10*/  LEA.HI.SX32 R5, R2, R4, 0x1c ;  /* 0x0000000402057211 */ /* 0x000fca00078fe2ff */
[----:B------:R-:W-:Y:S01]  /*10f20*/  IMAD R2, R5, 0x60, -R0 ;  /* 0x0000006005027824 */ /* 0x000fe200078e0a00 */
[----:B------:R-:W-:Y:S01]  /*10f30*/  IADD3 R0, -R0, RZ, RZ ;  /* 0x000000ff00007210 */ /* 0x000fe20007ffe1ff */
[----:B------:R0:W-:Y:S03]  /*10f40*/  STL [R1+0x30], R5 ;  /* 0x0000300501007387 */ /* 0x0001e60000100800 */
[----:B------:R-:W-:Y:S02]  /*10f50*/  VIMNMX R10, R2, R10, PT ;  /* 0x0000000a020a7248 */ /* 0x000fe40003fe0100 */
[----:B------:R-:W-:-:S04]  /*10f60*/  VIMNMX R0, RZ, R0, !PT ;  /* 0x00000000ff007248 */ /* 0x000fc80007fe0100 */
[----:B------:R-:W-:Y:S01]  /*10f70*/  ISETP.GT.AND P0, PT, R10, R0, PT ;  /* 0x000000000a00720c */ /* 0x000fe20003f04270 */
[----:B0-----:R-:W-:-:S05]  /*10f80*/  IMAD.WIDE.U32 R4, R0, -0x55555555, RZ ;  /* 0xaaaaaaab00047825 */ /* 0x001fca00078e00ff */
[----:B------:R-:W-:-:S05]  /*10f90*/  SHF.R.U32.HI R2, RZ, 0x6, R5 ;  /* 0x00000006ff027819 */ /* 0x000fca0000011605 */
[----:B------:R-:W-:Y:S02]  /*10fa0*/  IMAD.MOV.U32 R8, RZ, RZ, R2 ;  /* 0x000000ffff087224 */ /* 0x000fe400078e0002 */
[----:B------:R-:W-:-:S04]  /*10fb0*/  @P0 VIADD R10, R10, 0x5f ;  /* 0x0000005f0a0a0836 */ /* 0x000fc80000000000 */
[----:B------:R-:W-:-:S05]  /*10fc0*/  @P0 IMAD.HI R0, R10, 0x2aaaaaab, RZ ;  /* 0x2aaaaaab0a000827 */ /* 0x000fca00078e02ff */
[----:B------:R-:W-:-:S04]  /*10fd0*/  @P0 SHF.R.U32.HI R4, RZ, 0x1f, R0 ;  /* 0x0000001fff040819 */ /* 0x000fc80000011600 */
[----:B------:R-:W-:Y:S02]  /*10fe0*/  @P0 LEA.HI.SX32 R8, R0, R4, 0x1c ;  /* 0x0000000400080211 */ /* 0x000fe400078fe2ff */
        /* <DEDUP_REMOVED lines=10> */
.L_x_10195:
[----:B-1----:R-:W-:Y:S02]  /*11090*/  ISETP.NE.AND P0, PT, R14, RZ, PT ;  /* 0x000000ff0e00720c */ /* 0x002fe40003f05270 */
[----:B------:R-:W-:-:S11]  /*110a0*/  PLOP3.LUT P6, PT, PT, PT, PT, 0x8, 0x0 ;  /* 0x000000000000781c */ /* 0x000fd60003fce170 */
[----:B------:R-:W-:Y:S05]  /*110b0*/  @P0 BRA `(.L_x_10013) ;  /* 0x00000000000c0947 */ /* 0x000fea0003800000 */
[----:B------:R-:W-:-:S03]  /*110c0*/  UMOV UR4, 0xffffffff ;  /* 0xffffffff00047882 */ /* 0x000fc60000000000 */
[----:B------:R-:W-:Y:S05]  /*110d0*/  BRA.DIV UR4, `(.L_x_10014) ;  /* 0x0000006e04b47947 */ /* 0x000fea000b800000 */
[----:B------:R-:W-:-:S13]  /*110e0*/  ELECT P6, URZ, PT ;  /* 0x00000000003f782f */ /* 0x000fda00038c0000 */
.L_x_10013:
        /* <DEDUP_REMOVED lines=10> */
.L_x_10198:
[----:B------:R-:W-:Y:S05]  /*11190*/  BSYNC B1 ;  /* 0x0000000000017941 */ /* 0x000fea0003800000 */
.L_x_10015:
[----:B------:R-:W-:Y:S04]  /*111a0*/  BSSY B1, `(.L_x_10017) ;  /* 0x0000083000017945 */ /* 0x000fe80003800000 */
[----:B------:R-:W-:Y:S05]  /*111b0*/  @!P6 BRA `(.L_x_10018) ;  /* 0x000000080004e947 */ /* 0x000fea0003800000 */
[----:B------:R-:W2:Y:S04]  /*111c0*/  LDL R6, [R1+0x4] ;  /* 0x0000040001067983 */ /* 0x000ea80000100800 */
[----:B------:R-:W3:Y:S01]  /*111d0*/  LDL R7, [R1+0xc] ;  /* 0x00000c0001077983 */ /* 0x000ee20000100800 */
[----:B0-----:R-:W0:Y:S01]  /*111e0*/  S2R R5, SR_TID.X ;  /* 0x0000000000057919 */ /* 0x001e220000002100 */
        /* <DEDUP_REMOVED lines=9> */
.L_x_10199:
[----:B------:R-:W-:Y:S05]  /*11280*/  BSYNC B2 ;  /* 0x0000000000027941 */ /* 0x000fea0003800000 */
.L_x_10019:
        /* <DEDUP_REMOVED lines=9> */
.L_x_10022:
[----:B------:R-:W-:Y:S05]  /*11320*/  BSYNC B2 ;  /* 0x0000000000027941 */ /* 0x000fea0003800000 */
.L_x_10021:
        /* <DEDUP_REMOVED lines=11> */
[----:B--2---:R-:W-:-:S02]  /*113e0*/  IMAD R6, R6, 0x3000, R7 ;  /* 0x0000300006067824 */ /* 0x004fc400078e0207 */
[----:B------:R-:W-:Y:S02]  /*113f0*/  VIADD R7, R4, 0x22890 ;  /* 0x0002289004077836 */ /* 0x000fe40000000000 */
[----:B------:R-:W-:-:S07]  /*11400*/  VIADD R6, R6, 0x1c400 ;  /* 0x0001c40006067836 */ /* 0x000fce0000000000 */
.L_x_10023:
        /* <DEDUP_REMOVED lines=13> */
.L_x_10200:
[----:B------:R-:W-:Y:S05]  /*114e0*/  BSYNC B2 ;  /* 0x0000000000027941 */ /* 0x000fea0003800000 */
.L_x_10024:
        /* <DEDUP_REMOVED lines=11> */
.L_x_10027:
[----:B------:R-:W-:Y:S05]  /*115a0*/  BSYNC B2 ;  /* 0x0000000000027941 */ /* 0x000fea0003800000 */
.L_x_10026:
        /* <DEDUP_REMOVED lines=11> */
.L_x_10028:
        /* <DEDUP_REMOVED lines=15> */
.L_x_10029:
        /* <DEDUP_REMOVED lines=15> */
.L_x_10030:
        /* <DEDUP_REMOVED lines=15> */
.L_x_10031:
        /* <DEDUP_REMOVED lines=10> */
.L_x_10018:
[----:B------:R-:W-:Y:S05]  /*119d0*/  BSYNC B1 ;  /* 0x0000000000017941 */ /* 0x000fea0003800000 */
.L_x_10017:
        /* <DEDUP_REMOVED lines=13> */
.L_x_10047:
        /* <DEDUP_REMOVED lines=14> */
.L_x_10201:
[----:B------:R-:W-:Y:S05]  /*11b90*/  BSYNC B2 ;  /* 0x0000000000027941 */ /* 0x000fea0003800000 */
.L_x_10034:
        /* <DEDUP_REMOVED lines=9> */
.L_x_10037:
[----:B------:R-:W-:Y:S05]  /*11c30*/  BSYNC B2 ;  /* 0x0000000000027941 */ /* 0x000fea0003800000 */
.L_x_10036:
        /* <DEDUP_REMOVED lines=13> */
.L_x_10038:
        /* <DEDUP_REMOVED lines=13> */
.L_x_10202:
[----:B------:R-:W-:Y:S05]  /*11de0*/  BSYNC B2 ;  /* 0x0000000000027941 */ /* 0x000fea0003800000 */
.L_x_10039:
[----:B------:R-:W-:Y:S01]  /*11df0*/  BSSY B2, `(.L_x_10041) ;  /* 0x000000b000027945 */ /* 0x000fe20003800000 */
[----:B------:R-:W-:Y:S01]  /*11e00*/  MOV R10, 0x0 ;  /* 0x00000000000a7802 */ /* 0x000fe20000000f00 */
[----:B------:R-:W-:Y:S02]  /*11e10*/  IMAD.MOV.U32 R11, RZ, RZ, 0x12f00000 ;  /* 0x12f00000ff0b7424 */ /* 0x000fe400078e00ff */
        /* <DEDUP_REMOVED lines=8> */
.L_x_10042:
[----:B------:R-:W-:Y:S05]  /*11ea0*/  BSYNC B2 ;  /* 0x0000000000027941 */ /* 0x000fea0003800000 */
.L_x_10041:
        /* <DEDUP_REMOVED lines=11> */
.L_x_10043:
        /* <DEDUP_REMOVED lines=15> */
.L_x_10044:
        /* <DEDUP_REMOVED lines=15> */
.L_x_10045:
        /* <DEDUP_REMOVED lines=15> */
.L_x_10046:
        /* <DEDUP_REMOVED lines=10> */
.L_x_10033:
[----:B------:R-:W-:Y:S05]  /*122d0*/  BSYNC B1 ;  /* 0x0000000000017941 */ /* 0x000fea0003800000 */
.L_x_10032:
[----:B------:R-:W2:Y:S04]  /*122e0*/  LDL.LU R9, [R1+0xc] ;  /* 0x00000c0001097983 */ /* 0x000ea80000300800 */
[----:B0-----:R-:W3:Y:S01]  /*122f0*/  LDL.LU R7, [R1+0x18] ;  /* 0x0000180001077983 */ /* 0x001ee20000300800 */
[C---:B------:R-:W-:Y:S02]  /*12300*/  ISETP.GT.AND P2, PT, R4.reuse, R2, PT ;  /* 0x000000020400720c */ /* 0x040fe40003f44270 */
[----:B------:R-:W-:Y:S01]  /*12310*/  IADD3 R4, R4, -0x1, RZ ;  /* 0xffffffff04047810 */ /* 0x000fe20007ffe0ff */
        /* <DEDUP_REMOVED lines=8> */
.L_x_10011:
[----:B------:R-:W-:Y:S05]  /*123a0*/  BSYNC B0 ;  /* 0x0000000000007941 */ /* 0x000fea0003800000 */
.L_x_10010:
        /* <DEDUP_REMOVED lines=11> */
[----:B------:R-:W-:Y:S02]  /*12460*/  VOTEU.ANY UR4, UPT, PT ;  /* 0x0000000000047886 */ /* 0x000fe400038e0100 */
        /* <DEDUP_REMOVED lines=9> */
[----:B0-----:R-:W-:Y:S01]  /*12500*/  IADD3 R16, R0, UR36, R7 ;  /* 0x0000002400107c10 */ /* 0x001fe2000fffe007 */
[----:B------:R-:W-:Y:S06]  /*12510*/  BRA `(.L_x_10050) ;  /* 0x0000004000147947 */ /* 0x000fec0003800000 */
.L_x_10049:
        /* <DEDUP_REMOVED lines=10> */
[----:B------:R-:W-:Y:S01]  /*125c0*/  MOV R12, 0x1 ;  /* 0x00000001000c7802 */ /* 0x000fe20000000f00 */
        /* <DEDUP_REMOVED lines=10> */
.L_x_10052:
[----:B------:R-:W-:Y:S05]  /*12670*/  BSYNC B6 ;  /* 0x0000000000067941 */ /* 0x000fea0003800000 */
.L_x_10051:
        /* <DEDUP_REMOVED lines=21> */
.L_x_10055:
        /* <DEDUP_REMOVED lines=16> */
.L_x_10054:
[----:B------:R-:W-:Y:S05]  /*128d0*/  BSYNC B6 ;  /* 0x0000000000067941 */ /* 0x000fea0003800000 */
.L_x_10053:
        /* <DEDUP_REMOVED lines=26> */
.L_x_10205:
        /* <DEDUP_REMOVED lines=11> */
.L_x_10208:
        /* <DEDUP_REMOVED lines=25> */
.L_x_10059:
[----:B------:R-:W2:Y:S04]  /*12cc0*/  LDL R7, [R1+0x4] ;  /* 0x0000040001077983 */ /* 0x000ea80000100800 */
[----:B01----:R-:W2:Y:S04]  /*12cd0*/  LDL R0, [R1+0x8] ;  /* 0x0000080001007983 */ /* 0x003ea80000100800 */
[----:B------:R-:W3:Y:S01]  /*12ce0*/  LDL R2, [R1+0x14] ;  /* 0x0000140001027983 */ /* 0x000ee20000100800 */
[----:B--2---:R-:W-:Y:S01]  /*12cf0*/  IMAD R0, R0, 0x8, R7 ;  /* 0x0000000800007824 */ /* 0x004fe200078e0207 */
[----:B---3--:R-:W-:-:S04]  /*12d00*/  SHF.L.U32 R2, R2, 0x1f, RZ ;  /* 0x0000001f02027819 */ /* 0x008fc800000006ff */
[----:B------:R-:W0:Y:S02]  /*12d10*/  SYNCS.PHASECHK.TRANS64.TRYWAIT P0, [R0+URZ+0x22840], R2 ;  /* 0x02284002000075a7 */ /* 0x000e24000800017f */
[----:B0-----:R-:W-:Y:S05]  /*12d20*/  @!P0 BRA `(.L_x_10060) ;  /* 0x00000054007c8947 */ /* 0x001fea0003800000 */
.L_x_10209:
[----:B------:R-:W1:Y:S02]  /*12d30*/  S2R R3, SR_TID.X ;  /* 0x0000000000037919 */ /* 0x000e640000002100 */
[----:B-1----:R-:W-:-:S04]  /*12d40*/  LOP3.LUT R3, R3, 0x7f, RZ, 0xc0, !PT ;  /* 0x0000007f03037812 */ /* 0x002fc800078ec0ff */
[----:B------:R-:W-:-:S13]  /*12d50*/  ISETP.NE.AND P0, PT, R3, RZ, PT ;  /* 0x000000ff0300720c */ /* 0x000fda0003f05270 */
        /* <DEDUP_REMOVED lines=8> */
.L_x_10061:
[----:B------:R-:W2:Y:S04]  /*12de0*/  LDL R7, [R1+0x4] ;  /* 0x0000040001077983 */ /* 0x000ea80000100800 */
[----:B------:R-:W2:Y:S04]  /*12df0*/  LDL R6, [R1+0x8] ;  /* 0x0000080001067983 */ /* 0x000ea80000100800 */
[----:B------:R-:W3:Y:S04]  /*12e00*/  LDL R5, [R1+0x5c] ;  /* 0x00005c0001057983 */ /* 0x000ee80000100800 */
[----:B------:R-:W4:Y:S04]  /*12e10*/  LDL R4, [R1+0x24] ;  /* 0x0000240001047983 */ /* 0x000f280000100800 */
[----:B------:R-:W5:Y:S04]  /*12e20*/  LDL R3, [R1] ;  /* 0x0000000001037983 */ /* 0x000f680000100800 */
[----:B0-----:R-:W5:Y:S01]  /*12e30*/  LDL.LU R2, [R1+0x1c] ;  /* 0x00001c0001027983 */ /* 0x001f620000300800 */
[----:B------:R-:W-:Y:S01]  /*12e40*/  R2UR UR9, R0 ;  /* 0x00000000000972ca */ /* 0x000fe200000e0000 */
[----:B------:R-:W-:Y:S01]  /*12e50*/  UIADD3 UR6, UP0, UR38, 0x370, URZ ;  /* 0x0000037026067890 */ /* 0x000fe2000ff1e03f */
[----:B------:R-:W-:Y:S01]  /*12e60*/  PLOP3.LUT P0, PT, PT, PT, PT, 0x80, 0x0 ;  /* 0x000000000000781c */ /* 0x000fe20003f0f070 */
[----:B------:R-:W-:Y:S01]  /*12e70*/  UMOV UR5, 0x14f00000 ;  /* 0x14f0000000057882 */ /* 0x000fe20000000000 */
[----:B------:R-:W-:Y:S01]  /*12e80*/  R2UR UR12, R18 ;  /* 0x00000000120c72ca */ /* 0x000fe200000e0000 */
[----:B------:R-:W-:Y:S01]  /*12e90*/  UIADD3.X UR7, URZ, UR39, URZ, UP0, !UPT ;  /* 0x000000273f077290 */ /* 0x000fe200087fe43f */
[----:B------:R-:W-:-:S07]  /*12ea0*/  UMOV UR10, URZ ;  /* 0x0000003f000a7c82 */ /* 0x000fce0008000000 */
[----:B------:R-:W-:Y:S01]  /*12eb0*/  UIADD3 UR9, UR9, 0x22830, URZ ;  /* 0x0002283009097890 */ /* 0x000fe2000fffe03f */
[----:B--2---:R-:W-:Y:S01]  /*12ec0*/  IMAD R0, R6, 0x3000, R7 ;  /* 0x0000300006007824 */ /* 0x004fe200078e0207 */
[----:B---3--:R-:W-:-:S04]  /*12ed0*/  R2UR UR11, R5 ;  /* 0x00000000050b72ca */ /* 0x008fc800000e0000 */
[----:B------:R-:W-:Y:S02]  /*12ee0*/  R2UR UR8, R0 ;  /* 0x00000000000872ca */ /* 0x000fe400000e0000 */
[----:B----4-:R-:W-:Y:S02]  /*12ef0*/  R2UR UR4, R4 ;  /* 0x00000000040472ca */ /* 0x010fe400000e0000 */
[----:B-----5:R-:W-:Y:S02]  /*12f00*/  R2UR UR13, R3 ;  /* 0x00000000030d72ca */ /* 0x020fe400000e0000 */
[----:B------:R-:W-:-:S07]  /*12f10*/  LOP3.LUT R2, R2, 0xfffffffe, RZ, 0xc0, !PT ;  /* 0xfffffffe02027812 */ /* 0x000fce00078ec0ff */
[----:B------:R-:W-:Y:S01]  /*12f20*/  UIADD3 UR8, UR8, 0x1c400, URZ ;  /* 0x0001c40008087890 */ /* 0x000fe2000fffe03f */
[----:B------:R-:W-:Y:S01]  /*12f30*/  @P0 LOP3.LUT R2, R2, 0x1, RZ, 0xfc, !PT ;  /* 0x0000000102020812 */ /* 0x000fe200078efcff */
[----:B------:R-:W-:-:S03]  /*12f40*/  UIMAD UR11, UR11, 0x60, UR4 ;  /* 0x000000600b0b78a4 */ /* 0x000fc6000f8e0204 */
[----:B------:R-:W-:Y:S01]  /*12f50*/  UMOV UR4, 0x0 ;  /* 0x0000000000047882 */ /* 0x000fe20000000000 */
[----:B------:R1:W-:Y:S05]  /*12f60*/  STL [R1+0x1c], R2 ;  /* 0x00001c0201007387 */ /* 0x0003ea0000100800 */
[----:B------:R1:W-:Y:S01]  /*12f70*/  UTMALDG.4D [UR8], [UR6], desc[UR4] ;  /* 0x00000408060075b4 */ /* 0x0003e20008019000 */
[----:B------:R-:W-:Y:S02]  /*12f80*/  NOP ;  /* 0x0000000000007918 */ /* 0x000fe40000000000 */
.L_x_10057:
[----:B-1----:R-:W2:Y:S04]  /*12f90*/  LDL R2, [R1+0x4] ;  /* 0x0000040001027983 */ /* 0x002ea80000100800 */
        /* <DEDUP_REMOVED lines=42> */
.L_x_10063:
[----:B------:R-:W-:Y:S05]  /*13240*/  BSYNC B6 ;  /* 0x0000000000067941 */ /* 0x000fea0003800000 */
.L_x_10062:
[----:B-1----:R-:W2:Y:S01]  /*13250*/  LDL.LU R4, [R1+0x38] ;  /* 0x0000380001047983 */ /* 0x002ea20000300800 */
[----:B------:R-:W0:Y:S01]  /*13260*/  LDC R7, c[0x0][0x448] ;  /* 0x00011200ff077b82 */ /* 0x000e220000000800 */
        /* <DEDUP_REMOVED lines=8> */
[----:B0-----:R-:W-:Y:S01]  /*132f0*/  ISETP.NE.AND P0, PT, R7, 0x1, PT ;  /* 0x000000010700780c */ /* 0x001fe20003f05270 */
[----:B------:R-:W0:Y:S02]  /*13300*/  S2R R8, SR_TID.X ;  /* 0x0000000000087919 */ /* 0x000e240000002100 */
[----:B0-----:R-:W-:-:S05]  /*13310*/  IMAD.SHL.U32 R9, R8, 0x8, RZ ;  /* 0x0000000808097824 */ /* 0x001fca00078e00ff */
        /* <DEDUP_REMOVED lines=22> */
[----:B--2---:R-:W-:-:S04]  /*13480*/  @P0 SHF.R.U32.HI R4, RZ, R6, R5 ;  /* 0x00000006ff040219 */ /* 0x004fc80000011605 */
[----:B------:R-:W-:-:S05]  /*13490*/  IADD3 R5, -R4, RZ, RZ ;  /* 0x000000ff04057210 */ /* 0x000fca0007ffe1ff */
        /* <DEDUP_REMOVED lines=17> */
[----:B-1----:R-:W-:Y:S09]  /*135b0*/  BRA.DIV UR4, `(.L_x_10064) ;  /* 0x0000004e046c7947 */ /* 0x002ff2000b800000 */
[----:B------:R-:W2:Y:S01]  /*135c0*/  LDL.LU R6, [R1+0x54] ;  /* 0x0000540001067983 */ /* 0x000ea20000300800 */
[----:B------:R-:W0:Y:S02]  /*135d0*/  S2R R5, SR_TID.X ;  /* 0x0000000000057919 */ /* 0x000e240000002100 */
[----:B0-----:R-:W-:-:S04]  /*135e0*/  LOP3.LUT R5, R5, 0x7f, RZ, 0xc0, !PT ;  /* 0x0000007f05057812 */ /* 0x001fc800078ec0ff */
[----:B------:R-:W-:-:S05]  /*135f0*/  SHF.R.U32.HI R5, RZ, 0x3, R5 ;  /* 0x00000003ff057819 */ /* 0x000fca0000011605 */
[----:B------:R-:W-:-:S04]  /*13600*/  IMAD.IADD R2, R5, 0x1, R17 ;  /* 0x0000000105027824 */ /* 0x000fc800078e0211 */
[----:B------:R-:W-:Y:S02]  /*13610*/  VIADD R5, R2, 0x10 ;  /* 0x0000001002057836 */ /* 0x000fe40000000000 */
[----:B--2---:R-:W-:Y:S02]  /*13620*/  IMAD R3, R6, R7, RZ ;  /* 0x0000000706037224 */ /* 0x004fe400078e02ff */
[----:B------:R-:W0:Y:S04]  /*13630*/  SHFL.IDX PT, R7, R4, RZ, 0x181f ;  /* 0x00181fff04077589 */ /* 0x000e2800000e0000 */
[----:B------:R-:W1:Y:S01]  /*13640*/  SHFL.IDX PT, R6, R0, RZ, 0x181f ;  /* 0x00181fff00067589 */ /* 0x000e6200000e0000 */
        /* <DEDUP_REMOVED lines=32> */
[----:B------:R-:W-:Y:S01]  /*13850*/  @!P1 IMAD.MOV.U32 R6, RZ, RZ, R5 ;  /* 0x000000ffff069224 */ /* 0x000fe200078e0005 */
[----:B------:R-:W-:-:S04]  /*13860*/  IADD3 R5, R2, 0x40, RZ ;  /* 0x0000004002057810 */ /* 0x000fc80007ffe0ff */
        /* <DEDUP_REMOVED lines=22> */
[----:B-1----:R-:W-:-:S04]  /*139d0*/  @!P1 LEA R5, P2, R9, R5, 0x1 ;  /* 0x0000000509059211 */ /* 0x002fc800078408ff */
[----:B0-----:R-:W-:-:S05]  /*139e0*/  @!P1 IADD3.X R6, RZ, R6, RZ, P2, !PT ;  /* 0x00000006ff069210 */ /* 0x001fca00017fe4ff */
[----:B------:R-:W-:Y:S02]  /*139f0*/  @!P1 IMAD.MOV.U32 R7, RZ, RZ, R6 ;  /* 0x000000ffff079224 */ /* 0x000fe400078e0006 */
[----:B------:R-:W-:Y:S01]  /*13a00*/  @!P1 IMAD.MOV.U32 R6, RZ, RZ, R5 ;  /* 0x000000ffff069224 */ /* 0x000fe200078e0005 */
[----:B------:R-:W0:Y:S04]  /*13a10*/  SHFL.IDX PT, R0, R0, 0x7, 0x181f ;  /* 0x00f81f0000007f89 */ /* 0x000e2800000e0000 */
[----:B------:R1:W-:Y:S04]  /*13a20*/  @!P1 LDGSTS.E.BYPASS.LTC128B.128 [R10+0x1b400], desc[UR40][R6.64], !P0 ;  /* 0x1b400000060a9fae */ /* 0x0003e8000c101d68 */
[----:B------:R-:W2:Y:S02]  /*13a30*/  SHFL.IDX PT, R4, R4, 0x7, 0x181f ;  /* 0x00f81f0004047f89 */ /* 0x000ea400000e0000 */
.L_x_10226:
[----:B------:R3:W5:Y:S01]  /*13a40*/  LDL R9, [R1+0x4] ;  /* 0x0000040001097983 */ /* 0x0007620000100800 */
[----:B------:R-:W4:Y:S01]  /*13a50*/  S2R R5, SR_TID.X ;  /* 0x0000000000057919 */ /* 0x000f220000002100 */
[----:B------:R-:W-:-:S05]  /*13a60*/  VIADD R2, R2, 0x70 ;  /* 0x0000007002027836 */ /* 0x000fca0000000000 */
[----:B------:R-:W-:Y:S01]  /*13a70*/  ISETP.GE.AND P1, PT, R2, R3, PT ;  /* 0x000000030200720c */ /* 0x000fe20003f26270 */
[----:B----4-:R-:W-:-:S05]  /*13a80*/  IMAD.SHL.U32 R5, R5, 0x8, RZ ;  /* 0x0000000805057824 */ /* 0x010fca00078e00ff */
[----:B------:R-:W-:-:S07]  /*13a90*/  LOP3.LUT R5, R5, 0x38, RZ, 0xc0, !PT ;  /* 0x0000003805057812 */ /* 0x000fce00078ec0ff */
[----:B--2---:R-:W-:-:S05]  /*13aa0*/  @!P1 LEA R2, P2, R5, R4, 0x1 ;  /* 0x0000000405029211 */ /* 0x004fca00078408ff */
[----:B0-----:R-:W-:-:S05]  /*13ab0*/  @!P1 IMAD.X R3, RZ, RZ, R0, P2 ;  /* 0x000000ffff039224 */ /* 0x001fca00010e0600 */
[----:B------:R-:W-:Y:S01]  /*13ac0*/  @!PT LDS RZ, [RZ] ;  /* 0x00000000fffff984 */ /* 0x000fe20000000800 */
[----:B------:R-:W-:Y:S01]  /*13ad0*/  @!PT LDS RZ, [RZ] ;  /* 0x00000000fffff984 */ /* 0x000fe20000000800 */
[----:B------:R-:W-:Y:S01]  /*13ae0*/  @!PT LDS RZ, [RZ] ;  /* 0x00000000fffff984 */ /* 0x000fe20000000800 */
[----:B------:R3:W-:Y:S01]  /*13af0*/  @!P1 LDGSTS.E.BYPASS.LTC128B.128 [R10+0x1bc00], desc[UR40][R2.64], !P0 ;  /* 0x1bc00000020a9fae */ /* 0x0007e2000c101d68 */
[----:B------:R-:W-:Y:S01]  /*13b00*/  PLOP3.LUT P0, PT, PT, PT, PT, 0x80, 0x0 ;  /* 0x000000000000781c */ /* 0x000fe20003f0f070 */
[----:B------:R-:W-:-:S12]  /*13b10*/  NOP ;  /* 0x0000000000007918 */ /* 0x000fd80000000000 */
.L_x_10065:
[----:B---3--:R-:W2:Y:S01]  /*13b20*/  LDL R2, [R1+0x4] ;  /* 0x0000040001027983 */ /* 0x008ea20000100800 */
        /* <DEDUP_REMOVED lines=18> */
.L_x_10227:
[----:B------:R-:W-:Y:S05]  /*13c50*/  BSYNC B0 ;  /* 0x0000000000007941 */ /* 0x000fea0003800000 */
.L_x_10066:
        /* <DEDUP_REMOVED lines=12> */
[----:B------:R-:W-:Y:S02]  /*13d20*/  ISETP.NE.AND P1, PT, R3, RZ, PT ;  /* 0x000000ff0300720c */ /* 0x000fe40003f25270 */
[----:B--2---:R-:W-:-:S04]  /*13d30*/  LEA R2, R2, R5, 0x3 ;  /* 0x0000000502027211 */ /* 0x004fc800078e18ff */
[----:B------:R-:W0:Y:S02]  /*13d40*/  SYNCS.PHASECHK.TRANS64.TRYWAIT P0, [R2+URZ+0x22860], R0 ;  /* 0x02286000020075a7 */ /* 0x000e24000800017f */
[----:B0-----:R-:W-:Y:S05]  /*13d50*/  @!P0 BRA `(.L_x_10071) ;  /* 0x0000005000348947 */ /* 0x001fea0003800000 */
.L_x_10228:
[----:B------:R-:W-:Y:S05]  /*13d60*/  BSYNC B1 ;  /* 0x0000000000017941 */ /* 0x000fea0003800000 */
.L_x_10070:
        /* <DEDUP_REMOVED lines=9> */
.L_x_10073:
[----:B------:R-:W-:Y:S05]  /*13e00*/  BSYNC B1 ;  /* 0x0000000000017941 */ /* 0x000fea0003800000 */
.L_x_10072:
        /* <DEDUP_REMOVED lines=14> */
.L_x_10074:
        /* <DEDUP_REMOVED lines=16> */
.L_x_10075:
        /* <DEDUP_REMOVED lines=16> */
.L_x_10076:
        /* <DEDUP_REMOVED lines=16> */
.L_x_10077:
        /* <DEDUP_REMOVED lines=11> */
.L_x_10069:
[----:B------:R-:W-:Y:S05]  /*142a0*/  BSYNC B0 ;  /* 0x0000000000007941 */ /* 0x000fea0003800000 */
.L_x_10068:
[----:B------:R-:W2:Y:S01]  /*142b0*/  LDL.LU R4, [R1+0x50] ;  /* 0x0000500001047983 */ /* 0x000ea20000300800 */
[----:B------:R-:W-:Y:S01]  /*142c0*/  BSSY B0, `(.L_x_10078) ;  /* 0x000020f000007945 */ /* 0x000fe20003800000 */
[----:B--2---:R-:W-:-:S13]  /*142d0*/  ISETP.GE.AND P0, PT, R4, 0x61, PT ;  /* 0x000000610400780c */ /* 0x004fda0003f06270 */
[----:B------:R-:W-:Y:S05]  /*142e0*/  @!P0 BRA `(.L_x_10079) ;  /* 0x0000002000308947 */ /* 0x000fea0003800000 */
[----:B------:R-:W1:Y:S01]  /*142f0*/  LDL R4, [R1+0x30] ;  /* 0x0000300001047983 */ /* 0x000e620000100800 */
[----:B------:R-:W-:Y:S01]  /*14300*/  IMAD.MOV.U32 R0, RZ, RZ, 0x1 ;  /* 0x00000001ff007424 */ /* 0x000fe200078e00ff */
[----:B------:R-:W-:Y:S01]  /*14310*/  BSSY B2, `(.L_x_10080) ;  /* 0x00000b3000027945 */ /* 0x000fe20003800000 */
[----:B-1----:R-:W-:-:S05]  /*14320*/  IMAD.MOV R6, RZ, RZ, -R4 ;  /* 0x000000ffff067224 */ /* 0x002fca00078e0a04 */
[----:B------:R-:W-:-:S04]  /*14330*/  VIADDMNMX R6, R6, R0, 0xffffffff, !PT ;  /* 0xffffffff06067446 */ /* 0x000fc80007800100 */
[----:B------:R-:W-:-:S04]  /*14340*/  IADD3 R0, R4, R6, RZ ;  /* 0x0000000604007210 */ /* 0x000fc80007ffe0ff */
        /* <DEDUP_REMOVED lines=24> */
[----:B-----5:R-:W3:Y:S01]  /*144d0*/  LDL R9, [R1+0x10] ;  /* 0x0000100001097983 */ /* 0x020ee20000100800 */
        /* <DEDUP_REMOVED lines=16> */
.L_x_10084:
[----:B-1----:R-:W2:Y:S01]  /*145e0*/  LDL R2, [R1+0x4] ;  /* 0x0000040001027983 */ /* 0x002ea20000100800 */
[----:B------:R-:W-:Y:S01]  /*145f0*/  SHF.L.U32 R5, R7, 0x1f, RZ ;  /* 0x0000001f07057819 */ /* 0x000fe200000006ff */
[----:B------:R-:W1:Y:S01]  /*14600*/  S2R R3, SR_TID.X ;  /* 0x0000000000037919 */ /* 0x000e620000002100 */
[----:B------:R-:W-:Y:S01]  /*14610*/  BSSY B3, `(.L_x_10085) ;  /* 0x0000006000037945 */ /* 0x000fe20003800000 */
[----:B-1----:R-:W-:-:S04]  /*14620*/  LOP3.LUT R3, R3, 0x7f, RZ, 0xc0, !PT ;  /* 0x0000007f03037812 */ /* 0x002fc800078ec0ff */
[----:B------:R-:W-:Y:S01]  /*14630*/  ISETP.NE.AND P1, PT, R3, RZ, PT ;  /* 0x000000ff0300720c */ /* 0x000fe20003f25270 */
[----:B--2---:R-:W-:-:S04]  /*14640*/  IMAD R2, R8, 0x8, R2 ;  /* 0x0000000808027824 */ /* 0x004fc800078e0202 */
[----:B------:R-:W1:Y:S02]  /*14650*/  SYNCS.PHASECHK.TRANS64.TRYWAIT P0, [R2+URZ+0x22840], R5 ;  /* 0x02284005020075a7 */ /* 0x000e64000800017f */
[----:B-1----:R-:W-:Y:S06]  /*14660*/  @!P0 BRA `(.L_x_10086) ;  /* 0x0000004800048947 */ /* 0x002fec0003800000 */
.L_x_10229:
[----:B------:R-:W-:Y:S05]  /*14670*/  BSYNC B3 ;  /* 0x0000000000037941 */ /* 0x000fea0003800000 */
.L_x_10085:
        /* <DEDUP_REMOVED lines=9> */
.L_x_10088:
[----:B------:R-:W-:Y:S05]  /*14710*/  BSYNC B3 ;  /* 0x0000000000037941 */ /* 0x000fea0003800000 */
.L_x_10087:
        /* <DEDUP_REMOVED lines=11> */
[----:B---3--:R-:W-:-:S03]  /*147d0*/  IMAD R0, R0, 0x60, R4 ;  /* 0x0000006000007824 */ /* 0x008fc600078e0204 */
[----:B------:R-:W-:Y:S01]  /*147e0*/  IADD3 R3, R3, 0x1c400, RZ ;  /* 0x0001c40003037810 */ /* 0x000fe20007ffe0ff */
[----:B------:R-:W-:-:S07]  /*147f0*/  VIADD R4, R2, 0x22830 ;  /* 0x0002283002047836 */ /* 0x000fce0000000000 */
.L_x_10089:
        /* <DEDUP_REMOVED lines=14> */
.L_x_10230:
[----:B------:R-:W-:Y:S05]  /*148e0*/  BSYNC B3 ;  /* 0x0000000000037941 */ /* 0x000fea0003800000 */
.L_x_10090:
[----:B------:R-:W-:Y:S01]  /*148f0*/  BSSY B3, `(.L_x_10092) ;  /* 0x000000b000037945 */ /* 0x000fe20003800000 */
[----:B------:R-:W-:Y:S02]  /*14900*/  IMAD.MOV.U32 R8, RZ, RZ, 0x0 ;  /* 0x00000000ff087424 */ /* 0x000fe400078e00ff */
[----:B-----5:R-:W-:Y:S01]  /*14910*/  IMAD.MOV.U32 R9, RZ, RZ, 0x14f00000 ;  /* 0x14f00000ff097424 */ /* 0x020fe200078e00ff */
        /* <DEDUP_REMOVED lines=8> */
.L_x_10093:
[----:B------:R-:W-:Y:S05]  /*149a0*/  BSYNC B3 ;  /* 0x0000000000037941 */ /* 0x000fea0003800000 */
.L_x_10092:
        /* <DEDUP_REMOVED lines=11> */
.L_x_10094:
        /* <DEDUP_REMOVED lines=16> */
.L_x_10095:
        /* <DEDUP_REMOVED lines=16> */
.L_x_10096:
        /* <DEDUP_REMOVED lines=16> */
.L_x_10097:
        /* <DEDUP_REMOVED lines=11> */
.L_x_10083:
[----:B------:R-:W-:Y:S05]  /*14e10*/  BSYNC B1 ;  /* 0x0000000000017941 */ /* 0x000fea0003800000 */
.L_x_10082:
[----:B------:R-:W2:Y:S02]  /*14e20*/  LDL.LU R4, [R1+0x30] ;  /* 0x0000300001047983 */ /* 0x000ea40000300800 */
[----:B--2---:R-:W-:-:S07]  /*14e30*/  VIADD R0, R4, 0xfffffffd ;  /* 0xfffffffd04007836 */ /* 0x004fce0000000000 */
.L_x_10081:
[----:B------:R-:W-:Y:S05]  /*14e40*/  BSYNC B2 ;  /* 0x0000000000027941 */ /* 0x000fea0003800000 */
.L_x_10080:
[----:B------:R-:W2:Y:S01]  /*14e50*/  LDL.LU R2, [R1+0x34] ;  /* 0x0000340001027983 */ /* 0x000ea20000300800 */
[----:B------:R-:W-:-:S05]  /*14e60*/  IMAD.MOV R6, RZ, RZ, -R6 ;  /* 0x000000ffff067224 */ /* 0x000fca00078e0a06 */
[----:B--2---:R-:W-:-:S13]  /*14e70*/  ISETP.NE.AND P0, PT, R2, R6, PT ;  /* 0x000000060200720c */ /* 0x004fda0003f05270 */
[----:B------:R-:W-:Y:S05]  /*14e80*/  @!P0 BRA `(.L_x_10079) ;  /* 0x0000001400488947 */ /* 0x000fea0003800000 */
.L_x_10130:
        /* <DEDUP_REMOVED lines=13> */
[----:B------:R-:W-:Y:S01]  /*14f60*/  IMAD.MOV.U32 R8, RZ, RZ, R0 ;  /* 0x000000ffff087224 */ /* 0x000fe200078e0000 */
[----:B------:R-:W-:-:S04]  /*14f70*/  ISETP.NE.U32.AND P0, PT, RZ, UR4, PT ;  /* 0x00000004ff007c0c */ /* 0x000fc8000bf05070 */
[----:B------:R-:W-:-:S13]  /*14f80*/  ISETP.NE.AND.EX P0, PT, RZ, UR5, PT, P0 ;  /* 0x00000005ff007c0c */ /* 0x000fda000bf05300 */
[----:B------:R-:W-:Y:S05]  /*14f90*/  @!P0 BRA `(.L_x_10100) ;  /* 0x0000000000508947 */ /* 0x000fea0003800000 */
[----:B-----5:R-:W2:Y:S01]  /*14fa0*/  LDL R9, [R1+0x20] ;  /* 0x0000200001097983 */ /* 0x020ea20000100800 */
        /* <DEDUP_REMOVED lines=19> */
.L_x_10100:
[----:B0-----:R-:W2:Y:S01]  /*150e0*/  LDL R2, [R1+0x4] ;  /* 0x0000040001027983 */ /* 0x001ea20000100800 */
[----:B------:R-:W0:Y:S02]  /*150f0*/  S2R R3, SR_TID.X ;  /* 0x0000000000037919 */ /* 0x000e240000002100 */
[----:B0-----:R-:W-:Y:S01]  /*15100*/  LOP3.LUT R4, R3, 0x7f, RZ, 0xc0, !PT ;  /* 0x0000007f03047812 */ /* 0x001fe200078ec0ff */
[----:B------:R-:W-:Y:S03]  /*15110*/  BSSY B2, `(.L_x_10101) ;  /* 0x0000006000027945 */ /* 0x000fe60003800000 */
[----:B------:R-:W-:Y:S01]  /*15120*/  ISETP.NE.AND P1, PT, R4, RZ, PT ;  /* 0x000000ff0400720c */ /* 0x000fe20003f25270 */
[----:B--2---:R-:W-:Y:S01]  /*15130*/  IMAD R3, R7, 0x8, R2 ;  /* 0x0000000807037824 */ /* 0x004fe200078e0202 */
[----:B------:R-:W-:-:S04]  /*15140*/  SHF.L.U32 R2, R6, 0x1f, RZ ;  /* 0x0000001f06027819 */ /* 0x000fc800000006ff */
[----:B------:R-:W0:Y:S02]  /*15150*/  SYNCS.PHASECHK.TRANS64.TRYWAIT P0, [R3+URZ+0x22840], R2 ;  /* 0x02284002030075a7 */ /* 0x000e24000800017f */
[----:B0-----:R-:W-:Y:S05]  /*15160*/  @!P0 BRA `(.L_x_10102) ;  /* 0x0000003c006c8947 */ /* 0x001fea0003800000 */
.L_x_10231:
[----:B------:R-:W-:Y:S05]  /*15170*/  BSYNC B2 ;  /* 0x0000000000027941 */ /* 0x000fea0003800000 */
.L_x_10101:
[----:B------:R-:W-:Y:S04]  /*15180*/  BSSY B2, `(.L_x_10103) ;  /* 0x0000009000027945 */ /* 0x000fe80003800000 */
[----:B------:R-:W-:Y:S05]  /*15190*/  @P1 BRA `(.L_x_10104) ;  /* 0x00000000001c1947 */ /* 0x000fea0003800000 */
[----:B------:R-:W1:Y:S02]  /*151a0*/  S2R R4, SR_TID.X ;  /* 0x0000000000047919 */ /* 0x000e640000002100 */
[----:B-1----:R-:W-:Y:S02]  /*151b0*/  LOP3.LUT R5, R4, 0x1f, RZ, 0xc0, !PT ;  /* 0x0000001f04057812 */ /* 0x002fe400078ec0ff */
[----:B------:R-:W-:Y:S02]  /*151c0*/  MOV R4, 0x3000 ;  /* 0x0000300000047802 */ /* 0x000fe40000000f00 */
[----:B------:R-:W-:Y:S02]  /*151d0*/  ISETP.NE.AND P0, PT, R5, RZ, PT ;  /* 0x000000ff0500720c */ /* 0x000fe40003f05270 */
[----:B------:R1:W-:Y:S11]  /*151e0*/  SYNCS.ARRIVE.TRANS64 RZ, [R3+URZ+0x22830], R4 ;  /* 0x0228300403ff79a7 */ /* 0x0003f6000800003f */
[----:B-1----:R-:W-:Y:S05]  /*151f0*/  @!P0 BRA `(.L_x_10104) ;  /* 0x0000000000048947 */ /* 0x002fea0003800000 */
[----:B------:R-:W-:Y:S01]  /*15200*/  BPT.TRAP 0x1 ;  /* 0x000000040000795c */ /* 0x000fe20000300000 */
.L_x_10104:
[----:B------:R-:W-:Y:S05]  /*15210*/  BSYNC B2 ;  /* 0x0000000000027941 */ /* 0x000fea0003800000 */
.L_x_10103:
        /* <DEDUP_REMOVED lines=13> */
.L_x_10105:
[----:B-----5:R-:W2:Y:S01]  /*152f0*/  LDL R9, [R1] ;  /* 0x0000000001097983 */ /* 0x020ea20000100800 */
        /* <DEDUP_REMOVED lines=13> */
.L_x_10232:
[----:B------:R-:W-:Y:S05]  /*153d0*/  BSYNC B2 ;  /* 0x0000000000027941 */ /* 0x000fea0003800000 */
.L_x_10106:
        /* <DEDUP_REMOVED lines=11> */
.L_x_10109:
[----:B------:R-:W-:Y:S05]  /*15490*/  BSYNC B2 ;  /* 0x0000000000027941 */ /* 0x000fea0003800000 */
.L_x_10108:
        /* <DEDUP_REMOVED lines=10> */
.L_x_10110:
        /* <DEDUP_REMOVED lines=16> */
.L_x_10111:
        /* <DEDUP_REMOVED lines=16> */
.L_x_10112:
        /* <DEDUP_REMOVED lines=16> */
.L_x_10113:
        /* <DEDUP_REMOVED lines=11> */
.L_x_10099:
[----:B------:R-:W-:Y:S05]  /*158f0*/  BSYNC B1 ;  /* 0x0000000000017941 */ /* 0x000fea0003800000 */
.L_x_10098:
[----:B------:R-:W2:Y:S01]  /*15900*/  LDL R5, [R1+0x1c] ;  /* 0x00001c0001057983 */ /* 0x000ea20000100800 */
[----:B------:R-:W-:Y:S01]  /*15910*/  VIADD R7, R7, 0x1 ;  /* 0x0000000107077836 */ /* 0x000fe20000000000 */
[----:B------:R-:W-:Y:S04]  /*15920*/  BSSY B1, `(.L_x_10114) ;  /* 0x00000a5000017945 */ /* 0x000fe80003800000 */
[----:B------:R-:W-:-:S04]  /*15930*/  ISETP.NE.AND P0, PT, R7, 0x2, PT ;  /* 0x000000020700780c */ /* 0x000fc80003f05270 */
[----:B------:R-:W-:Y:S02]  /*15940*/  SEL R2, RZ, 0x1, P0 ;  /* 0x00000001ff027807 */ /* 0x000fe40000000000 */
[----:B-----5:R-:W-:Y:S02]  /*15950*/  SEL R9, R7, RZ, P0 ;  /* 0x000000ff07097207 */ /* 0x020fe40000000000 */
[----:B------:R-:W-:-:S05]  /*15960*/  LOP3.LUT R8, R6, R2, RZ, 0x3c, !PT ;  /* 0x0000000206087212 */ /* 0x000fca00078e3cff */
[----:B------:R0:W-:Y:S04]  /*15970*/  STL [R1+0x14], R8 ;  /* 0x0000140801007387 */ /* 0x0001e80000100800 */
[----:B------:R0:W-:Y:S01]  /*15980*/  STL [R1+0x8], R9 ;  /* 0x0000080901007387 */ /* 0x0001e20000100800 */
[----:B--2---:R-:W-:-:S13]  /*15990*/  LOP3.LUT P2, RZ, R5, 0x1, RZ, 0xc0, !PT ;  /* 0x0000000105ff7812 */ /* 0x004fda000784c0ff */
        /* <DEDUP_REMOVED lines=26> */
.L_x_10116:
        /* <DEDUP_REMOVED lines=9> */
.L_x_10233:
[----:B------:R-:W-:Y:S05]  /*15bd0*/  BSYNC B2 ;  /* 0x0000000000027941 */ /* 0x000fea0003800000 */
.L_x_10117:
        /* <DEDUP_REMOVED lines=9> */
.L_x_10120:
[----:B------:R-:W-:Y:S05]  /*15c70*/  BSYNC B2 ;  /* 0x0000000000027941 */ /* 0x000fea0003800000 */
.L_x_10119:
        /* <DEDUP_REMOVED lines=14> */
.L_x_10121:
        /* <DEDUP_REMOVED lines=14> */
.L_x_10234:
[----:B------:R-:W-:Y:S05]  /*15e40*/  BSYNC B2 ;  /* 0x0000000000027941 */ /* 0x000fea0003800000 */
.L_x_10122:
        /* <DEDUP_REMOVED lines=11> */
.L_x_10125:
[----:B------:R-:W-:Y:S05]  /*15f00*/  BSYNC B2 ;  /* 0x0000000000027941 */ /* 0x000fea0003800000 */
.L_x_10124:
        /* <DEDUP_REMOVED lines=11> */
.L_x_10126:
        /* <DEDUP_REMOVED lines=16> */
.L_x_10127:
        /* <DEDUP_REMOVED lines=16> */
.L_x_10128:
        /* <DEDUP_REMOVED lines=16> */
.L_x_10129:
        /* <DEDUP_REMOVED lines=11> */
.L_x_10115:
[----:B------:R-:W-:Y:S05]  /*16370*/  BSYNC B1 ;  /* 0x0000000000017941 */ /* 0x000fea0003800000 */
.L_x_10114:
[C---:B------:R-:W-:Y:S01]  /*16380*/  ISETP.GT.AND P0, PT, R0.reuse, 0x1, PT ;  /* 0x000000010000780c */ /* 0x040fe20003f04270 */
[----:B------:R-:W-:-:S12]  /*16390*/  VIADD R0, R0, 0xfffffffe ;  /* 0xfffffffe00007836 */ /* 0x000fd80000000000 */
[----:B------:R-:W-:Y:S05]  /*163a0*/  @P0 BRA `(.L_x_10130) ;  /* 0xffffffe800b80947 */ /* 0x000fea000383ffff */
.L_x_10079:
[----:B------:R-:W-:Y:S05]  /*163b0*/  BSYNC B0 ;  /* 0x0000000000007941 */ /* 0x000fea0003800000 */
.L_x_10078:
[----:B------:R-:W2:Y:S04]  /*163c0*/  LDL.LU R4, [R1+0x8] ;  /* 0x0000080001047983 */ /* 0x000ea80000300800 */
[----:B------:R-:W3:Y:S01]  /*163d0*/  LDL.LU R3, [R1+0x14] ;  /* 0x0000140001037983 */ /* 0x000ee20000300800 */
[----:B------:R-:W4:Y:S01]  /*163e0*/  S2R R2, SR_TID.X ;  /* 0x0000000000027919 */ /* 0x000f220000002100 */
[----:B------:R-:W-:Y:S01]  /*163f0*/  BSSY B0, `(.L_x_10131) ;  /* 0x0000015000007945 */ /* 0x000fe20003800000 */
[----:B----4-:R-:W-:-:S04]  /*16400*/  LOP3.LUT R2, R2, 0x7f, RZ, 0xc0, !PT ;  /* 0x0000007f02027812 */ /* 0x010fc800078ec0ff */
[----:B------:R-:W-:Y:S01]  /*16410*/  ISETP.NE.AND P1, PT, R2, RZ, PT ;  /* 0x000000ff0200720c */ /* 0x000fe20003f25270 */
[----:B--2---:R-:W-:-:S05]  /*16420*/  VIADD R0, R4, 0x1 ;  /* 0x0000000104007836 */ /* 0x004fca0000000000 */
[----:B------:R-:W-:-:S04]  /*16430*/  ISETP.NE.AND P0, PT, R0, 0x2, PT ;  /* 0x000000020000780c */ /* 0x000fc80003f05270 */
[----:B------:R-:W-:-:S04]  /*16440*/  SEL R2, RZ, 0x1, P0 ;  /* 0x00000001ff027807 */ /* 0x000fc80000000000 */
[----:B---3--:R-:W-:-:S05]  /*16450*/  LOP3.LUT R3, R3, R2, RZ, 0x3c, !PT ;  /* 0x0000000203037212 */ /* 0x008fca00078e3cff */
[----:B------:R2:W-:Y:S01]  /*16460*/  STL [R1+0x14], R3 ;  /* 0x0000140301007387 */ /* 0x0005e20000100800 */
[----:B------:R-:W-:Y:S05]  /*16470*/  @P1 BRA `(.L_x_10132) ;  /* 0x0000000000301947 */ /* 0x000fea0003800000 */
[----:B--2---:R-:W2:Y:S01]  /*16480*/  S2R R3, SR_LANEID ;  /* 0x0000000000037919 */ /* 0x004ea20000000000 */
[----:B------:R-:W-:Y:S02]  /*16490*/  VOTEU.ANY UR4, UPT, PT ;  /* 0x0000000000047886 */ /* 0x000fe400038e0100 */
[----:B------:R-:W2:Y:S08]  /*164a0*/  FLO.U32 R4, UR4 ;  /* 0x0000000400047d00 */ /* 0x000eb000080e0000 */
[----:B------:R-:W3:Y:S01]  /*164b0*/  POPC R5, UR4 ;  /* 0x0000000400057d09 */ /* 0x000ee20008000000 */
[----:B--2---:R-:W-:-:S02]  /*164c0*/  ISETP.EQ.U32.AND P1, PT, R4, R3, PT ;  /* 0x000000030400720c */ /* 0x004fc40003f22070 */
[----:B------:R-:W3:Y:S11]  /*164d0*/  LDC.64 R2, c[0x0][0xc60] ;  /* 0x00031800ff027b82 */ /* 0x000ef60000000a00 */
[----:B---3--:R-:W2:Y:S01]  /*164e0*/  @P1 ATOMG.E.ADD.STRONG.GPU PT, R3, desc[UR40][R2.64], R5 ;  /* 0x00000005020319a8 */ /* 0x008ea200081ee1e8 */
[----:B-1----:R-:W1:Y:S02]  /*164f0*/  S2R R6, SR_LTMASK ;  /* 0x0000000000067919 */ /* 0x002e640000003900 */
[----:B-1----:R-:W-:-:S04]  /*16500*/  LOP3.LUT R6, R6, UR4, RZ, 0xc0, !PT ;  /* 0x0000000406067c12 */ /* 0x002fc8000f8ec0ff */
[----:B0-----:R-:W0:Y:S01]  /*16510*/  POPC R7, R6 ;  /* 0x0000000600077309 */ /* 0x001e220000000000 */
[----:B--2---:R-:W0:Y:S02]  /*16520*/  SHFL.IDX PT, R4, R3, R4, 0x1f ;  /* 0x00001f0403047589 */ /* 0x004e2400000e0000 */
[----:B0-----:R-:W-:-:S07]  /*16530*/  IADD3 R16, R4, UR36, R7 ;  /* 0x0000002404107c10 */ /* 0x001fce000fffe007 */
.L_x_10132:
[----:B------:R-:W-:Y:S05]  /*16540*/  BSYNC B0 ;  /* 0x0000000000007941 */ /* 0x000fea0003800000 */
.L_x_10131:
[----:B------:R-:W-:-:S05]  /*16550*/  SEL R0, R0, RZ, P0 ;  /* 0x000000ff00007207 */ /* 0x000fca0000000000 */
[----:B------:R3:W-:Y:S02]  /*16560*/  STL [R1+0x8], R0 ;  /* 0x0000080001007387 */ /* 0x0007e40000100800 */
.L_x_10050:
[----:B------:R-:W-:Y:S05]  /*16570*/  BSYNC B7 ;  /* 0x0000000000077941 */ /* 0x000fea0003800000 */
.L_x_10048:
        /* <DEDUP_REMOVED lines=13> */
.L_x_10133:
        /* <DEDUP_REMOVED lines=8> */
[----:B--2---:R-:W0:Y:S02]  /*166d0*/  @!P1 LDC.64 R2, c[0x0][0xc80] ;  /* 0x00032000ff029b82 */ /* 0x004e240000000a00 */
        /* <DEDUP_REMOVED lines=27> */
.L_x_10244:
[----:B------:R-:W-:Y:S02]  /*16890*/  ULDC UR4, c[0x0][0xc38] ;  /* 0x00030e0000047ab9 */ /* 0x000fe40000000800 */
[----:B0-----:R-:W-:-:S04]  /*168a0*/  IMAD.U32 R16, RZ, RZ, UR4 ;  /* 0x00000004ff107e24 */ /* 0x001fc8000f8e00ff */
[----:B--2---:R-:W-:-:S04]  /*168b0*/  IMAD R6, R6, R16, RZ ;  /* 0x0000001006067224 */ /* 0x004fc800078e02ff */
[----:B------:R-:W-:-:S05]  /*168c0*/  IMAD.IADD R4, R4, 0x1, R6 ;  /* 0x0000000104047824 */ /* 0x000fca00078e0206 */
[----:B-1----:R-:W-:-:S13]  /*168d0*/  ISETP.GT.AND P6, PT, R4, R0, PT ;  /* 0x000000000400720c */ /* 0x002fda0003fc4270 */
[----:B------:R-:W-:Y:S05]  /*168e0*/  @P6 BRA `(.L_x_10136) ;  /* 0x00000000009c6947 */ /* 0x000fea0003800000 */
.L_x_10141:
        /* <DEDUP_REMOVED lines=8> */
[----:B------:R-:W-:Y:S02]  /*16970*/  ISETP.GE.OR P6, PT, R5, R2, !P0 ;  /* 0x000000020500720c */ /* 0x000fe400047c6670 */
[----:B------:R-:W-:-:S11]  /*16980*/  MOV R2, RZ ;  /* 0x000000ff00027202 */ /* 0x000fd60000000f00 */
[----:B------:R-:W-:Y:S05]  /*16990*/  @P6 BRA `(.L_x_10139) ;  /* 0x00000000000c6947 */ /* 0x000fea0003800000 */
[----:B------:R-:W0:Y:S02]  /*169a0*/  LDC.64 R2, c[0x0][0xc80] ;  /* 0x00032000ff027b82 */ /* 0x000e240000000a00 */
[----:B0-----:R-:W-:-:S06]  /*169b0*/  IMAD.WIDE R2, R5, 0x4, R2 ;  /* 0x0000000405027825 */ /* 0x001fcc00078e0202 */
[----:B------:R0:W5:Y:S02]  /*169c0*/  LDG.E R2, desc[UR40][R2.64] ;  /* 0x0000002802027981 */ /* 0x000164000c1e1900 */
.L_x_10139:
[----:B------:R-:W-:Y:S05]  /*169d0*/  BSYNC B0 ;  /* 0x0000000000007941 */ /* 0x000fea0003800000 */
.L_x_10138:
        /* <DEDUP_REMOVED lines=18> */
.L_x_10252:
[----:B------:R-:W-:Y:S02]  /*16b00*/  ULDC UR4, c[0x0][0xc38] ;  /* 0x00030e0000047ab9 */ /* 0x000fe40000000800 */
[----:B------:R-:W-:-:S04]  /*16b10*/  IMAD.U32 R16, RZ, RZ, UR4 ;  /* 0x00000004ff107e24 */ /* 0x000fc8000f8e00ff */
[----:B-1----:R-:W-:-:S04]  /*16b20*/  IMAD R6, R6, R16, RZ ;  /* 0x0000001006067224 */ /* 0x002fc800078e02ff */
[----:B------:R-:W-:-:S05]  /*16b30*/  IMAD.IADD R4, R6, 0x1, R4 ;  /* 0x0000000106047824 */ /* 0x000fca00078e0204 */
[----:B------:R-:W-:-:S13]  /*16b40*/  ISETP.GT.AND P6, PT, R4, R0, PT ;  /* 0x000000000400720c */ /* 0x000fda0003fc4270 */
[----:B------:R-:W-:Y:S05]  /*16b50*/  @!P6 BRA `(.L_x_10141) ;  /* 0xfffffffc0064e947 */ /* 0x000fea000383ffff */
.L_x_10136:
        /* <DEDUP_REMOVED lines=8> */
.L_x_10256:
[----:B------:R-:W-:Y:S02]  /*16be0*/  ISETP.NE.AND P0, PT, R5, RZ, PT ;  /* 0x000000ff0500720c */ /* 0x000fe40003f05270 */
[----:B-1----:R-:W-:-:S11]  /*16bf0*/  MOV R2, RZ ;  /* 0x000000ff00027202 */ /* 0x002fd60000000f00 */
[----:B------:R-:W-:Y:S05]  /*16c00*/  @!P0 BRA `(.L_x_10143) ;  /* 0x0000000000108947 */ /* 0x000fea0003800000 */
[----:B------:R-:W-:Y:S01]  /*16c10*/  UMOV UR4, 0xffffffff ;  /* 0xffffffff00047882 */ /* 0x000fe20000000000 */
[----:B------:R-:W-:Y:S02]  /*16c20*/  VIADD R12, R4, 0xffffffff ;  /* 0xffffffff040c7836 */ /* 0x000fe40000000000 */
[----:B------:R-:W-:Y:S05]  /*16c30*/  BRA.DIV UR4, `(.L_x_10144) ;  /* 0x0000002e04607947 */ /* 0x000fea000b800000 */
[----:B------:R1:W3:Y:S02]  /*16c40*/  SHFL.IDX PT, R2, R3, R12, 0x1f ;  /* 0x00001f0c03027589 */ /* 0x0002e400000e0000 */
.L_x_10143:
        /* <DEDUP_REMOVED lines=24> */
[----:B------:R-:W-:-:S06]  /*16dd0*/  @P0 IADD3 R2, R2, 0x1, RZ ;  /* 0x0000000102020810 */ /* 0x000fcc0007ffe0ff */
[----:B------:R-:W-:Y:S01]  /*16de0*/  @!P2 IMAD.MOV R2, RZ, RZ, -R2 ;  /* 0x000000ffff02a224 */ /* 0x000fe200078e0a02 */
[----:B------:R-:W-:-:S05]  /*16df0*/  @!P1 LOP3.LUT R2, RZ, R17, RZ, 0x33, !PT ;  /* 0x00000011ff029212 */ /* 0x000fca00078e33ff */
[--C-:B------:R-:W-:Y:S02]  /*16e00*/  IMAD.MOV R3, RZ, RZ, -R2.reuse ;  /* 0x000000ffff037224 */ /* 0x100fe400078e0a02 */
[----:B------:R-:W-:Y:S02]  /*16e10*/  IMAD.MOV.U32 R18, RZ, RZ, R2 ;  /* 0x000000ffff127224 */ /* 0x000fe400078e0002 */
[----:B------:R-:W-:Y:S01]  /*16e20*/  IMAD R17, R17, R3, R0 ;  /* 0x0000000311117224 */ /* 0x000fe200078e0200 */
[----:B------:R-:W-:Y:S06]  /*16e30*/  BRA `(.L_x_10145) ;  /* 0x00000000001c7947 */ /* 0x000fec0003800000 */
.L_x_10137:
[----:B------:R-:W-:Y:S01]  /*16e40*/  UMOV UR4, URZ ;  /* 0x0000003f00047c82 */ /* 0x000fe20008000000 */
[----:B------:R-:W-:Y:S01]  /*16e50*/  UMOV UR5, URZ ;  /* 0x0000003f00057c82 */ /* 0x000fe20008000000 */
[----:B------:R-:W-:Y:S01]  /*16e60*/  ULDC UR6, c[0x0][0xc3c] ;  /* 0x00030f0000067ab9 */ /* 0x000fe20000000800 */
[----:B------:R-:W-:Y:S01]  /*16e70*/  IMAD.MOV.U32 R16, RZ, RZ, R0 ;  /* 0x000000ffff107224 */ /* 0x000fe200078e0000 */
[----:B------:R-:W-:Y:S01]  /*16e80*/  MOV R19, UR6 ;  /* 0x0000000600137c02 */ /* 0x000fe20008000f00 */
[----:B------:R-:W-:Y:S02]  /*16e90*/  IMAD.U32 R17, RZ, RZ, UR4 ;  /* 0x00000004ff117e24 */ /* 0x000fe4000f8e00ff */
[----:B------:R-:W-:-:S07]  /*16ea0*/  IMAD.U32 R18, RZ, RZ, UR5 ;  /* 0x00000005ff127e24 */ /* 0x000fce000f8e00ff */
.L_x_10145:
        /* <DEDUP_REMOVED lines=12> */
.L_x_10134:
[----:B------:R-:W-:Y:S02]  /*16f70*/  ULDC UR4, c[0x0][0xc3c] ;  /* 0x00030f0000047ab9 */ /* 0x000fe40000000800 */
[----:B----4-:R-:W-:-:S13]  /*16f80*/  ISETP.GE.AND P0, PT, R19, UR4, PT ;  /* 0x0000000413007c0c */ /* 0x010fda000bf06270 */
[----:B------:R-:W-:Y:S05]  /*16f90*/  @!P0 BRA `(.L_x_10146) ;  /* 0xffffff9800748947 */ /* 0x000fea000383ffff */
[----:B------:R-:W-:Y:S05]  /*16fa0*/  BSYNC B8 ;  /* 0x0000000000087941 */ /* 0x000fea0003800000 */
.L_x_10006:
[----:B---3--:R-:W3:Y:S01]  /*16fb0*/  LDL.LU R0, [R1+0x3c] ;  /* 0x00003c0001007983 */ /* 0x008ee20000300800 */
[----:B------:R-:W-:Y:S01]  /*16fc0*/  BSSY B0, `(.L_x_10147) ;  /* 0x000000b000007945 */ /* 0x000fe20003800000 */
[----:B------:R-:W4:Y:S01]  /*16fd0*/  S2R R5, SR_CgaCtaId ;  /* 0x0000000000057919 */ /* 0x000f220000008800 */
[----:B---3--:R-:W-:-:S05]  /*16fe0*/  VIADD R0, R0, 0x1 ;  /* 0x0000000100007836 */ /* 0x008fca0000000000 */
[----:B0-----:R-:W-:-:S04]  /*16ff0*/  LEA.HI R2, R0, R0, RZ, 0x1 ;  /* 0x0000000000027211 */ /* 0x001fc800078f08ff */
[----:B--2---:R-:W-:-:S05]  /*17000*/  LOP3.LUT R3, R2, 0xfffffffe, RZ, 0xc0, !PT ;  /* 0xfffffffe02037812 */ /* 0x004fca00078ec0ff */
[----:B------:R-:W-:Y:S01]  /*17010*/  IMAD.IADD R3, R0, 0x1, -R3 ;  /* 0x0000000100037824 */ /* 0x000fe200078e0a03 */
[----:B------:R-:W-:-:S04]  /*17020*/  MOV R0, 0x400 ;  /* 0x0000040000007802 */ /* 0x000fc80000000f00 */
[----:B----4-:R-:W-:Y:S02]  /*17030*/  LEA R0, R5, R0, 0x18 ;  /* 0x0000000005007211 */ /* 0x010fe400078ec0ff */
[----:B------:R-:W-:-:S04]  /*17040*/  SHF.L.U32 R3, R3, 0x1f, RZ ;  /* 0x0000001f03037819 */ /* 0x000fc800000006ff */
[----:B------:R-:W0:Y:S02]  /*17050*/  SYNCS.PHASECHK.TRANS64.TRYWAIT P0, [R0+URZ+0x22820], R3 ;  /* 0x02282003000075a7 */ /* 0x000e24000800017f */
[----:B0-----:R-:W-:Y:S05]  /*17060*/  @!P0 BRA `(.L_x_10148) ;  /* 0x00000028007c8947 */ /* 0x001fea0003800000 */
.L_x_10259:
[----:B------:R-:W-:Y:S05]  /*17070*/  BSYNC B0 ;  /* 0x0000000000007941 */ /* 0x000fea0003800000 */
.L_x_10147:
[----:B------:R-:W-:-:S03]  /*17080*/  UMOV UR4, 0xffffffff ;  /* 0xffffffff00047882 */ /* 0x000fc60000000000 */
[----:B------:R-:W-:Y:S05]  /*17090*/  BRA.DIV UR4, `(.L_x_10149) ;  /* 0x0000002a04847947 */ /* 0x000fea000b800000 */
[----:B------:R-:W2:Y:S02]  /*170a0*/  S2R R2, SR_TID.X ;  /* 0x0000000000027919 */ /* 0x000ea40000002100 */
[----:B--2---:R-:W-:-:S04]  /*170b0*/  SHF.R.U32.HI R2, RZ, 0x5, R2 ;  /* 0x00000005ff027819 */ /* 0x004fc80000011602 */
[----:B------:R-:W-:-:S05]  /*170c0*/  LOP3.LUT R2, R2, 0x3, RZ, 0xc0, !PT ;  /* 0x0000000302027812 */ /* 0x000fca00078ec0ff */
[----:B------:R2:W3:Y:S02]  /*170d0*/  SHFL.IDX PT, R14, R2, RZ, 0x1f ;  /* 0x00001fff020e7589 */ /* 0x0004e400000e0000 */
.L_x_10262:
[----:B---3--:R-:W-:-:S13]  /*170e0*/  ISETP.NE.AND P0, PT, R14, RZ, PT ;  /* 0x000000ff0e00720c */ /* 0x008fda0003f05270 */
[----:B------:R-:W-:Y:S05]  /*170f0*/  @P0 BRA `(.L_x_9863) ;  /* 0x0000000000940947 */ /* 0x000fea0003800000 */
[----:B------:R-:W-:-:S03]  /*17100*/  UMOV UR4, 0xffffffff ;  /* 0xffffffff00047882 */ /* 0x000fc60000000000 */
[----:B------:R-:W-:Y:S05]  /*17110*/  BRA.DIV UR4, `(.L_x_10150) ;  /* 0x0000002a04987947 */ /* 0x000fea000b800000 */
[----:B------:R-:W-:-:S13]  /*17120*/  ELECT P6, URZ, PT ;  /* 0x00000000003f782f */ /* 0x000fda00038c0000 */
.L_x_10265:
[----:B------:R-:W-:Y:S05]  /*17130*/  @!P6 BRA `(.L_x_9863) ;  /* 0x000000000084e947 */ /* 0x000fea0003800000 */
[----:B--2---:R-:W2:Y:S02]  /*17140*/  LDL.LU R2, [R1+0x60] ;  /* 0x0000600001027983 */ /* 0x004ea40000300800 */
[----:B--2---:R-:W-:-:S04]  /*17150*/  LOP3.LUT R2, R2, 0x2, RZ, 0xfc, !PT ;  /* 0x0000000202027812 */ /* 0x004fc800078efcff */
[----:B------:R-:W-:-:S13]  /*17160*/  ISETP.NE.AND P2, PT, R2, 0x3, PT ;  /* 0x000000030200780c */ /* 0x000fda0003f45270 */
[----:B------:R-:W-:Y:S05]  /*17170*/  @!P2 BRA `(.L_x_10151) ;  /* 0x000000000004a947 */ /* 0x000fea0003800000 */
[----:B------:R-:W-:Y:S01]  /*17180*/  BPT.TRAP 0x1 ;  /* 0x000000040000795c */ /* 0x000fe20000300000 */
.L_x_10151:
[----:B0-----:R-:W2:Y:S04]  /*17190*/  LDL R3, [R1+0x8] ;  /* 0x0000080001037983 */ /* 0x001ea80000100800 */
[----:B-1----:R-:W3:Y:S01]  /*171a0*/  LDL.LU R7, [R1+0x14] ;  /* 0x0000140001077983 */ /* 0x002ee20000300800 */
        /* <DEDUP_REMOVED lines=12> */
.L_x_10266:
[----:B------:R-:W1:Y:S02]  /*17270*/  SYNCS.PHASECHK.TRANS64.TRYWAIT P0, [R7+URZ], R2 ;  /* 0x00000002070075a7 */ /* 0x000e64000800017f */
[----:B-1----:R-:W-:Y:S05]  /*17280*/  @!P0 BRA `(.L_x_10153) ;  /* 0x0000002800708947 */ /* 0x002fea0003800000 */
.L_x_10267:
[----:B------:R-:W-:Y:S05]  /*17290*/  @!P2 BRA `(.L_x_10154) ;  /* 0x000000000004a947 */ /* 0x000fea0003800000 */
[----:B------:R-:W-:Y:S01]  /*172a0*/  BPT.TRAP 0x1 ;  /* 0x000000040000795c */ /* 0x000fe20000300000 */
.L_x_10154:
[----:B------:R-:W2:Y:S01]  /*172b0*/  LDL.LU R4, [R1+0x8] ;  /* 0x0000080001047983 */ /* 0x000ea20000300800 */
[----:B------:R-:W-:-:S05]  /*172c0*/  VIADD R0, R0, 0x22860 ;  /* 0x0002286000007836 */ /* 0x000fca0000000000 */
[----:B--2---:R-:W-:-:S04]  /*172d0*/  LEA R4, R4, R0, 0x3 ;  /* 0x0000000004047211 */ /* 0x004fc800078e18ff */
[----:B------:R-:W2:Y:S02]  /*172e0*/  SYNCS.PHASECHK.TRANS64.TRYWAIT P0, [R4+URZ], R5 ;  /* 0x00000005040075a7 */ /* 0x000ea4000800017f */
[----:B--2---:R-:W-:Y:S05]  /*172f0*/  @!P0 BRA `(.L_x_10155) ;  /* 0x0000002800688947 */ /* 0x004fea0003800000 */
.L_x_10268:
[----:B------:R-:W-:-:S07]  /*17300*/  IMAD R3, R3, 0x8, R0 ;  /* 0x0000000803037824 */ /* 0x000fce00078e0200 */
.L_x_10156:
[----:B---3--:R3:W4:Y:S02]  /*17310*/  SYNCS.PHASECHK.TRANS64.TRYWAIT P0, [R3+URZ], R2 ;  /* 0x00000002030075a7 */ /* 0x008724000800017f */
[----:B----4-:R-:W-:Y:S05]  /*17320*/  @!P0 NANOSLEEP.SYNCS 0x989680 ;  /* 0x009896800000895d */ /* 0x010fea0003900000 */
[----:B------:R-:W4:Y:S02]  /*17330*/  @!P0 SYNCS.PHASECHK.TRANS64 P0, [R3+URZ], R2 ;  /* 0x00000002030085a7 */ /* 0x000f24000800007f */
[----:B----4-:R-:W-:Y:S05]  /*17340*/  @!P0 BRA `(.L_x_10156) ;  /* 0xfffffffc00f08947 */ /* 0x010fea000383ffff */
.L_x_9863:
[----:B------:R-:W-:Y:S05]  /*17350*/  BSYNC B9 ;  /* 0x0000000000097941 */ /* 0x000fea0003800000 */
.L_x_9860:
[----:B------:R-:W-:Y:S05]  /*17360*/  EXIT ;  /* 0x000000000000794d */ /* 0x000fea0003800000 */
.L_x_9881:
[----:B0-----:R0:W1:Y:S02]  /*17370*/  SYNCS.PHASECHK.TRANS64.TRYWAIT P6, [R97+URZ+0x22890], R108 ;  /* 0x0228906c610075a7 */ /* 0x00106400080c017f */
[----:B-1----:R-:W-:Y:S05]  /*17380*/  @!P6 NANOSLEEP.SYNCS 0x989680 ;  /* 0x009896800000e95d */ /* 0x002fea0003900000 */
[----:B------:R-:W1:Y:S02]  /*17390*/  @!P6 SYNCS.PHASECHK.TRANS64 P6, [R97+URZ+0x22890], R108 ;  /* 0x0228906c6100e5a7 */ /* 0x000e6400080c007f */
[----:B-1----:R-:W-:Y:S05]  /*173a0*/  @!P6 BRA `(.L_x_9881) ;  /* 0xfffffffc00f0e947 */ /* 0x002fea000383ffff */
[----:B------:R-:W-:Y:S05]  /*173b0*/  BRA `(.L_x_10157) ;  /* 0xfffffeb400e47947 */ /* 0x000fea000383ffff */
.L_x_9899:
[----:B0-----:R0:W1:Y:S02]  /*173c0*/  SYNCS.PHASECHK.TRANS64.TRYWAIT P5, [R97+URZ+0x22890], R108 ;  /* 0x0228906c610075a7 */ /* 0x00106400080a017f */
[----:B-1----:R-:W-:Y:S05]  /*173d0*/  @!P5 NANOSLEEP.SYNCS 0x989680 ;  /* 0x009896800000d95d */ /* 0x002fea0003900000 */
[----:B------:R-:W1:Y:S02]  /*173e0*/  @!P5 SYNCS.PHASECHK.TRANS64 P5, [R97+URZ+0x22890], R108 ;  /* 0x0228906c6100d5a7 */ /* 0x000e6400080a007f */
[----:B-1----:R-:W-:Y:S05]  /*173f0*/  @!P5 BRA `(.L_x_9899) ;  /* 0xfffffffc00f0d947 */ /* 0x002fea000383ffff */
[----:B------:R-:W-:Y:S05]  /*17400*/  BRA `(.L_x_10158) ;  /* 0xfffffec8002c7947 */ /* 0x000fea000383ffff */
.L_x_9908:
[----:B0-----:R0:W1:Y:S02]  /*17410*/  SYNCS.PHASECHK.TRANS64.TRYWAIT P4, [R97+URZ+0x22890], R108 ;  /* 0x0228906c610075a7 */ /* 0x001064000808017f */
[----:B-1----:R-:W-:Y:S05]  /*17420*/  @!P4 NANOSLEEP.SYNCS 0x989680 ;  /* 0x009896800000c95d */ /* 0x002fea0003900000 */
[----:B------:R-:W1:Y:S02]  /*17430*/  @!P4 SYNCS.PHASECHK.TRANS64 P4, [R97+URZ+0x22890], R108 ;  /* 0x0228906c6100c5a7 */ /* 0x000e64000808007f */
[----:B-1----:R-:W-:Y:S05]  /*17440*/  @!P4 BRA `(.L_x_9908) ;  /* 0xfffffffc00f0c947 */ /* 0x002fea000383ffff */
[----:B------:R-:W-:Y:S05]  /*17450*/  BRA `(.L_x_10159) ;  /* 0xfffffed8001c7947 */ /* 0x000fea000383ffff */
.L_x_9914:
[----:B-1----:R1:W2:Y:S02]  /*17460*/  SYNCS.PHASECHK.TRANS64.TRYWAIT P3, [R97+URZ+0x228b0], R108 ;  /* 0x0228b06c610075a7 */ /* 0x0022a4000806017f */
[----:B--2---:R-:W-:Y:S05]  /*17470*/  @!P3 NANOSLEEP.SYNCS 0x989680 ;  /* 0x009896800000b95d */ /* 0x004fea0003900000 */
[----:B------:R-:W2:Y:S02]  /*17480*/  @!P3 SYNCS.PHASECHK.TRANS64 P3, [R97+URZ+0x228b0], R108 ;  /* 0x0228b06c6100b5a7 */ /* 0x000ea4000806007f */
[----:B--2---:R-:W-:Y:S05]  /*17490*/  @!P3 BRA `(.L_x_9914) ;  /* 0xfffffffc00f0b947 */ /* 0x004fea000383ffff */
[----:B------:R-:W-:Y:S05]  /*174a0*/  BRA `(.L_x_10160) ;  /* 0xfffffed800ac7947 */ /* 0x000fea000383ffff */
.L_x_9922:
[----:B------:R-:W-:Y:S01]  /*174b0*/  BSSY B0, `(.L_x_10161) ;  /* 0x0000008000007945 */ /* 0x000fe20003800000 */
[----:B------:R-:W-:Y:S02]  /*174c0*/  IMAD.MOV.U32 R13, RZ, RZ, R234 ;  /* 0x000000ffff0d7224 */ /* 0x000fe400078e00ea */
[----:B------:R-:W-:Y:S02]  /*174d0*/  IMAD.MOV.U32 R12, RZ, RZ, RZ ;  /* 0x000000ffff0c7224 */ /* 0x000fe400078e00ff */
[----:B------:R-:W-:Y:S02]  /*174e0*/  IMAD.MOV.U32 R11, RZ, RZ, 0x1f ;  /* 0x0000001fff0b7424 */ /* 0x000fe400078e00ff */
[----:B------:R-:W-:-:S07]  /*174f0*/  IMAD.MOV.U32 R15, RZ, RZ, -0x1 ;  /* 0xffffffffff0f7424 */ /* 0x000fce00078e00ff */
[----:B-----5:R-:W-:Y:S05]  /*17500*/  WARPSYNC.COLLECTIVE R15, `(.L_x_10162) ;  /* 0x000000000f087348 */ /* 0x020fea0003c00000 */
[----:B------:R0:W1:Y:S02]  /*17510*/  SHFL.IDX P6, R14, R13, R12, R11 ;  /* 0x0000000c0d0e7389 */ /* 0x00006400000c000b */
[----:B01---5:R-:W-:Y:S01]  /*17520*/  ENDCOLLECTIVE ;  /* 0x000000000000791b */ /* 0x023fe20003800000 */
.L_x_10162:
[----:B------:R-:W-:Y:S05]  /*17530*/  BSYNC B0 ;  /* 0x0000000000007941 */ /* 0x000fea0003800000 */
.L_x_10161:
[----:B------:R-:W-:Y:S05]  /*17540*/  BRA `(.L_x_10163) ;  /* 0xfffffee4004c7947 */ /* 0x000fea000383ffff */
.L_x_9934:
[----:B------:R-:W-:Y:S01]  /*17550*/  BSSY B1, `(.L_x_10164) ;  /* 0x0000008000017945 */ /* 0x000fe20003800000 */
[----:B------:R-:W-:Y:S01]  /*17560*/  IMAD.MOV.U32 R13, RZ, RZ, R25 ;  /* 0x000000ffff0d7224 */ /* 0x000fe200078e0019 */
[----:B------:R-:W-:Y:S01]  /*17570*/  MOV R11, 0x1c1f ;  /* 0x00001c1f000b7802 */ /* 0x000fe20000000f00 */
[----:B------:R-:W-:Y:S02]  /*17580*/  IMAD.MOV.U32 R12, RZ, RZ, RZ ;  /* 0x000000ffff0c7224 */ /* 0x000fe400078e00ff */
[----:B------:R-:W-:-:S07]  /*17590*/  IMAD.MOV.U32 R15, RZ, RZ, -0x1 ;  /* 0xffffffffff0f7424 */ /* 0x000fce00078e00ff */
[----:B0-----:R-:W-:Y:S05]  /*175a0*/  WARPSYNC.COLLECTIVE R15, `(.L_x_10165) ;  /* 0x000000000f087348 */ /* 0x001fea0003c00000 */
[----:B------:R1:W2:Y:S02]  /*175b0*/  SHFL.IDX P6, R14, R13, R12, R11 ;  /* 0x0000000c0d0e7389 */ /* 0x0002a400000c000b */
[----:B012---:R-:W-:Y:S01]  /*175c0*/  ENDCOLLECTIVE ;  /* 0x000000000000791b */ /* 0x007fe20003800000 */
.L_x_10165:
[----:B------:R-:W-:Y:S05]  /*175d0*/  BSYNC B1 ;  /* 0x0000000000017941 */ /* 0x000fea0003800000 */
.L_x_10164:
        /* <DEDUP_REMOVED lines=8> */
.L_x_10166:
[----:B------:R-:W-:Y:S01]  /*17660*/  MOV R13, R27 ;  /* 0x0000001b000d7202 */ /* 0x000fe20000000f00 */
[----:B------:R-:W-:-:S07]  /*17670*/  IMAD.MOV.U32 R3, RZ, RZ, R14 ;  /* 0x000000ffff037224 */ /* 0x000fce00078e000e */
[----:B------:R-:W-:Y:S05]  /*17680*/  WARPSYNC.COLLECTIVE R15, `(.L_x_10167) ;  /* 0x000000000f087348 */ /* 0x000fea0003c00000 */
[----:B------:R0:W1:Y:S02]  /*17690*/  SHFL.IDX P6, R14, R13, R12, R11 ;  /* 0x0000000c0d0e7389 */ /* 0x00006400000c000b */
[----:B01----:R-:W-:Y:S01]  /*176a0*/  ENDCOLLECTIVE ;  /* 0x000000000000791b */ /* 0x003fe20003800000 */
.L_x_10167:
[----:B------:R-:W-:Y:S02]  /*176b0*/  IMAD.MOV.U32 R13, RZ, RZ, R26 ;  /* 0x000000ffff0d7224 */ /* 0x000fe400078e001a */
[----:B------:R-:W-:-:S07]  /*176c0*/  IMAD.MOV.U32 R4, RZ, RZ, R14 ;  /* 0x000000ffff047224 */ /* 0x000fce00078e000e */
[----:B------:R-:W-:Y:S05]  /*176d0*/  WARPSYNC.COLLECTIVE R15, `(.L_x_10168) ;  /* 0x000000000f087348 */ /* 0x000fea0003c00000 */
[----:B------:R0:W1:Y:S02]  /*176e0*/  SHFL.IDX P6, R14, R13, R12, R11 ;  /* 0x0000000c0d0e7389 */ /* 0x00006400000c000b */
[----:B01----:R-:W-:Y:S01]  /*176f0*/  ENDCOLLECTIVE ;  /* 0x000000000000791b */ /* 0x003fe20003800000 */
.L_x_10168:
[----:B------:R-:W-:Y:S05]  /*17700*/  BRA `(.L_x_10169) ;  /* 0xfffffee800507947 */ /* 0x000fea000383ffff */
.L_x_9938:
[----:B0-----:R0:W1:Y:S02]  /*17710*/  SYNCS.PHASECHK.TRANS64.TRYWAIT P0, [R18+URZ+0x22800], R15 ;  /* 0x0228000f120075a7 */ /* 0x001064000800017f */
[----:B-1----:R-:W-:Y:S05]  /*17720*/  @!P0 NANOSLEEP.SYNCS 0x989680 ;  /* 0x009896800000895d */ /* 0x002fea0003900000 */
[----:B------:R-:W1:Y:S02]  /*17730*/  @!P0 SYNCS.PHASECHK.TRANS64 P0, [R18+URZ+0x22800], R15 ;  /* 0x0228000f120085a7 */ /* 0x000e64000800007f */
[----:B-1----:R-:W-:Y:S05]  /*17740*/  @!P0 BRA `(.L_x_9938) ;  /* 0xfffffffc00f08947 */ /* 0x002fea000383ffff */
[----:B------:R-:W-:Y:S05]  /*17750*/  BRA `(.L_x_10170) ;  /* 0xfffffeec00647947 */ /* 0x000fea000383ffff */
.L_x_9946:
        /* <DEDUP_REMOVED lines=8> */
.L_x_10172:
[----:B------:R-:W-:Y:S05]  /*177e0*/  BSYNC B1 ;  /* 0x0000000000017941 */ /* 0x000fea0003800000 */
.L_x_10171:
        /* <DEDUP_REMOVED lines=8> */
.L_x_10173:
[----:B------:R-:W-:Y:S02]  /*17870*/  IMAD.MOV.U32 R13, RZ, RZ, R27 ;  /* 0x000000ffff0d7224 */ /* 0x000fe400078e001b */
[----:B------:R-:W-:-:S07]  /*17880*/  IMAD.MOV.U32 R3, RZ, RZ, R14 ;  /* 0x000000ffff037224 */ /* 0x000fce00078e000e */
[----:B------:R-:W-:Y:S05]  /*17890*/  WARPSYNC.COLLECTIVE R15, `(.L_x_10174) ;  /* 0x000000000f087348 */ /* 0x000fea0003c00000 */
[----:B------:R0:W1:Y:S02]  /*178a0*/  SHFL.IDX P6, R14, R13, R12, R11 ;  /* 0x0000000c0d0e7389 */ /* 0x00006400000c000b */
[----:B01----:R-:W-:Y:S01]  /*178b0*/  ENDCOLLECTIVE ;  /* 0x000000000000791b */ /* 0x003fe20003800000 */
.L_x_10174:
[----:B------:R-:W-:Y:S02]  /*178c0*/  IMAD.MOV.U32 R13, RZ, RZ, R26 ;  /* 0x000000ffff0d7224 */ /* 0x000fe400078e001a */
[----:B------:R-:W-:-:S07]  /*178d0*/  IMAD.MOV.U32 R4, RZ, RZ, R14 ;  /* 0x000000ffff047224 */ /* 0x000fce00078e000e */
[----:B------:R-:W-:Y:S05]  /*178e0*/  WARPSYNC.COLLECTIVE R15, `(.L_x_10175) ;  /* 0x000000000f087348 */ /* 0x000fea0003c00000 */
[----:B------:R0:W1:Y:S02]  /*178f0*/  SHFL.IDX P6, R14, R13, R12, R11 ;  /* 0x0000000c0d0e7389 */ /* 0x00006400000c000b */
[----:B01----:R-:W-:Y:S01]  /*17900*/  ENDCOLLECTIVE ;  /* 0x000000000000791b */ /* 0x003fe20003800000 */
.L_x_10175:
[----:B------:R-:W-:Y:S05]  /*17910*/  BRA `(.L_x_10176) ;  /* 0xfffffef400c47947 */ /* 0x000fea000383ffff */
.L_x_9950:
[----:B0-----:R0:W1:Y:S02]  /*17920*/  SYNCS.PHASECHK.TRANS64.TRYWAIT P1, [R18+URZ+0x22800], R13 ;  /* 0x0228000d120075a7 */ /* 0x001064000802017f */
[----:B-1----:R-:W-:Y:S05]  /*17930*/  @!P1 NANOSLEEP.SYNCS 0x989680 ;  /* 0x009896800000995d */ /* 0x002fea0003900000 */
[----:B------:R-:W1:Y:S02]  /*17940*/  @!P1 SYNCS.PHASECHK.TRANS64 P1, [R18+URZ+0x22800], R13 ;  /* 0x0228000d120095a7 */ /* 0x000e64000802007f */
[----:B-1----:R-:W-:Y:S05]  /*17950*/  @!P1 BRA `(.L_x_9950) ;  /* 0xfffffffc00f09947 */ /* 0x002fea000383ffff */
[----:B------:R-:W-:Y:S05]  /*17960*/  BRA `(.L_x_10177) ;  /* 0xfffffef800a07947 */ /* 0x000fea000383ffff */
.L_x_9956:
[----:B-1----:R1:W3:Y:S02]  /*17970*/  SYNCS.PHASECHK.TRANS64.TRYWAIT P1, [R14+URZ+0x22830], R13 ;  /* 0x0228300d0e0075a7 */ /* 0x0022e4000802017f */
[----:B---3--:R-:W-:Y:S05]  /*17980*/  @!P1 NANOSLEEP.SYNCS 0x989680 ;  /* 0x009896800000995d */ /* 0x008fea0003900000 */
[----:B------:R-:W3:Y:S02]  /*17990*/  @!P1 SYNCS.PHASECHK.TRANS64 P1, [R14+URZ+0x22830], R13 ;  /* 0x0228300d0e0095a7 */ /* 0x000ee4000802007f */
[----:B---3--:R-:W-:Y:S05]  /*179a0*/  @!P1 BRA `(.L_x_9956) ;  /* 0xfffffffc00f09947 */ /* 0x008fea000383ffff */
[----:B------:R-:W-:Y:S05]  /*179b0*/  BRA `(.L_x_9955) ;  /* 0xffffff0400b87947 */ /* 0x000fea000383ffff */
.L_x_9961:
[----:B-1----:R1:W2:Y:S02]  /*179c0*/  SYNCS.PHASECHK.TRANS64.TRYWAIT P2, [R14+URZ+0x22850], R13 ;  /* 0x0228500d0e0075a7 */ /* 0x0022a4000804017f */
[----:B--2---:R-:W-:Y:S05]  /*179d0*/  @!P2 NANOSLEEP.SYNCS 0x989680 ;  /* 0x009896800000a95d */ /* 0x004fea0003900000 */
[----:B------:R-:W2:Y:S02]  /*179e0*/  @!P2 SYNCS.PHASECHK.TRANS64 P2, [R14+URZ+0x22850], R13 ;  /* 0x0228500d0e00a5a7 */ /* 0x000ea4000804007f */
[----:B--2---:R-:W-:Y:S05]  /*179f0*/  @!P2 BRA `(.L_x_9961) ;  /* 0xfffffffc00f0a947 */ /* 0x004fea000383ffff */
[----:B------:R-:W-:Y:S05]  /*17a00*/  BRA `(.L_x_9960) ;  /* 0xffffff2000dc7947 */ /* 0x000fea000383ffff */
.L_x_9966:
[----:B-1----:R1:W2:Y:S02]  /*17a10*/  SYNCS.PHASECHK.TRANS64.TRYWAIT P3, [R15+URZ+0x22830], R20 ;  /* 0x022830140f0075a7 */ /* 0x0022a4000806017f */
[----:B--2---:R-:W-:Y:S05]  /*17a20*/  @!P3 NANOSLEEP.SYNCS 0x989680 ;  /* 0x009896800000b95d */ /* 0x004fea0003900000 */
[----:B------:R-:W2:Y:S02]  /*17a30*/  @!P3 SYNCS.PHASECHK.TRANS64 P3, [R15+URZ+0x22830], R20 ;  /* 0x022830140f00b5a7 */ /* 0x000ea4000806007f */
[----:B--2---:R-:W-:Y:S05]  /*17a40*/  @!P3 BRA `(.L_x_9966) ;  /* 0xfffffffc00f0b947 */ /* 0x004fea000383ffff */
[----:B------:R-:W-:Y:S05]  /*17a50*/  BRA `(.L_x_9965) ;  /* 0xffffff2800147947 */ /* 0x000fea000383ffff */
.L_x_9971:
[----:B--2---:R2:W3:Y:S02]  /*17a60*/  SYNCS.PHASECHK.TRANS64.TRYWAIT P3, [R15+URZ+0x22850], R20 ;  /* 0x022850140f0075a7 */ /* 0x0044e4000806017f */
[----:B---3--:R-:W-:Y:S05]  /*17a70*/  @!P3 NANOSLEEP.SYNCS 0x989680 ;  /* 0x009896800000b95d */ /* 0x008fea0003900000 */
[----:B------:R-:W3:Y:S02]  /*17a80*/  @!P3 SYNCS.PHASECHK.TRANS64 P3, [R15+URZ+0x22850], R20 ;  /* 0x022850140f00b5a7 */ /* 0x000ee4000806007f */
[----:B---3--:R-:W-:Y:S05]  /*17a90*/  @!P3 BRA `(.L_x_9971) ;  /* 0xfffffffc00f0b947 */ /* 0x008fea000383ffff */
[----:B------:R-:W-:Y:S05]  /*17aa0*/  BRA `(.L_x_9970) ;  /* 0xffffff4400f07947 */ /* 0x000fea000383ffff */
.L_x_9986:
[----:B------:R-:W-:Y:S01]  /*17ab0*/  MOV R13, R4 ;  /* 0x00000004000d7202 */ /* 0x000fe20000000f00 */
[----:B------:R-:W-:Y:S02]  /*17ac0*/  IMAD.MOV.U32 R12, RZ, RZ, RZ ;  /* 0x000000ffff0c7224 */ /* 0x000fe400078e00ff */
[----:B------:R-:W-:Y:S02]  /*17ad0*/  IMAD.MOV.U32 R11, RZ, RZ, 0x181f ;  /* 0x0000181fff0b7424 */ /* 0x000fe400078e00ff */
[----:B------:R-:W-:-:S07]  /*17ae0*/  IMAD.MOV.U32 R15, RZ, RZ, -0x1 ;  /* 0xffffffffff0f7424 */ /* 0x000fce00078e00ff */
[----:B01----:R-:W-:Y:S05]  /*17af0*/  WARPSYNC.COLLECTIVE R15, `(.L_x_10178) ;  /* 0x000000000f087348 */ /* 0x003fea0003c00000 */
[----:B------:R2:W3:Y:S02]  /*17b00*/  SHFL.IDX P6, R14, R13, R12, R11 ;  /* 0x0000000c0d0e7389 */ /* 0x0004e400000c000b */
[----:B0123--:R-:W-:Y:S01]  /*17b10*/  ENDCOLLECTIVE ;  /* 0x000000000000791b */ /* 0x00ffe20003800000 */
.L_x_10178:
[----:B------:R-:W-:Y:S02]  /*17b20*/  IMAD.MOV.U32 R13, RZ, RZ, R3 ;  /* 0x000000ffff0d7224 */ /* 0x000fe400078e0003 */
[----:B------:R-:W-:-:S07]  /*17b30*/  IMAD.MOV.U32 R0, RZ, RZ, R14 ;  /* 0x000000ffff007224 */ /* 0x000fce00078e000e */
[----:B------:R-:W-:Y:S05]  /*17b40*/  WARPSYNC.COLLECTIVE R15, `(.L_x_10179) ;  /* 0x000000000f087348 */ /* 0x000fea0003c00000 */
[----:B------:R0:W1:Y:S02]  /*17b50*/  SHFL.IDX P6, R14, R13, R12, R11 ;  /* 0x0000000c0d0e7389 */ /* 0x00006400000c000b */
[----:B01----:R-:W-:Y:S01]  /*17b60*/  ENDCOLLECTIVE ;  /* 0x000000000000791b */ /* 0x003fe20003800000 */
.L_x_10179:
[----:B------:R-:W-:Y:S05]  /*17b70*/  BRA `(.L_x_10180) ;  /* 0xffffff7800d47947 */ /* 0x000fea000383ffff */
.L_x_9989:
[----:B------:R-:W-:Y:S01]  /*17b80*/  BSSY B1, `(.L_x_10181) ;  /* 0x0000008000017945 */ /* 0x000fe20003800000 */
[----:B---3--:R-:W-:Y:S01]  /*17b90*/  IMAD.MOV.U32 R13, RZ, RZ, R4 ;  /* 0x000000ffff0d7224 */ /* 0x008fe200078e0004 */
[----:B------:R-:W-:Y:S01]  /*17ba0*/  MOV R11, 0x181f ;  /* 0x0000181f000b7802 */ /* 0x000fe20000000f00 */
[----:B------:R-:W-:Y:S02]  /*17bb0*/  IMAD.MOV.U32 R12, RZ, RZ, 0x1 ;  /* 0x00000001ff0c7424 */ /* 0x000fe400078e00ff */
[----:B------:R-:W-:-:S07]  /*17bc0*/  IMAD.MOV.U32 R15, RZ, RZ, -0x1 ;  /* 0xffffffffff0f7424 */ /* 0x000fce00078e00ff */
[----:B012-4-:R-:W-:Y:S05]  /*17bd0*/  WARPSYNC.COLLECTIVE R15, `(.L_x_10182) ;  /* 0x000000000f087348 */ /* 0x017fea0003c00000 */
[----:B----4-:R3:W4:Y:S02]  /*17be0*/  SHFL.IDX P6, R14, R13, R12, R11 ;  /* 0x0000000c0d0e7389 */ /* 0x01072400000c000b */
[----:B01234-:R-:W-:Y:S01]  /*17bf0*/  ENDCOLLECTIVE ;  /* 0x000000000000791b */ /* 0x01ffe20003800000 */
.L_x_10182:
[----:B------:R-:W-:Y:S05]  /*17c00*/  BSYNC B1 ;  /* 0x0000000000017941 */ /* 0x000fea0003800000 */
.L_x_10181:
        /* <DEDUP_REMOVED lines=8> */
.L_x_10183:
[----:B------:R-:W-:Y:S05]  /*17c90*/  BRA `(.L_x_10184) ;  /* 0xffffff7c00087947 */ /* 0x000fea000383ffff */
.L_x_9992:
[----:B------:R-:W-:Y:S01]  /*17ca0*/  BSSY B1, `(.L_x_10185) ;  /* 0x0000008000017945 */ /* 0x000fe20003800000 */
[----:B0-----:R-:W-:Y:S01]  /*17cb0*/  IMAD.MOV.U32 R13, RZ, RZ, R4 ;  /* 0x000000ffff0d7224 */ /* 0x001fe200078e0004 */
[----:B------:R-:W-:Y:S01]  /*17cc0*/  MOV R12, 0x2 ;  /* 0x00000002000c7802 */ /* 0x000fe20000000f00 */
[----:B------:R-:W-:Y:S02]  /*17cd0*/  IMAD.MOV.U32 R11, RZ, RZ, 0x181f ;  /* 0x0000181fff0b7424 */ /* 0x000fe400078e00ff */
[----:B------:R-:W-:-:S07]  /*17ce0*/  IMAD.MOV.U32 R15, RZ, RZ, -0x1 ;  /* 0xffffffffff0f7424 */ /* 0x000fce00078e00ff */
[----:B-1234-:R-:W-:Y:S05]  /*17cf0*/  WARPSYNC.COLLECTIVE R15, `(.L_x_10186) ;  /* 0x000000000f087348 */ /* 0x01efea0003c00000 */
[----:B----4-:R0:W4:Y:S02]  /*17d00*/  SHFL.IDX P6, R14, R13, R12, R11 ;  /* 0x0000000c0d0e7389 */ /* 0x01012400000c000b */
[----:B01234-:R-:W-:Y:S01]  /*17d10*/  ENDCOLLECTIVE ;  /* 0x000000000000791b */ /* 0x01ffe20003800000 */
.L_x_10186:
[----:B------:R-:W-:Y:S05]  /*17d20*/  BSYNC B1 ;  /* 0x0000000000017941 */ /* 0x000fea0003800000 */
.L_x_10185:
        /* <DEDUP_REMOVED lines=8> */
.L_x_10187:
[----:B------:R-:W-:Y:S05]  /*17db0*/  BRA `(.L_x_10188) ;  /* 0xffffff7c00387947 */ /* 0x000fea000383ffff */
.L_x_9995:
[----:B------:R-:W-:Y:S01]  /*17dc0*/  BSSY B1, `(.L_x_10189) ;  /* 0x0000008000017945 */ /* 0x000fe20003800000 */
[----:B0-----:R-:W-:Y:S01]  /*17dd0*/  MOV R13, R4 ;  /* 0x00000004000d7202 */ /* 0x001fe20000000f00 */
[----:B------:R-:W-:Y:S02]  /*17de0*/  IMAD.MOV.U32 R12, RZ, RZ, 0x3 ;  /* 0x00000003ff0c7424 */ /* 0x000fe400078e00ff */
[----:B------:R-:W-:Y:S02]  /*17df0*/  IMAD.MOV.U32 R11, RZ, RZ, 0x181f ;  /* 0x0000181fff0b7424 */ /* 0x000fe400078e00ff */
[----:B------:R-:W-:-:S07]  /*17e00*/  IMAD.MOV.U32 R15, RZ, RZ, -0x1 ;  /* 0xffffffffff0f7424 */ /* 0x000fce00078e00ff */
[----:B-1234-:R-:W-:Y:S05]  /*17e10*/  WARPSYNC.COLLECTIVE R15, `(.L_x_10190) ;  /* 0x000000000f087348 */ /* 0x01efea0003c00000 */
[----:B------:R0:W0:Y:S02]  /*17e20*/  SHFL.IDX P6, R14, R13, R12, R11 ;  /* 0x0000000c0d0e7389 */ /* 0x00002400000c000b */
[----:B01234-:R-:W-:Y:S01]  /*17e30*/  ENDCOLLECTIVE ;  /* 0x000000000000791b */ /* 0x01ffe20003800000 */
.L_x_10190:
[----:B------:R-:W-:Y:S05]  /*17e40*/  BSYNC B1 ;  /* 0x0000000000017941 */ /* 0x000fea0003800000 */
.L_x_10189:
[----:B------:R-:W-:Y:S01]  /*17e50*/  IMAD.MOV.U32 R13, RZ, RZ, R3 ;  /* 0x000000ffff0d7224 */ /* 0x000fe200078e0003 */
[----:B------:R-:W-:Y:S01]  /*17e60*/  MOV R15, 0xffffffff ;  /* 0xffffffff000f7802 */ /* 0x000fe20000000f00 */
[----:B------:R-:W-:Y:S02]  /*17e70*/  IMAD.MOV.U32 R12, RZ, RZ, 0x3 ;  /* 0x00000003ff0c7424 */ /* 0x000fe400078e00ff */
[----:B------:R-:W-:Y:S02]  /*17e80*/  IMAD.MOV.U32 R11, RZ, RZ, 0x181f ;  /* 0x0000181fff0b7424 */ /* 0x000fe400078e00ff */
[----:B------:R-:W-:-:S07]  /*17e90*/  IMAD.MOV.U32 R0, RZ, RZ, R14 ;  /* 0x000000ffff007224 */ /* 0x000fce00078e000e */
[----:B------:R-:W-:Y:S05]  /*17ea0*/  WARPSYNC.COLLECTIVE R15, `(.L_x_10191) ;  /* 0x000000000f087348 */ /* 0x000fea0003c00000 */
[----:B------:R0:W1:Y:S02]  /*17eb0*/  SHFL.IDX P6, R14, R13, R12, R11 ;  /* 0x0000000c0d0e7389 */ /* 0x00006400000c000b */
[----:B01----:R-:W-:Y:S01]  /*17ec0*/  ENDCOLLECTIVE ;  /* 0x000000000000791b */ /* 0x003fe20003800000 */
.L_x_10191:
[----:B------:R-:W-:Y:S05]  /*17ed0*/  BRA `(.L_x_10192) ;  /* 0xffffff7c00687947 */ /* 0x000fea000383ffff */
.L_x_10012:
        /* <DEDUP_REMOVED lines=11> */
.L_x_10194:
[----:B------:R-:W-:Y:S05]  /*17f90*/  BSYNC B1 ;  /* 0x0000000000017941 */ /* 0x000fea0003800000 */
.L_x_10193:
[----:B------:R-:W-:Y:S05]  /*17fa0*/  BRA `(.L_x_10195) ;  /* 0xffffff9000387947 */ /* 0x000fea000383ffff */
.L_x_10014:
[----:B------:R-:W-:Y:S01]  /*17fb0*/  BSSY B1, `(.L_x_10196) ;  /* 0x0000006000017945 */ /* 0x000fe20003800000 */
[----:B------:R-:W-:-:S07]  /*17fc0*/  IMAD.MOV.U32 R15, RZ, RZ, -0x1 ;  /* 0xffffffffff0f7424 */ /* 0x000fce00078e00ff */
[----:B0-----:R-:W-:Y:S05]  /*17fd0*/  WARPSYNC.COLLECTIVE R15, `(.L_x_10197) ;  /* 0x000000000f0c7348 */ /* 0x001fea0003c00000 */
[----:B------:R-:W-:Y:S02]  /*17fe0*/  ELECT P6, UR62, PT ;  /* 0x00000000003e782f */ /* 0x000fe400038c0000 */
[----:B------:R-:W-:Y:S01]  /*17ff0*/  MOV R14, UR62 ;  /* 0x0000003e000e7c02 */ /* 0x000fe20008000f00 */
[----:B0-----:R-:W-:Y:S10]  /*18000*/  ENDCOLLECTIVE ;  /* 0x000000000000791b */ /* 0x001ff40003800000 */
.L_x_10197:
[----:B------:R-:W-:Y:S05]  /*18010*/  BSYNC B1 ;  /* 0x0000000000017941 */ /* 0x000fea0003800000 */
.L_x_10196:
[----:B------:R-:W-:Y:S05]  /*18020*/  BRA `(.L_x_10013) ;  /* 0xffffff9000307947 */ /* 0x000fea000383ffff */
.L_x_10016:
[----:B0-----:R-:W2:Y:S02]  /*18030*/  LDL R5, [R1+0x4] ;  /* 0x0000040001057983 */ /* 0x001ea40000100800 */
[----:B--2---:R0:W1:Y:S02]  /*18040*/  SYNCS.PHASECHK.TRANS64.TRYWAIT P0, [R5+URZ+0x22820], R4 ;  /* 0x02282004050075a7 */ /* 0x004064000800017f */
[----:B-1----:R-:W-:Y:S05]  /*18050*/  @!P0 NANOSLEEP.SYNCS 0x989680 ;  /* 0x009896800000895d */ /* 0x002fea0003900000 */
[----:B------:R-:W1:Y:S02]  /*18060*/  @!P0 SYNCS.PHASECHK.TRANS64 P0, [R5+URZ+0x22820], R4 ;  /* 0x02282004050085a7 */ /* 0x000e64000800007f */
[----:B-1----:R-:W-:Y:S05]  /*18070*/  @!P0 BRA `(.L_x_10016) ;  /* 0xfffffffc00ec8947 */ /* 0x002fea000383ffff */
[----:B------:R-:W-:Y:S05]  /*18080*/  BRA `(.L_x_10198) ;  /* 0xffffff9000407947 */ /* 0x000fea000383ffff */
.L_x_10020:
[----:B0-----:R0:W1:Y:S02]  /*18090*/  SYNCS.PHASECHK.TRANS64.TRYWAIT P0, [R4+URZ+0x228a0], R9 ;  /* 0x0228a009040075a7 */ /* 0x001064000800017f */
[----:B-1----:R-:W-:Y:S05]  /*180a0*/  @!P0 NANOSLEEP.SYNCS 0x989680 ;  /* 0x009896800000895d */ /* 0x002fea0003900000 */
[----:B------:R-:W1:Y:S02]  /*180b0*/  @!P0 SYNCS.PHASECHK.TRANS64 P0, [R4+URZ+0x228a0], R9 ;  /* 0x0228a009040085a7 */ /* 0x000e64000800007f */
[----:B-1----:R-:W-:Y:S05]  /*180c0*/  @!P0 BRA `(.L_x_10020) ;  /* 0xfffffffc00f08947 */ /* 0x002fea000383ffff */
[----:B------:R-:W-:Y:S05]  /*180d0*/  BRA `(.L_x_10199) ;  /* 0xffffff9000687947 */ /* 0x000fea000383ffff */
.L_x_10025:
[----:B-1----:R1:W2:Y:S02]  /*180e0*/  SYNCS.PHASECHK.TRANS64.TRYWAIT P0, [R4+URZ+0x228c0], R9 ;  /* 0x0228c009040075a7 */ /* 0x0022a4000800017f */
[----:B--2---:R-:W-:Y:S05]  /*180f0*/  @!P0 NANOSLEEP.SYNCS 0x989680 ;  /* 0x009896800000895d */ /* 0x004fea0003900000 */
[----:B------:R-:W2:Y:S02]  /*18100*/  @!P0 SYNCS.PHASECHK.TRANS64 P0, [R4+URZ+0x228c0], R9 ;  /* 0x0228c009040085a7 */ /* 0x000ea4000800007f */
[----:B--2---:R-:W-:Y:S05]  /*18110*/  @!P0 BRA `(.L_x_10025) ;  /* 0xfffffffc00f08947 */ /* 0x004fea000383ffff */
[----:B------:R-:W-:Y:S05]  /*18120*/  BRA `(.L_x_10200) ;  /* 0xffffff9000ec7947 */ /* 0x000fea000383ffff */
.L_x_10035:
[----:B0-----:R0:W1:Y:S02]  /*18130*/  SYNCS.PHASECHK.TRANS64.TRYWAIT P1, [R5+URZ+0x228a0], R6 ;  /* 0x0228a006050075a7 */ /* 0x001064000802017f */
[----:B-1----:R-:W-:Y:S05]  /*18140*/  @!P1 NANOSLEEP.SYNCS 0x989680 ;  /* 0x009896800000995d */ /* 0x002fea0003900000 */
[----:B------:R-:W1:Y:S02]  /*18150*/  @!P1 SYNCS.PHASECHK.TRANS64 P1, [R5+URZ+0x228a0], R6 ;  /* 0x0228a006050095a7 */ /* 0x000e64000802007f */
[----:B-1----:R-:W-:Y:S05]  /*18160*/  @!P1 BRA `(.L_x_10035) ;  /* 0xfffffffc00f09947 */ /* 0x002fea000383ffff */
[----:B------:R-:W-:Y:S05]  /*18170*/  BRA `(.L_x_10201) ;  /* 0xffffff9800847947 */ /* 0x000fea000383ffff */
.L_x_10040:
[----:B-1----:R1:W2:Y:S02]  /*18180*/  SYNCS.PHASECHK.TRANS64.TRYWAIT P1, [R5+URZ+0x228c0], R6 ;  /* 0x0228c006050075a7 */ /* 0x0022a4000802017f */
[----:B--2---:R-:W-:Y:S05]  /*18190*/  @!P1 NANOSLEEP.SYNCS 0x989680 ;  /* 0x009896800000995d */ /* 0x004fea0003900000 */
[----:B------:R-:W2:Y:S02]  /*181a0*/  @!P1 SYNCS.PHASECHK.TRANS64 P1, [R5+URZ+0x228c0], R6 ;  /* 0x0228c006050095a7 */ /* 0x000ea4000802007f */
[----:B--2---:R-:W-:Y:S05]  /*181b0*/  @!P1 BRA `(.L_x_10040) ;  /* 0xfffffffc00f09947 */ /* 0x004fea000383ffff */
[----:B------:R-:W-:Y:S05]  /*181c0*/  BRA `(.L_x_10202) ;  /* 0xffffff9c00047947 */ /* 0x000fea000383ffff */
.L_x_10056:
[----:B------:R-:W0:Y:S01]  /*181d0*/  S2R R4, SR_TID.X ;  /* 0x0000000000047919 */ /* 0x000e220000002100 */
[----:B------:R-:W-:Y:S01]  /*181e0*/  BSSY B0, `(.L_x_10203) ;  /* 0x000000a000007945 */ /* 0x000fe20003800000 */
[----:B------:R-:W-:Y:S01]  /*181f0*/  IMAD.MOV.U32 R12, RZ, RZ, RZ ;  /* 0x000000ffff0c7224 */ /* 0x000fe200078e00ff */
[----:B------:R-:W-:Y:S01]  /*18200*/  MOV R11, 0x1f ;  /* 0x0000001f000b7802 */ /* 0x000fe20000000f00 */
[----:B------:R-:W-:Y:S01]  /*18210*/  IMAD.MOV.U32 R15, RZ, RZ, -0x1 ;  /* 0xffffffffff0f7424 */ /* 0x000fe200078e00ff */
[----:B0-----:R-:W-:-:S04]  /*18220*/  SHF.R.U32.HI R4, RZ, 0x5, R4 ;  /* 0x00000005ff047819 */ /* 0x001fc80000011604 */
[----:B------:R-:W-:-:S05]  /*18230*/  LOP3.LUT R4, R4, 0x3, RZ, 0xc0, !PT ;  /* 0x0000000304047812 */ /* 0x000fca00078ec0ff */
[----:B------:R-:W-:-:S07]  /*18240*/  IMAD.MOV.U32 R13, RZ, RZ, R4 ;  /* 0x000000ffff0d7224 */ /* 0x000fce00078e0004 */
[----:B------:R-:W-:Y:S05]  /*18250*/  WARPSYNC.COLLECTIVE R15, `(.L_x_10204) ;  /* 0x000000000f087348 */ /* 0x000fea0003c00000 */
[----:B------:R0:W1:Y:S02]  /*18260*/  SHFL.IDX P6, R14, R13, R12, R11 ;  /* 0x0000000c0d0e7389 */ /* 0x00006400000c000b */
[----:B01----:R-:W-:Y:S01]  /*18270*/  ENDCOLLECTIVE ;  /* 0x000000000000791b */ /* 0x003fe20003800000 */
.L_x_10204:
[----:B------:R-:W-:Y:S05]  /*18280*/  BSYNC B0 ;  /* 0x0000000000007941 */ /* 0x000fea0003800000 */
.L_x_10203:
[----:B------:R-:W-:Y:S05]  /*18290*/  BRA `(.L_x_10205) ;  /* 0xffffffa400f87947 */ /* 0x000fea000383ffff */
.L_x_10058:
[----:B------:R-:W-:Y:S01]  /*182a0*/  BSSY B0, `(.L_x_10206) ;  /* 0x0000006000007945 */ /* 0x000fe20003800000 */
[----:B------:R-:W-:-:S07]  /*182b0*/  IMAD.MOV.U32 R15, RZ, RZ, -0x1 ;  /* 0xffffffffff0f7424 */ /* 0x000fce00078e00ff */
[----:B0-----:R-:W-:Y:S05]  /*182c0*/  WARPSYNC.COLLECTIVE R15, `(.L_x_10207) ;  /* 0x000000000f0c7348 */ /* 0x001fea0003c00000 */
[----:B------:R-:W-:Y:S02]  /*182d0*/  ELECT P6, UR62, PT ;  /* 0x00000000003e782f */ /* 0x000fe400038c0000 */
[----:B------:R-:W-:Y:S01]  /*182e0*/  MOV R14, UR62 ;  /* 0x0000003e000e7c02 */ /* 0x000fe20008000f00 */
[----:B0-----:R-:W-:Y:S10]  /*182f0*/  ENDCOLLECTIVE ;  /* 0x000000000000791b */ /* 0x001ff40003800000 */
.L_x_10207:
[----:B------:R-:W-:Y:S05]  /*18300*/  BSYNC B0 ;  /* 0x0000000000007941 */ /* 0x000fea0003800000 */
.L_x_10206:
[----:B------:R-:W-:Y:S05]  /*18310*/  BRA `(.L_x_10208) ;  /* 0xffffffa800047947 */ /* 0x000fea000383ffff */
.L_x_10060:
[----:B0-----:R0:W1:Y:S02]  /*18320*/  SYNCS.PHASECHK.TRANS64.TRYWAIT P0, [R0+URZ+0x22840], R2 ;  /* 0x02284002000075a7 */ /* 0x001064000800017f */
[----:B-1----:R-:W-:Y:S05]  /*18330*/  @!P0 NANOSLEEP.SYNCS 0x989680 ;  /* 0x009896800000895d */ /* 0x002fea0003900000 */
[----:B------:R-:W1:Y:S02]  /*18340*/  @!P0 SYNCS.PHASECHK.TRANS64 P0, [R0+URZ+0x22840], R2 ;  /* 0x02284002000085a7 */ /* 0x000e64000800007f */
[----:B-1----:R-:W-:Y:S05]  /*18350*/  @!P0 BRA `(.L_x_10060) ;  /* 0xfffffffc00f08947 */ /* 0x002fea000383ffff */
[----:B------:R-:W-:Y:S05]  /*18360*/  BRA `(.L_x_10209) ;  /* 0xffffffa800707947 */ /* 0x000fea000383ffff */
.L_x_10064:
[----:B------:R-:W2:Y:S01]  /*18370*/  LDL.LU R11, [R1+0x54] ;  /* 0x00005400010b7983 */ /* 0x000ea20000300800 */
[----:B------:R-:W-:Y:S01]  /*18380*/  IMAD.MOV.U32 R13, RZ, RZ, R0 ;  /* 0x000000ffff0d7224 */ /* 0x000fe200078e0000 */
[----:B------:R-:W-:Y:S01]  /*18390*/  LOP3.LUT R8, R8, 0x7f, RZ, 0xc0, !PT ;  /* 0x0000007f08087812 */ /* 0x000fe200078ec0ff */
[----:B------:R-:W-:Y:S02]  /*183a0*/  IMAD.MOV.U32 R12, RZ, RZ, RZ ;  /* 0x000000ffff0c7224 */ /* 0x000fe400078e00ff */
[----:B------:R-:W-:Y:S01]  /*183b0*/  IMAD.MOV.U32 R15, RZ, RZ, -0x1 ;  /* 0xffffffffff0f7424 */ /* 0x000fe200078e00ff */
[----:B------:R-:W-:-:S05]  /*183c0*/  SHF.R.U32.HI R5, RZ, 0x3, R8 ;  /* 0x00000003ff057819 */ /* 0x000fca0000011608 */
[----:B------:R-:W-:-:S04]  /*183d0*/  IMAD.IADD R2, R5, 0x1, R17 ;  /* 0x0000000105027824 */ /* 0x000fc800078e0211 */
[C---:B------:R-:W-:Y:S02]  /*183e0*/  VIADD R5, R2.reuse, 0x10 ;  /* 0x0000001002057836 */ /* 0x040fe40000000000 */
[----:B------:R-:W-:Y:S02]  /*183f0*/  VIADD R8, R2, 0x60 ;  /* 0x0000006002087836 */ /* 0x000fe40000000000 */
[----:B--2---:R-:W-:Y:S02]  /*18400*/  IMAD R3, R11, R7, RZ ;  /* 0x000000070b037224 */ /* 0x004fe400078e02ff */
[----:B------:R-:W-:-:S03]  /*18410*/  IMAD.MOV.U32 R11, RZ, RZ, 0x181f ;  /* 0x0000181fff0b7424 */ /* 0x000fc600078e00ff */
[----:B------:R-:W-:-:S13]  /*18420*/  ISETP.GE.AND P1, PT, R2, R3, PT ;  /* 0x000000030200720c */ /* 0x000fda0003f26270 */
[----:B-----5:R-:W-:Y:S05]  /*18430*/  WARPSYNC.COLLECTIVE R15, `(.L_x_10210) ;  /* 0x000000000f087348 */ /* 0x020fea0003c00000 */
[----:B------:R0:W1:Y:S02]  /*18440*/  SHFL.IDX P6, R14, R13, R12, R11 ;  /* 0x0000000c0d0e7389 */ /* 0x00006400000c000b */
[----:B01---5:R-:W-:Y:S01]  /*18450*/  ENDCOLLECTIVE ;  /* 0x000000000000791b */ /* 0x023fe20003800000 */
.L_x_10210:
[----:B------:R-:W-:Y:S01]  /*18460*/  MOV R13, R4 ;  /* 0x00000004000d7202 */ /* 0x000fe20000000f00 */
[----:B------:R-:W-:-:S07]  /*18470*/  IMAD.MOV.U32 R6, RZ, RZ, R14 ;  /* 0x000000ffff067224 */ /* 0x000fce00078e000e */
[----:B------:R-:W-:Y:S05]  /*18480*/  WARPSYNC.COLLECTIVE R15, `(.L_x_10211) ;  /* 0x000000000f087348 */ /* 0x000fea0003c00000 */
[----:B------:R0:W1:Y:S02]  /*18490*/  SHFL.IDX P6, R14, R13, R12, R11 ;  /* 0x0000000c0d0e7389 */ /* 0x00006400000c000b */
[----:B01----:R-:W-:Y:S01]  /*184a0*/  ENDCOLLECTIVE ;  /* 0x000000000000791b */ /* 0x003fe20003800000 */
.L_x_10211:
[----:B------:R-:W-:Y:S02]  /*184b0*/  IMAD.MOV.U32 R13, RZ, RZ, R0 ;  /* 0x000000ffff0d7224 */ /* 0x000fe400078e0000 */
[----:B------:R-:W-:Y:S02]  /*184c0*/  IMAD.MOV.U32 R12, RZ, RZ, 0x1 ;  /* 0x00000001ff0c7424 */ /* 0x000fe400078e00ff */
[----:B------:R-:W-:-:S07]  /*184d0*/  IMAD.MOV.U32 R7, RZ, RZ, R14 ;  /* 0x000000ffff077224 */ /* 0x000fce00078e000e */
[----:B------:R-:W-:Y:S05]  /*184e0*/  WARPSYNC.COLLECTIVE R15, `(.L_x_10212) ;  /* 0x000000000f087348 */ /* 0x000fea0003c00000 */
[----:B------:R0:W1:Y:S02]  /*184f0*/  SHFL.IDX P6, R14, R13, R12, R11 ;  /* 0x0000000c0d0e7389 */ /* 0x00006400000c000b */
[----:B01----:R-:W-:Y:S01]  /*18500*/  ENDCOLLECTIVE ;  /* 0x000000000000791b */ /* 0x003fe20003800000 */
.L_x_10212:
[----:B------:R-:W-:-:S05]  /*18510*/  @!P1 LEA R7, P2, R9, R7, 0x1 ;  /* 0x0000000709079211 */ /* 0x000fca00078408ff */
[----:B------:R-:W-:-:S05]  /*18520*/  @!P1 IMAD.X R6, RZ, RZ, R6, P2 ;  /* 0x000000ffff069224 */ /* 0x000fca00010e0606 */
[----:B------:R-:W-:Y:S02]  /*18530*/  @!P1 LOP3.LUT R7, R7, R6, RZ, 0x3c, !PT ;  /* 0x0000000607079212 */ /* 0x000fe400078e3cff */
[----:B------:R-:W-:Y:S02]  /*18540*/  MOV R13, R4 ;  /* 0x00000004000d7202 */ /* 0x000fe40000000f00 */
        /* <DEDUP_REMOVED lines=11> */
.L_x_10213:
[----:B------:R-:W-:Y:S02]  /*18600*/  IMAD.MOV.U32 R13, RZ, RZ, R0 ;  /* 0x000000ffff0d7224 */ /* 0x000fe400078e0000 */
[----:B------:R-:W-:Y:S02]  /*18610*/  IMAD.MOV.U32 R12, RZ, RZ, 0x2 ;  /* 0x00000002ff0c7424 */ /* 0x000fe400078e00ff */
[----:B------:R-:W-:-:S07]  /*18620*/  IMAD.MOV.U32 R5, RZ, RZ, R14 ;  /* 0x000000ffff057224 */ /* 0x000fce00078e000e */
[----:B------:R-:W-:Y:S05]  /*18630*/  WARPSYNC.COLLECTIVE R15, `(.L_x_10214) ;  /* 0x000000000f087348 */ /* 0x000fea0003c00000 */
[----:B------:R0:W1:Y:S02]  /*18640*/  SHFL.IDX P6, R14, R13, R12, R11 ;  /* 0x0000000c0d0e7389 */ /* 0x00006400000c000b */
[----:B01----:R-:W-:Y:S01]  /*18650*/  ENDCOLLECTIVE ;  /* 0x000000000000791b */ /* 0x003fe20003800000 */
.L_x_10214:
        /* <DEDUP_REMOVED lines=15> */
.L_x_10215:
[----:B------:R-:W-:Y:S01]  /*18750*/  IMAD.MOV.U32 R13, RZ, RZ, R0 ;  /* 0x000000ffff0d7224 */ /* 0x000fe200078e0000 */
[----:B------:R-:W-:Y:S01]  /*18760*/  MOV R12, 0x3 ;  /* 0x00000003000c7802 */ /* 0x000fe20000000f00 */
[----:B------:R-:W-:-:S07]  /*18770*/  IMAD.MOV.U32 R5, RZ, RZ, R14 ;  /* 0x000000ffff057224 */ /* 0x000fce00078e000e */
[----:B------:R-:W-:Y:S05]  /*18780*/  WARPSYNC.COLLECTIVE R15, `(.L_x_10216) ;  /* 0x000000000f087348 */ /* 0x000fea0003c00000 */
[----:B------:R0:W1:Y:S02]  /*18790*/  SHFL.IDX P6, R14, R13, R12, R11 ;  /* 0x0000000c0d0e7389 */ /* 0x00006400000c000b */
[----:B01----:R-:W-:Y:S01]  /*187a0*/  ENDCOLLECTIVE ;  /* 0x000000000000791b */ /* 0x003fe20003800000 */
.L_x_10216:
        /* <DEDUP_REMOVED lines=15> */
.L_x_10217:
[----:B------:R-:W-:Y:S01]  /*188a0*/  MOV R13, R0 ;  /* 0x00000000000d7202 */ /* 0x000fe20000000f00 */
[----:B------:R-:W-:Y:S02]  /*188b0*/  IMAD.MOV.U32 R12, RZ, RZ, 0x4 ;  /* 0x00000004ff0c7424 */ /* 0x000fe400078e00ff */
[----:B------:R-:W-:-:S07]  /*188c0*/  IMAD.MOV.U32 R5, RZ, RZ, R14 ;  /* 0x000000ffff057224 */ /* 0x000fce00078e000e */
[----:B------:R-:W-:Y:S05]  /*188d0*/  WARPSYNC.COLLECTIVE R15, `(.L_x_10218) ;  /* 0x000000000f087348 */ /* 0x000fea0003c00000 */
[----:B------:R0:W1:Y:S02]  /*188e0*/  SHFL.IDX P6, R14, R13, R12, R11 ;  /* 0x0000000c0d0e7389 */ /* 0x00006400000c000b */
[----:B01----:R-:W-:Y:S01]  /*188f0*/  ENDCOLLECTIVE ;  /* 0x000000000000791b */ /* 0x003fe20003800000 */
.L_x_10218:
        /* <DEDUP_REMOVED lines=15> */
.L_x_10219:
[----:B------:R-:W-:Y:S02]  /*189f0*/  IMAD.MOV.U32 R13, RZ, RZ, R0 ;  /* 0x000000ffff0d7224 */ /* 0x000fe400078e0000 */
[----:B------:R-:W-:Y:S02]  /*18a00*/  IMAD.MOV.U32 R12, RZ, RZ, 0x5 ;  /* 0x00000005ff0c7424 */ /* 0x000fe400078e00ff */
[----:B------:R-:W-:-:S07]  /*18a10*/  IMAD.MOV.U32 R5, RZ, RZ, R14 ;  /* 0x000000ffff057224 */ /* 0x000fce00078e000e */
[----:B------:R-:W-:Y:S05]  /*18a20*/  WARPSYNC.COLLECTIVE R15, `(.L_x_10220) ;  /* 0x000000000f087348 */ /* 0x000fea0003c00000 */
[----:B------:R0:W1:Y:S02]  /*18a30*/  SHFL.IDX P6, R14, R13, R12, R11 ;  /* 0x0000000c0d0e7389 */ /* 0x00006400000c000b */
[----:B01----:R-:W-:Y:S01]  /*18a40*/  ENDCOLLECTIVE ;  /* 0x000000000000791b */ /* 0x003fe20003800000 */
.L_x_10220:
[----:B------:R-:W-:-:S05]  /*18a50*/  @!P1 LEA R5, P2, R9, R5, 0x1 ;  /* 0x0000000509059211 */ /* 0x000fca00078408ff */
[----:B------:R-:W-:-:S04]  /*18a60*/  @!P1 IMAD.X R6, RZ, RZ, R6, P2 ;  /* 0x000000ffff069224 */ /* 0x000fc800010e0606 */
[----:B------:R-:W-:Y:S02]  /*18a70*/  @!P1 IMAD.MOV.U32 R7, RZ, RZ, R6 ;  /* 0x000000ffff079224 */ /* 0x000fe400078e0006 */
[----:B------:R-:W-:Y:S01]  /*18a80*/  @!P1 IMAD.MOV.U32 R6, RZ, RZ, R5 ;  /* 0x000000ffff069224 */ /* 0x000fe200078e0005 */
[----:B------:R-:W-:Y:S01]  /*18a90*/  IADD3 R5, R2, 0x50, RZ ;  /* 0x0000005002057810 */ /* 0x000fe20007ffe0ff */
[----:B------:R-:W-:-:S03]  /*18aa0*/  IMAD.MOV.U32 R13, RZ, RZ, R4 ;  /* 0x000000ffff0d7224 */ /* 0x000fc600078e0004 */
        /* <DEDUP_REMOVED lines=9> */
.L_x_10221:
[----:B------:R-:W-:Y:S02]  /*18b40*/  IMAD.MOV.U32 R13, RZ, RZ, R0 ;  /* 0x000000ffff0d7224 */ /* 0x000fe400078e0000 */
[----:B------:R-:W-:Y:S02]  /*18b50*/  IMAD.MOV.U32 R12, RZ, RZ, 0x6 ;  /* 0x00000006ff0c7424 */ /* 0x000fe400078e00ff */
[----:B------:R-:W-:-:S07]  /*18b60*/  IMAD.MOV.U32 R5, RZ, RZ, R14 ;  /* 0x000000ffff057224 */ /* 0x000fce00078e000e */
[----:B------:R-:W-:Y:S05]  /*18b70*/  WARPSYNC.COLLECTIVE R15, `(.L_x_10222) ;  /* 0x000000000f087348 */ /* 0x000fea0003c00000 */
[----:B------:R0:W1:Y:S02]  /*18b80*/  SHFL.IDX P6, R14, R13, R12, R11 ;  /* 0x0000000c0d0e7389 */ /* 0x00006400000c000b */
[----:B01----:R-:W-:Y:S01]  /*18b90*/  ENDCOLLECTIVE ;  /* 0x000000000000791b */ /* 0x003fe20003800000 */
.L_x_10222:
[----:B------:R-:W-:-:S05]  /*18ba0*/  @!P1 LEA R5, P2, R9, R5, 0x1 ;  /* 0x0000000509059211 */ /* 0x000fca00078408ff */
[----:B------:R-:W-:-:S04]  /*18bb0*/  @!P1 IMAD.X R6, RZ, RZ, R6, P2 ;  /* 0x000000ffff069224 */ /* 0x000fc800010e0606 */
[----:B------:R-:W-:Y:S01]  /*18bc0*/  @!P1 IMAD.MOV.U32 R7, RZ, RZ, R6 ;  /* 0x000000ffff079224 */ /* 0x000fe200078e0006 */
[----:B------:R-:W-:Y:S01]  /*18bd0*/  @!P1 MOV R6, R5 ;  /* 0x0000000500069202 */ /* 0x000fe20000000f00 */
[----:B------:R-:W-:-:S04]  /*18be0*/  IMAD.MOV.U32 R13, RZ, RZ, R4 ;  /* 0x000000ffff0d7224 */ /* 0x000fc800078e0004 */
        /* <DEDUP_REMOVED lines=9> */
.L_x_10223:
[----:B------:R-:W-:Y:S02]  /*18c80*/  IMAD.MOV.U32 R13, RZ, RZ, R0 ;  /* 0x000000ffff0d7224 */ /* 0x000fe400078e0000 */
[----:B------:R-:W-:Y:S02]  /*18c90*/  IMAD.MOV.U32 R12, RZ, RZ, 0x7 ;  /* 0x00000007ff0c7424 */ /* 0x000fe400078e00ff */
[----:B------:R-:W-:-:S07]  /*18ca0*/  IMAD.MOV.U32 R5, RZ, RZ, R14 ;  /* 0x000000ffff057224 */ /* 0x000fce00078e000e */
[----:B------:R-:W-:Y:S05]  /*18cb0*/  WARPSYNC.COLLECTIVE R15, `(.L_x_10224) ;  /* 0x000000000f087348 */ /* 0x000fea0003c00000 */
[----:B------:R0:W1:Y:S02]  /*18cc0*/  SHFL.IDX P6, R14, R13, R12, R11 ;  /* 0x0000000c0d0e7389 */ /* 0x00006400000c000b */
[----:B01----:R-:W-:Y:S01]  /*18cd0*/  ENDCOLLECTIVE ;  /* 0x000000000000791b */ /* 0x003fe20003800000 */
.L_x_10224:
[----:B------:R-:W-:-:S05]  /*18ce0*/  @!P1 LEA R5, P2, R9, R5, 0x1 ;  /* 0x0000000509059211 */ /* 0x000fca00078408ff */
[----:B------:R-:W-:-:S05]  /*18cf0*/  @!P1 IMAD.X R6, RZ, RZ, R6, P2 ;  /* 0x000000ffff069224 */ /* 0x000fca00010e0606 */
[----:B------:R-:W-:Y:S01]  /*18d00*/  @!P1 MOV R7, R6 ;  /* 0x0000000600079202 */ /* 0x000fe20000000f00 */
        /* <DEDUP_REMOVED lines=10> */
.L_x_10225:
[----:B------:R-:W-:Y:S01]  /*18db0*/  IMAD.MOV.U32 R4, RZ, RZ, R14 ;  /* 0x000000ffff047224 */ /* 0x000fe200078e000e */
[----:B------:R-:W-:Y:S06]  /*18dc0*/  BRA `(.L_x_10226) ;  /* 0xffffffac001c7947 */ /* 0x000fec000383ffff */
.L_x_10067:
[----:B0-----:R-:W2:Y:S02]  /*18dd0*/  LDL R2, [R1+0x4] ;  /* 0x0000040001027983 */ /* 0x001ea40000100800 */
[----:B--2---:R0:W2:Y:S02]  /*18de0*/  SYNCS.PHASECHK.TRANS64.TRYWAIT P0, [R2+URZ+0x22820], R0 ;  /* 0x02282000020075a7 */ /* 0x0040a4000800017f */
[----:B--2---:R-:W-:Y:S05]  /*18df0*/  @!P0 NANOSLEEP.SYNCS 0x989680 ;  /* 0x009896800000895d */ /* 0x004fea0003900000 */
[----:B------:R-:W2:Y:S02]  /*18e00*/  @!P0 SYNCS.PHASECHK.TRANS64 P0, [R2+URZ+0x22820], R0 ;  /* 0x02282000020085a7 */ /* 0x000ea4000800007f */
[----:B--2---:R-:W-:Y:S05]  /*18e10*/  @!P0 BRA `(.L_x_10067) ;  /* 0xfffffffc00ec8947 */ /* 0x004fea000383ffff */
[----:B------:R-:W-:Y:S05]  /*18e20*/  BRA `(.L_x_10227) ;  /* 0xffffffac00887947 */ /* 0x000fea000383ffff */
.L_x_10071:
[----:B0-----:R0:W2:Y:S02]  /*18e30*/  SYNCS.PHASECHK.TRANS64.TRYWAIT P0, [R2+URZ+0x22860], R0 ;  /* 0x02286000020075a7 */ /* 0x0010a4000800017f */
[----:B--2---:R-:W-:Y:S05]  /*18e40*/  @!P0 NANOSLEEP.SYNCS 0x989680 ;  /* 0x009896800000895d */ /* 0x004fea0003900000 */
[----:B------:R-:W2:Y:S02]  /*18e50*/  @!P0 SYNCS.PHASECHK.TRANS64 P0, [R2+URZ+0x22860], R0 ;  /* 0x02286000020085a7 */ /* 0x000ea4000800007f */
[----:B--2---:R-:W-:Y:S05]  /*18e60*/  @!P0 BRA `(.L_x_10071) ;  /* 0xfffffffc00f08947 */ /* 0x004fea000383ffff */
[----:B------:R-:W-:Y:S05]  /*18e70*/  BRA `(.L_x_10228) ;  /* 0xffffffac00b87947 */ /* 0x000fea000383ffff */
.L_x_10086:
[----:B-1----:R1:W2:Y:S02]  /*18e80*/  SYNCS.PHASECHK.TRANS64.TRYWAIT P0, [R2+URZ+0x22840], R5 ;  /* 0x02284005020075a7 */ /* 0x0022a4000800017f */
[----:B--2---:R-:W-:Y:S05]  /*18e90*/  @!P0 NANOSLEEP.SYNCS 0x989680 ;  /* 0x009896800000895d */ /* 0x004fea0003900000 */
[----:B------:R-:W2:Y:S02]  /*18ea0*/  @!P0 SYNCS.PHASECHK.TRANS64 P0, [R2+URZ+0x22840], R5 ;  /* 0x02284005020085a7 */ /* 0x000ea4000800007f */
[----:B--2---:R-:W-:Y:S05]  /*18eb0*/  @!P0 BRA `(.L_x_10086) ;  /* 0xfffffffc00f08947 */ /* 0x004fea000383ffff */
[----:B------:R-:W-:Y:S05]  /*18ec0*/  BRA `(.L_x_10229) ;  /* 0xffffffb400e87947 */ /* 0x000fea000383ffff */
.L_x_10091:
[----:B0-----:R0:W2:Y:S02]  /*18ed0*/  SYNCS.PHASECHK.TRANS64.TRYWAIT P0, [R2+URZ+0x22860], R5 ;  /* 0x02286005020075a7 */ /* 0x0010a4000800017f */
[----:B--2---:R-:W-:Y:S05]  /*18ee0*/  @!P0 NANOSLEEP.SYNCS 0x989680 ;  /* 0x009896800000895d */ /* 0x004fea0003900000 */
[----:B------:R-:W2:Y:S02]  /*18ef0*/  @!P0 SYNCS.PHASECHK.TRANS64 P0, [R2+URZ+0x22860], R5 ;  /* 0x02286005020085a7 */ /* 0x000ea4000800007f */
[----:B--2---:R-:W-:Y:S05]  /*18f00*/  @!P0 BRA `(.L_x_10091) ;  /* 0xfffffffc00f08947 */ /* 0x004fea000383ffff */
[----:B------:R-:W-:Y:S05]  /*18f10*/  BRA `(.L_x_10230) ;  /* 0xffffffb800707947 */ /* 0x000fea000383ffff */
.L_x_10102:
[----:B0-----:R0:W1:Y:S02]  /*18f20*/  SYNCS.PHASECHK.TRANS64.TRYWAIT P0, [R3+URZ+0x22840], R2 ;  /* 0x02284002030075a7 */ /* 0x001064000800017f */
[----:B-1----:R-:W-:Y:S05]  /*18f30*/  @!P0 NANOSLEEP.SYNCS 0x989680 ;  /* 0x009896800000895d */ /* 0x002fea0003900000 */
[----:B------:R-:W1:Y:S02]  /*18f40*/  @!P0 SYNCS.PHASECHK.TRANS64 P0, [R3+URZ+0x22840], R2 ;  /* 0x02284002030085a7 */ /* 0x000e64000800007f */
[----:B-1----:R-:W-:Y:S05]  /*18f50*/  @!P0 BRA `(.L_x_10102) ;  /* 0xfffffffc00f08947 */ /* 0x002fea000383ffff */
[----:B------:R-:W-:Y:S05]  /*18f60*/  BRA `(.L_x_10231) ;  /* 0xffffffc000807947 */ /* 0x000fea000383ffff */
.L_x_10107:
[----:B-1----:R1:W2:Y:S02]  /*18f70*/  SYNCS.PHASECHK.TRANS64.TRYWAIT P0, [R3+URZ+0x22860], R2 ;  /* 0x02286002030075a7 */ /* 0x0022a4000800017f */
[----:B--2---:R-:W-:Y:S05]  /*18f80*/  @!P0 NANOSLEEP.SYNCS 0x989680 ;  /* 0x009896800000895d */ /* 0x004fea0003900000 */
[----:B------:R-:W2:Y:S02]  /*18f90*/  @!P0 SYNCS.PHASECHK.TRANS64 P0, [R3+URZ+0x22860], R2 ;  /* 0x02286002030085a7 */ /* 0x000ea4000800007f */
[----:B--2---:R-:W-:Y:S05]  /*18fa0*/  @!P0 BRA `(.L_x_10107) ;  /* 0xfffffffc00f08947 */ /* 0x004fea000383ffff */
[----:B------:R-:W-:Y:S05]  /*18fb0*/  BRA `(.L_x_10232) ;  /* 0xffffffc400047947 */ /* 0x000fea000383ffff */
.L_x_10118:
[----:B0-----:R0:W1:Y:S02]  /*18fc0*/  SYNCS.PHASECHK.TRANS64.TRYWAIT P0, [R3+URZ+0x22840], R2 ;  /* 0x02284002030075a7 */ /* 0x001064000800017f */
[----:B-1----:R-:W-:Y:S05]  /*18fd0*/  @!P0 NANOSLEEP.SYNCS 0x989680 ;  /* 0x009896800000895d */ /* 0x002fea0003900000 */
[----:B------:R-:W1:Y:S02]  /*18fe0*/  @!P0 SYNCS.PHASECHK.TRANS64 P0, [R3+URZ+0x22840], R2 ;  /* 0x02284002030085a7 */ /* 0x000e64000800007f */
[----:B-1----:R-:W-:Y:S05]  /*18ff0*/  @!P0 BRA `(.L_x_10118) ;  /* 0xfffffffc00f08947 */ /* 0x002fea000383ffff */
[----:B------:R-:W-:Y:S05]  /*19000*/  BRA `(.L_x_10233) ;  /* 0xffffffc800f07947 */ /* 0x000fea000383ffff */
.L_x_10123:
[----:B-1----:R1:W2:Y:S02]  /*19010*/  SYNCS.PHASECHK.TRANS64.TRYWAIT P0, [R3+URZ+0x22860], R2 ;  /* 0x02286002030075a7 */ /* 0x0022a4000800017f */
[----:B--2---:R-:W-:Y:S05]  /*19020*/  @!P0 NANOSLEEP.SYNCS 0x989680 ;  /* 0x009896800000895d */ /* 0x004fea0003900000 */
[----:B------:R-:W2:Y:S02]  /*19030*/  @!P0 SYNCS.PHASECHK.TRANS64 P0, [R3+URZ+0x22860], R2 ;  /* 0x02286002030085a7 */ /* 0x000ea4000800007f */
[----:B--2---:R-:W-:Y:S05]  /*19040*/  @!P0 BRA `(.L_x_10123) ;  /* 0xfffffffc00f08947 */ /* 0x004fea000383ffff */
[----:B------:R-:W-:Y:S05]  /*19050*/  BRA `(.L_x_10234) ;  /* 0xffffffcc00787947 */ /* 0x000fea000383ffff */
.L_x_10135:
[----:B------:R-:W-:Y:S01]  /*19060*/  BSSY B0, `(.L_x_10235) ;  /* 0x0000008000007945 */ /* 0x000fe20003800000 */
[----:B------:R-:W-:Y:S01]  /*19070*/  IMAD.MOV.U32 R13, RZ, RZ, R16 ;  /* 0x000000ffff0d7224 */ /* 0x000fe200078e0010 */
[----:B------:R-:W-:Y:S01]  /*19080*/  MOV R12, RZ ;  /* 0x000000ff000c7202 */ /* 0x000fe20000000f00 */
[----:B------:R-:W-:Y:S02]  /*19090*/  IMAD.MOV.U32 R11, RZ, RZ, 0x1f ;  /* 0x0000001fff0b7424 */ /* 0x000fe400078e00ff */
[----:B------:R-:W-:-:S07]  /*190a0*/  IMAD.MOV.U32 R15, RZ, RZ, -0x1 ;  /* 0xffffffffff0f7424 */ /* 0x000fce00078e00ff */
[----:B--2--5:R-:W-:Y:S05]  /*190b0*/  WARPSYNC.COLLECTIVE R15, `(.L_x_10236) ;  /* 0x000000000f087348 */ /* 0x024fea0003c00000 */
[----:B------:R0:W1:Y:S02]  /*190c0*/  SHFL.IDX P6, R14, R13, R12, R11 ;  /* 0x0000000c0d0e7389 */ /* 0x00006400000c000b */
[----:B012--5:R-:W-:Y:S01]  /*190d0*/  ENDCOLLECTIVE ;  /* 0x000000000000791b */ /* 0x027fe20003800000 */
.L_x_10236:
[----:B------:R-:W-:Y:S05]  /*190e0*/  BSYNC B0 ;  /* 0x0000000000007941 */ /* 0x000fea0003800000 */
.L_x_10235:
        /* <DEDUP_REMOVED lines=9> */
.L_x_10237:
[----:B------:R-:W-:Y:S02]  /*19180*/  ULDC UR4, c[0x0][0xc3c] ;  /* 0x00030f0000047ab9 */ /* 0x000fe40000000800 */
        /* <DEDUP_REMOVED lines=17> */
.L_x_10238:
        /* <DEDUP_REMOVED lines=8> */
.L_x_10239:
        /* <DEDUP_REMOVED lines=8> */
.L_x_10240:
        /* <DEDUP_REMOVED lines=8> */
.L_x_10241:
        /* <DEDUP_REMOVED lines=8> */
.L_x_10242:
        /* <DEDUP_REMOVED lines=9> */
.L_x_10243:
[----:B------:R-:W-:Y:S01]  /*19530*/  IMAD.MOV.U32 R6, RZ, RZ, R14 ;  /* 0x000000ffff067224 */ /* 0x000fe200078e000e */
[----:B------:R-:W-:Y:S06]  /*19540*/  BRA `(.L_x_10244) ;  /* 0xffffffd000d07947 */ /* 0x000fec000383ffff */
.L_x_10140:
        /* <DEDUP_REMOVED lines=8> */
.L_x_10246:
[----:B------:R-:W-:Y:S05]  /*195d0*/  BSYNC B0 ;  /* 0x0000000000007941 */ /* 0x000fea0003800000 */
.L_x_10245:
[----:B------:R-:W-:Y:S01]  /*195e0*/  SEL R3, R14, RZ, P1 ;  /* 0x000000ff0e037207 */ /* 0x000fe20000800000 */
[----:B------:R-:W-:Y:S02]  /*195f0*/  IMAD.MOV.U32 R12, RZ, RZ, 0x2 ;  /* 0x00000002ff0c7424 */ /* 0x000fe400078e00ff */
[----:B------:R-:W-:Y:S01]  /*19600*/  IMAD.MOV.U32 R11, RZ, RZ, RZ ;  /* 0x000000ffff0b7224 */ /* 0x000fe200078e00ff */
[----:B------:R-:W-:Y:S01]  /*19610*/  IADD3 R3, R2, R3, RZ ;  /* 0x0000000302037210 */ /* 0x000fe20007ffe0ff */
[----:B------:R-:W-:-:S04]  /*19620*/  IMAD.MOV.U32 R15, RZ, RZ, -0x1 ;  /* 0xffffffffff0f7424 */ /* 0x000fc800078e00ff */
[----:B------:R-:W-:-:S07]  /*19630*/  IMAD.MOV.U32 R13, RZ, RZ, R3 ;  /* 0x000000ffff0d7224 */ /* 0x000fce00078e0003 */
[----:B------:R-:W-:Y:S05]  /*19640*/  WARPSYNC.COLLECTIVE R15, `(.L_x_10247) ;  /* 0x000000000f087348 */ /* 0x000fea0003c00000 */
[----:B------:R0:W1:Y:S02]  /*19650*/  SHFL.UP P6, R14, R13, R12, R11 ;  /* 0x0400000c0d0e7389 */ /* 0x00006400000c000b */
[----:B01----:R-:W-:Y:S01]  /*19660*/  ENDCOLLECTIVE ;  /* 0x000000000000791b */ /* 0x003fe20003800000 */
.L_x_10247:
        /* <DEDUP_REMOVED lines=8> */
.L_x_10248:
        /* <DEDUP_REMOVED lines=8> */
.L_x_10249:
        /* <DEDUP_REMOVED lines=8> */
.L_x_10250:
        /* <DEDUP_REMOVED lines=9> */
.L_x_10251:
[----:B------:R-:W-:Y:S01]  /*19880*/  IMAD.MOV.U32 R6, RZ, RZ, R14 ;  /* 0x000000ffff067224 */ /* 0x000fe200078e000e */
[----:B------:R-:W-:Y:S06]  /*19890*/  BRA `(.L_x_10252) ;  /* 0xffffffd000987947 */ /* 0x000fec000383ffff */
.L_x_10142:
[----:B------:R-:W-:Y:S01]  /*198a0*/  BSSY B0, `(.L_x_10253) ;  /* 0x0000006000007945 */ /* 0x000fe20003800000 */
[----:B------:R-:W-:Y:S01]  /*198b0*/  PLOP3.LUT P6, PT, P6, PT, PT, 0x8, 0x0 ;  /* 0x000000000000781c */ /* 0x000fe200037ce170 */
[----:B------:R-:W-:-:S12]  /*198c0*/  IMAD.MOV.U32 R15, RZ, RZ, -0x1 ;  /* 0xffffffffff0f7424 */ /* 0x000fd800078e00ff */
[----:B0----5:R-:W-:Y:S05]  /*198d0*/  WARPSYNC.COLLECTIVE R15, `(.L_x_10254) ;  /* 0x000000000f087348 */ /* 0x021fea0003c00000 */
[----:B------:R-:W-:Y:S01]  /*198e0*/  VOTE.ANY R14, PT, P6 ;  /* 0x00000000000e7806 */ /* 0x000fe200030e0100 */
[----:B0----5:R-:W-:Y:S06]  /*198f0*/  ENDCOLLECTIVE ;  /* 0x000000000000791b */ /* 0x021fec0003800000 */
.L_x_10254:
[----:B------:R-:W-:Y:S05]  /*19900*/  BSYNC B0 ;  /* 0x0000000000007941 */ /* 0x000fea0003800000 */
.L_x_10253:
        /* <DEDUP_REMOVED lines=9> */
.L_x_10255:
[----:B------:R-:W-:Y:S01]  /*199a0*/  IMAD.MOV.U32 R17, RZ, RZ, R14 ;  /* 0x000000ffff117224 */ /* 0x000fe200078e000e */
[----:B------:R-:W-:Y:S06]  /*199b0*/  BRA `(.L_x_10256) ;  /* 0xffffffd000887947 */ /* 0x000fec000383ffff */
.L_x_10144:
[----:B------:R-:W-:Y:S01]  /*199c0*/  BSSY B0, `(.L_x_10257) ;  /* 0x0000007000007945 */ /* 0x000fe20003800000 */
[----:B------:R-:W-:Y:S01]  /*199d0*/  IMAD.MOV.U32 R13, RZ, RZ, R3 ;  /* 0x000000ffff0d7224 */ /* 0x000fe200078e0003 */
[----:B------:R-:W-:Y:S01]  /*199e0*/  MOV R15, 0xffffffff ;  /* 0xffffffff000f7802 */ /* 0x000fe20000000f00 */
[----:B------:R-:W-:-:S07]  /*199f0*/  IMAD.MOV.U32 R11, RZ, RZ, 0x1f ;  /* 0x0000001fff0b7424 */ /* 0x000fce00078e00ff */
[----:B0-2--5:R-:W-:Y:S05]  /*19a00*/  WARPSYNC.COLLECTIVE R15, `(.L_x_10258) ;  /* 0x000000000f087348 */ /* 0x025fea0003c00000 */
[----:B------:R1:W3:Y:S02]  /*19a10*/  SHFL.IDX P6, R14, R13, R12, R11 ;  /* 0x0000000c0d0e7389 */ /* 0x0002e400000c000b */
[----:B0123-5:R-:W-:Y:S01]  /*19a20*/  ENDCOLLECTIVE ;  /* 0x000000000000791b */ /* 0x02ffe20003800000 */
.L_x_10258:
[----:B------:R-:W-:Y:S05]  /*19a30*/  BSYNC B0 ;  /* 0x0000000000007941 */ /* 0x000fea0003800000 */
.L_x_10257:
[----:B------:R-:W-:Y:S01]  /*19a40*/  IMAD.MOV.U32 R2, RZ, RZ, R14 ;  /* 0x000000ffff027224 */ /* 0x000fe200078e000e */
[----:B------:R-:W-:Y:S06]  /*19a50*/  BRA `(.L_x_10143) ;  /* 0xffffffd0007c7947 */ /* 0x000fec000383ffff */
.L_x_10148:
[----:B0-----:R0:W2:Y:S02]  /*19a60*/  SYNCS.PHASECHK.TRANS64.TRYWAIT P0, [R0+URZ+0x22820], R3 ;  /* 0x02282003000075a7 */ /* 0x0010a4000800017f */
[----:B--2---:R-:W-:Y:S05]  /*19a70*/  @!P0 NANOSLEEP.SYNCS 0x989680 ;  /* 0x009896800000895d */ /* 0x004fea0003900000 */
[----:B------:R-:W2:Y:S02]  /*19a80*/  @!P0 SYNCS.PHASECHK.TRANS64 P0, [R0+URZ+0x22820], R3 ;  /* 0x02282003000085a7 */ /* 0x000ea4000800007f */
[----:B--2---:R-:W-:Y:S05]  /*19a90*/  @!P0 BRA `(.L_x_10148) ;  /* 0xfffffffc00f08947 */ /* 0x004fea000383ffff */
[----:B------:R-:W-:Y:S05]  /*19aa0*/  BRA `(.L_x_10259) ;  /* 0xffffffd400707947 */ /* 0x000fea000383ffff */
.L_x_10149:
        /* <DEDUP_REMOVED lines=11> */
.L_x_10261:
[----:B------:R-:W-:Y:S05]  /*19b60*/  BSYNC B0 ;  /* 0x0000000000007941 */ /* 0x000fea0003800000 */
.L_x_10260:
[----:B------:R-:W-:Y:S05]  /*19b70*/  BRA `(.L_x_10262) ;  /* 0xffffffd400587947 */ /* 0x000fea000383ffff */
.L_x_10150:
[----:B------:R-:W-:Y:S01]  /*19b80*/  BSSY B0, `(.L_x_10263) ;  /* 0x0000006000007945 */ /* 0x000fe20003800000 */
[----:B------:R-:W-:-:S07]  /*19b90*/  IMAD.MOV.U32 R15, RZ, RZ, -0x1 ;  /* 0xffffffffff0f7424 */ /* 0x000fce00078e00ff */
[----:B012--5:R-:W-:Y:S05]  /*19ba0*/  WARPSYNC.COLLECTIVE R15, `(.L_x_10264) ;  /* 0x000000000f0c7348 */ /* 0x027fea0003c00000 */
[----:B------:R-:W-:Y:S02]  /*19bb0*/  ELECT P6, UR62, PT ;  /* 0x00000000003e782f */ /* 0x000fe400038c0000 */
[----:B------:R-:W-:Y:S01]  /*19bc0*/  MOV R14, UR62 ;  /* 0x0000003e000e7c02 */ /* 0x000fe20008000f00 */
[----:B012--5:R-:W-:Y:S10]  /*19bd0*/  ENDCOLLECTIVE ;  /* 0x000000000000791b */ /* 0x027ff40003800000 */
.L_x_10264:
[----:B------:R-:W-:Y:S05]  /*19be0*/  BSYNC B0 ;  /* 0x0000000000007941 */ /* 0x000fea0003800000 */
.L_x_10263:
[----:B------:R-:W-:Y:S05]  /*19bf0*/  BRA `(.L_x_10265) ;  /* 0xffffffd4004c7947 */ /* 0x000fea000383ffff */
.L_x_10152:
[----:B0-----:R0:W1:Y:S02]  /*19c00*/  SYNCS.PHASECHK.TRANS64.TRYWAIT P0, [R6+URZ], R5 ;  /* 0x00000005060075a7 */ /* 0x001064000800017f */
[----:B-1----:R-:W-:Y:S05]  /*19c10*/  @!P0 NANOSLEEP.SYNCS 0x989680 ;  /* 0x009896800000895d */ /* 0x002fea0003900000 */
[----:B------:R-:W1:Y:S02]  /*19c20*/  @!P0 SYNCS.PHASECHK.TRANS64 P0, [R6+URZ], R5 ;  /* 0x00000005060085a7 */ /* 0x000e64000800007f */
[----:B-1----:R-:W-:Y:S05]  /*19c30*/  @!P0 BRA `(.L_x_10152) ;  /* 0xfffffffc00f08947 */ /* 0x002fea000383ffff */
[----:B------:R-:W-:Y:S05]  /*19c40*/  BRA `(.L_x_10266) ;  /* 0xffffffd400887947 */ /* 0x000fea000383ffff */
.L_x_10153:
[----:B-1----:R1:W2:Y:S02]  /*19c50*/  SYNCS.PHASECHK.TRANS64.TRYWAIT P0, [R7+URZ], R2 ;  /* 0x00000002070075a7 */ /* 0x0022a4000800017f */
[----:B--2---:R-:W-:Y:S05]  /*19c60*/  @!P0 NANOSLEEP.SYNCS 0x989680 ;  /* 0x009896800000895d */ /* 0x004fea0003900000 */
[----:B------:R-:W2:Y:S02]  /*19c70*/  @!P0 SYNCS.PHASECHK.TRANS64 P0, [R7+URZ], R2 ;  /* 0x00000002070085a7 */ /* 0x000ea4000800007f */
[----:B--2---:R-:W-:Y:S05]  /*19c80*/  @!P0 BRA `(.L_x_10153) ;  /* 0xfffffffc00f08947 */ /* 0x004fea000383ffff */
[----:B------:R-:W-:Y:S05]  /*19c90*/  BRA `(.L_x_10267) ;  /* 0xffffffd4007c7947 */ /* 0x000fea000383ffff */
.L_x_10155:
[----:B--2---:R2:W3:Y:S02]  /*19ca0*/  SYNCS.PHASECHK.TRANS64.TRYWAIT P0, [R4+URZ], R5 ;  /* 0x00000005040075a7 */ /* 0x0044e4000800017f */
[----:B---3--:R-:W-:Y:S05]  /*19cb0*/  @!P0 NANOSLEEP.SYNCS 0x989680 ;  /* 0x009896800000895d */ /* 0x008fea0003900000 */
[----:B------:R-:W3:Y:S02]  /*19cc0*/  @!P0 SYNCS.PHASECHK.TRANS64 P0, [R4+URZ], R5 ;  /* 0x00000005040085a7 */ /* 0x000ee4000800007f */
[----:B---3--:R-:W-:Y:S05]  /*19cd0*/  @!P0 BRA `(.L_x_10155) ;  /* 0xfffffffc00f08947 */ /* 0x008fea000383ffff */
[----:B------:R-:W-:Y:S05]  /*19ce0*/  BRA `(.L_x_10268) ;  /* 0xffffffd400847947 */ /* 0x000fea000383ffff */
.L_x_10269:
        /* <DEDUP_REMOVED lines=9> */
.L_x_15308:


//--------------------- .text._ZN7cutlass13device_kernelIN5flash11enable_sm90INS1_16FlashAttnFwdSm90INS1_25CollectiveMainloopFwdSm90ILi2EN4cute5tupleIJNS5_1CILi1EEES8_S8_EEENS6_IJNS7_ILi128EEENS7_ILi96EEENS7_ILi64EEEEEELi256ENS_6half_tEfNS_4arch4Sm90ELb0ELb0ELb1ELb1ELb0ELb0ELb1ELb1ELb0ELb1ELb0ELb0EEENS1_21CollectiveEpilogueFwdINS6_IJSA_NS7_ILi256EEESB_EEES9_SE_SG_Li256ELb1ELb1ELb0ELb0EEENS1_36VarlenDynamicPersistentTileSchedulerILi128ELi96ELi256ELi128ELb0ELb1ELb1ELb0ELb1ELb1EEEEEEEEEvNT_6ParamsE --------------------------
	.section	.text._ZN7cutlass13device_kernelIN5flash11enable_sm90INS1_16FlashAttnFwdSm90INS1_25CollectiveMainloopFwdSm90ILi2EN4cute5tupleIJNS5_1CILi1EEES8_S8_EEENS6_IJNS7_ILi128EEENS7_ILi96EEENS7_ILi64EEEEEELi256ENS_6half_tEfNS_4arch4Sm90ELb0ELb0ELb1ELb1ELb0ELb0ELb1ELb1ELb0ELb1ELb0ELb0EEENS1_21CollectiveEpilogueFwdINS6_IJSA_NS7_ILi256EEESB_EEES9_SE_SG_Li256ELb1ELb1ELb0ELb0EEENS1_36VarlenDynamicPersistentTileSchedulerILi128ELi96ELi256ELi128ELb0ELb1ELb1ELb0ELb1ELb1EEEEEEEEEvNT_6ParamsE,"ax",@progbits
	.align	128
.text._ZN7cutlass13device_kernelIN5flash11enable_sm90INS1_16FlashAttnFwdSm90INS1_25CollectiveMainloopFwdSm90ILi2EN4cute5tupleIJNS5_1CILi1EEES8_S8_EEENS6_IJNS7_ILi128EEENS7_ILi96EEENS7_ILi64EEEEEELi256ENS_6half_tEfNS_4arch4Sm90ELb0ELb0ELb1ELb1ELb0ELb0ELb1ELb1ELb0ELb1ELb0ELb0EEENS1_21CollectiveEpilogueFwdINS6_IJSA_NS7_ILi256EEESB_EEES9_SE_SG_Li256ELb1ELb1ELb0ELb0EEENS1_36VarlenDynamicPersistentTileSchedulerILi128ELi96ELi256ELi128ELb0ELb1ELb1ELb0ELb1ELb1EEEEEEEEEvNT_6ParamsE:
        .type           _ZN7cutlass13device_kernelIN5flash11enable_sm90INS1_16FlashAttnFwdSm90INS1_25CollectiveMainloopFwdSm90ILi2EN4cute5tupleIJNS5_1CILi1EEES8_S8_EEENS6_IJNS7_ILi128EEENS7_ILi96EEENS7_ILi64EEEEEELi256ENS_6half_tEfNS_4arch4Sm90ELb0ELb0ELb1ELb1ELb0ELb0ELb1ELb1ELb0ELb1ELb0ELb0EEENS1_21CollectiveEpilogueFwdINS6_IJSA_NS7_ILi256EEESB_EEES9_SE_SG_Li256ELb1ELb1ELb0ELb0EEENS1_36VarlenDynamicPersistentTileSchedulerILi128ELi96ELi256ELi128ELb0ELb1ELb1ELb0ELb1ELb1EEEEEEEEEvNT_6ParamsE,@function
        .size           _ZN7cutlass13device_kernelIN5flash11enable_sm90INS1_16FlashAttnFwdSm90INS1_25CollectiveMainloopFwdSm90ILi2EN4cute5tupleIJNS5_1CILi1EEES8_S8_EEENS6_IJNS7_ILi128EEENS7_ILi96EEENS7_ILi64EEEEEELi256ENS_6half_tEfNS_4arch4Sm90ELb0ELb0ELb1ELb1ELb0ELb0ELb1ELb1ELb0ELb1ELb0ELb0EEENS1_21CollectiveEpilogueFwdINS6_IJSA_NS7_ILi256EEESB_EEES9_SE_SG_Li256ELb1ELb1ELb0ELb0EEENS1_36VarlenDynamicPersistentTileSchedulerILi128ELi96ELi256ELi128ELb0ELb1ELb1ELb0ELb1ELb1EEEEEEEEEvNT_6ParamsE,(.L_x_15309 - _ZN7cutlass13device_kernelIN5flash11enable_sm90INS1_16FlashAttnFwdSm90INS1_25CollectiveMainloopFwdSm90ILi2EN4cute5tupleIJNS5_1CILi1EEES8_S8_EEENS6_IJNS7_ILi128EEENS7_ILi96EEENS7_ILi64EEEEEELi256ENS_6half_tEfNS_4arch4Sm90ELb0ELb0ELb1ELb1ELb0ELb0ELb1ELb1ELb0ELb1ELb0ELb0EEENS1_21CollectiveEpilogueFwdINS6_IJSA_NS7_ILi256EEESB_EEES9_SE_SG_Li256ELb1ELb1ELb0ELb0EEENS1_36VarlenDynamicPersistentTileSchedulerILi128ELi96ELi256ELi128ELb0ELb1ELb1ELb0ELb1ELb1EEEEEEEEEvNT_6ParamsE)
        .other          _ZN7cutlass13device_kernelIN5flash11enable_sm90INS1_16FlashAttnFwdSm90INS1_25CollectiveMainloopFwdSm90ILi2EN4cute5tupleIJNS5_1CILi1EEES8_S8_EEENS6_IJNS7_ILi128EEENS7_ILi96EEENS7_ILi64EEEEEELi256ENS_6half_tEfNS_4arch4Sm90ELb0ELb0ELb1ELb1ELb0ELb0ELb1ELb1ELb0ELb1ELb0ELb0EEENS1_21CollectiveEpilogueFwdINS6_IJSA_NS7_ILi256EEESB_EEES9_SE_SG_Li256ELb1ELb1ELb0ELb0EEENS1_36VarlenDynamicPersistentTileSchedulerILi128ELi96ELi256ELi128ELb0ELb1ELb1ELb0ELb1ELb1EEEEEEEEEvNT_6ParamsE,@"STO_CUDA_ENTRY STV_DEFAULT"
_ZN7cutlass13device_kernelIN5flash11enable_sm90INS1_16FlashAttnFwdSm90INS1_25CollectiveMainloopFwdSm90ILi2EN4cute5tupleIJNS5_1CILi1EEES8_S8_EEENS6_IJNS7_ILi128EEENS7_ILi96EEENS7_ILi64EEEEEELi256ENS_6half_tEfNS_4arch4Sm90ELb0ELb0ELb1ELb1ELb0ELb0ELb1ELb1ELb0ELb1ELb0ELb0EEENS1_21CollectiveEpilogueFwdINS6_IJSA_NS7_ILi256EEESB_EEES9_SE_SG_Li256ELb1ELb1ELb0ELb0EEENS1_36VarlenDynamicPersistentTileSchedulerILi128ELi96ELi256ELi128ELb0ELb1ELb1ELb0ELb1ELb1EEEEEEEEEvNT_6ParamsE:
        /* <DEDUP_REMOVED lines=18> */
.L_x_10271:
[----:B------:R-:W-:Y:S05]  /*0120*/  BSYNC B0 ;  /* 0x0000000000007941 */ /* 0x000fea0003800000 */
.L_x_10270:
        /* <DEDUP_REMOVED lines=43> */
.L_x_10272:
        /* <DEDUP_REMOVED lines=22> */
.L_x_10273:
        /* <DEDUP_REMOVED lines=18> */
.L_x_10274:
        /* <DEDUP_REMOVED lines=22> */
.L_x_10275:
        /* <DEDUP_REMOVED lines=22> */
.L_x_10276:
[----:B0-----:R-:W-:Y:S01]  /*0920*/  UMOV UR4, 0x1 ;  /* 0x0000000100047882 */ /* 0x001fe20000000000 */
[----:B------:R-:W-:Y:S01]  /*0930*/  PLOP3.LUT P0, PT, PT, PT, UP0, 0x80, 0x0 ;  /* 0x000000000000781c */ /* 0x000fe20003f0f008 */
[----:B------:R-:W-:Y:S01]  /*0940*/  USEL UR4, UR4, 0x2, !UP0 ;  /* 0x0000000204047887 */ /* 0x000fe2000c000000 */
[----:B------:R-:W-:Y:S01]  /*0950*/  NOP ;  /* 0x0000000000007918 */ /* 0x000fe20000000000 */
[----:B------:R-:W-:-:S04]  /*0960*/  ULDC.64 UR38, c[0x0][0x208] ;  /* 0x0000820000267ab9 */ /* 0x000fc80000000a00 */
[----:B------:R-:W-:-:S05]  /*0970*/  IMAD.U32 R2, RZ, RZ, UR4 ;  /* 0x00000004ff027e24 */ /* 0x000fca000f8e00ff */
[----:B------:R0:W-:Y:S01]  /*0980*/  STL [R1+0x74], R2 ;  /* 0x0000740201007387 */ /* 0x0001e20000100800 */
[----:B-123--:R-:W-:Y:S06]  /*0990*/  BAR.SYNC.DEFER_BLOCKING 0x0 ;  /* 0x0000000000007b1d */ /* 0x00efec0000010000 */
[----:B------:R-:W-:Y:S05]  /*09a0*/  @!P0 BRA `(.L_x_10277) ;  /* 0x0000009800d08947 */ /* 0x000fea0003800000 */
.L_x_10278:
[----:B------:R-:W-:-:S08]  /*09b0*/  NOP ;  /* 0x0000000000007918 */ /* 0x000fd00000000000 */
[----:B------:R-:W1:Y:S02]  /*09c0*/  USETMAXREG.TRY_ALLOC.CTAPOOL UP0, 0xf0 ;  /* 0x000000f0000079c8 */ /* 0x000e640008000600 */
[----:B-1----:R-:W-:-:S13]  /*09d0*/  PLOP3.LUT P0, PT, PT, PT, UP0, 0x80, 0x0 ;  /* 0x000000000000781c */ /* 0x002fda0003f0f008 */
[----:B------:R-:W-:Y:S05]  /*09e0*/  @!P0 BRA `(.L_x_10278) ;  /* 0xfffffffc00f08947 */ /* 0x000fea000383ffff */
[----:B------:R-:W1:Y:S01]  /*09f0*/  S2R R0, SR_TID.X ;  /* 0x0000000000007919 */ /* 0x000e620000002100 */
[----:B------:R-:W2:Y:S01]  /*0a00*/  S2UR UR5, SR_CgaCtaId ;  /* 0x00000000000579c3 */ /* 0x000ea20000008800 */
[----:B------:R-:W-:-:S07]  /*0a10*/  UMOV UR4, 0x400 ;  /* 0x0000040000047882 */ /* 0x000fce0000000000 */
[----:B------:R-:W-:Y:S06]  /*0a20*/  BAR.ARV 0x8, 0x180 ;  /* 0x0206000000007b1d */ /* 0x000fec0000002000 */
[----:B--2---:R-:W-:Y:S01]  /*0a30*/  ULEA UR4, UR5, UR4, 0x18 ;  /* 0x0000000405047291 */ /* 0x004fe2000f8ec03f */
[----:B-1----:R-:W-:-:S04]  /*0a40*/  SHF.R.U32.HI R0, RZ, 0x7, R0 ;  /* 0x00000007ff007819 */ /* 0x002fc80000011600 */
[----:B------:R-:W-:-:S13]  /*0a50*/  ISETP.NE.AND P0, PT, R0, 0x1, PT ;  /* 0x000000010000780c */ /* 0x000fda0003f05270 */
[----:B------:R-:W-:Y:S08]  /*0a60*/  @!P0 BAR.ARV 0x9, 0x100 ;  /* 0x0244000000008b1d */ /* 0x000ff00000002000 */
[----:B------:R-:W-:Y:S06]  /*0a70*/  BAR.SYNC.DEFER_BLOCKING 0x5, 0x180 ;  /* 0x0146000000007b1d */ /* 0x000fec0000010000 */
[----:B------:R-:W1:Y:S01]  /*0a80*/  LDS.128 R12, [UR4+0x324d0] ;  /* 0x0324d004ff0c7984 */ /* 0x000e620008000c00 */
[----:B------:R-:W-:Y:S01]  /*0a90*/  ULDC UR4, c[0x0][0xd3c] ;  /* 0x00034f0000047ab9 */ /* 0x000fe20000000800 */
[----:B------:R-:W-:Y:S06]  /*0aa0*/  BAR.ARV 0x4, 0x180 ;  /* 0x0106000000007b1d */ /* 0x000fec0000002000 */
[----:B-1----:R-:W-:-:S13]  /*0ab0*/  ISETP.GE.AND P0, PT, R15, UR4, PT ;  /* 0x000000040f007c0c */ /* 0x002fda000bf06270 */
[----:B------:R-:W-:Y:S05]  /*0ac0*/  @P0 EXIT ;  /* 0x000000000000094d */ /* 0x000fea0003800000 */
[----:B0-----:R-:W2:Y:S01]  /*0ad0*/  LDL R2, [R1+0x74] ;  /* 0x0000740001027983 */ /* 0x001ea20000100800 */
[----:B------:R-:W-:Y:S01]  /*0ae0*/  R2UR UR5, R13 ;  /* 0x000000000d0572ca */ /* 0x000fe200000e0000 */
[----:B------:R-:W-:Y:S01]  /*0af0*/  UMOV UR37, URZ ;  /* 0x0000003f00257c82 */ /* 0x000fe20008000000 */
[----:B------:R-:W-:Y:S01]  /*0b00*/  R2UR UR6, R14 ;  /* 0x000000000e0672ca */ /* 0x000fe200000e0000 */
[----:B------:R-:W0:Y:S01]  /*0b10*/  S2R R0, SR_TID.X ;  /* 0x0000000000007919 */ /* 0x000e220000002100 */
[----:B------:R-:W-:Y:S01]  /*0b20*/  UMOV UR36, URZ ;  /* 0x0000003f00247c82 */ /* 0x000fe20008000000 */
[----:B0-----:R-:W-:-:S05]  /*0b30*/  VIADD R231, R0, 0xffffff80 ;  /* 0xffffff8000e77836 */ /* 0x001fca0000000000 */
[----:B------:R-:W-:-:S04]  /*0b40*/  SHF.R.S32.HI R0, RZ, 0x1f, R231 ;  /* 0x0000001fff007819 */ /* 0x000fc800000114e7 */
[CC--:B------:R-:W-:Y:S02]  /*0b50*/  LEA.HI R3, R0.reuse, R231.reuse, RZ, 0x4 ;  /* 0x000000e700037211 */ /* 0x0c0fe400078f20ff */
[CC--:B------:R-:W-:Y:S02]  /*0b60*/  LEA.HI R4, R0.reuse, R231.reuse, RZ, 0x5 ;  /* 0x000000e700047211 */ /* 0x0c0fe400078f28ff */
[----:B------:R-:W-:Y:S02]  /*0b70*/  SHF.R.S32.HI R6, RZ, 0x4, R3 ;  /* 0x00000004ff067819 */ /* 0x000fe40000011403 */
[----:B------:R-:W-:Y:S01]  /*0b80*/  LEA.HI R11, R0, R231, RZ, 0x2 ;  /* 0x000000e7000b7211 */ /* 0x000fe200078f10ff */
[----:B------:R-:W-:Y:S01]  /*0b90*/  IMAD.SHL.U32 R5, R4, 0x20, RZ ;  /* 0x0000002004057824 */ /* 0x000fe200078e00ff */
[C---:B------:R-:W-:Y:S02]  /*0ba0*/  LOP3.LUT R4, R3.reuse, 0x3fffff0, RZ, 0xc0, !PT ;  /* 0x03fffff003047812 */ /* 0x040fe400078ec0ff */
[----:B------:R-:W-:-:S02]  /*0bb0*/  LEA.HI R3, R3, R6, RZ, 0x1 ;  /* 0x0000000603037211 */ /* 0x000fc400078f08ff */
[----:B------:R-:W-:Y:S01]  /*0bc0*/  LOP3.LUT R5, R5, 0xfffffc00, RZ, 0xc0, !PT ;  /* 0xfffffc0005057812 */ /* 0x000fe200078ec0ff */
[----:B------:R-:W-:Y:S01]  /*0bd0*/  IMAD.IADD R4, R231, 0x1, -R4 ;  /* 0x00000001e7047824 */ /* 0x000fe200078e0a04 */
[----:B------:R-:W-:-:S03]  /*0be0*/  LOP3.LUT R3, R3, 0x1ffffffe, RZ, 0xc0, !PT ;  /* 0x1ffffffe03037812 */ /* 0x000fc600078ec0ff */
[----:B------:R-:W-:Y:S02]  /*0bf0*/  IMAD R4, R4, 0x40, R5 ;  /* 0x0000004004047824 */ /* 0x000fe400078e0205 */
[----:B------:R-:W-:Y:S01]  /*0c00*/  IMAD.IADD R3, R6, 0x1, -R3 ;  /* 0x0000000106037824 */ /* 0x000fe200078e0a03 */
[----:B------:R-:W-:-:S03]  /*0c10*/  LOP3.LUT R6, R11, 0xfffffffc, RZ, 0xc0, !PT ;  /* 0xfffffffc0b067812 */ /* 0x000fc600078ec0ff */
[----:B------:R-:W-:Y:S02]  /*0c20*/  IMAD R225, R3, 0x8, R4 ;  /* 0x0000000803e17824 */ /* 0x000fe400078e0204 */
[----:B------:R-:W-:Y:S01]  /*0c30*/  IMAD.IADD R5, R231, 0x1, -R6 ;  /* 0x00000001e7057824 */ /* 0x000fe200078e0a06 */
[----:B--2---:R-:W-:Y:S02]  /*0c40*/  R2UR UR4, R2 ;  /* 0x00000000020472ca */ /* 0x004fe400000e0000 */
[CC--:B------:R-:W-:Y:S02]  /*0c50*/  LEA.HI R2, R0.reuse, R231.reuse, RZ, 0x7 ;  /* 0x000000e700027211 */ /* 0x0c0fe400078f38ff */
[----:B------:R-:W-:Y:S02]  /*0c60*/  LEA.HI R0, R0, R231, RZ, 0x3 ;  /* 0x000000e700007211 */ /* 0x000fe400078f18ff */
[----:B------:R-:W-:Y:S02]  /*0c70*/  LOP3.LUT R220, R2, 0xffffff80, RZ, 0xc0, !PT ;  /* 0xffffff8002dc7812 */ /* 0x000fe400078ec0ff */
[----:B------:R-:W-:-:S02]  /*0c80*/  SHF.R.S32.HI R221, RZ, 0x7, R2 ;  /* 0x00000007ffdd7819 */ /* 0x000fc40000011402 */
[----:B------:R-:W-:Y:S01]  /*0c90*/  SHF.R.S32.HI R204, RZ, 0x3, R0 ;  /* 0x00000003ffcc7819 */ /* 0x000fe20000011400 */
[----:B------:R-:W-:Y:S01]  /*0ca0*/  IMAD.IADD R220, R231, 0x1, -R220 ;  /* 0x00000001e7dc7824 */ /* 0x000fe200078e0adc */
[----:B------:R-:W-:Y:S01]  /*0cb0*/  LEA.HI R2, R2, R221, RZ, 0x1 ;  /* 0x000000dd02027211 */ /* 0x000fe200078f08ff */
[----:B------:R-:W-:-:S03]  /*0cc0*/  ULOP3.LUT UR4, UR4, 0x1, URZ, 0xfc, !UPT ;  /* 0x0000000104047892 */ /* 0x000fc6000f8efc3f */
[----:B------:R-:W-:Y:S02]  /*0cd0*/  SHF.R.S32.HI R7, RZ, 0x1f, R220 ;  /* 0x0000001fff077819 */ /* 0x000fe400000114dc */
[----:B------:R-:W-:Y:S01]  /*0ce0*/  LOP3.LUT R6, R2, 0x3fffffe, RZ, 0xc0, !PT ;  /* 0x03fffffe02067812 */ /* 0x000fe200078ec0ff */
[----:B------:R-:W-:Y:S01]  /*0cf0*/  IMAD.U32 R226, RZ, RZ, UR4 ;  /* 0x00000004ffe27e24 */ /* 0x000fe2000f8e00ff */
[CC--:B------:R-:W-:Y:S01]  /*0d00*/  LEA.HI R8, R7.reuse, R220.reuse, RZ, 0x2 ;  /* 0x000000dc07087211 */ /* 0x0c0fe200078f10ff */
[----:B------:R-:W-:Y:S01]  /*0d10*/  UMOV UR4, URZ ;  /* 0x0000003f00047c82 */ /* 0x000fe20008000000 */
[----:B------:R-:W-:Y:S01]  /*0d20*/  LEA.HI R7, R7, R220, RZ, 0x5 ;  /* 0x000000dc07077211 */ /* 0x000fe200078f28ff */
[----:B------:R-:W-:Y:S01]  /*0d30*/  IMAD.IADD R6, R221, 0x1, -R6 ;  /* 0x00000001dd067824 */ /* 0x000fe200078e0a06 */
[--C-:B------:R-:W-:Y:S01]  /*0d40*/  SHF.R.S32.HI R9, RZ, 0x2, R8.reuse ;  /* 0x00000002ff097819 */ /* 0x100fe20000011408 */
[----:B------:R-:W-:Y:S01]  /*0d50*/  IMAD.U32 R219, RZ, RZ, UR4 ;  /* 0x00000004ffdb7e24 */ /* 0x000fe2000f8e00ff */
[----:B------:R-:W-:-:S02]  /*0d60*/  SHF.R.S32.HI R10, RZ, 0x1f, R8 ;  /* 0x0000001fff0a7819 */ /* 0x000fc40000011408 */
[----:B------:R-:W-:Y:S02]  /*0d70*/  LOP3.LUT R2, R0, 0xfffffff8, RZ, 0xc0, !PT ;  /* 0xfffffff800027812 */ /* 0x000fe400078ec0ff */
[----:B------:R-:W-:Y:S02]  /*0d80*/  LEA.HI R10, R10, R9, RZ, 0x3 ;  /* 0x000000090a0a7211 */ /* 0x000fe400078f18ff */
[----:B------:R-:W-:Y:S01]  /*0d90*/  SHF.R.S32.HI R7, RZ, 0x5, R7 ;  /* 0x00000005ff077819 */ /* 0x000fe20000011407 */
[----:B------:R-:W-:Y:S01]  /*0da0*/  IMAD.IADD R201, R231, 0x1, -R2 ;  /* 0x00000001e7c97824 */ /* 0x000fe200078e0a02 */
[----:B------:R-:W-:Y:S02]  /*0db0*/  LOP3.LUT R10, R10, 0xfffffff8, RZ, 0xc0, !PT ;  /* 0xfffffff80a0a7812 */ /* 0x000fe400078ec0ff */
[----:B------:R-:W-:Y:S01]  /*0dc0*/  LOP3.LUT R223, R8, 0x7ffffffc, RZ, 0xc0, !PT ;  /* 0x7ffffffc08df7812 */ /* 0x000fe200078ec0ff */
[----:B------:R-:W-:Y:S02]  /*0dd0*/  IMAD.SHL.U32 R2, R201, 0x8, RZ ;  /* 0x00000008c9027824 */ /* 0x000fe400078e00ff */
[----:B------:R-:W-:Y:S01]  /*0de0*/  IMAD.IADD R10, R9, 0x1, -R10 ;  /* 0x00000001090a7824 */ /* 0x000fe200078e0a0a */
[----:B------:R-:W-:Y:S01]  /*0df0*/  LEA.HI R9, R5, R5, RZ, 0x1 ;  /* 0x0000000505097211 */ /* 0x000fe200078f08ff */
[C---:B------:R-:W-:Y:S01]  /*0e00*/  VIADD R23, R2.reuse, 0x40 ;  /* 0x0000004002177836 */ /* 0x040fe20000000000 */
[----:B------:R-:W-:Y:S01]  /*0e10*/  SHF.R.S32.HI R230, RZ, 0x1f, R2 ;  /* 0x0000001fffe67819 */ /* 0x000fe20000011402 */
[----:B------:R-:W-:Y:S01]  /*0e20*/  IMAD R7, R7, 0x10, R10 ;  /* 0x0000001007077824 */ /* 0x000fe200078e020a */
[----:B------:R-:W-:Y:S01]  /*0e30*/  LOP3.LUT R10, R9, 0x1ffffffe, RZ, 0xc0, !PT ;  /* 0x1ffffffe090a7812 */ /* 0x000fe200078ec0ff */
[C---:B------:R-:W-:Y:S01]  /*0e40*/  VIADD R22, R2.reuse, 0x80 ;  /* 0x0000008002167836 */ /* 0x040fe20000000000 */
[----:B------:R-:W-:Y:S01]  /*0e50*/  SHF.R.S32.HI R229, RZ, 0x1f, R23 ;  /* 0x0000001fffe57819 */ /* 0x000fe20000011417 */
[----:B------:R-:W-:-:S02]  /*0e60*/  VIADD R200, R2, 0xc0 ;  /* 0x000000c002c87836 */ /* 0x000fc40000000000 */
[----:B------:R-:W-:Y:S01]  /*0e70*/  IMAD.IADD R5, R5, 0x1, -R10 ;  /* 0x0000000105057824 */ /* 0x000fe200078e0a0a */
[----:B------:R-:W-:Y:S01]  /*0e80*/  SHF.R.S32.HI R228, RZ, 0x1f, R22 ;  /* 0x0000001fffe47819 */ /* 0x000fe20000011416 */
[----:B------:R-:W-:Y:S01]  /*0e90*/  IMAD R222, R6, 0x40, R7 ;  /* 0x0000004006de7824 */ /* 0x000fe200078e0207 */
[----:B------:R-:W-:Y:S01]  /*0ea0*/  SHF.R.S32.HI R227, RZ, 0x1f, R200 ;  /* 0x0000001fffe37819 */ /* 0x000fe200000114c8 */
[----:B------:R-:W-:Y:S02]  /*0eb0*/  IMAD.MOV.U32 R7, RZ, RZ, R15 ;  /* 0x000000ffff077224 */ /* 0x000fe400078e000f */
[----:B------:R-:W-:Y:S02]  /*0ec0*/  IMAD.IADD R223, R220, 0x1, -R223 ;  /* 0x00000001dcdf7824 */ /* 0x000fe400078e0adf */
[----:B------:R-:W-:-:S07]  /*0ed0*/  IMAD R224, R5, 0x8, R222 ;  /* 0x0000000805e07824 */ /* 0x000fce00078e02de */
.L_x_10321:
[----:B0-23--:R-:W0:Y:S01]  /*0ee0*/  LDC.64 R4, c[0x0][0xd88] ;  /* 0x00036200ff047b82 */ /* 0x00de220000000a00 */
        /* <DEDUP_REMOVED lines=14> */
[----:B------:R-:W-:Y:S02]  /*0fd0*/  IMAD.U32 R218, RZ, RZ, UR12 ;  /* 0x0000000cffda7e24 */ /* 0x000fe4000f8e00ff */
[----:B------:R-:W-:Y:S02]  /*0fe0*/  IMAD.U32 R6, RZ, RZ, UR8 ;  /* 0x00000008ff067e24 */ /* 0x000fe4000f8e00ff */
[----:B------:R-:W-:Y:S01]  /*0ff0*/  IMAD.U32 R7, RZ, RZ, UR9 ;  /* 0x00000009ff077e24 */ /* 0x000fe2000f8e00ff */
[----:B------:R-:W-:Y:S02]  /*1000*/  ULDC.64 UR8, c[0x0][0xb18] ;  /* 0x0002c60000087ab9 */ /* 0x000fe40000000a00 */
[----:B------:R-:W-:Y:S02]  /*1010*/  UISETP.NE.U32.AND UP1, UPT, UR8, URZ, UPT ;  /* 0x0000003f0800728c */ /* 0x000fe4000bf25070 */
[----:B------:R-:W-:Y:S01]  /*1020*/  UISETP.NE.U32.AND UP0, UPT, UR10, URZ, UPT ;  /* 0x0000003f0a00728c */ /* 0x000fe2000bf05070 */
[----:B------:R0:W5:Y:S01]  /*1030*/  @P0 LDG.E R3, desc[UR38][R6.64] ;  /* 0x0000002606030981 */ /* 0x000162000c1e1900 */
[----:B------:R-:W-:-:S02]  /*1040*/  UISETP.NE.AND.EX UP1, UPT, UR9, URZ, UPT, UP1 ;  /* 0x0000003f0900728c */ /* 0x000fc4000bf25310 */
        /* <DEDUP_REMOVED lines=10> */
[----:B------:R-:W-:Y:S02]  /*10f0*/  IMAD.U32 R202, RZ, RZ, UR5 ;  /* 0x00000005ffca7e24 */ /* 0x000fe4000f8e00ff */
[----:B------:R-:W-:Y:S01]  /*1100*/  IMAD.U32 R203, RZ, RZ, UR6 ;  /* 0x00000006ffcb7e24 */ /* 0x000fe2000f8e00ff */
[----:B-1--4-:R-:W-:Y:S06]  /*1110*/  @P0 BRA `(.L_x_10279) ;  /* 0x00000000002c0947 */ /* 0x012fec0003800000 */
        /* <DEDUP_REMOVED lines=11> */
.L_x_10279:
[----:B-----5:R-:W-:Y:S01]  /*11d0*/  IMAD.IADD R152, R152, 0x1, -R3 ;  /* 0x0000000198987824 */ /* 0x020fe200078e0a03 */
[----:B------:R-:W-:Y:S01]  /*11e0*/  PLOP3.LUT P0, PT, PT, PT, PT, 0x80, 0x0 ;  /* 0x000000000000781c */ /* 0x000fe20003f0f070 */
[----:B------:R-:W-:Y:S01]  /*11f0*/  IMAD.MOV.U32 R3, RZ, RZ, RZ ;  /* 0x000000ffff037224 */ /* 0x000fe200078e00ff */
[----:B------:R-:W-:Y:S01]  /*1200*/  CS2R R8, SRZ ;  /* 0x0000000000087805 */ /* 0x000fe2000001ff00 */
[C---:B------:R-:W-:Y:S01]  /*1210*/  VIADD R0, R152.reuse, 0x5f ;  /* 0x0000005f98007836 */ /* 0x040fe20000000000 */
[----:B------:R-:W-:Y:S01]  /*1220*/  ISETP.GE.AND P1, PT, R152, 0x1, PT ;  /* 0x000000019800780c */ /* 0x000fe20003f26270 */
[----:B------:R-:W-:Y:S01]  /*1230*/  IMAD.MOV.U32 R150, RZ, RZ, RZ ;  /* 0x000000ffff967224 */ /* 0x000fe200078e00ff */
[----:B------:R-:W-:Y:S01]  /*1240*/  CS2R R148, SRZ ;  /* 0x0000000000947805 */ /* 0x000fe2000001ff00 */
[----:B------:R-:W-:Y:S01]  /*1250*/  IMAD.HI R0, R0, 0x2aaaaaab, RZ ;  /* 0x2aaaaaab00007827 */ /* 0x000fe200078e02ff */
[----:B------:R-:W-:Y:S02]  /*1260*/  CS2R R146, SRZ ;  /* 0x0000000000927805 */ /* 0x000fe4000001ff00 */
[----:B------:R-:W-:-:S02]  /*1270*/  CS2R R144, SRZ ;  /* 0x0000000000907805 */ /* 0x000fc4000001ff00 */
[----:B------:R-:W-:Y:S02]  /*1280*/  CS2R R142, SRZ ;  /* 0x00000000008e7805 */ /* 0x000fe4000001ff00 */
[----:B------:R-:W-:Y:S02]  /*1290*/  CS2R R140, SRZ ;  /* 0x00000000008c7805 */ /* 0x000fe4000001ff00 */
[----:B------:R-:W-:Y:S02]  /*12a0*/  SHF.R.U32.HI R205, RZ, 0x1f, R0 ;  /* 0x0000001fffcd7819 */ /* 0x000fe40000011600 */
[----:B------:R-:W-:Y:S02]  /*12b0*/  CS2R R138, SRZ ;  /* 0x00000000008a7805 */ /* 0x000fe4000001ff00 */
[----:B------:R-:W-:Y:S02]  /*12c0*/  CS2R R136, SRZ ;  /* 0x0000000000887805 */ /* 0x000fe4000001ff00 */
[----:B------:R-:W-:-:S02]  /*12d0*/  CS2R R134, SRZ ;  /* 0x0000000000867805 */ /* 0x000fc4000001ff00 */
[----:B------:R-:W-:Y:S01]  /*12e0*/  LEA.HI.SX32 R205, R0, R205, 0x1c ;  /* 0x000000cd00cd7211 */ /* 0x000fe200078fe2ff */
        /* <DEDUP_REMOVED lines=57> */
[----:B------:R-:W-:Y:S06]  /*1680*/  @!P1 BRA `(.L_x_10280) ;  /* 0x0000005c00e09947 */ /* 0x000fec0003800000 */
[----:B0-----:R-:W0:Y:S01]  /*1690*/  S2R R4, SR_CgaCtaId ;  /* 0x0000000000047919 */ /* 0x001e220000008800 */
[----:B------:R-:W-:Y:S01]  /*16a0*/  MOV R3, 0x400 ;  /* 0x0000040000037802 */ /* 0x000fe20000000f00 */
[----:B------:R-:W1:Y:S03]  /*16b0*/  SHFL.IDX PT, R0, R221, RZ, 0x1f ;  /* 0x00001fffdd007589 */ /* 0x000e6600000e0000 */
[----:B0-----:R-:W-:Y:S02]  /*16c0*/  LEA R4, R4, R3, 0x18 ;  /* 0x0000000304047211 */ /* 0x001fe400078ec0ff */
[----:B-1----:R-:W-:-:S03]  /*16d0*/  LEA.HI R3, R0, R0, RZ, 0x1 ;  /* 0x0000000000037211 */ /* 0x002fc600078f08ff */
[----:B------:R-:W-:Y:S01]  /*16e0*/  VIADD R4, R4, 0x18400 ;  /* 0x0001840004047836 */ /* 0x000fe20000000000 */
[----:B------:R-:W-:-:S04]  /*16f0*/  LOP3.LUT R3, R3, 0xffffe, RZ, 0xc0, !PT ;  /* 0x000ffffe03037812 */ /* 0x000fc800078ec0ff */
[----:B------:R-:W-:Y:S01]  /*1700*/  LOP3.LUT P0, RZ, R4, 0x1bf, RZ, 0xc0, !PT ;  /* 0x000001bf04ff7812 */ /* 0x000fe2000780c0ff */
[----:B------:R-:W-:-:S12]  /*1710*/  IMAD.IADD R16, R0, 0x1, -R3 ;  /* 0x0000000100107824 */ /* 0x000fd800078e0a03 */
        /* <DEDUP_REMOVED lines=17> */
.L_x_10281:
[----:B------:R-:W0:Y:S01]  /*1830*/  S2R R3, SR_CgaCtaId ;  /* 0x0000000000037919 */ /* 0x000e220000008800 */
[----:B------:R-:W-:Y:S02]  /*1840*/  R2UR UR5, R219 ;  /* 0x00000000db0572ca */ /* 0x000fe400000e0000 */
[----:B------:R-:W-:Y:S01]  /*1850*/  MOV R0, 0x400 ;  /* 0x0000040000007802 */ /* 0x000fe20000000f00 */
[----:B------:R-:W1:Y:S10]  /*1860*/  S2R R17, SR_TID.X ;  /* 0x0000000000117919 */ /* 0x000e740000002100 */
[----:B------:R-:W-:-:S04]  /*1870*/  ULEA.HI UR4, UR5, UR5, URZ, 0x1 ;  /* 0x0000000505047291 */ /* 0x000fc8000f8f083f */
        /* <DEDUP_REMOVED lines=9> */
.L_x_10452:
[----:B------:R-:W-:Y:S05]  /*1910*/  WARPSYNC.ALL ;  /* 0x0000000000007948 */ /* 0x000fea0003800000 */
[----:B------:R-:W-:Y:S01]  /*1920*/  R2UR UR4, R226 ;  /* 0x00000000e20472ca */ /* 0x000fe200000e0000 */
[----:B------:R1:W-:-:S12]  /*1930*/  BAR.SYNC.DEFER_BLOCKING R215, 0x100 ;  /* 0x000400d70000751d */ /* 0x0003d80000010000 */
[----:B------:R-:W-:-:S05]  /*1940*/  IMAD.U32 R0, RZ, RZ, UR4 ;  /* 0x00000004ff007e24 */ /* 0x000fca000f8e00ff */
[----:B------:R-:W-:-:S13]  /*1950*/  ISETP.NE.AND P0, PT, R0, 0x3, PT ;  /* 0x000000030000780c */ /* 0x000fda0003f05270 */
[----:B-1----:R-:W-:Y:S05]  /*1960*/  @!P0 BRA `(.L_x_10283) ;  /* 0x0000000000048947 */ /* 0x002fea0003800000 */
[----:B------:R-:W-:Y:S01]  /*1970*/  BPT.TRAP 0x1 ;  /* 0x000000040000795c */ /* 0x000fe20000300000 */
.L_x_10283:
[----:B------:R-:W-:Y:S02]  /*1980*/  IMAD.U32 R5, RZ, RZ, UR36 ;  /* 0x00000024ff057e24 */ /* 0x000fe4000f8e00ff */
[----:B------:R-:W-:Y:S02]  /*1990*/  IMAD.U32 R6, RZ, RZ, UR37 ;  /* 0x00000025ff067e24 */ /* 0x000fe4000f8e00ff */
[----:B------:R-:W-:-:S03]  /*19a0*/  IMAD R0, R5, 0x8, R4 ;  /* 0x0000000805007824 */ /* 0x000fc600078e0204 */
[----:B------:R-:W-:-:S04]  /*19b0*/  SHF.L.U32 R5, R6, 0x1f, RZ ;  /* 0x0000001f06057819 */ /* 0x000fc800000006ff */
[----:B------:R1:W2:Y:S01]  /*19c0*/  SYNCS.PHASECHK.TRANS64.TRYWAIT P1, [R0+URZ+0x32430], R5 ;  /* 0x03243005000075a7 */ /* 0x0002a2000802017f */
[----:B------:R-:W-:Y:S05]  /*19d0*/  @!P0 BRA `(.L_x_10284) ;  /* 0x0000000000048947 */ /* 0x000fea0003800000 */
[----:B------:R-:W-:Y:S01]  /*19e0*/  BPT.TRAP 0x1 ;  /* 0x000000040000795c */ /* 0x000fe20000300000 */
.L_x_10284:
[----:B------:R-:W-:Y:S01]  /*19f0*/  IMAD R16, R16, 0x2000, R4 ;  /* 0x0000200010107824 */ /* 0x000fe200078e0204 */
[----:B--2---:R-:W-:Y:S06]  /*1a00*/  @P1 BRA `(.L_x_10285) ;  /* 0x0000000000081947 */ /* 0x004fec0003800000 */
[----:B------:R-:W2:Y:S02]  /*1a10*/  SYNCS.PHASECHK.TRANS64.TRYWAIT P1, [R0+URZ+0x32430], R5 ;  /* 0x03243005000075a7 */ /* 0x000ea4000802017f */
[----:B--2---:R-:W-:Y:S05]  /*1a20*/  @!P1 BRA `(.L_x_10286) ;  /* 0x000000f400dc9947 */ /* 0x004fea0003800000 */
.L_x_10285:
[----:B------:R-:W-:Y:S01]  /*1a30*/  R2UR UR4, R4 ;  /* 0x00000000040472ca */ /* 0x000fe200000e0000 */
[----:B------:R-:W-:Y:S01]  /*1a40*/  WARPGROUP.ARRIVE ;  /* 0x00000000000079c5 */ /* 0x000fe20000000000 */
[----:B------:R-:W-:Y:S01]  /*1a50*/  R2UR UR5, R16 ;  /* 0x00000000100572ca */ /* 0x000fe200000e0000 */
[----:B------:R-:W-:Y:S01]  /*1a60*/  UMOV UR13, 0x40000040 ;  /* 0x40000040000d7882 */ /* 0x000fe20000000000 */
[----:B------:R-:W-:Y:S01]  /*1a70*/  UMOV UR15, 0x40000040 ;  /* 0x40000040000f7882 */ /* 0x000fe20000000000 */
[----:B------:R-:W-:-:S08]  /*1a80*/  IMAD.U32 R21, RZ, RZ, UR13 ;  /* 0x0000000dff157e24 */ /* 0x000fd0000f8e00ff */
[----:B------:R-:W-:Y:S02]  /*1a90*/  UIADD3 UR4, UR4, 0x1c400, URZ ;  /* 0x0001c40004047890 */ /* 0x000fe4000fffe03f */
[----:B------:R-:W-:Y:S02]  /*1aa0*/  UIADD3 UR6, UR5, 0x18400, URZ ;  /* 0x0001840005067890 */ /* 0x000fe4000fffe03f */
[----:B------:R-:W-:Y:S02]  /*1ab0*/  USHF.R.U32.HI UR4, URZ, 0x4, UR4 ;  /* 0x000000043f047899 */ /* 0x000fe40008011604 */
[----:B------:R-:W-:Y:S02]  /*1ac0*/  USHF.R.U32.HI UR6, URZ, 0x4, UR6 ;  /* 0x000000043f067899 */ /* 0x000fe40008011606 */
[----:B------:R-:W-:Y:S02]  /*1ad0*/  ULOP3.LUT UR4, UR4, 0x3fff, URZ, 0xc0, !UPT ;  /* 0x00003fff04047892 */ /* 0x000fe4000f8ec03f */
[----:B------:R-:W-:-:S02]  /*1ae0*/  ULOP3.LUT UR6, UR6, 0x3fff, URZ, 0xc0, !UPT ;  /* 0x00003fff06067892 */ /* 0x000fc4000f8ec03f */
[----:B------:R-:W-:Y:S02]  /*1af0*/  ULOP3.LUT UR60, UR4, 0x10000, URZ, 0xfc, !UPT ;  /* 0x00010000043c7892 */ /* 0x000fe4000f8efc3f */
[----:B------:R-:W-:Y:S02]  /*1b00*/  ULOP3.LUT UR8, UR6, 0x10000, URZ, 0xfc, !UPT ;  /* 0x0001000006087892 */ /* 0x000fe4000f8efc3f */
[----:B------:R-:W-:Y:S02]  /*1b10*/  UIMAD UR4, UR36, 0x300, UR60 ;  /* 0x00000300240478a4 */ /* 0x000fe4000f8e023c */
[----:B------:R-:W-:Y:S02]  /*1b20*/  UIADD3 UR6, UR8, 0x2, URZ ;  /* 0x0000000208067890 */ /* 0x000fe4000fffe03f */
[----:B------:R-:W-:Y:S01]  /*1b30*/  UIADD3 UR7, UR4, 0x2, URZ ;  /* 0x0000000204077890 */ /* 0x000fe2000fffe03f */
[----:B------:R-:W-:Y:S02]  /*1b40*/  UMOV UR12, UR8 ;  /* 0x00000008000c7c82 */ /* 0x000fe40008000000 */
[----:B------:R-:W-:Y:S01]  /*1b50*/  UMOV UR14, UR4 ;  /* 0x00000004000e7c82 */ /* 0x000fe20008000000 */
[----:B------:R-:W-:Y:S01]  /*1b60*/  IMAD.U32 R20, RZ, RZ, UR12 ;  /* 0x0000000cff147e24 */ /* 0x000fe2000f8e00ff */
[----:B------:R-:W-:Y:S01]  /*1b70*/  HGMMA.64x96x16.F32 R24, gdesc[UR12], RZ, !UPT, gsb0 ;  /* 0x016000000c1879f0 */ /* 0x000fe2000c0008ff */
[----:B------:R-:W-:Y:S01]  /*1b80*/  UMOV UR12, UR6 ;  /* 0x00000006000c7c82 */ /* 0x000fe20008000000 */
[----:B------:R-:W-:Y:S01]  /*1b90*/  UMOV UR13, 0x40000040 ;  /* 0x40000040000d7882 */ /* 0x000fe20000000000 */
[----:B------:R-:W-:Y:S01]  /*1ba0*/  UMOV UR14, UR7 ;  /* 0x00000007000e7c82 */ /* 0x000fe20008000000 */
[----:B------:R-:W-:Y:S01]  /*1bb0*/  UMOV UR15, 0x40000040 ;  /* 0x40000040000f7882 */ /* 0x000fe20000000000 */
[----:B------:R-:W-:Y:S01]  /*1bc0*/  UIADD3 UR6, UR8, 0x4, URZ ;  /* 0x0000000408067890 */ /* 0x000fe2000fffe03f */
[----:B------:R-:W-:Y:S01]  /*1bd0*/  IMAD.U32 R18, RZ, RZ, UR12 ;  /* 0x0000000cff127e24 */ /* 0x000fe2000f8e00ff */
[----:B------:R-:W-:Y:S01]  /*1be0*/  UIADD3 UR7, UR4, 0x4, URZ ;  /* 0x0000000404077890 */ /* 0x000fe2000fffe03f */
[----:B------:R-:W-:Y:S01]  /*1bf0*/  IMAD.U32 R19, RZ, RZ, UR13 ;  /* 0x0000000dff137e24 */ /* 0x000fe2000f8e00ff */
[----:B------:R-:W-:Y:S01]  /*1c00*/  UIADD3 UR4, UR4, 0x6, URZ ;  /* 0x0000000604047890 */ /* 0x000fe2000fffe03f */
[----:B------:R-:W-:-:S02]  /*1c10*/  WARPGROUP.DEPBAR.LE gsb0, 0x0 ;  /* 0x00008000000079c5 */ /* 0x000fc40000010000 */
[----:B------:R-:W-:-:S06]  /*1c20*/  WARPGROUP.ARRIVE ;  /* 0x00000000000079c5 */ /* 0x000fcc0000000000 */
[----:B------:R-:W-:Y:S01]  /*1c30*/  HGMMA.64x96x16.F32 R24, gdesc[UR12], R24, gsb0 ;  /* 0x016000000c1879f0 */ /* 0x000fe20008000818 */
[----:B------:R-:W-:Y:S01]  /*1c40*/  UMOV UR12, UR6 ;  /* 0x00000006000c7c82 */ /* 0x000fe20008000000 */
[----:B------:R-:W-:Y:S01]  /*1c50*/  UMOV UR13, 0x40000040 ;  /* 0x40000040000d7882 */ /* 0x000fe20000000000 */
[----:B------:R-:W-:Y:S01]  /*1c60*/  UMOV UR14, UR7 ;  /* 0x00000007000e7c82 */ /* 0x000fe20008000000 */
[----:B------:R-:W-:Y:S01]  /*1c70*/  UMOV UR15, 0x40000040 ;  /* 0x40000040000f7882 */ /* 0x000fe20000000000 */
[----:B------:R-:W-:Y:S01]  /*1c80*/  UIADD3 UR6, UR8, 0x6, URZ ;  /* 0x0000000608067890 */ /* 0x000fe2000fffe03f */
[----:B------:R-:W-:Y:S02]  /*1c90*/  IMAD.U32 R16, RZ, RZ, UR12 ;  /* 0x0000000cff107e24 */ /* 0x000fe4000f8e00ff */
[----:B------:R-:W-:Y:S01]  /*1ca0*/  IMAD.U32 R17, RZ, RZ, UR13 ;  /* 0x0000000dff117e24 */ /* 0x000fe2000f8e00ff */
[----:B------:R-:W-:Y:S02]  /*1cb0*/  WARPGROUP.DEPBAR.LE gsb0, 0x0 ;  /* 0x00008000000079c5 */ /* 0x000fe40000010000 */
[----:B------:R-:W-:-:S06]  /*1cc0*/  WARPGROUP.ARRIVE ;  /* 0x00000000000079c5 */ /* 0x000fcc0000000000 */
[----:B------:R-:W-:Y:S01]  /*1cd0*/  HGMMA.64x96x16.F32 R24, gdesc[UR12], R24, gsb0 ;  /* 0x016000000c1879f0 */ /* 0x000fe20008000818 */
[----:B------:R-:W-:Y:S01]  /*1ce0*/  UMOV UR12, UR6 ;  /* 0x00000006000c7c82 */ /* 0x000fe20008000000 */
[----:B------:R-:W-:Y:S01]  /*1cf0*/  UMOV UR13, 0x40000040 ;  /* 0x40000040000d7882 */ /* 0x000fe20000000000 */
[----:B------:R-:W-:Y:S01]  /*1d00*/  UMOV UR14, UR4 ;  /* 0x00000004000e7c82 */ /* 0x000fe20008000000 */
[----:B------:R-:W-:Y:S01]  /*1d10*/  UMOV UR15, 0x40000040 ;  /* 0x40000040000f7882 */ /* 0x000fe20000000000 */
[----:B------:R-:W-:Y:S02]  /*1d20*/  IMAD.U32 R14, RZ, RZ, UR12 ;  /* 0x0000000cff0e7e24 */ /* 0x000fe4000f8e00ff */
[----:B------:R-:W-:Y:S01]  /*1d30*/  IMAD.U32 R15, RZ, RZ, UR13 ;  /* 0x0000000dff0f7e24 */ /* 0x000fe2000f8e00ff */
[----:B------:R-:W-:Y:S02]  /*1d40*/  WARPGROUP.DEPBAR.LE gsb0, 0x0 ;  /* 0x00008000000079c5 */ /* 0x000fe40000010000 */
[----:B------:R-:W-:-:S06]  /*1d50*/  WARPGROUP.ARRIVE ;  /* 0x00000000000079c5 */ /* 0x000fcc0000000000 */
[----:B------:R-:W-:Y:S03]  /*1d60*/  HGMMA.64x96x16.F32 R24, gdesc[UR12], R24, gsb0 ;  /* 0x016000000c1879f0 */ /* 0x000fe60008000818 */
[----:B------:R-:W-:Y:S02]  /*1d70*/  WARPGROUP.DEPBAR.LE gsb0, 0x0 ;  /* 0x00008000000079c5 */ /* 0x000fe40000010000 */
[----:B------:R-:W3:Y:S02]  /*1d80*/  SYNCS.PHASECHK.TRANS64.TRYWAIT P1, [R4+URZ+0x32410], R3 ;  /* 0x03241003040075a7 */ /* 0x000ee4000802017f */
[----:B---3--:R-:W-:Y:S05]  /*1d90*/  @!P1 BRA `(.L_x_10287) ;  /* 0x000000f400149947 */ /* 0x008fea0003800000 */
.L_x_10453:
[----:B------:R-:W-:Y:S05]  /*1da0*/  @!P0 BRA `(.L_x_10288) ;  /* 0x0000000000048947 */ /* 0x000fea0003800000 */
[----:B------:R-:W-:Y:S01]  /*1db0*/  BPT.TRAP 0x1 ;  /* 0x000000040000795c */ /* 0x000fe20000300000 */
.L_x_10288:
[----:B------:R4:W0:Y:S01]  /*1dc0*/  SYNCS.PHASECHK.TRANS64.TRYWAIT P1, [R0+URZ+0x32450], R5 ;  /* 0x03245005000075a7 */ /* 0x000822000802017f */
[----:B------:R-:W-:Y:S05]  /*1dd0*/  @!P0 BRA `(.L_x_10289) ;  /* 0x0000000000048947 */ /* 0x000fea0003800000 */
[----:B------:R-:W-:Y:S01]  /*1de0*/  BPT.TRAP 0x1 ;  /* 0x000000040000795c */ /* 0x000fe20000300000 */
.L_x_10289:
[----:B0-----:R-:W-:Y:S05]  /*1df0*/  @P1 BRA `(.L_x_10290) ;  /* 0x0000000000081947 */ /* 0x001fea0003800000 */
[----:B------:R-:W0:Y:S02]  /*1e00*/  SYNCS.PHASECHK.TRANS64.TRYWAIT P1, [R0+URZ+0x32450], R5 ;  /* 0x03245005000075a7 */ /* 0x000e24000802017f */
[----:B0-----:R-:W-:Y:S05]  /*1e10*/  @!P1 BRA `(.L_x_10291) ;  /* 0x000000f400089947 */ /* 0x001fea0003800000 */
.L_x_10290:
[----:B------:R-:W-:Y:S01]  /*1e20*/  R2UR UR4, R4 ;  /* 0x00000000040472ca */ /* 0x000fe200000e0000 */
[----:B------:R-:W-:Y:S01]  /*1e30*/  UIADD3 UR5, UR5, 0x22400, URZ ;  /* 0x0002240005057890 */ /* 0x000fe2000fffe03f */
[----:B------:R-:W-:Y:S01]  /*1e40*/  WARPGROUP.ARRIVE ;  /* 0x00000000000079c5 */ /* 0x000fe20000000000 */
[----:B------:R-:W-:Y:S01]  /*1e50*/  UMOV UR9, 0x40000040 ;  /* 0x4000004000097882 */ /* 0x000fe20000000000 */
[----:B------:R-:W-:Y:S01]  /*1e60*/  UMOV UR11, 0x40000040 ;  /* 0x40000040000b7882 */ /* 0x000fe20000000000 */
[----:B------:R-:W-:Y:S01]  /*1e70*/  USHF.R.U32.HI UR5, URZ, 0x4, UR5 ;  /* 0x000000043f057899 */ /* 0x000fe20008011605 */
[----:B-12-4-:R-:W-:Y:S01]  /*1e80*/  IMAD.U32 R5, RZ, RZ, UR9 ;  /* 0x00000009ff057e24 */ /* 0x016fe2000f8e00ff */
[----:B------:R-:W-:Y:S01]  /*1e90*/  UMOV UR13, 0x40000040 ;  /* 0x40000040000d7882 */ /* 0x000fe20000000000 */
[----:B------:R-:W-:Y:S01]  /*1ea0*/  UMOV UR15, 0x40000040 ;  /* 0x40000040000f7882 */ /* 0x000fe20000000000 */
[----:B------:R-:W-:Y:S01]  /*1eb0*/  IMAD.U32 R7, RZ, RZ, UR13 ;  /* 0x0000000dff077e24 */ /* 0x000fe2000f8e00ff */
[----:B------:R-:W-:Y:S01]  /*1ec0*/  UMOV UR17, 0x40000040 ;  /* 0x4000004000117882 */ /* 0x000fe20000000000 */
[----:B------:R-:W-:Y:S01]  /*1ed0*/  UMOV UR19, 0x40000040 ;  /* 0x4000004000137882 */ /* 0x000fe20000000000 */
[----:B------:R-:W-:Y:S01]  /*1ee0*/  UMOV UR21, 0x40000040 ;  /* 0x4000004000157882 */ /* 0x000fe20000000000 */
[----:B------:R-:W-:Y:S01]  /*1ef0*/  UIADD3 UR4, UR4, 0x400, URZ ;  /* 0x0000040004047890 */ /* 0x000fe2000fffe03f */
[----:B------:R-:W0:Y:S01]  /*1f00*/  S2R R73, SR_TID.X ;  /* 0x0000000000497919 */ /* 0x000e220000002100 */
[----:B------:R-:W-:Y:S01]  /*1f10*/  UMOV UR23, 0x40000040 ;  /* 0x4000004000177882 */ /* 0x000fe20000000000 */
[----:B------:R-:W-:Y:S01]  /*1f20*/  UMOV UR25, 0x40000040 ;  /* 0x4000004000197882 */ /* 0x000fe20000000000 */
[----:B------:R-:W-:Y:S01]  /*1f30*/  USHF.R.U32.HI UR4, URZ, 0x4, UR4 ;  /* 0x000000043f047899 */ /* 0x000fe20008011604 */
[----:B------:R-:W-:Y:S01]  /*1f40*/  UMOV UR27, 0x40000040 ;  /* 0x40000040001b7882 */ /* 0x000fe20000000000 */
[----:B------:R-:W-:-:S02]  /*1f50*/  UMOV UR29, 0x40000040 ;  /* 0x40000040001d7882 */ /* 0x000fc40000000000 */
[----:B------:R-:W-:Y:S02]  /*1f60*/  ULOP3.LUT UR6, UR4, 0x3fff, URZ, 0xc0, !UPT ;  /* 0x00003fff04067892 */ /* 0x000fe4000f8ec03f */
[----:B------:R-:W-:Y:S02]  /*1f70*/  ULOP3.LUT UR4, UR5, 0x3fff, URZ, 0xc0, !UPT ;  /* 0x00003fff05047892 */ /* 0x000fe4000f8ec03f */
[----:B------:R-:W-:Y:S02]  /*1f80*/  ULOP3.LUT UR7, UR6, 0x10000, URZ, 0xfc, !UPT ;  /* 0x0001000006077892 */ /* 0x000fe4000f8efc3f */
[----:B------:R-:W-:Y:S02]  /*1f90*/  ULOP3.LUT UR4, UR4, 0x10000, URZ, 0xfc, !UPT ;  /* 0x0001000004047892 */ /* 0x000fe4000f8efc3f */
[----:B------:R-:W-:Y:S02]  /*1fa0*/  UIMAD UR5, UR36, 0xc00, UR7 ;  /* 0x00000c00240578a4 */ /* 0x000fe4000f8e0207 */
[----:B------:R-:W-:-:S02]  /*1fb0*/  UIADD3 UR16, UR4, 0x404, URZ ;  /* 0x0000040404107890 */ /* 0x000fc4000fffe03f */
[----:B------:R-:W-:Y:S01]  /*1fc0*/  UIADD3 UR18, UR5, 0x304, URZ ;  /* 0x0000030405127890 */ /* 0x000fe2000fffe03f */
[----:B------:R-:W-:Y:S02]  /*1fd0*/  UMOV UR8, UR4 ;  /* 0x0000000400087c82 */ /* 0x000fe40008000000 */
[----:B------:R-:W-:Y:S01]  /*1fe0*/  UMOV UR10, UR5 ;  /* 0x00000005000a7c82 */ /* 0x000fe20008000000 */
[----:B---3--:R-:W-:Y:S01]  /*1ff0*/  IMAD.U32 R4, RZ, RZ, UR8 ;  /* 0x00000008ff047e24 */ /* 0x008fe2000f8e00ff */
[----:B------:R-:W-:Y:S01]  /*2000*/  HGMMA.64x96x16.F32 R24, gdesc[UR8], R24, gsb0 ;  /* 0x01600000081879f0 */ /* 0x000fe20008000818 */
[----:B------:R-:W-:Y:S02]  /*2010*/  UIADD3 UR8, UR4, 0x2, URZ ;  /* 0x0000000204087890 */ /* 0x000fe4000fffe03f */
[----:B------:R-:W-:Y:S02]  /*2020*/  UIADD3 UR9, UR5, 0x2, URZ ;  /* 0x0000000205097890 */ /* 0x000fe4000fffe03f */
[----:B------:R-:W-:Y:S01]  /*2030*/  UIADD3 UR10, UR5, 0x300, URZ ;  /* 0x00000300050a7890 */ /* 0x000fe2000fffe03f */
[----:B------:R-:W-:-:S02]  /*2040*/  UMOV UR11, 0x40000040 ;  /* 0x40000040000b7882 */ /* 0x000fc40000000000 */
[----:B------:R-:W-:Y:S01]  /*2050*/  UMOV UR12, UR8 ;  /* 0x00000008000c7c82 */ /* 0x000fe20008000000 */
[----:B------:R-:W-:Y:S01]  /*2060*/  UIADD3 UR8, UR4, 0x4, URZ ;  /* 0x0000000404087890 */ /* 0x000fe2000fffe03f */
[----:B------:R-:W-:Y:S01]  /*2070*/  IMAD.U32 R6, RZ, RZ, UR12 ;  /* 0x0000000cff067e24 */ /* 0x000fe2000f8e00ff */
[----:B------:R-:W-:Y:S01]  /*2080*/  UMOV UR14, UR9 ;  /* 0x00000009000e7c82 */ /* 0x000fe20008000000 */
[----:B------:R-:W-:Y:S02]  /*2090*/  UIADD3 UR9, UR5, 0x4, URZ ;  /* 0x0000000405097890 */ /* 0x000fe4000fffe03f */
[----:B------:R-:W-:Y:S02]  /*20a0*/  UIADD3 UR20, UR4, 0x406, URZ ;  /* 0x0000040604147890 */ /* 0x000fe4000fffe03f */
[----:B------:R-:W-:Y:S02]  /*20b0*/  UIADD3 UR22, UR5, 0x306, URZ ;  /* 0x0000030605167890 */ /* 0x000fe4000fffe03f */
[----:B------:R-:W-:-:S02]  /*20c0*/  UIADD3 UR24, UR4, 0x800, URZ ;  /* 0x0000080004187890 */ /* 0x000fc4000fffe03f */
[----:B------:R-:W-:Y:S02]  /*20d0*/  UIADD3 UR26, UR5, 0x600, URZ ;  /* 0x00000600051a7890 */ /* 0x000fe4000fffe03f */
[----:B------:R-:W-:Y:S02]  /*20e0*/  UIADD3 UR28, UR4, 0x802, URZ ;  /* 0x00000802041c7890 */ /* 0x000fe4000fffe03f */
[----:B------:R-:W-:Y:S01]  /*20f0*/  UIADD3 UR30, UR5, 0x602, URZ ;  /* 0x00000602051e7890 */ /* 0x000fe2000fffe03f */
        /* <DEDUP_REMOVED lines=21> */
[----:B------:R-:W-:Y:S01]  /*2250*/  UMOV UR57, 0x40000040 ;  /* 0x4000004000397882 */ /* 0x000fe20000000000 */
[----:B------:R-:W-:Y:S01]  /*2260*/  UMOV UR59, 0x40000040 ;  /* 0x40000040003b7882 */ /* 0x000fe20000000000 */
[----:B------:R-:W-:Y:S01]  /*2270*/  ULOP3.LUT UR6, UR6, 0x3000000, URZ, 0xfc, !UPT ;  /* 0x0300000006067892 */ /* 0x000fe2000f8efc3f */
        /* <DEDUP_REMOVED lines=21> */
[----:B------:R-:W-:Y:S01]  /*23d0*/  UMOV UR9, 0x40000040 ;  /* 0x4000004000097882 */ /* 0x000fe20000000000 */
[----:B------:R-:W-:Y:S01]  /*23e0*/  IMAD.U32 R11, RZ, RZ, UR13 ;  /* 0x0000000dff0b7e24 */ /* 0x000fe2000f8e00ff */
[----:B------:R-:W-:Y:S02]  /*23f0*/  WARPGROUP.DEPBAR.LE gsb0, 0x0 ;  /* 0x00008000000079c5 */ /* 0x000fe40000010000 */
[----:B------:R-:W-:-:S06]  /*2400*/  WARPGROUP.ARRIVE ;  /* 0x00000000000079c5 */ /* 0x000fcc0000000000 */
[----:B------:R-:W-:Y:S01]  /*2410*/  HGMMA.64x96x16.F32 R24, gdesc[UR12], R24, gsb0 ;  /* 0x016000000c1879f0 */ /* 0x000fe20008000818 */
[----:B------:R-:W-:Y:S02]  /*2420*/  UIADD3 UR12, UR4, 0x402, URZ ;  /* 0x00000402040c7890 */ /* 0x000fe4000fffe03f */
[----:B------:R-:W-:Y:S01]  /*2430*/  UIADD3 UR14, UR5, 0x302, URZ ;  /* 0x00000302050e7890 */ /* 0x000fe2000fffe03f */
[----:B------:R-:W-:Y:S01]  /*2440*/  UMOV UR13, 0x40000040 ;  /* 0x40000040000d7882 */ /* 0x000fe20000000000 */
[----:B------:R-:W-:Y:S01]  /*2450*/  UMOV UR15, 0x40000040 ;  /* 0x40000040000f7882 */ /* 0x000fe20000000000 */
[----:B------:R-:W-:Y:S02]  /*2460*/  UIADD3 UR4, UR4, 0xc06, URZ ;  /* 0x00000c0604047890 */ /* 0x000fe4000fffe03f */
[----:B------:R-:W-:-:S05]  /*2470*/  UIADD3 UR5, UR5, 0x906, URZ ;  /* 0x0000090605057890 */ /* 0x000fca000fffe03f */
[----:B------:R-:W-:Y:S01]  /*2480*/  UMOV UR56, UR4 ;  /* 0x0000000400387c82 */ /* 0x000fe20008000000 */
[----:B------:R-:W-:Y:S01]  /*2490*/  ULDC UR4, c[0x0][0xad0] ;  /* 0x0002b40000047ab9 */ /* 0x000fe20000000800 */
[----:B------:R-:W-:Y:S01]  /*24a0*/  UMOV UR58, UR5 ;  /* 0x00000005003a7c82 */ /* 0x000fe20008000000 */
[----:B------:R-:W-:Y:S01]  /*24b0*/  ULDC UR5, c[0x0][0xa80] ;  /* 0x0002a00000057ab9 */ /* 0x000fe20000000800 */
[----:B------:R-:W-:Y:S01]  /*24c0*/  IMAD.U32 R12, RZ, RZ, UR56 ;  /* 0x00000038ff0c7e24 */ /* 0x000fe2000f8e00ff */
[----:B------:R-:W-:Y:S02]  /*24d0*/  WARPGROUP.DEPBAR.LE gsb0, 0x0 ;  /* 0x00008000000079c5 */ /* 0x000fe40000010000 */
[----:B------:R-:W-:-:S06]  /*24e0*/  WARPGROUP.ARRIVE ;  /* 0x00000000000079c5 */ /* 0x000fcc0000000000 */
[----:B------:R-:W-:Y:S01]  /*24f0*/  HGMMA.64x96x16.F32 R24, gdesc[UR8], R24, gsb0 ;  /* 0x01600000081879f0 */ /* 0x000fe20008000818 */
[----:B------:R-:W-:Y:S02]  /*2500*/  UMOV UR11, 0x40000040 ;  /* 0x40000040000b7882 */ /* 0x000fe40000000000 */
        /* <DEDUP_REMOVED lines=40> */
[----:B------:R1:W2:Y:S01]  /*2790*/  MUFU.TANH R3, R24 ;  /* 0x0000001800037308 */ /* 0x0002a20000002400 */
        /* <DEDUP_REMOVED lines=8> */
[----:B-1----:R-:W-:-:S02]  /*2820*/  IMAD R24, R205, -0x60, R152 ;  /* 0xffffffa0cd187824 */ /* 0x002fc400078e0298 */
[----:B------:R-:W-:Y:S01]  /*2830*/  FMUL.FTZ R34, R34, UR4 ;  /* 0x0000000422227c20 */ /* 0x000fe20008410000 */
[----:B------:R-:W-:Y:S01]  /*2840*/  FMUL.FTZ R41, R41, UR4 ;  /* 0x0000000429297c20 */ /* 0x000fe20008410000 */
[----:B------:R-:W-:Y:S01]  /*2850*/  FMUL.FTZ R35, R35, UR4 ;  /* 0x0000000423237c20 */ /* 0x000fe20008410000 */
[----:B------:R-:W-:Y:S02]  /*2860*/  VIADD R24, R24, 0x60 ;  /* 0x0000006018187836 */ /* 0x000fe40000000000 */
[----:B------:R-:W-:Y:S01]  /*2870*/  FMUL.FTZ R44, R44, UR4 ;  /* 0x000000042c2c7c20 */ /* 0x000fe20008410000 */
[----:B------:R-:W-:Y:S01]  /*2880*/  FMUL.FTZ R38, R38, UR4 ;  /* 0x0000000426267c20 */ /* 0x000fe20008410000 */
[----:B------:R-:W1:Y:S01]  /*2890*/  MUFU.TANH R26, R26 ;  /* 0x0000001a001a7308 */ /* 0x000e620000002400 */
[----:B------:R-:W-:Y:S02]  /*28a0*/  IMAD R72, R223, -0x2, R24 ;  /* 0xfffffffedf487824 */ /* 0x000fe400078e0218 */
[----:B------:R-:W-:Y:S01]  /*28b0*/  FMUL.FTZ R45, R45, UR4 ;  /* 0x000000042d2d7c20 */ /* 0x000fe20008410000 */
[----:B------:R-:W-:Y:S01]  /*28c0*/  FMUL.FTZ R39, R39, UR4 ;  /* 0x0000000427277c20 */ /* 0x000fe20008410000 */
[----:B------:R-:W-:Y:S01]  /*28d0*/  FMUL.FTZ R48, R48, UR4 ;  /* 0x0000000430307c20 */ /* 0x000fe20008410000 */
[----:B------:R-:W-:Y:S01]  /*28e0*/  FMUL.FTZ R42, R42, UR4 ;  /* 0x000000042a2a7c20 */ /* 0x000fe20008410000 */
[C---:B------:R-:W-:Y:S01]  /*28f0*/  ISETP.GT.AND P4, PT, R72.reuse, RZ, PT ;  /* 0x000000ff4800720c */ /* 0x040fe20003f84270 */
[----:B------:R-:W-:Y:S01]  /*2900*/  FMUL.FTZ R49, R49, UR4 ;  /* 0x0000000431317c20 */ /* 0x000fe20008410000 */
[----:B------:R-:W4:Y:S01]  /*2910*/  MUFU.TANH R27, R27 ;  /* 0x0000001b001b7308 */ /* 0x000f220000002400 */
[C---:B------:R-:W-:Y:S01]  /*2920*/  ISETP.GT.AND P5, PT, R72.reuse, 0x1, PT ;  /* 0x000000014800780c */ /* 0x040fe20003fa4270 */
[----:B------:R-:W-:Y:S01]  /*2930*/  FMUL.FTZ R43, R43, UR4 ;  /* 0x000000042b2b7c20 */ /* 0x000fe20008410000 */
[----:B------:R-:W-:Y:S01]  /*2940*/  ISETP.GT.AND P2, PT, R72, 0x10, PT ;  /* 0x000000104800780c */ /* 0x000fe20003f44270 */
[----:B------:R-:W-:Y:S01]  /*2950*/  FMUL.FTZ R52, R52, UR4 ;  /* 0x0000000434347c20 */ /* 0x000fe20008410000 */
[----:B------:R-:W-:Y:S01]  /*2960*/  ISETP.GT.AND P6, PT, R72, 0x8, PT ;  /* 0x000000084800780c */ /* 0x000fe20003fc4270 */
[----:B------:R-:W-:Y:S01]  /*2970*/  FMUL.FTZ R46, R46, UR4 ;  /* 0x000000042e2e7c20 */ /* 0x000fe20008410000 */
[----:B--2---:R-:W-:Y:S01]  /*2980*/  FSEL R3, R3, -INF , P4 ;  /* 0xff80000003037808 */ /* 0x004fe20002000000 */
[----:B------:R-:W2:Y:S01]  /*2990*/  MUFU.TANH R32, R32 ;  /* 0x0000002000207308 */ /* 0x000ea20000002400 */
[----:B---3--:R-:W-:Y:S01]  /*29a0*/  FSEL R25, R25, -INF , P5 ;  /* 0xff80000019197808 */ /* 0x008fe20002800000 */
[----:B------:R-:W-:Y:S01]  /*29b0*/  FMUL.FTZ R53, R53, UR4 ;  /* 0x0000000435357c20 */ /* 0x000fe20008410000 */
[----:B-1----:R-:W-:Y:S01]  /*29c0*/  FSEL R24, R26, -INF , P4 ;  /* 0xff8000001a187808 */ /* 0x002fe20002000000 */
[----:B------:R-:W-:Y:S01]  /*29d0*/  FMUL.FTZ R47, R47, UR4 ;  /* 0x000000042f2f7c20 */ /* 0x000fe20008410000 */
[----:B------:R-:W-:Y:S01]  /*29e0*/  ISETP.GT.AND P1, PT, R72, 0x9, PT ;  /* 0x000000094800780c */ /* 0x000fe20003f24270 */
[----:B------:R-:W-:Y:S01]  /*29f0*/  FMUL.FTZ R56, R56, UR4 ;  /* 0x0000000438387c20 */ /* 0x000fe20008410000 */
[----:B------:R-:W-:Y:S01]  /*2a00*/  ISETP.GT.AND P3, PT, R72, 0x11, PT ;  /* 0x000000114800780c */ /* 0x000fe20003f64270 */
[----:B------:R-:W1:Y:S01]  /*2a10*/  MUFU.TANH R28, R28 ;  /* 0x0000001c001c7308 */ /* 0x000e620000002400 */
[----:B----4-:R-:W-:Y:S01]  /*2a20*/  FSEL R26, R27, -INF , P5 ;  /* 0xff8000001b1a7808 */ /* 0x010fe20002800000 */
[----:B------:R-:W-:Y:S01]  /*2a30*/  FMUL.FTZ R50, R50, UR4 ;  /* 0x0000000432327c20 */ /* 0x000fe20008410000 */
[C---:B------:R-:W-:Y:S01]  /*2a40*/  ISETP.GT.AND P4, PT, R72.reuse, 0x18, PT ;  /* 0x000000184800780c */ /* 0x040fe20003f84270 */
[----:B------:R-:W-:Y:S01]  /*2a50*/  FMUL.FTZ R57, R57, UR4 ;  /* 0x0000000439397c20 */ /* 0x000fe20008410000 */
[----:B------:R-:W-:Y:S01]  /*2a60*/  ISETP.GT.AND P5, PT, R72, 0x19, PT ;  /* 0x000000194800780c */ /* 0x000fe20003fa4270 */
[----:B------:R-:W-:Y:S01]  /*2a70*/  FMUL.FTZ R51, R51, UR4 ;  /* 0x0000000433337c20 */ /* 0x000fe20008410000 */
[----:B------:R-:W-:Y:S01]  /*2a80*/  FMUL.FTZ R60, R60, UR4 ;  /* 0x000000043c3c7c20 */ /* 0x000fe20008410000 */
[----:B------:R-:W3:Y:S01]  /*2a90*/  MUFU.TANH R29, R29 ;  /* 0x0000001d001d7308 */ /* 0x000ee20000002400 */
[----:B--2---:R-:W-:Y:S01]  /*2aa0*/  FSEL R184, R32, -INF , P2 ;  /* 0xff80000020b87808 */ /* 0x004fe20001000000 */
[----:B------:R-:W-:Y:S01]  /*2ab0*/  FMUL.FTZ R54, R54, UR4 ;  /* 0x0000000436367c20 */ /* 0x000fe20008410000 */
[----:B------:R-:W-:Y:S01]  /*2ac0*/  FMNMX.FTZ R32, R3, R25, !PT ;  /* 0x0000001903207209 */ /* 0x000fe20007810000 */
[----:B------:R-:W-:Y:S01]  /*2ad0*/  FMUL.FTZ R61, R61, UR4 ;  /* 0x000000043d3d7c20 */ /* 0x000fe20008410000 */
[----:B------:R-:W-:Y:S01]  /*2ae0*/  FMUL.FTZ R55, R55, UR4 ;  /* 0x0000000437377c20 */ /* 0x000fe20008410000 */
[----:B------:R-:W-:Y:S01]  /*2af0*/  FMUL.FTZ R64, R64, UR4 ;  /* 0x0000000440407c20 */ /* 0x000fe20008410000 */
[----:B------:R-:W-:Y:S01]  /*2b00*/  FMUL.FTZ R58, R58, UR4 ;  /* 0x000000043a3a7c20 */ /* 0x000fe20008410000 */
[----:B------:R-:W2:Y:S01]  /*2b10*/  MUFU.TANH R31, R31 ;  /* 0x0000001f001f7308 */ /* 0x000ea20000002400 */
        /* <DEDUP_REMOVED lines=8> */
[----:B---3--:R-:W-:Y:S01]  /*2ba0*/  FSEL R29, R29, -INF , P1 ;  /* 0xff8000001d1d7808 */ /* 0x008fe20000800000 */
[----:B------:R-:W-:Y:S01]  /*2bb0*/  FMUL.FTZ R66, R66, UR4 ;  /* 0x0000000442427c20 */ /* 0x000fe20008410000 */
[----:B------:R-:W-:Y:S01]  /*2bc0*/  FMUL.FTZ R67, R67, UR4 ;  /* 0x0000000443437c20 */ /* 0x000fe20008410000 */
[----:B------:R-:W-:Y:S01]  /*2bd0*/  FMUL.FTZ R69, R69, UR4 ;  /* 0x0000000445457c20 */ /* 0x000fe20008410000 */
[----:B------:R-:W-:Y:S01]  /*2be0*/  FMUL.FTZ R70, R70, UR4 ;  /* 0x0000000446467c20 */ /* 0x000fe20008410000 */
[----:B------:R-:W-:Y:S01]  /*2bf0*/  FMUL.FTZ R71, R71, UR4 ;  /* 0x0000000447477c20 */ /* 0x000fe20008410000 */
[----:B------:R-:W-:Y:S01]  /*2c00*/  UIMAD UR4, UR36, 0xc00, UR6 ;  /* 0x00000c00240478a4 */ /* 0x000fe2000f8e0206 */
[----:B------:R-:W3:Y:S01]  /*2c10*/  MUFU.TANH R36, R36 ;  /* 0x0000002400247308 */ /* 0x000ee20000002400 */
[----:B--2---:R-:W-:-:S02]  /*2c20*/  FSEL R28, R31, -INF , P1 ;  /* 0xff8000001f1c7808 */ /* 0x004fc40000800000 */
[----:B------:R-:W-:Y:S02]  /*2c30*/  FMNMX.FTZ R31, R29, R32, !PT ;  /* 0x000000201d1f7209 */ /* 0x000fe40007810000 */
[----:B------:R-:W-:Y:S01]  /*2c40*/  ISETP.GT.AND P1, PT, R72, 0x21, PT ;  /* 0x000000214800780c */ /* 0x000fe20003f24270 */
[----:B------:R-:W-:Y:S01]  /*2c50*/  UMOV UR10, UR4 ;  /* 0x00000004000a7c82 */ /* 0x000fe20008000000 */
[----:B------:R-:W-:Y:S01]  /*2c60*/  FMNMX.FTZ R32, R184, R31, !PT ;  /* 0x0000001fb8207209 */ /* 0x000fe20007810000 */
[----:B------:R-:W2:Y:S01]  /*2c70*/  MUFU.TANH R30, R30 ;  /* 0x0000001e001e7308 */ /* 0x000ea20000002400 */
[----:B-1----:R-:W-:Y:S02]  /*2c80*/  FSEL R185, R33, -INF , P3 ;  /* 0xff80000021b97808 */ /* 0x002fe40001800000 */
[----:B------:R-:W-:Y:S02]  /*2c90*/  FMNMX.FTZ R31, R24, R26, !PT ;  /* 0x0000001a181f7209 */ /* 0x000fe40007810000 */
[----:B------:R-:W-:-:S03]  /*2ca0*/  FMNMX.FTZ R33, R185, R32, !PT ;  /* 0x00000020b9217209 */ /* 0x000fc60007810000 */
[----:B------:R-:W1:Y:S01]  /*2cb0*/  MUFU.TANH R37, R37 ;  /* 0x0000002500257308 */ /* 0x000e620000002400 */
[----:B---3--:R-:W-:-:S04]  /*2cc0*/  FSEL R186, R36, -INF , P4 ;  /* 0xff80000024ba7808 */ /* 0x008fc80002000000 */
[----:B------:R-:W-:-:S03]  /*2cd0*/  FMNMX.FTZ R32, R186, R33, !PT ;  /* 0x00000021ba207209 */ /* 0x000fc60007810000 */
[----:B------:R-:W3:Y:S01]  /*2ce0*/  MUFU.TANH R40, R40 ;  /* 0x0000002800287308 */ /* 0x000ee20000002400 */
[----:B--2---:R-:W-:Y:S02]  /*2cf0*/  FSEL R30, R30, -INF , P6 ;  /* 0xff8000001e1e7808 */ /* 0x004fe40003000000 */
[----:B------:R-:W-:Y:S02]  /*2d00*/  ISETP.GT.AND P6, PT, R72, 0x20, PT ;  /* 0x000000204800780c */ /* 0x000fe40003fc4270 */
[----:B------:R-:W-:-:S03]  /*2d10*/  FMNMX.FTZ R31, R30, R31, !PT ;  /* 0x0000001f1e1f7209 */ /* 0x000fc60007810000 */
        /* <DEDUP_REMOVED lines=12> */
[----:B-1----:R-:W-:-:S04]  /*2de0*/  FSEL R193, R41, -INF , P1 ;  /* 0xff80000029c17808 */ /* 0x002fc80000800000 */
[----:B------:R-:W-:-:S03]  /*2df0*/  FMNMX.FTZ R33, R193, R32, !PT ;  /* 0x00000020c1217209 */ /* 0x000fc60007810000 */
[----:B------:R-:W1:Y:S01]  /*2e00*/  MUFU.TANH R38, R38 ;  /* 0x0000002600267308 */ /* 0x000e620000002400 */
[----:B---3--:R-:W-:Y:S02]  /*2e10*/  FSEL R190, R35, -INF , P3 ;  /* 0xff80000023be7808 */ /* 0x008fe40001800000 */
[----:B------:R-:W-:Y:S02]  /*2e20*/  ISETP.GT.AND P3, PT, R72, 0x29, PT ;  /* 0x000000294800780c */ /* 0x000fe40003f64270 */
[----:B------:R-:W-:-:S03]  /*2e30*/  FMNMX.FTZ R32, R190, R31, !PT ;  /* 0x0000001fbe207209 */ /* 0x000fc60007810000 */
[----:B------:R-:W3:Y:S01]  /*2e40*/  MUFU.TANH R45, R45 ;  /* 0x0000002d002d7308 */ /* 0x000ee20000002400 */
[----:B--2---:R-:W-:-:S04]  /*2e50*/  FSEL R208, R44, -INF , P2 ;  /* 0xff8000002cd07808 */ /* 0x004fc80001000000 */
[----:B------:R-:W-:-:S03]  /*2e60*/  FMNMX.FTZ R33, R208, R33, !PT ;  /* 0x00000021d0217209 */ /* 0x000fc60007810000 */
[----:B------:R-:W2:Y:S01]  /*2e70*/  MUFU.TANH R39, R39 ;  /* 0x0000002700277308 */ /* 0x000ea20000002400 */
[----:B-1----:R-:W-:Y:S02]  /*2e80*/  FSEL R191, R38, -INF , P4 ;  /* 0xff80000026bf7808 */ /* 0x002fe40002000000 */
[----:B------:R-:W-:Y:S02]  /*2e90*/  ISETP.GT.AND P4, PT, R72, 0x30, PT ;  /* 0x000000304800780c */ /* 0x000fe40003f84270 */
        /* <DEDUP_REMOVED lines=82> */
[----:B-1----:R-:W-:-:S04]  /*33c0*/  FSEL R213, R62, -INF , P4 ;  /* 0xff8000003ed57808 */ /* 0x002fc80002000000 */
[----:B------:R-:W-:-:S03]  /*33d0*/  FMNMX.FTZ R31, R213, R32, !PT ;  /* 0x00000020d51f7209 */ /* 0x000fc60007810000 */
[----:B------:R-:W1:Y:S01]  /*33e0*/  MUFU.TANH R67, R67 ;  /* 0x0000004300437308 */ /* 0x000e620000002400 */
[----:B---3--:R-:W-:-:S04]  /*33f0*/  FSEL R214, R63, -INF , P5 ;  /* 0xff8000003fd67808 */ /* 0x008fc80002800000 */
        /* <DEDUP_REMOVED lines=9> */
[----:B------:R-:W-:Y:S02]  /*3490*/  FMNMX.FTZ R34, R177, R34, !PT ;  /* 0x00000022b1227209 */ /* 0x000fe40007810000 */
[----:B--2---:R-:W-:-:S03]  /*34a0*/  FSEL R180, R70, -INF , P2 ;  /* 0xff80000046b47808 */ /* 0x004fc60001000000 */
[----:B------:R-:W2:Y:S01]  /*34b0*/  SHFL.BFLY PT, R33, R34, 0x2, 0x1f ;  /* 0x0c401f0022217f89 */ /* 0x000ea200000e0000 */
[----:B------:R-:W-:Y:S02]  /*34c0*/  ISETP.GE.AND P2, PT, R152, 0x61, PT ;  /* 0x000000619800780c */ /* 0x000fe40003f46270 */
[----:B------:R-:W-:Y:S02]  /*34d0*/  FMNMX.FTZ R32, R180, R31, !PT ;  /* 0x0000001fb4207209 */ /* 0x000fe40007810000 */
[----:B-1----:R-:W-:-:S04]  /*34e0*/  FSEL R181, R71, -INF , P3 ;  /* 0xff80000047b57808 */ /* 0x002fc80001800000 */
[----:B------:R-:W-:-:S05]  /*34f0*/  FMNMX.FTZ R32, R181, R32, !PT ;  /* 0x00000020b5207209 */ /* 0x000fca0007810000 */
[----:B------:R-:W1:Y:S01]  /*3500*/  SHFL.BFLY PT, R31, R32, 0x2, 0x1f ;  /* 0x0c401f00201f7f89 */ /* 0x000e6200000e0000 */
[----:B--2---:R-:W-:-:S05]  /*3510*/  FMNMX.FTZ R33, R34, R33, !PT ;  /* 0x0000002122217209 */ /* 0x004fca0007810000 */
[----:B------:R-:W2:Y:S01]  /*3520*/  SHFL.BFLY PT, R36, R33, 0x1, 0x1f ;  /* 0x0c201f0021247f89 */ /* 0x000ea200000e0000 */
[----:B-1----:R-:W-:-:S05]  /*3530*/  FMNMX.FTZ R31, R32, R31, !PT ;  /* 0x0000001f201f7209 */ /* 0x002fca0007810000 */
[----:B------:R-:W1:Y:S01]  /*3540*/  SHFL.BFLY PT, R34, R31, 0x1, 0x1f ;  /* 0x0c201f001f227f89 */ /* 0x000e6200000e0000 */
[----:B--2---:R-:W-:-:S04]  /*3550*/  FMNMX.FTZ R189, R33, R36, !PT ;  /* 0x0000002421bd7209 */ /* 0x004fc80007810000 */
[C---:B------:R-:W-:Y:S01]  /*3560*/  FSETP.NEU.FTZ.AND P1, PT, R189.reuse, -INF , PT ;  /* 0xff800000bd00780b */ /* 0x040fe20003f3d000 */
[----:B------:R-:W-:-:S05]  /*3570*/  FMUL.FTZ R182, R189, UR5 ;  /* 0x00000005bdb67c20 */ /* 0x000fca0008410000 */
[----:B------:R-:W-:-:S05]  /*3580*/  FSEL R182, R182, RZ, P1 ;  /* 0x000000ffb6b67208 */ /* 0x000fca0000800000 */
[--C-:B------:R-:W-:Y:S01]  /*3590*/  FFMA.FTZ R3, R3, UR5, -R182.reuse ;  /* 0x0000000503037c23 */ /* 0x100fe200080108b6 */
[----:B-1----:R-:W-:Y:S01]  /*35a0*/  FMNMX.FTZ R153, R31, R34, !PT ;  /* 0x000000221f997209 */ /* 0x002fe20007810000 */
[--C-:B------:R-:W-:Y:S01]  /*35b0*/  FFMA.FTZ R155, R25, UR5, -R182.reuse ;  /* 0x00000005199b7c23 */ /* 0x100fe200080108b6 */
[--C-:B------:R-:W-:Y:S01]  /*35c0*/  FFMA.FTZ R160, R27, UR5, -R182.reuse ;  /* 0x000000051ba07c23 */ /* 0x100fe200080108b6 */
[--C-:B------:R-:W-:Y:S01]  /*35d0*/  FFMA.FTZ R161, R29, UR5, -R182.reuse ;  /* 0x000000051da17c23 */ /* 0x100fe200080108b6 */
[C---:B------:R-:W-:Y:S01]  /*35e0*/  FSETP.NEU.FTZ.AND P1, PT, R153.reuse, -INF , PT ;  /* 0xff8000009900780b */ /* 0x040fe20003f3d000 */
[----:B------:R-:W-:Y:S01]  /*35f0*/  FMUL.FTZ R183, R153, UR5 ;  /* 0x0000000599b77c20 */ /* 0x000fe20008410000 */
[----:B------:R-:W-:Y:S01]  /*3600*/  MUFU.EX2 R3, R3 ;  /* 0x0000000300037308 */ /* 0x000fe20000000800 */
[--C-:B------:R-:W-:Y:S01]  /*3610*/  FFMA.FTZ R184, R184, UR5, -R182.reuse ;  /* 0x00000005b8b87c23 */ /* 0x100fe200080108b6 */
[--C-:B------:R-:W-:Y:S01]  /*3620*/  FFMA.FTZ R185, R185, UR5, -R182.reuse ;  /* 0x00000005b9b97c23 */ /* 0x100fe200080108b6 */
[--C-:B------:R-:W-:Y:S01]  /*3630*/  FFMA.FTZ R186, R186, UR5, -R182.reuse ;  /* 0x00000005baba7c23 */ /* 0x100fe200080108b6 */
[----:B------:R-:W-:Y:S01]  /*3640*/  FSEL R183, R183, RZ, P1 ;  /* 0x000000ffb7b77208 */ /* 0x000fe20000800000 */
[--C-:B------:R-:W-:Y:S01]  /*3650*/  FFMA.FTZ R187, R187, UR5, -R182.reuse ;  /* 0x00000005bbbb7c23 */ /* 0x100fe200080108b6 */
[----:B0-----:R-:W-:Y:S01]  /*3660*/  LOP3.LUT P1, RZ, R73, 0x7f, RZ, 0xc0, !PT ;  /* 0x0000007f49ff7812 */ /* 0x001fe2000782c0ff */
[----:B------:R-:W-:Y:S01]  /*3670*/  FFMA.FTZ R196, R196, UR5, -R182 ;  /* 0x00000005c4c47c23 */ /* 0x000fe200080108b6 */
[----:B------:R-:W-:Y:S01]  /*3680*/  SHF.R.U32.HI R73, RZ, 0x7, R73 ;  /* 0x00000007ff497819 */ /* 0x000fe20000011649 */
[--C-:B------:R-:W-:Y:S01]  /*3690*/  FFMA.FTZ R162, R24, UR5, -R183.reuse ;  /* 0x0000000518a27c23 */ /* 0x100fe200080108b7 */
[--C-:B------:R-:W-:Y:S01]  /*36a0*/  FFMA.FTZ R163, R26, UR5, -R183.reuse ;  /* 0x000000051aa37c23 */ /* 0x100fe200080108b7 */
[--C-:B------:R-:W-:Y:S01]  /*36b0*/  FFMA.FTZ R164, R30, UR5, -R183.reuse ;  /* 0x000000051ea47c23 */ /* 0x100fe200080108b7 */
[----:B------:R-:W-:Y:S01]  /*36c0*/  IADD3 R154, -R73, 0xb, RZ ;  /* 0x0000000b499a7810 */ /* 0x000fe20007ffe1ff */
[--C-:B------:R-:W-:Y:S01]  /*36d0*/  FFMA.FTZ R165, R28, UR5, -R183.reuse ;  /* 0x000000051ca57c23 */ /* 0x100fe200080108b7 */
[----:B------:R-:W0:Y:S01]  /*36e0*/  MUFU.EX2 R155, R155 ;  /* 0x0000009b009b7308 */ /* 0x000e220000000800 */
[--C-:B------:R-:W-:Y:S01]  /*36f0*/  FFMA.FTZ R188, R188, UR5, -R183.reuse ;  /* 0x00000005bcbc7c23 */ /* 0x100fe200080108b7 */
[--C-:B------:R-:W-:Y:S01]  /*3700*/  FFMA.FTZ R190, R190, UR5, -R183.reuse ;  /* 0x00000005bebe7c23 */ /* 0x100fe200080108b7 */
[--C-:B------:R-:W-:Y:S01]  /*3710*/  FFMA.FTZ R191, R191, UR5, -R183.reuse ;  /* 0x00000005bfbf7c23 */ /* 0x100fe200080108b7 */
[----:B------:R-:W-:Y:S01]  /*3720*/  FFMA.FTZ R192, R192, UR5, -R183 ;  /* 0x00000005c0c07c23 */ /* 0x000fe200080108b7 */
[----:B------:R-:W-:-:S02]  /*3730*/  @!P1 VIADD R24, R0, 0x32440 ;  /* 0x0003244000189836 */ /* 0x000fc40000000000 */
[--C-:B------:R-:W-:Y:S01]  /*3740*/  FFMA.FTZ R193, R193, UR5, -R182.reuse ;  /* 0x00000005c1c17c23 */ /* 0x100fe200080108b6 */
[--C-:B------:R-:W-:Y:S01]  /*3750*/  FFMA.FTZ R208, R208, UR5, -R182.reuse ;  /* 0x00000005d0d07c23 */ /* 0x100fe200080108b6 */
[----:B------:R-:W-:Y:S01]  /*3760*/  MUFU.EX2 R160, R160 ;  /* 0x000000a000a07308 */ /* 0x000fe20000000800 */
[----:B------:R-:W-:Y:S01]  /*3770*/  FFMA.FTZ R210, R210, UR5, -R182 ;  /* 0x00000005d2d27c23 */ /* 0x000fe200080108b6 */
[----:B------:R-:W-:Y:S01]  /*3780*/  @!P1 PRMT R24, RZ, 0x654, R24 ;  /* 0x00000654ff189816 */ /* 0x000fe20000000018 */
[----:B------:R1:W-:Y:S06]  /*3790*/  BAR.ARV R154, 0x100 ;  /* 0x0004009a0000751d */ /* 0x0003ec0000002000 */
[----:B------:R2:W-:Y:S01]  /*37a0*/  @!P1 SYNCS.ARRIVE.TRANS64.RED.A1T0 RZ, [R24+URZ], RZ ;  /* 0x000000ff18ff99a7 */ /* 0x0005e2000810043f */
[----:B------:R-:W3:Y:S01]  /*37b0*/  MUFU.EX2 R161, R161 ;  /* 0x000000a100a17308 */ /* 0x000ee20000000800 */
[----:B------:R4:W-:Y:S01]  /*37c0*/  BAR.SYNC.DEFER_BLOCKING R215, 0x100 ;  /* 0x000400d70000751d */ /* 0x0009e20000010000 */
[----:B0-----:R-:W-:Y:S01]  /*37d0*/  F2FP.F16.F32.PACK_AB R156, R155, R3 ;  /* 0x000000039b9c723e */ /* 0x001fe200000000ff */
        /* <DEDUP_REMOVED lines=14> */
[----:B---3--:R-:W-:Y:S01]  /*38c0*/  F2FP.F16.F32.PACK_AB R158, R161, R160 ;  /* 0x000000a0a19e723e */ /* 0x008fe200000000ff */
[--C-:B----4-:R-:W-:Y:S01]  /*38d0*/  FFMA.FTZ R215, R174, UR5, -R182.reuse ;  /* 0x00000005aed77c23 */ /* 0x110fe200080108b6 */
        /* <DEDUP_REMOVED lines=12> */
[--C-:B------:R-:W-:Y:S01]  /*39a0*/  FFMA.FTZ R178, R178, UR5, -R183.reuse ;  /* 0x00000005b2b27c23 */ /* 0x100fe200080108b7 */
[----:B------:R-:W3:Y:S01]  /*39b0*/  MUFU.EX2 R165, R165 ;  /* 0x000000a500a57308 */ /* 0x000ee20000000800 */
[----:B0-----:R-:W-:Y:S01]  /*39c0*/  F2FP.F16.F32.PACK_AB R157, R163, R162 ;  /* 0x000000a2a39d723e */ /* 0x001fe200000000ff */
[--C-:B------:R-:W-:Y:S01]  /*39d0*/  FFMA.FTZ R179, R179, UR5, -R183.reuse ;  /* 0x00000005b3b37c23 */ /* 0x100fe200080108b7 */
[--C-:B------:R-:W-:Y:S01]  /*39e0*/  FFMA.FTZ R180, R180, UR5, -R183.reuse ;  /* 0x00000005b4b47c23 */ /* 0x100fe200080108b7 */
[----:B------:R-:W-:Y:S01]  /*39f0*/  FFMA.FTZ R181, R181, UR5, -R183 ;  /* 0x00000005b5b57c23 */ /* 0x000fe200080108b7 */
[----:B------:R-:W-:Y:S01]  /*3a00*/  FADD.FTZ R3, R3, R155 ;  /* 0x0000009b03037221 */ /* 0x000fe20000010000 */
[----:B------:R-:W-:Y:S01]  /*3a10*/  FADD.FTZ R163, R162, R163 ;  /* 0x000000a3a2a37221 */ /* 0x000fe20000010000 */
[----:B------:R-:W-:Y:S01]  /*3a20*/  @!P1 VIADD R0, R0, 0x32460 ;  /* 0x0003246000009836 */ /* 0x000fe20000000000 */
[----:B------:R-:W-:Y:S01]  /*3a30*/  MUFU.EX2 R184, R184 ;  /* 0x000000b800b87308 */ /* 0x000fe20000000800 */
[----:B------:R-:W-:-:S03]  /*3a40*/  FADD.FTZ R160, R160, R3 ;  /* 0x00000003a0a07221 */ /* 0x000fc60000010000 */
[----:B------:R-:W-:Y:S01]  /*3a50*/  @!P1 PRMT R0, RZ, 0x654, R0 ;  /* 0x00000654ff009816 */ /* 0x000fe20000000000 */
[----:B------:R-:W-:-:S03]  /*3a60*/  FADD.FTZ R161, R161, R160 ;  /* 0x000000a0a1a17221 */ /* 0x000fc60000010000 */
[----:B------:R-:W-:Y:S01]  /*3a70*/  MUFU.EX2 R185, R185 ;  /* 0x000000b900b97308 */ /* 0x000fe20000000800 */
[----:B---3--:R-:W-:Y:S01]  /*3a80*/  F2FP.F16.F32.PACK_AB R159, R165, R164 ;  /* 0x000000a4a59f723e */ /* 0x008fe200000000ff */
[----:B------:R-:W-:-:S03]  /*3a90*/  FADD.FTZ R164, R164, R163 ;  /* 0x000000a3a4a47221 */ /* 0x000fc60000010000 */
[----:B--2---:R-:W-:Y:S01]  /*3aa0*/  WARPGROUP.ARRIVE ;  /* 0x00000000000079c5 */ /* 0x004fe20000000000 */
[----:B------:R-:W-:Y:S02]  /*3ab0*/  FADD.FTZ R165, R165, R164 ;  /* 0x000000a4a5a57221 */ /* 0x000fe40000010000 */
[----:B------:R-:W-:Y:S03]  /*3ac0*/  MUFU.EX2 R186, R186 ;  /* 0x000000ba00ba7308 */ /* 0x000fe60000000800 */
[----:B------:R-:W-:Y:S01]  /*3ad0*/  HGMMA.64x256x16.F32 R24, R156, gdesc[UR8].tnspB, RZ, !UPT, gsb0 ;  /* 0x43e000089c187df0 */ /* 0x000fe2000c0008ff */
[----:B------:R-:W-:Y:S01]  /*3ae0*/  UIADD3 UR10, UR4, 0x80, URZ ;  /* 0x00000080040a7890 */ /* 0x000fe2000fffe03f */
[----:B------:R-:W-:-:S03]  /*3af0*/  UMOV UR11, 0x40000040 ;  /* 0x40000040000b7882 */ /* 0x000fc60000000000 */
[----:B------:R-:W-:Y:S08]  /*3b00*/  MUFU.EX2 R187, R187 ;  /* 0x000000bb00bb7308 */ /* 0x000ff00000000800 */
[----:B------:R-:W0:Y:S08]  /*3b10*/  MUFU.EX2 R188, R188 ;  /* 0x000000bc00bc7308 */ /* 0x000e300000000800 */
[----:B------:R-:W2:Y:S08]  /*3b20*/  MUFU.EX2 R190, R190 ;  /* 0x000000be00be7308 */ /* 0x000eb00000000800 */
[----:B------:R-:W-:Y:S01]  /*3b30*/  MUFU.EX2 R191, R191 ;  /* 0x000000bf00bf7308 */ /* 0x000fe20000000800 */
[----:B0-----:R-:W-:-:S07]  /*3b40*/  FADD.FTZ R165, R188, R165 ;  /* 0x000000a5bca57221 */ /* 0x001fce0000010000 */
[----:B------:R-:W0:Y:S08]  /*3b50*/  MUFU.EX2 R192, R192 ;  /* 0x000000c000c07308 */ /* 0x000e300000000800 */
[----:B------:R-:W-:Y:S08]  /*3b60*/  MUFU.EX2 R196, R196 ;  /* 0x000000c400c47308 */ /* 0x000ff00000000800 */
[----:B------:R-:W3:Y:S08]  /*3b70*/  MUFU.EX2 R193, R193 ;  /* 0x000000c100c17308 */ /* 0x000ef00000000800 */
[----:B------:R-:W-:Y:S08]  /*3b80*/  MUFU.EX2 R208, R208 ;  /* 0x000000d000d07308 */ /* 0x000ff00000000800 */
[----:B------:R-:W-:Y:S08]  /*3b90*/  MUFU.EX2 R210, R210 ;  /* 0x000000d200d27308 */ /* 0x000ff00000000800 */
[----:B------:R-:W-:Y:S08]  /*3ba0*/  MUFU.EX2 R195, R195 ;  /* 0x000000c300c37308 */ /* 0x000ff00000000800 */
[----:B------:R-:W4:Y:S08]  /*3bb0*/  MUFU.EX2 R194, R194 ;  /* 0x000000c200c27308 */ /* 0x000f300000000800 */
[----:B------:R-:W-:Y:S08]  /*3bc0*/  MUFU.EX2 R209, R209 ;  /* 0x000000d100d17308 */ /* 0x000ff00000000800 */
[----:B------:R-:W5:Y:S08]  /*3bd0*/  MUFU.EX2 R211, R211 ;  /* 0x000000d300d37308 */ /* 0x000f700000000800 */
[----:B------:R-:W1:Y:S08]  /*3be0*/  MUFU.EX2 R168, R168 ;  /* 0x000000a800a87308 */ /* 0x000e700000000800 */
[----:B------:R-:W-:Y:S08]  /*3bf0*/  MUFU.EX2 R170, R170 ;  /* 0x000000aa00aa7308 */ /* 0x000ff00000000800 */
[----:B------:R-:W-:Y:S08]  /*3c00*/  MUFU.EX2 R197, R197 ;  /* 0x000000c500c57308 */ /* 0x000ff00000000800 */
[----:B------:R-:W-:Y:S08]  /*3c10*/  MUFU.EX2 R199, R199 ;  /* 0x000000c700c77308 */ /* 0x000ff00000000800 */
[----:B------:R-:W1:Y:S08]  /*3c20*/  MUFU.EX2 R167, R167 ;  /* 0x000000a700a77308 */ /* 0x000e700000000800 */
        /* <DEDUP_REMOVED lines=17> */
[----:B------:R-:W-:Y:S01]  /*3d40*/  F2FP.F16.F32.PACK_AB R156, R185, R184 ;  /* 0x000000b8b99c723e */ /* 0x000fe200000000ff */
[----:B------:R-:W-:Y:S01]  /*3d50*/  FADD.FTZ R184, R184, R161 ;  /* 0x000000a1b8b87221 */ /* 0x000fe20000010000 */
[C---:B--2---:R-:W-:Y:S01]  /*3d60*/  F2FP.F16.F32.PACK_AB R157, R190.reuse, R188 ;  /* 0x000000bcbe9d723e */ /* 0x044fe200000000ff */
[----:B------:R-:W-:Y:S01]  /*3d70*/  FADD.FTZ R190, R190, R165 ;  /* 0x000000a5bebe7221 */ /* 0x000fe20000010000 */
[----:B------:R-:W-:Y:S01]  /*3d80*/  F2FP.F16.F32.PACK_AB R158, R187, R186 ;  /* 0x000000babb9e723e */ /* 0x000fe200000000ff */
[----:B------:R-:W2:Y:S01]  /*3d90*/  MUFU.EX2 R179, R179 ;  /* 0x000000b300b37308 */ /* 0x000ea20000000800 */
[----:B0-----:R-:W-:Y:S01]  /*3da0*/  F2FP.F16.F32.PACK_AB R159, R192, R191 ;  /* 0x000000bfc09f723e */ /* 0x001fe200000000ff */
        /* <DEDUP_REMOVED lines=9> */
[----:B------:R-:W-:-:S03]  /*3e40*/  UMOV UR11, 0x40000040 ;  /* 0x40000040000b7882 */ /* 0x000fc60000000000 */
[----:B------:R-:W0:Y:S01]  /*3e50*/  MUFU.EX2 R181, R181 ;  /* 0x000000b500b57308 */ /* 0x000e220000000800 */
[----:B------:R-:W-:Y:S02]  /*3e60*/  WARPGROUP.DEPBAR.LE gsb0, 0x0 ;  /* 0x00008000000079c5 */ /* 0x000fe40000010000 */
[----:B---3--:R-:W-:Y:S01]  /*3e70*/  F2FP.F16.F32.PACK_AB R156, R193, R196 ;  /* 0x000000c4c19c723e */ /* 0x008fe200000000ff */
[----:B------:R-:W-:Y:S01]  /*3e80*/  FADD.FTZ R196, R196, R187 ;  /* 0x000000bbc4c47221 */ /* 0x000fe20000010000 */
[----:B----4-:R-:W-:Y:S01]  /*3e90*/  F2FP.F16.F32.PACK_AB R157, R194, R195 ;  /* 0x000000c3c29d723e */ /* 0x010fe200000000ff */
[----:B------:R-:W-:Y:S01]  /*3ea0*/  FADD.FTZ R195, R195, R192 ;  /* 0x000000c0c3c37221 */ /* 0x000fe20000010000 */
[----:B------:R-:W-:Y:S01]  /*3eb0*/  F2FP.F16.F32.PACK_AB R158, R210, R208 ;  /* 0x000000d0d29e723e */ /* 0x000fe200000000ff */
[----:B------:R-:W-:Y:S01]  /*3ec0*/  FADD.FTZ R193, R193, R196 ;  /* 0x000000c4c1c17221 */ /* 0x000fe20000010000 */
[----:B-----5:R-:W-:Y:S01]  /*3ed0*/  F2FP.F16.F32.PACK_AB R159, R211, R209 ;  /* 0x000000d1d39f723e */ /* 0x020fe200000000ff */
        /* <DEDUP_REMOVED lines=8> */
[----:B-1----:R-:W-:Y:S01]  /*3f60*/  FADD.FTZ R193, R168, R193 ;  /* 0x000000c1a8c17221 */ /* 0x002fe20000010000 */
[----:B------:R-:W-:Y:S01]  /*3f70*/  UMOV UR11, 0x40000040 ;  /* 0x40000040000b7882 */ /* 0x000fe20000000000 */
[----:B------:R-:W-:Y:S01]  /*3f80*/  FADD.FTZ R194, R167, R194 ;  /* 0x000000c2a7c27221 */ /* 0x000fe20000010000 */
[----:B------:R-:W-:Y:S02]  /*3f90*/  WARPGROUP.DEPBAR.LE gsb0, 0x0 ;  /* 0x00008000000079c5 */ /* 0x000fe40000010000 */
[C---:B------:R-:W-:Y:S01]  /*3fa0*/  F2FP.F16.F32.PACK_AB R156, R170.reuse, R168 ;  /* 0x000000a8aa9c723e */ /* 0x040fe200000000ff */
        /* <DEDUP_REMOVED lines=9> */
[----:B------:R-:W-:-:S10]  /*4040*/  FADD.FTZ R206, R206, R169 ;  /* 0x000000a9cece7221 */ /* 0x000fd40000010000 */
        /* <DEDUP_REMOVED lines=23> */
[----:B--2---:R-:W-:Y:S01]  /*41c0*/  F2FP.F16.F32.PACK_AB R157, R179, R178 ;  /* 0x000000b2b39d723e */ /* 0x004fe200000000ff */
[----:B------:R-:W-:Y:S01]  /*41d0*/  FADD.FTZ R178, R178, R173 ;  /* 0x000000adb2b27221 */ /* 0x000fe20000010000 */
[----:B------:R-:W-:Y:S01]  /*41e0*/  F2FP.F16.F32.PACK_AB R158, R177, R176 ;  /* 0x000000b0b19e723e */ /* 0x000fe200000000ff */
[----:B------:R-:W-:Y:S01]  /*41f0*/  FADD.FTZ R175, R175, R166 ;  /* 0x000000a6afaf7221 */ /* 0x000fe20000010000 */
[----:B0-----:R-:W-:Y:S01]  /*4200*/  F2FP.F16.F32.PACK_AB R159, R181, R180 ;  /* 0x000000b4b59f723e */ /* 0x001fe200000000ff */
[----:B------:R-:W-:-:S03]  /*4210*/  FADD.FTZ R179, R179, R178 ;  /* 0x000000b2b3b37221 */ /* 0x000fc60000010000 */
[----:B------:R-:W-:Y:S01]  /*4220*/  WARPGROUP.ARRIVE ;  /* 0x00000000000079c5 */ /* 0x000fe20000000000 */
[----:B------:R-:W-:-:S04]  /*4230*/  FADD.FTZ R180, R180, R179 ;  /* 0x000000b3b4b47221 */ /* 0x000fc80000010000 */
[----:B------:R-:W-:-:S08]  /*4240*/  FADD.FTZ R3, R181, R180 ;  /* 0x000000b4b5037221 */ /* 0x000fd00000010000 */
[----:B------:R-:W-:Y:S03]  /*4250*/  HGMMA.64x256x16.F32 R24, R156, gdesc[UR8].tnspB, R24, gsb0 ;  /* 0x43e000089c187df0 */ /* 0x000fe60008000818 */
[----:B------:R-:W-:Y:S02]  /*4260*/  WARPGROUP.DEPBAR.LE gsb0, 0x0 ;  /* 0x00008000000079c5 */ /* 0x000fe40000010000 */
[----:B------:R0:W-:Y:S02]  /*4270*/  @!P1 SYNCS.ARRIVE.TRANS64.RED.A1T0 RZ, [R0+URZ], RZ ;  /* 0x000000ff00ff99a7 */ /* 0x0001e4000810043f */
[----:B0-----:R-:W-:-:S04]  /*4280*/  FADD.FTZ R0, R176, R175 ;  /* 0x000000afb0007221 */ /* 0x001fc80000010000 */
[----:B------:R-:W-:Y:S01]  /*4290*/  FADD.FTZ R0, R177, R0 ;  /* 0x00000000b1007221 */ /* 0x000fe20000010000 */
[----:B------:R-:W-:Y:S06]  /*42a0*/  @!P2 BRA `(.L_x_10292) ;  /* 0x000000280044a947 */ /* 0x000fec0003800000 */
[----:B------:R-:W-:Y:S02]  /*42b0*/  VIADD R205, R205, 0xfffffffe ;  /* 0xfffffffecdcd7836 */ /* 0x000fe40000000000 */
[----:B------:R-:W-:Y:S02]  /*42c0*/  IMAD.MOV.U32 R207, RZ, RZ, R153 ;  /* 0x000000ffffcf7224 */ /* 0x000fe400078e0099 */
[----:B------:R-:W-:-:S07]  /*42d0*/  IMAD.MOV.U32 R206, RZ, RZ, R189 ;  /* 0x000000ffffce7224 */ /* 0x000fce00078e00bd */
.L_x_10301:
[----:B------:R-:W-:Y:S01]  /*42e0*/  UIADD3 UR36, UR36, 0x1, URZ ;  /* 0x0000000124247890 */ /* 0x000fe2000fffe03f */
[C---:B------:R-:W-:Y:S01]  /*42f0*/  ISETP.GT.AND P2, PT, R205.reuse, RZ, PT ;  /* 0x000000ffcd00720c */ /* 0x040fe20003f44270 */
[----:B------:R-:W-:Y:S02]  /*4300*/  VIADD R205, R205, 0xffffffff ;  /* 0xffffffffcdcd7836 */ /* 0x000fe40000000000 */
[----:B------:R-:W-:-:S04]  /*4310*/  UISETP.NE.AND UP0, UPT, UR36, 0x2, UPT ;  /* 0x000000022400788c */ /* 0x000fc8000bf05270 */
[----:B------:R-:W-:Y:S02]  /*4320*/  USEL UR4, URZ, 0x1, UP0 ;  /* 0x000000013f047887 */ /* 0x000fe40008000000 */
[----:B------:R-:W-:Y:S02]  /*4330*/  USEL UR36, UR36, URZ, UP0 ;  /* 0x0000003f24247287 */ /* 0x000fe40008000000 */
[----:B------:R-:W-:Y:S01]  /*4340*/  ULOP3.LUT UR37, UR37, UR4, URZ, 0x3c, !UPT ;  /* 0x0000000425257292 */ /* 0x000fe2000f8e3c3f */
[----:B------:R-:W-:Y:S11]  /*4350*/  @!P0 BRA `(.L_x_10293) ;  /* 0x0000000000048947 */ /* 0x000ff60003800000 */
[----:B------:R-:W-:Y:S01]  /*4360*/  BPT.TRAP 0x1 ;  /* 0x000000040000795c */ /* 0x000fe20000300000 */
.L_x_10293:
        /* <DEDUP_REMOVED lines=9> */
.L_x_10294:
[----:B-1----:R-:W-:Y:S05]  /*4400*/  @P3 BRA `(.L_x_10295) ;  /* 0x0000000000083947 */ /* 0x002fea0003800000 */
[----:B------:R-:W1:Y:S02]  /*4410*/  SYNCS.PHASECHK.TRANS64.TRYWAIT P3, [UR4+0x32430], R208 ;  /* 0x032430d0ff0075a7 */ /* 0x000e640008060144 */
[----:B-1----:R-:W-:Y:S05]  /*4420*/  @!P3 BRA `(.L_x_10296) ;  /* 0x000000cc0098b947 */ /* 0x002fea0003800000 */
.L_x_10295:
[----:B------:R-:W-:Y:S01]  /*4430*/  R2UR UR56, R20 ;  /* 0x00000000143872ca */ /* 0x000fe200000e0000 */
[----:B------:R-:W-:Y:S01]  /*4440*/  UIMAD UR5, UR36, 0x300, UR60 ;  /* 0x00000300240578a4 */ /* 0x000fe2000f8e023c */
[----:B------:R-:W-:Y:S01]  /*4450*/  R2UR UR57, R21 ;  /* 0x00000000153972ca */ /* 0x000fe200000e0000 */
[----:B-1----:R-:W-:Y:S01]  /*4460*/  WARPGROUP.ARRIVE ;  /* 0x00000000000079c5 */ /* 0x002fe20000000000 */
[----:B------:R-:W-:-:S04]  /*4470*/  UMOV UR59, 0x40000040 ;  /* 0x40000040003b7882 */ /* 0x000fc80000000000 */
[----:B------:R-:W-:-:S07]  /*4480*/  UMOV UR58, UR5 ;  /* 0x00000005003a7c82 */ /* 0x000fce0008000000 */
[----:B------:R-:W-:Y:S01]  /*4490*/  HGMMA.64x96x16.F32 R152, gdesc[UR56], RZ, !UPT, gsb0 ;  /* 0x01600000389879f0 */ /* 0x000fe2000c0008ff */
[----:B------:R-:W-:Y:S01]  /*44a0*/  R2UR UR56, R18 ;  /* 0x00000000123872ca */ /* 0x000fe200000e0000 */
[----:B------:R-:W-:Y:S01]  /*44b0*/  UIADD3 UR58, UR5, 0x2, URZ ;  /* 0x00000002053a7890 */ /* 0x000fe2000fffe03f */
[----:B------:R-:W-:Y:S01]  /*44c0*/  R2UR UR57, R19 ;  /* 0x00000000133972ca */ /* 0x000fe200000e0000 */
[----:B------:R-:W-:Y:S01]  /*44d0*/  UMOV UR59, 0x40000040 ;  /* 0x40000040003b7882 */ /* 0x000fe20000000000 */
[----:B------:R-:W-:Y:S02]  /*44e0*/  WARPGROUP.DEPBAR.LE gsb0, 0x0 ;  /* 0x00008000000079c5 */ /* 0x000fe40000010000 */
[----:B------:R-:W-:-:S09]  /*44f0*/  WARPGROUP.ARRIVE ;  /* 0x00000000000079c5 */ /* 0x000fd20000000000 */
[----:B------:R-:W-:Y:S01]  /*4500*/  HGMMA.64x96x16.F32 R152, gdesc[UR56], R152, gsb0 ;  /* 0x01600000389879f0 */ /* 0x000fe20008000898 */
        /* <DEDUP_REMOVED lines=13> */
[----:B------:R-:W-:Y:S03]  /*45e0*/  HGMMA.64x96x16.F32 R152, gdesc[UR56], R152, gsb0 ;  /* 0x01600000389879f0 */ /* 0x000fe60008000898 */
[----:B------:R-:W-:Y:S02]  /*45f0*/  WARPGROUP.DEPBAR.LE gsb0, 0x0 ;  /* 0x00008000000079c5 */ /* 0x000fe40000010000 */
[----:B------:R-:W-:Y:S05]  /*4600*/  @!P0 BRA `(.L_x_10297) ;  /* 0x0000000000048947 */ /* 0x000fea0003800000 */
[----:B------:R-:W-:Y:S01]  /*4610*/  BPT.TRAP 0x1 ;  /* 0x000000040000795c */ /* 0x000fe20000300000 */
.L_x_10297:
[----:B------:R1:W2:Y:S01]  /*4620*/  SYNCS.PHASECHK.TRANS64.TRYWAIT P3, [UR4+0x32450], R208 ;  /* 0x032450d0ff0075a7 */ /* 0x0002a20008060144 */
[----:B------:R-:W-:Y:S05]  /*4630*/  @!P0 BRA `(.L_x_10298) ;  /* 0x0000000000048947 */ /* 0x000fea0003800000 */
[----:B------:R-:W-:Y:S01]  /*4640*/  BPT.TRAP 0x1 ;  /* 0x000000040000795c */ /* 0x000fe20000300000 */
.L_x_10298:
[----:B--2---:R-:W-:Y:S05]  /*4650*/  @P3 BRA `(.L_x_10299) ;  /* 0x0000000000083947 */ /* 0x004fea0003800000 */
[----:B------:R-:W2:Y:S02]  /*4660*/  SYNCS.PHASECHK.TRANS64.TRYWAIT P3, [UR4+0x32450], R208 ;  /* 0x032450d0ff0075a7 */ /* 0x000ea40008060144 */
[----:B--2---:R-:W-:Y:S05]  /*4670*/  @!P3 BRA `(.L_x_10300) ;  /* 0x000000cc001cb947 */ /* 0x004fea0003800000 */
.L_x_10299:
[----:B------:R-:W-:Y:S01]  /*4680*/  R2UR UR56, R4 ;  /* 0x00000000043872ca */ /* 0x000fe200000e0000 */
[----:B------:R-:W-:Y:S01]  /*4690*/  UIMAD UR5, UR36, 0xc00, UR7 ;  /* 0x00000c00240578a4 */ /* 0x000fe2000f8e0207 */
[----:B------:R-:W-:Y:S01]  /*46a0*/  R2UR UR57, R5 ;  /* 0x00000000053972ca */ /* 0x000fe200000e0000 */
[----:B------:R-:W-:Y:S01]  /*46b0*/  WARPGROUP.ARRIVE ;  /* 0x00000000000079c5 */ /* 0x000fe20000000000 */
[----:B------:R-:W-:Y:S01]  /*46c0*/  UMOV UR59, 0x40000040 ;  /* 0x40000040003b7882 */ /* 0x000fe20000000000 */
[----:B------:R-:W-:-:S04]  /*46d0*/  UIADD3 UR10, UR5, 0x300, URZ ;  /* 0x00000300050a7890 */ /* 0x000fc8000fffe03f */
[----:B------:R-:W3:Y:S01]  /*46e0*/  S2R R217, SR_TID.X ;  /* 0x0000000000d97919 */ /* 0x000ee20000002100 */
[----:B------:R-:W-:Y:S01]  /*46f0*/  UMOV UR11, 0x40000040 ;  /* 0x40000040000b7882 */ /* 0x000fe20000000000 */
[----:B------:R-:W-:Y:S01]  /*4700*/  UMOV UR58, UR5 ;  /* 0x00000005003a7c82 */ /* 0x000fe20008000000 */
[----:B------:R-:W-:Y:S01]  /*4710*/  UIADD3 UR14, UR5, 0x302, URZ ;  /* 0x00000302050e7890 */ /* 0x000fe2000fffe03f */
[----:B------:R-:W-:Y:S01]  /*4720*/  UMOV UR15, 0x40000040 ;  /* 0x40000040000f7882 */ /* 0x000fe20000000000 */
[----:B------:R-:W-:Y:S01]  /*4730*/  UIADD3 UR18, UR5, 0x304, URZ ;  /* 0x0000030405127890 */ /* 0x000fe2000fffe03f */
[----:B------:R-:W-:Y:S01]  /*4740*/  UMOV UR19, 0x40000040 ;  /* 0x4000004000137882 */ /* 0x000fe20000000000 */
[----:B------:R-:W-:Y:S01]  /*4750*/  HGMMA.64x96x16.F32 R152, gdesc[UR56], R152, gsb0 ;  /* 0x01600000389879f0 */ /* 0x000fe20008000898 */
[----:B------:R-:W-:Y:S01]  /*4760*/  R2UR UR56, R6 ;  /* 0x00000000063872ca */ /* 0x000fe200000e0000 */
[----:B------:R-:W-:Y:S01]  /*4770*/  UIADD3 UR58, UR5, 0x2, URZ ;  /* 0x00000002053a7890 */ /* 0x000fe2000fffe03f */
[----:B------:R-:W-:Y:S01]  /*4780*/  R2UR UR57, R7 ;  /* 0x00000000073972ca */ /* 0x000fe200000e0000 */
[----:B------:R-:W-:Y:S01]  /*4790*/  UMOV UR59, 0x40000040 ;  /* 0x40000040003b7882 */ /* 0x000fe20000000000 */
[----:B------:R-:W-:Y:S01]  /*47a0*/  UIADD3 UR22, UR5, 0x306, URZ ;  /* 0x0000030605167890 */ /* 0x000fe2000fffe03f */
        /* <DEDUP_REMOVED lines=12> */
[----:B---3--:R-:W-:Y:S01]  /*4870*/  SHF.R.U32.HI R217, RZ, 0x7, R217 ;  /* 0x00000007ffd97819 */ /* 0x008fe200000116d9 */
[----:B------:R-:W-:Y:S01]  /*4880*/  UMOV UR51, 0x40000040 ;  /* 0x4000004000337882 */ /* 0x000fe20000000000 */
[----:B------:R-:W-:Y:S01]  /*4890*/  UIADD3 UR54, UR5, 0x904, URZ ;  /* 0x0000090405367890 */ /* 0x000fe2000fffe03f */
[----:B------:R-:W-:Y:S01]  /*48a0*/  UMOV UR55, 0x40000040 ;  /* 0x4000004000377882 */ /* 0x000fe20000000000 */
[----:B------:R-:W-:-:S02]  /*48b0*/  WARPGROUP.DEPBAR.LE gsb0, 0x0 ;  /* 0x00008000000079c5 */ /* 0x000fc40000010000 */
[----:B------:R-:W-:-:S06]  /*48c0*/  WARPGROUP.ARRIVE ;  /* 0x00000000000079c5 */ /* 0x000fcc0000000000 */
        /* <DEDUP_REMOVED lines=19> */
[----:B------:R-:W-:Y:S01]  /*4a00*/  ULDC UR5, c[0x0][0xad0] ;  /* 0x0002b40000057ab9 */ /* 0x000fe20000000800 */
        /* <DEDUP_REMOVED lines=47> */
[----:B012---:R-:W-:Y:S01]  /*4d00*/  FMUL.FTZ R208, R165, UR5 ;  /* 0x00000005a5d07c20 */ /* 0x007fe20008410000 */
        /* <DEDUP_REMOVED lines=40> */
[----:B------:R-:W-:-:S04]  /*4f90*/  FMUL.FTZ R199, R199, UR5 ;  /* 0x00000005c7c77c20 */ /* 0x000fc80008410000 */
        /* <DEDUP_REMOVED lines=25> */
[----:B--2---:R-:W-:-:S07]  /*5130*/  FMNMX.FTZ R212, R169, R212, !PT ;  /* 0x000000d4a9d47209 */ /* 0x004fce0007810000 */
[----:B------:R-:W2:Y:S01]  /*5140*/  MUFU.TANH R209, R209 ;  /* 0x000000d100d17308 */ /* 0x000ea20000002400 */
[----:B0-----:R-:W-:Y:S01]  /*5150*/  FMNMX.FTZ R192, R163, R188, !PT ;  /* 0x000000bca3c07209 */ /* 0x001fe20007810000 */
[----:B------:R-:W-:-:S06]  /*5160*/  FMUL.FTZ R188, R193, UR5 ;  /* 0x00000005c1bc7c20 */ /* 0x000fcc0008410000 */
        /* <DEDUP_REMOVED lines=45> */
[----:B------:R-:W-:Y:S01]  /*5440*/  FMUL.FTZ R197, R198, UR5 ;  /* 0x00000005c6c57c20 */ /* 0x000fe20008410000 */
[----:B------:R-:W-:-:S05]  /*5450*/  ULDC UR5, c[0x0][0xa80] ;  /* 0x0002a00000057ab9 */ /* 0x000fca0000000800 */
        /* <DEDUP_REMOVED lines=9> */
[----:B--2---:R-:W-:Y:S02]  /*54f0*/  FMNMX.FTZ R194, R190, R189, !PT ;  /* 0x000000bdbec27209 */ /* 0x004fe40007810000 */
[----:B------:R-:W2:Y:S05]  /*5500*/  SHFL.BFLY PT, R189, R196, 0x2, 0x1f ;  /* 0x0c401f00c4bd7f89 */ /* 0x000eaa00000e0000 */
[----:B------:R-:W3:Y:S01]  /*5510*/  MUFU.TANH R195, R195 ;  /* 0x000000c300c37308 */ /* 0x000ee20000002400 */
[----:B0-----:R-:W-:-:S07]  /*5520*/  FMNMX.FTZ R194, R211, R194, !PT ;  /* 0x000000c2d3c27209 */ /* 0x001fce0007810000 */
[----:B------:R-:W0:Y:S01]  /*5530*/  MUFU.TANH R197, R197 ;  /* 0x000000c500c57308 */ /* 0x000e220000002400 */
[----:B-1----:R-:W-:-:S07]  /*5540*/  FMNMX.FTZ R194, R191, R194, !PT ;  /* 0x000000c2bfc27209 */ /* 0x002fce0007810000 */
[----:B------:R-:W1:Y:S01]  /*5550*/  MUFU.TANH R199, R199 ;  /* 0x000000c700c77308 */ /* 0x000e620000002400 */
[----:B---3--:R-:W-:Y:S02]  /*5560*/  FMNMX.FTZ R194, R195, R194, !PT ;  /* 0x000000c2c3c27209 */ /* 0x008fe40007810000 */
[----:B--2---:R-:W-:Y:S02]  /*5570*/  FMNMX.FTZ R213, R196, R189, !PT ;  /* 0x000000bdc4d57209 */ /* 0x004fe40007810000 */
[----:B0-----:R-:W-:-:S04]  /*5580*/  FMNMX.FTZ R194, R197, R194, !PT ;  /* 0x000000c2c5c27209 */ /* 0x001fc80007810000 */
[----:B-1----:R-:W-:Y:S02]  /*5590*/  FMNMX.FTZ R212, R199, R194, !PT ;  /* 0x000000c2c7d47209 */ /* 0x002fe40007810000 */
[----:B------:R-:W-:Y:S04]  /*55a0*/  SHFL.BFLY PT, R194, R213, 0x1, 0x1f ;  /* 0x0c201f00d5c27f89 */ /* 0x000fe800000e0000 */
[----:B------:R-:W0:Y:S02]  /*55b0*/  SHFL.BFLY PT, R189, R212, 0x2, 0x1f ;  /* 0x0c401f00d4bd7f89 */ /* 0x000e2400000e0000 */
[----:B0-----:R-:W-:Y:S02]  /*55c0*/  FMNMX.FTZ R198, R212, R189, !PT ;  /* 0x000000bdd4c67209 */ /* 0x001fe40007810000 */
[----:B------:R-:W-:-:S03]  /*55d0*/  FMNMX.FTZ R189, R213, R194, !PT ;  /* 0x000000c2d5bd7209 */ /* 0x000fc60007810000 */
[----:B------:R-:W0:Y:S02]  /*55e0*/  SHFL.BFLY PT, R215, R198, 0x1, 0x1f ;  /* 0x0c201f00c6d77f89 */ /* 0x000e2400000e0000 */
[C---:B------:R-:W-:Y:S01]  /*55f0*/  FADD.FTZ R194, -R189.reuse, R206 ;  /* 0x000000cebdc27221 */ /* 0x040fe20000010100 */
[----:B------:R-:W-:-:S03]  /*5600*/  FMUL.FTZ R206, R189, UR5 ;  /* 0x00000005bdce7c20 */ /* 0x000fc60008410000 */
[----:B------:R-:W-:Y:S01]  /*5610*/  FMUL.FTZ R194, R194, UR5 ;  /* 0x00000005c2c27c20 */ /* 0x000fe20008410000 */
[--C-:B------:R-:W-:Y:S01]  /*5620*/  FFMA.FTZ R196, R153, UR5, -R206.reuse ;  /* 0x0000000599c47c23 */ /* 0x100fe200080108ce */
[--C-:B------:R-:W-:Y:S01]  /*5630*/  FFMA.FTZ R214, R156, UR5, -R206.reuse ;  /* 0x000000059cd67c23 */ /* 0x100fe200080108ce */
[--C-:B------:R-:W-:Y:S01]  /*5640*/  FFMA.FTZ R212, R157, UR5, -R206.reuse ;  /* 0x000000059dd47c23 */ /* 0x100fe200080108ce */
[--C-:B------:R-:W-:Y:S01]  /*5650*/  FFMA.FTZ R152, R152, UR5, -R206.reuse ;  /* 0x0000000598987c23 */ /* 0x100fe200080108ce */
[--C-:B------:R-:W-:Y:S01]  /*5660*/  FFMA.FTZ R160, R160, UR5, -R206.reuse ;  /* 0x00000005a0a07c23 */ /* 0x100fe200080108ce */
[----:B------:R-:W1:Y:S01]  /*5670*/  MUFU.EX2 R194, R194 ;  /* 0x000000c200c27308 */ /* 0x000e620000000800 */
[--C-:B------:R-:W-:Y:S01]  /*5680*/  FFMA.FTZ R161, R161, UR5, -R206.reuse ;  /* 0x00000005a1a17c23 */ /* 0x100fe200080108ce */
        /* <DEDUP_REMOVED lines=10> */
[----:B0-----:R-:W-:Y:S01]  /*5730*/  FMNMX.FTZ R153, R198, R215, !PT ;  /* 0x000000d7c6997209 */ /* 0x001fe20007810000 */
[--C-:B------:R-:W-:Y:S01]  /*5740*/  FFMA.FTZ R179, R179, UR5, -R206.reuse ;  /* 0x00000005b3b37c23 */ /* 0x100fe200080108ce */
[--C-:B------:R-:W-:Y:S01]  /*5750*/  FFMA.FTZ R178, R178, UR5, -R206.reuse ;  /* 0x00000005b2b27c23 */ /* 0x100fe200080108ce */
[----:B------:R-:W-:Y:S01]  /*5760*/  FFMA.FTZ R180, R180, UR5, -R206 ;  /* 0x00000005b4b47c23 */ /* 0x000fe200080108ce */
[----:B------:R-:W-:Y:S01]  /*5770*/  MUFU.EX2 R198, R214 ;  /* 0x000000d600c67308 */ /* 0x000fe20000000800 */
[C---:B------:R-:W-:Y:S01]  /*5780*/  FMUL.FTZ R216, R153.reuse, UR5 ;  /* 0x0000000599d87c20 */ /* 0x040fe20008410000 */
[----:B------:R-:W-:Y:S01]  /*5790*/  FADD.FTZ R156, -R153, R207 ;  /* 0x000000cf999c7221 */ /* 0x000fe20000010100 */
[-C--:B-1----:R-:W-:Y:S01]  /*57a0*/  FMUL.FTZ R24, R24, R194.reuse ;  /* 0x000000c218187220 */ /* 0x082fe20000410000 */
[----:B------:R-:W-:Y:S01]  /*57b0*/  FMUL.FTZ R25, R25, R194 ;  /* 0x000000c219197220 */ /* 0x000fe20000410000 */
[----:B------:R-:W-:Y:S01]  /*57c0*/  FFMA.FTZ R157, R155, UR5, -R216 ;  /* 0x000000059b9d7c23 */ /* 0x000fe200080108d8 */
[----:B------:R-:W-:-:S02]  /*57d0*/  IMAD.U32 R155, RZ, RZ, UR4 ;  /* 0x00000004ff9b7e24 */ /* 0x000fc4000f8e00ff */
[----:B------:R-:W-:Y:S01]  /*57e0*/  FMUL.FTZ R207, R156, UR5 ;  /* 0x000000059ccf7c20 */ /* 0x000fe20008410000 */
[--C-:B------:R-:W-:Y:S01]  /*57f0*/  FFMA.FTZ R213, R154, UR5, -R216.reuse ;  /* 0x000000059ad57c23 */ /* 0x100fe200080108d8 */
[----:B------:R-:W-:Y:S01]  /*5800*/  IADD3 R154, -R217, 0xb, RZ ;  /* 0x0000000bd99a7810 */ /* 0x000fe20007ffe1ff */
[----:B------:R-:W-:Y:S02]  /*5810*/  @!P1 VIADD R156, R155, 0x32440 ;  /* 0x000324409b9c9836 */ /* 0x000fe40000000000 */
[--C-:B------:R-:W-:Y:S01]  /*5820*/  FFMA.FTZ R215, R158, UR5, -R216.reuse ;  /* 0x000000059ed77c23 */ /* 0x100fe200080108d8 */
[----:B------:R-:W-:Y:S02]  /*5830*/  VIADD R158, R217, 0x8 ;  /* 0x00000008d99e7836 */ /* 0x000fe40000000000 */
[----:B------:R-:W-:Y:S01]  /*5840*/  FFMA.FTZ R217, R159, UR5, -R216 ;  /* 0x000000059fd97c23 */ /* 0x000fe200080108d8 */
[----:B------:R-:W0:Y:S01]  /*5850*/  MUFU.EX2 R207, R207 ;  /* 0x000000cf00cf7308 */ /* 0x000e220000000800 */
[----:B------:R-:W-:Y:S01]  /*5860*/  @!P1 PRMT R156, RZ, 0x654, R156 ;  /* 0x00000654ff9c9816 */ /* 0x000fe2000000009c */
[----:B------:R1:W-:Y:S06]  /*5870*/  BAR.ARV R154, 0x100 ;  /* 0x0004009a0000751d */ /* 0x0003ec0000002000 */
[----:B------:R2:W-:Y:S01]  /*5880*/  @!P1 SYNCS.ARRIVE.TRANS64.RED.A1T0 RZ, [R156+URZ], RZ ;  /* 0x000000ff9cff99a7 */ /* 0x0005e2000810043f */
        /* <DEDUP_REMOVED lines=134> */
[----:B------:R-:W-:Y:S01]  /*60f0*/  UIMAD UR4, UR36, 0xc00, UR6 ;  /* 0x00000c00240478a4 */ /* 0x000fe2000f8e0206 */
[----:B---3--:R-:W-:Y:S01]  /*6100*/  F2FP.F16.F32.PACK_AB R158, R212, R198 ;  /* 0x000000c6d49e723e */ /* 0x008fe200000000ff */
[--C-:B------:R-:W-:Y:S01]  /*6110*/  FFMA.FTZ R162, R162, UR5, -R216.reuse ;  /* 0x00000005a2a27c23 */ /* 0x100fe200080108d8 */
[----:B----4-:R-:W-:Y:S01]  /*6120*/  F2FP.F16.F32.PACK_AB R157, R214, R213 ;  /* 0x000000d5d69d723e */ /* 0x010fe200000000ff */
[--C-:B------:R-:W-:Y:S01]  /*6130*/  FFMA.FTZ R163, R163, UR5, -R216.reuse ;  /* 0x00000005a3a37c23 */ /* 0x100fe200080108d8 */
[----:B-----5:R-:W-:Y:S01]  /*6140*/  F2FP.F16.F32.PACK_AB R159, R217, R215 ;  /* 0x000000d7d99f723e */ /* 0x020fe200000000ff */
[--C-:B------:R-:W-:Y:S01]  /*6150*/  FFMA.FTZ R209, R209, UR5, -R216.reuse ;  /* 0x00000005d1d17c23 */ /* 0x100fe200080108d8 */
[----:B------:R-:W-:Y:S01]  /*6160*/  UMOV UR10, UR4 ;  /* 0x00000004000a7c82 */ /* 0x000fe20008000000 */
[--C-:B------:R-:W-:Y:S01]  /*6170*/  FFMA.FTZ R210, R210, UR5, -R216.reuse ;  /* 0x00000005d2d27c23 */ /* 0x100fe200080108d8 */
[----:B------:R-:W-:Y:S01]  /*6180*/  WARPGROUP.ARRIVE ;  /* 0x00000000000079c5 */ /* 0x000fe20000000000 */
[----:B------:R-:W-:Y:S01]  /*6190*/  MUFU.EX2 R160, R160 ;  /* 0x000000a000a07308 */ /* 0x000fe20000000800 */
[--C-:B------:R-:W-:Y:S01]  /*61a0*/  FFMA.FTZ R167, R167, UR5, -R216.reuse ;  /* 0x00000005a7a77c23 */ /* 0x100fe200080108d8 */
[--C-:B------:R-:W-:Y:S01]  /*61b0*/  FFMA.FTZ R168, R168, UR5, -R216.reuse ;  /* 0x00000005a8a87c23 */ /* 0x100fe200080108d8 */
[--C-:B------:R-:W-:Y:S01]  /*61c0*/  FFMA.FTZ R173, R173, UR5, -R216.reuse ;  /* 0x00000005adad7c23 */ /* 0x100fe200080108d8 */
[--C-:B------:R-:W-:Y:S01]  /*61d0*/  FFMA.FTZ R175, R175, UR5, -R216.reuse ;  /* 0x00000005afaf7c23 */ /* 0x100fe200080108d8 */
[----:B------:R-:W-:Y:S01]  /*61e0*/  HGMMA.64x256x16.F32 R24, R156, gdesc[UR8].tnspB, R24, gsb0 ;  /* 0x43e000089c187df0 */ /* 0x000fe20008000818 */
[----:B------:R-:W-:Y:S01]  /*61f0*/  UIADD3 UR10, UR4, 0x80, URZ ;  /* 0x00000080040a7890 */ /* 0x000fe2000fffe03f */
[--C-:B------:R-:W-:Y:S01]  /*6200*/  FFMA.FTZ R174, R174, UR5, -R216.reuse ;  /* 0x00000005aeae7c23 */ /* 0x100fe200080108d8 */
[----:B------:R-:W0:Y:S01]  /*6210*/  MUFU.EX2 R161, R161 ;  /* 0x000000a100a17308 */ /* 0x000e220000000800 */
[----:B------:R-:W-:Y:S01]  /*6220*/  UMOV UR11, 0x40000040 ;  /* 0x40000040000b7882 */ /* 0x000fe20000000000 */
[--C-:B------:R-:W-:Y:S01]  /*6230*/  FFMA.FTZ R176, R176, UR5, -R216.reuse ;  /* 0x00000005b0b07c23 */ /* 0x100fe200080108d8 */
[--C-:B------:R-:W-:Y:S01]  /*6240*/  FFMA.FTZ R181, R181, UR5, -R216.reuse ;  /* 0x00000005b5b57c23 */ /* 0x100fe200080108d8 */
[----:B------:R-:W-:Y:S01]  /*6250*/  FFMA.FTZ R183, R183, UR5, -R216 ;  /* 0x00000005b7b77c23 */ /* 0x000fe200080108d8 */
        /* <DEDUP_REMOVED lines=9> */
[--C-:B------:R-:W-:Y:S01]  /*62f0*/  FFMA.FTZ R186, R186, UR5, -R206.reuse ;  /* 0x00000005baba7c23 */ /* 0x100fe200080108ce */
[----:B------:R-:W-:Y:S01]  /*6300*/  FFMA.FTZ R193, R193, UR5, -R206 ;  /* 0x00000005c1c17c23 */ /* 0x000fe200080108ce */
[----:B------:R-:W2:Y:S01]  /*6310*/  MUFU.EX2 R208, R208 ;  /* 0x000000d000d07308 */ /* 0x000ea20000000800 */
[--C-:B------:R-:W-:Y:S01]  /*6320*/  FFMA.FTZ R192, R195, UR5, -R216.reuse ;  /* 0x00000005c3c07c23 */ /* 0x100fe200080108d8 */
[--C-:B------:R-:W-:Y:S01]  /*6330*/  FFMA.FTZ R191, R191, UR5, -R216.reuse ;  /* 0x00000005bfbf7c23 */ /* 0x100fe200080108d8 */
[--C-:B------:R-:W-:Y:S01]  /*6340*/  FFMA.FTZ R195, R197, UR5, -R216.reuse ;  /* 0x00000005c5c37c23 */ /* 0x100fe200080108d8 */
[----:B------:R-:W-:Y:S01]  /*6350*/  FFMA.FTZ R206, R199, UR5, -R216 ;  /* 0x00000005c7ce7c23 */ /* 0x000fe200080108d8 */
[----:B------:R-:W-:Y:S01]  /*6360*/  FFMA.FTZ R3, R207, R3, R213 ;  /* 0x00000003cf037223 */ /* 0x000fe200000100d5 */
[----:B------:R-:W-:-:S02]  /*6370*/  @!P1 VIADD R155, R155, 0x32460 ;  /* 0x000324609b9b9836 */ /* 0x000fc40000000000 */
[----:B------:R-:W-:Y:S01]  /*6380*/  MUFU.EX2 R162, R162 ;  /* 0x000000a200a27308 */ /* 0x000fe20000000800 */
[----:B------:R-:W-:Y:S01]  /*6390*/  FADD.FTZ R214, R214, R3 ;  /* 0x00000003d6d67221 */ /* 0x000fe20000010000 */
[----:B------:R-:W-:Y:S01]  /*63a0*/  IMAD.MOV.U32 R207, RZ, RZ, R153 ;  /* 0x000000ffffcf7224 */ /* 0x000fe200078e0099 */
[----:B------:R-:W-:Y:S02]  /*63b0*/  @!P1 PRMT R155, RZ, 0x654, R155 ;  /* 0x00000654ff9b9816 */ /* 0x000fe4000000009b */
[----:B------:R-:W-:-:S03]  /*63c0*/  FADD.FTZ R214, R215, R214 ;  /* 0x000000d6d7d67221 */ /* 0x000fc60000010000 */
[----:B------:R-:W3:Y:S01]  /*63d0*/  MUFU.EX2 R163, R163 ;  /* 0x000000a300a37308 */ /* 0x000ee20000000800 */
[----:B------:R-:W-:-:S07]  /*63e0*/  FADD.FTZ R217, R217, R214 ;  /* 0x000000d6d9d97221 */ /* 0x000fce0000010000 */
[----:B------:R-:W-:Y:S08]  /*63f0*/  MUFU.EX2 R209, R209 ;  /* 0x000000d100d17308 */ /* 0x000ff00000000800 */
[----:B------:R-:W4:Y:S08]  /*6400*/  MUFU.EX2 R210, R210 ;  /* 0x000000d200d27308 */ /* 0x000f300000000800 */
[----:B------:R-:W-:Y:S08]  /*6410*/  MUFU.EX2 R165, R165 ;  /* 0x000000a500a57308 */ /* 0x000ff00000000800 */
[----:B------:R-:W5:Y:S08]  /*6420*/  MUFU.EX2 R166, R166 ;  /* 0x000000a600a67308 */ /* 0x000f700000000800 */
        /* <DEDUP_REMOVED lines=24> */
[----:B------:R-:W-:Y:S01]  /*65b0*/  MUFU.EX2 R188, R188 ;  /* 0x000000bc00bc7308 */ /* 0x000fe20000000800 */
[----:B------:R-:W-:-:S02]  /*65c0*/  WARPGROUP.DEPBAR.LE gsb0, 0x0 ;  /* 0x00008000000079c5 */ /* 0x000fc40000010000 */
[----:B0-----:R-:W-:Y:S02]  /*65d0*/  F2FP.F16.F32.PACK_AB R156, R161, R160 ;  /* 0x000000a0a19c723e */ /* 0x001fe400000000ff */
[----:B--2---:R-:W-:-:S03]  /*65e0*/  F2FP.F16.F32.PACK_AB R158, R208, R164 ;  /* 0x000000a4d09e723e */ /* 0x004fc600000000ff */
[----:B------:R-:W0:Y:S01]  /*65f0*/  MUFU.EX2 R193, R193 ;  /* 0x000000c100c17308 */ /* 0x000e220000000800 */
[----:B---3--:R-:W-:Y:S01]  /*6600*/  F2FP.F16.F32.PACK_AB R157, R163, R162 ;  /* 0x000000a2a39d723e */ /* 0x008fe200000000ff */
[----:B------:R-:W-:Y:S01]  /*6610*/  FADD.FTZ R162, R162, R217 ;  /* 0x000000d9a2a27221 */ /* 0x000fe20000010000 */
[----:B----4-:R-:W-:-:S03]  /*6620*/  F2FP.F16.F32.PACK_AB R159, R210, R209 ;  /* 0x000000d1d29f723e */ /* 0x010fc600000000ff */
[----:B------:R-:W-:Y:S01]  /*6630*/  FADD.FTZ R162, R163, R162 ;  /* 0x000000a2a3a27221 */ /* 0x000fe20000010000 */
[----:B------:R-:W-:Y:S01]  /*6640*/  WARPGROUP.ARRIVE ;  /* 0x00000000000079c5 */ /* 0x000fe20000000000 */
[----:B------:R-:W-:Y:S02]  /*6650*/  MUFU.EX2 R191, R191 ;  /* 0x000000bf00bf7308 */ /* 0x000fe40000000800 */
[----:B------:R-:W-:-:S03]  /*6660*/  FADD.FTZ R209, R209, R162 ;  /* 0x000000a2d1d17221 */ /* 0x000fc60000010000 */
[----:B------:R-:W-:Y:S01]  /*6670*/  HGMMA.64x256x16.F32 R24, R156, gdesc[UR8].tnspB, R24, gsb0 ;  /* 0x43e000089c187df0 */ /* 0x000fe20008000818 */
[----:B------:R-:W-:Y:S01]  /*6680*/  UIADD3 UR10, UR4, 0x100, URZ ;  /* 0x00000100040a7890 */ /* 0x000fe2000fffe03f */
[----:B------:R-:W-:Y:S01]  /*6690*/  FADD.FTZ R210, R210, R209 ;  /* 0x000000d1d2d27221 */ /* 0x000fe20000010000 */
[----:B------:R-:W-:Y:S01]  /*66a0*/  UMOV UR11, 0x40000040 ;  /* 0x40000040000b7882 */ /* 0x000fe20000000000 */
[----:B------:R-:W2:Y:S08]  /*66b0*/  MUFU.EX2 R192, R192 ;  /* 0x000000c000c07308 */ /* 0x000eb00000000800 */
[----:B------:R-:W-:Y:S08]  /*66c0*/  MUFU.EX2 R195, R195 ;  /* 0x000000c300c37308 */ /* 0x000ff00000000800 */
[----:B------:R-:W3:Y:S01]  /*66d0*/  MUFU.EX2 R206, R206 ;  /* 0x000000ce00ce7308 */ /* 0x000ee20000000800 */
[----:B------:R-:W-:-:S02]  /*66e0*/  WARPGROUP.DEPBAR.LE gsb0, 0x0 ;  /* 0x00008000000079c5 */ /* 0x000fc40000010000 */
[----:B-----5:R-:W-:Y:S02]  /*66f0*/  F2FP.F16.F32.PACK_AB R156, R166, R165 ;  /* 0x000000a5a69c723e */ /* 0x020fe400000000ff */
[----:B-1----:R-:W-:Y:S02]  /*6700*/  F2FP.F16.F32.PACK_AB R158, R171, R169 ;  /* 0x000000a9ab9e723e */ /* 0x002fe400000000ff */
[----:B------:R-:W-:Y:S01]  /*6710*/  F2FP.F16.F32.PACK_AB R157, R168, R167 ;  /* 0x000000a7a89d723e */ /* 0x000fe200000000ff */
[----:B------:R-:W-:Y:S01]  /*6720*/  FADD.FTZ R167, R167, R210 ;  /* 0x000000d2a7a77221 */ /* 0x000fe20000010000 */
[----:B------:R-:W-:-:S03]  /*6730*/  F2FP.F16.F32.PACK_AB R159, R175, R173 ;  /* 0x000000adaf9f723e */ /* 0x000fc600000000ff */
[----:B------:R-:W-:Y:S01]  /*6740*/  FADD.FTZ R168, R168, R167 ;  /* 0x000000a7a8a87221 */ /* 0x000fe20000010000 */
[----:B------:R-:W-:-:S03]  /*6750*/  WARPGROUP.ARRIVE ;  /* 0x00000000000079c5 */ /* 0x000fc60000000000 */
[----:B------:R-:W-:-:S03]  /*6760*/  FADD.FTZ R168, R173, R168 ;  /* 0x000000a8ada87221 */ /* 0x000fc60000010000 */
[----:B------:R-:W-:Y:S01]  /*6770*/  HGMMA.64x256x16.F32 R24, R156, gdesc[UR8].tnspB, R24, gsb0 ;  /* 0x43e000089c187df0 */ /* 0x000fe20008000818 */
[----:B------:R-:W-:Y:S01]  /*6780*/  UIADD3 UR10, UR4, 0x180, URZ ;  /* 0x00000180040a7890 */ /* 0x000fe2000fffe03f */
[----:B------:R-:W-:Y:S01]  /*6790*/  FADD.FTZ R175, R175, R168 ;  /* 0x000000a8afaf7221 */ /* 0x000fe20000010000 */
[----:B------:R-:W-:-:S03]  /*67a0*/  UMOV UR11, 0x40000040 ;  /* 0x40000040000b7882 */ /* 0x000fc60000000000 */
[----:B------:R-:W-:Y:S01]  /*67b0*/  FADD.FTZ R175, R174, R175 ;  /* 0x000000afaeaf7221 */ /* 0x000fe20000010000 */
[----:B------:R-:W-:Y:S02]  /*67c0*/  WARPGROUP.DEPBAR.LE gsb0, 0x0 ;  /* 0x00008000000079c5 */ /* 0x000fe40000010000 */
[----:B------:R-:W-:Y:S02]  /*67d0*/  F2FP.F16.F32.PACK_AB R156, R172, R170 ;  /* 0x000000aaac9c723e */ /* 0x000fe400000000ff */
[----:B------:R-:W-:Y:S02]  /*67e0*/  F2FP.F16.F32.PACK_AB R158, R179, R177 ;  /* 0x000000b1b39e723e */ /* 0x000fe400000000ff */
[C---:B------:R-:W-:Y:S01]  /*67f0*/  F2FP.F16.F32.PACK_AB R157, R176.reuse, R174 ;  /* 0x000000aeb09d723e */ /* 0x040fe200000000ff */
[----:B------:R-:W-:Y:S01]  /*6800*/  FADD.FTZ R176, R176, R175 ;  /* 0x000000afb0b07221 */ /* 0x000fe20000010000 */
[----:B------:R-:W-:-:S03]  /*6810*/  F2FP.F16.F32.PACK_AB R159, R183, R181 ;  /* 0x000000b5b79f723e */ /* 0x000fc600000000ff */
[----:B------:R-:W-:Y:S01]  /*6820*/  FADD.FTZ R176, R181, R176 ;  /* 0x000000b0b5b07221 */ /* 0x000fe20000010000 */
[----:B------:R-:W-:-:S03]  /*6830*/  WARPGROUP.ARRIVE ;  /* 0x00000000000079c5 */ /* 0x000fc60000000000 */
[----:B------:R-:W-:-:S06]  /*6840*/  FADD.FTZ R183, R183, R176 ;  /* 0x000000b0b7b77221 */ /* 0x000fcc0000010000 */
        /* <DEDUP_REMOVED lines=8> */
[----:B------:R-:W-:Y:S02]  /*68d0*/  F2FP.F16.F32.PACK_AB R157, R184, R182 ;  /* 0x000000b6b89d723e */ /* 0x000fe400000000ff */
[----:B------:R-:W-:Y:S01]  /*68e0*/  F2FP.F16.F32.PACK_AB R159, R211, R190 ;  /* 0x000000bed39f723e */ /* 0x000fe200000000ff */
[----:B------:R-:W-:-:S03]  /*68f0*/  FADD.FTZ R190, R190, R183 ;  /* 0x000000b7bebe7221 */ /* 0x000fc60000010000 */
[----:B------:R-:W-:Y:S01]  /*6900*/  WARPGROUP.ARRIVE ;  /* 0x00000000000079c5 */ /* 0x000fe20000000000 */
[----:B------:R-:W-:-:S08]  /*6910*/  FADD.FTZ R190, R211, R190 ;  /* 0x000000bed3be7221 */ /* 0x000fd00000010000 */
[----:B------:R-:W-:Y:S01]  /*6920*/  HGMMA.64x256x16.F32 R24, R156, gdesc[UR8].tnspB, R24, gsb0 ;  /* 0x43e000089c187df0 */ /* 0x000fe20008000818 */
[----:B------:R-:W-:Y:S01]  /*6930*/  UIADD3 UR10, UR4, 0x280, URZ ;  /* 0x00000280040a7890 */ /* 0x000fe2000fffe03f */
[----:B------:R-:W-:Y:S01]  /*6940*/  UMOV UR11, 0x40000040 ;  /* 0x40000040000b7882 */ /* 0x000fe20000000000 */
[----:B------:R-:W-:Y:S02]  /*6950*/  WARPGROUP.DEPBAR.LE gsb0, 0x0 ;  /* 0x00008000000079c5 */ /* 0x000fe40000010000 */
[----:B------:R-:W-:Y:S02]  /*6960*/  F2FP.F16.F32.PACK_AB R156, R233, R186 ;  /* 0x000000bae99c723e */ /* 0x000fe400000000ff */
[----:B0-----:R-:W-:Y:S02]  /*6970*/  F2FP.F16.F32.PACK_AB R158, R193, R188 ;  /* 0x000000bcc19e723e */ /* 0x001fe400000000ff */
[----:B--2---:R-:W-:Y:S01]  /*6980*/  F2FP.F16.F32.PACK_AB R157, R192, R191 ;  /* 0x000000bfc09d723e */ /* 0x004fe200000000ff */
[----:B------:R-:W-:Y:S01]  /*6990*/  FADD.FTZ R191, R191, R190 ;  /* 0x000000bebfbf7221 */ /* 0x000fe20000010000 */
[----:B---3--:R-:W-:-:S03]  /*69a0*/  F2FP.F16.F32.PACK_AB R159, R206, R195 ;  /* 0x000000c3ce9f723e */ /* 0x008fc600000000ff */
[----:B------:R-:W-:Y:S01]  /*69b0*/  FADD.FTZ R192, R192, R191 ;  /* 0x000000bfc0c07221 */ /* 0x000fe20000010000 */
[----:B------:R-:W-:-:S03]  /*69c0*/  WARPGROUP.ARRIVE ;  /* 0x00000000000079c5 */ /* 0x000fc60000000000 */
[----:B------:R-:W-:-:S10]  /*69d0*/  FADD.FTZ R3, R195, R192 ;  /* 0x000000c0c3037221 */ /* 0x000fd40000010000 */
[----:B------:R-:W-:Y:S01]  /*69e0*/  HGMMA.64x256x16.F32 R24, R156, gdesc[UR8].tnspB, R24, gsb0 ;  /* 0x43e000089c187df0 */ /* 0x000fe20008000818 */
[----:B------:R-:W-:Y:S01]  /*69f0*/  FADD.FTZ R3, R206, R3 ;  /* 0x00000003ce037221 */ /* 0x000fe20000010000 */
[----:B------:R-:W-:Y:S01]  /*6a00*/  IMAD.MOV.U32 R206, RZ, RZ, R189 ;  /* 0x000000ffffce7224 */ /* 0x000fe200078e00bd */
[----:B------:R-:W-:Y:S02]  /*6a10*/  WARPGROUP.DEPBAR.LE gsb0, 0x0 ;  /* 0x00008000000079c5 */ /* 0x000fe40000010000 */
[----:B------:R-:W-:Y:S01]  /*6a20*/  FFMA.FTZ R157, R194, R0, R152 ;  /* 0x00000000c29d7223 */ /* 0x000fe20000010098 */
[----:B------:R0:W-:Y:S03]  /*6a30*/  @!P1 SYNCS.ARRIVE.TRANS64.RED.A1T0 RZ, [R155+URZ], RZ ;  /* 0x000000ff9bff99a7 */ /* 0x0001e6000810043f */
        /* <DEDUP_REMOVED lines=23> */
[----:B0-----:R-:W-:Y:S06]  /*6bb0*/  @P2 BRA `(.L_x_10301) ;  /* 0xffffffd400c82947 */ /* 0x001fec000383ffff */
.L_x_10292:
[----:B------:R-:W0:Y:S01]  /*6bc0*/  SHFL.BFLY PT, R5, R0, 0x2, 0x1f ;  /* 0x0c401f0000057f89 */ /* 0x000e2200000e0000 */
[----:B------:R-:W-:Y:S01]  /*6bd0*/  R2UR UR4, R219 ;  /* 0x00000000db0472ca */ /* 0x000fe200000e0000 */
[----:B------:R-:W-:Y:S01]  /*6be0*/  UIADD3 UR36, UR36, 0x1, URZ ;  /* 0x0000000124247890 */ /* 0x000fe2000fffe03f */
[----:B------:R-:W-:Y:S01]  /*6bf0*/  IMAD.U32 R11, RZ, RZ, UR5 ;  /* 0x00000005ff0b7e24 */ /* 0x000fe2000f8e00ff */
[----:B------:R-:W1:Y:S01]  /*6c00*/  SHFL.BFLY PT, R6, R3, 0x2, 0x1f ;  /* 0x0c401f0003067f89 */ /* 0x000e6200000e0000 */
[----:B------:R-:W-:Y:S01]  /*6c10*/  IMAD.MOV.U32 R8, RZ, RZ, -0x800000 ;  /* 0xff800000ff087424 */ /* 0x000fe200078e00ff */
[----:B------:R-:W-:Y:S01]  /*6c20*/  UISETP.NE.AND UP0, UPT, UR36, 0x2, UPT ;  /* 0x000000022400788c */ /* 0x000fe2000bf05270 */
[----:B------:R2:W-:Y:S07]  /*6c30*/  BAR.ARV R154, 0x100 ;  /* 0x0004009a0000751d */ /* 0x0005ee0000002000 */
[----:B------:R-:W-:Y:S01]  /*6c40*/  UIADD3 UR4, UR4, 0x1, URZ ;  /* 0x0000000104047890 */ /* 0x000fe2000fffe03f */
[----:B------:R-:W-:Y:S06]  /*6c50*/  BAR.ARV 0x8, 0x180 ;  /* 0x0206000000007b1d */ /* 0x000fec0000002000 */
[----:B------:R-:W-:Y:S01]  /*6c60*/  IMAD.U32 R219, RZ, RZ, UR4 ;  /* 0x00000004ffdb7e24 */ /* 0x000fe2000f8e00ff */
[----:B------:R-:W-:Y:S01]  /*6c70*/  USEL UR4, URZ, 0x1, UP0 ;  /* 0x000000013f047887 */ /* 0x000fe20008000000 */
[----:B0-----:R-:W-:Y:S01]  /*6c80*/  FADD.FTZ R5, R5, R0 ;  /* 0x0000000005057221 */ /* 0x001fe20000010000 */
[----:B------:R-:W-:Y:S01]  /*6c90*/  IMAD.MOV.U32 R0, RZ, RZ, RZ ;  /* 0x000000ffff007224 */ /* 0x000fe200078e00ff */
[----:B------:R-:W-:Y:S01]  /*6ca0*/  PLOP3.LUT P0, PT, PT, PT, PT, 0x8, 0x0 ;  /* 0x000000000000781c */ /* 0x000fe20003f0e170 */
[----:B------:R-:W-:Y:S01]  /*6cb0*/  USEL UR36, UR36, URZ, UP0 ;  /* 0x0000003f24247287 */ /* 0x000fe20008000000 */
[----:B-1----:R-:W-:Y:S01]  /*6cc0*/  FADD.FTZ R6, R6, R3 ;  /* 0x0000000306067221 */ /* 0x002fe20000010000 */
[----:B------:R-:W0:Y:S01]  /*6cd0*/  SHFL.BFLY PT, R4, R5, 0x1, 0x1f ;  /* 0x0c201f0005047f89 */ /* 0x000e2200000e0000 */
[----:B------:R-:W-:Y:S01]  /*6ce0*/  IMAD.MOV.U32 R3, RZ, RZ, -0x800000 ;  /* 0xff800000ff037424 */ /* 0x000fe200078e00ff */
[----:B------:R-:W-:-:S02]  /*6cf0*/  ULOP3.LUT UR37, UR37, UR4, URZ, 0x3c, !UPT ;  /* 0x0000000425257292 */ /* 0x000fc4000f8e3c3f */
[----:B------:R-:W1:Y:S01]  /*6d00*/  SHFL.BFLY PT, R7, R6, 0x1, 0x1f ;  /* 0x0c201f0006077f89 */ /* 0x000e6200000e0000 */
[----:B0-----:R-:W-:Y:S01]  /*6d10*/  FADD.FTZ R9, R5, R4 ;  /* 0x0000000405097221 */ /* 0x001fe20000010000 */
[----:B------:R-:W-:Y:S02]  /*6d20*/  IMAD.MOV.U32 R4, RZ, RZ, RZ ;  /* 0x000000ffff047224 */ /* 0x000fe400078e00ff */
[----:B-1----:R-:W-:Y:S02]  /*6d30*/  FADD.FTZ R7, R6, R7 ;  /* 0x0000000706077221 */ /* 0x002fe40000010000 */
[----:B------:R-:W-:-:S03]  /*6d40*/  FSETP.NE.FTZ.AND P1, PT, R9, RZ, PT ;  /* 0x000000ff0900720b */ /* 0x000fc60003f35000 */
[----:B------:R-:W-:-:S10]  /*6d50*/  FSETP.NE.FTZ.AND P2, PT, R7, RZ, PT ;  /* 0x000000ff0700720b */ /* 0x000fd40003f55000 */
[----:B------:R-:W0:Y:S03]  /*6d60*/  @P1 MUFU.RCP R4, R9 ;  /* 0x0000000900041308 */ /* 0x000e260000001000 */
[----:B------:R-:W-:-:S05]  /*6d70*/  @P2 FMUL.FTZ R11, R11, 0.69314718246459960938 ;  /* 0x3f3172180b0b2820 */ /* 0x000fca0000410000 */
[----:B------:R-:W1:Y:S08]  /*6d80*/  @P1 MUFU.LG2 R5, R9 ;  /* 0x0000000900051308 */ /* 0x000e700000000c00 */
[----:B------:R-:W3:Y:S01]  /*6d90*/  @P2 MUFU.LG2 R6, R7 ;  /* 0x0000000700062308 */ /* 0x000ee20000000c00 */
[-C--:B0-----:R-:W-:Y:S01]  /*6da0*/  FMUL.FTZ R24, R24, R4.reuse ;  /* 0x0000000418187220 */ /* 0x081fe20000410000 */
[-C--:B------:R-:W-:Y:S01]  /*6db0*/  FMUL.FTZ R25, R25, R4.reuse ;  /* 0x0000000419197220 */ /* 0x080fe20000410000 */
        /* <DEDUP_REMOVED lines=63> */
[----:B------:R-:W-:-:S02]  /*71b0*/  IMAD.U32 R4, RZ, RZ, UR5 ;  /* 0x00000005ff047e24 */ /* 0x000fc4000f8e00ff */
[----:B-1----:R-:W-:Y:S01]  /*71c0*/  @P1 FMUL.FTZ R5, R5, 0.69314718246459960938 ;  /* 0x3f31721805051820 */ /* 0x002fe20000410000 */
[----:B---3--:R-:W-:Y:S01]  /*71d0*/  @P2 FMUL.FTZ R6, R6, 0.69314718246459960938 ;  /* 0x3f31721806062820 */ /* 0x008fe20000410000 */
[-C--:B0-----:R-:W-:Y:S01]  /*71e0*/  FMUL.FTZ R9, R83, R0.reuse ;  /* 0x0000000053097220 */ /* 0x081fe20000410000 */
        /* <DEDUP_REMOVED lines=66> */
.L_x_10280:
[----:B0-----:R-:W0:Y:S01]  /*7610*/  S2R R4, SR_CgaCtaId ;  /* 0x0000000000047919 */ /* 0x001e220000008800 */
        /* <DEDUP_REMOVED lines=53> */
[----:B------:R-:W-:Y:S01]  /*7970*/  LOP3.LUT R14, R171, 0x380, RZ, 0xc0, !PT ;  /* 0x00000380ab0e7812 */ /* 0x000fe200078ec0ff */
[--C-:B------:R-:W-:Y:S01]  /*7980*/  IMAD.X R47, RZ, RZ, R103.reuse, P2 ;  /* 0x000000ffff2f7224 */ /* 0x100fe200010e0667 */
[----:B------:R-:W-:Y:S01]  /*7990*/  LOP3.LUT R16, R173, 0x380, RZ, 0xc0, !PT ;  /* 0x00000380ad107812 */ /* 0x000fe200078ec0ff */
[----:B------:R-:W-:Y:S01]  /*79a0*/  IMAD.X R55, RZ, RZ, R103, P1 ;  /* 0x000000ffff377224 */ /* 0x000fe200008e0667 */
[----:B------:R-:W-:Y:S02]  /*79b0*/  LOP3.LUT R18, R175, 0x380, RZ, 0xc0, !PT ;  /* 0x00000380af127812 */ /* 0x000fe400078ec0ff */
[----:B------:R-:W-:-:S02]  /*79c0*/  IADD3 R6, P5, R102, 0xc020, RZ ;  /* 0x0000c02066067810 */ /* 0x000fc40007fbe0ff */
[----:B------:R-:W-:Y:S02]  /*79d0*/  SHF.R.U64 R11, R11, 0x3, RZ ;  /* 0x000000030b0b7819 */ /* 0x000fe400000012ff */
[----:B------:R-:W-:Y:S01]  /*79e0*/  LOP3.LUT R20, R177, 0x380, RZ, 0xc0, !PT ;  /* 0x00000380b1147812 */ /* 0x000fe200078ec0ff */
[--C-:B------:R-:W-:Y:S01]  /*79f0*/  IMAD.X R99, RZ, RZ, R103.reuse, P5 ;  /* 0x000000ffff637224 */ /* 0x100fe200028e0667 */
[----:B------:R-:W-:Y:S02]  /*7a00*/  IADD3 R187, P0, R102, 0x8020, RZ ;  /* 0x0000802066bb7810 */ /* 0x000fe40007f1e0ff */
[----:B------:R-:W-:Y:S02]  /*7a10*/  SHF.R.U64 R14, R14, 0x3, RZ ;  /* 0x000000030e0e7819 */ /* 0x000fe400000012ff */
[----:B------:R-:W-:Y:S01]  /*7a20*/  LOP3.LUT R30, R179, 0x380, RZ, 0xc0, !PT ;  /* 0x00000380b31e7812 */ /* 0x000fe200078ec0ff */
[----:B------:R-:W-:Y:S01]  /*7a30*/  IMAD.X R63, RZ, RZ, R103, P0 ;  /* 0x000000ffff3f7224 */ /* 0x000fe200000e0667 */
[----:B------:R-:W-:-:S02]  /*7a40*/  IADD3 R189, P4, R102, 0x8040, RZ ;  /* 0x0000804066bd7810 */ /* 0x000fc40007f9e0ff */
[----:B------:R-:W-:Y:S02]  /*7a50*/  SHF.R.U64 R16, R16, 0x3, RZ ;  /* 0x0000000310107819 */ /* 0x000fe400000012ff */
[----:B------:R-:W-:Y:S01]  /*7a60*/  LOP3.LUT R38, R181, 0x380, RZ, 0xc0, !PT ;  /* 0x00000380b5267812 */ /* 0x000fe200078ec0ff */
[--C-:B------:R-:W-:Y:S01]  /*7a70*/  IMAD.X R71, RZ, RZ, R103.reuse, P4 ;  /* 0x000000ffff477224 */ /* 0x100fe200020e0667 */
[C---:B------:R-:W-:Y:S02]  /*7a80*/  IADD3 R191, P3, R102.reuse, 0x8060, RZ ;  /* 0x0000806066bf7810 */ /* 0x040fe40007f7e0ff */
[C---:B------:R-:W-:Y:S02]  /*7a90*/  IADD3 R193, P6, R102.reuse, 0xc000, RZ ;  /* 0x0000c00066c17810 */ /* 0x040fe40007fde0ff */
[C---:B------:R-:W-:Y:S01]  /*7aa0*/  IADD3 R153, P2, R102.reuse, 0xc040, RZ ;  /* 0x0000c04066997810 */ /* 0x040fe20007f5e0ff */
[--C-:B------:R-:W-:Y:S01]  /*7ab0*/  IMAD.X R79, RZ, RZ, R103.reuse, P3 ;  /* 0x000000ffff4f7224 */ /* 0x100fe200018e0667 */
[----:B------:R-:W-:Y:S01]  /*7ac0*/  IADD3 R152, P1, R102, 0xc060, RZ ;  /* 0x0000c06066987810 */ /* 0x000fe20007f3e0ff */
[----:B------:R-:W-:Y:S01]  /*7ad0*/  IMAD.X R95, RZ, RZ, R103, P6 ;  /* 0x000000ffff5f7224 */ /* 0x000fe200030e0667 */
[----:B------:R-:W-:-:S02]  /*7ae0*/  SHF.R.U64 R18, R18, 0x3, RZ ;  /* 0x0000000312127819 */ /* 0x000fc400000012ff */
[----:B------:R-:W-:Y:S01]  /*7af0*/  LOP3.LUT R46, R183, 0x380, RZ, 0xc0, !PT ;  /* 0x00000380b72e7812 */ /* 0x000fe200078ec0ff */
[--C-:B------:R-:W-:Y:S01]  /*7b00*/  IMAD.X R13, RZ, RZ, R103.reuse, P1 ;  /* 0x000000ffff0d7224 */ /* 0x100fe200008e0667 */
[----:B------:R-:W-:Y:S01]  /*7b10*/  LOP3.LUT R102, R11, R102, RZ, 0x3c, !PT ;  /* 0x000000660b667212 */ /* 0x000fe200078e3cff */
[----:B------:R-:W-:Y:S01]  /*7b20*/  IMAD.X R11, RZ, RZ, R103, P2 ;  /* 0x000000ffff0b7224 */ /* 0x000fe200010e0667 */
[----:B------:R-:W-:Y:S02]  /*7b30*/  SHF.R.U64 R20, R20, 0x3, RZ ;  /* 0x0000000314147819 */ /* 0x000fe400000012ff */
[----:B------:R-:W-:Y:S02]  /*7b40*/  LOP3.LUT R54, R185, 0x380, RZ, 0xc0, !PT ;  /* 0x00000380b9367812 */ /* 0x000fe400078ec0ff */
[----:B------:R-:W-:Y:S02]  /*7b50*/  LOP3.LUT R12, R6, 0x380, RZ, 0xc0, !PT ;  /* 0x00000380060c7812 */ /* 0x000fe400078ec0ff */
[----:B------:R-:W-:-:S02]  /*7b60*/  LOP3.LUT R14, R14, R171, RZ, 0x3c, !PT ;  /* 0x000000ab0e0e7212 */ /* 0x000fc400078e3cff */
[----:B------:R-:W-:Y:S02]  /*7b70*/  SHF.R.U64 R30, R30, 0x3, RZ ;  /* 0x000000031e1e7819 */ /* 0x000fe400000012ff */
[----:B------:R-:W-:Y:S02]  /*7b80*/  LOP3.LUT R62, R187, 0x380, RZ, 0xc0, !PT ;  /* 0x00000380bb3e7812 */ /* 0x000fe400078ec0ff */
[----:B------:R-:W-:Y:S02]  /*7b90*/  LOP3.LUT R16, R16, R173, RZ, 0x3c, !PT ;  /* 0x000000ad10107212 */ /* 0x000fe400078e3cff */
[----:B------:R-:W-:Y:S02]  /*7ba0*/  SHF.R.U64 R38, R38, 0x3, RZ ;  /* 0x0000000326267819 */ /* 0x000fe400000012ff */
[----:B------:R-:W-:Y:S02]  /*7bb0*/  LOP3.LUT R70, R189, 0x380, RZ, 0xc0, !PT ;  /* 0x00000380bd467812 */ /* 0x000fe400078ec0ff */
[----:B------:R-:W-:-:S02]  /*7bc0*/  LOP3.LUT R18, R18, R175, RZ, 0x3c, !PT ;  /* 0x000000af12127212 */ /* 0x000fc400078e3cff */
[----:B------:R-:W-:Y:S02]  /*7bd0*/  SHF.R.U64 R46, R46, 0x3, RZ ;  /* 0x000000032e2e7819 */ /* 0x000fe400000012ff */
[----:B------:R-:W-:Y:S02]  /*7be0*/  LOP3.LUT R78, R191, 0x380, RZ, 0xc0, !PT ;  /* 0x00000380bf4e7812 */ /* 0x000fe400078ec0ff */
[----:B------:R-:W-:Y:S02]  /*7bf0*/  LOP3.LUT R98, R153, 0x380, RZ, 0xc0, !PT ;  /* 0x0000038099627812 */ /* 0x000fe400078ec0ff */
[----:B------:R-:W-:Y:S02]  /*7c00*/  LOP3.LUT R20, R20, R177, RZ, 0x3c, !PT ;  /* 0x000000b114147212 */ /* 0x000fe400078e3cff */
[----:B------:R-:W-:Y:S02]  /*7c10*/  SHF.R.U64 R54, R54, 0x3, RZ ;  /* 0x0000000336367819 */ /* 0x000fe400000012ff */
[----:B------:R-:W-:-:S02]  /*7c20*/  LOP3.LUT R94, R193, 0x380, RZ, 0xc0, !PT ;  /* 0x00000380c15e7812 */ /* 0x000fc400078ec0ff */
[----:B------:R-:W-:Y:S01]  /*7c30*/  MOV R102, R102 ;  /* 0x0000006600667202 */ /* 0x000fe20000000f00 */
[----:B------:R-:W-:Y:S01]  /*7c40*/  BAR.SYNC.DEFER_BLOCKING 0x1, 0x100 ;  /* 0x0044000000007b1d */ /* 0x000fe20000010000 */
[----:B------:R-:W-:Y:S02]  /*7c50*/  SHF.R.U64 R29, R12, 0x3, RZ ;  /* 0x000000030c1d7819 */ /* 0x000fe400000012ff */
[----:B------:R-:W-:Y:S02]  /*7c60*/  LOP3.LUT R30, R30, R179, RZ, 0x3c, !PT ;  /* 0x000000b31e1e7212 */ /* 0x000fe400078e3cff */
[----:B------:R-:W-:Y:S02]  /*7c70*/  SHF.R.U64 R62, R62, 0x3, RZ ;  /* 0x000000033e3e7819 */ /* 0x000fe400000012ff */
[----:B------:R-:W-:Y:S02]  /*7c80*/  MOV R15, R14 ;  /* 0x0000000e000f7202 */ /* 0x000fe40000000f00 */
[----:B------:R-:W-:-:S02]  /*7c90*/  LOP3.LUT R38, R38, R181, RZ, 0x3c, !PT ;  /* 0x000000b526267212 */ /* 0x000fc400078e3cff */
[----:B------:R-:W-:Y:S02]  /*7ca0*/  SHF.R.U64 R70, R70, 0x3, RZ ;  /* 0x0000000346467819 */ /* 0x000fe400000012ff */
[----:B------:R-:W-:Y:S02]  /*7cb0*/  MOV R16, R16 ;  /* 0x0000001000107202 */ /* 0x000fe40000000f00 */
[----:B------:R-:W-:Y:S02]  /*7cc0*/  LOP3.LUT R46, R46, R183, RZ, 0x3c, !PT ;  /* 0x000000b72e2e7212 */ /* 0x000fe400078e3cff */
[----:B------:R-:W-:Y:S02]  /*7cd0*/  SHF.R.U64 R78, R78, 0x3, RZ ;  /* 0x000000034e4e7819 */ /* 0x000fe400000012ff */
[----:B------:R-:W-:Y:S02]  /*7ce0*/  LOP3.LUT R103, R152, 0x380, RZ, 0xc0, !PT ;  /* 0x0000038098677812 */ /* 0x000fe400078ec0ff */
[----:B------:R-:W-:-:S02]  /*7cf0*/  SHF.R.U64 R12, R98, 0x3, RZ ;  /* 0x00000003620c7819 */ /* 0x000fc400000012ff */
[----:B------:R-:W-:Y:S01]  /*7d00*/  MOV R18, R18 ;  /* 0x0000001200127202 */ /* 0x000fe20000000f00 */
[----:B------:R-:W-:Y:S01]  /*7d10*/  STSM.16.M88.4 [R102], R24 ;  /* 0x0000001866007844 */ /* 0x000fe20000000200 */
[----:B------:R-:W-:Y:S02]  /*7d20*/  LOP3.LUT R54, R54, R185, RZ, 0x3c, !PT ;  /* 0x000000b936367212 */ /* 0x000fe400078e3cff */
[----:B------:R-:W-:Y:S01]  /*7d30*/  SHF.R.U64 R94, R94, 0x3, RZ ;  /* 0x000000035e5e7819 */ /* 0x000fe200000012ff */
[----:B------:R-:W-:Y:S01]  /*7d40*/  STSM.16.M88.4 [R15], R32 ;  /* 0x000000200f007844 */ /* 0x000fe20000000200 */
[----:B------:R-:W-:Y:S02]  /*7d50*/  LOP3.LUT R98, R29, R6, RZ, 0x3c, !PT ;  /* 0x000000061d627212 */ /* 0x000fe400078e3cff */
[----:B------:R-:W-:Y:S01]  /*7d60*/  MOV R20, R20 ;  /* 0x0000001400147202 */ /* 0x000fe20000000f00 */
[----:B------:R-:W-:Y:S01]  /*7d70*/  STSM.16.M88.4 [R16], R40 ;  /* 0x0000002810007844 */ /* 0x000fe20000000200 */
[----:B------:R-:W-:-:S02]  /*7d80*/  F2FP.F16.F32.PACK_AB R59, R158, R59 ;  /* 0x0000003b9e3b723e */ /* 0x000fc400000000ff */
[----:B------:R-:W-:Y:S01]  /*7d90*/  F2FP.F16.F32.PACK_AB R65, R157, R66 ;  /* 0x000000429d41723e */ /* 0x000fe200000000ff */
[----:B------:R-:W-:Y:S01]  /*7da0*/  STSM.16.M88.4 [R18], R48 ;  /* 0x0000003012007844 */ /* 0x000fe20000000200 */
[----:B------:R-:W-:Y:S02]  /*7db0*/  F2FP.F16.F32.PACK_AB R72, R73, R72 ;  /* 0x000000484948723e */ /* 0x000fe400000000ff */
[----:B------:R-:W-:Y:S01]  /*7dc0*/  LOP3.LUT R62, R62, R187, RZ, 0x3c, !PT ;  /* 0x000000bb3e3e7212 */ /* 0x000fe200078e3cff */
[----:B------:R-:W-:Y:S01]  /*7dd0*/  STSM.16.M88.4 [R20], R56 ;  /* 0x0000003814007844 */ /* 0x000fe20000000200 */
[----:B------:R-:W-:Y:S02]  /*7de0*/  MOV R30, R30 ;  /* 0x0000001e001e7202 */ /* 0x000fe40000000f00 */
[----:B------:R-:W-:Y:S02]  /*7df0*/  F2FP.F16.F32.PACK_AB R66, R69, R68 ;  /* 0x000000444542723e */ /* 0x000fe400000000ff */
        /* <DEDUP_REMOVED lines=19> */
[----:B------:R-:W-:Y:S01]  /*7f30*/  R2UR UR4, R218 ;  /* 0x00000000da0472ca */ /* 0x000fe200000e0000 */
[----:B------:R-:W-:Y:S01]  /*7f40*/  ULDC UR7, c[0x0][0xb88] ;  /* 0x0002e20000077ab9 */ /* 0x000fe20000000800 */
[----:B------:R-:W-:Y:S01]  /*7f50*/  LOP3.LUT R78, R78, R191, RZ, 0x3c, !PT ;  /* 0x000000bf4e4e7212 */ /* 0x000fe200078e3cff */
[----:B------:R-:W0:Y:S01]  /*7f60*/  LDC R77, c[0x0][0xce8] ;  /* 0x00033a00ff4d7b82 */ /* 0x000e220000000800 */
[----:B------:R-:W-:-:S02]  /*7f70*/  SHF.R.U64 R103, R103, 0x3, RZ ;  /* 0x0000000367677819 */ /* 0x000fc400000012ff */
[----:B------:R-:W-:Y:S02]  /*7f80*/  MOV R46, R46 ;  /* 0x0000002e002e7202 */ /* 0x000fe40000000f00 */
[----:B------:R-:W-:Y:S02]  /*7f90*/  F2FP.F16.F32.PACK_AB R82, R85, R84 ;  /* 0x000000545552723e */ /* 0x000fe400000000ff */
[----:B------:R-:W-:Y:S02]  /*7fa0*/  LOP3.LUT R94, R94, R193, RZ, 0x3c, !PT ;  /* 0x000000c15e5e7212 */ /* 0x000fe400078e3cff */
[----:B------:R-:W-:Y:S01]  /*7fb0*/  MOV R54, R54 ;  /* 0x0000003600367202 */ /* 0x000fe20000000f00 */
[----:B------:R-:W-:Y:S01]  /*7fc0*/  STSM.16.M88.4 [R46], R80 ;  /* 0x000000502e007844 */ /* 0x000fe20000000200 */
[----:B------:R-:W-:Y:S02]  /*7fd0*/  MOV R14, R98 ;  /* 0x00000062000e7202 */ /* 0x000fe40000000f00 */
        /* <DEDUP_REMOVED lines=30> */
[----:B------:R-:W-:Y:S01]  /*81c0*/  MOV R6, R10 ;  /* 0x0000000a00067202 */ /* 0x000fe20000000f00 */
[----:B------:R1:W-:Y:S01]  /*81d0*/  STSM.16.M88.4 [R14], R128 ;  /* 0x000000800e007844 */ /* 0x0003e20000000200 */
[----:B------:R-:W-:Y:S01]  /*81e0*/  F2FP.F16.F32.PACK_AB R138, R141, R140 ;  /* 0x0000008c8d8a723e */ /* 0x000fe200000000ff */
[----:B------:R-:W-:Y:S01]  /*81f0*/  IMAD.U32 R10, RZ, RZ, UR8 ;  /* 0x00000008ff0a7e24 */ /* 0x000fe2000f8e00ff */
[----:B------:R-:W-:Y:S01]  /*8200*/  F2FP.F16.F32.PACK_AB R139, R143, R142 ;  /* 0x0000008e8f8b723e */ /* 0x000fe200000000ff */
[----:B------:R-:W-:Y:S01]  /*8210*/  IMAD.U32 R11, RZ, RZ, UR9 ;  /* 0x00000009ff0b7e24 */ /* 0x000fe2000f8e00ff */
[----:B------:R-:W-:Y:S01]  /*8220*/  F2FP.F16.F32.PACK_AB R145, R147, R146 ;  /* 0x000000929391723e */ /* 0x000fe200000000ff */
[----:B------:R-:W-:Y:S01]  /*8230*/  ULDC.64 UR8, c[0x0][0xd08] ;  /* 0x0003420000087ab9 */ /* 0x000fe20000000a00 */
[----:B------:R-:W-:Y:S01]  /*8240*/  MOV R12, R12 ;  /* 0x0000000c000c7202 */ /* 0x000fe20000000f00 */
[----:B------:R2:W-:Y:S01]  /*8250*/  STSM.16.M88.4 [R6], R136 ;  /* 0x0000008806007844 */ /* 0x0005e20000000200 */
[----:B------:R-:W-:-:S02]  /*8260*/  F2FP.F16.F32.PACK_AB R146, R149, R148 ;  /* 0x000000949592723e */ /* 0x000fc400000000ff */
[----:B------:R-:W-:Y:S02]  /*8270*/  F2FP.F16.F32.PACK_AB R147, R0, R150 ;  /* 0x000000960093723e */ /* 0x000fe400000000ff */
[----:B------:R-:W-:Y:S02]  /*8280*/  PLOP3.LUT P0, PT, PT, PT, UP0, 0x80, 0x0 ;  /* 0x000000000000781c */ /* 0x000fe40003f0f008 */
[----:B------:R-:W-:Y:S01]  /*8290*/  R2UR UR10, R202 ;  /* 0x00000000ca0a72ca */ /* 0x000fe200000e0000 */
[----:B------:R2:W-:Y:S01]  /*82a0*/  STSM.16.M88.4 [R12], R144 ;  /* 0x000000900c007844 */ /* 0x0005e20000000200 */
[----:B------:R-:W-:Y:S09]  /*82b0*/  BAR.SYNC.DEFER_BLOCKING 0x1, 0x100 ;  /* 0x0044000000007b1d */ /* 0x000ff20000010000 */
[----:B------:R-:W3:Y:S01]  /*82c0*/  @P0 LDG.E R0, desc[UR38][R10.64] ;  /* 0x000000260a000981 */ /* 0x000ee2000c1e1900 */
[----:B------:R-:W-:Y:S01]  /*82d0*/  UISETP.NE.U32.AND UP1, UPT, UR8, URZ, UPT ;  /* 0x0000003f0800728c */ /* 0x000fe2000bf25070 */
[----:B0-----:R-:W-:Y:S01]  /*82e0*/  ISETP.NE.AND P1, PT, R77, 0x1, PT ;  /* 0x000000014d00780c */ /* 0x001fe20003f25270 */
[----:B------:R-:W-:-:S02]  /*82f0*/  IMAD.U32 R17, RZ, RZ, UR10 ;  /* 0x0000000aff117e24 */ /* 0x000fc4000f8e00ff */
[----:B------:R-:W-:-:S06]  /*8300*/  UISETP.NE.AND.EX UP1, UPT, UR9, URZ, UPT, UP1 ;  /* 0x0000003f0900728c */ /* 0x000fcc000bf25310 */
[----:B------:R-:W-:-:S04]  /*8310*/  PLOP3.LUT P2, PT, PT, PT, UP1, 0x80, 0x0 ;  /* 0x000000000000781c */ /* 0x000fc80003f4f018 */
[----:B------:R-:W0:Y:S01]  /*8320*/  @P1 LDC R9, c[0x0][0xcec] ;  /* 0x00033b00ff091b82 */ /* 0x000e220000000800 */
[----:B------:R-:W-:-:S04]  /*8330*/  @UP1 ULEA UR8, UP2, UR61, UR8, 0x2 ;  /* 0x000000083d081291 */ /* 0x000fc8000f84103f */
[----:B------:R-:W-:Y:S02]  /*8340*/  @UP1 ULEA.HI.X UR9, UR61, UR9, UR4, 0x2, UP2 ;  /* 0x000000093d091291 */ /* 0x000fe400090f1404 */
[----:B-1----:R-:W-:Y:S01]  /*8350*/  IMAD.U32 R14, RZ, RZ, UR8 ;  /* 0x00000008ff0e7e24 */ /* 0x002fe2000f8e00ff */
[----:B------:R-:W-:Y:S01]  /*8360*/  UMOV UR4, URZ ;  /* 0x0000003f00047c82 */ /* 0x000fe20008000000 */
[----:B------:R-:W1:Y:S02]  /*8370*/  @P1 LDC R13, c[0x0][0xcf0] ;  /* 0x00033c00ff0d1b82 */ /* 0x000e640000000800 */
[----:B------:R-:W-:Y:S01]  /*8380*/  IMAD.U32 R15, RZ, RZ, UR9 ;  /* 0x00000009ff0f7e24 */ /* 0x000fe2000f8e00ff */
[----:B---3--:R-:W-:Y:S01]  /*8390*/  @P0 R2UR UR4, R0 ;  /* 0x00000000000402ca */ /* 0x008fe200000e0000 */
[----:B------:R-:W-:-:S06]  /*83a0*/  IMAD.U32 R0, RZ, RZ, UR7 ;  /* 0x00000007ff007e24 */ /* 0x000fcc000f8e00ff */
[----:B------:R2:W5:Y:S01]  /*83b0*/  @P2 LDG.E R0, desc[UR38][R14.64] ;  /* 0x000000260e002981 */ /* 0x000562000c1e1900 */
[----:B01----:R-:W-:Y:S07]  /*83c0*/  @P2 BRA `(.L_x_10304) ;  /* 0x0000000000102947 */ /* 0x003fee0003800000 */
[----:B------:R-:W-:Y:S05]  /*83d0*/  @!P0 BRA `(.L_x_10304) ;  /* 0x00000000000c8947 */ /* 0x000fea0003800000 */
[----:B--2---:R-:W2:Y:S04]  /*83e0*/  LDG.E R15, desc[UR38][R10.64] ;  /* 0x000000260a0f7981 */ /* 0x004ea8000c1e1900 */
[----:B-----5:R-:W2:Y:S02]  /*83f0*/  LDG.E R0, desc[UR38][R10.64+0x4] ;  /* 0x000004260a007981 */ /* 0x020ea4000c1e1900 */
[----:B--2---:R-:W-:-:S07]  /*8400*/  IMAD.IADD R0, R0, 0x1, -R15 ;  /* 0x0000000100007824 */ /* 0x004fce00078e0a0f */
.L_x_10304:
[----:B------:R-:W-:Y:S01]  /*8410*/  R2UR UR17, R203 ;  /* 0x00000000cb1172ca */ /* 0x000fe200000e0000 */
[----:B------:R-:W-:Y:S01]  /*8420*/  ULDC.64 UR12, c[0x0][0xc90] ;  /* 0x00032400000c7ab9 */ /* 0x000fe20000000a00 */
[----:B------:R-:W-:Y:S01]  /*8430*/  R2UR UR15, R218 ;  /* 0x00000000da0f72ca */ /* 0x000fe200000e0000 */
[----:B------:R-:W-:Y:S01]  /*8440*/  USHF.R.S32.HI UR11, URZ, 0x1f, UR4 ;  /* 0x0000001f3f0b7899 */ /* 0x000fe20008011404 */
[----:B--2---:R-:W-:Y:S01]  /*8450*/  IMAD R12, R17, 0x80, R224 ;  /* 0x00000080110c7824 */ /* 0x004fe200078e02e0 */
[----:B------:R-:W-:Y:S01]  /*8460*/  UMOV UR10, UR4 ;  /* 0x00000004000a7c82 */ /* 0x000fe20008000000 */
[----:B------:R-:W-:Y:S01]  /*8470*/  USEL UR61, UR61, URZ, !UP0 ;  /* 0x0000003f3d3d7287 */ /* 0x000fe2000c000000 */
[----:B------:R-:W-:Y:S01]  /*8480*/  R2UR UR16, R202 ;  /* 0x00000000ca1072ca */ /* 0x000fe200000e0000 */
[----:B------:R-:W-:-:S04]  /*8490*/  @P1 IMAD.HI.U32 R6, R12, R9, RZ ;  /* 0x000000090c061227 */ /* 0x000fc800078e00ff */
[----:B------:R-:W-:Y:S01]  /*84a0*/  IMAD.MOV.U32 R10, RZ, RZ, R12 ;  /* 0x000000ffff0a7224 */ /* 0x000fe200078e000c */
[----:B------:R-:W-:Y:S01]  /*84b0*/  USHF.R.S32.HI UR14, URZ, 0x1f, UR17 ;  /* 0x0000001f3f0e7899 */ /* 0x000fe20008011411 */
[----:B------:R-:W-:Y:S01]  /*84c0*/  @P1 SHF.R.U32.HI R10, RZ, R13, R6 ;  /* 0x0000000dff0a1219 */ /* 0x000fe20000011606 */
[----:B------:R-:W-:Y:S01]  /*84d0*/  UIMAD.WIDE.U32 UR8, UR17, UR12, UR10 ;  /* 0x0000000c110872a5 */ /* 0x000fe2000f8e000a */
[----:B------:R-:W-:Y:S01]  /*84e0*/  IMAD R9, R204, 0x40, R2 ;  /* 0x00000040cc097824 */ /* 0x000fe200078e0202 */
[----:B------:R-:W-:Y:S01]  /*84f0*/  UIMAD UR7, UR14, UR12, URZ ;  /* 0x0000000c0e0772a4 */ /* 0x000fe2000f8e023f */
[----:B-----5:R-:W-:Y:S01]  /*8500*/  IMAD R81, R0, R77, RZ ;  /* 0x0000004d00517224 */ /* 0x020fe200078e02ff */
[----:B------:R-:W-:Y:S01]  /*8510*/  USEL UR15, UR15, URZ, !UP0 ;  /* 0x0000003f0f0f7287 */ /* 0x000fe2000c000000 */
[----:B------:R-:W-:Y:S01]  /*8520*/  IMAD.MOV R6, RZ, RZ, -R10 ;  /* 0x000000ffff067224 */ /* 0x000fe200078e0a0a */
[----:B------:R-:W-:Y:S01]  /*8530*/  UIMAD UR7, UR17, UR13, UR7 ;  /* 0x0000000d110772a4 */ /* 0x000fe2000f8e0207 */
[----:B------:R-:W-:-:S02]  /*8540*/  IMAD.WIDE R4, R9, 0x2, R4 ;  /* 0x0000000209047825 */ /* 0x000fc400078e0204 */
[----:B------:R-:W-:Y:S01]  /*8550*/  ULDC.64 UR12, c[0x0][0xc98] ;  /* 0x00032600000c7ab9 */ /* 0x000fe20000000a00 */
[----:B------:R-:W-:Y:S01]  /*8560*/  UIADD3 UR9, UR9, UR7, URZ ;  /* 0x0000000709097290 */ /* 0x000fe2000fffe03f */
[----:B------:R-:W-:Y:S01]  /*8570*/  IMAD R9, R77, R6, R12 ;  /* 0x000000064d097224 */ /* 0x000fe200078e020c */
[----:B------:R-:W-:Y:S01]  /*8580*/  UIMAD UR7, UR15, UR12, URZ ;  /* 0x0000000c0f0772a4 */ /* 0x000fe2000f8e023f */
[----:B------:R-:W-:Y:S01]  /*8590*/  SHF.R.S32.HI R6, RZ, 0x1f, R10 ;  /* 0x0000001fff067819 */ /* 0x000fe2000001140a */
[----:B------:R-:W-:Y:S01]  /*85a0*/  UIMAD.WIDE.U32 UR8, UR61, UR12, UR8 ;  /* 0x0000000c3d0872a5 */ /* 0x000fe2000f8e0008 */
[C---:B------:R-:W-:Y:S01]  /*85b0*/  IADD3 R37, P2, R4.reuse, 0x5000, RZ ;  /* 0x0000500004257810 */ /* 0x040fe20007f5e0ff */
[----:B------:R-:W-:Y:S01]  /*85c0*/  UIMAD UR7, UR61, UR13, UR7 ;  /* 0x0000000d3d0772a4 */ /* 0x000fe2000f8e0207 */
[C---:B------:R-:W-:Y:S02]  /*85d0*/  IADD3 R17, P5, R4.reuse, 0x1000, RZ ;  /* 0x0000100004117810 */ /* 0x040fe40007fbe0ff */
[----:B------:R-:W-:Y:S01]  /*85e0*/  IADD3 R25, P4, R4, 0x2000, RZ ;  /* 0x0000200004197810 */ /* 0x000fe20007f9e0ff */
[----:B------:R-:W-:Y:S01]  /*85f0*/  ULDC.64 UR12, c[0x0][0xba0] ;  /* 0x0002e800000c7ab9 */ /* 0x000fe20000000a00 */
[----:B------:R-:W-:Y:S01]  /*8600*/  IADD3 R10, P0, R10, UR8, RZ ;  /* 0x000000080a0a7c10 */ /* 0x000fe2000ff1e0ff */
[----:B------:R-:W-:Y:S01]  /*8610*/  IMAD.U32 R11, RZ, RZ, UR7 ;  /* 0x00000007ff0b7e24 */ /* 0x000fe2000f8e00ff */
[----:B------:R-:W-:-:S02]  /*8620*/  LOP3.LUT R36, R37, 0x380, RZ, 0xc0, !PT ;  /* 0x0000038025247812 */ /* 0x000fc400078ec0ff */
[----:B------:R-:W-:Y:S02]  /*8630*/  LOP3.LUT R16, R17, 0x380, RZ, 0xc0, !PT ;  /* 0x0000038011107812 */ /* 0x000fe400078ec0ff */
        /* <DEDUP_REMOVED lines=8> */
[----:B------:R-:W-:-:S02]  /*86c0*/  SHF.R.U64 R36, R36, 0x3, RZ ;  /* 0x0000000324247819 */ /* 0x000fc400000012ff */
[----:B------:R-:W-:Y:S01]  /*86d0*/  SHF.R.U64 R28, R28, 0x3, RZ ;  /* 0x000000031c1c7819 */ /* 0x000fe200000012ff */
[----:B------:R-:W-:Y:S01]  /*86e0*/  IMAD R13, R9, UR9, R6 ;  /* 0x00000009090d7c24 */ /* 0x000fe2000f8e0206 */
[----:B------:R-:W-:Y:S01]  /*86f0*/  ULDC.64 UR8, c[0x0][0xc50] ;  /* 0x0003140000087ab9 */ /* 0x000fe20000000a00 */
[----:B------:R-:W-:Y:S02]  /*8700*/  IADD3 R33, P3, R4, 0x4000, RZ ;  /* 0x0000400004217810 */ /* 0x000fe40007f7e0ff */
[----:B------:R-:W-:Y:S01]  /*8710*/  IMAD.IADD R9, R11, 0x1, R13 ;  /* 0x000000010b097824 */ /* 0x000fe200078e020d */
[----:B------:R-:W-:Y:S02]  /*8720*/  LEA R12, P6, R10, UR8, 0x2 ;  /* 0x000000080a0c7c11 */ /* 0x000fe4000f8c10ff */
[----:B------:R-:W-:Y:S01]  /*8730*/  LOP3.LUT R28, R28, R29, RZ, 0x3c, !PT ;  /* 0x0000001d1c1c7212 */ /* 0x000fe200078e3cff */
[----:B------:R-:W-:Y:S01]  /*8740*/  IMAD.X R29, RZ, RZ, R5, P0 ;  /* 0x000000ffff1d7224 */ /* 0x000fe200000e0605 */
[----:B------:R-:W-:Y:S01]  /*8750*/  SHF.R.U64 R16, R16, 0x3, RZ ;  /* 0x0000000310107819 */ /* 0x000fe200000012ff */
[----:B------:R-:W-:Y:S01]  /*8760*/  SHFL.IDX PT, R20, R12, RZ, 0x1c1f ;  /* 0x001c1fff0c147589 */ /* 0x000fe200000e0000 */
[----:B------:R-:W-:-:S02]  /*8770*/  SHF.R.U64 R24, R24, 0x3, RZ ;  /* 0x0000000318187819 */ /* 0x000fc400000012ff */
[----:B------:R-:W-:Y:S01]  /*8780*/  IADD3 R57, P0, R4, 0x9000, RZ ;  /* 0x0000900004397810 */ /* 0x000fe20007f1e0ff */
[----:B------:R-:W-:Y:S01]  /*8790*/  SHFL.IDX PT, R50, R12, 0x1, 0x1c1f ;  /* 0x003c1f000c327f89 */ /* 0x000fe200000e0000 */
[----:B------:R-:W-:Y:S01]  /*87a0*/  LEA.HI.X R14, R10, UR9, R9, 0x2, P6 ;  /* 0x000000090a0e7c11 */ /* 0x000fe2000b0f1409 */
[----:B------:R-:W-:Y:S01]  /*87b0*/  IMAD.U32 R9, RZ, RZ, UR16 ;  /* 0x00000010ff097e24 */ /* 0x000fe2000f8e00ff */
[----:B------:R-:W-:Y:S01]  /*87c0*/  LOP3.LUT R36, R36, R37, RZ, 0x3c, !PT ;  /* 0x0000002524247212 */ /* 0x000fe200078e3cff */
[--C-:B------:R-:W-:Y:S01]  /*87d0*/  IMAD.X R37, RZ, RZ, R5.reuse, P2 ;  /* 0x000000ffff257224 */ /* 0x100fe200010e0605 */
[----:B------:R-:W-:Y:S01]  /*87e0*/  LOP3.LUT R32, R33, 0x380, RZ, 0xc0, !PT ;  /* 0x0000038021207812 */ /* 0x000fe200078ec0ff */
[----:B------:R-:W0:Y:S01]  /*87f0*/  SHFL.IDX PT, R21, R14, RZ, 0x1c1f ;  /* 0x001c1fff0e157589 */ /* 0x000e2200000e0000 */
[----:B------:R-:W-:Y:S01]  /*8800*/  LOP3.LUT R16, R16, R17, RZ, 0x3c, !PT ;  /* 0x0000001110107212 */ /* 0x000fe200078e3cff */
[--C-:B------:R-:W-:Y:S01]  /*8810*/  IMAD.X R17, RZ, RZ, R5.reuse, P5 ;  /* 0x000000ffff117224 */ /* 0x100fe200028e0605 */
[----:B------:R-:W-:Y:S01]  /*8820*/  LOP3.LUT R24, R24, R25, RZ, 0x3c, !PT ;  /* 0x0000001918187212 */ /* 0x000fe200078e3cff */
[----:B------:R-:W-:Y:S01]  /*8830*/  IMAD.X R25, RZ, RZ, R5, P4 ;  /* 0x000000ffff197224 */ /* 0x000fe200020e0605 */
[----:B------:R-:W-:Y:S01]  /*8840*/  LOP3.LUT R56, R57, 0x380, RZ, 0xc0, !PT ;  /* 0x0000038039387812 */ /* 0x000fe200078ec0ff */
[----:B------:R-:W1:Y:S01]  /*8850*/  SHFL.IDX PT, R51, R14, 0x1, 0x1c1f ;  /* 0x003c1f000e337f89 */ /* 0x000e6200000e0000 */
[C---:B------:R-:W-:Y:S01]  /*8860*/  IADD3 R49, P2, R4.reuse, 0xb000, RZ ;  /* 0x0000b00004317810 */ /* 0x040fe20007f5e0ff */
[----:B------:R-:W-:Y:S01]  /*8870*/  IMAD R18, R9, 0x80, R222 ;  /* 0x0000008009127824 */ /* 0x000fe200078e02de */
[----:B------:R-:W-:-:S02]  /*8880*/  IADD3 R41, P6, R4, 0x6000, RZ ;  /* 0x0000600004297810 */ /* 0x000fc40007fde0ff */
[----:B------:R-:W-:Y:S01]  /*8890*/  IADD3 R45, P5, R4, 0x7000, RZ ;  /* 0x00007000042d7810 */ /* 0x000fe20007fbe0ff */
[----:B------:R-:W-:Y:S01]  /*88a0*/  VIADD R6, R18, 0x8 ;  /* 0x0000000812067836 */ /* 0x000fe20000000000 */
[----:B------:R-:W-:Y:S02]  /*88b0*/  IADD3 R65, P4, R4, 0x8000, RZ ;  /* 0x0000800004417810 */ /* 0x000fe40007f9e0ff */
[----:B------:R-:W-:Y:S02]  /*88c0*/  SHF.R.U64 R32, R32, 0x3, RZ ;  /* 0x0000000320207819 */ /* 0x000fe400000012ff */
[----:B------:R-:W-:Y:S02]  /*88d0*/  SHF.R.U64 R56, R56, 0x3, RZ ;  /* 0x0000000338387819 */ /* 0x000fe400000012ff */
[----:B------:R-:W-:Y:S02]  /*88e0*/  LOP3.LUT R48, R49, 0x380, RZ, 0xc0, !PT ;  /* 0x0000038031307812 */ /* 0x000fe400078ec0ff */
[----:B------:R-:W-:-:S02]  /*88f0*/  LOP3.LUT R40, R41, 0x380, RZ, 0xc0, !PT ;  /* 0x0000038029287812 */ /* 0x000fc400078ec0ff */
[----:B------:R-:W-:Y:S02]  /*8900*/  LOP3.LUT R44, R45, 0x380, RZ, 0xc0, !PT ;  /* 0x000003802d2c7812 */ /* 0x000fe400078ec0ff */
[----:B------:R-:W-:Y:S02]  /*8910*/  LOP3.LUT R64, R65, 0x380, RZ, 0xc0, !PT ;  /* 0x0000038041407812 */ /* 0x000fe400078ec0ff */
[----:B------:R-:W-:Y:S01]  /*8920*/  LOP3.LUT R32, R32, R33, RZ, 0x3c, !PT ;  /* 0x0000002120207212 */ /* 0x000fe200078e3cff */
[--C-:B------:R-:W-:Y:S01]  /*8930*/  IMAD.X R33, RZ, RZ, R5.reuse, P3 ;  /* 0x000000ffff217224 */ /* 0x100fe200018e0605 */
[----:B------:R-:W-:Y:S01]  /*8940*/  LOP3.LUT R56, R56, R57, RZ, 0x3c, !PT ;  /* 0x0000003938387212 */ /* 0x000fe200078e3cff */
[----:B------:R-:W-:Y:S01]  /*8950*/  IMAD.X R57, RZ, RZ, R5, P0 ;  /* 0x000000ffff397224 */ /* 0x000fe200000e0605 */
[----:B------:R-:W-:Y:S02]  /*8960*/  SHF.R.U64 R48, R48, 0x3, RZ ;  /* 0x0000000330307819 */ /* 0x000fe400000012ff */
[----:B------:R-:W-:-:S02]  /*8970*/  IADD3 R11, P3, R4, 0xa000, RZ ;  /* 0x0000a000040b7810 */ /* 0x000fc40007f7e0ff */
[----:B------:R-:W-:Y:S02]  /*8980*/  SHF.R.U64 R40, R40, 0x3, RZ ;  /* 0x0000000328287819 */ /* 0x000fe400000012ff */
[----:B------:R-:W-:Y:S02]  /*8990*/  SHF.R.U64 R44, R44, 0x3, RZ ;  /* 0x000000032c2c7819 */ /* 0x000fe400000012ff */
[----:B------:R-:W-:Y:S02]  /*89a0*/  SHF.R.U64 R64, R64, 0x3, RZ ;  /* 0x0000000340407819 */ /* 0x000fe400000012ff */
[----:B------:R-:W-:Y:S02]  /*89b0*/  LOP3.LUT P0, RZ, R220, 0x3, RZ, 0xc0, !PT ;  /* 0x00000003dcff7812 */ /* 0x000fe4000780c0ff */
[----:B------:R-:W-:Y:S01]  /*89c0*/  LOP3.LUT R48, R48, R49, RZ, 0x3c, !PT ;  /* 0x0000003130307212 */ /* 0x000fe200078e3cff */
[----:B------:R-:W-:Y:S01]  /*89d0*/  IMAD.X R49, RZ, RZ, R5, P2 ;  /* 0x000000ffff317224 */ /* 0x000fe200010e0605 */
[----:B------:R-:W-:-:S02]  /*89e0*/  LOP3.LUT R10, R11, 0x380, RZ, 0xc0, !PT ;  /* 0x000003800b0a7812 */ /* 0x000fc400078ec0ff */
[----:B------:R-:W-:Y:S01]  /*89f0*/  LOP3.LUT R40, R40, R41, RZ, 0x3c, !PT ;  /* 0x0000002928287212 */ /* 0x000fe200078e3cff */
[--C-:B------:R-:W-:Y:S01]  /*8a00*/  IMAD.X R41, RZ, RZ, R5.reuse, P6 ;  /* 0x000000ffff297224 */ /* 0x100fe200030e0605 */
[----:B------:R-:W-:Y:S01]  /*8a10*/  LOP3.LUT R44, R44, R45, RZ, 0x3c, !PT ;  /* 0x0000002d2c2c7212 */ /* 0x000fe200078e3cff */
[--C-:B------:R-:W-:Y:S01]  /*8a20*/  IMAD.X R45, RZ, RZ, R5.reuse, P5 ;  /* 0x000000ffff2d7224 */ /* 0x100fe200028e0605 */
[----:B------:R-:W-:Y:S01]  /*8a30*/  LOP3.LUT R64, R64, R65, RZ, 0x3c, !PT ;  /* 0x0000004140407212 */ /* 0x000fe200078e3cff */
[----:B------:R-:W-:Y:S01]  /*8a40*/  IMAD.X R65, RZ, RZ, R5, P4 ;  /* 0x000000ffff417224 */ /* 0x000fe200020e0605 */
[-C--:B------:R-:W-:Y:S02]  /*8a50*/  ISETP.GE.OR P2, PT, R18, R81.reuse, P0 ;  /* 0x000000511200720c */ /* 0x080fe40000746670 */
[----:B------:R-:W-:Y:S02]  /*8a60*/  ISETP.GE.OR P0, PT, R6, R81, P0 ;  /* 0x000000510600720c */ /* 0x000fe40000706670 */
[----:B------:R-:W-:-:S02]  /*8a70*/  IADD3 R73, P6, R4, 0xc000, RZ ;  /* 0x0000c00004497810 */ /* 0x000fc40007fde0ff */
[C---:B------:R-:W-:Y:S02]  /*8a80*/  IADD3 R69, P5, R4.reuse, 0xd000, RZ ;  /* 0x0000d00004457810 */ /* 0x040fe40007fbe0ff */
[C---:B------:R-:W-:Y:S02]  /*8a90*/  IADD3 R61, P4, R4.reuse, 0xe000, RZ ;  /* 0x0000e000043d7810 */ /* 0x040fe40007f9e0ff */
[----:B------:R-:W-:Y:S02]  /*8aa0*/  LOP3.LUT R13, R4, 0x380, RZ, 0xc0, !PT ;  /* 0x00000380040d7812 */ /* 0x000fe400078ec0ff */
[----:B------:R-:W-:Y:S01]  /*8ab0*/  SHF.R.U64 R10, R10, 0x3, RZ ;  /* 0x000000030a0a7819 */ /* 0x000fe200000012ff */
[----:B0-----:R0:W-:Y:S01]  /*8ac0*/  @!P2 ST.E desc[UR38][R20.64], R8 ;  /* 0x000000081400a985 */ /* 0x0011e2000c101926 */
[----:B------:R-:W-:Y:S02]  /*8ad0*/  LOP3.LUT R72, R73, 0x380, RZ, 0xc0, !PT ;  /* 0x0000038049487812 */ /* 0x000fe400078ec0ff */
[----:B------:R-:W-:Y:S01]  /*8ae0*/  LOP3.LUT R68, R69, 0x380, RZ, 0xc0, !PT ;  /* 0x0000038045447812 */ /* 0x000fe200078ec0ff */
[----:B-1----:R1:W-:Y:S01]  /*8af0*/  @!P0 ST.E desc[UR38][R50.64], R3 ;  /* 0x0000000332008985 */ /* 0x0023e2000c101926 */
[----:B------:R-:W-:-:S02]  /*8b00*/  LOP3.LUT R60, R61, 0x380, RZ, 0xc0, !PT ;  /* 0x000003803d3c7812 */ /* 0x000fc400078ec0ff */
[----:B------:R-:W-:Y:S01]  /*8b10*/  SHF.R.U64 R13, R13, 0x3, RZ ;  /* 0x000000030d0d7819 */ /* 0x000fe200000012ff */
[----:B------:R-:W-:Y:S01]  /*8b20*/  UIMAD UR7, UR11, UR12, URZ ;  /* 0x0000000c0b0772a4 */ /* 0x000fe2000f8e023f */
[----:B------:R-:W-:Y:S01]  /*8b30*/  LOP3.LUT R10, R10, R11, RZ, 0x3c, !PT ;  /* 0x0000000b0a0a7212 */ /* 0x000fe200078e3cff */
[--C-:B------:R-:W-:Y:S01]  /*8b40*/  IMAD.X R11, RZ, RZ, R5.reuse, P3 ;  /* 0x000000ffff0b7224 */ /* 0x100fe200018e0605 */
[----:B------:R-:W-:Y:S01]  /*8b50*/  IADD3 R9, P3, R4, 0xf000, RZ ;  /* 0x0000f00004097810 */ /* 0x000fe20007f7e0ff */
[----:B0-----:R-:W0:Y:S01]  /*8b60*/  @P1 LDC R21, c[0x0][0xcf0] ;  /* 0x00033c00ff151b82 */ /* 0x001e220000000800 */
[----:B------:R-:W-:Y:S01]  /*8b70*/  SHF.R.U64 R72, R72, 0x3, RZ ;  /* 0x0000000348487819 */ /* 0x000fe200000012ff */
[----:B------:R-:W-:Y:S01]  /*8b80*/  UIMAD.WIDE.U32 UR8, UR4, UR12, URZ ;  /* 0x0000000c040872a5 */ /* 0x000fe2000f8e003f */
[----:B------:R-:W-:Y:S01]  /*8b90*/  SHF.R.U64 R68, R68, 0x3, RZ ;  /* 0x0000000344447819 */ /* 0x000fe200000012ff */
[--C-:B------:R-:W-:Y:S01]  /*8ba0*/  IMAD.X R53, RZ, RZ, R5.reuse, P3 ;  /* 0x000000ffff357224 */ /* 0x100fe200018e0605 */
[----:B------:R-:W-:Y:S01]  /*8bb0*/  SHF.R.U64 R60, R60, 0x3, RZ ;  /* 0x000000033c3c7819 */ /* 0x000fe200000012ff */
[----:B------:R-:W-:Y:S01]  /*8bc0*/  ULDC.64 UR10, c[0x0][0xbe8] ;  /* 0x0002fa00000a7ab9 */ /* 0x000fe20000000a00 */
[----:B------:R-:W-:Y:S01]  /*8bd0*/  LOP3.LUT R4, R13, R4, RZ, 0x3c, !PT ;  /* 0x000000040d047212 */ /* 0x000fe200078e3cff */
[----:B-1----:R-:W-:Y:S01]  /*8be0*/  IMAD.U32 R3, RZ, RZ, UR16 ;  /* 0x00000010ff037e24 */ /* 0x002fe2000f8e00ff */
[----:B------:R-:W-:Y:S01]  /*8bf0*/  LOP3.LUT R72, R72, R73, RZ, 0x3c, !PT ;  /* 0x0000004948487212 */ /* 0x000fe200078e3cff */
[--C-:B------:R-:W-:Y:S01]  /*8c00*/  IMAD.X R73, RZ, RZ, R5.reuse, P6 ;  /* 0x000000ffff497224 */ /* 0x100fe200030e0605 */
[----:B------:R-:W-:Y:S01]  /*8c10*/  LOP3.LUT R68, R68, R69, RZ, 0x3c, !PT ;  /* 0x0000004544447212 */ /* 0x000fe200078e3cff */
[--C-:B------:R-:W-:Y:S01]  /*8c20*/  IMAD.X R69, RZ, RZ, R5.reuse, P5 ;  /* 0x000000ffff457224 */ /* 0x100fe200028e0605 */
[----:B------:R-:W-:Y:S01]  /*8c30*/  LOP3.LUT R60, R60, R61, RZ, 0x3c, !PT ;  /* 0x0000003d3c3c7212 */ /* 0x000fe200078e3cff */
[----:B------:R-:W-:Y:S01]  /*8c40*/  IMAD.X R61, RZ, RZ, R5, P4 ;  /* 0x000000ffff3d7224 */ /* 0x000fe200020e0605 */
[----:B------:R1:W5:Y:S01]  /*8c50*/  LD.E.128 R12, desc[UR38][R4.64] ;  /* 0x00000026040c7980 */ /* 0x000362000c101d00 */
[----:B------:R-:W-:Y:S01]  /*8c60*/  LOP3.LUT R0, R9, 0x380, RZ, 0xc0, !PT ;  /* 0x0000038009007812 */ /* 0x000fe200078ec0ff */
[----:B------:R-:W-:-:S02]  /*8c70*/  UIMAD UR7, UR4, UR13, UR7 ;  /* 0x0000000d040772a4 */ /* 0x000fc4000f8e0207 */
[----:B------:R-:W5:Y:S01]  /*8c80*/  LD.E.128 R16, desc[UR38][R16.64] ;  /* 0x0000002610107980 */ /* 0x000f62000c101d00 */
[----:B------:R-:W-:-:S03]  /*8c90*/  SHF.R.U64 R0, R0, 0x3, RZ ;  /* 0x0000000300007819 */ /* 0x000fc600000012ff */
[----:B------:R-:W5:Y:S01]  /*8ca0*/  LD.E.128 R24, desc[UR38][R24.64] ;  /* 0x0000002618187980 */ /* 0x000f62000c101d00 */
[----:B------:R-:W-:Y:S01]  /*8cb0*/  LOP3.LUT R52, R0, R9, RZ, 0x3c, !PT ;  /* 0x0000000900347212 */ /* 0x000fe200078e3cff */
[----:B-1----:R-:W1:Y:S01]  /*8cc0*/  @P1 LDC R5, c[0x0][0xcec] ;  /* 0x00033b00ff051b82 */ /* 0x002e620000000800 */
[----:B------:R-:W-:Y:S01]  /*8cd0*/  IMAD R0, R201, 0x20, R204 ;  /* 0x00000020c9007824 */ /* 0x000fe200078e02cc */
[----:B------:R-:W-:Y:S01]  /*8ce0*/  UIADD3 UR9, UR9, UR7, URZ ;  /* 0x0000000709097290 */ /* 0x000fe2000fffe03f */
        /* <DEDUP_REMOVED lines=15> */
[----:B-1----:R-:W-:-:S03]  /*8de0*/  @P1 IMAD.HI.U32 R0, R20, R5, RZ ;  /* 0x0000000514001227 */ /* 0x002fc600078e00ff */
[----:B------:R-:W5:Y:S02]  /*8df0*/  LD.E.128 R64, desc[UR38][R64.64] ;  /* 0x0000002640407980 */ /* 0x000f64000c101d00 */
[----:B0-----:R-:W-:Y:S01]  /*8e00*/  @P1 SHF.R.U32.HI R3, RZ, R21, R0 ;  /* 0x00000015ff031219 */ /* 0x001fe20000011600 */
[----:B------:R-:W-:Y:S01]  /*8e10*/  UIADD3 UR4, UR9, UR4, URZ ;  /* 0x0000000409047290 */ /* 0x000fe2000fffe03f */
[----:B------:R-:W-:Y:S01]  /*8e20*/  IMAD.U32 R4, RZ, RZ, UR8 ;  /* 0x00000008ff047e24 */ /* 0x000fe2000f8e00ff */
[----:B------:R-:W5:Y:S01]  /*8e30*/  LD.E.128 R56, desc[UR38][R56.64] ;  /* 0x0000002638387980 */ /* 0x000f62000c101d00 */
[--C-:B------:R-:W-:Y:S01]  /*8e40*/  SHF.R.S32.HI R0, RZ, 0x1f, R3.reuse ;  /* 0x0000001fff007819 */ /* 0x100fe20000011403 */
[----:B------:R-:W-:Y:S02]  /*8e50*/  IMAD.MOV R6, RZ, RZ, -R3 ;  /* 0x000000ffff067224 */ /* 0x000fe400078e0a03 */
[----:B------:R-:W-:Y:S01]  /*8e60*/  IMAD.U32 R5, RZ, RZ, UR9 ;  /* 0x00000009ff057e24 */ /* 0x000fe2000f8e00ff */
[----:B------:R-:W-:Y:S01]  /*8e70*/  ULDC.64 UR8, c[0x0][0xbe0] ;  /* 0x0002f80000087ab9 */ /* 0x000fe20000000a00 */
[----:B------:R-:W-:Y:S01]  /*8e80*/  IMAD R21, R77, R6, R20 ;  /* 0x000000064d157224 */ /* 0x000fe200078e0214 */
[----:B------:R-:W5:Y:S01]  /*8e90*/  LD.E.128 R8, desc[UR38][R10.64] ;  /* 0x000000260a087980 */ /* 0x000f62000c101d00 */
[----:B------:R-:W-:-:S02]  /*8ea0*/  IMAD R0, R0, UR8, RZ ;  /* 0x0000000800007c24 */ /* 0x000fc4000f8e02ff */
[----:B------:R-:W-:Y:S01]  /*8eb0*/  IMAD.U32 R5, RZ, RZ, UR4 ;  /* 0x00000004ff057e24 */ /* 0x000fe2000f8e00ff */
[----:B------:R-:W5:Y:S01]  /*8ec0*/  LD.E.128 R48, desc[UR38][R48.64] ;  /* 0x0000002630307980 */ /* 0x000f62000c101d00 */
[C---:B------:R-:W-:Y:S01]  /*8ed0*/  IMAD R77, R3.reuse, UR9, R0 ;  /* 0x00000009034d7c24 */ /* 0x040fe2000f8e0200 */
[----:B------:R-:W-:Y:S02]  /*8ee0*/  SHF.R.S32.HI R0, RZ, 0x1f, R21 ;  /* 0x0000001fff007819 */ /* 0x000fe40000011415 */
        /* <DEDUP_REMOVED lines=18> */
[----:B------:R-:W-:Y:S01]  /*9010*/  ISETP.GE.AND P2, PT, R80, R81, PT ;  /* 0x000000515000720c */ /* 0x000fe20003f46270 */
[----:B------:R-:W-:Y:S02]  /*9020*/  ULDC.64 UR8, c[0x0][0xb80] ;  /* 0x0002e00000087ab9 */ /* 0x000fe40000000a00 */
[----:B------:R-:W-:Y:S01]  /*9030*/  IMAD.IADD R3, R5, 0x1, R3 ;  /* 0x0000000105037824 */ /* 0x000fe200078e0203 */
[----:B------:R-:W-:Y:S01]  /*9040*/  LEA R6, P3, R4, UR8, 0x1 ;  /* 0x0000000804067c11 */ /* 0x000fe2000f8608ff */
[----:B------:R-:W-:-:S02]  /*9050*/  VIADD R151, R151, 0x32420 ;  /* 0x0003242097977836 */ /* 0x000fc40000000000 */
[----:B------:R-:W-:Y:S01]  /*9060*/  VIADD R0, R80, 0x20 ;  /* 0x0000002050007836 */ /* 0x000fe20000000000 */
[----:B------:R-:W-:Y:S02]  /*9070*/  LEA.HI.X R3, R4, UR9, R3, 0x1, P3 ;  /* 0x0000000904037c11 */ /* 0x000fe400098f0c03 */
[----:B------:R-:W-:Y:S02]  /*9080*/  PRMT R151, RZ, 0x654, R151 ;  /* 0x00000654ff977816 */ /* 0x000fe40000000097 */
[-C--:B------:R-:W-:Y:S01]  /*9090*/  ISETP.GE.AND P1, PT, R0, R81.reuse, PT ;  /* 0x000000510000720c */ /* 0x080fe20003f26270 */
[----:B------:R-:W-:Y:S01]  /*90a0*/  VIADD R0, R80, 0x40 ;  /* 0x0000004050007836 */ /* 0x000fe20000000000 */
[----:B0-----:R0:W-:Y:S01]  /*90b0*/  SYNCS.ARRIVE.TRANS64.RED.A1T0 RZ, [R151+URZ], RZ ;  /* 0x000000ff97ff79a7 */ /* 0x0011e2000810043f */
        /* <DEDUP_REMOVED lines=22> */
.L_x_10306:
[----:B------:R-:W-:Y:S05]  /*9220*/  BSYNC B1 ;  /* 0x0000000000017941 */ /* 0x000fea0003800000 */
.L_x_10305:
        /* <DEDUP_REMOVED lines=21> */
.L_x_10308:
[----:B------:R-:W-:Y:S05]  /*9380*/  BSYNC B1 ;  /* 0x0000000000017941 */ /* 0x000fea0003800000 */
.L_x_10307:
[----:B0-----:R0:W0:Y:S01]  /*9390*/  SHFL.IDX PT, R17, R3, 0x2, 0x181f ;  /* 0x00581f0003117f89 */ /* 0x00102200000e0000 */
        /* <DEDUP_REMOVED lines=11> */
[----:B------:R-:W-:Y:S02]  /*9450*/  @!P3 LEA.HI.X R5, R2, R17, R230, 0x1, P6 ;  /* 0x000000110205b211 */ /* 0x000fe400030f0ce6 */
        /* <DEDUP_REMOVED lines=8> */
.L_x_10310:
[----:B------:R-:W-:Y:S05]  /*94e0*/  BSYNC B1 ;  /* 0x0000000000017941 */ /* 0x000fea0003800000 */
.L_x_10309:
[----:B------:R-:W-:Y:S01]  /*94f0*/  VIADD R0, R80, 0x60 ;  /* 0x0000006050007836 */ /* 0x000fe20000000000 */
[----:B0--3--:R-:W0:Y:S04]  /*9500*/  SHFL.IDX PT, R3, R3, 0x3, 0x181f ;  /* 0x00781f0003037f89 */ /* 0x009e2800000e0000 */
[----:B------:R-:W-:Y:S01]  /*9510*/  ISETP.GE.AND P0, PT, R0, R81, PT ;  /* 0x000000510000720c */ /* 0x000fe20003f06270 */
[----:B------:R3:W0:-:S12]  /*9520*/  SHFL.IDX PT, R13, R6, 0x3, 0x181f ;  /* 0x00781f00060d7f89 */ /* 0x00061800000e0000 */
[----:B---3--:R-:W-:Y:S05]  /*9530*/  @P0 BRA `(.L_x_10311) ;  /* 0x0000000c00d80947 */ /* 0x008fea0003800000 */
[----:B------:R-:W-:Y:S02]  /*9540*/  ULDC UR4, c[0x0][0xbc8] ;  /* 0x0002f20000047ab9 */ /* 0x000fe40000000800 */
[----:B------:R-:W-:Y:S02]  /*9550*/  ISETP.GE.AND P3, PT, R2, UR4, PT ;  /* 0x0000000402007c0c */ /* 0x000fe4000bf66270 */
[----:B------:R-:W-:Y:S02]  /*9560*/  ISETP.GE.AND P4, PT, R23, UR4, PT ;  /* 0x0000000417007c0c */ /* 0x000fe4000bf86270 */
[----:B------:R-:W-:-:S09]  /*9570*/  ISETP.GE.AND P5, PT, R22, UR4, PT ;  /* 0x0000000416007c0c */ /* 0x000fd2000bfa6270 */
[-C--:B0-----:R-:W-:Y:S02]  /*9580*/  @!P3 LEA R4, P0, R2, R13.reuse, 0x1 ;  /* 0x0000000d0204b211 */ /* 0x081fe400078008ff */
[CC--:B------:R-:W-:Y:S02]  /*9590*/  @!P4 LEA R8, P1, R23.reuse, R13.reuse, 0x1 ;  /* 0x0000000d1708c211 */ /* 0x0c0fe400078208ff */
[----:B------:R-:W-:Y:S02]  /*95a0*/  @!P5 LEA R10, P2, R22, R13, 0x1 ;  /* 0x0000000d160ad211 */ /* 0x000fe400078408ff */
[-C--:B------:R-:W-:Y:S02]  /*95b0*/  @!P3 LEA.HI.X R5, R2, R3.reuse, R230, 0x1, P0 ;  /* 0x000000030205b211 */ /* 0x080fe400000f0ce6 */
[-C--:B------:R-:W-:Y:S02]  /*95c0*/  @!P4 LEA.HI.X R9, R23, R3.reuse, R229, 0x1, P1 ;  /* 0x000000031709c211 */ /* 0x080fe400008f0ce5 */
[----:B------:R-:W-:Y:S01]  /*95d0*/  @!P5 LEA.HI.X R11, R22, R3, R228, 0x1, P2 ;  /* 0x00000003160bd211 */ /* 0x000fe200010f0ce4 */
[----:B------:R3:W-:Y:S01]  /*95e0*/  @!P3 ST.E.128 desc[UR38][R4.64], R28 ;  /* 0x0000001c0400b985 */ /* 0x0007e2000c101d26 */
[----:B------:R-:W-:-:S03]  /*95f0*/  ISETP.GE.AND P0, PT, R200, UR4, PT ;  /* 0x00000004c8007c0c */ /* 0x000fc6000bf06270 */
[----:B------:R3:W-:Y:S04]  /*9600*/  @!P4 ST.E.128 desc[UR38][R8.64], R44 ;  /* 0x0000002c0800c985 */ /* 0x0007e8000c101d26 */
[----:B------:R3:W-:Y:S06]  /*9610*/  @!P5 ST.E.128 desc[UR38][R10.64], R48 ;  /* 0x000000300a00d985 */ /* 0x0007ec000c101d26 */
[----:B------:R-:W-:Y:S05]  /*9620*/  @P0 BRA `(.L_x_10311) ;  /* 0x0000000c009c0947 */ /* 0x000fea0003800000 */
[----:B---3--:R-:W-:-:S04]  /*9630*/  LEA R4, P0, R200, R13, 0x1 ;  /* 0x0000000dc8047211 */ /* 0x008fc800078008ff */
[----:B------:R-:W-:-:S05]  /*9640*/  LEA.HI.X R5, R200, R3, R227, 0x1, P0 ;  /* 0x00000003c8057211 */ /* 0x000fca00000f0ce3 */
[----:B------:R0:W-:Y:S01]  /*9650*/  ST.E.128 desc[UR38][R4.64], R52 ;  /* 0x0000003404007985 */ /* 0x0001e2000c101d26 */
[----:B------:R-:W-:Y:S05]  /*9660*/  BRA `(.L_x_10311) ;  /* 0x0000000c008c7947 */ /* 0x000fea0003800000 */
.L_x_10303:
[----:B------:R-:W-:Y:S01]  /*9670*/  R2UR UR4, R218 ;  /* 0x00000000da0472ca */ /* 0x000fe200000e0000 */
[----:B------:R-:W-:Y:S01]  /*9680*/  ULDC.64 UR10, c[0x0][0xd00] ;  /* 0x00034000000a7ab9 */ /* 0x000fe20000000a00 */
[----:B------:R-:W-:Y:S01]  /*9690*/  USHF.L.U32 UR8, UR61, 0x2, URZ ;  /* 0x000000023d087899 */ /* 0x000fe2000800063f */
[----:B------:R-:W0:Y:S01]  /*96a0*/  LDC R13, c[0x0][0xce8] ;  /* 0x00033a00ff0d7b82 */ /* 0x000e220000000800 */
[----:B------:R-:W-:Y:S01]  /*96b0*/  UISETP.NE.U32.AND UP0, UPT, UR10, URZ, UPT ;  /* 0x0000003f0a00728c */ /* 0x000fe2000bf05070 */
[----:B------:R-:W-:-:S03]  /*96c0*/  R2UR UR12, R203 ;  /* 0x00000000cb0c72ca */ /* 0x000fc600000e0000 */
[----:B------:R-:W-:-:S05]  /*96d0*/  UISETP.NE.AND.EX UP0, UPT, UR11, URZ, UPT, UP0 ;  /* 0x0000003f0b00728c */ /* 0x000fca000bf05300 */
[----:B------:R-:W-:Y:S01]  /*96e0*/  USHF.L.U64.HI UR9, UR61, 0x2, UR4 ;  /* 0x000000023d097899 */ /* 0x000fe20008010204 */
[----:B------:R-:W-:Y:S01]  /*96f0*/  PLOP3.LUT P2, PT, PT, PT, UP0, 0x80, 0x0 ;  /* 0x000000000000781c */ /* 0x000fe20003f4f008 */
[----:B------:R-:W-:-:S04]  /*9700*/  UIADD3 UR4, UP1, UR8, UR10, URZ ;  /* 0x0000000a08047290 */ /* 0x000fc8000ff3e03f */
[----:B------:R-:W-:Y:S02]  /*9710*/  UIADD3.X UR7, UR9, UR11, URZ, UP1, !UPT ;  /* 0x0000000b09077290 */ /* 0x000fe40008ffe43f */
[----:B------:R-:W-:Y:S01]  /*9720*/  IMAD.U32 R4, RZ, RZ, UR4 ;  /* 0x00000004ff047e24 */ /* 0x000fe2000f8e00ff */
[----:B------:R-:W-:Y:S02]  /*9730*/  ULDC.64 UR10, c[0x0][0xd08] ;  /* 0x00034200000a7ab9 */ /* 0x000fe40000000a00 */
[----:B------:R-:W-:Y:S01]  /*9740*/  UISETP.NE.U32.AND UP1, UPT, UR10, URZ, UPT ;  /* 0x0000003f0a00728c */ /* 0x000fe2000bf25070 */
[----:B------:R-:W-:-:S03]  /*9750*/  IMAD.U32 R5, RZ, RZ, UR7 ;  /* 0x00000007ff057e24 */ /* 0x000fc6000f8e00ff */
[----:B------:R-:W-:Y:S02]  /*9760*/  UISETP.NE.AND.EX UP1, UPT, UR11, URZ, UPT, UP1 ;  /* 0x0000003f0b00728c */ /* 0x000fe4000bf25310 */
[----:B------:R-:W2:Y:S01]  /*9770*/  @P2 LDG.E R3, desc[UR38][R4.64] ;  /* 0x0000002604032981 */ /* 0x000ea2000c1e1900 */
[----:B------:R-:W-:Y:S02]  /*9780*/  ULDC UR4, c[0x0][0xb88] ;  /* 0x0002e20000047ab9 */ /* 0x000fe40000000800 */
[----:B------:R-:W-:Y:S01]  /*9790*/  IMAD.U32 R0, RZ, RZ, UR4 ;  /* 0x00000004ff007e24 */ /* 0x000fe2000f8e00ff */
[----:B------:R-:W-:-:S05]  /*97a0*/  PLOP3.LUT P3, PT, PT, PT, UP1, 0x80, 0x0 ;  /* 0x000000000000781c */ /* 0x000fca0003f6f018 */
        /* <DEDUP_REMOVED lines=17> */
.L_x_10312:
        /* <DEDUP_REMOVED lines=19> */
[----:B------:R-:W-:-:S08]  /*99f0*/  UMOV UR9, UR10 ;  /* 0x0000000a00097c82 */ /* 0x000fd00008000000 */
        /* <DEDUP_REMOVED lines=29> */
.L_x_10314:
[----:B------:R-:W-:Y:S05]  /*9bd0*/  BSYNC B1 ;  /* 0x0000000000017941 */ /* 0x000fea0003800000 */
.L_x_10313:
        /* <DEDUP_REMOVED lines=30> */
[----:B------:R-:W-:Y:S02]  /*9dc0*/  IMAD R6, R4, UR10, RZ ;  /* 0x0000000a04067c24 */ /* 0x000fe4000f8e02ff */
[----:B------:R-:W-:Y:S01]  /*9dd0*/  IMAD.U32 R4, RZ, RZ, UR8 ;  /* 0x00000008ff047e24 */ /* 0x000fe2000f8e00ff */
[----:B------:R-:W-:Y:S01]  /*9de0*/  ULDC.64 UR8, c[0x0][0xbd8] ;  /* 0x0002f60000087ab9 */ /* 0x000fe20000000a00 */
[----:B------:R-:W-:Y:S02]  /*9df0*/  IMAD.U32 R5, RZ, RZ, UR4 ;  /* 0x00000004ff057e24 */ /* 0x000fe4000f8e00ff */
[----:B------:R-:W-:Y:S02]  /*9e00*/  IMAD R9, R13, R9, R8 ;  /* 0x000000090d097224 */ /* 0x000fe400078e0208 */
        /* <DEDUP_REMOVED lines=38> */
.L_x_10316:
[----:B------:R-:W-:Y:S05]  /*a070*/  BSYNC B1 ;  /* 0x0000000000017941 */ /* 0x000fea0003800000 */
.L_x_10315:
        /* <DEDUP_REMOVED lines=21> */
.L_x_10318:
[----:B------:R-:W-:Y:S05]  /*a1d0*/  BSYNC B1 ;  /* 0x0000000000017941 */ /* 0x000fea0003800000 */
.L_x_10317:
        /* <DEDUP_REMOVED lines=21> */
.L_x_10320:
[----:B------:R-:W-:Y:S05]  /*a330*/  BSYNC B1 ;  /* 0x0000000000017941 */ /* 0x000fea0003800000 */
.L_x_10319:
        /* <DEDUP_REMOVED lines=22> */
.L_x_10311:
[----:B------:R-:W-:Y:S05]  /*a4a0*/  BSYNC B0 ;  /* 0x0000000000007941 */ /* 0x000fea0003800000 */
.L_x_10302:
[----:B------:R-:W-:Y:S02]  /*a4b0*/  ULDC UR4, c[0x0][0xd3c] ;  /* 0x00034f0000047ab9 */ /* 0x000fe40000000800 */
[----:B------:R-:W-:-:S13]  /*a4c0*/  ISETP.GE.AND P0, PT, R7, UR4, PT ;  /* 0x0000000407007c0c */ /* 0x000fda000bf06270 */
[----:B------:R-:W-:Y:S05]  /*a4d0*/  @!P0 BRA `(.L_x_10321) ;  /* 0xffffff6800808947 */ /* 0x000fea000383ffff */
[----:B------:R-:W-:Y:S05]  /*a4e0*/  EXIT ;  /* 0x000000000000794d */ /* 0x000fea0003800000 */
.L_x_10277:
[----:B------:R-:W-:-:S08]  /*a4f0*/  NOP ;  /* 0x0000000000007918 */ /* 0x000fd00000000000 */
[----:B0-----:R-:W0:-:S00]  /*a500*/  USETMAXREG.DEALLOC.CTAPOOL 0x18 ;  /* 0x00000018000079c8 */ /* 0x001e0000080e0500 */
        /* <DEDUP_REMOVED lines=16> */
.L_x_10322:
        /* <DEDUP_REMOVED lines=42> */
.L_x_10328:
        /* <DEDUP_REMOVED lines=12> */
.L_x_10327:
[----:B------:R-:W-:Y:S05]  /*a970*/  BSYNC B0 ;  /* 0x0000000000007941 */ /* 0x000fea0003800000 */
.L_x_10326:
        /* <DEDUP_REMOVED lines=22> */
.L_x_10324:
        /* <DEDUP_REMOVED lines=16> */
.L_x_10329:
        /* <DEDUP_REMOVED lines=25> */
.L_x_10325:
[----:B------:R-:W-:Y:S02]  /*ad70*/  IMAD.MOV.U32 R17, RZ, RZ, RZ ;  /* 0x000000ffff117224 */ /* 0x000fe400078e00ff */
[----:B------:R-:W-:Y:S02]  /*ad80*/  IMAD.U32 R16, RZ, RZ, UR6 ;  /* 0x00000006ff107e24 */ /* 0x000fe4000f8e00ff */
[----:B------:R-:W-:-:S07]  /*ad90*/  IMAD.MOV.U32 R18, RZ, RZ, RZ ;  /* 0x000000ffff127224 */ /* 0x000fce00078e00ff */
.L_x_10330:
[----:B------:R-:W-:-:S13]  /*ada0*/  ISETP.NE.AND P0, PT, R5, RZ, PT ;  /* 0x000000ff0500720c */ /* 0x000fda0003f05270 */
[----:B------:R-:W0:Y:S01]  /*adb0*/  @!P0 S2R R3, SR_CgaCtaId ;  /* 0x0000000000038919 */ /* 0x000e220000008800 */
[----:B------:R-:W-:-:S04]  /*adc0*/  @!P0 MOV R0, 0x400 ;  /* 0x0000040000008802 */ /* 0x000fc80000000f00 */
[----:B0-----:R-:W-:-:S05]  /*add0*/  @!P0 LEA R0, R3, R0, 0x18 ;  /* 0x0000000003008211 */ /* 0x001fca00078ec0ff */
[----:B------:R0:W-:Y:S01]  /*ade0*/  @!P0 STS.128 [R0+0x324d0], R16 ;  /* 0x0324d01000008388 */ /* 0x0001e20000000c00 */
[----:B------:R-:W-:Y:S06]  /*adf0*/  BAR.ARV 0x5, 0x180 ;  /* 0x0146000000007b1d */ /* 0x000fec0000002000 */
.L_x_10323:
        /* <DEDUP_REMOVED lines=28> */
[----:B------:R0:W-:Y:S04]  /*afc0*/  STL [R1+0x10], R3 ;  /* 0x0000100301007387 */ /* 0x0001e80000100800 */
[----:B------:R-:W-:Y:S04]  /*afd0*/  STL [R1+0x6c], RZ ;  /* 0x00006cff01007387 */ /* 0x000fe80000100800 */
[----:B------:R1:W-:Y:S01]  /*afe0*/  STL [R1+0x18], R2 ;  /* 0x0000180201007387 */ /* 0x0003e20000100800 */
[----:B0-----:R-:W-:-:S03]  /*aff0*/  LOP3.LUT R3, R0, 0x40, RZ, 0xfc, !PT ;  /* 0x0000004000037812 */ /* 0x001fc600078efcff */
[----:B------:R0:W-:Y:S01]  /*b000*/  STL [R1+0x8], RZ ;  /* 0x000008ff01007387 */ /* 0x0001e20000100800 */
[C---:B-1----:R-:W-:Y:S02]  /*b010*/  LOP3.LUT R2, R0.reuse, 0x80, RZ, 0xfc, !PT ;  /* 0x0000008000027812 */ /* 0x042fe400078efcff */
[----:B------:R-:W-:-:S07]  /*b020*/  LOP3.LUT R0, R0, 0xc0, RZ, 0xfc, !PT ;  /* 0x000000c000007812 */ /* 0x000fce00078efcff */
.L_x_10439:
[----:B01----:R-:W1:Y:S02]  /*b030*/  LDC.64 R2, c[0x0][0xd88] ;  /* 0x00036200ff027b82 */ /* 0x003e640000000a00 */
[----:B-1----:R-:W-:-:S05]  /*b040*/  IMAD.WIDE R2, R19, 0x4, R2 ;  /* 0x0000000413027825 */ /* 0x002fca00078e0202 */
        /* <DEDUP_REMOVED lines=27> */
[----:B--2---:R-:W-:-:S02]  /*b200*/  IADD3 R2, P3, R10, UR4, RZ ;  /* 0x000000040a027c10 */ /* 0x004fc4000ff7e0ff */
[----:B-1----:R-:W-:Y:S02]  /*b210*/  IADD3 R4, P4, R10, UR8, RZ ;  /* 0x000000080a047c10 */ /* 0x002fe4000ff9e0ff */
        /* <DEDUP_REMOVED lines=8> */
[----:B-1----:R-:W-:-:S04]  /*b2a0*/  @P2 IADD3 R6, P3, R10, UR6, RZ ;  /* 0x000000060a062c10 */ /* 0x002fc8000ff7e0ff */
        /* <DEDUP_REMOVED lines=8> */
[----:B-1----:R-:W-:Y:S01]  /*b330*/  IMAD.U32 R6, RZ, RZ, UR4 ;  /* 0x00000004ff067e24 */ /* 0x002fe2000f8e00ff */
[----:B--2---:R1:W-:Y:S01]  /*b340*/  STL [R1+0x38], R12 ;  /* 0x0000380c01007387 */ /* 0x0043e20000100800 */
[----:B------:R-:W-:Y:S05]  /*b350*/  @P2 BRA `(.L_x_10332) ;  /* 0x0000000000142947 */ /* 0x000fea0003800000 */
[----:B------:R-:W-:Y:S05]  /*b360*/  @!P1 BRA `(.L_x_10332) ;  /* 0x0000000000109947 */ /* 0x000fea0003800000 */
[----:B------:R-:W2:Y:S04]  /*b370*/  LDG.E R7, desc[UR38][R2.64] ;  /* 0x0000002602077981 */ /* 0x000ea8000c1e1900 */
[----:B------:R-:W2:Y:S02]  /*b380*/  LDG.E R2, desc[UR38][R2.64+0x4] ;  /* 0x0000042602027981 */ /* 0x000ea4000c1e1900 */
[----:B--2---:R-:W-:-:S05]  /*b390*/  IMAD.IADD R2, R2, 0x1, -R7 ;  /* 0x0000000102027824 */ /* 0x004fca00078e0a07 */
[----:B------:R2:W-:Y:S02]  /*b3a0*/  STL [R1+0x38], R2 ;  /* 0x0000380201007387 */ /* 0x0005e40000100800 */
.L_x_10332:
[----:B--2---:R-:W-:Y:S01]  /*b3b0*/  IMAD.MOV.U32 R2, RZ, RZ, R11 ;  /* 0x000000ffff027224 */ /* 0x004fe200078e000b */
        /* <DEDUP_REMOVED lines=11> */
.L_x_10333:
[----:B------:R-:W-:Y:S05]  /*b470*/  @!P0 BRA `(.L_x_10334) ;  /* 0x00000000000c8947 */ /* 0x000fea0003800000 */
[----:B------:R-:W2:Y:S04]  /*b480*/  LDG.E R6, desc[UR38][R4.64] ;  /* 0x0000002604067981 */ /* 0x000ea8000c1e1900 */
[----:B------:R-:W2:Y:S02]  /*b490*/  LDG.E R4, desc[UR38][R4.64+0x4] ;  /* 0x0000042604047981 */ /* 0x000ea4000c1e1900 */
[----:B--2---:R-:W-:-:S07]  /*b4a0*/  IMAD.IADD R6, R4, 0x1, -R6 ;  /* 0x0000000104067824 */ /* 0x004fce00078e0a06 */
.L_x_10334:
[----:B-----5:R-:W-:Y:S01]  /*b4b0*/  IMAD.IADD R2, R6, 0x1, -R0 ;  /* 0x0000000106027824 */ /* 0x020fe200078e0a00 */
[----:B------:R-:W-:Y:S03]  /*b4c0*/  BSSY B7, `(.L_x_10335) ;  /* 0x00004e6000077945 */ /* 0x000fe60003800000 */
[C---:B------:R-:W-:Y:S01]  /*b4d0*/  VIADD R0, R2.reuse, 0x5f ;  /* 0x0000005f02007836 */ /* 0x040fe20000000000 */
[----:B------:R3:W-:Y:S01]  /*b4e0*/  STL [R1+0x48], R2 ;  /* 0x0000480201007387 */ /* 0x0007e20000100800 */
[----:B------:R-:W-:Y:S02]  /*b4f0*/  ISETP.GT.AND P0, PT, R2, RZ, PT ;  /* 0x000000ff0200720c */ /* 0x000fe40003f04270 */
[----:B------:R-:W-:-:S05]  /*b500*/  IMAD.HI R0, R0, 0x2aaaaaab, RZ ;  /* 0x2aaaaaab00007827 */ /* 0x000fca00078e02ff */
[----:B---3--:R-:W-:-:S04]  /*b510*/  SHF.R.U32.HI R2, RZ, 0x1f, R0 ;  /* 0x0000001fff027819 */ /* 0x008fc80000011600 */
[----:B------:R-:W-:-:S05]  /*b520*/  LEA.HI.SX32 R0, R0, R2, 0x1c ;  /* 0x0000000200007211 */ /* 0x000fca00078fe2ff */
[----:B------:R3:W-:Y:S01]  /*b530*/  STL [R1+0x30], R0 ;  /* 0x0000300001007387 */ /* 0x0007e20000100800 */
[----:B------:R-:W-:Y:S05]  /*b540*/  @P0 BRA `(.L_x_10336) ;  /* 0x0000000000440947 */ /* 0x000fea0003800000 */
[----:B------:R-:W4:Y:S02]  /*b550*/  S2R R3, SR_TID.X ;  /* 0x0000000000037919 */ /* 0x000f240000002100 */
[----:B----4-:R-:W-:-:S04]  /*b560*/  LOP3.LUT R3, R3, 0x7f, RZ, 0xc0, !PT ;  /* 0x0000007f03037812 */ /* 0x010fc800078ec0ff */
[----:B------:R-:W-:-:S13]  /*b570*/  ISETP.NE.AND P0, PT, R3, RZ, PT ;  /* 0x000000ff0300720c */ /* 0x000fda0003f05270 */
[----:B------:R-:W-:Y:S05]  /*b580*/  @P0 BRA `(.L_x_10337) ;  /* 0x0000004c00640947 */ /* 0x000fea0003800000 */
[----:B------:R-:W4:Y:S01]  /*b590*/  S2R R3, SR_LANEID ;  /* 0x0000000000037919 */ /* 0x000f220000000000 */
[----:B------:R-:W-:Y:S01]  /*b5a0*/  VOTEU.ANY UR4, UPT, PT ;  /* 0x0000000000047886 */ /* 0x000fe200038e0100 */
[----:B------:R-:W5:Y:S01]  /*b5b0*/  LDC.64 R4, c[0x0][0xd60] ;  /* 0x00035800ff047b82 */ /* 0x000f620000000a00 */
[----:B---3--:R-:W4:Y:S08]  /*b5c0*/  FLO.U32 R0, UR4 ;  /* 0x0000000400007d00 */ /* 0x008f3000080e0000 */
[----:B------:R-:W5:Y:S01]  /*b5d0*/  POPC R2, UR4 ;  /* 0x0000000400027d09 */ /* 0x000f620008000000 */
[----:B----4-:R-:W-:-:S13]  /*b5e0*/  ISETP.EQ.U32.AND P0, PT, R0, R3, PT ;  /* 0x000000030000720c */ /* 0x010fda0003f02070 */
[----:B-----5:R-:W3:Y:S01]  /*b5f0*/  @P0 ATOMG.E.ADD.STRONG.GPU PT, R5, desc[UR38][R4.64], R2 ;  /* 0x00000002040509a8 */ /* 0x020ee200081ee1e6 */
[----:B------:R-:W4:Y:S02]  /*b600*/  S2R R3, SR_LTMASK ;  /* 0x0000000000037919 */ /* 0x000f240000003900 */
[----:B----4-:R-:W-:-:S06]  /*b610*/  LOP3.LUT R3, R3, UR4, RZ, 0xc0, !PT ;  /* 0x0000000403037c12 */ /* 0x010fcc000f8ec0ff */
[----:B------:R-:W4:Y:S01]  /*b620*/  POPC R3, R3 ;  /* 0x0000000300037309 */ /* 0x000f220000000000 */
[----:B---3--:R-:W4:Y:S02]  /*b630*/  SHFL.IDX PT, R0, R5, R0, 0x1f ;  /* 0x00001f0005007589 */ /* 0x008f2400000e0000 */
[----:B----4-:R-:W-:Y:S01]  /*b640*/  IADD3 R16, R0, UR40, R3 ;  /* 0x0000002800107c10 */ /* 0x010fe2000fffe003 */
[----:B------:R-:W-:Y:S06]  /*b650*/  BRA `(.L_x_10337) ;  /* 0x0000004c00307947 */ /* 0x000fec0003800000 */
.L_x_10336:
[----:B---3--:R-:W3:Y:S01]  /*b660*/  LDL R0, [R1+0x4] ;  /* 0x0000040001007983 */ /* 0x008ee20000100800 */
        /* <DEDUP_REMOVED lines=16> */
[----:B-1----:R-:W-:Y:S02]  /*b770*/  IMAD.MOV.U32 R12, RZ, RZ, 0x1 ;  /* 0x00000001ff0c7424 */ /* 0x002fe400078e00ff */
[----:B------:R-:W-:-:S07]  /*b780*/  IMAD.MOV.U32 R13, RZ, RZ, RZ ;  /* 0x000000ffff0d7224 */ /* 0x000fce00078e00ff */
[----:B------:R-:W-:-:S07]  /*b790*/  LEPC R20, `(.L_x_10339) ;  /* 0x000000001014794e */ /* 0x000fce0000000000 */
[----:B0--3--:R-:W-:Y:S05]  /*b7a0*/  CALL.ABS.NOINC R2 ;  /* 0x0000000002007343 */ /* 0x009fea0003c00000 */
.L_x_10339:
[----:B------:R-:W-:Y:S05]  /*b7b0*/  BSYNC B6 ;  /* 0x0000000000067941 */ /* 0x000fea0003800000 */
.L_x_10338:
        /* <DEDUP_REMOVED lines=17> */
[----:B-1----:R-:W-:Y:S02]  /*b8d0*/  IMAD.MOV.U32 R12, RZ, RZ, 0x1 ;  /* 0x00000001ff0c7424 */ /* 0x002fe400078e00ff */
[----:B---3--:R-:W-:-:S07]  /*b8e0*/  IMAD.MOV.U32 R13, RZ, RZ, RZ ;  /* 0x000000ffff0d7224 */ /* 0x008fce00078e00ff */
[----:B------:R-:W-:-:S07]  /*b8f0*/  LEPC R20, `(.L_x_10342) ;  /* 0x000000001014794e */ /* 0x000fce0000000000 */
[----:B0---4-:R-:W-:Y:S05]  /*b900*/  CALL.ABS.NOINC R2 ;  /* 0x0000000002007343 */ /* 0x011fea0003c00000 */
.L_x_10342:
        /* <DEDUP_REMOVED lines=16> */
.L_x_10341:
[----:B------:R-:W-:Y:S05]  /*ba10*/  BSYNC B6 ;  /* 0x0000000000067941 */ /* 0x000fea0003800000 */
.L_x_10340:
        /* <DEDUP_REMOVED lines=10> */
[----:B--2---:R2:W3:Y:S01]  /*bac0*/  @P0 LDG.E R7, desc[UR38][R2.64] ;  /* 0x0000002602070981 */ /* 0x0044e2000c1e1900 */
[----:B-----5:R-:W-:Y:S01]  /*bad0*/  VIADD R9, R0, 0xffffffff ;  /* 0xffffffff00097836 */ /* 0x020fe20000000000 */
[----:B--2---:R-:W2:Y:S01]  /*bae0*/  LDC.64 R2, c[0x0][0x418] ;  /* 0x00010600ff027b82 */ /* 0x004ea20000000a00 */
[----:B---3--:R-:W-:Y:S01]  /*baf0*/  SHF.R.S32.HI R8, RZ, 0x1f, R7 ;  /* 0x0000001fff087819 */ /* 0x008fe20000011407 */
[----:B------:R3:W-:Y:S04]  /*bb00*/  @P0 STL [R1+0xc], R7 ;  /* 0x00000c0701000387 */ /* 0x0007e80000100800 */
[----:B------:R3:W-:Y:S04]  /*bb10*/  STL [R1+0x2c], R9 ;  /* 0x00002c0901007387 */ /* 0x0007e80000100800 */
        /* <DEDUP_REMOVED lines=10> */
.L_x_10456:
[----:B--2---:R-:W2:Y:S01]  /*bbc0*/  LDL.LU R4, [R1+0x14] ;  /* 0x0000140001047983 */ /* 0x004ea20000300800 */
[----:B------:R-:W-:Y:S02]  /*bbd0*/  PLOP3.LUT P1, PT, PT, PT, PT, 0x8, 0x0 ;  /* 0x000000000000781c */ /* 0x000fe40003f2e170 */
[----:B---3--:R-:W-:Y:S01]  /*bbe0*/  ISETP.NE.AND P0, PT, R14, RZ, PT ;  /* 0x000000ff0e00720c */ /* 0x008fe20003f05270 */
        /* <DEDUP_REMOVED lines=8> */
.L_x_10459:
[----:B------:R-:W-:Y:S05]  /*bc70*/  @!P6 BRA `(.L_x_10344) ;  /* 0x000000040014e947 */ /* 0x000fea0003800000 */
[----:B------:R2:W-:Y:S01]  /*bc80*/  STL [R1+0x70], R9 ;  /* 0x0000700901007387 */ /* 0x0005e20000100800 */
[----:B------:R-:W-:-:S04]  /*bc90*/  ISETP.NE.U32.AND P0, PT, R2, RZ, PT ;  /* 0x000000ff0200720c */ /* 0x000fc80003f05070 */
[----:B------:R-:W-:-:S13]  /*bca0*/  ISETP.NE.AND.EX P0, PT, R3, RZ, PT, P0 ;  /* 0x000000ff0300720c */ /* 0x000fda0003f05300 */
[----:B--2---:R-:W-:Y:S05]  /*bcb0*/  @!P0 BRA `(.L_x_10346) ;  /* 0x0000000000508947 */ /* 0x004fea0003800000 */
[----:B------:R-:W2:Y:S01]  /*bcc0*/  LDC R6, c[0x0][0x43c] ;  /* 0x00010f00ff067b82 */ /* 0x000ea20000000800 */
[----:B---3--:R-:W-:Y:S01]  /*bcd0*/  IMAD.MOV.U32 R0, RZ, RZ, R9 ;  /* 0x000000ffff007224 */ /* 0x008fe200078e0009 */
[----:B------:R-:W-:Y:S01]  /*bce0*/  ULDC.64 UR4, c[0x0][0x428] ;  /* 0x00010a0000047ab9 */ /* 0x000fe20000000a00 */
[----:B--2---:R-:W-:-:S13]  /*bcf0*/  ISETP.NE.AND P0, PT, R6, 0x1, PT ;  /* 0x000000010600780c */ /* 0x004fda0003f05270 */
        /* <DEDUP_REMOVED lines=14> */
[----:B------:R-:W2:Y:S04]  /*bde0*/  LDG.E R0, desc[UR38][R2.64] ;  /* 0x0000002602007981 */ /* 0x000ea8000c1e1900 */
[----:B--2---:R2:W-:Y:S02]  /*bdf0*/  STL [R1], R0 ;  /* 0x0000000001007387 */ /* 0x0045e40000100800 */
.L_x_10346:
[----:B------:R-:W4:Y:S04]  /*be00*/  LDL R7, [R1+0x4] ;  /* 0x0000040001077983 */ /* 0x000f280000100800 */
[----:B--23--:R-:W4:Y:S04]  /*be10*/  LDL R0, [R1+0x8] ;  /* 0x0000080001007983 */ /* 0x00cf280000100800 */
[----:B------:R-:W2:Y:S01]  /*be20*/  LDL R2, [R1+0x18] ;  /* 0x0000180001027983 */ /* 0x000ea20000100800 */
[----:B----4-:R-:W-:Y:S01]  /*be30*/  IMAD R0, R0, 0x8, R7 ;  /* 0x0000000800007824 */ /* 0x010fe200078e0207 */
[----:B--2---:R-:W-:-:S04]  /*be40*/  SHF.L.U32 R2, R2, 0x1f, RZ ;  /* 0x0000001f02027819 */ /* 0x004fc800000006ff */
[----:B------:R-:W2:Y:S02]  /*be50*/  SYNCS.PHASECHK.TRANS64.TRYWAIT P0, [R0+URZ+0x32440], R2 ;  /* 0x03244002000075a7 */ /* 0x000ea4000800017f */
[----:B--2---:R-:W-:Y:S05]  /*be60*/  @!P0 BRA `(.L_x_10347) ;  /* 0x00000054008c8947 */ /* 0x004fea0003800000 */
.L_x_10460:
        /* <DEDUP_REMOVED lines=11> */
.L_x_10348:
[----:B------:R-:W3:Y:S04]  /*bf20*/  LDL R7, [R1+0x4] ;  /* 0x0000040001077983 */ /* 0x000ee80000100800 */
[----:B------:R-:W3:Y:S04]  /*bf30*/  LDL R6, [R1+0x8] ;  /* 0x0000080001067983 */ /* 0x000ee80000100800 */
[----:B------:R-:W4:Y:S04]  /*bf40*/  LDL R5, [R1+0x70] ;  /* 0x0000700001057983 */ /* 0x000f280000100800 */
[----:B------:R-:W5:Y:S04]  /*bf50*/  LDL R4, [R1+0x20] ;  /* 0x0000200001047983 */ /* 0x000f680000100800 */
[----:B------:R-:W5:Y:S04]  /*bf60*/  LDL R3, [R1] ;  /* 0x0000000001037983 */ /* 0x000f680000100800 */
[----:B--2---:R-:W2:Y:S01]  /*bf70*/  LDL.LU R2, [R1+0x14] ;  /* 0x0000140001027983 */ /* 0x004ea20000300800 */
        /* <DEDUP_REMOVED lines=8> */
[----:B---3--:R-:W-:Y:S01]  /*c000*/  IMAD R0, R6, 0x3000, R7 ;  /* 0x0000300006007824 */ /* 0x008fe200078e0207 */
[----:B----4-:R-:W-:-:S04]  /*c010*/  R2UR UR11, R5 ;  /* 0x00000000050b72ca */ /* 0x010fc800000e0000 */
[----:B------:R-:W-:Y:S02]  /*c020*/  R2UR UR8, R0 ;  /* 0x00000000000872ca */ /* 0x000fe400000e0000 */
[----:B-----5:R-:W-:Y:S02]  /*c030*/  R2UR UR4, R4 ;  /* 0x00000000040472ca */ /* 0x020fe400000e0000 */
[----:B------:R-:W-:Y:S02]  /*c040*/  R2UR UR13, R3 ;  /* 0x00000000030d72ca */ /* 0x000fe400000e0000 */
[----:B--2---:R-:W-:-:S07]  /*c050*/  LOP3.LUT R2, R2, 0xfffffffe, RZ, 0xc0, !PT ;  /* 0xfffffffe02027812 */ /* 0x004fce00078ec0ff */
[----:B------:R-:W-:Y:S01]  /*c060*/  UIADD3 UR8, UR8, 0x1c400, URZ ;  /* 0x0001c40008087890 */ /* 0x000fe2000fffe03f */
[----:B------:R-:W-:Y:S01]  /*c070*/  @P0 LOP3.LUT R2, R2, 0x1, RZ, 0xfc, !PT ;  /* 0x0000000102020812 */ /* 0x000fe200078efcff */
[----:B------:R-:W-:-:S03]  /*c080*/  UIMAD UR11, UR11, 0x60, UR4 ;  /* 0x000000600b0b78a4 */ /* 0x000fc6000f8e0204 */
[----:B------:R-:W-:Y:S01]  /*c090*/  UMOV UR4, 0x0 ;  /* 0x0000000000047882 */ /* 0x000fe20000000000 */
[----:B------:R2:W-:Y:S05]  /*c0a0*/  STL [R1+0x14], R2 ;  /* 0x0000140201007387 */ /* 0x0005ea0000100800 */
[----:B------:R2:W-:Y:S01]  /*c0b0*/  UTMALDG.4D [UR8], [UR6], desc[UR4] ;  /* 0x00000408060075b4 */ /* 0x0005e20008019000 */
[----:B------:R-:W-:Y:S02]  /*c0c0*/  NOP ;  /* 0x0000000000007918 */ /* 0x000fe40000000000 */
.L_x_10344:
        /* <DEDUP_REMOVED lines=33> */
[----:B-1----:R-:W-:Y:S02]  /*c2e0*/  IMAD.MOV.U32 R12, RZ, RZ, 0x1 ;  /* 0x00000001ff0c7424 */ /* 0x002fe400078e00ff */
[----:B------:R-:W-:-:S07]  /*c2f0*/  IMAD.MOV.U32 R13, RZ, RZ, RZ ;  /* 0x000000ffff0d7224 */ /* 0x000fce00078e00ff */
[----:B------:R-:W-:-:S07]  /*c300*/  LEPC R20, `(.L_x_10350) ;  /* 0x000000001014794e */ /* 0x000fce0000000000 */
[----:B0-2---:R-:W-:Y:S05]  /*c310*/  CALL.ABS.NOINC R2 ;  /* 0x0000000002007343 */ /* 0x005fea0003c00000 */
.L_x_10350:
[----:B------:R-:W-:Y:S05]  /*c320*/  BSYNC B6 ;  /* 0x0000000000067941 */ /* 0x000fea0003800000 */
.L_x_10349:
[----:B------:R-:W3:Y:S01]  /*c330*/  LDL R4, [R1+0x40] ;  /* 0x0000400001047983 */ /* 0x000ee20000100800 */
[----:B------:R-:W4:Y:S03]  /*c340*/  LDC R6, c[0x0][0x448] ;  /* 0x00011200ff067b82 */ /* 0x000f260000000800 */
[----:B------:R-:W3:Y:S04]  /*c350*/  LDL R10, [R1+0x28] ;  /* 0x00002800010a7983 */ /* 0x000ee80000100800 */
[----:B------:R-:W3:Y:S01]  /*c360*/  LDL R9, [R1+0x50] ;  /* 0x0000500001097983 */ /* 0x000ee20000100800 */
[----:B--2---:R-:W2:Y:S01]  /*c370*/  S2R R2, SR_TID.X ;  /* 0x0000000000027919 */ /* 0x004ea20000002100 */
[----:B------:R-:W0:Y:S02]  /*c380*/  S2R R0, SR_TID.X ;  /* 0x0000000000007919 */ /* 0x000e240000002100 */
[----:B------:R-:W3:Y:S04]  /*c390*/  LDL R8, [R1+0x58] ;  /* 0x0000580001087983 */ /* 0x000ee80000100800 */
[----:B------:R-:W3:Y:S01]  /*c3a0*/  LDL R7, [R1+0x34] ;  /* 0x0000340001077983 */ /* 0x000ee20000100800 */
[----:B----4-:R-:W-:Y:S01]  /*c3b0*/  ISETP.NE.AND P0, PT, R6, 0x1, PT ;  /* 0x000000010600780c */ /* 0x010fe20003f05270 */
[----:B------:R-:W-:Y:S01]  /*c3c0*/  IMAD.SHL.U32 R17, R17, 0x80, RZ ;  /* 0x0000008011117824 */ /* 0x000fe200078e00ff */
[----:B------:R-:W-:Y:S01]  /*c3d0*/  ULDC.64 UR4, c[0x0][0x298] ;  /* 0x0000a60000047ab9 */ /* 0x000fe20000000a00 */
[----:B------:R-:W-:-:S10]  /*c3e0*/  ULDC.64 UR6, c[0x0][0x280] ;  /* 0x0000a00000067ab9 */ /* 0x000fd40000000a00 */
[----:B------:R-:W4:Y:S01]  /*c3f0*/  @P0 LDC R3, c[0x0][0x450] ;  /* 0x00011400ff030b82 */ /* 0x000f220000000800 */
[----:B--2---:R-:W-:-:S04]  /*c400*/  LOP3.LUT R2, R2, 0x7f, RZ, 0xc0, !PT ;  /* 0x0000007f02027812 */ /* 0x004fc800078ec0ff */
[----:B------:R-:W-:Y:S01]  /*c410*/  SHF.R.U32.HI R2, RZ, 0x3, R2 ;  /* 0x00000003ff027819 */ /* 0x000fe20000011602 */
[----:B0-----:R-:W-:-:S05]  /*c420*/  IMAD.SHL.U32 R0, R0, 0x10, RZ ;  /* 0x0000001000007824 */ /* 0x001fca00078e00ff */
[----:B------:R-:W-:Y:S02]  /*c430*/  LOP3.LUT R0, R2, 0x70, R0, 0xf8, !PT ;  /* 0x0000007002007812 */ /* 0x000fe400078ef800 */
[----:B------:R-:W0:Y:S02]  /*c440*/  @P0 LDC R2, c[0x0][0x44c] ;  /* 0x00011300ff020b82 */ /* 0x000e240000000800 */
[----:B------:R-:W-:-:S05]  /*c450*/  LOP3.LUT R5, R0, R17, RZ, 0xfc, !PT ;  /* 0x0000001100057212 */ /* 0x000fca00078efcff */
        /* <DEDUP_REMOVED lines=27> */
[----:B--2---:R-:W2:Y:S01]  /*c610*/  S2R R5, SR_TID.X ;  /* 0x0000000000057919 */ /* 0x004ea20000002100 */
[----:B------:R-:W-:Y:S02]  /*c620*/  IMAD.IADD R3, R3, 0x1, R4 ;  /* 0x0000000103037824 */ /* 0x000fe400078e0204 */
[----:B------:R-:W-:-:S05]  /*c630*/  SHF.R.S32.HI R4, RZ, 0x1f, R0 ;  /* 0x0000001fff047819 */ /* 0x000fca0000011400 */
[----:B------:R-:W-:Y:S02]  /*c640*/  IMAD R4, R4, UR4, RZ ;  /* 0x0000000404047c24 */ /* 0x000fe4000f8e02ff */
[----:B------:R-:W-:Y:S01]  /*c650*/  IMAD.WIDE.U32 R2, R0, UR4, R2 ;  /* 0x0000000400027c25 */ /* 0x000fe2000f8e0002 */
[----:B------:R-:W-:-:S03]  /*c660*/  ULDC UR4, c[0x0][0x2b8] ;  /* 0x0000ae0000047ab9 */ /* 0x000fc60000000800 */
[----:B------:R-:W-:Y:S01]  /*c670*/  IMAD R4, R0, UR5, R4 ;  /* 0x0000000500047c24 */ /* 0x000fe2000f8e0204 */
[----:B------:R-:W-:-:S03]  /*c680*/  LEA R0, P1, R2, UR6, 0x1 ;  /* 0x0000000602007c11 */ /* 0x000fc6000f8208ff */
[----:B------:R-:W-:Y:S02]  /*c690*/  IMAD.IADD R4, R3, 0x1, R4 ;  /* 0x0000000103047824 */ /* 0x000fe400078e0204 */
[----:B--2---:R-:W-:-:S05]  /*c6a0*/  IMAD.SHL.U32 R10, R5, 0x8, RZ ;  /* 0x00000008050a7824 */ /* 0x004fca00078e00ff */
[----:B------:R-:W-:Y:S02]  /*c6b0*/  LOP3.LUT R10, R10, 0x38, RZ, 0xc0, !PT ;  /* 0x000000380a0a7812 */ /* 0x000fe400078ec0ff */
[----:B------:R-:W-:Y:S02]  /*c6c0*/  LOP3.LUT R5, R5, 0x7f, RZ, 0xc0, !PT ;  /* 0x0000007f05057812 */ /* 0x000fe400078ec0ff */
[----:B------:R-:W-:Y:S01]  /*c6d0*/  ISETP.GE.AND P0, PT, R10, UR4, PT ;  /* 0x000000040a007c0c */ /* 0x000fe2000bf06270 */
[----:B------:R-:W-:Y:S01]  /*c6e0*/  UMOV UR4, 0xffffffff ;  /* 0xffffffff00047882 */ /* 0x000fe20000000000 */
[----:B------:R-:W-:Y:S02]  /*c6f0*/  LEA.HI.X R2, R2, UR7, R4, 0x1, P1 ;  /* 0x0000000702027c11 */ /* 0x000fe400088f0c04 */
[----:B------:R-:W-:Y:S01]  /*c700*/  SHF.R.U32.HI R8, RZ, 0x3, R5 ;  /* 0x00000003ff087819 */ /* 0x000fe20000011605 */
[----:B0-----:R-:W-:Y:S08]  /*c710*/  BRA.DIV UR4, `(.L_x_10351) ;  /* 0x0000004e04747947 */ /* 0x001ff0000b800000 */
[----:B------:R-:W2:Y:S01]  /*c720*/  LDL R7, [R1+0x38] ;  /* 0x0000380001077983 */ /* 0x000ea20000100800 */
[----:B------:R-:W-:-:S03]  /*c730*/  IMAD.IADD R17, R8, 0x1, R17 ;  /* 0x0000000108117824 */ /* 0x000fc600078e0211 */
[----:B------:R-:W0:Y:S01]  /*c740*/  SHFL.IDX PT, R5, R0, RZ, 0x181f ;  /* 0x00181fff00057589 */ /* 0x000e2200000e0000 */
[----:B------:R-:W-:-:S03]  /*c750*/  VIADD R8, R17, 0x10 ;  /* 0x0000001011087836 */ /* 0x000fc60000000000 */
[----:B------:R-:W3:Y:S04]  /*c760*/  SHFL.IDX PT, R4, R2, RZ, 0x181f ;  /* 0x00181fff02047589 */ /* 0x000ee800000e0000 */
[----:B------:R4:W-:Y:S01]  /*c770*/  STL [R1+0x3c], R8 ;  /* 0x00003c0801007387 */ /* 0x0009e20000100800 */
[----:B--2---:R-:W-:-:S03]  /*c780*/  IMAD R3, R7, R6, RZ ;  /* 0x0000000607037224 */ /* 0x004fc600078e02ff */
[----:B------:R-:W2:Y:S02]  /*c790*/  SHFL.IDX PT, R6, R0, 0x1, 0x181f ;  /* 0x00381f0000067f89 */ /* 0x000ea400000e0000 */
[CC--:B------:R-:W-:Y:S02]  /*c7a0*/  ISETP.GE.AND P1, PT, R17.reuse, R3.reuse, PT ;  /* 0x000000031100720c */ /* 0x0c0fe40003f26270 */
[----:B------:R-:W1:Y:S01]  /*c7b0*/  SHFL.IDX PT, R7, R2, 0x1, 0x181f ;  /* 0x00381f0002077f89 */ /* 0x000e6200000e0000 */
[----:B------:R-:W-:Y:S01]  /*c7c0*/  ISETP.GE.AND P2, PT, R8, R3, PT ;  /* 0x000000030800720c */ /* 0x000fe20003f46270 */
[----:B----4-:R-:W-:-:S05]  /*c7d0*/  VIADD R8, R17, 0x20 ;  /* 0x0000002011087836 */ /* 0x010fca0000000000 */
[----:B------:R-:W-:Y:S04]  /*c7e0*/  STL [R1+0x4c], R8 ;  /* 0x00004c0801007387 */ /* 0x000fe80000100800 */
[----:B0-----:R-:W-:-:S05]  /*c7f0*/  @!P1 LEA R5, P3, R10, R5, 0x1 ;  /* 0x000000050a059211 */ /* 0x001fca00078608ff */
[----:B---3--:R-:W-:-:S05]  /*c800*/  @!P1 IMAD.X R4, RZ, RZ, R4, P3 ;  /* 0x000000ffff049224 */ /* 0x008fca00018e0604 */
[----:B------:R-:W-:-:S04]  /*c810*/  @!P1 LOP3.LUT R5, R5, R4, RZ, 0x3c, !PT ;  /* 0x0000000405059212 */ /* 0x000fc800078e3cff */
[----:B------:R-:W-:-:S04]  /*c820*/  @!P1 LOP3.LUT R4, R5, R4, RZ, 0x3c, !PT ;  /* 0x0000000405049212 */ /* 0x000fc800078e3cff */
[----:B------:R-:W-:-:S05]  /*c830*/  @!P1 LOP3.LUT R5, R5, R4, RZ, 0x3c, !PT ;  /* 0x0000000405059212 */ /* 0x000fca00078e3cff */
[----:B-----5:R2:W-:Y:S02]  /*c840*/  @!P1 LDGSTS.E.BYPASS.LTC128B.128 [R9+0x18400], desc[UR38][R4.64], !P0 ;  /* 0x1840000004099fae */ /* 0x0205e4000c101d66 */
[----:B--2---:R-:W-:Y:S02]  /*c850*/  @!P2 LEA R5, P1, R10, R6, 0x1 ;  /* 0x000000060a05a211 */ /* 0x004fe400078208ff */
[----:B------:R-:W-:Y:S03]  /*c860*/  SHFL.IDX PT, R6, R2, 0x2, 0x181f ;  /* 0x00581f0002067f89 */ /* 0x000fe600000e0000 */
[----:B-1----:R-:W-:Y:S01]  /*c870*/  @!P2 IMAD.X R4, RZ, RZ, R7, P1 ;  /* 0x000000ffff04a224 */ /* 0x002fe200008e0607 */
[----:B------:R-:W-:Y:S01]  /*c880*/  ISETP.GE.AND P1, PT, R8, R3, PT ;  /* 0x000000030800720c */ /* 0x000fe20003f26270 */
[----:B------:R-:W-:-:S03]  /*c890*/  VIADD R7, R17, 0x30 ;  /* 0x0000003011077836 */ /* 0x000fc60000000000 */
[-C--:B------:R-:W-:Y:S02]  /*c8a0*/  @!P2 LOP3.LUT R5, R5, R4.reuse, RZ, 0x3c, !PT ;  /* 0x000000040505a212 */ /* 0x080fe400078e3cff */
[----:B------:R-:W-:Y:S02]  /*c8b0*/  STL [R1+0x54], R7 ;  /* 0x0000540701007387 */ /* 0x000fe40000100800 */
        /* <DEDUP_REMOVED lines=54> */
.L_x_10477:
        /* <DEDUP_REMOVED lines=12> */
.L_x_10352:
[----:B-1----:R-:W2:Y:S01]  /*cce0*/  LDL R2, [R1+0x4] ;  /* 0x0000040001027983 */ /* 0x002ea20000100800 */
[----:B------:R-:W-:Y:S02]  /*ccf0*/  PLOP3.LUT P1, PT, P1, P0, PT, 0xa2, 0x0 ;  /* 0x000000000000781c */ /* 0x000fe40000f21472 */
[----:B--2---:R-:W-:-:S08]  /*cd00*/  @P0 R2UR P1, UR4, R2 ;  /* 0x00000000020402ca */ /* 0x004fd00000020000 */
[----:B------:R-:W-:-:S05]  /*cd10*/  @P0 PLOP3.LUT P0, PT, P1, PT, PT, 0x80, 0x0 ;  /* 0x000000000000081c */ /* 0x000fca0000f0f070 */
[----:B------:R-:W-:Y:S01]  /*cd20*/  @!P1 SYNCS.ARRIVE.TRANS64.RED.A0T1 RZ, [UR4+0x32400], RZ ;  /* 0x032400ffffff99a7 */ /* 0x000fe20008200404 */
[----:B------:R-:W-:Y:S07]  /*cd30*/  @!P1 ARRIVES.LDGSTSBAR.64.TRANSCNT [UR4+0x32400] ;  /* 0x03240000ff0099b0 */ /* 0x000fee0008000a84 */
[----:B------:R-:W-:Y:S05]  /*cd40*/  @P0 BRA.U.ANY `(.L_x_10352) ;  /* 0xfffffffd00e40947 */ /* 0x000fea000393ffff */
[----:B------:R-:W-:Y:S01]  /*cd50*/  NOP ;  /* 0x0000000000007918 */ /* 0x000fe20000000000 */
[----:B------:R-:W2:Y:S01]  /*cd60*/  LDL.LU R0, [R1+0x40] ;  /* 0x0000400001007983 */ /* 0x000ea20000300800 */
[----:B------:R0:W-:Y:S01]  /*cd70*/  SYNCS.ARRIVE.TRANS64.A1T0 RZ, [R2+URZ+0x32400], RZ ;  /* 0x032400ff02ff79a7 */ /* 0x0001e2000810003f */
[----:B------:R-:W-:Y:S02]  /*cd80*/  ULDC.64 UR4, c[0x0][0x398] ;  /* 0x0000e60000047ab9 */ /* 0x000fe40000000a00 */
        /* <DEDUP_REMOVED lines=27> */
.L_x_10354:
[----:B------:R-:W-:Y:S05]  /*cf40*/  BSYNC B6 ;  /* 0x0000000000067941 */ /* 0x000fea0003800000 */
.L_x_10353:
[----:B------:R-:W2:Y:S01]  /*cf50*/  LDL.LU R6, [R1+0x28] ;  /* 0x0000280001067983 */ /* 0x000ea20000300800 */
[----:B------:R-:W-:Y:S01]  /*cf60*/  ULDC.64 UR4, c[0x0][0x3d8] ;  /* 0x0000f60000047ab9 */ /* 0x000fe20000000a00 */
[----:B------:R-:W-:Y:S02]  /*cf70*/  ULDC.64 UR6, c[0x0][0x390] ;  /* 0x0000e40000067ab9 */ /* 0x000fe40000000a00 */
[----:B0-----:R-:W2:Y:S04]  /*cf80*/  LDL.LU.64 R2, [R1+0x40] ;  /* 0x0000400001027983 */ /* 0x001ea80000300a00 */
[----:B------:R-:W3:Y:S04]  /*cf90*/  LDL.LU R0, [R1+0x50] ;  /* 0x0000500001007983 */ /* 0x000ee80000300800 */
[----:B------:R-:W4:Y:S04]  /*cfa0*/  LDL.LU R5, [R1+0x58] ;  /* 0x0000580001057983 */ /* 0x000f280000300800 */
[----:B------:R-:W4:Y:S04]  /*cfb0*/  LDL.LU R4, [R1+0x34] ;  /* 0x0000340001047983 */ /* 0x000f280000300800 */
[----:B------:R-:W4:Y:S01]  /*cfc0*/  LDL.LU R7, [R1+0x24] ;  /* 0x0000240001077983 */ /* 0x000f220000300800 */
[----:B-----5:R-:W0:Y:S01]  /*cfd0*/  S2R R8, SR_TID.X ;  /* 0x0000000000087919 */ /* 0x020e220000002100 */
[----:B--2---:R-:W-:-:S02]  /*cfe0*/  IMAD.MOV.U32 R3, RZ, RZ, R6 ;  /* 0x000000ffff037224 */ /* 0x004fc400078e0006 */
[----:B------:R-:W1:Y:S01]  /*cff0*/  LDC R6, c[0x0][0x448] ;  /* 0x00011200ff067b82 */ /* 0x000e620000000800 */
[----:B---3--:R-:W-:Y:S02]  /*d000*/  IMAD R0, R0, UR4, RZ ;  /* 0x0000000400007c24 */ /* 0x008fe4000f8e02ff */
[----:B------:R-:W-:-:S04]  /*d010*/  IMAD.WIDE.U32 R2, R18, UR4, R2 ;  /* 0x0000000412027c25 */ /* 0x000fc8000f8e0002 */
[----:B------:R-:W-:Y:S01]  /*d020*/  IMAD R0, R18, UR5, R0 ;  /* 0x0000000512007c24 */ /* 0x000fe2000f8e0200 */
[----:B------:R-:W-:-:S03]  /*d030*/  ULDC.64 UR4, c[0x0][0x3e0] ;  /* 0x0000f80000047ab9 */ /* 0x000fc60000000a00 */
[----:B------:R-:W-:Y:S02]  /*d040*/  IMAD.IADD R3, R3, 0x1, R0 ;  /* 0x0000000103037824 */ /* 0x000fe400078e0200 */
[----:B----4-:R-:W-:Y:S01]  /*d050*/  IMAD R0, R5, UR4, RZ ;  /* 0x0000000405007c24 */ /* 0x010fe2000f8e02ff */
[----:B-1----:R-:W-:Y:S01]  /*d060*/  ISETP.NE.AND P0, PT, R6, 0x1, PT ;  /* 0x000000010600780c */ /* 0x002fe20003f05270 */
[----:B------:R-:W-:-:S04]  /*d070*/  IMAD.WIDE.U32 R2, R4, UR4, R2 ;  /* 0x0000000404027c25 */ /* 0x000fc8000f8e0002 */
[----:B------:R-:W-:Y:S01]  /*d080*/  IMAD R0, R4, UR5, R0 ;  /* 0x0000000504007c24 */ /* 0x000fe2000f8e0200 */
[----:B------:R-:W-:-:S07]  /*d090*/  ULDC.64 UR4, c[0x0][0x3d0] ;  /* 0x0000f40000047ab9 */ /* 0x000fce0000000a00 */
[----:B------:R-:W1:Y:S08]  /*d0a0*/  @P0 LDC R4, c[0x0][0x44c] ;  /* 0x00011300ff040b82 */ /* 0x000e700000000800 */
[----:B------:R-:W2:Y:S01]  /*d0b0*/  @P0 LDC R5, c[0x0][0x450] ;  /* 0x00011400ff050b82 */ /* 0x000ea20000000800 */
[----:B------:R-:W-:Y:S02]  /*d0c0*/  IMAD.IADD R3, R3, 0x1, R0 ;  /* 0x0000000103037824 */ /* 0x000fe400078e0200 */
[----:B------:R-:W-:-:S02]  /*d0d0*/  IMAD.MOV.U32 R0, RZ, RZ, R7 ;  /* 0x000000ffff007224 */ /* 0x000fc400078e0007 */
[----:B-1----:R-:W-:-:S05]  /*d0e0*/  @P0 IMAD.HI.U32 R4, R7, R4, RZ ;  /* 0x0000000407040227 */ /* 0x002fca00078e00ff */
[----:B--2---:R-:W-:-:S04]  /*d0f0*/  @P0 SHF.R.U32.HI R0, RZ, R5, R4 ;  /* 0x00000005ff000219 */ /* 0x004fc80000011604 */
[--C-:B------:R-:W-:Y:S01]  /*d100*/  SHF.R.S32.HI R5, RZ, 0x1f, R0.reuse ;  /* 0x0000001fff057819 */ /* 0x100fe20000011400 */
[----:B------:R-:W-:-:S04]  /*d110*/  IMAD.MOV R4, RZ, RZ, -R0 ;  /* 0x000000ffff047224 */ /* 0x000fc800078e0a00 */
[----:B------:R-:W-:Y:S02]  /*d120*/  IMAD R5, R5, UR4, RZ ;  /* 0x0000000405057c24 */ /* 0x000fe4000f8e02ff */
[----:B------:R-:W-:-:S04]  /*d130*/  IMAD.WIDE.U32 R2, R0, UR4, R2 ;  /* 0x0000000400027c25 */ /* 0x000fc8000f8e0002 */
[----:B------:R-:W-:Y:S02]  /*d140*/  IMAD R4, R6, R4, R7 ;  /* 0x0000000406047224 */ /* 0x000fe400078e0207 */
[----:B------:R-:W-:Y:S01]  /*d150*/  IMAD R0, R0, UR5, R5 ;  /* 0x0000000500007c24 */ /* 0x000fe2000f8e0205 */
[----:B------:R-:W-:Y:S01]  /*d160*/  ULDC.64 UR4, c[0x0][0x3c8] ;  /* 0x0000f20000047ab9 */ /* 0x000fe20000000a00 */
[C---:B0-----:R-:W-:Y:S02]  /*d170*/  IMAD.SHL.U32 R7, R8.reuse, 0x8, RZ ;  /* 0x0000000808077824 */ /* 0x041fe400078e00ff */
[----:B------:R-:W-:Y:S01]  /*d180*/  IMAD.IADD R3, R3, 0x1, R0 ;  /* 0x0000000103037824 */ /* 0x000fe200078e0200 */
[----:B------:R-:W-:Y:S01]  /*d190*/  SHF.R.S32.HI R0, RZ, 0x1f, R4 ;  /* 0x0000001fff007819 */ /* 0x000fe20000011404 */
[----:B------:R-:W-:-:S04]  /*d1a0*/  IMAD.SHL.U32 R8, R8, 0x8, RZ ;  /* 0x0000000808087824 */ /* 0x000fc800078e00ff */
[----:B------:R-:W-:Y:S01]  /*d1b0*/  IMAD R0, R0, UR4, RZ ;  /* 0x0000000400007c24 */ /* 0x000fe2000f8e02ff */
[----:B------:R-:W-:Y:S01]  /*d1c0*/  LOP3.LUT R8, R8, 0x38, RZ, 0xc0, !PT ;  /* 0x0000003808087812 */ /* 0x000fe200078ec0ff */
[----:B------:R-:W-:Y:S01]  /*d1d0*/  IMAD.WIDE.U32 R2, R4, UR4, R2 ;  /* 0x0000000404027c25 */ /* 0x000fe2000f8e0002 */
[----:B------:R-:W-:Y:S01]  /*d1e0*/  LOP3.LUT R7, R7, 0x38, RZ, 0xc0, !PT ;  /* 0x0000003807077812 */ /* 0x000fe200078ec0ff */
[----:B------:R-:W-:Y:S01]  /*d1f0*/  ULDC UR4, c[0x0][0x3b8] ;  /* 0x0000ee0000047ab9 */ /* 0x000fe20000000800 */
[----:B------:R-:W-:Y:S01]  /*d200*/  LOP3.LUT R10, R8, 0x40, RZ, 0xfc, !PT ;  /* 0x00000040080a7812 */ /* 0x000fe200078efcff */
[----:B------:R-:W-:Y:S01]  /*d210*/  IMAD R0, R4, UR5, R0 ;  /* 0x0000000504007c24 */ /* 0x000fe2000f8e0200 */
[C---:B------:R-:W-:Y:S02]  /*d220*/  LOP3.LUT R9, R8.reuse, 0x80, RZ, 0xfc, !PT ;  /* 0x0000008008097812 */ /* 0x040fe400078efcff */
[----:B------:R-:W-:Y:S01]  /*d230*/  LOP3.LUT R8, R8, 0xc0, RZ, 0xfc, !PT ;  /* 0x000000c008087812 */ /* 0x000fe200078efcff */
[----:B------:R-:W-:Y:S01]  /*d240*/  IMAD.IADD R0, R3, 0x1, R0 ;  /* 0x0000000103007824 */ /* 0x000fe200078e0200 */
[----:B------:R-:W-:-:S02]  /*d250*/  LEA R4, P4, R2, UR6, 0x1 ;  /* 0x0000000602047c11 */ /* 0x000fc4000f8808ff */
[----:B------:R-:W-:Y:S02]  /*d260*/  ISETP.GE.AND P3, PT, R7, UR4, PT ;  /* 0x0000000407007c0c */ /* 0x000fe4000bf66270 */
[----:B------:R-:W-:Y:S02]  /*d270*/  ISETP.GE.AND P2, PT, R10, UR4, PT ;  /* 0x000000040a007c0c */ /* 0x000fe4000bf46270 */
[----:B------:R-:W-:Y:S02]  /*d280*/  ISETP.GE.AND P1, PT, R9, UR4, PT ;  /* 0x0000000409007c0c */ /* 0x000fe4000bf26270 */
[----:B------:R-:W-:Y:S01]  /*d290*/  ISETP.GE.AND P0, PT, R8, UR4, PT ;  /* 0x0000000408007c0c */ /* 0x000fe2000bf06270 */
[----:B------:R-:W-:Y:S01]  /*d2a0*/  UMOV UR4, 0xffffffff ;  /* 0xffffffff00047882 */ /* 0x000fe20000000000 */
[----:B------:R-:W-:Y:S02]  /*d2b0*/  LEA.HI.X R0, R2, UR7, R0, 0x1, P4 ;  /* 0x0000000702007c11 */ /* 0x000fe4000a0f0c00 */
[----:B------:R-:W-:Y:S09]  /*d2c0*/  BRA.DIV UR4, `(.L_x_10355) ;  /* 0x0000004e04487947 */ /* 0x000ff2000b800000 */
[----:B------:R-:W2:Y:S04]  /*d2d0*/  LDL.LU R9, [R1+0x38] ;  /* 0x0000380001097983 */ /* 0x000ea80000300800 */
[----:B------:R-:W3:Y:S04]  /*d2e0*/  LDL.LU R3, [R1+0x3c] ;  /* 0x00003c0001037983 */ /* 0x000ee80000300800 */
[----:B------:R-:W4:Y:S04]  /*d2f0*/  LDL.LU R10, [R1+0x4c] ;  /* 0x00004c00010a7983 */ /* 0x000f280000300800 */
[----:B------:R-:W5:Y:S04]  /*d300*/  LDL R8, [R1+0x10] ;  /* 0x0000100001087983 */ /* 0x000f680000100800 */
[----:B------:R-:W-:Y:S01]  /*d310*/  SHFL.IDX PT, R2, R0, RZ, 0x181f ;  /* 0x00181fff00027589 */ /* 0x000fe200000e0000 */
[----:B--2---:R-:W-:-:S03]  /*d320*/  IMAD R5, R9, R6, RZ ;  /* 0x0000000609057224 */ /* 0x004fc600078e02ff */
[----:B------:R-:W2:Y:S02]  /*d330*/  LDL.LU R9, [R1+0x54] ;  /* 0x0000540001097983 */ /* 0x000ea40000300800 */
[-C--:B---3--:R-:W-:Y:S02]  /*d340*/  ISETP.GE.AND P4, PT, R3, R5.reuse, PT ;  /* 0x000000050300720c */ /* 0x088fe40003f86270 */
[----:B------:R-:W3:Y:S01]  /*d350*/  LDL.LU R11, [R1+0x5c] ;  /* 0x00005c00010b7983 */ /* 0x000ee20000300800 */
[----:B------:R-:W-:-:S03]  /*d360*/  ISETP.GE.AND P5, PT, R17, R5, PT ;  /* 0x000000051100720c */ /* 0x000fc60003fa6270 */
[----:B------:R-:W0:Y:S10]  /*d370*/  SHFL.IDX PT, R3, R4, RZ, 0x181f ;  /* 0x00181fff04037589 */ /* 0x000e3400000e0000 */
[----:B0-----:R-:W-:-:S05]  /*d380*/  @!P5 LEA R3, P6, R7, R3, 0x1 ;  /* 0x000000030703d211 */ /* 0x001fca00078c08ff */
[----:B------:R-:W-:-:S05]  /*d390*/  @!P5 IMAD.X R2, RZ, RZ, R2, P6 ;  /* 0x000000ffff02d224 */ /* 0x000fca00030e0602 */
[----:B------:R-:W-:-:S04]  /*d3a0*/  @!P5 LOP3.LUT R3, R3, R2, RZ, 0x3c, !PT ;  /* 0x000000020303d212 */ /* 0x000fc800078e3cff */
[----:B------:R-:W-:-:S04]  /*d3b0*/  @!P5 LOP3.LUT R2, R3, R2, RZ, 0x3c, !PT ;  /* 0x000000020302d212 */ /* 0x000fc800078e3cff */
[----:B------:R-:W-:-:S05]  /*d3c0*/  @!P5 LOP3.LUT R3, R3, R2, RZ, 0x3c, !PT ;  /* 0x000000020303d212 */ /* 0x000fca00078e3cff */
[----:B------:R-:W-:Y:S01]  /*d3d0*/  @!PT LDS RZ, [RZ] ;  /* 0x00000000fffff984 */ /* 0x000fe20000000800 */
[----:B-----5:R-:W-:Y:S04]  /*d3e0*/  @!P5 LDGSTS.E.BYPASS.LTC128B.128 [R8+0x22400], desc[UR38][R2.64], !P3 ;  /* 0x224000000208dfae */ /* 0x020fe8000d901d66 */
[----:B------:R-:W-:Y:S04]  /*d3f0*/  @!P5 LDGSTS.E.BYPASS.LTC128B.128 [R8+0x26400], desc[UR38][R2.64+0x80], !P2 ;  /* 0x264000800208dfae */ /* 0x000fe8000d101d66 */
[----:B------:R-:W-:Y:S04]  /*d400*/  @!P5 LDGSTS.E.BYPASS.LTC128B.128 [R8+0x2a400], desc[UR38][R2.64+0x100], !P1 ;  /* 0x2a4001000208dfae */ /* 0x000fe8000c901d66 */
[----:B------:R0:W-:Y:S04]  /*d410*/  @!P5 LDGSTS.E.BYPASS.LTC128B.128 [R8+0x2e400], desc[UR38][R2.64+0x180], !P0 ;  /* 0x2e4001800208dfae */ /* 0x0001e8000c101d66 */
        /* <DEDUP_REMOVED lines=10> */
[----:B0-----:R-:W0:Y:S04]  /*d4c0*/  SHFL.IDX PT, R2, R4, 0x2, 0x181f ;  /* 0x00581f0004027f89 */ /* 0x001e2800000e0000 */
[----:B------:R-:W1:Y:S02]  /*d4d0*/  SHFL.IDX PT, R6, R0, 0x2, 0x181f ;  /* 0x00581f0000067f89 */ /* 0x000e6400000e0000 */
[----:B0-----:R-:W-:-:S05]  /*d4e0*/  @!P4 LEA R2, P6, R7, R2, 0x1 ;  /* 0x000000020702c211 */ /* 0x001fca00078c08ff */
[----:B-1----:R-:W-:-:S05]  /*d4f0*/  @!P4 IMAD.X R3, RZ, RZ, R6, P6 ;  /* 0x000000ffff03c224 */ /* 0x002fca00030e0606 */
        /* <DEDUP_REMOVED lines=9> */
[----:B-1----:R-:W-:-:S05]  /*d590*/  @!P4 IMAD.X R3, RZ, RZ, R6, P6 ;  /* 0x000000ffff03c224 */ /* 0x002fca00030e0606 */
[----:B------:R-:W-:Y:S04]  /*d5a0*/  @!P4 LDGSTS.E.BYPASS.LTC128B.128 [R8+0x23c00], desc[UR38][R2.64], !P3 ;  /* 0x23c000000208cfae */ /* 0x000fe8000d901d66 */
[----:B------:R-:W-:Y:S04]  /*d5b0*/  @!P4 LDGSTS.E.BYPASS.LTC128B.128 [R8+0x27c00], desc[UR38][R2.64+0x80], !P2 ;  /* 0x27c000800208cfae */ /* 0x000fe8000d101d66 */
[----:B------:R-:W-:Y:S04]  /*d5c0*/  @!P4 LDGSTS.E.BYPASS.LTC128B.128 [R8+0x2bc00], desc[UR38][R2.64+0x100], !P1 ;  /* 0x2bc001000208cfae */ /* 0x000fe8000c901d66 */
[----:B------:R0:W-:Y:S04]  /*d5d0*/  @!P4 LDGSTS.E.BYPASS.LTC128B.128 [R8+0x2fc00], desc[UR38][R2.64+0x180], !P0 ;  /* 0x2fc001800208cfae */ /* 0x0001e8000c101d66 */
[----:B------:R-:W-:Y:S04]  /*d5e0*/  SHFL.IDX PT, R6, R0, 0x4, 0x181f ;  /* 0x00981f0000067f89 */ /* 0x000fe800000e0000 */
[----:B0-----:R-:W0:Y:S01]  /*d5f0*/  SHFL.IDX PT, R2, R4, 0x4, 0x181f ;  /* 0x00981f0004027f89 */ /* 0x001e2200000e0000 */
[----:B---3--:R-:W-:-:S13]  /*d600*/  ISETP.GE.AND P4, PT, R11, R5, PT ;  /* 0x000000050b00720c */ /* 0x008fda0003f86270 */
[----:B0-----:R-:W-:-:S05]  /*d610*/  @!P4 LEA R2, P6, R7, R2, 0x1 ;  /* 0x000000020702c211 */ /* 0x001fca00078c08ff */
[----:B------:R-:W-:-:S05]  /*d620*/  @!P4 IMAD.X R3, RZ, RZ, R6, P6 ;  /* 0x000000ffff03c224 */ /* 0x000fca00030e0606 */
[----:B------:R-:W-:Y:S04]  /*d630*/  @!P4 LDGSTS.E.BYPASS.LTC128B.128 [R8+0x24400], desc[UR38][R2.64], !P3 ;  /* 0x244000000208cfae */ /* 0x000fe8000d901d66 */
[----:B------:R-:W-:Y:S04]  /*d640*/  @!P4 LDGSTS.E.BYPASS.LTC128B.128 [R8+0x28400], desc[UR38][R2.64+0x80], !P2 ;  /* 0x284000800208cfae */ /* 0x000fe8000d101d66 */
[----:B------:R-:W-:Y:S04]  /*d650*/  @!P4 LDGSTS.E.BYPASS.LTC128B.128 [R8+0x2c400], desc[UR38][R2.64+0x100], !P1 ;  /* 0x2c4001000208cfae */ /* 0x000fe8000c901d66 */
[----:B------:R0:W-:Y:S04]  /*d660*/  @!P4 LDGSTS.E.BYPASS.LTC128B.128 [R8+0x30400], desc[UR38][R2.64+0x180], !P0 ;  /* 0x304001800208cfae */ /* 0x0001e8000c101d66 */
[----:B------:R-:W-:Y:S04]  /*d670*/  SHFL.IDX PT, R6, R0, 0x5, 0x181f ;  /* 0x00b81f0000067f89 */ /* 0x000fe800000e0000 */
[----:B0-----:R-:W0:Y:S01]  /*d680*/  SHFL.IDX PT, R2, R4, 0x5, 0x181f ;  /* 0x00b81f0004027f89 */ /* 0x001e2200000e0000 */
[----:B----4-:R-:W-:-:S13]  /*d690*/  ISETP.GE.AND P4, PT, R10, R5, PT ;  /* 0x000000050a00720c */ /* 0x010fda0003f86270 */
        /* <DEDUP_REMOVED lines=8> */
[----:B--2---:R-:W-:-:S13]  /*d720*/  ISETP.GE.AND P4, PT, R9, R5, PT ;  /* 0x000000050900720c */ /* 0x004fda0003f86270 */
[----:B0-----:R-:W-:-:S05]  /*d730*/  @!P4 LEA R2, P5, R7, R2, 0x1 ;  /* 0x000000020702c211 */ /* 0x001fca00078a08ff */
[----:B------:R-:W-:-:S05]  /*d740*/  @!P4 IMAD.X R3, RZ, RZ, R6, P5 ;  /* 0x000000ffff03c224 */ /* 0x000fca00028e0606 */
[----:B------:R-:W-:Y:S04]  /*d750*/  @!P4 LDGSTS.E.BYPASS.LTC128B.128 [R8+0x25400], desc[UR38][R2.64], !P3 ;  /* 0x254000000208cfae */ /* 0x000fe8000d901d66 */
[----:B------:R-:W-:Y:S04]  /*d760*/  @!P4 LDGSTS.E.BYPASS.LTC128B.128 [R8+0x29400], desc[UR38][R2.64+0x80], !P2 ;  /* 0x294000800208cfae */ /* 0x000fe8000d101d66 */
[----:B------:R-:W-:Y:S04]  /*d770*/  @!P4 LDGSTS.E.BYPASS.LTC128B.128 [R8+0x2d400], desc[UR38][R2.64+0x100], !P1 ;  /* 0x2d4001000208cfae */ /* 0x000fe8000c901d66 */
[----:B------:R0:W-:Y:S04]  /*d780*/  @!P4 LDGSTS.E.BYPASS.LTC128B.128 [R8+0x31400], desc[UR38][R2.64+0x180], !P0 ;  /* 0x314001800208cfae */ /* 0x0001e8000c101d66 */
[----:B------:R1:W2:Y:S04]  /*d790*/  SHFL.IDX PT, R6, R0, 0x7, 0x181f ;  /* 0x00f81f0000067f89 */ /* 0x0002a800000e0000 */
[----:B0-----:R1:W0:Y:S02]  /*d7a0*/  SHFL.IDX PT, R2, R4, 0x7, 0x181f ;  /* 0x00f81f0004027f89 */ /* 0x00122400000e0000 */
.L_x_10495:
[----:B-1----:R-:W3:Y:S01]  /*d7b0*/  LDL.LU R0, [R1+0x68] ;  /* 0x0000680001007983 */ /* 0x002ee20000300800 */
[----:B------:R-:W-:Y:S01]  /*d7c0*/  BSSY B0, `(.L_x_10356) ;  /* 0x000000d000007945 */ /* 0x000fe20003800000 */
[----:B---3--:R-:W-:-:S13]  /*d7d0*/  ISETP.GE.AND P4, PT, R0, R5, PT ;  /* 0x000000050000720c */ /* 0x008fda0003f86270 */
        /* <DEDUP_REMOVED lines=9> */
[----:B------:R1:W-:Y:S04]  /*d870*/  LDGSTS.E.BYPASS.LTC128B.128 [R0+0x2dc00], desc[UR38][R2.64+0x100], !P1 ;  /* 0x2dc0010002007fae */ /* 0x0003e8000c901d66 */
[----:B------:R1:W-:Y:S02]  /*d880*/  LDGSTS.E.BYPASS.LTC128B.128 [R0+0x31c00], desc[UR38][R2.64+0x180], !P0 ;  /* 0x31c0018002007fae */ /* 0x0003e4000c101d66 */
.L_x_10357:
[----:B------:R-:W-:Y:S05]  /*d890*/  BSYNC B0 ;  /* 0x0000000000007941 */ /* 0x000fea0003800000 */
.L_x_10356:
[----:B------:R3:W5:Y:S01]  /*d8a0*/  LDL R7, [R1+0x4] ;  /* 0x0000040001077983 */ /* 0x0007620000100800 */
[----:B------:R-:W-:Y:S01]  /*d8b0*/  PLOP3.LUT P0, PT, PT, PT, PT, 0x80, 0x0 ;  /* 0x000000000000781c */ /* 0x000fe20003f0f070 */
[----:B------:R-:W-:-:S12]  /*d8c0*/  NOP ;  /* 0x0000000000007918 */ /* 0x000fd80000000000 */
.L_x_10358:
        /* <DEDUP_REMOVED lines=19> */
.L_x_10496:
[----:B------:R-:W-:Y:S05]  /*da00*/  BSYNC B0 ;  /* 0x0000000000007941 */ /* 0x000fea0003800000 */
.L_x_10359:
[----:B0-----:R-:W4:Y:S01]  /*da10*/  LDL R2, [R1+0x14] ;  /* 0x0000140001027983 */ /* 0x001f220000100800 */
[----:B------:R-:W-:Y:S01]  /*da20*/  BSSY B0, `(.L_x_10361) ;  /* 0x0000063000007945 */ /* 0x000fe20003800000 */
[----:B----4-:R-:W-:-:S13]  /*da30*/  LOP3.LUT P0, RZ, R2, 0x1, RZ, 0xc0, !PT ;  /* 0x0000000102ff7812 */ /* 0x010fda000780c0ff */
[----:B------:R-:W-:Y:S05]  /*da40*/  @!P0 BRA `(.L_x_10362) ;  /* 0x0000000400808947 */ /* 0x000fea0003800000 */
[----:B------:R-:W4:Y:S04]  /*da50*/  LDL R2, [R1+0x4] ;  /* 0x0000040001027983 */ /* 0x000f280000100800 */
[----:B------:R-:W2:Y:S01]  /*da60*/  LDL R4, [R1+0x18] ;  /* 0x0000180001047983 */ /* 0x000ea20000100800 */
[----:B------:R-:W0:Y:S01]  /*da70*/  S2R R3, SR_TID.X ;  /* 0x0000000000037919 */ /* 0x000e220000002100 */
[----:B----4-:R-:W-:Y:S02]  /*da80*/  IMAD.MOV.U32 R5, RZ, RZ, R2 ;  /* 0x000000ffff057224 */ /* 0x010fe400078e0002 */
[----:B------:R-:W4:Y:S01]  /*da90*/  LDL R2, [R1+0x8] ;  /* 0x0000080001027983 */ /* 0x000f220000100800 */
[----:B--2---:R-:W-:Y:S01]  /*daa0*/  SHF.L.U32 R0, R4, 0x1f, RZ ;  /* 0x0000001f04007819 */ /* 0x004fe200000006ff */
[----:B------:R-:W-:Y:S01]  /*dab0*/  BSSY B1, `(.L_x_10363) ;  /* 0x0000006000017945 */ /* 0x000fe20003800000 */
[----:B0-----:R-:W-:-:S04]  /*dac0*/  LOP3.LUT R3, R3, 0x7f, RZ, 0xc0, !PT ;  /* 0x0000007f03037812 */ /* 0x001fc800078ec0ff */
[----:B------:R-:W-:Y:S01]  /*dad0*/  ISETP.NE.AND P1, PT, R3, RZ, PT ;  /* 0x000000ff0300720c */ /* 0x000fe20003f25270 */
[----:B----4-:R-:W-:-:S04]  /*dae0*/  IMAD R2, R2, 0x8, R5 ;  /* 0x0000000802027824 */ /* 0x010fc800078e0205 */
[----:B------:R-:W0:Y:S02]  /*daf0*/  SYNCS.PHASECHK.TRANS64.TRYWAIT P0, [R2+URZ+0x32460], R0 ;  /* 0x03246000020075a7 */ /* 0x000e24000800017f */
[----:B0-----:R-:W-:Y:S06]  /*db00*/  @!P0 BRA `(.L_x_10364) ;  /* 0x0000005000a08947 */ /* 0x001fec0003800000 */
.L_x_10497:
[----:B------:R-:W-:Y:S05]  /*db10*/  BSYNC B1 ;  /* 0x0000000000017941 */ /* 0x000fea0003800000 */
.L_x_10363:
        /* <DEDUP_REMOVED lines=9> */
.L_x_10366:
[----:B------:R-:W-:Y:S05]  /*dbb0*/  BSYNC B1 ;  /* 0x0000000000017941 */ /* 0x000fea0003800000 */
.L_x_10365:
[----:B------:R-:W2:Y:S04]  /*dbc0*/  LDL R5, [R1+0x4] ;  /* 0x0000040001057983 */ /* 0x000ea80000100800 */
[----:B------:R-:W2:Y:S04]  /*dbd0*/  LDL R3, [R1+0x8] ;  /* 0x0000080001037983 */ /* 0x000ea80000100800 */
        /* <DEDUP_REMOVED lines=10> */
[----:B----4-:R-:W-:Y:S02]  /*dc80*/  IMAD R0, R0, 0x60, R4 ;  /* 0x0000006000007824 */ /* 0x010fe400078e0204 */
[----:B------:R-:W-:-:S07]  /*dc90*/  VIADD R4, R3, 0x400 ;  /* 0x0000040003047836 */ /* 0x000fce0000000000 */
.L_x_10367:
        /* <DEDUP_REMOVED lines=16> */
.L_x_10368:
        /* <DEDUP_REMOVED lines=16> */
.L_x_10369:
        /* <DEDUP_REMOVED lines=16> */
.L_x_10370:
        /* <DEDUP_REMOVED lines=11> */
.L_x_10362:
[----:B------:R-:W-:Y:S05]  /*e050*/  BSYNC B0 ;  /* 0x0000000000007941 */ /* 0x000fea0003800000 */
.L_x_10361:
[----:B------:R-:W4:Y:S01]  /*e060*/  LDL.LU R4, [R1+0x48] ;  /* 0x0000480001047983 */ /* 0x000f220000300800 */
[----:B------:R-:W-:Y:S01]  /*e070*/  BSSY B0, `(.L_x_10371) ;  /* 0x000020f000007945 */ /* 0x000fe20003800000 */
[----:B----4-:R-:W-:-:S13]  /*e080*/  ISETP.GE.AND P0, PT, R4, 0x61, PT ;  /* 0x000000610400780c */ /* 0x010fda0003f06270 */
        /* <DEDUP_REMOVED lines=12> */
[----:B------:R-:W4:Y:S04]  /*e150*/  LDL.LU R4, [R1+0x8] ;  /* 0x0000080001047983 */ /* 0x000f280000300800 */
[----:B-----5:R-:W3:Y:S01]  /*e160*/  LDL.LU R7, [R1+0x18] ;  /* 0x0000180001077983 */ /* 0x020ee20000300800 */
[----:B------:R-:W-:Y:S01]  /*e170*/  BSSY B1, `(.L_x_10375) ;  /* 0x00000a5000017945 */ /* 0x000fe20003800000 */
[----:B--2---:R-:W-:Y:S01]  /*e180*/  LOP3.LUT P2, RZ, R5, 0x1, RZ, 0xc0, !PT ;  /* 0x0000000105ff7812 */ /* 0x004fe2000784c0ff */
[----:B----4-:R-:W-:-:S05]  /*e190*/  VIADD R2, R4, 0x1 ;  /* 0x0000000104027836 */ /* 0x010fca0000000000 */
[----:B------:R-:W-:-:S04]  /*e1a0*/  ISETP.NE.AND P0, PT, R2, 0x2, PT ;  /* 0x000000020200780c */ /* 0x000fc80003f05270 */
[----:B------:R-:W-:Y:S02]  /*e1b0*/  SEL R3, RZ, 0x1, P0 ;  /* 0x00000001ff037807 */ /* 0x000fe40000000000 */
[----:B------:R-:W-:Y:S02]  /*e1c0*/  SEL R8, R2, RZ, P0 ;  /* 0x000000ff02087207 */ /* 0x000fe40000000000 */
[----:B---3--:R-:W-:-:S05]  /*e1d0*/  LOP3.LUT R7, R7, R3, RZ, 0x3c, !PT ;  /* 0x0000000307077212 */ /* 0x008fca00078e3cff */
        /* <DEDUP_REMOVED lines=27> */
.L_x_10377:
        /* <DEDUP_REMOVED lines=9> */
.L_x_10498:
[----:B------:R-:W-:Y:S05]  /*e420*/  BSYNC B3 ;  /* 0x0000000000037941 */ /* 0x000fea0003800000 */
.L_x_10378:
        /* <DEDUP_REMOVED lines=9> */
.L_x_10381:
[----:B------:R-:W-:Y:S05]  /*e4c0*/  BSYNC B3 ;  /* 0x0000000000037941 */ /* 0x000fea0003800000 */
.L_x_10380:
        /* <DEDUP_REMOVED lines=14> */
.L_x_10382:
        /* <DEDUP_REMOVED lines=14> */
.L_x_10499:
[----:B------:R-:W-:Y:S05]  /*e690*/  BSYNC B3 ;  /* 0x0000000000037941 */ /* 0x000fea0003800000 */
.L_x_10383:
        /* <DEDUP_REMOVED lines=11> */
.L_x_10386:
[----:B------:R-:W-:Y:S05]  /*e750*/  BSYNC B3 ;  /* 0x0000000000037941 */ /* 0x000fea0003800000 */
.L_x_10385:
        /* <DEDUP_REMOVED lines=11> */
.L_x_10387:
        /* <DEDUP_REMOVED lines=16> */
.L_x_10388:
        /* <DEDUP_REMOVED lines=16> */
.L_x_10389:
        /* <DEDUP_REMOVED lines=16> */
.L_x_10390:
        /* <DEDUP_REMOVED lines=11> */
.L_x_10376:
[----:B------:R-:W-:Y:S05]  /*ebc0*/  BSYNC B1 ;  /* 0x0000000000017941 */ /* 0x000fea0003800000 */
.L_x_10375:
[----:B------:R-:W2:Y:S02]  /*ebd0*/  LDL.LU R4, [R1+0x30] ;  /* 0x0000300001047983 */ /* 0x000ea40000300800 */
[----:B--2---:R-:W-:-:S07]  /*ebe0*/  VIADD R0, R4, 0xfffffffd ;  /* 0xfffffffd04007836 */ /* 0x004fce0000000000 */
.L_x_10374:
[----:B------:R-:W-:Y:S05]  /*ebf0*/  BSYNC B2 ;  /* 0x0000000000027941 */ /* 0x000fea0003800000 */
.L_x_10373:
[----:B------:R-:W2:Y:S01]  /*ec00*/  LDL.LU R2, [R1+0x2c] ;  /* 0x00002c0001027983 */ /* 0x000ea20000300800 */
[----:B------:R-:W-:-:S05]  /*ec10*/  IMAD.MOV R6, RZ, RZ, -R6 ;  /* 0x000000ffff067224 */ /* 0x000fca00078e0a06 */
[----:B--2---:R-:W-:-:S13]  /*ec20*/  ISETP.NE.AND P0, PT, R2, R6, PT ;  /* 0x000000060200720c */ /* 0x004fda0003f05270 */
[----:B------:R-:W-:Y:S05]  /*ec30*/  @!P0 BRA `(.L_x_10372) ;  /* 0x0000001400488947 */ /* 0x000fea0003800000 */
.L_x_10423:
[----:B------:R-:W2:Y:S04]  /*ec40*/  LDL R4, [R1+0x14] ;  /* 0x0000140001047983 */ /* 0x000ea80000100800 */
[----:B0-----:R-:W0:Y:S04]  /*ec50*/  LDL.LU R3, [R1+0x8] ;  /* 0x0000080001037983 */ /* 0x001e280000300800 */
[----:B------:R-:W4:Y:S01]  /*ec60*/  LDL.LU R2, [R1+0x18] ;  /* 0x0000180001027983 */ /* 0x000f220000300800 */
[----:B------:R-:W-:Y:S05]  /*ec70*/  YIELD ;  /* 0x0000000000007946 */ /* 0x000fea0003800000 */
[----:B------:R-:W-:Y:S01]  /*ec80*/  BSSY B1, `(.L_x_10391) ;  /* 0x00000a2000017945 */ /* 0x000fe20003800000 */
[----:B--2---:R-:W-:Y:S01]  /*ec90*/  LOP3.LUT P1, RZ, R4, 0x1, RZ, 0xc0, !PT ;  /* 0x0000000104ff7812 */ /* 0x004fe2000782c0ff */
[----:B0----5:R-:W-:-:S05]  /*eca0*/  VIADD R7, R3, 0x1 ;  /* 0x0000000103077836 */ /* 0x021fca0000000000 */
        /* <DEDUP_REMOVED lines=13> */
[----:B------:R-:W4:Y:S01]  /*ed80*/  LDL R9, [R1+0xc] ;  /* 0x00000c0001097983 */ /* 0x000f220000100800 */
        /* <DEDUP_REMOVED lines=14> */
[----:B------:R-:W2:Y:S04]  /*ee70*/  LDG.E R2, desc[UR38][R4.64] ;  /* 0x0000002604027981 */ /* 0x000ea8000c1e1900 */
[----:B--2---:R0:W-:Y:S02]  /*ee80*/  STL [R1], R2 ;  /* 0x0000000201007387 */ /* 0x0041e40000100800 */
.L_x_10393:
        /* <DEDUP_REMOVED lines=9> */
.L_x_10500:
[----:B------:R-:W-:Y:S05]  /*ef20*/  BSYNC B2 ;  /* 0x0000000000027941 */ /* 0x000fea0003800000 */
.L_x_10394:
        /* <DEDUP_REMOVED lines=9> */
.L_x_10397:
[----:B------:R-:W-:Y:S05]  /*efc0*/  BSYNC B2 ;  /* 0x0000000000027941 */ /* 0x000fea0003800000 */
.L_x_10396:
[----:B------:R-:W2:Y:S04]  /*efd0*/  LDL R3, [R1+0x4] ;  /* 0x0000040001037983 */ /* 0x000ea80000100800 */
        /* <DEDUP_REMOVED lines=9> */
[----:B----4-:R-:W-:Y:S02]  /*f070*/  IMAD R8, R8, 0x60, R5 ;  /* 0x0000006008087824 */ /* 0x010fe400078e0205 */
[----:B------:R-:W-:Y:S02]  /*f080*/  VIADD R3, R3, 0x1c400 ;  /* 0x0001c40003037836 */ /* 0x000fe40000000000 */
[----:B------:R-:W-:-:S07]  /*f090*/  VIADD R5, R4, 0x32430 ;  /* 0x0003243004057836 */ /* 0x000fce0000000000 */
.L_x_10398:
        /* <DEDUP_REMOVED lines=14> */
.L_x_10501:
[----:B------:R-:W-:Y:S05]  /*f180*/  BSYNC B2 ;  /* 0x0000000000027941 */ /* 0x000fea0003800000 */
.L_x_10399:
        /* <DEDUP_REMOVED lines=11> */
.L_x_10402:
[----:B------:R-:W-:Y:S05]  /*f240*/  BSYNC B2 ;  /* 0x0000000000027941 */ /* 0x000fea0003800000 */
.L_x_10401:
        /* <DEDUP_REMOVED lines=10> */
.L_x_10403:
        /* <DEDUP_REMOVED lines=16> */
.L_x_10404:
        /* <DEDUP_REMOVED lines=16> */
.L_x_10405:
        /* <DEDUP_REMOVED lines=16> */
.L_x_10406:
        /* <DEDUP_REMOVED lines=11> */
.L_x_10392:
[----:B------:R-:W-:Y:S05]  /*f6a0*/  BSYNC B1 ;  /* 0x0000000000017941 */ /* 0x000fea0003800000 */
.L_x_10391:
        /* <DEDUP_REMOVED lines=36> */
.L_x_10409:
        /* <DEDUP_REMOVED lines=9> */
.L_x_10502:
[----:B------:R-:W-:Y:S05]  /*f980*/  BSYNC B2 ;  /* 0x0000000000027941 */ /* 0x000fea0003800000 */
.L_x_10410:
        /* <DEDUP_REMOVED lines=9> */
.L_x_10413:
[----:B------:R-:W-:Y:S05]  /*fa20*/  BSYNC B2 ;  /* 0x0000000000027941 */ /* 0x000fea0003800000 */
.L_x_10412:
[----:B0-----:R-:W2:Y:S04]  /*fa30*/  LDL R8, [R1+0x4] ;  /* 0x0000040001087983 */ /* 0x001ea80000100800 */
        /* <DEDUP_REMOVED lines=13> */
.L_x_10414:
        /* <DEDUP_REMOVED lines=14> */
.L_x_10503:
[----:B------:R-:W-:Y:S05]  /*fbf0*/  BSYNC B2 ;  /* 0x0000000000027941 */ /* 0x000fea0003800000 */
.L_x_10415:
        /* <DEDUP_REMOVED lines=11> */
.L_x_10418:
[----:B------:R-:W-:Y:S05]  /*fcb0*/  BSYNC B2 ;  /* 0x0000000000027941 */ /* 0x000fea0003800000 */
.L_x_10417:
        /* <DEDUP_REMOVED lines=11> */
.L_x_10419:
        /* <DEDUP_REMOVED lines=16> */
.L_x_10420:
        /* <DEDUP_REMOVED lines=16> */
.L_x_10421:
        /* <DEDUP_REMOVED lines=16> */
.L_x_10422:
        /* <DEDUP_REMOVED lines=11> */
.L_x_10408:
[----:B------:R-:W-:Y:S05]  /*10120*/  BSYNC B1 ;  /* 0x0000000000017941 */ /* 0x000fea0003800000 */
.L_x_10407:
[C---:B------:R-:W-:Y:S01]  /*10130*/  ISETP.GT.AND P0, PT, R0.reuse, 0x1, PT ;  /* 0x000000010000780c */ /* 0x040fe20003f04270 */
[----:B------:R-:W-:-:S12]  /*10140*/  VIADD R0, R0, 0xfffffffe ;  /* 0xfffffffe00007836 */ /* 0x000fd80000000000 */
[----:B------:R-:W-:Y:S05]  /*10150*/  @P0 BRA `(.L_x_10423) ;  /* 0xffffffe800b80947 */ /* 0x000fea000383ffff */
.L_x_10372:
[----:B------:R-:W-:Y:S05]  /*10160*/  BSYNC B0 ;  /* 0x0000000000007941 */ /* 0x000fea0003800000 */
.L_x_10371:
[----:B------:R-:W4:Y:S04]  /*10170*/  LDL.LU R4, [R1+0x8] ;  /* 0x0000080001047983 */ /* 0x000f280000300800 */
[----:B------:R-:W2:Y:S01]  /*10180*/  LDL.LU R3, [R1+0x18] ;  /* 0x0000180001037983 */ /* 0x000ea20000300800 */
[----:B------:R-:W1:Y:S01]  /*10190*/  S2R R2, SR_TID.X ;  /* 0x0000000000027919 */ /* 0x000e620000002100 */
[----:B------:R-:W-:Y:S01]  /*101a0*/  BSSY B0, `(.L_x_10424) ;  /* 0x0000015000007945 */ /* 0x000fe20003800000 */
[----:B-1----:R-:W-:-:S04]  /*101b0*/  LOP3.LUT R2, R2, 0x7f, RZ, 0xc0, !PT ;  /* 0x0000007f02027812 */ /* 0x002fc800078ec0ff */
[----:B------:R-:W-:Y:S01]  /*101c0*/  ISETP.NE.AND P1, PT, R2, RZ, PT ;  /* 0x000000ff0200720c */ /* 0x000fe20003f25270 */
[----:B----4-:R-:W-:-:S05]  /*101d0*/  VIADD R0, R4, 0x1 ;  /* 0x0000000104007836 */ /* 0x010fca0000000000 */
[----:B------:R-:W-:-:S04]  /*101e0*/  ISETP.NE.AND P0, PT, R0, 0x2, PT ;  /* 0x000000020000780c */ /* 0x000fc80003f05270 */
[----:B------:R-:W-:-:S04]  /*101f0*/  SEL R2, RZ, 0x1, P0 ;  /* 0x00000001ff027807 */ /* 0x000fc80000000000 */
[----:B--2---:R-:W-:-:S05]  /*10200*/  LOP3.LUT R3, R3, R2, RZ, 0x3c, !PT ;  /* 0x0000000203037212 */ /* 0x004fca00078e3cff */
[----:B------:R1:W-:Y:S01]  /*10210*/  STL [R1+0x18], R3 ;  /* 0x0000180301007387 */ /* 0x0003e20000100800 */
[----:B------:R-:W-:Y:S05]  /*10220*/  @P1 BRA `(.L_x_10425) ;  /* 0x0000000000301947 */ /* 0x000fea0003800000 */
[----:B-1----:R-:W1:Y:S01]  /*10230*/  S2R R3, SR_LANEID ;  /* 0x0000000000037919 */ /* 0x002e620000000000 */
[----:B------:R-:W-:Y:S01]  /*10240*/  VOTEU.ANY UR4, UPT, PT ;  /* 0x0000000000047886 */ /* 0x000fe200038e0100 */
[----:B------:R-:W2:Y:S01]  /*10250*/  LDC.64 R4, c[0x0][0xd60] ;  /* 0x00035800ff047b82 */ /* 0x000ea20000000a00 */
[----:B------:R-:W1:Y:S02]  /*10260*/  FLO.U32 R2, UR4 ;  /* 0x0000000400027d00 */ /* 0x000e6400080e0000 */
[----:B-1----:R-:W-:-:S06]  /*10270*/  ISETP.EQ.U32.AND P1, PT, R2, R3, PT ;  /* 0x000000030200720c */ /* 0x002fcc0003f22070 */
[----:B------:R-:W2:Y:S07]  /*10280*/  POPC R3, UR4 ;  /* 0x0000000400037d09 */ /* 0x000eae0008000000 */
[----:B--2---:R-:W2:Y:S01]  /*10290*/  @P1 ATOMG.E.ADD.STRONG.GPU PT, R3, desc[UR38][R4.64], R3 ;  /* 0x00000003040319a8 */ /* 0x004ea200081ee1e6 */
[----:B------:R-:W1:Y:S02]  /*102a0*/  S2R R6, SR_LTMASK ;  /* 0x0000000000067919 */ /* 0x000e640000003900 */
[----:B-1----:R-:W-:-:S04]  /*102b0*/  LOP3.LUT R6, R6, UR4, RZ, 0xc0, !PT ;  /* 0x0000000406067c12 */ /* 0x002fc8000f8ec0ff */
[----:B0----5:R-:W0:Y:S01]  /*102c0*/  POPC R7, R6 ;  /* 0x0000000600077309 */ /* 0x021e220000000000 */
[----:B--2---:R-:W0:Y:S02]  /*102d0*/  SHFL.IDX PT, R2, R3, R2, 0x1f ;  /* 0x00001f0203027589 */ /* 0x004e2400000e0000 */
[----:B0-----:R-:W-:-:S07]  /*102e0*/  IADD3 R16, R2, UR40, R7 ;  /* 0x0000002802107c10 */ /* 0x001fce000fffe007 */
.L_x_10425:
[----:B------:R-:W-:Y:S05]  /*102f0*/  BSYNC B0 ;  /* 0x0000000000007941 */ /* 0x000fea0003800000 */
.L_x_10424:
[----:B------:R-:W-:-:S05]  /*10300*/  SEL R0, R0, RZ, P0 ;  /* 0x000000ff00007207 */ /* 0x000fca0000000000 */
[----:B------:R2:W-:Y:S02]  /*10310*/  STL [R1+0x8], R0 ;  /* 0x0000080001007387 */ /* 0x0005e40000100800 */
.L_x_10337:
[----:B------:R-:W-:Y:S05]  /*10320*/  BSYNC B7 ;  /* 0x0000000000077941 */ /* 0x000fea0003800000 */
.L_x_10335:
[----:B--23--:R-:W2:Y:S02]  /*10330*/  LDL R0, [R1+0x14] ;  /* 0x0000140001007983 */ /* 0x00cea40000100800 */
        /* <DEDUP_REMOVED lines=12> */
.L_x_10426:
[----:B------:R-:W0:Y:S01]  /*10400*/  S2R R0, SR_TID.X ;  /* 0x0000000000007919 */ /* 0x000e220000002100 */
[----:B------:R-:W-:Y:S01]  /*10410*/  UMOV UR4, 0xffffffff ;  /* 0xffffffff00047882 */ /* 0x000fe20000000000 */
[----:B0----5:R-:W-:-:S04]  /*10420*/  LOP3.LUT R7, R0, 0x1f, RZ, 0xc0, !PT ;  /* 0x0000001f00077812 */ /* 0x021fc800078ec0ff */
        /* <DEDUP_REMOVED lines=33> */
.L_x_10513:
[----:B------:R-:W-:Y:S02]  /*10640*/  ULDC UR4, c[0x0][0xd38] ;  /* 0x00034e0000047ab9 */ /* 0x000fe40000000800 */
[----:B------:R-:W-:-:S04]  /*10650*/  IMAD.U32 R16, RZ, RZ, UR4 ;  /* 0x00000004ff107e24 */ /* 0x000fc8000f8e00ff */
[----:B-1----:R-:W-:-:S04]  /*10660*/  IMAD R6, R6, R16, RZ ;  /* 0x0000001006067224 */ /* 0x002fc800078e02ff */
[----:B------:R-:W-:-:S05]  /*10670*/  IMAD.IADD R4, R4, 0x1, R6 ;  /* 0x0000000104047824 */ /* 0x000fca00078e0206 */
[----:B------:R-:W-:-:S13]  /*10680*/  ISETP.GT.AND P6, PT, R4, R0, PT ;  /* 0x000000000400720c */ /* 0x000fda0003fc4270 */
[----:B------:R-:W-:Y:S05]  /*10690*/  @P6 BRA `(.L_x_10429) ;  /* 0x00000000009c6947 */ /* 0x000fea0003800000 */
.L_x_10434:
        /* <DEDUP_REMOVED lines=14> */
.L_x_10432:
[----:B------:R-:W-:Y:S05]  /*10780*/  BSYNC B0 ;  /* 0x0000000000007941 */ /* 0x000fea0003800000 */
.L_x_10431:
        /* <DEDUP_REMOVED lines=18> */
.L_x_10521:
[----:B------:R-:W-:Y:S02]  /*108b0*/  ULDC UR4, c[0x0][0xd38] ;  /* 0x00034e0000047ab9 */ /* 0x000fe40000000800 */
[----:B------:R-:W-:-:S04]  /*108c0*/  IMAD.U32 R16, RZ, RZ, UR4 ;  /* 0x00000004ff107e24 */ /* 0x000fc8000f8e00ff */
[----:B-1----:R-:W-:-:S04]  /*108d0*/  IMAD R6, R6, R16, RZ ;  /* 0x0000001006067224 */ /* 0x002fc800078e02ff */
[----:B------:R-:W-:-:S05]  /*108e0*/  IMAD.IADD R4, R6, 0x1, R4 ;  /* 0x0000000106047824 */ /* 0x000fca00078e0204 */
[----:B------:R-:W-:-:S13]  /*108f0*/  ISETP.GT.AND P6, PT, R4, R0, PT ;  /* 0x000000000400720c */ /* 0x000fda0003fc4270 */
[----:B------:R-:W-:Y:S05]  /*10900*/  @!P6 BRA `(.L_x_10434) ;  /* 0xfffffffc0064e947 */ /* 0x000fea000383ffff */
.L_x_10429:
        /* <DEDUP_REMOVED lines=8> */
.L_x_10525:
[----:B------:R-:W-:Y:S01]  /*10990*/  ISETP.NE.AND P0, PT, R5, RZ, PT ;  /* 0x000000ff0500720c */ /* 0x000fe20003f05270 */
[----:B-1----:R-:W-:-:S12]  /*109a0*/  IMAD.MOV.U32 R2, RZ, RZ, RZ ;  /* 0x000000ffff027224 */ /* 0x002fd800078e00ff */
[----:B------:R-:W-:Y:S05]  /*109b0*/  @!P0 BRA `(.L_x_10436) ;  /* 0x0000000000108947 */ /* 0x000fea0003800000 */
[----:B------:R-:W-:Y:S01]  /*109c0*/  UMOV UR4, 0xffffffff ;  /* 0xffffffff00047882 */ /* 0x000fe20000000000 */
[----:B------:R-:W-:Y:S02]  /*109d0*/  VIADD R12, R4, 0xffffffff ;  /* 0xffffffff040c7836 */ /* 0x000fe40000000000 */
[----:B------:R-:W-:Y:S05]  /*109e0*/  BRA.DIV UR4, `(.L_x_10437) ;  /* 0x0000002e04d07947 */ /* 0x000fea000b800000 */
[----:B------:R1:W3:Y:S02]  /*109f0*/  SHFL.IDX PT, R2, R3, R12, 0x1f ;  /* 0x00001f0c03027589 */ /* 0x0002e400000e0000 */
.L_x_10436:
        /* <DEDUP_REMOVED lines=31> */
.L_x_10430:
[----:B------:R-:W-:Y:S01]  /*10bf0*/  UMOV UR4, URZ ;  /* 0x0000003f00047c82 */ /* 0x000fe20008000000 */
[----:B------:R-:W-:Y:S01]  /*10c00*/  UMOV UR5, URZ ;  /* 0x0000003f00057c82 */ /* 0x000fe20008000000 */
[----:B------:R-:W-:Y:S01]  /*10c10*/  ULDC UR6, c[0x0][0xd3c] ;  /* 0x00034f0000067ab9 */ /* 0x000fe20000000800 */
[----:B------:R-:W-:Y:S02]  /*10c20*/  IMAD.MOV.U32 R16, RZ, RZ, R0 ;  /* 0x000000ffff107224 */ /* 0x000fe400078e0000 */
[----:B------:R-:W-:Y:S02]  /*10c30*/  IMAD.U32 R17, RZ, RZ, UR4 ;  /* 0x00000004ff117e24 */ /* 0x000fe4000f8e00ff */
[----:B------:R-:W-:Y:S02]  /*10c40*/  IMAD.U32 R18, RZ, RZ, UR5 ;  /* 0x00000005ff127e24 */ /* 0x000fe4000f8e00ff */
[----:B------:R-:W-:-:S07]  /*10c50*/  IMAD.U32 R19, RZ, RZ, UR6 ;  /* 0x00000006ff137e24 */ /* 0x000fce000f8e00ff */
.L_x_10438:
[----:B0-----:R0:W2:Y:S01]  /*10c60*/  LDL R3, [R1+0x4] ;  /* 0x0000040001037983 */ /* 0x0010a20000100800 */
        /* <DEDUP_REMOVED lines=11> */
.L_x_10427:
[----:B------:R-:W-:Y:S02]  /*10d20*/  ULDC UR4, c[0x0][0xd3c] ;  /* 0x00034f0000047ab9 */ /* 0x000fe40000000800 */
[----:B---3--:R-:W-:-:S13]  /*10d30*/  ISETP.GE.AND P0, PT, R19, UR4, PT ;  /* 0x0000000413007c0c */ /* 0x008fda000bf06270 */
[----:B------:R-:W-:Y:S05]  /*10d40*/  @!P0 BRA `(.L_x_10439) ;  /* 0xffffffa000b88947 */ /* 0x000fea000383ffff */
[----:B------:R-:W-:Y:S05]  /*10d50*/  BSYNC B8 ;  /* 0x0000000000087941 */ /* 0x000fea0003800000 */
.L_x_10331:
[----:B--2---:R-:W2:Y:S01]  /*10d60*/  LDL.LU R0, [R1+0x6c] ;  /* 0x00006c0001007983 */ /* 0x004ea20000300800 */
[----:B------:R-:W-:Y:S01]  /*10d70*/  BSSY B0, `(.L_x_10440) ;  /* 0x000000b000007945 */ /* 0x000fe20003800000 */
[----:B------:R-:W3:Y:S01]  /*10d80*/  S2R R5, SR_CgaCtaId ;  /* 0x0000000000057919 */ /* 0x000ee20000008800 */
[----:B--2---:R-:W-:-:S05]  /*10d90*/  VIADD R0, R0, 0x1 ;  /* 0x0000000100007836 */ /* 0x004fca0000000000 */
[----:B------:R-:W-:-:S04]  /*10da0*/  LEA.HI R2, R0, R0, RZ, 0x1 ;  /* 0x0000000000027211 */ /* 0x000fc800078f08ff */
[----:B01----:R-:W-:-:S05]  /*10db0*/  LOP3.LUT R3, R2, 0xfffffffe, RZ, 0xc0, !PT ;  /* 0xfffffffe02037812 */ /* 0x003fca00078ec0ff */
[----:B------:R-:W-:Y:S01]  /*10dc0*/  IMAD.IADD R3, R0, 0x1, -R3 ;  /* 0x0000000100037824 */ /* 0x000fe200078e0a03 */
[----:B------:R-:W-:-:S04]  /*10dd0*/  MOV R0, 0x400 ;  /* 0x0000040000007802 */ /* 0x000fc80000000f00 */
[----:B---3--:R-:W-:Y:S02]  /*10de0*/  LEA R0, R5, R0, 0x18 ;  /* 0x0000000005007211 */ /* 0x008fe400078ec0ff */
[----:B------:R-:W-:-:S04]  /*10df0*/  SHF.L.U32 R3, R3, 0x1f, RZ ;  /* 0x0000001f03037819 */ /* 0x000fc800000006ff */
[----:B------:R-:W0:Y:S02]  /*10e00*/  SYNCS.PHASECHK.TRANS64.TRYWAIT P0, [R0+URZ+0x32420], R3 ;  /* 0x03242003000075a7 */ /* 0x000e24000800017f */
[----:B0-----:R-:W-:Y:S05]  /*10e10*/  @!P0 BRA `(.L_x_10441) ;  /* 0x0000002800ec8947 */ /* 0x001fea0003800000 */
.L_x_10528:
[----:B------:R-:W-:Y:S05]  /*10e20*/  BSYNC B0 ;  /* 0x0000000000007941 */ /* 0x000fea0003800000 */
.L_x_10440:
[----:B------:R-:W-:-:S03]  /*10e30*/  UMOV UR4, 0xffffffff ;  /* 0xffffffff00047882 */ /* 0x000fc60000000000 */
[----:B------:R-:W-:Y:S05]  /*10e40*/  BRA.DIV UR4, `(.L_x_10442) ;  /* 0x0000002a04f47947 */ /* 0x000fea000b800000 */
[----:B------:R-:W1:Y:S02]  /*10e50*/  S2R R2, SR_TID.X ;  /* 0x0000000000027919 */ /* 0x000e640000002100 */
[----:B-1----:R-:W-:-:S04]  /*10e60*/  SHF.R.U32.HI R2, RZ, 0x5, R2 ;  /* 0x00000005ff027819 */ /* 0x002fc80000011602 */
[----:B------:R-:W-:-:S05]  /*10e70*/  LOP3.LUT R2, R2, 0x3, RZ, 0xc0, !PT ;  /* 0x0000000302027812 */ /* 0x000fca00078ec0ff */
[----:B------:R1:W2:Y:S02]  /*10e80*/  SHFL.IDX PT, R14, R2, RZ, 0x1f ;  /* 0x00001fff020e7589 */ /* 0x0002a400000e0000 */
.L_x_10531:
[----:B--2---:R-:W-:Y:S01]  /*10e90*/  ISETP.NE.AND P0, PT, R14, RZ, PT ;  /* 0x000000ff0e00720c */ /* 0x004fe20003f05270 */
[----:B------:R-:W-:-:S12]  /*10ea0*/  BSSY B0, `(.L_x_10443) ;  /* 0x0000029000007945 */ /* 0x000fd80003800000 */
[----:B------:R-:W-:Y:S05]  /*10eb0*/  @P0 BRA `(.L_x_10444) ;  /* 0x00000000009c0947 */ /* 0x000fea0003800000 */
[----:B------:R-:W-:-:S03]  /*10ec0*/  UMOV UR4, 0xffffffff ;  /* 0xffffffff00047882 */ /* 0x000fc60000000000 */
[----:B------:R-:W-:Y:S05]  /*10ed0*/  BRA.DIV UR4, `(.L_x_10445) ;  /* 0x0000002e04047947 */ /* 0x000fea000b800000 */
[----:B------:R-:W-:-:S13]  /*10ee0*/  ELECT P6, URZ, PT ;  /* 0x00000000003f782f */ /* 0x000fda00038c0000 */
.L_x_10534:
        /* <DEDUP_REMOVED lines=8> */
.L_x_10446:
[----:B0-----:R-:W2:Y:S04]  /*10f70*/  LDL R3, [R1+0x8] ;  /* 0x0000080001037983 */ /* 0x001ea80000100800 */
[----:B-----5:R-:W3:Y:S01]  /*10f80*/  LDL.LU R7, [R1+0x18] ;  /* 0x0000180001077983 */ /* 0x020ee20000300800 */
        /* <DEDUP_REMOVED lines=12> */
.L_x_10535:
[----:B------:R-:W1:Y:S02]  /*11050*/  SYNCS.PHASECHK.TRANS64.TRYWAIT P0, [R7+URZ], R2 ;  /* 0x00000002070075a7 */ /* 0x000e64000800017f */
[----:B-1----:R-:W-:Y:S05]  /*11060*/  @!P0 BRA `(.L_x_10448) ;  /* 0x0000002800d48947 */ /* 0x002fea0003800000 */
.L_x_10536:
[----:B------:R-:W-:Y:S05]  /*11070*/  @!P2 BRA `(.L_x_10449) ;  /* 0x000000000004a947 */ /* 0x000fea0003800000 */
[----:B------:R-:W-:Y:S01]  /*11080*/  BPT.TRAP 0x1 ;  /* 0x000000040000795c */ /* 0x000fe20000300000 */
.L_x_10449:
[----:B------:R-:W2:Y:S01]  /*11090*/  LDL.LU R4, [R1+0x8] ;  /* 0x0000080001047983 */ /* 0x000ea20000300800 */
[----:B------:R-:W-:-:S04]  /*110a0*/  VIADD R0, R0, 0x32460 ;  /* 0x0003246000007836 */ /* 0x000fc80000000000 */
[----:B--2---:R-:W-:-:S04]  /*110b0*/  IMAD R4, R4, 0x8, R0 ;  /* 0x0000000804047824 */ /* 0x004fc800078e0200 */
[----:B------:R-:W2:Y:S02]  /*110c0*/  SYNCS.PHASECHK.TRANS64.TRYWAIT P0, [R4+URZ], R5 ;  /* 0x00000005040075a7 */ /* 0x000ea4000800017f */
[----:B--2---:R-:W-:Y:S05]  /*110d0*/  @!P0 BRA `(.L_x_10450) ;  /* 0x0000002800cc8947 */ /* 0x004fea0003800000 */
.L_x_10537:
[----:B------:R-:W-:-:S07]  /*110e0*/  IMAD R3, R3, 0x8, R0 ;  /* 0x0000000803037824 */ /* 0x000fce00078e0200 */
.L_x_10451:
[----:B---3--:R3:W4:Y:S02]  /*110f0*/  SYNCS.PHASECHK.TRANS64.TRYWAIT P0, [R3+URZ], R2 ;  /* 0x00000002030075a7 */ /* 0x008724000800017f */
[----:B----4-:R-:W-:Y:S05]  /*11100*/  @!P0 NANOSLEEP.SYNCS 0x989680 ;  /* 0x009896800000895d */ /* 0x010fea0003900000 */
[----:B------:R-:W4:Y:S02]  /*11110*/  @!P0 SYNCS.PHASECHK.TRANS64 P0, [R3+URZ], R2 ;  /* 0x00000002030085a7 */ /* 0x000f24000800007f */
[----:B----4-:R-:W-:Y:S05]  /*11120*/  @!P0 BRA `(.L_x_10451) ;  /* 0xfffffffc00f08947 */ /* 0x010fea000383ffff */
.L_x_10444:
[----:B------:R-:W-:Y:S05]  /*11130*/  BSYNC B0 ;  /* 0x0000000000007941 */ /* 0x000fea0003800000 */
.L_x_10443:
[----:B------:R-:W-:Y:S05]  /*11140*/  EXIT ;  /* 0x000000000000794d */ /* 0x000fea0003800000 */
.L_x_10282:
[----:B0-----:R0:W1:Y:S02]  /*11150*/  SYNCS.PHASECHK.TRANS64.TRYWAIT P0, [R4+URZ+0x32400], R3 ;  /* 0x03240003040075a7 */ /* 0x001064000800017f */
[----:B-1----:R-:W-:Y:S05]  /*11160*/  @!P0 NANOSLEEP.SYNCS 0x989680 ;  /* 0x009896800000895d */ /* 0x002fea0003900000 */
[----:B------:R-:W1:Y:S02]  /*11170*/  @!P0 SYNCS.PHASECHK.TRANS64 P0, [R4+URZ+0x32400], R3 ;  /* 0x03240003040085a7 */ /* 0x000e64000800007f */
[----:B-1----:R-:W-:Y:S05]  /*11180*/  @!P0 BRA `(.L_x_10282) ;  /* 0xfffffffc00f08947 */ /* 0x002fea000383ffff */
[----:B------:R-:W-:Y:S05]  /*11190*/  BRA `(.L_x_10452) ;  /* 0xffffff0400dc7947 */ /* 0x000fea000383ffff */
.L_x_10286:
[----:B--2---:R2:W3:Y:S02]  /*111a0*/  SYNCS.PHASECHK.TRANS64.TRYWAIT P1, [R0+URZ+0x32430], R5 ;  /* 0x03243005000075a7 */ /* 0x0044e4000802017f */
[----:B---3--:R-:W-:Y:S05]  /*111b0*/  @!P1 NANOSLEEP.SYNCS 0x989680 ;  /* 0x009896800000995d */ /* 0x008fea0003900000 */
[----:B------:R-:W3:Y:S02]  /*111c0*/  @!P1 SYNCS.PHASECHK.TRANS64 P1, [R0+URZ+0x32430], R5 ;  /* 0x03243005000095a7 */ /* 0x000ee4000802007f */
[----:B---3--:R-:W-:Y:S05]  /*111d0*/  @!P1 BRA `(.L_x_10286) ;  /* 0xfffffffc00f09947 */ /* 0x008fea000383ffff */
[----:B------:R-:W-:Y:S05]  /*111e0*/  BRA `(.L_x_10285) ;  /* 0xffffff0800107947 */ /* 0x000fea000383ffff */
.L_x_10287:
[----:B---3--:R3:W4:Y:S02]  /*111f0*/  SYNCS.PHASECHK.TRANS64.TRYWAIT P1, [R4+URZ+0x32410], R3 ;  /* 0x03241003040075a7 */ /* 0x008724000802017f */
[----:B----4-:R-:W-:Y:S05]  /*11200*/  @!P1 NANOSLEEP.SYNCS 0x989680 ;  /* 0x009896800000995d */ /* 0x010fea0003900000 */
[----:B------:R-:W4:Y:S02]  /*11210*/  @!P1 SYNCS.PHASECHK.TRANS64 P1, [R4+URZ+0x32410], R3 ;  /* 0x03241003040095a7 */ /* 0x000f24000802007f */
[----:B----4-:R-:W-:Y:S05]  /*11220*/  @!P1 BRA `(.L_x_10287) ;  /* 0xfffffffc00f09947 */ /* 0x010fea000383ffff */
[----:B------:R-:W-:Y:S05]  /*11230*/  BRA `(.L_x_10453) ;  /* 0xffffff0800d87947 */ /* 0x000fea000383ffff */
.L_x_10291:
[----:B------:R0:W0:Y:S02]  /*11240*/  SYNCS.PHASECHK.TRANS64.TRYWAIT P1, [R0+URZ+0x32450], R5 ;  /* 0x03245005000075a7 */ /* 0x000024000802017f */
[----:B0-----:R-:W-:Y:S05]  /*11250*/  @!P1 NANOSLEEP.SYNCS 0x989680 ;  /* 0x009896800000995d */ /* 0x001fea0003900000 */
[----:B------:R-:W0:Y:S02]  /*11260*/  @!P1 SYNCS.PHASECHK.TRANS64 P1, [R0+URZ+0x32450], R5 ;  /* 0x03245005000095a7 */ /* 0x000e24000802007f */
[----:B0-----:R-:W-:Y:S05]  /*11270*/  @!P1 BRA `(.L_x_10291) ;  /* 0xfffffffc00f09947 */ /* 0x001fea000383ffff */
[----:B------:R-:W-:Y:S05]  /*11280*/  BRA `(.L_x_10290) ;  /* 0xffffff0800e47947 */ /* 0x000fea000383ffff */
.L_x_10296:
[----:B-1----:R-:W-:-:S04]  /*11290*/  IMAD.U32 R153, RZ, RZ, UR4 ;  /* 0x00000004ff997e24 */ /* 0x002fc8000f8e00ff */
[----:B------:R1:W2:Y:S03]  /*112a0*/  SYNCS.PHASECHK.TRANS64.TRYWAIT P3, [R153+URZ+0x32430], R208 ;  /* 0x032430d0990075a7 */ /* 0x0002a6000806017f */
[----:B--2---:R-:W-:Y:S05]  /*112b0*/  @!P3 NANOSLEEP.SYNCS 0x989680 ;  /* 0x009896800000b95d */ /* 0x004fea0003900000 */
[----:B------:R-:W2:Y:S02]  /*112c0*/  @!P3 SYNCS.PHASECHK.TRANS64 P3, [R153+URZ+0x32430], R208 ;  /* 0x032430d09900b5a7 */ /* 0x000ea4000806007f */
[----:B--2---:R-:W-:Y:S05]  /*112d0*/  @!P3 BRA `(.L_x_10296) ;  /* 0xfffffffc00ecb947 */ /* 0x004fea000383ffff */
[----:B------:R-:W-:Y:S05]  /*112e0*/  BRA `(.L_x_10295) ;  /* 0xffffff3000507947 */ /* 0x000fea000383ffff */
.L_x_10300:
[----:B--2---:R-:W-:-:S04]  /*112f0*/  IMAD.U32 R209, RZ, RZ, UR4 ;  /* 0x00000004ffd17e24 */ /* 0x004fc8000f8e00ff */
[----:B------:R2:W3:Y:S03]  /*11300*/  SYNCS.PHASECHK.TRANS64.TRYWAIT P3, [R209+URZ+0x32450], R208 ;  /* 0x032450d0d10075a7 */ /* 0x0004e6000806017f */
[----:B---3--:R-:W-:Y:S05]  /*11310*/  @!P3 NANOSLEEP.SYNCS 0x989680 ;  /* 0x009896800000b95d */ /* 0x008fea0003900000 */
[----:B------:R-:W3:Y:S02]  /*11320*/  @!P3 SYNCS.PHASECHK.TRANS64 P3, [R209+URZ+0x32450], R208 ;  /* 0x032450d0d100b5a7 */ /* 0x000ee4000806007f */
[----:B---3--:R-:W-:Y:S05]  /*11330*/  @!P3 BRA `(.L_x_10300) ;  /* 0xfffffffc00ecb947 */ /* 0x008fea000383ffff */
[----:B------:R-:W-:Y:S05]  /*11340*/  BRA `(.L_x_10299) ;  /* 0xffffff3000cc7947 */ /* 0x000fea000383ffff */
.L_x_10343:
[----:B------:R-:W2:Y:S01]  /*11350*/  S2R R4, SR_TID.X ;  /* 0x0000000000047919 */ /* 0x000ea20000002100 */
[----:B------:R-:W-:Y:S01]  /*11360*/  BSSY B0, `(.L_x_10454) ;  /* 0x000000a000007945 */ /* 0x000fe20003800000 */
[----:B-1----:R-:W-:Y:S02]  /*11370*/  IMAD.MOV.U32 R12, RZ, RZ, RZ ;  /* 0x000000ffff0c7224 */ /* 0x002fe400078e00ff */
[----:B------:R-:W-:Y:S02]  /*11380*/  IMAD.MOV.U32 R11, RZ, RZ, 0x1f ;  /* 0x0000001fff0b7424 */ /* 0x000fe400078e00ff */
[----:B------:R-:W-:Y:S01]  /*11390*/  IMAD.MOV.U32 R15, RZ, RZ, -0x1 ;  /* 0xffffffffff0f7424 */ /* 0x000fe200078e00ff */
[----:B--2---:R-:W-:-:S04]  /*113a0*/  SHF.R.U32.HI R4, RZ, 0x5, R4 ;  /* 0x00000005ff047819 */ /* 0x004fc80000011604 */
[----:B------:R-:W-:-:S05]  /*113b0*/  LOP3.LUT R4, R4, 0x3, RZ, 0xc0, !PT ;  /* 0x0000000304047812 */ /* 0x000fca00078ec0ff */
[----:B------:R-:W-:-:S07]  /*113c0*/  IMAD.MOV.U32 R13, RZ, RZ, R4 ;  /* 0x000000ffff0d7224 */ /* 0x000fce00078e0004 */
[----:B0-----:R-:W-:Y:S05]  /*113d0*/  WARPSYNC.COLLECTIVE R15, `(.L_x_10455) ;  /* 0x000000000f087348 */ /* 0x001fea0003c00000 */
[----:B------:R1:W2:Y:S02]  /*113e0*/  SHFL.IDX P6, R14, R13, R12, R11 ;  /* 0x0000000c0d0e7389 */ /* 0x0002a400000c000b */
[----:B012---:R-:W-:Y:S01]  /*113f0*/  ENDCOLLECTIVE ;  /* 0x000000000000791b */ /* 0x007fe20003800000 */
.L_x_10455:
[----:B------:R-:W-:Y:S05]  /*11400*/  BSYNC B0 ;  /* 0x0000000000007941 */ /* 0x000fea0003800000 */
.L_x_10454:
[----:B------:R-:W-:Y:S05]  /*11410*/  BRA `(.L_x_10456) ;  /* 0xffffffa400e87947 */ /* 0x000fea000383ffff */
.L_x_10345:
[----:B------:R-:W-:Y:S01]  /*11420*/  BSSY B0, `(.L_x_10457) ;  /* 0x0000006000007945 */ /* 0x000fe20003800000 */
[----:B------:R-:W-:-:S07]  /*11430*/  IMAD.MOV.U32 R15, RZ, RZ, -0x1 ;  /* 0xffffffffff0f7424 */ /* 0x000fce00078e00ff */
[----:B01-3--:R-:W-:Y:S05]  /*11440*/  WARPSYNC.COLLECTIVE R15, `(.L_x_10458) ;  /* 0x000000000f0c7348 */ /* 0x00bfea0003c00000 */
[----:B------:R-:W-:Y:S02]  /*11450*/  ELECT P6, UR62, PT ;  /* 0x00000000003e782f */ /* 0x000fe400038c0000 */
[----:B------:R-:W-:Y:S01]  /*11460*/  MOV R14, UR62 ;  /* 0x0000003e000e7c02 */ /* 0x000fe20008000f00 */
[----:B01-3--:R-:W-:Y:S10]  /*11470*/  ENDCOLLECTIVE ;  /* 0x000000000000791b */ /* 0x00bff40003800000 */
.L_x_10458:
[----:B------:R-:W-:Y:S05]  /*11480*/  BSYNC B0 ;  /* 0x0000000000007941 */ /* 0x000fea0003800000 */
.L_x_10457:
[----:B------:R-:W-:Y:S05]  /*11490*/  BRA `(.L_x_10459) ;  /* 0xffffffa400f47947 */ /* 0x000fea000383ffff */
.L_x_10347:
[----:B--2---:R2:W3:Y:S02]  /*114a0*/  SYNCS.PHASECHK.TRANS64.TRYWAIT P0, [R0+URZ+0x32440], R2 ;  /* 0x03244002000075a7 */ /* 0x0044e4000800017f */
[----:B---3--:R-:W-:Y:S05]  /*114b0*/  @!P0 NANOSLEEP.SYNCS 0x989680 ;  /* 0x009896800000895d */ /* 0x008fea0003900000 */
[----:B------:R-:W3:Y:S02]  /*114c0*/  @!P0 SYNCS.PHASECHK.TRANS64 P0, [R0+URZ+0x32440], R2 ;  /* 0x03244002000085a7 */ /* 0x000ee4000800007f */
[----:B---3--:R-:W-:Y:S05]  /*114d0*/  @!P0 BRA `(.L_x_10347) ;  /* 0xfffffffc00f08947 */ /* 0x008fea000383ffff */
[----:B------:R-:W-:Y:S05]  /*114e0*/  BRA `(.L_x_10460) ;  /* 0xffffffa800607947 */ /* 0x000fea000383ffff */
.L_x_10351:
[----:B------:R0:W5:Y:S01]  /*114f0*/  LDL R7, [R1+0x38] ;  /* 0x0000380001077983 */ /* 0x0001620000100800 */
[----:B------:R-:W-:Y:S02]  /*11500*/  IMAD.MOV.U32 R13, RZ, RZ, R2 ;  /* 0x000000ffff0d7224 */ /* 0x000fe400078e0002 */
[----:B-1----:R-:W-:Y:S02]  /*11510*/  IMAD.MOV.U32 R12, RZ, RZ, RZ ;  /* 0x000000ffff0c7224 */ /* 0x002fe400078e00ff */
[----:B------:R-:W-:Y:S02]  /*11520*/  IMAD.MOV.U32 R11, RZ, RZ, 0x181f ;  /* 0x0000181fff0b7424 */ /* 0x000fe400078e00ff */
[----:B------:R-:W-:Y:S02]  /*11530*/  IMAD.MOV.U32 R15, RZ, RZ, -0x1 ;  /* 0xffffffffff0f7424 */ /* 0x000fe400078e00ff */
[----:B0-----:R-:W-:-:S07]  /*11540*/  IMAD.IADD R17, R8, 0x1, R17 ;  /* 0x0000000108117824 */ /* 0x001fce00078e0211 */
[----:B-----5:R-:W-:Y:S05]  /*11550*/  WARPSYNC.COLLECTIVE R15, `(.L_x_10461) ;  /* 0x000000000f087348 */ /* 0x020fea0003c00000 */
[----:B------:R0:W1:Y:S02]  /*11560*/  SHFL.IDX P6, R14, R13, R12, R11 ;  /* 0x0000000c0d0e7389 */ /* 0x00006400000c000b */
[----:B01---5:R-:W-:Y:S01]  /*11570*/  ENDCOLLECTIVE ;  /* 0x000000000000791b */ /* 0x023fe20003800000 */
.L_x_10461:
[----:B------:R-:W-:-:S05]  /*11580*/  VIADD R8, R17, 0x10 ;  /* 0x0000001011087836 */ /* 0x000fca0000000000 */
[----:B------:R0:W-:Y:S01]  /*11590*/  STL [R1+0x3c], R8 ;  /* 0x00003c0801007387 */ /* 0x0001e20000100800 */
[----:B------:R-:W-:Y:S02]  /*115a0*/  IMAD.MOV.U32 R13, RZ, RZ, R0 ;  /* 0x000000ffff0d7224 */ /* 0x000fe400078e0000 */
[----:B------:R-:W-:-:S07]  /*115b0*/  IMAD.MOV.U32 R4, RZ, RZ, R14 ;  /* 0x000000ffff047224 */ /* 0x000fce00078e000e */
[----:B0-----:R-:W-:Y:S05]  /*115c0*/  WARPSYNC.COLLECTIVE R15, `(.L_x_10462) ;  /* 0x000000000f087348 */ /* 0x001fea0003c00000 */
[----:B------:R1:W2:Y:S02]  /*115d0*/  SHFL.IDX P6, R14, R13, R12, R11 ;  /* 0x0000000c0d0e7389 */ /* 0x0002a400000c000b */
[----:B012---:R-:W-:Y:S01]  /*115e0*/  ENDCOLLECTIVE ;  /* 0x000000000000791b */ /* 0x007fe20003800000 */
.L_x_10462:
[----:B------:R-:W-:Y:S02]  /*115f0*/  IMAD.MOV.U32 R13, RZ, RZ, R2 ;  /* 0x000000ffff0d7224 */ /* 0x000fe400078e0002 */
[----:B------:R-:W-:Y:S02]  /*11600*/  IMAD.MOV.U32 R12, RZ, RZ, 0x1 ;  /* 0x00000001ff0c7424 */ /* 0x000fe400078e00ff */
[----:B------:R-:W-:-:S07]  /*11610*/  IMAD.MOV.U32 R5, RZ, RZ, R14 ;  /* 0x000000ffff057224 */ /* 0x000fce00078e000e */
[----:B------:R-:W-:Y:S05]  /*11620*/  WARPSYNC.COLLECTIVE R15, `(.L_x_10463) ;  /* 0x000000000f087348 */ /* 0x000fea0003c00000 */
[----:B------:R0:W1:Y:S02]  /*11630*/  SHFL.IDX P6, R14, R13, R12, R11 ;  /* 0x0000000c0d0e7389 */ /* 0x00006400000c000b */
[----:B01----:R-:W-:Y:S01]  /*11640*/  ENDCOLLECTIVE ;  /* 0x000000000000791b */ /* 0x003fe20003800000 */
.L_x_10463:
[----:B------:R-:W-:Y:S02]  /*11650*/  IMAD.MOV.U32 R13, RZ, RZ, R0 ;  /* 0x000000ffff0d7224 */ /* 0x000fe400078e0000 */
[----:B------:R-:W-:Y:S02]  /*11660*/  IMAD R3, R7, R6, RZ ;  /* 0x0000000607037224 */ /* 0x000fe400078e02ff */
[----:B------:R-:W-:-:S07]  /*11670*/  IMAD.MOV.U32 R7, RZ, RZ, R14 ;  /* 0x000000ffff077224 */ /* 0x000fce00078e000e */
[----:B------:R-:W-:Y:S05]  /*11680*/  WARPSYNC.COLLECTIVE R15, `(.L_x_10464) ;  /* 0x000000000f087348 */ /* 0x000fea0003c00000 */
[----:B------:R0:W1:Y:S02]  /*11690*/  SHFL.IDX P6, R14, R13, R12, R11 ;  /* 0x0000000c0d0e7389 */ /* 0x00006400000c000b */
[----:B01----:R-:W-:Y:S01]  /*116a0*/  ENDCOLLECTIVE ;  /* 0x000000000000791b */ /* 0x003fe20003800000 */
.L_x_10464:
[CC--:B------:R-:W-:Y:S02]  /*116b0*/  ISETP.GE.AND P1, PT, R17.reuse, R3.reuse, PT ;  /* 0x000000031100720c */ /* 0x0c0fe40003f26270 */
[----:B------:R-:W-:Y:S01]  /*116c0*/  ISETP.GE.AND P2, PT, R8, R3, PT ;  /* 0x000000030800720c */ /* 0x000fe20003f46270 */
[----:B------:R-:W-:-:S05]  /*116d0*/  VIADD R8, R17, 0x20 ;  /* 0x0000002011087836 */ /* 0x000fca0000000000 */
[----:B------:R0:W-:Y:S01]  /*116e0*/  STL [R1+0x4c], R8 ;  /* 0x00004c0801007387 */ /* 0x0001e20000100800 */
[----:B------:R-:W-:-:S04]  /*116f0*/  IMAD.MOV.U32 R13, RZ, RZ, R2 ;  /* 0x000000ffff0d7224 */ /* 0x000fc800078e0002 */
[----:B------:R-:W-:Y:S01]  /*11700*/  @!P1 LEA R5, P3, R10, R5, 0x1 ;  /* 0x000000050a059211 */ /* 0x000fe200078608ff */
[----:B------:R-:W-:-:S04]  /*11710*/  IMAD.MOV.U32 R12, RZ, RZ, 0x2 ;  /* 0x00000002ff0c7424 */ /* 0x000fc800078e00ff */
[----:B------:R-:W-:Y:S02]  /*11720*/  @!P1 IMAD.X R4, RZ, RZ, R4, P3 ;  /* 0x000000ffff049224 */ /* 0x000fe400018e0604 */
[----:B------:R-:W-:-:S03]  /*11730*/  IMAD.MOV.U32 R6, RZ, RZ, R14 ;  /* 0x000000ffff067224 */ /* 0x000fc600078e000e */
[----:B0-----:R-:W-:-:S07]  /*11740*/  @!P1 LOP3.LUT R5, R5, R4, RZ, 0x3c, !PT ;  /* 0x0000000405059212 */ /* 0x001fce00078e3cff */
[----:B------:R-:W-:Y:S05]  /*11750*/  WARPSYNC.COLLECTIVE R15, `(.L_x_10465) ;  /* 0x000000000f087348 */ /* 0x000fea0003c00000 */
[----:B------:R0:W1:Y:S02]  /*11760*/  SHFL.IDX P6, R14, R13, R12, R11 ;  /* 0x0000000c0d0e7389 */ /* 0x00006400000c000b */
[----:B01----:R-:W-:Y:S01]  /*11770*/  ENDCOLLECTIVE ;  /* 0x000000000000791b */ /* 0x003fe20003800000 */
.L_x_10465:
[----:B------:R-:W-:-:S04]  /*11780*/  @!P1 LOP3.LUT R4, R5, R4, RZ, 0x3c, !PT ;  /* 0x0000000405049212 */ /* 0x000fc800078e3cff */
[----:B------:R-:W-:-:S05]  /*11790*/  @!P1 LOP3.LUT R5, R5, R4, RZ, 0x3c, !PT ;  /* 0x0000000405059212 */ /* 0x000fca00078e3cff */
[----:B------:R-:W-:Y:S01]  /*117a0*/  @!PT LDS RZ, [RZ] ;  /* 0x00000000fffff984 */ /* 0x000fe20000000800 */
[----:B------:R-:W-:Y:S01]  /*117b0*/  @!PT LDS RZ, [RZ] ;  /* 0x00000000fffff984 */ /* 0x000fe20000000800 */
[----:B------:R-:W-:Y:S01]  /*117c0*/  @!PT LDS RZ, [RZ] ;  /* 0x00000000fffff984 */ /* 0x000fe20000000800 */
[----:B------:R0:W-:Y:S01]  /*117d0*/  @!P1 LDGSTS.E.BYPASS.LTC128B.128 [R9+0x18400], desc[UR38][R4.64], !P0 ;  /* 0x1840000004099fae */ /* 0x0001e2000c101d66 */
[----:B------:R-:W-:Y:S01]  /*117e0*/  IMAD.MOV.U32 R13, RZ, RZ, R0 ;  /* 0x000000ffff0d7224 */ /* 0x000fe200078e0000 */
[----:B0-----:R-:W-:Y:S01]  /*117f0*/  @!P2 LEA R5, P1, R10, R6, 0x1 ;  /* 0x000000060a05a211 */ /* 0x001fe200078208ff */
[----:B------:R-:W-:-:S12]  /*11800*/  IMAD.MOV.U32 R6, RZ, RZ, R14 ;  /* 0x000000ffff067224 */ /* 0x000fd800078e000e */
[----:B------:R-:W-:Y:S05]  /*11810*/  WARPSYNC.COLLECTIVE R15, `(.L_x_10466) ;  /* 0x000000000f087348 */ /* 0x000fea0003c00000 */
[----:B------:R0:W1:Y:S02]  /*11820*/  SHFL.IDX P6, R14, R13, R12, R11 ;  /* 0x0000000c0d0e7389 */ /* 0x00006400000c000b */
[----:B01----:R-:W-:Y:S01]  /*11830*/  ENDCOLLECTIVE ;  /* 0x000000000000791b */ /* 0x003fe20003800000 */
.L_x_10466:
[----:B------:R-:W-:Y:S01]  /*11840*/  @!P2 IMAD.X R4, RZ, RZ, R7, P1 ;  /* 0x000000ffff04a224 */ /* 0x000fe200008e0607 */
[----:B------:R-:W-:Y:S01]  /*11850*/  ISETP.GE.AND P1, PT, R8, R3, PT ;  /* 0x000000030800720c */ /* 0x000fe20003f26270 */
[----:B------:R-:W-:-:S03]  /*11860*/  VIADD R7, R17, 0x30 ;  /* 0x0000003011077836 */ /* 0x000fc60000000000 */
[-C--:B------:R-:W-:Y:S02]  /*11870*/  @!P2 LOP3.LUT R5, R5, R4.reuse, RZ, 0x3c, !PT ;  /* 0x000000040505a212 */ /* 0x080fe400078e3cff */
[----:B------:R0:W-:Y:S02]  /*11880*/  STL [R1+0x54], R7 ;  /* 0x0000540701007387 */ /* 0x0001e40000100800 */
[----:B------:R-:W-:Y:S01]  /*11890*/  @!P2 LOP3.LUT R4, R5, R4, RZ, 0x3c, !PT ;  /* 0x000000040504a212 */ /* 0x000fe200078e3cff */
[----:B------:R-:W-:-:S03]  /*118a0*/  IMAD.MOV.U32 R13, RZ, RZ, R2 ;  /* 0x000000ffff0d7224 */ /* 0x000fc600078e0002 */
[----:B------:R-:W-:Y:S01]  /*118b0*/  @!P2 LOP3.LUT R5, R5, R4, RZ, 0x3c, !PT ;  /* 0x000000040505a212 */ /* 0x000fe200078e3cff */
[----:B------:R-:W-:-:S04]  /*118c0*/  IMAD.MOV.U32 R12, RZ, RZ, 0x3 ;  /* 0x00000003ff0c7424 */ /* 0x000fc800078e00ff */
[----:B------:R-:W-:Y:S01]  /*118d0*/  @!PT LDS RZ, [RZ] ;  /* 0x00000000fffff984 */ /* 0x000fe20000000800 */
[----:B------:R-:W-:Y:S01]  /*118e0*/  @!PT LDS RZ, [RZ] ;  /* 0x00000000fffff984 */ /* 0x000fe20000000800 */
[----:B------:R-:W-:Y:S01]  /*118f0*/  @!PT LDS RZ, [RZ] ;  /* 0x00000000fffff984 */ /* 0x000fe20000000800 */
[----:B------:R1:W-:Y:S02]  /*11900*/  @!P2 LDGSTS.E.BYPASS.LTC128B.128 [R9+0x18c00], desc[UR38][R4.64], !P0 ;  /* 0x18c000000409afae */ /* 0x0003e4000c101d66 */
[----:B01----:R-:W-:-:S07]  /*11910*/  IMAD.MOV.U32 R4, RZ, RZ, R14 ;  /* 0x000000ffff047224 */ /* 0x003fce00078e000e */
[----:B------:R-:W-:Y:S05]  /*11920*/  WARPSYNC.COLLECTIVE R15, `(.L_x_10467) ;  /* 0x000000000f087348 */ /* 0x000fea0003c00000 */
[----:B------:R0:W1:Y:S02]  /*11930*/  SHFL.IDX P6, R14, R13, R12, R11 ;  /* 0x0000000c0d0e7389 */ /* 0x00006400000c000b */
[----:B01----:R-:W-:Y:S01]  /*11940*/  ENDCOLLECTIVE ;  /* 0x000000000000791b */ /* 0x003fe20003800000 */
.L_x_10467:
        /* <DEDUP_REMOVED lines=10> */
.L_x_10468:
        /* <DEDUP_REMOVED lines=13> */
.L_x_10469:
        /* <DEDUP_REMOVED lines=10> */
.L_x_10470:
        /* <DEDUP_REMOVED lines=13> */
.L_x_10471:
        /* <DEDUP_REMOVED lines=10> */
.L_x_10472:
        /* <DEDUP_REMOVED lines=13> */
.L_x_10473:
        /* <DEDUP_REMOVED lines=10> */
.L_x_10474:
        /* <DEDUP_REMOVED lines=11> */
.L_x_10475:
        /* <DEDUP_REMOVED lines=14> */
.L_x_10476:
[----:B------:R-:W-:Y:S01]  /*11fd0*/  IMAD.MOV.U32 R0, RZ, RZ, R14 ;  /* 0x000000ffff007224 */ /* 0x000fe200078e000e */
[----:B------:R-:W-:Y:S06]  /*11fe0*/  BRA `(.L_x_10477) ;  /* 0xffffffac000c7947 */ /* 0x000fec000383ffff */
.L_x_10355:
[----:B------:R-:W2:Y:S04]  /*11ff0*/  LDL.LU R5, [R1+0x38] ;  /* 0x0000380001057983 */ /* 0x000ea80000300800 */
[----:B------:R-:W3:Y:S04]  /*12000*/  LDL.LU R14, [R1+0x3c] ;  /* 0x00003c00010e7983 */ /* 0x000ee80000300800 */
[----:B------:R-:W4:Y:S04]  /*12010*/  LDL.LU R13, [R1+0x4c] ;  /* 0x00004c00010d7983 */ /* 0x000f280000300800 */
[----:B------:R-:W5:Y:S04]  /*12020*/  LDL.LU R12, [R1+0x54] ;  /* 0x00005400010c7983 */ /* 0x000f680000300800 */
[----:B------:R-:W5:Y:S04]  /*12030*/  LDL.LU R11, [R1+0x5c] ;  /* 0x00005c00010b7983 */ /* 0x000f680000300800 */
[----:B------:R-:W5:Y:S04]  /*12040*/  LDL.LU R10, [R1+0x60] ;  /* 0x00006000010a7983 */ /* 0x000f680000300800 */
[----:B------:R-:W5:Y:S04]  /*12050*/  LDL.LU R9, [R1+0x64] ;  /* 0x0000640001097983 */ /* 0x000f680000300800 */
[----:B------:R-:W5:Y:S01]  /*12060*/  LDL.LU R8, [R1+0x14] ;  /* 0x0000140001087983 */ /* 0x000f620000300800 */
[----:B------:R-:W-:Y:S01]  /*12070*/  BSSY B0, `(.L_x_10478) ;  /* 0x000001b000007945 */ /* 0x000fe20003800000 */
[----:B------:R-:W-:-:S02]  /*12080*/  IMAD.MOV.U32 R15, RZ, RZ, -0x1 ;  /* 0xffffffffff0f7424 */ /* 0x000fc400078e00ff */
[----:B--2---:R-:W-:-:S05]  /*12090*/  IMAD R5, R5, R6, RZ ;  /* 0x0000000605057224 */ /* 0x004fca00078e02ff */
[-C--:B------:R-:W-:Y:S02]  /*120a0*/  ISETP.GE.AND P4, PT, R17, R5.reuse, PT ;  /* 0x000000051100720c */ /* 0x080fe40003f86270 */
[-C--:B---3--:R-:W-:Y:S02]  /*120b0*/  ISETP.GE.AND P5, PT, R14, R5.reuse, PT ;  /* 0x000000050e00720c */ /* 0x088fe40003fa6270 */
[----:B----4-:R-:W-:Y:S01]  /*120c0*/  ISETP.GE.AND P6, PT, R13, R5, PT ;  /* 0x000000050d00720c */ /* 0x010fe20003fc6270 */
[----:B------:R-:W-:Y:S01]  /*120d0*/  IMAD.MOV.U32 R13, RZ, RZ, R0 ;  /* 0x000000ffff0d7224 */ /* 0x000fe200078e0000 */
[----:B-----5:R-:W-:-:S07]  /*120e0*/  LOP3.LUT R8, R8, 0xffffffef, RZ, 0xc0, !PT ;  /* 0xffffffef08087812 */ /* 0x020fce00078ec0ff */
[----:B------:R-:W-:Y:S02]  /*120f0*/  @P4 LOP3.LUT R8, R8, 0x10, RZ, 0xfc, !PT ;  /* 0x0000001008084812 */ /* 0x000fe400078efcff */
[----:B------:R-:W-:Y:S01]  /*12100*/  ISETP.GE.AND P4, PT, R12, R5, PT ;  /* 0x000000050c00720c */ /* 0x000fe20003f86270 */
[----:B------:R-:W-:Y:S01]  /*12110*/  IMAD.MOV.U32 R12, RZ, RZ, RZ ;  /* 0x000000ffff0c7224 */ /* 0x000fe200078e00ff */
[----:B------:R-:W-:-:S04]  /*12120*/  LOP3.LUT R8, R8, 0xfffffff7, RZ, 0xc0, !PT ;  /* 0xfffffff708087812 */ /* 0x000fc800078ec0ff */
[----:B------:R-:W-:Y:S02]  /*12130*/  @P5 LOP3.LUT R8, R8, 0x8, RZ, 0xfc, !PT ;  /* 0x0000000808085812 */ /* 0x000fe400078efcff */
[----:B------:R-:W-:Y:S01]  /*12140*/  ISETP.GE.AND P5, PT, R11, R5, PT ;  /* 0x000000050b00720c */ /* 0x000fe20003fa6270 */
[----:B------:R-:W-:Y:S01]  /*12150*/  IMAD.MOV.U32 R11, RZ, RZ, 0x181f ;  /* 0x0000181fff0b7424 */ /* 0x000fe200078e00ff */
[----:B------:R-:W-:-:S04]  /*12160*/  LOP3.LUT R8, R8, 0xfffffffb, RZ, 0xc0, !PT ;  /* 0xfffffffb08087812 */ /* 0x000fc800078ec0ff */
[----:B------:R-:W-:Y:S02]  /*12170*/  @P6 LOP3.LUT R8, R8, 0x4, RZ, 0xfc, !PT ;  /* 0x0000000408086812 */ /* 0x000fe400078efcff */
[----:B------:R-:W-:Y:S02]  /*12180*/  ISETP.GE.AND P6, PT, R10, R5, PT ;  /* 0x000000050a00720c */ /* 0x000fe40003fc6270 */
[----:B------:R-:W-:-:S04]  /*12190*/  LOP3.LUT R8, R8, 0xfffffffd, RZ, 0xc0, !PT ;  /* 0xfffffffd08087812 */ /* 0x000fc800078ec0ff */
[----:B------:R-:W-:Y:S02]  /*121a0*/  @P4 LOP3.LUT R8, R8, 0x2, RZ, 0xfc, !PT ;  /* 0x0000000208084812 */ /* 0x000fe400078efcff */
[----:B------:R-:W-:Y:S02]  /*121b0*/  ISETP.GE.AND P4, PT, R9, R5, PT ;  /* 0x000000050900720c */ /* 0x000fe40003f86270 */
[----:B------:R-:W-:-:S04]  /*121c0*/  LOP3.LUT R8, R8, 0xffffffdf, RZ, 0xc0, !PT ;  /* 0xffffffdf08087812 */ /* 0x000fc800078ec0ff */
[----:B------:R-:W-:-:S05]  /*121d0*/  @P6 LOP3.LUT R8, R8, 0x20, RZ, 0xfc, !PT ;  /* 0x0000002008086812 */ /* 0x000fca00078efcff */
[----:B------:R0:W-:Y:S02]  /*121e0*/  STL [R1+0x14], R8 ;  /* 0x0000140801007387 */ /* 0x0001e40000100800 */
[----:B0-----:R-:W-:Y:S05]  /*121f0*/  WARPSYNC.COLLECTIVE R15, `(.L_x_10479) ;  /* 0x000000000f087348 */ /* 0x001fea0003c00000 */
[----:B------:R1:W2:Y:S02]  /*12200*/  SHFL.IDX P6, R14, R13, R12, R11 ;  /* 0x0000000c0d0e7389 */ /* 0x0002a400000c000b */
[----:B012---:R-:W-:Y:S01]  /*12210*/  ENDCOLLECTIVE ;  /* 0x000000000000791b */ /* 0x007fe20003800000 */
.L_x_10479:
[----:B------:R-:W-:Y:S05]  /*12220*/  BSYNC B0 ;  /* 0x0000000000007941 */ /* 0x000fea0003800000 */
.L_x_10478:
[----:B------:R-:W-:Y:S02]  /*12230*/  IMAD.MOV.U32 R9, RZ, RZ, R8 ;  /* 0x000000ffff097224 */ /* 0x000fe400078e0008 */
[----:B------:R0:W5:Y:S01]  /*12240*/  LDL R8, [R1+0x10] ;  /* 0x0000100001087983 */ /* 0x0001620000100800 */
[----:B------:R-:W-:Y:S02]  /*12250*/  IMAD.MOV.U32 R13, RZ, RZ, R4 ;  /* 0x000000ffff0d7224 */ /* 0x000fe400078e0004 */
[----:B------:R-:W-:Y:S01]  /*12260*/  IMAD.MOV.U32 R12, RZ, RZ, RZ ;  /* 0x000000ffff0c7224 */ /* 0x000fe200078e00ff */
[----:B------:R-:W-:Y:S01]  /*12270*/  LOP3.LUT R9, R9, 0xfffffeff, RZ, 0xc0, !PT ;  /* 0xfffffeff09097812 */ /* 0x000fe200078ec0ff */
[----:B------:R-:W-:Y:S02]  /*12280*/  IMAD.MOV.U32 R11, RZ, RZ, 0x181f ;  /* 0x0000181fff0b7424 */ /* 0x000fe400078e00ff */
[----:B------:R-:W-:Y:S01]  /*12290*/  IMAD.MOV.U32 R15, RZ, RZ, -0x1 ;  /* 0xffffffffff0f7424 */ /* 0x000fe200078e00ff */
[----:B------:R-:W-:Y:S01]  /*122a0*/  @P5 LOP3.LUT R9, R9, 0x100, RZ, 0xfc, !PT ;  /* 0x0000010009095812 */ /* 0x000fe200078efcff */
[----:B0-----:R-:W-:-:S07]  /*122b0*/  IMAD.MOV.U32 R2, RZ, RZ, R14 ;  /* 0x000000ffff027224 */ /* 0x001fce00078e000e */
[----:B-----5:R-:W-:Y:S05]  /*122c0*/  WARPSYNC.COLLECTIVE R15, `(.L_x_10480) ;  /* 0x000000000f087348 */ /* 0x020fea0003c00000 */
[----:B------:R0:W1:Y:S02]  /*122d0*/  SHFL.IDX P6, R14, R13, R12, R11 ;  /* 0x0000000c0d0e7389 */ /* 0x00006400000c000b */
[----:B01---5:R-:W-:Y:S01]  /*122e0*/  ENDCOLLECTIVE ;  /* 0x000000000000791b */ /* 0x023fe20003800000 */
.L_x_10480:
[C---:B------:R-:W-:Y:S02]  /*122f0*/  LOP3.LUT P5, RZ, R9.reuse, 0x10, RZ, 0xc0, !PT ;  /* 0x0000001009ff7812 */ /* 0x040fe400078ac0ff */
[----:B------:R-:W-:-:S04]  /*12300*/  LOP3.LUT R9, R9, 0xffffff7f, RZ, 0xc0, !PT ;  /* 0xffffff7f09097812 */ /* 0x000fc800078ec0ff */
[----:B------:R-:W-:-:S04]  /*12310*/  @P4 LOP3.LUT R9, R9, 0x80, RZ, 0xfc, !PT ;  /* 0x0000008009094812 */ /* 0x000fc800078efcff */
[----:B------:R-:W-:Y:S01]  /*12320*/  LOP3.LUT P4, RZ, R9, 0x8, RZ, 0xc0, !PT ;  /* 0x0000000809ff7812 */ /* 0x000fe2000788c0ff */
[----:B------:R0:W-:Y:S01]  /*12330*/  STL [R1+0x14], R9 ;  /* 0x0000140901007387 */ /* 0x0001e20000100800 */
[----:B------:R-:W-:Y:S02]  /*12340*/  IMAD.MOV.U32 R13, RZ, RZ, R0 ;  /* 0x000000ffff0d7224 */ /* 0x000fe400078e0000 */
[----:B------:R-:W-:Y:S02]  /*12350*/  IMAD.MOV.U32 R12, RZ, RZ, 0x1 ;  /* 0x00000001ff0c7424 */ /* 0x000fe400078e00ff */
[----:B------:R-:W-:-:S05]  /*12360*/  IMAD.MOV.U32 R3, RZ, RZ, R14 ;  /* 0x000000ffff037224 */ /* 0x000fca00078e000e */
[----:B------:R-:W-:-:S05]  /*12370*/  @!P5 LEA R3, P6, R7, R3, 0x1 ;  /* 0x000000030703d211 */ /* 0x000fca00078c08ff */
[----:B------:R-:W-:-:S05]  /*12380*/  @!P5 IMAD.X R2, RZ, RZ, R2, P6 ;  /* 0x000000ffff02d224 */ /* 0x000fca00030e0602 */
[----:B0-----:R-:W-:-:S07]  /*12390*/  @!P5 LOP3.LUT R3, R3, R2, RZ, 0x3c, !PT ;  /* 0x000000020303d212 */ /* 0x001fce00078e3cff */
[----:B------:R-:W-:Y:S05]  /*123a0*/  WARPSYNC.COLLECTIVE R15, `(.L_x_10481) ;  /* 0x000000000f087348 */ /* 0x000fea0003c00000 */
[----:B------:R0:W1:Y:S02]  /*123b0*/  SHFL.IDX P6, R14, R13, R12, R11 ;  /* 0x0000000c0d0e7389 */ /* 0x00006400000c000b */
[----:B01----:R-:W-:Y:S01]  /*123c0*/  ENDCOLLECTIVE ;  /* 0x000000000000791b */ /* 0x003fe20003800000 */
.L_x_10481:
[----:B------:R-:W-:-:S04]  /*123d0*/  @!P5 LOP3.LUT R2, R3, R2, RZ, 0x3c, !PT ;  /* 0x000000020302d212 */ /* 0x000fc800078e3cff */
[----:B------:R-:W-:Y:S01]  /*123e0*/  @!P5 LOP3.LUT R3, R3, R2, RZ, 0x3c, !PT ;  /* 0x000000020303d212 */ /* 0x000fe200078e3cff */
[----:B------:R-:W-:Y:S02]  /*123f0*/  IMAD.MOV.U32 R13, RZ, RZ, R4 ;  /* 0x000000ffff0d7224 */ /* 0x000fe400078e0004 */
[----:B------:R-:W-:-:S07]  /*12400*/  IMAD.MOV.U32 R6, RZ, RZ, R14 ;  /* 0x000000ffff067224 */ /* 0x000fce00078e000e */
[----:B------:R-:W-:Y:S05]  /*12410*/  WARPSYNC.COLLECTIVE R15, `(.L_x_10482) ;  /* 0x000000000f087348 */ /* 0x000fea0003c00000 */
[----:B------:R0:W1:Y:S02]  /*12420*/  SHFL.IDX P6, R14, R13, R12, R11 ;  /* 0x0000000c0d0e7389 */ /* 0x00006400000c000b */
[----:B01----:R-:W-:Y:S01]  /*12430*/  ENDCOLLECTIVE ;  /* 0x000000000000791b */ /* 0x003fe20003800000 */
.L_x_10482:
[----:B------:R-:W-:Y:S02]  /*12440*/  IMAD.MOV.U32 R13, RZ, RZ, R0 ;  /* 0x000000ffff0d7224 */ /* 0x000fe400078e0000 */
[----:B------:R-:W-:Y:S01]  /*12450*/  IMAD.MOV.U32 R12, RZ, RZ, 0x2 ;  /* 0x00000002ff0c7424 */ /* 0x000fe200078e00ff */
[----:B------:R-:W-:Y:S01]  /*12460*/  @!PT LDS RZ, [RZ] ;  /* 0x00000000fffff984 */ /* 0x000fe20000000800 */
[----:B------:R-:W-:Y:S01]  /*12470*/  @!PT LDS RZ, [RZ] ;  /* 0x00000000fffff984 */ /* 0x000fe20000000800 */
[----:B------:R-:W-:Y:S01]  /*12480*/  @!PT LDS RZ, [RZ] ;  /* 0x00000000fffff984 */ /* 0x000fe20000000800 */
[----:B------:R-:W-:Y:S04]  /*12490*/  @!P5 LDGSTS.E.BYPASS.LTC128B.128 [R8+0x22400], desc[UR38][R2.64], !P3 ;  /* 0x224000000208dfae */ /* 0x000fe8000d901d66 */
[----:B------:R-:W-:Y:S04]  /*124a0*/  @!P5 LDGSTS.E.BYPASS.LTC128B.128 [R8+0x26400], desc[UR38][R2.64+0x80], !P2 ;  /* 0x264000800208dfae */ /* 0x000fe8000d101d66 */
[----:B------:R-:W-:Y:S04]  /*124b0*/  @!P5 LDGSTS.E.BYPASS.LTC128B.128 [R8+0x2a400], desc[UR38][R2.64+0x100], !P1 ;  /* 0x2a4001000208dfae */ /* 0x000fe8000c901d66 */
[----:B------:R0:W-:Y:S01]  /*124c0*/  @!P5 LDGSTS.E.BYPASS.LTC128B.128 [R8+0x2e400], desc[UR38][R2.64+0x180], !P0 ;  /* 0x2e4001800208dfae */ /* 0x0001e2000c101d66 */
[----:B------:R-:W-:Y:S01]  /*124d0*/  LOP3.LUT P5, RZ, R9, 0x4, RZ, 0xc0, !PT ;  /* 0x0000000409ff7812 */ /* 0x000fe200078ac0ff */
[----:B0-----:R-:W-:-:S05]  /*124e0*/  IMAD.MOV.U32 R2, RZ, RZ, R14 ;  /* 0x000000ffff027224 */ /* 0x001fca00078e000e */
[----:B------:R-:W-:-:S05]  /*124f0*/  @!P4 LEA R2, P6, R7, R2, 0x1 ;  /* 0x000000020702c211 */ /* 0x000fca00078c08ff */
[----:B------:R-:W-:-:S05]  /*12500*/  @!P4 IMAD.X R3, RZ, RZ, R6, P6 ;  /* 0x000000ffff03c224 */ /* 0x000fca00030e0606 */
[----:B------:R0:W-:Y:S03]  /*12510*/  @!P4 LDGSTS.E.BYPASS.LTC128B.128 [R8+0x22c00], desc[UR38][R2.64], !P3 ;  /* 0x22c000000208cfae */ /* 0x0001e6000d901d66 */
[----:B0-----:R-:W-:Y:S05]  /*12520*/  WARPSYNC.COLLECTIVE R15, `(.L_x_10483) ;  /* 0x000000000f087348 */ /* 0x001fea0003c00000 */
[----:B------:R1:W2:Y:S02]  /*12530*/  SHFL.IDX P6, R14, R13, R12, R11 ;  /* 0x0000000c0d0e7389 */ /* 0x0002a400000c000b */
[----:B012---:R-:W-:Y:S01]  /*12540*/  ENDCOLLECTIVE ;  /* 0x000000000000791b */ /* 0x007fe20003800000 */
.L_x_10483:
        /* <DEDUP_REMOVED lines=12> */
.L_x_10484:
        /* <DEDUP_REMOVED lines=12> */
.L_x_10485:
        /* <DEDUP_REMOVED lines=12> */
.L_x_10486:
        /* <DEDUP_REMOVED lines=12> */
.L_x_10487:
        /* <DEDUP_REMOVED lines=12> */
.L_x_10488:
        /* <DEDUP_REMOVED lines=12> */
.L_x_10489:
        /* <DEDUP_REMOVED lines=11> */
.L_x_10490:
[----:B------:R-:W-:Y:S02]  /*12a80*/  IMAD.MOV.U32 R13, RZ, RZ, R0 ;  /* 0x000000ffff0d7224 */ /* 0x000fe400078e0000 */
[----:B------:R-:W-:Y:S01]  /*12a90*/  IMAD.MOV.U32 R12, RZ, RZ, 0x6 ;  /* 0x00000006ff0c7424 */ /* 0x000fe200078e00ff */
[----:B------:R-:W-:Y:S01]  /*12aa0*/  LOP3.LUT P6, RZ, R9, 0x20, RZ, 0xc0, !PT ;  /* 0x0000002009ff7812 */ /* 0x000fe200078cc0ff */
[----:B------:R-:W-:-:S12]  /*12ab0*/  IMAD.MOV.U32 R2, RZ, RZ, R14 ;  /* 0x000000ffff027224 */ /* 0x000fd800078e000e */
[----:B------:R-:W-:-:S05]  /*12ac0*/  @!P6 LEA R2, P5, R7, R2, 0x1 ;  /* 0x000000020702e211 */ /* 0x000fca00078a08ff */
[----:B------:R-:W-:-:S05]  /*12ad0*/  @!P6 IMAD.X R3, RZ, RZ, R6, P5 ;  /* 0x000000ffff03e224 */ /* 0x000fca00028e0606 */
        /* <DEDUP_REMOVED lines=10> */
.L_x_10491:
[----:B------:R-:W-:Y:S02]  /*12b80*/  IMAD.MOV.U32 R13, RZ, RZ, R4 ;  /* 0x000000ffff0d7224 */ /* 0x000fe400078e0004 */
[----:B------:R-:W-:-:S07]  /*12b90*/  IMAD.MOV.U32 R6, RZ, RZ, R14 ;  /* 0x000000ffff067224 */ /* 0x000fce00078e000e */
[----:B------:R-:W-:Y:S05]  /*12ba0*/  WARPSYNC.COLLECTIVE R15, `(.L_x_10492) ;  /* 0x000000000f087348 */ /* 0x000fea0003c00000 */
[----:B------:R0:W1:Y:S02]  /*12bb0*/  SHFL.IDX P6, R14, R13, R12, R11 ;  /* 0x0000000c0d0e7389 */ /* 0x00006400000c000b */
[----:B01----:R-:W-:Y:S01]  /*12bc0*/  ENDCOLLECTIVE ;  /* 0x000000000000791b */ /* 0x003fe20003800000 */
.L_x_10492:
[----:B------:R-:W-:Y:S02]  /*12bd0*/  IMAD.MOV.U32 R13, RZ, RZ, R0 ;  /* 0x000000ffff0d7224 */ /* 0x000fe400078e0000 */
[----:B------:R-:W-:Y:S02]  /*12be0*/  IMAD.MOV.U32 R12, RZ, RZ, 0x7 ;  /* 0x00000007ff0c7424 */ /* 0x000fe400078e00ff */
[----:B------:R-:W-:-:S07]  /*12bf0*/  IMAD.MOV.U32 R2, RZ, RZ, R14 ;  /* 0x000000ffff027224 */ /* 0x000fce00078e000e */
[----:B------:R-:W-:Y:S05]  /*12c00*/  WARPSYNC.COLLECTIVE R15, `(.L_x_10493) ;  /* 0x000000000f087348 */ /* 0x000fea0003c00000 */
[----:B------:R0:W1:Y:S02]  /*12c10*/  SHFL.IDX P6, R14, R13, R12, R11 ;  /* 0x0000000c0d0e7389 */ /* 0x00006400000c000b */
[----:B01----:R-:W-:Y:S01]  /*12c20*/  ENDCOLLECTIVE ;  /* 0x000000000000791b */ /* 0x003fe20003800000 */
.L_x_10493:
[----:B------:R-:W-:-:S05]  /*12c30*/  @!P4 LEA R2, P5, R7, R2, 0x1 ;  /* 0x000000020702c211 */ /* 0x000fca00078a08ff */
[----:B------:R-:W-:-:S05]  /*12c40*/  @!P4 IMAD.X R3, RZ, RZ, R6, P5 ;  /* 0x000000ffff03c224 */ /* 0x000fca00028e0606 */
[----:B------:R-:W-:Y:S01]  /*12c50*/  @!PT LDS RZ, [RZ] ;  /* 0x00000000fffff984 */ /* 0x000fe20000000800 */
[----:B------:R-:W-:Y:S01]  /*12c60*/  @!PT LDS RZ, [RZ] ;  /* 0x00000000fffff984 */ /* 0x000fe20000000800 */
[----:B------:R-:W-:Y:S01]  /*12c70*/  @!PT LDS RZ, [RZ] ;  /* 0x00000000fffff984 */ /* 0x000fe20000000800 */
[----:B------:R0:W-:Y:S01]  /*12c80*/  @!P4 LDGSTS.E.BYPASS.LTC128B.128 [R8+0x25400], desc[UR38][R2.64], !P3 ;  /* 0x254000000208cfae */ /* 0x0001e2000d901d66 */
[----:B------:R-:W-:-:S03]  /*12c90*/  IMAD.MOV.U32 R13, RZ, RZ, R4 ;  /* 0x000000ffff0d7224 */ /* 0x000fc600078e0004 */
[----:B------:R0:W-:Y:S04]  /*12ca0*/  @!P4 LDGSTS.E.BYPASS.LTC128B.128 [R8+0x29400], desc[UR38][R2.64+0x80], !P2 ;  /* 0x294000800208cfae */ /* 0x0001e8000d101d66 */
[----:B------:R0:W-:Y:S01]  /*12cb0*/  @!P4 LDGSTS.E.BYPASS.LTC128B.128 [R8+0x2d400], desc[UR38][R2.64+0x100], !P1 ;  /* 0x2d4001000208cfae */ /* 0x0001e2000c901d66 */
[----:B------:R-:W-:-:S03]  /*12cc0*/  IMAD.MOV.U32 R6, RZ, RZ, R14 ;  /* 0x000000ffff067224 */ /* 0x000fc600078e000e */
[----:B------:R0:W-:Y:S04]  /*12cd0*/  @!P4 LDGSTS.E.BYPASS.LTC128B.128 [R8+0x31400], desc[UR38][R2.64+0x180], !P0 ;  /* 0x314001800208cfae */ /* 0x0001e8000c101d66 */
[----:B0-----:R-:W-:Y:S05]  /*12ce0*/  WARPSYNC.COLLECTIVE R15, `(.L_x_10494) ;  /* 0x000000000f087348 */ /* 0x001fea0003c00000 */
[----:B------:R1:W2:Y:S02]  /*12cf0*/  SHFL.IDX P6, R14, R13, R12, R11 ;  /* 0x0000000c0d0e7389 */ /* 0x0002a400000c000b */
[----:B012---:R-:W-:Y:S01]  /*12d00*/  ENDCOLLECTIVE ;  /* 0x000000000000791b */ /* 0x007fe20003800000 */
.L_x_10494:
[----:B------:R-:W-:Y:S01]  /*12d10*/  IMAD.MOV.U32 R2, RZ, RZ, R14 ;  /* 0x000000ffff027224 */ /* 0x000fe200078e000e */
[----:B------:R-:W-:Y:S06]  /*12d20*/  BRA `(.L_x_10495) ;  /* 0xffffffa800a07947 */ /* 0x000fec000383ffff */
.L_x_10360:
[----:B0-----:R-:W4:Y:S02]  /*12d30*/  LDL R2, [R1+0x4] ;  /* 0x0000040001027983 */ /* 0x001f240000100800 */
[----:B----4-:R0:W1:Y:S02]  /*12d40*/  SYNCS.PHASECHK.TRANS64.TRYWAIT P0, [R2+URZ+0x32420], R0 ;  /* 0x03242000020075a7 */ /* 0x010064000800017f */
[----:B-1----:R-:W-:Y:S05]  /*12d50*/  @!P0 NANOSLEEP.SYNCS 0x989680 ;  /* 0x009896800000895d */ /* 0x002fea0003900000 */
[----:B------:R-:W1:Y:S02]  /*12d60*/  @!P0 SYNCS.PHASECHK.TRANS64 P0, [R2+URZ+0x32420], R0 ;  /* 0x03242000020085a7 */ /* 0x000e64000800007f */
[----:B-1----:R-:W-:Y:S05]  /*12d70*/  @!P0 BRA `(.L_x_10360) ;  /* 0xfffffffc00ec8947 */ /* 0x002fea000383ffff */
[----:B------:R-:W-:Y:S05]  /*12d80*/  BRA `(.L_x_10496) ;  /* 0xffffffac001c7947 */ /* 0x000fea000383ffff */
.L_x_10364:
[----:B0-----:R0:W1:Y:S02]  /*12d90*/  SYNCS.PHASECHK.TRANS64.TRYWAIT P0, [R2+URZ+0x32460], R0 ;  /* 0x03246000020075a7 */ /* 0x001064000800017f */
[----:B-1----:R-:W-:Y:S05]  /*12da0*/  @!P0 NANOSLEEP.SYNCS 0x989680 ;  /* 0x009896800000895d */ /* 0x002fea0003900000 */
[----:B------:R-:W1:Y:S02]  /*12db0*/  @!P0 SYNCS.PHASECHK.TRANS64 P0, [R2+URZ+0x32460], R0 ;  /* 0x03246000020085a7 */ /* 0x000e64000800007f */
[----:B-1----:R-:W-:Y:S05]  /*12dc0*/  @!P0 BRA `(.L_x_10364) ;  /* 0xfffffffc00f08947 */ /* 0x002fea000383ffff */
[----:B------:R-:W-:Y:S05]  /*12dd0*/  BRA `(.L_x_10497) ;  /* 0xffffffac004c7947 */ /* 0x000fea000383ffff */
.L_x_10379:
[----:B-1----:R1:W2:Y:S02]  /*12de0*/  SYNCS.PHASECHK.TRANS64.TRYWAIT P0, [R3+URZ+0x32440], R2 ;  /* 0x03244002030075a7 */ /* 0x0022a4000800017f */
[----:B--2---:R-:W-:Y:S05]  /*12df0*/  @!P0 NANOSLEEP.SYNCS 0x989680 ;  /* 0x009896800000895d */ /* 0x004fea0003900000 */
[----:B------:R-:W2:Y:S02]  /*12e00*/  @!P0 SYNCS.PHASECHK.TRANS64 P0, [R3+URZ+0x32440], R2 ;  /* 0x03244002030085a7 */ /* 0x000ea4000800007f */
[----:B--2---:R-:W-:Y:S05]  /*12e10*/  @!P0 BRA `(.L_x_10379) ;  /* 0xfffffffc00f08947 */ /* 0x004fea000383ffff */
[----:B------:R-:W-:Y:S05]  /*12e20*/  BRA `(.L_x_10498) ;  /* 0xffffffb4007c7947 */ /* 0x000fea000383ffff */
.L_x_10384:
[----:B0-----:R0:W2:Y:S02]  /*12e30*/  SYNCS.PHASECHK.TRANS64.TRYWAIT P0, [R3+URZ+0x32460], R2 ;  /* 0x03246002030075a7 */ /* 0x0010a4000800017f */
[----:B--2---:R-:W-:Y:S05]  /*12e40*/  @!P0 NANOSLEEP.SYNCS 0x989680 ;  /* 0x009896800000895d */ /* 0x004fea0003900000 */
[----:B------:R-:W2:Y:S02]  /*12e50*/  @!P0 SYNCS.PHASECHK.TRANS64 P0, [R3+URZ+0x32460], R2 ;  /* 0x03246002030085a7 */ /* 0x000ea4000800007f */
[----:B--2---:R-:W-:Y:S05]  /*12e60*/  @!P0 BRA `(.L_x_10384) ;  /* 0xfffffffc00f08947 */ /* 0x004fea000383ffff */
[----:B------:R-:W-:Y:S05]  /*12e70*/  BRA `(.L_x_10499) ;  /* 0xffffffb800047947 */ /* 0x000fea000383ffff */
.L_x_10395:
[----:B0-----:R0:W1:Y:S02]  /*12e80*/  SYNCS.PHASECHK.TRANS64.TRYWAIT P0, [R4+URZ+0x32440], R2 ;  /* 0x03244002040075a7 */ /* 0x001064000800017f */
[----:B-1----:R-:W-:Y:S05]  /*12e90*/  @!P0 NANOSLEEP.SYNCS 0x989680 ;  /* 0x009896800000895d */ /* 0x002fea0003900000 */
[----:B------:R-:W1:Y:S02]  /*12ea0*/  @!P0 SYNCS.PHASECHK.TRANS64 P0, [R4+URZ+0x32440], R2 ;  /* 0x03244002040085a7 */ /* 0x000e64000800007f */
[----:B-1----:R-:W-:Y:S05]  /*12eb0*/  @!P0 BRA `(.L_x_10395) ;  /* 0xfffffffc00f08947 */ /* 0x002fea000383ffff */
[----:B------:R-:W-:Y:S05]  /*12ec0*/  BRA `(.L_x_10500) ;  /* 0xffffffc000147947 */ /* 0x000fea000383ffff */
.L_x_10400:
[----:B-1----:R1:W2:Y:S02]  /*12ed0*/  SYNCS.PHASECHK.TRANS64.TRYWAIT P0, [R4+URZ+0x32460], R2 ;  /* 0x03246002040075a7 */ /* 0x0022a4000800017f */
[----:B--2---:R-:W-:Y:S05]  /*12ee0*/  @!P0 NANOSLEEP.SYNCS 0x989680 ;  /* 0x009896800000895d */ /* 0x004fea0003900000 */
[----:B------:R-:W2:Y:S02]  /*12ef0*/  @!P0 SYNCS.PHASECHK.TRANS64 P0, [R4+URZ+0x32460], R2 ;  /* 0x03246002040085a7 */ /* 0x000ea4000800007f */
[----:B--2---:R-:W-:Y:S05]  /*12f00*/  @!P0 BRA `(.L_x_10400) ;  /* 0xfffffffc00f08947 */ /* 0x004fea000383ffff */
[----:B------:R-:W-:Y:S05]  /*12f10*/  BRA `(.L_x_10501) ;  /* 0xffffffc000987947 */ /* 0x000fea000383ffff */
.L_x_10411:
[----:B-1----:R1:W2:Y:S02]  /*12f20*/  SYNCS.PHASECHK.TRANS64.TRYWAIT P0, [R4+URZ+0x32440], R2 ;  /* 0x03244002040075a7 */ /* 0x0022a4000800017f */
[----:B--2---:R-:W-:Y:S05]  /*12f30*/  @!P0 NANOSLEEP.SYNCS 0x989680 ;  /* 0x009896800000895d */ /* 0x004fea0003900000 */
[----:B------:R-:W2:Y:S02]  /*12f40*/  @!P0 SYNCS.PHASECHK.TRANS64 P0, [R4+URZ+0x32440], R2 ;  /* 0x03244002040085a7 */ /* 0x000ea4000800007f */
[----:B--2---:R-:W-:Y:S05]  /*12f50*/  @!P0 BRA `(.L_x_10411) ;  /* 0xfffffffc00f08947 */ /* 0x004fea000383ffff */
[----:B------:R-:W-:Y:S05]  /*12f60*/  BRA `(.L_x_10502) ;  /* 0xffffffc800847947 */ /* 0x000fea000383ffff */
.L_x_10416:
[----:B0-----:R0:W2:Y:S02]  /*12f70*/  SYNCS.PHASECHK.TRANS64.TRYWAIT P0, [R4+URZ+0x32460], R2 ;  /* 0x03246002040075a7 */ /* 0x0010a4000800017f */
[----:B--2---:R-:W-:Y:S05]  /*12f80*/  @!P0 NANOSLEEP.SYNCS 0x989680 ;  /* 0x009896800000895d */ /* 0x004fea0003900000 */
[----:B------:R-:W2:Y:S02]  /*12f90*/  @!P0 SYNCS.PHASECHK.TRANS64 P0, [R4+URZ+0x32460], R2 ;  /* 0x03246002040085a7 */ /* 0x000ea4000800007f */
[----:B--2---:R-:W-:Y:S05]  /*12fa0*/  @!P0 BRA `(.L_x_10416) ;  /* 0xfffffffc00f08947 */ /* 0x004fea000383ffff */
[----:B------:R-:W-:Y:S05]  /*12fb0*/  BRA `(.L_x_10503) ;  /* 0xffffffcc000c7947 */ /* 0x000fea000383ffff */
.L_x_10428:
[----:B------:R-:W-:Y:S01]  /*12fc0*/  BSSY B0, `(.L_x_10504) ;  /* 0x0000008000007945 */ /* 0x000fe20003800000 */
[----:B------:R-:W-:Y:S02]  /*12fd0*/  IMAD.MOV.U32 R13, RZ, RZ, R16 ;  /* 0x000000ffff0d7224 */ /* 0x000fe400078e0010 */
[----:B-1----:R-:W-:Y:S02]  /*12fe0*/  IMAD.MOV.U32 R12, RZ, RZ, RZ ;  /* 0x000000ffff0c7224 */ /* 0x002fe400078e00ff */
[----:B------:R-:W-:Y:S02]  /*12ff0*/  IMAD.MOV.U32 R11, RZ, RZ, 0x1f ;  /* 0x0000001fff0b7424 */ /* 0x000fe400078e00ff */
[----:B------:R-:W-:-:S07]  /*13000*/  IMAD.MOV.U32 R15, RZ, RZ, -0x1 ;  /* 0xffffffffff0f7424 */ /* 0x000fce00078e00ff */
[----:B------:R-:W-:Y:S05]  /*13010*/  WARPSYNC.COLLECTIVE R15, `(.L_x_10505) ;  /* 0x000000000f087348 */ /* 0x000fea0003c00000 */
[----:B------:R0:W1:Y:S02]  /*13020*/  SHFL.IDX P6, R14, R13, R12, R11 ;  /* 0x0000000c0d0e7389 */ /* 0x00006400000c000b */
[----:B01----:R-:W-:Y:S01]  /*13030*/  ENDCOLLECTIVE ;  /* 0x000000000000791b */ /* 0x003fe20003800000 */
.L_x_10505:
[----:B------:R-:W-:Y:S05]  /*13040*/  BSYNC B0 ;  /* 0x0000000000007941 */ /* 0x000fea0003800000 */
.L_x_10504:
        /* <DEDUP_REMOVED lines=9> */
.L_x_10506:
        /* <DEDUP_REMOVED lines=18> */
.L_x_10507:
        /* <DEDUP_REMOVED lines=8> */
.L_x_10508:
        /* <DEDUP_REMOVED lines=8> */
.L_x_10509:
        /* <DEDUP_REMOVED lines=8> */
.L_x_10510:
        /* <DEDUP_REMOVED lines=8> */
.L_x_10511:
        /* <DEDUP_REMOVED lines=9> */
.L_x_10512:
[----:B------:R-:W-:Y:S01]  /*13490*/  IMAD.MOV.U32 R6, RZ, RZ, R14 ;  /* 0x000000ffff067224 */ /* 0x000fe200078e000e */
[----:B------:R-:W-:Y:S06]  /*134a0*/  BRA `(.L_x_10513) ;  /* 0xffffffd000647947 */ /* 0x000fec000383ffff */
.L_x_10433:
        /* <DEDUP_REMOVED lines=8> */
.L_x_10515:
[----:B------:R-:W-:Y:S05]  /*13530*/  BSYNC B0 ;  /* 0x0000000000007941 */ /* 0x000fea0003800000 */
.L_x_10514:
        /* <DEDUP_REMOVED lines=10> */
.L_x_10516:
        /* <DEDUP_REMOVED lines=8> */
.L_x_10517:
        /* <DEDUP_REMOVED lines=8> */
.L_x_10518:
        /* <DEDUP_REMOVED lines=8> */
.L_x_10519:
        /* <DEDUP_REMOVED lines=9> */
.L_x_10520:
[----:B------:R-:W-:Y:S01]  /*137f0*/  IMAD.MOV.U32 R6, RZ, RZ, R14 ;  /* 0x000000ffff067224 */ /* 0x000fe200078e000e */
[----:B------:R-:W-:Y:S06]  /*13800*/  BRA `(.L_x_10521) ;  /* 0xffffffd000287947 */ /* 0x000fec000383ffff */
.L_x_10435:
[----:B------:R-:W-:Y:S01]  /*13810*/  BSSY B0, `(.L_x_10522) ;  /* 0x0000006000007945 */ /* 0x000fe20003800000 */
[----:B------:R-:W-:Y:S01]  /*13820*/  PLOP3.LUT P6, PT, P6, PT, PT, 0x8, 0x0 ;  /* 0x000000000000781c */ /* 0x000fe200037ce170 */
[----:B------:R-:W-:-:S12]  /*13830*/  IMAD.MOV.U32 R15, RZ, RZ, -0x1 ;  /* 0xffffffffff0f7424 */ /* 0x000fd800078e00ff */
[----:B0-----:R-:W-:Y:S05]  /*13840*/  WARPSYNC.COLLECTIVE R15, `(.L_x_10523) ;  /* 0x000000000f087348 */ /* 0x001fea0003c00000 */
[----:B------:R-:W-:Y:S01]  /*13850*/  VOTE.ANY R14, PT, P6 ;  /* 0x00000000000e7806 */ /* 0x000fe200030e0100 */
[----:B0-----:R-:W-:Y:S06]  /*13860*/  ENDCOLLECTIVE ;  /* 0x000000000000791b */ /* 0x001fec0003800000 */
.L_x_10523:
[----:B------:R-:W-:Y:S05]  /*13870*/  BSYNC B0 ;  /* 0x0000000000007941 */ /* 0x000fea0003800000 */
.L_x_10522:
        /* <DEDUP_REMOVED lines=9> */
.L_x_10524:
[----:B------:R-:W-:Y:S01]  /*13910*/  IMAD.MOV.U32 R17, RZ, RZ, R14 ;  /* 0x000000ffff117224 */ /* 0x000fe200078e000e */
[----:B------:R-:W-:Y:S06]  /*13920*/  BRA `(.L_x_10525) ;  /* 0xffffffd000187947 */ /* 0x000fec000383ffff */
.L_x_10437:
[----:B------:R-:W-:Y:S01]  /*13930*/  BSSY B0, `(.L_x_10526) ;  /* 0x0000007000007945 */ /* 0x000fe20003800000 */
[----:B------:R-:W-:Y:S02]  /*13940*/  IMAD.MOV.U32 R13, RZ, RZ, R3 ;  /* 0x000000ffff0d7224 */ /* 0x000fe400078e0003 */
[----:B------:R-:W-:Y:S02]  /*13950*/  IMAD.MOV.U32 R11, RZ, RZ, 0x1f ;  /* 0x0000001fff0b7424 */ /* 0x000fe400078e00ff */
[----:B------:R-:W-:-:S07]  /*13960*/  IMAD.MOV.U32 R15, RZ, RZ, -0x1 ;  /* 0xffffffffff0f7424 */ /* 0x000fce00078e00ff */
[----:B0-2---:R-:W-:Y:S05]  /*13970*/  WARPSYNC.COLLECTIVE R15, `(.L_x_10527) ;  /* 0x000000000f087348 */ /* 0x005fea0003c00000 */
[----:B------:R1:W3:Y:S02]  /*13980*/  SHFL.IDX P6, R14, R13, R12, R11 ;  /* 0x0000000c0d0e7389 */ /* 0x0002e400000c000b */
[----:B0123--:R-:W-:Y:S01]  /*13990*/  ENDCOLLECTIVE ;  /* 0x000000000000791b */ /* 0x00ffe20003800000 */
.L_x_10527:
[----:B------:R-:W-:Y:S05]  /*139a0*/  BSYNC B0 ;  /* 0x0000000000007941 */ /* 0x000fea0003800000 */
.L_x_10526:
[----:B------:R-:W-:Y:S01]  /*139b0*/  IMAD.MOV.U32 R2, RZ, RZ, R14 ;  /* 0x000000ffff027224 */ /* 0x000fe200078e000e */
[----:B------:R-:W-:Y:S06]  /*139c0*/  BRA `(.L_x_10436) ;  /* 0xffffffd0000c7947 */ /* 0x000fec000383ffff */
.L_x_10441:
[----:B0-----:R0:W1:Y:S02]  /*139d0*/  SYNCS.PHASECHK.TRANS64.TRYWAIT P0, [R0+URZ+0x32420], R3 ;  /* 0x03242003000075a7 */ /* 0x001064000800017f */
[----:B-1----:R-:W-:Y:S05]  /*139e0*/  @!P0 NANOSLEEP.SYNCS 0x989680 ;  /* 0x009896800000895d */ /* 0x002fea0003900000 */
[----:B------:R-:W1:Y:S02]  /*139f0*/  @!P0 SYNCS.PHASECHK.TRANS64 P0, [R0+URZ+0x32420], R3 ;  /* 0x03242003000085a7 */ /* 0x000e64000800007f */
[----:B-1----:R-:W-:Y:S05]  /*13a00*/  @!P0 BRA `(.L_x_10441) ;  /* 0xfffffffc00f08947 */ /* 0x002fea000383ffff */
[----:B------:R-:W-:Y:S05]  /*13a10*/  BRA `(.L_x_10528) ;  /* 0xffffffd400007947 */ /* 0x000fea000383ffff */
.L_x_10442:
        /* <DEDUP_REMOVED lines=11> */
.L_x_10530:
[----:B------:R-:W-:Y:S05]  /*13ad0*/  BSYNC B0 ;  /* 0x0000000000007941 */ /* 0x000fea0003800000 */
.L_x_10529:
[----:B------:R-:W-:Y:S05]  /*13ae0*/  BRA `(.L_x_10531) ;  /* 0xffffffd000e87947 */ /* 0x000fea000383ffff */
.L_x_10445:
[----:B------:R-:W-:Y:S01]  /*13af0*/  BSSY B1, `(.L_x_10532) ;  /* 0x0000006000017945 */ /* 0x000fe20003800000 */
[----:B------:R-:W-:-:S07]  /*13b00*/  IMAD.MOV.U32 R15, RZ, RZ, -0x1 ;  /* 0xffffffffff0f7424 */ /* 0x000fce00078e00ff */
[----:B01---5:R-:W-:Y:S05]  /*13b10*/  WARPSYNC.COLLECTIVE R15, `(.L_x_10533) ;  /* 0x000000000f0c7348 */ /* 0x023fea0003c00000 */
[----:B------:R-:W-:Y:S02]  /*13b20*/  ELECT P6, UR62, PT ;  /* 0x00000000003e782f */ /* 0x000fe400038c0000 */
[----:B------:R-:W-:Y:S01]  /*13b30*/  MOV R14, UR62 ;  /* 0x0000003e000e7c02 */ /* 0x000fe20008000f00 */
[----:B01---5:R-:W-:Y:S10]  /*13b40*/  ENDCOLLECTIVE ;  /* 0x000000000000791b */ /* 0x023ff40003800000 */
.L_x_10533:
[----:B------:R-:W-:Y:S05]  /*13b50*/  BSYNC B1 ;  /* 0x0000000000017941 */ /* 0x000fea0003800000 */
.L_x_10532:
[----:B------:R-:W-:Y:S05]  /*13b60*/  BRA `(.L_x_10534) ;  /* 0xffffffd000e07947 */ /* 0x000fea000383ffff */
.L_x_10447:
[----:B0-----:R0:W1:Y:S02]  /*13b70*/  SYNCS.PHASECHK.TRANS64.TRYWAIT P0, [R6+URZ], R5 ;  /* 0x00000005060075a7 */ /* 0x001064000800017f */
[----:B-1----:R-:W-:Y:S05]  /*13b80*/  @!P0 NANOSLEEP.SYNCS 0x989680 ;  /* 0x009896800000895d */ /* 0x002fea0003900000 */
[----:B------:R-:W1:Y:S02]  /*13b90*/  @!P0 SYNCS.PHASECHK.TRANS64 P0, [R6+URZ], R5 ;  /* 0x00000005060085a7 */ /* 0x000e64000800007f */
[----:B-1----:R-:W-:Y:S05]  /*13ba0*/  @!P0 BRA `(.L_x_10447) ;  /* 0xfffffffc00f08947 */ /* 0x002fea000383ffff */
[----:B------:R-:W-:Y:S05]  /*13bb0*/  BRA `(.L_x_10535) ;  /* 0xffffffd400247947 */ /* 0x000fea000383ffff */
.L_x_10448:
[----:B-1----:R1:W2:Y:S02]  /*13bc0*/  SYNCS.PHASECHK.TRANS64.TRYWAIT P0, [R7+URZ], R2 ;  /* 0x00000002070075a7 */ /* 0x0022a4000800017f */
[----:B--2---:R-:W-:Y:S05]  /*13bd0*/  @!P0 NANOSLEEP.SYNCS 0x989680 ;  /* 0x009896800000895d */ /* 0x004fea0003900000 */
[----:B------:R-:W2:Y:S02]  /*13be0*/  @!P0 SYNCS.PHASECHK.TRANS64 P0, [R7+URZ], R2 ;  /* 0x00000002070085a7 */ /* 0x000ea4000800007f */
[----:B--2---:R-:W-:Y:S05]  /*13bf0*/  @!P0 BRA `(.L_x_10448) ;  /* 0xfffffffc00f08947 */ /* 0x004fea000383ffff */
[----:B------:R-:W-:Y:S05]  /*13c00*/  BRA `(.L_x_10536) ;  /* 0xffffffd400187947 */ /* 0x000fea000383ffff */
.L_x_10450:
[----:B--2---:R2:W3:Y:S02]  /*13c10*/  SYNCS.PHASECHK.TRANS64.TRYWAIT P0, [R4+URZ], R5 ;  /* 0x00000005040075a7 */ /* 0x0044e4000800017f */
[----:B---3--:R-:W-:Y:S05]  /*13c20*/  @!P0 NANOSLEEP.SYNCS 0x989680 ;  /* 0x009896800000895d */ /* 0x008fea0003900000 */
[----:B------:R-:W3:Y:S02]  /*13c30*/  @!P0 SYNCS.PHASECHK.TRANS64 P0, [R4+URZ], R5 ;  /* 0x00000005040085a7 */ /* 0x000ee4000800007f */
[----:B---3--:R-:W-:Y:S05]  /*13c40*/  @!P0 BRA `(.L_x_10450) ;  /* 0xfffffffc00f08947 */ /* 0x008fea000383ffff */
[----:B------:R-:W-:Y:S05]  /*13c50*/  BRA `(.L_x_10537) ;  /* 0xffffffd400207947 */ /* 0x000fea000383ffff */
.L_x_10538:
        /* <DEDUP_REMOVED lines=10> */
.L_x_15309:


//--------------------- .text._ZN7cutlass13device_kernelIN5flash11enable_sm90INS1_16FlashAttnFwdSm90INS1_25CollectiveMainloopFwdSm90ILi2EN4cute5tupleIJNS5_1CILi1EEES8_S8_EEENS6_IJNS7_ILi128EEENS7_ILi96EEENS7_ILi64EEEEEELi256ENS_6half_tEfNS_4arch4Sm90ELb0ELb0ELb1ELb1ELb0ELb1ELb1ELb1ELb0ELb1ELb0ELb0EEENS1_21CollectiveEpilogueFwdINS6_IJSA_NS7_ILi256EEESB_EEES9_SE_SG_Li256ELb1ELb1ELb0ELb0EEENS1_36VarlenDynamicPersistentTileSchedulerILi128ELi96ELi256ELi128ELb0ELb1ELb1ELb0ELb1ELb1EEEEEEEEEvNT_6ParamsE --------------------------
	.section	.text._ZN7cutlass13device_kernelIN5flash11enable_sm90INS1_16FlashAttnFwdSm90INS1_25CollectiveMainloopFwdSm90ILi2EN4cute5tupleIJNS5_1CILi1EEES8_S8_EEENS6_IJNS7_ILi128EEENS7_ILi96EEENS7_ILi64EEEEEELi256ENS_6half_tEfNS_4arch4Sm90ELb0ELb0ELb1ELb1ELb0ELb1ELb1ELb1ELb0ELb1ELb0ELb0EEENS1_21CollectiveEpilogueFwdINS6_IJSA_NS7_ILi256EEESB_EEES9_SE_SG_Li256ELb1ELb1ELb0ELb0EEENS1_36VarlenDynamicPersistentTileSchedulerILi128ELi96ELi256ELi128ELb0ELb1ELb1ELb0ELb1ELb1EEEEEEEEEvNT_6ParamsE,"ax",@progbits
	.align	128
.text._ZN7cutlass13device_kernelIN5flash11enable_sm90INS1_16FlashAttnFwdSm90INS1_25CollectiveMainloopFwdSm90ILi2EN4cute5tupleIJNS5_1CILi1EEES8_S8_EEENS6_IJNS7_ILi128EEENS7_ILi96EEENS7_ILi64EEEEEELi256ENS_6half_tEfNS_4arch4Sm90ELb0ELb0ELb1ELb1ELb0ELb1ELb1ELb1ELb0ELb1ELb0ELb0EEENS1_21CollectiveEpilogueFwdINS6_IJSA_NS7_ILi256EEESB_EEES9_SE_SG_Li256ELb1ELb1ELb0ELb0EEENS1_36VarlenDynamicPersistentTileSchedulerILi128ELi96ELi256ELi128ELb0ELb1ELb1ELb0ELb1ELb1EEEEEEEEEvNT_6ParamsE:
        .type           _ZN7cutlass13device_kernelIN5flash11enable_sm90INS1_16FlashAttnFwdSm90INS1_25CollectiveMainloopFwdSm90ILi2EN4cute5tupleIJNS5_1CILi1EEES8_S8_EEENS6_IJNS7_ILi128EEENS7_ILi96EEENS7_ILi64EEEEEELi256ENS_6half_tEfNS_4arch4Sm90ELb0ELb0ELb1ELb1ELb0ELb1ELb1ELb1ELb0ELb1ELb0ELb0EEENS1_21CollectiveEpilogueFwdINS6_IJSA_NS7_ILi256EEESB_EEES9_SE_SG_Li256ELb1ELb1ELb0ELb0EEENS1_36VarlenDynamicPersistentTileSchedulerILi128ELi96ELi256ELi128ELb0ELb1ELb1ELb0ELb1ELb1EEEEEEEEEvNT_6ParamsE,@function
        .size           _ZN7cutlass13device_kernelIN5flash11enable_sm90INS1_16FlashAttnFwdSm90INS1_25CollectiveMainloopFwdSm90ILi2EN4cute5tupleIJNS5_1CILi1EEES8_S8_EEENS6_IJNS7_ILi128EEENS7_ILi96EEENS7_ILi64EEEEEELi256ENS_6half_tEfNS_4arch4Sm90ELb0ELb0ELb1ELb1ELb0ELb1ELb1ELb1ELb0ELb1ELb0ELb0EEENS1_21CollectiveEpilogueFwdINS6_IJSA_NS7_ILi256EEESB_EEES9_SE_SG_Li256ELb1ELb1ELb0ELb0EEENS1_36VarlenDynamicPersistentTileSchedulerILi128ELi96ELi256ELi128ELb0ELb1ELb1ELb0ELb1ELb1EEEEEEEEEvNT_6ParamsE,(.L_x_15310 - _ZN7cutlass13device_kernelIN5flash11enable_sm90INS1_16FlashAttnFwdSm90INS1_25CollectiveMainloopFwdSm90ILi2EN4cute5tupleIJNS5_1CILi1EEES8_S8_EEENS6_IJNS7_ILi128EEENS7_ILi96EEENS7_ILi64EEEEEELi256ENS_6half_tEfNS_4arch4Sm90ELb0ELb0ELb1ELb1ELb0ELb1ELb1ELb1ELb0ELb1ELb0ELb0EEENS1_21CollectiveEpilogueFwdINS6_IJSA_NS7_ILi256EEESB_EEES9_SE_SG_Li256ELb1ELb1ELb0ELb0EEENS1_36VarlenDynamicPersistentTileSchedulerILi128ELi96ELi256ELi128ELb0ELb1ELb1ELb0ELb1ELb1EEEEEEEEEvNT_6ParamsE)
        .other          _ZN7cutlass13device_kernelIN5flash11enable_sm90INS1_16FlashAttnFwdSm90INS1_25CollectiveMainloopFwdSm90ILi2EN4cute5tupleIJNS5_1CILi1EEES8_S8_EEENS6_IJNS7_ILi128EEENS7_ILi96EEENS7_ILi64EEEEEELi256ENS_6half_tEfNS_4arch4Sm90ELb0ELb0ELb1ELb1ELb0ELb1ELb1ELb1ELb0ELb1ELb0ELb0EEENS1_21CollectiveEpilogueFwdINS6_IJSA_NS7_ILi256EEESB_EEES9_SE_SG_Li256ELb1ELb1ELb0ELb0EEENS1_36VarlenDynamicPersistentTileSchedulerILi128ELi96ELi256ELi128ELb0ELb1ELb1ELb0ELb1ELb1EEEEEEEEEvNT_6ParamsE,@"STO_CUDA_ENTRY STV_DEFAULT"
_ZN7cutlass13device_kernelIN5flash11enable_sm90INS1_16FlashAttnFwdSm90INS1_25CollectiveMainloopFwdSm90ILi2EN4cute5tupleIJNS5_1CILi1EEES8_S8_EEENS6_IJNS7_ILi128EEENS7_ILi96EEENS7_ILi64EEEEEELi256ENS_6half_tEfNS_4arch4Sm90ELb0ELb0ELb1ELb1ELb0ELb1ELb1ELb1ELb0ELb1ELb0ELb0EEENS1_21CollectiveEpilogueFwdINS6_IJSA_NS7_ILi256EEESB_EEES9_SE_SG_Li256ELb1ELb1ELb0ELb0EEENS1_36VarlenDynamicPersistentTileSchedulerILi128ELi96ELi256ELi128ELb0ELb1ELb1ELb0ELb1ELb1EEEEEEEEEvNT_6ParamsE:
        /* <DEDUP_REMOVED lines=23> */
.L_x_10540:
[----:B------:R-:W-:Y:S05]  /*0170*/  BSYNC B0 ;  /* 0x0000000000007941 */ /* 0x000fea0003800000 */
.L_x_10539:
        /* <DEDUP_REMOVED lines=10> */
[----:B------:R-:W-:Y:S01]  /*0220*/  SHF.R.U32.HI R3, RZ, 0x7, R3 ;  /* 0x00000007ff037819 */ /* 0x000fe20000011603 */
[----:B------:R-:W-:Y:S01]  /*0230*/  VOTEU.ANY UP2, P0 ;  /* 0x00000000003f7886 */ /* 0x000fe20000040100 */
[----:B0-----:R-:W-:-:S03]  /*0240*/  ISETP.NE.AND P1, PT, R2, RZ, PT ;  /* 0x000000ff0200720c */ /* 0x001fc60003f25270 */
[----:B------:R0:W2:Y:S01]  /*0250*/  SHFL.IDX PT, R2, R3, RZ, 0x1f ;  /* 0x00001fff03027589 */ /* 0x0000a200000e0000 */
[----:B-1----:R-:W-:Y:S02]  /*0260*/  @UP0 ULEA UR8, UR8, UR6, 0x18 ;  /* 0x0000000608080291 */ /* 0x002fe4000f8ec03f */
[----:B------:R-:W-:-:S04]  /*0270*/  @UP0 UIADD3 UR6, -UR7, 0x100000, URZ ;  /* 0x0010000007060890 */ /* 0x000fc8000fffe13f */
[----:B------:R-:W-:Y:S02]  /*0280*/  @UP0 USHF.L.U32 UR7, UR6, 0xb, URZ ;  /* 0x0000000b06070899 */ /* 0x000fe4000800063f */
[----:B------:R-:W-:Y:S01]  /*0290*/  @UP0 USHF.L.U32 UR6, UR6, 0x1, URZ ;  /* 0x0000000106060899 */ /* 0x000fe2000800063f */
[----:B------:R-:W-:Y:S01]  /*02a0*/  VOTEU.ANY UP0, P0 ;  /* 0x00000000003f7886 */ /* 0x000fe20000000100 */
[----:B------:R-:W1:Y:S04]  /*02b0*/  FENCE.VIEW.ASYNC.S ;  /* 0x00000000000073c6 */ /* 0x000e680000000000 */
[----:B-1----:R0:W1:Y:S01]  /*02c0*/  @UP0 SYNCS.EXCH.64 URZ, [UR8+0x32400], UR4 ;  /* 0x03240004083f05b2 */ /* 0x0020620008000100 */
[----:B------:R0:W3:Y:S05]  /*02d0*/  @UP1 SYNCS.EXCH.64 URZ, [UR8+0x32410], UR4 ;  /* 0x03241004083f15b2 */ /* 0x0000ea0008000100 */
[----:B------:R0:W4:Y:S02]  /*02e0*/  @UP2 SYNCS.EXCH.64 URZ, [UR8+0x32420], UR6 ;  /* 0x03242006083f25b2 */ /* 0x0001240008000100 */
        /* <DEDUP_REMOVED lines=19> */
.L_x_10541:
        /* <DEDUP_REMOVED lines=22> */
.L_x_10542:
        /* <DEDUP_REMOVED lines=18> */
.L_x_10543:
        /* <DEDUP_REMOVED lines=22> */
.L_x_10544:
        /* <DEDUP_REMOVED lines=22> */
.L_x_10545:
        /* <DEDUP_REMOVED lines=9> */
.L_x_10548:
        /* <DEDUP_REMOVED lines=19> */
[----:B------:R-:W3:Y:S01]  /*0b20*/  LDL R11, [R1+0x90] ;  /* 0x00009000010b7983 */ /* 0x000ee20000100800 */
[----:B------:R-:W0:Y:S02]  /*0b30*/  S2R R0, SR_TID.X ;  /* 0x0000000000007919 */ /* 0x000e240000002100 */
[----:B0-----:R-:W-:-:S05]  /*0b40*/  VIADD R9, R0, 0xffffff80 ;  /* 0xffffff8000097836 */ /* 0x001fca0000000000 */
[----:B------:R-:W-:-:S04]  /*0b50*/  SHF.R.S32.HI R0, RZ, 0x1f, R9 ;  /* 0x0000001fff007819 */ /* 0x000fc80000011409 */
[----:B--2---:R-:W-:-:S04]  /*0b60*/  LEA.HI R2, R0, R9, RZ, 0x7 ;  /* 0x0000000900027211 */ /* 0x004fc800078f38ff */
[----:B------:R-:W-:-:S05]  /*0b70*/  LOP3.LUT R235, R2, 0xffffff80, RZ, 0xc0, !PT ;  /* 0xffffff8002eb7812 */ /* 0x000fca00078ec0ff */
[----:B------:R-:W-:-:S05]  /*0b80*/  IMAD.IADD R235, R9, 0x1, -R235 ;  /* 0x0000000109eb7824 */ /* 0x000fca00078e0aeb */
[----:B------:R-:W-:-:S04]  /*0b90*/  SHF.R.S32.HI R8, RZ, 0x1f, R235 ;  /* 0x0000001fff087819 */ /* 0x000fc800000114eb */
[----:B------:R-:W-:-:S04]  /*0ba0*/  LEA.HI R5, R8, R235, RZ, 0x2 ;  /* 0x000000eb08057211 */ /* 0x000fc800078f10ff */
[--C-:B------:R-:W-:Y:S02]  /*0bb0*/  SHF.R.S32.HI R4, RZ, 0x2, R5.reuse ;  /* 0x00000002ff047819 */ /* 0x100fe40000011405 */
[----:B------:R-:W-:-:S04]  /*0bc0*/  SHF.R.S32.HI R3, RZ, 0x1f, R5 ;  /* 0x0000001fff037819 */ /* 0x000fc80000011405 */
[----:B------:R-:W-:Y:S02]  /*0bd0*/  LEA.HI R6, R3, R4, RZ, 0x3 ;  /* 0x0000000403067211 */ /* 0x000fe400078f18ff */
[----:B------:R-:W-:Y:S02]  /*0be0*/  LEA.HI R3, R0, R9, RZ, 0x4 ;  /* 0x0000000900037211 */ /* 0x000fe400078f20ff */
[----:B------:R-:W-:Y:S02]  /*0bf0*/  LOP3.LUT R7, R6, 0xfffffff8, RZ, 0xc0, !PT ;  /* 0xfffffff806077812 */ /* 0x000fe400078ec0ff */
[----:B------:R-:W-:-:S03]  /*0c00*/  SHF.R.S32.HI R6, RZ, 0x4, R3 ;  /* 0x00000004ff067819 */ /* 0x000fc60000011403 */
[----:B------:R-:W-:Y:S01]  /*0c10*/  IMAD.IADD R7, R4, 0x1, -R7 ;  /* 0x0000000104077824 */ /* 0x000fe200078e0a07 */
[C---:B------:R-:W-:Y:S02]  /*0c20*/  LOP3.LUT R4, R3.reuse, 0x3fffff0, RZ, 0xc0, !PT ;  /* 0x03fffff003047812 */ /* 0x040fe400078ec0ff */
[----:B------:R-:W-:Y:S02]  /*0c30*/  LEA.HI R215, R0, R9, RZ, 0x5 ;  /* 0x0000000900d77211 */ /* 0x000fe400078f28ff */
[----:B------:R-:W-:Y:S02]  /*0c40*/  LEA.HI R3, R3, R6, RZ, 0x1 ;  /* 0x0000000603037211 */ /* 0x000fe400078f08ff */
[----:B------:R-:W-:Y:S01]  /*0c50*/  LEA.HI R8, R8, R235, RZ, 0x5 ;  /* 0x000000eb08087211 */ /* 0x000fe200078f28ff */
[----:B------:R-:W-:Y:S01]  /*0c60*/  IMAD.IADD R4, R9, 0x1, -R4 ;  /* 0x0000000109047824 */ /* 0x000fe200078e0a04 */
[----:B------:R-:W-:Y:S02]  /*0c70*/  SHF.R.S32.HI R215, RZ, 0x5, R215 ;  /* 0x00000005ffd77819 */ /* 0x000fe400000114d7 */
[----:B------:R-:W-:-:S02]  /*0c80*/  LOP3.LUT R3, R3, 0x1ffffffe, RZ, 0xc0, !PT ;  /* 0x1ffffffe03037812 */ /* 0x000fc400078ec0ff */
[----:B------:R-:W-:Y:S01]  /*0c90*/  SHF.R.S32.HI R8, RZ, 0x5, R8 ;  /* 0x00000005ff087819 */ /* 0x000fe20000011408 */
[----:B------:R-:W-:Y:S01]  /*0ca0*/  IMAD R4, R215, 0x10, R4 ;  /* 0x00000010d7047824 */ /* 0x000fe200078e0204 */
[----:B------:R-:W-:Y:S01]  /*0cb0*/  SHF.R.S32.HI R10, RZ, 0x7, R2 ;  /* 0x00000007ff0a7819 */ /* 0x000fe20000011402 */
[----:B------:R-:W-:Y:S02]  /*0cc0*/  IMAD.IADD R3, R6, 0x1, -R3 ;  /* 0x0000000106037824 */ /* 0x000fe400078e0a03 */
[----:B------:R-:W-:Y:S01]  /*0cd0*/  IMAD R7, R8, 0x10, R7 ;  /* 0x0000001008077824 */ /* 0x000fe200078e0207 */
[----:B------:R-:W-:Y:S01]  /*0ce0*/  LEA.HI R2, R2, R10, RZ, 0x1 ;  /* 0x0000000a02027211 */ /* 0x000fe200078f08ff */
[----:B------:R-:W-:Y:S01]  /*0cf0*/  IMAD R8, R4, 0x8, R3 ;  /* 0x0000000804087824 */ /* 0x000fe200078e0203 */
[----:B------:R-:W-:Y:S02]  /*0d00*/  LEA.HI R3, R0, R9, RZ, 0x2 ;  /* 0x0000000900037211 */ /* 0x000fe400078f10ff */
[----:B------:R-:W-:-:S02]  /*0d10*/  LOP3.LUT R2, R2, 0x3fffffe, RZ, 0xc0, !PT ;  /* 0x03fffffe02027812 */ /* 0x000fc400078ec0ff */
[--C-:B------:R-:W-:Y:S02]  /*0d20*/  SHF.R.S32.HI R19, RZ, 0x2, R3.reuse ;  /* 0x00000002ff137819 */ /* 0x100fe40000011403 */
[----:B------:R-:W-:Y:S02]  /*0d30*/  LEA.HI R0, R0, R9, RZ, 0x3 ;  /* 0x0000000900007211 */ /* 0x000fe400078f18ff */
[----:B------:R-:W-:Y:S01]  /*0d40*/  LOP3.LUT R4, R3, 0xfffffffc, RZ, 0xc0, !PT ;  /* 0xfffffffc03047812 */ /* 0x000fe200078ec0ff */
[----:B------:R-:W-:Y:S01]  /*0d50*/  IMAD.IADD R2, R10, 0x1, -R2 ;  /* 0x000000010a027824 */ /* 0x000fe200078e0a02 */
[----:B------:R-:W-:Y:S01]  /*0d60*/  LOP3.LUT R223, R0, 0xfffffff8, RZ, 0xc0, !PT ;  /* 0xfffffff800df7812 */ /* 0x000fe200078ec0ff */
[----:B------:R-:W-:Y:S01]  /*0d70*/  VIADD R228, R19, 0x40 ;  /* 0x0000004013e47836 */ /* 0x000fe20000000000 */
[----:B------:R-:W-:Y:S01]  /*0d80*/  SHF.R.S32.HI R6, RZ, 0x1f, R3 ;  /* 0x0000001fff067819 */ /* 0x000fe20000011403 */
[C---:B------:R-:W-:Y:S02]  /*0d90*/  IMAD.IADD R4, R9.reuse, 0x1, -R4 ;  /* 0x0000000109047824 */ /* 0x040fe400078e0a04 */
[----:B------:R-:W-:Y:S01]  /*0da0*/  IMAD R10, R2, 0x40, R7 ;  /* 0x00000040020a7824 */ /* 0x000fe200078e0207 */
[----:B------:R-:W-:Y:S01]  /*0db0*/  SHF.R.S32.HI R7, RZ, 0x1f, R228 ;  /* 0x0000001fff077819 */ /* 0x000fe200000114e4 */
[----:B------:R-:W-:Y:S01]  /*0dc0*/  IMAD.IADD R223, R9, 0x1, -R223 ;  /* 0x0000000109df7824 */ /* 0x000fe200078e0adf */
[----:B------:R-:W-:Y:S01]  /*0dd0*/  SHF.R.S32.HI R233, RZ, 0x3, R0 ;  /* 0x00000003ffe97819 */ /* 0x000fe20000011400 */
[----:B------:R-:W-:Y:S01]  /*0de0*/  IMAD.SHL.U32 R214, R228, 0x40, RZ ;  /* 0x00000040e4d67824 */ /* 0x000fe200078e00ff */
[----:B------:R-:W-:-:S02]  /*0df0*/  LEA.HI R6, R6, R19, RZ, 0x3 ;  /* 0x0000001306067211 */ /* 0x000fc400078f18ff */
[C---:B------:R-:W-:Y:S01]  /*0e00*/  LEA.HI R0, R4.reuse, R4, RZ, 0x1 ;  /* 0x0000000404007211 */ /* 0x040fe200078f08ff */
[----:B------:R-:W-:Y:S01]  /*0e10*/  IMAD.SHL.U32 R205, R223, 0x8, RZ ;  /* 0x00000008dfcd7824 */ /* 0x000fe200078e00ff */
[----:B------:R-:W-:Y:S01]  /*0e20*/  LEA.HI R7, R7, R228, RZ, 0x3 ;  /* 0x000000e407077211 */ /* 0x000fe200078f18ff */
[----:B------:R-:W-:Y:S01]  /*0e30*/  IMAD.SHL.U32 R16, R4, 0x8, RZ ;  /* 0x0000000804107824 */ /* 0x000fe200078e00ff */
[----:B------:R-:W-:Y:S02]  /*0e40*/  LOP3.LUT R6, R6, 0xfffffff8, RZ, 0xc0, !PT ;  /* 0xfffffff806067812 */ /* 0x000fe400078ec0ff */
[----:B------:R-:W-:Y:S01]  /*0e50*/  LOP3.LUT R3, R0, 0x1ffffffe, RZ, 0xc0, !PT ;  /* 0x1ffffffe00037812 */ /* 0x000fe200078ec0ff */
[----:B------:R-:W-:Y:S01]  /*0e60*/  VIADD R221, R205, 0x40 ;  /* 0x00000040cddd7836 */ /* 0x000fe20000000000 */
[----:B------:R-:W-:Y:S02]  /*0e70*/  LOP3.LUT R214, R214, 0x1c0, RZ, 0xc0, !PT ;  /* 0x000001c0d6d67812 */ /* 0x000fe400078ec0ff */
[----:B------:R-:W-:Y:S01]  /*0e80*/  SHF.L.U32 R7, R7, 0x6, RZ ;  /* 0x0000000607077819 */ /* 0x000fe200000006ff */
[----:B------:R-:W-:Y:S01]  /*0e90*/  VIADD R220, R205, 0x80 ;  /* 0x00000080cddc7836 */ /* 0x000fe20000000000 */
[----:B------:R-:W-:Y:S01]  /*0ea0*/  SHF.R.S32.HI R0, RZ, 0x1f, R205 ;  /* 0x0000001fff007819 */ /* 0x000fe200000114cd */
[----:B------:R-:W-:Y:S01]  /*0eb0*/  IMAD.IADD R232, R19, 0x1, -R6 ;  /* 0x0000000113e87824 */ /* 0x000fe200078e0a06 */
[----:B------:R-:W-:Y:S01]  /*0ec0*/  SHF.R.U32.HI R6, RZ, 0x3, R214 ;  /* 0x00000003ff067819 */ /* 0x000fe200000116d6 */
[----:B------:R-:W-:Y:S01]  /*0ed0*/  IMAD.IADD R3, R4, 0x1, -R3 ;  /* 0x0000000104037824 */ /* 0x000fe200078e0a03 */
[----:B------:R-:W-:Y:S01]  /*0ee0*/  LOP3.LUT R0, R214, 0x38, R16, 0xf8, !PT ;  /* 0x00000038d6007812 */ /* 0x000fe200078ef810 */
[----:B------:R-:W-:Y:S01]  /*0ef0*/  IMAD.SHL.U32 R22, R4, 0x4, RZ ;  /* 0x0000000404167824 */ /* 0x000fe200078e00ff */
[----:B------:R-:W-:-:S02]  /*0f00*/  LOP3.LUT R219, R7, 0xfffffe00, RZ, 0xc0, !PT ;  /* 0xfffffe0007db7812 */ /* 0x000fc400078ec0ff */
[----:B------:R-:W-:Y:S02]  /*0f10*/  LOP3.LUT R4, R5, 0x7ffffffc, RZ, 0xc0, !PT ;  /* 0x7ffffffc05047812 */ /* 0x000fe400078ec0ff */
[----:B------:R-:W-:Y:S02]  /*0f20*/  SHF.R.S32.HI R5, RZ, 0x1f, R221 ;  /* 0x0000001fff057819 */ /* 0x000fe400000114dd */
[----:B------:R-:W-:Y:S02]  /*0f30*/  SHF.R.S32.HI R5, RZ, 0x1f, R220 ;  /* 0x0000001fff057819 */ /* 0x000fe400000114dc */
[----:B------:R-:W-:Y:S01]  /*0f40*/  LOP3.LUT R5, R219, R0, R6, 0xf6, !PT ;  /* 0x00000000db057212 */ /* 0x000fe200078ef606 */
[----:B------:R-:W-:Y:S01]  /*0f50*/  IMAD.SHL.U32 R0, R8, 0x8, RZ ;  /* 0x0000000808007824 */ /* 0x000fe200078e00ff */
[----:B------:R-:W-:Y:S01]  /*0f60*/  STL [R1+0x84], R10 ;  /* 0x0000840a01007387 */ /* 0x000fe20000100800 */
[----:B------:R-:W-:-:S03]  /*0f70*/  IMAD.IADD R4, R235, 0x1, -R4 ;  /* 0x00000001eb047824 */ /* 0x000fc600078e0a04 */
[----:B------:R0:W-:Y:S01]  /*0f80*/  STL [R1+0x8c], R0 ;  /* 0x00008c0001007387 */ /* 0x0001e20000100800 */
[----:B------:R-:W-:Y:S02]  /*0f90*/  IMAD R4, R5, 0x2, R18 ;  /* 0x0000000205047824 */ /* 0x000fe400078e0212 */
[----:B0-----:R-:W-:-:S05]  /*0fa0*/  IMAD R0, R3, 0x8, R10 ;  /* 0x0000000803007824 */ /* 0x001fca00078e020a */
[----:B------:R0:W-:Y:S04]  /*0fb0*/  STL [R1+0x88], R0 ;  /* 0x0000880001007387 */ /* 0x0001e80000100800 */
[----:B------:R0:W-:Y:S01]  /*0fc0*/  STL [R1+0x7c], R4 ;  /* 0x00007c0401007387 */ /* 0x0001e20000100800 */
[----:B------:R-:W-:Y:S02]  /*0fd0*/  VIADD R202, R22, 0x10 ;  /* 0x0000001016ca7836 */ /* 0x000fe40000000000 */
[----:B------:R-:W-:-:S03]  /*0fe0*/  VIADD R222, R205, 0xc0 ;  /* 0x000000c0cdde7836 */ /* 0x000fc60000000000 */
[----:B------:R-:W-:Y:S01]  /*0ff0*/  SHF.R.S32.HI R9, RZ, 0x1f, R202 ;  /* 0x0000001fff097819 */ /* 0x000fe200000114ca */
[----:B------:R-:W-:Y:S01]  /*1000*/  IMAD.MOV.U32 R2, RZ, RZ, RZ ;  /* 0x000000ffff027224 */ /* 0x000fe200078e00ff */
[----:B------:R-:W-:Y:S02]  /*1010*/  CS2R R200, SRZ ;  /* 0x0000000000c87805 */ /* 0x000fe4000001ff00 */
[----:B------:R-:W-:Y:S01]  /*1020*/  MOV R204, RZ ;  /* 0x000000ff00cc7202 */ /* 0x000fe20000000f00 */
[----:B------:R-:W-:Y:S01]  /*1030*/  IMAD.MOV.U32 R229, RZ, RZ, RZ ;  /* 0x000000ffffe57224 */ /* 0x000fe200078e00ff */
[----:B------:R-:W-:Y:S01]  /*1040*/  SHF.R.S32.HI R231, RZ, 0x1f, R19 ;  /* 0x0000001fffe77819 */ /* 0x000fe20000011413 */
[----:B------:R-:W-:Y:S01]  /*1050*/  IMAD.SHL.U32 R237, R202, 0x2, RZ ;  /* 0x00000002caed7824 */ /* 0x000fe200078e00ff */
[----:B------:R-:W-:Y:S02]  /*1060*/  SHF.R.S32.HI R17, RZ, 0x1f, R16 ;  /* 0x0000001fff117819 */ /* 0x000fe40000011410 */
[----:B------:R-:W-:-:S02]  /*1070*/  SHF.R.S32.HI R7, RZ, 0x1f, R222 ;  /* 0x0000001fff077819 */ /* 0x000fc400000114de */
[----:B------:R-:W-:Y:S02]  /*1080*/  SHF.L.U64.HI R236, R202, 0x1, R9 ;  /* 0x00000001caec7819 */ /* 0x000fe40000010209 */
[----:B0--3--:R-:W-:-:S07]  /*1090*/  LOP3.LUT R203, R11, 0x1, RZ, 0xfc, !PT ;  /* 0x000000010bcb7812 */ /* 0x009fce00078efcff */
.L_x_10684:
        /* <DEDUP_REMOVED lines=8> */
[----:B----4-:R-:W-:Y:S01]  /*1120*/  IMAD.MOV.U32 R3, RZ, RZ, RZ ;  /* 0x000000ffff037224 */ /* 0x010fe200078e00ff */
[----:B------:R-:W-:Y:S01]  /*1130*/  ISETP.NE.U32.AND P0, PT, RZ, UR6, PT ;  /* 0x00000006ff007c0c */ /* 0x000fe2000bf05070 */
[----:B------:R-:W-:Y:S01]  /*1140*/  IMAD.MOV.U32 R37, RZ, RZ, RZ ;  /* 0x000000ffff257224 */ /* 0x000fe200078e00ff */
[----:B------:R-:W-:-:S02]  /*1150*/  ISETP.NE.AND.EX P1, PT, RZ, UR5, PT, P1 ;  /* 0x00000005ff007c0c */ /* 0x000fc4000bf25310 */
[----:B------:R-:W-:Y:S02]  /*1160*/  ISETP.NE.AND.EX P0, PT, RZ, UR7, PT, P0 ;  /* 0x00000007ff007c0c */ /* 0x000fe4000bf05300 */
[----:B--2---:R-:W-:Y:S01]  /*1170*/  SHF.R.S32.HI R234, RZ, 0x1f, R227 ;  /* 0x0000001fffea7819 */ /* 0x004fe200000114e3 */
[----:B------:R-:W-:-:S08]  /*1180*/  IMAD.SHL.U32 R225, R227, 0x4, RZ ;  /* 0x00000004e3e17824 */ /* 0x000fd000078e00ff */
[C---:B------:R-:W-:Y:S02]  /*1190*/  @P1 LEA R6, P2, R227.reuse, UR4, 0x2 ;  /* 0x00000004e3061c11 */ /* 0x040fe4000f8410ff */
[C-C-:B------:R-:W-:Y:S02]  /*11a0*/  SHF.L.U64.HI R226, R227.reuse, 0x2, R234.reuse ;  /* 0x00000002e3e27819 */ /* 0x140fe400000102ea */
[----:B------:R-:W-:Y:S02]  /*11b0*/  @P1 LEA.HI.X R7, R227, UR5, R234, 0x2, P2 ;  /* 0x00000005e3071c11 */ /* 0x000fe400090f14ea */
[----:B------:R-:W-:Y:S01]  /*11c0*/  ISETP.NE.U32.AND P2, PT, RZ, UR8, PT ;  /* 0x00000008ff007c0c */ /* 0x000fe2000bf45070 */
[----:B------:R-:W-:Y:S01]  /*11d0*/  ULDC UR4, c[0x0][0x288] ;  /* 0x0000a20000047ab9 */ /* 0x000fe20000000800 */
[----:B------:R-:W-:Y:S01]  /*11e0*/  IADD3 R8, P3, R225, UR6, RZ ;  /* 0x00000006e1087c10 */ /* 0x000fe2000ff7e0ff */
[----:B------:R0:W5:Y:S01]  /*11f0*/  @P1 LDG.E R3, desc[UR60][R6.64] ;  /* 0x0000003c06031981 */ /* 0x000162000c1e1900 */
[----:B------:R-:W-:Y:S01]  /*1200*/  ISETP.NE.AND.EX P2, PT, RZ, UR9, PT, P2 ;  /* 0x00000009ff007c0c */ /* 0x000fe2000bf45320 */
[----:B------:R-:W-:Y:S01]  /*1210*/  IMAD.U32 R97, RZ, RZ, UR4 ;  /* 0x00000004ff617e24 */ /* 0x000fe2000f8e00ff */
[----:B------:R-:W-:Y:S01]  /*1220*/  IADD3.X R9, R226, UR7, RZ, P3, !PT ;  /* 0x00000007e2097c10 */ /* 0x000fe20009ffe4ff */
[----:B------:R-:W-:-:S04]  /*1230*/  ULDC.64 UR4, c[0x0][0x418] ;  /* 0x0001060000047ab9 */ /* 0x000fc80000000a00 */
[----:B------:R0:W5:Y:S06]  /*1240*/  @P0 LDG.E R37, desc[UR60][R8.64] ;  /* 0x0000003c08250981 */ /* 0x00016c000c1e1900 */
        /* <DEDUP_REMOVED lines=23> */
.L_x_10550:
        /* <DEDUP_REMOVED lines=10> */
.L_x_10551:
[----:B------:R-:W-:Y:S05]  /*1460*/  @!P0 BRA `(.L_x_10552) ;  /* 0x00000000000c8947 */ /* 0x000fea0003800000 */
[----:B------:R-:W2:Y:S04]  /*1470*/  LDG.E R5, desc[UR60][R8.64] ;  /* 0x0000003c08057981 */ /* 0x000ea8000c1e1900 */
[----:B------:R-:W2:Y:S02]  /*1480*/  LDG.E R32, desc[UR60][R8.64+0x4] ;  /* 0x0000043c08207981 */ /* 0x000ea4000c1e1900 */
[----:B--2---:R-:W-:-:S07]  /*1490*/  IMAD.IADD R32, R32, 0x1, -R5 ;  /* 0x0000000120207824 */ /* 0x004fce00078e0a05 */
.L_x_10552:
        /* <DEDUP_REMOVED lines=56> */
.L_x_10555:
[----:B------:R-:W-:Y:S05]  /*1820*/  BSYNC B6 ;  /* 0x0000000000067941 */ /* 0x000fea0003800000 */
.L_x_10554:
        /* <DEDUP_REMOVED lines=20> */
.L_x_10557:
[----:B------:R-:W-:Y:S05]  /*1970*/  BSYNC B6 ;  /* 0x0000000000067941 */ /* 0x000fea0003800000 */
.L_x_10556:
[----:B------:R-:W-:Y:S01]  /*1980*/  ULDC.64 UR4, c[0x0][0xaf0] ;  /* 0x0002bc0000047ab9 */ /* 0x000fe20000000a00 */
[----:B------:R-:W0:Y:S01]  /*1990*/  S2R R20, SR_TID.X ;  /* 0x0000000000147919 */ /* 0x000e220000002100 */
[----:B------:R-:W-:Y:S01]  /*19a0*/  ISETP.NE.U32.AND P0, PT, RZ, UR4, PT ;  /* 0x00000004ff007c0c */ /* 0x000fe2000bf05070 */
[----:B------:R-:W1:Y:S01]  /*19b0*/  LDC.64 R30, c[0x0][0x300] ;  /* 0x0000c000ff1e7b82 */ /* 0x000e620000000a00 */
[----:B------:R-:W-:Y:S01]  /*19c0*/  IADD3 R70, R37, R32, RZ ;  /* 0x0000002025467210 */ /* 0x000fe20007ffe0ff */
[----:B------:R-:W-:Y:S01]  /*19d0*/  ULDC.64 UR6, c[0x0][0xb00] ;  /* 0x0002c00000067ab9 */ /* 0x000fe20000000a00 */
[----:B------:R-:W-:Y:S02]  /*19e0*/  ISETP.NE.AND.EX P0, PT, RZ, UR5, PT, P0 ;  /* 0x00000005ff007c0c */ /* 0x000fe4000bf05300 */
[----:B------:R-:W-:Y:S01]  /*19f0*/  SHF.R.S32.HI R9, RZ, 0x1f, R34 ;  /* 0x0000001fff097819 */ /* 0x000fe20000011422 */
[C---:B------:R-:W-:Y:S02]  /*1a00*/  VIADD R74, R16.reuse, 0x40 ;  /* 0x00000040104a7836 */ /* 0x040fe40000000000 */
[C---:B------:R-:W-:Y:S01]  /*1a10*/  VIADD R73, R16.reuse, 0x60 ;  /* 0x0000006010497836 */ /* 0x040fe20000000000 */
[----:B------:R-:W2:Y:S07]  /*1a20*/  LDC.64 R68, c[0x0][0x3f8] ;  /* 0x0000fe00ff447b82 */ /* 0x000eae0000000a00 */
[----:B------:R-:W-:Y:S01]  /*1a30*/  @P0 IADD3 R4, P1, R225, UR4, RZ ;  /* 0x00000004e1040c10 */ /* 0x000fe2000ff3e0ff */
[----:B------:R-:W-:Y:S01]  /*1a40*/  VIADD R10, R16, 0xc0 ;  /* 0x000000c0100a7836 */ /* 0x000fe20000000000 */
[----:B------:R-:W3:Y:S02]  /*1a50*/  LDC R47, c[0x0][0x3f4] ;  /* 0x0000fd00ff2f7b82 */ /* 0x000ee40000000800 */
        /* <DEDUP_REMOVED lines=13> */
[----:B------:R-:W-:Y:S01]  /*1b30*/  SHF.R.S32.HI R23, RZ, 0x1f, R22 ;  /* 0x0000001fff177819 */ /* 0x000fe20000011416 */
[----:B------:R-:W-:Y:S01]  /*1b40*/  VIADD R72, R16, 0x80 ;  /* 0x0000008010487836 */ /* 0x000fe20000000000 */
[----:B------:R-:W-:Y:S01]  /*1b50*/  SHF.R.S32.HI R96, RZ, 0x1f, R228 ;  /* 0x0000001fff607819 */ /* 0x000fe200000114e4 */
[----:B------:R-:W-:-:S02]  /*1b60*/  IMAD.IADD R7, R7, 0x1, R3 ;  /* 0x0000000107077824 */ /* 0x000fc400078e0203 */
[----:B------:R-:W-:Y:S02]  /*1b70*/  IMAD R3, R9, UR4, RZ ;  /* 0x0000000409037c24 */ /* 0x000fe4000f8e02ff */
[----:B----4-:R-:W-:-:S04]  /*1b80*/  IMAD.WIDE.U32 R4, R34, UR4, R6 ;  /* 0x0000000422047c25 */ /* 0x010fc8000f8e0006 */
[----:B------:R-:W-:Y:S01]  /*1b90*/  IMAD R3, R34, UR5, R3 ;  /* 0x0000000522037c24 */ /* 0x000fe2000f8e0203 */
[----:B------:R-:W-:Y:S01]  /*1ba0*/  ULDC.64 UR4, c[0x0][0x310] ;  /* 0x0000c40000047ab9 */ /* 0x000fe20000000a00 */
[----:B------:R-:W-:-:S04]  /*1bb0*/  IMAD.WIDE.U32 R6, R19, R30, R16 ;  /* 0x0000001e13067225 */ /* 0x000fc800078e0010 */
[----:B------:R-:W-:Y:S02]  /*1bc0*/  IMAD.IADD R5, R5, 0x1, R3 ;  /* 0x0000000105057824 */ /* 0x000fe400078e0203 */
[C---:B------:R-:W-:Y:S02]  /*1bd0*/  VIADD R32, R16.reuse, 0xa0 ;  /* 0x000000a010207836 */ /* 0x040fe40000000000 */
[----:B------:R-:W-:Y:S02]  /*1be0*/  VIADD R13, R16, 0xe0 ;  /* 0x000000e0100d7836 */ /* 0x000fe40000000000 */
[----:B--2---:R-:W-:-:S04]  /*1bf0*/  IMAD.WIDE.U32 R64, R19, R68, R22 ;  /* 0x0000004413407225 */ /* 0x004fc800078e0016 */
[----:B------:R-:W-:Y:S02]  /*1c00*/  IMAD.MOV.U32 R75, RZ, RZ, 0x20 ;  /* 0x00000020ff4b7424 */ /* 0x000fe400078e00ff */
[----:B------:R-:W-:Y:S01]  /*1c10*/  VIADD R98, R44, 0x8 ;  /* 0x000000082c627836 */ /* 0x000fe20000000000 */
[----:B------:R-:W-:Y:S01]  /*1c20*/  SHF.R.U32.HI R44, RZ, 0x3, R214 ;  /* 0x00000003ff2c7819 */ /* 0x000fe200000116d6 */
[----:B-1----:R-:W-:Y:S02]  /*1c30*/  IMAD R79, R39, 0x60, RZ ;  /* 0x00000060274f7824 */ /* 0x002fe400078e02ff */
[----:B------:R-:W-:Y:S02]  /*1c40*/  IMAD R43, R31, 0x60, RZ ;  /* 0x000000601f2b7824 */ /* 0x000fe400078e02ff */
[----:B------:R-:W-:Y:S02]  /*1c50*/  IMAD R45, R69, 0x60, RZ ;  /* 0x00000060452d7824 */ /* 0x000fe400078e02ff */
[----:B---3--:R-:W-:Y:S01]  /*1c60*/  IMAD.SHL.U32 R76, R47, 0x2, RZ ;  /* 0x000000022f4c7824 */ /* 0x008fe200078e00ff */
[----:B------:R-:W-:-:S02]  /*1c70*/  SHF.R.S32.HI R0, RZ, 0x1f, R35 ;  /* 0x0000001fff007819 */ /* 0x000fc40000011423 */
[----:B------:R-:W-:Y:S02]  /*1c80*/  SEL R21, R35, RZ, !P0 ;  /* 0x000000ff23157207 */ /* 0x000fe40004000000 */
[----:B------:R-:W-:Y:S02]  /*1c90*/  SEL R12, R0, RZ, !P0 ;  /* 0x000000ff000c7207 */ /* 0x000fe40004000000 */
[----:B-----5:R-:W-:Y:S01]  /*1ca0*/  SHF.R.S32.HI R35, RZ, 0x1f, R28 ;  /* 0x0000001fff237819 */ /* 0x020fe2000001141c */
[----:B------:R-:W-:-:S04]  /*1cb0*/  IMAD.WIDE.U32 R14, R21, UR4, R4 ;  /* 0x00000004150e7c25 */ /* 0x000fc8000f8e0004 */
[----:B------:R-:W-:Y:S01]  /*1cc0*/  IMAD R0, R12, UR4, RZ ;  /* 0x000000040c007c24 */ /* 0x000fe2000f8e02ff */
[----:B------:R-:W-:Y:S01]  /*1cd0*/  IADD3 R4, P0, R14, R6, RZ ;  /* 0x000000060e047210 */ /* 0x000fe20007f1e0ff */
[----:B------:R-:W-:Y:S02]  /*1ce0*/  VIADD R5, R16, 0x20 ;  /* 0x0000002010057836 */ /* 0x000fe40000000000 */
[----:B------:R-:W-:Y:S01]  /*1cf0*/  IMAD R3, R21, UR5, R0 ;  /* 0x0000000515037c24 */ /* 0x000fe2000f8e0200 */
[----:B------:R-:W-:Y:S05]  /*1d00*/  @!P6 WARPSYNC.ALL ;  /* 0x000000000000e948 */ /* 0x000fea0003800000 */
[----:B------:R-:W-:Y:S01]  /*1d10*/  ULDC UR4, c[0x0][0x320] ;  /* 0x0000c80000047ab9 */ /* 0x000fe20000000800 */
[----:B------:R-:W-:Y:S01]  /*1d20*/  IMAD R0, R19, R31, R8 ;  /* 0x0000001f13007224 */ /* 0x000fe200078e0208 */
[----:B------:R-:W-:Y:S01]  /*1d30*/  @!P6 BAR.SYNC.DEFER_BLOCKING 0x9, 0x100 ;  /* 0x024400000000eb1d */ /* 0x000fe20000010000 */
[----:B------:R-:W-:Y:S01]  /*1d40*/  IMAD.IADD R3, R15, 0x1, R3 ;  /* 0x000000010f037824 */ /* 0x000fe200078e0203 */
[----:B------:R-:W-:Y:S01]  /*1d50*/  ISETP.GE.AND P1, PT, R5, UR4, PT ;  /* 0x0000000405007c0c */ /* 0x000fe2000bf26270 */
[----:B------:R-:W-:Y:S01]  /*1d60*/  IMAD R40, R35, R68, RZ ;  /* 0x0000004423287224 */ /* 0x000fe200078e02ff */
[----:B------:R-:W-:-:S02]  /*1d70*/  ISETP.GE.AND P2, PT, R10, UR4, PT ;  /* 0x000000040a007c0c */ /* 0x000fc4000bf46270 */
[----:B------:R-:W-:Y:S01]  /*1d80*/  SEL R6, RZ, 0xffffffff, P1 ;  /* 0xffffffffff067807 */ /* 0x000fe20000800000 */
[----:B------:R-:W-:Y:S01]  /*1d90*/  ULDC.64 UR6, c[0x0][0x330] ;  /* 0x0000cc0000067ab9 */ /* 0x000fe20000000a00 */
[----:B------:R-:W-:Y:S01]  /*1da0*/  IADD3.X R0, R3, R7, R0, P0, !PT ;  /* 0x0000000703007210 */ /* 0x000fe200007fe400 */
[----:B------:R-:W-:Y:S01]  /*1db0*/  IMAD R7, R9, UR6, RZ ;  /* 0x0000000609077c24 */ /* 0x000fe2000f8e02ff */
[----:B------:R-:W-:Y:S01]  /*1dc0*/  ISETP.GE.AND P0, PT, R16, UR4, PT ;  /* 0x0000000410007c0c */ /* 0x000fe2000bf06270 */
[----:B------:R-:W-:Y:S01]  /*1dd0*/  IMAD.SHL.U32 R9, R6, 0x2, RZ ;  /* 0x0000000206097824 */ /* 0x000fe200078e00ff */
[----:B------:R-:W-:Y:S01]  /*1de0*/  ISETP.GE.AND P1, PT, R73, UR4, PT ;  /* 0x0000000449007c0c */ /* 0x000fe2000bf26270 */
[C---:B------:R-:W-:Y:S01]  /*1df0*/  IMAD R11, R34.reuse, UR7, R7 ;  /* 0x00000007220b7c24 */ /* 0x040fe2000f8e0207 */
[----:B------:R-:W-:Y:S01]  /*1e00*/  SEL R8, RZ, 0x1, P0 ;  /* 0x00000001ff087807 */ /* 0x000fe20000000000 */
[----:B------:R-:W-:Y:S01]  /*1e10*/  IMAD.WIDE.U32 R6, R34, UR6, R16 ;  /* 0x0000000622067c25 */ /* 0x000fe2000f8e0010 */
[----:B------:R-:W-:-:S02]  /*1e20*/  ISETP.GE.AND P0, PT, R74, UR4, PT ;  /* 0x000000044a007c0c */ /* 0x000fc4000bf06270 */
[----:B------:R-:W-:Y:S01]  /*1e30*/  LOP3.LUT R8, R9, 0x2, R8, 0xe2, !PT ;  /* 0x0000000209087812 */ /* 0x000fe200078ee208 */
[----:B------:R-:W-:Y:S01]  /*1e40*/  IMAD.IADD R7, R7, 0x1, R11 ;  /* 0x0000000107077824 */ /* 0x000fe200078e020b */
[----:B------:R-:W-:Y:S01]  /*1e50*/  SEL R9, RZ, 0x4, P0 ;  /* 0x00000004ff097807 */ /* 0x000fe20000000000 */
[----:B------:R-:W-:Y:S01]  /*1e60*/  IMAD R85, R28, R69, R40 ;  /* 0x000000451c557224 */ /* 0x000fe200078e0228 */
[----:B------:R-:W-:Y:S02]  /*1e70*/  SEL R10, RZ, 0x8, P1 ;  /* 0x00000008ff0a7807 */ /* 0x000fe40000800000 */
[----:B------:R-:W-:Y:S02]  /*1e80*/  ISETP.GE.AND P0, PT, R72, UR4, PT ;  /* 0x0000000448007c0c */ /* 0x000fe4000bf06270 */
[----:B------:R-:W-:Y:S02]  /*1e90*/  ISETP.GE.AND P1, PT, R32, UR4, PT ;  /* 0x0000000420007c0c */ /* 0x000fe4000bf26270 */
[----:B------:R-:W-:-:S02]  /*1ea0*/  LOP3.LUT R8, R10, R8, R9, 0xfe, !PT ;  /* 0x000000080a087212 */ /* 0x000fc400078efe09 */
[----:B------:R-:W-:Y:S02]  /*1eb0*/  SEL R9, RZ, 0x10, P0 ;  /* 0x00000010ff097807 */ /* 0x000fe40000000000 */
[----:B------:R-:W-:Y:S02]  /*1ec0*/  SEL R10, RZ, 0x20, P1 ;  /* 0x00000020ff0a7807 */ /* 0x000fe40000800000 */
[----:B------:R-:W-:Y:S01]  /*1ed0*/  ISETP.GE.AND P3, PT, R13, UR4, PT ;  /* 0x000000040d007c0c */ /* 0x000fe2000bf66270 */
[----:B------:R-:W-:Y:S01]  /*1ee0*/  ULDC.64 UR4, c[0x0][0x338] ;  /* 0x0000ce0000047ab9 */ /* 0x000fe20000000a00 */
[----:B------:R-:W-:Y:S01]  /*1ef0*/  LOP3.LUT R9, R10, R8, R9, 0xfe, !PT ;  /* 0x000000080a097212 */ /* 0x000fe200078efe09 */
[----:B------:R-:W-:Y:S01]  /*1f00*/  IMAD R10, R12, UR4, RZ ;  /* 0x000000040c0a7c24 */ /* 0x000fe2000f8e02ff */
[----:B------:R-:W-:Y:S01]  /*1f10*/  SEL R8, RZ, 0x40, P2 ;  /* 0x00000040ff087807 */ /* 0x000fe20001000000 */
[----:B------:R-:W-:Y:S01]  /*1f20*/  IMAD.SHL.U32 R12, R30, 0x40, RZ ;  /* 0x000000401e0c7824 */ /* 0x000fe200078e00ff */
[----:B------:R-:W-:Y:S01]  /*1f30*/  ISETP.GE.AND P0, PT, R16, R47, PT ;  /* 0x0000002f1000720c */ /* 0x000fe20003f06270 */
[----:B------:R-:W-:Y:S01]  /*1f40*/  IMAD R91, R21, UR5, R10 ;  /* 0x00000005155b7c24 */ /* 0x000fe2000f8e020a */
[----:B------:R-:W-:Y:S01]  /*1f50*/  LOP3.LUT R93, R9, R8, RZ, 0xfc, !PT ;  /* 0x00000008095d7212 */ /* 0x000fe200078efcff */
[----:B------:R-:W-:Y:S01]  /*1f60*/  IMAD R8, R231, R68, RZ ;  /* 0x00000044e7087224 */ /* 0x000fe200078e02ff */
[----:B------:R-:W-:Y:S01]  /*1f70*/  SEL R13, R47, RZ, P0 ;  /* 0x000000ff2f0d7207 */ /* 0x000fe20000000000 */
[----:B------:R-:W-:Y:S01]  /*1f80*/  IMAD.WIDE.U32 R20, R21, UR4, R6 ;  /* 0x0000000415147c25 */ /* 0x000fe2000f8e0006 */
[C---:B------:R-:W-:Y:S01]  /*1f90*/  IADD3 R70, P2, R19.reuse, R70, RZ ;  /* 0x0000004613467210 */ /* 0x040fe20007f5e0ff */
[----:B------:R-:W-:Y:S01]  /*1fa0*/  ULDC UR4, c[0x0][0x2f4] ;  /* 0x0000bd0000047ab9 */ /* 0x000fe20000000800 */
[----:B------:R-:W-:Y:S01]  /*1fb0*/  LOP3.LUT P1, RZ, R232, 0x4, RZ, 0xc0, !PT ;  /* 0x00000004e8ff7812 */ /* 0x000fe2000782c0ff */
[----:B------:R-:W-:Y:S01]  /*1fc0*/  IMAD R67, R19, R69, R8 ;  /* 0x0000004513437224 */ /* 0x000fe200078e0208 */
[----:B------:R-:W-:Y:S01]  /*1fd0*/  SEL R92, RZ, 0xffffff80, P3 ;  /* 0xffffff80ff5c7807 */ /* 0x000fe20001800000 */
[----:B------:R-:W-:Y:S01]  /*1fe0*/  IMAD R6, R231, R38, RZ ;  /* 0x00000026e7067224 */ /* 0x000fe200078e02ff */
[----:B------:R-:W-:Y:S01]  /*1ff0*/  SEL R75, R75, 0xffffffe0, !P1 ;  /* 0xffffffe04b4b7807 */ /* 0x000fe20004800000 */
[----:B------:R-:W-:Y:S01]  /*2000*/  IMAD.WIDE.U32 R8, R19, R68, R16 ;  /* 0x0000004413087225 */ /* 0x000fe200078e0010 */
[----:B------:R-:W-:-:S02]  /*2010*/  IADD3 R65, R65, R67, RZ ;  /* 0x0000004341417210 */ /* 0x000fc40007ffe0ff */
[----:B------:R-:W-:Y:S01]  /*2020*/  LOP3.LUT R92, R93, 0x80, R92, 0xc8, !PT ;  /* 0x000000805d5c7812 */ /* 0x000fe200078ec85c */
[----:B------:R-:W-:Y:S01]  /*2030*/  IMAD R37, R19, R39, R6 ;  /* 0x0000002713257224 */ /* 0x000fe200078e0206 */
[----:B------:R-:W-:Y:S01]  /*2040*/  ISETP.GE.AND P1, PT, R16, UR4, PT ;  /* 0x0000000410007c0c */ /* 0x000fe2000bf26270 */
[----:B------:R-:W-:Y:S01]  /*2050*/  IMAD.IADD R67, R67, 0x1, R9 ;  /* 0x0000000143437824 */ /* 0x000fe200078e0209 */
[----:B------:R-:W-:Y:S01]  /*2060*/  LOP3.LUT R93, R93, 0x40, RZ, 0xc0, !PT ;  /* 0x000000405d5d7812 */ /* 0x000fe200078ec0ff */
[----:B------:R-:W-:-:S04]  /*2070*/  IMAD.WIDE.U32 R6, R19, R38, R22 ;  /* 0x0000002613067225 */ /* 0x000fc800078e0016 */
[----:B------:R-:W-:Y:S02]  /*2080*/  IMAD.SHL.U32 R9, R232, 0x40, RZ ;  /* 0x00000040e8097824 */ /* 0x000fe400078e00ff */
[----:B------:R-:W-:-:S03]  /*2090*/  IMAD.WIDE.U32 R10, R19, R38, R16 ;  /* 0x00000026130a7225 */ /* 0x000fc600078e0010 */
[----:B------:R-:W-:Y:S01]  /*20a0*/  LOP3.LUT R9, R9, 0x1c0, RZ, 0xc0, !PT ;  /* 0x000001c009097812 */ /* 0x000fe200078ec0ff */
[----:B------:R-:W-:Y:S02]  /*20b0*/  IMAD.IADD R13, R16, 0x1, R13 ;  /* 0x00000001100d7824 */ /* 0x000fe400078e020d */
[----:B------:R-:W-:Y:S01]  /*20c0*/  IMAD.IADD R7, R7, 0x1, R37 ;  /* 0x0000000107077824 */ /* 0x000fe200078e0225 */
[----:B------:R-:W-:Y:S01]  /*20d0*/  LOP3.LUT R41, R9, 0x18, R16, 0xf8, !PT ;  /* 0x0000001809297812 */ /* 0x000fe200078ef810 */
[----:B------:R-:W-:Y:S01]  /*20e0*/  IMAD.MOV.U32 R36, RZ, RZ, R10 ;  /* 0x000000ffff247224 */ /* 0x000fe200078e000a */
[----:B------:R-:W-:Y:S01]  /*20f0*/  SHF.R.S32.HI R10, RZ, 0x1f, R13 ;  /* 0x0000001fff0a7819 */ /* 0x000fe2000001140d */
[----:B------:R-:W-:Y:S02]  /*2100*/  IMAD.MOV.U32 R66, RZ, RZ, R8 ;  /* 0x000000ffff427224 */ /* 0x000fe400078e0008 */
[-C--:B------:R-:W-:Y:S01]  /*2110*/  IMAD R8, R35, R38.reuse, RZ ;  /* 0x0000002623087224 */ /* 0x080fe200078e02ff */
[----:B------:R-:W-:Y:S01]  /*2120*/  LEA.HI R87, R10, R13, RZ, 0x3 ;  /* 0x0000000d0a577211 */ /* 0x000fe200078f18ff */
[----:B------:R-:W-:Y:S01]  /*2130*/  IMAD.WIDE.U32 R34, R28, R38, R6 ;  /* 0x000000261c227225 */ /* 0x000fe200078e0006 */
[----:B------:R-:W-:-:S02]  /*2140*/  SHF.R.U32.HI R6, RZ, 0x3, R9 ;  /* 0x00000003ff067819 */ /* 0x000fc40000011609 */
[----:B------:R-:W-:Y:S01]  /*2150*/  SHF.L.U64.HI R13, R30, 0x6, R31 ;  /* 0x000000061e0d7819 */ /* 0x000fe2000001021f */
[----:B------:R-:W-:Y:S01]  /*2160*/  IMAD.IADD R37, R37, 0x1, R11 ;  /* 0x0000000125257824 */ /* 0x000fe200078e020b */
[----:B------:R-:W-:Y:S01]  /*2170*/  LOP3.LUT R40, R41, R6, RZ, 0x3c, !PT ;  /* 0x0000000629287212 */ /* 0x000fe200078e3cff */
[----:B------:R-:W-:Y:S01]  /*2180*/  IMAD.X R71, R231, 0x1, R42, P2 ;  /* 0x00000001e7477824 */ /* 0x000fe200010e062a */
[--C-:B------:R-:W-:Y:S01]  /*2190*/  LOP3.LUT R41, R9, 0x38, R87.reuse, 0xf8, !PT ;  /* 0x0000003809297812 */ /* 0x100fe200078ef857 */
[----:B------:R-:W-:Y:S01]  /*21a0*/  IMAD R83, R28, R39, R8 ;  /* 0x000000271c537224 */ /* 0x000fe200078e0208 */
[----:B------:R-:W-:Y:S01]  /*21b0*/  LOP3.LUT R42, R214, 0x38, R87, 0xf8, !PT ;  /* 0x00000038d62a7812 */ /* 0x000fe200078ef857 */
[C---:B------:R-:W-:Y:S01]  /*21c0*/  IMAD.SHL.U32 R10, R38.reuse, 0x40, RZ ;  /* 0x00000040260a7824 */ /* 0x040fe200078e00ff */
[----:B------:R-:W-:Y:S01]  /*21d0*/  SHF.L.U64.HI R11, R38, 0x6, R39 ;  /* 0x00000006260b7819 */ /* 0x000fe20000010227 */
[----:B------:R-:W-:Y:S01]  /*21e0*/  IMAD.WIDE.U32 R36, R28, R38, R36 ;  /* 0x000000261c247225 */ /* 0x000fe200078e0024 */
[----:B------:R-:W-:-:S02]  /*21f0*/  SHF.L.U64.HI R8, R68, 0x6, R69 ;  /* 0x0000000644087819 */ /* 0x000fc40000010245 */
[----:B------:R-:W-:Y:S01]  /*2200*/  SHF.R.S32.HI R86, RZ, 0x3, R87 ;  /* 0x00000003ff567819 */ /* 0x000fe20000011457 */
[----:B------:R-:W-:Y:S01]  /*2210*/  IMAD R77, R215, 0x200, R40 ;  /* 0x00000200d74d7824 */ /* 0x000fe200078e0228 */
[----:B------:R-:W-:Y:S01]  /*2220*/  LOP3.LUT R40, R41, R6, RZ, 0x3c, !PT ;  /* 0x0000000629287212 */ /* 0x000fe200078e3cff */
[----:B------:R-:W-:Y:S01]  /*2230*/  IMAD.WIDE.U32 R38, R38, 0x60, RZ ;  /* 0x0000006026267825 */ /* 0x000fe200078e00ff */
[----:B------:R-:W-:Y:S02]  /*2240*/  LOP3.LUT R42, R42, R44, RZ, 0x3c, !PT ;  /* 0x0000002c2a2a7212 */ /* 0x000fe400078e3cff */
[----:B------:R-:W-:Y:S01]  /*2250*/  LOP3.LUT R87, R87, 0xfffffff8, RZ, 0xc0, !PT ;  /* 0xfffffff857577812 */ /* 0x000fe200078ec0ff */
[----:B------:R-:W-:Y:S01]  /*2260*/  IMAD.SHL.U32 R7, R68, 0x40, RZ ;  /* 0x0000004044077824 */ /* 0x000fe200078e00ff */
[----:B------:R-:W-:Y:S01]  /*2270*/  IADD3 R79, R39, R79, RZ ;  /* 0x0000004f274f7210 */ /* 0x000fe20007ffe0ff */
[----:B------:R-:W-:Y:S01]  /*2280*/  IMAD.WIDE.U32 R64, R28, R68, R64 ;  /* 0x000000441c407225 */ /* 0x000fe200078e0040 */
[----:B------:R-:W-:-:S02]  /*2290*/  SHF.R.S32.HI R88, RZ, 0x1f, R87 ;  /* 0x0000001fff587819 */ /* 0x000fc40000011457 */
[----:B------:R-:W-:Y:S01]  /*22a0*/  ISETP.GE.AND P2, PT, R5, UR4, PT ;  /* 0x0000000405007c0c */ /* 0x000fe2000bf46270 */
[----:B------:R-:W-:-:S04]  /*22b0*/  IMAD.WIDE.U32 R66, R28, R68, R66 ;  /* 0x000000441c427225 */ /* 0x000fc800078e0042 */
[----:B------:R-:W-:-:S04]  /*22c0*/  IMAD.WIDE.U32 R30, R30, 0x60, RZ ;  /* 0x000000601e1e7825 */ /* 0x000fc800078e00ff */
[----:B------:R-:W-:-:S04]  /*22d0*/  IMAD.WIDE.U32 R68, R68, 0x60, RZ ;  /* 0x0000006044447825 */ /* 0x000fc800078e00ff */
[----:B------:R-:W-:Y:S02]  /*22e0*/  IMAD.IADD R82, R35, 0x1, R83 ;  /* 0x0000000123527824 */ /* 0x000fe400078e0253 */
[----:B------:R-:W-:Y:S02]  /*22f0*/  IMAD.IADD R84, R65, 0x1, R85 ;  /* 0x0000000141547824 */ /* 0x000fe400078e0255 */
[----:B------:R-:W-:Y:S02]  /*2300*/  IMAD.IADD R78, R31, 0x1, R43 ;  /* 0x000000011f4e7824 */ /* 0x000fe400078e022b */
[----:B------:R-:W-:Y:S02]  /*2310*/  IMAD.IADD R80, R69, 0x1, R45 ;  /* 0x0000000145507824 */ /* 0x000fe400078e022d */
[----:B------:R-:W-:Y:S02]  /*2320*/  IMAD.IADD R81, R75, 0x1, R77 ;  /* 0x000000014b517824 */ /* 0x000fe400078e024d */
[----:B------:R-:W-:-:S02]  /*2330*/  IMAD.IADD R83, R83, 0x1, R37 ;  /* 0x0000000153537824 */ /* 0x000fc400078e0225 */
[----:B------:R-:W-:Y:S02]  /*2340*/  IMAD.IADD R85, R85, 0x1, R67 ;  /* 0x0000000155557824 */ /* 0x000fe400078e0243 */
[----:B------:R-:W-:Y:S02]  /*2350*/  IMAD R89, R215, 0x200, R40 ;  /* 0x00000200d7597824 */ /* 0x000fe400078e0228 */
[----:B------:R-:W-:Y:S02]  /*2360*/  IMAD.IADD R90, R219, 0x1, R42 ;  /* 0x00000001db5a7824 */ /* 0x000fe400078e022a */
[----:B------:R-:W-:-:S07]  /*2370*/  IMAD.IADD R91, R21, 0x1, R91 ;  /* 0x00000001155b7824 */ /* 0x000fce00078e025b */
.L_x_10605:
        /* <DEDUP_REMOVED lines=9> */
[-C--:B------:R-:W-:Y:S01]  /*2410*/  IADD3 R26, P3, P4, R4, R102.reuse, R12 ;  /* 0x00000066041a7210 */ /* 0x080fe20007c7e00c */
[----:B------:R-:W-:Y:S01]  /*2420*/  IMAD R106, R2, 0x1800, R77 ;  /* 0x00001800026a7824 */ /* 0x000fe200078e024d */
[----:B------:R-:W-:Y:S01]  /*2430*/  IADD3 R41, P5, R4, R102, RZ ;  /* 0x0000006604297210 */ /* 0x000fe20007fbe0ff */
[----:B------:R-:W-:Y:S02]  /*2440*/  IMAD.IADD R59, R103, 0x1, R59 ;  /* 0x00000001673b7824 */ /* 0x000fe400078e023b */
[----:B------:R-:W-:Y:S02]  /*2450*/  IMAD R104, R2, 0x1800, R81 ;  /* 0x0000180002687824 */ /* 0x000fe400078e0251 */
[----:B------:R-:W-:Y:S01]  /*2460*/  IMAD.X R42, R59, 0x1, R0, P5 ;  /* 0x000000013b2a7824 */ /* 0x000fe200028e0600 */
[----:B------:R-:W-:Y:S01]  /*2470*/  IADD3.X R40, R0, R59, R13, P3, P4 ;  /* 0x0000003b00287210 */ /* 0x000fe20001fe840d */
[--C-:B------:R-:W-:Y:S01]  /*2480*/  IMAD R106, R106, 0x2, R25.reuse ;  /* 0x000000026a6a7824 */ /* 0x100fe200078e0219 */
[-C--:B0-----:R-:W-:Y:S01]  /*2490*/  LEA R48, P3, R26, R100.reuse, 0x1 ;  /* 0x000000641a307211 */ /* 0x081fe200078608ff */
[----:B------:R-:W-:Y:S01]  /*24a0*/  IMAD R104, R104, 0x2, R25 ;  /* 0x0000000268687824 */ /* 0x000fe200078e0219 */
[----:B------:R-:W-:-:S02]  /*24b0*/  LEA R50, P5, R41, R100, 0x1 ;  /* 0x0000006429327211 */ /* 0x000fc400078a08ff */
[----:B------:R-:W-:Y:S02]  /*24c0*/  LEA.HI.X R49, R26, R101, R40, 0x1, P3 ;  /* 0x000000651a317211 */ /* 0x000fe400018f0c28 */
[----:B-1----:R-:W-:Y:S02]  /*24d0*/  ISETP.GE.AND P3, PT, R105, 0x1, PT ;  /* 0x000000016900780c */ /* 0x002fe40003f66270 */
[----:B------:R-:W-:Y:S02]  /*24e0*/  ISETP.GT.AND P4, PT, R53, R27, PT ;  /* 0x0000001b3500720c */ /* 0x000fe40003f84270 */
[----:B------:R-:W-:Y:S02]  /*24f0*/  LEA.HI.X R51, R41, R101, R42, 0x1, P5 ;  /* 0x0000006529337211 */ /* 0x000fe400028f0c2a */
[----:B------:R-:W-:Y:S02]  /*2500*/  P2R R95, PR, RZ, 0x10 ;  /* 0x00000010ff5f7803 */ /* 0x000fe40000000000 */
[----:B------:R-:W-:-:S05]  /*2510*/  MOV R26, R53 ;  /* 0x00000035001a7202 */ /* 0x000fca0000000f00 */
        /* <DEDUP_REMOVED lines=42> */
.L_x_10562:
[----:B------:R-:W-:Y:S05]  /*27c0*/  BSYNC B1 ;  /* 0x0000000000017941 */ /* 0x000fea0003800000 */
.L_x_10561:
[----:B------:R-:W-:Y:S01]  /*27d0*/  ISETP.GE.AND P5, PT, R228, R99, PT ;  /* 0x00000063e400720c */ /* 0x000fe20003fa6270 */
[----:B------:R-:W-:Y:S01]  /*27e0*/  BSSY B1, `(.L_x_10563) ;  /* 0x000001b000017945 */ /* 0x000fe20003800000 */
[----:B0-----:R-:W-:Y:S02]  /*27f0*/  CS2R R52, SRZ ;  /* 0x0000000000347805 */ /* 0x001fe4000001ff00 */
[----:B------:R-:W-:Y:S01]  /*2800*/  CS2R R44, SRZ ;  /* 0x00000000002c7805 */ /* 0x000fe2000001ff00 */
[----:B-----5:R-:W-:Y:S01]  /*2810*/  IMAD.MOV.U32 R100, RZ, RZ, R58 ;  /* 0x000000ffff647224 */ /* 0x020fe200078e003a */
[----:B------:R-:W-:Y:S01]  /*2820*/  CS2R R54, SRZ ;  /* 0x0000000000367805 */ /* 0x000fe2000001ff00 */
[----:B------:R-:W-:-:S06]  /*2830*/  IMAD.MOV.U32 R101, RZ, RZ, R59 ;  /* 0x000000ffff657224 */ /* 0x000fcc00078e003b */
        /* <DEDUP_REMOVED lines=21> */
.L_x_10564:
[----:B------:R-:W-:Y:S05]  /*2990*/  BSYNC B1 ;  /* 0x0000000000017941 */ /* 0x000fea0003800000 */
.L_x_10563:
        /* <DEDUP_REMOVED lines=15> */
[----:B------:R-:W-:Y:S02]  /*2a90*/  IMAD.MOV.U32 R41, RZ, RZ, R47 ;  /* 0x000000ffff297224 */ /* 0x000fe400078e002f */
[----:B------:R-:W-:Y:S02]  /*2aa0*/  IMAD.MOV.U32 R42, RZ, RZ, R54 ;  /* 0x000000ffff2a7224 */ /* 0x000fe400078e0036 */
[----:B------:R-:W-:Y:S01]  /*2ab0*/  IMAD.MOV.U32 R43, RZ, RZ, R55 ;  /* 0x000000ffff2b7224 */ /* 0x000fe200078e0037 */
[----:B------:R-:W-:Y:S01]  /*2ac0*/  PRMT R100, R40, 0x5410, R41 ;  /* 0x0000541028647816 */ /* 0x000fe20000000029 */
[----:B------:R-:W-:Y:S02]  /*2ad0*/  IMAD.MOV.U32 R40, RZ, RZ, R44 ;  /* 0x000000ffff287224 */ /* 0x000fe400078e002c */
[----:B------:R-:W-:Y:S01]  /*2ae0*/  IMAD.MOV.U32 R41, RZ, RZ, R45 ;  /* 0x000000ffff297224 */ /* 0x000fe200078e002d */
[----:B------:R-:W-:-:S04]  /*2af0*/  PRMT R103, R42, 0x5410, R43 ;  /* 0x000054102a677816 */ /* 0x000fc8000000002b */
[----:B------:R-:W-:Y:S01]  /*2b00*/  PRMT R101, R40, 0x5410, R41 ;  /* 0x0000541028657816 */ /* 0x000fe20000000029 */
[----:B------:R-:W-:Y:S06]  /*2b10*/  @!P3 BRA `(.L_x_10565) ;  /* 0x000000000004b947 */ /* 0x000fec0003800000 */
[----:B------:R-:W-:Y:S01]  /*2b20*/  BPT.TRAP 0x1 ;  /* 0x000000040000795c */ /* 0x000fe20000300000 */
.L_x_10565:
[----:B------:R-:W-:Y:S01]  /*2b30*/  IMAD R94, R2, 0x8, R18 ;  /* 0x00000008025e7824 */ /* 0x000fe200078e0212 */
[----:B------:R-:W-:Y:S01]  /*2b40*/  SHF.L.U32 R108, R201, 0x1f, RZ ;  /* 0x0000001fc96c7819 */ /* 0x000fe200000006ff */
[----:B------:R-:W-:Y:S03]  /*2b50*/  BSSY B1, `(.L_x_10566) ;  /* 0x0000003000017945 */ /* 0x000fe60003800000 */
[----:B------:R-:W0:Y:S02]  /*2b60*/  SYNCS.PHASECHK.TRANS64.TRYWAIT P6, [R94+URZ+0x32490], R108 ;  /* 0x0324906c5e0075a7 */ /* 0x000e2400080c017f */
[----:B0-----:R-:W-:Y:S05]  /*2b70*/  @!P6 BRA `(.L_x_10567) ;  /* 0x0000016c004ce947 */ /* 0x001fea0003800000 */
.L_x_10851:
[----:B------:R-:W-:Y:S05]  /*2b80*/  BSYNC B1 ;  /* 0x0000000000017941 */ /* 0x000fea0003800000 */
.L_x_10566:
        /* <DEDUP_REMOVED lines=49> */
.L_x_10573:
[----:B------:R-:W-:Y:S05]  /*2ea0*/  BSYNC B3 ;  /* 0x0000000000037941 */ /* 0x000fea0003800000 */
.L_x_10572:
[----:B--2---:R1:W-:Y:S02]  /*2eb0*/  STG.E.128 desc[UR60][R50.64], R40 ;  /* 0x0000002832007986 */ /* 0x0043e4000c101d3c */
.L_x_10571:
[----:B------:R-:W-:Y:S05]  /*2ec0*/  BSYNC B2 ;  /* 0x0000000000027941 */ /* 0x000fea0003800000 */
.L_x_10570:
        /* <DEDUP_REMOVED lines=13> */
[--C-:B------:R-:W-:Y:S02]  /*2fa0*/  HADD2.F32 R57, -RZ, R43.reuse.H1_H1 ;  /* 0x3000002bff397230 */ /* 0x100fe40000004100 */
[----:B------:R-:W-:Y:S01]  /*2fb0*/  FMUL.FTZ R110, R42, R59 ;  /* 0x0000003b2a6e7220 */ /* 0x000fe20000410000 */
[----:B------:R-:W-:Y:S02]  /*2fc0*/  HADD2.F32 R43, -RZ, R43.H0_H0 ;  /* 0x2000002bff2b7230 */ /* 0x000fe40000004100 */
[----:B------:R-:W-:Y:S02]  /*2fd0*/  HADD2.F32 R41, -RZ, R41.H0_H0 ;  /* 0x20000029ff297230 */ /* 0x000fe40000004100 */
[-C--:B------:R-:W-:Y:S01]  /*2fe0*/  FMUL.FTZ R112, R57, R62.reuse ;  /* 0x0000003e39707220 */ /* 0x080fe20000410000 */
[----:B------:R-:W-:Y:S02]  /*2ff0*/  HADD2.F32 R58, -RZ, R58.H0_H0 ;  /* 0x2000003aff3a7230 */ /* 0x000fe40000004100 */
[----:B------:R-:W-:Y:S01]  /*3000*/  FMUL.FTZ R62, R43, R62 ;  /* 0x0000003e2b3e7220 */ /* 0x000fe20000410000 */
[----:B------:R-:W-:-:S02]  /*3010*/  HADD2.F32 R60, -RZ, R60.H0_H0 ;  /* 0x2000003cff3c7230 */ /* 0x000fc40000004100 */
[C---:B------:R-:W-:Y:S01]  /*3020*/  FMUL.FTZ R59, R41.reuse, R59 ;  /* 0x0000003b293b7220 */ /* 0x040fe20000410000 */
[----:B------:R-:W-:Y:S01]  /*3030*/  FFMA.FTZ R110, R41, R58, -R110 ;  /* 0x0000003a296e7223 */ /* 0x000fe2000001086e */
[--C-:B------:R-:W-:Y:S02]  /*3040*/  HADD2.F32 R41, -RZ, R40.reuse.H1_H1 ;  /* 0x30000028ff297230 */ /* 0x100fe40000004100 */
[----:B------:R-:W-:Y:S01]  /*3050*/  FFMA.FTZ R63, R57, R60, R62 ;  /* 0x0000003c393f7223 */ /* 0x000fe2000001003e */
[----:B------:R-:W-:Y:S01]  /*3060*/  FFMA.FTZ R61, R42, R58, R59 ;  /* 0x0000003a2a3d7223 */ /* 0x000fe2000001003b */
[--C-:B------:R-:W-:Y:S02]  /*3070*/  HADD2.F32 R57, -RZ, R109.reuse.H0_H0 ;  /* 0x2000006dff397230 */ /* 0x100fe40000004100 */
[----:B------:R-:W-:Y:S01]  /*3080*/  FFMA.FTZ R112, R43, R60, -R112 ;  /* 0x0000003c2b707223 */ /* 0x000fe20000010870 */
[----:B------:R-:W-:Y:S02]  /*3090*/  HADD2.F32 R40, -RZ, R40.H0_H0 ;  /* 0x20000028ff287230 */ /* 0x000fe40000004100 */
[----:B------:R-:W-:-:S02]  /*30a0*/  HADD2.F32 R109, -RZ, R109.H1_H1 ;  /* 0x3000006dff6d7230 */ /* 0x000fc40000004100 */
[CC--:B------:R-:W-:Y:S01]  /*30b0*/  FMUL.FTZ R59, R41.reuse, R57.reuse ;  /* 0x00000039293b7220 */ /* 0x0c0fe20000410000 */
[--C-:B------:R-:W-:Y:S02]  /*30c0*/  HADD2.F32 R42, -RZ, R56.reuse.H1_H1 ;  /* 0x30000038ff2a7230 */ /* 0x100fe40000004100 */
[----:B------:R-:W-:Y:S01]  /*30d0*/  FMUL.FTZ R58, R40, R57 ;  /* 0x00000039283a7220 */ /* 0x000fe20000410000 */
[----:B------:R-:W-:Y:S02]  /*30e0*/  HADD2.F32 R56, -RZ, R56.H0_H0 ;  /* 0x20000038ff387230 */ /* 0x000fe40000004100 */
[--C-:B------:R-:W-:Y:S02]  /*30f0*/  HADD2.F32 R43, -RZ, R107.reuse.H1_H1 ;  /* 0x3000006bff2b7230 */ /* 0x100fe40000004100 */
[-C--:B------:R-:W-:Y:S01]  /*3100*/  FMUL.FTZ R57, R42, R109.reuse ;  /* 0x0000006d2a397220 */ /* 0x080fe20000410000 */
        /* <DEDUP_REMOVED lines=10> */
.L_x_10575:
[----:B------:R-:W-:Y:S05]  /*31b0*/  BSYNC B2 ;  /* 0x0000000000027941 */ /* 0x000fea0003800000 */
.L_x_10574:
[----:B--2---:R2:W-:Y:S02]  /*31c0*/  STG.E.128 desc[UR60][R50.64+0x40], R40 ;  /* 0x0000402832007986 */ /* 0x0045e4000c101d3c */
.L_x_10569:
[----:B------:R-:W-:Y:S05]  /*31d0*/  BSYNC B1 ;  /* 0x0000000000017941 */ /* 0x000fea0003800000 */
.L_x_10568:
        /* <DEDUP_REMOVED lines=48> */
.L_x_10580:
[----:B------:R-:W-:Y:S05]  /*34e0*/  BSYNC B2 ;  /* 0x0000000000027941 */ /* 0x000fea0003800000 */
.L_x_10579:
[----:B--2---:R3:W-:Y:S02]  /*34f0*/  STG.E.128 desc[UR60][R48.64], R40 ;  /* 0x0000002830007986 */ /* 0x0047e4000c101d3c */
.L_x_10578:
[----:B------:R-:W-:Y:S05]  /*3500*/  BSYNC B1 ;  /* 0x0000000000017941 */ /* 0x000fea0003800000 */
.L_x_10577:
        /* <DEDUP_REMOVED lines=46> */
.L_x_10582:
[----:B------:R-:W-:Y:S05]  /*37f0*/  BSYNC B1 ;  /* 0x0000000000017941 */ /* 0x000fea0003800000 */
.L_x_10581:
[----:B--2---:R1:W-:Y:S01]  /*3800*/  STG.E.128 desc[UR60][R48.64+0x40], R40 ;  /* 0x0000402830007986 */ /* 0x0043e2000c101d3c */
[----:B------:R-:W-:Y:S05]  /*3810*/  BRA `(.L_x_10576) ;  /* 0x00000014006c7947 */ /* 0x000fea0003800000 */
.L_x_10560:
        /* <DEDUP_REMOVED lines=24> */
[----:B------:R2:W3:Y:S05]  /*39a0*/  @!P4 LDG.E.128 R44, desc[UR60][R50.64] ;  /* 0x0000003c322cc981 */ /* 0x0004ea000c1e1d00 */
[----:B------:R4:W5:Y:S01]  /*39b0*/  @!P4 LDG.E.128 R40, desc[UR60][R48.64] ;  /* 0x0000003c3028c981 */ /* 0x000962000c1e1d00 */
[----:B0-----:R-:W-:-:S04]  /*39c0*/  @!P3 LEA R52, P4, R58, R52, 0x1 ;  /* 0x000000343a34b211 */ /* 0x001fc800078808ff */
[----:B------:R-:W-:Y:S02]  /*39d0*/  @!P3 LEA.HI.X R53, R58, R53, R60, 0x1, P4 ;  /* 0x000000353a35b211 */ /* 0x000fe400020f0c3c */
[----:B--2---:R-:W-:Y:S02]  /*39e0*/  CS2R R50, SRZ ;  /* 0x0000000000327805 */ /* 0x004fe4000001ff00 */
[C---:B-1----:R-:W-:Y:S02]  /*39f0*/  @!P3 LEA R56, P4, R54.reuse, R56, 0x1 ;  /* 0x000000383638b211 */ /* 0x042fe400078808ff */
[----:B----4-:R-:W-:Y:S02]  /*3a00*/  CS2R R48, SRZ ;  /* 0x0000000000307805 */ /* 0x010fe4000001ff00 */
[----:B------:R-:W-:Y:S02]  /*3a10*/  @!P3 LEA.HI.X R57, R54, R57, R55, 0x1, P4 ;  /* 0x000000393639b211 */ /* 0x000fe400020f0c37 */
[----:B------:R-:W-:-:S02]  /*3a20*/  CS2R R54, SRZ ;  /* 0x0000000000367805 */ /* 0x000fc4000001ff00 */
[----:B------:R0:W2:Y:S02]  /*3a30*/  @!P3 LDG.E.128 R48, desc[UR60][R52.64] ;  /* 0x0000003c3430b981 */ /* 0x0000a4000c1e1d00 */
[----:B0-----:R-:W-:-:S06]  /*3a40*/  CS2R R52, SRZ ;  /* 0x0000000000347805 */ /* 0x001fcc000001ff00 */
[----:B------:R0:W4:Y:S01]  /*3a50*/  @!P3 LDG.E.128 R52, desc[UR60][R56.64] ;  /* 0x0000003c3834b981 */ /* 0x000122000c1e1d00 */
[----:B------:R-:W-:Y:S02]  /*3a60*/  ISETP.NE.AND P3, PT, R203, 0x3, PT ;  /* 0x00000003cb00780c */ /* 0x000fe40003f65270 */
[----:B------:R-:W-:Y:S01]  /*3a70*/  ISETP.GE.AND P4, PT, R16, R105, PT ;  /* 0x000000691000720c */ /* 0x000fe20003f86270 */
[----:B-----5:R-:W-:Y:S02]  /*3a80*/  IMAD.MOV.U32 R58, RZ, RZ, R42 ;  /* 0x000000ffff3a7224 */ /* 0x020fe400078e002a */
[----:B------:R-:W-:Y:S01]  /*3a90*/  IMAD.MOV.U32 R60, RZ, RZ, R43 ;  /* 0x000000ffff3c7224 */ /* 0x000fe200078e002b */
[----:B------:R-:W-:Y:S01]  /*3aa0*/  MOV R61, R40 ;  /* 0x00000028003d7202 */ /* 0x000fe20000000f00 */
[----:B------:R-:W-:Y:S01]  /*3ab0*/  IMAD.MOV.U32 R62, RZ, RZ, R41 ;  /* 0x000000ffff3e7224 */ /* 0x000fe200078e0029 */
[----:B------:R-:W-:Y:S01]  /*3ac0*/  PRMT R120, R120, 0x5410, R58 ;  /* 0x0000541078787816 */ /* 0x000fe2000000003a */
[----:B---3--:R-:W-:Y:S01]  /*3ad0*/  IMAD.MOV.U32 R58, RZ, RZ, R46 ;  /* 0x000000ffff3a7224 */ /* 0x008fe200078e002e */
[----:B------:R-:W-:Y:S01]  /*3ae0*/  PRMT R126, R60, 0x7610, R126 ;  /* 0x000076103c7e7816 */ /* 0x000fe2000000007e */
[----:B0-----:R-:W-:Y:S01]  /*3af0*/  IMAD.MOV.U32 R56, RZ, RZ, R47 ;  /* 0x000000ffff387224 */ /* 0x001fe200078e002f */
[----:B------:R-:W-:Y:S01]  /*3b00*/  PRMT R121, R61, 0x7610, R121 ;  /* 0x000076103d797816 */ /* 0x000fe20000000079 */
[----:B------:R-:W-:Y:S01]  /*3b10*/  IMAD.MOV.U32 R57, RZ, RZ, R44 ;  /* 0x000000ffff397224 */ /* 0x000fe200078e002c */
[----:B------:R-:W-:Y:S01]  /*3b20*/  PRMT R122, R62, 0x7610, R122 ;  /* 0x000076103e7a7816 */ /* 0x000fe2000000007a */
[----:B------:R-:W-:Y:S01]  /*3b30*/  IMAD.MOV.U32 R60, RZ, RZ, R45 ;  /* 0x000000ffff3c7224 */ /* 0x000fe200078e002d */
[----:B------:R-:W-:-:S02]  /*3b40*/  PRMT R120, R58, 0x7610, R120 ;  /* 0x000076103a787816 */ /* 0x000fc40000000078 */
[----:B------:R-:W-:Y:S01]  /*3b50*/  PRMT R126, R126, 0x5410, R56 ;  /* 0x000054107e7e7816 */ /* 0x000fe20000000038 */
[----:B--2---:R-:W-:Y:S01]  /*3b60*/  IMAD.MOV.U32 R56, RZ, RZ, R50 ;  /* 0x000000ffff387224 */ /* 0x004fe200078e0032 */
[----:B------:R-:W-:Y:S01]  /*3b70*/  PRMT R121, R121, 0x5410, R57 ;  /* 0x0000541079797816 */ /* 0x000fe20000000039 */
[----:B------:R-:W-:Y:S01]  /*3b80*/  IMAD.MOV.U32 R57, RZ, RZ, R51 ;  /* 0x000000ffff397224 */ /* 0x000fe200078e0033 */
[----:B------:R-:W-:Y:S01]  /*3b90*/  PRMT R122, R122, 0x5410, R60 ;  /* 0x000054107a7a7816 */ /* 0x000fe2000000003c */
[----:B------:R-:W-:Y:S02]  /*3ba0*/  IMAD.MOV.U32 R58, RZ, RZ, R48 ;  /* 0x000000ffff3a7224 */ /* 0x000fe400078e0030 */
[----:B------:R-:W-:Y:S01]  /*3bb0*/  IMAD.MOV.U32 R60, RZ, RZ, R49 ;  /* 0x000000ffff3c7224 */ /* 0x000fe200078e0031 */
[----:B------:R-:W-:-:S04]  /*3bc0*/  PRMT R115, R56, 0x5410, R57 ;  /* 0x0000541038737816 */ /* 0x000fc80000000039 */
[----:B------:R-:W-:Y:S01]  /*3bd0*/  PRMT R116, R58, 0x5410, R60 ;  /* 0x000054103a747816 */ /* 0x000fe2000000003c */
[----:B----4-:R-:W-:Y:S02]  /*3be0*/  IMAD.MOV.U32 R56, RZ, RZ, R54 ;  /* 0x000000ffff387224 */ /* 0x010fe400078e0036 */
[----:B------:R-:W-:Y:S02]  /*3bf0*/  IMAD.MOV.U32 R57, RZ, RZ, R55 ;  /* 0x000000ffff397224 */ /* 0x000fe400078e0037 */
[----:B------:R-:W-:Y:S02]  /*3c00*/  IMAD.MOV.U32 R58, RZ, RZ, R52 ;  /* 0x000000ffff3a7224 */ /* 0x000fe400078e0034 */
[----:B------:R-:W-:Y:S01]  /*3c10*/  IMAD.MOV.U32 R60, RZ, RZ, R53 ;  /* 0x000000ffff3c7224 */ /* 0x000fe200078e0035 */
[----:B------:R-:W-:-:S04]  /*3c20*/  PRMT R117, R56, 0x5410, R57 ;  /* 0x0000541038757816 */ /* 0x000fc80000000039 */
[----:B------:R-:W-:Y:S01]  /*3c30*/  PRMT R118, R58, 0x5410, R60 ;  /* 0x000054103a767816 */ /* 0x000fe2000000003c */
[----:B------:R-:W-:Y:S06]  /*3c40*/  @!P3 BRA `(.L_x_10583) ;  /* 0x000000000004b947 */ /* 0x000fec0003800000 */
[----:B------:R-:W-:Y:S01]  /*3c50*/  BPT.TRAP 0x1 ;  /* 0x000000040000795c */ /* 0x000fe20000300000 */
.L_x_10583:
[----:B------:R-:W-:Y:S01]  /*3c60*/  IMAD R94, R2, 0x8, R18 ;  /* 0x00000008025e7824 */ /* 0x000fe200078e0212 */
[----:B------:R-:W-:Y:S01]  /*3c70*/  SHF.L.U32 R108, R201, 0x1f, RZ ;  /* 0x0000001fc96c7819 */ /* 0x000fe200000006ff */
[----:B------:R-:W0:Y:S01]  /*3c80*/  LDC R109, c[0x0][0x2f4] ;  /* 0x0000bd00ff6d7b82 */ /* 0x000e220000000800 */
[----:B------:R-:W-:Y:S01]  /*3c90*/  BSSY B1, `(.L_x_10584) ;  /* 0x0000006000017945 */ /* 0x000fe20003800000 */
[----:B------:R-:W-:Y:S01]  /*3ca0*/  MOV R103, R59 ;  /* 0x0000003b00677202 */ /* 0x000fe20000000f00 */
[----:B------:R-:W1:Y:S05]  /*3cb0*/  SYNCS.PHASECHK.TRANS64.TRYWAIT P5, [R94+URZ+0x32490], R108 ;  /* 0x0324906c5e0075a7 */ /* 0x000e6a00080a017f */
[----:B------:R-:W2:Y:S01]  /*3cc0*/  LDC.64 R104, c[0x0][0x300] ;  /* 0x0000c000ff687b82 */ /* 0x000ea20000000a00 */
[----:B0-----:R-:W-:Y:S01]  /*3cd0*/  IMAD.IADD R111, R109, 0x1, -R76 ;  /* 0x000000016d6f7824 */ /* 0x001fe200078e0a4c */
[----:B-1----:R-:W-:Y:S06]  /*3ce0*/  @!P5 BRA `(.L_x_10585) ;  /* 0x0000015c0004d947 */ /* 0x002fec0003800000 */
.L_x_10852:
[----:B------:R-:W-:Y:S05]  /*3cf0*/  BSYNC B1 ;  /* 0x0000000000017941 */ /* 0x000fea0003800000 */
.L_x_10584:
        /* <DEDUP_REMOVED lines=20> */
[----:B------:R-:W-:-:S04]  /*3e40*/  IMAD R59, R2, 0x1800, R59 ;  /* 0x00001800023b7824 */ /* 0x000fc800078e023b */
[----:B------:R-:W-:Y:S02]  /*3e50*/  IMAD R60, R59, 0x2, R18 ;  /* 0x000000023b3c7824 */ /* 0x000fe400078e0212 */
[----:B------:R-:W1:Y:S04]  /*3e60*/  LDS.128 R56, [R57+0x1c400] ;  /* 0x01c4000039387984 */ /* 0x000e680000000c00 */
[----:B------:R-:W2:Y:S01]  /*3e70*/  LDS.128 R60, [R60+0x1c400] ;  /* 0x01c400003c3c7984 */ /* 0x000ea20000000c00 */
[----:B------:R-:W-:Y:S05]  /*3e80*/  @P4 BRA `(.L_x_10589) ;  /* 0x0000000400484947 */ /* 0x000fea0003800000 */
[--C-:B------:R-:W-:Y:S02]  /*3e90*/  SHF.R.U64 R44, R44, 0x10, R45.reuse ;  /* 0x000000102c2c7819 */ /* 0x100fe4000000122d */
[----:B------:R-:W-:Y:S02]  /*3ea0*/  SHF.R.U32.HI R45, RZ, 0x10, R45 ;  /* 0x00000010ff2d7819 */ /* 0x000fe4000001162d */
[--C-:B------:R-:W-:Y:S02]  /*3eb0*/  SHF.R.U64 R119, R40, 0x10, R41.reuse ;  /* 0x0000001028777819 */ /* 0x100fe40000001229 */
[----:B------:R-:W-:Y:S02]  /*3ec0*/  SHF.R.U32.HI R123, RZ, 0x10, R41 ;  /* 0x00000010ff7b7819 */ /* 0x000fe40000011629 */
[--C-:B------:R-:W-:Y:S01]  /*3ed0*/  SHF.R.U64 R40, R42, 0x10, R43.reuse ;  /* 0x000000102a287819 */ /* 0x100fe2000000122b */
[----:B-1----:R-:W-:Y:S01]  /*3ee0*/  HADD2.F32 R42, -RZ, R57.H0_H0 ;  /* 0x20000039ff2a7230 */ /* 0x002fe20000004100 */
[----:B------:R-:W-:Y:S01]  /*3ef0*/  SHF.R.U32.HI R125, RZ, 0x10, R43 ;  /* 0x00000010ff7d7819 */ /* 0x000fe2000001162b */
[--C-:B--2---:R-:W-:Y:S01]  /*3f00*/  HADD2.F32 R43, -RZ, R61.reuse.H0_H0 ;  /* 0x2000003dff2b7230 */ /* 0x104fe20000004100 */
[--C-:B------:R-:W-:Y:S01]  /*3f10*/  SHF.R.U64 R41, R46, 0x10, R47.reuse ;  /* 0x000000102e297819 */ /* 0x100fe2000000122f */
[----:B------:R-:W-:Y:S01]  /*3f20*/  HADD2.F32 R46, -RZ, R61.H1_H1 ;  /* 0x3000003dff2e7230 */ /* 0x000fe20000004100 */
[----:B------:R-:W-:Y:S01]  /*3f30*/  SHF.R.U32.HI R128, RZ, 0x10, R47 ;  /* 0x00000010ff807819 */ /* 0x000fe2000001162f */
[----:B------:R-:W-:-:S02]  /*3f40*/  HADD2.F32 R47, -RZ, R122.H0_H0 ;  /* 0x2000007aff2f7230 */ /* 0x000fc40000004100 */
[----:B------:R-:W-:Y:S02]  /*3f50*/  HADD2.F32 R61, -RZ, R45.H0_H0 ;  /* 0x2000002dff3d7230 */ /* 0x000fe40000004100 */
[----:B------:R-:W-:Y:S02]  /*3f60*/  HADD2.F32 R122, -RZ, R122.H1_H1 ;  /* 0x3000007aff7a7230 */ /* 0x000fe40000004100 */
[----:B------:R-:W-:Y:S02]  /*3f70*/  HADD2.F32 R45, -RZ, R57.H1_H1 ;  /* 0x30000039ff2d7230 */ /* 0x000fe40000004100 */
[-C--:B------:R-:W-:Y:S01]  /*3f80*/  FMUL.FTZ R124, R46, R61.reuse ;  /* 0x0000003d2e7c7220 */ /* 0x080fe20000410000 */
[----:B------:R-:W-:Y:S02]  /*3f90*/  HADD2.F32 R57, -RZ, R123.H0_H0 ;  /* 0x2000007bff397230 */ /* 0x000fe40000004100 */
[-C--:B------:R-:W-:Y:S01]  /*3fa0*/  FMUL.FTZ R123, R43, R122.reuse ;  /* 0x0000007a2b7b7220 */ /* 0x080fe20000410000 */
[----:B------:R-:W-:Y:S01]  /*3fb0*/  FMUL.FTZ R122, R42, R122 ;  /* 0x0000007a2a7a7220 */ /* 0x000fe20000410000 */
[----:B------:R-:W-:Y:S01]  /*3fc0*/  FMUL.FTZ R61, R45, R61 ;  /* 0x0000003d2d3d7220 */ /* 0x000fe20000410000 */
[----:B------:R-:W-:-:S02]  /*3fd0*/  HADD2.F32 R128, -RZ, R128.H0_H0 ;  /* 0x20000080ff807230 */ /* 0x000fc40000004100 */
[----:B------:R-:W-:Y:S01]  /*3fe0*/  FFMA.FTZ R45, R45, R57, -R124 ;  /* 0x000000392d2d7223 */ /* 0x000fe2000001087c */
[----:B------:R-:W-:Y:S01]  /*3ff0*/  FFMA.FTZ R42, R42, R47, -R123 ;  /* 0x0000002f2a2a7223 */ /* 0x000fe2000001087b */
[----:B------:R-:W-:Y:S01]  /*4000*/  FFMA.FTZ R46, R46, R57, R61 ;  /* 0x000000392e2e7223 */ /* 0x000fe2000001003d */
[----:B------:R-:W-:Y:S01]  /*4010*/  FFMA.FTZ R43, R43, R47, R122 ;  /* 0x0000002f2b2b7223 */ /* 0x000fe2000001007a */
[--C-:B------:R-:W-:Y:S02]  /*4020*/  HADD2.F32 R57, -RZ, R63.reuse.H0_H0 ;  /* 0x2000003fff397230 */ /* 0x100fe40000004100 */
[----:B------:R-:W-:Y:S01]  /*4030*/  HADD2.F32 R63, -RZ, R63.H1_H1 ;  /* 0x3000003fff3f7230 */ /* 0x000fe20000004100 */
[----:B------:R-:W-:Y:S01]  /*4040*/  F2FP.F16.F32.PACK_AB R42, R45, R42 ;  /* 0x0000002a2d2a723e */ /* 0x000fe200000000ff */
[--C-:B------:R-:W-:Y:S02]  /*4050*/  HADD2.F32 R47, -RZ, R59.reuse.H0_H0 ;  /* 0x2000003bff2f7230 */ /* 0x100fe40000004100 */
[----:B------:R-:W-:-:S02]  /*4060*/  HADD2.F32 R59, -RZ, R59.H1_H1 ;  /* 0x3000003bff3b7230 */ /* 0x000fc40000004100 */
[-C--:B------:R-:W-:Y:S01]  /*4070*/  FMUL.FTZ R132, R63, R128.reuse ;  /* 0x000000803f847220 */ /* 0x080fe20000410000 */
[--C-:B------:R-:W-:Y:S02]  /*4080*/  HADD2.F32 R122, -RZ, R126.reuse.H0_H0 ;  /* 0x2000007eff7a7230 */ /* 0x100fe40000004100 */
[----:B------:R-:W-:Y:S02]  /*4090*/  HADD2.F32 R124, -RZ, R125.H0_H0 ;  /* 0x2000007dff7c7230 */ /* 0x000fe40000004100 */
[----:B------:R-:W-:Y:S01]  /*40a0*/  FMUL.FTZ R128, R59, R128 ;  /* 0x000000803b807220 */ /* 0x000fe20000410000 */
[----:B------:R-:W-:Y:S02]  /*40b0*/  HADD2.F32 R126, -RZ, R126.H1_H1 ;  /* 0x3000007eff7e7230 */ /* 0x000fe40000004100 */
[----:B------:R-:W-:Y:S02]  /*40c0*/  HADD2.F32 R61, -RZ, R121.H0_H0 ;  /* 0x20000079ff3d7230 */ /* 0x000fe40000004100 */
[-C--:B------:R-:W-:Y:S01]  /*40d0*/  FFMA.FTZ R128, R63, R124.reuse, R128 ;  /* 0x0000007c3f807223 */ /* 0x080fe20000010080 */
[----:B------:R-:W-:Y:S01]  /*40e0*/  FFMA.FTZ R132, R59, R124, -R132 ;  /* 0x0000007c3b847223 */ /* 0x000fe20000010884 */
[----:B------:R-:W-:Y:S01]  /*40f0*/  FMUL.FTZ R130, R57, R126 ;  /* 0x0000007e39827220 */ /* 0x000fe20000410000 */
[----:B------:R-:W-:-:S02]  /*4100*/  HADD2.F32 R63, -RZ, R44.H0_H0 ;  /* 0x2000002cff3f7230 */ /* 0x000fc40000004100 */
[C---:B------:R-:W-:Y:S01]  /*4110*/  FMUL.FTZ R126, R47.reuse, R126 ;  /* 0x0000007e2f7e7220 */ /* 0x040fe20000410000 */
[----:B------:R-:W-:Y:S02]  /*4120*/  HADD2.F32 R121, -RZ, R121.H1_H1 ;  /* 0x30000079ff797230 */ /* 0x000fe40000004100 */
[-C--:B------:R-:W-:Y:S01]  /*4130*/  FFMA.FTZ R47, R47, R122.reuse, -R130 ;  /* 0x0000007a2f2f7223 */ /* 0x080fe20000010882 */
[----:B------:R-:W-:Y:S02]  /*4140*/  HADD2.F32 R59, -RZ, R60.H0_H0 ;  /* 0x2000003cff3b7230 */ /* 0x000fe40000004100 */
[----:B------:R-:W-:Y:S01]  /*4150*/  FFMA.FTZ R57, R57, R122, R126 ;  /* 0x0000007a39397223 */ /* 0x000fe2000001007e */
[----:B------:R-:W-:Y:S02]  /*4160*/  HADD2.F32 R44, -RZ, R56.H0_H0 ;  /* 0x20000038ff2c7230 */ /* 0x000fe40000004100 */
[----:B------:R-:W-:Y:S02]  /*4170*/  HADD2.F32 R60, -RZ, R60.H1_H1 ;  /* 0x3000003cff3c7230 */ /* 0x000fe40000004100 */
[----:B------:R-:W-:Y:S01]  /*4180*/  FMUL.FTZ R123, R59, R121 ;  /* 0x000000793b7b7220 */ /* 0x000fe20000410000 */
[----:B------:R-:W-:-:S02]  /*4190*/  HADD2.F32 R56, -RZ, R56.H1_H1 ;  /* 0x30000038ff387230 */ /* 0x000fc40000004100 */
[----:B------:R-:W-:Y:S01]  /*41a0*/  FMUL.FTZ R122, R44, R121 ;  /* 0x000000792c7a7220 */ /* 0x000fe20000410000 */
[----:B------:R-:W-:Y:S02]  /*41b0*/  HADD2.F32 R119, -RZ, R119.H0_H0 ;  /* 0x20000077ff777230 */ /* 0x000fe40000004100 */
[----:B------:R-:W-:Y:S01]  /*41c0*/  FMUL.FTZ R121, R60, R63 ;  /* 0x0000003f3c797220 */ /* 0x000fe20000410000 */
[-C--:B------:R-:W-:Y:S01]  /*41d0*/  FFMA.FTZ R123, R44, R61.reuse, -R123 ;  /* 0x0000003d2c7b7223 */ /* 0x080fe2000001087b */
[----:B------:R-:W-:Y:S01]  /*41e0*/  FFMA.FTZ R122, R59, R61, R122 ;  /* 0x0000003d3b7a7223 */ /* 0x000fe2000001007a */
[C---:B------:R-:W-:Y:S01]  /*41f0*/  FMUL.FTZ R63, R56.reuse, R63 ;  /* 0x0000003f383f7220 */ /* 0x040fe20000410000 */
[----:B------:R-:W-:Y:S01]  /*4200*/  FFMA.FTZ R124, R56, R119, -R121 ;  /* 0x00000077387c7223 */ /* 0x000fe20000010879 */
[----:B------:R-:W-:Y:S01]  /*4210*/  HADD2.F32 R61, -RZ, R41.H0_H0 ;  /* 0x20000029ff3d7230 */ /* 0x000fe20000004100 */
[----:B------:R-:W-:Y:S01]  /*4220*/  F2FP.F16.F32.PACK_AB R128, R128, R57 ;  /* 0x000000398080723e */ /* 0x000fe200000000ff */
[----:B------:R-:W-:-:S02]  /*4230*/  HADD2.F32 R44, -RZ, R62.H0_H0 ;  /* 0x2000003eff2c7230 */ /* 0x000fc40000004100 */
[----:B------:R-:W-:Y:S01]  /*4240*/  FFMA.FTZ R63, R60, R119, R63 ;  /* 0x000000773c3f7223 */ /* 0x000fe2000001003f */
[----:B------:R-:W-:Y:S02]  /*4250*/  HADD2.F32 R56, -RZ, R120.H1_H1 ;  /* 0x30000078ff387230 */ /* 0x000fe40000004100 */
[----:B------:R-:W-:Y:S02]  /*4260*/  HADD2.F32 R41, -RZ, R58.H0_H0 ;  /* 0x2000003aff297230 */ /* 0x000fe40000004100 */
[----:B------:R-:W-:Y:S01]  /*4270*/  HADD2.F32 R62, -RZ, R62.H1_H1 ;  /* 0x3000003eff3e7230 */ /* 0x000fe20000004100 */
[----:B------:R-:W-:Y:S01]  /*4280*/  F2FP.F16.F32.PACK_AB R60, R63, R122 ;  /* 0x0000007a3f3c723e */ /* 0x000fe200000000ff */
[----:B------:R-:W-:Y:S02]  /*4290*/  HADD2.F32 R120, -RZ, R120.H0_H0 ;  /* 0x20000078ff787230 */ /* 0x000fe40000004100 */
[----:B------:R-:W-:Y:S02]  /*42a0*/  HADD2.F32 R58, -RZ, R58.H1_H1 ;  /* 0x3000003aff3a7230 */ /* 0x000fe40000004100 */
[----:B------:R-:W-:Y:S01]  /*42b0*/  FMUL.FTZ R121, R62, R61 ;  /* 0x0000003d3e797220 */ /* 0x000fe20000410000 */
[----:B------:R-:W-:-:S02]  /*42c0*/  HADD2.F32 R59, -RZ, R40.H0_H0 ;  /* 0x20000028ff3b7230 */ /* 0x000fc40000004100 */
[-C--:B------:R-:W-:Y:S01]  /*42d0*/  FMUL.FTZ R40, R44, R120.reuse ;  /* 0x000000782c287220 */ /* 0x080fe20000410000 */
[C---:B------:R-:W-:Y:S01]  /*42e0*/  FMUL.FTZ R119, R41.reuse, R120 ;  /* 0x0000007829777220 */ /* 0x040fe20000410000 */
[----:B------:R-:W-:Y:S01]  /*42f0*/  FMUL.FTZ R61, R58, R61 ;  /* 0x0000003d3a3d7220 */ /* 0x000fe20000410000 */
[----:B------:R-:W-:Y:S02]  /*4300*/  IMAD.MOV.U32 R57, RZ, RZ, R42 ;  /* 0x000000ffff397224 */ /* 0x000fe400078e002a */
        /* <DEDUP_REMOVED lines=8> */
[----:B------:R-:W-:Y:S02]  /*4390*/  F2FP.F16.F32.PACK_AB R58, R121, R40 ;  /* 0x00000028793a723e */ /* 0x000fe400000000ff */
[----:B------:R-:W-:-:S07]  /*43a0*/  F2FP.F16.F32.PACK_AB R62, R62, R119 ;  /* 0x000000773e3e723e */ /* 0x000fce00000000ff */
.L_x_10589:
[----:B------:R-:W-:Y:S05]  /*43b0*/  BSYNC B2 ;  /* 0x0000000000027941 */ /* 0x000fea0003800000 */
.L_x_10588:
        /* <DEDUP_REMOVED lines=12> */
.L_x_10587:
[----:B------:R-:W-:Y:S05]  /*4480*/  BSYNC B1 ;  /* 0x0000000000017941 */ /* 0x000fea0003800000 */
.L_x_10586:
        /* <DEDUP_REMOVED lines=12> */
[----:B------:R-:W-:Y:S01]  /*4550*/  LEA.HI.X R57, R40, R101, R41, 0x1, P5 ;  /* 0x0000006528397211 */ /* 0x000fe200028f0c29 */
[----:B------:R-:W-:Y:S01]  /*4560*/  IMAD R41, R2, 0x1800, R90 ;  /* 0x0000180002297824 */ /* 0x000fe200078e025a */
[----:B------:R-:W-:-:S03]  /*4570*/  SHF.R.S32.HI R40, RZ, 0x1f, R111 ;  /* 0x0000001fff287819 */ /* 0x000fc6000001146f */
[----:B------:R-:W-:Y:S01]  /*4580*/  IMAD R41, R41, 0x2, R18 ;  /* 0x0000000229297824 */ /* 0x000fe200078e0212 */
[----:B------:R-:W-:-:S04]  /*4590*/  LEA.HI R111, R40, R111, RZ, 0x4 ;  /* 0x0000006f286f7211 */ /* 0x000fc800078f20ff */
[----:B------:R-:W-:-:S05]  /*45a0*/  LEA.HI.SX32 R59, R111, R86, 0x1c ;  /* 0x000000566f3b7211 */ /* 0x000fca00078fe2ff */
[----:B------:R-:W-:-:S05]  /*45b0*/  IMAD.SHL.U32 R59, R59, 0x8, RZ ;  /* 0x000000083b3b7824 */ /* 0x000fca00078e00ff */
[----:B------:R-:W-:-:S04]  /*45c0*/  LOP3.LUT R40, R214, 0x38, R59, 0xf8, !PT ;  /* 0x00000038d6287812 */ /* 0x000fc800078ef83b */
[----:B------:R-:W-:-:S05]  /*45d0*/  LOP3.LUT R40, R40, R42, RZ, 0x3c, !PT ;  /* 0x0000002a28287212 */ /* 0x000fca00078e3cff */
[----:B------:R-:W-:-:S04]  /*45e0*/  IMAD.IADD R43, R219, 0x1, R40 ;  /* 0x00000001db2b7824 */ /* 0x000fc800078e0228 */
[----:B------:R-:W-:-:S04]  /*45f0*/  IMAD R43, R2, 0x1800, R43 ;  /* 0x00001800022b7824 */ /* 0x000fc800078e022b */
[----:B------:R-:W-:Y:S02]  /*4600*/  IMAD R44, R43, 0x2, R18 ;  /* 0x000000022b2c7824 */ /* 0x000fe400078e0212 */
[----:B------:R-:W1:Y:S04]  /*4610*/  LDS.128 R40, [R41+0x1c400] ;  /* 0x01c4000029287984 */ /* 0x000e680000000c00 */
[----:B------:R-:W2:Y:S01]  /*4620*/  LDS.128 R44, [R44+0x1c400] ;  /* 0x01c400002c2c7984 */ /* 0x000ea20000000c00 */
[----:B------:R-:W-:Y:S05]  /*4630*/  @P4 BRA `(.L_x_10591) ;  /* 0x0000000400544947 */ /* 0x000fea0003800000 */
[----:B------:R-:W-:Y:S02]  /*4640*/  SHF.R.U64 R60, R48, 0x10, R49 ;  /* 0x00000010303c7819 */ /* 0x000fe40000001231 */
[----:B------:R-:W-:Y:S02]  /*4650*/  SHF.R.U32.HI R62, RZ, 0x10, R53 ;  /* 0x00000010ff3e7819 */ /* 0x000fe40000011635 */
[--C-:B------:R-:W-:Y:S01]  /*4660*/  SHF.R.U64 R48, R50, 0x10, R51.reuse ;  /* 0x0000001032307819 */ /* 0x100fe20000001233 */
[----:B--2---:R-:W-:Y:S01]  /*4670*/  IMAD.MOV.U32 R50, RZ, RZ, R44 ;  /* 0x000000ffff327224 */ /* 0x004fe200078e002c */
[----:B------:R-:W-:Y:S01]  /*4680*/  SHF.R.U32.HI R105, RZ, 0x10, R51 ;  /* 0x00000010ff697819 */ /* 0x000fe20000011633 */
[----:B------:R-:W-:Y:S01]  /*4690*/  IMAD.MOV.U32 R51, RZ, RZ, R46 ;  /* 0x000000ffff337224 */ /* 0x000fe200078e002e */
[----:B------:R-:W-:Y:S01]  /*46a0*/  SHF.R.U64 R107, R52, 0x10, R53 ;  /* 0x00000010346b7819 */ /* 0x000fe20000001235 */
[----:B------:R-:W-:Y:S01]  /*46b0*/  HADD2.F32 R53, -RZ, R118.H1_H1 ;  /* 0x30000076ff357230 */ /* 0x000fe20000004100 */
[----:B-1----:R-:W-:Y:S01]  /*46c0*/  MOV R44, R43 ;  /* 0x0000002b002c7202 */ /* 0x002fe20000000f00 */
[----:B------:R-:W-:Y:S01]  /*46d0*/  HADD2.F32 R46, -RZ, R45.H0_H0 ;  /* 0x2000002dff2e7230 */ /* 0x000fe20000004100 */
[----:B------:R-:W-:Y:S01]  /*46e0*/  SHF.R.U32.HI R61, RZ, 0x10, R49 ;  /* 0x00000010ff3d7819 */ /* 0x000fe20000011631 */
[----:B------:R-:W-:Y:S01]  /*46f0*/  HADD2.F32 R43, -RZ, R41.H0_H0 ;  /* 0x20000029ff2b7230 */ /* 0x000fe20000004100 */
[----:B------:R-:W-:Y:S01]  /*4700*/  SHF.R.U64 R49, R54, 0x10, R55 ;  /* 0x0000001036317819 */ /* 0x000fe20000001237 */
[----:B------:R-:W-:-:S02]  /*4710*/  HADD2.F32 R45, -RZ, R45.H1_H1 ;  /* 0x3000002dff2d7230 */ /* 0x000fc40000004100 */
[CC--:B------:R-:W-:Y:S01]  /*4720*/  FMUL.FTZ R104, R46.reuse, R53.reuse ;  /* 0x000000352e687220 */ /* 0x0c0fe20000410000 */
[----:B------:R-:W-:Y:S02]  /*4730*/  HADD2.F32 R62, -RZ, R62.H0_H0 ;  /* 0x2000003eff3e7230 */ /* 0x000fe40000004100 */
[----:B------:R-:W-:Y:S01]  /*4740*/  FMUL.FTZ R53, R43, R53 ;  /* 0x000000352b357220 */ /* 0x000fe20000410000 */
[----:B------:R-:W-:Y:S01]  /*4750*/  HADD2.F32 R52, -RZ, R116.H1_H1 ;  /* 0x30000074ff347230 */ /* 0x000fe20000004100 */
[----:B------:R-:W-:Y:S01]  /*4760*/  SHF.R.U32.HI R63, RZ, 0x10, R55 ;  /* 0x00000010ff3f7819 */ /* 0x000fe20000011637 */
[----:B------:R-:W-:Y:S02]  /*4770*/  HADD2.F32 R41, -RZ, R41.H1_H1 ;  /* 0x30000029ff297230 */ /* 0x000fe40000004100 */
[----:B------:R-:W-:Y:S01]  /*4780*/  FMUL.FTZ R106, R45, R62 ;  /* 0x0000003e2d6a7220 */ /* 0x000fe20000410000 */
[----:B------:R-:W-:Y:S02]  /*4790*/  HADD2.F32 R54, -RZ, R61.H0_H0 ;  /* 0x2000003dff367230 */ /* 0x000fe40000004100 */
[-C--:B------:R-:W-:Y:S01]  /*47a0*/  FFMA.FTZ R104, R43, R52.reuse, -R104 ;  /* 0x000000342b687223 */ /* 0x080fe20000010868 */
[----:B------:R-:W-:Y:S01]  /*47b0*/  FFMA.FTZ R55, R46, R52, R53 ;  /* 0x000000342e377223 */ /* 0x000fe20000010035 */
[----:B------:R-:W-:Y:S01]  /*47c0*/  FMUL.FTZ R62, R41, R62 ;  /* 0x0000003e293e7220 */ /* 0x000fe20000410000 */
[----:B------:R-:W-:-:S02]  /*47d0*/  HADD2.F32 R52, -RZ, R117.H1_H1 ;  /* 0x30000075ff347230 */ /* 0x000fc40000004100 */
[-C--:B------:R-:W-:Y:S01]  /*47e0*/  FFMA.FTZ R61, R41, R54.reuse, -R106 ;  /* 0x00000036293d7223 */ /* 0x080fe2000001086a */
[----:B------:R-:W-:Y:S02]  /*47f0*/  HADD2.F32 R43, -RZ, R47.H0_H0 ;  /* 0x2000002fff2b7230 */ /* 0x000fe40000004100 */
[----:B------:R-:W-:Y:S01]  /*4800*/  FFMA.FTZ R62, R45, R54, R62 ;  /* 0x000000362d3e7223 */ /* 0x000fe2000001003e */
[--C-:B------:R-:W-:Y:S02]  /*4810*/  HADD2.F32 R41, -RZ, R44.reuse.H0_H0 ;  /* 0x2000002cff297230 */ /* 0x100fe40000004100 */
[----:B------:R-:W-:Y:S02]  /*4820*/  HADD2.F32 R53, -RZ, R63.H0_H0 ;  /* 0x2000003fff357230 */ /* 0x000fe40000004100 */
[-C--:B------:R-:W-:Y:S01]  /*4830*/  FMUL.FTZ R54, R43, R52.reuse ;  /* 0x000000342b367220 */ /* 0x080fe20000410000 */
[----:B------:R-:W-:Y:S02]  /*4840*/  HADD2.F32 R44, -RZ, R44.H1_H1 ;  /* 0x3000002cff2c7230 */ /* 0x000fe40000004100 */
[----:B------:R-:W-:Y:S01]  /*4850*/  FMUL.FTZ R52, R41, R52 ;  /* 0x0000003429347220 */ /* 0x000fe20000410000 */
[----:B------:R-:W-:-:S02]  /*4860*/  HADD2.F32 R46, -RZ, R115.H1_H1 ;  /* 0x30000073ff2e7230 */ /* 0x000fc40000004100 */
[----:B------:R-:W-:Y:S02]  /*4870*/  HADD2.F32 R47, -RZ, R47.H1_H1 ;  /* 0x3000002fff2f7230 */ /* 0x000fe40000004100 */
[-C--:B------:R-:W-:Y:S01]  /*4880*/  FMUL.FTZ R106, R44, R53.reuse ;  /* 0x000000352c6a7220 */ /* 0x080fe20000410000 */
[----:B------:R-:W-:Y:S02]  /*4890*/  HADD2.F32 R45, -RZ, R105.H0_H0 ;  /* 0x20000069ff2d7230 */ /* 0x000fe40000004100 */
[----:B------:R-:W-:Y:S01]  /*48a0*/  FFMA.FTZ R52, R43, R46, R52 ;  /* 0x0000002e2b347223 */ /* 0x000fe20000010034 */
[----:B------:R-:W-:Y:S02]  /*48b0*/  HADD2.F32 R118, -RZ, R118.H0_H0 ;  /* 0x20000076ff767230 */ /* 0x000fe40000004100 */
[C---:B------:R-:W-:Y:S01]  /*48c0*/  FMUL.FTZ R63, R47.reuse, R53 ;  /* 0x000000352f3f7220 */ /* 0x040fe20000410000 */
[----:B------:R-:W-:Y:S02]  /*48d0*/  HADD2.F32 R43, -RZ, R50.H0_H0 ;  /* 0x20000032ff2b7230 */ /* 0x000fe40000004100 */
[----:B------:R-:W-:Y:S01]  /*48e0*/  FFMA.FTZ R105, R47, R45, R106 ;  /* 0x0000002d2f697223 */ /* 0x000fe2000001006a */
[----:B------:R-:W-:-:S02]  /*48f0*/  HADD2.F32 R47, -RZ, R107.H0_H0 ;  /* 0x2000006bff2f7230 */ /* 0x000fc40000004100 */
[----:B------:R-:W-:Y:S01]  /*4900*/  FFMA.FTZ R54, R41, R46, -R54 ;  /* 0x0000002e29367223 */ /* 0x000fe20000010836 */
[----:B------:R-:W-:Y:S02]  /*4910*/  HADD2.F32 R50, -RZ, R50.H1_H1 ;  /* 0x30000032ff327230 */ /* 0x000fe40000004100 */
[----:B------:R-:W-:Y:S01]  /*4920*/  FFMA.FTZ R63, R44, R45, -R63 ;  /* 0x0000002d2c3f7223 */ /* 0x000fe2000001083f */
[----:B------:R-:W-:Y:S02]  /*4930*/  HADD2.F32 R116, -RZ, R116.H0_H0 ;  /* 0x20000074ff747230 */ /* 0x000fe40000004100 */
[----:B------:R-:W-:Y:S01]  /*4940*/  FMUL.FTZ R44, R43, R118 ;  /* 0x000000762b2c7220 */ /* 0x000fe20000410000 */
[--C-:B------:R-:W-:Y:S02]  /*4950*/  HADD2.F32 R41, -RZ, R40.reuse.H0_H0 ;  /* 0x20000028ff297230 */ /* 0x100fe40000004100 */
[----:B------:R-:W-:Y:S01]  /*4960*/  FMUL.FTZ R53, R50, R47 ;  /* 0x0000002f32357220 */ /* 0x000fe20000410000 */
[----:B------:R-:W-:Y:S01]  /*4970*/  HADD2.F32 R40, -RZ, R40.H1_H1 ;  /* 0x30000028ff287230 */ /* 0x000fe20000004100 */
[----:B------:R-:W-:Y:S01]  /*4980*/  F2FP.F16.F32.PACK_AB R54, R63, R54 ;  /* 0x000000363f36723e */ /* 0x000fe200000000ff */
[----:B------:R-:W-:-:S02]  /*4990*/  HADD2.F32 R45, -RZ, R60.H0_H0 ;  /* 0x2000003cff2d7230 */ /* 0x000fc40000004100 */
[C---:B------:R-:W-:Y:S01]  /*49a0*/  FMUL.FTZ R118, R41.reuse, R118 ;  /* 0x0000007629767220 */ /* 0x040fe20000410000 */
[-C--:B------:R-:W-:Y:S01]  /*49b0*/  FFMA.FTZ R44, R41, R116.reuse, -R44 ;  /* 0x00000074292c7223 */ /* 0x080fe2000001082c */
[C---:B------:R-:W-:Y:S01]  /*49c0*/  FMUL.FTZ R47, R40.reuse, R47 ;  /* 0x0000002f282f7220 */ /* 0x040fe20000410000 */
[----:B------:R-:W-:Y:S02]  /*49d0*/  HADD2.F32 R41, -RZ, R51.H0_H0 ;  /* 0x20000033ff297230 */ /* 0x000fe40000004100 */
[-C--:B------:R-:W-:Y:S01]  /*49e0*/  FFMA.FTZ R53, R40, R45.reuse, -R53 ;  /* 0x0000002d28357223 */ /* 0x080fe20000010835 */
[----:B------:R-:W-:Y:S02]  /*49f0*/  HADD2.F32 R117, -RZ, R117.H0_H0 ;  /* 0x20000075ff757230 */ /* 0x000fe40000004100 */
[----:B------:R-:W-:Y:S01]  /*4a00*/  FFMA.FTZ R118, R43, R116, R118 ;  /* 0x000000742b767223 */ /* 0x000fe20000010076 */
[----:B------:R-:W-:Y:S02]  /*4a10*/  HADD2.F32 R49, -RZ, R49.H0_H0 ;  /* 0x20000031ff317230 */ /* 0x000fe40000004100 */
[----:B------:R-:W-:Y:S01]  /*4a20*/  FFMA.FTZ R47, R50, R45, R47 ;  /* 0x0000002d322f7223 */ /* 0x000fe2000001002f */
[----:B------:R-:W-:-:S02]  /*4a30*/  HADD2.F32 R40, -RZ, R42.H0_H0 ;  /* 0x2000002aff287230 */ /* 0x000fc40000004100 */
[-C--:B------:R-:W-:Y:S01]  /*4a40*/  FMUL.FTZ R43, R41, R117.reuse ;  /* 0x00000075292b7220 */ /* 0x080fe20000410000 */
[----:B------:R-:W-:Y:S01]  /*4a50*/  HADD2.F32 R51, -RZ, R51.H1_H1 ;  /* 0x30000033ff337230 */ /* 0x000fe20000004100 */
[----:B------:R-:W-:Y:S01]  /*4a60*/  F2FP.F16.F32.PACK_AB R52, R105, R52 ;  /* 0x000000346934723e */ /* 0x000fe200000000ff */
[----:B------:R-:W-:Y:S02]  /*4a70*/  HADD2.F32 R42, -RZ, R42.H1_H1 ;  /* 0x3000002aff2a7230 */ /* 0x000fe40000004100 */
        /* <DEDUP_REMOVED lines=10> */
[----:B------:R-:W-:Y:S01]  /*4b20*/  F2FP.F16.F32.PACK_AB R44, R47, R118 ;  /* 0x000000762f2c723e */ /* 0x000fe200000000ff */
[----:B------:R-:W-:Y:S01]  /*4b30*/  IMAD.MOV.U32 R47, RZ, RZ, R52 ;  /* 0x000000ffff2f7224 */ /* 0x000fe200078e0034 */
[----:B------:R-:W-:Y:S01]  /*4b40*/  F2FP.F16.F32.PACK_AB R42, R42, R43 ;  /* 0x0000002b2a2a723e */ /* 0x000fe200000000ff */
[----:B------:R-:W-:Y:S01]  /*4b50*/  IMAD.MOV.U32 R43, RZ, RZ, R54 ;  /* 0x000000ffff2b7224 */ /* 0x000fe200078e0036 */
[----:B------:R-:W-:Y:S02]  /*4b60*/  F2FP.F16.F32.PACK_AB R41, R61, R104 ;  /* 0x000000683d29723e */ /* 0x000fe400000000ff */
[----:B------:R-:W-:Y:S02]  /*4b70*/  F2FP.F16.F32.PACK_AB R45, R62, R55 ;  /* 0x000000373e2d723e */ /* 0x000fe400000000ff */
[----:B------:R-:W-:-:S07]  /*4b80*/  F2FP.F16.F32.PACK_AB R46, R51, R46 ;  /* 0x0000002e332e723e */ /* 0x000fce00000000ff */
.L_x_10591:
[----:B------:R-:W-:Y:S05]  /*4b90*/  BSYNC B1 ;  /* 0x0000000000017941 */ /* 0x000fea0003800000 */
.L_x_10590:
        /* <DEDUP_REMOVED lines=10> */
.L_x_10559:
[----:B------:R-:W-:-:S13]  /*4c40*/  ISETP.NE.AND P3, PT, R203, 0x3, PT ;  /* 0x00000003cb00780c */ /* 0x000fda0003f65270 */
[----:B------:R-:W-:Y:S05]  /*4c50*/  @!P3 BRA `(.L_x_10592) ;  /* 0x000000000004b947 */ /* 0x000fea0003800000 */
[----:B------:R-:W-:Y:S01]  /*4c60*/  BPT.TRAP 0x1 ;  /* 0x000000040000795c */ /* 0x000fe20000300000 */
.L_x_10592:
[----:B------:R-:W-:Y:S01]  /*4c70*/  IMAD R94, R2, 0x8, R18 ;  /* 0x00000008025e7824 */ /* 0x000fe200078e0212 */
[----:B------:R-:W-:Y:S01]  /*4c80*/  SHF.L.U32 R108, R201, 0x1f, RZ ;  /* 0x0000001fc96c7819 */ /* 0x000fe200000006ff */
[----:B------:R-:W-:Y:S01]  /*4c90*/  IMAD R99, R26, -0x60, R29 ;  /* 0xffffffa01a637824 */ /* 0x000fe200078e021d */
[----:B------:R-:W-:Y:S02]  /*4ca0*/  BSSY B1, `(.L_x_10593) ;  /* 0x0000004000017945 */ /* 0x000fe40003800000 */
[----:B------:R-:W0:Y:S02]  /*4cb0*/  SYNCS.PHASECHK.TRANS64.TRYWAIT P4, [R94+URZ+0x32490], R108 ;  /* 0x0324906c5e0075a7 */ /* 0x000e24000808017f */
[----:B------:R-:W-:Y:S01]  /*4cc0*/  VIMNMX R99, R99, 0x60, PT ;  /* 0x0000006063637848 */ /* 0x000fe20003fe0100 */
[----:B0-----:R-:W-:Y:S06]  /*4cd0*/  @!P4 BRA `(.L_x_10594) ;  /* 0x0000014c001cc947 */ /* 0x001fec0003800000 */
.L_x_10853:
[----:B------:R-:W-:Y:S05]  /*4ce0*/  BSYNC B1 ;  /* 0x0000000000017941 */ /* 0x000fea0003800000 */
.L_x_10593:
        /* <DEDUP_REMOVED lines=8> */
.L_x_10596:
[----:B------:R-:W-:Y:S05]  /*4d70*/  BSYNC B1 ;  /* 0x0000000000017941 */ /* 0x000fea0003800000 */
.L_x_10595:
[----:B------:R-:W-:Y:S05]  /*4d80*/  @P4 BRA `(.L_x_10576) ;  /* 0x0000000000104947 */ /* 0x000fea0003800000 */
[----:B-1----:R-:W1:Y:S04]  /*4d90*/  @!P1 LDS.128 R40, [R106+0x2000] ;  /* 0x002000006a289984 */ /* 0x002e680000000c00 */
[----:B------:R-:W2:Y:S04]  /*4da0*/  @!P2 LDS.128 R44, [R104+0x2000] ;  /* 0x00200000682ca984 */ /* 0x000ea80000000c00 */
[----:B-1----:R3:W-:Y:S04]  /*4db0*/  @!P1 STG.E.128 desc[UR60][R48.64], R40 ;  /* 0x0000002830009986 */ /* 0x0027e8000c101d3c */
[----:B--2---:R3:W-:Y:S02]  /*4dc0*/  @!P2 STG.E.128 desc[UR60][R48.64+0x40], R44 ;  /* 0x0000402c3000a986 */ /* 0x0047e4000c101d3c */
.L_x_10576:
[----:B------:R-:W-:Y:S05]  /*4dd0*/  BSYNC B0 ;  /* 0x0000000000007941 */ /* 0x000fea0003800000 */
.L_x_10558:
        /* <DEDUP_REMOVED lines=17> */
.L_x_10598:
[----:B------:R-:W-:Y:S05]  /*4ef0*/  BSYNC B0 ;  /* 0x0000000000007941 */ /* 0x000fea0003800000 */
.L_x_10597:
[----:B------:R-:W2:Y:S01]  /*4f00*/  SYNCS.PHASECHK.TRANS64.TRYWAIT P3, [R94+URZ+0x324b0], R108 ;  /* 0x0324b06c5e0075a7 */ /* 0x000ea2000806017f */
[----:B------:R-:W-:Y:S01]  /*4f10*/  ULDC.64 UR56, c[0x0][0x328] ;  /* 0x0000ca0000387ab9 */ /* 0x000fe20000000a00 */
[----:B------:R-:W-:Y:S01]  /*4f20*/  ULDC.64 UR58, c[0x0][0x318] ;  /* 0x0000c600003a7ab9 */ /* 0x000fe20000000a00 */
[----:B------:R-:W-:Y:S01]  /*4f30*/  BSSY B0, `(.L_x_10599) ;  /* 0x0000003000007945 */ /* 0x000fe20003800000 */
[----:B-1----:R-:W-:-:S03]  /*4f40*/  IMAD R40, R2, 0x6000, R77 ;  /* 0x0000600002287824 */ /* 0x002fc600078e024d */
[----:B--2---:R-:W-:Y:S05]  /*4f50*/  @!P3 BRA `(.L_x_10600) ;  /* 0x000001480090b947 */ /* 0x004fea0003800000 */
.L_x_10854:
[----:B------:R-:W-:Y:S05]  /*4f60*/  BSYNC B0 ;  /* 0x0000000000007941 */ /* 0x000fea0003800000 */
.L_x_10599:
[----:B------:R-:W-:Y:S01]  /*4f70*/  ISETP.GE.AND P3, PT, R19, R99, PT ;  /* 0x000000631300720c */ /* 0x000fe20003f66270 */
[----:B------:R-:W-:Y:S01]  /*4f80*/  IMAD.IADD R41, R75, 0x1, R40 ;  /* 0x000000014b297824 */ /* 0x000fe200078e0228 */
[----:B------:R-:W-:Y:S01]  /*4f90*/  BSSY B0, `(.L_x_10601) ;  /* 0x0000026000007945 */ /* 0x000fe20003800000 */
[----:B------:R-:W-:Y:S02]  /*4fa0*/  IMAD R48, R40, 0x2, R24 ;  /* 0x0000000228307824 */ /* 0x000fe400078e0218 */
[----:B------:R-:W-:-:S04]  /*4fb0*/  IMAD.WIDE R44, R26, 0x60, R70 ;  /* 0x000000601a2c7825 */ /* 0x000fc800078e0246 */
[----:B------:R-:W-:-:S04]  /*4fc0*/  IMAD R49, R41, 0x2, R24 ;  /* 0x0000000229317824 */ /* 0x000fc800078e0218 */
[----:B------:R-:W-:Y:S05]  /*4fd0*/  @P3 BRA `(.L_x_10602) ;  /* 0x0000000000843947 */ /* 0x000fea0003800000 */
[----:B------:R-:W-:Y:S01]  /*4fe0*/  IMAD R43, R45, UR56, RZ ;  /* 0x000000382d2b7c24 */ /* 0x000fe2000f8e02ff */
[----:B------:R-:W-:Y:S01]  /*4ff0*/  ULDC UR4, c[0x0][0x320] ;  /* 0x0000c80000047ab9 */ /* 0x000fe20000000800 */
        /* <DEDUP_REMOVED lines=31> */
.L_x_10602:
[----:B------:R-:W-:Y:S05]  /*51f0*/  BSYNC B0 ;  /* 0x0000000000007941 */ /* 0x000fea0003800000 */
.L_x_10601:
[----:B------:R-:W-:Y:S01]  /*5200*/  ISETP.GE.AND P3, PT, R228, R99, PT ;  /* 0x00000063e400720c */ /* 0x000fe20003f66270 */
[----:B------:R-:W-:-:S12]  /*5210*/  BSSY B0, `(.L_x_10603) ;  /* 0x0000025000007945 */ /* 0x000fd80003800000 */
[----:B------:R-:W-:Y:S05]  /*5220*/  @P3 BRA `(.L_x_10604) ;  /* 0x00000000008c3947 */ /* 0x000fea0003800000 */
[----:B--2---:R-:W-:Y:S01]  /*5230*/  IADD3 R43, P3, R44, 0x40, RZ ;  /* 0x000000402c2b7810 */ /* 0x004fe20007f7e0ff */
[----:B------:R-:W-:Y:S01]  /*5240*/  IMAD.MOV.U32 R40, RZ, RZ, R20 ;  /* 0x000000ffff287224 */ /* 0x000fe200078e0014 */
[----:B------:R-:W-:Y:S01]  /*5250*/  ULDC UR4, c[0x0][0x320] ;  /* 0x0000c80000047ab9 */ /* 0x000fe20000000800 */
[----:B------:R-:W-:Y:S02]  /*5260*/  IMAD.MOV.U32 R41, RZ, RZ, R91 ;  /* 0x000000ffff297224 */ /* 0x000fe400078e005b */
[----:B------:R-:W-:Y:S02]  /*5270*/  IMAD.X R44, RZ, RZ, R45, P3 ;  /* 0x000000ffff2c7224 */ /* 0x000fe400018e062d */
[----:B------:R-:W-:-:S04]  /*5280*/  IMAD.WIDE.U32 R40, R43, UR56, R40 ;  /* 0x000000382b287c25 */ /* 0x000fc8000f8e0028 */
[----:B------:R-:W-:-:S04]  /*5290*/  IMAD R44, R44, UR56, RZ ;  /* 0x000000382c2c7c24 */ /* 0x000fc8000f8e02ff */
[----:B------:R-:W-:Y:S01]  /*52a0*/  IMAD R43, R43, UR57, R44 ;  /* 0x000000392b2b7c24 */ /* 0x000fe2000f8e022c */
[----:B------:R-:W-:-:S04]  /*52b0*/  LEA R44, P3, R40, UR58, 0x1 ;  /* 0x0000003a282c7c11 */ /* 0x000fc8000f8608ff */
[----:B------:R-:W-:-:S04]  /*52c0*/  IADD3 R41, R41, R43, RZ ;  /* 0x0000002b29297210 */ /* 0x000fc80007ffe0ff */
        /* <DEDUP_REMOVED lines=25> */
.L_x_10604:
[----:B------:R-:W-:Y:S05]  /*5460*/  BSYNC B0 ;  /* 0x0000000000007941 */ /* 0x000fea0003800000 */
.L_x_10603:
        /* <DEDUP_REMOVED lines=8> */
[----:B------:R-:W-:-:S02]  /*54f0*/  VIADD R2, R2, 0x1 ;  /* 0x0000000102027836 */ /* 0x000fc40000000000 */
[----:B01----:R-:W-:-:S03]  /*5500*/  @!P4 VIADD R94, R94, 0x324c0 ;  /* 0x000324c05e5ec836 */ /* 0x003fc60000000000 */
        /* <DEDUP_REMOVED lines=12> */
.L_x_10553:
        /* <DEDUP_REMOVED lines=66> */
[----:B------:R-:W-:-:S02]  /*59f0*/  IMAD.MOV.U32 R0, RZ, RZ, RZ ;  /* 0x000000ffff007224 */ /* 0x000fc400078e00ff */
[----:B------:R-:W-:Y:S02]  /*5a00*/  IMAD.MOV.U32 R31, RZ, RZ, RZ ;  /* 0x000000ffff1f7224 */ /* 0x000fe400078e00ff */
[----:B------:R-:W-:Y:S02]  /*5a10*/  IMAD.MOV.U32 R29, RZ, RZ, RZ ;  /* 0x000000ffff1d7224 */ /* 0x000fe400078e00ff */
[----:B------:R-:W-:Y:S02]  /*5a20*/  IMAD.MOV.U32 R27, RZ, RZ, RZ ;  /* 0x000000ffff1b7224 */ /* 0x000fe400078e00ff */
[----:B------:R-:W-:Y:S01]  /*5a30*/  IMAD.MOV.U32 R9, RZ, RZ, RZ ;  /* 0x000000ffff097224 */ /* 0x000fe200078e00ff */
[----:B------:R-:W-:Y:S06]  /*5a40*/  @P0 BRA `(.L_x_10606) ;  /* 0x00000000000c0947 */ /* 0x000fec0003800000 */
[----:B------:R-:W0:Y:S01]  /*5a50*/  FENCE.VIEW.ASYNC.G ;  /* 0x00000000000073c6 */ /* 0x000e220000000100 */
[----:B------:R-:W-:Y:S05]  /*5a60*/  WARPSYNC.ALL ;  /* 0x0000000000007948 */ /* 0x000fea0003800000 */
[----:B0-----:R-:W-:Y:S06]  /*5a70*/  BAR.ARV 0xc, 0x180 ;  /* 0x0306000000007b1d */ /* 0x001fec0000002000 */
.L_x_10606:
[----:B------:R-:W-:Y:S02]  /*5a80*/  IMAD.MOV.U32 R25, RZ, RZ, RZ ;  /* 0x000000ffff197224 */ /* 0x000fe400078e00ff */
[----:B------:R-:W-:Y:S01]  /*5a90*/  IMAD.MOV.U32 R8, RZ, RZ, RZ ;  /* 0x000000ffff087224 */ /* 0x000fe200078e00ff */
[----:B------:R-:W-:Y:S06]  /*5aa0*/  @!P2 BRA `(.L_x_10607) ;  /* 0x0000008c002ca947 */ /* 0x000fec0003800000 */
[----:B------:R-:W-:-:S03]  /*5ab0*/  UMOV UR4, 0xffffffff ;  /* 0xffffffff00047882 */ /* 0x000fc60000000000 */
[----:B------:R-:W-:Y:S05]  /*5ac0*/  BRA.DIV UR4, `(.L_x_10608) ;  /* 0x0000013e04c87947 */ /* 0x000fea000b800000 */
[----:B------:R-:W0:Y:S02]  /*5ad0*/  S2R R0, SR_TID.X ;  /* 0x0000000000007919 */ /* 0x000e240000002100 */
[----:B0-----:R-:W-:-:S04]  /*5ae0*/  IADD3 R3, R0, -0x80, RZ ;  /* 0xffffff8000037810 */ /* 0x001fc80007ffe0ff */
[----:B------:R-:W-:-:S04]  /*5af0*/  SHF.R.S32.HI R0, RZ, 0x1f, R3 ;  /* 0x0000001fff007819 */ /* 0x000fc80000011403 */
[----:B------:R-:W-:-:S04]  /*5b00*/  LEA.HI R0, R0, R3, RZ, 0x7 ;  /* 0x0000000300007211 */ /* 0x000fc800078f38ff */
[----:B------:R-:W-:-:S05]  /*5b10*/  SHF.R.S32.HI R0, RZ, 0x7, R0 ;  /* 0x00000007ff007819 */ /* 0x000fca0000011400 */
[----:B------:R0:W1:Y:S02]  /*5b20*/  SHFL.IDX PT, R14, R0, RZ, 0x1f ;  /* 0x00001fff000e7589 */ /* 0x00006400000e0000 */
.L_x_10857:
[----:B------:R-:W-:Y:S01]  /*5b30*/  VIADD R24, R18, 0x18400 ;  /* 0x0001840012187836 */ /* 0x000fe20000000000 */
[----:B01----:R-:W-:Y:S01]  /*5b40*/  LEA.HI R0, R14, R14, RZ, 0x1 ;  /* 0x0000000e0e007211 */ /* 0x003fe200078f08ff */
[----:B------:R-:W-:Y:S03]  /*5b50*/  BSSY B6, `(.L_x_10609) ;  /* 0x0000015000067945 */ /* 0x000fe60003800000 */
[----:B------:R-:W-:Y:S02]  /*5b60*/  LOP3.LUT P0, RZ, R24, 0x1bf, RZ, 0xc0, !PT ;  /* 0x000001bf18ff7812 */ /* 0x000fe4000780c0ff */
[----:B------:R-:W-:-:S05]  /*5b70*/  LOP3.LUT R29, R0, 0xffffe, RZ, 0xc0, !PT ;  /* 0x000ffffe001d7812 */ /* 0x000fca00078ec0ff */
[----:B------:R-:W-:-:S06]  /*5b80*/  IMAD.IADD R29, R14, 0x1, -R29 ;  /* 0x000000010e1d7824 */ /* 0x000fcc00078e0a1d */
        /* <DEDUP_REMOVED lines=17> */
.L_x_10610:
[----:B------:R-:W-:Y:S05]  /*5ca0*/  BSYNC B6 ;  /* 0x0000000000067941 */ /* 0x000fea0003800000 */
.L_x_10609:
        /* <DEDUP_REMOVED lines=12> */
.L_x_10614:
[----:B-1----:R1:W2:Y:S02]  /*5d70*/  SYNCS.PHASECHK.TRANS64.TRYWAIT P0, [R18+URZ+0x32400], R3 ;  /* 0x03240003120075a7 */ /* 0x0022a4000800017f */
[----:B--2---:R-:W-:Y:S05]  /*5d80*/  @!P0 NANOSLEEP.SYNCS 0x989680 ;  /* 0x009896800000895d */ /* 0x004fea0003900000 */
[----:B------:R-:W2:Y:S02]  /*5d90*/  @!P0 SYNCS.PHASECHK.TRANS64 P0, [R18+URZ+0x32400], R3 ;  /* 0x03240003120085a7 */ /* 0x000ea4000800007f */
[----:B--2---:R-:W-:Y:S05]  /*5da0*/  @!P0 BRA `(.L_x_10614) ;  /* 0xfffffffc00f08947 */ /* 0x004fea000383ffff */
.L_x_10613:
[----:B------:R-:W-:Y:S05]  /*5db0*/  BSYNC B0 ;  /* 0x0000000000007941 */ /* 0x000fea0003800000 */
.L_x_10612:
[----:B------:R-:W-:Y:S05]  /*5dc0*/  BRA `(.L_x_10615) ;  /* 0x0000002000807947 */ /* 0x000fea0003800000 */
.L_x_10611:
        /* <DEDUP_REMOVED lines=36> */
.L_x_10617:
[----:B------:R-:W-:Y:S05]  /*6010*/  BSYNC B6 ;  /* 0x0000000000067941 */ /* 0x000fea0003800000 */
.L_x_10616:
        /* <DEDUP_REMOVED lines=11> */
.L_x_10863:
        /* <DEDUP_REMOVED lines=13> */
[----:B------:R-:W-:Y:S02]  /*61a0*/  LOP3.LUT R28, R8, R7, RZ, 0x3c, !PT ;  /* 0x00000007081c7212 */ /* 0x000fe400078e3cff */
[----:B------:R-:W-:Y:S02]  /*61b0*/  CS2R R6, SRZ ;  /* 0x0000000000067805 */ /* 0x000fe4000001ff00 */
[----:B------:R-:W-:Y:S01]  /*61c0*/  CS2R R8, SRZ ;  /* 0x0000000000087805 */ /* 0x000fe2000001ff00 */
[----:B------:R-:W-:Y:S01]  /*61d0*/  IMAD.IADD R12, R229, 0x1, -R12 ;  /* 0x00000001e50c7824 */ /* 0x000fe200078e0a0c */
        /* <DEDUP_REMOVED lines=10> */
[-C--:B----4-:R-:W-:Y:S02]  /*6280*/  @!P3 IADD3 R4, P1, R14, R237.reuse, RZ ;  /* 0x000000ed0e04b210 */ /* 0x090fe40007f3e0ff */
[----:B0-----:R-:W-:Y:S01]  /*6290*/  @!P3 IADD3 R26, P0, R0, R237, RZ ;  /* 0x000000ed001ab210 */ /* 0x001fe20007f1e0ff */
[C---:B------:R-:W-:Y:S01]  /*62a0*/  @!P2 IMAD.WIDE R24, R22.reuse, 0x2, R6 ;  /* 0x000000021618a825 */ /* 0x040fe200078e0206 */
        /* <DEDUP_REMOVED lines=8> */
.L_x_10622:
[----:B------:R-:W-:Y:S05]  /*6330*/  BSYNC B1 ;  /* 0x0000000000017941 */ /* 0x000fea0003800000 */
.L_x_10621:
[----:B0--3--:R-:W-:Y:S01]  /*6340*/  SHF.L.U32 R5, R12, 0x1f, RZ ;  /* 0x0000001f0c057819 */ /* 0x009fe200000006ff */
[----:B-1----:R-:W-:Y:S01]  /*6350*/  IMAD R3, R215, 0x200, R28 ;  /* 0x00000200d7037824 */ /* 0x002fe200078e021c */
        /* <DEDUP_REMOVED lines=21> */
[----:B--2---:R-:W-:Y:S01]  /*64b0*/  VIADD R0, R3, 0x18440 ;  /* 0x0001844003007836 */ /* 0x004fe20000000000 */
        /* <DEDUP_REMOVED lines=11> */
.L_x_10864:
[----:B------:R-:W-:Y:S05]  /*6570*/  BSYNC B1 ;  /* 0x0000000000017941 */ /* 0x000fea0003800000 */
.L_x_10623:
        /* <DEDUP_REMOVED lines=46> */
.L_x_10628:
[----:B------:R-:W-:Y:S05]  /*6860*/  BSYNC B2 ;  /* 0x0000000000027941 */ /* 0x000fea0003800000 */
.L_x_10627:
        /* <DEDUP_REMOVED lines=39> */
.L_x_10626:
[----:B------:R-:W-:Y:S05]  /*6ae0*/  BSYNC B1 ;  /* 0x0000000000017941 */ /* 0x000fea0003800000 */
.L_x_10625:
        /* <DEDUP_REMOVED lines=45> */
.L_x_10631:
[----:B------:R-:W-:Y:S05]  /*6dc0*/  BSYNC B1 ;  /* 0x0000000000017941 */ /* 0x000fea0003800000 */
.L_x_10630:
        /* <DEDUP_REMOVED lines=40> */
.L_x_10619:
[----:B------:R-:W-:-:S03]  /*7050*/  UMOV UR4, 0xffffffff ;  /* 0xffffffff00047882 */ /* 0x000fc60000000000 */
[----:B------:R-:W-:Y:S05]  /*7060*/  BRA.DIV UR4, `(.L_x_10632) ;  /* 0x0000012e04207947 */ /* 0x000fea000b800000 */
[----:B------:R0:W1:Y:S04]  /*7070*/  SHFL.IDX PT, R0, R25, RZ, 0x1c1f ;  /* 0x001c1fff19007589 */ /* 0x00006800000e0000 */
[----:B------:R0:W2:Y:S04]  /*7080*/  SHFL.IDX PT, R3, R24, RZ, 0x1c1f ;  /* 0x001c1fff18037589 */ /* 0x0000a800000e0000 */
[----:B------:R0:W3:Y:S04]  /*7090*/  SHFL.IDX PT, R20, R27, RZ, 0x1c1f ;  /* 0x001c1fff1b147589 */ /* 0x0000e800000e0000 */
[----:B------:R0:W4:Y:S02]  /*70a0*/  SHFL.IDX PT, R14, R26, RZ, 0x1c1f ;  /* 0x001c1fff1a0e7589 */ /* 0x00012400000e0000 */
.L_x_10870:
[----:B------:R-:W-:Y:S01]  /*70b0*/  ULDC UR4, c[0x0][0x448] ;  /* 0x0001120000047ab9 */ /* 0x000fe20000000800 */
[----:B------:R-:W-:Y:S01]  /*70c0*/  LEA.HI R5, R229, R229, RZ, 0x1 ;  /* 0x000000e5e5057211 */ /* 0x000fe200078f08ff */
[----:B------:R-:W-:Y:S01]  /*70d0*/  IMAD R13, R97, UR4, RZ ;  /* 0x00000004610d7c24 */ /* 0x000fe2000f8e02ff */
[----:B------:R-:W-:Y:S01]  /*70e0*/  BSSY B1, `(.L_x_10633) ;  /* 0x0000017000017945 */ /* 0x000fe20003800000 */
[----:B------:R-:W-:Y:S02]  /*70f0*/  CS2R R6, SRZ ;  /* 0x0000000000067805 */ /* 0x000fe4000001ff00 */
[----:B------:R-:W-:Y:S02]  /*7100*/  LOP3.LUT R12, R5, 0xfffffffe, RZ, 0xc0, !PT ;  /* 0xfffffffe050c7812 */ /* 0x000fe400078ec0ff */
[----:B------:R-:W-:Y:S02]  /*7110*/  CS2R R8, SRZ ;  /* 0x0000000000087805 */ /* 0x000fe4000001ff00 */
[----:B------:R-:W-:Y:S01]  /*7120*/  ISETP.GE.AND P0, PT, R4, R13, PT ;  /* 0x0000000d0400720c */ /* 0x000fe20003f06270 */
[----:B------:R-:W-:Y:S01]  /*7130*/  IMAD R13, R33, -0x80, R13 ;  /* 0xffffff80210d7824 */ /* 0x000fe200078e020d */
[----:B------:R-:W-:-:S02]  /*7140*/  IADD3 R12, R229, -R12, RZ ;  /* 0x8000000ce50c7210 */ /* 0x000fc40007ffe0ff */
[----:B------:R-:W-:Y:S02]  /*7150*/  CS2R R4, SRZ ;  /* 0x0000000000047805 */ /* 0x000fe4000001ff00 */
[----:B------:R-:W-:Y:S02]  /*7160*/  CS2R R10, SRZ ;  /* 0x00000000000a7805 */ /* 0x000fe4000001ff00 */
[----:B------:R-:W-:-:S05]  /*7170*/  SHF.L.U32 R21, R12, 0x1f, RZ ;  /* 0x0000001f0c157819 */ /* 0x000fca00000006ff */
[----:B------:R-:W-:Y:S05]  /*7180*/  @P0 BRA `(.L_x_10634) ;  /* 0x0000000000300947 */ /* 0x000fea0003800000 */
[----:B------:R-:W-:Y:S01]  /*7190*/  ULDC UR4, c[0x0][0x3f4] ;  /* 0x0000fd0000047ab9 */ /* 0x000fe20000000800 */
[C---:B------:R-:W-:Y:S01]  /*71a0*/  IMAD.SHL.U32 R15, R16.reuse, 0x2, RZ ;  /* 0x00000002100f7824 */ /* 0x040fe200078e00ff */
[C---:B------:R-:W-:Y:S02]  /*71b0*/  ISETP.GE.AND P2, PT, R16.reuse, UR4, PT ;  /* 0x0000000410007c0c */ /* 0x040fe4000bf46270 */
[----:B------:R-:W-:Y:S02]  /*71c0*/  SHF.L.U64.HI R5, R16, 0x1, R17 ;  /* 0x0000000110057819 */ /* 0x000fe40000010211 */
[-C--:B0-2---:R-:W-:Y:S02]  /*71d0*/  IADD3 R24, P0, R3, R15.reuse, RZ ;  /* 0x0000000f03187210 */ /* 0x085fe40007f1e0ff */
[----:B----4-:R-:W-:-:S03]  /*71e0*/  IADD3 R14, P1, R14, R15, RZ ;  /* 0x0000000f0e0e7210 */ /* 0x010fc60007f3e0ff */
[--C-:B-1----:R-:W-:Y:S02]  /*71f0*/  IMAD.X R25, R0, 0x1, R5.reuse, P0 ;  /* 0x0000000100197824 */ /* 0x102fe400000e0605 */
[----:B---3--:R-:W-:Y:S01]  /*7200*/  IMAD.X R15, R20, 0x1, R5, P1 ;  /* 0x00000001140f7824 */ /* 0x008fe200008e0605 */
[----:B------:R-:W-:Y:S01]  /*7210*/  CS2R R4, SRZ ;  /* 0x0000000000047805 */ /* 0x000fe2000001ff00 */
[----:B------:R-:W-:Y:S06]  /*7220*/  @P2 BRA `(.L_x_10634) ;  /* 0x0000000000082947 */ /* 0x000fec0003800000 */
[----:B------:R0:W5:Y:S04]  /*7230*/  LD.E.128 R4, desc[UR60][R24.64] ;  /* 0x0000003c18047980 */ /* 0x000168000c101d00 */
[----:B------:R0:W5:Y:S02]  /*7240*/  LD.E.128 R8, desc[UR60][R14.64] ;  /* 0x0000003c0e087980 */ /* 0x000164000c101d00 */
.L_x_10634:
[----:B------:R-:W-:Y:S05]  /*7250*/  BSYNC B1 ;  /* 0x0000000000017941 */ /* 0x000fea0003800000 */
.L_x_10633:
[----:B------:R-:W3:Y:S01]  /*7260*/  SYNCS.PHASECHK.TRANS64.TRYWAIT P1, [R18+URZ+0x32400], R21 ;  /* 0x03240015120075a7 */ /* 0x000ee2000802017f */
[----:B-----5:R-:W-:Y:S01]  /*7270*/  IMAD.MOV.U32 R38, RZ, RZ, R4 ;  /* 0x000000ffff267224 */ /* 0x020fe200078e0004 */
[--C-:B------:R-:W-:Y:S01]  /*7280*/  SHF.R.U64 R43, R4, 0x10, R5.reuse ;  /* 0x00000010042b7819 */ /* 0x100fe20000001205 */
[--C-:B-1----:R-:W-:Y:S01]  /*7290*/  IMAD.MOV.U32 R0, RZ, RZ, R5.reuse ;  /* 0x000000ffff007224 */ /* 0x102fe200078e0005 */
[----:B0---4-:R-:W-:Y:S01]  /*72a0*/  SHF.R.U32.HI R14, RZ, 0x10, R5 ;  /* 0x00000010ff0e7819 */ /* 0x011fe20000011605 */
[----:B------:R-:W-:Y:S01]  /*72b0*/  IMAD.MOV.U32 R40, RZ, RZ, R6 ;  /* 0x000000ffff287224 */ /* 0x000fe200078e0006 */
[----:B------:R-:W-:Y:S01]  /*72c0*/  SHF.R.U64 R44, R6, 0x10, R7 ;  /* 0x00000010062c7819 */ /* 0x000fe20000001207 */
[----:B------:R-:W-:Y:S01]  /*72d0*/  IMAD.MOV.U32 R41, RZ, RZ, R8 ;  /* 0x000000ffff297224 */ /* 0x000fe200078e0008 */
[----:B------:R-:W-:Y:S01]  /*72e0*/  SHF.R.U64 R45, R8, 0x10, R9 ;  /* 0x00000010082d7819 */ /* 0x000fe20000001209 */
[----:B------:R-:W-:Y:S01]  /*72f0*/  IMAD.MOV.U32 R4, RZ, RZ, R7 ;  /* 0x000000ffff047224 */ /* 0x000fe200078e0007 */
[--C-:B------:R-:W-:Y:S01]  /*7300*/  SHF.R.U32.HI R8, RZ, 0x10, R9.reuse ;  /* 0x00000010ff087819 */ /* 0x100fe20000011609 */
[----:B------:R-:W-:Y:S01]  /*7310*/  IMAD.MOV.U32 R5, RZ, RZ, R9 ;  /* 0x000000ffff057224 */ /* 0x000fe200078e0009 */
[----:B------:R-:W-:Y:S01]  /*7320*/  VIMNMX R13, R13, 0x80, PT ;  /* 0x000000800d0d7848 */ /* 0x000fe20003fe0100 */
[----:B------:R-:W-:Y:S01]  /*7330*/  IMAD.MOV.U32 R42, RZ, RZ, R10 ;  /* 0x000000ffff2a7224 */ /* 0x000fe200078e000a */
[----:B------:R-:W-:Y:S01]  /*7340*/  SHF.R.U32.HI R7, RZ, 0x10, R7 ;  /* 0x00000010ff077819 */ /* 0x000fe20000011607 */
[--C-:B------:R-:W-:Y:S01]  /*7350*/  IMAD.MOV.U32 R6, RZ, RZ, R11.reuse ;  /* 0x000000ffff067224 */ /* 0x100fe200078e000b */
[----:B--2---:R-:W0:Y:S01]  /*7360*/  LDC R3, c[0x0][0x3f4] ;  /* 0x0000fd00ff037b82 */ /* 0x004e220000000800 */
        /* <DEDUP_REMOVED lines=15> */
[----:B---3--:R-:W-:-:S12]  /*7460*/  @!P1 BRA `(.L_x_10636) ;  /* 0x0000012800909947 */ /* 0x008fd80003800000 */
.L_x_10871:
[----:B------:R-:W-:Y:S05]  /*7470*/  BSYNC B1 ;  /* 0x0000000000017941 */ /* 0x000fea0003800000 */
.L_x_10635:
        /* <DEDUP_REMOVED lines=12> */
[----:B------:R-:W-:-:S04]  /*7540*/  LOP3.LUT R0, R7, R3, R4, 0x1e, !PT ;  /* 0x0000000307007212 */ /* 0x000fc800078e1e04 */
[----:B------:R-:W-:Y:S01]  /*7550*/  LEA R34, R5, R18, 0x1 ;  /* 0x0000001205227211 */ /* 0x000fe200078e08ff */
[----:B------:R-:W-:-:S04]  /*7560*/  IMAD R9, R215, 0x200, R0 ;  /* 0x00000200d7097824 */ /* 0x000fc800078e0200 */
[----:B------:R-:W-:Y:S01]  /*7570*/  IMAD R36, R9, 0x2, R18 ;  /* 0x0000000209247824 */ /* 0x000fe200078e0212 */
[----:B------:R-:W1:Y:S04]  /*7580*/  LDS.128 R4, [R34+0x18400] ;  /* 0x0184000022047984 */ /* 0x000e680000000c00 */
[----:B------:R-:W2:Y:S01]  /*7590*/  LDS.128 R8, [R36+0x18400] ;  /* 0x0184000024087984 */ /* 0x000ea20000000c00 */
[----:B-1----:R-:W-:Y:S02]  /*75a0*/  HADD2.F32 R0, -RZ, R4.H0_H0 ;  /* 0x20000004ff007230 */ /* 0x002fe40000004100 */
[----:B------:R-:W-:Y:S02]  /*75b0*/  HADD2.F32 R13, -RZ, R5.H0_H0 ;  /* 0x20000005ff0d7230 */ /* 0x000fe40000004100 */
[----:B--2---:R-:W-:-:S02]  /*75c0*/  HADD2.F32 R20, -RZ, R8.H0_H0 ;  /* 0x20000008ff147230 */ /* 0x004fc40000004100 */
[----:B0-----:R-:W-:Y:S02]  /*75d0*/  HADD2.F32 R21, -RZ, R9.H0_H0 ;  /* 0x20000009ff157230 */ /* 0x001fe40000004100 */
[----:B------:R-:W-:Y:S02]  /*75e0*/  HADD2.F32 R8, -RZ, R8.H1_H1 ;  /* 0x30000008ff087230 */ /* 0x000fe40000004100 */
[C---:B------:R-:W-:Y:S01]  /*75f0*/  FMUL.FTZ R35, R20.reuse, R31 ;  /* 0x0000001f14237220 */ /* 0x040fe20000410000 */
[-C--:B------:R-:W-:Y:S01]  /*7600*/  FMUL.FTZ R37, R20, R27.reuse ;  /* 0x0000001b14257220 */ /* 0x080fe20000410000 */
[----:B------:R-:W-:Y:S02]  /*7610*/  HADD2.F32 R20, -RZ, R41.H1_H1 ;  /* 0x30000029ff147230 */ /* 0x000fe40000004100 */
[C---:B------:R-:W-:Y:S01]  /*7620*/  FFMA.FTZ R35, R0.reuse, R27, -R35 ;  /* 0x0000001b00237223 */ /* 0x040fe20000010823 */
[----:B------:R-:W-:Y:S01]  /*7630*/  FFMA.FTZ R37, R0, R31, R37 ;  /* 0x0000001f00257223 */ /* 0x000fe20000010025 */
[----:B------:R-:W-:-:S02]  /*7640*/  HADD2.F32 R0, -RZ, R38.H1_H1 ;  /* 0x30000026ff007230 */ /* 0x000fc40000004100 */
[C---:B------:R-:W-:Y:S01]  /*7650*/  FMUL.FTZ R30, R21.reuse, R20 ;  /* 0x00000014151e7220 */ /* 0x040fe20000410000 */
[----:B------:R-:W-:Y:S02]  /*7660*/  HADD2.F32 R27, -RZ, R43.H0_H0 ;  /* 0x2000002bff1b7230 */ /* 0x000fe40000004100 */
[C---:B------:R-:W-:Y:S01]  /*7670*/  FMUL.FTZ R39, R8.reuse, R33 ;  /* 0x0000002108277220 */ /* 0x040fe20000410000 */
[----:B------:R-:W-:Y:S02]  /*7680*/  HADD2.F32 R4, -RZ, R4.H1_H1 ;  /* 0x30000004ff047230 */ /* 0x000fe40000004100 */
[-C--:B------:R-:W-:Y:S01]  /*7690*/  FMUL.FTZ R21, R21, R0.reuse ;  /* 0x0000000015157220 */ /* 0x080fe20000410000 */
[C---:B------:R-:W-:Y:S01]  /*76a0*/  FFMA.FTZ R30, R13.reuse, R0, -R30 ;  /* 0x000000000d1e7223 */ /* 0x040fe2000001081e */
[----:B------:R-:W-:Y:S01]  /*76b0*/  FMUL.FTZ R31, R8, R27 ;  /* 0x0000001b081f7220 */ /* 0x000fe20000410000 */
[----:B------:R-:W-:Y:S02]  /*76c0*/  HADD2.F32 R9, -RZ, R9.H1_H1 ;  /* 0x30000009ff097230 */ /* 0x000fe40000004100 */
[----:B------:R-:W-:Y:S01]  /*76d0*/  FFMA.FTZ R20, R13, R20, R21 ;  /* 0x000000140d147223 */ /* 0x000fe20000010015 */
[----:B------:R-:W-:-:S02]  /*76e0*/  HADD2.F32 R8, -RZ, R45.H1_H1 ;  /* 0x3000002dff087230 */ /* 0x000fc40000004100 */
[C---:B------:R-:W-:Y:S01]  /*76f0*/  FFMA.FTZ R26, R4.reuse, R27, -R39 ;  /* 0x0000001b041a7223 */ /* 0x040fe20000010827 */
[----:B------:R-:W-:Y:S02]  /*7700*/  HADD2.F32 R0, -RZ, R43.H1_H1 ;  /* 0x3000002bff007230 */ /* 0x000fe40000004100 */
[----:B------:R-:W-:Y:S01]  /*7710*/  FFMA.FTZ R28, R4, R33, R31 ;  /* 0x00000021041c7223 */ /* 0x000fe2000001001f */
[----:B------:R-:W-:Y:S02]  /*7720*/  HADD2.F32 R24, -RZ, R10.H0_H0 ;  /* 0x2000000aff187230 */ /* 0x000fe40000004100 */
[C---:B------:R-:W-:Y:S01]  /*7730*/  FMUL.FTZ R4, R9.reuse, R8 ;  /* 0x0000000809047220 */ /* 0x040fe20000410000 */
[----:B------:R-:W-:Y:S02]  /*7740*/  HADD2.F32 R21, -RZ, R42.H0_H0 ;  /* 0x2000002aff157230 */ /* 0x000fe40000004100 */
[----:B------:R-:W-:Y:S01]  /*7750*/  FMUL.FTZ R32, R9, R0 ;  /* 0x0000000009207220 */ /* 0x000fe20000410000 */
[----:B------:R-:W-:-:S02]  /*7760*/  HADD2.F32 R5, -RZ, R5.H1_H1 ;  /* 0x30000005ff057230 */ /* 0x000fc40000004100 */
[----:B------:R-:W-:Y:S02]  /*7770*/  HADD2.F32 R14, -RZ, R6.H0_H0 ;  /* 0x20000006ff0e7230 */ /* 0x000fe40000004100 */
        /* <DEDUP_REMOVED lines=41> */
.L_x_10638:
[----:B------:R-:W-:Y:S05]  /*7a10*/  BSYNC B1 ;  /* 0x0000000000017941 */ /* 0x000fea0003800000 */
.L_x_10637:
[----:B------:R-:W-:Y:S05]  /*7a20*/  @P0 BRA `(.L_x_10629) ;  /* 0x0000000400440947 */ /* 0x000fea0003800000 */
[----:B-1----:R-:W2:Y:S01]  /*7a30*/  LDL R36, [R1+0x7c] ;  /* 0x00007c0001247983 */ /* 0x002ea20000100800 */
[----:B------:R-:W-:-:S04]  /*7a40*/  SHF.R.U32.HI R0, RZ, 0x3, R214 ;  /* 0x00000003ff007819 */ /* 0x000fc800000116d6 */
[----:B------:R-:W-:-:S05]  /*7a50*/  LOP3.LUT R0, R0, R3, R214, 0x1e, !PT ;  /* 0x0000000300007212 */ /* 0x000fca00078e1ed6 */
[----:B------:R-:W-:-:S04]  /*7a60*/  IMAD.IADD R3, R219, 0x1, R0 ;  /* 0x00000001db037824 */ /* 0x000fc800078e0200 */
[----:B------:R-:W-:-:S05]  /*7a70*/  IMAD R3, R3, 0x2, R18 ;  /* 0x0000000203037824 */ /* 0x000fca00078e0212 */
[----:B------:R-:W1:Y:S01]  /*7a80*/  LDS.128 R8, [R3+0x18400] ;  /* 0x0184000003087984 */ /* 0x000e620000000c00 */
[--C-:B------:R-:W-:Y:S02]  /*7a90*/  HADD2.F32 R26, -RZ, R38.reuse.H0_H0 ;  /* 0x20000026ff1a7230 */ /* 0x100fe40000004100 */
[----:B------:R-:W-:Y:S02]  /*7aa0*/  HADD2.F32 R28, -RZ, R41.H0_H0 ;  /* 0x20000029ff1c7230 */ /* 0x000fe40000004100 */
[----:B------:R-:W-:Y:S02]  /*7ab0*/  HADD2.F32 R30, -RZ, R45.H0_H0 ;  /* 0x2000002dff1e7230 */ /* 0x000fe40000004100 */
[----:B------:R-:W-:Y:S02]  /*7ac0*/  HADD2.F32 R39, -RZ, R41.H1_H1 ;  /* 0x30000029ff277230 */ /* 0x000fe40000004100 */
[----:B------:R-:W-:Y:S02]  /*7ad0*/  HADD2.F32 R37, -RZ, R38.H1_H1 ;  /* 0x30000026ff257230 */ /* 0x000fe40000004100 */
[----:B------:R-:W-:-:S02]  /*7ae0*/  HADD2.F32 R41, -RZ, R45.H1_H1 ;  /* 0x3000002dff297230 */ /* 0x000fc40000004100 */
[----:B------:R-:W-:Y:S02]  /*7af0*/  HADD2.F32 R34, -RZ, R46.H0_H0 ;  /* 0x2000002eff227230 */ /* 0x000fe40000004100 */
[----:B------:R-:W-:Y:S02]  /*7b00*/  HADD2.F32 R32, -RZ, R42.H0_H0 ;  /* 0x2000002aff207230 */ /* 0x000fe40000004100 */
[--C-:B-1----:R-:W-:Y:S02]  /*7b10*/  HADD2.F32 R20, -RZ, R8.reuse.H0_H0 ;  /* 0x20000008ff147230 */ /* 0x102fe40000004100 */
[----:B------:R-:W-:-:S03]  /*7b20*/  HADD2.F32 R8, -RZ, R8.H1_H1 ;  /* 0x30000008ff087230 */ /* 0x000fc60000004100 */
[-C--:B------:R-:W-:Y:S01]  /*7b30*/  FMUL.FTZ R27, R28, R20.reuse ;  /* 0x000000141c1b7220 */ /* 0x080fe20000410000 */
[----:B------:R-:W-:Y:S01]  /*7b40*/  FMUL.FTZ R31, R26, R20 ;  /* 0x000000141a1f7220 */ /* 0x000fe20000410000 */
[----:B------:R-:W-:Y:S02]  /*7b50*/  HADD2.F32 R20, -RZ, R43.H0_H0 ;  /* 0x2000002bff147230 */ /* 0x000fe40000004100 */
[-C--:B------:R-:W-:Y:S01]  /*7b60*/  FMUL.FTZ R33, R30, R8.reuse ;  /* 0x000000081e217220 */ /* 0x080fe20000410000 */
[--C-:B0-----:R-:W-:Y:S02]  /*7b70*/  HADD2.F32 R21, -RZ, R9.reuse.H0_H0 ;  /* 0x20000009ff157230 */ /* 0x101fe40000004100 */
[----:B------:R-:W-:Y:S02]  /*7b80*/  HADD2.F32 R9, -RZ, R9.H1_H1 ;  /* 0x30000009ff097230 */ /* 0x000fe40000004100 */
[----:B------:R-:W-:Y:S01]  /*7b90*/  FMUL.FTZ R35, R20, R8 ;  /* 0x0000000814237220 */ /* 0x000fe20000410000 */
[----:B------:R-:W-:-:S02]  /*7ba0*/  HADD2.F32 R24, -RZ, R10.H0_H0 ;  /* 0x2000000aff187230 */ /* 0x000fc40000004100 */
[----:B------:R-:W-:Y:S02]  /*7bb0*/  HADD2.F32 R10, -RZ, R10.H1_H1 ;  /* 0x3000000aff0a7230 */ /* 0x000fe40000004100 */
[--C-:B------:R-:W-:Y:S02]  /*7bc0*/  HADD2.F32 R25, -RZ, R11.reuse.H0_H0 ;  /* 0x2000000bff197230 */ /* 0x100fe40000004100 */
[----:B------:R-:W-:Y:S01]  /*7bd0*/  HADD2.F32 R11, -RZ, R11.H1_H1 ;  /* 0x3000000bff0b7230 */ /* 0x000fe20000004100 */
[----:B--2---:R-:W0:Y:S02]  /*7be0*/  LDS.128 R4, [R36+0x18400] ;  /* 0x0184000024047984 */ /* 0x004e240000000c00 */
[--C-:B0-----:R-:W-:Y:S02]  /*7bf0*/  HADD2.F32 R0, -RZ, R4.reuse.H0_H0 ;  /* 0x20000004ff007230 */ /* 0x101fe40000004100 */
[----:B------:R-:W-:-:S03]  /*7c00*/  HADD2.F32 R4, -RZ, R4.H1_H1 ;  /* 0x30000004ff047230 */ /* 0x000fc60000004100 */
[-C--:B------:R-:W-:Y:S01]  /*7c10*/  FFMA.FTZ R27, R26, R0.reuse, -R27 ;  /* 0x000000001a1b7223 */ /* 0x080fe2000001081b */
[----:B------:R-:W-:Y:S01]  /*7c20*/  FFMA.FTZ R31, R28, R0, R31 ;  /* 0x000000001c1f7223 */ /* 0x000fe2000001001f */
[-C--:B------:R-:W-:Y:S01]  /*7c30*/  FFMA.FTZ R0, R20, R4.reuse, -R33 ;  /* 0x0000000414007223 */ /* 0x080fe20000010821 */
[-C--:B------:R-:W-:Y:S01]  /*7c40*/  FMUL.FTZ R20, R39, R21.reuse ;  /* 0x0000001527147220 */ /* 0x080fe20000410000 */
[----:B------:R-:W-:Y:S01]  /*7c50*/  FMUL.FTZ R26, R37, R21 ;  /* 0x00000015251a7220 */ /* 0x000fe20000410000 */
[----:B------:R-:W-:Y:S02]  /*7c60*/  HADD2.F32 R21, -RZ, R43.H1_H1 ;  /* 0x3000002bff157230 */ /* 0x000fe40000004100 */
[----:B------:R-:W-:Y:S01]  /*7c70*/  FFMA.FTZ R8, R30, R4, R35 ;  /* 0x000000041e087223 */ /* 0x000fe20000010023 */
[--C-:B------:R-:W-:Y:S02]  /*7c80*/  HADD2.F32 R13, -RZ, R5.reuse.H0_H0 ;  /* 0x20000005ff0d7230 */ /* 0x100fe40000004100 */
[----:B------:R-:W-:Y:S01]  /*7c90*/  FMUL.FTZ R4, R41, R9 ;  /* 0x0000000929047220 */ /* 0x000fe20000410000 */
[----:B------:R-:W-:-:S02]  /*7ca0*/  HADD2.F32 R5, -RZ, R5.H1_H1 ;  /* 0x30000005ff057230 */ /* 0x000fc40000004100 */
[----:B------:R-:W-:Y:S01]  /*7cb0*/  FMUL.FTZ R28, R21, R9 ;  /* 0x00000009151c7220 */ /* 0x000fe20000410000 */
[----:B------:R-:W-:Y:S02]  /*7cc0*/  HADD2.F32 R14, -RZ, R6.H0_H0 ;  /* 0x20000006ff0e7230 */ /* 0x000fe40000004100 */
[-C--:B------:R-:W-:Y:S01]  /*7cd0*/  FFMA.FTZ R20, R37, R13.reuse, -R20 ;  /* 0x0000000d25147223 */ /* 0x080fe20000010814 */
[----:B------:R-:W-:Y:S01]  /*7ce0*/  FFMA.FTZ R26, R39, R13, R26 ;  /* 0x0000000d271a7223 */ /* 0x000fe2000001001a */
[-C--:B------:R-:W-:Y:S01]  /*7cf0*/  FFMA.FTZ R9, R21, R5.reuse, -R4 ;  /* 0x0000000515097223 */ /* 0x080fe20000010804 */
[----:B------:R-:W-:Y:S02]  /*7d00*/  HADD2.F32 R4, -RZ, R44.H0_H0 ;  /* 0x2000002cff047230 */ /* 0x000fe40000004100 */
[----:B------:R-:W-:Y:S01]  /*7d10*/  FFMA.FTZ R13, R41, R5, R28 ;  /* 0x00000005290d7223 */ /* 0x000fe2000001001c */
[----:B------:R-:W-:Y:S02]  /*7d20*/  HADD2.F32 R6, -RZ, R6.H1_H1 ;  /* 0x30000006ff067230 */ /* 0x000fe40000004100 */
[----:B------:R-:W-:Y:S01]  /*7d30*/  FMUL.FTZ R5, R34, R10 ;  /* 0x0000000a22057220 */ /* 0x000fe20000410000 */
[----:B------:R-:W-:-:S02]  /*7d40*/  HADD2.F32 R30, -RZ, R40.H0_H0 ;  /* 0x20000028ff1e7230 */ /* 0x000fc40000004100 */
[----:B------:R-:W-:Y:S01]  /*7d50*/  FMUL.FTZ R35, R4, R10 ;  /* 0x0000000a04237220 */ /* 0x000fe20000410000 */
[----:B------:R-:W-:Y:S01]  /*7d60*/  FMUL.FTZ R21, R32, R24 ;  /* 0x0000001820157220 */ /* 0x000fe20000410000 */
[----:B------:R-:W-:Y:S01]  /*7d70*/  FFMA.FTZ R10, R4, R6, -R5 ;  /* 0x00000006040a7223 */ /* 0x000fe20000010805 */
[----:B------:R-:W-:Y:S02]  /*7d80*/  HADD2.F32 R39, -RZ, R42.H1_H1 ;  /* 0x3000002aff277230 */ /* 0x000fe40000004100 */
[----:B------:R-:W-:Y:S01]  /*7d90*/  FMUL.FTZ R33, R30, R24 ;  /* 0x000000181e217220 */ /* 0x000fe20000410000 */
[----:B------:R-:W-:Y:S02]  /*7da0*/  HADD2.F32 R41, -RZ, R46.H1_H1 ;  /* 0x3000002eff297230 */ /* 0x000fe40000004100 */
[----:B------:R-:W-:Y:S02]  /*7db0*/  HADD2.F32 R5, -RZ, R40.H1_H1 ;  /* 0x30000028ff057230 */ /* 0x000fe40000004100 */
[----:B------:R-:W-:-:S02]  /*7dc0*/  HADD2.F32 R37, -RZ, R44.H1_H1 ;  /* 0x3000002cff257230 */ /* 0x000fc40000004100 */
[-C--:B------:R-:W-:Y:S01]  /*7dd0*/  FFMA.FTZ R21, R30, R14.reuse, -R21 ;  /* 0x0000000e1e157223 */ /* 0x080fe20000010815 */
[--C-:B------:R-:W-:Y:S02]  /*7de0*/  HADD2.F32 R15, -RZ, R7.reuse.H0_H0 ;  /* 0x20000007ff0f7230 */ /* 0x100fe40000004100 */
[----:B------:R-:W-:Y:S01]  /*7df0*/  FFMA.FTZ R33, R32, R14, R33 ;  /* 0x0000000e20217223 */ /* 0x000fe20000010021 */
[----:B------:R-:W-:Y:S02]  /*7e00*/  HADD2.F32 R7, -RZ, R7.H1_H1 ;  /* 0x30000007ff077230 */ /* 0x000fe40000004100 */
        /* <DEDUP_REMOVED lines=19> */
.L_x_10629:
[----:B------:R-:W-:Y:S05]  /*7f40*/  BSYNC B0 ;  /* 0x0000000000007941 */ /* 0x000fea0003800000 */
.L_x_10618:
        /* <DEDUP_REMOVED lines=8> */
.L_x_10615:
[----:B-1-3--:R-:W1:Y:S01]  /*7fd0*/  S2R R0, SR_TID.X ;  /* 0x0000000000007919 */ /* 0x00ae620000002100 */
[----:B------:R-:W-:Y:S01]  /*7fe0*/  ISETP.NE.AND P0, PT, R203, 0x3, PT ;  /* 0x00000003cb00780c */ /* 0x000fe20003f05270 */
[----:B------:R-:W-:Y:S05]  /*7ff0*/  WARPSYNC.ALL ;  /* 0x0000000000007948 */ /* 0x000fea0003800000 */
[----:B-1----:R-:W-:-:S05]  /*8000*/  SHF.R.U32.HI R0, RZ, 0x7, R0 ;  /* 0x00000007ff007819 */ /* 0x002fca0000011600 */
[----:B------:R-:W-:-:S05]  /*8010*/  VIADD R175, R0, 0x8 ;  /* 0x0000000800af7836 */ /* 0x000fca0000000000 */
[----:B------:R1:W-:Y:S06]  /*8020*/  BAR.SYNC.DEFER_BLOCKING R175, 0x100 ;  /* 0x000400af0000751d */ /* 0x0003ec0000010000 */
[----:B------:R-:W-:Y:S05]  /*8030*/  @!P0 BRA `(.L_x_10639) ;  /* 0x0000000000048947 */ /* 0x000fea0003800000 */
[----:B------:R-:W-:Y:S01]  /*8040*/  BPT.TRAP 0x1 ;  /* 0x000000040000795c */ /* 0x000fe20000300000 */
.L_x_10639:
[----:B------:R-:W-:Y:S01]  /*8050*/  IMAD R0, R200, 0x8, R18 ;  /* 0x00000008c8007824 */ /* 0x000fe200078e0212 */
[----:B0-2---:R-:W-:-:S04]  /*8060*/  SHF.L.U32 R7, R204, 0x1f, RZ ;  /* 0x0000001fcc077819 */ /* 0x005fc800000006ff */
[----:B------:R0:W2:Y:S01]  /*8070*/  SYNCS.PHASECHK.TRANS64.TRYWAIT P1, [R0+URZ+0x32430], R7 ;  /* 0x03243007000075a7 */ /* 0x0000a2000802017f */
[----:B------:R-:W-:Y:S05]  /*8080*/  @!P0 BRA `(.L_x_10640) ;  /* 0x0000000000048947 */ /* 0x000fea0003800000 */
[----:B------:R-:W-:Y:S01]  /*8090*/  BPT.TRAP 0x1 ;  /* 0x000000040000795c */ /* 0x000fe20000300000 */
.L_x_10640:
[----:B------:R-:W-:-:S05]  /*80a0*/  VIADD R3, R18, 0x1c400 ;  /* 0x0001c40012037836 */ /* 0x000fca0000000000 */
[----:B------:R-:W-:-:S04]  /*80b0*/  SHF.R.U32.HI R3, RZ, 0x4, R3 ;  /* 0x00000004ff037819 */ /* 0x000fc80000011603 */
[----:B------:R-:W-:Y:S01]  /*80c0*/  LOP3.LUT R3, R3, 0x3fff, RZ, 0xc0, !PT ;  /* 0x00003fff03037812 */ /* 0x000fe200078ec0ff */
[----:B--2---:R-:W-:Y:S06]  /*80d0*/  @P1 BRA `(.L_x_10641) ;  /* 0x0000000000081947 */ /* 0x004fec0003800000 */
[----:B------:R-:W2:Y:S02]  /*80e0*/  SYNCS.PHASECHK.TRANS64.TRYWAIT P1, [R0+URZ+0x32430], R7 ;  /* 0x03243007000075a7 */ /* 0x000ea4000802017f */
[----:B--2---:R-:W-:Y:S05]  /*80f0*/  @!P1 BRA `(.L_x_10642) ;  /* 0x0000011c00809947 */ /* 0x004fea0003800000 */
.L_x_10641:
[----:B------:R-:W-:Y:S05]  /*8100*/  WARPSYNC.ALL ;  /* 0x0000000000007948 */ /* 0x000fea0003800000 */
[----:B------:R-:W-:Y:S01]  /*8110*/  LOP3.LUT R217, R3, 0x10000, RZ, 0xfc, !PT ;  /* 0x0001000003d97812 */ /* 0x000fe200078efcff */
[----:B------:R-:W-:Y:S01]  /*8120*/  IMAD R29, R29, 0x2000, R18 ;  /* 0x000020001d1d7824 */ /* 0x000fe200078e0212 */
[----:B------:R-:W-:-:S03]  /*8130*/  UMOV UR9, 0x40000040 ;  /* 0x4000004000097882 */ /* 0x000fc60000000000 */
[----:B------:R-:W-:Y:S01]  /*8140*/  IMAD R4, R200, 0x300, R217 ;  /* 0x00000300c8047824 */ /* 0x000fe200078e02d9 */
[----:B------:R-:W-:Y:S01]  /*8150*/  SHF.L.U32 R3, R12, 0x1f, RZ ;  /* 0x0000001f0c037819 */ /* 0x000fe200000006ff */
[----:B------:R-:W-:Y:S01]  /*8160*/  IMAD.MOV.U32 R5, RZ, RZ, 0x40000040 ;  /* 0x40000040ff057424 */ /* 0x000fe200078e00ff */
[----:B------:R-:W-:Y:S01]  /*8170*/  R2UR UR4, R29 ;  /* 0x000000001d0472ca */ /* 0x000fe200000e0000 */
[C---:B------:R-:W-:Y:S01]  /*8180*/  VIADD R8, R4.reuse, 0x2 ;  /* 0x0000000204087836 */ /* 0x040fe20000000000 */
[----:B------:R-:W-:Y:S01]  /*8190*/  R2UR UR10, R4 ;  /* 0x00000000040a72ca */ /* 0x000fe200000e0000 */
[----:B-----5:R-:W-:Y:S01]  /*81a0*/  WARPGROUP.ARRIVE ;  /* 0x00000000000079c5 */ /* 0x020fe20000000000 */
[----:B------:R-:W-:Y:S01]  /*81b0*/  R2UR UR11, R5 ;  /* 0x00000000050b72ca */ /* 0x000fe200000e0000 */
[----:B------:R-:W-:Y:S01]  /*81c0*/  IMAD.MOV.U32 R9, RZ, RZ, 0x40000040 ;  /* 0x40000040ff097424 */ /* 0x000fe200078e00ff */
[----:B------:R-:W-:Y:S01]  /*81d0*/  BSSY B0, `(.L_x_10643) ;  /* 0x0000032000007945 */ /* 0x000fe20003800000 */
[----:B------:R-:W-:-:S02]  /*81e0*/  IMAD.U32 R11, RZ, RZ, UR9 ;  /* 0x00000009ff0b7e24 */ /* 0x000fc4000f8e00ff */
[----:B------:R-:W-:-:S04]  /*81f0*/  IMAD.MOV.U32 R5, RZ, RZ, 0x40000040 ;  /* 0x40000040ff057424 */ /* 0x000fc800078e00ff */
[----:B------:R-:W-:-:S04]  /*8200*/  UIADD3 UR5, UR4, 0x18400, URZ ;  /* 0x0001840004057890 */ /* 0x000fc8000fffe03f */
[----:B------:R-:W-:-:S04]  /*8210*/  USHF.R.U32.HI UR5, URZ, 0x4, UR5 ;  /* 0x000000043f057899 */ /* 0x000fc80008011605 */
[----:B------:R-:W-:-:S04]  /*8220*/  ULOP3.LUT UR5, UR5, 0x3fff, URZ, 0xc0, !UPT ;  /* 0x00003fff05057892 */ /* 0x000fc8000f8ec03f */
[----:B------:R-:W-:-:S04]  /*8230*/  ULOP3.LUT UR6, UR5, 0x10000, URZ, 0xfc, !UPT ;  /* 0x0001000005067892 */ /* 0x000fc8000f8efc3f */
[----:B------:R-:W-:-:S03]  /*8240*/  UIADD3 UR5, UR6, 0x2, URZ ;  /* 0x0000000206057890 */ /* 0x000fc6000fffe03f */
[----:B------:R-:W-:Y:S02]  /*8250*/  UMOV UR8, UR6 ;  /* 0x0000000600087c82 */ /* 0x000fe40008000000 */
[----:B------:R-:W-:Y:S01]  /*8260*/  HGMMA.64x96x16.F32 R24, gdesc[UR8], RZ, !UPT, gsb0 ;  /* 0x01600000081879f0 */ /* 0x000fe2000c0008ff */
[----:B------:R-:W-:Y:S01]  /*8270*/  R2UR UR10, R8 ;  /* 0x00000000080a72ca */ /* 0x000fe200000e0000 */
[----:B------:R-:W-:Y:S01]  /*8280*/  IMAD.U32 R10, RZ, RZ, UR8 ;  /* 0x00000008ff0a7e24 */ /* 0x000fe2000f8e00ff */
[----:B------:R-:W-:Y:S01]  /*8290*/  R2UR UR11, R9 ;  /* 0x00000000090b72ca */ /* 0x000fe200000e0000 */
[----:B------:R-:W-:Y:S01]  /*82a0*/  UMOV UR8, UR5 ;  /* 0x0000000500087c82 */ /* 0x000fe20008000000 */
[----:B------:R-:W-:Y:S01]  /*82b0*/  UMOV UR9, 0x40000040 ;  /* 0x4000004000097882 */ /* 0x000fe20000000000 */
[C---:B------:R-:W-:Y:S01]  /*82c0*/  VIADD R8, R4.reuse, 0x4 ;  /* 0x0000000404087836 */ /* 0x040fe20000000000 */
[----:B------:R-:W-:Y:S01]  /*82d0*/  UIADD3 UR5, UR6, 0x4, URZ ;  /* 0x0000000406057890 */ /* 0x000fe2000fffe03f */
[----:B------:R-:W-:Y:S01]  /*82e0*/  IMAD.MOV.U32 R9, RZ, RZ, 0x40000040 ;  /* 0x40000040ff097424 */ /* 0x000fe200078e00ff */
[----:B------:R3:W-:Y:S01]  /*82f0*/  STL.64 [R1+0x70], R10 ;  /* 0x0000700a01007387 */ /* 0x0007e20000100a00 */
[----:B------:R-:W-:-:S02]  /*8300*/  VIADD R4, R4, 0x6 ;  /* 0x0000000604047836 */ /* 0x000fc40000000000 */
[----:B---3--:R-:W-:Y:S01]  /*8310*/  IMAD.U32 R10, RZ, RZ, UR8 ;  /* 0x00000008ff0a7e24 */ /* 0x008fe2000f8e00ff */
[----:B------:R-:W-:-:S05]  /*8320*/  MOV R11, UR9 ;  /* 0x00000009000b7c02 */ /* 0x000fca0008000f00 */
        /* <DEDUP_REMOVED lines=8> */
[----:B------:R-:W-:Y:S01]  /*83b0*/  UIADD3 UR5, UR6, 0x6, URZ ;  /* 0x0000000606057890 */ /* 0x000fe2000fffe03f */
[----:B------:R-:W-:Y:S02]  /*83c0*/  IMAD.U32 R8, RZ, RZ, UR8 ;  /* 0x00000008ff087e24 */ /* 0x000fe4000f8e00ff */
        /* <DEDUP_REMOVED lines=9> */
[----:B------:R-:W-:Y:S02]  /*8460*/  IMAD.U32 R4, RZ, RZ, UR8 ;  /* 0x00000008ff047e24 */ /* 0x000fe4000f8e00ff */
[----:B------:R-:W-:-:S05]  /*8470*/  IMAD.U32 R5, RZ, RZ, UR9 ;  /* 0x00000009ff057e24 */ /* 0x000fca000f8e00ff */
[----:B------:R3:W-:Y:S01]  /*8480*/  STL.64 [R1+0x58], R4 ;  /* 0x0000580401007387 */ /* 0x0007e20000100a00 */
[----:B------:R-:W-:Y:S02]  /*8490*/  WARPGROUP.DEPBAR.LE gsb0, 0x0 ;  /* 0x00008000000079c5 */ /* 0x000fe40000010000 */
[----:B------:R-:W-:-:S06]  /*84a0*/  WARPGROUP.ARRIVE ;  /* 0x00000000000079c5 */ /* 0x000fcc0000000000 */
[----:B------:R-:W-:Y:S03]  /*84b0*/  HGMMA.64x96x16.F32 R24, gdesc[UR8], R24, gsb0 ;  /* 0x01600000081879f0 */ /* 0x000fe60008000818 */
[----:B------:R-:W-:Y:S02]  /*84c0*/  WARPGROUP.DEPBAR.LE gsb0, 0x0 ;  /* 0x00008000000079c5 */ /* 0x000fe40000010000 */
[----:B------:R-:W4:Y:S02]  /*84d0*/  SYNCS.PHASECHK.TRANS64.TRYWAIT P1, [R18+URZ+0x32410], R3 ;  /* 0x03241003120075a7 */ /* 0x000f24000802017f */
[----:B---34-:R-:W-:Y:S05]  /*84e0*/  @!P1 BRA `(.L_x_10644) ;  /* 0x0000011800989947 */ /* 0x018fea0003800000 */
.L_x_10872:
[----:B------:R-:W-:Y:S05]  /*84f0*/  BSYNC B0 ;  /* 0x0000000000007941 */ /* 0x000fea0003800000 */
.L_x_10643:
[----:B------:R-:W-:Y:S05]  /*8500*/  @!P0 BRA `(.L_x_10645) ;  /* 0x0000000000048947 */ /* 0x000fea0003800000 */
[----:B------:R-:W-:Y:S01]  /*8510*/  BPT.TRAP 0x1 ;  /* 0x000000040000795c */ /* 0x000fe20000300000 */
.L_x_10645:
[----:B------:R4:W0:Y:S01]  /*8520*/  SYNCS.PHASECHK.TRANS64.TRYWAIT P2, [R0+URZ+0x32450], R7 ;  /* 0x03245007000075a7 */ /* 0x000822000804017f */
[----:B------:R-:W-:Y:S05]  /*8530*/  @!P0 BRA `(.L_x_10646) ;  /* 0x0000000000048947 */ /* 0x000fea0003800000 */
[----:B------:R-:W-:Y:S01]  /*8540*/  BPT.TRAP 0x1 ;  /* 0x000000040000795c */ /* 0x000fe20000300000 */
.L_x_10646:
[----:B---3--:R-:W3:Y:S01]  /*8550*/  S2R R3, SR_TID.X ;  /* 0x0000000000037919 */ /* 0x008ee20000002100 */
[----:B------:R-:W-:Y:S01]  /*8560*/  BSSY B0, `(.L_x_10647) ;  /* 0x0000006000007945 */ /* 0x000fe20003800000 */
[----:B---3--:R-:W-:-:S04]  /*8570*/  LOP3.LUT R3, R3, 0x7f, RZ, 0xc0, !PT ;  /* 0x0000007f03037812 */ /* 0x008fc800078ec0ff */
[----:B------:R-:W-:Y:S01]  /*8580*/  ISETP.NE.AND P1, PT, R3, RZ, PT ;  /* 0x000000ff0300720c */ /* 0x000fe20003f25270 */
[----:B0-----:R-:W-:-:S12]  /*8590*/  @P2 BRA `(.L_x_10648) ;  /* 0x0000000000082947 */ /* 0x001fd80003800000 */
[----:B------:R-:W0:Y:S02]  /*85a0*/  SYNCS.PHASECHK.TRANS64.TRYWAIT P2, [R0+URZ+0x32450], R7 ;  /* 0x03245007000075a7 */ /* 0x000e24000804017f */
[----:B0-----:R-:W-:Y:S05]  /*85b0*/  @!P2 BRA `(.L_x_10649) ;  /* 0x000001180078a947 */ /* 0x001fea0003800000 */
.L_x_10648:
[----:B------:R-:W-:Y:S05]  /*85c0*/  BSYNC B0 ;  /* 0x0000000000007941 */ /* 0x000fea0003800000 */
.L_x_10647:
[----:B------:R-:W-:Y:S05]  /*85d0*/  WARPSYNC.ALL ;  /* 0x0000000000007948 */ /* 0x000fea0003800000 */
[----:B------:R-:W-:Y:S01]  /*85e0*/  VIADD R216, R18, 0x400 ;  /* 0x0000040012d87836 */ /* 0x000fe20000000000 */
[----:B------:R-:W-:Y:S01]  /*85f0*/  UIADD3 UR4, UR4, 0x22400, URZ ;  /* 0x0002240004047890 */ /* 0x000fe2000fffe03f */
[----:B------:R-:W-:Y:S01]  /*8600*/  IMAD.MOV.U32 R5, RZ, RZ, 0x40000040 ;  /* 0x40000040ff057424 */ /* 0x000fe200078e00ff */
[----:B------:R-:W-:Y:S01]  /*8610*/  WARPGROUP.ARRIVE ;  /* 0x00000000000079c5 */ /* 0x000fe20000000000 */
[----:B------:R-:W-:Y:S01]  /*8620*/  UMOV UR9, 0x40000040 ;  /* 0x4000004000097882 */ /* 0x000fe20000000000 */
[----:B------:R-:W-:Y:S01]  /*8630*/  SHF.R.U32.HI R216, RZ, 0x4, R216 ;  /* 0x00000004ffd87819 */ /* 0x000fe200000116d8 */
[----:B------:R-:W-:Y:S01]  /*8640*/  USHF.R.U32.HI UR4, URZ, 0x4, UR4 ;  /* 0x000000043f047899 */ /* 0x000fe20008011604 */
[----:B------:R-:W-:Y:S01]  /*8650*/  R2UR UR11, R5 ;  /* 0x00000000050b72ca */ /* 0x000fe200000e0000 */
[----:B0-2-4-:R-:W-:Y:S01]  /*8660*/  IMAD.MOV.U32 R7, RZ, RZ, 0x40000040 ;  /* 0x40000040ff077424 */ /* 0x015fe200078e00ff */
[----:B------:R-:W-:Y:S01]  /*8670*/  LOP3.LUT R216, R216, 0x3fff, RZ, 0xc0, !PT ;  /* 0x00003fffd8d87812 */ /* 0x000fe200078ec0ff */
[----:B------:R-:W-:Y:S01]  /*8680*/  ULOP3.LUT UR4, UR4, 0x3fff, URZ, 0xc0, !UPT ;  /* 0x00003fff04047892 */ /* 0x000fe2000f8ec03f */
[----:B------:R-:W-:Y:S01]  /*8690*/  IMAD.U32 R9, RZ, RZ, UR9 ;  /* 0x00000009ff097e24 */ /* 0x000fe2000f8e00ff */
[----:B------:R-:W-:Y:S01]  /*86a0*/  UMOV UR53, 0x40000040 ;  /* 0x4000004000357882 */ /* 0x000fe20000000000 */
[----:B------:R-:W-:Y:S01]  /*86b0*/  LOP3.LUT R218, R216, 0x10000, RZ, 0xfc, !PT ;  /* 0x00010000d8da7812 */ /* 0x000fe200078efcff */
[----:B------:R-:W-:Y:S01]  /*86c0*/  ULOP3.LUT UR4, UR4, 0x10000, URZ, 0xfc, !UPT ;  /* 0x0001000004047892 */ /* 0x000fe2000f8efc3f */
[----:B------:R-:W-:Y:S01]  /*86d0*/  IMAD.MOV.U32 R5, RZ, RZ, 0x40000040 ;  /* 0x40000040ff057424 */ /* 0x000fe200078e00ff */
[----:B------:R-:W-:Y:S01]  /*86e0*/  UMOV UR49, 0x40000040 ;  /* 0x4000004000317882 */ /* 0x000fe20000000000 */
[----:B------:R-:W-:Y:S01]  /*86f0*/  UMOV UR45, 0x40000040 ;  /* 0x40000040002d7882 */ /* 0x000fe20000000000 */
[----:B------:R-:W-:Y:S01]  /*8700*/  IMAD R4, R200, 0xc00, R218 ;  /* 0x00000c00c8047824 */ /* 0x000fe200078e02da */
[----:B------:R-:W-:Y:S01]  /*8710*/  UIADD3 UR5, UR4, 0x2, URZ ;  /* 0x0000000204057890 */ /* 0x000fe2000fffe03f */
[----:B------:R-:W-:Y:S01]  /*8720*/  R2UR UR39, R5 ;  /* 0x00000000052772ca */ /* 0x000fe200000e0000 */
[----:B------:R-:W-:Y:S01]  /*8730*/  UMOV UR8, UR4 ;  /* 0x0000000400087c82 */ /* 0x000fe20008000000 */
[C---:B------:R-:W-:Y:S01]  /*8740*/  VIADD R6, R4.reuse, 0x2 ;  /* 0x0000000204067836 */ /* 0x040fe20000000000 */
[----:B------:R-:W-:Y:S01]  /*8750*/  R2UR UR10, R4 ;  /* 0x00000000040a72ca */ /* 0x000fe200000e0000 */
[----:B------:R-:W-:Y:S01]  /*8760*/  IMAD.U32 R8, RZ, RZ, UR8 ;  /* 0x00000008ff087e24 */ /* 0x000fe2000f8e00ff */
[----:B------:R-:W-:Y:S01]  /*8770*/  UIADD3 UR52, UR4, 0x806, URZ ;  /* 0x0000080604347890 */ /* 0x000fe2000fffe03f */
[----:B------:R-:W-:Y:S01]  /*8780*/  SHF.R.S32.HI R13, RZ, 0x1f, R235 ;  /* 0x0000001fff0d7819 */ /* 0x000fe200000114eb */
[----:B------:R-:W-:Y:S01]  /*8790*/  UIADD3 UR48, UR4, 0xc00, URZ ;  /* 0x00000c0004307890 */ /* 0x000fe2000fffe03f */
[----:B------:R-:W0:Y:S01]  /*87a0*/  S2R R72, SR_TID.X ;  /* 0x0000000000487919 */ /* 0x000e220000002100 */
[----:B------:R-:W-:Y:S01]  /*87b0*/  UIADD3 UR44, UR4, 0xc02, URZ ;  /* 0x00000c02042c7890 */ /* 0x000fe2000fffe03f */
[----:B------:R-:W-:Y:S01]  /*87c0*/  LEA.HI R13, R13, R235, RZ, 0x2 ;  /* 0x000000eb0d0d7211 */ /* 0x000fe200078f10ff */
[----:B------:R-:W-:Y:S01]  /*87d0*/  UIADD3 UR40, UR4, 0xc04, URZ ;  /* 0x00000c0404287890 */ /* 0x000fe2000fffe03f */
[----:B------:R2:W-:Y:S01]  /*87e0*/  STL.64 [R1+0x50], R8 ;  /* 0x0000500801007387 */ /* 0x0005e20000100a00 */
[----:B------:R-:W-:Y:S01]  /*87f0*/  UMOV UR41, 0x40000040 ;  /* 0x4000004000297882 */ /* 0x000fe20000000000 */
[----:B------:R-:W-:Y:S01]  /*8800*/  UIADD3 UR36, UR4, 0xc06, URZ ;  /* 0x00000c0604247890 */ /* 0x000fe2000fffe03f */
[----:B------:R-:W-:Y:S01]  /*8810*/  LOP3.LUT R13, R13, 0x7ffffffc, RZ, 0xc0, !PT ;  /* 0x7ffffffc0d0d7812 */ /* 0x000fe200078ec0ff */
        /* <DEDUP_REMOVED lines=8> */
[----:B--2---:R-:W-:Y:S01]  /*88a0*/  MOV R8, UR8 ;  /* 0x0000000800087c02 */ /* 0x004fe20008000f00 */
[----:B------:R-:W-:Y:S01]  /*88b0*/  IMAD.U32 R9, RZ, RZ, UR9 ;  /* 0x00000009ff097e24 */ /* 0x000fe2000f8e00ff */
[----:B------:R-:W-:Y:S01]  /*88c0*/  UMOV UR37, 0x40000040 ;  /* 0x4000004000257882 */ /* 0x000fe20000000000 */
[----:B------:R-:W-:Y:S01]  /*88d0*/  IMAD.IADD R13, R235, 0x1, -R13 ;  /* 0x00000001eb0d7824 */ /* 0x000fe200078e0a0d */
[----:B------:R-:W-:-:S02]  /*88e0*/  LOP3.LUT R216, R216, 0x3000000, RZ, 0xfc, !PT ;  /* 0x03000000d8d87812 */ /* 0x000fc400078efcff */
        /* <DEDUP_REMOVED lines=11> */
[----:B--2---:R-:W-:Y:S02]  /*89a0*/  IMAD.U32 R8, RZ, RZ, UR8 ;  /* 0x00000008ff087e24 */ /* 0x004fe4000f8e00ff */
        /* <DEDUP_REMOVED lines=90> */
[----:B--2---:R-:W-:Y:S01]  /*8f50*/  IMAD.U32 R8, RZ, RZ, UR8 ;  /* 0x00000008ff087e24 */ /* 0x004fe2000f8e00ff */
[----:B------:R-:W-:Y:S01]  /*8f60*/  ULDC UR4, c[0x0][0xad0] ;  /* 0x0002b40000047ab9 */ /* 0x000fe20000000800 */
        /* <DEDUP_REMOVED lines=9> */
[----:B------:R-:W-:Y:S02]  /*9000*/  VIADD R6, R4, 0x606 ;  /* 0x0000060604067836 */ /* 0x000fe40000000000 */
[----:B------:R-:W-:Y:S02]  /*9010*/  IMAD.MOV.U32 R7, RZ, RZ, 0x40000040 ;  /* 0x40000040ff077424 */ /* 0x000fe400078e00ff */
[----:B--2---:R-:W-:Y:S01]  /*9020*/  IMAD.U32 R8, RZ, RZ, UR8 ;  /* 0x00000008ff087e24 */ /* 0x004fe2000f8e00ff */
[----:B------:R-:W-:Y:S01]  /*9030*/  R2UR UR54, R6 ;  /* 0x00000000063672ca */ /* 0x000fe200000e0000 */
[----:B------:R-:W-:Y:S01]  /*9040*/  VIADD R6, R4, 0x900 ;  /* 0x0000090004067836 */ /* 0x000fe20000000000 */
[----:B------:R-:W-:Y:S01]  /*9050*/  R2UR UR55, R7 ;  /* 0x00000000073772ca */ /* 0x000fe200000e0000 */
[----:B------:R-:W-:-:S02]  /*9060*/  IMAD.MOV.U32 R7, RZ, RZ, 0x40000040 ;  /* 0x40000040ff077424 */ /* 0x000fc400078e00ff */
[----:B------:R-:W-:Y:S01]  /*9070*/  IMAD.U32 R9, RZ, RZ, UR9 ;  /* 0x00000009ff097e24 */ /* 0x000fe2000f8e00ff */
[----:B------:R-:W-:Y:S01]  /*9080*/  R2UR UR50, R6 ;  /* 0x00000000063272ca */ /* 0x000fe200000e0000 */
[----:B------:R-:W-:Y:S01]  /*9090*/  VIADD R6, R4, 0x902 ;  /* 0x0000090204067836 */ /* 0x000fe20000000000 */
[----:B------:R-:W-:Y:S01]  /*90a0*/  R2UR UR51, R7 ;  /* 0x00000000073372ca */ /* 0x000fe200000e0000 */
[----:B------:R-:W-:Y:S01]  /*90b0*/  IMAD.MOV.U32 R7, RZ, RZ, 0x40000040 ;  /* 0x40000040ff077424 */ /* 0x000fe200078e00ff */
[----:B------:R2:W-:Y:S02]  /*90c0*/  STL.64 [R1], R8 ;  /* 0x0000000801007387 */ /* 0x0005e40000100a00 */
[----:B------:R-:W-:Y:S01]  /*90d0*/  R2UR UR46, R6 ;  /* 0x00000000062e72ca */ /* 0x000fe200000e0000 */
[C---:B------:R-:W-:Y:S01]  /*90e0*/  VIADD R6, R4.reuse, 0x904 ;  /* 0x0000090404067836 */ /* 0x040fe20000000000 */
[----:B------:R-:W-:Y:S01]  /*90f0*/  R2UR UR47, R7 ;  /* 0x00000000072f72ca */ /* 0x000fe200000e0000 */
[----:B------:R-:W-:Y:S01]  /*9100*/  VIADD R4, R4, 0x906 ;  /* 0x0000090604047836 */ /* 0x000fe20000000000 */
[----:B------:R-:W-:-:S02]  /*9110*/  MOV R7, 0x40000040 ;  /* 0x4000004000077802 */ /* 0x000fc40000000f00 */
[----:B------:R-:W-:Y:S01]  /*9120*/  R2UR UR42, R6 ;  /* 0x00000000062a72ca */ /* 0x000fe200000e0000 */
[----:B------:R-:W-:Y:S01]  /*9130*/  IMAD R6, R196, -0x60, R195 ;  /* 0xffffffa0c4067824 */ /* 0x000fe200078e02c3 */
[----:B------:R-:W-:Y:S02]  /*9140*/  R2UR UR43, R7 ;  /* 0x00000000072b72ca */ /* 0x000fe400000e0000 */
[----:B------:R-:W-:Y:S01]  /*9150*/  R2UR UR38, R4 ;  /* 0x00000000042672ca */ /* 0x000fe200000e0000 */
[----:B------:R-:W-:-:S04]  /*9160*/  VIADD R6, R6, 0x60 ;  /* 0x0000006006067836 */ /* 0x000fc80000000000 */
[----:B------:R-:W-:-:S05]  /*9170*/  IMAD R6, R13, -0x2, R6 ;  /* 0xfffffffe0d067824 */ /* 0x000fca00078e0206 */
[C---:B------:R-:W-:Y:S02]  /*9180*/  ISETP.GT.AND P4, PT, R6.reuse, RZ, PT ;  /* 0x000000ff0600720c */ /* 0x040fe40003f84270 */
[C---:B------:R-:W-:Y:S02]  /*9190*/  ISETP.GT.AND P5, PT, R6.reuse, 0x1, PT ;  /* 0x000000010600780c */ /* 0x040fe40003fa4270 */
[C---:B------:R-:W-:Y:S02]  /*91a0*/  ISETP.GT.AND P2, PT, R6.reuse, 0x8, PT ;  /* 0x000000080600780c */ /* 0x040fe40003f44270 */
[----:B------:R-:W-:Y:S01]  /*91b0*/  ISETP.GT.AND P3, PT, R6, 0x9, PT ;  /* 0x000000090600780c */ /* 0x000fe20003f64270 */
        /* <DEDUP_REMOVED lines=19> */
[----:B------:R-:W-:Y:S02]  /*92f0*/  WARPGROUP.DEPBAR.LE gsb0, 0x0 ;  /* 0x00008000000079c5 */ /* 0x000fe40000010000 */
        /* <DEDUP_REMOVED lines=63> */
[----:B------:R-:W-:Y:S01]  /*96f0*/  ISETP.GT.AND P5, PT, R6, 0x11, PT ;  /* 0x000000110600780c */ /* 0x000fe20003fa4270 */
[----:B------:R-:W-:Y:S01]  /*9700*/  FMUL.FTZ R67, R67, UR4 ;  /* 0x0000000443437c20 */ /* 0x000fe20008410000 */
[----:B------:R-:W-:Y:S01]  /*9710*/  FMUL.FTZ R70, R70, UR4 ;  /* 0x0000000446467c20 */ /* 0x000fe20008410000 */
[----:B------:R-:W-:Y:S01]  /*9720*/  FMUL.FTZ R71, R71, UR4 ;  /* 0x0000000447477c20 */ /* 0x000fe20008410000 */
[----:B------:R-:W-:Y:S01]  /*9730*/  ULDC UR4, c[0x0][0xa80] ;  /* 0x0002a00000047ab9 */ /* 0x000fe20000000800 */
[----:B------:R-:W5:Y:S01]  /*9740*/  MUFU.TANH R33, R33 ;  /* 0x0000002100217308 */ /* 0x000f620000002400 */
[----:B---3--:R-:W-:-:S04]  /*9750*/  FSEL R165, R32, -INF , P4 ;  /* 0xff80000020a57808 */ /* 0x008fc80002000000 */
[----:B------:R-:W-:Y:S02]  /*9760*/  FMNMX.FTZ R7, R165, R14, !PT ;  /* 0x0000000ea5077209 */ /* 0x000fe40007810000 */
[----:B------:R-:W-:Y:S01]  /*9770*/  FMNMX.FTZ R14, R5, R25, !PT ;  /* 0x00000019050e7209 */ /* 0x000fe20007810000 */
[----:B------:R-:W3:Y:S01]  /*9780*/  MUFU.TANH R31, R31 ;  /* 0x0000001f001f7308 */ /* 0x000ee20000002400 */
[----:B----4-:R-:W-:Y:S02]  /*9790*/  FSEL R29, R30, -INF , P2 ;  /* 0xff8000001e1d7808 */ /* 0x010fe40001000000 */
[----:B------:R-:W-:Y:S02]  /*97a0*/  ISETP.GT.AND P2, PT, R6, 0x18, PT ;  /* 0x000000180600780c */ /* 0x000fe40003f44270 */
[----:B------:R-:W-:-:S03]  /*97b0*/  FMNMX.FTZ R14, R29, R14, !PT ;  /* 0x0000000e1d0e7209 */ /* 0x000fc60007810000 */
[----:B------:R-:W4:Y:S01]  /*97c0*/  MUFU.TANH R36, R36 ;  /* 0x0000002400247308 */ /* 0x000f220000002400 */
[----:B-----5:R-:W-:-:S04]  /*97d0*/  FSEL R162, R33, -INF , P5 ;  /* 0xff80000021a27808 */ /* 0x020fc80002800000 */
        /* <DEDUP_REMOVED lines=13> */
[----:B---3--:R-:W-:-:S04]  /*98b0*/  FSEL R164, R37, -INF , P3 ;  /* 0xff80000025a47808 */ /* 0x008fc80001800000 */
[----:B------:R-:W-:-:S03]  /*98c0*/  FMNMX.FTZ R7, R164, R7, !PT ;  /* 0x00000007a4077209 */ /* 0x000fc60007810000 */
        /* <DEDUP_REMOVED lines=14> */
[----:B------:R0:W4:Y:S01]  /*99b0*/  MUFU.TANH R21, R42 ;  /* 0x0000002a00157308 */ /* 0x0001220000002400 */
[----:B-----5:R-:W-:Y:S02]  /*99c0*/  FSEL R177, R39, -INF , P3 ;  /* 0xff80000027b17808 */ /* 0x020fe40001800000 */
[----:B------:R-:W-:Y:S02]  /*99d0*/  ISETP.GT.AND P3, PT, R6, 0x29, PT ;  /* 0x000000290600780c */ /* 0x000fe40003f64270 */
[----:B------:R-:W-:-:S03]  /*99e0*/  FMNMX.FTZ R14, R177, R14, !PT ;  /* 0x0000000eb10e7209 */ /* 0x000fc60007810000 */
[----:B------:R-:W5:Y:S01]  /*99f0*/  MUFU.TANH R45, R45 ;  /* 0x0000002d002d7308 */ /* 0x000f620000002400 */
[----:B---3--:R-:W-:Y:S02]  /*9a00*/  FSEL R156, R44, -INF , P2 ;  /* 0xff8000002c9c7808 */ /* 0x008fe40001000000 */
[----:B0-----:R-:W-:Y:S02]  /*9a10*/  SHF.R.U32.HI R42, RZ, 0x7, R72 ;  /* 0x00000007ff2a7819 */ /* 0x001fe40000011648 */
[----:B------:R-:W-:Y:S02]  /*9a20*/  FMNMX.FTZ R7, R156, R7, !PT ;  /* 0x000000079c077209 */ /* 0x000fe40007810000 */
[----:B------:R-:W-:Y:S01]  /*9a30*/  IADD3 R168, -R42, 0xb, RZ ;  /* 0x0000000b2aa87810 */ /* 0x000fe20007ffe1ff */
[----:B------:R-:W0:Y:S01]  /*9a40*/  MUFU.TANH R43, R43 ;  /* 0x0000002b002b7308 */ /* 0x000e220000002400 */
[----:B----4-:R-:W-:Y:S02]  /*9a50*/  FSEL R21, R21, -INF , P4 ;  /* 0xff80000015157808 */ /* 0x010fe40002000000 */
[----:B------:R-:W-:-:S02]  /*9a60*/  ISETP.GT.AND P4, PT, R6, 0x30, PT ;  /* 0x000000300600780c */ /* 0x000fc40003f84270 */
[----:B------:R-:W-:-:S03]  /*9a70*/  FMNMX.FTZ R14, R21, R14, !PT ;  /* 0x0000000e150e7209 */ /* 0x000fc60007810000 */
[----:B------:R-:W3:Y:S01]  /*9a80*/  MUFU.TANH R48, R48 ;  /* 0x0000003000307308 */ /* 0x000ee20000002400 */
[----:B-----5:R-:W-:-:S04]  /*9a90*/  FSEL R170, R45, -INF , P3 ;  /* 0xff8000002daa7808 */ /* 0x020fc80001800000 */
[----:B------:R-:W-:-:S03]  /*9aa0*/  FMNMX.FTZ R28, R170, R7, !PT ;  /* 0x00000007aa1c7209 */ /* 0x000fc60007810000 */
[----:B------:R-:W4:Y:S01]  /*9ab0*/  MUFU.TANH R46, R46 ;  /* 0x0000002e002e7308 */ /* 0x000f220000002400 */
[----:B0-----:R-:W-:Y:S02]  /*9ac0*/  FSEL R169, R43, -INF , P5 ;  /* 0xff8000002ba97808 */ /* 0x001fe40002800000 */
[----:B------:R-:W-:Y:S02]  /*9ad0*/  ISETP.GT.AND P5, PT, R6, 0x31, PT ;  /* 0x000000310600780c */ /* 0x000fe40003fa4270 */
[----:B------:R-:W-:-:S03]  /*9ae0*/  FMNMX.FTZ R7, R169, R14, !PT ;  /* 0x0000000ea9077209 */ /* 0x000fc60007810000 */
[----:B--2---:R-:W0:Y:S01]  /*9af0*/  MUFU.TANH R9, R49 ;  /* 0x0000003100097308 */ /* 0x004e220000002400 */
[----:B---3--:R-:W-:-:S04]  /*9b00*/  FSEL R3, R48, -INF , P4 ;  /* 0xff80000030037808 */ /* 0x008fc80002000000 */
[----:B------:R-:W-:-:S03]  /*9b10*/  FMNMX.FTZ R28, R3, R28, !PT ;  /* 0x0000001c031c7209 */ /* 0x000fc60007810000 */
[----:B------:R-:W2:Y:S01]  /*9b20*/  MUFU.TANH R47, R47 ;  /* 0x0000002f002f7308 */ /* 0x000ea20000002400 */
[----:B----4-:R-:W-:Y:S02]  /*9b30*/  FSEL R166, R46, -INF , P2 ;  /* 0xff8000002ea67808 */ /* 0x010fe40001000000 */
[----:B------:R-:W-:Y:S02]  /*9b40*/  ISETP.GT.AND P2, PT, R6, 0x38, PT ;  /* 0x000000380600780c */ /* 0x000fe40003f44270 */
[----:B------:R-:W-:-:S03]  /*9b50*/  FMNMX.FTZ R14, R166, R7, !PT ;  /* 0x00000007a60e7209 */ /* 0x000fc60007810000 */
[----:B------:R-:W3:Y:S01]  /*9b60*/  MUFU.TANH R11, R52 ;  /* 0x00000034000b7308 */ /* 0x000ee20000002400 */
[----:B0-----:R-:W-:-:S04]  /*9b70*/  FSEL R9, R9, -INF , P5 ;  /* 0xff80000009097808 */ /* 0x001fc80002800000 */
[----:B------:R-:W-:-:S03]  /*9b80*/  FMNMX.FTZ R28, R9, R28, !PT ;  /* 0x0000001c091c7209 */ /* 0x000fc60007810000 */
[----:B------:R-:W0:Y:S01]  /*9b90*/  MUFU.TANH R50, R50 ;  /* 0x0000003200327308 */ /* 0x000e220000002400 */
[----:B--2---:R-:W-:Y:S02]  /*9ba0*/  FSEL R171, R47, -INF , P3 ;  /* 0xff8000002fab7808 */ /* 0x004fe40001800000 */
[----:B------:R-:W-:Y:S02]  /*9bb0*/  ISETP.GT.AND P3, PT, R6, 0x39, PT ;  /* 0x000000390600780c */ /* 0x000fe40003f64270 */
[----:B------:R-:W-:-:S03]  /*9bc0*/  FMNMX.FTZ R7, R171, R14, !PT ;  /* 0x0000000eab077209 */ /* 0x000fc60007810000 */
[----:B------:R-:W2:Y:S01]  /*9bd0*/  MUFU.TANH R12, R53 ;  /* 0x00000035000c7308 */ /* 0x000ea20000002400 */
[----:B---3--:R-:W-:-:S04]  /*9be0*/  FSEL R11, R11, -INF , P2 ;  /* 0xff8000000b0b7808 */ /* 0x008fc80001000000 */
[----:B------:R-:W-:-:S03]  /*9bf0*/  FMNMX.FTZ R15, R11, R28, !PT ;  /* 0x0000001c0b0f7209 */ /* 0x000fc60007810000 */
[----:B------:R-:W3:Y:S01]  /*9c00*/  MUFU.TANH R8, R51 ;  /* 0x0000003300087308 */ /* 0x000ee20000002400 */
[----:B0-----:R-:W-:Y:S02]  /*9c10*/  FSEL R176, R50, -INF , P4 ;  /* 0xff80000032b07808 */ /* 0x001fe40002000000 */
[----:B------:R-:W-:Y:S02]  /*9c20*/  ISETP.GT.AND P4, PT, R6, 0x40, PT ;  /* 0x000000400600780c */ /* 0x000fe40003f84270 */
[----:B------:R-:W-:-:S03]  /*9c30*/  FMNMX.FTZ R7, R176, R7, !PT ;  /* 0x00000007b0077209 */ /* 0x000fc60007810000 */
[----:B------:R-:W0:Y:S01]  /*9c40*/  MUFU.TANH R56, R56 ;  /* 0x0000003800387308 */ /* 0x000e220000002400 */
[----:B--2---:R-:W-:-:S04]  /*9c50*/  FSEL R12, R12, -INF , P3 ;  /* 0xff8000000c0c7808 */ /* 0x004fc80001800000 */
[----:B------:R-:W-:-:S03]  /*9c60*/  FMNMX.FTZ R15, R12, R15, !PT ;  /* 0x0000000f0c0f7209 */ /* 0x000fc60007810000 */
[----:B------:R-:W2:Y:S01]  /*9c70*/  MUFU.TANH R10, R54 ;  /* 0x00000036000a7308 */ /* 0x000ea20000002400 */
[----:B---3--:R-:W-:Y:S02]  /*9c80*/  FSEL R8, R8, -INF , P5 ;  /* 0xff80000008087808 */ /* 0x008fe40002800000 */
[----:B------:R-:W-:Y:S02]  /*9c90*/  ISETP.GT.AND P5, PT, R6, 0x41, PT ;  /* 0x000000410600780c */ /* 0x000fe40003fa4270 */
[----:B------:R-:W-:-:S03]  /*9ca0*/  FMNMX.FTZ R7, R8, R7, !PT ;  /* 0x0000000708077209 */ /* 0x000fc60007810000 */
[----:B------:R-:W3:Y:S01]  /*9cb0*/  MUFU.TANH R57, R57 ;  /* 0x0000003900397308 */ /* 0x000ee20000002400 */
[----:B0-----:R-:W-:-:S04]  /*9cc0*/  FSEL R186, R56, -INF , P4 ;  /* 0xff80000038ba7808 */ /* 0x001fc80002000000 */
[----:B------:R-:W-:-:S03]  /*9cd0*/  FMNMX.FTZ R28, R186, R15, !PT ;  /* 0x0000000fba1c7209 */ /* 0x000fc60007810000 */
[----:B------:R-:W0:Y:S01]  /*9ce0*/  MUFU.TANH R13, R55 ;  /* 0x00000037000d7308 */ /* 0x000e220000002400 */
[----:B--2---:R-:W-:Y:S02]  /*9cf0*/  FSEL R10, R10, -INF , P2 ;  /* 0xff8000000a0a7808 */ /* 0x004fe40001000000 */
[----:B------:R-:W-:-:S05]  /*9d00*/  ISETP.GT.AND P2, PT, R6, 0x48, PT ;  /* 0x000000480600780c */ /* 0x000fca0003f44270 */
[----:B------:R-:W2:Y:S01]  /*9d10*/  MUFU.TANH R60, R60 ;  /* 0x0000003c003c7308 */ /* 0x000ea20000002400 */
[----:B---3--:R-:W-:-:S04]  /*9d20*/  FSEL R185, R57, -INF , P5 ;  /* 0xff80000039b97808 */ /* 0x008fc80002800000 */
[----:B------:R-:W-:-:S03]  /*9d30*/  FMNMX.FTZ R15, R185, R28, !PT ;  /* 0x0000001cb90f7209 */ /* 0x000fc60007810000 */
[----:B------:R-:W3:Y:S01]  /*9d40*/  MUFU.TANH R58, R58 ;  /* 0x0000003a003a7308 */ /* 0x000ee20000002400 */
[----:B0-----:R-:W-:Y:S02]  /*9d50*/  FSEL R13, R13, -INF , P3 ;  /* 0xff8000000d0d7808 */ /* 0x001fe40001800000 */
[----:B------:R-:W-:-:S05]  /*9d60*/  ISETP.GT.AND P3, PT, R6, 0x49, PT ;  /* 0x000000490600780c */ /* 0x000fca0003f64270 */
[----:B------:R-:W0:Y:S01]  /*9d70*/  MUFU.TANH R59, R59 ;  /* 0x0000003b003b7308 */ /* 0x000e220000002400 */
[----:B--2---:R-:W-:-:S04]  /*9d80*/  FSEL R184, R60, -INF , P2 ;  /* 0xff8000003cb87808 */ /* 0x004fc80001000000 */
[----:B------:R-:W-:-:S03]  /*9d90*/  FMNMX.FTZ R28, R184, R15, !PT ;  /* 0x0000000fb81c7209 */ /* 0x000fc60007810000 */
[----:B------:R-:W2:Y:S01]  /*9da0*/  MUFU.TANH R61, R61 ;  /* 0x0000003d003d7308 */ /* 0x000ea20000002400 */
[----:B---3--:R-:W-:Y:S02]  /*9db0*/  FSEL R192, R58, -INF , P4 ;  /* 0xff8000003ac07808 */ /* 0x008fe40002000000 */
[----:B------:R-:W-:-:S05]  /*9dc0*/  ISETP.GT.AND P4, PT, R6, 0x50, PT ;  /* 0x000000500600780c */ /* 0x000fca0003f84270 */
        /* <DEDUP_REMOVED lines=19> */
[----:B---3--:R-:W-:Y:S02]  /*9f00*/  FSEL R187, R65, -INF , P5 ;  /* 0xff80000041bb7808 */ /* 0x008fe40002800000 */
[----:B------:R-:W-:-:S02]  /*9f10*/  FMNMX.FTZ R6, R189, R6, !PT ;  /* 0x00000006bd067209 */ /* 0x000fc40007810000 */
[----:B------:R-:W-:-:S03]  /*9f20*/  FMNMX.FTZ R7, R187, R28, !PT ;  /* 0x0000001cbb077209 */ /* 0x000fc60007810000 */
[----:B------:R-:W3:Y:S01]  /*9f30*/  MUFU.TANH R14, R69 ;  /* 0x00000045000e7308 */ /* 0x000ee20000002400 */
[----:B0-----:R-:W-:-:S04]  /*9f40*/  FSEL R182, R68, -INF , P2 ;  /* 0xff80000044b67808 */ /* 0x001fc80001000000 */
[----:B------:R-:W-:Y:S02]  /*9f50*/  FMNMX.FTZ R15, R182, R7, !PT ;  /* 0x00000007b60f7209 */ /* 0x000fe40007810000 */
[----:B------:R-:W-:Y:S01]  /*9f60*/  FMNMX.FTZ R7, R191, R6, !PT ;  /* 0x00000006bf077209 */ /* 0x000fe20007810000 */
[----:B------:R-:W0:Y:S01]  /*9f70*/  MUFU.TANH R67, R67 ;  /* 0x0000004300437308 */ /* 0x000e220000002400 */
[----:B--2---:R-:W-:Y:S02]  /*9f80*/  FSEL R181, R66, -INF , P4 ;  /* 0xff80000042b57808 */ /* 0x004fe40002000000 */
[----:B------:R-:W-:-:S04]  /*9f90*/  FMNMX.FTZ R6, R188, R7, !PT ;  /* 0x00000007bc067209 */ /* 0x000fc80007810000 */
[----:B------:R-:W-:Y:S01]  /*9fa0*/  FMNMX.FTZ R7, R181, R6, !PT ;  /* 0x00000006b5077209 */ /* 0x000fe20007810000 */
[----:B------:R-:W2:Y:S01]  /*9fb0*/  MUFU.TANH R70, R70 ;  /* 0x0000004600467308 */ /* 0x000ea20000002400 */
[----:B---3--:R-:W-:-:S04]  /*9fc0*/  FSEL R14, R14, -INF , P3 ;  /* 0xff8000000e0e7808 */ /* 0x008fc80001800000 */
[----:B------:R-:W-:-:S03]  /*9fd0*/  FMNMX.FTZ R15, R14, R15, !PT ;  /* 0x0000000f0e0f7209 */ /* 0x000fc60007810000 */
[----:B------:R-:W3:Y:S01]  /*9fe0*/  MUFU.TANH R71, R71 ;  /* 0x0000004700477308 */ /* 0x000ee20000002400 */
[----:B0-----:R-:W-:Y:S01]  /*9ff0*/  FSEL R180, R67, -INF , P5 ;  /* 0xff80000043b47808 */ /* 0x001fe20002800000 */
[----:B------:R-:W0:Y:S03]  /*a000*/  SHFL.BFLY PT, R30, R15, 0x2, 0x1f ;  /* 0x0c401f000f1e7f89 */ /* 0x000e2600000e0000 */
[----:B------:R-:W-:Y:S02]  /*a010*/  FMNMX.FTZ R6, R180, R7, !PT ;  /* 0x00000007b4067209 */ /* 0x000fe40007810000 */
[----:B--2---:R-:W-:-:S04]  /*a020*/  FSEL R179, R70, -INF , P2 ;  /* 0xff80000046b37808 */ /* 0x004fc80001000000 */
[----:B------:R-:W-:Y:S01]  /*a030*/  FMNMX.FTZ R7, R179, R6, !PT ;  /* 0x00000006b3077209 */ /* 0x000fe20007810000 */
[----:B------:R-:W-:Y:S01]  /*a040*/  IMAD.U32 R6, RZ, RZ, UR4 ;  /* 0x00000004ff067e24 */ /* 0x000fe2000f8e00ff */
[----:B---3--:R-:W-:-:S04]  /*a050*/  FSEL R178, R71, -INF , P3 ;  /* 0xff80000047b27808 */ /* 0x008fc80001800000 */
[----:B------:R-:W-:-:S05]  /*a060*/  FMNMX.FTZ R28, R178, R7, !PT ;  /* 0x00000007b21c7209 */ /* 0x000fca0007810000 */
[----:B------:R-:W2:Y:S01]  /*a070*/  SHFL.BFLY PT, R31, R28, 0x2, 0x1f ;  /* 0x0c401f001c1f7f89 */ /* 0x000ea200000e0000 */
[----:B0-----:R-:W-:-:S05]  /*a080*/  FMNMX.FTZ R30, R15, R30, !PT ;  /* 0x0000001e0f1e7209 */ /* 0x001fca0007810000 */
[----:B------:R-:W0:Y:S01]  /*a090*/  SHFL.BFLY PT, R7, R30, 0x1, 0x1f ;  /* 0x0c201f001e077f89 */ /* 0x000e2200000e0000 */
[----:B--2---:R-:W-:-:S05]  /*a0a0*/  FMNMX.FTZ R31, R28, R31, !PT ;  /* 0x0000001f1c1f7209 */ /* 0x004fca0007810000 */
[----:B------:R-:W2:Y:S01]  /*a0b0*/  SHFL.BFLY PT, R32, R31, 0x1, 0x1f ;  /* 0x0c201f001f207f89 */ /* 0x000ea200000e0000 */
[----:B0-----:R-:W-:Y:S01]  /*a0c0*/  FMNMX.FTZ R7, R30, R7, !PT ;  /* 0x000000071e077209 */ /* 0x001fe20007810000 */
[----:B------:R0:W-:Y:S06]  /*a0d0*/  BAR.ARV R168, 0x100 ;  /* 0x000400a80000751d */ /* 0x0001ec0000002000 */
[C---:B------:R-:W-:Y:S01]  /*a0e0*/  FMUL.FTZ R15, R7.reuse, R6 ;  /* 0x00000006070f7220 */ /* 0x040fe20000410000 */
[----:B------:R-:W-:-:S04]  /*a0f0*/  FSETP.NEU.FTZ.AND P2, PT, R7, -INF , PT ;  /* 0xff8000000700780b */ /* 0x000fc80003f5d000 */
[----:B------:R-:W-:-:S05]  /*a100*/  FSEL R15, R15, RZ, P2 ;  /* 0x000000ff0f0f7208 */ /* 0x000fca0001000000 */
[-CC-:B------:R-:W-:Y:S01]  /*a110*/  FFMA.FTZ R28, R20, R6.reuse, -R15.reuse ;  /* 0x00000006141c7223 */ /* 0x180fe2000001080f */
[-CC-:B------:R-:W-:Y:S01]  /*a120*/  FFMA.FTZ R24, R24, R6.reuse, -R15.reuse ;  /* 0x0000000618187223 */ /* 0x180fe2000001080f */
[-CC-:B------:R-:W-:Y:S01]  /*a130*/  FFMA.FTZ R172, R26, R6.reuse, -R15.reuse ;  /* 0x000000061aac7223 */ /* 0x180fe2000001080f */
[--C-:B------:R-:W-:Y:S01]  /*a140*/  FFMA.FTZ R4, R4, R6, -R15.reuse ;  /* 0x0000000604047223 */ /* 0x100fe2000001080f */
[----:B--2---:R-:W-:Y:S01]  /*a150*/  FMNMX.FTZ R167, R31, R32, !PT ;  /* 0x000000201fa77209 */ /* 0x004fe20007810000 */
[----:B------:R2:W-:Y:S01]  /*a160*/  MUFU.EX2 R33, R24 ;  /* 0x0000001800217308 */ /* 0x0005e20000000800 */
[-CC-:B------:R-:W-:Y:S01]  /*a170*/  FFMA.FTZ R160, R160, R6.reuse, -R15.reuse ;  /* 0x00000006a0a07223 */ /* 0x180fe2000001080f */
[-CC-:B------:R-:W-:Y:S01]  /*a180*/  FFMA.FTZ R3, R3, R6.reuse, -R15.reuse ;  /* 0x0000000603037223 */ /* 0x180fe2000001080f */
[C---:B------:R-:W-:Y:S01]  /*a190*/  FSETP.NEU.FTZ.AND P2, PT, R167.reuse, -INF , PT ;  /* 0xff800000a700780b */ /* 0x040fe20003f5d000 */
[-C--:B------:R-:W-:Y:S01]  /*a1a0*/  FMUL.FTZ R20, R167, R6.reuse ;  /* 0x00000006a7147220 */ /* 0x080fe20000410000 */
[-CC-:B------:R-:W-:Y:S01]  /*a1b0*/  FFMA.FTZ R11, R11, R6.reuse, -R15.reuse ;  /* 0x000000060b0b7223 */ /* 0x180fe2000001080f */
[-CC-:B------:R-:W-:Y:S01]  /*a1c0*/  FFMA.FTZ R12, R12, R6.reuse, -R15.reuse ;  /* 0x000000060c0c7223 */ /* 0x180fe2000001080f */
[----:B------:R-:W-:Y:S01]  /*a1d0*/  FFMA.FTZ R190, R190, R6, -R15 ;  /* 0x00000006bebe7223 */ /* 0x000fe2000001080f */
[----:B------:R3:W-:Y:S01]  /*a1e0*/  MUFU.EX2 R152, R4 ;  /* 0x0000000400987308 */ /* 0x0007e20000000800 */
[----:B------:R-:W-:Y:S01]  /*a1f0*/  FSEL R20, R20, RZ, P2 ;  /* 0x000000ff14147208 */ /* 0x000fe20001000000 */
[----:B--2---:R-:W-:-:S02]  /*a200*/  @!P1 VIADD R24, R0, 0x32440 ;  /* 0x0003244000189836 */ /* 0x004fc40000000000 */
[-CC-:B------:R-:W-:Y:S01]  /*a210*/  FFMA.FTZ R187, R187, R6.reuse, -R15.reuse ;  /* 0x00000006bbbb7223 */ /* 0x180fe2000001080f */
[-CC-:B------:R-:W-:Y:S01]  /*a220*/  FFMA.FTZ R182, R182, R6.reuse, -R15.reuse ;  /* 0x00000006b6b67223 */ /* 0x180fe2000001080f */
[-C--:B------:R-:W-:Y:S01]  /*a230*/  FFMA.FTZ R14, R14, R6.reuse, -R15 ;  /* 0x000000060e0e7223 */ /* 0x080fe2000001080f */
[-CC-:B------:R-:W-:Y:S01]  /*a240*/  FFMA.FTZ R26, R5, R6.reuse, -R20.reuse ;  /* 0x00000006051a7223 */ /* 0x180fe20000010814 */
[----:B------:R-:W-:Y:S02]  /*a250*/  IMAD.MOV.U32 R5, RZ, RZ, 0x40000040 ;  /* 0x40000040ff057424 */ /* 0x000fe400078e00ff */
[-CC-:B------:R-:W-:Y:S01]  /*a260*/  FFMA.FTZ R173, R29, R6.reuse, -R20.reuse ;  /* 0x000000061dad7223 */ /* 0x180fe20000010814 */
[-CC-:B------:R-:W-:Y:S01]  /*a270*/  FFMA.FTZ R174, R27, R6.reuse, -R20.reuse ;  /* 0x000000061bae7223 */ /* 0x180fe20000010814 */
[----:B------:R-:W-:Y:S01]  /*a280*/  FFMA.FTZ R30, R25, R6, -R20 ;  /* 0x00000006191e7223 */ /* 0x000fe20000010814 */
[----:B------:R-:W2:Y:S01]  /*a290*/  MUFU.EX2 R31, R28 ;  /* 0x0000001c001f7308 */ /* 0x000ea20000000800 */
[----:B------:R-:W-:Y:S01]  /*a2a0*/  R2UR UR7, R5 ;  /* 0x00000000050772ca */ /* 0x000fe200000e0000 */
[----:B---3--:R-:W-:Y:S01]  /*a2b0*/  IMAD R4, R200, 0xc00, R216 ;  /* 0x00000c00c8047824 */ /* 0x008fe200078e02d8 */
[----:B------:R-:W-:Y:S01]  /*a2c0*/  @!P1 PRMT R5, RZ, 0x654, R24 ;  /* 0x00000654ff059816 */ /* 0x000fe20000000018 */
[----:B------:R-:W-:-:S02]  /*a2d0*/  IMAD.MOV.U32 R25, RZ, RZ, 0x40000040 ;  /* 0x40000040ff197424 */ /* 0x000fc400078e00ff */
[-CC-:B------:R-:W-:Y:S01]  /*a2e0*/  FFMA.FTZ R163, R163, R6.reuse, -R20.reuse ;  /* 0x00000006a3a37223 */ /* 0x180fe20000010814 */
[C---:B------:R-:W-:Y:S01]  /*a2f0*/  VIADD R24, R4.reuse, 0x80 ;  /* 0x0000008004187836 */ /* 0x040fe20000000000 */
[----:B------:R3:W-:Y:S01]  /*a300*/  @!P1 SYNCS.ARRIVE.TRANS64.RED.A1T0 RZ, [R5+URZ], RZ ;  /* 0x000000ff05ff99a7 */ /* 0x0007e2000810043f */
[----:B------:R1:W-:Y:S01]  /*a310*/  BAR.SYNC.DEFER_BLOCKING R175, 0x100 ;  /* 0x000400af0000751d */ /* 0x0003e20000010000 */
[----:B------:R-:W-:Y:S01]  /*a320*/  R2UR UR6, R4 ;  /* 0x00000000040672ca */ /* 0x000fe200000e0000 */
[-CC-:B------:R-:W-:Y:S01]  /*a330*/  FFMA.FTZ R169, R169, R6.reuse, -R20.reuse ;  /* 0x00000006a9a97223 */ /* 0x180fe20000010814 */
[----:B------:R-:W-:Y:S01]  /*a340*/  R2UR UR10, R24 ;  /* 0x00000000180a72ca */ /* 0x000fe200000e0000 */
[-CC-:B------:R-:W-:Y:S01]  /*a350*/  FFMA.FTZ R166, R166, R6.reuse, -R20.reuse ;  /* 0x00000006a6a67223 */ /* 0x180fe20000010814 */
[----:B------:R-:W-:Y:S01]  /*a360*/  R2UR UR11, R25 ;  /* 0x00000000190b72ca */ /* 0x000fe200000e0000 */
[----:B------:R-:W-:Y:S01]  /*a370*/  MUFU.EX2 R26, R26 ;  /* 0x0000001a001a7308 */ /* 0x000fe20000000800 */
[-C--:B---3--:R-:W-:Y:S01]  /*a380*/  FFMA.FTZ R5, R177, R6.reuse, -R20 ;  /* 0x00000006b1057223 */ /* 0x088fe20000010814 */
[----:B-1----:R-:W-:Y:S01]  /*a390*/  FFMA.FTZ R175, R165, R6, -R15 ;  /* 0x00000006a5af7223 */ /* 0x002fe2000001080f */
[----:B--2---:R-:W-:Y:S01]  /*a3a0*/  FADD.FTZ R24, R152, R31 ;  /* 0x0000001f98187221 */ /* 0x004fe20000010000 */
[----:B------:R-:W-:Y:S01]  /*a3b0*/  F2FP.F16.F32.PACK_AB R152, R31, R152 ;  /* 0x000000981f98723e */ /* 0x000fe200000000ff */
[-CC-:B------:R-:W-:Y:S01]  /*a3c0*/  FFMA.FTZ R165, R162, R6.reuse, -R15.reuse ;  /* 0x00000006a2a57223 */ /* 0x180fe2000001080f */
[-CC-:B------:R-:W-:Y:S01]  /*a3d0*/  FFMA.FTZ R162, R157, R6.reuse, -R15.reuse ;  /* 0x000000069da27223 */ /* 0x180fe2000001080f */
[----:B------:R-:W-:Y:S01]  /*a3e0*/  FADD.FTZ R193, R33, R24 ;  /* 0x0000001821c17221 */ /* 0x000fe20000010000 */
        /* <DEDUP_REMOVED lines=10> */
[-C--:B------:R-:W-:Y:S01]  /*a490*/  FFMA.FTZ R171, R9, R6.reuse, -R15 ;  /* 0x0000000609ab7223 */ /* 0x080fe2000001080f */
[-CC-:B------:R-:W-:Y:S01]  /*a4a0*/  FFMA.FTZ R176, R176, R6.reuse, -R20.reuse ;  /* 0x00000006b0b07223 */ /* 0x180fe20000010814 */
[-CC-:B------:R-:W-:Y:S01]  /*a4b0*/  FFMA.FTZ R177, R8, R6.reuse, -R20.reuse ;  /* 0x0000000608b17223 */ /* 0x180fe20000010814 */
[-CC-:B------:R-:W-:Y:S01]  /*a4c0*/  FFMA.FTZ R10, R10, R6.reuse, -R20.reuse ;  /* 0x000000060a0a7223 */ /* 0x180fe20000010814 */
[----:B------:R-:W-:Y:S01]  /*a4d0*/  FFMA.FTZ R13, R13, R6, -R20 ;  /* 0x000000060d0d7223 */ /* 0x000fe20000010814 */
[----:B------:R-:W-:Y:S01]  /*a4e0*/  VIADD R8, R4, 0x180 ;  /* 0x0000018004087836 */ /* 0x000fe20000000000 */
[----:B------:R-:W3:Y:S01]  /*a4f0*/  MUFU.EX2 R173, R173 ;  /* 0x000000ad00ad7308 */ /* 0x000ee20000000800 */
[----:B-1----:R-:W-:Y:S01]  /*a500*/  FADD.FTZ R194, R26, R153 ;  /* 0x000000991ac27221 */ /* 0x002fe20000010000 */
[----:B------:R-:W-:Y:S01]  /*a510*/  F2FP.F16.F32.PACK_AB R153, R153, R26 ;  /* 0x0000001a9999723e */ /* 0x000fe200000000ff */
[----:B------:R-:W-:-:S02]  /*a520*/  IMAD.MOV.U32 R9, RZ, RZ, 0x40000040 ;  /* 0x40000040ff097424 */ /* 0x000fc400078e00ff */
[-CC-:B------:R-:W-:Y:S01]  /*a530*/  FFMA.FTZ R181, R181, R6.reuse, -R20.reuse ;  /* 0x00000006b5b57223 */ /* 0x180fe20000010814 */
[-CC-:B------:R-:W-:Y:S01]  /*a540*/  FFMA.FTZ R180, R180, R6.reuse, -R20.reuse ;  /* 0x00000006b4b47223 */ /* 0x180fe20000010814 */
[-C--:B------:R-:W-:Y:S01]  /*a550*/  FFMA.FTZ R179, R179, R6.reuse, -R20 ;  /* 0x00000006b3b37223 */ /* 0x080fe20000010814 */
[----:B------:R-:W-:Y:S01]  /*a560*/  ISETP.GE.AND P2, PT, R195, 0x61, PT ;  /* 0x00000061c300780c */ /* 0x000fe20003f46270 */
[----:B------:R-:W1:Y:S01]  /*a570*/  MUFU.EX2 R174, R174 ;  /* 0x000000ae00ae7308 */ /* 0x000e620000000800 */
[C---:B--2---:R-:W-:Y:S01]  /*a580*/  F2FP.F16.F32.PACK_AB R154, R172.reuse, R33 ;  /* 0x00000021ac9a723e */ /* 0x044fe200000000ff */
[----:B------:R-:W-:Y:S01]  /*a590*/  FADD.FTZ R193, R172, R193 ;  /* 0x000000c1acc17221 */ /* 0x000fe20000010000 */
[----:B------:R-:W-:Y:S01]  /*a5a0*/  FFMA.FTZ R172, R184, R6, -R15 ;  /* 0x00000006b8ac7223 */ /* 0x000fe2000001080f */
[----:B------:R-:W-:-:S04]  /*a5b0*/  @!P1 VIADD R0, R0, 0x32460 ;  /* 0x0003246000009836 */ /* 0x000fc80000000000 */
[----:B------:R-:W2:Y:S01]  /*a5c0*/  MUFU.EX2 R175, R175 ;  /* 0x000000af00af7308 */ /* 0x000ea20000000800 */
[----:B---3--:R-:W-:Y:S01]  /*a5d0*/  FADD.FTZ R194, R173, R194 ;  /* 0x000000c2adc27221 */ /* 0x008fe20000010000 */
[----:B------:R-:W-:-:S06]  /*a5e0*/  @!P1 PRMT R0, RZ, 0x654, R0 ;  /* 0x00000654ff009816 */ /* 0x000fcc0000000000 */
[----:B------:R-:W3:Y:S01]  /*a5f0*/  MUFU.EX2 R165, R165 ;  /* 0x000000a500a57308 */ /* 0x000ee20000000800 */
[C---:B-1----:R-:W-:Y:S01]  /*a600*/  F2FP.F16.F32.PACK_AB R155, R174.reuse, R173 ;  /* 0x000000adae9b723e */ /* 0x042fe200000000ff */
[----:B------:R-:W-:Y:S01]  /*a610*/  FADD.FTZ R194, R174, R194 ;  /* 0x000000c2aec27221 */ /* 0x000fe20000010000 */
[-C--:B------:R-:W-:Y:S01]  /*a620*/  FFMA.FTZ R173, R183, R6.reuse, -R15 ;  /* 0x00000006b7ad7223 */ /* 0x080fe2000001080f */
[-CC-:B------:R-:W-:Y:S01]  /*a630*/  FFMA.FTZ R174, R192, R6.reuse, -R20.reuse ;  /* 0x00000006c0ae7223 */ /* 0x180fe20000010814 */
[----:B------:R-:W-:Y:S01]  /*a640*/  WARPGROUP.ARRIVE ;  /* 0x00000000000079c5 */ /* 0x000fe20000000000 */
[----:B------:R-:W-:Y:S02]  /*a650*/  FFMA.FTZ R183, R191, R6, -R20 ;  /* 0x00000006bfb77223 */ /* 0x000fe40000010814 */
[----:B------:R-:W1:Y:S01]  /*a660*/  MUFU.EX2 R162, R162 ;  /* 0x000000a200a27308 */ /* 0x000e620000000800 */
[----:B--2---:R-:W-:Y:S02]  /*a670*/  FADD.FTZ R193, R175, R193 ;  /* 0x000000c1afc17221 */ /* 0x004fe40000010000 */
[----:B------:R-:W-:Y:S05]  /*a680*/  HGMMA.64x256x16.F32 R24, R152, gdesc[UR4].tnspB, RZ, !UPT, gsb0 ;  /* 0x43e0000498187df0 */ /* 0x000fea000c0008ff */
[----:B------:R-:W2:Y:S01]  /*a690*/  MUFU.EX2 R157, R157 ;  /* 0x0000009d009d7308 */ /* 0x000ea20000000800 */
[----:B---3--:R-:W-:-:S07]  /*a6a0*/  FADD.FTZ R193, R165, R193 ;  /* 0x000000c1a5c17221 */ /* 0x008fce0000010000 */
[----:B------:R-:W3:Y:S01]  /*a6b0*/  MUFU.EX2 R164, R164 ;  /* 0x000000a400a47308 */ /* 0x000ee20000000800 */
[----:B-1----:R-:W-:-:S07]  /*a6c0*/  FADD.FTZ R193, R162, R193 ;  /* 0x000000c1a2c17221 */ /* 0x002fce0000010000 */
[----:B------:R-:W1:Y:S01]  /*a6d0*/  MUFU.EX2 R163, R163 ;  /* 0x000000a300a37308 */ /* 0x000e620000000800 */
[----:B--2---:R-:W-:-:S07]  /*a6e0*/  FADD.FTZ R193, R157, R193 ;  /* 0x000000c19dc17221 */ /* 0x004fce0000010000 */
        /* <DEDUP_REMOVED lines=10> */
[----:B------:R-:W-:Y:S01]  /*a790*/  MUFU.EX2 R156, R156 ;  /* 0x0000009c009c7308 */ /* 0x000fe20000000800 */
[----:B--2---:R-:W-:-:S07]  /*a7a0*/  FADD.FTZ R193, R160, R193 ;  /* 0x000000c1a0c17221 */ /* 0x004fce0000010000 */
[----:B------:R-:W1:Y:S01]  /*a7b0*/  MUFU.EX2 R170, R170 ;  /* 0x000000aa00aa7308 */ /* 0x000e620000000800 */
[----:B---3--:R-:W-:-:S07]  /*a7c0*/  FADD.FTZ R193, R158, R193 ;  /* 0x000000c19ec17221 */ /* 0x008fce0000010000 */
[----:B------:R-:W2:Y:S08]  /*a7d0*/  MUFU.EX2 R169, R169 ;  /* 0x000000a900a97308 */ /* 0x000eb00000000800 */
[----:B------:R-:W-:Y:S01]  /*a7e0*/  MUFU.EX2 R166, R166 ;  /* 0x000000a600a67308 */ /* 0x000fe20000000800 */
[----:B-1----:R-:W-:-:S07]  /*a7f0*/  FADD.FTZ R194, R170, R194 ;  /* 0x000000c2aac27221 */ /* 0x002fce0000010000 */
[----:B------:R-:W1:Y:S01]  /*a800*/  MUFU.EX2 R21, R21 ;  /* 0x0000001500157308 */ /* 0x000e620000000800 */
[----:B--2---:R-:W-:-:S07]  /*a810*/  FADD.FTZ R194, R169, R194 ;  /* 0x000000c2a9c27221 */ /* 0x004fce0000010000 */
[----:B------:R-:W2:Y:S08]  /*a820*/  MUFU.EX2 R3, R3 ;  /* 0x0000000300037308 */ /* 0x000eb00000000800 */
[----:B------:R-:W-:Y:S08]  /*a830*/  MUFU.EX2 R171, R171 ;  /* 0x000000ab00ab7308 */ /* 0x000ff00000000800 */
[----:B------:R-:W-:Y:S08]  /*a840*/  MUFU.EX2 R11, R11 ;  /* 0x0000000b000b7308 */ /* 0x000ff00000000800 */
[----:B------:R-:W-:Y:S08]  /*a850*/  MUFU.EX2 R12, R12 ;  /* 0x0000000c000c7308 */ /* 0x000ff00000000800 */
[----:B------:R-:W3:Y:S08]  /*a860*/  MUFU.EX2 R176, R176 ;  /* 0x000000b000b07308 */ /* 0x000ef00000000800 */
[----:B------:R-:W4:Y:S08]  /*a870*/  MUFU.EX2 R177, R177 ;  /* 0x000000b100b17308 */ /* 0x000f300000000800 */
[----:B------:R-:W5:Y:S08]  /*a880*/  MUFU.EX2 R10, R10 ;  /* 0x0000000a000a7308 */ /* 0x000f700000000800 */
[----:B------:R-:W0:Y:S08]  /*a890*/  MUFU.EX2 R13, R13 ;  /* 0x0000000d000d7308 */ /* 0x000e300000000800 */
        /* <DEDUP_REMOVED lines=12> */
[----:B------:R-:W-:Y:S01]  /*a960*/  F2FP.F16.F32.PACK_AB R152, R165, R175 ;  /* 0x000000afa598723e */ /* 0x000fe200000000ff */
[--C-:B------:R-:W-:Y:S01]  /*a970*/  FFMA.FTZ R175, R189, R6, -R20.reuse ;  /* 0x00000006bdaf7223 */ /* 0x100fe20000010814 */
[----:B------:R-:W-:Y:S01]  /*a980*/  F2FP.F16.F32.PACK_AB R153, R163, R164 ;  /* 0x000000a4a399723e */ /* 0x000fe200000000ff */
[--C-:B------:R-:W-:Y:S01]  /*a990*/  FFMA.FTZ R164, R188, R6, -R20.reuse ;  /* 0x00000006bca47223 */ /* 0x100fe20000010814 */
[----:B------:R-:W-:Y:S01]  /*a9a0*/  F2FP.F16.F32.PACK_AB R154, R157, R162 ;  /* 0x000000a29d9a723e */ /* 0x000fe200000000ff */
[----:B------:R-:W-:Y:S01]  /*a9b0*/  FFMA.FTZ R20, R178, R6, -R20 ;  /* 0x00000006b2147223 */ /* 0x000fe20000010814 */
[----:B------:R-:W-:Y:S01]  /*a9c0*/  F2FP.F16.F32.PACK_AB R155, R5, R161 ;  /* 0x000000a1059b723e */ /* 0x000fe200000000ff */
[----:B------:R-:W-:Y:S01]  /*a9d0*/  MUFU.EX2 R175, R175 ;  /* 0x000000af00af7308 */ /* 0x000fe20000000800 */
[----:B------:R-:W-:Y:S02]  /*a9e0*/  IMAD.MOV.U32 R5, RZ, RZ, 0x40000040 ;  /* 0x40000040ff057424 */ /* 0x000fe400078e00ff */
[----:B------:R-:W-:-:S05]  /*a9f0*/  WARPGROUP.ARRIVE ;  /* 0x00000000000079c5 */ /* 0x000fca0000000000 */
[----:B------:R-:W-:Y:S01]  /*aa00*/  MUFU.EX2 R164, R164 ;  /* 0x000000a400a47308 */ /* 0x000fe20000000800 */
[----:B------:R-:W-:Y:S07]  /*aa10*/  HGMMA.64x256x16.F32 R24, R152, gdesc[UR8].tnspB, R24, gsb0 ;  /* 0x43e0000898187df0 */ /* 0x000fee0008000818 */
[----:B------:R-:W-:Y:S01]  /*aa20*/  MUFU.EX2 R20, R20 ;  /* 0x0000001400147308 */ /* 0x000fe20000000800 */
[----:B------:R-:W-:Y:S02]  /*aa30*/  WARPGROUP.DEPBAR.LE gsb0, 0x0 ;  /* 0x00008000000079c5 */ /* 0x000fe40000010000 */
[----:B------:R-:W-:Y:S01]  /*aa40*/  VIADD R152, R4, 0x100 ;  /* 0x0000010004987836 */ /* 0x000fe20000000000 */
[----:B------:R-:W-:Y:S01]  /*aa50*/  F2FP.F16.F32.PACK_AB R154, R156, R158 ;  /* 0x0000009e9c9a723e */ /* 0x000fe200000000ff */
[----:B------:R-:W-:Y:S01]  /*aa60*/  IMAD.MOV.U32 R153, RZ, RZ, 0x40000040 ;  /* 0x40000040ff997424 */ /* 0x000fe200078e00ff */
[----:B-1----:R-:W-:Y:S01]  /*aa70*/  F2FP.F16.F32.PACK_AB R155, R21, R166 ;  /* 0x000000a6159b723e */ /* 0x002fe200000000ff */
[----:B------:R-:W-:Y:S01]  /*aa80*/  FADD.FTZ R166, R166, R194 ;  /* 0x000000c2a6a67221 */ /* 0x000fe20000010000 */
[----:B------:R-:W-:Y:S01]  /*aa90*/  R2UR UR6, R152 ;  /* 0x00000000980672ca */ /* 0x000fe200000e0000 */
[----:B------:R-:W-:Y:S01]  /*aaa0*/  FADD.FTZ R156, R156, R193 ;  /* 0x000000c19c9c7221 */ /* 0x000fe20000010000 */
[----:B------:R-:W-:Y:S01]  /*aab0*/  R2UR UR7, R153 ;  /* 0x00000000990772ca */ /* 0x000fe200000e0000 */
[----:B------:R-:W-:Y:S01]  /*aac0*/  FADD.FTZ R166, R21, R166 ;  /* 0x000000a615a67221 */ /* 0x000fe20000010000 */
[----:B------:R-:W-:Y:S01]  /*aad0*/  F2FP.F16.F32.PACK_AB R152, R160, R159 ;  /* 0x0000009fa098723e */ /* 0x000fe200000000ff */
[----:B--2---:R-:W-:Y:S01]  /*aae0*/  FADD.FTZ R156, R3, R156 ;  /* 0x0000009c039c7221 */ /* 0x004fe20000010000 */
[----:B------:R-:W-:Y:S01]  /*aaf0*/  F2FP.F16.F32.PACK_AB R153, R169, R170 ;  /* 0x000000aaa999723e */ /* 0x000fe200000000ff */
[----:B---3--:R-:W-:-:S02]  /*ab00*/  FADD.FTZ R166, R176, R166 ;  /* 0x000000a6b0a67221 */ /* 0x008fc40000010000 */
[----:B------:R-:W-:Y:S01]  /*ab10*/  FADD.FTZ R156, R171, R156 ;  /* 0x0000009cab9c7221 */ /* 0x000fe20000010000 */
[----:B------:R-:W-:Y:S01]  /*ab20*/  WARPGROUP.ARRIVE ;  /* 0x00000000000079c5 */ /* 0x000fe20000000000 */
[----:B----4-:R-:W-:Y:S02]  /*ab30*/  FADD.FTZ R166, R177, R166 ;  /* 0x000000a6b1a67221 */ /* 0x010fe40000010000 */
[----:B------:R-:W-:Y:S02]  /*ab40*/  FADD.FTZ R156, R11, R156 ;  /* 0x0000009c0b9c7221 */ /* 0x000fe40000010000 */
[----:B-----5:R-:W-:Y:S01]  /*ab50*/  FADD.FTZ R166, R10, R166 ;  /* 0x000000a60aa67221 */ /* 0x020fe20000010000 */
[----:B------:R-:W-:Y:S01]  /*ab60*/  HGMMA.64x256x16.F32 R24, R152, gdesc[UR4].tnspB, R24, gsb0 ;  /* 0x43e0000498187df0 */ /* 0x000fe20008000818 */
[----:B------:R-:W-:Y:S01]  /*ab70*/  R2UR UR6, R8 ;  /* 0x00000000080672ca */ /* 0x000fe200000e0000 */
[C---:B------:R-:W-:Y:S01]  /*ab80*/  VIADD R8, R4.reuse, 0x200 ;  /* 0x0000020004087836 */ /* 0x040fe20000000000 */
[----:B------:R-:W-:Y:S01]  /*ab90*/  R2UR UR7, R9 ;  /* 0x00000000090772ca */ /* 0x000fe200000e0000 */
[----:B------:R-:W-:Y:S01]  /*aba0*/  VIADD R4, R4, 0x280 ;  /* 0x0000028004047836 */ /* 0x000fe20000000000 */
[----:B------:R-:W-:Y:S01]  /*abb0*/  MOV R9, 0x40000040 ;  /* 0x4000004000097802 */ /* 0x000fe20000000f00 */
[----:B------:R-:W-:-:S02]  /*abc0*/  WARPGROUP.DEPBAR.LE gsb0, 0x0 ;  /* 0x00008000000079c5 */ /* 0x000fc40000010000 */
[----:B------:R-:W-:Y:S01]  /*abd0*/  F2FP.F16.F32.PACK_AB R152, R171, R3 ;  /* 0x00000003ab98723e */ /* 0x000fe200000000ff */
[C---:B------:R-:W-:Y:S01]  /*abe0*/  FADD.FTZ R3, R12.reuse, R156 ;  /* 0x0000009c0c037221 */ /* 0x040fe20000010000 */
[----:B------:R-:W-:Y:S02]  /*abf0*/  F2FP.F16.F32.PACK_AB R153, R177, R176 ;  /* 0x000000b0b199723e */ /* 0x000fe400000000ff */
[----:B------:R-:W-:Y:S02]  /*ac00*/  F2FP.F16.F32.PACK_AB R154, R12, R11 ;  /* 0x0000000b0c9a723e */ /* 0x000fe400000000ff */
[C---:B0-----:R-:W-:Y:S01]  /*ac10*/  F2FP.F16.F32.PACK_AB R155, R13.reuse, R10 ;  /* 0x0000000a0d9b723e */ /* 0x041fe200000000ff */
[----:B------:R-:W-:-:S03]  /*ac20*/  FADD.FTZ R13, R13, R166 ;  /* 0x000000a60d0d7221 */ /* 0x000fc60000010000 */
[----:B------:R-:W-:-:S10]  /*ac30*/  WARPGROUP.ARRIVE ;  /* 0x00000000000079c5 */ /* 0x000fd40000000000 */
[----:B------:R-:W-:Y:S01]  /*ac40*/  HGMMA.64x256x16.F32 R24, R152, gdesc[UR4].tnspB, R24, gsb0 ;  /* 0x43e0000498187df0 */ /* 0x000fe20008000818 */
[----:B------:R-:W-:Y:S01]  /*ac50*/  R2UR UR6, R8 ;  /* 0x00000000080672ca */ /* 0x000fe200000e0000 */
[-CC-:B------:R-:W-:Y:S01]  /*ac60*/  FFMA.FTZ R8, R186, R6.reuse, -R15.reuse ;  /* 0x00000006ba087223 */ /* 0x180fe2000001080f */
[----:B------:R-:W-:Y:S01]  /*ac70*/  R2UR UR7, R9 ;  /* 0x00000000090772ca */ /* 0x000fe200000e0000 */
[----:B------:R-:W-:-:S04]  /*ac80*/  FFMA.FTZ R9, R185, R6, -R15 ;  /* 0x00000006b9097223 */ /* 0x000fc8000001080f */
[----:B------:R-:W-:Y:S08]  /*ac90*/  MUFU.EX2 R8, R8 ;  /* 0x0000000800087308 */ /* 0x000ff00000000800 */
[----:B------:R-:W0:Y:S01]  /*aca0*/  MUFU.EX2 R9, R9 ;  /* 0x0000000900097308 */ /* 0x000e220000000800 */
[----:B------:R-:W-:Y:S02]  /*acb0*/  WARPGROUP.DEPBAR.LE gsb0, 0x0 ;  /* 0x00008000000079c5 */ /* 0x000fe40000010000 */
[----:B0-----:R-:W-:Y:S01]  /*acc0*/  F2FP.F16.F32.PACK_AB R152, R9, R8 ;  /* 0x000000080998723e */ /* 0x001fe200000000ff */
        /* <DEDUP_REMOVED lines=11> */
[----:B------:R-:W-:Y:S01]  /*ad80*/  FADD.FTZ R164, R164, R183 ;  /* 0x000000b7a4a47221 */ /* 0x000fe20000010000 */
[----:B------:R-:W-:Y:S01]  /*ad90*/  HGMMA.64x256x16.F32 R24, R152, gdesc[UR4].tnspB, R24, gsb0 ;  /* 0x43e0000498187df0 */ /* 0x000fe20008000818 */
[----:B------:R-:W-:Y:S02]  /*ada0*/  R2UR UR6, R4 ;  /* 0x00000000040672ca */ /* 0x000fe400000e0000 */
[----:B------:R-:W-:Y:S01]  /*adb0*/  R2UR UR7, R5 ;  /* 0x00000000050772ca */ /* 0x000fe200000e0000 */
        /* <DEDUP_REMOVED lines=13> */
[----:B------:R-:W-:-:S07]  /*ae90*/  FADD.FTZ R10, R20, R179 ;  /* 0x000000b3140a7221 */ /* 0x000fce0000010000 */
[----:B------:R-:W-:Y:S03]  /*aea0*/  HGMMA.64x256x16.F32 R24, R152, gdesc[UR4].tnspB, R24, gsb0 ;  /* 0x43e0000498187df0 */ /* 0x000fe60008000818 */
[----:B------:R-:W-:Y:S02]  /*aeb0*/  WARPGROUP.DEPBAR.LE gsb0, 0x0 ;  /* 0x00008000000079c5 */ /* 0x000fe40000010000 */
[----:B------:R0:W-:Y:S01]  /*aec0*/  @!P1 SYNCS.ARRIVE.TRANS64.RED.A1T0 RZ, [R0+URZ], RZ ;  /* 0x000000ff00ff99a7 */ /* 0x0001e2000810043f */
[----:B------:R-:W-:Y:S05]  /*aed0*/  @!P2 BRA `(.L_x_10650) ;  /* 0x0000002c0098a947 */ /* 0x000fea0003800000 */
[----:B0-----:R-:W-:Y:S02]  /*aee0*/  VIADD R0, R196, 0xfffffffe ;  /* 0xfffffffec4007836 */ /* 0x001fe40000000000 */
[----:B------:R-:W-:Y:S02]  /*aef0*/  IMAD.MOV.U32 R4, RZ, RZ, R167 ;  /* 0x000000ffff047224 */ /* 0x000fe400078e00a7 */
[----:B------:R-:W-:-:S07]  /*af00*/  IMAD.MOV.U32 R5, RZ, RZ, R7 ;  /* 0x000000ffff057224 */ /* 0x000fce00078e0007 */
.L_x_10660:
[----:B------:R-:W-:Y:S01]  /*af10*/  VIADD R200, R200, 0x1 ;  /* 0x00000001c8c87836 */ /* 0x000fe20000000000 */
[----:B------:R-:W-:Y:S05]  /*af20*/  YIELD ;  /* 0x0000000000007946 */ /* 0x000fea0003800000 */
[----:B------:R-:W-:Y:S02]  /*af30*/  ISETP.NE.AND P3, PT, R200, 0x2, PT ;  /* 0x00000002c800780c */ /* 0x000fe40003f65270 */
[C---:B------:R-:W-:Y:S01]  /*af40*/  ISETP.GT.AND P2, PT, R0.reuse, RZ, PT ;  /* 0x000000ff0000720c */ /* 0x040fe20003f44270 */
[----:B------:R-:W-:Y:S01]  /*af50*/  VIADD R0, R0, 0xffffffff ;  /* 0xffffffff00007836 */ /* 0x000fe20000000000 */
[----:B-1----:R-:W-:-:S02]  /*af60*/  SEL R3, RZ, 0x1, P3 ;  /* 0x00000001ff037807 */ /* 0x002fc40001800000 */
[----:B------:R-:W-:Y:S02]  /*af70*/  SEL R200, R200, RZ, P3 ;  /* 0x000000ffc8c87207 */ /* 0x000fe40001800000 */
[----:B------:R-:W-:Y:S01]  /*af80*/  LOP3.LUT R204, R204, R3, RZ, 0x3c, !PT ;  /* 0x00000003cccc7212 */ /* 0x000fe200078e3cff */
[----:B------:R-:W-:Y:S06]  /*af90*/  @!P0 BRA `(.L_x_10651) ;  /* 0x0000000000048947 */ /* 0x000fec0003800000 */
[----:B------:R-:W-:Y:S01]  /*afa0*/  BPT.TRAP 0x1 ;  /* 0x000000040000795c */ /* 0x000fe20000300000 */
.L_x_10651:
[----:B------:R-:W-:Y:S01]  /*afb0*/  IMAD R3, R200, 0x8, R18 ;  /* 0x00000008c8037824 */ /* 0x000fe200078e0212 */
[----:B------:R-:W-:-:S04]  /*afc0*/  SHF.L.U32 R6, R204, 0x1f, RZ ;  /* 0x0000001fcc067819 */ /* 0x000fc800000006ff */
[----:B------:R0:W1:Y:S01]  /*afd0*/  SYNCS.PHASECHK.TRANS64.TRYWAIT P3, [R3+URZ+0x32430], R6 ;  /* 0x03243006030075a7 */ /* 0x000062000806017f */
[----:B------:R-:W-:Y:S05]  /*afe0*/  @!P0 BRA `(.L_x_10652) ;  /* 0x0000000000048947 */ /* 0x000fea0003800000 */
[----:B------:R-:W-:Y:S01]  /*aff0*/  BPT.TRAP 0x1 ;  /* 0x000000040000795c */ /* 0x000fe20000300000 */
.L_x_10652:
[----:B------:R-:W-:Y:S02]  /*b000*/  IMAD R14, R200, 0x300, R217 ;  /* 0x00000300c80e7824 */ /* 0x000fe400078e02d9 */
[----:B------:R-:W-:Y:S01]  /*b010*/  IMAD.MOV.U32 R15, RZ, RZ, 0x40000040 ;  /* 0x40000040ff0f7424 */ /* 0x000fe200078e00ff */
[----:B-1----:R-:W-:Y:S06]  /*b020*/  @P3 BRA `(.L_x_10653) ;  /* 0x0000000000083947 */ /* 0x002fec0003800000 */
[----:B------:R-:W1:Y:S02]  /*b030*/  SYNCS.PHASECHK.TRANS64.TRYWAIT P3, [R3+URZ+0x32430], R6 ;  /* 0x03243006030075a7 */ /* 0x000e64000806017f */
[----:B-1----:R-:W-:Y:S05]  /*b040*/  @!P3 BRA `(.L_x_10654) ;  /* 0x000000ec00e8b947 */ /* 0x002fea0003800000 */
.L_x_10653:
[----:B------:R-:W2:Y:S04]  /*b050*/  LDL.64 R152, [R1+0x70] ;  /* 0x0000700001987983 */ /* 0x000ea80000100a00 */
[----:B------:R-:W3:Y:S04]  /*b060*/  LDL.64 R208, [R1+0x68] ;  /* 0x0000680001d07983 */ /* 0x000ee80000100a00 */
[----:B------:R-:W4:Y:S01]  /*b070*/  LDL.64 R206, [R1+0x60] ;  /* 0x0000600001ce7983 */ /* 0x000f220000100a00 */
[----:B------:R-:W-:Y:S05]  /*b080*/  WARPSYNC.ALL ;  /* 0x0000000000007948 */ /* 0x000fea0003800000 */
[----:B------:R-:W5:Y:S01]  /*b090*/  LDL.64 R20, [R1+0x58] ;  /* 0x0000580001147983 */ /* 0x000f620000100a00 */
[C---:B------:R-:W-:Y:S01]  /*b0a0*/  R2UR UR18, R14.reuse ;  /* 0x000000000e1272ca */ /* 0x040fe200000e0000 */
[C---:B------:R-:W-:Y:S01]  /*b0b0*/  VIADD R12, R14.reuse, 0x2 ;  /* 0x000000020e0c7836 */ /* 0x040fe20000000000 */
[----:B------:R-:W-:Y:S01]  /*b0c0*/  R2UR UR19, R15 ;  /* 0x000000000f1372ca */ /* 0x000fe200000e0000 */
[----:B------:R-:W-:Y:S01]  /*b0d0*/  IMAD.MOV.U32 R13, RZ, RZ, 0x40000040 ;  /* 0x40000040ff0d7424 */ /* 0x000fe200078e00ff */
[----:B------:R-:W-:Y:S01]  /*b0e0*/  MOV R9, 0x40000040 ;  /* 0x4000004000097802 */ /* 0x000fe20000000f00 */
[----:B------:R-:W-:Y:S01]  /*b0f0*/  VIADD R8, R14, 0x4 ;  /* 0x000000040e087836 */ /* 0x000fe20000000000 */
[----:B------:R-:W-:Y:S01]  /*b100*/  R2UR UR14, R12 ;  /* 0x000000000c0e72ca */ /* 0x000fe200000e0000 */
[----:B------:R-:W-:Y:S01]  /*b110*/  VIADD R14, R14, 0x6 ;  /* 0x000000060e0e7836 */ /* 0x000fe20000000000 */
[----:B------:R-:W-:Y:S01]  /*b120*/  R2UR UR15, R13 ;  /* 0x000000000d0f72ca */ /* 0x000fe200000e0000 */
[----:B------:R-:W-:Y:S01]  /*b130*/  IMAD.MOV.U32 R15, RZ, RZ, 0x40000040 ;  /* 0x40000040ff0f7424 */ /* 0x000fe200078e00ff */
[----:B------:R-:W-:-:S02]  /*b140*/  R2UR UR10, R8 ;  /* 0x00000000080a72ca */ /* 0x000fc400000e0000 */
[----:B------:R-:W-:Y:S02]  /*b150*/  R2UR UR11, R9 ;  /* 0x00000000090b72ca */ /* 0x000fe400000e0000 */
[----:B------:R-:W-:Y:S02]  /*b160*/  R2UR UR6, R14 ;  /* 0x000000000e0672ca */ /* 0x000fe400000e0000 */
[----:B------:R-:W-:Y:S02]  /*b170*/  R2UR UR7, R15 ;  /* 0x000000000f0772ca */ /* 0x000fe400000e0000 */
[----:B--2---:R-:W-:Y:S02]  /*b180*/  R2UR UR16, R152 ;  /* 0x00000000981072ca */ /* 0x004fe400000e0000 */
[----:B------:R-:W-:Y:S02]  /*b190*/  R2UR UR17, R153 ;  /* 0x00000000991172ca */ /* 0x000fe400000e0000 */
[----:B------:R-:W-:Y:S01]  /*b1a0*/  WARPGROUP.ARRIVE ;  /* 0x00000000000079c5 */ /* 0x000fe20000000000 */
[----:B---3--:R-:W-:-:S02]  /*b1b0*/  R2UR UR12, R208 ;  /* 0x00000000d00c72ca */ /* 0x008fc400000e0000 */
[----:B------:R-:W-:Y:S02]  /*b1c0*/  R2UR UR13, R209 ;  /* 0x00000000d10d72ca */ /* 0x000fe400000e0000 */
[----:B----4-:R-:W-:Y:S02]  /*b1d0*/  R2UR UR8, R206 ;  /* 0x00000000ce0872ca */ /* 0x010fe400000e0000 */
[----:B------:R-:W-:Y:S02]  /*b1e0*/  R2UR UR9, R207 ;  /* 0x00000000cf0972ca */ /* 0x000fe400000e0000 */
[----:B-----5:R-:W-:Y:S02]  /*b1f0*/  R2UR UR4, R20 ;  /* 0x00000000140472ca */ /* 0x020fe400000e0000 */
[----:B------:R-:W-:Y:S01]  /*b200*/  HGMMA.64x96x16.F32 R152, gdesc[UR16], RZ, !UPT, gsb0 ;  /* 0x01600000109879f0 */ /* 0x000fe2000c0008ff */
[----:B------:R-:W-:Y:S02]  /*b210*/  R2UR UR5, R21 ;  /* 0x00000000150572ca */ /* 0x000fe400000e0000 */
        /* <DEDUP_REMOVED lines=12> */
.L_x_10655:
[----:B------:R2:W3:Y:S01]  /*b2e0*/  SYNCS.PHASECHK.TRANS64.TRYWAIT P3, [R3+URZ+0x32450], R6 ;  /* 0x03245006030075a7 */ /* 0x0004e2000806017f */
[----:B------:R-:W-:Y:S05]  /*b2f0*/  @!P0 BRA `(.L_x_10656) ;  /* 0x0000000000048947 */ /* 0x000fea0003800000 */
[----:B------:R-:W-:Y:S01]  /*b300*/  BPT.TRAP 0x1 ;  /* 0x000000040000795c */ /* 0x000fe20000300000 */
.L_x_10656:
[----:B------:R-:W-:Y:S04]  /*b310*/  BSSY B0, `(.L_x_10657) ;  /* 0x0000004000007945 */ /* 0x000fe80003800000 */
[----:B---3--:R-:W-:Y:S05]  /*b320*/  @P3 BRA `(.L_x_10658) ;  /* 0x0000000000083947 */ /* 0x008fea0003800000 */
[----:B------:R-:W3:Y:S02]  /*b330*/  SYNCS.PHASECHK.TRANS64.TRYWAIT P3, [R3+URZ+0x32450], R6 ;  /* 0x03245006030075a7 */ /* 0x000ee4000806017f */
[----:B---3--:R-:W-:Y:S05]  /*b340*/  @!P3 BRA `(.L_x_10659) ;  /* 0x000000ec003cb947 */ /* 0x008fea0003800000 */
.L_x_10658:
[----:B------:R-:W-:Y:S05]  /*b350*/  BSYNC B0 ;  /* 0x0000000000007941 */ /* 0x000fea0003800000 */
.L_x_10657:
[----:B------:R-:W-:Y:S05]  /*b360*/  WARPSYNC.ALL ;  /* 0x0000000000007948 */ /* 0x000fea0003800000 */
[----:B------:R-:W4:Y:S04]  /*b370*/  LDL.64 R206, [R1+0x50] ;  /* 0x0000500001ce7983 */ /* 0x000f280000100a00 */
[----:B------:R-:W5:Y:S04]  /*b380*/  LDL.64 R12, [R1+0x48] ;  /* 0x00004800010c7983 */ /* 0x000f680000100a00 */
[----:B------:R-:W5:Y:S01]  /*b390*/  LDL.64 R20, [R1+0x40] ;  /* 0x0000400001147983 */ /* 0x000f620000100a00 */
[----:B0123--:R-:W-:-:S02]  /*b3a0*/  IMAD R6, R200, 0xc00, R218 ;  /* 0x00000c00c8067824 */ /* 0x00ffc400078e02da */
[----:B------:R-:W-:Y:S01]  /*b3b0*/  IMAD.MOV.U32 R7, RZ, RZ, 0x40000040 ;  /* 0x40000040ff077424 */ /* 0x000fe200078e00ff */
[----:B------:R-:W2:Y:S01]  /*b3c0*/  LDL.64 R14, [R1+0x38] ;  /* 0x00003800010e7983 */ /* 0x000ea20000100a00 */
[----:B------:R-:W-:Y:S01]  /*b3d0*/  WARPGROUP.ARRIVE ;  /* 0x00000000000079c5 */ /* 0x000fe20000000000 */
[C---:B------:R-:W-:Y:S01]  /*b3e0*/  R2UR UR6, R6.reuse ;  /* 0x00000000060672ca */ /* 0x040fe200000e0000 */
[----:B------:R-:W-:Y:S01]  /*b3f0*/  VIADD R8, R6, 0x2 ;  /* 0x0000000206087836 */ /* 0x000fe20000000000 */
[----:B------:R-:W-:Y:S01]  /*b400*/  R2UR UR7, R7 ;  /* 0x00000000070772ca */ /* 0x000fe200000e0000 */
[----:B------:R-:W-:Y:S01]  /*b410*/  IMAD.MOV.U32 R9, RZ, RZ, 0x40000040 ;  /* 0x40000040ff097424 */ /* 0x000fe200078e00ff */
[----:B------:R-:W3:Y:S04]  /*b420*/  LDL.64 R210, [R1+0x28] ;  /* 0x0000280001d27983 */ /* 0x000ee80000100a00 */
[----:B------:R-:W3:Y:S01]  /*b430*/  LDL.64 R208, [R1+0x20] ;  /* 0x0000200001d07983 */ /* 0x000ee20000100a00 */
[----:B----4-:R-:W-:-:S02]  /*b440*/  R2UR UR4, R206 ;  /* 0x00000000ce0472ca */ /* 0x010fc400000e0000 */
[----:B------:R-:W-:Y:S02]  /*b450*/  R2UR UR5, R207 ;  /* 0x00000000cf0572ca */ /* 0x000fe400000e0000 */
[----:B------:R-:W4:Y:S11]  /*b460*/  LDL.64 R206, [R1+0x18] ;  /* 0x0000180001ce7983 */ /* 0x000f360000100a00 */
[----:B------:R-:W-:Y:S01]  /*b470*/  HGMMA.64x96x16.F32 R152, gdesc[UR4], R152, gsb0 ;  /* 0x01600000049879f0 */ /* 0x000fe20008000898 */
[----:B-----5:R-:W-:-:S02]  /*b480*/  R2UR UR4, R12 ;  /* 0x000000000c0472ca */ /* 0x020fc400000e0000 */
[----:B------:R-:W-:Y:S02]  /*b490*/  R2UR UR5, R13 ;  /* 0x000000000d0572ca */ /* 0x000fe400000e0000 */
[----:B------:R-:W5:Y:S01]  /*b4a0*/  LDL.64 R12, [R1+0x30] ;  /* 0x00003000010c7983 */ /* 0x000f620000100a00 */
[----:B------:R-:W-:Y:S02]  /*b4b0*/  R2UR UR6, R8 ;  /* 0x00000000080672ca */ /* 0x000fe400000e0000 */
[----:B------:R-:W-:Y:S01]  /*b4c0*/  R2UR UR7, R9 ;  /* 0x00000000090772ca */ /* 0x000fe200000e0000 */
[----:B------:R-:W-:Y:S02]  /*b4d0*/  VIADD R8, R6, 0x4 ;  /* 0x0000000406087836 */ /* 0x000fe40000000000 */
[----:B------:R-:W-:Y:S01]  /*b4e0*/  IMAD.MOV.U32 R9, RZ, RZ, 0x40000040 ;  /* 0x40000040ff097424 */ /* 0x000fe200078e00ff */
[----:B------:R-:W-:Y:S02]  /*b4f0*/  WARPGROUP.DEPBAR.LE gsb0, 0x0 ;  /* 0x00008000000079c5 */ /* 0x000fe40000010000 */
[----:B------:R-:W-:-:S07]  /*b500*/  WARPGROUP.ARRIVE ;  /* 0x00000000000079c5 */ /* 0x000fce0000000000 */
[----:B------:R-:W-:Y:S01]  /*b510*/  HGMMA.64x96x16.F32 R152, gdesc[UR4], R152, gsb0 ;  /* 0x01600000049879f0 */ /* 0x000fe20008000898 */
[----:B------:R-:W-:Y:S02]  /*b520*/  R2UR UR6, R8 ;  /* 0x00000000080672ca */ /* 0x000fe400000e0000 */
[----:B------:R-:W-:Y:S02]  /*b530*/  R2UR UR7, R9 ;  /* 0x00000000090772ca */ /* 0x000fe400000e0000 */
[----:B------:R-:W-:Y:S02]  /*b540*/  R2UR UR4, R20 ;  /* 0x00000000140472ca */ /* 0x000fe400000e0000 */
[----:B------:R-:W-:Y:S01]  /*b550*/  R2UR UR5, R21 ;  /* 0x00000000150572ca */ /* 0x000fe200000e0000 */
[----:B------:R-:W-:Y:S01]  /*b560*/  VIADD R8, R6, 0x6 ;  /* 0x0000000606087836 */ /* 0x000fe20000000000 */
[----:B------:R-:W4:Y:S01]  /*b570*/  LDL.64 R20, [R1+0x10] ;  /* 0x0000100001147983 */ /* 0x000f220000100a00 */
[----:B------:R-:W-:Y:S01]  /*b580*/  IMAD.MOV.U32 R9, RZ, RZ, 0x40000040 ;  /* 0x40000040ff097424 */ /* 0x000fe200078e00ff */
[----:B------:R-:W-:-:S02]  /*b590*/  WARPGROUP.DEPBAR.LE gsb0, 0x0 ;  /* 0x00008000000079c5 */ /* 0x000fc40000010000 */
[----:B------:R-:W-:-:S07]  /*b5a0*/  WARPGROUP.ARRIVE ;  /* 0x00000000000079c5 */ /* 0x000fce0000000000 */
[----:B------:R-:W-:Y:S01]  /*b5b0*/  HGMMA.64x96x16.F32 R152, gdesc[UR4], R152, gsb0 ;  /* 0x01600000049879f0 */ /* 0x000fe20008000898 */
[----:B------:R-:W-:Y:S02]  /*b5c0*/  R2UR UR6, R8 ;  /* 0x00000000080672ca */ /* 0x000fe400000e0000 */
[----:B------:R-:W-:Y:S02]  /*b5d0*/  R2UR UR7, R9 ;  /* 0x00000000090772ca */ /* 0x000fe400000e0000 */
[----:B--2---:R-:W-:Y:S02]  /*b5e0*/  R2UR UR4, R14 ;  /* 0x000000000e0472ca */ /* 0x004fe400000e0000 */
[----:B------:R-:W-:Y:S01]  /*b5f0*/  R2UR UR5, R15 ;  /* 0x000000000f0572ca */ /* 0x000fe200000e0000 */
[----:B------:R-:W-:Y:S01]  /*b600*/  VIADD R8, R6, 0x300 ;  /* 0x0000030006087836 */ /* 0x000fe20000000000 */
[----:B------:R-:W2:Y:S01]  /*b610*/  LDL.64 R14, [R1+0x8] ;  /* 0x00000800010e7983 */ /* 0x000ea20000100a00 */
        /* <DEDUP_REMOVED lines=9> */
[----:B------:R-:W5:Y:S01]  /*b6b0*/  LDL.64 R12, [R1] ;  /* 0x00000000010c7983 */ /* 0x000f620000100a00 */
[----:B------:R-:W-:Y:S01]  /*b6c0*/  IMAD.MOV.U32 R9, RZ, RZ, 0x40000040 ;  /* 0x40000040ff097424 */ /* 0x000fe200078e00ff */
[----:B------:R-:W-:-:S02]  /*b6d0*/  WARPGROUP.DEPBAR.LE gsb0, 0x0 ;  /* 0x00008000000079c5 */ /* 0x000fc40000010000 */
[----:B------:R-:W-:-:S07]  /*b6e0*/  WARPGROUP.ARRIVE ;  /* 0x00000000000079c5 */ /* 0x000fce0000000000 */
[----:B------:R-:W-:Y:S01]  /*b6f0*/  HGMMA.64x96x16.F32 R152, gdesc[UR4], R152, gsb0 ;  /* 0x01600000049879f0 */ /* 0x000fe20008000898 */
        /* <DEDUP_REMOVED lines=96> */
[----:B------:R-:W-:Y:S03]  /*bd00*/  HGMMA.64x96x16.F32 R152, gdesc[UR4], R152, gsb0 ;  /* 0x01600000049879f0 */ /* 0x000fe60008000898 */
[----:B------:R-:W-:Y:S02]  /*bd10*/  WARPGROUP.DEPBAR.LE gsb0, 0x0 ;  /* 0x00008000000079c5 */ /* 0x000fe40000010000 */
[----:B------:R-:W-:Y:S01]  /*bd20*/  FMUL.FTZ R209, R152, UR38 ;  /* 0x0000002698d17c20 */ /* 0x000fe20008410000 */
[----:B------:R-:W-:Y:S01]  /*bd30*/  FMUL.FTZ R208, R153, UR38 ;  /* 0x0000002699d07c20 */ /* 0x000fe20008410000 */
[----:B------:R-:W-:-:S04]  /*bd40*/  FMUL.FTZ R207, R156, UR38 ;  /* 0x000000269ccf7c20 */ /* 0x000fc80008410000 */
[----:B------:R-:W0:Y:S01]  /*bd50*/  MUFU.TANH R209, R209 ;  /* 0x000000d100d17308 */ /* 0x000e220000002400 */
[----:B------:R-:W-:Y:S01]  /*bd60*/  FMUL.FTZ R206, R157, UR38 ;  /* 0x000000269dce7c20 */ /* 0x000fe20008410000 */
[----:B------:R-:W-:-:S06]  /*bd70*/  FMUL.FTZ R8, R160, UR38 ;  /* 0x00000026a0087c20 */ /* 0x000fcc0008410000 */
[----:B------:R-:W1:Y:S01]  /*bd80*/  MUFU.TANH R208, R208 ;  /* 0x000000d000d07308 */ /* 0x000e620000002400 */
[----:B------:R-:W-:-:S07]  /*bd90*/  FMUL.FTZ R9, R161, UR38 ;  /* 0x00000026a1097c20 */ /* 0x000fce0008410000 */
[----:B------:R-:W2:Y:S01]  /*bda0*/  MUFU.TANH R207, R207 ;  /* 0x000000cf00cf7308 */ /* 0x000ea20000002400 */
[----:B0-----:R-:W-:Y:S01]  /*bdb0*/  FMNMX.FTZ R6, R209, R5, !PT ;  /* 0x00000005d1067209 */ /* 0x001fe20007810000 */
[----:B------:R-:W-:-:S06]  /*bdc0*/  FMUL.FTZ R12, R164, UR38 ;  /* 0x00000026a40c7c20 */ /* 0x000fcc0008410000 */
[----:B------:R-:W0:Y:S01]  /*bdd0*/  MUFU.TANH R206, R206 ;  /* 0x000000ce00ce7308 */ /* 0x000e220000002400 */
[----:B-1----:R-:W-:Y:S01]  /*bde0*/  FMNMX.FTZ R6, R208, R6, !PT ;  /* 0x00000006d0067209 */ /* 0x002fe20007810000 */
[----:B------:R-:W-:-:S06]  /*bdf0*/  FMUL.FTZ R13, R165, UR38 ;  /* 0x00000026a50d7c20 */ /* 0x000fcc0008410000 */
[----:B------:R-:W1:Y:S01]  /*be00*/  MUFU.TANH R8, R8 ;  /* 0x0000000800087308 */ /* 0x000e620000002400 */
[----:B--2---:R-:W-:Y:S01]  /*be10*/  FMNMX.FTZ R6, R207, R6, !PT ;  /* 0x00000006cf067209 */ /* 0x004fe20007810000 */
[----:B------:R-:W-:-:S06]  /*be20*/  FMUL.FTZ R14, R168, UR38 ;  /* 0x00000026a80e7c20 */ /* 0x000fcc0008410000 */
        /* <DEDUP_REMOVED lines=52> */
[----:B0-----:R-:W-:-:S04]  /*c170*/  FMNMX.FTZ R6, R161, R6, !PT ;  /* 0x00000006a1067209 */ /* 0x001fc80007810000 */
[----:B-1----:R-:W-:-:S04]  /*c180*/  FMNMX.FTZ R6, R164, R6, !PT ;  /* 0x00000006a4067209 */ /* 0x002fc80007810000 */
[----:B--2---:R-:W-:-:S05]  /*c190*/  FMNMX.FTZ R7, R165, R6, !PT ;  /* 0x00000006a5077209 */ /* 0x004fca0007810000 */
[----:B------:R-:W0:Y:S02]  /*c1a0*/  SHFL.BFLY PT, R6, R7, 0x2, 0x1f ;  /* 0x0c401f0007067f89 */ /* 0x000e2400000e0000 */
[----:B0-----:R-:W-:-:S05]  /*c1b0*/  FMNMX.FTZ R7, R7, R6, !PT ;  /* 0x0000000607077209 */ /* 0x001fca0007810000 */
[----:B------:R-:W0:Y:S01]  /*c1c0*/  SHFL.BFLY PT, R6, R7, 0x1, 0x1f ;  /* 0x0c201f0007067f89 */ /* 0x000e2200000e0000 */
[----:B------:R-:W-:Y:S01]  /*c1d0*/  FMUL.FTZ R212, R155, UR38 ;  /* 0x000000269bd47c20 */ /* 0x000fe20008410000 */
[----:B0-----:R-:W-:Y:S02]  /*c1e0*/  FMNMX.FTZ R7, R7, R6, !PT ;  /* 0x0000000607077209 */ /* 0x001fe40007810000 */
[----:B------:R-:W0:Y:S01]  /*c1f0*/  LDC R6, c[0x0][0xa80] ;  /* 0x0002a000ff067b82 */ /* 0x000e220000000800 */
[----:B------:R-:W-:Y:S02]  /*c200*/  FMUL.FTZ R196, R167, UR38 ;  /* 0x00000026a7c47c20 */ /* 0x000fe40008410000 */
[C---:B------:R-:W-:Y:S01]  /*c210*/  FADD.FTZ R155, -R7.reuse, R5 ;  /* 0x00000005079b7221 */ /* 0x040fe20000010100 */
[----:B------:R-:W-:Y:S01]  /*c220*/  FMUL.FTZ R188, R166, UR38 ;  /* 0x00000026a6bc7c20 */ /* 0x000fe20008410000 */
[----:B------:R-:W-:Y:S01]  /*c230*/  FMUL.FTZ R213, R154, UR38 ;  /* 0x000000269ad57c20 */ /* 0x000fe20008410000 */
[-C--:B0-----:R-:W-:Y:S01]  /*c240*/  FMUL.FTZ R167, R7, R6.reuse ;  /* 0x0000000607a77220 */ /* 0x081fe20000410000 */
[----:B------:R-:W-:-:S03]  /*c250*/  FMUL.FTZ R155, R155, R6 ;  /* 0x000000069b9b7220 */ /* 0x000fc60000410000 */
[-CC-:B------:R-:W-:Y:S01]  /*c260*/  FFMA.FTZ R209, R209, R6.reuse, -R167.reuse ;  /* 0x00000006d1d17223 */ /* 0x180fe200000108a7 */
[-CC-:B------:R-:W-:Y:S01]  /*c270*/  FFMA.FTZ R208, R208, R6.reuse, -R167.reuse ;  /* 0x00000006d0d07223 */ /* 0x180fe200000108a7 */
[-CC-:B------:R-:W-:Y:S01]  /*c280*/  FFMA.FTZ R166, R13, R6.reuse, -R167.reuse ;  /* 0x000000060da67223 */ /* 0x180fe200000108a7 */
[-CC-:B------:R-:W-:Y:S01]  /*c290*/  FFMA.FTZ R13, R152, R6.reuse, -R167.reuse ;  /* 0x00000006980d7223 */ /* 0x180fe200000108a7 */
[----:B------:R-:W-:Y:S01]  /*c2a0*/  MUFU.EX2 R155, R155 ;  /* 0x0000009b009b7308 */ /* 0x000fe20000000800 */
[-CC-:B------:R-:W-:Y:S01]  /*c2b0*/  FFMA.FTZ R207, R207, R6.reuse, -R167.reuse ;  /* 0x00000006cfcf7223 */ /* 0x180fe200000108a7 */
[----:B------:R-:W-:-:S06]  /*c2c0*/  FFMA.FTZ R206, R206, R6, -R167 ;  /* 0x00000006cece7223 */ /* 0x000fcc00000108a7 */
[----:B------:R-:W0:Y:S08]  /*c2d0*/  MUFU.EX2 R152, R209 ;  /* 0x000000d100987308 */ /* 0x000e300000000800 */
[----:B------:R-:W1:Y:S01]  /*c2e0*/  MUFU.EX2 R208, R208 ;  /* 0x000000d000d07308 */ /* 0x000e620000000800 */
[----:B------:R-:W-:-:S07]  /*c2f0*/  FMUL.FTZ R211, R158, UR38 ;  /* 0x000000269ed37c20 */ /* 0x000fce0008410000 */
[----:B------:R-:W2:Y:S01]  /*c300*/  MUFU.EX2 R154, R207 ;  /* 0x000000cf009a7308 */ /* 0x000ea20000000800 */
[----:B0-----:R-:W-:-:S07]  /*c310*/  FFMA.FTZ R11, R155, R11, R152 ;  /* 0x0000000b9b0b7223 */ /* 0x001fce0000010098 */
[----:B------:R-:W0:Y:S01]  /*c320*/  MUFU.EX2 R206, R206 ;  /* 0x000000ce00ce7308 */ /* 0x000e220000000800 */
[----:B------:R-:W-:-:S07]  /*c330*/  FMUL.FTZ R210, R159, UR38 ;  /* 0x000000269fd27c20 */ /* 0x000fce0008410000 */
[----:B------:R-:W3:Y:S01]  /*c340*/  MUFU.TANH R213, R213 ;  /* 0x000000d500d57308 */ /* 0x000ee20000002400 */
[----:B-1----:R-:W-:Y:S01]  /*c350*/  FADD.FTZ R11, R208, R11 ;  /* 0x0000000bd00b7221 */ /* 0x002fe20000010000 */
[----:B------:R-:W-:-:S06]  /*c360*/  FMUL.FTZ R197, R162, UR38 ;  /* 0x00000026a2c57c20 */ /* 0x000fcc0008410000 */
[----:B------:R-:W1:Y:S01]  /*c370*/  MUFU.TANH R212, R212 ;  /* 0x000000d400d47308 */ /* 0x000e620000002400 */
[----:B--2---:R-:W-:Y:S01]  /*c380*/  FADD.FTZ R11, R154, R11 ;  /* 0x0000000b9a0b7221 */ /* 0x004fe20000010000 */
[----:B------:R-:W-:-:S06]  /*c390*/  FMUL.FTZ R189, R163, UR38 ;  /* 0x00000026a3bd7c20 */ /* 0x000fcc0008410000 */
[----:B------:R-:W2:Y:S01]  /*c3a0*/  MUFU.TANH R211, R211 ;  /* 0x000000d300d37308 */ /* 0x000ea20000002400 */
[----:B------:R-:W-:Y:S01]  /*c3b0*/  FMUL.FTZ R181, R179, UR38 ;  /* 0x00000026b3b57c20 */ /* 0x000fe20008410000 */
[----:B0-----:R-:W-:Y:S01]  /*c3c0*/  FADD.FTZ R179, R206, R11 ;  /* 0x0000000bceb37221 */ /* 0x001fe20000010000 */
[----:B---3--:R-:W-:-:S05]  /*c3d0*/  FMNMX.FTZ R11, R213, R4, !PT ;  /* 0x00000004d50b7209 */ /* 0x008fca0007810000 */
        /* <DEDUP_REMOVED lines=12> */
[-CC-:B------:R-:W-:Y:S01]  /*c4a0*/  FFMA.FTZ R162, R9, R6.reuse, -R167.reuse ;  /* 0x0000000609a27223 */ /* 0x180fe200000108a7 */
[----:B------:R-:W-:Y:S01]  /*c4b0*/  FFMA.FTZ R9, R173, R6, -R167 ;  /* 0x00000006ad097223 */ /* 0x000fe200000108a7 */
[----:B--2---:R-:W-:-:S05]  /*c4c0*/  FMNMX.FTZ R11, R189, R11, !PT ;  /* 0x0000000bbd0b7209 */ /* 0x004fca0007810000 */
[----:B------:R-:W2:Y:S01]  /*c4d0*/  MUFU.TANH R184, R184 ;  /* 0x000000b800b87308 */ /* 0x000ea20000002400 */
[----:B------:R-:W-:Y:S01]  /*c4e0*/  FMUL.FTZ R173, R175, UR38 ;  /* 0x00000026afad7c20 */ /* 0x000fe20008410000 */
[----:B0-----:R-:W-:-:S06]  /*c4f0*/  FMNMX.FTZ R11, R188, R11, !PT ;  /* 0x0000000bbc0b7209 */ /* 0x001fcc0007810000 */
[----:B------:R-:W0:Y:S01]  /*c500*/  MUFU.TANH R185, R185 ;  /* 0x000000b900b97308 */ /* 0x000e220000002400 */
[----:B------:R-:W-:Y:S01]  /*c510*/  FMUL.FTZ R180, R178, UR38 ;  /* 0x00000026b2b47c20 */ /* 0x000fe20008410000 */
[----:B-1----:R-:W-:-:S06]  /*c520*/  FMNMX.FTZ R11, R196, R11, !PT ;  /* 0x0000000bc40b7209 */ /* 0x002fcc0007810000 */
        /* <DEDUP_REMOVED lines=22> */
[-CC-:B------:R-:W-:Y:S01]  /*c690*/  FFMA.FTZ R163, R12, R6.reuse, -R167.reuse ;  /* 0x000000060ca37223 */ /* 0x180fe200000108a7 */
[----:B------:R-:W-:Y:S01]  /*c6a0*/  FFMA.FTZ R12, R169, R6, -R167 ;  /* 0x00000006a90c7223 */ /* 0x000fe200000108a7 */
[----:B0-----:R-:W-:-:S05]  /*c6b0*/  FMNMX.FTZ R11, R178, R11, !PT ;  /* 0x0000000bb20b7209 */ /* 0x001fca0007810000 */
[----:B------:R-:W0:Y:S01]  /*c6c0*/  MUFU.TANH R176, R176 ;  /* 0x000000b000b07308 */ /* 0x000e220000002400 */
[----:B------:R-:W-:Y:S01]  /*c6d0*/  FMUL.FTZ R169, R195, UR38 ;  /* 0x00000026c3a97c20 */ /* 0x000fe20008410000 */
[----:B-1----:R-:W-:-:S06]  /*c6e0*/  FMNMX.FTZ R11, R174, R11, !PT ;  /* 0x0000000bae0b7209 */ /* 0x002fcc0007810000 */
[----:B------:R-:W1:Y:S01]  /*c6f0*/  MUFU.TANH R177, R177 ;  /* 0x000000b100b17308 */ /* 0x000e620000002400 */
[----:B------:R-:W-:Y:S01]  /*c700*/  FMUL.FTZ R170, R198, UR38 ;  /* 0x00000026c6aa7c20 */ /* 0x000fe20008410000 */
[-CC-:B------:R-:W-:Y:S01]  /*c710*/  FFMA.FTZ R158, R8, R6.reuse, -R167.reuse ;  /* 0x00000006089e7223 */ /* 0x180fe200000108a7 */
[----:B------:R-:W-:-:S05]  /*c720*/  FFMA.FTZ R8, R172, R6, -R167 ;  /* 0x00000006ac087223 */ /* 0x000fca00000108a7 */
[----:B------:R-:W3:Y:S01]  /*c730*/  MUFU.TANH R171, R171 ;  /* 0x000000ab00ab7308 */ /* 0x000ee20000002400 */
[----:B--2---:R-:W-:Y:S01]  /*c740*/  FMNMX.FTZ R11, R175, R11, !PT ;  /* 0x0000000baf0b7209 */ /* 0x004fe20007810000 */
[----:B------:R-:W-:-:S06]  /*c750*/  FMUL.FTZ R172, R199, UR38 ;  /* 0x00000026c7ac7c20 */ /* 0x000fcc0008410000 */
[----:B------:R-:W2:Y:S01]  /*c760*/  MUFU.TANH R169, R169 ;  /* 0x000000a900a97308 */ /* 0x000ea20000002400 */
[----:B0-----:R-:W-:-:S07]  /*c770*/  FMNMX.FTZ R11, R176, R11, !PT ;  /* 0x0000000bb00b7209 */ /* 0x001fce0007810000 */
[----:B------:R-:W0:Y:S01]  /*c780*/  MUFU.TANH R170, R170 ;  /* 0x000000aa00aa7308 */ /* 0x000e220000002400 */
[----:B-1----:R-:W-:-:S07]  /*c790*/  FMNMX.FTZ R11, R177, R11, !PT ;  /* 0x0000000bb10b7209 */ /* 0x002fce0007810000 */
[----:B------:R-:W1:Y:S01]  /*c7a0*/  MUFU.TANH R172, R172 ;  /* 0x000000ac00ac7308 */ /* 0x000e620000002400 */
[----:B---3--:R-:W-:-:S04]  /*c7b0*/  FMNMX.FTZ R11, R171, R11, !PT ;  /* 0x0000000bab0b7209 */ /* 0x008fc80007810000 */
[----:B--2---:R-:W-:-:S04]  /*c7c0*/  FMNMX.FTZ R11, R169, R11, !PT ;  /* 0x0000000ba90b7209 */ /* 0x004fc80007810000 */
[----:B0-----:R-:W-:Y:S01]  /*c7d0*/  FMNMX.FTZ R11, R170, R11, !PT ;  /* 0x0000000baa0b7209 */ /* 0x001fe20007810000 */
[-CC-:B------:R-:W-:Y:S01]  /*c7e0*/  FFMA.FTZ R159, R15, R6.reuse, -R167.reuse ;  /* 0x000000060f9f7223 */ /* 0x180fe200000108a7 */
[----:B------:R-:W-:Y:S02]  /*c7f0*/  FFMA.FTZ R15, R153, R6, -R167 ;  /* 0x00000006990f7223 */ /* 0x000fe400000108a7 */
[----:B-1----:R-:W-:-:S05]  /*c800*/  FMNMX.FTZ R11, R172, R11, !PT ;  /* 0x0000000bac0b7209 */ /* 0x002fca0007810000 */
[----:B------:R-:W0:Y:S01]  /*c810*/  SHFL.BFLY PT, R153, R11, 0x2, 0x1f ;  /* 0x0c401f000b997f89 */ /* 0x000e2200000e0000 */
        /* <DEDUP_REMOVED lines=10> */
[----:B0-----:R-:W-:-:S05]  /*c8c0*/  FMNMX.FTZ R153, R11, R153, !PT ;  /* 0x000000990b997209 */ /* 0x001fca0007810000 */
[----:B------:R-:W0:Y:S01]  /*c8d0*/  SHFL.BFLY PT, R167, R153, 0x1, 0x1f ;  /* 0x0c201f0099a77f89 */ /* 0x000e2200000e0000 */
[----:B------:R-:W1:Y:S01]  /*c8e0*/  S2R R209, SR_TID.X ;  /* 0x0000000000d17919 */ /* 0x000e620000002100 */
[----:B0-----:R-:W-:-:S05]  /*c8f0*/  FMNMX.FTZ R167, R153, R167, !PT ;  /* 0x000000a799a77209 */ /* 0x001fca0007810000 */
[C---:B------:R-:W-:Y:S01]  /*c900*/  FADD.FTZ R191, -R167.reuse, R4 ;  /* 0x00000004a7bf7221 */ /* 0x040fe20000010100 */
[----:B------:R-:W-:-:S03]  /*c910*/  FMUL.FTZ R192, R167, R6 ;  /* 0x00000006a7c07220 */ /* 0x000fc60000410000 */
[-C--:B------:R-:W-:Y:S01]  /*c920*/  FMUL.FTZ R191, R191, R6.reuse ;  /* 0x00000006bfbf7220 */ /* 0x080fe20000410000 */
[-CC-:B------:R-:W-:Y:S01]  /*c930*/  FFMA.FTZ R11, R213, R6.reuse, -R192.reuse ;  /* 0x00000006d50b7223 */ /* 0x180fe200000108c0 */
[----:B------:R-:W-:-:S04]  /*c940*/  FFMA.FTZ R153, R212, R6, -R192 ;  /* 0x00000006d4997223 */ /* 0x000fc800000108c0 */
[----:B------:R-:W-:Y:S08]  /*c950*/  MUFU.EX2 R191, R191 ;  /* 0x000000bf00bf7308 */ /* 0x000ff00000000800 */
[----:B------:R-:W0:Y:S08]  /*c960*/  MUFU.EX2 R11, R11 ;  /* 0x0000000b000b7308 */ /* 0x000e300000000800 */
[----:B------:R-:W2:Y:S01]  /*c970*/  MUFU.EX2 R153, R153 ;  /* 0x0000009900997308 */ /* 0x000ea20000000800 */
[--C-:B------:R-:W-:Y:S01]  /*c980*/  FFMA.FTZ R183, R173, R6, -R192.reuse ;  /* 0x00000006adb77223 */ /* 0x100fe200000108c0 */
[----:B0-----:R-:W-:Y:S01]  /*c990*/  FFMA.FTZ R173, R191, R10, R11 ;  /* 0x0000000abfad7223 */ /* 0x001fe2000001000b */
[----:B------:R-:W-:Y:S01]  /*c9a0*/  FFMA.FTZ R168, R211, R6, -R192 ;  /* 0x00000006d3a87223 */ /* 0x000fe200000108c0 */
[-C--:B------:R-:W-:Y:S01]  /*c9b0*/  FMUL.FTZ R24, R24, R155.reuse ;  /* 0x0000009b18187220 */ /* 0x080fe20000410000 */
[----:B------:R-:W-:Y:S01]  /*c9c0*/  FMUL.FTZ R25, R25, R155 ;  /* 0x0000009b19197220 */ /* 0x000fe20000410000 */
[C---:B--2---:R-:W-:Y:S01]  /*c9d0*/  FADD.FTZ R173, R153.reuse, R173 ;  /* 0x000000ad99ad7221 */ /* 0x044fe20000010000 */
[----:B------:R-:W-:Y:S01]  /*c9e0*/  F2FP.F16.F32.PACK_AB R153, R153, R11 ;  /* 0x0000000b9999723e */ /* 0x000fe200000000ff */
[----:B------:R-:W-:-:S02]  /*c9f0*/  IMAD.MOV.U32 R11, RZ, RZ, 0x40000040 ;  /* 0x40000040ff0b7424 */ /* 0x000fc400078e00ff */
        /* <DEDUP_REMOVED lines=62> */
[----:B-1----:R-:W-:Y:S01]  /*cde0*/  SHF.R.U32.HI R209, RZ, 0x7, R209 ;  /* 0x00000007ffd17819 */ /* 0x002fe200000116d1 */
[----:B------:R-:W-:Y:S01]  /*cdf0*/  @!P1 VIADD R155, R3, 0x32440 ;  /* 0x00032440039b9836 */ /* 0x000fe20000000000 */
[----:B------:R-:W-:-:S02]  /*ce00*/  R2UR UR7, R11 ;  /* 0x000000000b0772ca */ /* 0x000fc400000e0000 */
[----:B------:R0:W-:Y:S02]  /*ce10*/  MUFU.EX2 R11, R168 ;  /* 0x000000a8000b7308 */ /* 0x0001e40000000800 */
[----:B------:R-:W-:Y:S02]  /*ce20*/  @!P1 PRMT R155, RZ, 0x654, R155 ;  /* 0x00000654ff9b9816 */ /* 0x000fe4000000009b */
[----:B0-----:R-:W-:Y:S01]  /*ce30*/  IADD3 R168, -R209, 0xb, RZ ;  /* 0x0000000bd1a87810 */ /* 0x001fe20007ffe1ff */
[----:B------:R-:W-:-:S04]  /*ce40*/  FFMA.FTZ R4, R210, R6, -R192 ;  /* 0x00000006d2047223 */ /* 0x000fc800000108c0 */
[----:B------:R1:W-:Y:S06]  /*ce50*/  BAR.ARV R168, 0x100 ;  /* 0x000400a80000751d */ /* 0x0003ec0000002000 */
[----:B------:R0:W-:Y:S02]  /*ce60*/  @!P1 SYNCS.ARRIVE.TRANS64.RED.A1T0 RZ, [R155+URZ], RZ ;  /* 0x000000ff9bff99a7 */ /* 0x0001e4000810043f */
[----:B0-----:R-:W-:Y:S01]  /*ce70*/  VIADD R155, R209, 0x8 ;  /* 0x00000008d19b7836 */ /* 0x001fe20000000000 */
[----:B------:R-:W0:Y:S04]  /*ce80*/  MUFU.EX2 R4, R4 ;  /* 0x0000000400047308 */ /* 0x000e280000000800 */
[----:B------:R0:W-:Y:S01]  /*ce90*/  BAR.SYNC.DEFER_BLOCKING R155, 0x100 ;  /* 0x0004009b0000751d */ /* 0x0001e20000010000 */
[----:B------:R-:W-:-:S02]  /*cea0*/  IMAD R10, R200, 0xc00, R216 ;  /* 0x00000c00c80a7824 */ /* 0x000fc400078e02d8 */
[-C--:B------:R-:W-:Y:S01]  /*ceb0*/  FMUL.FTZ R26, R26, R191.reuse ;  /* 0x000000bf1a1a7220 */ /* 0x080fe20000410000 */
[-C--:B------:R-:W-:Y:S01]  /*cec0*/  FMUL.FTZ R27, R27, R191.reuse ;  /* 0x000000bf1b1b7220 */ /* 0x080fe20000410000 */
[-C--:B------:R-:W-:Y:S01]  /*ced0*/  FMUL.FTZ R30, R30, R191.reuse ;  /* 0x000000bf1e1e7220 */ /* 0x080fe20000410000 */
[-C--:B------:R-:W-:Y:S01]  /*cee0*/  FMUL.FTZ R31, R31, R191.reuse ;  /* 0x000000bf1f1f7220 */ /* 0x080fe20000410000 */
[----:B------:R-:W-:Y:S01]  /*cef0*/  R2UR UR6, R10 ;  /* 0x000000000a0672ca */ /* 0x000fe200000e0000 */
        /* <DEDUP_REMOVED lines=60> */
[----:B------:R-:W-:-:S02]  /*d2c0*/  F2FP.F16.F32.PACK_AB R152, R208, R152 ;  /* 0x00000098d098723e */ /* 0x000fc400000000ff */
[----:B------:R-:W-:Y:S02]  /*d2d0*/  F2FP.F16.F32.PACK_AB R154, R206, R154 ;  /* 0x0000009ace9a723e */ /* 0x000fe400000000ff */
[----:B0-----:R-:W-:-:S04]  /*d2e0*/  F2FP.F16.F32.PACK_AB R155, R4, R11 ;  /* 0x0000000b049b723e */ /* 0x001fc800000000ff */
[----:B------:R-:W-:-:S06]  /*d2f0*/  WARPGROUP.ARRIVE ;  /* 0x00000000000079c5 */ /* 0x000fcc0000000000 */
[----:B------:R-:W-:Y:S01]  /*d300*/  HGMMA.64x256x16.F32 R24, R152, gdesc[UR4].tnspB, R24, gsb0 ;  /* 0x43e0000498187df0 */ /* 0x000fe20008000818 */
        /* <DEDUP_REMOVED lines=25> */
[----:B------:R-:W-:Y:S01]  /*d4a0*/  MUFU.EX2 R185, R185 ;  /* 0x000000b900b97308 */ /* 0x000fe20000000800 */
[----:B------:R-:W-:-:S07]  /*d4b0*/  WARPGROUP.DEPBAR.LE gsb0, 0x0 ;  /* 0x00008000000079c5 */ /* 0x000fce0000010000 */
[----:B------:R-:W0:Y:S08]  /*d4c0*/  MUFU.EX2 R154, R158 ;  /* 0x0000009e009a7308 */ /* 0x000e300000000800 */
[----:B------:R-:W2:Y:S08]  /*d4d0*/  MUFU.EX2 R155, R163 ;  /* 0x000000a3009b7308 */ /* 0x000eb00000000800 */
[----:B------:R-:W3:Y:S08]  /*d4e0*/  MUFU.EX2 R158, R190 ;  /* 0x000000be009e7308 */ /* 0x000ef00000000800 */
[----:B------:R-:W4:Y:S01]  /*d4f0*/  MUFU.EX2 R163, R188 ;  /* 0x000000bc00a37308 */ /* 0x000f220000000800 */
[----:B0-----:R-:W-:Y:S01]  /*d500*/  FADD.FTZ R179, R154, R179 ;  /* 0x000000b39ab37221 */ /* 0x001fe20000010000 */
[----:B------:R-:W-:-:S02]  /*d510*/  VIADD R152, R10, 0x80 ;  /* 0x000000800a987836 */ /* 0x000fc40000000000 */
[----:B------:R-:W-:Y:S02]  /*d520*/  IMAD.MOV.U32 R153, RZ, RZ, 0x40000040 ;  /* 0x40000040ff997424 */ /* 0x000fe400078e00ff */
[----:B------:R-:W-:Y:S01]  /*d530*/  FADD.FTZ R179, R191, R179 ;  /* 0x000000b3bfb37221 */ /* 0x000fe20000010000 */
[----:B------:R-:W-:Y:S02]  /*d540*/  R2UR UR6, R152 ;  /* 0x00000000980672ca */ /* 0x000fe400000e0000 */
[----:B------:R-:W-:Y:S01]  /*d550*/  R2UR UR7, R153 ;  /* 0x00000000990772ca */ /* 0x000fe200000e0000 */
[----:B--2---:R-:W-:Y:S01]  /*d560*/  FADD.FTZ R179, R155, R179 ;  /* 0x000000b39bb37221 */ /* 0x004fe20000010000 */
[----:B------:R-:W-:Y:S02]  /*d570*/  F2FP.F16.F32.PACK_AB R152, R191, R154 ;  /* 0x0000009abf98723e */ /* 0x000fe400000000ff */
[----:B------:R-:W-:Y:S02]  /*d580*/  F2FP.F16.F32.PACK_AB R154, R192, R155 ;  /* 0x0000009bc09a723e */ /* 0x000fe400000000ff */
[----:B---3--:R-:W-:-:S02]  /*d590*/  F2FP.F16.F32.PACK_AB R153, R162, R158 ;  /* 0x0000009ea299723e */ /* 0x008fc400000000ff */
[----:B----4-:R-:W-:-:S04]  /*d5a0*/  F2FP.F16.F32.PACK_AB R155, R166, R163 ;  /* 0x000000a3a69b723e */ /* 0x010fc800000000ff */
[----:B------:R-:W-:-:S06]  /*d5b0*/  WARPGROUP.ARRIVE ;  /* 0x00000000000079c5 */ /* 0x000fcc0000000000 */
[----:B------:R-:W-:Y:S01]  /*d5c0*/  HGMMA.64x256x16.F32 R24, R152, gdesc[UR4].tnspB, R24, gsb0 ;  /* 0x43e0000498187df0 */ /* 0x000fe20008000818 */
[----:B------:R-:W-:Y:S01]  /*d5d0*/  FADD.FTZ R179, R192, R179 ;  /* 0x000000b3c0b37221 */ /* 0x000fe20000010000 */
[----:B------:R-:W-:Y:S03]  /*d5e0*/  MUFU.EX2 R186, R186 ;  /* 0x000000ba00ba7308 */ /* 0x000fe60000000800 */
[----:B------:R-:W-:-:S05]  /*d5f0*/  FADD.FTZ R179, R14, R179 ;  /* 0x000000b30eb37221 */ /* 0x000fca0000010000 */
[----:B------:R-:W-:Y:S08]  /*d600*/  MUFU.EX2 R183, R183 ;  /* 0x000000b700b77308 */ /* 0x000ff00000000800 */
        /* <DEDUP_REMOVED lines=8> */
[----:B------:R2:W3:Y:S08]  /*d690*/  MUFU.EX2 R154, R20 ;  /* 0x00000014009a7308 */ /* 0x0004f00000000800 */
[----:B------:R4:W5:Y:S01]  /*d6a0*/  MUFU.EX2 R153, R21 ;  /* 0x0000001500997308 */ /* 0x0009620000000800 */
[----:B--2---:R-:W-:-:S05]  /*d6b0*/  VIADD R20, R10, 0x100 ;  /* 0x000001000a147836 */ /* 0x004fca0000000000 */
[----:B------:R-:W-:Y:S01]  /*d6c0*/  R2UR UR6, R20 ;  /* 0x00000000140672ca */ /* 0x000fe200000e0000 */
[----:B0-----:R-:W-:Y:S01]  /*d6d0*/  FADD.FTZ R20, R152, R179 ;  /* 0x000000b398147221 */ /* 0x001fe20000010000 */
[----:B----4-:R-:W-:-:S03]  /*d6e0*/  IMAD.MOV.U32 R21, RZ, RZ, 0x40000040 ;  /* 0x40000040ff157424 */ /* 0x010fc600078e00ff */
[----:B---3--:R-:W-:Y:S02]  /*d6f0*/  FADD.FTZ R20, R154, R20 ;  /* 0x000000149a147221 */ /* 0x008fe40000010000 */
[----:B------:R-:W-:Y:S02]  /*d700*/  R2UR UR7, R21 ;  /* 0x00000000150772ca */ /* 0x000fe400000e0000 */
[----:B------:R-:W-:Y:S01]  /*d710*/  F2FP.F16.F32.PACK_AB R152, R152, R14 ;  /* 0x0000000e9898723e */ /* 0x000fe200000000ff */
[C---:B-----5:R-:W-:Y:S01]  /*d720*/  FADD.FTZ R20, R153.reuse, R20 ;  /* 0x0000001499147221 */ /* 0x060fe20000010000 */
[----:B------:R-:W-:Y:S02]  /*d730*/  F2FP.F16.F32.PACK_AB R154, R153, R154 ;  /* 0x0000009a999a723e */ /* 0x000fe400000000ff */
[----:B------:R-:W-:Y:S02]  /*d740*/  F2FP.F16.F32.PACK_AB R153, R185, R184 ;  /* 0x000000b8b999723e */ /* 0x000fe400000000ff */
[----:B------:R-:W-:-:S04]  /*d750*/  F2FP.F16.F32.PACK_AB R155, R183, R186 ;  /* 0x000000bab79b723e */ /* 0x000fc800000000ff */
[----:B------:R-:W-:-:S06]  /*d760*/  WARPGROUP.ARRIVE ;  /* 0x00000000000079c5 */ /* 0x000fcc0000000000 */
[----:B------:R-:W-:Y:S01]  /*d770*/  HGMMA.64x256x16.F32 R24, R152, gdesc[UR4].tnspB, R24, gsb0 ;  /* 0x43e0000498187df0 */ /* 0x000fe20008000818 */
[----:B------:R-:W-:Y:S02]  /*d780*/  VIADD R14, R10, 0x180 ;  /* 0x000001800a0e7836 */ /* 0x000fe40000000000 */
[----:B------:R-:W-:-:S03]  /*d790*/  FADD.FTZ R20, R13, R20 ;  /* 0x000000140d147221 */ /* 0x000fc60000010000 */
[----:B------:R-:W-:Y:S01]  /*d7a0*/  R2UR UR6, R14 ;  /* 0x000000000e0672ca */ /* 0x000fe200000e0000 */
[----:B------:R-:W-:Y:S08]  /*d7b0*/  MUFU.EX2 R12, R12 ;  /* 0x0000000c000c7308 */ /* 0x000ff00000000800 */
[----:B------:R-:W-:Y:S08]  /*d7c0*/  MUFU.EX2 R174, R174 ;  /* 0x000000ae00ae7308 */ /* 0x000ff00000000800 */
[----:B------:R-:W-:Y:S08]  /*d7d0*/  MUFU.EX2 R175, R175 ;  /* 0x000000af00af7308 */ /* 0x000ff00000000800 */
[----:B------:R-:W-:Y:S08]  /*d7e0*/  MUFU.EX2 R176, R176 ;  /* 0x000000b000b07308 */ /* 0x000ff00000000800 */
[----:B------:R-:W-:Y:S01]  /*d7f0*/  MUFU.EX2 R177, R177 ;  /* 0x000000b100b17308 */ /* 0x000fe20000000800 */
[----:B------:R-:W-:-:S07]  /*d800*/  WARPGROUP.DEPBAR.LE gsb0, 0x0 ;  /* 0x00008000000079c5 */ /* 0x000fce0000010000 */
[----:B------:R0:W2:Y:S08]  /*d810*/  MUFU.EX2 R152, R15 ;  /* 0x0000000f00987308 */ /* 0x0000b00000000800 */
[----:B------:R-:W3:Y:S01]  /*d820*/  MUFU.EX2 R154, R156 ;  /* 0x0000009c009a7308 */ /* 0x000ee20000000800 */
[----:B0-----:R-:W-:Y:S01]  /*d830*/  IMAD.MOV.U32 R15, RZ, RZ, 0x40000040 ;  /* 0x40000040ff0f7424 */ /* 0x001fe200078e00ff */
[----:B------:R-:W-:-:S04]  /*d840*/  F2FP.F16.F32.PACK_AB R153, R181, R180 ;  /* 0x000000b4b599723e */ /* 0x000fc800000000ff */
[----:B------:R-:W-:Y:S01]  /*d850*/  R2UR UR7, R15 ;  /* 0x000000000f0772ca */ /* 0x000fe200000e0000 */
[C---:B--2---:R-:W-:Y:S01]  /*d860*/  FADD.FTZ R14, R152.reuse, R20 ;  /* 0x00000014980e7221 */ /* 0x044fe20000010000 */
[----:B------:R-:W-:Y:S02]  /*d870*/  F2FP.F16.F32.PACK_AB R152, R152, R13 ;  /* 0x0000000d9898723e */ /* 0x000fe400000000ff */
[----:B------:R-:W-:Y:S01]  /*d880*/  F2FP.F16.F32.PACK_AB R155, R178, R182 ;  /* 0x000000b6b29b723e */ /* 0x000fe200000000ff */
[----:B---3--:R-:W-:Y:S01]  /*d890*/  FADD.FTZ R14, R154, R14 ;  /* 0x0000000e9a0e7221 */ /* 0x008fe20000010000 */
[----:B------:R-:W-:-:S04]  /*d8a0*/  F2FP.F16.F32.PACK_AB R154, R157, R154 ;  /* 0x0000009a9d9a723e */ /* 0x000fc800000000ff */
[----:B------:R-:W-:-:S06]  /*d8b0*/  WARPGROUP.ARRIVE ;  /* 0x00000000000079c5 */ /* 0x000fcc0000000000 */
[----:B------:R-:W-:Y:S01]  /*d8c0*/  HGMMA.64x256x16.F32 R24, R152, gdesc[UR4].tnspB, R24, gsb0 ;  /* 0x43e0000498187df0 */ /* 0x000fe20008000818 */
[----:B------:R-:W-:Y:S02]  /*d8d0*/  FADD.FTZ R13, R157, R14 ;  /* 0x0000000e9d0d7221 */ /* 0x000fe40000010000 */
[----:B------:R0:W-:Y:S02]  /*d8e0*/  MUFU.EX2 R14, R9 ;  /* 0x00000009000e7308 */ /* 0x0001e40000000800 */
[----:B0-----:R-:W-:-:S05]  /*d8f0*/  IMAD.MOV.U32 R9, RZ, RZ, 0x40000040 ;  /* 0x40000040ff097424 */ /* 0x001fca00078e00ff */
[----:B------:R-:W-:Y:S01]  /*d900*/  R2UR UR7, R9 ;  /* 0x00000000090772ca */ /* 0x000fe200000e0000 */
        /* <DEDUP_REMOVED lines=8> */
[----:B------:R2:W3:Y:S01]  /*d990*/  MUFU.EX2 R154, R8 ;  /* 0x00000008009a7308 */ /* 0x0004e20000000800 */
[----:B0-----:R-:W-:Y:S01]  /*d9a0*/  FADD.FTZ R13, R152, R13 ;  /* 0x0000000d980d7221 */ /* 0x001fe20000010000 */
[----:B--2---:R-:W-:-:S03]  /*d9b0*/  VIADD R8, R10, 0x200 ;  /* 0x000002000a087836 */ /* 0x004fc60000000000 */
[----:B------:R-:W-:Y:S02]  /*d9c0*/  FADD.FTZ R9, R14, R13 ;  /* 0x0000000d0e097221 */ /* 0x000fe40000010000 */
[----:B------:R-:W-:Y:S02]  /*d9d0*/  R2UR UR6, R8 ;  /* 0x00000000080672ca */ /* 0x000fe400000e0000 */
[----:B---3--:R-:W-:Y:S01]  /*d9e0*/  FADD.FTZ R9, R154, R9 ;  /* 0x000000099a097221 */ /* 0x008fe20000010000 */
[----:B------:R-:W-:Y:S02]  /*d9f0*/  F2FP.F16.F32.PACK_AB R152, R14, R152 ;  /* 0x000000980e98723e */ /* 0x000fe400000000ff */
[----:B------:R-:W-:Y:S02]  /*da00*/  F2FP.F16.F32.PACK_AB R154, R12, R154 ;  /* 0x0000009a0c9a723e */ /* 0x000fe400000000ff */
[----:B------:R-:W-:Y:S02]  /*da10*/  F2FP.F16.F32.PACK_AB R153, R175, R174 ;  /* 0x000000aeaf99723e */ /* 0x000fe400000000ff */
[----:B------:R-:W-:-:S04]  /*da20*/  F2FP.F16.F32.PACK_AB R155, R177, R176 ;  /* 0x000000b0b19b723e */ /* 0x000fc800000000ff */
[----:B------:R-:W-:-:S06]  /*da30*/  WARPGROUP.ARRIVE ;  /* 0x00000000000079c5 */ /* 0x000fcc0000000000 */
[----:B------:R-:W-:Y:S01]  /*da40*/  HGMMA.64x256x16.F32 R24, R152, gdesc[UR4].tnspB, R24, gsb0 ;  /* 0x43e0000498187df0 */ /* 0x000fe20008000818 */
[----:B------:R-:W-:Y:S01]  /*da50*/  FADD.FTZ R9, R12, R9 ;  /* 0x000000090c097221 */ /* 0x000fe20000010000 */
[----:B------:R-:W-:-:S03]  /*da60*/  IADD3 R8, R10, 0x280, RZ ;  /* 0x000002800a087810 */ /* 0x000fc60007ffe0ff */
[----:B------:R-:W-:Y:S01]  /*da70*/  FADD.FTZ R10, R5, R9 ;  /* 0x00000009050a7221 */ /* 0x000fe20000010000 */
[----:B------:R-:W-:Y:S01]  /*da80*/  IMAD.MOV.U32 R9, RZ, RZ, 0x40000040 ;  /* 0x40000040ff097424 */ /* 0x000fe200078e00ff */
[----:B------:R-:W-:-:S04]  /*da90*/  R2UR UR6, R8 ;  /* 0x00000000080672ca */ /* 0x000fc800000e0000 */
[----:B------:R-:W-:Y:S01]  /*daa0*/  R2UR UR7, R9 ;  /* 0x00000000090772ca */ /* 0x000fe200000e0000 */
        /* <DEDUP_REMOVED lines=18> */
[----:B------:R-:W-:Y:S01]  /*dbd0*/  @!P1 VIADD R3, R3, 0x32460 ;  /* 0x0003246003039836 */ /* 0x000fe20000000000 */
[----:B------:R-:W-:Y:S02]  /*dbe0*/  WARPGROUP.DEPBAR.LE gsb0, 0x0 ;  /* 0x00008000000079c5 */ /* 0x000fe40000010000 */
[----:B------:R-:W0:Y:S08]  /*dbf0*/  MUFU.EX2 R152, R161 ;  /* 0x000000a100987308 */ /* 0x000e300000000800 */
[----:B------:R-:W2:Y:S01]  /*dc00*/  MUFU.EX2 R154, R164 ;  /* 0x000000a4009a7308 */ /* 0x000ea20000000800 */
[----:B------:R-:W-:-:S02]  /*dc10*/  F2FP.F16.F32.PACK_AB R153, R169, R171 ;  /* 0x000000aba999723e */ /* 0x000fc400000000ff */
[----:B------:R-:W-:Y:S01]  /*dc20*/  F2FP.F16.F32.PACK_AB R155, R172, R170 ;  /* 0x000000aaac9b723e */ /* 0x000fe200000000ff */
[C---:B0-----:R-:W-:Y:S01]  /*dc30*/  FADD.FTZ R8, R152.reuse, R10 ;  /* 0x0000000a98087221 */ /* 0x041fe20000010000 */
[----:B------:R-:W-:-:S03]  /*dc40*/  F2FP.F16.F32.PACK_AB R152, R152, R5 ;  /* 0x000000059898723e */ /* 0x000fc600000000ff */
[----:B--2---:R-:W-:Y:S01]  /*dc50*/  FADD.FTZ R8, R154, R8 ;  /* 0x000000089a087221 */ /* 0x004fe20000010000 */
[----:B------:R-:W-:-:S04]  /*dc60*/  F2FP.F16.F32.PACK_AB R154, R165, R154 ;  /* 0x0000009aa59a723e */ /* 0x000fc800000000ff */
[----:B------:R-:W-:-:S06]  /*dc70*/  WARPGROUP.ARRIVE ;  /* 0x00000000000079c5 */ /* 0x000fcc0000000000 */
[----:B------:R-:W-:Y:S01]  /*dc80*/  HGMMA.64x256x16.F32 R24, R152, gdesc[UR4].tnspB, R24, gsb0 ;  /* 0x43e0000498187df0 */ /* 0x000fe20008000818 */
[----:B------:R-:W-:Y:S01]  /*dc90*/  FADD.FTZ R176, R171, R176 ;  /* 0x000000b0abb07221 */ /* 0x000fe20000010000 */
[----:B------:R-:W-:-:S03]  /*dca0*/  @!P1 PRMT R3, RZ, 0x654, R3 ;  /* 0x00000654ff039816 */ /* 0x000fc60000000003 */
[----:B------:R-:W-:-:S04]  /*dcb0*/  FADD.FTZ R169, R169, R176 ;  /* 0x000000b0a9a97221 */ /* 0x000fc80000010000 */
[----:B------:R-:W-:Y:S01]  /*dcc0*/  FADD.FTZ R169, R170, R169 ;  /* 0x000000a9aaa97221 */ /* 0x000fe20000010000 */
[----:B------:R-:W-:Y:S01]  /*dcd0*/  FADD.FTZ R11, R165, R8 ;  /* 0x00000008a50b7221 */ /* 0x000fe20000010000 */
[----:B------:R-:W-:Y:S02]  /*dce0*/  IMAD.MOV.U32 R4, RZ, RZ, R167 ;  /* 0x000000ffff047224 */ /* 0x000fe400078e00a7 */
[----:B------:R-:W-:Y:S01]  /*dcf0*/  FADD.FTZ R10, R172, R169 ;  /* 0x000000a9ac0a7221 */ /* 0x000fe20000010000 */
[----:B------:R-:W-:Y:S01]  /*dd00*/  IMAD.MOV.U32 R5, RZ, RZ, R7 ;  /* 0x000000ffff057224 */ /* 0x000fe200078e0007 */
[----:B------:R-:W-:Y:S02]  /*dd10*/  WARPGROUP.DEPBAR.LE gsb0, 0x0 ;  /* 0x00008000000079c5 */ /* 0x000fe40000010000 */
[----:B------:R1:W-:Y:S01]  /*dd20*/  @!P1 SYNCS.ARRIVE.TRANS64.RED.A1T0 RZ, [R3+URZ], RZ ;  /* 0x000000ff03ff99a7 */ /* 0x0003e2000810043f */
[----:B------:R-:W-:Y:S05]  /*dd30*/  @P2 BRA `(.L_x_10660) ;  /* 0xffffffd000742947 */ /* 0x000fea000383ffff */
.L_x_10650:
[----:B------:R-:W-:Y:S05]  /*dd40*/  WARPSYNC.ALL ;  /* 0x0000000000007948 */ /* 0x000fea0003800000 */
[----:B0-----:R-:W0:Y:S01]  /*dd50*/  SHFL.BFLY PT, R0, R11, 0x2, 0x1f ;  /* 0x0c401f000b007f89 */ /* 0x001e2200000e0000 */
[----:B------:R-:W-:Y:S01]  /*dd60*/  IMAD.MOV.U32 R4, RZ, RZ, RZ ;  /* 0x000000ffff047224 */ /* 0x000fe200078e00ff */
[----:B------:R2:W-:Y:S06]  /*dd70*/  BAR.ARV R168, 0x100 ;  /* 0x000400a80000751d */ /* 0x0005ec0000002000 */
[----:B------:R-:W-:-:S02]  /*dd80*/  VIADD R200, R200, 0x1 ;  /* 0x00000001c8c87836 */ /* 0x000fc40000000000 */
[----:B------:R-:W-:Y:S06]  /*dd90*/  BAR.ARV 0x8, 0x180 ;  /* 0x0206000000007b1d */ /* 0x000fec0000002000 */
[----:B------:R-:W-:Y:S01]  /*dda0*/  ISETP.NE.AND P0, PT, R200, 0x2, PT ;  /* 0x00000002c800780c */ /* 0x000fe20003f05270 */
[----:B------:R-:W-:Y:S01]  /*ddb0*/  VIADD R229, R229, 0x1 ;  /* 0x00000001e5e57836 */ /* 0x000fe20000000000 */
[----:B-1----:R-:W1:Y:S01]  /*ddc0*/  SHFL.BFLY PT, R3, R10, 0x2, 0x1f ;  /* 0x0c401f000a037f89 */ /* 0x002e6200000e0000 */
[----:B------:R-:W-:Y:S02]  /*ddd0*/  PLOP3.LUT P1, PT, PT, PT, PT, 0x8, 0x0 ;  /* 0x000000000000781c */ /* 0x000fe40003f2e170 */
[----:B------:R-:W-:Y:S01]  /*dde0*/  SEL R13, RZ, 0x1, P0 ;  /* 0x00000001ff0d7807 */ /* 0x000fe20000000000 */
[----:B0-----:R-:W-:Y:S01]  /*ddf0*/  FADD.FTZ R0, R0, R11 ;  /* 0x0000000b00007221 */ /* 0x001fe20000010000 */
[----:B------:R-:W-:-:S02]  /*de00*/  SEL R200, R200, RZ, P0 ;  /* 0x000000ffc8c87207 */ /* 0x000fc40000000000 */
[----:B------:R-:W-:Y:S02]  /*de10*/  LOP3.LUT R204, R204, R13, RZ, 0x3c, !PT ;  /* 0x0000000dcccc7212 */ /* 0x000fe400078e3cff */
[----:B------:R-:W0:Y:S01]  /*de20*/  SHFL.BFLY PT, R9, R0, 0x1, 0x1f ;  /* 0x0c201f0000097f89 */ /* 0x000e2200000e0000 */
[----:B-1----:R-:W-:Y:S01]  /*de30*/  FADD.FTZ R5, R3, R10 ;  /* 0x0000000a03057221 */ /* 0x002fe20000010000 */
[----:B------:R-:W-:-:S04]  /*de40*/  IMAD.MOV.U32 R3, RZ, RZ, RZ ;  /* 0x000000ffff037224 */ /* 0x000fc800078e00ff */
[----:B------:R-:W1:Y:S01]  /*de50*/  SHFL.BFLY PT, R8, R5, 0x1, 0x1f ;  /* 0x0c201f0005087f89 */ /* 0x000e6200000e0000 */
[----:B0-----:R-:W-:-:S05]  /*de60*/  FADD.FTZ R9, R0, R9 ;  /* 0x0000000900097221 */ /* 0x001fca0000010000 */
[----:B------:R-:W-:-:S13]  /*de70*/  FSETP.NE.FTZ.AND P2, PT, R9, RZ, PT ;  /* 0x000000ff0900720b */ /* 0x000fda0003f55000 */
[----:B------:R-:W0:Y:S01]  /*de80*/  @P2 MUFU.RCP R4, R9 ;  /* 0x0000000900042308 */ /* 0x000e220000001000 */
[----:B-1----:R-:W-:Y:S01]  /*de90*/  FADD.FTZ R11, R5, R8 ;  /* 0x00000008050b7221 */ /* 0x002fe20000010000 */
[----:B------:R-:W-:-:S04]  /*dea0*/  IMAD.MOV.U32 R5, RZ, RZ, -0x800000 ;  /* 0xff800000ff057424 */ /* 0x000fc800078e00ff */
[----:B------:R-:W-:Y:S02]  /*deb0*/  FSETP.NE.FTZ.AND P3, PT, R11, RZ, PT ;  /* 0x000000ff0b00720b */ /* 0x000fe40003f75000 */
[----:B------:R-:W1:Y:S01]  /*dec0*/  @P2 MUFU.LG2 R20, R9 ;  /* 0x0000000900142308 */ /* 0x000e620000000c00 */
[-C--:B0-----:R-:W-:Y:S01]  /*ded0*/  FMUL.FTZ R10, R28, R4.reuse ;  /* 0x000000041c0a7220 */ /* 0x081fe20000410000 */
[----:B------:R-:W-:Y:S01]  /*dee0*/  FMUL.FTZ R0, R33, R4 ;  /* 0x0000000421007220 */ /* 0x000fe20000410000 */
[----:B------:R-:W-:-:S08]  /*def0*/  @P2 FMUL.FTZ R28, R6, 0.69314718246459960938 ;  /* 0x3f317218061c2820 */ /* 0x000fd00000410000 */
[----:B------:R-:W0:Y:S01]  /*df00*/  @P3 MUFU.LG2 R18, R11 ;  /* 0x0000000b00123308 */ /* 0x000e220000000c00 */
[----:B------:R-:W-:Y:S01]  /*df10*/  @P3 FMUL.FTZ R21, R6, 0.69314718246459960938 ;  /* 0x3f31721806153820 */ /* 0x000fe20000410000 */
[-C--:B------:R-:W-:Y:S01]  /*df20*/  FMUL.FTZ R8, R24, R4.reuse ;  /* 0x0000000418087220 */ /* 0x080fe20000410000 */
[-C--:B------:R-:W-:Y:S01]  /*df30*/  FMUL.FTZ R161, R48, R4.reuse ;  /* 0x0000000430a17220 */ /* 0x080fe20000410000 */
[-C--:B------:R-:W-:Y:S01]  /*df40*/  FMUL.FTZ R165, R64, R4.reuse ;  /* 0x0000000440a57220 */ /* 0x080fe20000410000 */
[----:B-1----:R-:W-:Y:S01]  /*df50*/  @P2 FMUL.FTZ R33, R20, 0.69314718246459960938 ;  /* 0x3f31721814212820 */ /* 0x002fe20000410000 */
[-C--:B------:R-:W-:Y:S01]  /*df60*/  FMUL.FTZ R170, R80, R4.reuse ;  /* 0x0000000450aa7220 */ /* 0x080fe20000410000 */
[-C--:B------:R-:W-:Y:S01]  /*df70*/  FMUL.FTZ R25, R25, R4.reuse ;  /* 0x0000000419197220 */ /* 0x080fe20000410000 */
[----:B------:R-:W1:Y:S01]  /*df80*/  @P3 MUFU.RCP R3, R11 ;  /* 0x0000000b00033308 */ /* 0x000e620000001000 */
        /* <DEDUP_REMOVED lines=125> */
.L_x_10607:
        /* <DEDUP_REMOVED lines=10> */
[----:B------:R-:W2:Y:S01]  /*e800*/  LDL R26, [R1+0x8c] ;  /* 0x00008c00011a7983 */ /* 0x000ea20000100800 */
[----:B------:R-:W3:Y:S01]  /*e810*/  S2R R7, SR_SWINHI ;  /* 0x0000000000077919 */ /* 0x000ee20000002f00 */
[----:B------:R-:W-:Y:S05]  /*e820*/  WARPSYNC.ALL ;  /* 0x0000000000007948 */ /* 0x000fea0003800000 */
[----:B------:R-:W-:Y:S01]  /*e830*/  F2FP.F16.F32.PACK_AB R8, R25, R8 ;  /* 0x000000081908723e */ /* 0x000fe200000000ff */
[----:B------:R-:W-:Y:S01]  /*e840*/  ULDC.64 UR4, c[0x0][0xd00] ;  /* 0x0003400000047ab9 */ /* 0x000fe20000000a00 */
[----:B------:R-:W4:Y:S01]  /*e850*/  LDL R182, [R1+0x88] ;  /* 0x0000880001b67983 */ /* 0x000f220000100800 */
[----:B------:R-:W-:-:S02]  /*e860*/  MOV R20, R18 ;  /* 0x0000001200147202 */ /* 0x000fc40000000f00 */
[----:B---3--:R-:W-:Y:S02]  /*e870*/  MOV R21, R7 ;  /* 0x0000000700157202 */ /* 0x008fe40000000f00 */
        /* <DEDUP_REMOVED lines=18> */
[----:B------:R-:W-:Y:S01]  /*e9a0*/  F2FP.F16.F32.PACK_AB R147, R3, R150 ;  /* 0x000000960393723e */ /* 0x000fe200000000ff */
[----:B------:R-:W-:Y:S01]  /*e9b0*/  IMAD.MOV.U32 R80, RZ, RZ, RZ ;  /* 0x000000ffff507224 */ /* 0x000fe200078e00ff */
[----:B------:R-:W-:Y:S01]  /*e9c0*/  BAR.SYNC.DEFER_BLOCKING 0x1, 0x100 ;  /* 0x0044000000007b1d */ /* 0x000fe20000010000 */
[----:B--2---:R-:W-:-:S03]  /*e9d0*/  IMAD.WIDE R124, R26, 0x2, R20 ;  /* 0x000000021a7c7825 */ /* 0x004fc600078e0214 */
[C---:B------:R-:W-:Y:S02]  /*e9e0*/  IADD3 R26, P2, R124.reuse, 0x40, RZ ;  /* 0x000000407c1a7810 */ /* 0x040fe40007f5e0ff */
[----:B-----5:R-:W-:Y:S02]  /*e9f0*/  IADD3 R28, P3, R124, 0x60, RZ ;  /* 0x000000607c1c7810 */ /* 0x020fe40007f7e0ff */
[----:B------:R-:W-:Y:S02]  /*ea00*/  LOP3.LUT R96, R26, 0x380, RZ, 0xc0, !PT ;  /* 0x000003801a607812 */ /* 0x000fe400078ec0ff */
[----:B------:R-:W-:Y:S02]  /*ea10*/  LOP3.LUT R100, R28, 0x380, RZ, 0xc0, !PT ;  /* 0x000003801c647812 */ /* 0x000fe400078ec0ff */
[----:B------:R-:W-:Y:S02]  /*ea20*/  SHF.R.U64 R96, R96, 0x3, RZ ;  /* 0x0000000360607819 */ /* 0x000fe400000012ff */
[----:B------:R-:W-:-:S02]  /*ea30*/  IADD3 R84, P0, R124, 0x4040, RZ ;  /* 0x000040407c547810 */ /* 0x000fc40007f1e0ff */
[----:B------:R-:W-:Y:S02]  /*ea40*/  SHF.R.U64 R100, R100, 0x3, RZ ;  /* 0x0000000364647819 */ /* 0x000fe400000012ff */
[C---:B------:R-:W-:Y:S02]  /*ea50*/  IADD3 R30, P4, R124.reuse, 0x4000, RZ ;  /* 0x000040007c1e7810 */ /* 0x040fe40007f9e0ff */
[----:B-1----:R-:W-:Y:S02]  /*ea60*/  IADD3 R32, P5, R124, 0x4020, RZ ;  /* 0x000040207c207810 */ /* 0x002fe40007fbe0ff */
[----:B------:R-:W-:Y:S02]  /*ea70*/  LOP3.LUT R96, R96, R26, RZ, 0x3c, !PT ;  /* 0x0000001a60607212 */ /* 0x000fe400078e3cff */
[----:B------:R-:W-:Y:S02]  /*ea80*/  IADD3 R7, P1, R124, 0x20, RZ ;  /* 0x000000207c077810 */ /* 0x000fe40007f3e0ff */
[----:B------:R-:W-:-:S02]  /*ea90*/  LOP3.LUT R100, R100, R28, RZ, 0x3c, !PT ;  /* 0x0000001c64647212 */ /* 0x000fc400078e3cff */
[----:B------:R-:W-:Y:S02]  /*eaa0*/  LOP3.LUT R26, R84, 0x380, RZ, 0xc0, !PT ;  /* 0x00000380541a7812 */ /* 0x000fe400078ec0ff */
[----:B------:R-:W-:Y:S02]  /*eab0*/  LOP3.LUT R104, R30, 0x380, RZ, 0xc0, !PT ;  /* 0x000003801e687812 */ /* 0x000fe400078ec0ff */
[----:B------:R-:W-:Y:S01]  /*eac0*/  LOP3.LUT R28, R32, 0x380, RZ, 0xc0, !PT ;  /* 0x00000380201c7812 */ /* 0x000fe200078ec0ff */
[--C-:B------:R-:W-:Y:S01]  /*ead0*/  IMAD.X R107, RZ, RZ, R125.reuse, P5 ;  /* 0x000000ffff6b7224 */ /* 0x100fe200028e067d */
[----:B------:R-:W-:Y:S01]  /*eae0*/  LOP3.LUT R92, R7, 0x380, RZ, 0xc0, !PT ;  /* 0x00000380075c7812 */ /* 0x000fe200078ec0ff */
[--C-:B------:R-:W-:Y:S01]  /*eaf0*/  IMAD.X R93, RZ, RZ, R125.reuse, P1 ;  /* 0x000000ffff5d7224 */ /* 0x100fe200008e067d */
[----:B------:R-:W-:Y:S01]  /*eb00*/  SHF.R.U64 R26, R26, 0x3, RZ ;  /* 0x000000031a1a7819 */ /* 0x000fe200000012ff */
[----:B------:R-:W-:Y:S01]  /*eb10*/  IMAD.X R97, RZ, RZ, R125, P2 ;  /* 0x000000ffff617224 */ /* 0x000fe200010e067d */
[----:B------:R-:W-:-:S02]  /*eb20*/  LOP3.LUT R89, R124, 0x380, RZ, 0xc0, !PT ;  /* 0x000003807c597812 */ /* 0x000fc400078ec0ff */
[----:B------:R-:W-:Y:S02]  /*eb30*/  IADD3.X R101, RZ, R125, RZ, P3, !PT ;  /* 0x0000007dff657210 */ /* 0x000fe40001ffe4ff */
[----:B------:R-:W-:Y:S02]  /*eb40*/  IADD3 R118, P5, R124, 0x8060, RZ ;  /* 0x000080607c767810 */ /* 0x000fe40007fbe0ff */
[----:B------:R-:W-:Y:S02]  /*eb50*/  SHF.R.U64 R104, R104, 0x3, RZ ;  /* 0x0000000368687819 */ /* 0x000fe400000012ff */
[----:B------:R-:W-:Y:S02]  /*eb60*/  SHF.R.U64 R28, R28, 0x3, RZ ;  /* 0x000000031c1c7819 */ /* 0x000fe400000012ff */
[C---:B------:R-:W-:Y:S02]  /*eb70*/  IADD3 R88, P1, R124.reuse, 0x4060, RZ ;  /* 0x000040607c587810 */ /* 0x040fe40007f3e0ff */
[----:B------:R-:W-:-:S02]  /*eb80*/  IADD3 R112, P2, R124, 0x8000, RZ ;  /* 0x000080007c707810 */ /* 0x000fc40007f5e0ff */
[----:B------:R-:W-:Y:S02]  /*eb90*/  IADD3 R114, P3, R124, 0x8020, RZ ;  /* 0x000080207c727810 */ /* 0x000fe40007f7e0ff */
[----:B------:R-:W-:Y:S02]  /*eba0*/  SHF.R.U64 R92, R92, 0x3, RZ ;  /* 0x000000035c5c7819 */ /* 0x000fe400000012ff */
[----:B------:R-:W-:Y:S02]  /*ebb0*/  LOP3.LUT R108, R26, R84, RZ, 0x3c, !PT ;  /* 0x000000541a6c7212 */ /* 0x000fe400078e3cff */
[----:B------:R-:W-:Y:S02]  /*ebc0*/  SHF.R.U64 R89, R89, 0x3, RZ ;  /* 0x0000000359597819 */ /* 0x000fe400000012ff */
[----:B------:R-:W-:Y:S02]  /*ebd0*/  LOP3.LUT R104, R104, R30, RZ, 0x3c, !PT ;  /* 0x0000001e68687212 */ /* 0x000fe400078e3cff */
[----:B------:R-:W-:-:S02]  /*ebe0*/  LOP3.LUT R106, R28, R32, RZ, 0x3c, !PT ;  /* 0x000000201c6a7212 */ /* 0x000fc400078e3cff */
[----:B------:R-:W-:Y:S01]  /*ebf0*/  LOP3.LUT R26, R118, 0x380, RZ, 0xc0, !PT ;  /* 0x00000380761a7812 */ /* 0x000fe200078ec0ff */
[--C-:B------:R-:W-:Y:S01]  /*ec00*/  IMAD.X R105, RZ, RZ, R125.reuse, P4 ;  /* 0x000000ffff697224 */ /* 0x100fe200020e067d */
[----:B------:R-:W-:Y:S01]  /*ec10*/  LOP3.LUT R28, R112, 0x380, RZ, 0xc0, !PT ;  /* 0x00000380701c7812 */ /* 0x000fe200078ec0ff */
[--C-:B------:R-:W-:Y:S01]  /*ec20*/  IMAD.X R109, RZ, RZ, R125.reuse, P0 ;  /* 0x000000ffff6d7224 */ /* 0x100fe200000e067d */
[----:B------:R-:W-:Y:S01]  /*ec30*/  LOP3.LUT R30, R114, 0x380, RZ, 0xc0, !PT ;  /* 0x00000380721e7812 */ /* 0x000fe200078ec0ff */
[--C-:B------:R-:W-:Y:S01]  /*ec40*/  IMAD.X R111, RZ, RZ, R125.reuse, P1 ;  /* 0x000000ffff6f7224 */ /* 0x100fe200008e067d */
[C---:B------:R-:W-:Y:S01]  /*ec50*/  IADD3 R116, P4, R124.reuse, 0x8040, RZ ;  /* 0x000080407c747810 */ /* 0x040fe20007f9e0ff */
[--C-:B------:R-:W-:Y:S01]  /*ec60*/  IMAD.X R113, RZ, RZ, R125.reuse, P2 ;  /* 0x000000ffff717224 */ /* 0x100fe200010e067d */
[C---:B------:R-:W-:Y:S01]  /*ec70*/  IADD3 R120, P0, R124.reuse, 0xc000, RZ ;  /* 0x0000c0007c787810 */ /* 0x040fe20007f1e0ff */
[----:B------:R-:W-:Y:S01]  /*ec80*/  IMAD.X R115, RZ, RZ, R125, P3 ;  /* 0x000000ffff737224 */ /* 0x000fe200018e067d */
[----:B------:R-:W-:-:S02]  /*ec90*/  IADD3 R122, P1, R124, 0xc020, RZ ;  /* 0x0000c0207c7a7810 */ /* 0x000fc40007f3e0ff */
[C---:B------:R-:W-:Y:S02]  /*eca0*/  IADD3 R151, P2, R124.reuse, 0xc040, RZ ;  /* 0x0000c0407c977810 */ /* 0x040fe40007f5e0ff */
[----:B------:R-:W-:Y:S02]  /*ecb0*/  IADD3 R167, P3, R124, 0xc060, RZ ;  /* 0x0000c0607ca77810 */ /* 0x000fe40007f7e0ff */
[----:B------:R-:W-:Y:S02]  /*ecc0*/  LOP3.LUT R92, R92, R7, RZ, 0x3c, !PT ;  /* 0x000000075c5c7212 */ /* 0x000fe400078e3cff */
[----:B------:R-:W-:Y:S02]  /*ecd0*/  LOP3.LUT R124, R89, R124, RZ, 0x3c, !PT ;  /* 0x0000007c597c7212 */ /* 0x000fe400078e3cff */
[----:B------:R-:W-:Y:S02]  /*ece0*/  LOP3.LUT R7, R88, 0x380, RZ, 0xc0, !PT ;  /* 0x0000038058077812 */ /* 0x000fe400078ec0ff */
[----:B------:R-:W-:-:S02]  /*ecf0*/  SHF.R.U64 R26, R26, 0x3, RZ ;  /* 0x000000031a1a7819 */ /* 0x000fc400000012ff */
[----:B------:R-:W-:Y:S02]  /*ed00*/  SHF.R.U64 R28, R28, 0x3, RZ ;  /* 0x000000031c1c7819 */ /* 0x000fe400000012ff */
[----:B------:R-:W-:Y:S02]  /*ed10*/  SHF.R.U64 R30, R30, 0x3, RZ ;  /* 0x000000031e1e7819 */ /* 0x000fe400000012ff */
[----:B------:R-:W-:Y:S02]  /*ed20*/  SHF.R.U64 R7, R7, 0x3, RZ ;  /* 0x0000000307077819 */ /* 0x000fe400000012ff */
[----:B------:R-:W-:Y:S02]  /*ed30*/  LOP3.LUT R118, R26, R118, RZ, 0x3c, !PT ;  /* 0x000000761a767212 */ /* 0x000fe400078e3cff */
[----:B------:R-:W-:Y:S02]  /*ed40*/  MOV R124, R124 ;  /* 0x0000007c007c7202 */ /* 0x000fe40000000f00 */
[----:B------:R-:W-:-:S02]  /*ed50*/  LOP3.LUT R112, R28, R112, RZ, 0x3c, !PT ;  /* 0x000000701c707212 */ /* 0x000fc400078e3cff */
[----:B------:R-:W-:Y:S02]  /*ed60*/  LOP3.LUT R114, R30, R114, RZ, 0x3c, !PT ;  /* 0x000000721e727212 */ /* 0x000fe400078e3cff */
[----:B------:R-:W-:Y:S02]  /*ed70*/  LOP3.LUT R26, R167, 0x380, RZ, 0xc0, !PT ;  /* 0x00000380a71a7812 */ /* 0x000fe400078ec0ff */
[----:B------:R-:W-:Y:S02]  /*ed80*/  LOP3.LUT R28, R120, 0x380, RZ, 0xc0, !PT ;  /* 0x00000380781c7812 */ /* 0x000fe400078ec0ff */
[----:B------:R-:W-:Y:S01]  /*ed90*/  LOP3.LUT R30, R122, 0x380, RZ, 0xc0, !PT ;  /* 0x000003807a1e7812 */ /* 0x000fe200078ec0ff */
[----:B------:R1:W-:Y:S01]  /*eda0*/  STSM.16.M88.4 [R124], R8 ;  /* 0x000000087c007844 */ /* 0x0003e20000000200 */
[----:B------:R-:W-:Y:S02]  /*edb0*/  LOP3.LUT R110, R7, R88, RZ, 0x3c, !PT ;  /* 0x00000058076e7212 */ /* 0x000fe400078e3cff */
[----:B------:R-:W-:-:S02]  /*edc0*/  LOP3.LUT R7, R116, 0x380, RZ, 0xc0, !PT ;  /* 0x0000038074077812 */ /* 0x000fc400078ec0ff */
[----:B------:R-:W-:Y:S02]  /*edd0*/  SHF.R.U64 R26, R26, 0x3, RZ ;  /* 0x000000031a1a7819 */ /* 0x000fe400000012ff */
[----:B------:R-:W-:Y:S02]  /*ede0*/  SHF.R.U64 R28, R28, 0x3, RZ ;  /* 0x000000031c1c7819 */ /* 0x000fe400000012ff */
[----:B------:R-:W-:Y:S02]  /*edf0*/  SHF.R.U64 R30, R30, 0x3, RZ ;  /* 0x000000031e1e7819 */ /* 0x000fe400000012ff */
[----:B------:R-:W-:Y:S02]  /*ee00*/  MOV R92, R92 ;  /* 0x0000005c005c7202 */ /* 0x000fe40000000f00 */
[----:B------:R-:W-:Y:S02]  /*ee10*/  MOV R96, R96 ;  /* 0x0000006000607202 */ /* 0x000fe40000000f00 */
[----:B-1----:R-:W-:-:S02]  /*ee20*/  F2FP.F16.F32.PACK_AB R8, R0, R14 ;  /* 0x0000000e0008723e */ /* 0x002fc400000000ff */
[----:B------:R-:W-:Y:S02]  /*ee30*/  F2FP.F16.F32.PACK_AB R9, R12, R6 ;  /* 0x000000060c09723e */ /* 0x000fe400000000ff */
[----:B------:R-:W-:Y:S02]  /*ee40*/  MOV R100, R100 ;  /* 0x0000006400647202 */ /* 0x000fe40000000f00 */
[----:B------:R-:W-:Y:S01]  /*ee50*/  MOV R104, R104 ;  /* 0x0000006800687202 */ /* 0x000fe20000000f00 */
[--C-:B------:R-:W-:Y:S01]  /*ee60*/  IMAD.X R117, RZ, RZ, R125.reuse, P4 ;  /* 0x000000ffff757224 */ /* 0x100fe200020e067d */
[----:B------:R-:W-:Y:S02]  /*ee70*/  F2FP.F16.F32.PACK_AB R10, R37, R36 ;  /* 0x00000024250a723e */ /* 0x000fe400000000ff */
[----:B------:R-:W-:Y:S02]  /*ee80*/  MOV R106, R106 ;  /* 0x0000006a006a7202 */ /* 0x000fe40000000f00 */
[----:B------:R-:W-:Y:S01]  /*ee90*/  MOV R108, R108 ;  /* 0x0000006c006c7202 */ /* 0x000fe20000000f00 */
[--C-:B------:R-:W-:Y:S01]  /*eea0*/  IMAD.X R119, RZ, RZ, R125.reuse, P5 ;  /* 0x000000ffff777224 */ /* 0x100fe200028e067d */
[----:B------:R-:W-:Y:S01]  /*eeb0*/  F2FP.F16.F32.PACK_AB R11, R39, R38 ;  /* 0x00000026270b723e */ /* 0x000fe200000000ff */
[--C-:B------:R-:W-:Y:S01]  /*eec0*/  IMAD.X R121, RZ, RZ, R125.reuse, P0 ;  /* 0x000000ffff797224 */ /* 0x100fe200000e067d */
[----:B------:R-:W-:Y:S01]  /*eed0*/  F2FP.F16.F32.PACK_AB R12, R41, R24 ;  /* 0x00000018290c723e */ /* 0x000fe200000000ff */
[----:B------:R-:W-:Y:S01]  /*eee0*/  IMAD.X R123, RZ, RZ, R125, P1 ;  /* 0x000000ffff7b7224 */ /* 0x000fe200008e067d */
[----:B------:R-:W-:-:S02]  /*eef0*/  F2FP.F16.F32.PACK_AB R14, R45, R160 ;  /* 0x000000a02d0e723e */ /* 0x000fc400000000ff */
[----:B------:R-:W-:Y:S02]  /*ef00*/  SHF.R.U64 R7, R7, 0x3, RZ ;  /* 0x0000000307077819 */ /* 0x000fe400000012ff */
[----:B------:R-:W-:Y:S01]  /*ef10*/  LOP3.LUT R88, R26, R167, RZ, 0x3c, !PT ;  /* 0x000000a71a587212 */ /* 0x000fe200078e3cff */
[----:B------:R1:W-:Y:S01]  /*ef20*/  STSM.16.M88.4 [R92], R8 ;  /* 0x000000085c007844 */ /* 0x0003e20000000200 */
[----:B------:R-:W-:Y:S01]  /*ef30*/  LOP3.LUT R120, R28, R120, RZ, 0x3c, !PT ;  /* 0x000000781c787212 */ /* 0x000fe200078e3cff */
[--C-:B------:R-:W-:Y:S01]  /*ef40*/  IMAD.X R85, RZ, RZ, R125.reuse, P2 ;  /* 0x000000ffff557224 */ /* 0x100fe200010e067d */
[----:B------:R-:W-:Y:S01]  /*ef50*/  LOP3.LUT R122, R30, R122, RZ, 0x3c, !PT ;  /* 0x0000007a1e7a7212 */ /* 0x000fe200078e3cff */
[----:B------:R-:W-:Y:S01]  /*ef60*/  IMAD.X R89, RZ, RZ, R125, P3 ;  /* 0x000000ffff597224 */ /* 0x000fe200018e067d */
[----:B------:R-:W-:Y:S01]  /*ef70*/  F2FP.F16.F32.PACK_AB R24, R49, R161 ;  /* 0x000000a13118723e */ /* 0x000fe200000000ff */
[----:B------:R-:W2:Y:S01]  /*ef80*/  LDC R0, c[0x0][0xce8] ;  /* 0x00033a00ff007b82 */ /* 0x000ea20000000800 */
[----:B------:R-:W-:-:S02]  /*ef90*/  F2FP.F16.F32.PACK_AB R26, R53, R162 ;  /* 0x000000a2351a723e */ /* 0x000fc400000000ff */
[----:B------:R-:W-:Y:S02]  /*efa0*/  F2FP.F16.F32.PACK_AB R28, R57, R163 ;  /* 0x000000a3391c723e */ /* 0x000fe400000000ff */
[----:B------:R-:W-:Y:S01]  /*efb0*/  F2FP.F16.F32.PACK_AB R30, R61, R164 ;  /* 0x000000a43d1e723e */ /* 0x000fe200000000ff */
[----:B------:R3:W-:Y:S01]  /*efc0*/  STSM.16.M88.4 [R96], R12 ;  /* 0x0000000c60007844 */ /* 0x0007e20000000200 */
[----:B------:R-:W-:Y:S02]  /*efd0*/  LOP3.LUT R116, R7, R116, RZ, 0x3c, !PT ;  /* 0x0000007407747212 */ /* 0x000fe400078e3cff */
[----:B-1----:R-:W-:Y:S02]  /*efe0*/  F2FP.F16.F32.PACK_AB R8, R65, R165 ;  /* 0x000000a54108723e */ /* 0x002fe400000000ff */
[----:B------:R-:W-:Y:S02]  /*eff0*/  F2FP.F16.F32.PACK_AB R9, R67, R66 ;  /* 0x000000424309723e */ /* 0x000fe400000000ff */
[----:B------:R-:W-:-:S02]  /*f000*/  F2FP.F16.F32.PACK_AB R10, R69, R166 ;  /* 0x000000a6450a723e */ /* 0x000fc400000000ff */
[----:B------:R-:W-:Y:S01]  /*f010*/  F2FP.F16.F32.PACK_AB R11, R71, R70 ;  /* 0x00000046470b723e */ /* 0x000fe200000000ff */
[----:B------:R-:W-:Y:S01]  /*f020*/  STSM.16.M88.4 [R100], R24 ;  /* 0x0000001864007844 */ /* 0x000fe20000000200 */
[----:B------:R-:W-:Y:S02]  /*f030*/  LOP3.LUT R7, R151, 0x380, RZ, 0xc0, !PT ;  /* 0x0000038097077812 */ /* 0x000fe400078ec0ff */
[----:B------:R-:W-:Y:S02]  /*f040*/  MOV R110, R110 ;  /* 0x0000006e006e7202 */ /* 0x000fe40000000f00 */
[----:B---3--:R-:W-:Y:S02]  /*f050*/  F2FP.F16.F32.PACK_AB R12, R73, R168 ;  /* 0x000000a8490c723e */ /* 0x008fe400000000ff */
        /* <DEDUP_REMOVED lines=8> */
[----:B------:R1:W-:Y:S01]  /*f0e0*/  STSM.16.M88.4 [R106], R8 ;  /* 0x000000086a007844 */ /* 0x0003e20000000200 */
[----:B------:R-:W-:-:S02]  /*f0f0*/  MOV R112, R112 ;  /* 0x0000007000707202 */ /* 0x000fc40000000f00 */
[----:B------:R-:W-:Y:S02]  /*f100*/  F2FP.F16.F32.PACK_AB R48, R64, R172 ;  /* 0x000000ac4030723e */ /* 0x000fe400000000ff */
[----:B------:R-:W-:Y:S02]  /*f110*/  F2FP.F16.F32.PACK_AB R49, R91, R90 ;  /* 0x0000005a5b31723e */ /* 0x000fe400000000ff */
[----:B------:R-:W-:Y:S02]  /*f120*/  MOV R114, R114 ;  /* 0x0000007200727202 */ /* 0x000fe40000000f00 */
[----:B------:R-:W-:Y:S02]  /*f130*/  F2FP.F16.F32.PACK_AB R64, R152, R174 ;  /* 0x000000ae9840723e */ /* 0x000fe400000000ff */
[----:B------:R-:W-:Y:S02]  /*f140*/  F2FP.F16.F32.PACK_AB R65, R99, R98 ;  /* 0x000000626341723e */ /* 0x000fe400000000ff */
[----:B------:R-:W-:-:S02]  /*f150*/  F2FP.F16.F32.PACK_AB R66, R153, R175 ;  /* 0x000000af9942723e */ /* 0x000fc400000000ff */
[----:B------:R-:W-:Y:S01]  /*f160*/  F2FP.F16.F32.PACK_AB R67, R103, R102 ;  /* 0x000000666743723e */ /* 0x000fe200000000ff */
[----:B------:R3:W-:Y:S01]  /*f170*/  STSM.16.M88.4 [R108], R12 ;  /* 0x0000000c6c007844 */ /* 0x0007e20000000200 */
[----:B------:R-:W-:Y:S02]  /*f180*/  SHF.R.U64 R7, R7, 0x3, RZ ;  /* 0x0000000307077819 */ /* 0x000fe400000012ff */
[----:B------:R-:W-:Y:S02]  /*f190*/  MOV R116, R116 ;  /* 0x0000007400747202 */ /* 0x000fe40000000f00 */
[----:B-1----:R-:W-:Y:S02]  /*f1a0*/  F2FP.F16.F32.PACK_AB R8, R154, R176 ;  /* 0x000000b09a08723e */ /* 0x002fe400000000ff */
[----:B------:R-:W-:Y:S02]  /*f1b0*/  F2FP.F16.F32.PACK_AB R9, R43, R40 ;  /* 0x000000282b09723e */ /* 0x000fe400000000ff */
[----:B------:R-:W-:-:S02]  /*f1c0*/  F2FP.F16.F32.PACK_AB R10, R155, R177 ;  /* 0x000000b19b0a723e */ /* 0x000fc400000000ff */
[----:B------:R-:W-:Y:S01]  /*f1d0*/  F2FP.F16.F32.PACK_AB R11, R47, R44 ;  /* 0x0000002c2f0b723e */ /* 0x000fe200000000ff */
[----:B------:R-:W-:Y:S01]  /*f1e0*/  STSM.16.M88.4 [R110], R36 ;  /* 0x000000246e007844 */ /* 0x000fe20000000200 */
[----:B------:R-:W-:-:S03]  /*f1f0*/  LOP3.LUT R84, R7, R151, RZ, 0x3c, !PT ;  /* 0x0000009707547212 */ /* 0x000fc600078e3cff */
[----:B------:R-:W-:Y:S01]  /*f200*/  STSM.16.M88.4 [R112], R48 ;  /* 0x0000003070007844 */ /* 0x000fe20000000200 */
[----:B------:R-:W-:Y:S02]  /*f210*/  MOV R118, R118 ;  /* 0x0000007600767202 */ /* 0x000fe40000000f00 */
[----:B---3--:R-:W-:Y:S01]  /*f220*/  F2FP.F16.F32.PACK_AB R12, R156, R178 ;  /* 0x000000b29c0c723e */ /* 0x008fe200000000ff */
[----:B------:R-:W-:Y:S01]  /*f230*/  STSM.16.M88.4 [R114], R64 ;  /* 0x0000004072007844 */ /* 0x000fe20000000200 */
[----:B------:R-:W-:Y:S02]  /*f240*/  F2FP.F16.F32.PACK_AB R13, R56, R52 ;  /* 0x00000034380d723e */ /* 0x000fe400000000ff */
[----:B------:R-:W-:Y:S01]  /*f250*/  F2FP.F16.F32.PACK_AB R14, R157, R179 ;  /* 0x000000b39d0e723e */ /* 0x000fe200000000ff */
[----:B------:R1:W-:Y:S01]  /*f260*/  STSM.16.M88.4 [R116], R8 ;  /* 0x0000000874007844 */ /* 0x0003e20000000200 */
[----:B------:R-:W-:Y:S02]  /*f270*/  F2FP.F16.F32.PACK_AB R15, R68, R60 ;  /* 0x0000003c440f723e */ /* 0x000fe400000000ff */
[----:B------:R-:W-:-:S02]  /*f280*/  MOV R120, R120 ;  /* 0x0000007800787202 */ /* 0x000fc40000000f00 */
[----:B------:R-:W-:Y:S02]  /*f290*/  F2FP.F16.F32.PACK_AB R24, R158, R180 ;  /* 0x000000b49e18723e */ /* 0x000fe400000000ff */
[----:B------:R-:W-:Y:S02]  /*f2a0*/  F2FP.F16.F32.PACK_AB R25, R76, R72 ;  /* 0x000000484c19723e */ /* 0x000fe400000000ff */
[----:B------:R-:W-:Y:S02]  /*f2b0*/  F2FP.F16.F32.PACK_AB R26, R159, R181 ;  /* 0x000000b59f1a723e */ /* 0x000fe400000000ff */
[----:B------:R-:W-:Y:S02]  /*f2c0*/  F2FP.F16.F32.PACK_AB R27, R127, R126 ;  /* 0x0000007e7f1b723e */ /* 0x000fe400000000ff */
[----:B------:R-:W-:Y:S02]  /*f2d0*/  ISETP.NE.U32.AND P0, PT, RZ, UR4, PT ;  /* 0x00000004ff007c0c */ /* 0x000fe4000bf05070 */
[----:B------:R-:W-:-:S02]  /*f2e0*/  MOV R122, R122 ;  /* 0x0000007a007a7202 */ /* 0x000fc40000000f00 */
[----:B-1----:R-:W-:Y:S02]  /*f2f0*/  IADD3 R8, P1, R225, UR4, RZ ;  /* 0x00000004e1087c10 */ /* 0x002fe4000ff3e0ff */
[----:B------:R-:W-:Y:S02]  /*f300*/  F2FP.F16.F32.PACK_AB R28, R129, R128 ;  /* 0x00000080811c723e */ /* 0x000fe400000000ff */
[----:B------:R-:W-:Y:S02]  /*f310*/  F2FP.F16.F32.PACK_AB R29, R131, R130 ;  /* 0x00000082831d723e */ /* 0x000fe400000000ff */
[----:B------:R-:W-:Y:S02]  /*f320*/  F2FP.F16.F32.PACK_AB R30, R133, R132 ;  /* 0x00000084851e723e */ /* 0x000fe400000000ff */
[----:B------:R-:W-:Y:S02]  /*f330*/  F2FP.F16.F32.PACK_AB R31, R135, R134 ;  /* 0x00000086871f723e */ /* 0x000fe400000000ff */
[----:B------:R-:W-:Y:S01]  /*f340*/  MOV R84, R84 ;  /* 0x0000005400547202 */ /* 0x000fe20000000f00 */
[----:B------:R1:W-:Y:S01]  /*f350*/  STSM.16.M88.4 [R118], R12 ;  /* 0x0000000c76007844 */ /* 0x0003e20000000200 */
[----:B------:R-:W-:-:S02]  /*f360*/  MOV R88, R88 ;  /* 0x0000005800587202 */ /* 0x000fc40000000f00 */
[----:B------:R-:W-:Y:S01]  /*f370*/  ISETP.NE.AND.EX P0, PT, RZ, UR5, PT, P0 ;  /* 0x00000005ff007c0c */ /* 0x000fe2000bf05300 */
[----:B------:R4:W-:Y:S01]  /*f380*/  STSM.16.M88.4 [R120], R24 ;  /* 0x0000001878007844 */ /* 0x0009e20000000200 */
[----:B------:R-:W-:Y:S01]  /*f390*/  IADD3.X R9, R226, UR5, RZ, P1, !PT ;  /* 0x00000005e2097c10 */ /* 0x000fe20008ffe4ff */
[----:B------:R-:W-:Y:S02]  /*f3a0*/  ULDC.64 UR4, c[0x0][0xd08] ;  /* 0x0003420000047ab9 */ /* 0x000fe40000000a00 */
[----:B------:R3:W-:Y:S01]  /*f3b0*/  STSM.16.M88.4 [R122], R28 ;  /* 0x0000001c7a007844 */ /* 0x0007e20000000200 */
[----:B------:R-:W-:-:S03]  /*f3c0*/  ISETP.NE.U32.AND P2, PT, RZ, UR4, PT ;  /* 0x00000004ff007c0c */ /* 0x000fc6000bf45070 */
[----:B------:R3:W-:Y:S01]  /*f3d0*/  STSM.16.M88.4 [R84], R136 ;  /* 0x0000008854007844 */ /* 0x0007e20000000200 */
[----:B------:R-:W-:-:S03]  /*f3e0*/  ISETP.NE.AND.EX P2, PT, RZ, UR5, PT, P2 ;  /* 0x00000005ff007c0c */ /* 0x000fc6000bf45320 */
[----:B------:R3:W-:Y:S01]  /*f3f0*/  STSM.16.M88.4 [R88], R144 ;  /* 0x0000009058007844 */ /* 0x0007e20000000200 */
[----:B------:R-:W-:Y:S09]  /*f400*/  BAR.SYNC.DEFER_BLOCKING 0x1, 0x100 ;  /* 0x0044000000007b1d */ /* 0x000ff20000010000 */
[----:B------:R-:W-:Y:S01]  /*f410*/  @P2 IADD3 R6, P3, R225, UR4, RZ ;  /* 0x00000004e1062c10 */ /* 0x000fe2000ff7e0ff */
[----:B------:R-:W-:-:S02]  /*f420*/  ULDC UR4, c[0x0][0xb88] ;  /* 0x0002e20000047ab9 */ /* 0x000fc40000000800 */
[----:B------:R-:W-:Y:S02]  /*f430*/  MOV R11, UR4 ;  /* 0x00000004000b7c02 */ /* 0x000fe40008000f00 */
[----:B------:R-:W-:Y:S01]  /*f440*/  @P2 IADD3.X R7, R226, UR5, RZ, P3, !PT ;  /* 0x00000005e2072c10 */ /* 0x000fe20009ffe4ff */
[----:B------:R3:W5:Y:S04]  /*f450*/  @P0 LDG.E R80, desc[UR60][R8.64] ;  /* 0x0000003c08500981 */ /* 0x000768000c1e1900 */
[----:B------:R3:W5:Y:S01]  /*f460*/  @P2 LDG.E R11, desc[UR60][R6.64] ;  /* 0x0000003c060b2981 */ /* 0x000762000c1e1900 */
[----:B--2---:R-:W-:-:S13]  /*f470*/  ISETP.NE.AND P1, PT, R0, 0x1, PT ;  /* 0x000000010000780c */ /* 0x004fda0003f25270 */
[----:B------:R-:W2:Y:S08]  /*f480*/  @P1 LDC R10, c[0x0][0xcec] ;  /* 0x00033b00ff0a1b82 */ /* 0x000eb00000000800 */
[----:B-1----:R-:W1:Y:S01]  /*f490*/  @P1 LDC R15, c[0x0][0xcf0] ;  /* 0x00033c00ff0f1b82 */ /* 0x002e620000000800 */
[----:B----4-:R-:W-:Y:S01]  /*f4a0*/  IMAD R27, R230, 0x80, R182 ;  /* 0x00000080e61b7824 */ /* 0x010fe200078e02b6 */
[----:B---3--:R-:W-:Y:S06]  /*f4b0*/  @P2 BRA `(.L_x_10663) ;  /* 0x0000000000102947 */ /* 0x008fec0003800000 */
[----:B------:R-:W-:Y:S05]  /*f4c0*/  @!P0 BRA `(.L_x_10663) ;  /* 0x00000000000c8947 */ /* 0x000fea0003800000 */
[----:B------:R-:W3:Y:S04]  /*f4d0*/  LDG.E R6, desc[UR60][R8.64] ;  /* 0x0000003c08067981 */ /* 0x000ee8000c1e1900 */
[----:B-----5:R-:W3:Y:S02]  /*f4e0*/  LDG.E R11, desc[UR60][R8.64+0x4] ;  /* 0x0000043c080b7981 */ /* 0x020ee4000c1e1900 */
[----:B---3--:R-:W-:-:S07]  /*f4f0*/  IMAD.IADD R11, R11, 0x1, -R6 ;  /* 0x000000010b0b7824 */ /* 0x008fce00078e0a06 */
.L_x_10663:
[----:B------:R-:W3:Y:S01]  /*f500*/  LDL R14, [R1+0x84] ;  /* 0x00008400010e7983 */ /* 0x000ee20000100800 */
[----:B------:R-:W-:Y:S01]  /*f510*/  SHF.R.S32.HI R3, RZ, 0x1f, R224 ;  /* 0x0000001fff037819 */ /* 0x000fe200000114e0 */
[----:B--2---:R-:W-:Y:S01]  /*f520*/  @P1 IMAD.HI.U32 R6, R27, R10, RZ ;  /* 0x0000000a1b061227 */ /* 0x004fe200078e00ff */
[----:B------:R-:W-:Y:S01]  /*f530*/  ULDC.64 UR4, c[0x0][0xc90] ;  /* 0x0003240000047ab9 */ /* 0x000fe20000000a00 */
[----:B-----5:R-:W-:Y:S01]  /*f540*/  SHF.R.S32.HI R81, RZ, 0x1f, R80 ;  /* 0x0000001fff517819 */ /* 0x020fe20000011450 */
[----:B------:R-:W2:Y:S01]  /*f550*/  @P1 LDC R83, c[0x0][0xcec] ;  /* 0x00033b00ff531b82 */ /* 0x000ea20000000800 */
[----:B------:R-:W-:Y:S01]  /*f560*/  IMAD R13, R3, UR4, RZ ;  /* 0x00000004030d7c24 */ /* 0x000fe2000f8e02ff */
[----:B------:R-:W-:Y:S01]  /*f570*/  SEL R234, R234, RZ, !P0 ;  /* 0x000000ffeaea7207 */ /* 0x000fe20004000000 */
[----:B------:R-:W-:Y:S01]  /*f580*/  IMAD.MOV.U32 R9, RZ, RZ, R27 ;  /* 0x000000ffff097224 */ /* 0x000fe200078e001b */
[----:B-1----:R-:W-:Y:S01]  /*f590*/  @P1 SHF.R.U32.HI R9, RZ, R15, R6 ;  /* 0x0000000fff091219 */ /* 0x002fe20000011606 */
[----:B------:R-:W-:Y:S01]  /*f5a0*/  IMAD.WIDE.U32 R6, R224, UR4, R80 ;  /* 0x00000004e0067c25 */ /* 0x000fe2000f8e0050 */
[----:B------:R-:W-:-:S02]  /*f5b0*/  SEL R227, R227, RZ, !P0 ;  /* 0x000000ffe3e37207 */ /* 0x000fc40004000000 */
[----:B------:R-:W1:Y:S01]  /*f5c0*/  @P1 LDC R85, c[0x0][0xcf0] ;  /* 0x00033c00ff551b82 */ /* 0x000e620000000800 */
[----:B------:R-:W-:Y:S01]  /*f5d0*/  IMAD R13, R224, UR5, R13 ;  /* 0x00000005e00d7c24 */ /* 0x000fe2000f8e020d */
[----:B------:R-:W-:Y:S01]  /*f5e0*/  ULDC.64 UR4, c[0x0][0xc98] ;  /* 0x0003260000047ab9 */ /* 0x000fe20000000a00 */
[----:B------:R-:W-:Y:S02]  /*f5f0*/  IMAD.MOV R25, RZ, RZ, -R9 ;  /* 0x000000ffff197224 */ /* 0x000fe400078e0a09 */
[----:B------:R-:W-:Y:S02]  /*f600*/  IMAD.IADD R7, R7, 0x1, R13 ;  /* 0x0000000107077824 */ /* 0x000fe400078e020d */
[----:B------:R-:W-:Y:S02]  /*f610*/  IMAD R15, R233, 0x40, R205 ;  /* 0x00000040e90f7824 */ /* 0x000fe400078e02cd */
[----:B------:R-:W-:Y:S02]  /*f620*/  IMAD R13, R0, R25, R27 ;  /* 0x00000019000d7224 */ /* 0x000fe400078e021b */
[----:B------:R-:W-:-:S02]  /*f630*/  IMAD R8, R234, UR4, RZ ;  /* 0x00000004ea087c24 */ /* 0x000fc4000f8e02ff */
[----:B------:R-:W-:-:S04]  /*f640*/  IMAD.WIDE.U32 R6, R227, UR4, R6 ;  /* 0x00000004e3067c25 */ /* 0x000fc8000f8e0006 */
[----:B------:R-:W-:Y:S01]  /*f650*/  IMAD.WIDE R20, R15, 0x2, R20 ;  /* 0x000000020f147825 */ /* 0x000fe200078e0214 */
[----:B------:R-:W-:Y:S02]  /*f660*/  SHF.R.S32.HI R15, RZ, 0x1f, R9 ;  /* 0x0000001fff0f7819 */ /* 0x000fe40000011409 */
[----:B------:R-:W-:Y:S01]  /*f670*/  IADD3 R6, P0, R9, R6, RZ ;  /* 0x0000000609067210 */ /* 0x000fe20007f1e0ff */
[----:B------:R-:W-:Y:S01]  /*f680*/  IMAD R10, R227, UR5, R8 ;  /* 0x00000005e30a7c24 */ /* 0x000fe2000f8e0208 */
[----:B------:R-:W-:Y:S01]  /*f690*/  SHF.R.S32.HI R8, RZ, 0x1f, R13 ;  /* 0x0000001fff087819 */ /* 0x000fe2000001140d */
[----:B------:R-:W-:Y:S01]  /*f6a0*/  ULDC.64 UR4, c[0x0][0xc88] ;  /* 0x0003220000047ab9 */ /* 0x000fe20000000a00 */
[----:B------:R-:W-:Y:S01]  /*f6b0*/  IADD3 R9, P2, R20, 0x1000, RZ ;  /* 0x0000100014097810 */ /* 0x000fe20007f5e0ff */
[----:B------:R-:W-:Y:S01]  /*f6c0*/  IMAD R32, R11, R0, RZ ;  /* 0x000000000b207224 */ /* 0x000fe200078e02ff */
[----:B------:R-:W-:Y:S01]  /*f6d0*/  IADD3.X R7, R15, R7, R10, P0, !PT ;  /* 0x000000070f077210 */ /* 0x000fe200007fe40a */
[----:B------:R-:W-:Y:S01]  /*f6e0*/  IMAD R12, R8, UR4, RZ ;  /* 0x00000004080c7c24 */ /* 0x000fe2000f8e02ff */
[----:B------:R-:W-:-:S02]  /*f6f0*/  LOP3.LUT R8, R9, 0x380, RZ, 0xc0, !PT ;  /* 0x0000038009087812 */ /* 0x000fc400078ec0ff */
[----:B------:R-:W-:Y:S01]  /*f700*/  IADD3 R25, P5, R20, 0x3000, RZ ;  /* 0x0000300014197810 */ /* 0x000fe20007fbe0ff */
[C---:B------:R-:W-:Y:S01]  /*f710*/  IMAD R15, R13.reuse, UR5, R12 ;  /* 0x000000050d0f7c24 */ /* 0x040fe2000f8e020c */
[----:B------:R-:W-:Y:S01]  /*f720*/  SHF.R.U64 R8, R8, 0x3, RZ ;  /* 0x0000000308087819 */ /* 0x000fe200000012ff */
[----:B------:R-:W-:Y:S01]  /*f730*/  IMAD.WIDE.U32 R6, R13, UR4, R6 ;  /* 0x000000040d067c25 */ /* 0x000fe2000f8e0006 */
[----:B------:R-:W-:Y:S01]  /*f740*/  ULDC.64 UR4, c[0x0][0xc50] ;  /* 0x0003140000047ab9 */ /* 0x000fe20000000a00 */
[----:B------:R-:W-:Y:S02]  /*f750*/  IADD3 R13, P3, R20, 0x2000, RZ ;  /* 0x00002000140d7810 */ /* 0x000fe40007f7e0ff */
[----:B------:R-:W-:Y:S01]  /*f760*/  IMAD.IADD R7, R7, 0x1, R15 ;  /* 0x0000000107077824 */ /* 0x000fe200078e020f */
[----:B------:R-:W-:Y:S02]  /*f770*/  LEA R10, P0, R6, UR4, 0x2 ;  /* 0x00000004060a7c11 */ /* 0x000fe4000f8010ff */
[----:B------:R-:W-:-:S02]  /*f780*/  LOP3.LUT R12, R13, 0x380, RZ, 0xc0, !PT ;  /* 0x000003800d0c7812 */ /* 0x000fc400078ec0ff */
[----:B------:R-:W-:Y:S01]  /*f790*/  LEA.HI.X R6, R6, UR5, R7, 0x2, P0 ;  /* 0x0000000506067c11 */ /* 0x000fe200080f1407 */
[----:B------:R-:W-:Y:S01]  /*f7a0*/  SHFL.IDX PT, R54, R10, RZ, 0x1c1f ;  /* 0x001c1fff0a367589 */ /* 0x000fe200000e0000 */
[----:B------:R-:W-:Y:S01]  /*f7b0*/  IADD3 R29, P0, R20, 0x4000, RZ ;  /* 0x00004000141d7810 */ /* 0x000fe20007f1e0ff */
[----:B------:R-:W-:Y:S01]  /*f7c0*/  ULDC.64 UR4, c[0x0][0xba0] ;  /* 0x0002e80000047ab9 */ /* 0x000fe20000000a00 */
[----:B------:R-:W-:Y:S01]  /*f7d0*/  LOP3.LUT R8, R8, R9, RZ, 0x3c, !PT ;  /* 0x0000000908087212 */ /* 0x000fe200078e3cff */
[----:B------:R-:W-:Y:S01]  /*f7e0*/  IMAD.X R9, RZ, RZ, R21, P2 ;  /* 0x000000ffff097224 */ /* 0x000fe200010e0615 */
[----:B------:R-:W-:Y:S01]  /*f7f0*/  LOP3.LUT R28, R29, 0x380, RZ, 0xc0, !PT ;  /* 0x000003801d1c7812 */ /* 0x000fe200078ec0ff */
[----:B------:R-:W4:Y:S01]  /*f800*/  SHFL.IDX PT, R55, R6, RZ, 0x1c1f ;  /* 0x001c1fff06377589 */ /* 0x000f2200000e0000 */
[----:B------:R-:W-:Y:S02]  /*f810*/  SHF.R.U64 R12, R12, 0x3, RZ ;  /* 0x000000030c0c7819 */ /* 0x000fe400000012ff */
[----:B------:R-:W-:Y:S01]  /*f820*/  IADD3 R41, P2, R20, 0x6000, RZ ;  /* 0x0000600014297810 */ /* 0x000fe20007f5e0ff */
[----:B------:R-:W-:Y:S01]  /*f830*/  SHFL.IDX PT, R58, R10, 0x1, 0x1c1f ;  /* 0x003c1f000a3a7f89 */ /* 0x000fe200000e0000 */
[----:B------:R-:W-:-:S02]  /*f840*/  SHF.R.U64 R28, R28, 0x3, RZ ;  /* 0x000000031c1c7819 */ /* 0x000fc400000012ff */
[----:B------:R-:W-:Y:S01]  /*f850*/  LOP3.LUT R12, R12, R13, RZ, 0x3c, !PT ;  /* 0x0000000d0c0c7212 */ /* 0x000fe200078e3cff */
[--C-:B------:R-:W-:Y:S01]  /*f860*/  IMAD.X R13, RZ, RZ, R21.reuse, P3 ;  /* 0x000000ffff0d7224 */ /* 0x100fe200018e0615 */
[----:B------:R-:W-:Y:S01]  /*f870*/  LOP3.LUT R40, R41, 0x380, RZ, 0xc0, !PT ;  /* 0x0000038029287812 */ /* 0x000fe200078ec0ff */
[----:B------:R0:W2:Y:S01]  /*f880*/  SHFL.IDX PT, R59, R6, 0x1, 0x1c1f ;  /* 0x003c1f00063b7f89 */ /* 0x0000a200000e0000 */
[C---:B------:R-:W-:Y:S02]  /*f890*/  IADD3 R45, P3, R20.reuse, 0x7000, RZ ;  /* 0x00007000142d7810 */ /* 0x040fe40007f7e0ff */
[----:B------:R-:W-:Y:S02]  /*f8a0*/  IADD3 R37, P4, R20, 0x5000, RZ ;  /* 0x0000500014257810 */ /* 0x000fe40007f9e0ff */
[----:B------:R-:W-:Y:S01]  /*f8b0*/  LOP3.LUT R28, R28, R29, RZ, 0x3c, !PT ;  /* 0x0000001d1c1c7212 */ /* 0x000fe200078e3cff */
[----:B------:R-:W-:Y:S01]  /*f8c0*/  IMAD.X R29, RZ, RZ, R21, P0 ;  /* 0x000000ffff1d7224 */ /* 0x000fe200000e0615 */
[----:B------:R-:W-:-:S02]  /*f8d0*/  SHF.R.U64 R40, R40, 0x3, RZ ;  /* 0x0000000328287819 */ /* 0x000fc400000012ff */
[----:B------:R-:W-:Y:S02]  /*f8e0*/  IADD3 R53, P0, R20, 0x9000, RZ ;  /* 0x0000900014357810 */ /* 0x000fe40007f1e0ff */
[----:B------:R-:W-:Y:S02]  /*f8f0*/  LOP3.LUT R44, R45, 0x380, RZ, 0xc0, !PT ;  /* 0x000003802d2c7812 */ /* 0x000fe400078ec0ff */
[----:B------:R-:W-:Y:S02]  /*f900*/  LOP3.LUT R24, R25, 0x380, RZ, 0xc0, !PT ;  /* 0x0000038019187812 */ /* 0x000fe400078ec0ff */
[----:B------:R-:W-:Y:S02]  /*f910*/  LOP3.LUT R36, R37, 0x380, RZ, 0xc0, !PT ;  /* 0x0000038025247812 */ /* 0x000fe400078ec0ff */
[----:B------:R-:W-:Y:S01]  /*f920*/  LOP3.LUT R40, R40, R41, RZ, 0x3c, !PT ;  /* 0x0000002928287212 */ /* 0x000fe200078e3cff */
[----:B------:R-:W-:Y:S01]  /*f930*/  IMAD.X R41, RZ, RZ, R21, P2 ;  /* 0x000000ffff297224 */ /* 0x000fe200010e0615 */
[----:B------:R-:W-:-:S02]  /*f940*/  LOP3.LUT R52, R53, 0x380, RZ, 0xc0, !PT ;  /* 0x0000038035347812 */ /* 0x000fc400078ec0ff */
[----:B------:R-:W-:Y:S02]  /*f950*/  SHF.R.U64 R44, R44, 0x3, RZ ;  /* 0x000000032c2c7819 */ /* 0x000fe400000012ff */
[----:B------:R-:W-:Y:S02]  /*f960*/  IADD3 R61, P2, R20, 0xb000, RZ ;  /* 0x0000b000143d7810 */ /* 0x000fe40007f5e0ff */
[----:B------:R-:W-:Y:S02]  /*f970*/  SHF.R.U64 R24, R24, 0x3, RZ ;  /* 0x0000000318187819 */ /* 0x000fe400000012ff */
[----:B------:R-:W-:Y:S02]  /*f980*/  SHF.R.U64 R36, R36, 0x3, RZ ;  /* 0x0000000324247819 */ /* 0x000fe400000012ff */
[----:B------:R-:W-:Y:S02]  /*f990*/  SHF.R.U64 R52, R52, 0x3, RZ ;  /* 0x0000000334347819 */ /* 0x000fe400000012ff */
[----:B------:R-:W-:-:S02]  /*f9a0*/  LOP3.LUT R44, R44, R45, RZ, 0x3c, !PT ;  /* 0x0000002d2c2c7212 */ /* 0x000fc400078e3cff */
[----:B------:R-:W-:Y:S02]  /*f9b0*/  LOP3.LUT R60, R61, 0x380, RZ, 0xc0, !PT ;  /* 0x000003803d3c7812 */ /* 0x000fe400078ec0ff */
[----:B------:R-:W-:Y:S01]  /*f9c0*/  LOP3.LUT R24, R24, R25, RZ, 0x3c, !PT ;  /* 0x0000001918187212 */ /* 0x000fe200078e3cff */
[--C-:B------:R-:W-:Y:S01]  /*f9d0*/  IMAD.X R25, RZ, RZ, R21.reuse, P5 ;  /* 0x000000ffff197224 */ /* 0x100fe200028e0615 */
[----:B------:R-:W-:Y:S01]  /*f9e0*/  LOP3.LUT R36, R36, R37, RZ, 0x3c, !PT ;  /* 0x0000002524247212 */ /* 0x000fe200078e3cff */
[----:B------:R-:W-:Y:S01]  /*f9f0*/  IMAD.X R37, RZ, RZ, R21, P4 ;  /* 0x000000ffff257224 */ /* 0x000fe200020e0615 */
[----:B------:R-:W-:Y:S02]  /*fa00*/  IADD3.X R45, RZ, R21, RZ, P3, !PT ;  /* 0x00000015ff2d7210 */ /* 0x000fe40001ffe4ff */
[C---:B------:R-:W-:Y:S02]  /*fa10*/  IADD3 R65, P3, R20.reuse, 0xc000, RZ ;  /* 0x0000c00014417810 */ /* 0x040fe40007f7e0ff */
[----:B------:R-:W-:-:S02]  /*fa20*/  IADD3 R49, P5, R20, 0x8000, RZ ;  /* 0x0000800014317810 */ /* 0x000fc40007fbe0ff */
[----:B------:R-:W-:Y:S02]  /*fa30*/  IADD3 R57, P4, R20, 0xa000, RZ ;  /* 0x0000a00014397810 */ /* 0x000fe40007f9e0ff */
[----:B------:R-:W-:Y:S01]  /*fa40*/  LOP3.LUT R52, R52, R53, RZ, 0x3c, !PT ;  /* 0x0000003534347212 */ /* 0x000fe200078e3cff */
[----:B------:R-:W-:Y:S01]  /*fa50*/  IMAD.X R53, RZ, RZ, R21, P0 ;  /* 0x000000ffff357224 */ /* 0x000fe200000e0615 */
[----:B------:R-:W-:Y:S02]  /*fa60*/  SHF.R.U64 R60, R60, 0x3, RZ ;  /* 0x000000033c3c7819 */ /* 0x000fe400000012ff */
[----:B------:R-:W-:Y:S02]  /*fa70*/  LOP3.LUT R64, R65, 0x380, RZ, 0xc0, !PT ;  /* 0x0000038041407812 */ /* 0x000fe400078ec0ff */
[----:B------:R-:W-:Y:S02]  /*fa80*/  LOP3.LUT P0, RZ, R235, 0x3, RZ, 0xc0, !PT ;  /* 0x00000003ebff7812 */ /* 0x000fe4000780c0ff */
[----:B------:R-:W-:-:S02]  /*fa90*/  LOP3.LUT R48, R49, 0x380, RZ, 0xc0, !PT ;  /* 0x0000038031307812 */ /* 0x000fc400078ec0ff */
[----:B------:R-:W-:Y:S02]  /*faa0*/  LOP3.LUT R56, R57, 0x380, RZ, 0xc0, !PT ;  /* 0x0000038039387812 */ /* 0x000fe400078ec0ff */
[----:B------:R-:W-:Y:S01]  /*fab0*/  LOP3.LUT R60, R60, R61, RZ, 0x3c, !PT ;  /* 0x0000003d3c3c7212 */ /* 0x000fe200078e3cff */
[--C-:B------:R-:W-:Y:S01]  /*fac0*/  IMAD.X R61, RZ, RZ, R21.reuse, P2 ;  /* 0x000000ffff3d7224 */ /* 0x100fe200010e0615 */
        /* <DEDUP_REMOVED lines=11> */
[C---:B------:R-:W-:Y:S01]  /*fb80*/  IADD3 R73, P4, R20.reuse, 0xe000, RZ ;  /* 0x0000e00014497810 */ /* 0x040fe20007f9e0ff */
[----:B------:R-:W-:Y:S01]  /*fb90*/  IMAD.X R77, RZ, RZ, R21, P3 ;  /* 0x000000ffff4d7224 */ /* 0x000fe200018e0615 */
[----:B------:R-:W-:Y:S02]  /*fba0*/  LOP3.LUT R15, R20, 0x380, RZ, 0xc0, !PT ;  /* 0x00000380140f7812 */ /* 0x000fe400078ec0ff */
[----:B0-----:R-:W-:Y:S02]  /*fbb0*/  LOP3.LUT R6, R11, 0x380, RZ, 0xc0, !PT ;  /* 0x000003800b067812 */ /* 0x001fe400078ec0ff */
[----:B------:R-:W-:Y:S02]  /*fbc0*/  LOP3.LUT R68, R69, 0x380, RZ, 0xc0, !PT ;  /* 0x0000038045447812 */ /* 0x000fe400078ec0ff */
[----:B------:R-:W-:-:S02]  /*fbd0*/  LOP3.LUT R72, R73, 0x380, RZ, 0xc0, !PT ;  /* 0x0000038049487812 */ /* 0x000fc400078ec0ff */
[----:B------:R-:W-:Y:S02]  /*fbe0*/  SHF.R.U64 R15, R15, 0x3, RZ ;  /* 0x000000030f0f7819 */ /* 0x000fe400000012ff */
[----:B------:R-:W-:Y:S02]  /*fbf0*/  SHF.R.U64 R6, R6, 0x3, RZ ;  /* 0x0000000306067819 */ /* 0x000fe400000012ff */
[----:B------:R-:W-:Y:S02]  /*fc00*/  SHF.R.U64 R68, R68, 0x3, RZ ;  /* 0x0000000344447819 */ /* 0x000fe400000012ff */
[----:B------:R-:W-:Y:S02]  /*fc10*/  SHF.R.U64 R72, R72, 0x3, RZ ;  /* 0x0000000348487819 */ /* 0x000fe400000012ff */
[----:B------:R-:W-:Y:S02]  /*fc20*/  LOP3.LUT R20, R15, R20, RZ, 0x3c, !PT ;  /* 0x000000140f147212 */ /* 0x000fe400078e3cff */
[----:B------:R-:W-:Y:S01]  /*fc30*/  LOP3.LUT R68, R68, R69, RZ, 0x3c, !PT ;  /* 0x0000004544447212 */ /* 0x000fe200078e3cff */
[--C-:B------:R-:W-:Y:S01]  /*fc40*/  IMAD.X R69, RZ, RZ, R21.reuse, P5 ;  /* 0x000000ffff457224 */ /* 0x100fe200028e0615 */
[----:B------:R-:W-:Y:S01]  /*fc50*/  LOP3.LUT R72, R72, R73, RZ, 0x3c, !PT ;  /* 0x0000004948487212 */ /* 0x000fe200078e3cff */
[----:B------:R-:W-:Y:S01]  /*fc60*/  IMAD.X R73, RZ, RZ, R21, P4 ;  /* 0x000000ffff497224 */ /* 0x000fe200020e0615 */
[----:B------:R-:W-:Y:S01]  /*fc70*/  LOP3.LUT R76, R6, R11, RZ, 0x3c, !PT ;  /* 0x0000000b064c7212 */ /* 0x000fe200078e3cff */
[----:B------:R-:W-:Y:S01]  /*fc80*/  BSSY B1, `(.L_x_10664) ;  /* 0x0000065000017945 */ /* 0x000fe20003800000 */
[----:B------:R-:W-:-:S02]  /*fc90*/  SHF.R.S32.HI R88, RZ, 0x1f, R222 ;  /* 0x0000001fff587819 */ /* 0x000fc400000114de */
[----:B------:R-:W-:Y:S02]  /*fca0*/  SHF.R.S32.HI R89, RZ, 0x1f, R220 ;  /* 0x0000001fff597819 */ /* 0x000fe400000114dc */
[----:B------:R-:W-:Y:S02]  /*fcb0*/  SHF.R.S32.HI R90, RZ, 0x1f, R221 ;  /* 0x0000001fff5a7819 */ /* 0x000fe400000114dd */
[----:B------:R-:W-:Y:S01]  /*fcc0*/  SHF.R.S32.HI R91, RZ, 0x1f, R205 ;  /* 0x0000001fff5b7819 */ /* 0x000fe200000114cd */
[----:B---3--:R-:W-:-:S05]  /*fcd0*/  IMAD R7, R230, 0x80, R14 ;  /* 0x00000080e6077824 */ /* 0x008fca00078e020e */
[C---:B------:R-:W-:Y:S01]  /*fce0*/  ISETP.GE.OR P2, PT, R7.reuse, R32, P0 ;  /* 0x000000200700720c */ /* 0x040fe20000746670 */
[----:B------:R-:W-:-:S05]  /*fcf0*/  VIADD R7, R7, 0x8 ;  /* 0x0000000807077836 */ /* 0x000fca0000000000 */
[----:B------:R-:W-:-:S07]  /*fd00*/  ISETP.GE.OR P0, PT, R7, R32, P0 ;  /* 0x000000200700720c */ /* 0x000fce0000706670 */
[----:B----4-:R-:W-:Y:S06]  /*fd10*/  @!P2 ST.E desc[UR60][R54.64], R5 ;  /* 0x000000053600a985 */ /* 0x010fec000c10193c */
[----:B--2---:R0:W-:Y:S04]  /*fd20*/  @!P0 ST.E desc[UR60][R58.64], R4 ;  /* 0x000000043a008985 */ /* 0x0041e8000c10193c */
[----:B------:R-:W5:Y:S04]  /*fd30*/  LD.E.128 R8, desc[UR60][R8.64] ;  /* 0x0000003c08087980 */ /* 0x000f68000c101d00 */
[----:B------:R-:W5:Y:S04]  /*fd40*/  LD.E.128 R12, desc[UR60][R12.64] ;  /* 0x0000003c0c0c7980 */ /* 0x000f68000c101d00 */
[----:B0-----:R0:W5:Y:S04]  /*fd50*/  LD.E.128 R4, desc[UR60][R20.64] ;  /* 0x0000003c14047980 */ /* 0x001168000c101d00 */
[----:B------:R-:W5:Y:S04]  /*fd60*/  LD.E.128 R24, desc[UR60][R24.64] ;  /* 0x0000003c18187980 */ /* 0x000f68000c101d00 */
[----:B------:R-:W5:Y:S01]  /*fd70*/  LD.E.128 R28, desc[UR60][R28.64] ;  /* 0x0000003c1c1c7980 */ /* 0x000f62000c101d00 */
[----:B0-----:R-:W-:-:S03]  /*fd80*/  IMAD R21, R81, UR4, RZ ;  /* 0x0000000451157c24 */ /* 0x001fc6000f8e02ff */
[----:B------:R-:W5:Y:S01]  /*fd90*/  LD.E.128 R36, desc[UR60][R36.64] ;  /* 0x0000003c24247980 */ /* 0x000f62000c101d00 */
[C---:B------:R-:W-:Y:S02]  /*fda0*/  IMAD R81, R80.reuse, UR5, R21 ;  /* 0x0000000550517c24 */ /* 0x040fe4000f8e0215 */
[----:B------:R-:W-:Y:S01]  /*fdb0*/  IMAD.WIDE.U32 R20, R80, UR4, RZ ;  /* 0x0000000450147c25 */ /* 0x000fe2000f8e00ff */
[----:B------:R-:W-:Y:S01]  /*fdc0*/  ULDC.64 UR4, c[0x0][0xbe8] ;  /* 0x0002fa0000047ab9 */ /* 0x000fe20000000a00 */
[----:B------:R-:W5:Y:S02]  /*fdd0*/  LD.E.128 R40, desc[UR60][R40.64] ;  /* 0x0000003c28287980 */ /* 0x000f64000c101d00 */
[----:B------:R-:W-:Y:S02]  /*fde0*/  IMAD.IADD R21, R21, 0x1, R81 ;  /* 0x0000000115157824 */ /* 0x000fe400078e0251 */
[----:B------:R-:W-:Y:S01]  /*fdf0*/  IMAD R81, R3, UR4, RZ ;  /* 0x0000000403517c24 */ /* 0x000fe2000f8e02ff */
[----:B------:R-:W5:Y:S01]  /*fe00*/  LD.E.128 R44, desc[UR60][R44.64] ;  /* 0x0000003c2c2c7980 */ /* 0x000f62000c101d00 */
[----:B------:R-:W-:-:S02]  /*fe10*/  IMAD R3, R223, 0x20, R233 ;  /* 0x00000020df037824 */ /* 0x000fc400078e02e9 */
[C---:B------:R-:W-:Y:S01]  /*fe20*/  IMAD R81, R224.reuse, UR5, R81 ;  /* 0x00000005e0517c24 */ /* 0x040fe2000f8e0251 */
[----:B------:R-:W5:Y:S01]  /*fe30*/  LD.E.128 R48, desc[UR60][R48.64] ;  /* 0x0000003c30307980 */ /* 0x000f62000c101d00 */
[----:B------:R-:W-:Y:S01]  /*fe40*/  IMAD.WIDE.U32 R20, R224, UR4, R20 ;  /* 0x00000004e0147c25 */ /* 0x000fe2000f8e0014 */
[----:B------:R-:W-:Y:S02]  /*fe50*/  ULDC.64 UR4, c[0x0][0xbf0] ;  /* 0x0002fc0000047ab9 */ /* 0x000fe40000000a00 */
[----:B------:R-:W5:Y:S01]  /*fe60*/  LD.E.128 R52, desc[UR60][R52.64] ;  /* 0x0000003c34347980 */ /* 0x000f62000c101d00 */
[----:B------:R-:W-:Y:S01]  /*fe70*/  IMAD R82, R230, 0x80, R3 ;  /* 0x00000080e6527824 */ /* 0x000fe200078e0203 */
[----:B------:R-:W-:Y:S01]  /*fe80*/  IADD3 R21, R21, R81, RZ ;  /* 0x0000005115157210 */ /* 0x000fe20007ffe0ff */
[----:B------:R-:W-:Y:S01]  /*fe90*/  IMAD R234, R234, UR4, RZ ;  /* 0x00000004eaea7c24 */ /* 0x000fe2000f8e02ff */
[----:B------:R-:W5:Y:S01]  /*fea0*/  LD.E.128 R56, desc[UR60][R56.64] ;  /* 0x0000003c38387980 */ /* 0x000f62000c101d00 */
[----:B------:R-:W-:-:S03]  /*feb0*/  @P1 IMAD.HI.U32 R80, R82, R83, RZ ;  /* 0x0000005352501227 */ /* 0x000fc600078e00ff */
[----:B------:R-:W5:Y:S01]  /*fec0*/  LD.E.128 R60, desc[UR60][R60.64] ;  /* 0x0000003c3c3c7980 */ /* 0x000f62000c101d00 */
[----:B------:R-:W-:Y:S01]  /*fed0*/  IMAD.MOV.U32 R3, RZ, RZ, R82 ;  /* 0x000000ffff037224 */ /* 0x000fe200078e0052 */
[----:B-1----:R-:W-:Y:S01]  /*fee0*/  @P1 SHF.R.U32.HI R3, RZ, R85, R80 ;  /* 0x00000055ff031219 */ /* 0x002fe20000011650 */
[C---:B------:R-:W-:Y:S01]  /*fef0*/  IMAD R81, R227.reuse, UR5, R234 ;  /* 0x00000005e3517c24 */ /* 0x040fe2000f8e02ea */
[----:B------:R-:W5:Y:S01]  /*ff00*/  LD.E.128 R64, desc[UR60][R64.64] ;  /* 0x0000003c40407980 */ /* 0x000f62000c101d00 */
[----:B------:R-:W-:Y:S01]  /*ff10*/  IMAD.WIDE.U32 R20, R227, UR4, R20 ;  /* 0x00000004e3147c25 */ /* 0x000fe2000f8e0014 */
[----:B------:R-:W-:Y:S01]  /*ff20*/  SHF.R.S32.HI R80, RZ, 0x1f, R3 ;  /* 0x0000001fff507819 */ /* 0x000fe20000011403 */
[----:B------:R-:W-:Y:S01]  /*ff30*/  ULDC.64 UR4, c[0x0][0xbe0] ;  /* 0x0002f80000047ab9 */ /* 0x000fe20000000a00 */
[----:B------:R-:W5:Y:S01]  /*ff40*/  LD.E.128 R68, desc[UR60][R68.64] ;  /* 0x0000003c44447980 */ /* 0x000f62000c101d00 */
[----:B------:R-:W-:Y:S02]  /*ff50*/  IMAD.IADD R21, R21, 0x1, R81 ;  /* 0x0000000115157824 */ /* 0x000fe400078e0251 */
[----:B------:R-:W-:Y:S01]  /*ff60*/  IMAD.MOV R81, RZ, RZ, -R3 ;  /* 0x000000ffff517224 */ /* 0x000fe200078e0a03 */
[----:B------:R-:W5:Y:S01]  /*ff70*/  LD.E.128 R72, desc[UR60][R72.64] ;  /* 0x0000003c48487980 */ /* 0x000f62000c101d00 */
[----:B------:R-:W-:-:S02]  /*ff80*/  IMAD R80, R80, UR4, RZ ;  /* 0x0000000450507c24 */ /* 0x000fc4000f8e02ff */
[----:B------:R-:W-:Y:S01]  /*ff90*/  IMAD R81, R0, R81, R82 ;  /* 0x0000005100517224 */ /* 0x000fe200078e0252 */
[----:B------:R-:W5:Y:S01]  /*ffa0*/  LD.E.128 R76, desc[UR60][R76.64] ;  /* 0x0000003c4c4c7980 */ /* 0x000f62000c101d00 */
[C---:B------:R-:W-:Y:S01]  /*ffb0*/  IMAD R83, R3.reuse, UR5, R80 ;  /* 0x0000000503537c24 */ /* 0x040fe2000f8e0250 */
[----:B------:R-:W-:Y:S01]  /*ffc0*/  @!PT LDS RZ, [RZ] ;  /* 0x00000000fffff984 */ /* 0x000fe20000000800 */
[----:B------:R-:W-:Y:S01]  /*ffd0*/  @!PT LDS RZ, [RZ] ;  /* 0x00000000fffff984 */ /* 0x000fe20000000800 */
[----:B------:R-:W-:Y:S01]  /*ffe0*/  @!PT LDS RZ, [RZ] ;  /* 0x00000000fffff984 */ /* 0x000fe20000000800 */
[----:B------:R-:W-:Y:S01]  /*fff0*/  @!PT LDS RZ, [RZ] ;  /* 0x00000000fffff984 */ /* 0x000fe20000000800 */
[----:B------:R0:W-:Y:S06]  /*10000*/  MEMBAR.ALL.CTA ;  /* 0x0000000000007992 */ /* 0x0001ec0000008000 */
[----:B0-----:R-:W0:Y:S01]  /*10010*/  FENCE.VIEW.ASYNC.S ;  /* 0x00000000000073c6 */ /* 0x001e220000000000 */
[----:B------:R-:W-:Y:S01]  /*10020*/  SHF.R.S32.HI R0, RZ, 0x1f, R81 ;  /* 0x0000001fff007819 */ /* 0x000fe20000011451 */
[----:B------:R-:W-:Y:S01]  /*10030*/  IMAD.WIDE.U32 R20, R3, UR4, R20 ;  /* 0x0000000403147c25 */ /* 0x000fe2000f8e0014 */
[----:B------:R-:W-:-:S03]  /*10040*/  ULDC.64 UR4, c[0x0][0xbd8] ;  /* 0x0002f60000047ab9 */ /* 0x000fc60000000a00 */
[----:B------:R-:W-:Y:S02]  /*10050*/  IMAD R85, R230, 0x80, R233 ;  /* 0x00000080e6557824 */ /* 0x000fe400078e02e9 */
[----:B------:R-:W-:Y:S02]  /*10060*/  IMAD.IADD R21, R21, 0x1, R83 ;  /* 0x0000000115157824 */ /* 0x000fe400078e0253 */
[----:B------:R-:W-:Y:S02]  /*10070*/  IMAD R0, R0, UR4, RZ ;  /* 0x0000000400007c24 */ /* 0x000fe4000f8e02ff */
[----:B------:R-:W-:Y:S02]  /*10080*/  VIADD R3, R85, 0x20 ;  /* 0x0000002055037836 */ /* 0x000fe40000000000 */
[C---:B------:R-:W-:Y:S02]  /*10090*/  IMAD R83, R81.reuse, UR5, R0 ;  /* 0x0000000551537c24 */ /* 0x040fe4000f8e0200 */
[----:B------:R-:W-:Y:S01]  /*100a0*/  IMAD.WIDE.U32 R20, R81, UR4, R20 ;  /* 0x0000000451147c25 */ /* 0x000fe2000f8e0014 */
[-C--:B------:R-:W-:Y:S01]  /*100b0*/  ISETP.GE.AND P0, PT, R3, R32.reuse, PT ;  /* 0x000000200300720c */ /* 0x080fe20003f06270 */
[----:B------:R-:W-:Y:S01]  /*100c0*/  ULDC.64 UR4, c[0x0][0xb80] ;  /* 0x0002e00000047ab9 */ /* 0x000fe20000000a00 */
[----:B------:R-:W-:Y:S01]  /*100d0*/  ISETP.GE.AND P2, PT, R85, R32, PT ;  /* 0x000000205500720c */ /* 0x000fe20003f46270 */
[----:B------:R-:W-:-:S02]  /*100e0*/  VIADD R0, R18, 0x32420 ;  /* 0x0003242012007836 */ /* 0x000fc40000000000 */
[----:B------:R-:W-:Y:S01]  /*100f0*/  VIADD R3, R85, 0x40 ;  /* 0x0000004055037836 */ /* 0x000fe20000000000 */
[C---:B------:R-:W-:Y:S01]  /*10100*/  LEA R86, P3, R20.reuse, UR4, 0x1 ;  /* 0x0000000414567c11 */ /* 0x040fe2000f8608ff */
[----:B------:R-:W-:Y:S01]  /*10110*/  IMAD.IADD R21, R21, 0x1, R83 ;  /* 0x0000000115157824 */ /* 0x000fe200078e0253 */
[----:B------:R-:W-:Y:S02]  /*10120*/  P2R R87, PR, RZ, 0x1 ;  /* 0x00000001ff577803 */ /* 0x000fe40000000000 */
[-C--:B------:R-:W-:Y:S02]  /*10130*/  ISETP.GE.AND P0, PT, R3, R32.reuse, PT ;  /* 0x000000200300720c */ /* 0x080fe40003f06270 */
[----:B------:R-:W-:Y:S02]  /*10140*/  PRMT R0, RZ, 0x654, R0 ;  /* 0x00000654ff007816 */ /* 0x000fe40000000000 */
[----:B------:R-:W-:Y:S01]  /*10150*/  LEA.HI.X R3, R20, UR5, R21, 0x1, P3 ;  /* 0x0000000514037c11 */ /* 0x000fe200098f0c15 */
[----:B------:R-:W-:Y:S01]  /*10160*/  VIADD R81, R85, 0x60 ;  /* 0x0000006055517836 */ /* 0x000fe20000000000 */
[----:B0-----:R0:W-:Y:S01]  /*10170*/  SYNCS.ARRIVE.TRANS64.RED.A1T0 RZ, [R0+URZ], RZ ;  /* 0x000000ff00ff79a7 */ /* 0x0011e2000810043f */
[----:B------:R1:W2:Y:S03]  /*10180*/  SHFL.IDX PT, R84, R86, RZ, 0x181f ;  /* 0x00181fff56547589 */ /* 0x0002a600000e0000 */
[----:B------:R-:W-:Y:S01]  /*10190*/  ISETP.GE.AND P1, PT, R81, R32, PT ;  /* 0x000000205100720c */ /* 0x000fe20003f26270 */
[----:B0-----:R1:W0:Y:S01]  /*101a0*/  SHFL.IDX PT, R0, R3, RZ, 0x181f ;  /* 0x00181fff03007589 */ /* 0x00122200000e0000 */
[----:B------:R-:W-:Y:S11]  /*101b0*/  @P2 BRA `(.L_x_10665) ;  /* 0x0000000000442947 */ /* 0x000ff60003800000 */
[----:B------:R-:W-:Y:S02]  /*101c0*/  ULDC UR4, c[0x0][0xbc8] ;  /* 0x0002f20000047ab9 */ /* 0x000fe40000000800 */
[----:B------:R-:W-:Y:S02]  /*101d0*/  ISETP.GE.AND P2, PT, R205, UR4, PT ;  /* 0x00000004cd007c0c */ /* 0x000fe4000bf46270 */
[----:B------:R-:W-:-:S11]  /*101e0*/  ISETP.GE.AND P3, PT, R221, UR4, PT ;  /* 0x00000004dd007c0c */ /* 0x000fd6000bf66270 */
[----:B--2---:R-:W-:-:S04]  /*101f0*/  @!P2 LEA R20, P4, R205, R84, 0x1 ;  /* 0x00000054cd14a211 */ /* 0x004fc800078808ff */
[----:B0-----:R-:W-:Y:S02]  /*10200*/  @!P2 LEA.HI.X R21, R205, R0, R91, 0x1, P4 ;  /* 0x00000000cd15a211 */ /* 0x001fe400020f0c5b */
[----:B------:R-:W-:-:S03]  /*10210*/  @!P3 LEA R80, P4, R221, R84, 0x1 ;  /* 0x00000054dd50b211 */ /* 0x000fc600078808ff */
[----:B-----5:R3:W-:Y:S01]  /*10220*/  @!P2 ST.E.128 desc[UR60][R20.64], R4 ;  /* 0x000000041400a985 */ /* 0x0207e2000c101d3c */
[----:B------:R-:W-:Y:S02]  /*10230*/  @!P3 LEA.HI.X R81, R221, R0, R90, 0x1, P4 ;  /* 0x00000000dd51b211 */ /* 0x000fe400020f0c5a */
[----:B------:R-:W-:-:S03]  /*10240*/  ISETP.GE.AND P4, PT, R220, UR4, PT ;  /* 0x00000004dc007c0c */ /* 0x000fc6000bf86270 */
[----:B------:R3:W-:Y:S10]  /*10250*/  @!P3 ST.E.128 desc[UR60][R80.64], R28 ;  /* 0x0000001c5000b985 */ /* 0x0007f4000c101d3c */
[----:B------:R-:W-:-:S04]  /*10260*/  @!P4 LEA R82, P5, R220, R84, 0x1 ;  /* 0x00000054dc52c211 */ /* 0x000fc800078a08ff */
[----:B------:R-:W-:Y:S02]  /*10270*/  @!P4 LEA.HI.X R83, R220, R0, R89, 0x1, P5 ;  /* 0x00000000dc53c211 */ /* 0x000fe400028f0c59 */
[----:B------:R-:W-:-:S03]  /*10280*/  ISETP.GE.AND P5, PT, R222, UR4, PT ;  /* 0x00000004de007c0c */ /* 0x000fc6000bfa6270 */
[----:B------:R3:W-:Y:S10]  /*10290*/  @!P4 ST.E.128 desc[UR60][R82.64], R48 ;  /* 0x000000305200c985 */ /* 0x0007f4000c101d3c */
[----:B------:R-:W-:-:S04]  /*102a0*/  @!P5 LEA R84, P6, R222, R84, 0x1 ;  /* 0x00000054de54d211 */ /* 0x000fc800078c08ff */
[----:B------:R-:W-:-:S05]  /*102b0*/  @!P5 LEA.HI.X R85, R222, R0, R88, 0x1, P6 ;  /* 0x00000000de55d211 */ /* 0x000fca00030f0c58 */
[----:B------:R3:W-:Y:S04]  /*102c0*/  @!P5 ST.E.128 desc[UR60][R84.64], R64 ;  /* 0x000000405400d985 */ /* 0x0007e8000c101d3c */
.L_x_10665:
[----:B------:R-:W-:Y:S05]  /*102d0*/  BSYNC B1 ;  /* 0x0000000000017941 */ /* 0x000fea0003800000 */
.L_x_10664:
[----:B------:R-:W-:Y:S01]  /*102e0*/  ISETP.NE.AND P2, PT, R87, RZ, PT ;  /* 0x000000ff5700720c */ /* 0x000fe20003f45270 */
[----:B0-----:R0:W4:Y:S01]  /*102f0*/  SHFL.IDX PT, R0, R3, 0x1, 0x181f ;  /* 0x00381f0003007f89 */ /* 0x00112200000e0000 */
[----:B------:R-:W-:Y:S03]  /*10300*/  BSSY B1, `(.L_x_10666) ;  /* 0x0000014000017945 */ /* 0x000fe60003800000 */
[----:B---3-5:R0:W3:Y:S08]  /*10310*/  SHFL.IDX PT, R28, R86, 0x1, 0x181f ;  /* 0x00381f00561c7f89 */ /* 0x0280f000000e0000 */
[----:B0-----:R-:W-:Y:S05]  /*10320*/  @P2 BRA `(.L_x_10667) ;  /* 0x0000000000442947 */ /* 0x001fea0003800000 */
[----:B------:R-:W-:Y:S02]  /*10330*/  ULDC UR4, c[0x0][0xbc8] ;  /* 0x0002f20000047ab9 */ /* 0x000fe40000000800 */
[----:B------:R-:W-:Y:S02]  /*10340*/  ISETP.GE.AND P2, PT, R205, UR4, PT ;  /* 0x00000004cd007c0c */ /* 0x000fe4000bf46270 */
[----:B------:R-:W-:Y:S02]  /*10350*/  ISETP.GE.AND P3, PT, R221, UR4, PT ;  /* 0x00000004dd007c0c */ /* 0x000fe4000bf66270 */
[----:B------:R-:W-:-:S09]  /*10360*/  ISETP.GE.AND P4, PT, R220, UR4, PT ;  /* 0x00000004dc007c0c */ /* 0x000fd2000bf86270 */
[----:B---3--:R-:W-:-:S04]  /*10370*/  @!P2 LEA R4, P5, R205, R28, 0x1 ;  /* 0x0000001ccd04a211 */ /* 0x008fc800078a08ff */
[----:B----4-:R-:W-:Y:S02]  /*10380*/  @!P2 LEA.HI.X R5, R205, R0, R91, 0x1, P5 ;  /* 0x00000000cd05a211 */ /* 0x010fe400028f0c5b */
[----:B------:R-:W-:-:S03]  /*10390*/  ISETP.GE.AND P5, PT, R222, UR4, PT ;  /* 0x00000004de007c0c */ /* 0x000fc6000bfa6270 */
[----:B------:R0:W-:Y:S01]  /*103a0*/  @!P2 ST.E.128 desc[UR60][R4.64], R8 ;  /* 0x000000080400a985 */ /* 0x0001e2000c101d3c */
        /* <DEDUP_REMOVED lines=9> */
.L_x_10667:
[----:B------:R-:W-:Y:S05]  /*10440*/  BSYNC B1 ;  /* 0x0000000000017941 */ /* 0x000fea0003800000 */
.L_x_10666:
        /* <DEDUP_REMOVED lines=9> */
[----:B0-----:R-:W-:-:S04]  /*104e0*/  @!P4 LEA R4, P5, R205, R10, 0x1 ;  /* 0x0000000acd04c211 */ /* 0x001fc800078a08ff */
[----:B-1----:R-:W-:Y:S02]  /*104f0*/  @!P4 LEA.HI.X R5, R205, R0, R91, 0x1, P5 ;  /* 0x00000000cd05c211 */ /* 0x002fe400028f0c5b */
        /* <DEDUP_REMOVED lines=10> */
.L_x_10669:
[----:B------:R-:W-:Y:S05]  /*105a0*/  BSYNC B1 ;  /* 0x0000000000017941 */ /* 0x000fea0003800000 */
.L_x_10668:
[----:B-1--4-:R-:W4:Y:S04]  /*105b0*/  SHFL.IDX PT, R3, R3, 0x3, 0x181f ;  /* 0x00781f0003037f89 */ /* 0x012f2800000e0000 */
[----:B------:R-:W1:Y:S01]  /*105c0*/  SHFL.IDX PT, R86, R86, 0x3, 0x181f ;  /* 0x00781f0056567f89 */ /* 0x000e6200000e0000 */
[----:B------:R-:W-:Y:S05]  /*105d0*/  @P1 BRA `(.L_x_10670) ;  /* 0x0000000c00e41947 */ /* 0x000fea0003800000 */
[----:B------:R-:W-:Y:S02]  /*105e0*/  ULDC UR4, c[0x0][0xbc8] ;  /* 0x0002f20000047ab9 */ /* 0x000fe40000000800 */
[----:B------:R-:W-:Y:S02]  /*105f0*/  ISETP.GE.AND P3, PT, R205, UR4, PT ;  /* 0x00000004cd007c0c */ /* 0x000fe4000bf66270 */
[----:B------:R-:W-:Y:S02]  /*10600*/  ISETP.GE.AND P4, PT, R221, UR4, PT ;  /* 0x00000004dd007c0c */ /* 0x000fe4000bf86270 */
[----:B------:R-:W-:-:S09]  /*10610*/  ISETP.GE.AND P5, PT, R220, UR4, PT ;  /* 0x00000004dc007c0c */ /* 0x000fd2000bfa6270 */
[-C--:B01----:R-:W-:Y:S02]  /*10620*/  @!P3 LEA R4, P0, R205, R86.reuse, 0x1 ;  /* 0x00000056cd04b211 */ /* 0x083fe400078008ff */
[-C--:B------:R-:W-:Y:S02]  /*10630*/  @!P4 LEA R6, P1, R221, R86.reuse, 0x1 ;  /* 0x00000056dd06c211 */ /* 0x080fe400078208ff */
[C---:B------:R-:W-:Y:S02]  /*10640*/  @!P5 LEA R8, P2, R220.reuse, R86, 0x1 ;  /* 0x00000056dc08d211 */ /* 0x040fe400078408ff */
        /* <DEDUP_REMOVED lines=12> */
.L_x_10662:
        /* <DEDUP_REMOVED lines=19> */
[----:B----4-:R-:W-:-:S05]  /*10840*/  VIADD R3, R3, 0xffffff80 ;  /* 0xffffff8003037836 */ /* 0x010fca0000000000 */
[----:B------:R-:W-:Y:S01]  /*10850*/  ISETP.GE.AND P3, PT, R3, 0x80, PT ;  /* 0x000000800300780c */ /* 0x000fe20003f66270 */
[----:B---3--:R-:W-:-:S12]  /*10860*/  @P1 BRA `(.L_x_10671) ;  /* 0x0000000000101947 */ /* 0x008fd80003800000 */
[----:B------:R-:W-:Y:S05]  /*10870*/  @!P0 BRA `(.L_x_10671) ;  /* 0x00000000000c8947 */ /* 0x000fea0003800000 */
[----:B------:R-:W3:Y:S04]  /*10880*/  LDG.E R3, desc[UR60][R4.64] ;  /* 0x0000003c04037981 */ /* 0x000ee8000c1e1900 */
[----:B-----5:R-:W3:Y:S02]  /*10890*/  LDG.E R8, desc[UR60][R4.64+0x4] ;  /* 0x0000043c04087981 */ /* 0x020ee4000c1e1900 */
[----:B---3--:R-:W-:-:S07]  /*108a0*/  IADD3 R8, -R3, R8, RZ ;  /* 0x0000000803087210 */ /* 0x008fce0007ffe1ff */
.L_x_10671:
        /* <DEDUP_REMOVED lines=46> */
.L_x_10673:
[----:B------:R-:W-:Y:S05]  /*10b90*/  BSYNC B1 ;  /* 0x0000000000017941 */ /* 0x000fea0003800000 */
.L_x_10672:
[----:B------:R-:W4:Y:S01]  /*10ba0*/  @P2 LDC R9, c[0x0][0xcf0] ;  /* 0x00033c00ff092b82 */ /* 0x000f220000000800 */
[----:B------:R-:W-:Y:S01]  /*10bb0*/  ULDC.64 UR4, c[0x0][0xba0] ;  /* 0x0002e80000047ab9 */ /* 0x000fe20000000a00 */
[----:B---3--:R-:W-:Y:S02]  /*10bc0*/  IMAD R7, R223, 0x20, R233 ;  /* 0x00000020df077824 */ /* 0x008fe400078e02e9 */
[----:B------:R-:W-:Y:S02]  /*10bd0*/  IMAD R3, R11, UR4, RZ ;  /* 0x000000040b037c24 */ /* 0x000fe4000f8e02ff */
[----:B------:R-:W-:-:S04]  /*10be0*/  IMAD.WIDE.U32 R4, R0, UR4, RZ ;  /* 0x0000000400047c25 */ /* 0x000fc8000f8e00ff */
[----:B------:R-:W-:Y:S01]  /*10bf0*/  IMAD R3, R0, UR5, R3 ;  /* 0x0000000500037c24 */ /* 0x000fe2000f8e0203 */
[----:B------:R-:W-:-:S03]  /*10c00*/  ULDC.64 UR4, c[0x0][0xbe8] ;  /* 0x0002fa0000047ab9 */ /* 0x000fc60000000a00 */
[----:B------:R-:W-:Y:S02]  /*10c10*/  IMAD.IADD R5, R5, 0x1, R3 ;  /* 0x0000000105057824 */ /* 0x000fe400078e0203 */
[----:B------:R-:W-:Y:S02]  /*10c20*/  IMAD R3, R10, UR4, RZ ;  /* 0x000000040a037c24 */ /* 0x000fe4000f8e02ff */
[----:B------:R-:W-:Y:S02]  /*10c30*/  IMAD R10, R230, 0x80, R7 ;  /* 0x00000080e60a7824 */ /* 0x000fe400078e0207 */
[----:B------:R-:W-:Y:S02]  /*10c40*/  IMAD R7, R224, UR5, R3 ;  /* 0x00000005e0077c24 */ /* 0x000fe4000f8e0203 */
[----:B--2---:R-:W-:-:S04]  /*10c50*/  @P2 IMAD.HI.U32 R0, R10, R15, RZ ;  /* 0x0000000f0a002227 */ /* 0x004fc800078e00ff */
[----:B------:R-:W-:Y:S01]  /*10c60*/  IMAD.WIDE.U32 R4, R224, UR4, R4 ;  /* 0x00000004e0047c25 */ /* 0x000fe2000f8e0004 */
[----:B------:R-:W-:-:S03]  /*10c70*/  ULDC.64 UR4, c[0x0][0xbf0] ;  /* 0x0002fc0000047ab9 */ /* 0x000fc60000000a00 */
[----:B------:R-:W-:Y:S01]  /*10c80*/  IMAD.MOV.U32 R3, RZ, RZ, R10 ;  /* 0x000000ffff037224 */ /* 0x000fe200078e000a */
[----:B----4-:R-:W-:Y:S01]  /*10c90*/  @P2 SHF.R.U32.HI R3, RZ, R9, R0 ;  /* 0x00000009ff032219 */ /* 0x010fe20000011600 */
[----:B------:R-:W-:Y:S01]  /*10ca0*/  IMAD R6, R234, UR4, RZ ;  /* 0x00000004ea067c24 */ /* 0x000fe2000f8e02ff */
[----:B------:R-:W-:Y:S02]  /*10cb0*/  IADD3 R5, R5, R7, RZ ;  /* 0x0000000705057210 */ /* 0x000fe40007ffe0ff */
        /* <DEDUP_REMOVED lines=12> */
[----:B------:R-:W-:Y:S02]  /*10d80*/  IMAD R0, R0, UR4, RZ ;  /* 0x0000000400007c24 */ /* 0x000fe4000f8e02ff */
[----:B------:R-:W-:Y:S02]  /*10d90*/  IMAD.IADD R5, R5, 0x1, R9 ;  /* 0x0000000105057824 */ /* 0x000fe400078e0209 */
        /* <DEDUP_REMOVED lines=10> */
.L_x_10875:
        /* <DEDUP_REMOVED lines=13> */
[-C--:B----4-:R-:W-:Y:S02]  /*10f10*/  @!P3 LEA R10, P5, R205, R14.reuse, 0x1 ;  /* 0x0000000ecd0ab211 */ /* 0x090fe400078a08ff */
[----:B------:R-:W-:Y:S02]  /*10f20*/  @!P2 LEA R12, P4, R221, R14, 0x1 ;  /* 0x0000000edd0ca211 */ /* 0x000fe400078808ff */
        /* <DEDUP_REMOVED lines=11> */
.L_x_10676:
[----:B------:R-:W-:Y:S05]  /*10fe0*/  BSYNC B1 ;  /* 0x0000000000017941 */ /* 0x000fea0003800000 */
.L_x_10675:
[----:B------:R-:W-:-:S03]  /*10ff0*/  UMOV UR4, 0xffffffff ;  /* 0xffffffff00047882 */ /* 0x000fc60000000000 */
[----:B------:R-:W-:Y:S05]  /*11000*/  BRA.DIV UR4, `(.L_x_10677) ;  /* 0x0000009204547947 */ /* 0x000fea000b800000 */
[----:B---3--:R3:W0:Y:S04]  /*11010*/  SHFL.IDX PT, R0, R4, 0x1, 0x181f ;  /* 0x00381f0004007f89 */ /* 0x00862800000e0000 */
[----:B----4-:R3:W4:Y:S02]  /*11020*/  SHFL.IDX PT, R14, R3, 0x1, 0x181f ;  /* 0x00381f00030e7f89 */ /* 0x01072400000e0000 */
.L_x_10879:
        /* <DEDUP_REMOVED lines=25> */
.L_x_10679:
[----:B------:R-:W-:Y:S05]  /*111c0*/  BSYNC B1 ;  /* 0x0000000000017941 */ /* 0x000fea0003800000 */
.L_x_10678:
[----:B------:R-:W-:-:S03]  /*111d0*/  UMOV UR4, 0xffffffff ;  /* 0xffffffff00047882 */ /* 0x000fc60000000000 */
[----:B------:R-:W-:Y:S05]  /*111e0*/  BRA.DIV UR4, `(.L_x_10680) ;  /* 0x0000009204247947 */ /* 0x000fea000b800000 */
[----:B0-----:R0:W0:Y:S04]  /*111f0*/  SHFL.IDX PT, R0, R4, 0x2, 0x181f ;  /* 0x00581f0004007f89 */ /* 0x00102800000e0000 */
[----:B----4-:R4:W0:Y:S02]  /*11200*/  SHFL.IDX PT, R14, R3, 0x2, 0x181f ;  /* 0x00581f00030e7f89 */ /* 0x01082400000e0000 */
.L_x_10883:
        /* <DEDUP_REMOVED lines=12> */
[-C--:B0-----:R-:W-:Y:S02]  /*112d0*/  @!P3 LEA R10, P5, R205, R14.reuse, 0x1 ;  /* 0x0000000ecd0ab211 */ /* 0x081fe400078a08ff */
[----:B------:R-:W-:Y:S02]  /*112e0*/  @!P2 LEA R12, P4, R221, R14, 0x1 ;  /* 0x0000000edd0ca211 */ /* 0x000fe400078808ff */
        /* <DEDUP_REMOVED lines=11> */
.L_x_10682:
[----:B------:R-:W-:Y:S05]  /*113a0*/  BSYNC B1 ;  /* 0x0000000000017941 */ /* 0x000fea0003800000 */
.L_x_10681:
[----:B------:R-:W-:-:S03]  /*113b0*/  UMOV UR4, 0xffffffff ;  /* 0xffffffff00047882 */ /* 0x000fc60000000000 */
[----:B------:R-:W-:Y:S05]  /*113c0*/  BRA.DIV UR4, `(.L_x_10683) ;  /* 0x0000008e04f47947 */ /* 0x000fea000b800000 */
[----:B0-----:R0:W0:Y:S04]  /*113d0*/  SHFL.IDX PT, R0, R4, 0x3, 0x181f ;  /* 0x00781f0004007f89 */ /* 0x00102800000e0000 */
[----:B------:R0:W0:Y:S02]  /*113e0*/  SHFL.IDX PT, R14, R3, 0x3, 0x181f ;  /* 0x00781f00030e7f89 */ /* 0x00002400000e0000 */
.L_x_10887:
        /* <DEDUP_REMOVED lines=12> */
[-C--:B------:R-:W-:Y:S02]  /*114b0*/  @!P3 LEA R4, P5, R205, R14.reuse, 0x1 ;  /* 0x0000000ecd04b211 */ /* 0x080fe400078a08ff */
        /* <DEDUP_REMOVED lines=11> */
.L_x_10670:
[----:B------:R-:W-:Y:S05]  /*11570*/  BSYNC B0 ;  /* 0x0000000000007941 */ /* 0x000fea0003800000 */
.L_x_10661:
[----:B------:R-:W-:Y:S02]  /*11580*/  ULDC UR4, c[0x0][0xd3c] ;  /* 0x00034f0000047ab9 */ /* 0x000fe40000000800 */
[----:B-1----:R-:W-:-:S13]  /*11590*/  ISETP.GE.AND P0, PT, R35, UR4, PT ;  /* 0x0000000423007c0c */ /* 0x002fda000bf06270 */
[----:B------:R-:W-:Y:S05]  /*115a0*/  @!P0 BRA `(.L_x_10684) ;  /* 0xfffffef800bc8947 */ /* 0x000fea000383ffff */
[----:B------:R-:W-:Y:S05]  /*115b0*/  BRA `(.L_x_10549) ;  /* 0x0000008000b47947 */ /* 0x000fea0003800000 */
.L_x_10547:
        /* <DEDUP_REMOVED lines=18> */
.L_x_10685:
        /* <DEDUP_REMOVED lines=42> */
.L_x_10691:
        /* <DEDUP_REMOVED lines=12> */
.L_x_10690:
[----:B------:R-:W-:Y:S05]  /*11a40*/  BSYNC B0 ;  /* 0x0000000000007941 */ /* 0x000fea0003800000 */
.L_x_10689:
        /* <DEDUP_REMOVED lines=20> */
[----:B------:R-:W-:Y:S01]  /*11b90*/  IMAD.MOV.U32 R2, RZ, RZ, R9 ;  /* 0x000000ffff027224 */ /* 0x000fe200078e0009 */
[----:B------:R-:W-:-:S07]  /*11ba0*/  MOV R7, R3 ;  /* 0x0000000300077202 */ /* 0x000fce0000000f00 */
.L_x_10687:
        /* <DEDUP_REMOVED lines=16> */
.L_x_10692:
        /* <DEDUP_REMOVED lines=25> */
.L_x_10688:
[----:B------:R-:W-:Y:S01]  /*11e40*/  MOV R17, RZ ;  /* 0x000000ff00117202 */ /* 0x000fe20000000f00 */
[----:B------:R-:W-:Y:S02]  /*11e50*/  IMAD.U32 R16, RZ, RZ, UR6 ;  /* 0x00000006ff107e24 */ /* 0x000fe4000f8e00ff */
[----:B------:R-:W-:-:S07]  /*11e60*/  IMAD.MOV.U32 R18, RZ, RZ, RZ ;  /* 0x000000ffff127224 */ /* 0x000fce00078e00ff */
.L_x_10693:
[----:B------:R-:W-:-:S13]  /*11e70*/  ISETP.NE.AND P0, PT, R5, RZ, PT ;  /* 0x000000ff0500720c */ /* 0x000fda0003f05270 */
[----:B------:R-:W0:Y:S01]  /*11e80*/  @!P0 S2R R3, SR_CgaCtaId ;  /* 0x0000000000038919 */ /* 0x000e220000008800 */
[----:B------:R-:W-:-:S04]  /*11e90*/  @!P0 MOV R0, 0x400 ;  /* 0x0000040000008802 */ /* 0x000fc80000000f00 */
[----:B0-----:R-:W-:-:S05]  /*11ea0*/  @!P0 LEA R0, R3, R0, 0x18 ;  /* 0x0000000003008211 */ /* 0x001fca00078ec0ff */
[----:B------:R2:W-:Y:S01]  /*11eb0*/  @!P0 STS.128 [R0+0x324d0], R16 ;  /* 0x0324d01000008388 */ /* 0x0005e20000000c00 */
[----:B------:R-:W-:Y:S06]  /*11ec0*/  BAR.ARV 0x5, 0x180 ;  /* 0x0146000000007b1d */ /* 0x000fec0000002000 */
.L_x_10686:
        /* <DEDUP_REMOVED lines=30> */
[----:B0-----:R-:W-:-:S03]  /*120b0*/  IMAD.MOV.U32 R4, RZ, RZ, 0x1 ;  /* 0x00000001ff047424 */ /* 0x001fc600078e00ff */
[----:B------:R0:W-:Y:S01]  /*120c0*/  STL [R1+0x20], R2 ;  /* 0x0000200201007387 */ /* 0x0001e20000100800 */
[----:B-1----:R-:W-:-:S03]  /*120d0*/  LOP3.LUT R3, R0, 0x40, RZ, 0xfc, !PT ;  /* 0x0000004000037812 */ /* 0x002fc600078efcff */
[----:B------:R1:W-:Y:S04]  /*120e0*/  STL [R1+0xc], RZ ;  /* 0x00000cff01007387 */ /* 0x0003e80000100800 */
[----:B------:R1:W-:Y:S01]  /*120f0*/  STL [R1+0x8], RZ ;  /* 0x000008ff01007387 */ /* 0x0003e20000100800 */
[----:B0-----:R-:W-:-:S03]  /*12100*/  LOP3.LUT R2, R0, 0x80, RZ, 0xfc, !PT ;  /* 0x0000008000027812 */ /* 0x001fc600078efcff */
[----:B------:R1:W-:Y:S01]  /*12110*/  STL [R1+0x1c], R4 ;  /* 0x00001c0401007387 */ /* 0x0003e20000100800 */
[----:B------:R-:W-:-:S07]  /*12120*/  LOP3.LUT R0, R0, 0xc0, RZ, 0xfc, !PT ;  /* 0x000000c000007812 */ /* 0x000fce00078efcff */
.L_x_10840:
[----:B01----:R-:W0:Y:S02]  /*12130*/  LDC.64 R2, c[0x0][0xd88] ;  /* 0x00036200ff027b82 */ /* 0x003e240000000a00 */
[----:B0-----:R-:W-:-:S05]  /*12140*/  IMAD.WIDE R2, R19, 0x4, R2 ;  /* 0x0000000413027825 */ /* 0x001fca00078e0202 */
[----:B------:R-:W1:Y:S01]  /*12150*/  LDG.E R15, desc[UR60][R2.64] ;  /* 0x0000003c020f7981 */ /* 0x000e62000c1e1900 */
[----:B------:R-:W-:Y:S05]  /*12160*/  YIELD ;  /* 0x0000000000007946 */ /* 0x000fea0003800000 */
[----:B------:R-:W-:Y:S01]  /*12170*/  ULDC.64 UR4, c[0x0][0xb20] ;  /* 0x0002c80000047ab9 */ /* 0x000fe20000000a00 */
[----:B--2---:R-:W-:Y:S01]  /*12180*/  IMAD.MOV.U32 R0, RZ, RZ, RZ ;  /* 0x000000ffff007224 */ /* 0x004fe200078e00ff */
[----:B------:R-:W-:Y:S02]  /*12190*/  ISETP.NE.U32.AND P0, PT, RZ, UR4, PT ;  /* 0x00000004ff007c0c */ /* 0x000fe4000bf05070 */
[----:B-----5:R-:W-:Y:S01]  /*121a0*/  CS2R R8, SRZ ;  /* 0x0000000000087805 */ /* 0x020fe2000001ff00 */
[----:B------:R-:W-:Y:S01]  /*121b0*/  ULDC.64 UR10, c[0x0][0xb10] ;  /* 0x0002c400000a7ab9 */ /* 0x000fe20000000a00 */
[----:B------:R-:W-:Y:S01]  /*121c0*/  ULDC.64 UR8, c[0x0][0xb08] ;  /* 0x0002c20000087ab9 */ /* 0x000fe20000000a00 */
[----:B------:R-:W-:Y:S01]  /*121d0*/  ISETP.NE.AND.EX P0, PT, RZ, UR5, PT, P0 ;  /* 0x00000005ff007c0c */ /* 0x000fe2000bf05300 */
[----:B------:R-:W-:Y:S01]  /*121e0*/  ULDC.64 UR6, c[0x0][0xb00] ;  /* 0x0002c00000067ab9 */ /* 0x000fe20000000a00 */
[----:B-1----:R-:W-:Y:S01]  /*121f0*/  SHF.R.S32.HI R4, RZ, 0x1f, R15 ;  /* 0x0000001fff047819 */ /* 0x002fe2000001140f */
        /* <DEDUP_REMOVED lines=45> */
[----:B----4-:R-:W-:Y:S06]  /*124d0*/  @P3 BRA `(.L_x_10695) ;  /* 0x0000000000143947 */ /* 0x010fec0003800000 */
[----:B------:R-:W-:Y:S05]  /*124e0*/  @!P2 BRA `(.L_x_10695) ;  /* 0x000000000010a947 */ /* 0x000fea0003800000 */
[----:B------:R-:W2:Y:S04]  /*124f0*/  LDG.E R11, desc[UR60][R2.64] ;  /* 0x0000003c020b7981 */ /* 0x000ea8000c1e1900 */
[----:B------:R-:W2:Y:S02]  /*12500*/  LDG.E R2, desc[UR60][R2.64+0x4] ;  /* 0x0000043c02027981 */ /* 0x000ea4000c1e1900 */
[----:B--2---:R-:W-:-:S05]  /*12510*/  IMAD.IADD R2, R2, 0x1, -R11 ;  /* 0x0000000102027824 */ /* 0x004fca00078e0a0b */
[----:B------:R0:W-:Y:S02]  /*12520*/  STL [R1+0x44], R2 ;  /* 0x0000440201007387 */ /* 0x0001e40000100800 */
.L_x_10695:
        /* <DEDUP_REMOVED lines=12> */
.L_x_10696:
[----:B------:R-:W-:Y:S05]  /*125f0*/  @!P0 BRA `(.L_x_10697) ;  /* 0x00000000000c8947 */ /* 0x000fea0003800000 */
[----:B------:R-:W2:Y:S04]  /*12600*/  LDG.E R8, desc[UR60][R6.64] ;  /* 0x0000003c06087981 */ /* 0x000ea8000c1e1900 */
[----:B------:R-:W2:Y:S02]  /*12610*/  LDG.E R6, desc[UR60][R6.64+0x4] ;  /* 0x0000043c06067981 */ /* 0x000ea4000c1e1900 */
[----:B--2---:R-:W-:-:S07]  /*12620*/  IMAD.IADD R8, R6, 0x1, -R8 ;  /* 0x0000000106087824 */ /* 0x004fce00078e0a08 */
.L_x_10697:
[----:B0-----:R-:W2:Y:S01]  /*12630*/  @P1 LDG.E R2, desc[UR60][R4.64] ;  /* 0x0000003c04021981 */ /* 0x001ea2000c1e1900 */
[----:B-----5:R-:W-:-:S03]  /*12640*/  IMAD.IADD R0, R8, 0x1, -R0 ;  /* 0x0000000108007824 */ /* 0x020fc600078e0a00 */
[----:B------:R-:W2:Y:S01]  /*12650*/  @P1 LDG.E R4, desc[UR60][R4.64+0x4] ;  /* 0x0000043c04041981 */ /* 0x000ea2000c1e1900 */
[----:B------:R-:W-:Y:S01]  /*12660*/  BSSY B0, `(.L_x_10698) ;  /* 0x0000150000007945 */ /* 0x000fe20003800000 */
[----:B--2---:R-:W-:-:S04]  /*12670*/  @P1 IMAD.IADD R10, R4, 0x1, -R2 ;  /* 0x00000001040a1824 */ /* 0x004fc800078e0a02 */
[----:B------:R-:W-:-:S04]  /*12680*/  IMAD.IADD R3, R0, 0x1, R10 ;  /* 0x0000000100037824 */ /* 0x000fc800078e020a */
[----:B------:R-:W-:-:S04]  /*12690*/  VIADD R2, R3, 0x5f ;  /* 0x0000005f03027836 */ /* 0x000fc80000000000 */
[----:B------:R-:W-:Y:S01]  /*126a0*/  IMAD.HI R2, R2, 0x2aaaaaab, RZ ;  /* 0x2aaaaaab02027827 */ /* 0x000fe200078e02ff */
[----:B------:R0:W-:Y:S04]  /*126b0*/  STL [R1+0x7c], R3 ;  /* 0x00007c0301007387 */ /* 0x0001e80000100800 */
[----:B0-----:R-:W-:-:S04]  /*126c0*/  SHF.R.U32.HI R3, RZ, 0x1f, R2 ;  /* 0x0000001fff037819 */ /* 0x001fc80000011602 */
[----:B------:R-:W-:-:S05]  /*126d0*/  LEA.HI.SX32 R4, R2, R3, 0x1c ;  /* 0x0000000302047211 */ /* 0x000fca00078fe2ff */
[--C-:B------:R-:W-:Y:S02]  /*126e0*/  IMAD R2, R4, 0x60, -R0.reuse ;  /* 0x0000006004027824 */ /* 0x100fe400078e0a00 */
[----:B------:R-:W-:-:S03]  /*126f0*/  IMAD.MOV R0, RZ, RZ, -R0 ;  /* 0x000000ffff007224 */ /* 0x000fc600078e0a00 */
[----:B------:R-:W-:Y:S02]  /*12700*/  VIMNMX R10, R2, R10, PT ;  /* 0x0000000a020a7248 */ /* 0x000fe40003fe0100 */
[----:B------:R-:W-:-:S04]  /*12710*/  VIMNMX R0, RZ, R0, !PT ;  /* 0x00000000ff007248 */ /* 0x000fc80007fe0100 */
[----:B------:R-:W-:Y:S01]  /*12720*/  ISETP.GT.AND P0, PT, R10, R0, PT ;  /* 0x000000000a00720c */ /* 0x000fe20003f04270 */
[----:B------:R-:W-:-:S05]  /*12730*/  IMAD.WIDE.U32 R2, R0, -0x55555555, RZ ;  /* 0xaaaaaaab00027825 */ /* 0x000fca00078e00ff */
[----:B------:R-:W-:-:S07]  /*12740*/  SHF.R.U32.HI R2, RZ, 0x6, R3 ;  /* 0x00000006ff027819 */ /* 0x000fce0000011603 */
[----:B------:R-:W-:-:S04]  /*12750*/  @P0 VIADD R10, R10, 0x5f ;  /* 0x0000005f0a0a0836 */ /* 0x000fc80000000000 */
[----:B------:R-:W-:Y:S01]  /*12760*/  @P0 IMAD.HI R0, R10, 0x2aaaaaab, RZ ;  /* 0x2aaaaaab0a000827 */ /* 0x000fe200078e02ff */
[----:B------:R0:W-:Y:S04]  /*12770*/  STL [R1+0x38], R4 ;  /* 0x0000380401007387 */ /* 0x0001e80000100800 */
[----:B------:R-:W-:Y:S01]  /*12780*/  @P0 SHF.R.U32.HI R3, RZ, 0x1f, R0 ;  /* 0x0000001fff030819 */ /* 0x000fe20000011600 */
[----:B------:R-:W-:-:S03]  /*12790*/  IMAD.MOV.U32 R7, RZ, RZ, R2 ;  /* 0x000000ffff077224 */ /* 0x000fc600078e0002 */
[----:B------:R-:W-:-:S04]  /*127a0*/  @P0 LEA.HI.SX32 R7, R0, R3, 0x1c ;  /* 0x0000000300070211 */ /* 0x000fc800078fe2ff */
        /* <DEDUP_REMOVED lines=10> */
.L_x_10890:
[----:B-1----:R-:W-:Y:S02]  /*12850*/  ISETP.NE.AND P0, PT, R14, RZ, PT ;  /* 0x000000ff0e00720c */ /* 0x002fe40003f05270 */
[----:B------:R-:W-:-:S11]  /*12860*/  PLOP3.LUT P6, PT, PT, PT, PT, 0x8, 0x0 ;  /* 0x000000000000781c */ /* 0x000fd60003fce170 */
[----:B------:R-:W-:Y:S05]  /*12870*/  @P0 BRA `(.L_x_10701) ;  /* 0x00000000000c0947 */ /* 0x000fea0003800000 */
[----:B------:R-:W-:-:S03]  /*12880*/  UMOV UR4, 0xffffffff ;  /* 0xffffffff00047882 */ /* 0x000fc60000000000 */
[----:B------:R-:W-:Y:S05]  /*12890*/  BRA.DIV UR4, `(.L_x_10702) ;  /* 0x0000007e043c7947 */ /* 0x000fea000b800000 */
[----:B------:R-:W-:-:S13]  /*128a0*/  ELECT P6, URZ, PT ;  /* 0x00000000003f782f */ /* 0x000fda00038c0000 */
.L_x_10701:
        /* <DEDUP_REMOVED lines=10> */
.L_x_10893:
[----:B------:R-:W-:Y:S05]  /*12950*/  BSYNC B1 ;  /* 0x0000000000017941 */ /* 0x000fea0003800000 */
.L_x_10703:
        /* <DEDUP_REMOVED lines=14> */
.L_x_10894:
[----:B------:R-:W-:Y:S05]  /*12a40*/  BSYNC B2 ;  /* 0x0000000000027941 */ /* 0x000fea0003800000 */
.L_x_10707:
        /* <DEDUP_REMOVED lines=9> */
.L_x_10710:
[----:B------:R-:W-:Y:S05]  /*12ae0*/  BSYNC B2 ;  /* 0x0000000000027941 */ /* 0x000fea0003800000 */
.L_x_10709:
        /* <DEDUP_REMOVED lines=14> */
.L_x_10711:
        /* <DEDUP_REMOVED lines=13> */
.L_x_10895:
[----:B------:R-:W-:Y:S05]  /*12ca0*/  BSYNC B2 ;  /* 0x0000000000027941 */ /* 0x000fea0003800000 */
.L_x_10712:
        /* <DEDUP_REMOVED lines=11> */
.L_x_10715:
[----:B------:R-:W-:Y:S05]  /*12d60*/  BSYNC B2 ;  /* 0x0000000000027941 */ /* 0x000fea0003800000 */
.L_x_10714:
        /* <DEDUP_REMOVED lines=11> */
.L_x_10716:
        /* <DEDUP_REMOVED lines=15> */
.L_x_10717:
        /* <DEDUP_REMOVED lines=15> */
.L_x_10718:
        /* <DEDUP_REMOVED lines=15> */
.L_x_10719:
        /* <DEDUP_REMOVED lines=10> */
.L_x_10706:
[----:B------:R-:W-:Y:S05]  /*13190*/  BSYNC B1 ;  /* 0x0000000000017941 */ /* 0x000fea0003800000 */
.L_x_10705:
        /* <DEDUP_REMOVED lines=13> */
.L_x_10735:
        /* <DEDUP_REMOVED lines=14> */
.L_x_10896:
[----:B------:R-:W-:Y:S05]  /*13350*/  BSYNC B2 ;  /* 0x0000000000027941 */ /* 0x000fea0003800000 */
.L_x_10722:
        /* <DEDUP_REMOVED lines=9> */
.L_x_10725:
[----:B------:R-:W-:Y:S05]  /*133f0*/  BSYNC B2 ;  /* 0x0000000000027941 */ /* 0x000fea0003800000 */
.L_x_10724:
        /* <DEDUP_REMOVED lines=13> */
.L_x_10726:
        /* <DEDUP_REMOVED lines=13> */
.L_x_10897:
[----:B------:R-:W-:Y:S05]  /*135a0*/  BSYNC B2 ;  /* 0x0000000000027941 */ /* 0x000fea0003800000 */
.L_x_10727:
        /* <DEDUP_REMOVED lines=11> */
.L_x_10730:
[----:B------:R-:W-:Y:S05]  /*13660*/  BSYNC B2 ;  /* 0x0000000000027941 */ /* 0x000fea0003800000 */
.L_x_10729:
        /* <DEDUP_REMOVED lines=11> */
.L_x_10731:
        /* <DEDUP_REMOVED lines=15> */
.L_x_10732:
        /* <DEDUP_REMOVED lines=15> */
.L_x_10733:
        /* <DEDUP_REMOVED lines=15> */
.L_x_10734:
        /* <DEDUP_REMOVED lines=10> */
.L_x_10721:
[----:B------:R-:W-:Y:S05]  /*13a90*/  BSYNC B1 ;  /* 0x0000000000017941 */ /* 0x000fea0003800000 */
.L_x_10720:
        /* <DEDUP_REMOVED lines=12> */
.L_x_10699:
[----:B------:R-:W-:Y:S05]  /*13b60*/  BSYNC B0 ;  /* 0x0000000000007941 */ /* 0x000fea0003800000 */
.L_x_10698:
        /* <DEDUP_REMOVED lines=23> */
.L_x_10737:
        /* <DEDUP_REMOVED lines=21> */
.L_x_10740:
[----:B------:R-:W-:Y:S05]  /*13e30*/  BSYNC B6 ;  /* 0x0000000000067941 */ /* 0x000fea0003800000 */
.L_x_10739:
        /* <DEDUP_REMOVED lines=21> */
.L_x_10743:
        /* <DEDUP_REMOVED lines=16> */
.L_x_10742:
[----:B------:R-:W-:Y:S05]  /*14090*/  BSYNC B6 ;  /* 0x0000000000067941 */ /* 0x000fea0003800000 */
.L_x_10741:
        /* <DEDUP_REMOVED lines=26> */
.L_x_10900:
        /* <DEDUP_REMOVED lines=11> */
.L_x_10903:
        /* <DEDUP_REMOVED lines=25> */
.L_x_10747:
[----:B------:R-:W2:Y:S04]  /*14480*/  LDL R7, [R1+0x4] ;  /* 0x0000040001077983 */ /* 0x000ea80000100800 */
[----:B01----:R-:W2:Y:S04]  /*14490*/  LDL R0, [R1+0x8] ;  /* 0x0000080001007983 */ /* 0x003ea80000100800 */
[----:B------:R-:W3:Y:S01]  /*144a0*/  LDL R2, [R1+0x1c] ;  /* 0x00001c0001027983 */ /* 0x000ee20000100800 */
[----:B--2---:R-:W-:Y:S01]  /*144b0*/  IMAD R0, R0, 0x8, R7 ;  /* 0x0000000800007824 */ /* 0x004fe200078e0207 */
[----:B---3--:R-:W-:-:S04]  /*144c0*/  SHF.L.U32 R2, R2, 0x1f, RZ ;  /* 0x0000001f02027819 */ /* 0x008fc800000006ff */
[----:B------:R-:W0:Y:S02]  /*144d0*/  SYNCS.PHASECHK.TRANS64.TRYWAIT P0, [R0+URZ+0x32440], R2 ;  /* 0x03244002000075a7 */ /* 0x000e24000800017f */
[----:B0-----:R-:W-:Y:S05]  /*144e0*/  @!P0 BRA `(.L_x_10748) ;  /* 0x0000006400048947 */ /* 0x001fea0003800000 */
.L_x_10904:
        /* <DEDUP_REMOVED lines=11> */
.L_x_10749:
        /* <DEDUP_REMOVED lines=27> */
.L_x_10745:
        /* <DEDUP_REMOVED lines=9> */
[----:B------:R-:W-:Y:S02]  /*147e0*/  ISETP.NE.AND.EX P0, PT, RZ, UR5, PT, P0 ;  /* 0x00000005ff007c0c */ /* 0x000fe4000bf05300 */
[----:B--2---:R-:W-:-:S04]  /*147f0*/  IADD3 R0, R0, 0x18400, RZ ;  /* 0x0001840000007810 */ /* 0x004fc80007ffe0ff */
        /* <DEDUP_REMOVED lines=26> */
.L_x_10751:
[----:B------:R-:W-:Y:S05]  /*149a0*/  BSYNC B6 ;  /* 0x0000000000067941 */ /* 0x000fea0003800000 */
.L_x_10750:
[----:B------:R-:W2:Y:S01]  /*149b0*/  LDL R4, [R1+0x50] ;  /* 0x0000500001047983 */ /* 0x000ea20000100800 */
[----:B------:R-:W0:Y:S03]  /*149c0*/  LDC R7, c[0x0][0x448] ;  /* 0x00011200ff077b82 */ /* 0x000e260000000800 */
[----:B------:R-:W3:Y:S04]  /*149d0*/  LDL R10, [R1+0x34] ;  /* 0x00003400010a7983 */ /* 0x000ee80000100800 */
[----:B------:R-:W4:Y:S01]  /*149e0*/  LDL R9, [R1+0x5c] ;  /* 0x00005c0001097983 */ /* 0x000f220000100800 */
[----:B-1----:R-:W1:Y:S01]  /*149f0*/  S2R R2, SR_TID.X ;  /* 0x0000000000027919 */ /* 0x002e620000002100 */
[----:B------:R-:W1:Y:S02]  /*14a00*/  S2R R0, SR_TID.X ;  /* 0x0000000000007919 */ /* 0x000e640000002100 */
[----:B------:R-:W4:Y:S04]  /*14a10*/  LDL R8, [R1+0x64] ;  /* 0x0000640001087983 */ /* 0x000f280000100800 */
[----:B------:R-:W4:Y:S01]  /*14a20*/  LDL R6, [R1+0x40] ;  /* 0x0000400001067983 */ /* 0x000f220000100800 */
[----:B0-----:R-:W-:Y:S01]  /*14a30*/  ISETP.NE.AND P0, PT, R7, 0x1, PT ;  /* 0x000000010700780c */ /* 0x001fe20003f05270 */
[----:B------:R-:W-:Y:S01]  /*14a40*/  IMAD.SHL.U32 R17, R17, 0x80, RZ ;  /* 0x0000008011117824 */ /* 0x000fe200078e00ff */
[----:B------:R-:W-:Y:S01]  /*14a50*/  ULDC.64 UR4, c[0x0][0x298] ;  /* 0x0000a60000047ab9 */ /* 0x000fe20000000a00 */
[----:B------:R-:W-:-:S10]  /*14a60*/  ULDC.64 UR6, c[0x0][0x280] ;  /* 0x0000a00000067ab9 */ /* 0x000fd40000000a00 */
[----:B------:R-:W0:Y:S01]  /*14a70*/  @P0 LDC R3, c[0x0][0x450] ;  /* 0x00011400ff030b82 */ /* 0x000e220000000800 */
[----:B-1----:R-:W-:-:S04]  /*14a80*/  LOP3.LUT R2, R2, 0x7f, RZ, 0xc0, !PT ;  /* 0x0000007f02027812 */ /* 0x002fc800078ec0ff */
[----:B------:R-:W-:Y:S01]  /*14a90*/  SHF.R.U32.HI R2, RZ, 0x3, R2 ;  /* 0x00000003ff027819 */ /* 0x000fe20000011602 */
[----:B------:R-:W-:-:S05]  /*14aa0*/  IMAD.SHL.U32 R0, R0, 0x10, RZ ;  /* 0x0000001000007824 */ /* 0x000fca00078e00ff */
[----:B------:R-:W-:Y:S02]  /*14ab0*/  LOP3.LUT R0, R2, 0x70, R0, 0xf8, !PT ;  /* 0x0000007002007812 */ /* 0x000fe400078ef800 */
[----:B------:R-:W1:Y:S02]  /*14ac0*/  @P0 LDC R2, c[0x0][0x44c] ;  /* 0x00011300ff020b82 */ /* 0x000e640000000800 */
[----:B------:R-:W-:-:S05]  /*14ad0*/  LOP3.LUT R5, R0, R17, RZ, 0xfc, !PT ;  /* 0x0000001100057212 */ /* 0x000fca00078efcff */
        /* <DEDUP_REMOVED lines=13> */
[----:B------:R-:W-:-:S04]  /*14bb0*/  ULDC.64 UR4, c[0x0][0x2e0] ;  /* 0x0000b80000047ab9 */ /* 0x000fc80000000a00 */
[----:B------:R-:W-:Y:S01]  /*14bc0*/  IADD3 R3, R3, R4, RZ ;  /* 0x0000000403037210 */ /* 0x000fe20007ffe0ff */
[----:B------:R-:W-:Y:S02]  /*14bd0*/  IMAD R4, R8, UR4, RZ ;  /* 0x0000000408047c24 */ /* 0x000fe4000f8e02ff */
[----:B------:R-:W1:Y:S02]  /*14be0*/  S2R R8, SR_TID.X ;  /* 0x0000000000087919 */ /* 0x000e640000002100 */
[C---:B------:R-:W-:Y:S02]  /*14bf0*/  IMAD R4, R6.reuse, UR5, R4 ;  /* 0x0000000506047c24 */ /* 0x040fe4000f8e0204 */
[----:B------:R-:W-:Y:S01]  /*14c00*/  IMAD.WIDE.U32 R2, R6, UR4, R2 ;  /* 0x0000000406027c25 */ /* 0x000fe2000f8e0002 */
        /* <DEDUP_REMOVED lines=26> */
[----:B------:R-:W-:-:S03]  /*14db0*/  IMAD.IADD R17, R8, 0x1, R17 ;  /* 0x0000000108117824 */ /* 0x000fc600078e0211 */
[----:B------:R-:W0:Y:S01]  /*14dc0*/  SHFL.IDX PT, R5, R3, RZ, 0x181f ;  /* 0x00181fff03057589 */ /* 0x000e2200000e0000 */
[----:B------:R-:W-:-:S03]  /*14dd0*/  VIADD R8, R17, 0x10 ;  /* 0x0000001011087836 */ /* 0x000fc60000000000 */
[----:B------:R-:W1:Y:S04]  /*14de0*/  SHFL.IDX PT, R4, R2, RZ, 0x181f ;  /* 0x00181fff02047589 */ /* 0x000e6800000e0000 */
[----:B------:R3:W-:Y:S01]  /*14df0*/  STL [R1+0x4c], R8 ;  /* 0x00004c0801007387 */ /* 0x0007e20000100800 */
[----:B--2---:R-:W-:-:S03]  /*14e00*/  IMAD R0, R6, R7, RZ ;  /* 0x0000000706007224 */ /* 0x004fc600078e02ff */
[----:B------:R-:W2:Y:S02]  /*14e10*/  SHFL.IDX PT, R6, R3, 0x1, 0x181f ;  /* 0x00381f0003067f89 */ /* 0x000ea400000e0000 */
[CC--:B------:R-:W-:Y:S02]  /*14e20*/  ISETP.GE.AND P1, PT, R17.reuse, R0.reuse, PT ;  /* 0x000000001100720c */ /* 0x0c0fe40003f26270 */
[----:B------:R-:W4:Y:S01]  /*14e30*/  SHFL.IDX PT, R7, R2, 0x1, 0x181f ;  /* 0x00381f0002077f89 */ /* 0x000f2200000e0000 */
[----:B------:R-:W-:Y:S01]  /*14e40*/  ISETP.GE.AND P2, PT, R8, R0, PT ;  /* 0x000000000800720c */ /* 0x000fe20003f46270 */
[----:B---3--:R-:W-:-:S05]  /*14e50*/  VIADD R8, R17, 0x20 ;  /* 0x0000002011087836 */ /* 0x008fca0000000000 */
[----:B------:R-:W-:Y:S04]  /*14e60*/  STL [R1+0x58], R8 ;  /* 0x0000580801007387 */ /* 0x000fe80000100800 */
[----:B0-----:R-:W-:-:S05]  /*14e70*/  @!P1 LEA R5, P3, R10, R5, 0x1 ;  /* 0x000000050a059211 */ /* 0x001fca00078608ff */
[----:B-1----:R-:W-:-:S05]  /*14e80*/  @!P1 IMAD.X R4, RZ, RZ, R4, P3 ;  /* 0x000000ffff049224 */ /* 0x002fca00018e0604 */
[----:B------:R-:W-:-:S04]  /*14e90*/  @!P1 LOP3.LUT R5, R5, R4, RZ, 0x3c, !PT ;  /* 0x0000000405059212 */ /* 0x000fc800078e3cff */
[----:B------:R-:W-:-:S04]  /*14ea0*/  @!P1 LOP3.LUT R4, R5, R4, RZ, 0x3c, !PT ;  /* 0x0000000405049212 */ /* 0x000fc800078e3cff */
[----:B------:R-:W-:-:S05]  /*14eb0*/  @!P1 LOP3.LUT R5, R5, R4, RZ, 0x3c, !PT ;  /* 0x0000000405059212 */ /* 0x000fca00078e3cff */
[----:B-----5:R2:W-:Y:S02]  /*14ec0*/  @!P1 LDGSTS.E.BYPASS.LTC128B.128 [R9+0x18400], desc[UR60][R4.64], !P0 ;  /* 0x1840000004099fae */ /* 0x0205e4000c101d7c */
[----:B--2---:R-:W-:Y:S02]  /*14ed0*/  @!P2 LEA R5, P1, R10, R6, 0x1 ;  /* 0x000000060a05a211 */ /* 0x004fe400078208ff */
[----:B------:R-:W-:Y:S03]  /*14ee0*/  SHFL.IDX PT, R6, R2, 0x2, 0x181f ;  /* 0x00581f0002067f89 */ /* 0x000fe600000e0000 */
[----:B----4-:R-:W-:Y:S01]  /*14ef0*/  @!P2 IMAD.X R4, RZ, RZ, R7, P1 ;  /* 0x000000ffff04a224 */ /* 0x010fe200008e0607 */
        /* <DEDUP_REMOVED lines=15> */
[----:B------:R-:W-:Y:S02]  /*14ff0*/  ISETP.GE.AND P1, PT, R7, R0, PT ;  /* 0x000000000700720c */ /* 0x000fe40003f26270 */
[----:B------:R-:W-:-:S05]  /*15000*/  IADD3 R7, R17, 0x40, RZ ;  /* 0x0000004011077810 */ /* 0x000fca0007ffe0ff */
[----:B------:R-:W-:Y:S04]  /*15010*/  STL [R1+0x6c], R7 ;  /* 0x00006c0701007387 */ /* 0x000fe80000100800 */
        /* <DEDUP_REMOVED lines=40> */
.L_x_10921:
        /* <DEDUP_REMOVED lines=12> */
.L_x_10753:
        /* <DEDUP_REMOVED lines=33> */
[----:B-----5:R-:W-:Y:S02]  /*15570*/  IMAD.MOV.U32 R8, RZ, RZ, 0x70 ;  /* 0x00000070ff087424 */ /* 0x020fe400078e00ff */
[----:B------:R-:W-:Y:S02]  /*15580*/  IMAD.MOV.U32 R12, RZ, RZ, 0x1 ;  /* 0x00000001ff0c7424 */ /* 0x000fe400078e00ff */
[----:B------:R-:W-:-:S07]  /*15590*/  IMAD.MOV.U32 R13, RZ, RZ, RZ ;  /* 0x000000ffff0d7224 */ /* 0x000fce00078e00ff */
[----:B------:R-:W-:-:S07]  /*155a0*/  LEPC R20, `(.L_x_10755) ;  /* 0x000000001014794e */ /* 0x000fce0000000000 */
[----:B0-----:R-:W-:Y:S05]  /*155b0*/  CALL.ABS.NOINC R2 ;  /* 0x0000000002007343 */ /* 0x001fea0003c00000 */
.L_x_10755:
[----:B------:R-:W-:Y:S05]  /*155c0*/  BSYNC B6 ;  /* 0x0000000000067941 */ /* 0x000fea0003800000 */
.L_x_10754:
[----:B------:R-:W2:Y:S01]  /*155d0*/  LDL.LU R6, [R1+0x34] ;  /* 0x0000340001067983 */ /* 0x000ea20000300800 */
[----:B------:R-:W1:Y:S01]  /*155e0*/  LDC R7, c[0x0][0x448] ;  /* 0x00011200ff077b82 */ /* 0x000e620000000800 */
[----:B------:R-:W-:Y:S01]  /*155f0*/  ULDC.64 UR4, c[0x0][0x3d8] ;  /* 0x0000f60000047ab9 */ /* 0x000fe20000000a00 */
[----:B------:R-:W-:Y:S01]  /*15600*/  ULDC.64 UR6, c[0x0][0x390] ;  /* 0x0000e40000067ab9 */ /* 0x000fe20000000a00 */
[----:B0-----:R-:W2:Y:S04]  /*15610*/  LDL.LU.64 R2, [R1+0x50] ;  /* 0x0000500001027983 */ /* 0x001ea80000300a00 */
[----:B------:R-:W3:Y:S04]  /*15620*/  LDL.LU R0, [R1+0x5c] ;  /* 0x00005c0001007983 */ /* 0x000ee80000300800 */
[----:B------:R-:W4:Y:S04]  /*15630*/  LDL.LU R5, [R1+0x64] ;  /* 0x0000640001057983 */ /* 0x000f280000300800 */
[----:B------:R-:W4:Y:S04]  /*15640*/  LDL.LU R4, [R1+0x40] ;  /* 0x0000400001047983 */ /* 0x000f280000300800 */
[----:B-----5:R-:W4:Y:S01]  /*15650*/  LDL.LU R8, [R1+0x2c] ;  /* 0x00002c0001087983 */ /* 0x020f220000300800 */
[----:B-1----:R-:W-:Y:S01]  /*15660*/  ISETP.NE.AND P0, PT, R7, 0x1, PT ;  /* 0x000000010700780c */ /* 0x002fe20003f05270 */
[----:B------:R-:W0:Y:S01]  /*15670*/  S2R R9, SR_TID.X ;  /* 0x0000000000097919 */ /* 0x000e220000002100 */
[----:B--2---:R-:W-:-:S02]  /*15680*/  IMAD.MOV.U32 R3, RZ, RZ, R6 ;  /* 0x000000ffff037224 */ /* 0x004fc400078e0006 */
        /* <DEDUP_REMOVED lines=9> */
[----:B------:R-:W-:-:S04]  /*15720*/  ULDC.64 UR4, c[0x0][0x3d0] ;  /* 0x0000f40000047ab9 */ /* 0x000fc80000000a00 */
[----:B------:R-:W2:Y:S01]  /*15730*/  @P0 LDC R4, c[0x0][0x44c] ;  /* 0x00011300ff040b82 */ /* 0x000ea20000000800 */
[----:B------:R-:W-:Y:S02]  /*15740*/  IMAD.IADD R3, R3, 0x1, R0 ;  /* 0x0000000103037824 */ /* 0x000fe400078e0200 */
[----:B------:R-:W-:Y:S02]  /*15750*/  IMAD.MOV.U32 R0, RZ, RZ, R8 ;  /* 0x000000ffff007224 */ /* 0x000fe400078e0008 */
[----:B--2---:R-:W-:-:S05]  /*15760*/  @P0 IMAD.HI.U32 R4, R8, R4, RZ ;  /* 0x0000000408040227 */ /* 0x004fca00078e00ff */
[----:B-1----:R-:W-:-:S04]  /*15770*/  @P0 SHF.R.U32.HI R0, RZ, R5, R4 ;  /* 0x00000005ff000219 */ /* 0x002fc80000011604 */
[--C-:B------:R-:W-:Y:S01]  /*15780*/  SHF.R.S32.HI R4, RZ, 0x1f, R0.reuse ;  /* 0x0000001fff047819 */ /* 0x100fe20000011400 */
[----:B------:R-:W-:-:S04]  /*15790*/  IMAD.MOV R6, RZ, RZ, -R0 ;  /* 0x000000ffff067224 */ /* 0x000fc800078e0a00 */
[----:B------:R-:W-:Y:S02]  /*157a0*/  IMAD R4, R4, UR4, RZ ;  /* 0x0000000404047c24 */ /* 0x000fe4000f8e02ff */
[----:B------:R-:W-:-:S04]  /*157b0*/  IMAD.WIDE.U32 R2, R0, UR4, R2 ;  /* 0x0000000400027c25 */ /* 0x000fc8000f8e0002 */
[----:B------:R-:W-:Y:S02]  /*157c0*/  IMAD R6, R7, R6, R8 ;  /* 0x0000000607067224 */ /* 0x000fe400078e0208 */
[----:B------:R-:W-:Y:S01]  /*157d0*/  IMAD R0, R0, UR5, R4 ;  /* 0x0000000500007c24 */ /* 0x000fe2000f8e0204 */
[----:B------:R-:W-:Y:S01]  /*157e0*/  ULDC.64 UR4, c[0x0][0x3c8] ;  /* 0x0000f20000047ab9 */ /* 0x000fe20000000a00 */
[----:B0-----:R-:W-:Y:S02]  /*157f0*/  IMAD.SHL.U32 R8, R9, 0x8, RZ ;  /* 0x0000000809087824 */ /* 0x001fe400078e00ff */
        /* <DEDUP_REMOVED lines=8> */
[C---:B------:R-:W-:Y:S01]  /*15880*/  LOP3.LUT R11, R9.reuse, 0x40, RZ, 0xfc, !PT ;  /* 0x00000040090b7812 */ /* 0x040fe200078efcff */
        /* <DEDUP_REMOVED lines=16> */
[----:B------:R-:W4:Y:S04]  /*15990*/  LDL.LU R10, [R1+0x60] ;  /* 0x00006000010a7983 */ /* 0x000f280000300800 */
[----:B------:R-:W4:Y:S04]  /*159a0*/  LDL.LU R12, [R1+0x6c] ;  /* 0x00006c00010c7983 */ /* 0x000f280000300800 */
[----:B------:R-:W-:Y:S01]  /*159b0*/  SHFL.IDX PT, R6, R0, 0x1, 0x181f ;  /* 0x00381f0000067f89 */ /* 0x000fe200000e0000 */
[----:B--2---:R-:W-:-:S03]  /*159c0*/  IMAD R3, R5, R7, RZ ;  /* 0x0000000705037224 */ /* 0x004fc600078e02ff */
[----:B------:R-:W0:Y:S02]  /*159d0*/  SHFL.IDX PT, R5, R2, RZ, 0x181f ;  /* 0x00181fff02057589 */ /* 0x000e2400000e0000 */
[-C--:B---3--:R-:W-:Y:S02]  /*159e0*/  ISETP.GE.AND P4, PT, R4, R3.reuse, PT ;  /* 0x000000030400720c */ /* 0x088fe40003f86270 */
[----:B------:R-:W1:Y:S01]  /*159f0*/  SHFL.IDX PT, R4, R0, RZ, 0x181f ;  /* 0x00181fff00047589 */ /* 0x000e6200000e0000 */
[----:B------:R-:W-:-:S13]  /*15a00*/  ISETP.GE.AND P5, PT, R17, R3, PT ;  /* 0x000000031100720c */ /* 0x000fda0003fa6270 */
[----:B0-----:R-:W-:-:S04]  /*15a10*/  @!P5 LEA R5, P6, R8, R5, 0x1 ;  /* 0x000000050805d211 */ /* 0x001fc800078c08ff */
[----:B-1----:R-:W-:-:S04]  /*15a20*/  @!P5 IADD3.X R4, RZ, R4, RZ, P6, !PT ;  /* 0x00000004ff04d210 */ /* 0x002fc800037fe4ff */
        /* <DEDUP_REMOVED lines=10> */
[----:B------:R-:W-:-:S04]  /*15ad0*/  @!P4 LOP3.LUT R5, R5, R4, RZ, 0x3c, !PT ;  /* 0x000000040505c212 */ /* 0x000fc800078e3cff */
[----:B------:R-:W-:-:S04]  /*15ae0*/  @!P4 LOP3.LUT R4, R5, R4, RZ, 0x3c, !PT ;  /* 0x000000040504c212 */ /* 0x000fc800078e3cff */
[----:B------:R-:W-:-:S05]  /*15af0*/  @!P4 LOP3.LUT R5, R5, R4, RZ, 0x3c, !PT ;  /* 0x000000040505c212 */ /* 0x000fca00078e3cff */
[----:B------:R-:W-:Y:S04]  /*15b00*/  @!P4 LDGSTS.E.BYPASS.LTC128B.128 [R9+0x22c00], desc[UR60][R4.64], !P3 ;  /* 0x22c000000409cfae */ /* 0x000fe8000d901d7c */
[----:B------:R-:W-:Y:S04]  /*15b10*/  @!P4 LDGSTS.E.BYPASS.LTC128B.128 [R9+0x26c00], desc[UR60][R4.64+0x80], !P2 ;  /* 0x26c000800409cfae */ /* 0x000fe8000d101d7c */
[----:B------:R-:W-:Y:S04]  /*15b20*/  @!P4 LDGSTS.E.BYPASS.LTC128B.128 [R9+0x2ac00], desc[UR60][R4.64+0x100], !P1 ;  /* 0x2ac001000409cfae */ /* 0x000fe8000c901d7c */
[----:B------:R0:W-:Y:S01]  /*15b30*/  @!P4 LDGSTS.E.BYPASS.LTC128B.128 [R9+0x2ec00], desc[UR60][R4.64+0x180], !P0 ;  /* 0x2ec001800409cfae */ /* 0x0001e2000c101d7c */
[----:B----4-:R-:W-:-:S03]  /*15b40*/  ISETP.GE.AND P4, PT, R11, R3, PT ;  /* 0x000000030b00720c */ /* 0x010fc60003f86270 */
[----:B------:R-:W2:Y:S04]  /*15b50*/  LDL.LU R11, [R1+0x70] ;  /* 0x00007000010b7983 */ /* 0x000ea80000300800 */
[----:B0-----:R-:W0:Y:S04]  /*15b60*/  SHFL.IDX PT, R5, R2, 0x2, 0x181f ;  /* 0x00581f0002057f89 */ /* 0x001e2800000e0000 */
[----:B------:R-:W1:Y:S02]  /*15b70*/  SHFL.IDX PT, R6, R0, 0x2, 0x181f ;  /* 0x00581f0000067f89 */ /* 0x000e6400000e0000 */
[----:B0-----:R-:W-:-:S05]  /*15b80*/  @!P4 LEA R5, P6, R8, R5, 0x1 ;  /* 0x000000050805c211 */ /* 0x001fca00078c08ff */
[----:B-1----:R-:W-:-:S05]  /*15b90*/  @!P4 IMAD.X R4, RZ, RZ, R6, P6 ;  /* 0x000000ffff04c224 */ /* 0x002fca00030e0606 */
[----:B------:R-:W-:-:S04]  /*15ba0*/  @!P4 LOP3.LUT R5, R5, R4, RZ, 0x3c, !PT ;  /* 0x000000040505c212 */ /* 0x000fc800078e3cff */
[----:B------:R-:W-:-:S04]  /*15bb0*/  @!P4 LOP3.LUT R4, R5, R4, RZ, 0x3c, !PT ;  /* 0x000000040504c212 */ /* 0x000fc800078e3cff */
[----:B------:R-:W-:-:S05]  /*15bc0*/  @!P4 LOP3.LUT R5, R5, R4, RZ, 0x3c, !PT ;  /* 0x000000040505c212 */ /* 0x000fca00078e3cff */
[----:B------:R-:W-:Y:S04]  /*15bd0*/  @!P4 LDGSTS.E.BYPASS.LTC128B.128 [R9+0x23400], desc[UR60][R4.64], !P3 ;  /* 0x234000000409cfae */ /* 0x000fe8000d901d7c */
[----:B------:R-:W-:Y:S04]  /*15be0*/  @!P4 LDGSTS.E.BYPASS.LTC128B.128 [R9+0x27400], desc[UR60][R4.64+0x80], !P2 ;  /* 0x274000800409cfae */ /* 0x000fe8000d101d7c */
[----:B------:R-:W-:Y:S04]  /*15bf0*/  @!P4 LDGSTS.E.BYPASS.LTC128B.128 [R9+0x2b400], desc[UR60][R4.64+0x100], !P1 ;  /* 0x2b4001000409cfae */ /* 0x000fe8000c901d7c */
[----:B------:R0:W-:Y:S01]  /*15c00*/  @!P4 LDGSTS.E.BYPASS.LTC128B.128 [R9+0x2f400], desc[UR60][R4.64+0x180], !P0 ;  /* 0x2f4001800409cfae */ /* 0x0001e2000c101d7c */
[----:B------:R-:W-:-:S03]  /*15c10*/  ISETP.GE.AND P4, PT, R10, R3, PT ;  /* 0x000000030a00720c */ /* 0x000fc60003f86270 */
[----:B------:R-:W3:Y:S04]  /*15c20*/  LDL.LU R10, [R1+0x74] ;  /* 0x00007400010a7983 */ /* 0x000ee80000300800 */
        /* <DEDUP_REMOVED lines=10> */
[----:B------:R0:W-:Y:S04]  /*15cd0*/  @!P4 LDGSTS.E.BYPASS.LTC128B.128 [R9+0x2fc00], desc[UR60][R4.64+0x180], !P0 ;  /* 0x2fc001800409cfae */ /* 0x0001e8000c101d7c */
[----:B------:R-:W-:Y:S04]  /*15ce0*/  SHFL.IDX PT, R6, R0, 0x4, 0x181f ;  /* 0x00981f0000067f89 */ /* 0x000fe800000e0000 */
[----:B0-----:R-:W0:Y:S01]  /*15cf0*/  SHFL.IDX PT, R5, R2, 0x4, 0x181f ;  /* 0x00981f0002057f89 */ /* 0x001e2200000e0000 */
[----:B------:R-:W-:-:S13]  /*15d00*/  ISETP.GE.AND P4, PT, R12, R3, PT ;  /* 0x000000030c00720c */ /* 0x000fda0003f86270 */
        /* <DEDUP_REMOVED lines=26> */
[----:B------:R-:W-:-:S04]  /*15eb0*/  @!P4 LOP3.LUT R5, R5, R4, RZ, 0x3c, !PT ;  /* 0x000000040505c212 */ /* 0x000fc800078e3cff */
[----:B------:R-:W-:-:S04]  /*15ec0*/  @!P4 LOP3.LUT R4, R5, R4, RZ, 0x3c, !PT ;  /* 0x000000040504c212 */ /* 0x000fc800078e3cff */
[----:B------:R-:W-:Y:S01]  /*15ed0*/  @!P4 LOP3.LUT R5, R5, R4, RZ, 0x3c, !PT ;  /* 0x000000040505c212 */ /* 0x000fe200078e3cff */
[----:B------:R1:W2:Y:S04]  /*15ee0*/  SHFL.IDX PT, R6, R0, 0x7, 0x181f ;  /* 0x00f81f0000067f89 */ /* 0x0002a800000e0000 */
[----:B------:R1:W-:Y:S04]  /*15ef0*/  @!P4 LDGSTS.E.BYPASS.LTC128B.128 [R9+0x25400], desc[UR60][R4.64], !P3 ;  /* 0x254000000409cfae */ /* 0x0003e8000d901d7c */
[----:B------:R1:W-:Y:S04]  /*15f00*/  @!P4 LDGSTS.E.BYPASS.LTC128B.128 [R9+0x29400], desc[UR60][R4.64+0x80], !P2 ;  /* 0x294000800409cfae */ /* 0x0003e8000d101d7c */
[----:B------:R1:W-:Y:S04]  /*15f10*/  @!P4 LDGSTS.E.BYPASS.LTC128B.128 [R9+0x2d400], desc[UR60][R4.64+0x100], !P1 ;  /* 0x2d4001000409cfae */ /* 0x0003e8000c901d7c */
[----:B------:R1:W-:Y:S04]  /*15f20*/  @!P4 LDGSTS.E.BYPASS.LTC128B.128 [R9+0x31400], desc[UR60][R4.64+0x180], !P0 ;  /* 0x314001800409cfae */ /* 0x0003e8000c101d7c */
[----:B------:R-:W3:Y:S02]  /*15f30*/  SHFL.IDX PT, R2, R2, 0x7, 0x181f ;  /* 0x00f81f0002027f89 */ /* 0x000ee400000e0000 */
.L_x_10939:
[----:B-1----:R-:W4:Y:S01]  /*15f40*/  LDL.LU R0, [R1+0x78] ;  /* 0x0000780001007983 */ /* 0x002f220000300800 */
[----:B------:R-:W-:Y:S01]  /*15f50*/  BSSY B0, `(.L_x_10757) ;  /* 0x000000d000007945 */ /* 0x000fe20003800000 */
[----:B----4-:R-:W-:-:S13]  /*15f60*/  ISETP.GE.AND P4, PT, R0, R3, PT ;  /* 0x000000030000720c */ /* 0x010fda0003f86270 */
[----:B------:R-:W-:Y:S05]  /*15f70*/  @P4 BRA `(.L_x_10758) ;  /* 0x0000000000284947 */ /* 0x000fea0003800000 */
[----:B------:R-:W4:Y:S01]  /*15f80*/  LDL R0, [R1+0x14] ;  /* 0x0000140001007983 */ /* 0x000f220000100800 */
[----:B---3--:R-:W-:-:S05]  /*15f90*/  LEA R2, P4, R8, R2, 0x1 ;  /* 0x0000000208027211 */ /* 0x008fca00078808ff */
[----:B--2---:R-:W-:-:S05]  /*15fa0*/  IMAD.X R3, RZ, RZ, R6, P4 ;  /* 0x000000ffff037224 */ /* 0x004fca00020e0606 */
[----:B------:R-:W-:Y:S01]  /*15fb0*/  @!PT LDS RZ, [RZ] ;  /* 0x00000000fffff984 */ /* 0x000fe20000000800 */
[----:B------:R-:W-:Y:S01]  /*15fc0*/  @!PT LDS RZ, [RZ] ;  /* 0x00000000fffff984 */ /* 0x000fe20000000800 */
[----:B------:R-:W-:Y:S01]  /*15fd0*/  @!PT LDS RZ, [RZ] ;  /* 0x00000000fffff984 */ /* 0x000fe20000000800 */
[----:B----4-:R1:W-:Y:S04]  /*15fe0*/  LDGSTS.E.BYPASS.LTC128B.128 [R0+0x25c00], desc[UR60][R2.64], !P3 ;  /* 0x25c0000002007fae */ /* 0x0103e8000d901d7c */
[----:B------:R1:W-:Y:S04]  /*15ff0*/  LDGSTS.E.BYPASS.LTC128B.128 [R0+0x29c00], desc[UR60][R2.64+0x80], !P2 ;  /* 0x29c0008002007fae */ /* 0x0003e8000d101d7c */
[----:B------:R1:W-:Y:S04]  /*16000*/  LDGSTS.E.BYPASS.LTC128B.128 [R0+0x2dc00], desc[UR60][R2.64+0x100], !P1 ;  /* 0x2dc0010002007fae */ /* 0x0003e8000c901d7c */
[----:B------:R1:W-:Y:S02]  /*16010*/  LDGSTS.E.BYPASS.LTC128B.128 [R0+0x31c00], desc[UR60][R2.64+0x180], !P0 ;  /* 0x31c0018002007fae */ /* 0x0003e4000c101d7c */
.L_x_10758:
[----:B------:R-:W-:Y:S05]  /*16020*/  BSYNC B0 ;  /* 0x0000000000007941 */ /* 0x000fea0003800000 */
.L_x_10757:
[----:B------:R4:W5:Y:S01]  /*16030*/  LDL R8, [R1+0x4] ;  /* 0x0000040001087983 */ /* 0x0009620000100800 */
[----:B------:R-:W-:Y:S01]  /*16040*/  PLOP3.LUT P0, PT, PT, PT, PT, 0x80, 0x0 ;  /* 0x000000000000781c */ /* 0x000fe20003f0f070 */
[----:B------:R-:W-:-:S12]  /*16050*/  NOP ;  /* 0x0000000000007918 */ /* 0x000fd80000000000 */
.L_x_10759:
[----:B-1-3--:R-:W3:Y:S01]  /*16060*/  LDL R2, [R1+0x4] ;  /* 0x0000040001027983 */ /* 0x00aee20000100800 */
        /* <DEDUP_REMOVED lines=18> */
.L_x_10940:
[----:B------:R-:W-:Y:S05]  /*16190*/  BSYNC B0 ;  /* 0x0000000000007941 */ /* 0x000fea0003800000 */
.L_x_10760:
[----:B-1----:R-:W3:Y:S01]  /*161a0*/  LDL R2, [R1+0x18] ;  /* 0x0000180001027983 */ /* 0x002ee20000100800 */
[----:B------:R-:W-:Y:S01]  /*161b0*/  BSSY B0, `(.L_x_10762) ;  /* 0x0000063000007945 */ /* 0x000fe20003800000 */
[----:B---3--:R-:W-:-:S13]  /*161c0*/  LOP3.LUT P0, RZ, R2, 0x1, RZ, 0xc0, !PT ;  /* 0x0000000102ff7812 */ /* 0x008fda000780c0ff */
[----:B------:R-:W-:Y:S05]  /*161d0*/  @!P0 BRA `(.L_x_10763) ;  /* 0x0000000400808947 */ /* 0x000fea0003800000 */
[----:B------:R-:W3:Y:S04]  /*161e0*/  LDL R2, [R1+0x4] ;  /* 0x0000040001027983 */ /* 0x000ee80000100800 */
[----:B0-----:R-:W2:Y:S01]  /*161f0*/  LDL R4, [R1+0x1c] ;  /* 0x00001c0001047983 */ /* 0x001ea20000100800 */
[----:B------:R-:W0:Y:S01]  /*16200*/  S2R R3, SR_TID.X ;  /* 0x0000000000037919 */ /* 0x000e220000002100 */
[----:B---3--:R-:W-:Y:S02]  /*16210*/  IMAD.MOV.U32 R5, RZ, RZ, R2 ;  /* 0x000000ffff057224 */ /* 0x008fe400078e0002 */
[----:B------:R-:W3:Y:S01]  /*16220*/  LDL R2, [R1+0x8] ;  /* 0x0000080001027983 */ /* 0x000ee20000100800 */
[----:B--2---:R-:W-:Y:S01]  /*16230*/  SHF.L.U32 R0, R4, 0x1f, RZ ;  /* 0x0000001f04007819 */ /* 0x004fe200000006ff */
[----:B------:R-:W-:Y:S01]  /*16240*/  BSSY B1, `(.L_x_10764) ;  /* 0x0000006000017945 */ /* 0x000fe20003800000 */
[----:B0-----:R-:W-:-:S04]  /*16250*/  LOP3.LUT R3, R3, 0x7f, RZ, 0xc0, !PT ;  /* 0x0000007f03037812 */ /* 0x001fc800078ec0ff */
[----:B------:R-:W-:Y:S01]  /*16260*/  ISETP.NE.AND P1, PT, R3, RZ, PT ;  /* 0x000000ff0300720c */ /* 0x000fe20003f25270 */
[----:B---3--:R-:W-:-:S04]  /*16270*/  IMAD R2, R2, 0x8, R5 ;  /* 0x0000000802027824 */ /* 0x008fc800078e0205 */
[----:B------:R-:W0:Y:S02]  /*16280*/  SYNCS.PHASECHK.TRANS64.TRYWAIT P0, [R2+URZ+0x32460], R0 ;  /* 0x03246000020075a7 */ /* 0x000e24000800017f */
[----:B0-----:R-:W-:Y:S06]  /*16290*/  @!P0 BRA `(.L_x_10765) ;  /* 0x0000005c00f48947 */ /* 0x001fec0003800000 */
.L_x_10941:
[----:B------:R-:W-:Y:S05]  /*162a0*/  BSYNC B1 ;  /* 0x0000000000017941 */ /* 0x000fea0003800000 */
.L_x_10764:
        /* <DEDUP_REMOVED lines=9> */
.L_x_10767:
[----:B------:R-:W-:Y:S05]  /*16340*/  BSYNC B1 ;  /* 0x0000000000017941 */ /* 0x000fea0003800000 */
.L_x_10766:
        /* <DEDUP_REMOVED lines=12> */
[----:B---3--:R-:W-:-:S03]  /*16410*/  IMAD R0, R0, 0x60, R4 ;  /* 0x0000006000007824 */ /* 0x008fc600078e0204 */
[----:B------:R-:W-:-:S07]  /*16420*/  IADD3 R4, R3, 0x400, RZ ;  /* 0x0000040003047810 */ /* 0x000fce0007ffe0ff */
.L_x_10768:
        /* <DEDUP_REMOVED lines=16> */
.L_x_10769:
        /* <DEDUP_REMOVED lines=16> */
.L_x_10770:
        /* <DEDUP_REMOVED lines=16> */
.L_x_10771:
        /* <DEDUP_REMOVED lines=11> */
.L_x_10763:
[----:B------:R-:W-:Y:S05]  /*167e0*/  BSYNC B0 ;  /* 0x0000000000007941 */ /* 0x000fea0003800000 */
.L_x_10762:
[----:B0-----:R-:W3:Y:S01]  /*167f0*/  LDL.LU R4, [R1+0x7c] ;  /* 0x00007c0001047983 */ /* 0x001ee20000300800 */
[----:B------:R-:W-:Y:S01]  /*16800*/  BSSY B0, `(.L_x_10772) ;  /* 0x000020f000007945 */ /* 0x000fe20003800000 */
[----:B---3--:R-:W-:-:S13]  /*16810*/  ISETP.GE.AND P0, PT, R4, 0x61, PT ;  /* 0x000000610400780c */ /* 0x008fda0003f06270 */
        /* <DEDUP_REMOVED lines=48> */
.L_x_10778:
        /* <DEDUP_REMOVED lines=9> */
.L_x_10942:
[----:B------:R-:W-:Y:S05]  /*16bb0*/  BSYNC B3 ;  /* 0x0000000000037941 */ /* 0x000fea0003800000 */
.L_x_10779:
        /* <DEDUP_REMOVED lines=9> */
.L_x_10782:
[----:B------:R-:W-:Y:S05]  /*16c50*/  BSYNC B3 ;  /* 0x0000000000037941 */ /* 0x000fea0003800000 */
.L_x_10781:
[----:B0-----:R-:W2:Y:S04]  /*16c60*/  LDL R8, [R1+0x4] ;  /* 0x0000040001087983 */ /* 0x001ea80000100800 */
[----:B------:R-:W2:Y:S04]  /*16c70*/  LDL R3, [R1+0x8] ;  /* 0x0000080001037983 */ /* 0x000ea80000100800 */
[----:B------:R-:W3:Y:S01]  /*16c80*/  LDL R4, [R1+0x28] ;  /* 0x0000280001047983 */ /* 0x000ee20000100800 */
[----:B------:R-:W-:Y:S01]  /*16c90*/  MOV R7, RZ ;  /* 0x000000ff00077202 */ /* 0x000fe20000000f00 */
[----:B------:R-:W-:Y:S01]  /*16ca0*/  UIADD3 UR4, UP0, UR38, 0x370, URZ ;  /* 0x0000037026047890 */ /* 0x000fe2000ff1e03f */
[----:B------:R-:W-:Y:S01]  /*16cb0*/  PLOP3.LUT P0, PT, PT, PT, PT, 0x80, 0x0 ;  /* 0x000000000000781c */ /* 0x000fe20003f0f070 */
[----:B------:R-:W-:Y:S01]  /*16cc0*/  UMOV UR6, 0x0 ;  /* 0x0000000000067882 */ /* 0x000fe20000000000 */
[----:B------:R-:W-:Y:S01]  /*16cd0*/  R2UR UR10, R7 ;  /* 0x00000000070a72ca */ /* 0x000fe200000e0000 */
[----:B------:R-:W-:Y:S01]  /*16ce0*/  UIADD3.X UR5, URZ, UR39, URZ, UP0, !UPT ;  /* 0x000000273f057290 */ /* 0x000fe200087fe43f */
[----:B------:R-:W-:Y:S01]  /*16cf0*/  UMOV UR7, 0x14f00000 ;  /* 0x14f0000000077882 */ /* 0x000fe20000000000 */
[----:B--2---:R-:W-:-:S02]  /*16d00*/  IMAD R3, R3, 0x3000, R8 ;  /* 0x0000300003037824 */ /* 0x004fc400078e0208 */
[----:B---3--:R-:W-:Y:S02]  /*16d10*/  IMAD R0, R0, 0x60, R4 ;  /* 0x0000006000007824 */ /* 0x008fe400078e0204 */
[----:B------:R-:W-:Y:S02]  /*16d20*/  VIADD R3, R3, 0x1c400 ;  /* 0x0001c40003037836 */ /* 0x000fe40000000000 */
[----:B------:R-:W-:-:S07]  /*16d30*/  VIADD R4, R2, 0x32430 ;  /* 0x0003243002047836 */ /* 0x000fce0000000000 */
.L_x_10783:
        /* <DEDUP_REMOVED lines=14> */
.L_x_10943:
[----:B------:R-:W-:Y:S05]  /*16e20*/  BSYNC B3 ;  /* 0x0000000000037941 */ /* 0x000fea0003800000 */
.L_x_10784:
        /* <DEDUP_REMOVED lines=11> */
.L_x_10787:
[----:B------:R-:W-:Y:S05]  /*16ee0*/  BSYNC B3 ;  /* 0x0000000000037941 */ /* 0x000fea0003800000 */
.L_x_10786:
        /* <DEDUP_REMOVED lines=11> */
.L_x_10788:
        /* <DEDUP_REMOVED lines=16> */
.L_x_10789:
        /* <DEDUP_REMOVED lines=16> */
.L_x_10790:
        /* <DEDUP_REMOVED lines=16> */
.L_x_10791:
        /* <DEDUP_REMOVED lines=11> */
.L_x_10777:
[----:B------:R-:W-:Y:S05]  /*17350*/  BSYNC B1 ;  /* 0x0000000000017941 */ /* 0x000fea0003800000 */
.L_x_10776:
[----:B------:R-:W2:Y:S02]  /*17360*/  LDL.LU R4, [R1+0x38] ;  /* 0x0000380001047983 */ /* 0x000ea40000300800 */
[----:B--2---:R-:W-:-:S07]  /*17370*/  VIADD R0, R4, 0xfffffffd ;  /* 0xfffffffd04007836 */ /* 0x004fce0000000000 */
.L_x_10775:
[----:B------:R-:W-:Y:S05]  /*17380*/  BSYNC B2 ;  /* 0x0000000000027941 */ /* 0x000fea0003800000 */
.L_x_10774:
[----:B------:R-:W2:Y:S01]  /*17390*/  LDL.LU R2, [R1+0x3c] ;  /* 0x00003c0001027983 */ /* 0x000ea20000300800 */
[----:B------:R-:W-:-:S05]  /*173a0*/  IMAD.MOV R6, RZ, RZ, -R6 ;  /* 0x000000ffff067224 */ /* 0x000fca00078e0a06 */
[----:B--2---:R-:W-:-:S13]  /*173b0*/  ISETP.NE.AND P0, PT, R2, R6, PT ;  /* 0x000000060200720c */ /* 0x004fda0003f05270 */
[----:B------:R-:W-:Y:S05]  /*173c0*/  @!P0 BRA `(.L_x_10773) ;  /* 0x0000001400488947 */ /* 0x000fea0003800000 */
.L_x_10824:
        /* <DEDUP_REMOVED lines=13> */
[----:B-----5:R-:W-:Y:S02]  /*174a0*/  MOV R8, R0 ;  /* 0x0000000000087202 */ /* 0x020fe40000000f00 */
        /* <DEDUP_REMOVED lines=23> */
.L_x_10794:
        /* <DEDUP_REMOVED lines=9> */
.L_x_10944:
[----:B------:R-:W-:Y:S05]  /*176b0*/  BSYNC B2 ;  /* 0x0000000000027941 */ /* 0x000fea0003800000 */
.L_x_10795:
        /* <DEDUP_REMOVED lines=9> */
.L_x_10798:
[----:B------:R-:W-:Y:S05]  /*17750*/  BSYNC B2 ;  /* 0x0000000000027941 */ /* 0x000fea0003800000 */
.L_x_10797:
        /* <DEDUP_REMOVED lines=13> */
.L_x_10799:
        /* <DEDUP_REMOVED lines=14> */
.L_x_10945:
[----:B------:R-:W-:Y:S05]  /*17910*/  BSYNC B2 ;  /* 0x0000000000027941 */ /* 0x000fea0003800000 */
.L_x_10800:
        /* <DEDUP_REMOVED lines=11> */
.L_x_10803:
[----:B------:R-:W-:Y:S05]  /*179d0*/  BSYNC B2 ;  /* 0x0000000000027941 */ /* 0x000fea0003800000 */
.L_x_10802:
        /* <DEDUP_REMOVED lines=10> */
.L_x_10804:
        /* <DEDUP_REMOVED lines=16> */
.L_x_10805:
        /* <DEDUP_REMOVED lines=16> */
.L_x_10806:
        /* <DEDUP_REMOVED lines=16> */
.L_x_10807:
        /* <DEDUP_REMOVED lines=11> */
.L_x_10793:
[----:B------:R-:W-:Y:S05]  /*17e30*/  BSYNC B1 ;  /* 0x0000000000017941 */ /* 0x000fea0003800000 */
.L_x_10792:
        /* <DEDUP_REMOVED lines=36> */
.L_x_10810:
        /* <DEDUP_REMOVED lines=9> */
.L_x_10946:
[----:B------:R-:W-:Y:S05]  /*18110*/  BSYNC B2 ;  /* 0x0000000000027941 */ /* 0x000fea0003800000 */
.L_x_10811:
        /* <DEDUP_REMOVED lines=9> */
.L_x_10814:
[----:B------:R-:W-:Y:S05]  /*181b0*/  BSYNC B2 ;  /* 0x0000000000027941 */ /* 0x000fea0003800000 */
.L_x_10813:
        /* <DEDUP_REMOVED lines=14> */
.L_x_10815:
        /* <DEDUP_REMOVED lines=14> */
.L_x_10947:
[----:B------:R-:W-:Y:S05]  /*18380*/  BSYNC B2 ;  /* 0x0000000000027941 */ /* 0x000fea0003800000 */
.L_x_10816:
        /* <DEDUP_REMOVED lines=11> */
.L_x_10819:
[----:B------:R-:W-:Y:S05]  /*18440*/  BSYNC B2 ;  /* 0x0000000000027941 */ /* 0x000fea0003800000 */
.L_x_10818:
        /* <DEDUP_REMOVED lines=11> */
.L_x_10820:
        /* <DEDUP_REMOVED lines=16> */
.L_x_10821:
        /* <DEDUP_REMOVED lines=16> */
.L_x_10822:
        /* <DEDUP_REMOVED lines=16> */
.L_x_10823:
        /* <DEDUP_REMOVED lines=11> */
.L_x_10809:
[----:B------:R-:W-:Y:S05]  /*188b0*/  BSYNC B1 ;  /* 0x0000000000017941 */ /* 0x000fea0003800000 */
.L_x_10808:
[C---:B------:R-:W-:Y:S01]  /*188c0*/  ISETP.GT.AND P0, PT, R0.reuse, 0x1, PT ;  /* 0x000000010000780c */ /* 0x040fe20003f04270 */
[----:B------:R-:W-:-:S12]  /*188d0*/  VIADD R0, R0, 0xfffffffe ;  /* 0xfffffffe00007836 */ /* 0x000fd80000000000 */
[----:B------:R-:W-:Y:S05]  /*188e0*/  @P0 BRA `(.L_x_10824) ;  /* 0xffffffe800b80947 */ /* 0x000fea000383ffff */
.L_x_10773:
[----:B------:R-:W-:Y:S05]  /*188f0*/  BSYNC B0 ;  /* 0x0000000000007941 */ /* 0x000fea0003800000 */
.L_x_10772:
[----:B------:R-:W3:Y:S04]  /*18900*/  LDL.LU R4, [R1+0x8] ;  /* 0x0000080001047983 */ /* 0x000ee80000300800 */
[----:B------:R-:W2:Y:S01]  /*18910*/  LDL.LU R3, [R1+0x1c] ;  /* 0x00001c0001037983 */ /* 0x000ea20000300800 */
[----:B------:R-:W1:Y:S01]  /*18920*/  S2R R2, SR_TID.X ;  /* 0x0000000000027919 */ /* 0x000e620000002100 */
[----:B------:R-:W-:Y:S01]  /*18930*/  BSSY B0, `(.L_x_10825) ;  /* 0x0000015000007945 */ /* 0x000fe20003800000 */
[----:B-1----:R-:W-:-:S04]  /*18940*/  LOP3.LUT R2, R2, 0x7f, RZ, 0xc0, !PT ;  /* 0x0000007f02027812 */ /* 0x002fc800078ec0ff */
[----:B------:R-:W-:Y:S01]  /*18950*/  ISETP.NE.AND P1, PT, R2, RZ, PT ;  /* 0x000000ff0200720c */ /* 0x000fe20003f25270 */
[----:B---3--:R-:W-:-:S05]  /*18960*/  VIADD R0, R4, 0x1 ;  /* 0x0000000104007836 */ /* 0x008fca0000000000 */
        /* <DEDUP_REMOVED lines=16> */
[----:B--2---:R-:W-:-:S07]  /*18a70*/  IADD3 R16, R3, UR36, R2 ;  /* 0x0000002403107c10 */ /* 0x004fce000fffe002 */
.L_x_10826:
[----:B------:R-:W-:Y:S05]  /*18a80*/  BSYNC B0 ;  /* 0x0000000000007941 */ /* 0x000fea0003800000 */
.L_x_10825:
[----:B------:R-:W-:-:S05]  /*18a90*/  SEL R0, R0, RZ, P0 ;  /* 0x000000ff00007207 */ /* 0x000fca0000000000 */
[----:B------:R2:W-:Y:S02]  /*18aa0*/  STL [R1+0x8], R0 ;  /* 0x0000080001007387 */ /* 0x0005e40000100800 */
.L_x_10738:
[----:B------:R-:W-:Y:S05]  /*18ab0*/  BSYNC B7 ;  /* 0x0000000000077941 */ /* 0x000fea0003800000 */
.L_x_10736:
        /* <DEDUP_REMOVED lines=13> */
.L_x_10827:
        /* <DEDUP_REMOVED lines=36> */
.L_x_10957:
[----:B------:R-:W-:Y:S02]  /*18dd0*/  ULDC UR4, c[0x0][0xd38] ;  /* 0x00034e0000047ab9 */ /* 0x000fe40000000800 */
[----:B------:R-:W-:-:S04]  /*18de0*/  IMAD.U32 R16, RZ, RZ, UR4 ;  /* 0x00000004ff107e24 */ /* 0x000fc8000f8e00ff */
[----:B-1----:R-:W-:-:S04]  /*18df0*/  IMAD R6, R6, R16, RZ ;  /* 0x0000001006067224 */ /* 0x002fc800078e02ff */
[----:B------:R-:W-:-:S05]  /*18e00*/  IMAD.IADD R4, R4, 0x1, R6 ;  /* 0x0000000104047824 */ /* 0x000fca00078e0206 */
[----:B------:R-:W-:-:S13]  /*18e10*/  ISETP.GT.AND P6, PT, R4, R0, PT ;  /* 0x000000000400720c */ /* 0x000fda0003fc4270 */
[----:B------:R-:W-:Y:S05]  /*18e20*/  @P6 BRA `(.L_x_10830) ;  /* 0x00000000009c6947 */ /* 0x000fea0003800000 */
.L_x_10835:
        /* <DEDUP_REMOVED lines=14> */
.L_x_10833:
[----:B------:R-:W-:Y:S05]  /*18f10*/  BSYNC B0 ;  /* 0x0000000000007941 */ /* 0x000fea0003800000 */
.L_x_10832:
        /* <DEDUP_REMOVED lines=18> */
.L_x_10965:
[----:B------:R-:W-:Y:S02]  /*19040*/  ULDC UR4, c[0x0][0xd38] ;  /* 0x00034e0000047ab9 */ /* 0x000fe40000000800 */
[----:B------:R-:W-:-:S05]  /*19050*/  MOV R16, UR4 ;  /* 0x0000000400107c02 */ /* 0x000fca0008000f00 */
[----:B-1----:R-:W-:-:S04]  /*19060*/  IMAD R6, R6, R16, RZ ;  /* 0x0000001006067224 */ /* 0x002fc800078e02ff */
[----:B------:R-:W-:-:S05]  /*19070*/  IMAD.IADD R4, R6, 0x1, R4 ;  /* 0x0000000106047824 */ /* 0x000fca00078e0204 */
[----:B------:R-:W-:-:S13]  /*19080*/  ISETP.GT.AND P6, PT, R4, R0, PT ;  /* 0x000000000400720c */ /* 0x000fda0003fc4270 */
[----:B------:R-:W-:Y:S05]  /*19090*/  @!P6 BRA `(.L_x_10835) ;  /* 0xfffffffc0064e947 */ /* 0x000fea000383ffff */
.L_x_10830:
        /* <DEDUP_REMOVED lines=8> */
.L_x_10969:
[----:B------:R-:W-:Y:S01]  /*19120*/  ISETP.NE.AND P0, PT, R5, RZ, PT ;  /* 0x000000ff0500720c */ /* 0x000fe20003f05270 */
[----:B-1----:R-:W-:-:S12]  /*19130*/  IMAD.MOV.U32 R2, RZ, RZ, RZ ;  /* 0x000000ffff027224 */ /* 0x002fd800078e00ff */
[----:B------:R-:W-:Y:S05]  /*19140*/  @!P0 BRA `(.L_x_10837) ;  /* 0x0000000000108947 */ /* 0x000fea0003800000 */
[----:B------:R-:W-:Y:S01]  /*19150*/  UMOV UR4, 0xffffffff ;  /* 0xffffffff00047882 */ /* 0x000fe20000000000 */
[----:B------:R-:W-:Y:S02]  /*19160*/  VIADD R12, R4, 0xffffffff ;  /* 0xffffffff040c7836 */ /* 0x000fe40000000000 */
[----:B------:R-:W-:Y:S05]  /*19170*/  BRA.DIV UR4, `(.L_x_10838) ;  /* 0x0000003e04247947 */ /* 0x000fea000b800000 */
[----:B------:R1:W3:Y:S02]  /*19180*/  SHFL.IDX PT, R2, R3, R12, 0x1f ;  /* 0x00001f0c03027589 */ /* 0x0002e400000e0000 */
.L_x_10837:
        /* <DEDUP_REMOVED lines=31> */
.L_x_10831:
[----:B------:R-:W-:Y:S01]  /*19380*/  UMOV UR4, URZ ;  /* 0x0000003f00047c82 */ /* 0x000fe20008000000 */
[----:B------:R-:W-:Y:S01]  /*19390*/  UMOV UR5, URZ ;  /* 0x0000003f00057c82 */ /* 0x000fe20008000000 */
[----:B------:R-:W-:Y:S01]  /*193a0*/  ULDC UR6, c[0x0][0xd3c] ;  /* 0x00034f0000067ab9 */ /* 0x000fe20000000800 */
[----:B------:R-:W-:Y:S02]  /*193b0*/  IMAD.MOV.U32 R16, RZ, RZ, R0 ;  /* 0x000000ffff107224 */ /* 0x000fe400078e0000 */
[----:B------:R-:W-:Y:S02]  /*193c0*/  IMAD.U32 R17, RZ, RZ, UR4 ;  /* 0x00000004ff117e24 */ /* 0x000fe4000f8e00ff */
[----:B------:R-:W-:Y:S02]  /*193d0*/  IMAD.U32 R18, RZ, RZ, UR5 ;  /* 0x00000005ff127e24 */ /* 0x000fe4000f8e00ff */
[----:B------:R-:W-:-:S07]  /*193e0*/  IMAD.U32 R19, RZ, RZ, UR6 ;  /* 0x00000006ff137e24 */ /* 0x000fce000f8e00ff */
.L_x_10839:
        /* <DEDUP_REMOVED lines=12> */
.L_x_10828:
[----:B------:R-:W-:Y:S02]  /*194b0*/  ULDC UR4, c[0x0][0xd3c] ;  /* 0x00034f0000047ab9 */ /* 0x000fe40000000800 */
[----:B---3--:R-:W-:-:S13]  /*194c0*/  ISETP.GE.AND P0, PT, R19, UR4, PT ;  /* 0x0000000413007c0c */ /* 0x008fda000bf06270 */
[----:B------:R-:W-:Y:S05]  /*194d0*/  @!P0 BRA `(.L_x_10840) ;  /* 0xffffff8c00148947 */ /* 0x000fea000383ffff */
[----:B------:R-:W-:Y:S05]  /*194e0*/  BSYNC B8 ;  /* 0x0000000000087941 */ /* 0x000fea0003800000 */
.L_x_10694:
        /* <DEDUP_REMOVED lines=12> */
.L_x_10972:
[----:B------:R-:W-:Y:S05]  /*195b0*/  BSYNC B0 ;  /* 0x0000000000007941 */ /* 0x000fea0003800000 */
.L_x_10841:
[----:B------:R-:W-:-:S03]  /*195c0*/  UMOV UR4, 0xffffffff ;  /* 0xffffffff00047882 */ /* 0x000fc60000000000 */
[----:B------:R-:W-:Y:S05]  /*195d0*/  BRA.DIV UR4, `(.L_x_10843) ;  /* 0x0000003a04487947 */ /* 0x000fea000b800000 */
[----:B------:R-:W1:Y:S02]  /*195e0*/  S2R R2, SR_TID.X ;  /* 0x0000000000027919 */ /* 0x000e640000002100 */
[----:B-1----:R-:W-:-:S04]  /*195f0*/  SHF.R.U32.HI R2, RZ, 0x5, R2 ;  /* 0x00000005ff027819 */ /* 0x002fc80000011602 */
[----:B------:R-:W-:-:S05]  /*19600*/  LOP3.LUT R2, R2, 0x3, RZ, 0xc0, !PT ;  /* 0x0000000302027812 */ /* 0x000fca00078ec0ff */
[----:B------:R1:W2:Y:S02]  /*19610*/  SHFL.IDX PT, R14, R2, RZ, 0x1f ;  /* 0x00001fff020e7589 */ /* 0x0002a400000e0000 */
.L_x_10975:
[----:B--2---:R-:W-:-:S13]  /*19620*/  ISETP.NE.AND P0, PT, R14, RZ, PT ;  /* 0x000000ff0e00720c */ /* 0x004fda0003f05270 */
[----:B------:R-:W-:Y:S05]  /*19630*/  @P0 BRA `(.L_x_10549) ;  /* 0x0000000000940947 */ /* 0x000fea0003800000 */
[----:B------:R-:W-:-:S03]  /*19640*/  UMOV UR4, 0xffffffff ;  /* 0xffffffff00047882 */ /* 0x000fc60000000000 */
[----:B------:R-:W-:Y:S05]  /*19650*/  BRA.DIV UR4, `(.L_x_10844) ;  /* 0x0000003a045c7947 */ /* 0x000fea000b800000 */
[----:B------:R-:W-:-:S13]  /*19660*/  ELECT P6, URZ, PT ;  /* 0x00000000003f782f */ /* 0x000fda00038c0000 */
.L_x_10978:
[----:B------:R-:W-:Y:S05]  /*19670*/  @!P6 BRA `(.L_x_10549) ;  /* 0x000000000084e947 */ /* 0x000fea0003800000 */
[----:B-1----:R-:W2:Y:S02]  /*19680*/  LDL.LU R2, [R1+0x90] ;  /* 0x0000900001027983 */ /* 0x002ea40000300800 */
[----:B--2---:R-:W-:-:S04]  /*19690*/  LOP3.LUT R2, R2, 0x2, RZ, 0xfc, !PT ;  /* 0x0000000202027812 */ /* 0x004fc800078efcff */
[----:B------:R-:W-:-:S13]  /*196a0*/  ISETP.NE.AND P2, PT, R2, 0x3, PT ;  /* 0x000000030200780c */ /* 0x000fda0003f45270 */
[----:B------:R-:W-:Y:S05]  /*196b0*/  @!P2 BRA `(.L_x_10845) ;  /* 0x000000000004a947 */ /* 0x000fea0003800000 */
[----:B------:R-:W-:Y:S01]  /*196c0*/  BPT.TRAP 0x1 ;  /* 0x000000040000795c */ /* 0x000fe20000300000 */
.L_x_10845:
        /* <DEDUP_REMOVED lines=14> */
.L_x_10979:
[----:B------:R-:W1:Y:S02]  /*197b0*/  SYNCS.PHASECHK.TRANS64.TRYWAIT P0, [R7+URZ], R2 ;  /* 0x00000002070075a7 */ /* 0x000e64000800017f */
[----:B-1----:R-:W-:Y:S05]  /*197c0*/  @!P0 BRA `(.L_x_10847) ;  /* 0x0000003800348947 */ /* 0x002fea0003800000 */
.L_x_10980:
[----:B------:R-:W-:Y:S05]  /*197d0*/  @!P2 BRA `(.L_x_10848) ;  /* 0x000000000004a947 */ /* 0x000fea0003800000 */
[----:B------:R-:W-:Y:S01]  /*197e0*/  BPT.TRAP 0x1 ;  /* 0x000000040000795c */ /* 0x000fe20000300000 */
.L_x_10848:
[----:B------:R-:W2:Y:S01]  /*197f0*/  LDL.LU R4, [R1+0x8] ;  /* 0x0000080001047983 */ /* 0x000ea20000300800 */
[----:B------:R-:W-:-:S05]  /*19800*/  VIADD R0, R0, 0x32460 ;  /* 0x0003246000007836 */ /* 0x000fca0000000000 */
[----:B--2---:R-:W-:-:S04]  /*19810*/  LEA R4, R4, R0, 0x3 ;  /* 0x0000000004047211 */ /* 0x004fc800078e18ff */
[----:B------:R-:W2:Y:S02]  /*19820*/  SYNCS.PHASECHK.TRANS64.TRYWAIT P0, [R4+URZ], R5 ;  /* 0x00000005040075a7 */ /* 0x000ea4000800017f */
[----:B--2---:R-:W-:Y:S05]  /*19830*/  @!P0 BRA `(.L_x_10849) ;  /* 0x00000038002c8947 */ /* 0x004fea0003800000 */
.L_x_10981:
[----:B------:R-:W-:-:S07]  /*19840*/  IMAD R3, R3, 0x8, R0 ;  /* 0x0000000803037824 */ /* 0x000fce00078e0200 */
.L_x_10850:
[----:B---3--:R3:W0:Y:S02]  /*19850*/  SYNCS.PHASECHK.TRANS64.TRYWAIT P0, [R3+URZ], R2 ;  /* 0x00000002030075a7 */ /* 0x008624000800017f */
[----:B0-----:R-:W-:Y:S05]  /*19860*/  @!P0 NANOSLEEP.SYNCS 0x989680 ;  /* 0x009896800000895d */ /* 0x001fea0003900000 */
[----:B------:R-:W0:Y:S02]  /*19870*/  @!P0 SYNCS.PHASECHK.TRANS64 P0, [R3+URZ], R2 ;  /* 0x00000002030085a7 */ /* 0x000e24000800007f */
[----:B0-----:R-:W-:Y:S05]  /*19880*/  @!P0 BRA `(.L_x_10850) ;  /* 0xfffffffc00f08947 */ /* 0x001fea000383ffff */
.L_x_10549:
[----:B------:R-:W-:Y:S05]  /*19890*/  BSYNC B9 ;  /* 0x0000000000097941 */ /* 0x000fea0003800000 */
.L_x_10546:
[----:B------:R-:W-:Y:S05]  /*198a0*/  EXIT ;  /* 0x000000000000794d */ /* 0x000fea0003800000 */
.L_x_10567:
[----:B0-----:R0:W1:Y:S02]  /*198b0*/  SYNCS.PHASECHK.TRANS64.TRYWAIT P6, [R94+URZ+0x32490], R108 ;  /* 0x0324906c5e0075a7 */ /* 0x00106400080c017f */
[----:B-1----:R-:W-:Y:S05]  /*198c0*/  @!P6 NANOSLEEP.SYNCS 0x989680 ;  /* 0x009896800000e95d */ /* 0x002fea0003900000 */
[----:B------:R-:W1:Y:S02]  /*198d0*/  @!P6 SYNCS.PHASECHK.TRANS64 P6, [R94+URZ+0x32490], R108 ;  /* 0x0324906c5e00e5a7 */ /* 0x000e6400080c007f */
[----:B-1----:R-:W-:Y:S05]  /*198e0*/  @!P6 BRA `(.L_x_10567) ;  /* 0xfffffffc00f0e947 */ /* 0x002fea000383ffff */
[----:B------:R-:W-:Y:S05]  /*198f0*/  BRA `(.L_x_10851) ;  /* 0xfffffe9000a07947 */ /* 0x000fea000383ffff */
.L_x_10585:
[----:B0-----:R0:W1:Y:S02]  /*19900*/  SYNCS.PHASECHK.TRANS64.TRYWAIT P5, [R94+URZ+0x32490], R108 ;  /* 0x0324906c5e0075a7 */ /* 0x00106400080a017f */
[----:B-1----:R-:W-:Y:S05]  /*19910*/  @!P5 NANOSLEEP.SYNCS 0x989680 ;  /* 0x009896800000d95d */ /* 0x002fea0003900000 */
[----:B------:R-:W1:Y:S02]  /*19920*/  @!P5 SYNCS.PHASECHK.TRANS64 P5, [R94+URZ+0x32490], R108 ;  /* 0x0324906c5e00d5a7 */ /* 0x000e6400080a007f */
[----:B-1----:R-:W-:Y:S05]  /*19930*/  @!P5 BRA `(.L_x_10585) ;  /* 0xfffffffc00f0d947 */ /* 0x002fea000383ffff */
[----:B------:R-:W-:Y:S05]  /*19940*/  BRA `(.L_x_10852) ;  /* 0xfffffea000e87947 */ /* 0x000fea000383ffff */
.L_x_10594:
[----:B0-----:R0:W1:Y:S02]  /*19950*/  SYNCS.PHASECHK.TRANS64.TRYWAIT P4, [R94+URZ+0x32490], R108 ;  /* 0x0324906c5e0075a7 */ /* 0x001064000808017f */
[----:B-1----:R-:W-:Y:S05]  /*19960*/  @!P4 NANOSLEEP.SYNCS 0x989680 ;  /* 0x009896800000c95d */ /* 0x002fea0003900000 */
[----:B------:R-:W1:Y:S02]  /*19970*/  @!P4 SYNCS.PHASECHK.TRANS64 P4, [R94+URZ+0x32490], R108 ;  /* 0x0324906c5e00c5a7 */ /* 0x000e64000808007f */
[----:B-1----:R-:W-:Y:S05]  /*19980*/  @!P4 BRA `(.L_x_10594) ;  /* 0xfffffffc00f0c947 */ /* 0x002fea000383ffff */
[----:B------:R-:W-:Y:S05]  /*19990*/  BRA `(.L_x_10853) ;  /* 0xfffffeb000d07947 */ /* 0x000fea000383ffff */
.L_x_10600:
[----:B-1----:R1:W2:Y:S02]  /*199a0*/  SYNCS.PHASECHK.TRANS64.TRYWAIT P3, [R94+URZ+0x324b0], R108 ;  /* 0x0324b06c5e0075a7 */ /* 0x0022a4000806017f */
[----:B--2---:R-:W-:Y:S05]  /*199b0*/  @!P3 NANOSLEEP.SYNCS 0x989680 ;  /* 0x009896800000b95d */ /* 0x004fea0003900000 */
[----:B------:R-:W2:Y:S02]  /*199c0*/  @!P3 SYNCS.PHASECHK.TRANS64 P3, [R94+URZ+0x324b0], R108 ;  /* 0x0324b06c5e00b5a7 */ /* 0x000ea4000806007f */
[----:B--2---:R-:W-:Y:S05]  /*199d0*/  @!P3 BRA `(.L_x_10600) ;  /* 0xfffffffc00f0b947 */ /* 0x004fea000383ffff */
[----:B------:R-:W-:Y:S05]  /*199e0*/  BRA `(.L_x_10854) ;  /* 0xfffffeb4005c7947 */ /* 0x000fea000383ffff */
.L_x_10608:
[----:B------:R-:W0:Y:S01]  /*199f0*/  S2R R7, SR_TID.X ;  /* 0x0000000000077919 */ /* 0x000e220000002100 */
[----:B------:R-:W-:Y:S01]  /*19a00*/  BSSY B0, `(.L_x_10855) ;  /* 0x000000c000007945 */ /* 0x000fe20003800000 */
[----:B------:R-:W-:Y:S02]  /*19a10*/  IMAD.MOV.U32 R12, RZ, RZ, RZ ;  /* 0x000000ffff0c7224 */ /* 0x000fe400078e00ff */
[----:B------:R-:W-:Y:S02]  /*19a20*/  IMAD.MOV.U32 R11, RZ, RZ, 0x1f ;  /* 0x0000001fff0b7424 */ /* 0x000fe400078e00ff */
[----:B------:R-:W-:Y:S02]  /*19a30*/  IMAD.MOV.U32 R15, RZ, RZ, -0x1 ;  /* 0xffffffffff0f7424 */ /* 0x000fe400078e00ff */
[----:B0-----:R-:W-:-:S05]  /*19a40*/  VIADD R20, R7, 0xffffff80 ;  /* 0xffffff8007147836 */ /* 0x001fca0000000000 */
[----:B------:R-:W-:-:S04]  /*19a50*/  SHF.R.S32.HI R7, RZ, 0x1f, R20 ;  /* 0x0000001fff077819 */ /* 0x000fc80000011414 */
[----:B------:R-:W-:-:S04]  /*19a60*/  LEA.HI R7, R7, R20, RZ, 0x7 ;  /* 0x0000001407077211 */ /* 0x000fc800078f38ff */
[----:B------:R-:W-:-:S05]  /*19a70*/  SHF.R.S32.HI R7, RZ, 0x7, R7 ;  /* 0x00000007ff077819 */ /* 0x000fca0000011407 */
[----:B------:R-:W-:-:S07]  /*19a80*/  IMAD.MOV.U32 R13, RZ, RZ, R7 ;  /* 0x000000ffff0d7224 */ /* 0x000fce00078e0007 */
[----:B-----5:R-:W-:Y:S05]  /*19a90*/  WARPSYNC.COLLECTIVE R15, `(.L_x_10856) ;  /* 0x000000000f087348 */ /* 0x020fea0003c00000 */
[----:B------:R0:W1:Y:S02]  /*19aa0*/  SHFL.IDX P6, R14, R13, R12, R11 ;  /* 0x0000000c0d0e7389 */ /* 0x00006400000c000b */
[----:B01---5:R-:W-:Y:S01]  /*19ab0*/  ENDCOLLECTIVE ;  /* 0x000000000000791b */ /* 0x023fe20003800000 */
.L_x_10856:
[----:B------:R-:W-:Y:S05]  /*19ac0*/  BSYNC B0 ;  /* 0x0000000000007941 */ /* 0x000fea0003800000 */
.L_x_10855:
[----:B------:R-:W-:Y:S05]  /*19ad0*/  BRA `(.L_x_10857) ;  /* 0xfffffec000147947 */ /* 0x000fea000383ffff */
.L_x_10620:
        /* <DEDUP_REMOVED lines=8> */
.L_x_10859:
[----:B------:R-:W-:Y:S05]  /*19b60*/  BSYNC B1 ;  /* 0x0000000000017941 */ /* 0x000fea0003800000 */
.L_x_10858:
        /* <DEDUP_REMOVED lines=8> */
.L_x_10860:
[----:B------:R-:W-:Y:S02]  /*19bf0*/  IMAD.MOV.U32 R13, RZ, RZ, R27 ;  /* 0x000000ffff0d7224 */ /* 0x000fe400078e001b */
[----:B------:R-:W-:-:S07]  /*19c00*/  IMAD.MOV.U32 R0, RZ, RZ, R14 ;  /* 0x000000ffff007224 */ /* 0x000fce00078e000e */
[----:B------:R-:W-:Y:S05]  /*19c10*/  WARPSYNC.COLLECTIVE R15, `(.L_x_10861) ;  /* 0x000000000f087348 */ /* 0x000fea0003c00000 */
[----:B------:R0:W1:Y:S02]  /*19c20*/  SHFL.IDX P6, R14, R13, R12, R11 ;  /* 0x0000000c0d0e7389 */ /* 0x00006400000c000b */
[----:B01----:R-:W-:Y:S01]  /*19c30*/  ENDCOLLECTIVE ;  /* 0x000000000000791b */ /* 0x003fe20003800000 */
.L_x_10861:
[----:B------:R-:W-:Y:S02]  /*19c40*/  IMAD.MOV.U32 R13, RZ, RZ, R26 ;  /* 0x000000ffff0d7224 */ /* 0x000fe400078e001a */
[----:B------:R-:W-:-:S07]  /*19c50*/  IMAD.MOV.U32 R5, RZ, RZ, R14 ;  /* 0x000000ffff057224 */ /* 0x000fce00078e000e */
[----:B------:R-:W-:Y:S05]  /*19c60*/  WARPSYNC.COLLECTIVE R15, `(.L_x_10862) ;  /* 0x000000000f087348 */ /* 0x000fea0003c00000 */
[----:B------:R0:W1:Y:S02]  /*19c70*/  SHFL.IDX P6, R14, R13, R12, R11 ;  /* 0x0000000c0d0e7389 */ /* 0x00006400000c000b */
[----:B01----:R-:W-:Y:S01]  /*19c80*/  ENDCOLLECTIVE ;  /* 0x000000000000791b */ /* 0x003fe20003800000 */
.L_x_10862:
[----:B------:R-:W-:Y:S05]  /*19c90*/  BRA `(.L_x_10863) ;  /* 0xfffffec4000c7947 */ /* 0x000fea000383ffff */
.L_x_10624:
[----:B0-----:R0:W1:Y:S02]  /*19ca0*/  SYNCS.PHASECHK.TRANS64.TRYWAIT P0, [R18+URZ+0x32400], R5 ;  /* 0x03240005120075a7 */ /* 0x001064000800017f */
[----:B-1----:R-:W-:Y:S05]  /*19cb0*/  @!P0 NANOSLEEP.SYNCS 0x989680 ;  /* 0x009896800000895d */ /* 0x002fea0003900000 */
[----:B------:R-:W1:Y:S02]  /*19cc0*/  @!P0 SYNCS.PHASECHK.TRANS64 P0, [R18+URZ+0x32400], R5 ;  /* 0x03240005120085a7 */ /* 0x000e64000800007f */
[----:B-1----:R-:W-:Y:S05]  /*19cd0*/  @!P0 BRA `(.L_x_10624) ;  /* 0xfffffffc00f08947 */ /* 0x002fea000383ffff */
[----:B------:R-:W-:Y:S05]  /*19ce0*/  BRA `(.L_x_10864) ;  /* 0xfffffec800207947 */ /* 0x000fea000383ffff */
.L_x_10632:
        /* <DEDUP_REMOVED lines=8> */
.L_x_10866:
[----:B------:R-:W-:Y:S05]  /*19d70*/  BSYNC B1 ;  /* 0x0000000000017941 */ /* 0x000fea0003800000 */
.L_x_10865:
        /* <DEDUP_REMOVED lines=8> */
.L_x_10867:
[----:B------:R-:W-:Y:S02]  /*19e00*/  IMAD.MOV.U32 R13, RZ, RZ, R27 ;  /* 0x000000ffff0d7224 */ /* 0x000fe400078e001b */
[----:B------:R-:W-:-:S07]  /*19e10*/  IMAD.MOV.U32 R3, RZ, RZ, R14 ;  /* 0x000000ffff037224 */ /* 0x000fce00078e000e */
[----:B------:R-:W-:Y:S05]  /*19e20*/  WARPSYNC.COLLECTIVE R15, `(.L_x_10868) ;  /* 0x000000000f087348 */ /* 0x000fea0003c00000 */
[----:B------:R0:W1:Y:S02]  /*19e30*/  SHFL.IDX P6, R14, R13, R12, R11 ;  /* 0x0000000c0d0e7389 */ /* 0x00006400000c000b */
[----:B01----:R-:W-:Y:S01]  /*19e40*/  ENDCOLLECTIVE ;  /* 0x000000000000791b */ /* 0x003fe20003800000 */
.L_x_10868:
[----:B------:R-:W-:Y:S02]  /*19e50*/  IMAD.MOV.U32 R13, RZ, RZ, R26 ;  /* 0x000000ffff0d7224 */ /* 0x000fe400078e001a */
[----:B------:R-:W-:-:S07]  /*19e60*/  IMAD.MOV.U32 R20, RZ, RZ, R14 ;  /* 0x000000ffff147224 */ /* 0x000fce00078e000e */
[----:B------:R-:W-:Y:S05]  /*19e70*/  WARPSYNC.COLLECTIVE R15, `(.L_x_10869) ;  /* 0x000000000f087348 */ /* 0x000fea0003c00000 */
[----:B------:R0:W1:Y:S02]  /*19e80*/  SHFL.IDX P6, R14, R13, R12, R11 ;  /* 0x0000000c0d0e7389 */ /* 0x00006400000c000b */
[----:B01----:R-:W-:Y:S01]  /*19e90*/  ENDCOLLECTIVE ;  /* 0x000000000000791b */ /* 0x003fe20003800000 */
.L_x_10869:
[----:B------:R-:W-:Y:S05]  /*19ea0*/  BRA `(.L_x_10870) ;  /* 0xfffffed000807947 */ /* 0x000fea000383ffff */
.L_x_10636:
[----:B0-----:R0:W1:Y:S02]  /*19eb0*/  SYNCS.PHASECHK.TRANS64.TRYWAIT P1, [R18+URZ+0x32400], R21 ;  /* 0x03240015120075a7 */ /* 0x001064000802017f */
[----:B-1----:R-:W-:Y:S05]  /*19ec0*/  @!P1 NANOSLEEP.SYNCS 0x989680 ;  /* 0x009896800000995d */ /* 0x002fea0003900000 */
[----:B------:R-:W1:Y:S02]  /*19ed0*/  @!P1 SYNCS.PHASECHK.TRANS64 P1, [R18+URZ+0x32400], R21 ;  /* 0x03240015120095a7 */ /* 0x000e64000802007f */
[----:B-1----:R-:W-:Y:S05]  /*19ee0*/  @!P1 BRA `(.L_x_10636) ;  /* 0xfffffffc00f09947 */ /* 0x002fea000383ffff */
[----:B------:R-:W-:Y:S05]  /*19ef0*/  BRA `(.L_x_10871) ;  /* 0xfffffed4005c7947 */ /* 0x000fea000383ffff */
.L_x_10642:
[----:B--2---:R2:W3:Y:S02]  /*19f00*/  SYNCS.PHASECHK.TRANS64.TRYWAIT P1, [R0+URZ+0x32430], R7 ;  /* 0x03243007000075a7 */ /* 0x0044e4000802017f */
[----:B---3--:R-:W-:Y:S05]  /*19f10*/  @!P1 NANOSLEEP.SYNCS 0x989680 ;  /* 0x009896800000995d */ /* 0x008fea0003900000 */
[----:B------:R-:W3:Y:S02]  /*19f20*/  @!P1 SYNCS.PHASECHK.TRANS64 P1, [R0+URZ+0x32430], R7 ;  /* 0x03243007000095a7 */ /* 0x000ee4000802007f */
[----:B---3--:R-:W-:Y:S05]  /*19f30*/  @!P1 BRA `(.L_x_10642) ;  /* 0xfffffffc00f09947 */ /* 0x008fea000383ffff */
[----:B------:R-:W-:Y:S05]  /*19f40*/  BRA `(.L_x_10641) ;  /* 0xfffffee0006c7947 */ /* 0x000fea000383ffff */
.L_x_10644:
[----:B---3--:R3:W4:Y:S02]  /*19f50*/  SYNCS.PHASECHK.TRANS64.TRYWAIT P1, [R18+URZ+0x32410], R3 ;  /* 0x03241003120075a7 */ /* 0x008724000802017f */
[----:B----4-:R-:W-:Y:S05]  /*19f60*/  @!P1 NANOSLEEP.SYNCS 0x989680 ;  /* 0x009896800000995d */ /* 0x010fea0003900000 */
[----:B------:R-:W4:Y:S02]  /*19f70*/  @!P1 SYNCS.PHASECHK.TRANS64 P1, [R18+URZ+0x32410], R3 ;  /* 0x03241003120095a7 */ /* 0x000f24000802007f */
[----:B----4-:R-:W-:Y:S05]  /*19f80*/  @!P1 BRA `(.L_x_10644) ;  /* 0xfffffffc00f09947 */ /* 0x010fea000383ffff */
[----:B------:R-:W-:Y:S05]  /*19f90*/  BRA `(.L_x_10872) ;  /* 0xfffffee400547947 */ /* 0x000fea000383ffff */
.L_x_10649:
[----:B0-----:R0:W3:Y:S02]  /*19fa0*/  SYNCS.PHASECHK.TRANS64.TRYWAIT P2, [R0+URZ+0x32450], R7 ;  /* 0x03245007000075a7 */ /* 0x0010e4000804017f */
[----:B---3--:R-:W-:Y:S05]  /*19fb0*/  @!P2 NANOSLEEP.SYNCS 0x989680 ;  /* 0x009896800000a95d */ /* 0x008fea0003900000 */
[----:B------:R-:W3:Y:S02]  /*19fc0*/  @!P2 SYNCS.PHASECHK.TRANS64 P2, [R0+URZ+0x32450], R7 ;  /* 0x032450070000a5a7 */ /* 0x000ee4000804007f */
[----:B---3--:R-:W-:Y:S05]  /*19fd0*/  @!P2 BRA `(.L_x_10649) ;  /* 0xfffffffc00f0a947 */ /* 0x008fea000383ffff */
[----:B------:R-:W-:Y:S05]  /*19fe0*/  BRA `(.L_x_10648) ;  /* 0xfffffee400747947 */ /* 0x000fea000383ffff */
.L_x_10654:
[----:B-1----:R1:W2:Y:S02]  /*19ff0*/  SYNCS.PHASECHK.TRANS64.TRYWAIT P3, [R3+URZ+0x32430], R6 ;  /* 0x03243006030075a7 */ /* 0x0022a4000806017f */
[----:B--2---:R-:W-:Y:S05]  /*1a000*/  @!P3 NANOSLEEP.SYNCS 0x989680 ;  /* 0x009896800000b95d */ /* 0x004fea0003900000 */
[----:B------:R-:W2:Y:S02]  /*1a010*/  @!P3 SYNCS.PHASECHK.TRANS64 P3, [R3+URZ+0x32430], R6 ;  /* 0x032430060300b5a7 */ /* 0x000ea4000806007f */
[----:B--2---:R-:W-:Y:S05]  /*1a020*/  @!P3 BRA `(.L_x_10654) ;  /* 0xfffffffc00f0b947 */ /* 0x004fea000383ffff */
[----:B------:R-:W-:Y:S05]  /*1a030*/  BRA `(.L_x_10653) ;  /* 0xffffff1000047947 */ /* 0x000fea000383ffff */
.L_x_10659:
[----:B---3--:R3:W4:Y:S02]  /*1a040*/  SYNCS.PHASECHK.TRANS64.TRYWAIT P3, [R3+URZ+0x32450], R6 ;  /* 0x03245006030075a7 */ /* 0x008724000806017f */
[----:B----4-:R-:W-:Y:S05]  /*1a050*/  @!P3 NANOSLEEP.SYNCS 0x989680 ;  /* 0x009896800000b95d */ /* 0x010fea0003900000 */
[----:B------:R-:W4:Y:S02]  /*1a060*/  @!P3 SYNCS.PHASECHK.TRANS64 P3, [R3+URZ+0x32450], R6 ;  /* 0x032450060300b5a7 */ /* 0x000f24000806007f */
[----:B----4-:R-:W-:Y:S05]  /*1a070*/  @!P3 BRA `(.L_x_10659) ;  /* 0xfffffffc00f0b947 */ /* 0x010fea000383ffff */
[----:B------:R-:W-:Y:S05]  /*1a080*/  BRA `(.L_x_10658) ;  /* 0xffffff1000b07947 */ /* 0x000fea000383ffff */
.L_x_10674:
[----:B------:R-:W-:Y:S02]  /*1a090*/  IMAD.MOV.U32 R13, RZ, RZ, R4 ;  /* 0x000000ffff0d7224 */ /* 0x000fe400078e0004 */
[----:B------:R-:W-:Y:S02]  /*1a0a0*/  IMAD.MOV.U32 R12, RZ, RZ, RZ ;  /* 0x000000ffff0c7224 */ /* 0x000fe400078e00ff */
[----:B------:R-:W-:Y:S02]  /*1a0b0*/  IMAD.MOV.U32 R11, RZ, RZ, 0x181f ;  /* 0x0000181fff0b7424 */ /* 0x000fe400078e00ff */
[----:B------:R-:W-:-:S07]  /*1a0c0*/  IMAD.MOV.U32 R15, RZ, RZ, -0x1 ;  /* 0xffffffffff0f7424 */ /* 0x000fce00078e00ff */
[----:B01----:R-:W-:Y:S05]  /*1a0d0*/  WARPSYNC.COLLECTIVE R15, `(.L_x_10873) ;  /* 0x000000000f087348 */ /* 0x003fea0003c00000 */
[----:B------:R2:W3:Y:S02]  /*1a0e0*/  SHFL.IDX P6, R14, R13, R12, R11 ;  /* 0x0000000c0d0e7389 */ /* 0x0004e400000c000b */
[----:B0123--:R-:W-:Y:S01]  /*1a0f0*/  ENDCOLLECTIVE ;  /* 0x000000000000791b */ /* 0x00ffe20003800000 */
.L_x_10873:
[----:B------:R-:W-:Y:S02]  /*1a100*/  IMAD.MOV.U32 R13, RZ, RZ, R3 ;  /* 0x000000ffff0d7224 */ /* 0x000fe400078e0003 */
[----:B------:R-:W-:-:S07]  /*1a110*/  IMAD.MOV.U32 R0, RZ, RZ, R14 ;  /* 0x000000ffff007224 */ /* 0x000fce00078e000e */
[----:B------:R-:W-:Y:S05]  /*1a120*/  WARPSYNC.COLLECTIVE R15, `(.L_x_10874) ;  /* 0x000000000f087348 */ /* 0x000fea0003c00000 */
[----:B------:R0:W1:Y:S02]  /*1a130*/  SHFL.IDX P6, R14, R13, R12, R11 ;  /* 0x0000000c0d0e7389 */ /* 0x00006400000c000b */
[----:B01----:R-:W-:Y:S01]  /*1a140*/  ENDCOLLECTIVE ;  /* 0x000000000000791b */ /* 0x003fe20003800000 */
.L_x_10874:
[----:B------:R-:W-:Y:S05]  /*1a150*/  BRA `(.L_x_10875) ;  /* 0xffffff6c00387947 */ /* 0x000fea000383ffff */
.L_x_10677:
[----:B------:R-:W-:Y:S01]  /*1a160*/  BSSY B1, `(.L_x_10876) ;  /* 0x0000008000017945 */ /* 0x000fe20003800000 */
[----:B---3--:R-:W-:Y:S01]  /*1a170*/  IMAD.MOV.U32 R13, RZ, RZ, R4 ;  /* 0x000000ffff0d7224 */ /* 0x008fe200078e0004 */
[----:B------:R-:W-:Y:S01]  /*1a180*/  MOV R15, 0xffffffff ;  /* 0xffffffff000f7802 */ /* 0x000fe20000000f00 */
[----:B------:R-:W-:Y:S02]  /*1a190*/  IMAD.MOV.U32 R12, RZ, RZ, 0x1 ;  /* 0x00000001ff0c7424 */ /* 0x000fe400078e00ff */
[----:B------:R-:W-:-:S07]  /*1a1a0*/  IMAD.MOV.U32 R11, RZ, RZ, 0x181f ;  /* 0x0000181fff0b7424 */ /* 0x000fce00078e00ff */
[----:B012-4-:R-:W-:Y:S05]  /*1a1b0*/  WARPSYNC.COLLECTIVE R15, `(.L_x_10877) ;  /* 0x000000000f087348 */ /* 0x017fea0003c00000 */
[----:B----4-:R3:W4:Y:S02]  /*1a1c0*/  SHFL.IDX P6, R14, R13, R12, R11 ;  /* 0x0000000c0d0e7389 */ /* 0x01072400000c000b */
[----:B01234-:R-:W-:Y:S01]  /*1a1d0*/  ENDCOLLECTIVE ;  /* 0x000000000000791b */ /* 0x01ffe20003800000 */
.L_x_10877:
[----:B------:R-:W-:Y:S05]  /*1a1e0*/  BSYNC B1 ;  /* 0x0000000000017941 */ /* 0x000fea0003800000 */
.L_x_10876:
        /* <DEDUP_REMOVED lines=8> */
.L_x_10878:
[----:B------:R-:W-:Y:S05]  /*1a270*/  BRA `(.L_x_10879) ;  /* 0xffffff6c006c7947 */ /* 0x000fea000383ffff */
.L_x_10680:
[----:B------:R-:W-:Y:S01]  /*1a280*/  BSSY B1, `(.L_x_10880) ;  /* 0x0000008000017945 */ /* 0x000fe20003800000 */
[----:B0-----:R-:W-:Y:S02]  /*1a290*/  IMAD.MOV.U32 R13, RZ, RZ, R4 ;  /* 0x000000ffff0d7224 */ /* 0x001fe400078e0004 */
[----:B------:R-:W-:Y:S02]  /*1a2a0*/  IMAD.MOV.U32 R12, RZ, RZ, 0x2 ;  /* 0x00000002ff0c7424 */ /* 0x000fe400078e00ff */
[----:B------:R-:W-:Y:S02]  /*1a2b0*/  IMAD.MOV.U32 R11, RZ, RZ, 0x181f ;  /* 0x0000181fff0b7424 */ /* 0x000fe400078e00ff */
[----:B------:R-:W-:-:S07]  /*1a2c0*/  IMAD.MOV.U32 R15, RZ, RZ, -0x1 ;  /* 0xffffffffff0f7424 */ /* 0x000fce00078e00ff */
[----:B-1234-:R-:W-:Y:S05]  /*1a2d0*/  WARPSYNC.COLLECTIVE R15, `(.L_x_10881) ;  /* 0x000000000f087348 */ /* 0x01efea0003c00000 */
[----:B----4-:R0:W4:Y:S02]  /*1a2e0*/  SHFL.IDX P6, R14, R13, R12, R11 ;  /* 0x0000000c0d0e7389 */ /* 0x01012400000c000b */
[----:B01234-:R-:W-:Y:S01]  /*1a2f0*/  ENDCOLLECTIVE ;  /* 0x000000000000791b */ /* 0x01ffe20003800000 */
.L_x_10881:
[----:B------:R-:W-:Y:S05]  /*1a300*/  BSYNC B1 ;  /* 0x0000000000017941 */ /* 0x000fea0003800000 */
.L_x_10880:
        /* <DEDUP_REMOVED lines=8> */
.L_x_10882:
[----:B------:R-:W-:Y:S05]  /*1a390*/  BRA `(.L_x_10883) ;  /* 0xffffff6c009c7947 */ /* 0x000fea000383ffff */
.L_x_10683:
[----:B------:R-:W-:Y:S01]  /*1a3a0*/  BSSY B1, `(.L_x_10884) ;  /* 0x0000008000017945 */ /* 0x000fe20003800000 */
[----:B0-----:R-:W-:Y:S02]  /*1a3b0*/  IMAD.MOV.U32 R13, RZ, RZ, R4 ;  /* 0x000000ffff0d7224 */ /* 0x001fe400078e0004 */
[----:B------:R-:W-:Y:S02]  /*1a3c0*/  IMAD.MOV.U32 R12, RZ, RZ, 0x3 ;  /* 0x00000003ff0c7424 */ /* 0x000fe400078e00ff */
[----:B------:R-:W-:Y:S02]  /*1a3d0*/  IMAD.MOV.U32 R11, RZ, RZ, 0x181f ;  /* 0x0000181fff0b7424 */ /* 0x000fe400078e00ff */
[----:B------:R-:W-:-:S07]  /*1a3e0*/  IMAD.MOV.U32 R15, RZ, RZ, -0x1 ;  /* 0xffffffffff0f7424 */ /* 0x000fce00078e00ff */
[----:B-1234-:R-:W-:Y:S05]  /*1a3f0*/  WARPSYNC.COLLECTIVE R15, `(.L_x_10885) ;  /* 0x000000000f087348 */ /* 0x01efea0003c00000 */
[----:B------:R0:W0:Y:S02]  /*1a400*/  SHFL.IDX P6, R14, R13, R12, R11 ;  /* 0x0000000c0d0e7389 */ /* 0x00002400000c000b */
[----:B01234-:R-:W-:Y:S01]  /*1a410*/  ENDCOLLECTIVE ;  /* 0x000000000000791b */ /* 0x01ffe20003800000 */
.L_x_10885:
[----:B------:R-:W-:Y:S05]  /*1a420*/  BSYNC B1 ;  /* 0x0000000000017941 */ /* 0x000fea0003800000 */
.L_x_10884:
        /* <DEDUP_REMOVED lines=8> */
.L_x_10886:
[----:B------:R-:W-:Y:S05]  /*1a4b0*/  BRA `(.L_x_10887) ;  /* 0xffffff6c00cc7947 */ /* 0x000fea000383ffff */
.L_x_10700:
        /* <DEDUP_REMOVED lines=11> */
.L_x_10889:
[----:B------:R-:W-:Y:S05]  /*1a570*/  BSYNC B1 ;  /* 0x0000000000017941 */ /* 0x000fea0003800000 */
.L_x_10888:
[----:B------:R-:W-:Y:S05]  /*1a580*/  BRA `(.L_x_10890) ;  /* 0xffffff8000b07947 */ /* 0x000fea000383ffff */
.L_x_10702:
[----:B------:R-:W-:Y:S01]  /*1a590*/  BSSY B1, `(.L_x_10891) ;  /* 0x0000006000017945 */ /* 0x000fe20003800000 */
[----:B------:R-:W-:-:S07]  /*1a5a0*/  MOV R15, 0xffffffff ;  /* 0xffffffff000f7802 */ /* 0x000fce0000000f00 */
[----:B0-----:R-:W-:Y:S05]  /*1a5b0*/  WARPSYNC.COLLECTIVE R15, `(.L_x_10892) ;  /* 0x000000000f0c7348 */ /* 0x001fea0003c00000 */
[----:B------:R-:W-:Y:S02]  /*1a5c0*/  ELECT P6, UR62, PT ;  /* 0x00000000003e782f */ /* 0x000fe400038c0000 */
[----:B------:R-:W-:Y:S01]  /*1a5d0*/  MOV R14, UR62 ;  /* 0x0000003e000e7c02 */ /* 0x000fe20008000f00 */
[----:B0-----:R-:W-:Y:S10]  /*1a5e0*/  ENDCOLLECTIVE ;  /* 0x000000000000791b */ /* 0x001ff40003800000 */
.L_x_10892:
[----:B------:R-:W-:Y:S05]  /*1a5f0*/  BSYNC B1 ;  /* 0x0000000000017941 */ /* 0x000fea0003800000 */
.L_x_10891:
[----:B------:R-:W-:Y:S05]  /*1a600*/  BRA `(.L_x_10701) ;  /* 0xffffff8000a87947 */ /* 0x000fea000383ffff */
.L_x_10704:
[----:B0-----:R-:W2:Y:S02]  /*1a610*/  LDL R4, [R1+0x4] ;  /* 0x0000040001047983 */ /* 0x001ea40000100800 */
[----:B--2---:R0:W1:Y:S02]  /*1a620*/  SYNCS.PHASECHK.TRANS64.TRYWAIT P0, [R4+URZ+0x32420], R3 ;  /* 0x03242003040075a7 */ /* 0x004064000800017f */
[----:B-1----:R-:W-:Y:S05]  /*1a630*/  @!P0 NANOSLEEP.SYNCS 0x989680 ;  /* 0x009896800000895d */ /* 0x002fea0003900000 */
[----:B------:R-:W1:Y:S02]  /*1a640*/  @!P0 SYNCS.PHASECHK.TRANS64 P0, [R4+URZ+0x32420], R3 ;  /* 0x03242003040085a7 */ /* 0x000e64000800007f */
[----:B-1----:R-:W-:Y:S05]  /*1a650*/  @!P0 BRA `(.L_x_10704) ;  /* 0xfffffffc00ec8947 */ /* 0x002fea000383ffff */
[----:B------:R-:W-:Y:S05]  /*1a660*/  BRA `(.L_x_10893) ;  /* 0xffffff8000b87947 */ /* 0x000fea000383ffff */
.L_x_10708:
[----:B0-----:R0:W1:Y:S02]  /*1a670*/  SYNCS.PHASECHK.TRANS64.TRYWAIT P0, [R3+URZ+0x324a0], R8 ;  /* 0x0324a008030075a7 */ /* 0x001064000800017f */
[----:B-1----:R-:W-:Y:S05]  /*1a680*/  @!P0 NANOSLEEP.SYNCS 0x989680 ;  /* 0x009896800000895d */ /* 0x002fea0003900000 */
[----:B------:R-:W1:Y:S02]  /*1a690*/  @!P0 SYNCS.PHASECHK.TRANS64 P0, [R3+URZ+0x324a0], R8 ;  /* 0x0324a008030085a7 */ /* 0x000e64000800007f */
[----:B-1----:R-:W-:Y:S05]  /*1a6a0*/  @!P0 BRA `(.L_x_10708) ;  /* 0xfffffffc00f08947 */ /* 0x002fea000383ffff */
[----:B------:R-:W-:Y:S05]  /*1a6b0*/  BRA `(.L_x_10894) ;  /* 0xffffff8000e07947 */ /* 0x000fea000383ffff */
.L_x_10713:
[----:B-1----:R1:W2:Y:S02]  /*1a6c0*/  SYNCS.PHASECHK.TRANS64.TRYWAIT P0, [R3+URZ+0x324c0], R8 ;  /* 0x0324c008030075a7 */ /* 0x0022a4000800017f */
[----:B--2---:R-:W-:Y:S05]  /*1a6d0*/  @!P0 NANOSLEEP.SYNCS 0x989680 ;  /* 0x009896800000895d */ /* 0x004fea0003900000 */
[----:B------:R-:W2:Y:S02]  /*1a6e0*/  @!P0 SYNCS.PHASECHK.TRANS64 P0, [R3+URZ+0x324c0], R8 ;  /* 0x0324c008030085a7 */ /* 0x000ea4000800007f */
[----:B--2---:R-:W-:Y:S05]  /*1a6f0*/  @!P0 BRA `(.L_x_10713) ;  /* 0xfffffffc00f08947 */ /* 0x004fea000383ffff */
[----:B------:R-:W-:Y:S05]  /*1a700*/  BRA `(.L_x_10895) ;  /* 0xffffff8400647947 */ /* 0x000fea000383ffff */
.L_x_10723:
[----:B0-----:R0:W1:Y:S02]  /*1a710*/  SYNCS.PHASECHK.TRANS64.TRYWAIT P1, [R4+URZ+0x324a0], R5 ;  /* 0x0324a005040075a7 */ /* 0x001064000802017f */
[----:B-1----:R-:W-:Y:S05]  /*1a720*/  @!P1 NANOSLEEP.SYNCS 0x989680 ;  /* 0x009896800000995d */ /* 0x002fea0003900000 */
[----:B------:R-:W1:Y:S02]  /*1a730*/  @!P1 SYNCS.PHASECHK.TRANS64 P1, [R4+URZ+0x324a0], R5 ;  /* 0x0324a005040095a7 */ /* 0x000e64000802007f */
[----:B-1----:R-:W-:Y:S05]  /*1a740*/  @!P1 BRA `(.L_x_10723) ;  /* 0xfffffffc00f09947 */ /* 0x002fea000383ffff */
[----:B------:R-:W-:Y:S05]  /*1a750*/  BRA `(.L_x_10896) ;  /* 0xffffff8800fc7947 */ /* 0x000fea000383ffff */
.L_x_10728:
[----:B-1----:R1:W2:Y:S02]  /*1a760*/  SYNCS.PHASECHK.TRANS64.TRYWAIT P1, [R4+URZ+0x324c0], R5 ;  /* 0x0324c005040075a7 */ /* 0x0022a4000802017f */
[----:B--2---:R-:W-:Y:S05]  /*1a770*/  @!P1 NANOSLEEP.SYNCS 0x989680 ;  /* 0x009896800000995d */ /* 0x004fea0003900000 */
[----:B------:R-:W2:Y:S02]  /*1a780*/  @!P1 SYNCS.PHASECHK.TRANS64 P1, [R4+URZ+0x324c0], R5 ;  /* 0x0324c005040095a7 */ /* 0x000ea4000802007f */
[----:B--2---:R-:W-:Y:S05]  /*1a790*/  @!P1 BRA `(.L_x_10728) ;  /* 0xfffffffc00f09947 */ /* 0x004fea000383ffff */
[----:B------:R-:W-:Y:S05]  /*1a7a0*/  BRA `(.L_x_10897) ;  /* 0xffffff8c007c7947 */ /* 0x000fea000383ffff */
.L_x_10744:
        /* <DEDUP_REMOVED lines=11> */
.L_x_10899:
[----:B------:R-:W-:Y:S05]  /*1a860*/  BSYNC B0 ;  /* 0x0000000000007941 */ /* 0x000fea0003800000 */
.L_x_10898:
[----:B------:R-:W-:Y:S05]  /*1a870*/  BRA `(.L_x_10900) ;  /* 0xffffff9800707947 */ /* 0x000fea000383ffff */
.L_x_10746:
[----:B------:R-:W-:Y:S01]  /*1a880*/  BSSY B0, `(.L_x_10901) ;  /* 0x0000006000007945 */ /* 0x000fe20003800000 */
[----:B------:R-:W-:-:S07]  /*1a890*/  IMAD.MOV.U32 R15, RZ, RZ, -0x1 ;  /* 0xffffffffff0f7424 */ /* 0x000fce00078e00ff */
[----:B0-----:R-:W-:Y:S05]  /*1a8a0*/  WARPSYNC.COLLECTIVE R15, `(.L_x_10902) ;  /* 0x000000000f0c7348 */ /* 0x001fea0003c00000 */
[----:B------:R-:W-:Y:S02]  /*1a8b0*/  ELECT P6, UR62, PT ;  /* 0x00000000003e782f */ /* 0x000fe400038c0000 */
[----:B------:R-:W-:Y:S01]  /*1a8c0*/  MOV R14, UR62 ;  /* 0x0000003e000e7c02 */ /* 0x000fe20008000f00 */
[----:B0-----:R-:W-:Y:S10]  /*1a8d0*/  ENDCOLLECTIVE ;  /* 0x000000000000791b */ /* 0x001ff40003800000 */
.L_x_10902:
[----:B------:R-:W-:Y:S05]  /*1a8e0*/  BSYNC B0 ;  /* 0x0000000000007941 */ /* 0x000fea0003800000 */
.L_x_10901:
[----:B------:R-:W-:Y:S05]  /*1a8f0*/  BRA `(.L_x_10903) ;  /* 0xffffff98007c7947 */ /* 0x000fea000383ffff */
.L_x_10748:
[----:B0-----:R0:W1:Y:S02]  /*1a900*/  SYNCS.PHASECHK.TRANS64.TRYWAIT P0, [R0+URZ+0x32440], R2 ;  /* 0x03244002000075a7 */ /* 0x001064000800017f */
[----:B-1----:R-:W-:Y:S05]  /*1a910*/  @!P0 NANOSLEEP.SYNCS 0x989680 ;  /* 0x009896800000895d */ /* 0x002fea0003900000 */
[----:B------:R-:W1:Y:S02]  /*1a920*/  @!P0 SYNCS.PHASECHK.TRANS64 P0, [R0+URZ+0x32440], R2 ;  /* 0x03244002000085a7 */ /* 0x000e64000800007f */
[----:B-1----:R-:W-:Y:S05]  /*1a930*/  @!P0 BRA `(.L_x_10748) ;  /* 0xfffffffc00f08947 */ /* 0x002fea000383ffff */
[----:B------:R-:W-:Y:S05]  /*1a940*/  BRA `(.L_x_10904) ;  /* 0xffffff9800e87947 */ /* 0x000fea000383ffff */
.L_x_10752:
[----:B------:R0:W5:Y:S01]  /*1a950*/  LDL R6, [R1+0x44] ;  /* 0x0000440001067983 */ /* 0x0001620000100800 */
        /* <DEDUP_REMOVED lines=8> */
.L_x_10905:
[----:B------:R-:W-:-:S05]  /*1a9e0*/  VIADD R8, R17, 0x10 ;  /* 0x0000001011087836 */ /* 0x000fca0000000000 */
[----:B------:R0:W-:Y:S01]  /*1a9f0*/  STL [R1+0x4c], R8 ;  /* 0x00004c0801007387 */ /* 0x0001e20000100800 */
[----:B------:R-:W-:Y:S02]  /*1aa00*/  IMAD.MOV.U32 R13, RZ, RZ, R3 ;  /* 0x000000ffff0d7224 */ /* 0x000fe400078e0003 */
[----:B------:R-:W-:-:S07]  /*1aa10*/  IMAD.MOV.U32 R4, RZ, RZ, R14 ;  /* 0x000000ffff047224 */ /* 0x000fce00078e000e */
[----:B0-----:R-:W-:Y:S05]  /*1aa20*/  WARPSYNC.COLLECTIVE R15, `(.L_x_10906) ;  /* 0x000000000f087348 */ /* 0x001fea0003c00000 */
[----:B------:R1:W2:Y:S02]  /*1aa30*/  SHFL.IDX P6, R14, R13, R12, R11 ;  /* 0x0000000c0d0e7389 */ /* 0x0002a400000c000b */
[----:B012---:R-:W-:Y:S01]  /*1aa40*/  ENDCOLLECTIVE ;  /* 0x000000000000791b */ /* 0x007fe20003800000 */
.L_x_10906:
[----:B------:R-:W-:Y:S02]  /*1aa50*/  IMAD.MOV.U32 R13, RZ, RZ, R2 ;  /* 0x000000ffff0d7224 */ /* 0x000fe400078e0002 */
[----:B------:R-:W-:Y:S02]  /*1aa60*/  IMAD.MOV.U32 R12, RZ, RZ, 0x1 ;  /* 0x00000001ff0c7424 */ /* 0x000fe400078e00ff */
[----:B------:R-:W-:-:S07]  /*1aa70*/  IMAD.MOV.U32 R5, RZ, RZ, R14 ;  /* 0x000000ffff057224 */ /* 0x000fce00078e000e */
[----:B------:R-:W-:Y:S05]  /*1aa80*/  WARPSYNC.COLLECTIVE R15, `(.L_x_10907) ;  /* 0x000000000f087348 */ /* 0x000fea0003c00000 */
[----:B------:R0:W1:Y:S02]  /*1aa90*/  SHFL.IDX P6, R14, R13, R12, R11 ;  /* 0x0000000c0d0e7389 */ /* 0x00006400000c000b */
[----:B01----:R-:W-:Y:S01]  /*1aaa0*/  ENDCOLLECTIVE ;  /* 0x000000000000791b */ /* 0x003fe20003800000 */
.L_x_10907:
[----:B------:R-:W-:Y:S02]  /*1aab0*/  IMAD.MOV.U32 R13, RZ, RZ, R3 ;  /* 0x000000ffff0d7224 */ /* 0x000fe400078e0003 */
[----:B------:R-:W-:Y:S02]  /*1aac0*/  IMAD R0, R6, R7, RZ ;  /* 0x0000000706007224 */ /* 0x000fe400078e02ff */
[----:B------:R-:W-:-:S07]  /*1aad0*/  IMAD.MOV.U32 R7, RZ, RZ, R14 ;  /* 0x000000ffff077224 */ /* 0x000fce00078e000e */
[----:B------:R-:W-:Y:S05]  /*1aae0*/  WARPSYNC.COLLECTIVE R15, `(.L_x_10908) ;  /* 0x000000000f087348 */ /* 0x000fea0003c00000 */
[----:B------:R0:W1:Y:S02]  /*1aaf0*/  SHFL.IDX P6, R14, R13, R12, R11 ;  /* 0x0000000c0d0e7389 */ /* 0x00006400000c000b */
[----:B01----:R-:W-:Y:S01]  /*1ab00*/  ENDCOLLECTIVE ;  /* 0x000000000000791b */ /* 0x003fe20003800000 */
.L_x_10908:
[CC--:B------:R-:W-:Y:S02]  /*1ab10*/  ISETP.GE.AND P1, PT, R17.reuse, R0.reuse, PT ;  /* 0x000000001100720c */ /* 0x0c0fe40003f26270 */
[----:B------:R-:W-:Y:S01]  /*1ab20*/  ISETP.GE.AND P2, PT, R8, R0, PT ;  /* 0x000000000800720c */ /* 0x000fe20003f46270 */
[----:B------:R-:W-:-:S05]  /*1ab30*/  VIADD R8, R17, 0x20 ;  /* 0x0000002011087836 */ /* 0x000fca0000000000 */
[----:B------:R0:W-:Y:S01]  /*1ab40*/  STL [R1+0x58], R8 ;  /* 0x0000580801007387 */ /* 0x0001e20000100800 */
[----:B------:R-:W-:-:S04]  /*1ab50*/  IMAD.MOV.U32 R13, RZ, RZ, R2 ;  /* 0x000000ffff0d7224 */ /* 0x000fc800078e0002 */
[----:B------:R-:W-:Y:S01]  /*1ab60*/  @!P1 LEA R5, P3, R10, R5, 0x1 ;  /* 0x000000050a059211 */ /* 0x000fe200078608ff */
[----:B------:R-:W-:-:S03]  /*1ab70*/  IMAD.MOV.U32 R12, RZ, RZ, 0x2 ;  /* 0x00000002ff0c7424 */ /* 0x000fc600078e00ff */
[----:B------:R-:W-:-:S04]  /*1ab80*/  @!P1 IADD3.X R4, RZ, R4, RZ, P3, !PT ;  /* 0x00000004ff049210 */ /* 0x000fc80001ffe4ff */
[----:B------:R-:W-:Y:S01]  /*1ab90*/  @!P1 LOP3.LUT R5, R5, R4, RZ, 0x3c, !PT ;  /* 0x0000000405059212 */ /* 0x000fe200078e3cff */
[----:B0-----:R-:W-:-:S07]  /*1aba0*/  IMAD.MOV.U32 R6, RZ, RZ, R14 ;  /* 0x000000ffff067224 */ /* 0x001fce00078e000e */
[----:B------:R-:W-:Y:S05]  /*1abb0*/  WARPSYNC.COLLECTIVE R15, `(.L_x_10909) ;  /* 0x000000000f087348 */ /* 0x000fea0003c00000 */
[----:B------:R0:W1:Y:S02]  /*1abc0*/  SHFL.IDX P6, R14, R13, R12, R11 ;  /* 0x0000000c0d0e7389 */ /* 0x00006400000c000b */
[----:B01----:R-:W-:Y:S01]  /*1abd0*/  ENDCOLLECTIVE ;  /* 0x000000000000791b */ /* 0x003fe20003800000 */
.L_x_10909:
        /* <DEDUP_REMOVED lines=12> */
.L_x_10910:
[----:B------:R-:W-:Y:S01]  /*1aca0*/  @!P2 IMAD.X R4, RZ, RZ, R7, P1 ;  /* 0x000000ffff04a224 */ /* 0x000fe200008e0607 */
[----:B------:R-:W-:Y:S01]  /*1acb0*/  ISETP.GE.AND P1, PT, R8, R0, PT ;  /* 0x000000000800720c */ /* 0x000fe20003f26270 */
[----:B------:R-:W-:-:S03]  /*1acc0*/  VIADD R7, R17, 0x30 ;  /* 0x0000003011077836 */ /* 0x000fc60000000000 */
[-C--:B------:R-:W-:Y:S02]  /*1acd0*/  @!P2 LOP3.LUT R5, R5, R4.reuse, RZ, 0x3c, !PT ;  /* 0x000000040505a212 */ /* 0x080fe400078e3cff */
[----:B------:R0:W-:Y:S02]  /*1ace0*/  STL [R1+0x60], R7 ;  /* 0x0000600701007387 */ /* 0x0001e40000100800 */
[----:B------:R-:W-:-:S04]  /*1acf0*/  @!P2 LOP3.LUT R4, R5, R4, RZ, 0x3c, !PT ;  /* 0x000000040504a212 */ /* 0x000fc800078e3cff */
[----:B------:R-:W-:Y:S01]  /*1ad00*/  @!P2 LOP3.LUT R5, R5, R4, RZ, 0x3c, !PT ;  /* 0x000000040505a212 */ /* 0x000fe200078e3cff */
[----:B------:R-:W-:Y:S02]  /*1ad10*/  IMAD.MOV.U32 R13, RZ, RZ, R2 ;  /* 0x000000ffff0d7224 */ /* 0x000fe400078e0002 */
[----:B------:R-:W-:Y:S02]  /*1ad20*/  IMAD.MOV.U32 R12, RZ, RZ, 0x3 ;  /* 0x00000003ff0c7424 */ /* 0x000fe400078e00ff */
        /* <DEDUP_REMOVED lines=8> */
.L_x_10911:
        /* <DEDUP_REMOVED lines=16> */
.L_x_10912:
[----:B------:R0:W-:Y:S01]  /*1aeb0*/  STL [R1+0x6c], R7 ;  /* 0x00006c0701007387 */ /* 0x0001e20000100800 */
[----:B------:R-:W-:Y:S02]  /*1aec0*/  IMAD.MOV.U32 R13, RZ, RZ, R2 ;  /* 0x000000ffff0d7224 */ /* 0x000fe400078e0002 */
[----:B------:R-:W-:Y:S02]  /*1aed0*/  IMAD.MOV.U32 R12, RZ, RZ, 0x4 ;  /* 0x00000004ff0c7424 */ /* 0x000fe400078e00ff */
[----:B------:R-:W-:-:S07]  /*1aee0*/  IMAD.MOV.U32 R4, RZ, RZ, R14 ;  /* 0x000000ffff047224 */ /* 0x000fce00078e000e */
[----:B0-----:R-:W-:Y:S05]  /*1aef0*/  WARPSYNC.COLLECTIVE R15, `(.L_x_10913) ;  /* 0x000000000f087348 */ /* 0x001fea0003c00000 */
[----:B------:R1:W2:Y:S02]  /*1af00*/  SHFL.IDX P6, R14, R13, R12, R11 ;  /* 0x0000000c0d0e7389 */ /* 0x0002a400000c000b */
[----:B012---:R-:W-:Y:S01]  /*1af10*/  ENDCOLLECTIVE ;  /* 0x000000000000791b */ /* 0x007fe20003800000 */
.L_x_10913:
        /* <DEDUP_REMOVED lines=10> */
.L_x_10914:
        /* <DEDUP_REMOVED lines=13> */
.L_x_10915:
        /* <DEDUP_REMOVED lines=16> */
.L_x_10916:
[----:B------:R0:W-:Y:S01]  /*1b190*/  STL [R1+0x74], R7 ;  /* 0x0000740701007387 */ /* 0x0001e20000100800 */
[----:B------:R-:W-:Y:S02]  /*1b1a0*/  IMAD.MOV.U32 R13, RZ, RZ, R2 ;  /* 0x000000ffff0d7224 */ /* 0x000fe400078e0002 */
[----:B------:R-:W-:Y:S02]  /*1b1b0*/  IMAD.MOV.U32 R12, RZ, RZ, 0x6 ;  /* 0x00000006ff0c7424 */ /* 0x000fe400078e00ff */
[----:B------:R-:W-:-:S07]  /*1b1c0*/  IMAD.MOV.U32 R4, RZ, RZ, R14 ;  /* 0x000000ffff047224 */ /* 0x000fce00078e000e */
[----:B0-----:R-:W-:Y:S05]  /*1b1d0*/  WARPSYNC.COLLECTIVE R15, `(.L_x_10917) ;  /* 0x000000000f087348 */ /* 0x001fea0003c00000 */
[----:B------:R1:W2:Y:S02]  /*1b1e0*/  SHFL.IDX P6, R14, R13, R12, R11 ;  /* 0x0000000c0d0e7389 */ /* 0x0002a400000c000b */
[----:B012---:R-:W-:Y:S01]  /*1b1f0*/  ENDCOLLECTIVE ;  /* 0x000000000000791b */ /* 0x007fe20003800000 */
.L_x_10917:
        /* <DEDUP_REMOVED lines=10> */
.L_x_10918:
        /* <DEDUP_REMOVED lines=11> */
.L_x_10919:
[----:B------:R-:W-:-:S04]  /*1b350*/  @!P1 LEA R5, P2, R10, R4, 0x1 ;  /* 0x000000040a059211 */ /* 0x000fc800078408ff */
[----:B------:R-:W-:-:S04]  /*1b360*/  @!P1 IADD3.X R4, RZ, R6, RZ, P2, !PT ;  /* 0x00000006ff049210 */ /* 0x000fc800017fe4ff */
        /* <DEDUP_REMOVED lines=12> */
.L_x_10920:
[----:B------:R-:W-:Y:S01]  /*1b430*/  IMAD.MOV.U32 R3, RZ, RZ, R14 ;  /* 0x000000ffff037224 */ /* 0x000fe200078e000e */
[----:B------:R-:W-:Y:S06]  /*1b440*/  BRA `(.L_x_10921) ;  /* 0xffffff9c00947947 */ /* 0x000fec000383ffff */
.L_x_10756:
        /* <DEDUP_REMOVED lines=9> */
[----:B--2---:R-:W-:-:S05]  /*1b4e0*/  IMAD R3, R3, R7, RZ ;  /* 0x0000000703037224 */ /* 0x004fca00078e02ff */
[-C--:B------:R-:W-:Y:S02]  /*1b4f0*/  ISETP.GE.AND P4, PT, R17, R3.reuse, PT ;  /* 0x000000031100720c */ /* 0x080fe40003f86270 */
[-C--:B---3--:R-:W-:Y:S01]  /*1b500*/  ISETP.GE.AND P5, PT, R15, R3.reuse, PT ;  /* 0x000000030f00720c */ /* 0x088fe20003fa6270 */
[----:B------:R-:W-:Y:S01]  /*1b510*/  IMAD.MOV.U32 R15, RZ, RZ, -0x1 ;  /* 0xffffffffff0f7424 */ /* 0x000fe200078e00ff */
[----:B----4-:R-:W-:Y:S02]  /*1b520*/  ISETP.GE.AND P6, PT, R14, R3, PT ;  /* 0x000000030e00720c */ /* 0x010fe40003fc6270 */
[----:B-----5:R-:W-:-:S07]  /*1b530*/  LOP3.LUT R9, R9, 0xffffffef, RZ, 0xc0, !PT ;  /* 0xffffffef09097812 */ /* 0x020fce00078ec0ff */
[----:B------:R-:W-:Y:S02]  /*1b540*/  @P4 LOP3.LUT R9, R9, 0x10, RZ, 0xfc, !PT ;  /* 0x0000001009094812 */ /* 0x000fe400078efcff */
[----:B------:R-:W-:Y:S01]  /*1b550*/  ISETP.GE.AND P4, PT, R13, R3, PT ;  /* 0x000000030d00720c */ /* 0x000fe20003f86270 */
[----:B------:R-:W-:Y:S01]  /*1b560*/  IMAD.MOV.U32 R13, RZ, RZ, R0 ;  /* 0x000000ffff0d7224 */ /* 0x000fe200078e0000 */
[----:B------:R-:W-:-:S04]  /*1b570*/  LOP3.LUT R9, R9, 0xfffffff7, RZ, 0xc0, !PT ;  /* 0xfffffff709097812 */ /* 0x000fc800078ec0ff */
        /* <DEDUP_REMOVED lines=16> */
.L_x_10923:
[----:B------:R-:W-:Y:S05]  /*1b680*/  BSYNC B0 ;  /* 0x0000000000007941 */ /* 0x000fea0003800000 */
.L_x_10922:
[----:B------:R0:W5:Y:S01]  /*1b690*/  LDL R7, [R1+0x14] ;  /* 0x0000140001077983 */ /* 0x0001620000100800 */
[----:B------:R-:W-:Y:S01]  /*1b6a0*/  IMAD.MOV.U32 R13, RZ, RZ, R2 ;  /* 0x000000ffff0d7224 */ /* 0x000fe200078e0002 */
[----:B------:R-:W-:Y:S01]  /*1b6b0*/  MOV R15, 0xffffffff ;  /* 0xffffffff000f7802 */ /* 0x000fe20000000f00 */
[----:B------:R-:W-:Y:S01]  /*1b6c0*/  IMAD.MOV.U32 R12, RZ, RZ, RZ ;  /* 0x000000ffff0c7224 */ /* 0x000fe200078e00ff */
[----:B------:R-:W-:Y:S01]  /*1b6d0*/  LOP3.LUT R9, R9, 0xfffffeff, RZ, 0xc0, !PT ;  /* 0xfffffeff09097812 */ /* 0x000fe200078ec0ff */
[----:B------:R-:W-:Y:S02]  /*1b6e0*/  IMAD.MOV.U32 R11, RZ, RZ, 0x181f ;  /* 0x0000181fff0b7424 */ /* 0x000fe400078e00ff */
[----:B------:R-:W-:Y:S01]  /*1b6f0*/  IMAD.MOV.U32 R4, RZ, RZ, R14 ;  /* 0x000000ffff047224 */ /* 0x000fe200078e000e */
[----:B0-----:R-:W-:-:S07]  /*1b700*/  @P5 LOP3.LUT R9, R9, 0x100, RZ, 0xfc, !PT ;  /* 0x0000010009095812 */ /* 0x001fce00078efcff */
[----:B-----5:R-:W-:Y:S05]  /*1b710*/  WARPSYNC.COLLECTIVE R15, `(.L_x_10924) ;  /* 0x000000000f087348 */ /* 0x020fea0003c00000 */
[----:B------:R0:W1:Y:S02]  /*1b720*/  SHFL.IDX P6, R14, R13, R12, R11 ;  /* 0x0000000c0d0e7389 */ /* 0x00006400000c000b */
[----:B01---5:R-:W-:Y:S01]  /*1b730*/  ENDCOLLECTIVE ;  /* 0x000000000000791b */ /* 0x023fe20003800000 */
.L_x_10924:
        /* <DEDUP_REMOVED lines=14> */
.L_x_10925:
[----:B------:R-:W-:-:S04]  /*1b820*/  @!P5 LOP3.LUT R4, R5, R4, RZ, 0x3c, !PT ;  /* 0x000000040504d212 */ /* 0x000fc800078e3cff */
[----:B------:R-:W-:Y:S01]  /*1b830*/  @!P5 LOP3.LUT R5, R5, R4, RZ, 0x3c, !PT ;  /* 0x000000040505d212 */ /* 0x000fe200078e3cff */
[----:B------:R-:W-:Y:S02]  /*1b840*/  IMAD.MOV.U32 R13, RZ, RZ, R2 ;  /* 0x000000ffff0d7224 */ /* 0x000fe400078e0002 */
[----:B------:R-:W-:-:S07]  /*1b850*/  IMAD.MOV.U32 R6, RZ, RZ, R14 ;  /* 0x000000ffff067224 */ /* 0x000fce00078e000e */
[----:B------:R-:W-:Y:S05]  /*1b860*/  WARPSYNC.COLLECTIVE R15, `(.L_x_10926) ;  /* 0x000000000f087348 */ /* 0x000fea0003c00000 */
[----:B------:R0:W1:Y:S02]  /*1b870*/  SHFL.IDX P6, R14, R13, R12, R11 ;  /* 0x0000000c0d0e7389 */ /* 0x00006400000c000b */
[----:B01----:R-:W-:Y:S01]  /*1b880*/  ENDCOLLECTIVE ;  /* 0x000000000000791b */ /* 0x003fe20003800000 */
.L_x_10926:
        /* <DEDUP_REMOVED lines=13> */
[----:B------:R-:W-:-:S07]  /*1b960*/  @!P4 LOP3.LUT R5, R5, R4, RZ, 0x3c, !PT ;  /* 0x000000040505c212 */ /* 0x000fce00078e3cff */
[----:B------:R-:W-:Y:S05]  /*1b970*/  WARPSYNC.COLLECTIVE R15, `(.L_x_10927) ;  /* 0x000000000f087348 */ /* 0x000fea0003c00000 */
[----:B------:R0:W1:Y:S02]  /*1b980*/  SHFL.IDX P6, R14, R13, R12, R11 ;  /* 0x0000000c0d0e7389 */ /* 0x00006400000c000b */
[----:B01----:R-:W-:Y:S01]  /*1b990*/  ENDCOLLECTIVE ;  /* 0x000000000000791b */ /* 0x003fe20003800000 */
.L_x_10927:
        /* <DEDUP_REMOVED lines=15> */
.L_x_10928:
[----:B------:R-:W-:Y:S02]  /*1ba90*/  IMAD.MOV.U32 R13, RZ, RZ, R0 ;  /* 0x000000ffff0d7224 */ /* 0x000fe400078e0000 */
[----:B------:R-:W-:Y:S02]  /*1baa0*/  IMAD.MOV.U32 R12, RZ, RZ, 0x3 ;  /* 0x00000003ff0c7424 */ /* 0x000fe400078e00ff */
[----:B------:R-:W-:-:S05]  /*1bab0*/  IMAD.MOV.U32 R5, RZ, RZ, R14 ;  /* 0x000000ffff057224 */ /* 0x000fca00078e000e */
[----:B------:R-:W-:-:S04]  /*1bac0*/  @!P5 LEA R5, P6, R8, R5, 0x1 ;  /* 0x000000050805d211 */ /* 0x000fc800078c08ff */
[----:B------:R-:W-:-:S04]  /*1bad0*/  @!P5 IADD3.X R4, RZ, R6, RZ, P6, !PT ;  /* 0x00000006ff04d210 */ /* 0x000fc800037fe4ff */
[----:B------:R-:W-:-:S07]  /*1bae0*/  @!P5 LOP3.LUT R5, R5, R4, RZ, 0x3c, !PT ;  /* 0x000000040505d212 */ /* 0x000fce00078e3cff */
[----:B------:R-:W-:Y:S05]  /*1baf0*/  WARPSYNC.COLLECTIVE R15, `(.L_x_10929) ;  /* 0x000000000f087348 */ /* 0x000fea0003c00000 */
[----:B------:R0:W1:Y:S02]  /*1bb00*/  SHFL.IDX P6, R14, R13, R12, R11 ;  /* 0x0000000c0d0e7389 */ /* 0x00006400000c000b */
[----:B01----:R-:W-:Y:S01]  /*1bb10*/  ENDCOLLECTIVE ;  /* 0x000000000000791b */ /* 0x003fe20003800000 */
.L_x_10929:
        /* <DEDUP_REMOVED lines=15> */
.L_x_10930:
[----:B------:R-:W-:Y:S02]  /*1bc10*/  IMAD.MOV.U32 R13, RZ, RZ, R0 ;  /* 0x000000ffff0d7224 */ /* 0x000fe400078e0000 */
[----:B------:R-:W-:Y:S02]  /*1bc20*/  IMAD.MOV.U32 R12, RZ, RZ, 0x4 ;  /* 0x00000004ff0c7424 */ /* 0x000fe400078e00ff */
[----:B------:R-:W-:-:S05]  /*1bc30*/  IMAD.MOV.U32 R5, RZ, RZ, R14 ;  /* 0x000000ffff057224 */ /* 0x000fca00078e000e */
[----:B------:R-:W-:-:S05]  /*1bc40*/  @!P4 LEA R5, P6, R8, R5, 0x1 ;  /* 0x000000050805c211 */ /* 0x000fca00078c08ff */
[----:B------:R-:W-:-:S05]  /*1bc50*/  @!P4 IMAD.X R4, RZ, RZ, R6, P6 ;  /* 0x000000ffff04c224 */ /* 0x000fca00030e0606 */
[----:B------:R-:W-:-:S07]  /*1bc60*/  @!P4 LOP3.LUT R5, R5, R4, RZ, 0x3c, !PT ;  /* 0x000000040505c212 */ /* 0x000fce00078e3cff */
[----:B------:R-:W-:Y:S05]  /*1bc70*/  WARPSYNC.COLLECTIVE R15, `(.L_x_10931) ;  /* 0x000000000f087348 */ /* 0x000fea0003c00000 */
[----:B------:R0:W1:Y:S02]  /*1bc80*/  SHFL.IDX P6, R14, R13, R12, R11 ;  /* 0x0000000c0d0e7389 */ /* 0x00006400000c000b */
[----:B01----:R-:W-:Y:S01]  /*1bc90*/  ENDCOLLECTIVE ;  /* 0x000000000000791b */ /* 0x003fe20003800000 */
.L_x_10931:
        /* <DEDUP_REMOVED lines=15> */
.L_x_10932:
[----:B------:R-:W-:Y:S01]  /*1bd90*/  IMAD.MOV.U32 R13, RZ, RZ, R0 ;  /* 0x000000ffff0d7224 */ /* 0x000fe200078e0000 */
[----:B------:R-:W-:Y:S01]  /*1bda0*/  MOV R12, 0x5 ;  /* 0x00000005000c7802 */ /* 0x000fe20000000f00 */
[----:B------:R-:W-:-:S05]  /*1bdb0*/  IMAD.MOV.U32 R5, RZ, RZ, R14 ;  /* 0x000000ffff057224 */ /* 0x000fca00078e000e */
[----:B------:R-:W-:-:S05]  /*1bdc0*/  @!P5 LEA R5, P6, R8, R5, 0x1 ;  /* 0x000000050805d211 */ /* 0x000fca00078c08ff */
[----:B------:R-:W-:-:S05]  /*1bdd0*/  @!P5 IMAD.X R4, RZ, RZ, R6, P6 ;  /* 0x000000ffff04d224 */ /* 0x000fca00030e0606 */
[----:B------:R-:W-:-:S07]  /*1bde0*/  @!P5 LOP3.LUT R5, R5, R4, RZ, 0x3c, !PT ;  /* 0x000000040505d212 */ /* 0x000fce00078e3cff */
[----:B------:R-:W-:Y:S05]  /*1bdf0*/  WARPSYNC.COLLECTIVE R15, `(.L_x_10933) ;  /* 0x000000000f087348 */ /* 0x000fea0003c00000 */
[----:B------:R0:W1:Y:S02]  /*1be00*/  SHFL.IDX P6, R14, R13, R12, R11 ;  /* 0x0000000c0d0e7389 */ /* 0x00006400000c000b */
[----:B01----:R-:W-:Y:S01]  /*1be10*/  ENDCOLLECTIVE ;  /* 0x000000000000791b */ /* 0x003fe20003800000 */
.L_x_10933:
        /* <DEDUP_REMOVED lines=10> */
[----:B------:R-:W-:-:S07]  /*1bec0*/  IMAD.MOV.U32 R6, RZ, RZ, R14 ;  /* 0x000000ffff067224 */ /* 0x000fce00078e000e */
[----:B0-----:R-:W-:Y:S05]  /*1bed0*/  WARPSYNC.COLLECTIVE R15, `(.L_x_10934) ;  /* 0x000000000f087348 */ /* 0x001fea0003c00000 */
[----:B------:R1:W2:Y:S02]  /*1bee0*/  SHFL.IDX P6, R14, R13, R12, R11 ;  /* 0x0000000c0d0e7389 */ /* 0x0002a400000c000b */
[----:B012---:R-:W-:Y:S01]  /*1bef0*/  ENDCOLLECTIVE ;  /* 0x000000000000791b */ /* 0x007fe20003800000 */
.L_x_10934:
[----:B------:R-:W-:Y:S02]  /*1bf00*/  IMAD.MOV.U32 R13, RZ, RZ, R0 ;  /* 0x000000ffff0d7224 */ /* 0x000fe400078e0000 */
[----:B------:R-:W-:Y:S01]  /*1bf10*/  IMAD.MOV.U32 R12, RZ, RZ, 0x6 ;  /* 0x00000006ff0c7424 */ /* 0x000fe200078e00ff */
[----:B------:R-:W-:Y:S01]  /*1bf20*/  LOP3.LUT P6, RZ, R9, 0x20, RZ, 0xc0, !PT ;  /* 0x0000002009ff7812 */ /* 0x000fe200078cc0ff */
[----:B------:R-:W-:-:S12]  /*1bf30*/  IMAD.MOV.U32 R5, RZ, RZ, R14 ;  /* 0x000000ffff057224 */ /* 0x000fd800078e000e */
        /* <DEDUP_REMOVED lines=15> */
.L_x_10935:
[----:B------:R-:W-:Y:S02]  /*1c030*/  IMAD.MOV.U32 R13, RZ, RZ, R2 ;  /* 0x000000ffff0d7224 */ /* 0x000fe400078e0002 */
[----:B------:R-:W-:-:S07]  /*1c040*/  IMAD.MOV.U32 R6, RZ, RZ, R14 ;  /* 0x000000ffff067224 */ /* 0x000fce00078e000e */
[----:B------:R-:W-:Y:S05]  /*1c050*/  WARPSYNC.COLLECTIVE R15, `(.L_x_10936) ;  /* 0x000000000f087348 */ /* 0x000fea0003c00000 */
[----:B------:R0:W1:Y:S02]  /*1c060*/  SHFL.IDX P6, R14, R13, R12, R11 ;  /* 0x0000000c0d0e7389 */ /* 0x00006400000c000b */
[----:B01----:R-:W-:Y:S01]  /*1c070*/  ENDCOLLECTIVE ;  /* 0x000000000000791b */ /* 0x003fe20003800000 */
.L_x_10936:
[----:B------:R-:W-:Y:S02]  /*1c080*/  IMAD.MOV.U32 R13, RZ, RZ, R0 ;  /* 0x000000ffff0d7224 */ /* 0x000fe400078e0000 */
[----:B------:R-:W-:Y:S02]  /*1c090*/  IMAD.MOV.U32 R12, RZ, RZ, 0x7 ;  /* 0x00000007ff0c7424 */ /* 0x000fe400078e00ff */
[----:B------:R-:W-:-:S07]  /*1c0a0*/  IMAD.MOV.U32 R5, RZ, RZ, R14 ;  /* 0x000000ffff057224 */ /* 0x000fce00078e000e */
[----:B------:R-:W-:Y:S05]  /*1c0b0*/  WARPSYNC.COLLECTIVE R15, `(.L_x_10937) ;  /* 0x000000000f087348 */ /* 0x000fea0003c00000 */
[----:B------:R0:W1:Y:S02]  /*1c0c0*/  SHFL.IDX P6, R14, R13, R12, R11 ;  /* 0x0000000c0d0e7389 */ /* 0x00006400000c000b */
[----:B01----:R-:W-:Y:S01]  /*1c0d0*/  ENDCOLLECTIVE ;  /* 0x000000000000791b */ /* 0x003fe20003800000 */
.L_x_10937:
[----:B------:R-:W-:-:S05]  /*1c0e0*/  @!P4 LEA R5, P5, R8, R5, 0x1 ;  /* 0x000000050805c211 */ /* 0x000fca00078a08ff */
[----:B------:R-:W-:-:S05]  /*1c0f0*/  @!P4 IMAD.X R4, RZ, RZ, R6, P5 ;  /* 0x000000ffff04c224 */ /* 0x000fca00028e0606 */
[----:B------:R-:W-:Y:S02]  /*1c100*/  @!P4 LOP3.LUT R5, R5, R4, RZ, 0x3c, !PT ;  /* 0x000000040505c212 */ /* 0x000fe400078e3cff */
[----:B------:R-:W-:Y:S02]  /*1c110*/  MOV R13, R2 ;  /* 0x00000002000d7202 */ /* 0x000fe40000000f00 */
[----:B------:R-:W-:-:S04]  /*1c120*/  @!P4 LOP3.LUT R4, R5, R4, RZ, 0x3c, !PT ;  /* 0x000000040504c212 */ /* 0x000fc800078e3cff */
[----:B------:R-:W-:Y:S01]  /*1c130*/  @!P4 LOP3.LUT R5, R5, R4, RZ, 0x3c, !PT ;  /* 0x000000040505c212 */ /* 0x000fe200078e3cff */
[----:B------:R-:W-:-:S07]  /*1c140*/  IMAD.MOV.U32 R6, RZ, RZ, R14 ;  /* 0x000000ffff067224 */ /* 0x000fce00078e000e */
[----:B------:R-:W-:Y:S05]  /*1c150*/  WARPSYNC.COLLECTIVE R15, `(.L_x_10938) ;  /* 0x000000000f087348 */ /* 0x000fea0003c00000 */
[----:B------:R0:W1:Y:S02]  /*1c160*/  SHFL.IDX P6, R14, R13, R12, R11 ;  /* 0x0000000c0d0e7389 */ /* 0x00006400000c000b */
[----:B01----:R-:W-:Y:S01]  /*1c170*/  ENDCOLLECTIVE ;  /* 0x000000000000791b */ /* 0x003fe20003800000 */
.L_x_10938:
[----:B------:R-:W-:Y:S01]  /*1c180*/  @!PT LDS RZ, [RZ] ;  /* 0x00000000fffff984 */ /* 0x000fe20000000800 */
[----:B------:R-:W-:Y:S01]  /*1c190*/  @!PT LDS RZ, [RZ] ;  /* 0x00000000fffff984 */ /* 0x000fe20000000800 */
[----:B------:R-:W-:Y:S01]  /*1c1a0*/  @!PT LDS RZ, [RZ] ;  /* 0x00000000fffff984 */ /* 0x000fe20000000800 */
[----:B------:R0:W-:Y:S04]  /*1c1b0*/  @!P4 LDGSTS.E.BYPASS.LTC128B.128 [R7+0x25400], desc[UR60][R4.64], !P3 ;  /* 0x254000000407cfae */ /* 0x0001e8000d901d7c */
[----:B------:R0:W-:Y:S04]  /*1c1c0*/  @!P4 LDGSTS.E.BYPASS.LTC128B.128 [R7+0x29400], desc[UR60][R4.64+0x80], !P2 ;  /* 0x294000800407cfae */ /* 0x0001e8000d101d7c */
[----:B------:R0:W-:Y:S04]  /*1c1d0*/  @!P4 LDGSTS.E.BYPASS.LTC128B.128 [R7+0x2d400], desc[UR60][R4.64+0x100], !P1 ;  /* 0x2d4001000407cfae */ /* 0x0001e8000c901d7c */
[----:B------:R0:W-:Y:S01]  /*1c1e0*/  @!P4 LDGSTS.E.BYPASS.LTC128B.128 [R7+0x31400], desc[UR60][R4.64+0x180], !P0 ;  /* 0x314001800407cfae */ /* 0x0001e2000c101d7c */
[----:B------:R-:W-:Y:S01]  /*1c1f0*/  IMAD.MOV.U32 R2, RZ, RZ, R14 ;  /* 0x000000ffff027224 */ /* 0x000fe200078e000e */
[----:B------:R-:W-:Y:S06]  /*1c200*/  BRA `(.L_x_10939) ;  /* 0xffffff9c004c7947 */ /* 0x000fec000383ffff */
.L_x_10761:
[----:B-1----:R-:W3:Y:S02]  /*1c210*/  LDL R2, [R1+0x4] ;  /* 0x0000040001027983 */ /* 0x002ee40000100800 */
[----:B---3--:R1:W3:Y:S02]  /*1c220*/  SYNCS.PHASECHK.TRANS64.TRYWAIT P0, [R2+URZ+0x32420], R0 ;  /* 0x03242000020075a7 */ /* 0x0082e4000800017f */
[----:B---3--:R-:W-:Y:S05]  /*1c230*/  @!P0 NANOSLEEP.SYNCS 0x989680 ;  /* 0x009896800000895d */ /* 0x008fea0003900000 */
[----:B------:R-:W3:Y:S02]  /*1c240*/  @!P0 SYNCS.PHASECHK.TRANS64 P0, [R2+URZ+0x32420], R0 ;  /* 0x03242000020085a7 */ /* 0x000ee4000800007f */
[----:B---3--:R-:W-:Y:S05]  /*1c250*/  @!P0 BRA `(.L_x_10761) ;  /* 0xfffffffc00ec8947 */ /* 0x008fea000383ffff */
[----:B------:R-:W-:Y:S05]  /*1c260*/  BRA `(.L_x_10940) ;  /* 0xffffff9c00c87947 */ /* 0x000fea000383ffff */
.L_x_10765:
[----:B0-----:R0:W1:Y:S02]  /*1c270*/  SYNCS.PHASECHK.TRANS64.TRYWAIT P0, [R2+URZ+0x32460], R0 ;  /* 0x03246000020075a7 */ /* 0x001064000800017f */
[----:B-1----:R-:W-:Y:S05]  /*1c280*/  @!P0 NANOSLEEP.SYNCS 0x989680 ;  /* 0x009896800000895d */ /* 0x002fea0003900000 */
[----:B------:R-:W1:Y:S02]  /*1c290*/  @!P0 SYNCS.PHASECHK.TRANS64 P0, [R2+URZ+0x32460], R0 ;  /* 0x03246000020085a7 */ /* 0x000e64000800007f */
[----:B-1----:R-:W-:Y:S05]  /*1c2a0*/  @!P0 BRA `(.L_x_10765) ;  /* 0xfffffffc00f08947 */ /* 0x002fea000383ffff */
[----:B------:R-:W-:Y:S05]  /*1c2b0*/  BRA `(.L_x_10941) ;  /* 0xffffff9c00f87947 */ /* 0x000fea000383ffff */
.L_x_10780:
[----:B-1----:R1:W2:Y:S02]  /*1c2c0*/  SYNCS.PHASECHK.TRANS64.TRYWAIT P0, [R2+URZ+0x32440], R5 ;  /* 0x03244005020075a7 */ /* 0x0022a4000800017f */
[----:B--2---:R-:W-:Y:S05]  /*1c2d0*/  @!P0 NANOSLEEP.SYNCS 0x989680 ;  /* 0x009896800000895d */ /* 0x004fea0003900000 */
[----:B------:R-:W2:Y:S02]  /*1c2e0*/  @!P0 SYNCS.PHASECHK.TRANS64 P0, [R2+URZ+0x32440], R5 ;  /* 0x03244005020085a7 */ /* 0x000ea4000800007f */
[----:B--2---:R-:W-:Y:S05]  /*1c2f0*/  @!P0 BRA `(.L_x_10780) ;  /* 0xfffffffc00f08947 */ /* 0x004fea000383ffff */
[----:B------:R-:W-:Y:S05]  /*1c300*/  BRA `(.L_x_10942) ;  /* 0xffffffa800287947 */ /* 0x000fea000383ffff */
.L_x_10785:
[----:B0-----:R0:W2:Y:S02]  /*1c310*/  SYNCS.PHASECHK.TRANS64.TRYWAIT P0, [R2+URZ+0x32460], R5 ;  /* 0x03246005020075a7 */ /* 0x0010a4000800017f */
[----:B--2---:R-:W-:Y:S05]  /*1c320*/  @!P0 NANOSLEEP.SYNCS 0x989680 ;  /* 0x009896800000895d */ /* 0x004fea0003900000 */
[----:B------:R-:W2:Y:S02]  /*1c330*/  @!P0 SYNCS.PHASECHK.TRANS64 P0, [R2+URZ+0x32460], R5 ;  /* 0x03246005020085a7 */ /* 0x000ea4000800007f */
[----:B--2---:R-:W-:Y:S05]  /*1c340*/  @!P0 BRA `(.L_x_10785) ;  /* 0xfffffffc00f08947 */ /* 0x004fea000383ffff */
[----:B------:R-:W-:Y:S05]  /*1c350*/  BRA `(.L_x_10943) ;  /* 0xffffffa800b07947 */ /* 0x000fea000383ffff */
.L_x_10796:
[----:B0-----:R0:W1:Y:S02]  /*1c360*/  SYNCS.PHASECHK.TRANS64.TRYWAIT P0, [R3+URZ+0x32440], R2 ;  /* 0x03244002030075a7 */ /* 0x001064000800017f */
[----:B-1----:R-:W-:Y:S05]  /*1c370*/  @!P0 NANOSLEEP.SYNCS 0x989680 ;  /* 0x009896800000895d */ /* 0x002fea0003900000 */
[----:B------:R-:W1:Y:S02]  /*1c380*/  @!P0 SYNCS.PHASECHK.TRANS64 P0, [R3+URZ+0x32440], R2 ;  /* 0x03244002030085a7 */ /* 0x000e64000800007f */
[----:B-1----:R-:W-:Y:S05]  /*1c390*/  @!P0 BRA `(.L_x_10796) ;  /* 0xfffffffc00f08947 */ /* 0x002fea000383ffff */
[----:B------:R-:W-:Y:S05]  /*1c3a0*/  BRA `(.L_x_10944) ;  /* 0xffffffb000c07947 */ /* 0x000fea000383ffff */
.L_x_10801:
[----:B-1----:R1:W2:Y:S02]  /*1c3b0*/  SYNCS.PHASECHK.TRANS64.TRYWAIT P0, [R3+URZ+0x32460], R2 ;  /* 0x03246002030075a7 */ /* 0x0022a4000800017f */
[----:B--2---:R-:W-:Y:S05]  /*1c3c0*/  @!P0 NANOSLEEP.SYNCS 0x989680 ;  /* 0x009896800000895d */ /* 0x004fea0003900000 */
[----:B------:R-:W2:Y:S02]  /*1c3d0*/  @!P0 SYNCS.PHASECHK.TRANS64 P0, [R3+URZ+0x32460], R2 ;  /* 0x03246002030085a7 */ /* 0x000ea4000800007f */
[----:B--2---:R-:W-:Y:S05]  /*1c3e0*/  @!P0 BRA `(.L_x_10801) ;  /* 0xfffffffc00f08947 */ /* 0x004fea000383ffff */
[----:B------:R-:W-:Y:S05]  /*1c3f0*/  BRA `(.L_x_10945) ;  /* 0xffffffb400447947 */ /* 0x000fea000383ffff */
.L_x_10812:
[----:B0-----:R0:W1:Y:S02]  /*1c400*/  SYNCS.PHASECHK.TRANS64.TRYWAIT P0, [R3+URZ+0x32440], R2 ;  /* 0x03244002030075a7 */ /* 0x001064000800017f */
[----:B-1----:R-:W-:Y:S05]  /*1c410*/  @!P0 NANOSLEEP.SYNCS 0x989680 ;  /* 0x009896800000895d */ /* 0x002fea0003900000 */
[----:B------:R-:W1:Y:S02]  /*1c420*/  @!P0 SYNCS.PHASECHK.TRANS64 P0, [R3+URZ+0x32440], R2 ;  /* 0x03244002030085a7 */ /* 0x000e64000800007f */
[----:B-1----:R-:W-:Y:S05]  /*1c430*/  @!P0 BRA `(.L_x_10812) ;  /* 0xfffffffc00f08947 */ /* 0x002fea000383ffff */
[----:B------:R-:W-:Y:S05]  /*1c440*/  BRA `(.L_x_10946) ;  /* 0xffffffbc00307947 */ /* 0x000fea000383ffff */
.L_x_10817:
[----:B-1----:R1:W2:Y:S02]  /*1c450*/  SYNCS.PHASECHK.TRANS64.TRYWAIT P0, [R3+URZ+0x32460], R2 ;  /* 0x03246002030075a7 */ /* 0x0022a4000800017f */
[----:B--2---:R-:W-:Y:S05]  /*1c460*/  @!P0 NANOSLEEP.SYNCS 0x989680 ;  /* 0x009896800000895d */ /* 0x004fea0003900000 */
[----:B------:R-:W2:Y:S02]  /*1c470*/  @!P0 SYNCS.PHASECHK.TRANS64 P0, [R3+URZ+0x32460], R2 ;  /* 0x03246002030085a7 */ /* 0x000ea4000800007f */
[----:B--2---:R-:W-:Y:S05]  /*1c480*/  @!P0 BRA `(.L_x_10817) ;  /* 0xfffffffc00f08947 */ /* 0x004fea000383ffff */
[----:B------:R-:W-:Y:S05]  /*1c490*/  BRA `(.L_x_10947) ;  /* 0xffffffbc00b87947 */ /* 0x000fea000383ffff */
.L_x_10829:
[----:B------:R-:W-:Y:S01]  /*1c4a0*/  BSSY B0, `(.L_x_10948) ;  /* 0x0000008000007945 */ /* 0x000fe20003800000 */
[----:B------:R-:W-:Y:S02]  /*1c4b0*/  IMAD.MOV.U32 R13, RZ, RZ, R16 ;  /* 0x000000ffff0d7224 */ /* 0x000fe400078e0010 */
[----:B------:R-:W-:Y:S02]  /*1c4c0*/  IMAD.MOV.U32 R12, RZ, RZ, RZ ;  /* 0x000000ffff0c7224 */ /* 0x000fe400078e00ff */
[----:B------:R-:W-:Y:S02]  /*1c4d0*/  IMAD.MOV.U32 R11, RZ, RZ, 0x1f ;  /* 0x0000001fff0b7424 */ /* 0x000fe400078e00ff */
[----:B------:R-:W-:-:S07]  /*1c4e0*/  IMAD.MOV.U32 R15, RZ, RZ, -0x1 ;  /* 0xffffffffff0f7424 */ /* 0x000fce00078e00ff */
[----:B-1--45:R-:W-:Y:S05]  /*1c4f0*/  WARPSYNC.COLLECTIVE R15, `(.L_x_10949) ;  /* 0x000000000f087348 */ /* 0x032fea0003c00000 */
[----:B------:R0:W2:Y:S02]  /*1c500*/  SHFL.IDX P6, R14, R13, R12, R11 ;  /* 0x0000000c0d0e7389 */ /* 0x0000a400000c000b */
[----:B012-45:R-:W-:Y:S01]  /*1c510*/  ENDCOLLECTIVE ;  /* 0x000000000000791b */ /* 0x037fe20003800000 */
.L_x_10949:
[----:B------:R-:W-:Y:S05]  /*1c520*/  BSYNC B0 ;  /* 0x0000000000007941 */ /* 0x000fea0003800000 */
.L_x_10948:
        /* <DEDUP_REMOVED lines=9> */
.L_x_10950:
        /* <DEDUP_REMOVED lines=18> */
.L_x_10951:
        /* <DEDUP_REMOVED lines=8> */
.L_x_10952:
        /* <DEDUP_REMOVED lines=8> */
.L_x_10953:
        /* <DEDUP_REMOVED lines=8> */
.L_x_10954:
        /* <DEDUP_REMOVED lines=8> */
.L_x_10955:
        /* <DEDUP_REMOVED lines=9> */
.L_x_10956:
[----:B------:R-:W-:Y:S01]  /*1c970*/  IMAD.MOV.U32 R6, RZ, RZ, R14 ;  /* 0x000000ffff067224 */ /* 0x000fe200078e000e */
[----:B------:R-:W-:Y:S06]  /*1c980*/  BRA `(.L_x_10957) ;  /* 0xffffffc400107947 */ /* 0x000fec000383ffff */
.L_x_10834:
[----:B------:R-:W-:Y:S01]  /*1c990*/  BSSY B0, `(.L_x_10958) ;  /* 0x0000008000007945 */ /* 0x000fe20003800000 */
[----:B-----5:R-:W-:Y:S01]  /*1c9a0*/  IMAD.MOV.U32 R13, RZ, RZ, R2 ;  /* 0x000000ffff0d7224 */ /* 0x020fe200078e0002 */
[----:B------:R-:W-:Y:S01]  /*1c9b0*/  MOV R15, 0xffffffff ;  /* 0xffffffff000f7802 */ /* 0x000fe20000000f00 */
[----:B------:R-:W-:Y:S02]  /*1c9c0*/  IMAD.MOV.U32 R12, RZ, RZ, 0x1 ;  /* 0x00000001ff0c7424 */ /* 0x000fe400078e00ff */
[----:B------:R-:W-:-:S07]  /*1c9d0*/  IMAD.MOV.U32 R11, RZ, RZ, RZ ;  /* 0x000000ffff0b7224 */ /* 0x000fce00078e00ff */
[----:B0---4-:R-:W-:Y:S05]  /*1c9e0*/  WARPSYNC.COLLECTIVE R15, `(.L_x_10959) ;  /* 0x000000000f087348 */ /* 0x011fea0003c00000 */
[----:B------:R1:W2:Y:S02]  /*1c9f0*/  SHFL.UP P6, R14, R13, R12, R11 ;  /* 0x0400000c0d0e7389 */ /* 0x0002a400000c000b */
[----:B012-4-:R-:W-:Y:S01]  /*1ca00*/  ENDCOLLECTIVE ;  /* 0x000000000000791b */ /* 0x017fe20003800000 */
.L_x_10959:
[----:B------:R-:W-:Y:S05]  /*1ca10*/  BSYNC B0 ;  /* 0x0000000000007941 */ /* 0x000fea0003800000 */
.L_x_10958:
        /* <DEDUP_REMOVED lines=10> */
.L_x_10960:
        /* <DEDUP_REMOVED lines=8> */
.L_x_10961:
        /* <DEDUP_REMOVED lines=8> */
.L_x_10962:
        /* <DEDUP_REMOVED lines=8> */
.L_x_10963:
        /* <DEDUP_REMOVED lines=9> */
.L_x_10964:
[----:B------:R-:W-:Y:S01]  /*1ccd0*/  IMAD.MOV.U32 R6, RZ, RZ, R14 ;  /* 0x000000ffff067224 */ /* 0x000fe200078e000e */
[----:B------:R-:W-:Y:S06]  /*1cce0*/  BRA `(.L_x_10965) ;  /* 0xffffffc000d47947 */ /* 0x000fec000383ffff */
.L_x_10836:
[----:B------:R-:W-:Y:S01]  /*1ccf0*/  BSSY B0, `(.L_x_10966) ;  /* 0x0000006000007945 */ /* 0x000fe20003800000 */
[----:B------:R-:W-:Y:S01]  /*1cd00*/  PLOP3.LUT P6, PT, P6, PT, PT, 0x8, 0x0 ;  /* 0x000000000000781c */ /* 0x000fe200037ce170 */
[----:B------:R-:W-:-:S12]  /*1cd10*/  IMAD.MOV.U32 R15, RZ, RZ, -0x1 ;  /* 0xffffffffff0f7424 */ /* 0x000fd800078e00ff */
[----:B0---45:R-:W-:Y:S05]  /*1cd20*/  WARPSYNC.COLLECTIVE R15, `(.L_x_10967) ;  /* 0x000000000f087348 */ /* 0x031fea0003c00000 */
[----:B------:R-:W-:Y:S01]  /*1cd30*/  VOTE.ANY R14, PT, P6 ;  /* 0x00000000000e7806 */ /* 0x000fe200030e0100 */
[----:B0---45:R-:W-:Y:S06]  /*1cd40*/  ENDCOLLECTIVE ;  /* 0x000000000000791b */ /* 0x031fec0003800000 */
.L_x_10967:
[----:B------:R-:W-:Y:S05]  /*1cd50*/  BSYNC B0 ;  /* 0x0000000000007941 */ /* 0x000fea0003800000 */
.L_x_10966:
[----:B------:R-:W-:Y:S02]  /*1cd60*/  IMAD.MOV.U32 R5, RZ, RZ, R14 ;  /* 0x000000ffff057224 */ /* 0x000fe400078e000e */
[----:B------:R-:W-:Y:S02]  /*1cd70*/  IMAD.MOV.U32 R13, RZ, RZ, R2 ;  /* 0x000000ffff0d7224 */ /* 0x000fe400078e0002 */
[----:B------:R-:W0:Y:S01]  /*1cd80*/  POPC R4, R5 ;  /* 0x0000000500047309 */ /* 0x000e220000000000 */
[----:B------:R-:W-:Y:S02]  /*1cd90*/  IMAD.MOV.U32 R11, RZ, RZ, 0x1f ;  /* 0x0000001fff0b7424 */ /* 0x000fe400078e00ff */
[----:B------:R-:W-:Y:S01]  /*1cda0*/  IMAD.MOV.U32 R15, RZ, RZ, -0x1 ;  /* 0xffffffffff0f7424 */ /* 0x000fe200078e00ff */
[----:B0-----:R-:W-:-:S07]  /*1cdb0*/  MOV R12, R4 ;  /* 0x00000004000c7202 */ /* 0x001fce0000000f00 */
[----:B------:R-:W-:Y:S05]  /*1cdc0*/  WARPSYNC.COLLECTIVE R15, `(.L_x_10968) ;  /* 0x000000000f087348 */ /* 0x000fea0003c00000 */
[----:B------:R0:W1:Y:S02]  /*1cdd0*/  SHFL.IDX P6, R14, R13, R12, R11 ;  /* 0x0000000c0d0e7389 */ /* 0x00006400000c000b */
[----:B01----:R-:W-:Y:S01]  /*1cde0*/  ENDCOLLECTIVE ;  /* 0x000000000000791b */ /* 0x003fe20003800000 */
.L_x_10968:
[----:B------:R-:W-:Y:S01]  /*1cdf0*/  IMAD.MOV.U32 R17, RZ, RZ, R14 ;  /* 0x000000ffff117224 */ /* 0x000fe200078e000e */
[----:B------:R-:W-:Y:S06]  /*1ce00*/  BRA `(.L_x_10969) ;  /* 0xffffffc000c47947 */ /* 0x000fec000383ffff */
.L_x_10838:
[----:B------:R-:W-:Y:S01]  /*1ce10*/  BSSY B0, `(.L_x_10970) ;  /* 0x0000007000007945 */ /* 0x000fe20003800000 */
[----:B------:R-:W-:Y:S02]  /*1ce20*/  IMAD.MOV.U32 R13, RZ, RZ, R3 ;  /* 0x000000ffff0d7224 */ /* 0x000fe400078e0003 */
[----:B------:R-:W-:Y:S02]  /*1ce30*/  IMAD.MOV.U32 R11, RZ, RZ, 0x1f ;  /* 0x0000001fff0b7424 */ /* 0x000fe400078e00ff */
[----:B------:R-:W-:-:S07]  /*1ce40*/  IMAD.MOV.U32 R15, RZ, RZ, -0x1 ;  /* 0xffffffffff0f7424 */ /* 0x000fce00078e00ff */
[----:B0-2-45:R-:W-:Y:S05]  /*1ce50*/  WARPSYNC.COLLECTIVE R15, `(.L_x_10971) ;  /* 0x000000000f087348 */ /* 0x035fea0003c00000 */
[----:B------:R1:W3:Y:S02]  /*1ce60*/  SHFL.IDX P6, R14, R13, R12, R11 ;  /* 0x0000000c0d0e7389 */ /* 0x0002e400000c000b */
[----:B012345:R-:W-:Y:S01]  /*1ce70*/  ENDCOLLECTIVE ;  /* 0x000000000000791b */ /* 0x03ffe20003800000 */
.L_x_10971:
[----:B------:R-:W-:Y:S05]  /*1ce80*/  BSYNC B0 ;  /* 0x0000000000007941 */ /* 0x000fea0003800000 */
.L_x_10970:
[----:B------:R-:W-:Y:S01]  /*1ce90*/  IMAD.MOV.U32 R2, RZ, RZ, R14 ;  /* 0x000000ffff027224 */ /* 0x000fe200078e000e */
[----:B------:R-:W-:Y:S06]  /*1cea0*/  BRA `(.L_x_10837) ;  /* 0xffffffc000b87947 */ /* 0x000fec000383ffff */
.L_x_10842:
[----:B0-----:R0:W1:Y:S02]  /*1ceb0*/  SYNCS.PHASECHK.TRANS64.TRYWAIT P0, [R0+URZ+0x32420], R3 ;  /* 0x03242003000075a7 */ /* 0x001064000800017f */
[----:B-1----:R-:W-:Y:S05]  /*1cec0*/  @!P0 NANOSLEEP.SYNCS 0x989680 ;  /* 0x009896800000895d */ /* 0x002fea0003900000 */
[----:B------:R-:W1:Y:S02]  /*1ced0*/  @!P0 SYNCS.PHASECHK.TRANS64 P0, [R0+URZ+0x32420], R3 ;  /* 0x03242003000085a7 */ /* 0x000e64000800007f */
[----:B-1----:R-:W-:Y:S05]  /*1cee0*/  @!P0 BRA `(.L_x_10842) ;  /* 0xfffffffc00f08947 */ /* 0x002fea000383ffff */
[----:B------:R-:W-:Y:S05]  /*1cef0*/  BRA `(.L_x_10972) ;  /* 0xffffffc400ac7947 */ /* 0x000fea000383ffff */
.L_x_10843:
        /* <DEDUP_REMOVED lines=8> */
[----:B0---45:R-:W-:Y:S05]  /*1cf80*/  WARPSYNC.COLLECTIVE R15, `(.L_x_10974) ;  /* 0x000000000f087348 */ /* 0x031fea0003c00000 */
[----:B------:R1:W2:Y:S02]  /*1cf90*/  SHFL.IDX P6, R14, R13, R12, R11 ;  /* 0x0000000c0d0e7389 */ /* 0x0002a400000c000b */
[----:B012-45:R-:W-:Y:S01]  /*1cfa0*/  ENDCOLLECTIVE ;  /* 0x000000000000791b */ /* 0x037fe20003800000 */
.L_x_10974:
[----:B------:R-:W-:Y:S05]  /*1cfb0*/  BSYNC B0 ;  /* 0x0000000000007941 */ /* 0x000fea0003800000 */
.L_x_10973:
[----:B------:R-:W-:Y:S05]  /*1cfc0*/  BRA `(.L_x_10975) ;  /* 0xffffffc400947947 */ /* 0x000fea000383ffff */
.L_x_10844:
[----:B------:R-:W-:Y:S01]  /*1cfd0*/  BSSY B0, `(.L_x_10976) ;  /* 0x0000006000007945 */ /* 0x000fe20003800000 */
[----:B------:R-:W-:-:S07]  /*1cfe0*/  IMAD.MOV.U32 R15, RZ, RZ, -0x1 ;  /* 0xffffffffff0f7424 */ /* 0x000fce00078e00ff */
[----:B01--45:R-:W-:Y:S05]  /*1cff0*/  WARPSYNC.COLLECTIVE R15, `(.L_x_10977) ;  /* 0x000000000f0c7348 */ /* 0x033fea0003c00000 */
[----:B------:R-:W-:Y:S02]  /*1d000*/  ELECT P6, UR62, PT ;  /* 0x00000000003e782f */ /* 0x000fe400038c0000 */
[----:B------:R-:W-:Y:S01]  /*1d010*/  MOV R14, UR62 ;  /* 0x0000003e000e7c02 */ /* 0x000fe20008000f00 */
[----:B01--45:R-:W-:Y:S10]  /*1d020*/  ENDCOLLECTIVE ;  /* 0x000000000000791b */ /* 0x033ff40003800000 */
.L_x_10977:
[----:B------:R-:W-:Y:S05]  /*1d030*/  BSYNC B0 ;  /* 0x0000000000007941 */ /* 0x000fea0003800000 */
.L_x_10976:
[----:B------:R-:W-:Y:S05]  /*1d040*/  BRA `(.L_x_10978) ;  /* 0xffffffc400887947 */ /* 0x000fea000383ffff */
.L_x_10846:
[----:B0-----:R0:W1:Y:S02]  /*1d050*/  SYNCS.PHASECHK.TRANS64.TRYWAIT P0, [R6+URZ], R5 ;  /* 0x00000005060075a7 */ /* 0x001064000800017f */
[----:B-1----:R-:W-:Y:S05]  /*1d060*/  @!P0 NANOSLEEP.SYNCS 0x989680 ;  /* 0x009896800000895d */ /* 0x002fea0003900000 */
[----:B------:R-:W1:Y:S02]  /*1d070*/  @!P0 SYNCS.PHASECHK.TRANS64 P0, [R6+URZ], R5 ;  /* 0x00000005060085a7 */ /* 0x000e64000800007f */
[----:B-1----:R-:W-:Y:S05]  /*1d080*/  @!P0 BRA `(.L_x_10846) ;  /* 0xfffffffc00f08947 */ /* 0x002fea000383ffff */
[----:B------:R-:W-:Y:S05]  /*1d090*/  BRA `(.L_x_10979) ;  /* 0xffffffc400c47947 */ /* 0x000fea000383ffff */
.L_x_10847:
[----:B-1----:R1:W2:Y:S02]  /*1d0a0*/  SYNCS.PHASECHK.TRANS64.TRYWAIT P0, [R7+URZ], R2 ;  /* 0x00000002070075a7 */ /* 0x0022a4000800017f */
[----:B--2---:R-:W-:Y:S05]  /*1d0b0*/  @!P0 NANOSLEEP.SYNCS 0x989680 ;  /* 0x009896800000895d */ /* 0x004fea0003900000 */
[----:B------:R-:W2:Y:S02]  /*1d0c0*/  @!P0 SYNCS.PHASECHK.TRANS64 P0, [R7+URZ], R2 ;  /* 0x00000002070085a7 */ /* 0x000ea4000800007f */
[----:B--2---:R-:W-:Y:S05]  /*1d0d0*/  @!P0 BRA `(.L_x_10847) ;  /* 0xfffffffc00f08947 */ /* 0x004fea000383ffff */
[----:B------:R-:W-:Y:S05]  /*1d0e0*/  BRA `(.L_x_10980) ;  /* 0xffffffc400b87947 */ /* 0x000fea000383ffff */
.L_x_10849:
[----:B--2---:R2:W3:Y:S02]  /*1d0f0*/  SYNCS.PHASECHK.TRANS64.TRYWAIT P0, [R4+URZ], R5 ;  /* 0x00000005040075a7 */ /* 0x0044e4000800017f */
[----:B---3--:R-:W-:Y:S05]  /*1d100*/  @!P0 NANOSLEEP.SYNCS 0x989680 ;  /* 0x009896800000895d */ /* 0x008fea0003900000 */
[----:B------:R-:W3:Y:S02]  /*1d110*/  @!P0 SYNCS.PHASECHK.TRANS64 P0, [R4+URZ], R5 ;  /* 0x00000005040085a7 */ /* 0x000ee4000800007f */
[----:B---3--:R-:W-:Y:S05]  /*1d120*/  @!P0 BRA `(.L_x_10849) ;  /* 0xfffffffc00f08947 */ /* 0x008fea000383ffff */
[----:B------:R-:W-:Y:S05]  /*1d130*/  BRA `(.L_x_10981) ;  /* 0xffffffc400c07947 */ /* 0x000fea000383ffff */
.L_x_10982:
        /* <DEDUP_REMOVED lines=12> */
.L_x_15310:


//--------------------- .text._ZN7cutlass13device_kernelIN5flash11enable_sm90INS1_16FlashAttnFwdSm90INS1_25CollectiveMainloopFwdSm90ILi2EN4cute5tupleIJNS5_1CILi1EEES8_S8_EEENS6_IJNS7_ILi128EEENS7_ILi96EEENS7_ILi64EEEEEELi256ENS_6half_tEfNS_4arch4Sm90ELb0ELb1ELb1ELb0ELb0ELb0ELb0ELb1ELb0ELb1ELb0ELb0EEENS1_21CollectiveEpilogueFwdINS6_IJSA_NS7_ILi256EEESB_EEES9_SE_SG_Li256ELb0ELb1ELb0ELb0EEENS1_30DynamicPersistentTileSchedulerILi256ELi128ELb0ELb1ELb1EEEEEEEEEvNT_6ParamsE --------------------------
	.section	.text._ZN7cutlass13device_kernelIN5flash11enable_sm90INS1_16FlashAttnFwdSm90INS1_25CollectiveMainloopFwdSm90ILi2EN4cute5tupleIJNS5_1CILi1EEES8_S8_EEENS6_IJNS7_ILi128EEENS7_ILi96EEENS7_ILi64EEEEEELi256ENS_6half_tEfNS_4arch4Sm90ELb0ELb1ELb1ELb0ELb0ELb0ELb0ELb1ELb0ELb1ELb0ELb0EEENS1_21CollectiveEpilogueFwdINS6_IJSA_NS7_ILi256EEESB_EEES9_SE_SG_Li256ELb0ELb1ELb0ELb0EEENS1_30DynamicPersistentTileSchedulerILi256ELi128ELb0ELb1ELb1EEEEEEEEEvNT_6ParamsE,"ax",@progbits
	.align	128
.text._ZN7cutlass13device_kernelIN5flash11enable_sm90INS1_16FlashAttnFwdSm90INS1_25CollectiveMainloopFwdSm90ILi2EN4cute5tupleIJNS5_1CILi1EEES8_S8_EEENS6_IJNS7_ILi128EEENS7_ILi96EEENS7_ILi64EEEEEELi256ENS_6half_tEfNS_4arch4Sm90ELb0ELb1ELb1ELb0ELb0ELb0ELb0ELb1ELb0ELb1ELb0ELb0EEENS1_21CollectiveEpilogueFwdINS6_IJSA_NS7_ILi256EEESB_EEES9_SE_SG_Li256ELb0ELb1ELb0ELb0EEENS1_30DynamicPersistentTileSchedulerILi256ELi128ELb0ELb1ELb1EEEEEEEEEvNT_6ParamsE:
        .type           _ZN7cutlass13device_kernelIN5flash11enable_sm90INS1_16FlashAttnFwdSm90INS1_25CollectiveMainloopFwdSm90ILi2EN4cute5tupleIJNS5_1CILi1EEES8_S8_EEENS6_IJNS7_ILi128EEENS7_ILi96EEENS7_ILi64EEEEEELi256ENS_6half_tEfNS_4arch4Sm90ELb0ELb1ELb1ELb0ELb0ELb0ELb0ELb1ELb0ELb1ELb0ELb0EEENS1_21CollectiveEpilogueFwdINS6_IJSA_NS7_ILi256EEESB_EEES9_SE_SG_Li256ELb0ELb1ELb0ELb0EEENS1_30DynamicPersistentTileSchedulerILi256ELi128ELb0ELb1ELb1EEEEEEEEEvNT_6ParamsE,@function
        .size           _ZN7cutlass13device_kernelIN5flash11enable_sm90INS1_16FlashAttnFwdSm90INS1_25CollectiveMainloopFwdSm90ILi2EN4cute5tupleIJNS5_1CILi1EEES8_S8_EEENS6_IJNS7_ILi128EEENS7_ILi96EEENS7_ILi64EEEEEELi256ENS_6half_tEfNS_4arch4Sm90ELb0ELb1ELb1ELb0ELb0ELb0ELb0ELb1ELb0ELb1ELb0ELb0EEENS1_21CollectiveEpilogueFwdINS6_IJSA_NS7_ILi256EEESB_EEES9_SE_SG_Li256ELb0ELb1ELb0ELb0EEENS1_30DynamicPersistentTileSchedulerILi256ELi128ELb0ELb1ELb1EEEEEEEEEvNT_6ParamsE,(.L_x_15311 - _ZN7cutlass13device_kernelIN5flash11enable_sm90INS1_16FlashAttnFwdSm90INS1_25CollectiveMainloopFwdSm90ILi2EN4cute5tupleIJNS5_1CILi1EEES8_S8_EEENS6_IJNS7_ILi128EEENS7_ILi96EEENS7_ILi64EEEEEELi256ENS_6half_tEfNS_4arch4Sm90ELb0ELb1ELb1ELb0ELb0ELb0ELb0ELb1ELb0ELb1ELb0ELb0EEENS1_21CollectiveEpilogueFwdINS6_IJSA_NS7_ILi256EEESB_EEES9_SE_SG_Li256ELb0ELb1ELb0ELb0EEENS1_30DynamicPersistentTileSchedulerILi256ELi128ELb0ELb1ELb1EEEEEEEEEvNT_6ParamsE)
        .other          _ZN7cutlass13device_kernelIN5flash11enable_sm90INS1_16FlashAttnFwdSm90INS1_25CollectiveMainloopFwdSm90ILi2EN4cute5tupleIJNS5_1CILi1EEES8_S8_EEENS6_IJNS7_ILi128EEENS7_ILi96EEENS7_ILi64EEEEEELi256ENS_6half_tEfNS_4arch4Sm90ELb0ELb1ELb1ELb0ELb0ELb0ELb0ELb1ELb0ELb1ELb0ELb0EEENS1_21CollectiveEpilogueFwdINS6_IJSA_NS7_ILi256EEESB_EEES9_SE_SG_Li256ELb0ELb1ELb0ELb0EEENS1_30DynamicPersistentTileSchedulerILi256ELi128ELb0ELb1ELb1EEEEEEEEEvNT_6ParamsE,@"STO_CUDA_ENTRY STV_DEFAULT"
_ZN7cutlass13device_kernelIN5flash11enable_sm90INS1_16FlashAttnFwdSm90INS1_25CollectiveMainloopFwdSm90ILi2EN4cute5tupleIJNS5_1CILi1EEES8_S8_EEENS6_IJNS7_ILi128EEENS7_ILi96EEENS7_ILi64EEEEEELi256ENS_6half_tEfNS_4arch4Sm90ELb0ELb1ELb1ELb0ELb0ELb0ELb0ELb1ELb0ELb1ELb0ELb0EEENS1_21CollectiveEpilogueFwdINS6_IJSA_NS7_ILi256EEESB_EEES9_SE_SG_Li256ELb0ELb1ELb0ELb0EEENS1_30DynamicPersistentTileSchedulerILi256ELi128ELb0ELb1ELb1EEEEEEEEEvNT_6ParamsE:
        /* <DEDUP_REMOVED lines=18> */
.L_x_10984:
[----:B------:R-:W-:Y:S05]  /*0120*/  BSYNC B0 ;  /* 0x0000000000007941 */ /* 0x000fea0003800000 */
.L_x_10983:
        /* <DEDUP_REMOVED lines=41> */
.L_x_10985:
        /* <DEDUP_REMOVED lines=22> */
.L_x_10986:
        /* <DEDUP_REMOVED lines=18> */
.L_x_10987:
        /* <DEDUP_REMOVED lines=22> */
.L_x_10988:
        /* <DEDUP_REMOVED lines=22> */
.L_x_10989:
[----:B------:R-:W-:Y:S01]  /*0900*/  PLOP3.LUT P0, PT, PT, PT, UP0, 0x80, 0x0 ;  /* 0x000000000000781c */ /* 0x000fe20003f0f008 */
[----:B------:R-:W-:Y:S01]  /*0910*/  UMOV UR41, 0x1 ;  /* 0x0000000100297882 */ /* 0x000fe20000000000 */
[----:B------:R-:W-:Y:S01]  /*0920*/  NOP ;  /* 0x0000000000007918 */ /* 0x000fe20000000000 */
[----:B------:R-:W-:Y:S01]  /*0930*/  USEL UR41, UR41, 0x2, !UP0 ;  /* 0x0000000229297887 */ /* 0x000fe2000c000000 */
[----:B------:R-:W-:Y:S01]  /*0940*/  ULDC.64 UR46, c[0x0][0x208] ;  /* 0x00008200002e7ab9 */ /* 0x000fe20000000a00 */
[----:B012-4-:R-:W-:Y:S08]  /*0950*/  BAR.SYNC.DEFER_BLOCKING 0x0 ;  /* 0x0000000000007b1d */ /* 0x017ff00000010000 */
[----:B------:R-:W-:Y:S05]  /*0960*/  @!P0 BRA `(.L_x_10990) ;  /* 0x00000108004c8947 */ /* 0x000fea0003800000 */
.L_x_10991:
[----:B------:R-:W-:-:S08]  /*0970*/  NOP ;  /* 0x0000000000007918 */ /* 0x000fd00000000000 */
[----:B------:R-:W0:Y:S02]  /*0980*/  USETMAXREG.TRY_ALLOC.CTAPOOL UP0, 0xf0 ;  /* 0x000000f0000079c8 */ /* 0x000e240008000600 */
[----:B0-----:R-:W-:-:S13]  /*0990*/  PLOP3.LUT P0, PT, PT, PT, UP0, 0x80, 0x0 ;  /* 0x000000000000781c */ /* 0x001fda0003f0f008 */
[----:B------:R-:W-:Y:S05]  /*09a0*/  @!P0 BRA `(.L_x_10991) ;  /* 0xfffffffc00f08947 */ /* 0x000fea000383ffff */
[----:B------:R-:W0:Y:S01]  /*09b0*/  S2R R0, SR_TID.X ;  /* 0x0000000000007919 */ /* 0x000e220000002100 */
[----:B------:R-:W1:Y:S08]  /*09c0*/  S2UR UR4, SR_CTAID.X ;  /* 0x00000000000479c3 */ /* 0x000e700000002500 */
[----:B------:R-:W-:Y:S08]  /*09d0*/  BAR.ARV 0x4, 0x180 ;  /* 0x0106000000007b1d */ /* 0x000ff00000002000 */
[----:B------:R-:W-:Y:S06]  /*09e0*/  BAR.ARV 0x8, 0x180 ;  /* 0x0206000000007b1d */ /* 0x000fec0000002000 */
[----:B0-----:R-:W-:-:S04]  /*09f0*/  SHF.R.U32.HI R0, RZ, 0x7, R0 ;  /* 0x00000007ff007819 */ /* 0x001fc80000011600 */
[----:B------:R-:W-:Y:S02]  /*0a00*/  ISETP.NE.AND P0, PT, R0, 0x1, PT ;  /* 0x000000010000780c */ /* 0x000fe40003f05270 */
[----:B------:R-:W1:Y:S11]  /*0a10*/  LDC R0, c[0x0][0xc38] ;  /* 0x00030e00ff007b82 */ /* 0x000e760000000800 */
[----:B------:R-:W-:Y:S06]  /*0a20*/  @!P0 BAR.ARV 0x9, 0x100 ;  /* 0x0244000000008b1d */ /* 0x000fec0000002000 */
[----:B-1----:R-:W-:-:S13]  /*0a30*/  ISETP.LE.AND P0, PT, R0, UR4, PT ;  /* 0x0000000400007c0c */ /* 0x002fda000bf03270 */
[----:B------:R-:W-:Y:S05]  /*0a40*/  @P0 EXIT ;  /* 0x000000000000094d */ /* 0x000fea0003800000 */
[----:B------:R-:W0:Y:S01]  /*0a50*/  S2R R2, SR_TID.X ;  /* 0x0000000000027919 */ /* 0x000e220000002100 */
[----:B------:R-:W-:Y:S01]  /*0a60*/  ULOP3.LUT UR44, UR41, 0x1, URZ, 0xfc, !UPT ;  /* 0x00000001292c7892 */ /* 0x000fe2000f8efc3f */
        /* <DEDUP_REMOVED lines=14> */
[----:B------:R-:W-:Y:S02]  /*0b50*/  LEA.HI R6, R0, R213, RZ, 0x2 ;  /* 0x000000d500067211 */ /* 0x000fe400078f10ff */
[----:B------:R-:W-:Y:S02]  /*0b60*/  LEA.HI R9, R8, R205, RZ, 0x2 ;  /* 0x000000cd08097211 */ /* 0x000fe400078f10ff */
[----:B------:R-:W-:Y:S02]  /*0b70*/  SHF.R.S32.HI R5, RZ, 0x4, R2 ;  /* 0x00000004ff057819 */ /* 0x000fe40000011402 */
[----:B------:R-:W-:-:S02]  /*0b80*/  SHF.R.S32.HI R10, RZ, 0x2, R9 ;  /* 0x00000002ff0a7819 */ /* 0x000fc40000011409 */
[----:B------:R-:W-:Y:S02]  /*0b90*/  SHF.R.S32.HI R11, RZ, 0x1f, R9 ;  /* 0x0000001fff0b7819 */ /* 0x000fe40000011409 */
[----:B------:R-:W-:Y:S02]  /*0ba0*/  LOP3.LUT R4, R2, 0x3fffff0, RZ, 0xc0, !PT ;  /* 0x03fffff002047812 */ /* 0x000fe400078ec0ff */
[----:B------:R-:W-:Y:S02]  /*0bb0*/  LOP3.LUT R6, R6, 0xfffffffc, RZ, 0xc0, !PT ;  /* 0xfffffffc06067812 */ /* 0x000fe400078ec0ff */
[----:B------:R-:W-:Y:S01]  /*0bc0*/  LEA.HI R0, R0, R213, RZ, 0x3 ;  /* 0x000000d500007211 */ /* 0x000fe200078f18ff */
[----:B------:R-:W-:Y:S01]  /*0bd0*/  IMAD.IADD R4, R213, 0x1, -R4 ;  /* 0x00000001d5047824 */ /* 0x000fe200078e0a04 */
[----:B------:R-:W-:Y:S01]  /*0be0*/  LEA.HI R11, R11, R10, RZ, 0x3 ;  /* 0x0000000a0b0b7211 */ /* 0x000fe200078f18ff */
[----:B------:R-:W-:Y:S01]  /*0bf0*/  IMAD.IADD R6, R213, 0x1, -R6 ;  /* 0x00000001d5067824 */ /* 0x000fe200078e0a06 */
[----:B------:R-:W-:Y:S01]  /*0c00*/  LEA.HI R2, R2, R5, RZ, 0x1 ;  /* 0x0000000502027211 */ /* 0x000fe200078f08ff */
[----:B------:R-:W-:Y:S01]  /*0c10*/  IMAD R7, R4, 0x40, R7 ;  /* 0x0000004004077824 */ /* 0x000fe200078e0207 */
[----:B------:R-:W-:-:S02]  /*0c20*/  LOP3.LUT R202, R0, 0xfffffff8, RZ, 0xc0, !PT ;  /* 0xfffffff800ca7812 */ /* 0x000fc400078ec0ff */
[----:B------:R-:W-:Y:S02]  /*0c30*/  LOP3.LUT R11, R11, 0xfffffff8, RZ, 0xc0, !PT ;  /* 0xfffffff80b0b7812 */ /* 0x000fe400078ec0ff */
[----:B------:R-:W-:Y:S01]  /*0c40*/  LEA.HI R8, R8, R205, RZ, 0x5 ;  /* 0x000000cd08087211 */ /* 0x000fe200078f28ff */
[----:B------:R-:W-:Y:S01]  /*0c50*/  IMAD.IADD R202, R213, 0x1, -R202 ;  /* 0x00000001d5ca7824 */ /* 0x000fe200078e0aca */
[----:B------:R-:W-:Y:S01]  /*0c60*/  LEA.HI R3, R3, R206, RZ, 0x1 ;  /* 0x000000ce03037211 */ /* 0x000fe200078f08ff */
[----:B------:R-:W-:Y:S01]  /*0c70*/  IMAD.IADD R11, R10, 0x1, -R11 ;  /* 0x000000010a0b7824 */ /* 0x000fe200078e0a0b */
[----:B------:R-:W-:Y:S01]  /*0c80*/  LOP3.LUT R2, R2, 0x1ffffffe, RZ, 0xc0, !PT ;  /* 0x1ffffffe02027812 */ /* 0x000fe200078ec0ff */
[----:B------:R-:W-:Y:S01]  /*0c90*/  IMAD.SHL.U32 R19, R202, 0x8, RZ ;  /* 0x00000008ca137824 */ /* 0x000fe200078e00ff */
[----:B------:R-:W-:Y:S02]  /*0ca0*/  SHF.R.S32.HI R8, RZ, 0x5, R8 ;  /* 0x00000005ff087819 */ /* 0x000fe40000011408 */
[----:B------:R-:W-:Y:S01]  /*0cb0*/  LEA.HI R4, R6, R6, RZ, 0x1 ;  /* 0x0000000606047211 */ /* 0x000fe200078f08ff */
[----:B------:R-:W-:Y:S01]  /*0cc0*/  IMAD.IADD R2, R5, 0x1, -R2 ;  /* 0x0000000105027824 */ /* 0x000fe200078e0a02 */
        /* <DEDUP_REMOVED lines=15> */
[----:B------:R-:W-:-:S02]  /*0dc0*/  IMAD R208, R2, 0x8, R7 ;  /* 0x0000000802d07824 */ /* 0x000fc400078e0207 */
[----:B------:R-:W-:Y:S02]  /*0dd0*/  IMAD.IADD R18, R205, 0x1, -R18 ;  /* 0x00000001cd127824 */ /* 0x000fe400078e0a12 */
[----:B------:R-:W-:-:S07]  /*0de0*/  IMAD R22, R22, 0x8, R207 ;  /* 0x0000000816167824 */ /* 0x000fce00078e02cf */
.L_x_11088:
        /* <DEDUP_REMOVED lines=21> */
.L_x_10992:
[----:B------:R-:W-:Y:S01]  /*0f40*/  ULDC UR7, c[0x0][0xc54] ;  /* 0x0003150000077ab9 */ /* 0x000fe20000000800 */
[----:B------:R-:W-:Y:S01]  /*0f50*/  UMOV UR6, UR9 ;  /* 0x0000000900067c82 */ /* 0x000fe20008000000 */
[----:B------:R-:W-:-:S11]  /*0f60*/  UISETP.NE.AND UP0, UPT, UR7, 0x1, UPT ;  /* 0x000000010700788c */ /* 0x000fd6000bf05270 */
[----:B------:R-:W-:Y:S02]  /*0f70*/  @UP0 ULDC.64 UR10, c[0x0][0xc58] ;  /* 0x00031600000a0ab9 */ /* 0x000fe40000000a00 */
[----:B------:R-:W-:-:S04]  /*0f80*/  UIMAD.WIDE.U32 UR4, UR9, UR10, URZ ;  /* 0x0000000a090472a5 */ /* 0x000fc8000f8e003f */
[----:B------:R-:W-:-:S04]  /*0f90*/  @UP0 USHF.R.U32.HI UR6, URZ, UR11, UR5 ;  /* 0x0000000b3f060299 */ /* 0x000fc80008011605 */
[----:B------:R-:W-:-:S12]  /*0fa0*/  UIMAD UR4, UR6, UR7, URZ ;  /* 0x00000007060472a4 */ /* 0x000fd8000f8e023f */
.L_x_10993:
[----:B------:R-:W0:Y:S01]  /*0fb0*/  LDC R0, c[0x0][0x448] ;  /* 0x00011200ff007b82 */ /* 0x000e220000000800 */
[----:B------:R-:W-:Y:S01]  /*0fc0*/  ULOP3.LUT UR6, URZ, UR6, URZ, 0x33, !UPT ;  /* 0x000000063f067292 */ /* 0x000fe2000f8e333f */
[----:B------:R-:W-:Y:S01]  /*0fd0*/  ULDC UR40, c[0x0][0xc48] ;  /* 0x0003120000287ab9 */ /* 0x000fe20000000800 */
[----:B------:R-:W-:Y:S01]  /*0fe0*/  ULDC UR5, c[0x0][0xc3c] ;  /* 0x00030f0000057ab9 */ /* 0x000fe20000000800 */
[----:B------:R-:W-:Y:S02]  /*0ff0*/  UISETP.NE.AND UP0, UPT, UR40, 0x1, UPT ;  /* 0x000000012800788c */ /* 0x000fe4000bf05270 */
[----:B------:R-:W-:Y:S02]  /*1000*/  UIADD3 UR6, UR6, UR5, URZ ;  /* 0x0000000506067290 */ /* 0x000fe4000fffe03f */
[----:B------:R-:W1:Y:S01]  /*1010*/  LDC.64 R8, c[0x0][0x9e0] ;  /* 0x00027800ff087b82 */ /* 0x000e620000000a00 */
[----:B------:R-:W-:Y:S02]  /*1020*/  UIADD3 UR4, UR9, -UR4, URZ ;  /* 0x8000000409047290 */ /* 0x000fe4000fffe03f */
[----:B------:R-:W-:Y:S01]  /*1030*/  USHF.L.U32 UR43, UR6, 0x7, URZ ;  /* 0x00000007062b7899 */ /* 0x000fe2000800063f */
[----:B------:R-:W-:Y:S01]  /*1040*/  ULDC.64 UR10, c[0x0][0x418] ;  /* 0x00010600000a7ab9 */ /* 0x000fe20000000a00 */
[----:B------:R-:W-:Y:S01]  /*1050*/  ULDC UR7, c[0x0][0xc54] ;  /* 0x0003150000077ab9 */ /* 0x000fe20000000800 */
[----:B------:R-:W-:-:S02]  /*1060*/  ISETP.NE.U32.AND P0, PT, RZ, UR10, PT ;  /* 0x0000000aff007c0c */ /* 0x000fc4000bf05070 */
[----:B------:R-:W2:Y:S01]  /*1070*/  LDC R6, c[0x0][0x288] ;  /* 0x0000a200ff067b82 */ /* 0x000ea20000000800 */
[----:B------:R-:W-:Y:S02]  /*1080*/  UIADD3 UR6, UR43, 0x7f, URZ ;  /* 0x0000007f2b067890 */ /* 0x000fe4000fffe03f */
[----:B------:R-:W-:Y:S01]  /*1090*/  UIMAD UR8, UR8, UR7, UR4 ;  /* 0x00000007080872a4 */ /* 0x000fe2000f8e0204 */
[----:B------:R-:W-:Y:S02]  /*10a0*/  ISETP.NE.AND.EX P0, PT, RZ, UR11, PT, P0 ;  /* 0x0000000bff007c0c */ /* 0x000fe4000bf05300 */
[----:B------:R-:W-:Y:S01]  /*10b0*/  @UP0 ULDC UR4, c[0x0][0xc4c] ;  /* 0x0003130000040ab9 */ /* 0x000fe20000000800 */
[----:B------:R-:W-:Y:S01]  /*10c0*/  @UP0 ULDC UR7, c[0x0][0xc50] ;  /* 0x0003140000070ab9 */ /* 0x000fe20000000800 */
[----:B0-----:R-:W-:Y:S01]  /*10d0*/  ISETP.NE.AND P1, PT, R0, 0x1, PT ;  /* 0x000000010000780c */ /* 0x001fe20003f25270 */
[----:B------:R-:W0:Y:S01]  /*10e0*/  LDC R7, c[0x0][0x2f0] ;  /* 0x0000bc00ff077b82 */ /* 0x000e220000000800 */
[----:B------:R-:W-:Y:S01]  /*10f0*/  UIMAD.WIDE.U32 UR4, UR8, UR4, URZ ;  /* 0x00000004080472a5 */ /* 0x000fe2000f8e003f */
[----:B------:R-:W-:Y:S01]  /*1100*/  IMAD.U32 R2, RZ, RZ, UR6 ;  /* 0x00000006ff027e24 */ /* 0x000fe2000f8e00ff */
[----:B------:R-:W-:-:S02]  /*1110*/  UMOV UR42, UR8 ;  /* 0x00000008002a7c82 */ /* 0x000fc40008000000 */
[----:B------:R-:W-:Y:S01]  /*1120*/  @UP0 USHF.R.U32.HI UR42, URZ, UR7, UR5 ;  /* 0x000000073f2a0299 */ /* 0x000fe20008011605 */
[----:B-1----:R-:W-:Y:S02]  /*1130*/  ISETP.GE.AND P2, PT, R9, 0x1, PT ;  /* 0x000000010900780c */ /* 0x002fe40003f46270 */
[----:B------:R-:W1:Y:S01]  /*1140*/  LDC R0, c[0x0][0x424] ;  /* 0x00010900ff007b82 */ /* 0x000e620000000800 */
[----:B------:R-:W-:-:S04]  /*1150*/  UIADD3 UR4, -UR42, URZ, URZ ;  /* 0x0000003f2a047290 */ /* 0x000fc8000fffe13f */
[----:B------:R-:W-:Y:S01]  /*1160*/  UIMAD UR40, UR40, UR4, UR8 ;  /* 0x00000004282872a4 */ /* 0x000fe2000f8e0208 */
[----:B--2---:R-:W-:Y:S02]  /*1170*/  IADD3 R5, -R6, 0x1, RZ ;  /* 0x0000000106057810 */ /* 0x004fe40007ffe1ff */
[----:B------:R-:W2:Y:S08]  /*1180*/  @P1 LDC R3, c[0x0][0x44c] ;  /* 0x00011300ff031b82 */ /* 0x000eb00000000800 */
[----:B------:R-:W3:Y:S01]  /*1190*/  @P1 LDC R4, c[0x0][0x450] ;  /* 0x00011400ff041b82 */ /* 0x000ee20000000800 */
[----:B-1----:R-:W-:-:S05]  /*11a0*/  SEL R0, R0, 0x1, P0 ;  /* 0x0000000100007807 */ /* 0x002fca0000000000 */
[CC--:B0-----:R-:W-:Y:S02]  /*11b0*/  IMAD R5, R0.reuse, R7.reuse, R5 ;  /* 0x0000000700057224 */ /* 0x0c1fe400078e0205 */
[----:B------:R-:W-:Y:S02]  /*11c0*/  IMAD R16, R0, R7, RZ ;  /* 0x0000000700107224 */ /* 0x000fe400078e02ff */
[----:B--2---:R-:W-:-:S05]  /*11d0*/  @P1 IMAD.HI.U32 R3, R3, UR6, RZ ;  /* 0x0000000603031c27 */ /* 0x004fca000f8e00ff */
[----:B---3--:R-:W-:-:S05]  /*11e0*/  @P1 SHF.R.U32.HI R2, RZ, R4, R3 ;  /* 0x00000004ff021219 */ /* 0x008fca0000011603 */
        /* <DEDUP_REMOVED lines=13> */
.L_x_10995:
[----:B------:R-:W-:-:S13]  /*12c0*/  ISETP.NE.AND P0, PT, R9, 0x1, PT ;  /* 0x000000010900780c */ /* 0x000fda0003f05270 */
[----:B------:R-:W0:Y:S02]  /*12d0*/  @P0 LDC.64 R4, c[0x0][0x9e8] ;  /* 0x00027a00ff040b82 */ /* 0x000e240000000a00 */
[----:B0-----:R-:W-:-:S05]  /*12e0*/  @P0 IMAD.HI.U32 R4, R3, R4, RZ ;  /* 0x0000000403040227 */ /* 0x001fca00078e00ff */
[----:B------:R-:W-:-:S07]  /*12f0*/  @P0 SHF.R.U32.HI R3, RZ, R5, R4 ;  /* 0x00000005ff030219 */ /* 0x000fce0000011604 */
.L_x_10996:
[----:B------:R-:W-:-:S05]  /*1300*/  IMAD R3, R3, R9, R9 ;  /* 0x0000000903037224 */ /* 0x000fca00078e0209 */
[----:B------:R-:W-:-:S07]  /*1310*/  VIMNMX R2, R2, R3, PT ;  /* 0x0000000302027248 */ /* 0x000fce0003fe0100 */
.L_x_10994:
[----:B------:R-:W0:Y:S01]  /*1320*/  @P1 LDC R4, c[0x0][0x44c] ;  /* 0x00011300ff041b82 */ /* 0x000e220000000800 */
[----:B------:R-:W-:Y:S01]  /*1330*/  IMAD.U32 R3, RZ, RZ, UR43 ;  /* 0x0000002bff037e24 */ /* 0x000fe2000f8e00ff */
[----:B------:R-:W-:Y:S01]  /*1340*/  ULDC UR4, c[0x0][0x9dc] ;  /* 0x0002770000047ab9 */ /* 0x000fe20000000800 */
[-C--:B------:R-:W-:Y:S02]  /*1350*/  IMAD R6, R0, R7.reuse, -R6 ;  /* 0x0000000700067224 */ /* 0x080fe400078e0a06 */
[----:B------:R-:W-:Y:S02]  /*1360*/  VIADD R2, R2, 0x5f ;  /* 0x0000005f02027836 */ /* 0x000fe40000000000 */
[----:B------:R-:W-:Y:S01]  /*1370*/  IMAD R0, R0, R7, 0x5f ;  /* 0x0000005f00007424 */ /* 0x000fe200078e0207 */
[----:B------:R-:W1:Y:S01]  /*1380*/  @P1 LDC R5, c[0x0][0x450] ;  /* 0x00011400ff051b82 */ /* 0x000e620000000800 */
[----:B------:R-:W-:-:S04]  /*1390*/  IMAD.HI R2, R2, 0x2aaaaaab, RZ ;  /* 0x2aaaaaab02027827 */ /* 0x000fc800078e02ff */
[----:B------:R-:W-:-:S04]  /*13a0*/  IMAD.HI R0, R0, 0x2aaaaaab, RZ ;  /* 0x2aaaaaab00007827 */ /* 0x000fc800078e02ff */
[----:B0-----:R-:W-:-:S05]  /*13b0*/  @P1 IMAD.HI.U32 R4, R4, UR43, RZ ;  /* 0x0000002b04041c27 */ /* 0x001fca000f8e00ff */
[----:B-1----:R-:W-:Y:S02]  /*13c0*/  @P1 SHF.R.U32.HI R3, RZ, R5, R4 ;  /* 0x00000005ff031219 */ /* 0x002fe40000011604 */
[----:B------:R-:W-:-:S03]  /*13d0*/  SHF.R.U32.HI R5, RZ, 0x1f, R2 ;  /* 0x0000001fff057819 */ /* 0x000fc60000011602 */
[----:B------:R-:W-:Y:S01]  /*13e0*/  IMAD.IADD R6, R6, 0x1, R3 ;  /* 0x0000000106067824 */ /* 0x000fe200078e0203 */
[----:B------:R-:W-:Y:S02]  /*13f0*/  SHF.R.U32.HI R3, RZ, 0x1f, R0 ;  /* 0x0000001fff037819 */ /* 0x000fe40000011600 */
[----:B------:R-:W-:Y:S01]  /*1400*/  LEA.HI.SX32 R152, R2, R5, 0x1c ;  /* 0x0000000502987211 */ /* 0x000fe200078fe2ff */
[----:B------:R-:W-:Y:S01]  /*1410*/  VIADD R4, R6, -UR4 ;  /* 0x8000000406047c36 */ /* 0x000fe20008000000 */
[----:B------:R-:W-:-:S04]  /*1420*/  LEA.HI.SX32 R3, R0, R3, 0x1c ;  /* 0x0000000300037211 */ /* 0x000fc800078fe2ff */
[----:B------:R-:W-:Y:S02]  /*1430*/  R2UR UR4, R4 ;  /* 0x00000000040472ca */ /* 0x000fe400000e0000 */
[----:B------:R-:W-:Y:S01]  /*1440*/  VIMNMX R152, R3, R152, PT ;  /* 0x0000009803987248 */ /* 0x000fe20003fe0100 */
[----:B------:R-:W-:-:S12]  /*1450*/  @!P2 BRA `(.L_x_10997) ;  /* 0x000000000044a947 */ /* 0x000fd80003800000 */
        /* <DEDUP_REMOVED lines=9> */
.L_x_10998:
[----:B------:R-:W-:-:S13]  /*14f0*/  ISETP.NE.AND P0, PT, R9, 0x1, PT ;  /* 0x000000010900780c */ /* 0x000fda0003f05270 */
[----:B------:R-:W0:Y:S02]  /*1500*/  @P0 LDC.64 R2, c[0x0][0x9e8] ;  /* 0x00027a00ff020b82 */ /* 0x000e240000000a00 */
[----:B0-----:R-:W-:-:S05]  /*1510*/  @P0 IMAD.HI.U32 R0, R6, R2, RZ ;  /* 0x0000000206000227 */ /* 0x001fca00078e00ff */
[----:B------:R-:W-:-:S07]  /*1520*/  @P0 SHF.R.U32.HI R6, RZ, R3, R0 ;  /* 0x00000003ff060219 */ /* 0x000fce0000011600 */
.L_x_10999:
[----:B------:R-:W-:-:S05]  /*1530*/  IMAD R6, R6, R9, RZ ;  /* 0x0000000906067224 */ /* 0x000fca00078e02ff */
[----:B------:R-:W-:-:S13]  /*1540*/  R2UR UR5, R6 ;  /* 0x00000000060572ca */ /* 0x000fda00000e0000 */
[----:B------:R-:W-:-:S04]  /*1550*/  UISETP.LT.AND UP0, UPT, UR4, UR5, UPT ;  /* 0x000000050400728c */ /* 0x000fc8000bf01270 */
[----:B------:R-:W-:-:S12]  /*1560*/  USEL UR4, UR4, UR5, !UP0 ;  /* 0x0000000504047287 */ /* 0x000fd8000c000000 */
.L_x_10997:
[----:B------:R-:W-:Y:S01]  /*1570*/  UIMAD.WIDE UR4, UR4, 0x2aaaaaab, URZ ;  /* 0x2aaaaaab040478a5 */ /* 0x000fe2000f8e023f */
[----:B------:R-:W-:Y:S02]  /*1580*/  PLOP3.LUT P0, PT, PT, PT, PT, 0x80, 0x0 ;  /* 0x000000000000781c */ /* 0x000fe40003f0f070 */
[----:B------:R-:W-:Y:S01]  /*1590*/  CS2R R2, SRZ ;  /* 0x0000000000027805 */ /* 0x000fe2000001ff00 */
[----:B------:R-:W-:Y:S01]  /*15a0*/  IMAD.MOV.U32 R0, RZ, RZ, RZ ;  /* 0x000000ffff007224 */ /* 0x000fe200078e00ff */
[----:B------:R-:W-:Y:S01]  /*15b0*/  USHF.R.U32.HI UR4, URZ, 0x1f, UR5 ;  /* 0x0000001f3f047899 */ /* 0x000fe20008011605 */
[----:B------:R-:W-:Y:S02]  /*15c0*/  CS2R R176, SRZ ;  /* 0x0000000000b07805 */ /* 0x000fe4000001ff00 */
[----:B------:R-:W-:Y:S02]  /*15d0*/  CS2R R148, SRZ ;  /* 0x0000000000947805 */ /* 0x000fe4000001ff00 */
[----:B------:R-:W-:Y:S01]  /*15e0*/  CS2R R174, SRZ ;  /* 0x0000000000ae7805 */ /* 0x000fe2000001ff00 */
[----:B------:R-:W-:Y:S01]  /*15f0*/  ULEA.HI.SX32 UR4, UR5, UR4, 0x1c ;  /* 0x0000000405047291 */ /* 0x000fe2000f8fe23f */
        /* <DEDUP_REMOVED lines=96> */
.L_x_11001:
        /* <DEDUP_REMOVED lines=13> */
.L_x_11198:
[----:B0-----:R-:W-:Y:S01]  /*1cd0*/  IMAD.U32 R0, RZ, RZ, UR44 ;  /* 0x0000002cff007e24 */ /* 0x001fe2000f8e00ff */
[----:B------:R-:W-:Y:S05]  /*1ce0*/  WARPSYNC.ALL ;  /* 0x0000000000007948 */ /* 0x000fea0003800000 */
[----:B------:R0:W-:Y:S01]  /*1cf0*/  BAR.SYNC.DEFER_BLOCKING R8, 0x100 ;  /* 0x000400080000751d */ /* 0x0001e20000010000 */
[----:B------:R-:W-:-:S13]  /*1d00*/  ISETP.NE.AND P0, PT, R0, 0x3, PT ;  /* 0x000000030000780c */ /* 0x000fda0003f05270 */
[----:B0-----:R-:W-:Y:S05]  /*1d10*/  @!P0 BRA `(.L_x_11003) ;  /* 0x0000000000048947 */ /* 0x001fea0003800000 */
[----:B------:R-:W-:Y:S01]  /*1d20*/  BPT.TRAP 0x1 ;  /* 0x000000040000795c */ /* 0x000fe20000300000 */
.L_x_11003:
[----:B------:R-:W-:Y:S01]  /*1d30*/  R2UR UR23, R3 ;  /* 0x00000000031772ca */ /* 0x000fe200000e0000 */
[----:B------:R-:W-:-:S05]  /*1d40*/  IMAD.U32 R10, RZ, RZ, UR37 ;  /* 0x00000025ff0a7e24 */ /* 0x000fca000f8e00ff */
[----:B------:R-:W-:-:S07]  /*1d50*/  SHF.L.U32 R10, R10, 0x1f, RZ ;  /* 0x0000001f0a0a7819 */ /* 0x000fce00000006ff */
[----:B------:R-:W-:-:S09]  /*1d60*/  ULEA UR23, UR36, UR23, 0x3 ;  /* 0x0000001724177291 */ /* 0x000fd2000f8e183f */
[----:B------:R0:W1:Y:S01]  /*1d70*/  SYNCS.PHASECHK.TRANS64.TRYWAIT P1, [UR23+0x22830], R10 ;  /* 0x0228300aff0075a7 */ /* 0x0000620008020157 */
[----:B------:R-:W-:Y:S05]  /*1d80*/  @!P0 BRA `(.L_x_11004) ;  /* 0x0000000000048947 */ /* 0x000fea0003800000 */
[----:B------:R-:W-:Y:S01]  /*1d90*/  BPT.TRAP 0x1 ;  /* 0x000000040000795c */ /* 0x000fe20000300000 */
.L_x_11004:
[----:B-1----:R-:W-:Y:S05]  /*1da0*/  @P1 BRA `(.L_x_11005) ;  /* 0x0000000000081947 */ /* 0x002fea0003800000 */
[----:B------:R-:W1:Y:S02]  /*1db0*/  SYNCS.PHASECHK.TRANS64.TRYWAIT P1, [UR23+0x22830], R10 ;  /* 0x0228300aff0075a7 */ /* 0x000e640008020157 */
[----:B-1----:R-:W-:Y:S05]  /*1dc0*/  @!P1 BRA `(.L_x_11006) ;  /* 0x0000014000109947 */ /* 0x002fea0003800000 */
.L_x_11005:
[----:B------:R-:W-:Y:S01]  /*1dd0*/  R2UR UR4, R3 ;  /* 0x00000000030472ca */ /* 0x000fe200000e0000 */
[----:B------:R-:W-:Y:S01]  /*1de0*/  ULOP3.LUT UR16, UR45, 0x10000, URZ, 0xfc, !UPT ;  /* 0x000100002d107892 */ /* 0x000fe2000f8efc3f */
[----:B------:R-:W-:Y:S01]  /*1df0*/  WARPGROUP.ARRIVE ;  /* 0x00000000000079c5 */ /* 0x000fe20000000000 */
[----:B------:R-:W-:Y:S01]  /*1e00*/  UMOV UR17, 0x40000040 ;  /* 0x4000004000117882 */ /* 0x000fe20000000000 */
[----:B------:R-:W-:Y:S01]  /*1e10*/  UMOV UR19, 0x40000040 ;  /* 0x4000004000137882 */ /* 0x000fe20000000000 */
[----:B------:R-:W-:Y:S01]  /*1e20*/  UMOV UR5, 0x40000040 ;  /* 0x4000004000057882 */ /* 0x000fe20000000000 */
[----:B------:R-:W-:Y:S01]  /*1e30*/  UMOV UR7, 0x40000040 ;  /* 0x4000004000077882 */ /* 0x000fe20000000000 */
[----:B------:R-:W-:Y:S01]  /*1e40*/  UIADD3 UR8, UR16, 0x4, URZ ;  /* 0x0000000410087890 */ /* 0x000fe2000fffe03f */
[----:B------:R-:W2:Y:S01]  /*1e50*/  LDC R6, c[0x0][0x448] ;  /* 0x00011200ff067b82 */ /* 0x000ea20000000800 */
[----:B------:R-:W-:Y:S01]  /*1e60*/  UMOV UR9, 0x40000040 ;  /* 0x4000004000097882 */ /* 0x000fe20000000000 */
[----:B------:R-:W-:Y:S01]  /*1e70*/  UMOV UR11, 0x40000040 ;  /* 0x40000040000b7882 */ /* 0x000fe20000000000 */
[----:B------:R-:W-:Y:S01]  /*1e80*/  UIADD3 UR12, UR16, 0x6, URZ ;  /* 0x00000006100c7890 */ /* 0x000fe2000fffe03f */
[----:B------:R-:W3:Y:S01]  /*1e90*/  S2R R13, SR_TID.X ;  /* 0x00000000000d7919 */ /* 0x000ee20000002100 */
[----:B------:R-:W-:Y:S01]  /*1ea0*/  UIADD3 UR4, UR4, 0x1c400, URZ ;  /* 0x0001c40004047890 */ /* 0x000fe2000fffe03f */
[----:B------:R-:W-:Y:S01]  /*1eb0*/  VIADD R2, R22, UR43 ;  /* 0x0000002b16027c36 */ /* 0x000fe20008000000 */
[----:B------:R-:W-:Y:S01]  /*1ec0*/  UMOV UR13, 0x40000040 ;  /* 0x40000040000d7882 */ /* 0x000fe20000000000 */
[----:B------:R-:W-:Y:S01]  /*1ed0*/  UMOV UR15, 0x40000040 ;  /* 0x40000040000f7882 */ /* 0x000fe20000000000 */
[----:B------:R-:W-:Y:S01]  /*1ee0*/  USHF.R.U32.HI UR4, URZ, 0x4, UR4 ;  /* 0x000000043f047899 */ /* 0x000fe20008011604 */
[----:B------:R-:W4:Y:S01]  /*1ef0*/  LDC R9, c[0x0][0x288] ;  /* 0x0000a200ff097b82 */ /* 0x000f220000000800 */
[----:B------:R-:W-:Y:S01]  /*1f00*/  IMAD.MOV.U32 R20, RZ, RZ, R2 ;  /* 0x000000ffff147224 */ /* 0x000fe200078e0002 */
[----:B------:R-:W-:Y:S01]  /*1f10*/  LOP3.LUT R17, R17, 0xffefffff, RZ, 0xc0, !PT ;  /* 0xffefffff11117812 */ /* 0x000fe200078ec0ff */
[----:B------:R-:W-:Y:S01]  /*1f20*/  ULOP3.LUT UR4, UR4, 0x3fff, URZ, 0xc0, !UPT ;  /* 0x00003fff04047892 */ /* 0x000fe2000f8ec03f */
[----:B------:R-:W-:Y:S01]  /*1f30*/  IMAD.MOV.U32 R21, RZ, RZ, -0x60 ;  /* 0xffffffa0ff157424 */ /* 0x000fe200078e00ff */
[----:B------:R-:W-:-:S02]  /*1f40*/  ULDC UR22, c[0x0][0x9dc] ;  /* 0x0002770000167ab9 */ /* 0x000fc40000000800 */
[----:B------:R-:W-:Y:S02]  /*1f50*/  ULOP3.LUT UR20, UR4, 0x10000, URZ, 0xfc, !UPT ;  /* 0x0001000004147892 */ /* 0x000fe4000f8efc3f */
[----:B------:R-:W-:Y:S02]  /*1f60*/  UIADD3 UR4, UR16, 0x2, URZ ;  /* 0x0000000210047890 */ /* 0x000fe4000fffe03f */
[----:B------:R-:W-:Y:S02]  /*1f70*/  UIMAD UR18, UR36, 0x300, UR20 ;  /* 0x00000300241278a4 */ /* 0x000fe4000f8e0214 */
[----:B------:R-:W-:Y:S01]  /*1f80*/  ULOP3.LUT UR22, URZ, UR22, URZ, 0x33, !UPT ;  /* 0x000000163f167292 */ /* 0x000fe2000f8e333f */
[----:B--2---:R-:W-:Y:S01]  /*1f90*/  ISETP.NE.AND P2, PT, R6, 0x1, PT ;  /* 0x000000010600780c */ /* 0x004fe20003f45270 */
[----:B------:R-:W-:Y:S02]  /*1fa0*/  UIADD3 UR6, UR18, 0x2, URZ ;  /* 0x0000000212067890 */ /* 0x000fe4000fffe03f */
[----:B------:R-:W-:-:S02]  /*1fb0*/  UIADD3 UR10, UR18, 0x4, URZ ;  /* 0x00000004120a7890 */ /* 0x000fc4000fffe03f */
[----:B------:R-:W-:Y:S02]  /*1fc0*/  UIADD3 UR14, UR18, 0x6, URZ ;  /* 0x00000006120e7890 */ /* 0x000fe4000fffe03f */
[----:B------:R-:W-:Y:S01]  /*1fd0*/  HGMMA.64x96x16.F32 R24, gdesc[UR16], RZ, !UPT, gsb0 ;  /* 0x01600000101879f0 */ /* 0x000fe2000c0008ff */
[----:B---3--:R-:W-:-:S05]  /*1fe0*/  LOP3.LUT P1, RZ, R13, 0x7f, RZ, 0xc0, !PT ;  /* 0x0000007f0dff7812 */ /* 0x008fca000782c0ff */
[----:B------:R-:W2:Y:S01]  /*1ff0*/  @P2 LDC R7, c[0x0][0x44c] ;  /* 0x00011300ff072b82 */ /* 0x000ea20000000800 */
[----:B------:R-:W-:Y:S02]  /*2000*/  SHF.R.U32.HI R14, RZ, 0x7, R13 ;  /* 0x00000007ff0e7819 */ /* 0x000fe4000001160d */
[----:B------:R-:W-:-:S04]  /*2010*/  @P2 LOP3.LUT R17, R17, 0x100000, RZ, 0xfc, !PT ;  /* 0x0010000011112812 */ /* 0x000fc800078efcff */
[----:B------:R-:W-:Y:S01]  /*2020*/  LOP3.LUT R17, R17, 0xfff7ffff, RZ, 0xc0, !PT ;  /* 0xfff7ffff11117812 */ /* 0x000fe200078ec0ff */
[----:B------:R-:W3:Y:S03]  /*2030*/  @P2 LDC R12, c[0x0][0x450] ;  /* 0x00011400ff0c2b82 */ /* 0x000ee60000000800 */
[----:B------:R-:W-:Y:S01]  /*2040*/  @P1 LOP3.LUT R17, R17, 0x80000, RZ, 0xfc, !PT ;  /* 0x0008000011111812 */ /* 0x000fe200078efcff */
[----:B--2---:R-:W-:-:S04]  /*2050*/  @P2 IMAD.HI.U32 R7, R2, R7, RZ ;  /* 0x0000000702072227 */ /* 0x004fc800078e00ff */
[----:B------:R-:W-:Y:S01]  /*2060*/  IMAD.U32 R2, RZ, RZ, UR23 ;  /* 0x00000017ff027e24 */ /* 0x000fe2000f8e00ff */
[----:B---3--:R-:W-:-:S03]  /*2070*/  @P2 SHF.R.U32.HI R20, RZ, R12, R7 ;  /* 0x0000000cff142219 */ /* 0x008fc60000011607 */
[----:B------:R-:W-:Y:S01]  /*2080*/  @!P1 VIADD R2, R2, 0x22840 ;  /* 0x0002284002029836 */ /* 0x000fe20000000000 */
[----:B------:R-:W-:Y:S01]  /*2090*/  IADD3 R7, -R14, 0xb, RZ ;  /* 0x0000000b0e077810 */ /* 0x000fe20007ffe1ff */
[----:B------:R-:W-:-:S03]  /*20a0*/  IMAD R14, R152, -0x60, R16 ;  /* 0xffffffa0980e7824 */ /* 0x000fc600078e0210 */
[----:B------:R-:W-:Y:S01]  /*20b0*/  @!P1 PRMT R2, RZ, 0x654, R2 ;  /* 0x00000654ff029816 */ /* 0x000fe20000000002 */
[----:B------:R-:W-:Y:S01]  /*20c0*/  VIADD R15, R14, 0x61 ;  /* 0x000000610e0f7836 */ /* 0x000fe20000000000 */
[----:B------:R-:W-:Y:S02]  /*20d0*/  WARPGROUP.DEPBAR.LE gsb0, 0x0 ;  /* 0x00008000000079c5 */ /* 0x000fe40000010000 */
        /* <DEDUP_REMOVED lines=8> */
[----:B------:R-:W-:Y:S01]  /*2160*/  HGMMA.64x96x16.F32 R24, gdesc[UR12], R24, gsb0 ;  /* 0x016000000c1879f0 */ /* 0x000fe20008000818 */
[----:B------:R-:W-:Y:S02]  /*2170*/  ULDC.64 UR14, c[0x0][0x9e0] ;  /* 0x00027800000e7ab9 */ /* 0x000fe40000000a00 */
[----:B------:R-:W-:Y:S01]  /*2180*/  UISETP.GE.AND UP0, UPT, UR15, 0x1, UPT ;  /* 0x000000010f00788c */ /* 0x000fe2000bf06270 */
[----:B------:R-:W-:Y:S02]  /*2190*/  WARPGROUP.DEPBAR.LE gsb0, 0x0 ;  /* 0x00008000000079c5 */ /* 0x000fe40000010000 */
[----:B------:R-:W-:Y:S01]  /*21a0*/  FMUL.FTZ R12, R70, UR6 ;  /* 0x00000006460c7c20 */ /* 0x000fe20008410000 */
[----:B------:R-:W-:Y:S01]  /*21b0*/  FMUL.FTZ R24, R24, UR6 ;  /* 0x0000000618187c20 */ /* 0x000fe20008410000 */
[----:B------:R-:W2:Y:S01]  /*21c0*/  SHFL.IDX PT, R70, R20, RZ, 0x1c1f ;  /* 0x001c1fff14467589 */ /* 0x000ea200000e0000 */
        /* <DEDUP_REMOVED lines=38> */
[----:B-1----:R-:W-:Y:S01]  /*2430*/  FMUL.FTZ R5, R67, UR6 ;  /* 0x0000000643057c20 */ /* 0x002fe20008410000 */
[----:B------:R-:W-:Y:S01]  /*2440*/  FMUL.FTZ R68, R68, UR6 ;  /* 0x0000000644447c20 */ /* 0x000fe20008410000 */
[----:B------:R-:W-:Y:S01]  /*2450*/  FMUL.FTZ R69, R69, UR6 ;  /* 0x0000000645457c20 */ /* 0x000fe20008410000 */
[----:B------:R-:W-:Y:S01]  /*2460*/  FMUL.FTZ R13, R71, UR6 ;  /* 0x00000006470d7c20 */ /* 0x000fe20008410000 */
[----:B------:R1:W-:Y:S06]  /*2470*/  BAR.ARV R7, 0x100 ;  /* 0x000400070000751d */ /* 0x0003ec0000002000 */
[----:B------:R3:W-:Y:S01]  /*2480*/  @!P1 SYNCS.ARRIVE.TRANS64.RED.A1T0 RZ, [R2+URZ], RZ ;  /* 0x000000ff02ff99a7 */ /* 0x0007e2000810043f */
[----:B------:R-:W-:Y:S01]  /*2490*/  PLOP3.LUT P1, PT, PT, PT, UP0, 0x40, 0x0 ;  /* 0x000000000000781c */ /* 0x000fe20003f2e808 */
[----:B------:R-:W0:Y:S01]  /*24a0*/  MUFU.TANH R24, R24 ;  /* 0x0000001800187308 */ /* 0x000e220000002400 */
[----:B------:R-:W-:Y:S01]  /*24b0*/  FMUL.FTZ R34, R34, UR6 ;  /* 0x0000000622227c20 */ /* 0x000fe20008410000 */
[----:B------:R-:W-:Y:S01]  /*24c0*/  FMUL.FTZ R35, R35, UR6 ;  /* 0x0000000623237c20 */ /* 0x000fe20008410000 */
[----:B------:R-:W-:Y:S01]  /*24d0*/  FMUL.FTZ R50, R50, UR6 ;  /* 0x0000000632327c20 */ /* 0x000fe20008410000 */
[----:B------:R-:W-:Y:S01]  /*24e0*/  FMUL.FTZ R51, R51, UR6 ;  /* 0x0000000633337c20 */ /* 0x000fe20008410000 */
[----:B------:R-:W-:-:S02]  /*24f0*/  IMAD R67, R152, R21, 0x60 ;  /* 0x0000006098437424 */ /* 0x000fc400078e0215 */
[----:B---3--:R-:W-:Y:S01]  /*2500*/  IMAD R2, R18, -0x2, R15 ;  /* 0xfffffffe12027824 */ /* 0x008fe200078e020f */
[----:B------:R-:W3:Y:S01]  /*2510*/  MUFU.TANH R25, R25 ;  /* 0x0000001900197308 */ /* 0x000ee20000002400 */
[----:B------:R-:W-:Y:S02]  /*2520*/  VIADD R15, R14, 0x60 ;  /* 0x000000600e0f7836 */ /* 0x000fe40000000000 */
[----:B----4-:R-:W-:Y:S02]  /*2530*/  IMAD.IADD R2, R2, 0x1, -R9 ;  /* 0x0000000102027824 */ /* 0x010fe400078e0a09 */
[C---:B------:R-:W-:Y:S02]  /*2540*/  IMAD R21, R18.reuse, -0x2, R15 ;  /* 0xfffffffe12157824 */ /* 0x040fe400078e020f */
[----:B------:R-:W-:Y:S01]  /*2550*/  IMAD R66, R18, -0x2, R67 ;  /* 0xfffffffe12427824 */ /* 0x000fe200078e0243 */
        /* <DEDUP_REMOVED lines=47> */
[----:B--2---:R-:W-:-:S03]  /*2850*/  VIADD R51, R2, UR22 ;  /* 0x0000001602337c36 */ /* 0x004fc60008000000 */
[----:B------:R-:W-:Y:S01]  /*2860*/  VIADDMNMX R2, R70, R50, R21, PT ;  /* 0x0000003246027246 */ /* 0x000fe20003800115 */
[----:B------:R-:W-:Y:S01]  /*2870*/  IMAD.IADD R14, R51, 0x1, R70 ;  /* 0x00000001330e7824 */ /* 0x000fe200078e0246 */
[----:B-1-34-:R-:W-:Y:S06]  /*2880*/  @P1 BRA `(.L_x_11007) ;  /* 0x0000000000541947 */ /* 0x01afec0003800000 */
[----:B------:R-:W-:Y:S01]  /*2890*/  IADD3 R15, R16, -R9, R70 ;  /* 0x80000009100f7210 */ /* 0x000fe20007ffe046 */
[----:B------:R-:W-:Y:S03]  /*28a0*/  BSSY B0, `(.L_x_11008) ;  /* 0x0000010000007945 */ /* 0x000fe60003800000 */
        /* <DEDUP_REMOVED lines=10> */
.L_x_11009:
[----:B------:R-:W-:-:S06]  /*2950*/  UISETP.NE.AND UP1, UPT, UR15, 0x1, UPT ;  /* 0x000000010f00788c */ /* 0x000fcc000bf25270 */
[----:B------:R-:W-:-:S05]  /*2960*/  PLOP3.LUT P1, PT, PT, PT, UP1, 0x80, 0x0 ;  /* 0x000000000000781c */ /* 0x000fca0003f2f018 */
[----:B------:R-:W-:-:S08]  /*2970*/  @UP1 ULDC.64 UR6, c[0x0][0x9e8] ;  /* 0x00027a0000061ab9 */ /* 0x000fd00000000a00 */
[----:B------:R-:W-:-:S05]  /*2980*/  @P1 IMAD.HI.U32 R70, R15, UR6, RZ ;  /* 0x000000060f461c27 */ /* 0x000fca000f8e00ff */
[----:B------:R-:W-:-:S07]  /*2990*/  @P1 SHF.R.U32.HI R15, RZ, UR7, R70 ;  /* 0x00000007ff0f1c19 */ /* 0x000fce0008011646 */
.L_x_11010:
[----:B------:R-:W-:Y:S05]  /*29a0*/  BSYNC B0 ;  /* 0x0000000000007941 */ /* 0x000fea0003800000 */
.L_x_11008:
[----:B------:R-:W-:-:S05]  /*29b0*/  IMAD R15, R15, UR15, R66 ;  /* 0x0000000f0f0f7c24 */ /* 0x000fca000f8e0242 */
[----:B------:R-:W-:Y:S02]  /*29c0*/  VIMNMX R14, R14, R15, !PT ;  /* 0x0000000f0e0e7248 */ /* 0x000fe40007fe0100 */
[----:B------:R-:W-:-:S07]  /*29d0*/  VIADDMNMX R2, R15, UR15, R2, PT ;  /* 0x0000000f0f027c46 */ /* 0x000fce000b800102 */
.L_x_11007:
[C---:B------:R-:W-:Y:S02]  /*29e0*/  ISETP.GE.AND P6, PT, R67.reuse, 0x9, PT ;  /* 0x000000094300780c */ /* 0x040fe40003fc6270 */
[C---:B------:R-:W-:Y:S02]  /*29f0*/  ISETP.GE.AND P1, PT, R67.reuse, 0x2, PT ;  /* 0x000000024300780c */ /* 0x040fe40003f26270 */
[C---:B------:R-:W-:Y:S02]  /*2a00*/  ISETP.GT.AND P2, PT, R14.reuse, 0x8, !P6 ;  /* 0x000000080e00780c */ /* 0x040fe40007744270 */
[----:B------:R-:W-:Y:S02]  /*2a10*/  ISETP.GT.AND P3, PT, R14, 0x1, !P1 ;  /* 0x000000010e00780c */ /* 0x000fe40004f64270 */
[----:B------:R-:W-:Y:S02]  /*2a20*/  ISETP.LT.OR P2, PT, R2, 0x9, P2 ;  /* 0x000000090200780c */ /* 0x000fe40001741670 */
[----:B------:R-:W-:-:S02]  /*2a30*/  ISETP.GE.AND P4, PT, R67, 0xa, PT ;  /* 0x0000000a4300780c */ /* 0x000fc40003f86270 */
[----:B0-----:R-:W-:Y:S02]  /*2a40*/  FSEL R72, R28, -INF , !P2 ;  /* 0xff8000001c487808 */ /* 0x001fe40005000000 */
[----:B------:R-:W-:Y:S02]  /*2a50*/  ISETP.LT.OR P3, PT, R2, 0x2, P3 ;  /* 0x000000020200780c */ /* 0x000fe40001f61670 */
        /* <DEDUP_REMOVED lines=90> */
[C---:B------:R-:W-:Y:S02]  /*3000*/  ISETP.GE.AND P2, PT, R67.reuse, 0x52, PT ;  /* 0x000000524300780c */ /* 0x040fe40003f46270 */
[----:B------:R-:W-:Y:S02]  /*3010*/  ISETP.GE.AND P5, PT, R67, 0x1, PT ;  /* 0x000000014300780c */ /* 0x000fe40003fa6270 */
[----:B------:R-:W-:-:S04]  /*3020*/  ISETP.GT.AND P3, PT, R14, 0x51, !P2 ;  /* 0x000000510e00780c */ /* 0x000fc80005764270 */
[----:B------:R-:W-:-:S04]  /*3030*/  ISETP.LT.OR P3, PT, R2, 0x52, P3 ;  /* 0x000000520200780c */ /* 0x000fc80001f61670 */
[----:B------:R-:W-:Y:S02]  /*3040*/  FSEL R106, R65, -INF , !P3 ;  /* 0xff800000416a7808 */ /* 0x000fe40005800000 */
[----:B------:R-:W-:-:S04]  /*3050*/  ISETP.GE.AND P3, PT, R67, 0x59, PT ;  /* 0x000000594300780c */ /* 0x000fc80003f66270 */
[----:B------:R-:W-:-:S04]  /*3060*/  ISETP.GT.AND P4, PT, R14, 0x58, !P3 ;  /* 0x000000580e00780c */ /* 0x000fc80005f84270 */
[----:B------:R-:W-:-:S04]  /*3070*/  ISETP.LT.OR P4, PT, R2, 0x59, P4 ;  /* 0x000000590200780c */ /* 0x000fc80002781670 */
[----:B------:R-:W-:Y:S02]  /*3080*/  FSEL R68, R68, -INF , !P4 ;  /* 0xff80000044447808 */ /* 0x000fe40006000000 */
[----:B------:R-:W-:-:S04]  /*3090*/  ISETP.GT.AND P4, PT, R14, RZ, !P5 ;  /* 0x000000ff0e00720c */ /* 0x000fc80006f84270 */
[----:B------:R-:W-:-:S04]  /*30a0*/  ISETP.LT.OR P4, PT, R2, 0x1, P4 ;  /* 0x000000010200780c */ /* 0x000fc80002781670 */
[----:B------:R-:W-:Y:S02]  /*30b0*/  FSEL R44, R24, -INF , !P4 ;  /* 0xff800000182c7808 */ /* 0x000fe40006000000 */
[----:B------:R-:W-:-:S04]  /*30c0*/  ISETP.GE.AND P4, PT, R67, 0x5a, PT ;  /* 0x0000005a4300780c */ /* 0x000fc80003f86270 */
[----:B------:R-:W-:Y:S02]  /*30d0*/  P2R R65, PR, RZ, 0x10 ;  /* 0x00000010ff417803 */ /* 0x000fe40000000000 */
[----:B------:R-:W-:-:S04]  /*30e0*/  ISETP.GT.AND P4, PT, R14, 0x59, !P4 ;  /* 0x000000590e00780c */ /* 0x000fc80006784270 */
[----:B------:R-:W-:Y:S02]  /*30f0*/  ISETP.LT.OR P4, PT, R2, 0x5a, P4 ;  /* 0x0000005a0200780c */ /* 0x000fe40002781670 */
[----:B------:R-:W0:Y:S02]  /*3100*/  SHFL.IDX PT, R2, R20, 0x1, 0x1c1f ;  /* 0x003c1f0014027f89 */ /* 0x000e2400000e0000 */
[----:B------:R-:W-:Y:S02]  /*3110*/  FSEL R108, R69, -INF , !P4 ;  /* 0xff800000456c7808 */ /* 0x000fe40006000000 */
[----:B------:R-:W-:Y:S02]  /*3120*/  PLOP3.LUT P4, PT, PT, PT, UP0, 0x40, 0x0 ;  /* 0x000000000000781c */ /* 0x000fe40003f8e808 */
[----:B0-----:R-:W-:Y:S01]  /*3130*/  VIADDMNMX R14, R2, R50, R21, PT ;  /* 0x00000032020e7246 */ /* 0x001fe20003800115 */
[----:B------:R-:W-:-:S10]  /*3140*/  IMAD.IADD R15, R51, 0x1, R2 ;  /* 0x00000001330f7824 */ /* 0x000fd400078e0202 */
[----:B------:R-:W-:Y:S05]  /*3150*/  @P4 BRA `(.L_x_11011) ;  /* 0x00000000005c4947 */ /* 0x000fea0003800000 */
        /* <DEDUP_REMOVED lines=13> */
.L_x_11013:
[----:B------:R-:W-:-:S06]  /*3230*/  UISETP.NE.AND UP1, UPT, UR15, 0x1, UPT ;  /* 0x000000010f00788c */ /* 0x000fcc000bf25270 */
[----:B------:R-:W-:-:S05]  /*3240*/  PLOP3.LUT P4, PT, PT, PT, UP1, 0x80, 0x0 ;  /* 0x000000000000781c */ /* 0x000fca0003f8f018 */
[----:B------:R-:W-:-:S08]  /*3250*/  @UP1 ULDC.64 UR6, c[0x0][0x9e8] ;  /* 0x00027a0000061ab9 */ /* 0x000fd00000000a00 */
[----:B------:R-:W-:Y:S01]  /*3260*/  @P4 IMAD.HI.U32 R20, R2, UR6, RZ ;  /* 0x0000000602144c27 */ /* 0x000fe2000f8e00ff */
[----:B------:R-:W-:-:S13]  /*3270*/  PLOP3.LUT P4, PT, PT, PT, UP1, 0x80, 0x0 ;  /* 0x000000000000781c */ /* 0x000fda0003f8f018 */
[----:B------:R-:W-:-:S07]  /*3280*/  @P4 SHF.R.U32.HI R2, RZ, UR7, R20 ;  /* 0x00000007ff024c19 */ /* 0x000fce0008011614 */
.L_x_11014:
[----:B------:R-:W-:Y:S05]  /*3290*/  BSYNC B0 ;  /* 0x0000000000007941 */ /* 0x000fea0003800000 */
.L_x_11012:
[----:B------:R-:W-:-:S05]  /*32a0*/  IMAD R2, R2, UR15, R66 ;  /* 0x0000000f02027c24 */ /* 0x000fca000f8e0242 */
[----:B------:R-:W-:Y:S02]  /*32b0*/  VIMNMX R15, R15, R2, !PT ;  /* 0x000000020f0f7248 */ /* 0x000fe40007fe0100 */
[----:B------:R-:W-:-:S07]  /*32c0*/  VIADDMNMX R14, R2, UR15, R14, PT ;  /* 0x0000000f020e7c46 */ /* 0x000fce000b80010e */
.L_x_11011:
[C---:B------:R-:W-:Y:S01]  /*32d0*/  ISETP.GT.AND P1, PT, R15.reuse, 0x1, !P1 ;  /* 0x000000010f00780c */ /* 0x040fe20004f24270 */
[----:B------:R-:W-:Y:S01]  /*32e0*/  ULDC UR10, c[0x0][0x988] ;  /* 0x00026200000a7ab9 */ /* 0x000fe20000000800 */
[----:B------:R-:W-:Y:S02]  /*32f0*/  ISETP.GT.AND P5, PT, R15, RZ, !P5 ;  /* 0x000000ff0f00720c */ /* 0x000fe40006fa4270 */
[C---:B------:R-:W-:Y:S02]  /*3300*/  ISETP.LT.OR P1, PT, R14.reuse, 0x2, P1 ;  /* 0x000000020e00780c */ /* 0x040fe40000f21670 */
[----:B------:R-:W-:Y:S02]  /*3310*/  ISETP.LT.OR P5, PT, R14, 0x1, P5 ;  /* 0x000000010e00780c */ /* 0x000fe40002fa1670 */
[----:B------:R-:W-:Y:S02]  /*3320*/  FSEL R21, R0, -INF , !P1 ;  /* 0xff80000000157808 */ /* 0x000fe40004800000 */
[----:B------:R-:W-:-:S02]  /*3330*/  ISETP.NE.AND P1, PT, R25, RZ, PT ;  /* 0x000000ff1900720c */ /* 0x000fc40003f25270 */
[C---:B------:R-:W-:Y:S02]  /*3340*/  ISETP.GT.AND P6, PT, R15.reuse, 0x8, !P6 ;  /* 0x000000080f00780c */ /* 0x040fe400077c4270 */
[----:B------:R-:W-:Y:S02]  /*3350*/  ISETP.GT.AND P1, PT, R15, 0x9, !P1 ;  /* 0x000000090f00780c */ /* 0x000fe40004f24270 */
[----:B------:R-:W-:Y:S02]  /*3360*/  FSEL R20, R4, -INF , !P5 ;  /* 0xff80000004147808 */ /* 0x000fe40006800000 */
[----:B------:R-:W-:Y:S02]  /*3370*/  ISETP.LT.OR P1, PT, R14, 0xa, P1 ;  /* 0x0000000a0e00780c */ /* 0x000fe40000f21670 */
[----:B------:R-:W-:Y:S02]  /*3380*/  FMNMX.FTZ R4, R44, R70, !PT ;  /* 0x000000462c047209 */ /* 0x000fe40007810000 */
[----:B------:R-:W-:-:S02]  /*3390*/  FSEL R25, R31, -INF , !P1 ;  /* 0xff8000001f197808 */ /* 0x000fc40004800000 */
[----:B------:R-:W-:Y:S02]  /*33a0*/  ISETP.NE.AND P1, PT, R28, RZ, PT ;  /* 0x000000ff1c00720c */ /* 0x000fe40003f25270 */
[----:B------:R-:W-:Y:S02]  /*33b0*/  ISETP.LT.OR P6, PT, R14, 0x9, P6 ;  /* 0x000000090e00780c */ /* 0x000fe400037c1670 */
[----:B------:R-:W-:Y:S02]  /*33c0*/  ISETP.GT.AND P1, PT, R15, 0x10, !P1 ;  /* 0x000000100f00780c */ /* 0x000fe40004f24270 */
[----:B------:R-:W-:Y:S02]  /*33d0*/  FMNMX.FTZ R4, R72, R4, !PT ;  /* 0x0000000448047209 */ /* 0x000fe40007810000 */
[----:B------:R-:W-:Y:S02]  /*33e0*/  ISETP.LT.OR P1, PT, R14, 0x11, P1 ;  /* 0x000000110e00780c */ /* 0x000fe40000f21670 */
[----:B------:R-:W-:-:S02]  /*33f0*/  FSEL R24, R30, -INF , !P6 ;  /* 0xff8000001e187808 */ /* 0x000fc40007000000 */
[----:B------:R-:W-:Y:S02]  /*3400*/  FSEL R26, R26, -INF , !P1 ;  /* 0xff8000001a1a7808 */ /* 0x000fe40004800000 */
[----:B------:R-:W-:Y:S02]  /*3410*/  ISETP.NE.AND P1, PT, R29, RZ, PT ;  /* 0x000000ff1d00720c */ /* 0x000fe40003f25270 */
[----:B------:R-:W-:Y:S02]  /*3420*/  ISETP.NE.AND P6, PT, R32, RZ, PT ;  /* 0x000000ff2000720c */ /* 0x000fe40003fc5270 */
[----:B------:R-:W-:Y:S02]  /*3430*/  ISETP.GT.AND P1, PT, R15, 0x11, !P1 ;  /* 0x000000110f00780c */ /* 0x000fe40004f24270 */
[----:B------:R-:W-:Y:S02]  /*3440*/  FMNMX.FTZ R4, R74, R4, !PT ;  /* 0x000000044a047209 */ /* 0x000fe40007810000 */
[----:B------:R-:W-:-:S02]  /*3450*/  ISETP.LT.OR P1, PT, R14, 0x12, P1 ;  /* 0x000000120e00780c */ /* 0x000fc40000f21670 */
[----:B------:R-:W-:Y:S02]  /*3460*/  FMNMX.FTZ R4, R76, R4, !PT ;  /* 0x000000044c047209 */ /* 0x000fe40007810000 */
[----:B------:R-:W-:Y:S02]  /*3470*/  FSEL R27, R27, -INF , !P1 ;  /* 0xff8000001b1b7808 */ /* 0x000fe40004800000 */
[----:B------:R-:W-:Y:S02]  /*3480*/  ISETP.GT.AND P1, PT, R15, 0x18, !P6 ;  /* 0x000000180f00780c */ /* 0x000fe40007724270 */
[----:B------:R-:W-:Y:S02]  /*3490*/  ISETP.NE.AND P4, PT, R33, RZ, PT ;  /* 0x000000ff2100720c */ /* 0x000fe40003f85270 */
[----:B------:R-:W-:Y:S02]  /*34a0*/  ISETP.LT.OR P1, PT, R14, 0x19, P1 ;  /* 0x000000190e00780c */ /* 0x000fe40000f21670 */
[----:B------:R-:W-:-:S02]  /*34b0*/  FMNMX.FTZ R4, R78, R4, !PT ;  /* 0x000000044e047209 */ /* 0x000fc40007810000 */
[----:B------:R-:W-:Y:S02]  /*34c0*/  FSEL R28, R38, -INF , !P1 ;  /* 0xff800000261c7808 */ /* 0x000fe40004800000 */
        /* <DEDUP_REMOVED lines=40> */
[----:B------:R-:W-:Y:S01]  /*3750*/  FMNMX.FTZ R41, R20, R21, !PT ;  /* 0x0000001514297209 */ /* 0x000fe20007810000 */
[----:B------:R-:W0:Y:S01]  /*3760*/  SHFL.BFLY PT, R39, R40, 0x2, 0x1f ;  /* 0x0c401f0028277f89 */ /* 0x000e2200000e0000 */
[----:B------:R-:W-:-:S02]  /*3770*/  FSEL R34, R34, -INF , !P1 ;  /* 0xff80000022227808 */ /* 0x000fc40004800000 */
[----:B------:R-:W-:Y:S02]  /*3780*/  ISETP.NE.AND P1, PT, R48, RZ, PT ;  /* 0x000000ff3000720c */ /* 0x000fe40003f25270 */
[----:B------:R-:W-:Y:S02]  /*3790*/  ISETP.NE.AND P6, PT, R56, RZ, PT ;  /* 0x000000ff3800720c */ /* 0x000fe40003fc5270 */
[----:B------:R-:W-:Y:S02]  /*37a0*/  ISETP.GT.AND P1, PT, R15, 0x31, !P1 ;  /* 0x000000310f00780c */ /* 0x000fe40004f24270 */
[----:B------:R-:W-:Y:S02]  /*37b0*/  ISETP.NE.AND P4, PT, R57, RZ, PT ;  /* 0x000000ff3900720c */ /* 0x000fe40003f85270 */
[----:B------:R-:W-:Y:S02]  /*37c0*/  ISETP.LT.OR P1, PT, R14, 0x32, P1 ;  /* 0x000000320e00780c */ /* 0x000fe40000f21670 */
[----:B------:R-:W-:-:S02]  /*37d0*/  ISETP.GT.AND P2, PT, R15, 0x51, !P2 ;  /* 0x000000510f00780c */ /* 0x000fc40005744270 */
[----:B------:R-:W-:Y:S02]  /*37e0*/  FSEL R35, R35, -INF , !P1 ;  /* 0xff80000023237808 */ /* 0x000fe40004800000 */
[----:B------:R-:W-:Y:S02]  /*37f0*/  ISETP.NE.AND P1, PT, R49, RZ, PT ;  /* 0x000000ff3100720c */ /* 0x000fe40003f25270 */
[C---:B------:R-:W-:Y:S02]  /*3800*/  ISETP.GT.AND P3, PT, R15.reuse, 0x58, !P3 ;  /* 0x000000580f00780c */ /* 0x040fe40005f64270 */
[----:B------:R-:W-:Y:S02]  /*3810*/  ISETP.GT.AND P1, PT, R15, 0x38, !P1 ;  /* 0x000000380f00780c */ /* 0x000fe40004f24270 */
[C---:B------:R-:W-:Y:S02]  /*3820*/  ISETP.LT.OR P2, PT, R14.reuse, 0x52, P2 ;  /* 0x000000520e00780c */ /* 0x040fe40001741670 */
[----:B------:R-:W-:-:S02]  /*3830*/  ISETP.LT.OR P1, PT, R14, 0x39, P1 ;  /* 0x000000390e00780c */ /* 0x000fc40000f21670 */
[----:B0-----:R-:W-:Y:S02]  /*3840*/  FMNMX.FTZ R42, R40, R39, !PT ;  /* 0x00000027282a7209 */ /* 0x001fe40007810000 */
[----:B------:R-:W-:Y:S02]  /*3850*/  FMNMX.FTZ R40, R24, R41, !PT ;  /* 0x0000002918287209 */ /* 0x000fe40007810000 */
[----:B------:R-:W-:Y:S01]  /*3860*/  FSEL R36, R54, -INF , !P1 ;  /* 0xff80000036247808 */ /* 0x000fe20004800000 */
[----:B------:R-:W0:Y:S01]  /*3870*/  SHFL.BFLY PT, R39, R42, 0x1, 0x1f ;  /* 0x0c201f002a277f89 */ /* 0x000e2200000e0000 */
        /* <DEDUP_REMOVED lines=14> */
[----:B------:R-:W-:-:S02]  /*3960*/  ISETP.GT.AND P1, PT, R15, 0x41, !P6 ;  /* 0x000000410f00780c */ /* 0x000fc40007724270 */
[----:B------:R-:W-:Y:S02]  /*3970*/  FMNMX.FTZ R41, R31, R40, !PT ;  /* 0x000000281f297209 */ /* 0x000fe40007810000 */
[----:B------:R-:W-:Y:S02]  /*3980*/  ISETP.LT.OR P1, PT, R14, 0x42, P1 ;  /* 0x000000420e00780c */ /* 0x000fe40000f21670 */
[----:B------:R-:W-:Y:S02]  /*3990*/  FMNMX.FTZ R40, R32, R41, !PT ;  /* 0x0000002920287209 */ /* 0x000fe40007810000 */
[----:B------:R-:W-:Y:S02]  /*39a0*/  FSEL R2, R59, -INF , !P1 ;  /* 0xff8000003b027808 */ /* 0x000fe40004800000 */
[----:B------:R-:W-:Y:S02]  /*39b0*/  FMNMX.FTZ R41, R33, R40, !PT ;  /* 0x0000002821297209 */ /* 0x000fe40007810000 */
[----:B------:R-:W-:-:S02]  /*39c0*/  ISETP.GT.AND P1, PT, R15, 0x48, !P4 ;  /* 0x000000480f00780c */ /* 0x000fc40006724270 */
[----:B0-----:R-:W-:Y:S02]  /*39d0*/  FMNMX.FTZ R4, R42, R39, !PT ;  /* 0x000000272a047209 */ /* 0x001fe40007810000 */
[----:B------:R-:W-:Y:S02]  /*39e0*/  FMNMX.FTZ R40, R34, R41, !PT ;  /* 0x0000002922287209 */ /* 0x000fe40007810000 */
[----:B------:R-:W-:Y:S01]  /*39f0*/  ISETP.LT.OR P1, PT, R14, 0x49, P1 ;  /* 0x000000490e00780c */ /* 0x000fe20000f21670 */
[----:B------:R-:W-:Y:S01]  /*3a00*/  FMUL.FTZ R39, R4, UR10 ;  /* 0x0000000a04277c20 */ /* 0x000fe20008410000 */
[----:B------:R-:W-:Y:S02]  /*3a10*/  FMNMX.FTZ R41, R35, R40, !PT ;  /* 0x0000002823297209 */ /* 0x000fe40007810000 */
[----:B------:R-:W-:Y:S02]  /*3a20*/  FSEL R0, R62, -INF , !P1 ;  /* 0xff8000003e007808 */ /* 0x000fe40004800000 */
[----:B------:R-:W-:-:S02]  /*3a30*/  FSETP.NEU.FTZ.AND P1, PT, R4, -INF , PT ;  /* 0xff8000000400780b */ /* 0x000fc40003f3d000 */
[----:B------:R-:W-:Y:S02]  /*3a40*/  ISETP.NE.AND P4, PT, R71, RZ, PT ;  /* 0x000000ff4700720c */ /* 0x000fe40003f85270 */
[----:B------:R-:W-:Y:S02]  /*3a50*/  FMNMX.FTZ R40, R36, R41, !PT ;  /* 0x0000002924287209 */ /* 0x000fe40007810000 */
[----:B------:R-:W-:Y:S02]  /*3a60*/  FSEL R43, R39, RZ, P1 ;  /* 0x000000ff272b7208 */ /* 0x000fe40000800000 */
[----:B------:R-:W-:Y:S02]  /*3a70*/  ISETP.GT.AND P1, PT, R15, 0x49, !P4 ;  /* 0x000000490f00780c */ /* 0x000fe40006724270 */
[----:B------:R-:W-:Y:S01]  /*3a80*/  FMNMX.FTZ R41, R37, R40, !PT ;  /* 0x0000002825297209 */ /* 0x000fe20007810000 */
[--C-:B------:R-:W-:Y:S01]  /*3a90*/  FFMA.FTZ R44, R44, UR10, -R43.reuse ;  /* 0x0000000a2c2c7c23 */ /* 0x100fe2000801082b */
[----:B------:R-:W-:Y:S01]  /*3aa0*/  ISETP.LT.OR P1, PT, R14, 0x4a, P1 ;  /* 0x0000004a0e00780c */ /* 0x000fe20000f21670 */
[--C-:B------:R-:W-:Y:S01]  /*3ab0*/  FFMA.FTZ R42, R70, UR10, -R43.reuse ;  /* 0x0000000a462a7c23 */ /* 0x100fe2000801082b */
[----:B------:R-:W-:Y:S01]  /*3ac0*/  ISETP.NE.AND P6, PT, R61, RZ, PT ;  /* 0x000000ff3d00720c */ /* 0x000fe20003fc5270 */
[--C-:B------:R-:W-:Y:S01]  /*3ad0*/  FFMA.FTZ R46, R72, UR10, -R43.reuse ;  /* 0x0000000a482e7c23 */ /* 0x100fe2000801082b */
[----:B------:R-:W-:Y:S01]  /*3ae0*/  FMNMX.FTZ R41, R38, R41, !PT ;  /* 0x0000002926297209 */ /* 0x000fe20007810000 */
[----:B------:R-:W-:Y:S01]  /*3af0*/  MUFU.EX2 R44, R44 ;  /* 0x0000002c002c7308 */ /* 0x000fe20000000800 */
[----:B------:R-:W-:Y:S01]  /*3b00*/  FSEL R39, R63, -INF , !P1 ;  /* 0xff8000003f277808 */ /* 0x000fe20004800000 */
[--C-:B------:R-:W-:Y:S01]  /*3b10*/  FFMA.FTZ R47, R74, UR10, -R43.reuse ;  /* 0x0000000a4a2f7c23 */ /* 0x100fe2000801082b */
[----:B------:R-:W-:Y:S01]  /*3b20*/  ISETP.GT.AND P1, PT, R15, 0x50, !P6 ;  /* 0x000000500f00780c */ /* 0x000fe20007724270 */
[--C-:B------:R-:W-:Y:S01]  /*3b30*/  FFMA.FTZ R48, R76, UR10, -R43.reuse ;  /* 0x0000000a4c307c23 */ /* 0x100fe2000801082b */
[----:B------:R-:W-:Y:S01]  /*3b40*/  FMNMX.FTZ R41, R2, R41, !PT ;  /* 0x0000002902297209 */ /* 0x000fe20007810000 */
[--C-:B------:R-:W-:Y:S01]  /*3b50*/  FFMA.FTZ R52, R90, UR10, -R43.reuse ;  /* 0x0000000a5a347c23 */ /* 0x100fe2000801082b */
[----:B------:R-:W-:Y:S01]  /*3b60*/  ISETP.LT.OR P1, PT, R14, 0x51, P1 ;  /* 0x000000510e00780c */ /* 0x000fe20000f21670 */
[----:B------:R0:W1:Y:S01]  /*3b70*/  MUFU.EX2 R45, R42 ;  /* 0x0000002a002d7308 */ /* 0x0000620000000800 */
[----:B------:R-:W-:Y:S01]  /*3b80*/  FMNMX.FTZ R40, R0, R41, !PT ;  /* 0x0000002900287209 */ /* 0x000fe20007810000 */
[--C-:B------:R-:W-:Y:S01]  /*3b90*/  FFMA.FTZ R50, R80, UR10, -R43.reuse ;  /* 0x0000000a50327c23 */ /* 0x100fe2000801082b */
[----:B------:R-:W-:Y:S01]  /*3ba0*/  ISETP.NE.AND P4, PT, R65, RZ, PT ;  /* 0x000000ff4100720c */ /* 0x000fe20003f85270 */
[--C-:B------:R-:W-:Y:S01]  /*3bb0*/  FFMA.FTZ R51, R82, UR10, -R43.reuse ;  /* 0x0000000a52337c23 */ /* 0x100fe2000801082b */
[----:B------:R-:W-:Y:S01]  /*3bc0*/  FSEL R11, R11, -INF , !P1 ;  /* 0xff8000000b0b7808 */ /* 0x000fe20004800000 */
[--C-:B------:R-:W-:Y:S01]  /*3bd0*/  FFMA.FTZ R41, R86, UR10, -R43.reuse ;  /* 0x0000000a56297c23 */ /* 0x100fe2000801082b */
[----:B------:R-:W-:Y:S01]  /*3be0*/  FMNMX.FTZ R40, R39, R40, !PT ;  /* 0x0000002827287209 */ /* 0x000fe20007810000 */
[----:B------:R-:W-:Y:S01]  /*3bf0*/  MUFU.EX2 R46, R46 ;  /* 0x0000002e002e7308 */ /* 0x000fe20000000800 */
[----:B------:R-:W-:Y:S01]  /*3c00*/  ISETP.GT.AND P4, PT, R15, 0x59, !P4 ;  /* 0x000000590f00780c */ /* 0x000fe20006784270 */
[--C-:B0-----:R-:W-:Y:S01]  /*3c10*/  FFMA.FTZ R42, R78, UR10, -R43.reuse ;  /* 0x0000000a4e2a7c23 */ /* 0x101fe2000801082b */
[----:B------:R-:W-:Y:S01]  /*3c20*/  ISETP.LT.OR P3, PT, R14, 0x59, P3 ;  /* 0x000000590e00780c */ /* 0x000fe20001f61670 */
[--C-:B------:R-:W-:Y:S01]  /*3c30*/  FFMA.FTZ R62, R64, UR10, -R43.reuse ;  /* 0x0000000a403e7c23 */ /* 0x100fe2000801082b */
[----:B------:R-:W-:Y:S01]  /*3c40*/  FSEL R15, R5, -INF , !P2 ;  /* 0xff800000050f7808 */ /* 0x000fe20005000000 */
[----:B------:R-:W-:Y:S01]  /*3c50*/  FFMA.FTZ R54, R92, UR10, -R43 ;  /* 0x0000000a5c367c23 */ /* 0x000fe2000801082b */
[----:B------:R-:W-:Y:S01]  /*3c60*/  FMNMX.FTZ R40, R11, R40, !PT ;  /* 0x000000280b287209 */ /* 0x000fe20007810000 */
[----:B------:R-:W0:Y:S01]  /*3c70*/  MUFU.EX2 R47, R47 ;  /* 0x0000002f002f7308 */ /* 0x000e220000000800 */
[----:B------:R-:W-:Y:S01]  /*3c80*/  ISETP.LT.OR P4, PT, R14, 0x5a, P4 ;  /* 0x0000005a0e00780c */ /* 0x000fe20002781670 */
[----:B-1----:R-:W-:Y:S01]  /*3c90*/  FADD.FTZ R65, R44, R45 ;  /* 0x0000002d2c417221 */ /* 0x002fe20000010000 */
[----:B------:R-:W-:Y:S01]  /*3ca0*/  FSEL R12, R12, -INF , !P3 ;  /* 0xff8000000c0c7808 */ /* 0x000fe20005800000 */
[--C-:B------:R-:W-:Y:S01]  /*3cb0*/  FFMA.FTZ R55, R94, UR10, -R43.reuse ;  /* 0x0000000a5e377c23 */ /* 0x100fe2000801082b */
[----:B------:R-:W-:Y:S01]  /*3cc0*/  FMNMX.FTZ R5, R15, R40, !PT ;  /* 0x000000280f057209 */ /* 0x000fe20007810000 */
[--C-:B------:R-:W-:Y:S01]  /*3cd0*/  FFMA.FTZ R40, R88, UR10, -R43.reuse ;  /* 0x0000000a58287c23 */ /* 0x100fe2000801082b */
[----:B------:R-:W-:Y:S01]  /*3ce0*/  FSEL R13, R13, -INF , !P4 ;  /* 0xff8000000d0d7808 */ /* 0x000fe20006000000 */
[----:B------:R-:W-:Y:S01]  /*3cf0*/  MUFU.EX2 R48, R48 ;  /* 0x0000003000307308 */ /* 0x000fe20000000800 */
[----:B------:R-:W-:Y:S01]  /*3d00*/  FMNMX.FTZ R14, R12, R5, !PT ;  /* 0x000000050c0e7209 */ /* 0x000fe20007810000 */
[--C-:B------:R-:W-:Y:S01]  /*3d10*/  FFMA.FTZ R56, R96, UR10, -R43.reuse ;  /* 0x0000000a60387c23 */ /* 0x100fe2000801082b */
[--C-:B------:R-:W-:Y:S01]  /*3d20*/  FFMA.FTZ R57, R98, UR10, -R43.reuse ;  /* 0x0000000a62397c23 */ /* 0x100fe2000801082b */
[--C-:B------:R-:W-:Y:S01]  /*3d30*/  FFMA.FTZ R58, R100, UR10, -R43.reuse ;  /* 0x0000000a643a7c23 */ /* 0x100fe2000801082b */
[----:B------:R-:W-:Y:S01]  /*3d40*/  FMNMX.FTZ R14, R13, R14, !PT ;  /* 0x0000000e0d0e7209 */ /* 0x000fe20007810000 */
[--C-:B------:R-:W-:Y:S01]  /*3d50*/  FFMA.FTZ R63, R106, UR10, -R43.reuse ;  /* 0x0000000a6a3f7c23 */ /* 0x100fe2000801082b */
[----:B------:R-:W-:Y:S01]  /*3d60*/  F2FP.F16.F32.PACK_AB R156, R45, R44 ;  /* 0x0000002c2d9c723e */ /* 0x000fe200000000ff */
[----:B------:R-:W-:Y:S01]  /*3d70*/  MUFU.EX2 R166, R40 ;  /* 0x0000002800a67308 */ /* 0x000fe20000000800 */
[----:B0-----:R-:W-:Y:S01]  /*3d80*/  F2FP.F16.F32.PACK_AB R158, R47, R46 ;  /* 0x0000002e2f9e723e */ /* 0x001fe200000000ff */
[----:B------:R-:W0:Y:S06]  /*3d90*/  SHFL.BFLY PT, R5, R14, 0x2, 0x1f ;  /* 0x0c401f000e057f89 */ /* 0x000e2c00000e0000 */
[----:B------:R1:W-:Y:S08]  /*3da0*/  MUFU.EX2 R53, R52 ;  /* 0x0000003400357308 */ /* 0x0003f00000000800 */
[----:B------:R2:W3:Y:S01]  /*3db0*/  MUFU.EX2 R49, R42 ;  /* 0x0000002a00317308 */ /* 0x0004e20000000800 */
[--C-:B-1----:R-:W-:Y:S01]  /*3dc0*/  FFMA.FTZ R52, R60, UR10, -R43.reuse ;  /* 0x0000000a3c347c23 */ /* 0x102fe2000801082b */
[----:B------:R-:W-:-:S06]  /*3dd0*/  FFMA.FTZ R60, R104, UR10, -R43 ;  /* 0x0000000a683c7c23 */ /* 0x000fcc000801082b */
[----:B------:R1:W-:Y:S01]  /*3de0*/  MUFU.EX2 R61, R60 ;  /* 0x0000003c003d7308 */ /* 0x0003e20000000800 */
[--C-:B--2---:R-:W-:Y:S01]  /*3df0*/  FFMA.FTZ R42, R84, UR10, -R43.reuse ;  /* 0x0000000a542a7c23 */ /* 0x104fe2000801082b */
[----:B0-----:R-:W-:Y:S01]  /*3e00*/  FMNMX.FTZ R40, R14, R5, !PT ;  /* 0x000000050e287209 */ /* 0x001fe20007810000 */
[----:B------:R-:W-:-:S04]  /*3e10*/  FFMA.FTZ R14, R102, UR10, -R43 ;  /* 0x0000000a660e7c23 */ /* 0x000fc8000801082b */
[----:B------:R-:W0:Y:S01]  /*3e20*/  SHFL.BFLY PT, R5, R40, 0x1, 0x1f ;  /* 0x0c201f0028057f89 */ /* 0x000e2200000e0000 */
[----:B------:R-:W-:Y:S01]  /*3e30*/  MUFU.EX2 R59, R14 ;  /* 0x0000000e003b7308 */ /* 0x000fe20000000800 */
[----:B-1----:R-:W-:Y:S01]  /*3e40*/  FADD.FTZ R60, R46, R65 ;  /* 0x000000412e3c7221 */ /* 0x002fe20000010000 */
[----:B---3--:R-:W-:-:S03]  /*3e50*/  F2FP.F16.F32.PACK_AB R160, R49, R48 ;  /* 0x0000003031a0723e */ /* 0x008fc600000000ff */
[----:B------:R-:W-:-:S03]  /*3e60*/  FADD.FTZ R65, R47, R60 ;  /* 0x0000003c2f417221 */ /* 0x000fc60000010000 */
[----:B------:R-:W1:Y:S01]  /*3e70*/  MUFU.EX2 R50, R50 ;  /* 0x0000003200327308 */ /* 0x000e620000000800 */
[----:B------:R-:W-:-:S04]  /*3e80*/  FADD.FTZ R60, R48, R65 ;  /* 0x00000041303c7221 */ /* 0x000fc80000010000 */
[----:B------:R-:W-:-:S03]  /*3e90*/  FADD.FTZ R67, R49, R60 ;  /* 0x0000003c31437221 */ /* 0x000fc60000010000 */
[----:B------:R-:W2:Y:S01]  /*3ea0*/  MUFU.EX2 R51, R51 ;  /* 0x0000003300337308 */ /* 0x000ea20000000800 */
[----:B0-----:R-:W-:-:S07]  /*3eb0*/  FMNMX.FTZ R5, R40, R5, !PT ;  /* 0x0000000528057209 */ /* 0x001fce0007810000 */
[----:B------:R-:W0:Y:S01]  /*3ec0*/  MUFU.EX2 R42, R42 ;  /* 0x0000002a002a7308 */ /* 0x000e220000000800 */
[----:B-1----:R-:W-:Y:S01]  /*3ed0*/  FADD.FTZ R64, R50, R67 ;  /* 0x0000004332407221 */ /* 0x002fe20000010000 */
[--C-:B------:R-:W-:Y:S01]  /*3ee0*/  FFMA.FTZ R40, R68, UR10, -R43.reuse ;  /* 0x0000000a44287c23 */ /* 0x100fe2000801082b */
[C---:B------:R-:W-:Y:S01]  /*3ef0*/  FSETP.NEU.FTZ.AND P1, PT, R5.reuse, -INF , PT ;  /* 0xff8000000500780b */ /* 0x040fe20003f3d000 */
[----:B------:R-:W-:Y:S01]  /*3f00*/  FMUL.FTZ R14, R5, UR10 ;  /* 0x0000000a050e7c20 */ /* 0x000fe20008410000 */
[----:B------:R-:W-:-:S03]  /*3f10*/  FFMA.FTZ R43, R108, UR10, -R43 ;  /* 0x0000000a6c2b7c23 */ /* 0x000fc6000801082b */
[----:B------:R-:W1:Y:S01]  /*3f20*/  MUFU.EX2 R41, R41 ;  /* 0x0000002900297308 */ /* 0x000e620000000800 */
[----:B------:R-:W-:Y:S01]  /*3f30*/  FSEL R14, R14, RZ, P1 ;  /* 0x000000ff0e0e7208 */ /* 0x000fe20000800000 */
[C---:B--2---:R-:W-:Y:S01]  /*3f40*/  FADD.FTZ R67, R51.reuse, R64 ;  /* 0x0000004033437221 */ /* 0x044fe20000010000 */
[----:B------:R-:W-:-:S03]  /*3f50*/  F2FP.F16.F32.PACK_AB R162, R51, R50 ;  /* 0x0000003233a2723e */ /* 0x000fc600000000ff */
        /* <DEDUP_REMOVED lines=13> */
[----:B0-----:R-:W-:Y:S01]  /*4030*/  FADD.FTZ R64, R42, R67 ;  /* 0x000000432a407221 */ /* 0x001fe20000010000 */
[----:B------:R-:W0:Y:S01]  /*4040*/  MUFU.EX2 R21, R21 ;  /* 0x0000001500157308 */ /* 0x000e220000000800 */
[--C-:B------:R-:W-:Y:S01]  /*4050*/  FFMA.FTZ R34, R34, UR10, -R14.reuse ;  /* 0x0000000a22227c23 */ /* 0x100fe2000801080e */
[----:B------:R-:W-:Y:S01]  /*4060*/  FFMA.FTZ R35, R35, UR10, -R14 ;  /* 0x0000000a23237c23 */ /* 0x000fe2000801080e */
[----:B-1----:R-:W-:Y:S01]  /*4070*/  FADD.FTZ R67, R41, R64 ;  /* 0x0000004029437221 */ /* 0x002fe20000010000 */
[--C-:B------:R-:W-:Y:S01]  /*4080*/  FFMA.FTZ R36, R36, UR10, -R14.reuse ;  /* 0x0000000a24247c23 */ /* 0x100fe2000801080e */
[--C-:B------:R-:W-:Y:S01]  /*4090*/  FFMA.FTZ R2, R2, UR10, -R14.reuse ;  /* 0x0000000a02027c23 */ /* 0x100fe2000801080e */
[--C-:B------:R-:W-:Y:S01]  /*40a0*/  FFMA.FTZ R37, R37, UR10, -R14.reuse ;  /* 0x0000000a25257c23 */ /* 0x100fe2000801080e */
[----:B------:R-:W-:Y:S01]  /*40b0*/  FADD.FTZ R64, R166, R67 ;  /* 0x00000043a6407221 */ /* 0x000fe20000010000 */
[----:B------:R-:W1:Y:S01]  /*40c0*/  MUFU.EX2 R24, R24 ;  /* 0x0000001800187308 */ /* 0x000e620000000800 */
[--C-:B------:R-:W-:Y:S01]  /*40d0*/  FFMA.FTZ R38, R38, UR10, -R14.reuse ;  /* 0x0000000a26267c23 */ /* 0x100fe2000801080e */
[----:B------:R-:W-:Y:S01]  /*40e0*/  FFMA.FTZ R0, R0, UR10, -R14 ;  /* 0x0000000a00007c23 */ /* 0x000fe2000801080e */
[----:B------:R-:W-:Y:S01]  /*40f0*/  FADD.FTZ R67, R53, R64 ;  /* 0x0000004035437221 */ /* 0x000fe20000010000 */
[--C-:B------:R-:W-:Y:S01]  /*4100*/  FFMA.FTZ R39, R39, UR10, -R14.reuse ;  /* 0x0000000a27277c23 */ /* 0x100fe2000801080e */
[--C-:B------:R-:W-:Y:S01]  /*4110*/  FFMA.FTZ R11, R11, UR10, -R14.reuse ;  /* 0x0000000a0b0b7c23 */ /* 0x100fe2000801080e */
[----:B------:R-:W-:Y:S01]  /*4120*/  F2FP.F16.F32.PACK_AB R164, R41, R42 ;  /* 0x0000002a29a4723e */ /* 0x000fe200000000ff */
[--C-:B------:R-:W-:Y:S01]  /*4130*/  FFMA.FTZ R15, R15, UR10, -R14.reuse ;  /* 0x0000000a0f0f7c23 */ /* 0x100fe2000801080e */
[----:B------:R-:W2:Y:S01]  /*4140*/  MUFU.EX2 R25, R25 ;  /* 0x0000001900197308 */ /* 0x000ea20000000800 */
[----:B0-----:R-:W-:Y:S01]  /*4150*/  FADD.FTZ R65, R20, R21 ;  /* 0x0000001514417221 */ /* 0x001fe20000010000 */
[----:B------:R-:W-:Y:S01]  /*4160*/  FFMA.FTZ R13, R13, UR10, -R14 ;  /* 0x0000000a0d0d7c23 */ /* 0x000fe2000801080e */
[----:B------:R-:W-:-:S02]  /*4170*/  F2FP.F16.F32.PACK_AB R166, R53, R166 ;  /* 0x000000a635a6723e */ /* 0x000fc400000000ff */
[----:B------:R-:W-:-:S03]  /*4180*/  F2FP.F16.F32.PACK_AB R157, R21, R20 ;  /* 0x00000014159d723e */ /* 0x000fc600000000ff */
        /* <DEDUP_REMOVED lines=19> */
[----:B------:R-:W-:Y:S01]  /*42c0*/  FFMA.FTZ R60, R12, UR10, -R14 ;  /* 0x0000000a0c3c7c23 */ /* 0x000fe2000801080e */
[----:B------:R-:W-:-:S05]  /*42d0*/  F2FP.F16.F32.PACK_AB R165, R31, R30 ;  /* 0x0000001e1fa5723e */ /* 0x000fca00000000ff */
[----:B------:R-:W1:Y:S01]  /*42e0*/  MUFU.EX2 R55, R55 ;  /* 0x0000003700377308 */ /* 0x000e620000000800 */
[----:B0-----:R-:W-:-:S07]  /*42f0*/  FADD.FTZ R64, R54, R67 ;  /* 0x0000004336407221 */ /* 0x001fce0000010000 */
[----:B------:R-:W0:Y:S08]  /*4300*/  MUFU.EX2 R33, R33 ;  /* 0x0000002100217308 */ /* 0x000e300000000800 */
[----:B------:R-:W2:Y:S01]  /*4310*/  MUFU.EX2 R56, R56 ;  /* 0x0000003800387308 */ /* 0x000ea20000000800 */
[C---:B-1----:R-:W-:Y:S01]  /*4320*/  FADD.FTZ R67, R55.reuse, R64 ;  /* 0x0000004037437221 */ /* 0x042fe20000010000 */
[----:B------:R-:W-:-:S06]  /*4330*/  F2FP.F16.F32.PACK_AB R168, R55, R54 ;  /* 0x0000003637a8723e */ /* 0x000fcc00000000ff */
[----:B------:R-:W-:Y:S01]  /*4340*/  MUFU.EX2 R34, R34 ;  /* 0x0000002200227308 */ /* 0x000fe20000000800 */
[----:B0-----:R-:W-:-:S07]  /*4350*/  F2FP.F16.F32.PACK_AB R167, R33, R32 ;  /* 0x0000002021a7723e */ /* 0x001fce00000000ff */
[----:B------:R-:W0:Y:S01]  /*4360*/  MUFU.EX2 R57, R57 ;  /* 0x0000003900397308 */ /* 0x000e220000000800 */
[----:B--2---:R-:W-:-:S07]  /*4370*/  FADD.FTZ R64, R56, R67 ;  /* 0x0000004338407221 */ /* 0x004fce0000010000 */
[----:B------:R-:W1:Y:S08]  /*4380*/  MUFU.EX2 R35, R35 ;  /* 0x0000002300237308 */ /* 0x000e700000000800 */
[----:B------:R-:W2:Y:S01]  /*4390*/  MUFU.EX2 R58, R58 ;  /* 0x0000003a003a7308 */ /* 0x000ea20000000800 */
[C---:B0-----:R-:W-:Y:S01]  /*43a0*/  FADD.FTZ R67, R57.reuse, R64 ;  /* 0x0000004039437221 */ /* 0x041fe20000010000 */
[----:B------:R-:W-:-:S06]  /*43b0*/  F2FP.F16.F32.PACK_AB R170, R57, R56 ;  /* 0x0000003839aa723e */ /* 0x000fcc00000000ff */
[----:B------:R-:W0:Y:S01]  /*43c0*/  MUFU.EX2 R36, R36 ;  /* 0x0000002400247308 */ /* 0x000e220000000800 */
[----:B-1----:R-:W-:-:S07]  /*43d0*/  F2FP.F16.F32.PACK_AB R169, R35, R34 ;  /* 0x0000002223a9723e */ /* 0x002fce00000000ff */
[----:B------:R1:W-:Y:S01]  /*43e0*/  MUFU.EX2 R173, R2 ;  /* 0x0000000200ad7308 */ /* 0x0003e20000000800 */
[----:B--2---:R-:W-:Y:S01]  /*43f0*/  FADD.FTZ R12, R58, R67 ;  /* 0x000000433a0c7221 */ /* 0x004fe20000010000 */
[----:B------:R-:W-:-:S03]  /*4400*/  F2FP.F16.F32.PACK_AB R172, R59, R58 ;  /* 0x0000003a3bac723e */ /* 0x000fc600000000ff */
[----:B------:R-:W-:-:S03]  /*4410*/  FADD.FTZ R47, R59, R12 ;  /* 0x0000000c3b2f7221 */ /* 0x000fc60000010000 */
[----:B------:R-:W2:Y:S01]  /*4420*/  MUFU.EX2 R37, R37 ;  /* 0x0000002500257308 */ /* 0x000ea20000000800 */
[----:B-1----:R-:W-:-:S04]  /*4430*/  FADD.FTZ R2, R32, R65 ;  /* 0x0000004120027221 */ /* 0x002fc80000010000 */
[----:B------:R-:W-:-:S03]  /*4440*/  FADD.FTZ R65, R33, R2 ;  /* 0x0000000221417221 */ /* 0x000fc60000010000 */
[----:B------:R-:W1:Y:S01]  /*4450*/  MUFU.EX2 R52, R52 ;  /* 0x0000003400347308 */ /* 0x000e620000000800 */
[----:B------:R-:W-:-:S04]  /*4460*/  FADD.FTZ R2, R34, R65 ;  /* 0x0000004122027221 */ /* 0x000fc80000010000 */
[----:B------:R-:W-:-:S03]  /*4470*/  FADD.FTZ R45, R35, R2 ;  /* 0x00000002232d7221 */ /* 0x000fc60000010000 */
[----:B------:R-:W3:Y:S01]  /*4480*/  MUFU.EX2 R38, R38 ;  /* 0x0000002600267308 */ /* 0x000ee20000000800 */
[----:B0-----:R-:W-:Y:S01]  /*4490*/  FADD.FTZ R2, R36, R45 ;  /* 0x0000002d24027221 */ /* 0x001fe20000010000 */
[----:B--2---:R-:W-:-:S03]  /*44a0*/  F2FP.F16.F32.PACK_AB R171, R37, R36 ;  /* 0x0000002425ab723e */ /* 0x004fc600000000ff */
[----:B------:R-:W-:-:S03]  /*44b0*/  FADD.FTZ R41, R37, R2 ;  /* 0x0000000225297221 */ /* 0x000fc60000010000 */
[----:B------:R-:W0:Y:S01]  /*44c0*/  MUFU.EX2 R62, R62 ;  /* 0x0000003e003e7308 */ /* 0x000e220000000800 */
[----:B-1----:R-:W-:Y:S01]  /*44d0*/  FADD.FTZ R14, R52, R47 ;  /* 0x0000002f340e7221 */ /* 0x002fe20000010000 */
[----:B------:R-:W-:-:S03]  /*44e0*/  F2FP.F16.F32.PACK_AB R174, R61, R52 ;  /* 0x000000343dae723e */ /* 0x000fc600000000ff */
[----:B------:R-:W-:-:S03]  /*44f0*/  FADD.FTZ R45, R61, R14 ;  /* 0x0000000e3d2d7221 */ /* 0x000fc60000010000 */
[----:B------:R-:W1:Y:S01]  /*4500*/  MUFU.EX2 R0, R0 ;  /* 0x0000000000007308 */ /* 0x000e620000000800 */
[----:B---3--:R-:W-:-:S04]  /*4510*/  FADD.FTZ R2, R38, R41 ;  /* 0x0000002926027221 */ /* 0x008fc80000010000 */
[C---:B------:R-:W-:Y:S01]  /*4520*/  FADD.FTZ R41, R173.reuse, R2 ;  /* 0x00000002ad297221 */ /* 0x040fe20000010000 */
[----:B------:R-:W-:Y:S02]  /*4530*/  F2FP.F16.F32.PACK_AB R173, R173, R38 ;  /* 0x00000026adad723e */ /* 0x000fe400000000ff */
[----:B------:R-:W2:Y:S01]  /*4540*/  MUFU.EX2 R63, R63 ;  /* 0x0000003f003f7308 */ /* 0x000ea20000000800 */
[----:B0-----:R-:W-:-:S07]  /*4550*/  FADD.FTZ R14, R62, R45 ;  /* 0x0000002d3e0e7221 */ /* 0x001fce0000010000 */
[----:B------:R-:W0:Y:S01]  /*4560*/  MUFU.EX2 R39, R39 ;  /* 0x0000002700277308 */ /* 0x000e220000000800 */
[----:B-1----:R-:W-:-:S07]  /*4570*/  FADD.FTZ R2, R0, R41 ;  /* 0x0000002900027221 */ /* 0x002fce0000010000 */
[----:B------:R-:W1:Y:S01]  /*4580*/  MUFU.EX2 R11, R11 ;  /* 0x0000000b000b7308 */ /* 0x000e620000000800 */
[C---:B--2---:R-:W-:Y:S01]  /*4590*/  FADD.FTZ R45, R63.reuse, R14 ;  /* 0x0000000e3f2d7221 */ /* 0x044fe20000010000 */
[----:B------:R-:W-:-:S06]  /*45a0*/  F2FP.F16.F32.PACK_AB R176, R63, R62 ;  /* 0x0000003e3fb0723e */ /* 0x000fcc00000000ff */
[----:B------:R1:W2:Y:S01]  /*45b0*/  MUFU.EX2 R12, R15 ;  /* 0x0000000f000c7308 */ /* 0x0002a20000000800 */
        /* <DEDUP_REMOVED lines=15> */
[----:B------:R-:W-:Y:S06]  /*46b0*/  @!P0 BRA `(.L_x_11015) ;  /* 0x0000000000048947 */ /* 0x000fec0003800000 */
[----:B------:R-:W-:Y:S01]  /*46c0*/  BPT.TRAP 0x1 ;  /* 0x000000040000795c */ /* 0x000fe20000300000 */
.L_x_11015:
[----:B------:R0:W1:Y:S01]  /*46d0*/  SYNCS.PHASECHK.TRANS64.TRYWAIT P1, [UR23+0x22850], R10 ;  /* 0x0228500aff0075a7 */ /* 0x0000620008020157 */
[----:B------:R-:W-:Y:S05]  /*46e0*/  @!P0 BRA `(.L_x_11016) ;  /* 0x0000000000048947 */ /* 0x000fea0003800000 */
[----:B------:R-:W-:Y:S01]  /*46f0*/  BPT.TRAP 0x1 ;  /* 0x000000040000795c */ /* 0x000fe20000300000 */
.L_x_11016:
[----:B-1----:R-:W-:Y:S05]  /*4700*/  @P1 BRA `(.L_x_11017) ;  /* 0x0000000000081947 */ /* 0x002fea0003800000 */
[----:B------:R-:W1:Y:S02]  /*4710*/  SYNCS.PHASECHK.TRANS64.TRYWAIT P1, [UR23+0x22850], R10 ;  /* 0x0228500aff0075a7 */ /* 0x000e640008020157 */
[----:B-1----:R-:W-:Y:S05]  /*4720*/  @!P1 BRA `(.L_x_11018) ;  /* 0x0000011400d09947 */ /* 0x002fea0003800000 */
.L_x_11017:
[----:B------:R-:W-:Y:S01]  /*4730*/  R2UR UR6, R3 ;  /* 0x00000000030672ca */ /* 0x000fe200000e0000 */
[----:B------:R2:W-:Y:S01]  /*4740*/  BAR.SYNC.DEFER_BLOCKING R8, 0x100 ;  /* 0x000400080000751d */ /* 0x0005e20000010000 */
[----:B------:R-:W-:-:S05]  /*4750*/  ISETP.NE.AND P2, PT, R6, 0x1, PT ;  /* 0x000000010600780c */ /* 0x000fca0003f45270 */
[----:B------:R-:W-:Y:S01]  /*4760*/  UMOV UR7, 0x40000040 ;  /* 0x4000004000077882 */ /* 0x000fe20000000000 */
[----:B-1----:R-:W1:Y:S01]  /*4770*/  S2R R11, SR_TID.X ;  /* 0x00000000000b7919 */ /* 0x002e620000002100 */
[----:B--2---:R-:W-:-:S04]  /*4780*/  IMAD.U32 R8, RZ, RZ, UR43 ;  /* 0x0000002bff087e24 */ /* 0x004fc8000f8e00ff */
[----:B------:R-:W-:Y:S02]  /*4790*/  UIADD3 UR6, UR6, 0x400, URZ ;  /* 0x0000040006067890 */ /* 0x000fe4000fffe03f */
[----:B------:R-:W2:Y:S02]  /*47a0*/  @P2 LDC R3, c[0x0][0x44c] ;  /* 0x00011300ff032b82 */ /* 0x000ea40000000800 */
[----:B------:R-:W-:-:S04]  /*47b0*/  USHF.R.U32.HI UR6, URZ, 0x4, UR6 ;  /* 0x000000043f067899 */ /* 0x000fc80008011606 */
[----:B------:R-:W-:Y:S02]  /*47c0*/  ULOP3.LUT UR6, UR6, 0x3fff, URZ, 0xc0, !UPT ;  /* 0x00003fff06067892 */ /* 0x000fe4000f8ec03f */
[----:B0-----:R-:W0:Y:S02]  /*47d0*/  @P2 LDC R10, c[0x0][0x450] ;  /* 0x00011400ff0a2b82 */ /* 0x001e240000000800 */
[----:B------:R-:W-:Y:S01]  /*47e0*/  ULOP3.LUT UR21, UR6, 0x3000000, URZ, 0xfc, !UPT ;  /* 0x0300000006157892 */ /* 0x000fe2000f8efc3f */
[----:B------:R-:W-:-:S03]  /*47f0*/  WARPGROUP.ARRIVE ;  /* 0x00000000000079c5 */ /* 0x000fc60000000000 */
[----:B------:R-:W-:-:S07]  /*4800*/  UIMAD UR11, UR36, 0xc00, UR21 ;  /* 0x00000c00240b78a4 */ /* 0x000fce000f8e0215 */
[----:B------:R-:W-:Y:S02]  /*4810*/  UMOV UR6, UR11 ;  /* 0x0000000b00067c82 */ /* 0x000fe40008000000 */
[----:B------:R-:W-:Y:S01]  /*4820*/  HGMMA.64x256x16.F32 R24, R156, gdesc[UR4].tnspB, RZ, !UPT, gsb0 ;  /* 0x43e000049c187df0 */ /* 0x000fe2000c0008ff */
[----:B------:R-:W-:Y:S01]  /*4830*/  UIADD3 UR6, UR11, 0x80, URZ ;  /* 0x000000800b067890 */ /* 0x000fe2000fffe03f */
[----:B--2---:R-:W-:Y:S01]  /*4840*/  @P2 IMAD.HI.U32 R3, R3, UR43, RZ ;  /* 0x0000002b03032c27 */ /* 0x004fe2000f8e00ff */
[----:B------:R-:W-:Y:S01]  /*4850*/  UMOV UR7, 0x40000040 ;  /* 0x4000004000077882 */ /* 0x000fe20000000000 */
[----:B-1----:R-:W-:Y:S02]  /*4860*/  LOP3.LUT P1, RZ, R11, 0x7f, RZ, 0xc0, !PT ;  /* 0x0000007f0bff7812 */ /* 0x002fe4000782c0ff */
[----:B------:R-:W-:Y:S01]  /*4870*/  IMAD.U32 R11, RZ, RZ, UR23 ;  /* 0x00000017ff0b7e24 */ /* 0x000fe2000f8e00ff */
[----:B0-----:R-:W-:-:S04]  /*4880*/  @P2 SHF.R.U32.HI R8, RZ, R10, R3 ;  /* 0x0000000aff082219 */ /* 0x001fc80000011603 */
[----:B------:R-:W-:-:S06]  /*4890*/  IADD3 R8, R8, -R9, R16 ;  /* 0x8000000908087210 */ /* 0x000fcc0007ffe010 */
[----:B------:R-:W-:-:S05]  /*48a0*/  @!P1 VIADD R3, R11, 0x22860 ;  /* 0x000228600b039836 */ /* 0x000fca0000000000 */
[----:B------:R-:W-:Y:S01]  /*48b0*/  @!P1 PRMT R3, RZ, 0x654, R3 ;  /* 0x00000654ff039816 */ /* 0x000fe20000000003 */
[----:B------:R-:W-:Y:S02]  /*48c0*/  WARPGROUP.DEPBAR.LE gsb0, 0x0 ;  /* 0x00008000000079c5 */ /* 0x000fe40000010000 */
        /* <DEDUP_REMOVED lines=26> */
[----:B------:R-:W-:-:S13]  /*4a70*/  R2UR UR6, R8 ;  /* 0x00000000080672ca */ /* 0x000fda00000e0000 */
[----:B------:R-:W-:Y:S01]  /*4a80*/  UIADD3 UR14, UR6, UR14, URZ ;  /* 0x0000000e060e7290 */ /* 0x000fe2000fffe03f */
[----:B------:R-:W-:Y:S02]  /*4a90*/  WARPGROUP.DEPBAR.LE gsb0, 0x0 ;  /* 0x00008000000079c5 */ /* 0x000fe40000010000 */
[----:B------:R0:W-:Y:S01]  /*4aa0*/  @!P1 SYNCS.ARRIVE.TRANS64.RED.A1T0 RZ, [R3+URZ], RZ ;  /* 0x000000ff03ff99a7 */ /* 0x0001e2000810043f */
[----:B------:R-:W-:Y:S01]  /*4ab0*/  PLOP3.LUT P1, PT, PT, PT, UP0, 0x40, 0x0 ;  /* 0x000000000000781c */ /* 0x000fe20003f2e808 */
[----:B0-----:R-:W-:-:S12]  /*4ac0*/  VIADD R3, R152, 0xfffffffe ;  /* 0xfffffffe98037836 */ /* 0x001fd80000000000 */
[----:B------:R-:W-:Y:S05]  /*4ad0*/  @P1 BRA `(.L_x_11019) ;  /* 0x0000000000481947 */ /* 0x000fea0003800000 */
[C---:B------:R-:W-:Y:S01]  /*4ae0*/  ISETP.GT.AND P1, PT, R8.reuse, RZ, PT ;  /* 0x000000ff0800720c */ /* 0x040fe20003f24270 */
[----:B------:R-:W-:-:S05]  /*4af0*/  VIADD R10, R8, 0xffffffff ;  /* 0xffffffff080a7836 */ /* 0x000fca0000000000 */
[----:B------:R-:W-:-:S07]  /*4b00*/  R2UR UR11, R10 ;  /* 0x000000000a0b72ca */ /* 0x000fce00000e0000 */
[----:B------:R-:W-:Y:S08]  /*4b10*/  @P1 BRA `(.L_x_11020) ;  /* 0x00000000001c1947 */ /* 0x000ff00003800000 */
[----:B------:R-:W-:Y:S02]  /*4b20*/  UISETP.NE.AND UP1, UPT, UR15, 0x1, UPT ;  /* 0x000000010f00788c */ /* 0x000fe4000bf25270 */
[----:B------:R-:W-:-:S09]  /*4b30*/  UIADD3 UR11, -UR6, URZ, URZ ;  /* 0x0000003f060b7290 */ /* 0x000fd2000fffe13f */
[----:B------:R-:W-:Y:S02]  /*4b40*/  @UP1 ULDC.64 UR18, c[0x0][0x9e8] ;  /* 0x00027a0000121ab9 */ /* 0x000fe40000000a00 */
[----:B------:R-:W-:-:S04]  /*4b50*/  UIMAD.WIDE.U32 UR6, UR11, UR18, URZ ;  /* 0x000000120b0672a5 */ /* 0x000fc8000f8e003f */
[----:B------:R-:W-:-:S04]  /*4b60*/  @UP1 USHF.R.U32.HI UR11, URZ, UR19, UR7 ;  /* 0x000000133f0b1299 */ /* 0x000fc80008011607 */
[----:B------:R-:W-:Y:S01]  /*4b70*/  ULOP3.LUT UR11, URZ, UR11, URZ, 0x33, !UPT ;  /* 0x0000000b3f0b7292 */ /* 0x000fe2000f8e333f */
[----:B------:R-:W-:Y:S11]  /*4b80*/  BRA `(.L_x_11021) ;  /* 0x0000000000107947 */ /* 0x000ff60003800000 */
.L_x_11020:
[----:B------:R-:W-:-:S11]  /*4b90*/  UISETP.NE.AND UP1, UPT, UR15, 0x1, UPT ;  /* 0x000000010f00788c */ /* 0x000fd6000bf25270 */
[----:B------:R-:W-:Y:S02]  /*4ba0*/  @UP1 ULDC.64 UR18, c[0x0][0x9e8] ;  /* 0x00027a0000121ab9 */ /* 0x000fe40000000a00 */
[----:B------:R-:W-:-:S04]  /*4bb0*/  UIMAD.WIDE.U32 UR6, UR11, UR18, URZ ;  /* 0x000000120b0672a5 */ /* 0x000fc8000f8e003f */
[----:B------:R-:W-:-:S12]  /*4bc0*/  @UP1 USHF.R.U32.HI UR11, URZ, UR19, UR7 ;  /* 0x000000133f0b1299 */ /* 0x000fd80008011607 */
.L_x_11021:
[----:B------:R-:W-:-:S04]  /*4bd0*/  UIMAD UR11, UR11, UR15, UR15 ;  /* 0x0000000f0b0b72a4 */ /* 0x000fc8000f8e020f */
[----:B------:R-:W-:-:S04]  /*4be0*/  UISETP.LT.AND UP1, UPT, UR14, UR11, UPT ;  /* 0x0000000b0e00728c */ /* 0x000fc8000bf21270 */
[----:B------:R-:W-:-:S12]  /*4bf0*/  USEL UR14, UR14, UR11, UP1 ;  /* 0x0000000b0e0e7287 */ /* 0x000fd80008800000 */
.L_x_11019:
[----:B------:R-:W-:Y:S01]  /*4c00*/  UIMAD.WIDE UR6, UR14, 0x2aaaaaab, URZ ;  /* 0x2aaaaaab0e0678a5 */ /* 0x000fe2000f8e023f */
[----:B------:R-:W-:Y:S01]  /*4c10*/  ULDC UR25, c[0x0][0x9e4] ;  /* 0x0002790000197ab9 */ /* 0x000fe20000000800 */
[----:B------:R-:W-:Y:S02]  /*4c20*/  ULDC UR26, c[0x0][0x9d8] ;  /* 0x00027600001a7ab9 */ /* 0x000fe40000000800 */
[----:B------:R-:W-:Y:S01]  /*4c30*/  USHF.R.U32.HI UR6, URZ, 0x1f, UR7 ;  /* 0x0000001f3f067899 */ /* 0x000fe20008011607 */
[----:B------:R-:W-:Y:S01]  /*4c40*/  ULDC UR24, c[0x0][0x988] ;  /* 0x0002620000187ab9 */ /* 0x000fe20000000800 */
[----:B------:R-:W-:Y:S02]  /*4c50*/  ULDC UR27, c[0x0][0x9e0] ;  /* 0x00027800001b7ab9 */ /* 0x000fe40000000800 */
[----:B------:R-:W-:-:S04]  /*4c60*/  ULEA.HI.SX32 UR6, UR7, UR6, 0x1c ;  /* 0x0000000607067291 */ /* 0x000fc8000f8fe23f */
[----:B------:R-:W-:-:S04]  /*4c70*/  UISETP.LT.AND UP1, UPT, UR39, UR6, UPT ;  /* 0x000000062700728c */ /* 0x000fc8000bf21270 */
[----:B------:R-:W-:-:S06]  /*4c80*/  USEL UR23, UR39, UR6, !UP1 ;  /* 0x0000000627177287 */ /* 0x000fcc000c800000 */
[----:B------:R-:W-:-:S13]  /*4c90*/  ISETP.GE.AND P1, PT, R3, UR23, PT ;  /* 0x0000001703007c0c */ /* 0x000fda000bf26270 */
[----:B------:R-:W-:Y:S05]  /*4ca0*/  @!P1 BRA `(.L_x_11022) ;  /* 0x00000034007c9947 */ /* 0x000fea0003800000 */
.L_x_11039:
[----:B------:R-:W-:-:S04]  /*4cb0*/  UIADD3 UR36, UR36, 0x1, URZ ;  /* 0x0000000124247890 */ /* 0x000fc8000fffe03f */
[----:B------:R-:W-:-:S04]  /*4cc0*/  UISETP.NE.AND UP1, UPT, UR36, 0x2, UPT ;  /* 0x000000022400788c */ /* 0x000fc8000bf25270 */
[----:B------:R-:W-:Y:S02]  /*4cd0*/  USEL UR6, URZ, 0x1, UP1 ;  /* 0x000000013f067887 */ /* 0x000fe40008800000 */
[----:B------:R-:W-:Y:S02]  /*4ce0*/  USEL UR36, UR36, URZ, UP1 ;  /* 0x0000003f24247287 */ /* 0x000fe40008800000 */
[----:B------:R-:W-:Y:S01]  /*4cf0*/  ULOP3.LUT UR37, UR37, UR6, URZ, 0x3c, !UPT ;  /* 0x0000000625257292 */ /* 0x000fe2000f8e3c3f */
[----:B0-----:R-:W-:Y:S11]  /*4d00*/  @!P0 BRA `(.L_x_11023) ;  /* 0x0000000000048947 */ /* 0x001ff60003800000 */
[----:B------:R-:W-:Y:S01]  /*4d10*/  BPT.TRAP 0x1 ;  /* 0x000000040000795c */ /* 0x000fe20000300000 */
.L_x_11023:
        /* <DEDUP_REMOVED lines=9> */
.L_x_11024:
[----:B-1----:R-:W-:Y:S05]  /*4db0*/  @P1 BRA `(.L_x_11025) ;  /* 0x0000000000081947 */ /* 0x002fea0003800000 */
[----:B------:R-:W1:Y:S02]  /*4dc0*/  SYNCS.PHASECHK.TRANS64.TRYWAIT P1, [UR28+0x22830], R8 ;  /* 0x02283008ff0075a7 */ /* 0x000e64000802015c */
[----:B-1----:R-:W-:Y:S05]  /*4dd0*/  @!P1 BRA `(.L_x_11026) ;  /* 0x00000110003c9947 */ /* 0x002fea0003800000 */
.L_x_11025:
[----:B------:R-:W-:Y:S01]  /*4de0*/  UIMAD UR18, UR36, 0x300, UR20 ;  /* 0x00000300241278a4 */ /* 0x000fe2000f8e0214 */
[----:B------:R-:W-:Y:S01]  /*4df0*/  WARPGROUP.ARRIVE ;  /* 0x00000000000079c5 */ /* 0x000fe20000000000 */
[----:B------:R-:W-:Y:S01]  /*4e00*/  UMOV UR19, 0x40000040 ;  /* 0x4000004000137882 */ /* 0x000fe20000000000 */
[----:B------:R-:W-:Y:S01]  /*4e10*/  UMOV UR7, 0x40000040 ;  /* 0x4000004000077882 */ /* 0x000fe20000000000 */
[----:B------:R-:W-:Y:S01]  /*4e20*/  UIADD3 UR6, UR18, 0x2, URZ ;  /* 0x0000000212067890 */ /* 0x000fe2000fffe03f */
[----:B------:R-:W-:Y:S01]  /*4e30*/  ISETP.NE.AND P1, PT, R6, 0x1, PT ;  /* 0x000000010600780c */ /* 0x000fe20003f25270 */
[----:B------:R-:W-:Y:S01]  /*4e40*/  UIADD3 UR10, UR18, 0x4, URZ ;  /* 0x00000004120a7890 */ /* 0x000fe2000fffe03f */
[----:B------:R-:W2:Y:S01]  /*4e50*/  S2R R9, SR_TID.X ;  /* 0x0000000000097919 */ /* 0x000ea20000002100 */
[----:B------:R-:W-:Y:S01]  /*4e60*/  UMOV UR11, 0x40000040 ;  /* 0x40000040000b7882 */ /* 0x000fe20000000000 */
[----:B------:R-:W-:Y:S01]  /*4e70*/  HGMMA.64x96x16.F32 R152, gdesc[UR16], RZ, !UPT, gsb0 ;  /* 0x01600000109879f0 */ /* 0x000fe2000c0008ff */
[----:B------:R-:W-:Y:S01]  /*4e80*/  UIADD3 UR14, UR18, 0x6, URZ ;  /* 0x00000006120e7890 */ /* 0x000fe2000fffe03f */
[----:B------:R-:W-:-:S07]  /*4e90*/  UMOV UR15, 0x40000040 ;  /* 0x40000040000f7882 */ /* 0x000fce0000000000 */
[----:B-1----:R-:W1:Y:S08]  /*4ea0*/  @P1 LDC R7, c[0x0][0x44c] ;  /* 0x00011300ff071b82 */ /* 0x002e700000000800 */
[----:B------:R-:W3:Y:S01]  /*4eb0*/  @P1 LDC R10, c[0x0][0x450] ;  /* 0x00011400ff0a1b82 */ /* 0x000ee20000000800 */
[----:B--2---:R-:W-:Y:S01]  /*4ec0*/  SHF.R.U32.HI R11, RZ, 0x7, R9 ;  /* 0x00000007ff0b7819 */ /* 0x004fe20000011609 */
        /* <DEDUP_REMOVED lines=23> */
[----:B------:R-:W-:Y:S01]  /*5040*/  FMUL.FTZ R157, R161, UR26 ;  /* 0x0000001aa19d7c20 */ /* 0x000fe20008410000 */
[----:B-1----:R-:W-:-:S04]  /*5050*/  @P1 IMAD.HI.U32 R7, R194, R7, RZ ;  /* 0x00000007c2071227 */ /* 0x002fc800078e00ff */
[----:B------:R-:W-:Y:S01]  /*5060*/  FMUL.FTZ R161, R165, UR26 ;  /* 0x0000001aa5a17c20 */ /* 0x000fe20008410000 */
[----:B------:R-:W-:Y:S01]  /*5070*/  FMUL.FTZ R165, R169, UR26 ;  /* 0x0000001aa9a57c20 */ /* 0x000fe20008410000 */
[----:B------:R-:W-:Y:S01]  /*5080*/  FMUL.FTZ R169, R173, UR26 ;  /* 0x0000001aada97c20 */ /* 0x000fe20008410000 */
[----:B------:R-:W-:Y:S01]  /*5090*/  FMUL.FTZ R173, R177, UR26 ;  /* 0x0000001ab1ad7c20 */ /* 0x000fe20008410000 */
[----:B---3--:R-:W-:Y:S01]  /*50a0*/  @P1 SHF.R.U32.HI R194, RZ, R10, R7 ;  /* 0x0000000affc21219 */ /* 0x008fe20000011607 */
[----:B------:R-:W-:Y:S01]  /*50b0*/  IMAD.U32 R177, RZ, RZ, UR28 ;  /* 0x0000001cffb17e24 */ /* 0x000fe2000f8e00ff */
[----:B------:R-:W-:Y:S01]  /*50c0*/  LOP3.LUT P1, RZ, R9, 0x7f, RZ, 0xc0, !PT ;  /* 0x0000007f09ff7812 */ /* 0x000fe2000782c0ff */
[----:B------:R-:W-:Y:S01]  /*50d0*/  FMUL.FTZ R13, R155, UR26 ;  /* 0x0000001a9b0d7c20 */ /* 0x000fe20008410000 */
[----:B------:R-:W1:Y:S01]  /*50e0*/  LDC R9, c[0x0][0x288] ;  /* 0x0000a200ff097b82 */ /* 0x000e620000000800 */
        /* <DEDUP_REMOVED lines=20> */
[----:B------:R-:W-:Y:S01]  /*5230*/  IMAD R189, R3, -0x60, RZ ;  /* 0xffffffa003bd7824 */ /* 0x000fe200078e02ff */
[----:B------:R-:W-:Y:S01]  /*5240*/  IADD3 R7, -R11, 0xb, RZ ;  /* 0x0000000b0b077810 */ /* 0x000fe20007ffe1ff */
        /* <DEDUP_REMOVED lines=8> */
[----:B------:R-:W-:Y:S01]  /*52d0*/  FMUL.FTZ R191, R193, UR26 ;  /* 0x0000001ac1bf7c20 */ /* 0x000fe20008410000 */
[----:B------:R-:W-:Y:S01]  /*52e0*/  FMUL.FTZ R195, R196, UR26 ;  /* 0x0000001ac4c37c20 */ /* 0x000fe20008410000 */
[----:B------:R-:W-:Y:S01]  /*52f0*/  FMUL.FTZ R196, R197, UR26 ;  /* 0x0000001ac5c47c20 */ /* 0x000fe20008410000 */
[----:B------:R-:W-:-:S02]  /*5300*/  VIADD R11, R189, 0x1 ;  /* 0x00000001bd0b7836 */ /* 0x000fc40000000000 */
[----:B------:R-:W-:Y:S01]  /*5310*/  FMUL.FTZ R192, R198, UR26 ;  /* 0x0000001ac6c07c20 */ /* 0x000fe20008410000 */
[----:B------:R-:W-:Y:S01]  /*5320*/  FMUL.FTZ R193, R199, UR26 ;  /* 0x0000001ac7c17c20 */ /* 0x000fe20008410000 */
[----:B------:R3:W-:Y:S06]  /*5330*/  BAR.ARV R7, 0x100 ;  /* 0x000400070000751d */ /* 0x0007ec0000002000 */
[----:B------:R3:W-:Y:S01]  /*5340*/  @!P1 SYNCS.ARRIVE.TRANS64.RED.A1T0 RZ, [R10+URZ], RZ ;  /* 0x000000ff0aff99a7 */ /* 0x0007e2000810043f */
[----:B------:R-:W-:Y:S01]  /*5350*/  PLOP3.LUT P1, PT, PT, PT, UP0, 0x40, 0x0 ;  /* 0x000000000000781c */ /* 0x000fe20003f2e808 */
[----:B------:R-:W-:Y:S01]  /*5360*/  IMAD R11, R18, -0x2, R11 ;  /* 0xfffffffe120b7824 */ /* 0x000fe200078e020b */
[----:B------:R-:W4:Y:S04]  /*5370*/  MUFU.TANH R14, R14 ;  /* 0x0000000e000e7308 */ /* 0x000f280000002400 */
[----:B-1----:R-:W-:-:S04]  /*5380*/  IADD3 R11, R11, -R9, R16 ;  /* 0x800000090b0b7210 */ /* 0x002fc80007ffe010 */
[----:B------:R-:W1:Y:S01]  /*5390*/  MUFU.TANH R15, R15 ;  /* 0x0000000f000f7308 */ /* 0x000e620000002400 */
        /* <DEDUP_REMOVED lines=63> */
.L_x_11029:
[----:B------:R-:W-:-:S05]  /*5790*/  IMAD.U32 R217, RZ, RZ, UR25 ;  /* 0x00000019ffd97e24 */ /* 0x000fca000f8e00ff */
[----:B------:R-:W-:-:S13]  /*57a0*/  ISETP.NE.AND P1, PT, R217, 0x1, PT ;  /* 0x00000001d900780c */ /* 0x000fda0003f25270 */
[----:B------:R-:W1:Y:S02]  /*57b0*/  @P1 LDC.64 R10, c[0x0][0x9e8] ;  /* 0x00027a00ff0a1b82 */ /* 0x000e640000000a00 */
[----:B-1----:R-:W-:-:S05]  /*57c0*/  @P1 IMAD.HI.U32 R10, R215, R10, RZ ;  /* 0x0000000ad70a1227 */ /* 0x002fca00078e00ff */
[----:B------:R-:W-:-:S07]  /*57d0*/  @P1 SHF.R.U32.HI R215, RZ, R11, R10 ;  /* 0x0000000bffd71219 */ /* 0x000fce000001160a */
.L_x_11030:
[----:B------:R-:W-:Y:S05]  /*57e0*/  BSYNC B0 ;  /* 0x0000000000007941 */ /* 0x000fea0003800000 */
.L_x_11028:
[----:B------:R-:W-:-:S04]  /*57f0*/  IMAD R10, R18, -0x2, R189 ;  /* 0xfffffffe120a7824 */ /* 0x000fc800078e02bd */
[----:B------:R-:W-:-:S05]  /*5800*/  IMAD R10, R215, R217, R10 ;  /* 0x000000d9d70a7224 */ /* 0x000fca00078e020a */
[----:B------:R-:W-:Y:S02]  /*5810*/  VIADDMNMX R198, R10, R217, R198, PT ;  /* 0x000000d90ac67246 */ /* 0x000fe400038001c6 */
[----:B------:R-:W-:-:S07]  /*5820*/  VIMNMX R197, R197, R10, !PT ;  /* 0x0000000ac5c57248 */ /* 0x000fce0007fe0100 */
.L_x_11027:
[----:B------:R-:W-:Y:S01]  /*5830*/  ISETP.GE.AND P2, PT, R189, 0x1, PT ;  /* 0x00000001bd00780c */ /* 0x000fe20003f46270 */
[----:B------:R-:W1:Y:S01]  /*5840*/  SHFL.IDX PT, R194, R194, 0x1, 0x1c1f ;  /* 0x003c1f00c2c27f89 */ /* 0x000e6200000e0000 */
[----:B------:R-:W-:Y:S02]  /*5850*/  LOP3.LUT R17, R17, 0xfffbffff, RZ, 0xc0, !PT ;  /* 0xfffbffff11117812 */ /* 0x000fe400078ec0ff */
[----:B------:R-:W-:Y:S02]  /*5860*/  ISETP.GE.AND P1, PT, R189, 0x2, PT ;  /* 0x00000002bd00780c */ /* 0x000fe40003f26270 */
[----:B------:R-:W-:Y:S02]  /*5870*/  ISETP.GT.AND P3, PT, R197, RZ, !P2 ;  /* 0x000000ffc500720c */ /* 0x000fe40005764270 */
[----:B------:R-:W-:Y:S02]  /*5880*/  ISETP.GE.AND P4, PT, R189, 0x9, PT ;  /* 0x00000009bd00780c */ /* 0x000fe40003f86270 */
[----:B------:R-:W-:-:S03]  /*5890*/  ISETP.LT.OR P3, PT, R198, 0x1, P3 ;  /* 0x00000001c600780c */ /* 0x000fc60001f61670 */
[----:B------:R-:W-:Y:S02]  /*58a0*/  @P2 LOP3.LUT R17, R17, 0x40000, RZ, 0xfc, !PT ;  /* 0x0004000011112812 */ /* 0x000fe400078efcff */
[----:B------:R-:W-:Y:S02]  /*58b0*/  ISETP.GT.AND P2, PT, R197, 0x1, !P1 ;  /* 0x00000001c500780c */ /* 0x000fe40004f44270 */
[----:B------:R-:W-:Y:S02]  /*58c0*/  FSEL R215, R14, -INF , !P3 ;  /* 0xff8000000ed77808 */ /* 0x000fe40005800000 */
[----:B------:R-:W-:Y:S02]  /*58d0*/  ISETP.LT.OR P2, PT, R198, 0x2, P2 ;  /* 0x00000002c600780c */ /* 0x000fe40001741670 */
[----:B------:R-:W-:Y:S02]  /*58e0*/  ISETP.GE.AND P3, PT, R189, 0xa, PT ;  /* 0x0000000abd00780c */ /* 0x000fe40003f66270 */
[----:B------:R-:W-:-:S02]  /*58f0*/  LOP3.LUT R17, R17, 0xfffffffd, RZ, 0xc0, !PT ;  /* 0xfffffffd11117812 */ /* 0x000fc400078ec0ff */
[----:B------:R-:W-:Y:S01]  /*5900*/  FSEL R15, R15, -INF , !P2 ;  /* 0xff8000000f0f7808 */ /* 0x000fe20005000000 */
[--C-:B-1----:R-:W-:Y:S01]  /*5910*/  IMAD.IADD R204, R204, 0x1, R194.reuse ;  /* 0x00000001cccc7824 */ /* 0x102fe200078e02c2 */
[----:B------:R-:W-:Y:S01]  /*5920*/  ISETP.GT.AND P2, PT, R197, 0x8, !P4 ;  /* 0x00000008c500780c */ /* 0x000fe20006744270 */
[----:B------:R-:W-:Y:S01]  /*5930*/  IMAD.IADD R199, R199, 0x1, R194 ;  /* 0x00000001c7c77824 */ /* 0x000fe200078e02c2 */
[----:B------:R-:W-:Y:S02]  /*5940*/  @P4 LOP3.LUT R17, R17, 0x2, RZ, 0xfc, !PT ;  /* 0x0000000211114812 */ /* 0x000fe400078efcff */
[----:B------:R-:W-:Y:S02]  /*5950*/  ISETP.LT.OR P2, PT, R198, 0x9, P2 ;  /* 0x00000009c600780c */ /* 0x000fe40001741670 */
[----:B------:R-:W-:Y:S02]  /*5960*/  LOP3.LUT R17, R17, 0xfffffffb, RZ, 0xc0, !PT ;  /* 0xfffffffb11117812 */ /* 0x000fe400078ec0ff */
[----:B0-----:R-:W-:-:S02]  /*5970*/  FSEL R152, R152, -INF , !P2 ;  /* 0xff80000098987808 */ /* 0x001fc40005000000 */
[----:B------:R-:W-:Y:S02]  /*5980*/  @P3 LOP3.LUT R17, R17, 0x4, RZ, 0xfc, !PT ;  /* 0x0000000411113812 */ /* 0x000fe400078efcff */
[----:B------:R-:W-:Y:S02]  /*5990*/  ISETP.GT.AND P2, PT, R197, 0x9, !P3 ;  /* 0x00000009c500780c */ /* 0x000fe40005f44270 */
[----:B------:R-:W-:Y:S02]  /*59a0*/  ISETP.GE.AND P3, PT, R189, 0x11, PT ;  /* 0x00000011bd00780c */ /* 0x000fe40003f66270 */
[----:B------:R-:W-:Y:S02]  /*59b0*/  ISETP.LT.OR P2, PT, R198, 0xa, P2 ;  /* 0x0000000ac600780c */ /* 0x000fe40001741670 */
[----:B------:R-:W-:Y:S02]  /*59c0*/  LOP3.LUT R17, R17, 0xfffffff7, RZ, 0xc0, !PT ;  /* 0xfffffff711117812 */ /* 0x000fe400078ec0ff */
[----:B------:R-:W-:-:S02]  /*59d0*/  FSEL R153, R153, -INF , !P2 ;  /* 0xff80000099997808 */ /* 0x000fc40005000000 */
[----:B------:R-:W-:-:S04]  /*59e0*/  ISETP.GT.AND P2, PT, R197, 0x10, !P3 ;  /* 0x00000010c500780c */ /* 0x000fc80005f44270 */
[----:B------:R-:W-:Y:S02]  /*59f0*/  ISETP.LT.OR P2, PT, R198, 0x11, P2 ;  /* 0x00000011c600780c */ /* 0x000fe40001741670 */
[----:B------:R-:W-:Y:S02]  /*5a00*/  @P3 LOP3.LUT R17, R17, 0x8, RZ, 0xfc, !PT ;  /* 0x0000000811113812 */ /* 0x000fe400078efcff */
[----:B------:R-:W-:Y:S02]  /*5a10*/  ISETP.GE.AND P3, PT, R189, 0x12, PT ;  /* 0x00000012bd00780c */ /* 0x000fe40003f66270 */
[----:B------:R-:W-:Y:S02]  /*5a20*/  LOP3.LUT R17, R17, 0xffffffef, RZ, 0xc0, !PT ;  /* 0xffffffef11117812 */ /* 0x000fe400078ec0ff */
[----:B------:R-:W-:Y:S02]  /*5a30*/  FSEL R156, R156, -INF , !P2 ;  /* 0xff8000009c9c7808 */ /* 0x000fe40005000000 */
[----:B------:R-:W-:-:S04]  /*5a40*/  ISETP.GT.AND P2, PT, R197, 0x11, !P3 ;  /* 0x00000011c500780c */ /* 0x000fc80005f44270 */
[----:B------:R-:W-:-:S03]  /*5a50*/  ISETP.LT.OR P2, PT, R198, 0x12, P2 ;  /* 0x00000012c600780c */ /* 0x000fc60001741670 */
        /* <DEDUP_REMOVED lines=68> */
[----:B------:R-:W-:Y:S02]  /*5ea0*/  FSEL R181, R181, -INF , !P2 ;  /* 0xff800000b5b57808 */ /* 0x000fe40005000000 */
[----:B------:R-:W-:Y:S02]  /*5eb0*/  LOP3.LUT R17, R17, 0xffffffbf, RZ, 0xc0, !PT ;  /* 0xffffffbf11117812 */ /* 0x000fe400078ec0ff */
[----:B------:R-:W-:-:S04]  /*5ec0*/  ISETP.GT.AND P2, PT, R197, 0x41, !P3 ;  /* 0x00000041c500780c */ /* 0x000fc80005f44270 */
[----:B------:R-:W-:-:S03]  /*5ed0*/  ISETP.LT.OR P2, PT, R198, 0x42, P2 ;  /* 0x00000042c600780c */ /* 0x000fc60001741670 */
[----:B------:R-:W-:Y:S02]  /*5ee0*/  @P3 LOP3.LUT R17, R17, 0x40, RZ, 0xfc, !PT ;  /* 0x0000004011113812 */ /* 0x000fe400078efcff */
[----:B------:R-:W-:Y:S02]  /*5ef0*/  ISETP.GE.AND P3, PT, R189, 0x49, PT ;  /* 0x00000049bd00780c */ /* 0x000fe40003f66270 */
[----:B------:R-:W-:Y:S02]  /*5f00*/  FSEL R182, R182, -INF , !P2 ;  /* 0xff800000b6b67808 */ /* 0x000fe40005000000 */
[----:B------:R-:W-:Y:S02]  /*5f10*/  ISETP.GT.AND P2, PT, R197, 0x48, !P3 ;  /* 0x00000048c500780c */ /* 0x000fe40005f44270 */
[----:B------:R-:W-:Y:S02]  /*5f20*/  LOP3.LUT R17, R17, 0xffffffdf, RZ, 0xc0, !PT ;  /* 0xffffffdf11117812 */ /* 0x000fe400078ec0ff */
[----:B------:R-:W-:-:S04]  /*5f30*/  ISETP.LT.OR P2, PT, R198, 0x49, P2 ;  /* 0x00000049c600780c */ /* 0x000fc80001741670 */
[----:B------:R-:W-:Y:S02]  /*5f40*/  FSEL R185, R185, -INF , !P2 ;  /* 0xff800000b9b97808 */ /* 0x000fe40005000000 */
[----:B------:R-:W-:Y:S02]  /*5f50*/  ISETP.GE.AND P2, PT, R189, 0x4a, PT ;  /* 0x0000004abd00780c */ /* 0x000fe40003f46270 */
[----:B------:R-:W-:Y:S02]  /*5f60*/  @P3 LOP3.LUT R17, R17, 0x20, RZ, 0xfc, !PT ;  /* 0x0000002011113812 */ /* 0x000fe400078efcff */
[----:B------:R-:W-:Y:S02]  /*5f70*/  ISETP.GT.AND P3, PT, R197, 0x49, !P2 ;  /* 0x00000049c500780c */ /* 0x000fe40005764270 */
[----:B------:R-:W-:Y:S02]  /*5f80*/  LOP3.LUT R17, R17, 0xfffffffe, RZ, 0xc0, !PT ;  /* 0xfffffffe11117812 */ /* 0x000fe400078ec0ff */
        /* <DEDUP_REMOVED lines=14> */
[----:B------:R-:W-:-:S13]  /*6070*/  ISETP.GE.AND P6, PT, R189, 0x5a, PT ;  /* 0x0000005abd00780c */ /* 0x000fda0003fc6270 */
[----:B------:R-:W-:Y:S02]  /*6080*/  @P6 LOP3.LUT R17, R17, 0x1, RZ, 0xfc, !PT ;  /* 0x0000000111116812 */ /* 0x000fe400078efcff */
[----:B------:R-:W-:-:S04]  /*6090*/  ISETP.GT.AND P6, PT, R197, 0x59, !P6 ;  /* 0x00000059c500780c */ /* 0x000fc800077c4270 */
[----:B------:R-:W-:-:S04]  /*60a0*/  ISETP.LT.OR P6, PT, R198, 0x5a, P6 ;  /* 0x0000005ac600780c */ /* 0x000fc800037c1670 */
[----:B------:R-:W-:Y:S02]  /*60b0*/  FSEL R196, R196, -INF , !P6 ;  /* 0xff800000c4c47808 */ /* 0x000fe40007000000 */
[----:B------:R-:W-:-:S13]  /*60c0*/  PLOP3.LUT P6, PT, PT, PT, UP0, 0x40, 0x0 ;  /* 0x000000000000781c */ /* 0x000fda0003fce808 */
[----:B------:R-:W-:Y:S05]  /*60d0*/  @P6 BRA `(.L_x_11031) ;  /* 0x0000000000586947 */ /* 0x000fea0003800000 */
        /* <DEDUP_REMOVED lines=12> */
.L_x_11033:
[----:B------:R-:W-:-:S05]  /*61a0*/  IMAD.U32 R14, RZ, RZ, UR25 ;  /* 0x00000019ff0e7e24 */ /* 0x000fca000f8e00ff */
[----:B------:R-:W-:-:S13]  /*61b0*/  ISETP.NE.AND P6, PT, R14, 0x1, PT ;  /* 0x000000010e00780c */ /* 0x000fda0003fc5270 */
[----:B------:R-:W0:Y:S02]  /*61c0*/  @P6 LDC.64 R10, c[0x0][0x9e8] ;  /* 0x00027a00ff0a6b82 */ /* 0x000e240000000a00 */
[----:B0-----:R-:W-:-:S05]  /*61d0*/  @P6 IMAD.HI.U32 R10, R197, R10, RZ ;  /* 0x0000000ac50a6227 */ /* 0x001fca00078e00ff */
[----:B------:R-:W-:-:S07]  /*61e0*/  @P6 SHF.R.U32.HI R197, RZ, R11, R10 ;  /* 0x0000000bffc56219 */ /* 0x000fce000001160a */
.L_x_11034:
[----:B------:R-:W-:Y:S05]  /*61f0*/  BSYNC B0 ;  /* 0x0000000000007941 */ /* 0x000fea0003800000 */
.L_x_11032:
[----:B------:R-:W-:-:S04]  /*6200*/  IMAD R189, R18, -0x2, R189 ;  /* 0xfffffffe12bd7824 */ /* 0x000fc800078e02bd */
[----:B------:R-:W-:-:S05]  /*6210*/  IMAD R197, R197, R14, R189 ;  /* 0x0000000ec5c57224 */ /* 0x000fca00078e02bd */
[----:B------:R-:W-:Y:S02]  /*6220*/  VIADDMNMX R204, R197, R14, R204, PT ;  /* 0x0000000ec5cc7246 */ /* 0x000fe400038001cc */
[----:B------:R-:W-:-:S07]  /*6230*/  VIMNMX R199, R199, R197, !PT ;  /* 0x000000c5c7c77248 */ /* 0x000fce0007fe0100 */
.L_x_11031:
[----:B------:R-:W-:Y:S01]  /*6240*/  ISETP.GT.AND P1, PT, R199, 0x1, !P1 ;  /* 0x00000001c700780c */ /* 0x000fe20004f24270 */
[----:B------:R-:W-:Y:S01]  /*6250*/  UMOV UR10, UR24 ;  /* 0x00000018000a7c82 */ /* 0x000fe20008000000 */
[----:B------:R-:W-:Y:S02]  /*6260*/  LOP3.LUT P6, RZ, R17, 0x10000, RZ, 0xc0, !PT ;  /* 0x0001000011ff7812 */ /* 0x000fe400078cc0ff */
[----:B------:R-:W-:Y:S02]  /*6270*/  ISETP.LT.OR P1, PT, R204, 0x2, P1 ;  /* 0x00000002cc00780c */ /* 0x000fe40000f21670 */
[----:B------:R-:W-:Y:S02]  /*6280*/  FMNMX.FTZ R10, R215, R4, !PT ;  /* 0x00000004d70a7209 */ /* 0x000fe40007810000 */
[----:B------:R-:W-:Y:S02]  /*6290*/  FSEL R13, R13, -INF , !P1 ;  /* 0xff8000000d0d7808 */ /* 0x000fe40004800000 */
[----:B------:R-:W-:-:S02]  /*62a0*/  LOP3.LUT P1, RZ, R17, 0x2, RZ, 0xc0, !PT ;  /* 0x0000000211ff7812 */ /* 0x000fc4000782c0ff */
[----:B------:R-:W-:Y:S02]  /*62b0*/  FMNMX.FTZ R11, R15, R10, !PT ;  /* 0x0000000a0f0b7209 */ /* 0x000fe40007810000 */
[----:B------:R-:W-:Y:S02]  /*62c0*/  ISETP.GT.AND P1, PT, R199, 0x8, !P1 ;  /* 0x00000008c700780c */ /* 0x000fe40004f24270 */
[----:B------:R-:W-:Y:S02]  /*62d0*/  FMNMX.FTZ R10, R152, R11, !PT ;  /* 0x0000000b980a7209 */ /* 0x000fe40007810000 */
[----:B------:R-:W-:Y:S02]  /*62e0*/  ISETP.LT.OR P1, PT, R204, 0x9, P1 ;  /* 0x00000009cc00780c */ /* 0x000fe40000f21670 */
[----:B------:R-:W-:Y:S02]  /*62f0*/  FMNMX.FTZ R11, R153, R10, !PT ;  /* 0x0000000a990b7209 */ /* 0x000fe40007810000 */
[----:B------:R-:W-:-:S02]  /*6300*/  FSEL R20, R20, -INF , !P1 ;  /* 0xff80000014147808 */ /* 0x000fc40004800000 */
[----:B------:R-:W-:Y:S02]  /*6310*/  LOP3.LUT P1, RZ, R17, 0x4, RZ, 0xc0, !PT ;  /* 0x0000000411ff7812 */ /* 0x000fe4000782c0ff */
[----:B------:R-:W-:Y:S02]  /*6320*/  FMNMX.FTZ R10, R156, R11, !PT ;  /* 0x0000000b9c0a7209 */ /* 0x000fe40007810000 */
[----:B------:R-:W-:Y:S02]  /*6330*/  ISETP.GT.AND P1, PT, R199, 0x9, !P1 ;  /* 0x00000009c700780c */ /* 0x000fe40004f24270 */
[----:B------:R-:W-:Y:S02]  /*6340*/  FMNMX.FTZ R11, R157, R10, !PT ;  /* 0x0000000a9d0b7209 */ /* 0x000fe40007810000 */
[----:B------:R-:W-:Y:S02]  /*6350*/  ISETP.LT.OR P1, PT, R204, 0xa, P1 ;  /* 0x0000000acc00780c */ /* 0x000fe40000f21670 */
[----:B------:R-:W-:-:S02]  /*6360*/  FMNMX.FTZ R10, R160, R11, !PT ;  /* 0x0000000ba00a7209 */ /* 0x000fc40007810000 */
[----:B------:R-:W-:Y:S02]  /*6370*/  FSEL R21, R21, -INF , !P1 ;  /* 0xff80000015157808 */ /* 0x000fe40004800000 */
[----:B------:R-:W-:Y:S02]  /*6380*/  LOP3.LUT P1, RZ, R17, 0x8, RZ, 0xc0, !PT ;  /* 0x0000000811ff7812 */ /* 0x000fe4000782c0ff */
[----:B------:R-:W-:Y:S02]  /*6390*/  FMNMX.FTZ R11, R161, R10, !PT ;  /* 0x0000000aa10b7209 */ /* 0x000fe40007810000 */
[----:B------:R-:W-:Y:S02]  /*63a0*/  ISETP.GT.AND P1, PT, R199, 0x10, !P1 ;  /* 0x00000010c700780c */ /* 0x000fe40004f24270 */
[----:B------:R-:W-:Y:S02]  /*63b0*/  FMNMX.FTZ R10, R164, R11, !PT ;  /* 0x0000000ba40a7209 */ /* 0x000fe40007810000 */
[----:B------:R-:W-:-:S02]  /*63c0*/  ISETP.LT.OR P1, PT, R204, 0x11, P1 ;  /* 0x00000011cc00780c */ /* 0x000fc40000f21670 */
[----:B------:R-:W-:Y:S02]  /*63d0*/  FMNMX.FTZ R11, R165, R10, !PT ;  /* 0x0000000aa50b7209 */ /* 0x000fe40007810000 */
[----:B------:R-:W-:Y:S02]  /*63e0*/  FSEL R154, R154, -INF , !P1 ;  /* 0xff8000009a9a7808 */ /* 0x000fe40004800000 */
[----:B------:R-:W-:Y:S02]  /*63f0*/  LOP3.LUT P1, RZ, R17, 0x10, RZ, 0xc0, !PT ;  /* 0x0000001011ff7812 */ /* 0x000fe4000782c0ff */
[----:B------:R-:W-:Y:S02]  /*6400*/  FMNMX.FTZ R10, R168, R11, !PT ;  /* 0x0000000ba80a7209 */ /* 0x000fe40007810000 */
[----:B------:R-:W-:Y:S02]  /*6410*/  ISETP.GT.AND P1, PT, R199, 0x11, !P1 ;  /* 0x00000011c700780c */ /* 0x000fe40004f24270 */
[----:B------:R-:W-:-:S02]  /*6420*/  FMNMX.FTZ R11, R169, R10, !PT ;  /* 0x0000000aa90b7209 */ /* 0x000fc40007810000 */
[----:B------:R-:W-:Y:S02]  /*6430*/  ISETP.LT.OR P1, PT, R204, 0x12, P1 ;  /* 0x00000012cc00780c */ /* 0x000fe40000f21670 */
[----:B------:R-:W-:Y:S02]  /*6440*/  FMNMX.FTZ R10, R172, R11, !PT ;  /* 0x0000000bac0a7209 */ /* 0x000fe40007810000 */
[----:B------:R-:W-:Y:S02]  /*6450*/  FSEL R155, R155, -INF , !P1 ;  /* 0xff8000009b9b7808 */ /* 0x000fe40004800000 */
[----:B------:R-:W-:Y:S02]  /*6460*/  LOP3.LUT P1, RZ, R17, 0x20000, RZ, 0xc0, !PT ;  /* 0x0002000011ff7812 */ /* 0x000fe4000782c0ff */
[----:B------:R-:W-:Y:S02]  /*6470*/  FMNMX.FTZ R11, R173, R10, !PT ;  /* 0x0000000aad0b7209 */ /* 0x000fe40007810000 */
[----:B------:R-:W-:-:S02]  /*6480*/  ISETP.GT.AND P1, PT, R199, 0x18, !P1 ;  /* 0x00000018c700780c */ /* 0x000fc40004f24270 */
[----:B------:R-:W-:Y:S02]  /*6490*/  FMNMX.FTZ R11, R176, R11, !PT ;  /* 0x0000000bb00b7209 */ /* 0x000fe40007810000 */
[----:B------:R-:W-:Y:S02]  /*64a0*/  ISETP.LT.OR P1, PT, R204, 0x19, P1 ;  /* 0x00000019cc00780c */ /* 0x000fe40000f21670 */
[----:B------:R-:W-:Y:S02]  /*64b0*/  FMNMX.FTZ R10, R178, R11, !PT ;  /* 0x0000000bb20a7209 */ /* 0x000fe40007810000 */
[----:B------:R-:W-:Y:S02]  /*64c0*/  FSEL R158, R158, -INF , !P1 ;  /* 0xff8000009e9e7808 */ /* 0x000fe40004800000 */
        /* <DEDUP_REMOVED lines=12> */
[----:B------:R-:W-:Y:S02]  /*6590*/  LOP3.LUT P1, RZ, R17, 0x4000, RZ, 0xc0, !PT ;  /* 0x0000400011ff7812 */ /* 0x000fe4000782c0ff */
[----:B------:R-:W-:-:S02]  /*65a0*/  FMNMX.FTZ R10, R191, R10, !PT ;  /* 0x0000000abf0a7209 */ /* 0x000fc40007810000 */
[----:B------:R-:W-:Y:S02]  /*65b0*/  ISETP.GT.AND P1, PT, R199, 0x21, !P1 ;  /* 0x00000021c700780c */ /* 0x000fe40004f24270 */
[----:B------:R-:W-:Y:S02]  /*65c0*/  FMNMX.FTZ R11, R195, R10, !PT ;  /* 0x0000000ac30b7209 */ /* 0x000fe40007810000 */
[----:B------:R-:W-:Y:S02]  /*65d0*/  ISETP.LT.OR P1, PT, R204, 0x22, P1 ;  /* 0x00000022cc00780c */ /* 0x000fe40000f21670 */
[----:B------:R-:W-:Y:S02]  /*65e0*/  FMNMX.FTZ R14, R196, R11, !PT ;  /* 0x0000000bc40e7209 */ /* 0x000fe40007810000 */
[----:B------:R-:W-:Y:S02]  /*65f0*/  FSEL R163, R163, -INF , !P1 ;  /* 0xff800000a3a37808 */ /* 0x000fe40004800000 */
[C---:B------:R-:W-:Y:S01]  /*6600*/  LOP3.LUT P1, RZ, R17.reuse, 0x2000, RZ, 0xc0, !PT ;  /* 0x0000200011ff7812 */ /* 0x040fe2000782c0ff */
[----:B------:R-:W0:Y:S01]  /*6610*/  SHFL.BFLY PT, R11, R14, 0x2, 0x1f ;  /* 0x0c401f000e0b7f89 */ /* 0x000e2200000e0000 */
[----:B------:R-:W-:-:S02]  /*6620*/  LOP3.LUT P6, RZ, R17, 0x20, RZ, 0xc0, !PT ;  /* 0x0000002011ff7812 */ /* 0x000fc400078cc0ff */
[C---:B------:R-:W-:Y:S02]  /*6630*/  ISETP.GT.AND P1, PT, R199.reuse, 0x28, !P1 ;  /* 0x00000028c700780c */ /* 0x040fe40004f24270 */
[----:B------:R-:W-:Y:S02]  /*6640*/  ISETP.GT.AND P2, PT, R199, 0x49, !P2 ;  /* 0x00000049c700780c */ /* 0x000fe40005744270 */
[C---:B------:R-:W-:Y:S02]  /*6650*/  ISETP.LT.OR P1, PT, R204.reuse, 0x29, P1 ;  /* 0x00000029cc00780c */ /* 0x040fe40000f21670 */
[----:B------:R-:W-:Y:S02]  /*6660*/  ISETP.LT.OR P2, PT, R204, 0x4a, P2 ;  /* 0x0000004acc00780c */ /* 0x000fe40001741670 */
[----:B------:R-:W-:Y:S02]  /*6670*/  FSEL R166, R166, -INF , !P1 ;  /* 0xff800000a6a67808 */ /* 0x000fe40004800000 */
[----:B------:R-:W-:-:S02]  /*6680*/  LOP3.LUT P1, RZ, R17, 0x1000, RZ, 0xc0, !PT ;  /* 0x0000100011ff7812 */ /* 0x000fc4000782c0ff */
[C---:B------:R-:W-:Y:S02]  /*6690*/  ISETP.GT.AND P3, PT, R199.reuse, 0x50, !P3 ;  /* 0x00000050c700780c */ /* 0x040fe40005f64270 */
[----:B------:R-:W-:Y:S02]  /*66a0*/  ISETP.GT.AND P1, PT, R199, 0x29, !P1 ;  /* 0x00000029c700780c */ /* 0x000fe40004f24270 */
[----:B------:R-:W-:Y:S02]  /*66b0*/  FSEL R184, R184, -INF , !P2 ;  /* 0xff800000b8b87808 */ /* 0x000fe40005000000 */
[C---:B------:R-:W-:Y:S02]  /*66c0*/  ISETP.LT.OR P1, PT, R204.reuse, 0x2a, P1 ;  /* 0x0000002acc00780c */ /* 0x040fe40000f21670 */
[----:B------:R-:W-:Y:S02]  /*66d0*/  ISETP.LT.OR P3, PT, R204, 0x51, P3 ;  /* 0x00000051cc00780c */ /* 0x000fe40001f61670 */
[----:B------:R-:W-:-:S02]  /*66e0*/  FSEL R167, R167, -INF , !P1 ;  /* 0xff800000a7a77808 */ /* 0x000fc40004800000 */
[----:B------:R-:W-:Y:S02]  /*66f0*/  LOP3.LUT P1, RZ, R17, 0x800, RZ, 0xc0, !PT ;  /* 0x0000080011ff7812 */ /* 0x000fe4000782c0ff */
[----:B0-----:R-:W-:Y:S02]  /*6700*/  FMNMX.FTZ R194, R14, R11, !PT ;  /* 0x0000000b0ec27209 */ /* 0x001fe40007810000 */
[C---:B------:R-:W-:Y:S02]  /*6710*/  ISETP.GT.AND P1, PT, R199.reuse, 0x30, !P1 ;  /* 0x00000030c700780c */ /* 0x040fe40004f24270 */
[----:B------:R-:W-:Y:S01]  /*6720*/  ISETP.GT.AND P4, PT, R199, 0x51, !P4 ;  /* 0x00000051c700780c */ /* 0x000fe20006784270 */
[----:B------:R-:W0:Y:S01]  /*6730*/  SHFL.BFLY PT, R11, R194, 0x1, 0x1f ;  /* 0x0c201f00c20b7f89 */ /* 0x000e2200000e0000 */
[----:B------:R-:W-:Y:S02]  /*6740*/  ISETP.LT.OR P1, PT, R204, 0x31, P1 ;  /* 0x00000031cc00780c */ /* 0x000fe40000f21670 */
[----:B------:R-:W-:-:S02]  /*6750*/  FSEL R187, R187, -INF , !P3 ;  /* 0xff800000bbbb7808 */ /* 0x000fc40005800000 */
[----:B------:R-:W-:Y:S02]  /*6760*/  FSEL R170, R170, -INF , !P1 ;  /* 0xff800000aaaa7808 */ /* 0x000fe40004800000 */
[----:B------:R-:W-:Y:S02]  /*6770*/  LOP3.LUT P1, RZ, R17, 0x400, RZ, 0xc0, !PT ;  /* 0x0000040011ff7812 */ /* 0x000fe4000782c0ff */
[C---:B------:R-:W-:Y:S02]  /*6780*/  ISETP.GT.AND P5, PT, R199.reuse, 0x58, !P5 ;  /* 0x00000058c700780c */ /* 0x040fe40006fa4270 */
[----:B------:R-:W-:Y:S02]  /*6790*/  ISETP.GT.AND P1, PT, R199, 0x31, !P1 ;  /* 0x00000031c700780c */ /* 0x000fe40004f24270 */
[C---:B------:R-:W-:Y:S02]  /*67a0*/  ISETP.LT.OR P4, PT, R204.reuse, 0x52, P4 ;  /* 0x00000052cc00780c */ /* 0x040fe40002781670 */
[----:B------:R-:W-:-:S02]  /*67b0*/  ISETP.LT.OR P1, PT, R204, 0x32, P1 ;  /* 0x00000032cc00780c */ /* 0x000fc40000f21670 */
[----:B------:R-:W-:Y:S02]  /*67c0*/  ISETP.LT.OR P5, PT, R204, 0x59, P5 ;  /* 0x00000059cc00780c */ /* 0x000fe40002fa1670 */
[----:B------:R-:W-:Y:S02]  /*67d0*/  FSEL R171, R171, -INF , !P1 ;  /* 0xff800000abab7808 */ /* 0x000fe40004800000 */
[----:B------:R-:W-:Y:S02]  /*67e0*/  LOP3.LUT P1, RZ, R17, 0x200, RZ, 0xc0, !PT ;  /* 0x0000020011ff7812 */ /* 0x000fe4000782c0ff */
[----:B------:R-:W-:Y:S02]  /*67f0*/  FSEL R188, R188, -INF , !P4 ;  /* 0xff800000bcbc7808 */ /* 0x000fe40006000000 */
[----:B------:R-:W-:Y:S02]  /*6800*/  ISETP.GT.AND P1, PT, R199, 0x38, !P1 ;  /* 0x00000038c700780c */ /* 0x000fe40004f24270 */
[----:B0-----:R-:W-:-:S02]  /*6810*/  FMNMX.FTZ R10, R194, R11, !PT ;  /* 0x0000000bc20a7209 */ /* 0x001fc40007810000 */
[----:B------:R-:W-:Y:S02]  /*6820*/  ISETP.LT.OR P1, PT, R204, 0x39, P1 ;  /* 0x00000039cc00780c */ /* 0x000fe40000f21670 */
[----:B------:R-:W-:Y:S01]  /*6830*/  FSEL R192, R192, -INF , !P5 ;  /* 0xff800000c0c07808 */ /* 0x000fe20006800000 */
[----:B------:R-:W-:Y:S01]  /*6840*/  FMUL.FTZ R11, R10, UR10 ;  /* 0x0000000a0a0b7c20 */ /* 0x000fe20008410000 */
[----:B------:R-:W-:Y:S02]  /*6850*/  FSEL R174, R174, -INF , !P1 ;  /* 0xff800000aeae7808 */ /* 0x000fe40004800000 */
[----:B------:R-:W-:-:S04]  /*6860*/  LOP3.LUT P1, RZ, R17, 0x100, RZ, 0xc0, !PT ;  /* 0x0000010011ff7812 */ /* 0x000fc8000782c0ff */
[----:B------:R-:W-:-:S04]  /*6870*/  ISETP.GT.AND P1, PT, R199, 0x39, !P1 ;  /* 0x00000039c700780c */ /* 0x000fc80004f24270 */
[----:B------:R-:W-:-:S04]  /*6880*/  ISETP.LT.OR P1, PT, R204, 0x3a, P1 ;  /* 0x0000003acc00780c */ /* 0x000fc80000f21670 */
        /* <DEDUP_REMOVED lines=9> */
[----:B------:R-:W-:Y:S02]  /*6920*/  ISETP.GT.AND P1, PT, R199, 0x48, !P6 ;  /* 0x00000048c700780c */ /* 0x000fe40007724270 */
[----:B------:R-:W-:Y:S02]  /*6930*/  LOP3.LUT P6, RZ, R17, 0x40000, RZ, 0xc0, !PT ;  /* 0x0004000011ff7812 */ /* 0x000fe400078cc0ff */
[----:B------:R-:W-:-:S04]  /*6940*/  ISETP.LT.OR P1, PT, R204, 0x49, P1 ;  /* 0x00000049cc00780c */ /* 0x000fc80000f21670 */
[----:B------:R-:W-:Y:S02]  /*6950*/  FSEL R183, R183, -INF , !P1 ;  /* 0xff800000b7b77808 */ /* 0x000fe40004800000 */
[----:B------:R-:W-:Y:S02]  /*6960*/  ISETP.GT.AND P1, PT, R199, RZ, !P6 ;  /* 0x000000ffc700720c */ /* 0x000fe40007724270 */
[----:B------:R-:W-:Y:S02]  /*6970*/  LOP3.LUT P6, RZ, R17, 0x1, RZ, 0xc0, !PT ;  /* 0x0000000111ff7812 */ /* 0x000fe400078cc0ff */
[----:B------:R-:W-:Y:S02]  /*6980*/  ISETP.LT.OR P1, PT, R204, 0x1, P1 ;  /* 0x00000001cc00780c */ /* 0x000fe40000f21670 */
[----:B------:R-:W-:Y:S02]  /*6990*/  ISETP.GT.AND P2, PT, R199, 0x59, !P6 ;  /* 0x00000059c700780c */ /* 0x000fe40007744270 */
[----:B------:R-:W-:-:S02]  /*69a0*/  FSEL R12, R12, -INF , !P1 ;  /* 0xff8000000c0c7808 */ /* 0x000fc40004800000 */
[----:B------:R-:W-:Y:S02]  /*69b0*/  FSETP.NEU.FTZ.AND P1, PT, R10, -INF , PT ;  /* 0xff8000000a00780b */ /* 0x000fe40003f3d000 */
[----:B------:R-:W-:Y:S02]  /*69c0*/  FMNMX.FTZ R14, R12, R5, !PT ;  /* 0x000000050c0e7209 */ /* 0x000fe40007810000 */
[----:B------:R-:W-:Y:S02]  /*69d0*/  FSEL R11, R11, RZ, P1 ;  /* 0x000000ff0b0b7208 */ /* 0x000fe40000800000 */
[----:B------:R-:W-:Y:S02]  /*69e0*/  ISETP.LT.OR P2, PT, R204, 0x5a, P2 ;  /* 0x0000005acc00780c */ /* 0x000fe40001741670 */
[----:B------:R-:W-:Y:S01]  /*69f0*/  FSEL R199, R10, RZ, P1 ;  /* 0x000000ff0ac77208 */ /* 0x000fe20000800000 */
[--C-:B------:R-:W-:Y:S01]  /*6a00*/  FFMA.FTZ R198, R15, UR10, -R11.reuse ;  /* 0x0000000a0fc67c23 */ /* 0x100fe2000801080b */
[----:B------:R-:W-:Y:S01]  /*6a10*/  FMNMX.FTZ R15, R13, R14, !PT ;  /* 0x0000000e0d0f7209 */ /* 0x000fe20007810000 */
[--C-:B------:R-:W-:Y:S01]  /*6a20*/  FFMA.FTZ R189, R215, UR10, -R11.reuse ;  /* 0x0000000ad7bd7c23 */ /* 0x100fe2000801080b */
[----:B------:R-:W-:Y:S01]  /*6a30*/  FSEL R193, R193, -INF , !P2 ;  /* 0xff800000c1c17808 */ /* 0x000fe20005000000 */
[----:B------:R0:W-:Y:S01]  /*6a40*/  MUFU.EX2 R14, R198 ;  /* 0x000000c6000e7308 */ /* 0x0001e20000000800 */
[----:B------:R-:W-:Y:S01]  /*6a50*/  FMNMX.FTZ R194, R20, R15, !PT ;  /* 0x0000000f14c27209 */ /* 0x000fe20007810000 */
[--C-:B------:R-:W-:Y:S01]  /*6a60*/  FFMA.FTZ R15, R152, UR10, -R11.reuse ;  /* 0x0000000a980f7c23 */ /* 0x100fe2000801080b */
[----:B------:R-:W-:Y:S01]  /*6a70*/  FADD.FTZ R199, -R199, R4 ;  /* 0x00000004c7c77221 */ /* 0x000fe20000010100 */
[--C-:B------:R-:W-:Y:S01]  /*6a80*/  FFMA.FTZ R156, R156, UR10, -R11.reuse ;  /* 0x0000000a9c9c7c23 */ /* 0x100fe2000801080b */
[----:B------:R-:W-:Y:S01]  /*6a90*/  FMNMX.FTZ R197, R21, R194, !PT ;  /* 0x000000c215c57209 */ /* 0x000fe20007810000 */
[--C-:B------:R-:W-:Y:S01]  /*6aa0*/  FFMA.FTZ R194, R153, UR10, -R11.reuse ;  /* 0x0000000a99c27c23 */ /* 0x100fe2000801080b */
[----:B------:R-:W-:Y:S01]  /*6ab0*/  FMUL.FTZ R4, R199, UR10 ;  /* 0x0000000ac7047c20 */ /* 0x000fe20008410000 */
[----:B------:R-:W-:Y:S01]  /*6ac0*/  MUFU.EX2 R189, R189 ;  /* 0x000000bd00bd7308 */ /* 0x000fe20000000800 */
[----:B------:R-:W-:Y:S01]  /*6ad0*/  FMNMX.FTZ R152, R154, R197, !PT ;  /* 0x000000c59a987209 */ /* 0x000fe20007810000 */
[--C-:B0-----:R-:W-:Y:S01]  /*6ae0*/  FFMA.FTZ R198, R168, UR10, -R11.reuse ;  /* 0x0000000aa8c67c23 */ /* 0x101fe2000801080b */
        /* <DEDUP_REMOVED lines=13> */
[----:B------:R-:W1:Y:S01]  /*6bc0*/  MUFU.EX2 R15, R15 ;  /* 0x0000000f000f7308 */ /* 0x000e620000000800 */
[----:B------:R-:W-:Y:S01]  /*6bd0*/  FMNMX.FTZ R152, R162, R153, !PT ;  /* 0x00000099a2987209 */ /* 0x000fe20007810000 */
[--C-:B------:R-:W-:Y:S01]  /*6be0*/  FFMA.FTZ R153, R157, UR10, -R11.reuse ;  /* 0x0000000a9d997c23 */ /* 0x100fe2000801080b */
[--C-:B------:R-:W-:Y:S01]  /*6bf0*/  FFMA.FTZ R190, R190, UR10, -R11.reuse ;  /* 0x0000000abebe7c23 */ /* 0x100fe2000801080b */
[--C-:B------:R-:W-:Y:S01]  /*6c00*/  FFMA.FTZ R191, R191, UR10, -R11.reuse ;  /* 0x0000000abfbf7c23 */ /* 0x100fe2000801080b */
[----:B------:R-:W-:Y:S01]  /*6c10*/  FMNMX.FTZ R157, R163, R152, !PT ;  /* 0x00000098a39d7209 */ /* 0x000fe20007810000 */
[--C-:B------:R-:W-:Y:S01]  /*6c20*/  FFMA.FTZ R195, R195, UR10, -R11.reuse ;  /* 0x0000000ac3c37c23 */ /* 0x100fe2000801080b */
[--C-:B------:R-:W-:Y:S01]  /*6c30*/  FFMA.FTZ R196, R196, UR10, -R11.reuse ;  /* 0x0000000ac4c47c23 */ /* 0x100fe2000801080b */
[----:B------:R-:W2:Y:S01]  /*6c40*/  MUFU.EX2 R194, R194 ;  /* 0x000000c200c27308 */ /* 0x000ea20000000800 */
[----:B------:R-:W-:Y:S01]  /*6c50*/  FMNMX.FTZ R152, R166, R157, !PT ;  /* 0x0000009da6987209 */ /* 0x000fe20007810000 */
[--C-:B------:R-:W-:Y:S01]  /*6c60*/  FFMA.FTZ R157, R160, UR10, -R11.reuse ;  /* 0x0000000aa09d7c23 */ /* 0x100fe2000801080b */
[--C-:B------:R-:W-:Y:S01]  /*6c70*/  FFMA.FTZ R160, R161, UR10, -R11.reuse ;  /* 0x0000000aa1a07c23 */ /* 0x100fe2000801080b */
[----:B0-----:R-:W-:Y:S01]  /*6c80*/  FMUL.FTZ R24, R24, R4 ;  /* 0x0000000418187220 */ /* 0x001fe20000410000 */
[----:B------:R-:W-:Y:S01]  /*6c90*/  FMNMX.FTZ R197, R167, R152, !PT ;  /* 0x00000098a7c57209 */ /* 0x000fe20007810000 */
[-C--:B------:R-:W-:Y:S01]  /*6ca0*/  FMUL.FTZ R25, R25, R4.reuse ;  /* 0x0000000419197220 */ /* 0x080fe20000410000 */
[-C--:B------:R-:W-:Y:S01]  /*6cb0*/  FMUL.FTZ R28, R28, R4.reuse ;  /* 0x000000041c1c7220 */ /* 0x080fe20000410000 */
[----:B------:R-:W0:Y:S01]  /*6cc0*/  MUFU.EX2 R156, R156 ;  /* 0x0000009c009c7308 */ /* 0x000e220000000800 */
[----:B------:R-:W-:Y:S01]  /*6cd0*/  FMNMX.FTZ R152, R170, R197, !PT ;  /* 0x000000c5aa987209 */ /* 0x000fe20007810000 */
[-C--:B------:R-:W-:Y:S01]  /*6ce0*/  FMUL.FTZ R29, R29, R4.reuse ;  /* 0x000000041d1d7220 */ /* 0x080fe20000410000 */
[-C--:B------:R-:W-:Y:S01]  /*6cf0*/  FMUL.FTZ R32, R32, R4.reuse ;  /* 0x0000000420207220 */ /* 0x080fe20000410000 */
[----:B------:R-:W-:Y:S01]  /*6d00*/  FMUL.FTZ R33, R33, R4 ;  /* 0x0000000421217220 */ /* 0x000fe20000410000 */
[----:B------:R-:W-:Y:S01]  /*6d10*/  FMNMX.FTZ R161, R171, R152, !PT ;  /* 0x00000098aba17209 */ /* 0x000fe20007810000 */
[-C--:B------:R-:W-:Y:S01]  /*6d20*/  FMUL.FTZ R36, R36, R4.reuse ;  /* 0x0000000424247220 */ /* 0x080fe20000410000 */
[-C--:B------:R-:W-:Y:S01]  /*6d30*/  FMUL.FTZ R37, R37, R4.reuse ;  /* 0x0000000425257220 */ /* 0x080fe20000410000 */
[----:B------:R-:W3:Y:S01]  /*6d40*/  MUFU.EX2 R153, R153 ;  /* 0x0000009900997308 */ /* 0x000ee20000000800 */
[----:B------:R-:W-:Y:S01]  /*6d50*/  FMNMX.FTZ R152, R174, R161, !PT ;  /* 0x000000a1ae987209 */ /* 0x000fe20007810000 */
[--C-:B------:R-:W-:Y:S01]  /*6d60*/  FFMA.FTZ R161, R164, UR10, -R11.reuse ;  /* 0x0000000aa4a17c23 */ /* 0x100fe2000801080b */
[----:B------:R-:W-:Y:S01]  /*6d70*/  FFMA.FTZ R164, R165, UR10, -R11 ;  /* 0x0000000aa5a47c23 */ /* 0x000fe2000801080b */
[----:B------:R-:W-:Y:S01]  /*6d80*/  FMUL.FTZ R40, R40, R4 ;  /* 0x0000000428287220 */ /* 0x000fe20000410000 */
[----:B------:R-:W-:Y:S01]  /*6d90*/  FMNMX.FTZ R152, R175, R152, !PT ;  /* 0x00000098af987209 */ /* 0x000fe20007810000 */
[-C--:B------:R-:W-:Y:S01]  /*6da0*/  FMUL.FTZ R41, R41, R4.reuse ;  /* 0x0000000429297220 */ /* 0x080fe20000410000 */
[----:B------:R-:W-:Y:S01]  /*6db0*/  FMUL.FTZ R44, R44, R4 ;  /* 0x000000042c2c7220 */ /* 0x000fe20000410000 */
[----:B------:R-:W4:Y:S01]  /*6dc0*/  MUFU.EX2 R157, R157 ;  /* 0x0000009d009d7308 */ /* 0x000f220000000800 */
[----:B------:R-:W-:Y:S01]  /*6dd0*/  FMNMX.FTZ R197, R179, R152, !PT ;  /* 0x00000098b3c57209 */ /* 0x000fe20007810000 */
[-C--:B------:R-:W-:Y:S01]  /*6de0*/  FMUL.FTZ R45, R45, R4.reuse ;  /* 0x000000042d2d7220 */ /* 0x080fe20000410000 */
[-C--:B------:R-:W-:Y:S01]  /*6df0*/  FMUL.FTZ R48, R48, R4.reuse ;  /* 0x0000000430307220 */ /* 0x080fe20000410000 */
[-C--:B------:R-:W-:Y:S01]  /*6e00*/  FMUL.FTZ R49, R49, R4.reuse ;  /* 0x0000000431317220 */ /* 0x080fe20000410000 */
[----:B------:R-:W-:Y:S01]  /*6e10*/  FMNMX.FTZ R152, R180, R197, !PT ;  /* 0x000000c5b4987209 */ /* 0x000fe20007810000 */
[-C--:B------:R-:W-:Y:S01]  /*6e20*/  FMUL.FTZ R52, R52, R4.reuse ;  /* 0x0000000434347220 */ /* 0x080fe20000410000 */
[----:B------:R-:W-:Y:S01]  /*6e30*/  FMUL.FTZ R53, R53, R4 ;  /* 0x0000000435357220 */ /* 0x000fe20000410000 */
[----:B------:R-:W5:Y:S01]  /*6e40*/  MUFU.EX2 R160, R160 ;  /* 0x000000a000a07308 */ /* 0x000f620000000800 */
        /* <DEDUP_REMOVED lines=16> */
[----:B------:R-:W-:Y:S01]  /*6f50*/  FMNMX.FTZ R152, R192, R197, !PT ;  /* 0x000000c5c0987209 */ /* 0x000fe20007810000 */
[-C--:B------:R-:W-:Y:S01]  /*6f60*/  FMUL.FTZ R76, R76, R4.reuse ;  /* 0x000000044c4c7220 */ /* 0x080fe20000410000 */
[-C--:B------:R-:W-:Y:S01]  /*6f70*/  FMUL.FTZ R77, R77, R4.reuse ;  /* 0x000000044d4d7220 */ /* 0x080fe20000410000 */
[----:B------:R-:W-:Y:S01]  /*6f80*/  FMUL.FTZ R80, R80, R4 ;  /* 0x0000000450507220 */ /* 0x000fe20000410000 */
[----:B------:R-:W-:Y:S01]  /*6f90*/  FMNMX.FTZ R152, R193, R152, !PT ;  /* 0x00000098c1987209 */ /* 0x000fe20007810000 */
[-C--:B------:R-:W-:Y:S01]  /*6fa0*/  FMUL.FTZ R81, R81, R4.reuse ;  /* 0x0000000451517220 */ /* 0x080fe20000410000 */
[-C--:B------:R-:W-:Y:S01]  /*6fb0*/  FMUL.FTZ R84, R84, R4.reuse ;  /* 0x0000000454547220 */ /* 0x080fe20000410000 */
[----:B------:R1:W5:Y:S01]  /*6fc0*/  MUFU.EX2 R165, R198 ;  /* 0x000000c600a57308 */ /* 0x0003620000000800 */
[-C--:B------:R-:W-:Y:S01]  /*6fd0*/  FMUL.FTZ R85, R85, R4.reuse ;  /* 0x0000000455557220 */ /* 0x080fe20000410000 */
[----:B------:R-:W2:Y:S01]  /*6fe0*/  SHFL.BFLY PT, R197, R152, 0x2, 0x1f ;  /* 0x0c401f0098c57f89 */ /* 0x000ea200000e0000 */
        /* <DEDUP_REMOVED lines=23> */
[----:B--2---:R-:W-:Y:S01]  /*7160*/  FMNMX.FTZ R197, R152, R197, !PT ;  /* 0x000000c598c57209 */ /* 0x004fe20007810000 */
[-C--:B------:R-:W-:Y:S01]  /*7170*/  FMUL.FTZ R128, R128, R4.reuse ;  /* 0x0000000480807220 */ /* 0x080fe20000410000 */
[-C--:B------:R-:W-:Y:S01]  /*7180*/  FMUL.FTZ R129, R129, R4.reuse ;  /* 0x0000000481817220 */ /* 0x080fe20000410000 */
[-C--:B------:R-:W-:Y:S01]  /*7190*/  FMUL.FTZ R132, R132, R4.reuse ;  /* 0x0000000484847220 */ /* 0x080fe20000410000 */
[-C--:B------:R-:W-:Y:S01]  /*71a0*/  FMUL.FTZ R133, R133, R4.reuse ;  /* 0x0000000485857220 */ /* 0x080fe20000410000 */
[----:B------:R-:W2:Y:S01]  /*71b0*/  SHFL.BFLY PT, R176, R197, 0x1, 0x1f ;  /* 0x0c201f00c5b07f89 */ /* 0x000ea200000e0000 */
        /* <DEDUP_REMOVED lines=9> */
[----:B------:R-:W-:-:S07]  /*7250*/  FMUL.FTZ R149, R149, R4 ;  /* 0x0000000495957220 */ /* 0x000fce0000410000 */
[----:B------:R-:W-:Y:S01]  /*7260*/  MUFU.EX2 R181, R181 ;  /* 0x000000b500b57308 */ /* 0x000fe20000000800 */
[----:B--2---:R-:W-:-:S07]  /*7270*/  FMNMX.FTZ R176, R197, R176, !PT ;  /* 0x000000b0c5b07209 */ /* 0x004fce0007810000 */
[----:B------:R-:W-:Y:S01]  /*7280*/  MUFU.EX2 R182, R182 ;  /* 0x000000b600b67308 */ /* 0x000fe20000000800 */
[C---:B------:R-:W-:Y:S01]  /*7290*/  FSETP.NEU.FTZ.AND P1, PT, R176.reuse, -INF , PT ;  /* 0xff800000b000780b */ /* 0x040fe20003f3d000 */
[----:B------:R-:W-:-:S06]  /*72a0*/  FMUL.FTZ R152, R176, UR10 ;  /* 0x0000000ab0987c20 */ /* 0x000fcc0008410000 */
[----:B------:R-:W-:Y:S01]  /*72b0*/  MUFU.EX2 R185, R185 ;  /* 0x000000b900b97308 */ /* 0x000fe20000000800 */
[----:B------:R-:W-:-:S05]  /*72c0*/  FSEL R152, R152, RZ, P1 ;  /* 0x000000ff98987208 */ /* 0x000fca0000800000 */
[--C-:B------:R-:W-:Y:S01]  /*72d0*/  FFMA.FTZ R11, R12, UR10, -R152.reuse ;  /* 0x0000000a0c0b7c23 */ /* 0x100fe20008010898 */
[--C-:B------:R-:W-:Y:S01]  /*72e0*/  FFMA.FTZ R12, R13, UR10, -R152.reuse ;  /* 0x0000000a0d0c7c23 */ /* 0x100fe20008010898 */
[----:B------:R-:W-:Y:S01]  /*72f0*/  FFMA.FTZ R13, R4, R2, R189 ;  /* 0x00000002040d7223 */ /* 0x000fe200000100bd */
[--C-:B-1----:R-:W-:Y:S01]  /*7300*/  FFMA.FTZ R198, R155, UR10, -R152.reuse ;  /* 0x0000000a9bc67c23 */ /* 0x102fe20008010898 */
[--C-:B------:R-:W-:Y:S01]  /*7310*/  FFMA.FTZ R204, R159, UR10, -R152.reuse ;  /* 0x0000000a9fcc7c23 */ /* 0x100fe20008010898 */
[----:B------:R-:W-:Y:S01]  /*7320*/  MUFU.EX2 R186, R186 ;  /* 0x000000ba00ba7308 */ /* 0x000fe20000000800 */
[----:B------:R-:W-:Y:S01]  /*7330*/  FADD.FTZ R2, R14, R13 ;  /* 0x0000000d0e027221 */ /* 0x000fe20000010000 */
[--C-:B------:R-:W-:Y:S01]  /*7340*/  FFMA.FTZ R13, R20, UR10, -R152.reuse ;  /* 0x0000000a140d7c23 */ /* 0x100fe20008010898 */
[--C-:B------:R-:W-:Y:S01]  /*7350*/  FFMA.FTZ R20, R21, UR10, -R152.reuse ;  /* 0x0000000a15147c23 */ /* 0x100fe20008010898 */
[----:B------:R-:W-:Y:S01]  /*7360*/  FFMA.FTZ R21, R154, UR10, -R152 ;  /* 0x0000000a9a157c23 */ /* 0x000fe20008010898 */
[----:B------:R-:W-:Y:S01]  /*7370*/  FADD.FTZ R197, R15, R2 ;  /* 0x000000020fc57221 */ /* 0x000fe20000010000 */
[--C-:B------:R-:W-:Y:S01]  /*7380*/  FFMA.FTZ R199, R166, UR10, -R152.reuse ;  /* 0x0000000aa6c77c23 */ /* 0x100fe20008010898 */
[--C-:B------:R-:W-:Y:S01]  /*7390*/  FFMA.FTZ R162, R162, UR10, -R152.reuse ;  /* 0x0000000aa2a27c23 */ /* 0x100fe20008010898 */
[----:B------:R-:W-:Y:S01]  /*73a0*/  MUFU.EX2 R190, R190 ;  /* 0x000000be00be7308 */ /* 0x000fe20000000800 */
[----:B------:R-:W-:Y:S01]  /*73b0*/  FADD.FTZ R197, R194, R197 ;  /* 0x000000c5c2c57221 */ /* 0x000fe20000010000 */
[--C-:B------:R-:W-:Y:S01]  /*73c0*/  FFMA.FTZ R167, R167, UR10, -R152.reuse ;  /* 0x0000000aa7a77c23 */ /* 0x100fe20008010898 */
[--C-:B------:R-:W-:Y:S01]  /*73d0*/  FFMA.FTZ R171, R171, UR10, -R152.reuse ;  /* 0x0000000aabab7c23 */ /* 0x100fe20008010898 */
[--C-:B------:R-:W-:Y:S01]  /*73e0*/  FFMA.FTZ R175, R175, UR10, -R152.reuse ;  /* 0x0000000aafaf7c23 */ /* 0x100fe20008010898 */
[----:B0-----:R-:W-:Y:S01]  /*73f0*/  FADD.FTZ R2, R156, R197 ;  /* 0x000000c59c027221 */ /* 0x001fe20000010000 */
[----:B---3--:R-:W-:Y:S01]  /*7400*/  F2FP.F16.F32.PACK_AB R156, R153, R156 ;  /* 0x0000009c999c723e */ /* 0x008fe200000000ff */
[----:B------:R-:W-:Y:S01]  /*7410*/  FFMA.FTZ R179, R179, UR10, -R152 ;  /* 0x0000000ab3b37c23 */ /* 0x000fe20008010898 */
[----:B------:R-:W-:Y:S01]  /*7420*/  MUFU.EX2 R191, R191 ;  /* 0x000000bf00bf7308 */ /* 0x000fe20000000800 */
[----:B------:R-:W-:Y:S01]  /*7430*/  FADD.FTZ R2, R153, R2 ;  /* 0x0000000299027221 */ /* 0x000fe20000010000 */
[--C-:B------:R-:W-:Y:S01]  /*7440*/  FFMA.FTZ R180, R180, UR10, -R152.reuse ;  /* 0x0000000ab4b47c23 */ /* 0x100fe20008010898 */
[--C-:B------:R-:W-:Y:S01]  /*7450*/  FFMA.FTZ R183, R183, UR10, -R152.reuse ;  /* 0x0000000ab7b77c23 */ /* 0x100fe20008010898 */
[----:B------:R-:W-:Y:S01]  /*7460*/  FFMA.FTZ R187, R187, UR10, -R152 ;  /* 0x0000000abbbb7c23 */ /* 0x000fe20008010898 */
[----:B----4-:R-:W-:Y:S01]  /*7470*/  FADD.FTZ R197, R157, R2 ;  /* 0x000000029dc57221 */ /* 0x010fe20000010000 */
[--C-:B------:R-:W-:Y:S01]  /*7480*/  FFMA.FTZ R188, R188, UR10, -R152.reuse ;  /* 0x0000000abcbc7c23 */ /* 0x100fe20008010898 */
[--C-:B------:R-:W-:Y:S01]  /*7490*/  FFMA.FTZ R192, R192, UR10, -R152.reuse ;  /* 0x0000000ac0c07c23 */ /* 0x100fe20008010898 */
[----:B------:R-:W-:Y:S01]  /*74a0*/  MUFU.EX2 R195, R195 ;  /* 0x000000c300c37308 */ /* 0x000fe20000000800 */
[----:B-----5:R-:W-:Y:S01]  /*74b0*/  FADD.FTZ R2, R160, R197 ;  /* 0x000000c5a0027221 */ /* 0x020fe20000010000 */
[--C-:B------:R-:W-:Y:S01]  /*74c0*/  FFMA.FTZ R197, R158, UR10, -R152.reuse ;  /* 0x0000000a9ec57c23 */ /* 0x100fe20008010898 */
[--C-:B------:R-:W-:Y:S01]  /*74d0*/  FFMA.FTZ R158, R163, UR10, -R152.reuse ;  /* 0x0000000aa39e7c23 */ /* 0x100fe20008010898 */
[----:B------:R-:W-:Y:S01]  /*74e0*/  FFMA.FTZ R193, R193, UR10, -R152 ;  /* 0x0000000ac1c17c23 */ /* 0x000fe20008010898 */
[----:B------:R-:W-:Y:S01]  /*74f0*/  FADD.FTZ R155, R161, R2 ;  /* 0x00000002a19b7221 */ /* 0x000fe20000010000 */
[----:B------:R-:W-:-:S02]  /*7500*/  FSEL R2, R176, RZ, P1 ;  /* 0x000000ffb0027208 */ /* 0x000fc40000800000 */
[----:B------:R-:W0:Y:S01]  /*7510*/  MUFU.EX2 R196, R196 ;  /* 0x000000c400c47308 */ /* 0x000e220000000800 */
[----:B------:R-:W-:Y:S02]  /*7520*/  FADD.FTZ R154, R164, R155 ;  /* 0x0000009ba49a7221 */ /* 0x000fe40000010000 */
[----:B------:R-:W-:Y:S02]  /*7530*/  FADD.FTZ R2, -R2, R5 ;  /* 0x0000000502027221 */ /* 0x000fe40000010100 */
[----:B------:R-:W-:-:S03]  /*7540*/  FADD.FTZ R155, R165, R154 ;  /* 0x0000009aa59b7221 */ /* 0x000fc60000010000 */
[----:B------:R-:W-:Y:S01]  /*7550*/  MUFU.EX2 R11, R11 ;  /* 0x0000000b000b7308 */ /* 0x000fe20000000800 */
[----:B------:R-:W-:Y:S01]  /*7560*/  FADD.FTZ R154, R168, R155 ;  /* 0x0000009ba89a7221 */ /* 0x000fe20000010000 */
[----:B------:R-:W-:-:S03]  /*7570*/  FFMA.FTZ R155, R174, UR10, -R152 ;  /* 0x0000000aae9b7c23 */ /* 0x000fc60008010898 */
[----:B------:R-:W-:-:S03]  /*7580*/  FADD.FTZ R5, R169, R154 ;  /* 0x0000009aa9057221 */ /* 0x000fc60000010000 */
[----:B------:R-:W-:Y:S01]  /*7590*/  MUFU.EX2 R12, R12 ;  /* 0x0000000c000c7308 */ /* 0x000fe20000000800 */
[----:B------:R-:W-:Y:S01]  /*75a0*/  FADD.FTZ R154, R172, R5 ;  /* 0x00000005ac9a7221 */ /* 0x000fe20000010000 */
[----:B------:R-:W-:Y:S01]  /*75b0*/  FFMA.FTZ R5, R170, UR10, -R152 ;  /* 0x0000000aaa057c23 */ /* 0x000fe20008010898 */
[----:B0-----:R-:W-:Y:S02]  /*75c0*/  F2FP.F16.F32.PACK_AB R174, R196, R195 ;  /* 0x000000c3c4ae723e */ /* 0x001fe400000000ff */
[----:B------:R-:W-:-:S03]  /*75d0*/  FADD.FTZ R159, R173, R154 ;  /* 0x0000009aad9f7221 */ /* 0x000fc60000010000 */
[----:B------:R-:W-:Y:S01]  /*75e0*/  MUFU.EX2 R13, R13 ;  /* 0x0000000d000d7308 */ /* 0x000fe20000000800 */
[----:B------:R-:W-:Y:S01]  /*75f0*/  FADD.FTZ R154, R178, R159 ;  /* 0x0000009fb29a7221 */ /* 0x000fe20000010000 */
[----:B------:R-:W-:Y:S01]  /*7600*/  FFMA.FTZ R159, R184, UR10, -R152 ;  /* 0x0000000ab89f7c23 */ /* 0x000fe20008010898 */
[----:B------:R-:W-:Y:S02]  /*7610*/  F2FP.F16.F32.PACK_AB R152, R14, R189 ;  /* 0x000000bd0e98723e */ /* 0x000fe400000000ff */
[----:B------:R-:W-:-:S03]  /*7620*/  FADD.FTZ R215, R181, R154 ;  /* 0x0000009ab5d77221 */ /* 0x000fc60000010000 */
[----:B------:R-:W-:Y:S01]  /*7630*/  MUFU.EX2 R20, R20 ;  /* 0x0000001400147308 */ /* 0x000fe20000000800 */
[----:B------:R-:W-:-:S04]  /*7640*/  FADD.FTZ R154, R182, R215 ;  /* 0x000000d7b69a7221 */ /* 0x000fc80000010000 */
[----:B------:R-:W-:Y:S01]  /*7650*/  FADD.FTZ R215, R185, R154 ;  /* 0x0000009ab9d77221 */ /* 0x000fe20000010000 */
[----:B------:R-:W-:Y:S02]  /*7660*/  F2FP.F16.F32.PACK_AB R154, R194, R15 ;  /* 0x0000000fc29a723e */ /* 0x000fe400000000ff */
[----:B------:R-:W-:Y:S01]  /*7670*/  MUFU.EX2 R21, R21 ;  /* 0x0000001500157308 */ /* 0x000fe20000000800 */
[----:B------:R-:W-:-:S04]  /*7680*/  FADD.FTZ R215, R186, R215 ;  /* 0x000000d7bad77221 */ /* 0x000fc80000010000 */
[----:B------:R-:W-:-:S03]  /*7690*/  FADD.FTZ R166, R190, R215 ;  /* 0x000000d7bea67221 */ /* 0x000fc60000010000 */
[----:B------:R-:W-:Y:S01]  /*76a0*/  MUFU.EX2 R198, R198 ;  /* 0x000000c600c67308 */ /* 0x000fe20000000800 */
[----:B------:R-:W-:Y:S01]  /*76b0*/  FADD.FTZ R170, R191, R166 ;  /* 0x000000a6bfaa7221 */ /* 0x000fe20000010000 */
[----:B------:R-:W-:Y:S01]  /*76c0*/  F2FP.F16.F32.PACK_AB R166, R178, R173 ;  /* 0x000000adb2a6723e */ /* 0x000fe200000000ff */
[----:B------:R-:W-:Y:S02]  /*76d0*/  FMUL.FTZ R178, R2, UR10 ;  /* 0x0000000a02b27c20 */ /* 0x000fe40008410000 */
[----:B------:R-:W-:Y:S01]  /*76e0*/  FADD.FTZ R153, R195, R170 ;  /* 0x000000aac3997221 */ /* 0x000fe20000010000 */
[----:B------:R-:W-:Y:S02]  /*76f0*/  F2FP.F16.F32.PACK_AB R170, R186, R185 ;  /* 0x000000b9baaa723e */ /* 0x000fe400000000ff */
[----:B------:R-:W-:Y:S01]  /*7700*/  MUFU.EX2 R197, R197 ;  /* 0x000000c500c57308 */ /* 0x000fe20000000800 */
[----:B------:R-:W-:-:S07]  /*7710*/  FADD.FTZ R2, R196, R153 ;  /* 0x00000099c4027221 */ /* 0x000fce0000010000 */
[----:B------:R-:W0:Y:S08]  /*7720*/  MUFU.EX2 R178, R178 ;  /* 0x000000b200b27308 */ /* 0x000e300000000800 */
[----:B------:R-:W-:Y:S08]  /*7730*/  MUFU.EX2 R204, R204 ;  /* 0x000000cc00cc7308 */ /* 0x000ff00000000800 */
[----:B------:R1:W-:Y:S01]  /*7740*/  MUFU.EX2 R163, R162 ;  /* 0x000000a200a37308 */ /* 0x0003e20000000800 */
[----:B0-----:R-:W-:Y:S01]  /*7750*/  FFMA.FTZ R153, R178, R0, R11 ;  /* 0x00000000b2997223 */ /* 0x001fe2000001000b */
[-C--:B------:R-:W-:Y:S01]  /*7760*/  FMUL.FTZ R26, R26, R178.reuse ;  /* 0x000000b21a1a7220 */ /* 0x080fe20000410000 */
[-C--:B------:R-:W-:Y:S01]  /*7770*/  FMUL.FTZ R27, R27, R178.reuse ;  /* 0x000000b21b1b7220 */ /* 0x080fe20000410000 */
[-C--:B------:R-:W-:Y:S01]  /*7780*/  FMUL.FTZ R30, R30, R178.reuse ;  /* 0x000000b21e1e7220 */ /* 0x080fe20000410000 */
[----:B------:R-:W-:Y:S01]  /*7790*/  FADD.FTZ R0, R12, R153 ;  /* 0x000000990c007221 */ /* 0x000fe20000010000 */
[-C--:B------:R-:W-:Y:S01]  /*77a0*/  FMUL.FTZ R31, R31, R178.reuse ;  /* 0x000000b21f1f7220 */ /* 0x080fe20000410000 */
[-C--:B------:R-:W-:Y:S01]  /*77b0*/  FMUL.FTZ R34, R34, R178.reuse ;  /* 0x000000b222227220 */ /* 0x080fe20000410000 */
[----:B------:R0:W2:Y:S01]  /*77c0*/  MUFU.EX2 R184, R158 ;  /* 0x0000009e00b87308 */ /* 0x0000a20000000800 */
[----:B------:R-:W-:Y:S01]  /*77d0*/  FADD.FTZ R153, R13, R0 ;  /* 0x000000000d997221 */ /* 0x000fe20000010000 */
[----:B-1----:R-:W-:Y:S01]  /*77e0*/  F2FP.F16.F32.PACK_AB R162, R168, R165 ;  /* 0x000000a5a8a2723e */ /* 0x002fe200000000ff */
[-C--:B------:R-:W-:Y:S01]  /*77f0*/  FMUL.FTZ R35, R35, R178.reuse ;  /* 0x000000b223237220 */ /* 0x080fe20000410000 */
[----:B------:R-:W-:Y:S01]  /*7800*/  F2FP.F16.F32.PACK_AB R168, R182, R181 ;  /* 0x000000b5b6a8723e */ /* 0x000fe200000000ff */
[----:B------:R-:W-:Y:S01]  /*7810*/  FADD.FTZ R186, R20, R153 ;  /* 0x0000009914ba7221 */ /* 0x000fe20000010000 */
[-C--:B------:R-:W-:Y:S01]  /*7820*/  FMUL.FTZ R38, R38, R178.reuse ;  /* 0x000000b226267220 */ /* 0x080fe20000410000 */
[-C--:B------:R-:W-:Y:S01]  /*7830*/  FMUL.FTZ R39, R39, R178.reuse ;  /* 0x000000b227277220 */ /* 0x080fe20000410000 */
[----:B------:R-:W1:Y:S01]  /*7840*/  MUFU.EX2 R14, R199 ;  /* 0x000000c7000e7308 */ /* 0x000e620000000800 */
[----:B------:R-:W-:Y:S01]  /*7850*/  FADD.FTZ R153, R21, R186 ;  /* 0x000000ba15997221 */ /* 0x000fe20000010000 */
[----:B0-----:R-:W-:Y:S01]  /*7860*/  F2FP.F16.F32.PACK_AB R158, R160, R157 ;  /* 0x0000009da09e723e */ /* 0x001fe200000000ff */
[-C--:B------:R-:W-:Y:S01]  /*7870*/  FMUL.FTZ R42, R42, R178.reuse ;  /* 0x000000b22a2a7220 */ /* 0x080fe20000410000 */
[----:B------:R-:W-:Y:S01]  /*7880*/  F2FP.F16.F32.PACK_AB R160, R164, R161 ;  /* 0x000000a1a4a0723e */ /* 0x000fe200000000ff */
[----:B------:R-:W-:Y:S01]  /*7890*/  FADD.FTZ R186, R198, R153 ;  /* 0x00000099c6ba7221 */ /* 0x000fe20000010000 */
[----:B------:R-:W-:Y:S01]  /*78a0*/  F2FP.F16.F32.PACK_AB R164, R172, R169 ;  /* 0x000000a9aca4723e */ /* 0x000fe200000000ff */
[----:B------:R-:W-:Y:S01]  /*78b0*/  FMUL.FTZ R43, R43, R178 ;  /* 0x000000b22b2b7220 */ /* 0x000fe20000410000 */
[----:B------:R-:W0:Y:S01]  /*78c0*/  MUFU.EX2 R15, R167 ;  /* 0x000000a7000f7308 */ /* 0x000e220000000800 */
[----:B------:R-:W-:Y:S01]  /*78d0*/  FADD.FTZ R153, R197, R186 ;  /* 0x000000bac5997221 */ /* 0x000fe20000010000 */
[----:B------:R-:W-:Y:S01]  /*78e0*/  F2FP.F16.F32.PACK_AB R172, R191, R190 ;  /* 0x000000bebfac723e */ /* 0x000fe200000000ff */
[-C--:B------:R-:W-:Y:S01]  /*78f0*/  FMUL.FTZ R46, R46, R178.reuse ;  /* 0x000000b22e2e7220 */ /* 0x080fe20000410000 */
[----:B--2---:R-:W-:Y:S01]  /*7900*/  F2FP.F16.F32.PACK_AB R161, R184, R163 ;  /* 0x000000a3b8a1723e */ /* 0x004fe200000000ff */
[----:B------:R-:W-:Y:S01]  /*7910*/  FADD.FTZ R186, R204, R153 ;  /* 0x00000099ccba7221 */ /* 0x000fe20000010000 */
[----:B------:R-:W-:Y:S01]  /*7920*/  F2FP.F16.F32.PACK_AB R157, R198, R21 ;  /* 0x00000015c69d723e */ /* 0x000fe200000000ff */
[-C--:B------:R-:W-:Y:S01]  /*7930*/  FMUL.FTZ R47, R47, R178.reuse ;  /* 0x000000b22f2f7220 */ /* 0x080fe20000410000 */
[----:B------:R-:W2:Y:S01]  /*7940*/  MUFU.EX2 R5, R5 ;  /* 0x0000000500057308 */ /* 0x000ea20000000800 */
[----:B------:R-:W-:Y:S01]  /*7950*/  FADD.FTZ R153, R163, R186 ;  /* 0x000000baa3997221 */ /* 0x000fe20000010000 */
[-C--:B------:R-:W-:Y:S01]  /*7960*/  FMUL.FTZ R50, R50, R178.reuse ;  /* 0x000000b232327220 */ /* 0x080fe20000410000 */
[-C--:B------:R-:W-:Y:S01]  /*7970*/  FMUL.FTZ R51, R51, R178.reuse ;  /* 0x000000b233337220 */ /* 0x080fe20000410000 */
[-C--:B------:R-:W-:Y:S01]  /*7980*/  FMUL.FTZ R54, R54, R178.reuse ;  /* 0x000000b236367220 */ /* 0x080fe20000410000 */
[----:B------:R-:W-:Y:S01]  /*7990*/  FADD.FTZ R153, R184, R153 ;  /* 0x00000099b8997221 */ /* 0x000fe20000010000 */
[-C--:B------:R-:W-:Y:S01]  /*79a0*/  FMUL.FTZ R55, R55, R178.reuse ;  /* 0x000000b237377220 */ /* 0x080fe20000410000 */
[----:B------:R-:W-:Y:S01]  /*79b0*/  FMUL.FTZ R58, R58, R178 ;  /* 0x000000b23a3a7220 */ /* 0x000fe20000410000 */
[----:B------:R-:W3:Y:S01]  /*79c0*/  MUFU.EX2 R182, R171 ;  /* 0x000000ab00b67308 */ /* 0x000ee20000000800 */
[----:B-1----:R-:W-:Y:S01]  /*79d0*/  FADD.FTZ R190, R14, R153 ;  /* 0x000000990ebe7221 */ /* 0x002fe20000010000 */
[----:B0-----:R-:W-:Y:S01]  /*79e0*/  F2FP.F16.F32.PACK_AB R163, R15, R14 ;  /* 0x0000000e0fa3723e */ /* 0x001fe200000000ff */
[-C--:B------:R-:W-:Y:S01]  /*79f0*/  FMUL.FTZ R59, R59, R178.reuse ;  /* 0x000000b23b3b7220 */ /* 0x080fe20000410000 */
[-C--:B------:R-:W-:Y:S01]  /*7a00*/  FMUL.FTZ R62, R62, R178.reuse ;  /* 0x000000b23e3e7220 */ /* 0x080fe20000410000 */
[----:B------:R-:W-:Y:S01]  /*7a10*/  FADD.FTZ R190, R15, R190 ;  /* 0x000000be0fbe7221 */ /* 0x000fe20000010000 */
[-C--:B------:R-:W-:Y:S01]  /*7a20*/  FMUL.FTZ R63, R63, R178.reuse ;  /* 0x000000b23f3f7220 */ /* 0x080fe20000410000 */
[-C--:B------:R-:W-:Y:S01]  /*7a30*/  FMUL.FTZ R66, R66, R178.reuse ;  /* 0x000000b242427220 */ /* 0x080fe20000410000 */
[----:B------:R0:W1:Y:S01]  /*7a40*/  MUFU.EX2 R167, R155 ;  /* 0x0000009b00a77308 */ /* 0x0000620000000800 */
        /* <DEDUP_REMOVED lines=11> */
[----:B0-----:R-:W-:Y:S01]  /*7b00*/  F2FP.F16.F32.PACK_AB R155, R20, R13 ;  /* 0x0000000d149b723e */ /* 0x001fe200000000ff */
        /* <DEDUP_REMOVED lines=27> */
[----:B------:R0:W3:Y:S01]  /*7cc0*/  MUFU.EX2 R186, R159 ;  /* 0x0000009f00ba7308 */ /* 0x0000e20000000800 */
[C---:B-1----:R-:W-:Y:S01]  /*7cd0*/  FADD.FTZ R190, R180.reuse, R153 ;  /* 0x00000099b4be7221 */ /* 0x042fe20000010000 */
[----:B------:R-:W-:Y:S01]  /*7ce0*/  F2FP.F16.F32.PACK_AB R169, R180, R169 ;  /* 0x000000a9b4a9723e */ /* 0x000fe200000000ff */
[-C--:B------:R-:W-:Y:S01]  /*7cf0*/  FMUL.FTZ R122, R122, R178.reuse ;  /* 0x000000b27a7a7220 */ /* 0x080fe20000410000 */
[-C--:B------:R-:W-:Y:S01]  /*7d00*/  FMUL.FTZ R123, R123, R178.reuse ;  /* 0x000000b27b7b7220 */ /* 0x080fe20000410000 */
[-C--:B------:R-:W-:Y:S01]  /*7d10*/  FMUL.FTZ R126, R126, R178.reuse ;  /* 0x000000b27e7e7220 */ /* 0x080fe20000410000 */
[-C--:B------:R-:W-:Y:S01]  /*7d20*/  FMUL.FTZ R127, R127, R178.reuse ;  /* 0x000000b27f7f7220 */ /* 0x080fe20000410000 */
[-C--:B------:R-:W-:Y:S01]  /*7d30*/  FMUL.FTZ R130, R130, R178.reuse ;  /* 0x000000b282827220 */ /* 0x080fe20000410000 */
[----:B------:R-:W1:Y:S01]  /*7d40*/  MUFU.EX2 R173, R187 ;  /* 0x000000bb00ad7308 */ /* 0x000e620000000800 */
[----:B--2---:R-:W-:Y:S01]  /*7d50*/  FADD.FTZ R153, R171, R190 ;  /* 0x000000beab997221 */ /* 0x004fe20000010000 */
[----:B0-----:R-:W-:Y:S01]  /*7d60*/  F2FP.F16.F32.PACK_AB R159, R204, R197 ;  /* 0x000000c5cc9f723e */ /* 0x001fe200000000ff */
[-C--:B------:R-:W-:Y:S01]  /*7d70*/  FMUL.FTZ R131, R131, R178.reuse ;  /* 0x000000b283837220 */ /* 0x080fe20000410000 */
[-C--:B------:R-:W-:Y:S01]  /*7d80*/  FMUL.FTZ R134, R134, R178.reuse ;  /* 0x000000b286867220 */ /* 0x080fe20000410000 */
[-C--:B------:R-:W-:Y:S01]  /*7d90*/  FMUL.FTZ R135, R135, R178.reuse ;  /* 0x000000b287877220 */ /* 0x080fe20000410000 */
[-C--:B------:R-:W-:Y:S01]  /*7da0*/  FMUL.FTZ R138, R138, R178.reuse ;  /* 0x000000b28a8a7220 */ /* 0x080fe20000410000 */
[-C--:B------:R-:W-:Y:S01]  /*7db0*/  FMUL.FTZ R139, R139, R178.reuse ;  /* 0x000000b28b8b7220 */ /* 0x080fe20000410000 */
[----:B------:R-:W0:Y:S01]  /*7dc0*/  MUFU.EX2 R188, R188 ;  /* 0x000000bc00bc7308 */ /* 0x000e220000000800 */
[----:B---3--:R-:W-:Y:S01]  /*7dd0*/  FADD.FTZ R194, R186, R153 ;  /* 0x00000099bac27221 */ /* 0x008fe20000010000 */
        /* <DEDUP_REMOVED lines=9> */
[----:B------:R-:W-:-:S05]  /*7e70*/  FMUL.FTZ R151, R151, R178 ;  /* 0x000000b297977220 */ /* 0x000fca0000410000 */
[----:B------:R-:W1:Y:S01]  /*7e80*/  MUFU.EX2 R190, R193 ;  /* 0x000000c100be7308 */ /* 0x000e620000000800 */
[C---:B0-----:R-:W-:Y:S01]  /*7e90*/  FADD.FTZ R4, R188.reuse, R11 ;  /* 0x0000000bbc047221 */ /* 0x041fe20000010000 */
[----:B------:R-:W-:-:S03]  /*7ea0*/  F2FP.F16.F32.PACK_AB R173, R188, R173 ;  /* 0x000000adbcad723e */ /* 0x000fc600000000ff */
[----:B--2---:R-:W-:-:S04]  /*7eb0*/  FADD.FTZ R5, R175, R4 ;  /* 0x00000004af057221 */ /* 0x004fc80000010000 */
[C---:B-1----:R-:W-:Y:S01]  /*7ec0*/  FADD.FTZ R0, R190.reuse, R5 ;  /* 0x00000005be007221 */ /* 0x042fe20000010000 */
[----:B------:R-:W-:Y:S01]  /*7ed0*/  F2FP.F16.F32.PACK_AB R175, R190, R175 ;  /* 0x000000afbeaf723e */ /* 0x000fe200000000ff */
[----:B------:R-:W-:Y:S06]  /*7ee0*/  @!P0 BRA `(.L_x_11035) ;  /* 0x0000000000048947 */ /* 0x000fec0003800000 */
[----:B------:R-:W-:Y:S01]  /*7ef0*/  BPT.TRAP 0x1 ;  /* 0x000000040000795c */ /* 0x000fe20000300000 */
.L_x_11035:
[----:B------:R0:W1:Y:S01]  /*7f00*/  SYNCS.PHASECHK.TRANS64.TRYWAIT P1, [UR28+0x22850], R8 ;  /* 0x02285008ff0075a7 */ /* 0x000062000802015c */
[----:B------:R-:W-:Y:S05]  /*7f10*/  @!P0 BRA `(.L_x_11036) ;  /* 0x0000000000048947 */ /* 0x000fea0003800000 */
[----:B------:R-:W-:Y:S01]  /*7f20*/  BPT.TRAP 0x1 ;  /* 0x000000040000795c */ /* 0x000fe20000300000 */
.L_x_11036:
[----:B-1----:R-:W-:Y:S05]  /*7f30*/  @P1 BRA `(.L_x_11037) ;  /* 0x0000000000081947 */ /* 0x002fea0003800000 */
[----:B------:R-:W1:Y:S02]  /*7f40*/  SYNCS.PHASECHK.TRANS64.TRYWAIT P1, [UR28+0x22850], R8 ;  /* 0x02285008ff0075a7 */ /* 0x000e64000802015c */
[----:B-1----:R-:W-:Y:S05]  /*7f50*/  @!P1 BRA `(.L_x_11038) ;  /* 0x000000dc00f49947 */ /* 0x002fea0003800000 */
.L_x_11037:
[----:B------:R-:W2:Y:S01]  /*7f60*/  S2R R4, SR_TID.X ;  /* 0x0000000000047919 */ /* 0x000ea20000002100 */
[----:B------:R-:W-:Y:S01]  /*7f70*/  UIMAD UR11, UR36, 0xc00, UR21 ;  /* 0x00000c00240b78a4 */ /* 0x000fe2000f8e0215 */
[----:B------:R-:W-:Y:S01]  /*7f80*/  UMOV UR7, 0x40000040 ;  /* 0x4000004000077882 */ /* 0x000fe20000000000 */
[----:B------:R-:W3:Y:S05]  /*7f90*/  S2R R5, SR_TID.X ;  /* 0x0000000000057919 */ /* 0x000eea0000002100 */
[----:B------:R-:W-:Y:S01]  /*7fa0*/  UMOV UR6, UR11 ;  /* 0x0000000b00067c82 */ /* 0x000fe20008000000 */
[----:B--2---:R-:W-:Y:S02]  /*7fb0*/  SHF.R.U32.HI R4, RZ, 0x7, R4 ;  /* 0x00000007ff047819 */ /* 0x004fe40000011604 */
[----:B---3--:R-:W-:-:S03]  /*7fc0*/  LOP3.LUT P1, RZ, R5, 0x7f, RZ, 0xc0, !PT ;  /* 0x0000007f05ff7812 */ /* 0x008fc6000782c0ff */
[----:B------:R-:W-:Y:S02]  /*7fd0*/  VIADD R4, R4, 0x8 ;  /* 0x0000000804047836 */ /* 0x000fe40000000000 */
[----:B------:R-:W-:-:S03]  /*7fe0*/  IMAD.MOV.U32 R5, RZ, RZ, R176 ;  /* 0x000000ffff057224 */ /* 0x000fc600078e00b0 */
[----:B------:R2:W-:Y:S05]  /*7ff0*/  BAR.SYNC.DEFER_BLOCKING R4, 0x100 ;  /* 0x000400040000751d */ /* 0x0005ea0000010000 */
[----:B-1----:R-:W-:Y:S02]  /*8000*/  @!P1 VIADD R177, R177, 0x22860 ;  /* 0x00022860b1b19836 */ /* 0x002fe40000000000 */
[----:B--2---:R-:W-:-:S03]  /*8010*/  IMAD.MOV.U32 R4, RZ, RZ, R10 ;  /* 0x000000ffff047224 */ /* 0x004fc600078e000a */
[----:B------:R-:W-:Y:S01]  /*8020*/  @!P1 PRMT R177, RZ, 0x654, R177 ;  /* 0x00000654ffb19816 */ /* 0x000fe200000000b1 */
        /* <DEDUP_REMOVED lines=34> */
[C---:B------:R-:W-:Y:S01]  /*8250*/  ISETP.GT.AND P1, PT, R3.reuse, UR23, PT ;  /* 0x0000001703007c0c */ /* 0x040fe2000bf24270 */
[----:B------:R-:W-:-:S12]  /*8260*/  VIADD R3, R3, 0xffffffff ;  /* 0xffffffff03037836 */ /* 0x000fd80000000000 */
[----:B-1----:R-:W-:Y:S05]  /*8270*/  @P1 BRA `(.L_x_11039) ;  /* 0xffffffc8008c1947 */ /* 0x002fea000383ffff */
[----:B------:R-:W-:Y:S02]  /*8280*/  IMAD.MOV.U32 R5, RZ, RZ, R176 ;  /* 0x000000ffff057224 */ /* 0x000fe400078e00b0 */
[----:B------:R-:W-:-:S07]  /*8290*/  IMAD.MOV.U32 R4, RZ, RZ, R10 ;  /* 0x000000ffff047224 */ /* 0x000fce00078e000a */
.L_x_11022:
[----:B------:R-:W-:Y:S01]  /*82a0*/  ULDC UR6, c[0x0][0x448] ;  /* 0x0001120000067ab9 */ /* 0x000fe20000000800 */
[----:B------:R-:W-:Y:S01]  /*82b0*/  IADD3 R9, R16, 0x1, -R9 ;  /* 0x0000000110097810 */ /* 0x000fe20007ffe809 */
[----:B------:R-:W-:Y:S01]  /*82c0*/  UISETP.NE.AND UP0, UPT, UR6, 0x1, UPT ;  /* 0x000000010600788c */ /* 0x000fe2000bf05270 */
[----:B------:R-:W-:Y:S02]  /*82d0*/  ULDC UR15, c[0x0][0x9e4] ;  /* 0x00027900000f7ab9 */ /* 0x000fe40000000800 */
[----:B------:R-:W-:Y:S01]  /*82e0*/  R2UR UR14, R9 ;  /* 0x00000000090e72ca */ /* 0x000fe200000e0000 */
[----:B------:R-:W-:Y:S02]  /*82f0*/  UISETP.GE.AND UP1, UPT, UR15, 0x1, UPT ;  /* 0x000000010f00788c */ /* 0x000fe4000bf26270 */
[----:B------:R-:W-:-:S04]  /*8300*/  UIADD3 UR11, UR43, 0x7f, URZ ;  /* 0x0000007f2b0b7890 */ /* 0x000fc8000fffe03f */
[----:B------:R-:W-:Y:S01]  /*8310*/  PLOP3.LUT P1, PT, PT, PT, UP1, 0x40, 0x0 ;  /* 0x000000000000781c */ /* 0x000fe20003f2e818 */
[----:B------:R-:W-:Y:S01]  /*8320*/  @UP0 ULDC UR6, c[0x0][0x44c] ;  /* 0x0001130000060ab9 */ /* 0x000fe20000000800 */
[----:B------:R-:W-:Y:S01]  /*8330*/  @UP0 ULDC UR18, c[0x0][0x450] ;  /* 0x0001140000120ab9 */ /* 0x000fe20000000800 */
[----:B------:R-:W-:-:S04]  /*8340*/  UIMAD.WIDE.U32 UR6, UR11, UR6, URZ ;  /* 0x000000060b0672a5 */ /* 0x000fc8000f8e003f */
[----:B------:R-:W-:-:S04]  /*8350*/  @UP0 USHF.R.U32.HI UR11, URZ, UR18, UR7 ;  /* 0x000000123f0b0299 */ /* 0x000fc80008011607 */
[----:B------:R-:W-:-:S03]  /*8360*/  UIADD3 UR11, UR14, UR11, URZ ;  /* 0x0000000b0e0b7290 */ /* 0x000fc6000fffe03f */
[----:B------:R-:W-:Y:S02]  /*8370*/  ULDC UR14, c[0x0][0x9dc] ;  /* 0x00027700000e7ab9 */ /* 0x000fe40000000800 */
[----:B------:R-:W-:Y:S01]  /*8380*/  UIADD3 UR14, UR11, -UR14, URZ ;  /* 0x8000000e0b0e7290 */ /* 0x000fe2000fffe03f */
[----:B------:R-:W-:Y:S11]  /*8390*/  @P1 BRA `(.L_x_11040) ;  /* 0x0000000000441947 */ /* 0x000ff60003800000 */
        /* <DEDUP_REMOVED lines=10> */
.L_x_11041:
[----:B------:R-:W-:-:S11]  /*8440*/  UISETP.NE.AND UP2, UPT, UR15, 0x1, UPT ;  /* 0x000000010f00788c */ /* 0x000fd6000bf45270 */
[----:B------:R-:W-:Y:S02]  /*8450*/  @UP2 ULDC.64 UR18, c[0x0][0x9e8] ;  /* 0x00027a0000122ab9 */ /* 0x000fe40000000a00 */
[----:B------:R-:W-:-:S04]  /*8460*/  UIMAD.WIDE.U32 UR6, UR11, UR18, URZ ;  /* 0x000000120b0672a5 */ /* 0x000fc8000f8e003f */
[----:B------:R-:W-:-:S12]  /*8470*/  @UP2 USHF.R.U32.HI UR11, URZ, UR19, UR7 ;  /* 0x000000133f0b2299 */ /* 0x000fd80008011607 */
.L_x_11042:
[----:B------:R-:W-:-:S04]  /*8480*/  UIMAD UR11, UR11, UR15, URZ ;  /* 0x0000000f0b0b72a4 */ /* 0x000fc8000f8e023f */
[----:B------:R-:W-:-:S04]  /*8490*/  UISETP.LT.AND UP2, UPT, UR14, UR11, UPT ;  /* 0x0000000b0e00728c */ /* 0x000fc8000bf41270 */
[----:B------:R-:W-:-:S12]  /*84a0*/  USEL UR14, UR14, UR11, !UP2 ;  /* 0x0000000b0e0e7287 */ /* 0x000fd8000d000000 */
.L_x_11040:
[----:B------:R-:W-:-:S04]  /*84b0*/  UIADD3 UR6, UR14, 0x5f, URZ ;  /* 0x0000005f0e067890 */ /* 0x000fc8000fffe03f */
[----:B------:R-:W-:-:S04]  /*84c0*/  UIMAD.WIDE UR6, UR6, 0x2aaaaaab, URZ ;  /* 0x2aaaaaab060678a5 */ /* 0x000fc8000f8e023f */
[----:B------:R-:W-:-:S04]  /*84d0*/  USHF.R.U32.HI UR6, URZ, 0x1f, UR7 ;  /* 0x0000001f3f067899 */ /* 0x000fc80008011607 */
[----:B------:R-:W-:-:S04]  /*84e0*/  ULEA.HI.SX32 UR6, UR7, UR6, 0x1c ;  /* 0x0000000607067291 */ /* 0x000fc8000f8fe23f */
[----:B------:R-:W-:-:S04]  /*84f0*/  UISETP.LT.AND UP2, UPT, UR39, UR6, UPT ;  /* 0x000000062700728c */ /* 0x000fc8000bf41270 */
[----:B------:R-:W-:-:S06]  /*8500*/  USEL UR23, UR39, UR6, !UP2 ;  /* 0x0000000627177287 */ /* 0x000fcc000d000000 */
[----:B------:R-:W-:-:S13]  /*8510*/  ISETP.GE.AND P1, PT, R3, UR23, PT ;  /* 0x0000001703007c0c */ /* 0x000fda000bf26270 */
[----:B------:R-:W-:Y:S05]  /*8520*/  @!P1 BRA `(.L_x_11043) ;  /* 0x0000002000e09947 */ /* 0x000fea0003800000 */
[----:B0-----:R-:W-:Y:S01]  /*8530*/  IMAD.MOV.U32 R8, RZ, RZ, R5 ;  /* 0x000000ffff087224 */ /* 0x001fe200078e0005 */
[----:B------:R-:W-:Y:S01]  /*8540*/  ULDC UR25, c[0x0][0x9d8] ;  /* 0x0002760000197ab9 */ /* 0x000fe20000000800 */
[----:B------:R-:W-:Y:S01]  /*8550*/  IMAD.MOV.U32 R9, RZ, RZ, R4 ;  /* 0x000000ffff097224 */ /* 0x000fe200078e0004 */
[----:B------:R-:W-:Y:S01]  /*8560*/  ULDC UR24, c[0x0][0x988] ;  /* 0x0002620000187ab9 */ /* 0x000fe20000000800 */
[----:B------:R-:W-:-:S07]  /*8570*/  IMAD.MOV.U32 R6, RZ, RZ, R3 ;  /* 0x000000ffff067224 */ /* 0x000fce00078e0003 */
.L_x_11052:
[----:B------:R-:W-:Y:S01]  /*8580*/  UIADD3 UR36, UR36, 0x1, URZ ;  /* 0x0000000124247890 */ /* 0x000fe2000fffe03f */
[C---:B------:R-:W-:Y:S01]  /*8590*/  ISETP.GT.AND P1, PT, R6.reuse, UR23, PT ;  /* 0x0000001706007c0c */ /* 0x040fe2000bf24270 */
[----:B------:R-:W-:Y:S02]  /*85a0*/  VIADD R6, R6, 0xffffffff ;  /* 0xffffffff06067836 */ /* 0x000fe40000000000 */
[----:B------:R-:W-:-:S04]  /*85b0*/  UISETP.NE.AND UP2, UPT, UR36, 0x2, UPT ;  /* 0x000000022400788c */ /* 0x000fc8000bf45270 */
[----:B------:R-:W-:Y:S02]  /*85c0*/  USEL UR6, URZ, 0x1, UP2 ;  /* 0x000000013f067887 */ /* 0x000fe40009000000 */
[----:B------:R-:W-:Y:S02]  /*85d0*/  USEL UR36, UR36, URZ, UP2 ;  /* 0x0000003f24247287 */ /* 0x000fe40009000000 */
[----:B------:R-:W-:Y:S01]  /*85e0*/  ULOP3.LUT UR37, UR37, UR6, URZ, 0x3c, !UPT ;  /* 0x0000000625257292 */ /* 0x000fe2000f8e3c3f */
[----:B-1----:R-:W-:Y:S11]  /*85f0*/  @!P0 BRA `(.L_x_11044) ;  /* 0x0000000000048947 */ /* 0x002ff60003800000 */
[----:B------:R-:W-:Y:S01]  /*8600*/  BPT.TRAP 0x1 ;  /* 0x000000040000795c */ /* 0x000fe20000300000 */
.L_x_11044:
        /* <DEDUP_REMOVED lines=9> */
.L_x_11045:
[----:B-1----:R-:W-:Y:S05]  /*86a0*/  @P2 BRA `(.L_x_11046) ;  /* 0x0000000000082947 */ /* 0x002fea0003800000 */
[----:B------:R-:W1:Y:S02]  /*86b0*/  SYNCS.PHASECHK.TRANS64.TRYWAIT P2, [UR26+0x22830], R3 ;  /* 0x02283003ff0075a7 */ /* 0x000e64000804015a */
[----:B-1----:R-:W-:Y:S05]  /*86c0*/  @!P2 BRA `(.L_x_11047) ;  /* 0x000000d8002ca947 */ /* 0x002fea0003800000 */
.L_x_11046:
        /* <DEDUP_REMOVED lines=11> */
[----:B--2---:R-:W-:Y:S02]  /*8780*/  LOP3.LUT P2, RZ, R214, 0x7f, RZ, 0xc0, !PT ;  /* 0x0000007fd6ff7812 */ /* 0x004fe4000784c0ff */
[----:B------:R-:W-:Y:S01]  /*8790*/  SHF.R.U32.HI R214, RZ, 0x7, R214 ;  /* 0x00000007ffd67819 */ /* 0x000fe200000116d6 */
[----:B------:R-:W-:Y:S02]  /*87a0*/  WARPGROUP.DEPBAR.LE gsb0, 0x0 ;  /* 0x00008000000079c5 */ /* 0x000fe40000010000 */
[----:B------:R-:W-:-:S06]  /*87b0*/  WARPGROUP.ARRIVE ;  /* 0x00000000000079c5 */ /* 0x000fcc0000000000 */
[----:B------:R-:W-:Y:S03]  /*87c0*/  HGMMA.64x96x16.F32 R152, gdesc[UR4], R152, gsb0 ;  /* 0x01600000049879f0 */ /* 0x000fe60008000898 */
        /* <DEDUP_REMOVED lines=84> */
[----:B-1----:R-:W-:Y:S01]  /*8d10*/  FMNMX.FTZ R4, R168, R177, !PT ;  /* 0x000000b1a8047209 */ /* 0x002fe20007810000 */
[----:B------:R-:W-:-:S06]  /*8d20*/  FMUL.FTZ R177, R197, UR25 ;  /* 0x00000019c5b17c20 */ /* 0x000fcc0008410000 */
        /* <DEDUP_REMOVED lines=14> */
[----:B------:R-:W-:Y:S01]  /*8e10*/  FMUL.FTZ R181, R183, UR25 ;  /* 0x00000019b7b57c20 */ /* 0x000fe20008410000 */
[----:B------:R-:W-:Y:S01]  /*8e20*/  FMUL.FTZ R183, R187, UR25 ;  /* 0x00000019bbb77c20 */ /* 0x000fe20008410000 */
[----:B------:R-:W-:-:S04]  /*8e30*/  FMUL.FTZ R187, R195, UR25 ;  /* 0x00000019c3bb7c20 */ /* 0x000fc80008410000 */
[----:B------:R-:W2:Y:S01]  /*8e40*/  MUFU.TANH R11, R11 ;  /* 0x0000000b000b7308 */ /* 0x000ea20000002400 */
[----:B---3--:R-:W-:-:S05]  /*8e50*/  FMNMX.FTZ R4, R177, R4, !PT ;  /* 0x00000004b1047209 */ /* 0x008fca0007810000 */
[----:B------:R-:W3:Y:S02]  /*8e60*/  SHFL.BFLY PT, R185, R4, 0x2, 0x1f ;  /* 0x0c401f0004b97f89 */ /* 0x000ee400000e0000 */
[----:B------:R-:W4:Y:S01]  /*8e70*/  MUFU.TANH R13, R13 ;  /* 0x0000000d000d7308 */ /* 0x000f220000002400 */
[----:B-1----:R-:W-:-:S07]  /*8e80*/  FMNMX.FTZ R190, R7, R8, !PT ;  /* 0x0000000807be7209 */ /* 0x002fce0007810000 */
[----:B------:R-:W1:Y:S01]  /*8e90*/  MUFU.TANH R15, R15 ;  /* 0x0000000f000f7308 */ /* 0x000e620000002400 */
[----:B--2---:R-:W-:-:S07]  /*8ea0*/  FMNMX.FTZ R190, R11, R190, !PT ;  /* 0x000000be0bbe7209 */ /* 0x004fce0007810000 */
[----:B------:R-:W2:Y:S01]  /*8eb0*/  MUFU.TANH R21, R21 ;  /* 0x0000001500157308 */ /* 0x000ea20000002400 */
[----:B----4-:R-:W-:Y:S02]  /*8ec0*/  FMNMX.FTZ R190, R13, R190, !PT ;  /* 0x000000be0dbe7209 */ /* 0x010fe40007810000 */
[----:B---3--:R-:W-:Y:S01]  /*8ed0*/  FMNMX.FTZ R192, R4, R185, !PT ;  /* 0x000000b904c07209 */ /* 0x008fe20007810000 */
[----:B------:R-:W-:-:S04]  /*8ee0*/  FMUL.FTZ R185, R191, UR25 ;  /* 0x00000019bfb97c20 */ /* 0x000fc80008410000 */
[----:B------:R-:W3:Y:S01]  /*8ef0*/  MUFU.TANH R153, R153 ;  /* 0x0000009900997308 */ /* 0x000ee20000002400 */
[----:B-1----:R-:W-:Y:S01]  /*8f00*/  FMNMX.FTZ R190, R15, R190, !PT ;  /* 0x000000be0fbe7209 */ /* 0x002fe20007810000 */
[----:B------:R-:W1:Y:S06]  /*8f10*/  SHFL.BFLY PT, R193, R192, 0x1, 0x1f ;  /* 0x0c201f00c0c17f89 */ /* 0x000e6c00000e0000 */
[----:B------:R-:W4:Y:S01]  /*8f20*/  MUFU.TANH R156, R156 ;  /* 0x0000009c009c7308 */ /* 0x000f220000002400 */
[----:B--2---:R-:W-:-:S07]  /*8f30*/  FMNMX.FTZ R190, R21, R190, !PT ;  /* 0x000000be15be7209 */ /* 0x004fce0007810000 */
[----:B------:R-:W2:Y:S08]  /*8f40*/  MUFU.TANH R157, R157 ;  /* 0x0000009d009d7308 */ /* 0x000eb00000002400 */
[----:B------:R-:W5:Y:S01]  /*8f50*/  MUFU.TANH R160, R160 ;  /* 0x000000a000a07308 */ /* 0x000f620000002400 */
[----:B-1----:R-:W-:-:S05]  /*8f60*/  FMNMX.FTZ R4, R192, R193, !PT ;  /* 0x000000c1c0047209 */ /* 0x002fca0007810000 */
[C---:B------:R-:W-:Y:S02]  /*8f70*/  FMUL.FTZ R199, R4.reuse, UR10 ;  /* 0x0000000a04c77c20 */ /* 0x040fe40008410000 */
[----:B------:R-:W1:Y:S01]  /*8f80*/  MUFU.TANH R161, R161 ;  /* 0x000000a100a17308 */ /* 0x000e620000002400 */
[----:B------:R-:W-:Y:S01]  /*8f90*/  FADD.FTZ R9, -R4, R9 ;  /* 0x0000000904097221 */ /* 0x000fe20000010100 */
[--C-:B------:R-:W-:Y:S01]  /*8fa0*/  FFMA.FTZ R191, R5, UR10, -R199.reuse ;  /* 0x0000000a05bf7c23 */ /* 0x100fe200080108c7 */
[----:B---3--:R-:W-:Y:S01]  /*8fb0*/  FMNMX.FTZ R5, R153, R190, !PT ;  /* 0x000000be99057209 */ /* 0x008fe20007810000 */
[--C-:B------:R-:W-:Y:S01]  /*8fc0*/  FFMA.FTZ R193, R14, UR10, -R199.reuse ;  /* 0x0000000a0ec17c23 */ /* 0x100fe200080108c7 */
[--C-:B------:R-:W-:Y:S01]  /*8fd0*/  FFMA.FTZ R195, R152, UR10, -R199.reuse ;  /* 0x0000000a98c37c23 */ /* 0x100fe200080108c7 */
[--C-:B------:R-:W-:Y:S02]  /*8fe0*/  FFMA.FTZ R154, R154, UR10, -R199.reuse ;  /* 0x0000000a9a9a7c23 */ /* 0x100fe400080108c7 */
[----:B------:R-:W3:Y:S01]  /*8ff0*/  MUFU.TANH R163, R163 ;  /* 0x000000a300a37308 */ /* 0x000ee20000002400 */
[----:B----4-:R-:W-:Y:S01]  /*9000*/  FMNMX.FTZ R190, R156, R5, !PT ;  /* 0x000000059cbe7209 */ /* 0x010fe20007810000 */
[----:B------:R-:W-:Y:S01]  /*9010*/  FMUL.FTZ R9, R9, UR10 ;  /* 0x0000000a09097c20 */ /* 0x000fe20008410000 */
[--C-:B------:R-:W-:Y:S01]  /*9020*/  FFMA.FTZ R10, R10, UR10, -R199.reuse ;  /* 0x0000000a0a0a7c23 */ /* 0x100fe200080108c7 */
[--C-:B------:R-:W-:Y:S01]  /*9030*/  FFMA.FTZ R197, R164, UR10, -R199.reuse ;  /* 0x0000000aa4c57c23 */ /* 0x100fe200080108c7 */
[----:B--2---:R-:W-:Y:S01]  /*9040*/  FMNMX.FTZ R5, R157, R190, !PT ;  /* 0x000000be9d057209 */ /* 0x004fe20007810000 */
[--C-:B------:R-:W-:Y:S01]  /*9050*/  FFMA.FTZ R190, R20, UR10, -R199.reuse ;  /* 0x0000000a14be7c23 */ /* 0x100fe200080108c7 */
[--C-:B------:R-:W-:Y:S01]  /*9060*/  FFMA.FTZ R164, R165, UR10, -R199.reuse ;  /* 0x0000000aa5a47c23 */ /* 0x100fe200080108c7 */
[----:B------:R-:W2:Y:S01]  /*9070*/  MUFU.TANH R175, R175 ;  /* 0x000000af00af7308 */ /* 0x000ea20000002400 */
[----:B-----5:R-:W-:Y:S01]  /*9080*/  FMNMX.FTZ R14, R160, R5, !PT ;  /* 0x00000005a00e7209 */ /* 0x020fe20007810000 */
[--C-:B------:R-:W-:Y:S01]  /*9090*/  FFMA.FTZ R165, R166, UR10, -R199.reuse ;  /* 0x0000000aa6a57c23 */ /* 0x100fe200080108c7 */
[--C-:B------:R-:W-:Y:S01]  /*90a0*/  FFMA.FTZ R12, R12, UR10, -R199.reuse ;  /* 0x0000000a0c0c7c23 */ /* 0x100fe200080108c7 */
[--C-:B------:R-:W-:Y:S01]  /*90b0*/  FFMA.FTZ R166, R167, UR10, -R199.reuse ;  /* 0x0000000aa7a67c23 */ /* 0x100fe200080108c7 */
[----:B-1----:R-:W-:Y:S01]  /*90c0*/  FMNMX.FTZ R20, R161, R14, !PT ;  /* 0x0000000ea1147209 */ /* 0x002fe20007810000 */
[--C-:B------:R-:W-:Y:S01]  /*90d0*/  FFMA.FTZ R167, R168, UR10, -R199.reuse ;  /* 0x0000000aa8a77c23 */ /* 0x100fe200080108c7 */
[--C-:B------:R-:W-:Y:S01]  /*90e0*/  FFMA.FTZ R168, R169, UR10, -R199.reuse ;  /* 0x0000000aa9a87c23 */ /* 0x100fe200080108c7 */
[----:B------:R-:W1:Y:S01]  /*90f0*/  MUFU.TANH R178, R178 ;  /* 0x000000b200b27308 */ /* 0x000e620000002400 */
        /* <DEDUP_REMOVED lines=9> */
[--C-:B------:R-:W-:Y:S01]  /*9190*/  FFMA.FTZ R159, R159, UR10, -R199.reuse ;  /* 0x0000000a9f9f7c23 */ /* 0x100fe200080108c7 */
[--C-:B------:R-:W-:Y:S01]  /*91a0*/  FFMA.FTZ R162, R162, UR10, -R199.reuse ;  /* 0x0000000aa2a27c23 */ /* 0x100fe200080108c7 */
[----:B------:R-:W-:-:S04]  /*91b0*/  FFMA.FTZ R174, R176, UR10, -R199 ;  /* 0x0000000ab0ae7c23 */ /* 0x000fc800080108c7 */
        /* <DEDUP_REMOVED lines=20> */
[----:B------:R-:W-:Y:S01]  /*9300*/  MUFU.EX2 R20, R154 ;  /* 0x0000009a00147308 */ /* 0x000fe20000000800 */
[----:B---3--:R-:W-:-:S07]  /*9310*/  FMNMX.FTZ R152, R188, R5, !PT ;  /* 0x00000005bc987209 */ /* 0x008fce0007810000 */
[----:B------:R-:W1:Y:S01]  /*9320*/  MUFU.EX2 R9, R9 ;  /* 0x0000000900097308 */ /* 0x000e620000000800 */
[----:B--2---:R-:W-:-:S05]  /*9330*/  FMNMX.FTZ R152, R189, R152, !PT ;  /* 0x00000098bd987209 */ /* 0x004fca0007810000 */
[----:B------:R-:W2:Y:S02]  /*9340*/  SHFL.BFLY PT, R5, R152, 0x2, 0x1f ;  /* 0x0c401f0098057f89 */ /* 0x000ea400000e0000 */
[----:B------:R-:W3:Y:S08]  /*9350*/  MUFU.EX2 R10, R10 ;  /* 0x0000000a000a7308 */ /* 0x000ef00000000800 */
[----:B------:R-:W4:Y:S01]  /*9360*/  MUFU.EX2 R191, R191 ;  /* 0x000000bf00bf7308 */ /* 0x000f220000000800 */
        /* <DEDUP_REMOVED lines=12> */
[----:B------:R-:W-:Y:S01]  /*9430*/  FMUL.FTZ R44, R44, R9 ;  /* 0x000000092c2c7220 */ /* 0x000fe20000410000 */
[----:B--2---:R-:W-:Y:S01]  /*9440*/  FMNMX.FTZ R154, R152, R5, !PT ;  /* 0x00000005989a7209 */ /* 0x004fe20007810000 */
[-C--:B------:R-:W-:Y:S01]  /*9450*/  FMUL.FTZ R45, R45, R9.reuse ;  /* 0x000000092d2d7220 */ /* 0x080fe20000410000 */
[----:B------:R2:W-:Y:S01]  /*9460*/  MUFU.EX2 R14, R190 ;  /* 0x000000be000e7308 */ /* 0x0005e20000000800 */
[-C--:B------:R-:W-:Y:S01]  /*9470*/  FMUL.FTZ R48, R48, R9.reuse ;  /* 0x0000000930307220 */ /* 0x080fe20000410000 */
[-C--:B------:R-:W-:Y:S01]  /*9480*/  FMUL.FTZ R49, R49, R9.reuse ;  /* 0x0000000931317220 */ /* 0x080fe20000410000 */
[----:B------:R-:W3:Y:S01]  /*9490*/  SHFL.BFLY PT, R5, R154, 0x1, 0x1f ;  /* 0x0c201f009a057f89 */ /* 0x000ee200000e0000 */
[-C--:B------:R-:W-:Y:S01]  /*94a0*/  FMUL.FTZ R52, R52, R9.reuse ;  /* 0x0000000934347220 */ /* 0x080fe20000410000 */
[-C--:B------:R-:W-:Y:S01]  /*94b0*/  FMUL.FTZ R53, R53, R9.reuse ;  /* 0x0000000935357220 */ /* 0x080fe20000410000 */
[-C--:B------:R-:W-:Y:S01]  /*94c0*/  FMUL.FTZ R56, R56, R9.reuse ;  /* 0x0000000938387220 */ /* 0x080fe20000410000 */
[-C--:B------:R-:W-:Y:S01]  /*94d0*/  FMUL.FTZ R57, R57, R9.reuse ;  /* 0x0000000939397220 */ /* 0x080fe20000410000 */
[----:B------:R-:W5:Y:S01]  /*94e0*/  MUFU.EX2 R193, R193 ;  /* 0x000000c100c17308 */ /* 0x000f620000000800 */
[--C-:B--2---:R-:W-:Y:S01]  /*94f0*/  FFMA.FTZ R190, R158, UR10, -R199.reuse ;  /* 0x0000000a9ebe7c23 */ /* 0x104fe200080108c7 */
[----:B------:R-:W-:Y:S01]  /*9500*/  FFMA.FTZ R199, R177, UR10, -R199 ;  /* 0x0000000ab1c77c23 */ /* 0x000fe200080108c7 */
        /* <DEDUP_REMOVED lines=22> */
[----:B------:R-:W-:Y:S01]  /*9670*/  FADD.FTZ R8, -R5, R8 ;  /* 0x0000000805087221 */ /* 0x000fe20000010100 */
[----:B------:R-:W3:Y:S01]  /*9680*/  MUFU.EX2 R190, R190 ;  /* 0x000000be00be7308 */ /* 0x000ee20000000800 */
[----:B------:R-:W-:Y:S01]  /*9690*/  FMUL.FTZ R96, R96, R9 ;  /* 0x0000000960607220 */ /* 0x000fe20000410000 */
        /* <DEDUP_REMOVED lines=8> */
[----:B------:R-:W3:Y:S01]  /*9720*/  MUFU.EX2 R159, R159 ;  /* 0x0000009f009f7308 */ /* 0x000ee20000000800 */
[--C-:B------:R-:W-:Y:S01]  /*9730*/  FFMA.FTZ R11, R11, UR10, -R152.reuse ;  /* 0x0000000a0b0b7c23 */ /* 0x100fe20008010898 */
[--C-:B------:R-:W-:Y:S01]  /*9740*/  FFMA.FTZ R13, R13, UR10, -R152.reuse ;  /* 0x0000000a0d0d7c23 */ /* 0x100fe20008010898 */
[----:B------:R-:W-:Y:S01]  /*9750*/  @!P2 PRMT R153, RZ, 0x654, R153 ;  /* 0x00000654ff99a816 */ /* 0x000fe20000000099 */
[----:B------:R0:W-:Y:S06]  /*9760*/  BAR.ARV R7, 0x100 ;  /* 0x000400070000751d */ /* 0x0001ec0000002000 */
[----:B------:R4:W-:Y:S01]  /*9770*/  @!P2 SYNCS.ARRIVE.TRANS64.RED.A1T0 RZ, [R153+URZ], RZ ;  /* 0x000000ff99ffa9a7 */ /* 0x0009e2000810043f */
[----:B------:R-:W3:Y:S01]  /*9780*/  MUFU.EX2 R162, R162 ;  /* 0x000000a200a27308 */ /* 0x000ee20000000800 */
[--C-:B------:R-:W-:Y:S01]  /*9790*/  FFMA.FTZ R176, R15, UR10, -R152.reuse ;  /* 0x0000000a0fb07c23 */ /* 0x100fe20008010898 */
[----:B------:R-:W-:Y:S01]  /*97a0*/  FFMA.FTZ R15, R21, UR10, -R152 ;  /* 0x0000000a150f7c23 */ /* 0x000fe20008010898 */
        /* <DEDUP_REMOVED lines=8> */
[----:B-1----:R-:W-:Y:S01]  /*9830*/  FADD.FTZ R2, R12, R153 ;  /* 0x000000990c027221 */ /* 0x002fe20000010000 */
[-C--:B------:R-:W-:Y:S01]  /*9840*/  FMUL.FTZ R109, R109, R9.reuse ;  /* 0x000000096d6d7220 */ /* 0x080fe20000410000 */
[-C--:B------:R-:W-:Y:S01]  /*9850*/  FMUL.FTZ R112, R112, R9.reuse ;  /* 0x0000000970707220 */ /* 0x080fe20000410000 */
[-C--:B------:R-:W-:Y:S01]  /*9860*/  FMUL.FTZ R113, R113, R9.reuse ;  /* 0x0000000971717220 */ /* 0x080fe20000410000 */
[----:B-----5:R-:W-:Y:S01]  /*9870*/  FADD.FTZ R153, R193, R2 ;  /* 0x00000002c1997221 */ /* 0x020fe20000010000 */
[----:B------:R-:W1:Y:S01]  /*9880*/  MUFU.EX2 R164, R164 ;  /* 0x000000a400a47308 */ /* 0x000e620000000800 */
[-C--:B------:R-:W-:Y:S01]  /*9890*/  FMUL.FTZ R116, R116, R9.reuse ;  /* 0x0000000974747220 */ /* 0x080fe20000410000 */
[-C--:B------:R-:W-:Y:S01]  /*98a0*/  FMUL.FTZ R117, R117, R9.reuse ;  /* 0x0000000975757220 */ /* 0x080fe20000410000 */
[----:B------:R-:W-:Y:S01]  /*98b0*/  FADD.FTZ R2, R14, R153 ;  /* 0x000000990e027221 */ /* 0x000fe20000010000 */
[-C--:B------:R-:W-:Y:S01]  /*98c0*/  FMUL.FTZ R120, R120, R9.reuse ;  /* 0x0000000978787220 */ /* 0x080fe20000410000 */
[-C--:B------:R-:W-:Y:S01]  /*98d0*/  FMUL.FTZ R121, R121, R9.reuse ;  /* 0x0000000979797220 */ /* 0x080fe20000410000 */
[-C--:B------:R-:W-:Y:S01]  /*98e0*/  FMUL.FTZ R124, R124, R9.reuse ;  /* 0x000000097c7c7220 */ /* 0x080fe20000410000 */
[----:B--2---:R-:W-:Y:S01]  /*98f0*/  FADD.FTZ R153, R195, R2 ;  /* 0x00000002c3997221 */ /* 0x004fe20000010000 */
[----:B------:R-:W2:Y:S01]  /*9900*/  MUFU.EX2 R165, R165 ;  /* 0x000000a500a57308 */ /* 0x000ea20000000800 */
[-C--:B------:R-:W-:Y:S01]  /*9910*/  FMUL.FTZ R125, R125, R9.reuse ;  /* 0x000000097d7d7220 */ /* 0x080fe20000410000 */
[-C--:B------:R-:W-:Y:S01]  /*9920*/  FMUL.FTZ R128, R128, R9.reuse ;  /* 0x0000000980807220 */ /* 0x080fe20000410000 */
[----:B------:R-:W-:Y:S01]  /*9930*/  FADD.FTZ R2, R20, R153 ;  /* 0x0000009914027221 */ /* 0x000fe20000010000 */
[-C--:B------:R-:W-:Y:S01]  /*9940*/  FMUL.FTZ R129, R129, R9.reuse ;  /* 0x0000000981817220 */ /* 0x080fe20000410000 */
[-C--:B------:R-:W-:Y:S01]  /*9950*/  FMUL.FTZ R132, R132, R9.reuse ;  /* 0x0000000984847220 */ /* 0x080fe20000410000 */
[-C--:B------:R-:W-:Y:S01]  /*9960*/  FMUL.FTZ R133, R133, R9.reuse ;  /* 0x0000000985857220 */ /* 0x080fe20000410000 */
[----:B0-----:R-:W-:Y:S01]  /*9970*/  FADD.FTZ R153, R155, R2 ;  /* 0x000000029b997221 */ /* 0x001fe20000010000 */
[----:B------:R-:W0:Y:S01]  /*9980*/  MUFU.EX2 R166, R166 ;  /* 0x000000a600a67308 */ /* 0x000e220000000800 */
[-C--:B------:R-:W-:Y:S01]  /*9990*/  FMUL.FTZ R136, R136, R9.reuse ;  /* 0x0000000988887220 */ /* 0x080fe20000410000 */
[-C--:B------:R-:W-:Y:S01]  /*99a0*/  FMUL.FTZ R137, R137, R9.reuse ;  /* 0x0000000989897220 */ /* 0x080fe20000410000 */
[----:B---3--:R-:W-:Y:S01]  /*99b0*/  FADD.FTZ R2, R190, R153 ;  /* 0x00000099be027221 */ /* 0x008fe20000010000 */
[-C--:B------:R-:W-:Y:S01]  /*99c0*/  FMUL.FTZ R140, R140, R9.reuse ;  /* 0x000000098c8c7220 */ /* 0x080fe20000410000 */
[-C--:B------:R-:W-:Y:S01]  /*99d0*/  FMUL.FTZ R141, R141, R9.reuse ;  /* 0x000000098d8d7220 */ /* 0x080fe20000410000 */
[-C--:B------:R-:W-:Y:S01]  /*99e0*/  FMUL.FTZ R144, R144, R9.reuse ;  /* 0x0000000990907220 */ /* 0x080fe20000410000 */
[----:B------:R-:W-:Y:S01]  /*99f0*/  FADD.FTZ R153, R159, R2 ;  /* 0x000000029f997221 */ /* 0x000fe20000010000 */
[----:B------:R-:W3:Y:S01]  /*9a00*/  MUFU.EX2 R167, R167 ;  /* 0x000000a700a77308 */ /* 0x000ee20000000800 */
[-C--:B------:R-:W-:Y:S01]  /*9a10*/  FMUL.FTZ R145, R145, R9.reuse ;  /* 0x0000000991917220 */ /* 0x080fe20000410000 */
[-C--:B------:R-:W-:Y:S01]  /*9a20*/  FMUL.FTZ R148, R148, R9.reuse ;  /* 0x0000000994947220 */ /* 0x080fe20000410000 */
[----:B------:R-:W-:Y:S01]  /*9a30*/  FADD.FTZ R2, R162, R153 ;  /* 0x00000099a2027221 */ /* 0x000fe20000010000 */
[----:B------:R-:W-:Y:S01]  /*9a40*/  FMUL.FTZ R149, R149, R9 ;  /* 0x0000000995957220 */ /* 0x000fe20000410000 */
[--C-:B------:R-:W-:Y:S01]  /*9a50*/  FFMA.FTZ R21, R156, UR10, -R152.reuse ;  /* 0x0000000a9c157c23 */ /* 0x100fe20008010898 */
[----:B------:R-:W-:Y:S01]  /*9a60*/  FFMA.FTZ R194, R157, UR10, -R152 ;  /* 0x0000000a9dc27c23 */ /* 0x000fe20008010898 */
[----:B----4-:R-:W-:Y:S01]  /*9a70*/  FADD.FTZ R153, R197, R2 ;  /* 0x00000002c5997221 */ /* 0x010fe20000010000 */
[----:B------:R-:W4:Y:S01]  /*9a80*/  MUFU.EX2 R168, R168 ;  /* 0x000000a800a87308 */ /* 0x000f220000000800 */
[--C-:B------:R-:W-:Y:S01]  /*9a90*/  FFMA.FTZ R196, R160, UR10, -R152.reuse ;  /* 0x0000000aa0c47c23 */ /* 0x100fe20008010898 */
[--C-:B------:R-:W-:Y:S01]  /*9aa0*/  FFMA.FTZ R161, R161, UR10, -R152.reuse ;  /* 0x0000000aa1a17c23 */ /* 0x100fe20008010898 */
[----:B-1----:R-:W-:Y:S01]  /*9ab0*/  FADD.FTZ R2, R164, R153 ;  /* 0x00000099a4027221 */ /* 0x002fe20000010000 */
[--C-:B------:R-:W-:Y:S01]  /*9ac0*/  FFMA.FTZ R163, R163, UR10, -R152.reuse ;  /* 0x0000000aa3a37c23 */ /* 0x100fe20008010898 */
[--C-:B------:R-:W-:Y:S01]  /*9ad0*/  FFMA.FTZ R204, R179, UR10, -R152.reuse ;  /* 0x0000000ab3cc7c23 */ /* 0x100fe20008010898 */
[----:B------:R-:W-:Y:S01]  /*9ae0*/  FFMA.FTZ R179, R180, UR10, -R152 ;  /* 0x0000000ab4b37c23 */ /* 0x000fe20008010898 */
[----:B--2---:R-:W-:Y:S01]  /*9af0*/  FADD.FTZ R153, R165, R2 ;  /* 0x00000002a5997221 */ /* 0x004fe20000010000 */
[----:B------:R-:W1:Y:S01]  /*9b00*/  MUFU.EX2 R169, R169 ;  /* 0x000000a900a97308 */ /* 0x000e620000000800 */
[--C-:B------:R-:W-:Y:S01]  /*9b10*/  FFMA.FTZ R180, R181, UR10, -R152.reuse ;  /* 0x0000000ab5b47c23 */ /* 0x100fe20008010898 */
[--C-:B------:R-:W-:Y:S01]  /*9b20*/  FFMA.FTZ R181, R182, UR10, -R152.reuse ;  /* 0x0000000ab6b57c23 */ /* 0x100fe20008010898 */
[----:B0-----:R-:W-:Y:S01]  /*9b30*/  FADD.FTZ R2, R166, R153 ;  /* 0x00000099a6027221 */ /* 0x001fe20000010000 */
[--C-:B------:R-:W-:Y:S01]  /*9b40*/  FFMA.FTZ R182, R183, UR10, -R152.reuse ;  /* 0x0000000ab7b67c23 */ /* 0x100fe20008010898 */
[--C-:B------:R-:W-:Y:S01]  /*9b50*/  FFMA.FTZ R183, R184, UR10, -R152.reuse ;  /* 0x0000000ab8b77c23 */ /* 0x100fe20008010898 */
[----:B------:R-:W-:Y:S01]  /*9b60*/  FFMA.FTZ R184, R185, UR10, -R152 ;  /* 0x0000000ab9b87c23 */ /* 0x000fe20008010898 */
[----:B---3--:R-:W-:Y:S01]  /*9b70*/  FADD.FTZ R153, R167, R2 ;  /* 0x00000002a7997221 */ /* 0x008fe20000010000 */
[----:B------:R-:W0:Y:S01]  /*9b80*/  MUFU.EX2 R170, R170 ;  /* 0x000000aa00aa7308 */ /* 0x000e220000000800 */
[--C-:B------:R-:W-:Y:S01]  /*9b90*/  FFMA.FTZ R185, R186, UR10, -R152.reuse ;  /* 0x0000000abab97c23 */ /* 0x100fe20008010898 */
[--C-:B------:R-:W-:Y:S01]  /*9ba0*/  FFMA.FTZ R187, R187, UR10, -R152.reuse ;  /* 0x0000000abbbb7c23 */ /* 0x100fe20008010898 */
[----:B----4-:R-:W-:Y:S01]  /*9bb0*/  FADD.FTZ R2, R168, R153 ;  /* 0x00000099a8027221 */ /* 0x010fe20000010000 */
[--C-:B------:R-:W-:Y:S01]  /*9bc0*/  FFMA.FTZ R188, R188, UR10, -R152.reuse ;  /* 0x0000000abcbc7c23 */ /* 0x100fe20008010898 */
[----:B------:R-:W-:Y:S01]  /*9bd0*/  FFMA.FTZ R189, R189, UR10, -R152 ;  /* 0x0000000abdbd7c23 */ /* 0x000fe20008010898 */
[----:B------:R-:W-:-:S02]  /*9be0*/  F2FP.F16.F32.PACK_AB R152, R191, R10 ;  /* 0x0000000abf98723e */ /* 0x000fc400000000ff */
[----:B------:R-:W2:Y:S01]  /*9bf0*/  MUFU.EX2 R171, R171 ;  /* 0x000000ab00ab7308 */ /* 0x000ea20000000800 */
[----:B-1----:R-:W-:Y:S01]  /*9c00*/  FADD.FTZ R153, R169, R2 ;  /* 0x00000002a9997221 */ /* 0x002fe20000010000 */
[----:B------:R-:W-:Y:S02]  /*9c10*/  F2FP.F16.F32.PACK_AB R164, R165, R164 ;  /* 0x000000a4a5a4723e */ /* 0x000fe400000000ff */
[----:B------:R-:W-:Y:S02]  /*9c20*/  F2FP.F16.F32.PACK_AB R158, R155, R20 ;  /* 0x000000149b9e723e */ /* 0x000fe400000000ff */
[----:B------:R-:W-:Y:S02]  /*9c30*/  F2FP.F16.F32.PACK_AB R160, R159, R190 ;  /* 0x000000be9fa0723e */ /* 0x000fe400000000ff */
[----:B------:R-:W1:Y:S01]  /*9c40*/  MUFU.EX2 R172, R172 ;  /* 0x000000ac00ac7308 */ /* 0x000e620000000800 */
[----:B0-----:R-:W-:Y:S01]  /*9c50*/  FADD.FTZ R2, R170, R153 ;  /* 0x00000099aa027221 */ /* 0x001fe20000010000 */
[----:B------:R-:W-:-:S02]  /*9c60*/  F2FP.F16.F32.PACK_AB R166, R167, R166 ;  /* 0x000000a6a7a6723e */ /* 0x000fc400000000ff */
[----:B------:R-:W-:Y:S02]  /*9c70*/  F2FP.F16.F32.PACK_AB R168, R169, R168 ;  /* 0x000000a8a9a8723e */ /* 0x000fe400000000ff */
[----:B------:R-:W-:Y:S02]  /*9c80*/  F2FP.F16.F32.PACK_AB R154, R193, R12 ;  /* 0x0000000cc19a723e */ /* 0x000fe400000000ff */
[----:B------:R-:W0:Y:S01]  /*9c90*/  MUFU.EX2 R177, R177 ;  /* 0x000000b100b17308 */ /* 0x000e220000000800 */
[C---:B--2---:R-:W-:Y:S01]  /*9ca0*/  FADD.FTZ R9, R171.reuse, R2 ;  /* 0x00000002ab097221 */ /* 0x044fe20000010000 */
[----:B------:R-:W-:Y:S02]  /*9cb0*/  F2FP.F16.F32.PACK_AB R170, R171, R170 ;  /* 0x000000aaabaa723e */ /* 0x000fe400000000ff */
[----:B------:R-:W-:Y:S02]  /*9cc0*/  F2FP.F16.F32.PACK_AB R156, R195, R14 ;  /* 0x0000000ec39c723e */ /* 0x000fe400000000ff */
[----:B------:R-:W-:-:S02]  /*9cd0*/  F2FP.F16.F32.PACK_AB R162, R197, R162 ;  /* 0x000000a2c5a2723e */ /* 0x000fc400000000ff */
[----:B------:R-:W2:Y:S01]  /*9ce0*/  MUFU.EX2 R8, R8 ;  /* 0x0000000800087308 */ /* 0x000ea20000000800 */
[----:B-1----:R-:W-:-:S07]  /*9cf0*/  FADD.FTZ R2, R172, R9 ;  /* 0x00000009ac027221 */ /* 0x002fce0000010000 */
[----:B------:R-:W1:Y:S01]  /*9d00*/  MUFU.EX2 R173, R173 ;  /* 0x000000ad00ad7308 */ /* 0x000e620000000800 */
[-C--:B0-----:R-:W-:Y:S01]  /*9d10*/  FMUL.FTZ R26, R26, R177.reuse ;  /* 0x000000b11a1a7220 */ /* 0x081fe20000410000 */
[-C--:B------:R-:W-:Y:S01]  /*9d20*/  FMUL.FTZ R27, R27, R177.reuse ;  /* 0x000000b11b1b7220 */ /* 0x080fe20000410000 */
[-C--:B------:R-:W-:Y:S01]  /*9d30*/  FMUL.FTZ R30, R30, R177.reuse ;  /* 0x000000b11e1e7220 */ /* 0x080fe20000410000 */
[-C--:B------:R-:W-:Y:S01]  /*9d40*/  FMUL.FTZ R31, R31, R177.reuse ;  /* 0x000000b11f1f7220 */ /* 0x080fe20000410000 */
[-C--:B------:R-:W-:Y:S01]  /*9d50*/  FMUL.FTZ R34, R34, R177.reuse ;  /* 0x000000b122227220 */ /* 0x080fe20000410000 */
[-C--:B------:R-:W-:Y:S01]  /*9d60*/  FMUL.FTZ R35, R35, R177.reuse ;  /* 0x000000b123237220 */ /* 0x080fe20000410000 */
[-C--:B------:R-:W-:Y:S01]  /*9d70*/  FMUL.FTZ R38, R38, R177.reuse ;  /* 0x000000b126267220 */ /* 0x080fe20000410000 */
[----:B------:R-:W0:Y:S01]  /*9d80*/  MUFU.EX2 R11, R11 ;  /* 0x0000000b000b7308 */ /* 0x000e220000000800 */
[----:B--2---:R-:W-:Y:S01]  /*9d90*/  FFMA.FTZ R0, R177, R0, R8 ;  /* 0x00000000b1007223 */ /* 0x004fe20000010008 */
[-C--:B------:R-:W-:Y:S01]  /*9da0*/  FMUL.FTZ R39, R39, R177.reuse ;  /* 0x000000b127277220 */ /* 0x080fe20000410000 */
[-C--:B------:R-:W-:Y:S01]  /*9db0*/  FMUL.FTZ R42, R42, R177.reuse ;  /* 0x000000b12a2a7220 */ /* 0x080fe20000410000 */
[-C--:B------:R-:W-:Y:S01]  /*9dc0*/  FMUL.FTZ R43, R43, R177.reuse ;  /* 0x000000b12b2b7220 */ /* 0x080fe20000410000 */
[-C--:B------:R-:W-:Y:S01]  /*9dd0*/  FMUL.FTZ R46, R46, R177.reuse ;  /* 0x000000b12e2e7220 */ /* 0x080fe20000410000 */
[-C--:B------:R-:W-:Y:S01]  /*9de0*/  FMUL.FTZ R47, R47, R177.reuse ;  /* 0x000000b12f2f7220 */ /* 0x080fe20000410000 */
[-C--:B------:R-:W-:Y:S01]  /*9df0*/  FMUL.FTZ R50, R50, R177.reuse ;  /* 0x000000b132327220 */ /* 0x080fe20000410000 */
[----:B------:R-:W2:Y:S01]  /*9e00*/  MUFU.EX2 R174, R174 ;  /* 0x000000ae00ae7308 */ /* 0x000ea20000000800 */
        /* <DEDUP_REMOVED lines=68> */
[----:B------:R-:W-:Y:S01]  /*a250*/  FMUL.FTZ R151, R151, R177 ;  /* 0x000000b197977220 */ /* 0x000fe20000410000 */
[----:B------:R-:W-:-:S02]  /*a260*/  F2FP.F16.F32.PACK_AB R153, R11, R8 ;  /* 0x000000080b99723e */ /* 0x000fc400000000ff */
[----:B------:R-:W2:Y:S01]  /*a270*/  MUFU.EX2 R163, R163 ;  /* 0x000000a300a37308 */ /* 0x000ea20000000800 */
[----:B-1----:R-:W-:Y:S01]  /*a280*/  FADD.FTZ R0, R196, R9 ;  /* 0x00000009c4007221 */ /* 0x002fe20000010000 */
[----:B------:R-:W-:Y:S02]  /*a290*/  F2FP.F16.F32.PACK_AB R155, R176, R13 ;  /* 0x0000000db09b723e */ /* 0x000fe400000000ff */
[----:B------:R-:W-:Y:S02]  /*a2a0*/  F2FP.F16.F32.PACK_AB R157, R192, R15 ;  /* 0x0000000fc09d723e */ /* 0x000fe400000000ff */
[----:B------:R-:W-:Y:S02]  /*a2b0*/  F2FP.F16.F32.PACK_AB R159, R194, R21 ;  /* 0x00000015c29f723e */ /* 0x000fe400000000ff */
        /* <DEDUP_REMOVED lines=34> */
[----:B--2---:R-:W-:Y:S01]  /*a4e0*/  FADD.FTZ R0, R188, R9 ;  /* 0x00000009bc007221 */ /* 0x004fe20000010000 */
[C---:B-1----:R-:W-:Y:S01]  /*a4f0*/  FADD.FTZ R2, R199.reuse, R2 ;  /* 0x00000002c7027221 */ /* 0x042fe20000010000 */
[----:B------:R-:W-:Y:S02]  /*a500*/  F2FP.F16.F32.PACK_AB R174, R199, R174 ;  /* 0x000000aec7ae723e */ /* 0x000fe400000000ff */
[C---:B0-----:R-:W-:Y:S01]  /*a510*/  FADD.FTZ R0, R189.reuse, R0 ;  /* 0x00000000bd007221 */ /* 0x041fe20000010000 */
[----:B------:R-:W-:Y:S01]  /*a520*/  F2FP.F16.F32.PACK_AB R175, R189, R188 ;  /* 0x000000bcbdaf723e */ /* 0x000fe200000000ff */
[----:B------:R-:W-:Y:S06]  /*a530*/  @!P0 BRA `(.L_x_11048) ;  /* 0x0000000000048947 */ /* 0x000fec0003800000 */
[----:B------:R-:W-:Y:S01]  /*a540*/  BPT.TRAP 0x1 ;  /* 0x000000040000795c */ /* 0x000fe20000300000 */
.L_x_11048:
[----:B------:R0:W1:Y:S01]  /*a550*/  SYNCS.PHASECHK.TRANS64.TRYWAIT P2, [UR26+0x22850], R3 ;  /* 0x02285003ff0075a7 */ /* 0x000062000804015a */
[----:B------:R-:W-:Y:S05]  /*a560*/  @!P0 BRA `(.L_x_11049) ;  /* 0x0000000000048947 */ /* 0x000fea0003800000 */
[----:B------:R-:W-:Y:S01]  /*a570*/  BPT.TRAP 0x1 ;  /* 0x000000040000795c */ /* 0x000fe20000300000 */
.L_x_11049:
[----:B-1----:R-:W-:Y:S05]  /*a580*/  @P2 BRA `(.L_x_11050) ;  /* 0x0000000000082947 */ /* 0x002fea0003800000 */
[----:B------:R-:W1:Y:S02]  /*a590*/  SYNCS.PHASECHK.TRANS64.TRYWAIT P2, [UR26+0x22850], R3 ;  /* 0x02285003ff0075a7 */ /* 0x000e64000804015a */
[----:B-1----:R-:W-:Y:S05]  /*a5a0*/  @!P2 BRA `(.L_x_11051) ;  /* 0x000000b8008ca947 */ /* 0x002fea0003800000 */
.L_x_11050:
[----:B------:R-:W2:Y:S01]  /*a5b0*/  S2R R8, SR_TID.X ;  /* 0x0000000000087919 */ /* 0x000ea20000002100 */
[----:B------:R-:W-:Y:S01]  /*a5c0*/  UIMAD UR11, UR36, 0xc00, UR21 ;  /* 0x00000c00240b78a4 */ /* 0x000fe2000f8e0215 */
[----:B------:R-:W-:Y:S01]  /*a5d0*/  IMAD.MOV.U32 R9, RZ, RZ, R4 ;  /* 0x000000ffff097224 */ /* 0x000fe200078e0004 */
[----:B------:R-:W-:-:S05]  /*a5e0*/  UMOV UR7, 0x40000040 ;  /* 0x4000004000077882 */ /* 0x000fca0000000000 */
[----:B------:R-:W-:Y:S01]  /*a5f0*/  UMOV UR6, UR11 ;  /* 0x0000000b00067c82 */ /* 0x000fe20008000000 */
[----:B--2---:R-:W-:-:S05]  /*a600*/  SHF.R.U32.HI R8, RZ, 0x7, R8 ;  /* 0x00000007ff087819 */ /* 0x004fca0000011608 */
[----:B01----:R-:W-:Y:S02]  /*a610*/  VIADD R3, R8, 0x8 ;  /* 0x0000000808037836 */ /* 0x003fe40000000000 */
[----:B------:R-:W0:Y:S03]  /*a620*/  S2R R8, SR_TID.X ;  /* 0x0000000000087919 */ /* 0x000e260000002100 */
[----:B------:R1:W-:Y:S06]  /*a630*/  BAR.SYNC.DEFER_BLOCKING R3, 0x100 ;  /* 0x000400030000751d */ /* 0x0003ec0000010000 */
[----:B------:R-:W-:Y:S01]  /*a640*/  WARPGROUP.ARRIVE ;  /* 0x00000000000079c5 */ /* 0x000fe20000000000 */
[----:B0-----:R-:W-:Y:S01]  /*a650*/  LOP3.LUT P2, RZ, R8, 0x7f, RZ, 0xc0, !PT ;  /* 0x0000007f08ff7812 */ /* 0x001fe2000784c0ff */
[----:B------:R-:W-:-:S04]  /*a660*/  IMAD.MOV.U32 R8, RZ, RZ, R5 ;  /* 0x000000ffff087224 */ /* 0x000fc800078e0005 */
[----:B------:R-:W-:Y:S01]  /*a670*/  HGMMA.64x256x16.F32 R24, R152, gdesc[UR4].tnspB, R24, gsb0 ;  /* 0x43e0000498187df0 */ /* 0x000fe20008000818 */
[----:B------:R-:W-:Y:S01]  /*a680*/  UIADD3 UR6, UR11, 0x80, URZ ;  /* 0x000000800b067890 */ /* 0x000fe2000fffe03f */
[----:B------:R-:W-:-:S06]  /*a690*/  UMOV UR7, 0x40000040 ;  /* 0x4000004000077882 */ /* 0x000fcc0000000000 */
[----:B------:R-:W-:-:S05]  /*a6a0*/  @!P2 VIADD R178, R178, 0x22860 ;  /* 0x00022860b2b2a836 */ /* 0x000fca0000000000 */
[----:B------:R-:W-:Y:S01]  /*a6b0*/  @!P2 PRMT R178, RZ, 0x654, R178 ;  /* 0x00000654ffb2a816 */ /* 0x000fe200000000b2 */
[----:B------:R-:W-:Y:S02]  /*a6c0*/  WARPGROUP.DEPBAR.LE gsb0, 0x0 ;  /* 0x00008000000079c5 */ /* 0x000fe40000010000 */
[----:B------:R-:W-:-:S12]  /*a6d0*/  WARPGROUP.ARRIVE ;  /* 0x00000000000079c5 */ /* 0x000fd80000000000 */
        /* <DEDUP_REMOVED lines=28> */
[----:B-1----:R-:W-:-:S07]  /*a8a0*/  IMAD.MOV.U32 R3, RZ, RZ, R6 ;  /* 0x000000ffff037224 */ /* 0x002fce00078e0006 */
.L_x_11043:
[----:B------:R-:W-:-:S13]  /*a8b0*/  ISETP.GE.AND P1, PT, R3, UR39, PT ;  /* 0x0000002703007c0c */ /* 0x000fda000bf26270 */
[----:B------:R-:W-:Y:S05]  /*a8c0*/  @!P1 BRA `(.L_x_11053) ;  /* 0x00000034008c9947 */ /* 0x000fea0003800000 */
[----:B------:R-:W-:Y:S01]  /*a8d0*/  IMAD.MOV.U32 R9, RZ, RZ, R5 ;  /* 0x000000ffff097224 */ /* 0x000fe200078e0005 */
[----:B------:R-:W-:Y:S01]  /*a8e0*/  ULDC UR24, c[0x0][0x9e4] ;  /* 0x0002790000187ab9 */ /* 0x000fe20000000800 */
[----:B0-----:R-:W-:Y:S01]  /*a8f0*/  IMAD.MOV.U32 R8, RZ, RZ, R4 ;  /* 0x000000ffff087224 */ /* 0x001fe200078e0004 */
[----:B------:R-:W-:Y:S01]  /*a900*/  ULDC UR25, c[0x0][0x288] ;  /* 0x0000a20000197ab9 */ /* 0x000fe20000000800 */
[----:B------:R-:W-:Y:S01]  /*a910*/  ULDC UR26, c[0x0][0x9d8] ;  /* 0x00027600001a7ab9 */ /* 0x000fe20000000800 */
[----:B------:R-:W-:Y:S01]  /*a920*/  ULDC UR23, c[0x0][0x988] ;  /* 0x0002620000177ab9 */ /* 0x000fe20000000800 */
[----:B------:R-:W-:-:S05]  /*a930*/  ULDC UR27, c[0x0][0x9e0] ;  /* 0x00027800001b7ab9 */ /* 0x000fca0000000800 */
.L_x_11070:
[----:B------:R-:W-:-:S04]  /*a940*/  UIADD3 UR36, UR36, 0x1, URZ ;  /* 0x0000000124247890 */ /* 0x000fc8000fffe03f */
[----:B------:R-:W-:-:S04]  /*a950*/  UISETP.NE.AND UP2, UPT, UR36, 0x2, UPT ;  /* 0x000000022400788c */ /* 0x000fc8000bf45270 */
[----:B------:R-:W-:Y:S02]  /*a960*/  USEL UR6, URZ, 0x1, UP2 ;  /* 0x000000013f067887 */ /* 0x000fe40009000000 */
[----:B------:R-:W-:Y:S02]  /*a970*/  USEL UR36, UR36, URZ, UP2 ;  /* 0x0000003f24247287 */ /* 0x000fe40009000000 */
[----:B------:R-:W-:Y:S01]  /*a980*/  ULOP3.LUT UR37, UR37, UR6, URZ, 0x3c, !UPT ;  /* 0x0000000625257292 */ /* 0x000fe2000f8e3c3f */
[----:B------:R-:W-:Y:S11]  /*a990*/  @!P0 BRA `(.L_x_11054) ;  /* 0x0000000000048947 */ /* 0x000ff60003800000 */
[----:B------:R-:W-:Y:S01]  /*a9a0*/  BPT.TRAP 0x1 ;  /* 0x000000040000795c */ /* 0x000fe20000300000 */
.L_x_11054:
        /* <DEDUP_REMOVED lines=9> */
.L_x_11055:
[----:B-1----:R-:W-:Y:S05]  /*aa40*/  @P1 BRA `(.L_x_11056) ;  /* 0x0000000000081947 */ /* 0x002fea0003800000 */
[----:B------:R-:W1:Y:S02]  /*aa50*/  SYNCS.PHASECHK.TRANS64.TRYWAIT P1, [UR28+0x22830], R6 ;  /* 0x02283006ff0075a7 */ /* 0x000e64000802015c */
[----:B-1----:R-:W-:Y:S05]  /*aa60*/  @!P1 BRA `(.L_x_11057) ;  /* 0x000000b400709947 */ /* 0x002fea0003800000 */
.L_x_11056:
[----:B------:R-:W-:Y:S01]  /*aa70*/  UIMAD UR18, UR36, 0x300, UR20 ;  /* 0x00000300241278a4 */ /* 0x000fe2000f8e0214 */
[----:B------:R-:W-:Y:S01]  /*aa80*/  WARPGROUP.ARRIVE ;  /* 0x00000000000079c5 */ /* 0x000fe20000000000 */
[----:B------:R-:W-:Y:S01]  /*aa90*/  UMOV UR19, 0x40000040 ;  /* 0x4000004000137882 */ /* 0x000fe20000000000 */
[----:B------:R-:W-:Y:S01]  /*aaa0*/  UMOV UR7, 0x40000040 ;  /* 0x4000004000077882 */ /* 0x000fe20000000000 */
[----:B------:R-:W-:-:S03]  /*aab0*/  UIADD3 UR6, UR18, 0x2, URZ ;  /* 0x0000000212067890 */ /* 0x000fc6000fffe03f */
[----:B-1----:R-:W1:Y:S01]  /*aac0*/  S2R R5, SR_TID.X ;  /* 0x0000000000057919 */ /* 0x002e620000002100 */
[----:B------:R-:W-:Y:S01]  /*aad0*/  UIADD3 UR10, UR18, 0x4, URZ ;  /* 0x00000004120a7890 */ /* 0x000fe2000fffe03f */
[----:B------:R-:W-:Y:S01]  /*aae0*/  PLOP3.LUT P1, PT, PT, PT, UP0, 0x80, 0x0 ;  /* 0x000000000000781c */ /* 0x000fe20003f2f008 */
[----:B------:R-:W-:Y:S01]  /*aaf0*/  UMOV UR11, 0x40000040 ;  /* 0x40000040000b7882 */ /* 0x000fe20000000000 */
[----:B------:R-:W-:Y:S01]  /*ab00*/  HGMMA.64x96x16.F32 R152, gdesc[UR16], RZ, !UPT, gsb0 ;  /* 0x01600000109879f0 */ /* 0x000fe2000c0008ff */
[----:B------:R-:W-:Y:S01]  /*ab10*/  UIADD3 UR14, UR18, 0x6, URZ ;  /* 0x00000006120e7890 */ /* 0x000fe2000fffe03f */
[----:B------:R-:W-:Y:S01]  /*ab20*/  PLOP3.LUT P2, PT, PT, PT, UP0, 0x80, 0x0 ;  /* 0x000000000000781c */ /* 0x000fe20003f4f008 */
[----:B------:R-:W-:Y:S01]  /*ab30*/  UMOV UR15, 0x40000040 ;  /* 0x40000040000f7882 */ /* 0x000fe20000000000 */
[----:B-1----:R-:W-:Y:S02]  /*ab40*/  LOP3.LUT P3, RZ, R5, 0x7f, RZ, 0xc0, !PT ;  /* 0x0000007f05ff7812 */ /* 0x002fe4000786c0ff */
[----:B------:R-:W-:-:S04]  /*ab50*/  SHF.R.U32.HI R5, RZ, 0x7, R5 ;  /* 0x00000007ff057819 */ /* 0x000fc80000011605 */
[----:B------:R-:W-:Y:S01]  /*ab60*/  IADD3 R7, -R5, 0xb, RZ ;  /* 0x0000000b05077810 */ /* 0x000fe20007ffe1ff */
[----:B------:R-:W-:Y:S02]  /*ab70*/  WARPGROUP.DEPBAR.LE gsb0, 0x0 ;  /* 0x00008000000079c5 */ /* 0x000fe40000010000 */
[----:B------:R-:W-:-:S06]  /*ab80*/  WARPGROUP.ARRIVE ;  /* 0x00000000000079c5 */ /* 0x000fcc0000000000 */
[----:B------:R-:W-:Y:S01]  /*ab90*/  HGMMA.64x96x16.F32 R152, gdesc[UR4], R152, gsb0 ;  /* 0x01600000049879f0 */ /* 0x000fe20008000898 */
[----:B------:R-:W-:Y:S02]  /*aba0*/  @UP0 ULDC UR6, c[0x0][0x44c] ;  /* 0x0001130000060ab9 */ /* 0x000fe40000000800 */
        /* <DEDUP_REMOVED lines=23> */
[----:B------:R-:W-:Y:S01]  /*ad20*/  FMUL.FTZ R176, R186, UR26 ;  /* 0x0000001abab07c20 */ /* 0x000fe20008410000 */
[----:B------:R-:W-:Y:S01]  /*ad30*/  FMUL.FTZ R161, R171, UR26 ;  /* 0x0000001aaba17c20 */ /* 0x000fe20008410000 */
[----:B------:R-:W-:Y:S01]  /*ad40*/  FMUL.FTZ R186, R195, UR26 ;  /* 0x0000001ac3ba7c20 */ /* 0x000fe20008410000 */
[----:B------:R-:W-:Y:S01]  /*ad50*/  FMUL.FTZ R12, R152, UR26 ;  /* 0x0000001a980c7c20 */ /* 0x000fe20008410000 */
[----:B------:R-:W-:Y:S01]  /*ad60*/  FMUL.FTZ R13, R153, UR26 ;  /* 0x0000001a990d7c20 */ /* 0x000fe20008410000 */
[----:B------:R-:W-:Y:S01]  /*ad70*/  FMUL.FTZ R21, R157, UR26 ;  /* 0x0000001a9d157c20 */ /* 0x000fe20008410000 */
[----:B------:R-:W-:Y:S01]  /*ad80*/  FMUL.FTZ R171, R177, UR26 ;  /* 0x0000001ab1ab7c20 */ /* 0x000fe20008410000 */
[----:B------:R-:W1:Y:S01]  /*ad90*/  SHFL.IDX PT, R195, R193, RZ, 0x1c1f ;  /* 0x001c1fffc1c37589 */ /* 0x000e6200000e0000 */
        /* <DEDUP_REMOVED lines=9> */
[----:B------:R-:W-:-:S02]  /*ae30*/  IMAD R187, R3, -0x60, RZ ;  /* 0xffffffa003bb7824 */ /* 0x000fc400078e02ff */
        /* <DEDUP_REMOVED lines=18> */
[----:B------:R-:W-:-:S02]  /*af60*/  VIADD R5, R187, 0x1 ;  /* 0x00000001bb057836 */ /* 0x000fc40000000000 */
[----:B------:R-:W-:Y:S01]  /*af70*/  FMUL.FTZ R189, R198, UR26 ;  /* 0x0000001ac6bd7c20 */ /* 0x000fe20008410000 */
[----:B------:R-:W-:Y:S01]  /*af80*/  FMUL.FTZ R191, R199, UR26 ;  /* 0x0000001ac7bf7c20 */ /* 0x000fe20008410000 */
[----:B------:R-:W-:Y:S01]  /*af90*/  IMAD.U32 R181, RZ, RZ, UR28 ;  /* 0x0000001cffb57e24 */ /* 0x000fe2000f8e00ff */
[----:B------:R-:W-:Y:S01]  /*afa0*/  PLOP3.LUT P1, PT, PT, PT, UP1, 0x40, 0x0 ;  /* 0x000000000000781c */ /* 0x000fe20003f2e818 */
[----:B------:R-:W-:Y:S01]  /*afb0*/  IMAD R5, R18, -0x2, R5 ;  /* 0xfffffffe12057824 */ /* 0x000fe200078e0205 */
[----:B------:R-:W2:Y:S01]  /*afc0*/  MUFU.TANH R12, R12 ;  /* 0x0000000c000c7308 */ /* 0x000ea20000002400 */
[----:B------:R-:W-:-:S03]  /*afd0*/  @!P3 VIADD R4, R181, 0x22840 ;  /* 0x00022840b504b836 */ /* 0x000fc60000000000 */
[----:B------:R-:W-:Y:S02]  /*afe0*/  IADD3 R5, R5, -UR25, R16 ;  /* 0x8000001905057c10 */ /* 0x000fe4000fffe010 */
[----:B------:R-:W-:Y:S01]  /*aff0*/  @!P3 PRMT R4, RZ, 0x654, R4 ;  /* 0x00000654ff04b816 */ /* 0x000fe20000000004 */
[----:B------:R3:W-:Y:S06]  /*b000*/  BAR.ARV R7, 0x100 ;  /* 0x000400070000751d */ /* 0x0007ec0000002000 */
[----:B------:R-:W4:Y:S01]  /*b010*/  MUFU.TANH R13, R13 ;  /* 0x0000000d000d7308 */ /* 0x000f220000002400 */
[C---:B------:R-:W-:Y:S01]  /*b020*/  VIADD R199, R5.reuse, UR27 ;  /* 0x0000001b05c77c36 */ /* 0x040fe20008000000 */
[----:B------:R3:W-:Y:S01]  /*b030*/  @!P3 SYNCS.ARRIVE.TRANS64.RED.A1T0 RZ, [R4+URZ], RZ ;  /* 0x000000ff04ffb9a7 */ /* 0x0007e2000810043f */
[----:B------:R-:W-:-:S02]  /*b040*/  VIADD R198, R5, UR22 ;  /* 0x0000001605c67c36 */ /* 0x000fc40008000000 */
        /* <DEDUP_REMOVED lines=61> */
.L_x_11060:
[----:B------:R-:W-:-:S05]  /*b420*/  IMAD.U32 R204, RZ, RZ, UR24 ;  /* 0x00000018ffcc7e24 */ /* 0x000fca000f8e00ff */
[----:B------:R-:W-:-:S13]  /*b430*/  ISETP.NE.AND P1, PT, R204, 0x1, PT ;  /* 0x00000001cc00780c */ /* 0x000fda0003f25270 */
[----:B------:R-:W1:Y:S02]  /*b440*/  @P1 LDC.64 R4, c[0x0][0x9e8] ;  /* 0x00027a00ff041b82 */ /* 0x000e640000000a00 */
[----:B-1----:R-:W-:-:S05]  /*b450*/  @P1 IMAD.HI.U32 R4, R195, R4, RZ ;  /* 0x00000004c3041227 */ /* 0x002fca00078e00ff */
[----:B------:R-:W-:-:S07]  /*b460*/  @P1 SHF.R.U32.HI R195, RZ, R5, R4 ;  /* 0x00000005ffc31219 */ /* 0x000fce0000011604 */
.L_x_11061:
[----:B------:R-:W-:Y:S05]  /*b470*/  BSYNC B0 ;  /* 0x0000000000007941 */ /* 0x000fea0003800000 */
.L_x_11059:
[----:B------:R-:W-:-:S04]  /*b480*/  IMAD R4, R18, -0x2, R187 ;  /* 0xfffffffe12047824 */ /* 0x000fc800078e02bb */
[----:B------:R-:W-:-:S05]  /*b490*/  IMAD R4, R195, R204, R4 ;  /* 0x000000ccc3047224 */ /* 0x000fca00078e0204 */
[----:B------:R-:W-:Y:S02]  /*b4a0*/  VIADDMNMX R197, R4, R204, R197, PT ;  /* 0x000000cc04c57246 */ /* 0x000fe400038001c5 */
[----:B------:R-:W-:-:S07]  /*b4b0*/  VIMNMX R196, R196, R4, !PT ;  /* 0x00000004c4c47248 */ /* 0x000fce0007fe0100 */
.L_x_11058:
[C---:B------:R-:W-:Y:S01]  /*b4c0*/  ISETP.GE.AND P1, PT, R187.reuse, 0x1, PT ;  /* 0x00000001bb00780c */ /* 0x040fe20003f26270 */
[----:B------:R-:W1:Y:S01]  /*b4d0*/  SHFL.IDX PT, R193, R193, 0x1, 0x1c1f ;  /* 0x003c1f00c1c17f89 */ /* 0x000e6200000e0000 */
[----:B------:R-:W-:Y:S02]  /*b4e0*/  ISETP.GE.AND P4, PT, R187, 0x9, PT ;  /* 0x00000009bb00780c */ /* 0x000fe40003f86270 */
[----:B------:R-:W-:Y:S02]  /*b4f0*/  LOP3.LUT R17, R17, 0xfffbffff, RZ, 0xc0, !PT ;  /* 0xfffbffff11117812 */ /* 0x000fe400078ec0ff */
[----:B------:R-:W-:-:S04]  /*b500*/  ISETP.GT.AND P2, PT, R196, RZ, !P1 ;  /* 0x000000ffc400720c */ /* 0x000fc80004f44270 */
[----:B------:R-:W-:-:S03]  /*b510*/  ISETP.LT.OR P2, PT, R197, 0x1, P2 ;  /* 0x00000001c500780c */ /* 0x000fc60001741670 */
[----:B------:R-:W-:Y:S02]  /*b520*/  @P1 LOP3.LUT R17, R17, 0x40000, RZ, 0xfc, !PT ;  /* 0x0004000011111812 */ /* 0x000fe400078efcff */
[----:B------:R-:W-:Y:S02]  /*b530*/  ISETP.GE.AND P1, PT, R187, 0x2, PT ;  /* 0x00000002bb00780c */ /* 0x000fe40003f26270 */
[----:B------:R-:W-:Y:S02]  /*b540*/  LOP3.LUT R17, R17, 0xfffffffd, RZ, 0xc0, !PT ;  /* 0xfffffffd11117812 */ /* 0x000fe400078ec0ff */
[----:B------:R-:W-:Y:S02]  /*b550*/  FSEL R195, R12, -INF , !P2 ;  /* 0xff8000000cc37808 */ /* 0x000fe40005000000 */
[----:B------:R-:W-:Y:S02]  /*b560*/  ISETP.GT.AND P3, PT, R196, 0x1, !P1 ;  /* 0x00000001c400780c */ /* 0x000fe40004f64270 */
[----:B------:R-:W-:-:S02]  /*b570*/  @P4 LOP3.LUT R17, R17, 0x2, RZ, 0xfc, !PT ;  /* 0x0000000211114812 */ /* 0x000fc400078efcff */
[----:B------:R-:W-:Y:S01]  /*b580*/  ISETP.GT.AND P2, PT, R196, 0x8, !P4 ;  /* 0x00000008c400780c */ /* 0x000fe20006744270 */
[--C-:B-1----:R-:W-:Y:S01]  /*b590*/  IMAD.IADD R199, R199, 0x1, R193.reuse ;  /* 0x00000001c7c77824 */ /* 0x102fe200078e02c1 */
[----:B------:R-:W-:Y:S01]  /*b5a0*/  ISETP.GE.AND P4, PT, R187, 0xa, PT ;  /* 0x0000000abb00780c */ /* 0x000fe20003f86270 */
[----:B------:R-:W-:Y:S01]  /*b5b0*/  IMAD.IADD R198, R198, 0x1, R193 ;  /* 0x00000001c6c67824 */ /* 0x000fe200078e02c1 */
[C---:B------:R-:W-:Y:S02]  /*b5c0*/  ISETP.LT.OR P3, PT, R197.reuse, 0x2, P3 ;  /* 0x00000002c500780c */ /* 0x040fe40001f61670 */
[----:B------:R-:W-:Y:S02]  /*b5d0*/  ISETP.LT.OR P2, PT, R197, 0x9, P2 ;  /* 0x00000009c500780c */ /* 0x000fe40001741670 */
[----:B------:R-:W-:Y:S02]  /*b5e0*/  FSEL R13, R13, -INF , !P3 ;  /* 0xff8000000d0d7808 */ /* 0x000fe40005800000 */
[----:B------:R-:W-:-:S02]  /*b5f0*/  ISETP.GE.AND P3, PT, R187, 0x11, PT ;  /* 0x00000011bb00780c */ /* 0x000fc40003f66270 */
[----:B------:R-:W-:Y:S02]  /*b600*/  LOP3.LUT R17, R17, 0xfffffffb, RZ, 0xc0, !PT ;  /* 0xfffffffb11117812 */ /* 0x000fe400078ec0ff */
[----:B0-----:R-:W-:Y:S02]  /*b610*/  FSEL R20, R20, -INF , !P2 ;  /* 0xff80000014147808 */ /* 0x001fe40005000000 */
[----:B------:R-:W-:Y:S02]  /*b620*/  ISETP.GT.AND P2, PT, R196, 0x9, !P4 ;  /* 0x00000009c400780c */ /* 0x000fe40006744270 */
[----:B------:R-:W-:Y:S02]  /*b630*/  @P4 LOP3.LUT R17, R17, 0x4, RZ, 0xfc, !PT ;  /* 0x0000000411114812 */ /* 0x000fe400078efcff */
[----:B------:R-:W-:Y:S02]  /*b640*/  ISETP.LT.OR P2, PT, R197, 0xa, P2 ;  /* 0x0000000ac500780c */ /* 0x000fe40001741670 */
[----:B------:R-:W-:-:S02]  /*b650*/  LOP3.LUT R17, R17, 0xfffffff7, RZ, 0xc0, !PT ;  /* 0xfffffff711117812 */ /* 0x000fc400078ec0ff */
[----:B------:R-:W-:Y:S02]  /*b660*/  FSEL R21, R21, -INF , !P2 ;  /* 0xff80000015157808 */ /* 0x000fe40005000000 */
[----:B------:R-:W-:Y:S02]  /*b670*/  @P3 LOP3.LUT R17, R17, 0x8, RZ, 0xfc, !PT ;  /* 0x0000000811113812 */ /* 0x000fe400078efcff */
[----:B------:R-:W-:Y:S02]  /*b680*/  ISETP.GT.AND P2, PT, R196, 0x10, !P3 ;  /* 0x00000010c400780c */ /* 0x000fe40005f44270 */
[----:B------:R-:W-:Y:S02]  /*b690*/  ISETP.GE.AND P3, PT, R187, 0x12, PT ;  /* 0x00000012bb00780c */ /* 0x000fe40003f66270 */
[----:B------:R-:W-:Y:S02]  /*b6a0*/  ISETP.LT.OR P2, PT, R197, 0x11, P2 ;  /* 0x00000011c500780c */ /* 0x000fe40001741670 */
[----:B------:R-:W-:-:S02]  /*b6b0*/  LOP3.LUT R17, R17, 0xffffffef, RZ, 0xc0, !PT ;  /* 0xffffffef11117812 */ /* 0x000fc400078ec0ff */
[----:B------:R-:W-:Y:S02]  /*b6c0*/  FSEL R154, R154, -INF , !P2 ;  /* 0xff8000009a9a7808 */ /* 0x000fe40005000000 */
        /* <DEDUP_REMOVED lines=118> */
.L_x_11064:
[----:B------:R-:W-:-:S05]  /*be30*/  IMAD.U32 R12, RZ, RZ, UR24 ;  /* 0x00000018ff0c7e24 */ /* 0x000fca000f8e00ff */
[----:B------:R-:W-:-:S13]  /*be40*/  ISETP.NE.AND P6, PT, R12, 0x1, PT ;  /* 0x000000010c00780c */ /* 0x000fda0003fc5270 */
[----:B------:R-:W0:Y:S02]  /*be50*/  @P6 LDC.64 R4, c[0x0][0x9e8] ;  /* 0x00027a00ff046b82 */ /* 0x000e240000000a00 */
[----:B0-----:R-:W-:-:S05]  /*be60*/  @P6 IMAD.HI.U32 R4, R193, R4, RZ ;  /* 0x00000004c1046227 */ /* 0x001fca00078e00ff */
[----:B------:R-:W-:-:S07]  /*be70*/  @P6 SHF.R.U32.HI R193, RZ, R5, R4 ;  /* 0x00000005ffc16219 */ /* 0x000fce0000011604 */
.L_x_11065:
[----:B------:R-:W-:Y:S05]  /*be80*/  BSYNC B0 ;  /* 0x0000000000007941 */ /* 0x000fea0003800000 */
.L_x_11063:
[----:B------:R-:W-:-:S04]  /*be90*/  IMAD R187, R18, -0x2, R187 ;  /* 0xfffffffe12bb7824 */ /* 0x000fc800078e02bb */
[----:B------:R-:W-:-:S05]  /*bea0*/  IMAD R193, R193, R12, R187 ;  /* 0x0000000cc1c17224 */ /* 0x000fca00078e02bb */
[----:B------:R-:W-:Y:S02]  /*beb0*/  VIADDMNMX R199, R193, R12, R199, PT ;  /* 0x0000000cc1c77246 */ /* 0x000fe400038001c7 */
[----:B------:R-:W-:-:S07]  /*bec0*/  VIMNMX R198, R198, R193, !PT ;  /* 0x000000c1c6c67248 */ /* 0x000fce0007fe0100 */
.L_x_11062:
        /* <DEDUP_REMOVED lines=72> */
[----:B------:R-:W-:Y:S02]  /*c350*/  ISETP.LT.OR P1, PT, R199, 0x2a, P1 ;  /* 0x0000002ac700780c */ /* 0x000fe40000f21670 */
[----:B------:R-:W-:Y:S02]  /*c360*/  ISETP.GT.AND P4, PT, R198, 0x51, !P4 ;  /* 0x00000051c600780c */ /* 0x000fe40006784270 */
[----:B------:R-:W-:-:S02]  /*c370*/  FSEL R165, R165, -INF , !P1 ;  /* 0xff800000a5a57808 */ /* 0x000fc40004800000 */
[----:B------:R-:W-:Y:S02]  /*c380*/  LOP3.LUT P1, RZ, R17, 0x800, RZ, 0xc0, !PT ;  /* 0x0000080011ff7812 */ /* 0x000fe4000782c0ff */
[----:B0-----:R-:W-:Y:S02]  /*c390*/  FMNMX.FTZ R193, R5, R4, !PT ;  /* 0x0000000405c17209 */ /* 0x001fe40007810000 */
[C---:B------:R-:W-:Y:S02]  /*c3a0*/  ISETP.GT.AND P1, PT, R198.reuse, 0x30, !P1 ;  /* 0x00000030c600780c */ /* 0x040fe40004f24270 */
[C---:B------:R-:W-:Y:S01]  /*c3b0*/  ISETP.LT.OR P3, PT, R199.reuse, 0x51, P3 ;  /* 0x00000051c700780c */ /* 0x040fe20001f61670 */
[----:B------:R-:W0:Y:S01]  /*c3c0*/  SHFL.BFLY PT, R4, R193, 0x1, 0x1f ;  /* 0x0c201f00c1047f89 */ /* 0x000e2200000e0000 */
[----:B------:R-:W-:Y:S02]  /*c3d0*/  ISETP.LT.OR P1, PT, R199, 0x31, P1 ;  /* 0x00000031c700780c */ /* 0x000fe40000f21670 */
[----:B------:R-:W-:-:S02]  /*c3e0*/  ISETP.GT.AND P5, PT, R198, 0x58, !P5 ;  /* 0x00000058c600780c */ /* 0x000fc40006fa4270 */
[----:B------:R-:W-:Y:S02]  /*c3f0*/  FSEL R168, R168, -INF , !P1 ;  /* 0xff800000a8a87808 */ /* 0x000fe40004800000 */
[----:B------:R-:W-:Y:S02]  /*c400*/  LOP3.LUT P1, RZ, R17, 0x400, RZ, 0xc0, !PT ;  /* 0x0000040011ff7812 */ /* 0x000fe4000782c0ff */
[C---:B------:R-:W-:Y:S02]  /*c410*/  ISETP.LT.OR P4, PT, R199.reuse, 0x52, P4 ;  /* 0x00000052c700780c */ /* 0x040fe40002781670 */
[----:B------:R-:W-:Y:S02]  /*c420*/  ISETP.GT.AND P1, PT, R198, 0x31, !P1 ;  /* 0x00000031c600780c */ /* 0x000fe40004f24270 */
[----:B------:R-:W-:Y:S02]  /*c430*/  FSEL R184, R184, -INF , !P3 ;  /* 0xff800000b8b87808 */ /* 0x000fe40005800000 */
        /* <DEDUP_REMOVED lines=27> */
[C---:B------:R-:W-:Y:S02]  /*c5f0*/  ISETP.GT.AND P1, PT, R198.reuse, RZ, !P6 ;  /* 0x000000ffc600720c */ /* 0x040fe40007724270 */
[----:B------:R-:W-:Y:S02]  /*c600*/  LOP3.LUT P6, RZ, R17, 0x1, RZ, 0xc0, !PT ;  /* 0x0000000111ff7812 */ /* 0x000fe400078cc0ff */
[----:B------:R-:W-:Y:S02]  /*c610*/  ISETP.LT.OR P1, PT, R199, 0x1, P1 ;  /* 0x00000001c700780c */ /* 0x000fe40000f21670 */
[----:B------:R-:W-:Y:S02]  /*c620*/  ISETP.GT.AND P2, PT, R198, 0x59, !P6 ;  /* 0x00000059c600780c */ /* 0x000fe40007744270 */
[----:B------:R-:W-:-:S02]  /*c630*/  FSEL R10, R10, -INF , !P1 ;  /* 0xff8000000a0a7808 */ /* 0x000fc40004800000 */
[----:B------:R-:W-:Y:S02]  /*c640*/  FSETP.NEU.FTZ.AND P1, PT, R4, -INF , PT ;  /* 0xff8000000400780b */ /* 0x000fe40003f3d000 */
[----:B------:R-:W-:Y:S02]  /*c650*/  FMNMX.FTZ R196, R10, R9, !PT ;  /* 0x000000090ac47209 */ /* 0x000fe40007810000 */
[----:B------:R-:W-:Y:S02]  /*c660*/  FSEL R12, R12, RZ, P1 ;  /* 0x000000ff0c0c7208 */ /* 0x000fe40000800000 */
[----:B------:R-:W-:Y:S02]  /*c670*/  FMNMX.FTZ R5, R11, R196, !PT ;  /* 0x000000c40b057209 */ /* 0x000fe40007810000 */
[----:B------:R-:W-:Y:S01]  /*c680*/  ISETP.LT.OR P2, PT, R199, 0x5a, P2 ;  /* 0x0000005ac700780c */ /* 0x000fe20001741670 */
[--C-:B------:R-:W-:Y:S01]  /*c690*/  FFMA.FTZ R193, R13, UR10, -R12.reuse ;  /* 0x0000000a0dc17c23 */ /* 0x100fe2000801080c */
[----:B------:R-:W-:Y:S01]  /*c6a0*/  FMNMX.FTZ R204, R14, R5, !PT ;  /* 0x000000050ecc7209 */ /* 0x000fe20007810000 */
[--C-:B------:R-:W-:Y:S01]  /*c6b0*/  FFMA.FTZ R13, R20, UR10, -R12.reuse ;  /* 0x0000000a140d7c23 */ /* 0x100fe2000801080c */
[--C-:B------:R-:W-:Y:S01]  /*c6c0*/  FFMA.FTZ R187, R195, UR10, -R12.reuse ;  /* 0x0000000ac3bb7c23 */ /* 0x100fe2000801080c */
[--C-:B------:R-:W-:Y:S01]  /*c6d0*/  FFMA.FTZ R195, R21, UR10, -R12.reuse ;  /* 0x0000000a15c37c23 */ /* 0x100fe2000801080c */
[----:B------:R-:W-:Y:S01]  /*c6e0*/  FMNMX.FTZ R5, R15, R204, !PT ;  /* 0x000000cc0f057209 */ /* 0x000fe20007810000 */
[--C-:B------:R-:W-:Y:S01]  /*c6f0*/  FFMA.FTZ R21, R154, UR10, -R12.reuse ;  /* 0x0000000a9a157c23 */ /* 0x100fe2000801080c */
[----:B------:R0:W-:Y:S01]  /*c700*/  MUFU.EX2 R196, R193 ;  /* 0x000000c100c47308 */ /* 0x0001e20000000800 */
[----:B------:R-:W-:Y:S01]  /*c710*/  FSEL R191, R191, -INF , !P2 ;  /* 0xff800000bfbf7808 */ /* 0x000fe20005000000 */
[--C-:B------:R-:W-:Y:S01]  /*c720*/  FFMA.FTZ R214, R185, UR10, -R12.reuse ;  /* 0x0000000ab9d67c23 */ /* 0x100fe2000801080c */
[----:B------:R-:W-:Y:S01]  /*c730*/  FMNMX.FTZ R20, R152, R5, !PT ;  /* 0x0000000598147209 */ /* 0x000fe20007810000 */
[--C-:B------:R-:W-:Y:S01]  /*c740*/  FFMA.FTZ R163, R163, UR10, -R12.reuse ;  /* 0x0000000aa3a37c23 */ /* 0x100fe2000801080c */
[----:B------:R-:W-:Y:S01]  /*c750*/  FSEL R185, R4, RZ, P1 ;  /* 0x000000ff04b97208 */ /* 0x000fe20000800000 */
[--C-:B------:R-:W-:Y:S01]  /*c760*/  FFMA.FTZ R166, R166, UR10, -R12.reuse ;  /* 0x0000000aa6a67c23 */ /* 0x100fe2000801080c */
[----:B------:R-:W-:Y:S01]  /*c770*/  FMNMX.FTZ R5, R153, R20, !PT ;  /* 0x0000001499057209 */ /* 0x000fe20007810000 */
[----:B------:R-:W-:Y:S01]  /*c780*/  MUFU.EX2 R187, R187 ;  /* 0x000000bb00bb7308 */ /* 0x000fe20000000800 */
[--C-:B0-----:R-:W-:Y:S01]  /*c790*/  FFMA.FTZ R193, R155, UR10, -R12.reuse ;  /* 0x0000000a9bc17c23 */ /* 0x101fe2000801080c */
[----:B------:R-:W-:Y:S01]  /*c7a0*/  FFMA.FTZ R155, R158, UR10, -R12 ;  /* 0x0000000a9e9b7c23 */ /* 0x000fe2000801080c */
[----:B------:R-:W-:Y:S01]  /*c7b0*/  FMNMX.FTZ R204, R156, R5, !PT ;  /* 0x000000059ccc7209 */ /* 0x000fe20007810000 */
[----:B------:R-:W-:Y:S01]  /*c7c0*/  FADD.FTZ R8, -R185, R8 ;  /* 0x00000008b9087221 */ /* 0x000fe20000010100 */
[----:B------:R-:W-:-:S02]  /*c7d0*/  FFMA.FTZ R192, R192, UR10, -R12 ;  /* 0x0000000ac0c07c23 */ /* 0x000fc4000801080c */
[----:B------:R-:W-:Y:S01]  /*c7e0*/  FMNMX.FTZ R5, R157, R204, !PT ;  /* 0x000000cc9d057209 */ /* 0x000fe20007810000 */
[----:B------:R-:W-:Y:S01]  /*c7f0*/  FMUL.FTZ R8, R8, UR10 ;  /* 0x0000000a08087c20 */ /* 0x000fe20008410000 */
[----:B------:R-:W-:Y:S02]  /*c800*/  MUFU.EX2 R20, R195 ;  /* 0x000000c300147308 */ /* 0x000fe40000000800 */
[----:B------:R-:W-:-:S04]  /*c810*/  FMNMX.FTZ R154, R160, R5, !PT ;  /* 0x00000005a09a7209 */ /* 0x000fc80007810000 */
[----:B------:R-:W-:Y:S02]  /*c820*/  FMNMX.FTZ R5, R161, R154, !PT ;  /* 0x0000009aa1057209 */ /* 0x000fe40007810000 */
[----:B------:R-:W0:Y:S02]  /*c830*/  MUFU.EX2 R8, R8 ;  /* 0x0000000800087308 */ /* 0x000e240000000800 */
[----:B------:R-:W-:-:S04]  /*c840*/  FMNMX.FTZ R204, R164, R5, !PT ;  /* 0x00000005a4cc7209 */ /* 0x000fc80007810000 */
[----:B------:R-:W-:Y:S01]  /*c850*/  FMNMX.FTZ R5, R165, R204, !PT ;  /* 0x000000cca5057209 */ /* 0x000fe20007810000 */
[--C-:B------:R-:W-:Y:S01]  /*c860*/  FFMA.FTZ R204, R159, UR10, -R12.reuse ;  /* 0x0000000a9fcc7c23 */ /* 0x100fe2000801080c */
[----:B------:R-:W1:Y:S01]  /*c870*/  MUFU.EX2 R13, R13 ;  /* 0x0000000d000d7308 */ /* 0x000e620000000800 */
[----:B------:R-:W-:Y:S01]  /*c880*/  FFMA.FTZ R159, R162, UR10, -R12 ;  /* 0x0000000aa29f7c23 */ /* 0x000fe2000801080c */
[----:B------:R-:W-:-:S04]  /*c890*/  FMNMX.FTZ R158, R168, R5, !PT ;  /* 0x00000005a89e7209 */ /* 0x000fc80007810000 */
[----:B------:R-:W-:Y:S02]  /*c8a0*/  FMNMX.FTZ R5, R169, R158, !PT ;  /* 0x0000009ea9057209 */ /* 0x000fe40007810000 */
[----:B------:R-:W-:Y:S01]  /*c8b0*/  MUFU.EX2 R154, R193 ;  /* 0x000000c1009a7308 */ /* 0x000fe20000000800 */
[-C--:B0-----:R-:W-:Y:S01]  /*c8c0*/  FMUL.FTZ R24, R24, R8.reuse ;  /* 0x0000000818187220 */ /* 0x081fe20000410000 */
[----:B------:R-:W-:Y:S01]  /*c8d0*/  FMNMX.FTZ R158, R172, R5, !PT ;  /* 0x00000005ac9e7209 */ /* 0x000fe20007810000 */
[-C--:B------:R-:W-:Y:S01]  /*c8e0*/  FMUL.FTZ R25, R25, R8.reuse ;  /* 0x0000000819197220 */ /* 0x080fe20000410000 */
[-C--:B------:R-:W-:Y:S01]  /*c8f0*/  FMUL.FTZ R28, R28, R8.reuse ;  /* 0x000000081c1c7220 */ /* 0x080fe20000410000 */
[----:B------:R-:W-:Y:S01]  /*c900*/  FMUL.FTZ R29, R29, R8 ;  /* 0x000000081d1d7220 */ /* 0x000fe20000410000 */
[----:B------:R-:W-:Y:S01]  /*c910*/  FMNMX.FTZ R5, R173, R158, !PT ;  /* 0x0000009ead057209 */ /* 0x000fe20007810000 */
[-C--:B------:R-:W-:Y:S01]  /*c920*/  FMUL.FTZ R32, R32, R8.reuse ;  /* 0x0000000820207220 */ /* 0x080fe20000410000 */
[----:B------:R-:W0:Y:S01]  /*c930*/  MUFU.EX2 R21, R21 ;  /* 0x0000001500157308 */ /* 0x000e220000000800 */
[-C--:B------:R-:W-:Y:S01]  /*c940*/  FMUL.FTZ R33, R33, R8.reuse ;  /* 0x0000000821217220 */ /* 0x080fe20000410000 */
[----:B------:R-:W-:Y:S01]  /*c950*/  FMNMX.FTZ R158, R176, R5, !PT ;  /* 0x00000005b09e7209 */ /* 0x000fe20007810000 */
[-C--:B------:R-:W-:Y:S01]  /*c960*/  FMUL.FTZ R36, R36, R8.reuse ;  /* 0x0000000824247220 */ /* 0x080fe20000410000 */
[-C--:B------:R-:W-:Y:S01]  /*c970*/  FMUL.FTZ R37, R37, R8.reuse ;  /* 0x0000000825257220 */ /* 0x080fe20000410000 */
[----:B------:R-:W-:Y:S01]  /*c980*/  FMUL.FTZ R40, R40, R8 ;  /* 0x0000000828287220 */ /* 0x000fe20000410000 */
[----:B------:R-:W-:Y:S01]  /*c990*/  FMNMX.FTZ R5, R177, R158, !PT ;  /* 0x0000009eb1057209 */ /* 0x000fe20007810000 */
[-C--:B------:R-:W-:Y:S01]  /*c9a0*/  FMUL.FTZ R41, R41, R8.reuse ;  /* 0x0000000829297220 */ /* 0x080fe20000410000 */
[----:B------:R-:W2:Y:S01]  /*c9b0*/  MUFU.EX2 R155, R155 ;  /* 0x0000009b009b7308 */ /* 0x000ea20000000800 */
[-C--:B------:R-:W-:Y:S01]  /*c9c0*/  FMUL.FTZ R44, R44, R8.reuse ;  /* 0x000000082c2c7220 */ /* 0x080fe20000410000 */
[----:B------:R-:W-:Y:S01]  /*c9d0*/  FMNMX.FTZ R5, R180, R5, !PT ;  /* 0x00000005b4057209 */ /* 0x000fe20007810000 */
[-C--:B------:R-:W-:Y:S01]  /*c9e0*/  FMUL.FTZ R45, R45, R8.reuse ;  /* 0x000000082d2d7220 */ /* 0x080fe20000410000 */
[-C--:B------:R-:W-:Y:S01]  /*c9f0*/  FMUL.FTZ R48, R48, R8.reuse ;  /* 0x0000000830307220 */ /* 0x080fe20000410000 */
[-C--:B------:R-:W-:Y:S01]  /*ca00*/  FMUL.FTZ R49, R49, R8.reuse ;  /* 0x0000000831317220 */ /* 0x080fe20000410000 */
[----:B------:R-:W-:Y:S01]  /*ca10*/  FMNMX.FTZ R5, R182, R5, !PT ;  /* 0x00000005b6057209 */ /* 0x000fe20007810000 */
[-C--:B------:R-:W-:Y:S01]  /*ca20*/  FMUL.FTZ R52, R52, R8.reuse ;  /* 0x0000000834347220 */ /* 0x080fe20000410000 */
[----:B------:R-:W3:Y:S01]  /*ca30*/  MUFU.EX2 R204, R204 ;  /* 0x000000cc00cc7308 */ /* 0x000ee20000000800 */
[-C--:B------:R-:W-:Y:S01]  /*ca40*/  FMUL.FTZ R53, R53, R8.reuse ;  /* 0x0000000835357220 */ /* 0x080fe20000410000 */
[----:B------:R-:W-:Y:S01]  /*ca50*/  FMNMX.FTZ R5, R184, R5, !PT ;  /* 0x00000005b8057209 */ /* 0x000fe20007810000 */
[-C--:B------:R-:W-:Y:S01]  /*ca60*/  FMUL.FTZ R56, R56, R8.reuse ;  /* 0x0000000838387220 */ /* 0x080fe20000410000 */
[-C--:B------:R-:W-:Y:S01]  /*ca70*/  FMUL.FTZ R57, R57, R8.reuse ;  /* 0x0000000839397220 */ /* 0x080fe20000410000 */
[-C--:B------:R-:W-:Y:S01]  /*ca80*/  FMUL.FTZ R60, R60, R8.reuse ;  /* 0x000000083c3c7220 */ /* 0x080fe20000410000 */
[----:B------:R-:W-:Y:S01]  /*ca90*/  FMNMX.FTZ R158, R186, R5, !PT ;  /* 0x00000005ba9e7209 */ /* 0x000fe20007810000 */
[-C--:B------:R-:W-:Y:S01]  /*caa0*/  FMUL.FTZ R61, R61, R8.reuse ;  /* 0x000000083d3d7220 */ /* 0x080fe20000410000 */
[----:B------:R-:W-:Y:S01]  /*cab0*/  MUFU.EX2 R159, R159 ;  /* 0x0000009f009f7308 */ /* 0x000fe20000000800 */
[----:B------:R-:W-:Y:S01]  /*cac0*/  FMUL.FTZ R64, R64, R8 ;  /* 0x0000000840407220 */ /* 0x000fe20000410000 */
[----:B------:R-:W-:Y:S01]  /*cad0*/  FMNMX.FTZ R158, R189, R158, !PT ;  /* 0x0000009ebd9e7209 */ /* 0x000fe20007810000 */
[-C--:B------:R-:W-:Y:S01]  /*cae0*/  FMUL.FTZ R65, R65, R8.reuse ;  /* 0x0000000841417220 */ /* 0x080fe20000410000 */
[-C--:B------:R-:W-:Y:S01]  /*caf0*/  FMUL.FTZ R68, R68, R8.reuse ;  /* 0x0000000844447220 */ /* 0x080fe20000410000 */
[----:B------:R-:W-:Y:S01]  /*cb00*/  FMUL.FTZ R69, R69, R8 ;  /* 0x0000000845457220 */ /* 0x000fe20000410000 */
[----:B------:R-:W-:Y:S01]  /*cb10*/  FMNMX.FTZ R158, R191, R158, !PT ;  /* 0x0000009ebf9e7209 */ /* 0x000fe20007810000 */
[-C--:B------:R-:W-:Y:S01]  /*cb20*/  FMUL.FTZ R72, R72, R8.reuse ;  /* 0x0000000848487220 */ /* 0x080fe20000410000 */
[----:B------:R4:W5:Y:S01]  /*cb30*/  MUFU.EX2 R198, R163 ;  /* 0x000000a300c67308 */ /* 0x0009620000000800 */
[-C--:B------:R-:W-:Y:S01]  /*cb40*/  FMUL.FTZ R73, R73, R8.reuse ;  /* 0x0000000849497220 */ /* 0x080fe20000410000 */
[-C--:B------:R-:W-:Y:S01]  /*cb50*/  FMUL.FTZ R76, R76, R8.reuse ;  /* 0x000000084c4c7220 */ /* 0x080fe20000410000 */
[----:B------:R-:W1:Y:S01]  /*cb60*/  SHFL.BFLY PT, R5, R158, 0x2, 0x1f ;  /* 0x0c401f009e057f89 */ /* 0x000e6200000e0000 */
[-C--:B------:R-:W-:Y:S01]  /*cb70*/  FMUL.FTZ R77, R77, R8.reuse ;  /* 0x000000084d4d7220 */ /* 0x080fe20000410000 */
[-C--:B------:R-:W-:Y:S01]  /*cb80*/  FMUL.FTZ R80, R80, R8.reuse ;  /* 0x0000000850507220 */ /* 0x080fe20000410000 */
[-C--:B------:R-:W-:Y:S01]  /*cb90*/  FMUL.FTZ R81, R81, R8.reuse ;  /* 0x0000000851517220 */ /* 0x080fe20000410000 */
[-C--:B------:R-:W-:Y:S01]  /*cba0*/  FMUL.FTZ R84, R84, R8.reuse ;  /* 0x0000000854547220 */ /* 0x080fe20000410000 */
[----:B------:R-:W5:Y:S01]  /*cbb0*/  MUFU.EX2 R166, R166 ;  /* 0x000000a600a67308 */ /* 0x000f620000000800 */
[--C-:B----4-:R-:W-:Y:S01]  /*cbc0*/  FFMA.FTZ R163, R167, UR10, -R12.reuse ;  /* 0x0000000aa7a37c23 */ /* 0x110fe2000801080c */
[--C-:B------:R-:W-:Y:S01]  /*cbd0*/  FFMA.FTZ R167, R170, UR10, -R12.reuse ;  /* 0x0000000aaaa77c23 */ /* 0x100fe2000801080c */
[--C-:B------:R-:W-:Y:S01]  /*cbe0*/  FFMA.FTZ R170, R171, UR10, -R12.reuse ;  /* 0x0000000aabaa7c23 */ /* 0x100fe2000801080c */
[--C-:B------:R-:W-:Y:S01]  /*cbf0*/  FFMA.FTZ R171, R174, UR10, -R12.reuse ;  /* 0x0000000aaeab7c23 */ /* 0x100fe2000801080c */
[--C-:B------:R-:W-:Y:S01]  /*cc00*/  FFMA.FTZ R174, R175, UR10, -R12.reuse ;  /* 0x0000000aafae7c23 */ /* 0x100fe2000801080c */
[--C-:B------:R-:W-:Y:S01]  /*cc10*/  FFMA.FTZ R175, R178, UR10, -R12.reuse ;  /* 0x0000000ab2af7c23 */ /* 0x100fe2000801080c */
[--C-:B------:R-:W-:Y:S01]  /*cc20*/  FFMA.FTZ R178, R179, UR10, -R12.reuse ;  /* 0x0000000ab3b27c23 */ /* 0x100fe2000801080c */
[----:B------:R-:W4:Y:S01]  /*cc30*/  MUFU.EX2 R163, R163 ;  /* 0x000000a300a37308 */ /* 0x000f220000000800 */
[--C-:B------:R-:W-:Y:S01]  /*cc40*/  FFMA.FTZ R179, R183, UR10, -R12.reuse ;  /* 0x0000000ab7b37c23 */ /* 0x100fe2000801080c */
[--C-:B------:R-:W-:Y:S01]  /*cc50*/  FFMA.FTZ R183, R188, UR10, -R12.reuse ;  /* 0x0000000abcb77c23 */ /* 0x100fe2000801080c */
[--C-:B------:R-:W-:Y:S01]  /*cc60*/  FFMA.FTZ R188, R190, UR10, -R12.reuse ;  /* 0x0000000abebc7c23 */ /* 0x100fe2000801080c */
[----:B------:R-:W-:Y:S01]  /*cc70*/  FFMA.FTZ R12, R194, UR10, -R12 ;  /* 0x0000000ac20c7c23 */ /* 0x000fe2000801080c */
[-C--:B------:R-:W-:Y:S01]  /*cc80*/  FMUL.FTZ R85, R85, R8.reuse ;  /* 0x0000000855557220 */ /* 0x080fe20000410000 */
[-C--:B------:R-:W-:Y:S01]  /*cc90*/  FMUL.FTZ R88, R88, R8.reuse ;  /* 0x0000000858587220 */ /* 0x080fe20000410000 */
[-C--:B------:R-:W-:Y:S01]  /*cca0*/  FMUL.FTZ R89, R89, R8.reuse ;  /* 0x0000000859597220 */ /* 0x080fe20000410000 */
[----:B------:R-:W-:Y:S01]  /*ccb0*/  MUFU.EX2 R167, R167 ;  /* 0x000000a700a77308 */ /* 0x000fe20000000800 */
[-C--:B------:R-:W-:Y:S01]  /*ccc0*/  FMUL.FTZ R92, R92, R8.reuse ;  /* 0x000000085c5c7220 */ /* 0x080fe20000410000 */
[-C--:B------:R-:W-:Y:S01]  /*ccd0*/  FMUL.FTZ R93, R93, R8.reuse ;  /* 0x000000085d5d7220 */ /* 0x080fe20000410000 */
[----:B-1----:R-:W-:Y:S01]  /*cce0*/  FMNMX.FTZ R5, R158, R5, !PT ;  /* 0x000000059e057209 */ /* 0x002fe20007810000 */
[-C--:B------:R-:W-:Y:S01]  /*ccf0*/  FMUL.FTZ R96, R96, R8.reuse ;  /* 0x0000000860607220 */ /* 0x080fe20000410000 */
[-C--:B------:R-:W-:Y:S01]  /*cd00*/  FMUL.FTZ R97, R97, R8.reuse ;  /* 0x0000000861617220 */ /* 0x080fe20000410000 */
[-C--:B------:R-:W-:Y:S01]  /*cd10*/  FMUL.FTZ R100, R100, R8.reuse ;  /* 0x0000000864647220 */ /* 0x080fe20000410000 */
[-C--:B------:R-:W-:Y:S01]  /*cd20*/  FMUL.FTZ R101, R101, R8.reuse ;  /* 0x0000000865657220 */ /* 0x080fe20000410000 */
[----:B------:R-:W1:Y:S01]  /*cd30*/  SHFL.BFLY PT, R158, R5, 0x1, 0x1f ;  /* 0x0c201f00059e7f89 */ /* 0x000e6200000e0000 */
        /* <DEDUP_REMOVED lines=25> */
[----:B------:R-:W-:Y:S01]  /*ced0*/  F2FP.F16.F32.PACK_AB R158, R20, R13 ;  /* 0x0000000d149e723e */ /* 0x000fe200000000ff */
[-C--:B------:R-:W-:Y:S01]  /*cee0*/  FMUL.FTZ R144, R144, R8.reuse ;  /* 0x0000000890907220 */ /* 0x080fe20000410000 */
[C---:B------:R-:W-:Y:S01]  /*cef0*/  FSETP.NEU.FTZ.AND P1, PT, R5.reuse, -INF , PT ;  /* 0xff8000000500780b */ /* 0x040fe20003f3d000 */
[----:B------:R-:W-:Y:S01]  /*cf00*/  FMUL.FTZ R195, R5, UR10 ;  /* 0x0000000a05c37c20 */ /* 0x000fe20008410000 */
[-C--:B------:R-:W-:Y:S01]  /*cf10*/  FMUL.FTZ R145, R145, R8.reuse ;  /* 0x0000000891917220 */ /* 0x080fe20000410000 */
[-C--:B------:R-:W-:Y:S01]  /*cf20*/  FMUL.FTZ R148, R148, R8.reuse ;  /* 0x0000000894947220 */ /* 0x080fe20000410000 */
[----:B------:R-:W-:Y:S01]  /*cf30*/  FMUL.FTZ R149, R149, R8 ;  /* 0x0000000895957220 */ /* 0x000fe20000410000 */
[----:B------:R-:W1:Y:S01]  /*cf40*/  MUFU.EX2 R178, R178 ;  /* 0x000000b200b27308 */ /* 0x000e620000000800 */
[----:B------:R-:W-:-:S05]  /*cf50*/  FSEL R195, R195, RZ, P1 ;  /* 0x000000ffc3c37208 */ /* 0x000fca0000800000 */
[--C-:B------:R-:W-:Y:S01]  /*cf60*/  FFMA.FTZ R193, R10, UR10, -R195.reuse ;  /* 0x0000000a0ac17c23 */ /* 0x100fe200080108c3 */
[----:B------:R-:W-:Y:S01]  /*cf70*/  FFMA.FTZ R10, R11, UR10, -R195 ;  /* 0x0000000a0b0a7c23 */ /* 0x000fe200080108c3 */
[----:B------:R-:W-:Y:S01]  /*cf80*/  FFMA.FTZ R11, R8, R2, R187 ;  /* 0x00000002080b7223 */ /* 0x000fe200000100bb */
[----:B------:R-:W-:Y:S01]  /*cf90*/  MUFU.EX2 R179, R179 ;  /* 0x000000b300b37308 */ /* 0x000fe20000000800 */
[--C-:B------:R-:W-:Y:S01]  /*cfa0*/  FFMA.FTZ R190, R157, UR10, -R195.reuse ;  /* 0x0000000a9dbe7c23 */ /* 0x100fe200080108c3 */
[----:B------:R-:W-:Y:S01]  /*cfb0*/  FFMA.FTZ R160, R160, UR10, -R195 ;  /* 0x0000000aa0a07c23 */ /* 0x000fe200080108c3 */
[----:B------:R-:W-:Y:S01]  /*cfc0*/  FADD.FTZ R2, R196, R11 ;  /* 0x0000000bc4027221 */ /* 0x000fe20000010000 */
        /* <DEDUP_REMOVED lines=10> */
[--C-:B------:R-:W-:Y:S01]  /*d070*/  FFMA.FTZ R161, R180, UR10, -R195.reuse ;  /* 0x0000000ab4a17c23 */ /* 0x100fe200080108c3 */
[----:B0-----:R-:W-:Y:S01]  /*d080*/  FADD.FTZ R15, R21, R2 ;  /* 0x00000002150f7221 */ /* 0x001fe20000010000 */
[----:B------:R-:W-:Y:S01]  /*d090*/  MUFU.EX2 R183, R183 ;  /* 0x000000b700b77308 */ /* 0x000fe20000000800 */
[--C-:B------:R-:W-:Y:S01]  /*d0a0*/  FFMA.FTZ R182, R182, UR10, -R195.reuse ;  /* 0x0000000ab6b67c23 */ /* 0x100fe200080108c3 */
[----:B------:R-:W-:Y:S01]  /*d0b0*/  FFMA.FTZ R184, R184, UR10, -R195 ;  /* 0x0000000ab8b87c23 */ /* 0x000fe200080108c3 */
[----:B------:R-:W-:Y:S01]  /*d0c0*/  FADD.FTZ R2, R154, R15 ;  /* 0x0000000f9a027221 */ /* 0x000fe20000010000 */
[--C-:B------:R-:W-:Y:S01]  /*d0d0*/  FFMA.FTZ R15, R152, UR10, -R195.reuse ;  /* 0x0000000a980f7c23 */ /* 0x100fe200080108c3 */
[--C-:B------:R-:W-:Y:S01]  /*d0e0*/  FFMA.FTZ R152, R153, UR10, -R195.reuse ;  /* 0x0000000a99987c23 */ /* 0x100fe200080108c3 */
[--C-:B------:R-:W-:Y:S01]  /*d0f0*/  FFMA.FTZ R186, R186, UR10, -R195.reuse ;  /* 0x0000000ababa7c23 */ /* 0x100fe200080108c3 */
[----:B--2---:R-:W-:Y:S01]  /*d100*/  FADD.FTZ R197, R155, R2 ;  /* 0x000000029bc57221 */ /* 0x004fe20000010000 */
[----:B------:R-:W-:Y:S01]  /*d110*/  MUFU.EX2 R188, R188 ;  /* 0x000000bc00bc7308 */ /* 0x000fe20000000800 */
[--C-:B------:R-:W-:Y:S01]  /*d120*/  FFMA.FTZ R189, R189, UR10, -R195.reuse ;  /* 0x0000000abdbd7c23 */ /* 0x100fe200080108c3 */
[----:B------:R-:W-:Y:S01]  /*d130*/  FFMA.FTZ R191, R191, UR10, -R195 ;  /* 0x0000000abfbf7c23 */ /* 0x000fe200080108c3 */
[----:B---3--:R-:W-:Y:S01]  /*d140*/  FADD.FTZ R2, R204, R197 ;  /* 0x000000c5cc027221 */ /* 0x008fe20000010000 */
[----:B-----5:R-:W-:-:S03]  /*d150*/  F2FP.F16.F32.PACK_AB R164, R198, R159 ;  /* 0x0000009fc6a4723e */ /* 0x020fc600000000ff */
[----:B------:R-:W-:Y:S01]  /*d160*/  FADD.FTZ R153, R159, R2 ;  /* 0x000000029f997221 */ /* 0x000fe20000010000 */
[----:B------:R-:W-:Y:S01]  /*d170*/  FSEL R2, R5, RZ, P1 ;  /* 0x000000ff05027208 */ /* 0x000fe20000800000 */
[----:B------:R0:W-:Y:S02]  /*d180*/  MUFU.EX2 R185, R192 ;  /* 0x000000c000b97308 */ /* 0x0001e40000000800 */
[----:B------:R-:W-:Y:S01]  /*d190*/  FADD.FTZ R197, R198, R153 ;  /* 0x00000099c6c57221 */ /* 0x000fe20000010000 */
[----:B------:R-:W-:Y:S01]  /*d1a0*/  FFMA.FTZ R153, R156, UR10, -R195 ;  /* 0x0000000a9c997c23 */ /* 0x000fe200080108c3 */
[----:B------:R-:W-:Y:S02]  /*d1b0*/  FADD.FTZ R2, -R2, R9 ;  /* 0x0000000902027221 */ /* 0x000fe40000010100 */
[----:B------:R-:W-:Y:S01]  /*d1c0*/  FADD.FTZ R156, R166, R197 ;  /* 0x000000c5a69c7221 */ /* 0x000fe20000010000 */
[--C-:B------:R-:W-:Y:S01]  /*d1d0*/  FFMA.FTZ R197, R165, UR10, -R195.reuse ;  /* 0x0000000aa5c57c23 */ /* 0x100fe200080108c3 */
[----:B------:R-:W2:Y:S01]  /*d1e0*/  MUFU.EX2 R12, R12 ;  /* 0x0000000c000c7308 */ /* 0x000ea20000000800 */
[----:B0-----:R-:W-:Y:S01]  /*d1f0*/  FFMA.FTZ R192, R168, UR10, -R195 ;  /* 0x0000000aa8c07c23 */ /* 0x001fe200080108c3 */
[----:B----4-:R-:W-:Y:S01]  /*d200*/  FADD.FTZ R156, R163, R156 ;  /* 0x0000009ca39c7221 */ /* 0x010fe20000010000 */
[----:B------:R-:W-:-:S02]  /*d210*/  F2FP.F16.F32.PACK_AB R168, R170, R167 ;  /* 0x000000a7aaa8723e */ /* 0x000fc400000000ff */
[----:B------:R-:W-:Y:S01]  /*d220*/  F2FP.F16.F32.PACK_AB R166, R163, R166 ;  /* 0x000000a6a3a6723e */ /* 0x000fe200000000ff */
[----:B------:R-:W-:Y:S02]  /*d230*/  FADD.FTZ R9, R167, R156 ;  /* 0x0000009ca7097221 */ /* 0x000fe40000010000 */
[----:B------:R0:W-:Y:S02]  /*d240*/  MUFU.EX2 R165, R160 ;  /* 0x000000a000a57308 */ /* 0x0001e40000000800 */
[----:B------:R-:W-:Y:S01]  /*d250*/  FADD.FTZ R156, R170, R9 ;  /* 0x00000009aa9c7221 */ /* 0x000fe20000010000 */
[----:B------:R-:W-:Y:S01]  /*d260*/  FFMA.FTZ R9, R172, UR10, -R195 ;  /* 0x0000000aac097c23 */ /* 0x000fe200080108c3 */
[----:B-1----:R-:W-:Y:S02]  /*d270*/  F2FP.F16.F32.PACK_AB R172, R178, R175 ;  /* 0x000000afb2ac723e */ /* 0x002fe400000000ff */
[----:B------:R-:W-:Y:S01]  /*d280*/  FADD.FTZ R157, R171, R156 ;  /* 0x0000009cab9d7221 */ /* 0x000fe20000010000 */
[----:B------:R-:W-:Y:S01]  /*d290*/  F2FP.F16.F32.PACK_AB R170, R174, R171 ;  /* 0x000000abaeaa723e */ /* 0x000fe200000000ff */
[----:B------:R-:W-:Y:S01]  /*d2a0*/  MUFU.EX2 R193, R193 ;  /* 0x000000c100c17308 */ /* 0x000fe20000000800 */
[----:B0-----:R-:W-:Y:S01]  /*d2b0*/  F2FP.F16.F32.PACK_AB R160, R154, R21 ;  /* 0x000000159aa0723e */ /* 0x001fe200000000ff */
[----:B------:R-:W-:Y:S01]  /*d2c0*/  FADD.FTZ R156, R174, R157 ;  /* 0x0000009dae9c7221 */ /* 0x000fe20000010000 */
[----:B------:R-:W-:Y:S01]  /*d2d0*/  FMUL.FTZ R154, R2, UR10 ;  /* 0x0000000a029a7c20 */ /* 0x000fe20008410000 */
[----:B------:R-:W-:Y:S01]  /*d2e0*/  FFMA.FTZ R157, R176, UR10, -R195 ;  /* 0x0000000ab09d7c23 */ /* 0x000fe200080108c3 */
[----:B------:R-:W-:Y:S01]  /*d2f0*/  F2FP.F16.F32.PACK_AB R174, R214, R179 ;  /* 0x000000b3d6ae723e */ /* 0x000fe200000000ff */
[----:B------:R-:W-:-:S02]  /*d300*/  FADD.FTZ R199, R175, R156 ;  /* 0x0000009cafc77221 */ /* 0x000fc40000010000 */
[----:B------:R-:W-:Y:S02]  /*d310*/  MUFU.EX2 R10, R10 ;  /* 0x0000000a000a7308 */ /* 0x000fe40000000800 */
[----:B------:R-:W-:Y:S01]  /*d320*/  FADD.FTZ R156, R178, R199 ;  /* 0x000000c7b29c7221 */ /* 0x000fe20000010000 */
[----:B--2---:R-:W-:-:S03]  /*d330*/  F2FP.F16.F32.PACK_AB R178, R12, R185 ;  /* 0x000000b90cb2723e */ /* 0x004fc600000000ff */
[----:B------:R-:W-:Y:S01]  /*d340*/  FADD.FTZ R195, R179, R156 ;  /* 0x0000009cb3c37221 */ /* 0x000fe20000010000 */
[----:B------:R-:W-:Y:S01]  /*d350*/  F2FP.F16.F32.PACK_AB R156, R196, R187 ;  /* 0x000000bbc49c723e */ /* 0x000fe200000000ff */
[----:B------:R-:W0:Y:S02]  /*d360*/  MUFU.EX2 R154, R154 ;  /* 0x0000009a009a7308 */ /* 0x000e240000000800 */
[----:B------:R-:W-:-:S04]  /*d370*/  FADD.FTZ R20, R214, R195 ;  /* 0x000000c3d6147221 */ /* 0x000fc80000010000 */
[----:B------:R-:W-:Y:S02]  /*d380*/  FADD.FTZ R21, R183, R20 ;  /* 0x00000014b7157221 */ /* 0x000fe40000010000 */
[----:B------:R-:W1:Y:S02]  /*d390*/  MUFU.EX2 R11, R11 ;  /* 0x0000000b000b7308 */ /* 0x000e640000000800 */
[----:B------:R-:W-:-:S04]  /*d3a0*/  FADD.FTZ R176, R188, R21 ;  /* 0x00000015bcb07221 */ /* 0x000fc80000010000 */
[----:B------:R-:W-:Y:S01]  /*d3b0*/  FADD.FTZ R21, R185, R176 ;  /* 0x000000b0b9157221 */ /* 0x000fe20000010000 */
[----:B------:R-:W-:Y:S01]  /*d3c0*/  F2FP.F16.F32.PACK_AB R176, R188, R183 ;  /* 0x000000b7bcb0723e */ /* 0x000fe200000000ff */
[----:B------:R-:W2:Y:S01]  /*d3d0*/  MUFU.EX2 R14, R14 ;  /* 0x0000000e000e7308 */ /* 0x000ea20000000800 */
[----:B0-----:R-:W-:Y:S01]  /*d3e0*/  FMUL.FTZ R26, R26, R154 ;  /* 0x0000009a1a1a7220 */ /* 0x001fe20000410000 */
[----:B------:R-:W-:Y:S01]  /*d3f0*/  FADD.FTZ R2, R12, R21 ;  /* 0x000000150c027221 */ /* 0x000fe20000010000 */
[----:B------:R-:W-:Y:S01]  /*d400*/  FFMA.FTZ R21, R154, R0, R193 ;  /* 0x000000009a157223 */ /* 0x000fe200000100c1 */
[-C--:B------:R-:W-:Y:S01]  /*d410*/  FMUL.FTZ R27, R27, R154.reuse ;  /* 0x0000009a1b1b7220 */ /* 0x080fe20000410000 */
[-C--:B------:R-:W-:Y:S01]  /*d420*/  FMUL.FTZ R30, R30, R154.reuse ;  /* 0x0000009a1e1e7220 */ /* 0x080fe20000410000 */
[-C--:B------:R-:W-:Y:S01]  /*d430*/  FMUL.FTZ R31, R31, R154.reuse ;  /* 0x0000009a1f1f7220 */ /* 0x080fe20000410000 */
[----:B------:R-:W-:Y:S01]  /*d440*/  FADD.FTZ R0, R10, R21 ;  /* 0x000000150a007221 */ /* 0x000fe20000010000 */
[----:B------:R-:W0:Y:S01]  /*d450*/  MUFU.EX2 R15, R15 ;  /* 0x0000000f000f7308 */ /* 0x000e220000000800 */
[-C--:B------:R-:W-:Y:S01]  /*d460*/  FMUL.FTZ R34, R34, R154.reuse ;  /* 0x0000009a22227220 */ /* 0x080fe20000410000 */
[-C--:B------:R-:W-:Y:S01]  /*d470*/  FMUL.FTZ R35, R35, R154.reuse ;  /* 0x0000009a23237220 */ /* 0x080fe20000410000 */
[----:B-1----:R-:W-:Y:S01]  /*d480*/  FADD.FTZ R21, R11, R0 ;  /* 0x000000000b157221 */ /* 0x002fe20000010000 */
        /* <DEDUP_REMOVED lines=39> */
[-C--:B------:R-:W-:Y:S01]  /*d700*/  FMUL.FTZ R91, R91, R154.reuse ;  /* 0x0000009a5b5b7220 */ /* 0x080fe20000410000 */
[----:B------:R-:W-:Y:S01]  /*d710*/  F2FP.F16.F32.PACK_AB R163, R190, R153 ;  /* 0x00000099bea3723e */ /* 0x000fe200000000ff */
[----:B------:R-:W-:Y:S01]  /*d720*/  FADD.FTZ R21, R165, R188 ;  /* 0x000000bca5157221 */ /* 0x000fe20000010000 */
[-C--:B------:R-:W-:Y:S01]  /*d730*/  FMUL.FTZ R94, R94, R154.reuse ;  /* 0x0000009a5e5e7220 */ /* 0x080fe20000410000 */
[-C--:B------:R-:W-:Y:S01]  /*d740*/  FMUL.FTZ R95, R95, R154.reuse ;  /* 0x0000009a5f5f7220 */ /* 0x080fe20000410000 */
[----:B------:R-:W0:Y:S01]  /*d750*/  MUFU.EX2 R20, R197 ;  /* 0x000000c500147308 */ /* 0x000e220000000800 */
[C---:B---3--:R-:W-:Y:S01]  /*d760*/  FADD.FTZ R188, R180.reuse, R21 ;  /* 0x00000015b4bc7221 */ /* 0x048fe20000010000 */
        /* <DEDUP_REMOVED lines=40> */
[----:B------:R-:W-:-:S06]  /*d9f0*/  FMUL.FTZ R151, R151, R154 ;  /* 0x0000009a97977220 */ /* 0x000fcc0000410000 */
[----:B------:R-:W0:Y:S01]  /*da00*/  MUFU.EX2 R173, R177 ;  /* 0x000000b100ad7308 */ /* 0x000e220000000800 */
[C---:B-1----:R-:W-:Y:S01]  /*da10*/  FADD.FTZ R21, R0.reuse, R21 ;  /* 0x0000001500157221 */ /* 0x042fe20000010000 */
[----:B------:R-:W-:Y:S02]  /*da20*/  F2FP.F16.F32.PACK_AB R171, R0, R9 ;  /* 0x0000000900ab723e */ /* 0x000fe400000000ff */
[----:B--2---:R-:W-:-:S04]  /*da30*/  F2FP.F16.F32.PACK_AB R157, R10, R193 ;  /* 0x000000c10a9d723e */ /* 0x004fc800000000ff */
[----:B------:R1:W2:Y:S08]  /*da40*/  MUFU.EX2 R175, R161 ;  /* 0x000000a100af7308 */ /* 0x0002b00000000800 */
[----:B------:R-:W4:Y:S01]  /*da50*/  MUFU.EX2 R182, R182 ;  /* 0x000000b600b67308 */ /* 0x000f220000000800 */
[----:B-1----:R-:W-:-:S07]  /*da60*/  F2FP.F16.F32.PACK_AB R161, R152, R15 ;  /* 0x0000000f98a1723e */ /* 0x002fce00000000ff */
[----:B------:R3:W1:Y:S08]  /*da70*/  MUFU.EX2 R177, R184 ;  /* 0x000000b800b17308 */ /* 0x0006700000000800 */
[----:B------:R-:W5:Y:S01]  /*da80*/  MUFU.EX2 R186, R186 ;  /* 0x000000ba00ba7308 */ /* 0x000f620000000800 */
[----:B---3--:R-:W-:-:S04]  /*da90*/  FADD.FTZ R184, R12, R21 ;  /* 0x000000150cb87221 */ /* 0x008fc80000010000 */
[C---:B0-----:R-:W-:Y:S01]  /*daa0*/  FADD.FTZ R184, R173.reuse, R184 ;  /* 0x000000b8adb87221 */ /* 0x041fe20000010000 */
[----:B------:R-:W-:Y:S02]  /*dab0*/  F2FP.F16.F32.PACK_AB R173, R173, R12 ;  /* 0x0000000cadad723e */ /* 0x000fe400000000ff */
[----:B------:R-:W0:Y:S01]  /*dac0*/  MUFU.EX2 R179, R189 ;  /* 0x000000bd00b37308 */ /* 0x000e220000000800 */
[----:B--2---:R-:W-:Y:S01]  /*dad0*/  FADD.FTZ R21, R175, R184 ;  /* 0x000000b8af157221 */ /* 0x004fe20000010000 */
[----:B----4-:R-:W-:-:S03]  /*dae0*/  F2FP.F16.F32.PACK_AB R175, R182, R175 ;  /* 0x000000afb6af723e */ /* 0x010fc600000000ff */
[----:B------:R-:W-:-:S03]  /*daf0*/  FADD.FTZ R188, R182, R21 ;  /* 0x00000015b6bc7221 */ /* 0x000fc60000010000 */
[----:B------:R-:W2:Y:S01]  /*db00*/  MUFU.EX2 R184, R191 ;  /* 0x000000bf00b87308 */ /* 0x000ea20000000800 */
[----:B-1----:R-:W-:Y:S01]  /*db10*/  FADD.FTZ R11, R177, R188 ;  /* 0x000000bcb10b7221 */ /* 0x002fe20000010000 */
[----:B-----5:R-:W-:-:S03]  /*db20*/  F2FP.F16.F32.PACK_AB R177, R186, R177 ;  /* 0x000000b1bab1723e */ /* 0x020fc600000000ff */
[----:B------:R-:W-:-:S04]  /*db30*/  FADD.FTZ R8, R186, R11 ;  /* 0x0000000bba087221 */ /* 0x000fc80000010000 */
[----:B0-----:R-:W-:-:S04]  /*db40*/  FADD.FTZ R9, R179, R8 ;  /* 0x00000008b3097221 */ /* 0x001fc80000010000 */
[C---:B--2---:R-:W-:Y:S01]  /*db50*/  FADD.FTZ R0, R184.reuse, R9 ;  /* 0x00000009b8007221 */ /* 0x044fe20000010000 */
[----:B------:R-:W-:Y:S01]  /*db60*/  F2FP.F16.F32.PACK_AB R179, R184, R179 ;  /* 0x000000b3b8b3723e */ /* 0x000fe200000000ff */
[----:B------:R-:W-:Y:S06]  /*db70*/  @!P0 BRA `(.L_x_11066) ;  /* 0x0000000000048947 */ /* 0x000fec0003800000 */
[----:B------:R-:W-:Y:S01]  /*db80*/  BPT.TRAP 0x1 ;  /* 0x000000040000795c */ /* 0x000fe20000300000 */
.L_x_11066:
[----:B------:R0:W1:Y:S01]  /*db90*/  SYNCS.PHASECHK.TRANS64.TRYWAIT P1, [UR28+0x22850], R6 ;  /* 0x02285006ff0075a7 */ /* 0x000062000802015c */
[----:B------:R-:W-:Y:S05]  /*dba0*/  @!P0 BRA `(.L_x_11067) ;  /* 0x0000000000048947 */ /* 0x000fea0003800000 */
[----:B------:R-:W-:Y:S01]  /*dbb0*/  BPT.TRAP 0x1 ;  /* 0x000000040000795c */ /* 0x000fe20000300000 */
.L_x_11067:
[----:B-1----:R-:W-:Y:S05]  /*dbc0*/  @P1 BRA `(.L_x_11068) ;  /* 0x0000000000081947 */ /* 0x002fea0003800000 */
[----:B------:R-:W1:Y:S02]  /*dbd0*/  SYNCS.PHASECHK.TRANS64.TRYWAIT P1, [UR28+0x22850], R6 ;  /* 0x02285006ff0075a7 */ /* 0x000e64000802015c */
[----:B-1----:R-:W-:Y:S05]  /*dbe0*/  @!P1 BRA `(.L_x_11069) ;  /* 0x0000008400289947 */ /* 0x002fea0003800000 */
.L_x_11068:
        /* <DEDUP_REMOVED lines=49> */
.L_x_11053:
[----:B------:R-:W1:Y:S01]  /*df00*/  SHFL.BFLY PT, R3, R2, 0x2, 0x1f ;  /* 0x0c401f0002037f89 */ /* 0x000e6200000e0000 */
[----:B0-----:R-:W-:Y:S01]  /*df10*/  IMAD.MOV.U32 R8, RZ, RZ, RZ ;  /* 0x000000ffff087224 */ /* 0x001fe200078e00ff */
[----:B------:R-:W-:Y:S01]  /*df20*/  UIADD3 UR36, UR36, 0x1, URZ ;  /* 0x0000000124247890 */ /* 0x000fe2000fffe03f */
[----:B------:R0:W-:Y:S06]  /*df30*/  BAR.ARV R7, 0x100 ;  /* 0x000400070000751d */ /* 0x0001ec0000002000 */
[----:B------:R-:W-:Y:S02]  /*df40*/  UISETP.NE.AND UP0, UPT, UR36, 0x2, UPT ;  /* 0x000000022400788c */ /* 0x000fe4000bf05270 */
[----:B------:R-:W-:Y:S06]  /*df50*/  BAR.ARV 0x8, 0x180 ;  /* 0x0206000000007b1d */ /* 0x000fec0000002000 */
[----:B0-----:R-:W-:Y:S01]  /*df60*/  IMAD.U32 R7, RZ, RZ, UR10 ;  /* 0x0000000aff077e24 */ /* 0x001fe2000f8e00ff */
[----:B------:R-:W-:Y:S01]  /*df70*/  USEL UR4, URZ, 0x1, UP0 ;  /* 0x000000013f047887 */ /* 0x000fe20008000000 */
[----:B------:R-:W0:Y:S01]  /*df80*/  SHFL.BFLY PT, R9, R0, 0x2, 0x1f ;  /* 0x0c401f0000097f89 */ /* 0x000e2200000e0000 */
[----:B------:R-:W-:Y:S01]  /*df90*/  PLOP3.LUT P0, PT, PT, PT, PT, 0x8, 0x0 ;  /* 0x000000000000781c */ /* 0x000fe20003f0e170 */
[----:B------:R-:W-:Y:S01]  /*dfa0*/  UIADD3 UR38, UR38, 0x1, URZ ;  /* 0x0000000126267890 */ /* 0x000fe2000fffe03f */
[----:B-1----:R-:W-:Y:S01]  /*dfb0*/  FADD.FTZ R3, R3, R2 ;  /* 0x0000000203037221 */ /* 0x002fe20000010000 */
[----:B------:R-:W-:Y:S01]  /*dfc0*/  IMAD.MOV.U32 R2, RZ, RZ, -0x800000 ;  /* 0xff800000ff027424 */ /* 0x000fe200078e00ff */
[----:B------:R-:W-:-:S02]  /*dfd0*/  USEL UR36, UR36, URZ, UP0 ;  /* 0x0000003f24247287 */ /* 0x000fc40008000000 */
[----:B------:R-:W-:Y:S01]  /*dfe0*/  ULOP3.LUT UR37, UR37, UR4, URZ, 0x3c, !UPT ;  /* 0x0000000425257292 */ /* 0x000fe2000f8e3c3f */
[----:B------:R-:W1:Y:S01]  /*dff0*/  SHFL.BFLY PT, R6, R3, 0x1, 0x1f ;  /* 0x0c201f0003067f89 */ /* 0x000e6200000e0000 */
[----:B0-----:R-:W-:Y:S01]  /*e000*/  FADD.FTZ R9, R9, R0 ;  /* 0x0000000009097221 */ /* 0x001fe20000010000 */
[----:B------:R-:W-:Y:S02]  /*e010*/  IMAD.MOV.U32 R0, RZ, RZ, RZ ;  /* 0x000000ffff007224 */ /* 0x000fe400078e00ff */
[----:B-1----:R-:W-:Y:S01]  /*e020*/  FADD.FTZ R10, R3, R6 ;  /* 0x00000006030a7221 */ /* 0x002fe20000010000 */
[----:B------:R-:W-:Y:S01]  /*e030*/  IMAD.MOV.U32 R3, RZ, RZ, -0x800000 ;  /* 0xff800000ff037424 */ /* 0x000fe200078e00ff */
[----:B------:R-:W0:Y:S03]  /*e040*/  SHFL.BFLY PT, R6, R9, 0x1, 0x1f ;  /* 0x0c201f0009067f89 */ /* 0x000e2600000e0000 */
[----:B------:R-:W-:-:S13]  /*e050*/  FSETP.NE.FTZ.AND P1, PT, R10, RZ, PT ;  /* 0x000000ff0a00720b */ /* 0x000fda0003f35000 */
[----:B------:R-:W1:Y:S01]  /*e060*/  @P1 MUFU.RCP R8, R10 ;  /* 0x0000000a00081308 */ /* 0x000e620000001000 */
[----:B------:R-:W-:Y:S01]  /*e070*/  @P1 FMUL.FTZ R7, R7, 0.69314718246459960938 ;  /* 0x3f31721807071820 */ /* 0x000fe20000410000 */
[----:B0-----:R-:W-:Y:S01]  /*e080*/  FADD.FTZ R11, R9, R6 ;  /* 0x00000006090b7221 */ /* 0x001fe20000010000 */
[----:B------:R-:W-:-:S05]  /*e090*/  IMAD.U32 R9, RZ, RZ, UR10 ;  /* 0x0000000aff097e24 */ /* 0x000fca000f8e00ff */
[----:B------:R-:W0:Y:S01]  /*e0a0*/  @P1 MUFU.LG2 R6, R10 ;  /* 0x0000000a00061308 */ /* 0x000e220000000c00 */
[----:B------:R-:W-:Y:S01]  /*e0b0*/  FSETP.NE.FTZ.AND P2, PT, R11, RZ, PT ;  /* 0x000000ff0b00720b */ /* 0x000fe20003f55000 */
        /* <DEDUP_REMOVED lines=64> */
[----:B------:R-:W1:Y:S01]  /*e4c0*/  @P2 MUFU.RCP R0, R11 ;  /* 0x0000000b00002308 */ /* 0x000e620000001000 */
[----:B------:R-:W-:Y:S01]  /*e4d0*/  @P2 FMUL.FTZ R9, R9, 0.69314718246459960938 ;  /* 0x3f31721809092820 */ /* 0x000fe20000410000 */
[----:B0-----:R-:W-:-:S04]  /*e4e0*/  @P1 FMUL.FTZ R6, R6, 0.69314718246459960938 ;  /* 0x3f31721806061820 */ /* 0x001fc80000410000 */
[----:B------:R-:W-:Y:S02]  /*e4f0*/  @P1 FFMA.FTZ R3, R7, R4, R6 ;  /* 0x0000000407031223 */ /* 0x000fe40000010006 */
[----:B------:R-:W0:Y:S01]  /*e500*/  @P2 MUFU.LG2 R8, R11 ;  /* 0x0000000b00082308 */ /* 0x000e220000000c00 */
        /* <DEDUP_REMOVED lines=66> */
.L_x_11000:
        /* <DEDUP_REMOVED lines=10> */
[----:B------:R-:W-:Y:S01]  /*e9d0*/  F2FP.F16.F32.PACK_AB R24, R25, R24 ;  /* 0x000000181918723e */ /* 0x000fe200000000ff */
[----:B------:R-:W-:Y:S01]  /*e9e0*/  USHF.R.S32.HI UR10, URZ, 0x1f, UR40 ;  /* 0x0000001f3f0a7899 */ /* 0x000fe20008011428 */
[----:B------:R-:W-:Y:S01]  /*e9f0*/  F2FP.F16.F32.PACK_AB R25, R40, R26 ;  /* 0x0000001a2819723e */ /* 0x000fe200000000ff */
[----:B------:R-:W-:Y:S01]  /*ea00*/  BAR.SYNC.DEFER_BLOCKING 0x1, 0x100 ;  /* 0x0044000000007b1d */ /* 0x000fe20000010000 */
[----:B------:R-:W-:Y:S01]  /*ea10*/  F2FP.F16.F32.PACK_AB R26, R29, R28 ;  /* 0x0000001c1d1a723e */ /* 0x000fe200000000ff */
[----:B------:R-:W-:Y:S01]  /*ea20*/  USHF.R.S32.HI UR12, URZ, 0x1f, UR42 ;  /* 0x0000001f3f0c7899 */ /* 0x000fe2000801142a */
[----:B------:R-:W-:Y:S02]  /*ea30*/  F2FP.F16.F32.PACK_AB R27, R27, R30 ;  /* 0x0000001e1b1b723e */ /* 0x000fe400000000ff */
[----:B------:R-:W-:Y:S01]  /*ea40*/  F2FP.F16.F32.PACK_AB R32, R33, R32 ;  /* 0x000000202120723e */ /* 0x000fe200000000ff */
[----:B------:R-:W-:Y:S01]  /*ea50*/  ULDC.64 UR8, c[0x0][0xb90] ;  /* 0x0002e40000087ab9 */ /* 0x000fe20000000a00 */
[----:B------:R-:W-:Y:S01]  /*ea60*/  F2FP.F16.F32.PACK_AB R33, R35, R34 ;  /* 0x000000222321723e */ /* 0x000fe200000000ff */
[----:B------:R-:W-:Y:S01]  /*ea70*/  UIMAD UR5, UR10, UR8, URZ ;  /* 0x000000080a0572a4 */ /* 0x000fe2000f8e023f */
[----:B------:R-:W-:Y:S01]  /*ea80*/  F2FP.F16.F32.PACK_AB R34, R37, R177 ;  /* 0x000000b12522723e */ /* 0x000fe200000000ff */
[----:B------:R-:W-:Y:S01]  /*ea90*/  VIADD R37, R22, UR43 ;  /* 0x0000002b16257c36 */ /* 0x000fe20008000000 */
[----:B------:R-:W-:Y:S01]  /*eaa0*/  F2FP.F16.F32.PACK_AB R35, R39, R38 ;  /* 0x000000262723723e */ /* 0x000fe200000000ff */
[----:B------:R-:W-:-:S02]  /*eab0*/  UIMAD.WIDE.U32 UR6, UR40, UR8, URZ ;  /* 0x00000008280672a5 */ /* 0x000fc4000f8e003f */
[----:B------:R-:W-:-:S03]  /*eac0*/  UIMAD UR5, UR40, UR9, UR5 ;  /* 0x00000009280572a4 */ /* 0x000fc6000f8e0205 */
[----:B------:R-:W-:Y:S01]  /*ead0*/  ULDC.64 UR8, c[0x0][0xb98] ;  /* 0x0002e60000087ab9 */ /* 0x000fe20000000a00 */
[----:B------:R-:W-:Y:S02]  /*eae0*/  UIADD3 UR7, UR7, UR5, URZ ;  /* 0x0000000507077290 */ /* 0x000fe4000fffe03f */
[----:B------:R-:W-:Y:S02]  /*eaf0*/  UIMAD UR5, UR12, UR8, URZ ;  /* 0x000000080c0572a4 */ /* 0x000fe4000f8e023f */
[----:B------:R-:W-:Y:S02]  /*eb00*/  UIMAD.WIDE.U32 UR6, UR42, UR8, UR6 ;  /* 0x000000082a0672a5 */ /* 0x000fe4000f8e0006 */
[----:B------:R-:W-:-:S03]  /*eb10*/  UIMAD UR5, UR42, UR9, UR5 ;  /* 0x000000092a0572a4 */ /* 0x000fc6000f8e0205 */
[----:B------:R-:W-:Y:S01]  /*eb20*/  ULDC.64 UR8, c[0x0][0xae8] ;  /* 0x0002ba0000087ab9 */ /* 0x000fe20000000a00 */
[----:B------:R-:W-:Y:S02]  /*eb30*/  MOV R168, R204 ;  /* 0x000000cc00a87202 */ /* 0x000fe40000000f00 */
[----:B0-----:R-:W-:Y:S01]  /*eb40*/  MOV R169, R5 ;  /* 0x0000000500a97202 */ /* 0x001fe20000000f00 */
[----:B------:R-:W-:Y:S02]  /*eb50*/  IMAD R5, R203, 0x40, R19 ;  /* 0x00000040cb057824 */ /* 0x000fe400078e0213 */
[----:B------:R-:W-:-:S04]  /*eb60*/  IMAD.WIDE R20, R208, 0x2, R168 ;  /* 0x00000002d0147825 */ /* 0x000fc800078e02a8 */
[----:B------:R-:W-:Y:S01]  /*eb70*/  IMAD.WIDE R168, R5, 0x2, R168 ;  /* 0x0000000205a87825 */ /* 0x000fe200078e02a8 */
[C---:B------:R-:W-:Y:S02]  /*eb80*/  IADD3 R7, P3, R20.reuse, 0xc060, RZ ;  /* 0x0000c06014077810 */ /* 0x040fe40007f7e0ff */
[C---:B------:R-:W-:Y:S02]  /*eb90*/  IADD3 R139, P4, R20.reuse, 0xc040, RZ ;  /* 0x0000c040148b7810 */ /* 0x040fe40007f9e0ff */
[----:B------:R-:W-:Y:S01]  /*eba0*/  LOP3.LUT R4, R7, 0x380, RZ, 0xc0, !PT ;  /* 0x0000038007047812 */ /* 0x000fe200078ec0ff */
[--C-:B------:R-:W-:Y:S01]  /*ebb0*/  IMAD.X R5, RZ, RZ, R21.reuse, P3 ;  /* 0x000000ffff057224 */ /* 0x100fe200018e0615 */
[----:B------:R-:W-:Y:S02]  /*ebc0*/  IADD3 R102, P2, R20, 0x8040, RZ ;  /* 0x0000804014667810 */ /* 0x000fe40007f5e0ff */
[----:B------:R-:W-:Y:S02]  /*ebd0*/  SHF.R.U64 R4, R4, 0x3, RZ ;  /* 0x0000000304047819 */ /* 0x000fe400000012ff */
[----:B------:R-:W-:Y:S01]  /*ebe0*/  LOP3.LUT R171, R20, 0x380, RZ, 0xc0, !PT ;  /* 0x0000038014ab7812 */ /* 0x000fe200078ec0ff */
[--C-:B------:R-:W-:Y:S01]  /*ebf0*/  IMAD.X R153, RZ, RZ, R21.reuse, P2 ;  /* 0x000000ffff997224 */ /* 0x100fe200010e0615 */
[----:B------:R-:W-:Y:S01]  /*ec00*/  LOP3.LUT R4, R4, R7, RZ, 0x3c, !PT ;  /* 0x0000000704047212 */ /* 0x000fe200078e3cff */
[----:B------:R-:W-:Y:S01]  /*ec10*/  IMAD.X R7, RZ, RZ, R21, P4 ;  /* 0x000000ffff077224 */ /* 0x000fe200020e0615 */
[----:B------:R-:W-:-:S02]  /*ec20*/  IADD3 R119, P4, R20, 0x8000, RZ ;  /* 0x0000800014777810 */ /* 0x000fc40007f9e0ff */
[----:B------:R-:W-:Y:S02]  /*ec30*/  SHF.R.U64 R171, R171, 0x3, RZ ;  /* 0x00000003abab7819 */ /* 0x000fe400000012ff */
[----:B------:R-:W-:Y:S01]  /*ec40*/  LOP3.LUT R16, R119, 0x380, RZ, 0xc0, !PT ;  /* 0x0000038077107812 */ /* 0x000fe200078ec0ff */
[--C-:B------:R-:W-:Y:S01]  /*ec50*/  IMAD.X R157, RZ, RZ, R21.reuse, P4 ;  /* 0x000000ffff9d7224 */ /* 0x100fe200020e0615 */
[----:B------:R-:W-:Y:S02]  /*ec60*/  IADD3 R107, P2, R20, 0x4000, RZ ;  /* 0x00004000146b7810 */ /* 0x000fe40007f5e0ff */
[----:B------:R-:W-:Y:S02]  /*ec70*/  SHF.R.U64 R16, R16, 0x3, RZ ;  /* 0x0000000310107819 */ /* 0x000fe400000012ff */
        /* <DEDUP_REMOVED lines=9> */
[----:B------:R-:W-:Y:S01]  /*ed10*/  LOP3.LUT R170, R171, R20, RZ, 0x3c, !PT ;  /* 0x00000014abaa7212 */ /* 0x000fe200078e3cff */
[--C-:B------:R-:W-:Y:S01]  /*ed20*/  IMAD.MOV.U32 R171, RZ, RZ, R21.reuse ;  /* 0x000000ffffab7224 */ /* 0x100fe200078e0015 */
[----:B------:R-:W-:Y:S01]  /*ed30*/  LOP3.LUT R156, R16, R119, RZ, 0x3c, !PT ;  /* 0x00000077109c7212 */ /* 0x000fe200078e3cff */
[--C-:B------:R-:W-:Y:S01]  /*ed40*/  IMAD.X R151, RZ, RZ, R21.reuse, P1 ;  /* 0x000000ffff977224 */ /* 0x100fe200008e0615 */
[----:B------:R-:W-:Y:S01]  /*ed50*/  IADD3 R119, P2, R168, 0x7000, RZ ;  /* 0x00007000a8777810 */ /* 0x000fe20007f5e0ff */
[----:B------:R-:W-:Y:S01]  /*ed60*/  IMAD.X R155, RZ, RZ, R21, P3 ;  /* 0x000000ffff9b7224 */ /* 0x000fe200018e0615 */
[----:B------:R-:W-:-:S02]  /*ed70*/  IADD3 R98, P5, R20, 0x4060, RZ ;  /* 0x0000406014627810 */ /* 0x000fc40007fbe0ff */
[C---:B------:R-:W-:Y:S02]  /*ed80*/  IADD3 R99, P6, R20.reuse, 0x40, RZ ;  /* 0x0000004014637810 */ /* 0x040fe40007fde0ff */
[C---:B------:R-:W-:Y:S01]  /*ed90*/  IADD3 R115, P0, R20.reuse, 0x4040, RZ ;  /* 0x0000404014737810 */ /* 0x040fe20007f1e0ff */
[--C-:B------:R-:W-:Y:S01]  /*eda0*/  IMAD.X R159, RZ, RZ, R21.reuse, P5 ;  /* 0x000000ffff9f7224 */ /* 0x100fe200028e0615 */
[C---:B------:R-:W-:Y:S01]  /*edb0*/  IADD3 R111, P1, R20.reuse, 0x4020, RZ ;  /* 0x00004020146f7810 */ /* 0x040fe20007f3e0ff */
[--C-:B------:R-:W-:Y:S01]  /*edc0*/  IMAD.X R161, RZ, RZ, R21.reuse, P6 ;  /* 0x000000ffffa17224 */ /* 0x100fe200030e0615 */
[----:B------:R-:W-:Y:S01]  /*edd0*/  IADD3 R103, P3, R20, 0x60, RZ ;  /* 0x0000006014677810 */ /* 0x000fe20007f7e0ff */
[--C-:B------:R-:W-:Y:S01]  /*ede0*/  IMAD.X R163, RZ, RZ, R21.reuse, P0 ;  /* 0x000000ffffa37224 */ /* 0x100fe200000e0615 */
[----:B------:R-:W-:Y:S01]  /*edf0*/  MOV R214, R170 ;  /* 0x000000aa00d67202 */ /* 0x000fe20000000f00 */
[--C-:B------:R-:W-:Y:S01]  /*ee00*/  IMAD.X R165, RZ, RZ, R21.reuse, P1 ;  /* 0x000000ffffa57224 */ /* 0x100fe200008e0615 */
[----:B------:R-:W-:Y:S01]  /*ee10*/  LOP3.LUT R12, R127, 0x380, RZ, 0xc0, !PT ;  /* 0x000003807f0c7812 */ /* 0x000fe200078ec0ff */
[----:B------:R-:W0:Y:S01]  /*ee20*/  LDC R171, c[0x0][0xbe8] ;  /* 0x0002fa00ffab7b82 */ /* 0x000e220000000800 */
[----:B------:R-:W-:Y:S01]  /*ee30*/  LOP3.LUT R118, R119, 0x380, RZ, 0xc0, !PT ;  /* 0x0000038077767812 */ /* 0x000fe200078ec0ff */
[----:B------:R-:W-:Y:S01]  /*ee40*/  IMAD.X R167, RZ, RZ, R21, P3 ;  /* 0x000000ffffa77224 */ /* 0x000fe200018e0615 */
[----:B------:R-:W-:Y:S01]  /*ee50*/  SHF.R.U64 R12, R12, 0x3, RZ ;  /* 0x000000030c0c7819 */ /* 0x000fe200000012ff */
[----:B------:R1:W-:Y:S01]  /*ee60*/  STSM.16.M88.4 [R214], R24 ;  /* 0x00000018d6007844 */ /* 0x0003e20000000200 */
[----:B------:R-:W-:-:S02]  /*ee70*/  LOP3.LUT R21, R102, 0x380, RZ, 0xc0, !PT ;  /* 0x0000038066157812 */ /* 0x000fc400078ec0ff */
[----:B------:R-:W-:Y:S02]  /*ee80*/  SHF.R.U64 R118, R118, 0x3, RZ ;  /* 0x0000000376767819 */ /* 0x000fe400000012ff */
[----:B------:R-:W-:Y:S02]  /*ee90*/  LOP3.LUT R14, R12, R127, RZ, 0x3c, !PT ;  /* 0x0000007f0c0e7212 */ /* 0x000fe400078e3cff */
[----:B------:R-:W-:Y:S02]  /*eea0*/  LOP3.LUT R20, R123, 0x380, RZ, 0xc0, !PT ;  /* 0x000003807b147812 */ /* 0x000fe400078ec0ff */
[----:B------:R-:W-:Y:S02]  /*eeb0*/  SHF.R.U64 R21, R21, 0x3, RZ ;  /* 0x0000000315157819 */ /* 0x000fe400000012ff */
[----:B------:R-:W-:Y:S01]  /*eec0*/  LOP3.LUT R118, R118, R119, RZ, 0x3c, !PT ;  /* 0x0000007776767212 */ /* 0x000fe200078e3cff */
[----:B------:R-:W-:Y:S01]  /*eed0*/  IMAD.X R119, RZ, RZ, R169, P2 ;  /* 0x000000ffff777224 */ /* 0x000fe200010e06a9 */
[----:B------:R-:W-:-:S02]  /*eee0*/  LOP3.LUT R12, R31, 0x380, RZ, 0xc0, !PT ;  /* 0x000003801f0c7812 */ /* 0x000fc400078ec0ff */
[----:B------:R-:W-:Y:S02]  /*eef0*/  IADD3 R147, P2, R168, 0xe000, RZ ;  /* 0x0000e000a8937810 */ /* 0x000fe40007f5e0ff */
[----:B------:R-:W-:Y:S02]  /*ef00*/  SHF.R.U64 R20, R20, 0x3, RZ ;  /* 0x0000000314147819 */ /* 0x000fe400000012ff */
[----:B------:R-:W-:Y:S02]  /*ef10*/  LOP3.LUT R152, R21, R102, RZ, 0x3c, !PT ;  /* 0x0000006615987212 */ /* 0x000fe400078e3cff */
[----:B------:R-:W-:Y:S02]  /*ef20*/  SHF.R.U64 R12, R12, 0x3, RZ ;  /* 0x000000030c0c7819 */ /* 0x000fe400000012ff */
[----:B------:R-:W-:Y:S02]  /*ef30*/  LOP3.LUT R21, R98, 0x380, RZ, 0xc0, !PT ;  /* 0x0000038062157812 */ /* 0x000fe400078ec0ff */
[----:B------:R-:W-:-:S02]  /*ef40*/  LOP3.LUT R146, R147, 0x380, RZ, 0xc0, !PT ;  /* 0x0000038093927812 */ /* 0x000fc400078ec0ff */
[----:B------:R-:W-:Y:S02]  /*ef50*/  LOP3.LUT R154, R20, R123, RZ, 0x3c, !PT ;  /* 0x0000007b149a7212 */ /* 0x000fe400078e3cff */
[----:B------:R-:W-:Y:S02]  /*ef60*/  LOP3.LUT R150, R12, R31, RZ, 0x3c, !PT ;  /* 0x0000001f0c967212 */ /* 0x000fe400078e3cff */
[----:B------:R-:W-:Y:S02]  /*ef70*/  LOP3.LUT R20, R115, 0x380, RZ, 0xc0, !PT ;  /* 0x0000038073147812 */ /* 0x000fe400078ec0ff */
[----:B------:R-:W-:Y:S02]  /*ef80*/  SHF.R.U64 R21, R21, 0x3, RZ ;  /* 0x0000000315157819 */ /* 0x000fe400000012ff */
[----:B------:R-:W-:Y:S02]  /*ef90*/  LOP3.LUT R12, R99, 0x380, RZ, 0xc0, !PT ;  /* 0x00000380630c7812 */ /* 0x000fe400078ec0ff */
[----:B------:R-:W-:-:S02]  /*efa0*/  LOP3.LUT R16, R111, 0x380, RZ, 0xc0, !PT ;  /* 0x000003806f107812 */ /* 0x000fc400078ec0ff */
[----:B------:R-:W-:Y:S02]  /*efb0*/  SHF.R.U64 R146, R146, 0x3, RZ ;  /* 0x0000000392927819 */ /* 0x000fe400000012ff */
[----:B------:R-:W-:Y:S02]  /*efc0*/  SHF.R.U64 R20, R20, 0x3, RZ ;  /* 0x0000000314147819 */ /* 0x000fe400000012ff */
[----:B------:R-:W-:Y:S02]  /*efd0*/  LOP3.LUT R158, R21, R98, RZ, 0x3c, !PT ;  /* 0x00000062159e7212 */ /* 0x000fe400078e3cff */
[----:B------:R-:W-:Y:S02]  /*efe0*/  SHF.R.U64 R12, R12, 0x3, RZ ;  /* 0x000000030c0c7819 */ /* 0x000fe400000012ff */
[----:B------:R-:W-:Y:S02]  /*eff0*/  SHF.R.U64 R16, R16, 0x3, RZ ;  /* 0x0000000310107819 */ /* 0x000fe400000012ff */
[----:B------:R-:W-:-:S02]  /*f000*/  IADD3 R21, P3, R168, 0x1000, RZ ;  /* 0x00001000a8157810 */ /* 0x000fc40007f7e0ff */
[----:B------:R-:W-:Y:S01]  /*f010*/  LOP3.LUT R146, R146, R147, RZ, 0x3c, !PT ;  /* 0x0000009392927212 */ /* 0x000fe200078e3cff */
[----:B------:R-:W-:Y:S01]  /*f020*/  IMAD.X R147, RZ, RZ, R169, P2 ;  /* 0x000000ffff937224 */ /* 0x000fe200010e06a9 */
[----:B0-----:R-:W-:Y:S02]  /*f030*/  ISETP.NE.AND P2, PT, R171, 0x1, PT ;  /* 0x00000001ab00780c */ /* 0x001fe40003f45270 */
[----:B------:R-:W-:Y:S02]  /*f040*/  LOP3.LUT R162, R20, R115, RZ, 0x3c, !PT ;  /* 0x0000007314a27212 */ /* 0x000fe400078e3cff */
[----:B------:R-:W-:Y:S02]  /*f050*/  LOP3.LUT R160, R12, R99, RZ, 0x3c, !PT ;  /* 0x000000630ca07212 */ /* 0x000fe400078e3cff */
[----:B------:R-:W-:Y:S02]  /*f060*/  LOP3.LUT R164, R16, R111, RZ, 0x3c, !PT ;  /* 0x0000006f10a47212 */ /* 0x000fe400078e3cff */
[----:B------:R-:W-:-:S02]  /*f070*/  LOP3.LUT R20, R21, 0x380, RZ, 0xc0, !PT ;  /* 0x0000038015147812 */ /* 0x000fc400078ec0ff */
[----:B------:R-:W-:Y:S02]  /*f080*/  LOP3.LUT R12, R107, 0x380, RZ, 0xc0, !PT ;  /* 0x000003806b0c7812 */ /* 0x000fe400078ec0ff */
[----:B------:R-:W-:Y:S01]  /*f090*/  LOP3.LUT R16, R103, 0x380, RZ, 0xc0, !PT ;  /* 0x0000038067107812 */ /* 0x000fe200078ec0ff */
[----:B-1----:R-:W0:Y:S01]  /*f0a0*/  @P2 LDC R24, c[0x0][0xbec] ;  /* 0x0002fb00ff182b82 */ /* 0x002e220000000800 */
[----:B------:R-:W-:Y:S02]  /*f0b0*/  SHF.R.U64 R20, R20, 0x3, RZ ;  /* 0x0000000314147819 */ /* 0x000fe400000012ff */
[----:B------:R-:W-:Y:S02]  /*f0c0*/  SHF.R.U64 R12, R12, 0x3, RZ ;  /* 0x000000030c0c7819 */ /* 0x000fe400000012ff */
[----:B------:R-:W-:Y:S02]  /*f0d0*/  SHF.R.U64 R16, R16, 0x3, RZ ;  /* 0x0000000310107819 */ /* 0x000fe400000012ff */
[----:B------:R-:W-:Y:S01]  /*f0e0*/  LOP3.LUT R20, R20, R21, RZ, 0x3c, !PT ;  /* 0x0000001514147212 */ /* 0x000fe200078e3cff */
[----:B------:R-:W-:Y:S01]  /*f0f0*/  IMAD.X R21, RZ, RZ, R169, P3 ;  /* 0x000000ffff157224 */ /* 0x000fe200018e06a9 */
[----:B------:R-:W-:Y:S01]  /*f100*/  LOP3.LUT R12, R12, R107, RZ, 0x3c, !PT ;  /* 0x0000006b0c0c7212 */ /* 0x000fe200078e3cff */
[----:B------:R-:W1:Y:S01]  /*f110*/  @P2 LDC R27, c[0x0][0xbf0] ;  /* 0x0002fc00ff1b2b82 */ /* 0x000e620000000800 */
[----:B------:R-:W-:-:S02]  /*f120*/  LOP3.LUT R166, R16, R103, RZ, 0x3c, !PT ;  /* 0x0000006710a67212 */ /* 0x000fc400078e3cff */
[C---:B------:R-:W-:Y:S02]  /*f130*/  IADD3 R99, P4, R168.reuse, 0x2000, RZ ;  /* 0x00002000a8637810 */ /* 0x040fe40007f9e0ff */
[C---:B------:R-:W-:Y:S02]  /*f140*/  IADD3 R103, P5, R168.reuse, 0x3000, RZ ;  /* 0x00003000a8677810 */ /* 0x040fe40007fbe0ff */
[C---:B------:R-:W-:Y:S02]  /*f150*/  IADD3 R107, P6, R168.reuse, 0x4000, RZ ;  /* 0x00004000a86b7810 */ /* 0x040fe40007fde0ff */
[C---:B------:R-:W-:Y:S02]  /*f160*/  IADD3 R111, P0, R168.reuse, 0x5000, RZ ;  /* 0x00005000a86f7810 */ /* 0x040fe40007f1e0ff */
[C---:B------:R-:W-:Y:S02]  /*f170*/  IADD3 R115, P1, R168.reuse, 0x6000, RZ ;  /* 0x00006000a8737810 */ /* 0x040fe40007f3e0ff */
[----:B------:R-:W-:Y:S01]  /*f180*/  IADD3 R123, P3, R168, 0x8000, RZ ;  /* 0x00008000a87b7810 */ /* 0x000fe20007f7e0ff */
[----:B0-----:R-:W-:Y:S01]  /*f190*/  @P2 IMAD.HI.U32 R24, R37, R24, RZ ;  /* 0x0000001825182227 */ /* 0x001fe200078e00ff */
[----:B------:R-:W-:-:S02]  /*f1a0*/  LOP3.LUT R98, R99, 0x380, RZ, 0xc0, !PT ;  /* 0x0000038063627812 */ /* 0x000fc400078ec0ff */
[----:B------:R-:W-:Y:S02]  /*f1b0*/  LOP3.LUT R102, R103, 0x380, RZ, 0xc0, !PT ;  /* 0x0000038067667812 */ /* 0x000fe400078ec0ff */
[----:B------:R-:W-:Y:S02]  /*f1c0*/  LOP3.LUT R106, R107, 0x380, RZ, 0xc0, !PT ;  /* 0x000003806b6a7812 */ /* 0x000fe400078ec0ff */
[----:B------:R-:W-:Y:S02]  /*f1d0*/  LOP3.LUT R110, R111, 0x380, RZ, 0xc0, !PT ;  /* 0x000003806f6e7812 */ /* 0x000fe400078ec0ff */
        /* <DEDUP_REMOVED lines=27> */
[----:B------:R-:W-:Y:S02]  /*f390*/  LOP3.LUT R8, R8, R135, RZ, 0x3c, !PT ;  /* 0x0000008708087212 */ /* 0x000fe400078e3cff */
[----:B------:R-:W-:Y:S02]  /*f3a0*/  LOP3.LUT R10, R10, R131, RZ, 0x3c, !PT ;  /* 0x000000830a0a7212 */ /* 0x000fe400078e3cff */
[C---:B------:R-:W-:Y:S02]  /*f3b0*/  IADD3 R127, P4, R168.reuse, 0x9000, RZ ;  /* 0x00009000a87f7810 */ /* 0x040fe40007f9e0ff */
[C---:B------:R-:W-:Y:S02]  /*f3c0*/  IADD3 R131, P5, R168.reuse, 0xa000, RZ ;  /* 0x0000a000a8837810 */ /* 0x040fe40007fbe0ff */
[C---:B------:R-:W-:Y:S02]  /*f3d0*/  IADD3 R135, P6, R168.reuse, 0xb000, RZ ;  /* 0x0000b000a8877810 */ /* 0x040fe40007fde0ff */
[----:B------:R-:W-:-:S02]  /*f3e0*/  IADD3 R139, P0, R168, 0xc000, RZ ;  /* 0x0000c000a88b7810 */ /* 0x000fc40007f1e0ff */
[C---:B------:R-:W-:Y:S02]  /*f3f0*/  IADD3 R143, P1, R168.reuse, 0xd000, RZ ;  /* 0x0000d000a88f7810 */ /* 0x040fe40007f3e0ff */
[----:B------:R-:W-:Y:S02]  /*f400*/  IADD3 R215, P3, R168, 0xf000, RZ ;  /* 0x0000f000a8d77810 */ /* 0x000fe40007f7e0ff */
[----:B------:R-:W-:Y:S02]  /*f410*/  LOP3.LUT R126, R127, 0x380, RZ, 0xc0, !PT ;  /* 0x000003807f7e7812 */ /* 0x000fe400078ec0ff */
[----:B------:R-:W-:Y:S01]  /*f420*/  LOP3.LUT R130, R131, 0x380, RZ, 0xc0, !PT ;  /* 0x0000038083827812 */ /* 0x000fe200078ec0ff */
[----:B------:R-:W-:Y:S01]  /*f430*/  IMAD.X R31, RZ, RZ, R169, P3 ;  /* 0x000000ffff1f7224 */ /* 0x000fe200018e06a9 */
[----:B------:R-:W-:Y:S02]  /*f440*/  LOP3.LUT R134, R135, 0x380, RZ, 0xc0, !PT ;  /* 0x0000038087867812 */ /* 0x000fe400078ec0ff */
        /* <DEDUP_REMOVED lines=8> */
[----:B------:R-:W-:Y:S02]  /*f4d0*/  SHF.R.U64 R142, R142, 0x3, RZ ;  /* 0x000000038e8e7819 */ /* 0x000fe400000012ff */
[----:B------:R-:W-:Y:S02]  /*f4e0*/  SHF.R.U64 R29, R29, 0x3, RZ ;  /* 0x000000031d1d7819 */ /* 0x000fe400000012ff */
[----:B------:R-:W-:Y:S02]  /*f4f0*/  SHF.R.U64 R16, R16, 0x3, RZ ;  /* 0x0000000310107819 */ /* 0x000fe400000012ff */
[----:B------:R-:W-:Y:S02]  /*f500*/  MOV R150, R150 ;  /* 0x0000009600967202 */ /* 0x000fe40000000f00 */
        /* <DEDUP_REMOVED lines=12> */
[----:B------:R-:W-:Y:S01]  /*f5d0*/  LOP3.LUT R30, R16, R215, RZ, 0x3c, !PT ;  /* 0x000000d7101e7212 */ /* 0x000fe200078e3cff */
[----:B------:R0:W-:Y:S01]  /*f5e0*/  STSM.16.M88.4 [R150], R32 ;  /* 0x0000002096007844 */ /* 0x0001e20000000200 */
[----:B------:R-:W-:-:S02]  /*f5f0*/  MOV R168, R4 ;  /* 0x0000000400a87202 */ /* 0x000fc40000000f00 */
[----:B------:R-:W-:Y:S02]  /*f600*/  MOV R16, R6 ;  /* 0x0000000600107202 */ /* 0x000fe40000000f00 */
[----:B------:R-:W-:Y:S02]  /*f610*/  MOV R40, R8 ;  /* 0x0000000800287202 */ /* 0x000fe40000000f00 */
[----:B------:R-:W-:Y:S02]  /*f620*/  MOV R169, R10 ;  /* 0x0000000a00a97202 */ /* 0x000fe40000000f00 */
[----:B------:R-:W-:Y:S02]  /*f630*/  MOV R160, R160 ;  /* 0x000000a000a07202 */ /* 0x000fe40000000f00 */
[----:B------:R-:W-:Y:S02]  /*f640*/  F2FP.F16.F32.PACK_AB R4, R41, R178 ;  /* 0x000000b22904723e */ /* 0x000fe400000000ff */
[----:B------:R-:W-:-:S02]  /*f650*/  F2FP.F16.F32.PACK_AB R5, R43, R42 ;  /* 0x0000002a2b05723e */ /* 0x000fc400000000ff */
[----:B------:R-:W-:Y:S01]  /*f660*/  F2FP.F16.F32.PACK_AB R6, R45, R179 ;  /* 0x000000b32d06723e */ /* 0x000fe200000000ff */
[----:B0-----:R-:W-:Y:S01]  /*f670*/  IMAD.MOV.U32 R32, RZ, RZ, R37 ;  /* 0x000000ffff207224 */ /* 0x001fe200078e0025 */
[----:B------:R-:W-:Y:S02]  /*f680*/  F2FP.F16.F32.PACK_AB R7, R47, R46 ;  /* 0x0000002e2f07723e */ /* 0x000fe400000000ff */
[----:B------:R-:W-:Y:S02]  /*f690*/  MOV R170, R14 ;  /* 0x0000000e00aa7202 */ /* 0x000fe40000000f00 */
[----:B------:R-:W-:Y:S01]  /*f6a0*/  MOV R166, R166 ;  /* 0x000000a600a67202 */ /* 0x000fe20000000f00 */
[----:B------:R0:W-:Y:S01]  /*f6b0*/  STSM.16.M88.4 [R160], R4 ;  /* 0x00000004a0007844 */ /* 0x0001e20000000200 */
        /* <DEDUP_REMOVED lines=10> */
[----:B-1----:R-:W-:Y:S02]  /*f760*/  @P2 SHF.R.U32.HI R32, RZ, R27, R24 ;  /* 0x0000001bff202219 */ /* 0x002fe40000011618 */
[----:B------:R-:W-:Y:S01]  /*f770*/  MOV R164, R164 ;  /* 0x000000a400a47202 */ /* 0x000fe20000000f00 */
[----:B------:R1:W-:Y:S01]  /*f780*/  STSM.16.M88.4 [R25], R12 ;  /* 0x0000000c19007844 */ /* 0x0003e20000000200 */
[----:B0-----:R-:W-:Y:S01]  /*f790*/  F2FP.F16.F32.PACK_AB R4, R65, R184 ;  /* 0x000000b84104723e */ /* 0x001fe200000000ff */
[----:B------:R-:W-:Y:S01]  /*f7a0*/  IMAD.MOV R24, RZ, RZ, -R32 ;  /* 0x000000ffff187224 */ /* 0x000fe200078e0a20 */
[----:B------:R-:W-:Y:S02]  /*f7b0*/  F2FP.F16.F32.PACK_AB R5, R67, R66 ;  /* 0x000000424305723e */ /* 0x000fe400000000ff */
[----:B------:R-:W-:Y:S01]  /*f7c0*/  F2FP.F16.F32.PACK_AB R6, R69, R185 ;  /* 0x000000b94506723e */ /* 0x000fe200000000ff */
[----:B------:R-:W-:Y:S01]  /*f7d0*/  IMAD R33, R171, R24, R37 ;  /* 0x00000018ab217224 */ /* 0x000fe200078e0225 */
[----:B------:R-:W-:-:S02]  /*f7e0*/  F2FP.F16.F32.PACK_AB R7, R71, R70 ;  /* 0x000000464707723e */ /* 0x000fc400000000ff */
[----:B------:R-:W-:Y:S02]  /*f7f0*/  MOV R162, R162 ;  /* 0x000000a200a27202 */ /* 0x000fe40000000f00 */
[----:B--2---:R-:W-:Y:S01]  /*f800*/  F2FP.F16.F32.PACK_AB R8, R73, R186 ;  /* 0x000000ba4908723e */ /* 0x004fe200000000ff */
[----:B------:R-:W-:Y:S01]  /*f810*/  STSM.16.M88.4 [R164], R4 ;  /* 0x00000004a4007844 */ /* 0x000fe20000000200 */
[----:B------:R-:W-:Y:S02]  /*f820*/  F2FP.F16.F32.PACK_AB R9, R75, R74 ;  /* 0x0000004a4b09723e */ /* 0x000fe400000000ff */
[----:B------:R-:W-:Y:S02]  /*f830*/  F2FP.F16.F32.PACK_AB R10, R77, R187 ;  /* 0x000000bb4d0a723e */ /* 0x000fe400000000ff */
[----:B------:R-:W-:Y:S02]  /*f840*/  F2FP.F16.F32.PACK_AB R11, R79, R78 ;  /* 0x0000004e4f0b723e */ /* 0x000fe400000000ff */
[----:B------:R-:W-:-:S02]  /*f850*/  MOV R158, R158 ;  /* 0x0000009e009e7202 */ /* 0x000fc40000000f00 */
[----:B-1----:R-:W-:Y:S01]  /*f860*/  F2FP.F16.F32.PACK_AB R12, R81, R188 ;  /* 0x000000bc510c723e */ /* 0x002fe200000000ff */
[----:B------:R0:W-:Y:S01]  /*f870*/  STSM.16.M88.4 [R162], R8 ;  /* 0x00000008a2007844 */ /* 0x0001e20000000200 */
[----:B------:R-:W-:Y:S02]  /*f880*/  F2FP.F16.F32.PACK_AB R13, R83, R82 ;  /* 0x00000052530d723e */ /* 0x000fe400000000ff */
[----:B------:R-:W-:Y:S02]  /*f890*/  F2FP.F16.F32.PACK_AB R14, R85, R189 ;  /* 0x000000bd550e723e */ /* 0x000fe400000000ff */
[----:B------:R-:W-:Y:S02]  /*f8a0*/  F2FP.F16.F32.PACK_AB R15, R87, R86 ;  /* 0x00000056570f723e */ /* 0x000fe400000000ff */
[----:B------:R-:W-:Y:S02]  /*f8b0*/  MOV R156, R156 ;  /* 0x0000009c009c7202 */ /* 0x000fe40000000f00 */
[----:B------:R-:W-:Y:S01]  /*f8c0*/  F2FP.F16.F32.PACK_AB R24, R89, R190 ;  /* 0x000000be5918723e */ /* 0x000fe200000000ff */
[----:B------:R1:W-:Y:S01]  /*f8d0*/  STSM.16.M88.4 [R158], R12 ;  /* 0x0000000c9e007844 */ /* 0x0003e20000000200 */
[----:B------:R-:W-:-:S02]  /*f8e0*/  F2FP.F16.F32.PACK_AB R25, R91, R90 ;  /* 0x0000005a5b19723e */ /* 0x000fc400000000ff */
[----:B------:R-:W-:Y:S02]  /*f8f0*/  F2FP.F16.F32.PACK_AB R26, R93, R191 ;  /* 0x000000bf5d1a723e */ /* 0x000fe400000000ff */
[----:B------:R-:W-:Y:S01]  /*f900*/  F2FP.F16.F32.PACK_AB R27, R95, R94 ;  /* 0x0000005e5f1b723e */ /* 0x000fe200000000ff */
[----:B0-----:R-:W-:Y:S01]  /*f910*/  IMAD.U32 R10, RZ, RZ, UR5 ;  /* 0x00000005ff0a7e24 */ /* 0x001fe2000f8e00ff */
[----:B------:R-:W-:Y:S01]  /*f920*/  SHF.R.S32.HI R9, RZ, 0x1f, R32 ;  /* 0x0000001fff097819 */ /* 0x000fe20000011420 */
[----:B------:R-:W-:Y:S01]  /*f930*/  ULDC UR5, c[0x0][0xa88] ;  /* 0x0002a20000057ab9 */ /* 0x000fe20000000800 */
[----:B------:R-:W-:Y:S01]  /*f940*/  SHF.R.S32.HI R8, RZ, 0x1f, R33 ;  /* 0x0000001fff087819 */ /* 0x000fe20000011421 */
[----:B------:R0:W-:Y:S01]  /*f950*/  STSM.16.M88.4 [R156], R24 ;  /* 0x000000189c007844 */ /* 0x0001e20000000200 */
[----:B------:R-:W-:Y:S01]  /*f960*/  MOV R154, R154 ;  /* 0x0000009a009a7202 */ /* 0x000fe20000000f00 */
[----:B------:R-:W-:Y:S01]  /*f970*/  IMAD R41, R171, UR5, RZ ;  /* 0x00000005ab297c24 */ /* 0x000fe2000f8e02ff */
[----:B------:R-:W-:-:S02]  /*f980*/  F2FP.F16.F32.PACK_AB R4, R97, R192 ;  /* 0x000000c06104723e */ /* 0x000fc400000000ff */
[----:B------:R-:W-:Y:S01]  /*f990*/  F2FP.F16.F32.PACK_AB R5, R44, R36 ;  /* 0x000000242c05723e */ /* 0x000fe200000000ff */
[----:B-1----:R-:W-:Y:S01]  /*f9a0*/  VIADD R14, R207, UR43 ;  /* 0x0000002bcf0e7c36 */ /* 0x002fe20008000000 */
[----:B------:R-:W-:Y:S02]  /*f9b0*/  IADD3 R12, P0, R32, UR6, RZ ;  /* 0x00000006200c7c10 */ /* 0x000fe4000ff1e0ff */
[----:B------:R-:W-:Y:S02]  /*f9c0*/  F2FP.F16.F32.PACK_AB R6, R101, R193 ;  /* 0x000000c16506723e */ /* 0x000fe400000000ff */
[----:B------:R-:W-:Y:S01]  /*f9d0*/  IADD3.X R13, R9, UR7, R10, P0, !PT ;  /* 0x00000007090d7c10 */ /* 0x000fe200087fe40a */
[----:B------:R-:W-:Y:S01]  /*f9e0*/  ULDC.64 UR6, c[0x0][0xb88] ;  /* 0x0002e20000067ab9 */ /* 0x000fe20000000a00 */
[----:B------:R-:W-:Y:S01]  /*f9f0*/  F2FP.F16.F32.PACK_AB R7, R52, R48 ;  /* 0x000000303407723e */ /* 0x000fe200000000ff */
[----:B------:R-:W-:Y:S01]  /*fa00*/  IMAD R8, R8, UR6, RZ ;  /* 0x0000000608087c24 */ /* 0x000fe2000f8e02ff */
[----:B------:R-:W-:Y:S01]  /*fa10*/  LOP3.LUT P0, RZ, R205, 0x3, RZ, 0xc0, !PT ;  /* 0x00000003cdff7812 */ /* 0x000fe2000780c0ff */
[C---:B------:R-:W-:Y:S01]  /*fa20*/  IMAD.WIDE.U32 R12, R33.reuse, UR6, R12 ;  /* 0x00000006210c7c25 */ /* 0x040fe2000f8e000c */
[----:B------:R-:W-:Y:S01]  /*fa30*/  MOV R152, R152 ;  /* 0x0000009800987202 */ /* 0x000fe20000000f00 */
[----:B------:R1:W-:Y:S01]  /*fa40*/  STSM.16.M88.4 [R154], R4 ;  /* 0x000000049a007844 */ /* 0x0003e20000000200 */
[----:B------:R-:W-:Y:S01]  /*fa50*/  F2FP.F16.F32.PACK_AB R9, R60, R56 ;  /* 0x000000383c09723e */ /* 0x000fe200000000ff */
[----:B------:R-:W-:Y:S01]  /*fa60*/  IMAD R33, R33, UR7, R8 ;  /* 0x0000000721217c24 */ /* 0x000fe2000f8e0208 */
[----:B------:R-:W-:Y:S01]  /*fa70*/  ULDC.64 UR6, c[0x0][0xb50] ;  /* 0x0002d40000067ab9 */ /* 0x000fe20000000a00 */
[----:B------:R-:W-:-:S02]  /*fa80*/  F2FP.F16.F32.PACK_AB R8, R105, R194 ;  /* 0x000000c26908723e */ /* 0x000fc400000000ff */
[----:B0-----:R-:W-:Y:S02]  /*fa90*/  LEA R26, P3, R12, UR6, 0x2 ;  /* 0x000000060c1a7c11 */ /* 0x001fe4000f8610ff */
[----:B------:R-:W-:Y:S02]  /*faa0*/  F2FP.F16.F32.PACK_AB R10, R109, R195 ;  /* 0x000000c36d0a723e */ /* 0x000fe400000000ff */
[----:B------:R-:W-:Y:S01]  /*fab0*/  F2FP.F16.F32.PACK_AB R11, R68, R64 ;  /* 0x00000040440b723e */ /* 0x000fe200000000ff */
[----:B------:R-:W-:Y:S01]  /*fac0*/  SHFL.IDX PT, R42, R26, RZ, 0x1c1f ;  /* 0x001c1fff1a2a7589 */ /* 0x000fe200000e0000 */
[----:B------:R-:W-:Y:S02]  /*fad0*/  ISETP.GE.OR P1, PT, R14, R41, P0 ;  /* 0x000000290e00720c */ /* 0x000fe40000726670 */
[----:B------:R-:W-:Y:S01]  /*fae0*/  F2FP.F16.F32.PACK_AB R15, R116, R112 ;  /* 0x00000070740f723e */ /* 0x000fe200000000ff */
[----:B------:R0:W-:Y:S01]  /*faf0*/  STSM.16.M88.4 [R152], R8 ;  /* 0x0000000898007844 */ /* 0x0001e20000000200 */
[----:B-1----:R-:W-:Y:S01]  /*fb00*/  IMAD.IADD R5, R13, 0x1, R33 ;  /* 0x000000010d057824 */ /* 0x002fe200078e0221 */
[----:B------:R-:W-:Y:S01]  /*fb10*/  F2FP.F16.F32.PACK_AB R6, R117, R197 ;  /* 0x000000c57506723e */ /* 0x000fe200000000ff */
[----:B------:R-:W-:Y:S01]  /*fb20*/  VIADD R4, R14, 0x8 ;  /* 0x000000080e047836 */ /* 0x000fe20000000000 */
[----:B------:R-:W-:Y:S01]  /*fb30*/  F2FP.F16.F32.PACK_AB R7, R84, R80 ;  /* 0x000000505407723e */ /* 0x000fe200000000ff */
[----:B------:R1:W-:Y:S01]  /*fb40*/  SHFL.IDX PT, R48, R26, 0x1, 0x1c1f ;  /* 0x003c1f001a307f89 */ /* 0x0003e200000e0000 */
[----:B------:R-:W-:-:S02]  /*fb50*/  LEA.HI.X R27, R12, UR7, R5, 0x2, P3 ;  /* 0x000000070c1b7c11 */ /* 0x000fc400098f1405 */
[----:B------:R-:W-:Y:S02]  /*fb60*/  ISETP.GE.OR P0, PT, R4, R41, P0 ;  /* 0x000000290400720c */ /* 0x000fe40000706670 */
[----:B------:R-:W-:Y:S01]  /*fb70*/  F2FP.F16.F32.PACK_AB R4, R113, R196 ;  /* 0x000000c47104723e */ /* 0x000fe200000000ff */
[----:B------:R-:W2:Y:S01]  /*fb80*/  SHFL.IDX PT, R43, R27, RZ, 0x1c1f ;  /* 0x001c1fff1b2b7589 */ /* 0x000ea200000e0000 */
[----:B------:R-:W-:Y:S02]  /*fb90*/  F2FP.F16.F32.PACK_AB R5, R76, R72 ;  /* 0x000000484c05723e */ /* 0x000fe400000000ff */
[----:B------:R-:W-:Y:S01]  /*fba0*/  F2FP.F16.F32.PACK_AB R12, R129, R199 ;  /* 0x000000c7810c723e */ /* 0x000fe200000000ff */
[----:B------:R3:W4:Y:S01]  /*fbb0*/  SHFL.IDX PT, R49, R27, 0x1, 0x1c1f ;  /* 0x003c1f001b317f89 */ /* 0x00072200000e0000 */
[----:B0-----:R-:W-:Y:S02]  /*fbc0*/  F2FP.F16.F32.PACK_AB R8, R121, R198 ;  /* 0x000000c67908723e */ /* 0x001fe400000000ff */
[----:B------:R-:W-:Y:S01]  /*fbd0*/  F2FP.F16.F32.PACK_AB R9, R92, R88 ;  /* 0x000000585c09723e */ /* 0x000fe200000000ff */
[----:B------:R0:W-:Y:S01]  /*fbe0*/  STSM.16.M88.4 [R170], R4 ;  /* 0x00000004aa007844 */ /* 0x0001e20000000200 */
[----:B------:R-:W-:-:S02]  /*fbf0*/  F2FP.F16.F32.PACK_AB R10, R125, R124 ;  /* 0x0000007c7d0a723e */ /* 0x000fc400000000ff */
[----:B------:R-:W-:Y:S02]  /*fc00*/  F2FP.F16.F32.PACK_AB R11, R100, R96 ;  /* 0x00000060640b723e */ /* 0x000fe400000000ff */
[----:B------:R-:W-:Y:S02]  /*fc10*/  F2FP.F16.F32.PACK_AB R13, R108, R104 ;  /* 0x000000686c0d723e */ /* 0x000fe400000000ff */
[----:B------:R-:W-:Y:S01]  /*fc20*/  F2FP.F16.F32.PACK_AB R14, R133, R132 ;  /* 0x00000084850e723e */ /* 0x000fe200000000ff */
[----:B------:R-:W-:Y:S01]  /*fc30*/  STSM.16.M88.4 [R169], R8 ;  /* 0x00000008a9007844 */ /* 0x000fe20000000200 */
[----:B------:R-:W-:Y:S02]  /*fc40*/  F2FP.F16.F32.PACK_AB R24, R137, R136 ;  /* 0x000000888918723e */ /* 0x000fe400000000ff */
[----:B------:R-:W-:Y:S01]  /*fc50*/  F2FP.F16.F32.PACK_AB R25, R128, R120 ;  /* 0x000000788019723e */ /* 0x000fe200000000ff */
[----:B------:R-:W-:Y:S01]  /*fc60*/  STSM.16.M88.4 [R40], R12 ;  /* 0x0000000c28007844 */ /* 0x000fe20000000200 */
[----:B-1----:R-:W-:-:S02]  /*fc70*/  F2FP.F16.F32.PACK_AB R26, R141, R140 ;  /* 0x0000008c8d1a723e */ /* 0x002fc400000000ff */
[----:B---3--:R-:W-:Y:S01]  /*fc80*/  F2FP.F16.F32.PACK_AB R27, R173, R172 ;  /* 0x000000acad1b723e */ /* 0x008fe200000000ff */
[----:B0-----:R-:W0:Y:S01]  /*fc90*/  @P2 LDC R7, c[0x0][0xbf0] ;  /* 0x0002fc00ff072b82 */ /* 0x001e220000000800 */
[----:B------:R-:W-:Y:S02]  /*fca0*/  F2FP.F16.F32.PACK_AB R44, R145, R144 ;  /* 0x00000090912c723e */ /* 0x000fe400000000ff */
[----:B------:R-:W-:Y:S01]  /*fcb0*/  F2FP.F16.F32.PACK_AB R45, R175, R174 ;  /* 0x000000aeaf2d723e */ /* 0x000fe200000000ff */
[----:B------:R-:W-:Y:S01]  /*fcc0*/  STSM.16.M88.4 [R16], R24 ;  /* 0x0000001810007844 */ /* 0x000fe20000000200 */
[----:B------:R-:W-:Y:S02]  /*fcd0*/  F2FP.F16.F32.PACK_AB R46, R149, R148 ;  /* 0x00000094952e723e */ /* 0x000fe400000000ff */
[----:B------:R-:W-:-:S05]  /*fce0*/  F2FP.F16.F32.PACK_AB R47, R0, R176 ;  /* 0x000000b0002f723e */ /* 0x000fca00000000ff */
[----:B------:R-:W-:Y:S01]  /*fcf0*/  STSM.16.M88.4 [R168], R44 ;  /* 0x0000002ca8007844 */ /* 0x000fe20000000200 */
[----:B------:R-:W-:Y:S01]  /*fd00*/  BAR.SYNC.DEFER_BLOCKING 0x1, 0x100 ;  /* 0x0044000000007b1d */ /* 0x000fe20000010000 */
[----:B------:R-:W-:Y:S01]  /*fd10*/  IMAD R0, R202, 0x20, R203 ;  /* 0x00000020ca007824 */ /* 0x000fe200078e02cb */
[----:B------:R-:W-:-:S04]  /*fd20*/  UIMAD UR5, UR10, UR8, URZ ;  /* 0x000000080a0572a4 */ /* 0x000fc8000f8e023f */
[----:B--2---:R1:W-:Y:S01]  /*fd30*/  @!P1 ST.E desc[UR46][R42.64], R3 ;  /* 0x000000032a009985 */ /* 0x0043e2000c10192e */
[----:B------:R-:W-:Y:S01]  /*fd40*/  VIADD R6, R0, UR43 ;  /* 0x0000002b00067c36 */ /* 0x000fe20008000000 */
[----:B------:R-:W-:Y:S02]  /*fd50*/  UIMAD.WIDE.U32 UR6, UR40, UR8, URZ ;  /* 0x00000008280672a5 */ /* 0x000fe4000f8e003f */
[----:B------:R-:W-:Y:S01]  /*fd60*/  UIMAD UR5, UR40, UR9, UR5 ;  /* 0x00000009280572a4 */ /* 0x000fe2000f8e0205 */
[----:B------:R-:W-:Y:S01]  /*fd70*/  ULDC.64 UR10, c[0x0][0xaf0] ;  /* 0x0002bc00000a7ab9 */ /* 0x000fe20000000a00 */
[----:B----4-:R2:W-:Y:S01]  /*fd80*/  @!P0 ST.E desc[UR46][R48.64], R2 ;  /* 0x0000000230008985 */ /* 0x0105e2000c10192e */
[----:B-1----:R-:W1:Y:S01]  /*fd90*/  @P2 LDC R3, c[0x0][0xbec] ;  /* 0x0002fb00ff032b82 */ /* 0x002e620000000800 */
[----:B------:R-:W-:Y:S01]  /*fda0*/  UIMAD UR8, UR12, UR10, URZ ;  /* 0x0000000a0c0872a4 */ /* 0x000fe2000f8e023f */
[----:B------:R-:W-:Y:S01]  /*fdb0*/  IMAD.MOV.U32 R5, RZ, RZ, R6 ;  /* 0x000000ffff057224 */ /* 0x000fe200078e0006 */
[----:B------:R-:W-:Y:S01]  /*fdc0*/  UIADD3 UR7, UR7, UR5, URZ ;  /* 0x0000000507077290 */ /* 0x000fe2000fffe03f */
[----:B------:R3:W5:Y:S01]  /*fdd0*/  LD.E.128 R32, desc[UR46][R28.64] ;  /* 0x0000002e1c207980 */ /* 0x000762000c101d00 */
[----:B------:R-:W-:-:S02]  /*fde0*/  UIMAD UR5, UR42, UR11, UR8 ;  /* 0x0000000b2a0572a4 */ /* 0x000fc4000f8e0208 */
[----:B------:R-:W-:Y:S01]  /*fdf0*/  UIMAD.WIDE.U32 UR6, UR42, UR10, UR6 ;  /* 0x0000000a2a0672a5 */ /* 0x000fe2000f8e0006 */
[----:B------:R3:W5:Y:S01]  /*fe00*/  LD.E.128 R36, desc[UR46][R20.64] ;  /* 0x0000002e14247980 */ /* 0x000762000c101d00 */
[----:B------:R-:W-:Y:S02]  /*fe10*/  ULDC.64 UR8, c[0x0][0xae0] ;  /* 0x0002b80000087ab9 */ /* 0x000fe40000000a00 */
[----:B------:R-:W-:Y:S01]  /*fe20*/  UIADD3 UR5, UR7, UR5, URZ ;  /* 0x0000000507057290 */ /* 0x000fe2000fffe03f */
        /* <DEDUP_REMOVED lines=9> */
[----:B------:R-:W5:Y:S01]  /*fec0*/  LD.E.128 R116, desc[UR46][R118.64] ;  /* 0x0000002e76747980 */ /* 0x000f62000c101d00 */
[----:B------:R-:W-:Y:S02]  /*fed0*/  IMAD.U32 R3, RZ, RZ, UR7 ;  /* 0x00000007ff037e24 */ /* 0x000fe4000f8e00ff */
[----:B------:R-:W-:Y:S01]  /*fee0*/  IMAD R0, R0, UR8, RZ ;  /* 0x0000000800007c24 */ /* 0x000fe2000f8e02ff */
[----:B------:R-:W5:Y:S01]  /*fef0*/  LD.E.128 R120, desc[UR46][R122.64] ;  /* 0x0000002e7a787980 */ /* 0x000f62000c101d00 */
[----:B------:R-:W-:-:S02]  /*ff00*/  IMAD R171, R171, R4, R6 ;  /* 0x00000004abab7224 */ /* 0x000fc400078e0206 */
[----:B--2---:R-:W-:Y:S01]  /*ff10*/  IMAD.U32 R2, RZ, RZ, UR6 ;  /* 0x00000006ff027e24 */ /* 0x004fe2000f8e00ff */
[----:B------:R-:W5:Y:S01]  /*ff20*/  LD.E.128 R124, desc[UR46][R126.64] ;  /* 0x0000002e7e7c7980 */ /* 0x000f62000c101d00 */
[----:B------:R-:W-:Y:S01]  /*ff30*/  IMAD.U32 R3, RZ, RZ, UR5 ;  /* 0x00000005ff037e24 */ /* 0x000fe2000f8e00ff */
[----:B------:R-:W-:Y:S01]  /*ff40*/  ULDC.64 UR6, c[0x0][0xad8] ;  /* 0x0002b60000067ab9 */ /* 0x000fe20000000a00 */
[----:B------:R-:W-:Y:S01]  /*ff50*/  IMAD R7, R5, UR9, R0 ;  /* 0x0000000905077c24 */ /* 0x000fe2000f8e0200 */
[----:B------:R-:W5:Y:S01]  /*ff60*/  LD.E.128 R128, desc[UR46][R130.64] ;  /* 0x0000002e82807980 */ /* 0x000f62000c101d00 */
[----:B------:R-:W-:-:S03]  /*ff70*/  SHF.R.S32.HI R0, RZ, 0x1f, R171 ;  /* 0x0000001fff007819 */ /* 0x000fc600000114ab */
[----:B------:R-:W5:Y:S01]  /*ff80*/  LD.E.128 R132, desc[UR46][R134.64] ;  /* 0x0000002e86847980 */ /* 0x000f62000c101d00 */
[----:B------:R-:W-:-:S03]  /*ff90*/  IMAD.WIDE.U32 R2, R5, UR8, R2 ;  /* 0x0000000805027c25 */ /* 0x000fc6000f8e0002 */
[----:B------:R-:W5:Y:S04]  /*ffa0*/  LD.E.128 R136, desc[UR46][R138.64] ;  /* 0x0000002e8a887980 */ /* 0x000f68000c101d00 */
[----:B------:R-:W5:Y:S04]  /*ffb0*/  LD.E.128 R140, desc[UR46][R142.64] ;  /* 0x0000002e8e8c7980 */ /* 0x000f68000c101d00 */
[----:B------:R-:W5:Y:S04]  /*ffc0*/  LD.E.128 R144, desc[UR46][R146.64] ;  /* 0x0000002e92907980 */ /* 0x000f68000c101d00 */
[----:B------:R-:W5:Y:S01]  /*ffd0*/  LD.E.128 R28, desc[UR46][R30.64] ;  /* 0x0000002e1e1c7980 */ /* 0x000f62000c101d00 */
[----:B------:R-:W-:Y:S01]  /*ffe0*/  IMAD.IADD R3, R3, 0x1, R7 ;  /* 0x0000000103037824 */ /* 0x000fe200078e0207 */
[----:B------:R-:W-:Y:S01]  /*fff0*/  BSSY B1, `(.L_x_11073) ;  /* 0x000002b000017945 */ /* 0x000fe20003800000 */
[----:B------:R-:W-:Y:S01]  /*10000*/  IMAD R4, R0, UR6, RZ ;  /* 0x0000000600047c24 */ /* 0x000fe2000f8e02ff */
[----:B------:R-:W-:Y:S01]  /*10010*/  @!PT LDS RZ, [RZ] ;  /* 0x00000000fffff984 */ /* 0x000fe20000000800 */
[----:B------:R-:W-:Y:S01]  /*10020*/  @!PT LDS RZ, [RZ] ;  /* 0x00000000fffff984 */ /* 0x000fe20000000800 */
[----:B------:R-:W-:Y:S01]  /*10030*/  @!PT LDS RZ, [RZ] ;  /* 0x00000000fffff984 */ /* 0x000fe20000000800 */
[----:B------:R-:W-:Y:S01]  /*10040*/  @!PT LDS RZ, [RZ] ;  /* 0x00000000fffff984 */ /* 0x000fe20000000800 */
[----:B------:R0:W-:Y:S06]  /*10050*/  MEMBAR.ALL.CTA ;  /* 0x0000000000007992 */ /* 0x0001ec0000008000 */
[----:B0-----:R-:W0:Y:S01]  /*10060*/  FENCE.VIEW.ASYNC.S ;  /* 0x00000000000073c6 */ /* 0x001e220000000000 */
[----:B------:R-:W-:-:S02]  /*10070*/  VIADD R12, R203, UR43 ;  /* 0x0000002bcb0c7c36 */ /* 0x000fc40008000000 */
[C---:B------:R-:W-:Y:S02]  /*10080*/  IMAD R5, R171.reuse, UR7, R4 ;  /* 0x00000007ab057c24 */ /* 0x040fe4000f8e0204 */
        /* <DEDUP_REMOVED lines=9> */
[----:B------:R-:W-:Y:S01]  /*10120*/  LEA.HI.X R11, R2, UR7, R3, 0x1, P3 ;  /* 0x00000007020b7c11 */ /* 0x000fe200098f0c03 */
[----:B0-----:R3:W0:Y:S01]  /*10130*/  SHFL.IDX PT, R8, R10, RZ, 0x181f ;  /* 0x00181fff0a087589 */ /* 0x00162200000e0000 */
[----:B------:R-:W-:-:S02]  /*10140*/  PRMT R204, RZ, 0x654, R204 ;  /* 0x00000654ffcc7816 */ /* 0x000fc400000000cc */
[----:B------:R-:W-:Y:S02]  /*10150*/  ISETP.GE.AND P0, PT, R0, R41, PT ;  /* 0x000000290000720c */ /* 0x000fe40003f06270 */
[----:B------:R3:W1:Y:S01]  /*10160*/  SHFL.IDX PT, R0, R11, RZ, 0x181f ;  /* 0x00181fff0b007589 */ /* 0x00066200000e0000 */
[----:B------:R3:W-:Y:S01]  /*10170*/  SYNCS.ARRIVE.TRANS64.RED.A1T0 RZ, [R204+URZ], RZ ;  /* 0x000000ffccff79a7 */ /* 0x0007e2000810043f */
[----:B------:R-:W-:Y:S09]  /*10180*/  @P2 BRA `(.L_x_11074) ;  /* 0x0000000000442947 */ /* 0x000ff20003800000 */
        /* <DEDUP_REMOVED lines=17> */
.L_x_11074:
[----:B------:R-:W-:Y:S05]  /*102a0*/  BSYNC B1 ;  /* 0x0000000000017941 */ /* 0x000fea0003800000 */
.L_x_11073:
[----:B-1----:R1:W4:Y:S01]  /*102b0*/  SHFL.IDX PT, R0, R11, 0x1, 0x181f ;  /* 0x00381f000b007f89 */ /* 0x00232200000e0000 */
[----:B------:R-:W-:Y:S03]  /*102c0*/  BSSY B1, `(.L_x_11075) ;  /* 0x0000014000017945 */ /* 0x000fe60003800000 */
[----:B0-2---:R1:W0:Y:S01]  /*102d0*/  SHFL.IDX PT, R8, R10, 0x1, 0x181f ;  /* 0x00381f000a087f89 */ /* 0x00522200000e0000 */
        /* <DEDUP_REMOVED lines=11> */
[----:B-----5:R2:W-:Y:S01]  /*10390*/  @!P4 ST.E.128 desc[UR46][R2.64], R36 ;  /* 0x000000240200c985 */ /* 0x0205e2000c101d2e */
[----:B------:R-:W-:-:S02]  /*103a0*/  @!P1 LEA R8, P5, R201, R8, 0x1 ;  /* 0x00000008c9089211 */ /* 0x000fc400078a08ff */
[-C--:B------:R-:W-:Y:S01]  /*103b0*/  @!P2 LEA.HI.X R7, R23, R0.reuse, R210, 0x1, P6 ;  /* 0x000000001707a211 */ /* 0x080fe200030f0cd2 */
[----:B------:R2:W-:Y:S01]  /*103c0*/  @!P3 ST.E.128 desc[UR46][R4.64], R108 ;  /* 0x0000006c0400b985 */ /* 0x0005e2000c101d2e */
[----:B------:R-:W-:-:S03]  /*103d0*/  @!P1 LEA.HI.X R9, R201, R0, R209, 0x1, P5 ;  /* 0x00000000c9099211 */ /* 0x000fc600028f0cd1 */
[----:B------:R2:W-:Y:S04]  /*103e0*/  @!P2 ST.E.128 desc[UR46][R6.64], R124 ;  /* 0x0000007c0600a985 */ /* 0x0005e8000c101d2e */
[----:B------:R2:W-:Y:S02]  /*103f0*/  @!P1 ST.E.128 desc[UR46][R8.64], R140 ;  /* 0x0000008c08009985 */ /* 0x0005e4000c101d2e */
.L_x_11076:
[----:B------:R-:W-:Y:S05]  /*10400*/  BSYNC B1 ;  /* 0x0000000000017941 */ /* 0x000fea0003800000 */
.L_x_11075:
[----:B----4-:R4:W1:Y:S01]  /*10410*/  SHFL.IDX PT, R0, R11, 0x2, 0x181f ;  /* 0x00581f000b007f89 */ /* 0x01086200000e0000 */
        /* <DEDUP_REMOVED lines=11> */
[----:B-1----:R-:W-:Y:S02]  /*104d0*/  @!P3 LEA.HI.X R3, R19, R0, R212, 0x1, P6 ;  /* 0x000000001303b211 */ /* 0x002fe400030f0cd4 */
[----:B------:R-:W-:Y:S02]  /*104e0*/  @!P0 LEA R8, P6, R201, R8, 0x1 ;  /* 0x00000008c9088211 */ /* 0x000fe400078c08ff */
[-C--:B------:R-:W-:Y:S01]  /*104f0*/  @!P2 LEA.HI.X R5, R200, R0.reuse, R211, 0x1, P5 ;  /* 0x00000000c805a211 */ /* 0x080fe200028f0cd3 */
[----:B-----5:R2:W-:Y:S01]  /*10500*/  @!P3 ST.E.128 desc[UR46][R2.64], R96 ;  /* 0x000000600200b985 */ /* 0x0205e2000c101d2e */
[----:B------:R-:W-:-:S02]  /*10510*/  @!P1 LEA.HI.X R7, R23, R0, R210, 0x1, P4 ;  /* 0x0000000017079211 */ /* 0x000fc400020f0cd2 */
[----:B------:R-:W-:Y:S01]  /*10520*/  @!P0 LEA.HI.X R9, R201, R0, R209, 0x1, P6 ;  /* 0x00000000c9098211 */ /* 0x000fe200030f0cd1 */
[----:B------:R2:W-:Y:S04]  /*10530*/  @!P2 ST.E.128 desc[UR46][R4.64], R112 ;  /* 0x000000700400a985 */ /* 0x0005e8000c101d2e */
[----:B------:R2:W-:Y:S04]  /*10540*/  @!P1 ST.E.128 desc[UR46][R6.64], R128 ;  /* 0x0000008006009985 */ /* 0x0005e8000c101d2e */
[----:B------:R2:W-:Y:S02]  /*10550*/  @!P0 ST.E.128 desc[UR46][R8.64], R144 ;  /* 0x0000009008008985 */ /* 0x0005e4000c101d2e */
.L_x_11078:
[----:B------:R-:W-:Y:S05]  /*10560*/  BSYNC B1 ;  /* 0x0000000000017941 */ /* 0x000fea0003800000 */
.L_x_11077:
[----:B-1----:R-:W-:Y:S01]  /*10570*/  VIADD R0, R12, 0x60 ;  /* 0x000000600c007836 */ /* 0x002fe20000000000 */
[----:B0-2---:R0:W1:Y:S04]  /*10580*/  SHFL.IDX PT, R8, R11, 0x3, 0x181f ;  /* 0x00781f000b087f89 */ /* 0x00506800000e0000 */
[----:B------:R-:W-:Y:S01]  /*10590*/  ISETP.GE.AND P0, PT, R0, R41, PT ;  /* 0x000000290000720c */ /* 0x000fe20003f06270 */
[----:B---34-:R-:W2:-:S12]  /*105a0*/  SHFL.IDX PT, R10, R10, 0x3, 0x181f ;  /* 0x00781f000a0a7f89 */ /* 0x018e9800000e0000 */
[----:B0-----:R-:W-:Y:S05]  /*105b0*/  @P0 BRA `(.L_x_11079) ;  /* 0x0000000c00200947 */ /* 0x001fea0003800000 */
[----:B------:R-:W-:Y:S02]  /*105c0*/  ULDC UR5, c[0x0][0xac8] ;  /* 0x0002b20000057ab9 */ /* 0x000fe40000000800 */
[----:B------:R-:W-:Y:S02]  /*105d0*/  ISETP.GE.AND P3, PT, R19, UR5, PT ;  /* 0x0000000513007c0c */ /* 0x000fe4000bf66270 */
[----:B------:R-:W-:Y:S02]  /*105e0*/  ISETP.GE.AND P4, PT, R200, UR5, PT ;  /* 0x00000005c8007c0c */ /* 0x000fe4000bf86270 */
[----:B------:R-:W-:-:S09]  /*105f0*/  ISETP.GE.AND P5, PT, R23, UR5, PT ;  /* 0x0000000517007c0c */ /* 0x000fd2000bfa6270 */
[-C--:B--2---:R-:W-:Y:S02]  /*10600*/  @!P3 LEA R2, P0, R19, R10.reuse, 0x1 ;  /* 0x0000000a1302b211 */ /* 0x084fe400078008ff */
[CC--:B------:R-:W-:Y:S02]  /*10610*/  @!P4 LEA R4, P1, R200.reuse, R10.reuse, 0x1 ;  /* 0x0000000ac804c211 */ /* 0x0c0fe400078208ff */
[----:B------:R-:W-:Y:S02]  /*10620*/  @!P5 LEA R6, P2, R23, R10, 0x1 ;  /* 0x0000000a1706d211 */ /* 0x000fe400078408ff */
[-C--:B-1----:R-:W-:Y:S02]  /*10630*/  @!P3 LEA.HI.X R3, R19, R8.reuse, R212, 0x1, P0 ;  /* 0x000000081303b211 */ /* 0x082fe400000f0cd4 */
[-C--:B------:R-:W-:Y:S02]  /*10640*/  @!P4 LEA.HI.X R5, R200, R8.reuse, R211, 0x1, P1 ;  /* 0x00000008c805c211 */ /* 0x080fe400008f0cd3 */
[----:B------:R-:W-:Y:S01]  /*10650*/  @!P5 LEA.HI.X R7, R23, R8, R210, 0x1, P2 ;  /* 0x000000081707d211 */ /* 0x000fe200010f0cd2 */
[----:B-----5:R0:W-:Y:S01]  /*10660*/  @!P3 ST.E.128 desc[UR46][R2.64], R100 ;  /* 0x000000640200b985 */ /* 0x0201e2000c101d2e */
        /* <DEDUP_REMOVED lines=8> */
.L_x_11072:
[----:B------:R-:W0:Y:S01]  /*106f0*/  LDC R8, c[0x0][0xbe8] ;  /* 0x0002fa00ff087b82 */ /* 0x000e220000000800 */
[----:B------:R-:W-:Y:S01]  /*10700*/  ISETP.GE.AND P0, PT, R213, 0x80, PT ;  /* 0x00000080d500780c */ /* 0x000fe20003f06270 */
[----:B------:R-:W-:Y:S01]  /*10710*/  USHF.R.S32.HI UR8, URZ, 0x1f, UR40 ;  /* 0x0000001f3f087899 */ /* 0x000fe20008011428 */
[----:B------:R-:W-:Y:S01]  /*10720*/  BSSY B1, `(.L_x_11080) ;  /* 0x000002f000017945 */ /* 0x000fe20003800000 */
[----:B------:R-:W-:Y:S01]  /*10730*/  USHF.R.S32.HI UR9, URZ, 0x1f, UR42 ;  /* 0x0000001f3f097899 */ /* 0x000fe2000801142a */
[----:B------:R-:W-:Y:S01]  /*10740*/  IMAD R6, R202, 0x20, R203 ;  /* 0x00000020ca067824 */ /* 0x000fe200078e02cb */
        /* <DEDUP_REMOVED lines=44> */
.L_x_11081:
[----:B------:R-:W-:Y:S05]  /*10a10*/  BSYNC B1 ;  /* 0x0000000000017941 */ /* 0x000fea0003800000 */
.L_x_11080:
[----:B------:R-:W-:Y:S01]  /*10a20*/  ULDC.64 UR10, c[0x0][0xae8] ;  /* 0x0002ba00000a7ab9 */ /* 0x000fe20000000a00 */
[----:B------:R-:W-:Y:S01]  /*10a30*/  VIADD R6, R6, UR43 ;  /* 0x0000002b06067c36 */ /* 0x000fe20008000000 */
[----:B------:R-:W-:Y:S01]  /*10a40*/  UIMAD UR5, UR8, UR10, URZ ;  /* 0x0000000a080572a4 */ /* 0x000fe2000f8e023f */
[----:B------:R-:W-:Y:S01]  /*10a50*/  BSSY B1, `(.L_x_11082) ;  /* 0x000003c000017945 */ /* 0x000fe20003800000 */
[----:B------:R-:W-:Y:S01]  /*10a60*/  UIMAD.WIDE.U32 UR6, UR40, UR10, URZ ;  /* 0x0000000a280672a5 */ /* 0x000fe2000f8e003f */
[----:B0-----:R-:W-:Y:S01]  /*10a70*/  @P1 IMAD.HI.U32 R0, R6, R9, RZ ;  /* 0x0000000906001227 */ /* 0x001fe200078e00ff */
[----:B------:R-:W-:-:S03]  /*10a80*/  UIMAD UR5, UR40, UR11, UR5 ;  /* 0x0000000b280572a4 */ /* 0x000fc6000f8e0205 */
[----:B------:R-:W-:Y:S01]  /*10a90*/  ULDC.64 UR10, c[0x0][0xaf0] ;  /* 0x0002bc00000a7ab9 */ /* 0x000fe20000000a00 */
[----:B------:R-:W-:Y:S01]  /*10aa0*/  UIADD3 UR7, UR7, UR5, URZ ;  /* 0x0000000507077290 */ /* 0x000fe2000fffe03f */
[----:B--2---:R-:W-:Y:S01]  /*10ab0*/  IMAD.MOV.U32 R5, RZ, RZ, R6 ;  /* 0x000000ffff057224 */ /* 0x004fe200078e0006 */
        /* <DEDUP_REMOVED lines=10> */
[----:B------:R-:W-:Y:S02]  /*10b60*/  IMAD R7, R8, R7, R6 ;  /* 0x0000000708077224 */ /* 0x000fe400078e0206 */
[----:B------:R-:W-:Y:S01]  /*10b70*/  IMAD.U32 R2, RZ, RZ, UR6 ;  /* 0x00000006ff027e24 */ /* 0x000fe2000f8e00ff */
[----:B------:R-:W-:Y:S01]  /*10b80*/  ULDC.64 UR6, c[0x0][0xad8] ;  /* 0x0002b60000067ab9 */ /* 0x000fe20000000a00 */
[----:B------:R-:W-:Y:S01]  /*10b90*/  IMAD.U32 R3, RZ, RZ, UR5 ;  /* 0x00000005ff037e24 */ /* 0x000fe2000f8e00ff */
[----:B------:R-:W-:Y:S01]  /*10ba0*/  ULDC UR5, c[0x0][0xa88] ;  /* 0x0002a20000057ab9 */ /* 0x000fe20000000800 */
[C---:B------:R-:W-:Y:S01]  /*10bb0*/  IMAD R9, R5.reuse, UR9, R0 ;  /* 0x0000000905097c24 */ /* 0x040fe2000f8e0200 */
[----:B------:R-:W-:Y:S01]  /*10bc0*/  SHF.R.S32.HI R0, RZ, 0x1f, R7 ;  /* 0x0000001fff007819 */ /* 0x000fe20000011407 */
[----:B------:R-:W-:-:S04]  /*10bd0*/  IMAD.WIDE.U32 R2, R5, UR8, R2 ;  /* 0x0000000805027c25 */ /* 0x000fc8000f8e0002 */
[----:B------:R-:W-:Y:S02]  /*10be0*/  IMAD.IADD R3, R3, 0x1, R9 ;  /* 0x0000000103037824 */ /* 0x000fe400078e0209 */
[----:B------:R-:W-:Y:S02]  /*10bf0*/  IMAD R4, R0, UR6, RZ ;  /* 0x0000000600047c24 */ /* 0x000fe4000f8e02ff */
[----:B------:R-:W-:Y:S02]  /*10c00*/  VIADD R6, R203, UR43 ;  /* 0x0000002bcb067c36 */ /* 0x000fe40008000000 */
        /* <DEDUP_REMOVED lines=32> */
.L_x_11083:
[----:B------:R-:W-:Y:S05]  /*10e10*/  BSYNC B1 ;  /* 0x0000000000017941 */ /* 0x000fea0003800000 */
.L_x_11082:
[----:B--2---:R2:W4:Y:S01]  /*10e20*/  SHFL.IDX PT, R0, R5, 0x1, 0x181f ;  /* 0x00381f0005007f89 */ /* 0x00452200000e0000 */
[----:B------:R-:W-:Y:S03]  /*10e30*/  BSSY B1, `(.L_x_11084) ;  /* 0x0000014000017945 */ /* 0x000fe60003800000 */
[----:B-1-3--:R2:W1:Y:S01]  /*10e40*/  SHFL.IDX PT, R2, R4, 0x1, 0x181f ;  /* 0x00381f0004027f89 */ /* 0x00a46200000e0000 */
        /* <DEDUP_REMOVED lines=8> */
[----:B----4-:R-:W-:Y:S02]  /*10ed0*/  @!P4 LEA.HI.X R11, R19, R0, R212, 0x1, P6 ;  /* 0x00000000130bc211 */ /* 0x010fe400030f0cd4 */
        /* <DEDUP_REMOVED lines=9> */
.L_x_11085:
[----:B------:R-:W-:Y:S05]  /*10f70*/  BSYNC B1 ;  /* 0x0000000000017941 */ /* 0x000fea0003800000 */
.L_x_11084:
[----:B----4-:R4:W0:Y:S01]  /*10f80*/  SHFL.IDX PT, R0, R5, 0x2, 0x181f ;  /* 0x00581f0005007f89 */ /* 0x01082200000e0000 */
        /* <DEDUP_REMOVED lines=20> */
.L_x_11087:
[----:B------:R-:W-:Y:S05]  /*110d0*/  BSYNC B1 ;  /* 0x0000000000017941 */ /* 0x000fea0003800000 */
.L_x_11086:
[----:B---3--:R-:W-:Y:S01]  /*110e0*/  VIADD R3, R6, 0x60 ;  /* 0x0000006006037836 */ /* 0x008fe20000000000 */
[----:B0-----:R0:W3:Y:S04]  /*110f0*/  SHFL.IDX PT, R0, R5, 0x3, 0x181f ;  /* 0x00781f0005007f89 */ /* 0x0010e800000e0000 */
[----:B------:R-:W-:Y:S01]  /*11100*/  ISETP.GE.AND P0, PT, R3, R9, PT ;  /* 0x000000090300720c */ /* 0x000fe20003f06270 */
[----:B-1----:R0:W1:-:S12]  /*11110*/  SHFL.IDX PT, R2, R4, 0x3, 0x181f ;  /* 0x00781f0004027f89 */ /* 0x00205800000e0000 */
[----:B0-----:R-:W-:Y:S05]  /*11120*/  @P0 BRA `(.L_x_11079) ;  /* 0x0000000000440947 */ /* 0x001fea0003800000 */
[----:B------:R-:W-:Y:S02]  /*11130*/  ULDC UR5, c[0x0][0xac8] ;  /* 0x0002b20000057ab9 */ /* 0x000fe40000000800 */
[----:B------:R-:W-:Y:S02]  /*11140*/  ISETP.GE.AND P3, PT, R19, UR5, PT ;  /* 0x0000000513007c0c */ /* 0x000fe4000bf66270 */
[----:B------:R-:W-:Y:S02]  /*11150*/  ISETP.GE.AND P2, PT, R200, UR5, PT ;  /* 0x00000005c8007c0c */ /* 0x000fe4000bf46270 */
[----:B------:R-:W-:Y:S02]  /*11160*/  ISETP.GE.AND P1, PT, R23, UR5, PT ;  /* 0x0000000517007c0c */ /* 0x000fe4000bf26270 */
[----:B------:R-:W-:-:S07]  /*11170*/  ISETP.GE.AND P0, PT, R201, UR5, PT ;  /* 0x00000005c9007c0c */ /* 0x000fce000bf06270 */
[-C--:B-12-4-:R-:W-:Y:S02]  /*11180*/  @!P3 LEA R4, P6, R19, R2.reuse, 0x1 ;  /* 0x000000021304b211 */ /* 0x096fe400078c08ff */
[CC--:B------:R-:W-:Y:S02]  /*11190*/  @!P2 LEA R6, P5, R200.reuse, R2.reuse, 0x1 ;  /* 0x00000002c806a211 */ /* 0x0c0fe400078a08ff */
[----:B------:R-:W-:Y:S02]  /*111a0*/  @!P1 LEA R8, P4, R23, R2, 0x1 ;  /* 0x0000000217089211 */ /* 0x000fe400078808ff */
[----:B---3--:R-:W-:Y:S02]  /*111b0*/  @!P3 LEA.HI.X R5, R19, R0, R212, 0x1, P6 ;  /* 0x000000001305b211 */ /* 0x008fe400030f0cd4 */
        /* <DEDUP_REMOVED lines=8> */
.L_x_11079:
[----:B------:R-:W-:Y:S05]  /*11240*/  BSYNC B0 ;  /* 0x0000000000007941 */ /* 0x000fea0003800000 */
.L_x_11071:
[----:B------:R-:W-:Y:S02]  /*11250*/  ULDC UR5, c[0x0][0xc38] ;  /* 0x00030e0000057ab9 */ /* 0x000fe40000000800 */
[----:B------:R-:W-:-:S06]  /*11260*/  UISETP.GE.AND UP0, UPT, UR4, UR5, UPT ;  /* 0x000000050400728c */ /* 0x000fcc000bf06270 */
[----:B------:R-:W-:-:S13]  /*11270*/  PLOP3.LUT P0, PT, PT, PT, UP0, 0x80, 0x0 ;  /* 0x000000000000781c */ /* 0x000fda0003f0f008 */
[----:B------:R-:W-:Y:S05]  /*11280*/  @!P0 BRA `(.L_x_11088) ;  /* 0xfffffef800d88947 */ /* 0x000fea000383ffff */
[----:B------:R-:W-:Y:S05]  /*11290*/  EXIT ;  /* 0x000000000000794d */ /* 0x000fea0003800000 */
.L_x_10990:
        /* <DEDUP_REMOVED lines=26> */
[----:B------:R-:W-:-:S04]  /*11440*/  LOP3.LUT R2, R0, 0x1f8, RZ, 0xc0, !PT ;  /* 0x000001f800027812 */ /* 0x000fc800078ec0ff */
[----:B------:R-:W-:Y:S01]  /*11450*/  LOP3.LUT R3, R2, 0x38, R5, 0x78, !PT ;  /* 0x0000003802037812 */ /* 0x000fe200078e7805 */
[----:B------:R-:W-:Y:S01]  /*11460*/  IMAD.SHL.U32 R2, R4, 0x8, RZ ;  /* 0x0000000804027824 */ /* 0x000fe200078e00ff */
[----:B------:R-:W-:-:S04]  /*11470*/  SHF.R.U32.HI R4, RZ, 0x3, R4 ;  /* 0x00000003ff047819 */ /* 0x000fc80000011604 */
[----:B------:R-:W-:Y:S01]  /*11480*/  LOP3.LUT R3, R3, 0x200, R2, 0xf8, !PT ;  /* 0x0000020003037812 */ /* 0x000fe200078ef802 */
[----:B------:R-:W-:-:S04]  /*11490*/  IMAD.SHL.U32 R2, R5, 0x10, RZ ;  /* 0x0000001005027824 */ /* 0x000fc800078e00ff */
[----:B------:R-:W-:Y:S01]  /*114a0*/  IMAD R3, R3, 0x2, R18 ;  /* 0x0000000203037824 */ /* 0x000fe200078e0212 */
[----:B------:R-:W-:Y:S01]  /*114b0*/  LOP3.LUT R0, R4, 0x70, R2, 0xf8, !PT ;  /* 0x0000007004007812 */ /* 0x000fe200078ef802 */
[----:B------:R-:W-:Y:S02]  /*114c0*/  IMAD.U32 R2, RZ, RZ, UR6 ;  /* 0x00000006ff027e24 */ /* 0x000fe4000f8e00ff */
[----:B------:R-:W-:Y:S01]  /*114d0*/  IMAD.MOV.U32 R0, RZ, RZ, 0x1 ;  /* 0x00000001ff007424 */ /* 0x000fe200078e00ff */
[----:B------:R0:W-:Y:S04]  /*114e0*/  STL [R1+0x10], R3 ;  /* 0x0000100301007387 */ /* 0x0001e80000100800 */
[----:B------:R0:W-:Y:S04]  /*114f0*/  STL [R1+0xc], R2 ;  /* 0x00000c0201007387 */ /* 0x0001e80000100800 */
[----:B------:R0:W-:Y:S04]  /*11500*/  STL [R1+0x18], RZ ;  /* 0x000018ff01007387 */ /* 0x0001e80000100800 */
[----:B------:R0:W-:Y:S02]  /*11510*/  STL [R1+0x4], R0 ;  /* 0x0000040001007387 */ /* 0x0001e40000100800 */
.L_x_11185:
        /* <DEDUP_REMOVED lines=23> */
.L_x_11090:
[----:B------:R-:W-:Y:S01]  /*11690*/  ULDC UR9, c[0x0][0xc54] ;  /* 0x0003150000097ab9 */ /* 0x000fe20000000800 */
[----:B------:R-:W-:Y:S01]  /*116a0*/  UMOV UR6, UR8 ;  /* 0x0000000800067c82 */ /* 0x000fe20008000000 */
[----:B------:R-:W-:-:S11]  /*116b0*/  UISETP.NE.AND UP0, UPT, UR9, 0x1, UPT ;  /* 0x000000010900788c */ /* 0x000fd6000bf05270 */
[----:B------:R-:W-:Y:S02]  /*116c0*/  @UP0 ULDC.64 UR10, c[0x0][0xc58] ;  /* 0x00031600000a0ab9 */ /* 0x000fe40000000a00 */
[----:B------:R-:W-:-:S04]  /*116d0*/  UIMAD.WIDE.U32 UR4, UR8, UR10, URZ ;  /* 0x0000000a080472a5 */ /* 0x000fc8000f8e003f */
[----:B------:R-:W-:-:S04]  /*116e0*/  @UP0 USHF.R.U32.HI UR6, URZ, UR11, UR5 ;  /* 0x0000000b3f060299 */ /* 0x000fc80008011605 */
[----:B------:R-:W-:-:S12]  /*116f0*/  UIMAD UR4, UR6, UR9, URZ ;  /* 0x00000009060472a4 */ /* 0x000fd8000f8e023f */
.L_x_11091:
        /* <DEDUP_REMOVED lines=48> */
.L_x_11093:
[----:B------:R-:W-:-:S11]  /*11a00*/  UISETP.NE.AND UP0, UPT, UR5, 0x1, UPT ;  /* 0x000000010500788c */ /* 0x000fd6000bf05270 */
[----:B------:R-:W-:Y:S02]  /*11a10*/  @UP0 ULDC.64 UR12, c[0x0][0x9e8] ;  /* 0x00027a00000c0ab9 */ /* 0x000fe40000000a00 */
[----:B------:R-:W-:-:S04]  /*11a20*/  UIMAD.WIDE.U32 UR8, UR10, UR12, URZ ;  /* 0x0000000c0a0872a5 */ /* 0x000fc8000f8e003f */
[----:B------:R-:W-:-:S12]  /*11a30*/  @UP0 USHF.R.U32.HI UR10, URZ, UR13, UR9 ;  /* 0x0000000d3f0a0299 */ /* 0x000fd80008011609 */
.L_x_11094:
[----:B------:R-:W-:-:S04]  /*11a40*/  UIMAD UR10, UR10, UR5, UR5 ;  /* 0x000000050a0a72a4 */ /* 0x000fc8000f8e0205 */
[----:B------:R-:W-:-:S04]  /*11a50*/  UISETP.LT.AND UP0, UPT, UR4, UR10, UPT ;  /* 0x0000000a0400728c */ /* 0x000fc8000bf01270 */
[----:B------:R-:W-:-:S12]  /*11a60*/  USEL UR4, UR4, UR10, UP0 ;  /* 0x0000000a04047287 */ /* 0x000fd80008000000 */
.L_x_11092:
        /* <DEDUP_REMOVED lines=31> */
.L_x_11096:
[----:B------:R-:W-:-:S11]  /*11c60*/  UISETP.NE.AND UP0, UPT, UR5, 0x1, UPT ;  /* 0x000000010500788c */ /* 0x000fd6000bf05270 */
[----:B------:R-:W-:Y:S02]  /*11c70*/  @UP0 ULDC.64 UR10, c[0x0][0x9e8] ;  /* 0x00027a00000a0ab9 */ /* 0x000fe40000000a00 */
[----:B------:R-:W-:-:S04]  /*11c80*/  UIMAD.WIDE.U32 UR6, UR4, UR10, URZ ;  /* 0x0000000a040672a5 */ /* 0x000fc8000f8e003f */
[----:B------:R-:W-:-:S12]  /*11c90*/  @UP0 USHF.R.U32.HI UR4, URZ, UR11, UR7 ;  /* 0x0000000b3f040299 */ /* 0x000fd80008011607 */
.L_x_11097:
[----:B------:R-:W-:-:S04]  /*11ca0*/  UIMAD UR4, UR4, UR5, URZ ;  /* 0x00000005040472a4 */ /* 0x000fc8000f8e023f */
[----:B------:R-:W-:-:S04]  /*11cb0*/  UISETP.LT.AND UP0, UPT, UR8, UR4, UPT ;  /* 0x000000040800728c */ /* 0x000fc8000bf01270 */
[----:B------:R-:W-:-:S12]  /*11cc0*/  USEL UR8, UR8, UR4, !UP0 ;  /* 0x0000000408087287 */ /* 0x000fd8000c000000 */
.L_x_11095:
        /* <DEDUP_REMOVED lines=27> */
.L_x_11099:
        /* <DEDUP_REMOVED lines=20> */
.L_x_11102:
[----:B------:R-:W-:Y:S05]  /*11fc0*/  BSYNC B6 ;  /* 0x0000000000067941 */ /* 0x000fea0003800000 */
.L_x_11101:
        /* <DEDUP_REMOVED lines=20> */
.L_x_11105:
        /* <DEDUP_REMOVED lines=15> */
.L_x_11104:
[----:B------:R-:W-:Y:S05]  /*12200*/  BSYNC B6 ;  /* 0x0000000000067941 */ /* 0x000fea0003800000 */
.L_x_11103:
        /* <DEDUP_REMOVED lines=27> */
.L_x_11200:
        /* <DEDUP_REMOVED lines=9> */
.L_x_11203:
[----:B------:R-:W-:Y:S05]  /*12450*/  @!P6 BRA `(.L_x_11107) ;  /* 0x0000000000e0e947 */ /* 0x000fea0003800000 */
[----:B------:R-:W-:Y:S01]  /*12460*/  IMAD.MOV.U32 R16, RZ, RZ, R7 ;  /* 0x000000ffff107224 */ /* 0x000fe200078e0007 */
[----:B------:R-:W-:Y:S06]  /*12470*/  @!P1 BRA `(.L_x_11109) ;  /* 0x00000000004c9947 */ /* 0x000fec0003800000 */
[----:B------:R-:W-:Y:S01]  /*12480*/  IMAD.MOV.U32 R9, RZ, RZ, R0 ;  /* 0x000000ffff097224 */ /* 0x000fe200078e0000 */
[----:B------:R-:W-:Y:S01]  /*12490*/  ULDC.64 UR4, c[0x0][0x428] ;  /* 0x00010a0000047ab9 */ /* 0x000fe20000000a00 */
[----:B------:R-:W2:Y:S02]  /*124a0*/  LDC R0, c[0x0][0x43c] ;  /* 0x00010f00ff007b82 */ /* 0x000ea40000000800 */
[----:B--2---:R-:W-:-:S13]  /*124b0*/  ISETP.NE.AND P0, PT, R0, 0x1, PT ;  /* 0x000000010000780c */ /* 0x004fda0003f05270 */
[----:B-1----:R-:W1:Y:S02]  /*124c0*/  @P0 LDC.64 R4, c[0x0][0x440] ;  /* 0x00011000ff040b82 */ /* 0x002e640000000a00 */
[----:B-1----:R-:W-:-:S04]  /*124d0*/  @P0 IMAD.HI.U32 R6, R9, R4, RZ ;  /* 0x0000000409060227 */ /* 0x002fc800078e00ff */
[----:B------:R-:W-:Y:S01]  /*124e0*/  IMAD.MOV.U32 R4, RZ, RZ, R9 ;  /* 0x000000ffff047224 */ /* 0x000fe200078e0009 */
[----:B------:R-:W-:-:S05]  /*124f0*/  @P0 SHF.R.U32.HI R4, RZ, R5, R6 ;  /* 0x00000005ff040219 */ /* 0x000fca0000011606 */
[----:B------:R-:W-:-:S04]  /*12500*/  IMAD.MOV R5, RZ, RZ, -R4 ;  /* 0x000000ffff057224 */ /* 0x000fc800078e0a04 */
[----:B------:R-:W-:Y:S01]  /*12510*/  IMAD R9, R0, R5, R9 ;  /* 0x0000000500097224 */ /* 0x000fe200078e0209 */
[----:B------:R-:W-:Y:S01]  /*12520*/  SHF.R.S32.HI R5, RZ, 0x1f, R4 ;  /* 0x0000001fff057819 */ /* 0x000fe20000011404 */
[----:B------:R-:W-:-:S03]  /*12530*/  IMAD R0, R8, UR4, RZ ;  /* 0x0000000408007c24 */ /* 0x000fc6000f8e02ff */
[----:B------:R2:W-:Y:S01]  /*12540*/  STL [R1+0x14], R9 ;  /* 0x0000140901007387 */ /* 0x0005e20000100800 */
[----:B------:R-:W-:-:S04]  /*12550*/  IMAD.WIDE.U32 R4, R7, UR4, R4 ;  /* 0x0000000407047c25 */ /* 0x000fc8000f8e0004 */
[----:B------:R-:W-:Y:S01]  /*12560*/  IMAD R0, R7, UR5, R0 ;  /* 0x0000000507007c24 */ /* 0x000fe2000f8e0200 */
[----:B------:R-:W-:-:S03]  /*12570*/  LEA R2, P0, R4, R2, 0x2 ;  /* 0x0000000204027211 */ /* 0x000fc600078010ff */
[----:B------:R-:W-:-:S05]  /*12580*/  IMAD.IADD R0, R5, 0x1, R0 ;  /* 0x0000000105007824 */ /* 0x000fca00078e0200 */
[----:B------:R-:W-:-:S05]  /*12590*/  LEA.HI.X R3, R4, R3, R0, 0x2, P0 ;  /* 0x0000000304037211 */ /* 0x000fca00000f1400 */
[----:B------:R2:W5:Y:S02]  /*125a0*/  LDG.E R16, desc[UR46][R2.64] ;  /* 0x0000002e02107981 */ /* 0x000564000c1e1900 */
.L_x_11109:
[----:B------:R-:W3:Y:S01]  /*125b0*/  LDL R0, [R1+0x4] ;  /* 0x0000040001007983 */ /* 0x000ee20000100800 */
[----:B--2---:R-:W-:Y:S01]  /*125c0*/  IMAD R3, R19, 0x8, R18 ;  /* 0x0000000813037824 */ /* 0x004fe200078e0212 */
[----:B0-----:R-:W0:Y:S02]  /*125d0*/  S2R R7, SR_TID.X ;  /* 0x0000000000077919 */ /* 0x001e240000002100 */
[----:B0-----:R-:W-:-:S04]  /*125e0*/  LOP3.LUT R7, R7, 0x7f, RZ, 0xc0, !PT ;  /* 0x0000007f07077812 */ /* 0x001fc800078ec0ff */
[----:B------:R-:W-:Y:S02]  /*125f0*/  ISETP.NE.AND P1, PT, R7, RZ, PT ;  /* 0x000000ff0700720c */ /* 0x000fe40003f25270 */
[----:B---3--:R-:W-:-:S04]  /*12600*/  SHF.L.U32 R0, R0, 0x1f, RZ ;  /* 0x0000001f00007819 */ /* 0x008fc800000006ff */
[----:B------:R-:W0:Y:S02]  /*12610*/  SYNCS.PHASECHK.TRANS64.TRYWAIT P0, [R3+URZ+0x22840], R0 ;  /* 0x02284000030075a7 */ /* 0x000e24000800017f */
[----:B0-----:R-:W-:Y:S05]  /*12620*/  @!P0 BRA `(.L_x_11110) ;  /* 0x0000003800ec8947 */ /* 0x001fea0003800000 */
.L_x_11204:
        /* <DEDUP_REMOVED lines=8> */
.L_x_11111:
        /* <DEDUP_REMOVED lines=11> */
[----:B------:R-:W-:-:S04]  /*12760*/  LOP3.LUT R17, R17, 0xfffffffd, RZ, 0xc0, !PT ;  /* 0xfffffffd11117812 */ /* 0x000fc800078ec0ff */
[----:B------:R-:W-:-:S04]  /*12770*/  UIADD3 UR33, UR33, 0x22830, URZ ;  /* 0x0002283021217890 */ /* 0x000fc8000fffe03f */
[----:B------:R-:W-:Y:S02]  /*12780*/  UIADD3 UR32, UR32, 0x1c400, URZ ;  /* 0x0001c40020207890 */ /* 0x000fe4000fffe03f */
[----:B------:R-:W-:Y:S02]  /*12790*/  @P0 LOP3.LUT R17, R17, 0x2, RZ, 0xfc, !PT ;  /* 0x0000000211110812 */ /* 0x000fe400078efcff */
[----:B--2---:R-:W-:-:S13]  /*127a0*/  R2UR UR35, R2 ;  /* 0x00000000022372ca */ /* 0x004fda00000e0000 */
[----:B------:R-:W-:-:S09]  /*127b0*/  UIMAD UR35, UR35, 0x60, URZ ;  /* 0x00000060232378a4 */ /* 0x000fd2000f8e023f */
[----:B------:R2:W-:Y:S02]  /*127c0*/  UTMALDG.4D [UR32], [UR4], desc[UR6] ;  /* 0x00000620040075b4 */ /* 0x0005e40008019000 */
[----:B--2---:R-:W-:Y:S01]  /*127d0*/  NOP ;  /* 0x0000000000007918 */ /* 0x004fe20000000000 */
.L_x_11107:
[----:B------:R-:W-:Y:S01]  /*127e0*/  VIADD R0, R18, 0x18400 ;  /* 0x0001840012007836 */ /* 0x000fe20000000000 */
        /* <DEDUP_REMOVED lines=21> */
.L_x_11113:
[----:B------:R-:W-:Y:S05]  /*12940*/  BSYNC B6 ;  /* 0x0000000000067941 */ /* 0x000fea0003800000 */
.L_x_11112:
[----:B------:R2:W5:Y:S01]  /*12950*/  LDL R10, [R1+0x10] ;  /* 0x00001000010a7983 */ /* 0x0005620000100800 */
[----:B0-----:R-:W0:Y:S01]  /*12960*/  LDC R7, c[0x0][0x448] ;  /* 0x00011200ff077b82 */ /* 0x001e220000000800 */
[----:B------:R-:W3:Y:S01]  /*12970*/  S2R R2, SR_TID.X ;  /* 0x0000000000027919 */ /* 0x000ee20000002100 */
[----:B------:R-:W-:Y:S01]  /*12980*/  USHF.R.S32.HI UR4, URZ, 0x1f, UR36 ;  /* 0x0000001f3f047899 */ /* 0x000fe20008011424 */
[----:B------:R-:W-:Y:S01]  /*12990*/  ULDC.64 UR8, c[0x0][0x2d8] ;  /* 0x0000b60000087ab9 */ /* 0x000fe20000000a00 */
[----:B0-----:R-:W-:Y:S02]  /*129a0*/  ISETP.NE.AND P0, PT, R7, 0x1, PT ;  /* 0x000000010700780c */ /* 0x001fe40003f05270 */
[C---:B---3--:R-:W-:Y:S01]  /*129b0*/  LOP3.LUT R0, R2.reuse, 0x7f, RZ, 0xc0, !PT ;  /* 0x0000007f02007812 */ /* 0x048fe200078ec0ff */
[----:B------:R-:W-:-:S10]  /*129c0*/  IMAD.SHL.U32 R2, R2, 0x10, RZ ;  /* 0x0000001002027824 */ /* 0x000fd400078e00ff */
[----:B------:R-:W0:Y:S01]  /*129d0*/  @P0 LDC R3, c[0x0][0x44c] ;  /* 0x00011300ff030b82 */ /* 0x000e220000000800 */
[----:B------:R-:W-:-:S04]  /*129e0*/  SHF.R.U32.HI R0, RZ, 0x3, R0 ;  /* 0x00000003ff007819 */ /* 0x000fc80000011600 */
[----:B------:R-:W-:-:S03]  /*129f0*/  LOP3.LUT R2, R0, 0x70, R2, 0xf8, !PT ;  /* 0x0000007000027812 */ /* 0x000fc600078ef802 */
[----:B------:R-:W3:Y:S01]  /*12a00*/  @P0 LDC R0, c[0x0][0x450] ;  /* 0x00011400ff000b82 */ /* 0x000ee20000000800 */
[----:B------:R-:W-:Y:S01]  /*12a10*/  UIMAD UR6, UR4, UR8, URZ ;  /* 0x00000008040672a4 */ /* 0x000fe2000f8e023f */
[----:B------:R-:W-:Y:S01]  /*12a20*/  VIADD R2, R2, UR40 ;  /* 0x0000002802027c36 */ /* 0x000fe20008000000 */
[----:B------:R-:W-:Y:S02]  /*12a30*/  UIMAD.WIDE.U32 UR4, UR36, UR8, URZ ;  /* 0x00000008240472a5 */ /* 0x000fe4000f8e003f */
[----:B------:R-:W-:Y:S01]  /*12a40*/  UIMAD UR6, UR36, UR9, UR6 ;  /* 0x00000009240672a4 */ /* 0x000fe2000f8e0206 */
[----:B------:R-:W-:Y:S01]  /*12a50*/  IMAD.MOV.U32 R6, RZ, RZ, R2 ;  /* 0x000000ffff067224 */ /* 0x000fe200078e0002 */
[----:B------:R-:W-:Y:S02]  /*12a60*/  USHF.R.S32.HI UR7, URZ, 0x1f, UR43 ;  /* 0x0000001f3f077899 */ /* 0x000fe4000801142b */
[----:B------:R-:W-:Y:S01]  /*12a70*/  UIADD3 UR5, UR5, UR6, URZ ;  /* 0x0000000605057290 */ /* 0x000fe2000fffe03f */
[----:B------:R-:W-:Y:S01]  /*12a80*/  ULDC.64 UR8, c[0x0][0x2e0] ;  /* 0x0000b80000087ab9 */ /* 0x000fe20000000a00 */
[----:B0-----:R-:W-:-:S02]  /*12a90*/  @P0 IMAD.HI.U32 R3, R2, R3, RZ ;  /* 0x0000000302030227 */ /* 0x001fc400078e00ff */
[----:B------:R-:W-:Y:S01]  /*12aa0*/  UIMAD.WIDE.U32 UR4, UR43, UR8, UR4 ;  /* 0x000000082b0472a5 */ /* 0x000fe2000f8e0004 */
[----:B------:R-:W0:Y:S01]  /*12ab0*/  S2R R9, SR_TID.X ;  /* 0x0000000000097919 */ /* 0x000e220000002100 */
[----:B------:R-:W-:Y:S01]  /*12ac0*/  UIMAD UR6, UR7, UR8, URZ ;  /* 0x00000008070672a4 */ /* 0x000fe2000f8e023f */
[----:B---3--:R-:W-:-:S03]  /*12ad0*/  @P0 SHF.R.U32.HI R6, RZ, R0, R3 ;  /* 0x00000000ff060219 */ /* 0x008fc60000011603 */
[----:B------:R-:W-:Y:S01]  /*12ae0*/  UIMAD UR6, UR43, UR9, UR6 ;  /* 0x000000092b0672a4 */ /* 0x000fe2000f8e0206 */
[----:B-1----:R-:W-:Y:S02]  /*12af0*/  IMAD.U32 R4, RZ, RZ, UR4 ;  /* 0x00000004ff047e24 */ /* 0x002fe4000f8e00ff */
        /* <DEDUP_REMOVED lines=30> */
[----:B------:R-:W1:Y:S01]  /*12ce0*/  S2R R8, SR_TID.X ;  /* 0x0000000000087919 */ /* 0x000e620000002100 */
[----:B------:R-:W2:Y:S04]  /*12cf0*/  SHFL.IDX PT, R6, R0, RZ, 0x181f ;  /* 0x00181fff00067589 */ /* 0x000ea800000e0000 */
[----:B------:R-:W-:Y:S04]  /*12d00*/  SHFL.IDX PT, R9, R0, 0x1, 0x181f ;  /* 0x00381f0000097f89 */ /* 0x000fe800000e0000 */
[----:B------:R-:W-:Y:S01]  /*12d10*/  SHFL.IDX PT, R14, R0, 0x7, 0x181f ;  /* 0x00f81f00000e7f89 */ /* 0x000fe200000e0000 */
[----:B0-----:R-:W-:-:S04]  /*12d20*/  LOP3.LUT R5, R5, 0x7f, RZ, 0xc0, !PT ;  /* 0x0000007f05057812 */ /* 0x001fc800078ec0ff */
[----:B------:R-:W-:Y:S01]  /*12d30*/  SHF.R.U32.HI R5, RZ, 0x3, R5 ;  /* 0x00000003ff057819 */ /* 0x000fe20000011605 */
[----:B-1----:R-:W-:Y:S02]  /*12d40*/  IMAD.SHL.U32 R11, R8, 0x8, RZ ;  /* 0x00000008080b7824 */ /* 0x002fe400078e00ff */
[----:B------:R-:W-:Y:S02]  /*12d50*/  SHFL.IDX PT, R8, R4, 0x1, 0x181f ;  /* 0x00381f0004087f89 */ /* 0x000fe400000e0000 */
[----:B------:R-:W-:Y:S01]  /*12d60*/  VIADD R2, R5, UR40 ;  /* 0x0000002805027c36 */ /* 0x000fe20008000000 */
[----:B------:R-:W-:-:S03]  /*12d70*/  LOP3.LUT R11, R11, 0x38, RZ, 0xc0, !PT ;  /* 0x000000380b0b7812 */ /* 0x000fc600078ec0ff */
[C---:B------:R-:W-:Y:S01]  /*12d80*/  VIADD R5, R2.reuse, 0x10 ;  /* 0x0000001002057836 */ /* 0x040fe20000000000 */
[----:B------:R-:W-:-:S04]  /*12d90*/  ISETP.GE.AND P3, PT, R2, R3, PT ;  /* 0x000000030200720c */ /* 0x000fc80003f66270 */
[----:B------:R-:W-:Y:S02]  /*12da0*/  ISETP.GE.AND P1, PT, R5, R3, PT ;  /* 0x000000030500720c */ /* 0x000fe40003f26270 */
[----:B------:R-:W0:Y:S07]  /*12db0*/  SHFL.IDX PT, R5, R4, RZ, 0x181f ;  /* 0x00181fff04057589 */ /* 0x000e2e00000e0000 */
[----:B--2---:R-:W-:-:S05]  /*12dc0*/  @!P3 LEA R6, P2, R11, R6, 0x1 ;  /* 0x000000060b06b211 */ /* 0x004fca00078408ff */
[----:B0-----:R-:W-:-:S04]  /*12dd0*/  @!P3 IMAD.X R5, RZ, RZ, R5, P2 ;  /* 0x000000ffff05b224 */ /* 0x001fc800010e0605 */
[----:B------:R-:W-:Y:S02]  /*12de0*/  @!P3 IMAD.MOV.U32 R7, RZ, RZ, R5 ;  /* 0x000000ffff07b224 */ /* 0x000fe400078e0005 */
[----:B------:R-:W-:-:S03]  /*12df0*/  VIADD R5, R2, 0x20 ;  /* 0x0000002002057836 */ /* 0x000fc60000000000 */
[----:B-----5:R0:W-:Y:S02]  /*12e00*/  @!P3 LDGSTS.E.BYPASS.LTC128B.128 [R10+0x18400], desc[UR46][R6.64], !P0 ;  /* 0x18400000060abfae */ /* 0x0201e4000c101d6e */
[----:B0-----:R-:W-:-:S05]  /*12e10*/  @!P1 LEA R6, P2, R11, R9, 0x1 ;  /* 0x000000090b069211 */ /* 0x001fca00078408ff */
[----:B------:R-:W-:-:S05]  /*12e20*/  @!P1 IMAD.X R7, RZ, RZ, R8, P2 ;  /* 0x000000ffff079224 */ /* 0x000fca00010e0608 */
        /* <DEDUP_REMOVED lines=8> */
[----:B------:R0:W-:Y:S02]  /*12eb0*/  @!P1 LDGSTS.E.BYPASS.LTC128B.128 [R10+0x19400], desc[UR46][R6.64], !P0 ;  /* 0x19400000060a9fae */ /* 0x0001e4000c101d6e */
        /* <DEDUP_REMOVED lines=26> */
[----:B------:R-:W-:Y:S04]  /*13060*/  SHFL.IDX PT, R4, R4, 0x7, 0x181f ;  /* 0x00f81f0004047f89 */ /* 0x000fe800000e0000 */
[----:B0-----:R-:W0:Y:S03]  /*13070*/  SHFL.IDX PT, R6, R0, 0x6, 0x181f ;  /* 0x00d81f0000067f89 */ /* 0x001e2600000e0000 */
[----:B0-----:R-:W-:-:S05]  /*13080*/  @!P1 LEA R6, P2, R11, R6, 0x1 ;  /* 0x000000060b069211 */ /* 0x001fca00078408ff */
[----:B------:R-:W-:-:S04]  /*13090*/  @!P1 IMAD.X R5, RZ, RZ, R5, P2 ;  /* 0x000000ffff059224 */ /* 0x000fc800010e0605 */
[----:B------:R-:W-:-:S05]  /*130a0*/  @!P1 IMAD.MOV.U32 R7, RZ, RZ, R5 ;  /* 0x000000ffff079224 */ /* 0x000fca00078e0005 */
[----:B------:R0:W-:Y:S02]  /*130b0*/  @!P1 LDGSTS.E.BYPASS.LTC128B.128 [R10+0x1b400], desc[UR46][R6.64], !P0 ;  /* 0x1b400000060a9fae */ /* 0x0001e4000c101d6e */
.L_x_11221:
[----:B------:R-:W1:Y:S01]  /*130c0*/  S2R R0, SR_TID.X ;  /* 0x0000000000007919 */ /* 0x000e620000002100 */
[----:B------:R-:W-:-:S05]  /*130d0*/  VIADD R2, R2, 0x70 ;  /* 0x0000007002027836 */ /* 0x000fca0000000000 */
[----:B------:R-:W-:Y:S01]  /*130e0*/  ISETP.GE.AND P1, PT, R2, R3, PT ;  /* 0x000000030200720c */ /* 0x000fe20003f26270 */
[----:B-1----:R-:W-:-:S05]  /*130f0*/  IMAD.SHL.U32 R0, R0, 0x8, RZ ;  /* 0x0000000800007824 */ /* 0x002fca00078e00ff */
[----:B------:R-:W-:-:S07]  /*13100*/  LOP3.LUT R0, R0, 0x38, RZ, 0xc0, !PT ;  /* 0x0000003800007812 */ /* 0x000fce00078ec0ff */
        /* <DEDUP_REMOVED lines=8> */
.L_x_11115:
        /* <DEDUP_REMOVED lines=18> */
.L_x_11222:
[----:B------:R-:W-:Y:S05]  /*132b0*/  BSYNC B0 ;  /* 0x0000000000007941 */ /* 0x000fea0003800000 */
.L_x_11116:
[----:B------:R-:W-:Y:S01]  /*132c0*/  LOP3.LUT P0, RZ, R17, 0x2, RZ, 0xc0, !PT ;  /* 0x0000000211ff7812 */ /* 0x000fe2000780c0ff */
[----:B------:R-:W-:-:S12]  /*132d0*/  BSSY B0, `(.L_x_11118) ;  /* 0x0000058000007945 */ /* 0x000fd80003800000 */
[----:B------:R-:W-:Y:S05]  /*132e0*/  @!P0 BRA `(.L_x_11119) ;  /* 0x0000000400588947 */ /* 0x000fea0003800000 */
[----:B------:R-:W1:Y:S01]  /*132f0*/  LDL R4, [R1+0x4] ;  /* 0x0000040001047983 */ /* 0x000e620000100800 */
[----:B------:R-:W2:Y:S02]  /*13300*/  S2R R0, SR_TID.X ;  /* 0x0000000000007919 */ /* 0x000ea40000002100 */
[----:B--2---:R-:W-:Y:S01]  /*13310*/  LOP3.LUT R2, R0, 0x7f, RZ, 0xc0, !PT ;  /* 0x0000007f00027812 */ /* 0x004fe200078ec0ff */
[----:B------:R-:W-:Y:S01]  /*13320*/  IMAD R0, R19, 0x8, R18 ;  /* 0x0000000813007824 */ /* 0x000fe200078e0212 */
[----:B------:R-:W-:Y:S02]  /*13330*/  BSSY B1, `(.L_x_11120) ;  /* 0x0000005000017945 */ /* 0x000fe40003800000 */
[----:B------:R-:W-:Y:S02]  /*13340*/  ISETP.NE.AND P1, PT, R2, RZ, PT ;  /* 0x000000ff0200720c */ /* 0x000fe40003f25270 */
[----:B-1----:R-:W-:-:S04]  /*13350*/  SHF.L.U32 R3, R4, 0x1f, RZ ;  /* 0x0000001f04037819 */ /* 0x002fc800000006ff */
[----:B------:R-:W1:Y:S02]  /*13360*/  SYNCS.PHASECHK.TRANS64.TRYWAIT P0, [R0+URZ+0x22860], R3 ;  /* 0x02286003000075a7 */ /* 0x000e64000800017f */
[----:B-1----:R-:W-:Y:S05]  /*13370*/  @!P0 BRA `(.L_x_11121) ;  /* 0x0000003800488947 */ /* 0x002fea0003800000 */
.L_x_11223:
[----:B------:R-:W-:Y:S05]  /*13380*/  BSYNC B1 ;  /* 0x0000000000017941 */ /* 0x000fea0003800000 */
.L_x_11120:
        /* <DEDUP_REMOVED lines=9> */
.L_x_11123:
[----:B------:R-:W-:Y:S05]  /*13420*/  BSYNC B1 ;  /* 0x0000000000017941 */ /* 0x000fea0003800000 */
.L_x_11122:
[----:B------:R-:W2:Y:S01]  /*13430*/  LDL.LU R2, [R1+0x14] ;  /* 0x0000140001027983 */ /* 0x000ea20000300800 */
[----:B-1----:R-:W-:Y:S01]  /*13440*/  IMAD R3, R19, 0xc000, R18 ;  /* 0x0000c00013037824 */ /* 0x002fe200078e0212 */
[----:B------:R-:W-:Y:S01]  /*13450*/  UIADD3 UR4, UP0, UR44, 0x470, URZ ;  /* 0x000004702c047890 */ /* 0x000fe2000ff1e03f */
[----:B------:R-:W-:Y:S01]  /*13460*/  PLOP3.LUT P0, PT, PT, PT, PT, 0x80, 0x0 ;  /* 0x000000000000781c */ /* 0x000fe20003f0f070 */
[----:B------:R-:W-:Y:S01]  /*13470*/  VIADD R0, R0, 0x22850 ;  /* 0x0002285000007836 */ /* 0x000fe20000000000 */
[----:B------:R-:W-:Y:S01]  /*13480*/  UMOV UR6, 0x0 ;  /* 0x0000000000067882 */ /* 0x000fe20000000000 */
[----:B------:R-:W-:Y:S01]  /*13490*/  VIADD R4, R3, 0x400 ;  /* 0x0000040003047836 */ /* 0x000fe20000000000 */
[----:B------:R-:W-:Y:S01]  /*134a0*/  UIADD3.X UR5, URZ, UR45, URZ, UP0, !UPT ;  /* 0x0000002d3f057290 */ /* 0x000fe200087fe43f */
[----:B------:R-:W-:Y:S01]  /*134b0*/  UMOV UR7, 0x14f00000 ;  /* 0x14f0000000077882 */ /* 0x000fe20000000000 */
[----:B------:R-:W-:Y:S01]  /*134c0*/  UMOV UR10, URZ ;  /* 0x0000003f000a7c82 */ /* 0x000fe20008000000 */
[----:B--2---:R-:W-:-:S09]  /*134d0*/  IMAD R2, R2, 0x60, RZ ;  /* 0x0000006002027824 */ /* 0x004fd200078e02ff */
.L_x_11124:
        /* <DEDUP_REMOVED lines=15> */
.L_x_11125:
        /* <DEDUP_REMOVED lines=15> */
.L_x_11126:
        /* <DEDUP_REMOVED lines=15> */
.L_x_11127:
        /* <DEDUP_REMOVED lines=10> */
.L_x_11119:
[----:B------:R-:W-:Y:S05]  /*13850*/  BSYNC B0 ;  /* 0x0000000000007941 */ /* 0x000fea0003800000 */
.L_x_11118:
[----:B------:R-:W-:-:S04]  /*13860*/  UIADD3 UR4, UR39, -0x2, URZ ;  /* 0xfffffffe27047890 */ /* 0x000fc8000fffe03f */
[----:B------:R-:W-:-:S06]  /*13870*/  UISETP.GE.AND UP0, UPT, UR4, UR38, UPT ;  /* 0x000000260400728c */ /* 0x000fcc000bf06270 */
[----:B------:R-:W-:-:S13]  /*13880*/  PLOP3.LUT P0, PT, PT, PT, UP0, 0x80, 0x0 ;  /* 0x000000000000781c */ /* 0x000fda0003f0f008 */
[----:B------:R-:W-:Y:S05]  /*13890*/  @!P0 BRA `(.L_x_11128) ;  /* 0x0000001c00808947 */ /* 0x000fea0003800000 */
[----:B-1----:R-:W-:Y:S01]  /*138a0*/  IMAD R3, RZ, RZ, -UR39 ;  /* 0x80000027ff037e24 */ /* 0x002fe2000f8e02ff */
[----:B0-----:R-:W-:-:S04]  /*138b0*/  LOP3.LUT R6, RZ, UR38, RZ, 0x33, !PT ;  /* 0x00000026ff067c12 */ /* 0x001fc8000f8e33ff */
        /* <DEDUP_REMOVED lines=20> */
[----:B------:R-:W3:Y:S01]  /*13a00*/  LDL R9, [R1] ;  /* 0x0000000001097983 */ /* 0x000ee20000100800 */
        /* <DEDUP_REMOVED lines=17> */
.L_x_11132:
        /* <DEDUP_REMOVED lines=8> */
.L_x_11224:
[----:B------:R-:W-:Y:S05]  /*13ba0*/  BSYNC B1 ;  /* 0x0000000000017941 */ /* 0x000fea0003800000 */
.L_x_11133:
        /* <DEDUP_REMOVED lines=9> */
.L_x_11136:
[----:B------:R-:W-:Y:S05]  /*13c40*/  BSYNC B1 ;  /* 0x0000000000017941 */ /* 0x000fea0003800000 */
.L_x_11135:
[----:B------:R-:W-:Y:S01]  /*13c50*/  IMAD.MOV.U32 R7, RZ, RZ, RZ ;  /* 0x000000ffff077224 */ /* 0x000fe200078e00ff */
[----:B------:R-:W-:Y:S01]  /*13c60*/  UIADD3 UR4, UP0, UR44, 0x370, URZ ;  /* 0x000003702c047890 */ /* 0x000fe2000ff1e03f */
[----:B------:R-:W-:Y:S01]  /*13c70*/  IMAD R3, R19, 0x3000, R18 ;  /* 0x0000300013037824 */ /* 0x000fe200078e0212 */
[----:B------:R-:W-:Y:S01]  /*13c80*/  PLOP3.LUT P0, PT, PT, PT, PT, 0x80, 0x0 ;  /* 0x000000000000781c */ /* 0x000fe20003f0f070 */
[----:B------:R-:W-:Y:S01]  /*13c90*/  IMAD R5, R0, 0x60, RZ ;  /* 0x0000006000057824 */ /* 0x000fe200078e02ff */
[----:B------:R-:W-:Y:S01]  /*13ca0*/  R2UR UR10, R7 ;  /* 0x00000000070a72ca */ /* 0x000fe200000e0000 */
[----:B------:R-:W-:Y:S01]  /*13cb0*/  VIADD R0, R3, 0x1c400 ;  /* 0x0001c40003007836 */ /* 0x000fe20000000000 */
[----:B------:R-:W-:Y:S01]  /*13cc0*/  UIADD3.X UR5, URZ, UR45, URZ, UP0, !UPT ;  /* 0x0000002d3f057290 */ /* 0x000fe200087fe43f */
[----:B------:R-:W-:Y:S01]  /*13cd0*/  VIADD R3, R4, 0x22830 ;  /* 0x0002283004037836 */ /* 0x000fe20000000000 */
[----:B------:R-:W-:Y:S01]  /*13ce0*/  UMOV UR6, 0x0 ;  /* 0x0000000000067882 */ /* 0x000fe20000000000 */
[----:B------:R-:W-:-:S10]  /*13cf0*/  UMOV UR7, 0x14f00000 ;  /* 0x14f0000000077882 */ /* 0x000fd40000000000 */
.L_x_11137:
        /* <DEDUP_REMOVED lines=13> */
.L_x_11225:
[----:B------:R-:W-:Y:S05]  /*13dd0*/  BSYNC B1 ;  /* 0x0000000000017941 */ /* 0x000fea0003800000 */
.L_x_11138:
        /* <DEDUP_REMOVED lines=11> */
.L_x_11141:
[----:B------:R-:W-:Y:S05]  /*13e90*/  BSYNC B1 ;  /* 0x0000000000017941 */ /* 0x000fea0003800000 */
.L_x_11140:
        /* <DEDUP_REMOVED lines=9> */
.L_x_11142:
        /* <DEDUP_REMOVED lines=15> */
.L_x_11143:
        /* <DEDUP_REMOVED lines=15> */
.L_x_11144:
        /* <DEDUP_REMOVED lines=15> */
.L_x_11145:
        /* <DEDUP_REMOVED lines=10> */
.L_x_11131:
[----:B------:R-:W-:Y:S05]  /*142a0*/  BSYNC B0 ;  /* 0x0000000000007941 */ /* 0x000fea0003800000 */
.L_x_11130:
[----:B------:R-:W-:-:S06]  /*142b0*/  UIADD3 UR4, UR39, -0x3, URZ ;  /* 0xfffffffd27047890 */ /* 0x000fcc000fffe03f */
[----:B------:R-:W-:-:S07]  /*142c0*/  IMAD.U32 R0, RZ, RZ, UR4 ;  /* 0x00000004ff007e24 */ /* 0x000fce000f8e00ff */
.L_x_11129:
[----:B------:R-:W-:Y:S01]  /*142d0*/  ULOP3.LUT UR4, URZ, UR39, URZ, 0x33, !UPT ;  /* 0x000000273f047292 */ /* 0x000fe2000f8e333f */
[----:B------:R-:W-:Y:S01]  /*142e0*/  VIADD R6, R6, 0xfffffffe ;  /* 0xfffffffe06067836 */ /* 0x000fe20000000000 */
[----:B------:R-:W-:Y:S04]  /*142f0*/  BSSY B0, `(.L_x_11128) ;  /* 0x000013a000007945 */ /* 0x000fe80003800000 */
[----:B------:R-:W-:-:S13]  /*14300*/  ISETP.NE.AND P0, PT, R6, UR4, PT ;  /* 0x0000000406007c0c */ /* 0x000fda000bf05270 */
[----:B------:R-:W-:Y:S05]  /*14310*/  @!P0 BRA `(.L_x_11146) ;  /* 0x0000001000dc8947 */ /* 0x000fea0003800000 */
.L_x_11179:
        /* <DEDUP_REMOVED lines=33> */
.L_x_11149:
        /* <DEDUP_REMOVED lines=8> */
.L_x_11226:
[----:B------:R-:W-:Y:S05]  /*145b0*/  BSYNC B2 ;  /* 0x0000000000027941 */ /* 0x000fea0003800000 */
.L_x_11150:
        /* <DEDUP_REMOVED lines=9> */
.L_x_11153:
[----:B------:R-:W-:Y:S05]  /*14650*/  BSYNC B2 ;  /* 0x0000000000027941 */ /* 0x000fea0003800000 */
.L_x_11152:
        /* <DEDUP_REMOVED lines=11> */
.L_x_11154:
        /* <DEDUP_REMOVED lines=13> */
.L_x_11227:
[----:B------:R-:W-:Y:S05]  /*147e0*/  BSYNC B2 ;  /* 0x0000000000027941 */ /* 0x000fea0003800000 */
.L_x_11155:
        /* <DEDUP_REMOVED lines=11> */
.L_x_11158:
[----:B------:R-:W-:Y:S05]  /*148a0*/  BSYNC B2 ;  /* 0x0000000000027941 */ /* 0x000fea0003800000 */
.L_x_11157:
        /* <DEDUP_REMOVED lines=9> */
.L_x_11159:
        /* <DEDUP_REMOVED lines=15> */
.L_x_11160:
        /* <DEDUP_REMOVED lines=15> */
.L_x_11161:
        /* <DEDUP_REMOVED lines=15> */
.L_x_11162:
        /* <DEDUP_REMOVED lines=10> */
.L_x_11148:
[----:B------:R-:W-:Y:S05]  /*14cb0*/  BSYNC B1 ;  /* 0x0000000000017941 */ /* 0x000fea0003800000 */
.L_x_11147:
[----:B------:R-:W-:Y:S01]  /*14cc0*/  VIADD R6, R6, 0x1 ;  /* 0x0000000106067836 */ /* 0x000fe20000000000 */
[----:B------:R-:W-:Y:S01]  /*14cd0*/  LOP3.LUT P2, RZ, R17, 0x2, RZ, 0xc0, !PT ;  /* 0x0000000211ff7812 */ /* 0x000fe2000784c0ff */
[----:B------:R-:W-:Y:S03]  /*14ce0*/  BSSY B1, `(.L_x_11163) ;  /* 0x0000097000017945 */ /* 0x000fe60003800000 */
[----:B------:R-:W-:-:S04]  /*14cf0*/  ISETP.NE.AND P0, PT, R6, 0x2, PT ;  /* 0x000000020600780c */ /* 0x000fc80003f05270 */
[----:B------:R-:W-:Y:S02]  /*14d00*/  SEL R2, RZ, 0x1, P0 ;  /* 0x00000001ff027807 */ /* 0x000fe40000000000 */
[----:B------:R-:W-:Y:S01]  /*14d10*/  SEL R19, R6, RZ, P0 ;  /* 0x000000ff06137207 */ /* 0x000fe20000000000 */
[----:B------:R-:W-:Y:S01]  /*14d20*/  VIADD R6, R0, 0xffffffff ;  /* 0xffffffff00067836 */ /* 0x000fe20000000000 */
[----:B0-----:R-:W-:-:S05]  /*14d30*/  LOP3.LUT R8, R7, R2, RZ, 0x3c, !PT ;  /* 0x0000000207087212 */ /* 0x001fca00078e3cff */
        /* <DEDUP_REMOVED lines=25> */
.L_x_11165:
        /* <DEDUP_REMOVED lines=8> */
.L_x_11228:
[----:B------:R-:W-:Y:S05]  /*14f50*/  BSYNC B2 ;  /* 0x0000000000027941 */ /* 0x000fea0003800000 */
.L_x_11166:
        /* <DEDUP_REMOVED lines=9> */
.L_x_11169:
[----:B------:R-:W-:Y:S05]  /*14ff0*/  BSYNC B2 ;  /* 0x0000000000027941 */ /* 0x000fea0003800000 */
.L_x_11168:
        /* <DEDUP_REMOVED lines=8> */
[----:B0-----:R-:W-:Y:S01]  /*15080*/  VIADD R8, R4, 0x22830 ;  /* 0x0002283004087836 */ /* 0x001fe20000000000 */
[----:B------:R-:W-:Y:S01]  /*15090*/  UMOV UR6, 0x0 ;  /* 0x0000000000067882 */ /* 0x000fe20000000000 */
[----:B------:R-:W-:-:S10]  /*150a0*/  UMOV UR7, 0x14f00000 ;  /* 0x14f0000000077882 */ /* 0x000fd40000000000 */
.L_x_11170:
        /* <DEDUP_REMOVED lines=13> */
.L_x_11229:
[----:B------:R-:W-:Y:S05]  /*15180*/  BSYNC B2 ;  /* 0x0000000000027941 */ /* 0x000fea0003800000 */
.L_x_11171:
        /* <DEDUP_REMOVED lines=11> */
.L_x_11174:
[----:B------:R-:W-:Y:S05]  /*15240*/  BSYNC B2 ;  /* 0x0000000000027941 */ /* 0x000fea0003800000 */
.L_x_11173:
        /* <DEDUP_REMOVED lines=9> */
.L_x_11175:
        /* <DEDUP_REMOVED lines=15> */
.L_x_11176:
        /* <DEDUP_REMOVED lines=15> */
.L_x_11177:
        /* <DEDUP_REMOVED lines=15> */
.L_x_11178:
        /* <DEDUP_REMOVED lines=10> */
.L_x_11164:
[----:B------:R-:W-:Y:S05]  /*15650*/  BSYNC B1 ;  /* 0x0000000000017941 */ /* 0x000fea0003800000 */
.L_x_11163:
[----:B------:R-:W-:Y:S01]  /*15660*/  ISETP.GT.AND P0, PT, R6, UR38, PT ;  /* 0x0000002606007c0c */ /* 0x000fe2000bf04270 */
[----:B------:R-:W-:-:S12]  /*15670*/  VIADD R0, R0, 0xfffffffe ;  /* 0xfffffffe00007836 */ /* 0x000fd80000000000 */
[----:B------:R-:W-:Y:S05]  /*15680*/  @P0 BRA `(.L_x_11179) ;  /* 0xffffffec00240947 */ /* 0x000fea000383ffff */
.L_x_11146:
[----:B------:R-:W-:Y:S05]  /*15690*/  BSYNC B0 ;  /* 0x0000000000007941 */ /* 0x000fea0003800000 */
.L_x_11128:
[----:B------:R-:W2:Y:S01]  /*156a0*/  LDL.LU R2, [R1+0x4] ;  /* 0x0000040001027983 */ /* 0x000ea20000300800 */
[----:B------:R-:W3:Y:S01]  /*156b0*/  S2R R0, SR_TID.X ;  /* 0x0000000000007919 */ /* 0x000ee20000002100 */
[----:B------:R-:W-:-:S05]  /*156c0*/  VIADD R19, R19, 0x1 ;  /* 0x0000000113137836 */ /* 0x000fca0000000000 */
[----:B------:R-:W-:Y:S02]  /*156d0*/  ISETP.NE.AND P1, PT, R19, 0x2, PT ;  /* 0x000000021300780c */ /* 0x000fe40003f25270 */
[----:B---3--:R-:W-:-:S04]  /*156e0*/  LOP3.LUT R0, R0, 0x7f, RZ, 0xc0, !PT ;  /* 0x0000007f00007812 */ /* 0x008fc800078ec0ff */
[----:B------:R-:W-:Y:S02]  /*156f0*/  ISETP.NE.AND P0, PT, R0, RZ, PT ;  /* 0x000000ff0000720c */ /* 0x000fe40003f05270 */
[----:B------:R-:W-:Y:S01]  /*15700*/  SEL R0, RZ, 0x1, P1 ;  /* 0x00000001ff007807 */ /* 0x000fe20000800000 */
[----:B------:R-:W-:Y:S03]  /*15710*/  BSSY B0, `(.L_x_11180) ;  /* 0x0000011000007945 */ /* 0x000fe60003800000 */
[----:B--2---:R-:W-:-:S05]  /*15720*/  LOP3.LUT R2, R2, R0, RZ, 0x3c, !PT ;  /* 0x0000000002027212 */ /* 0x004fca00078e3cff */
[----:B------:R2:W-:Y:S02]  /*15730*/  STL [R1+0x4], R2 ;  /* 0x0000040201007387 */ /* 0x0005e40000100800 */
[----:B------:R-:W-:Y:S05]  /*15740*/  @P0 BRA `(.L_x_11181) ;  /* 0x0000000000340947 */ /* 0x000fea0003800000 */
[----:B------:R-:W3:Y:S01]  /*15750*/  S2R R5, SR_LANEID ;  /* 0x0000000000057919 */ /* 0x000ee20000000000 */
[----:B------:R-:W-:Y:S01]  /*15760*/  VOTEU.ANY UR4, UPT, PT ;  /* 0x0000000000047886 */ /* 0x000fe200038e0100 */
[----:B-12---:R-:W1:Y:S01]  /*15770*/  LDC.64 R2, c[0x0][0xc80] ;  /* 0x00032000ff027b82 */ /* 0x006e620000000a00 */
[----:B------:R-:W3:Y:S02]  /*15780*/  FLO.U32 R0, UR4 ;  /* 0x0000000400007d00 */ /* 0x000ee400080e0000 */
[----:B---3--:R-:W-:-:S06]  /*15790*/  ISETP.EQ.U32.AND P2, PT, R0, R5, PT ;  /* 0x000000050000720c */ /* 0x008fcc0003f42070 */
[----:B------:R-:W1:Y:S07]  /*157a0*/  POPC R5, UR4 ;  /* 0x0000000400057d09 */ /* 0x000e6e0008000000 */
[----:B-1----:R-:W2:Y:S01]  /*157b0*/  @P2 ATOMG.E.ADD.STRONG.GPU PT, R3, desc[UR46][R2.64], R5 ;  /* 0x00000005020329a8 */ /* 0x002ea200081ee1ee */
[----:B------:R-:W1:Y:S02]  /*157c0*/  S2R R4, SR_LTMASK ;  /* 0x0000000000047919 */ /* 0x000e640000003900 */
[----:B-1----:R-:W-:-:S04]  /*157d0*/  LOP3.LUT R4, R4, UR4, RZ, 0xc0, !PT ;  /* 0x0000000404047c12 */ /* 0x002fc8000f8ec0ff */
[----:B0-----:R-:W0:Y:S01]  /*157e0*/  POPC R7, R4 ;  /* 0x0000000400077309 */ /* 0x001e220000000000 */
[----:B--2---:R-:W0:Y:S02]  /*157f0*/  SHFL.IDX PT, R0, R3, R0, 0x1f ;  /* 0x00001f0003007589 */ /* 0x004e2400000e0000 */
[----:B0-----:R-:W-:-:S05]  /*15800*/  IADD3 R0, R0, UR42, R7 ;  /* 0x0000002a00007c10 */ /* 0x001fca000fffe007 */
[----:B------:R3:W-:Y:S02]  /*15810*/  STL [R1+0xc], R0 ;  /* 0x00000c0001007387 */ /* 0x0007e40000100800 */
.L_x_11181:
[----:B------:R-:W-:Y:S05]  /*15820*/  BSYNC B0 ;  /* 0x0000000000007941 */ /* 0x000fea0003800000 */
.L_x_11180:
[----:B------:R-:W-:-:S07]  /*15830*/  SEL R19, R19, RZ, P1 ;  /* 0x000000ff13137207 */ /* 0x000fce0000800000 */
.L_x_11100:
[----:B------:R-:W-:Y:S05]  /*15840*/  BSYNC B7 ;  /* 0x0000000000077941 */ /* 0x000fea0003800000 */
.L_x_11098:
[----:B--2---:R2:W5:Y:S01]  /*15850*/  LDL R2, [R1+0xc] ;  /* 0x00000c0001027983 */ /* 0x0045620000100800 */
[----:B------:R-:W-:-:S13]  /*15860*/  LOP3.LUT P1, RZ, R17, 0x4, RZ, 0xc0, !PT ;  /* 0x0000000411ff7812 */ /* 0x000fda000782c0ff */
[----:B--2---:R-:W-:Y:S05]  /*15870*/  @!P1 BRA `(.L_x_11182) ;  /* 0x0000000000289947 */ /* 0x004fea0003800000 */
[----:B------:R-:W-:Y:S05]  /*15880*/  WARPSYNC.ALL ;  /* 0x0000000000007948 */ /* 0x000fea0003800000 */
[----:B------:R-:W2:Y:S08]  /*15890*/  S2UR UR5, SR_CgaCtaId ;  /* 0x00000000000579c3 */ /* 0x000eb00000008800 */
[----:B------:R-:W-:Y:S06]  /*158a0*/  BAR.SYNC.DEFER_BLOCKING 0x5, 0x180 ;  /* 0x0146000000007b1d */ /* 0x000fec0000010000 */
[----:B------:R-:W-:-:S02]  /*158b0*/  UMOV UR4, 0x400 ;  /* 0x0000040000047882 */ /* 0x000fc40000000000 */
[----:B--2---:R-:W-:-:S06]  /*158c0*/  ULEA UR4, UR5, UR4, 0x18 ;  /* 0x0000000405047291 */ /* 0x004fcc000f8ec03f */
[----:B-1----:R-:W-:-:S05]  /*158d0*/  IMAD.U32 R18, RZ, RZ, UR4 ;  /* 0x00000004ff127e24 */ /* 0x002fca000f8e00ff */
[----:B-----5:R-:W1:Y:S04]  /*158e0*/  LDS R2, [R18+0x228d0] ;  /* 0x0228d00012027984 */ /* 0x020e680000000800 */
[----:B-1----:R1:W-:Y:S01]  /*158f0*/  STL [R1+0xc], R2 ;  /* 0x00000c0201007387 */ /* 0x0023e20000100800 */
[----:B------:R-:W-:Y:S06]  /*15900*/  BAR.ARV 0x4, 0x180 ;  /* 0x0106000000007b1d */ /* 0x000fec0000002000 */
[----:B------:R-:W-:Y:S05]  /*15910*/  BRA `(.L_x_11183) ;  /* 0x00000000002c7947 */ /* 0x000fea0003800000 */
.L_x_11182:
[----:B------:R-:W-:-:S03]  /*15920*/  UMOV UR4, 0xffffffff ;  /* 0xffffffff00047882 */ /* 0x000fc60000000000 */
[----:B------:R-:W-:Y:S05]  /*15930*/  BRA.DIV UR4, `(.L_x_11184) ;  /* 0x0000001604647947 */ /* 0x000fea000b800000 */
[----:B-----5:R2:W0:Y:S02]  /*15940*/  SHFL.IDX PT, R14, R2, RZ, 0x1f ;  /* 0x00001fff020e7589 */ /* 0x02042400000e0000 */
.L_x_11232:
[----:B-1----:R-:W1:Y:S01]  /*15950*/  @!P0 S2R R3, SR_CgaCtaId ;  /* 0x0000000000038919 */ /* 0x002e620000008800 */
[----:B------:R-:W-:Y:S05]  /*15960*/  WARPSYNC.ALL ;  /* 0x0000000000007948 */ /* 0x000fea0003800000 */
[----:B------:R-:W-:Y:S01]  /*15970*/  BAR.SYNC.DEFER_BLOCKING 0x4, 0x180 ;  /* 0x0106000000007b1d */ /* 0x000fe20000010000 */
[----:B---34-:R-:W-:-:S05]  /*15980*/  @!P0 MOV R0, 0x400 ;  /* 0x0000040000008802 */ /* 0x018fca0000000f00 */
[----:B0-----:R0:W-:Y:S01]  /*15990*/  STL [R1+0xc], R14 ;  /* 0x00000c0e01007387 */ /* 0x0011e20000100800 */
[----:B-1----:R-:W-:-:S05]  /*159a0*/  @!P0 LEA R18, R3, R0, 0x18 ;  /* 0x0000000003128211 */ /* 0x002fca00078ec0ff */
[----:B------:R0:W-:Y:S01]  /*159b0*/  @!P0 STS [R18+0x228d0], R2 ;  /* 0x0228d00212008388 */ /* 0x0001e20000000800 */
[----:B------:R-:W-:Y:S06]  /*159c0*/  BAR.ARV 0x5, 0x180 ;  /* 0x0146000000007b1d */ /* 0x000fec0000002000 */
.L_x_11183:
[----:B---34-:R-:W3:Y:S01]  /*159d0*/  LDL R0, [R1+0xc] ;  /* 0x00000c0001007983 */ /* 0x018ee20000100800 */
[----:B------:R-:W-:Y:S02]  /*159e0*/  ULDC UR4, c[0x0][0xc38] ;  /* 0x00030e0000047ab9 */ /* 0x000fe40000000800 */
[----:B---3--:R-:W-:-:S13]  /*159f0*/  ISETP.GE.AND P0, PT, R0, UR4, PT ;  /* 0x0000000400007c0c */ /* 0x008fda000bf06270 */
[----:B------:R-:W-:Y:S05]  /*15a00*/  @!P0 BRA `(.L_x_11185) ;  /* 0xffffffb800c48947 */ /* 0x000fea000383ffff */
.L_x_11089:
[----:B0-----:R-:W3:Y:S01]  /*15a10*/  LDL.LU R0, [R1+0x18] ;  /* 0x0000180001007983 */ /* 0x001ee20000300800 */
[----:B------:R-:W-:Y:S01]  /*15a20*/  BSSY B0, `(.L_x_11186) ;  /* 0x000000b000007945 */ /* 0x000fe20003800000 */
[----:B------:R-:W0:Y:S01]  /*15a30*/  S2R R5, SR_CgaCtaId ;  /* 0x0000000000057919 */ /* 0x000e220000008800 */
[----:B---3--:R-:W-:-:S05]  /*15a40*/  VIADD R0, R0, 0x1 ;  /* 0x0000000100007836 */ /* 0x008fca0000000000 */
[----:B-12---:R-:W-:-:S04]  /*15a50*/  LEA.HI R2, R0, R0, RZ, 0x1 ;  /* 0x0000000000027211 */ /* 0x006fc800078f08ff */
[----:B------:R-:W-:-:S05]  /*15a60*/  LOP3.LUT R3, R2, 0xfffffffe, RZ, 0xc0, !PT ;  /* 0xfffffffe02037812 */ /* 0x000fca00078ec0ff */
[----:B------:R-:W-:Y:S01]  /*15a70*/  IMAD.IADD R3, R0, 0x1, -R3 ;  /* 0x0000000100037824 */ /* 0x000fe200078e0a03 */
[----:B------:R-:W-:-:S04]  /*15a80*/  MOV R0, 0x400 ;  /* 0x0000040000007802 */ /* 0x000fc80000000f00 */
[----:B0-----:R-:W-:Y:S02]  /*15a90*/  LEA R0, R5, R0, 0x18 ;  /* 0x0000000005007211 */ /* 0x001fe400078ec0ff */
[----:B------:R-:W-:-:S04]  /*15aa0*/  SHF.L.U32 R3, R3, 0x1f, RZ ;  /* 0x0000001f03037819 */ /* 0x000fc800000006ff */
[----:B------:R-:W0:Y:S02]  /*15ab0*/  SYNCS.PHASECHK.TRANS64.TRYWAIT P0, [R0+URZ+0x22820], R3 ;  /* 0x02282003000075a7 */ /* 0x000e24000800017f */
[----:B0-----:R-:W-:Y:S05]  /*15ac0*/  @!P0 BRA `(.L_x_11187) ;  /* 0x0000001400288947 */ /* 0x001fea0003800000 */
.L_x_11233:
[----:B------:R-:W-:Y:S05]  /*15ad0*/  BSYNC B0 ;  /* 0x0000000000007941 */ /* 0x000fea0003800000 */
.L_x_11186:
[----:B------:R-:W-:-:S03]  /*15ae0*/  UMOV UR4, 0xffffffff ;  /* 0xffffffff00047882 */ /* 0x000fc60000000000 */
[----:B------:R-:W-:Y:S05]  /*15af0*/  BRA.DIV UR4, `(.L_x_11188) ;  /* 0x0000001604307947 */ /* 0x000fea000b800000 */
[----:B------:R-:W1:Y:S02]  /*15b00*/  S2R R2, SR_TID.X ;  /* 0x0000000000027919 */ /* 0x000e640000002100 */
[----:B-1----:R-:W-:-:S04]  /*15b10*/  SHF.R.U32.HI R2, RZ, 0x5, R2 ;  /* 0x00000005ff027819 */ /* 0x002fc80000011602 */
[----:B------:R-:W-:-:S05]  /*15b20*/  LOP3.LUT R2, R2, 0x3, RZ, 0xc0, !PT ;  /* 0x0000000302027812 */ /* 0x000fca00078ec0ff */
[----:B------:R1:W2:Y:S02]  /*15b30*/  SHFL.IDX PT, R14, R2, RZ, 0x1f ;  /* 0x00001fff020e7589 */ /* 0x0002a400000e0000 */
.L_x_11236:
[----:B--2---:R-:W-:Y:S01]  /*15b40*/  ISETP.NE.AND P0, PT, R14, RZ, PT ;  /* 0x000000ff0e00720c */ /* 0x004fe20003f05270 */
[----:B------:R-:W-:-:S12]  /*15b50*/  BSSY B0, `(.L_x_11189) ;  /* 0x0000025000007945 */ /* 0x000fd80003800000 */
[----:B------:R-:W-:Y:S05]  /*15b60*/  @P0 BRA `(.L_x_11190) ;  /* 0x00000000008c0947 */ /* 0x000fea0003800000 */
[----:B------:R-:W-:-:S03]  /*15b70*/  UMOV UR4, 0xffffffff ;  /* 0xffffffff00047882 */ /* 0x000fc60000000000 */
[----:B------:R-:W-:Y:S05]  /*15b80*/  BRA.DIV UR4, `(.L_x_11191) ;  /* 0x0000001604407947 */ /* 0x000fea000b800000 */
[----:B------:R-:W-:-:S13]  /*15b90*/  ELECT P6, URZ, PT ;  /* 0x00000000003f782f */ /* 0x000fda00038c0000 */
.L_x_11239:
[----:B------:R-:W-:Y:S05]  /*15ba0*/  @!P6 BRA `(.L_x_11190) ;  /* 0x00000000007ce947 */ /* 0x000fea0003800000 */
[----:B------:R-:W-:-:S06]  /*15bb0*/  ULOP3.LUT UR4, UR41, 0x2, URZ, 0xfc, !UPT ;  /* 0x0000000229047892 */ /* 0x000fcc000f8efc3f */
[----:B-1----:R-:W-:-:S05]  /*15bc0*/  IMAD.U32 R2, RZ, RZ, UR4 ;  /* 0x00000004ff027e24 */ /* 0x002fca000f8e00ff */
[----:B------:R-:W-:-:S13]  /*15bd0*/  ISETP.NE.AND P2, PT, R2, 0x3, PT ;  /* 0x000000030200780c */ /* 0x000fda0003f45270 */
[----:B------:R-:W-:Y:S05]  /*15be0*/  @!P2 BRA `(.L_x_11192) ;  /* 0x000000000004a947 */ /* 0x000fea0003800000 */
[----:B------:R-:W-:Y:S01]  /*15bf0*/  BPT.TRAP 0x1 ;  /* 0x000000040000795c */ /* 0x000fe20000300000 */
.L_x_11192:
[----:B------:R-:W2:Y:S01]  /*15c00*/  LDL.LU R7, [R1+0x4] ;  /* 0x0000040001077983 */ /* 0x000ea20000300800 */
[----:B------:R-:W-:Y:S02]  /*15c10*/  VIADD R2, R0, 0x22840 ;  /* 0x0002284000027836 */ /* 0x000fe40000000000 */
[C---:B0-----:R-:W-:Y:S02]  /*15c20*/  VIADD R3, R19.reuse, 0x1 ;  /* 0x0000000113037836 */ /* 0x041fe40000000000 */
[----:B------:R-:W-:-:S03]  /*15c30*/  IMAD R6, R19, 0x8, R2 ;  /* 0x0000000813067824 */ /* 0x000fc600078e0202 */
        /* <DEDUP_REMOVED lines=9> */
.L_x_11240:
[----:B------:R-:W1:Y:S02]  /*15cd0*/  SYNCS.PHASECHK.TRANS64.TRYWAIT P0, [R7+URZ], R2 ;  /* 0x00000002070075a7 */ /* 0x000e64000800017f */
[----:B-1----:R-:W-:Y:S05]  /*15ce0*/  @!P0 BRA `(.L_x_11194) ;  /* 0x00000014001c8947 */ /* 0x002fea0003800000 */
.L_x_11241:
[----:B------:R-:W-:Y:S05]  /*15cf0*/  @!P2 BRA `(.L_x_11195) ;  /* 0x000000000004a947 */ /* 0x000fea0003800000 */
[----:B------:R-:W-:Y:S01]  /*15d00*/  BPT.TRAP 0x1 ;  /* 0x000000040000795c */ /* 0x000fe20000300000 */
.L_x_11195:
[----:B------:R-:W-:-:S04]  /*15d10*/  VIADD R0, R0, 0x22860 ;  /* 0x0002286000007836 */ /* 0x000fc80000000000 */
[----:B------:R-:W-:-:S04]  /*15d20*/  IMAD R4, R19, 0x8, R0 ;  /* 0x0000000813047824 */ /* 0x000fc800078e0200 */
[----:B------:R-:W2:Y:S02]  /*15d30*/  SYNCS.PHASECHK.TRANS64.TRYWAIT P0, [R4+URZ], R5 ;  /* 0x00000005040075a7 */ /* 0x000ea4000800017f */
[----:B--2---:R-:W-:Y:S05]  /*15d40*/  @!P0 BRA `(.L_x_11196) ;  /* 0x0000001400188947 */ /* 0x004fea0003800000 */
.L_x_11242:
[----:B------:R-:W-:-:S07]  /*15d50*/  IMAD R3, R3, 0x8, R0 ;  /* 0x0000000803037824 */ /* 0x000fce00078e0200 */
.L_x_11197:
[----:B---3--:R3:W4:Y:S02]  /*15d60*/  SYNCS.PHASECHK.TRANS64.TRYWAIT P0, [R3+URZ], R2 ;  /* 0x00000002030075a7 */ /* 0x008724000800017f */
[----:B----4-:R-:W-:Y:S05]  /*15d70*/  @!P0 NANOSLEEP.SYNCS 0x989680 ;  /* 0x009896800000895d */ /* 0x010fea0003900000 */
[----:B------:R-:W4:Y:S02]  /*15d80*/  @!P0 SYNCS.PHASECHK.TRANS64 P0, [R3+URZ], R2 ;  /* 0x00000002030085a7 */ /* 0x000f24000800007f */
[----:B----4-:R-:W-:Y:S05]  /*15d90*/  @!P0 BRA `(.L_x_11197) ;  /* 0xfffffffc00f08947 */ /* 0x010fea000383ffff */
.L_x_11190:
[----:B------:R-:W-:Y:S05]  /*15da0*/  BSYNC B0 ;  /* 0x0000000000007941 */ /* 0x000fea0003800000 */
.L_x_11189:
[----:B------:R-:W-:Y:S05]  /*15db0*/  EXIT ;  /* 0x000000000000794d */ /* 0x000fea0003800000 */
.L_x_11002:
[----:B0-----:R0:W1:Y:S02]  /*15dc0*/  SYNCS.PHASECHK.TRANS64.TRYWAIT P0, [R3+URZ+0x22800], R0 ;  /* 0x02280000030075a7 */ /* 0x001064000800017f */
[----:B-1----:R-:W-:Y:S05]  /*15dd0*/  @!P0 NANOSLEEP.SYNCS 0x989680 ;  /* 0x009896800000895d */ /* 0x002fea0003900000 */
[----:B------:R-:W1:Y:S02]  /*15de0*/  @!P0 SYNCS.PHASECHK.TRANS64 P0, [R3+URZ+0x22800], R0 ;  /* 0x02280000030085a7 */ /* 0x000e64000800007f */
[----:B-1----:R-:W-:Y:S05]  /*15df0*/  @!P0 BRA `(.L_x_11002) ;  /* 0xfffffffc00f08947 */ /* 0x002fea000383ffff */
[----:B------:R-:W-:Y:S05]  /*15e00*/  BRA `(.L_x_11198) ;  /* 0xfffffebc00b07947 */ /* 0x000fea000383ffff */
.L_x_11006:
[----:B-1----:R-:W-:-:S04]  /*15e10*/  IMAD.U32 R5, RZ, RZ, UR23 ;  /* 0x00000017ff057e24 */ /* 0x002fc8000f8e00ff */
[----:B------:R1:W2:Y:S03]  /*15e20*/  SYNCS.PHASECHK.TRANS64.TRYWAIT P1, [R5+URZ+0x22830], R10 ;  /* 0x0228300a050075a7 */ /* 0x0002a6000802017f */
[----:B--2---:R-:W-:Y:S05]  /*15e30*/  @!P1 NANOSLEEP.SYNCS 0x989680 ;  /* 0x009896800000995d */ /* 0x004fea0003900000 */
[----:B------:R-:W2:Y:S02]  /*15e40*/  @!P1 SYNCS.PHASECHK.TRANS64 P1, [R5+URZ+0x22830], R10 ;  /* 0x0228300a050095a7 */ /* 0x000ea4000802007f */
[----:B--2---:R-:W-:Y:S05]  /*15e50*/  @!P1 BRA `(.L_x_11006) ;  /* 0xfffffffc00ec9947 */ /* 0x004fea000383ffff */
[----:B------:R-:W-:Y:S05]  /*15e60*/  BRA `(.L_x_11005) ;  /* 0xfffffebc00d87947 */ /* 0x000fea000383ffff */
.L_x_11018:
[----:B-1----:R-:W-:-:S04]  /*15e70*/  IMAD.U32 R11, RZ, RZ, UR23 ;  /* 0x00000017ff0b7e24 */ /* 0x002fc8000f8e00ff */
[----:B------:R1:W2:Y:S03]  /*15e80*/  SYNCS.PHASECHK.TRANS64.TRYWAIT P1, [R11+URZ+0x22850], R10 ;  /* 0x0228500a0b0075a7 */ /* 0x0002a6000802017f */
[----:B--2---:R-:W-:Y:S05]  /*15e90*/  @!P1 NANOSLEEP.SYNCS 0x989680 ;  /* 0x009896800000995d */ /* 0x004fea0003900000 */
[----:B------:R-:W2:Y:S02]  /*15ea0*/  @!P1 SYNCS.PHASECHK.TRANS64 P1, [R11+URZ+0x22850], R10 ;  /* 0x0228500a0b0095a7 */ /* 0x000ea4000802007f */
[----:B--2---:R-:W-:Y:S05]  /*15eb0*/  @!P1 BRA `(.L_x_11018) ;  /* 0xfffffffc00ec9947 */ /* 0x004fea000383ffff */
[----:B------:R-:W-:Y:S05]  /*15ec0*/  BRA `(.L_x_11017) ;  /* 0xfffffee800187947 */ /* 0x000fea000383ffff */
.L_x_11026:
[----:B-1----:R-:W-:-:S04]  /*15ed0*/  IMAD.U32 R7, RZ, RZ, UR28 ;  /* 0x0000001cff077e24 */ /* 0x002fc8000f8e00ff */
[----:B------:R1:W2:Y:S03]  /*15ee0*/  SYNCS.PHASECHK.TRANS64.TRYWAIT P1, [R7+URZ+0x22830], R8 ;  /* 0x02283008070075a7 */ /* 0x0002a6000802017f */
[----:B--2---:R-:W-:Y:S05]  /*15ef0*/  @!P1 NANOSLEEP.SYNCS 0x989680 ;  /* 0x009896800000995d */ /* 0x004fea0003900000 */
[----:B------:R-:W2:Y:S02]  /*15f00*/  @!P1 SYNCS.PHASECHK.TRANS64 P1, [R7+URZ+0x22830], R8 ;  /* 0x02283008070095a7 */ /* 0x000ea4000802007f */
[----:B--2---:R-:W-:Y:S05]  /*15f10*/  @!P1 BRA `(.L_x_11026) ;  /* 0xfffffffc00ec9947 */ /* 0x004fea000383ffff */
[----:B------:R-:W-:Y:S05]  /*15f20*/  BRA `(.L_x_11025) ;  /* 0xfffffeec00ac7947 */ /* 0x000fea000383ffff */
.L_x_11038:
[----:B-1----:R1:W2:Y:S02]  /*15f30*/  SYNCS.PHASECHK.TRANS64.TRYWAIT P1, [R177+URZ+0x22850], R8 ;  /* 0x02285008b10075a7 */ /* 0x0022a4000802017f */
[----:B--2---:R-:W-:Y:S05]  /*15f40*/  @!P1 NANOSLEEP.SYNCS 0x989680 ;  /* 0x009896800000995d */ /* 0x004fea0003900000 */
[----:B------:R-:W2:Y:S02]  /*15f50*/  @!P1 SYNCS.PHASECHK.TRANS64 P1, [R177+URZ+0x22850], R8 ;  /* 0x02285008b10095a7 */ /* 0x000ea4000802007f */
[----:B--2---:R-:W-:Y:S05]  /*15f60*/  @!P1 BRA `(.L_x_11038) ;  /* 0xfffffffc00f09947 */ /* 0x004fea000383ffff */
[----:B------:R-:W-:Y:S05]  /*15f70*/  BRA `(.L_x_11037) ;  /* 0xffffff1c00f87947 */ /* 0x000fea000383ffff */
.L_x_11047:
[----:B-1----:R-:W-:-:S04]  /*15f80*/  IMAD.U32 R4, RZ, RZ, UR26 ;  /* 0x0000001aff047e24 */ /* 0x002fc8000f8e00ff */
[----:B------:R1:W2:Y:S03]  /*15f90*/  SYNCS.PHASECHK.TRANS64.TRYWAIT P2, [R4+URZ+0x22830], R3 ;  /* 0x02283003040075a7 */ /* 0x0002a6000804017f */
[----:B--2---:R-:W-:Y:S05]  /*15fa0*/  @!P2 NANOSLEEP.SYNCS 0x989680 ;  /* 0x009896800000a95d */ /* 0x004fea0003900000 */
[----:B------:R-:W2:Y:S02]  /*15fb0*/  @!P2 SYNCS.PHASECHK.TRANS64 P2, [R4+URZ+0x22830], R3 ;  /* 0x022830030400a5a7 */ /* 0x000ea4000804007f */
[----:B--2---:R-:W-:Y:S05]  /*15fc0*/  @!P2 BRA `(.L_x_11047) ;  /* 0xfffffffc00eca947 */ /* 0x004fea000383ffff */
[----:B------:R-:W-:Y:S05]  /*15fd0*/  BRA `(.L_x_11046) ;  /* 0xffffff2400bc7947 */ /* 0x000fea000383ffff */
.L_x_11051:
[----:B-1----:R1:W2:Y:S02]  /*15fe0*/  SYNCS.PHASECHK.TRANS64.TRYWAIT P2, [R178+URZ+0x22850], R3 ;  /* 0x02285003b20075a7 */ /* 0x0022a4000804017f */
[----:B--2---:R-:W-:Y:S05]  /*15ff0*/  @!P2 NANOSLEEP.SYNCS 0x989680 ;  /* 0x009896800000a95d */ /* 0x004fea0003900000 */
[----:B------:R-:W2:Y:S02]  /*16000*/  @!P2 SYNCS.PHASECHK.TRANS64 P2, [R178+URZ+0x22850], R3 ;  /* 0x02285003b200a5a7 */ /* 0x000ea4000804007f */
[----:B--2---:R-:W-:Y:S05]  /*16010*/  @!P2 BRA `(.L_x_11051) ;  /* 0xfffffffc00f0a947 */ /* 0x004fea000383ffff */
[----:B------:R-:W-:Y:S05]  /*16020*/  BRA `(.L_x_11050) ;  /* 0xffffff4400607947 */ /* 0x000fea000383ffff */
.L_x_11057:
[----:B-1----:R-:W-:-:S04]  /*16030*/  IMAD.U32 R5, RZ, RZ, UR28 ;  /* 0x0000001cff057e24 */ /* 0x002fc8000f8e00ff */
[----:B------:R1:W2:Y:S03]  /*16040*/  SYNCS.PHASECHK.TRANS64.TRYWAIT P1, [R5+URZ+0x22830], R6 ;  /* 0x02283006050075a7 */ /* 0x0002a6000802017f */
[----:B--2---:R-:W-:Y:S05]  /*16050*/  @!P1 NANOSLEEP.SYNCS 0x989680 ;  /* 0x009896800000995d */ /* 0x004fea0003900000 */
[----:B------:R-:W2:Y:S02]  /*16060*/  @!P1 SYNCS.PHASECHK.TRANS64 P1, [R5+URZ+0x22830], R6 ;  /* 0x02283006050095a7 */ /* 0x000ea4000802007f */
[----:B--2---:R-:W-:Y:S05]  /*16070*/  @!P1 BRA `(.L_x_11057) ;  /* 0xfffffffc00ec9947 */ /* 0x004fea000383ffff */
[----:B------:R-:W-:Y:S05]  /*16080*/  BRA `(.L_x_11056) ;  /* 0xffffff4800787947 */ /* 0x000fea000383ffff */
.L_x_11069:
[----:B-1----:R1:W2:Y:S02]  /*16090*/  SYNCS.PHASECHK.TRANS64.TRYWAIT P1, [R181+URZ+0x22850], R6 ;  /* 0x02285006b50075a7 */ /* 0x0022a4000802017f */
[----:B--2---:R-:W-:Y:S05]  /*160a0*/  @!P1 NANOSLEEP.SYNCS 0x989680 ;  /* 0x009896800000995d */ /* 0x004fea0003900000 */
[----:B------:R-:W2:Y:S02]  /*160b0*/  @!P1 SYNCS.PHASECHK.TRANS64 P1, [R181+URZ+0x22850], R6 ;  /* 0x02285006b50095a7 */ /* 0x000ea4000802007f */
[----:B--2---:R-:W-:Y:S05]  /*160c0*/  @!P1 BRA `(.L_x_11069) ;  /* 0xfffffffc00f09947 */ /* 0x004fea000383ffff */
[----:B------:R-:W-:Y:S05]  /*160d0*/  BRA `(.L_x_11068) ;  /* 0xffffff7800c47947 */ /* 0x000fea000383ffff */
.L_x_11106:
[----:B------:R-:W-:Y:S02]  /*160e0*/  IMAD.MOV.U32 R13, RZ, RZ, R4 ;  /* 0x000000ffff0d7224 */ /* 0x000fe400078e0004 */
[----:B------:R-:W-:Y:S02]  /*160f0*/  IMAD.MOV.U32 R12, RZ, RZ, RZ ;  /* 0x000000ffff0c7224 */ /* 0x000fe400078e00ff */
[----:B------:R-:W-:Y:S02]  /*16100*/  IMAD.MOV.U32 R11, RZ, RZ, 0x1f ;  /* 0x0000001fff0b7424 */ /* 0x000fe400078e00ff */
[----:B------:R-:W-:-:S07]  /*16110*/  IMAD.MOV.U32 R15, RZ, RZ, -0x1 ;  /* 0xffffffffff0f7424 */ /* 0x000fce00078e00ff */
[----:B0-----:R-:W-:Y:S05]  /*16120*/  WARPSYNC.COLLECTIVE R15, `(.L_x_11199) ;  /* 0x000000000f087348 */ /* 0x001fea0003c00000 */
[----:B------:R1:W2:Y:S02]  /*16130*/  SHFL.IDX P6, R14, R13, R12, R11 ;  /* 0x0000000c0d0e7389 */ /* 0x0002a400000c000b */
[----:B012---:R-:W-:Y:S01]  /*16140*/  ENDCOLLECTIVE ;  /* 0x000000000000791b */ /* 0x007fe20003800000 */
.L_x_11199:
[----:B------:R-:W-:Y:S05]  /*16150*/  BRA `(.L_x_11200) ;  /* 0xffffffc000987947 */ /* 0x000fea000383ffff */
.L_x_11108:
[----:B------:R-:W-:Y:S01]  /*16160*/  BSSY B0, `(.L_x_11201) ;  /* 0x0000006000007945 */ /* 0x000fe20003800000 */
[----:B------:R-:W-:-:S07]  /*16170*/  IMAD.MOV.U32 R15, RZ, RZ, -0x1 ;  /* 0xffffffffff0f7424 */ /* 0x000fce00078e00ff */
[----:B01----:R-:W-:Y:S05]  /*16180*/  WARPSYNC.COLLECTIVE R15, `(.L_x_11202) ;  /* 0x000000000f0c7348 */ /* 0x003fea0003c00000 */
[----:B------:R-:W-:Y:S02]  /*16190*/  ELECT P6, UR62, PT ;  /* 0x00000000003e782f */ /* 0x000fe400038c0000 */
[----:B------:R-:W-:Y:S01]  /*161a0*/  MOV R14, UR62 ;  /* 0x0000003e000e7c02 */ /* 0x000fe20008000f00 */
[----:B01----:R-:W-:Y:S10]  /*161b0*/  ENDCOLLECTIVE ;  /* 0x000000000000791b */ /* 0x003ff40003800000 */
.L_x_11202:
[----:B------:R-:W-:Y:S05]  /*161c0*/  BSYNC B0 ;  /* 0x0000000000007941 */ /* 0x000fea0003800000 */
.L_x_11201:
[----:B------:R-:W-:Y:S05]  /*161d0*/  BRA `(.L_x_11203) ;  /* 0xffffffc0009c7947 */ /* 0x000fea000383ffff */
.L_x_11110:
[----:B0-----:R0:W2:Y:S02]  /*161e0*/  SYNCS.PHASECHK.TRANS64.TRYWAIT P0, [R3+URZ+0x22840], R0 ;  /* 0x02284000030075a7 */ /* 0x0010a4000800017f */
[----:B--2---:R-:W-:Y:S05]  /*161f0*/  @!P0 NANOSLEEP.SYNCS 0x989680 ;  /* 0x009896800000895d */ /* 0x004fea0003900000 */
[----:B------:R-:W2:Y:S02]  /*16200*/  @!P0 SYNCS.PHASECHK.TRANS64 P0, [R3+URZ+0x22840], R0 ;  /* 0x02284000030085a7 */ /* 0x000ea4000800007f */
[----:B--2---:R-:W-:Y:S05]  /*16210*/  @!P0 BRA `(.L_x_11110) ;  /* 0xfffffffc00f08947 */ /* 0x004fea000383ffff */
[----:B------:R-:W-:Y:S05]  /*16220*/  BRA `(.L_x_11204) ;  /* 0xffffffc400007947 */ /* 0x000fea000383ffff */
.L_x_11114:
        /* <DEDUP_REMOVED lines=10> */
.L_x_11205:
[----:B------:R-:W0:Y:S01]  /*162d0*/  S2R R9, SR_TID.X ;  /* 0x0000000000097919 */ /* 0x000e220000002100 */
[----:B------:R-:W-:Y:S02]  /*162e0*/  IMAD.MOV.U32 R13, RZ, RZ, R0 ;  /* 0x000000ffff0d7224 */ /* 0x000fe400078e0000 */
[----:B------:R-:W-:-:S07]  /*162f0*/  IMAD.MOV.U32 R5, RZ, RZ, R14 ;  /* 0x000000ffff057224 */ /* 0x000fce00078e000e */
[----:B0-----:R-:W-:Y:S05]  /*16300*/  WARPSYNC.COLLECTIVE R15, `(.L_x_11206) ;  /* 0x000000000f087348 */ /* 0x001fea0003c00000 */
[----:B------:R1:W2:Y:S02]  /*16310*/  SHFL.IDX P6, R14, R13, R12, R11 ;  /* 0x0000000c0d0e7389 */ /* 0x0002a400000c000b */
[----:B012---:R-:W-:Y:S01]  /*16320*/  ENDCOLLECTIVE ;  /* 0x000000000000791b */ /* 0x007fe20003800000 */
.L_x_11206:
        /* <DEDUP_REMOVED lines=9> */
.L_x_11207:
[----:B------:R-:W-:-:S05]  /*163c0*/  @!P1 LEA R6, P2, R8, R6, 0x1 ;  /* 0x0000000608069211 */ /* 0x000fca00078408ff */
[----:B------:R-:W-:-:S04]  /*163d0*/  @!P1 IMAD.X R5, RZ, RZ, R5, P2 ;  /* 0x000000ffff059224 */ /* 0x000fc800010e0605 */
[----:B------:R-:W-:Y:S02]  /*163e0*/  @!P1 IMAD.MOV.U32 R7, RZ, RZ, R5 ;  /* 0x000000ffff079224 */ /* 0x000fe400078e0005 */
[----:B------:R-:W-:Y:S02]  /*163f0*/  IMAD.MOV.U32 R13, RZ, RZ, R0 ;  /* 0x000000ffff0d7224 */ /* 0x000fe400078e0000 */
[C---:B------:R-:W-:Y:S01]  /*16400*/  VIADD R5, R2.reuse, 0x10 ;  /* 0x0000001002057836 */ /* 0x040fe20000000000 */
[----:B------:R-:W-:Y:S01]  /*16410*/  @!PT LDS RZ, [RZ] ;  /* 0x00000000fffff984 */ /* 0x000fe20000000800 */
[----:B------:R-:W-:Y:S01]  /*16420*/  @!PT LDS RZ, [RZ] ;  /* 0x00000000fffff984 */ /* 0x000fe20000000800 */
[----:B------:R-:W-:Y:S01]  /*16430*/  @!PT LDS RZ, [RZ] ;  /* 0x00000000fffff984 */ /* 0x000fe20000000800 */
[----:B------:R0:W-:Y:S04]  /*16440*/  @!P1 LDGSTS.E.BYPASS.LTC128B.128 [R10+0x18400], desc[UR46][R6.64], !P0 ;  /* 0x18400000060a9fae */ /* 0x0001e8000c101d6e */
[----:B------:R-:W-:Y:S01]  /*16450*/  ISETP.GE.AND P1, PT, R5, R3, PT ;  /* 0x000000030500720c */ /* 0x000fe20003f26270 */
[----:B------:R-:W-:-:S02]  /*16460*/  VIADD R5, R2, 0x20 ;  /* 0x0000002002057836 */ /* 0x000fc40000000000 */
[----:B------:R-:W-:-:S10]  /*16470*/  IMAD.MOV.U32 R8, RZ, RZ, R14 ;  /* 0x000000ffff087224 */ /* 0x000fd400078e000e */
[----:B0-----:R-:W-:Y:S05]  /*16480*/  WARPSYNC.COLLECTIVE R15, `(.L_x_11208) ;  /* 0x000000000f087348 */ /* 0x001fea0003c00000 */
[----:B------:R1:W2:Y:S02]  /*16490*/  SHFL.IDX P6, R14, R13, R12, R11 ;  /* 0x0000000c0d0e7389 */ /* 0x0002a400000c000b */
[----:B012---:R-:W-:Y:S01]  /*164a0*/  ENDCOLLECTIVE ;  /* 0x000000000000791b */ /* 0x007fe20003800000 */
.L_x_11208:
[----:B------:R-:W-:-:S05]  /*164b0*/  IMAD.SHL.U32 R7, R9, 0x8, RZ ;  /* 0x0000000809077824 */ /* 0x000fca00078e00ff */
[----:B------:R-:W-:Y:S01]  /*164c0*/  LOP3.LUT R7, R7, 0x38, RZ, 0xc0, !PT ;  /* 0x0000003807077812 */ /* 0x000fe200078ec0ff */
[----:B------:R-:W-:Y:S02]  /*164d0*/  IMAD.MOV.U32 R13, RZ, RZ, R4 ;  /* 0x000000ffff0d7224 */ /* 0x000fe400078e0004 */
[----:B------:R-:W-:Y:S02]  /*164e0*/  IMAD.MOV.U32 R12, RZ, RZ, 0x2 ;  /* 0x00000002ff0c7424 */ /* 0x000fe400078e00ff */
[----:B------:R-:W-:-:S07]  /*164f0*/  IMAD.MOV.U32 R9, RZ, RZ, R14 ;  /* 0x000000ffff097224 */ /* 0x000fce00078e000e */
[----:B------:R-:W-:Y:S05]  /*16500*/  WARPSYNC.COLLECTIVE R15, `(.L_x_11209) ;  /* 0x000000000f087348 */ /* 0x000fea0003c00000 */
[----:B------:R0:W1:Y:S02]  /*16510*/  SHFL.IDX P6, R14, R13, R12, R11 ;  /* 0x0000000c0d0e7389 */ /* 0x00006400000c000b */
[----:B01----:R-:W-:Y:S01]  /*16520*/  ENDCOLLECTIVE ;  /* 0x000000000000791b */ /* 0x003fe20003800000 */
.L_x_11209:
[----:B------:R-:W-:Y:S02]  /*16530*/  @!P1 LEA R6, P2, R7, R9, 0x1 ;  /* 0x0000000907069211 */ /* 0x000fe400078408ff */
[----:B------:R-:W0:Y:S03]  /*16540*/  S2R R9, SR_TID.X ;  /* 0x0000000000097919 */ /* 0x000e260000002100 */
[----:B------:R-:W-:Y:S02]  /*16550*/  @!P1 IMAD.X R7, RZ, RZ, R8, P2 ;  /* 0x000000ffff079224 */ /* 0x000fe400010e0608 */
[----:B------:R-:W-:-:S03]  /*16560*/  VIADD R8, R2, 0x60 ;  /* 0x0000006002087836 */ /* 0x000fc60000000000 */
[----:B------:R-:W-:Y:S01]  /*16570*/  @!PT LDS RZ, [RZ] ;  /* 0x00000000fffff984 */ /* 0x000fe20000000800 */
[----:B------:R-:W-:Y:S01]  /*16580*/  @!PT LDS RZ, [RZ] ;  /* 0x00000000fffff984 */ /* 0x000fe20000000800 */
[----:B------:R-:W-:Y:S01]  /*16590*/  @!PT LDS RZ, [RZ] ;  /* 0x00000000fffff984 */ /* 0x000fe20000000800 */
[----:B------:R1:W-:Y:S01]  /*165a0*/  @!P1 LDGSTS.E.BYPASS.LTC128B.128 [R10+0x18c00], desc[UR46][R6.64], !P0 ;  /* 0x18c00000060a9fae */ /* 0x0003e2000c101d6e */
[----:B------:R-:W-:Y:S01]  /*165b0*/  IMAD.MOV.U32 R13, RZ, RZ, R0 ;  /* 0x000000ffff0d7224 */ /* 0x000fe200078e0000 */
[----:B------:R-:W-:Y:S01]  /*165c0*/  ISETP.GE.AND P1, PT, R5, R3, PT ;  /* 0x000000030500720c */ /* 0x000fe20003f26270 */
[----:B------:R-:W-:-:S12]  /*165d0*/  IMAD.MOV.U32 R5, RZ, RZ, R14 ;  /* 0x000000ffff057224 */ /* 0x000fd800078e000e */
[----:B01----:R-:W-:Y:S05]  /*165e0*/  WARPSYNC.COLLECTIVE R15, `(.L_x_11210) ;  /* 0x000000000f087348 */ /* 0x003fea0003c00000 */
[----:B------:R2:W3:Y:S02]  /*165f0*/  SHFL.IDX P6, R14, R13, R12, R11 ;  /* 0x0000000c0d0e7389 */ /* 0x0004e400000c000b */
[----:B0123--:R-:W-:Y:S01]  /*16600*/  ENDCOLLECTIVE ;  /* 0x000000000000791b */ /* 0x00ffe20003800000 */
.L_x_11210:
[----:B------:R-:W-:Y:S02]  /*16610*/  IMAD.SHL.U32 R9, R9, 0x8, RZ ;  /* 0x0000000809097824 */ /* 0x000fe400078e00ff */
[----:B------:R-:W-:Y:S02]  /*16620*/  IMAD.MOV.U32 R13, RZ, RZ, R4 ;  /* 0x000000ffff0d7224 */ /* 0x000fe400078e0004 */
[----:B------:R-:W-:Y:S01]  /*16630*/  IMAD.MOV.U32 R12, RZ, RZ, 0x3 ;  /* 0x00000003ff0c7424 */ /* 0x000fe200078e00ff */
[----:B------:R-:W-:Y:S01]  /*16640*/  LOP3.LUT R9, R9, 0x38, RZ, 0xc0, !PT ;  /* 0x0000003809097812 */ /* 0x000fe200078ec0ff */
[----:B------:R-:W-:-:S07]  /*16650*/  IMAD.MOV.U32 R6, RZ, RZ, R14 ;  /* 0x000000ffff067224 */ /* 0x000fce00078e000e */
[----:B------:R-:W-:Y:S05]  /*16660*/  WARPSYNC.COLLECTIVE R15, `(.L_x_11211) ;  /* 0x000000000f087348 */ /* 0x000fea0003c00000 */
[----:B------:R0:W1:Y:S02]  /*16670*/  SHFL.IDX P6, R14, R13, R12, R11 ;  /* 0x0000000c0d0e7389 */ /* 0x00006400000c000b */
[----:B01----:R-:W-:Y:S01]  /*16680*/  ENDCOLLECTIVE ;  /* 0x000000000000791b */ /* 0x003fe20003800000 */
.L_x_11211:
        /* <DEDUP_REMOVED lines=14> */
.L_x_11212:
[----:B------:R-:W-:Y:S02]  /*16770*/  IMAD.MOV.U32 R13, RZ, RZ, R4 ;  /* 0x000000ffff0d7224 */ /* 0x000fe400078e0004 */
[----:B------:R-:W-:Y:S02]  /*16780*/  IMAD.MOV.U32 R12, RZ, RZ, 0x4 ;  /* 0x00000004ff0c7424 */ /* 0x000fe400078e00ff */
[----:B------:R-:W-:-:S07]  /*16790*/  IMAD.MOV.U32 R6, RZ, RZ, R14 ;  /* 0x000000ffff067224 */ /* 0x000fce00078e000e */
[----:B------:R-:W-:Y:S05]  /*167a0*/  WARPSYNC.COLLECTIVE R15, `(.L_x_11213) ;  /* 0x000000000f087348 */ /* 0x000fea0003c00000 */
[----:B------:R0:W1:Y:S02]  /*167b0*/  SHFL.IDX P6, R14, R13, R12, R11 ;  /* 0x0000000c0d0e7389 */ /* 0x00006400000c000b */
[----:B01----:R-:W-:Y:S01]  /*167c0*/  ENDCOLLECTIVE ;  /* 0x000000000000791b */ /* 0x003fe20003800000 */
.L_x_11213:
        /* <DEDUP_REMOVED lines=14> */
.L_x_11214:
[----:B------:R-:W-:Y:S02]  /*168b0*/  IMAD.MOV.U32 R13, RZ, RZ, R4 ;  /* 0x000000ffff0d7224 */ /* 0x000fe400078e0004 */
[----:B------:R-:W-:Y:S02]  /*168c0*/  IMAD.MOV.U32 R12, RZ, RZ, 0x5 ;  /* 0x00000005ff0c7424 */ /* 0x000fe400078e00ff */
[----:B------:R-:W-:-:S07]  /*168d0*/  IMAD.MOV.U32 R6, RZ, RZ, R14 ;  /* 0x000000ffff067224 */ /* 0x000fce00078e000e */
[----:B------:R-:W-:Y:S05]  /*168e0*/  WARPSYNC.COLLECTIVE R15, `(.L_x_11215) ;  /* 0x000000000f087348 */ /* 0x000fea0003c00000 */
[----:B------:R0:W1:Y:S02]  /*168f0*/  SHFL.IDX P6, R14, R13, R12, R11 ;  /* 0x0000000c0d0e7389 */ /* 0x00006400000c000b */
[----:B01----:R-:W-:Y:S01]  /*16900*/  ENDCOLLECTIVE ;  /* 0x000000000000791b */ /* 0x003fe20003800000 */
.L_x_11215:
        /* <DEDUP_REMOVED lines=14> */
.L_x_11216:
[----:B------:R-:W-:Y:S02]  /*169f0*/  IMAD.MOV.U32 R13, RZ, RZ, R4 ;  /* 0x000000ffff0d7224 */ /* 0x000fe400078e0004 */
[----:B------:R-:W-:Y:S02]  /*16a00*/  IMAD.MOV.U32 R12, RZ, RZ, 0x6 ;  /* 0x00000006ff0c7424 */ /* 0x000fe400078e00ff */
[----:B------:R-:W-:-:S07]  /*16a10*/  IMAD.MOV.U32 R6, RZ, RZ, R14 ;  /* 0x000000ffff067224 */ /* 0x000fce00078e000e */
[----:B------:R-:W-:Y:S05]  /*16a20*/  WARPSYNC.COLLECTIVE R15, `(.L_x_11217) ;  /* 0x000000000f087348 */ /* 0x000fea0003c00000 */
[----:B------:R0:W1:Y:S02]  /*16a30*/  SHFL.IDX P6, R14, R13, R12, R11 ;  /* 0x0000000c0d0e7389 */ /* 0x00006400000c000b */
[----:B01----:R-:W-:Y:S01]  /*16a40*/  ENDCOLLECTIVE ;  /* 0x000000000000791b */ /* 0x003fe20003800000 */
.L_x_11217:
        /* <DEDUP_REMOVED lines=13> */
.L_x_11218:
[----:B------:R-:W-:Y:S02]  /*16b20*/  IMAD.MOV.U32 R13, RZ, RZ, R4 ;  /* 0x000000ffff0d7224 */ /* 0x000fe400078e0004 */
[----:B------:R-:W-:Y:S02]  /*16b30*/  IMAD.MOV.U32 R12, RZ, RZ, 0x7 ;  /* 0x00000007ff0c7424 */ /* 0x000fe400078e00ff */
[----:B------:R-:W-:-:S07]  /*16b40*/  IMAD.MOV.U32 R6, RZ, RZ, R14 ;  /* 0x000000ffff067224 */ /* 0x000fce00078e000e */
[----:B------:R-:W-:Y:S05]  /*16b50*/  WARPSYNC.COLLECTIVE R15, `(.L_x_11219) ;  /* 0x000000000f087348 */ /* 0x000fea0003c00000 */
[----:B------:R0:W1:Y:S02]  /*16b60*/  SHFL.IDX P6, R14, R13, R12, R11 ;  /* 0x0000000c0d0e7389 */ /* 0x00006400000c000b */
[----:B01----:R-:W-:Y:S01]  /*16b70*/  ENDCOLLECTIVE ;  /* 0x000000000000791b */ /* 0x003fe20003800000 */
.L_x_11219:
        /* <DEDUP_REMOVED lines=12> */
.L_x_11220:
[----:B------:R-:W-:Y:S05]  /*16c40*/  BRA `(.L_x_11221) ;  /* 0xffffffc4001c7947 */ /* 0x000fea000383ffff */
.L_x_11117:
[----:B-1----:R1:W2:Y:S02]  /*16c50*/  SYNCS.PHASECHK.TRANS64.TRYWAIT P0, [R18+URZ+0x22820], R3 ;  /* 0x02282003120075a7 */ /* 0x0022a4000800017f */
[----:B--2---:R-:W-:Y:S05]  /*16c60*/  @!P0 NANOSLEEP.SYNCS 0x989680 ;  /* 0x009896800000895d */ /* 0x004fea0003900000 */
[----:B------:R-:W2:Y:S02]  /*16c70*/  @!P0 SYNCS.PHASECHK.TRANS64 P0, [R18+URZ+0x22820], R3 ;  /* 0x02282003120085a7 */ /* 0x000ea4000800007f */
[----:B--2---:R-:W-:Y:S05]  /*16c80*/  @!P0 BRA `(.L_x_11117) ;  /* 0xfffffffc00f08947 */ /* 0x004fea000383ffff */
[----:B------:R-:W-:Y:S05]  /*16c90*/  BRA `(.L_x_11222) ;  /* 0xffffffc400847947 */ /* 0x000fea000383ffff */
.L_x_11121:
[----:B-1----:R1:W2:Y:S02]  /*16ca0*/  SYNCS.PHASECHK.TRANS64.TRYWAIT P0, [R0+URZ+0x22860], R3 ;  /* 0x02286003000075a7 */ /* 0x0022a4000800017f */
[----:B--2---:R-:W-:Y:S05]  /*16cb0*/  @!P0 NANOSLEEP.SYNCS 0x989680 ;  /* 0x009896800000895d */ /* 0x004fea0003900000 */
[----:B------:R-:W2:Y:S02]  /*16cc0*/  @!P0 SYNCS.PHASECHK.TRANS64 P0, [R0+URZ+0x22860], R3 ;  /* 0x02286003000085a7 */ /* 0x000ea4000800007f */
[----:B--2---:R-:W-:Y:S05]  /*16cd0*/  @!P0 BRA `(.L_x_11121) ;  /* 0xfffffffc00f08947 */ /* 0x004fea000383ffff */
[----:B------:R-:W-:Y:S05]  /*16ce0*/  BRA `(.L_x_11223) ;  /* 0xffffffc400a47947 */ /* 0x000fea000383ffff */
.L_x_11134:
[----:B-1----:R1:W2:Y:S02]  /*16cf0*/  SYNCS.PHASECHK.TRANS64.TRYWAIT P0, [R4+URZ+0x22840], R2 ;  /* 0x02284002040075a7 */ /* 0x0022a4000800017f */
[----:B--2---:R-:W-:Y:S05]  /*16d00*/  @!P0 NANOSLEEP.SYNCS 0x989680 ;  /* 0x009896800000895d */ /* 0x004fea0003900000 */
[----:B------:R-:W2:Y:S02]  /*16d10*/  @!P0 SYNCS.PHASECHK.TRANS64 P0, [R4+URZ+0x22840], R2 ;  /* 0x02284002040085a7 */ /* 0x000ea4000800007f */
[----:B--2---:R-:W-:Y:S05]  /*16d20*/  @!P0 BRA `(.L_x_11134) ;  /* 0xfffffffc00f08947 */ /* 0x004fea000383ffff */
[----:B------:R-:W-:Y:S05]  /*16d30*/  BRA `(.L_x_11224) ;  /* 0xffffffcc00987947 */ /* 0x000fea000383ffff */
.L_x_11139:
[----:B--2---:R2:W3:Y:S02]  /*16d40*/  SYNCS.PHASECHK.TRANS64.TRYWAIT P0, [R4+URZ+0x22860], R2 ;  /* 0x02286002040075a7 */ /* 0x0044e4000800017f */
[----:B---3--:R-:W-:Y:S05]  /*16d50*/  @!P0 NANOSLEEP.SYNCS 0x989680 ;  /* 0x009896800000895d */ /* 0x008fea0003900000 */
[----:B------:R-:W3:Y:S02]  /*16d60*/  @!P0 SYNCS.PHASECHK.TRANS64 P0, [R4+URZ+0x22860], R2 ;  /* 0x02286002040085a7 */ /* 0x000ee4000800007f */
[----:B---3--:R-:W-:Y:S05]  /*16d70*/  @!P0 BRA `(.L_x_11139) ;  /* 0xfffffffc00f08947 */ /* 0x008fea000383ffff */
[----:B------:R-:W-:Y:S05]  /*16d80*/  BRA `(.L_x_11225) ;  /* 0xffffffd000107947 */ /* 0x000fea000383ffff */
.L_x_11151:
[----:B0-----:R0:W1:Y:S02]  /*16d90*/  SYNCS.PHASECHK.TRANS64.TRYWAIT P0, [R4+URZ+0x22840], R2 ;  /* 0x02284002040075a7 */ /* 0x001064000800017f */
[----:B-1----:R-:W-:Y:S05]  /*16da0*/  @!P0 NANOSLEEP.SYNCS 0x989680 ;  /* 0x009896800000895d */ /* 0x002fea0003900000 */
[----:B------:R-:W1:Y:S02]  /*16db0*/  @!P0 SYNCS.PHASECHK.TRANS64 P0, [R4+URZ+0x22840], R2 ;  /* 0x02284002040085a7 */ /* 0x000e64000800007f */
[----:B-1----:R-:W-:Y:S05]  /*16dc0*/  @!P0 BRA `(.L_x_11151) ;  /* 0xfffffffc00f08947 */ /* 0x002fea000383ffff */
[----:B------:R-:W-:Y:S05]  /*16dd0*/  BRA `(.L_x_11226) ;  /* 0xffffffd400f47947 */ /* 0x000fea000383ffff */
.L_x_11156:
[----:B-1----:R1:W2:Y:S02]  /*16de0*/  SYNCS.PHASECHK.TRANS64.TRYWAIT P0, [R4+URZ+0x22860], R2 ;  /* 0x02286002040075a7 */ /* 0x0022a4000800017f */
[----:B--2---:R-:W-:Y:S05]  /*16df0*/  @!P0 NANOSLEEP.SYNCS 0x989680 ;  /* 0x009896800000895d */ /* 0x004fea0003900000 */
[----:B------:R-:W2:Y:S02]  /*16e00*/  @!P0 SYNCS.PHASECHK.TRANS64 P0, [R4+URZ+0x22860], R2 ;  /* 0x02286002040085a7 */ /* 0x000ea4000800007f */
[----:B--2---:R-:W-:Y:S05]  /*16e10*/  @!P0 BRA `(.L_x_11156) ;  /* 0xfffffffc00f08947 */ /* 0x004fea000383ffff */
[----:B------:R-:W-:Y:S05]  /*16e20*/  BRA `(.L_x_11227) ;  /* 0xffffffd8006c7947 */ /* 0x000fea000383ffff */
.L_x_11167:
[----:B-1----:R1:W2:Y:S02]  /*16e30*/  SYNCS.PHASECHK.TRANS64.TRYWAIT P0, [R4+URZ+0x22840], R2 ;  /* 0x02284002040075a7 */ /* 0x0022a4000800017f */
[----:B--2---:R-:W-:Y:S05]  /*16e40*/  @!P0 NANOSLEEP.SYNCS 0x989680 ;  /* 0x009896800000895d */ /* 0x004fea0003900000 */
[----:B------:R-:W2:Y:S02]  /*16e50*/  @!P0 SYNCS.PHASECHK.TRANS64 P0, [R4+URZ+0x22840], R2 ;  /* 0x02284002040085a7 */ /* 0x000ea4000800007f */
[----:B--2---:R-:W-:Y:S05]  /*16e60*/  @!P0 BRA `(.L_x_11167) ;  /* 0xfffffffc00f08947 */ /* 0x004fea000383ffff */
[----:B------:R-:W-:Y:S05]  /*16e70*/  BRA `(.L_x_11228) ;  /* 0xffffffe000347947 */ /* 0x000fea000383ffff */
.L_x_11172:
[----:B0-----:R0:W2:Y:S02]  /*16e80*/  SYNCS.PHASECHK.TRANS64.TRYWAIT P0, [R4+URZ+0x22860], R2 ;  /* 0x02286002040075a7 */ /* 0x0010a4000800017f */
[----:B--2---:R-:W-:Y:S05]  /*16e90*/  @!P0 NANOSLEEP.SYNCS 0x989680 ;  /* 0x009896800000895d */ /* 0x004fea0003900000 */
[----:B------:R-:W2:Y:S02]  /*16ea0*/  @!P0 SYNCS.PHASECHK.TRANS64 P0, [R4+URZ+0x22860], R2 ;  /* 0x02286002040085a7 */ /* 0x000ea4000800007f */
[----:B--2---:R-:W-:Y:S05]  /*16eb0*/  @!P0 BRA `(.L_x_11172) ;  /* 0xfffffffc00f08947 */ /* 0x004fea000383ffff */
[----:B------:R-:W-:Y:S05]  /*16ec0*/  BRA `(.L_x_11229) ;  /* 0xffffffe000ac7947 */ /* 0x000fea000383ffff */
.L_x_11184:
[----:B------:R-:W-:Y:S01]  /*16ed0*/  BSSY B0, `(.L_x_11230) ;  /* 0x0000008000007945 */ /* 0x000fe20003800000 */
[----:B-----5:R-:W-:Y:S02]  /*16ee0*/  IMAD.MOV.U32 R13, RZ, RZ, R2 ;  /* 0x000000ffff0d7224 */ /* 0x020fe400078e0002 */
[----:B------:R-:W-:Y:S02]  /*16ef0*/  IMAD.MOV.U32 R12, RZ, RZ, RZ ;  /* 0x000000ffff0c7224 */ /* 0x000fe400078e00ff */
[----:B------:R-:W-:Y:S02]  /*16f00*/  IMAD.MOV.U32 R11, RZ, RZ, 0x1f ;  /* 0x0000001fff0b7424 */ /* 0x000fe400078e00ff */
[----:B------:R-:W-:-:S07]  /*16f10*/  IMAD.MOV.U32 R15, RZ, RZ, -0x1 ;  /* 0xffffffffff0f7424 */ /* 0x000fce00078e00ff */
[----:B01-34-:R-:W-:Y:S05]  /*16f20*/  WARPSYNC.COLLECTIVE R15, `(.L_x_11231) ;  /* 0x000000000f087348 */ /* 0x01bfea0003c00000 */
[----:B------:R2:W0:Y:S02]  /*16f30*/  SHFL.IDX P6, R14, R13, R12, R11 ;  /* 0x0000000c0d0e7389 */ /* 0x00042400000c000b */
[----:B01234-:R-:W-:Y:S01]  /*16f40*/  ENDCOLLECTIVE ;  /* 0x000000000000791b */ /* 0x01ffe20003800000 */
.L_x_11231:
[----:B------:R-:W-:Y:S05]  /*16f50*/  BSYNC B0 ;  /* 0x0000000000007941 */ /* 0x000fea0003800000 */
.L_x_11230:
[----:B------:R-:W-:Y:S05]  /*16f60*/  BRA `(.L_x_11232) ;  /* 0xffffffe800787947 */ /* 0x000fea000383ffff */
.L_x_11187:
[----:B0-----:R0:W1:Y:S02]  /*16f70*/  SYNCS.PHASECHK.TRANS64.TRYWAIT P0, [R0+URZ+0x22820], R3 ;  /* 0x02282003000075a7 */ /* 0x001064000800017f */
[----:B-1----:R-:W-:Y:S05]  /*16f80*/  @!P0 NANOSLEEP.SYNCS 0x989680 ;  /* 0x009896800000895d */ /* 0x002fea0003900000 */
[----:B------:R-:W1:Y:S02]  /*16f90*/  @!P0 SYNCS.PHASECHK.TRANS64 P0, [R0+URZ+0x22820], R3 ;  /* 0x02282003000085a7 */ /* 0x000e64000800007f */
[----:B-1----:R-:W-:Y:S05]  /*16fa0*/  @!P0 BRA `(.L_x_11187) ;  /* 0xfffffffc00f08947 */ /* 0x002fea000383ffff */
[----:B------:R-:W-:Y:S05]  /*16fb0*/  BRA `(.L_x_11233) ;  /* 0xffffffe800c47947 */ /* 0x000fea000383ffff */
.L_x_11188:
        /* <DEDUP_REMOVED lines=11> */
.L_x_11235:
[----:B------:R-:W-:Y:S05]  /*17070*/  BSYNC B0 ;  /* 0x0000000000007941 */ /* 0x000fea0003800000 */
.L_x_11234:
[----:B------:R-:W-:Y:S05]  /*17080*/  BRA `(.L_x_11236) ;  /* 0xffffffe800ac7947 */ /* 0x000fea000383ffff */
.L_x_11191:
[----:B------:R-:W-:Y:S01]  /*17090*/  BSSY B1, `(.L_x_11237) ;  /* 0x0000006000017945 */ /* 0x000fe20003800000 */
[----:B------:R-:W-:-:S07]  /*170a0*/  IMAD.MOV.U32 R15, RZ, RZ, -0x1 ;  /* 0xffffffffff0f7424 */ /* 0x000fce00078e00ff */
[----:B01----:R-:W-:Y:S05]  /*170b0*/  WARPSYNC.COLLECTIVE R15, `(.L_x_11238) ;  /* 0x000000000f0c7348 */ /* 0x003fea0003c00000 */
[----:B------:R-:W-:Y:S02]  /*170c0*/  ELECT P6, UR62, PT ;  /* 0x00000000003e782f */ /* 0x000fe400038c0000 */
[----:B------:R-:W-:Y:S01]  /*170d0*/  MOV R14, UR62 ;  /* 0x0000003e000e7c02 */ /* 0x000fe20008000f00 */
[----:B01----:R-:W-:Y:S10]  /*170e0*/  ENDCOLLECTIVE ;  /* 0x000000000000791b */ /* 0x003ff40003800000 */
.L_x_11238:
[----:B------:R-:W-:Y:S05]  /*170f0*/  BSYNC B1 ;  /* 0x0000000000017941 */ /* 0x000fea0003800000 */
.L_x_11237:
[----:B------:R-:W-:Y:S05]  /*17100*/  BRA `(.L_x_11239) ;  /* 0xffffffe800a47947 */ /* 0x000fea000383ffff */
.L_x_11193:
[----:B0-----:R0:W1:Y:S02]  /*17110*/  SYNCS.PHASECHK.TRANS64.TRYWAIT P0, [R6+URZ], R5 ;  /* 0x00000005060075a7 */ /* 0x001064000800017f */
[----:B-1----:R-:W-:Y:S05]  /*17120*/  @!P0 NANOSLEEP.SYNCS 0x989680 ;  /* 0x009896800000895d */ /* 0x002fea0003900000 */
[----:B------:R-:W1:Y:S02]  /*17130*/  @!P0 SYNCS.PHASECHK.TRANS64 P0, [R6+URZ], R5 ;  /* 0x00000005060085a7 */ /* 0x000e64000800007f */
[----:B-1----:R-:W-:Y:S05]  /*17140*/  @!P0 BRA `(.L_x_11193) ;  /* 0xfffffffc00f08947 */ /* 0x002fea000383ffff */
[----:B------:R-:W-:Y:S05]  /*17150*/  BRA `(.L_x_11240) ;  /* 0xffffffe800dc7947 */ /* 0x000fea000383ffff */
.L_x_11194:
[----:B-1----:R1:W2:Y:S02]  /*17160*/  SYNCS.PHASECHK.TRANS64.TRYWAIT P0, [R7+URZ], R2 ;  /* 0x00000002070075a7 */ /* 0x0022a4000800017f */
[----:B--2---:R-:W-:Y:S05]  /*17170*/  @!P0 NANOSLEEP.SYNCS 0x989680 ;  /* 0x009896800000895d */ /* 0x004fea0003900000 */
[----:B------:R-:W2:Y:S02]  /*17180*/  @!P0 SYNCS.PHASECHK.TRANS64 P0, [R7+URZ], R2 ;  /* 0x00000002070085a7 */ /* 0x000ea4000800007f */
[----:B--2---:R-:W-:Y:S05]  /*17190*/  @!P0 BRA `(.L_x_11194) ;  /* 0xfffffffc00f08947 */ /* 0x004fea000383ffff */
[----:B------:R-:W-:Y:S05]  /*171a0*/  BRA `(.L_x_11241) ;  /* 0xffffffe800d07947 */ /* 0x000fea000383ffff */
.L_x_11196:
[----:B--2---:R2:W3:Y:S02]  /*171b0*/  SYNCS.PHASECHK.TRANS64.TRYWAIT P0, [R4+URZ], R5 ;  /* 0x00000005040075a7 */ /* 0x0044e4000800017f */
[----:B---3--:R-:W-:Y:S05]  /*171c0*/  @!P0 NANOSLEEP.SYNCS 0x989680 ;  /* 0x009896800000895d */ /* 0x008fea0003900000 */
[----:B------:R-:W3:Y:S02]  /*171d0*/  @!P0 SYNCS.PHASECHK.TRANS64 P0, [R4+URZ], R5 ;  /* 0x00000005040085a7 */ /* 0x000ee4000800007f */
[----:B---3--:R-:W-:Y:S05]  /*171e0*/  @!P0 BRA `(.L_x_11196) ;  /* 0xfffffffc00f08947 */ /* 0x008fea000383ffff */
[----:B------:R-:W-:Y:S05]  /*171f0*/  BRA `(.L_x_11242) ;  /* 0xffffffe800d47947 */ /* 0x000fea000383ffff */
.L_x_11243:
        /* <DEDUP_REMOVED lines=16> */
.L_x_15311:


//--------------------- .text._ZN7cutlass13device_kernelIN5flash11enable_sm90INS1_16FlashAttnFwdSm90INS1_25CollectiveMainloopFwdSm90ILi2EN4cute5tupleIJNS5_1CILi1EEES8_S8_EEENS6_IJNS7_ILi128EEENS7_ILi96EEENS7_ILi64EEEEEELi256ENS_6half_tEfNS_4arch4Sm90ELb0ELb1ELb1ELb0ELb0ELb0ELb1ELb1ELb0ELb1ELb0ELb0EEENS1_21CollectiveEpilogueFwdINS6_IJSA_NS7_ILi256EEESB_EEES9_SE_SG_Li256ELb0ELb1ELb0ELb0EEENS1_30DynamicPersistentTileSchedulerILi256ELi128ELb0ELb1ELb1EEEEEEEEEvNT_6ParamsE --------------------------
	.section	.text._ZN7cutlass13device_kernelIN5flash11enable_sm90INS1_16FlashAttnFwdSm90INS1_25CollectiveMainloopFwdSm90ILi2EN4cute5tupleIJNS5_1CILi1EEES8_S8_EEENS6_IJNS7_ILi128EEENS7_ILi96EEENS7_ILi64EEEEEELi256ENS_6half_tEfNS_4arch4Sm90ELb0ELb1ELb1ELb0ELb0ELb0ELb1ELb1ELb0ELb1ELb0ELb0EEENS1_21CollectiveEpilogueFwdINS6_IJSA_NS7_ILi256EEESB_EEES9_SE_SG_Li256ELb0ELb1ELb0ELb0EEENS1_30DynamicPersistentTileSchedulerILi256ELi128ELb0ELb1ELb1EEEEEEEEEvNT_6ParamsE,"ax",@progbits
	.align	128
.text._ZN7cutlass13device_kernelIN5flash11enable_sm90INS1_16FlashAttnFwdSm90INS1_25CollectiveMainloopFwdSm90ILi2EN4cute5tupleIJNS5_1CILi1EEES8_S8_EEENS6_IJNS7_ILi128EEENS7_ILi96EEENS7_ILi64EEEEEELi256ENS_6half_tEfNS_4arch4Sm90ELb0ELb1ELb1ELb0ELb0ELb0ELb1ELb1ELb0ELb1ELb0ELb0EEENS1_21CollectiveEpilogueFwdINS6_IJSA_NS7_ILi256EEESB_EEES9_SE_SG_Li256ELb0ELb1ELb0ELb0EEENS1_30DynamicPersistentTileSchedulerILi256ELi128ELb0ELb1ELb1EEEEEEEEEvNT_6ParamsE:
        .type           _ZN7cutlass13device_kernelIN5flash11enable_sm90INS1_16FlashAttnFwdSm90INS1_25CollectiveMainloopFwdSm90ILi2EN4cute5tupleIJNS5_1CILi1EEES8_S8_EEENS6_IJNS7_ILi128EEENS7_ILi96EEENS7_ILi64EEEEEELi256ENS_6half_tEfNS_4arch4Sm90ELb0ELb1ELb1ELb0ELb0ELb0ELb1ELb1ELb0ELb1ELb0ELb0EEENS1_21CollectiveEpilogueFwdINS6_IJSA_NS7_ILi256EEESB_EEES9_SE_SG_Li256ELb0ELb1ELb0ELb0EEENS1_30DynamicPersistentTileSchedulerILi256ELi128ELb0ELb1ELb1EEEEEEEEEvNT_6ParamsE,@function
        .size           _ZN7cutlass13device_kernelIN5flash11enable_sm90INS1_16FlashAttnFwdSm90INS1_25CollectiveMainloopFwdSm90ILi2EN4cute5tupleIJNS5_1CILi1EEES8_S8_EEENS6_IJNS7_ILi128EEENS7_ILi96EEENS7_ILi64EEEEEELi256ENS_6half_tEfNS_4arch4Sm90ELb0ELb1ELb1ELb0ELb0ELb0ELb1ELb1ELb0ELb1ELb0ELb0EEENS1_21CollectiveEpilogueFwdINS6_IJSA_NS7_ILi256EEESB_EEES9_SE_SG_Li256ELb0ELb1ELb0ELb0EEENS1_30DynamicPersistentTileSchedulerILi256ELi128ELb0ELb1ELb1EEEEEEEEEvNT_6ParamsE,(.L_x_15312 - _ZN7cutlass13device_kernelIN5flash11enable_sm90INS1_16FlashAttnFwdSm90INS1_25CollectiveMainloopFwdSm90ILi2EN4cute5tupleIJNS5_1CILi1EEES8_S8_EEENS6_IJNS7_ILi128EEENS7_ILi96EEENS7_ILi64EEEEEELi256ENS_6half_tEfNS_4arch4Sm90ELb0ELb1ELb1ELb0ELb0ELb0ELb1ELb1ELb0ELb1ELb0ELb0EEENS1_21CollectiveEpilogueFwdINS6_IJSA_NS7_ILi256EEESB_EEES9_SE_SG_Li256ELb0ELb1ELb0ELb0EEENS1_30DynamicPersistentTileSchedulerILi256ELi128ELb0ELb1ELb1EEEEEEEEEvNT_6ParamsE)
        .other          _ZN7cutlass13device_kernelIN5flash11enable_sm90INS1_16FlashAttnFwdSm90INS1_25CollectiveMainloopFwdSm90ILi2EN4cute5tupleIJNS5_1CILi1EEES8_S8_EEENS6_IJNS7_ILi128EEENS7_ILi96EEENS7_ILi64EEEEEELi256ENS_6half_tEfNS_4arch4Sm90ELb0ELb1ELb1ELb0ELb0ELb0ELb1ELb1ELb0ELb1ELb0ELb0EEENS1_21CollectiveEpilogueFwdINS6_IJSA_NS7_ILi256EEESB_EEES9_SE_SG_Li256ELb0ELb1ELb0ELb0EEENS1_30DynamicPersistentTileSchedulerILi256ELi128ELb0ELb1ELb1EEEEEEEEEvNT_6ParamsE,@"STO_CUDA_ENTRY STV_DEFAULT"
_ZN7cutlass13device_kernelIN5flash11enable_sm90INS1_16FlashAttnFwdSm90INS1_25CollectiveMainloopFwdSm90ILi2EN4cute5tupleIJNS5_1CILi1EEES8_S8_EEENS6_IJNS7_ILi128EEENS7_ILi96EEENS7_ILi64EEEEEELi256ENS_6half_tEfNS_4arch4Sm90ELb0ELb1ELb1ELb0ELb0ELb0ELb1ELb1ELb0ELb1ELb0ELb0EEENS1_21CollectiveEpilogueFwdINS6_IJSA_NS7_ILi256EEESB_EEES9_SE_SG_Li256ELb0ELb1ELb0ELb0EEENS1_30DynamicPersistentTileSchedulerILi256ELi128ELb0ELb1ELb1EEEEEEEEEvNT_6ParamsE:
[----:B------:R-:W0:Y:S02]  /*0000*/  LDC R1, c[0x0][0x28] ;  /* 0x00000a00ff017b82 */ /* 0x000e240000000800 */
[----:B0-----:R-:W-:Y:S01]  /*0010*/  VIADD R1, R1, 0xfffffb40 ;  /* 0xfffffb4001017836 */ /* 0x001fe20000000000 */
[----:B------:R-:W0:Y:S01]  /*0020*/  S2R R3, SR_TID.X ;  /* 0x0000000000037919 */ /* 0x000e220000002100 */
[----:B------:R-:W-:Y:S01]  /*0030*/  ELECT P0, URZ, PT ;  /* 0x00000000003f782f */ /* 0x000fe20003800000 */
[----:B------:R-:W-:Y:S01]  /*0040*/  BSSY B0, `(.L_x_11244) ;  /* 0x0000012000007945 */ /* 0x000fe20003800000 */
[----:B------:R-:W-:Y:S02]  /*0050*/  ULDC UR4, c[0x0][0x20] ;  /* 0x0000080000047ab9 */ /* 0x000fe40000000800 */
[----:B------:R-:W-:Y:S01]  /*0060*/  IADD3 R16, P1, R1, UR4, RZ ;  /* 0x0000000401107c10 */ /* 0x000fe2000ff3e0ff */
[----:B------:R-:W-:-:S04]  /*0070*/  ULDC UR4, c[0x0][0x24] ;  /* 0x0000090000047ab9 */ /* 0x000fc80000000800 */
[----:B------:R-:W-:Y:S01]  /*0080*/  IMAD.X R17, RZ, RZ, UR4, P1 ;  /* 0x00000004ff117e24 */ /* 0x000fe200088e06ff */
        /* <DEDUP_REMOVED lines=13> */
.L_x_11245:
[----:B------:R-:W-:Y:S05]  /*0160*/  BSYNC B0 ;  /* 0x0000000000007941 */ /* 0x000fea0003800000 */
.L_x_11244:
        /* <DEDUP_REMOVED lines=43> */
.L_x_11246:
        /* <DEDUP_REMOVED lines=22> */
.L_x_11247:
        /* <DEDUP_REMOVED lines=18> */
.L_x_11248:
        /* <DEDUP_REMOVED lines=22> */
.L_x_11249:
        /* <DEDUP_REMOVED lines=22> */
.L_x_11250:
[----:B------:R-:W-:Y:S01]  /*0960*/  IADD3 R2, P0, R16, 0x70, RZ ;  /* 0x0000007010027810 */ /* 0x000fe20007f1e0ff */
[----:B------:R-:W-:Y:S01]  /*0970*/  UMOV UR41, 0x1 ;  /* 0x0000000100297882 */ /* 0x000fe20000000000 */
[----:B------:R-:W-:Y:S01]  /*0980*/  PLOP3.LUT P1, PT, PT, PT, UP0, 0x80, 0x0 ;  /* 0x000000000000781c */ /* 0x000fe20003f2f008 */
[----:B------:R-:W-:Y:S01]  /*0990*/  NOP ;  /* 0x0000000000007918 */ /* 0x000fe20000000000 */
[----:B------:R-:W-:Y:S01]  /*09a0*/  USEL UR41, UR41, 0x2, !UP0 ;  /* 0x0000000229297887 */ /* 0x000fe2000c000000 */
[----:B------:R4:W-:Y:S01]  /*09b0*/  STL [R1+0x474], R2 ;  /* 0x0004740201007387 */ /* 0x0009e20000100800 */
[----:B------:R-:W-:Y:S01]  /*09c0*/  ULDC.64 UR48, c[0x0][0x208] ;  /* 0x0000820000307ab9 */ /* 0x000fe20000000a00 */
[----:B----4-:R-:W-:-:S05]  /*09d0*/  IMAD.X R2, RZ, RZ, R17, P0 ;  /* 0x000000ffff027224 */ /* 0x010fca00000e0611 */
[----:B------:R4:W-:Y:S01]  /*09e0*/  STL [R1+0x470], R2 ;  /* 0x0004700201007387 */ /* 0x0009e20000100800 */
[----:B0123--:R-:W-:Y:S06]  /*09f0*/  BAR.SYNC.DEFER_BLOCKING 0x0 ;  /* 0x0000000000007b1d */ /* 0x00ffec0000010000 */
[----:B------:R-:W-:Y:S05]  /*0a00*/  @!P1 BRA `(.L_x_11251) ;  /* 0x0000021c00ac9947 */ /* 0x000fea0003800000 */
.L_x_11252:
[----:B------:R-:W-:-:S08]  /*0a10*/  NOP ;  /* 0x0000000000007918 */ /* 0x000fd00000000000 */
[----:B------:R-:W0:Y:S02]  /*0a20*/  USETMAXREG.TRY_ALLOC.CTAPOOL UP0, 0xf0 ;  /* 0x000000f0000079c8 */ /* 0x000e240008000600 */
[----:B0-----:R-:W-:-:S13]  /*0a30*/  PLOP3.LUT P0, PT, PT, PT, UP0, 0x80, 0x0 ;  /* 0x000000000000781c */ /* 0x001fda0003f0f008 */
[----:B------:R-:W-:Y:S05]  /*0a40*/  @!P0 BRA `(.L_x_11252) ;  /* 0xfffffffc00f08947 */ /* 0x000fea000383ffff */
[----:B------:R-:W0:Y:S08]  /*0a50*/  S2UR UR5, SR_CTAID.X ;  /* 0x00000000000579c3 */ /* 0x000e300000002500 */
[----:B------:R-:W-:Y:S08]  /*0a60*/  BAR.ARV 0x4, 0x180 ;  /* 0x0106000000007b1d */ /* 0x000ff00000002000 */
[----:B------:R-:W-:Y:S08]  /*0a70*/  BAR.ARV 0x8, 0x180 ;  /* 0x0206000000007b1d */ /* 0x000ff00000002000 */
[----:B------:R-:W0:Y:S01]  /*0a80*/  LDC R0, c[0x0][0xd38] ;  /* 0x00034e00ff007b82 */ /* 0x000e220000000800 */
[----:B------:R-:W-:Y:S01]  /*0a90*/  ISETP.NE.AND P0, PT, R10, 0x1, PT ;  /* 0x000000010a00780c */ /* 0x000fe20003f05270 */
[----:B------:R1:W-:-:S12]  /*0aa0*/  STL.64 [R1+0x218], RZ ;  /* 0x000218ff01007387 */ /* 0x0003d80000100a00 */
[----:B------:R-:W-:Y:S06]  /*0ab0*/  @!P0 BAR.ARV 0x9, 0x100 ;  /* 0x0244000000008b1d */ /* 0x000fec0000002000 */
[C---:B------:R-:W-:Y:S02]  /*0ac0*/  IADD3 R208, P1, R16.reuse, 0x218, RZ ;  /* 0x0000021810d07810 */ /* 0x040fe40007f3e0ff */
[----:B------:R-:W-:Y:S01]  /*0ad0*/  IADD3 R222, P2, R16, 0x224, RZ ;  /* 0x0000022410de7810 */ /* 0x000fe20007f5e0ff */
[----:B------:R1:W-:Y:S01]  /*0ae0*/  STL [R1+0x220], RZ ;  /* 0x000220ff01007387 */ /* 0x0003e20000100800 */
[----:B0-----:R-:W-:Y:S01]  /*0af0*/  ISETP.LE.AND P0, PT, R0, UR5, PT ;  /* 0x0000000500007c0c */ /* 0x001fe2000bf03270 */
[----:B------:R-:W-:-:S02]  /*0b00*/  IMAD.X R209, RZ, RZ, R17, P1 ;  /* 0x000000ffffd17224 */ /* 0x000fc400008e0611 */
[----:B------:R1:W-:Y:S01]  /*0b10*/  STL [R1+0x224], RZ ;  /* 0x000224ff01007387 */ /* 0x0003e20000100800 */
[----:B------:R-:W-:-:S09]  /*0b20*/  IMAD.X R221, RZ, RZ, R17, P2 ;  /* 0x000000ffffdd7224 */ /* 0x000fd200010e0611 */
[----:B-1----:R-:W-:Y:S05]  /*0b30*/  @P0 EXIT ;  /* 0x000000000000094d */ /* 0x002fea0003800000 */
[----:B----4-:R-:W0:Y:S01]  /*0b40*/  S2R R2, SR_TID.X ;  /* 0x0000000000027919 */ /* 0x010e220000002100 */
[----:B------:R-:W1:Y:S01]  /*0b50*/  S2UR UR6, SR_CgaCtaId ;  /* 0x00000000000679c3 */ /* 0x000e620000008800 */
[----:B------:R-:W-:Y:S01]  /*0b60*/  UMOV UR44, 0x400 ;  /* 0x00000400002c7882 */ /* 0x000fe20000000000 */
[----:B------:R-:W-:Y:S01]  /*0b70*/  IMAD.MOV.U32 R179, RZ, RZ, 0x2 ;  /* 0x00000002ffb37424 */ /* 0x000fe200078e00ff */
[C---:B------:R-:W-:Y:S01]  /*0b80*/  IADD3 R204, -R10.reuse, 0xb, RZ ;  /* 0x0000000b0acc7810 */ /* 0x040fe20007ffe1ff */
[----:B------:R-:W-:-:S04]  /*0b90*/  VIADD R205, R10, 0x8 ;  /* 0x000000080acd7836 */ /* 0x000fc80000000000 */
[----:B------:R-:W2:Y:S01]  /*0ba0*/  S2UR UR4, SR_SWINHI ;  /* 0x00000000000479c3 */ /* 0x000ea20000002f00 */
[----:B-1----:R-:W-:Y:S01]  /*0bb0*/  ULEA UR44, UR6, UR44, 0x18 ;  /* 0x0000002c062c7291 */ /* 0x002fe2000f8ec03f */
[----:B0-----:R-:W-:-:S06]  /*0bc0*/  VIADD R202, R2, 0xffffff80 ;  /* 0xffffff8002ca7836 */ /* 0x001fcc0000000000 */
[----:B------:R-:W-:Y:S01]  /*0bd0*/  UMOV UR36, UR44 ;  /* 0x0000002c00247c82 */ /* 0x000fe20008000000 */
[----:B--2---:R-:W-:Y:S01]  /*0be0*/  UMOV UR37, UR4 ;  /* 0x0000000400257c82 */ /* 0x004fe20008000000 */
[----:B------:R-:W-:Y:S01]  /*0bf0*/  UMOV UR4, UR5 ;  /* 0x0000000500047c82 */ /* 0x000fe20008000000 */
[----:B------:R-:W-:-:S04]  /*0c00*/  SHF.R.S32.HI R11, RZ, 0x1f, R202 ;  /* 0x0000001fff0b7819 */ /* 0x000fc800000114ca */
[CC--:B------:R-:W-:Y:S02]  /*0c10*/  LEA.HI R0, R11.reuse, R202.reuse, RZ, 0x7 ;  /* 0x000000ca0b007211 */ /* 0x0c0fe400078f38ff */
[CC--:B------:R-:W-:Y:S02]  /*0c20*/  LEA.HI R2, R11.reuse, R202.reuse, RZ, 0x4 ;  /* 0x000000ca0b027211 */ /* 0x0c0fe400078f20ff */
[----:B------:R-:W-:Y:S02]  /*0c30*/  LOP3.LUT R3, R0, 0xffffff80, RZ, 0xc0, !PT ;  /* 0xffffff8000037812 */ /* 0x000fe400078ec0ff */
[----:B------:R-:W-:Y:S02]  /*0c40*/  LEA.HI R4, R11, R202, RZ, 0x5 ;  /* 0x000000ca0b047211 */ /* 0x000fe400078f28ff */
[----:B------:R-:W-:Y:S01]  /*0c50*/  SHF.R.S32.HI R7, RZ, 0x4, R2 ;  /* 0x00000004ff077819 */ /* 0x000fe20000011402 */
[----:B------:R-:W-:Y:S01]  /*0c60*/  IMAD.IADD R210, R202, 0x1, -R3 ;  /* 0x00000001cad27824 */ /* 0x000fe200078e0a03 */
[----:B------:R-:W-:Y:S01]  /*0c70*/  LOP3.LUT R5, R2, 0x3fffff0, RZ, 0xc0, !PT ;  /* 0x03fffff002057812 */ /* 0x000fe200078ec0ff */
[----:B------:R-:W-:Y:S01]  /*0c80*/  IMAD.SHL.U32 R4, R4, 0x20, RZ ;  /* 0x0000002004047824 */ /* 0x000fe200078e00ff */
[----:B------:R-:W-:-:S02]  /*0c90*/  LEA.HI R2, R2, R7, RZ, 0x1 ;  /* 0x0000000702027211 */ /* 0x000fc400078f08ff */
[----:B------:R-:W-:Y:S01]  /*0ca0*/  SHF.R.S32.HI R3, RZ, 0x1f, R210 ;  /* 0x0000001fff037819 */ /* 0x000fe200000114d2 */
[----:B------:R-:W-:Y:S01]  /*0cb0*/  IMAD.IADD R5, R202, 0x1, -R5 ;  /* 0x00000001ca057824 */ /* 0x000fe200078e0a05 */
[----:B------:R-:W-:Y:S02]  /*0cc0*/  LOP3.LUT R4, R4, 0xfffffc00, RZ, 0xc0, !PT ;  /* 0xfffffc0004047812 */ /* 0x000fe400078ec0ff */
[----:B------:R-:W-:Y:S02]  /*0cd0*/  LOP3.LUT R2, R2, 0x1ffffffe, RZ, 0xc0, !PT ;  /* 0x1ffffffe02027812 */ /* 0x000fe400078ec0ff */
[----:B------:R-:W-:Y:S01]  /*0ce0*/  LEA.HI R12, R3, R210, RZ, 0x2 ;  /* 0x000000d2030c7211 */ /* 0x000fe200078f10ff */
[----:B------:R-:W-:Y:S01]  /*0cf0*/  IMAD R4, R5, 0x40, R4 ;  /* 0x0000004005047824 */ /* 0x000fe200078e0204 */
[----:B------:R-:W-:Y:S01]  /*0d00*/  LEA.HI R6, R11, R202, RZ, 0x2 ;  /* 0x000000ca0b067211 */ /* 0x000fe200078f10ff */
[----:B------:R-:W-:Y:S01]  /*0d10*/  IMAD.IADD R7, R7, 0x1, -R2 ;  /* 0x0000000107077824 */ /* 0x000fe200078e0a02 */
[----:B------:R-:W-:-:S02]  /*0d20*/  SHF.R.S32.HI R2, RZ, 0x2, R12 ;  /* 0x00000002ff027819 */ /* 0x000fc4000001140c */
[----:B------:R-:W-:Y:S01]  /*0d30*/  SHF.R.S32.HI R5, RZ, 0x1f, R12 ;  /* 0x0000001fff057819 */ /* 0x000fe2000001140c */
[----:B------:R-:W-:Y:S01]  /*0d40*/  IMAD R4, R7, 0x8, R4 ;  /* 0x0000000807047824 */ /* 0x000fe200078e0204 */
[----:B------:R-:W-:Y:S02]  /*0d50*/  LEA.HI R3, R3, R210, RZ, 0x5 ;  /* 0x000000d203037211 */ /* 0x000fe400078f28ff */
[----:B------:R-:W-:Y:S01]  /*0d60*/  LEA.HI R5, R5, R2, RZ, 0x3 ;  /* 0x0000000205057211 */ /* 0x000fe200078f18ff */
[----:B------:R-:W-:Y:S01]  /*0d70*/  IMAD.WIDE R178, R4, R179, UR36 ;  /* 0x0000002404b27e25 */ /* 0x000fe2000f8e02b3 */
[----:B------:R-:W-:Y:S02]  /*0d80*/  LOP3.LUT R9, R6, 0xfffffffc, RZ, 0xc0, !PT ;  /* 0xfffffffc06097812 */ /* 0x000fe400078ec0ff */
[----:B------:R-:W-:Y:S02]  /*0d90*/  LOP3.LUT R5, R5, 0xfffffff8, RZ, 0xc0, !PT ;  /* 0xfffffff805057812 */ /* 0x000fe400078ec0ff */
[----:B------:R-:W-:Y:S01]  /*0da0*/  SHF.R.S32.HI R3, RZ, 0x5, R3 ;  /* 0x00000005ff037819 */ /* 0x000fe20000011403 */
[----:B------:R-:W-:Y:S01]  /*0db0*/  IMAD.IADD R9, R202, 0x1, -R9 ;  /* 0x00000001ca097824 */ /* 0x000fe200078e0a09 */
[----:B------:R-:W-:Y:S01]  /*0dc0*/  IADD3 R19, P0, R178, 0x20, RZ ;  /* 0x00000020b2137810 */ /* 0x000fe20007f1e0ff */
[----:B------:R-:W-:Y:S01]  /*0dd0*/  IMAD.IADD R2, R2, 0x1, -R5 ;  /* 0x0000000102027824 */ /* 0x000fe200078e0a05 */
[----:B------:R-:W-:-:S02]  /*0de0*/  LEA.HI R11, R11, R202, RZ, 0x3 ;  /* 0x000000ca0b0b7211 */ /* 0x000fc400078f18ff */
[----:B------:R-:W-:Y:S01]  /*0df0*/  LEA.HI R6, R9, R9, RZ, 0x1 ;  /* 0x0000000909067211 */ /* 0x000fe200078f08ff */
[----:B------:R-:W-:Y:S01]  /*0e00*/  IMAD R13, R3, 0x10, R2 ;  /* 0x00000010030d7824 */ /* 0x000fe200078e0202 */
[----:B------:R-:W-:Y:S01]  /*0e10*/  LOP3.LUT R2, R19, 0x380, RZ, 0xc0, !PT ;  /* 0x0000038013027812 */ /* 0x000fe200078ec0ff */
[----:B------:R-:W-:Y:S01]  /*0e20*/  IMAD.X R3, RZ, RZ, R179, P0 ;  /* 0x000000ffff037224 */ /* 0x000fe200000e06b3 */
[----:B------:R-:W-:Y:S02]  /*0e30*/  LOP3.LUT R6, R6, 0x1ffffffe, RZ, 0xc0, !PT ;  /* 0x1ffffffe06067812 */ /* 0x000fe400078ec0ff */
[----:B------:R-:W-:Y:S02]  /*0e40*/  SHF.R.U64 R2, R2, 0x3, RZ ;  /* 0x0000000302027819 */ /* 0x000fe400000012ff */
[----:B------:R-:W-:Y:S01]  /*0e50*/  SHF.R.S32.HI R225, RZ, 0x7, R0 ;  /* 0x00000007ffe17819 */ /* 0x000fe20000011400 */
[----:B------:R-:W-:Y:S01]  /*0e60*/  IMAD.IADD R15, R9, 0x1, -R6 ;  /* 0x00000001090f7824 */ /* 0x000fe200078e0a06 */
[----:B------:R-:W-:-:S02]  /*0e70*/  LOP3.LUT R2, R2, R19, RZ, 0x3c, !PT ;  /* 0x0000001302027212 */ /* 0x000fc400078e3cff */
[C---:B------:R-:W-:Y:S02]  /*0e80*/  IADD3 R5, P1, R178.reuse, 0x40, RZ ;  /* 0x00000040b2057810 */ /* 0x040fe40007f3e0ff */
[----:B------:R-:W-:Y:S02]  /*0e90*/  MOV R231, R2 ;  /* 0x0000000200e77202 */ /* 0x000fe40000000f00 */
[----:B------:R-:W-:Y:S02]  /*0ea0*/  LOP3.LUT R3, R11, 0xfffffff8, RZ, 0xc0, !PT ;  /* 0xfffffff80b037812 */ /* 0x000fe400078ec0ff */
[C---:B------:R-:W-:Y:S02]  /*0eb0*/  IADD3 R7, P2, R178.reuse, 0x60, RZ ;  /* 0x00000060b2077810 */ /* 0x040fe40007f5e0ff */
[----:B------:R-:W-:Y:S01]  /*0ec0*/  IADD3 R9, P3, R178, 0xc060, RZ ;  /* 0x0000c060b2097810 */ /* 0x000fe20007f7e0ff */
[----:B------:R-:W-:Y:S01]  /*0ed0*/  IMAD.IADD R3, R202, 0x1, -R3 ;  /* 0x00000001ca037824 */ /* 0x000fe200078e0a03 */
[----:B------:R-:W-:-:S02]  /*0ee0*/  LEA.HI R0, R0, R225, RZ, 0x1 ;  /* 0x000000e100007211 */ /* 0x000fc400078f08ff */
[----:B------:R-:W-:Y:S01]  /*0ef0*/  LOP3.LUT R4, R5, 0x380, RZ, 0xc0, !PT ;  /* 0x0000038005047812 */ /* 0x000fe200078ec0ff */
[----:B------:R-:W-:Y:S01]  /*0f00*/  IMAD.SHL.U32 R190, R3, 0x8, RZ ;  /* 0x0000000803be7824 */ /* 0x000fe200078e00ff */
[----:B------:R-:W-:Y:S02]  /*0f10*/  SHF.R.S32.HI R206, RZ, 0x3, R11 ;  /* 0x00000003ffce7819 */ /* 0x000fe4000001140b */
[----:B------:R-:W-:Y:S01]  /*0f20*/  LOP3.LUT R6, R7, 0x380, RZ, 0xc0, !PT ;  /* 0x0000038007067812 */ /* 0x000fe200078ec0ff */
[----:B------:R-:W-:Y:S01]  /*0f30*/  VIADD R192, R190, 0x40 ;  /* 0x00000040bec07836 */ /* 0x000fe20000000000 */
[----:B------:R-:W-:Y:S01]  /*0f40*/  LOP3.LUT R8, R9, 0x380, RZ, 0xc0, !PT ;  /* 0x0000038009087812 */ /* 0x000fe200078ec0ff */
[----:B------:R-:W-:Y:S01]  /*0f50*/  IMAD R207, R3, 0x20, R206 ;  /* 0x0000002003cf7824 */ /* 0x000fe200078e02ce */
[----:B------:R-:W-:Y:S01]  /*0f60*/  LOP3.LUT R0, R0, 0x3fffffe, RZ, 0xc0, !PT ;  /* 0x03fffffe00007812 */ /* 0x000fe200078ec0ff */
[----:B------:R-:W-:Y:S01]  /*0f70*/  VIADD R191, R190, 0x80 ;  /* 0x00000080bebf7836 */ /* 0x000fe20000000000 */
[----:B------:R-:W-:Y:S01]  /*0f80*/  SHF.R.U64 R4, R4, 0x3, RZ ;  /* 0x0000000304047819 */ /* 0x000fe200000012ff */
[----:B------:R-:W-:Y:S01]  /*0f90*/  VIADD R193, R190, 0xc0 ;  /* 0x000000c0bec17836 */ /* 0x000fe20000000000 */
[----:B------:R-:W-:Y:S01]  /*0fa0*/  SHF.R.U64 R6, R6, 0x3, RZ ;  /* 0x0000000306067819 */ /* 0x000fe200000012ff */
[----:B------:R-:W-:Y:S01]  /*0fb0*/  IMAD.IADD R0, R225, 0x1, -R0 ;  /* 0x00000001e1007824 */ /* 0x000fe200078e0a00 */
[----:B------:R-:W-:-:S02]  /*0fc0*/  SHF.R.U64 R8, R8, 0x3, RZ ;  /* 0x0000000308087819 */ /* 0x000fc400000012ff */
[----:B------:R-:W-:Y:S01]  /*0fd0*/  LOP3.LUT R3, R12, 0x7ffffffc, RZ, 0xc0, !PT ;  /* 0x7ffffffc0c037812 */ /* 0x000fe200078ec0ff */
[----:B------:R-:W-:Y:S01]  /*0fe0*/  IMAD R200, R0, 0x40, R13 ;  /* 0x0000004000c87824 */ /* 0x000fe200078e020d */
[----:B------:R-:W-:Y:S01]  /*0ff0*/  LOP3.LUT R4, R4, R5, RZ, 0x3c, !PT ;  /* 0x0000000504047212 */ /* 0x000fe200078e3cff */
[--C-:B------:R-:W-:Y:S01]  /*1000*/  IMAD.X R5, RZ, RZ, R179.reuse, P1 ;  /* 0x000000ffff057224 */ /* 0x100fe200008e06b3 */
[----:B------:R-:W-:Y:S01]  /*1010*/  LOP3.LUT R6, R6, R7, RZ, 0x3c, !PT ;  /* 0x0000000706067212 */ /* 0x000fe200078e3cff */
[--C-:B------:R-:W-:Y:S01]  /*1020*/  IMAD.X R7, RZ, RZ, R179.reuse, P2 ;  /* 0x000000ffff077224 */ /* 0x100fe200010e06b3 */
[----:B------:R-:W-:Y:S01]  /*1030*/  LOP3.LUT R8, R8, R9, RZ, 0x3c, !PT ;  /* 0x0000000908087212 */ /* 0x000fe200078e3cff */
[----:B------:R-:W-:Y:S01]  /*1040*/  IMAD.X R9, RZ, RZ, R179, P3 ;  /* 0x000000ffff097224 */ /* 0x000fe200018e06b3 */
[----:B------:R-:W-:Y:S01]  /*1050*/  IADD3 R22, P0, R16, 0x13c, RZ ;  /* 0x0000013c10167810 */ /* 0x000fe20007f1e0ff */
[----:B------:R-:W-:Y:S01]  /*1060*/  IMAD.IADD R3, R210, 0x1, -R3 ;  /* 0x00000001d2037824 */ /* 0x000fe200078e0a03 */
[----:B------:R-:W-:Y:S01]  /*1070*/  IADD3 R224, P1, R16, 0x230, RZ ;  /* 0x0000023010e07810 */ /* 0x000fe20007f3e0ff */
[----:B------:R-:W-:Y:S01]  /*1080*/  IMAD R232, R15, 0x8, R200 ;  /* 0x000000080fe87824 */ /* 0x000fe200078e02c8 */
[----:B------:R-:W-:Y:S01]  /*1090*/  MOV R230, R4 ;  /* 0x0000000400e67202 */ /* 0x000fe20000000f00 */
[--C-:B------:R-:W-:Y:S01]  /*10a0*/  IMAD.X R23, RZ, RZ, R17.reuse, P0 ;  /* 0x000000ffff177224 */ /* 0x100fe200000e0611 */
[----:B------:R-:W-:Y:S01]  /*10b0*/  MOV R227, R6 ;  /* 0x0000000600e37202 */ /* 0x000fe20000000f00 */
[----:B------:R-:W-:Y:S01]  /*10c0*/  IMAD.X R223, RZ, RZ, R17, P1 ;  /* 0x000000ffffdf7224 */ /* 0x000fe200008e0611 */
[----:B------:R-:W-:Y:S01]  /*10d0*/  MOV R226, R8 ;  /* 0x0000000800e27202 */ /* 0x000fe20000000f00 */
[----:B------:R-:W-:Y:S01]  /*10e0*/  IMAD.SHL.U32 R201, R3, 0x2, RZ ;  /* 0x0000000203c97824 */ /* 0x000fe200078e00ff */
[----:B------:R-:W-:-:S02]  /*10f0*/  SHF.R.S32.HI R199, RZ, 0x1f, R190 ;  /* 0x0000001fffc77819 */ /* 0x000fc400000114be */
[----:B------:R-:W-:Y:S02]  /*1100*/  SHF.R.S32.HI R198, RZ, 0x1f, R192 ;  /* 0x0000001fffc67819 */ /* 0x000fe400000114c0 */
[----:B------:R-:W-:Y:S02]  /*1110*/  SHF.R.S32.HI R197, RZ, 0x1f, R191 ;  /* 0x0000001fffc57819 */ /* 0x000fe400000114bf */
[----:B------:R-:W-:-:S07]  /*1120*/  SHF.R.S32.HI R196, RZ, 0x1f, R193 ;  /* 0x0000001fffc47819 */ /* 0x000fce00000114c1 */
.L_x_11375:
        /* <DEDUP_REMOVED lines=21> */
.L_x_11253:
[----:B------:R-:W-:Y:S01]  /*1280*/  ULDC UR7, c[0x0][0xd54] ;  /* 0x0003550000077ab9 */ /* 0x000fe20000000800 */
[----:B------:R-:W-:Y:S01]  /*1290*/  UMOV UR6, UR9 ;  /* 0x0000000900067c82 */ /* 0x000fe20008000000 */
[----:B------:R-:W-:-:S11]  /*12a0*/  UISETP.NE.AND UP0, UPT, UR7, 0x1, UPT ;  /* 0x000000010700788c */ /* 0x000fd6000bf05270 */
[----:B------:R-:W-:Y:S02]  /*12b0*/  @UP0 ULDC.64 UR10, c[0x0][0xd58] ;  /* 0x00035600000a0ab9 */ /* 0x000fe40000000a00 */
[----:B------:R-:W-:-:S04]  /*12c0*/  UIMAD.WIDE.U32 UR4, UR9, UR10, URZ ;  /* 0x0000000a090472a5 */ /* 0x000fc8000f8e003f */
[----:B------:R-:W-:-:S04]  /*12d0*/  @UP0 USHF.R.U32.HI UR6, URZ, UR11, UR5 ;  /* 0x0000000b3f060299 */ /* 0x000fc80008011605 */
[----:B------:R-:W-:-:S12]  /*12e0*/  UIMAD UR4, UR6, UR7, URZ ;  /* 0x00000007060472a4 */ /* 0x000fd8000f8e023f */
.L_x_11254:
[----:B------:R-:W0:Y:S01]  /*12f0*/  S2R R0, SR_TID.X ;  /* 0x0000000000007919 */ /* 0x000e220000002100 */
[----:B------:R-:W-:Y:S01]  /*1300*/  ULOP3.LUT UR5, URZ, UR6, URZ, 0x33, !UPT ;  /* 0x000000063f057292 */ /* 0x000fe2000f8e333f */
[----:B------:R-:W-:Y:S01]  /*1310*/  IMAD.MOV.U32 R2, RZ, RZ, 0x3000 ;  /* 0x00003000ff027424 */ /* 0x000fe200078e00ff */
[----:B------:R-:W-:Y:S01]  /*1320*/  UIADD3 UR6, UP2, UR36, 0x32450, URZ ;  /* 0x0003245024067890 */ /* 0x000fe2000ff5e03f */
[----:B------:R-:W-:Y:S01]  /*1330*/  IMAD.U32 R3, RZ, RZ, UR41 ;  /* 0x00000029ff037e24 */ /* 0x000fe2000f8e00ff */
[----:B------:R-:W-:Y:S01]  /*1340*/  ULDC UR39, c[0x0][0xd3c] ;  /* 0x00034f0000277ab9 */ /* 0x000fe20000000800 */
[----:B------:R-:W-:Y:S01]  /*1350*/  UIADD3 UR7, UP0, UR36, 0x32430, URZ ;  /* 0x0003243024077890 */ /* 0x000fe2000ff1e03f */
[----:B------:R-:W-:Y:S01]  /*1360*/  IMAD.MOV.U32 R5, RZ, RZ, 0x100 ;  /* 0x00000100ff057424 */ /* 0x000fe200078e00ff */
[----:B------:R-:W-:Y:S01]  /*1370*/  UIADD3 UR39, UR5, UR39, URZ ;  /* 0x0000002705277290 */ /* 0x000fe2000fffe03f */
[----:B------:R1:W-:Y:S01]  /*1380*/  STL.64 [R1+0x18], R2 ;  /* 0x0000180201007387 */ /* 0x0003e20000100a00 */
[----:B------:R-:W-:Y:S01]  /*1390*/  UIADD3.X UR5, URZ, UR37, URZ, UP2, !UPT ;  /* 0x000000253f057290 */ /* 0x000fe200097fe43f */
[----:B------:R-:W-:Y:S01]  /*13a0*/  IMAD.MOV.U32 R6, RZ, RZ, 0x1 ;  /* 0x00000001ff067424 */ /* 0x000fe200078e00ff */
[----:B------:R-:W-:Y:S01]  /*13b0*/  UIADD3 UR10, UP1, UR36, 0x32440, URZ ;  /* 0x00032440240a7890 */ /* 0x000fe2000ff3e03f */
[----:B------:R-:W-:Y:S01]  /*13c0*/  IMAD.MOV.U32 R7, RZ, RZ, RZ ;  /* 0x000000ffff077224 */ /* 0x000fe200078e00ff */
[----:B------:R-:W-:Y:S01]  /*13d0*/  UIADD3 UR11, UP3, UR36, 0x32460, URZ ;  /* 0x00032460240b7890 */ /* 0x000fe2000ff7e03f */
[----:B------:R-:W-:Y:S01]  /*13e0*/  IMAD.MOV.U32 R8, RZ, RZ, 0xc000 ;  /* 0x0000c000ff087424 */ /* 0x000fe200078e00ff */
[----:B------:R-:W-:Y:S01]  /*13f0*/  UIADD3 UR4, UR9, -UR4, URZ ;  /* 0x8000000409047290 */ /* 0x000fe2000fffe03f */
[----:B------:R-:W-:Y:S01]  /*1400*/  IMAD.U32 R9, RZ, RZ, UR41 ;  /* 0x00000029ff097e24 */ /* 0x000fe2000f8e00ff */
[----:B------:R-:W-:Y:S01]  /*1410*/  UIADD3.X UR12, URZ, UR37, URZ, UP3, !UPT ;  /* 0x000000253f0c7290 */ /* 0x000fe20009ffe43f */
[----:B------:R-:W-:Y:S01]  /*1420*/  IMAD.MOV.U32 R11, RZ, RZ, 0x100 ;  /* 0x00000100ff0b7424 */ /* 0x000fe200078e00ff */
[----:B------:R-:W-:Y:S01]  /*1430*/  ULDC UR42, c[0x0][0xd48] ;  /* 0x00035200002a7ab9 */ /* 0x000fe20000000800 */
[----:B-1----:R-:W-:Y:S01]  /*1440*/  IMAD.U32 R3, RZ, RZ, UR5 ;  /* 0x00000005ff037e24 */ /* 0x002fe2000f8e00ff */
[----:B------:R-:W-:Y:S01]  /*1450*/  UIADD3.X UR5, URZ, UR37, URZ, UP0, !UPT ;  /* 0x000000253f057290 */ /* 0x000fe200087fe43f */
[----:B------:R-:W-:Y:S01]  /*1460*/  IMAD.U32 R2, RZ, RZ, UR6 ;  /* 0x00000006ff027e24 */ /* 0x000fe2000f8e00ff */
[----:B------:R-:W-:Y:S01]  /*1470*/  UIADD3.X UR6, URZ, UR37, URZ, UP1, !UPT ;  /* 0x000000253f067290 */ /* 0x000fe20008ffe43f */
[----:B------:R-:W-:Y:S01]  /*1480*/  IMAD.U32 R12, RZ, RZ, UR11 ;  /* 0x0000000bff0c7e24 */ /* 0x000fe2000f8e00ff */
[----:B------:R-:W-:Y:S01]  /*1490*/  UISETP.NE.AND UP2, UPT, UR42, 0x1, UPT ;  /* 0x000000012a00788c */ /* 0x000fe2000bf45270 */
[----:B------:R-:W-:Y:S01]  /*14a0*/  IMAD.U32 R13, RZ, RZ, UR12 ;  /* 0x0000000cff0d7e24 */ /* 0x000fe2000f8e00ff */
[----:B------:R-:W-:Y:S01]  /*14b0*/  ULDC UR12, c[0x0][0xd54] ;  /* 0x00035500000c7ab9 */ /* 0x000fe20000000800 */
[----:B------:R-:W-:Y:S01]  /*14c0*/  IMAD.MOV.U32 R18, RZ, RZ, 0x1 ;  /* 0x00000001ff127424 */ /* 0x000fe200078e00ff */
[----:B------:R-:W-:Y:S01]  /*14d0*/  UIMAD UR12, UR8, UR12, UR4 ;  /* 0x0000000c080c72a4 */ /* 0x000fe2000f8e0204 */
[----:B------:R-:W-:Y:S01]  /*14e0*/  IMAD.MOV.U32 R19, RZ, RZ, RZ ;  /* 0x000000ffff137224 */ /* 0x000fe200078e00ff */
[----:B0-----:R-:W-:Y:S01]  /*14f0*/  LOP3.LUT R0, R0, 0x7f, RZ, 0xc0, !PT ;  /* 0x0000007f00007812 */ /* 0x001fe200078ec0ff */
[----:B------:R-:W-:Y:S01]  /*1500*/  IMAD.U32 R14, RZ, RZ, UR39 ;  /* 0x00000027ff0e7e24 */ /* 0x000fe2000f8e00ff */
[----:B------:R-:W-:Y:S01]  /*1510*/  USHF.L.U32 UR39, UR39, 0x7, URZ ;  /* 0x0000000727277899 */ /* 0x000fe2000800063f */
[----:B------:R-:W-:Y:S01]  /*1520*/  STL.128 [R1+0x440], RZ ;  /* 0x000440ff01007387 */ /* 0x000fe20000100c00 */
[----:B------:R-:W-:Y:S01]  /*1530*/  ISETP.NE.AND P0, PT, R0, RZ, PT ;  /* 0x000000ff0000720c */ /* 0x000fe20003f05270 */
[----:B------:R-:W-:Y:S01]  /*1540*/  ULDC UR45, c[0x0][0x424] ;  /* 0x00010900002d7ab9 */ /* 0x000fe20000000800 */
[----:B------:R-:W0:Y:S01]  /*1550*/  LDC R0, c[0x0][0xa80] ;  /* 0x0002a000ff007b82 */ /* 0x000e220000000800 */
[----:B------:R-:W-:Y:S01]  /*1560*/  STL.64 [R1+0x60], R18 ;  /* 0x0000601201007387 */ /* 0x000fe20000100a00 */
[----:B------:R-:W-:Y:S01]  /*1570*/  SEL R4, RZ, 0x1, P0 ;  /* 0x00000001ff047807 */ /* 0x000fe20000000000 */
[----:B------:R-:W-:Y:S01]  /*1580*/  ULDC UR11, c[0x0][0x2f0] ;  /* 0x0000bc00000b7ab9 */ /* 0x000fe20000000800 */
[----:B------:R-:W-:Y:S01]  /*1590*/  ULDC UR46, c[0x0][0x288] ;  /* 0x0000a200002e7ab9 */ /* 0x000fe20000000800 */
[----:B------:R-:W-:Y:S01]  /*15a0*/  STL [R1+0x70], R14 ;  /* 0x0000700e01007387 */ /* 0x000fe20000100800 */
[----:B------:R-:W-:Y:S01]  /*15b0*/  @UP2 ULDC UR13, c[0x0][0xd50] ;  /* 0x00035400000d2ab9 */ /* 0x000fe20000000800 */
[----:B------:R-:W-:Y:S01]  /*15c0*/  IMAD.MOV.U32 R10, RZ, RZ, R4 ;  /* 0x000000ffff0a7224 */ /* 0x000fe200078e0004 */
[----:B------:R-:W-:Y:S01]  /*15d0*/  UMOV UR38, UR12 ;  /* 0x0000000c00267c82 */ /* 0x000fe20008000000 */
[----:B------:R1:W-:Y:S01]  /*15e0*/  STL.128 [R1+0x20], R4 ;  /* 0x0000200401007387 */ /* 0x0003e20000100c00 */
[----:B------:R-:W-:-:S02]  /*15f0*/  IADD3 R32, P0, R16, 0x440, RZ ;  /* 0x0000044010207810 */ /* 0x000fc40007f1e0ff */
[----:B------:R-:W-:Y:S01]  /*1600*/  IADD3 R44, P1, R16, 0x38, RZ ;  /* 0x00000038102c7810 */ /* 0x000fe20007f3e0ff */
[----:B------:R2:W-:Y:S02]  /*1610*/  STL.128 [R1+0x50], R8 ;  /* 0x0000500801007387 */ /* 0x0005e40000100c00 */
[--C-:B------:R-:W-:Y:S02]  /*1620*/  IMAD.X R47, RZ, RZ, R17.reuse, P0 ;  /* 0x000000ffff2f7224 */ /* 0x100fe400000e0611 */
[----:B------:R3:W-:Y:S01]  /*1630*/  STL.128 [R1+0x450], RZ ;  /* 0x000450ff01007387 */ /* 0x0007e20000100c00 */
[----:B------:R-:W-:-:S03]  /*1640*/  IMAD.X R45, RZ, RZ, R17, P1 ;  /* 0x000000ffff2d7224 */ /* 0x000fc600008e0611 */
[----:B------:R3:W-:Y:S01]  /*1650*/  STL.128 [R1+0x230], RZ ;  /* 0x000230ff01007387 */ /* 0x0007e20000100c00 */
[----:B-1----:R-:W-:Y:S01]  /*1660*/  IMAD.U32 R5, RZ, RZ, UR5 ;  /* 0x00000005ff057e24 */ /* 0x002fe2000f8e00ff */
[----:B------:R-:W-:Y:S01]  /*1670*/  ULDC UR5, c[0x0][0x448] ;  /* 0x0001120000057ab9 */ /* 0x000fe20000000800 */
[----:B------:R-:W-:Y:S01]  /*1680*/  IMAD.U32 R4, RZ, RZ, UR7 ;  /* 0x00000007ff047e24 */ /* 0x000fe2000f8e00ff */
[----:B------:R-:W-:Y:S01]  /*1690*/  UISETP.NE.AND UP1, UPT, UR5, 0x1, UPT ;  /* 0x000000010500788c */ /* 0x000fe2000bf25270 */
[----:B--2---:R-:W-:Y:S01]  /*16a0*/  IMAD.MOV.U32 R9, RZ, RZ, R3 ;  /* 0x000000ffff097224 */ /* 0x004fe200078e0003 */
[----:B0-----:R3:W-:Y:S01]  /*16b0*/  STL [R1+0x460], R0 ;  /* 0x0004600001007387 */ /* 0x0017e20000100800 */
[----:B------:R-:W-:Y:S01]  /*16c0*/  IMAD.U32 R3, RZ, RZ, UR6 ;  /* 0x00000006ff037e24 */ /* 0x000fe2000f8e00ff */
[----:B------:R-:W-:Y:S01]  /*16d0*/  ULDC.64 UR6, c[0x0][0x418] ;  /* 0x0001060000067ab9 */ /* 0x000fe20000000a00 */
[----:B------:R-:W-:Y:S01]  /*16e0*/  IMAD.MOV.U32 R8, RZ, RZ, R2 ;  /* 0x000000ffff087224 */ /* 0x000fe200078e0002 */
[----:B------:R-:W-:Y:S01]  /*16f0*/  UISETP.NE.U32.AND UP0, UPT, UR6, URZ, UPT ;  /* 0x0000003f0600728c */ /* 0x000fe2000bf05070 */
[----:B------:R-:W-:Y:S01]  /*1700*/  IMAD.MOV.U32 R10, RZ, RZ, R12 ;  /* 0x000000ffff0a7224 */ /* 0x000fe200078e000c */
[----:B------:R-:W-:Y:S01]  /*1710*/  ULDC.64 UR4, c[0x0][0xad8] ;  /* 0x0002b60000047ab9 */ /* 0x000fe20000000a00 */
[----:B------:R-:W-:Y:S01]  /*1720*/  IMAD.MOV.U32 R11, RZ, RZ, R13 ;  /* 0x000000ffff0b7224 */ /* 0x000fe200078e000d */
[----:B------:R-:W-:Y:S01]  /*1730*/  UISETP.NE.AND.EX UP0, UPT, UR7, URZ, UPT, UP0 ;  /* 0x0000003f0700728c */ /* 0x000fe2000bf05300 */
[----:B------:R-:W-:Y:S01]  /*1740*/  IMAD.U32 R2, RZ, RZ, UR10 ;  /* 0x0000000aff027e24 */ /* 0x000fe2000f8e00ff */
[----:B------:R-:W-:Y:S01]  /*1750*/  UISETP.GE.AND UP3, UPT, UR5, 0x1, UPT ;  /* 0x000000010500788c */ /* 0x000fe2000bf66270 */
[----:B------:R3:W-:Y:S01]  /*1760*/  STL.64 [R1+0x8], R4 ;  /* 0x0000080401007387 */ /* 0x0007e20000100a00 */
[----:B------:R-:W-:-:S02]  /*1770*/  UIADD3 UR10, UR39, 0x7f, URZ ;  /* 0x0000007f270a7890 */ /* 0x000fc4000fffe03f */
[----:B------:R-:W-:Y:S01]  /*1780*/  USEL UR45, UR45, 0x1, UP0 ;  /* 0x000000012d2d7887 */ /* 0x000fe20008000000 */
[----:B------:R3:W-:Y:S01]  /*1790*/  STL.128 [R1+0x40], R8 ;  /* 0x0000400801007387 */ /* 0x0007e20000100c00 */
[----:B------:R-:W-:Y:S01]  /*17a0*/  @UP2 ULDC UR6, c[0x0][0xd4c] ;  /* 0x0003530000062ab9 */ /* 0x000fe20000000800 */
[----:B------:R-:W-:Y:S01]  /*17b0*/  @UP1 ULDC UR8, c[0x0][0x44c] ;  /* 0x0001130000081ab9 */ /* 0x000fe20000000800 */
[----:B------:R-:W-:Y:S01]  /*17c0*/  UIMAD.WIDE.U32 UR6, UR12, UR6, URZ ;  /* 0x000000060c0672a5 */ /* 0x000fe2000f8e003f */
[----:B------:R3:W-:Y:S01]  /*17d0*/  STL.64 [R1+0x68], R10 ;  /* 0x0000680a01007387 */ /* 0x0007e20000100a00 */
[----:B------:R-:W-:Y:S01]  /*17e0*/  UIMAD.WIDE.U32 UR8, UR10, UR8, URZ ;  /* 0x000000080a0872a5 */ /* 0x000fe2000f8e003f */
[----:B------:R-:W-:Y:S01]  /*17f0*/  PLOP3.LUT P2, PT, PT, PT, UP3, 0x80, 0x0 ;  /* 0x000000000000781c */ /* 0x000fe20003f4f038 */
[----:B------:R-:W-:Y:S01]  /*1800*/  UIMAD UR45, UR45, UR11, URZ ;  /* 0x0000000b2d2d72a4 */ /* 0x000fe2000f8e023f */
[----:B------:R3:W-:Y:S01]  /*1810*/  STL.64 [R1+0x10], R2 ;  /* 0x0000100201007387 */ /* 0x0007e20000100a00 */
[----:B------:R-:W-:Y:S01]  /*1820*/  @UP1 ULDC UR14, c[0x0][0x450] ;  /* 0x00011400000e1ab9 */ /* 0x000fe20000000800 */
[----:B------:R-:W-:-:S02]  /*1830*/  @UP2 USHF.R.U32.HI UR38, URZ, UR13, UR7 ;  /* 0x0000000d3f262299 */ /* 0x000fc40008011607 */
[----:B------:R3:W-:Y:S01]  /*1840*/  STL.64 [R1+0x30], R2 ;  /* 0x0000300201007387 */ /* 0x0007e20000100a00 */
[----:B------:R-:W-:Y:S02]  /*1850*/  UIADD3 UR40, UR45, 0x1, -UR46 ;  /* 0x000000012d287890 */ /* 0x000fe4000fffe82e */
[----:B------:R-:W-:Y:S01]  /*1860*/  @UP1 USHF.R.U32.HI UR10, URZ, UR14, UR9 ;  /* 0x0000000e3f0a1299 */ /* 0x000fe20008011609 */
[----:B------:R3:W-:Y:S01]  /*1870*/  STL.128 [R1+0x240], RZ ;  /* 0x000240ff01007387 */ /* 0x0007e20000100c00 */
[----:B------:R-:W-:Y:S02]  /*1880*/  UIADD3 UR6, -UR38, URZ, URZ ;  /* 0x0000003f26067290 */ /* 0x000fe4000fffe13f */
[----:B------:R-:W-:Y:S01]  /*1890*/  UIADD3 UR10, UR40, UR10, URZ ;  /* 0x0000000a280a7290 */ /* 0x000fe2000fffe03f */
[----:B------:R3:W-:Y:S01]  /*18a0*/  STL.128 [R1+0x250], RZ ;  /* 0x000250ff01007387 */ /* 0x0007e20000100c00 */
[----:B------:R-:W-:Y:S02]  /*18b0*/  UIMAD UR42, UR42, UR6, UR12 ;  /* 0x000000062a2a72a4 */ /* 0x000fe4000f8e020c */
[----:B------:R-:W-:Y:S01]  /*18c0*/  UIADD3 UR4, UR10, UR4, URZ ;  /* 0x000000040a047290 */ /* 0x000fe2000fffe03f */
        /* <DEDUP_REMOVED lines=29> */
[----:B------:R3:W-:Y:S04]  /*1aa0*/  STL.64 [R1], RZ ;  /* 0x000000ff01007387 */ /* 0x0007e80000100a00 */
[----:B------:R3:W-:Y:S01]  /*1ab0*/  STL.64 [R1+0x38], RZ ;  /* 0x000038ff01007387 */ /* 0x0007e20000100a00 */
[----:B------:R-:W-:Y:S05]  /*1ac0*/  @!P2 BRA `(.L_x_11255) ;  /* 0x000000000044a947 */ /* 0x000fea0003800000 */
        /* <DEDUP_REMOVED lines=10> */
.L_x_11256:
[----:B------:R-:W-:-:S11]  /*1b70*/  UISETP.NE.AND UP0, UPT, UR5, 0x1, UPT ;  /* 0x000000010500788c */ /* 0x000fd6000bf05270 */
[----:B------:R-:W-:Y:S02]  /*1b80*/  @UP0 ULDC.64 UR10, c[0x0][0xae0] ;  /* 0x0002b800000a0ab9 */ /* 0x000fe40000000a00 */
[----:B------:R-:W-:-:S04]  /*1b90*/  UIMAD.WIDE.U32 UR6, UR8, UR10, URZ ;  /* 0x0000000a080672a5 */ /* 0x000fc8000f8e003f */
[----:B------:R-:W-:-:S12]  /*1ba0*/  @UP0 USHF.R.U32.HI UR8, URZ, UR11, UR7 ;  /* 0x0000000b3f080299 */ /* 0x000fd80008011607 */
.L_x_11257:
[----:B------:R-:W-:-:S04]  /*1bb0*/  UIMAD UR8, UR8, UR5, UR5 ;  /* 0x00000005080872a4 */ /* 0x000fc8000f8e0205 */
[----:B------:R-:W-:-:S04]  /*1bc0*/  UISETP.LT.AND UP0, UPT, UR4, UR8, UPT ;  /* 0x000000080400728c */ /* 0x000fc8000bf01270 */
[----:B------:R-:W-:-:S12]  /*1bd0*/  USEL UR4, UR4, UR8, UP0 ;  /* 0x0000000804047287 */ /* 0x000fd80008000000 */
.L_x_11255:
[----:B------:R-:W-:Y:S02]  /*1be0*/  UIADD3 UR6, UR45, 0x5f, URZ ;  /* 0x0000005f2d067890 */ /* 0x000fe4000fffe03f */
[----:B------:R-:W-:Y:S02]  /*1bf0*/  UIADD3 UR8, UR4, 0x5f, URZ ;  /* 0x0000005f04087890 */ /* 0x000fe4000fffe03f */
[----:B------:R-:W-:Y:S02]  /*1c00*/  UIMAD.WIDE UR6, UR6, 0x2aaaaaab, URZ ;  /* 0x2aaaaaab060678a5 */ /* 0x000fe4000f8e023f */
[----:B------:R-:W-:Y:S01]  /*1c10*/  UIMAD.WIDE UR8, UR8, 0x2aaaaaab, URZ ;  /* 0x2aaaaaab080878a5 */ /* 0x000fe2000f8e023f */
[----:B------:R-:W-:Y:S01]  /*1c20*/  @UP1 ULDC UR10, c[0x0][0x44c] ;  /* 0x00011300000a1ab9 */ /* 0x000fe20000000800 */
[----:B------:R-:W-:Y:S02]  /*1c30*/  USHF.R.U32.HI UR4, URZ, 0x1f, UR7 ;  /* 0x0000001f3f047899 */ /* 0x000fe40008011607 */
[----:B------:R-:W-:-:S02]  /*1c40*/  UIMAD.WIDE.U32 UR10, UR39, UR10, URZ ;  /* 0x0000000a270a72a5 */ /* 0x000fc4000f8e003f */
[----:B------:R-:W-:Y:S01]  /*1c50*/  USHF.R.U32.HI UR6, URZ, 0x1f, UR9 ;  /* 0x0000001f3f067899 */ /* 0x000fe20008011609 */
[----:B------:R-:W-:Y:S01]  /*1c60*/  @UP1 ULDC UR13, c[0x0][0x450] ;  /* 0x00011400000d1ab9 */ /* 0x000fe20000000800 */
[----:B------:R-:W-:Y:S01]  /*1c70*/  UMOV UR12, UR39 ;  /* 0x00000027000c7c82 */ /* 0x000fe20008000000 */
[----:B------:R-:W-:Y:S02]  /*1c80*/  UIADD3 UR46, UR45, -UR46, URZ ;  /* 0x8000002e2d2e7290 */ /* 0x000fe4000fffe03f */
        /* <DEDUP_REMOVED lines=20> */
.L_x_11259:
[----:B------:R-:W-:-:S11]  /*1dd0*/  UISETP.NE.AND UP0, UPT, UR5, 0x1, UPT ;  /* 0x000000010500788c */ /* 0x000fd6000bf05270 */
[----:B------:R-:W-:Y:S02]  /*1de0*/  @UP0 ULDC.64 UR10, c[0x0][0xae0] ;  /* 0x0002b800000a0ab9 */ /* 0x000fe40000000a00 */
[----:B------:R-:W-:-:S04]  /*1df0*/  UIMAD.WIDE.U32 UR6, UR4, UR10, URZ ;  /* 0x0000000a040672a5 */ /* 0x000fc8000f8e003f */
[----:B------:R-:W-:-:S12]  /*1e00*/  @UP0 USHF.R.U32.HI UR4, URZ, UR11, UR7 ;  /* 0x0000000b3f040299 */ /* 0x000fd80008011607 */
.L_x_11260:
[----:B------:R-:W-:-:S04]  /*1e10*/  UIMAD UR4, UR4, UR5, URZ ;  /* 0x00000005040472a4 */ /* 0x000fc8000f8e023f */
[----:B------:R-:W-:-:S04]  /*1e20*/  UISETP.LT.AND UP0, UPT, UR8, UR4, UPT ;  /* 0x000000040800728c */ /* 0x000fc8000bf01270 */
[----:B------:R-:W-:-:S12]  /*1e30*/  USEL UR8, UR8, UR4, !UP0 ;  /* 0x0000000408087287 */ /* 0x000fd8000c000000 */
.L_x_11258:
[----:B------:R-:W-:Y:S01]  /*1e40*/  UIMAD.WIDE UR4, UR8, 0x2aaaaaab, URZ ;  /* 0x2aaaaaab080478a5 */ /* 0x000fe2000f8e023f */
[----:B------:R-:W-:-:S03]  /*1e50*/  PLOP3.LUT P0, PT, PT, PT, PT, 0x80, 0x0 ;  /* 0x000000000000781c */ /* 0x000fc60003f0f070 */
[----:B------:R-:W-:-:S04]  /*1e60*/  USHF.R.U32.HI UR4, URZ, 0x1f, UR5 ;  /* 0x0000001f3f047899 */ /* 0x000fc80008011605 */
[----:B------:R-:W-:-:S04]  /*1e70*/  ULEA.HI.SX32 UR4, UR5, UR4, 0x1c ;  /* 0x0000000405047291 */ /* 0x000fc8000f8fe23f */
[----:B------:R-:W-:-:S04]  /*1e80*/  UISETP.LT.AND UP0, UPT, URZ, UR4, UPT ;  /* 0x000000043f00728c */ /* 0x000fc8000bf01270 */
[----:B------:R-:W-:-:S04]  /*1e90*/  USEL UR43, URZ, UR4, !UP0 ;  /* 0x000000043f2b7287 */ /* 0x000fc8000c000000 */
[----:B------:R-:W-:-:S06]  /*1ea0*/  UISETP.GT.AND UP0, UPT, UR47, UR43, UPT ;  /* 0x0000002b2f00728c */ /* 0x000fcc000bf04270 */
[----:B------:R-:W-:-:S13]  /*1eb0*/  PLOP3.LUT P1, PT, PT, PT, UP0, 0x80, 0x0 ;  /* 0x000000000000781c */ /* 0x000fda0003f2f008 */
[----:B------:R-:W-:Y:S05]  /*1ec0*/  @!P1 BRA `(.L_x_11261) ;  /* 0x000001e0000c9947 */ /* 0x000fea0003800000 */
[----:B---3--:R-:W0:Y:S01]  /*1ed0*/  SHFL.IDX PT, R0, R225, RZ, 0x1f ;  /* 0x00001fffe1007589 */ /* 0x008e2200000e0000 */
[----:B------:R-:W-:Y:S01]  /*1ee0*/  UIADD3 UR6, UR44, 0x18400, URZ ;  /* 0x000184002c067890 */ /* 0x000fe2000fffe03f */
[----:B------:R-:W-:Y:S01]  /*1ef0*/  IMAD.MOV.U32 R12, RZ, RZ, 0x1 ;  /* 0x00000001ff0c7424 */ /* 0x000fe200078e00ff */
[----:B------:R-:W-:Y:S01]  /*1f00*/  UIADD3 UR5, UR44, 0x400, URZ ;  /* 0x000004002c057890 */ /* 0x000fe2000fffe03f */
[----:B------:R-:W-:Y:S01]  /*1f10*/  IMAD.MOV.U32 R4, RZ, RZ, 0x1 ;  /* 0x00000001ff047424 */ /* 0x000fe200078e00ff */
[----:B------:R-:W-:Y:S01]  /*1f20*/  UIADD3 UR4, UR44, 0x1c400, URZ ;  /* 0x0001c4002c047890 */ /* 0x000fe2000fffe03f */
[----:B------:R-:W-:Y:S01]  /*1f30*/  IMAD.MOV.U32 R5, RZ, RZ, RZ ;  /* 0x000000ffff057224 */ /* 0x000fe200078e00ff */
[----:B------:R-:W-:Y:S01]  /*1f40*/  USHF.R.U32.HI UR5, URZ, 0x4, UR5 ;  /* 0x000000043f057899 */ /* 0x000fe20008011605 */
[----:B------:R-:W-:Y:S01]  /*1f50*/  IMAD.MOV.U32 R6, RZ, RZ, 0x1 ;  /* 0x00000001ff067424 */ /* 0x000fe200078e00ff */
[----:B------:R-:W-:Y:S01]  /*1f60*/  USHF.R.U32.HI UR4, URZ, 0x4, UR4 ;  /* 0x000000043f047899 */ /* 0x000fe20008011604 */
[----:B------:R-:W-:Y:S01]  /*1f70*/  IMAD.MOV.U32 R7, RZ, RZ, RZ ;  /* 0x000000ffff077224 */ /* 0x000fe200078e00ff */
[----:B------:R-:W-:Y:S01]  /*1f80*/  ULOP3.LUT UR5, UR5, 0x3fff, URZ, 0xc0, !UPT ;  /* 0x00003fff05057892 */ /* 0x000fe2000f8ec03f */
[----:B------:R-:W-:Y:S01]  /*1f90*/  IMAD.MOV.U32 R13, RZ, RZ, RZ ;  /* 0x000000ffff0d7224 */ /* 0x000fe200078e00ff */
[----:B------:R-:W-:Y:S01]  /*1fa0*/  ULOP3.LUT UR4, UR4, 0x3fff, URZ, 0xc0, !UPT ;  /* 0x00003fff04047892 */ /* 0x000fe2000f8ec03f */
[----:B------:R-:W-:Y:S01]  /*1fb0*/  IMAD.MOV.U32 R9, RZ, RZ, 0x40000040 ;  /* 0x40000040ff097424 */ /* 0x000fe200078e00ff */
[----:B------:R-:W-:Y:S01]  /*1fc0*/  ULOP3.LUT UR7, UR5, 0x3000000, URZ, 0xfc, !UPT ;  /* 0x0300000005077892 */ /* 0x000fe2000f8efc3f */
[----:B------:R1:W-:Y:S01]  /*1fd0*/  STL.128 [R1+0x80], R4 ;  /* 0x0000800401007387 */ /* 0x0003e20000100c00 */
[----:B------:R-:W-:Y:S01]  /*1fe0*/  ULOP3.LUT UR4, UR4, 0x10000, URZ, 0xfc, !UPT ;  /* 0x0001000004047892 */ /* 0x000fe2000f8efc3f */
[----:B------:R-:W-:Y:S01]  /*1ff0*/  IMAD.MOV.U32 R11, RZ, RZ, 0x40000040 ;  /* 0x40000040ff0b7424 */ /* 0x000fe200078e00ff */
[----:B------:R-:W-:Y:S01]  /*2000*/  ULOP3.LUT UR5, UR5, 0x10000, URZ, 0xfc, !UPT ;  /* 0x0001000005057892 */ /* 0x000fe2000f8efc3f */
[----:B------:R2:W-:Y:S01]  /*2010*/  STL.64 [R1+0x90], R12 ;  /* 0x0000900c01007387 */ /* 0x0005e20000100a00 */
[----:B------:R-:W-:Y:S01]  /*2020*/  IMAD.U32 R10, RZ, RZ, UR7 ;  /* 0x00000007ff0a7e24 */ /* 0x000fe2000f8e00ff */
[----:B------:R-:W-:Y:S01]  /*2030*/  IADD3 R28, P1, R16, 0xa0, RZ ;  /* 0x000000a0101c7810 */ /* 0x000fe20007f3e0ff */
[----:B------:R-:W-:Y:S01]  /*2040*/  IMAD.U32 R8, RZ, RZ, UR4 ;  /* 0x00000004ff087e24 */ /* 0x000fe2000f8e00ff */
[----:B0-----:R-:W-:Y:S01]  /*2050*/  LEA.HI R2, R0, R0, RZ, 0x1 ;  /* 0x0000000000027211 */ /* 0x001fe200078f08ff */
[----:B------:R-:W-:Y:S01]  /*2060*/  IMAD.U32 R14, RZ, RZ, UR5 ;  /* 0x00000005ff0e7e24 */ /* 0x000fe2000f8e00ff */
[----:B------:R-:W-:Y:S01]  /*2070*/  ULOP3.LUT UP0, URZ, UR6, 0x1bf, URZ, 0xc0, !UPT ;  /* 0x000001bf063f7892 */ /* 0x000fe2000f80c03f */
[----:B------:R-:W-:Y:S01]  /*2080*/  IMAD.MOV.U32 R15, RZ, RZ, 0x40000040 ;  /* 0x40000040ff0f7424 */ /* 0x000fe200078e00ff */
[----:B------:R-:W-:Y:S01]  /*2090*/  LOP3.LUT R3, R2, 0x7fffe, RZ, 0xc0, !PT ;  /* 0x0007fffe02037812 */ /* 0x000fe200078ec0ff */
[----:B------:R0:W-:Y:S01]  /*20a0*/  STL.128 [R1+0xa0], R8 ;  /* 0x0000a00801007387 */ /* 0x0001e20000100c00 */
[----:B------:R-:W-:Y:S01]  /*20b0*/  IMAD.X R43, RZ, RZ, R17, P1 ;  /* 0x000000ffff2b7224 */ /* 0x000fe200008e0611 */
[----:B------:R-:W-:Y:S01]  /*20c0*/  IADD3 R30, P5, R16, 0x118, RZ ;  /* 0x00000118101e7810 */ /* 0x000fe20007fbe0ff */
[----:B-1----:R-:W-:Y:S01]  /*20d0*/  IMAD.MOV.U32 R5, RZ, RZ, 0x40000040 ;  /* 0x40000040ff057424 */ /* 0x002fe200078e00ff */
[----:B------:R0:W-:Y:S01]  /*20e0*/  STL.64 [R1+0x78], RZ ;  /* 0x000078ff01007387 */ /* 0x0001e20000100a00 */
[----:B------:R-:W-:Y:S01]  /*20f0*/  IMAD.IADD R3, R0, 0x1, -R3 ;  /* 0x0000000100037824 */ /* 0x000fe200078e0a03 */
[----:B------:R-:W-:Y:S01]  /*2100*/  PLOP3.LUT P1, PT, PT, PT, UP0, 0x80, 0x0 ;  /* 0x000000000000781c */ /* 0x000fe20003f2f008 */
[----:B--2---:R-:W-:Y:S01]  /*2110*/  IMAD.MOV.U32 R13, RZ, RZ, 0x40000040 ;  /* 0x40000040ff0d7424 */ /* 0x004fe200078e00ff */
[----:B------:R0:W-:Y:S01]  /*2120*/  STL.128 [R1+0xb0], RZ ;  /* 0x0000b0ff01007387 */ /* 0x0001e20000100c00 */
[C---:B------:R-:W-:Y:S01]  /*2130*/  IADD3 R29, P6, R16.reuse, 0x110, RZ ;  /* 0x00000110101d7810 */ /* 0x040fe20007fde0ff */
[--C-:B------:R-:W-:Y:S01]  /*2140*/  IMAD.X R31, RZ, RZ, R17.reuse, P5 ;  /* 0x000000ffff1f7224 */ /* 0x100fe200028e0611 */
[----:B------:R-:W-:Y:S01]  /*2150*/  LEA R3, R3, UR6, 0xd ;  /* 0x0000000603037c11 */ /* 0x000fe2000f8e68ff */
[----:B------:R0:W-:Y:S01]  /*2160*/  STL.128 [R1+0xc0], RZ ;  /* 0x0000c0ff01007387 */ /* 0x0001e20000100c00 */
[----:B------:R-:W-:Y:S01]  /*2170*/  IADD3 R24, P0, R16, 0xa8, RZ ;  /* 0x000000a810187810 */ /* 0x000fe20007f1e0ff */
[----:B------:R-:W-:Y:S01]  /*2180*/  IMAD.X R42, RZ, RZ, R17, P6 ;  /* 0x000000ffff2a7224 */ /* 0x000fe200030e0611 */
[----:B------:R-:W-:Y:S01]  /*2190*/  SHF.R.U32.HI R0, RZ, 0x4, R3 ;  /* 0x00000004ff007819 */ /* 0x000fe20000011603 */
[----:B------:R-:W-:Y:S01]  /*21a0*/  VIADD R2, R3, 0xa000 ;  /* 0x0000a00003027836 */ /* 0x000fe20000000000 */
[----:B------:R0:W-:Y:S01]  /*21b0*/  STL.128 [R1+0xd0], RZ ;  /* 0x0000d0ff01007387 */ /* 0x0001e20000100c00 */
[----:B------:R-:W-:Y:S01]  /*21c0*/  IMAD.X R25, RZ, RZ, R17, P0 ;  /* 0x000000ffff197224 */ /* 0x000fe200000e0611 */
[----:B------:R-:W-:-:S02]  /*21d0*/  LOP3.LUT R0, R0, 0x3fff, RZ, 0xc0, !PT ;  /* 0x00003fff00007812 */ /* 0x000fc400078ec0ff */
[----:B------:R-:W-:Y:S01]  /*21e0*/  SHF.R.U32.HI R2, RZ, 0x4, R2 ;  /* 0x00000004ff027819 */ /* 0x000fe20000011602 */
[----:B------:R0:W-:Y:S01]  /*21f0*/  STL.128 [R1+0xe0], RZ ;  /* 0x0000e0ff01007387 */ /* 0x0001e20000100c00 */
[----:B------:R-:W-:Y:S02]  /*2200*/  LOP3.LUT R4, R0, 0x10000, RZ, 0xfc, !PT ;  /* 0x0001000000047812 */ /* 0x000fe400078efcff */
[----:B------:R-:W-:Y:S01]  /*2210*/  LOP3.LUT R2, R2, 0x3fff, RZ, 0xc0, !PT ;  /* 0x00003fff02027812 */ /* 0x000fe200078ec0ff */
[----:B------:R0:W-:Y:S01]  /*2220*/  STL.128 [R1+0xf0], RZ ;  /* 0x0000f0ff01007387 */ /* 0x0001e20000100c00 */
[----:B------:R-:W-:Y:S02]  /*2230*/  IADD3 R27, P2, R16, 0x98, RZ ;  /* 0x00000098101b7810 */ /* 0x000fe40007f5e0ff */
[----:B------:R-:W-:Y:S01]  /*2240*/  LOP3.LUT R2, R2, 0x10000, RZ, 0xfc, !PT ;  /* 0x0001000002027812 */ /* 0x000fe200078efcff */
[----:B------:R0:W-:Y:S01]  /*2250*/  STL.64 [R1+0x98], R4 ;  /* 0x0000980401007387 */ /* 0x0001e20000100a00 */
[C---:B------:R-:W-:Y:S01]  /*2260*/  IADD3 R19, P3, R16.reuse, 0x90, RZ ;  /* 0x0000009010137810 */ /* 0x040fe20007f7e0ff */
[--C-:B------:R-:W-:Y:S01]  /*2270*/  IMAD.X R40, RZ, RZ, R17.reuse, P2 ;  /* 0x000000ffff287224 */ /* 0x100fe200010e0611 */
[C---:B------:R-:W-:Y:S01]  /*2280*/  IADD3 R26, P4, R16.reuse, 0x88, RZ ;  /* 0x00000088101a7810 */ /* 0x040fe20007f9e0ff */
[----:B------:R-:W-:Y:S01]  /*2290*/  IMAD.MOV.U32 R12, RZ, RZ, R2 ;  /* 0x000000ffff0c7224 */ /* 0x000fe200078e0002 */
[----:B------:R0:W-:Y:S01]  /*22a0*/  STL.128 [R1+0x100], RZ ;  /* 0x000100ff01007387 */ /* 0x0001e20000100c00 */
[C---:B------:R-:W-:Y:S01]  /*22b0*/  IADD3 R18, P5, R16.reuse, 0x80, RZ ;  /* 0x0000008010127810 */ /* 0x040fe20007fbe0ff */
[--C-:B------:R-:W-:Y:S01]  /*22c0*/  IMAD.X R38, RZ, RZ, R17.reuse, P3 ;  /* 0x000000ffff267224 */ /* 0x100fe200018e0611 */
[C---:B------:R-:W-:Y:S01]  /*22d0*/  IADD3 R34, P6, R16.reuse, 0x78, RZ ;  /* 0x0000007810227810 */ /* 0x040fe20007fde0ff */
[----:B------:R0:W-:Y:S01]  /*22e0*/  STL.128 [R1+0x110], R12 ;  /* 0x0001100c01007387 */ /* 0x0001e20000100c00 */
[----:B------:R-:W-:Y:S01]  /*22f0*/  IADD3 R36, P0, R16, 0xb0, RZ ;  /* 0x000000b010247810 */ /* 0x000fe20007f1e0ff */
[----:B------:R-:W-:-:S02]  /*2300*/  IMAD.X R41, RZ, RZ, R17, P4 ;  /* 0x000000ffff297224 */ /* 0x000fc400020e0611 */
[--C-:B------:R-:W-:Y:S02]  /*2310*/  IMAD.X R39, RZ, RZ, R17.reuse, P5 ;  /* 0x000000ffff277224 */ /* 0x100fe400028e0611 */
[--C-:B------:R-:W-:Y:S02]  /*2320*/  IMAD.X R35, RZ, RZ, R17.reuse, P6 ;  /* 0x000000ffff237224 */ /* 0x100fe400030e0611 */
[----:B------:R-:W-:Y:S01]  /*2330*/  IMAD.X R37, RZ, RZ, R17, P0 ;  /* 0x000000ffff257224 */ /* 0x000fe200000e0611 */
[----:B------:R-:W-:Y:S06]  /*2340*/  @!P1 BRA `(.L_x_11262) ;  /* 0x0000000000409947 */ /* 0x000fec0003800000 */
[----:B------:R-:W-:Y:S01]  /*2350*/  MOV R0, 0x0 ;  /* 0x0000000000007802 */ /* 0x000fe20000000f00 */
[----:B------:R-:W-:Y:S01]  /*2360*/  ULDC.64 UR4, c[0x4][0x118] ;  /* 0x0100460000047ab9 */ /* 0x000fe20000000a00 */
[----:B------:R-:W-:Y:S01]  /*2370*/  ULDC.64 UR6, c[0x4][0x38] ;  /* 0x01000e0000067ab9 */ /* 0x000fe20000000a00 */
[----:B0-----:R-:W-:Y:S01]  /*2380*/  IMAD.U32 R4, RZ, RZ, UR4 ;  /* 0x00000004ff047e24 */ /* 0x001fe2000f8e00ff */
        /* <DEDUP_REMOVED lines=12> */
.L_x_11262:
[----:B------:R-:W1:Y:S01]  /*2450*/  S2R R20, SR_TID.X ;  /* 0x0000000000147919 */ /* 0x000e620000002100 */
[----:B0-----:R-:W0:Y:S01]  /*2460*/  LDC R15, c[0x0][0x288] ;  /* 0x0000a200ff0f7b82 */ /* 0x001e220000000800 */
[----:B------:R-:W-:Y:S01]  /*2470*/  IADD3 R8, P0, R16, 0x120, RZ ;  /* 0x0000012010087810 */ /* 0x000fe20007f1e0ff */
[----:B------:R-:W-:Y:S01]  /*2480*/  ULDC UR4, c[0x0][0x20] ;  /* 0x0000080000047ab9 */ /* 0x000fe20000000800 */
[----:B------:R-:W-:Y:S01]  /*2490*/  IMAD.U32 R13, RZ, RZ, UR45 ;  /* 0x0000002dff0d7e24 */ /* 0x000fe2000f8e00ff */
[----:B------:R-:W-:Y:S01]  /*24a0*/  STL.64 [R1+0x130], R34 ;  /* 0x0001302201007387 */ /* 0x000fe20000100a00 */
[----:B------:R-:W-:Y:S02]  /*24b0*/  VIADD R194, R22, -UR4 ;  /* 0x8000000416c27c36 */ /* 0x000fe40008000000 */
[----:B------:R-:W-:Y:S01]  /*24c0*/  IMAD.X R9, RZ, RZ, R17, P0 ;  /* 0x000000ffff097224 */ /* 0x000fe200000e0611 */
[----:B------:R-:W2:Y:S01]  /*24d0*/  LDC.64 R10, c[0x0][0xad0] ;  /* 0x0002b400ff0a7b82 */ /* 0x000ea20000000a00 */
[----:B------:R-:W-:Y:S04]  /*24e0*/  STL.64 [R1+0x120], R200 ;  /* 0x000120c801007387 */ /* 0x000fe80000100a00 */
[----:B------:R-:W-:Y:S03]  /*24f0*/  STL.64 [R1+0x128], R8 ;  /* 0x0001280801007387 */ /* 0x000fe60000100a00 */
[----:B------:R-:W3:Y:S01]  /*2500*/  LDC.64 R4, c[0x0][0xad8] ;  /* 0x0002b600ff047b82 */ /* 0x000ee20000000a00 */
[----:B------:R-:W-:Y:S04]  /*2510*/  STL.U8 [R1+0x138], RZ ;  /* 0x000138ff01007387 */ /* 0x000fe80000100000 */
[----:B------:R4:W-:Y:S03]  /*2520*/  STL [R194+0x8], R13 ;  /* 0x0000080dc2007387 */ /* 0x0009e60000100800 */
[----:B------:R-:W5:Y:S01]  /*2530*/  LDC.64 R2, c[0x0][0xae0] ;  /* 0x0002b800ff027b82 */ /* 0x000f620000000a00 */
[----:B0-----:R0:W-:Y:S04]  /*2540*/  STL [R194+0x4], R15 ;  /* 0x0000040fc2007387 */ /* 0x0011e80000100800 */
[----:B------:R0:W-:Y:S01]  /*2550*/  STL [R194+0x14], RZ ;  /* 0x000014ffc2007387 */ /* 0x0001e20000100800 */
[----:B-1----:R-:W-:-:S02]  /*2560*/  VIADD R202, R20, 0xffffff80 ;  /* 0xffffff8014ca7836 */ /* 0x002fc40000000000 */
[----:B------:R-:W1:Y:S01]  /*2570*/  LDC.64 R6, c[0x0][0x448] ;  /* 0x00011200ff067b82 */ /* 0x000e620000000a00 */
[----:B--2---:R0:W-:Y:S04]  /*2580*/  STL [R194+0xc], R11 ;  /* 0x00000c0bc2007387 */ /* 0x0041e80000100800 */
[----:B------:R0:W-:Y:S03]  /*2590*/  STL [R194], R202 ;  /* 0x000000cac2007387 */ /* 0x0001e60000100800 */
[----:B------:R-:W2:Y:S01]  /*25a0*/  LDC R233, c[0x0][0x450] ;  /* 0x00011400ffe97b82 */ /* 0x000ea20000000800 */
[----:B---3--:R0:W-:Y:S04]  /*25b0*/  STL [R194+0x10], R4 ;  /* 0x00001004c2007387 */ /* 0x0081e80000100800 */
[----:B------:R0:W-:Y:S04]  /*25c0*/  STL [R194+0x18], R5 ;  /* 0x00001805c2007387 */ /* 0x0001e80000100800 */
[----:B-----5:R0:W-:Y:S04]  /*25d0*/  STL [R194+0x1c], R2 ;  /* 0x00001c02c2007387 */ /* 0x0201e80000100800 */
[----:B------:R0:W-:Y:S04]  /*25e0*/  STL [R194+0x20], R3 ;  /* 0x00002003c2007387 */ /* 0x0001e80000100800 */
[----:B-1----:R0:W-:Y:S04]  /*25f0*/  STL [R194+0x24], R6 ;  /* 0x00002406c2007387 */ /* 0x0021e80000100800 */
[----:B------:R0:W-:Y:S04]  /*2600*/  STL [R194+0x28], R7 ;  /* 0x00002807c2007387 */ /* 0x0001e80000100800 */
[----:B--2---:R0:W-:Y:S04]  /*2610*/  STL [R194+0x2c], R233 ;  /* 0x00002ce9c2007387 */ /* 0x0041e80000100800 */
[----:B----4-:R-:W2:Y:S01]  /*2620*/  LDL R13, [R1+0x224] ;  /* 0x00022400010d7983 */ /* 0x010ea20000100800 */
[----:B------:R-:W-:Y:S01]  /*2630*/  IADD3 R8, P0, R16, 0x16c, RZ ;  /* 0x0000016c10087810 */ /* 0x000fe20007f1e0ff */
[----:B------:R-:W-:Y:S02]  /*2640*/  BSSY B0, `(.L_x_11263) ;  /* 0x000000a000007945 */ /* 0x000fe40003800000 */
[----:B------:R0:W-:Y:S02]  /*2650*/  STL [R1+0x16c], R10 ;  /* 0x00016c0a01007387 */ /* 0x0001e40000100800 */
[----:B------:R-:W-:-:S05]  /*2660*/  IMAD.X R9, RZ, RZ, R17, P0 ;  /* 0x000000ffff097224 */ /* 0x000fca00000e0611 */
[----:B------:R0:W-:Y:S01]  /*2670*/  STL.64 [R1+0x170], R8 ;  /* 0x0001700801007387 */ /* 0x0001e20000100a00 */
[----:B--2---:R-:W-:-:S04]  /*2680*/  LEA.HI R0, R13, R13, RZ, 0x1 ;  /* 0x0000000d0d007211 */ /* 0x004fc800078f08ff */
[----:B------:R-:W-:-:S05]  /*2690*/  LOP3.LUT R0, R0, 0xfffffffe, RZ, 0xc0, !PT ;  /* 0xfffffffe00007812 */ /* 0x000fca00078ec0ff */
[----:B------:R-:W-:-:S05]  /*26a0*/  IMAD.IADD R0, R13, 0x1, -R0 ;  /* 0x000000010d007824 */ /* 0x000fca00078e0a00 */
[----:B------:R-:W-:-:S04]  /*26b0*/  SHF.L.U32 R0, R0, 0x1f, RZ ;  /* 0x0000001f00007819 */ /* 0x000fc800000006ff */
[----:B------:R-:W1:Y:S02]  /*26c0*/  SYNCS.PHASECHK.TRANS64.TRYWAIT P0, [UR44+0x32400], R0 ;  /* 0x03240000ff0075a7 */ /* 0x000e64000800016c */
[----:B01----:R-:W-:Y:S05]  /*26d0*/  @!P0 BRA `(.L_x_11264) ;  /* 0x0000025800948947 */ /* 0x003fea0003800000 */
.L_x_11491:
[----:B------:R-:W-:Y:S05]  /*26e0*/  BSYNC B0 ;  /* 0x0000000000007941 */ /* 0x000fea0003800000 */
.L_x_11263:
[----:B------:R-:W2:Y:S04]  /*26f0*/  LDL R33, [R1+0x1c] ;  /* 0x00001c0001217983 */ /* 0x000ea80000100800 */
[----:B------:R1:W5:Y:S01]  /*2700*/  LDL.64 R20, [R1+0x218] ;  /* 0x0002180001147983 */ /* 0x0003620000100a00 */
[----:B------:R-:W-:Y:S01]  /*2710*/  IMAD.U32 R10, RZ, RZ, UR36 ;  /* 0x00000024ff0a7e24 */ /* 0x000fe2000f8e00ff */
[C---:B------:R-:W-:Y:S01]  /*2720*/  IADD3 R14, P0, R16.reuse, 0x138, RZ ;  /* 0x00000138100e7810 */ /* 0x040fe20007f1e0ff */
[----:B------:R-:W-:Y:S01]  /*2730*/  IMAD.U32 R11, RZ, RZ, UR37 ;  /* 0x00000025ff0b7e24 */ /* 0x000fe2000f8e00ff */
[C---:B0-----:R-:W-:Y:S01]  /*2740*/  IADD3 R0, P1, R16.reuse, 0x430, RZ ;  /* 0x0000043010007810 */ /* 0x041fe20007f3e0ff */
[----:B------:R-:W-:Y:S01]  /*2750*/  IMAD.MOV.U32 R8, RZ, RZ, R28 ;  /* 0x000000ffff087224 */ /* 0x000fe200078e001c */
[----:B------:R-:W-:Y:S01]  /*2760*/  STL.64 [R1+0x210], R24 ;  /* 0x0002101801007387 */ /* 0x000fe20000100a00 */
[----:B------:R-:W-:Y:S01]  /*2770*/  IMAD.MOV.U32 R9, RZ, RZ, R43 ;  /* 0x000000ffff097224 */ /* 0x000fe200078e002b */
[----:B------:R-:W-:Y:S05]  /*2780*/  WARPSYNC.ALL ;  /* 0x0000000000007948 */ /* 0x000fea0003800000 */
[----:B------:R0:W-:Y:S01]  /*2790*/  STL.128 [R1+0x1a0], R8 ;  /* 0x0001a00801007387 */ /* 0x0001e20000100c00 */
[----:B------:R-:W-:Y:S01]  /*27a0*/  IMAD.X R15, RZ, RZ, R17, P0 ;  /* 0x000000ffff0f7224 */ /* 0x000fe200000e0611 */
[----:B------:R-:W-:Y:S01]  /*27b0*/  BSSY B0, `(.L_x_11265) ;  /* 0x000002e000007945 */ /* 0x000fe20003800000 */
[----:B------:R-:W-:Y:S01]  /*27c0*/  IMAD.MOV.U32 R12, RZ, RZ, R18 ;  /* 0x000000ffff0c7224 */ /* 0x000fe200078e0012 */
[----:B------:R1:W-:Y:S01]  /*27d0*/  BAR.SYNC.DEFER_BLOCKING R205, 0x100 ;  /* 0x000400cd0000751d */ /* 0x0003e20000010000 */
[----:B------:R-:W-:Y:S01]  /*27e0*/  IMAD.MOV.U32 R13, RZ, RZ, R39 ;  /* 0x000000ffff0d7224 */ /* 0x000fe200078e0027 */
[----:B------:R-:W-:-:S04]  /*27f0*/  IADD3 R18, P0, R16, 0x170, RZ ;  /* 0x0000017010127810 */ /* 0x000fc80007f1e0ff */
[----:B------:R3:W-:Y:S01]  /*2800*/  STL.128 [R1+0x180], R12 ;  /* 0x0001800c01007387 */ /* 0x0007e20000100c00 */
[----:B0-----:R-:W-:-:S03]  /*2810*/  IMAD.MOV.U32 R10, RZ, RZ, R44 ;  /* 0x000000ffff0a7224 */ /* 0x001fc600078e002c */
[----:B------:R-:W-:Y:S01]  /*2820*/  STL.64 [R1+0x178], R208 ;  /* 0x000178d001007387 */ /* 0x000fe20000100a00 */
[----:B------:R-:W-:Y:S02]  /*2830*/  IMAD.MOV.U32 R11, RZ, RZ, R45 ;  /* 0x000000ffff0b7224 */ /* 0x000fe400078e002d */
[----:B------:R-:W-:Y:S02]  /*2840*/  IMAD.MOV.U32 R8, RZ, RZ, R222 ;  /* 0x000000ffff087224 */ /* 0x000fe400078e00de */
[----:B------:R-:W-:-:S05]  /*2850*/  IMAD.MOV.U32 R9, RZ, RZ, R221 ;  /* 0x000000ffff097224 */ /* 0x000fca00078e00dd */
[----:B------:R0:W-:Y:S01]  /*2860*/  STL.128 [R1+0x1b0], R8 ;  /* 0x0001b00801007387 */ /* 0x0001e20000100c00 */
[----:B---3--:R-:W-:Y:S02]  /*2870*/  IMAD.X R15, RZ, RZ, R17, P0 ;  /* 0x000000ffff0f7224 */ /* 0x008fe400000e0611 */
[----:B------:R-:W-:Y:S02]  /*2880*/  IMAD.MOV.U32 R14, RZ, RZ, R224 ;  /* 0x000000ffff0e7224 */ /* 0x000fe400078e00e0 */
[----:B0-----:R-:W-:Y:S02]  /*2890*/  IMAD.MOV.U32 R8, RZ, RZ, R19 ;  /* 0x000000ffff087224 */ /* 0x001fe400078e0013 */
[----:B------:R-:W-:Y:S02]  /*28a0*/  IMAD.MOV.U32 R9, RZ, RZ, R38 ;  /* 0x000000ffff097224 */ /* 0x000fe400078e0026 */
[----:B------:R-:W-:Y:S02]  /*28b0*/  IMAD.MOV.U32 R10, RZ, RZ, R29 ;  /* 0x000000ffff0a7224 */ /* 0x000fe400078e001d */
[----:B------:R-:W-:-:S02]  /*28c0*/  IMAD.MOV.U32 R11, RZ, RZ, R42 ;  /* 0x000000ffff0b7224 */ /* 0x000fc400078e002a */
[--C-:B------:R-:W-:Y:S01]  /*28d0*/  IMAD.X R19, RZ, RZ, R17.reuse, P1 ;  /* 0x000000ffff137224 */ /* 0x100fe200008e0611 */
[----:B------:R-:W-:Y:S02]  /*28e0*/  IADD3 R12, P1, R16, 0x128, RZ ;  /* 0x00000128100c7810 */ /* 0x000fe40007f3e0ff */
[----:B------:R0:W-:Y:S03]  /*28f0*/  STL.128 [R1+0x1c0], R8 ;  /* 0x0001c00801007387 */ /* 0x0001e60000100c00 */
[----:B------:R-:W-:Y:S02]  /*2900*/  IMAD.X R13, RZ, RZ, R17, P1 ;  /* 0x000000ffff0d7224 */ /* 0x000fe400008e0611 */
[----:B0-----:R-:W-:Y:S02]  /*2910*/  IMAD.MOV.U32 R8, RZ, RZ, R30 ;  /* 0x000000ffff087224 */ /* 0x001fe400078e001e */
[----:B------:R-:W-:-:S02]  /*2920*/  IMAD.MOV.U32 R9, RZ, RZ, R31 ;  /* 0x000000ffff097224 */ /* 0x000fc400078e001f */
[----:B------:R-:W-:Y:S02]  /*2930*/  IMAD.MOV.U32 R10, RZ, RZ, R0 ;  /* 0x000000ffff0a7224 */ /* 0x000fe400078e0000 */
[----:B------:R-:W-:Y:S02]  /*2940*/  IMAD.MOV.U32 R11, RZ, RZ, R19 ;  /* 0x000000ffff0b7224 */ /* 0x000fe400078e0013 */
[----:B------:R-:W-:-:S03]  /*2950*/  IMAD.MOV.U32 R19, RZ, RZ, R40 ;  /* 0x000000ffff137224 */ /* 0x000fc600078e0028 */
[----:B------:R0:W-:Y:S02]  /*2960*/  STL.128 [R1+0x1d0], R8 ;  /* 0x0001d00801007387 */ /* 0x0001e40000100c00 */
[----:B0-----:R-:W-:Y:S02]  /*2970*/  IMAD.MOV.U32 R10, RZ, RZ, R32 ;  /* 0x000000ffff0a7224 */ /* 0x001fe400078e0020 */
[----:B------:R-:W-:Y:S02]  /*2980*/  IMAD.MOV.U32 R11, RZ, RZ, R47 ;  /* 0x000000ffff0b7224 */ /* 0x000fe400078e002f */
[----:B------:R-:W-:Y:S02]  /*2990*/  IMAD.MOV.U32 R8, RZ, RZ, R18 ;  /* 0x000000ffff087224 */ /* 0x000fe400078e0012 */
[----:B------:R-:W-:Y:S02]  /*29a0*/  IMAD.MOV.U32 R9, RZ, RZ, R15 ;  /* 0x000000ffff097224 */ /* 0x000fe400078e000f */
[----:B------:R-:W-:-:S02]  /*29b0*/  IMAD.MOV.U32 R15, RZ, RZ, R223 ;  /* 0x000000ffff0f7224 */ /* 0x000fc400078e00df */
[----:B------:R-:W-:Y:S01]  /*29c0*/  IMAD.MOV.U32 R18, RZ, RZ, R27 ;  /* 0x000000ffff127224 */ /* 0x000fe200078e001b */
[----:B------:R0:W-:Y:S04]  /*29d0*/  STL.128 [R1+0x1e0], R8 ;  /* 0x0001e00801007387 */ /* 0x0001e80000100c00 */
[----:B------:R1:W-:Y:S04]  /*29e0*/  STL.128 [R1+0x1f0], R12 ;  /* 0x0001f00c01007387 */ /* 0x0003e80000100c00 */
[----:B------:R1:W-:Y:S01]  /*29f0*/  STL.128 [R1+0x190], R16 ;  /* 0x0001901001007387 */ /* 0x0003e20000100c00 */
[----:B0-----:R-:W-:-:S02]  /*2a00*/  IMAD.MOV.U32 R8, RZ, RZ, R26 ;  /* 0x000000ffff087224 */ /* 0x001fc400078e001a */
[----:B------:R-:W-:Y:S02]  /*2a10*/  IMAD.MOV.U32 R9, RZ, RZ, R41 ;  /* 0x000000ffff097224 */ /* 0x000fe400078e0029 */
[----:B------:R-:W-:Y:S02]  /*2a20*/  IMAD.MOV.U32 R10, RZ, RZ, R36 ;  /* 0x000000ffff0a7224 */ /* 0x000fe400078e0024 */
[----:B------:R-:W-:-:S05]  /*2a30*/  IMAD.MOV.U32 R11, RZ, RZ, R37 ;  /* 0x000000ffff0b7224 */ /* 0x000fca00078e0025 */
[----:B------:R1:W-:Y:S01]  /*2a40*/  STL.128 [R1+0x200], R8 ;  /* 0x0002000801007387 */ /* 0x0003e20000100c00 */
[----:B--2---:R-:W-:-:S04]  /*2a50*/  LOP3.LUT R0, R33, 0x1, RZ, 0xfc, !PT ;  /* 0x0000000121007812 */ /* 0x004fc800078efcff */
[----:B------:R-:W-:-:S13]  /*2a60*/  ISETP.NE.AND P1, PT, R0, 0x3, PT ;  /* 0x000000030000780c */ /* 0x000fda0003f25270 */
[----:B-1----:R-:W-:Y:S05]  /*2a70*/  @!P1 BRA `(.L_x_11266) ;  /* 0x0000000000049947 */ /* 0x002fea0003800000 */
[----:B------:R-:W-:Y:S01]  /*2a80*/  BPT.TRAP 0x1 ;  /* 0x000000040000795c */ /* 0x000fe20000300000 */
.L_x_11266:
[----:B------:R-:W-:Y:S05]  /*2a90*/  BSYNC B0 ;  /* 0x0000000000007941 */ /* 0x000fea0003800000 */
.L_x_11265:
        /* <DEDUP_REMOVED lines=8> */
.L_x_11268:
[----:B------:R-:W-:Y:S05]  /*2b20*/  BSYNC B0 ;  /* 0x0000000000007941 */ /* 0x000fea0003800000 */
.L_x_11267:
[----:B------:R-:W-:Y:S04]  /*2b30*/  BSSY B0, `(.L_x_11269) ;  /* 0x0000004000007945 */ /* 0x000fe80003800000 */
[----:B-1----:R-:W-:Y:S05]  /*2b40*/  @P0 BRA `(.L_x_11270) ;  /* 0x0000000000080947 */ /* 0x002fea0003800000 */
[----:B------:R-:W1:Y:S02]  /*2b50*/  SYNCS.PHASECHK.TRANS64.TRYWAIT P0, [R20+URZ], R21 ;  /* 0x00000015140075a7 */ /* 0x000e64000800017f */
[----:B-1----:R-:W-:Y:S05]  /*2b60*/  @!P0 BRA `(.L_x_11271) ;  /* 0x0000025400888947 */ /* 0x002fea0003800000 */
.L_x_11270:
[----:B------:R-:W-:Y:S05]  /*2b70*/  BSYNC B0 ;  /* 0x0000000000007941 */ /* 0x000fea0003800000 */
.L_x_11269:
[----:B------:R-:W2:Y:S04]  /*2b80*/  LDL R13, [R1+0x218] ;  /* 0x00021800010d7983 */ /* 0x000ea80000100800 */
[----:B------:R-:W2:Y:S01]  /*2b90*/  LDL.64 R8, [R1+0xa0] ;  /* 0x0000a00001087983 */ /* 0x000ea20000100a00 */
[----:B------:R-:W-:Y:S05]  /*2ba0*/  WARPSYNC.ALL ;  /* 0x0000000000007948 */ /* 0x000fea0003800000 */
[----:B------:R-:W3:Y:S04]  /*2bb0*/  LDL.64 R24, [R1+0x98] ;  /* 0x0000980001187983 */ /* 0x000ee80000100a00 */
[----:B------:R-:W4:Y:S04]  /*2bc0*/  LDL.64 R10, [R1+0x98] ;  /* 0x00009800010a7983 */ /* 0x000f280000100a00 */
[----:B------:R-:W5:Y:S01]  /*2bd0*/  LDL.64 R14, [R1+0x98] ;  /* 0x00009800010e7983 */ /* 0x000f620000100a00 */
[----:B--2---:R-:W-:-:S03]  /*2be0*/  IMAD R8, R13, 0x300, R8 ;  /* 0x000003000d087824 */ /* 0x004fc600078e0208 */
[----:B------:R-:W2:Y:S01]  /*2bf0*/  LDL.64 R18, [R1+0x98] ;  /* 0x0000980001127983 */ /* 0x000ea20000100a00 */
[----:B------:R-:W-:Y:S02]  /*2c00*/  R2UR UR7, R9 ;  /* 0x00000000090772ca */ /* 0x000fe400000e0000 */
[C---:B------:R-:W-:Y:S01]  /*2c10*/  R2UR UR6, R8.reuse ;  /* 0x00000000080672ca */ /* 0x040fe200000e0000 */
[----:B01----:R-:W2:Y:S01]  /*2c20*/  LDL R20, [R1+0x224] ;  /* 0x0002240001147983 */ /* 0x003ea20000100800 */
[----:B------:R-:W-:Y:S01]  /*2c30*/  VIADD R12, R8, 0x2 ;  /* 0x00000002080c7836 */ /* 0x000fe20000000000 */
[----:B------:R-:W-:Y:S01]  /*2c40*/  BSSY B0, `(.L_x_11272) ;  /* 0x000002e000007945 */ /* 0x000fe20003800000 */
[----:B------:R-:W-:Y:S01]  /*2c50*/  IMAD.MOV.U32 R13, RZ, RZ, R9 ;  /* 0x000000ffff0d7224 */ /* 0x000fe200078e0009 */
[----:B------:R0:W-:Y:S01]  /*2c60*/  STL [R1+0x80], RZ ;  /* 0x000080ff01007387 */ /* 0x0001e20000100800 */
[----:B---3--:R-:W-:Y:S02]  /*2c70*/  R2UR UR4, R24 ;  /* 0x00000000180472ca */ /* 0x008fe400000e0000 */
[----:B------:R-:W-:-:S02]  /*2c80*/  R2UR UR5, R25 ;  /* 0x00000000190572ca */ /* 0x000fc400000e0000 */
[----:B------:R-:W-:Y:S01]  /*2c90*/  WARPGROUP.ARRIVE ;  /* 0x00000000000079c5 */ /* 0x000fe20000000000 */
[----:B----4-:R-:W-:Y:S02]  /*2ca0*/  VIADD R10, R10, 0x2 ;  /* 0x000000020a0a7836 */ /* 0x010fe40000000000 */
[----:B-----5:R-:W-:Y:S02]  /*2cb0*/  VIADD R14, R14, 0x4 ;  /* 0x000000040e0e7836 */ /* 0x020fe40000000000 */
[----:B--2---:R-:W-:-:S06]  /*2cc0*/  VIADD R18, R18, 0x6 ;  /* 0x0000000612127836 */ /* 0x004fcc0000000000 */
[----:B------:R-:W-:Y:S01]  /*2cd0*/  HGMMA.64x96x16.F32 R24, gdesc[UR4], RZ, !UPT, gsb0 ;  /* 0x01600000041879f0 */ /* 0x000fe2000c0008ff */
[----:B------:R-:W-:Y:S02]  /*2ce0*/  R2UR UR6, R12 ;  /* 0x000000000c0672ca */ /* 0x000fe400000e0000 */
[----:B------:R-:W-:Y:S02]  /*2cf0*/  R2UR UR7, R13 ;  /* 0x000000000d0772ca */ /* 0x000fe400000e0000 */
[----:B------:R-:W-:Y:S01]  /*2d00*/  R2UR UR4, R10 ;  /* 0x000000000a0472ca */ /* 0x000fe200000e0000 */
[----:B------:R-:W-:Y:S01]  /*2d10*/  VIADD R10, R8, 0x4 ;  /* 0x00000004080a7836 */ /* 0x000fe20000000000 */
[----:B------:R-:W-:Y:S01]  /*2d20*/  R2UR UR5, R11 ;  /* 0x000000000b0572ca */ /* 0x000fe200000e0000 */
[----:B------:R-:W-:Y:S01]  /*2d30*/  IMAD.MOV.U32 R11, RZ, RZ, R9 ;  /* 0x000000ffff0b7224 */ /* 0x000fe200078e0009 */
[----:B------:R-:W-:Y:S01]  /*2d40*/  LEA.HI R0, R20, R20, RZ, 0x1 ;  /* 0x0000001414007211 */ /* 0x000fe200078f08ff */
[----:B------:R-:W-:Y:S01]  /*2d50*/  VIADD R8, R8, 0x6 ;  /* 0x0000000608087836 */ /* 0x000fe20000000000 */
[----:B------:R-:W-:-:S02]  /*2d60*/  WARPGROUP.DEPBAR.LE gsb0, 0x0 ;  /* 0x00008000000079c5 */ /* 0x000fc40000010000 */
[----:B------:R-:W-:-:S07]  /*2d70*/  WARPGROUP.ARRIVE ;  /* 0x00000000000079c5 */ /* 0x000fce0000000000 */
[----:B------:R-:W-:Y:S01]  /*2d80*/  HGMMA.64x96x16.F32 R24, gdesc[UR4], R24, gsb0 ;  /* 0x01600000041879f0 */ /* 0x000fe20008000818 */
[----:B------:R-:W-:Y:S02]  /*2d90*/  R2UR UR6, R10 ;  /* 0x000000000a0672ca */ /* 0x000fe400000e0000 */
[----:B------:R-:W-:Y:S02]  /*2da0*/  R2UR UR7, R11 ;  /* 0x000000000b0772ca */ /* 0x000fe400000e0000 */
[----:B------:R-:W-:Y:S02]  /*2db0*/  R2UR UR4, R14 ;  /* 0x000000000e0472ca */ /* 0x000fe400000e0000 */
[----:B------:R-:W-:Y:S01]  /*2dc0*/  R2UR UR5, R15 ;  /* 0x000000000f0572ca */ /* 0x000fe200000e0000 */
[----:B------:R-:W-:Y:S02]  /*2dd0*/  WARPGROUP.DEPBAR.LE gsb0, 0x0 ;  /* 0x00008000000079c5 */ /* 0x000fe40000010000 */
[----:B------:R-:W-:-:S10]  /*2de0*/  WARPGROUP.ARRIVE ;  /* 0x00000000000079c5 */ /* 0x000fd40000000000 */
[----:B------:R-:W-:Y:S01]  /*2df0*/  HGMMA.64x96x16.F32 R24, gdesc[UR4], R24, gsb0 ;  /* 0x01600000041879f0 */ /* 0x000fe20008000818 */
        /* <DEDUP_REMOVED lines=14> */
[----:B------:R-:W-:Y:S03]  /*2ee0*/  HGMMA.64x96x16.F32 R24, gdesc[UR4], R24, gsb0 ;  /* 0x01600000041879f0 */ /* 0x000fe60008000818 */
[----:B------:R-:W-:Y:S02]  /*2ef0*/  WARPGROUP.DEPBAR.LE gsb0, 0x0 ;  /* 0x00008000000079c5 */ /* 0x000fe40000010000 */
[----:B------:R-:W1:Y:S02]  /*2f00*/  SYNCS.PHASECHK.TRANS64.TRYWAIT P0, [UR44+0x32410], R8 ;  /* 0x03241008ff0075a7 */ /* 0x000e64000800016c */
[----:B01----:R-:W-:Y:S05]  /*2f10*/  @!P0 BRA `(.L_x_11273) ;  /* 0x0000025000b08947 */ /* 0x003fea0003800000 */
.L_x_11492:
[----:B------:R-:W-:Y:S05]  /*2f20*/  BSYNC B0 ;  /* 0x0000000000007941 */ /* 0x000fea0003800000 */
.L_x_11272:
[----:B------:R-:W2:Y:S04]  /*2f30*/  LDL R10, [R1+0x54] ;  /* 0x00005400010a7983 */ /* 0x000ea80000100800 */
[----:B0-----:R0:W5:Y:S01]  /*2f40*/  LDL.64 R8, [R1+0x218] ;  /* 0x0002180001087983 */ /* 0x0011620000100a00 */
[----:B------:R-:W-:Y:S01]  /*2f50*/  BSSY B0, `(.L_x_11274) ;  /* 0x0000005000007945 */ /* 0x000fe20003800000 */
[----:B--2---:R-:W-:-:S04]  /*2f60*/  LOP3.LUT R10, R10, 0x1, RZ, 0xfc, !PT ;  /* 0x000000010a0a7812 */ /* 0x004fc800078efcff */
[----:B------:R-:W-:-:S13]  /*2f70*/  ISETP.NE.AND P1, PT, R10, 0x3, PT ;  /* 0x000000030a00780c */ /* 0x000fda0003f25270 */
[----:B0-----:R-:W-:Y:S05]  /*2f80*/  @!P1 BRA `(.L_x_11275) ;  /* 0x0000000000049947 */ /* 0x001fea0003800000 */
[----:B------:R-:W-:Y:S01]  /*2f90*/  BPT.TRAP 0x1 ;  /* 0x000000040000795c */ /* 0x000fe20000300000 */
.L_x_11275:
[----:B------:R-:W-:Y:S05]  /*2fa0*/  BSYNC B0 ;  /* 0x0000000000007941 */ /* 0x000fea0003800000 */
.L_x_11274:
        /* <DEDUP_REMOVED lines=8> */
.L_x_11277:
[----:B------:R-:W-:Y:S05]  /*3030*/  BSYNC B0 ;  /* 0x0000000000007941 */ /* 0x000fea0003800000 */
.L_x_11276:
[----:B------:R-:W-:Y:S04]  /*3040*/  BSSY B0, `(.L_x_11278) ;  /* 0x0000004000007945 */ /* 0x000fe80003800000 */
[----:B-1----:R-:W-:Y:S05]  /*3050*/  @P0 BRA `(.L_x_11279) ;  /* 0x0000000000080947 */ /* 0x002fea0003800000 */
[----:B------:R-:W1:Y:S02]  /*3060*/  SYNCS.PHASECHK.TRANS64.TRYWAIT P0, [R8+URZ], R9 ;  /* 0x00000009080075a7 */ /* 0x000e64000800017f */
[----:B-1----:R-:W-:Y:S05]  /*3070*/  @!P0 BRA `(.L_x_11280) ;  /* 0x0000025000708947 */ /* 0x002fea0003800000 */
.L_x_11279:
[----:B------:R-:W-:Y:S05]  /*3080*/  BSYNC B0 ;  /* 0x0000000000007941 */ /* 0x000fea0003800000 */
.L_x_11278:
[----:B------:R-:W2:Y:S04]  /*3090*/  LDL R13, [R1+0x218] ;  /* 0x00021800010d7983 */ /* 0x000ea80000100800 */
[----:B01----:R-:W2:Y:S04]  /*30a0*/  LDL.64 R8, [R1+0x118] ;  /* 0x0001180001087983 */ /* 0x003ea80000100a00 */
[----:B------:R-:W3:Y:S04]  /*30b0*/  LDL R12, [R1+0x90] ;  /* 0x00009000010c7983 */ /* 0x000ee80000100800 */
[----:B------:R-:W4:Y:S04]  /*30c0*/  LDL.64 R10, [R1+0x110] ;  /* 0x00011000010a7983 */ /* 0x000f280000100a00 */
[----:B------:R-:W5:Y:S04]  /*30d0*/  LDL.64 R14, [R1+0x110] ;  /* 0x00011000010e7983 */ /* 0x000f680000100a00 */
[----:B------:R-:W5:Y:S04]  /*30e0*/  LDL.64 R18, [R1+0x110] ;  /* 0x0001100001127983 */ /* 0x000f680000100a00 */
[----:B------:R-:W5:Y:S01]  /*30f0*/  LDL.64 R20, [R1+0x110] ;  /* 0x0001100001147983 */ /* 0x000f620000100a00 */
[----:B------:R-:W-:Y:S05]  /*3100*/  WARPSYNC.ALL ;  /* 0x0000000000007948 */ /* 0x000fea0003800000 */
[----:B------:R-:W-:Y:S01]  /*3110*/  WARPGROUP.ARRIVE ;  /* 0x00000000000079c5 */ /* 0x000fe20000000000 */
[----:B--2---:R-:W-:Y:S01]  /*3120*/  IMAD R8, R13, 0xc00, R8 ;  /* 0x00000c000d087824 */ /* 0x004fe200078e0208 */
[----:B------:R-:W-:-:S02]  /*3130*/  R2UR UR7, R9 ;  /* 0x00000000090772ca */ /* 0x000fc400000e0000 */
[----:B---3--:R-:W-:Y:S02]  /*3140*/  ISETP.NE.U32.AND P0, PT, R12, RZ, PT ;  /* 0x000000ff0c00720c */ /* 0x008fe40003f05070 */
[----:B------:R-:W-:Y:S01]  /*3150*/  R2UR UR6, R8 ;  /* 0x00000000080672ca */ /* 0x000fe200000e0000 */
[----:B------:R-:W2:Y:S01]  /*3160*/  LDL.64 R12, [R1+0x110] ;  /* 0x00011000010c7983 */ /* 0x000ea20000100a00 */
[----:B----4-:R-:W-:Y:S02]  /*3170*/  R2UR UR4, R10 ;  /* 0x000000000a0472ca */ /* 0x010fe400000e0000 */
[----:B------:R-:W-:-:S07]  /*3180*/  R2UR UR5, R11 ;  /* 0x000000000b0572ca */ /* 0x000fce00000e0000 */
[----:B------:R-:W-:-:S06]  /*3190*/  VOTEU.ANY UP0, P0 ;  /* 0x00000000003f7886 */ /* 0x000fcc0000000100 */
[----:B------:R-:W-:Y:S01]  /*31a0*/  HGMMA.64x96x16.F32 R24, gdesc[UR4], R24, UP0, gsb0 ;  /* 0x01600000041879f0 */ /* 0x000fe2000b800818 */
[----:B-----5:R-:W-:Y:S02]  /*31b0*/  VIADD R14, R14, 0x2 ;  /* 0x000000020e0e7836 */ /* 0x020fe40000000000 */
[----:B------:R-:W-:Y:S02]  /*31c0*/  VIADD R10, R8, 0x2 ;  /* 0x00000002080a7836 */ /* 0x000fe40000000000 */
[----:B------:R-:W-:Y:S01]  /*31d0*/  IMAD.MOV.U32 R11, RZ, RZ, R9 ;  /* 0x000000ffff0b7224 */ /* 0x000fe200078e0009 */
[----:B------:R-:W-:Y:S02]  /*31e0*/  R2UR UR4, R14 ;  /* 0x000000000e0472ca */ /* 0x000fe400000e0000 */
[----:B------:R-:W-:Y:S02]  /*31f0*/  R2UR UR6, R10 ;  /* 0x000000000a0672ca */ /* 0x000fe400000e0000 */
[----:B------:R-:W-:-:S02]  /*3200*/  R2UR UR7, R11 ;  /* 0x000000000b0772ca */ /* 0x000fc400000e0000 */
[----:B------:R-:W-:Y:S02]  /*3210*/  R2UR UR5, R15 ;  /* 0x000000000f0572ca */ /* 0x000fe400000e0000 */
[----:B------:R-:W3:Y:S01]  /*3220*/  LDL.64 R14, [R1+0x110] ;  /* 0x00011000010e7983 */ /* 0x000ee20000100a00 */
[----:B------:R-:W-:Y:S02]  /*3230*/  WARPGROUP.DEPBAR.LE gsb0, 0x0 ;  /* 0x00008000000079c5 */ /* 0x000fe40000010000 */
[----:B------:R-:W-:-:S08]  /*3240*/  WARPGROUP.ARRIVE ;  /* 0x00000000000079c5 */ /* 0x000fd00000000000 */
[----:B------:R-:W-:Y:S01]  /*3250*/  HGMMA.64x96x16.F32 R24, gdesc[UR4], R24, gsb0 ;  /* 0x01600000041879f0 */ /* 0x000fe20008000818 */
[----:B------:R-:W-:Y:S02]  /*3260*/  VIADD R18, R18, 0x4 ;  /* 0x0000000412127836 */ /* 0x000fe40000000000 */
[----:B------:R-:W-:Y:S02]  /*3270*/  VIADD R10, R8, 0x4 ;  /* 0x00000004080a7836 */ /* 0x000fe40000000000 */
[----:B------:R-:W-:Y:S01]  /*3280*/  IMAD.MOV.U32 R11, RZ, RZ, R9 ;  /* 0x000000ffff0b7224 */ /* 0x000fe200078e0009 */
[----:B------:R-:W-:Y:S02]  /*3290*/  R2UR UR4, R18 ;  /* 0x00000000120472ca */ /* 0x000fe400000e0000 */
[----:B------:R-:W-:Y:S02]  /*32a0*/  R2UR UR6, R10 ;  /* 0x000000000a0672ca */ /* 0x000fe400000e0000 */
[----:B------:R-:W-:-:S02]  /*32b0*/  R2UR UR7, R11 ;  /* 0x000000000b0772ca */ /* 0x000fc400000e0000 */
[----:B------:R-:W-:Y:S02]  /*32c0*/  R2UR UR5, R19 ;  /* 0x00000000130572ca */ /* 0x000fe400000e0000 */
[----:B------:R-:W4:Y:S01]  /*32d0*/  LDL.64 R18, [R1+0x110] ;  /* 0x0001100001127983 */ /* 0x000f220000100a00 */
        /* <DEDUP_REMOVED lines=10> */
[----:B------:R-:W5:Y:S01]  /*3380*/  LDL.64 R20, [R1+0x110] ;  /* 0x0001100001147983 */ /* 0x000f620000100a00 */
[----:B------:R-:W-:Y:S02]  /*3390*/  WARPGROUP.DEPBAR.LE gsb0, 0x0 ;  /* 0x00008000000079c5 */ /* 0x000fe40000010000 */
[----:B------:R-:W-:-:S08]  /*33a0*/  WARPGROUP.ARRIVE ;  /* 0x00000000000079c5 */ /* 0x000fd00000000000 */
[----:B------:R-:W-:Y:S01]  /*33b0*/  HGMMA.64x96x16.F32 R24, gdesc[UR4], R24, gsb0 ;  /* 0x01600000041879f0 */ /* 0x000fe20008000818 */
[----:B--2---:R-:W-:Y:S02]  /*33c0*/  VIADD R12, R12, 0x400 ;  /* 0x000004000c0c7836 */ /* 0x004fe40000000000 */
[----:B------:R-:W-:Y:S02]  /*33d0*/  VIADD R10, R8, 0x300 ;  /* 0x00000300080a7836 */ /* 0x000fe40000000000 */
[----:B------:R-:W-:Y:S01]  /*33e0*/  IMAD.MOV.U32 R11, RZ, RZ, R9 ;  /* 0x000000ffff0b7224 */ /* 0x000fe200078e0009 */
[----:B------:R-:W-:Y:S02]  /*33f0*/  R2UR UR4, R12 ;  /* 0x000000000c0472ca */ /* 0x000fe400000e0000 */
[----:B------:R-:W-:Y:S02]  /*3400*/  R2UR UR6, R10 ;  /* 0x000000000a0672ca */ /* 0x000fe400000e0000 */
[----:B------:R-:W-:-:S02]  /*3410*/  R2UR UR7, R11 ;  /* 0x000000000b0772ca */ /* 0x000fc400000e0000 */
[----:B------:R-:W-:Y:S02]  /*3420*/  R2UR UR5, R13 ;  /* 0x000000000d0572ca */ /* 0x000fe400000e0000 */
[----:B------:R-:W2:Y:S01]  /*3430*/  LDL.64 R12, [R1+0x110] ;  /* 0x00011000010c7983 */ /* 0x000ea20000100a00 */
[----:B------:R-:W-:Y:S02]  /*3440*/  WARPGROUP.DEPBAR.LE gsb0, 0x0 ;  /* 0x00008000000079c5 */ /* 0x000fe40000010000 */
[----:B------:R-:W-:-:S08]  /*3450*/  WARPGROUP.ARRIVE ;  /* 0x00000000000079c5 */ /* 0x000fd00000000000 */
[----:B------:R-:W-:Y:S01]  /*3460*/  HGMMA.64x96x16.F32 R24, gdesc[UR4], R24, gsb0 ;  /* 0x01600000041879f0 */ /* 0x000fe20008000818 */
[----:B---3--:R-:W-:Y:S02]  /*3470*/  VIADD R14, R14, 0x402 ;  /* 0x000004020e0e7836 */ /* 0x008fe40000000000 */
        /* <DEDUP_REMOVED lines=10> */
[----:B----4-:R-:W-:Y:S02]  /*3520*/  VIADD R18, R18, 0x404 ;  /* 0x0000040412127836 */ /* 0x010fe40000000000 */
        /* <DEDUP_REMOVED lines=10> */
[----:B-----5:R-:W-:Y:S02]  /*35d0*/  VIADD R20, R20, 0x406 ;  /* 0x0000040614147836 */ /* 0x020fe40000000000 */
        /* <DEDUP_REMOVED lines=60> */
[----:B------:R-:W-:Y:S01]  /*39a0*/  R2UR UR5, R13 ;  /* 0x000000000d0572ca */ /* 0x000fe200000e0000 */
[----:B------:R-:W0:Y:S01]  /*39b0*/  S2R R72, SR_TID.X ;  /* 0x0000000000487919 */ /* 0x000e220000002100 */
[----:B---3--:R-:W-:Y:S01]  /*39c0*/  VIADD R14, R14, 0xc02 ;  /* 0x00000c020e0e7836 */ /* 0x008fe20000000000 */
[----:B------:R-:W-:Y:S02]  /*39d0*/  WARPGROUP.DEPBAR.LE gsb0, 0x0 ;  /* 0x00008000000079c5 */ /* 0x000fe40000010000 */
[----:B------:R-:W-:-:S08]  /*39e0*/  WARPGROUP.ARRIVE ;  /* 0x00000000000079c5 */ /* 0x000fd00000000000 */
[----:B------:R-:W-:Y:S01]  /*39f0*/  HGMMA.64x96x16.F32 R24, gdesc[UR4], R24, gsb0 ;  /* 0x01600000041879f0 */ /* 0x000fe20008000818 */
[----:B0-----:R-:W-:-:S04]  /*3a00*/  LOP3.LUT R72, R72, 0x7f, RZ, 0xc0, !PT ;  /* 0x0000007f48487812 */ /* 0x001fc800078ec0ff */
[----:B------:R-:W-:Y:S01]  /*3a10*/  ISETP.NE.AND P0, PT, R72, RZ, PT ;  /* 0x000000ff4800720c */ /* 0x000fe20003f05270 */
[----:B------:R-:W-:Y:S02]  /*3a20*/  VIADD R10, R8, 0x902 ;  /* 0x00000902080a7836 */ /* 0x000fe40000000000 */
[----:B------:R-:W-:Y:S01]  /*3a30*/  IMAD.MOV.U32 R11, RZ, RZ, R9 ;  /* 0x000000ffff0b7224 */ /* 0x000fe200078e0009 */
[----:B------:R-:W-:-:S09]  /*3a40*/  R2UR UR4, R14 ;  /* 0x000000000e0472ca */ /* 0x000fd200000e0000 */
[----:B------:R-:W2:Y:S04]  /*3a50*/  @!P0 LDL.64 R72, [R1+0x30] ;  /* 0x0000300001488983 */ /* 0x000ea80000100a00 */
[----:B------:R-:W3:Y:S01]  /*3a60*/  @!P0 LDL R74, [R1+0x218] ;  /* 0x00021800014a8983 */ /* 0x000ee20000100800 */
[----:B------:R-:W-:Y:S02]  /*3a70*/  R2UR UR6, R10 ;  /* 0x000000000a0672ca */ /* 0x000fe400000e0000 */
[----:B------:R-:W-:Y:S02]  /*3a80*/  R2UR UR7, R11 ;  /* 0x000000000b0772ca */ /* 0x000fe400000e0000 */
[----:B------:R-:W-:Y:S01]  /*3a90*/  R2UR UR5, R15 ;  /* 0x000000000f0572ca */ /* 0x000fe200000e0000 */
[----:B------:R-:W-:-:S02]  /*3aa0*/  WARPGROUP.DEPBAR.LE gsb0, 0x0 ;  /* 0x00008000000079c5 */ /* 0x000fc40000010000 */
[----:B------:R-:W-:-:S10]  /*3ab0*/  WARPGROUP.ARRIVE ;  /* 0x00000000000079c5 */ /* 0x000fd40000000000 */
[----:B------:R-:W-:Y:S01]  /*3ac0*/  HGMMA.64x96x16.F32 R24, gdesc[UR4], R24, gsb0 ;  /* 0x01600000041879f0 */ /* 0x000fe20008000818 */
[----:B----4-:R-:W-:Y:S02]  /*3ad0*/  VIADD R18, R18, 0xc04 ;  /* 0x00000c0412127836 */ /* 0x010fe40000000000 */
[----:B------:R-:W-:Y:S02]  /*3ae0*/  VIADD R10, R8, 0x904 ;  /* 0x00000904080a7836 */ /* 0x000fe40000000000 */
[----:B------:R-:W-:Y:S01]  /*3af0*/  IMAD.MOV.U32 R11, RZ, RZ, R9 ;  /* 0x000000ffff0b7224 */ /* 0x000fe200078e0009 */
[----:B------:R-:W-:Y:S02]  /*3b00*/  R2UR UR4, R18 ;  /* 0x00000000120472ca */ /* 0x000fe400000e0000 */
[----:B------:R-:W-:Y:S02]  /*3b10*/  R2UR UR6, R10 ;  /* 0x000000000a0672ca */ /* 0x000fe400000e0000 */
[----:B------:R-:W-:-:S02]  /*3b20*/  R2UR UR7, R11 ;  /* 0x000000000b0772ca */ /* 0x000fc400000e0000 */
[----:B------:R-:W-:Y:S01]  /*3b30*/  R2UR UR5, R19 ;  /* 0x00000000130572ca */ /* 0x000fe200000e0000 */
[----:B------:R-:W-:Y:S01]  /*3b40*/  VIADD R8, R8, 0x906 ;  /* 0x0000090608087836 */ /* 0x000fe20000000000 */
[----:B------:R-:W-:Y:S02]  /*3b50*/  WARPGROUP.DEPBAR.LE gsb0, 0x0 ;  /* 0x00008000000079c5 */ /* 0x000fe40000010000 */
[----:B------:R-:W-:-:S09]  /*3b60*/  WARPGROUP.ARRIVE ;  /* 0x00000000000079c5 */ /* 0x000fd20000000000 */
[----:B------:R-:W-:Y:S01]  /*3b70*/  HGMMA.64x96x16.F32 R24, gdesc[UR4], R24, gsb0 ;  /* 0x01600000041879f0 */ /* 0x000fe20008000818 */
[----:B-----5:R-:W-:Y:S01]  /*3b80*/  VIADD R20, R20, 0xc06 ;  /* 0x00000c0614147836 */ /* 0x020fe20000000000 */
[----:B------:R-:W-:Y:S02]  /*3b90*/  R2UR UR6, R8 ;  /* 0x00000000080672ca */ /* 0x000fe400000e0000 */
[----:B------:R-:W-:Y:S02]  /*3ba0*/  R2UR UR7, R9 ;  /* 0x00000000090772ca */ /* 0x000fe400000e0000 */
[----:B------:R-:W-:Y:S02]  /*3bb0*/  R2UR UR4, R20 ;  /* 0x00000000140472ca */ /* 0x000fe400000e0000 */
[----:B------:R-:W-:Y:S01]  /*3bc0*/  R2UR UR5, R21 ;  /* 0x00000000150572ca */ /* 0x000fe200000e0000 */
[----:B------:R-:W-:Y:S04]  /*3bd0*/  STL [R1+0x90], R0 ;  /* 0x0000900001007387 */ /* 0x000fe80000100800 */
[----:B------:R-:W-:Y:S01]  /*3be0*/  STL [R1+0x90], R0 ;  /* 0x0000900001007387 */ /* 0x000fe20000100800 */
[----:B------:R-:W-:-:S02]  /*3bf0*/  WARPGROUP.DEPBAR.LE gsb0, 0x0 ;  /* 0x00008000000079c5 */ /* 0x000fc40000010000 */
[----:B------:R-:W-:-:S06]  /*3c00*/  WARPGROUP.ARRIVE ;  /* 0x00000000000079c5 */ /* 0x000fcc0000000000 */
[----:B------:R-:W-:Y:S01]  /*3c10*/  HGMMA.64x96x16.F32 R24, gdesc[UR4], R24, gsb0 ;  /* 0x01600000041879f0 */ /* 0x000fe20008000818 */
[----:B--2---:R-:W-:Y:S01]  /*3c20*/  @!P0 MOV R73, R72 ;  /* 0x0000004800498202 */ /* 0x004fe20000000f00 */
[----:B------:R-:W-:Y:S04]  /*3c30*/  STL [R1+0x90], R0 ;  /* 0x0000900001007387 */ /* 0x000fe80000100800 */
[----:B------:R-:W-:Y:S01]  /*3c40*/  STL [R1+0x90], R0 ;  /* 0x0000900001007387 */ /* 0x000fe20000100800 */
[----:B---3--:R-:W-:-:S03]  /*3c50*/  @!P0 IMAD R74, R74, 0x8, R73 ;  /* 0x000000084a4a8824 */ /* 0x008fc600078e0249 */
        /* <DEDUP_REMOVED lines=8> */
[----:B------:R-:W-:Y:S04]  /*3ce0*/  STL [R1+0x90], R0 ;  /* 0x0000900001007387 */ /* 0x000fe80000100800 */
[----:B------:R-:W-:Y:S04]  /*3cf0*/  STL [R1+0x90], R0 ;  /* 0x0000900001007387 */ /* 0x000fe80000100800 */
[----:B------:R-:W-:Y:S04]  /*3d00*/  STL [R1+0x90], R0 ;  /* 0x0000900001007387 */ /* 0x000fe80000100800 */
[----:B------:R-:W-:Y:S04]  /*3d10*/  STL [R1+0x90], R0 ;  /* 0x0000900001007387 */ /* 0x000fe80000100800 */
[----:B------:R-:W-:Y:S01]  /*3d20*/  STL [R1+0x90], R0 ;  /* 0x0000900001007387 */ /* 0x000fe20000100800 */
[----:B------:R-:W-:-:S02]  /*3d30*/  WARPGROUP.DEPBAR.LE gsb0, 0x0 ;  /* 0x00008000000079c5 */ /* 0x000fc40000010000 */
[----:B------:R0:W-:Y:S06]  /*3d40*/  BAR.ARV R204, 0x100 ;  /* 0x000400cc0000751d */ /* 0x0001ec0000002000 */
[----:B------:R1:W-:Y:S01]  /*3d50*/  @!P0 SYNCS.ARRIVE.TRANS64.RED.A1T0 RZ, [R8+URZ], RZ ;  /* 0x000000ff08ff89a7 */ /* 0x0003e2000810043f */
[----:B------:R-:W2:Y:S04]  /*3d60*/  LDL.64 R14, [R1+0x170] ;  /* 0x00017000010e7983 */ /* 0x000ea80000100a00 */
[----:B------:R-:W3:Y:S04]  /*3d70*/  LDL R18, [R194] ;  /* 0x00000000c2127983 */ /* 0x000ee80000100800 */
[----:B-1----:R-:W4:Y:S04]  /*3d80*/  LDL R8, [R194+0x24] ;  /* 0x00002400c2087983 */ /* 0x002f280000100800 */
[----:B------:R-:W5:Y:S04]  /*3d90*/  LDL R19, [R1+0x70] ;  /* 0x0000700001137983 */ /* 0x000f680000100800 */
[----:B------:R-:W5:Y:S04]  /*3da0*/  LDL R10, [R194+0x18] ;  /* 0x00001800c20a7983 */ /* 0x000f680000100800 */
[----:B------:R-:W5:Y:S04]  /*3db0*/  LDL R9, [R194+0x4] ;  /* 0x00000400c2097983 */ /* 0x000f680000100800 */
[----:B------:R-:W5:Y:S04]  /*3dc0*/  LDL R13, [R194+0xc] ;  /* 0x00000c00c20d7983 */ /* 0x000f680000100800 */
[----:B------:R-:W5:Y:S04]  /*3dd0*/  LDL R11, [R194+0x10] ;  /* 0x00001000c20b7983 */ /* 0x000f680000100800 */
[----:B------:R-:W5:Y:S04]  /*3de0*/  LDL R12, [R194+0x14] ;  /* 0x00001400c20c7983 */ /* 0x000f680000100800 */
[----:B--2---:R3:W2:Y:S01]  /*3df0*/  LD.E R14, desc[UR48][R14.64] ;  /* 0x000000300e0e7980 */ /* 0x0046a2000c101900 */
[----:B----4-:R-:W-:-:S03]  /*3e00*/  ISETP.NE.AND P1, PT, R8, 0x1, PT ;  /* 0x000000010800780c */ /* 0x010fc60003f25270 */
[----:B------:R-:W4:Y:S10]  /*3e10*/  LDL R8, [R194+0x8] ;  /* 0x00000800c2087983 */ /* 0x000f340000100800 */
[----:B------:R-:W4:Y:S04]  /*3e20*/  @P1 LDL R20, [R194+0x28] ;  /* 0x00002800c2141983 */ /* 0x000f280000100800 */
[----:B------:R-:W4:Y:S01]  /*3e30*/  @P1 LDL R21, [R194+0x2c] ;  /* 0x00002c00c2151983 */ /* 0x000f220000100800 */
[----:B---3--:R-:W-:Y:S01]  /*3e40*/  SHF.R.S32.HI R15, RZ, 0x1f, R18 ;  /* 0x0000001fff0f7819 */ /* 0x008fe20000011412 */
[----:B------:R-:W-:Y:S01]  /*3e50*/  UMOV UR4, 0xffffffa0 ;  /* 0xffffffa000047882 */ /* 0x000fe20000000000 */
[----:B-----5:R-:W-:Y:S01]  /*3e60*/  ISETP.GE.AND P2, PT, R10, 0x1, PT ;  /* 0x000000010a00780c */ /* 0x020fe20003f46270 */
[----:B------:R-:W-:Y:S01]  /*3e70*/  UIMAD UR4, UR47, UR4, 0x60 ;  /* 0x000000602f0474a4 */ /* 0x000fe2000f8e0204 */
[----:B------:R-:W-:Y:S01]  /*3e80*/  LOP3.LUT R13, RZ, R13, RZ, 0x33, !PT ;  /* 0x0000000dff0d7212 */ /* 0x000fe200078e33ff */
[----:B------:R-:W-:Y:S01]  /*3e90*/  BSSY B0, `(.L_x_11281) ;  /* 0x00000a8000007945 */ /* 0x000fe20003800000 */
[----:B--2---:R-:W-:Y:S01]  /*3ea0*/  FMUL.FTZ R109, R25, R14 ;  /* 0x0000000e196d7220 */ /* 0x004fe20000410000 */
[----:B------:R-:W-:Y:S01]  /*3eb0*/  LEA.HI R25, R15, R18, RZ, 0x7 ;  /* 0x000000120f197211 */ /* 0x000fe200078f38ff */
[----:B------:R-:W-:-:S03]  /*3ec0*/  FMUL.FTZ R97, R27, R14 ;  /* 0x0000000e1b617220 */ /* 0x000fc60000410000 */
[----:B------:R-:W-:Y:S01]  /*3ed0*/  LOP3.LUT R27, R25, 0xffffff80, RZ, 0xc0, !PT ;  /* 0xffffff80191b7812 */ /* 0x000fe200078ec0ff */
[----:B------:R-:W-:-:S04]  /*3ee0*/  FMUL.FTZ R157, R26, R14 ;  /* 0x0000000e1a9d7220 */ /* 0x000fc80000410000 */
[----:B------:R-:W-:Y:S02]  /*3ef0*/  IMAD.IADD R27, R18, 0x1, -R27 ;  /* 0x00000001121b7824 */ /* 0x000fe400078e0a1b */
[----:B------:R-:W-:Y:S01]  /*3f00*/  FMUL.FTZ R99, R29, R14 ;  /* 0x0000000e1d637220 */ /* 0x000fe20000410000 */
[----:B------:R-:W-:Y:S02]  /*3f10*/  LEA.HI R29, R15, R18, RZ, 0x2 ;  /* 0x000000120f1d7211 */ /* 0x000fe400078f10ff */
[----:B------:R-:W-:Y:S01]  /*3f20*/  SHF.R.S32.HI R26, RZ, 0x1f, R27 ;  /* 0x0000001fff1a7819 */ /* 0x000fe2000001141b */
[-C--:B------:R-:W-:Y:S01]  /*3f30*/  FMUL.FTZ R105, R28, R14.reuse ;  /* 0x0000000e1c697220 */ /* 0x080fe20000410000 */
[----:B------:R-:W-:Y:S02]  /*3f40*/  LOP3.LUT R29, R29, 0xfffffffc, RZ, 0xc0, !PT ;  /* 0xfffffffc1d1d7812 */ /* 0x000fe400078ec0ff */
[----:B------:R-:W-:Y:S01]  /*3f50*/  LEA.HI R28, R26, R27, RZ, 0x2 ;  /* 0x0000001b1a1c7211 */ /* 0x000fe200078f10ff */
[----:B------:R-:W-:-:S03]  /*3f60*/  FMUL.FTZ R159, R30, R14 ;  /* 0x0000000e1e9f7220 */ /* 0x000fc60000410000 */
[--C-:B------:R-:W-:Y:S02]  /*3f70*/  SHF.R.S32.HI R15, RZ, 0x2, R28.reuse ;  /* 0x00000002ff0f7819 */ /* 0x100fe4000001141c */
[----:B------:R-:W-:Y:S01]  /*3f80*/  SHF.R.S32.HI R30, RZ, 0x1f, R28 ;  /* 0x0000001fff1e7819 */ /* 0x000fe2000001141c */
[----:B------:R-:W-:Y:S01]  /*3f90*/  IMAD.IADD R29, R18, 0x1, -R29 ;  /* 0x00000001121d7824 */ /* 0x000fe200078e0a1d */
[----:B------:R-:W-:Y:S02]  /*3fa0*/  SHF.R.S32.HI R18, RZ, 0x7, R25 ;  /* 0x00000007ff127819 */ /* 0x000fe40000011419 */
[----:B------:R-:W-:Y:S02]  /*3fb0*/  LEA.HI R30, R30, R15, RZ, 0x3 ;  /* 0x0000000f1e1e7211 */ /* 0x000fe400078f18ff */
[----:B------:R-:W-:Y:S02]  /*3fc0*/  LEA.HI R26, R26, R27, RZ, 0x5 ;  /* 0x0000001b1a1a7211 */ /* 0x000fe400078f28ff */
[----:B------:R-:W-:-:S02]  /*3fd0*/  LOP3.LUT R30, R30, 0xfffffff8, RZ, 0xc0, !PT ;  /* 0xfffffff81e1e7812 */ /* 0x000fc400078ec0ff */
[----:B------:R-:W-:Y:S02]  /*3fe0*/  LEA.HI R25, R25, R18, RZ, 0x1 ;  /* 0x0000001219197211 */ /* 0x000fe400078f08ff */
[----:B------:R-:W-:Y:S01]  /*3ff0*/  SHF.R.S32.HI R26, RZ, 0x5, R26 ;  /* 0x00000005ff1a7819 */ /* 0x000fe2000001141a */
[----:B------:R-:W-:Y:S01]  /*4000*/  IMAD.IADD R30, R15, 0x1, -R30 ;  /* 0x000000010f1e7824 */ /* 0x000fe200078e0a1e */
[----:B------:R-:W-:Y:S02]  /*4010*/  LOP3.LUT R25, R25, 0x3fffffe, RZ, 0xc0, !PT ;  /* 0x03fffffe19197812 */ /* 0x000fe400078ec0ff */
[----:B------:R-:W-:Y:S01]  /*4020*/  LEA.HI R15, R29, R29, RZ, 0x1 ;  /* 0x0000001d1d0f7211 */ /* 0x000fe200078f08ff */
[----:B------:R-:W-:Y:S02]  /*4030*/  IMAD R19, R19, 0x8, R26 ;  /* 0x0000000813137824 */ /* 0x000fe400078e021a */
[----:B------:R-:W-:Y:S01]  /*4040*/  IMAD.IADD R25, R18, 0x1, -R25 ;  /* 0x0000000112197824 */ /* 0x000fe200078e0a19 */
[----:B------:R-:W-:Y:S01]  /*4050*/  LOP3.LUT R18, R15, 0x1ffffffe, RZ, 0xc0, !PT ;  /* 0x1ffffffe0f127812 */ /* 0x000fe200078ec0ff */
[----:B------:R-:W-:-:S04]  /*4060*/  IMAD.U32 R30, R19, 0x10, R30 ;  /* 0x00000010131e7824 */ /* 0x000fc800078e001e */
[----:B------:R-:W-:Y:S02]  /*4070*/  IMAD.IADD R18, R29, 0x1, -R18 ;  /* 0x000000011d127824 */ /* 0x000fe400078e0a12 */
[----:B------:R-:W-:-:S04]  /*4080*/  IMAD R25, R25, 0x40, R30 ;  /* 0x0000004019197824 */ /* 0x000fc800078e021e */
[----:B------:R-:W-:-:S04]  /*4090*/  IMAD R25, R18, 0x8, R25 ;  /* 0x0000000812197824 */ /* 0x000fc800078e0219 */
[----:B----4-:R-:W-:-:S05]  /*40a0*/  @P1 IMAD.HI.U32 R20, R25, R20, RZ ;  /* 0x0000001419141227 */ /* 0x010fca00078e00ff */
[----:B------:R-:W-:Y:S01]  /*40b0*/  @P1 SHF.R.U32.HI R25, RZ, R21, R20 ;  /* 0x00000015ff191219 */ /* 0x000fe20000011614 */
[----:B------:R-:W-:Y:S01]  /*40c0*/  IMAD.U32 R15, RZ, RZ, UR47 ;  /* 0x0000002fff0f7e24 */ /* 0x000fe2000f8e00ff */
[----:B------:R-:W-:-:S03]  /*40d0*/  LOP3.LUT R28, R28, 0x7ffffffc, RZ, 0xc0, !PT ;  /* 0x7ffffffc1c1c7812 */ /* 0x000fc600078ec0ff */
[----:B------:R-:W1:Y:S01]  /*40e0*/  SHFL.IDX PT, R18, R25, RZ, 0x1c1f ;  /* 0x001c1fff19127589 */ /* 0x000e6200000e0000 */
[----:B------:R-:W-:Y:S02]  /*40f0*/  IMAD R15, R15, -0x60, R8 ;  /* 0xffffffa00f0f7824 */ /* 0x000fe400078e0208 */
        /* <DEDUP_REMOVED lines=42> */
[----:B------:R-:W-:-:S02]  /*43a0*/  IMAD.IADD R28, R27, 0x1, -R28 ;  /* 0x000000011b1c7824 */ /* 0x000fc400078e0a1c */
[C---:B------:R-:W-:Y:S01]  /*43b0*/  VIADD R19, R15.reuse, 0x61 ;  /* 0x000000610f137836 */ /* 0x040fe20000000000 */
[----:B------:R-:W2:Y:S03]  /*43c0*/  MUFU.TANH R24, R24 ;  /* 0x0000001800187308 */ /* 0x000ea60000002400 */
[----:B------:R-:W-:Y:S02]  /*43d0*/  IMAD R14, R28, -0x2, R19 ;  /* 0xfffffffe1c0e7824 */ /* 0x000fe400078e0213 */
[----:B------:R-:W-:-:S03]  /*43e0*/  VIADD R15, R15, 0x60 ;  /* 0x000000600f0f7836 */ /* 0x000fc60000000000 */
[----:B------:R-:W3:Y:S01]  /*43f0*/  MUFU.TANH R109, R109 ;  /* 0x0000006d006d7308 */ /* 0x000ee20000002400 */
[----:B------:R-:W-:Y:S02]  /*4400*/  IMAD.IADD R14, R14, 0x1, -R9 ;  /* 0x000000010e0e7824 */ /* 0x000fe400078e0a09 */
[----:B------:R-:W-:-:S05]  /*4410*/  IMAD.U32 R21, RZ, RZ, UR4 ;  /* 0x00000004ff157e24 */ /* 0x000fca000f8e00ff */
[----:B------:R-:W4:Y:S01]  /*4420*/  MUFU.TANH R157, R157 ;  /* 0x0000009d009d7308 */ /* 0x000f220000002400 */
        /* <DEDUP_REMOVED lines=48> */
[----:B------:R-:W-:Y:S02]  /*4730*/  IMAD R28, R28, -0x2, R21 ;  /* 0xfffffffe1c1c7824 */ /* 0x000fe400078e0215 */
[----:B------:R-:W-:Y:S01]  /*4740*/  VIADD R21, R12, UR4 ;  /* 0x000000040c157c36 */ /* 0x000fe20008000000 */
[----:B-1----:R-:W-:Y:S01]  /*4750*/  VIADDMNMX R11, R18, R20, R15, PT ;  /* 0x00000014120b7246 */ /* 0x002fe2000380010f */
        /* <DEDUP_REMOVED lines=14> */
.L_x_11286:
[----:B------:R-:W-:Y:S05]  /*4840*/  BSYNC B2 ;  /* 0x0000000000027941 */ /* 0x000fea0003800000 */
.L_x_11285:
[----:B------:R-:W-:Y:S01]  /*4850*/  LOP3.LUT R13, RZ, R13, RZ, 0x33, !PT ;  /* 0x0000000dff0d7212 */ /* 0x000fe200078e33ff */
[----:B------:R-:W-:Y:S06]  /*4860*/  BRA `(.L_x_11287) ;  /* 0x0000000000187947 */ /* 0x000fec0003800000 */
.L_x_11284:
[----:B------:R-:W-:-:S13]  /*4870*/  ISETP.NE.AND P1, PT, R10, 0x1, PT ;  /* 0x000000010a00780c */ /* 0x000fda0003f25270 */
[----:B------:R-:W-:Y:S05]  /*4880*/  @!P1 BRA `(.L_x_11287) ;  /* 0x0000000000109947 */ /* 0x000fea0003800000 */
[----:B------:R-:W2:Y:S04]  /*4890*/  LDL R14, [R194+0x1c] ;  /* 0x00001c00c20e7983 */ /* 0x000ea80000100800 */
[----:B------:R-:W3:Y:S01]  /*48a0*/  LDL R18, [R194+0x20] ;  /* 0x00002000c2127983 */ /* 0x000ee20000100800 */
[----:B--2---:R-:W-:-:S05]  /*48b0*/  IMAD.HI.U32 R13, R13, R14, RZ ;  /* 0x0000000e0d0d7227 */ /* 0x004fca00078e00ff */
[----:B---3--:R-:W-:-:S07]  /*48c0*/  SHF.R.U32.HI R13, RZ, R18, R13 ;  /* 0x00000012ff0d7219 */ /* 0x008fce000001160d */
.L_x_11287:
[----:B------:R-:W-:Y:S05]  /*48d0*/  BSYNC B1 ;  /* 0x0000000000017941 */ /* 0x000fea0003800000 */
.L_x_11283:
[----:B------:R-:W-:-:S05]  /*48e0*/  IMAD R13, R10, R13, R28 ;  /* 0x0000000d0a0d7224 */ /* 0x000fca00078e021c */
[----:B------:R-:W-:Y:S02]  /*48f0*/  VIMNMX R12, R12, R13, !PT ;  /* 0x0000000d0c0c7248 */ /* 0x000fe40007fe0100 */
[----:B------:R-:W-:-:S07]  /*4900*/  VIADDMNMX R11, R13, R10, R11, PT ;  /* 0x0000000a0d0b7246 */ /* 0x000fce000380010b */
.L_x_11282:
[----:B------:R-:W-:Y:S05]  /*4910*/  BSYNC B0 ;  /* 0x0000000000007941 */ /* 0x000fea0003800000 */
.L_x_11281:
[C---:B------:R-:W-:Y:S01]  /*4920*/  ISETP.GE.AND P1, PT, R21.reuse, 0x2, PT ;  /* 0x000000021500780c */ /* 0x040fe20003f26270 */
[----:B------:R-:W1:Y:S01]  /*4930*/  SHFL.IDX PT, R14, R25, 0x1, 0x1c1f ;  /* 0x003c1f00190e7f89 */ /* 0x000e6200000e0000 */
        /* <DEDUP_REMOVED lines=11> */
[----:B0-----:R-:W-:-:S02]  /*49f0*/  FSEL R99, R99, -INF , !P3 ;  /* 0xff80000063637808 */ /* 0x001fc40005800000 */
        /* <DEDUP_REMOVED lines=101> */
[----:B-1----:R-:W-:-:S03]  /*5050*/  IMAD.IADD R12, R19, 0x1, R14 ;  /* 0x00000001130c7824 */ /* 0x002fc600078e020e */
        /* <DEDUP_REMOVED lines=17> */
.L_x_11293:
[----:B------:R-:W-:Y:S05]  /*5170*/  BSYNC B2 ;  /* 0x0000000000027941 */ /* 0x000fea0003800000 */
.L_x_11292:
[----:B------:R-:W-:Y:S01]  /*5180*/  LOP3.LUT R9, RZ, R9, RZ, 0x33, !PT ;  /* 0x00000009ff097212 */ /* 0x000fe200078e33ff */
[----:B------:R-:W-:Y:S06]  /*5190*/  BRA `(.L_x_11294) ;  /* 0x0000000000187947 */ /* 0x000fec0003800000 */
.L_x_11291:
[----:B------:R-:W-:-:S13]  /*51a0*/  ISETP.NE.AND P6, PT, R10, 0x1, PT ;  /* 0x000000010a00780c */ /* 0x000fda0003fc5270 */
[----:B------:R-:W-:Y:S05]  /*51b0*/  @!P6 BRA `(.L_x_11294) ;  /* 0x000000000010e947 */ /* 0x000fea0003800000 */
[----:B------:R-:W2:Y:S04]  /*51c0*/  LDL R8, [R194+0x1c] ;  /* 0x00001c00c2087983 */ /* 0x000ea80000100800 */
[----:B------:R-:W3:Y:S01]  /*51d0*/  LDL R14, [R194+0x20] ;  /* 0x00002000c20e7983 */ /* 0x000ee20000100800 */
[----:B--2---:R-:W-:-:S05]  /*51e0*/  IMAD.HI.U32 R9, R9, R8, RZ ;  /* 0x0000000809097227 */ /* 0x004fca00078e00ff */
[----:B---3--:R-:W-:-:S07]  /*51f0*/  SHF.R.U32.HI R9, RZ, R14, R9 ;  /* 0x0000000eff097219 */ /* 0x008fce0000011609 */
.L_x_11294:
[----:B------:R-:W-:Y:S05]  /*5200*/  BSYNC B1 ;  /* 0x0000000000017941 */ /* 0x000fea0003800000 */
.L_x_11290:
[----:B------:R-:W-:-:S05]  /*5210*/  IMAD R9, R10, R9, R28 ;  /* 0x000000090a097224 */ /* 0x000fca00078e021c */
[----:B------:R-:W-:Y:S02]  /*5220*/  VIADDMNMX R11, R9, R10, R11, PT ;  /* 0x0000000a090b7246 */ /* 0x000fe4000380010b */
[----:B------:R-:W-:-:S07]  /*5230*/  VIMNMX R12, R12, R9, !PT ;  /* 0x000000090c0c7248 */ /* 0x000fce0007fe0100 */
.L_x_11289:
[----:B------:R-:W-:Y:S05]  /*5240*/  BSYNC B0 ;  /* 0x0000000000007941 */ /* 0x000fea0003800000 */
.L_x_11288:
[C---:B------:R-:W-:Y:S01]  /*5250*/  ISETP.GT.AND P1, PT, R12.reuse, 0x1, !P1 ;  /* 0x000000010c00780c */ /* 0x040fe20004f24270 */
[----:B------:R-:W2:Y:S01]  /*5260*/  LDL R220, [R1+0x2b8] ;  /* 0x0002b80001dc7983 */ /* 0x000ea20000100800 */
[----:B------:R-:W-:Y:S02]  /*5270*/  ISETP.GT.AND P2, PT, R12, 0x8, !P2 ;  /* 0x000000080c00780c */ /* 0x000fe40005744270 */
[C---:B------:R-:W-:Y:S01]  /*5280*/  ISETP.LT.OR P1, PT, R11.reuse, 0x2, P1 ;  /* 0x000000020b00780c */ /* 0x040fe20000f21670 */
[----:B------:R-:W3:Y:S01]  /*5290*/  LDL R15, [R1+0x460] ;  /* 0x00046000010f7983 */ /* 0x000ee20000100800 */
[----:B------:R-:W-:Y:S02]  /*52a0*/  ISETP.LT.OR P2, PT, R11, 0x9, P2 ;  /* 0x000000090b00780c */ /* 0x000fe40001741670 */
[----:B------:R-:W-:Y:S01]  /*52b0*/  FSEL R97, R97, -INF , !P1 ;  /* 0xff80000061617808 */ /* 0x000fe20004800000 */
[----:B------:R-:W4:Y:S01]  /*52c0*/  LDL R156, [R1+0x2ac] ;  /* 0x0002ac00019c7983 */ /* 0x000f220000100800 */
[----:B------:R-:W-:-:S02]  /*52d0*/  ISETP.NE.AND P1, PT, R18, RZ, PT ;  /* 0x000000ff1200720c */ /* 0x000fc40003f25270 */
[----:B------:R-:W-:Y:S01]  /*52e0*/  FSEL R159, R159, -INF , !P2 ;  /* 0xff8000009f9f7808 */ /* 0x000fe20005000000 */
[----:B------:R-:W5:Y:S01]  /*52f0*/  LDL R18, [R1+0x33c] ;  /* 0x00033c0001127983 */ /* 0x000f620000100800 */
[----:B------:R-:W-:Y:S02]  /*5300*/  ISETP.GT.AND P1, PT, R12, 0x9, !P1 ;  /* 0x000000090c00780c */ /* 0x000fe40004f24270 */
[----:B------:R-:W-:Y:S01]  /*5310*/  ISETP.NE.AND P2, PT, R29, RZ, PT ;  /* 0x000000ff1d00720c */ /* 0x000fe20003f45270 */
[----:B------:R-:W4:Y:S01]  /*5320*/  LDL R158, [R1+0x2b0] ;  /* 0x0002b000019e7983 */ /* 0x000f220000100800 */
[----:B------:R-:W-:Y:S02]  /*5330*/  ISETP.LT.OR P1, PT, R11, 0xa, P1 ;  /* 0x0000000a0b00780c */ /* 0x000fe40000f21670 */
[----:B------:R-:W-:Y:S01]  /*5340*/  ISETP.NE.AND P6, PT, R30, RZ, PT ;  /* 0x000000ff1e00720c */ /* 0x000fe20003fc5270 */
[----:B------:R-:W4:Y:S01]  /*5350*/  LDL R160, [R1+0x2b4] ;  /* 0x0002b40001a07983 */ /* 0x000f220000100800 */
[----:B------:R-:W-:-:S02]  /*5360*/  FSEL R91, R91, -INF , !P1 ;  /* 0xff8000005b5b7808 */ /* 0x000fc40004800000 */
[----:B------:R-:W-:Y:S01]  /*5370*/  ISETP.NE.AND P1, PT, R26, RZ, PT ;  /* 0x000000ff1a00720c */ /* 0x000fe20003f25270 */
[----:B------:R-:W4:Y:S01]  /*5380*/  LDL R19, [R1+0x2bc] ;  /* 0x0002bc0001137983 */ /* 0x000f220000100800 */
[----:B------:R-:W-:Y:S02]  /*5390*/  FMNMX.FTZ R10, R113, R109, !PT ;  /* 0x0000006d710a7209 */ /* 0x000fe40007810000 */
[----:B------:R-:W-:Y:S01]  /*53a0*/  ISETP.GT.AND P1, PT, R12, 0x10, !P1 ;  /* 0x000000100c00780c */ /* 0x000fe20004f24270 */
[----:B------:R-:W4:Y:S01]  /*53b0*/  LDL R25, [R1+0x2c4] ;  /* 0x0002c40001197983 */ /* 0x000f220000100800 */
[----:B------:R-:W-:Y:S02]  /*53c0*/  FMNMX.FTZ R10, R105, R10, !PT ;  /* 0x0000000a690a7209 */ /* 0x000fe40007810000 */
[----:B------:R-:W-:Y:S01]  /*53d0*/  ISETP.LT.OR P1, PT, R11, 0x11, P1 ;  /* 0x000000110b00780c */ /* 0x000fe20000f21670 */
[----:B------:R-:W4:Y:S01]  /*53e0*/  LDL R20, [R1+0x374] ;  /* 0x0003740001147983 */ /* 0x000f220000100800 */
[----:B------:R-:W-:-:S02]  /*53f0*/  FMNMX.FTZ R10, R99, R10, !PT ;  /* 0x0000000a630a7209 */ /* 0x000fc40007810000 */
[----:B------:R-:W-:Y:S01]  /*5400*/  FSEL R164, R164, -INF , !P1 ;  /* 0xff800000a4a47808 */ /* 0x000fe20004800000 */
[----:B------:R-:W4:Y:S01]  /*5410*/  LDL R87, [R1+0x218] ;  /* 0x0002180001577983 */ /* 0x000f220000100800 */
[----:B------:R-:W-:Y:S02]  /*5420*/  ISETP.NE.AND P1, PT, R27, RZ, PT ;  /* 0x000000ff1b00720c */ /* 0x000fe40003f25270 */
[C---:B------:R-:W-:Y:S01]  /*5430*/  ISETP.GT.AND P3, PT, R12.reuse, 0x50, !P3 ;  /* 0x000000500c00780c */ /* 0x040fe20005f64270 */
[----:B------:R-:W4:Y:S01]  /*5440*/  LDL R152, [R1+0x2a4] ;  /* 0x0002a40001987983 */ /* 0x000f220000100800 */
[C---:B------:R-:W-:Y:S02]  /*5450*/  ISETP.GT.AND P1, PT, R12.reuse, 0x11, !P1 ;  /* 0x000000110c00780c */ /* 0x040fe40004f24270 */
[----:B------:R-:W-:Y:S01]  /*5460*/  ISETP.GT.AND P4, PT, R12, 0x51, !P4 ;  /* 0x000000510c00780c */ /* 0x000fe20006784270 */
[----:B------:R-:W4:Y:S01]  /*5470*/  LDL R154, [R1+0x2a8] ;  /* 0x0002a800019a7983 */ /* 0x000f220000100800 */
[----:B------:R-:W-:-:S02]  /*5480*/  ISETP.LT.OR P1, PT, R11, 0x12, P1 ;  /* 0x000000120b00780c */ /* 0x000fc40000f21670 */
[----:B------:R-:W-:Y:S01]  /*5490*/  ISETP.LT.OR P3, PT, R11, 0x51, P3 ;  /* 0x000000510b00780c */ /* 0x000fe20001f61670 */
[----:B------:R-:W4:Y:S01]  /*54a0*/  LDL R89, [R1+0x230] ;  /* 0x0002300001597983 */ /* 0x000f220000100800 */
[----:B------:R-:W-:Y:S02]  /*54b0*/  FSEL R174, R174, -INF , !P1 ;  /* 0xff800000aeae7808 */ /* 0x000fe40004800000 */
[----:B------:R-:W-:Y:S01]  /*54c0*/  ISETP.GT.AND P1, PT, R12, 0x18, !P2 ;  /* 0x000000180c00780c */ /* 0x000fe20005724270 */
[----:B------:R-:W4:Y:S01]  /*54d0*/  LDL R111, [R1+0x234] ;  /* 0x00023400016f7983 */ /* 0x000f220000100800 */
[----:B------:R-:W-:Y:S02]  /*54e0*/  ISETP.NE.AND P2, PT, R13, RZ, PT ;  /* 0x000000ff0d00720c */ /* 0x000fe40003f45270 */
[----:B------:R-:W-:Y:S01]  /*54f0*/  ISETP.LT.OR P1, PT, R11, 0x19, P1 ;  /* 0x000000190b00780c */ /* 0x000fe20000f21670 */
[----:B------:R-:W4:Y:S01]  /*5500*/  LDL R115, [R1+0x238] ;  /* 0x0002380001737983 */ /* 0x000f220000100800 */
[----:B------:R-:W-:-:S02]  /*5510*/  FMNMX.FTZ R13, R161, R10, !PT ;  /* 0x0000000aa10d7209 */ /* 0x000fc40007810000 */
[----:B------:R-:W-:Y:S01]  /*5520*/  FSEL R175, R175, -INF , !P1 ;  /* 0xff800000afaf7808 */ /* 0x000fe20004800000 */
[----:B------:R-:W4:Y:S01]  /*5530*/  LDL R117, [R1+0x23c] ;  /* 0x00023c0001757983 */ /* 0x000f220000100800 */
[----:B------:R-:W-:Y:S02]  /*5540*/  ISETP.GT.AND P1, PT, R12, 0x19, !P6 ;  /* 0x000000190c00780c */ /* 0x000fe40007724270 */
[----:B------:R-:W-:Y:S01]  /*5550*/  ISETP.NE.AND P6, PT, R40, RZ, PT ;  /* 0x000000ff2800720c */ /* 0x000fe20003fc5270 */
[----:B------:R-:W4:Y:S01]  /*5560*/  LDL R93, [R1+0x240] ;  /* 0x00024000015d7983 */ /* 0x000f220000100800 */
[----:B------:R-:W-:Y:S02]  /*5570*/  ISETP.LT.OR P1, PT, R11, 0x1a, P1 ;  /* 0x0000001a0b00780c */ /* 0x000fe40000f21670 */
[----:B------:R-:W-:Y:S01]  /*5580*/  ISETP.GT.AND P5, PT, R12, 0x58, !P5 ;  /* 0x000000580c00780c */ /* 0x000fe20006fa4270 */
[----:B------:R-:W4:Y:S01]  /*5590*/  LDL R119, [R1+0x244] ;  /* 0x0002440001777983 */ /* 0x000f220000100800 */
[----:B------:R-:W-:-:S02]  /*55a0*/  FSEL R228, R228, -INF , !P1 ;  /* 0xff800000e4e47808 */ /* 0x000fc40004800000 */
[----:B------:R-:W-:Y:S01]  /*55b0*/  ISETP.NE.AND P1, PT, R31, RZ, PT ;  /* 0x000000ff1f00720c */ /* 0x000fe20003f25270 */
[----:B------:R-:W4:Y:S01]  /*55c0*/  LDL R121, [R1+0x248] ;  /* 0x0002480001797983 */ /* 0x000f220000100800 */
[C---:B------:R-:W-:Y:S02]  /*55d0*/  ISETP.LT.OR P4, PT, R11.reuse, 0x52, P4 ;  /* 0x000000520b00780c */ /* 0x040fe40002781670 */
[----:B------:R-:W-:Y:S01]  /*55e0*/  ISETP.GT.AND P1, PT, R12, 0x20, !P1 ;  /* 0x000000200c00780c */ /* 0x000fe20004f24270 */
[----:B------:R-:W4:Y:S01]  /*55f0*/  LDL R123, [R1+0x24c] ;  /* 0x00024c00017b7983 */ /* 0x000f220000100800 */
[----:B------:R-:W-:Y:S02]  /*5600*/  FSEL R170, R170, -INF , !P3 ;  /* 0xff800000aaaa7808 */ /* 0x000fe40005800000 */
[C---:B------:R-:W-:Y:S01]  /*5610*/  ISETP.LT.OR P1, PT, R11.reuse, 0x21, P1 ;  /* 0x000000210b00780c */ /* 0x040fe20000f21670 */
[----:B------:R-:W4:Y:S01]  /*5620*/  LDL R95, [R1+0x250] ;  /* 0x00025000015f7983 */ /* 0x000f220000100800 */
[----:B------:R-:W-:-:S02]  /*5630*/  ISETP.LT.OR P5, PT, R11, 0x59, P5 ;  /* 0x000000590b00780c */ /* 0x000fc40002fa1670 */
[----:B------:R-:W-:Y:S01]  /*5640*/  FSEL R181, R181, -INF , !P1 ;  /* 0xff800000b5b57808 */ /* 0x000fe20004800000 */
[----:B------:R-:W4:Y:S01]  /*5650*/  LDL R125, [R1+0x254] ;  /* 0x00025400017d7983 */ /* 0x000f220000100800 */
[----:B------:R-:W-:Y:S02]  /*5660*/  ISETP.NE.AND P1, PT, R32, RZ, PT ;  /* 0x000000ff2000720c */ /* 0x000fe40003f25270 */
[----:B------:R-:W-:Y:S01]  /*5670*/  FSEL R171, R171, -INF , !P4 ;  /* 0xff800000abab7808 */ /* 0x000fe20006000000 */
[----:B------:R-:W4:Y:S01]  /*5680*/  LDL R127, [R1+0x258] ;  /* 0x00025800017f7983 */ /* 0x000f220000100800 */
[----:B------:R-:W-:Y:S02]  /*5690*/  ISETP.GT.AND P1, PT, R12, 0x21, !P1 ;  /* 0x000000210c00780c */ /* 0x000fe40004f24270 */
[----:B------:R-:W-:Y:S01]  /*56a0*/  FSEL R172, R172, -INF , !P5 ;  /* 0xff800000acac7808 */ /* 0x000fe20006800000 */
[----:B------:R-:W4:Y:S01]  /*56b0*/  LDL R129, [R1+0x25c] ;  /* 0x00025c0001817983 */ /* 0x000f220000100800 */
[----:B------:R-:W-:-:S03]  /*56c0*/  ISETP.LT.OR P1, PT, R11, 0x22, P1 ;  /* 0x000000220b00780c */ /* 0x000fc60000f21670 */
[----:B------:R-:W4:Y:S01]  /*56d0*/  LDL R101, [R1+0x260] ;  /* 0x0002600001657983 */ /* 0x000f220000100800 */
[----:B------:R-:W-:Y:S02]  /*56e0*/  FSEL R182, R182, -INF , !P1 ;  /* 0xff800000b6b67808 */ /* 0x000fe40004800000 */
[----:B------:R-:W-:Y:S01]  /*56f0*/  ISETP.NE.AND P1, PT, R33, RZ, PT ;  /* 0x000000ff2100720c */ /* 0x000fe20003f25270 */
[----:B------:R-:W4:Y:S03]  /*5700*/  LDL R131, [R1+0x264] ;  /* 0x0002640001837983 */ /* 0x000f260000100800 */
[----:B------:R-:W-:Y:S01]  /*5710*/  ISETP.GT.AND P1, PT, R12, 0x28, !P1 ;  /* 0x000000280c00780c */ /* 0x000fe20004f24270 */
[----:B------:R-:W4:Y:S03]  /*5720*/  LDL R133, [R1+0x268] ;  /* 0x0002680001857983 */ /* 0x000f260000100800 */
[----:B------:R-:W-:Y:S01]  /*5730*/  ISETP.LT.OR P1, PT, R11, 0x29, P1 ;  /* 0x000000290b00780c */ /* 0x000fe20000f21670 */
[----:B------:R-:W4:Y:S03]  /*5740*/  LDL R135, [R1+0x26c] ;  /* 0x00026c0001877983 */ /* 0x000f260000100800 */
[----:B------:R-:W-:Y:S01]  /*5750*/  FSEL R183, R183, -INF , !P1 ;  /* 0xff800000b7b77808 */ /* 0x000fe20004800000 */
[----:B------:R-:W4:Y:S01]  /*5760*/  LDL R103, [R1+0x270] ;  /* 0x0002700001677983 */ /* 0x000f220000100800 */
[----:B------:R-:W-:-:S03]  /*5770*/  ISETP.NE.AND P1, PT, R34, RZ, PT ;  /* 0x000000ff2200720c */ /* 0x000fc60003f25270 */
[----:B------:R-:W4:Y:S01]  /*5780*/  LDL R128, [R1+0x274] ;  /* 0x0002740001807983 */ /* 0x000f220000100800 */
[----:B------:R-:W-:-:S03]  /*5790*/  ISETP.GT.AND P1, PT, R12, 0x29, !P1 ;  /* 0x000000290c00780c */ /* 0x000fc60004f24270 */
        /* <DEDUP_REMOVED lines=42> */
[----:B------:R-:W-:-:S02]  /*5a40*/  ISETP.GT.AND P1, PT, R12, RZ, !P2 ;  /* 0x000000ff0c00720c */ /* 0x000fc40005724270 */
[----:B------:R-:W-:Y:S01]  /*5a50*/  ISETP.NE.AND P2, PT, R42, RZ, PT ;  /* 0x000000ff2a00720c */ /* 0x000fe20003f45270 */
[----:B------:R-:W4:Y:S01]  /*5a60*/  LDL R45, [R1+0x2ec] ;  /* 0x0002ec00012d7983 */ /* 0x000f220000100800 */
[----:B------:R-:W-:Y:S02]  /*5a70*/  ISETP.LT.OR P1, PT, R11, 0x1, P1 ;  /* 0x000000010b00780c */ /* 0x000fe40000f21670 */
[C---:B------:R-:W-:Y:S01]  /*5a80*/  ISETP.GT.AND P2, PT, R12.reuse, 0x49, !P2 ;  /* 0x000000490c00780c */ /* 0x040fe20005744270 */
[----:B------:R-:W4:Y:S01]  /*5a90*/  LDL R47, [R1+0x2f0] ;  /* 0x0002f000012f7983 */ /* 0x000f220000100800 */
[----:B------:R-:W-:Y:S02]  /*5aa0*/  FSEL R157, R157, -INF , !P1 ;  /* 0xff8000009d9d7808 */ /* 0x000fe40004800000 */
        /* <DEDUP_REMOVED lines=8> */
[----:B------:R-:W-:Y:S02]  /*5b30*/  FMNMX.FTZ R9, R91, R8, !PT ;  /* 0x000000085b097209 */ /* 0x000fe40007810000 */
[----:B------:R-:W-:Y:S01]  /*5b40*/  FMNMX.FTZ R8, R162, R13, !PT ;  /* 0x0000000da2087209 */ /* 0x000fe20007810000 */
[----:B------:R-:W4:Y:S01]  /*5b50*/  LDL R55, [R1+0x300] ;  /* 0x0003000001377983 */ /* 0x000f220000100800 */
[----:B------:R-:W-:-:S02]  /*5b60*/  FMNMX.FTZ R9, R164, R9, !PT ;  /* 0x00000009a4097209 */ /* 0x000fc40007810000 */
[----:B------:R-:W-:Y:S01]  /*5b70*/  FMNMX.FTZ R8, R163, R8, !PT ;  /* 0x00000008a3087209 */ /* 0x000fe20007810000 */
[----:B------:R-:W4:Y:S01]  /*5b80*/  LDL R57, [R1+0x304] ;  /* 0x0003040001397983 */ /* 0x000f220000100800 */
[----:B------:R-:W-:Y:S02]  /*5b90*/  FMNMX.FTZ R10, R174, R9, !PT ;  /* 0x00000009ae0a7209 */ /* 0x000fe40007810000 */
[----:B------:R-:W-:Y:S01]  /*5ba0*/  FMNMX.FTZ R8, R229, R8, !PT ;  /* 0x00000008e5087209 */ /* 0x000fe20007810000 */
[----:B------:R-:W4:Y:S01]  /*5bb0*/  LDL R59, [R1+0x308] ;  /* 0x00030800013b7983 */ /* 0x000f220000100800 */
[----:B------:R-:W-:Y:S02]  /*5bc0*/  FMNMX.FTZ R9, R175, R10, !PT ;  /* 0x0000000aaf097209 */ /* 0x000fe40007810000 */
[----:B------:R-:W-:Y:S01]  /*5bd0*/  ISETP.NE.AND P1, PT, R41, RZ, PT ;  /* 0x000000ff2900720c */ /* 0x000fe20003f25270 */
        /* <DEDUP_REMOVED lines=25> */
[----:B------:R-:W-:Y:S02]  /*5d70*/  ISETP.GT.AND P1, PT, R12, 0x48, !P1 ;  /* 0x000000480c00780c */ /* 0x000fe40004f24270 */
[----:B------:R-:W-:Y:S01]  /*5d80*/  FMNMX.FTZ R13, R217, R10, !PT ;  /* 0x0000000ad90d7209 */ /* 0x000fe20007810000 */
[----:B------:R-:W4:Y:S01]  /*5d90*/  LDL R77, [R1+0x32c] ;  /* 0x00032c00014d7983 */ /* 0x000f220000100800 */
[----:B------:R-:W-:-:S02]  /*5da0*/  FMNMX.FTZ R9, R212, R9, !PT ;  /* 0x00000009d4097209 */ /* 0x000fc40007810000 */
[C---:B------:R-:W-:Y:S01]  /*5db0*/  ISETP.LT.OR P1, PT, R11.reuse, 0x49, P1 ;  /* 0x000000490b00780c */ /* 0x040fe20000f21670 */
[----:B------:R-:W4:Y:S01]  /*5dc0*/  LDL R79, [R1+0x330] ;  /* 0x00033000014f7983 */ /* 0x000f220000100800 */
[----:B------:R-:W-:Y:S02]  /*5dd0*/  FMNMX.FTZ R8, R166, R13, !PT ;  /* 0x0000000da6087209 */ /* 0x000fe40007810000 */
[----:B------:R-:W-:Y:S01]  /*5de0*/  FMNMX.FTZ R10, R218, R9, !PT ;  /* 0x00000009da0a7209 */ /* 0x000fe20007810000 */
[----:B------:R-:W4:Y:S01]  /*5df0*/  LDL R81, [R1+0x334] ;  /* 0x0003340001517983 */ /* 0x000f220000100800 */
[----:B------:R-:W-:Y:S02]  /*5e00*/  ISETP.LT.OR P2, PT, R11, 0x4a, P2 ;  /* 0x0000004a0b00780c */ /* 0x000fe40001741670 */
[----:B------:R-:W-:Y:S01]  /*5e10*/  FSEL R168, R168, -INF , !P1 ;  /* 0xff800000a8a87808 */ /* 0x000fe20004800000 */
[----:B------:R-:W4:Y:S01]  /*5e20*/  LDL R83, [R1+0x338] ;  /* 0x0003380001537983 */ /* 0x000f220000100800 */
[----:B------:R-:W-:-:S02]  /*5e30*/  FMNMX.FTZ R9, R167, R8, !PT ;  /* 0x00000008a7097209 */ /* 0x000fc40007810000 */
[----:B------:R-:W-:Y:S01]  /*5e40*/  FMNMX.FTZ R10, R195, R10, !PT ;  /* 0x0000000ac30a7209 */ /* 0x000fe20007810000 */
[----:B------:R-:W4:Y:S01]  /*5e50*/  LDL R122, [R1+0x340] ;  /* 0x00034000017a7983 */ /* 0x000f220000100800 */
[----:B------:R-:W-:Y:S02]  /*5e60*/  FSEL R169, R169, -INF , !P2 ;  /* 0xff800000a9a97808 */ /* 0x000fe40005000000 */
[----:B------:R-:W-:Y:S01]  /*5e70*/  FMNMX.FTZ R8, R168, R9, !PT ;  /* 0x00000009a8087209 */ /* 0x000fe20007810000 */
[----:B------:R-:W4:Y:S01]  /*5e80*/  LDL R124, [R1+0x344] ;  /* 0x00034400017c7983 */ /* 0x000f220000100800 */
[----:B------:R-:W-:Y:S02]  /*5e90*/  FMNMX.FTZ R9, R213, R10, !PT ;  /* 0x0000000ad5097209 */ /* 0x000fe40007810000 */
[----:B------:R-:W-:Y:S01]  /*5ea0*/  ISETP.NE.AND P6, PT, R21, RZ, PT ;  /* 0x000000ff1500720c */ /* 0x000fe20003fc5270 */
[----:B------:R-:W4:Y:S01]  /*5eb0*/  LDL R126, [R1+0x348] ;  /* 0x00034800017e7983 */ /* 0x000f220000100800 */
[----:B------:R-:W-:-:S02]  /*5ec0*/  FMNMX.FTZ R13, R169, R8, !PT ;  /* 0x00000008a90d7209 */ /* 0x000fc40007810000 */
[----:B------:R-:W-:Y:S01]  /*5ed0*/  FMNMX.FTZ R9, R214, R9, !PT ;  /* 0x00000009d6097209 */ /* 0x000fe20007810000 */
[----:B------:R-:W5:Y:S01]  /*5ee0*/  LDL R21, [R1+0x2c0] ;  /* 0x0002c00001157983 */ /* 0x000f620000100800 */
[----:B------:R-:W-:Y:S02]  /*5ef0*/  ISETP.GT.AND P6, PT, R12, 0x59, !P6 ;  /* 0x000000590c00780c */ /* 0x000fe400077c4270 */
[----:B------:R-:W-:Y:S01]  /*5f00*/  FMNMX.FTZ R8, R170, R13, !PT ;  /* 0x0000000daa087209 */ /* 0x000fe20007810000 */
[----:B------:R-:W4:Y:S01]  /*5f10*/  LDL R114, [R1+0x34c] ;  /* 0x00034c0001727983 */ /* 0x000f220000100800 */
[----:B------:R-:W-:Y:S02]  /*5f20*/  FMNMX.FTZ R10, R216, R9, !PT ;  /* 0x00000009d80a7209 */ /* 0x000fe40007810000 */
[----:B------:R-:W-:Y:S01]  /*5f30*/  ISETP.LT.OR P6, PT, R11, 0x5a, P6 ;  /* 0x0000005a0b00780c */ /* 0x000fe200037c1670 */
[----:B------:R-:W4:Y:S01]  /*5f40*/  LDL R116, [R1+0x350] ;  /* 0x0003500001747983 */ /* 0x000f220000100800 */
[----:B------:R-:W-:-:S02]  /*5f50*/  FMNMX.FTZ R9, R171, R8, !PT ;  /* 0x00000008ab097209 */ /* 0x000fc40007810000 */
[----:B------:R-:W-:Y:S01]  /*5f60*/  FSEL R173, R173, -INF , !P6 ;  /* 0xff800000adad7808 */ /* 0x000fe20007000000 */
[----:B------:R-:W4:Y:S01]  /*5f70*/  LDL R118, [R1+0x354] ;  /* 0x0003540001767983 */ /* 0x000f220000100800 */
[----:B------:R-:W-:Y:S02]  /*5f80*/  FMNMX.FTZ R10, R215, R10, !PT ;  /* 0x0000000ad70a7209 */ /* 0x000fe40007810000 */
[----:B------:R-:W-:Y:S01]  /*5f90*/  FMNMX.FTZ R8, R172, R9, !PT ;  /* 0x00000009ac087209 */ /* 0x000fe20007810000 */
[----:B------:R-:W4:Y:S01]  /*5fa0*/  LDL R120, [R1+0x358] ;  /* 0x0003580001787983 */ /* 0x000f220000100800 */
[----:B------:R-:W-:Y:S02]  /*5fb0*/  FMNMX.FTZ R10, R211, R10, !PT ;  /* 0x0000000ad30a7209 */ /* 0x000fe40007810000 */
[----:B------:R-:W-:Y:S01]  /*5fc0*/  FMNMX.FTZ R11, R173, R8, !PT ;  /* 0x00000008ad0b7209 */ /* 0x000fe20007810000 */
[----:B------:R-:W4:Y:S04]  /*5fd0*/  LDL R108, [R1+0x35c] ;  /* 0x00035c00016c7983 */ /* 0x000f280000100800 */
[----:B------:R-:W-:Y:S04]  /*5fe0*/  STL.64 [R1+0x440], R10 ;  /* 0x0004400a01007387 */ /* 0x000fe80000100a00 */
[----:B------:R-:W2:Y:S04]  /*5ff0*/  LDL R107, [R1+0x444] ;  /* 0x00044400016b7983 */ /* 0x000ea80000100800 */
[----:B------:R-:W0:Y:S04]  /*6000*/  SHFL.BFLY PT, R9, R10, 0x2, 0x1f ;  /* 0x0c401f000a097f89 */ /* 0x000e2800000e0000 */
[----:B------:R-:W4:Y:S04]  /*6010*/  LDL R110, [R1+0x360] ;  /* 0x00036000016e7983 */ /* 0x000f280000100800 */
[----:B------:R-:W4:Y:S04]  /*6020*/  LDL R112, [R1+0x364] ;  /* 0x0003640001707983 */ /* 0x000f280000100800 */
[----:B------:R-:W4:Y:S04]  /*6030*/  LDL R102, [R1+0x368] ;  /* 0x0003680001667983 */ /* 0x000f280000100800 */
[----:B------:R-:W4:Y:S04]  /*6040*/  LDL R104, [R1+0x36c] ;  /* 0x00036c0001687983 */ /* 0x000f280000100800 */
[----:B------:R-:W4:Y:S01]  /*6050*/  LDL R106, [R1+0x370] ;  /* 0x00037000016a7983 */ /* 0x000f220000100800 */
[----:B0-----:R-:W-:-:S03]  /*6060*/  FMNMX.FTZ R12, R10, R9, !PT ;  /* 0x000000090a0c7209 */ /* 0x001fc60007810000 */
[----:B------:R-:W4:Y:S04]  /*6070*/  LDL R98, [R1+0x378] ;  /* 0x0003780001627983 */ /* 0x000f280000100800 */
        /* <DEDUP_REMOVED lines=8> */
[----:B------:R0:W-:Y:S04]  /*6100*/  STL [R1+0x440], R14 ;  /* 0x0004400e01007387 */ /* 0x0001e80000100800 */
[----:B------:R-:W3:Y:S04]  /*6110*/  LDL R85, [R1+0x440] ;  /* 0x0004400001557983 */ /* 0x000ee80000100800 */
[----:B------:R-:W4:Y:S04]  /*6120*/  LDL.64 R8, [R1+0xa8] ;  /* 0x0000a80001087983 */ /* 0x000f280000100a00 */
        /* <DEDUP_REMOVED lines=36> */
[----:B--2---:R-:W0:Y:S02]  /*6370*/  SHFL.BFLY PT, R10, R107, 0x2, 0x1f ;  /* 0x0c401f006b0a7f89 */ /* 0x004e2400000e0000 */
[----:B0-----:R-:W-:-:S05]  /*6380*/  FMNMX.FTZ R10, R10, R107, !PT ;  /* 0x0000006b0a0a7209 */ /* 0x001fca0007810000 */
[----:B------:R-:W0:Y:S02]  /*6390*/  SHFL.BFLY PT, R11, R10, 0x1, 0x1f ;  /* 0x0c201f000a0b7f89 */ /* 0x000e2400000e0000 */
[----:B0-----:R-:W-:Y:S02]  /*63a0*/  FMNMX.FTZ R12, R10, R11, !PT ;  /* 0x0000000b0a0c7209 */ /* 0x001fe40007810000 */
[----:B------:R-:W2:Y:S04]  /*63b0*/  LDL R10, [R1+0x424] ;  /* 0x00042400010a7983 */ /* 0x000ea80000100800 */
[----:B------:R-:W2:Y:S04]  /*63c0*/  LDL R11, [R1+0x428] ;  /* 0x00042800010b7983 */ /* 0x000ea80000100800 */
[----:B------:R0:W-:Y:S01]  /*63d0*/  STL [R1+0x2b8], R220 ;  /* 0x0002b8dc01007387 */ /* 0x0001e20000100800 */
[----:B---3--:R-:W-:Y:S01]  /*63e0*/  FSETP.NEU.FTZ.AND P1, PT, R85, -INF , PT ;  /* 0xff8000005500780b */ /* 0x008fe20003f3d000 */
[----:B0-----:R-:W-:-:S02]  /*63f0*/  FMUL.FTZ R220, R15, R85 ;  /* 0x000000550fdc7220 */ /* 0x001fc40000410000 */
[----:B-----5:R0:W-:Y:S03]  /*6400*/  STL [R1+0x2c0], R21 ;  /* 0x0002c01501007387 */ /* 0x0201e60000100800 */
[----:B------:R-:W-:Y:S01]  /*6410*/  FSEL R220, R220, RZ, P1 ;  /* 0x000000ffdcdc7208 */ /* 0x000fe20000800000 */
[----:B------:R1:W-:Y:S04]  /*6420*/  STL [R1+0x33c], R18 ;  /* 0x00033c1201007387 */ /* 0x0003e80000100800 */
[----:B0-----:R-:W-:Y:S01]  /*6430*/  FFMA.FTZ R21, R113, R15, -R220 ;  /* 0x0000000f71157223 */ /* 0x001fe200000108dc */
[----:B------:R-:W-:-:S03]  /*6440*/  FSETP.NEU.FTZ.AND P1, PT, R12, -INF , PT ;  /* 0xff8000000c00780b */ /* 0x000fc60003f3d000 */
[----:B-1----:R0:W-:Y:S02]  /*6450*/  MUFU.EX2 R18, R21 ;  /* 0x0000001500127308 */ /* 0x0021e40000000800 */
[-C--:B0-----:R-:W-:Y:S01]  /*6460*/  FMUL.FTZ R21, R12, R15.reuse ;  /* 0x0000000f0c157220 */ /* 0x081fe20000410000 */
[----:B----4-:R0:W-:Y:S04]  /*6470*/  STL [R1+0x2ac], R156 ;  /* 0x0002ac9c01007387 */ /* 0x0101e80000100800 */
[----:B------:R-:W-:Y:S01]  /*6480*/  FSEL R21, R21, RZ, P1 ;  /* 0x000000ff15157208 */ /* 0x000fe20000800000 */
[----:B------:R1:W-:Y:S04]  /*6490*/  STL [R1+0x2b0], R158 ;  /* 0x0002b09e01007387 */ /* 0x0003e80000100800 */
[----:B------:R3:W-:Y:S01]  /*64a0*/  STL [R1+0x2b4], R160 ;  /* 0x0002b4a001007387 */ /* 0x0007e20000100800 */
[-C--:B0-----:R-:W-:Y:S01]  /*64b0*/  FFMA.FTZ R156, R99, R15.reuse, -R220 ;  /* 0x0000000f639c7223 */ /* 0x081fe200000108dc */
[-CC-:B------:R-:W-:Y:S01]  /*64c0*/  FFMA.FTZ R157, R157, R15.reuse, -R21.reuse ;  /* 0x0000000f9d9d7223 */ /* 0x180fe20000010815 */
[-CC-:B------:R-:W-:Y:S01]  /*64d0*/  FFMA.FTZ R159, R159, R15.reuse, -R21.reuse ;  /* 0x0000000f9f9f7223 */ /* 0x180fe20000010815 */
[----:B------:R0:W-:Y:S01]  /*64e0*/  STL [R1+0x2bc], R19 ;  /* 0x0002bc1301007387 */ /* 0x0001e20000100800 */
[----:B-1----:R-:W-:-:S03]  /*64f0*/  FFMA.FTZ R158, R97, R15, -R21 ;  /* 0x0000000f619e7223 */ /* 0x002fc60000010815 */
[----:B------:R1:W-:Y:S01]  /*6500*/  STL [R1+0x2c4], R25 ;  /* 0x0002c41901007387 */ /* 0x0003e20000100800 */
[-C--:B---3--:R-:W-:Y:S01]  /*6510*/  FFMA.FTZ R160, R91, R15.reuse, -R21 ;  /* 0x0000000f5ba07223 */ /* 0x088fe20000010815 */
[-CC-:B0-----:R-:W-:Y:S02]  /*6520*/  FFMA.FTZ R19, R109, R15.reuse, -R220.reuse ;  /* 0x0000000f6d137223 */ /* 0x181fe400000108dc */
[----:B------:R0:W-:Y:S01]  /*6530*/  STL [R1+0x374], R20 ;  /* 0x0003741401007387 */ /* 0x0001e20000100800 */
[----:B-1----:R-:W-:Y:S01]  /*6540*/  FFMA.FTZ R25, R105, R15, -R220 ;  /* 0x0000000f69197223 */ /* 0x002fe200000108dc */
[----:B------:R-:W-:Y:S08]  /*6550*/  MUFU.EX2 R156, R156 ;  /* 0x0000009c009c7308 */ /* 0x000ff00000000800 */
[----:B------:R-:W-:Y:S08]  /*6560*/  MUFU.EX2 R19, R19 ;  /* 0x0000001300137308 */ /* 0x000ff00000000800 */
[----:B0-----:R-:W-:Y:S08]  /*6570*/  MUFU.EX2 R20, R25 ;  /* 0x0000001900147308 */ /* 0x001ff00000000800 */
[----:B------:R-:W-:Y:S08]  /*6580*/  MUFU.EX2 R157, R157 ;  /* 0x0000009d009d7308 */ /* 0x000ff00000000800 */
[----:B------:R-:W0:Y:S08]  /*6590*/  MUFU.EX2 R158, R158 ;  /* 0x0000009e009e7308 */ /* 0x000e300000000800 */
[----:B------:R-:W-:Y:S08]  /*65a0*/  MUFU.EX2 R159, R159 ;  /* 0x0000009f009f7308 */ /* 0x000ff00000000800 */
[----:B------:R-:W1:Y:S01]  /*65b0*/  MUFU.EX2 R160, R160 ;  /* 0x000000a000a07308 */ /* 0x000e620000000800 */
[----:B------:R-:W-:Y:S01]  /*65c0*/  IMAD R8, R87, 0xc00, R8 ;  /* 0x00000c0057087824 */ /* 0x000fe200078e0208 */
[----:B------:R3:W-:Y:S01]  /*65d0*/  STL [R1+0x2e0], R39 ;  /* 0x0002e02701007387 */ /* 0x0007e20000100800 */
[----:B------:R-:W-:-:S03]  /*65e0*/  R2UR UR7, R9 ;  /* 0x00000000090772ca */ /* 0x000fc600000e0000 */
[----:B------:R4:W-:Y:S01]  /*65f0*/  STL [R1+0x3ec], R38 ;  /* 0x0003ec2601007387 */ /* 0x0009e20000100800 */
[----:B------:R-:W-:Y:S02]  /*6600*/  R2UR UR6, R8 ;  /* 0x00000000080672ca */ /* 0x000fe400000e0000 */
[----:B0-----:R-:W-:Y:S01]  /*6610*/  F2FP.F16.F32.PACK_AB R153, R158, R157 ;  /* 0x0000009d9e99723e */ /* 0x001fe200000000ff */
[----:B------:R0:W-:Y:S01]  /*6620*/  STL [R1+0x2a4], R152 ;  /* 0x0002a49801007387 */ /* 0x0001e20000100800 */
[----:B---3--:R-:W-:-:S03]  /*6630*/  IMAD.MOV.U32 R39, RZ, RZ, R9 ;  /* 0x000000ffff277224 */ /* 0x008fc600078e0009 */
[----:B------:R3:W-:Y:S01]  /*6640*/  STL [R1+0x2a8], R154 ;  /* 0x0002a89a01007387 */ /* 0x0007e20000100800 */
[----:B----4-:R-:W-:Y:S01]  /*6650*/  VIADD R38, R8, 0x80 ;  /* 0x0000008008267836 */ /* 0x010fe20000000000 */
[----:B-1----:R-:W-:Y:S02]  /*6660*/  F2FP.F16.F32.PACK_AB R155, R160, R159 ;  /* 0x0000009fa09b723e */ /* 0x002fe400000000ff */
[----:B0-----:R-:W-:Y:S01]  /*6670*/  F2FP.F16.F32.PACK_AB R152, R19, R18 ;  /* 0x000000121398723e */ /* 0x001fe200000000ff */
[----:B------:R-:W-:Y:S01]  /*6680*/  STL [R1+0x230], R89 ;  /* 0x0002305901007387 */ /* 0x000fe20000100800 */
[----:B---3--:R-:W-:-:S03]  /*6690*/  F2FP.F16.F32.PACK_AB R154, R156, R20 ;  /* 0x000000149c9a723e */ /* 0x008fc600000000ff */
[----:B------:R-:W-:Y:S01]  /*66a0*/  STL [R1+0x234], R111 ;  /* 0x0002346f01007387 */ /* 0x000fe20000100800 */
        /* <DEDUP_REMOVED lines=108> */
[----:B------:R1:W-:Y:S06]  /*6d70*/  BAR.SYNC.DEFER_BLOCKING R205, 0x100 ;  /* 0x000400cd0000751d */ /* 0x0003ec0000010000 */
[----:B0-----:R-:W-:-:S06]  /*6d80*/  WARPGROUP.ARRIVE ;  /* 0x00000000000079c5 */ /* 0x001fcc0000000000 */
[----:B------:R-:W-:Y:S01]  /*6d90*/  HGMMA.64x256x16.F32 R24, R152, gdesc[UR4].tnspB, RZ, !UPT, gsb0 ;  /* 0x43e0000498187df0 */ /* 0x000fe2000c0008ff */
        /* <DEDUP_REMOVED lines=8> */
[----:B------:R0:W-:Y:S01]  /*6e20*/  STL [R1+0x420], R13 ;  /* 0x0004200d01007387 */ /* 0x0001e20000100800 */
[----:B------:R-:W-:Y:S03]  /*6e30*/  MUFU.EX2 R161, R161 ;  /* 0x000000a100a17308 */ /* 0x000fe60000000800 */
[----:B------:R3:W-:Y:S05]  /*6e40*/  STL [R1+0x42c], R14 ;  /* 0x00042c0e01007387 */ /* 0x0007ea0000100800 */
[----:B------:R-:W4:Y:S08]  /*6e50*/  MUFU.EX2 R162, R162 ;  /* 0x000000a200a27308 */ /* 0x000f300000000800 */
[----:B------:R-:W-:Y:S08]  /*6e60*/  MUFU.EX2 R163, R163 ;  /* 0x000000a300a37308 */ /* 0x000ff00000000800 */
[----:B0-----:R-:W0:Y:S08]  /*6e70*/  MUFU.EX2 R13, R229 ;  /* 0x000000e5000d7308 */ /* 0x001e300000000800 */
[----:B------:R-:W-:Y:S08]  /*6e80*/  MUFU.EX2 R164, R164 ;  /* 0x000000a400a47308 */ /* 0x000ff00000000800 */
[----:B------:R-:W5:Y:S08]  /*6e90*/  MUFU.EX2 R174, R174 ;  /* 0x000000ae00ae7308 */ /* 0x000f700000000800 */
[----:B------:R-:W-:Y:S08]  /*6ea0*/  MUFU.EX2 R175, R175 ;  /* 0x000000af00af7308 */ /* 0x000ff00000000800 */
[----:B---3--:R-:W3:Y:S01]  /*6eb0*/  MUFU.EX2 R14, R228 ;  /* 0x000000e4000e7308 */ /* 0x008ee20000000800 */
[----:B------:R-:W-:Y:S04]  /*6ec0*/  STL [R1+0x414], R234 ;  /* 0x000414ea01007387 */ /* 0x000fe80000100800 */
[----:B------:R-:W-:Y:S04]  /*6ed0*/  STL [R1+0x418], R236 ;  /* 0x000418ec01007387 */ /* 0x000fe80000100800 */
[----:B------:R-:W-:Y:S04]  /*6ee0*/  STL [R1+0x41c], R235 ;  /* 0x00041ceb01007387 */ /* 0x000fe80000100800 */
[----:B--2---:R-:W-:Y:S04]  /*6ef0*/  STL [R1+0x424], R10 ;  /* 0x0004240a01007387 */ /* 0x004fe80000100800 */
[----:B------:R-:W-:Y:S01]  /*6f00*/  STL [R1+0x428], R11 ;  /* 0x0004280b01007387 */ /* 0x000fe20000100800 */
[-CC-:B------:R-:W-:Y:S01]  /*6f10*/  FFMA.FTZ R165, R165, R15.reuse, -R220.reuse ;  /* 0x0000000fa5a57223 */ /* 0x180fe200000108dc */
[-CC-:B------:R-:W-:Y:S01]  /*6f20*/  FFMA.FTZ R176, R176, R15.reuse, -R220.reuse ;  /* 0x0000000fb0b07223 */ /* 0x180fe200000108dc */
[-CC-:B------:R-:W-:Y:S01]  /*6f30*/  FFMA.FTZ R177, R177, R15.reuse, -R220.reuse ;  /* 0x0000000fb1b17223 */ /* 0x180fe200000108dc */
[-C--:B------:R-:W-:Y:S01]  /*6f40*/  FFMA.FTZ R180, R180, R15.reuse, -R220 ;  /* 0x0000000fb4b47223 */ /* 0x080fe200000108dc */
[-CC-:B------:R-:W-:Y:S01]  /*6f50*/  FFMA.FTZ R181, R181, R15.reuse, -R21.reuse ;  /* 0x0000000fb5b57223 */ /* 0x180fe20000010815 */
[-CC-:B------:R-:W-:Y:S01]  /*6f60*/  FFMA.FTZ R182, R182, R15.reuse, -R21.reuse ;  /* 0x0000000fb6b67223 */ /* 0x180fe20000010815 */
[-CC-:B------:R-:W-:Y:S01]  /*6f70*/  FFMA.FTZ R183, R183, R15.reuse, -R21.reuse ;  /* 0x0000000fb7b77223 */ /* 0x180fe20000010815 */
[----:B------:R-:W-:Y:S01]  /*6f80*/  FFMA.FTZ R184, R184, R15, -R21 ;  /* 0x0000000fb8b87223 */ /* 0x000fe20000010815 */
[----:B------:R-:W-:Y:S08]  /*6f90*/  MUFU.EX2 R165, R165 ;  /* 0x000000a500a57308 */ /* 0x000ff00000000800 */
[----:B------:R-:W2:Y:S08]  /*6fa0*/  MUFU.EX2 R176, R176 ;  /* 0x000000b000b07308 */ /* 0x000eb00000000800 */
[----:B------:R-:W-:Y:S01]  /*6fb0*/  MUFU.EX2 R177, R177 ;  /* 0x000000b100b17308 */ /* 0x000fe20000000800 */
[----:B------:R-:W-:-:S02]  /*6fc0*/  WARPGROUP.DEPBAR.LE gsb0, 0x0 ;  /* 0x00008000000079c5 */ /* 0x000fc40000010000 */
[----:B----4-:R-:W-:Y:S02]  /*6fd0*/  F2FP.F16.F32.PACK_AB R152, R162, R161 ;  /* 0x000000a1a298723e */ /* 0x010fe400000000ff */
[----:B0-----:R-:W-:Y:S02]  /*6fe0*/  F2FP.F16.F32.PACK_AB R154, R13, R163 ;  /* 0x000000a30d9a723e */ /* 0x001fe400000000ff */
[----:B-----5:R-:W-:Y:S02]  /*6ff0*/  F2FP.F16.F32.PACK_AB R153, R174, R164 ;  /* 0x000000a4ae99723e */ /* 0x020fe400000000ff */
[----:B---3--:R-:W-:Y:S01]  /*7000*/  F2FP.F16.F32.PACK_AB R155, R14, R175 ;  /* 0x000000af0e9b723e */ /* 0x008fe200000000ff */
        /* <DEDUP_REMOVED lines=34> */
[----:B------:R-:W0:Y:S08]  /*7230*/  MUFU.EX2 R180, R180 ;  /* 0x000000b400b47308 */ /* 0x000e300000000800 */
[----:B------:R-:W-:Y:S08]  /*7240*/  MUFU.EX2 R181, R181 ;  /* 0x000000b500b57308 */ /* 0x000ff00000000800 */
[----:B------:R-:W3:Y:S08]  /*7250*/  MUFU.EX2 R182, R182 ;  /* 0x000000b600b67308 */ /* 0x000ef00000000800 */
[----:B------:R-:W-:Y:S08]  /*7260*/  MUFU.EX2 R183, R183 ;  /* 0x000000b700b77308 */ /* 0x000ff00000000800 */
[----:B------:R-:W4:Y:S01]  /*7270*/  MUFU.EX2 R184, R184 ;  /* 0x000000b800b87308 */ /* 0x000f220000000800 */
[----:B------:R-:W-:-:S02]  /*7280*/  VIADD R10, R8, 0x100 ;  /* 0x00000100080a7836 */ /* 0x000fc40000000000 */
[----:B------:R-:W-:-:S03]  /*7290*/  IMAD.MOV.U32 R11, RZ, RZ, R9 ;  /* 0x000000ffff0b7224 */ /* 0x000fc600078e0009 */
[----:B------:R-:W-:Y:S02]  /*72a0*/  R2UR UR6, R10 ;  /* 0x000000000a0672ca */ /* 0x000fe400000e0000 */
[----:B------:R-:W-:Y:S01]  /*72b0*/  R2UR UR7, R11 ;  /* 0x000000000b0772ca */ /* 0x000fe200000e0000 */
[----:B------:R-:W-:Y:S02]  /*72c0*/  IMAD.MOV.U32 R11, RZ, RZ, R9 ;  /* 0x000000ffff0b7224 */ /* 0x000fe400078e0009 */
[-CC-:B------:R-:W-:Y:S01]  /*72d0*/  FFMA.FTZ R219, R219, R15.reuse, -R220.reuse ;  /* 0x0000000fdbdb7223 */ /* 0x180fe200000108dc */
[-CC-:B------:R-:W-:Y:S01]  /*72e0*/  FFMA.FTZ R185, R185, R15.reuse, -R220.reuse ;  /* 0x0000000fb9b97223 */ /* 0x180fe200000108dc */
[-CC-:B------:R-:W-:Y:S01]  /*72f0*/  FFMA.FTZ R187, R187, R15.reuse, -R220.reuse ;  /* 0x0000000fbbbb7223 */ /* 0x180fe200000108dc */
[-C--:B------:R-:W-:Y:S01]  /*7300*/  FFMA.FTZ R189, R189, R15.reuse, -R220 ;  /* 0x0000000fbdbd7223 */ /* 0x080fe200000108dc */
[-CC-:B------:R-:W-:Y:S01]  /*7310*/  FFMA.FTZ R203, R203, R15.reuse, -R21.reuse ;  /* 0x0000000fcbcb7223 */ /* 0x180fe20000010815 */
[-CC-:B------:R-:W-:Y:S01]  /*7320*/  FFMA.FTZ R186, R186, R15.reuse, -R21.reuse ;  /* 0x0000000fbaba7223 */ /* 0x180fe20000010815 */
[----:B------:R-:W-:Y:S01]  /*7330*/  FFMA.FTZ R188, R188, R15, -R21 ;  /* 0x0000000fbcbc7223 */ /* 0x000fe20000010815 */
[----:B------:R-:W-:Y:S08]  /*7340*/  MUFU.EX2 R219, R219 ;  /* 0x000000db00db7308 */ /* 0x000ff00000000800 */
[----:B------:R-:W5:Y:S08]  /*7350*/  MUFU.EX2 R185, R185 ;  /* 0x000000b900b97308 */ /* 0x000f700000000800 */
[----:B------:R-:W-:Y:S08]  /*7360*/  MUFU.EX2 R187, R187 ;  /* 0x000000bb00bb7308 */ /* 0x000ff00000000800 */
[----:B------:R-:W1:Y:S08]  /*7370*/  MUFU.EX2 R189, R189 ;  /* 0x000000bd00bd7308 */ /* 0x000e700000000800 */
[----:B------:R-:W-:Y:S08]  /*7380*/  MUFU.EX2 R203, R203 ;  /* 0x000000cb00cb7308 */ /* 0x000ff00000000800 */
[----:B------:R-:W1:Y:S08]  /*7390*/  MUFU.EX2 R186, R186 ;  /* 0x000000ba00ba7308 */ /* 0x000e700000000800 */
[----:B------:R-:W-:Y:S01]  /*73a0*/  MUFU.EX2 R188, R188 ;  /* 0x000000bc00bc7308 */ /* 0x000fe20000000800 */
[----:B------:R-:W-:Y:S01]  /*73b0*/  VIADD R10, R8, 0x180 ;  /* 0x00000180080a7836 */ /* 0x000fe20000000000 */
[----:B------:R-:W-:-:S02]  /*73c0*/  WARPGROUP.DEPBAR.LE gsb0, 0x0 ;  /* 0x00008000000079c5 */ /* 0x000fc40000010000 */
[----:B--2---:R-:W-:Y:S02]  /*73d0*/  F2FP.F16.F32.PACK_AB R152, R176, R165 ;  /* 0x000000a5b098723e */ /* 0x004fe400000000ff */
[----:B0-----:R-:W-:Y:S02]  /*73e0*/  F2FP.F16.F32.PACK_AB R154, R180, R177 ;  /* 0x000000b1b49a723e */ /* 0x001fe400000000ff */
[----:B---3--:R-:W-:Y:S02]  /*73f0*/  F2FP.F16.F32.PACK_AB R153, R182, R181 ;  /* 0x000000b5b699723e */ /* 0x008fe400000000ff */
[----:B----4-:R-:W-:Y:S01]  /*7400*/  F2FP.F16.F32.PACK_AB R155, R184, R183 ;  /* 0x000000b7b89b723e */ /* 0x010fe200000000ff */
        /* <DEDUP_REMOVED lines=34> */
[----:B------:R-:W-:Y:S01]  /*7630*/  R2UR UR7, R11 ;  /* 0x000000000b0772ca */ /* 0x000fe200000e0000 */
[-C--:B------:R-:W-:Y:S01]  /*7640*/  FFMA.FTZ R11, R212, R15.reuse, -R220 ;  /* 0x0000000fd40b7223 */ /* 0x080fe200000108dc */
[----:B------:R-:W-:-:S06]  /*7650*/  FFMA.FTZ R212, R217, R15, -R21 ;  /* 0x0000000fd9d47223 */ /* 0x000fcc0000010815 */
[----:B------:R-:W0:Y:S01]  /*7660*/  MUFU.EX2 R212, R212 ;  /* 0x000000d400d47308 */ /* 0x000e220000000800 */
[----:B------:R-:W-:Y:S01]  /*7670*/  R2UR UR6, R10 ;  /* 0x000000000a0672ca */ /* 0x000fe200000e0000 */
[-CC-:B------:R-:W-:Y:S01]  /*7680*/  FFMA.FTZ R10, R195, R15.reuse, -R220.reuse ;  /* 0x0000000fc30a7223 */ /* 0x180fe200000108dc */
[-CC-:B------:R-:W-:Y:S01]  /*7690*/  FFMA.FTZ R213, R213, R15.reuse, -R220.reuse ;  /* 0x0000000fd5d57223 */ /* 0x180fe200000108dc */
[-C--:B------:R-:W-:Y:S01]  /*76a0*/  FFMA.FTZ R218, R218, R15.reuse, -R220 ;  /* 0x0000000fdada7223 */ /* 0x080fe200000108dc */
[----:B------:R-:W-:-:S03]  /*76b0*/  FFMA.FTZ R166, R166, R15, -R21 ;  /* 0x0000000fa6a67223 */ /* 0x000fc60000010815 */
[----:B------:R2:W-:Y:S01]  /*76c0*/  MUFU.EX2 R217, R10 ;  /* 0x0000000a00d97308 */ /* 0x0005e20000000800 */
[-CC-:B------:R-:W-:Y:S01]  /*76d0*/  FFMA.FTZ R168, R168, R15.reuse, -R21.reuse ;  /* 0x0000000fa8a87223 */ /* 0x180fe20000010815 */
[-CC-:B------:R-:W-:Y:S01]  /*76e0*/  FFMA.FTZ R169, R169, R15.reuse, -R21.reuse ;  /* 0x0000000fa9a97223 */ /* 0x180fe20000010815 */
[-CC-:B------:R-:W-:Y:S01]  /*76f0*/  FFMA.FTZ R214, R214, R15.reuse, -R220.reuse ;  /* 0x0000000fd6d67223 */ /* 0x180fe200000108dc */
[-CC-:B------:R-:W-:Y:S01]  /*7700*/  FFMA.FTZ R216, R216, R15.reuse, -R220.reuse ;  /* 0x0000000fd8d87223 */ /* 0x180fe200000108dc */
[-CC-:B------:R-:W-:Y:S01]  /*7710*/  FFMA.FTZ R215, R215, R15.reuse, -R220.reuse ;  /* 0x0000000fd7d77223 */ /* 0x180fe200000108dc */
[----:B--2---:R-:W-:Y:S02]  /*7720*/  VIADD R10, R8, 0x200 ;  /* 0x00000200080a7836 */ /* 0x004fe40000000000 */
[-CC-:B------:R-:W-:Y:S01]  /*7730*/  FFMA.FTZ R170, R170, R15.reuse, -R21.reuse ;  /* 0x0000000faaaa7223 */ /* 0x180fe20000010815 */
[-CC-:B------:R-:W-:Y:S01]  /*7740*/  FFMA.FTZ R171, R171, R15.reuse, -R21.reuse ;  /* 0x0000000fabab7223 */ /* 0x180fe20000010815 */
[-C--:B------:R-:W-:Y:S01]  /*7750*/  FFMA.FTZ R172, R172, R15.reuse, -R21 ;  /* 0x0000000facac7223 */ /* 0x080fe20000010815 */
[----:B------:R-:W-:Y:S01]  /*7760*/  FFMA.FTZ R220, R211, R15, -R220 ;  /* 0x0000000fd3dc7223 */ /* 0x000fe200000108dc */
[----:B------:R2:W-:Y:S08]  /*7770*/  MUFU.EX2 R195, R11 ;  /* 0x0000000b00c37308 */ /* 0x0005f00000000800 */
[----:B------:R-:W3:Y:S08]  /*7780*/  MUFU.EX2 R211, R218 ;  /* 0x000000da00d37308 */ /* 0x000ef00000000800 */
[----:B------:R-:W4:Y:S01]  /*7790*/  MUFU.EX2 R213, R213 ;  /* 0x000000d500d57308 */ /* 0x000f220000000800 */
[----:B--2---:R-:W-:Y:S01]  /*77a0*/  IMAD.MOV.U32 R11, RZ, RZ, R9 ;  /* 0x000000ffff0b7224 */ /* 0x004fe200078e0009 */
[----:B------:R-:W-:-:S02]  /*77b0*/  WARPGROUP.DEPBAR.LE gsb0, 0x0 ;  /* 0x00008000000079c5 */ /* 0x000fc40000010000 */
[----:B-----5:R-:W-:Y:S02]  /*77c0*/  F2FP.F16.F32.PACK_AB R152, R185, R219 ;  /* 0x000000dbb998723e */ /* 0x020fe400000000ff */
[----:B-1----:R-:W-:Y:S02]  /*77d0*/  F2FP.F16.F32.PACK_AB R154, R189, R187 ;  /* 0x000000bbbd9a723e */ /* 0x002fe400000000ff */
[----:B------:R-:W-:Y:S02]  /*77e0*/  F2FP.F16.F32.PACK_AB R153, R186, R203 ;  /* 0x000000cbba99723e */ /* 0x000fe400000000ff */
[----:B0-----:R-:W-:Y:S01]  /*77f0*/  F2FP.F16.F32.PACK_AB R155, R212, R188 ;  /* 0x000000bcd49b723e */ /* 0x001fe200000000ff */
        /* <DEDUP_REMOVED lines=35> */
[----:B------:R-:W-:Y:S01]  /*7a30*/  MUFU.EX2 R10, R169 ;  /* 0x000000a9000a7308 */ /* 0x000fe20000000800 */
[----:B------:R-:W-:Y:S01]  /*7a40*/  R2UR UR7, R11 ;  /* 0x000000000b0772ca */ /* 0x000fe200000e0000 */
[----:B------:R-:W-:-:S06]  /*7a50*/  FADD.FTZ R158, R157, R158 ;  /* 0x0000009e9d9e7221 */ /* 0x000fcc0000010000 */
[----:B------:R-:W-:Y:S08]  /*7a60*/  MUFU.EX2 R214, R214 ;  /* 0x000000d600d67308 */ /* 0x000ff00000000800 */
[----:B------:R-:W-:Y:S08]  /*7a70*/  MUFU.EX2 R11, R216 ;  /* 0x000000d8000b7308 */ /* 0x000ff00000000800 */
[----:B------:R-:W-:Y:S08]  /*7a80*/  MUFU.EX2 R215, R215 ;  /* 0x000000d700d77308 */ /* 0x000ff00000000800 */
[----:B------:R-:W-:Y:S08]  /*7a90*/  MUFU.EX2 R220, R220 ;  /* 0x000000dc00dc7308 */ /* 0x000ff00000000800 */
[----:B------:R-:W-:Y:S08]  /*7aa0*/  MUFU.EX2 R170, R170 ;  /* 0x000000aa00aa7308 */ /* 0x000ff00000000800 */
[----:B------:R-:W-:Y:S08]  /*7ab0*/  MUFU.EX2 R171, R171 ;  /* 0x000000ab00ab7308 */ /* 0x000ff00000000800 */
[----:B------:R-:W-:Y:S01]  /*7ac0*/  MUFU.EX2 R172, R172 ;  /* 0x000000ac00ac7308 */ /* 0x000fe20000000800 */
[----:B------:R-:W-:Y:S01]  /*7ad0*/  VIADD R8, R8, 0x280 ;  /* 0x0000028008087836 */ /* 0x000fe20000000000 */
[----:B------:R-:W-:-:S02]  /*7ae0*/  WARPGROUP.DEPBAR.LE gsb0, 0x0 ;  /* 0x00008000000079c5 */ /* 0x000fc40000010000 */
[----:B------:R-:W-:Y:S01]  /*7af0*/  FADD.FTZ R153, R18, R19 ;  /* 0x0000001312997221 */ /* 0x000fe20000010000 */
[-CC-:B------:R-:W-:Y:S01]  /*7b00*/  FFMA.FTZ R19, R167, R15.reuse, -R21.reuse ;  /* 0x0000000fa7137223 */ /* 0x180fe20000010815 */
[----:B------:R-:W-:Y:S02]  /*7b10*/  FFMA.FTZ R21, R173, R15, -R21 ;  /* 0x0000000fad157223 */ /* 0x000fe40000010815 */
[----:B------:R-:W-:Y:S08]  /*7b20*/  MUFU.EX2 R18, R166 ;  /* 0x000000a600127308 */ /* 0x000ff00000000800 */
[----:B------:R-:W0:Y:S08]  /*7b30*/  MUFU.EX2 R19, R19 ;  /* 0x0000001300137308 */ /* 0x000e300000000800 */
[----:B------:R-:W1:Y:S01]  /*7b40*/  MUFU.EX2 R15, R168 ;  /* 0x000000a8000f7308 */ /* 0x000e620000000800 */
[----:B------:R-:W-:Y:S01]  /*7b50*/  FADD.FTZ R153, R20, R153 ;  /* 0x0000009914997221 */ /* 0x000fe20000010000 */
[----:B---3--:R-:W-:-:S02]  /*7b60*/  F2FP.F16.F32.PACK_AB R152, R211, R195 ;  /* 0x000000c3d398723e */ /* 0x008fc400000000ff */
[----:B----4-:R-:W-:Y:S01]  /*7b70*/  F2FP.F16.F32.PACK_AB R154, R213, R217 ;  /* 0x000000d9d59a723e */ /* 0x010fe200000000ff */
[----:B------:R-:W-:Y:S01]  /*7b80*/  FADD.FTZ R156, R156, R153 ;  /* 0x000000999c9c7221 */ /* 0x000fe20000010000 */
[----:B------:R-:W-:Y:S01]  /*7b90*/  STL.128 [R1+0x230], R24 ;  /* 0x0002301801007387 */ /* 0x000fe20000100c00 */
[----:B0-----:R-:W-:-:S03]  /*7ba0*/  F2FP.F16.F32.PACK_AB R153, R19, R18 ;  /* 0x000000121399723e */ /* 0x001fc600000000ff */
[----:B------:R-:W-:Y:S04]  /*7bb0*/  STL.128 [R1+0x240], R28 ;  /* 0x0002401c01007387 */ /* 0x000fe80000100c00 */
[----:B------:R-:W-:Y:S01]  /*7bc0*/  STL.128 [R1+0x250], R32 ;  /* 0x0002502001007387 */ /* 0x000fe20000100c00 */
[----:B-1----:R-:W-:-:S03]  /*7bd0*/  F2FP.F16.F32.PACK_AB R155, R10, R15 ;  /* 0x0000000f0a9b723e */ /* 0x002fc600000000ff */
        /* <DEDUP_REMOVED lines=31> */
[----:B------:R0:W1:Y:S01]  /*7dd0*/  MUFU.EX2 R157, R21 ;  /* 0x00000015009d7308 */ /* 0x0000620000000800 */
[----:B------:R-:W-:Y:S02]  /*7de0*/  R2UR UR6, R8 ;  /* 0x00000000080672ca */ /* 0x000fe400000e0000 */
[----:B------:R-:W-:Y:S01]  /*7df0*/  R2UR UR7, R9 ;  /* 0x00000000090772ca */ /* 0x000fe200000e0000 */
[----:B------:R-:W-:Y:S01]  /*7e00*/  FADD.FTZ R159, R159, R158 ;  /* 0x0000009e9f9f7221 */ /* 0x000fe20000010000 */
[----:B------:R-:W2:Y:S03]  /*7e10*/  @!P0 LDL.64 R8, [R1+0x68] ;  /* 0x0000680001088983 */ /* 0x000ea60000100a00 */
[----:B------:R-:W-:Y:S01]  /*7e20*/  FADD.FTZ R159, R160, R159 ;  /* 0x0000009fa09f7221 */ /* 0x000fe20000010000 */
[----:B0-----:R-:W3:Y:S03]  /*7e30*/  @!P0 LDL R21, [R1+0x218] ;  /* 0x0002180001158983 */ /* 0x001ee60000100800 */
[----:B------:R-:W-:Y:S01]  /*7e40*/  FADD.FTZ R159, R164, R159 ;  /* 0x0000009fa49f7221 */ /* 0x000fe20000010000 */
[----:B------:R-:W-:-:S03]  /*7e50*/  FADD.FTZ R161, R161, R156 ;  /* 0x0000009ca1a17221 */ /* 0x000fc60000010000 */
[----:B------:R-:W-:Y:S01]  /*7e60*/  FADD.FTZ R174, R174, R159 ;  /* 0x0000009faeae7221 */ /* 0x000fe20000010000 */
[----:B------:R-:W-:-:S03]  /*7e70*/  FADD.FTZ R156, R162, R161 ;  /* 0x000000a1a29c7221 */ /* 0x000fc60000010000 */
[----:B------:R-:W-:Y:S01]  /*7e80*/  FADD.FTZ R175, R175, R174 ;  /* 0x000000aeafaf7221 */ /* 0x000fe20000010000 */
[----:B------:R-:W-:Y:S02]  /*7e90*/  WARPGROUP.DEPBAR.LE gsb0, 0x0 ;  /* 0x00008000000079c5 */ /* 0x000fe40000010000 */
[----:B------:R-:W-:Y:S02]  /*7ea0*/  F2FP.F16.F32.PACK_AB R152, R11, R214 ;  /* 0x000000d60b98723e */ /* 0x000fe400000000ff */
[----:B------:R-:W-:Y:S02]  /*7eb0*/  F2FP.F16.F32.PACK_AB R154, R220, R215 ;  /* 0x000000d7dc9a723e */ /* 0x000fe400000000ff */
[----:B------:R-:W-:Y:S02]  /*7ec0*/  F2FP.F16.F32.PACK_AB R153, R171, R170 ;  /* 0x000000aaab99723e */ /* 0x000fe400000000ff */
[----:B-1----:R-:W-:Y:S01]  /*7ed0*/  F2FP.F16.F32.PACK_AB R155, R157, R172 ;  /* 0x000000ac9d9b723e */ /* 0x002fe200000000ff */
        /* <DEDUP_REMOVED lines=78> */
[----:B------:R-:W4:Y:S04]  /*83c0*/  LDL R155, [R1+0x230] ;  /* 0x00023000019b7983 */ /* 0x000f280000100800 */
[----:B------:R-:W5:Y:S04]  /*83d0*/  LDL R153, [R1+0x234] ;  /* 0x0002340001997983 */ /* 0x000f680000100800 */
[----:B0-----:R-:W5:Y:S04]  /*83e0*/  LDL R117, [R1+0x238] ;  /* 0x0002380001757983 */ /* 0x001f680000100800 */
        /* <DEDUP_REMOVED lines=143> */
[----:B--2---:R-:W-:Y:S02]  /*8ce0*/  @!P0 MOV R8, R8 ;  /* 0x0000000800088202 */ /* 0x004fe40000000f00 */
[----:B------:R-:W-:Y:S01]  /*8cf0*/  FADD.FTZ R214, R11, R214 ;  /* 0x000000d60bd67221 */ /* 0x000fe20000010000 */
[----:B------:R-:W-:Y:S02]  /*8d00*/  FADD.FTZ R171, R171, R170 ;  /* 0x000000aaabab7221 */ /* 0x000fe40000010000 */
[----:B---3--:R-:W-:Y:S02]  /*8d10*/  @!P0 IMAD R21, R21, 0x8, R8 ;  /* 0x0000000815158824 */ /* 0x008fe400078e0208 */
[----:B------:R-:W-:Y:S01]  /*8d20*/  FADD.FTZ R215, R215, R214 ;  /* 0x000000d6d7d77221 */ /* 0x000fe20000010000 */
[----:B------:R-:W-:Y:S01]  /*8d30*/  FADD.FTZ R172, R172, R171 ;  /* 0x000000abacac7221 */ /* 0x000fe20000010000 */
[----:B------:R-:W-:Y:S02]  /*8d40*/  STL [R1+0x88], RZ ;  /* 0x000088ff01007387 */ /* 0x000fe40000100800 */
[----:B------:R-:W-:Y:S01]  /*8d50*/  FADD.FTZ R10, R220, R215 ;  /* 0x000000d7dc0a7221 */ /* 0x000fe20000010000 */
[----:B------:R-:W-:Y:S01]  /*8d60*/  FADD.FTZ R11, R157, R172 ;  /* 0x000000ac9d0b7221 */ /* 0x000fe20000010000 */
[----:B------:R-:W-:Y:S01]  /*8d70*/  STL [R1+0x88], R0 ;  /* 0x0000880001007387 */ /* 0x000fe20000100800 */
[----:B------:R-:W-:-:S03]  /*8d80*/  @!P0 PRMT R21, RZ, 0x654, R21 ;  /* 0x00000654ff158816 */ /* 0x000fc60000000015 */
[----:B------:R-:W-:Y:S04]  /*8d90*/  STL [R1+0x88], R0 ;  /* 0x0000880001007387 */ /* 0x000fe80000100800 */
[----:B------:R-:W-:Y:S04]  /*8da0*/  STL [R1+0x88], R0 ;  /* 0x0000880001007387 */ /* 0x000fe80000100800 */
[----:B------:R-:W-:Y:S04]  /*8db0*/  STL [R1+0x88], R0 ;  /* 0x0000880001007387 */ /* 0x000fe80000100800 */
[----:B------:R-:W-:Y:S04]  /*8dc0*/  STL [R1+0x88], R0 ;  /* 0x0000880001007387 */ /* 0x000fe80000100800 */
[----:B------:R0:W-:Y:S04]  /*8dd0*/  STL [R1+0x88], R0 ;  /* 0x0000880001007387 */ /* 0x0001e80000100800 */
[----:B------:R-:W-:Y:S04]  /*8de0*/  STL [R1+0x444], R12 ;  /* 0x0004440c01007387 */ /* 0x000fe80000100800 */
[----:B------:R1:W-:Y:S04]  /*8df0*/  STL.64 [R1+0x450], R10 ;  /* 0x0004500a01007387 */ /* 0x0003e80000100a00 */
[----:B----4-:R2:W-:Y:S04]  /*8e00*/  STL [R1+0x230], R155 ;  /* 0x0002309b01007387 */ /* 0x0105e80000100800 */
        /* <DEDUP_REMOVED lines=127> */
[----:B------:R2:W-:Y:S03]  /*9600*/  @!P0 SYNCS.ARRIVE.TRANS64.RED.A1T0 RZ, [R21+URZ], RZ ;  /* 0x000000ff15ff89a7 */ /* 0x0005e6000810043f */
[----:B0-----:R-:W3:Y:S01]  /*9610*/  LDL R0, [R1+0x70] ;  /* 0x0000700001007983 */ /* 0x001ee20000100800 */
[----:B------:R-:W-:Y:S01]  /*9620*/  ISETP.NE.AND P1, PT, R6, 0x1, PT ;  /* 0x000000010600780c */ /* 0x000fe20003f25270 */
[----:B------:R-:W-:-:S06]  /*9630*/  UIADD3 UR47, UR47, -0x2, URZ ;  /* 0xfffffffe2f2f7890 */ /* 0x000fcc000fffe03f */
[----:B-1----:R-:W-:Y:S02]  /*9640*/  IMAD.U32 R10, RZ, RZ, UR47 ;  /* 0x0000002fff0a7e24 */ /* 0x002fe4000f8e00ff */
[----:B---3--:R-:W-:-:S04]  /*9650*/  IMAD.SHL.U32 R0, R0, 0x80, RZ ;  /* 0x0000008000007824 */ /* 0x008fc800078e00ff */
[----:B------:R-:W-:-:S04]  /*9660*/  @P1 IMAD.HI.U32 R8, R0, R7, RZ ;  /* 0x0000000700081227 */ /* 0x000fc800078e00ff */
[----:B------:R-:W-:Y:S01]  /*9670*/  IMAD.MOV.U32 R6, RZ, RZ, R0 ;  /* 0x000000ffff067224 */ /* 0x000fe200078e0000 */
[----:B------:R-:W-:Y:S02]  /*9680*/  @P1 SHF.R.U32.HI R6, RZ, R233, R8 ;  /* 0x000000e9ff061219 */ /* 0x000fe40000011608 */
[----:B------:R-:W-:-:S03]  /*9690*/  ISETP.GE.AND P1, PT, R5, 0x1, PT ;  /* 0x000000010500780c */ /* 0x000fc60003f26270 */
[----:B------:R-:W-:-:S04]  /*96a0*/  VIADD R7, R6, UR46 ;  /* 0x0000002e06077c36 */ /* 0x000fc80008000000 */
        /* <DEDUP_REMOVED lines=12> */
.L_x_11297:
[----:B------:R-:W-:-:S13]  /*9770*/  ISETP.NE.AND P1, PT, R5, 0x1, PT ;  /* 0x000000010500780c */ /* 0x000fda0003f25270 */
[----:B------:R-:W-:-:S05]  /*9780*/  @P1 IMAD.HI.U32 R2, R6, R2, RZ ;  /* 0x0000000206021227 */ /* 0x000fca00078e00ff */
[----:B------:R-:W-:-:S07]  /*9790*/  @P1 SHF.R.U32.HI R6, RZ, R3, R2 ;  /* 0x00000003ff061219 */ /* 0x000fce0000011602 */
.L_x_11298:
[----:B------:R-:W-:Y:S05]  /*97a0*/  BSYNC B0 ;  /* 0x0000000000007941 */ /* 0x000fea0003800000 */
.L_x_11296:
[----:B------:R-:W-:-:S05]  /*97b0*/  IMAD R5, R6, R5, R5 ;  /* 0x0000000506057224 */ /* 0x000fca00078e0205 */
[----:B------:R-:W-:-:S07]  /*97c0*/  VIMNMX R4, R4, R5, PT ;  /* 0x0000000504047248 */ /* 0x000fce0003fe0100 */
.L_x_11295:
[----:B------:R-:W-:Y:S01]  /*97d0*/  IMAD.HI R4, R4, 0x2aaaaaab, RZ ;  /* 0x2aaaaaab04047827 */ /* 0x000fe200078e02ff */
[----:B------:R-:W-:Y:S04]  /*97e0*/  BSSY B2, `(.L_x_11299) ;  /* 0x0000012000027945 */ /* 0x000fe80003800000 */
[----:B------:R-:W-:-:S04]  /*97f0*/  SHF.R.U32.HI R3, RZ, 0x1f, R4 ;  /* 0x0000001fff037819 */ /* 0x000fc80000011604 */
[----:B------:R-:W-:-:S04]  /*9800*/  LEA.HI.SX32 R3, R4, R3, 0x1c ;  /* 0x0000000304037211 */ /* 0x000fc800078fe2ff */
[----:B------:R-:W-:-:S04]  /*9810*/  VIMNMX R189, R3, UR43, !PT ;  /* 0x0000002b03bd7c48 */ /* 0x000fc8000ffe0100 */
[----:B------:R-:W-:-:S13]  /*9820*/  ISETP.GE.AND P1, PT, R10, R189, PT ;  /* 0x000000bd0a00720c */ /* 0x000fda0003f26270 */
[----:B------:R-:W-:Y:S05]  /*9830*/  @!P1 BRA `(.L_x_11300) ;  /* 0x0000000000309947 */ /* 0x000fea0003800000 */
[----:B------:R-:W-:Y:S01]  /*9840*/  BSSY B1, `(.L_x_11301) ;  /* 0x0000009000017945 */ /* 0x000fe20003800000 */
.L_x_11303:
[----:B------:R-:W-:Y:S01]  /*9850*/  BSSY B0, `(.L_x_11302) ;  /* 0x0000004000007945 */ /* 0x000fe20003800000 */
[----:B------:R-:W-:Y:S01]  /*9860*/  VIADD R0, R16, 0x178 ;  /* 0x0000017810007836 */ /* 0x000fe20000000000 */
[----:B------:R-:W-:-:S07]  /*9870*/  MOV R211, 0x9890 ;  /* 0x0000989000d37802 */ /* 0x000fce0000000f00 */
[----:B------:R-:W-:Y:S05]  /*9880*/  CALL.REL.NOINC `($_ZN7cutlass13device_kernelIN5flash11enable_sm90INS1_16FlashAttnFwdSm90INS1_25CollectiveMainloopFwdSm90ILi2EN4cute5tupleIJNS5_1CILi1EEES8_S8_EEENS6_IJNS7_ILi128EEENS7_ILi96EEENS7_ILi64EEEEEELi256ENS_6half_tEfNS_4arch4Sm90ELb0ELb1ELb1ELb0ELb0ELb0ELb1ELb1ELb0ELb1ELb0ELb0EEENS1_21CollectiveEpilogueFwdINS6_IJSA_NS7_ILi256EEESB_EEES9_SE_SG_Li256ELb0ELb1ELb0ELb0EEENS1_30DynamicPersistentTileSchedulerILi256ELi128ELb0ELb1ELb1EEEEEEEEEvNT_6ParamsE$_ZZN5flash25CollectiveMainloopFwdSm90ILi2EN4cute5tupleIJNS1_1CILi1EEES4_S4_EEENS2_IJNS3_ILi128EEENS3_ILi96EEENS3_ILi64EEEEEELi256EN7cutlass6half_tEfNSA_4arch4Sm90ELb0ELb1ELb1ELb0ELb0ELb0ELb1ELb1ELb0ELb1ELb0ELb0EE3mmaINS_16FlashAttnFwdSm90ISE_NS_21CollectiveEpilogueFwdINS2_IJS6_NS3_ILi256EEES7_EEES5_SB_SD_Li256ELb0ELb1ELb0ELb0EEENS_30DynamicPersistentTileSchedulerILi256ELi128ELb0ELb1ELb1EEEE13SharedStorageENS1_6TensorINS1_11ArrayEngineIfLm128EEENS1_6LayoutINS2_IJNS2_IJNS3_ILi2EEEST_NS3_ILi32EEEEEES4_S4_EEENS2_IJNS2_IJS4_ST_NS3_ILi4EEEEEENS3_ILi0EEESZ_EEEEEEENS_7SoftmaxILi2ELi0EEEEEbRKNSE_6ParamsENSA_25PipelineTmaAsyncNoClusterILi2ENSA_16PipelineTmaAsyncILi2EEEEES1B_RNSA_13PipelineStateILj2EEERT0_RT1_iRiRKNS_16SeqlenInfoQKNewKILb0ELb0EEENS2_IJiiiiEEERT_ENKUliT_T0_T1_E_clIZSF_ISO_S12_S14_EbS17_S1B_S1B_S1E_S1G_S1I_iS1J_S1N_S1O_S1Q_EUlRS1R_iE1_NS3_ILb0EEENS3_ILb1EEEEEDaiS1R_S1S_S1T_) ;  /* 0x0000020800a07944 */ /* 0x000fea0003c00000 */
[----:B------:R-:W-:Y:S05]  /*9890*/  BSYNC B0 ;  /* 0x0000000000007941 */ /* 0x000fea0003800000 */
.L_x_11302:
[C---:B------:R-:W-:Y:S01]  /*98a0*/  ISETP.GT.AND P1, PT, R10.reuse, R189, PT ;  /* 0x000000bd0a00720c */ /* 0x040fe20003f24270 */
[----:B------:R-:W-:-:S12]  /*98b0*/  VIADD R10, R10, 0xffffffff ;  /* 0xffffffff0a0a7836 */ /* 0x000fd80000000000 */
[----:B------:R-:W-:Y:S05]  /*98c0*/  @P1 BRA `(.L_x_11303) ;  /* 0xfffffffc00e01947 */ /* 0x000fea000383ffff */
[----:B------:R-:W-:Y:S05]  /*98d0*/  BSYNC B1 ;  /* 0x0000000000017941 */ /* 0x000fea0003800000 */
.L_x_11301:
[----:B------:R-:W2:Y:S02]  /*98e0*/  LDL R0, [R1+0x70] ;  /* 0x0000700001007983 */ /* 0x000ea40000100800 */
[----:B--2---:R-:W-:-:S07]  /*98f0*/  IMAD.SHL.U32 R0, R0, 0x80, RZ ;  /* 0x0000008000007824 */ /* 0x004fce00078e00ff */
.L_x_11300:
[----:B------:R-:W-:Y:S05]  /*9900*/  BSYNC B2 ;  /* 0x0000000000027941 */ /* 0x000fea0003800000 */
.L_x_11299:
        /* <DEDUP_REMOVED lines=23> */
.L_x_11306:
[----:B------:R-:W-:-:S13]  /*9a80*/  ISETP.NE.AND P1, PT, R7, 0x1, PT ;  /* 0x000000010700780c */ /* 0x000fda0003f25270 */
[----:B------:R-:W0:Y:S02]  /*9a90*/  @P1 LDC.64 R4, c[0x0][0xae0] ;  /* 0x0002b800ff041b82 */ /* 0x000e240000000a00 */
[----:B0-----:R-:W-:-:S05]  /*9aa0*/  @P1 IMAD.HI.U32 R4, R0, R4, RZ ;  /* 0x0000000400041227 */ /* 0x001fca00078e00ff */
[----:B------:R-:W-:-:S07]  /*9ab0*/  @P1 SHF.R.U32.HI R0, RZ, R5, R4 ;  /* 0x00000005ff001219 */ /* 0x000fce0000011604 */
.L_x_11307:
[----:B------:R-:W-:Y:S05]  /*9ac0*/  BSYNC B0 ;  /* 0x0000000000007941 */ /* 0x000fea0003800000 */
.L_x_11305:
[----:B------:R-:W-:-:S05]  /*9ad0*/  IMAD R3, R0, R7, RZ ;  /* 0x0000000700037224 */ /* 0x000fca00078e02ff */
[----:B------:R-:W-:-:S07]  /*9ae0*/  VIMNMX R2, R2, R3, !PT ;  /* 0x0000000302027248 */ /* 0x000fce0007fe0100 */
.L_x_11304:
[----:B------:R-:W-:-:S04]  /*9af0*/  VIADD R2, R2, 0x5f ;  /* 0x0000005f02027836 */ /* 0x000fc80000000000 */
[----:B------:R-:W-:-:S05]  /*9b00*/  IMAD.HI R2, R2, 0x2aaaaaab, RZ ;  /* 0x2aaaaaab02027827 */ /* 0x000fca00078e02ff */
[----:B------:R-:W-:-:S04]  /*9b10*/  SHF.R.U32.HI R3, RZ, 0x1f, R2 ;  /* 0x0000001fff037819 */ /* 0x000fc80000011602 */
[----:B------:R-:W-:-:S04]  /*9b20*/  LEA.HI.SX32 R2, R2, R3, 0x1c ;  /* 0x0000000302027211 */ /* 0x000fc800078fe2ff */
[----:B------:R-:W-:-:S04]  /*9b30*/  VIMNMX R2, R2, UR43, !PT ;  /* 0x0000002b02027c48 */ /* 0x000fc8000ffe0100 */
[----:B------:R-:W-:-:S13]  /*9b40*/  ISETP.GE.AND P1, PT, R10, R2, PT ;  /* 0x000000020a00720c */ /* 0x000fda0003f26270 */
[----:B------:R-:W-:Y:S05]  /*9b50*/  @!P1 BRA `(.L_x_11308) ;  /* 0x0000009c00749947 */ /* 0x000fea0003800000 */
.L_x_11325:
[----:B0-----:R-:W2:Y:S04]  /*9b60*/  LD.E R3, desc[UR48][R16.64+0x218] ;  /* 0x0002183010037980 */ /* 0x001ea8000c101900 */
[----:B-1----:R-:W3:Y:S01]  /*9b70*/  LD.E R0, desc[UR48][R16.64+0x220] ;  /* 0x0002203010007980 */ /* 0x002ee2000c101900 */
[----:B--2---:R-:W-:-:S05]  /*9b80*/  VIADD R3, R3, 0x1 ;  /* 0x0000000103037836 */ /* 0x004fca0000000000 */
[----:B------:R-:W-:-:S13]  /*9b90*/  ISETP.NE.AND P2, PT, R3, 0x2, PT ;  /* 0x000000020300780c */ /* 0x000fda0003f45270 */
[----:B------:R0:W5:Y:S04]  /*9ba0*/  @P2 LD.E R9, desc[UR48][R16.64+0x21c] ;  /* 0x00021c3010092980 */ /* 0x000168000c101900 */
[----:B------:R-:W2:Y:S01]  /*9bb0*/  @!P2 LD.E R4, desc[UR48][R16.64+0x21c] ;  /* 0x00021c301004a980 */ /* 0x000ea2000c101900 */
[----:B---3--:R-:W-:-:S03]  /*9bc0*/  VIADD R7, R0, 0x1 ;  /* 0x0000000100077836 */ /* 0x008fc60000000000 */
[----:B------:R1:W-:Y:S04]  /*9bd0*/  ST.E desc[UR48][R16.64+0x218], R3 ;  /* 0x0002180310007985 */ /* 0x0003e8000c101930 */
[----:B------:R0:W-:Y:S04]  /*9be0*/  ST.E desc[UR48][R16.64+0x220], R7 ;  /* 0x0002200710007985 */ /* 0x0001e8000c101930 */
[----:B------:R0:W-:Y:S01]  /*9bf0*/  @!P2 ST.E desc[UR48][R16.64+0x218], RZ ;  /* 0x000218ff1000a985 */ /* 0x0001e2000c101930 */
[----:B--2---:R-:W-:-:S05]  /*9c00*/  @!P2 LOP3.LUT R9, R4, 0x1, RZ, 0x3c, !PT ;  /* 0x000000010409a812 */ /* 0x004fca00078e3cff */
[----:B------:R0:W-:Y:S04]  /*9c10*/  @!P2 ST.E desc[UR48][R16.64+0x21c], R9 ;  /* 0x00021c091000a985 */ /* 0x0001e8000c101930 */
[----:B------:R-:W2:Y:S04]  /*9c20*/  LDL.64 R20, [R1+0x190] ;  /* 0x0001900001147983 */ /* 0x000ea80000100a00 */
[----:B--2---:R-:W2:Y:S01]  /*9c30*/  LD.E R0, desc[UR48][R20.64+0x1c] ;  /* 0x00001c3014007980 */ /* 0x004ea2000c101900 */
[----:B------:R-:W-:Y:S01]  /*9c40*/  IMAD.MOV.U32 R5, RZ, RZ, R10 ;  /* 0x000000ffff057224 */ /* 0x000fe200078e000a */
[----:B------:R-:W-:Y:S05]  /*9c50*/  YIELD ;  /* 0x0000000000007946 */ /* 0x000fea0003800000 */
[----:B------:R-:W-:Y:S01]  /*9c60*/  BSSY B0, `(.L_x_11309) ;  /* 0x0000008000007945 */ /* 0x000fe20003800000 */
[----:B------:R-:W-:Y:S01]  /*9c70*/  VIADD R10, R10, 0xffffffff ;  /* 0xffffffff0a0a7836 */ /* 0x000fe20000000000 */
[----:B------:R-:W-:Y:S01]  /*9c80*/  ISETP.GT.AND P1, PT, R5, R2, PT ;  /* 0x000000020500720c */ /* 0x000fe20003f24270 */
[----:B-1----:R-:W-:Y:S01]  /*9c90*/  @!P2 IMAD.MOV.U32 R3, RZ, RZ, RZ ;  /* 0x000000ffff03a224 */ /* 0x002fe200078e00ff */
[----:B--2---:R-:W-:-:S04]  /*9ca0*/  LOP3.LUT R0, R0, 0x1, RZ, 0xfc, !PT ;  /* 0x0000000100007812 */ /* 0x004fc800078efcff */
[----:B------:R-:W-:-:S13]  /*9cb0*/  ISETP.NE.AND P3, PT, R0, 0x3, PT ;  /* 0x000000030000780c */ /* 0x000fda0003f65270 */
[----:B0-----:R-:W-:Y:S05]  /*9cc0*/  @!P3 BRA `(.L_x_11310) ;  /* 0x000000000004b947 */ /* 0x001fea0003800000 */
[----:B------:R-:W-:Y:S01]  /*9cd0*/  BPT.TRAP 0x1 ;  /* 0x000000040000795c */ /* 0x000fe20000300000 */
.L_x_11310:
[----:B------:R-:W-:Y:S05]  /*9ce0*/  BSYNC B0 ;  /* 0x0000000000007941 */ /* 0x000fea0003800000 */
.L_x_11309:
[----:B------:R-:W2:Y:S01]  /*9cf0*/  LD.E.64 R4, desc[UR48][R20.64+0x8] ;  /* 0x0000083014047980 */ /* 0x000ea2000c101b00 */
        /* <DEDUP_REMOVED lines=12> */
.L_x_11312:
[----:B------:R-:W-:Y:S05]  /*9dc0*/  BSYNC B0 ;  /* 0x0000000000007941 */ /* 0x000fea0003800000 */
.L_x_11311:
        /* <DEDUP_REMOVED lines=8> */
.L_x_11314:
[----:B------:R-:W-:Y:S05]  /*9e50*/  BSYNC B0 ;  /* 0x0000000000007941 */ /* 0x000fea0003800000 */
.L_x_11313:
[----:B------:R-:W2:Y:S04]  /*9e60*/  LD.E R5, desc[UR48][R16.64+0x218] ;  /* 0x0002183010057980 */ /* 0x000ea8000c101900 */
[----:B------:R-:W2:Y:S01]  /*9e70*/  LDL.64 R8, [R1+0xa0] ;  /* 0x0000a00001087983 */ /* 0x000ea20000100a00 */
[----:B------:R-:W-:Y:S05]  /*9e80*/  WARPSYNC.ALL ;  /* 0x0000000000007948 */ /* 0x000fea0003800000 */
[----:B------:R-:W3:Y:S04]  /*9e90*/  LDL.64 R18, [R1+0x98] ;  /* 0x0000980001127983 */ /* 0x000ee80000100a00 */
[----:B-----5:R-:W4:Y:S04]  /*9ea0*/  LDL.64 R6, [R1+0x98] ;  /* 0x0000980001067983 */ /* 0x020f280000100a00 */
[----:B------:R-:W4:Y:S01]  /*9eb0*/  LDL.64 R12, [R1+0x98] ;  /* 0x00009800010c7983 */ /* 0x000f220000100a00 */
[----:B--2---:R-:W-:-:S03]  /*9ec0*/  IMAD R4, R5, 0x300, R8 ;  /* 0x0000030005047824 */ /* 0x004fc600078e0208 */
[----:B------:R-:W2:Y:S01]  /*9ed0*/  LDL.64 R14, [R1+0x98] ;  /* 0x00009800010e7983 */ /* 0x000ea20000100a00 */
[----:B------:R-:W-:Y:S01]  /*9ee0*/  IMAD.MOV.U32 R5, RZ, RZ, R9 ;  /* 0x000000ffff057224 */ /* 0x000fe200078e0009 */
[C---:B------:R-:W-:Y:S01]  /*9ef0*/  R2UR UR6, R4.reuse ;  /* 0x00000000040672ca */ /* 0x040fe200000e0000 */
[----:B------:R-:W-:Y:S01]  /*9f00*/  WARPGROUP.ARRIVE ;  /* 0x00000000000079c5 */ /* 0x000fe20000000000 */
[----:B------:R-:W2:Y:S02]  /*9f10*/  LDL R11, [R1+0x54] ;  /* 0x00005400010b7983 */ /* 0x000ea40000100800 */
[----:B------:R-:W-:Y:S01]  /*9f20*/  R2UR UR7, R5 ;  /* 0x00000000050772ca */ /* 0x000fe200000e0000 */
[----:B------:R-:W-:Y:S02]  /*9f30*/  VIADD R8, R4, 0x2 ;  /* 0x0000000204087836 */ /* 0x000fe40000000000 */
[----:B0-----:R-:W-:Y:S01]  /*9f40*/  IMAD.MOV.U32 R0, RZ, RZ, 0x1 ;  /* 0x00000001ff007424 */ /* 0x001fe200078e00ff */
[----:B------:R0:W-:Y:S04]  /*9f50*/  STL [R1+0x80], RZ ;  /* 0x000080ff01007387 */ /* 0x0001e80000100800 */
[----:B------:R0:W-:Y:S04]  /*9f60*/  STL [R1+0x80], R0 ;  /* 0x0000800001007387 */ /* 0x0001e80000100800 */
[----:B------:R0:W-:Y:S04]  /*9f70*/  STL [R1+0x80], R0 ;  /* 0x0000800001007387 */ /* 0x0001e80000100800 */
[----:B------:R0:W-:Y:S04]  /*9f80*/  STL [R1+0x80], R0 ;  /* 0x0000800001007387 */ /* 0x0001e80000100800 */
[----:B------:R0:W-:Y:S01]  /*9f90*/  STL [R1+0x80], R0 ;  /* 0x0000800001007387 */ /* 0x0001e20000100800 */
[----:B---3--:R-:W-:-:S02]  /*9fa0*/  R2UR UR4, R18 ;  /* 0x00000000120472ca */ /* 0x008fc400000e0000 */
[----:B------:R-:W-:-:S13]  /*9fb0*/  R2UR UR5, R19 ;  /* 0x00000000130572ca */ /* 0x000fda00000e0000 */
[----:B------:R-:W-:Y:S01]  /*9fc0*/  HGMMA.64x96x16.F32 R24, gdesc[UR4], RZ, !UPT, gsb0 ;  /* 0x01600000041879f0 */ /* 0x000fe2000c0008ff */
[----:B----4-:R-:W-:Y:S01]  /*9fd0*/  VIADD R6, R6, 0x2 ;  /* 0x0000000206067836 */ /* 0x010fe20000000000 */
[----:B------:R-:W-:Y:S02]  /*9fe0*/  R2UR UR6, R8 ;  /* 0x00000000080672ca */ /* 0x000fe400000e0000 */
[----:B------:R-:W-:Y:S02]  /*9ff0*/  R2UR UR7, R9 ;  /* 0x00000000090772ca */ /* 0x000fe400000e0000 */
[----:B------:R-:W-:Y:S02]  /*a000*/  R2UR UR4, R6 ;  /* 0x00000000060472ca */ /* 0x000fe400000e0000 */
[----:B------:R-:W-:Y:S01]  /*a010*/  R2UR UR5, R7 ;  /* 0x00000000070572ca */ /* 0x000fe200000e0000 */
[----:B------:R-:W-:Y:S02]  /*a020*/  VIADD R12, R12, 0x4 ;  /* 0x000000040c0c7836 */ /* 0x000fe40000000000 */
[----:B------:R-:W-:-:S02]  /*a030*/  VIADD R6, R4, 0x4 ;  /* 0x0000000404067836 */ /* 0x000fc40000000000 */
[----:B------:R-:W-:Y:S01]  /*a040*/  IMAD.MOV.U32 R7, RZ, RZ, R9 ;  /* 0x000000ffff077224 */ /* 0x000fe200078e0009 */
[----:B------:R-:W-:Y:S02]  /*a050*/  WARPGROUP.DEPBAR.LE gsb0, 0x0 ;  /* 0x00008000000079c5 */ /* 0x000fe40000010000 */
[----:B------:R0:W5:Y:S04]  /*a060*/  LD.E R3, desc[UR48][R16.64+0x218] ;  /* 0x0002183010037980 */ /* 0x000168000c101900 */
[----:B------:R0:W5:Y:S01]  /*a070*/  LD.E R5, desc[UR48][R16.64+0x21c] ;  /* 0x00021c3010057980 */ /* 0x000162000c101900 */
[----:B------:R-:W-:-:S06]  /*a080*/  WARPGROUP.ARRIVE ;  /* 0x00000000000079c5 */ /* 0x000fcc0000000000 */
[----:B------:R-:W-:Y:S01]  /*a090*/  HGMMA.64x96x16.F32 R24, gdesc[UR4], R24, gsb0 ;  /* 0x01600000041879f0 */ /* 0x000fe20008000818 */
[----:B------:R-:W-:Y:S02]  /*a0a0*/  R2UR UR6, R6 ;  /* 0x00000000060672ca */ /* 0x000fe400000e0000 */
[----:B------:R-:W-:Y:S02]  /*a0b0*/  R2UR UR7, R7 ;  /* 0x00000000070772ca */ /* 0x000fe400000e0000 */
[----:B------:R-:W-:Y:S02]  /*a0c0*/  R2UR UR4, R12 ;  /* 0x000000000c0472ca */ /* 0x000fe400000e0000 */
[----:B------:R-:W-:Y:S01]  /*a0d0*/  R2UR UR5, R13 ;  /* 0x000000000d0572ca */ /* 0x000fe200000e0000 */
[----:B------:R-:W-:Y:S02]  /*a0e0*/  VIADD R6, R4, 0x6 ;  /* 0x0000000604067836 */ /* 0x000fe40000000000 */
[----:B--2---:R-:W-:-:S02]  /*a0f0*/  VIADD R14, R14, 0x6 ;  /* 0x000000060e0e7836 */ /* 0x004fc40000000000 */
[----:B------:R-:W-:Y:S01]  /*a100*/  IMAD.MOV.U32 R7, RZ, RZ, R9 ;  /* 0x000000ffff077224 */ /* 0x000fe200078e0009 */
[----:B------:R-:W-:Y:S02]  /*a110*/  WARPGROUP.DEPBAR.LE gsb0, 0x0 ;  /* 0x00008000000079c5 */ /* 0x000fe40000010000 */
[----:B------:R-:W-:-:S06]  /*a120*/  WARPGROUP.ARRIVE ;  /* 0x00000000000079c5 */ /* 0x000fcc0000000000 */
[----:B------:R-:W-:Y:S01]  /*a130*/  HGMMA.64x96x16.F32 R24, gdesc[UR4], R24, gsb0 ;  /* 0x01600000041879f0 */ /* 0x000fe20008000818 */
[----:B------:R-:W-:Y:S02]  /*a140*/  R2UR UR6, R6 ;  /* 0x00000000060672ca */ /* 0x000fe400000e0000 */
[----:B------:R-:W-:Y:S02]  /*a150*/  R2UR UR7, R7 ;  /* 0x00000000070772ca */ /* 0x000fe400000e0000 */
[----:B------:R-:W-:Y:S02]  /*a160*/  R2UR UR4, R14 ;  /* 0x000000000e0472ca */ /* 0x000fe400000e0000 */
[----:B------:R-:W-:Y:S02]  /*a170*/  R2UR UR5, R15 ;  /* 0x000000000f0572ca */ /* 0x000fe400000e0000 */
[----:B------:R-:W-:-:S04]  /*a180*/  LOP3.LUT R11, R11, 0x1, RZ, 0xfc, !PT ;  /* 0x000000010b0b7812 */ /* 0x000fc800078efcff */
[----:B------:R-:W-:Y:S01]  /*a190*/  ISETP.NE.AND P3, PT, R11, 0x3, PT ;  /* 0x000000030b00780c */ /* 0x000fe20003f65270 */
[----:B------:R-:W-:Y:S02]  /*a1a0*/  WARPGROUP.DEPBAR.LE gsb0, 0x0 ;  /* 0x00008000000079c5 */ /* 0x000fe40000010000 */
[----:B------:R-:W-:-:S06]  /*a1b0*/  WARPGROUP.ARRIVE ;  /* 0x00000000000079c5 */ /* 0x000fcc0000000000 */
[----:B------:R-:W-:Y:S01]  /*a1c0*/  HGMMA.64x96x16.F32 R24, gdesc[UR4], R24, gsb0 ;  /* 0x01600000041879f0 */ /* 0x000fe20008000818 */
[----:B------:R-:W-:Y:S02]  /*a1d0*/  BSSY B0, `(.L_x_11316) ;  /* 0x0000004000007945 */ /* 0x000fe40003800000 */
[----:B------:R-:W-:Y:S02]  /*a1e0*/  WARPGROUP.DEPBAR.LE gsb0, 0x0 ;  /* 0x00008000000079c5 */ /* 0x000fe40000010000 */
[----:B0-----:R-:W-:Y:S05]  /*a1f0*/  @!P3 BRA `(.L_x_11317) ;  /* 0x000000000004b947 */ /* 0x001fea0003800000 */
[----:B------:R-:W-:Y:S01]  /*a200*/  BPT.TRAP 0x1 ;  /* 0x000000040000795c */ /* 0x000fe20000300000 */
.L_x_11317:
[----:B------:R-:W-:Y:S05]  /*a210*/  BSYNC B0 ;  /* 0x0000000000007941 */ /* 0x000fea0003800000 */
.L_x_11316:
[----:B------:R-:W2:Y:S01]  /*a220*/  LDL.64 R6, [R1+0x40] ;  /* 0x0000400001067983 */ /* 0x000ea20000100a00 */
[----:B-----5:R-:W-:Y:S02]  /*a230*/  SHF.L.U32 R8, R5, 0x1f, RZ ;  /* 0x0000001f05087819 */ /* 0x020fe400000006ff */
[----:B--2---:R-:W-:-:S05]  /*a240*/  MOV R6, R6 ;  /* 0x0000000600067202 */ /* 0x004fca0000000f00 */
[----:B------:R-:W-:-:S04]  /*a250*/  IMAD R3, R3, 0x8, R6 ;  /* 0x0000000803037824 */ /* 0x000fc800078e0206 */
[----:B------:R0:W1:Y:S01]  /*a260*/  SYNCS.PHASECHK.TRANS64.TRYWAIT P2, [R3+URZ], R8 ;  /* 0x00000008030075a7 */ /* 0x000062000804017f */
[----:B------:R0:W5:Y:S04]  /*a270*/  LD.E R4, desc[UR48][R16.64+0x218] ;  /* 0x0002183010047980 */ /* 0x000168000c101900 */
[----:B------:R0:W5:Y:S01]  /*a280*/  LD.E R5, desc[UR48][R16.64+0x21c] ;  /* 0x00021c3010057980 */ /* 0x000162000c101900 */
[----:B------:R-:W-:Y:S04]  /*a290*/  BSSY B0, `(.L_x_11318) ;  /* 0x0000003000007945 */ /* 0x000fe80003800000 */
[----:B------:R-:W-:Y:S05]  /*a2a0*/  @!P3 BRA `(.L_x_11319) ;  /* 0x000000000004b947 */ /* 0x000fea0003800000 */
[----:B------:R-:W-:Y:S01]  /*a2b0*/  BPT.TRAP 0x1 ;  /* 0x000000040000795c */ /* 0x000fe20000300000 */
.L_x_11319:
[----:B------:R-:W-:Y:S05]  /*a2c0*/  BSYNC B0 ;  /* 0x0000000000007941 */ /* 0x000fea0003800000 */
.L_x_11318:
[----:B------:R-:W-:Y:S04]  /*a2d0*/  BSSY B0, `(.L_x_11320) ;  /* 0x0000006000007945 */ /* 0x000fe80003800000 */
[----:B-1----:R-:W-:Y:S05]  /*a2e0*/  @P2 BRA `(.L_x_11321) ;  /* 0x0000000000102947 */ /* 0x002fea0003800000 */
[----:B-----5:R-:W-:Y:S01]  /*a2f0*/  IMAD R4, R4, 0x8, R6 ;  /* 0x0000000804047824 */ /* 0x020fe200078e0206 */
[----:B------:R-:W-:-:S04]  /*a300*/  SHF.L.U32 R5, R5, 0x1f, RZ ;  /* 0x0000001f05057819 */ /* 0x000fc800000006ff */
[----:B------:R-:W1:Y:S02]  /*a310*/  SYNCS.PHASECHK.TRANS64.TRYWAIT P2, [R4+URZ], R5 ;  /* 0x00000005040075a7 */ /* 0x000e64000804017f */
[----:B-1----:R-:W-:Y:S05]  /*a320*/  @!P2 BRA `(.L_x_11322) ;  /* 0x000001dc00eca947 */ /* 0x002fea0003800000 */
.L_x_11321:
[----:B------:R-:W-:Y:S05]  /*a330*/  BSYNC B0 ;  /* 0x0000000000007941 */ /* 0x000fea0003800000 */
.L_x_11320:
[----:B------:R-:W2:Y:S04]  /*a340*/  LD.E R11, desc[UR48][R16.64+0x218] ;  /* 0x00021830100b7980 */ /* 0x000ea8000c101900 */
[----:B------:R-:W2:Y:S04]  /*a350*/  LDL.64 R6, [R1+0x118] ;  /* 0x0001180001067983 */ /* 0x000ea80000100a00 */
[----:B0-----:R-:W3:Y:S04]  /*a360*/  LDL R3, [R1+0x90] ;  /* 0x0000900001037983 */ /* 0x001ee80000100800 */
[----:B-1---5:R-:W4:Y:S04]  /*a370*/  LDL.64 R4, [R1+0x110] ;  /* 0x0001100001047983 */ /* 0x022f280000100a00 */
[----:B------:R-:W4:Y:S04]  /*a380*/  LDL.64 R8, [R1+0x110] ;  /* 0x0001100001087983 */ /* 0x000f280000100a00 */
[----:B------:R-:W4:Y:S04]  /*a390*/  LDL.64 R12, [R1+0x110] ;  /* 0x00011000010c7983 */ /* 0x000f280000100a00 */
[----:B------:R-:W4:Y:S01]  /*a3a0*/  LDL.64 R14, [R1+0x110] ;  /* 0x00011000010e7983 */ /* 0x000f220000100a00 */
[----:B------:R-:W-:Y:S05]  /*a3b0*/  WARPSYNC.ALL ;  /* 0x0000000000007948 */ /* 0x000fea0003800000 */
[----:B------:R-:W-:Y:S01]  /*a3c0*/  WARPGROUP.ARRIVE ;  /* 0x00000000000079c5 */ /* 0x000fe20000000000 */
[----:B------:R-:W4:Y:S01]  /*a3d0*/  LDL.64 R18, [R1+0x110] ;  /* 0x0001100001127983 */ /* 0x000f220000100a00 */
[----:B--2---:R-:W-:Y:S01]  /*a3e0*/  IMAD R6, R11, 0xc00, R6 ;  /* 0x00000c000b067824 */ /* 0x004fe200078e0206 */
[----:B------:R-:W-:-:S02]  /*a3f0*/  R2UR UR7, R7 ;  /* 0x00000000070772ca */ /* 0x000fc400000e0000 */
[----:B---3--:R-:W-:Y:S02]  /*a400*/  ISETP.NE.U32.AND P2, PT, R3, RZ, PT ;  /* 0x000000ff0300720c */ /* 0x008fe40003f45070 */
[----:B------:R-:W-:Y:S02]  /*a410*/  R2UR UR6, R6 ;  /* 0x00000000060672ca */ /* 0x000fe400000e0000 */
[----:B----4-:R-:W-:Y:S02]  /*a420*/  R2UR UR4, R4 ;  /* 0x00000000040472ca */ /* 0x010fe400000e0000 */
[----:B------:R-:W-:-:S07]  /*a430*/  R2UR UR5, R5 ;  /* 0x00000000050572ca */ /* 0x000fce00000e0000 */
[----:B------:R-:W-:-:S06]  /*a440*/  VOTEU.ANY UP0, P2 ;  /* 0x00000000003f7886 */ /* 0x000fcc0001000100 */
[----:B------:R-:W-:Y:S01]  /*a450*/  HGMMA.64x96x16.F32 R24, gdesc[UR4], R24, UP0, gsb0 ;  /* 0x01600000041879f0 */ /* 0x000fe2000b800818 */
[----:B------:R-:W-:Y:S02]  /*a460*/  VIADD R8, R8, 0x2 ;  /* 0x0000000208087836 */ /* 0x000fe40000000000 */
        /* <DEDUP_REMOVED lines=126> */
[----:B------:R-:W-:Y:S01]  /*ac50*/  R2UR UR5, R19 ;  /* 0x00000000130572ca */ /* 0x000fe200000e0000 */
[----:B--2---:R-:W-:Y:S01]  /*ac60*/  VIADD R8, R8, 0xc02 ;  /* 0x00000c0208087836 */ /* 0x004fe20000000000 */
[----:B------:R-:W-:Y:S02]  /*ac70*/  WARPGROUP.DEPBAR.LE gsb0, 0x0 ;  /* 0x00008000000079c5 */ /* 0x000fe40000010000 */
[----:B------:R-:W-:-:S09]  /*ac80*/  WARPGROUP.ARRIVE ;  /* 0x00000000000079c5 */ /* 0x000fd20000000000 */
[----:B------:R-:W-:Y:S01]  /*ac90*/  HGMMA.64x96x16.F32 R24, gdesc[UR4], R24, gsb0 ;  /* 0x01600000041879f0 */ /* 0x000fe20008000818 */
[----:B------:R-:W-:Y:S02]  /*aca0*/  VIADD R4, R6, 0x902 ;  /* 0x0000090206047836 */ /* 0x000fe40000000000 */
[----:B------:R-:W-:Y:S01]  /*acb0*/  IMAD.MOV.U32 R5, RZ, RZ, R7 ;  /* 0x000000ffff057224 */ /* 0x000fe200078e0007 */
[----:B------:R-:W-:Y:S02]  /*acc0*/  R2UR UR4, R8 ;  /* 0x00000000080472ca */ /* 0x000fe400000e0000 */
[----:B------:R-:W-:Y:S02]  /*acd0*/  R2UR UR6, R4 ;  /* 0x00000000040672ca */ /* 0x000fe400000e0000 */
[----:B------:R-:W-:Y:S02]  /*ace0*/  R2UR UR7, R5 ;  /* 0x00000000050772ca */ /* 0x000fe400000e0000 */
[----:B------:R-:W-:Y:S01]  /*acf0*/  R2UR UR5, R9 ;  /* 0x00000000090572ca */ /* 0x000fe200000e0000 */
[----:B---3--:R-:W-:-:S02]  /*ad00*/  VIADD R12, R12, 0xc04 ;  /* 0x00000c040c0c7836 */ /* 0x008fc40000000000 */
[----:B------:R-:W-:Y:S01]  /*ad10*/  VIADD R4, R6, 0x904 ;  /* 0x0000090406047836 */ /* 0x000fe20000000000 */
[----:B------:R-:W-:Y:S02]  /*ad20*/  WARPGROUP.DEPBAR.LE gsb0, 0x0 ;  /* 0x00008000000079c5 */ /* 0x000fe40000010000 */
[----:B------:R-:W-:-:S07]  /*ad30*/  WARPGROUP.ARRIVE ;  /* 0x00000000000079c5 */ /* 0x000fce0000000000 */
[----:B------:R-:W-:Y:S01]  /*ad40*/  HGMMA.64x96x16.F32 R24, gdesc[UR4], R24, gsb0 ;  /* 0x01600000041879f0 */ /* 0x000fe20008000818 */
[----:B------:R-:W-:Y:S01]  /*ad50*/  IMAD.MOV.U32 R5, RZ, RZ, R7 ;  /* 0x000000ffff057224 */ /* 0x000fe200078e0007 */
[----:B------:R-:W-:Y:S02]  /*ad60*/  R2UR UR6, R4 ;  /* 0x00000000040672ca */ /* 0x000fe400000e0000 */
[----:B------:R-:W-:Y:S02]  /*ad70*/  R2UR UR4, R12 ;  /* 0x000000000c0472ca */ /* 0x000fe400000e0000 */
[----:B------:R-:W-:Y:S02]  /*ad80*/  R2UR UR7, R5 ;  /* 0x00000000050772ca */ /* 0x000fe400000e0000 */
[----:B------:R-:W-:Y:S01]  /*ad90*/  R2UR UR5, R13 ;  /* 0x000000000d0572ca */ /* 0x000fe200000e0000 */
[----:B----4-:R-:W-:Y:S02]  /*ada0*/  VIADD R14, R14, 0xc06 ;  /* 0x00000c060e0e7836 */ /* 0x010fe40000000000 */
[----:B------:R-:W-:-:S02]  /*adb0*/  VIADD R4, R6, 0x906 ;  /* 0x0000090606047836 */ /* 0x000fc40000000000 */
[----:B------:R-:W-:Y:S01]  /*adc0*/  IMAD.MOV.U32 R5, RZ, RZ, R7 ;  /* 0x000000ffff057224 */ /* 0x000fe200078e0007 */
[----:B------:R-:W-:Y:S02]  /*add0*/  WARPGROUP.DEPBAR.LE gsb0, 0x0 ;  /* 0x00008000000079c5 */ /* 0x000fe40000010000 */
[----:B------:R-:W-:-:S06]  /*ade0*/  WARPGROUP.ARRIVE ;  /* 0x00000000000079c5 */ /* 0x000fcc0000000000 */
[----:B------:R-:W-:Y:S01]  /*adf0*/  HGMMA.64x96x16.F32 R24, gdesc[UR4], R24, gsb0 ;  /* 0x01600000041879f0 */ /* 0x000fe20008000818 */
        /* <DEDUP_REMOVED lines=25> */
[----:B------:R-:W2:Y:S04]  /*af90*/  @!P0 LD.E.64 R20, desc[UR48][R20.64+0x30] ;  /* 0x0000303014148980 */ /* 0x000ea8000c101b00 */
[----:B------:R-:W3:Y:S01]  /*afa0*/  @!P0 LD.E R3, desc[UR48][R16.64+0x218] ;  /* 0x0002183010038980 */ /* 0x000ee2000c101900 */
[----:B--2---:R-:W-:-:S05]  /*afb0*/  @!P0 MOV R4, R20 ;  /* 0x0000001400048202 */ /* 0x004fca0000000f00 */
[----:B---3--:R-:W-:-:S05]  /*afc0*/  @!P0 IMAD R3, R3, 0x8, R4 ;  /* 0x0000000803038824 */ /* 0x008fca00078e0204 */
[----:B------:R-:W-:-:S04]  /*afd0*/  @!P0 PRMT R3, RZ, 0x654, R3 ;  /* 0x00000654ff038816 */ /* 0x000fc80000000003 */
[----:B------:R1:W-:Y:S01]  /*afe0*/  @!P0 SYNCS.ARRIVE.TRANS64.RED.A1T0 RZ, [R3+URZ], RZ ;  /* 0x000000ff03ff89a7 */ /* 0x0003e2000810043f */
[----:B------:R-:W2:Y:S04]  /*aff0*/  LDL.64 R12, [R1+0x170] ;  /* 0x00017000010c7983 */ /* 0x000ea80000100a00 */
[----:B------:R-:W3:Y:S04]  /*b000*/  LD.E.64 R4, desc[UR48][R16.64+0x440] ;  /* 0x0004403010047980 */ /* 0x000ee8000c101b00 */
        /* <DEDUP_REMOVED lines=53> */
[----:B--2---:R-:W2:Y:S02]  /*b360*/  LD.E R9, desc[UR48][R12.64] ;  /* 0x000000300c097980 */ /* 0x004ea4000c101900 */
[-C--:B--2---:R-:W-:Y:S01]  /*b370*/  FMUL.FTZ R7, R24, R9.reuse ;  /* 0x0000000918077220 */ /* 0x084fe20000410000 */
[-C--:B------:R-:W-:Y:S01]  /*b380*/  FMUL.FTZ R8, R25, R9.reuse ;  /* 0x0000000919087220 */ /* 0x080fe20000410000 */
[-C--:B------:R-:W-:Y:S01]  /*b390*/  FMUL.FTZ R11, R28, R9.reuse ;  /* 0x000000091c0b7220 */ /* 0x080fe20000410000 */
[-C--:B------:R-:W-:Y:S01]  /*b3a0*/  FMUL.FTZ R13, R29, R9.reuse ;  /* 0x000000091d0d7220 */ /* 0x080fe20000410000 */
[-C--:B------:R-:W-:Y:S01]  /*b3b0*/  FMUL.FTZ R19, R32, R9.reuse ;  /* 0x0000000920137220 */ /* 0x080fe20000410000 */
[-C--:B------:R-:W-:Y:S01]  /*b3c0*/  FMUL.FTZ R99, R33, R9.reuse ;  /* 0x0000000921637220 */ /* 0x080fe20000410000 */
[----:B------:R-:W3:Y:S01]  /*b3d0*/  MUFU.TANH R7, R7 ;  /* 0x0000000700077308 */ /* 0x000ee20000002400 */
[-C--:B------:R-:W-:Y:S01]  /*b3e0*/  FMUL.FTZ R101, R36, R9.reuse ;  /* 0x0000000924657220 */ /* 0x080fe20000410000 */
[-C--:B------:R-:W-:Y:S01]  /*b3f0*/  FMUL.FTZ R105, R37, R9.reuse ;  /* 0x0000000925697220 */ /* 0x080fe20000410000 */
[-C--:B------:R-:W-:Y:S01]  /*b400*/  FMUL.FTZ R109, R40, R9.reuse ;  /* 0x00000009286d7220 */ /* 0x080fe20000410000 */
[-C--:B------:R-:W-:Y:S01]  /*b410*/  FMUL.FTZ R111, R41, R9.reuse ;  /* 0x00000009296f7220 */ /* 0x080fe20000410000 */
[-C--:B------:R-:W-:Y:S01]  /*b420*/  FMUL.FTZ R115, R44, R9.reuse ;  /* 0x000000092c737220 */ /* 0x080fe20000410000 */
[-C--:B------:R-:W-:Y:S01]  /*b430*/  FMUL.FTZ R121, R45, R9.reuse ;  /* 0x000000092d797220 */ /* 0x080fe20000410000 */
[-C--:B------:R-:W-:Y:S01]  /*b440*/  FMUL.FTZ R123, R48, R9.reuse ;  /* 0x00000009307b7220 */ /* 0x080fe20000410000 */
[----:B------:R-:W2:Y:S01]  /*b450*/  MUFU.TANH R8, R8 ;  /* 0x0000000800087308 */ /* 0x000ea20000002400 */
[-C--:B------:R-:W-:Y:S01]  /*b460*/  FMUL.FTZ R125, R49, R9.reuse ;  /* 0x00000009317d7220 */ /* 0x080fe20000410000 */
[-C--:B------:R-:W-:Y:S01]  /*b470*/  FMUL.FTZ R113, R52, R9.reuse ;  /* 0x0000000934717220 */ /* 0x080fe20000410000 */
[-C--:B------:R-:W-:Y:S01]  /*b480*/  FMUL.FTZ R119, R53, R9.reuse ;  /* 0x0000000935777220 */ /* 0x080fe20000410000 */
[-C--:B------:R-:W-:Y:S01]  /*b490*/  FMUL.FTZ R117, R56, R9.reuse ;  /* 0x0000000938757220 */ /* 0x080fe20000410000 */
[-C--:B------:R-:W-:Y:S01]  /*b4a0*/  FMUL.FTZ R107, R57, R9.reuse ;  /* 0x00000009396b7220 */ /* 0x080fe20000410000 */
[-C--:B------:R-:W-:Y:S01]  /*b4b0*/  FMUL.FTZ R97, R60, R9.reuse ;  /* 0x000000093c617220 */ /* 0x080fe20000410000 */
[-C--:B------:R-:W-:Y:S01]  /*b4c0*/  FMUL.FTZ R103, R61, R9.reuse ;  /* 0x000000093d677220 */ /* 0x080fe20000410000 */
[----:B------:R-:W0:Y:S01]  /*b4d0*/  MUFU.TANH R11, R11 ;  /* 0x0000000b000b7308 */ /* 0x000e220000002400 */
[----:B---3--:R-:W-:Y:S01]  /*b4e0*/  FMNMX.FTZ R15, R7, R4, !PT ;  /* 0x00000004070f7209 */ /* 0x008fe20007810000 */
[-C--:B------:R-:W-:Y:S01]  /*b4f0*/  FMUL.FTZ R6, R26, R9.reuse ;  /* 0x000000091a067220 */ /* 0x080fe20000410000 */
[-C--:B-1----:R-:W-:Y:S01]  /*b500*/  FMUL.FTZ R3, R27, R9.reuse ;  /* 0x000000091b037220 */ /* 0x082fe20000410000 */
[-C--:B------:R-:W-:Y:S01]  /*b510*/  FMUL.FTZ R29, R30, R9.reuse ;  /* 0x000000091e1d7220 */ /* 0x080fe20000410000 */
[-C--:B------:R-:W-:Y:S01]  /*b520*/  FMUL.FTZ R21, R46, R9.reuse ;  /* 0x000000092e157220 */ /* 0x080fe20000410000 */
[-C--:B------:R-:W-:Y:S01]  /*b530*/  FMUL.FTZ R73, R47, R9.reuse ;  /* 0x000000092f497220 */ /* 0x080fe20000410000 */
[----:B------:R-:W-:Y:S01]  /*b540*/  FMUL.FTZ R75, R50, R9 ;  /* 0x00000009324b7220 */ /* 0x000fe20000410000 */
[----:B------:R-:W1:Y:S01]  /*b550*/  MUFU.TANH R13, R13 ;  /* 0x0000000d000d7308 */ /* 0x000e620000002400 */
[----:B--2---:R-:W-:Y:S01]  /*b560*/  FMNMX.FTZ R12, R8, R15, !PT ;  /* 0x0000000f080c7209 */ /* 0x004fe20007810000 */
[-C--:B------:R-:W-:Y:S01]  /*b570*/  FMUL.FTZ R77, R51, R9.reuse ;  /* 0x00000009334d7220 */ /* 0x080fe20000410000 */
[-C--:B------:R-:W-:Y:S01]  /*b580*/  FMUL.FTZ R79, R54, R9.reuse ;  /* 0x00000009364f7220 */ /* 0x080fe20000410000 */
[-C--:B------:R-:W-:Y:S01]  /*b590*/  FMUL.FTZ R81, R55, R9.reuse ;  /* 0x0000000937517220 */ /* 0x080fe20000410000 */
[-C--:B------:R-:W-:Y:S01]  /*b5a0*/  FMUL.FTZ R83, R58, R9.reuse ;  /* 0x000000093a537220 */ /* 0x080fe20000410000 */
[-C--:B------:R-:W-:Y:S01]  /*b5b0*/  FMUL.FTZ R85, R59, R9.reuse ;  /* 0x000000093b557220 */ /* 0x080fe20000410000 */
[-C--:B------:R-:W-:Y:S01]  /*b5c0*/  FMUL.FTZ R87, R62, R9.reuse ;  /* 0x000000093e577220 */ /* 0x080fe20000410000 */
[----:B------:R-:W2:Y:S01]  /*b5d0*/  MUFU.TANH R19, R19 ;  /* 0x0000001300137308 */ /* 0x000ea20000002400 */
[----:B0-----:R-:W-:Y:S01]  /*b5e0*/  FMNMX.FTZ R12, R11, R12, !PT ;  /* 0x0000000c0b0c7209 */ /* 0x001fe20007810000 */
[-C--:B------:R-:W-:Y:S01]  /*b5f0*/  FMUL.FTZ R33, R35, R9.reuse ;  /* 0x0000000923217220 */ /* 0x080fe20000410000 */
[-C--:B------:R-:W-:Y:S01]  /*b600*/  FMUL.FTZ R89, R63, R9.reuse ;  /* 0x000000093f597220 */ /* 0x080fe20000410000 */
[-C--:B------:R-:W-:Y:S01]  /*b610*/  FMUL.FTZ R91, R66, R9.reuse ;  /* 0x00000009425b7220 */ /* 0x080fe20000410000 */
[-C--:B------:R-:W-:Y:S01]  /*b620*/  FMUL.FTZ R93, R67, R9.reuse ;  /* 0x00000009435d7220 */ /* 0x080fe20000410000 */
[-C--:B------:R-:W-:Y:S01]  /*b630*/  FMUL.FTZ R95, R70, R9.reuse ;  /* 0x00000009465f7220 */ /* 0x080fe20000410000 */
[-C--:B------:R-:W-:Y:S01]  /*b640*/  FMUL.FTZ R71, R71, R9.reuse ;  /* 0x0000000947477220 */ /* 0x080fe20000410000 */
[----:B------:R-:W0:Y:S01]  /*b650*/  MUFU.TANH R99, R99 ;  /* 0x0000006300637308 */ /* 0x000e220000002400 */
[----:B-1----:R-:W-:Y:S01]  /*b660*/  FMNMX.FTZ R12, R13, R12, !PT ;  /* 0x0000000c0d0c7209 */ /* 0x002fe20007810000 */
[----:B------:R-:W3:Y:S04]  /*b670*/  LD.E R24, desc[UR48][R16.64+0x42c] ;  /* 0x00042c3010187980 */ /* 0x000ee8000c101900 */
[----:B------:R-:W3:Y:S02]  /*b680*/  LD.E R28, desc[UR48][R16.64+0x234] ;  /* 0x00023430101c7980 */ /* 0x000ee4000c101900 */
[----:B------:R-:W1:Y:S01]  /*b690*/  MUFU.TANH R101, R101 ;  /* 0x0000006500657308 */ /* 0x000e620000002400 */
[----:B--2---:R-:W-:Y:S01]  /*b6a0*/  FMNMX.FTZ R12, R19, R12, !PT ;  /* 0x0000000c130c7209 */ /* 0x004fe20007810000 */
[----:B------:R-:W-:Y:S01]  /*b6b0*/  FMUL.FTZ R37, R34, R9 ;  /* 0x0000000922257220 */ /* 0x000fe20000410000 */
[----:B------:R-:W2:Y:S04]  /*b6c0*/  LD.E R36, desc[UR48][R16.64+0x254] ;  /* 0x0002543010247980 */ /* 0x000ea8000c101900 */
[----:B------:R-:W2:Y:S01]  /*b6d0*/  LD.E R32, desc[UR48][R16.64+0x244] ;  /* 0x0002443010207980 */ /* 0x000ea2000c101900 */
[----:B------:R-:W4:Y:S01]  /*b6e0*/  MUFU.TANH R105, R105 ;  /* 0x0000006900697308 */ /* 0x000f220000002400 */
[----:B0-----:R-:W-:-:S02]  /*b6f0*/  FMNMX.FTZ R12, R99, R12, !PT ;  /* 0x0000000c630c7209 */ /* 0x001fc40007810000 */
[----:B------:R-:W2:Y:S05]  /*b700*/  LD.E R40, desc[UR48][R16.64+0x260] ;  /* 0x0002603010287980 */ /* 0x000eaa000c101900 */
[----:B------:R-:W0:Y:S01]  /*b710*/  MUFU.TANH R109, R109 ;  /* 0x0000006d006d7308 */ /* 0x000e220000002400 */
[----:B-1----:R-:W-:Y:S01]  /*b720*/  FMNMX.FTZ R12, R101, R12, !PT ;  /* 0x0000000c650c7209 */ /* 0x002fe20007810000 */
[----:B------:R-:W-:Y:S01]  /*b730*/  FMUL.FTZ R41, R68, R9 ;  /* 0x0000000944297220 */ /* 0x000fe20000410000 */
[----:B------:R-:W2:Y:S05]  /*b740*/  LD.E R44, desc[UR48][R16.64+0x280] ;  /* 0x00028030102c7980 */ /* 0x000eaa000c101900 */
[----:B------:R-:W1:Y:S01]  /*b750*/  MUFU.TANH R111, R111 ;  /* 0x0000006f006f7308 */ /* 0x000e620000002400 */
[----:B----4-:R-:W-:-:S07]  /*b760*/  FMNMX.FTZ R12, R105, R12, !PT ;  /* 0x0000000c690c7209 */ /* 0x010fce0007810000 */
[----:B------:R-:W4:Y:S01]  /*b770*/  MUFU.TANH R115, R115 ;  /* 0x0000007300737308 */ /* 0x000f220000002400 */
[----:B0-----:R-:W-:Y:S01]  /*b780*/  FMNMX.FTZ R12, R109, R12, !PT ;  /* 0x0000000c6d0c7209 */ /* 0x001fe20007810000 */
[----:B------:R-:W-:Y:S01]  /*b790*/  FMUL.FTZ R45, R69, R9 ;  /* 0x00000009452d7220 */ /* 0x000fe20000410000 */
[----:B------:R-:W2:Y:S05]  /*b7a0*/  LD.E R48, desc[UR48][R16.64+0x284] ;  /* 0x0002843010307980 */ /* 0x000eaa000c101900 */
[----:B------:R-:W0:Y:S01]  /*b7b0*/  MUFU.TANH R121, R121 ;  /* 0x0000007900797308 */ /* 0x000e220000002400 */
[----:B-1----:R-:W-:-:S07]  /*b7c0*/  FMNMX.FTZ R12, R111, R12, !PT ;  /* 0x0000000c6f0c7209 */ /* 0x002fce0007810000 */
[----:B------:R-:W1:Y:S01]  /*b7d0*/  MUFU.TANH R123, R123 ;  /* 0x0000007b007b7308 */ /* 0x000e620000002400 */
[----:B----4-:R-:W-:Y:S01]  /*b7e0*/  FMNMX.FTZ R12, R115, R12, !PT ;  /* 0x0000000c730c7209 */ /* 0x010fe20007810000 */
[----:B------:R-:W-:Y:S01]  /*b7f0*/  FMUL.FTZ R49, R42, R9 ;  /* 0x000000092a317220 */ /* 0x000fe20000410000 */
[----:B------:R-:W4:Y:S05]  /*b800*/  LD.E R52, desc[UR48][R16.64+0x2a0] ;  /* 0x0002a03010347980 */ /* 0x000f2a000c101900 */
[----:B------:R-:W1:Y:S01]  /*b810*/  MUFU.TANH R125, R125 ;  /* 0x0000007d007d7308 */ /* 0x000e620000002400 */
[----:B0-----:R-:W-:-:S07]  /*b820*/  FMNMX.FTZ R12, R121, R12, !PT ;  /* 0x0000000c790c7209 */ /* 0x001fce0007810000 */
[----:B------:R-:W0:Y:S01]  /*b830*/  MUFU.TANH R113, R113 ;  /* 0x0000007100717308 */ /* 0x000e220000002400 */
[----:B-1----:R-:W-:Y:S01]  /*b840*/  FMNMX.FTZ R12, R123, R12, !PT ;  /* 0x0000000c7b0c7209 */ /* 0x002fe20007810000 */
[----:B------:R-:W-:Y:S01]  /*b850*/  FMUL.FTZ R53, R65, R9 ;  /* 0x0000000941357220 */ /* 0x000fe20000410000 */
[----:B------:R-:W4:Y:S05]  /*b860*/  LD.E R56, desc[UR48][R16.64+0x2a4] ;  /* 0x0002a43010387980 */ /* 0x000f2a000c101900 */
[----:B------:R-:W1:Y:S01]  /*b870*/  MUFU.TANH R119, R119 ;  /* 0x0000007700777308 */ /* 0x000e620000002400 */
[----:B------:R-:W-:-:S07]  /*b880*/  FMNMX.FTZ R12, R125, R12, !PT ;  /* 0x0000000c7d0c7209 */ /* 0x000fce0007810000 */
[----:B------:R-:W1:Y:S01]  /*b890*/  MUFU.TANH R117, R117 ;  /* 0x0000007500757308 */ /* 0x000e620000002400 */
[----:B0-----:R-:W-:Y:S01]  /*b8a0*/  FMNMX.FTZ R12, R113, R12, !PT ;  /* 0x0000000c710c7209 */ /* 0x001fe20007810000 */
[----:B------:R-:W-:Y:S01]  /*b8b0*/  FMUL.FTZ R57, R64, R9 ;  /* 0x0000000940397220 */ /* 0x000fe20000410000 */
[----:B------:R-:W4:Y:S05]  /*b8c0*/  LD.E R60, desc[UR48][R16.64+0x2b0] ;  /* 0x0002b030103c7980 */ /* 0x000f2a000c101900 */
[----:B------:R-:W0:Y:S01]  /*b8d0*/  MUFU.TANH R107, R107 ;  /* 0x0000006b006b7308 */ /* 0x000e220000002400 */
[----:B-1----:R-:W-:-:S07]  /*b8e0*/  FMNMX.FTZ R12, R119, R12, !PT ;  /* 0x0000000c770c7209 */ /* 0x002fce0007810000 */
[----:B------:R-:W1:Y:S01]  /*b8f0*/  MUFU.TANH R97, R97 ;  /* 0x0000006100617308 */ /* 0x000e620000002400 */
[----:B------:R-:W-:-:S07]  /*b900*/  FMNMX.FTZ R12, R117, R12, !PT ;  /* 0x0000000c750c7209 */ /* 0x000fce0007810000 */
[----:B------:R-:W1:Y:S01]  /*b910*/  MUFU.TANH R103, R103 ;  /* 0x0000006700677308 */ /* 0x000e620000002400 */
[----:B0-----:R-:W-:Y:S01]  /*b920*/  FMNMX.FTZ R12, R107, R12, !PT ;  /* 0x0000000c6b0c7209 */ /* 0x001fe20007810000 */
[-C--:B------:R-:W-:Y:S01]  /*b930*/  FMUL.FTZ R27, R31, R9.reuse ;  /* 0x000000091f1b7220 */ /* 0x080fe20000410000 */
[-C--:B------:R-:W-:Y:S01]  /*b940*/  FMUL.FTZ R61, R43, R9.reuse ;  /* 0x000000092b3d7220 */ /* 0x080fe20000410000 */
[----:B------:R-:W3:Y:S04]  /*b950*/  LD.E R26, desc[UR48][R16.64+0x424] ;  /* 0x00042430101a7980 */ /* 0x000ee8000c101900 */
[----:B------:R-:W0:Y:S01]  /*b960*/  MUFU.TANH R57, R57 ;  /* 0x0000003900397308 */ /* 0x000e220000002400 */
[----:B-1----:R-:W-:Y:S01]  /*b970*/  FMNMX.FTZ R12, R97, R12, !PT ;  /* 0x0000000c610c7209 */ /* 0x002fe20007810000 */
[----:B------:R-:W2:Y:S06]  /*b980*/  LD.E R30, desc[UR48][R16.64+0x240] ;  /* 0x00024030101e7980 */ /* 0x000eac000c101900 */
[----:B------:R-:W-:Y:S08]  /*b990*/  MUFU.TANH R6, R6 ;  /* 0x0000000600067308 */ /* 0x000ff00000002400 */
[----:B------:R-:W-:Y:S08]  /*b9a0*/  MUFU.TANH R3, R3 ;  /* 0x0000000300037308 */ /* 0x000ff00000002400 */
[----:B------:R-:W-:Y:S01]  /*b9b0*/  MUFU.TANH R29, R29 ;  /* 0x0000001d001d7308 */ /* 0x000fe20000002400 */
[-C--:B------:R-:W-:Y:S01]  /*b9c0*/  FMUL.FTZ R35, R39, R9.reuse ;  /* 0x0000000927237220 */ /* 0x080fe20000410000 */
[----:B------:R-:W4:Y:S04]  /*b9d0*/  LD.E R34, desc[UR48][R16.64+0x250] ;  /* 0x0002503010227980 */ /* 0x000f28000c101900 */
[----:B------:R-:W4:Y:S02]  /*b9e0*/  LD.E R46, desc[UR48][R16.64+0x264] ;  /* 0x00026430102e7980 */ /* 0x000f24000c101900 */
[----:B------:R-:W1:Y:S01]  /*b9f0*/  MUFU.TANH R53, R53 ;  /* 0x0000003500357308 */ /* 0x000e620000002400 */
[----:B------:R-:W-:Y:S01]  /*ba00*/  FMNMX.FTZ R12, R103, R12, !PT ;  /* 0x0000000c670c7209 */ /* 0x000fe20007810000 */
[----:B------:R-:W4:Y:S04]  /*ba10*/  LD.E R54, desc[UR48][R16.64+0x290] ;  /* 0x0002903010367980 */ /* 0x000f28000c101900 */
[----:B------:R-:W4:Y:S02]  /*ba20*/  LD.E R50, desc[UR48][R16.64+0x294] ;  /* 0x0002943010327980 */ /* 0x000f24000c101900 */
[----:B------:R-:W1:Y:S01]  /*ba30*/  MUFU.TANH R41, R41 ;  /* 0x0000002900297308 */ /* 0x000e620000002400 */
[----:B0-----:R-:W-:Y:S01]  /*ba40*/  FMNMX.FTZ R12, R57, R12, !PT ;  /* 0x0000000c390c7209 */ /* 0x001fe20007810000 */
[----:B------:R-:W4:Y:S04]  /*ba50*/  LD.E R58, desc[UR48][R16.64+0x2c0] ;  /* 0x0002c030103a7980 */ /* 0x000f28000c101900 */
[----:B------:R-:W4:Y:S02]  /*ba60*/  LD.E R62, desc[UR48][R16.64+0x2c4] ;  /* 0x0002c430103e7980 */ /* 0x000f24000c101900 */
[----:B------:R-:W0:Y:S01]  /*ba70*/  MUFU.TANH R45, R45 ;  /* 0x0000002d002d7308 */ /* 0x000e220000002400 */
[----:B-1----:R-:W-:Y:S01]  /*ba80*/  FMNMX.FTZ R12, R53, R12, !PT ;  /* 0x0000000c350c7209 */ /* 0x002fe20007810000 */
[----:B------:R-:W-:Y:S01]  /*ba90*/  FMUL.FTZ R31, R38, R9 ;  /* 0x00000009261f7220 */ /* 0x000fe20000410000 */
[----:B------:R-:W4:Y:S04]  /*baa0*/  LD.E R42, desc[UR48][R16.64+0x270] ;  /* 0x00027030102a7980 */ /* 0x000f28000c101900 */
[----:B------:R-:W4:Y:S01]  /*bab0*/  LD.E R38, desc[UR48][R16.64+0x274] ;  /* 0x0002743010267980 */ /* 0x000f22000c101900 */
[----:B------:R-:W-:Y:S01]  /*bac0*/  FMNMX.FTZ R12, R41, R12, !PT ;  /* 0x0000000c290c7209 */ /* 0x000fe20007810000 */
[----:B------:R-:W1:Y:S02]  /*bad0*/  MUFU.TANH R27, R27 ;  /* 0x0000001b001b7308 */ /* 0x000e640000002400 */
[----:B------:R-:W4:Y:S04]  /*bae0*/  LD.E R64, desc[UR48][R16.64+0x2b4] ;  /* 0x0002b43010407980 */ /* 0x000f28000c101900 */
[----:B------:R-:W4:Y:S01]  /*baf0*/  LD.E R66, desc[UR48][R16.64+0x2d0] ;  /* 0x0002d03010427980 */ /* 0x000f22000c101900 */
[----:B0-----:R-:W-:Y:S01]  /*bb00*/  FMNMX.FTZ R15, R45, R12, !PT ;  /* 0x0000000c2d0f7209 */ /* 0x001fe20007810000 */
[----:B------:R-:W0:Y:S02]  /*bb10*/  MUFU.TANH R37, R37 ;  /* 0x0000002500257308 */ /* 0x000e240000002400 */
[----:B------:R-:W4:Y:S04]  /*bb20*/  LD.E R68, desc[UR48][R16.64+0x2e0] ;  /* 0x0002e03010447980 */ /* 0x000f28000c101900 */
[----:B------:R-:W1:Y:S02]  /*bb30*/  SHFL.BFLY PT, R12, R15, 0x2, 0x1f ;  /* 0x0c401f000f0c7f89 */ /* 0x000e6400000e0000 */
[----:B------:R-:W0:Y:S02]  /*bb40*/  MUFU.TANH R33, R33 ;  /* 0x0000002100217308 */ /* 0x000e240000002400 */
[----:B------:R-:W4:Y:S04]  /*bb50*/  LD.E R70, desc[UR48][R16.64+0x2f4] ;  /* 0x0002f43010467980 */ /* 0x000f28000c101900 */
[----:B------:R-:W4:Y:S02]  /*bb60*/  LD.E R43, desc[UR48][R16.64+0x268] ;  /* 0x00026830102b7980 */ /* 0x000f24000c101900 */
[----:B------:R-:W0:Y:S02]  /*bb70*/  MUFU.TANH R31, R31 ;  /* 0x0000001f001f7308 */ /* 0x000e240000002400 */
[----:B------:R-:W4:Y:S04]  /*bb80*/  LD.E R55, desc[UR48][R16.64+0x298] ;  /* 0x0002983010377980 */ /* 0x000f28000c101900 */
[----:B------:R-:W4:Y:S02]  /*bb90*/  LD.E R51, desc[UR48][R16.64+0x2ac] ;  /* 0x0002ac3010337980 */ /* 0x000f24000c101900 */
[----:B------:R-:W-:Y:S02]  /*bba0*/  MUFU.TANH R49, R49 ;  /* 0x0000003100317308 */ /* 0x000fe40000002400 */
[----:B------:R-:W4:Y:S01]  /*bbb0*/  LD.E R69, desc[UR48][R16.64+0x2bc] ;  /* 0x0002bc3010457980 */ /* 0x000f22000c101900 */
[----:B-1----:R-:W-:-:S03]  /*bbc0*/  FMNMX.FTZ R14, R15, R12, !PT ;  /* 0x0000000c0f0e7209 */ /* 0x002fc60007810000 */
[----:B------:R-:W4:Y:S01]  /*bbd0*/  LD.E R67, desc[UR48][R16.64+0x2c8] ;  /* 0x0002c83010437980 */ /* 0x000f22000c101900 */
[----:B------:R-:W-:Y:S01]  /*bbe0*/  FMNMX.FTZ R12, R6, R5, !PT ;  /* 0x00000005060c7209 */ /* 0x000fe20007810000 */
[----:B------:R-:W-:Y:S02]  /*bbf0*/  MUFU.TANH R21, R21 ;  /* 0x0000001500157308 */ /* 0x000fe40000002400 */
[----:B------:R-:W4:Y:S01]  /*bc00*/  LD.E R59, desc[UR48][R16.64+0x2cc] ;  /* 0x0002cc30103b7980 */ /* 0x000f22000c101900 */
[----:B------:R-:W-:-:S03]  /*bc10*/  FMNMX.FTZ R12, R3, R12, !PT ;  /* 0x0000000c030c7209 */ /* 0x000fc60007810000 */
[----:B------:R-:W4:Y:S01]  /*bc20*/  LD.E R65, desc[UR48][R16.64+0x2d8] ;  /* 0x0002d83010417980 */ /* 0x000f22000c101900 */
[----:B------:R-:W-:Y:S01]  /*bc30*/  FMNMX.FTZ R12, R29, R12, !PT ;  /* 0x0000000c1d0c7209 */ /* 0x000fe20007810000 */
[----:B------:R-:W1:Y:S02]  /*bc40*/  MUFU.TANH R35, R35 ;  /* 0x0000002300237308 */ /* 0x000e640000002400 */
[----:B------:R-:W4:Y:S01]  /*bc50*/  LD.E R63, desc[UR48][R16.64+0x2dc] ;  /* 0x0002dc30103f7980 */ /* 0x000f22000c101900 */
[----:B------:R-:W-:-:S04]  /*bc60*/  FMNMX.FTZ R12, R27, R12, !PT ;  /* 0x0000000c1b0c7209 */ /* 0x000fc80007810000 */
[----:B0-----:R-:W-:Y:S01]  /*bc70*/  FMNMX.FTZ R12, R37, R12, !PT ;  /* 0x0000000c250c7209 */ /* 0x001fe20007810000 */
[----:B------:R-:W0:Y:S03]  /*bc80*/  MUFU.TANH R61, R61 ;  /* 0x0000003d003d7308 */ /* 0x000e260000002400 */
[----:B------:R-:W-:-:S04]  /*bc90*/  FMNMX.FTZ R12, R33, R12, !PT ;  /* 0x0000000c210c7209 */ /* 0x000fc80007810000 */
[----:B------:R-:W-:Y:S01]  /*bca0*/  FMNMX.FTZ R12, R31, R12, !PT ;  /* 0x0000000c1f0c7209 */ /* 0x000fe20007810000 */
[----:B------:R-:W0:Y:S03]  /*bcb0*/  MUFU.TANH R73, R73 ;  /* 0x0000004900497308 */ /* 0x000e260000002400 */
[----:B-1----:R-:W-:-:S04]  /*bcc0*/  FMNMX.FTZ R12, R35, R12, !PT ;  /* 0x0000000c230c7209 */ /* 0x002fc80007810000 */
[----:B------:R-:W-:Y:S01]  /*bcd0*/  FMNMX.FTZ R12, R49, R12, !PT ;  /* 0x0000000c310c7209 */ /* 0x000fe20007810000 */
[----:B------:R-:W1:Y:S03]  /*bce0*/  MUFU.TANH R75, R75 ;  /* 0x0000004b004b7308 */ /* 0x000e660000002400 */
[----:B0-----:R-:W-:-:S05]  /*bcf0*/  FMNMX.FTZ R12, R61, R12, !PT ;  /* 0x0000000c3d0c7209 */ /* 0x001fca0007810000 */
[----:B------:R-:W0:Y:S01]  /*bd00*/  MUFU.TANH R77, R77 ;  /* 0x0000004d004d7308 */ /* 0x000e220000002400 */
[----:B------:R-:W-:-:S07]  /*bd10*/  FMNMX.FTZ R12, R21, R12, !PT ;  /* 0x0000000c150c7209 */ /* 0x000fce0007810000 */
[----:B------:R-:W0:Y:S01]  /*bd20*/  MUFU.TANH R79, R79 ;  /* 0x0000004f004f7308 */ /* 0x000e220000002400 */
[----:B------:R-:W-:-:S07]  /*bd30*/  FMNMX.FTZ R12, R73, R12, !PT ;  /* 0x0000000c490c7209 */ /* 0x000fce0007810000 */
[----:B------:R-:W0:Y:S01]  /*bd40*/  MUFU.TANH R81, R81 ;  /* 0x0000005100517308 */ /* 0x000e220000002400 */
[----:B-1----:R-:W-:-:S07]  /*bd50*/  FMNMX.FTZ R12, R75, R12, !PT ;  /* 0x0000000c4b0c7209 */ /* 0x002fce0007810000 */
[----:B------:R-:W1:Y:S01]  /*bd60*/  MUFU.TANH R83, R83 ;  /* 0x0000005300537308 */ /* 0x000e620000002400 */
[----:B0-----:R-:W-:-:S07]  /*bd70*/  FMNMX.FTZ R12, R77, R12, !PT ;  /* 0x0000000c4d0c7209 */ /* 0x001fce0007810000 */
        /* <DEDUP_REMOVED lines=13> */
[----:B-1----:R-:W-:-:S04]  /*be50*/  FMNMX.FTZ R12, R91, R12, !PT ;  /* 0x0000000c5b0c7209 */ /* 0x002fc80007810000 */
[----:B0-----:R-:W-:-:S04]  /*be60*/  FMNMX.FTZ R12, R93, R12, !PT ;  /* 0x0000000c5d0c7209 */ /* 0x001fc80007810000 */
[----:B------:R-:W-:Y:S01]  /*be70*/  FMNMX.FTZ R12, R95, R12, !PT ;  /* 0x0000000c5f0c7209 */ /* 0x000fe20007810000 */
[----:B------:R-:W0:Y:S03]  /*be80*/  SHFL.BFLY PT, R25, R14, 0x1, 0x1f ;  /* 0x0c201f000e197f89 */ /* 0x000e2600000e0000 */
[----:B------:R-:W-:-:S05]  /*be90*/  FMNMX.FTZ R9, R71, R12, !PT ;  /* 0x0000000c47097209 */ /* 0x000fca0007810000 */
[----:B------:R-:W-:Y:S04]  /*bea0*/  ST.E desc[UR48][R16.64+0x444], R9 ;  /* 0x0004440910007985 */ /* 0x000fe8000c101930 */
[----:B------:R-:W3:Y:S04]  /*beb0*/  LD.E R12, desc[UR48][R16.64+0x444] ;  /* 0x00044430100c7980 */ /* 0x000ee8000c101900 */
[----:B------:R1:W-:Y:S01]  /*bec0*/  ST.E desc[UR48][R16.64+0x440], R15 ;  /* 0x0004400f10007985 */ /* 0x0003e2000c101930 */
[----:B0-----:R-:W-:-:S03]  /*bed0*/  FMNMX.FTZ R25, R14, R25, !PT ;  /* 0x000000190e197209 */ /* 0x001fc60007810000 */
[----:B------:R-:W2:Y:S04]  /*bee0*/  LD.E R14, desc[UR48][R16.64+0x454] ;  /* 0x00045430100e7980 */ /* 0x000ea8000c101900 */
[----:B------:R-:W-:Y:S04]  /*bef0*/  ST.E desc[UR48][R16.64+0x440], R25 ;  /* 0x0004401910007985 */ /* 0x000fe8000c101930 */
[----:B------:R-:W4:Y:S04]  /*bf00*/  LD.E R39, desc[UR48][R16.64+0x440] ;  /* 0x0004403010277980 */ /* 0x000f28000c101900 */
[----:B-1----:R-:W2:Y:S04]  /*bf10*/  LD.E R15, desc[UR48][R16.64+0x450] ;  /* 0x00045030100f7980 */ /* 0x002ea8000c101900 */
[----:B---3--:R-:W0:Y:S01]  /*bf20*/  SHFL.BFLY PT, R9, R12, 0x2, 0x1f ;  /* 0x0c401f000c097f89 */ /* 0x008e2200000e0000 */
[----:B----4-:R-:W-:Y:S01]  /*bf30*/  FMUL.FTZ R88, R39, R20 ;  /* 0x0000001427587220 */ /* 0x010fe20000410000 */
[----:B0-----:R-:W-:-:S03]  /*bf40*/  FMNMX.FTZ R9, R12, R9, !PT ;  /* 0x000000090c097209 */ /* 0x001fc60007810000 */
[-CC-:B------:R-:W-:Y:S02]  /*bf50*/  FFMA.FTZ R153, R8, R20.reuse, -R88.reuse ;  /* 0x0000001408997223 */ /* 0x180fe40000010858 */
[----:B------:R-:W0:Y:S01]  /*bf60*/  SHFL.BFLY PT, R8, R9, 0x1, 0x1f ;  /* 0x0c201f0009087f89 */ /* 0x000e2200000e0000 */
[----:B------:R-:W-:Y:S01]  /*bf70*/  FADD.FTZ R25, R4, -R39 ;  /* 0x8000002704197221 */ /* 0x000fe20000010000 */
[-CC-:B------:R-:W-:Y:S01]  /*bf80*/  FFMA.FTZ R152, R7, R20.reuse, -R88.reuse ;  /* 0x0000001407987223 */ /* 0x180fe20000010858 */
[-CC-:B------:R-:W-:Y:S01]  /*bf90*/  FFMA.FTZ R155, R11, R20.reuse, -R88.reuse ;  /* 0x000000140b9b7223 */ /* 0x180fe20000010858 */
[-CC-:B------:R-:W-:Y:S01]  /*bfa0*/  FFMA.FTZ R154, R13, R20.reuse, -R88.reuse ;  /* 0x000000140d9a7223 */ /* 0x180fe20000010858 */
[-C--:B------:R-:W-:Y:S01]  /*bfb0*/  FMUL.FTZ R25, R25, R20.reuse ;  /* 0x0000001419197220 */ /* 0x080fe20000410000 */
[-CC-:B------:R-:W-:Y:S01]  /*bfc0*/  FFMA.FTZ R7, R19, R20.reuse, -R88.reuse ;  /* 0x0000001413077223 */ /* 0x180fe20000010858 */
[-CC-:B------:R-:W-:Y:S01]  /*bfd0*/  FFMA.FTZ R182, R99, R20.reuse, -R88.reuse ;  /* 0x0000001463b67223 */ /* 0x180fe20000010858 */
[----:B------:R-:W-:Y:S01]  /*bfe0*/  MUFU.EX2 R152, R152 ;  /* 0x0000009800987308 */ /* 0x000fe20000000800 */
[-CC-:B------:R-:W-:Y:S01]  /*bff0*/  FFMA.FTZ R175, R101, R20.reuse, -R88.reuse ;  /* 0x0000001465af7223 */ /* 0x180fe20000010858 */
[----:B------:R-:W-:Y:S01]  /*c000*/  FFMA.FTZ R180, R105, R20, -R88 ;  /* 0x0000001469b47223 */ /* 0x000fe20000010858 */
[----:B0-----:R-:W-:-:S05]  /*c010*/  FMNMX.FTZ R47, R9, R8, !PT ;  /* 0x00000008092f7209 */ /* 0x001fca0007810000 */
[----:B------:R-:W2:Y:S01]  /*c020*/  MUFU.EX2 R25, R25 ;  /* 0x0000001900197308 */ /* 0x000ea20000000800 */
[-CC-:B------:R-:W-:Y:S01]  /*c030*/  FFMA.FTZ R172, R109, R20.reuse, -R88.reuse ;  /* 0x000000146dac7223 */ /* 0x180fe20000010858 */
[-CC-:B------:R-:W-:Y:S01]  /*c040*/  FFMA.FTZ R169, R111, R20.reuse, -R88.reuse ;  /* 0x000000146fa97223 */ /* 0x180fe20000010858 */
[-CC-:B------:R-:W-:Y:S01]  /*c050*/  FFMA.FTZ R167, R115, R20.reuse, -R88.reuse ;  /* 0x0000001473a77223 */ /* 0x180fe20000010858 */
[-C--:B------:R-:W-:Y:S01]  /*c060*/  FMUL.FTZ R166, R47, R20.reuse ;  /* 0x000000142fa67220 */ /* 0x080fe20000410000 */
[----:B------:R-:W-:Y:S01]  /*c070*/  FADD.FTZ R5, R5, -R47 ;  /* 0x8000002f05057221 */ /* 0x000fe20000010000 */
[-CC-:B------:R-:W-:Y:S01]  /*c080*/  FFMA.FTZ R170, R121, R20.reuse, -R88.reuse ;  /* 0x0000001479aa7223 */ /* 0x180fe20000010858 */
[-C--:B------:R-:W-:Y:S01]  /*c090*/  FFMA.FTZ R164, R123, R20.reuse, -R88 ;  /* 0x000000147ba47223 */ /* 0x080fe20000010858 */
[-CC-:B------:R-:W-:Y:S01]  /*c0a0*/  FFMA.FTZ R185, R6, R20.reuse, -R166.reuse ;  /* 0x0000001406b97223 */ /* 0x180fe200000108a6 */
[----:B------:R-:W-:Y:S01]  /*c0b0*/  FMUL.FTZ R5, R20, R5 ;  /* 0x0000000514057220 */ /* 0x000fe20000410000 */
[-C--:B------:R-:W-:Y:S01]  /*c0c0*/  FFMA.FTZ R188, R3, R20.reuse, -R166 ;  /* 0x0000001403bc7223 */ /* 0x080fe200000108a6 */
        /* <DEDUP_REMOVED lines=11> */
[----:B------:R-:W-:Y:S01]  /*c180*/  MUFU.EX2 R185, R185 ;  /* 0x000000b900b97308 */ /* 0x000fe20000000800 */
[-CC-:B------:R-:W-:Y:S01]  /*c190*/  FFMA.FTZ R6, R29, R20.reuse, -R166.reuse ;  /* 0x000000141d067223 */ /* 0x180fe200000108a6 */
[----:B------:R-:W-:-:S06]  /*c1a0*/  FFMA.FTZ R183, R27, R20, -R166 ;  /* 0x000000141bb77223 */ /* 0x000fcc00000108a6 */
[----:B------:R-:W-:Y:S01]  /*c1b0*/  MUFU.EX2 R153, R153 ;  /* 0x0000009900997308 */ /* 0x000fe20000000800 */
[-CC-:B------:R-:W-:Y:S01]  /*c1c0*/  FFMA.FTZ R181, R37, R20.reuse, -R166.reuse ;  /* 0x0000001425b57223 */ /* 0x180fe200000108a6 */
[----:B------:R-:W3:Y:S04]  /*c1d0*/  LD.E R4, desc[UR48][R16.64+0x230] ;  /* 0x0002303010047980 */ /* 0x000ee8000c101900 */
[----:B------:R-:W4:Y:S02]  /*c1e0*/  LD.E R39, desc[UR48][R16.64+0x278] ;  /* 0x0002783010277980 */ /* 0x000f24000c101900 */
[----:B------:R-:W0:Y:S01]  /*c1f0*/  MUFU.EX2 R88, R5 ;  /* 0x0000000500587308 */ /* 0x000e220000000800 */
[----:B------:R-:W-:-:S07]  /*c200*/  FFMA.FTZ R186, R33, R20, -R166 ;  /* 0x0000001421ba7223 */ /* 0x000fce00000108a6 */
[----:B------:R-:W-:Y:S01]  /*c210*/  MUFU.EX2 R155, R155 ;  /* 0x0000009b009b7308 */ /* 0x000fe20000000800 */
[-CC-:B------:R-:W-:Y:S01]  /*c220*/  FFMA.FTZ R171, R21, R20.reuse, -R166.reuse ;  /* 0x0000001415ab7223 */ /* 0x180fe200000108a6 */
[-CC-:B------:R-:W-:Y:S01]  /*c230*/  FFMA.FTZ R163, R79, R20.reuse, -R166.reuse ;  /* 0x000000144fa37223 */ /* 0x180fe200000108a6 */
[-CC-:B------:R-:W-:Y:S01]  /*c240*/  FFMA.FTZ R177, R31, R20.reuse, -R166.reuse ;  /* 0x000000141fb17223 */ /* 0x180fe200000108a6 */
[----:B------:R-:W-:-:S04]  /*c250*/  FFMA.FTZ R184, R35, R20, -R166 ;  /* 0x0000001423b87223 */ /* 0x000fc800000108a6 */
        /* <DEDUP_REMOVED lines=14> */
[----:B------:R-:W4:Y:S02]  /*c340*/  LD.E R101, desc[UR48][R16.64+0x348] ;  /* 0x0003483010657980 */ /* 0x000f24000c101900 */
[----:B------:R-:W1:Y:S01]  /*c350*/  MUFU.EX2 R6, R6 ;  /* 0x0000000600067308 */ /* 0x000e620000000800 */
[-CC-:B------:R-:W-:Y:S01]  /*c360*/  FFMA.FTZ R21, R87, R20.reuse, -R166.reuse ;  /* 0x0000001457157223 */ /* 0x180fe200000108a6 */
[----:B------:R-:W-:Y:S01]  /*c370*/  FFMA.FTZ R79, R71, R20, -R166 ;  /* 0x00000014474f7223 */ /* 0x000fe200000108a6 */
[----:B--2---:R-:W-:Y:S01]  /*c380*/  FFMA.FTZ R20, R25, R15, R152 ;  /* 0x0000000f19147223 */ /* 0x004fe20000010098 */
[----:B------:R-:W2:Y:S04]  /*c390*/  LD.E R105, desc[UR48][R16.64+0x358] ;  /* 0x0003583010697980 */ /* 0x000ea8000c101900 */
[----:B------:R-:W1:Y:S01]  /*c3a0*/  MUFU.EX2 R183, R183 ;  /* 0x000000b700b77308 */ /* 0x000e620000000800 */
[----:B0-----:R-:W-:Y:S01]  /*c3b0*/  FFMA.FTZ R15, R88, R14, R185 ;  /* 0x0000000e580f7223 */ /* 0x001fe200000100b9 */
[----:B------:R-:W-:Y:S01]  /*c3c0*/  FADD.FTZ R20, R153, R20 ;  /* 0x0000001499147221 */ /* 0x000fe20000010000 */
[----:B------:R-:W2:Y:S05]  /*c3d0*/  LD.E R99, desc[UR48][R16.64+0x368] ;  /* 0x0003683010637980 */ /* 0x000eaa000c101900 */
[----:B------:R-:W0:Y:S01]  /*c3e0*/  MUFU.EX2 R7, R7 ;  /* 0x0000000700077308 */ /* 0x000e220000000800 */
[----:B-1----:R-:W-:-:S07]  /*c3f0*/  FADD.FTZ R15, R188, R15 ;  /* 0x0000000fbc0f7221 */ /* 0x002fce0000010000 */
[----:B------:R-:W-:Y:S08]  /*c400*/  MUFU.EX2 R182, R182 ;  /* 0x000000b600b67308 */ /* 0x000ff00000000800 */
[----:B------:R-:W-:Y:S08]  /*c410*/  MUFU.EX2 R175, R175 ;  /* 0x000000af00af7308 */ /* 0x000ff00000000800 */
[----:B------:R-:W-:Y:S01]  /*c420*/  MUFU.EX2 R180, R180 ;  /* 0x000000b400b47308 */ /* 0x000fe20000000800 */
[----:B------:R1:W-:Y:S04]  /*c430*/  ST.E desc[UR48][R16.64+0x444], R47 ;  /* 0x0004442f10007985 */ /* 0x0003e8000c101930 */
[----:B------:R-:W4:Y:S03]  /*c440*/  LD.E R29, desc[UR48][R16.64+0x248] ;  /* 0x00024830101d7980 */ /* 0x000f26000c101900 */
[----:B------:R-:W1:Y:S01]  /*c450*/  MUFU.EX2 R181, R181 ;  /* 0x000000b500b57308 */ /* 0x000e620000000800 */
[----:B------:R-:W-:Y:S01]  /*c460*/  FADD.FTZ R119, R155, R20 ;  /* 0x000000149b777221 */ /* 0x000fe20000010000 */
[----:B------:R-:W-:Y:S01]  /*c470*/  FADD.FTZ R14, R6, R15 ;  /* 0x0000000f060e7221 */ /* 0x000fe20000010000 */
[----:B------:R-:W2:Y:S04]  /*c480*/  LD.E R33, desc[UR48][R16.64+0x238] ;  /* 0x0002383010217980 */ /* 0x000ea8000c101900 */
[----:B------:R-:W4:Y:S01]  /*c490*/  LD.E R31, desc[UR48][R16.64+0x23c] ;  /* 0x00023c30101f7980 */ /* 0x000f22000c101900 */
[----:B------:R-:W1:Y:S01]  /*c4a0*/  MUFU.EX2 R186, R186 ;  /* 0x000000ba00ba7308 */ /* 0x000e620000000800 */
[----:B------:R-:W-:Y:S01]  /*c4b0*/  FADD.FTZ R20, R154, R119 ;  /* 0x000000779a147221 */ /* 0x000fe20000010000 */
[----:B------:R-:W-:Y:S01]  /*c4c0*/  FADD.FTZ R14, R183, R14 ;  /* 0x0000000eb70e7221 */ /* 0x000fe20000010000 */
[----:B------:R-:W4:Y:S04]  /*c4d0*/  LD.E R27, desc[UR48][R16.64+0x24c] ;  /* 0x00024c30101b7980 */ /* 0x000f28000c101900 */
[----:B------:R-:W4:Y:S01]  /*c4e0*/  LD.E R5, desc[UR48][R16.64+0x258] ;  /* 0x0002583010057980 */ /* 0x000f22000c101900 */
[----:B------:R-:W1:Y:S01]  /*c4f0*/  MUFU.EX2 R177, R177 ;  /* 0x000000b100b17308 */ /* 0x000e620000000800 */
[----:B0-----:R-:W-:Y:S01]  /*c500*/  FADD.FTZ R15, R7, R20 ;  /* 0x00000014070f7221 */ /* 0x001fe20000010000 */
[----:B-1----:R-:W-:Y:S01]  /*c510*/  FADD.FTZ R127, R181, R14 ;  /* 0x0000000eb57f7221 */ /* 0x002fe20000010000 */
[----:B------:R-:W4:Y:S04]  /*c520*/  LD.E R45, desc[UR48][R16.64+0x25c] ;  /* 0x00025c30102d7980 */ /* 0x000f28000c101900 */
[----:B------:R-:W4:Y:S01]  /*c530*/  LD.E R41, desc[UR48][R16.64+0x26c] ;  /* 0x00026c3010297980 */ /* 0x000f22000c101900 */
[----:B------:R-:W0:Y:S01]  /*c540*/  MUFU.EX2 R184, R184 ;  /* 0x000000b800b87308 */ /* 0x000e220000000800 */
[----:B------:R-:W-:Y:S01]  /*c550*/  FADD.FTZ R14, R182, R15 ;  /* 0x0000000fb60e7221 */ /* 0x000fe20000010000 */
[----:B------:R-:W-:Y:S01]  /*c560*/  FADD.FTZ R20, R186, R127 ;  /* 0x0000007fba147221 */ /* 0x000fe20000010000 */
[----:B------:R-:W4:Y:S04]  /*c570*/  LD.E R35, desc[UR48][R16.64+0x27c] ;  /* 0x00027c3010237980 */ /* 0x000f28000c101900 */
[----:B------:R-:W4:Y:S01]  /*c580*/  LD.E R37, desc[UR48][R16.64+0x288] ;  /* 0x0002883010257980 */ /* 0x000f22000c101900 */
[----:B------:R-:W1:Y:S03]  /*c590*/  MUFU.EX2 R172, R172 ;  /* 0x000000ac00ac7308 */ /* 0x000e660000000800 */
[----:B------:R-:W4:Y:S04]  /*c5a0*/  LD.E R57, desc[UR48][R16.64+0x28c] ;  /* 0x00028c3010397980 */ /* 0x000f28000c101900 */
[----:B------:R-:W4:Y:S01]  /*c5b0*/  LD.E R53, desc[UR48][R16.64+0x29c] ;  /* 0x00029c3010357980 */ /* 0x000f22000c101900 */
[----:B------:R-:W1:Y:S01]  /*c5c0*/  MUFU.EX2 R173, R173 ;  /* 0x000000ad00ad7308 */ /* 0x000e620000000800 */
[----:B------:R-:W-:Y:S01]  /*c5d0*/  FADD.FTZ R15, R175, R14 ;  /* 0x0000000eaf0f7221 */ /* 0x000fe20000010000 */
[----:B------:R-:W-:Y:S01]  /*c5e0*/  FADD.FTZ R133, R177, R20 ;  /* 0x00000014b1857221 */ /* 0x000fe20000010000 */
[----:B------:R-:W4:Y:S04]  /*c5f0*/  LD.E R47, desc[UR48][R16.64+0x2a8] ;  /* 0x0002a830102f7980 */ /* 0x000f28000c101900 */
[----:B------:R-:W4:Y:S01]  /*c600*/  LD.E R49, desc[UR48][R16.64+0x2b8] ;  /* 0x0002b83010317980 */ /* 0x000f22000c101900 */
[----:B------:R-:W1:Y:S01]  /*c610*/  MUFU.EX2 R176, R176 ;  /* 0x000000b000b07308 */ /* 0x000e620000000800 */
[----:B------:R-:W-:Y:S01]  /*c620*/  FADD.FTZ R15, R180, R15 ;  /* 0x0000000fb40f7221 */ /* 0x000fe20000010000 */
[----:B0-----:R-:W-:Y:S01]  /*c630*/  FADD.FTZ R14, R184, R133 ;  /* 0x00000085b80e7221 */ /* 0x001fe20000010000 */
[----:B------:R-:W4:Y:S04]  /*c640*/  LD.E R61, desc[UR48][R16.64+0x2e8] ;  /* 0x0002e830103d7980 */ /* 0x000f28000c101900 */
[----:B------:R-:W4:Y:S01]  /*c650*/  LD.E R107, desc[UR48][R16.64+0x34c] ;  /* 0x00034c30106b7980 */ /* 0x000f22000c101900 */
[----:B------:R-:W0:Y:S01]  /*c660*/  MUFU.EX2 R171, R171 ;  /* 0x000000ab00ab7308 */ /* 0x000e220000000800 */
[----:B-1----:R-:W-:Y:S01]  /*c670*/  FADD.FTZ R20, R172, R15 ;  /* 0x0000000fac147221 */ /* 0x002fe20000010000 */
[----:B------:R-:W-:Y:S01]  /*c680*/  FADD.FTZ R15, R173, R14 ;  /* 0x0000000ead0f7221 */ /* 0x000fe20000010000 */
[----:B------:R-:W4:Y:S04]  /*c690*/  LD.E R71, desc[UR48][R16.64+0x2ec] ;  /* 0x0002ec3010477980 */ /* 0x000f28000c101900 */
[----:B------:R-:W4:Y:S01]  /*c6a0*/  LD.E R73, desc[UR48][R16.64+0x2f8] ;  /* 0x0002f83010497980 */ /* 0x000f22000c101900 */
[----:B------:R-:W1:Y:S01]  /*c6b0*/  MUFU.EX2 R174, R174 ;  /* 0x000000ae00ae7308 */ /* 0x000e620000000800 */
[----:B------:R-:W-:-:S02]  /*c6c0*/  FADD.FTZ R14, R176, R15 ;  /* 0x0000000fb00e7221 */ /* 0x000fc40000010000 */
[----:B------:R-:W4:Y:S04]  /*c6d0*/  LD.E R75, desc[UR48][R16.64+0x2fc] ;  /* 0x0002fc30104b7980 */ /* 0x000f28000c101900 */
[----:B------:R-:W4:Y:S01]  /*c6e0*/  LD.E R77, desc[UR48][R16.64+0x308] ;  /* 0x00030830104d7980 */ /* 0x000f22000c101900 */
[----:B0-----:R-:W-:Y:S01]  /*c6f0*/  FADD.FTZ R145, R171, R14 ;  /* 0x0000000eab917221 */ /* 0x001fe20000010000 */
[----:B------:R0:W-:Y:S02]  /*c700*/  MUFU.EX2 R166, R125 ;  /* 0x0000007d00a67308 */ /* 0x0001e40000000800 */
[----:B------:R-:W4:Y:S04]  /*c710*/  LD.E R95, desc[UR48][R16.64+0x30c] ;  /* 0x00030c30105f7980 */ /* 0x000f28000c101900 */
[----:B------:R-:W4:Y:S01]  /*c720*/  LD.E R91, desc[UR48][R16.64+0x318] ;  /* 0x00031830105b7980 */ /* 0x000f22000c101900 */
[----:B-1----:R-:W-:-:S03]  /*c730*/  FADD.FTZ R14, R174, R145 ;  /* 0x00000091ae0e7221 */ /* 0x002fc60000010000 */
        /* <DEDUP_REMOVED lines=14> */
[----:B0-----:R-:W4:Y:S04]  /*c820*/  LD.E R125, desc[UR48][R16.64+0x3ac] ;  /* 0x0003ac30107d7980 */ /* 0x001f28000c101900 */
[----:B------:R-:W4:Y:S04]  /*c830*/  LD.E R127, desc[UR48][R16.64+0x3b8] ;  /* 0x0003b830107f7980 */ /* 0x000f28000c101900 */
[----:B------:R-:W4:Y:S04]  /*c840*/  LD.E R133, desc[UR48][R16.64+0x3cc] ;  /* 0x0003cc3010857980 */ /* 0x000f28000c101900 */
[----:B------:R-:W4:Y:S01]  /*c850*/  LD.E R145, desc[UR48][R16.64+0x3fc] ;  /* 0x0003fc3010917980 */ /* 0x000f22000c101900 */
[----:B------:R-:W0:Y:S08]  /*c860*/  MUFU.EX2 R169, R169 ;  /* 0x000000a900a97308 */ /* 0x000e300000000800 */
[----:B------:R-:W1:Y:S08]  /*c870*/  MUFU.EX2 R167, R167 ;  /* 0x000000a700a77308 */ /* 0x000e700000000800 */
[----:B------:R-:W1:Y:S01]  /*c880*/  MUFU.EX2 R170, R170 ;  /* 0x000000aa00aa7308 */ /* 0x000e620000000800 */
[----:B0-----:R-:W-:-:S07]  /*c890*/  FADD.FTZ R20, R169, R20 ;  /* 0x00000014a9147221 */ /* 0x001fce0000010000 */
[----:B------:R-:W0:Y:S08]  /*c8a0*/  MUFU.EX2 R164, R164 ;  /* 0x000000a400a47308 */ /* 0x000e300000000800 */
[----:B------:R-:W0:Y:S01]  /*c8b0*/  MUFU.EX2 R165, R165 ;  /* 0x000000a500a57308 */ /* 0x000e220000000800 */
[----:B-1----:R-:W-:-:S07]  /*c8c0*/  FADD.FTZ R15, R167, R20 ;  /* 0x00000014a70f7221 */ /* 0x002fce0000010000 */
[----:B------:R-:W1:Y:S08]  /*c8d0*/  MUFU.EX2 R161, R161 ;  /* 0x000000a100a17308 */ /* 0x000e700000000800 */
[----:B------:R-:W3:Y:S01]  /*c8e0*/  MUFU.EX2 R168, R168 ;  /* 0x000000a800a87308 */ /* 0x000ee20000000800 */
[----:B------:R-:W-:-:S07]  /*c8f0*/  FADD.FTZ R15, R170, R15 ;  /* 0x0000000faa0f7221 */ /* 0x000fce0000010000 */
[----:B------:R-:W3:Y:S08]  /*c900*/  MUFU.EX2 R162, R162 ;  /* 0x000000a200a27308 */ /* 0x000ef00000000800 */
[----:B------:R-:W3:Y:S01]  /*c910*/  MUFU.EX2 R163, R163 ;  /* 0x000000a300a37308 */ /* 0x000ee20000000800 */
[----:B0-----:R-:W-:Y:S01]  /*c920*/  FADD.FTZ R20, R164, R15 ;  /* 0x0000000fa4147221 */ /* 0x001fe20000010000 */
[----:B------:R-:W-:-:S06]  /*c930*/  FADD.FTZ R195, R165, R14 ;  /* 0x0000000ea5c37221 */ /* 0x000fcc0000010000 */
[----:B------:R-:W0:Y:S01]  /*c940*/  MUFU.EX2 R159, R159 ;  /* 0x0000009f009f7308 */ /* 0x000e220000000800 */
[----:B-1----:R-:W-:Y:S01]  /*c950*/  FADD.FTZ R203, R161, R20 ;  /* 0x00000014a1cb7221 */ /* 0x002fe20000010000 */
[----:B---3--:R-:W-:-:S06]  /*c960*/  FADD.FTZ R14, R168, R195 ;  /* 0x000000c3a80e7221 */ /* 0x008fcc0000010000 */
[----:B------:R-:W-:Y:S08]  /*c970*/  MUFU.EX2 R19, R19 ;  /* 0x0000001300137308 */ /* 0x000ff00000000800 */
[----:B------:R-:W1:Y:S01]  /*c980*/  MUFU.EX2 R157, R157 ;  /* 0x0000009d009d7308 */ /* 0x000e620000000800 */
[----:B------:R-:W-:Y:S01]  /*c990*/  FADD.FTZ R214, R162, R203 ;  /* 0x000000cba2d67221 */ /* 0x000fe20000010000 */
[----:B------:R-:W-:-:S06]  /*c9a0*/  FADD.FTZ R195, R163, R14 ;  /* 0x0000000ea3c37221 */ /* 0x000fcc0000010000 */
[----:B------:R-:W-:Y:S08]  /*c9b0*/  MUFU.EX2 R156, R156 ;  /* 0x0000009c009c7308 */ /* 0x000ff00000000800 */
[----:B------:R-:W3:Y:S01]  /*c9c0*/  MUFU.EX2 R160, R160 ;  /* 0x000000a000a07308 */ /* 0x000ee20000000800 */
[----:B0-----:R-:W-:Y:S01]  /*c9d0*/  FADD.FTZ R214, R159, R214 ;  /* 0x000000d69fd67221 */ /* 0x001fe20000010000 */
[----:B------:R-:W-:-:S06]  /*c9e0*/  FADD.FTZ R14, R166, R195 ;  /* 0x000000c3a60e7221 */ /* 0x000fcc0000010000 */
[----:B------:R-:W0:Y:S08]  /*c9f0*/  MUFU.EX2 R18, R18 ;  /* 0x0000001200127308 */ /* 0x000e300000000800 */
[----:B------:R-:W0:Y:S01]  /*ca00*/  MUFU.EX2 R21, R21 ;  /* 0x0000001500157308 */ /* 0x000e220000000800 */
[----:B-1----:R-:W-:-:S07]  /*ca10*/  FADD.FTZ R195, R157, R14 ;  /* 0x0000000e9dc37221 */ /* 0x002fce0000010000 */
[----:B------:R-:W1:Y:S08]  /*ca20*/  MUFU.EX2 R13, R13 ;  /* 0x0000000d000d7308 */ /* 0x000e700000000800 */
[----:B------:R-:W2:Y:S01]  /*ca30*/  MUFU.EX2 R158, R158 ;  /* 0x0000009e009e7308 */ /* 0x000ea20000000800 */
[----:B---3--:R-:W-:-:S07]  /*ca40*/  FADD.FTZ R14, R160, R195 ;  /* 0x000000c3a00e7221 */ /* 0x008fce0000010000 */
[----:B------:R-:W3:Y:S08]  /*ca50*/  MUFU.EX2 R11, R11 ;  /* 0x0000000b000b7308 */ /* 0x000ef00000000800 */
[----:B------:R0:W3:Y:S02]  /*ca60*/  MUFU.EX2 R15, R109 ;  /* 0x0000006d000f7308 */ /* 0x0000e40000000800 */
[----:B0-----:R-:W-:-:S06]  /*ca70*/  FADD.FTZ R109, R19, R214 ;  /* 0x000000d6136d7221 */ /* 0x001fcc0000010000 */
[----:B------:R-:W0:Y:S01]  /*ca80*/  MUFU.EX2 R12, R12 ;  /* 0x0000000c000c7308 */ /* 0x000e220000000800 */
[----:B------:R-:W-:-:S07]  /*ca90*/  FADD.FTZ R109, R156, R109 ;  /* 0x0000006d9c6d7221 */ /* 0x000fce0000010000 */
[----:B------:R3:W0:Y:S01]  /*caa0*/  MUFU.EX2 R20, R93 ;  /* 0x0000005d00147308 */ /* 0x0006220000000800 */
[----:B------:R-:W-:Y:S01]  /*cab0*/  FADD.FTZ R214, R18, R109 ;  /* 0x0000006d12d67221 */ /* 0x000fe20000010000 */
[----:B------:R-:W-:-:S06]  /*cac0*/  FADD.FTZ R109, R21, R14 ;  /* 0x0000000e156d7221 */ /* 0x000fcc0000010000 */
[----:B------:R-:W0:Y:S01]  /*cad0*/  MUFU.EX2 R8, R8 ;  /* 0x0000000800087308 */ /* 0x000e220000000800 */
[----:B-1----:R-:W-:Y:S01]  /*cae0*/  FADD.FTZ R214, R13, R214 ;  /* 0x000000d60dd67221 */ /* 0x002fe20000010000 */
[----:B--2---:R-:W-:-:S06]  /*caf0*/  FADD.FTZ R216, R158, R109 ;  /* 0x0000006d9ed87221 */ /* 0x004fcc0000010000 */
[----:B------:R-:W1:Y:S01]  /*cb00*/  MUFU.EX2 R3, R3 ;  /* 0x0000000300037308 */ /* 0x000e620000000800 */
[----:B---3--:R-:W-:Y:S01]  /*cb10*/  FADD.FTZ R93, R11, R214 ;  /* 0x000000d60b5d7221 */ /* 0x008fe20000010000 */
[----:B------:R-:W-:-:S06]  /*cb20*/  FADD.FTZ R109, R15, R216 ;  /* 0x000000d80f6d7221 */ /* 0x000fcc0000010000 */
[----:B------:R-:W2:Y:S01]  /*cb30*/  MUFU.EX2 R14, R79 ;  /* 0x0000004f000e7308 */ /* 0x000ea20000000800 */
[----:B0-----:R-:W-:Y:S01]  /*cb40*/  FADD.FTZ R93, R12, R93 ;  /* 0x0000005d0c5d7221 */ /* 0x001fe20000010000 */
[----:B------:R-:W-:-:S06]  /*cb50*/  FADD.FTZ R214, R20, R109 ;  /* 0x0000006d14d67221 */ /* 0x000fcc0000010000 */
[----:B------:R-:W0:Y:S01]  /*cb60*/  MUFU.EX2 R9, R9 ;  /* 0x0000000900097308 */ /* 0x000e220000000800 */
[----:B------:R-:W-:Y:S01]  /*cb70*/  FADD.FTZ R216, R8, R93 ;  /* 0x0000005d08d87221 */ /* 0x000fe20000010000 */
[----:B-1----:R-:W-:Y:S01]  /*cb80*/  FADD.FTZ R93, R3, R214 ;  /* 0x000000d6035d7221 */ /* 0x002fe20000010000 */
[----:B------:R-:W-:-:S03]  /*cb90*/  FMUL.FTZ R213, R25, R26 ;  /* 0x0000001a19d57220 */ /* 0x000fc60000410000 */
[----:B--2---:R-:W-:Y:S01]  /*cba0*/  FADD.FTZ R93, R14, R93 ;  /* 0x0000005d0e5d7221 */ /* 0x004fe20000010000 */
[----:B------:R-:W-:Y:S01]  /*cbb0*/  FMUL.FTZ R215, R88, R24 ;  /* 0x0000001858d77220 */ /* 0x000fe20000410000 */
[C---:B------:R-:W-:Y:S01]  /*cbc0*/  FMUL.FTZ R79, R25.reuse, R4 ;  /* 0x00000004194f7220 */ /* 0x040fe20000410000 */
[----:B------:R-:W-:Y:S02]  /*cbd0*/  FMUL.FTZ R195, R25, R28 ;  /* 0x0000001c19c37220 */ /* 0x000fe40000410000 */
[----:B------:R1:W-:Y:S01]  /*cbe0*/  ST.E desc[UR48][R16.64+0x454], R93 ;  /* 0x0004545d10007985 */ /* 0x0003e2000c101930 */
[----:B0-----:R-:W-:-:S03]  /*cbf0*/  FADD.FTZ R109, R9, R216 ;  /* 0x000000d8096d7221 */ /* 0x001fc60000010000 */
[----:B------:R0:W-:Y:S01]  /*cc00*/  ST.E desc[UR48][R16.64+0x424], R213 ;  /* 0x000424d510007985 */ /* 0x0001e2000c101930 */
[C---:B------:R-:W-:Y:S01]  /*cc10*/  FMUL.FTZ R203, R25.reuse, R30 ;  /* 0x0000001e19cb7220 */ /* 0x040fe20000410000 */
[C---:B------:R-:W-:Y:S01]  /*cc20*/  FMUL.FTZ R211, R25.reuse, R32 ;  /* 0x0000002019d37220 */ /* 0x040fe20000410000 */
[C---:B-1----:R-:W-:Y:S01]  /*cc30*/  FMUL.FTZ R93, R25.reuse, R36 ;  /* 0x00000024195d7220 */ /* 0x042fe20000410000 */
[----:B------:R1:W-:Y:S01]  /*cc40*/  ST.E desc[UR48][R16.64+0x450], R109 ;  /* 0x0004506d10007985 */ /* 0x0003e2000c101930 */
[C---:B------:R-:W-:Y:S01]  /*cc50*/  FMUL.FTZ R217, R25.reuse, R44 ;  /* 0x0000002c19d97220 */ /* 0x040fe20000410000 */
[C---:B0-----:R-:W-:Y:S02]  /*cc60*/  FMUL.FTZ R213, R25.reuse, R40 ;  /* 0x0000002819d57220 */ /* 0x041fe40000410000 */
[----:B------:R0:W-:Y:S04]  /*cc70*/  ST.E desc[UR48][R16.64+0x42c], R215 ;  /* 0x00042cd710007985 */ /* 0x0001e8000c101930 */
[----:B------:R2:W-:Y:S04]  /*cc80*/  ST.E desc[UR48][R16.64+0x230], R79 ;  /* 0x0002304f10007985 */ /* 0x0005e8000c101930 */
[----:B------:R3:W-:Y:S01]  /*cc90*/  ST.E desc[UR48][R16.64+0x234], R195 ;  /* 0x000234c310007985 */ /* 0x0007e2000c101930 */
[----:B-1----:R-:W-:-:S03]  /*cca0*/  FMUL.FTZ R109, R25, R34 ;  /* 0x00000022196d7220 */ /* 0x002fc60000410000 */
[----:B------:R1:W-:Y:S01]  /*ccb0*/  ST.E desc[UR48][R16.64+0x254], R93 ;  /* 0x0002545d10007985 */ /* 0x0003e2000c101930 */
[C---:B0-----:R-:W-:Y:S01]  /*ccc0*/  FMUL.FTZ R215, R25.reuse, R38 ;  /* 0x0000002619d77220 */ /* 0x041fe20000410000 */
[C---:B--2---:R-:W-:Y:S01]  /*ccd0*/  FMUL.FTZ R79, R25.reuse, R46 ;  /* 0x0000002e194f7220 */ /* 0x044fe20000410000 */
[C---:B---3--:R-:W-:Y:S01]  /*cce0*/  FMUL.FTZ R195, R25.reuse, R42 ;  /* 0x0000002a19c37220 */ /* 0x048fe20000410000 */
[C---:B-1----:R-:W-:Y:S01]  /*ccf0*/  FMUL.FTZ R93, R25.reuse, R48 ;  /* 0x00000030195d7220 */ /* 0x042fe20000410000 */
[----:B------:R0:W-:Y:S01]  /*cd00*/  ST.E desc[UR48][R16.64+0x240], R203 ;  /* 0x000240cb10007985 */ /* 0x0001e2000c101930 */
[----:B------:R-:W-:-:S03]  /*cd10*/  FMUL.FTZ R219, R25, R56 ;  /* 0x0000003819db7220 */ /* 0x000fc60000410000 */
        /* <DEDUP_REMOVED lines=13> */
[C---:B-1----:R-:W-:Y:S01]  /*cdf0*/  FMUL.FTZ R195, R25.reuse, R64 ;  /* 0x0000004019c37220 */ /* 0x042fe20000410000 */
[C---:B--2---:R-:W-:Y:S01]  /*ce00*/  FMUL.FTZ R215, R25.reuse, R62 ;  /* 0x0000003e19d77220 */ /* 0x044fe20000410000 */
[C---:B---3--:R-:W-:Y:S01]  /*ce10*/  FMUL.FTZ R217, R25.reuse, R66 ;  /* 0x0000004219d97220 */ /* 0x048fe20000410000 */
[C---:B0-----:R-:W-:Y:S01]  /*ce20*/  FMUL.FTZ R93, R25.reuse, R72 ;  /* 0x00000048195d7220 */ /* 0x041fe20000410000 */
        /* <DEDUP_REMOVED lines=59> */
[----:B-1----:R-:W-:Y:S01]  /*d1e0*/  FMUL.FTZ R93, R25, R138 ;  /* 0x0000008a195d7220 */ /* 0x002fe20000410000 */
[----:B------:R0:W-:Y:S01]  /*d1f0*/  ST.E desc[UR48][R16.64+0x380], R109 ;  /* 0x0003806d10007985 */ /* 0x0001e2000c101930 */
[C---:B------:R-:W-:Y:S01]  /*d200*/  FMUL.FTZ R33, R88.reuse, R33 ;  /* 0x0000002158217220 */ /* 0x040fe20000410000 */
[C---:B----4-:R-:W-:Y:S02]  /*d210*/  FMUL.FTZ R31, R88.reuse, R31 ;  /* 0x0000001f581f7220 */ /* 0x050fe40000410000 */
[----:B------:R1:W-:Y:S01]  /*d220*/  ST.E desc[UR48][R16.64+0x384], R203 ;  /* 0x000384cb10007985 */ /* 0x0003e2000c101930 */
[C---:B------:R-:W-:Y:S01]  /*d230*/  FMUL.FTZ R29, R88.reuse, R29 ;  /* 0x0000001d581d7220 */ /* 0x040fe20000410000 */
[----:B------:R-:W-:-:S02]  /*d240*/  FMUL.FTZ R27, R88, R27 ;  /* 0x0000001b581b7220 */ /* 0x000fc40000410000 */
[----:B------:R2:W-:Y:S01]  /*d250*/  ST.E desc[UR48][R16.64+0x390], R211 ;  /* 0x000390d310007985 */ /* 0x0005e2000c101930 */
[C---:B------:R-:W-:Y:S01]  /*d260*/  FMUL.FTZ R5, R88.reuse, R5 ;  /* 0x0000000558057220 */ /* 0x040fe20000410000 */
[C---:B------:R-:W-:Y:S02]  /*d270*/  FMUL.FTZ R45, R88.reuse, R45 ;  /* 0x0000002d582d7220 */ /* 0x040fe40000410000 */
[----:B------:R3:W-:Y:S01]  /*d280*/  ST.E desc[UR48][R16.64+0x394], R219 ;  /* 0x000394db10007985 */ /* 0x0007e2000c101930 */
[C---:B0-----:R-:W-:Y:S01]  /*d290*/  FMUL.FTZ R109, R25.reuse, R130 ;  /* 0x00000082196d7220 */ /* 0x041fe20000410000 */
[C---:B------:R-:W-:Y:S02]  /*d2a0*/  FMUL.FTZ R43, R88.reuse, R43 ;  /* 0x0000002b582b7220 */ /* 0x040fe40000410000 */
[----:B------:R0:W-:Y:S01]  /*d2b0*/  ST.E desc[UR48][R16.64+0x3a0], R79 ;  /* 0x0003a04f10007985 */ /* 0x0001e2000c101930 */
[----:B-1----:R-:W-:Y:S01]  /*d2c0*/  FMUL.FTZ R203, R25, R136 ;  /* 0x0000008819cb7220 */ /* 0x002fe20000410000 */
[----:B------:R-:W-:-:S02]  /*d2d0*/  FMUL.FTZ R41, R88, R41 ;  /* 0x0000002958297220 */ /* 0x000fc40000410000 */
[----:B------:R1:W-:Y:S01]  /*d2e0*/  ST.E desc[UR48][R16.64+0x3a4], R195 ;  /* 0x0003a4c310007985 */ /* 0x0003e2000c101930 */
[C---:B--2---:R-:W-:Y:S01]  /*d2f0*/  FMUL.FTZ R211, R25.reuse, R134 ;  /* 0x0000008619d37220 */ /* 0x044fe20000410000 */
[C---:B------:R-:W-:Y:S02]  /*d300*/  FMUL.FTZ R39, R88.reuse, R39 ;  /* 0x0000002758277220 */ /* 0x040fe40000410000 */
[----:B------:R2:W-:Y:S01]  /*d310*/  ST.E desc[UR48][R16.64+0x3b0], R213 ;  /* 0x0003b0d510007985 */ /* 0x0005e2000c101930 */
[C---:B---3--:R-:W-:Y:S01]  /*d320*/  FMUL.FTZ R219, R25.reuse, R132 ;  /* 0x0000008419db7220 */ /* 0x048fe20000410000 */
[C---:B------:R-:W-:Y:S02]  /*d330*/  FMUL.FTZ R35, R88.reuse, R35 ;  /* 0x0000002358237220 */ /* 0x040fe40000410000 */
[----:B------:R3:W-:Y:S01]  /*d340*/  ST.E desc[UR48][R16.64+0x3b4], R215 ;  /* 0x0003b4d710007985 */ /* 0x0007e2000c101930 */
[----:B0-----:R-:W-:Y:S01]  /*d350*/  FMUL.FTZ R79, R25, R146 ;  /* 0x00000092194f7220 */ /* 0x001fe20000410000 */
[----:B------:R-:W-:-:S02]  /*d360*/  FMUL.FTZ R37, R88, R37 ;  /* 0x0000002558257220 */ /* 0x000fc40000410000 */
[----:B------:R0:W-:Y:S01]  /*d370*/  ST.E desc[UR48][R16.64+0x3c0], R217 ;  /* 0x0003c0d910007985 */ /* 0x0001e2000c101930 */
[C---:B-1----:R-:W-:Y:S01]  /*d380*/  FMUL.FTZ R195, R25.reuse, R140 ;  /* 0x0000008c19c37220 */ /* 0x042fe20000410000 */
[C---:B------:R-:W-:Y:S02]  /*d390*/  FMUL.FTZ R57, R88.reuse, R57 ;  /* 0x0000003958397220 */ /* 0x040fe40000410000 */
[----:B------:R1:W-:Y:S01]  /*d3a0*/  ST.E desc[UR48][R16.64+0x3c4], R93 ;  /* 0x0003c45d10007985 */ /* 0x0003e2000c101930 */
[C---:B--2---:R-:W-:Y:S01]  /*d3b0*/  FMUL.FTZ R213, R25.reuse, R144 ;  /* 0x0000009019d57220 */ /* 0x044fe20000410000 */
[C---:B------:R-:W-:Y:S01]  /*d3c0*/  FMUL.FTZ R55, R88.reuse, R55 ;  /* 0x0000003758377220 */ /* 0x040fe20000410000 */
[C---:B------:R-:W-:Y:S01]  /*d3d0*/  FMUL.FTZ R53, R88.reuse, R53 ;  /* 0x0000003558357220 */ /* 0x040fe20000410000 */
[C---:B---3--:R-:W-:Y:S01]  /*d3e0*/  FMUL.FTZ R215, R25.reuse, R142 ;  /* 0x0000008e19d77220 */ /* 0x048fe20000410000 */
[C---:B------:R-:W-:Y:S01]  /*d3f0*/  FMUL.FTZ R47, R88.reuse, R47 ;  /* 0x0000002f582f7220 */ /* 0x040fe20000410000 */
[C---:B------:R-:W-:Y:S01]  /*d400*/  FMUL.FTZ R51, R88.reuse, R51 ;  /* 0x0000003358337220 */ /* 0x040fe20000410000 */
[C---:B------:R-:W-:Y:S01]  /*d410*/  FMUL.FTZ R49, R88.reuse, R49 ;  /* 0x0000003158317220 */ /* 0x040fe20000410000 */
[C---:B0-----:R-:W-:Y:S01]  /*d420*/  FMUL.FTZ R217, R25.reuse, R212 ;  /* 0x000000d419d97220 */ /* 0x041fe20000410000 */
[C---:B------:R-:W-:Y:S01]  /*d430*/  FMUL.FTZ R69, R88.reuse, R69 ;  /* 0x0000004558457220 */ /* 0x040fe20000410000 */
[C---:B------:R-:W-:Y:S01]  /*d440*/  FMUL.FTZ R67, R88.reuse, R67 ;  /* 0x0000004358437220 */ /* 0x040fe20000410000 */
[C---:B------:R-:W-:Y:S01]  /*d450*/  FMUL.FTZ R59, R88.reuse, R59 ;  /* 0x0000003b583b7220 */ /* 0x040fe20000410000 */
[C---:B-1----:R-:W-:Y:S01]  /*d460*/  FMUL.FTZ R93, R25.reuse, R150 ;  /* 0x00000096195d7220 */ /* 0x042fe20000410000 */
        /* <DEDUP_REMOVED lines=69> */
[----:B------:R3:W-:Y:S04]  /*d8c0*/  ST.E desc[UR48][R16.64+0x2a8], R47 ;  /* 0x0002a82f10007985 */ /* 0x0007e8000c101930 */
[----:B------:R-:W-:Y:S04]  /*d8d0*/  ST.E desc[UR48][R16.64+0x2ac], R51 ;  /* 0x0002ac3310007985 */ /* 0x000fe8000c101930 */
[----:B------:R4:W-:Y:S04]  /*d8e0*/  ST.E desc[UR48][R16.64+0x2b8], R49 ;  /* 0x0002b83110007985 */ /* 0x0009e8000c101930 */
[----:B------:R-:W-:Y:S04]  /*d8f0*/  ST.E desc[UR48][R16.64+0x2bc], R69 ;  /* 0x0002bc4510007985 */ /* 0x000fe8000c101930 */
[----:B------:R-:W-:Y:S04]  /*d900*/  ST.E desc[UR48][R16.64+0x2c8], R67 ;  /* 0x0002c84310007985 */ /* 0x000fe8000c101930 */
[----:B------:R4:W-:Y:S04]  /*d910*/  ST.E desc[UR48][R16.64+0x2cc], R59 ;  /* 0x0002cc3b10007985 */ /* 0x0009e8000c101930 */
[----:B------:R-:W-:Y:S04]  /*d920*/  ST.E desc[UR48][R16.64+0x2d8], R65 ;  /* 0x0002d84110007985 */ /* 0x000fe8000c101930 */
[----:B------:R-:W-:Y:S04]  /*d930*/  ST.E desc[UR48][R16.64+0x2dc], R63 ;  /* 0x0002dc3f10007985 */ /* 0x000fe8000c101930 */
[----:B------:R4:W-:Y:S04]  /*d940*/  ST.E desc[UR48][R16.64+0x2e8], R61 ;  /* 0x0002e83d10007985 */ /* 0x0009e8000c101930 */
        /* <DEDUP_REMOVED lines=35> */
[----:B------:R-:W-:Y:S04]  /*db80*/  ST.E desc[UR48][R16.64+0x408], R189 ;  /* 0x000408bd10007985 */ /* 0x000fe8000c101930 */
[----:B------:R4:W-:Y:S04]  /*db90*/  ST.E desc[UR48][R16.64+0x40c], R147 ;  /* 0x00040c9310007985 */ /* 0x0009e8000c101930 */
[----:B------:R-:W-:Y:S04]  /*dba0*/  ST.E desc[UR48][R16.64+0x418], R187 ;  /* 0x000418bb10007985 */ /* 0x000fe8000c101930 */
[----:B------:R-:W-:Y:S04]  /*dbb0*/  ST.E desc[UR48][R16.64+0x41c], R151 ;  /* 0x00041c9710007985 */ /* 0x000fe8000c101930 */
[----:B------:R4:W-:Y:S01]  /*dbc0*/  ST.E desc[UR48][R16.64+0x428], R149 ;  /* 0x0004289510007985 */ /* 0x0009e2000c101930 */
[----:B------:R1:W-:Y:S06]  /*dbd0*/  BAR.SYNC.DEFER_BLOCKING R205, 0x100 ;  /* 0x000400cd0000751d */ /* 0x0003ec0000010000 */
[----:B0-----:R-:W4:Y:S04]  /*dbe0*/  LD.E R5, desc[UR48][R16.64+0x230] ;  /* 0x0002303010057980 */ /* 0x001f28000c101900 */
[----:B------:R-:W4:Y:S04]  /*dbf0*/  LD.E R25, desc[UR48][R16.64+0x234] ;  /* 0x0002343010197980 */ /* 0x000f28000c101900 */
[----:B------:R-:W4:Y:S04]  /*dc00*/  LD.E R27, desc[UR48][R16.64+0x238] ;  /* 0x00023830101b7980 */ /* 0x000f28000c101900 */
[----:B------:R-:W4:Y:S04]  /*dc10*/  LD.E R29, desc[UR48][R16.64+0x23c] ;  /* 0x00023c30101d7980 */ /* 0x000f28000c101900 */
[----:B------:R-:W4:Y:S04]  /*dc20*/  LD.E R31, desc[UR48][R16.64+0x240] ;  /* 0x00024030101f7980 */ /* 0x000f28000c101900 */
[----:B------:R-:W4:Y:S04]  /*dc30*/  LD.E R33, desc[UR48][R16.64+0x244] ;  /* 0x0002443010217980 */ /* 0x000f28000c101900 */
[----:B-1----:R-:W4:Y:S04]  /*dc40*/  LD.E R35, desc[UR48][R16.64+0x248] ;  /* 0x0002483010237980 */ /* 0x002f28000c101900 */
[----:B--2---:R-:W2:Y:S04]  /*dc50*/  LD.E R37, desc[UR48][R16.64+0x24c] ;  /* 0x00024c3010257980 */ /* 0x004ea8000c101900 */
[----:B------:R-:W2:Y:S04]  /*dc60*/  LD.E R39, desc[UR48][R16.64+0x250] ;  /* 0x0002503010277980 */ /* 0x000ea8000c101900 */
[----:B------:R-:W2:Y:S04]  /*dc70*/  LD.E R41, desc[UR48][R16.64+0x254] ;  /* 0x0002543010297980 */ /* 0x000ea8000c101900 */
[----:B------:R-:W2:Y:S04]  /*dc80*/  LD.E R43, desc[UR48][R16.64+0x258] ;  /* 0x00025830102b7980 */ /* 0x000ea8000c101900 */
[----:B------:R-:W2:Y:S04]  /*dc90*/  LD.E R45, desc[UR48][R16.64+0x25c] ;  /* 0x00025c30102d7980 */ /* 0x000ea8000c101900 */
[----:B---3--:R-:W3:Y:S04]  /*dca0*/  LD.E R47, desc[UR48][R16.64+0x260] ;  /* 0x00026030102f7980 */ /* 0x008ee8000c101900 */
        /* <DEDUP_REMOVED lines=128> */
[----:B----4-:R-:W-:Y:S04]  /*e4b0*/  ST.E desc[UR48][R16.64+0x264], R49 ;  /* 0x0002643110007985 */ /* 0x010fe8000c101930 */
        /* <DEDUP_REMOVED lines=114> */
[----:B0-----:R-:W4:Y:S04]  /*ebe0*/  LD.E R187, desc[UR48][R16.64+0x218] ;  /* 0x0002183010bb7980 */ /* 0x001f28000c101900 */
[----:B-1----:R-:W4:Y:S04]  /*ebf0*/  LD.E.64 R4, desc[UR48][R16.64+0xa8] ;  /* 0x0000a83010047980 */ /* 0x002f28000c101b00 */
[----:B------:R-:W4:Y:S04]  /*ec00*/  LDL R189, [R1+0x88] ;  /* 0x0000880001bd7983 */ /* 0x000f280000100800 */
[----:B--2---:R-:W2:Y:S04]  /*ec10*/  LD.E R24, desc[UR48][R16.64+0x230] ;  /* 0x0002303010187980 */ /* 0x004ea8000c101900 */
[----:B------:R-:W2:Y:S04]  /*ec20*/  LD.E R25, desc[UR48][R16.64+0x234] ;  /* 0x0002343010197980 */ /* 0x000ea8000c101900 */
[----:B---3--:R-:W2:Y:S04]  /*ec30*/  LD.E R26, desc[UR48][R16.64+0x238] ;  /* 0x00023830101a7980 */ /* 0x008ea8000c101900 */
[----:B------:R-:W2:Y:S04]  /*ec40*/  LD.E R27, desc[UR48][R16.64+0x23c] ;  /* 0x00023c30101b7980 */ /* 0x000ea8000c101900 */
[----:B----4-:R-:W2:Y:S04]  /*ec50*/  LD.E R28, desc[UR48][R16.64+0x240] ;  /* 0x00024030101c7980 */ /* 0x010ea8000c101900 */
        /* <DEDUP_REMOVED lines=124> */
[----:B------:R-:W-:-:S02]  /*f420*/  ISETP.NE.U32.AND P2, PT, R189, RZ, PT ;  /* 0x000000ffbd00720c */ /* 0x000fc40003f45070 */
[----:B------:R-:W-:Y:S02]  /*f430*/  R2UR UR7, R5 ;  /* 0x00000000050772ca */ /* 0x000fe400000e0000 */
[----:B------:R-:W-:Y:S02]  /*f440*/  R2UR UR6, R4 ;  /* 0x00000000040672ca */ /* 0x000fe400000e0000 */
[----:B------:R-:W-:Y:S02]  /*f450*/  F2FP.F16.F32.PACK_AB R152, R153, R152 ;  /* 0x000000989998723e */ /* 0x000fe400000000ff */
[----:B------:R-:W-:Y:S02]  /*f460*/  F2FP.F16.F32.PACK_AB R154, R154, R155 ;  /* 0x0000009b9a9a723e */ /* 0x000fe400000000ff */
[----:B------:R-:W-:Y:S02]  /*f470*/  F2FP.F16.F32.PACK_AB R153, R188, R185 ;  /* 0x000000b9bc99723e */ /* 0x000fe400000000ff */
[----:B------:R-:W-:Y:S01]  /*f480*/  F2FP.F16.F32.PACK_AB R155, R183, R6 ;  /* 0x00000006b79b723e */ /* 0x000fe200000000ff */
[----:B------:R-:W-:Y:S01]  /*f490*/  VOTEU.ANY UP0, P2 ;  /* 0x00000000003f7886 */ /* 0x000fe20001000100 */
[----:B------:R-:W-:-:S02]  /*f4a0*/  VIADD R6, R4, 0x80 ;  /* 0x0000008004067836 */ /* 0x000fc40000000000 */
[----:B--2---:R-:W-:-:S06]  /*f4b0*/  WARPGROUP.ARRIVE ;  /* 0x00000000000079c5 */ /* 0x004fcc0000000000 */
[----:B------:R-:W-:Y:S01]  /*f4c0*/  HGMMA.64x256x16.F32 R24, R152, gdesc[UR4].tnspB, R24, UP0, gsb0 ;  /* 0x43e0000498187df0 */ /* 0x000fe2000b800818 */
[----:B------:R-:W-:Y:S01]  /*f4d0*/  R2UR UR6, R6 ;  /* 0x00000000060672ca */ /* 0x000fe200000e0000 */
[----:B------:R-:W-:Y:S01]  /*f4e0*/  VIADD R6, R4, 0x100 ;  /* 0x0000010004067836 */ /* 0x000fe20000000000 */
[----:B------:R-:W-:Y:S02]  /*f4f0*/  WARPGROUP.DEPBAR.LE gsb0, 0x0 ;  /* 0x00008000000079c5 */ /* 0x000fe40000010000 */
[----:B------:R-:W-:Y:S01]  /*f500*/  F2FP.F16.F32.PACK_AB R152, R182, R7 ;  /* 0x00000007b698723e */ /* 0x000fe200000000ff */
[----:B------:R-:W-:Y:S01]  /*f510*/  IMAD.MOV.U32 R7, RZ, RZ, R5 ;  /* 0x000000ffff077224 */ /* 0x000fe200078e0005 */
[----:B------:R-:W-:-:S04]  /*f520*/  F2FP.F16.F32.PACK_AB R153, R186, R181 ;  /* 0x000000b5ba99723e */ /* 0x000fc800000000ff */
[----:B------:R-:W-:Y:S02]  /*f530*/  R2UR UR7, R7 ;  /* 0x00000000070772ca */ /* 0x000fe400000e0000 */
[----:B------:R-:W-:Y:S02]  /*f540*/  F2FP.F16.F32.PACK_AB R154, R180, R175 ;  /* 0x000000afb49a723e */ /* 0x000fe400000000ff */
[----:B------:R-:W-:Y:S01]  /*f550*/  F2FP.F16.F32.PACK_AB R155, R184, R177 ;  /* 0x000000b1b89b723e */ /* 0x000fe200000000ff */
        /* <DEDUP_REMOVED lines=130> */
[----:B------:R-:W-:Y:S01]  /*fd80*/  IMAD.MOV.U32 R7, RZ, RZ, R5 ;  /* 0x000000ffff077224 */ /* 0x000fe200078e0005 */
[----:B------:R-:W-:-:S04]  /*fd90*/  R2UR UR6, R6 ;  /* 0x00000000060672ca */ /* 0x000fc800000e0000 */
[----:B------:R-:W-:Y:S01]  /*fda0*/  R2UR UR7, R7 ;  /* 0x00000000070772ca */ /* 0x000fe200000e0000 */
[----:B------:R-:W-:Y:S01]  /*fdb0*/  STL [R1+0x88], R0 ;  /* 0x0000880001007387 */ /* 0x000fe20000100800 */
[----:B------:R-:W-:Y:S02]  /*fdc0*/  VIADD R6, R4, 0x180 ;  /* 0x0000018004067836 */ /* 0x000fe40000000000 */
[----:B------:R-:W-:Y:S01]  /*fdd0*/  IMAD.MOV.U32 R7, RZ, RZ, R5 ;  /* 0x000000ffff077224 */ /* 0x000fe200078e0005 */
[----:B------:R-:W-:Y:S02]  /*fde0*/  WARPGROUP.DEPBAR.LE gsb0, 0x0 ;  /* 0x00008000000079c5 */ /* 0x000fe40000010000 */
[----:B------:R-:W-:Y:S02]  /*fdf0*/  F2FP.F16.F32.PACK_AB R152, R169, R172 ;  /* 0x000000aca998723e */ /* 0x000fe400000000ff */
[----:B------:R-:W-:Y:S02]  /*fe00*/  F2FP.F16.F32.PACK_AB R153, R176, R173 ;  /* 0x000000adb099723e */ /* 0x000fe400000000ff */
[----:B------:R-:W-:-:S02]  /*fe10*/  F2FP.F16.F32.PACK_AB R154, R170, R167 ;  /* 0x000000a7aa9a723e */ /* 0x000fc400000000ff */
        /* <DEDUP_REMOVED lines=133> */
[----:B------:R-:W-:Y:S01]  /*10670*/  STL [R1+0x88], R0 ;  /* 0x0000880001007387 */ /* 0x000fe20000100800 */
[----:B------:R-:W-:Y:S02]  /*10680*/  VIADD R6, R4, 0x200 ;  /* 0x0000020004067836 */ /* 0x000fe40000000000 */
[----:B------:R-:W-:Y:S01]  /*10690*/  IMAD.MOV.U32 R7, RZ, RZ, R5 ;  /* 0x000000ffff077224 */ /* 0x000fe200078e0005 */
[----:B------:R-:W-:Y:S02]  /*106a0*/  WARPGROUP.DEPBAR.LE gsb0, 0x0 ;  /* 0x00008000000079c5 */ /* 0x000fe40000010000 */
[----:B------:R-:W-:-:S02]  /*106b0*/  F2FP.F16.F32.PACK_AB R152, R161, R164 ;  /* 0x000000a4a198723e */ /* 0x000fc400000000ff */
[----:B------:R-:W-:Y:S02]  /*106c0*/  F2FP.F16.F32.PACK_AB R153, R168, R165 ;  /* 0x000000a5a899723e */ /* 0x000fe400000000ff */
        /* <DEDUP_REMOVED lines=135> */
[----:B------:R-:W-:Y:S01]  /*10f40*/  VIADD R4, R4, 0x280 ;  /* 0x0000028004047836 */ /* 0x000fe20000000000 */
[----:B------:R-:W-:Y:S02]  /*10f50*/  WARPGROUP.DEPBAR.LE gsb0, 0x0 ;  /* 0x00008000000079c5 */ /* 0x000fe40000010000 */
[----:B------:R-:W-:Y:S02]  /*10f60*/  F2FP.F16.F32.PACK_AB R152, R156, R19 ;  /* 0x000000139c98723e */ /* 0x000fe400000000ff */
[----:B------:R-:W-:-:S02]  /*10f70*/  F2FP.F16.F32.PACK_AB R153, R160, R157 ;  /* 0x0000009da099723e */ /* 0x000fc400000000ff */
        /* <DEDUP_REMOVED lines=270> */
[----:B------:R-:W-:Y:S02]  /*12060*/  STL [R1+0x88], R0 ;  /* 0x0000880001007387 */ /* 0x000fe40000100800 */
[----:B------:R-:W-:Y:S02]  /*12070*/  WARPGROUP.DEPBAR.LE gsb0, 0x0 ;  /* 0x00008000000079c5 */ /* 0x000fe40000010000 */
[----:B------:R-:W-:Y:S04]  /*12080*/  ST.E desc[UR48][R16.64+0x230], R24 ;  /* 0x0002301810007985 */ /* 0x000fe8000c101930 */
[----:B------:R0:W-:Y:S04]  /*12090*/  ST.E desc[UR48][R16.64+0x234], R25 ;  /* 0x0002341910007985 */ /* 0x0001e8000c101930 */
        /* <DEDUP_REMOVED lines=126> */
[----:B------:R4:W-:Y:S04]  /*12880*/  STL [R1+0x88], R0 ;  /* 0x0000880001007387 */ /* 0x0009e80000100800 */
        /* <DEDUP_REMOVED lines=10> */
[----:B-1----:R-:W4:Y:S04]  /*12930*/  LD.E R27, desc[UR48][R16.64+0x258] ;  /* 0x00025830101b7980 */ /* 0x002f28000c101900 */
[----:B--2---:R-:W2:Y:S04]  /*12940*/  LD.E R29, desc[UR48][R16.64+0x25c] ;  /* 0x00025c30101d7980 */ /* 0x004ea8000c101900 */
        /* <DEDUP_REMOVED lines=127> */
[----:B--2---:R0:W-:Y:S04]  /*13140*/  ST.E desc[UR48][R16.64+0x25c], R29 ;  /* 0x00025c1d10007985 */ /* 0x0041e8000c101930 */
[----:B---3--:R0:W-:Y:S04]  /*13150*/  ST.E desc[UR48][R16.64+0x260], R31 ;  /* 0x0002601f10007985 */ /* 0x0081e8000c101930 */
        /* <DEDUP_REMOVED lines=115> */
[----:B------:R-:W-:Y:S04]  /*13890*/  BSSY B0, `(.L_x_11323) ;  /* 0x0000008000007945 */ /* 0x000fe80003800000 */
[----:B------:R-:W-:Y:S05]  /*138a0*/  @P0 BRA `(.L_x_11324) ;  /* 0x0000000000180947 */ /* 0x000fea0003800000 */
[----:B0-----:R-:W2:Y:S04]  /*138b0*/  LDL.64 R4, [R1+0x68] ;  /* 0x0000680001047983 */ /* 0x001ea80000100a00 */
[----:B------:R-:W3:Y:S01]  /*138c0*/  LD.E R0, desc[UR48][R16.64+0x218] ;  /* 0x0002183010007980 */ /* 0x000ee2000c101900 */
[----:B--2---:R-:W-:-:S05]  /*138d0*/  MOV R3, R4 ;  /* 0x0000000400037202 */ /* 0x004fca0000000f00 */
[----:B---3--:R-:W-:-:S05]  /*138e0*/  IMAD R0, R0, 0x8, R3 ;  /* 0x0000000800007824 */ /* 0x008fca00078e0203 */
[----:B------:R-:W-:-:S04]  /*138f0*/  PRMT R0, RZ, 0x654, R0 ;  /* 0x00000654ff007816 */ /* 0x000fc80000000000 */
[----:B------:R1:W-:Y:S03]  /*13900*/  SYNCS.ARRIVE.TRANS64.RED.A1T0 RZ, [R0+URZ], RZ ;  /* 0x000000ff00ff79a7 */ /* 0x0003e6000810043f */
.L_x_11324:
[----:B------:R-:W-:Y:S05]  /*13910*/  BSYNC B0 ;  /* 0x0000000000007941 */ /* 0x000fea0003800000 */
.L_x_11323:
[----:B------:R-:W-:Y:S05]  /*13920*/  @P1 BRA `(.L_x_11325) ;  /* 0xffffff60008c1947 */ /* 0x000fea000383ffff */
.L_x_11308:
[----:B------:R-:W-:-:S13]  /*13930*/  ISETP.GE.AND P1, PT, R10, UR43, PT ;  /* 0x0000002b0a007c0c */ /* 0x000fda000bf26270 */
[----:B------:R-:W-:Y:S05]  /*13940*/  @!P1 BRA `(.L_x_11326) ;  /* 0x000000b000989947 */ /* 0x000fea0003800000 */
[----:B0-----:R0:W5:Y:S02]  /*13950*/  LDL.64 R2, [R1+0x178] ;  /* 0x0001780001027983 */ /* 0x0011640000100a00 */
.L_x_11357:
[----:B0----5:R-:W2:Y:S04]  /*13960*/  LD.E R5, desc[UR48][R2.64] ;  /* 0x0000003002057980 */ /* 0x021ea8000c101900 */
        /* <DEDUP_REMOVED lines=13> */
[----:B------:R-:W-:Y:S05]  /*13a40*/  YIELD ;  /* 0x0000000000007946 */ /* 0x000fea0003800000 */
[----:B------:R-:W-:Y:S01]  /*13a50*/  BSSY B0, `(.L_x_11327) ;  /* 0x0000006000007945 */ /* 0x000fe20003800000 */
[----:B---3--:R-:W-:Y:S01]  /*13a60*/  @!P1 IMAD.MOV.U32 R5, RZ, RZ, RZ ;  /* 0x000000ffff059224 */ /* 0x008fe200078e00ff */
[----:B--2---:R-:W-:-:S04]  /*13a70*/  LOP3.LUT R0, R0, 0x1, RZ, 0xfc, !PT ;  /* 0x0000000100007812 */ /* 0x004fc800078efcff */
[----:B------:R-:W-:-:S13]  /*13a80*/  ISETP.NE.AND P2, PT, R0, 0x3, PT ;  /* 0x000000030000780c */ /* 0x000fda0003f45270 */
[----:B-1----:R-:W-:Y:S05]  /*13a90*/  @!P2 BRA `(.L_x_11328) ;  /* 0x000000000004a947 */ /* 0x002fea0003800000 */
[----:B------:R-:W-:Y:S01]  /*13aa0*/  BPT.TRAP 0x1 ;  /* 0x000000040000795c */ /* 0x000fe20000300000 */
.L_x_11328:
[----:B------:R-:W-:Y:S05]  /*13ab0*/  BSYNC B0 ;  /* 0x0000000000007941 */ /* 0x000fea0003800000 */
.L_x_11327:
        /* <DEDUP_REMOVED lines=13> */
.L_x_11330:
[----:B------:R-:W-:Y:S05]  /*13b90*/  BSYNC B0 ;  /* 0x0000000000007941 */ /* 0x000fea0003800000 */
.L_x_11329:
        /* <DEDUP_REMOVED lines=8> */
.L_x_11332:
[----:B------:R-:W-:Y:S05]  /*13c20*/  BSYNC B0 ;  /* 0x0000000000007941 */ /* 0x000fea0003800000 */
.L_x_11331:
[----:B------:R-:W2:Y:S04]  /*13c30*/  LD.E R5, desc[UR48][R2.64] ;  /* 0x0000003002057980 */ /* 0x000ea8000c101900 */
[----:B------:R-:W2:Y:S01]  /*13c40*/  LDL.64 R8, [R1+0xa0] ;  /* 0x0000a00001087983 */ /* 0x000ea20000100a00 */
[----:B------:R-:W-:Y:S05]  /*13c50*/  WARPSYNC.ALL ;  /* 0x0000000000007948 */ /* 0x000fea0003800000 */
[----:B------:R-:W3:Y:S04]  /*13c60*/  LDL.64 R18, [R1+0x98] ;  /* 0x0000980001127983 */ /* 0x000ee80000100a00 */
[----:B-1---5:R-:W4:Y:S04]  /*13c70*/  LDL.64 R6, [R1+0x98] ;  /* 0x0000980001067983 */ /* 0x022f280000100a00 */
[----:B------:R-:W4:Y:S01]  /*13c80*/  LDL.64 R12, [R1+0x98] ;  /* 0x00009800010c7983 */ /* 0x000f220000100a00 */
[----:B--2---:R-:W-:-:S03]  /*13c90*/  IMAD R4, R5, 0x300, R8 ;  /* 0x0000030005047824 */ /* 0x004fc600078e0208 */
[----:B------:R-:W2:Y:S01]  /*13ca0*/  LDL.64 R14, [R1+0x98] ;  /* 0x00009800010e7983 */ /* 0x000ea20000100a00 */
[----:B------:R-:W-:Y:S01]  /*13cb0*/  IMAD.MOV.U32 R5, RZ, RZ, R9 ;  /* 0x000000ffff057224 */ /* 0x000fe200078e0009 */
[----:B------:R-:W-:Y:S01]  /*13cc0*/  R2UR UR6, R4 ;  /* 0x00000000040672ca */ /* 0x000fe200000e0000 */
[----:B------:R-:W-:-:S03]  /*13cd0*/  WARPGROUP.ARRIVE ;  /* 0x00000000000079c5 */ /* 0x000fc60000000000 */
[----:B------:R-:W-:Y:S01]  /*13ce0*/  R2UR UR7, R5 ;  /* 0x00000000050772ca */ /* 0x000fe200000e0000 */
[----:B------:R-:W-:Y:S02]  /*13cf0*/  VIADD R8, R4, 0x2 ;  /* 0x0000000204087836 */ /* 0x000fe40000000000 */
[----:B------:R-:W-:Y:S01]  /*13d00*/  IMAD.MOV.U32 R0, RZ, RZ, 0x1 ;  /* 0x00000001ff007424 */ /* 0x000fe200078e00ff */
[----:B------:R1:W-:Y:S04]  /*13d10*/  STL [R1+0x80], RZ ;  /* 0x000080ff01007387 */ /* 0x0003e80000100800 */
[----:B------:R1:W-:Y:S04]  /*13d20*/  STL [R1+0x80], R0 ;  /* 0x0000800001007387 */ /* 0x0003e80000100800 */
[----:B------:R1:W-:Y:S04]  /*13d30*/  STL [R1+0x80], R0 ;  /* 0x0000800001007387 */ /* 0x0003e80000100800 */
[----:B------:R1:W-:Y:S04]  /*13d40*/  STL [R1+0x80], R0 ;  /* 0x0000800001007387 */ /* 0x0003e80000100800 */
[----:B------:R1:W-:Y:S01]  /*13d50*/  STL [R1+0x80], R0 ;  /* 0x0000800001007387 */ /* 0x0003e20000100800 */
[----:B---3--:R-:W-:-:S02]  /*13d60*/  R2UR UR4, R18 ;  /* 0x00000000120472ca */ /* 0x008fc400000e0000 */
[----:B------:R-:W-:Y:S01]  /*13d70*/  R2UR UR5, R19 ;  /* 0x00000000130572ca */ /* 0x000fe200000e0000 */
[----:B------:R-:W3:-:S12]  /*13d80*/  LDL R18, [R1+0x54] ;  /* 0x0000540001127983 */ /* 0x000ed80000100800 */
        /* <DEDUP_REMOVED lines=31> */
[----:B---3--:R-:W-:-:S04]  /*13f80*/  LOP3.LUT R18, R18, 0x1, RZ, 0xfc, !PT ;  /* 0x0000000112127812 */ /* 0x008fc800078efcff */
[----:B------:R-:W-:Y:S01]  /*13f90*/  ISETP.NE.AND P2, PT, R18, 0x3, PT ;  /* 0x000000031200780c */ /* 0x000fe20003f45270 */
[----:B------:R-:W-:Y:S01]  /*13fa0*/  BSSY B0, `(.L_x_11334) ;  /* 0x0000004000007945 */ /* 0x000fe20003800000 */
[----:B------:R-:W-:-:S11]  /*13fb0*/  WARPGROUP.DEPBAR.LE gsb0, 0x0 ;  /* 0x00008000000079c5 */ /* 0x000fd60000010000 */
[----:B-1----:R-:W-:Y:S05]  /*13fc0*/  @!P2 BRA `(.L_x_11335) ;  /* 0x000000000004a947 */ /* 0x002fea0003800000 */
[----:B------:R-:W-:Y:S01]  /*13fd0*/  BPT.TRAP 0x1 ;  /* 0x000000040000795c */ /* 0x000fe20000300000 */
.L_x_11335:
[----:B------:R-:W-:Y:S05]  /*13fe0*/  BSYNC B0 ;  /* 0x0000000000007941 */ /* 0x000fea0003800000 */
.L_x_11334:
[----:B------:R-:W2:Y:S01]  /*13ff0*/  LDL.64 R6, [R1+0x40] ;  /* 0x0000400001067983 */ /* 0x000ea20000100a00 */
[----:B-----5:R-:W-:Y:S02]  /*14000*/  SHF.L.U32 R8, R11, 0x1f, RZ ;  /* 0x0000001f0b087819 */ /* 0x020fe400000006ff */
[----:B--2---:R-:W-:-:S05]  /*14010*/  MOV R7, R6 ;  /* 0x0000000600077202 */ /* 0x004fca0000000f00 */
[----:B------:R-:W-:-:S04]  /*14020*/  IMAD R5, R5, 0x8, R7 ;  /* 0x0000000805057824 */ /* 0x000fc800078e0207 */
[----:B------:R1:W2:Y:S01]  /*14030*/  SYNCS.PHASECHK.TRANS64.TRYWAIT P1, [R5+URZ], R8 ;  /* 0x00000008050075a7 */ /* 0x0002a2000802017f */
[----:B------:R1:W5:Y:S04]  /*14040*/  LD.E R4, desc[UR48][R2.64] ;  /* 0x0000003002047980 */ /* 0x000368000c101900 */
[----:B------:R1:W5:Y:S01]  /*14050*/  LD.E R6, desc[UR48][R2.64+0x4] ;  /* 0x0000043002067980 */ /* 0x000362000c101900 */
[----:B------:R-:W-:Y:S04]  /*14060*/  BSSY B0, `(.L_x_11336) ;  /* 0x0000003000007945 */ /* 0x000fe80003800000 */
[----:B------:R-:W-:Y:S05]  /*14070*/  @!P2 BRA `(.L_x_11337) ;  /* 0x000000000004a947 */ /* 0x000fea0003800000 */
[----:B------:R-:W-:Y:S01]  /*14080*/  BPT.TRAP 0x1 ;  /* 0x000000040000795c */ /* 0x000fe20000300000 */
.L_x_11337:
[----:B------:R-:W-:Y:S05]  /*14090*/  BSYNC B0 ;  /* 0x0000000000007941 */ /* 0x000fea0003800000 */
.L_x_11336:
[----:B------:R-:W-:Y:S04]  /*140a0*/  BSSY B0, `(.L_x_11338) ;  /* 0x0000006000007945 */ /* 0x000fe80003800000 */
[----:B--2---:R-:W-:Y:S05]  /*140b0*/  @P1 BRA `(.L_x_11339) ;  /* 0x0000000000101947 */ /* 0x004fea0003800000 */
[----:B-----5:R-:W-:Y:S01]  /*140c0*/  IMAD R4, R4, 0x8, R7 ;  /* 0x0000000804047824 */ /* 0x020fe200078e0207 */
[----:B-1----:R-:W-:-:S04]  /*140d0*/  SHF.L.U32 R5, R6, 0x1f, RZ ;  /* 0x0000001f06057819 */ /* 0x002fc800000006ff */
[----:B------:R-:W1:Y:S02]  /*140e0*/  SYNCS.PHASECHK.TRANS64.TRYWAIT P1, [R4+URZ], R5 ;  /* 0x00000005040075a7 */ /* 0x000e64000802017f */
[----:B-1----:R-:W-:Y:S05]  /*140f0*/  @!P1 BRA `(.L_x_11340) ;  /* 0x0000014000a09947 */ /* 0x002fea0003800000 */
.L_x_11339:
[----:B------:R-:W-:Y:S05]  /*14100*/  BSYNC B0 ;  /* 0x0000000000007941 */ /* 0x000fea0003800000 */
.L_x_11338:
[----:B------:R-:W2:Y:S04]  /*14110*/  LDL R7, [R1+0x90] ;  /* 0x0000900001077983 */ /* 0x000ea80000100800 */
[----:B------:R-:W3:Y:S04]  /*14120*/  LD.E R11, desc[UR48][R2.64] ;  /* 0x00000030020b7980 */ /* 0x000ee8000c101900 */
[----:B------:R-:W3:Y:S04]  /*14130*/  LDL.64 R72, [R1+0x118] ;  /* 0x0001180001487983 */ /* 0x000ee80000100a00 */
[----:B-1---5:R-:W4:Y:S04]  /*14140*/  LDL.64 R4, [R1+0x110] ;  /* 0x0001100001047983 */ /* 0x022f280000100a00 */
[----:B------:R-:W4:Y:S04]  /*14150*/  LDL.64 R8, [R1+0x110] ;  /* 0x0001100001087983 */ /* 0x000f280000100a00 */
[----:B------:R-:W4:Y:S04]  /*14160*/  LDL.64 R12, [R1+0x110] ;  /* 0x00011000010c7983 */ /* 0x000f280000100a00 */
[----:B------:R-:W4:Y:S01]  /*14170*/  LDL.64 R14, [R1+0x110] ;  /* 0x00011000010e7983 */ /* 0x000f220000100a00 */
[----:B------:R-:W-:Y:S05]  /*14180*/  WARPSYNC.ALL ;  /* 0x0000000000007948 */ /* 0x000fea0003800000 */
[----:B------:R-:W-:Y:S01]  /*14190*/  WARPGROUP.ARRIVE ;  /* 0x00000000000079c5 */ /* 0x000fe20000000000 */
[----:B------:R-:W4:Y:S01]  /*141a0*/  LDL.64 R18, [R1+0x110] ;  /* 0x0001100001127983 */ /* 0x000f220000100a00 */
[----:B--2---:R-:W-:Y:S01]  /*141b0*/  ISETP.NE.U32.AND P1, PT, R7, RZ, PT ;  /* 0x000000ff0700720c */ /* 0x004fe20003f25070 */
[----:B---3--:R-:W-:-:S02]  /*141c0*/  IMAD R6, R11, 0xc00, R72 ;  /* 0x00000c000b067824 */ /* 0x008fc400078e0248 */
[----:B------:R-:W-:Y:S01]  /*141d0*/  IMAD.MOV.U32 R7, RZ, RZ, R73 ;  /* 0x000000ffff077224 */ /* 0x000fe200078e0049 */
[----:B----4-:R-:W-:Y:S02]  /*141e0*/  R2UR UR4, R4 ;  /* 0x00000000040472ca */ /* 0x010fe400000e0000 */
[----:B------:R-:W-:Y:S02]  /*141f0*/  R2UR UR6, R6 ;  /* 0x00000000060672ca */ /* 0x000fe400000e0000 */
[----:B------:R-:W-:Y:S02]  /*14200*/  R2UR UR7, R7 ;  /* 0x00000000070772ca */ /* 0x000fe400000e0000 */
[----:B------:R-:W-:-:S03]  /*14210*/  R2UR UR5, R5 ;  /* 0x00000000050572ca */ /* 0x000fc600000e0000 */
[----:B------:R-:W-:-:S10]  /*14220*/  VOTEU.ANY UP0, P1 ;  /* 0x00000000003f7886 */ /* 0x000fd40000800100 */
        /* <DEDUP_REMOVED lines=186> */
[----:B------:R-:W3:Y:S04]  /*14dd0*/  LDL.64 R8, [R1+0x170] ;  /* 0x0001700001087983 */ /* 0x000ee80000100a00 */
[----:B------:R-:W4:Y:S04]  /*14de0*/  LDL R11, [R194] ;  /* 0x00000000c20b7983 */ /* 0x000f280000100800 */
[----:B--2---:R-:W2:Y:S04]  /*14df0*/  LDL R4, [R194+0x24] ;  /* 0x00002400c2047983 */ /* 0x004ea80000100800 */
[----:B------:R-:W4:Y:S04]  /*14e00*/  LDL R12, [R1+0x70] ;  /* 0x00007000010c7983 */ /* 0x000f280000100800 */
[----:B------:R-:W4:Y:S04]  /*14e10*/  LDL R6, [R194+0x18] ;  /* 0x00001800c2067983 */ /* 0x000f280000100800 */
[----:B------:R-:W4:Y:S04]  /*14e20*/  LDL R5, [R194+0x4] ;  /* 0x00000400c2057983 */ /* 0x000f280000100800 */
[----:B------:R-:W4:Y:S04]  /*14e30*/  LDL R18, [R194+0xc] ;  /* 0x00000c00c2127983 */ /* 0x000f280000100800 */
[----:B------:R-:W4:Y:S04]  /*14e40*/  LDL R15, [R194+0x10] ;  /* 0x00001000c20f7983 */ /* 0x000f280000100800 */
[----:B------:R-:W4:Y:S04]  /*14e50*/  LDL R7, [R194+0x14] ;  /* 0x00001400c2077983 */ /* 0x000f280000100800 */
[----:B---3--:R-:W3:Y:S01]  /*14e60*/  LD.E R8, desc[UR48][R8.64] ;  /* 0x0000003008087980 */ /* 0x008ee2000c101900 */
[----:B--2---:R-:W-:-:S03]  /*14e70*/  ISETP.NE.AND P1, PT, R4, 0x1, PT ;  /* 0x000000010400780c */ /* 0x004fc60003f25270 */
[----:B------:R-:W2:Y:S10]  /*14e80*/  LDL R4, [R194+0x8] ;  /* 0x00000800c2047983 */ /* 0x000eb40000100800 */
[----:B------:R-:W2:Y:S04]  /*14e90*/  @P1 LDL R13, [R194+0x28] ;  /* 0x00002800c20d1983 */ /* 0x000ea80000100800 */
[----:B------:R-:W2:Y:S01]  /*14ea0*/  @P1 LDL R14, [R194+0x2c] ;  /* 0x00002c00c20e1983 */ /* 0x000ea20000100800 */
[----:B----4-:R-:W-:Y:S01]  /*14eb0*/  ISETP.GE.AND P2, PT, R6, 0x1, PT ;  /* 0x000000010600780c */ /* 0x010fe20003f46270 */
[----:B------:R-:W-:Y:S01]  /*14ec0*/  BSSY B0, `(.L_x_11341) ;  /* 0x00000a6000007945 */ /* 0x000fe20003800000 */
[-C--:B---3--:R-:W-:Y:S01]  /*14ed0*/  FMUL.FTZ R9, R26, R8.reuse ;  /* 0x000000081a097220 */ /* 0x088fe20000410000 */
[----:B------:R-:W-:Y:S01]  /*14ee0*/  SHF.R.S32.HI R26, RZ, 0x1f, R11 ;  /* 0x0000001fff1a7819 */ /* 0x000fe2000001140b */
[-C--:B------:R-:W-:Y:S01]  /*14ef0*/  FMUL.FTZ R20, R30, R8.reuse ;  /* 0x000000081e147220 */ /* 0x080fe20000410000 */
[----:B------:R-:W-:-:S02]  /*14f00*/  FMUL.FTZ R30, R32, R8 ;  /* 0x00000008201e7220 */ /* 0x000fc40000410000 */
[----:B------:R-:W-:Y:S01]  /*14f10*/  LEA.HI R32, R26, R11, RZ, 0x7 ;  /* 0x0000000b1a207211 */ /* 0x000fe200078f38ff */
[----:B------:R-:W-:-:S03]  /*14f20*/  FMUL.FTZ R109, R34, R8 ;  /* 0x00000008226d7220 */ /* 0x000fc60000410000 */
[----:B------:R-:W-:Y:S01]  /*14f30*/  LOP3.LUT R34, R32, 0xffffff80, RZ, 0xc0, !PT ;  /* 0xffffff8020227812 */ /* 0x000fe200078ec0ff */
[----:B------:R-:W-:-:S04]  /*14f40*/  FMUL.FTZ R21, R31, R8 ;  /* 0x000000081f157220 */ /* 0x000fc80000410000 */
[----:B------:R-:W-:Y:S02]  /*14f50*/  IMAD.IADD R34, R11, 0x1, -R34 ;  /* 0x000000010b227824 */ /* 0x000fe400078e0a22 */
[-C--:B------:R-:W-:Y:S01]  /*14f60*/  FMUL.FTZ R31, R33, R8.reuse ;  /* 0x00000008211f7220 */ /* 0x080fe20000410000 */
[-C--:B------:R-:W-:Y:S01]  /*14f70*/  FMUL.FTZ R137, R38, R8.reuse ;  /* 0x0000000826897220 */ /* 0x080fe20000410000 */
[----:B------:R-:W-:Y:S02]  /*14f80*/  LEA.HI R38, R26, R11, RZ, 0x2 ;  /* 0x0000000b1a267211 */ /* 0x000fe400078f10ff */
[----:B------:R-:W-:Y:S01]  /*14f90*/  SHF.R.S32.HI R33, RZ, 0x1f, R34 ;  /* 0x0000001fff217819 */ /* 0x000fe20000011422 */
[-C--:B------:R-:W-:Y:S01]  /*14fa0*/  FMUL.FTZ R117, R35, R8.reuse ;  /* 0x0000000823757220 */ /* 0x080fe20000410000 */
[-C--:B------:R-:W-:Y:S01]  /*14fb0*/  FMUL.FTZ R36, R36, R8.reuse ;  /* 0x0000000824247220 */ /* 0x080fe20000410000 */
[----:B------:R-:W-:Y:S01]  /*14fc0*/  FMUL.FTZ R37, R37, R8 ;  /* 0x0000000825257220 */ /* 0x000fe20000410000 */
[----:B------:R-:W-:-:S02]  /*14fd0*/  LEA.HI R35, R33, R34, RZ, 0x2 ;  /* 0x0000002221237211 */ /* 0x000fc400078f10ff */
[----:B------:R-:W-:Y:S01]  /*14fe0*/  LOP3.LUT R38, R38, 0xfffffffc, RZ, 0xc0, !PT ;  /* 0xfffffffc26267812 */ /* 0x000fe200078ec0ff */
[----:B------:R3:W4:Y:S01]  /*14ff0*/  MUFU.TANH R75, R36 ;  /* 0x00000024004b7308 */ /* 0x0007220000002400 */
[----:B------:R-:W-:-:S03]  /*15000*/  LEA.HI R33, R33, R34, RZ, 0x5 ;  /* 0x0000002221217211 */ /* 0x000fc600078f28ff */
[----:B------:R-:W-:-:S04]  /*15010*/  IMAD.IADD R38, R11, 0x1, -R38 ;  /* 0x000000010b267824 */ /* 0x000fc800078e0a26 */
[----:B------:R0:W1:Y:S01]  /*15020*/  MUFU.TANH R76, R37 ;  /* 0x00000025004c7308 */ /* 0x0000620000002400 */
[--C-:B---3--:R-:W-:Y:S02]  /*15030*/  SHF.R.S32.HI R36, RZ, 0x2, R35.reuse ;  /* 0x00000002ff247819 */ /* 0x108fe40000011423 */
[----:B------:R-:W-:Y:S02]  /*15040*/  SHF.R.S32.HI R11, RZ, 0x7, R32 ;  /* 0x00000007ff0b7819 */ /* 0x000fe40000011420 */
[----:B0-----:R-:W-:-:S04]  /*15050*/  SHF.R.S32.HI R37, RZ, 0x1f, R35 ;  /* 0x0000001fff257819 */ /* 0x001fc80000011423 */
[----:B------:R-:W-:Y:S02]  /*15060*/  LEA.HI R37, R37, R36, RZ, 0x3 ;  /* 0x0000002425257211 */ /* 0x000fe400078f18ff */
[----:B------:R-:W-:Y:S02]  /*15070*/  LEA.HI R32, R32, R11, RZ, 0x1 ;  /* 0x0000000b20207211 */ /* 0x000fe400078f08ff */
[----:B------:R-:W-:Y:S02]  /*15080*/  LOP3.LUT R37, R37, 0xfffffff8, RZ, 0xc0, !PT ;  /* 0xfffffff825257812 */ /* 0x000fe400078ec0ff */
[----:B------:R-:W-:Y:S02]  /*15090*/  SHF.R.S32.HI R33, RZ, 0x5, R33 ;  /* 0x00000005ff217819 */ /* 0x000fe40000011421 */
[----:B------:R-:W-:Y:S01]  /*150a0*/  LOP3.LUT R32, R32, 0x3fffffe, RZ, 0xc0, !PT ;  /* 0x03fffffe20207812 */ /* 0x000fe200078ec0ff */
[----:B------:R-:W-:Y:S01]  /*150b0*/  IMAD.IADD R37, R36, 0x1, -R37 ;  /* 0x0000000124257824 */ /* 0x000fe200078e0a25 */
[----:B------:R-:W-:Y:S01]  /*150c0*/  LEA.HI R36, R38, R38, RZ, 0x1 ;  /* 0x0000002626247211 */ /* 0x000fe200078f08ff */
[----:B------:R-:W-:-:S02]  /*150d0*/  IMAD R12, R12, 0x8, R33 ;  /* 0x000000080c0c7824 */ /* 0x000fc400078e0221 */
[----:B------:R-:W-:Y:S01]  /*150e0*/  IMAD.IADD R32, R11, 0x1, -R32 ;  /* 0x000000010b207824 */ /* 0x000fe200078e0a20 */
[----:B------:R-:W-:Y:S01]  /*150f0*/  LOP3.LUT R11, R36, 0x1ffffffe, RZ, 0xc0, !PT ;  /* 0x1ffffffe240b7812 */ /* 0x000fe200078ec0ff */
[----:B------:R-:W-:-:S04]  /*15100*/  IMAD.U32 R37, R12, 0x10, R37 ;  /* 0x000000100c257824 */ /* 0x000fc800078e0025 */
[----:B------:R-:W-:Y:S02]  /*15110*/  IMAD.IADD R11, R38, 0x1, -R11 ;  /* 0x00000001260b7824 */ /* 0x000fe400078e0a0b */
[----:B------:R-:W-:-:S04]  /*15120*/  IMAD R32, R32, 0x40, R37 ;  /* 0x0000004020207824 */ /* 0x000fc800078e0225 */
[----:B------:R-:W-:-:S04]  /*15130*/  IMAD R32, R11, 0x8, R32 ;  /* 0x000000080b207824 */ /* 0x000fc800078e0220 */
[----:B--2---:R-:W-:-:S05]  /*15140*/  @P1 IMAD.HI.U32 R13, R32, R13, RZ ;  /* 0x0000000d200d1227 */ /* 0x004fca00078e00ff */
[----:B------:R-:W-:Y:S01]  /*15150*/  @P1 SHF.R.U32.HI R32, RZ, R14, R13 ;  /* 0x0000000eff201219 */ /* 0x000fe2000001160d */
[----:B------:R-:W-:Y:S01]  /*15160*/  IMAD.MOV.U32 R11, RZ, RZ, -0x60 ;  /* 0xffffffa0ff0b7424 */ /* 0x000fe200078e00ff */
[----:B------:R-:W-:-:S03]  /*15170*/  LOP3.LUT R35, R35, 0x7ffffffc, RZ, 0xc0, !PT ;  /* 0x7ffffffc23237812 */ /* 0x000fc600078ec0ff */
        /* <DEDUP_REMOVED lines=33> */
[-C--:B------:R-:W-:Y:S01]  /*15390*/  FMUL.FTZ R147, R70, R8.reuse ;  /* 0x0000000846937220 */ /* 0x080fe20000410000 */
[----:B------:R-:W-:Y:S02]  /*153a0*/  IMAD R12, R10, R11, 0x1 ;  /* 0x000000010a0c7424 */ /* 0x000fe400078e020b */
[-C--:B------:R-:W-:Y:S01]  /*153b0*/  FMUL.FTZ R149, R71, R8.reuse ;  /* 0x0000000847957220 */ /* 0x080fe20000410000 */
[-C--:B------:R-:W-:Y:S01]  /*153c0*/  FMUL.FTZ R49, R49, R8.reuse ;  /* 0x0000000831317220 */ /* 0x080fe20000410000 */
[-C--:B------:R-:W-:Y:S01]  /*153d0*/  FMUL.FTZ R53, R53, R8.reuse ;  /* 0x0000000835357220 */ /* 0x080fe20000410000 */
[-C--:B------:R-:W-:Y:S01]  /*153e0*/  FMUL.FTZ R61, R61, R8.reuse ;  /* 0x000000083d3d7220 */ /* 0x080fe20000410000 */
[-C--:B------:R-:W-:Y:S01]  /*153f0*/  FMUL.FTZ R65, R65, R8.reuse ;  /* 0x0000000841417220 */ /* 0x080fe20000410000 */
[----:B------:R-:W-:Y:S01]  /*15400*/  FMUL.FTZ R68, R68, R8 ;  /* 0x0000000844447220 */ /* 0x000fe20000410000 */
        /* <DEDUP_REMOVED lines=45> */
[----:B------:R0:W0:Y:S08]  /*156e0*/  MUFU.TANH R13, R68 ;  /* 0x00000044000d7308 */ /* 0x0000300000002400 */
[----:B------:R-:W0:Y:S08]  /*156f0*/  MUFU.TANH R69, R69 ;  /* 0x0000004500457308 */ /* 0x000e300000002400 */
[----:B------:R-:W0:Y:S08]  /*15700*/  MUFU.TANH R147, R147 ;  /* 0x0000009300937308 */ /* 0x000e300000002400 */
[----:B------:R-:W1:Y:S01]  /*15710*/  MUFU.TANH R149, R149 ;  /* 0x0000009500957308 */ /* 0x000e620000002400 */
[----:B------:R-:W-:-:S02]  /*15720*/  IMAD.IADD R18, R8, 0x1, R15 ;  /* 0x0000000108127824 */ /* 0x000fc400078e020f */
[----:B------:R-:W-:Y:S02]  /*15730*/  IMAD.IADD R34, R8, 0x1, R11 ;  /* 0x0000000108227824 */ /* 0x000fe400078e020b */
[----:B------:R-:W-:Y:S02]  /*15740*/  IMAD R36, R10, -0x60, R7 ;  /* 0xffffffa00a247824 */ /* 0x000fe400078e0207 */
[----:B------:R-:W-:Y:S02]  /*15750*/  VIADD R38, R12, 0xffffffff ;  /* 0xffffffff0c267836 */ /* 0x000fe40000000000 */
        /* <DEDUP_REMOVED lines=15> */
.L_x_11346:
[----:B------:R-:W-:Y:S05]  /*15850*/  BSYNC B2 ;  /* 0x0000000000027941 */ /* 0x000fea0003800000 */
.L_x_11345:
[----:B------:R-:W-:Y:S01]  /*15860*/  LOP3.LUT R7, RZ, R7, RZ, 0x33, !PT ;  /* 0x00000007ff077212 */ /* 0x000fe200078e33ff */
[----:B------:R-:W-:Y:S06]  /*15870*/  BRA `(.L_x_11347) ;  /* 0x0000000000187947 */ /* 0x000fec0003800000 */
.L_x_11344:
[----:B------:R-:W-:-:S13]  /*15880*/  ISETP.NE.AND P1, PT, R6, 0x1, PT ;  /* 0x000000010600780c */ /* 0x000fda0003f25270 */
[----:B------:R-:W-:Y:S05]  /*15890*/  @!P1 BRA `(.L_x_11347) ;  /* 0x0000000000109947 */ /* 0x000fea0003800000 */
[----:B------:R-:W2:Y:S04]  /*158a0*/  LDL R12, [R194+0x1c] ;  /* 0x00001c00c20c7983 */ /* 0x000ea80000100800 */
[----:B------:R-:W3:Y:S01]  /*158b0*/  LDL R14, [R194+0x20] ;  /* 0x00002000c20e7983 */ /* 0x000ee20000100800 */
[----:B--2---:R-:W-:-:S05]  /*158c0*/  IMAD.HI.U32 R7, R7, R12, RZ ;  /* 0x0000000c07077227 */ /* 0x004fca00078e00ff */
[----:B---3--:R-:W-:-:S07]  /*158d0*/  SHF.R.U32.HI R7, RZ, R14, R7 ;  /* 0x0000000eff077219 */ /* 0x008fce0000011607 */
.L_x_11347:
[----:B------:R-:W-:Y:S05]  /*158e0*/  BSYNC B1 ;  /* 0x0000000000017941 */ /* 0x000fea0003800000 */
.L_x_11343:
[----:B------:R-:W-:-:S05]  /*158f0*/  IMAD R7, R6, R7, R38 ;  /* 0x0000000706077224 */ /* 0x000fca00078e0226 */
[----:B------:R-:W-:Y:S02]  /*15900*/  VIMNMX R8, R8, R7, !PT ;  /* 0x0000000708087248 */ /* 0x000fe40007fe0100 */
[----:B------:R-:W-:-:S07]  /*15910*/  VIADDMNMX R11, R7, R6, R11, PT ;  /* 0x00000006070b7246 */ /* 0x000fce000380010b */
.L_x_11342:
[----:B------:R-:W-:Y:S05]  /*15920*/  BSYNC B0 ;  /* 0x0000000000007941 */ /* 0x000fea0003800000 */
.L_x_11341:
[C---:B------:R-:W-:Y:S01]  /*15930*/  ISETP.GE.AND P1, PT, R36.reuse, 0x2, PT ;  /* 0x000000022400780c */ /* 0x040fe20003f26270 */
[----:B------:R-:W-:Y:S01]  /*15940*/  BSSY B0, `(.L_x_11348) ;  /* 0x0000091000007945 */ /* 0x000fe20003800000 */
[----:B------:R-:W-:Y:S02]  /*15950*/  ISETP.GE.AND P5, PT, R36, 0xa, PT ;  /* 0x0000000a2400780c */ /* 0x000fe40003fa6270 */
        /* <DEDUP_REMOVED lines=30> */
[----:B-1----:R-:W-:Y:S02]  /*15b40*/  FSEL R59, R76, -INF , !P3 ;  /* 0xff8000004c3b7808 */ /* 0x002fe40005800000 */
        /* <DEDUP_REMOVED lines=83> */
[----:B------:R-:W-:Y:S01]  /*16080*/  ISETP.GE.AND P6, PT, R6, 0x1, PT ;  /* 0x000000010600780c */ /* 0x000fe20003fc6270 */
[--C-:B0-----:R-:W-:Y:S02]  /*16090*/  IMAD.IADD R69, R18, 0x1, R11.reuse ;  /* 0x0000000112457824 */ /* 0x101fe400078e020b */
[----:B------:R-:W-:-:S10]  /*160a0*/  IMAD.IADD R8, R34, 0x1, R11 ;  /* 0x0000000122087824 */ /* 0x000fd400078e020b */
        /* <DEDUP_REMOVED lines=13> */
.L_x_11353:
[----:B------:R-:W-:Y:S05]  /*16180*/  BSYNC B2 ;  /* 0x0000000000027941 */ /* 0x000fea0003800000 */
.L_x_11352:
[----:B------:R-:W-:Y:S01]  /*16190*/  LOP3.LUT R5, RZ, R5, RZ, 0x33, !PT ;  /* 0x00000005ff057212 */ /* 0x000fe200078e33ff */
[----:B------:R-:W-:Y:S06]  /*161a0*/  BRA `(.L_x_11354) ;  /* 0x0000000000187947 */ /* 0x000fec0003800000 */
.L_x_11351:
[----:B------:R-:W-:-:S13]  /*161b0*/  ISETP.NE.AND P6, PT, R6, 0x1, PT ;  /* 0x000000010600780c */ /* 0x000fda0003fc5270 */
[----:B------:R-:W-:Y:S05]  /*161c0*/  @!P6 BRA `(.L_x_11354) ;  /* 0x000000000010e947 */ /* 0x000fea0003800000 */
[----:B------:R-:W2:Y:S04]  /*161d0*/  LDL R4, [R194+0x1c] ;  /* 0x00001c00c2047983 */ /* 0x000ea80000100800 */
[----:B------:R-:W3:Y:S01]  /*161e0*/  LDL R12, [R194+0x20] ;  /* 0x00002000c20c7983 */ /* 0x000ee20000100800 */
[----:B--2---:R-:W-:-:S05]  /*161f0*/  IMAD.HI.U32 R5, R5, R4, RZ ;  /* 0x0000000405057227 */ /* 0x004fca00078e00ff */
[----:B---3--:R-:W-:-:S07]  /*16200*/  SHF.R.U32.HI R5, RZ, R12, R5 ;  /* 0x0000000cff057219 */ /* 0x008fce0000011605 */
.L_x_11354:
[----:B------:R-:W-:Y:S05]  /*16210*/  BSYNC B1 ;  /* 0x0000000000017941 */ /* 0x000fea0003800000 */
.L_x_11350:
[----:B------:R-:W-:-:S05]  /*16220*/  IMAD R5, R6, R5, R38 ;  /* 0x0000000506057224 */ /* 0x000fca00078e0226 */
[----:B------:R-:W-:Y:S02]  /*16230*/  VIADDMNMX R69, R5, R6, R69, PT ;  /* 0x0000000605457246 */ /* 0x000fe40003800145 */
[----:B------:R-:W-:-:S07]  /*16240*/  VIMNMX R8, R8, R5, !PT ;  /* 0x0000000508087248 */ /* 0x000fce0007fe0100 */
.L_x_11349:
[----:B------:R-:W-:Y:S05]  /*16250*/  BSYNC B0 ;  /* 0x0000000000007941 */ /* 0x000fea0003800000 */
.L_x_11348:
[----:B------:R-:W2:Y:S01]  /*16260*/  LD.E.64 R4, desc[UR48][R16.64+0x440] ;  /* 0x0004403010047980 */ /* 0x000ea2000c101b00 */
[C---:B------:R-:W-:Y:S02]  /*16270*/  ISETP.GT.AND P1, PT, R8.reuse, 0x1, !P1 ;  /* 0x000000010800780c */ /* 0x040fe40004f24270 */
[----:B------:R-:W-:Y:S01]  /*16280*/  ISETP.GT.AND P2, PT, R8, 0x8, !P2 ;  /* 0x000000080800780c */ /* 0x000fe20005744270 */
[----:B------:R-:W3:Y:S01]  /*16290*/  LD.E R34, desc[UR48][R16.64+0x270] ;  /* 0x0002703010227980 */ /* 0x000ee2000c101900 */
[C---:B------:R-:W-:Y:S02]  /*162a0*/  ISETP.LT.OR P1, PT, R69.reuse, 0x2, P1 ;  /* 0x000000024500780c */ /* 0x040fe40000f21670 */
[----:B------:R-:W-:Y:S01]  /*162b0*/  ISETP.LT.OR P2, PT, R69, 0x9, P2 ;  /* 0x000000094500780c */ /* 0x000fe20001741670 */
[----:B------:R-:W4:Y:S01]  /*162c0*/  LD.E R38, desc[UR48][R16.64+0x294] ;  /* 0x0002943010267980 */ /* 0x000f22000c101900 */
[----:B------:R-:W-:Y:S02]  /*162d0*/  FSEL R87, R19, -INF , !P1 ;  /* 0xff80000013577808 */ /* 0x000fe40004800000 */
[----:B------:R-:W-:Y:S01]  /*162e0*/  ISETP.NE.AND P1, PT, R46, RZ, PT ;  /* 0x000000ff2e00720c */ /* 0x000fe20003f25270 */
[----:B------:R-:W5:Y:S01]  /*162f0*/  LD.E R64, desc[UR48][R16.64+0x238] ;  /* 0x0002383010407980 */ /* 0x000f62000c101900 */
[----:B------:R-:W-:-:S02]  /*16300*/  FSEL R91, R20, -INF , !P2 ;  /* 0xff800000145b7808 */ /* 0x000fc40005000000 */
[----:B------:R-:W-:Y:S01]  /*16310*/  ISETP.GT.AND P1, PT, R8, 0x9, !P1 ;  /* 0x000000090800780c */ /* 0x000fe20004f24270 */
[----:B------:R-:W5:Y:S01]  /*16320*/  LD.E R46, desc[UR48][R16.64+0x2d0] ;  /* 0x0002d030102e7980 */ /* 0x000f62000c101900 */
[----:B------:R-:W-:Y:S02]  /*16330*/  ISETP.NE.AND P2, PT, R54, RZ, PT ;  /* 0x000000ff3600720c */ /* 0x000fe40003f45270 */
[----:B------:R-:W-:Y:S01]  /*16340*/  ISETP.LT.OR P1, PT, R69, 0xa, P1 ;  /* 0x0000000a4500780c */ /* 0x000fe20000f21670 */
[----:B------:R-:W5:Y:S01]  /*16350*/  LD.E R54, desc[UR48][R16.64+0x320] ;  /* 0x0003203010367980 */ /* 0x000f62000c101900 */
[----:B------:R-:W-:Y:S02]  /*16360*/  ISETP.NE.AND P6, PT, R58, RZ, PT ;  /* 0x000000ff3a00720c */ /* 0x000fe40003fc5270 */
[----:B------:R-:W-:Y:S01]  /*16370*/  FSEL R99, R21, -INF , !P1 ;  /* 0xff80000015637808 */ /* 0x000fe20004800000 */
[----:B------:R-:W5:Y:S01]  /*16380*/  LD.E R76, desc[UR48][R16.64+0x25c] ;  /* 0x00025c30104c7980 */ /* 0x000f62000c101900 */
[----:B------:R-:W-:-:S02]  /*16390*/  ISETP.NE.AND P1, PT, R50, RZ, PT ;  /* 0x000000ff3200720c */ /* 0x000fc40003f25270 */
[C---:B------:R-:W-:Y:S01]  /*163a0*/  ISETP.GT.AND P3, PT, R8.reuse, 0x50, !P3 ;  /* 0x000000500800780c */ /* 0x040fe20005f64270 */
[----:B------:R-:W5:Y:S01]  /*163b0*/  LD.E R50, desc[UR48][R16.64+0x2d4] ;  /* 0x0002d43010327980 */ /* 0x000f62000c101900 */
[C---:B------:R-:W-:Y:S02]  /*163c0*/  ISETP.GT.AND P1, PT, R8.reuse, 0x10, !P1 ;  /* 0x000000100800780c */ /* 0x040fe40004f24270 */
[C---:B------:R-:W-:Y:S01]  /*163d0*/  ISETP.GT.AND P4, PT, R8.reuse, 0x51, !P4 ;  /* 0x000000510800780c */ /* 0x040fe20006784270 */
[----:B------:R-:W5:Y:S01]  /*163e0*/  LD.E R74, desc[UR48][R16.64+0x268] ;  /* 0x00026830104a7980 */ /* 0x000f62000c101900 */
[----:B------:R-:W-:Y:S02]  /*163f0*/  ISETP.LT.OR P1, PT, R69, 0x11, P1 ;  /* 0x000000114500780c */ /* 0x000fe40000f21670 */
[----:B------:R-:W-:Y:S01]  /*16400*/  ISETP.GT.AND P5, PT, R8, 0x58, !P5 ;  /* 0x000000580800780c */ /* 0x000fe20006fa4270 */
[----:B------:R-:W5:Y:S01]  /*16410*/  LD.E R72, desc[UR48][R16.64+0x26c] ;  /* 0x00026c3010487980 */ /* 0x000f62000c101900 */
[----:B------:R-:W-:-:S02]  /*16420*/  FSEL R109, R109, -INF , !P1 ;  /* 0xff8000006d6d7808 */ /* 0x000fc40004800000 */
[----:B------:R-:W-:Y:S01]  /*16430*/  ISETP.NE.AND P1, PT, R30, RZ, PT ;  /* 0x000000ff1e00720c */ /* 0x000fe20003f25270 */
[----:B------:R-:W5:Y:S03]  /*16440*/  LD.E R88, desc[UR48][R16.64+0x288] ;  /* 0x0002883010587980 */ /* 0x000f66000c101900 */
[C---:B------:R-:W-:Y:S01]  /*16450*/  ISETP.GT.AND P1, PT, R8.reuse, 0x11, !P1 ;  /* 0x000000110800780c */ /* 0x040fe20004f24270 */
[----:B------:R-:W3:Y:S03]  /*16460*/  LD.E R30, desc[UR48][R16.64+0x230] ;  /* 0x00023030101e7980 */ /* 0x000ee6000c101900 */
[----:B------:R-:W-:Y:S01]  /*16470*/  ISETP.LT.OR P1, PT, R69, 0x12, P1 ;  /* 0x000000124500780c */ /* 0x000fe20000f21670 */
[----:B------:R-:W5:Y:S03]  /*16480*/  LD.E R86, desc[UR48][R16.64+0x28c] ;  /* 0x00028c3010567980 */ /* 0x000f66000c101900 */
[----:B------:R-:W-:Y:S01]  /*16490*/  FSEL R117, R117, -INF , !P1 ;  /* 0xff80000075757808 */ /* 0x000fe20004800000 */
[----:B------:R-:W5:Y:S01]  /*164a0*/  LD.E R84, desc[UR48][R16.64+0x298] ;  /* 0x0002983010547980 */ /* 0x000f62000c101900 */
[----:B------:R-:W-:-:S02]  /*164b0*/  ISETP.GT.AND P1, PT, R8, 0x18, !P2 ;  /* 0x000000180800780c */ /* 0x000fc40005724270 */
[----:B------:R-:W-:Y:S01]  /*164c0*/  ISETP.NE.AND P2, PT, R56, RZ, PT ;  /* 0x000000ff3800720c */ /* 0x000fe20003f45270 */
[----:B------:R-:W5:Y:S01]  /*164d0*/  LD.E R82, desc[UR48][R16.64+0x29c] ;  /* 0x00029c3010527980 */ /* 0x000f62000c101900 */
[C---:B------:R-:W-:Y:S02]  /*164e0*/  ISETP.LT.OR P1, PT, R69.reuse, 0x19, P1 ;  /* 0x000000194500780c */ /* 0x040fe40000f21670 */
[----:B------:R-:W-:Y:S01]  /*164f0*/  ISETP.LT.OR P3, PT, R69, 0x51, P3 ;  /* 0x000000514500780c */ /* 0x000fe20001f61670 */
[----:B------:R-:W5:Y:S01]  /*16500*/  LD.E R56, desc[UR48][R16.64+0x310] ;  /* 0x0003103010387980 */ /* 0x000f62000c101900 */
[----:B------:R-:W-:Y:S02]  /*16510*/  FSEL R137, R137, -INF , !P1 ;  /* 0xff80000089897808 */ /* 0x000fe40004800000 */
[----:B------:R-:W-:Y:S01]  /*16520*/  ISETP.GT.AND P1, PT, R8, 0x19, !P6 ;  /* 0x000000190800780c */ /* 0x000fe20007724270 */
[----:B------:R-:W5:Y:S01]  /*16530*/  LD.E R78, desc[UR48][R16.64+0x2a8] ;  /* 0x0002a830104e7980 */ /* 0x000f62000c101900 */
[----:B------:R-:W-:-:S02]  /*16540*/  ISETP.NE.AND P6, PT, R14, RZ, PT ;  /* 0x000000ff0e00720c */ /* 0x000fc40003fc5270 */
[----:B------:R-:W-:Y:S01]  /*16550*/  ISETP.LT.OR P1, PT, R69, 0x1a, P1 ;  /* 0x0000001a4500780c */ /* 0x000fe20000f21670 */
[----:B------:R-:W5:Y:S03]  /*16560*/  LD.E R80, desc[UR48][R16.64+0x2ac] ;  /* 0x0002ac3010507980 */ /* 0x000f66000c101900 */
[----:B------:R-:W-:Y:S01]  /*16570*/  FSEL R135, R135, -INF , !P1 ;  /* 0xff80000087877808 */ /* 0x000fe20004800000 */
[----:B------:R-:W5:Y:S01]  /*16580*/  LD.E R92, desc[UR48][R16.64+0x2b8] ;  /* 0x0002b830105c7980 */ /* 0x000f62000c101900 */
[----:B------:R-:W-:Y:S02]  /*16590*/  ISETP.NE.AND P1, PT, R62, RZ, PT ;  /* 0x000000ff3e00720c */ /* 0x000fe40003f25270 */
[----:B------:R-:W-:Y:S01]  /*165a0*/  ISETP.LT.OR P4, PT, R69, 0x52, P4 ;  /* 0x000000524500780c */ /* 0x000fe20002781670 */
[----:B------:R-:W5:Y:S01]  /*165b0*/  LD.E R62, desc[UR48][R16.64+0x23c] ;  /* 0x00023c30103e7980 */ /* 0x000f62000c101900 */
[----:B------:R-:W-:-:S03]  /*165c0*/  ISETP.GT.AND P1, PT, R8, 0x20, !P1 ;  /* 0x000000200800780c */ /* 0x000fc60004f24270 */
[----:B------:R-:W5:Y:S01]  /*165d0*/  LD.E R90, desc[UR48][R16.64+0x2bc] ;  /* 0x0002bc30105a7980 */ /* 0x000f62000c101900 */
[----:B------:R-:W-:-:S03]  /*165e0*/  ISETP.LT.OR P1, PT, R69, 0x21, P1 ;  /* 0x000000214500780c */ /* 0x000fc60000f21670 */
[----:B------:R-:W5:Y:S01]  /*165f0*/  LD.E R96, desc[UR48][R16.64+0x2cc] ;  /* 0x0002cc3010607980 */ /* 0x000f62000c101900 */
[----:B------:R-:W-:Y:S02]  /*16600*/  FSEL R21, R27, -INF , !P1 ;  /* 0xff8000001b157808 */ /* 0x000fe40004800000 */
[----:B------:R-:W-:Y:S01]  /*16610*/  ISETP.NE.AND P1, PT, R40, RZ, PT ;  /* 0x000000ff2800720c */ /* 0x000fe20003f25270 */
[----:B------:R-:W5:Y:S03]  /*16620*/  LD.E R98, desc[UR48][R16.64+0x2d8] ;  /* 0x0002d83010627980 */ /* 0x000f66000c101900 */
[----:B------:R-:W-:Y:S01]  /*16630*/  ISETP.GT.AND P1, PT, R8, 0x21, !P1 ;  /* 0x000000210800780c */ /* 0x000fe20004f24270 */
[----:B------:R-:W5:Y:S03]  /*16640*/  LD.E R40, desc[UR48][R16.64+0x2a0] ;  /* 0x0002a03010287980 */ /* 0x000f66000c101900 */
[----:B------:R-:W-:Y:S01]  /*16650*/  ISETP.LT.OR P1, PT, R69, 0x22, P1 ;  /* 0x000000224500780c */ /* 0x000fe20000f21670 */
[----:B------:R-:W5:Y:S03]  /*16660*/  LD.E R100, desc[UR48][R16.64+0x2dc] ;  /* 0x0002dc3010647980 */ /* 0x000f66000c101900 */
[----:B------:R-:W-:Y:S01]  /*16670*/  FSEL R11, R28, -INF , !P1 ;  /* 0xff8000001c0b7808 */ /* 0x000fe20004800000 */
[----:B------:R-:W5:Y:S01]  /*16680*/  LD.E R102, desc[UR48][R16.64+0x2e8] ;  /* 0x0002e83010667980 */ /* 0x000f62000c101900 */
[----:B------:R-:W-:-:S02]  /*16690*/  ISETP.NE.AND P1, PT, R66, RZ, PT ;  /* 0x000000ff4200720c */ /* 0x000fc40003f25270 */
[----:B------:R-:W-:Y:S01]  /*166a0*/  FSEL R143, R143, -INF , !P3 ;  /* 0xff8000008f8f7808 */ /* 0x000fe20005800000 */
[----:B------:R-:W5:Y:S01]  /*166b0*/  LD.E R66, desc[UR48][R16.64+0x27c] ;  /* 0x00027c3010427980 */ /* 0x000f62000c101900 */
[----:B------:R-:W-:Y:S02]  /*166c0*/  ISETP.GT.AND P1, PT, R8, 0x28, !P1 ;  /* 0x000000280800780c */ /* 0x000fe40004f24270 */
[C---:B------:R-:W-:Y:S01]  /*166d0*/  ISETP.LT.OR P5, PT, R69.reuse, 0x59, P5 ;  /* 0x000000594500780c */ /* 0x040fe20002fa1670 */
[----:B------:R-:W5:Y:S01]  /*166e0*/  LD.E R104, desc[UR48][R16.64+0x2ec] ;  /* 0x0002ec3010687980 */ /* 0x000f62000c101900 */
[----:B------:R-:W-:Y:S02]  /*166f0*/  ISETP.LT.OR P1, PT, R69, 0x29, P1 ;  /* 0x000000294500780c */ /* 0x000fe40000f21670 */
[----:B------:R-:W-:Y:S01]  /*16700*/  FSEL R145, R145, -INF , !P4 ;  /* 0xff80000091917808 */ /* 0x000fe20006000000 */
[----:B------:R-:W5:Y:S01]  /*16710*/  LD.E R106, desc[UR48][R16.64+0x2f8] ;  /* 0x0002f830106a7980 */ /* 0x000f62000c101900 */
[----:B------:R-:W-:-:S02]  /*16720*/  FSEL R19, R29, -INF , !P1 ;  /* 0xff8000001d137808 */ /* 0x000fc40004800000 */
[----:B------:R-:W-:Y:S01]  /*16730*/  ISETP.NE.AND P1, PT, R44, RZ, PT ;  /* 0x000000ff2c00720c */ /* 0x000fe20003f25270 */
[----:B------:R-:W4:Y:S03]  /*16740*/  LD.E R29, desc[UR48][R16.64+0x42c] ;  /* 0x00042c30101d7980 */ /* 0x000f26000c101900 */
        /* <DEDUP_REMOVED lines=22> */
[----:B------:R-:W-:-:S03]  /*168b0*/  ISETP.NE.AND P1, PT, R70, RZ, PT ;  /* 0x000000ff4600720c */ /* 0x000fc60003f25270 */
        /* <DEDUP_REMOVED lines=21> */
[----:B------:R-:W-:Y:S01]  /*16a10*/  ISETP.GT.AND P1, PT, R8, 0x41, !P2 ;  /* 0x000000410800780c */ /* 0x000fe20005724270 */
[----:B------:R-:W5:Y:S01]  /*16a20*/  LD.E R130, desc[UR48][R16.64+0x36c] ;  /* 0x00036c3010827980 */ /* 0x000f62000c101900 */
[----:B------:R-:W-:Y:S02]  /*16a30*/  ISETP.NE.AND P2, PT, R60, RZ, PT ;  /* 0x000000ff3c00720c */ /* 0x000fe40003f45270 */
[----:B------:R-:W-:Y:S01]  /*16a40*/  ISETP.LT.OR P1, PT, R69, 0x42, P1 ;  /* 0x000000424500780c */ /* 0x000fe20000f21670 */
[----:B------:R-:W5:Y:S03]  /*16a50*/  LD.E R60, desc[UR48][R16.64+0x248] ;  /* 0x00024830103c7980 */ /* 0x000f66000c101900 */
[----:B------:R-:W-:Y:S01]  /*16a60*/  FSEL R129, R129, -INF , !P1 ;  /* 0xff80000081817808 */ /* 0x000fe20004800000 */
[----:B------:R-:W5:Y:S01]  /*16a70*/  LD.E R138, desc[UR48][R16.64+0x378] ;  /* 0x00037830108a7980 */ /* 0x000f62000c101900 */
[----:B------:R-:W-:-:S03]  /*16a80*/  ISETP.GT.AND P1, PT, R8, RZ, !P6 ;  /* 0x000000ff0800720c */ /* 0x000fc60007724270 */
[----:B------:R-:W5:Y:S01]  /*16a90*/  LD.E R142, desc[UR48][R16.64+0x37c] ;  /* 0x00037c30108e7980 */ /* 0x000f62000c101900 */
[----:B------:R-:W-:-:S03]  /*16aa0*/  ISETP.LT.OR P1, PT, R69, 0x1, P1 ;  /* 0x000000014500780c */ /* 0x000fc60000f21670 */
[----:B------:R-:W5:Y:S01]  /*16ab0*/  LD.E R140, desc[UR48][R16.64+0x388] ;  /* 0x00038830108c7980 */ /* 0x000f62000c101900 */
[----:B------:R-:W-:Y:S02]  /*16ac0*/  FSEL R6, R9, -INF , !P1 ;  /* 0xff80000009067808 */ /* 0x000fe40004800000 */
[----:B------:R-:W-:Y:S01]  /*16ad0*/  ISETP.NE.AND P1, PT, R71, RZ, PT ;  /* 0x000000ff4700720c */ /* 0x000fe20003f25270 */
        /* <DEDUP_REMOVED lines=20> */
[----:B--2---:R-:W-:-:S03]  /*16c20*/  FMNMX.FTZ R12, R187, R4, !PT ;  /* 0x00000004bb0c7209 */ /* 0x004fc60007810000 */
[----:B------:R-:W2:Y:S01]  /*16c30*/  LD.E R28, desc[UR48][R16.64+0x424] ;  /* 0x00042430101c7980 */ /* 0x000ea2000c101900 */
[----:B------:R-:W-:Y:S02]  /*16c40*/  ISETP.GT.AND P2, PT, R8, 0x49, !P2 ;  /* 0x000000490800780c */ /* 0x000fe40005744270 */
[----:B------:R-:W-:Y:S01]  /*16c50*/  FMNMX.FTZ R12, R67, R12, !PT ;  /* 0x0000000c430c7209 */ /* 0x000fe20007810000 */
[----:B------:R-:W2:Y:S01]  /*16c60*/  LD.E R111, desc[UR48][R16.64+0x404] ;  /* 0x00040430106f7980 */ /* 0x000ea2000c101900 */
[----:B------:R-:W-:Y:S02]  /*16c70*/  ISETP.NE.AND P6, PT, R24, RZ, PT ;  /* 0x000000ff1800720c */ /* 0x000fe40003fc5270 */
[----:B------:R-:W-:Y:S01]  /*16c80*/  FMNMX.FTZ R12, R73, R12, !PT ;  /* 0x0000000c490c7209 */ /* 0x000fe20007810000 */
[----:B------:R-:W2:Y:S03]  /*16c90*/  LD.E R24, desc[UR48][R16.64+0x234] ;  /* 0x0002343010187980 */ /* 0x000ea6000c101900 */
        /* <DEDUP_REMOVED lines=22> */
[----:B------:R-:W-:-:S04]  /*16e00*/  FMNMX.FTZ R12, R35, R12, !PT ;  /* 0x0000000c230c7209 */ /* 0x000fc80007810000 */
[----:B------:R-:W-:-:S04]  /*16e10*/  FMNMX.FTZ R12, R31, R12, !PT ;  /* 0x0000000c1f0c7209 */ /* 0x000fc80007810000 */
        /* <DEDUP_REMOVED lines=25> */
[----:B------:R-:W-:Y:S01]  /*16fb0*/  ISETP.GT.AND P1, PT, R8, 0x48, !P1 ;  /* 0x000000480800780c */ /* 0x000fe20004f24270 */
[----:B------:R-:W0:Y:S01]  /*16fc0*/  SHFL.BFLY PT, R27, R18, 0x1, 0x1f ;  /* 0x0c201f00121b7f89 */ /* 0x000e2200000e0000 */
[----:B------:R-:W-:Y:S02]  /*16fd0*/  FMNMX.FTZ R14, R133, R14, !PT ;  /* 0x0000000e850e7209 */ /* 0x000fe40007810000 */
[----:B------:R-:W-:-:S02]  /*16fe0*/  ISETP.LT.OR P1, PT, R69, 0x49, P1 ;  /* 0x000000494500780c */ /* 0x000fc40000f21670 */
[----:B------:R-:W-:Y:S01]  /*16ff0*/  ISETP.LT.OR P2, PT, R69, 0x4a, P2 ;  /* 0x0000004a4500780c */ /* 0x000fe20001741670 */
[----:B------:R1:W-:Y:S01]  /*17000*/  ST.E desc[UR48][R16.64+0x440], R9 ;  /* 0x0004400910007985 */ /* 0x0003e2000c101930 */
[----:B------:R-:W-:Y:S02]  /*17010*/  FMNMX.FTZ R14, R131, R14, !PT ;  /* 0x0000000e830e7209 */ /* 0x000fe40007810000 */
[----:B------:R-:W-:Y:S01]  /*17020*/  FSEL R139, R25, -INF , !P1 ;  /* 0xff800000198b7808 */ /* 0x000fe20004800000 */
[----:B------:R-:W3:Y:S01]  /*17030*/  LD.E R12, desc[UR48][R16.64+0x460] ;  /* 0x00046030100c7980 */ /* 0x000ee2000c101900 */
[----:B------:R-:W-:Y:S02]  /*17040*/  FMNMX.FTZ R14, R129, R14, !PT ;  /* 0x0000000e810e7209 */ /* 0x000fe40007810000 */
[----:B------:R-:W-:Y:S02]  /*17050*/  FSEL R141, R26, -INF , !P2 ;  /* 0xff8000001a8d7808 */ /* 0x000fe40005000000 */
[----:B------:R-:W-:Y:S01]  /*17060*/  FMNMX.FTZ R14, R139, R14, !PT ;  /* 0x0000000e8b0e7209 */ /* 0x000fe20007810000 */
[----:B------:R-:W2:Y:S03]  /*17070*/  LD.E R26, desc[UR48][R16.64+0x260] ;  /* 0x00026030101a7980 */ /* 0x000ea6000c101900 */
[----:B------:R-:W-:Y:S01]  /*17080*/  FMNMX.FTZ R14, R141, R14, !PT ;  /* 0x0000000e8d0e7209 */ /* 0x000fe20007810000 */
[----:B-1----:R-:W4:Y:S01]  /*17090*/  LD.E R9, desc[UR48][R16.64+0x450] ;  /* 0x0004503010097980 */ /* 0x002f22000c101900 */
[----:B------:R-:W-:-:S02]  /*170a0*/  ISETP.GT.AND P1, PT, R8, 0x59, !P6 ;  /* 0x000000590800780c */ /* 0x000fc40007724270 */
[----:B------:R-:W-:Y:S01]  /*170b0*/  FMNMX.FTZ R14, R143, R14, !PT ;  /* 0x0000000e8f0e7209 */ /* 0x000fe20007810000 */
[----:B------:R-:W5:Y:S01]  /*170c0*/  LD.E R8, desc[UR48][R16.64+0x454] ;  /* 0x0004543010087980 */ /* 0x000f62000c101900 */
[----:B0-----:R-:W-:Y:S02]  /*170d0*/  FMNMX.FTZ R27, R18, R27, !PT ;  /* 0x0000001b121b7209 */ /* 0x001fe40007810000 */
[----:B------:R-:W-:Y:S02]  /*170e0*/  ISETP.LT.OR P1, PT, R69, 0x5a, P1 ;  /* 0x0000005a4500780c */ /* 0x000fe40000f21670 */
[----:B------:R-:W-:Y:S01]  /*170f0*/  FMNMX.FTZ R14, R145, R14, !PT ;  /* 0x0000000e910e7209 */ /* 0x000fe20007810000 */
[----:B------:R0:W-:Y:S01]  /*17100*/  ST.E desc[UR48][R16.64+0x440], R27 ;  /* 0x0004401b10007985 */ /* 0x0001e2000c101930 */
[----:B------:R-:W-:Y:S02]  /*17110*/  FSEL R149, R149, -INF , !P1 ;  /* 0xff80000095957808 */ /* 0x000fe40004800000 */
[----:B------:R-:W-:Y:S01]  /*17120*/  FMNMX.FTZ R14, R147, R14, !PT ;  /* 0x0000000e930e7209 */ /* 0x000fe20007810000 */
[----:B------:R-:W3:Y:S03]  /*17130*/  LD.E R71, desc[UR48][R16.64+0x440] ;  /* 0x0004403010477980 */ /* 0x000ee6000c101900 */
[----:B------:R-:W-:Y:S01]  /*17140*/  FMNMX.FTZ R25, R149, R14, !PT ;  /* 0x0000000e95197209 */ /* 0x000fe20007810000 */
[----:B------:R-:W2:Y:S04]  /*17150*/  LD.E R69, desc[UR48][R16.64+0x330] ;  /* 0x0003303010457980 */ /* 0x000ea8000c101900 */
[----:B------:R1:W-:Y:S04]  /*17160*/  ST.E desc[UR48][R16.64+0x444], R25 ;  /* 0x0004441910007985 */ /* 0x0003e8000c101930 */
[----:B------:R-:W4:Y:S04]  /*17170*/  LD.E R14, desc[UR48][R16.64+0x444] ;  /* 0x00044430100e7980 */ /* 0x000f28000c101900 */
[----:B0-----:R-:W2:Y:S04]  /*17180*/  LD.E R27, desc[UR48][R16.64+0x250] ;  /* 0x00025030101b7980 */ /* 0x001ea8000c101900 */
[----:B-1----:R-:W2:Y:S01]  /*17190*/  LD.E R25, desc[UR48][R16.64+0x240] ;  /* 0x0002403010197980 */ /* 0x002ea2000c101900 */
[C---:B---3--:R-:W-:Y:S01]  /*171a0*/  FMUL.FTZ R18, R71.reuse, R12 ;  /* 0x0000000c47127220 */ /* 0x048fe20000410000 */
[----:B------:R-:W-:-:S04]  /*171b0*/  FSETP.NEU.FTZ.AND P1, PT, R71, -INF , PT ;  /* 0xff8000004700780b */ /* 0x000fc80003f3d000 */
[----:B------:R-:W-:-:S05]  /*171c0*/  FSEL R20, R18, RZ, P1 ;  /* 0x000000ff12147208 */ /* 0x000fca0000800000 */
[-CC-:B------:R-:W-:Y:S02]  /*171d0*/  FFMA.FTZ R168, R45, R12.reuse, -R20.reuse ;  /* 0x0000000c2da87223 */ /* 0x180fe40000010814 */
[----:B----4-:R-:W0:Y:S01]  /*171e0*/  SHFL.BFLY PT, R45, R14, 0x2, 0x1f ;  /* 0x0c401f000e2d7f89 */ /* 0x010e2200000e0000 */
[-CC-:B------:R-:W-:Y:S01]  /*171f0*/  FFMA.FTZ R177, R59, R12.reuse, -R20.reuse ;  /* 0x0000000c3bb17223 */ /* 0x180fe20000010814 */
[----:B------:R-:W-:Y:S01]  /*17200*/  FSEL R71, R71, RZ, P1 ;  /* 0x000000ff47477208 */ /* 0x000fe20000800000 */
[----:B------:R-:W-:-:S04]  /*17210*/  FFMA.FTZ R180, R61, R12, -R20 ;  /* 0x0000000c3db47223 */ /* 0x000fc80000010814 */
[----:B------:R-:W-:Y:S01]  /*17220*/  FADD.FTZ R61, R4, -R71 ;  /* 0x80000047043d7221 */ /* 0x000fe20000010000 */
[-CC-:B------:R-:W-:Y:S01]  /*17230*/  FFMA.FTZ R187, R187, R12.reuse, -R20.reuse ;  /* 0x0000000cbbbb7223 */ /* 0x180fe20000010814 */
[----:B0-----:R-:W-:Y:S02]  /*17240*/  FMNMX.FTZ R14, R14, R45, !PT ;  /* 0x0000002d0e0e7209 */ /* 0x001fe40007810000 */
[-C--:B------:R-:W-:Y:S01]  /*17250*/  FMUL.FTZ R4, R61, R12.reuse ;  /* 0x0000000c3d047220 */ /* 0x080fe20000410000 */
[-CC-:B------:R-:W-:Y:S02]  /*17260*/  FFMA.FTZ R152, R67, R12.reuse, -R20.reuse ;  /* 0x0000000c43987223 */ /* 0x180fe40000010814 */
[----:B------:R-:W-:Y:S01]  /*17270*/  MUFU.EX2 R187, R187 ;  /* 0x000000bb00bb7308 */ /* 0x000fe20000000800 */
[-CC-:B------:R-:W-:Y:S01]  /*17280*/  FFMA.FTZ R154, R73, R12.reuse, -R20.reuse ;  /* 0x0000000c499a7223 */ /* 0x180fe20000010814 */
[----:B------:R-:W0:Y:S01]  /*17290*/  SHFL.BFLY PT, R59, R14, 0x1, 0x1f ;  /* 0x0c201f000e3b7f89 */ /* 0x000e2200000e0000 */
        /* <DEDUP_REMOVED lines=19> */
[-C--:B------:R-:W-:Y:S01]  /*173d0*/  FFMA.FTZ R20, R57, R12.reuse, -R20 ;  /* 0x0000000c39147223 */ /* 0x080fe20000010814 */
[----:B------:R-:W4:Y:S01]  /*173e0*/  LD.E R31, desc[UR48][R16.64+0x244] ;  /* 0x00024430101f7980 */ /* 0x000f22000c101900 */
[----:B------:R-:W5:Y:S01]  /*173f0*/  MUFU.EX2 R154, R154 ;  /* 0x0000009a009a7308 */ /* 0x000f620000000800 */
[----:B0-----:R-:W-:Y:S01]  /*17400*/  FMNMX.FTZ R57, R14, R59, !PT ;  /* 0x0000003b0e397209 */ /* 0x001fe20007810000 */
[----:B-1----:R-:W-:Y:S01]  /*17410*/  FFMA.FTZ R9, R4, R9, R187 ;  /* 0x0000000904097223 */ /* 0x002fe200000100bb */
[----:B------:R-:W4:Y:S02]  /*17420*/  LD.E R33, desc[UR48][R16.64+0x274] ;  /* 0x0002743010217980 */ /* 0x000f24000c101900 */
[C---:B------:R-:W-:Y:S01]  /*17430*/  FSETP.NEU.FTZ.AND P1, PT, R57.reuse, -INF , PT ;  /* 0xff8000003900780b */ /* 0x040fe20003f3d000 */
[----:B------:R-:W-:-:S02]  /*17440*/  FMUL.FTZ R58, R57, R12 ;  /* 0x0000000c393a7220 */ /* 0x000fc40000410000 */
[----:B------:R-:W0:Y:S01]  /*17450*/  MUFU.EX2 R153, R153 ;  /* 0x0000009900997308 */ /* 0x000e220000000800 */
[----:B---3--:R-:W-:Y:S01]  /*17460*/  FADD.FTZ R9, R152, R9 ;  /* 0x0000000998097221 */ /* 0x008fe20000010000 */
[----:B------:R-:W3:Y:S01]  /*17470*/  LD.E R35, desc[UR48][R16.64+0x264] ;  /* 0x0002643010237980 */ /* 0x000ee2000c101900 */
[----:B------:R-:W-:-:S03]  /*17480*/  FSEL R94, R58, RZ, P1 ;  /* 0x000000ff3a5e7208 */ /* 0x000fc60000800000 */
[----:B------:R-:W3:Y:S02]  /*17490*/  LD.E R37, desc[UR48][R16.64+0x284] ;  /* 0x0002843010257980 */ /* 0x000ee4000c101900 */
[----:B------:R1:W-:Y:S01]  /*174a0*/  MUFU.EX2 R14, R20 ;  /* 0x00000014000e7308 */ /* 0x0003e20000000800 */
[-CC-:B------:R-:W-:Y:S01]  /*174b0*/  FFMA.FTZ R185, R6, R12.reuse, -R94.reuse ;  /* 0x0000000c06b97223 */ /* 0x180fe2000001085e */
[----:B------:R-:W3:Y:S04]  /*174c0*/  LD.E R39, desc[UR48][R16.64+0x290] ;  /* 0x0002903010277980 */ /* 0x000ee8000c101900 */
[----:B------:R-:W3:Y:S02]  /*174d0*/  LD.E R41, desc[UR48][R16.64+0x2a4] ;  /* 0x0002a43010297980 */ /* 0x000ee4000c101900 */
[----:B------:R-:W2:Y:S01]  /*174e0*/  MUFU.EX2 R184, R184 ;  /* 0x000000b800b87308 */ /* 0x000ea20000000800 */
[----:B-1----:R-:W-:Y:S01]  /*174f0*/  FSEL R20, R57, RZ, P1 ;  /* 0x000000ff39147208 */ /* 0x002fe20000800000 */
[-CC-:B------:R-:W-:Y:S01]  /*17500*/  FFMA.FTZ R171, R21, R12.reuse, -R94.reuse ;  /* 0x0000000c15ab7223 */ /* 0x180fe2000001085e */
[----:B------:R-:W-:Y:S01]  /*17510*/  FFMA.FTZ R172, R11, R12, -R94 ;  /* 0x0000000c0bac7223 */ /* 0x000fe2000001085e */
[----:B------:R-:W3:Y:S02]  /*17520*/  LD.E R58, desc[UR48][R16.64+0x24c] ;  /* 0x00024c30103a7980 */ /* 0x000ee4000c101900 */
[----:B------:R-:W-:-:S02]  /*17530*/  FADD.FTZ R151, R5, -R20 ;  /* 0x8000001405977221 */ /* 0x000fc40000010000 */
        /* <DEDUP_REMOVED lines=23> */
[----:B------:R-:W-:Y:S01]  /*176b0*/  FMUL.FTZ R121, R12, R151 ;  /* 0x000000970c797220 */ /* 0x000fe20000410000 */
[----:B-----5:R-:W-:Y:S01]  /*176c0*/  FADD.FTZ R12, R154, R9 ;  /* 0x000000099a0c7221 */ /* 0x020fe20000010000 */
[----:B------:R-:W5:Y:S01]  /*176d0*/  MUFU.EX2 R177, R177 ;  /* 0x000000b100b17308 */ /* 0x000f620000000800 */
[----:B------:R-:W3:Y:S02]  /*176e0*/  LD.E R5, desc[UR48][R16.64+0x3f4] ;  /* 0x0003f43010057980 */ /* 0x000ee4000c101900 */
[----:B0-----:R-:W-:-:S02]  /*176f0*/  FADD.FTZ R123, R153, R12 ;  /* 0x0000000c997b7221 */ /* 0x001fc40000010000 */
[----:B------:R-:W3:Y:S02]  /*17700*/  LD.E R94, desc[UR48][R16.64+0x2c8] ;  /* 0x0002c830105e7980 */ /* 0x000ee4000c101900 */
[----:B--2---:R-:W-:Y:S01]  /*17710*/  FADD.FTZ R12, R184, R123 ;  /* 0x0000007bb80c7221 */ /* 0x004fe20000010000 */
[----:B------:R-:W0:Y:S01]  /*17720*/  MUFU.EX2 R175, R175 ;  /* 0x000000af00af7308 */ /* 0x000e220000000800 */
[----:B------:R-:W2:Y:S02]  /*17730*/  LD.E R45, desc[UR48][R16.64+0x2b4] ;  /* 0x0002b430102d7980 */ /* 0x000ea4000c101900 */
[----:B-1----:R-:W-:Y:S02]  /*17740*/  FADD.FTZ R123, R7, R12 ;  /* 0x0000000c077b7221 */ /* 0x002fe40000010000 */
[----:B------:R-:W2:Y:S03]  /*17750*/  LD.E R43, desc[UR48][R16.64+0x2c0] ;  /* 0x0002c030102b7980 */ /* 0x000ea6000c101900 */
[----:B------:R-:W1:Y:S01]  /*17760*/  MUFU.EX2 R176, R176 ;  /* 0x000000b000b07308 */ /* 0x000e620000000800 */
[----:B------:R-:W-:Y:S01]  /*17770*/  FADD.FTZ R12, R180, R123 ;  /* 0x0000007bb40c7221 */ /* 0x000fe20000010000 */
[----:B------:R-:W2:Y:S04]  /*17780*/  LD.E R47, desc[UR48][R16.64+0x2e0] ;  /* 0x0002e030102f7980 */ /* 0x000ea8000c101900 */
[----:B------:R-:W2:Y:S02]  /*17790*/  LD.E R49, desc[UR48][R16.64+0x2e4] ;  /* 0x0002e43010317980 */ /* 0x000ea4000c101900 */
[----:B------:R-:W1:Y:S01]  /*177a0*/  MUFU.EX2 R173, R173 ;  /* 0x000000ad00ad7308 */ /* 0x000e620000000800 */
[----:B-----5:R-:W-:Y:S01]  /*177b0*/  FADD.FTZ R12, R177, R12 ;  /* 0x0000000cb10c7221 */ /* 0x020fe20000010000 */
[----:B------:R-:W5:Y:S04]  /*177c0*/  LD.E R53, desc[UR48][R16.64+0x2f4] ;  /* 0x0002f43010357980 */ /* 0x000f68000c101900 */
[----:B------:R-:W5:Y:S02]  /*177d0*/  LD.E R55, desc[UR48][R16.64+0x314] ;  /* 0x0003143010377980 */ /* 0x000f64000c101900 */
[----:B------:R-:W1:Y:S01]  /*177e0*/  MUFU.EX2 R174, R174 ;  /* 0x000000ae00ae7308 */ /* 0x000e620000000800 */
[----:B0-----:R-:W-:Y:S01]  /*177f0*/  FADD.FTZ R123, R175, R12 ;  /* 0x0000000caf7b7221 */ /* 0x001fe20000010000 */
[----:B------:R-:W5:Y:S06]  /*17800*/  LD.E R51, desc[UR48][R16.64+0x304] ;  /* 0x0003043010337980 */ /* 0x000f6c000c101900 */
[----:B------:R-:W0:Y:S01]  /*17810*/  MUFU.EX2 R168, R168 ;  /* 0x000000a800a87308 */ /* 0x000e220000000800 */
[----:B-1----:R-:W-:Y:S01]  /*17820*/  FADD.FTZ R12, R176, R123 ;  /* 0x0000007bb00c7221 */ /* 0x002fe20000010000 */
[----:B------:R-:W5:Y:S04]  /*17830*/  LD.E R73, desc[UR48][R16.64+0x340] ;  /* 0x0003403010497980 */ /* 0x000f68000c101900 */
[----:B------:R-:W5:Y:S02]  /*17840*/  LD.E R71, desc[UR48][R16.64+0x344] ;  /* 0x0003443010477980 */ /* 0x000f64000c101900 */
[----:B------:R-:W1:Y:S01]  /*17850*/  MUFU.EX2 R167, R167 ;  /* 0x000000a700a77308 */ /* 0x000e620000000800 */
[----:B------:R-:W-:Y:S01]  /*17860*/  FADD.FTZ R123, R173, R12 ;  /* 0x0000000cad7b7221 */ /* 0x000fe20000010000 */
[----:B------:R-:W5:Y:S04]  /*17870*/  LD.E R67, desc[UR48][R16.64+0x350] ;  /* 0x0003503010437980 */ /* 0x000f68000c101900 */
[----:B------:R-:W5:Y:S02]  /*17880*/  LD.E R65, desc[UR48][R16.64+0x360] ;  /* 0x0003603010417980 */ /* 0x000f64000c101900 */
[----:B------:R-:W1:Y:S01]  /*17890*/  MUFU.EX2 R166, R166 ;  /* 0x000000a600a67308 */ /* 0x000e620000000800 */
[----:B------:R-:W-:Y:S01]  /*178a0*/  FADD.FTZ R123, R174, R123 ;  /* 0x0000007bae7b7221 */ /* 0x000fe20000010000 */
[----:B------:R-:W5:Y:S03]  /*178b0*/  LD.E R59, desc[UR48][R16.64+0x354] ;  /* 0x00035430103b7980 */ /* 0x000f66000c101900 */
[----:B0-----:R-:W-:Y:S01]  /*178c0*/  FADD.FTZ R12, R168, R123 ;  /* 0x0000007ba80c7221 */ /* 0x001fe20000010000 */
[----:B------:R-:W5:Y:S03]  /*178d0*/  LD.E R63, desc[UR48][R16.64+0x364] ;  /* 0x00036430103f7980 */ /* 0x000f66000c101900 */
[----:B-1----:R-:W-:Y:S01]  /*178e0*/  FADD.FTZ R125, R167, R12 ;  /* 0x0000000ca77d7221 */ /* 0x002fe20000010000 */
[----:B------:R-:W5:Y:S04]  /*178f0*/  LD.E R61, desc[UR48][R16.64+0x370] ;  /* 0x00037030103d7980 */ /* 0x000f68000c101900 */
[----:B------:R-:W5:Y:S01]  /*17900*/  LD.E R87, desc[UR48][R16.64+0x3a0] ;  /* 0x0003a03010577980 */ /* 0x000f62000c101900 */
[----:B------:R-:W-:-:S03]  /*17910*/  FADD.FTZ R12, R166, R125 ;  /* 0x0000007da60c7221 */ /* 0x000fc60000010000 */
        /* <DEDUP_REMOVED lines=12> */
[----:B------:R-:W-:Y:S08]  /*179e0*/  MUFU.EX2 R185, R185 ;  /* 0x000000b900b97308 */ /* 0x000ff00000000800 */
[----:B------:R-:W0:Y:S08]  /*179f0*/  MUFU.EX2 R121, R121 ;  /* 0x0000007900797308 */ /* 0x000e300000000800 */
[----:B------:R-:W1:Y:S08]  /*17a00*/  MUFU.EX2 R188, R188 ;  /* 0x000000bc00bc7308 */ /* 0x000e700000000800 */
[----:B------:R-:W1:Y:S01]  /*17a10*/  MUFU.EX2 R155, R155 ;  /* 0x0000009b009b7308 */ /* 0x000e620000000800 */
[----:B0-----:R-:W-:-:S07]  /*17a20*/  FFMA.FTZ R9, R121, R8, R185 ;  /* 0x0000000879097223 */ /* 0x001fce00000100b9 */
[----:B------:R-:W0:Y:S01]  /*17a30*/  MUFU.EX2 R6, R6 ;  /* 0x0000000600067308 */ /* 0x000e220000000800 */
[----:B-1----:R-:W-:-:S07]  /*17a40*/  FADD.FTZ R8, R188, R9 ;  /* 0x00000009bc087221 */ /* 0x002fce0000010000 */
[----:B------:R-:W1:Y:S01]  /*17a50*/  MUFU.EX2 R183, R183 ;  /* 0x000000b700b77308 */ /* 0x000e620000000800 */
[----:B------:R-:W-:-:S07]  /*17a60*/  FADD.FTZ R9, R155, R8 ;  /* 0x000000089b097221 */ /* 0x000fce0000010000 */
[----:B------:R-:W1:Y:S01]  /*17a70*/  MUFU.EX2 R186, R186 ;  /* 0x000000ba00ba7308 */ /* 0x000e620000000800 */
[----:B0-----:R-:W-:-:S07]  /*17a80*/  FADD.FTZ R8, R6, R9 ;  /* 0x0000000906087221 */ /* 0x001fce0000010000 */
        /* <DEDUP_REMOVED lines=16> */
[----:B------:R-:W4:Y:S01]  /*17b90*/  MUFU.EX2 R161, R161 ;  /* 0x000000a100a17308 */ /* 0x000f220000000800 */
[----:B0-----:R-:W-:-:S07]  /*17ba0*/  FADD.FTZ R9, R163, R8 ;  /* 0x00000008a3097221 */ /* 0x001fce0000010000 */
[----:B------:R-:W0:Y:S01]  /*17bb0*/  MUFU.EX2 R162, R162 ;  /* 0x000000a200a27308 */ /* 0x000e220000000800 */
[----:B-1----:R-:W-:-:S07]  /*17bc0*/  FADD.FTZ R8, R164, R9 ;  /* 0x00000009a4087221 */ /* 0x002fce0000010000 */
[----:B------:R-:W1:Y:S01]  /*17bd0*/  MUFU.EX2 R21, R21 ;  /* 0x0000001500157308 */ /* 0x000e620000000800 */
[----:B----4-:R-:W-:-:S07]  /*17be0*/  FADD.FTZ R9, R161, R8 ;  /* 0x00000008a1097221 */ /* 0x010fce0000010000 */
[----:B------:R-:W4:Y:S01]  /*17bf0*/  MUFU.EX2 R165, R165 ;  /* 0x000000a500a57308 */ /* 0x000f220000000800 */
[----:B0-----:R-:W-:-:S07]  /*17c00*/  FADD.FTZ R8, R162, R9 ;  /* 0x00000009a2087221 */ /* 0x001fce0000010000 */
[----:B------:R-:W0:Y:S01]  /*17c10*/  MUFU.EX2 R160, R160 ;  /* 0x000000a000a07308 */ /* 0x000e220000000800 */
[----:B-1----:R-:W-:-:S07]  /*17c20*/  FADD.FTZ R9, R21, R8 ;  /* 0x0000000815097221 */ /* 0x002fce0000010000 */
[----:B------:R-:W1:Y:S08]  /*17c30*/  MUFU.EX2 R159, R159 ;  /* 0x0000009f009f7308 */ /* 0x000e700000000800 */
[----:B------:R4:W-:Y:S01]  /*17c40*/  MUFU.EX2 R8, R147 ;  /* 0x0000009300087308 */ /* 0x0009e20000000800 */
[C---:B------:R-:W-:Y:S01]  /*17c50*/  FMUL.FTZ R25, R4.reuse, R25 ;  /* 0x0000001904197220 */ /* 0x040fe20000410000 */
[C---:B------:R-:W-:Y:S01]  /*17c60*/  FMUL.FTZ R31, R4.reuse, R31 ;  /* 0x0000001f041f7220 */ /* 0x040fe20000410000 */
[----:B----4-:R-:W-:Y:S01]  /*17c70*/  FMUL.FTZ R147, R121, R29 ;  /* 0x0000001d79937220 */ /* 0x010fe20000410000 */
[----:B------:R-:W-:-:S04]  /*17c80*/  FMUL.FTZ R29, R4, R30 ;  /* 0x0000001e041d7220 */ /* 0x000fc80000410000 */
[----:B------:R-:W4:Y:S01]  /*17c90*/  MUFU.EX2 R158, R158 ;  /* 0x0000009e009e7308 */ /* 0x000f220000000800 */
[----:B------:R-:W-:Y:S01]  /*17ca0*/  FMUL.FTZ R27, R4, R27 ;  /* 0x0000001b041b7220 */ /* 0x000fe20000410000 */
[----:B------:R-:W-:Y:S01]  /*17cb0*/  FADD.FTZ R139, R165, R12 ;  /* 0x0000000ca58b7221 */ /* 0x000fe20000010000 */
[----:B------:R1:W-:Y:S05]  /*17cc0*/  ST.E desc[UR48][R16.64+0x230], R29 ;  /* 0x0002301d10007985 */ /* 0x0003ea000c101930 */
[----:B------:R-:W2:Y:S01]  /*17cd0*/  MUFU.EX2 R157, R157 ;  /* 0x0000009d009d7308 */ /* 0x000ea20000000800 */
[----:B0-----:R-:W-:Y:S01]  /*17ce0*/  FADD.FTZ R12, R160, R139 ;  /* 0x0000008ba00c7221 */ /* 0x001fe20000010000 */
[----:B------:R0:W-:Y:S01]  /*17cf0*/  ST.E desc[UR48][R16.64+0x240], R25 ;  /* 0x0002401910007985 */ /* 0x0001e2000c101930 */
[----:B-1----:R-:W-:-:S05]  /*17d00*/  FMUL.FTZ R29, R4, R34 ;  /* 0x00000022041d7220 */ /* 0x002fca0000410000 */
[----:B------:R-:W1:Y:S01]  /*17d10*/  MUFU.EX2 R156, R156 ;  /* 0x0000009c009c7308 */ /* 0x000e620000000800 */
[----:B------:R3:W-:Y:S01]  /*17d20*/  ST.E desc[UR48][R16.64+0x244], R31 ;  /* 0x0002441f10007985 */ /* 0x0007e2000c101930 */
[----:B------:R-:W-:-:S03]  /*17d30*/  FMUL.FTZ R33, R4, R33 ;  /* 0x0000002104217220 */ /* 0x000fc60000410000 */
[----:B------:R4:W-:Y:S01]  /*17d40*/  ST.E desc[UR48][R16.64+0x250], R27 ;  /* 0x0002501b10007985 */ /* 0x0009e2000c101930 */
[C---:B0-----:R-:W-:Y:S02]  /*17d50*/  FMUL.FTZ R25, R4.reuse, R38 ;  /* 0x0000002604197220 */ /* 0x041fe40000410000 */
[----:B------:R-:W0:Y:S01]  /*17d60*/  MUFU.EX2 R15, R15 ;  /* 0x0000000f000f7308 */ /* 0x000e220000000800 */
[----:B------:R2:W-:Y:S01]  /*17d70*/  ST.E desc[UR48][R16.64+0x270], R29 ;  /* 0x0002701d10007985 */ /* 0x0005e2000c101930 */
[----:B------:R-:W-:Y:S01]  /*17d80*/  FADD.FTZ R139, R159, R12 ;  /* 0x0000000c9f8b7221 */ /* 0x000fe20000010000 */
[----:B---3--:R-:W-:-:S05]  /*17d90*/  FMUL.FTZ R31, R4, R42 ;  /* 0x0000002a041f7220 */ /* 0x008fca0000410000 */
[----:B------:R-:W3:Y:S01]  /*17da0*/  MUFU.EX2 R19, R19 ;  /* 0x0000001300137308 */ /* 0x000ee20000000800 */
[C---:B----4-:R-:W-:Y:S01]  /*17db0*/  FMUL.FTZ R27, R4.reuse, R40 ;  /* 0x00000028041b7220 */ /* 0x050fe20000410000 */
[C---:B--2---:R-:W-:Y:S01]  /*17dc0*/  FMUL.FTZ R29, R4.reuse, R44 ;  /* 0x0000002c041d7220 */ /* 0x044fe20000410000 */
[----:B------:R2:W-:Y:S05]  /*17dd0*/  ST.E desc[UR48][R16.64+0x274], R33 ;  /* 0x0002742110007985 */ /* 0x0005ea000c101930 */
[----:B------:R-:W4:Y:S01]  /*17de0*/  MUFU.EX2 R20, R20 ;  /* 0x0000001400147308 */ /* 0x000f220000000800 */
[----:B------:R-:W-:Y:S01]  /*17df0*/  FMUL.FTZ R5, R4, R5 ;  /* 0x0000000504057220 */ /* 0x000fe20000410000 */
[----:B------:R1:W-:Y:S01]  /*17e00*/  ST.E desc[UR48][R16.64+0x294], R25 ;  /* 0x0002941910007985 */ /* 0x0003e2000c101930 */
[----:B------:R-:W-:-:S03]  /*17e10*/  FADD.FTZ R139, R158, R139 ;  /* 0x0000008b9e8b7221 */ /* 0x000fc60000010000 */
[----:B------:R0:W-:Y:S02]  /*17e20*/  ST.E desc[UR48][R16.64+0x2a0], R27 ;  /* 0x0002a01b10007985 */ /* 0x0001e4000c101930 */
[----:B------:R-:W4:Y:S02]  /*17e30*/  MUFU.EX2 R11, R11 ;  /* 0x0000000b000b7308 */ /* 0x000f240000000800 */
[----:B------:R3:W-:Y:S01]  /*17e40*/  ST.E desc[UR48][R16.64+0x2b0], R29 ;  /* 0x0002b01d10007985 */ /* 0x0007e2000c101930 */
[----:B--2---:R-:W-:-:S03]  /*17e50*/  FMUL.FTZ R33, R4, R46 ;  /* 0x0000002e04217220 */ /* 0x004fc60000410000 */
[----:B------:R2:W-:Y:S01]  /*17e60*/  ST.E desc[UR48][R16.64+0x2c4], R31 ;  /* 0x0002c41f10007985 */ /* 0x0005e2000c101930 */
[C---:B-1----:R-:W-:Y:S01]  /*17e70*/  FMUL.FTZ R25, R4.reuse, R50 ;  /* 0x0000003204197220 */ /* 0x042fe20000410000 */
[C---:B0-----:R-:W-:Y:S01]  /*17e80*/  FMUL.FTZ R27, R4.reuse, R48 ;  /* 0x00000030041b7220 */ /* 0x041fe20000410000 */
[C---:B---3--:R-:W-:Y:S01]  /*17e90*/  FMUL.FTZ R29, R4.reuse, R52 ;  /* 0x00000034041d7220 */ /* 0x048fe20000410000 */
[----:B--2---:R-:W-:Y:S01]  /*17ea0*/  FMUL.FTZ R31, R4, R56 ;  /* 0x00000038041f7220 */ /* 0x004fe20000410000 */
[----:B------:R-:W0:Y:S01]  /*17eb0*/  MUFU.EX2 R18, R18 ;  /* 0x0000001200127308 */ /* 0x000e220000000800 */
[----:B------:R-:W-:Y:S01]  /*17ec0*/  FADD.FTZ R139, R157, R139 ;  /* 0x0000008b9d8b7221 */ /* 0x000fe20000010000 */
[----:B------:R1:W-:Y:S01]  /*17ed0*/  ST.E desc[UR48][R16.64+0x2d0], R33 ;  /* 0x0002d02110007985 */ /* 0x0003e2000c101930 */
[----:B------:R-:W-:Y:S01]  /*17ee0*/  FADD.FTZ R9, R156, R9 ;  /* 0x000000099c097221 */ /* 0x000fe20000010000 */
[C---:B------:R-:W-:Y:S01]  /*17ef0*/  FMUL.FTZ R35, R4.reuse, R35 ;  /* 0x0000002304237220 */ /* 0x040fe20000410000 */
[C---:B------:R-:W-:Y:S01]  /*17f00*/  FMUL.FTZ R37, R4.reuse, R37 ;  /* 0x0000002504257220 */ /* 0x040fe20000410000 */
[----:B------:R2:W-:Y:S01]  /*17f10*/  ST.E desc[UR48][R16.64+0x2d4], R25 ;  /* 0x0002d41910007985 */ /* 0x0005e2000c101930 */
[C---:B------:R-:W-:Y:S01]  /*17f20*/  FMUL.FTZ R39, R4.reuse, R39 ;  /* 0x0000002704277220 */ /* 0x040fe20000410000 */
[----:B------:R-:W3:Y:S01]  /*17f30*/  MUFU.EX2 R12, R145 ;  /* 0x00000091000c7308 */ /* 0x000ee20000000800 */
[C---:B------:R-:W-:Y:S01]  /*17f40*/  FMUL.FTZ R41, R4.reuse, R41 ;  /* 0x0000002904297220 */ /* 0x040fe20000410000 */
[----:B------:R4:W-:Y:S04]  /*17f50*/  ST.E desc[UR48][R16.64+0x2f0], R27 ;  /* 0x0002f01b10007985 */ /* 0x0009e8000c101930 */
[----:B------:R0:W-:Y:S01]  /*17f60*/  ST.E desc[UR48][R16.64+0x300], R29 ;  /* 0x0003001d10007985 */ /* 0x0001e2000c101930 */
[----:B-1----:R-:W-:-:S03]  /*17f70*/  FMUL.FTZ R33, R4, R54 ;  /* 0x0000003604217220 */ /* 0x002fc60000410000 */
[----:B------:R1:W-:Y:S01]  /*17f80*/  ST.E desc[UR48][R16.64+0x310], R31 ;  /* 0x0003101f10007985 */ /* 0x0003e2000c101930 */
[----:B--2---:R-:W-:-:S03]  /*17f90*/  FMUL.FTZ R25, R121, R64 ;  /* 0x0000004079197220 */ /* 0x004fc60000410000 */
[----:B------:R2:W-:Y:S01]  /*17fa0*/  ST.E desc[UR48][R16.64+0x3f4], R5 ;  /* 0x0003f40510007985 */ /* 0x0005e2000c101930 */
[C---:B----4-:R-:W-:Y:S01]  /*17fb0*/  FMUL.FTZ R27, R121.reuse, R62 ;  /* 0x0000003e791b7220 */ /* 0x050fe20000410000 */
[C---:B0-----:R-:W-:Y:S01]  /*17fc0*/  FMUL.FTZ R29, R121.reuse, R60 ;  /* 0x0000003c791d7220 */ /* 0x041fe20000410000 */
[----:B------:R-:W0:Y:S01]  /*17fd0*/  MUFU.EX2 R13, R13 ;  /* 0x0000000d000d7308 */ /* 0x000e220000000800 */
[----:B-1----:R-:W-:Y:S01]  /*17fe0*/  FMUL.FTZ R31, R121, R70 ;  /* 0x00000046791f7220 */ /* 0x002fe20000410000 */
[----:B------:R-:W-:Y:S01]  /*17ff0*/  FADD.FTZ R141, R15, R139 ;  /* 0x0000008b0f8d7221 */ /* 0x000fe20000010000 */
[----:B--2---:R-:W-:Y:S01]  /*18000*/  FMUL.FTZ R5, R121, R58 ;  /* 0x0000003a79057220 */ /* 0x004fe20000410000 */
[----:B------:R-:W-:Y:S01]  /*18010*/  FADD.FTZ R139, R19, R9 ;  /* 0x00000009138b7221 */ /* 0x000fe20000010000 */
[----:B------:R1:W-:Y:S03]  /*18020*/  ST.E desc[UR48][R16.64+0x264], R35 ;  /* 0x0002642310007985 */ /* 0x0003e6000c101930 */
[----:B------:R-:W2:Y:S01]  /*18030*/  MUFU.EX2 R9, R149 ;  /* 0x0000009500097308 */ /* 0x000ea20000000800 */
[----:B------:R4:W-:Y:S01]  /*18040*/  ST.E desc[UR48][R16.64+0x284], R37 ;  /* 0x0002842510007985 */ /* 0x0009e2000c101930 */
[----:B------:R-:W-:-:S03]  /*18050*/  FADD.FTZ R139, R20, R139 ;  /* 0x0000008b148b7221 */ /* 0x000fc60000010000 */
[----:B------:R3:W-:Y:S04]  /*18060*/  ST.E desc[UR48][R16.64+0x290], R39 ;  /* 0x0002902710007985 */ /* 0x0007e8000c101930 */
[----:B------:R5:W-:Y:S01]  /*18070*/  ST.E desc[UR48][R16.64+0x2a4], R41 ;  /* 0x0002a42910007985 */ /* 0x000be2000c101930 */
[----:B-1----:R-:W-:-:S03]  /*18080*/  FMUL.FTZ R35, R121, R74 ;  /* 0x0000004a79237220 */ /* 0x002fc60000410000 */
[----:B------:R1:W-:Y:S01]  /*18090*/  ST.E desc[UR48][R16.64+0x320], R33 ;  /* 0x0003202110007985 */ /* 0x0003e2000c101930 */
[----:B----4-:R-:W-:-:S03]  /*180a0*/  FMUL.FTZ R37, R121, R72 ;  /* 0x0000004879257220 */ /* 0x010fc60000410000 */
[----:B------:R4:W-:Y:S01]  /*180b0*/  ST.E desc[UR48][R16.64+0x238], R25 ;  /* 0x0002381910007985 */ /* 0x0009e2000c101930 */
[----:B---3--:R-:W-:-:S03]  /*180c0*/  FMUL.FTZ R39, R121, R86 ;  /* 0x0000005679277220 */ /* 0x008fc60000410000 */
[----:B------:R3:W-:Y:S01]  /*180d0*/  ST.E desc[UR48][R16.64+0x23c], R27 ;  /* 0x00023c1b10007985 */ /* 0x0007e2000c101930 */
[----:B-----5:R-:W-:-:S03]  /*180e0*/  FMUL.FTZ R41, R121, R84 ;  /* 0x0000005479297220 */ /* 0x020fc60000410000 */
[----:B------:R5:W-:Y:S01]  /*180f0*/  ST.E desc[UR48][R16.64+0x248], R29 ;  /* 0x0002481d10007985 */ /* 0x000be2000c101930 */
[----:B-1----:R-:W-:-:S03]  /*18100*/  FMUL.FTZ R33, R121, R76 ;  /* 0x0000004c79217220 */ /* 0x002fc60000410000 */
[----:B------:R1:W-:Y:S01]  /*18110*/  ST.E desc[UR48][R16.64+0x24c], R5 ;  /* 0x00024c0510007985 */ /* 0x0003e2000c101930 */
[----:B----4-:R-:W-:-:S03]  /*18120*/  FMUL.FTZ R25, R121, R68 ;  /* 0x0000004479197220 */ /* 0x010fc60000410000 */
[----:B------:R4:W-:Y:S01]  /*18130*/  ST.E desc[UR48][R16.64+0x258], R31 ;  /* 0x0002581f10007985 */ /* 0x0009e2000c101930 */
[C---:B---3--:R-:W-:Y:S01]  /*18140*/  FMUL.FTZ R27, R121.reuse, R66 ;  /* 0x00000042791b7220 */ /* 0x048fe20000410000 */
[C---:B-----5:R-:W-:Y:S01]  /*18150*/  FMUL.FTZ R29, R121.reuse, R88 ;  /* 0x00000058791d7220 */ /* 0x060fe20000410000 */
[C---:B-1----:R-:W-:Y:S01]  /*18160*/  FMUL.FTZ R5, R121.reuse, R82 ;  /* 0x0000005279057220 */ /* 0x042fe20000410000 */
[----:B----4-:R-:W-:Y:S01]  /*18170*/  FMUL.FTZ R31, R121, R78 ;  /* 0x0000004e791f7220 */ /* 0x010fe20000410000 */
[----:B------:R1:W-:Y:S01]  /*18180*/  ST.E desc[UR48][R16.64+0x25c], R33 ;  /* 0x00025c2110007985 */ /* 0x0003e2000c101930 */
[----:B------:R-:W-:-:S03]  /*18190*/  FADD.FTZ R139, R11, R139 ;  /* 0x0000008b0b8b7221 */ /* 0x000fc60000010000 */
[----:B------:R3:W-:Y:S04]  /*181a0*/  ST.E desc[UR48][R16.64+0x268], R35 ;  /* 0x0002682310007985 */ /* 0x0007e8000c101930 */
[----:B------:R4:W-:Y:S04]  /*181b0*/  ST.E desc[UR48][R16.64+0x26c], R37 ;  /* 0x00026c2510007985 */ /* 0x0009e8000c101930 */
[----:B------:R5:W-:Y:S01]  /*181c0*/  ST.E desc[UR48][R16.64+0x278], R25 ;  /* 0x0002781910007985 */ /* 0x000be2000c101930 */
[----:B-1----:R-:W-:-:S03]  /*181d0*/  FMUL.FTZ R33, R121, R80 ;  /* 0x0000005079217220 */ /* 0x002fc60000410000 */
[----:B------:R1:W-:Y:S01]  /*181e0*/  ST.E desc[UR48][R16.64+0x27c], R27 ;  /* 0x00027c1b10007985 */ /* 0x0003e2000c101930 */
[----:B---3--:R-:W-:-:S03]  /*181f0*/  FMUL.FTZ R35, R121, R92 ;  /* 0x0000005c79237220 */ /* 0x008fc60000410000 */
[----:B------:R3:W-:Y:S01]  /*18200*/  ST.E desc[UR48][R16.64+0x288], R29 ;  /* 0x0002881d10007985 */ /* 0x0007e2000c101930 */
[----:B----4-:R-:W-:-:S03]  /*18210*/  FMUL.FTZ R37, R121, R90 ;  /* 0x0000005a79257220 */ /* 0x010fc60000410000 */
[----:B------:R4:W-:Y:S01]  /*18220*/  ST.E desc[UR48][R16.64+0x28c], R39 ;  /* 0x00028c2710007985 */ /* 0x0009e2000c101930 */
[----:B-----5:R-:W-:-:S03]  /*18230*/  FMUL.FTZ R25, R121, R94 ;  /* 0x0000005e79197220 */ /* 0x020fc60000410000 */
[----:B------:R5:W-:Y:S01]  /*18240*/  ST.E desc[UR48][R16.64+0x298], R41 ;  /* 0x0002982910007985 */ /* 0x000be2000c101930 */
[----:B-1----:R-:W-:-:S03]  /*18250*/  FMUL.FTZ R27, R121, R96 ;  /* 0x00000060791b7220 */ /* 0x002fc60000410000 */
[----:B------:R1:W-:Y:S01]  /*18260*/  ST.E desc[UR48][R16.64+0x29c], R5 ;  /* 0x00029c0510007985 */ /* 0x0003e2000c101930 */
[----:B---3--:R-:W-:-:S03]  /*18270*/  FMUL.FTZ R29, R121, R98 ;  /* 0x00000062791d7220 */ /* 0x008fc60000410000 */
[----:B------:R3:W-:Y:S01]  /*18280*/  ST.E desc[UR48][R16.64+0x2a8], R31 ;  /* 0x0002a81f10007985 */ /* 0x0007e2000c101930 */
[C---:B----4-:R-:W-:Y:S01]  /*18290*/  FMUL.FTZ R39, R121.reuse, R100 ;  /* 0x0000006479277220 */ /* 0x050fe20000410000 */
[C---:B-----5:R-:W-:Y:S01]  /*182a0*/  FMUL.FTZ R41, R121.reuse, R102 ;  /* 0x0000006679297220 */ /* 0x060fe20000410000 */
[C---:B-1----:R-:W-:Y:S01]  /*182b0*/  FMUL.FTZ R5, R121.reuse, R104 ;  /* 0x0000006879057220 */ /* 0x042fe20000410000 */
[----:B---3--:R-:W-:Y:S01]  /*182c0*/  FMUL.FTZ R31, R121, R106 ;  /* 0x0000006a791f7220 */ /* 0x008fe20000410000 */
[----:B------:R-:W-:Y:S01]  /*182d0*/  FADD.FTZ R141, R18, R141 ;  /* 0x0000008d128d7221 */ /* 0x000fe20000010000 */
[----:B------:R-:W-:Y:S01]  /*182e0*/  FADD.FTZ R139, R12, R139 ;  /* 0x0000008b0c8b7221 */ /* 0x000fe20000010000 */
[----:B------:R1:W-:Y:S04]  /*182f0*/  ST.E desc[UR48][R16.64+0x2ac], R33 ;  /* 0x0002ac2110007985 */ /* 0x0003e8000c101930 */
[----:B------:R3:W-:Y:S01]  /*18300*/  ST.E desc[UR48][R16.64+0x2b8], R35 ;  /* 0x0002b82310007985 */ /* 0x0007e2000c101930 */
[----:B0-----:R-:W-:-:S03]  /*18310*/  FADD.FTZ R141, R13, R141 ;  /* 0x0000008d0d8d7221 */ /* 0x001fc60000010000 */
[----:B------:R0:W-:Y:S01]  /*18320*/  ST.E desc[UR48][R16.64+0x2bc], R37 ;  /* 0x0002bc2510007985 */ /* 0x0001e2000c101930 */
[----:B------:R-:W-:-:S03]  /*18330*/  FADD.FTZ R139, R8, R139 ;  /* 0x0000008b088b7221 */ /* 0x000fc60000010000 */
[----:B------:R4:W-:Y:S01]  /*18340*/  ST.E desc[UR48][R16.64+0x2c8], R25 ;  /* 0x0002c81910007985 */ /* 0x0009e2000c101930 */
[----:B-1----:R-:W-:-:S03]  /*18350*/  FMUL.FTZ R33, R121, R108 ;  /* 0x0000006c79217220 */ /* 0x002fc60000410000 */
[----:B------:R1:W-:Y:S01]  /*18360*/  ST.E desc[UR48][R16.64+0x2cc], R27 ;  /* 0x0002cc1b10007985 */ /* 0x0003e2000c101930 */
[----:B---3--:R-:W-:-:S03]  /*18370*/  FMUL.FTZ R35, R121, R110 ;  /* 0x0000006e79237220 */ /* 0x008fc60000410000 */
[----:B------:R3:W-:Y:S01]  /*18380*/  ST.E desc[UR48][R16.64+0x2d8], R29 ;  /* 0x0002d81d10007985 */ /* 0x0007e2000c101930 */
[----:B0-----:R-:W-:-:S03]  /*18390*/  FMUL.FTZ R37, R121, R112 ;  /* 0x0000007079257220 */ /* 0x001fc60000410000 */
[----:B------:R0:W-:Y:S01]  /*183a0*/  ST.E desc[UR48][R16.64+0x2dc], R39 ;  /* 0x0002dc2710007985 */ /* 0x0001e2000c101930 */
[----:B----4-:R-:W-:-:S03]  /*183b0*/  FMUL.FTZ R25, R121, R114 ;  /* 0x0000007279197220 */ /* 0x010fc60000410000 */
[----:B------:R4:W-:Y:S01]  /*183c0*/  ST.E desc[UR48][R16.64+0x2e8], R41 ;  /* 0x0002e82910007985 */ /* 0x0009e2000c101930 */
[----:B-1----:R-:W-:-:S03]  /*183d0*/  FMUL.FTZ R27, R121, R116 ;  /* 0x00000074791b7220 */ /* 0x002fc60000410000 */
[----:B------:R1:W-:Y:S01]  /*183e0*/  ST.E desc[UR48][R16.64+0x2ec], R5 ;  /* 0x0002ec0510007985 */ /* 0x0003e2000c101930 */
[----:B---3--:R-:W-:-:S03]  /*183f0*/  FMUL.FTZ R29, R121, R118 ;  /* 0x00000076791d7220 */ /* 0x008fc60000410000 */
[----:B------:R3:W-:Y:S01]  /*18400*/  ST.E desc[UR48][R16.64+0x2f8], R31 ;  /* 0x0002f81f10007985 */ /* 0x0007e2000c101930 */
[C---:B0-----:R-:W-:Y:S01]  /*18410*/  FMUL.FTZ R39, R121.reuse, R120 ;  /* 0x0000007879277220 */ /* 0x041fe20000410000 */
[C---:B----4-:R-:W-:Y:S01]  /*18420*/  FMUL.FTZ R41, R121.reuse, R122 ;  /* 0x0000007a79297220 */ /* 0x050fe20000410000 */
[C---:B-1----:R-:W-:Y:S01]  /*18430*/  FMUL.FTZ R5, R121.reuse, R124 ;  /* 0x0000007c79057220 */ /* 0x042fe20000410000 */
[----:B---3--:R-:W-:Y:S01]  /*18440*/  FMUL.FTZ R31, R121, R126 ;  /* 0x0000007e791f7220 */ /* 0x008fe20000410000 */
[----:B------:R0:W-:Y:S01]  /*18450*/  ST.E desc[UR48][R16.64+0x2fc], R33 ;  /* 0x0002fc2110007985 */ /* 0x0001e2000c101930 */
[----:B------:R-:W-:Y:S01]  /*18460*/  FADD.FTZ R141, R14, R141 ;  /* 0x0000008d0e8d7221 */ /* 0x000fe20000010000 */
[----:B--2---:R-:W-:Y:S02]  /*18470*/  FADD.FTZ R139, R9, R139 ;  /* 0x0000008b098b7221 */ /* 0x004fe40000010000 */
        /* <DEDUP_REMOVED lines=19> */
[----:B------:R0:W-:Y:S01]  /*185b0*/  ST.E desc[UR48][R16.64+0x450], R141 ;  /* 0x0004508d10007985 */ /* 0x0001e2000c101930 */
[C---:B------:R-:W-:Y:S01]  /*185c0*/  FMUL.FTZ R145, R4.reuse, R28 ;  /* 0x0000001c04917220 */ /* 0x040fe20000410000 */
[C---:B------:R-:W-:Y:S01]  /*185d0*/  FMUL.FTZ R143, R4.reuse, R24 ;  /* 0x00000018048f7220 */ /* 0x040fe20000410000 */
[C---:B------:R-:W-:Y:S01]  /*185e0*/  FMUL.FTZ R45, R4.reuse, R45 ;  /* 0x0000002d042d7220 */ /* 0x040fe20000410000 */
        /* <DEDUP_REMOVED lines=9> */
[C---:B0-----:R-:W-:Y:S01]  /*18680*/  FMUL.FTZ R141, R4.reuse, R36 ;  /* 0x00000024048d7220 */ /* 0x041fe20000410000 */
[C---:B------:R-:W-:Y:S01]  /*18690*/  FMUL.FTZ R77, R4.reuse, R77 ;  /* 0x0000004d044d7220 */ /* 0x040fe20000410000 */
[C---:B------:R-:W-:Y:S01]  /*186a0*/  FMUL.FTZ R69, R4.reuse, R69 ;  /* 0x0000004504457220 */ /* 0x040fe20000410000 */
[----:B------:R0:W-:Y:S01]  /*186b0*/  ST.E desc[UR48][R16.64+0x358], R35 ;  /* 0x0003582310007985 */ /* 0x0001e2000c101930 */
[C---:B-1----:R-:W-:Y:S01]  /*186c0*/  FMUL.FTZ R57, R4.reuse, R32 ;  /* 0x0000002004397220 */ /* 0x042fe20000410000 */
[C---:B------:R-:W-:Y:S01]  /*186d0*/  FMUL.FTZ R75, R4.reuse, R75 ;  /* 0x0000004b044b7220 */ /* 0x040fe20000410000 */
[C---:B------:R-:W-:Y:S01]  /*186e0*/  FMUL.FTZ R73, R4.reuse, R73 ;  /* 0x0000004904497220 */ /* 0x040fe20000410000 */
[----:B------:R1:W-:Y:S01]  /*186f0*/  ST.E desc[UR48][R16.64+0x35c], R37 ;  /* 0x00035c2510007985 */ /* 0x0003e2000c101930 */
[C---:B--2---:R-:W-:Y:S01]  /*18700*/  FMUL.FTZ R139, R4.reuse, R26 ;  /* 0x0000001a048b7220 */ /* 0x044fe20000410000 */
        /* <DEDUP_REMOVED lines=30> */
[C---:B------:R-:W-:Y:S01]  /*188f0*/  FMUL.FTZ R111, R4.reuse, R111 ;  /* 0x0000006f046f7220 */ /* 0x040fe20000410000 */
[C---:B------:R-:W-:Y:S01]  /*18900*/  FMUL.FTZ R109, R4.reuse, R109 ;  /* 0x0000006d046d7220 */ /* 0x040fe20000410000 */
[C---:B------:R-:W-:Y:S01]  /*18910*/  FMUL.FTZ R119, R4.reuse, R119 ;  /* 0x0000007704777220 */ /* 0x040fe20000410000 */
[----:B------:R-:W-:Y:S01]  /*18920*/  FMUL.FTZ R117, R4, R117 ;  /* 0x0000007504757220 */ /* 0x000fe20000410000 */
[C---:B---3--:R-:W-:Y:S01]  /*18930*/  FMUL.FTZ R33, R121.reuse, R148 ;  /* 0x0000009479217220 */ /* 0x048fe20000410000 */
[C---:B0-----:R-:W-:Y:S01]  /*18940*/  FMUL.FTZ R35, R121.reuse, R150 ;  /* 0x0000009679237220 */ /* 0x041fe20000410000 */
[C---:B-1----:R-:W-:Y:S01]  /*18950*/  FMUL.FTZ R37, R121.reuse, R214 ;  /* 0x000000d679257220 */ /* 0x042fe20000410000 */
[C---:B--2---:R-:W-:Y:S01]  /*18960*/  FMUL.FTZ R25, R121.reuse, R212 ;  /* 0x000000d479197220 */ /* 0x044fe20000410000 */
        /* <DEDUP_REMOVED lines=70> */
[----:B------:R3:W-:Y:S04]  /*18dd0*/  ST.E desc[UR48][R16.64+0x3fc], R125 ;  /* 0x0003fc7d10007985 */ /* 0x0007e8000c101930 */
[----:B------:R-:W-:Y:S04]  /*18de0*/  ST.E desc[UR48][R16.64+0x408], R137 ;  /* 0x0004088910007985 */ /* 0x000fe8000c101930 */
[----:B------:R4:W-:Y:S04]  /*18df0*/  ST.E desc[UR48][R16.64+0x40c], R129 ;  /* 0x00040c8110007985 */ /* 0x0009e8000c101930 */
[----:B------:R-:W-:Y:S04]  /*18e00*/  ST.E desc[UR48][R16.64+0x418], R135 ;  /* 0x0004188710007985 */ /* 0x000fe8000c101930 */
[----:B------:R-:W-:Y:S04]  /*18e10*/  ST.E desc[UR48][R16.64+0x41c], R133 ;  /* 0x00041c8510007985 */ /* 0x000fe8000c101930 */
[----:B------:R5:W-:Y:S01]  /*18e20*/  ST.E desc[UR48][R16.64+0x428], R131 ;  /* 0x0004288310007985 */ /* 0x000be2000c101930 */
[----:B------:R1:W-:Y:S06]  /*18e30*/  BAR.SYNC.DEFER_BLOCKING R205, 0x100 ;  /* 0x000400cd0000751d */ /* 0x0003ec0000010000 */
[----:B0-----:R-:W5:Y:S04]  /*18e40*/  LD.E R5, desc[UR48][R16.64+0x230] ;  /* 0x0002303010057980 */ /* 0x001f68000c101900 */
        /* <DEDUP_REMOVED lines=50> */
[----:B---3--:R-:W3:Y:S04]  /*19170*/  LD.E R125, desc[UR48][R16.64+0x2fc] ;  /* 0x0002fc30107d7980 */ /* 0x008ee8000c101900 */
[----:B------:R-:W3:Y:S04]  /*19180*/  LD.E R127, desc[UR48][R16.64+0x300] ;  /* 0x00030030107f7980 */ /* 0x000ee8000c101900 */
[----:B----4-:R-:W4:Y:S04]  /*19190*/  LD.E R129, desc[UR48][R16.64+0x304] ;  /* 0x0003043010817980 */ /* 0x010f28000c101900 */
        /* <DEDUP_REMOVED lines=126> */
[----:B---3--:R-:W-:Y:S04]  /*19980*/  ST.E desc[UR48][R16.64+0x2fc], R125 ;  /* 0x0002fc7d10007985 */ /* 0x008fe8000c101930 */
[----:B------:R-:W-:Y:S04]  /*19990*/  ST.E desc[UR48][R16.64+0x300], R127 ;  /* 0x0003007f10007985 */ /* 0x000fe8000c101930 */
        /* <DEDUP_REMOVED lines=75> */
[----:B0-----:R-:W5:Y:S04]  /*19e50*/  LD.E.64 R4, desc[UR48][R16.64+0xa8] ;  /* 0x0000a83010047980 */ /* 0x001f68000c101b00 */
[----:B------:R-:W5:Y:S04]  /*19e60*/  LDL R195, [R1+0x88] ;  /* 0x0000880001c37983 */ /* 0x000f680000100800 */
        /* <DEDUP_REMOVED lines=976> */
[----:B0-----:R-:W5:Y:S04]  /*1db70*/  LD.E R25, desc[UR48][R16.64+0x250] ;  /* 0x0002503010197980 */ /* 0x001f68000c101900 */
[----:B-1----:R-:W5:Y:S04]  /*1db80*/  LD.E R27, desc[UR48][R16.64+0x254] ;  /* 0x00025430101b7980 */ /* 0x002f68000c101900 */
[----:B--2---:R-:W2:Y:S04]  /*1db90*/  LD.E R29, desc[UR48][R16.64+0x258] ;  /* 0x00025830101d7980 */ /* 0x004ea8000c101900 */
[----:B---3--:R-:W3:Y:S04]  /*1dba0*/  LD.E R31, desc[UR48][R16.64+0x25c] ;  /* 0x00025c30101f7980 */ /* 0x008ee8000c101900 */
        /* <DEDUP_REMOVED lines=252> */
.L_x_11356:
[----:B------:R-:W-:Y:S05]  /*1eb70*/  BSYNC B0 ;  /* 0x0000000000007941 */ /* 0x000fea0003800000 */
.L_x_11355:
[C---:B------:R-:W-:Y:S01]  /*1eb80*/  ISETP.GT.AND P1, PT, R10.reuse, UR43, PT ;  /* 0x0000002b0a007c0c */ /* 0x040fe2000bf24270 */
[----:B------:R-:W-:-:S12]  /*1eb90*/  VIADD R10, R10, 0xffffffff ;  /* 0xffffffff0a0a7836 */ /* 0x000fd80000000000 */
[----:B------:R-:W-:Y:S05]  /*1eba0*/  @P1 BRA `(.L_x_11357) ;  /* 0xffffff4c006c1947 */ /* 0x000fea000383ffff */
.L_x_11326:
[----:B------:R-:W-:Y:S05]  /*1ebb0*/  WARPSYNC.ALL ;  /* 0x0000000000007948 */ /* 0x000fea0003800000 */
[----:B0-----:R-:W1:Y:S04]  /*1ebc0*/  LDL R5, [R1+0x450] ;  /* 0x0004500001057983 */ /* 0x001e680000100800 */
[----:B------:R-:W2:Y:S04]  /*1ebd0*/  LDL R6, [R1+0x454] ;  /* 0x0004540001067983 */ /* 0x000ea80000100800 */
[----:B------:R-:W3:Y:S04]  /*1ebe0*/  LDL R134, [R1+0x218] ;  /* 0x0002180001867983 */ /* 0x000ee80000100800 */
[----:B------:R-:W4:Y:S04]  /*1ebf0*/  LDL.64 R12, [R1+0x398] ;  /* 0x00039800010c7983 */ /* 0x000f280000100a00 */
[----:B------:R-:W5:Y:S04]  /*1ec00*/  LDL.64 R138, [R1+0x230] ;  /* 0x00023000018a7983 */ /* 0x000f680000100a00 */
[----:B------:R-:W4:Y:S04]  /*1ec10*/  LDL.64 R130, [R1+0x240] ;  /* 0x0002400001827983 */ /* 0x000f280000100a00 */
        /* <DEDUP_REMOVED lines=58> */
[----:B------:R-:W4:Y:S04]  /*1efc0*/  LDL R133, [R1+0x220] ;  /* 0x0002200001857983 */ /* 0x000f280000100800 */
[----:B-1----:R-:W0:Y:S02]  /*1efd0*/  SHFL.BFLY PT, R0, R5, 0x2, 0x1f ;  /* 0x0c401f0005007f89 */ /* 0x002e2400000e0000 */
[----:B0-----:R-:W-:-:S05]  /*1efe0*/  FADD.FTZ R0, R5, R0 ;  /* 0x0000000005007221 */ /* 0x001fca0000010000 */
[----:B------:R-:W0:Y:S02]  /*1eff0*/  SHFL.BFLY PT, R3, R0, 0x1, 0x1f ;  /* 0x0c201f0000037f89 */ /* 0x000e2400000e0000 */
[----:B0-----:R-:W-:Y:S01]  /*1f000*/  FADD.FTZ R2, R0, R3 ;  /* 0x0000000300027221 */ /* 0x001fe20000010000 */
[----:B---3--:R-:W-:Y:S01]  /*1f010*/  VIADD R134, R134, 0x1 ;  /* 0x0000000186867836 */ /* 0x008fe20000000000 */
[----:B------:R-:W3:Y:S04]  /*1f020*/  LDL R0, [R1+0x224] ;  /* 0x0002240001007983 */ /* 0x000ee80000100800 */
[----:B------:R-:W-:Y:S04]  /*1f030*/  STL [R1+0x450], R2 ;  /* 0x0004500201007387 */ /* 0x000fe80000100800 */
[----:B------:R-:W5:Y:S04]  /*1f040*/  LDL R147, [R1+0x450] ;  /* 0x0004500001937983 */ /* 0x000f680000100800 */
[----:B--2---:R-:W0:Y:S02]  /*1f050*/  SHFL.BFLY PT, R3, R6, 0x2, 0x1f ;  /* 0x0c401f0006037f89 */ /* 0x004e2400000e0000 */
[----:B0-----:R-:W-:Y:S01]  /*1f060*/  FADD.FTZ R3, R3, R6 ;  /* 0x0000000603037221 */ /* 0x001fe20000010000 */
[----:B------:R-:W-:Y:S01]  /*1f070*/  ISETP.NE.AND P2, PT, R134, 0x2, PT ;  /* 0x000000028600780c */ /* 0x000fe20003f45270 */
[----:B------:R-:W2:Y:S04]  /*1f080*/  LDL.64 R6, [R1+0x428] ;  /* 0x0004280001067983 */ /* 0x000ea80000100a00 */
[----:B------:R-:W0:Y:S08]  /*1f090*/  SHFL.BFLY PT, R4, R3, 0x1, 0x1f ;  /* 0x0c201f0003047f89 */ /* 0x000e3000000e0000 */
[----:B------:R-:W4:Y:S01]  /*1f0a0*/  @!P2 LDL R132, [R1+0x21c] ;  /* 0x00021c000184a983 */ /* 0x000f220000100800 */
[----:B0-----:R-:W-:-:S03]  /*1f0b0*/  FADD.FTZ R140, R3, R4 ;  /* 0x00000004038c7221 */ /* 0x001fc60000010000 */
[----:B------:R-:W2:Y:S02]  /*1f0c0*/  LDL.64 R4, [R1+0x3f8] ;  /* 0x0003f80001047983 */ /* 0x000ea40000100a00 */
[----:B------:R-:W-:Y:S02]  /*1f0d0*/  FSETP.NE.FTZ.AND P1, PT, R140, RZ, PT ;  /* 0x000000ff8c00720b */ /* 0x000fe40003f35000 */
[----:B------:R-:W2:Y:S11]  /*1f0e0*/  LDL.64 R2, [R1+0x418] ;  /* 0x0004180001027983 */ /* 0x000eb60000100a00 */
[----:B------:R-:W2:Y:S04]  /*1f0f0*/  @P1 LDL R143, [R1+0x460] ;  /* 0x00046000018f1983 */ /* 0x000ea80000100800 */
[----:B------:R-:W2:Y:S01]  /*1f100*/  @P1 LDL R145, [R1+0x444] ;  /* 0x0004440001911983 */ /* 0x000ea20000100800 */
[----:B------:R-:W-:-:S02]  /*1f110*/  IMAD.MOV.U32 R142, RZ, RZ, -0x800000 ;  /* 0xff800000ff8e7424 */ /* 0x000fc400078e00ff */
[----:B------:R-:W-:Y:S02]  /*1f120*/  IMAD.MOV.U32 R135, RZ, RZ, RZ ;  /* 0x000000ffff877224 */ /* 0x000fe400078e00ff */
[----:B------:R-:W-:Y:S01]  /*1f130*/  IMAD.MOV.U32 R144, RZ, RZ, -0x800000 ;  /* 0xff800000ff907424 */ /* 0x000fe200078e00ff */
[----:B------:R0:W-:Y:S08]  /*1f140*/  BAR.ARV R204, 0x100 ;  /* 0x000400cc0000751d */ /* 0x0001f00000002000 */
[----:B------:R-:W-:Y:S06]  /*1f150*/  BAR.ARV 0x8, 0x180 ;  /* 0x0206000000007b1d */ /* 0x000fec0000002000 */
[----:B-----5:R-:W-:-:S13]  /*1f160*/  FSETP.NE.FTZ.AND P0, PT, R147, RZ, PT ;  /* 0x000000ff9300720b */ /* 0x020fda0003f15000 */
[----:B------:R-:W5:Y:S04]  /*1f170*/  @P0 LDL R136, [R1+0x460] ;  /* 0x0004600001880983 */ /* 0x000f680000100800 */
[----:B------:R-:W2:Y:S01]  /*1f180*/  @P0 LDL R137, [R1+0x440] ;  /* 0x0004400001890983 */ /* 0x000ea20000100800 */
[----:B------:R-:W1:Y:S02]  /*1f190*/  @P0 MUFU.LG2 R141, R147 ;  /* 0x00000093008d0308 */ /* 0x000e640000000c00 */
[----:B-1----:R-:W-:-:S06]  /*1f1a0*/  @P0 FMUL.FTZ R141, R141, 0.69314718246459960938 ;  /* 0x3f3172188d8d0820 */ /* 0x002fcc0000410000 */
[----:B------:R-:W-:Y:S08]  /*1f1b0*/  @P1 MUFU.LG2 R146, R140 ;  /* 0x0000008c00921308 */ /* 0x000ff00000000c00 */
[----:B------:R-:W1:Y:S01]  /*1f1c0*/  @P0 MUFU.RCP R135, R147 ;  /* 0x0000009300870308 */ /* 0x000e620000001000 */
[----:B----4-:R-:W-:Y:S01]  /*1f1d0*/  @!P2 LOP3.LUT R132, R132, 0x1, RZ, 0x3c, !PT ;  /* 0x000000018484a812 */ /* 0x010fe200078e3cff */
[----:B---3--:R-:W-:Y:S01]  /*1f1e0*/  VIADD R0, R0, 0x1 ;  /* 0x0000000100007836 */ /* 0x008fe20000000000 */
[----:B------:R-:W-:Y:S04]  /*1f1f0*/  STL [R1+0x454], R140 ;  /* 0x0004548c01007387 */ /* 0x000fe80000100800 */
[----:B------:R-:W-:Y:S04]  /*1f200*/  STL [R1+0x218], R134 ;  /* 0x0002188601007387 */ /* 0x000fe80000100800 */
[----:B------:R-:W-:Y:S01]  /*1f210*/  @!P2 STL [R1+0x21c], R132 ;  /* 0x00021c840100a387 */ /* 0x000fe20000100800 */
        /* <DEDUP_REMOVED lines=96> */
[----:B------:R-:W-:Y:S04]  /*1f820*/  STL [R1+0x224], R0 ;  /* 0x0002240001007387 */ /* 0x000fe80000100800 */
[----:B------:R-:W-:Y:S01]  /*1f830*/  @!P2 STL [R1+0x218], RZ ;  /* 0x000218ff0100a387 */ /* 0x000fe20000100800 */
[----:B-----5:R-:W-:-:S04]  /*1f840*/  @P0 FMUL.FTZ R136, R136, 0.69314718246459960938 ;  /* 0x3f31721888880820 */ /* 0x020fc80000410000 */
[----:B--2---:R-:W-:Y:S01]  /*1f850*/  @P0 FFMA.FTZ R142, R136, R137, R141 ;  /* 0x00000089888e0223 */ /* 0x004fe2000001008d */
[----:B------:R-:W-:-:S06]  /*1f860*/  IMAD.MOV.U32 R136, RZ, RZ, RZ ;  /* 0x000000ffff887224 */ /* 0x000fcc00078e00ff */
[----:B------:R-:W1:Y:S01]  /*1f870*/  @P1 MUFU.RCP R136, R140 ;  /* 0x0000008c00881308 */ /* 0x000e620000001000 */
[----:B------:R-:W-:Y:S01]  /*1f880*/  @P1 FMUL.FTZ R137, R146, 0.69314718246459960938 ;  /* 0x3f31721892891820 */ /* 0x000fe20000410000 */
[----:B------:R-:W-:-:S04]  /*1f890*/  @P1 FMUL.FTZ R146, R143, 0.69314718246459960938 ;  /* 0x3f3172188f921820 */ /* 0x000fc80000410000 */
[----:B------:R-:W-:Y:S01]  /*1f8a0*/  @P1 FFMA.FTZ R144, R146, R145, R137 ;  /* 0x0000009192901223 */ /* 0x000fe20000010089 */
[-C--:B-1----:R-:W-:Y:S01]  /*1f8b0*/  FMUL.FTZ R13, R13, R136.reuse ;  /* 0x000000880d0d7220 */ /* 0x082fe20000410000 */
[-C--:B------:R-:W-:Y:S01]  /*1f8c0*/  FMUL.FTZ R12, R12, R136.reuse ;  /* 0x000000880c0c7220 */ /* 0x080fe20000410000 */
[-C--:B------:R-:W-:Y:S01]  /*1f8d0*/  FMUL.FTZ R71, R71, R136.reuse ;  /* 0x0000008847477220 */ /* 0x080fe20000410000 */
        /* <DEDUP_REMOVED lines=62> */
[----:B-1----:R-:W-:Y:S01]  /*1fcc0*/  VIADD R12, R133, 0x1 ;  /* 0x00000001850c7836 */ /* 0x002fe20000000000 */
[----:B------:R0:W-:Y:S04]  /*1fcd0*/  STL [R1+0x450], R142 ;  /* 0x0004508e01007387 */ /* 0x0001e80000100800 */
        /* <DEDUP_REMOVED lines=32> */
[----:B------:R0:W-:Y:S01]  /*1fee0*/  STL [R1+0x220], R12 ;  /* 0x0002200c01007387 */ /* 0x0001e20000100800 */
[----:B------:R-:W-:-:S13]  /*1fef0*/  PLOP3.LUT P0, PT, PT, PT, PT, 0x8, 0x0 ;  /* 0x000000000000781c */ /* 0x000fda0003f0e170 */
.L_x_11261:
[----:B------:R-:W1:Y:S08]  /*1ff00*/  S2UR UR4, SR_CgaCtaId ;  /* 0x00000000000479c3 */ /* 0x000e700000008800 */
[----:B------:R-:W-:Y:S06]  /*1ff10*/  BAR.SYNC.DEFER_BLOCKING 0x5, 0x180 ;  /* 0x0146000000007b1d */ /* 0x000fec0000010000 */
[----:B------:R-:W-:Y:S01]  /*1ff20*/  UMOV UR44, 0x400 ;  /* 0x00000400002c7882 */ /* 0x000fe20000000000 */
[----:B------:R-:W-:Y:S01]  /*1ff30*/  BSSY B0, `(.L_x_11358) ;  /* 0x0000293000007945 */ /* 0x000fe20003800000 */
[----:B-1----:R-:W-:-:S09]  /*1ff40*/  ULEA UR44, UR4, UR44, 0x18 ;  /* 0x0000002c042c7291 */ /* 0x002fd2000f8ec03f */
[----:B---3--:R-:W1:Y:S02]  /*1ff50*/  LDS R0, [UR44+0x324d0] ;  /* 0x0324d02cff007984 */ /* 0x008e640008000800 */
[----:B-1----:R-:W-:Y:S01]  /*1ff60*/  R2UR UR4, R0 ;  /* 0x00000000000472ca */ /* 0x002fe200000e0000 */
[----:B------:R-:W-:Y:S06]  /*1ff70*/  BAR.ARV 0x4, 0x180 ;  /* 0x0106000000007b1d */ /* 0x000fec0000002000 */
[----:B------:R-:W-:Y:S08]  /*1ff80*/  @P0 BRA `(.L_x_11359) ;  /* 0x0000001c00640947 */ /* 0x000ff00003800000 */
[----:B------:R-:W2:Y:S01]  /*1ff90*/  LDL.128 R104, [R1+0x2b0] ;  /* 0x0002b00001687983 */ /* 0x000ea20000100c00 */
[----:B0-----:R-:W0:Y:S01]  /*1ffa0*/  LDC R2, c[0x0][0xce8] ;  /* 0x00033a00ff027b82 */ /* 0x001e220000000800 */
[----:B------:R-:W-:Y:S02]  /*1ffb0*/  ULDC UR5, c[0x0][0xb88] ;  /* 0x0002e20000057ab9 */ /* 0x000fe40000000800 */
        /* <DEDUP_REMOVED lines=31> */
[----:B------:R-:W-:Y:S01]  /*201b0*/  VIADD R19, R200, UR39 ;  /* 0x00000027c8137c36 */ /* 0x000fe20008000000 */
[----:B------:R-:W-:Y:S01]  /*201c0*/  LOP3.LUT P0, RZ, R210, 0x3, RZ, 0xc0, !PT ;  /* 0x00000003d2ff7812 */ /* 0x000fe2000780c0ff */
[----:B0-----:R-:W-:Y:S01]  /*201d0*/  IMAD R0, R2, UR5, RZ ;  /* 0x0000000502007c24 */ /* 0x001fe2000f8e02ff */
[----:B------:R-:W-:-:S02]  /*201e0*/  IADD3 R141, P1, R178, 0x4020, RZ ;  /* 0x00004020b28d7810 */ /* 0x000fc40007f3e0ff */
[C---:B------:R-:W-:Y:S01]  /*201f0*/  IADD3 R21, P3, R178.reuse, 0x4000, RZ ;  /* 0x00004000b2157810 */ /* 0x040fe20007f7e0ff */
[----:B------:R-:W-:Y:S01]  /*20200*/  USHF.R.S32.HI UR12, URZ, 0x1f, UR42 ;  /* 0x0000001f3f0c7899 */ /* 0x000fe2000801142a */
[----:B------:R-:W-:Y:S01]  /*20210*/  ISETP.GE.OR P2, PT, R19, R0, P0 ;  /* 0x000000001300720c */ /* 0x000fe20000746670 */
[----:B------:R-:W-:Y:S01]  /*20220*/  ULDC.64 UR8, c[0x0][0xc90] ;  /* 0x0003240000087ab9 */ /* 0x000fe20000000a00 */
[C---:B------:R-:W-:Y:S01]  /*20230*/  IADD3 R143, P4, R178.reuse, 0x4040, RZ ;  /* 0x00004040b28f7810 */ /* 0x040fe20007f9e0ff */
[----:B------:R-:W-:Y:S01]  /*20240*/  USHF.R.S32.HI UR13, URZ, 0x1f, UR38 ;  /* 0x0000001f3f0d7899 */ /* 0x000fe20008011426 */
[----:B------:R-:W-:Y:S01]  /*20250*/  IADD3 R157, P6, R178, 0x4060, RZ ;  /* 0x00004060b29d7810 */ /* 0x000fe20007fde0ff */
[----:B------:R-:W-:-:S08]  /*20260*/  ULDC.64 UR10, c[0x0][0xc98] ;  /* 0x00032600000a7ab9 */ /* 0x000fd00000000a00 */
[----:B------:R-:W4:Y:S01]  /*20270*/  @!P2 LDL R3, [R1+0x450] ;  /* 0x000450000103a983 */ /* 0x000f220000100800 */
[----:B------:R-:W-:Y:S01]  /*20280*/  IMAD.X R151, RZ, RZ, R179, P1 ;  /* 0x000000ffff977224 */ /* 0x000fe200008e06b3 */
[----:B------:R-:W-:-:S04]  /*20290*/  IADD3 R149, P1, R178, 0x8040, RZ ;  /* 0x00008040b2957810 */ /* 0x000fc80007f3e0ff */
[----:B------:R-:W-:-:S04]  /*202a0*/  LOP3.LUT R148, R149, 0x380, RZ, 0xc0, !PT ;  /* 0x0000038095947812 */ /* 0x000fc800078ec0ff */
[----:B------:R-:W-:-:S04]  /*202b0*/  SHF.R.U64 R148, R148, 0x3, RZ ;  /* 0x0000000394947819 */ /* 0x000fc800000012ff */
[----:B------:R-:W-:Y:S01]  /*202c0*/  LOP3.LUT R148, R148, R149, RZ, 0x3c, !PT ;  /* 0x0000009594947212 */ /* 0x000fe200078e3cff */
[----:B------:R-:W-:Y:S01]  /*202d0*/  IMAD.X R149, RZ, RZ, R179, P1 ;  /* 0x000000ffff957224 */ /* 0x000fe200008e06b3 */
[----:B------:R-:W-:Y:S02]  /*202e0*/  ISETP.NE.AND P1, PT, R2, 0x1, PT ;  /* 0x000000010200780c */ /* 0x000fe40003f25270 */
[----:B------:R-:W-:-:S04]  /*202f0*/  LOP3.LUT R20, R21, 0x380, RZ, 0xc0, !PT ;  /* 0x0000038015147812 */ /* 0x000fc800078ec0ff */
[----:B------:R-:W-:-:S04]  /*20300*/  SHF.R.U64 R20, R20, 0x3, RZ ;  /* 0x0000000314147819 */ /* 0x000fc800000012ff */
[----:B------:R-:W-:Y:S01]  /*20310*/  LOP3.LUT R20, R20, R21, RZ, 0x3c, !PT ;  /* 0x0000001514147212 */ /* 0x000fe200078e3cff */
[----:B------:R-:W-:Y:S01]  /*20320*/  IMAD.X R21, RZ, RZ, R179, P3 ;  /* 0x000000ffff157224 */ /* 0x000fe200018e06b3 */
[----:B------:R-:W-:Y:S02]  /*20330*/  IADD3 R153, P3, R178, 0x8020, RZ ;  /* 0x00008020b2997810 */ /* 0x000fe40007f7e0ff */
[----:B------:R-:W-:Y:S02]  /*20340*/  LOP3.LUT R18, R141, 0x380, RZ, 0xc0, !PT ;  /* 0x000003808d127812 */ /* 0x000fe400078ec0ff */
[----:B------:R-:W-:Y:S01]  /*20350*/  LOP3.LUT R152, R153, 0x380, RZ, 0xc0, !PT ;  /* 0x0000038099987812 */ /* 0x000fe200078ec0ff */
[----:B------:R-:W-:Y:S01]  /*20360*/  UIMAD UR5, UR12, UR8, URZ ;  /* 0x000000080c0572a4 */ /* 0x000fe2000f8e023f */
[----:B------:R-:W-:Y:S02]  /*20370*/  LOP3.LUT R140, R143, 0x380, RZ, 0xc0, !PT ;  /* 0x000003808f8c7812 */ /* 0x000fe400078ec0ff */
[----:B------:R-:W-:-:S02]  /*20380*/  SHF.R.U64 R152, R152, 0x3, RZ ;  /* 0x0000000398987819 */ /* 0x000fc400000012ff */
[----:B------:R-:W-:Y:S02]  /*20390*/  SHF.R.U64 R18, R18, 0x3, RZ ;  /* 0x0000000312127819 */ /* 0x000fe400000012ff */
[----:B------:R-:W-:Y:S01]  /*203a0*/  LOP3.LUT R152, R152, R153, RZ, 0x3c, !PT ;  /* 0x0000009998987212 */ /* 0x000fe200078e3cff */
[----:B------:R-:W-:Y:S01]  /*203b0*/  IMAD.X R153, RZ, RZ, R179, P3 ;  /* 0x000000ffff997224 */ /* 0x000fe200018e06b3 */
[----:B------:R-:W-:Y:S01]  /*203c0*/  SHF.R.U64 R140, R140, 0x3, RZ ;  /* 0x000000038c8c7819 */ /* 0x000fe200000012ff */
[----:B------:R-:W-:Y:S01]  /*203d0*/  UIMAD.WIDE.U32 UR6, UR42, UR8, URZ ;  /* 0x000000082a0672a5 */ /* 0x000fe2000f8e003f */
[----:B------:R-:W-:Y:S01]  /*203e0*/  LOP3.LUT R150, R18, R141, RZ, 0x3c, !PT ;  /* 0x0000008d12967212 */ /* 0x000fe200078e3cff */
[----:B------:R-:W-:Y:S01]  /*203f0*/  UIMAD UR5, UR42, UR9, UR5 ;  /* 0x000000092a0572a4 */ /* 0x000fe2000f8e0205 */
[C---:B------:R-:W-:Y:S02]  /*20400*/  IADD3 R155, P5, R178.reuse, 0x8000, RZ ;  /* 0x00008000b29b7810 */ /* 0x040fe40007fbe0ff */
[----:B------:R-:W-:Y:S01]  /*20410*/  IADD3 R141, P3, R178, 0xc040, RZ ;  /* 0x0000c040b28d7810 */ /* 0x000fe20007f7e0ff */
[----:B------:R-:W-:Y:S01]  /*20420*/  UIMAD UR8, UR13, UR10, URZ ;  /* 0x0000000a0d0872a4 */ /* 0x000fe2000f8e023f */
[----:B------:R-:W-:Y:S01]  /*20430*/  LOP3.LUT R156, R157, 0x380, RZ, 0xc0, !PT ;  /* 0x000003809d9c7812 */ /* 0x000fe200078ec0ff */
[----:B------:R-:W-:Y:S01]  /*20440*/  UIADD3 UR7, UR7, UR5, URZ ;  /* 0x0000000507077290 */ /* 0x000fe2000fffe03f */
[----:B------:R-:W-:-:S02]  /*20450*/  LOP3.LUT R158, R140, R143, RZ, 0x3c, !PT ;  /* 0x0000008f8c9e7212 */ /* 0x000fc400078e3cff */
[----:B------:R-:W-:Y:S02]  /*20460*/  LOP3.LUT R154, R155, 0x380, RZ, 0xc0, !PT ;  /* 0x000003809b9a7812 */ /* 0x000fe400078ec0ff */
[----:B------:R-:W-:Y:S02]  /*20470*/  LOP3.LUT R161, R178, 0x380, RZ, 0xc0, !PT ;  /* 0x00000380b2a17812 */ /* 0x000fe400078ec0ff */
[----:B------:R-:W-:Y:S01]  /*20480*/  LOP3.LUT R140, R141, 0x380, RZ, 0xc0, !PT ;  /* 0x000003808d8c7812 */ /* 0x000fe200078ec0ff */
[----:B------:R-:W-:Y:S01]  /*20490*/  UIMAD UR8, UR38, UR11, UR8 ;  /* 0x0000000b260872a4 */ /* 0x000fe2000f8e0208 */
[----:B------:R-:W-:Y:S01]  /*204a0*/  SHF.R.U64 R156, R156, 0x3, RZ ;  /* 0x000000039c9c7819 */ /* 0x000fe200000012ff */
[----:B------:R-:W-:Y:S01]  /*204b0*/  UIMAD.WIDE.U32 UR6, UR38, UR10, UR6 ;  /* 0x0000000a260672a5 */ /* 0x000fe2000f8e0006 */
[----:B------:R-:W-:Y:S02]  /*204c0*/  SHF.R.U64 R154, R154, 0x3, RZ ;  /* 0x000000039a9a7819 */ /* 0x000fe400000012ff */
[----:B------:R-:W-:Y:S01]  /*204d0*/  SHF.R.U64 R161, R161, 0x3, RZ ;  /* 0x00000003a1a17819 */ /* 0x000fe200000012ff */
[--C-:B------:R-:W-:Y:S01]  /*204e0*/  IMAD.X R159, RZ, RZ, R179.reuse, P4 ;  /* 0x000000ffff9f7224 */ /* 0x100fe200020e06b3 */
[----:B------:R-:W-:Y:S01]  /*204f0*/  SHF.R.U64 R140, R140, 0x3, RZ ;  /* 0x000000038c8c7819 */ /* 0x000fe200000012ff */
[----:B------:R-:W-:Y:S01]  /*20500*/  VIADD R19, R19, 0x8 ;  /* 0x0000000813137836 */ /* 0x000fe20000000000 */
[----:B------:R-:W-:Y:S01]  /*20510*/  LOP3.LUT R156, R156, R157, RZ, 0x3c, !PT ;  /* 0x0000009d9c9c7212 */ /* 0x000fe200078e3cff */
[--C-:B------:R-:W-:Y:S01]  /*20520*/  IMAD.X R157, RZ, RZ, R179.reuse, P6 ;  /* 0x000000ffff9d7224 */ /* 0x100fe200030e06b3 */
[----:B------:R-:W-:Y:S01]  /*20530*/  LOP3.LUT R154, R154, R155, RZ, 0x3c, !PT ;  /* 0x0000009b9a9a7212 */ /* 0x000fe200078e3cff */
[----:B------:R-:W-:Y:S01]  /*20540*/  IMAD.X R155, RZ, RZ, R179, P5 ;  /* 0x000000ffff9b7224 */ /* 0x000fe200028e06b3 */
[C---:B------:R-:W-:Y:S01]  /*20550*/  IADD3 R147, P4, R178.reuse, 0x8060, RZ ;  /* 0x00008060b2937810 */ /* 0x040fe20007f9e0ff */
[----:B------:R-:W-:Y:S01]  /*20560*/  ULDC.64 UR10, c[0x0][0xbf0] ;  /* 0x0002fc00000a7ab9 */ /* 0x000fe20000000a00 */
[----:B------:R-:W-:-:S02]  /*20570*/  IADD3 R145, P6, R178, 0xc000, RZ ;  /* 0x0000c000b2917810 */ /* 0x000fc40007fde0ff */
[----:B------:R-:W-:Y:S01]  /*20580*/  LOP3.LUT R160, R161, R178, RZ, 0x3c, !PT ;  /* 0x000000b2a1a07212 */ /* 0x000fe200078e3cff */
[--C-:B------:R-:W-:Y:S01]  /*20590*/  IMAD.MOV.U32 R161, RZ, RZ, R179.reuse ;  /* 0x000000ffffa17224 */ /* 0x100fe200078e00b3 */
[----:B------:R-:W-:Y:S01]  /*205a0*/  LOP3.LUT R140, R140, R141, RZ, 0x3c, !PT ;  /* 0x0000008d8c8c7212 */ /* 0x000fe200078e3cff */
[----:B------:R-:W-:Y:S01]  /*205b0*/  IMAD.X R141, RZ, RZ, R179, P3 ;  /* 0x000000ffff8d7224 */ /* 0x000fe200018e06b3 */
[----:B------:R-:W-:Y:S02]  /*205c0*/  IADD3 R143, P5, R178, 0xc020, RZ ;  /* 0x0000c020b28f7810 */ /* 0x000fe40007fbe0ff */
[----:B------:R-:W-:Y:S02]  /*205d0*/  LOP3.LUT R146, R147, 0x380, RZ, 0xc0, !PT ;  /* 0x0000038093927812 */ /* 0x000fe400078ec0ff */
[----:B------:R-:W-:Y:S02]  /*205e0*/  LOP3.LUT R144, R145, 0x380, RZ, 0xc0, !PT ;  /* 0x0000038091907812 */ /* 0x000fe400078ec0ff */
[----:B------:R-:W-:-:S02]  /*205f0*/  LOP3.LUT R142, R143, 0x380, RZ, 0xc0, !PT ;  /* 0x000003808f8e7812 */ /* 0x000fc400078ec0ff */
[----:B------:R-:W-:Y:S02]  /*20600*/  MOV R161, R160 ;  /* 0x000000a000a17202 */ /* 0x000fe40000000f00 */
[----:B------:R-:W-:Y:S02]  /*20610*/  SHF.R.U64 R146, R146, 0x3, RZ ;  /* 0x0000000392927819 */ /* 0x000fe400000012ff */
[----:B------:R-:W-:Y:S02]  /*20620*/  SHF.R.U64 R144, R144, 0x3, RZ ;  /* 0x0000000390907819 */ /* 0x000fe400000012ff */
[----:B------:R-:W-:Y:S02]  /*20630*/  SHF.R.U64 R142, R142, 0x3, RZ ;  /* 0x000000038e8e7819 */ /* 0x000fe400000012ff */
[----:B------:R-:W-:Y:S02]  /*20640*/  MOV R160, R20 ;  /* 0x0000001400a07202 */ /* 0x000fe40000000f00 */
[----:B------:R-:W-:Y:S01]  /*20650*/  LOP3.LUT R146, R146, R147, RZ, 0x3c, !PT ;  /* 0x0000009392927212 */ /* 0x000fe200078e3cff */
[----:B------:R-:W-:Y:S01]  /*20660*/  IMAD.X R147, RZ, RZ, R179, P4 ;  /* 0x000000ffff937224 */ /* 0x000fe200020e06b3 */
[----:B------:R-:W-:-:S02]  /*20670*/  MOV R150, R150 ;  /* 0x0000009600967202 */ /* 0x000fc40000000f00 */
[----:B--2---:R-:W-:Y:S02]  /*20680*/  F2FP.F16.F32.PACK_AB R104, R105, R104 ;  /* 0x000000686968723e */ /* 0x004fe400000000ff */
[----:B------:R-:W-:Y:S02]  /*20690*/  F2FP.F16.F32.PACK_AB R105, R107, R106 ;  /* 0x0000006a6b69723e */ /* 0x000fe400000000ff */
[----:B---3--:R-:W-:Y:S02]  /*206a0*/  F2FP.F16.F32.PACK_AB R106, R101, R100 ;  /* 0x00000064656a723e */ /* 0x008fe400000000ff */
[----:B------:R-:W0:Y:S01]  /*206b0*/  @P1 LDC R100, c[0x0][0xcec] ;  /* 0x00033b00ff641b82 */ /* 0x000e220000000800 */
[----:B----4-:R-:W-:Y:S02]  /*206c0*/  F2FP.F16.F32.PACK_AB R96, R97, R96 ;  /* 0x000000606160723e */ /* 0x010fe400000000ff */
[----:B------:R-:W-:Y:S02]  /*206d0*/  F2FP.F16.F32.PACK_AB R97, R99, R98 ;  /* 0x000000626361723e */ /* 0x000fe400000000ff */
[----:B------:R-:W-:-:S03]  /*206e0*/  F2FP.F16.F32.PACK_AB R98, R93, R92 ;  /* 0x0000005c5d62723e */ /* 0x000fc600000000ff */
[----:B------:R-:W1:Y:S01]  /*206f0*/  @P1 LDC R92, c[0x0][0xcf0] ;  /* 0x00033c00ff5c1b82 */ /* 0x000e620000000800 */
[----:B------:R-:W-:Y:S02]  /*20700*/  F2FP.F16.F32.PACK_AB R88, R89, R88 ;  /* 0x000000585958723e */ /* 0x000fe400000000ff */
[----:B------:R-:W-:Y:S02]  /*20710*/  F2FP.F16.F32.PACK_AB R89, R91, R90 ;  /* 0x0000005a5b59723e */ /* 0x000fe400000000ff */
[----:B------:R-:W-:Y:S01]  /*20720*/  F2FP.F16.F32.PACK_AB R90, R85, R84 ;  /* 0x00000054555a723e */ /* 0x000fe200000000ff */
[----:B------:R-:W-:Y:S01]  /*20730*/  VIADD R85, R232, UR39 ;  /* 0x00000027e8557c36 */ /* 0x000fe20008000000 */
[----:B------:R-:W-:Y:S02]  /*20740*/  F2FP.F16.F32.PACK_AB R80, R81, R80 ;  /* 0x000000505150723e */ /* 0x000fe400000000ff */
[----:B------:R-:W-:Y:S02]  /*20750*/  F2FP.F16.F32.PACK_AB R81, R83, R82 ;  /* 0x000000525351723e */ /* 0x000fe400000000ff */
[----:B------:R-:W-:Y:S01]  /*20760*/  F2FP.F16.F32.PACK_AB R82, R77, R76 ;  /* 0x0000004c4d52723e */ /* 0x000fe200000000ff */
[----:B0-----:R-:W-:-:S04]  /*20770*/  @P1 IMAD.HI.U32 R77, R85, R100, RZ ;  /* 0x00000064554d1227 */ /* 0x001fc800078e00ff */
[----:B------:R-:W-:Y:S01]  /*20780*/  IMAD.MOV.U32 R76, RZ, RZ, R85 ;  /* 0x000000ffff4c7224 */ /* 0x000fe200078e0055 */
[----:B-1----:R-:W-:Y:S02]  /*20790*/  @P1 SHF.R.U32.HI R76, RZ, R92, R77 ;  /* 0x0000005cff4c1219 */ /* 0x002fe4000001164d */
[----:B------:R-:W-:-:S03]  /*207a0*/  F2FP.F16.F32.PACK_AB R72, R73, R72 ;  /* 0x000000484948723e */ /* 0x000fc600000000ff */
[--C-:B------:R-:W-:Y:S01]  /*207b0*/  IMAD.MOV R77, RZ, RZ, -R76.reuse ;  /* 0x000000ffff4d7224 */ /* 0x100fe200078e0a4c */
[----:B------:R-:W-:Y:S02]  /*207c0*/  F2FP.F16.F32.PACK_AB R73, R75, R74 ;  /* 0x0000004a4b49723e */ /* 0x000fe400000000ff */
[----:B------:R-:W-:Y:S01]  /*207d0*/  F2FP.F16.F32.PACK_AB R75, R59, R58 ;  /* 0x0000003a3b4b723e */ /* 0x000fe200000000ff */
[----:B------:R-:W-:Y:S01]  /*207e0*/  IMAD R59, R2, R77, R85 ;  /* 0x0000004d023b7224 */ /* 0x000fe200078e0255 */
[----:B------:R-:W-:Y:S01]  /*207f0*/  F2FP.F16.F32.PACK_AB R83, R79, R78 ;  /* 0x0000004e4f53723e */ /* 0x000fe200000000ff */
[----:B------:R-:W-:Y:S01]  /*20800*/  IMAD.U32 R78, RZ, RZ, UR8 ;  /* 0x00000008ff4e7e24 */ /* 0x000fe2000f8e00ff */
[----:B------:R-:W-:Y:S01]  /*20810*/  F2FP.F16.F32.PACK_AB R74, R57, R56 ;  /* 0x00000038394a723e */ /* 0x000fe200000000ff */
[----:B------:R-:W-:Y:S01]  /*20820*/  ULDC.64 UR8, c[0x0][0xbe8] ;  /* 0x0002fa0000087ab9 */ /* 0x000fe20000000a00 */
[----:B------:R-:W-:Y:S02]  /*20830*/  SHF.R.S32.HI R57, RZ, 0x1f, R76 ;  /* 0x0000001fff397819 */ /* 0x000fe4000001144c */
[----:B------:R-:W-:-:S02]  /*20840*/  IADD3 R56, P3, R76, UR6, RZ ;  /* 0x000000064c387c10 */ /* 0x000fc4000ff7e0ff */
[----:B------:R-:W-:Y:S02]  /*20850*/  F2FP.F16.F32.PACK_AB R136, R137, R136 ;  /* 0x000000888988723e */ /* 0x000fe400000000ff */
[----:B------:R-:W-:Y:S02]  /*20860*/  SHF.R.S32.HI R58, RZ, 0x1f, R59 ;  /* 0x0000001fff3a7819 */ /* 0x000fe4000001143b */
[----:B------:R-:W-:Y:S02]  /*20870*/  F2FP.F16.F32.PACK_AB R137, R139, R138 ;  /* 0x0000008a8b89723e */ /* 0x000fe400000000ff */
[----:B------:R-:W-:Y:S02]  /*20880*/  F2FP.F16.F32.PACK_AB R128, R129, R128 ;  /* 0x000000808180723e */ /* 0x000fe400000000ff */
[----:B------:R-:W-:Y:S02]  /*20890*/  F2FP.F16.F32.PACK_AB R138, R133, R132 ;  /* 0x00000084858a723e */ /* 0x000fe400000000ff */
[----:B------:R-:W-:Y:S01]  /*208a0*/  F2FP.F16.F32.PACK_AB R139, R135, R134 ;  /* 0x00000086878b723e */ /* 0x000fe200000000ff */
[----:B------:R-:W-:Y:S01]  /*208b0*/  BAR.SYNC.DEFER_BLOCKING 0x1, 0x100 ;  /* 0x0044000000007b1d */ /* 0x000fe20000010000 */
[----:B------:R-:W-:-:S02]  /*208c0*/  F2FP.F16.F32.PACK_AB R129, R131, R130 ;  /* 0x000000828381723e */ /* 0x000fc400000000ff */
[----:B------:R-:W-:Y:S02]  /*208d0*/  F2FP.F16.F32.PACK_AB R120, R121, R120 ;  /* 0x000000787978723e */ /* 0x000fe400000000ff */
[----:B------:R-:W-:Y:S01]  /*208e0*/  IADD3.X R57, R57, UR7, R78, P3, !PT ;  /* 0x0000000739397c10 */ /* 0x000fe20009ffe44e */
[----:B------:R-:W-:Y:S01]  /*208f0*/  ULDC.64 UR6, c[0x0][0xc88] ;  /* 0x0003220000067ab9 */ /* 0x000fe20000000a00 */
[----:B------:R-:W-:Y:S02]  /*20900*/  F2FP.F16.F32.PACK_AB R130, R125, R124 ;  /* 0x0000007c7d82723e */ /* 0x000fe400000000ff */
[----:B------:R-:W-:Y:S02]  /*20910*/  F2FP.F16.F32.PACK_AB R131, R127, R126 ;  /* 0x0000007e7f83723e */ /* 0x000fe400000000ff */
[----:B------:R-:W-:Y:S02]  /*20920*/  F2FP.F16.F32.PACK_AB R121, R123, R122 ;  /* 0x0000007a7b79723e */ /* 0x000fe400000000ff */
[----:B------:R-:W-:Y:S01]  /*20930*/  F2FP.F16.F32.PACK_AB R112, R113, R112 ;  /* 0x000000707170723e */ /* 0x000fe200000000ff */
[----:B------:R-:W-:Y:S01]  /*20940*/  IMAD R58, R58, UR6, RZ ;  /* 0x000000063a3a7c24 */ /* 0x000fe2000f8e02ff */
[----:B------:R-:W-:-:S02]  /*20950*/  F2FP.F16.F32.PACK_AB R122, R117, R116 ;  /* 0x00000074757a723e */ /* 0x000fc400000000ff */
[----:B------:R-:W-:Y:S02]  /*20960*/  F2FP.F16.F32.PACK_AB R123, R119, R118 ;  /* 0x00000076777b723e */ /* 0x000fe400000000ff */
[----:B------:R-:W-:Y:S02]  /*20970*/  F2FP.F16.F32.PACK_AB R113, R115, R114 ;  /* 0x000000727371723e */ /* 0x000fe400000000ff */
[----:B------:R-:W-:Y:S02]  /*20980*/  F2FP.F16.F32.PACK_AB R114, R109, R108 ;  /* 0x0000006c6d72723e */ /* 0x000fe400000000ff */
[----:B------:R-:W-:Y:S01]  /*20990*/  F2FP.F16.F32.PACK_AB R115, R111, R110 ;  /* 0x0000006e6f73723e */ /* 0x000fe200000000ff */
[----:B------:R-:W-:Y:S01]  /*209a0*/  STSM.16.M88.4 [R161], R136 ;  /* 0x00000088a1007844 */ /* 0x000fe20000000200 */
[----:B------:R-:W-:Y:S01]  /*209b0*/  F2FP.F16.F32.PACK_AB R107, R103, R102 ;  /* 0x00000066676b723e */ /* 0x000fe200000000ff */
[----:B------:R-:W-:Y:S01]  /*209c0*/  IMAD.WIDE.U32 R56, R59, UR6, R56 ;  /* 0x000000063b387c25 */ /* 0x000fe2000f8e0038 */
[----:B------:R-:W-:Y:S01]  /*209d0*/  F2FP.F16.F32.PACK_AB R99, R95, R94 ;  /* 0x0000005e5f63723e */ /* 0x000fe200000000ff */
[----:B------:R-:W-:Y:S01]  /*209e0*/  STSM.16.M88.4 [R231], R128 ;  /* 0x00000080e7007844 */ /* 0x000fe20000000200 */
[----:B------:R-:W-:Y:S01]  /*209f0*/  LOP3.LUT R144, R144, R145, RZ, 0x3c, !PT ;  /* 0x0000009190907212 */ /* 0x000fe200078e3cff */
[--C-:B------:R-:W-:Y:S01]  /*20a00*/  IMAD.X R145, RZ, RZ, R179.reuse, P6 ;  /* 0x000000ffff917224 */ /* 0x100fe200030e06b3 */
[----:B------:R-:W-:Y:S01]  /*20a10*/  MOV R158, R158 ;  /* 0x0000009e009e7202 */ /* 0x000fe20000000f00 */
[----:B------:R-:W-:Y:S01]  /*20a20*/  STSM.16.M88.4 [R230], R120 ;  /* 0x00000078e6007844 */ /* 0x000fe20000000200 */
[----:B------:R-:W-:Y:S01]  /*20a30*/  F2FP.F16.F32.PACK_AB R91, R87, R86 ;  /* 0x00000056575b723e */ /* 0x000fe200000000ff */
[----:B------:R-:W-:Y:S01]  /*20a40*/  IMAD R59, R59, UR7, R58 ;  /* 0x000000073b3b7c24 */ /* 0x000fe2000f8e023a */
[----:B------:R-:W-:Y:S01]  /*20a50*/  LOP3.LUT R142, R142, R143, RZ, 0x3c, !PT ;  /* 0x0000008f8e8e7212 */ /* 0x000fe200078e3cff */
[----:B------:R-:W-:Y:S01]  /*20a60*/  IMAD.X R143, RZ, RZ, R179, P5 ;  /* 0x000000ffff8f7224 */ /* 0x000fe200028e06b3 */
[----:B------:R-:W-:Y:S01]  /*20a70*/  MOV R156, R156 ;  /* 0x0000009c009c7202 */ /* 0x000fe20000000f00 */
[----:B------:R-:W-:Y:S01]  /*20a80*/  STSM.16.M88.4 [R227], R112 ;  /* 0x00000070e3007844 */ /* 0x000fe20000000200 */
[----:B------:R-:W-:Y:S01]  /*20a90*/  F2FP.F16.F32.PACK_AB R52, R53, R52 ;  /* 0x000000343534723e */ /* 0x000fe200000000ff */
[----:B------:R-:W-:Y:S01]  /*20aa0*/  ULDC.64 UR6, c[0x0][0xc50] ;  /* 0x0003140000067ab9 */ /* 0x000fe20000000a00 */
[----:B------:R-:W-:Y:S01]  /*20ab0*/  MOV R20, R154 ;  /* 0x0000009a00147202 */ /* 0x000fe20000000f00 */
[----:B------:R-:W-:Y:S01]  /*20ac0*/  STSM.16.M88.4 [R160], R104 ;  /* 0x00000068a0007844 */ /* 0x000fe20000000200 */
        /* <DEDUP_REMOVED lines=9> */
[----:B------:R-:W-:Y:S01]  /*20b60*/  MOV R148, R148 ;  /* 0x0000009400947202 */ /* 0x000fe20000000f00 */
[----:B------:R-:W-:Y:S01]  /*20b70*/  IMAD.IADD R57, R57, 0x1, R59 ;  /* 0x0000000139397824 */ /* 0x000fe200078e023b */
[----:B------:R-:W-:-:S02]  /*20b80*/  F2FP.F16.F32.PACK_AB R66, R61, R60 ;  /* 0x0000003c3d42723e */ /* 0x000fc400000000ff */
[----:B------:R-:W-:Y:S02]  /*20b90*/  F2FP.F16.F32.PACK_AB R67, R63, R62 ;  /* 0x0000003e3f43723e */ /* 0x000fe400000000ff */
[----:B------:R-:W-:Y:S01]  /*20ba0*/  F2FP.F16.F32.PACK_AB R49, R51, R50 ;  /* 0x000000323331723e */ /* 0x000fe200000000ff */
[----:B------:R-:W-:Y:S01]  /*20bb0*/  STSM.16.M88.4 [R156], R80 ;  /* 0x000000509c007844 */ /* 0x000fe20000000200 */
[----:B------:R-:W-:Y:S02]  /*20bc0*/  MOV R18, R146 ;  /* 0x0000009200127202 */ /* 0x000fe40000000f00 */
[----:B------:R-:W-:Y:S02]  /*20bd0*/  F2FP.F16.F32.PACK_AB R50, R45, R44 ;  /* 0x0000002c2d32723e */ /* 0x000fe400000000ff */
[----:B------:R-:W-:Y:S02]  /*20be0*/  F2FP.F16.F32.PACK_AB R51, R47, R46 ;  /* 0x0000002e2f33723e */ /* 0x000fe400000000ff */
[----:B------:R-:W-:Y:S01]  /*20bf0*/  F2FP.F16.F32.PACK_AB R36, R37, R36 ;  /* 0x000000242524723e */ /* 0x000fe200000000ff */
[----:B------:R-:W-:Y:S01]  /*20c00*/  STSM.16.M88.4 [R20], R72 ;  /* 0x0000004814007844 */ /* 0x000fe20000000200 */
[----:B------:R-:W-:-:S02]  /*20c10*/  MOV R144, R144 ;  /* 0x0000009000907202 */ /* 0x000fc40000000f00 */
[----:B------:R-:W-:Y:S02]  /*20c20*/  LEA R58, P3, R56, UR6, 0x2 ;  /* 0x00000006383a7c11 */ /* 0x000fe4000f8610ff */
[----:B------:R-:W-:Y:S02]  /*20c30*/  F2FP.F16.F32.PACK_AB R44, R5, R4 ;  /* 0x00000004052c723e */ /* 0x000fe400000000ff */
[----:B------:R-:W-:Y:S02]  /*20c40*/  F2FP.F16.F32.PACK_AB R45, R7, R6 ;  /* 0x00000006072d723e */ /* 0x000fe400000000ff */
        /* <DEDUP_REMOVED lines=14> */
[----:B------:R-:W-:Y:S01]  /*20d30*/  F2FP.F16.F32.PACK_AB R13, R15, R14 ;  /* 0x0000000e0f0d723e */ /* 0x000fe200000000ff */
[----:B------:R-:W-:Y:S01]  /*20d40*/  STSM.16.M88.4 [R18], R48 ;  /* 0x0000003012007844 */ /* 0x000fe20000000200 */
[----:B------:R-:W-:Y:S02]  /*20d50*/  F2FP.F16.F32.PACK_AB R14, R9, R8 ;  /* 0x00000008090e723e */ /* 0x000fe400000000ff */
[----:B------:R-:W-:Y:S01]  /*20d60*/  F2FP.F16.F32.PACK_AB R15, R11, R10 ;  /* 0x0000000a0b0f723e */ /* 0x000fe200000000ff */
[----:B------:R-:W-:Y:S01]  /*20d70*/  STSM.16.M88.4 [R144], R44 ;  /* 0x0000002c90007844 */ /* 0x000fe20000000200 */
[----:B------:R-:W-:-:S03]  /*20d80*/  LEA.HI.X R59, R56, UR7, R57, 0x2, P3 ;  /* 0x00000007383b7c11 */ /* 0x000fc600098f1439 */
[----:B------:R-:W-:Y:S04]  /*20d90*/  STSM.16.M88.4 [R142], R36 ;  /* 0x000000248e007844 */ /* 0x000fe80000000200 */
[----:B------:R-:W-:Y:S04]  /*20da0*/  STSM.16.M88.4 [R140], R28 ;  /* 0x0000001c8c007844 */ /* 0x000fe80000000200 */
[----:B------:R-:W-:Y:S04]  /*20db0*/  STSM.16.M88.4 [R226], R12 ;  /* 0x0000000ce2007844 */ /* 0x000fe80000000200 */
[----:B------:R-:W-:Y:S04]  /*20dc0*/  SHFL.IDX PT, R56, R58, RZ, 0x1c1f ;  /* 0x001c1fff3a387589 */ /* 0x000fe800000e0000 */
[----:B------:R-:W0:Y:S01]  /*20dd0*/  SHFL.IDX PT, R57, R59, RZ, 0x1c1f ;  /* 0x001c1fff3b397589 */ /* 0x000e2200000e0000 */
[----:B------:R-:W-:Y:S01]  /*20de0*/  BAR.SYNC.DEFER_BLOCKING 0x1, 0x100 ;  /* 0x0044000000007b1d */ /* 0x000fe20000010000 */
[----:B------:R-:W-:-:S05]  /*20df0*/  ISETP.GE.OR P0, PT, R19, R0, P0 ;  /* 0x000000001300720c */ /* 0x000fca0000706670 */
[----:B0-----:R0:W-:Y:S08]  /*20e00*/  @!P2 ST.E desc[UR48][R56.64], R3 ;  /* 0x000000033800a985 */ /* 0x0011f0000c101930 */
[----:B------:R-:W2:Y:S01]  /*20e10*/  @!P0 LDL R21, [R1+0x454] ;  /* 0x0004540001158983 */ /* 0x000ea20000100800 */
[----:B------:R-:W-:Y:S02]  /*20e20*/  IMAD R4, R206, 0x40, R190 ;  /* 0x00000040ce047824 */ /* 0x000fe400078e02be */
[----:B------:R-:W-:-:S04]  /*20e30*/  IMAD.MOV.U32 R5, RZ, RZ, 0x2 ;  /* 0x00000002ff057424 */ /* 0x000fc800078e00ff */
[----:B------:R-:W-:-:S03]  /*20e40*/  IMAD.WIDE R4, R4, R5, UR36 ;  /* 0x0000002404047e25 */ /* 0x000fc6000f8e0205 */
[----:B------:R-:W-:-:S04]  /*20e50*/  IADD3 R33, P6, R4, 0x5000, RZ ;  /* 0x0000500004217810 */ /* 0x000fc80007fde0ff */
[----:B------:R-:W-:-:S04]  /*20e60*/  LOP3.LUT R32, R33, 0x380, RZ, 0xc0, !PT ;  /* 0x0000038021207812 */ /* 0x000fc800078ec0ff */
[----:B------:R-:W-:-:S04]  /*20e70*/  SHF.R.U64 R32, R32, 0x3, RZ ;  /* 0x0000000320207819 */ /* 0x000fc800000012ff */
[----:B------:R-:W-:Y:S01]  /*20e80*/  LOP3.LUT R32, R32, R33, RZ, 0x3c, !PT ;  /* 0x0000002120207212 */ /* 0x000fe200078e3cff */
[----:B------:R-:W-:Y:S01]  /*20e90*/  IMAD.X R33, RZ, RZ, R5, P6 ;  /* 0x000000ffff217224 */ /* 0x000fe200030e0605 */
[C---:B------:R-:W-:Y:S02]  /*20ea0*/  IADD3 R53, P6, R4.reuse, 0xa000, RZ ;  /* 0x0000a00004357810 */ /* 0x040fe40007fde0ff */
[----:B------:R-:W-:Y:S02]  /*20eb0*/  IADD3 R7, P3, R4, 0x2000, RZ ;  /* 0x0000200004077810 */ /* 0x000fe40007f7e0ff */
[----:B------:R-:W-:Y:S02]  /*20ec0*/  LOP3.LUT R52, R53, 0x380, RZ, 0xc0, !PT ;  /* 0x0000038035347812 */ /* 0x000fe400078ec0ff */
[----:B------:R-:W-:Y:S01]  /*20ed0*/  LOP3.LUT R6, R7, 0x380, RZ, 0xc0, !PT ;  /* 0x0000038007067812 */ /* 0x000fe200078ec0ff */
[----:B------:R-:W-:Y:S01]  /*20ee0*/  SHFL.IDX PT, R18, R58, 0x1, 0x1c1f ;  /* 0x003c1f003a127f89 */ /* 0x000fe200000e0000 */
[----:B------:R-:W-:-:S02]  /*20ef0*/  SHF.R.U64 R52, R52, 0x3, RZ ;  /* 0x0000000334347819 */ /* 0x000fc400000012ff */
[----:B------:R-:W-:Y:S01]  /*20f00*/  SHF.R.U64 R6, R6, 0x3, RZ ;  /* 0x0000000306067819 */ /* 0x000fe200000012ff */
[----:B------:R-:W2:Y:S01]  /*20f10*/  SHFL.IDX PT, R19, R59, 0x1, 0x1c1f ;  /* 0x003c1f003b137f89 */ /* 0x000ea200000e0000 */
[----:B------:R-:W-:Y:S01]  /*20f20*/  LOP3.LUT R52, R52, R53, RZ, 0x3c, !PT ;  /* 0x0000003534347212 */ /* 0x000fe200078e3cff */
[----:B------:R-:W-:Y:S01]  /*20f30*/  IMAD.X R53, RZ, RZ, R5, P6 ;  /* 0x000000ffff357224 */ /* 0x000fe200030e0605 */
[----:B------:R-:W-:Y:S02]  /*20f40*/  LOP3.LUT R12, R6, R7, RZ, 0x3c, !PT ;  /* 0x00000007060c7212 */ /* 0x000fe400078e3cff */
[----:B------:R-:W-:-:S04]  /*20f50*/  IADD3 R6, P6, R4, 0xf000, RZ ;  /* 0x0000f00004067810 */ /* 0x000fc80007fde0ff */
[----:B0-----:R-:W-:Y:S02]  /*20f60*/  LOP3.LUT R3, R6, 0x380, RZ, 0xc0, !PT ;  /* 0x0000038006037812 */ /* 0x001fe400078ec0ff */
[C---:B------:R-:W-:Y:S02]  /*20f70*/  IADD3 R9, P2, R4.reuse, 0x1000, RZ ;  /* 0x0000100004097810 */ /* 0x040fe40007f5e0ff */
[C---:B------:R-:W-:Y:S02]  /*20f80*/  IADD3 R25, P4, R4.reuse, 0x3000, RZ ;  /* 0x0000300004197810 */ /* 0x040fe40007f9e0ff */
[----:B------:R-:W-:Y:S02]  /*20f90*/  IADD3 R29, P5, R4, 0x4000, RZ ;  /* 0x00004000041d7810 */ /* 0x000fe40007fbe0ff */
[----:B------:R-:W-:Y:S02]  /*20fa0*/  SHF.R.U64 R3, R3, 0x3, RZ ;  /* 0x0000000303037819 */ /* 0x000fe400000012ff */
[----:B------:R-:W-:-:S02]  /*20fb0*/  LOP3.LUT R8, R9, 0x380, RZ, 0xc0, !PT ;  /* 0x0000038009087812 */ /* 0x000fc400078ec0ff */
[----:B------:R-:W-:Y:S02]  /*20fc0*/  LOP3.LUT R24, R25, 0x380, RZ, 0xc0, !PT ;  /* 0x0000038019187812 */ /* 0x000fe400078ec0ff */
[----:B------:R-:W-:Y:S02]  /*20fd0*/  LOP3.LUT R28, R29, 0x380, RZ, 0xc0, !PT ;  /* 0x000003801d1c7812 */ /* 0x000fe400078ec0ff */
[----:B------:R-:W-:Y:S02]  /*20fe0*/  LOP3.LUT R72, R3, R6, RZ, 0x3c, !PT ;  /* 0x0000000603487212 */ /* 0x000fe400078e3cff */
[----:B------:R-:W0:Y:S01]  /*20ff0*/  @P1 LDC R3, c[0x0][0xcec] ;  /* 0x00033b00ff031b82 */ /* 0x000e220000000800 */
[----:B------:R-:W-:Y:S02]  /*21000*/  SHF.R.U64 R8, R8, 0x3, RZ ;  /* 0x0000000308087819 */ /* 0x000fe400000012ff */
[----:B------:R-:W-:Y:S02]  /*21010*/  SHF.R.U64 R24, R24, 0x3, RZ ;  /* 0x0000000318187819 */ /* 0x000fe400000012ff */
[----:B------:R-:W-:Y:S01]  /*21020*/  SHF.R.U64 R28, R28, 0x3, RZ ;  /* 0x000000031c1c7819 */ /* 0x000fe200000012ff */
        /* <DEDUP_REMOVED lines=15> */
[----:B------:R-:W-:Y:S02]  /*21120*/  SHF.R.U64 R36, R36, 0x3, RZ ;  /* 0x0000000324247819 */ /* 0x000fe400000012ff */
[----:B------:R-:W-:Y:S02]  /*21130*/  SHF.R.U64 R40, R40, 0x3, RZ ;  /* 0x0000000328287819 */ /* 0x000fe400000012ff */
[----:B------:R-:W-:Y:S02]  /*21140*/  SHF.R.U64 R44, R44, 0x3, RZ ;  /* 0x000000032c2c7819 */ /* 0x000fe400000012ff */
[----:B------:R-:W-:Y:S01]  /*21150*/  SHF.R.U64 R48, R48, 0x3, RZ ;  /* 0x0000000330307819 */ /* 0x000fe200000012ff */
[----:B------:R-:W-:Y:S01]  /*21160*/  UIMAD UR5, UR12, UR8, URZ ;  /* 0x000000080c0572a4 */ /* 0x000fe2000f8e023f */
[----:B------:R-:W-:Y:S01]  /*21170*/  LOP3.LUT R36, R36, R37, RZ, 0x3c, !PT ;  /* 0x0000002524247212 */ /* 0x000fe200078e3cff */
[----:B------:R-:W-:Y:S01]  /*21180*/  VIADD R76, R207, UR39 ;  /* 0x00000027cf4c7c36 */ /* 0x000fe20008000000 */
[----:B------:R-:W-:Y:S01]  /*21190*/  LOP3.LUT R40, R40, R41, RZ, 0x3c, !PT ;  /* 0x0000002928287212 */ /* 0x000fe200078e3cff */
[--C-:B------:R-:W-:Y:S01]  /*211a0*/  IMAD.X R37, RZ, RZ, R5.reuse, P2 ;  /* 0x000000ffff257224 */ /* 0x100fe200010e0605 */
[----:B------:R-:W-:Y:S01]  /*211b0*/  LOP3.LUT R44, R44, R45, RZ, 0x3c, !PT ;  /* 0x0000002d2c2c7212 */ /* 0x000fe200078e3cff */
[--C-:B------:R-:W-:Y:S01]  /*211c0*/  IMAD.X R41, RZ, RZ, R5.reuse, P3 ;  /* 0x000000ffff297224 */ /* 0x100fe200018e0605 */
[----:B------:R-:W-:Y:S01]  /*211d0*/  LOP3.LUT R48, R48, R49, RZ, 0x3c, !PT ;  /* 0x0000003130307212 */ /* 0x000fe200078e3cff */
[--C-:B------:R-:W-:Y:S01]  /*211e0*/  IMAD.X R45, RZ, RZ, R5.reuse, P4 ;  /* 0x000000ffff2d7224 */ /* 0x100fe200020e0605 */
[C---:B------:R-:W-:Y:S01]  /*211f0*/  IADD3 R57, P2, R4.reuse, 0xb000, RZ ;  /* 0x0000b00004397810 */ /* 0x040fe20007f5e0ff */
[----:B------:R-:W-:Y:S01]  /*21200*/  IMAD.X R49, RZ, RZ, R5, P5 ;  /* 0x000000ffff317224 */ /* 0x000fe200028e0605 */
[C---:B------:R-:W-:Y:S01]  /*21210*/  IADD3 R61, P3, R4.reuse, 0xc000, RZ ;  /* 0x0000c000043d7810 */ /* 0x040fe20007f7e0ff */
[----:B------:R-:W-:Y:S01]  /*21220*/  UIMAD.WIDE.U32 UR6, UR42, UR8, URZ ;  /* 0x000000082a0672a5 */ /* 0x000fe2000f8e003f */
[C---:B------:R-:W-:Y:S01]  /*21230*/  IADD3 R65, P4, R4.reuse, 0xd000, RZ ;  /* 0x0000d00004417810 */ /* 0x040fe20007f9e0ff */
[----:B------:R-:W-:Y:S01]  /*21240*/  UIMAD UR5, UR42, UR9, UR5 ;  /* 0x000000092a0572a4 */ /* 0x000fe2000f8e0205 */
[----:B------:R-:W-:Y:S01]  /*21250*/  IADD3 R69, P5, R4, 0xe000, RZ ;  /* 0x0000e00004457810 */ /* 0x000fe20007fbe0ff */
[----:B0-----:R-:W-:Y:S01]  /*21260*/  @P1 IMAD.HI.U32 R3, R76, R3, RZ ;  /* 0x000000034c031227 */ /* 0x001fe200078e00ff */
[----:B------:R-:W-:Y:S01]  /*21270*/  LOP3.LUT R56, R57, 0x380, RZ, 0xc0, !PT ;  /* 0x0000038039387812 */ /* 0x000fe200078ec0ff */
[----:B------:R-:W-:Y:S01]  /*21280*/  UIMAD UR8, UR13, UR10, URZ ;  /* 0x0000000a0d0872a4 */ /* 0x000fe2000f8e023f */
[----:B------:R-:W-:Y:S01]  /*21290*/  LOP3.LUT R60, R61, 0x380, RZ, 0xc0, !PT ;  /* 0x000003803d3c7812 */ /* 0x000fe200078ec0ff */
[----:B------:R-:W-:Y:S01]  /*212a0*/  UIADD3 UR7, UR7, UR5, URZ ;  /* 0x0000000507077290 */ /* 0x000fe2000fffe03f */
[----:B------:R-:W-:-:S02]  /*212b0*/  LOP3.LUT R64, R65, 0x380, RZ, 0xc0, !PT ;  /* 0x0000038041407812 */ /* 0x000fc400078ec0ff */
[----:B------:R-:W-:Y:S02]  /*212c0*/  LOP3.LUT R68, R69, 0x380, RZ, 0xc0, !PT ;  /* 0x0000038045447812 */ /* 0x000fe400078ec0ff */
[----:B------:R-:W-:Y:S01]  /*212d0*/  LOP3.LUT R7, R4, 0x380, RZ, 0xc0, !PT ;  /* 0x0000038004077812 */ /* 0x000fe200078ec0ff */
[----:B------:R-:W-:Y:S01]  /*212e0*/  UIMAD UR5, UR38, UR11, UR8 ;  /* 0x0000000b260572a4 */ /* 0x000fe2000f8e0208 */
[----:B------:R-:W-:Y:S01]  /*212f0*/  SHF.R.U64 R56, R56, 0x3, RZ ;  /* 0x0000000338387819 */ /* 0x000fe200000012ff */
[----:B------:R-:W-:Y:S01]  /*21300*/  UIMAD.WIDE.U32 UR6, UR38, UR10, UR6 ;  /* 0x0000000a260672a5 */ /* 0x000fe2000f8e0006 */
[----:B------:R-:W-:Y:S01]  /*21310*/  SHF.R.U64 R60, R60, 0x3, RZ ;  /* 0x000000033c3c7819 */ /* 0x000fe200000012ff */
[----:B------:R-:W-:Y:S01]  /*21320*/  IMAD.X R73, RZ, RZ, R5, P6 ;  /* 0x000000ffff497224 */ /* 0x000fe200030e0605 */
[----:B------:R-:W-:Y:S02]  /*21330*/  SHF.R.U64 R64, R64, 0x3, RZ ;  /* 0x0000000340407819 */ /* 0x000fe400000012ff */
[----:B------:R-:W-:-:S02]  /*21340*/  SHF.R.U64 R68, R68, 0x3, RZ ;  /* 0x0000000344447819 */ /* 0x000fc400000012ff */
[----:B------:R-:W-:Y:S01]  /*21350*/  SHF.R.U64 R7, R7, 0x3, RZ ;  /* 0x0000000307077819 */ /* 0x000fe200000012ff */
[----:B------:R-:W-:Y:S01]  /*21360*/  UIADD3 UR5, UR7, UR5, URZ ;  /* 0x0000000507057290 */ /* 0x000fe2000fffe03f */
        /* <DEDUP_REMOVED lines=9> */
[----:B------:R-:W-:Y:S01]  /*21400*/  ULDC.64 UR8, c[0x0][0xbe0] ;  /* 0x0002f80000087ab9 */ /* 0x000fe20000000a00 */
[----:B------:R-:W-:-:S05]  /*21410*/  VIADD R81, R206, UR39 ;  /* 0x00000027ce517c36 */ /* 0x000fca0008000000 */
[----:B------:R-:W-:Y:S01]  /*21420*/  ISETP.GE.AND P2, PT, R81, R0, PT ;  /* 0x000000005100720c */ /* 0x000fe20003f46270 */
[----:B------:R-:W-:Y:S01]  /*21430*/  BSSY B1, `(.L_x_11360) ;  /* 0x000004a000017945 */ /* 0x000fe20003800000 */
[----:B--2---:R0:W-:Y:S04]  /*21440*/  @!P0 ST.E desc[UR48][R18.64], R21 ;  /* 0x0000001512008985 */ /* 0x0041e8000c101930 */
[----:B------:R-:W5:Y:S04]  /*21450*/  LD.E.128 R4, desc[UR48][R4.64] ;  /* 0x0000003004047980 */ /* 0x000f68000c101d00 */
[----:B------:R-:W5:Y:S01]  /*21460*/  LD.E.128 R8, desc[UR48][R8.64] ;  /* 0x0000003008087980 */ /* 0x000f62000c101d00 */
[----:B0-----:R-:W0:Y:S01]  /*21470*/  @P1 LDC R18, c[0x0][0xcf0] ;  /* 0x00033c00ff121b82 */ /* 0x001e220000000800 */
[----:B------:R-:W-:-:S02]  /*21480*/  IMAD.MOV.U32 R21, RZ, RZ, R76 ;  /* 0x000000ffff157224 */ /* 0x000fc400078e004c */
[----:B------:R-:W5:Y:S01]  /*21490*/  LD.E.128 R12, desc[UR48][R12.64] ;  /* 0x000000300c0c7980 */ /* 0x000f62000c101d00 */
[----:B------:R-:W-:-:S03]  /*214a0*/  IMAD.U32 R19, RZ, RZ, UR7 ;  /* 0x00000007ff137e24 */ /* 0x000fc6000f8e00ff */
[----:B------:R-:W5:Y:S04]  /*214b0*/  LD.E.128 R24, desc[UR48][R24.64] ;  /* 0x0000003018187980 */ /* 0x000f68000c101d00 */
[----:B------:R-:W5:Y:S04]  /*214c0*/  LD.E.128 R28, desc[UR48][R28.64] ;  /* 0x000000301c1c7980 */ /* 0x000f68000c101d00 */
[----:B------:R-:W5:Y:S04]  /*214d0*/  LD.E.128 R32, desc[UR48][R32.64] ;  /* 0x0000003020207980 */ /* 0x000f68000c101d00 */
[----:B------:R-:W5:Y:S04]  /*214e0*/  LD.E.128 R36, desc[UR48][R36.64] ;  /* 0x0000003024247980 */ /* 0x000f68000c101d00 */
[----:B------:R-:W5:Y:S01]  /*214f0*/  LD.E.128 R40, desc[UR48][R40.64] ;  /* 0x0000003028287980 */ /* 0x000f62000c101d00 */
[----:B0-----:R-:W-:Y:S01]  /*21500*/  @P1 SHF.R.U32.HI R21, RZ, R18, R3 ;  /* 0x00000012ff151219 */ /* 0x001fe20000011603 */
[----:B------:R-:W-:-:S02]  /*21510*/  IMAD.U32 R18, RZ, RZ, UR6 ;  /* 0x00000006ff127e24 */ /* 0x000fc4000f8e00ff */
[----:B------:R-:W5:Y:S01]  /*21520*/  LD.E.128 R44, desc[UR48][R44.64] ;  /* 0x000000302c2c7980 */ /* 0x000f62000c101d00 */
[----:B------:R-:W-:Y:S01]  /*21530*/  IMAD.U32 R3, RZ, RZ, UR5 ;  /* 0x00000005ff037e24 */ /* 0x000fe2000f8e00ff */
[--C-:B------:R-:W-:Y:S01]  /*21540*/  SHF.R.S32.HI R20, RZ, 0x1f, R21.reuse ;  /* 0x0000001fff147819 */ /* 0x100fe20000011415 */
[----:B------:R-:W-:Y:S01]  /*21550*/  IMAD.MOV R77, RZ, RZ, -R21 ;  /* 0x000000ffff4d7224 */ /* 0x000fe200078e0a15 */
[----:B------:R-:W5:Y:S01]  /*21560*/  LD.E.128 R48, desc[UR48][R48.64] ;  /* 0x0000003030307980 */ /* 0x000f62000c101d00 */
[----:B------:R-:W-:Y:S02]  /*21570*/  ULDC.64 UR6, c[0x0][0xbd8] ;  /* 0x0002f60000067ab9 */ /* 0x000fe40000000a00 */
[----:B------:R-:W-:Y:S01]  /*21580*/  IMAD R19, R2, R77, R76 ;  /* 0x0000004d02137224 */ /* 0x000fe200078e024c */
[----:B------:R-:W5:Y:S01]  /*21590*/  LD.E.128 R52, desc[UR48][R52.64] ;  /* 0x0000003034347980 */ /* 0x000f62000c101d00 */
[----:B------:R-:W-:Y:S02]  /*215a0*/  IMAD R20, R20, UR8, RZ ;  /* 0x0000000814147c24 */ /* 0x000fe4000f8e02ff */
[----:B------:R-:W-:Y:S01]  /*215b0*/  IMAD.MOV.U32 R2, RZ, RZ, R18 ;  /* 0x000000ffff027224 */ /* 0x000fe200078e0012 */
[----:B------:R-:W5:Y:S01]  /*215c0*/  LD.E.128 R56, desc[UR48][R56.64] ;  /* 0x0000003038387980 */ /* 0x000f62000c101d00 */
[----:B------:R-:W-:-:S03]  /*215d0*/  SHF.R.S32.HI R18, RZ, 0x1f, R19 ;  /* 0x0000001fff127819 */ /* 0x000fc60000011413 */
[----:B------:R-:W5:Y:S01]  /*215e0*/  LD.E.128 R60, desc[UR48][R60.64] ;  /* 0x000000303c3c7980 */ /* 0x000f62000c101d00 */
[----:B------:R-:W-:-:S03]  /*215f0*/  IMAD R77, R21, UR9, R20 ;  /* 0x00000009154d7c24 */ /* 0x000fc6000f8e0214 */
[----:B------:R-:W5:Y:S01]  /*21600*/  LD.E.128 R64, desc[UR48][R64.64] ;  /* 0x0000003040407980 */ /* 0x000f62000c101d00 */
[----:B------:R-:W-:-:S03]  /*21610*/  IMAD.WIDE.U32 R2, R21, UR8, R2 ;  /* 0x0000000815027c25 */ /* 0x000fc6000f8e0002 */
        /* <DEDUP_REMOVED lines=8> */
[----:B------:R-:W-:-:S02]  /*216a0*/  IMAD.IADD R3, R3, 0x1, R77 ;  /* 0x0000000103037824 */ /* 0x000fc400078e024d */
[----:B------:R-:W-:Y:S01]  /*216b0*/  IMAD R18, R18, UR6, RZ ;  /* 0x0000000612127c24 */ /* 0x000fe2000f8e02ff */
[----:B------:R-:W-:Y:S01]  /*216c0*/  UIADD3 UR5, UR44, 0x32420, URZ ;  /* 0x000324202c057890 */ /* 0x000fe2000fffe03f */
[----:B------:R-:W-:-:S04]  /*216d0*/  IMAD.WIDE.U32 R2, R19, UR6, R2 ;  /* 0x0000000613027c25 */ /* 0x000fc8000f8e0002 */
[----:B------:R-:W-:Y:S01]  /*216e0*/  IMAD R77, R19, UR7, R18 ;  /* 0x00000007134d7c24 */ /* 0x000fe2000f8e0212 */
[----:B------:R-:W-:Y:S01]  /*216f0*/  ULDC.64 UR6, c[0x0][0xb80] ;  /* 0x0002e00000067ab9 */ /* 0x000fe20000000a00 */
[----:B------:R-:W-:Y:S01]  /*21700*/  UPRMT UR5, URZ, 0x654, UR5 ;  /* 0x000006543f057896 */ /* 0x000fe20008000005 */
[----:B------:R-:W-:Y:S01]  /*21710*/  LEA R78, P3, R2, UR6, 0x1 ;  /* 0x00000006024e7c11 */ /* 0x000fe2000f8608ff */
[----:B------:R-:W-:Y:S02]  /*21720*/  IMAD.IADD R3, R3, 0x1, R77 ;  /* 0x0000000103037824 */ /* 0x000fe400078e024d */
[----:B------:R-:W-:-:S03]  /*21730*/  VIADD R21, R81, 0x20 ;  /* 0x0000002051157836 */ /* 0x000fc60000000000 */
[----:B------:R-:W-:Y:S01]  /*21740*/  LEA.HI.X R79, R2, UR7, R3, 0x1, P3 ;  /* 0x00000007024f7c11 */ /* 0x000fe200098f0c03 */
[----:B------:R-:W-:Y:S01]  /*21750*/  VIADD R19, R81, 0x40 ;  /* 0x0000004051137836 */ /* 0x000fe20000000000 */
[----:B0-----:R0:W1:Y:S01]  /*21760*/  SHFL.IDX PT, R76, R78, RZ, 0x181f ;  /* 0x00181fff4e4c7589 */ /* 0x00106200000e0000 */
[----:B------:R-:W-:-:S03]  /*21770*/  ISETP.GE.AND P1, PT, R21, R0, PT ;  /* 0x000000001500720c */ /* 0x000fc60003f26270 */
[----:B------:R0:W2:Y:S01]  /*21780*/  SHFL.IDX PT, R77, R79, RZ, 0x181f ;  /* 0x00181fff4f4d7589 */ /* 0x0000a200000e0000 */
[----:B------:R-:W-:Y:S01]  /*21790*/  SYNCS.ARRIVE.TRANS64.RED.A1T0 RZ, [UR5], RZ ;  /* 0x000000ffffff79a7 */ /* 0x000fe20008100405 */
        /* <DEDUP_REMOVED lines=19> */
.L_x_11361:
[----:B------:R-:W-:Y:S05]  /*218d0*/  BSYNC B1 ;  /* 0x0000000000017941 */ /* 0x000fea0003800000 */
.L_x_11360:
[----:B---3--:R3:W4:Y:S01]  /*218e0*/  SHFL.IDX PT, R19, R79, 0x1, 0x181f ;  /* 0x00381f004f137f89 */ /* 0x00872200000e0000 */
        /* <DEDUP_REMOVED lines=9> */
[-C--:B-----5:R-:W-:Y:S02]  /*21980*/  @!P3 LEA R4, P5, R192, R18.reuse, 0x1 ;  /* 0x00000012c004b211 */ /* 0x0a0fe400078a08ff */
[-C--:B----4-:R-:W-:Y:S02]  /*21990*/  @!P4 LEA.HI.X R3, R190, R19.reuse, R199, 0x1, P6 ;  /* 0x00000013be03c211 */ /* 0x090fe400030f0cc7 */
[-C--:B------:R-:W-:Y:S02]  /*219a0*/  @!P2 LEA R6, P6, R191, R18.reuse, 0x1 ;  /* 0x00000012bf06a211 */ /* 0x080fe400078c08ff */
        /* <DEDUP_REMOVED lines=8> */
.L_x_11363:
[----:B------:R-:W-:Y:S05]  /*21a30*/  BSYNC B1 ;  /* 0x0000000000017941 */ /* 0x000fea0003800000 */
.L_x_11362:
[----:B0----5:R0:W0:Y:S01]  /*21a40*/  SHFL.IDX PT, R9, R79, 0x2, 0x181f ;  /* 0x00581f004f097f89 */ /* 0x02102200000e0000 */
        /* <DEDUP_REMOVED lines=9> */
[-C--:B------:R-:W-:Y:S02]  /*21ae0*/  @!P2 LEA R4, P5, R192, R8.reuse, 0x1 ;  /* 0x00000008c004a211 */ /* 0x080fe400078a08ff */
[-C--:B------:R-:W-:Y:S02]  /*21af0*/  @!P1 LEA R6, P4, R191, R8.reuse, 0x1 ;  /* 0x00000008bf069211 */ /* 0x080fe400078808ff */
[-C--:B------:R-:W-:Y:S02]  /*21b00*/  @!P3 LEA.HI.X R3, R190, R9.reuse, R199, 0x1, P6 ;  /* 0x00000009be03b211 */ /* 0x080fe400030f0cc7 */
        /* <DEDUP_REMOVED lines=8> */
.L_x_11365:
[----:B------:R-:W-:Y:S05]  /*21b90*/  BSYNC B1 ;  /* 0x0000000000017941 */ /* 0x000fea0003800000 */
.L_x_11364:
[----:B0-----:R-:W-:Y:S01]  /*21ba0*/  VIADD R3, R81, 0x60 ;  /* 0x0000006051037836 */ /* 0x001fe20000000000 */
[----:B---3--:R-:W0:Y:S04]  /*21bb0*/  SHFL.IDX PT, R79, R79, 0x3, 0x181f ;  /* 0x00781f004f4f7f89 */ /* 0x008e2800000e0000 */
[----:B------:R-:W-:Y:S01]  /*21bc0*/  ISETP.GE.AND P0, PT, R3, R0, PT ;  /* 0x000000000300720c */ /* 0x000fe20003f06270 */
[----:B------:R-:W3:-:S12]  /*21bd0*/  SHFL.IDX PT, R78, R78, 0x3, 0x181f ;  /* 0x00781f004e4e7f89 */ /* 0x000ed800000e0000 */
[----:B------:R-:W-:Y:S05]  /*21be0*/  @P0 BRA `(.L_x_11366) ;  /* 0x0000000c001c0947 */ /* 0x000fea0003800000 */
[----:B------:R-:W-:Y:S02]  /*21bf0*/  ULDC UR5, c[0x0][0xbc8] ;  /* 0x0002f20000057ab9 */ /* 0x000fe40000000800 */
[----:B------:R-:W-:Y:S02]  /*21c00*/  ISETP.GE.AND P3, PT, R190, UR5, PT ;  /* 0x00000005be007c0c */ /* 0x000fe4000bf66270 */
[----:B------:R-:W-:Y:S02]  /*21c10*/  ISETP.GE.AND P4, PT, R192, UR5, PT ;  /* 0x00000005c0007c0c */ /* 0x000fe4000bf86270 */
[----:B------:R-:W-:-:S09]  /*21c20*/  ISETP.GE.AND P5, PT, R191, UR5, PT ;  /* 0x00000005bf007c0c */ /* 0x000fd2000bfa6270 */
[-C--:B---3--:R-:W-:Y:S02]  /*21c30*/  @!P3 LEA R2, P0, R190, R78.reuse, 0x1 ;  /* 0x0000004ebe02b211 */ /* 0x088fe400078008ff */
[-C--:B------:R-:W-:Y:S02]  /*21c40*/  @!P4 LEA R4, P1, R192, R78.reuse, 0x1 ;  /* 0x0000004ec004c211 */ /* 0x080fe400078208ff */
[C---:B------:R-:W-:Y:S02]  /*21c50*/  @!P5 LEA R6, P2, R191.reuse, R78, 0x1 ;  /* 0x0000004ebf06d211 */ /* 0x040fe400078408ff */
[-C--:B0-----:R-:W-:Y:S02]  /*21c60*/  @!P3 LEA.HI.X R3, R190, R79.reuse, R199, 0x1, P0 ;  /* 0x0000004fbe03b211 */ /* 0x081fe400000f0cc7 */
        /* <DEDUP_REMOVED lines=11> */
.L_x_11359:
[----:B0-----:R-:W0:Y:S01]  /*21d20*/  LDC R6, c[0x0][0xce8] ;  /* 0x00033a00ff067b82 */ /* 0x001e220000000800 */
[----:B------:R-:W-:Y:S01]  /*21d30*/  ISETP.GE.AND P0, PT, R202, 0x80, PT ;  /* 0x00000080ca00780c */ /* 0x000fe20003f06270 */
[----:B------:R-:W-:Y:S01]  /*21d40*/  USHF.R.S32.HI UR8, URZ, 0x1f, UR42 ;  /* 0x0000001f3f087899 */ /* 0x000fe2000801142a */
[----:B------:R-:W-:Y:S01]  /*21d50*/  BSSY B1, `(.L_x_11367) ;  /* 0x000002e000017945 */ /* 0x000fe20003800000 */
        /* <DEDUP_REMOVED lines=45> */
.L_x_11368:
[----:B------:R-:W-:Y:S05]  /*22030*/  BSYNC B1 ;  /* 0x0000000000017941 */ /* 0x000fea0003800000 */
.L_x_11367:
[----:B------:R-:W-:Y:S01]  /*22040*/  ULDC.64 UR10, c[0x0][0xbe8] ;  /* 0x0002fa00000a7ab9 */ /* 0x000fe20000000a00 */
[----:B--2---:R-:W-:Y:S01]  /*22050*/  VIADD R4, R207, UR39 ;  /* 0x00000027cf047c36 */ /* 0x004fe20008000000 */
[----:B------:R-:W-:Y:S01]  /*22060*/  UIMAD UR5, UR8, UR10, URZ ;  /* 0x0000000a080572a4 */ /* 0x000fe2000f8e023f */
[----:B------:R-:W-:Y:S01]  /*22070*/  VIADD R8, R206, UR39 ;  /* 0x00000027ce087c36 */ /* 0x000fe20008000000 */
[----:B------:R-:W-:Y:S01]  /*22080*/  UIMAD.WIDE.U32 UR6, UR42, UR10, URZ ;  /* 0x0000000a2a0672a5 */ /* 0x000fe2000f8e003f */
[----:B0-----:R-:W-:Y:S01]  /*22090*/  @P1 IMAD.HI.U32 R0, R4, R9, RZ ;  /* 0x0000000904001227 */ /* 0x001fe200078e00ff */
[----:B------:R-:W-:Y:S01]  /*220a0*/  UIMAD UR5, UR42, UR11, UR5 ;  /* 0x0000000b2a0572a4 */ /* 0x000fe2000f8e0205 */
[----:B------:R-:W-:Y:S02]  /*220b0*/  BSSY B1, `(.L_x_11369) ;  /* 0x0000038000017945 */ /* 0x000fe40003800000 */
[----:B------:R-:W-:Y:S01]  /*220c0*/  ULDC.64 UR10, c[0x0][0xbf0] ;  /* 0x0002fc00000a7ab9 */ /* 0x000fe20000000a00 */
[----:B------:R-:W-:Y:S01]  /*220d0*/  UIADD3 UR7, UR7, UR5, URZ ;  /* 0x0000000507077290 */ /* 0x000fe2000fffe03f */
[----:B------:R-:W-:Y:S01]  /*220e0*/  IMAD.MOV.U32 R5, RZ, RZ, R4 ;  /* 0x000000ffff057224 */ /* 0x000fe200078e0004 */
[----:B------:R-:W-:Y:S01]  /*220f0*/  UIMAD UR5, UR9, UR10, URZ ;  /* 0x0000000a090572a4 */ /* 0x000fe2000f8e023f */
[----:B-1----:R-:W-:Y:S01]  /*22100*/  @P1 SHF.R.U32.HI R5, RZ, R11, R0 ;  /* 0x0000000bff051219 */ /* 0x002fe20000011600 */
[----:B------:R-:W-:-:S02]  /*22110*/  UIMAD.WIDE.U32 UR6, UR38, UR10, UR6 ;  /* 0x0000000a260672a5 */ /* 0x000fc4000f8e0006 */
[----:B------:R-:W-:Y:S01]  /*22120*/  UIMAD UR5, UR38, UR11, UR5 ;  /* 0x0000000b260572a4 */ /* 0x000fe2000f8e0205 */
[--C-:B------:R-:W-:Y:S01]  /*22130*/  SHF.R.S32.HI R0, RZ, 0x1f, R5.reuse ;  /* 0x0000001fff007819 */ /* 0x100fe20000011405 */
[----:B------:R-:W-:Y:S01]  /*22140*/  IMAD.MOV R7, RZ, RZ, -R5 ;  /* 0x000000ffff077224 */ /* 0x000fe200078e0a05 */
[----:B------:R-:W-:Y:S01]  /*22150*/  ULDC.64 UR8, c[0x0][0xbe0] ;  /* 0x0002f80000087ab9 */ /* 0x000fe20000000a00 */
[----:B------:R-:W-:Y:S02]  /*22160*/  UIADD3 UR5, UR7, UR5, URZ ;  /* 0x0000000507057290 */ /* 0x000fe4000fffe03f */
[----:B------:R-:W-:Y:S02]  /*22170*/  IMAD.U32 R3, RZ, RZ, UR7 ;  /* 0x00000007ff037e24 */ /* 0x000fe4000f8e00ff */
[----:B------:R-:W-:Y:S02]  /*22180*/  IMAD R0, R0, UR8, RZ ;  /* 0x0000000800007c24 */ /* 0x000fe4000f8e02ff */
[----:B------:R-:W-:-:S02]  /*22190*/  IMAD R7, R6, R7, R4 ;  /* 0x0000000706077224 */ /* 0x000fc400078e0204 */
        /* <DEDUP_REMOVED lines=41> */
.L_x_11370:
[----:B------:R-:W-:Y:S05]  /*22430*/  BSYNC B1 ;  /* 0x0000000000017941 */ /* 0x000fea0003800000 */
.L_x_11369:
        /* <DEDUP_REMOVED lines=10> */
[----:B------:R-:W-:Y:S02]  /*224e0*/  @!P3 LEA R10, P5, R192, R2, 0x1 ;  /* 0x00000002c00ab211 */ /* 0x000fe400078a08ff */
        /* <DEDUP_REMOVED lines=10> */
.L_x_11372:
[----:B------:R-:W-:Y:S05]  /*22590*/  BSYNC B1 ;  /* 0x0000000000017941 */ /* 0x000fea0003800000 */
.L_x_11371:
        /* <DEDUP_REMOVED lines=10> */
[-C--:B------:R-:W-:Y:S02]  /*22640*/  @!P2 LEA R10, P5, R192, R2.reuse, 0x1 ;  /* 0x00000002c00aa211 */ /* 0x080fe400078a08ff */
        /* <DEDUP_REMOVED lines=10> */
.L_x_11374:
[----:B------:R-:W-:Y:S05]  /*226f0*/  BSYNC B1 ;  /* 0x0000000000017941 */ /* 0x000fea0003800000 */
.L_x_11373:
        /* <DEDUP_REMOVED lines=11> */
[-C--:B------:R-:W-:Y:S02]  /*227b0*/  @!P2 LEA R6, P5, R192, R2.reuse, 0x1 ;  /* 0x00000002c006a211 */ /* 0x080fe400078a08ff */
        /* <DEDUP_REMOVED lines=10> */
.L_x_11366:
[----:B------:R-:W-:Y:S05]  /*22860*/  BSYNC B0 ;  /* 0x0000000000007941 */ /* 0x000fea0003800000 */
.L_x_11358:
[----:B------:R-:W-:Y:S02]  /*22870*/  ULDC UR5, c[0x0][0xd38] ;  /* 0x00034e0000057ab9 */ /* 0x000fe40000000800 */
[----:B------:R-:W-:-:S06]  /*22880*/  UISETP.GE.AND UP0, UPT, UR4, UR5, UPT ;  /* 0x000000050400728c */ /* 0x000fcc000bf06270 */
[----:B------:R-:W-:-:S13]  /*22890*/  PLOP3.LUT P0, PT, PT, PT, UP0, 0x80, 0x0 ;  /* 0x000000000000781c */ /* 0x000fda0003f0f008 */
[----:B------:R-:W-:Y:S05]  /*228a0*/  @!P0 BRA `(.L_x_11375) ;  /* 0xfffffde800208947 */ /* 0x000fea000383ffff */
[----:B------:R-:W-:Y:S05]  /*228b0*/  EXIT ;  /* 0x000000000000794d */ /* 0x000fea0003800000 */
.L_x_11251:
[----:B------:R-:W-:-:S08]  /*228c0*/  NOP ;  /* 0x0000000000007918 */ /* 0x000fd00000000000 */
[----:B----4-:R-:W0:-:S00]  /*228d0*/  USETMAXREG.DEALLOC.CTAPOOL 0x18 ;  /* 0x00000018000079c8 */ /* 0x010e0000080e0500 */
[----:B0-----:R-:W2:Y:S01]  /*228e0*/  LDL.LU R2, [R1+0x47c] ;  /* 0x00047c0001027983 */ /* 0x001ea20000300800 */
[----:B------:R-:W-:-:S05]  /*228f0*/  LOP3.LUT R0, R0, 0x3, RZ, 0xc0, !PT ;  /* 0x0000000300007812 */ /* 0x000fca00078ec0ff */
[----:B------:R-:W0:Y:S01]  /*22900*/  S2UR UR6, SR_CTAID.X ;  /* 0x00000000000679c3 */ /* 0x000e220000002500 */
[----:B------:R-:W-:Y:S01]  /*22910*/  IMAD.MOV.U32 R18, RZ, RZ, RZ ;  /* 0x000000ffff127224 */ /* 0x000fe200078e00ff */
[----:B------:R-:W-:Y:S04]  /*22920*/  STL [R1+0x4a8], RZ ;  /* 0x0004a8ff01007387 */ /* 0x000fe80000100800 */
[----:B------:R-:W1:Y:S02]  /*22930*/  SHFL.IDX PT, R0, R0, RZ, 0x1f ;  /* 0x00001fff00007589 */ /* 0x000e6400000e0000 */
[----:B-1----:R-:W-:Y:S02]  /*22940*/  ISETP.NE.AND P0, PT, R0, RZ, PT ;  /* 0x000000ff0000720c */ /* 0x002fe40003f05270 */
[----:B------:R-:W0:Y:S11]  /*22950*/  LDC R0, c[0x0][0xd38] ;  /* 0x00034e00ff007b82 */ /* 0x000e360000000800 */
[----:B------:R-:W-:Y:S06]  /*22960*/  @P0 BAR.ARV 0x4, 0x180 ;  /* 0x0106000000000b1d */ /* 0x000fec0000002000 */
[----:B--2---:R-:W-:-:S04]  /*22970*/  LOP3.LUT R2, R2, 0xffffff7f, RZ, 0xc0, !PT ;  /* 0xffffff7f02027812 */ /* 0x004fc800078ec0ff */
[----:B------:R-:W-:Y:S02]  /*22980*/  @P0 LOP3.LUT R2, R2, 0x80, RZ, 0xfc, !PT ;  /* 0x0000008002020812 */ /* 0x000fe400078efcff */
[----:B0-----:R-:W-:Y:S01]  /*22990*/  ISETP.LE.AND P0, PT, R0, UR6, PT ;  /* 0x0000000600007c0c */ /* 0x001fe2000bf03270 */
[----:B------:R-:W-:Y:S02]  /*229a0*/  IMAD.MOV.U32 R0, RZ, RZ, 0x1 ;  /* 0x00000001ff007424 */ /* 0x000fe400078e00ff */
[----:B------:R0:W-:Y:S04]  /*229b0*/  STL [R1+0x47c], R2 ;  /* 0x00047c0201007387 */ /* 0x0001e80000100800 */
[----:B------:R0:W-:Y:S06]  /*229c0*/  STL [R1+0x474], R0 ;  /* 0x0004740001007387 */ /* 0x0001ec0000100800 */
        /* <DEDUP_REMOVED lines=23> */
[----:B------:R-:W-:Y:S04]  /*22b40*/  STL [R1+0x470], R4 ;  /* 0x0004700401007387 */ /* 0x000fe80000100800 */
[----:B------:R0:W-:Y:S04]  /*22b50*/  STL [R1+0x484], R3 ;  /* 0x0004840301007387 */ /* 0x0001e80000100800 */
[----:B------:R1:W-:Y:S01]  /*22b60*/  STL [R1+0x474], R2 ;  /* 0x0004740201007387 */ /* 0x0003e20000100800 */
[----:B0-----:R-:W-:-:S02]  /*22b70*/  LOP3.LUT R3, R0, 0x40, RZ, 0xfc, !PT ;  /* 0x0000004000037812 */ /* 0x001fc400078efcff */
[C---:B-1----:R-:W-:Y:S02]  /*22b80*/  LOP3.LUT R2, R0.reuse, 0x80, RZ, 0xfc, !PT ;  /* 0x0000008000027812 */ /* 0x042fe400078efcff */
[----:B------:R-:W-:-:S07]  /*22b90*/  LOP3.LUT R0, R0, 0xc0, RZ, 0xfc, !PT ;  /* 0x000000c000007812 */ /* 0x000fce00078efcff */
.L_x_11478:
        /* <DEDUP_REMOVED lines=14> */
[----:B01-34-:R-:W-:Y:S05]  /*22c80*/  @!P0 BRA `(.L_x_11377) ;  /* 0x0000000000208947 */ /* 0x01bfea0003800000 */
        /* <DEDUP_REMOVED lines=8> */
.L_x_11377:
[----:B------:R-:W-:Y:S01]  /*22d10*/  ULDC UR9, c[0x0][0xd54] ;  /* 0x0003550000097ab9 */ /* 0x000fe20000000800 */
[----:B------:R-:W-:Y:S01]  /*22d20*/  UMOV UR6, UR8 ;  /* 0x0000000800067c82 */ /* 0x000fe20008000000 */
[----:B------:R-:W-:-:S11]  /*22d30*/  UISETP.NE.AND UP0, UPT, UR9, 0x1, UPT ;  /* 0x000000010900788c */ /* 0x000fd6000bf05270 */
[----:B------:R-:W-:Y:S02]  /*22d40*/  @UP0 ULDC.64 UR10, c[0x0][0xd58] ;  /* 0x00035600000a0ab9 */ /* 0x000fe40000000a00 */
[----:B------:R-:W-:-:S04]  /*22d50*/  UIMAD.WIDE.U32 UR4, UR8, UR10, URZ ;  /* 0x0000000a080472a5 */ /* 0x000fc8000f8e003f */
[----:B------:R-:W-:-:S04]  /*22d60*/  @UP0 USHF.R.U32.HI UR6, URZ, UR11, UR5 ;  /* 0x0000000b3f060299 */ /* 0x000fc80008011605 */
[----:B------:R-:W-:-:S12]  /*22d70*/  UIMAD UR4, UR6, UR9, URZ ;  /* 0x00000009060472a4 */ /* 0x000fd8000f8e023f */
.L_x_11378:
        /* <DEDUP_REMOVED lines=48> */
.L_x_11380:
[----:B------:R-:W-:-:S11]  /*23080*/  UISETP.NE.AND UP0, UPT, UR5, 0x1, UPT ;  /* 0x000000010500788c */ /* 0x000fd6000bf05270 */
[----:B------:R-:W-:Y:S02]  /*23090*/  @UP0 ULDC.64 UR12, c[0x0][0xae0] ;  /* 0x0002b800000c0ab9 */ /* 0x000fe40000000a00 */
[----:B------:R-:W-:-:S04]  /*230a0*/  UIMAD.WIDE.U32 UR8, UR10, UR12, URZ ;  /* 0x0000000c0a0872a5 */ /* 0x000fc8000f8e003f */
[----:B------:R-:W-:-:S12]  /*230b0*/  @UP0 USHF.R.U32.HI UR10, URZ, UR13, UR9 ;  /* 0x0000000d3f0a0299 */ /* 0x000fd80008011609 */
.L_x_11381:
[----:B------:R-:W-:-:S04]  /*230c0*/  UIMAD UR10, UR10, UR5, UR5 ;  /* 0x000000050a0a72a4 */ /* 0x000fc8000f8e0205 */
[----:B------:R-:W-:-:S04]  /*230d0*/  UISETP.LT.AND UP0, UPT, UR4, UR10, UPT ;  /* 0x0000000a0400728c */ /* 0x000fc8000bf01270 */
[----:B------:R-:W-:-:S12]  /*230e0*/  USEL UR4, UR4, UR10, UP0 ;  /* 0x0000000a04047287 */ /* 0x000fd80008000000 */
.L_x_11379:
        /* <DEDUP_REMOVED lines=31> */
.L_x_11383:
[----:B------:R-:W-:-:S11]  /*232e0*/  UISETP.NE.AND UP0, UPT, UR5, 0x1, UPT ;  /* 0x000000010500788c */ /* 0x000fd6000bf05270 */
[----:B------:R-:W-:Y:S02]  /*232f0*/  @UP0 ULDC.64 UR10, c[0x0][0xae0] ;  /* 0x0002b800000a0ab9 */ /* 0x000fe40000000a00 */
[----:B------:R-:W-:-:S04]  /*23300*/  UIMAD.WIDE.U32 UR6, UR4, UR10, URZ ;  /* 0x0000000a040672a5 */ /* 0x000fc8000f8e003f */
[----:B------:R-:W-:-:S12]  /*23310*/  @UP0 USHF.R.U32.HI UR4, URZ, UR11, UR7 ;  /* 0x0000000b3f040299 */ /* 0x000fd80008011607 */
.L_x_11384:
[----:B------:R-:W-:-:S04]  /*23320*/  UIMAD UR4, UR4, UR5, URZ ;  /* 0x00000005040472a4 */ /* 0x000fc8000f8e023f */
[----:B------:R-:W-:-:S04]  /*23330*/  UISETP.LT.AND UP0, UPT, UR8, UR4, UPT ;  /* 0x000000040800728c */ /* 0x000fc8000bf01270 */
[----:B------:R-:W-:-:S12]  /*23340*/  USEL UR8, UR8, UR4, !UP0 ;  /* 0x0000000408087287 */ /* 0x000fd8000c000000 */
.L_x_11382:
        /* <DEDUP_REMOVED lines=27> */
.L_x_11386:
        /* <DEDUP_REMOVED lines=20> */
.L_x_11389:
[----:B------:R-:W-:Y:S05]  /*23640*/  BSYNC B6 ;  /* 0x0000000000067941 */ /* 0x000fea0003800000 */
.L_x_11388:
        /* <DEDUP_REMOVED lines=20> */
.L_x_11392:
        /* <DEDUP_REMOVED lines=15> */
.L_x_11391:
[----:B------:R-:W-:Y:S05]  /*23880*/  BSYNC B6 ;  /* 0x0000000000067941 */ /* 0x000fea0003800000 */
.L_x_11390:
[----:B------:R-:W-:Y:S01]  /*23890*/  ULDC.64 UR4, c[0x0][0xaf0] ;  /* 0x0002bc0000047ab9 */ /* 0x000fe20000000a00 */
[----:B------:R-:W2:Y:S01]  /*238a0*/  LDL.LU R4, [R1+0x47c] ;  /* 0x00047c0001047983 */ /* 0x000ea20000300800 */
[----:B------:R-:W-:Y:S01]  /*238b0*/  UISETP.NE.U32.AND UP0, UPT, UR4, URZ, UPT ;  /* 0x0000003f0400728c */ /* 0x000fe2000bf05070 */
[----:B------:R-:W-:-:S03]  /*238c0*/  IMAD.U32 R19, RZ, RZ, UR43 ;  /* 0x0000002bff137e24 */ /* 0x000fc6000f8e00ff */
        /* <DEDUP_REMOVED lines=17> */
[----:B------:R-:W-:-:S05]  /*239e0*/  @P1 LOP3.LUT R4, R4, 0x1, RZ, 0xfc, !PT ;  /* 0x0000000104041812 */ /* 0x000fca00078efcff */
[----:B------:R0:W-:Y:S01]  /*239f0*/  STL [R1+0x47c], R4 ;  /* 0x00047c0401007387 */ /* 0x0001e20000100800 */
[----:B---3--:R-:W-:Y:S02]  /*23a00*/  SHF.R.S32.HI R7, RZ, 0x1f, R19 ;  /* 0x0000001fff077819 */ /* 0x008fe40000011413 */
[----:B------:R-:W-:-:S03]  /*23a10*/  SEL R16, R19, RZ, !P1 ;  /* 0x000000ff13107207 */ /* 0x000fc60004800000 */
[----:B------:R0:W-:Y:S01]  /*23a20*/  STL [R1+0x478], R7 ;  /* 0x0004780701007387 */ /* 0x0001e20000100800 */
[----:B------:R-:W-:Y:S05]  /*23a30*/  BRA.DIV UR4, `(.L_x_11393) ;  /* 0x0000004a04647947 */ /* 0x000fea000b800000 */
[----:B------:R1:W2:Y:S02]  /*23a40*/  SHFL.IDX PT, R14, R5, RZ, 0x1f ;  /* 0x00001fff050e7589 */ /* 0x0002a400000e0000 */
.L_x_11494:
[----:B------:R-:W-:Y:S01]  /*23a50*/  PLOP3.LUT P2, PT, PT, PT, PT, 0x8, 0x0 ;  /* 0x000000000000781c */ /* 0x000fe20003f4e170 */
[----:B------:R3:W-:Y:S01]  /*23a60*/  STL [R1+0x48c], R0 ;  /* 0x00048c0001007387 */ /* 0x0007e20000100800 */
        /* <DEDUP_REMOVED lines=8> */
.L_x_11497:
[----:B------:R-:W-:Y:S05]  /*23af0*/  @!P6 BRA `(.L_x_11394) ;  /* 0x0000000000e8e947 */ /* 0x000fea0003800000 */
[----:B------:R-:W-:Y:S01]  /*23b00*/  IMAD.MOV.U32 R16, RZ, RZ, R19 ;  /* 0x000000ffff107224 */ /* 0x000fe200078e0013 */
[----:B------:R-:W-:Y:S06]  /*23b10*/  @!P1 BRA `(.L_x_11396) ;  /* 0x00000000004c9947 */ /* 0x000fec0003800000 */
[----:B------:R-:W0:Y:S01]  /*23b20*/  LDC R6, c[0x0][0x43c] ;  /* 0x00010f00ff067b82 */ /* 0x000e220000000800 */
[----:B------:R-:W-:Y:S01]  /*23b30*/  IMAD.MOV.U32 R8, RZ, RZ, R0 ;  /* 0x000000ffff087224 */ /* 0x000fe200078e0000 */
[----:B------:R-:W-:Y:S01]  /*23b40*/  ULDC.64 UR4, c[0x0][0x428] ;  /* 0x00010a0000047ab9 */ /* 0x000fe20000000a00 */
[----:B0-----:R-:W-:-:S13]  /*23b50*/  ISETP.NE.AND P0, PT, R6, 0x1, PT ;  /* 0x000000010600780c */ /* 0x001fda0003f05270 */
[----:B-1-3--:R-:W0:Y:S02]  /*23b60*/  @P0 LDC.64 R4, c[0x0][0x440] ;  /* 0x00011000ff040b82 */ /* 0x00ae240000000a00 */
        /* <DEDUP_REMOVED lines=14> */
.L_x_11396:
[----:B0-----:R-:W2:Y:S01]  /*23c50*/  LDL R2, [R1+0x474] ;  /* 0x0004740001027983 */ /* 0x001ea20000100800 */
[----:B---3--:R-:W-:Y:S01]  /*23c60*/  IMAD R0, R18, 0x8, R17 ;  /* 0x0000000812007824 */ /* 0x008fe200078e0211 */
[----:B--2---:R-:W-:-:S04]  /*23c70*/  SHF.L.U32 R2, R2, 0x1f, RZ ;  /* 0x0000001f02027819 */ /* 0x004fc800000006ff */
[----:B------:R-:W0:Y:S02]  /*23c80*/  SYNCS.PHASECHK.TRANS64.TRYWAIT P0, [R0+URZ+0x32440], R2 ;  /* 0x03244002000075a7 */ /* 0x000e24000800017f */
[----:B0-----:R-:W-:Y:S05]  /*23c90*/  @!P0 BRA `(.L_x_11397) ;  /* 0x00000048000c8947 */ /* 0x001fea0003800000 */
.L_x_11498:
        /* <DEDUP_REMOVED lines=11> */
.L_x_11398:
[----:B------:R-:W2:Y:S04]  /*23d50*/  LDL R3, [R1+0x48c] ;  /* 0x00048c0001037983 */ /* 0x000ea80000100800 */
[----:B0-----:R-:W3:Y:S01]  /*23d60*/  LDL.LU R2, [R1+0x47c] ;  /* 0x00047c0001027983 */ /* 0x001ee20000300800 */
[----:B------:R-:W-:Y:S01]  /*23d70*/  R2UR UR33, R0 ;  /* 0x00000000002172ca */ /* 0x000fe200000e0000 */
[----:B------:R-:W-:Y:S01]  /*23d80*/  IMAD R0, R18, 0x3000, R17 ;  /* 0x0000300012007824 */ /* 0x000fe200078e0211 */
[----:B------:R-:W-:Y:S01]  /*23d90*/  PLOP3.LUT P0, PT, PT, PT, PT, 0x80, 0x0 ;  /* 0x000000000000781c */ /* 0x000fe20003f0f070 */
[----:B------:R-:W-:Y:S01]  /*23da0*/  UIADD3 UR4, UP0, UR46, 0x370, URZ ;  /* 0x000003702e047890 */ /* 0x000fe2000ff1e03f */
[----:B-----5:R-:W-:Y:S01]  /*23db0*/  R2UR UR37, R16 ;  /* 0x00000000102572ca */ /* 0x020fe200000e0000 */
[----:B------:R-:W-:Y:S01]  /*23dc0*/  UMOV UR6, 0x0 ;  /* 0x0000000000067882 */ /* 0x000fe20000000000 */
[----:B------:R-:W-:Y:S01]  /*23dd0*/  R2UR UR32, R0 ;  /* 0x00000000002072ca */ /* 0x000fe200000e0000 */
[----:B------:R-:W-:Y:S01]  /*23de0*/  UIADD3.X UR5, URZ, UR47, URZ, UP0, !UPT ;  /* 0x0000002f3f057290 */ /* 0x000fe200087fe43f */
[----:B------:R-:W-:Y:S01]  /*23df0*/  UMOV UR7, 0x14f00000 ;  /* 0x14f0000000077882 */ /* 0x000fe20000000000 */
[----:B------:R-:W-:-:S04]  /*23e00*/  UMOV UR34, URZ ;  /* 0x0000003f00227c82 */ /* 0x000fc80008000000 */
[----:B------:R-:W-:-:S06]  /*23e10*/  UIADD3 UR33, UR33, 0x32430, URZ ;  /* 0x0003243021217890 */ /* 0x000fcc000fffe03f */
[----:B------:R-:W-:Y:S01]  /*23e20*/  UIADD3 UR32, UR32, 0x1c400, URZ ;  /* 0x0001c40020207890 */ /* 0x000fe2000fffe03f */
[----:B--2---:R-:W-:Y:S02]  /*23e30*/  R2UR UR35, R3 ;  /* 0x00000000032372ca */ /* 0x004fe400000e0000 */
[----:B---3--:R-:W-:-:S04]  /*23e40*/  LOP3.LUT R2, R2, 0xfffffffd, RZ, 0xc0, !PT ;  /* 0xfffffffd02027812 */ /* 0x008fc800078ec0ff */
[----:B------:R-:W-:-:S07]  /*23e50*/  @P0 LOP3.LUT R2, R2, 0x2, RZ, 0xfc, !PT ;  /* 0x0000000202020812 */ /* 0x000fce00078efcff */
[----:B------:R-:W-:Y:S01]  /*23e60*/  UIMAD UR35, UR35, 0x60, URZ ;  /* 0x00000060232378a4 */ /* 0x000fe2000f8e023f */
[----:B------:R0:W-:Y:S08]  /*23e70*/  STL [R1+0x47c], R2 ;  /* 0x00047c0201007387 */ /* 0x0001f00000100800 */
[----:B------:R0:W-:Y:S01]  /*23e80*/  UTMALDG.4D [UR32], [UR4], desc[UR6] ;  /* 0x00000620040075b4 */ /* 0x0001e20008019000 */
[----:B------:R-:W-:-:S02]  /*23e90*/  NOP ;  /* 0x0000000000007918 */ /* 0x000fc40000000000 */
.L_x_11394:
[----:B------:R-:W-:Y:S05]  /*23ea0*/  WARPSYNC.ALL ;  /* 0x0000000000007948 */ /* 0x000fea0003800000 */
[----:B---3--:R-:W-:Y:S01]  /*23eb0*/  VIADD R0, R17, 0x18400 ;  /* 0x0001840011007836 */ /* 0x008fe20000000000 */
[----:B------:R-:W-:Y:S01]  /*23ec0*/  BAR.SYNC.DEFER_BLOCKING 0x8, 0x180 ;  /* 0x0206000000007b1d */ /* 0x000fe20000010000 */
[----:B------:R-:W-:Y:S02]  /*23ed0*/  USHF.R.S32.HI UR44, URZ, 0x1f, UR36 ;  /* 0x0000001f3f2c7899 */ /* 0x000fe40008011424 */
[----:B0-----:R-:W-:Y:S01]  /*23ee0*/  USHF.R.S32.HI UR37, URZ, 0x1f, UR43 ;  /* 0x0000001f3f257899 */ /* 0x001fe2000801142b */
[----:B------:R-:W-:-:S02]  /*23ef0*/  LOP3.LUT P0, RZ, R0, 0x3ff, RZ, 0xc0, !PT ;  /* 0x000003ff00ff7812 */ /* 0x000fc4000780c0ff */
[----:B------:R-:W-:Y:S11]  /*23f00*/  BSSY B6, `(.L_x_11399) ;  /* 0x0000012000067945 */ /* 0x000ff60003800000 */
[----:B------:R-:W-:Y:S05]  /*23f10*/  @!P0 BRA `(.L_x_11400) ;  /* 0x0000000000408947 */ /* 0x000fea0003800000 */
[----:B------:R-:W-:Y:S01]  /*23f20*/  MOV R2, 0x0 ;  /* 0x0000000000027802 */ /* 0x000fe20000000f00 */
[----:B------:R-:W-:Y:S01]  /*23f30*/  ULDC.64 UR6, c[0x4][0x118] ;  /* 0x0100460000067ab9 */ /* 0x000fe20000000a00 */
[----:B------:R-:W-:Y:S01]  /*23f40*/  ULDC.64 UR8, c[0x4][0x120] ;  /* 0x0100480000087ab9 */ /* 0x000fe20000000a00 */
[----:B------:R-:W-:Y:S01]  /*23f50*/  ULDC.64 UR4, c[0x4][0x20] ;  /* 0x0100080000047ab9 */ /* 0x000fe20000000a00 */
[----:B------:R-:W-:Y:S02]  /*23f60*/  IMAD.U32 R4, RZ, RZ, UR6 ;  /* 0x00000006ff047e24 */ /* 0x000fe4000f8e00ff */
[----:B------:R-:W0:Y:S01]  /*23f70*/  LDC.64 R2, c[0x4][R2] ;  /* 0x0100000002027b82 */ /* 0x000e220000000a00 */
[----:B-1----:R-:W-:Y:S02]  /*23f80*/  IMAD.U32 R5, RZ, RZ, UR7 ;  /* 0x00000007ff057e24 */ /* 0x002fe4000f8e00ff */
        /* <DEDUP_REMOVED lines=9> */
.L_x_11400:
[----:B------:R-:W-:Y:S05]  /*24020*/  BSYNC B6 ;  /* 0x0000000000067941 */ /* 0x000fea0003800000 */
.L_x_11399:
[----:B------:R0:W5:Y:S01]  /*24030*/  LDL R8, [R1+0x470] ;  /* 0x0004700001087983 */ /* 0x0001620000100800 */
[----:B------:R-:W2:Y:S01]  /*24040*/  LDC R6, c[0x0][0x448] ;  /* 0x00011200ff067b82 */ /* 0x000ea20000000800 */
[----:B------:R-:W-:Y:S01]  /*24050*/  ULDC.64 UR8, c[0x0][0x2d8] ;  /* 0x0000b60000087ab9 */ /* 0x000fe20000000a00 */
[----:B------:R-:W3:Y:S01]  /*24060*/  S2R R2, SR_TID.X ;  /* 0x0000000000027919 */ /* 0x000ee20000002100 */
[----:B------:R-:W-:Y:S02]  /*24070*/  UIMAD UR6, UR44, UR8, URZ ;  /* 0x000000082c0672a4 */ /* 0x000fe4000f8e023f */
[----:B------:R-:W-:Y:S01]  /*24080*/  UIMAD.WIDE.U32 UR4, UR36, UR8, URZ ;  /* 0x00000008240472a5 */ /* 0x000fe2000f8e003f */
[----:B------:R-:W4:Y:S01]  /*24090*/  S2R R0, SR_TID.X ;  /* 0x0000000000007919 */ /* 0x000f220000002100 */
[----:B------:R-:W-:-:S03]  /*240a0*/  UIMAD UR6, UR36, UR9, UR6 ;  /* 0x00000009240672a4 */ /* 0x000fc6000f8e0206 */
[----:B------:R-:W-:Y:S01]  /*240b0*/  ULDC.64 UR8, c[0x0][0x2e0] ;  /* 0x0000b80000087ab9 */ /* 0x000fe20000000a00 */
[----:B------:R-:W-:Y:S02]  /*240c0*/  UIADD3 UR5, UR5, UR6, URZ ;  /* 0x0000000605057290 */ /* 0x000fe4000fffe03f */
[----:B------:R-:W-:Y:S02]  /*240d0*/  UIMAD UR6, UR37, UR8, URZ ;  /* 0x00000008250672a4 */ /* 0x000fe4000f8e023f */
[----:B------:R-:W-:Y:S02]  /*240e0*/  UIMAD.WIDE.U32 UR4, UR43, UR8, UR4 ;  /* 0x000000082b0472a5 */ /* 0x000fe4000f8e0004 */
[----:B------:R-:W-:-:S04]  /*240f0*/  UIMAD UR6, UR43, UR9, UR6 ;  /* 0x000000092b0672a4 */ /* 0x000fc8000f8e0206 */
[----:B------:R-:W-:Y:S02]  /*24100*/  UIADD3 UR6, UR5, UR6, URZ ;  /* 0x0000000605067290 */ /* 0x000fe4000fffe03f */
[----:B-1----:R-:W-:Y:S01]  /*24110*/  IMAD.U32 R5, RZ, RZ, UR5 ;  /* 0x00000005ff057e24 */ /* 0x002fe2000f8e00ff */
[----:B--2---:R-:W-:Y:S02]  /*24120*/  ISETP.NE.AND P0, PT, R6, 0x1, PT ;  /* 0x000000010600780c */ /* 0x004fe40003f05270 */
[----:B---3--:R-:W-:-:S11]  /*24130*/  LOP3.LUT R4, R2, 0x7f, RZ, 0xc0, !PT ;  /* 0x0000007f02047812 */ /* 0x008fd600078ec0ff */
[----:B------:R-:W1:Y:S01]  /*24140*/  @P0 LDC R3, c[0x0][0x44c] ;  /* 0x00011300ff030b82 */ /* 0x000e620000000800 */
[----:B----4-:R-:W-:Y:S01]  /*24150*/  IMAD.SHL.U32 R0, R0, 0x10, RZ ;  /* 0x0000001000007824 */ /* 0x010fe200078e00ff */
[----:B------:R-:W-:-:S04]  /*24160*/  SHF.R.U32.HI R4, RZ, 0x3, R4 ;  /* 0x00000003ff047819 */ /* 0x000fc80000011604 */
[----:B------:R-:W-:Y:S02]  /*24170*/  LOP3.LUT R0, R4, 0x70, R0, 0xf8, !PT ;  /* 0x0000007004007812 */ /* 0x000fe400078ef800 */
[----:B------:R-:W2:Y:S01]  /*24180*/  @P0 LDC R2, c[0x0][0x450] ;  /* 0x00011400ff020b82 */ /* 0x000ea20000000800 */
[----:B------:R-:W-:Y:S01]  /*24190*/  IMAD.U32 R4, RZ, RZ, UR4 ;  /* 0x00000004ff047e24 */ /* 0x000fe2000f8e00ff */
[----:B------:R-:W-:Y:S01]  /*241a0*/  ULDC.64 UR4, c[0x0][0x2d0] ;  /* 0x0000b40000047ab9 */ /* 0x000fe20000000a00 */
[----:B------:R-:W-:-:S04]  /*241b0*/  VIADD R7, R0, UR40 ;  /* 0x0000002800077c36 */ /* 0x000fc80008000000 */
[----:B------:R-:W-:Y:S01]  /*241c0*/  IMAD.MOV.U32 R0, RZ, RZ, R7 ;  /* 0x000000ffff007224 */ /* 0x000fe200078e0007 */
[----:B------:R3:W-:Y:S01]  /*241d0*/  STL [R1+0x488], R7 ;  /* 0x0004880701007387 */ /* 0x0007e20000100800 */
[----:B-1----:R-:W-:-:S05]  /*241e0*/  @P0 IMAD.HI.U32 R3, R7, R3, RZ ;  /* 0x0000000307030227 */ /* 0x002fca00078e00ff */
[----:B--2---:R-:W-:Y:S01]  /*241f0*/  @P0 SHF.R.U32.HI R0, RZ, R2, R3 ;  /* 0x00000002ff000219 */ /* 0x004fe20000011603 */
        /* <DEDUP_REMOVED lines=11> */
[----:B---3--:R-:W1:Y:S03]  /*242b0*/  S2R R7, SR_TID.X ;  /* 0x0000000000077919 */ /* 0x008e660000002100 */
[----:B------:R-:W-:Y:S01]  /*242c0*/  SHF.R.S32.HI R4, RZ, 0x1f, R0 ;  /* 0x0000001fff047819 */ /* 0x000fe20000011400 */
[----:B------:R-:W-:-:S04]  /*242d0*/  IMAD.WIDE.U32 R2, R0, UR4, R2 ;  /* 0x0000000400027c25 */ /* 0x000fc8000f8e0002 */
[----:B------:R-:W-:Y:S01]  /*242e0*/  IMAD R4, R4, UR4, RZ ;  /* 0x0000000404047c24 */ /* 0x000fe2000f8e02ff */
[----:B------:R-:W-:-:S03]  /*242f0*/  ULDC UR4, c[0x0][0x2b8] ;  /* 0x0000ae0000047ab9 */ /* 0x000fc60000000800 */
[----:B------:R-:W-:Y:S01]  /*24300*/  IMAD R4, R0, UR5, R4 ;  /* 0x0000000500047c24 */ /* 0x000fe2000f8e0204 */
[----:B------:R-:W-:-:S03]  /*24310*/  LEA R0, P1, R2, UR6, 0x1 ;  /* 0x0000000602007c11 */ /* 0x000fc6000f8208ff */
[----:B------:R-:W-:Y:S02]  /*24320*/  IMAD.IADD R3, R3, 0x1, R4 ;  /* 0x0000000103037824 */ /* 0x000fe400078e0204 */
[----:B-1----:R-:W-:-:S05]  /*24330*/  IMAD.SHL.U32 R9, R7, 0x8, RZ ;  /* 0x0000000807097824 */ /* 0x002fca00078e00ff */
[----:B------:R-:W-:Y:S02]  /*24340*/  LOP3.LUT R9, R9, 0x38, RZ, 0xc0, !PT ;  /* 0x0000003809097812 */ /* 0x000fe400078ec0ff */
[----:B------:R-:W-:Y:S02]  /*24350*/  LOP3.LUT R7, R7, 0x7f, RZ, 0xc0, !PT ;  /* 0x0000007f07077812 */ /* 0x000fe400078ec0ff */
[----:B------:R-:W-:Y:S01]  /*24360*/  ISETP.GE.AND P0, PT, R9, UR4, PT ;  /* 0x0000000409007c0c */ /* 0x000fe2000bf06270 */
[----:B------:R-:W-:Y:S01]  /*24370*/  UMOV UR4, 0xffffffff ;  /* 0xffffffff00047882 */ /* 0x000fe20000000000 */
[----:B------:R-:W-:Y:S02]  /*24380*/  LEA.HI.X R3, R2, UR7, R3, 0x1, P1 ;  /* 0x0000000702037c11 */ /* 0x000fe400088f0c03 */
[----:B------:R-:W-:Y:S01]  /*24390*/  SHF.R.U32.HI R10, RZ, 0x3, R7 ;  /* 0x00000003ff0a7819 */ /* 0x000fe20000011607 */
[----:B0-----:R-:W-:Y:S08]  /*243a0*/  BRA.DIV UR4, `(.L_x_11401) ;  /* 0x00000042045c7947 */ /* 0x001ff0000b800000 */
[----:B------:R-:W0:Y:S01]  /*243b0*/  SHFL.IDX PT, R5, R0, RZ, 0x181f ;  /* 0x00181fff00057589 */ /* 0x000e2200000e0000 */
[----:B------:R-:W-:Y:S01]  /*243c0*/  ULDC UR4, c[0x0][0x288] ;  /* 0x0000a20000047ab9 */ /* 0x000fe20000000800 */
[----:B------:R-:W-:Y:S02]  /*243d0*/  VIADD R10, R10, UR40 ;  /* 0x000000280a0a7c36 */ /* 0x000fe40008000000 */
[----:B------:R-:W1:Y:S01]  /*243e0*/  SHFL.IDX PT, R4, R3, RZ, 0x181f ;  /* 0x00181fff03047589 */ /* 0x000e6200000e0000 */
[----:B------:R-:W-:Y:S02]  /*243f0*/  IMAD R2, R6, UR4, RZ ;  /* 0x0000000406027c24 */ /* 0x000fe4000f8e02ff */
[C---:B------:R-:W-:Y:S01]  /*24400*/  VIADD R11, R10.reuse, 0x10 ;  /* 0x000000100a0b7836 */ /* 0x040fe20000000000 */
[----:B------:R-:W2:Y:S02]  /*24410*/  SHFL.IDX PT, R6, R0, 0x1, 0x181f ;  /* 0x00381f0000067f89 */ /* 0x000ea400000e0000 */
[----:B------:R-:W-:-:S02]  /*24420*/  ISETP.GE.AND P3, PT, R10, R2, PT ;  /* 0x000000020a00720c */ /* 0x000fc40003f66270 */
[----:B------:R-:W3:Y:S01]  /*24430*/  SHFL.IDX PT, R7, R3, 0x1, 0x181f ;  /* 0x00381f0003077f89 */ /* 0x000ee200000e0000 */
[----:B------:R-:W-:-:S03]  /*24440*/  ISETP.GE.AND P1, PT, R11, R2, PT ;  /* 0x000000020b00720c */ /* 0x000fc60003f26270 */
[----:B------:R4:W-:Y:S04]  /*24450*/  STL [R1+0x490], R11 ;  /* 0x0004900b01007387 */ /* 0x0009e80000100800 */
[----:B------:R-:W-:Y:S03]  /*24460*/  STL [R1+0x480], R10 ;  /* 0x0004800a01007387 */ /* 0x000fe60000100800 */
[----:B0-----:R-:W-:Y:S01]  /*24470*/  @!P3 LEA R5, P2, R9, R5, 0x1 ;  /* 0x000000050905b211 */ /* 0x001fe200078408ff */
[----:B----4-:R-:W-:-:S04]  /*24480*/  VIADD R11, R10, 0x20 ;  /* 0x000000200a0b7836 */ /* 0x010fc80000000000 */
[----:B-1----:R-:W-:Y:S01]  /*24490*/  @!P3 IMAD.X R4, RZ, RZ, R4, P2 ;  /* 0x000000ffff04b224 */ /* 0x002fe200010e0604 */
[----:B------:R-:W-:Y:S04]  /*244a0*/  STL [R1+0x494], R11 ;  /* 0x0004940b01007387 */ /* 0x000fe80000100800 */
[----:B------:R-:W-:-:S04]  /*244b0*/  @!P3 LOP3.LUT R5, R5, R4, RZ, 0x3c, !PT ;  /* 0x000000040505b212 */ /* 0x000fc800078e3cff */
[----:B------:R-:W-:-:S04]  /*244c0*/  @!P3 LOP3.LUT R4, R5, R4, RZ, 0x3c, !PT ;  /* 0x000000040504b212 */ /* 0x000fc800078e3cff */
[----:B------:R-:W-:-:S05]  /*244d0*/  @!P3 LOP3.LUT R5, R5, R4, RZ, 0x3c, !PT ;  /* 0x000000040505b212 */ /* 0x000fca00078e3cff */
[----:B-----5:R2:W-:Y:S02]  /*244e0*/  @!P3 LDGSTS.E.BYPASS.LTC128B.128 [R8+0x18400], desc[UR48][R4.64], !P0 ;  /* 0x184000000408bfae */ /* 0x0205e4000c101d70 */
[----:B--2---:R-:W-:Y:S02]  /*244f0*/  @!P1 LEA R4, P2, R9, R6, 0x1 ;  /* 0x0000000609049211 */ /* 0x004fe400078408ff */
[----:B------:R-:W-:Y:S03]  /*24500*/  SHFL.IDX PT, R6, R3, 0x3, 0x181f ;  /* 0x00781f0003067f89 */ /* 0x000fe600000e0000 */
[----:B---3--:R-:W-:Y:S02]  /*24510*/  @!P1 IMAD.X R5, RZ, RZ, R7, P2 ;  /* 0x000000ffff059224 */ /* 0x008fe400010e0607 */
[----:B------:R-:W-:-:S03]  /*24520*/  VIADD R7, R10, 0x30 ;  /* 0x000000300a077836 */ /* 0x000fc60000000000 */
[----:B------:R0:W-:Y:S01]  /*24530*/  @!P1 LDGSTS.E.BYPASS.LTC128B.128 [R8+0x18c00], desc[UR48][R4.64], !P0 ;  /* 0x18c0000004089fae */ /* 0x0001e2000c101d70 */
[----:B------:R-:W-:-:S03]  /*24540*/  ISETP.GE.AND P1, PT, R11, R2, PT ;  /* 0x000000020b00720c */ /* 0x000fc60003f26270 */
[----:B------:R-:W-:Y:S04]  /*24550*/  STL [R1+0x498], R7 ;  /* 0x0004980701007387 */ /* 0x000fe80000100800 */
[----:B0-----:R-:W0:Y:S04]  /*24560*/  SHFL.IDX PT, R5, R0, 0x2, 0x181f ;  /* 0x00581f0000057f89 */ /* 0x001e2800000e0000 */
[----:B------:R-:W1:Y:S02]  /*24570*/  SHFL.IDX PT, R4, R3, 0x2, 0x181f ;  /* 0x00581f0003047f89 */ /* 0x000e6400000e0000 */
[----:B0-----:R-:W-:-:S05]  /*24580*/  @!P1 LEA R5, P2, R9, R5, 0x1 ;  /* 0x0000000509059211 */ /* 0x001fca00078408ff */
[----:B-1----:R-:W-:-:S05]  /*24590*/  @!P1 IMAD.X R4, RZ, RZ, R4, P2 ;  /* 0x000000ffff049224 */ /* 0x002fca00010e0604 */
        /* <DEDUP_REMOVED lines=33> */
[-C--:B------:R-:W-:Y:S01]  /*247b0*/  @!P1 LOP3.LUT R5, R5, R4.reuse, RZ, 0x3c, !PT ;  /* 0x0000000405059212 */ /* 0x080fe200078e3cff */
[----:B------:R-:W-:Y:S03]  /*247c0*/  SHFL.IDX PT, R3, R3, 0x7, 0x181f ;  /* 0x00f81f0003037f89 */ /* 0x000fe600000e0000 */
        /* <DEDUP_REMOVED lines=11> */
[----:B-1----:R2:W-:Y:S02]  /*24880*/  @!P1 LDGSTS.E.BYPASS.LTC128B.128 [R8+0x1b400], desc[UR48][R4.64], !P0 ;  /* 0x1b40000004089fae */ /* 0x0025e4000c101d70 */
.L_x_11515:
[----:B0-2---:R-:W2:Y:S02]  /*24890*/  LDL R4, [R1+0x480] ;  /* 0x0004800001047983 */ /* 0x005ea40000100800 */
        /* <DEDUP_REMOVED lines=11> */
.L_x_11402:
        /* <DEDUP_REMOVED lines=35> */
.L_x_11404:
[----:B------:R-:W-:Y:S05]  /*24b80*/  BSYNC B6 ;  /* 0x0000000000067941 */ /* 0x000fea0003800000 */
.L_x_11403:
[----:B0-----:R-:W2:Y:S01]  /*24b90*/  LDL.LU.64 R4, [R1+0x4b0] ;  /* 0x0004b00001047983 */ /* 0x001ea20000300a00 */
[----:B------:R-:W0:Y:S01]  /*24ba0*/  LDC R8, c[0x0][0x448] ;  /* 0x00011200ff087b82 */ /* 0x000e220000000800 */
[----:B------:R-:W-:Y:S02]  /*24bb0*/  ULDC.64 UR8, c[0x0][0x3e0] ;  /* 0x0000f80000087ab9 */ /* 0x000fe40000000a00 */
[----:B------:R-:W3:Y:S04]  /*24bc0*/  LDL.LU R2, [R1+0x4b8] ;  /* 0x0004b80001027983 */ /* 0x000ee80000300800 */
[----:B------:R-:W4:Y:S01]  /*24bd0*/  LDL.LU R3, [R1+0x488] ;  /* 0x0004880001037983 */ /* 0x000f220000300800 */
[----:B------:R-:W-:Y:S01]  /*24be0*/  UIMAD UR6, UR37, UR8, URZ ;  /* 0x00000008250672a4 */ /* 0x000fe2000f8e023f */
[----:B------:R-:W1:Y:S03]  /*24bf0*/  S2R R10, SR_TID.X ;  /* 0x00000000000a7919 */ /* 0x000e660000002100 */
[----:B------:R-:W-:Y:S01]  /*24c00*/  UIMAD UR6, UR43, UR9, UR6 ;  /* 0x000000092b0672a4 */ /* 0x000fe2000f8e0206 */
[----:B0-----:R-:W-:-:S13]  /*24c10*/  ISETP.NE.AND P0, PT, R8, 0x1, PT ;  /* 0x000000010800780c */ /* 0x001fda0003f05270 */
[----:B------:R-:W4:Y:S01]  /*24c20*/  @P0 LDC R0, c[0x0][0x44c] ;  /* 0x00011300ff000b82 */ /* 0x000f220000000800 */
[C---:B-1----:R-:W-:Y:S02]  /*24c30*/  IMAD.SHL.U32 R9, R10.reuse, 0x8, RZ ;  /* 0x000000080a097824 */ /* 0x042fe400078e00ff */
[----:B------:R-:W-:-:S03]  /*24c40*/  IMAD.SHL.U32 R10, R10, 0x8, RZ ;  /* 0x000000080a0a7824 */ /* 0x000fc600078e00ff */
[----:B------:R-:W-:Y:S02]  /*24c50*/  LOP3.LUT R9, R9, 0x38, RZ, 0xc0, !PT ;  /* 0x0000003809097812 */ /* 0x000fe400078ec0ff */
[----:B------:R-:W-:-:S04]  /*24c60*/  LOP3.LUT R10, R10, 0x38, RZ, 0xc0, !PT ;  /* 0x000000380a0a7812 */ /* 0x000fc800078ec0ff */
[C---:B------:R-:W-:Y:S02]  /*24c70*/  LOP3.LUT R12, R10.reuse, 0x40, RZ, 0xfc, !PT ;  /* 0x000000400a0c7812 */ /* 0x040fe400078efcff */
[C---:B------:R-:W-:Y:S02]  /*24c80*/  LOP3.LUT R11, R10.reuse, 0x80, RZ, 0xfc, !PT ;  /* 0x000000800a0b7812 */ /* 0x040fe400078efcff */
[----:B------:R-:W-:Y:S02]  /*24c90*/  LOP3.LUT R10, R10, 0xc0, RZ, 0xfc, !PT ;  /* 0x000000c00a0a7812 */ /* 0x000fe400078efcff */
[----:B--2---:R-:W-:Y:S02]  /*24ca0*/  R2UR UR5, R5 ;  /* 0x00000000050572ca */ /* 0x004fe400000e0000 */
[----:B------:R-:W-:Y:S02]  /*24cb0*/  R2UR UR4, R4 ;  /* 0x00000000040472ca */ /* 0x000fe400000e0000 */
[----:B---3--:R-:W-:-:S02]  /*24cc0*/  R2UR UR5, R2 ;  /* 0x00000000020572ca */ /* 0x008fc400000e0000 */
[----:B------:R-:W0:Y:S01]  /*24cd0*/  @P0 LDC R2, c[0x0][0x450] ;  /* 0x00011400ff020b82 */ /* 0x000e220000000800 */
[----:B----4-:R-:W-:-:S04]  /*24ce0*/  @P0 IMAD.HI.U32 R0, R3, R0, RZ ;  /* 0x0000000003000227 */ /* 0x010fc800078e00ff */
[----:B------:R-:W-:-:S06]  /*24cf0*/  IMAD.MOV.U32 R4, RZ, RZ, R3 ;  /* 0x000000ffff047224 */ /* 0x000fcc00078e0003 */
[----:B------:R-:W-:-:S04]  /*24d00*/  UIMAD.WIDE.U32 UR4, UR43, UR8, UR4 ;  /* 0x000000082b0472a5 */ /* 0x000fc8000f8e0004 */
[----:B------:R-:W-:Y:S02]  /*24d10*/  UIADD3 UR6, UR5, UR6, URZ ;  /* 0x0000000605067290 */ /* 0x000fe4000fffe03f */
[----:B------:R-:W-:Y:S02]  /*24d20*/  IMAD.U32 R6, RZ, RZ, UR4 ;  /* 0x00000004ff067e24 */ /* 0x000fe4000f8e00ff */
[----:B------:R-:W-:Y:S01]  /*24d30*/  IMAD.U32 R7, RZ, RZ, UR5 ;  /* 0x00000005ff077e24 */ /* 0x000fe2000f8e00ff */
[----:B------:R-:W-:Y:S01]  /*24d40*/  ULDC.64 UR4, c[0x0][0x3d0] ;  /* 0x0000f40000047ab9 */ /* 0x000fe20000000a00 */
        /* <DEDUP_REMOVED lines=17> */
[----:B------:R-:W-:Y:S01]  /*24e60*/  IMAD.IADD R0, R3, 0x1, R0 ;  /* 0x0000000103007824 */ /* 0x000fe200078e0200 */
[----:B------:R-:W-:Y:S02]  /*24e70*/  ULDC UR4, c[0x0][0x3b8] ;  /* 0x0000ee0000047ab9 */ /* 0x000fe40000000800 */
[----:B------:R-:W-:Y:S02]  /*24e80*/  ISETP.GE.AND P1, PT, R12, UR4, PT ;  /* 0x000000040c007c0c */ /* 0x000fe4000bf26270 */
[----:B------:R-:W-:Y:S02]  /*24e90*/  LEA.HI.X R4, R2, UR5, R0, 0x1, P0 ;  /* 0x0000000502047c11 */ /* 0x000fe400080f0c00 */
[----:B------:R-:W-:-:S02]  /*24ea0*/  ISETP.GE.AND P0, PT, R9, UR4, PT ;  /* 0x0000000409007c0c */ /* 0x000fc4000bf06270 */
[----:B------:R-:W-:Y:S02]  /*24eb0*/  ISETP.GE.AND P2, PT, R11, UR4, PT ;  /* 0x000000040b007c0c */ /* 0x000fe4000bf46270 */
[----:B------:R-:W-:Y:S01]  /*24ec0*/  ISETP.GE.AND P3, PT, R10, UR4, PT ;  /* 0x000000040a007c0c */ /* 0x000fe2000bf66270 */
[----:B------:R-:W-:-:S03]  /*24ed0*/  UMOV UR4, 0xffffffff ;  /* 0xffffffff00047882 */ /* 0x000fc60000000000 */
[----:B------:R-:W-:Y:S09]  /*24ee0*/  BRA.DIV UR4, `(.L_x_11405) ;  /* 0x0000004204447947 */ /* 0x000ff2000b800000 */
[----:B------:R-:W2:Y:S01]  /*24ef0*/  LDL.LU R10, [R1+0x480] ;  /* 0x00048000010a7983 */ /* 0x000ea20000300800 */
[----:B------:R-:W-:-:S03]  /*24f00*/  ULDC UR4, c[0x0][0x288] ;  /* 0x0000a20000047ab9 */ /* 0x000fc60000000800 */
[----:B------:R-:W3:Y:S04]  /*24f10*/  LDL.LU R3, [R1+0x490] ;  /* 0x0004900001037983 */ /* 0x000ee80000300800 */
[----:B------:R-:W4:Y:S04]  /*24f20*/  LDL R7, [R1+0x470] ;  /* 0x0004700001077983 */ /* 0x000f280000100800 */
[----:B------:R-:W5:Y:S01]  /*24f30*/  LDL.LU R11, [R1+0x494] ;  /* 0x00049400010b7983 */ /* 0x000f620000300800 */
[----:B------:R-:W-:-:S03]  /*24f40*/  IMAD R0, R8, UR4, RZ ;  /* 0x0000000408007c24 */ /* 0x000fc6000f8e02ff */
[----:B------:R-:W-:Y:S04]  /*24f50*/  SHFL.IDX PT, R2, R4, RZ, 0x181f ;  /* 0x00181fff04027589 */ /* 0x000fe800000e0000 */
[----:B------:R-:W5:Y:S04]  /*24f60*/  LDL.LU R12, [R1+0x49c] ;  /* 0x00049c00010c7983 */ /* 0x000f680000300800 */
[----:B------:R-:W-:Y:S01]  /*24f70*/  SHFL.IDX PT, R6, R4, 0x1, 0x181f ;  /* 0x00381f0004067f89 */ /* 0x000fe200000e0000 */
[----:B--2---:R-:W-:-:S03]  /*24f80*/  ISETP.GE.AND P5, PT, R10, R0, PT ;  /* 0x000000000a00720c */ /* 0x004fc60003fa6270 */
[----:B------:R-:W2:Y:S01]  /*24f90*/  LDL.LU R10, [R1+0x498] ;  /* 0x00049800010a7983 */ /* 0x000ea20000300800 */
[----:B---3--:R-:W-:-:S03]  /*24fa0*/  ISETP.GE.AND P4, PT, R3, R0, PT ;  /* 0x000000000300720c */ /* 0x008fc60003f86270 */
[----:B------:R-:W0:Y:S06]  /*24fb0*/  SHFL.IDX PT, R3, R5, RZ, 0x181f ;  /* 0x00181fff05037589 */ /* 0x000e2c00000e0000 */
[----:B0-----:R-:W-:-:S05]  /*24fc0*/  @!P5 LEA R3, P6, R9, R3, 0x1 ;  /* 0x000000030903d211 */ /* 0x001fca00078c08ff */
[----:B------:R-:W-:-:S05]  /*24fd0*/  @!P5 IMAD.X R2, RZ, RZ, R2, P6 ;  /* 0x000000ffff02d224 */ /* 0x000fca00030e0602 */
[----:B------:R-:W-:-:S04]  /*24fe0*/  @!P5 LOP3.LUT R3, R3, R2, RZ, 0x3c, !PT ;  /* 0x000000020303d212 */ /* 0x000fc800078e3cff */
[----:B------:R-:W-:-:S04]  /*24ff0*/  @!P5 LOP3.LUT R2, R3, R2, RZ, 0x3c, !PT ;  /* 0x000000020302d212 */ /* 0x000fc800078e3cff */
[----:B------:R-:W-:-:S05]  /*25000*/  @!P5 LOP3.LUT R3, R3, R2, RZ, 0x3c, !PT ;  /* 0x000000020303d212 */ /* 0x000fca00078e3cff */
[----:B----4-:R-:W-:Y:S04]  /*25010*/  @!P5 LDGSTS.E.BYPASS.LTC128B.128 [R7+0x22400], desc[UR48][R2.64], !P0 ;  /* 0x224000000207dfae */ /* 0x010fe8000c101d70 */
        /* <DEDUP_REMOVED lines=10> */
[----:B-----5:R-:W-:-:S03]  /*250c0*/  ISETP.GE.AND P4, PT, R11, R0, PT ;  /* 0x000000000b00720c */ /* 0x020fc60003f86270 */
[----:B------:R-:W3:Y:S04]  /*250d0*/  LDL.LU R11, [R1+0x4a0] ;  /* 0x0004a000010b7983 */ /* 0x000ee80000300800 */
        /* <DEDUP_REMOVED lines=47> */
.L_x_11533:
[----:B------:R-:W3:Y:S01]  /*253d0*/  LDL.LU R3, [R1+0x4ac] ;  /* 0x0004ac0001037983 */ /* 0x000ee20000300800 */
[----:B------:R-:W-:Y:S01]  /*253e0*/  BSSY B0, `(.L_x_11406) ;  /* 0x000000d000007945 */ /* 0x000fe20003800000 */
[----:B---3--:R-:W-:-:S13]  /*253f0*/  ISETP.GE.AND P4, PT, R3, R0, PT ;  /* 0x000000000300720c */ /* 0x008fda0003f86270 */
[----:B------:R-:W-:Y:S05]  /*25400*/  @P4 BRA `(.L_x_11407) ;  /* 0x0000000000284947 */ /* 0x000fea0003800000 */
[----:B-1----:R-:W3:Y:S01]  /*25410*/  LDL R4, [R1+0x470] ;  /* 0x0004700001047983 */ /* 0x002ee20000100800 */
        /* <DEDUP_REMOVED lines=9> */
.L_x_11407:
[----:B------:R-:W-:Y:S05]  /*254b0*/  BSYNC B0 ;  /* 0x0000000000007941 */ /* 0x000fea0003800000 */
.L_x_11406:
[----:B------:R-:W-:Y:S01]  /*254c0*/  NOP ;  /* 0x0000000000007918 */ /* 0x000fe20000000000 */
[----:B------:R-:W-:-:S13]  /*254d0*/  PLOP3.LUT P0, PT, PT, PT, PT, 0x80, 0x0 ;  /* 0x000000000000781c */ /* 0x000fda0003f0f070 */
.L_x_11408:
[----:B------:R-:W-:Y:S02]  /*254e0*/  PLOP3.LUT P1, PT, P1, P0, PT, 0xa2, 0x0 ;  /* 0x000000000000781c */ /* 0x000fe40000f21472 */
[----:B------:R-:W-:-:S08]  /*254f0*/  @P0 R2UR P1, UR4, R17 ;  /* 0x00000000110402ca */ /* 0x000fd00000020000 */
[----:B------:R-:W-:-:S05]  /*25500*/  @P0 PLOP3.LUT P0, PT, P1, PT, PT, 0x80, 0x0 ;  /* 0x000000000000081c */ /* 0x000fca0000f0f070 */
[----:B------:R-:W-:Y:S01]  /*25510*/  @!P1 SYNCS.ARRIVE.TRANS64.RED.A0T1 RZ, [UR4+0x32410], RZ ;  /* 0x032410ffffff99a7 */ /* 0x000fe20008200404 */
[----:B------:R-:W-:Y:S07]  /*25520*/  @!P1 ARRIVES.LDGSTSBAR.64.TRANSCNT [UR4+0x32410] ;  /* 0x03241000ff0099b0 */ /* 0x000fee0008000a84 */
[----:B------:R-:W-:Y:S05]  /*25530*/  @P0 BRA.U.ANY `(.L_x_11408) ;  /* 0xfffffffd00e80947 */ /* 0x000fea000393ffff */
[----:B0--3--:R-:W3:Y:S02]  /*25540*/  LDL.LU R2, [R1+0x4a8] ;  /* 0x0004a80001027983 */ /* 0x009ee40000300800 */
        /* <DEDUP_REMOVED lines=11> */
.L_x_11534:
[----:B------:R-:W-:Y:S05]  /*25600*/  BSYNC B0 ;  /* 0x0000000000007941 */ /* 0x000fea0003800000 */
.L_x_11409:
[----:B------:R-:W3:Y:S01]  /*25610*/  LDL R2, [R1+0x47c] ;  /* 0x00047c0001027983 */ /* 0x000ee20000100800 */
[----:B------:R-:W-:Y:S01]  /*25620*/  BSSY B0, `(.L_x_11411) ;  /* 0x0000059000007945 */ /* 0x000fe20003800000 */
[----:B---3--:R-:W-:-:S13]  /*25630*/  LOP3.LUT P0, RZ, R2, 0x2, RZ, 0xc0, !PT ;  /* 0x0000000202ff7812 */ /* 0x008fda000780c0ff */
[----:B------:R-:W-:Y:S05]  /*25640*/  @!P0 BRA `(.L_x_11412) ;  /* 0x0000000400588947 */ /* 0x000fea0003800000 */
[----:B-1----:R-:W0:Y:S01]  /*25650*/  LDL R4, [R1+0x474] ;  /* 0x0004740001047983 */ /* 0x002e220000100800 */
[----:B------:R-:W1:Y:S02]  /*25660*/  S2R R2, SR_TID.X ;  /* 0x0000000000027919 */ /* 0x000e640000002100 */
[----:B-1----:R-:W-:Y:S01]  /*25670*/  LOP3.LUT R3, R2, 0x7f, RZ, 0xc0, !PT ;  /* 0x0000007f02037812 */ /* 0x002fe200078ec0ff */
[----:B------:R-:W-:Y:S01]  /*25680*/  IMAD R2, R18, 0x8, R17 ;  /* 0x0000000812027824 */ /* 0x000fe200078e0211 */
[----:B------:R-:W-:Y:S02]  /*25690*/  BSSY B1, `(.L_x_11413) ;  /* 0x0000005000017945 */ /* 0x000fe40003800000 */
[----:B------:R-:W-:Y:S02]  /*256a0*/  ISETP.NE.AND P1, PT, R3, RZ, PT ;  /* 0x000000ff0300720c */ /* 0x000fe40003f25270 */
[----:B0-----:R-:W-:-:S04]  /*256b0*/  SHF.L.U32 R0, R4, 0x1f, RZ ;  /* 0x0000001f04007819 */ /* 0x001fc800000006ff */
[----:B------:R-:W0:Y:S02]  /*256c0*/  SYNCS.PHASECHK.TRANS64.TRYWAIT P0, [R2+URZ+0x32460], R0 ;  /* 0x03246000020075a7 */ /* 0x000e24000800017f */
[----:B0-----:R-:W-:Y:S05]  /*256d0*/  @!P0 BRA `(.L_x_11414) ;  /* 0x0000004400b48947 */ /* 0x001fea0003800000 */
.L_x_11535:
[----:B------:R-:W-:Y:S05]  /*256e0*/  BSYNC B1 ;  /* 0x0000000000017941 */ /* 0x000fea0003800000 */
.L_x_11413:
        /* <DEDUP_REMOVED lines=9> */
.L_x_11416:
[----:B------:R-:W-:Y:S05]  /*25780*/  BSYNC B1 ;  /* 0x0000000000017941 */ /* 0x000fea0003800000 */
.L_x_11415:
[----:B------:R-:W3:Y:S01]  /*25790*/  LDL.LU R3, [R1+0x48c] ;  /* 0x00048c0001037983 */ /* 0x000ee20000300800 */
[----:B0-----:R-:W-:Y:S01]  /*257a0*/  IMAD R0, R18, 0xc000, R17 ;  /* 0x0000c00012007824 */ /* 0x001fe200078e0211 */
        /* <DEDUP_REMOVED lines=8> */
[----:B---3--:R-:W-:-:S09]  /*25830*/  IMAD R3, R3, 0x60, RZ ;  /* 0x0000006003037824 */ /* 0x008fd200078e02ff */
.L_x_11417:
        /* <DEDUP_REMOVED lines=15> */
.L_x_11418:
        /* <DEDUP_REMOVED lines=15> */
.L_x_11419:
        /* <DEDUP_REMOVED lines=15> */
.L_x_11420:
        /* <DEDUP_REMOVED lines=9> */
[----:B---3--:R-:W-:Y:S05]  /*25ba0*/  @P0 BRA.U.ANY `(.L_x_11420) ;  /* 0xfffffffd00d80947 */ /* 0x008fea000393ffff */
.L_x_11412:
[----:B------:R-:W-:Y:S05]  /*25bb0*/  BSYNC B0 ;  /* 0x0000000000007941 */ /* 0x000fea0003800000 */
.L_x_11411:
[----:B------:R-:W-:-:S04]  /*25bc0*/  UIADD3 UR4, UR39, -0x2, URZ ;  /* 0xfffffffe27047890 */ /* 0x000fc8000fffe03f */
[----:B------:R-:W-:-:S06]  /*25bd0*/  UISETP.GE.AND UP0, UPT, UR4, UR38, UPT ;  /* 0x000000260400728c */ /* 0x000fcc000bf06270 */
[----:B------:R-:W-:-:S13]  /*25be0*/  PLOP3.LUT P0, PT, PT, PT, UP0, 0x80, 0x0 ;  /* 0x000000000000781c */ /* 0x000fda0003f0f008 */
[----:B------:R-:W-:Y:S05]  /*25bf0*/  @!P0 BRA `(.L_x_11421) ;  /* 0x0000001c00808947 */ /* 0x000fea0003800000 */
[----:B------:R-:W-:Y:S01]  /*25c00*/  IMAD R3, RZ, RZ, -UR39 ;  /* 0x80000027ff037e24 */ /* 0x000fe2000f8e02ff */
[----:B--2---:R-:W-:-:S04]  /*25c10*/  LOP3.LUT R6, RZ, UR38, RZ, 0x33, !PT ;  /* 0x00000026ff067c12 */ /* 0x004fc8000f8e33ff */
[----:B------:R-:W-:-:S05]  /*25c20*/  VIADDMNMX R6, R3, 0x1, R6, !PT ;  /* 0x0000000103067846 */ /* 0x000fca0007800106 */
[----:B0-----:R-:W-:-:S05]  /*25c30*/  VIADD R0, R6, UR39 ;  /* 0x0000002706007c36 */ /* 0x001fca0008000000 */
[----:B------:R-:W-:-:S04]  /*25c40*/  LOP3.LUT R0, R0, 0x1, RZ, 0xc0, !PT ;  /* 0x0000000100007812 */ /* 0x000fc800078ec0ff */
[----:B------:R-:W-:Y:S01]  /*25c50*/  ISETP.NE.U32.AND P0, PT, R0, 0x1, PT ;  /* 0x000000010000780c */ /* 0x000fe20003f05070 */
[----:B------:R-:W-:-:S12]  /*25c60*/  IMAD.U32 R0, RZ, RZ, UR4 ;  /* 0x00000004ff007e24 */ /* 0x000fd8000f8e00ff */
[----:B------:R-:W-:Y:S05]  /*25c70*/  @P0 BRA `(.L_x_11422) ;  /* 0x00000008006c0947 */ /* 0x000fea0003800000 */
[----:B------:R-:W2:Y:S04]  /*25c80*/  LDL.LU R8, [R1+0x474] ;  /* 0x0004740001087983 */ /* 0x000ea80000300800 */
[----:B-1----:R-:W3:Y:S01]  /*25c90*/  LDL R4, [R1+0x47c] ;  /* 0x00047c0001047983 */ /* 0x002ee20000100800 */
[----:B------:R-:W-:-:S05]  /*25ca0*/  VIADD R18, R18, 0x1 ;  /* 0x0000000112127836 */ /* 0x000fca0000000000 */
[----:B------:R-:W-:-:S04]  /*25cb0*/  ISETP.NE.AND P0, PT, R18, 0x2, PT ;  /* 0x000000021200780c */ /* 0x000fc80003f05270 */
[----:B------:R-:W-:Y:S01]  /*25cc0*/  SEL R2, RZ, 0x1, P0 ;  /* 0x00000001ff027807 */ /* 0x000fe20000000000 */
[----:B------:R-:W-:Y:S01]  /*25cd0*/  BSSY B0, `(.L_x_11423) ;  /* 0x0000093000007945 */ /* 0x000fe20003800000 */
[----:B------:R-:W-:Y:S02]  /*25ce0*/  SEL R18, R18, RZ, P0 ;  /* 0x000000ff12127207 */ /* 0x000fe40000000000 */
[----:B--2---:R-:W-:-:S05]  /*25cf0*/  LOP3.LUT R8, R8, R2, RZ, 0x3c, !PT ;  /* 0x0000000208087212 */ /* 0x004fca00078e3cff */
[----:B------:R0:W-:Y:S01]  /*25d00*/  STL [R1+0x474], R8 ;  /* 0x0004740801007387 */ /* 0x0001e20000100800 */
[----:B---3--:R-:W-:-:S13]  /*25d10*/  LOP3.LUT P2, RZ, R4, 0x2, RZ, 0xc0, !PT ;  /* 0x0000000204ff7812 */ /* 0x008fda000784c0ff */
[----:B0-----:R-:W-:Y:S05]  /*25d20*/  @!P2 BRA `(.L_x_11424) ;  /* 0x000000080034a947 */ /* 0x001fea0003800000 */
[----:B------:R-:W-:-:S13]  /*25d30*/  LOP3.LUT P2, RZ, R4, 0x1, RZ, 0xc0, !PT ;  /* 0x0000000104ff7812 */ /* 0x000fda000784c0ff */
[----:B------:R-:W-:Y:S05]  /*25d40*/  @!P2 BRA `(.L_x_11425) ;  /* 0x00000000004ca947 */ /* 0x000fea0003800000 */
[----:B------:R-:W2:Y:S01]  /*25d50*/  LDL R7, [R1+0x478] ;  /* 0x0004780001077983 */ /* 0x000ea20000100800 */
[----:B------:R-:W0:Y:S01]  /*25d60*/  LDC R5, c[0x0][0x43c] ;  /* 0x00010f00ff057b82 */ /* 0x000e220000000800 */
[----:B------:R-:W-:Y:S01]  /*25d70*/  IMAD.MOV.U32 R4, RZ, RZ, R0 ;  /* 0x000000ffff047224 */ /* 0x000fe200078e0000 */
[----:B------:R-:W-:Y:S01]  /*25d80*/  ULDC.64 UR4, c[0x0][0x428] ;  /* 0x00010a0000047ab9 */ /* 0x000fe20000000a00 */
[----:B0-----:R-:W-:-:S13]  /*25d90*/  ISETP.NE.AND P0, PT, R5, 0x1, PT ;  /* 0x000000010500780c */ /* 0x001fda0003f05270 */
[----:B------:R-:W0:Y:S02]  /*25da0*/  @P0 LDC.64 R2, c[0x0][0x440] ;  /* 0x00011000ff020b82 */ /* 0x000e240000000a00 */
[----:B0-----:R-:W-:-:S05]  /*25db0*/  @P0 IMAD.HI.U32 R2, R0, R2, RZ ;  /* 0x0000000200020227 */ /* 0x001fca00078e00ff */
[----:B------:R-:W-:-:S05]  /*25dc0*/  @P0 SHF.R.U32.HI R4, RZ, R3, R2 ;  /* 0x00000003ff040219 */ /* 0x000fca0000011602 */
[----:B------:R-:W-:-:S04]  /*25dd0*/  IMAD.MOV R2, RZ, RZ, -R4 ;  /* 0x000000ffff027224 */ /* 0x000fc800078e0a04 */
[----:B------:R-:W-:Y:S01]  /*25de0*/  IMAD R0, R5, R2, R0 ;  /* 0x0000000205007224 */ /* 0x000fe200078e0200 */
[--C-:B------:R-:W-:Y:S01]  /*25df0*/  SHF.R.S32.HI R5, RZ, 0x1f, R4.reuse ;  /* 0x0000001fff057819 */ /* 0x100fe20000011404 */
[----:B------:R-:W0:Y:S02]  /*25e00*/  LDC.64 R2, c[0x0][0x418] ;  /* 0x00010600ff027b82 */ /* 0x000e240000000a00 */
[----:B------:R-:W-:-:S03]  /*25e10*/  IMAD.WIDE.U32 R4, R19, UR4, R4 ;  /* 0x0000000413047c25 */ /* 0x000fc6000f8e0004 */
[----:B0-----:R-:W-:Y:S01]  /*25e20*/  LEA R2, P0, R4, R2, 0x2 ;  /* 0x0000000204027211 */ /* 0x001fe200078010ff */
[----:B--2---:R-:W-:-:S04]  /*25e30*/  IMAD R7, R7, UR4, RZ ;  /* 0x0000000407077c24 */ /* 0x004fc8000f8e02ff */
[----:B------:R-:W-:-:S04]  /*25e40*/  IMAD R7, R19, UR5, R7 ;  /* 0x0000000513077c24 */ /* 0x000fc8000f8e0207 */
[----:B------:R-:W-:-:S05]  /*25e50*/  IMAD.IADD R7, R7, 0x1, R5 ;  /* 0x0000000107077824 */ /* 0x000fca00078e0205 */
[----:B------:R-:W-:-:S05]  /*25e60*/  LEA.HI.X R3, R4, R3, R7, 0x2, P0 ;  /* 0x0000000304037211 */ /* 0x000fca00000f1407 */
[----:B------:R0:W5:Y:S02]  /*25e70*/  LDG.E R16, desc[UR48][R2.64] ;  /* 0x0000003002107981 */ /* 0x000164000c1e1900 */
.L_x_11425:
[----:B0-----:R-:W0:Y:S01]  /*25e80*/  S2R R2, SR_TID.X ;  /* 0x0000000000027919 */ /* 0x001e220000002100 */
[----:B------:R-:W-:Y:S01]  /*25e90*/  IMAD R3, R18, 0x8, R17 ;  /* 0x0000000812037824 */ /* 0x000fe200078e0211 */
[----:B------:R-:W-:Y:S01]  /*25ea0*/  BSSY B1, `(.L_x_11426) ;  /* 0x0000006000017945 */ /* 0x000fe20003800000 */
[----:B0-----:R-:W-:Y:S02]  /*25eb0*/  LOP3.LUT R4, R2, 0x7f, RZ, 0xc0, !PT ;  /* 0x0000007f02047812 */ /* 0x001fe400078ec0ff */
[----:B------:R-:W-:Y:S02]  /*25ec0*/  SHF.L.U32 R2, R8, 0x1f, RZ ;  /* 0x0000001f08027819 */ /* 0x000fe400000006ff */
[----:B------:R-:W-:Y:S02]  /*25ed0*/  ISETP.NE.AND P1, PT, R4, RZ, PT ;  /* 0x000000ff0400720c */ /* 0x000fe40003f25270 */
[----:B------:R-:W0:Y:S02]  /*25ee0*/  SYNCS.PHASECHK.TRANS64.TRYWAIT P0, [R3+URZ+0x32440], R2 ;  /* 0x03244002030075a7 */ /* 0x000e24000800017f */
[----:B0-----:R-:W-:Y:S09]  /*25ef0*/  @!P0 BRA `(.L_x_11427) ;  /* 0x0000003c00c08947 */ /* 0x001ff20003800000 */
.L_x_11536:
[----:B------:R-:W-:Y:S05]  /*25f00*/  BSYNC B1 ;  /* 0x0000000000017941 */ /* 0x000fea0003800000 */
.L_x_11426:
        /* <DEDUP_REMOVED lines=9> */
.L_x_11429:
[----:B------:R-:W-:Y:S05]  /*25fa0*/  BSYNC B1 ;  /* 0x0000000000017941 */ /* 0x000fea0003800000 */
.L_x_11428:
        /* <DEDUP_REMOVED lines=11> */
.L_x_11430:
        /* <DEDUP_REMOVED lines=13> */
.L_x_11537:
[----:B------:R-:W-:Y:S05]  /*26130*/  BSYNC B1 ;  /* 0x0000000000017941 */ /* 0x000fea0003800000 */
.L_x_11431:
        /* <DEDUP_REMOVED lines=11> */
.L_x_11434:
[----:B------:R-:W-:Y:S05]  /*261f0*/  BSYNC B1 ;  /* 0x0000000000017941 */ /* 0x000fea0003800000 */
.L_x_11433:
        /* <DEDUP_REMOVED lines=9> */
.L_x_11435:
        /* <DEDUP_REMOVED lines=15> */
.L_x_11436:
        /* <DEDUP_REMOVED lines=15> */
.L_x_11437:
        /* <DEDUP_REMOVED lines=15> */
.L_x_11438:
        /* <DEDUP_REMOVED lines=10> */
.L_x_11424:
[----:B------:R-:W-:Y:S05]  /*26600*/  BSYNC B0 ;  /* 0x0000000000007941 */ /* 0x000fea0003800000 */
.L_x_11423:
[----:B------:R-:W-:-:S06]  /*26610*/  UIADD3 UR4, UR39, -0x3, URZ ;  /* 0xfffffffd27047890 */ /* 0x000fcc000fffe03f */
[----:B------:R-:W-:-:S07]  /*26620*/  IMAD.U32 R0, RZ, RZ, UR4 ;  /* 0x00000004ff007e24 */ /* 0x000fce000f8e00ff */
.L_x_11422:
[----:B------:R-:W-:Y:S01]  /*26630*/  ULOP3.LUT UR4, URZ, UR39, URZ, 0x33, !UPT ;  /* 0x000000273f047292 */ /* 0x000fe2000f8e333f */
[----:B------:R-:W-:Y:S01]  /*26640*/  VIADD R6, R6, 0xfffffffe ;  /* 0xfffffffe06067836 */ /* 0x000fe20000000000 */
[----:B------:R-:W-:Y:S04]  /*26650*/  BSSY B0, `(.L_x_11421) ;  /* 0x000013a000007945 */ /* 0x000fe80003800000 */
[----:B------:R-:W-:-:S13]  /*26660*/  ISETP.NE.AND P0, PT, R6, UR4, PT ;  /* 0x0000000406007c0c */ /* 0x000fda000bf05270 */
[----:B------:R-:W-:Y:S05]  /*26670*/  @!P0 BRA `(.L_x_11439) ;  /* 0x0000001000dc8947 */ /* 0x000fea0003800000 */
.L_x_11472:
[----:B------:R-:W2:Y:S04]  /*26680*/  LDL R2, [R1+0x47c] ;  /* 0x00047c0001027983 */ /* 0x000ea80000100800 */
[----:B------:R-:W3:Y:S01]  /*26690*/  LDL.LU R3, [R1+0x474] ;  /* 0x0004740001037983 */ /* 0x000ee20000300800 */
        /* <DEDUP_REMOVED lines=12> */
[----:B-1----:R-:W2:Y:S01]  /*26760*/  LDL R5, [R1+0x478] ;  /* 0x0004780001057983 */ /* 0x002ea20000100800 */
        /* <DEDUP_REMOVED lines=18> */
.L_x_11442:
[----:B------:R-:W2:Y:S01]  /*26890*/  S2R R2, SR_TID.X ;  /* 0x0000000000027919 */ /* 0x000ea20000002100 */
[----:B01----:R-:W-:Y:S01]  /*268a0*/  IMAD R4, R6, 0x8, R17 ;  /* 0x0000000806047824 */ /* 0x003fe200078e0211 */
[----:B------:R-:W-:Y:S01]  /*268b0*/  BSSY B2, `(.L_x_11443) ;  /* 0x0000006000027945 */ /* 0x000fe20003800000 */
[----:B--2---:R-:W-:Y:S02]  /*268c0*/  LOP3.LUT R3, R2, 0x7f, RZ, 0xc0, !PT ;  /* 0x0000007f02037812 */ /* 0x004fe400078ec0ff */
[----:B------:R-:W-:Y:S02]  /*268d0*/  SHF.L.U32 R2, R7, 0x1f, RZ ;  /* 0x0000001f07027819 */ /* 0x000fe400000006ff */
[----:B------:R-:W-:Y:S02]  /*268e0*/  ISETP.NE.AND P1, PT, R3, RZ, PT ;  /* 0x000000ff0300720c */ /* 0x000fe40003f25270 */
[----:B------:R-:W0:Y:S02]  /*268f0*/  SYNCS.PHASECHK.TRANS64.TRYWAIT P0, [R4+URZ+0x32440], R2 ;  /* 0x03244002040075a7 */ /* 0x000e24000800017f */
[----:B0-----:R-:W-:Y:S09]  /*26900*/  @!P0 BRA `(.L_x_11444) ;  /* 0x0000003400648947 */ /* 0x001ff20003800000 */
.L_x_11538:
[----:B------:R-:W-:Y:S05]  /*26910*/  BSYNC B2 ;  /* 0x0000000000027941 */ /* 0x000fea0003800000 */
.L_x_11443:
        /* <DEDUP_REMOVED lines=9> */
.L_x_11446:
[----:B------:R-:W-:Y:S05]  /*269b0*/  BSYNC B2 ;  /* 0x0000000000027941 */ /* 0x000fea0003800000 */
.L_x_11445:
        /* <DEDUP_REMOVED lines=11> */
.L_x_11447:
        /* <DEDUP_REMOVED lines=13> */
.L_x_11539:
[----:B------:R-:W-:Y:S05]  /*26b40*/  BSYNC B2 ;  /* 0x0000000000027941 */ /* 0x000fea0003800000 */
.L_x_11448:
        /* <DEDUP_REMOVED lines=11> */
.L_x_11451:
[----:B------:R-:W-:Y:S05]  /*26c00*/  BSYNC B2 ;  /* 0x0000000000027941 */ /* 0x000fea0003800000 */
.L_x_11450:
        /* <DEDUP_REMOVED lines=9> */
.L_x_11452:
        /* <DEDUP_REMOVED lines=15> */
.L_x_11453:
        /* <DEDUP_REMOVED lines=15> */
.L_x_11454:
        /* <DEDUP_REMOVED lines=15> */
.L_x_11455:
        /* <DEDUP_REMOVED lines=10> */
.L_x_11441:
[----:B------:R-:W-:Y:S05]  /*27010*/  BSYNC B1 ;  /* 0x0000000000017941 */ /* 0x000fea0003800000 */
.L_x_11440:
[----:B------:R-:W2:Y:S01]  /*27020*/  LDL R3, [R1+0x47c] ;  /* 0x00047c0001037983 */ /* 0x000ea20000100800 */
[----:B------:R-:W-:Y:S01]  /*27030*/  VIADD R6, R6, 0x1 ;  /* 0x0000000106067836 */ /* 0x000fe20000000000 */
[----:B------:R-:W-:Y:S04]  /*27040*/  BSSY B1, `(.L_x_11456) ;  /* 0x0000097000017945 */ /* 0x000fe80003800000 */
[----:B------:R-:W-:-:S04]  /*27050*/  ISETP.NE.AND P0, PT, R6, 0x2, PT ;  /* 0x000000020600780c */ /* 0x000fc80003f05270 */
[----:B------:R-:W-:Y:S02]  /*27060*/  SEL R2, RZ, 0x1, P0 ;  /* 0x00000001ff027807 */ /* 0x000fe40000000000 */
[----:B------:R-:W-:Y:S01]  /*27070*/  SEL R18, R6, RZ, P0 ;  /* 0x000000ff06127207 */ /* 0x000fe20000000000 */
[----:B------:R-:W-:Y:S01]  /*27080*/  VIADD R6, R0, 0xffffffff ;  /* 0xffffffff00067836 */ /* 0x000fe20000000000 */
[----:B------:R-:W-:-:S05]  /*27090*/  LOP3.LUT R8, R7, R2, RZ, 0x3c, !PT ;  /* 0x0000000207087212 */ /* 0x000fca00078e3cff */
[----:B------:R0:W-:Y:S01]  /*270a0*/  STL [R1+0x474], R8 ;  /* 0x0004740801007387 */ /* 0x0001e20000100800 */
[----:B--2---:R-:W-:-:S13]  /*270b0*/  LOP3.LUT P2, RZ, R3, 0x2, RZ, 0xc0, !PT ;  /* 0x0000000203ff7812 */ /* 0x004fda000784c0ff */
[----:B0-----:R-:W-:Y:S05]  /*270c0*/  @!P2 BRA `(.L_x_11457) ;  /* 0x000000080038a947 */ /* 0x001fea0003800000 */
[----:B------:R-:W-:Y:S01]  /*270d0*/  LOP3.LUT P2, RZ, R3, 0x1, RZ, 0xc0, !PT ;  /* 0x0000000103ff7812 */ /* 0x000fe2000784c0ff */
[----:B------:R-:W-:-:S12]  /*270e0*/  IMAD.MOV.U32 R7, RZ, RZ, R6 ;  /* 0x000000ffff077224 */ /* 0x000fd800078e0006 */
        /* <DEDUP_REMOVED lines=20> */
.L_x_11458:
        /* <DEDUP_REMOVED lines=8> */
.L_x_11540:
[----:B------:R-:W-:Y:S05]  /*272b0*/  BSYNC B2 ;  /* 0x0000000000027941 */ /* 0x000fea0003800000 */
.L_x_11459:
        /* <DEDUP_REMOVED lines=9> */
.L_x_11462:
[----:B------:R-:W-:Y:S05]  /*27350*/  BSYNC B2 ;  /* 0x0000000000027941 */ /* 0x000fea0003800000 */
.L_x_11461:
        /* <DEDUP_REMOVED lines=11> */
.L_x_11463:
        /* <DEDUP_REMOVED lines=13> */
.L_x_11541:
[----:B------:R-:W-:Y:S05]  /*274e0*/  BSYNC B2 ;  /* 0x0000000000027941 */ /* 0x000fea0003800000 */
.L_x_11464:
        /* <DEDUP_REMOVED lines=11> */
.L_x_11467:
[----:B------:R-:W-:Y:S05]  /*275a0*/  BSYNC B2 ;  /* 0x0000000000027941 */ /* 0x000fea0003800000 */
.L_x_11466:
        /* <DEDUP_REMOVED lines=9> */
.L_x_11468:
        /* <DEDUP_REMOVED lines=15> */
.L_x_11469:
        /* <DEDUP_REMOVED lines=15> */
.L_x_11470:
        /* <DEDUP_REMOVED lines=15> */
.L_x_11471:
        /* <DEDUP_REMOVED lines=10> */
.L_x_11457:
[----:B------:R-:W-:Y:S05]  /*279b0*/  BSYNC B1 ;  /* 0x0000000000017941 */ /* 0x000fea0003800000 */
.L_x_11456:
[----:B------:R-:W-:Y:S01]  /*279c0*/  ISETP.GT.AND P0, PT, R6, UR38, PT ;  /* 0x0000002606007c0c */ /* 0x000fe2000bf04270 */
[----:B------:R-:W-:-:S12]  /*279d0*/  VIADD R0, R0, 0xfffffffe ;  /* 0xfffffffe00007836 */ /* 0x000fd80000000000 */
[----:B------:R-:W-:Y:S05]  /*279e0*/  @P0 BRA `(.L_x_11472) ;  /* 0xffffffec00240947 */ /* 0x000fea000383ffff */
.L_x_11439:
[----:B------:R-:W-:Y:S05]  /*279f0*/  BSYNC B0 ;  /* 0x0000000000007941 */ /* 0x000fea0003800000 */
.L_x_11421:
[----:B------:R-:W3:Y:S01]  /*27a00*/  LDL.LU R2, [R1+0x474] ;  /* 0x0004740001027983 */ /* 0x000ee20000300800 */
[----:B0-----:R-:W0:Y:S01]  /*27a10*/  S2R R0, SR_TID.X ;  /* 0x0000000000007919 */ /* 0x001e220000002100 */
[----:B------:R-:W-:-:S05]  /*27a20*/  VIADD R18, R18, 0x1 ;  /* 0x0000000112127836 */ /* 0x000fca0000000000 */
[----:B------:R-:W-:Y:S02]  /*27a30*/  ISETP.NE.AND P0, PT, R18, 0x2, PT ;  /* 0x000000021200780c */ /* 0x000fe40003f05270 */
[----:B0-----:R-:W-:-:S04]  /*27a40*/  LOP3.LUT R0, R0, 0x7f, RZ, 0xc0, !PT ;  /* 0x0000007f00007812 */ /* 0x001fc800078ec0ff */
[----:B------:R-:W-:Y:S02]  /*27a50*/  ISETP.NE.AND P2, PT, R0, RZ, PT ;  /* 0x000000ff0000720c */ /* 0x000fe40003f45270 */
[----:B------:R-:W-:Y:S01]  /*27a60*/  SEL R0, RZ, 0x1, P0 ;  /* 0x00000001ff007807 */ /* 0x000fe20000000000 */
[----:B------:R-:W-:Y:S03]  /*27a70*/  BSSY B0, `(.L_x_11473) ;  /* 0x0000011000007945 */ /* 0x000fe60003800000 */
[----:B---3--:R-:W-:-:S05]  /*27a80*/  LOP3.LUT R2, R2, R0, RZ, 0x3c, !PT ;  /* 0x0000000002027212 */ /* 0x008fca00078e3cff */
[----:B------:R0:W-:Y:S02]  /*27a90*/  STL [R1+0x474], R2 ;  /* 0x0004740201007387 */ /* 0x0001e40000100800 */
[----:B------:R-:W-:Y:S05]  /*27aa0*/  @P2 BRA `(.L_x_11474) ;  /* 0x0000000000342947 */ /* 0x000fea0003800000 */
[----:B-1----:R-:W1:Y:S01]  /*27ab0*/  S2R R5, SR_LANEID ;  /* 0x0000000000057919 */ /* 0x002e620000000000 */
[----:B------:R-:W-:Y:S01]  /*27ac0*/  VOTEU.ANY UR4, UPT, PT ;  /* 0x0000000000047886 */ /* 0x000fe200038e0100 */
[----:B0-----:R-:W0:Y:S01]  /*27ad0*/  LDC.64 R2, c[0x0][0xd80] ;  /* 0x00036000ff027b82 */ /* 0x001e220000000a00 */
[----:B------:R-:W1:Y:S02]  /*27ae0*/  FLO.U32 R0, UR4 ;  /* 0x0000000400007d00 */ /* 0x000e6400080e0000 */
[----:B-1----:R-:W-:-:S06]  /*27af0*/  ISETP.EQ.U32.AND P1, PT, R0, R5, PT ;  /* 0x000000050000720c */ /* 0x002fcc0003f22070 */
[----:B------:R-:W0:Y:S07]  /*27b00*/  POPC R5, UR4 ;  /* 0x0000000400057d09 */ /* 0x000e2e0008000000 */
[----:B0-----:R-:W3:Y:S01]  /*27b10*/  @P1 ATOMG.E.ADD.STRONG.GPU PT, R3, desc[UR48][R2.64], R5 ;  /* 0x00000005020319a8 */ /* 0x001ee200081ee1f0 */
[----:B------:R-:W0:Y:S02]  /*27b20*/  S2R R4, SR_LTMASK ;  /* 0x0000000000047919 */ /* 0x000e240000003900 */
[----:B0-----:R-:W-:-:S04]  /*27b30*/  LOP3.LUT R4, R4, UR4, RZ, 0xc0, !PT ;  /* 0x0000000404047c12 */ /* 0x001fc8000f8ec0ff */
[----:B------:R-:W0:Y:S01]  /*27b40*/  POPC R7, R4 ;  /* 0x0000000400077309 */ /* 0x000e220000000000 */
[----:B---3--:R-:W0:Y:S02]  /*27b50*/  SHFL.IDX PT, R0, R3, R0, 0x1f ;  /* 0x00001f0003007589 */ /* 0x008e2400000e0000 */
[----:B0-----:R-:W-:-:S05]  /*27b60*/  IADD3 R0, R0, UR42, R7 ;  /* 0x0000002a00007c10 */ /* 0x001fca000fffe007 */
[----:B------:R3:W-:Y:S02]  /*27b70*/  STL [R1+0x484], R0 ;  /* 0x0004840001007387 */ /* 0x0007e40000100800 */
.L_x_11474:
[----:B------:R-:W-:Y:S05]  /*27b80*/  BSYNC B0 ;  /* 0x0000000000007941 */ /* 0x000fea0003800000 */
.L_x_11473:
[----:B------:R-:W-:-:S07]  /*27b90*/  SEL R18, R18, RZ, P0 ;  /* 0x000000ff12127207 */ /* 0x000fce0000000000 */
.L_x_11387:
[----:B------:R-:W-:Y:S05]  /*27ba0*/  BSYNC B7 ;  /* 0x0000000000077941 */ /* 0x000fea0003800000 */
.L_x_11385:
[----:B---34-:R-:W3:Y:S04]  /*27bb0*/  LDL R0, [R1+0x47c] ;  /* 0x00047c0001007983 */ /* 0x018ee80000100800 */
[----:B0-----:R0:W5:Y:S01]  /*27bc0*/  LDL R2, [R1+0x484] ;  /* 0x0004840001027983 */ /* 0x0011620000100800 */
[----:B---3--:R-:W-:-:S13]  /*27bd0*/  LOP3.LUT P0, RZ, R0, 0x80, RZ, 0xc0, !PT ;  /* 0x0000008000ff7812 */ /* 0x008fda000780c0ff */
        /* <DEDUP_REMOVED lines=11> */
.L_x_11475:
[----:B------:R-:W-:-:S03]  /*27c90*/  UMOV UR4, 0xffffffff ;  /* 0xffffffff00047882 */ /* 0x000fc60000000000 */
[----:B------:R-:W-:Y:S05]  /*27ca0*/  BRA.DIV UR4, `(.L_x_11477) ;  /* 0x0000002204cc7947 */ /* 0x000fea000b800000 */
[----:B-----5:R0:W3:Y:S02]  /*27cb0*/  SHFL.IDX PT, R14, R2, RZ, 0x1f ;  /* 0x00001fff020e7589 */ /* 0x0200e400000e0000 */
.L_x_11544:
[----:B------:R-:W4:Y:S01]  /*27cc0*/  @!P2 S2R R3, SR_CgaCtaId ;  /* 0x000000000003a919 */ /* 0x000f220000008800 */
[----:B------:R-:W-:Y:S05]  /*27cd0*/  WARPSYNC.ALL ;  /* 0x0000000000007948 */ /* 0x000fea0003800000 */
[----:B------:R-:W-:Y:S01]  /*27ce0*/  BAR.SYNC.DEFER_BLOCKING 0x4, 0x180 ;  /* 0x0106000000007b1d */ /* 0x000fe20000010000 */
[----:B------:R-:W-:-:S05]  /*27cf0*/  @!P2 MOV R0, 0x400 ;  /* 0x000004000000a802 */ /* 0x000fca0000000f00 */
[----:B---3--:R3:W-:Y:S01]  /*27d00*/  STL [R1+0x484], R14 ;  /* 0x0004840e01007387 */ /* 0x0087e20000100800 */
[----:B----4-:R-:W-:-:S05]  /*27d10*/  @!P2 LEA R17, R3, R0, 0x18 ;  /* 0x000000000311a211 */ /* 0x010fca00078ec0ff */
[----:B------:R3:W-:Y:S01]  /*27d20*/  @!P2 STS [R17+0x324d0], R2 ;  /* 0x0324d0021100a388 */ /* 0x0007e20000000800 */
[----:B------:R-:W-:Y:S06]  /*27d30*/  BAR.ARV 0x5, 0x180 ;  /* 0x0146000000007b1d */ /* 0x000fec0000002000 */
.L_x_11476:
[----:B------:R-:W5:Y:S01]  /*27d40*/  LDL R0, [R1+0x484] ;  /* 0x0004840001007983 */ /* 0x000f620000100800 */
[----:B------:R-:W-:Y:S02]  /*27d50*/  ULDC UR4, c[0x0][0xd38] ;  /* 0x00034e0000047ab9 */ /* 0x000fe40000000800 */
[----:B-----5:R-:W-:-:S13]  /*27d60*/  ISETP.GE.AND P0, PT, R0, UR4, PT ;  /* 0x0000000400007c0c */ /* 0x020fda000bf06270 */
[----:B------:R-:W-:Y:S05]  /*27d70*/  @!P0 BRA `(.L_x_11478) ;  /* 0xffffffac00888947 */ /* 0x000fea000383ffff */
.L_x_11376:
[----:B0-----:R-:W5:Y:S01]  /*27d80*/  LDL.LU R0, [R1+0x4a8] ;  /* 0x0004a80001007983 */ /* 0x001f620000300800 */
[----:B------:R-:W-:Y:S01]  /*27d90*/  BSSY B0, `(.L_x_11479) ;  /* 0x000000b000007945 */ /* 0x000fe20003800000 */
[----:B-1----:R-:W0:Y:S01]  /*27da0*/  S2R R5, SR_CgaCtaId ;  /* 0x0000000000057919 */ /* 0x002e220000008800 */
[----:B-----5:R-:W-:-:S05]  /*27db0*/  VIADD R0, R0, 0x1 ;  /* 0x0000000100007836 */ /* 0x020fca0000000000 */
[----:B---34-:R-:W-:-:S04]  /*27dc0*/  LEA.HI R2, R0, R0, RZ, 0x1 ;  /* 0x0000000000027211 */ /* 0x018fc800078f08ff */
[----:B------:R-:W-:-:S05]  /*27dd0*/  LOP3.LUT R3, R2, 0xfffffffe, RZ, 0xc0, !PT ;  /* 0xfffffffe02037812 */ /* 0x000fca00078ec0ff */
[----:B------:R-:W-:Y:S01]  /*27de0*/  IMAD.IADD R3, R0, 0x1, -R3 ;  /* 0x0000000100037824 */ /* 0x000fe200078e0a03 */
[----:B------:R-:W-:-:S04]  /*27df0*/  MOV R0, 0x400 ;  /* 0x0000040000007802 */ /* 0x000fc80000000f00 */
[----:B0-----:R-:W-:Y:S02]  /*27e00*/  LEA R0, R5, R0, 0x18 ;  /* 0x0000000005007211 */ /* 0x001fe400078ec0ff */
[----:B------:R-:W-:-:S04]  /*27e10*/  SHF.L.U32 R3, R3, 0x1f, RZ ;  /* 0x0000001f03037819 */ /* 0x000fc800000006ff */
[----:B------:R-:W0:Y:S02]  /*27e20*/  SYNCS.PHASECHK.TRANS64.TRYWAIT P0, [R0+URZ+0x32420], R3 ;  /* 0x03242003000075a7 */ /* 0x000e24000800017f */
[----:B0-----:R-:W-:Y:S05]  /*27e30*/  @!P0 BRA `(.L_x_11480) ;  /* 0x0000002000908947 */ /* 0x001fea0003800000 */
.L_x_11545:
[----:B------:R-:W-:Y:S05]  /*27e40*/  BSYNC B0 ;  /* 0x0000000000007941 */ /* 0x000fea0003800000 */
.L_x_11479:
[----:B------:R-:W-:-:S03]  /*27e50*/  UMOV UR4, 0xffffffff ;  /* 0xffffffff00047882 */ /* 0x000fc60000000000 */
[----:B------:R-:W-:Y:S05]  /*27e60*/  BRA.DIV UR4, `(.L_x_11481) ;  /* 0x0000002204987947 */ /* 0x000fea000b800000 */
[----:B------:R-:W1:Y:S02]  /*27e70*/  S2R R2, SR_TID.X ;  /* 0x0000000000027919 */ /* 0x000e640000002100 */
[----:B-1----:R-:W-:-:S04]  /*27e80*/  SHF.R.U32.HI R2, RZ, 0x5, R2 ;  /* 0x00000005ff027819 */ /* 0x002fc80000011602 */
[----:B------:R-:W-:-:S05]  /*27e90*/  LOP3.LUT R2, R2, 0x3, RZ, 0xc0, !PT ;  /* 0x0000000302027812 */ /* 0x000fca00078ec0ff */
[----:B------:R1:W3:Y:S02]  /*27ea0*/  SHFL.IDX PT, R14, R2, RZ, 0x1f ;  /* 0x00001fff020e7589 */ /* 0x0002e400000e0000 */
.L_x_11548:
[----:B---3--:R-:W-:Y:S01]  /*27eb0*/  ISETP.NE.AND P0, PT, R14, RZ, PT ;  /* 0x000000ff0e00720c */ /* 0x008fe20003f05270 */
[----:B------:R-:W-:-:S12]  /*27ec0*/  BSSY B0, `(.L_x_11482) ;  /* 0x0000025000007945 */ /* 0x000fd80003800000 */
[----:B------:R-:W-:Y:S05]  /*27ed0*/  @P0 BRA `(.L_x_11483) ;  /* 0x00000000008c0947 */ /* 0x000fea0003800000 */
[----:B------:R-:W-:-:S03]  /*27ee0*/  UMOV UR4, 0xffffffff ;  /* 0xffffffff00047882 */ /* 0x000fc60000000000 */
[----:B------:R-:W-:Y:S05]  /*27ef0*/  BRA.DIV UR4, `(.L_x_11484) ;  /* 0x0000002204a87947 */ /* 0x000fea000b800000 */
[----:B------:R-:W-:-:S13]  /*27f00*/  ELECT P6, URZ, PT ;  /* 0x00000000003f782f */ /* 0x000fda00038c0000 */
.L_x_11551:
[----:B------:R-:W-:Y:S05]  /*27f10*/  @!P6 BRA `(.L_x_11483) ;  /* 0x00000000007ce947 */ /* 0x000fea0003800000 */
[----:B------:R-:W-:-:S06]  /*27f20*/  ULOP3.LUT UR4, UR41, 0x2, URZ, 0xfc, !UPT ;  /* 0x0000000229047892 */ /* 0x000fcc000f8efc3f */
[----:B-1----:R-:W-:-:S05]  /*27f30*/  IMAD.U32 R2, RZ, RZ, UR4 ;  /* 0x00000004ff027e24 */ /* 0x002fca000f8e00ff */
[----:B------:R-:W-:-:S13]  /*27f40*/  ISETP.NE.AND P2, PT, R2, 0x3, PT ;  /* 0x000000030200780c */ /* 0x000fda0003f45270 */
[----:B------:R-:W-:Y:S05]  /*27f50*/  @!P2 BRA `(.L_x_11485) ;  /* 0x000000000004a947 */ /* 0x000fea0003800000 */
[----:B------:R-:W-:Y:S01]  /*27f60*/  BPT.TRAP 0x1 ;  /* 0x000000040000795c */ /* 0x000fe20000300000 */
.L_x_11485:
[----:B------:R-:W3:Y:S01]  /*27f70*/  LDL.LU R7, [R1+0x474] ;  /* 0x0004740001077983 */ /* 0x000ee20000300800 */
[----:B0-----:R-:W-:Y:S02]  /*27f80*/  VIADD R3, R0, 0x32440 ;  /* 0x0003244000037836 */ /* 0x001fe40000000000 */
[C---:B------:R-:W-:Y:S02]  /*27f90*/  VIADD R2, R18.reuse, 0x1 ;  /* 0x0000000112027836 */ /* 0x040fe40000000000 */
[----:B--2---:R-:W-:-:S03]  /*27fa0*/  IMAD R6, R18, 0x8, R3 ;  /* 0x0000000812067824 */ /* 0x004fc600078e0203 */
        /* <DEDUP_REMOVED lines=9> */
.L_x_11552:
[----:B------:R-:W1:Y:S02]  /*28040*/  SYNCS.PHASECHK.TRANS64.TRYWAIT P0, [R3+URZ], R2 ;  /* 0x00000002030075a7 */ /* 0x000e64000800017f */
[----:B-1----:R-:W-:Y:S05]  /*28050*/  @!P0 BRA `(.L_x_11487) ;  /* 0x0000002000848947 */ /* 0x002fea0003800000 */
.L_x_11553:
[----:B------:R-:W-:Y:S05]  /*28060*/  @!P2 BRA `(.L_x_11488) ;  /* 0x000000000004a947 */ /* 0x000fea0003800000 */
[----:B------:R-:W-:Y:S01]  /*28070*/  BPT.TRAP 0x1 ;  /* 0x000000040000795c */ /* 0x000fe20000300000 */
.L_x_11488:
[----:B-1----:R-:W-:-:S04]  /*28080*/  VIADD R3, R0, 0x32460 ;  /* 0x0003246000037836 */ /* 0x002fc80000000000 */
[----:B------:R-:W-:-:S04]  /*28090*/  IMAD R18, R18, 0x8, R3 ;  /* 0x0000000812127824 */ /* 0x000fc800078e0203 */
[----:B------:R-:W1:Y:S02]  /*280a0*/  SYNCS.PHASECHK.TRANS64.TRYWAIT P0, [R18+URZ], R5 ;  /* 0x00000005120075a7 */ /* 0x000e64000800017f */
[----:B-1----:R-:W-:Y:S05]  /*280b0*/  @!P0 BRA `(.L_x_11489) ;  /* 0x0000002000808947 */ /* 0x002fea0003800000 */
.L_x_11554:
[----:B------:R-:W-:-:S07]  /*280c0*/  IMAD R3, R4, 0x8, R3 ;  /* 0x0000000804037824 */ /* 0x000fce00078e0203 */
.L_x_11490:
[----:B--2---:R2:W3:Y:S02]  /*280d0*/  SYNCS.PHASECHK.TRANS64.TRYWAIT P0, [R3+URZ], R2 ;  /* 0x00000002030075a7 */ /* 0x0044e4000800017f */
[----:B---3--:R-:W-:Y:S05]  /*280e0*/  @!P0 NANOSLEEP.SYNCS 0x989680 ;  /* 0x009896800000895d */ /* 0x008fea0003900000 */
[----:B------:R-:W3:Y:S02]  /*280f0*/  @!P0 SYNCS.PHASECHK.TRANS64 P0, [R3+URZ], R2 ;  /* 0x00000002030085a7 */ /* 0x000ee4000800007f */
[----:B---3--:R-:W-:Y:S05]  /*28100*/  @!P0 BRA `(.L_x_11490) ;  /* 0xfffffffc00f08947 */ /* 0x008fea000383ffff */
.L_x_11483:
[----:B------:R-:W-:Y:S05]  /*28110*/  BSYNC B0 ;  /* 0x0000000000007941 */ /* 0x000fea0003800000 */
.L_x_11482:
[----:B------:R-:W-:Y:S05]  /*28120*/  EXIT ;  /* 0x000000000000794d */ /* 0x000fea0003800000 */
.L_x_11264:
[----:B0-----:R-:W-:-:S04]  /*28130*/  IMAD.U32 R9, RZ, RZ, UR44 ;  /* 0x0000002cff097e24 */ /* 0x001fc8000f8e00ff */
[----:B------:R0:W1:Y:S03]  /*28140*/  SYNCS.PHASECHK.TRANS64.TRYWAIT P0, [R9+URZ+0x32400], R0 ;  /* 0x03240000090075a7 */ /* 0x000066000800017f */
[----:B-1----:R-:W-:Y:S05]  /*28150*/  @!P0 NANOSLEEP.SYNCS 0x989680 ;  /* 0x009896800000895d */ /* 0x002fea0003900000 */
[----:B------:R-:W1:Y:S02]  /*28160*/  @!P0 SYNCS.PHASECHK.TRANS64 P0, [R9+URZ+0x32400], R0 ;  /* 0x03240000090085a7 */ /* 0x000e64000800007f */
[----:B-1----:R-:W-:Y:S05]  /*28170*/  @!P0 BRA `(.L_x_11264) ;  /* 0xfffffffc00ec8947 */ /* 0x002fea000383ffff */
[----:B------:R-:W-:Y:S05]  /*28180*/  BRA `(.L_x_11491) ;  /* 0xfffffda400547947 */ /* 0x000fea000383ffff */
.L_x_11271:
[----:B-1----:R1:W2:Y:S02]  /*28190*/  SYNCS.PHASECHK.TRANS64.TRYWAIT P0, [R20+URZ], R21 ;  /* 0x00000015140075a7 */ /* 0x0022a4000800017f */
[----:B--2---:R-:W-:Y:S05]  /*281a0*/  @!P0 NANOSLEEP.SYNCS 0x989680 ;  /* 0x009896800000895d */ /* 0x004fea0003900000 */
[----:B------:R-:W2:Y:S02]  /*281b0*/  @!P0 SYNCS.PHASECHK.TRANS64 P0, [R20+URZ], R21 ;  /* 0x00000015140085a7 */ /* 0x000ea4000800007f */
[----:B--2---:R-:W-:Y:S05]  /*281c0*/  @!P0 BRA `(.L_x_11271) ;  /* 0xfffffffc00f08947 */ /* 0x004fea000383ffff */
[----:B------:R-:W-:Y:S05]  /*281d0*/  BRA `(.L_x_11270) ;  /* 0xfffffda800647947 */ /* 0x000fea000383ffff */
.L_x_11273:
[----:B0-----:R-:W-:-:S04]  /*281e0*/  IMAD.U32 R9, RZ, RZ, UR44 ;  /* 0x0000002cff097e24 */ /* 0x001fc8000f8e00ff */
[----:B------:R0:W1:Y:S03]  /*281f0*/  SYNCS.PHASECHK.TRANS64.TRYWAIT P0, [R9+URZ+0x32410], R8 ;  /* 0x03241008090075a7 */ /* 0x000066000800017f */
[----:B-1----:R-:W-:Y:S05]  /*28200*/  @!P0 NANOSLEEP.SYNCS 0x989680 ;  /* 0x009896800000895d */ /* 0x002fea0003900000 */
[----:B------:R-:W1:Y:S02]  /*28210*/  @!P0 SYNCS.PHASECHK.TRANS64 P0, [R9+URZ+0x32410], R8 ;  /* 0x03241008090085a7 */ /* 0x000e64000800007f */
[----:B-1----:R-:W-:Y:S05]  /*28220*/  @!P0 BRA `(.L_x_11273) ;  /* 0xfffffffc00ec8947 */ /* 0x002fea000383ffff */
[----:B------:R-:W-:Y:S05]  /*28230*/  BRA `(.L_x_11492) ;  /* 0xfffffdac00387947 */ /* 0x000fea000383ffff */
.L_x_11280:
[----:B-1----:R1:W2:Y:S02]  /*28240*/  SYNCS.PHASECHK.TRANS64.TRYWAIT P0, [R8+URZ], R9 ;  /* 0x00000009080075a7 */ /* 0x0022a4000800017f */
[----:B--2---:R-:W-:Y:S05]  /*28250*/  @!P0 NANOSLEEP.SYNCS 0x989680 ;  /* 0x009896800000895d */ /* 0x004fea0003900000 */
[----:B------:R-:W2:Y:S02]  /*28260*/  @!P0 SYNCS.PHASECHK.TRANS64 P0, [R8+URZ], R9 ;  /* 0x00000009080085a7 */ /* 0x000ea4000800007f */
[----:B--2---:R-:W-:Y:S05]  /*28270*/  @!P0 BRA `(.L_x_11280) ;  /* 0xfffffffc00f08947 */ /* 0x004fea000383ffff */
[----:B------:R-:W-:Y:S05]  /*28280*/  BRA `(.L_x_11279) ;  /* 0xfffffdac007c7947 */ /* 0x000fea000383ffff */
.L_x_11315:
[----:B0-----:R0:W1:Y:S02]  /*28290*/  SYNCS.PHASECHK.TRANS64.TRYWAIT P2, [R0+URZ], R3 ;  /* 0x00000003000075a7 */ /* 0x001064000804017f */
[----:B-1----:R-:W-:Y:S05]  /*282a0*/  @!P2 NANOSLEEP.SYNCS 0x989680 ;  /* 0x009896800000a95d */ /* 0x002fea0003900000 */
[----:B------:R-:W1:Y:S02]  /*282b0*/  @!P2 SYNCS.PHASECHK.TRANS64 P2, [R0+URZ], R3 ;  /* 0x000000030000a5a7 */ /* 0x000e64000804007f */
[----:B-1----:R-:W-:Y:S05]  /*282c0*/  @!P2 BRA `(.L_x_11315) ;  /* 0xfffffffc00f0a947 */ /* 0x002fea000383ffff */
[----:B------:R-:W-:Y:S05]  /*282d0*/  BRA `(.L_x_11314) ;  /* 0xfffffe1800dc7947 */ /* 0x000fea000383ffff */
.L_x_11322:
[----:B-1----:R1:W2:Y:S02]  /*282e0*/  SYNCS.PHASECHK.TRANS64.TRYWAIT P2, [R4+URZ], R5 ;  /* 0x00000005040075a7 */ /* 0x0022a4000804017f */
[----:B--2---:R-:W-:Y:S05]  /*282f0*/  @!P2 NANOSLEEP.SYNCS 0x989680 ;  /* 0x009896800000a95d */ /* 0x004fea0003900000 */
[----:B------:R-:W2:Y:S02]  /*28300*/  @!P2 SYNCS.PHASECHK.TRANS64 P2, [R4+URZ], R5 ;  /* 0x000000050400a5a7 */ /* 0x000ea4000804007f */
[----:B--2---:R-:W-:Y:S05]  /*28310*/  @!P2 BRA `(.L_x_11322) ;  /* 0xfffffffc00f0a947 */ /* 0x004fea000383ffff */
[----:B------:R-:W-:Y:S05]  /*28320*/  BRA `(.L_x_11321) ;  /* 0xfffffe2000007947 */ /* 0x000fea000383ffff */
.L_x_11333:
[----:B-1----:R1:W2:Y:S02]  /*28330*/  SYNCS.PHASECHK.TRANS64.TRYWAIT P1, [R0+URZ], R7 ;  /* 0x00000007000075a7 */ /* 0x0022a4000802017f */
[----:B--2---:R-:W-:Y:S05]  /*28340*/  @!P1 NANOSLEEP.SYNCS 0x989680 ;  /* 0x009896800000995d */ /* 0x004fea0003900000 */
[----:B------:R-:W2:Y:S02]  /*28350*/  @!P1 SYNCS.PHASECHK.TRANS64 P1, [R0+URZ], R7 ;  /* 0x00000007000095a7 */ /* 0x000ea4000802007f */
[----:B--2---:R-:W-:Y:S05]  /*28360*/  @!P1 BRA `(.L_x_11333) ;  /* 0xfffffffc00f09947 */ /* 0x004fea000383ffff */
[----:B------:R-:W-:Y:S05]  /*28370*/  BRA `(.L_x_11332) ;  /* 0xfffffeb800287947 */ /* 0x000fea000383ffff */
.L_x_11340:
[----:B-1----:R1:W2:Y:S02]  /*28380*/  SYNCS.PHASECHK.TRANS64.TRYWAIT P1, [R4+URZ], R5 ;  /* 0x00000005040075a7 */ /* 0x0022a4000802017f */
[----:B--2---:R-:W-:Y:S05]  /*28390*/  @!P1 NANOSLEEP.SYNCS 0x989680 ;  /* 0x009896800000995d */ /* 0x004fea0003900000 */
[----:B------:R-:W2:Y:S02]  /*283a0*/  @!P1 SYNCS.PHASECHK.TRANS64 P1, [R4+URZ], R5 ;  /* 0x00000005040095a7 */ /* 0x000ea4000802007f */
[----:B--2---:R-:W-:Y:S05]  /*283b0*/  @!P1 BRA `(.L_x_11340) ;  /* 0xfffffffc00f09947 */ /* 0x004fea000383ffff */
[----:B------:R-:W-:Y:S05]  /*283c0*/  BRA `(.L_x_11339) ;  /* 0xfffffebc004c7947 */ /* 0x000fea000383ffff */
.L_x_11393:
[----:B------:R-:W-:Y:S02]  /*283d0*/  IMAD.MOV.U32 R13, RZ, RZ, R5 ;  /* 0x000000ffff0d7224 */ /* 0x000fe400078e0005 */
[----:B------:R-:W-:Y:S02]  /*283e0*/  IMAD.MOV.U32 R12, RZ, RZ, RZ ;  /* 0x000000ffff0c7224 */ /* 0x000fe400078e00ff */
[----:B------:R-:W-:Y:S02]  /*283f0*/  IMAD.MOV.U32 R11, RZ, RZ, 0x1f ;  /* 0x0000001fff0b7424 */ /* 0x000fe400078e00ff */
[----:B------:R-:W-:-:S07]  /*28400*/  IMAD.MOV.U32 R15, RZ, RZ, -0x1 ;  /* 0xffffffffff0f7424 */ /* 0x000fce00078e00ff */
[----:B0-----:R-:W-:Y:S05]  /*28410*/  WARPSYNC.COLLECTIVE R15, `(.L_x_11493) ;  /* 0x000000000f087348 */ /* 0x001fea0003c00000 */
[----:B------:R1:W2:Y:S02]  /*28420*/  SHFL.IDX P6, R14, R13, R12, R11 ;  /* 0x0000000c0d0e7389 */ /* 0x0002a400000c000b */
[----:B012---:R-:W-:Y:S01]  /*28430*/  ENDCOLLECTIVE ;  /* 0x000000000000791b */ /* 0x007fe20003800000 */
.L_x_11493:
[----:B------:R-:W-:Y:S05]  /*28440*/  BRA `(.L_x_11494) ;  /* 0xffffffb400807947 */ /* 0x000fea000383ffff */
.L_x_11395:
[----:B------:R-:W-:Y:S01]  /*28450*/  BSSY B0, `(.L_x_11495) ;  /* 0x0000006000007945 */ /* 0x000fe20003800000 */
[----:B------:R-:W-:-:S07]  /*28460*/  IMAD.MOV.U32 R15, RZ, RZ, -0x1 ;  /* 0xffffffffff0f7424 */ /* 0x000fce00078e00ff */
[----:B-1-3--:R-:W-:Y:S05]  /*28470*/  WARPSYNC.COLLECTIVE R15, `(.L_x_11496) ;  /* 0x000000000f0c7348 */ /* 0x00afea0003c00000 */
[----:B------:R-:W-:Y:S02]  /*28480*/  ELECT P6, UR62, PT ;  /* 0x00000000003e782f */ /* 0x000fe400038c0000 */
[----:B------:R-:W-:Y:S01]  /*28490*/  MOV R14, UR62 ;  /* 0x0000003e000e7c02 */ /* 0x000fe20008000f00 */
[----:B-1-3--:R-:W-:Y:S10]  /*284a0*/  ENDCOLLECTIVE ;  /* 0x000000000000791b */ /* 0x00aff40003800000 */
.L_x_11496:
[----:B------:R-:W-:Y:S05]  /*284b0*/  BSYNC B0 ;  /* 0x0000000000007941 */ /* 0x000fea0003800000 */
.L_x_11495:
[----:B------:R-:W-:Y:S05]  /*284c0*/  BRA `(.L_x_11497) ;  /* 0xffffffb400887947 */ /* 0x000fea000383ffff */
.L_x_11397:
[----:B0-----:R0:W2:Y:S02]  /*284d0*/  SYNCS.PHASECHK.TRANS64.TRYWAIT P0, [R0+URZ+0x32440], R2 ;  /* 0x03244002000075a7 */ /* 0x0010a4000800017f */
[----:B--2---:R-:W-:Y:S05]  /*284e0*/  @!P0 NANOSLEEP.SYNCS 0x989680 ;  /* 0x009896800000895d */ /* 0x004fea0003900000 */
[----:B------:R-:W2:Y:S02]  /*284f0*/  @!P0 SYNCS.PHASECHK.TRANS64 P0, [R0+URZ+0x32440], R2 ;  /* 0x03244002000085a7 */ /* 0x000ea4000800007f */
[----:B--2---:R-:W-:Y:S05]  /*28500*/  @!P0 BRA `(.L_x_11397) ;  /* 0xfffffffc00f08947 */ /* 0x004fea000383ffff */
[----:B------:R-:W-:Y:S05]  /*28510*/  BRA `(.L_x_11498) ;  /* 0xffffffb400e07947 */ /* 0x000fea000383ffff */
.L_x_11401:
        /* <DEDUP_REMOVED lines=8> */
.L_x_11499:
[----:B------:R0:W-:Y:S01]  /*285a0*/  STL [R1+0x480], R10 ;  /* 0x0004800a01007387 */ /* 0x0001e20000100800 */
[----:B------:R-:W-:Y:S02]  /*285b0*/  IMAD.MOV.U32 R13, RZ, RZ, R0 ;  /* 0x000000ffff0d7224 */ /* 0x000fe400078e0000 */
[----:B------:R-:W-:-:S07]  /*285c0*/  IMAD.MOV.U32 R4, RZ, RZ, R14 ;  /* 0x000000ffff047224 */ /* 0x000fce00078e000e */
[----:B0-----:R-:W-:Y:S05]  /*285d0*/  WARPSYNC.COLLECTIVE R15, `(.L_x_11500) ;  /* 0x000000000f087348 */ /* 0x001fea0003c00000 */
[----:B------:R1:W2:Y:S02]  /*285e0*/  SHFL.IDX P6, R14, R13, R12, R11 ;  /* 0x0000000c0d0e7389 */ /* 0x0002a400000c000b */
[----:B012---:R-:W-:Y:S01]  /*285f0*/  ENDCOLLECTIVE ;  /* 0x000000000000791b */ /* 0x007fe20003800000 */
.L_x_11500:
        /* <DEDUP_REMOVED lines=9> */
.L_x_11501:
        /* <DEDUP_REMOVED lines=10> */
.L_x_11502:
        /* <DEDUP_REMOVED lines=8> */
[----:B------:R0:W-:Y:S01]  /*287b0*/  STL [R1+0x490], R5 ;  /* 0x0004900501007387 */ /* 0x0001e20000100800 */
[----:B------:R-:W-:-:S11]  /*287c0*/  IMAD.MOV.U32 R6, RZ, RZ, R14 ;  /* 0x000000ffff067224 */ /* 0x000fd600078e000e */
[----:B0-----:R-:W-:Y:S05]  /*287d0*/  WARPSYNC.COLLECTIVE R15, `(.L_x_11503) ;  /* 0x000000000f087348 */ /* 0x001fea0003c00000 */
[----:B------:R1:W2:Y:S02]  /*287e0*/  SHFL.IDX P6, R14, R13, R12, R11 ;  /* 0x0000000c0d0e7389 */ /* 0x0002a400000c000b */
[----:B012---:R-:W-:Y:S01]  /*287f0*/  ENDCOLLECTIVE ;  /* 0x000000000000791b */ /* 0x007fe20003800000 */
.L_x_11503:
[----:B------:R-:W-:Y:S01]  /*28800*/  @!P1 LEA R4, P2, R9, R6, 0x1 ;  /* 0x0000000609049211 */ /* 0x000fe200078408ff */
[----:B------:R-:W-:-:S04]  /*28810*/  VIADD R6, R10, 0x20 ;  /* 0x000000200a067836 */ /* 0x000fc80000000000 */
[----:B------:R-:W-:Y:S01]  /*28820*/  @!P1 IMAD.X R5, RZ, RZ, R7, P2 ;  /* 0x000000ffff059224 */ /* 0x000fe200010e0607 */
[----:B------:R0:W-:Y:S01]  /*28830*/  STL [R1+0x494], R6 ;  /* 0x0004940601007387 */ /* 0x0001e20000100800 */
[----:B------:R-:W-:Y:S02]  /*28840*/  IMAD.MOV.U32 R13, RZ, RZ, R0 ;  /* 0x000000ffff0d7224 */ /* 0x000fe400078e0000 */
[----:B------:R-:W-:Y:S01]  /*28850*/  VIADD R7, R10, 0x30 ;  /* 0x000000300a077836 */ /* 0x000fe20000000000 */
[----:B------:R-:W-:Y:S01]  /*28860*/  @!PT LDS RZ, [RZ] ;  /* 0x00000000fffff984 */ /* 0x000fe20000000800 */
[----:B------:R-:W-:Y:S01]  /*28870*/  @!PT LDS RZ, [RZ] ;  /* 0x00000000fffff984 */ /* 0x000fe20000000800 */
[----:B------:R-:W-:Y:S01]  /*28880*/  @!PT LDS RZ, [RZ] ;  /* 0x00000000fffff984 */ /* 0x000fe20000000800 */
[----:B------:R1:W-:Y:S01]  /*28890*/  @!P1 LDGSTS.E.BYPASS.LTC128B.128 [R8+0x18c00], desc[UR48][R4.64], !P0 ;  /* 0x18c0000004089fae */ /* 0x0003e2000c101d70 */
[----:B------:R-:W-:-:S03]  /*288a0*/  ISETP.GE.AND P1, PT, R6, R2, PT ;  /* 0x000000020600720c */ /* 0x000fc60003f26270 */
[----:B------:R0:W-:Y:S01]  /*288b0*/  STL [R1+0x498], R7 ;  /* 0x0004980701007387 */ /* 0x0001e20000100800 */
[----:B-1----:R-:W-:-:S09]  /*288c0*/  IMAD.MOV.U32 R4, RZ, RZ, R14 ;  /* 0x000000ffff047224 */ /* 0x002fd200078e000e */
[----:B0-----:R-:W-:Y:S05]  /*288d0*/  WARPSYNC.COLLECTIVE R15, `(.L_x_11504) ;  /* 0x000000000f087348 */ /* 0x001fea0003c00000 */
[----:B------:R1:W2:Y:S02]  /*288e0*/  SHFL.IDX P6, R14, R13, R12, R11 ;  /* 0x0000000c0d0e7389 */ /* 0x0002a400000c000b */
[----:B012---:R-:W-:Y:S01]  /*288f0*/  ENDCOLLECTIVE ;  /* 0x000000000000791b */ /* 0x007fe20003800000 */
.L_x_11504:
[----:B------:R-:W-:Y:S02]  /*28900*/  IMAD.MOV.U32 R13, RZ, RZ, R3 ;  /* 0x000000ffff0d7224 */ /* 0x000fe400078e0003 */
[----:B------:R-:W-:Y:S02]  /*28910*/  IMAD.MOV.U32 R12, RZ, RZ, 0x3 ;  /* 0x00000003ff0c7424 */ /* 0x000fe400078e00ff */
[----:B------:R-:W-:-:S07]  /*28920*/  IMAD.MOV.U32 R5, RZ, RZ, R14 ;  /* 0x000000ffff057224 */ /* 0x000fce00078e000e */
[----:B------:R-:W-:Y:S05]  /*28930*/  WARPSYNC.COLLECTIVE R15, `(.L_x_11505) ;  /* 0x000000000f087348 */ /* 0x000fea0003c00000 */
[----:B------:R0:W1:Y:S02]  /*28940*/  SHFL.IDX P6, R14, R13, R12, R11 ;  /* 0x0000000c0d0e7389 */ /* 0x00006400000c000b */
[----:B01----:R-:W-:Y:S01]  /*28950*/  ENDCOLLECTIVE ;  /* 0x000000000000791b */ /* 0x003fe20003800000 */
.L_x_11505:
        /* <DEDUP_REMOVED lines=10> */
.L_x_11506:
        /* <DEDUP_REMOVED lines=13> */
.L_x_11507:
        /* <DEDUP_REMOVED lines=10> */
.L_x_11508:
        /* <DEDUP_REMOVED lines=13> */
.L_x_11509:
        /* <DEDUP_REMOVED lines=10> */
.L_x_11510:
        /* <DEDUP_REMOVED lines=13> */
.L_x_11511:
        /* <DEDUP_REMOVED lines=10> */
.L_x_11512:
        /* <DEDUP_REMOVED lines=11> */
.L_x_11513:
        /* <DEDUP_REMOVED lines=10> */
.L_x_11514:
[----:B------:R-:W-:Y:S01]  /*28fa0*/  @!PT LDS RZ, [RZ] ;  /* 0x00000000fffff984 */ /* 0x000fe20000000800 */
[----:B------:R-:W-:Y:S01]  /*28fb0*/  @!PT LDS RZ, [RZ] ;  /* 0x00000000fffff984 */ /* 0x000fe20000000800 */
[----:B------:R-:W-:Y:S01]  /*28fc0*/  @!PT LDS RZ, [RZ] ;  /* 0x00000000fffff984 */ /* 0x000fe20000000800 */
[----:B------:R0:W-:Y:S01]  /*28fd0*/  @!P1 LDGSTS.E.BYPASS.LTC128B.128 [R8+0x1b400], desc[UR48][R4.64], !P0 ;  /* 0x1b40000004089fae */ /* 0x0001e2000c101d70 */
[----:B------:R-:W-:Y:S01]  /*28fe0*/  IMAD.MOV.U32 R0, RZ, RZ, R14 ;  /* 0x000000ffff007224 */ /* 0x000fe200078e000e */
[----:B------:R-:W-:Y:S06]  /*28ff0*/  BRA `(.L_x_11515) ;  /* 0xffffffb800247947 */ /* 0x000fec000383ffff */
.L_x_11405:
        /* <DEDUP_REMOVED lines=8> */
.L_x_11517:
[----:B------:R-:W-:Y:S05]  /*29080*/  BSYNC B0 ;  /* 0x0000000000007941 */ /* 0x000fea0003800000 */
.L_x_11516:
[----:B------:R-:W-:Y:S01]  /*29090*/  IMAD.MOV.U32 R13, RZ, RZ, R5 ;  /* 0x000000ffff0d7224 */ /* 0x000fe200078e0005 */
[----:B------:R0:W5:Y:S01]  /*290a0*/  LDL.LU R10, [R1+0x47c] ;  /* 0x00047c00010a7983 */ /* 0x0001620000300800 */
[----:B------:R-:W-:Y:S02]  /*290b0*/  IMAD.MOV.U32 R12, RZ, RZ, RZ ;  /* 0x000000ffff0c7224 */ /* 0x000fe400078e00ff */
[----:B------:R-:W-:Y:S01]  /*290c0*/  IMAD.MOV.U32 R11, RZ, RZ, 0x181f ;  /* 0x0000181fff0b7424 */ /* 0x000fe200078e00ff */
[----:B------:R0:W5:Y:S01]  /*290d0*/  LDL.LU R7, [R1+0x498] ;  /* 0x0004980001077983 */ /* 0x0001620000300800 */
[----:B------:R-:W-:Y:S02]  /*290e0*/  IMAD.MOV.U32 R15, RZ, RZ, -0x1 ;  /* 0xffffffffff0f7424 */ /* 0x000fe400078e00ff */
[----:B------:R-:W-:Y:S01]  /*290f0*/  IMAD.MOV.U32 R2, RZ, RZ, R14 ;  /* 0x000000ffff027224 */ /* 0x000fe200078e000e */
[----:B------:R0:W5:Y:S06]  /*29100*/  LDL.LU R6, [R1+0x4a4] ;  /* 0x0004a40001067983 */ /* 0x00016c0000300800 */
[----:B0----5:R-:W-:Y:S05]  /*29110*/  WARPSYNC.COLLECTIVE R15, `(.L_x_11518) ;  /* 0x000000000f087348 */ /* 0x021fea0003c00000 */
[----:B------:R1:W2:Y:S02]  /*29120*/  SHFL.IDX P6, R14, R13, R12, R11 ;  /* 0x0000000c0d0e7389 */ /* 0x0002a400000c000b */
[----:B012--5:R-:W-:Y:S01]  /*29130*/  ENDCOLLECTIVE ;  /* 0x000000000000791b */ /* 0x027fe20003800000 */
.L_x_11518:
[----:B------:R-:W-:Y:S01]  /*29140*/  ULDC UR4, c[0x0][0x288] ;  /* 0x0000a20000047ab9 */ /* 0x000fe20000000800 */
[----:B------:R-:W2:Y:S04]  /*29150*/  LDL.LU R13, [R1+0x490] ;  /* 0x00049000010d7983 */ /* 0x000ea80000300800 */
[----:B------:R-:W3:Y:S04]  /*29160*/  LDL.LU R12, [R1+0x494] ;  /* 0x00049400010c7983 */ /* 0x000ee80000300800 */
[----:B------:R-:W4:Y:S01]  /*29170*/  LDL.LU R11, [R1+0x49c] ;  /* 0x00049c00010b7983 */ /* 0x000f220000300800 */
[----:B------:R-:W-:-:S03]  /*29180*/  IMAD.MOV.U32 R3, RZ, RZ, R14 ;  /* 0x000000ffff037224 */ /* 0x000fc600078e000e */
[----:B------:R-:W4:Y:S04]  /*29190*/  LDL.LU R15, [R1+0x4a0] ;  /* 0x0004a000010f7983 */ /* 0x000f280000300800 */
[----:B------:R-:W4:Y:S01]  /*291a0*/  LDL.LU R14, [R1+0x480] ;  /* 0x00048000010e7983 */ /* 0x000f220000300800 */
[----:B------:R-:W-:Y:S01]  /*291b0*/  IMAD R0, R8, UR4, RZ ;  /* 0x0000000408007c24 */ /* 0x000fe2000f8e02ff */
[----:B------:R-:W-:-:S04]  /*291c0*/  LOP3.LUT R10, R10, 0xffffffbf, RZ, 0xc0, !PT ;  /* 0xffffffbf0a0a7812 */ /* 0x000fc800078ec0ff */
[----:B--2---:R-:W-:-:S13]  /*291d0*/  ISETP.GE.AND P6, PT, R13, R0, PT ;  /* 0x000000000d00720c */ /* 0x004fda0003fc6270 */
[----:B------:R-:W-:Y:S02]  /*291e0*/  @P6 LOP3.LUT R10, R10, 0x40, RZ, 0xfc, !PT ;  /* 0x000000400a0a6812 */ /* 0x000fe400078efcff */
[-C--:B------:R-:W-:Y:S02]  /*291f0*/  ISETP.GE.AND P6, PT, R7, R0.reuse, PT ;  /* 0x000000000700720c */ /* 0x080fe40003fc6270 */
[----:B------:R0:W5:Y:S01]  /*29200*/  LDL R7, [R1+0x470] ;  /* 0x0004700001077983 */ /* 0x0001620000100800 */
[----:B---3--:R-:W-:Y:S02]  /*29210*/  ISETP.GE.AND P5, PT, R12, R0, PT ;  /* 0x000000000c00720c */ /* 0x008fe40003fa6270 */
[----:B------:R-:W-:-:S11]  /*29220*/  LOP3.LUT R10, R10, 0xffffffdf, RZ, 0xc0, !PT ;  /* 0xffffffdf0a0a7812 */ /* 0x000fd600078ec0ff */
[----:B------:R-:W-:Y:S02]  /*29230*/  @P5 LOP3.LUT R10, R10, 0x20, RZ, 0xfc, !PT ;  /* 0x000000200a0a5812 */ /* 0x000fe400078efcff */
[----:B----4-:R-:W-:Y:S02]  /*29240*/  ISETP.GE.AND P5, PT, R11, R0, PT ;  /* 0x000000000b00720c */ /* 0x010fe40003fa6270 */
[----:B------:R-:W-:-:S04]  /*29250*/  LOP3.LUT R10, R10, 0xffffffef, RZ, 0xc0, !PT ;  /* 0xffffffef0a0a7812 */ /* 0x000fc800078ec0ff */
[----:B------:R-:W-:-:S04]  /*29260*/  @P6 LOP3.LUT R10, R10, 0x10, RZ, 0xfc, !PT ;  /* 0x000000100a0a6812 */ /* 0x000fc800078efcff */
[----:B------:R-:W-:Y:S02]  /*29270*/  LOP3.LUT R10, R10, 0xfffffff7, RZ, 0xc0, !PT ;  /* 0xfffffff70a0a7812 */ /* 0x000fe400078ec0ff */
[-C--:B------:R-:W-:Y:S02]  /*29280*/  ISETP.GE.AND P6, PT, R15, R0.reuse, PT ;  /* 0x000000000f00720c */ /* 0x080fe40003fc6270 */
[----:B------:R-:W-:Y:S02]  /*29290*/  ISETP.GE.AND P4, PT, R14, R0, PT ;  /* 0x000000000e00720c */ /* 0x000fe40003f86270 */
[----:B------:R-:W-:-:S04]  /*292a0*/  @P5 LOP3.LUT R10, R10, 0x8, RZ, 0xfc, !PT ;  /* 0x000000080a0a5812 */ /* 0x000fc800078efcff */
[----:B------:R-:W-:-:S04]  /*292b0*/  LOP3.LUT R10, R10, 0xffdfffff, RZ, 0xc0, !PT ;  /* 0xffdfffff0a0a7812 */ /* 0x000fc800078ec0ff */
[----:B------:R-:W-:-:S04]  /*292c0*/  LOP3.LUT R10, R10, 0xfffffffb, RZ, 0xc0, !PT ;  /* 0xfffffffb0a0a7812 */ /* 0x000fc800078ec0ff */
[----:B------:R-:W-:Y:S02]  /*292d0*/  @P6 LOP3.LUT R10, R10, 0x4, RZ, 0xfc, !PT ;  /* 0x000000040a0a6812 */ /* 0x000fe400078efcff */
[----:B------:R-:W-:Y:S01]  /*292e0*/  @!P4 LEA R3, P6, R9, R3, 0x1 ;  /* 0x000000030903c211 */ /* 0x000fe200078c08ff */
[----:B------:R-:W-:Y:S02]  /*292f0*/  IMAD.MOV.U32 R13, RZ, RZ, R4 ;  /* 0x000000ffff0d7224 */ /* 0x000fe400078e0004 */
[----:B------:R-:W-:Y:S02]  /*29300*/  IMAD.MOV.U32 R12, RZ, RZ, 0x1 ;  /* 0x00000001ff0c7424 */ /* 0x000fe400078e00ff */
[----:B------:R-:W-:Y:S02]  /*29310*/  IMAD.MOV.U32 R11, RZ, RZ, 0x181f ;  /* 0x0000181fff0b7424 */ /* 0x000fe400078e00ff */
[----:B------:R-:W-:Y:S02]  /*29320*/  IMAD.MOV.U32 R15, RZ, RZ, -0x1 ;  /* 0xffffffffff0f7424 */ /* 0x000fe400078e00ff */
[----:B0-----:R-:W-:-:S07]  /*29330*/  @!P4 IMAD.X R2, RZ, RZ, R2, P6 ;  /* 0x000000ffff02c224 */ /* 0x001fce00030e0602 */
[----:B-----5:R-:W-:Y:S05]  /*29340*/  WARPSYNC.COLLECTIVE R15, `(.L_x_11519) ;  /* 0x000000000f087348 */ /* 0x020fea0003c00000 */
[----:B------:R0:W1:Y:S02]  /*29350*/  SHFL.IDX P6, R14, R13, R12, R11 ;  /* 0x0000000c0d0e7389 */ /* 0x00006400000c000b */
[----:B01---5:R-:W-:Y:S01]  /*29360*/  ENDCOLLECTIVE ;  /* 0x000000000000791b */ /* 0x023fe20003800000 */
.L_x_11519:
[----:B------:R-:W-:Y:S02]  /*29370*/  ISETP.GE.AND P5, PT, R6, R0, PT ;  /* 0x000000000600720c */ /* 0x000fe40003fa6270 */
[----:B------:R-:W-:Y:S01]  /*29380*/  @!P4 LOP3.LUT R3, R3, R2, RZ, 0x3c, !PT ;  /* 0x000000020303c212 */ /* 0x000fe200078e3cff */
[----:B------:R-:W-:-:S03]  /*29390*/  IMAD.MOV.U32 R13, RZ, RZ, R5 ;  /* 0x000000ffff0d7224 */ /* 0x000fc600078e0005 */
[----:B------:R-:W-:Y:S01]  /*293a0*/  @!P4 LOP3.LUT R2, R3, R2, RZ, 0x3c, !PT ;  /* 0x000000020302c212 */ /* 0x000fe200078e3cff */
[----:B------:R-:W-:-:S07]  /*293b0*/  IMAD.MOV.U32 R6, RZ, RZ, R14 ;  /* 0x000000ffff067224 */ /* 0x000fce00078e000e */
[----:B------:R-:W-:Y:S05]  /*293c0*/  WARPSYNC.COLLECTIVE R15, `(.L_x_11520) ;  /* 0x000000000f087348 */ /* 0x000fea0003c00000 */
[----:B------:R0:W1:Y:S02]  /*293d0*/  SHFL.IDX P6, R14, R13, R12, R11 ;  /* 0x0000000c0d0e7389 */ /* 0x00006400000c000b */
[----:B01----:R-:W-:Y:S01]  /*293e0*/  ENDCOLLECTIVE ;  /* 0x000000000000791b */ /* 0x003fe20003800000 */
.L_x_11520:
[----:B------:R-:W-:Y:S02]  /*293f0*/  @!P4 LOP3.LUT R3, R3, R2, RZ, 0x3c, !PT ;  /* 0x000000020303c212 */ /* 0x000fe400078e3cff */
[----:B------:R-:W-:Y:S01]  /*29400*/  @P5 LOP3.LUT R10, R10, 0x200000, RZ, 0xfc, !PT ;  /* 0x002000000a0a5812 */ /* 0x000fe200078efcff */
[----:B------:R-:W-:Y:S02]  /*29410*/  IMAD.MOV.U32 R13, RZ, RZ, R4 ;  /* 0x000000ffff0d7224 */ /* 0x000fe400078e0004 */
[----:B------:R-:W-:Y:S01]  /*29420*/  IMAD.MOV.U32 R12, RZ, RZ, 0x2 ;  /* 0x00000002ff0c7424 */ /* 0x000fe200078e00ff */
[C---:B------:R-:W-:Y:S01]  /*29430*/  LOP3.LUT P5, RZ, R10.reuse, 0x20, RZ, 0xc0, !PT ;  /* 0x000000200aff7812 */ /* 0x040fe200078ac0ff */
        /* <DEDUP_REMOVED lines=8> */
[----:B0-----:R-:W-:-:S12]  /*294c0*/  IMAD.MOV.U32 R2, RZ, RZ, R14 ;  /* 0x000000ffff027224 */ /* 0x001fd800078e000e */
[----:B------:R-:W-:-:S05]  /*294d0*/  @!P4 LEA R2, P6, R9, R2, 0x1 ;  /* 0x000000020902c211 */ /* 0x000fca00078c08ff */
[----:B------:R-:W-:-:S05]  /*294e0*/  @!P4 IMAD.X R3, RZ, RZ, R6, P6 ;  /* 0x000000ffff03c224 */ /* 0x000fca00030e0606 */
[----:B------:R0:W-:Y:S03]  /*294f0*/  @!P4 LDGSTS.E.BYPASS.LTC128B.128 [R7+0x22c00], desc[UR48][R2.64], !P0 ;  /* 0x22c000000207cfae */ /* 0x0001e6000c101d70 */
[----:B0-----:R-:W-:Y:S05]  /*29500*/  WARPSYNC.COLLECTIVE R15, `(.L_x_11521) ;  /* 0x000000000f087348 */ /* 0x001fea0003c00000 */
[----:B------:R1:W2:Y:S02]  /*29510*/  SHFL.IDX P6, R14, R13, R12, R11 ;  /* 0x0000000c0d0e7389 */ /* 0x0002a400000c000b */
[----:B012---:R-:W-:Y:S01]  /*29520*/  ENDCOLLECTIVE ;  /* 0x000000000000791b */ /* 0x007fe20003800000 */
.L_x_11521:
        /* <DEDUP_REMOVED lines=11> */
.L_x_11522:
[----:B------:R-:W-:-:S05]  /*295e0*/  IMAD.MOV.U32 R2, RZ, RZ, R14 ;  /* 0x000000ffff027224 */ /* 0x000fca00078e000e */
[----:B------:R-:W-:Y:S01]  /*295f0*/  @!P5 LEA R2, P6, R9, R2, 0x1 ;  /* 0x000000020902d211 */ /* 0x000fe200078c08ff */
[----:B------:R-:W-:Y:S02]  /*29600*/  IMAD.MOV.U32 R13, RZ, RZ, R4 ;  /* 0x000000ffff0d7224 */ /* 0x000fe400078e0004 */
[----:B------:R-:W-:Y:S02]  /*29610*/  IMAD.MOV.U32 R12, RZ, RZ, 0x3 ;  /* 0x00000003ff0c7424 */ /* 0x000fe400078e00ff */
[----:B------:R-:W-:Y:S01]  /*29620*/  @!P5 IMAD.X R3, RZ, RZ, R6, P6 ;  /* 0x000000ffff03d224 */ /* 0x000fe200030e0606 */
[----:B------:R-:W-:-:S04]  /*29630*/  LOP3.LUT P4, RZ, R10, 0x10, RZ, 0xc0, !PT ;  /* 0x000000100aff7812 */ /* 0x000fc8000788c0ff */
[----:B------:R-:W-:Y:S01]  /*29640*/  @!PT LDS RZ, [RZ] ;  /* 0x00000000fffff984 */ /* 0x000fe20000000800 */
[----:B------:R-:W-:Y:S01]  /*29650*/  @!PT LDS RZ, [RZ] ;  /* 0x00000000fffff984 */ /* 0x000fe20000000800 */
[----:B------:R-:W-:Y:S01]  /*29660*/  @!PT LDS RZ, [RZ] ;  /* 0x00000000fffff984 */ /* 0x000fe20000000800 */
[----:B------:R0:W-:Y:S09]  /*29670*/  @!P5 LDGSTS.E.BYPASS.LTC128B.128 [R7+0x23400], desc[UR48][R2.64], !P0 ;  /* 0x234000000207dfae */ /* 0x0001f2000c101d70 */
[----:B0-----:R-:W-:Y:S05]  /*29680*/  WARPSYNC.COLLECTIVE R15, `(.L_x_11523) ;  /* 0x000000000f087348 */ /* 0x001fea0003c00000 */
[----:B------:R1:W2:Y:S02]  /*29690*/  SHFL.IDX P6, R14, R13, R12, R11 ;  /* 0x0000000c0d0e7389 */ /* 0x0002a400000c000b */
[----:B012---:R-:W-:Y:S01]  /*296a0*/  ENDCOLLECTIVE ;  /* 0x000000000000791b */ /* 0x007fe20003800000 */
.L_x_11523:
        /* <DEDUP_REMOVED lines=11> */
.L_x_11524:
        /* <DEDUP_REMOVED lines=13> */
.L_x_11525:
        /* <DEDUP_REMOVED lines=11> */
.L_x_11526:
[----:B------:R-:W-:-:S05]  /*298e0*/  IMAD.MOV.U32 R2, RZ, RZ, R14 ;  /* 0x000000ffff027224 */ /* 0x000fca00078e000e */
[----:B------:R-:W-:-:S05]  /*298f0*/  @!P5 LEA R2, P6, R9, R2, 0x1 ;  /* 0x000000020902d211 */ /* 0x000fca00078c08ff */
[----:B------:R-:W-:Y:S01]  /*29900*/  @!P5 IMAD.X R3, RZ, RZ, R6, P6 ;  /* 0x000000ffff03d224 */ /* 0x000fe200030e0606 */
[----:B------:R-:W-:Y:S01]  /*29910*/  LOP3.LUT P6, RZ, R10, 0x8, RZ, 0xc0, !PT ;  /* 0x000000080aff7812 */ /* 0x000fe200078cc0ff */
[----:B------:R-:W-:Y:S02]  /*29920*/  IMAD.MOV.U32 R13, RZ, RZ, R4 ;  /* 0x000000ffff0d7224 */ /* 0x000fe400078e0004 */
[----:B------:R-:W-:-:S10]  /*29930*/  IMAD.MOV.U32 R12, RZ, RZ, 0x5 ;  /* 0x00000005ff0c7424 */ /* 0x000fd400078e00ff */
        /* <DEDUP_REMOVED lines=10> */
.L_x_11527:
[----:B------:R-:W-:Y:S02]  /*299e0*/  IMAD.MOV.U32 R13, RZ, RZ, R5 ;  /* 0x000000ffff0d7224 */ /* 0x000fe400078e0005 */
[----:B------:R-:W-:-:S07]  /*299f0*/  IMAD.MOV.U32 R6, RZ, RZ, R14 ;  /* 0x000000ffff067224 */ /* 0x000fce00078e000e */
[----:B------:R-:W-:Y:S05]  /*29a00*/  WARPSYNC.COLLECTIVE R15, `(.L_x_11528) ;  /* 0x000000000f087348 */ /* 0x000fea0003c00000 */
[----:B------:R0:W1:Y:S02]  /*29a10*/  SHFL.IDX P6, R14, R13, R12, R11 ;  /* 0x0000000c0d0e7389 */ /* 0x00006400000c000b */
[----:B01----:R-:W-:Y:S01]  /*29a20*/  ENDCOLLECTIVE ;  /* 0x000000000000791b */ /* 0x003fe20003800000 */
.L_x_11528:
[----:B------:R-:W-:Y:S01]  /*29a30*/  LOP3.LUT P4, RZ, R10, 0x4, RZ, 0xc0, !PT ;  /* 0x000000040aff7812 */ /* 0x000fe2000788c0ff */
[----:B------:R-:W-:-:S12]  /*29a40*/  IMAD.MOV.U32 R2, RZ, RZ, R14 ;  /* 0x000000ffff027224 */ /* 0x000fd800078e000e */
        /* <DEDUP_REMOVED lines=12> */
.L_x_11529:
        /* <DEDUP_REMOVED lines=11> */
.L_x_11530:
[----:B------:R-:W-:-:S05]  /*29bc0*/  IMAD.MOV.U32 R2, RZ, RZ, R14 ;  /* 0x000000ffff027224 */ /* 0x000fca00078e000e */
[----:B------:R-:W-:Y:S01]  /*29bd0*/  @!P5 LEA R2, P6, R9, R2, 0x1 ;  /* 0x000000020902d211 */ /* 0x000fe200078c08ff */
[----:B------:R-:W-:Y:S02]  /*29be0*/  IMAD.MOV.U32 R13, RZ, RZ, R4 ;  /* 0x000000ffff0d7224 */ /* 0x000fe400078e0004 */
[----:B------:R-:W-:Y:S02]  /*29bf0*/  IMAD.MOV.U32 R12, RZ, RZ, 0x7 ;  /* 0x00000007ff0c7424 */ /* 0x000fe400078e00ff */
[----:B------:R-:W-:Y:S01]  /*29c00*/  @!P5 IMAD.X R3, RZ, RZ, R6, P6 ;  /* 0x000000ffff03d224 */ /* 0x000fe200030e0606 */
[----:B------:R0:W-:Y:S04]  /*29c10*/  STL [R1+0x47c], R10 ;  /* 0x00047c0a01007387 */ /* 0x0001e80000100800 */
[----:B------:R-:W-:Y:S01]  /*29c20*/  @!PT LDS RZ, [RZ] ;  /* 0x00000000fffff984 */ /* 0x000fe20000000800 */
[----:B------:R-:W-:Y:S01]  /*29c30*/  @!PT LDS RZ, [RZ] ;  /* 0x00000000fffff984 */ /* 0x000fe20000000800 */
[----:B------:R-:W-:Y:S01]  /*29c40*/  @!PT LDS RZ, [RZ] ;  /* 0x00000000fffff984 */ /* 0x000fe20000000800 */
[----:B------:R0:W-:Y:S03]  /*29c50*/  @!P5 LDGSTS.E.BYPASS.LTC128B.128 [R7+0x25400], desc[UR48][R2.64], !P0 ;  /* 0x254000000207dfae */ /* 0x0001e6000c101d70 */
[----:B0-----:R-:W-:Y:S05]  /*29c60*/  WARPSYNC.COLLECTIVE R15, `(.L_x_11531) ;  /* 0x000000000f087348 */ /* 0x001fea0003c00000 */
[----:B------:R1:W2:Y:S02]  /*29c70*/  SHFL.IDX P6, R14, R13, R12, R11 ;  /* 0x0000000c0d0e7389 */ /* 0x0002a400000c000b */
[----:B012---:R-:W-:Y:S01]  /*29c80*/  ENDCOLLECTIVE ;  /* 0x000000000000791b */ /* 0x007fe20003800000 */
.L_x_11531:
        /* <DEDUP_REMOVED lines=11> */
.L_x_11532:
[----:B------:R-:W-:Y:S01]  /*29d40*/  IMAD.MOV.U32 R2, RZ, RZ, R14 ;  /* 0x000000ffff027224 */ /* 0x000fe200078e000e */
[----:B------:R-:W-:Y:S06]  /*29d50*/  BRA `(.L_x_11533) ;  /* 0xffffffb4009c7947 */ /* 0x000fec000383ffff */
.L_x_11410:
[----:B0-----:R0:W3:Y:S02]  /*29d60*/  SYNCS.PHASECHK.TRANS64.TRYWAIT P0, [R17+URZ+0x32420], R0 ;  /* 0x03242000110075a7 */ /* 0x0010e4000800017f */
[----:B---3--:R-:W-:Y:S05]  /*29d70*/  @!P0 NANOSLEEP.SYNCS 0x989680 ;  /* 0x009896800000895d */ /* 0x008fea0003900000 */
[----:B------:R-:W3:Y:S02]  /*29d80*/  @!P0 SYNCS.PHASECHK.TRANS64 P0, [R17+URZ+0x32420], R0 ;  /* 0x03242000110085a7 */ /* 0x000ee4000800007f */
[----:B---3--:R-:W-:Y:S05]  /*29d90*/  @!P0 BRA `(.L_x_11410) ;  /* 0xfffffffc00f08947 */ /* 0x008fea000383ffff */
[----:B------:R-:W-:Y:S05]  /*29da0*/  BRA `(.L_x_11534) ;  /* 0xffffffb800147947 */ /* 0x000fea000383ffff */
.L_x_11414:
[----:B0-----:R0:W1:Y:S02]  /*29db0*/  SYNCS.PHASECHK.TRANS64.TRYWAIT P0, [R2+URZ+0x32460], R0 ;  /* 0x03246000020075a7 */ /* 0x001064000800017f */
[----:B-1----:R-:W-:Y:S05]  /*29dc0*/  @!P0 NANOSLEEP.SYNCS 0x989680 ;  /* 0x009896800000895d */ /* 0x002fea0003900000 */
[----:B------:R-:W1:Y:S02]  /*29dd0*/  @!P0 SYNCS.PHASECHK.TRANS64 P0, [R2+URZ+0x32460], R0 ;  /* 0x03246000020085a7 */ /* 0x000e64000800007f */
[----:B-1----:R-:W-:Y:S05]  /*29de0*/  @!P0 BRA `(.L_x_11414) ;  /* 0xfffffffc00f08947 */ /* 0x002fea000383ffff */
[----:B------:R-:W-:Y:S05]  /*29df0*/  BRA `(.L_x_11535) ;  /* 0xffffffb800387947 */ /* 0x000fea000383ffff */
.L_x_11427:
[----:B0-----:R0:W1:Y:S02]  /*29e00*/  SYNCS.PHASECHK.TRANS64.TRYWAIT P0, [R3+URZ+0x32440], R2 ;  /* 0x03244002030075a7 */ /* 0x001064000800017f */
[----:B-1----:R-:W-:Y:S05]  /*29e10*/  @!P0 NANOSLEEP.SYNCS 0x989680 ;  /* 0x009896800000895d */ /* 0x002fea0003900000 */
[----:B------:R-:W1:Y:S02]  /*29e20*/  @!P0 SYNCS.PHASECHK.TRANS64 P0, [R3+URZ+0x32440], R2 ;  /* 0x03244002030085a7 */ /* 0x000e64000800007f */
[----:B-1----:R-:W-:Y:S05]  /*29e30*/  @!P0 BRA `(.L_x_11427) ;  /* 0xfffffffc00f08947 */ /* 0x002fea000383ffff */
[----:B------:R-:W-:Y:S05]  /*29e40*/  BRA `(.L_x_11536) ;  /* 0xffffffc0002c7947 */ /* 0x000fea000383ffff */
.L_x_11432:
[----:B-1----:R1:W2:Y:S02]  /*29e50*/  SYNCS.PHASECHK.TRANS64.TRYWAIT P0, [R3+URZ+0x32460], R2 ;  /* 0x03246002030075a7 */ /* 0x0022a4000800017f */
[----:B--2---:R-:W-:Y:S05]  /*29e60*/  @!P0 NANOSLEEP.SYNCS 0x989680 ;  /* 0x009896800000895d */ /* 0x004fea0003900000 */
[----:B------:R-:W2:Y:S02]  /*29e70*/  @!P0 SYNCS.PHASECHK.TRANS64 P0, [R3+URZ+0x32460], R2 ;  /* 0x03246002030085a7 */ /* 0x000ea4000800007f */
[----:B--2---:R-:W-:Y:S05]  /*29e80*/  @!P0 BRA `(.L_x_11432) ;  /* 0xfffffffc00f08947 */ /* 0x004fea000383ffff */
[----:B------:R-:W-:Y:S05]  /*29e90*/  BRA `(.L_x_11537) ;  /* 0xffffffc000a47947 */ /* 0x000fea000383ffff */
.L_x_11444:
[----:B0-----:R0:W1:Y:S02]  /*29ea0*/  SYNCS.PHASECHK.TRANS64.TRYWAIT P0, [R4+URZ+0x32440], R2 ;  /* 0x03244002040075a7 */ /* 0x001064000800017f */
[----:B-1----:R-:W-:Y:S05]  /*29eb0*/  @!P0 NANOSLEEP.SYNCS 0x989680 ;  /* 0x009896800000895d */ /* 0x002fea0003900000 */
[----:B------:R-:W1:Y:S02]  /*29ec0*/  @!P0 SYNCS.PHASECHK.TRANS64 P0, [R4+URZ+0x32440], R2 ;  /* 0x03244002040085a7 */ /* 0x000e64000800007f */
[----:B-1----:R-:W-:Y:S05]  /*29ed0*/  @!P0 BRA `(.L_x_11444) ;  /* 0xfffffffc00f08947 */ /* 0x002fea000383ffff */
[----:B------:R-:W-:Y:S05]  /*29ee0*/  BRA `(.L_x_11538) ;  /* 0xffffffc800887947 */ /* 0x000fea000383ffff */
.L_x_11449:
[----:B-1----:R1:W2:Y:S02]  /*29ef0*/  SYNCS.PHASECHK.TRANS64.TRYWAIT P0, [R4+URZ+0x32460], R2 ;  /* 0x03246002040075a7 */ /* 0x0022a4000800017f */
[----:B--2---:R-:W-:Y:S05]  /*29f00*/  @!P0 NANOSLEEP.SYNCS 0x989680 ;  /* 0x009896800000895d */ /* 0x004fea0003900000 */
[----:B------:R-:W2:Y:S02]  /*29f10*/  @!P0 SYNCS.PHASECHK.TRANS64 P0, [R4+URZ+0x32460], R2 ;  /* 0x03246002040085a7 */ /* 0x000ea4000800007f */
[----:B--2---:R-:W-:Y:S05]  /*29f20*/  @!P0 BRA `(.L_x_11449) ;  /* 0xfffffffc00f08947 */ /* 0x004fea000383ffff */
[----:B------:R-:W-:Y:S05]  /*29f30*/  BRA `(.L_x_11539) ;  /* 0xffffffcc00007947 */ /* 0x000fea000383ffff */
.L_x_11460:
[----:B0-----:R0:W1:Y:S02]  /*29f40*/  SYNCS.PHASECHK.TRANS64.TRYWAIT P0, [R4+URZ+0x32440], R2 ;  /* 0x03244002040075a7 */ /* 0x001064000800017f */
[----:B-1----:R-:W-:Y:S05]  /*29f50*/  @!P0 NANOSLEEP.SYNCS 0x989680 ;  /* 0x009896800000895d */ /* 0x002fea0003900000 */
[----:B------:R-:W1:Y:S02]  /*29f60*/  @!P0 SYNCS.PHASECHK.TRANS64 P0, [R4+URZ+0x32440], R2 ;  /* 0x03244002040085a7 */ /* 0x000e64000800007f */
[----:B-1----:R-:W-:Y:S05]  /*29f70*/  @!P0 BRA `(.L_x_11460) ;  /* 0xfffffffc00f08947 */ /* 0x002fea000383ffff */
[----:B------:R-:W-:Y:S05]  /*29f80*/  BRA `(.L_x_11540) ;  /* 0xffffffd000c87947 */ /* 0x000fea000383ffff */
.L_x_11465:
[----:B-1----:R1:W2:Y:S02]  /*29f90*/  SYNCS.PHASECHK.TRANS64.TRYWAIT P0, [R4+URZ+0x32460], R2 ;  /* 0x03246002040075a7 */ /* 0x0022a4000800017f */
[----:B--2---:R-:W-:Y:S05]  /*29fa0*/  @!P0 NANOSLEEP.SYNCS 0x989680 ;  /* 0x009896800000895d */ /* 0x004fea0003900000 */
[----:B------:R-:W2:Y:S02]  /*29fb0*/  @!P0 SYNCS.PHASECHK.TRANS64 P0, [R4+URZ+0x32460], R2 ;  /* 0x03246002040085a7 */ /* 0x000ea4000800007f */
[----:B--2---:R-:W-:Y:S05]  /*29fc0*/  @!P0 BRA `(.L_x_11465) ;  /* 0xfffffffc00f08947 */ /* 0x004fea000383ffff */
[----:B------:R-:W-:Y:S05]  /*29fd0*/  BRA `(.L_x_11541) ;  /* 0xffffffd400407947 */ /* 0x000fea000383ffff */
.L_x_11477:
        /* <DEDUP_REMOVED lines=8> */
.L_x_11543:
[----:B------:R-:W-:Y:S05]  /*2a060*/  BSYNC B0 ;  /* 0x0000000000007941 */ /* 0x000fea0003800000 */
.L_x_11542:
[----:B------:R-:W-:Y:S05]  /*2a070*/  BRA `(.L_x_11544) ;  /* 0xffffffdc00107947 */ /* 0x000fea000383ffff */
.L_x_11480:
[----:B0-----:R0:W1:Y:S02]  /*2a080*/  SYNCS.PHASECHK.TRANS64.TRYWAIT P0, [R0+URZ+0x32420], R3 ;  /* 0x03242003000075a7 */ /* 0x001064000800017f */
[----:B-1----:R-:W-:Y:S05]  /*2a090*/  @!P0 NANOSLEEP.SYNCS 0x989680 ;  /* 0x009896800000895d */ /* 0x002fea0003900000 */
[----:B------:R-:W1:Y:S02]  /*2a0a0*/  @!P0 SYNCS.PHASECHK.TRANS64 P0, [R0+URZ+0x32420], R3 ;  /* 0x03242003000085a7 */ /* 0x000e64000800007f */
[----:B-1----:R-:W-:Y:S05]  /*2a0b0*/  @!P0 BRA `(.L_x_11480) ;  /* 0xfffffffc00f08947 */ /* 0x002fea000383ffff */
[----:B------:R-:W-:Y:S05]  /*2a0c0*/  BRA `(.L_x_11545) ;  /* 0xffffffdc005c7947 */ /* 0x000fea000383ffff */
.L_x_11481:
        /* <DEDUP_REMOVED lines=11> */
.L_x_11547:
[----:B------:R-:W-:Y:S05]  /*2a180*/  BSYNC B0 ;  /* 0x0000000000007941 */ /* 0x000fea0003800000 */
.L_x_11546:
[----:B------:R-:W-:Y:S05]  /*2a190*/  BRA `(.L_x_11548) ;  /* 0xffffffdc00447947 */ /* 0x000fea000383ffff */
.L_x_11484:
[----:B------:R-:W-:Y:S01]  /*2a1a0*/  BSSY B1, `(.L_x_11549) ;  /* 0x0000006000017945 */ /* 0x000fe20003800000 */
[----:B------:R-:W-:-:S07]  /*2a1b0*/  IMAD.MOV.U32 R15, RZ, RZ, -0x1 ;  /* 0xffffffffff0f7424 */ /* 0x000fce00078e00ff */
[----:B012---:R-:W-:Y:S05]  /*2a1c0*/  WARPSYNC.COLLECTIVE R15, `(.L_x_11550) ;  /* 0x000000000f0c7348 */ /* 0x007fea0003c00000 */
[----:B------:R-:W-:Y:S02]  /*2a1d0*/  ELECT P6, UR62, PT ;  /* 0x00000000003e782f */ /* 0x000fe400038c0000 */
[----:B------:R-:W-:Y:S01]  /*2a1e0*/  MOV R14, UR62 ;  /* 0x0000003e000e7c02 */ /* 0x000fe20008000f00 */
[----:B012---:R-:W-:Y:S10]  /*2a1f0*/  ENDCOLLECTIVE ;  /* 0x000000000000791b */ /* 0x007ff40003800000 */
.L_x_11550:
[----:B------:R-:W-:Y:S05]  /*2a200*/  BSYNC B1 ;  /* 0x0000000000017941 */ /* 0x000fea0003800000 */
.L_x_11549:
[----:B------:R-:W-:Y:S05]  /*2a210*/  BRA `(.L_x_11551) ;  /* 0xffffffdc003c7947 */ /* 0x000fea000383ffff */
.L_x_11486:
[----:B0-----:R0:W1:Y:S02]  /*2a220*/  SYNCS.PHASECHK.TRANS64.TRYWAIT P0, [R6+URZ], R5 ;  /* 0x00000005060075a7 */ /* 0x001064000800017f */
[----:B-1----:R-:W-:Y:S05]  /*2a230*/  @!P0 NANOSLEEP.SYNCS 0x989680 ;  /* 0x009896800000895d */ /* 0x002fea0003900000 */
[----:B------:R-:W1:Y:S02]  /*2a240*/  @!P0 SYNCS.PHASECHK.TRANS64 P0, [R6+URZ], R5 ;  /* 0x00000005060085a7 */ /* 0x000e64000800007f */
[----:B-1----:R-:W-:Y:S05]  /*2a250*/  @!P0 BRA `(.L_x_11486) ;  /* 0xfffffffc00f08947 */ /* 0x002fea000383ffff */
[----:B------:R-:W-:Y:S05]  /*2a260*/  BRA `(.L_x_11552) ;  /* 0xffffffdc00747947 */ /* 0x000fea000383ffff */
.L_x_11487:
[----:B-1----:R1:W2:Y:S02]  /*2a270*/  SYNCS.PHASECHK.TRANS64.TRYWAIT P0, [R3+URZ], R2 ;  /* 0x00000002030075a7 */ /* 0x0022a4000800017f */
[----:B--2---:R-:W-:Y:S05]  /*2a280*/  @!P0 NANOSLEEP.SYNCS 0x989680 ;  /* 0x009896800000895d */ /* 0x004fea0003900000 */
[----:B------:R-:W2:Y:S02]  /*2a290*/  @!P0 SYNCS.PHASECHK.TRANS64 P0, [R3+URZ], R2 ;  /* 0x00000002030085a7 */ /* 0x000ea4000800007f */
[----:B--2---:R-:W-:Y:S05]  /*2a2a0*/  @!P0 BRA `(.L_x_11487) ;  /* 0xfffffffc00f08947 */ /* 0x004fea000383ffff */
[----:B------:R-:W-:Y:S05]  /*2a2b0*/  BRA `(.L_x_11553) ;  /* 0xffffffdc00687947 */ /* 0x000fea000383ffff */
.L_x_11489:
[----:B-1----:R1:W2:Y:S02]  /*2a2c0*/  SYNCS.PHASECHK.TRANS64.TRYWAIT P0, [R18+URZ], R5 ;  /* 0x00000005120075a7 */ /* 0x0022a4000800017f */
[----:B--2---:R-:W-:Y:S05]  /*2a2d0*/  @!P0 NANOSLEEP.SYNCS 0x989680 ;  /* 0x009896800000895d */ /* 0x004fea0003900000 */
[----:B------:R-:W2:Y:S02]  /*2a2e0*/  @!P0 SYNCS.PHASECHK.TRANS64 P0, [R18+URZ], R5 ;  /* 0x00000005120085a7 */ /* 0x000ea4000800007f */
[----:B--2---:R-:W-:Y:S05]  /*2a2f0*/  @!P0 BRA `(.L_x_11489) ;  /* 0xfffffffc00f08947 */ /* 0x004fea000383ffff */
[----:B------:R-:W-:Y:S05]  /*2a300*/  BRA `(.L_x_11554) ;  /* 0xffffffdc006c7947 */ /* 0x000fea000383ffff */
        .type           $_ZN7cutlass13device_kernelIN5flash11enable_sm90INS1_16FlashAttnFwdSm90INS1_25CollectiveMainloopFwdSm90ILi2EN4cute5tupleIJNS5_1CILi1EEES8_S8_EEENS6_IJNS7_ILi128EEENS7_ILi96EEENS7_ILi64EEEEEELi256ENS_6half_tEfNS_4arch4Sm90ELb0ELb1ELb1ELb0ELb0ELb0ELb1ELb1ELb0ELb1ELb0ELb0EEENS1_21CollectiveEpilogueFwdINS6_IJSA_NS7_ILi256EEESB_EEES9_SE_SG_Li256ELb0ELb1ELb0ELb0EEENS1_30DynamicPersistentTileSchedulerILi256ELi128ELb0ELb1ELb1EEEEEEEEEvNT_6ParamsE$_ZZN5flash25CollectiveMainloopFwdSm90ILi2EN4cute5tupleIJNS1_1CILi1EEES4_S4_EEENS2_IJNS3_ILi128EEENS3_ILi96EEENS3_ILi64EEEEEELi256EN7cutlass6half_tEfNSA_4arch4Sm90ELb0ELb1ELb1ELb0ELb0ELb0ELb1ELb1ELb0ELb1ELb0ELb0EE3mmaINS_16FlashAttnFwdSm90ISE_NS_21CollectiveEpilogueFwdINS2_IJS6_NS3_ILi256EEES7_EEES5_SB_SD_Li256ELb0ELb1ELb0ELb0EEENS_30DynamicPersistentTileSchedulerILi256ELi128ELb0ELb1ELb1EEEE13SharedStorageENS1_6TensorINS1_11ArrayEngineIfLm128EEENS1_6LayoutINS2_IJNS2_IJNS3_ILi2EEEST_NS3_ILi32EEEEEES4_S4_EEENS2_IJNS2_IJS4_ST_NS3_ILi4EEEEEENS3_ILi0EEESZ_EEEEEEENS_7SoftmaxILi2ELi0EEEEEbRKNSE_6ParamsENSA_25PipelineTmaAsyncNoClusterILi2ENSA_16PipelineTmaAsyncILi2EEEEES1B_RNSA_13PipelineStateILj2EEERT0_RT1_iRiRKNS_16SeqlenInfoQKNewKILb0ELb0EEENS2_IJiiiiEEERT_ENKUliT_T0_T1_E_clIZSF_ISO_S12_S14_EbS17_S1B_S1B_S1E_S1G_S1I_iS1J_S1N_S1O_S1Q_EUlRS1R_iE1_NS3_ILb0EEENS3_ILb1EEEEEDaiS1R_S1S_S1T_,@function
        .size           $_ZN7cutlass13device_kernelIN5flash11enable_sm90INS1_16FlashAttnFwdSm90INS1_25CollectiveMainloopFwdSm90ILi2EN4cute5tupleIJNS5_1CILi1EEES8_S8_EEENS6_IJNS7_ILi128EEENS7_ILi96EEENS7_ILi64EEEEEELi256ENS_6half_tEfNS_4arch4Sm90ELb0ELb1ELb1ELb0ELb0ELb0ELb1ELb1ELb0ELb1ELb0ELb0EEENS1_21CollectiveEpilogueFwdINS6_IJSA_NS7_ILi256EEESB_EEES9_SE_SG_Li256ELb0ELb1ELb0ELb0EEENS1_30DynamicPersistentTileSchedulerILi256ELi128ELb0ELb1ELb1EEEEEEEEEvNT_6ParamsE$_ZZN5flash25CollectiveMainloopFwdSm90ILi2EN4cute5tupleIJNS1_1CILi1EEES4_S4_EEENS2_IJNS3_ILi128EEENS3_ILi96EEENS3_ILi64EEEEEELi256EN7cutlass6half_tEfNSA_4arch4Sm90ELb0ELb1ELb1ELb0ELb0ELb0ELb1ELb1ELb0ELb1ELb0ELb0EE3mmaINS_16FlashAttnFwdSm90ISE_NS_21CollectiveEpilogueFwdINS2_IJS6_NS3_ILi256EEES7_EEES5_SB_SD_Li256ELb0ELb1ELb0ELb0EEENS_30DynamicPersistentTileSchedulerILi256ELi128ELb0ELb1ELb1EEEE13SharedStorageENS1_6TensorINS1_11ArrayEngineIfLm128EEENS1_6LayoutINS2_IJNS2_IJNS3_ILi2EEEST_NS3_ILi32EEEEEES4_S4_EEENS2_IJNS2_IJS4_ST_NS3_ILi4EEEEEENS3_ILi0EEESZ_EEEEEEENS_7SoftmaxILi2ELi0EEEEEbRKNSE_6ParamsENSA_25PipelineTmaAsyncNoClusterILi2ENSA_16PipelineTmaAsyncILi2EEEEES1B_RNSA_13PipelineStateILj2EEERT0_RT1_iRiRKNS_16SeqlenInfoQKNewKILb0ELb0EEENS2_IJiiiiEEERT_ENKUliT_T0_T1_E_clIZSF_ISO_S12_S14_EbS17_S1B_S1B_S1E_S1G_S1I_iS1J_S1N_S1O_S1Q_EUlRS1R_iE1_NS3_ILb0EEENS3_ILb1EEEEEDaiS1R_S1S_S1T_,(.L_x_15312 - $_ZN7cutlass13device_kernelIN5flash11enable_sm90INS1_16FlashAttnFwdSm90INS1_25CollectiveMainloopFwdSm90ILi2EN4cute5tupleIJNS5_1CILi1EEES8_S8_EEENS6_IJNS7_ILi128EEENS7_ILi96EEENS7_ILi64EEEEEELi256ENS_6half_tEfNS_4arch4Sm90ELb0ELb1ELb1ELb0ELb0ELb0ELb1ELb1ELb0ELb1ELb0ELb0EEENS1_21CollectiveEpilogueFwdINS6_IJSA_NS7_ILi256EEESB_EEES9_SE_SG_Li256ELb0ELb1ELb0ELb0EEENS1_30DynamicPersistentTileSchedulerILi256ELi128ELb0ELb1ELb1EEEEEEEEEvNT_6ParamsE$_ZZN5flash25CollectiveMainloopFwdSm90ILi2EN4cute5tupleIJNS1_1CILi1EEES4_S4_EEENS2_IJNS3_ILi128EEENS3_ILi96EEENS3_ILi64EEEEEELi256EN7cutlass6half_tEfNSA_4arch4Sm90ELb0ELb1ELb1ELb0ELb0ELb0ELb1ELb1ELb0ELb1ELb0ELb0EE3mmaINS_16FlashAttnFwdSm90ISE_NS_21CollectiveEpilogueFwdINS2_IJS6_NS3_ILi256EEES7_EEES5_SB_SD_Li256ELb0ELb1ELb0ELb0EEENS_30DynamicPersistentTileSchedulerILi256ELi128ELb0ELb1ELb1EEEE13SharedStorageENS1_6TensorINS1_11ArrayEngineIfLm128EEENS1_6LayoutINS2_IJNS2_IJNS3_ILi2EEEST_NS3_ILi32EEEEEES4_S4_EEENS2_IJNS2_IJS4_ST_NS3_ILi4EEEEEENS3_ILi0EEESZ_EEEEEEENS_7SoftmaxILi2ELi0EEEEEbRKNSE_6ParamsENSA_25PipelineTmaAsyncNoClusterILi2ENSA_16PipelineTmaAsyncILi2EEEEES1B_RNSA_13PipelineStateILj2EEERT0_RT1_iRiRKNS_16SeqlenInfoQKNewKILb0ELb0EEENS2_IJiiiiEEERT_ENKUliT_T0_T1_E_clIZSF_ISO_S12_S14_EbS17_S1B_S1B_S1E_S1G_S1I_iS1J_S1N_S1O_S1Q_EUlRS1R_iE1_NS3_ILb0EEENS3_ILb1EEEEEDaiS1R_S1S_S1T_)
$_ZN7cutlass13device_kernelIN5flash11enable_sm90INS1_16FlashAttnFwdSm90INS1_25CollectiveMainloopFwdSm90ILi2EN4cute5tupleIJNS5_1CILi1EEES8_S8_EEENS6_IJNS7_ILi128EEENS7_ILi96EEENS7_ILi64EEEEEELi256ENS_6half_tEfNS_4arch4Sm90ELb0ELb1ELb1ELb0ELb0ELb0ELb1ELb1ELb0ELb1ELb0ELb0EEENS1_21CollectiveEpilogueFwdINS6_IJSA_NS7_ILi256EEESB_EEES9_SE_SG_Li256ELb0ELb1ELb0ELb0EEENS1_30DynamicPersistentTileSchedulerILi256ELi128ELb0ELb1ELb1EEEEEEEEEvNT_6ParamsE$_ZZN5flash25CollectiveMainloopFwdSm90ILi2EN4cute5tupleIJNS1_1CILi1EEES4_S4_EEENS2_IJNS3_ILi128EEENS3_ILi96EEENS3_ILi64EEEEEELi256EN7cutlass6half_tEfNSA_4arch4Sm90ELb0ELb1ELb1ELb0ELb0ELb0ELb1ELb1ELb0ELb1ELb0ELb0EE3mmaINS_16FlashAttnFwdSm90ISE_NS_21CollectiveEpilogueFwdINS2_IJS6_NS3_ILi256EEES7_EEES5_SB_SD_Li256ELb0ELb1ELb0ELb0EEENS_30DynamicPersistentTileSchedulerILi256ELi128ELb0ELb1ELb1EEEE13SharedStorageENS1_6TensorINS1_11ArrayEngineIfLm128EEENS1_6LayoutINS2_IJNS2_IJNS3_ILi2EEEST_NS3_ILi32EEEEEES4_S4_EEENS2_IJNS2_IJS4_ST_NS3_ILi4EEEEEENS3_ILi0EEESZ_EEEEEEENS_7SoftmaxILi2ELi0EEEEEbRKNSE_6ParamsENSA_25PipelineTmaAsyncNoClusterILi2ENSA_16PipelineTmaAsyncILi2EEEEES1B_RNSA_13PipelineStateILj2EEERT0_RT1_iRiRKNS_16SeqlenInfoQKNewKILb0ELb0EEENS2_IJiiiiEEERT_ENKUliT_T0_T1_E_clIZSF_ISO_S12_S14_EbS17_S1B_S1B_S1E_S1G_S1I_iS1J_S1N_S1O_S1Q_EUlRS1R_iE1_NS3_ILb0EEENS3_ILb1EEEEEDaiS1R_S1S_S1T_:
        /* <DEDUP_REMOVED lines=9> */
[----:B------:R-:W-:Y:S01]  /*2a3a0*/  R2UR UR5, R5 ;  /* 0x00000000050572ca */ /* 0x000fe200000e0000 */
[----:B--2---:R-:W-:-:S12]  /*2a3b0*/  VIADD R11, R6, 0x1 ;  /* 0x00000001060b7836 */ /* 0x004fd80000000000 */
[----:B------:R-:W2:Y:S01]  /*2a3c0*/  LD.E R6, desc[UR4][R2.64+0x8] ;  /* 0x0000080402067980 */ /* 0x000ea2000c101900 */
[----:B------:R-:W-:-:S13]  /*2a3d0*/  ISETP.NE.AND P1, PT, R11, 0x2, PT ;  /* 0x000000020b00780c */ /* 0x000fda0003f25270 */
[----:B------:R-:W-:Y:S02]  /*2a3e0*/  @!P1 R2UR UR6, R4 ;  /* 0x00000000040692ca */ /* 0x000fe400000e0000 */
[----:B------:R-:W-:-:S13]  /*2a3f0*/  @!P1 R2UR UR7, R5 ;  /* 0x00000000050792ca */ /* 0x000fda00000e0000 */
[----:B------:R-:W3:Y:S01]  /*2a400*/  @!P1 LD.E R7, desc[UR6][R2.64+0x4] ;  /* 0x0000040602079980 */ /* 0x000ee2000c101900 */
        /* <DEDUP_REMOVED lines=8> */
[----:B------:R0:W-:Y:S08]  /*2a490*/  ST.E desc[UR4][R2.64], R11 ;  /* 0x0000000b02007985 */ /* 0x0001f0000c101904 */
[----:B------:R1:W-:Y:S01]  /*2a4a0*/  @!P1 ST.E desc[UR8][R2.64], RZ ;  /* 0x000000ff02009985 */ /* 0x0003e2000c101908 */
[----:B--2---:R-:W-:-:S05]  /*2a4b0*/  VIADD R13, R6, 0x1 ;  /* 0x00000001060d7836 */ /* 0x004fca0000000000 */
[----:B------:R1:W-:Y:S01]  /*2a4c0*/  ST.E desc[UR6][R2.64+0x8], R13 ;  /* 0x0000080d02007985 */ /* 0x0003e2000c101906 */
[----:B---3--:R-:W-:-:S05]  /*2a4d0*/  @!P1 LOP3.LUT R15, R7, 0x1, RZ, 0x3c, !PT ;  /* 0x00000001070f9812 */ /* 0x008fca00078e3cff */
        /* <DEDUP_REMOVED lines=12> */
[----:B0-----:R1:W5:Y:S01]  /*2a5a0*/  LD.E R11, desc[UR6][R6.64+0x4] ;  /* 0x00000406060b7980 */ /* 0x001362000c101900 */
[----:B--2---:R-:W-:-:S04]  /*2a5b0*/  LOP3.LUT R14, R14, 0x1, RZ, 0xfc, !PT ;  /* 0x000000010e0e7812 */ /* 0x004fc800078efcff */
[----:B------:R-:W-:-:S13]  /*2a5c0*/  ISETP.NE.AND P1, PT, R14, 0x3, PT ;  /* 0x000000030e00780c */ /* 0x000fda0003f25270 */
[----:B-1----:R-:W-:Y:S05]  /*2a5d0*/  @!P1 BRA `(.L_x_11556) ;  /* 0x0000000000049947 */ /* 0x002fea0003800000 */
[----:B------:R-:W-:Y:S01]  /*2a5e0*/  BPT.TRAP 0x1 ;  /* 0x000000040000795c */ /* 0x000fe20000300000 */
.L_x_11556:
[----:B------:R-:W-:Y:S05]  /*2a5f0*/  BSYNC B3 ;  /* 0x0000000000037941 */ /* 0x000fea0003800000 */
.L_x_11555:
        /* <DEDUP_REMOVED lines=17> */
.L_x_11558:
[----:B------:R-:W-:Y:S05]  /*2a710*/  BSYNC B3 ;  /* 0x0000000000037941 */ /* 0x000fea0003800000 */
.L_x_11557:
        /* <DEDUP_REMOVED lines=10> */
.L_x_11560:
[----:B------:R-:W-:Y:S05]  /*2a7c0*/  BSYNC B3 ;  /* 0x0000000000037941 */ /* 0x000fea0003800000 */
.L_x_11559:
[----:B------:R-:W2:Y:S04]  /*2a7d0*/  LDL.64 R8, [R0] ;  /* 0x0000000000087983 */ /* 0x000ea80000100a00 */
[----:B------:R-:W3:Y:S01]  /*2a7e0*/  LDL.64 R6, [R0+0x28] ;  /* 0x0000280000067983 */ /* 0x000ee20000100a00 */
[C---:B------:R-:W-:Y:S02]  /*2a7f0*/  R2UR UR6, R4.reuse ;  /* 0x00000000040672ca */ /* 0x040fe400000e0000 */
[C---:B------:R-:W-:Y:S01]  /*2a800*/  R2UR UR7, R5.reuse ;  /* 0x00000000050772ca */ /* 0x040fe200000e0000 */
[----:B0----5:R-:W4:Y:S01]  /*2a810*/  LDL.64 R2, [R0+0x20] ;  /* 0x0000200000027983 */ /* 0x021f220000100a00 */
        /* <DEDUP_REMOVED lines=24> */
[----:B------:R-:W-:Y:S03]  /*2a9a0*/  HGMMA.64x96x16.F32 R24, gdesc[UR4], RZ, !UPT, gsb0 ;  /* 0x01600000041879f0 */ /* 0x000fe6000c0008ff */
        /* <DEDUP_REMOVED lines=14> */
[----:B------:R-:W-:Y:S03]  /*2aa90*/  HGMMA.64x96x16.F32 R24, gdesc[UR4], R24, gsb0 ;  /* 0x01600000041879f0 */ /* 0x000fe60008000818 */
        /* <DEDUP_REMOVED lines=47> */
.L_x_11563:
[----:B------:R-:W-:Y:S05]  /*2ad90*/  BSYNC B3 ;  /* 0x0000000000037941 */ /* 0x000fea0003800000 */
.L_x_11562:
        /* <DEDUP_REMOVED lines=17> */
.L_x_11565:
[----:B------:R-:W-:Y:S05]  /*2aeb0*/  BSYNC B3 ;  /* 0x0000000000037941 */ /* 0x000fea0003800000 */
.L_x_11564:
        /* <DEDUP_REMOVED lines=10> */
.L_x_11567:
[----:B------:R-:W-:Y:S05]  /*2af60*/  BSYNC B3 ;  /* 0x0000000000037941 */ /* 0x000fea0003800000 */
.L_x_11566:
[----:B------:R-:W2:Y:S04]  /*2af70*/  LDL.64 R14, [R0] ;  /* 0x00000000000e7983 */ /* 0x000ea80000100a00 */
[----:B------:R-:W3:Y:S04]  /*2af80*/  LDL.64 R12, [R0+0x58] ;  /* 0x00005800000c7983 */ /* 0x000ee80000100a00 */
[----:B------:R-:W4:Y:S04]  /*2af90*/  LDL.64 R2, [R0+0x48] ;  /* 0x0000480000027983 */ /* 0x000f280000100a00 */
[----:B0----5:R-:W4:Y:S01]  /*2afa0*/  LDL.64 R8, [R0+0x50] ;  /* 0x0000500000087983 */ /* 0x021f220000100a00 */
[----:B------:R-:W-:-:S02]  /*2afb0*/  R2UR UR6, R4 ;  /* 0x00000000040672ca */ /* 0x000fc400000e0000 */
[C---:B------:R-:W-:Y:S01]  /*2afc0*/  R2UR UR7, R5.reuse ;  /* 0x00000000050772ca */ /* 0x040fe200000e0000 */
[----:B------:R-:W4:Y:S01]  /*2afd0*/  LDL R21, [R1+0x470] ;  /* 0x0004700001157983 */ /* 0x000f220000100800 */
[C---:B------:R-:W-:Y:S02]  /*2afe0*/  R2UR UR4, R4.reuse ;  /* 0x00000000040472ca */ /* 0x040fe400000e0000 */
[----:B------:R-:W-:Y:S01]  /*2aff0*/  R2UR UR5, R5 ;  /* 0x00000000050572ca */ /* 0x000fe200000e0000 */
[----:B------:R-:W4:Y:S04]  /*2b000*/  LDL R20, [R1+0x474] ;  /* 0x0004740001147983 */ /* 0x000f280000100800 */
[----:B------:R-:W4:Y:S04]  /*2b010*/  LDL.LU R72, [R1+0x47c] ;  /* 0x00047c0001487983 */ /* 0x000f280000300800 */
[----:B--2---:R-:W2:Y:S04]  /*2b020*/  LD.E R15, desc[UR6][R14.64] ;  /* 0x000000060e0f7980 */ /* 0x004ea8000c101900 */
[----:B---3--:R-:W2:Y:S01]  /*2b030*/  LD.E.64 R6, desc[UR4][R12.64] ;  /* 0x000000040c067980 */ /* 0x008ea2000c101b00 */
[----:B------:R-:W-:Y:S05]  /*2b040*/  WARPSYNC.ALL ;  /* 0x0000000000007948 */ /* 0x000fea0003800000 */
[----:B------:R-:W-:-:S02]  /*2b050*/  R2UR UR6, R4 ;  /* 0x00000000040672ca */ /* 0x000fc400000e0000 */
[C---:B------:R-:W-:Y:S02]  /*2b060*/  R2UR UR7, R5.reuse ;  /* 0x00000000050772ca */ /* 0x040fe400000e0000 */
[----:B------:R-:W-:Y:S02]  /*2b070*/  R2UR UR4, R4 ;  /* 0x00000000040472ca */ /* 0x000fe400000e0000 */
[----:B------:R-:W-:-:S09]  /*2b080*/  R2UR UR5, R5 ;  /* 0x00000000050572ca */ /* 0x000fd200000e0000 */
[----:B----4-:R-:W3:Y:S04]  /*2b090*/  LD.E R11, desc[UR6][R2.64] ;  /* 0x00000006020b7980 */ /* 0x010ee8000c101900 */
[----:B------:R-:W4:Y:S01]  /*2b0a0*/  LD.E.64 R18, desc[UR4][R8.64] ;  /* 0x0000000408127980 */ /* 0x000f22000c101b00 */
        /* <DEDUP_REMOVED lines=12> */
[----:B------:R-:W-:Y:S03]  /*2b170*/  HGMMA.64x96x16.F32 R24, gdesc[UR4], R24, UP0, gsb0 ;  /* 0x01600000041879f0 */ /* 0x000fe6000b800818 */
[----:B------:R-:W-:Y:S02]  /*2b180*/  WARPGROUP.DEPBAR.LE gsb0, 0x0 ;  /* 0x00008000000079c5 */ /* 0x000fe40000010000 */
[----:B------:R-:W-:Y:S04]  /*2b190*/  ST.E desc[UR8][R2.64], R195 ;  /* 0x000000c302007985 */ /* 0x000fe8000c101908 */
[----:B------:R-:W2:Y:S01]  /*2b1a0*/  LD.E.64 R12, desc[UR10][R8.64] ;  /* 0x0000000a080c7980 */ /* 0x000ea2000c101b00 */
[----:B------:R-:W-:-:S02]  /*2b1b0*/  VIADD R14, R6, 0x2 ;  /* 0x00000002060e7836 */ /* 0x000fc40000000000 */
[----:B------:R-:W-:-:S03]  /*2b1c0*/  IMAD.MOV.U32 R15, RZ, RZ, R7 ;  /* 0x000000ffff0f7224 */ /* 0x000fc600078e0007 */
[----:B------:R-:W-:Y:S02]  /*2b1d0*/  R2UR UR6, R14 ;  /* 0x000000000e0672ca */ /* 0x000fe400000e0000 */
[----:B------:R-:W-:Y:S01]  /*2b1e0*/  R2UR UR7, R15 ;  /* 0x000000000f0772ca */ /* 0x000fe200000e0000 */
[----:B------:R-:W-:Y:S01]  /*2b1f0*/  WARPGROUP.ARRIVE ;  /* 0x00000000000079c5 */ /* 0x000fe20000000000 */
[C---:B------:R-:W-:Y:S02]  /*2b200*/  R2UR UR8, R4.reuse ;  /* 0x00000000040872ca */ /* 0x040fe400000e0000 */
        /* <DEDUP_REMOVED lines=222> */
[----:B------:R-:W-:-:S06]  /*2bff0*/  WARPGROUP.ARRIVE ;  /* 0x00000000000079c5 */ /* 0x000fcc0000000000 */
[----:B------:R-:W0:Y:S01]  /*2c000*/  S2R R203, SR_TID.X ;  /* 0x0000000000cb7919 */ /* 0x000e220000002100 */
[----:B------:R-:W-:Y:S02]  /*2c010*/  R2UR UR8, R4 ;  /* 0x00000000040872ca */ /* 0x000fe400000e0000 */
[----:B------:R-:W-:Y:S02]  /*2c020*/  R2UR UR9, R5 ;  /* 0x00000000050972ca */ /* 0x000fe400000e0000 */
[----:B0-----:R-:W-:Y:S01]  /*2c030*/  LOP3.LUT P2, RZ, R203, 0x7f, RZ, 0xc0, !PT ;  /* 0x0000007fcbff7812 */ /* 0x001fe2000784c0ff */
[----:B--2---:R-:W-:Y:S02]  /*2c040*/  VIADD R6, R8, 0xc06 ;  /* 0x00000c0608067836 */ /* 0x004fe40000000000 */
[----:B------:R-:W-:-:S03]  /*2c050*/  IMAD.MOV.U32 R7, RZ, RZ, R9 ;  /* 0x000000ffff077224 */ /* 0x000fc600078e0009 */
[----:B------:R-:W-:Y:S02]  /*2c060*/  R2UR UR4, R6 ;  /* 0x00000000060472ca */ /* 0x000fe400000e0000 */
[----:B------:R-:W-:-:S13]  /*2c070*/  R2UR UR5, R7 ;  /* 0x00000000070572ca */ /* 0x000fda00000e0000 */
[----:B------:R-:W-:Y:S03]  /*2c080*/  HGMMA.64x96x16.F32 R24, gdesc[UR4], R24, gsb0 ;  /* 0x01600000041879f0 */ /* 0x000fe60008000818 */
[----:B------:R-:W-:Y:S02]  /*2c090*/  WARPGROUP.DEPBAR.LE gsb0, 0x0 ;  /* 0x00008000000079c5 */ /* 0x000fe40000010000 */
[----:B------:R0:W-:Y:S04]  /*2c0a0*/  ST.E desc[UR8][R2.64], R195 ;  /* 0x000000c302007985 */ /* 0x0001e8000c101908 */
[----:B------:R-:W2:Y:S04]  /*2c0b0*/  @!P2 LDL.64 R6, [R0+0x18] ;  /* 0x000018000006a983 */ /* 0x000ea80000100a00 */
[----:B------:R-:W3:Y:S01]  /*2c0c0*/  @!P2 LDL.64 R8, [R0] ;  /* 0x000000000008a983 */ /* 0x000ee20000100a00 */
[----:B------:R-:W-:-:S02]  /*2c0d0*/  @!P2 R2UR UR4, R4 ;  /* 0x000000000404a2ca */ /* 0x000fc400000e0000 */
[C---:B------:R-:W-:Y:S02]  /*2c0e0*/  @!P2 R2UR UR5, R5.reuse ;  /* 0x000000000505a2ca */ /* 0x040fe400000e0000 */
[----:B------:R-:W-:Y:S02]  /*2c0f0*/  SHF.R.U32.HI R11, RZ, 0x7, R203 ;  /* 0x00000007ff0b7819 */ /* 0x000fe400000116cb */
[----:B------:R-:W-:Y:S02]  /*2c100*/  @!P2 R2UR UR6, R4 ;  /* 0x000000000406a2ca */ /* 0x000fe400000e0000 */
[----:B------:R-:W-:Y:S02]  /*2c110*/  @!P2 R2UR UR7, R5 ;  /* 0x000000000507a2ca */ /* 0x000fe400000e0000 */
[----:B------:R-:W-:-:S05]  /*2c120*/  IADD3 R11, -R11, 0xb, RZ ;  /* 0x0000000b0b0b7810 */ /* 0x000fca0007ffe1ff */
[----:B------:R1:W-:Y:S06]  /*2c130*/  BAR.ARV R11, 0x100 ;  /* 0x0004000b0000751d */ /* 0x0003ec0000002000 */
[----:B--2---:R-:W2:Y:S04]  /*2c140*/  @!P2 LD.E.64 R6, desc[UR4][R6.64+0x30] ;  /* 0x000030040606a980 */ /* 0x004ea8000c101b00 */
[----:B---3--:R-:W0:Y:S01]  /*2c150*/  @!P2 LD.E R8, desc[UR6][R8.64] ;  /* 0x000000060808a980 */ /* 0x008e22000c101900 */
[----:B--2---:R-:W-:-:S05]  /*2c160*/  @!P2 MOV R13, R6 ;  /* 0x00000006000da202 */ /* 0x004fca0000000f00 */
[----:B0-----:R-:W-:-:S05]  /*2c170*/  @!P2 IMAD R2, R8, 0x8, R13 ;  /* 0x000000080802a824 */ /* 0x001fca00078e020d */
[----:B------:R-:W-:-:S04]  /*2c180*/  @!P2 PRMT R2, RZ, 0x654, R2 ;  /* 0x00000654ff02a816 */ /* 0x000fc80000000002 */
[----:B------:R0:W-:Y:S02]  /*2c190*/  @!P2 SYNCS.ARRIVE.TRANS64.RED.A1T0 RZ, [R2+URZ], RZ ;  /* 0x000000ff02ffa9a7 */ /* 0x0001e4000810043f */
[----:B0-----:R-:W2:Y:S01]  /*2c1a0*/  LDL.64 R2, [R0+0x68] ;  /* 0x0000680000027983 */ /* 0x001ea20000100a00 */
[----:B------:R-:W-:Y:S02]  /*2c1b0*/  R2UR UR4, R4 ;  /* 0x00000000040472ca */ /* 0x000fe400000e0000 */
[----:B------:R-:W-:-:S13]  /*2c1c0*/  R2UR UR5, R5 ;  /* 0x00000000050572ca */ /* 0x000fda00000e0000 */
[----:B--2---:R-:W2:Y:S01]  /*2c1d0*/  LD.E.64 R2, desc[UR4][R2.64] ;  /* 0x0000000402027980 */ /* 0x004ea2000c101b00 */
[----:B------:R-:W-:Y:S02]  /*2c1e0*/  R2UR UR4, R4 ;  /* 0x00000000040472ca */ /* 0x000fe400000e0000 */
[----:B------:R-:W-:-:S13]  /*2c1f0*/  R2UR UR5, R5 ;  /* 0x00000000050572ca */ /* 0x000fda00000e0000 */
[----:B-1----:R-:W3:Y:S01]  /*2c200*/  LD.E R11, desc[UR4][R22.64+0x24] ;  /* 0x00002404160b7980 */ /* 0x002ee2000c101900 */
[C---:B------:R-:W-:Y:S02]  /*2c210*/  R2UR UR4, R4.reuse ;  /* 0x00000000040472ca */ /* 0x040fe400000e0000 */
[C---:B------:R-:W-:Y:S02]  /*2c220*/  R2UR UR5, R5.reuse ;  /* 0x00000000050572ca */ /* 0x040fe400000e0000 */
[C---:B------:R-:W-:Y:S02]  /*2c230*/  R2UR UR14, R4.reuse ;  /* 0x00000000040e72ca */ /* 0x040fe400000e0000 */
[C---:B------:R-:W-:Y:S02]  /*2c240*/  R2UR UR15, R5.reuse ;  /* 0x00000000050f72ca */ /* 0x040fe400000e0000 */
[----:B------:R-:W-:Y:S02]  /*2c250*/  R2UR UR10, R4 ;  /* 0x00000000040a72ca */ /* 0x000fe400000e0000 */
[----:B------:R-:W-:-:S02]  /*2c260*/  R2UR UR11, R5 ;  /* 0x00000000050b72ca */ /* 0x000fc400000e0000 */
[----:B------:R-:W-:Y:S02]  /*2c270*/  R2UR UR8, R4 ;  /* 0x00000000040872ca */ /* 0x000fe400000e0000 */
[----:B------:R-:W-:Y:S02]  /*2c280*/  R2UR UR9, R5 ;  /* 0x00000000050972ca */ /* 0x000fe400000e0000 */
[----:B------:R-:W-:-:S03]  /*2c290*/  LOP3.LUT R72, R72, 0xfff7ffff, RZ, 0xc0, !PT ;  /* 0xfff7ffff48487812 */ /* 0x000fc600078ec0ff */
[----:B------:R-:W4:Y:S01]  /*2c2a0*/  LD.E R7, desc[UR14][R22.64+0x18] ;  /* 0x0000180e16077980 */ /* 0x000f22000c101900 */
[----:B------:R-:W-:Y:S02]  /*2c2b0*/  R2UR UR12, R4 ;  /* 0x00000000040c72ca */ /* 0x000fe400000e0000 */
[----:B------:R-:W-:Y:S01]  /*2c2c0*/  R2UR UR13, R5 ;  /* 0x00000000050d72ca */ /* 0x000fe200000e0000 */
[----:B------:R-:W4:Y:S01]  /*2c2d0*/  LD.E R74, desc[UR10][R22.64+0xc] ;  /* 0x00000c0a164a7980 */ /* 0x000f22000c101900 */
[----:B------:R-:W-:-:S05]  /*2c2e0*/  @P2 LOP3.LUT R72, R72, 0x80000, RZ, 0xfc, !PT ;  /* 0x0008000048482812 */ /* 0x000fca00078efcff */
[----:B------:R0:W-:Y:S06]  /*2c2f0*/  STL [R1+0x47c], R72 ;  /* 0x00047c4801007387 */ /* 0x0001ec0000100800 */
[----:B------:R-:W4:Y:S04]  /*2c300*/  LD.E R73, desc[UR12][R22.64+0x14] ;  /* 0x0000140c16497980 */ /* 0x000f28000c101900 */
[----:B0-----:R-:W4:Y:S04]  /*2c310*/  LD.E R72, desc[UR8][R22.64+0x10] ;  /* 0x0000100816487980 */ /* 0x001f28000c101900 */
[----:B--2---:R0:W2:Y:S01]  /*2c320*/  LD.E R75, desc[UR4][R2.64] ;  /* 0x00000004024b7980 */ /* 0x0040a2000c101900 */
[----:B------:R-:W-:-:S02]  /*2c330*/  R2UR UR4, R4 ;  /* 0x00000000040472ca */ /* 0x000fc400000e0000 */
[----:B------:R-:W-:-:S13]  /*2c340*/  R2UR UR5, R5 ;  /* 0x00000000050572ca */ /* 0x000fda00000e0000 */
[----:B------:R-:W2:Y:S01]  /*2c350*/  LD.E R76, desc[UR4][R22.64] ;  /* 0x00000004164c7980 */ /* 0x000ea2000c101900 */
[----:B------:R-:W-:Y:S02]  /*2c360*/  R2UR UR4, R4 ;  /* 0x00000000040472ca */ /* 0x000fe400000e0000 */
[----:B------:R-:W-:Y:S02]  /*2c370*/  R2UR UR5, R5 ;  /* 0x00000000050572ca */ /* 0x000fe400000e0000 */
[----:B---3--:R-:W-:Y:S01]  /*2c380*/  ISETP.NE.AND P1, PT, R11, 0x1, PT ;  /* 0x000000010b00780c */ /* 0x008fe20003f25270 */
[----:B0-----:R-:W-:Y:S02]  /*2c390*/  IMAD.MOV.U32 R2, RZ, RZ, R20 ;  /* 0x000000ffff027224 */ /* 0x001fe400078e0014 */
[----:B------:R-:W-:-:S08]  /*2c3a0*/  IMAD.MOV.U32 R3, RZ, RZ, R21 ;  /* 0x000000ffff037224 */ /* 0x000fd000078e0015 */
[----:B------:R0:W3:Y:S02]  /*2c3b0*/  LD.E R78, desc[UR4][R2.64] ;  /* 0x00000004024e7980 */ /* 0x0000e4000c101900 */
[C---:B------:R-:W-:Y:S02]  /*2c3c0*/  @P1 R2UR UR4, R4.reuse ;  /* 0x00000000040412ca */ /* 0x040fe400000e0000 */
[C---:B------:R-:W-:Y:S02]  /*2c3d0*/  @P1 R2UR UR5, R5.reuse ;  /* 0x00000000050512ca */ /* 0x040fe400000e0000 */
[----:B------:R-:W-:Y:S02]  /*2c3e0*/  @P1 R2UR UR6, R4 ;  /* 0x00000000040612ca */ /* 0x000fe400000e0000 */
[----:B------:R-:W-:-:S09]  /*2c3f0*/  @P1 R2UR UR7, R5 ;  /* 0x00000000050712ca */ /* 0x000fd200000e0000 */
[----:B------:R-:W3:Y:S04]  /*2c400*/  @P1 LD.E R80, desc[UR4][R22.64+0x28] ;  /* 0x0000280416501980 */ /* 0x000ee8000c101900 */
[----:B------:R-:W3:Y:S01]  /*2c410*/  @P1 LD.E R77, desc[UR6][R22.64+0x2c] ;  /* 0x00002c06164d1980 */ /* 0x000ee2000c101900 */
[C---:B------:R-:W-:Y:S02]  /*2c420*/  R2UR UR4, R4.reuse ;  /* 0x00000000040472ca */ /* 0x040fe400000e0000 */
[C---:B------:R-:W-:Y:S02]  /*2c430*/  R2UR UR5, R5.reuse ;  /* 0x00000000050572ca */ /* 0x040fe400000e0000 */
[----:B------:R-:W-:Y:S02]  /*2c440*/  R2UR UR6, R4 ;  /* 0x00000000040672ca */ /* 0x000fe400000e0000 */
[----:B------:R-:W-:-:S09]  /*2c450*/  R2UR UR7, R5 ;  /* 0x00000000050772ca */ /* 0x000fd200000e0000 */
[----:B------:R-:W3:Y:S04]  /*2c460*/  LD.E R3, desc[UR4][R22.64+0x8] ;  /* 0x0000080416037980 */ /* 0x000ee8000c101900 */
[----:B------:R-:W3:Y:S01]  /*2c470*/  LD.E R6, desc[UR6][R22.64+0x4] ;  /* 0x0000040616067980 */ /* 0x000ee2000c101900 */
[----:B----4-:R-:W-:Y:S02]  /*2c480*/  ISETP.GE.AND P2, PT, R7, 0x1, PT ;  /* 0x000000010700780c */ /* 0x010fe40003f46270 */
[----:B------:R-:W-:Y:S01]  /*2c490*/  LOP3.LUT R74, RZ, R74, RZ, 0x33, !PT ;  /* 0x0000004aff4a7212 */ /* 0x000fe200078e33ff */
[----:B------:R-:W-:Y:S01]  /*2c4a0*/  BSSY B3, `(.L_x_11569) ;  /* 0x00000ad000037945 */ /* 0x000fe20003800000 */
[----:B------:R-:W-:Y:S02]  /*2c4b0*/  IMAD R73, R10, -0x60, R73 ;  /* 0xffffffa00a497824 */ /* 0x000fe400078e0249 */
[-C--:B--2---:R-:W-:Y:S01]  /*2c4c0*/  FMUL.FTZ R19, R48, R75.reuse ;  /* 0x0000004b30137220 */ /* 0x084fe20000410000 */
[-C--:B------:R-:W-:Y:S01]  /*2c4d0*/  FMUL.FTZ R21, R28, R75.reuse ;  /* 0x0000004b1c157220 */ /* 0x080fe20000410000 */
[-C--:B------:R-:W-:Y:S01]  /*2c4e0*/  FMUL.FTZ R9, R27, R75.reuse ;  /* 0x0000004b1b097220 */ /* 0x080fe20000410000 */
[-C--:B------:R-:W-:Y:S01]  /*2c4f0*/  FMUL.FTZ R28, R42, R75.reuse ;  /* 0x0000004b2a1c7220 */ /* 0x080fe20000410000 */
[-C--:B------:R-:W-:Y:S01]  /*2c500*/  FMUL.FTZ R27, R49, R75.reuse ;  /* 0x0000004b311b7220 */ /* 0x080fe20000410000 */
[----:B------:R1:W2:Y:S01]  /*2c510*/  MUFU.TANH R42, R19 ;  /* 0x00000013002a7308 */ /* 0x0002a20000002400 */
[-C--:B------:R-:W-:Y:S01]  /*2c520*/  FMUL.FTZ R8, R24, R75.reuse ;  /* 0x0000004b18087220 */ /* 0x080fe20000410000 */
[-C--:B------:R-:W-:Y:S01]  /*2c530*/  FMUL.FTZ R24, R29, R75.reuse ;  /* 0x0000004b1d187220 */ /* 0x080fe20000410000 */
[-C--:B------:R-:W-:Y:S01]  /*2c540*/  FMUL.FTZ R44, R44, R75.reuse ;  /* 0x0000004b2c2c7220 */ /* 0x080fe20000410000 */
[-C--:B------:R-:W-:Y:S01]  /*2c550*/  FMUL.FTZ R12, R31, R75.reuse ;  /* 0x0000004b1f0c7220 */ /* 0x080fe20000410000 */
[-C--:B------:R-:W-:Y:S01]  /*2c560*/  FMUL.FTZ R29, R43, R75.reuse ;  /* 0x0000004b2b1d7220 */ /* 0x080fe20000410000 */
[-C--:B------:R-:W-:Y:S01]  /*2c570*/  FMUL.FTZ R31, R52, R75.reuse ;  /* 0x0000004b341f7220 */ /* 0x080fe20000410000 */
[-C--:B------:R-:W-:Y:S01]  /*2c580*/  FMUL.FTZ R15, R38, R75.reuse ;  /* 0x0000004b260f7220 */ /* 0x080fe20000410000 */
[----:B------:R4:W0:Y:S01]  /*2c590*/  MUFU.TANH R43, R27 ;  /* 0x0000001b002b7308 */ /* 0x0008220000002400 */
[----:B-1----:R-:W-:Y:S01]  /*2c5a0*/  SHF.R.S32.HI R19, RZ, 0x1f, R76 ;  /* 0x0000001fff137819 */ /* 0x002fe2000001144c */
[----:B------:R-:W-:-:S03]  /*2c5b0*/  FMUL.FTZ R38, R40, R75 ;  /* 0x0000004b28267220 */ /* 0x000fc60000410000 */
[----:B----4-:R-:W-:-:S03]  /*2c5c0*/  LEA.HI R27, R19, R76, RZ, 0x7 ;  /* 0x0000004c131b7211 */ /* 0x010fc600078f38ff */
[----:B------:R-:W1:Y:S01]  /*2c5d0*/  MUFU.TANH R40, R44 ;  /* 0x0000002c00287308 */ /* 0x000e620000002400 */
[-C--:B------:R-:W-:Y:S01]  /*2c5e0*/  FMUL.FTZ R20, R25, R75.reuse ;  /* 0x0000004b19147220 */ /* 0x080fe20000410000 */
[----:B------:R-:W-:-:S06]  /*2c5f0*/  FMUL.FTZ R25, R32, R75 ;  /* 0x0000004b20197220 */ /* 0x000fcc0000410000 */
[----:B------:R4:W1:Y:S01]  /*2c600*/  MUFU.TANH R44, R31 ;  /* 0x0000001f002c7308 */ /* 0x0008620000002400 */
[-C--:B------:R-:W-:Y:S01]  /*2c610*/  FMUL.FTZ R32, R53, R75.reuse ;  /* 0x0000004b35207220 */ /* 0x080fe20000410000 */
[-C--:B0-----:R-:W-:Y:S01]  /*2c620*/  FMUL.FTZ R2, R26, R75.reuse ;  /* 0x0000004b1a027220 */ /* 0x081fe20000410000 */
[----:B----4-:R-:W-:Y:S01]  /*2c630*/  LOP3.LUT R31, R27, 0xffffff80, RZ, 0xc0, !PT ;  /* 0xffffff801b1f7812 */ /* 0x010fe200078ec0ff */
[-C--:B------:R-:W-:Y:S01]  /*2c640*/  FMUL.FTZ R11, R30, R75.reuse ;  /* 0x0000004b1e0b7220 */ /* 0x080fe20000410000 */
[----:B------:R-:W-:-:S03]  /*2c650*/  FMUL.FTZ R26, R33, R75 ;  /* 0x0000004b211a7220 */ /* 0x000fc60000410000 */
[----:B------:R-:W-:Y:S02]  /*2c660*/  IMAD.IADD R31, R76, 0x1, -R31 ;  /* 0x000000014c1f7824 */ /* 0x000fe400078e0a1f */
[-C--:B------:R-:W-:Y:S01]  /*2c670*/  FMUL.FTZ R30, R46, R75.reuse ;  /* 0x0000004b2e1e7220 */ /* 0x080fe20000410000 */
[----:B------:R-:W-:Y:S01]  /*2c680*/  LEA.HI R33, R19, R76, RZ, 0x2 ;  /* 0x0000004c13217211 */ /* 0x000fe200078f10ff */
[----:B------:R0:W4:Y:S01]  /*2c690*/  MUFU.TANH R46, R32 ;  /* 0x00000020002e7308 */ /* 0x0001220000002400 */
[-C--:B------:R-:W-:Y:S02]  /*2c6a0*/  FMUL.FTZ R14, R35, R75.reuse ;  /* 0x0000004b230e7220 */ /* 0x080fe40000410000 */
[----:B------:R-:W-:Y:S02]  /*2c6b0*/  LOP3.LUT R35, R33, 0xfffffffc, RZ, 0xc0, !PT ;  /* 0xfffffffc21237812 */ /* 0x000fe400078ec0ff */
[----:B0-----:R-:W-:Y:S01]  /*2c6c0*/  SHF.R.S32.HI R32, RZ, 0x1f, R31 ;  /* 0x0000001fff207819 */ /* 0x001fe2000001141f */
[----:B------:R-:W-:-:S03]  /*2c6d0*/  FMUL.FTZ R18, R39, R75 ;  /* 0x0000004b27127220 */ /* 0x000fc60000410000 */
[----:B------:R-:W-:Y:S01]  /*2c6e0*/  LEA.HI R33, R32, R31, RZ, 0x2 ;  /* 0x0000001f20217211 */ /* 0x000fe200078f10ff */
[-C--:B------:R-:W-:Y:S01]  /*2c6f0*/  FMUL.FTZ R13, R34, R75.reuse ;  /* 0x0000004b220d7220 */ /* 0x080fe20000410000 */
[----:B------:R-:W-:Y:S01]  /*2c700*/  FMUL.FTZ R39, R41, R75 ;  /* 0x0000004b29277220 */ /* 0x000fe20000410000 */
[----:B------:R-:W-:Y:S01]  /*2c710*/  IMAD.IADD R76, R76, 0x1, -R35 ;  /* 0x000000014c4c7824 */ /* 0x000fe200078e0a23 */
[--C-:B------:R-:W-:Y:S02]  /*2c720*/  SHF.R.S32.HI R34, RZ, 0x2, R33.reuse ;  /* 0x00000002ff227819 */ /* 0x100fe40000011421 */
[----:B------:R-:W-:Y:S02]  /*2c730*/  SHF.R.S32.HI R41, RZ, 0x1f, R33 ;  /* 0x0000001fff297819 */ /* 0x000fe40000011421 */
[----:B------:R-:W-:Y:S02]  /*2c740*/  LEA.HI R35, R32, R31, RZ, 0x5 ;  /* 0x0000001f20237211 */ /* 0x000fe400078f28ff */
[----:B------:R-:W-:-:S02]  /*2c750*/  SHF.R.S32.HI R32, RZ, 0x7, R27 ;  /* 0x00000007ff207819 */ /* 0x000fc4000001141b */
[----:B------:R-:W-:Y:S02]  /*2c760*/  LEA.HI R41, R41, R34, RZ, 0x3 ;  /* 0x0000002229297211 */ /* 0x000fe400078f18ff */
[----:B------:R-:W-:Y:S02]  /*2c770*/  SHF.R.S32.HI R35, RZ, 0x5, R35 ;  /* 0x00000005ff237819 */ /* 0x000fe40000011423 */
[----:B------:R-:W-:Y:S02]  /*2c780*/  LEA.HI R27, R27, R32, RZ, 0x1 ;  /* 0x000000201b1b7211 */ /* 0x000fe400078f08ff */
[----:B------:R-:W-:Y:S01]  /*2c790*/  LOP3.LUT R41, R41, 0xfffffff8, RZ, 0xc0, !PT ;  /* 0xfffffff829297812 */ /* 0x000fe200078ec0ff */
[----:B---3--:R-:W-:Y:S01]  /*2c7a0*/  IMAD R78, R78, 0x8, R35 ;  /* 0x000000084e4e7824 */ /* 0x008fe200078e0223 */
[----:B------:R-:W-:Y:S02]  /*2c7b0*/  LOP3.LUT R27, R27, 0x3fffffe, RZ, 0xc0, !PT ;  /* 0x03fffffe1b1b7812 */ /* 0x000fe400078ec0ff */
[----:B------:R-:W-:Y:S01]  /*2c7c0*/  LEA.HI R35, R76, R76, RZ, 0x1 ;  /* 0x0000004c4c237211 */ /* 0x000fe200078f08ff */
[----:B------:R-:W-:-:S02]  /*2c7d0*/  IMAD.IADD R41, R34, 0x1, -R41 ;  /* 0x0000000122297824 */ /* 0x000fc400078e0a29 */
[----:B------:R-:W-:Y:S01]  /*2c7e0*/  IMAD.IADD R27, R32, 0x1, -R27 ;  /* 0x00000001201b7824 */ /* 0x000fe200078e0a1b */
[----:B------:R-:W-:Y:S01]  /*2c7f0*/  LOP3.LUT R35, R35, 0x1ffffffe, RZ, 0xc0, !PT ;  /* 0x1ffffffe23237812 */ /* 0x000fe200078ec0ff */
[----:B------:R-:W-:Y:S02]  /*2c800*/  IMAD.U32 R32, R78, 0x10, R41 ;  /* 0x000000104e207824 */ /* 0x000fe400078e0029 */
[-C--:B------:R-:W-:Y:S02]  /*2c810*/  FMUL.FTZ R53, R55, R75.reuse ;  /* 0x0000004b37357220 */ /* 0x080fe40000410000 */
[----:B------:R-:W-:Y:S02]  /*2c820*/  IMAD.IADD R35, R76, 0x1, -R35 ;  /* 0x000000014c237824 */ /* 0x000fe400078e0a23 */
[----:B------:R-:W-:Y:S02]  /*2c830*/  IMAD R32, R27, 0x40, R32 ;  /* 0x000000401b207824 */ /* 0x000fe400078e0220 */
[----:B------:R-:W-:-:S02]  /*2c840*/  FMUL.FTZ R55, R59, R75 ;  /* 0x0000004b3b377220 */ /* 0x000fc40000410000 */
[----:B------:R-:W-:-:S04]  /*2c850*/  IMAD R59, R35, 0x8, R32 ;  /* 0x00000008233b7824 */ /* 0x000fc800078e0220 */
[----:B------:R-:W-:-:S05]  /*2c860*/  @P1 IMAD.HI.U32 R80, R59, R80, RZ ;  /* 0x000000503b501227 */ /* 0x000fca00078e00ff */
[----:B------:R-:W-:Y:S01]  /*2c870*/  @P1 SHF.R.U32.HI R59, RZ, R77, R80 ;  /* 0x0000004dff3b1219 */ /* 0x000fe20000011650 */
[-C--:B------:R-:W-:Y:S01]  /*2c880*/  FMUL.FTZ R56, R56, R75.reuse ;  /* 0x0000004b38387220 */ /* 0x080fe20000410000 */
[-C--:B------:R-:W-:Y:S01]  /*2c890*/  FMUL.FTZ R57, R57, R75.reuse ;  /* 0x0000004b39397220 */ /* 0x080fe20000410000 */
[----:B------:R-:W-:Y:S02]  /*2c8a0*/  LOP3.LUT R32, R33, 0x7ffffffc, RZ, 0xc0, !PT ;  /* 0x7ffffffc21207812 */ /* 0x000fe400078ec0ff */
[----:B------:R-:W0:Y:S01]  /*2c8b0*/  SHFL.IDX PT, R35, R59, RZ, 0x1c1f ;  /* 0x001c1fff3b237589 */ /* 0x000e2200000e0000 */
[----:B------:R-:W-:Y:S02]  /*2c8c0*/  IMAD.MOV.U32 R27, RZ, RZ, -0x60 ;  /* 0xffffffa0ff1b7424 */ /* 0x000fe400078e00ff */
[-C--:B------:R-:W-:Y:S01]  /*2c8d0*/  FMUL.FTZ R52, R54, R75.reuse ;  /* 0x0000004b36347220 */ /* 0x080fe20000410000 */
        /* <DEDUP_REMOVED lines=18> */
[----:B---3--:R-:W-:Y:S01]  /*2ca00*/  FMUL.FTZ R56, R70, R75 ;  /* 0x0000004b46387220 */ /* 0x008fe20000410000 */
[----:B------:R-:W-:-:S02]  /*2ca10*/  IMAD.IADD R32, R31, 0x1, -R32 ;  /* 0x000000011f207824 */ /* 0x000fc400078e0a20 */
[----:B--2---:R-:W-:Y:S01]  /*2ca20*/  FMUL.FTZ R57, R71, R75 ;  /* 0x0000004b47397220 */ /* 0x004fe20000410000 */
[----:B------:R-:W-:Y:S01]  /*2ca30*/  IMAD R27, R10, R27, 0x1 ;  /* 0x000000010a1b7424 */ /* 0x000fe200078e021b */
[----:B------:R-:W2:Y:S03]  /*2ca40*/  MUFU.TANH R8, R8 ;  /* 0x0000000800087308 */ /* 0x000ea60000002400 */
[----:B------:R-:W-:-:S05]  /*2ca50*/  IMAD R27, R32, -0x2, R27 ;  /* 0xfffffffe201b7824 */ /* 0x000fca00078e021b */
[----:B------:R-:W3:Y:S01]  /*2ca60*/  MUFU.TANH R20, R20 ;  /* 0x0000001400147308 */ /* 0x000ee20000002400 */
[----:B------:R-:W-:-:S07]  /*2ca70*/  IADD3 R31, -R6, R27, R3 ;  /* 0x0000001b061f7210 */ /* 0x000fce0007ffe103 */
[----:B------:R-:W0:Y:S01]  /*2ca80*/  MUFU.TANH R2, R2 ;  /* 0x0000000200027308 */ /* 0x000e220000002400 */
[----:B------:R-:W-:-:S07]  /*2ca90*/  FMUL.FTZ R60, R60, R75 ;  /* 0x0000004b3c3c7220 */ /* 0x000fce0000410000 */
        /* <DEDUP_REMOVED lines=37> */
[----:B------:R-:W-:-:S02]  /*2ccf0*/  IMAD.IADD R72, R31, 0x1, R72 ;  /* 0x000000011f487824 */ /* 0x000fc400078e0248 */
[----:B------:R-:W-:Y:S02]  /*2cd00*/  IMAD.IADD R74, R31, 0x1, R74 ;  /* 0x000000011f4a7824 */ /* 0x000fe400078e024a */
[----:B------:R-:W-:Y:S02]  /*2cd10*/  VIADD R66, R27, 0xffffffff ;  /* 0xffffffff1b427836 */ /* 0x000fe40000000000 */
[--C-:B0-----:R-:W-:Y:S01]  /*2cd20*/  IMAD.IADD R62, R74, 0x1, R35.reuse ;  /* 0x000000014a3e7824 */ /* 0x101fe200078e0223 */
[----:B------:R0:W1:Y:S02]  /*2cd30*/  MUFU.TANH R82, R60 ;  /* 0x0000003c00527308 */ /* 0x0000640000002400 */
[----:B0-----:R-:W-:Y:S01]  /*2cd40*/  IMAD.IADD R60, R72, 0x1, R35 ;  /* 0x00000001483c7824 */ /* 0x001fe200078e0223 */
        /* <DEDUP_REMOVED lines=17> */
.L_x_11574:
[----:B------:R-:W-:Y:S05]  /*2ce60*/  BSYNC B5 ;  /* 0x0000000000057941 */ /* 0x000fea0003800000 */
.L_x_11573:
[----:B------:R-:W-:Y:S01]  /*2ce70*/  LOP3.LUT R32, RZ, R32, RZ, 0x33, !PT ;  /* 0x00000020ff207212 */ /* 0x000fe200078e33ff */
[----:B------:R-:W-:Y:S06]  /*2ce80*/  BRA `(.L_x_11575) ;  /* 0x0000000000287947 */ /* 0x000fec0003800000 */
.L_x_11572:
        /* <DEDUP_REMOVED lines=10> */
.L_x_11575:
[----:B------:R-:W-:Y:S05]  /*2cf30*/  BSYNC B4 ;  /* 0x0000000000047941 */ /* 0x000fea0003800000 */
.L_x_11571:
[----:B------:R-:W-:-:S05]  /*2cf40*/  IMAD R27, R7, R32, R66 ;  /* 0x00000020071b7224 */ /* 0x000fca00078e0242 */
[----:B------:R-:W-:Y:S02]  /*2cf50*/  VIMNMX R62, R62, R27, !PT ;  /* 0x0000001b3e3e7248 */ /* 0x000fe40007fe0100 */
[----:B------:R-:W-:-:S07]  /*2cf60*/  VIADDMNMX R60, R27, R7, R60, PT ;  /* 0x000000071b3c7246 */ /* 0x000fce000380013c */
.L_x_11570:
[----:B------:R-:W-:Y:S05]  /*2cf70*/  BSYNC B3 ;  /* 0x0000000000037941 */ /* 0x000fea0003800000 */
.L_x_11569:
        /* <DEDUP_REMOVED lines=14> */
[----:B------:R-:W-:Y:S01]  /*2d060*/  FSEL R33, R24, -INF , !P3 ;  /* 0xff80000018217808 */ /* 0x000fe20005800000 */
[----:B0-----:R-:W-:Y:S01]  /*2d070*/  IMAD.IADD R63, R74, 0x1, R59 ;  /* 0x000000014a3f7824 */ /* 0x001fe200078e023b */
        /* <DEDUP_REMOVED lines=121> */
.L_x_11581:
[----:B------:R-:W-:Y:S05]  /*2d810*/  BSYNC B5 ;  /* 0x0000000000057941 */ /* 0x000fea0003800000 */
.L_x_11580:
[----:B------:R-:W-:Y:S01]  /*2d820*/  LOP3.LUT R6, RZ, R6, RZ, 0x33, !PT ;  /* 0x00000006ff067212 */ /* 0x000fe200078e33ff */
[----:B------:R-:W-:Y:S06]  /*2d830*/  BRA `(.L_x_11582) ;  /* 0x0000000000287947 */ /* 0x000fec0003800000 */
.L_x_11579:
        /* <DEDUP_REMOVED lines=10> */
.L_x_11582:
[----:B------:R-:W-:Y:S05]  /*2d8e0*/  BSYNC B4 ;  /* 0x0000000000047941 */ /* 0x000fea0003800000 */
.L_x_11578:
[----:B------:R-:W-:-:S05]  /*2d8f0*/  IMAD R6, R7, R6, R66 ;  /* 0x0000000607067224 */ /* 0x000fca00078e0242 */
[----:B------:R-:W-:Y:S02]  /*2d900*/  VIADDMNMX R62, R6, R7, R62, PT ;  /* 0x00000007063e7246 */ /* 0x000fe4000380013e */
[----:B------:R-:W-:-:S07]  /*2d910*/  VIMNMX R63, R63, R6, !PT ;  /* 0x000000063f3f7248 */ /* 0x000fce0007fe0100 */
.L_x_11577:
[----:B------:R-:W-:Y:S05]  /*2d920*/  BSYNC B3 ;  /* 0x0000000000037941 */ /* 0x000fea0003800000 */
.L_x_11576:
        /* <DEDUP_REMOVED lines=74> */
[----:B------:R-:W-:Y:S02]  /*2ddd0*/  ISETP.GT.AND P1, PT, R63, RZ, !P6 ;  /* 0x000000ff3f00720c */ /* 0x000fe40007724270 */
[----:B------:R-:W-:Y:S02]  /*2dde0*/  ISETP.NE.AND P6, PT, R65, RZ, PT ;  /* 0x000000ff4100720c */ /* 0x000fe40003fc5270 */
[----:B------:R-:W-:Y:S02]  /*2ddf0*/  ISETP.LT.OR P1, PT, R62, 0x1, P1 ;  /* 0x000000013e00780c */ /* 0x000fe40000f21670 */
[----:B------:R-:W-:Y:S02]  /*2de00*/  ISETP.NE.AND P2, PT, R82, RZ, PT ;  /* 0x000000ff5200720c */ /* 0x000fe40003f45270 */
[----:B------:R-:W-:Y:S02]  /*2de10*/  FSEL R54, R2, -INF , !P1 ;  /* 0xff80000002367808 */ /* 0x000fe40004800000 */
[----:B--2---:R-:W2:Y:S01]  /*2de20*/  LD.E.64 R2, desc[UR4][R6.64] ;  /* 0x0000000406027980 */ /* 0x004ea2000c101b00 */
[----:B------:R-:W-:-:S02]  /*2de30*/  ISETP.GT.AND P1, PT, R63, 0x49, !P2 ;  /* 0x000000493f00780c */ /* 0x000fc40005724270 */
[C---:B------:R-:W-:Y:S02]  /*2de40*/  ISETP.GT.AND P3, PT, R63.reuse, 0x50, !P3 ;  /* 0x000000503f00780c */ /* 0x040fe40005f64270 */
[C---:B------:R-:W-:Y:S02]  /*2de50*/  ISETP.GT.AND P4, PT, R63.reuse, 0x51, !P4 ;  /* 0x000000513f00780c */ /* 0x040fe40006784270 */
[C---:B------:R-:W-:Y:S02]  /*2de60*/  ISETP.GT.AND P5, PT, R63.reuse, 0x58, !P5 ;  /* 0x000000583f00780c */ /* 0x040fe40006fa4270 */
[----:B------:R-:W-:Y:S02]  /*2de70*/  ISETP.GT.AND P2, PT, R63, 0x59, !P6 ;  /* 0x000000593f00780c */ /* 0x000fe40007744270 */
[C---:B------:R-:W-:Y:S02]  /*2de80*/  ISETP.LT.OR P1, PT, R62.reuse, 0x4a, P1 ;  /* 0x0000004a3e00780c */ /* 0x040fe40000f21670 */
[----:B------:R-:W-:-:S02]  /*2de90*/  ISETP.LT.OR P3, PT, R62, 0x51, P3 ;  /* 0x000000513e00780c */ /* 0x000fc40001f61670 */
[----:B------:R-:W-:Y:S02]  /*2dea0*/  FSEL R19, R19, -INF , !P1 ;  /* 0xff80000013137808 */ /* 0x000fe40004800000 */
[----:B------:R-:W-:Y:S02]  /*2deb0*/  ISETP.LT.OR P4, PT, R62, 0x52, P4 ;  /* 0x000000523e00780c */ /* 0x000fe40002781670 */
[----:B------:R-:W-:Y:S02]  /*2dec0*/  FSEL R50, R50, -INF , !P3 ;  /* 0xff80000032327808 */ /* 0x000fe40005800000 */
[C---:B------:R-:W-:Y:S02]  /*2ded0*/  ISETP.LT.OR P5, PT, R62.reuse, 0x59, P5 ;  /* 0x000000593e00780c */ /* 0x040fe40002fa1670 */
[----:B------:R-:W-:Y:S02]  /*2dee0*/  ISETP.LT.OR P2, PT, R62, 0x5a, P2 ;  /* 0x0000005a3e00780c */ /* 0x000fe40001741670 */
[----:B------:R-:W-:-:S02]  /*2def0*/  FSEL R51, R51, -INF , !P4 ;  /* 0xff80000033337808 */ /* 0x000fc40006000000 */
[----:B------:R-:W-:Y:S02]  /*2df00*/  FSEL R56, R56, -INF , !P5 ;  /* 0xff80000038387808 */ /* 0x000fe40006800000 */
[----:B------:R-:W-:Y:S02]  /*2df10*/  R2UR UR6, R4 ;  /* 0x00000000040672ca */ /* 0x000fe400000e0000 */
        /* <DEDUP_REMOVED lines=51> */
[----:B------:R-:W-:-:S03]  /*2e250*/  FMNMX.FTZ R63, R57, R28, !PT ;  /* 0x0000001c393f7209 */ /* 0x000fc60007810000 */
[----:B------:R-:W0:Y:S04]  /*2e260*/  SHFL.BFLY PT, R9, R62, 0x2, 0x1f ;  /* 0x0c401f003e097f89 */ /* 0x000e2800000e0000 */
[----:B------:R1:W-:Y:S04]  /*2e270*/  ST.E.64 desc[UR4][R6.64], R62 ;  /* 0x0000003e06007985 */ /* 0x0003e8000c101b04 */
[----:B------:R-:W4:Y:S01]  /*2e280*/  LD.E R70, desc[UR6][R6.64+0x4] ;  /* 0x0000040606467980 */ /* 0x000f22000c101900 */
[----:B0-----:R-:W-:-:S03]  /*2e290*/  FMNMX.FTZ R9, R62, R9, !PT ;  /* 0x000000093e097209 */ /* 0x001fc60007810000 */
[----:B-1----:R-:W5:Y:S04]  /*2e2a0*/  LD.E R62, desc[UR4][R6.64+0x10] ;  /* 0x00001004063e7980 */ /* 0x002f68000c101900 */
        /* <DEDUP_REMOVED lines=10> */
[----:B---3--:R-:W-:Y:S02]  /*2e350*/  FSETP.NEU.FTZ.AND P1, PT, R67, -INF , PT ;  /* 0xff8000004300780b */ /* 0x008fe40003f3d000 */
[----:B------:R-:W-:Y:S02]  /*2e360*/  FSETP.NEU.FTZ.AND P2, PT, R63, -INF , PT ;  /* 0xff8000003f00780b */ /* 0x000fe40003f5d000 */
        /* <DEDUP_REMOVED lines=11> */
[----:B------:R-:W-:Y:S04]  /*2e420*/  ST.E desc[UR6][R6.64+0x10], R65 ;  /* 0x0000104106007985 */ /* 0x000fe8000c101906 */
[----:B------:R0:W-:Y:S04]  /*2e430*/  ST.E desc[UR8][R6.64+0x14], R67 ;  /* 0x0000144306007985 */ /* 0x0001e8000c101908 */
[----:B------:R-:W2:Y:S04]  /*2e440*/  LDL.64 R2, [R0+0x70] ;  /* 0x0000700000027983 */ /* 0x000ea80000100a00 */
[----:B--2---:R-:W0:Y:S04]  /*2e450*/  LD.E R69, desc[UR6][R2.64+0x20] ;  /* 0x0000200602457980 */ /* 0x004e28000c101900 */
[----:B------:R-:W0:Y:S04]  /*2e460*/  LD.E R62, desc[UR4][R2.64] ;  /* 0x00000004023e7980 */ /* 0x000e28000c101900 */
[----:B------:R-:W2:Y:S04]  /*2e470*/  LD.E R66, desc[UR8][R2.64+0x4] ;  /* 0x0000040802427980 */ /* 0x000ea8000c101900 */
[----:B-1----:R-:W3:Y:S04]  /*2e480*/  LD.E R63, desc[UR4][R2.64+0x10] ;  /* 0x00001004023f7980 */ /* 0x002ee8000c101900 */
[----:B------:R-:W4:Y:S01]  /*2e490*/  LD.E R68, desc[UR6][R2.64+0x14] ;  /* 0x0000140602447980 */ /* 0x000f22000c101900 */
[C---:B0-----:R-:W-:Y:S01]  /*2e4a0*/  FMUL.FTZ R6, R62.reuse, R69 ;  /* 0x000000453e067220 */ /* 0x041fe20000410000 */
[----:B------:R-:W-:-:S02]  /*2e4b0*/  FSETP.NEU.FTZ.AND P1, PT, R62, -INF , PT ;  /* 0xff8000003e00780b */ /* 0x000fc40003f3d000 */
[----:B--2---:R-:W-:Y:S01]  /*2e4c0*/  FSETP.NEU.FTZ.AND P2, PT, R66, -INF , PT ;  /* 0xff8000004200780b */ /* 0x004fe20003f5d000 */
[----:B------:R-:W-:Y:S01]  /*2e4d0*/  FMUL.FTZ R66, R69, R66 ;  /* 0x0000004245427220 */ /* 0x000fe20000410000 */
[----:B------:R-:W-:-:S04]  /*2e4e0*/  FSEL R6, R6, RZ, P1 ;  /* 0x000000ff06067208 */ /* 0x000fc80000800000 */
[----:B------:R-:W-:Y:S01]  /*2e4f0*/  FSEL R66, R66, RZ, P2 ;  /* 0x000000ff42427208 */ /* 0x000fe20001000000 */
[-CC-:B------:R-:W-:Y:S01]  /*2e500*/  FFMA.FTZ R152, R61, R69.reuse, -R6.reuse ;  /* 0x000000453d987223 */ /* 0x180fe20000010806 */
[----:B------:R-:W-:-:S03]  /*2e510*/  FFMA.FTZ R215, R31, R69, -R6 ;  /* 0x000000451fd77223 */ /* 0x000fc60000010806 */
[-CC-:B------:R-:W-:Y:S01]  /*2e520*/  FFMA.FTZ R153, R54, R69.reuse, -R66.reuse ;  /* 0x0000004536997223 */ /* 0x180fe20000010842 */
[-C--:B------:R-:W-:Y:S01]  /*2e530*/  FFMA.FTZ R212, R59, R69.reuse, -R66 ;  /* 0x000000453bd47223 */ /* 0x080fe20000010842 */
[----:B------:R-:W3:Y:S01]  /*2e540*/  MUFU.EX2 R152, R152 ;  /* 0x0000009800987308 */ /* 0x000ee20000000800 */
[-C--:B------:R-:W-:Y:S01]  /*2e550*/  FFMA.FTZ R154, R32, R69.reuse, -R6 ;  /* 0x00000045209a7223 */ /* 0x080fe20000010806 */
[-C--:B------:R-:W-:Y:S01]  /*2e560*/  FFMA.FTZ R155, R11, R69.reuse, -R66 ;  /* 0x000000450b9b7223 */ /* 0x080fe20000010842 */
[----:B------:R-:W-:-:S05]  /*2e570*/  FFMA.FTZ R213, R33, R69, -R6 ;  /* 0x0000004521d57223 */ /* 0x000fca0000010806 */
[----:B------:R-:W4:Y:S01]  /*2e580*/  MUFU.EX2 R153, R153 ;  /* 0x0000009900997308 */ /* 0x000f220000000800 */
[----:B------:R-:W-:-:S07]  /*2e590*/  FFMA.FTZ R214, R12, R69, -R66 ;  /* 0x000000450cd67223 */ /* 0x000fce0000010842 */
[----:B------:R-:W0:Y:S01]  /*2e5a0*/  MUFU.EX2 R215, R215 ;  /* 0x000000d700d77308 */ /* 0x000e220000000800 */
[----:B------:R-:W-:-:S07]  /*2e5b0*/  FFMA.FTZ R34, R34, R69, -R6 ;  /* 0x0000004522227223 */ /* 0x000fce0000010806 */
[----:B------:R-:W1:Y:S01]  /*2e5c0*/  MUFU.EX2 R212, R212 ;  /* 0x000000d400d47308 */ /* 0x000e620000000800 */
[-CC-:B------:R-:W-:Y:S01]  /*2e5d0*/  FFMA.FTZ R35, R35, R69.reuse, -R6.reuse ;  /* 0x0000004523237223 */ /* 0x180fe20000010806 */
[-CC-:B------:R-:W-:Y:S01]  /*2e5e0*/  FFMA.FTZ R36, R36, R69.reuse, -R6.reuse ;  /* 0x0000004524247223 */ /* 0x180fe20000010806 */
[-CC-:B------:R-:W-:Y:S01]  /*2e5f0*/  FFMA.FTZ R37, R37, R69.reuse, -R6.reuse ;  /* 0x0000004525257223 */ /* 0x180fe20000010806 */
[----:B------:R-:W-:-:S04]  /*2e600*/  FFMA.FTZ R163, R38, R69, -R6 ;  /* 0x0000004526a37223 */ /* 0x000fc80000010806 */
[----:B------:R-:W2:Y:S01]  /*2e610*/  MUFU.EX2 R154, R154 ;  /* 0x0000009a009a7308 */ /* 0x000ea20000000800 */
[-CC-:B------:R-:W-:Y:S01]  /*2e620*/  FFMA.FTZ R162, R39, R69.reuse, -R6.reuse ;  /* 0x0000004527a27223 */ /* 0x180fe20000010806 */
[-CC-:B------:R-:W-:Y:S01]  /*2e630*/  FFMA.FTZ R165, R40, R69.reuse, -R6.reuse ;  /* 0x0000004528a57223 */ /* 0x180fe20000010806 */
[-CC-:B------:R-:W-:Y:S01]  /*2e640*/  FFMA.FTZ R164, R41, R69.reuse, -R6.reuse ;  /* 0x0000004529a47223 */ /* 0x180fe20000010806 */
[-CC-:B------:R-:W-:Y:S01]  /*2e650*/  FFMA.FTZ R170, R42, R69.reuse, -R6.reuse ;  /* 0x000000452aaa7223 */ /* 0x180fe20000010806 */
[----:B------:R-:W-:-:S03]  /*2e660*/  FFMA.FTZ R169, R43, R69, -R6 ;  /* 0x000000452ba97223 */ /* 0x000fc60000010806 */
        /* <DEDUP_REMOVED lines=11> */
[----:B------:R-:W5:Y:S01]  /*2e720*/  MUFU.EX2 R213, R213 ;  /* 0x000000d500d57308 */ /* 0x000f620000000800 */
[-CC-:B------:R-:W-:Y:S01]  /*2e730*/  FFMA.FTZ R6, R13, R69.reuse, -R66.reuse ;  /* 0x000000450d067223 */ /* 0x180fe20000010842 */
[-CC-:B------:R-:W-:Y:S01]  /*2e740*/  FFMA.FTZ R14, R14, R69.reuse, -R66.reuse ;  /* 0x000000450e0e7223 */ /* 0x180fe20000010842 */
[----:B------:R-:W-:Y:S01]  /*2e750*/  FFMA.FTZ R13, R15, R69, -R66 ;  /* 0x000000450f0d7223 */ /* 0x000fe20000010842 */
[----:B---3--:R-:W-:-:S04]  /*2e760*/  FADD.FTZ R8, R152, R63 ;  /* 0x0000003f98087221 */ /* 0x008fc80000010000 */
[----:B------:R-:W3:Y:S01]  /*2e770*/  MUFU.EX2 R214, R214 ;  /* 0x000000d600d67308 */ /* 0x000ee20000000800 */
[----:B----4-:R-:W-:Y:S01]  /*2e780*/  FADD.FTZ R7, R153, R68 ;  /* 0x0000004499077221 */ /* 0x010fe20000010000 */
[----:B0-----:R-:W-:-:S06]  /*2e790*/  FADD.FTZ R25, R215, R8 ;  /* 0x00000008d7197221 */ /* 0x001fcc0000010000 */
[----:B------:R-:W0:Y:S01]  /*2e7a0*/  MUFU.EX2 R21, R34 ;  /* 0x0000002200157308 */ /* 0x000e220000000800 */
[----:B-1----:R-:W-:Y:S01]  /*2e7b0*/  FADD.FTZ R8, R212, R7 ;  /* 0x00000007d4087221 */ /* 0x002fe20000010000 */
[----:B------:R-:W-:-:S06]  /*2e7c0*/  FFMA.FTZ R12, R18, R69, -R66 ;  /* 0x00000045120c7223 */ /* 0x000fcc0000010842 */
[----:B------:R-:W1:Y:S01]  /*2e7d0*/  MUFU.EX2 R15, R6 ;  /* 0x00000006000f7308 */ /* 0x000e620000000800 */
[----:B------:R-:W-:Y:S01]  /*2e7e0*/  FFMA.FTZ R156, R19, R69, -R66 ;  /* 0x00000045139c7223 */ /* 0x000fe20000010842 */
[----:B--2---:R-:W-:-:S06]  /*2e7f0*/  FADD.FTZ R24, R154, R25 ;  /* 0x000000199a187221 */ /* 0x004fcc0000010000 */
[----:B------:R-:W2:Y:S01]  /*2e800*/  MUFU.EX2 R20, R35 ;  /* 0x0000002300147308 */ /* 0x000ea20000000800 */
[----:B-----5:R-:W-:Y:S01]  /*2e810*/  FADD.FTZ R7, R155, R8 ;  /* 0x000000089b077221 */ /* 0x020fe20000010000 */
[----:B------:R-:W-:-:S06]  /*2e820*/  FFMA.FTZ R11, R60, R69, -R66 ;  /* 0x000000453c0b7223 */ /* 0x000fcc0000010842 */
[----:B------:R-:W4:Y:S01]  /*2e830*/  MUFU.EX2 R14, R14 ;  /* 0x0000000e000e7308 */ /* 0x000f220000000800 */
[----:B------:R-:W-:Y:S01]  /*2e840*/  FADD.FTZ R24, R213, R24 ;  /* 0x00000018d5187221 */ /* 0x000fe20000010000 */
[----:B---3--:R-:W-:-:S06]  /*2e850*/  FADD.FTZ R8, R214, R7 ;  /* 0x00000007d6087221 */ /* 0x008fcc0000010000 */
[----:B------:R-:W3:Y:S01]  /*2e860*/  MUFU.EX2 R19, R36 ;  /* 0x0000002400137308 */ /* 0x000ee20000000800 */
[----:B------:R-:W-:-:S07]  /*2e870*/  FFMA.FTZ R166, R29, R69, -R66 ;  /* 0x000000451da67223 */ /* 0x000fce0000010842 */
[----:B------:R-:W5:Y:S01]  /*2e880*/  MUFU.EX2 R13, R13 ;  /* 0x0000000d000d7308 */ /* 0x000f620000000800 */
[----:B0-----:R-:W-:Y:S01]  /*2e890*/  FADD.FTZ R7, R21, R24 ;  /* 0x0000001815077221 */ /* 0x001fe20000010000 */
[----:B-1----:R-:W-:-:S06]  /*2e8a0*/  FADD.FTZ R25, R15, R8 ;  /* 0x000000080f197221 */ /* 0x002fcc0000010000 */
[----:B------:R-:W0:Y:S01]  /*2e8b0*/  MUFU.EX2 R18, R37 ;  /* 0x0000002500127308 */ /* 0x000e220000000800 */
[----:B------:R-:W-:-:S07]  /*2e8c0*/  FFMA.FTZ R168, R30, R69, -R66 ;  /* 0x000000451ea87223 */ /* 0x000fce0000010842 */
[----:B------:R-:W1:Y:S01]  /*2e8d0*/  MUFU.EX2 R12, R12 ;  /* 0x0000000c000c7308 */ /* 0x000e620000000800 */
[----:B--2---:R-:W-:Y:S01]  /*2e8e0*/  FADD.FTZ R6, R20, R7 ;  /* 0x0000000714067221 */ /* 0x004fe20000010000 */
[----:B----4-:R-:W-:-:S06]  /*2e8f0*/  FADD.FTZ R8, R14, R25 ;  /* 0x000000190e087221 */ /* 0x010fcc0000010000 */
[----:B------:R-:W2:Y:S01]  /*2e900*/  MUFU.EX2 R163, R163 ;  /* 0x000000a300a37308 */ /* 0x000ea20000000800 */
[----:B------:R-:W-:-:S07]  /*2e910*/  FFMA.FTZ R167, R47, R69, -R66 ;  /* 0x000000452fa77223 */ /* 0x000fce0000010842 */
[----:B------:R-:W4:Y:S01]  /*2e920*/  MUFU.EX2 R11, R11 ;  /* 0x0000000b000b7308 */ /* 0x000f220000000800 */
[----:B---3--:R-:W-:Y:S01]  /*2e930*/  FADD.FTZ R7, R19, R6 ;  /* 0x0000000613077221 */ /* 0x008fe20000010000 */
[----:B-----5:R-:W-:-:S06]  /*2e940*/  FADD.FTZ R25, R13, R8 ;  /* 0x000000080d197221 */ /* 0x020fcc0000010000 */
        /* <DEDUP_REMOVED lines=35> */
[----:B------:R-:W0:Y:S08]  /*2eb80*/  MUFU.EX2 R180, R180 ;  /* 0x000000b400b47308 */ /* 0x000e300000000800 */
        /* <DEDUP_REMOVED lines=23> */
[----:B------:R-:W3:Y:S08]  /*2ed00*/  MUFU.EX2 R187, R187 ;  /* 0x000000bb00bb7308 */ /* 0x000ef00000000800 */
[----:B------:R-:W5:Y:S01]  /*2ed10*/  MUFU.EX2 R160, R160 ;  /* 0x000000a000a07308 */ /* 0x000f620000000800 */
[----:B0-----:R-:W-:Y:S01]  /*2ed20*/  FADD.FTZ R7, R181, R6 ;  /* 0x00000006b5077221 */ /* 0x001fe20000010000 */
[----:B-1----:R-:W-:-:S06]  /*2ed30*/  FADD.FTZ R6, R156, R25 ;  /* 0x000000199c067221 */ /* 0x002fcc0000010000 */
[----:B------:R-:W0:Y:S08]  /*2ed40*/  MUFU.EX2 R186, R186 ;  /* 0x000000ba00ba7308 */ /* 0x000e300000000800 */
[----:B------:R-:W1:Y:S01]  /*2ed50*/  MUFU.EX2 R159, R159 ;  /* 0x0000009f009f7308 */ /* 0x000e620000000800 */
[----:B--2---:R-:W-:Y:S01]  /*2ed60*/  FADD.FTZ R8, R188, R7 ;  /* 0x00000007bc087221 */ /* 0x004fe20000010000 */
[----:B----4-:R-:W-:-:S06]  /*2ed70*/  FADD.FTZ R7, R161, R6 ;  /* 0x00000006a1077221 */ /* 0x010fcc0000010000 */
[----:B------:R-:W2:Y:S08]  /*2ed80*/  MUFU.EX2 R185, R185 ;  /* 0x000000b900b97308 */ /* 0x000eb00000000800 */
[----:B------:R-:W4:Y:S01]  /*2ed90*/  MUFU.EX2 R158, R158 ;  /* 0x0000009e009e7308 */ /* 0x000f220000000800 */
[----:B---3--:R-:W-:Y:S01]  /*2eda0*/  FADD.FTZ R25, R187, R8 ;  /* 0x00000008bb197221 */ /* 0x008fe20000010000 */
[----:B-----5:R-:W-:-:S03]  /*2edb0*/  FADD.FTZ R6, R160, R7 ;  /* 0x00000007a0067221 */ /* 0x020fc60000010000 */
[----:B0-----:R-:W-:Y:S01]  /*2edc0*/  FADD.FTZ R8, R186, R25 ;  /* 0x00000019ba087221 */ /* 0x001fe20000010000 */
[----:B-1----:R-:W-:-:S03]  /*2edd0*/  FADD.FTZ R7, R159, R6 ;  /* 0x000000069f077221 */ /* 0x002fc60000010000 */
[----:B--2---:R-:W-:Y:S01]  /*2ede0*/  FADD.FTZ R25, R185, R8 ;  /* 0x00000008b9197221 */ /* 0x004fe20000010000 */
[----:B----4-:R-:W-:-:S04]  /*2edf0*/  FADD.FTZ R27, R158, R7 ;  /* 0x000000079e1b7221 */ /* 0x010fc80000010000 */
[----:B------:R-:W-:Y:S04]  /*2ee00*/  ST.E desc[UR4][R2.64+0x10], R25 ;  /* 0x0000101902007985 */ /* 0x000fe8000c101904 */
[----:B------:R0:W-:Y:S04]  /*2ee10*/  ST.E desc[UR6][R2.64+0x14], R27 ;  /* 0x0000141b02007985 */ /* 0x0001e8000c101906 */
[----:B------:R-:W0:Y:S01]  /*2ee20*/  LDL.64 R6, [R0+0x80] ;  /* 0x0000800000067983 */ /* 0x000e220000100a00 */
[----:B------:R-:W-:Y:S02]  /*2ee30*/  R2UR UR10, R4 ;  /* 0x00000000040a72ca */ /* 0x000fe400000e0000 */
[----:B------:R-:W-:-:S02]  /*2ee40*/  R2UR UR11, R5 ;  /* 0x00000000050b72ca */ /* 0x000fc400000e0000 */
[----:B------:R-:W-:Y:S02]  /*2ee50*/  R2UR UR18, R4 ;  /* 0x00000000041272ca */ /* 0x000fe400000e0000 */
[----:B------:R-:W-:-:S09]  /*2ee60*/  R2UR UR19, R5 ;  /* 0x00000000051372ca */ /* 0x000fd200000e0000 */
        /* <DEDUP_REMOVED lines=19> */
[----:B------:R-:W-:-:S02]  /*2efa0*/  R2UR UR12, R4 ;  /* 0x00000000040c72ca */ /* 0x000fc400000e0000 */
[C---:B------:R-:W-:Y:S01]  /*2efb0*/  R2UR UR13, R5.reuse ;  /* 0x00000000050d72ca */ /* 0x040fe200000e0000 */
[----:B------:R-:W5:Y:S01]  /*2efc0*/  LD.E R40, desc[UR10][R6.64+0x44] ;  /* 0x0000440a06287980 */ /* 0x000f62000c101900 */
[C---:B------:R-:W-:Y:S02]  /*2efd0*/  R2UR UR14, R4.reuse ;  /* 0x00000000040e72ca */ /* 0x040fe400000e0000 */
        /* <DEDUP_REMOVED lines=25> */
[----:B--2---:R-:W-:-:S03]  /*2f170*/  FMUL.FTZ R29, R9, R2 ;  /* 0x00000002091d7220 */ /* 0x004fc60000410000 */
[----:B------:R-:W2:Y:S01]  /*2f180*/  LD.E R2, desc[UR18][R6.64+0x150] ;  /* 0x0001501206027980 */ /* 0x000ea2000c101900 */
[----:B---3--:R-:W-:-:S05]  /*2f190*/  FMUL.FTZ R3, R9, R8 ;  /* 0x0000000809037220 */ /* 0x008fca0000410000 */
[----:B------:R4:W-:Y:S02]  /*2f1a0*/  ST.E desc[UR4][R6.64], R3 ;  /* 0x0000000306007985 */ /* 0x0009e4000c101904 */
[----:B----4-:R-:W-:-:S05]  /*2f1b0*/  FMUL.FTZ R3, R9, R34 ;  /* 0x0000002209037220 */ /* 0x010fca0000410000 */
[----:B------:R5:W-:Y:S02]  /*2f1c0*/  ST.E desc[UR4][R6.64+0x30], R3 ;  /* 0x0000300306007985 */ /* 0x000be4000c101904 */
[----:B-----5:R-:W-:-:S05]  /*2f1d0*/  FMUL.FTZ R3, R9, R46 ;  /* 0x0000002e09037220 */ /* 0x020fca0000410000 */
[----:B------:R0:W-:Y:S02]  /*2f1e0*/  ST.E desc[UR4][R6.64+0x60], R3 ;  /* 0x0000600306007985 */ /* 0x0001e4000c101904 */
[----:B0-----:R-:W-:-:S05]  /*2f1f0*/  FMUL.FTZ R3, R9, R60 ;  /* 0x0000003c09037220 */ /* 0x001fca0000410000 */
[----:B------:R0:W-:Y:S02]  /*2f200*/  ST.E desc[UR4][R6.64+0x94], R3 ;  /* 0x0000940306007985 */ /* 0x0001e4000c101904 */
[----:B0-----:R-:W-:-:S05]  /*2f210*/  FMUL.FTZ R3, R9, R76 ;  /* 0x0000004c09037220 */ /* 0x001fca0000410000 */
[----:B------:R0:W-:Y:S02]  /*2f220*/  ST.E desc[UR4][R6.64+0xd4], R3 ;  /* 0x0000d40306007985 */ /* 0x0001e4000c101904 */
[----:B0-----:R-:W-:-:S05]  /*2f230*/  FMUL.FTZ R3, R9, R92 ;  /* 0x0000005c09037220 */ /* 0x001fca0000410000 */
[----:B------:R2:W-:Y:S02]  /*2f240*/  ST.E desc[UR4][R6.64+0x114], R3 ;  /* 0x0001140306007985 */ /* 0x0005e4000c101904 */
[C---:B--2---:R-:W-:Y:S02]  /*2f250*/  FMUL.FTZ R3, R9.reuse, R2 ;  /* 0x0000000209037220 */ /* 0x044fe40000410000 */
[----:B------:R-:W2:Y:S01]  /*2f260*/  LD.E R2, desc[UR6][R6.64+0x154] ;  /* 0x0001540606027980 */ /* 0x000ea2000c101900 */
[----:B------:R-:W-:-:S05]  /*2f270*/  FMUL.FTZ R25, R9, R24 ;  /* 0x0000001809197220 */ /* 0x000fca0000410000 */
[----:B------:R0:W-:Y:S02]  /*2f280*/  ST.E desc[UR6][R6.64+0x4], R25 ;  /* 0x0000041906007985 */ /* 0x0001e4000c101906 */
[----:B0-----:R-:W-:-:S05]  /*2f290*/  FMUL.FTZ R25, R9, R36 ;  /* 0x0000002409197220 */ /* 0x001fca0000410000 */
        /* <DEDUP_REMOVED lines=76> */
[----:B------:R-:W-:Y:S04]  /*2f760*/  ST.E desc[UR4][R6.64+0x1d4], R27 ;  /* 0x0001d41b06007985 */ /* 0x000fe8000c101904 */
[----:B------:R0:W-:Y:S04]  /*2f770*/  ST.E desc[UR4][R6.64+0x1e0], R3 ;  /* 0x0001e00306007985 */ /* 0x0001e8000c101904 */
[----:B------:R1:W-:Y:S04]  /*2f780*/  ST.E desc[UR4][R6.64+0x1e4], R25 ;  /* 0x0001e41906007985 */ /* 0x0003e8000c101904 */
[----:B0-----:R-:W3:Y:S04]  /*2f790*/  LD.E R3, desc[UR6][R6.64+0x8] ;  /* 0x0000080606037980 */ /* 0x001ee8000c101900 */
[----:B-1----:R-:W4:Y:S01]  /*2f7a0*/  LD.E R25, desc[UR6][R6.64+0xc] ;  /* 0x00000c0606197980 */ /* 0x002f22000c101900 */
[C---:B------:R-:W-:Y:S01]  /*2f7b0*/  FMUL.FTZ R31, R9.reuse, R30 ;  /* 0x0000001e091f7220 */ /* 0x040fe20000410000 */
[----:B--2---:R-:W-:-:S02]  /*2f7c0*/  FMUL.FTZ R27, R9, R2 ;  /* 0x00000002091b7220 */ /* 0x004fc40000410000 */
[----:B------:R-:W2:Y:S01]  /*2f7d0*/  LD.E R2, desc[UR6][R6.64+0x1f4] ;  /* 0x0001f40606027980 */ /* 0x000ea2000c101900 */
[C---:B------:R-:W-:Y:S01]  /*2f7e0*/  FMUL.FTZ R33, R9.reuse, R32 ;  /* 0x0000002009217220 */ /* 0x040fe20000410000 */
[C---:B------:R-:W-:Y:S02]  /*2f7f0*/  FMUL.FTZ R35, R9.reuse, R42 ;  /* 0x0000002a09237220 */ /* 0x040fe40000410000 */
[----:B------:R0:W-:Y:S04]  /*2f800*/  ST.E desc[UR10][R6.64+0x14], R29 ;  /* 0x0000141d06007985 */ /* 0x0001e8000c10190a */
[----:B------:R1:W-:Y:S01]  /*2f810*/  ST.E desc[UR12][R6.64+0x20], R31 ;  /* 0x0000201f06007985 */ /* 0x0003e2000c10190c */
[C---:B0-----:R-:W-:Y:S01]  /*2f820*/  FMUL.FTZ R29, R9.reuse, R40 ;  /* 0x00000028091d7220 */ /* 0x041fe20000410000 */
[----:B-1----:R-:W-:-:S02]  /*2f830*/  FMUL.FTZ R31, R9, R44 ;  /* 0x0000002c091f7220 */ /* 0x002fc40000410000 */
[----:B------:R0:W-:Y:S04]  /*2f840*/  ST.E desc[UR14][R6.64+0x24], R33 ;  /* 0x0000242106007985 */ /* 0x0001e8000c10190e */
[----:B------:R1:W-:Y:S04]  /*2f850*/  ST.E desc[UR10][R6.64+0x44], R29 ;  /* 0x0000441d06007985 */ /* 0x0003e8000c10190a */
[----:B------:R5:W-:Y:S04]  /*2f860*/  ST.E desc[UR16][R6.64+0x50], R35 ;  /* 0x0000502306007985 */ /* 0x000be8000c101910 */
[----:B------:R3:W-:Y:S01]  /*2f870*/  ST.E desc[UR12][R6.64+0x54], R31 ;  /* 0x0000541f06007985 */ /* 0x0007e2000c10190c */
[C---:B0-----:R-:W-:Y:S01]  /*2f880*/  FMUL.FTZ R33, R9.reuse, R54 ;  /* 0x0000003609217220 */ /* 0x041fe20000410000 */
[C---:B-1----:R-:W-:Y:S01]  /*2f890*/  FMUL.FTZ R29, R9.reuse, R52 ;  /* 0x00000034091d7220 */ /* 0x042fe20000410000 */
[C---:B-----5:R-:W-:Y:S01]  /*2f8a0*/  FMUL.FTZ R35, R9.reuse, R58 ;  /* 0x0000003a09237220 */ /* 0x060fe20000410000 */
[----:B---3--:R-:W-:-:S03]  /*2f8b0*/  FMUL.FTZ R31, R9, R56 ;  /* 0x00000038091f7220 */ /* 0x008fc60000410000 */
[----:B------:R0:W-:Y:S04]  /*2f8c0*/  ST.E desc[UR10][R6.64+0x74], R29 ;  /* 0x0000741d06007985 */ /* 0x0001e8000c10190a */
[----:B------:R1:W-:Y:S04]  /*2f8d0*/  ST.E desc[UR14][R6.64+0x80], R33 ;  /* 0x0000802106007985 */ /* 0x0003e8000c10190e */
[----:B------:R3:W-:Y:S04]  /*2f8e0*/  ST.E desc[UR12][R6.64+0x84], R31 ;  /* 0x0000841f06007985 */ /* 0x0007e8000c10190c */
[----:B------:R5:W-:Y:S01]  /*2f8f0*/  ST.E desc[UR16][R6.64+0x90], R35 ;  /* 0x0000902306007985 */ /* 0x000be2000c101910 */
[C---:B0-----:R-:W-:Y:S01]  /*2f900*/  FMUL.FTZ R29, R9.reuse, R66 ;  /* 0x00000042091d7220 */ /* 0x041fe20000410000 */
[C---:B-1----:R-:W-:Y:S01]  /*2f910*/  FMUL.FTZ R33, R9.reuse, R70 ;  /* 0x0000004609217220 */ /* 0x042fe20000410000 */
[C---:B---3--:R-:W-:Y:S01]  /*2f920*/  FMUL.FTZ R31, R9.reuse, R68 ;  /* 0x00000044091f7220 */ /* 0x048fe20000410000 */
[----:B-----5:R-:W-:-:S02]  /*2f930*/  FMUL.FTZ R35, R9, R72 ;  /* 0x0000004809237220 */ /* 0x020fc40000410000 */
[----:B------:R0:W-:Y:S01]  /*2f940*/  ST.E desc[UR10][R6.64+0xb0], R29 ;  /* 0x0000b01d06007985 */ /* 0x0001e2000c10190a */
[----:B------:R-:W-:-:S03]  /*2f950*/  FMUL.FTZ R37, R9, R74 ;  /* 0x0000004a09257220 */ /* 0x000fc60000410000 */
[----:B------:R1:W-:Y:S04]  /*2f960*/  ST.E desc[UR12][R6.64+0xb4], R31 ;  /* 0x0000b41f06007985 */ /* 0x0003e8000c10190c */
[----:B------:R3:W-:Y:S04]  /*2f970*/  ST.E desc[UR14][R6.64+0xc0], R33 ;  /* 0x0000c02106007985 */ /* 0x0007e8000c10190e */
[----:B------:R5:W-:Y:S01]  /*2f980*/  ST.E desc[UR16][R6.64+0xc4], R35 ;  /* 0x0000c42306007985 */ /* 0x000be2000c101910 */
[C---:B0-----:R-:W-:Y:S01]  /*2f990*/  FMUL.FTZ R29, R9.reuse, R82 ;  /* 0x00000052091d7220 */ /* 0x041fe20000410000 */
[C---:B-1----:R-:W-:Y:S01]  /*2f9a0*/  FMUL.FTZ R31, R9.reuse, R84 ;  /* 0x00000054091f7220 */ /* 0x042fe20000410000 */
[C---:B---3--:R-:W-:Y:S01]  /*2f9b0*/  FMUL.FTZ R33, R9.reuse, R86 ;  /* 0x0000005609217220 */ /* 0x048fe20000410000 */
[----:B-----5:R-:W-:Y:S01]  /*2f9c0*/  FMUL.FTZ R35, R9, R88 ;  /* 0x0000005809237220 */ /* 0x020fe20000410000 */
[----:B------:R0:W-:Y:S01]  /*2f9d0*/  ST.E desc[UR18][R6.64+0xd0], R37 ;  /* 0x0000d02506007985 */ /* 0x0001e2000c101912 */
[----:B------:R-:W-:-:S03]  /*2f9e0*/  FMUL.FTZ R3, R28, R3 ;  /* 0x000000031c037220 */ /* 0x000fc60000410000 */
[----:B------:R1:W-:Y:S01]  /*2f9f0*/  ST.E desc[UR10][R6.64+0xf0], R29 ;  /* 0x0000f01d06007985 */ /* 0x0003e2000c10190a */
[----:B----4-:R-:W-:-:S03]  /*2fa00*/  FMUL.FTZ R25, R28, R25 ;  /* 0x000000191c197220 */ /* 0x010fc60000410000 */
[----:B------:R3:W-:Y:S04]  /*2fa10*/  ST.E desc[UR12][R6.64+0xf4], R31 ;  /* 0x0000f41f06007985 */ /* 0x0007e8000c10190c */
[----:B------:R4:W-:Y:S01]  /*2fa20*/  ST.E desc[UR14][R6.64+0x100], R33 ;  /* 0x0001002106007985 */ /* 0x0009e2000c10190e */
[----:B0-----:R-:W-:-:S03]  /*2fa30*/  FMUL.FTZ R37, R9, R90 ;  /* 0x0000005a09257220 */ /* 0x001fc60000410000 */
[----:B------:R0:W-:Y:S01]  /*2fa40*/  ST.E desc[UR16][R6.64+0x104], R35 ;  /* 0x0001042306007985 */ /* 0x0001e2000c101910 */
[C---:B-1----:R-:W-:Y:S01]  /*2fa50*/  FMUL.FTZ R29, R9.reuse, R98 ;  /* 0x00000062091d7220 */ /* 0x042fe20000410000 */
[C---:B---3--:R-:W-:Y:S01]  /*2fa60*/  FMUL.FTZ R31, R9.reuse, R100 ;  /* 0x00000064091f7220 */ /* 0x048fe20000410000 */
[C---:B----4-:R-:W-:Y:S01]  /*2fa70*/  FMUL.FTZ R33, R9.reuse, R102 ;  /* 0x0000006609217220 */ /* 0x050fe20000410000 */
[C---:B0-----:R-:W-:Y:S01]  /*2fa80*/  FMUL.FTZ R35, R9.reuse, R104 ;  /* 0x0000006809237220 */ /* 0x041fe20000410000 */
        /* <DEDUP_REMOVED lines=51> */
[----:B0-----:R-:W2:Y:S04]  /*2fdc0*/  LD.E R9, desc[UR6][R6.64+0x8c] ;  /* 0x00008c0606097980 */ /* 0x001ea8000c101900 */
[----:B------:R-:W-:Y:S04]  /*2fdd0*/  ST.E desc[UR18][R6.64+0x110], R37 ;  /* 0x0001102506007985 */ /* 0x000fe8000c101912 */
[----:B------:R-:W-:Y:S04]  /*2fde0*/  ST.E desc[UR10][R6.64+0x130], R29 ;  /* 0x0001301d06007985 */ /* 0x000fe8000c10190a */
[----:B------:R-:W-:Y:S04]  /*2fdf0*/  ST.E desc[UR12][R6.64+0x134], R31 ;  /* 0x0001341f06007985 */ /* 0x000fe8000c10190c */
[----:B------:R-:W-:Y:S04]  /*2fe00*/  ST.E desc[UR14][R6.64+0x140], R33 ;  /* 0x0001402106007985 */ /* 0x000fe8000c10190e */
[----:B------:R-:W-:Y:S04]  /*2fe10*/  ST.E desc[UR16][R6.64+0x144], R35 ;  /* 0x0001442306007985 */ /* 0x000fe8000c101910 */
[----:B------:R-:W-:Y:S01]  /*2fe20*/  ST.E desc[UR4][R6.64+0x1f0], R27 ;  /* 0x0001f01b06007985 */ /* 0x000fe2000c101904 */
[C---:B---3--:R-:W-:Y:S01]  /*2fe30*/  FMUL.FTZ R3, R28.reuse, R3 ;  /* 0x000000031c037220 */ /* 0x048fe20000410000 */
[----:B----4-:R-:W-:-:S04]  /*2fe40*/  FMUL.FTZ R25, R28, R25 ;  /* 0x000000191c197220 */ /* 0x010fc80000410000 */
[----:B------:R-:W-:Y:S01]  /*2fe50*/  ST.E desc[UR4][R6.64+0x98], R3 ;  /* 0x0000980306007985 */ /* 0x000fe2000c101904 */
[----:B--2---:R-:W-:-:S05]  /*2fe60*/  FMUL.FTZ R9, R28, R9 ;  /* 0x000000091c097220 */ /* 0x004fca0000410000 */
[----:B------:R0:W-:Y:S04]  /*2fe70*/  ST.E desc[UR4][R6.64+0x8c], R9 ;  /* 0x00008c0906007985 */ /* 0x0001e8000c101904 */
[----:B------:R1:W-:Y:S04]  /*2fe80*/  ST.E desc[UR4][R6.64+0x9c], R25 ;  /* 0x00009c1906007985 */ /* 0x0003e8000c101904 */
[----:B0-----:R-:W2:Y:S02]  /*2fe90*/  LD.E R9, desc[UR6][R6.64+0xa8] ;  /* 0x0000a80606097980 */ /* 0x001ea4000c101900 */
[----:B--2---:R-:W-:-:S05]  /*2fea0*/  FMUL.FTZ R9, R28, R9 ;  /* 0x000000091c097220 */ /* 0x004fca0000410000 */
[----:B------:R0:W-:Y:S04]  /*2feb0*/  ST.E desc[UR4][R6.64+0xa8], R9 ;  /* 0x0000a80906007985 */ /* 0x0001e8000c101904 */
[----:B------:R-:W2:Y:S02]  /*2fec0*/  LD.E R3, desc[UR6][R6.64+0xac] ;  /* 0x0000ac0606037980 */ /* 0x000ea4000c101900 */
[----:B--2---:R-:W-:-:S05]  /*2fed0*/  FMUL.FTZ R3, R28, R3 ;  /* 0x000000031c037220 */ /* 0x004fca0000410000 */
[----:B------:R2:W-:Y:S04]  /*2fee0*/  ST.E desc[UR4][R6.64+0xac], R3 ;  /* 0x0000ac0306007985 */ /* 0x0005e8000c101904 */
[----:B-1----:R-:W3:Y:S02]  /*2fef0*/  LD.E R25, desc[UR6][R6.64+0xb8] ;  /* 0x0000b80606197980 */ /* 0x002ee4000c101900 */
[----:B---3--:R-:W-:-:S05]  /*2ff00*/  FMUL.FTZ R25, R28, R25 ;  /* 0x000000191c197220 */ /* 0x008fca0000410000 */
[----:B------:R1:W-:Y:S04]  /*2ff10*/  ST.E desc[UR4][R6.64+0xb8], R25 ;  /* 0x0000b81906007985 */ /* 0x0003e8000c101904 */
[----:B0-----:R-:W3:Y:S02]  /*2ff20*/  LD.E R9, desc[UR6][R6.64+0xbc] ;  /* 0x0000bc0606097980 */ /* 0x001ee4000c101900 */
[----:B---3--:R-:W-:-:S05]  /*2ff30*/  FMUL.FTZ R9, R28, R9 ;  /* 0x000000091c097220 */ /* 0x008fca0000410000 */
[----:B------:R0:W-:Y:S04]  /*2ff40*/  ST.E desc[UR4][R6.64+0xbc], R9 ;  /* 0x0000bc0906007985 */ /* 0x0001e8000c101904 */
[----:B--2---:R-:W2:Y:S02]  /*2ff50*/  LD.E R3, desc[UR6][R6.64+0xc8] ;  /* 0x0000c80606037980 */ /* 0x004ea4000c101900 */
        /* <DEDUP_REMOVED lines=119> */
[----:B------:R-:W3:Y:S01]  /*306d0*/  LDL.64 R2, [R0+0x80] ;  /* 0x0000800000027983 */ /* 0x000ee20000100a00 */
[----:B------:R-:W-:-:S03]  /*306e0*/  LEA.HI R28, R203, 0x8, RZ, 0x19 ;  /* 0x00000008cb1c7811 */ /* 0x000fc600078fc8ff */
[----:B------:R-:W4:Y:S02]  /*306f0*/  LDL.64 R26, [R0] ;  /* 0x00000000001a7983 */ /* 0x000f240000100a00 */
[----:B------:R5:W-:Y:S06]  /*30700*/  BAR.SYNC.DEFER_BLOCKING R28, 0x100 ;  /* 0x0004001c0000751d */ /* 0x000bec0000010000 */
[----:B-1----:R-:W2:Y:S04]  /*30710*/  LDL.64 R24, [R0+0x98] ;  /* 0x0000980000187983 */ /* 0x002ea80000100a00 */
[----:B0-----:R-:W5:Y:S04]  /*30720*/  LDL.64 R8, [R0+0x88] ;  /* 0x0000880000087983 */ /* 0x001f680000100a00 */
[----:B---3--:R-:W3:Y:S04]  /*30730*/  LD.E R31, desc[UR4][R2.64] ;  /* 0x00000004021f7980 */ /* 0x008ee8000c101900 */
[----:B----4-:R-:W4:Y:S04]  /*30740*/  LD.E R217, desc[UR6][R26.64] ;  /* 0x000000061ad97980 */ /* 0x010f28000c101900 */
[----:B--2---:R-:W4:Y:S04]  /*30750*/  LD.E.64 R6, desc[UR4][R24.64] ;  /* 0x0000000418067980 */ /* 0x004f28000c101b00 */
[----:B---3--:R-:W-:Y:S04]  /*30760*/  ST.E desc[UR8][R2.64], R31 ;  /* 0x0000001f02007985 */ /* 0x008fe8000c101908 */
[----:B------:R-:W2:Y:S04]  /*30770*/  LD.E R29, desc[UR10][R2.64+0x4] ;  /* 0x0000040a021d7980 */ /* 0x000ea8000c101900 */
[----:B--2---:R0:W-:Y:S04]  /*30780*/  ST.E desc[UR4][R2.64+0x4], R29 ;  /* 0x0000041d02007985 */ /* 0x0041e8000c101904 */
[----:B------:R-:W2:Y:S04]  /*30790*/  LD.E R33, desc[UR6][R2.64+0x8] ;  /* 0x0000080602217980 */ /* 0x000ea8000c101900 */
[----:B--2---:R-:W-:Y:S04]  /*307a0*/  ST.E desc[UR4][R2.64+0x8], R33 ;  /* 0x0000082102007985 */ /* 0x004fe8000c101904 */
[----:B------:R-:W2:Y:S04]  /*307b0*/  LD.E R27, desc[UR6][R2.64+0xc] ;  /* 0x00000c06021b7980 */ /* 0x000ea8000c101900 */
[----:B--2---:R1:W-:Y:S04]  /*307c0*/  ST.E desc[UR4][R2.64+0xc], R27 ;  /* 0x00000c1b02007985 */ /* 0x0043e8000c101904 */
[----:B------:R-:W2:Y:S04]  /*307d0*/  LD.E R25, desc[UR6][R2.64+0x10] ;  /* 0x0000100602197980 */ /* 0x000ea8000c101900 */
[----:B--2---:R2:W-:Y:S04]  /*307e0*/  ST.E desc[UR4][R2.64+0x10], R25 ;  /* 0x0000101902007985 */ /* 0x0045e8000c101904 */
[----:B0-----:R-:W3:Y:S04]  /*307f0*/  LD.E R29, desc[UR6][R2.64+0x14] ;  /* 0x00001406021d7980 */ /* 0x001ee8000c101900 */
[----:B---3--:R0:W-:Y:S04]  /*30800*/  ST.E desc[UR4][R2.64+0x14], R29 ;  /* 0x0000141d02007985 */ /* 0x0081e8000c101904 */
[----:B------:R-:W3:Y:S04]  /*30810*/  LD.E R31, desc[UR6][R2.64+0x18] ;  /* 0x00001806021f7980 */ /* 0x000ee8000c101900 */
[----:B---3--:R3:W-:Y:S04]  /*30820*/  ST.E desc[UR4][R2.64+0x18], R31 ;  /* 0x0000181f02007985 */ /* 0x0087e8000c101904 */
[----:B-1----:R-:W5:Y:S04]  /*30830*/  LD.E R27, desc[UR6][R2.64+0x1c] ;  /* 0x00001c06021b7980 */ /* 0x002f68000c101900 */
[----:B-----5:R1:W-:Y:S04]  /*30840*/  ST.E desc[UR4][R2.64+0x1c], R27 ;  /* 0x00001c1b02007985 */ /* 0x0203e8000c101904 */
[----:B--2---:R-:W2:Y:S04]  /*30850*/  LD.E R25, desc[UR6][R2.64+0x20] ;  /* 0x0000200602197980 */ /* 0x004ea8000c101900 */
[----:B--2---:R2:W-:Y:S04]  /*30860*/  ST.E desc[UR4][R2.64+0x20], R25 ;  /* 0x0000201902007985 */ /* 0x0045e8000c101904 */
[----:B0-----:R-:W5:Y:S04]  /*30870*/  LD.E R29, desc[UR6][R2.64+0x24] ;  /* 0x00002406021d7980 */ /* 0x001f68000c101900 */
[----:B-----5:R0:W-:Y:S04]  /*30880*/  ST.E desc[UR4][R2.64+0x24], R29 ;  /* 0x0000241d02007985 */ /* 0x0201e8000c101904 */
[----:B---3--:R-:W3:Y:S04]  /*30890*/  LD.E R31, desc[UR6][R2.64+0x28] ;  /* 0x00002806021f7980 */ /* 0x008ee8000c101900 */
        /* <DEDUP_REMOVED lines=230> */
[----:B-----5:R-:W-:Y:S04]  /*31700*/  ST.E desc[UR4][R2.64+0x1f4], R29 ;  /* 0x0001f41d02007985 */ /* 0x020fe8000c101904 */
[----:B---3--:R-:W3:Y:S01]  /*31710*/  LD.E R31, desc[UR6][R2.64+0x1f8] ;  /* 0x0001f806021f7980 */ /* 0x008ee2000c101900 */
[----:B------:R-:W-:-:S02]  /*31720*/  R2UR UR28, R4 ;  /* 0x00000000041c72ca */ /* 0x000fc400000e0000 */
[C---:B------:R-:W-:Y:S01]  /*31730*/  R2UR UR29, R5.reuse ;  /* 0x00000000051d72ca */ /* 0x040fe200000e0000 */
[----:B---3--:R-:W-:Y:S04]  /*31740*/  ST.E desc[UR4][R2.64+0x1f8], R31 ;  /* 0x0001f81f02007985 */ /* 0x008fe8000c101904 */
[----:B-1----:R-:W3:Y:S01]  /*31750*/  LD.E R27, desc[UR6][R2.64+0x1fc] ;  /* 0x0001fc06021b7980 */ /* 0x002ee2000c101900 */
        /* <DEDUP_REMOVED lines=30> */
[----:B---3--:R0:W-:Y:S04]  /*31940*/  ST.E desc[UR4][R2.64+0x1fc], R27 ;  /* 0x0001fc1b02007985 */ /* 0x0081e8000c101904 */
[----:B------:R-:W3:Y:S04]  /*31950*/  LD.E R216, desc[UR28][R8.64] ;  /* 0x0000001c08d87980 */ /* 0x000ee8000c101900 */
[----:B------:R-:W5:Y:S04]  /*31960*/  LD.E R24, desc[UR30][R2.64] ;  /* 0x0000001e02187980 */ /* 0x000f68000c101900 */
[----:B--2---:R-:W5:Y:S04]  /*31970*/  LD.E R25, desc[UR32][R2.64+0x4] ;  /* 0x0000042002197980 */ /* 0x004f68000c101900 */
[----:B------:R-:W5:Y:S04]  /*31980*/  LD.E R26, desc[UR34][R2.64+0x8] ;  /* 0x00000822021a7980 */ /* 0x000f68000c101900 */
[----:B0-----:R-:W5:Y:S04]  /*31990*/  LD.E R27, desc[UR44][R2.64+0xc] ;  /* 0x00000c2c021b7980 */ /* 0x001f68000c101900 */
        /* <DEDUP_REMOVED lines=124> */
[----:B----4-:R-:W-:Y:S01]  /*32160*/  IMAD R6, R217, 0xc00, R6 ;  /* 0x00000c00d9067824 */ /* 0x010fe200078e0206 */
[----:B---3--:R-:W-:-:S02]  /*32170*/  ISETP.NE.U32.AND P1, PT, R216, RZ, PT ;  /* 0x000000ffd800720c */ /* 0x008fc40003f25070 */
[----:B------:R-:W-:Y:S02]  /*32180*/  R2UR UR7, R7 ;  /* 0x00000000070772ca */ /* 0x000fe400000e0000 */
[----:B------:R-:W-:Y:S02]  /*32190*/  R2UR UR6, R6 ;  /* 0x00000000060672ca */ /* 0x000fe400000e0000 */
[----:B------:R-:W-:Y:S02]  /*321a0*/  F2FP.F16.F32.PACK_AB R152, R215, R152 ;  /* 0x00000098d798723e */ /* 0x000fe400000000ff */
[----:B------:R-:W-:Y:S02]  /*321b0*/  F2FP.F16.F32.PACK_AB R154, R213, R154 ;  /* 0x0000009ad59a723e */ /* 0x000fe400000000ff */
[----:B------:R-:W-:Y:S02]  /*321c0*/  F2FP.F16.F32.PACK_AB R153, R212, R153 ;  /* 0x00000099d499723e */ /* 0x000fe400000000ff */
[----:B------:R-:W-:Y:S01]  /*321d0*/  F2FP.F16.F32.PACK_AB R155, R214, R155 ;  /* 0x0000009bd69b723e */ /* 0x000fe200000000ff */
[----:B------:R-:W-:Y:S01]  /*321e0*/  VOTEU.ANY UP0, P1 ;  /* 0x00000000003f7886 */ /* 0x000fe20000800100 */
        /* <DEDUP_REMOVED lines=20> */
[----:B-----5:R-:W-:-:S06]  /*32330*/  WARPGROUP.ARRIVE ;  /* 0x00000000000079c5 */ /* 0x020fcc0000000000 */
[----:B------:R-:W-:Y:S01]  /*32340*/  HGMMA.64x256x16.F32 R24, R152, gdesc[UR4].tnspB, R24, UP0, gsb0 ;  /* 0x43e0000498187df0 */ /* 0x000fe2000b800818 */
        /* <DEDUP_REMOVED lines=16> */
[C---:B------:R-:W-:Y:S01]  /*32450*/  R2UR UR52, R4.reuse ;  /* 0x00000000043472ca */ /* 0x040fe200000e0000 */
[----:B------:R-:W-:Y:S02]  /*32460*/  WARPGROUP.DEPBAR.LE gsb0, 0x0 ;  /* 0x00008000000079c5 */ /* 0x000fe40000010000 */
[----:B------:R0:W-:Y:S01]  /*32470*/  ST.E desc[UR4][R2.64], R24 ;  /* 0x0000001802007985 */ /* 0x0001e2000c101904 */
[----:B------:R-:W-:-:S02]  /*32480*/  R2UR UR4, R4 ;  /* 0x00000000040472ca */ /* 0x000fc400000e0000 */
[----:B------:R-:W-:-:S13]  /*32490*/  R2UR UR5, R5 ;  /* 0x00000000050572ca */ /* 0x000fda00000e0000 */
[----:B------:R1:W-:Y:S01]  /*324a0*/  ST.E desc[UR4][R2.64+0x4], R25 ;  /* 0x0000041902007985 */ /* 0x0003e2000c101904 */
[C---:B------:R-:W-:Y:S02]  /*324b0*/  R2UR UR4, R4.reuse ;  /* 0x00000000040472ca */ /* 0x040fe400000e0000 */
[C---:B------:R-:W-:Y:S01]  /*324c0*/  R2UR UR5, R5.reuse ;  /* 0x00000000050572ca */ /* 0x040fe200000e0000 */
[----:B------:R2:W-:Y:S01]  /*324d0*/  ST.E desc[UR6][R2.64+0x8], R26 ;  /* 0x0000081a02007985 */ /* 0x0005e2000c101906 */
[C---:B------:R-:W-:Y:S02]  /*324e0*/  R2UR UR6, R4.reuse ;  /* 0x00000000040672ca */ /* 0x040fe400000e0000 */
[C---:B------:R-:W-:Y:S01]  /*324f0*/  R2UR UR7, R5.reuse ;  /* 0x00000000050772ca */ /* 0x040fe200000e0000 */
[----:B------:R3:W-:Y:S01]  /*32500*/  ST.E desc[UR8][R2.64+0xc], R27 ;  /* 0x00000c1b02007985 */ /* 0x0007e2000c101908 */
[C---:B------:R-:W-:Y:S02]  /*32510*/  R2UR UR8, R4.reuse ;  /* 0x00000000040872ca */ /* 0x040fe400000e0000 */
[----:B------:R-:W-:Y:S01]  /*32520*/  R2UR UR9, R5 ;  /* 0x00000000050972ca */ /* 0x000fe200000e0000 */
[----:B------:R4:W-:Y:S01]  /*32530*/  ST.E desc[UR10][R2.64+0x10], R28 ;  /* 0x0000101c02007985 */ /* 0x0009e2000c10190a */
[----:B------:R-:W-:-:S02]  /*32540*/  R2UR UR10, R4 ;  /* 0x00000000040a72ca */ /* 0x000fc400000e0000 */
        /* <DEDUP_REMOVED lines=25> */
[----:B------:R5:W-:Y:S04]  /*326e0*/  ST.E desc[UR8][R2.64+0x34], R37 ;  /* 0x0000342502007985 */ /* 0x000be8000c101908 */
[----:B------:R5:W-:Y:S04]  /*326f0*/  ST.E desc[UR10][R2.64+0x38], R38 ;  /* 0x0000382602007985 */ /* 0x000be8000c10190a */
[----:B------:R5:W-:Y:S01]  /*32700*/  ST.E desc[UR12][R2.64+0x3c], R39 ;  /* 0x00003c2702007985 */ /* 0x000be2000c10190c */
[----:B------:R-:W-:-:S03]  /*32710*/  R2UR UR8, R4 ;  /* 0x00000000040872ca */ /* 0x000fc600000e0000 */
[----:B------:R5:W-:Y:S01]  /*32720*/  ST.E desc[UR14][R2.64+0x40], R40 ;  /* 0x0000402802007985 */ /* 0x000be2000c10190e */
[----:B------:R-:W-:-:S03]  /*32730*/  R2UR UR9, R5 ;  /* 0x00000000050972ca */ /* 0x000fc600000e0000 */
[----:B------:R5:W-:Y:S04]  /*32740*/  ST.E desc[UR16][R2.64+0x44], R41 ;  /* 0x0000442902007985 */ /* 0x000be8000c101910 */
[----:B------:R5:W-:Y:S04]  /*32750*/  ST.E desc[UR18][R2.64+0x48], R42 ;  /* 0x0000482a02007985 */ /* 0x000be8000c101912 */
[----:B------:R5:W-:Y:S04]  /*32760*/  ST.E desc[UR20][R2.64+0x4c], R43 ;  /* 0x00004c2b02007985 */ /* 0x000be8000c101914 */
[----:B------:R5:W-:Y:S04]  /*32770*/  ST.E desc[UR22][R2.64+0x50], R44 ;  /* 0x0000502c02007985 */ /* 0x000be8000c101916 */
[----:B------:R5:W-:Y:S01]  /*32780*/  ST.E desc[UR24][R2.64+0x54], R45 ;  /* 0x0000542d02007985 */ /* 0x000be2000c101918 */
[----:B------:R-:W-:-:S03]  /*32790*/  R2UR UR10, R4 ;  /* 0x00000000040a72ca */ /* 0x000fc600000e0000 */
[----:B------:R5:W-:Y:S01]  /*327a0*/  ST.E desc[UR4][R2.64+0x58], R46 ;  /* 0x0000582e02007985 */ /* 0x000be2000c101904 */
[C---:B------:R-:W-:Y:S02]  /*327b0*/  R2UR UR4, R4.reuse ;  /* 0x00000000040472ca */ /* 0x040fe400000e0000 */
[C---:B------:R-:W-:Y:S01]  /*327c0*/  R2UR UR5, R5.reuse ;  /* 0x00000000050572ca */ /* 0x040fe200000e0000 */
[----:B------:R5:W-:Y:S01]  /*327d0*/  ST.E desc[UR6][R2.64+0x5c], R47 ;  /* 0x00005c2f02007985 */ /* 0x000be2000c101906 */
        /* <DEDUP_REMOVED lines=13> */
[----:B------:R5:W-:Y:S01]  /*328b0*/  ST.E desc[UR8][R2.64+0x60], R48 ;  /* 0x0000603002007985 */ /* 0x000be2000c101908 */
        /* <DEDUP_REMOVED lines=8> */
[----:B------:R-:W-:Y:S01]  /*32940*/  R2UR UR5, R5 ;  /* 0x00000000050572ca */ /* 0x000fe200000e0000 */
[----:B------:R5:W-:Y:S04]  /*32950*/  ST.E desc[UR6][R2.64+0x68], R50 ;  /* 0x0000683202007985 */ /* 0x000be8000c101906 */
[----:B------:R5:W-:Y:S04]  /*32960*/  ST.E desc[UR10][R2.64+0x6c], R51 ;  /* 0x00006c3302007985 */ /* 0x000be8000c10190a */
[----:B------:R5:W-:Y:S04]  /*32970*/  ST.E desc[UR12][R2.64+0x70], R52 ;  /* 0x0000703402007985 */ /* 0x000be8000c10190c */
        /* <DEDUP_REMOVED lines=8> */
[----:B------:R5:W-:Y:S01]  /*32a00*/  ST.E desc[UR8][R2.64+0x8c], R59 ;  /* 0x00008c3b02007985 */ /* 0x000be2000c101908 */
[C---:B------:R-:W-:Y:S02]  /*32a10*/  R2UR UR8, R4.reuse ;  /* 0x00000000040872ca */ /* 0x040fe400000e0000 */
[----:B------:R-:W-:Y:S01]  /*32a20*/  R2UR UR9, R5 ;  /* 0x00000000050972ca */ /* 0x000fe200000e0000 */
[----:B------:R5:W-:Y:S01]  /*32a30*/  ST.E desc[UR4][R2.64+0x90], R60 ;  /* 0x0000903c02007985 */ /* 0x000be2000c101904 */
        /* <DEDUP_REMOVED lines=14> */
[----:B------:R5:W-:Y:S01]  /*32b20*/  ST.E desc[UR6][R2.64+0x94], R61 ;  /* 0x0000943d02007985 */ /* 0x000be2000c101906 */
        /* <DEDUP_REMOVED lines=245> */
[C---:B------:R-:W-:Y:S02]  /*33a80*/  R2UR UR54, R4.reuse ;  /* 0x00000000043672ca */ /* 0x040fe400000e0000 */
[----:B------:R-:W-:Y:S01]  /*33a90*/  R2UR UR55, R5 ;  /* 0x00000000053772ca */ /* 0x000fe200000e0000 */
        /* <DEDUP_REMOVED lines=12> */
[----:B------:R-:W-:Y:S01]  /*33b60*/  ST.E desc[UR28][R8.64], R195 ;  /* 0x000000c308007985 */ /* 0x000fe2000c10191c */
[C---:B------:R-:W-:Y:S02]  /*33b70*/  R2UR UR58, R4.reuse ;  /* 0x00000000043a72ca */ /* 0x040fe400000e0000 */
[C---:B------:R-:W-:Y:S01]  /*33b80*/  R2UR UR59, R5.reuse ;  /* 0x00000000053b72ca */ /* 0x040fe200000e0000 */
[----:B0-----:R-:W5:Y:S01]  /*33b90*/  LD.E R24, desc[UR30][R2.64] ;  /* 0x0000001e02187980 */ /* 0x001f62000c101900 */
[C---:B------:R-:W-:Y:S02]  /*33ba0*/  R2UR UR56, R4.reuse ;  /* 0x00000000043872ca */ /* 0x040fe400000e0000 */
[C---:B------:R-:W-:Y:S01]  /*33bb0*/  R2UR UR57, R5.reuse ;  /* 0x00000000053972ca */ /* 0x040fe200000e0000 */
[----:B-1----:R-:W5:Y:S01]  /*33bc0*/  LD.E R25, desc[UR32][R2.64+0x4] ;  /* 0x0000042002197980 */ /* 0x002f62000c101900 */
[C---:B------:R-:W-:Y:S02]  /*33bd0*/  R2UR UR4, R4.reuse ;  /* 0x00000000040472ca */ /* 0x040fe400000e0000 */
[----:B------:R-:W-:Y:S01]  /*33be0*/  R2UR UR5, R5 ;  /* 0x00000000050572ca */ /* 0x000fe200000e0000 */
[----:B--2---:R-:W2:Y:S01]  /*33bf0*/  LD.E R26, desc[UR34][R2.64+0x8] ;  /* 0x00000822021a7980 */ /* 0x004ea2000c101900 */
[----:B------:R-:W-:-:S02]  /*33c00*/  R2UR UR6, R4 ;  /* 0x00000000040672ca */ /* 0x000fc400000e0000 */
[C---:B------:R-:W-:Y:S01]  /*33c10*/  R2UR UR7, R5.reuse ;  /* 0x00000000050772ca */ /* 0x040fe200000e0000 */
[----:B---3--:R-:W2:Y:S01]  /*33c20*/  LD.E R27, desc[UR44][R2.64+0xc] ;  /* 0x00000c2c021b7980 */ /* 0x008ea2000c101900 */
[C---:B------:R-:W-:Y:S02]  /*33c30*/  R2UR UR8, R4.reuse ;  /* 0x00000000040872ca */ /* 0x040fe400000e0000 */
[C---:B------:R-:W-:Y:S01]  /*33c40*/  R2UR UR9, R5.reuse ;  /* 0x00000000050972ca */ /* 0x040fe200000e0000 */
[----:B----4-:R-:W2:Y:S01]  /*33c50*/  LD.E R28, desc[UR46][R2.64+0x10] ;  /* 0x0000102e021c7980 */ /* 0x010ea2000c101900 */
[C---:B------:R-:W-:Y:S02]  /*33c60*/  R2UR UR10, R4.reuse ;  /* 0x00000000040a72ca */ /* 0x040fe400000e0000 */
[----:B------:R-:W-:Y:S01]  /*33c70*/  R2UR UR11, R5 ;  /* 0x00000000050b72ca */ /* 0x000fe200000e0000 */
[----:B-----5:R-:W2:Y:S01]  /*33c80*/  LD.E R29, desc[UR50][R2.64+0x14] ;  /* 0x00001432021d7980 */ /* 0x020ea2000c101900 */
[----:B------:R-:W-:-:S02]  /*33c90*/  R2UR UR12, R4 ;  /* 0x00000000040c72ca */ /* 0x000fc400000e0000 */
[C---:B------:R-:W-:Y:S01]  /*33ca0*/  R2UR UR13, R5.reuse ;  /* 0x00000000050d72ca */ /* 0x040fe200000e0000 */
[----:B------:R-:W2:Y:S01]  /*33cb0*/  LD.E R30, desc[UR52][R2.64+0x18] ;  /* 0x00001834021e7980 */ /* 0x000ea2000c101900 */
[C---:B------:R-:W-:Y:S02]  /*33cc0*/  R2UR UR14, R4.reuse ;  /* 0x00000000040e72ca */ /* 0x040fe400000e0000 */
[C---:B------:R-:W-:Y:S01]  /*33cd0*/  R2UR UR15, R5.reuse ;  /* 0x00000000050f72ca */ /* 0x040fe200000e0000 */
[----:B------:R-:W2:Y:S01]  /*33ce0*/  LD.E R31, desc[UR54][R2.64+0x1c] ;  /* 0x00001c36021f7980 */ /* 0x000ea2000c101900 */
[C---:B------:R-:W-:Y:S02]  /*33cf0*/  R2UR UR16, R4.reuse ;  /* 0x00000000041072ca */ /* 0x040fe400000e0000 */
[----:B------:R-:W-:Y:S01]  /*33d00*/  R2UR UR17, R5 ;  /* 0x00000000051172ca */ /* 0x000fe200000e0000 */
[----:B------:R-:W2:Y:S01]  /*33d10*/  LD.E R32, desc[UR60][R2.64+0x20] ;  /* 0x0000203c02207980 */ /* 0x000ea2000c101900 */
        /* <DEDUP_REMOVED lines=327> */
[----:B------:R-:W-:Y:S02]  /*35190*/  R2UR UR54, R4 ;  /* 0x00000000043672ca */ /* 0x000fe400000e0000 */
[----:B------:R-:W-:Y:S01]  /*351a0*/  R2UR UR55, R5 ;  /* 0x00000000053772ca */ /* 0x000fe200000e0000 */
        /* <DEDUP_REMOVED lines=10> */
[----:B------:R-:W-:-:S02]  /*35250*/  VIADD R152, R6, 0x80 ;  /* 0x0000008006987836 */ /* 0x000fc40000000000 */
[----:B------:R-:W-:-:S03]  /*35260*/  IMAD.MOV.U32 R153, RZ, RZ, R7 ;  /* 0x000000ffff997224 */ /* 0x000fc600078e0007 */
[----:B------:R-:W-:Y:S02]  /*35270*/  R2UR UR6, R152 ;  /* 0x00000000980672ca */ /* 0x000fe400000e0000 */
[----:B------:R-:W-:Y:S02]  /*35280*/  R2UR UR7, R153 ;  /* 0x00000000990772ca */ /* 0x000fe400000e0000 */
[----:B------:R-:W-:Y:S02]  /*35290*/  F2FP.F16.F32.PACK_AB R152, R20, R21 ;  /* 0x000000151498723e */ /* 0x000fe400000000ff */
[----:B------:R-:W-:Y:S02]  /*352a0*/  F2FP.F16.F32.PACK_AB R154, R18, R19 ;  /* 0x00000013129a723e */ /* 0x000fe400000000ff */
[----:B------:R-:W-:Y:S02]  /*352b0*/  F2FP.F16.F32.PACK_AB R153, R14, R15 ;  /* 0x0000000f0e99723e */ /* 0x000fe400000000ff */
[----:B------:R-:W-:-:S02]  /*352c0*/  F2FP.F16.F32.PACK_AB R155, R12, R13 ;  /* 0x0000000d0c9b723e */ /* 0x000fc400000000ff */
        /* <DEDUP_REMOVED lines=20> */
[----:B--2---:R-:W-:-:S06]  /*35410*/  WARPGROUP.ARRIVE ;  /* 0x00000000000079c5 */ /* 0x004fcc0000000000 */
        /* <DEDUP_REMOVED lines=20> */
[C---:B------:R-:W-:Y:S01]  /*35560*/  R2UR UR55, R5.reuse ;  /* 0x00000000053772ca */ /* 0x040fe200000e0000 */
[----:B------:R-:W-:Y:S02]  /*35570*/  WARPGROUP.DEPBAR.LE gsb0, 0x0 ;  /* 0x00008000000079c5 */ /* 0x000fe40000010000 */
        /* <DEDUP_REMOVED lines=2670> */
[----:B------:R5:W-:Y:S04]  /*3fc60*/  ST.E desc[UR6][R2.64+0x1b4], R133 ;  /* 0x0001b48502007985 */ /* 0x000be8000c101906 */
[----:B------:R5:W-:Y:S04]  /*3fc70*/  ST.E desc[UR8][R2.64+0x1b8], R134 ;  /* 0x0001b88602007985 */ /* 0x000be8000c101908 */
[----:B------:R5:W-:Y:S04]  /*3fc80*/  ST.E desc[UR4][R2.64+0x1bc], R135 ;  /* 0x0001bc8702007985 */ /* 0x000be8000c101904 */
[----:B------:R5:W-:Y:S01]  /*3fc90*/  ST.E desc[UR10][R2.64+0x1c0], R136 ;  /* 0x0001c08802007985 */ /* 0x000be2000c10190a */
[----:B------:R-:W-:-:S03]  /*3fca0*/  R2UR UR6, R4 ;  /* 0x00000000040672ca */ /* 0x000fc600000e0000 */
[----:B------:R5:W-:Y:S01]  /*3fcb0*/  ST.E desc[UR12][R2.64+0x1c4], R137 ;  /* 0x0001c48902007985 */ /* 0x000be2000c10190c */
[----:B------:R-:W-:-:S03]  /*3fcc0*/  R2UR UR7, R5 ;  /* 0x00000000050772ca */ /* 0x000fc600000e0000 */
[----:B------:R5:W-:Y:S01]  /*3fcd0*/  ST.E desc[UR14][R2.64+0x1c8], R138 ;  /* 0x0001c88a02007985 */ /* 0x000be2000c10190e */
[----:B------:R-:W-:-:S03]  /*3fce0*/  R2UR UR8, R4 ;  /* 0x00000000040872ca */ /* 0x000fc600000e0000 */
[----:B------:R5:W-:Y:S01]  /*3fcf0*/  ST.E desc[UR16][R2.64+0x1cc], R139 ;  /* 0x0001cc8b02007985 */ /* 0x000be2000c101910 */
[----:B------:R-:W-:-:S03]  /*3fd00*/  R2UR UR9, R5 ;  /* 0x00000000050972ca */ /* 0x000fc600000e0000 */
        /* <DEDUP_REMOVED lines=13> */
[----:B------:R-:W-:-:S03]  /*3fde0*/  R2UR UR51, R5 ;  /* 0x00000000053372ca */ /* 0x000fc600000e0000 */
[----:B------:R5:W-:Y:S01]  /*3fdf0*/  ST.E desc[UR28][R2.64+0x1e4], R145 ;  /* 0x0001e49102007985 */ /* 0x000be2000c10191c */
[C---:B------:R-:W-:Y:S02]  /*3fe00*/  R2UR UR28, R4.reuse ;  /* 0x00000000041c72ca */ /* 0x040fe400000e0000 */
[C---:B------:R-:W-:Y:S02]  /*3fe10*/  R2UR UR29, R5.reuse ;  /* 0x00000000051d72ca */ /* 0x040fe400000e0000 */
[C---:B------:R-:W-:Y:S02]  /*3fe20*/  R2UR UR52, R4.reuse ;  /* 0x00000000043472ca */ /* 0x040fe400000e0000 */
[C---:B------:R-:W-:Y:S02]  /*3fe30*/  R2UR UR53, R5.reuse ;  /* 0x00000000053572ca */ /* 0x040fe400000e0000 */
[C---:B------:R-:W-:Y:S02]  /*3fe40*/  R2UR UR54, R4.reuse ;  /* 0x00000000043672ca */ /* 0x040fe400000e0000 */
[----:B------:R-:W-:Y:S01]  /*3fe50*/  R2UR UR55, R5 ;  /* 0x00000000053772ca */ /* 0x000fe200000e0000 */
[----:B------:R-:W-:Y:S04]  /*3fe60*/  ST.E desc[UR6][R2.64+0x1ec], R147 ;  /* 0x0001ec9302007985 */ /* 0x000fe8000c101906 */
[----:B------:R-:W-:Y:S04]  /*3fe70*/  ST.E desc[UR8][R2.64+0x1f0], R148 ;  /* 0x0001f09402007985 */ /* 0x000fe8000c101908 */
[----:B------:R-:W-:Y:S04]  /*3fe80*/  ST.E desc[UR10][R2.64+0x1f4], R149 ;  /* 0x0001f49502007985 */ /* 0x000fe8000c10190a */
[----:B------:R-:W-:Y:S04]  /*3fe90*/  ST.E desc[UR12][R2.64+0x1f8], R150 ;  /* 0x0001f89602007985 */ /* 0x000fe8000c10190c */
[----:B------:R-:W-:Y:S01]  /*3fea0*/  ST.E desc[UR14][R2.64+0x1fc], R151 ;  /* 0x0001fc9702007985 */ /* 0x000fe2000c10190e */
        /* <DEDUP_REMOVED lines=370> */
[----:B------:R-:W-:Y:S01]  /*415d0*/  VIADD R6, R6, 0x280 ;  /* 0x0000028006067836 */ /* 0x000fe20000000000 */
[----:B------:R-:W-:-:S02]  /*415e0*/  R2UR UR7, R7 ;  /* 0x00000000070772ca */ /* 0x000fc400000e0000 */
[----:B------:R-:W-:Y:S02]  /*415f0*/  F2FP.F16.F32.PACK_AB R184, R187, R188 ;  /* 0x000000bcbbb8723e */ /* 0x000fe400000000ff */
[----:B------:R-:W-:Y:S02]  /*41600*/  R2UR UR6, R6 ;  /* 0x00000000060672ca */ /* 0x000fe400000e0000 */
[----:B------:R-:W-:Y:S02]  /*41610*/  F2FP.F16.F32.PACK_AB R186, R185, R186 ;  /* 0x000000bab9ba723e */ /* 0x000fe400000000ff */
[----:B------:R-:W-:Y:S02]  /*41620*/  F2FP.F16.F32.PACK_AB R185, R160, R161 ;  /* 0x000000a1a0b9723e */ /* 0x000fe400000000ff */
[----:B------:R-:W-:Y:S02]  /*41630*/  F2FP.F16.F32.PACK_AB R187, R158, R159 ;  /* 0x0000009f9ebb723e */ /* 0x000fe400000000ff */
        /* <DEDUP_REMOVED lines=27> */
[----:B------:R-:W-:Y:S01]  /*417f0*/  R2UR UR29, R5 ;  /* 0x00000000051d72ca */ /* 0x000fe200000e0000 */
[----:B------:R-:W-:-:S02]  /*41800*/  WARPGROUP.DEPBAR.LE gsb0, 0x0 ;  /* 0x00008000000079c5 */ /* 0x000fc40000010000 */
[----:B------:R-:W-:Y:S01]  /*41810*/  ST.E desc[UR4][R2.64], R24 ;  /* 0x0000001802007985 */ /* 0x000fe2000c101904 */
[C---:B------:R-:W-:Y:S02]  /*41820*/  R2UR UR4, R4.reuse ;  /* 0x00000000040472ca */ /* 0x040fe400000e0000 */
[C---:B------:R-:W-:Y:S01]  /*41830*/  R2UR UR5, R5.reuse ;  /* 0x00000000050572ca */ /* 0x040fe200000e0000 */
[----:B------:R-:W-:Y:S01]  /*41840*/  ST.E desc[UR6][R2.64+0x4], R25 ;  /* 0x0000041902007985 */ /* 0x000fe2000c101906 */
        /* <DEDUP_REMOVED lines=1116> */
[C---:B------:R-:W-:Y:S02]  /*45e10*/  R2UR UR4, R4.reuse ;  /* 0x00000000040472ca */ /* 0x040fe400000e0000 */
[C---:B------:R-:W-:Y:S02]  /*45e20*/  R2UR UR5, R5.reuse ;  /* 0x00000000050572ca */ /* 0x040fe400000e0000 */
[----:B------:R-:W-:Y:S02]  /*45e30*/  R2UR UR6, R4 ;  /* 0x00000000040672ca */ /* 0x000fe400000e0000 */
[----:B------:R-:W-:-:S02]  /*45e40*/  R2UR UR7, R5 ;  /* 0x00000000050772ca */ /* 0x000fc400000e0000 */
[----:B------:R-:W-:-:S07]  /*45e50*/  LOP3.LUT P6, RZ, R203, 0x7f, RZ, 0xc0, !PT ;  /* 0x0000007fcbff7812 */ /* 0x000fce00078cc0ff */
[----:B--2---:R1:W-:Y:S04]  /*45e60*/  ST.E desc[UR4][R2.64+0x1f8], R13 ;  /* 0x0001f80d02007985 */ /* 0x0043e8000c101904 */
[----:B0-----:R-:W2:Y:S01]  /*45e70*/  LD.E R9, desc[UR6][R2.64+0x1fc] ;  /* 0x0001fc0602097980 */ /* 0x001ea2000c101900 */
[----:B------:R-:W-:Y:S02]  /*45e80*/  R2UR UR4, R4 ;  /* 0x00000000040472ca */ /* 0x000fe400000e0000 */
[----:B------:R-:W-:-:S13]  /*45e90*/  R2UR UR5, R5 ;  /* 0x00000000050572ca */ /* 0x000fda00000e0000 */
[----:B--2---:R1:W-:Y:S01]  /*45ea0*/  ST.E desc[UR4][R2.64+0x1fc], R9 ;  /* 0x0001fc0902007985 */ /* 0x0043e2000c101904 */
[----:B------:R-:W-:Y:S05]  /*45eb0*/  @P6 BRA `(.L_x_11583) ;  /* 0x0000000000306947 */ /* 0x000fea0003800000 */
[----:B-1----:R-:W2:Y:S04]  /*45ec0*/  LDL.64 R2, [R0+0x40] ;  /* 0x0000400000027983 */ /* 0x002ea80000100a00 */
        /* <DEDUP_REMOVED lines=11> */
.L_x_11583:
[----:B-1----:R-:W-:Y:S02]  /*45f80*/  IMAD.MOV.U32 R2, RZ, RZ, R211 ;  /* 0x000000ffff027224 */ /* 0x002fe400078e00d3 */
[----:B------:R-:W-:-:S04]  /*45f90*/  IMAD.MOV.U32 R3, RZ, RZ, 0x0 ;  /* 0x00000000ff037424 */ /* 0x000fc800078e00ff */
[----:B0-----:R-:W-:Y:S05]  /*45fa0*/  RET.REL.NODEC R2 `(_ZN7cutlass13device_kernelIN5flash11enable_sm90INS1_16FlashAttnFwdSm90INS1_25CollectiveMainloopFwdSm90ILi2EN4cute5tupleIJNS5_1CILi1EEES8_S8_EEENS6_IJNS7_ILi128EEENS7_ILi96EEENS7_ILi64EEEEEELi256ENS_6half_tEfNS_4arch4Sm90ELb0ELb1ELb1ELb0ELb0ELb0ELb1ELb1ELb0ELb1ELb0ELb0EEENS1_21CollectiveEpilogueFwdINS6_IJSA_NS7_ILi256EEESB_EEES9_SE_SG_Li256ELb0ELb1ELb0ELb0EEENS1_30DynamicPersistentTileSchedulerILi256ELi128ELb0ELb1ELb1EEEEEEEEEvNT_6ParamsE) ;  /* 0xfffffba002147950 */ /* 0x001fea0003c3ffff */
.L_x_11561:
[----:B0-----:R0:W1:Y:S02]  /*45fb0*/  SYNCS.PHASECHK.TRANS64.TRYWAIT P1, [R2+URZ], R3 ;  /* 0x00000003020075a7 */ /* 0x001064000802017f */
[----:B-1----:R-:W-:Y:S05]  /*45fc0*/  @!P1 NANOSLEEP.SYNCS 0x989680 ;  /* 0x009896800000995d */ /* 0x002fea0003900000 */
[----:B------:R-:W1:Y:S02]  /*45fd0*/  @!P1 SYNCS.PHASECHK.TRANS64 P1, [R2+URZ], R3 ;  /* 0x00000003020095a7 */ /* 0x000e64000802007f */
[----:B-1----:R-:W-:Y:S05]  /*45fe0*/  @!P1 BRA `(.L_x_11561) ;  /* 0xfffffffc00f09947 */ /* 0x002fea000383ffff */
[----:B------:R-:W-:Y:S05]  /*45ff0*/  BRA `(.L_x_11560) ;  /* 0xfffffe4400f07947 */ /* 0x000fea000383ffff */
.L_x_11568:
[----:B0-----:R0:W1:Y:S02]  /*46000*/  SYNCS.PHASECHK.TRANS64.TRYWAIT P1, [R8+URZ], R9 ;  /* 0x00000009080075a7 */ /* 0x001064000802017f */
[----:B-1----:R-:W-:Y:S05]  /*46010*/  @!P1 NANOSLEEP.SYNCS 0x989680 ;  /* 0x009896800000995d */ /* 0x002fea0003900000 */
[----:B------:R-:W1:Y:S02]  /*46020*/  @!P1 SYNCS.PHASECHK.TRANS64 P1, [R8+URZ], R9 ;  /* 0x00000009080095a7 */ /* 0x000e64000802007f */
[----:B-1----:R-:W-:Y:S05]  /*46030*/  @!P1 BRA `(.L_x_11568) ;  /* 0xfffffffc00f09947 */ /* 0x002fea000383ffff */
[----:B------:R-:W-:Y:S05]  /*46040*/  BRA `(.L_x_11567) ;  /* 0xfffffe4c00c47947 */ /* 0x000fea000383ffff */
.L_x_11584:
        /* <DEDUP_REMOVED lines=11> */
.L_x_15312:


//--------------------- .text._ZN7cutlass13device_kernelIN5flash11enable_sm90INS1_16FlashAttnFwdSm90INS1_25CollectiveMainloopFwdSm90ILi2EN4cute5tupleIJNS5_1CILi1EEES8_S8_EEENS6_IJNS7_ILi128EEENS7_ILi96EEENS7_ILi64EEEEEELi256ENS_6half_tEfNS_4arch4Sm90ELb0ELb1ELb1ELb1ELb0ELb0ELb0ELb1ELb0ELb1ELb0ELb0EEENS1_21CollectiveEpilogueFwdINS6_IJSA_NS7_ILi256EEESB_EEES9_SE_SG_Li256ELb1ELb1ELb0ELb0EEENS1_36VarlenDynamicPersistentTileSchedulerILi128ELi96ELi256ELi128ELb0ELb1ELb1ELb1ELb0ELb1EEEEEEEEEvNT_6ParamsE --------------------------
	.section	.text._ZN7cutlass13device_kernelIN5flash11enable_sm90INS1_16FlashAttnFwdSm90INS1_25CollectiveMainloopFwdSm90ILi2EN4cute5tupleIJNS5_1CILi1EEES8_S8_EEENS6_IJNS7_ILi128EEENS7_ILi96EEENS7_ILi64EEEEEELi256ENS_6half_tEfNS_4arch4Sm90ELb0ELb1ELb1ELb1ELb0ELb0ELb0ELb1ELb0ELb1ELb0ELb0EEENS1_21CollectiveEpilogueFwdINS6_IJSA_NS7_ILi256EEESB_EEES9_SE_SG_Li256ELb1ELb1ELb0ELb0EEENS1_36VarlenDynamicPersistentTileSchedulerILi128ELi96ELi256ELi128ELb0ELb1ELb1ELb1ELb0ELb1EEEEEEEEEvNT_6ParamsE,"ax",@progbits
	.align	128
.text._ZN7cutlass13device_kernelIN5flash11enable_sm90INS1_16FlashAttnFwdSm90INS1_25CollectiveMainloopFwdSm90ILi2EN4cute5tupleIJNS5_1CILi1EEES8_S8_EEENS6_IJNS7_ILi128EEENS7_ILi96EEENS7_ILi64EEEEEELi256ENS_6half_tEfNS_4arch4Sm90ELb0ELb1ELb1ELb1ELb0ELb0ELb0ELb1ELb0ELb1ELb0ELb0EEENS1_21CollectiveEpilogueFwdINS6_IJSA_NS7_ILi256EEESB_EEES9_SE_SG_Li256ELb1ELb1ELb0ELb0EEENS1_36VarlenDynamicPersistentTileSchedulerILi128ELi96ELi256ELi128ELb0ELb1ELb1ELb1ELb0ELb1EEEEEEEEEvNT_6ParamsE:
        .type           _ZN7cutlass13device_kernelIN5flash11enable_sm90INS1_16FlashAttnFwdSm90INS1_25CollectiveMainloopFwdSm90ILi2EN4cute5tupleIJNS5_1CILi1EEES8_S8_EEENS6_IJNS7_ILi128EEENS7_ILi96EEENS7_ILi64EEEEEELi256ENS_6half_tEfNS_4arch4Sm90ELb0ELb1ELb1ELb1ELb0ELb0ELb0ELb1ELb0ELb1ELb0ELb0EEENS1_21CollectiveEpilogueFwdINS6_IJSA_NS7_ILi256EEESB_EEES9_SE_SG_Li256ELb1ELb1ELb0ELb0EEENS1_36VarlenDynamicPersistentTileSchedulerILi128ELi96ELi256ELi128ELb0ELb1ELb1ELb1ELb0ELb1EEEEEEEEEvNT_6ParamsE,@function
        .size           _ZN7cutlass13device_kernelIN5flash11enable_sm90INS1_16FlashAttnFwdSm90INS1_25CollectiveMainloopFwdSm90ILi2EN4cute5tupleIJNS5_1CILi1EEES8_S8_EEENS6_IJNS7_ILi128EEENS7_ILi96EEENS7_ILi64EEEEEELi256ENS_6half_tEfNS_4arch4Sm90ELb0ELb1ELb1ELb1ELb0ELb0ELb0ELb1ELb0ELb1ELb0ELb0EEENS1_21CollectiveEpilogueFwdINS6_IJSA_NS7_ILi256EEESB_EEES9_SE_SG_Li256ELb1ELb1ELb0ELb0EEENS1_36VarlenDynamicPersistentTileSchedulerILi128ELi96ELi256ELi128ELb0ELb1ELb1ELb1ELb0ELb1EEEEEEEEEvNT_6ParamsE,(.L_x_15314 - _ZN7cutlass13device_kernelIN5flash11enable_sm90INS1_16FlashAttnFwdSm90INS1_25CollectiveMainloopFwdSm90ILi2EN4cute5tupleIJNS5_1CILi1EEES8_S8_EEENS6_IJNS7_ILi128EEENS7_ILi96EEENS7_ILi64EEEEEELi256ENS_6half_tEfNS_4arch4Sm90ELb0ELb1ELb1ELb1ELb0ELb0ELb0ELb1ELb0ELb1ELb0ELb0EEENS1_21CollectiveEpilogueFwdINS6_IJSA_NS7_ILi256EEESB_EEES9_SE_SG_Li256ELb1ELb1ELb0ELb0EEENS1_36VarlenDynamicPersistentTileSchedulerILi128ELi96ELi256ELi128ELb0ELb1ELb1ELb1ELb0ELb1EEEEEEEEEvNT_6ParamsE)
        .other          _ZN7cutlass13device_kernelIN5flash11enable_sm90INS1_16FlashAttnFwdSm90INS1_25CollectiveMainloopFwdSm90ILi2EN4cute5tupleIJNS5_1CILi1EEES8_S8_EEENS6_IJNS7_ILi128EEENS7_ILi96EEENS7_ILi64EEEEEELi256ENS_6half_tEfNS_4arch4Sm90ELb0ELb1ELb1ELb1ELb0ELb0ELb0ELb1ELb0ELb1ELb0ELb0EEENS1_21CollectiveEpilogueFwdINS6_IJSA_NS7_ILi256EEESB_EEES9_SE_SG_Li256ELb1ELb1ELb0ELb0EEENS1_36VarlenDynamicPersistentTileSchedulerILi128ELi96ELi256ELi128ELb0ELb1ELb1ELb1ELb0ELb1EEEEEEEEEvNT_6ParamsE,@"STO_CUDA_ENTRY STV_DEFAULT"
_ZN7cutlass13device_kernelIN5flash11enable_sm90INS1_16FlashAttnFwdSm90INS1_25CollectiveMainloopFwdSm90ILi2EN4cute5tupleIJNS5_1CILi1EEES8_S8_EEENS6_IJNS7_ILi128EEENS7_ILi96EEENS7_ILi64EEEEEELi256ENS_6half_tEfNS_4arch4Sm90ELb0ELb1ELb1ELb1ELb0ELb0ELb0ELb1ELb0ELb1ELb0ELb0EEENS1_21CollectiveEpilogueFwdINS6_IJSA_NS7_ILi256EEESB_EEES9_SE_SG_Li256ELb1ELb1ELb0ELb0EEENS1_36VarlenDynamicPersistentTileSchedulerILi128ELi96ELi256ELi128ELb0ELb1ELb1ELb1ELb0ELb1EEEEEEEEEvNT_6ParamsE:
        /* <DEDUP_REMOVED lines=18> */
.L_x_11586:
[----:B------:R-:W-:Y:S05]  /*0120*/  BSYNC B0 ;  /* 0x0000000000007941 */ /* 0x000fea0003800000 */
.L_x_11585:
        /* <DEDUP_REMOVED lines=41> */
.L_x_11587:
        /* <DEDUP_REMOVED lines=22> */
.L_x_11588:
        /* <DEDUP_REMOVED lines=18> */
.L_x_11589:
        /* <DEDUP_REMOVED lines=22> */
.L_x_11590:
        /* <DEDUP_REMOVED lines=22> */
.L_x_11591:
[----:B------:R-:W-:Y:S01]  /*0900*/  PLOP3.LUT P0, PT, PT, PT, UP0, 0x80, 0x0 ;  /* 0x000000000000781c */ /* 0x000fe20003f0f008 */
[----:B------:R-:W-:Y:S01]  /*0910*/  UMOV UR36, 0x1 ;  /* 0x0000000100247882 */ /* 0x000fe20000000000 */
[----:B------:R-:W-:Y:S01]  /*0920*/  NOP ;  /* 0x0000000000007918 */ /* 0x000fe20000000000 */
[----:B------:R-:W-:Y:S01]  /*0930*/  USEL UR36, UR36, 0x2, !UP0 ;  /* 0x0000000224247887 */ /* 0x000fe2000c000000 */
[----:B------:R-:W-:Y:S01]  /*0940*/  ULDC.64 UR40, c[0x0][0x208] ;  /* 0x0000820000287ab9 */ /* 0x000fe20000000a00 */
[----:B012-4-:R-:W-:Y:S08]  /*0950*/  BAR.SYNC.DEFER_BLOCKING 0x0 ;  /* 0x0000000000007b1d */ /* 0x017ff00000010000 */
[----:B------:R-:W-:Y:S05]  /*0960*/  @!P0 BRA `(.L_x_11592) ;  /* 0x0000010c00648947 */ /* 0x000fea0003800000 */
.L_x_11593:
        /* <DEDUP_REMOVED lines=23> */
[----:B------:R-:W-:Y:S01]  /*0ae0*/  R2UR UR6, R11 ;  /* 0x000000000b0672ca */ /* 0x000fe200000e0000 */
[----:B------:R-:W-:Y:S01]  /*0af0*/  UMOV UR38, URZ ;  /* 0x0000003f00267c82 */ /* 0x000fe20008000000 */
[----:B------:R-:W-:Y:S01]  /*0b00*/  UMOV UR37, URZ ;  /* 0x0000003f00257c82 */ /* 0x000fe20008000000 */
[----:B0-----:R-:W-:-:S05]  /*0b10*/  VIADD R212, R0, 0xffffff80 ;  /* 0xffffff8000d47836 */ /* 0x001fca0000000000 */
[----:B------:R-:W-:-:S04]  /*0b20*/  SHF.R.S32.HI R3, RZ, 0x1f, R212 ;  /* 0x0000001fff037819 */ /* 0x000fc800000114d4 */
[CC--:B------:R-:W-:Y:S02]  /*0b30*/  LEA.HI R0, R3.reuse, R212.reuse, RZ, 0x7 ;  /* 0x000000d403007211 */ /* 0x0c0fe400078f38ff */
[CC--:B------:R-:W-:Y:S02]  /*0b40*/  LEA.HI R2, R3.reuse, R212.reuse, RZ, 0x4 ;  /* 0x000000d403027211 */ /* 0x0c0fe400078f20ff */
[----:B------:R-:W-:Y:S02]  /*0b50*/  LOP3.LUT R5, R0, 0xffffff80, RZ, 0xc0, !PT ;  /* 0xffffff8000057812 */ /* 0x000fe400078ec0ff */
[----:B------:R-:W-:Y:S02]  /*0b60*/  SHF.R.S32.HI R7, RZ, 0x4, R2 ;  /* 0x00000004ff077819 */ /* 0x000fe40000011402 */
        /* <DEDUP_REMOVED lines=34> */
[----:B------:R-:W-:Y:S01]  /*0d90*/  SHF.R.S32.HI R203, RZ, 0x3, R3 ;  /* 0x00000003ffcb7819 */ /* 0x000fe20000011403 */
[----:B------:R-:W-:Y:S01]  /*0da0*/  IMAD.IADD R0, R205, 0x1, -R0 ;  /* 0x00000001cd007824 */ /* 0x000fe200078e0a00 */
[----:B------:R-:W-:Y:S01]  /*0db0*/  LOP3.LUT R3, R6, 0x7ffffffc, RZ, 0xc0, !PT ;  /* 0x7ffffffc06037812 */ /* 0x000fe200078ec0ff */
        /* <DEDUP_REMOVED lines=8> */
[----:B------:R-:W-:-:S02]  /*0e40*/  IMAD.IADD R18, R204, 0x1, -R3 ;  /* 0x00000001cc127824 */ /* 0x000fc400078e0a03 */
[----:B------:R-:W-:-:S07]  /*0e50*/  IMAD R22, R11, 0x8, R206 ;  /* 0x000000080b167824 */ /* 0x000fce00078e02ce */
.L_x_11693:
[----:B------:R-:W-:Y:S01]  /*0e60*/  ULDC.64 UR8, c[0x0][0xa28] ;  /* 0x00028a0000087ab9 */ /* 0x000fe20000000a00 */
[----:B------:R-:W-:Y:S01]  /*0e70*/  IMAD.MOV.U32 R0, RZ, RZ, RZ ;  /* 0x000000ffff007224 */ /* 0x000fe200078e00ff */
        /* <DEDUP_REMOVED lines=12> */
[----:B------:R-:W-:Y:S01]  /*0f40*/  @UP1 UIMAD.WIDE UR8, UR6, 0x4, UR10 ;  /* 0x00000004060818a5 */ /* 0x000fe2000f8e020a */
[----:B------:R-:W-:Y:S02]  /*0f50*/  ULDC UR4, c[0x0][0x288] ;  /* 0x0000a20000047ab9 */ /* 0x000fe40000000800 */
[----:B------:R-:W-:Y:S01]  /*0f60*/  IMAD.U32 R16, RZ, RZ, UR4 ;  /* 0x00000004ff107e24 */ /* 0x000fe2000f8e00ff */
[----:B------:R0:W5:Y:S02]  /*0f70*/  @P0 LDG.E R0, desc[UR40][R2.64] ;  /* 0x0000002802000981 */ /* 0x000164000c1e1900 */
[----:B--2---:R-:W-:Y:S01]  /*0f80*/  IMAD.U32 R4, RZ, RZ, UR8 ;  /* 0x00000008ff047e24 */ /* 0x004fe2000f8e00ff */
[----:B------:R-:W-:Y:S01]  /*0f90*/  ULDC UR4, c[0x0][0x424] ;  /* 0x0001090000047ab9 */ /* 0x000fe20000000800 */
[----:B------:R-:W-:Y:S01]  /*0fa0*/  IMAD.U32 R5, RZ, RZ, UR9 ;  /* 0x00000009ff057e24 */ /* 0x000fe2000f8e00ff */
[----:B------:R-:W-:-:S04]  /*0fb0*/  ULDC.64 UR8, c[0x0][0x418] ;  /* 0x0001060000087ab9 */ /* 0x000fc80000000a00 */
[----:B------:R0:W5:Y:S01]  /*0fc0*/  @P2 LDG.E R16, desc[UR40][R4.64] ;  /* 0x0000002804102981 */ /* 0x000162000c1e1900 */
[----:B------:R-:W-:Y:S01]  /*0fd0*/  UISETP.NE.U32.AND UP0, UPT, UR8, URZ, UPT ;  /* 0x0000003f0800728c */ /* 0x000fe2000bf05070 */
[----:B------:R-:W-:-:S03]  /*0fe0*/  UMOV UR45, UR7 ;  /* 0x00000007002d7c82 */ /* 0x000fc60008000000 */
[----:B------:R-:W-:-:S03]  /*0ff0*/  UISETP.NE.AND.EX UP0, UPT, UR9, URZ, UPT, UP0 ;  /* 0x0000003f0900728c */ /* 0x000fc6000bf05300 */
[----:B------:R-:W-:Y:S01]  /*1000*/  ULDC.64 UR8, c[0x0][0xa20] ;  /* 0x0002880000087ab9 */ /* 0x000fe20000000a00 */
[----:B------:R-:W-:Y:S01]  /*1010*/  USEL UR4, UR4, 0x1, UP0 ;  /* 0x0000000104047887 */ /* 0x000fe20008000000 */
[----:B------:R-:W-:Y:S01]  /*1020*/  ISETP.NE.U32.AND P1, PT, RZ, UR8, PT ;  /* 0x00000008ff007c0c */ /* 0x000fe2000bf25070 */
[----:B------:R-:W-:Y:S02]  /*1030*/  ULDC UR8, c[0x0][0x2f0] ;  /* 0x0000bc0000087ab9 */ /* 0x000fe40000000800 */
[----:B------:R-:W-:Y:S01]  /*1040*/  UIMAD UR4, UR4, UR8, URZ ;  /* 0x00000008040472a4 */ /* 0x000fe2000f8e023f */
[----:B------:R-:W-:Y:S01]  /*1050*/  ISETP.NE.AND.EX P1, PT, RZ, UR9, PT, P1 ;  /* 0x00000009ff007c0c */ /* 0x000fe2000bf25310 */
[----:B0--3--:R-:W-:-:S12]  /*1060*/  @P2 BRA `(.L_x_11594) ;  /* 0x00000000002c2947 */ /* 0x009fd80003800000 */
        /* <DEDUP_REMOVED lines=11> */
.L_x_11594:
[----:B------:R-:W-:Y:S01]  /*1120*/  IMAD.U32 R17, RZ, RZ, UR4 ;  /* 0x00000004ff117e24 */ /* 0x000fe2000f8e00ff */
[----:B------:R-:W-:Y:S01]  /*1130*/  UMOV UR44, UR6 ;  /* 0x00000006002c7c82 */ /* 0x000fe20008000000 */
[----:B------:R-:W-:Y:S05]  /*1140*/  @!P1 BRA `(.L_x_11595) ;  /* 0x0000000000189947 */ /* 0x000fea0003800000 */
[----:B------:R-:W-:Y:S02]  /*1150*/  ULDC.64 UR8, c[0x0][0xa20] ;  /* 0x0002880000087ab9 */ /* 0x000fe40000000a00 */
[----:B------:R-:W-:-:S06]  /*1160*/  UIMAD.WIDE UR6, UR6, 0x4, UR8 ;  /* 0x00000004060678a5 */ /* 0x000fcc000f8e0208 */
[----:B------:R-:W-:Y:S02]  /*1170*/  IMAD.U32 R2, RZ, RZ, UR6 ;  /* 0x00000006ff027e24 */ /* 0x000fe4000f8e00ff */
[----:B------:R-:W-:-:S05]  /*1180*/  IMAD.U32 R3, RZ, RZ, UR7 ;  /* 0x00000007ff037e24 */ /* 0x000fca000f8e00ff */
[----:B------:R0:W5:Y:S01]  /*1190*/  LDG.E R17, desc[UR40][R2.64] ;  /* 0x0000002802117981 */ /* 0x000162000c1e1900 */
[----:B------:R-:W-:Y:S05]  /*11a0*/  BRA `(.L_x_11596) ;  /* 0x00000000002c7947 */ /* 0x000fea0003800000 */
.L_x_11595:
        /* <DEDUP_REMOVED lines=11> */
.L_x_11596:
[----:B0-----:R-:W0:Y:S01]  /*1260*/  LDC R2, c[0x0][0x448] ;  /* 0x00011200ff027b82 */ /* 0x001e220000000800 */
[----:B------:R-:W-:Y:S01]  /*1270*/  USHF.L.U32 UR43, UR5, 0x7, URZ ;  /* 0x00000007052b7899 */ /* 0x000fe2000800063f */
[----:B-----5:R-:W-:-:S03]  /*1280*/  IMAD.IADD R17, R17, 0x1, -R0 ;  /* 0x0000000111117824 */ /* 0x020fc600078e0a00 */
[----:B------:R-:W-:Y:S02]  /*1290*/  UIADD3 UR4, UR43, 0x7f, URZ ;  /* 0x0000007f2b047890 */ /* 0x000fe4000fffe03f */
[----:B------:R-:W-:Y:S01]  /*12a0*/  IADD3 R3, R17, 0x1, -R16 ;  /* 0x0000000111037810 */ /* 0x000fe20007ffe810 */
[----:B------:R-:W1:Y:S03]  /*12b0*/  LDC.64 R6, c[0x0][0x9e0] ;  /* 0x00027800ff067b82 */ /* 0x000e660000000a00 */
[----:B------:R-:W-:Y:S01]  /*12c0*/  IMAD.U32 R0, RZ, RZ, UR4 ;  /* 0x00000004ff007e24 */ /* 0x000fe2000f8e00ff */
[----:B0-----:R-:W-:Y:S02]  /*12d0*/  ISETP.NE.AND P1, PT, R2, 0x1, PT ;  /* 0x000000010200780c */ /* 0x001fe40003f25270 */
[----:B-1----:R-:W-:-:S11]  /*12e0*/  ISETP.GE.AND P2, PT, R7, 0x1, PT ;  /* 0x000000010700780c */ /* 0x002fd60003f46270 */
[----:B------:R-:W0:Y:S08]  /*12f0*/  @P1 LDC R2, c[0x0][0x44c] ;  /* 0x00011300ff021b82 */ /* 0x000e300000000800 */
[----:B------:R-:W1:Y:S01]  /*1300*/  @P1 LDC R5, c[0x0][0x450] ;  /* 0x00011400ff051b82 */ /* 0x000e620000000800 */
[----:B0-----:R-:W-:-:S05]  /*1310*/  @P1 IMAD.HI.U32 R2, R2, UR4, RZ ;  /* 0x0000000402021c27 */ /* 0x001fca000f8e00ff */
        /* <DEDUP_REMOVED lines=14> */
.L_x_11598:
[----:B------:R-:W-:-:S13]  /*1400*/  ISETP.NE.AND P0, PT, R7, 0x1, PT ;  /* 0x000000010700780c */ /* 0x000fda0003f05270 */
[----:B------:R-:W0:Y:S02]  /*1410*/  @P0 LDC.64 R4, c[0x0][0x9e8] ;  /* 0x00027a00ff040b82 */ /* 0x000e240000000a00 */
[----:B0-----:R-:W-:-:S05]  /*1420*/  @P0 IMAD.HI.U32 R4, R2, R4, RZ ;  /* 0x0000000402040227 */ /* 0x001fca00078e00ff */
[----:B------:R-:W-:-:S07]  /*1430*/  @P0 SHF.R.U32.HI R2, RZ, R5, R4 ;  /* 0x00000005ff020219 */ /* 0x000fce0000011604 */
.L_x_11599:
[----:B------:R-:W-:-:S05]  /*1440*/  IMAD R3, R2, R7, R7 ;  /* 0x0000000702037224 */ /* 0x000fca00078e0207 */
[----:B------:R-:W-:-:S07]  /*1450*/  VIMNMX R0, R0, R3, PT ;  /* 0x0000000300007248 */ /* 0x000fce0003fe0100 */
.L_x_11597:
[----:B------:R-:W0:Y:S01]  /*1460*/  @P1 LDC R4, c[0x0][0x44c] ;  /* 0x00011300ff041b82 */ /* 0x000e220000000800 */
[----:B------:R-:W-:Y:S01]  /*1470*/  IMAD.U32 R3, RZ, RZ, UR43 ;  /* 0x0000002bff037e24 */ /* 0x000fe2000f8e00ff */
[----:B------:R-:W-:Y:S01]  /*1480*/  ULDC UR4, c[0x0][0x9dc] ;  /* 0x0002770000047ab9 */ /* 0x000fe20000000800 */
[----:B------:R-:W-:Y:S02]  /*1490*/  VIADD R2, R0, 0x5f ;  /* 0x0000005f00027836 */ /* 0x000fe40000000000 */
[----:B------:R-:W-:Y:S02]  /*14a0*/  VIADD R0, R17, 0x5f ;  /* 0x0000005f11007836 */ /* 0x000fe40000000000 */
[----:B------:R-:W-:Y:S01]  /*14b0*/  IMAD.HI R2, R2, 0x2aaaaaab, RZ ;  /* 0x2aaaaaab02027827 */ /* 0x000fe200078e02ff */
[----:B------:R-:W1:Y:S03]  /*14c0*/  @P1 LDC R5, c[0x0][0x450] ;  /* 0x00011400ff051b82 */ /* 0x000e660000000800 */
[----:B------:R-:W-:-:S04]  /*14d0*/  IMAD.HI R0, R0, 0x2aaaaaab, RZ ;  /* 0x2aaaaaab00007827 */ /* 0x000fc800078e02ff */
[----:B0-----:R-:W-:-:S05]  /*14e0*/  @P1 IMAD.HI.U32 R4, R4, UR43, RZ ;  /* 0x0000002b04041c27 */ /* 0x001fca000f8e00ff */
[----:B-1----:R-:W-:Y:S02]  /*14f0*/  @P1 SHF.R.U32.HI R3, RZ, R5, R4 ;  /* 0x00000005ff031219 */ /* 0x002fe40000011604 */
[----:B------:R-:W-:Y:S02]  /*1500*/  SHF.R.U32.HI R5, RZ, 0x1f, R2 ;  /* 0x0000001fff057819 */ /* 0x000fe40000011602 */
[----:B------:R-:W-:Y:S02]  /*1510*/  IADD3 R4, R3, R17, -R16 ;  /* 0x0000001103047210 */ /* 0x000fe40007ffe810 */
        /* <DEDUP_REMOVED lines=16> */
.L_x_11601:
[----:B------:R-:W-:-:S13]  /*1620*/  ISETP.NE.AND P0, PT, R7, 0x1, PT ;  /* 0x000000010700780c */ /* 0x000fda0003f05270 */
[----:B------:R-:W0:Y:S02]  /*1630*/  @P0 LDC.64 R2, c[0x0][0x9e8] ;  /* 0x00027a00ff020b82 */ /* 0x000e240000000a00 */
[----:B0-----:R-:W-:-:S05]  /*1640*/  @P0 IMAD.HI.U32 R0, R4, R2, RZ ;  /* 0x0000000204000227 */ /* 0x001fca00078e00ff */
[----:B------:R-:W-:-:S07]  /*1650*/  @P0 SHF.R.U32.HI R4, RZ, R3, R0 ;  /* 0x00000003ff040219 */ /* 0x000fce0000011600 */
.L_x_11602:
[----:B------:R-:W-:-:S05]  /*1660*/  IMAD R4, R4, R7, RZ ;  /* 0x0000000704047224 */ /* 0x000fca00078e02ff */
[----:B------:R-:W-:-:S13]  /*1670*/  R2UR UR5, R4 ;  /* 0x00000000040572ca */ /* 0x000fda00000e0000 */
[----:B------:R-:W-:-:S04]  /*1680*/  UISETP.LT.AND UP0, UPT, UR4, UR5, UPT ;  /* 0x000000050400728c */ /* 0x000fc8000bf01270 */
[----:B------:R-:W-:-:S12]  /*1690*/  USEL UR4, UR4, UR5, !UP0 ;  /* 0x0000000504047287 */ /* 0x000fd8000c000000 */
.L_x_11600:
[----:B------:R-:W-:Y:S01]  /*16a0*/  UIMAD.WIDE UR4, UR4, 0x2aaaaaab, URZ ;  /* 0x2aaaaaab040478a5 */ /* 0x000fe2000f8e023f */
[----:B------:R-:W-:Y:S02]  /*16b0*/  PLOP3.LUT P0, PT, PT, PT, PT, 0x80, 0x0 ;  /* 0x000000000000781c */ /* 0x000fe40003f0f070 */
[----:B------:R-:W-:Y:S01]  /*16c0*/  CS2R R2, SRZ ;  /* 0x0000000000027805 */ /* 0x000fe2000001ff00 */
[----:B------:R-:W-:Y:S01]  /*16d0*/  IMAD.MOV.U32 R0, RZ, RZ, RZ ;  /* 0x000000ffff007224 */ /* 0x000fe200078e00ff */
[----:B------:R-:W-:Y:S01]  /*16e0*/  USHF.R.U32.HI UR4, URZ, 0x1f, UR5 ;  /* 0x0000001f3f047899 */ /* 0x000fe20008011605 */
[----:B------:R-:W-:Y:S01]  /*16f0*/  IMAD.MOV.U32 R150, RZ, RZ, RZ ;  /* 0x000000ffff967224 */ /* 0x000fe200078e00ff */
        /* <DEDUP_REMOVED lines=100> */
.L_x_11604:
        /* <DEDUP_REMOVED lines=13> */
.L_x_11826:
[----:B------:R-:W-:Y:S01]  /*1e10*/  IMAD.U32 R0, RZ, RZ, UR46 ;  /* 0x0000002eff007e24 */ /* 0x000fe2000f8e00ff */
[----:B------:R-:W-:Y:S05]  /*1e20*/  WARPSYNC.ALL ;  /* 0x0000000000007948 */ /* 0x000fea0003800000 */
[----:B------:R1:W-:Y:S01]  /*1e30*/  BAR.SYNC.DEFER_BLOCKING R9, 0x100 ;  /* 0x000400090000751d */ /* 0x0003e20000010000 */
[----:B------:R-:W-:-:S13]  /*1e40*/  ISETP.NE.AND P0, PT, R0, 0x3, PT ;  /* 0x000000030000780c */ /* 0x000fda0003f05270 */
[----:B-1----:R-:W-:Y:S05]  /*1e50*/  @!P0 BRA `(.L_x_11606) ;  /* 0x0000000000048947 */ /* 0x002fea0003800000 */
[----:B------:R-:W-:Y:S01]  /*1e60*/  BPT.TRAP 0x1 ;  /* 0x000000040000795c */ /* 0x000fe20000300000 */
.L_x_11606:
[----:B------:R-:W-:Y:S02]  /*1e70*/  IMAD.U32 R10, RZ, RZ, UR38 ;  /* 0x00000026ff0a7e24 */ /* 0x000fe4000f8e00ff */
[----:B0-----:R-:W-:-:S03]  /*1e80*/  IMAD.U32 R3, RZ, RZ, UR37 ;  /* 0x00000025ff037e24 */ /* 0x001fc6000f8e00ff */
[----:B------:R-:W-:Y:S01]  /*1e90*/  SHF.L.U32 R10, R10, 0x1f, RZ ;  /* 0x0000001f0a0a7819 */ /* 0x000fe200000006ff */
[----:B------:R-:W-:-:S04]  /*1ea0*/  IMAD R3, R3, 0x8, R8 ;  /* 0x0000000803037824 */ /* 0x000fc800078e0208 */
[----:B------:R0:W1:Y:S01]  /*1eb0*/  SYNCS.PHASECHK.TRANS64.TRYWAIT P1, [R3+URZ+0x22830], R10 ;  /* 0x0228300a030075a7 */ /* 0x000062000802017f */
[----:B------:R-:W-:Y:S05]  /*1ec0*/  @!P0 BRA `(.L_x_11607) ;  /* 0x0000000000048947 */ /* 0x000fea0003800000 */
[----:B------:R-:W-:Y:S01]  /*1ed0*/  BPT.TRAP 0x1 ;  /* 0x000000040000795c */ /* 0x000fe20000300000 */
.L_x_11607:
[----:B-1----:R-:W-:Y:S05]  /*1ee0*/  @P1 BRA `(.L_x_11608) ;  /* 0x0000000000081947 */ /* 0x002fea0003800000 */
[----:B------:R-:W1:Y:S02]  /*1ef0*/  SYNCS.PHASECHK.TRANS64.TRYWAIT P1, [R3+URZ+0x22830], R10 ;  /* 0x0228300a030075a7 */ /* 0x000e64000802017f */
[----:B-1----:R-:W-:Y:S05]  /*1f00*/  @!P1 BRA `(.L_x_11609) ;  /* 0x0000015c005c9947 */ /* 0x002fea0003800000 */
.L_x_11608:
[----:B------:R-:W-:Y:S01]  /*1f10*/  R2UR UR4, R8 ;  /* 0x00000000080472ca */ /* 0x000fe200000e0000 */
[----:B------:R-:W-:Y:S01]  /*1f20*/  ULOP3.LUT UR16, UR47, 0x10000, URZ, 0xfc, !UPT ;  /* 0x000100002f107892 */ /* 0x000fe2000f8efc3f */
[----:B------:R-:W-:Y:S01]  /*1f30*/  WARPGROUP.ARRIVE ;  /* 0x00000000000079c5 */ /* 0x000fe20000000000 */
[----:B------:R-:W-:Y:S01]  /*1f40*/  UMOV UR17, 0x40000040 ;  /* 0x4000004000117882 */ /* 0x000fe20000000000 */
[----:B------:R-:W-:Y:S01]  /*1f50*/  UMOV UR19, 0x40000040 ;  /* 0x4000004000137882 */ /* 0x000fe20000000000 */
[----:B------:R-:W2:Y:S01]  /*1f60*/  LDL.LU R13, [R1] ;  /* 0x00000000010d7983 */ /* 0x000ea20000300800 */
[----:B------:R-:W-:Y:S01]  /*1f70*/  UMOV UR5, 0x40000040 ;  /* 0x4000004000057882 */ /* 0x000fe20000000000 */
[----:B------:R-:W-:Y:S01]  /*1f80*/  UMOV UR7, 0x40000040 ;  /* 0x4000004000077882 */ /* 0x000fe20000000000 */
[----:B------:R-:W-:Y:S01]  /*1f90*/  UIADD3 UR8, UR16, 0x4, URZ ;  /* 0x0000000410087890 */ /* 0x000fe2000fffe03f */
[----:B------:R-:W3:Y:S01]  /*1fa0*/  LDC R6, c[0x0][0x448] ;  /* 0x00011200ff067b82 */ /* 0x000ee20000000800 */
[----:B------:R-:W-:Y:S01]  /*1fb0*/  UMOV UR9, 0x40000040 ;  /* 0x4000004000097882 */ /* 0x000fe20000000000 */
[----:B------:R-:W-:Y:S01]  /*1fc0*/  UMOV UR11, 0x40000040 ;  /* 0x40000040000b7882 */ /* 0x000fe20000000000 */
[----:B------:R-:W-:Y:S01]  /*1fd0*/  UIADD3 UR12, UR16, 0x6, URZ ;  /* 0x00000006100c7890 */ /* 0x000fe2000fffe03f */
[----:B------:R-:W4:Y:S01]  /*1fe0*/  S2R R7, SR_TID.X ;  /* 0x0000000000077919 */ /* 0x000f220000002100 */
[----:B------:R-:W-:Y:S01]  /*1ff0*/  UIADD3 UR4, UR4, 0x1c400, URZ ;  /* 0x0001c40004047890 */ /* 0x000fe2000fffe03f */
[----:B------:R-:W-:Y:S01]  /*2000*/  VIADD R2, R22, UR43 ;  /* 0x0000002b16027c36 */ /* 0x000fe20008000000 */
[----:B------:R-:W-:Y:S01]  /*2010*/  UMOV UR13, 0x40000040 ;  /* 0x40000040000d7882 */ /* 0x000fe20000000000 */
[----:B------:R-:W-:Y:S01]  /*2020*/  UMOV UR15, 0x40000040 ;  /* 0x40000040000f7882 */ /* 0x000fe20000000000 */
[----:B------:R-:W-:Y:S01]  /*2030*/  USHF.R.U32.HI UR4, URZ, 0x4, UR4 ;  /* 0x000000043f047899 */ /* 0x000fe20008011604 */
[----:B------:R-:W-:-:S03]  /*2040*/  ULDC UR22, c[0x0][0x9dc] ;  /* 0x0002770000167ab9 */ /* 0x000fc60000000800 */
[----:B------:R-:W-:Y:S02]  /*2050*/  ULOP3.LUT UR4, UR4, 0x3fff, URZ, 0xc0, !UPT ;  /* 0x00003fff04047892 */ /* 0x000fe4000f8ec03f */
[----:B------:R-:W-:Y:S02]  /*2060*/  ULOP3.LUT UR22, URZ, UR22, URZ, 0x33, !UPT ;  /* 0x000000163f167292 */ /* 0x000fe4000f8e333f */
[----:B------:R-:W-:Y:S02]  /*2070*/  ULOP3.LUT UR20, UR4, 0x10000, URZ, 0xfc, !UPT ;  /* 0x0001000004147892 */ /* 0x000fe4000f8efc3f */
[----:B------:R-:W-:Y:S02]  /*2080*/  UIADD3 UR4, UR16, 0x2, URZ ;  /* 0x0000000210047890 */ /* 0x000fe4000fffe03f */
[----:B------:R-:W-:Y:S01]  /*2090*/  UIMAD UR18, UR37, 0x300, UR20 ;  /* 0x00000300251278a4 */ /* 0x000fe2000f8e0214 */
[----:B---3--:R-:W-:-:S03]  /*20a0*/  ISETP.NE.AND P2, PT, R6, 0x1, PT ;  /* 0x000000010600780c */ /* 0x008fc60003f45270 */
[----:B------:R-:W-:Y:S02]  /*20b0*/  UIADD3 UR6, UR18, 0x2, URZ ;  /* 0x0000000212067890 */ /* 0x000fe4000fffe03f */
[----:B------:R-:W-:Y:S02]  /*20c0*/  UIADD3 UR10, UR18, 0x4, URZ ;  /* 0x00000004120a7890 */ /* 0x000fe4000fffe03f */
[----:B------:R-:W-:Y:S02]  /*20d0*/  UIADD3 UR14, UR18, 0x6, URZ ;  /* 0x00000006120e7890 */ /* 0x000fe4000fffe03f */
[----:B------:R-:W-:Y:S01]  /*20e0*/  HGMMA.64x96x16.F32 R24, gdesc[UR16], RZ, !UPT, gsb0 ;  /* 0x01600000101879f0 */ /* 0x000fe2000c0008ff */
[----:B----4-:R-:W-:-:S03]  /*20f0*/  LOP3.LUT P1, RZ, R7, 0x7f, RZ, 0xc0, !PT ;  /* 0x0000007f07ff7812 */ /* 0x010fc6000782c0ff */
[----:B------:R-:W3:Y:S01]  /*2100*/  @P2 LDC R5, c[0x0][0x44c] ;  /* 0x00011300ff052b82 */ /* 0x000ee20000000800 */
[----:B------:R-:W-:-:S04]  /*2110*/  SHF.R.U32.HI R7, RZ, 0x7, R7 ;  /* 0x00000007ff077819 */ /* 0x000fc80000011607 */
[----:B------:R-:W-:-:S03]  /*2120*/  IADD3 R7, -R7, 0xb, RZ ;  /* 0x0000000b07077810 */ /* 0x000fc60007ffe1ff */
[----:B------:R-:W4:Y:S01]  /*2130*/  @P2 LDC R14, c[0x0][0x450] ;  /* 0x00011400ff0e2b82 */ /* 0x000f220000000800 */
[----:B---3--:R-:W-:Y:S01]  /*2140*/  @P2 IMAD.HI.U32 R5, R2, R5, RZ ;  /* 0x0000000502052227 */ /* 0x008fe200078e00ff */
[----:B------:R-:W-:Y:S02]  /*2150*/  WARPGROUP.DEPBAR.LE gsb0, 0x0 ;  /* 0x00008000000079c5 */ /* 0x000fe40000010000 */
[----:B------:R-:W-:-:S06]  /*2160*/  WARPGROUP.ARRIVE ;  /* 0x00000000000079c5 */ /* 0x000fcc0000000000 */
[----:B------:R-:W-:Y:S01]  /*2170*/  HGMMA.64x96x16.F32 R24, gdesc[UR4], R24, gsb0 ;  /* 0x01600000041879f0 */ /* 0x000fe20008000818 */
[----:B------:R-:W-:Y:S02]  /*2180*/  ULDC UR6, c[0x0][0x9d8] ;  /* 0x0002760000067ab9 */ /* 0x000fe40000000800 */
[----:B------:R-:W-:Y:S02]  /*2190*/  WARPGROUP.DEPBAR.LE gsb0, 0x0 ;  /* 0x00008000000079c5 */ /* 0x000fe40000010000 */
[----:B------:R-:W-:-:S06]  /*21a0*/  WARPGROUP.ARRIVE ;  /* 0x00000000000079c5 */ /* 0x000fcc0000000000 */
[----:B------:R-:W-:Y:S01]  /*21b0*/  HGMMA.64x96x16.F32 R24, gdesc[UR8], R24, gsb0 ;  /* 0x01600000081879f0 */ /* 0x000fe20008000818 */
[----:B--2---:R-:W-:-:S04]  /*21c0*/  LOP3.LUT R13, R13, 0xffefffff, RZ, 0xc0, !PT ;  /* 0xffefffff0d0d7812 */ /* 0x004fc800078ec0ff */
[----:B------:R-:W-:-:S04]  /*21d0*/  @P2 LOP3.LUT R13, R13, 0x100000, RZ, 0xfc, !PT ;  /* 0x001000000d0d2812 */ /* 0x000fc800078efcff */
[----:B------:R-:W-:-:S04]  /*21e0*/  LOP3.LUT R13, R13, 0xfff7ffff, RZ, 0xc0, !PT ;  /* 0xfff7ffff0d0d7812 */ /* 0x000fc800078ec0ff */
[----:B------:R-:W-:-:S05]  /*21f0*/  @P1 LOP3.LUT R13, R13, 0x80000, RZ, 0xfc, !PT ;  /* 0x000800000d0d1812 */ /* 0x000fca00078efcff */
[----:B------:R2:W-:Y:S02]  /*2200*/  STL [R1], R13 ;  /* 0x0000000d01007387 */ /* 0x0005e40000100800 */
[----:B--2---:R-:W-:Y:S01]  /*2210*/  IMAD.MOV.U32 R13, RZ, RZ, R2 ;  /* 0x000000ffff0d7224 */ /* 0x004fe200078e0002 */
[----:B----4-:R-:W-:Y:S01]  /*2220*/  @P2 SHF.R.U32.HI R13, RZ, R14, R5 ;  /* 0x0000000eff0d2219 */ /* 0x010fe20000011605 */
[----:B------:R-:W-:Y:S02]  /*2230*/  @!P1 VIADD R2, R3, 0x22840 ;  /* 0x0002284003029836 */ /* 0x000fe40000000000 */
[----:B------:R-:W-:Y:S02]  /*2240*/  IMAD R5, R176, -0x60, R17 ;  /* 0xffffffa0b0057824 */ /* 0x000fe400078e0211 */
[----:B------:R-:W2:Y:S01]  /*2250*/  SHFL.IDX PT, R73, R13, RZ, 0x1c1f ;  /* 0x001c1fff0d497589 */ /* 0x000ea200000e0000 */
[----:B------:R-:W-:Y:S01]  /*2260*/  @!P1 PRMT R2, RZ, 0x654, R2 ;  /* 0x00000654ff029816 */ /* 0x000fe20000000002 */
[----:B------:R-:W-:-:S02]  /*2270*/  VIADD R21, R5, 0x61 ;  /* 0x0000006105157836 */ /* 0x000fc40000000000 */
[----:B------:R-:W-:Y:S02]  /*2280*/  VIADD R5, R5, 0x60 ;  /* 0x0000006005057836 */ /* 0x000fe40000000000 */
[----:B------:R-:W-:-:S04]  /*2290*/  IMAD R21, R18, -0x2, R21 ;  /* 0xfffffffe12157824 */ /* 0x000fc800078e0215 */
[----:B------:R-:W-:Y:S01]  /*22a0*/  IMAD.IADD R21, R21, 0x1, -R16 ;  /* 0x0000000115157824 */ /* 0x000fe200078e0a10 */
        /* <DEDUP_REMOVED lines=52> */
[----:B------:R3:W-:Y:S06]  /*25f0*/  BAR.ARV R7, 0x100 ;  /* 0x000400070000751d */ /* 0x0007ec0000002000 */
[----:B------:R2:W-:Y:S01]  /*2600*/  @!P1 SYNCS.ARRIVE.TRANS64.RED.A1T0 RZ, [R2+URZ], RZ ;  /* 0x000000ff02ff99a7 */ /* 0x0005e2000810043f */
[----:B------:R-:W-:Y:S01]  /*2610*/  FMUL.FTZ R25, R25, UR6 ;  /* 0x0000000619197c20 */ /* 0x000fe20008410000 */
[----:B------:R-:W-:Y:S01]  /*2620*/  PLOP3.LUT P1, PT, PT, PT, UP0, 0x40, 0x0 ;  /* 0x000000000000781c */ /* 0x000fe20003f2e808 */
[----:B------:R-:W4:Y:S01]  /*2630*/  MUFU.TANH R24, R24 ;  /* 0x0000001800187308 */ /* 0x000f220000002400 */
[----:B------:R-:W-:Y:S01]  /*2640*/  FMUL.FTZ R30, R30, UR6 ;  /* 0x000000061e1e7c20 */ /* 0x000fe20008410000 */
[----:B------:R-:W-:-:S06]  /*2650*/  VIADD R26, R21, UR14 ;  /* 0x0000000e151a7c36 */ /* 0x000fcc0008000000 */
        /* <DEDUP_REMOVED lines=47> */
[----:B-----5:R-:W-:-:S04]  /*2950*/  IMAD.MOV.U32 R25, RZ, RZ, -0x60 ;  /* 0xffffffa0ff197424 */ /* 0x020fc800078e00ff */
[----:B------:R-:W-:Y:S02]  /*2960*/  IMAD R67, R176, R25, 0x60 ;  /* 0x00000060b0437424 */ /* 0x000fe400078e0219 */
[C---:B------:R-:W-:Y:S02]  /*2970*/  IMAD R25, R18.reuse, -0x2, R5 ;  /* 0xfffffffe12197824 */ /* 0x040fe400078e0205 */
[----:B-1----:R-:W-:Y:S02]  /*2980*/  VIADD R30, R21, UR22 ;  /* 0x00000016151e7c36 */ /* 0x002fe40008000000 */
[----:B------:R-:W-:Y:S01]  /*2990*/  IMAD R71, R18, -0x2, R67 ;  /* 0xfffffffe12477824 */ /* 0x000fe200078e0243 */
[----:B--2---:R-:W-:Y:S01]  /*29a0*/  VIADDMNMX R2, R73, R26, R25, PT ;  /* 0x0000001a49027246 */ /* 0x004fe20003800119 */
[----:B------:R-:W-:Y:S01]  /*29b0*/  IMAD.IADD R5, R30, 0x1, R73 ;  /* 0x000000011e057824 */ /* 0x000fe200078e0249 */
[----:B---34-:R-:W-:Y:S06]  /*29c0*/  @P1 BRA `(.L_x_11610) ;  /* 0x0000000000541947 */ /* 0x018fec0003800000 */
        /* <DEDUP_REMOVED lines=12> */
.L_x_11612:
[----:B------:R-:W-:-:S06]  /*2a90*/  UISETP.NE.AND UP1, UPT, UR15, 0x1, UPT ;  /* 0x000000010f00788c */ /* 0x000fcc000bf25270 */
[----:B------:R-:W-:-:S05]  /*2aa0*/  PLOP3.LUT P1, PT, PT, PT, UP1, 0x80, 0x0 ;  /* 0x000000000000781c */ /* 0x000fca0003f2f018 */
[----:B------:R-:W-:-:S08]  /*2ab0*/  @UP1 ULDC.64 UR6, c[0x0][0x9e8] ;  /* 0x00027a0000061ab9 */ /* 0x000fd00000000a00 */
[----:B------:R-:W-:-:S05]  /*2ac0*/  @P1 IMAD.HI.U32 R21, R20, UR6, RZ ;  /* 0x0000000614151c27 */ /* 0x000fca000f8e00ff */
[----:B------:R-:W-:-:S07]  /*2ad0*/  @P1 SHF.R.U32.HI R20, RZ, UR7, R21 ;  /* 0x00000007ff141c19 */ /* 0x000fce0008011615 */
.L_x_11613:
[----:B------:R-:W-:Y:S05]  /*2ae0*/  BSYNC B0 ;  /* 0x0000000000007941 */ /* 0x000fea0003800000 */
.L_x_11611:
[----:B------:R-:W-:-:S05]  /*2af0*/  IMAD R20, R20, UR15, R71 ;  /* 0x0000000f14147c24 */ /* 0x000fca000f8e0247 */
[----:B------:R-:W-:Y:S02]  /*2b00*/  VIMNMX R5, R5, R20, !PT ;  /* 0x0000001405057248 */ /* 0x000fe40007fe0100 */
[----:B------:R-:W-:-:S07]  /*2b10*/  VIADDMNMX R2, R20, UR15, R2, PT ;  /* 0x0000000f14027c46 */ /* 0x000fce000b800102 */
.L_x_11610:
[C---:B------:R-:W-:Y:S01]  /*2b20*/  ISETP.GE.AND P6, PT, R67.reuse, 0x9, PT ;  /* 0x000000094300780c */ /* 0x040fe20003fc6270 */
[----:B------:R-:W1:Y:S01]  /*2b30*/  SHFL.IDX PT, R13, R13, 0x1, 0x1c1f ;  /* 0x003c1f000d0d7f89 */ /* 0x000e6200000e0000 */
[----:B------:R-:W-:Y:S02]  /*2b40*/  ISETP.GE.AND P1, PT, R67, 0x2, PT ;  /* 0x000000024300780c */ /* 0x000fe40003f26270 */
        /* <DEDUP_REMOVED lines=98> */
[----:B------:R-:W-:Y:S02]  /*3170*/  ISETP.GT.AND P3, PT, R5, 0x51, !P2 ;  /* 0x000000510500780c */ /* 0x000fe40005764270 */
[----:B-1----:R-:W-:-:S02]  /*3180*/  VIADDMNMX R21, R13, R26, R25, PT ;  /* 0x0000001a0d157246 */ /* 0x002fc40003800119 */
        /* <DEDUP_REMOVED lines=15> */
[----:B------:R-:W-:-:S13]  /*3280*/  PLOP3.LUT P4, PT, PT, PT, UP0, 0x40, 0x0 ;  /* 0x000000000000781c */ /* 0x000fda0003f8e808 */
        /* <DEDUP_REMOVED lines=14> */
.L_x_11616:
[----:B------:R-:W-:-:S06]  /*3370*/  UISETP.NE.AND UP1, UPT, UR15, 0x1, UPT ;  /* 0x000000010f00788c */ /* 0x000fcc000bf25270 */
[----:B------:R-:W-:-:S05]  /*3380*/  PLOP3.LUT P4, PT, PT, PT, UP1, 0x80, 0x0 ;  /* 0x000000000000781c */ /* 0x000fca0003f8f018 */
[----:B------:R-:W-:-:S08]  /*3390*/  @UP1 ULDC.64 UR6, c[0x0][0x9e8] ;  /* 0x00027a0000061ab9 */ /* 0x000fd00000000a00 */
[----:B------:R-:W-:Y:S01]  /*33a0*/  @P4 IMAD.HI.U32 R5, R2, UR6, RZ ;  /* 0x0000000602054c27 */ /* 0x000fe2000f8e00ff */
[----:B------:R-:W-:-:S13]  /*33b0*/  PLOP3.LUT P4, PT, PT, PT, UP1, 0x80, 0x0 ;  /* 0x000000000000781c */ /* 0x000fda0003f8f018 */
[----:B------:R-:W-:-:S07]  /*33c0*/  @P4 SHF.R.U32.HI R2, RZ, UR7, R5 ;  /* 0x00000007ff024c19 */ /* 0x000fce0008011605 */
.L_x_11617:
[----:B------:R-:W-:Y:S05]  /*33d0*/  BSYNC B0 ;  /* 0x0000000000007941 */ /* 0x000fea0003800000 */
.L_x_11615:
[----:B------:R-:W-:-:S05]  /*33e0*/  IMAD R2, R2, UR15, R71 ;  /* 0x0000000f02027c24 */ /* 0x000fca000f8e0247 */
[----:B------:R-:W-:Y:S02]  /*33f0*/  VIMNMX R24, R24, R2, !PT ;  /* 0x0000000218187248 */ /* 0x000fe40007fe0100 */
[----:B------:R-:W-:-:S07]  /*3400*/  VIADDMNMX R21, R2, UR15, R21, PT ;  /* 0x0000000f02157c46 */ /* 0x000fce000b800115 */
.L_x_11614:
        /* <DEDUP_REMOVED lines=11> */
[----:B------:R-:W-:Y:S02]  /*34c0*/  ISETP.GT.AND P6, PT, R24, 0x8, !P6 ;  /* 0x000000081800780c */ /* 0x000fe400077c4270 */
[----:B------:R-:W-:-:S02]  /*34d0*/  FSEL R28, R31, -INF , !P1 ;  /* 0xff8000001f1c7808 */ /* 0x000fc40004800000 */
[----:B------:R-:W-:Y:S02]  /*34e0*/  ISETP.NE.AND P1, PT, R29, RZ, PT ;  /* 0x000000ff1d00720c */ /* 0x000fe40003f25270 */
[----:B------:R-:W-:Y:S02]  /*34f0*/  FMNMX.FTZ R4, R66, R4, !PT ;  /* 0x0000000442047209 */ /* 0x000fe40007810000 */
[----:B------:R-:W-:Y:S02]  /*3500*/  ISETP.GT.AND P1, PT, R24, 0x10, !P1 ;  /* 0x000000101800780c */ /* 0x000fe40004f24270 */
[C---:B------:R-:W-:Y:S02]  /*3510*/  ISETP.LT.OR P6, PT, R21.reuse, 0x9, P6 ;  /* 0x000000091500780c */ /* 0x040fe400037c1670 */
[----:B------:R-:W-:Y:S02]  /*3520*/  ISETP.LT.OR P1, PT, R21, 0x11, P1 ;  /* 0x000000111500780c */ /* 0x000fe40000f21670 */
[----:B------:R-:W-:-:S02]  /*3530*/  FMNMX.FTZ R4, R70, R4, !PT ;  /* 0x0000000446047209 */ /* 0x000fc40007810000 */
[----:B------:R-:W-:Y:S02]  /*3540*/  FSEL R29, R34, -INF , !P1 ;  /* 0xff800000221d7808 */ /* 0x000fe40004800000 */
[----:B------:R-:W-:Y:S02]  /*3550*/  ISETP.NE.AND P1, PT, R32, RZ, PT ;  /* 0x000000ff2000720c */ /* 0x000fe40003f25270 */
[----:B------:R-:W-:Y:S02]  /*3560*/  FSEL R27, R27, -INF , !P6 ;  /* 0xff8000001b1b7808 */ /* 0x000fe40007000000 */
[----:B------:R-:W-:Y:S02]  /*3570*/  ISETP.GT.AND P1, PT, R24, 0x11, !P1 ;  /* 0x000000111800780c */ /* 0x000fe40004f24270 */
[----:B------:R-:W-:Y:S02]  /*3580*/  ISETP.NE.AND P6, PT, R33, RZ, PT ;  /* 0x000000ff2100720c */ /* 0x000fe40003fc5270 */
[----:B------:R-:W-:-:S02]  /*3590*/  ISETP.LT.OR P1, PT, R21, 0x12, P1 ;  /* 0x000000121500780c */ /* 0x000fc40000f21670 */
[----:B------:R-:W-:Y:S02]  /*35a0*/  FMNMX.FTZ R4, R74, R4, !PT ;  /* 0x000000044a047209 */ /* 0x000fe40007810000 */
[----:B------:R-:W-:Y:S02]  /*35b0*/  FSEL R30, R35, -INF , !P1 ;  /* 0xff800000231e7808 */ /* 0x000fe40004800000 */
[----:B------:R-:W-:Y:S02]  /*35c0*/  ISETP.GT.AND P1, PT, R24, 0x18, !P6 ;  /* 0x000000181800780c */ /* 0x000fe40007724270 */
[----:B------:R-:W-:Y:S02]  /*35d0*/  FMNMX.FTZ R4, R76, R4, !PT ;  /* 0x000000044c047209 */ /* 0x000fe40007810000 */
[----:B------:R-:W-:Y:S02]  /*35e0*/  ISETP.LT.OR P1, PT, R21, 0x19, P1 ;  /* 0x000000191500780c */ /* 0x000fe40000f21670 */
[----:B------:R-:W-:-:S02]  /*35f0*/  ISETP.NE.AND P4, PT, R36, RZ, PT ;  /* 0x000000ff2400720c */ /* 0x000fc40003f85270 */
[----:B------:R-:W-:Y:S02]  /*3600*/  FMNMX.FTZ R4, R78, R4, !PT ;  /* 0x000000044e047209 */ /* 0x000fe40007810000 */
[----:B------:R-:W-:Y:S02]  /*3610*/  FSEL R31, R38, -INF , !P1 ;  /* 0xff800000261f7808 */ /* 0x000fe40004800000 */
[----:B------:R-:W-:Y:S02]  /*3620*/  ISETP.GT.AND P1, PT, R24, 0x19, !P4 ;  /* 0x000000191800780c */ /* 0x000fe40006724270 */
[----:B------:R-:W-:Y:S02]  /*3630*/  FMNMX.FTZ R4, R80, R4, !PT ;  /* 0x0000000450047209 */ /* 0x000fe40007810000 */
[----:B------:R-:W-:Y:S02]  /*3640*/  ISETP.LT.OR P1, PT, R21, 0x1a, P1 ;  /* 0x0000001a1500780c */ /* 0x000fe40000f21670 */
[----:B------:R-:W-:-:S02]  /*3650*/  FMNMX.FTZ R4, R82, R4, !PT ;  /* 0x0000000452047209 */ /* 0x000fc40007810000 */
        /* <DEDUP_REMOVED lines=34> */
[----:B------:R-:W-:Y:S01]  /*3880*/  ISETP.NE.AND P6, PT, R56, RZ, PT ;  /* 0x000000ff3800720c */ /* 0x000fe20003fc5270 */
[----:B------:R-:W0:Y:S01]  /*3890*/  SHFL.BFLY PT, R5, R4, 0x2, 0x1f ;  /* 0x0c401f0004057f89 */ /* 0x000e2200000e0000 */
[----:B------:R-:W-:-:S02]  /*38a0*/  ISETP.LT.OR P1, PT, R21, 0x31, P1 ;  /* 0x000000311500780c */ /* 0x000fc40000f21670 */
[----:B------:R-:W-:Y:S02]  /*38b0*/  ISETP.NE.AND P4, PT, R57, RZ, PT ;  /* 0x000000ff3900720c */ /* 0x000fe40003f85270 */
[----:B------:R-:W-:Y:S02]  /*38c0*/  FSEL R37, R50, -INF , !P1 ;  /* 0xff80000032257808 */ /* 0x000fe40004800000 */
[----:B------:R-:W-:Y:S02]  /*38d0*/  ISETP.NE.AND P1, PT, R48, RZ, PT ;  /* 0x000000ff3000720c */ /* 0x000fe40003f25270 */
[C---:B------:R-:W-:Y:S02]  /*38e0*/  ISETP.GT.AND P2, PT, R24.reuse, 0x51, !P2 ;  /* 0x000000511800780c */ /* 0x040fe40005744270 */
[C---:B------:R-:W-:Y:S02]  /*38f0*/  ISETP.GT.AND P1, PT, R24.reuse, 0x31, !P1 ;  /* 0x000000311800780c */ /* 0x040fe40004f24270 */
[----:B------:R-:W-:-:S02]  /*3900*/  ISETP.GT.AND P3, PT, R24, 0x58, !P3 ;  /* 0x000000581800780c */ /* 0x000fc40005f64270 */
[C---:B------:R-:W-:Y:S02]  /*3910*/  ISETP.LT.OR P1, PT, R21.reuse, 0x32, P1 ;  /* 0x000000321500780c */ /* 0x040fe40000f21670 */
[----:B------:R-:W-:Y:S02]  /*3920*/  ISETP.LT.OR P2, PT, R21, 0x52, P2 ;  /* 0x000000521500780c */ /* 0x000fe40001741670 */
[----:B------:R-:W-:Y:S02]  /*3930*/  FSEL R38, R51, -INF , !P1 ;  /* 0xff80000033267808 */ /* 0x000fe40004800000 */
[----:B------:R-:W-:Y:S02]  /*3940*/  ISETP.NE.AND P1, PT, R49, RZ, PT ;  /* 0x000000ff3100720c */ /* 0x000fe40003f25270 */
[----:B------:R-:W-:Y:S02]  /*3950*/  ISETP.LT.OR P3, PT, R21, 0x59, P3 ;  /* 0x000000591500780c */ /* 0x000fe40001f61670 */
[----:B------:R-:W-:-:S02]  /*3960*/  ISETP.GT.AND P1, PT, R24, 0x38, !P1 ;  /* 0x000000381800780c */ /* 0x000fc40004f24270 */
[----:B0-----:R-:W-:Y:S02]  /*3970*/  FMNMX.FTZ R42, R4, R5, !PT ;  /* 0x00000005042a7209 */ /* 0x001fe40007810000 */
[----:B------:R-:W-:Y:S02]  /*3980*/  FMNMX.FTZ R4, R25, R26, !PT ;  /* 0x0000001a19047209 */ /* 0x000fe40007810000 */
[----:B------:R-:W-:Y:S01]  /*3990*/  ISETP.LT.OR P1, PT, R21, 0x39, P1 ;  /* 0x000000391500780c */ /* 0x000fe20000f21670 */
[----:B------:R-:W0:Y:S01]  /*39a0*/  SHFL.BFLY PT, R5, R42, 0x1, 0x1f ;  /* 0x0c201f002a057f89 */ /* 0x000e2200000e0000 */
        /* <DEDUP_REMOVED lines=22> */
[----:B------:R-:W-:Y:S02]  /*3b10*/  ISETP.GT.AND P1, PT, R24, 0x48, !P4 ;  /* 0x000000481800780c */ /* 0x000fe40006724270 */
[----:B0-----:R-:W-:Y:S02]  /*3b20*/  FMNMX.FTZ R5, R42, R5, !PT ;  /* 0x000000052a057209 */ /* 0x001fe40007810000 */
[----:B------:R-:W-:Y:S02]  /*3b30*/  FMNMX.FTZ R43, R37, R4, !PT ;  /* 0x00000004252b7209 */ /* 0x000fe40007810000 */
[----:B------:R-:W-:Y:S01]  /*3b40*/  ISETP.LT.OR P1, PT, R21, 0x49, P1 ;  /* 0x000000491500780c */ /* 0x000fe20000f21670 */
[----:B------:R-:W-:Y:S01]  /*3b50*/  FMUL.FTZ R41, R5, UR10 ;  /* 0x0000000a05297c20 */ /* 0x000fe20008410000 */
        /* <DEDUP_REMOVED lines=33> */
[----:B------:R-:W-:Y:S01]  /*3d70*/  FSEL R11, R11, -INF , !P2 ;  /* 0xff8000000b0b7808 */ /* 0x000fe20005000000 */
[--C-:B------:R-:W-:Y:S01]  /*3d80*/  FFMA.FTZ R24, R82, UR10, -R45.reuse ;  /* 0x0000000a52187c23 */ /* 0x100fe2000801082d */
[----:B------:R-:W-:Y:S01]  /*3d90*/  FMNMX.FTZ R4, R12, R43, !PT ;  /* 0x0000002b0c047209 */ /* 0x000fe20007810000 */
[----:B------:R-:W-:Y:S01]  /*3da0*/  FFMA.FTZ R58, R94, UR10, -R45 ;  /* 0x0000000a5e3a7c23 */ /* 0x000fe2000801082d */
[----:B------:R-:W-:Y:S01]  /*3db0*/  ISETP.LT.OR P4, PT, R21, 0x5a, P4 ;  /* 0x0000005a1500780c */ /* 0x000fe20002781670 */
[----:B------:R0:W2:Y:S01]  /*3dc0*/  MUFU.EX2 R49, R48 ;  /* 0x0000003000317308 */ /* 0x0000a20000000800 */
[----:B------:R-:W-:Y:S01]  /*3dd0*/  FSEL R14, R14, -INF , !P3 ;  /* 0xff8000000e0e7808 */ /* 0x000fe20005800000 */
[----:B-1----:R-:W-:Y:S01]  /*3de0*/  FADD.FTZ R67, R44, R47 ;  /* 0x0000002f2c437221 */ /* 0x002fe20000010000 */
[----:B------:R-:W-:Y:S01]  /*3df0*/  FMNMX.FTZ R21, R11, R4, !PT ;  /* 0x000000040b157209 */ /* 0x000fe20007810000 */
[--C-:B------:R-:W-:Y:S01]  /*3e00*/  FFMA.FTZ R59, R96, UR10, -R45.reuse ;  /* 0x0000000a603b7c23 */ /* 0x100fe2000801082d */
[----:B------:R-:W-:Y:S01]  /*3e10*/  FSEL R15, R15, -INF , !P4 ;  /* 0xff8000000f0f7808 */ /* 0x000fe20006000000 */
[--C-:B------:R-:W-:Y:S01]  /*3e20*/  FFMA.FTZ R60, R98, UR10, -R45.reuse ;  /* 0x0000000a623c7c23 */ /* 0x100fe2000801082d */
[----:B------:R-:W-:Y:S01]  /*3e30*/  FMNMX.FTZ R4, R14, R21, !PT ;  /* 0x000000150e047209 */ /* 0x000fe20007810000 */
[----:B------:R-:W-:Y:S01]  /*3e40*/  MUFU.EX2 R50, R50 ;  /* 0x0000003200327308 */ /* 0x000fe20000000800 */
[--C-:B0-----:R-:W-:Y:S01]  /*3e50*/  FFMA.FTZ R48, R80, UR10, -R45.reuse ;  /* 0x0000000a50307c23 */ /* 0x101fe2000801082d */
[--C-:B------:R-:W-:Y:S01]  /*3e60*/  FFMA.FTZ R64, R64, UR10, -R45.reuse ;  /* 0x0000000a40407c23 */ /* 0x100fe2000801082d */
[----:B------:R-:W-:Y:S01]  /*3e70*/  FMNMX.FTZ R4, R15, R4, !PT ;  /* 0x000000040f047209 */ /* 0x000fe20007810000 */
[--C-:B------:R-:W-:Y:S01]  /*3e80*/  FFMA.FTZ R65, R106, UR10, -R45.reuse ;  /* 0x0000000a6a417c23 */ /* 0x100fe2000801082d */
[----:B------:R-:W-:Y:S01]  /*3e90*/  F2FP.F16.F32.PACK_AB R152, R47, R44 ;  /* 0x0000002c2f98723e */ /* 0x000fe200000000ff */
[----:B------:R-:W-:-:S02]  /*3ea0*/  FFMA.FTZ R20, R20, UR10, -R45 ;  /* 0x0000000a14147c23 */ /* 0x000fc4000801082d */
[----:B------:R-:W0:Y:S01]  /*3eb0*/  SHFL.BFLY PT, R21, R4, 0x2, 0x1f ;  /* 0x0c401f0004157f89 */ /* 0x000e2200000e0000 */
[----:B------:R1:W-:Y:S01]  /*3ec0*/  MUFU.EX2 R55, R54 ;  /* 0x0000003600377308 */ /* 0x0003e20000000800 */
[----:B--2---:R-:W-:-:S07]  /*3ed0*/  F2FP.F16.F32.PACK_AB R154, R49, R46 ;  /* 0x0000002e319a723e */ /* 0x004fce00000000ff */
[----:B------:R2:W3:Y:S01]  /*3ee0*/  MUFU.EX2 R51, R42 ;  /* 0x0000002a00337308 */ /* 0x0004e20000000800 */
[----:B-1----:R-:W-:-:S07]  /*3ef0*/  FFMA.FTZ R54, R100, UR10, -R45 ;  /* 0x0000000a64367c23 */ /* 0x002fce000801082d */
[----:B------:R-:W-:Y:S01]  /*3f00*/  MUFU.EX2 R52, R52 ;  /* 0x0000003400347308 */ /* 0x000fe20000000800 */
[----:B--2---:R-:W-:Y:S01]  /*3f10*/  FFMA.FTZ R42, R84, UR10, -R45 ;  /* 0x0000000a542a7c23 */ /* 0x004fe2000801082d */
[----:B0-----:R-:W-:-:S06]  /*3f20*/  FMNMX.FTZ R21, R4, R21, !PT ;  /* 0x0000001504157209 */ /* 0x001fcc0007810000 */
[----:B------:R0:W-:Y:S01]  /*3f30*/  MUFU.EX2 R61, R54 ;  /* 0x00000036003d7308 */ /* 0x0001e20000000800 */
[----:B---3--:R-:W-:Y:S01]  /*3f40*/  F2FP.F16.F32.PACK_AB R156, R51, R50 ;  /* 0x00000032339c723e */ /* 0x008fe200000000ff */
[----:B------:R-:W1:Y:S06]  /*3f50*/  SHFL.BFLY PT, R4, R21, 0x1, 0x1f ;  /* 0x0c201f0015047f89 */ /* 0x000e6c00000e0000 */
[----:B------:R2:W3:Y:S01]  /*3f60*/  MUFU.EX2 R53, R48 ;  /* 0x0000003000357308 */ /* 0x0004e20000000800 */
[----:B0-----:R-:W-:-:S04]  /*3f70*/  FADD.FTZ R54, R46, R67 ;  /* 0x000000432e367221 */ /* 0x001fc80000010000 */
[----:B------:R-:W-:-:S03]  /*3f80*/  FADD.FTZ R67, R49, R54 ;  /* 0x0000003631437221 */ /* 0x000fc60000010000 */
[----:B------:R-:W0:Y:S01]  /*3f90*/  MUFU.EX2 R24, R24 ;  /* 0x0000001800187308 */ /* 0x000e220000000800 */
[----:B--2---:R-:W-:-:S07]  /*3fa0*/  FFMA.FTZ R48, R86, UR10, -R45 ;  /* 0x0000000a56307c23 */ /* 0x004fce000801082d */
[----:B------:R2:W-:Y:S01]  /*3fb0*/  MUFU.EX2 R63, R62 ;  /* 0x0000003e003f7308 */ /* 0x0005e20000000800 */
[----:B---3--:R-:W-:Y:S02]  /*3fc0*/  F2FP.F16.F32.PACK_AB R158, R53, R52 ;  /* 0x00000034359e723e */ /* 0x008fe400000000ff */
[----:B-1----:R-:W-:-:S04]  /*3fd0*/  FMNMX.FTZ R4, R21, R4, !PT ;  /* 0x0000000415047209 */ /* 0x002fc80007810000 */
[C---:B------:R-:W-:Y:S01]  /*3fe0*/  FSETP.NEU.FTZ.AND P1, PT, R4.reuse, -INF , PT ;  /* 0xff8000000400780b */ /* 0x040fe20003f3d000 */
[----:B------:R-:W-:Y:S01]  /*3ff0*/  FMUL.FTZ R21, R4, UR10 ;  /* 0x0000000a04157c20 */ /* 0x000fe20008410000 */
[----:B--2---:R-:W-:Y:S01]  /*4000*/  FADD.FTZ R62, R50, R67 ;  /* 0x00000043323e7221 */ /* 0x004fe20000010000 */
[----:B------:R1:W2:Y:S03]  /*4010*/  MUFU.EX2 R43, R42 ;  /* 0x0000002a002b7308 */ /* 0x0002a60000000800 */
[----:B------:R-:W-:Y:S01]  /*4020*/  FSEL R21, R21, RZ, P1 ;  /* 0x000000ff15157208 */ /* 0x000fe20000800000 */
[----:B------:R-:W-:-:S04]  /*4030*/  FADD.FTZ R69, R51, R62 ;  /* 0x0000003e33457221 */ /* 0x000fc80000010000 */
        /* <DEDUP_REMOVED lines=9> */
[----:B------:R-:W-:Y:S01]  /*40d0*/  FFMA.FTZ R33, R33, UR10, -R21 ;  /* 0x0000000a21217c23 */ /* 0x000fe20008010815 */
[----:B------:R-:W-:Y:S01]  /*40e0*/  FADD.FTZ R62, R52, R69 ;  /* 0x00000045343e7221 */ /* 0x000fe20000010000 */
[--C-:B------:R-:W-:Y:S01]  /*40f0*/  FFMA.FTZ R34, R34, UR10, -R21.reuse ;  /* 0x0000000a22227c23 */ /* 0x100fe20008010815 */
[----:B------:R-:W-:Y:S01]  /*4100*/  FFMA.FTZ R35, R35, UR10, -R21 ;  /* 0x0000000a23237c23 */ /* 0x000fe20008010815 */
[----:B-1----:R-:W-:Y:S01]  /*4110*/  FFMA.FTZ R42, R92, UR10, -R45 ;  /* 0x0000000a5c2a7c23 */ /* 0x002fe2000801082d */
[----:B------:R-:W1:Y:S01]  /*4120*/  MUFU.EX2 R26, R26 ;  /* 0x0000001a001a7308 */ /* 0x000e620000000800 */
[----:B------:R-:W-:Y:S01]  /*4130*/  FADD.FTZ R69, R53, R62 ;  /* 0x0000003e35457221 */ /* 0x000fe20000010000 */
[--C-:B------:R-:W-:Y:S01]  /*4140*/  FFMA.FTZ R36, R36, UR10, -R21.reuse ;  /* 0x0000000a24247c23 */ /* 0x100fe20008010815 */
[--C-:B------:R-:W-:Y:S01]  /*4150*/  FFMA.FTZ R37, R37, UR10, -R21.reuse ;  /* 0x0000000a25257c23 */ /* 0x100fe20008010815 */
[----:B------:R-:W-:Y:S01]  /*4160*/  FFMA.FTZ R38, R38, UR10, -R21 ;  /* 0x0000000a26267c23 */ /* 0x000fe20008010815 */
[----:B0-----:R-:W-:Y:S01]  /*4170*/  FADD.FTZ R62, R24, R69 ;  /* 0x00000045183e7221 */ /* 0x001fe20000010000 */
[--C-:B------:R-:W-:Y:S01]  /*4180*/  FFMA.FTZ R39, R39, UR10, -R21.reuse ;  /* 0x0000000a27277c23 */ /* 0x100fe20008010815 */
[--C-:B------:R-:W-:Y:S01]  /*4190*/  FFMA.FTZ R40, R40, UR10, -R21.reuse ;  /* 0x0000000a28287c23 */ /* 0x100fe20008010815 */
[----:B------:R-:W0:Y:S01]  /*41a0*/  MUFU.EX2 R27, R27 ;  /* 0x0000001b001b7308 */ /* 0x000e220000000800 */
[----:B--2---:R-:W-:Y:S01]  /*41b0*/  FADD.FTZ R69, R43, R62 ;  /* 0x0000003e2b457221 */ /* 0x004fe20000010000 */
[--C-:B------:R-:W-:Y:S01]  /*41c0*/  FFMA.FTZ R2, R2, UR10, -R21.reuse ;  /* 0x0000000a02027c23 */ /* 0x100fe20008010815 */
[--C-:B------:R-:W-:Y:S01]  /*41d0*/  FFMA.FTZ R13, R13, UR10, -R21.reuse ;  /* 0x0000000a0d0d7c23 */ /* 0x100fe20008010815 */
[--C-:B------:R-:W-:Y:S01]  /*41e0*/  FFMA.FTZ R0, R0, UR10, -R21.reuse ;  /* 0x0000000a00007c23 */ /* 0x100fe20008010815 */
[--C-:B------:R-:W-:Y:S01]  /*41f0*/  FFMA.FTZ R41, R41, UR10, -R21.reuse ;  /* 0x0000000a29297c23 */ /* 0x100fe20008010815 */
[--C-:B------:R-:W-:Y:S01]  /*4200*/  FFMA.FTZ R12, R12, UR10, -R21.reuse ;  /* 0x0000000a0c0c7c23 */ /* 0x100fe20008010815 */
[--C-:B------:R-:W-:Y:S01]  /*4210*/  FFMA.FTZ R11, R11, UR10, -R21.reuse ;  /* 0x0000000a0b0b7c23 */ /* 0x100fe20008010815 */
[----:B------:R-:W2:Y:S01]  /*4220*/  MUFU.EX2 R28, R28 ;  /* 0x0000001c001c7308 */ /* 0x000ea20000000800 */
[----:B-1----:R-:W-:Y:S01]  /*4230*/  FADD.FTZ R54, R25, R26 ;  /* 0x0000001a19367221 */ /* 0x002fe20000010000 */
[--C-:B------:R-:W-:Y:S01]  /*4240*/  FFMA.FTZ R14, R14, UR10, -R21.reuse ;  /* 0x0000000a0e0e7c23 */ /* 0x100fe20008010815 */
[----:B------:R-:W-:Y:S01]  /*4250*/  FFMA.FTZ R15, R15, UR10, -R21 ;  /* 0x0000000a0f0f7c23 */ /* 0x000fe20008010815 */
[----:B------:R-:W-:-:S02]  /*4260*/  F2FP.F16.F32.PACK_AB R160, R43, R24 ;  /* 0x000000182ba0723e */ /* 0x000fc400000000ff */
[----:B------:R-:W-:Y:S02]  /*4270*/  F2FP.F16.F32.PACK_AB R153, R26, R25 ;  /* 0x000000191a99723e */ /* 0x000fe400000000ff */
        /* <DEDUP_REMOVED lines=13> */
[----:B-1----:R-:W-:Y:S01]  /*4350*/  FADD.FTZ R66, R48, R69 ;  /* 0x0000004530427221 */ /* 0x002fe20000010000 */
[----:B------:R-:W-:-:S03]  /*4360*/  F2FP.F16.F32.PACK_AB R162, R55, R48 ;  /* 0x0000003037a2723e */ /* 0x000fc600000000ff */
[----:B------:R-:W-:-:S03]  /*4370*/  FADD.FTZ R69, R55, R66 ;  /* 0x0000004237457221 */ /* 0x000fc60000010000 */
[----:B------:R-:W1:Y:S01]  /*4380*/  MUFU.EX2 R56, R56 ;  /* 0x0000003800387308 */ /* 0x000e620000000800 */
[C---:B0-----:R-:W-:Y:S01]  /*4390*/  FADD.FTZ R62, R32.reuse, R67 ;  /* 0x00000043203e7221 */ /* 0x041fe20000010000 */
[----:B------:R-:W-:-:S06]  /*43a0*/  F2FP.F16.F32.PACK_AB R159, R32, R31 ;  /* 0x0000001f209f723e */ /* 0x000fcc00000000ff */
[----:B------:R-:W0:Y:S01]  /*43b0*/  MUFU.EX2 R34, R34 ;  /* 0x0000002200227308 */ /* 0x000e220000000800 */
[----:B--2---:R-:W-:-:S07]  /*43c0*/  FADD.FTZ R67, R33, R62 ;  /* 0x0000003e21437221 */ /* 0x004fce0000010000 */
[----:B------:R2:W3:Y:S01]  /*43d0*/  MUFU.EX2 R57, R42 ;  /* 0x0000002a00397308 */ /* 0x0004e20000000800 */
[----:B-1----:R-:W-:-:S07]  /*43e0*/  FADD.FTZ R66, R56, R69 ;  /* 0x0000004538427221 */ /* 0x002fce0000010000 */
[----:B------:R-:W1:Y:S01]  /*43f0*/  MUFU.EX2 R35, R35 ;  /* 0x0000002300237308 */ /* 0x000e620000000800 */
[----:B--2---:R-:W-:Y:S01]  /*4400*/  FFMA.FTZ R42, R102, UR10, -R45 ;  /* 0x0000000a662a7c23 */ /* 0x004fe2000801082d */
[----:B0-----:R-:W-:Y:S01]  /*4410*/  FADD.FTZ R62, R34, R67 ;  /* 0x00000043223e7221 */ /* 0x001fe20000010000 */
[----:B------:R-:W-:Y:S01]  /*4420*/  FFMA.FTZ R45, R68, UR10, -R45 ;  /* 0x0000000a442d7c23 */ /* 0x000fe2000801082d */
[----:B------:R-:W-:-:S04]  /*4430*/  F2FP.F16.F32.PACK_AB R161, R34, R33 ;  /* 0x0000002122a1723e */ /* 0x000fc800000000ff */
[----:B------:R-:W0:Y:S01]  /*4440*/  MUFU.EX2 R58, R58 ;  /* 0x0000003a003a7308 */ /* 0x000e220000000800 */
[C---:B---3--:R-:W-:Y:S01]  /*4450*/  FADD.FTZ R69, R57.reuse, R66 ;  /* 0x0000004239457221 */ /* 0x048fe20000010000 */
[----:B------:R-:W-:-:S06]  /*4460*/  F2FP.F16.F32.PACK_AB R164, R57, R56 ;  /* 0x0000003839a4723e */ /* 0x000fcc00000000ff */
[----:B------:R-:W2:Y:S01]  /*4470*/  MUFU.EX2 R36, R36 ;  /* 0x0000002400247308 */ /* 0x000ea20000000800 */
[----:B-1----:R-:W-:-:S07]  /*4480*/  FADD.FTZ R67, R35, R62 ;  /* 0x0000003e23437221 */ /* 0x002fce0000010000 */
[----:B------:R-:W1:Y:S01]  /*4490*/  MUFU.EX2 R59, R59 ;  /* 0x0000003b003b7308 */ /* 0x000e620000000800 */
[----:B0-----:R-:W-:-:S07]  /*44a0*/  FADD.FTZ R62, R58, R69 ;  /* 0x000000453a3e7221 */ /* 0x001fce0000010000 */
[----:B------:R-:W-:Y:S01]  /*44b0*/  MUFU.EX2 R37, R37 ;  /* 0x0000002500257308 */ /* 0x000fe20000000800 */
[----:B--2---:R-:W-:-:S07]  /*44c0*/  F2FP.F16.F32.PACK_AB R163, R36, R35 ;  /* 0x0000002324a3723e */ /* 0x004fce00000000ff */
[----:B------:R-:W0:Y:S01]  /*44d0*/  MUFU.EX2 R60, R60 ;  /* 0x0000003c003c7308 */ /* 0x000e220000000800 */
[----:B-1----:R-:W-:-:S07]  /*44e0*/  F2FP.F16.F32.PACK_AB R166, R59, R58 ;  /* 0x0000003a3ba6723e */ /* 0x002fce00000000ff */
[----:B------:R-:W1:Y:S08]  /*44f0*/  MUFU.EX2 R38, R38 ;  /* 0x0000002600267308 */ /* 0x000e700000000800 */
[----:B------:R-:W-:Y:S01]  /*4500*/  MUFU.EX2 R39, R39 ;  /* 0x0000002700277308 */ /* 0x000fe20000000800 */
[----:B0-----:R-:W-:-:S07]  /*4510*/  F2FP.F16.F32.PACK_AB R168, R61, R60 ;  /* 0x0000003c3da8723e */ /* 0x001fce00000000ff */
[----:B------:R-:W0:Y:S01]  /*4520*/  MUFU.EX2 R42, R42 ;  /* 0x0000002a002a7308 */ /* 0x000e220000000800 */
[----:B-1----:R-:W-:-:S07]  /*4530*/  F2FP.F16.F32.PACK_AB R165, R38, R37 ;  /* 0x0000002526a5723e */ /* 0x002fce00000000ff */
[----:B------:R-:W1:Y:S08]  /*4540*/  MUFU.EX2 R40, R40 ;  /* 0x0000002800287308 */ /* 0x000e700000000800 */
[----:B------:R2:W-:Y:S01]  /*4550*/  MUFU.EX2 R54, R2 ;  /* 0x0000000200367308 */ /* 0x0005e20000000800 */
[----:B0-----:R-:W-:-:S07]  /*4560*/  F2FP.F16.F32.PACK_AB R170, R63, R42 ;  /* 0x0000002a3faa723e */ /* 0x001fce00000000ff */
[----:B------:R-:W0:Y:S01]  /*4570*/  MUFU.EX2 R13, R13 ;  /* 0x0000000d000d7308 */ /* 0x000e220000000800 */
[----:B--2---:R-:W-:Y:S01]  /*4580*/  FADD.FTZ R2, R36, R67 ;  /* 0x0000004324027221 */ /* 0x004fe20000010000 */
[----:B------:R-:W-:Y:S01]  /*4590*/  FADD.FTZ R67, R59, R62 ;  /* 0x0000003e3b437221 */ /* 0x000fe20000010000 */
[----:B-1----:R-:W-:Y:S02]  /*45a0*/  F2FP.F16.F32.PACK_AB R167, R40, R39 ;  /* 0x0000002728a7723e */ /* 0x002fe400000000ff */
[----:B------:R-:W-:Y:S01]  /*45b0*/  FADD.FTZ R21, R37, R2 ;  /* 0x0000000225157221 */ /* 0x000fe20000010000 */
[----:B------:R-:W-:Y:S02]  /*45c0*/  FADD.FTZ R44, R60, R67 ;  /* 0x000000433c2c7221 */ /* 0x000fe40000010000 */
[----:B------:R-:W1:Y:S01]  /*45d0*/  MUFU.EX2 R64, R64 ;  /* 0x0000004000407308 */ /* 0x000e620000000800 */
[----:B------:R-:W-:Y:S01]  /*45e0*/  FADD.FTZ R2, R38, R21 ;  /* 0x0000001526027221 */ /* 0x000fe20000010000 */
[----:B------:R-:W-:-:S03]  /*45f0*/  FADD.FTZ R47, R61, R44 ;  /* 0x0000002c3d2f7221 */ /* 0x000fc60000010000 */
[----:B------:R-:W-:Y:S01]  /*4600*/  FADD.FTZ R21, R39, R2 ;  /* 0x0000000227157221 */ /* 0x000fe20000010000 */
[----:B------:R-:W-:Y:S02]  /*4610*/  FADD.FTZ R44, R42, R47 ;  /* 0x0000002f2a2c7221 */ /* 0x000fe40000010000 */
[----:B------:R-:W2:Y:S01]  /*4620*/  MUFU.EX2 R65, R65 ;  /* 0x0000004100417308 */ /* 0x000ea20000000800 */
[----:B------:R-:W-:Y:S01]  /*4630*/  FADD.FTZ R2, R40, R21 ;  /* 0x0000001528027221 */ /* 0x000fe20000010000 */
[----:B------:R-:W-:Y:S01]  /*4640*/  FADD.FTZ R43, R63, R44 ;  /* 0x0000002c3f2b7221 */ /* 0x000fe20000010000 */
[----:B0-----:R-:W-:Y:S02]  /*4650*/  F2FP.F16.F32.PACK_AB R169, R54, R13 ;  /* 0x0000000d36a9723e */ /* 0x001fe400000000ff */
[----:B------:R-:W-:-:S03]  /*4660*/  FADD.FTZ R21, R13, R2 ;  /* 0x000000020d157221 */ /* 0x000fc60000010000 */
[----:B------:R-:W0:Y:S01]  /*4670*/  MUFU.EX2 R0, R0 ;  /* 0x0000000000007308 */ /* 0x000e220000000800 */
[----:B-1----:R-:W-:Y:S01]  /*4680*/  FADD.FTZ R2, R64, R43 ;  /* 0x0000002b40027221 */ /* 0x002fe20000010000 */
[----:B------:R-:W-:-:S06]  /*4690*/  FADD.FTZ R21, R54, R21 ;  /* 0x0000001536157221 */ /* 0x000fcc0000010000 */
        /* <DEDUP_REMOVED lines=11> */
[C---:B0-----:R-:W-:Y:S01]  /*4750*/  F2FP.F16.F32.PACK_AB R174, R45.reuse, R20 ;  /* 0x000000142dae723e */ /* 0x041fe200000000ff */
[----:B------:R-:W-:-:S06]  /*4760*/  FADD.FTZ R2, R45, R24 ;  /* 0x000000182d027221 */ /* 0x000fcc0000010000 */
[----:B------:R-:W0:Y:S01]  /*4770*/  MUFU.EX2 R14, R14 ;  /* 0x0000000e000e7308 */ /* 0x000e220000000800 */
[----:B-1----:R-:W-:-:S07]  /*4780*/  FADD.FTZ R20, R12, R21 ;  /* 0x000000150c147221 */ /* 0x002fce0000010000 */
[----:B------:R-:W1:Y:S01]  /*4790*/  MUFU.EX2 R15, R15 ;  /* 0x0000000f000f7308 */ /* 0x000e620000000800 */
[C---:B--2---:R-:W-:Y:S01]  /*47a0*/  FADD.FTZ R21, R11.reuse, R20 ;  /* 0x000000140b157221 */ /* 0x044fe20000010000 */
[----:B------:R-:W-:-:S03]  /*47b0*/  F2FP.F16.F32.PACK_AB R173, R11, R12 ;  /* 0x0000000c0bad723e */ /* 0x000fc600000000ff */
[----:B0-----:R-:W-:-:S04]  /*47c0*/  FADD.FTZ R20, R14, R21 ;  /* 0x000000150e147221 */ /* 0x001fc80000010000 */
[C---:B-1----:R-:W-:Y:S01]  /*47d0*/  FADD.FTZ R0, R15.reuse, R20 ;  /* 0x000000140f007221 */ /* 0x042fe20000010000 */
[----:B------:R-:W-:Y:S01]  /*47e0*/  F2FP.F16.F32.PACK_AB R175, R15, R14 ;  /* 0x0000000e0faf723e */ /* 0x000fe200000000ff */
[----:B------:R-:W-:Y:S06]  /*47f0*/  @!P0 BRA `(.L_x_11618) ;  /* 0x0000000000048947 */ /* 0x000fec0003800000 */
[----:B------:R-:W-:Y:S01]  /*4800*/  BPT.TRAP 0x1 ;  /* 0x000000040000795c */ /* 0x000fe20000300000 */
.L_x_11618:
[----:B------:R0:W1:Y:S01]  /*4810*/  SYNCS.PHASECHK.TRANS64.TRYWAIT P1, [R3+URZ+0x22850], R10 ;  /* 0x0228500a030075a7 */ /* 0x000062000802017f */
[----:B------:R-:W-:Y:S05]  /*4820*/  @!P0 BRA `(.L_x_11619) ;  /* 0x0000000000048947 */ /* 0x000fea0003800000 */
[----:B------:R-:W-:Y:S01]  /*4830*/  BPT.TRAP 0x1 ;  /* 0x000000040000795c */ /* 0x000fe20000300000 */
.L_x_11619:
[----:B-1----:R-:W-:Y:S05]  /*4840*/  @P1 BRA `(.L_x_11620) ;  /* 0x0000000000081947 */ /* 0x002fea0003800000 */
[----:B------:R-:W1:Y:S02]  /*4850*/  SYNCS.PHASECHK.TRANS64.TRYWAIT P1, [R3+URZ+0x22850], R10 ;  /* 0x0228500a030075a7 */ /* 0x000e64000802017f */
[----:B-1----:R-:W-:Y:S05]  /*4860*/  @!P1 BRA `(.L_x_11621) ;  /* 0x0000013400189947 */ /* 0x002fea0003800000 */
.L_x_11620:
[----:B------:R-:W-:Y:S01]  /*4870*/  R2UR UR6, R8 ;  /* 0x00000000080672ca */ /* 0x000fe200000e0000 */
[----:B------:R2:W-:Y:S01]  /*4880*/  BAR.SYNC.DEFER_BLOCKING R9, 0x100 ;  /* 0x000400090000751d */ /* 0x0005e20000010000 */
[----:B------:R-:W-:-:S05]  /*4890*/  ISETP.NE.AND P2, PT, R6, 0x1, PT ;  /* 0x000000010600780c */ /* 0x000fca0003f45270 */
[----:B------:R-:W-:Y:S01]  /*48a0*/  UMOV UR7, 0x40000040 ;  /* 0x4000004000077882 */ /* 0x000fe20000000000 */
[----:B------:R-:W3:Y:S05]  /*48b0*/  S2R R11, SR_TID.X ;  /* 0x00000000000b7919 */ /* 0x000eea0000002100 */
[----:B------:R-:W-:Y:S02]  /*48c0*/  UIADD3 UR6, UR6, 0x400, URZ ;  /* 0x0000040006067890 */ /* 0x000fe4000fffe03f */
[----:B------:R-:W2:Y:S02]  /*48d0*/  @P2 LDC R8, c[0x0][0x44c] ;  /* 0x00011300ff082b82 */ /* 0x000ea40000000800 */
[----:B------:R-:W-:-:S04]  /*48e0*/  USHF.R.U32.HI UR6, URZ, 0x4, UR6 ;  /* 0x000000043f067899 */ /* 0x000fc80008011606 */
[----:B------:R-:W-:Y:S02]  /*48f0*/  ULOP3.LUT UR6, UR6, 0x3fff, URZ, 0xc0, !UPT ;  /* 0x00003fff06067892 */ /* 0x000fe4000f8ec03f */
[----:B01----:R-:W0:Y:S02]  /*4900*/  @P2 LDC R10, c[0x0][0x450] ;  /* 0x00011400ff0a2b82 */ /* 0x003e240000000800 */
        /* <DEDUP_REMOVED lines=8> */
[----:B---3--:R-:W-:Y:S02]  /*4990*/  LOP3.LUT P1, RZ, R11, 0x7f, RZ, 0xc0, !PT ;  /* 0x0000007f0bff7812 */ /* 0x008fe4000782c0ff */
[----:B------:R-:W-:Y:S01]  /*49a0*/  IMAD.U32 R8, RZ, RZ, UR43 ;  /* 0x0000002bff087e24 */ /* 0x000fe2000f8e00ff */
[----:B0-----:R-:W-:-:S04]  /*49b0*/  @P2 SHF.R.U32.HI R8, RZ, R10, R9 ;  /* 0x0000000aff082219 */ /* 0x001fc80000011609 */
[----:B------:R-:W-:-:S06]  /*49c0*/  IADD3 R8, R8, R17, -R16 ;  /* 0x0000001108087210 */ /* 0x000fcc0007ffe810 */
        /* <DEDUP_REMOVED lines=47> */
.L_x_11623:
[----:B------:R-:W-:-:S11]  /*4cc0*/  UISETP.NE.AND UP1, UPT, UR15, 0x1, UPT ;  /* 0x000000010f00788c */ /* 0x000fd6000bf25270 */
[----:B------:R-:W-:Y:S02]  /*4cd0*/  @UP1 ULDC.64 UR18, c[0x0][0x9e8] ;  /* 0x00027a0000121ab9 */ /* 0x000fe40000000a00 */
[----:B------:R-:W-:-:S04]  /*4ce0*/  UIMAD.WIDE.U32 UR6, UR11, UR18, URZ ;  /* 0x000000120b0672a5 */ /* 0x000fc8000f8e003f */
[----:B------:R-:W-:-:S12]  /*4cf0*/  @UP1 USHF.R.U32.HI UR11, URZ, UR19, UR7 ;  /* 0x000000133f0b1299 */ /* 0x000fd80008011607 */
.L_x_11624:
[----:B------:R-:W-:-:S04]  /*4d00*/  UIMAD UR11, UR11, UR15, UR15 ;  /* 0x0000000f0b0b72a4 */ /* 0x000fc8000f8e020f */
[----:B------:R-:W-:-:S04]  /*4d10*/  UISETP.LT.AND UP1, UPT, UR14, UR11, UPT ;  /* 0x0000000b0e00728c */ /* 0x000fc8000bf21270 */
[----:B------:R-:W-:-:S12]  /*4d20*/  USEL UR14, UR14, UR11, UP1 ;  /* 0x0000000b0e0e7287 */ /* 0x000fd80008800000 */
.L_x_11622:
        /* <DEDUP_REMOVED lines=11> */
.L_x_11642:
[----:B------:R-:W-:-:S04]  /*4de0*/  UIADD3 UR37, UR37, 0x1, URZ ;  /* 0x0000000125257890 */ /* 0x000fc8000fffe03f */
[----:B------:R-:W-:-:S04]  /*4df0*/  UISETP.NE.AND UP1, UPT, UR37, 0x2, UPT ;  /* 0x000000022500788c */ /* 0x000fc8000bf25270 */
[----:B------:R-:W-:Y:S02]  /*4e00*/  USEL UR6, URZ, 0x1, UP1 ;  /* 0x000000013f067887 */ /* 0x000fe40008800000 */
[----:B------:R-:W-:Y:S02]  /*4e10*/  USEL UR37, UR37, URZ, UP1 ;  /* 0x0000003f25257287 */ /* 0x000fe40008800000 */
[----:B------:R-:W-:Y:S01]  /*4e20*/  ULOP3.LUT UR38, UR38, UR6, URZ, 0x3c, !UPT ;  /* 0x0000000626267292 */ /* 0x000fe2000f8e3c3f */
[----:B0-----:R-:W-:Y:S11]  /*4e30*/  @!P0 BRA `(.L_x_11626) ;  /* 0x0000000000048947 */ /* 0x001ff60003800000 */
[----:B------:R-:W-:Y:S01]  /*4e40*/  BPT.TRAP 0x1 ;  /* 0x000000040000795c */ /* 0x000fe20000300000 */
.L_x_11626:
        /* <DEDUP_REMOVED lines=9> */
.L_x_11627:
[----:B-1----:R-:W-:Y:S05]  /*4ee0*/  @P1 BRA `(.L_x_11628) ;  /* 0x0000000000081947 */ /* 0x002fea0003800000 */
[----:B------:R-:W1:Y:S02]  /*4ef0*/  SYNCS.PHASECHK.TRANS64.TRYWAIT P1, [UR28+0x22830], R8 ;  /* 0x02283008ff0075a7 */ /* 0x000e64000802015c */
[----:B-1----:R-:W-:Y:S05]  /*4f00*/  @!P1 BRA `(.L_x_11629) ;  /* 0x0000012c00849947 */ /* 0x002fea0003800000 */
.L_x_11628:
        /* <DEDUP_REMOVED lines=14> */
[----:B--2---:R-:W-:Y:S02]  /*4ff0*/  LOP3.LUT P1, RZ, R11, 0x7f, RZ, 0xc0, !PT ;  /* 0x0000007f0bff7812 */ /* 0x004fe4000782c0ff */
[----:B------:R-:W-:Y:S01]  /*5000*/  SHF.R.U32.HI R11, RZ, 0x7, R11 ;  /* 0x00000007ff0b7819 */ /* 0x000fe2000001160b */
        /* <DEDUP_REMOVED lines=24> */
[----:B------:R-:W-:Y:S01]  /*5190*/  IMAD.U32 R177, RZ, RZ, UR28 ;  /* 0x0000001cffb17e24 */ /* 0x000fe2000f8e00ff */
[----:B---3--:R-:W-:Y:S01]  /*51a0*/  @P2 SHF.R.U32.HI R194, RZ, R10, R7 ;  /* 0x0000000affc22219 */ /* 0x008fe20000011607 */
        /* <DEDUP_REMOVED lines=46> */
[----:B------:R-:W3:Y:S04]  /*5490*/  MUFU.TANH R13, R13 ;  /* 0x0000000d000d7308 */ /* 0x000ee80000002400 */
[----:B------:R-:W-:-:S04]  /*54a0*/  IADD3 R11, -R16, R11, R17 ;  /* 0x0000000b100b7210 */ /* 0x000fc80007ffe111 */
        /* <DEDUP_REMOVED lines=64> */
.L_x_11632:
[----:B------:R-:W-:-:S05]  /*58b0*/  IMAD.U32 R214, RZ, RZ, UR25 ;  /* 0x00000019ffd67e24 */ /* 0x000fca000f8e00ff */
[----:B------:R-:W-:-:S13]  /*58c0*/  ISETP.NE.AND P1, PT, R214, 0x1, PT ;  /* 0x00000001d600780c */ /* 0x000fda0003f25270 */
[----:B------:R-:W1:Y:S02]  /*58d0*/  @P1 LDC.64 R10, c[0x0][0x9e8] ;  /* 0x00027a00ff0a1b82 */ /* 0x000e640000000a00 */
[----:B-1----:R-:W-:-:S05]  /*58e0*/  @P1 IMAD.HI.U32 R10, R213, R10, RZ ;  /* 0x0000000ad50a1227 */ /* 0x002fca00078e00ff */
[----:B------:R-:W-:-:S07]  /*58f0*/  @P1 SHF.R.U32.HI R213, RZ, R11, R10 ;  /* 0x0000000bffd51219 */ /* 0x000fce000001160a */
.L_x_11633:
[----:B------:R-:W-:Y:S05]  /*5900*/  BSYNC B0 ;  /* 0x0000000000007941 */ /* 0x000fea0003800000 */
.L_x_11631:
[----:B------:R-:W-:-:S04]  /*5910*/  IMAD R10, R18, -0x2, R189 ;  /* 0xfffffffe120a7824 */ /* 0x000fc800078e02bd */
[----:B------:R-:W-:-:S05]  /*5920*/  IMAD R10, R213, R214, R10 ;  /* 0x000000d6d50a7224 */ /* 0x000fca00078e020a */
[----:B------:R-:W-:Y:S02]  /*5930*/  VIADDMNMX R197, R10, R214, R197, PT ;  /* 0x000000d60ac57246 */ /* 0x000fe400038001c5 */
[----:B------:R-:W-:-:S07]  /*5940*/  VIMNMX R196, R196, R10, !PT ;  /* 0x0000000ac4c47248 */ /* 0x000fce0007fe0100 */
.L_x_11630:
[----:B------:R-:W2:Y:S01]  /*5950*/  LDL.LU R213, [R1] ;  /* 0x0000000001d57983 */ /* 0x000ea20000300800 */
[C---:B------:R-:W-:Y:S02]  /*5960*/  ISETP.GE.AND P2, PT, R189.reuse, 0x1, PT ;  /* 0x00000001bd00780c */ /* 0x040fe40003f46270 */
[C---:B------:R-:W-:Y:S02]  /*5970*/  ISETP.GE.AND P1, PT, R189.reuse, 0x2, PT ;  /* 0x00000002bd00780c */ /* 0x040fe40003f26270 */
[----:B------:R-:W-:Y:S02]  /*5980*/  ISETP.GT.AND P3, PT, R196, RZ, !P2 ;  /* 0x000000ffc400720c */ /* 0x000fe40005764270 */
[----:B------:R-:W-:Y:S02]  /*5990*/  ISETP.GE.AND P4, PT, R189, 0x9, PT ;  /* 0x00000009bd00780c */ /* 0x000fe40003f86270 */
[----:B------:R-:W-:-:S04]  /*59a0*/  ISETP.LT.OR P3, PT, R197, 0x1, P3 ;  /* 0x00000001c500780c */ /* 0x000fc80001f61670 */
[----:B------:R-:W-:Y:S02]  /*59b0*/  FSEL R214, R13, -INF , !P3 ;  /* 0xff8000000dd67808 */ /* 0x000fe40005800000 */
[----:B------:R-:W-:Y:S01]  /*59c0*/  ISETP.GE.AND P3, PT, R189, 0xa, PT ;  /* 0x0000000abd00780c */ /* 0x000fe20003f66270 */
[----:B------:R-:W1:Y:S02]  /*59d0*/  SHFL.IDX PT, R13, R194, 0x1, 0x1c1f ;  /* 0x003c1f00c20d7f89 */ /* 0x000e6400000e0000 */
[--C-:B-1----:R-:W-:Y:S02]  /*59e0*/  IMAD.IADD R199, R199, 0x1, R13.reuse ;  /* 0x00000001c7c77824 */ /* 0x102fe400078e020d */
[----:B------:R-:W-:Y:S01]  /*59f0*/  IMAD.IADD R198, R198, 0x1, R13 ;  /* 0x00000001c6c67824 */ /* 0x000fe200078e020d */
[----:B--2---:R-:W-:-:S04]  /*5a00*/  LOP3.LUT R213, R213, 0xfffbffff, RZ, 0xc0, !PT ;  /* 0xfffbffffd5d57812 */ /* 0x004fc800078ec0ff */
[----:B------:R-:W-:Y:S02]  /*5a10*/  @P2 LOP3.LUT R213, R213, 0x40000, RZ, 0xfc, !PT ;  /* 0x00040000d5d52812 */ /* 0x000fe400078efcff */
[----:B------:R-:W-:Y:S02]  /*5a20*/  ISETP.GT.AND P2, PT, R196, 0x1, !P1 ;  /* 0x00000001c400780c */ /* 0x000fe40004f44270 */
[----:B------:R-:W-:Y:S02]  /*5a30*/  LOP3.LUT R213, R213, 0xfffffffd, RZ, 0xc0, !PT ;  /* 0xfffffffdd5d57812 */ /* 0x000fe400078ec0ff */
[----:B------:R-:W-:Y:S02]  /*5a40*/  ISETP.LT.OR P2, PT, R197, 0x2, P2 ;  /* 0x00000002c500780c */ /* 0x000fe40001741670 */
[----:B------:R-:W-:Y:S02]  /*5a50*/  @P4 LOP3.LUT R213, R213, 0x2, RZ, 0xfc, !PT ;  /* 0x00000002d5d54812 */ /* 0x000fe400078efcff */
[----:B------:R-:W-:-:S02]  /*5a60*/  FSEL R14, R14, -INF , !P2 ;  /* 0xff8000000e0e7808 */ /* 0x000fc40005000000 */
[C---:B------:R-:W-:Y:S02]  /*5a70*/  ISETP.GT.AND P2, PT, R196.reuse, 0x8, !P4 ;  /* 0x00000008c400780c */ /* 0x040fe40006744270 */
[----:B------:R-:W-:Y:S02]  /*5a80*/  LOP3.LUT R213, R213, 0xfffffffb, RZ, 0xc0, !PT ;  /* 0xfffffffbd5d57812 */ /* 0x000fe400078ec0ff */
[----:B------:R-:W-:Y:S02]  /*5a90*/  ISETP.LT.OR P2, PT, R197, 0x9, P2 ;  /* 0x00000009c500780c */ /* 0x000fe40001741670 */
[----:B------:R-:W-:Y:S02]  /*5aa0*/  @P3 LOP3.LUT R213, R213, 0x4, RZ, 0xfc, !PT ;  /* 0x00000004d5d53812 */ /* 0x000fe400078efcff */
[----:B0-----:R-:W-:Y:S02]  /*5ab0*/  FSEL R21, R21, -INF , !P2 ;  /* 0xff80000015157808 */ /* 0x001fe40005000000 */
[----:B------:R-:W-:-:S02]  /*5ac0*/  ISETP.GT.AND P2, PT, R196, 0x9, !P3 ;  /* 0x00000009c400780c */ /* 0x000fc40005f44270 */
[----:B------:R-:W-:Y:S02]  /*5ad0*/  ISETP.GE.AND P3, PT, R189, 0x11, PT ;  /* 0x00000011bd00780c */ /* 0x000fe40003f66270 */
[----:B------:R-:W-:Y:S02]  /*5ae0*/  ISETP.LT.OR P2, PT, R197, 0xa, P2 ;  /* 0x0000000ac500780c */ /* 0x000fe40001741670 */
[----:B------:R-:W-:Y:S02]  /*5af0*/  LOP3.LUT R213, R213, 0xfffffff7, RZ, 0xc0, !PT ;  /* 0xfffffff7d5d57812 */ /* 0x000fe400078ec0ff */
        /* <DEDUP_REMOVED lines=108> */
[----:B------:R-:W-:-:S03]  /*61c0*/  ISETP.GT.AND P6, PT, R196, 0x59, !P6 ;  /* 0x00000059c400780c */ /* 0x000fc600077c4270 */
[----:B------:R0:W-:Y:S01]  /*61d0*/  STL [R1], R213 ;  /* 0x000000d501007387 */ /* 0x0001e20000100800 */
[----:B------:R-:W-:-:S04]  /*61e0*/  ISETP.LT.OR P6, PT, R197, 0x5a, P6 ;  /* 0x0000005ac500780c */ /* 0x000fc800037c1670 */
[----:B------:R-:W-:Y:S02]  /*61f0*/  FSEL R195, R195, -INF , !P6 ;  /* 0xff800000c3c37808 */ /* 0x000fe40007000000 */
[----:B------:R-:W-:-:S13]  /*6200*/  PLOP3.LUT P6, PT, PT, PT, UP0, 0x40, 0x0 ;  /* 0x000000000000781c */ /* 0x000fda0003fce808 */
[----:B0-----:R-:W-:Y:S05]  /*6210*/  @P6 BRA `(.L_x_11634) ;  /* 0x0000000000586947 */ /* 0x001fea0003800000 */
        /* <DEDUP_REMOVED lines=12> */
.L_x_11636:
[----:B------:R-:W-:-:S05]  /*62e0*/  IMAD.U32 R194, RZ, RZ, UR25 ;  /* 0x00000019ffc27e24 */ /* 0x000fca000f8e00ff */
[----:B------:R-:W-:-:S13]  /*62f0*/  ISETP.NE.AND P6, PT, R194, 0x1, PT ;  /* 0x00000001c200780c */ /* 0x000fda0003fc5270 */
[----:B------:R-:W0:Y:S02]  /*6300*/  @P6 LDC.64 R10, c[0x0][0x9e8] ;  /* 0x00027a00ff0a6b82 */ /* 0x000e240000000a00 */
[----:B0-----:R-:W-:-:S05]  /*6310*/  @P6 IMAD.HI.U32 R10, R13, R10, RZ ;  /* 0x0000000a0d0a6227 */ /* 0x001fca00078e00ff */
[----:B------:R-:W-:-:S07]  /*6320*/  @P6 SHF.R.U32.HI R13, RZ, R11, R10 ;  /* 0x0000000bff0d6219 */ /* 0x000fce000001160a */
.L_x_11637:
[----:B------:R-:W-:Y:S05]  /*6330*/  BSYNC B0 ;  /* 0x0000000000007941 */ /* 0x000fea0003800000 */
.L_x_11635:
[----:B------:R-:W-:-:S04]  /*6340*/  IMAD R189, R18, -0x2, R189 ;  /* 0xfffffffe12bd7824 */ /* 0x000fc800078e02bd */
[----:B------:R-:W-:-:S05]  /*6350*/  IMAD R13, R13, R194, R189 ;  /* 0x000000c20d0d7224 */ /* 0x000fca00078e02bd */
[----:B------:R-:W-:Y:S02]  /*6360*/  VIADDMNMX R199, R13, R194, R199, PT ;  /* 0x000000c20dc77246 */ /* 0x000fe400038001c7 */
[----:B------:R-:W-:-:S07]  /*6370*/  VIMNMX R198, R198, R13, !PT ;  /* 0x0000000dc6c67248 */ /* 0x000fce0007fe0100 */
.L_x_11634:
        /* <DEDUP_REMOVED lines=156> */
[----:B------:R-:W-:Y:S01]  /*6d40*/  FFMA.FTZ R193, R193, UR10, -R11 ;  /* 0x0000000ac1c17c23 */ /* 0x000fe2000801080b */
        /* <DEDUP_REMOVED lines=17> */
[----:B------:R-:W-:Y:S01]  /*6e60*/  MUFU.EX2 R164, R164 ;  /* 0x000000a400a47308 */ /* 0x000fe20000000800 */
[----:B------:R-:W-:Y:S01]  /*6e70*/  FSEL R152, R192, -INF , !P2 ;  /* 0xff800000c0987808 */ /* 0x000fe20005000000 */
[--C-:B------:R-:W-:Y:S01]  /*6e80*/  FFMA.FTZ R192, R176, UR10, -R11.reuse ;  /* 0x0000000ab0c07c23 */ /* 0x100fe2000801080b */
[----:B------:R-:W-:Y:S02]  /*6e90*/  FMNMX.FTZ R189, R191, R196, !PT ;  /* 0x000000c4bfbd7209 */ /* 0x000fe40007810000 */
[----:B------:R-:W-:Y:S02]  /*6ea0*/  FSEL R176, R10, RZ, P1 ;  /* 0x000000ff0ab07208 */ /* 0x000fe40000800000 */
[----:B------:R-:W-:Y:S01]  /*6eb0*/  FMNMX.FTZ R189, R152, R189, !PT ;  /* 0x000000bd98bd7209 */ /* 0x000fe20007810000 */
[----:B------:R-:W-:Y:S04]  /*6ec0*/  MUFU.EX2 R167, R167 ;  /* 0x000000a700a77308 */ /* 0x000fe80000000800 */
[----:B------:R-:W0:Y:S04]  /*6ed0*/  SHFL.BFLY PT, R196, R189, 0x2, 0x1f ;  /* 0x0c401f00bdc47f89 */ /* 0x000e2800000e0000 */
[----:B------:R-:W-:Y:S08]  /*6ee0*/  MUFU.EX2 R168, R168 ;  /* 0x000000a800a87308 */ /* 0x000ff00000000800 */
[----:B------:R-:W-:Y:S08]  /*6ef0*/  MUFU.EX2 R171, R171 ;  /* 0x000000ab00ab7308 */ /* 0x000ff00000000800 */
[----:B------:R-:W-:Y:S01]  /*6f00*/  MUFU.EX2 R172, R172 ;  /* 0x000000ac00ac7308 */ /* 0x000fe20000000800 */
[----:B0-----:R-:W-:Y:S01]  /*6f10*/  FMNMX.FTZ R196, R189, R196, !PT ;  /* 0x000000c4bdc47209 */ /* 0x001fe20007810000 */
[----:B------:R-:W-:Y:S01]  /*6f20*/  FFMA.FTZ R189, R190, UR10, -R11 ;  /* 0x0000000abebd7c23 */ /* 0x000fe2000801080b */
[----:B------:R-:W-:-:S05]  /*6f30*/  FADD.FTZ R190, -R176, R5 ;  /* 0x00000005b0be7221 */ /* 0x000fca0000010100 */
[----:B------:R-:W-:Y:S01]  /*6f40*/  MUFU.EX2 R5, R193 ;  /* 0x000000c100057308 */ /* 0x000fe20000000800 */
[----:B------:R-:W0:Y:S01]  /*6f50*/  SHFL.BFLY PT, R197, R196, 0x1, 0x1f ;  /* 0x0c201f00c4c57f89 */ /* 0x000e2200000e0000 */
[----:B------:R-:W-:-:S06]  /*6f60*/  FMUL.FTZ R190, R190, UR10 ;  /* 0x0000000abebe7c20 */ /* 0x000fcc0008410000 */
[----:B------:R-:W1:Y:S08]  /*6f70*/  MUFU.EX2 R190, R190 ;  /* 0x000000be00be7308 */ /* 0x000e700000000800 */
[----:B------:R-:W2:Y:S08]  /*6f80*/  MUFU.EX2 R175, R175 ;  /* 0x000000af00af7308 */ /* 0x000eb00000000800 */
[----:B------:R-:W3:Y:S01]  /*6f90*/  MUFU.EX2 R192, R192 ;  /* 0x000000c000c07308 */ /* 0x000ee20000000800 */
[----:B0-----:R-:W-:Y:S01]  /*6fa0*/  FMNMX.FTZ R176, R196, R197, !PT ;  /* 0x000000c5c4b07209 */ /* 0x001fe20007810000 */
[----:B------:R-:W-:Y:S01]  /*6fb0*/  FFMA.FTZ R196, R195, UR10, -R11 ;  /* 0x0000000ac3c47c23 */ /* 0x000fe2000801080b */
[----:B-1----:R-:W-:Y:S01]  /*6fc0*/  FFMA.FTZ R11, R190, R2, R13 ;  /* 0x00000002be0b7223 */ /* 0x002fe2000001000d */
[-C--:B------:R-:W-:Y:S01]  /*6fd0*/  FMUL.FTZ R24, R24, R190.reuse ;  /* 0x000000be18187220 */ /* 0x080fe20000410000 */
[C---:B------:R-:W-:Y:S01]  /*6fe0*/  FSETP.NEU.FTZ.AND P1, PT, R176.reuse, -INF , PT ;  /* 0xff800000b000780b */ /* 0x040fe20003f3d000 */
[----:B------:R-:W-:Y:S01]  /*6ff0*/  FMUL.FTZ R197, R176, UR10 ;  /* 0x0000000ab0c57c20 */ /* 0x000fe20008410000 */
[----:B------:R-:W-:Y:S01]  /*7000*/  FADD.FTZ R2, R14, R11 ;  /* 0x0000000b0e027221 */ /* 0x000fe20000010000 */
[----:B------:R-:W0:Y:S01]  /*7010*/  MUFU.EX2 R180, R180 ;  /* 0x000000b400b47308 */ /* 0x000e220000000800 */
[-C--:B------:R-:W-:Y:S01]  /*7020*/  FMUL.FTZ R25, R25, R190.reuse ;  /* 0x000000be19197220 */ /* 0x080fe20000410000 */
[-C--:B------:R-:W-:Y:S01]  /*7030*/  FMUL.FTZ R28, R28, R190.reuse ;  /* 0x000000be1c1c7220 */ /* 0x080fe20000410000 */
[----:B------:R-:W-:Y:S01]  /*7040*/  FSEL R195, R197, RZ, P1 ;  /* 0x000000ffc5c37208 */ /* 0x000fe20000800000 */
[-C--:B------:R-:W-:Y:S01]  /*7050*/  FMUL.FTZ R29, R29, R190.reuse ;  /* 0x000000be1d1d7220 */ /* 0x080fe20000410000 */
[-C--:B------:R-:W-:Y:S01]  /*7060*/  FMUL.FTZ R32, R32, R190.reuse ;  /* 0x000000be20207220 */ /* 0x080fe20000410000 */
[-C--:B------:R-:W-:Y:S01]  /*7070*/  FMUL.FTZ R33, R33, R190.reuse ;  /* 0x000000be21217220 */ /* 0x080fe20000410000 */
[-C--:B------:R-:W-:Y:S01]  /*7080*/  FMUL.FTZ R36, R36, R190.reuse ;  /* 0x000000be24247220 */ /* 0x080fe20000410000 */
[--C-:B------:R-:W-:Y:S01]  /*7090*/  FFMA.FTZ R11, R15, UR10, -R195.reuse ;  /* 0x0000000a0f0b7c23 */ /* 0x100fe200080108c3 */
[----:B------:R-:W-:Y:S01]  /*70a0*/  FADD.FTZ R15, R21, R2 ;  /* 0x00000002150f7221 */ /* 0x000fe20000010000 */
[--C-:B------:R-:W-:Y:S01]  /*70b0*/  FFMA.FTZ R193, R157, UR10, -R195.reuse ;  /* 0x0000000a9dc17c23 */ /* 0x100fe200080108c3 */
[----:B------:R-:W-:Y:S01]  /*70c0*/  FFMA.FTZ R198, R154, UR10, -R195 ;  /* 0x0000000a9ac67c23 */ /* 0x000fe200080108c3 */
[----:B------:R-:W1:Y:S01]  /*70d0*/  MUFU.EX2 R181, R181 ;  /* 0x000000b500b57308 */ /* 0x000e620000000800 */
[----:B------:R-:W-:Y:S01]  /*70e0*/  FADD.FTZ R2, R194, R15 ;  /* 0x0000000fc2027221 */ /* 0x000fe20000010000 */
[--C-:B------:R-:W-:Y:S01]  /*70f0*/  FFMA.FTZ R199, R165, UR10, -R195.reuse ;  /* 0x0000000aa5c77c23 */ /* 0x100fe200080108c3 */
[--C-:B------:R-:W-:Y:S01]  /*7100*/  FFMA.FTZ R162, R162, UR10, -R195.reuse ;  /* 0x0000000aa2a27c23 */ /* 0x100fe200080108c3 */
[--C-:B------:R-:W-:Y:S01]  /*7110*/  FFMA.FTZ R9, R9, UR10, -R195.reuse ;  /* 0x0000000a09097c23 */ /* 0x100fe200080108c3 */
[----:B------:R-:W-:Y:S01]  /*7120*/  FADD.FTZ R15, R155, R2 ;  /* 0x000000029b0f7221 */ /* 0x000fe20000010000 */
[--C-:B------:R-:W-:Y:S01]  /*7130*/  FFMA.FTZ R12, R12, UR10, -R195.reuse ;  /* 0x0000000a0c0c7c23 */ /* 0x100fe200080108c3 */
[----:B------:R-:W-:Y:S01]  /*7140*/  FFMA.FTZ R20, R20, UR10, -R195 ;  /* 0x0000000a14147c23 */ /* 0x000fe200080108c3 */
[----:B------:R-:W-:Y:S01]  /*7150*/  MUFU.EX2 R184, R184 ;  /* 0x000000b800b87308 */ /* 0x000fe20000000800 */
        /* <DEDUP_REMOVED lines=17> */
[----:B------:R-:W-:Y:S01]  /*7270*/  FSEL R153, R176, RZ, P1 ;  /* 0x000000ffb0997208 */ /* 0x000fe20000800000 */
[----:B------:R-:W-:Y:S01]  /*7280*/  FFMA.FTZ R191, R191, UR10, -R195 ;  /* 0x0000000abfbf7c23 */ /* 0x000fe200080108c3 */
[----:B------:R-:W-:Y:S01]  /*7290*/  F2FP.F16.F32.PACK_AB R156, R156, R155 ;  /* 0x0000009b9c9c723e */ /* 0x000fe200000000ff */
[----:B------:R-:W-:Y:S01]  /*72a0*/  FADD.FTZ R157, R167, R2 ;  /* 0x00000002a79d7221 */ /* 0x000fe20000010000 */
[-C--:B------:R-:W-:Y:S01]  /*72b0*/  FMUL.FTZ R37, R37, R190.reuse ;  /* 0x000000be25257220 */ /* 0x080fe20000410000 */
[----:B------:R-:W-:Y:S01]  /*72c0*/  FADD.FTZ R2, -R153, R4 ;  /* 0x0000000499027221 */ /* 0x000fe20000010100 */
[----:B------:R-:W-:Y:S01]  /*72d0*/  MUFU.EX2 R189, R189 ;  /* 0x000000bd00bd7308 */ /* 0x000fe20000000800 */
[----:B------:R-:W-:Y:S01]  /*72e0*/  FADD.FTZ R154, R168, R157 ;  /* 0x0000009da89a7221 */ /* 0x000fe20000010000 */
[--C-:B------:R-:W-:Y:S01]  /*72f0*/  FFMA.FTZ R4, R158, UR10, -R195.reuse ;  /* 0x0000000a9e047c23 */ /* 0x100fe200080108c3 */
[----:B------:R-:W-:Y:S01]  /*7300*/  FFMA.FTZ R157, R174, UR10, -R195 ;  /* 0x0000000aae9d7c23 */ /* 0x000fe200080108c3 */
[-C--:B------:R-:W-:Y:S01]  /*7310*/  FMUL.FTZ R40, R40, R190.reuse ;  /* 0x000000be28287220 */ /* 0x080fe20000410000 */
[----:B------:R-:W-:Y:S01]  /*7320*/  FADD.FTZ R153, R171, R154 ;  /* 0x0000009aab997221 */ /* 0x000fe20000010000 */
[-C--:B------:R-:W-:Y:S01]  /*7330*/  FMUL.FTZ R41, R41, R190.reuse ;  /* 0x000000be29297220 */ /* 0x080fe20000410000 */
[-C--:B------:R-:W-:Y:S01]  /*7340*/  FMUL.FTZ R44, R44, R190.reuse ;  /* 0x000000be2c2c7220 */ /* 0x080fe20000410000 */
[----:B------:R-:W4:Y:S01]  /*7350*/  MUFU.EX2 R196, R196 ;  /* 0x000000c400c47308 */ /* 0x000f220000000800 */
[----:B------:R-:W-:Y:S01]  /*7360*/  FADD.FTZ R154, R172, R153 ;  /* 0x00000099ac9a7221 */ /* 0x000fe20000010000 */
[----:B------:R-:W-:Y:S01]  /*7370*/  FFMA.FTZ R153, R170, UR10, -R195 ;  /* 0x0000000aaa997c23 */ /* 0x000fe200080108c3 */
[-C--:B------:R-:W-:Y:S01]  /*7380*/  FMUL.FTZ R45, R45, R190.reuse ;  /* 0x000000be2d2d7220 */ /* 0x080fe20000410000 */
[-C--:B------:R-:W-:Y:S01]  /*7390*/  FMUL.FTZ R48, R48, R190.reuse ;  /* 0x000000be30307220 */ /* 0x080fe20000410000 */
[----:B--2---:R-:W-:Y:S01]  /*73a0*/  FADD.FTZ R165, R175, R154 ;  /* 0x0000009aafa57221 */ /* 0x004fe20000010000 */
[-C--:B------:R-:W-:Y:S01]  /*73b0*/  FMUL.FTZ R49, R49, R190.reuse ;  /* 0x000000be31317220 */ /* 0x080fe20000410000 */
[-C--:B------:R-:W-:Y:S01]  /*73c0*/  FMUL.FTZ R52, R52, R190.reuse ;  /* 0x000000be34347220 */ /* 0x080fe20000410000 */
[----:B------:R-:W-:Y:S01]  /*73d0*/  MUFU.EX2 R9, R9 ;  /* 0x0000000900097308 */ /* 0x000fe20000000800 */
[----:B---3--:R-:W-:Y:S01]  /*73e0*/  FADD.FTZ R213, R192, R165 ;  /* 0x000000a5c0d57221 */ /* 0x008fe20000010000 */
[--C-:B------:R-:W-:Y:S01]  /*73f0*/  FFMA.FTZ R165, R182, UR10, -R195.reuse ;  /* 0x0000000ab6a57c23 */ /* 0x100fe200080108c3 */
[----:B------:R-:W-:Y:S01]  /*7400*/  FFMA.FTZ R195, R152, UR10, -R195 ;  /* 0x0000000a98c37c23 */ /* 0x000fe200080108c3 */
[----:B------:R-:W-:Y:S01]  /*7410*/  F2FP.F16.F32.PACK_AB R152, R14, R13 ;  /* 0x0000000d0e98723e */ /* 0x000fe200000000ff */
[----:B0-----:R-:W-:Y:S01]  /*7420*/  FADD.FTZ R154, R180, R213 ;  /* 0x000000d5b49a7221 */ /* 0x001fe20000010000 */
[-C--:B------:R-:W-:Y:S01]  /*7430*/  FMUL.FTZ R53, R53, R190.reuse ;  /* 0x000000be35357220 */ /* 0x080fe20000410000 */
[-C--:B------:R-:W-:Y:S01]  /*7440*/  FMUL.FTZ R56, R56, R190.reuse ;  /* 0x000000be38387220 */ /* 0x080fe20000410000 */
[----:B------:R0:W-:Y:S01]  /*7450*/  MUFU.EX2 R182, R162 ;  /* 0x000000a200b67308 */ /* 0x0001e20000000800 */
[----:B-1----:R-:W-:Y:S01]  /*7460*/  FADD.FTZ R213, R181, R154 ;  /* 0x0000009ab5d57221 */ /* 0x002fe20000010000 */
[----:B------:R-:W-:Y:S01]  /*7470*/  F2FP.F16.F32.PACK_AB R154, R194, R21 ;  /* 0x00000015c29a723e */ /* 0x000fe200000000ff */
[-C--:B------:R-:W-:Y:S01]  /*7480*/  FMUL.FTZ R57, R57, R190.reuse ;  /* 0x000000be39397220 */ /* 0x080fe20000410000 */
[----:B----4-:R-:W-:Y:S01]  /*7490*/  F2FP.F16.F32.PACK_AB R174, R196, R5 ;  /* 0x00000005c4ae723e */ /* 0x010fe200000000ff */
[----:B------:R-:W-:Y:S01]  /*74a0*/  FADD.FTZ R158, R184, R213 ;  /* 0x000000d5b89e7221 */ /* 0x000fe20000010000 */
[-C--:B------:R-:W-:Y:S01]  /*74b0*/  FMUL.FTZ R60, R60, R190.reuse ;  /* 0x000000be3c3c7220 */ /* 0x080fe20000410000 */
[----:B------:R-:W-:Y:S01]  /*74c0*/  FMUL.FTZ R61, R61, R190 ;  /* 0x000000be3d3d7220 */ /* 0x000fe20000410000 */
[----:B------:R-:W-:Y:S01]  /*74d0*/  MUFU.EX2 R12, R12 ;  /* 0x0000000c000c7308 */ /* 0x000fe20000000800 */
[----:B0-----:R-:W-:Y:S01]  /*74e0*/  F2FP.F16.F32.PACK_AB R162, R168, R167 ;  /* 0x000000a7a8a2723e */ /* 0x001fe200000000ff */
[----:B------:R-:W-:Y:S01]  /*74f0*/  FADD.FTZ R21, R185, R158 ;  /* 0x0000009eb9157221 */ /* 0x000fe20000010000 */
[----:B------:R-:W-:Y:S01]  /*7500*/  F2FP.F16.F32.PACK_AB R168, R181, R180 ;  /* 0x000000b4b5a8723e */ /* 0x000fe200000000ff */
[----:B------:R-:W-:Y:S01]  /*7510*/  FMUL.FTZ R180, R2, UR10 ;  /* 0x0000000a02b47c20 */ /* 0x000fe20008410000 */
[----:B------:R-:W-:Y:S01]  /*7520*/  F2FP.F16.F32.PACK_AB R158, R160, R159 ;  /* 0x0000009fa09e723e */ /* 0x000fe200000000ff */
[----:B------:R-:W-:Y:S01]  /*7530*/  FADD.FTZ R166, R188, R21 ;  /* 0x00000015bca67221 */ /* 0x000fe20000010000 */
[----:B------:R-:W-:Y:S01]  /*7540*/  F2FP.F16.F32.PACK_AB R160, R164, R163 ;  /* 0x000000a3a4a0723e */ /* 0x000fe200000000ff */
[----:B------:R-:W-:Y:S01]  /*7550*/  MUFU.EX2 R11, R11 ;  /* 0x0000000b000b7308 */ /* 0x000fe20000000800 */
[----:B------:R-:W-:Y:S01]  /*7560*/  F2FP.F16.F32.PACK_AB R164, R172, R171 ;  /* 0x000000abaca4723e */ /* 0x000fe200000000ff */
[C---:B------:R-:W-:Y:S01]  /*7570*/  FADD.FTZ R170, R189.reuse, R166 ;  /* 0x000000a6bdaa7221 */ /* 0x040fe20000010000 */
[----:B------:R-:W-:Y:S01]  /*7580*/  F2FP.F16.F32.PACK_AB R172, R189, R188 ;  /* 0x000000bcbdac723e */ /* 0x000fe200000000ff */
[----:B------:R-:W-:Y:S01]  /*7590*/  FMUL.FTZ R64, R64, R190 ;  /* 0x000000be40407220 */ /* 0x000fe20000410000 */
[----:B------:R-:W-:Y:S01]  /*75a0*/  F2FP.F16.F32.PACK_AB R166, R192, R175 ;  /* 0x000000afc0a6723e */ /* 0x000fe200000000ff */
[----:B------:R-:W-:Y:S01]  /*75b0*/  FADD.FTZ R21, R5, R170 ;  /* 0x000000aa05157221 */ /* 0x000fe20000010000 */
[----:B------:R-:W-:Y:S01]  /*75c0*/  F2FP.F16.F32.PACK_AB R170, R185, R184 ;  /* 0x000000b8b9aa723e */ /* 0x000fe200000000ff */
[----:B------:R-:W0:Y:S01]  /*75d0*/  MUFU.EX2 R180, R180 ;  /* 0x000000b400b47308 */ /* 0x000e220000000800 */
[-C--:B------:R-:W-:Y:S01]  /*75e0*/  FMUL.FTZ R65, R65, R190.reuse ;  /* 0x000000be41417220 */ /* 0x080fe20000410000 */
[----:B------:R-:W-:Y:S01]  /*75f0*/  FADD.FTZ R2, R196, R21 ;  /* 0x00000015c4027221 */ /* 0x000fe20000010000 */
        /* <DEDUP_REMOVED lines=15> */
[-C--:B------:R-:W-:Y:S01]  /*76f0*/  FMUL.FTZ R92, R92, R190.reuse ;  /* 0x000000be5c5c7220 */ /* 0x080fe20000410000 */
[-C--:B------:R-:W-:Y:S01]  /*7700*/  FMUL.FTZ R93, R93, R190.reuse ;  /* 0x000000be5d5d7220 */ /* 0x080fe20000410000 */
[-C--:B------:R-:W-:Y:S01]  /*7710*/  FMUL.FTZ R96, R96, R190.reuse ;  /* 0x000000be60607220 */ /* 0x080fe20000410000 */
[----:B------:R-:W-:Y:S01]  /*7720*/  FADD.FTZ R0, R12, R5 ;  /* 0x000000050c007221 */ /* 0x000fe20000010000 */
[-C--:B------:R-:W-:Y:S01]  /*7730*/  FMUL.FTZ R97, R97, R190.reuse ;  /* 0x000000be61617220 */ /* 0x080fe20000410000 */
[-C--:B------:R-:W-:Y:S01]  /*7740*/  FMUL.FTZ R100, R100, R190.reuse ;  /* 0x000000be64647220 */ /* 0x080fe20000410000 */
[----:B------:R-:W0:Y:S01]  /*7750*/  MUFU.EX2 R198, R198 ;  /* 0x000000c600c67308 */ /* 0x000e220000000800 */
[----:B------:R-:W-:Y:S01]  /*7760*/  FADD.FTZ R5, R11, R0 ;  /* 0x000000000b057221 */ /* 0x000fe20000010000 */
[-C--:B------:R-:W-:Y:S01]  /*7770*/  FMUL.FTZ R101, R101, R190.reuse ;  /* 0x000000be65657220 */ /* 0x080fe20000410000 */
[-C--:B------:R-:W-:Y:S01]  /*7780*/  FMUL.FTZ R104, R104, R190.reuse ;  /* 0x000000be68687220 */ /* 0x080fe20000410000 */
[-C--:B------:R-:W-:Y:S01]  /*7790*/  FMUL.FTZ R105, R105, R190.reuse ;  /* 0x000000be69697220 */ /* 0x080fe20000410000 */
[----:B-1----:R-:W-:Y:S01]  /*77a0*/  FADD.FTZ R188, R20, R5 ;  /* 0x0000000514bc7221 */ /* 0x002fe20000010000 */
        /* <DEDUP_REMOVED lines=30> */
[----:B------:R-:W-:Y:S01]  /*7990*/  FMUL.FTZ R149, R149, R190 ;  /* 0x000000be95957220 */ /* 0x000fe20000410000 */
[----:B------:R-:W-:Y:S01]  /*79a0*/  F2FP.F16.F32.PACK_AB R155, R20, R11 ;  /* 0x0000000b149b723e */ /* 0x000fe200000000ff */
[-C--:B------:R-:W-:Y:S01]  /*79b0*/  FMUL.FTZ R26, R26, R180.reuse ;  /* 0x000000b41a1a7220 */ /* 0x080fe20000410000 */
[-C--:B------:R-:W-:Y:S01]  /*79c0*/  FMUL.FTZ R27, R27, R180.reuse ;  /* 0x000000b41b1b7220 */ /* 0x080fe20000410000 */
[----:B------:R-:W2:Y:S01]  /*79d0*/  MUFU.EX2 R14, R197 ;  /* 0x000000c5000e7308 */ /* 0x000ea20000000800 */
[----:B0-----:R-:W-:Y:S01]  /*79e0*/  FADD.FTZ R5, R161, R188 ;  /* 0x000000bca1057221 */ /* 0x001fe20000010000 */
[----:B------:R-:W-:Y:S01]  /*79f0*/  F2FP.F16.F32.PACK_AB R161, R182, R161 ;  /* 0x000000a1b6a1723e */ /* 0x000fe200000000ff */
[-C--:B------:R-:W-:Y:S01]  /*7a00*/  FMUL.FTZ R30, R30, R180.reuse ;  /* 0x000000b41e1e7220 */ /* 0x080fe20000410000 */
[-C--:B------:R-:W-:Y:S01]  /*7a10*/  FMUL.FTZ R31, R31, R180.reuse ;  /* 0x000000b41f1f7220 */ /* 0x080fe20000410000 */
[----:B------:R-:W-:Y:S01]  /*7a20*/  FADD.FTZ R188, R182, R5 ;  /* 0x00000005b6bc7221 */ /* 0x000fe20000010000 */
        /* <DEDUP_REMOVED lines=22> */
[-C--:B------:R-:W-:Y:S01]  /*7b90*/  FMUL.FTZ R62, R62, R180.reuse ;  /* 0x000000b43e3e7220 */ /* 0x080fe20000410000 */
[-C--:B------:R-:W-:Y:S01]  /*7ba0*/  FMUL.FTZ R63, R63, R180.reuse ;  /* 0x000000b43f3f7220 */ /* 0x080fe20000410000 */
[-C--:B------:R-:W-:Y:S01]  /*7bb0*/  FMUL.FTZ R66, R66, R180.reuse ;  /* 0x000000b442427220 */ /* 0x080fe20000410000 */
[-C--:B------:R-:W-:Y:S01]  /*7bc0*/  FMUL.FTZ R67, R67, R180.reuse ;  /* 0x000000b443437220 */ /* 0x080fe20000410000 */
[----:B------:R0:W1:Y:S01]  /*7bd0*/  MUFU.EX2 R0, R157 ;  /* 0x0000009d00007308 */ /* 0x0000620000000800 */
[----:B---3--:R-:W-:Y:S01]  /*7be0*/  FADD.FTZ R192, R184, R5 ;  /* 0x00000005b8c07221 */ /* 0x008fe20000010000 */
[-C--:B------:R-:W-:Y:S01]  /*7bf0*/  FMUL.FTZ R70, R70, R180.reuse ;  /* 0x000000b446467220 */ /* 0x080fe20000410000 */
[-C--:B------:R-:W-:Y:S01]  /*7c00*/  FMUL.FTZ R71, R71, R180.reuse ;  /* 0x000000b447477220 */ /* 0x080fe20000410000 */
[-C--:B------:R-:W-:Y:S01]  /*7c10*/  FMUL.FTZ R74, R74, R180.reuse ;  /* 0x000000b44a4a7220 */ /* 0x080fe20000410000 */
[-C--:B------:R-:W-:Y:S01]  /*7c20*/  FMUL.FTZ R75, R75, R180.reuse ;  /* 0x000000b44b4b7220 */ /* 0x080fe20000410000 */
[-C--:B------:R-:W-:Y:S01]  /*7c30*/  FMUL.FTZ R78, R78, R180.reuse ;  /* 0x000000b44e4e7220 */ /* 0x080fe20000410000 */
[-C--:B------:R-:W-:Y:S01]  /*7c40*/  FMUL.FTZ R79, R79, R180.reuse ;  /* 0x000000b44f4f7220 */ /* 0x080fe20000410000 */
[----:B------:R-:W-:Y:S01]  /*7c50*/  MUFU.EX2 R178, R178 ;  /* 0x000000b200b27308 */ /* 0x000fe20000000800 */
        /* <DEDUP_REMOVED lines=8> */
[C---:B-1----:R-:W-:Y:S01]  /*7ce0*/  FADD.FTZ R5, R0.reuse, R5 ;  /* 0x0000000500057221 */ /* 0x042fe20000010000 */
[----:B------:R-:W-:Y:S01]  /*7cf0*/  F2FP.F16.F32.PACK_AB R167, R0, R167 ;  /* 0x000000a700a7723e */ /* 0x000fe200000000ff */
[-C--:B------:R-:W-:Y:S01]  /*7d00*/  FMUL.FTZ R91, R91, R180.reuse ;  /* 0x000000b45b5b7220 */ /* 0x080fe20000410000 */
[-C--:B------:R-:W-:Y:S01]  /*7d10*/  FMUL.FTZ R94, R94, R180.reuse ;  /* 0x000000b45e5e7220 */ /* 0x080fe20000410000 */
[-C--:B------:R-:W-:Y:S01]  /*7d20*/  FMUL.FTZ R95, R95, R180.reuse ;  /* 0x000000b45f5f7220 */ /* 0x080fe20000410000 */
[-C--:B------:R-:W-:Y:S01]  /*7d30*/  FMUL.FTZ R98, R98, R180.reuse ;  /* 0x000000b462627220 */ /* 0x080fe20000410000 */
[-C--:B------:R-:W-:Y:S01]  /*7d40*/  FMUL.FTZ R99, R99, R180.reuse ;  /* 0x000000b463637220 */ /* 0x080fe20000410000 */
[----:B------:R1:W2:Y:S01]  /*7d50*/  MUFU.EX2 R171, R165 ;  /* 0x000000a500ab7308 */ /* 0x0002a20000000800 */
        /* <DEDUP_REMOVED lines=8> */
[----:B-1----:R-:W-:Y:S01]  /*7de0*/  F2FP.F16.F32.PACK_AB R165, R184, R169 ;  /* 0x000000a9b8a5723e */ /* 0x002fe200000000ff */
[----:B------:R-:W-:Y:S01]  /*7df0*/  FMUL.FTZ R115, R115, R180 ;  /* 0x000000b473737220 */ /* 0x000fe20000410000 */
[----:B0-----:R-:W-:Y:S01]  /*7e00*/  F2FP.F16.F32.PACK_AB R169, R179, R178 ;  /* 0x000000b2b3a9723e */ /* 0x001fe200000000ff */
        /* <DEDUP_REMOVED lines=21> */
[----:B--2---:R-:W-:Y:S01]  /*7f60*/  FADD.FTZ R5, R171, R186 ;  /* 0x000000baab057221 */ /* 0x004fe20000010000 */
[----:B---3--:R-:W-:Y:S01]  /*7f70*/  F2FP.F16.F32.PACK_AB R171, R188, R171 ;  /* 0x000000abbcab723e */ /* 0x008fe200000000ff */
[-C--:B------:R-:W-:Y:S01]  /*7f80*/  FMUL.FTZ R150, R150, R180.reuse ;  /* 0x000000b496967220 */ /* 0x080fe20000410000 */
[----:B------:R-:W-:Y:S01]  /*7f90*/  FMUL.FTZ R151, R151, R180 ;  /* 0x000000b497977220 */ /* 0x000fe20000410000 */
[----:B------:R-:W-:-:S03]  /*7fa0*/  FADD.FTZ R194, R188, R5 ;  /* 0x00000005bcc27221 */ /* 0x000fc60000010000 */
[----:B------:R-:W2:Y:S01]  /*7fb0*/  MUFU.EX2 R186, R195 ;  /* 0x000000c300ba7308 */ /* 0x000ea20000000800 */
[----:B-1----:R-:W-:Y:S01]  /*7fc0*/  FADD.FTZ R5, R173, R194 ;  /* 0x000000c2ad057221 */ /* 0x002fe20000010000 */
[----:B----4-:R-:W-:-:S03]  /*7fd0*/  F2FP.F16.F32.PACK_AB R173, R192, R173 ;  /* 0x000000adc0ad723e */ /* 0x010fc600000000ff */
[----:B------:R-:W-:-:S04]  /*7fe0*/  FADD.FTZ R4, R192, R5 ;  /* 0x00000005c0047221 */ /* 0x000fc80000010000 */
[----:B0-----:R-:W-:-:S04]  /*7ff0*/  FADD.FTZ R5, R175, R4 ;  /* 0x00000004af057221 */ /* 0x001fc80000010000 */
[C---:B--2---:R-:W-:Y:S01]  /*8000*/  FADD.FTZ R0, R186.reuse, R5 ;  /* 0x00000005ba007221 */ /* 0x044fe20000010000 */
[----:B------:R-:W-:Y:S01]  /*8010*/  F2FP.F16.F32.PACK_AB R175, R186, R175 ;  /* 0x000000afbaaf723e */ /* 0x000fe200000000ff */
[----:B------:R-:W-:Y:S06]  /*8020*/  @!P0 BRA `(.L_x_11638) ;  /* 0x0000000000048947 */ /* 0x000fec0003800000 */
[----:B------:R-:W-:Y:S01]  /*8030*/  BPT.TRAP 0x1 ;  /* 0x000000040000795c */ /* 0x000fe20000300000 */
.L_x_11638:
[----:B------:R0:W1:Y:S01]  /*8040*/  SYNCS.PHASECHK.TRANS64.TRYWAIT P1, [UR28+0x22850], R8 ;  /* 0x02285008ff0075a7 */ /* 0x000062000802015c */
[----:B------:R-:W-:Y:S05]  /*8050*/  @!P0 BRA `(.L_x_11639) ;  /* 0x0000000000048947 */ /* 0x000fea0003800000 */
[----:B------:R-:W-:Y:S01]  /*8060*/  BPT.TRAP 0x1 ;  /* 0x000000040000795c */ /* 0x000fe20000300000 */
.L_x_11639:
[----:B-1----:R-:W-:Y:S05]  /*8070*/  @P1 BRA `(.L_x_11640) ;  /* 0x0000000000081947 */ /* 0x002fea0003800000 */
[----:B------:R-:W1:Y:S02]  /*8080*/  SYNCS.PHASECHK.TRANS64.TRYWAIT P1, [UR28+0x22850], R8 ;  /* 0x02285008ff0075a7 */ /* 0x000e64000802015c */
[----:B-1----:R-:W-:Y:S05]  /*8090*/  @!P1 BRA `(.L_x_11641) ;  /* 0x000000fc00389947 */ /* 0x002fea0003800000 */
.L_x_11640:
        /* <DEDUP_REMOVED lines=52> */
.L_x_11625:
        /* <DEDUP_REMOVED lines=26> */
.L_x_11644:
[----:B------:R-:W-:-:S11]  /*8580*/  UISETP.NE.AND UP2, UPT, UR15, 0x1, UPT ;  /* 0x000000010f00788c */ /* 0x000fd6000bf45270 */
[----:B------:R-:W-:Y:S02]  /*8590*/  @UP2 ULDC.64 UR18, c[0x0][0x9e8] ;  /* 0x00027a0000122ab9 */ /* 0x000fe40000000a00 */
[----:B------:R-:W-:-:S04]  /*85a0*/  UIMAD.WIDE.U32 UR6, UR11, UR18, URZ ;  /* 0x000000120b0672a5 */ /* 0x000fc8000f8e003f */
[----:B------:R-:W-:-:S12]  /*85b0*/  @UP2 USHF.R.U32.HI UR11, URZ, UR19, UR7 ;  /* 0x000000133f0b2299 */ /* 0x000fd80008011607 */
.L_x_11645:
[----:B------:R-:W-:-:S04]  /*85c0*/  UIMAD UR11, UR11, UR15, URZ ;  /* 0x0000000f0b0b72a4 */ /* 0x000fc8000f8e023f */
[----:B------:R-:W-:-:S04]  /*85d0*/  UISETP.LT.AND UP2, UPT, UR14, UR11, UPT ;  /* 0x0000000b0e00728c */ /* 0x000fc8000bf41270 */
[----:B------:R-:W-:-:S12]  /*85e0*/  USEL UR14, UR14, UR11, !UP2 ;  /* 0x0000000b0e0e7287 */ /* 0x000fd8000d000000 */
.L_x_11643:
        /* <DEDUP_REMOVED lines=8> */
[----:B------:R-:W-:Y:S01]  /*8670*/  IMAD.MOV.U32 R9, RZ, RZ, R4 ;  /* 0x000000ffff097224 */ /* 0x000fe200078e0004 */
[----:B------:R-:W-:Y:S01]  /*8680*/  ULDC UR25, c[0x0][0x9d8] ;  /* 0x0002760000197ab9 */ /* 0x000fe20000000800 */
[----:B0-----:R-:W-:Y:S01]  /*8690*/  IMAD.MOV.U32 R8, RZ, RZ, R5 ;  /* 0x000000ffff087224 */ /* 0x001fe200078e0005 */
[----:B------:R-:W-:Y:S01]  /*86a0*/  ULDC UR24, c[0x0][0x988] ;  /* 0x0002620000187ab9 */ /* 0x000fe20000000800 */
[----:B------:R-:W-:-:S07]  /*86b0*/  IMAD.MOV.U32 R6, RZ, RZ, R3 ;  /* 0x000000ffff067224 */ /* 0x000fce00078e0003 */
.L_x_11655:
        /* <DEDUP_REMOVED lines=9> */
.L_x_11647:
        /* <DEDUP_REMOVED lines=9> */
.L_x_11648:
[----:B-1----:R-:W-:Y:S05]  /*87e0*/  @P2 BRA `(.L_x_11649) ;  /* 0x0000000000082947 */ /* 0x002fea0003800000 */
[----:B------:R-:W1:Y:S02]  /*87f0*/  SYNCS.PHASECHK.TRANS64.TRYWAIT P2, [UR26+0x22830], R3 ;  /* 0x02283003ff0075a7 */ /* 0x000e64000804015a */
[----:B-1----:R-:W-:Y:S05]  /*8800*/  @!P2 BRA `(.L_x_11650) ;  /* 0x000000f40070a947 */ /* 0x002fea0003800000 */
.L_x_11649:
        /* <DEDUP_REMOVED lines=25> */
[----:B-1----:R-:W-:Y:S01]  /*89a0*/  FMUL.FTZ R4, R153, UR25 ;  /* 0x0000001999047c20 */ /* 0x002fe20008410000 */
        /* <DEDUP_REMOVED lines=57> */
[----:B------:R-:W-:-:S05]  /*8d40*/  FMUL.FTZ R189, R199, UR25 ;  /* 0x00000019c7bd7c20 */ /* 0x000fca0008410000 */
        /* <DEDUP_REMOVED lines=14> */
[----:B---3--:R-:W-:Y:S01]  /*8e30*/  FMNMX.FTZ R5, R167, R176, !PT ;  /* 0x000000b0a7057209 */ /* 0x008fe20007810000 */
[----:B------:R-:W-:-:S06]  /*8e40*/  FMUL.FTZ R176, R196, UR25 ;  /* 0x00000019c4b07c20 */ /* 0x000fcc0008410000 */
        /* <DEDUP_REMOVED lines=22> */
[----:B------:R-:W4:Y:S08]  /*8fb0*/  MUFU.TANH R13, R13 ;  /* 0x0000000d000d7308 */ /* 0x000f300000002400 */
[----:B------:R-:W5:Y:S08]  /*8fc0*/  MUFU.TANH R15, R15 ;  /* 0x0000000f000f7308 */ /* 0x000f700000002400 */
[----:B------:R-:W0:Y:S01]  /*8fd0*/  MUFU.TANH R21, R21 ;  /* 0x0000001500157308 */ /* 0x000e220000002400 */
[----:B---3--:R-:W-:Y:S01]  /*8fe0*/  FMNMX.FTZ R192, R5, R184, !PT ;  /* 0x000000b805c07209 */ /* 0x008fe20007810000 */
[----:B------:R-:W-:-:S06]  /*8ff0*/  FMUL.FTZ R184, R190, UR25 ;  /* 0x00000019beb87c20 */ /* 0x000fcc0008410000 */
[----:B------:R-:W3:Y:S01]  /*9000*/  MUFU.TANH R153, R153 ;  /* 0x0000009900997308 */ /* 0x000ee20000002400 */
[----:B------:R-:W1:Y:S07]  /*9010*/  SHFL.BFLY PT, R5, R192, 0x1, 0x1f ;  /* 0x0c201f00c0057f89 */ /* 0x000e6e00000e0000 */
[----:B------:R-:W3:Y:S08]  /*9020*/  MUFU.TANH R156, R156 ;  /* 0x0000009c009c7308 */ /* 0x000ef00000002400 */
[----:B------:R-:W3:Y:S08]  /*9030*/  MUFU.TANH R157, R157 ;  /* 0x0000009d009d7308 */ /* 0x000ef00000002400 */
[----:B------:R-:W3:Y:S01]  /*9040*/  MUFU.TANH R160, R160 ;  /* 0x000000a000a07308 */ /* 0x000ee20000002400 */
[----:B-1----:R-:W-:-:S05]  /*9050*/  FMNMX.FTZ R5, R192, R5, !PT ;  /* 0x00000005c0057209 */ /* 0x002fca0007810000 */
[C---:B------:R-:W-:Y:S01]  /*9060*/  FADD.FTZ R8, -R5.reuse, R8 ;  /* 0x0000000805087221 */ /* 0x040fe20000010100 */
[----:B------:R-:W-:Y:S01]  /*9070*/  FMUL.FTZ R213, R5, UR10 ;  /* 0x0000000a05d57c20 */ /* 0x000fe20008410000 */
[----:B------:R-:W1:Y:S02]  /*9080*/  MUFU.TANH R161, R161 ;  /* 0x000000a100a17308 */ /* 0x000e640000002400 */
[----:B------:R-:W-:Y:S01]  /*9090*/  FMUL.FTZ R191, R8, UR10 ;  /* 0x0000000a08bf7c20 */ /* 0x000fe20008410000 */
[----:B------:R-:W-:Y:S01]  /*90a0*/  FMNMX.FTZ R8, R10, R9, !PT ;  /* 0x000000090a087209 */ /* 0x000fe20007810000 */
[--C-:B------:R-:W-:Y:S01]  /*90b0*/  FFMA.FTZ R192, R7, UR10, -R213.reuse ;  /* 0x0000000a07c07c23 */ /* 0x100fe200080108d5 */
[--C-:B------:R-:W-:Y:S01]  /*90c0*/  FFMA.FTZ R193, R4, UR10, -R213.reuse ;  /* 0x0000000a04c17c23 */ /* 0x100fe200080108d5 */
[--C-:B------:R-:W-:Y:S01]  /*90d0*/  FFMA.FTZ R197, R152, UR10, -R213.reuse ;  /* 0x0000000a98c57c23 */ /* 0x100fe200080108d5 */
[----:B--2---:R-:W-:Y:S01]  /*90e0*/  FMNMX.FTZ R190, R11, R8, !PT ;  /* 0x000000080bbe7209 */ /* 0x004fe20007810000 */
[----:B------:R-:W2:Y:S01]  /*90f0*/  MUFU.TANH R163, R163 ;  /* 0x000000a300a37308 */ /* 0x000ea20000002400 */
[--C-:B------:R-:W-:Y:S01]  /*9100*/  FFMA.FTZ R12, R12, UR10, -R213.reuse ;  /* 0x0000000a0c0c7c23 */ /* 0x100fe200080108d5 */
[--C-:B------:R-:W-:Y:S01]  /*9110*/  FFMA.FTZ R195, R14, UR10, -R213.reuse ;  /* 0x0000000a0ec37c23 */ /* 0x100fe200080108d5 */
[----:B----4-:R-:W-:Y:S01]  /*9120*/  FMNMX.FTZ R190, R13, R190, !PT ;  /* 0x000000be0dbe7209 */ /* 0x010fe20007810000 */
[--C-:B------:R-:W-:Y:S01]  /*9130*/  FFMA.FTZ R14, R20, UR10, -R213.reuse ;  /* 0x0000000a140e7c23 */ /* 0x100fe200080108d5 */
[--C-:B------:R-:W-:Y:S01]  /*9140*/  FFMA.FTZ R20, R154, UR10, -R213.reuse ;  /* 0x0000000a9a147c23 */ /* 0x100fe200080108d5 */
[--C-:B------:R-:W-:Y:S01]  /*9150*/  FFMA.FTZ R155, R155, UR10, -R213.reuse ;  /* 0x0000000a9b9b7c23 */ /* 0x100fe200080108d5 */
[----:B-----5:R-:W-:Y:S01]  /*9160*/  FMNMX.FTZ R190, R15, R190, !PT ;  /* 0x000000be0fbe7209 */ /* 0x020fe20007810000 */
[----:B------:R-:W4:Y:S01]  /*9170*/  MUFU.TANH R175, R175 ;  /* 0x000000af00af7308 */ /* 0x000f220000002400 */
[--C-:B------:R-:W-:Y:S01]  /*9180*/  FFMA.FTZ R159, R159, UR10, -R213.reuse ;  /* 0x0000000a9f9f7c23 */ /* 0x100fe200080108d5 */
[--C-:B------:R-:W-:Y:S01]  /*9190*/  FFMA.FTZ R162, R162, UR10, -R213.reuse ;  /* 0x0000000aa2a27c23 */ /* 0x100fe200080108d5 */
[----:B0-----:R-:W-:Y:S01]  /*91a0*/  FMNMX.FTZ R190, R21, R190, !PT ;  /* 0x000000be15be7209 */ /* 0x001fe20007810000 */
[--C-:B------:R-:W-:Y:S01]  /*91b0*/  FFMA.FTZ R199, R164, UR10, -R213.reuse ;  /* 0x0000000aa4c77c23 */ /* 0x100fe200080108d5 */
[--C-:B------:R-:W-:Y:S01]  /*91c0*/  FFMA.FTZ R164, R165, UR10, -R213.reuse ;  /* 0x0000000aa5a47c23 */ /* 0x100fe200080108d5 */
[--C-:B------:R-:W-:Y:S01]  /*91d0*/  FFMA.FTZ R165, R166, UR10, -R213.reuse ;  /* 0x0000000aa6a57c23 */ /* 0x100fe200080108d5 */
[----:B---3--:R-:W-:Y:S01]  /*91e0*/  FMNMX.FTZ R7, R153, R190, !PT ;  /* 0x000000be99077209 */ /* 0x008fe20007810000 */
[----:B------:R-:W0:Y:S01]  /*91f0*/  MUFU.TANH R178, R178 ;  /* 0x000000b200b27308 */ /* 0x000e220000002400 */
[--C-:B------:R-:W-:Y:S01]  /*9200*/  FFMA.FTZ R190, R158, UR10, -R213.reuse ;  /* 0x0000000a9ebe7c23 */ /* 0x100fe200080108d5 */
[--C-:B------:R-:W-:Y:S01]  /*9210*/  FFMA.FTZ R166, R167, UR10, -R213.reuse ;  /* 0x0000000aa7a67c23 */ /* 0x100fe200080108d5 */
[----:B------:R-:W-:Y:S01]  /*9220*/  FMNMX.FTZ R4, R156, R7, !PT ;  /* 0x000000079c047209 */ /* 0x000fe20007810000 */
[--C-:B------:R-:W-:Y:S01]  /*9230*/  FFMA.FTZ R167, R168, UR10, -R213.reuse ;  /* 0x0000000aa8a77c23 */ /* 0x100fe200080108d5 */
[--C-:B------:R-:W-:Y:S01]  /*9240*/  FFMA.FTZ R168, R169, UR10, -R213.reuse ;  /* 0x0000000aa9a87c23 */ /* 0x100fe200080108d5 */
[--C-:B------:R-:W-:Y:S01]  /*9250*/  FFMA.FTZ R169, R170, UR10, -R213.reuse ;  /* 0x0000000aaaa97c23 */ /* 0x100fe200080108d5 */
[----:B------:R-:W-:Y:S01]  /*9260*/  FMNMX.FTZ R7, R157, R4, !PT ;  /* 0x000000049d077209 */ /* 0x000fe20007810000 */
[----:B------:R-:W3:Y:S01]  /*9270*/  MUFU.TANH R179, R179 ;  /* 0x000000b300b37308 */ /* 0x000ee20000002400 */
[--C-:B------:R-:W-:Y:S01]  /*9280*/  FFMA.FTZ R170, R171, UR10, -R213.reuse ;  /* 0x0000000aabaa7c23 */ /* 0x100fe200080108d5 */
[--C-:B------:R-:W-:Y:S01]  /*9290*/  FFMA.FTZ R171, R172, UR10, -R213.reuse ;  /* 0x0000000aacab7c23 */ /* 0x100fe200080108d5 */
[----:B------:R-:W-:Y:S01]  /*92a0*/  FMNMX.FTZ R4, R160, R7, !PT ;  /* 0x00000007a0047209 */ /* 0x000fe20007810000 */
[--C-:B------:R-:W-:Y:S01]  /*92b0*/  FFMA.FTZ R172, R173, UR10, -R213.reuse ;  /* 0x0000000aadac7c23 */ /* 0x100fe200080108d5 */
[--C-:B------:R-:W-:Y:S01]  /*92c0*/  FFMA.FTZ R173, R174, UR10, -R213.reuse ;  /* 0x0000000aaead7c23 */ /* 0x100fe200080108d5 */
[--C-:B------:R-:W-:Y:S01]  /*92d0*/  FFMA.FTZ R174, R176, UR10, -R213.reuse ;  /* 0x0000000ab0ae7c23 */ /* 0x100fe200080108d5 */
[----:B-1----:R-:W-:Y:S01]  /*92e0*/  FMNMX.FTZ R4, R161, R4, !PT ;  /* 0x00000004a1047209 */ /* 0x002fe20007810000 */
[----:B------:R-:W1:Y:S01]  /*92f0*/  MUFU.TANH R180, R180 ;  /* 0x000000b400b47308 */ /* 0x000e620000002400 */
[----:B------:R-:W-:-:S02]  /*9300*/  FFMA.FTZ R177, R177, UR10, -R213 ;  /* 0x0000000ab1b17c23 */ /* 0x000fc400080108d5 */
[----:B--2---:R-:W-:-:S04]  /*9310*/  FMNMX.FTZ R4, R163, R4, !PT ;  /* 0x00000004a3047209 */ /* 0x004fc80007810000 */
[----:B----4-:R-:W-:Y:S01]  /*9320*/  FMNMX.FTZ R7, R175, R4, !PT ;  /* 0x00000004af077209 */ /* 0x010fe20007810000 */
[----:B------:R-:W2:Y:S03]  /*9330*/  MUFU.TANH R181, R181 ;  /* 0x000000b500b57308 */ /* 0x000ea60000002400 */
[----:B0-----:R-:W-:-:S04]  /*9340*/  FMNMX.FTZ R4, R178, R7, !PT ;  /* 0x00000007b2047209 */ /* 0x001fc80007810000 */
[----:B---3--:R-:W-:Y:S01]  /*9350*/  FMNMX.FTZ R7, R179, R4, !PT ;  /* 0x00000004b3077209 */ /* 0x008fe20007810000 */
[----:B------:R-:W0:Y:S03]  /*9360*/  MUFU.TANH R182, R182 ;  /* 0x000000b600b67308 */ /* 0x000e260000002400 */
        /* <DEDUP_REMOVED lines=15> */
[----:B------:R-:W2:Y:S01]  /*9460*/  MUFU.EX2 R191, R191 ;  /* 0x000000bf00bf7308 */ /* 0x000ea20000000800 */
[----:B0-----:R-:W-:-:S07]  /*9470*/  FMNMX.FTZ R4, R188, R7, !PT ;  /* 0x00000007bc047209 */ /* 0x001fce0007810000 */
[----:B------:R-:W0:Y:S01]  /*9480*/  MUFU.EX2 R8, R192 ;  /* 0x000000c000087308 */ /* 0x000e220000000800 */
[----:B-1----:R-:W-:-:S05]  /*9490*/  FMNMX.FTZ R4, R189, R4, !PT ;  /* 0x00000004bd047209 */ /* 0x002fca0007810000 */
[----:B------:R-:W1:Y:S02]  /*94a0*/  SHFL.BFLY PT, R7, R4, 0x2, 0x1f ;  /* 0x0c401f0004077f89 */ /* 0x000e6400000e0000 */
[----:B------:R-:W3:Y:S01]  /*94b0*/  MUFU.EX2 R193, R193 ;  /* 0x000000c100c17308 */ /* 0x000ee20000000800 */
        /* <DEDUP_REMOVED lines=20> */
[----:B------:R-:W-:Y:S01]  /*9600*/  FMUL.FTZ R57, R57, R191 ;  /* 0x000000bf39397220 */ /* 0x000fe20000410000 */
        /* <DEDUP_REMOVED lines=39> */
[----:B------:R-:W-:Y:S01]  /*9880*/  FFMA.FTZ R175, R178, UR10, -R152 ;  /* 0x0000000ab2af7c23 */ /* 0x000fe20008010898 */
[----:B------:R-:W-:-:S02]  /*9890*/  IMAD.U32 R178, RZ, RZ, UR26 ;  /* 0x0000001affb27e24 */ /* 0x000fc4000f8e00ff */
[----:B------:R-:W-:Y:S01]  /*98a0*/  FMUL.FTZ R7, R7, UR10 ;  /* 0x0000000a07077c20 */ /* 0x000fe20008410000 */
[--C-:B------:R-:W-:Y:S01]  /*98b0*/  FFMA.FTZ R192, R153, UR10, -R152.reuse ;  /* 0x0000000a99c07c23 */ /* 0x100fe20008010898 */
[--C-:B------:R-:W-:Y:S01]  /*98c0*/  FFMA.FTZ R10, R10, UR10, -R152.reuse ;  /* 0x0000000a0a0a7c23 */ /* 0x100fe20008010898 */
[----:B------:R-:W-:Y:S01]  /*98d0*/  @!P2 VIADD R153, R178, 0x22840 ;  /* 0x00022840b299a836 */ /* 0x000fe20000000000 */
[----:B------:R1:W4:Y:S01]  /*98e0*/  MUFU.EX2 R9, R7 ;  /* 0x0000000700097308 */ /* 0x0003220000000800 */
[--C-:B------:R-:W-:Y:S01]  /*98f0*/  FFMA.FTZ R11, R11, UR10, -R152.reuse ;  /* 0x0000000a0b0b7c23 */ /* 0x100fe20008010898 */
[--C-:B------:R-:W-:Y:S01]  /*9900*/  FFMA.FTZ R13, R13, UR10, -R152.reuse ;  /* 0x0000000a0d0d7c23 */ /* 0x100fe20008010898 */
[--C-:B------:R-:W-:Y:S01]  /*9910*/  FFMA.FTZ R176, R15, UR10, -R152.reuse ;  /* 0x0000000a0fb07c23 */ /* 0x100fe20008010898 */
[----:B------:R-:W-:Y:S01]  /*9920*/  @!P2 PRMT R153, RZ, 0x654, R153 ;  /* 0x00000654ff99a816 */ /* 0x000fe20000000099 */
[--C-:B------:R-:W-:Y:S01]  /*9930*/  FFMA.FTZ R15, R21, UR10, -R152.reuse ;  /* 0x0000000a150f7c23 */ /* 0x100fe20008010898 */
[--C-:B------:R-:W-:Y:S01]  /*9940*/  FFMA.FTZ R21, R156, UR10, -R152.reuse ;  /* 0x0000000a9c157c23 */ /* 0x100fe20008010898 */
[--C-:B------:R-:W-:Y:S01]  /*9950*/  FFMA.FTZ R194, R157, UR10, -R152.reuse ;  /* 0x0000000a9dc27c23 */ /* 0x100fe20008010898 */
[----:B------:R-:W5:Y:S01]  /*9960*/  MUFU.EX2 R159, R159 ;  /* 0x0000009f009f7308 */ /* 0x000f620000000800 */
[----:B-1----:R-:W-:Y:S01]  /*9970*/  IADD3 R7, -R215, 0xb, RZ ;  /* 0x0000000bd7077810 */ /* 0x002fe20007ffe1ff */
[--C-:B------:R-:W-:Y:S01]  /*9980*/  FFMA.FTZ R196, R160, UR10, -R152.reuse ;  /* 0x0000000aa0c47c23 */ /* 0x100fe20008010898 */
[--C-:B------:R-:W-:Y:S01]  /*9990*/  FFMA.FTZ R161, R161, UR10, -R152.reuse ;  /* 0x0000000aa1a17c23 */ /* 0x100fe20008010898 */
[--C-:B------:R-:W-:Y:S01]  /*99a0*/  FFMA.FTZ R163, R163, UR10, -R152.reuse ;  /* 0x0000000aa3a37c23 */ /* 0x100fe20008010898 */
[--C-:B------:R-:W-:Y:S01]  /*99b0*/  FFMA.FTZ R214, R179, UR10, -R152.reuse ;  /* 0x0000000ab3d67c23 */ /* 0x100fe20008010898 */
[----:B------:R1:W-:Y:S06]  /*99c0*/  BAR.ARV R7, 0x100 ;  /* 0x000400070000751d */ /* 0x0003ec0000002000 */
[----:B------:R3:W-:Y:S01]  /*99d0*/  @!P2 SYNCS.ARRIVE.TRANS64.RED.A1T0 RZ, [R153+URZ], RZ ;  /* 0x000000ff99ffa9a7 */ /* 0x0007e2000810043f */
[----:B------:R-:W1:Y:S01]  /*99e0*/  MUFU.EX2 R162, R162 ;  /* 0x000000a200a27308 */ /* 0x000e620000000800 */
[--C-:B------:R-:W-:Y:S01]  /*99f0*/  FFMA.FTZ R179, R180, UR10, -R152.reuse ;  /* 0x0000000ab4b37c23 */ /* 0x100fe20008010898 */
[--C-:B------:R-:W-:Y:S01]  /*9a00*/  FFMA.FTZ R180, R181, UR10, -R152.reuse ;  /* 0x0000000ab5b47c23 */ /* 0x100fe20008010898 */
[--C-:B------:R-:W-:Y:S01]  /*9a10*/  FFMA.FTZ R181, R182, UR10, -R152.reuse ;  /* 0x0000000ab6b57c23 */ /* 0x100fe20008010898 */
[--C-:B------:R-:W-:Y:S01]  /*9a20*/  FFMA.FTZ R182, R183, UR10, -R152.reuse ;  /* 0x0000000ab7b67c23 */ /* 0x100fe20008010898 */
[--C-:B------:R-:W-:Y:S01]  /*9a30*/  FFMA.FTZ R183, R184, UR10, -R152.reuse ;  /* 0x0000000ab8b77c23 */ /* 0x100fe20008010898 */
[----:B------:R-:W-:Y:S01]  /*9a40*/  FFMA.FTZ R184, R185, UR10, -R152 ;  /* 0x0000000ab9b87c23 */ /* 0x000fe20008010898 */
[----:B---3--:R-:W-:Y:S01]  /*9a50*/  FADD.FTZ R153, R193, R2 ;  /* 0x00000002c1997221 */ /* 0x008fe20000010000 */
[----:B------:R-:W3:Y:S01]  /*9a60*/  MUFU.EX2 R199, R199 ;  /* 0x000000c700c77308 */ /* 0x000ee20000000800 */
[--C-:B------:R-:W-:Y:S01]  /*9a70*/  FFMA.FTZ R185, R186, UR10, -R152.reuse ;  /* 0x0000000abab97c23 */ /* 0x100fe20008010898 */
[--C-:B------:R-:W-:Y:S01]  /*9a80*/  FFMA.FTZ R187, R187, UR10, -R152.reuse ;  /* 0x0000000abbbb7c23 */ /* 0x100fe20008010898 */
[----:B--2---:R-:W-:Y:S01]  /*9a90*/  FADD.FTZ R2, R12, R153 ;  /* 0x000000990c027221 */ /* 0x004fe20000010000 */
[--C-:B------:R-:W-:Y:S01]  /*9aa0*/  FFMA.FTZ R188, R188, UR10, -R152.reuse ;  /* 0x0000000abcbc7c23 */ /* 0x100fe20008010898 */
[----:B------:R-:W-:Y:S01]  /*9ab0*/  FFMA.FTZ R189, R189, UR10, -R152 ;  /* 0x0000000abdbd7c23 */ /* 0x000fe20008010898 */
[----:B------:R-:W-:Y:S01]  /*9ac0*/  F2FP.F16.F32.PACK_AB R152, R193, R8 ;  /* 0x00000008c198723e */ /* 0x000fe200000000ff */
[----:B0-----:R-:W-:Y:S01]  /*9ad0*/  FADD.FTZ R153, R195, R2 ;  /* 0x00000002c3997221 */ /* 0x001fe20000010000 */
[----:B------:R-:W0:Y:S01]  /*9ae0*/  MUFU.EX2 R164, R164 ;  /* 0x000000a400a47308 */ /* 0x000e220000000800 */
[-C--:B----4-:R-:W-:Y:S01]  /*9af0*/  FMUL.FTZ R26, R26, R9.reuse ;  /* 0x000000091a1a7220 */ /* 0x090fe20000410000 */
[-C--:B------:R-:W-:Y:S01]  /*9b00*/  FMUL.FTZ R27, R27, R9.reuse ;  /* 0x000000091b1b7220 */ /* 0x080fe20000410000 */
[----:B------:R-:W-:Y:S01]  /*9b10*/  FADD.FTZ R2, R14, R153 ;  /* 0x000000990e027221 */ /* 0x000fe20000010000 */
[-C--:B------:R-:W-:Y:S01]  /*9b20*/  FMUL.FTZ R30, R30, R9.reuse ;  /* 0x000000091e1e7220 */ /* 0x080fe20000410000 */
[-C--:B------:R-:W-:Y:S01]  /*9b30*/  FMUL.FTZ R31, R31, R9.reuse ;  /* 0x000000091f1f7220 */ /* 0x080fe20000410000 */
[-C--:B------:R-:W-:Y:S01]  /*9b40*/  FMUL.FTZ R34, R34, R9.reuse ;  /* 0x0000000922227220 */ /* 0x080fe20000410000 */
[----:B------:R-:W-:Y:S01]  /*9b50*/  FADD.FTZ R153, R197, R2 ;  /* 0x00000002c5997221 */ /* 0x000fe20000010000 */
[----:B------:R-:W2:Y:S01]  /*9b60*/  MUFU.EX2 R165, R165 ;  /* 0x000000a500a57308 */ /* 0x000ea20000000800 */
[-C--:B------:R-:W-:Y:S01]  /*9b70*/  FMUL.FTZ R35, R35, R9.reuse ;  /* 0x0000000923237220 */ /* 0x080fe20000410000 */
        /* <DEDUP_REMOVED lines=12> */
[-C--:B------:R-:W-:Y:S01]  /*9c40*/  FMUL.FTZ R54, R54, R9.reuse ;  /* 0x0000000936367220 */ /* 0x080fe20000410000 */
[----:B-----5:R-:W-:Y:S01]  /*9c50*/  FADD.FTZ R153, R159, R2 ;  /* 0x000000029f997221 */ /* 0x020fe20000010000 */
[----:B------:R-:W5:Y:S01]  /*9c60*/  MUFU.EX2 R167, R167 ;  /* 0x000000a700a77308 */ /* 0x000f620000000800 */
[-C--:B------:R-:W-:Y:S01]  /*9c70*/  FMUL.FTZ R55, R55, R9.reuse ;  /* 0x0000000937377220 */ /* 0x080fe20000410000 */
[-C--:B------:R-:W-:Y:S01]  /*9c80*/  FMUL.FTZ R58, R58, R9.reuse ;  /* 0x000000093a3a7220 */ /* 0x080fe20000410000 */
[----:B-1----:R-:W-:Y:S01]  /*9c90*/  FADD.FTZ R2, R162, R153 ;  /* 0x00000099a2027221 */ /* 0x002fe20000010000 */
[-C--:B------:R-:W-:Y:S01]  /*9ca0*/  FMUL.FTZ R59, R59, R9.reuse ;  /* 0x000000093b3b7220 */ /* 0x080fe20000410000 */
[-C--:B------:R-:W-:Y:S01]  /*9cb0*/  FMUL.FTZ R62, R62, R9.reuse ;  /* 0x000000093e3e7220 */ /* 0x080fe20000410000 */
[-C--:B------:R-:W-:Y:S01]  /*9cc0*/  FMUL.FTZ R63, R63, R9.reuse ;  /* 0x000000093f3f7220 */ /* 0x080fe20000410000 */
[----:B---3--:R-:W-:Y:S01]  /*9cd0*/  FADD.FTZ R153, R199, R2 ;  /* 0x00000002c7997221 */ /* 0x008fe20000010000 */
[----:B------:R-:W1:Y:S01]  /*9ce0*/  MUFU.EX2 R168, R168 ;  /* 0x000000a800a87308 */ /* 0x000e620000000800 */
[-C--:B------:R-:W-:Y:S01]  /*9cf0*/  FMUL.FTZ R66, R66, R9.reuse ;  /* 0x0000000942427220 */ /* 0x080fe20000410000 */
[-C--:B------:R-:W-:Y:S01]  /*9d00*/  FMUL.FTZ R67, R67, R9.reuse ;  /* 0x0000000943437220 */ /* 0x080fe20000410000 */
[----:B0-----:R-:W-:Y:S01]  /*9d10*/  FADD.FTZ R2, R164, R153 ;  /* 0x00000099a4027221 */ /* 0x001fe20000010000 */
[-C--:B------:R-:W-:Y:S01]  /*9d20*/  FMUL.FTZ R70, R70, R9.reuse ;  /* 0x0000000946467220 */ /* 0x080fe20000410000 */
[-C--:B------:R-:W-:Y:S01]  /*9d30*/  FMUL.FTZ R71, R71, R9.reuse ;  /* 0x0000000947477220 */ /* 0x080fe20000410000 */
[-C--:B------:R-:W-:Y:S01]  /*9d40*/  FMUL.FTZ R74, R74, R9.reuse ;  /* 0x000000094a4a7220 */ /* 0x080fe20000410000 */
[----:B--2---:R-:W-:Y:S01]  /*9d50*/  FADD.FTZ R153, R165, R2 ;  /* 0x00000002a5997221 */ /* 0x004fe20000010000 */
[----:B------:R-:W0:Y:S01]  /*9d60*/  MUFU.EX2 R169, R169 ;  /* 0x000000a900a97308 */ /* 0x000e220000000800 */
[-C--:B------:R-:W-:Y:S01]  /*9d70*/  FMUL.FTZ R75, R75, R9.reuse ;  /* 0x000000094b4b7220 */ /* 0x080fe20000410000 */
[-C--:B------:R-:W-:Y:S01]  /*9d80*/  FMUL.FTZ R78, R78, R9.reuse ;  /* 0x000000094e4e7220 */ /* 0x080fe20000410000 */
[----:B----4-:R-:W-:Y:S01]  /*9d90*/  FADD.FTZ R2, R166, R153 ;  /* 0x00000099a6027221 */ /* 0x010fe20000010000 */
[-C--:B------:R-:W-:Y:S01]  /*9da0*/  FMUL.FTZ R79, R79, R9.reuse ;  /* 0x000000094f4f7220 */ /* 0x080fe20000410000 */
[-C--:B------:R-:W-:Y:S01]  /*9db0*/  FMUL.FTZ R82, R82, R9.reuse ;  /* 0x0000000952527220 */ /* 0x080fe20000410000 */
[-C--:B------:R-:W-:Y:S01]  /*9dc0*/  FMUL.FTZ R83, R83, R9.reuse ;  /* 0x0000000953537220 */ /* 0x080fe20000410000 */
[----:B-----5:R-:W-:Y:S01]  /*9dd0*/  FADD.FTZ R153, R167, R2 ;  /* 0x00000002a7997221 */ /* 0x020fe20000010000 */
[----:B------:R-:W2:Y:S01]  /*9de0*/  MUFU.EX2 R170, R170 ;  /* 0x000000aa00aa7308 */ /* 0x000ea20000000800 */
        /* <DEDUP_REMOVED lines=44> */
[----:B------:R-:W-:Y:S01]  /*a0b0*/  FMUL.FTZ R151, R151, R9 ;  /* 0x0000000997977220 */ /* 0x000fe20000410000 */
[----:B------:R-:W-:Y:S01]  /*a0c0*/  F2FP.F16.F32.PACK_AB R164, R165, R164 ;  /* 0x000000a4a5a4723e */ /* 0x000fe200000000ff */
[-C--:B------:R-:W-:Y:S01]  /*a0d0*/  FMUL.FTZ R116, R116, R191.reuse ;  /* 0x000000bf74747220 */ /* 0x080fe20000410000 */
[----:B------:R-:W2:Y:S01]  /*a0e0*/  MUFU.EX2 R174, R174 ;  /* 0x000000ae00ae7308 */ /* 0x000ea20000000800 */
[----:B-1----:R-:W-:Y:S01]  /*a0f0*/  FADD.FTZ R153, R173, R2 ;  /* 0x00000002ad997221 */ /* 0x002fe20000010000 */
[----:B------:R-:W-:Y:S01]  /*a100*/  F2FP.F16.F32.PACK_AB R158, R155, R20 ;  /* 0x000000149b9e723e */ /* 0x000fe200000000ff */
[-C--:B------:R-:W-:Y:S01]  /*a110*/  FMUL.FTZ R117, R117, R191.reuse ;  /* 0x000000bf75757220 */ /* 0x080fe20000410000 */
[----:B------:R-:W-:Y:S01]  /*a120*/  F2FP.F16.F32.PACK_AB R160, R159, R190 ;  /* 0x000000be9fa0723e */ /* 0x000fe200000000ff */
[-C--:B------:R-:W-:Y:S01]  /*a130*/  FMUL.FTZ R120, R120, R191.reuse ;  /* 0x000000bf78787220 */ /* 0x080fe20000410000 */
[----:B------:R-:W-:Y:S01]  /*a140*/  F2FP.F16.F32.PACK_AB R166, R167, R166 ;  /* 0x000000a6a7a6723e */ /* 0x000fe200000000ff */
[-C--:B------:R-:W-:Y:S01]  /*a150*/  FMUL.FTZ R121, R121, R191.reuse ;  /* 0x000000bf79797220 */ /* 0x080fe20000410000 */
[----:B------:R-:W1:Y:S01]  /*a160*/  MUFU.EX2 R13, R13 ;  /* 0x0000000d000d7308 */ /* 0x000e620000000800 */
[----:B0-----:R-:W-:Y:S01]  /*a170*/  FADD.FTZ R0, R11, R0 ;  /* 0x000000000b007221 */ /* 0x001fe20000010000 */
[----:B------:R-:W-:Y:S01]  /*a180*/  F2FP.F16.F32.PACK_AB R168, R169, R168 ;  /* 0x000000a8a9a8723e */ /* 0x000fe200000000ff */
[-C--:B------:R-:W-:Y:S01]  /*a190*/  FMUL.FTZ R124, R124, R191.reuse ;  /* 0x000000bf7c7c7220 */ /* 0x080fe20000410000 */
[----:B------:R-:W-:Y:S01]  /*a1a0*/  F2FP.F16.F32.PACK_AB R170, R171, R170 ;  /* 0x000000aaabaa723e */ /* 0x000fe200000000ff */
[-C--:B------:R-:W-:Y:S01]  /*a1b0*/  FMUL.FTZ R125, R125, R191.reuse ;  /* 0x000000bf7d7d7220 */ /* 0x080fe20000410000 */
[----:B------:R-:W-:Y:S01]  /*a1c0*/  F2FP.F16.F32.PACK_AB R172, R173, R172 ;  /* 0x000000acadac723e */ /* 0x000fe200000000ff */
        /* <DEDUP_REMOVED lines=19> */
[----:B------:R-:W-:-:S02]  /*a300*/  F2FP.F16.F32.PACK_AB R156, R197, R14 ;  /* 0x0000000ec59c723e */ /* 0x000fc400000000ff */
[----:B------:R-:W-:Y:S02]  /*a310*/  F2FP.F16.F32.PACK_AB R162, R199, R162 ;  /* 0x000000a2c7a2723e */ /* 0x000fe400000000ff */
[----:B------:R-:W-:Y:S02]  /*a320*/  F2FP.F16.F32.PACK_AB R155, R176, R13 ;  /* 0x0000000db09b723e */ /* 0x000fe400000000ff */
        /* <DEDUP_REMOVED lines=39> */
[----:B------:R-:W-:Y:S02]  /*a5a0*/  F2FP.F16.F32.PACK_AB R153, R11, R10 ;  /* 0x0000000a0b99723e */ /* 0x000fe400000000ff */
[----:B------:R-:W-:-:S04]  /*a5b0*/  F2FP.F16.F32.PACK_AB R171, R184, R183 ;  /* 0x000000b7b8ab723e */ /* 0x000fc800000000ff */
        /* <DEDUP_REMOVED lines=13> */
.L_x_11651:
[----:B------:R0:W1:Y:S01]  /*a690*/  SYNCS.PHASECHK.TRANS64.TRYWAIT P2, [UR26+0x22850], R3 ;  /* 0x02285003ff0075a7 */ /* 0x000062000804015a */
[----:B------:R-:W-:Y:S05]  /*a6a0*/  @!P0 BRA `(.L_x_11652) ;  /* 0x0000000000048947 */ /* 0x000fea0003800000 */
[----:B------:R-:W-:Y:S01]  /*a6b0*/  BPT.TRAP 0x1 ;  /* 0x000000040000795c */ /* 0x000fe20000300000 */
.L_x_11652:
[----:B-1----:R-:W-:Y:S05]  /*a6c0*/  @P2 BRA `(.L_x_11653) ;  /* 0x0000000000082947 */ /* 0x002fea0003800000 */
[----:B------:R-:W1:Y:S02]  /*a6d0*/  SYNCS.PHASECHK.TRANS64.TRYWAIT P2, [UR26+0x22850], R3 ;  /* 0x02285003ff0075a7 */ /* 0x000e64000804015a */
[----:B-1----:R-:W-:Y:S05]  /*a6e0*/  @!P2 BRA `(.L_x_11654) ;  /* 0x000000d400d0a947 */ /* 0x002fea0003800000 */
.L_x_11653:
        /* <DEDUP_REMOVED lines=48> */
.L_x_11646:
[----:B------:R-:W-:-:S13]  /*a9f0*/  ISETP.GE.AND P1, PT, R3, UR42, PT ;  /* 0x0000002a03007c0c */ /* 0x000fda000bf26270 */
[----:B------:R-:W-:Y:S05]  /*aa00*/  @!P1 BRA `(.L_x_11656) ;  /* 0x00000034003c9947 */ /* 0x000fea0003800000 */
[----:B------:R-:W-:Y:S01]  /*aa10*/  IMAD.MOV.U32 R9, RZ, RZ, R4 ;  /* 0x000000ffff097224 */ /* 0x000fe200078e0004 */
[----:B------:R-:W-:Y:S01]  /*aa20*/  ULDC UR24, c[0x0][0x9e4] ;  /* 0x0002790000187ab9 */ /* 0x000fe20000000800 */
[----:B0-----:R-:W-:Y:S01]  /*aa30*/  IMAD.MOV.U32 R8, RZ, RZ, R5 ;  /* 0x000000ffff087224 */ /* 0x001fe200078e0005 */
[----:B------:R-:W-:Y:S01]  /*aa40*/  ULDC UR25, c[0x0][0x9d8] ;  /* 0x0002760000197ab9 */ /* 0x000fe20000000800 */
[----:B------:R-:W-:Y:S01]  /*aa50*/  ULDC UR23, c[0x0][0x988] ;  /* 0x0002620000177ab9 */ /* 0x000fe20000000800 */
[----:B------:R-:W-:-:S05]  /*aa60*/  ULDC UR26, c[0x0][0x9e0] ;  /* 0x00027800001a7ab9 */ /* 0x000fca0000000800 */
.L_x_11673:
[----:B------:R-:W-:-:S04]  /*aa70*/  UIADD3 UR37, UR37, 0x1, URZ ;  /* 0x0000000125257890 */ /* 0x000fc8000fffe03f */
[----:B------:R-:W-:-:S04]  /*aa80*/  UISETP.NE.AND UP2, UPT, UR37, 0x2, UPT ;  /* 0x000000022500788c */ /* 0x000fc8000bf45270 */
[----:B------:R-:W-:Y:S02]  /*aa90*/  USEL UR6, URZ, 0x1, UP2 ;  /* 0x000000013f067887 */ /* 0x000fe40009000000 */
[----:B------:R-:W-:Y:S02]  /*aaa0*/  USEL UR37, UR37, URZ, UP2 ;  /* 0x0000003f25257287 */ /* 0x000fe40009000000 */
[----:B------:R-:W-:Y:S01]  /*aab0*/  ULOP3.LUT UR38, UR38, UR6, URZ, 0x3c, !UPT ;  /* 0x0000000626267292 */ /* 0x000fe2000f8e3c3f */
[----:B------:R-:W-:Y:S11]  /*aac0*/  @!P0 BRA `(.L_x_11657) ;  /* 0x0000000000048947 */ /* 0x000ff60003800000 */
[----:B------:R-:W-:Y:S01]  /*aad0*/  BPT.TRAP 0x1 ;  /* 0x000000040000795c */ /* 0x000fe20000300000 */
.L_x_11657:
        /* <DEDUP_REMOVED lines=9> */
.L_x_11658:
[----:B-1----:R-:W-:Y:S05]  /*ab70*/  @P1 BRA `(.L_x_11659) ;  /* 0x0000000000081947 */ /* 0x002fea0003800000 */
[----:B------:R-:W1:Y:S02]  /*ab80*/  SYNCS.PHASECHK.TRANS64.TRYWAIT P1, [UR27+0x22830], R6 ;  /* 0x02283006ff0075a7 */ /* 0x000e64000802015b */
[----:B-1----:R-:W-:Y:S05]  /*ab90*/  @!P1 BRA `(.L_x_11660) ;  /* 0x000000d000b89947 */ /* 0x002fea0003800000 */
.L_x_11659:
        /* <DEDUP_REMOVED lines=87> */
[----:B------:R-:W-:Y:S02]  /*b110*/  IADD3 R5, -R16, R5, R17 ;  /* 0x0000000510057210 */ /* 0x000fe40007ffe111 */
        /* <DEDUP_REMOVED lines=67> */
.L_x_11663:
[----:B------:R-:W-:-:S05]  /*b550*/  IMAD.U32 R213, RZ, RZ, UR24 ;  /* 0x00000018ffd57e24 */ /* 0x000fca000f8e00ff */
[----:B------:R-:W-:-:S13]  /*b560*/  ISETP.NE.AND P1, PT, R213, 0x1, PT ;  /* 0x00000001d500780c */ /* 0x000fda0003f25270 */
[----:B------:R-:W1:Y:S02]  /*b570*/  @P1 LDC.64 R4, c[0x0][0x9e8] ;  /* 0x00027a00ff041b82 */ /* 0x000e640000000a00 */
[----:B-1----:R-:W-:-:S05]  /*b580*/  @P1 IMAD.HI.U32 R4, R195, R4, RZ ;  /* 0x00000004c3041227 */ /* 0x002fca00078e00ff */
[----:B------:R-:W-:-:S07]  /*b590*/  @P1 SHF.R.U32.HI R195, RZ, R5, R4 ;  /* 0x00000005ffc31219 */ /* 0x000fce0000011604 */
.L_x_11664:
[----:B------:R-:W-:Y:S05]  /*b5a0*/  BSYNC B0 ;  /* 0x0000000000007941 */ /* 0x000fea0003800000 */
.L_x_11662:
[----:B------:R-:W-:-:S04]  /*b5b0*/  IMAD R4, R18, -0x2, R187 ;  /* 0xfffffffe12047824 */ /* 0x000fc800078e02bb */
[----:B------:R-:W-:-:S05]  /*b5c0*/  IMAD R4, R195, R213, R4 ;  /* 0x000000d5c3047224 */ /* 0x000fca00078e0204 */
[----:B------:R-:W-:Y:S02]  /*b5d0*/  VIADDMNMX R197, R4, R213, R197, PT ;  /* 0x000000d504c57246 */ /* 0x000fe400038001c5 */
[----:B------:R-:W-:-:S07]  /*b5e0*/  VIMNMX R196, R196, R4, !PT ;  /* 0x00000004c4c47248 */ /* 0x000fce0007fe0100 */
.L_x_11661:
[C---:B------:R-:W-:Y:S01]  /*b5f0*/  ISETP.GE.AND P1, PT, R187.reuse, 0x1, PT ;  /* 0x00000001bb00780c */ /* 0x040fe20003f26270 */
[----:B------:R-:W1:Y:S01]  /*b600*/  SHFL.IDX PT, R193, R193, 0x1, 0x1c1f ;  /* 0x003c1f00c1c17f89 */ /* 0x000e6200000e0000 */
[----:B------:R-:W-:Y:S02]  /*b610*/  ISETP.GE.AND P4, PT, R187, 0x9, PT ;  /* 0x00000009bb00780c */ /* 0x000fe40003f86270 */
[----:B------:R-:W-:Y:S02]  /*b620*/  ISETP.GT.AND P2, PT, R196, RZ, !P1 ;  /* 0x000000ffc400720c */ /* 0x000fe40004f44270 */
[----:B------:R-:W-:Y:S02]  /*b630*/  P2R R213, PR, RZ, 0x2 ;  /* 0x00000002ffd57803 */ /* 0x000fe40000000000 */
[----:B------:R-:W-:Y:S02]  /*b640*/  ISETP.LT.OR P2, PT, R197, 0x1, P2 ;  /* 0x00000001c500780c */ /* 0x000fe40001741670 */
[----:B------:R-:W-:-:S02]  /*b650*/  ISETP.GE.AND P1, PT, R187, 0x2, PT ;  /* 0x00000002bb00780c */ /* 0x000fc40003f26270 */
[----:B------:R-:W-:Y:S02]  /*b660*/  FSEL R195, R12, -INF , !P2 ;  /* 0xff8000000cc37808 */ /* 0x000fe40005000000 */
[C---:B------:R-:W-:Y:S02]  /*b670*/  ISETP.GT.AND P2, PT, R196.reuse, 0x8, !P4 ;  /* 0x00000008c400780c */ /* 0x040fe40006744270 */
[----:B------:R-:W-:Y:S02]  /*b680*/  P2R R12, PR, RZ, 0x10 ;  /* 0x00000010ff0c7803 */ /* 0x000fe40000000000 */
[----:B------:R-:W-:Y:S02]  /*b690*/  ISETP.LT.OR P2, PT, R197, 0x9, P2 ;  /* 0x00000009c500780c */ /* 0x000fe40001741670 */
[----:B------:R-:W-:Y:S02]  /*b6a0*/  ISETP.GT.AND P3, PT, R196, 0x1, !P1 ;  /* 0x00000001c400780c */ /* 0x000fe40004f64270 */
[----:B------:R-:W-:-:S02]  /*b6b0*/  ISETP.GE.AND P4, PT, R187, 0xa, PT ;  /* 0x0000000abb00780c */ /* 0x000fc40003f86270 */
[----:B0-----:R-:W-:Y:S01]  /*b6c0*/  FSEL R20, R20, -INF , !P2 ;  /* 0xff80000014147808 */ /* 0x001fe20005000000 */
[--C-:B-1----:R-:W-:Y:S01]  /*b6d0*/  IMAD.IADD R199, R199, 0x1, R193.reuse ;  /* 0x00000001c7c77824 */ /* 0x102fe200078e02c1 */
[----:B------:R-:W-:Y:S01]  /*b6e0*/  ISETP.LT.OR P3, PT, R197, 0x2, P3 ;  /* 0x00000002c500780c */ /* 0x000fe20001f61670 */
[----:B------:R-:W-:Y:S01]  /*b6f0*/  IMAD.IADD R198, R198, 0x1, R193 ;  /* 0x00000001c6c67824 */ /* 0x000fe200078e02c1 */
        /* <DEDUP_REMOVED lines=115> */
.L_x_11667:
[----:B------:R-:W-:-:S05]  /*be30*/  IMAD.U32 R196, RZ, RZ, UR24 ;  /* 0x00000018ffc47e24 */ /* 0x000fca000f8e00ff */
[----:B------:R-:W-:-:S13]  /*be40*/  ISETP.NE.AND P6, PT, R196, 0x1, PT ;  /* 0x00000001c400780c */ /* 0x000fda0003fc5270 */
[----:B------:R-:W0:Y:S02]  /*be50*/  @P6 LDC.64 R4, c[0x0][0x9e8] ;  /* 0x00027a00ff046b82 */ /* 0x000e240000000a00 */
[----:B0-----:R-:W-:-:S05]  /*be60*/  @P6 IMAD.HI.U32 R4, R193, R4, RZ ;  /* 0x00000004c1046227 */ /* 0x001fca00078e00ff */
[----:B------:R-:W-:-:S07]  /*be70*/  @P6 SHF.R.U32.HI R193, RZ, R5, R4 ;  /* 0x00000005ffc16219 */ /* 0x000fce0000011604 */
.L_x_11668:
[----:B------:R-:W-:Y:S05]  /*be80*/  BSYNC B0 ;  /* 0x0000000000007941 */ /* 0x000fea0003800000 */
.L_x_11666:
[----:B------:R-:W-:-:S04]  /*be90*/  IMAD R187, R18, -0x2, R187 ;  /* 0xfffffffe12bb7824 */ /* 0x000fc800078e02bb */
[----:B------:R-:W-:-:S05]  /*bea0*/  IMAD R193, R193, R196, R187 ;  /* 0x000000c4c1c17224 */ /* 0x000fca00078e02bb */
[----:B------:R-:W-:Y:S02]  /*beb0*/  VIADDMNMX R199, R193, R196, R199, PT ;  /* 0x000000c4c1c77246 */ /* 0x000fe400038001c7 */
[----:B------:R-:W-:-:S07]  /*bec0*/  VIMNMX R198, R198, R193, !PT ;  /* 0x000000c1c6c67248 */ /* 0x000fce0007fe0100 */
.L_x_11665:
[----:B------:R-:W-:Y:S01]  /*bed0*/  ISETP.GT.AND P1, PT, R198, 0x1, !P1 ;  /* 0x00000001c600780c */ /* 0x000fe20004f24270 */
[----:B------:R-:W-:Y:S01]  /*bee0*/  UMOV UR10, UR23 ;  /* 0x00000017000a7c82 */ /* 0x000fe20008000000 */
[----:B------:R-:W-:Y:S02]  /*bef0*/  ISETP.NE.AND P6, PT, R218, RZ, PT ;  /* 0x000000ffda00720c */ /* 0x000fe40003fc5270 */
        /* <DEDUP_REMOVED lines=57> */
[----:B------:R-:W-:Y:S01]  /*c290*/  ISETP.NE.AND P1, PT, R221, RZ, PT ;  /* 0x000000ffdd00720c */ /* 0x000fe20003f25270 */
[----:B------:R-:W0:Y:S01]  /*c2a0*/  SHFL.BFLY PT, R5, R4, 0x2, 0x1f ;  /* 0x0c401f0004057f89 */ /* 0x000e2200000e0000 */
[----:B------:R-:W-:-:S02]  /*c2b0*/  ISETP.NE.AND P6, PT, R229, RZ, PT ;  /* 0x000000ffe500720c */ /* 0x000fc40003fc5270 */
[C---:B------:R-:W-:Y:S02]  /*c2c0*/  ISETP.GT.AND P1, PT, R198.reuse, 0x28, !P1 ;  /* 0x00000028c600780c */ /* 0x040fe40004f24270 */
[----:B------:R-:W-:Y:S02]  /*c2d0*/  ISETP.GT.AND P2, PT, R198, 0x49, !P2 ;  /* 0x00000049c600780c */ /* 0x000fe40005744270 */
        /* <DEDUP_REMOVED lines=8> */
[----:B------:R-:W-:Y:S02]  /*c360*/  ISETP.GT.AND P4, PT, R198, 0x51, !P4 ;  /* 0x00000051c600780c */ /* 0x000fe40006784270 */
[----:B------:R-:W-:-:S02]  /*c370*/  FSEL R165, R165, -INF , !P1 ;  /* 0xff800000a5a57808 */ /* 0x000fc40004800000 */
[----:B------:R-:W-:Y:S02]  /*c380*/  ISETP.NE.AND P1, PT, R223, RZ, PT ;  /* 0x000000ffdf00720c */ /* 0x000fe40003f25270 */
[----:B0-----:R-:W-:Y:S02]  /*c390*/  FMNMX.FTZ R193, R4, R5, !PT ;  /* 0x0000000504c17209 */ /* 0x001fe40007810000 */
[C---:B------:R-:W-:Y:S02]  /*c3a0*/  ISETP.GT.AND P1, PT, R198.reuse, 0x30, !P1 ;  /* 0x00000030c600780c */ /* 0x040fe40004f24270 */
[C---:B------:R-:W-:Y:S01]  /*c3b0*/  ISETP.LT.OR P3, PT, R199.reuse, 0x51, P3 ;  /* 0x00000051c700780c */ /* 0x040fe20001f61670 */
[----:B------:R-:W0:Y:S01]  /*c3c0*/  SHFL.BFLY PT, R12, R193, 0x1, 0x1f ;  /* 0x0c201f00c10c7f89 */ /* 0x000e2200000e0000 */
[----:B------:R-:W-:Y:S02]  /*c3d0*/  ISETP.LT.OR P1, PT, R199, 0x31, P1 ;  /* 0x00000031c700780c */ /* 0x000fe40000f21670 */
[----:B------:R-:W-:-:S02]  /*c3e0*/  ISETP.GT.AND P5, PT, R198, 0x58, !P5 ;  /* 0x00000058c600780c */ /* 0x000fc40006fa4270 */
[----:B------:R-:W-:Y:S02]  /*c3f0*/  FSEL R168, R168, -INF , !P1 ;  /* 0xff800000a8a87808 */ /* 0x000fe40004800000 */
[----:B------:R-:W-:Y:S02]  /*c400*/  ISETP.NE.AND P1, PT, R224, RZ, PT ;  /* 0x000000ffe000720c */ /* 0x000fe40003f25270 */
[C---:B------:R-:W-:Y:S02]  /*c410*/  ISETP.LT.OR P4, PT, R199.reuse, 0x52, P4 ;  /* 0x00000052c700780c */ /* 0x040fe40002781670 */
[----:B------:R-:W-:Y:S02]  /*c420*/  ISETP.GT.AND P1, PT, R198, 0x31, !P1 ;  /* 0x00000031c600780c */ /* 0x000fe40004f24270 */
[----:B------:R-:W-:Y:S02]  /*c430*/  FSEL R184, R184, -INF , !P3 ;  /* 0xff800000b8b87808 */ /* 0x000fe40005800000 */
[----:B------:R-:W-:-:S02]  /*c440*/  ISETP.LT.OR P1, PT, R199, 0x32, P1 ;  /* 0x00000032c700780c */ /* 0x000fc40000f21670 */
[----:B------:R-:W-:Y:S02]  /*c450*/  ISETP.LT.OR P5, PT, R199, 0x59, P5 ;  /* 0x00000059c700780c */ /* 0x000fe40002fa1670 */
[----:B------:R-:W-:Y:S02]  /*c460*/  FSEL R169, R169, -INF , !P1 ;  /* 0xff800000a9a97808 */ /* 0x000fe40004800000 */
[----:B------:R-:W-:Y:S02]  /*c470*/  ISETP.NE.AND P1, PT, R225, RZ, PT ;  /* 0x000000ffe100720c */ /* 0x000fe40003f25270 */
[----:B------:R-:W-:Y:S02]  /*c480*/  FSEL R186, R186, -INF , !P4 ;  /* 0xff800000baba7808 */ /* 0x000fe40006000000 */
[----:B------:R-:W-:Y:S02]  /*c490*/  ISETP.GT.AND P1, PT, R198, 0x38, !P1 ;  /* 0x00000038c600780c */ /* 0x000fe40004f24270 */
[----:B0-----:R-:W-:-:S02]  /*c4a0*/  FMNMX.FTZ R5, R193, R12, !PT ;  /* 0x0000000cc1057209 */ /* 0x001fc40007810000 */
[----:B------:R-:W-:Y:S02]  /*c4b0*/  ISETP.LT.OR P1, PT, R199, 0x39, P1 ;  /* 0x00000039c700780c */ /* 0x000fe40000f21670 */
[----:B------:R-:W-:Y:S01]  /*c4c0*/  FSEL R189, R189, -INF , !P5 ;  /* 0xff800000bdbd7808 */ /* 0x000fe20006800000 */
[----:B------:R-:W-:Y:S01]  /*c4d0*/  FMUL.FTZ R12, R5, UR10 ;  /* 0x0000000a050c7c20 */ /* 0x000fe20008410000 */
        /* <DEDUP_REMOVED lines=21> */
[----:B------:R-:W-:-:S02]  /*c630*/  FSEL R10, R10, -INF , !P1 ;  /* 0xff8000000a0a7808 */ /* 0x000fc40004800000 */
[----:B------:R-:W-:Y:S02]  /*c640*/  FSETP.NEU.FTZ.AND P1, PT, R5, -INF , PT ;  /* 0xff8000000500780b */ /* 0x000fe40003f3d000 */
[----:B------:R-:W-:Y:S02]  /*c650*/  FMNMX.FTZ R4, R10, R9, !PT ;  /* 0x000000090a047209 */ /* 0x000fe40007810000 */
[----:B------:R-:W-:Y:S02]  /*c660*/  FSEL R12, R12, RZ, P1 ;  /* 0x000000ff0c0c7208 */ /* 0x000fe40000800000 */
[----:B------:R-:W-:-:S03]  /*c670*/  ISETP.LT.OR P2, PT, R199, 0x5a, P2 ;  /* 0x0000005ac700780c */ /* 0x000fc60001741670 */
[--C-:B------:R-:W-:Y:S01]  /*c680*/  FFMA.FTZ R196, R13, UR10, -R12.reuse ;  /* 0x0000000a0dc47c23 */ /* 0x100fe2000801080c */
[----:B------:R-:W-:Y:S01]  /*c690*/  FMNMX.FTZ R13, R11, R4, !PT ;  /* 0x000000040b0d7209 */ /* 0x000fe20007810000 */
[--C-:B------:R-:W-:Y:S01]  /*c6a0*/  FFMA.FTZ R214, R155, UR10, -R12.reuse ;  /* 0x0000000a9bd67c23 */ /* 0x100fe2000801080c */
[----:B------:R-:W-:Y:S01]  /*c6b0*/  FSEL R191, R191, -INF , !P2 ;  /* 0xff800000bfbf7808 */ /* 0x000fe20005000000 */
[--C-:B------:R-:W-:Y:S01]  /*c6c0*/  FFMA.FTZ R198, R185, UR10, -R12.reuse ;  /* 0x0000000ab9c67c23 */ /* 0x100fe2000801080c */
[----:B------:R-:W-:Y:S01]  /*c6d0*/  FMNMX.FTZ R4, R14, R13, !PT ;  /* 0x0000000d0e047209 */ /* 0x000fe20007810000 */
[--C-:B------:R-:W-:Y:S01]  /*c6e0*/  FFMA.FTZ R13, R20, UR10, -R12.reuse ;  /* 0x0000000a140d7c23 */ /* 0x100fe2000801080c */
[--C-:B------:R-:W-:Y:S01]  /*c6f0*/  FFMA.FTZ R20, R21, UR10, -R12.reuse ;  /* 0x0000000a15147c23 */ /* 0x100fe2000801080c */
[----:B------:R-:W-:Y:S01]  /*c700*/  FSEL R185, R5, RZ, P1 ;  /* 0x000000ff05b97208 */ /* 0x000fe20000800000 */
[--C-:B------:R-:W-:Y:S01]  /*c710*/  FFMA.FTZ R187, R195, UR10, -R12.reuse ;  /* 0x0000000ac3bb7c23 */ /* 0x100fe2000801080c */
[----:B------:R-:W-:Y:S01]  /*c720*/  FMNMX.FTZ R193, R15, R4, !PT ;  /* 0x000000040fc17209 */ /* 0x000fe20007810000 */
[----:B------:R-:W-:Y:S01]  /*c730*/  MUFU.EX2 R196, R196 ;  /* 0x000000c400c47308 */ /* 0x000fe20000000800 */
[----:B------:R-:W-:Y:S01]  /*c740*/  FFMA.FTZ R158, R158, UR10, -R12 ;  /* 0x0000000a9e9e7c23 */ /* 0x000fe2000801080c */
[----:B------:R-:W-:Y:S01]  /*c750*/  FADD.FTZ R8, -R185, R8 ;  /* 0x00000008b9087221 */ /* 0x000fe20000010100 */
[----:B------:R-:W-:Y:S01]  /*c760*/  FMNMX.FTZ R4, R152, R193, !PT ;  /* 0x000000c198047209 */ /* 0x000fe20007810000 */
[--C-:B------:R-:W-:Y:S01]  /*c770*/  FFMA.FTZ R180, R180, UR10, -R12.reuse ;  /* 0x0000000ab4b47c23 */ /* 0x100fe2000801080c */
[--C-:B------:R-:W-:Y:S01]  /*c780*/  FFMA.FTZ R192, R192, UR10, -R12.reuse ;  /* 0x0000000ac0c07c23 */ /* 0x100fe2000801080c */
[----:B------:R-:W-:Y:S01]  /*c790*/  FMUL.FTZ R8, R8, UR10 ;  /* 0x0000000a08087c20 */ /* 0x000fe20008410000 */
[----:B------:R-:W-:Y:S01]  /*c7a0*/  FMNMX.FTZ R21, R153, R4, !PT ;  /* 0x0000000499157209 */ /* 0x000fe20007810000 */
[----:B------:R-:W-:Y:S03]  /*c7b0*/  MUFU.EX2 R187, R187 ;  /* 0x000000bb00bb7308 */ /* 0x000fe60000000800 */
[----:B------:R-:W-:Y:S01]  /*c7c0*/  FMNMX.FTZ R4, R156, R21, !PT ;  /* 0x000000159c047209 */ /* 0x000fe20007810000 */
[--C-:B------:R-:W-:Y:S01]  /*c7d0*/  FFMA.FTZ R21, R154, UR10, -R12.reuse ;  /* 0x0000000a9a157c23 */ /* 0x100fe2000801080c */
[--C-:B------:R-:W-:Y:S01]  /*c7e0*/  FFMA.FTZ R154, R166, UR10, -R12.reuse ;  /* 0x0000000aa69a7c23 */ /* 0x100fe2000801080c */
[--C-:B------:R-:W-:Y:S01]  /*c7f0*/  FFMA.FTZ R166, R167, UR10, -R12.reuse ;  /* 0x0000000aa7a67c23 */ /* 0x100fe2000801080c */
[----:B------:R-:W-:Y:S01]  /*c800*/  FMNMX.FTZ R193, R157, R4, !PT ;  /* 0x000000049dc17209 */ /* 0x000fe20007810000 */
[----:B------:R-:W0:Y:S01]  /*c810*/  MUFU.EX2 R8, R8 ;  /* 0x0000000800087308 */ /* 0x000e220000000800 */
        /* <DEDUP_REMOVED lines=11> */
[----:B------:R-:W-:-:S03]  /*c8d0*/  FFMA.FTZ R188, R190, UR10, -R12 ;  /* 0x0000000abebc7c23 */ /* 0x000fc6000801080c */
[----:B------:R-:W-:Y:S01]  /*c8e0*/  FMNMX.FTZ R155, R165, R4, !PT ;  /* 0x00000004a59b7209 */ /* 0x000fe20007810000 */
[----:B------:R-:W1:Y:S01]  /*c8f0*/  MUFU.EX2 R20, R20 ;  /* 0x0000001400147308 */ /* 0x000e620000000800 */
[-C--:B0-----:R-:W-:Y:S01]  /*c900*/  FMUL.FTZ R24, R24, R8.reuse ;  /* 0x0000000818187220 */ /* 0x081fe20000410000 */
[-C--:B------:R-:W-:Y:S01]  /*c910*/  FMUL.FTZ R25, R25, R8.reuse ;  /* 0x0000000819197220 */ /* 0x080fe20000410000 */
[----:B------:R-:W-:Y:S01]  /*c920*/  FMNMX.FTZ R4, R168, R155, !PT ;  /* 0x0000009ba8047209 */ /* 0x000fe20007810000 */
[--C-:B------:R-:W-:Y:S01]  /*c930*/  FFMA.FTZ R155, R159, UR10, -R12.reuse ;  /* 0x0000000a9f9b7c23 */ /* 0x100fe2000801080c */
[-C--:B------:R-:W-:Y:S01]  /*c940*/  FMUL.FTZ R28, R28, R8.reuse ;  /* 0x000000081c1c7220 */ /* 0x080fe20000410000 */
[----:B------:R-:W-:Y:S01]  /*c950*/  FMUL.FTZ R29, R29, R8 ;  /* 0x000000081d1d7220 */ /* 0x000fe20000410000 */
[----:B------:R-:W-:Y:S01]  /*c960*/  FMNMX.FTZ R159, R169, R4, !PT ;  /* 0x00000004a99f7209 */ /* 0x000fe20007810000 */
[----:B------:R-:W0:Y:S01]  /*c970*/  MUFU.EX2 R21, R21 ;  /* 0x0000001500157308 */ /* 0x000e220000000800 */
[-C--:B------:R-:W-:Y:S01]  /*c980*/  FMUL.FTZ R32, R32, R8.reuse ;  /* 0x0000000820207220 */ /* 0x080fe20000410000 */
[----:B------:R-:W-:Y:S01]  /*c990*/  FMUL.FTZ R33, R33, R8 ;  /* 0x0000000821217220 */ /* 0x000fe20000410000 */
[----:B------:R-:W-:Y:S01]  /*c9a0*/  FMNMX.FTZ R4, R172, R159, !PT ;  /* 0x0000009fac047209 */ /* 0x000fe20007810000 */
[--C-:B------:R-:W-:Y:S01]  /*c9b0*/  FFMA.FTZ R159, R162, UR10, -R12.reuse ;  /* 0x0000000aa29f7c23 */ /* 0x100fe2000801080c */
[--C-:B------:R-:W-:Y:S01]  /*c9c0*/  FFMA.FTZ R162, R163, UR10, -R12.reuse ;  /* 0x0000000aa3a27c23 */ /* 0x100fe2000801080c */
[----:B------:R-:W-:Y:S01]  /*c9d0*/  FFMA.FTZ R12, R194, UR10, -R12 ;  /* 0x0000000ac20c7c23 */ /* 0x000fe2000801080c */
[----:B------:R-:W-:Y:S01]  /*c9e0*/  FMNMX.FTZ R193, R173, R4, !PT ;  /* 0x00000004adc17209 */ /* 0x000fe20007810000 */
[----:B------:R-:W2:Y:S01]  /*c9f0*/  MUFU.EX2 R214, R214 ;  /* 0x000000d600d67308 */ /* 0x000ea20000000800 */
[-C--:B------:R-:W-:Y:S01]  /*ca00*/  FMUL.FTZ R36, R36, R8.reuse ;  /* 0x0000000824247220 */ /* 0x080fe20000410000 */
[-C--:B------:R-:W-:Y:S01]  /*ca10*/  FMUL.FTZ R37, R37, R8.reuse ;  /* 0x0000000825257220 */ /* 0x080fe20000410000 */
[----:B------:R-:W-:Y:S01]  /*ca20*/  FMNMX.FTZ R193, R176, R193, !PT ;  /* 0x000000c1b0c17209 */ /* 0x000fe20007810000 */
[-C--:B------:R-:W-:Y:S01]  /*ca30*/  FMUL.FTZ R40, R40, R8.reuse ;  /* 0x0000000828287220 */ /* 0x080fe20000410000 */
[-C--:B------:R-:W-:Y:S01]  /*ca40*/  FMUL.FTZ R41, R41, R8.reuse ;  /* 0x0000000829297220 */ /* 0x080fe20000410000 */
[-C--:B------:R-:W-:Y:S01]  /*ca50*/  FMUL.FTZ R44, R44, R8.reuse ;  /* 0x000000082c2c7220 */ /* 0x080fe20000410000 */
[----:B------:R-:W-:Y:S01]  /*ca60*/  FMNMX.FTZ R4, R178, R193, !PT ;  /* 0x000000c1b2047209 */ /* 0x000fe20007810000 */
[----:B------:R-:W3:Y:S01]  /*ca70*/  MUFU.EX2 R158, R158 ;  /* 0x0000009e009e7308 */ /* 0x000ee20000000800 */
[-C--:B------:R-:W-:Y:S01]  /*ca80*/  FMUL.FTZ R45, R45, R8.reuse ;  /* 0x000000082d2d7220 */ /* 0x080fe20000410000 */
[----:B------:R-:W-:Y:S01]  /*ca90*/  FMUL.FTZ R48, R48, R8 ;  /* 0x0000000830307220 */ /* 0x000fe20000410000 */
[----:B------:R-:W-:Y:S01]  /*caa0*/  FMNMX.FTZ R163, R181, R4, !PT ;  /* 0x00000004b5a37209 */ /* 0x000fe20007810000 */
[-C--:B------:R-:W-:Y:S01]  /*cab0*/  FMUL.FTZ R49, R49, R8.reuse ;  /* 0x0000000831317220 */ /* 0x080fe20000410000 */
[-C--:B------:R-:W-:Y:S01]  /*cac0*/  FMUL.FTZ R52, R52, R8.reuse ;  /* 0x0000000834347220 */ /* 0x080fe20000410000 */
[-C--:B------:R-:W-:Y:S01]  /*cad0*/  FMUL.FTZ R53, R53, R8.reuse ;  /* 0x0000000835357220 */ /* 0x080fe20000410000 */
[----:B------:R-:W-:Y:S01]  /*cae0*/  FMNMX.FTZ R193, R182, R163, !PT ;  /* 0x000000a3b6c17209 */ /* 0x000fe20007810000 */
[----:B------:R-:W4:Y:S01]  /*caf0*/  MUFU.EX2 R155, R155 ;  /* 0x0000009b009b7308 */ /* 0x000f220000000800 */
        /* <DEDUP_REMOVED lines=9> */
[----:B------:R-:W-:Y:S01]  /*cb90*/  FMUL.FTZ R68, R68, R8 ;  /* 0x0000000844447220 */ /* 0x000fe20000410000 */
[----:B------:R-:W-:Y:S01]  /*cba0*/  FMNMX.FTZ R4, R189, R4, !PT ;  /* 0x00000004bd047209 */ /* 0x000fe20007810000 */
[-C--:B------:R-:W-:Y:S01]  /*cbb0*/  FMUL.FTZ R69, R69, R8.reuse ;  /* 0x0000000845457220 */ /* 0x080fe20000410000 */
[-C--:B------:R-:W-:Y:S01]  /*cbc0*/  FMUL.FTZ R72, R72, R8.reuse ;  /* 0x0000000848487220 */ /* 0x080fe20000410000 */
[----:B------:R-:W-:Y:S01]  /*cbd0*/  FMUL.FTZ R73, R73, R8 ;  /* 0x0000000849497220 */ /* 0x000fe20000410000 */
[----:B------:R-:W-:Y:S01]  /*cbe0*/  FMNMX.FTZ R4, R191, R4, !PT ;  /* 0x00000004bf047209 */ /* 0x000fe20007810000 */
[----:B------:R-:W-:Y:S01]  /*cbf0*/  MUFU.EX2 R162, R162 ;  /* 0x000000a200a27308 */ /* 0x000fe20000000800 */
[-C--:B------:R-:W-:Y:S01]  /*cc00*/  FMUL.FTZ R76, R76, R8.reuse ;  /* 0x000000084c4c7220 */ /* 0x080fe20000410000 */
[-C--:B------:R-:W-:Y:S01]  /*cc10*/  FMUL.FTZ R77, R77, R8.reuse ;  /* 0x000000084d4d7220 */ /* 0x080fe20000410000 */
[-C--:B------:R-:W-:Y:S01]  /*cc20*/  FMUL.FTZ R80, R80, R8.reuse ;  /* 0x0000000850507220 */ /* 0x080fe20000410000 */
[----:B------:R-:W5:Y:S01]  /*cc30*/  SHFL.BFLY PT, R193, R4, 0x2, 0x1f ;  /* 0x0c401f0004c17f89 */ /* 0x000f6200000e0000 */
        /* <DEDUP_REMOVED lines=23> */
[----:B-----5:R-:W-:Y:S01]  /*cdb0*/  FMNMX.FTZ R193, R4, R193, !PT ;  /* 0x000000c104c17209 */ /* 0x020fe20007810000 */
[-C--:B------:R-:W-:Y:S01]  /*cdc0*/  FMUL.FTZ R120, R120, R8.reuse ;  /* 0x0000000878787220 */ /* 0x080fe20000410000 */
[-C--:B------:R-:W-:Y:S01]  /*cdd0*/  FMUL.FTZ R121, R121, R8.reuse ;  /* 0x0000000879797220 */ /* 0x080fe20000410000 */
[-C--:B------:R-:W-:Y:S01]  /*cde0*/  FMUL.FTZ R124, R124, R8.reuse ;  /* 0x000000087c7c7220 */ /* 0x080fe20000410000 */
[----:B------:R-:W1:Y:S01]  /*cdf0*/  MUFU.EX2 R170, R170 ;  /* 0x000000aa00aa7308 */ /* 0x000e620000000800 */
[----:B------:R-:W5:Y:S01]  /*ce00*/  SHFL.BFLY PT, R4, R193, 0x1, 0x1f ;  /* 0x0c201f00c1047f89 */ /* 0x000f6200000e0000 */
        /* <DEDUP_REMOVED lines=14> */
[----:B------:R-:W-:Y:S08]  /*cef0*/  MUFU.EX2 R174, R174 ;  /* 0x000000ae00ae7308 */ /* 0x000ff00000000800 */
[----:B------:R-:W-:Y:S01]  /*cf00*/  MUFU.EX2 R175, R175 ;  /* 0x000000af00af7308 */ /* 0x000fe20000000800 */
[----:B-----5:R-:W-:-:S04]  /*cf10*/  FMNMX.FTZ R4, R193, R4, !PT ;  /* 0x00000004c1047209 */ /* 0x020fc80007810000 */
[C---:B------:R-:W-:Y:S01]  /*cf20*/  FSETP.NEU.FTZ.AND P1, PT, R4.reuse, -INF , PT ;  /* 0xff8000000400780b */ /* 0x040fe20003f3d000 */
[----:B------:R-:W-:Y:S02]  /*cf30*/  FMUL.FTZ R195, R4, UR10 ;  /* 0x0000000a04c37c20 */ /* 0x000fe40008410000 */
[----:B------:R-:W-:Y:S03]  /*cf40*/  MUFU.EX2 R180, R180 ;  /* 0x000000b400b47308 */ /* 0x000fe60000000800 */
[----:B------:R-:W-:-:S05]  /*cf50*/  FSEL R195, R195, RZ, P1 ;  /* 0x000000ffc3c37208 */ /* 0x000fca0000800000 */
[--C-:B------:R-:W-:Y:S01]  /*cf60*/  FFMA.FTZ R193, R10, UR10, -R195.reuse ;  /* 0x0000000a0ac17c23 */ /* 0x100fe200080108c3 */
[----:B------:R-:W-:Y:S01]  /*cf70*/  FFMA.FTZ R10, R11, UR10, -R195 ;  /* 0x0000000a0b0a7c23 */ /* 0x000fe200080108c3 */
[----:B------:R-:W-:Y:S01]  /*cf80*/  FFMA.FTZ R11, R8, R2, R187 ;  /* 0x00000002080b7223 */ /* 0x000fe200000100bb */
[--C-:B------:R-:W-:Y:S01]  /*cf90*/  FFMA.FTZ R190, R153, UR10, -R195.reuse ;  /* 0x0000000a99be7c23 */ /* 0x100fe200080108c3 */
[----:B------:R-:W-:Y:S01]  /*cfa0*/  MUFU.EX2 R179, R179 ;  /* 0x000000b300b37308 */ /* 0x000fe20000000800 */
[----:B------:R-:W-:Y:S01]  /*cfb0*/  FFMA.FTZ R194, R165, UR10, -R195 ;  /* 0x0000000aa5c27c23 */ /* 0x000fe200080108c3 */
[----:B------:R-:W-:Y:S01]  /*cfc0*/  FADD.FTZ R2, R196, R11 ;  /* 0x0000000bc4027221 */ /* 0x000fe20000010000 */
[--C-:B------:R-:W-:Y:S01]  /*cfd0*/  FFMA.FTZ R11, R14, UR10, -R195.reuse ;  /* 0x0000000a0e0b7c23 */ /* 0x100fe200080108c3 */
[--C-:B------:R-:W-:Y:S01]  /*cfe0*/  FFMA.FTZ R14, R15, UR10, -R195.reuse ;  /* 0x0000000a0f0e7c23 */ /* 0x100fe200080108c3 */
[--C-:B------:R-:W-:Y:S01]  /*cff0*/  FFMA.FTZ R160, R160, UR10, -R195.reuse ;  /* 0x0000000aa0a07c23 */ /* 0x100fe200080108c3 */
[----:B------:R-:W-:Y:S01]  /*d000*/  FADD.FTZ R197, R13, R2 ;  /* 0x000000020dc57221 */ /* 0x000fe20000010000 */
[--C-:B------:R-:W-:Y:S01]  /*d010*/  FFMA.FTZ R199, R164, UR10, -R195.reuse ;  /* 0x0000000aa4c77c23 */ /* 0x100fe200080108c3 */
[----:B------:R-:W-:Y:S01]  /*d020*/  MUFU.EX2 R198, R198 ;  /* 0x000000c600c67308 */ /* 0x000fe20000000800 */
[----:B------:R-:W-:Y:S01]  /*d030*/  FFMA.FTZ R169, R169, UR10, -R195 ;  /* 0x0000000aa9a97c23 */ /* 0x000fe200080108c3 */
[----:B------:R-:W-:Y:S01]  /*d040*/  FADD.FTZ R2, R20, R197 ;  /* 0x000000c514027221 */ /* 0x000fe20000010000 */
[--C-:B------:R-:W-:Y:S01]  /*d050*/  FFMA.FTZ R173, R173, UR10, -R195.reuse ;  /* 0x0000000aadad7c23 */ /* 0x100fe200080108c3 */
[--C-:B------:R-:W-:Y:S01]  /*d060*/  FFMA.FTZ R178, R178, UR10, -R195.reuse ;  /* 0x0000000ab2b27c23 */ /* 0x100fe200080108c3 */
[--C-:B------:R-:W-:Y:S01]  /*d070*/  FFMA.FTZ R181, R181, UR10, -R195.reuse ;  /* 0x0000000ab5b57c23 */ /* 0x100fe200080108c3 */
[----:B0-----:R-:W-:Y:S01]  /*d080*/  FADD.FTZ R15, R21, R2 ;  /* 0x00000002150f7221 */ /* 0x001fe20000010000 */
[--C-:B------:R-:W-:Y:S01]  /*d090*/  FFMA.FTZ R182, R182, UR10, -R195.reuse ;  /* 0x0000000ab6b67c23 */ /* 0x100fe200080108c3 */
[----:B------:R-:W-:Y:S01]  /*d0a0*/  MUFU.EX2 R183, R183 ;  /* 0x000000b700b77308 */ /* 0x000fe20000000800 */
[----:B------:R-:W-:Y:S01]  /*d0b0*/  FFMA.FTZ R184, R184, UR10, -R195 ;  /* 0x0000000ab8b87c23 */ /* 0x000fe200080108c3 */
[----:B--2---:R-:W-:Y:S01]  /*d0c0*/  FADD.FTZ R197, R214, R15 ;  /* 0x0000000fd6c57221 */ /* 0x004fe20000010000 */
[--C-:B------:R-:W-:Y:S01]  /*d0d0*/  FFMA.FTZ R15, R152, UR10, -R195.reuse ;  /* 0x0000000a980f7c23 */ /* 0x100fe200080108c3 */
[--C-:B------:R-:W-:Y:S01]  /*d0e0*/  FFMA.FTZ R186, R186, UR10, -R195.reuse ;  /* 0x0000000ababa7c23 */ /* 0x100fe200080108c3 */
[----:B------:R-:W-:Y:S01]  /*d0f0*/  FFMA.FTZ R189, R189, UR10, -R195 ;  /* 0x0000000abdbd7c23 */ /* 0x000fe200080108c3 */
[----:B---3--:R-:W-:Y:S01]  /*d100*/  FADD.FTZ R2, R158, R197 ;  /* 0x000000c59e027221 */ /* 0x008fe20000010000 */
[--C-:B------:R-:W-:Y:S01]  /*d110*/  FFMA.FTZ R197, R161, UR10, -R195.reuse ;  /* 0x0000000aa1c57c23 */ /* 0x100fe200080108c3 */
[----:B------:R-:W0:Y:S01]  /*d120*/  MUFU.EX2 R188, R188 ;  /* 0x000000bc00bc7308 */ /* 0x000e220000000800 */
[----:B------:R-:W-:Y:S01]  /*d130*/  FFMA.FTZ R191, R191, UR10, -R195 ;  /* 0x0000000abfbf7c23 */ /* 0x000fe200080108c3 */
[----:B----4-:R-:W-:Y:S01]  /*d140*/  FADD.FTZ R2, R155, R2 ;  /* 0x000000029b027221 */ /* 0x010fe20000010000 */
[----:B-1----:R-:W-:-:S02]  /*d150*/  F2FP.F16.F32.PACK_AB R164, R170, R167 ;  /* 0x000000a7aaa4723e */ /* 0x002fc400000000ff */
[----:B------:R-:W-:Y:S01]  /*d160*/  F2FP.F16.F32.PACK_AB R158, R155, R158 ;  /* 0x0000009e9b9e723e */ /* 0x000fe200000000ff */
[----:B------:R-:W-:Y:S01]  /*d170*/  FADD.FTZ R153, R159, R2 ;  /* 0x000000029f997221 */ /* 0x000fe20000010000 */
[----:B------:R-:W-:Y:S01]  /*d180*/  FSEL R2, R4, RZ, P1 ;  /* 0x000000ff04027208 */ /* 0x000fe20000800000 */
[----:B------:R1:W2:Y:S02]  /*d190*/  MUFU.EX2 R185, R192 ;  /* 0x000000c000b97308 */ /* 0x0002a40000000800 */
[----:B------:R-:W-:Y:S02]  /*d1a0*/  FADD.FTZ R152, R162, R153 ;  /* 0x00000099a2987221 */ /* 0x000fe40000010000 */
[----:B------:R-:W-:Y:S01]  /*d1b0*/  FADD.FTZ R2, -R2, R9 ;  /* 0x0000000902027221 */ /* 0x000fe20000010100 */
[--C-:B------:R-:W-:Y:S01]  /*d1c0*/  FFMA.FTZ R9, R157, UR10, -R195.reuse ;  /* 0x0000000a9d097c23 */ /* 0x100fe200080108c3 */
[----:B------:R-:W-:Y:S01]  /*d1d0*/  FADD.FTZ R153, R163, R152 ;  /* 0x00000098a3997221 */ /* 0x000fe20000010000 */
[--C-:B------:R-:W-:Y:S01]  /*d1e0*/  FFMA.FTZ R157, R172, UR10, -R195.reuse ;  /* 0x0000000aac9d7c23 */ /* 0x100fe200080108c3 */
[----:B------:R-:W-:Y:S01]  /*d1f0*/  MUFU.EX2 R12, R12 ;  /* 0x0000000c000c7308 */ /* 0x000fe20000000800 */
[----:B-1----:R-:W-:Y:S01]  /*d200*/  FFMA.FTZ R192, R156, UR10, -R195 ;  /* 0x0000000a9cc07c23 */ /* 0x002fe200080108c3 */
[----:B------:R-:W-:Y:S01]  /*d210*/  FADD.FTZ R152, R166, R153 ;  /* 0x00000099a6987221 */ /* 0x000fe20000010000 */
[----:B------:R-:W-:-:S02]  /*d220*/  F2FP.F16.F32.PACK_AB R156, R214, R21 ;  /* 0x00000015d69c723e */ /* 0x000fc400000000ff */
[----:B0-----:R-:W-:Y:S01]  /*d230*/  F2FP.F16.F32.PACK_AB R172, R188, R183 ;  /* 0x000000b7bcac723e */ /* 0x001fe200000000ff */
[----:B------:R-:W-:Y:S02]  /*d240*/  FADD.FTZ R153, R167, R152 ;  /* 0x00000098a7997221 */ /* 0x000fe40000010000 */
[----:B------:R-:W-:Y:S02]  /*d250*/  MUFU.EX2 R193, R193 ;  /* 0x000000c100c17308 */ /* 0x000fe40000000800 */
[----:B------:R-:W-:Y:S01]  /*d260*/  FADD.FTZ R152, R170, R153 ;  /* 0x00000099aa987221 */ /* 0x000fe20000010000 */
[----:B------:R-:W-:Y:S01]  /*d270*/  FFMA.FTZ R153, R168, UR10, -R195 ;  /* 0x0000000aa8997c23 */ /* 0x000fe200080108c3 */
[----:B------:R-:W-:Y:S02]  /*d280*/  F2FP.F16.F32.PACK_AB R168, R180, R175 ;  /* 0x000000afb4a8723e */ /* 0x000fe400000000ff */
[----:B------:R-:W-:Y:S02]  /*d290*/  FADD.FTZ R165, R171, R152 ;  /* 0x00000098aba57221 */ /* 0x000fe40000010000 */
[----:B------:R-:W-:Y:S02]  /*d2a0*/  MUFU.EX2 R10, R10 ;  /* 0x0000000a000a7308 */ /* 0x000fe40000000800 */
[----:B------:R-:W-:Y:S01]  /*d2b0*/  FADD.FTZ R152, R174, R165 ;  /* 0x000000a5ae987221 */ /* 0x000fe20000010000 */
[----:B------:R-:W-:-:S03]  /*d2c0*/  FFMA.FTZ R165, R176, UR10, -R195 ;  /* 0x0000000ab0a57c23 */ /* 0x000fc600080108c3 */
[----:B------:R-:W-:Y:S02]  /*d2d0*/  FADD.FTZ R213, R175, R152 ;  /* 0x00000098afd57221 */ /* 0x000fe40000010000 */
[----:B------:R-:W-:Y:S02]  /*d2e0*/  MUFU.EX2 R11, R11 ;  /* 0x0000000b000b7308 */ /* 0x000fe40000000800 */
[----:B------:R-:W-:Y:S01]  /*d2f0*/  FADD.FTZ R152, R180, R213 ;  /* 0x000000d5b4987221 */ /* 0x000fe20000010000 */
[----:B------:R-:W-:-:S03]  /*d300*/  FMUL.FTZ R180, R2, UR10 ;  /* 0x0000000a02b47c20 */ /* 0x000fc60008410000 */
[----:B------:R-:W-:Y:S01]  /*d310*/  FADD.FTZ R195, R179, R152 ;  /* 0x00000098b3c37221 */ /* 0x000fe20000010000 */
[----:B------:R-:W-:Y:S01]  /*d320*/  F2FP.F16.F32.PACK_AB R152, R196, R187 ;  /* 0x000000bbc498723e */ /* 0x000fe200000000ff */
[----:B------:R-:W0:Y:S02]  /*d330*/  MUFU.EX2 R14, R14 ;  /* 0x0000000e000e7308 */ /* 0x000e240000000800 */
[----:B------:R-:W-:-:S04]  /*d340*/  FADD.FTZ R20, R198, R195 ;  /* 0x000000c3c6147221 */ /* 0x000fc80000010000 */
[----:B------:R-:W-:Y:S02]  /*d350*/  FADD.FTZ R21, R183, R20 ;  /* 0x00000014b7157221 */ /* 0x000fe40000010000 */
[----:B------:R-:W1:Y:S02]  /*d360*/  MUFU.EX2 R180, R180 ;  /* 0x000000b400b47308 */ /* 0x000e640000000800 */
[----:B------:R-:W-:-:S04]  /*d370*/  FADD.FTZ R170, R188, R21 ;  /* 0x00000015bcaa7221 */ /* 0x000fc80000010000 */
[----:B--2---:R-:W-:Y:S01]  /*d380*/  FADD.FTZ R21, R185, R170 ;  /* 0x000000aab9157221 */ /* 0x004fe20000010000 */
[----:B------:R-:W-:Y:S01]  /*d390*/  F2FP.F16.F32.PACK_AB R170, R198, R179 ;  /* 0x000000b3c6aa723e */ /* 0x000fe200000000ff */
[----:B------:R-:W-:Y:S01]  /*d3a0*/  MUFU.EX2 R15, R15 ;  /* 0x0000000f000f7308 */ /* 0x000fe20000000800 */
[----:B0-----:R-:W-:Y:S01]  /*d3b0*/  F2FP.F16.F32.PACK_AB R155, R14, R11 ;  /* 0x0000000b0e9b723e */ /* 0x001fe200000000ff */
[----:B------:R-:W-:-:S06]  /*d3c0*/  FADD.FTZ R2, R12, R21 ;  /* 0x000000150c027221 */ /* 0x000fcc0000010000 */
[----:B------:R-:W-:Y:S01]  /*d3d0*/  MUFU.EX2 R190, R190 ;  /* 0x000000be00be7308 */ /* 0x000fe20000000800 */
[----:B-1----:R-:W-:Y:S01]  /*d3e0*/  FFMA.FTZ R21, R180, R0, R193 ;  /* 0x00000000b4157223 */ /* 0x002fe200000100c1 */
[-C--:B------:R-:W-:Y:S01]  /*d3f0*/  FMUL.FTZ R26, R26, R180.reuse ;  /* 0x000000b41a1a7220 */ /* 0x080fe20000410000 */
[-C--:B------:R-:W-:Y:S01]  /*d400*/  FMUL.FTZ R27, R27, R180.reuse ;  /* 0x000000b41b1b7220 */ /* 0x080fe20000410000 */
[-C--:B------:R-:W-:Y:S01]  /*d410*/  FMUL.FTZ R30, R30, R180.reuse ;  /* 0x000000b41e1e7220 */ /* 0x080fe20000410000 */
[----:B------:R-:W-:Y:S01]  /*d420*/  FADD.FTZ R0, R10, R21 ;  /* 0x000000150a007221 */ /* 0x000fe20000010000 */
[-C--:B------:R-:W-:Y:S01]  /*d430*/  FMUL.FTZ R31, R31, R180.reuse ;  /* 0x000000b41f1f7220 */ /* 0x080fe20000410000 */
[-C--:B------:R-:W-:Y:S01]  /*d440*/  FMUL.FTZ R34, R34, R180.reuse ;  /* 0x000000b422227220 */ /* 0x080fe20000410000 */
[----:B------:R-:W-:Y:S01]  /*d450*/  MUFU.EX2 R192, R192 ;  /* 0x000000c000c07308 */ /* 0x000fe20000000800 */
[----:B------:R-:W-:Y:S01]  /*d460*/  FADD.FTZ R21, R11, R0 ;  /* 0x000000000b157221 */ /* 0x000fe20000010000 */
[-C--:B------:R-:W-:Y:S01]  /*d470*/  FMUL.FTZ R35, R35, R180.reuse ;  /* 0x000000b423237220 */ /* 0x080fe20000410000 */
[-C--:B------:R-:W-:Y:S01]  /*d480*/  FMUL.FTZ R38, R38, R180.reuse ;  /* 0x000000b426267220 */ /* 0x080fe20000410000 */
[-C--:B------:R-:W-:Y:S01]  /*d490*/  FMUL.FTZ R39, R39, R180.reuse ;  /* 0x000000b427277220 */ /* 0x080fe20000410000 */
[----:B------:R-:W-:Y:S01]  /*d4a0*/  FADD.FTZ R188, R14, R21 ;  /* 0x000000150ebc7221 */ /* 0x000fe20000010000 */
        /* <DEDUP_REMOVED lines=13> */
[----:B------:R-:W-:Y:S01]  /*d580*/  F2FP.F16.F32.PACK_AB R162, R166, R163 ;  /* 0x000000a3a6a2723e */ /* 0x000fe200000000ff */
[-C--:B------:R-:W-:Y:S01]  /*d590*/  FMUL.FTZ R62, R62, R180.reuse ;  /* 0x000000b43e3e7220 */ /* 0x080fe20000410000 */
[----:B------:R-:W-:Y:S01]  /*d5a0*/  F2FP.F16.F32.PACK_AB R166, R174, R171 ;  /* 0x000000abaea6723e */ /* 0x000fe200000000ff */
[-C--:B------:R-:W-:Y:S01]  /*d5b0*/  FMUL.FTZ R63, R63, R180.reuse ;  /* 0x000000b43f3f7220 */ /* 0x080fe20000410000 */
        /* <DEDUP_REMOVED lines=8> */
[----:B------:R-:W-:Y:S01]  /*d640*/  FMUL.FTZ R78, R78, R180 ;  /* 0x000000b44e4e7220 */ /* 0x000fe20000410000 */
[----:B------:R2:W-:Y:S01]  /*d650*/  MUFU.EX2 R12, R153 ;  /* 0x00000099000c7308 */ /* 0x0005e20000000800 */
        /* <DEDUP_REMOVED lines=12> */
[----:B------:R-:W-:Y:S01]  /*d720*/  FADD.FTZ R153, R190, R153 ;  /* 0x00000099be997221 */ /* 0x000fe20000010000 */
[-C--:B------:R-:W-:Y:S01]  /*d730*/  FMUL.FTZ R98, R98, R180.reuse ;  /* 0x000000b462627220 */ /* 0x080fe20000410000 */
        /* <DEDUP_REMOVED lines=8> */
[-C--:B------:R-:W-:Y:S01]  /*d7c0*/  FMUL.FTZ R110, R110, R180.reuse ;  /* 0x000000b46e6e7220 */ /* 0x080fe20000410000 */
[----:B------:R-:W3:Y:S01]  /*d7d0*/  MUFU.EX2 R169, R169 ;  /* 0x000000a900a97308 */ /* 0x000ee20000000800 */
[----:B------:R-:W-:Y:S01]  /*d7e0*/  FADD.FTZ R153, R161, R188 ;  /* 0x000000bca1997221 */ /* 0x000fe20000010000 */
[----:B0-----:R-:W-:Y:S01]  /*d7f0*/  F2FP.F16.F32.PACK_AB R161, R176, R161 ;  /* 0x000000a1b0a1723e */ /* 0x001fe200000000ff */
[-C--:B------:R-:W-:Y:S01]  /*d800*/  FMUL.FTZ R111, R111, R180.reuse ;  /* 0x000000b46f6f7220 */ /* 0x080fe20000410000 */
[-C--:B------:R-:W-:Y:S01]  /*d810*/  FMUL.FTZ R114, R114, R180.reuse ;  /* 0x000000b472727220 */ /* 0x080fe20000410000 */
[----:B------:R-:W-:Y:S01]  /*d820*/  FADD.FTZ R188, R176, R153 ;  /* 0x00000099b0bc7221 */ /* 0x000fe20000010000 */
[-C--:B------:R-:W-:Y:S01]  /*d830*/  FMUL.FTZ R115, R115, R180.reuse ;  /* 0x000000b473737220 */ /* 0x080fe20000410000 */
[-C--:B------:R-:W-:Y:S01]  /*d840*/  FMUL.FTZ R118, R118, R180.reuse ;  /* 0x000000b476767220 */ /* 0x080fe20000410000 */
[----:B------:R0:W4:Y:S01]  /*d850*/  MUFU.EX2 R167, R157 ;  /* 0x0000009d00a77308 */ /* 0x0001220000000800 */
[----:B-1----:R-:W-:Y:S01]  /*d860*/  FADD.FTZ R153, R13, R188 ;  /* 0x000000bc0d997221 */ /* 0x002fe20000010000 */
[----:B--2---:R-:W-:Y:S01]  /*d870*/  F2FP.F16.F32.PACK_AB R163, R20, R13 ;  /* 0x0000000d14a3723e */ /* 0x004fe200000000ff */
[-C--:B------:R-:W-:Y:S01]  /*d880*/  FMUL.FTZ R119, R119, R180.reuse ;  /* 0x000000b477777220 */ /* 0x080fe20000410000 */
[-C--:B------:R-:W-:Y:S01]  /*d890*/  FMUL.FTZ R122, R122, R180.reuse ;  /* 0x000000b47a7a7220 */ /* 0x080fe20000410000 */
[----:B------:R-:W-:Y:S01]  /*d8a0*/  FADD.FTZ R153, R20, R153 ;  /* 0x0000009914997221 */ /* 0x000fe20000010000 */
[-C--:B------:R-:W-:Y:S01]  /*d8b0*/  FMUL.FTZ R123, R123, R180.reuse ;  /* 0x000000b47b7b7220 */ /* 0x080fe20000410000 */
[-C--:B------:R-:W-:Y:S01]  /*d8c0*/  FMUL.FTZ R126, R126, R180.reuse ;  /* 0x000000b47e7e7220 */ /* 0x080fe20000410000 */
[----:B------:R-:W1:Y:S01]  /*d8d0*/  MUFU.EX2 R0, R173 ;  /* 0x000000ad00007308 */ /* 0x000e620000000800 */
[----:B------:R-:W-:Y:S01]  /*d8e0*/  FADD.FTZ R188, R12, R153 ;  /* 0x000000990cbc7221 */ /* 0x000fe20000010000 */
[----:B0-----:R-:W-:Y:S01]  /*d8f0*/  F2FP.F16.F32.PACK_AB R157, R190, R15 ;  /* 0x0000000fbe9d723e */ /* 0x001fe200000000ff */
[-C--:B------:R-:W-:Y:S01]  /*d900*/  FMUL.FTZ R127, R127, R180.reuse ;  /* 0x000000b47f7f7220 */ /* 0x080fe20000410000 */
[-C--:B------:R-:W-:Y:S01]  /*d910*/  FMUL.FTZ R130, R130, R180.reuse ;  /* 0x000000b482827220 */ /* 0x080fe20000410000 */
[----:B---3--:R-:W-:Y:S01]  /*d920*/  FADD.FTZ R188, R169, R188 ;  /* 0x000000bca9bc7221 */ /* 0x008fe20000010000 */
[-C--:B------:R-:W-:Y:S01]  /*d930*/  FMUL.FTZ R131, R131, R180.reuse ;  /* 0x000000b483837220 */ /* 0x080fe20000410000 */
[-C--:B------:R-:W-:Y:S01]  /*d940*/  FMUL.FTZ R134, R134, R180.reuse ;  /* 0x000000b486867220 */ /* 0x080fe20000410000 */
[----:B------:R0:W2:Y:S01]  /*d950*/  MUFU.EX2 R21, R165 ;  /* 0x000000a500157308 */ /* 0x0000a20000000800 */
[----:B----4-:R-:W-:Y:S01]  /*d960*/  FADD.FTZ R153, R167, R188 ;  /* 0x000000bca7997221 */ /* 0x010fe20000010000 */
[-C--:B------:R-:W-:Y:S01]  /*d970*/  FMUL.FTZ R135, R135, R180.reuse ;  /* 0x000000b487877220 */ /* 0x080fe20000410000 */
[-C--:B------:R-:W-:Y:S01]  /*d980*/  FMUL.FTZ R138, R138, R180.reuse ;  /* 0x000000b48a8a7220 */ /* 0x080fe20000410000 */
[-C--:B------:R-:W-:Y:S01]  /*d990*/  FMUL.FTZ R139, R139, R180.reuse ;  /* 0x000000b48b8b7220 */ /* 0x080fe20000410000 */
[-C--:B------:R-:W-:Y:S01]  /*d9a0*/  FMUL.FTZ R142, R142, R180.reuse ;  /* 0x000000b48e8e7220 */ /* 0x080fe20000410000 */
[-C--:B------:R-:W-:Y:S01]  /*d9b0*/  FMUL.FTZ R143, R143, R180.reuse ;  /* 0x000000b48f8f7220 */ /* 0x080fe20000410000 */
[----:B------:R-:W-:Y:S01]  /*d9c0*/  FMUL.FTZ R146, R146, R180 ;  /* 0x000000b492927220 */ /* 0x000fe20000410000 */
[----:B------:R-:W3:Y:S01]  /*d9d0*/  MUFU.EX2 R178, R178 ;  /* 0x000000b200b27308 */ /* 0x000ee20000000800 */
[C---:B-1----:R-:W-:Y:S01]  /*d9e0*/  FADD.FTZ R188, R0.reuse, R153 ;  /* 0x0000009900bc7221 */ /* 0x042fe20000010000 */
[----:B0-----:R-:W-:Y:S01]  /*d9f0*/  F2FP.F16.F32.PACK_AB R165, R169, R12 ;  /* 0x0000000ca9a5723e */ /* 0x001fe200000000ff */
[-C--:B------:R-:W-:Y:S01]  /*da00*/  FMUL.FTZ R147, R147, R180.reuse ;  /* 0x000000b493937220 */ /* 0x080fe20000410000 */
[----:B------:R-:W-:Y:S01]  /*da10*/  F2FP.F16.F32.PACK_AB R167, R0, R167 ;  /* 0x000000a700a7723e */ /* 0x000fe200000000ff */
[-C--:B------:R-:W-:Y:S01]  /*da20*/  FMUL.FTZ R150, R150, R180.reuse ;  /* 0x000000b496967220 */ /* 0x080fe20000410000 */
[----:B------:R-:W-:-:S02]  /*da30*/  FMUL.FTZ R151, R151, R180 ;  /* 0x000000b497977220 */ /* 0x000fc40000410000 */
[----:B------:R-:W0:Y:S01]  /*da40*/  MUFU.EX2 R171, R181 ;  /* 0x000000b500ab7308 */ /* 0x000e220000000800 */
[----:B--2---:R-:W-:-:S07]  /*da50*/  FADD.FTZ R153, R21, R188 ;  /* 0x000000bc15997221 */ /* 0x004fce0000010000 */
[----:B------:R-:W1:Y:S01]  /*da60*/  MUFU.EX2 R182, R182 ;  /* 0x000000b600b67308 */ /* 0x000e620000000800 */
[----:B---3--:R-:W-:-:S07]  /*da70*/  F2FP.F16.F32.PACK_AB R169, R178, R21 ;  /* 0x00000015b2a9723e */ /* 0x008fce00000000ff */
[----:B------:R2:W3:Y:S08]  /*da80*/  MUFU.EX2 R173, R184 ;  /* 0x000000b800ad7308 */ /* 0x0004f00000000800 */
[----:B------:R-:W4:Y:S01]  /*da90*/  MUFU.EX2 R186, R186 ;  /* 0x000000ba00ba7308 */ /* 0x000f220000000800 */
[----:B--2---:R-:W-:-:S04]  /*daa0*/  FADD.FTZ R184, R178, R153 ;  /* 0x00000099b2b87221 */ /* 0x004fc80000010000 */
[----:B0-----:R-:W-:Y:S01]  /*dab0*/  FADD.FTZ R153, R171, R184 ;  /* 0x000000b8ab997221 */ /* 0x001fe20000010000 */
[C---:B-1----:R-:W-:Y:S02]  /*dac0*/  F2FP.F16.F32.PACK_AB R171, R182.reuse, R171 ;  /* 0x000000abb6ab723e */ /* 0x042fe400000000ff */
[----:B------:R-:W0:Y:S01]  /*dad0*/  MUFU.EX2 R175, R189 ;  /* 0x000000bd00af7308 */ /* 0x000e220000000800 */
[----:B------:R-:W-:Y:S01]  /*dae0*/  FADD.FTZ R188, R182, R153 ;  /* 0x00000099b6bc7221 */ /* 0x000fe20000010000 */
[----:B------:R-:W-:-:S03]  /*daf0*/  F2FP.F16.F32.PACK_AB R153, R10, R193 ;  /* 0x000000c10a99723e */ /* 0x000fc600000000ff */
[----:B---3--:R-:W-:-:S03]  /*db00*/  FADD.FTZ R11, R173, R188 ;  /* 0x000000bcad0b7221 */ /* 0x008fc60000010000 */
[----:B------:R-:W1:Y:S01]  /*db10*/  MUFU.EX2 R184, R191 ;  /* 0x000000bf00b87308 */ /* 0x000e620000000800 */
[C---:B----4-:R-:W-:Y:S01]  /*db20*/  FADD.FTZ R8, R186.reuse, R11 ;  /* 0x0000000bba087221 */ /* 0x050fe20000010000 */
[----:B------:R-:W-:-:S03]  /*db30*/  F2FP.F16.F32.PACK_AB R173, R186, R173 ;  /* 0x000000adbaad723e */ /* 0x000fc600000000ff */
[----:B0-----:R-:W-:-:S04]  /*db40*/  FADD.FTZ R9, R175, R8 ;  /* 0x00000008af097221 */ /* 0x001fc80000010000 */
[C---:B-1----:R-:W-:Y:S01]  /*db50*/  FADD.FTZ R0, R184.reuse, R9 ;  /* 0x00000009b8007221 */ /* 0x042fe20000010000 */
[----:B------:R-:W-:Y:S01]  /*db60*/  F2FP.F16.F32.PACK_AB R175, R184, R175 ;  /* 0x000000afb8af723e */ /* 0x000fe200000000ff */
[----:B------:R-:W-:Y:S06]  /*db70*/  @!P0 BRA `(.L_x_11669) ;  /* 0x0000000000048947 */ /* 0x000fec0003800000 */
[----:B------:R-:W-:Y:S01]  /*db80*/  BPT.TRAP 0x1 ;  /* 0x000000040000795c */ /* 0x000fe20000300000 */
.L_x_11669:
[----:B------:R0:W1:Y:S01]  /*db90*/  SYNCS.PHASECHK.TRANS64.TRYWAIT P1, [UR27+0x22850], R6 ;  /* 0x02285006ff0075a7 */ /* 0x000062000802015b */
[----:B------:R-:W-:Y:S05]  /*dba0*/  @!P0 BRA `(.L_x_11670) ;  /* 0x0000000000048947 */ /* 0x000fea0003800000 */
[----:B------:R-:W-:Y:S01]  /*dbb0*/  BPT.TRAP 0x1 ;  /* 0x000000040000795c */ /* 0x000fe20000300000 */
.L_x_11670:
[----:B-1----:R-:W-:Y:S05]  /*dbc0*/  @P1 BRA `(.L_x_11671) ;  /* 0x0000000000081947 */ /* 0x002fea0003800000 */
[----:B------:R-:W1:Y:S02]  /*dbd0*/  SYNCS.PHASECHK.TRANS64.TRYWAIT P1, [UR27+0x22850], R6 ;  /* 0x02285006ff0075a7 */ /* 0x000e64000802015b */
[----:B-1----:R-:W-:Y:S05]  /*dbe0*/  @!P1 BRA `(.L_x_11672) ;  /* 0x000000a000bc9947 */ /* 0x002fea0003800000 */
.L_x_11671:
        /* <DEDUP_REMOVED lines=49> */
.L_x_11656:
[----:B------:R-:W1:Y:S01]  /*df00*/  SHFL.BFLY PT, R3, R2, 0x2, 0x1f ;  /* 0x0c401f0002037f89 */ /* 0x000e6200000e0000 */
[----:B0-----:R-:W-:Y:S01]  /*df10*/  IMAD.MOV.U32 R8, RZ, RZ, RZ ;  /* 0x000000ffff087224 */ /* 0x001fe200078e00ff */
[----:B------:R-:W-:Y:S01]  /*df20*/  UIADD3 UR37, UR37, 0x1, URZ ;  /* 0x0000000125257890 */ /* 0x000fe2000fffe03f */
[----:B------:R-:W-:Y:S01]  /*df30*/  IMAD.U32 R14, RZ, RZ, UR10 ;  /* 0x0000000aff0e7e24 */ /* 0x000fe2000f8e00ff */
[----:B------:R-:W0:Y:S01]  /*df40*/  SHFL.BFLY PT, R9, R0, 0x2, 0x1f ;  /* 0x0c401f0000097f89 */ /* 0x000e2200000e0000 */
[----:B------:R2:W-:Y:S06]  /*df50*/  BAR.ARV R7, 0x100 ;  /* 0x000400070000751d */ /* 0x0005ec0000002000 */
[----:B------:R-:W-:-:S02]  /*df60*/  UISETP.NE.AND UP0, UPT, UR37, 0x2, UPT ;  /* 0x000000022500788c */ /* 0x000fc4000bf05270 */
[----:B------:R-:W-:Y:S06]  /*df70*/  BAR.ARV 0x8, 0x180 ;  /* 0x0206000000007b1d */ /* 0x000fec0000002000 */
[----:B------:R-:W-:Y:S01]  /*df80*/  USEL UR4, URZ, 0x1, UP0 ;  /* 0x000000013f047887 */ /* 0x000fe20008000000 */
[----:B------:R-:W-:Y:S01]  /*df90*/  PLOP3.LUT P0, PT, PT, PT, PT, 0x8, 0x0 ;  /* 0x000000000000781c */ /* 0x000fe20003f0e170 */
[----:B-1----:R-:W-:Y:S01]  /*dfa0*/  FADD.FTZ R3, R3, R2 ;  /* 0x0000000203037221 */ /* 0x002fe20000010000 */
[----:B------:R-:W-:Y:S01]  /*dfb0*/  IMAD.MOV.U32 R2, RZ, RZ, -0x800000 ;  /* 0xff800000ff027424 */ /* 0x000fe200078e00ff */
[----:B------:R-:W-:Y:S01]  /*dfc0*/  UIADD3 UR39, UR39, 0x1, URZ ;  /* 0x0000000127277890 */ /* 0x000fe2000fffe03f */
[----:B0-----:R-:W-:-:S02]  /*dfd0*/  FADD.FTZ R9, R9, R0 ;  /* 0x0000000009097221 */ /* 0x001fc40000010000 */
[----:B------:R-:W0:Y:S01]  /*dfe0*/  SHFL.BFLY PT, R6, R3, 0x1, 0x1f ;  /* 0x0c201f0003067f89 */ /* 0x000e2200000e0000 */
[----:B------:R-:W-:Y:S01]  /*dff0*/  IMAD.MOV.U32 R0, RZ, RZ, RZ ;  /* 0x000000ffff007224 */ /* 0x000fe200078e00ff */
[----:B------:R-:W-:Y:S02]  /*e000*/  USEL UR37, UR37, URZ, UP0 ;  /* 0x0000003f25257287 */ /* 0x000fe40008000000 */
[----:B------:R-:W-:Y:S01]  /*e010*/  ULOP3.LUT UR38, UR38, UR4, URZ, 0x3c, !UPT ;  /* 0x0000000426267292 */ /* 0x000fe2000f8e3c3f */
[----:B0-----:R-:W-:Y:S01]  /*e020*/  FADD.FTZ R12, R3, R6 ;  /* 0x00000006030c7221 */ /* 0x001fe20000010000 */
[----:B------:R-:W-:Y:S01]  /*e030*/  IMAD.MOV.U32 R3, RZ, RZ, -0x800000 ;  /* 0xff800000ff037424 */ /* 0x000fe200078e00ff */
[----:B------:R-:W0:Y:S03]  /*e040*/  SHFL.BFLY PT, R6, R9, 0x1, 0x1f ;  /* 0x0c201f0009067f89 */ /* 0x000e2600000e0000 */
[----:B------:R-:W-:-:S13]  /*e050*/  FSETP.NE.FTZ.AND P1, PT, R12, RZ, PT ;  /* 0x000000ff0c00720b */ /* 0x000fda0003f35000 */
[----:B------:R-:W1:Y:S01]  /*e060*/  @P1 MUFU.RCP R8, R12 ;  /* 0x0000000c00081308 */ /* 0x000e620000001000 */
[----:B0-----:R-:W-:-:S07]  /*e070*/  FADD.FTZ R11, R9, R6 ;  /* 0x00000006090b7221 */ /* 0x001fce0000010000 */
[----:B--2---:R-:W0:Y:S01]  /*e080*/  @P1 MUFU.LG2 R7, R12 ;  /* 0x0000000c00071308 */ /* 0x004e220000000c00 */
[----:B------:R-:W-:Y:S01]  /*e090*/  IMAD.U32 R6, RZ, RZ, UR10 ;  /* 0x0000000aff067e24 */ /* 0x000fe2000f8e00ff */
[----:B------:R-:W-:-:S03]  /*e0a0*/  FSETP.NE.FTZ.AND P2, PT, R11, RZ, PT ;  /* 0x000000ff0b00720b */ /* 0x000fc60003f55000 */
[----:B------:R-:W-:Y:S01]  /*e0b0*/  @P1 FMUL.FTZ R6, R6, 0.69314718246459960938 ;  /* 0x3f31721806061820 */ /* 0x000fe20000410000 */
        /* <DEDUP_REMOVED lines=9> */
[----:B------:R-:W-:Y:S01]  /*e150*/  @P2 MUFU.RCP R0, R11 ;  /* 0x0000000b00002308 */ /* 0x000fe20000001000 */
[-C--:B------:R-:W-:Y:S01]  /*e160*/  FMUL.FTZ R41, R41, R8.reuse ;  /* 0x0000000829297220 */ /* 0x080fe20000410000 */
[-C--:B------:R-:W-:Y:S01]  /*e170*/  FMUL.FTZ R44, R44, R8.reuse ;  /* 0x000000082c2c7220 */ /* 0x080fe20000410000 */
[-C--:B------:R-:W-:Y:S01]  /*e180*/  FMUL.FTZ R45, R45, R8.reuse ;  /* 0x000000082d2d7220 */ /* 0x080fe20000410000 */
[-C--:B------:R-:W-:Y:S01]  /*e190*/  FMUL.FTZ R48, R48, R8.reuse ;  /* 0x0000000830307220 */ /* 0x080fe20000410000 */
[-C--:B------:R-:W-:Y:S01]  /*e1a0*/  FMUL.FTZ R49, R49, R8.reuse ;  /* 0x0000000831317220 */ /* 0x080fe20000410000 */
[-C--:B------:R-:W-:Y:S01]  /*e1b0*/  FMUL.FTZ R52, R52, R8.reuse ;  /* 0x0000000834347220 */ /* 0x080fe20000410000 */
[-C--:B------:R-:W-:Y:S01]  /*e1c0*/  FMUL.FTZ R53, R53, R8.reuse ;  /* 0x0000000835357220 */ /* 0x080fe20000410000 */
[----:B------:R-:W1:Y:S01]  /*e1d0*/  @P2 MUFU.LG2 R11, R11 ;  /* 0x0000000b000b2308 */ /* 0x000e620000000c00 */
        /* <DEDUP_REMOVED lines=48> */
[----:B------:R-:W-:Y:S01]  /*e4e0*/  @P2 FMUL.FTZ R14, R14, 0.69314718246459960938 ;  /* 0x3f3172180e0e2820 */ /* 0x000fe20000410000 */
[----:B0-----:R-:W-:Y:S01]  /*e4f0*/  @P1 FMUL.FTZ R7, R7, 0.69314718246459960938 ;  /* 0x3f31721807071820 */ /* 0x001fe20000410000 */
        /* <DEDUP_REMOVED lines=67> */
.L_x_11603:
[----:B------:R-:W0:Y:S01]  /*e930*/  S2R R4, SR_CgaCtaId ;  /* 0x0000000000047919 */ /* 0x000e220000008800 */
[----:B------:R-:W-:Y:S01]  /*e940*/  MOV R151, 0x400 ;  /* 0x0000040000977802 */ /* 0x000fe20000000f00 */
[----:B------:R-:W-:Y:S01]  /*e950*/  BSSY B0, `(.L_x_11674) ;  /* 0x00002d5000007945 */ /* 0x000fe20003800000 */
[----:B------:R-:W-:Y:S02]  /*e960*/  BAR.SYNC.DEFER_BLOCKING 0x5, 0x180 ;  /* 0x0146000000007b1d */ /* 0x000fe40000010000 */
[----:B0-----:R-:W-:-:S05]  /*e970*/  LEA R151, R4, R151, 0x18 ;  /* 0x0000009704977211 */ /* 0x001fca00078ec0ff */
[----:B------:R-:W0:Y:S02]  /*e980*/  LDS.128 R4, [R151+0x228d0] ;  /* 0x0228d00097047984 */ /* 0x000e240000000c00 */
[----:B0-----:R-:W-:Y:S02]  /*e990*/  R2UR UR5, R5 ;  /* 0x00000000050572ca */ /* 0x001fe400000e0000 */
[----:B------:R-:W-:Y:S02]  /*e9a0*/  R2UR UR7, R6 ;  /* 0x00000000060772ca */ /* 0x000fe400000e0000 */
        /* <DEDUP_REMOVED lines=58> */
[----:B------:R-:W-:Y:S02]  /*ed50*/  LOP3.LUT R162, R169, 0x380, RZ, 0xc0, !PT ;  /* 0x00000380a9a27812 */ /* 0x000fe400078ec0ff */
        /* <DEDUP_REMOVED lines=10> */
[----:B------:R-:W-:Y:S01]  /*ee00*/  IADD3 R170, P2, R106, 0xc040, RZ ;  /* 0x0000c0406aaa7810 */ /* 0x000fe20007f5e0ff */
[--C-:B------:R-:W-:Y:S01]  /*ee10*/  IMAD.X R95, RZ, RZ, R107.reuse, P3 ;  /* 0x000000ffff5f7224 */ /* 0x100fe200018e066b */
[----:B------:R-:W-:Y:S01]  /*ee20*/  SHF.R.U64 R16, R16, 0x3, RZ ;  /* 0x0000000310107819 */ /* 0x000fe200000012ff */
[----:B------:R-:W-:Y:S01]  /*ee30*/  IMAD.X R103, RZ, RZ, R107, P5 ;  /* 0x000000ffff677224 */ /* 0x000fe200028e066b */
[----:B------:R-:W-:-:S02]  /*ee40*/  LOP3.LUT R46, R183, 0x380, RZ, 0xc0, !PT ;  /* 0x00000380b72e7812 */ /* 0x000fc400078ec0ff */
[----:B------:R-:W-:Y:S01]  /*ee50*/  LOP3.LUT R106, R7, R106, RZ, 0x3c, !PT ;  /* 0x0000006a076a7212 */ /* 0x000fe200078e3cff */
[----:B------:R-:W-:Y:S01]  /*ee60*/  IMAD.X R7, RZ, RZ, R107, P2 ;  /* 0x000000ffff077224 */ /* 0x000fe200010e066b */
[----:B------:R-:W-:Y:S02]  /*ee70*/  SHF.R.U64 R20, R20, 0x3, RZ ;  /* 0x0000000314147819 */ /* 0x000fe400000012ff */
[----:B------:R-:W-:Y:S02]  /*ee80*/  LOP3.LUT R54, R185, 0x380, RZ, 0xc0, !PT ;  /* 0x00000380b9367812 */ /* 0x000fe400078ec0ff */
[----:B------:R-:W-:Y:S02]  /*ee90*/  LOP3.LUT R98, R193, 0x380, RZ, 0xc0, !PT ;  /* 0x00000380c1627812 */ /* 0x000fe400078ec0ff */
[----:B------:R-:W-:Y:S02]  /*eea0*/  SHF.R.U64 R28, R162, 0x3, RZ ;  /* 0x00000003a21c7819 */ /* 0x000fe400000012ff */
        /* <DEDUP_REMOVED lines=9> */
[----:B------:R-:W-:Y:S02]  /*ef40*/  LOP3.LUT R20, R20, R177, RZ, 0x3c, !PT ;  /* 0x000000b114147212 */ /* 0x000fe400078e3cff */
[----:B------:R-:W-:Y:S02]  /*ef50*/  SHF.R.U64 R54, R54, 0x3, RZ ;  /* 0x0000000336367819 */ /* 0x000fe400000012ff */
[----:B------:R-:W-:Y:S02]  /*ef60*/  SHF.R.U64 R98, R98, 0x3, RZ ;  /* 0x0000000362627819 */ /* 0x000fe400000012ff */
[----:B------:R-:W-:Y:S01]  /*ef70*/  MOV R106, R106 ;  /* 0x0000006a006a7202 */ /* 0x000fe20000000f00 */
[----:B------:R-:W-:Y:S01]  /*ef80*/  BAR.SYNC.DEFER_BLOCKING 0x1, 0x100 ;  /* 0x0044000000007b1d */ /* 0x000fe20000010000 */
[----:B------:R-:W-:-:S02]  /*ef90*/  LOP3.LUT R102, R6, 0x380, RZ, 0xc0, !PT ;  /* 0x0000038006667812 */ /* 0x000fc400078ec0ff */
[----:B------:R-:W-:Y:S02]  /*efa0*/  LOP3.LUT R10, R28, R169, RZ, 0x3c, !PT ;  /* 0x000000a91c0a7212 */ /* 0x000fe400078e3cff */
[----:B------:R-:W-:Y:S02]  /*efb0*/  LOP3.LUT R30, R30, R179, RZ, 0x3c, !PT ;  /* 0x000000b31e1e7212 */ /* 0x000fe400078e3cff */
[----:B------:R-:W-:Y:S02]  /*efc0*/  SHF.R.U64 R62, R62, 0x3, RZ ;  /* 0x000000033e3e7819 */ /* 0x000fe400000012ff */
[----:B------:R-:W-:Y:S02]  /*efd0*/  LOP3.LUT R107, R170, 0x380, RZ, 0xc0, !PT ;  /* 0x00000380aa6b7812 */ /* 0x000fe400078ec0ff */
[----:B------:R-:W-:Y:S02]  /*efe0*/  MOV R28, R12 ;  /* 0x0000000c001c7202 */ /* 0x000fe40000000f00 */
[----:B------:R-:W-:-:S02]  /*eff0*/  LOP3.LUT R38, R38, R181, RZ, 0x3c, !PT ;  /* 0x000000b526267212 */ /* 0x000fc400078e3cff */
[----:B------:R-:W-:Y:S02]  /*f000*/  SHF.R.U64 R70, R70, 0x3, RZ ;  /* 0x0000000346467819 */ /* 0x000fe400000012ff */
[----:B------:R-:W-:Y:S02]  /*f010*/  MOV R14, R14 ;  /* 0x0000000e000e7202 */ /* 0x000fe40000000f00 */
[----:B------:R-:W-:Y:S02]  /*f020*/  LOP3.LUT R46, R46, R183, RZ, 0x3c, !PT ;  /* 0x000000b72e2e7212 */ /* 0x000fe400078e3cff */
[----:B------:R-:W-:Y:S02]  /*f030*/  SHF.R.U64 R94, R94, 0x3, RZ ;  /* 0x000000035e5e7819 */ /* 0x000fe400000012ff */
[----:B------:R-:W-:Y:S01]  /*f040*/  MOV R16, R16 ;  /* 0x0000001000107202 */ /* 0x000fe20000000f00 */
[----:B------:R0:W-:Y:S01]  /*f050*/  STSM.16.M88.4 [R106], R24 ;  /* 0x000000186a007844 */ /* 0x0001e20000000200 */
[----:B------:R-:W-:-:S02]  /*f060*/  LOP3.LUT R54, R54, R185, RZ, 0x3c, !PT ;  /* 0x000000b936367212 */ /* 0x000fc400078e3cff */
[----:B------:R-:W-:Y:S01]  /*f070*/  LOP3.LUT R98, R98, R193, RZ, 0x3c, !PT ;  /* 0x000000c162627212 */ /* 0x000fe200078e3cff */
[----:B------:R-:W-:Y:S01]  /*f080*/  STSM.16.M88.4 [R28], R32 ;  /* 0x000000201c007844 */ /* 0x000fe20000000200 */
[----:B------:R-:W-:Y:S02]  /*f090*/  SHF.R.U64 R29, R102, 0x3, RZ ;  /* 0x00000003661d7819 */ /* 0x000fe400000012ff */
[----:B------:R-:W-:Y:S01]  /*f0a0*/  MOV R20, R20 ;  /* 0x0000001400147202 */ /* 0x000fe20000000f00 */
[----:B------:R1:W-:Y:S01]  /*f0b0*/  STSM.16.M88.4 [R14], R40 ;  /* 0x000000280e007844 */ /* 0x0003e20000000200 */
[----:B------:R-:W-:Y:S02]  /*f0c0*/  F2FP.F16.F32.PACK_AB R59, R154, R59 ;  /* 0x0000003b9a3b723e */ /* 0x000fe400000000ff */
[----:B------:R-:W-:Y:S01]  /*f0d0*/  F2FP.F16.F32.PACK_AB R65, R153, R66 ;  /* 0x000000429941723e */ /* 0x000fe200000000ff */
[----:B------:R-:W-:Y:S01]  /*f0e0*/  STSM.16.M88.4 [R16], R48 ;  /* 0x0000003010007844 */ /* 0x000fe20000000200 */
[----:B------:R-:W-:-:S02]  /*f0f0*/  F2FP.F16.F32.PACK_AB R72, R73, R72 ;  /* 0x000000484948723e */ /* 0x000fc400000000ff */
[----:B------:R-:W-:Y:S01]  /*f100*/  LOP3.LUT R62, R62, R187, RZ, 0x3c, !PT ;  /* 0x000000bb3e3e7212 */ /* 0x000fe200078e3cff */
[----:B------:R-:W-:Y:S01]  /*f110*/  STSM.16.M88.4 [R20], R56 ;  /* 0x0000003814007844 */ /* 0x000fe20000000200 */
[----:B------:R-:W-:Y:S02]  /*f120*/  SHF.R.U64 R107, R107, 0x3, RZ ;  /* 0x000000036b6b7819 */ /* 0x000fe400000012ff */
[----:B------:R-:W-:Y:S02]  /*f130*/  MOV R30, R30 ;  /* 0x0000001e001e7202 */ /* 0x000fe40000000f00 */
        /* <DEDUP_REMOVED lines=20> */
[----:B------:R-:W-:Y:S01]  /*f280*/  ULDC UR10, c[0x0][0xa88] ;  /* 0x0002a200000a7ab9 */ /* 0x000fe20000000800 */
[----:B------:R-:W-:Y:S01]  /*f290*/  LOP3.LUT R94, R94, R191, RZ, 0x3c, !PT ;  /* 0x000000bf5e5e7212 */ /* 0x000fe200078e3cff */
[----:B------:R-:W-:Y:S01]  /*f2a0*/  UMOV UR4, URZ ;  /* 0x0000003f00047c82 */ /* 0x000fe20008000000 */
[----:B------:R-:W-:Y:S01]  /*f2b0*/  MOV R46, R46 ;  /* 0x0000002e002e7202 */ /* 0x000fe20000000f00 */
[----:B------:R-:W2:Y:S01]  /*f2c0*/  LDC R77, c[0x0][0xbe8] ;  /* 0x0002fa00ff4d7b82 */ /* 0x000ea20000000800 */
[----:B------:R-:W-:-:S02]  /*f2d0*/  F2FP.F16.F32.PACK_AB R82, R85, R84 ;  /* 0x000000545552723e */ /* 0x000fc400000000ff */
[----:B------:R-:W-:Y:S02]  /*f2e0*/  LOP3.LUT R102, R29, R6, RZ, 0x3c, !PT ;  /* 0x000000061d667212 */ /* 0x000fe400078e3cff */
[----:B------:R-:W-:Y:S01]  /*f2f0*/  MOV R54, R54 ;  /* 0x0000003600367202 */ /* 0x000fe20000000f00 */
[----:B------:R-:W-:Y:S01]  /*f300*/  STSM.16.M88.4 [R46], R80 ;  /* 0x000000502e007844 */ /* 0x000fe20000000200 */
[----:B------:R-:W-:Y:S02]  /*f310*/  MOV R13, R98 ;  /* 0x00000062000d7202 */ /* 0x000fe40000000f00 */
[----:B------:R-:W-:Y:S02]  /*f320*/  F2FP.F16.F32.PACK_AB R84, R89, R88 ;  /* 0x000000585954723e */ /* 0x000fe400000000ff */
[----:B------:R-:W-:Y:S02]  /*f330*/  F2FP.F16.F32.PACK_AB R85, R91, R90 ;  /* 0x0000005a5b55723e */ /* 0x000fe400000000ff */
[----:B------:R-:W-:-:S02]  /*f340*/  F2FP.F16.F32.PACK_AB R86, R93, R92 ;  /* 0x0000005c5d56723e */ /* 0x000fc400000000ff */
[----:B------:R-:W-:Y:S02]  /*f350*/  LOP3.LUT R6, R107, R170, RZ, 0x3c, !PT ;  /* 0x000000aa6b067212 */ /* 0x000fe400078e3cff */
[----:B------:R-:W-:Y:S01]  /*f360*/  MOV R62, R62 ;  /* 0x0000003e003e7202 */ /* 0x000fe20000000f00 */
[----:B------:R-:W-:Y:S01]  /*f370*/  STSM.16.M88.4 [R54], R84 ;  /* 0x0000005436007844 */ /* 0x000fe20000000200 */
[----:B------:R-:W-:Y:S02]  /*f380*/  F2FP.F16.F32.PACK_AB R97, R164, R163 ;  /* 0x000000a3a461723e */ /* 0x000fe400000000ff */
[----:B------:R-:W-:Y:S02]  /*f390*/  F2FP.F16.F32.PACK_AB R98, R101, R100 ;  /* 0x000000646562723e */ /* 0x000fe400000000ff */
[----:B------:R-:W-:Y:S02]  /*f3a0*/  F2FP.F16.F32.PACK_AB R99, R166, R165 ;  /* 0x000000a5a663723e */ /* 0x000fe400000000ff */
[----:B------:R-:W-:-:S02]  /*f3b0*/  MOV R70, R70 ;  /* 0x0000004600467202 */ /* 0x000fc40000000f00 */
[----:B------:R-:W-:Y:S01]  /*f3c0*/  F2FP.F16.F32.PACK_AB R105, R168, R167 ;  /* 0x000000a7a869723e */ /* 0x000fe200000000ff */
[----:B------:R-:W-:Y:S01]  /*f3d0*/  STSM.16.M88.4 [R62], R96 ;  /* 0x000000603e007844 */ /* 0x000fe20000000200 */
[----:B0-----:R-:W-:Y:S02]  /*f3e0*/  F2FP.F16.F32.PACK_AB R106, R109, R108 ;  /* 0x0000006c6d6a723e */ /* 0x001fe400000000ff */
        /* <DEDUP_REMOVED lines=18> */
[----:B------:R-:W-:Y:S01]  /*f510*/  F2FP.F16.F32.PACK_AB R138, R141, R140 ;  /* 0x0000008c8d8a723e */ /* 0x000fe200000000ff */
[----:B------:R-:W-:Y:S01]  /*f520*/  IMAD.U32 R6, RZ, RZ, UR8 ;  /* 0x00000008ff067e24 */ /* 0x000fe2000f8e00ff */
[----:B------:R-:W-:Y:S01]  /*f530*/  F2FP.F16.F32.PACK_AB R139, R143, R142 ;  /* 0x0000008e8f8b723e */ /* 0x000fe200000000ff */
[----:B------:R-:W-:Y:S01]  /*f540*/  IMAD.U32 R7, RZ, RZ, UR9 ;  /* 0x00000009ff077e24 */ /* 0x000fe2000f8e00ff */
[----:B------:R-:W-:Y:S01]  /*f550*/  F2FP.F16.F32.PACK_AB R145, R147, R146 ;  /* 0x000000929391723e */ /* 0x000fe200000000ff */
[----:B------:R-:W-:Y:S01]  /*f560*/  ULDC.64 UR8, c[0x0][0xc08] ;  /* 0x0003020000087ab9 */ /* 0x000fe20000000a00 */
[----:B------:R-:W-:Y:S01]  /*f570*/  MOV R10, R10 ;  /* 0x0000000a000a7202 */ /* 0x000fe20000000f00 */
[----:B------:R-:W-:Y:S01]  /*f580*/  STSM.16.M88.4 [R12], R136 ;  /* 0x000000880c007844 */ /* 0x000fe20000000200 */
[----:B------:R-:W-:-:S02]  /*f590*/  F2FP.F16.F32.PACK_AB R146, R149, R148 ;  /* 0x000000949592723e */ /* 0x000fc400000000ff */
[----:B------:R-:W-:Y:S02]  /*f5a0*/  F2FP.F16.F32.PACK_AB R147, R0, R150 ;  /* 0x000000960093723e */ /* 0x000fe400000000ff */
[----:B------:R-:W-:-:S03]  /*f5b0*/  PLOP3.LUT P0, PT, PT, PT, UP0, 0x80, 0x0 ;  /* 0x000000000000781c */ /* 0x000fc60003f0f008 */
[----:B------:R0:W-:Y:S01]  /*f5c0*/  STSM.16.M88.4 [R10], R144 ;  /* 0x000000900a007844 */ /* 0x0001e20000000200 */
[----:B------:R-:W-:Y:S09]  /*f5d0*/  BAR.SYNC.DEFER_BLOCKING 0x1, 0x100 ;  /* 0x0044000000007b1d */ /* 0x000ff20000010000 */
[----:B------:R-:W3:Y:S01]  /*f5e0*/  @P0 LDG.E R0, desc[UR40][R6.64] ;  /* 0x0000002806000981 */ /* 0x000ee2000c1e1900 */
[----:B------:R-:W-:Y:S01]  /*f5f0*/  UISETP.NE.U32.AND UP1, UPT, UR8, URZ, UPT ;  /* 0x0000003f0800728c */ /* 0x000fe2000bf25070 */
[----:B--2---:R-:W-:-:S03]  /*f600*/  ISETP.NE.AND P1, PT, R77, 0x1, PT ;  /* 0x000000014d00780c */ /* 0x004fc60003f25270 */
[----:B------:R-:W-:-:S06]  /*f610*/  UISETP.NE.AND.EX UP1, UPT, UR9, URZ, UPT, UP1 ;  /* 0x0000003f0900728c */ /* 0x000fcc000bf25310 */
[----:B------:R-:W-:-:S04]  /*f620*/  PLOP3.LUT P2, PT, PT, PT, UP1, 0x80, 0x0 ;  /* 0x000000000000781c */ /* 0x000fc80003f4f018 */
[----:B------:R-:W2:Y:S01]  /*f630*/  @P1 LDC R8, c[0x0][0xbec] ;  /* 0x0002fb00ff081b82 */ /* 0x000ea20000000800 */
[----:B------:R-:W-:Y:S02]  /*f640*/  @UP1 ULDC.64 UR8, c[0x0][0xc08] ;  /* 0x0003020000081ab9 */ /* 0x000fe40000000a00 */
[----:B------:R-:W-:-:S05]  /*f650*/  @UP1 UIMAD.WIDE UR8, UR44, 0x4, UR8 ;  /* 0x000000042c0818a5 */ /* 0x000fca000f8e0208 */
[----:B-1----:R-:W1:Y:S01]  /*f660*/  @P1 LDC R14, c[0x0][0xbf0] ;  /* 0x0002fc00ff0e1b82 */ /* 0x002e620000000800 */
[----:B0-----:R-:W-:Y:S02]  /*f670*/  IMAD.U32 R10, RZ, RZ, UR8 ;  /* 0x00000008ff0a7e24 */ /* 0x001fe4000f8e00ff */
[----:B------:R-:W-:Y:S01]  /*f680*/  IMAD.U32 R11, RZ, RZ, UR9 ;  /* 0x00000009ff0b7e24 */ /* 0x000fe2000f8e00ff */
[----:B---3--:R-:W-:Y:S01]  /*f690*/  @P0 R2UR UR4, R0 ;  /* 0x00000000000402ca */ /* 0x008fe200000e0000 */
[----:B------:R-:W-:-:S06]  /*f6a0*/  IMAD.U32 R0, RZ, RZ, UR10 ;  /* 0x0000000aff007e24 */ /* 0x000fcc000f8e00ff */
[----:B------:R0:W5:Y:S01]  /*f6b0*/  @P2 LDG.E R0, desc[UR40][R10.64] ;  /* 0x000000280a002981 */ /* 0x000162000c1e1900 */
[----:B-12---:R-:W-:Y:S07]  /*f6c0*/  @P2 BRA `(.L_x_11676) ;  /* 0x0000000000102947 */ /* 0x006fee0003800000 */
[----:B------:R-:W-:Y:S05]  /*f6d0*/  @!P0 BRA `(.L_x_11676) ;  /* 0x00000000000c8947 */ /* 0x000fea0003800000 */
[----:B------:R-:W2:Y:S04]  /*f6e0*/  LDG.E R9, desc[UR40][R6.64] ;  /* 0x0000002806097981 */ /* 0x000ea8000c1e1900 */
[----:B-----5:R-:W2:Y:S02]  /*f6f0*/  LDG.E R0, desc[UR40][R6.64+0x4] ;  /* 0x0000042806007981 */ /* 0x020ea4000c1e1900 */
[----:B--2---:R-:W-:-:S07]  /*f700*/  IMAD.IADD R0, R0, 0x1, -R9 ;  /* 0x0000000100007824 */ /* 0x004fce00078e0a09 */
.L_x_11676:
[----:B------:R-:W-:Y:S01]  /*f710*/  USHF.R.S32.HI UR9, URZ, 0x1f, UR4 ;  /* 0x0000001f3f097899 */ /* 0x000fe20008011404 */
[----:B------:R-:W-:Y:S01]  /*f720*/  VIADD R9, R22, UR43 ;  /* 0x0000002b16097c36 */ /* 0x000fe20008000000 */
[----:B------:R-:W-:Y:S01]  /*f730*/  USHF.R.S32.HI UR16, URZ, 0x1f, UR45 ;  /* 0x0000001f3f107899 */ /* 0x000fe2000801142d */
[----:B------:R-:W-:Y:S01]  /*f740*/  VIADD R26, R206, UR43 ;  /* 0x0000002bce1a7c36 */ /* 0x000fe20008000000 */
[----:B------:R-:W-:Y:S01]  /*f750*/  ULDC.64 UR14, c[0x0][0xb90] ;  /* 0x0002e400000e7ab9 */ /* 0x000fe20000000a00 */
[----:B------:R-:W-:Y:S01]  /*f760*/  UMOV UR8, UR4 ;  /* 0x0000000400087c82 */ /* 0x000fe20008000000 */
[----:B------:R-:W-:Y:S01]  /*f770*/  UIMAD UR12, UR16, UR14, URZ ;  /* 0x0000000e100c72a4 */ /* 0x000fe2000f8e023f */
[----:B------:R-:W-:Y:S01]  /*f780*/  @P1 IMAD.HI.U32 R7, R9, R8, RZ ;  /* 0x0000000809071227 */ /* 0x000fe200078e00ff */
[----:B------:R-:W-:Y:S02]  /*f790*/  UIMAD.WIDE.U32 UR10, UR45, UR14, UR8 ;  /* 0x0000000e2d0a72a5 */ /* 0x000fe4000f8e0008 */
[----:B------:R-:W-:Y:S01]  /*f7a0*/  USHF.R.S32.HI UR8, URZ, 0x1f, UR44 ;  /* 0x0000001f3f087899 */ /* 0x000fe2000801142c */
[----:B------:R-:W-:Y:S01]  /*f7b0*/  IMAD.MOV.U32 R6, RZ, RZ, R9 ;  /* 0x000000ffff067224 */ /* 0x000fe200078e0009 */
[----:B------:R-:W-:Y:S01]  /*f7c0*/  UIMAD UR12, UR45, UR15, UR12 ;  /* 0x0000000f2d0c72a4 */ /* 0x000fe2000f8e020c */
[----:B------:R-:W-:Y:S01]  /*f7d0*/  @P1 SHF.R.U32.HI R6, RZ, R14, R7 ;  /* 0x0000000eff061219 */ /* 0x000fe20000011607 */
[----:B------:R-:W-:Y:S01]  /*f7e0*/  USEL UR18, UR8, URZ, !UP0 ;  /* 0x0000003f08127287 */ /* 0x000fe2000c000000 */
[----:B------:R-:W-:Y:S01]  /*f7f0*/  IMAD R7, R203, 0x40, R19 ;  /* 0x00000040cb077824 */ /* 0x000fe200078e0213 */
[----:B------:R-:W-:Y:S01]  /*f800*/  ULDC.64 UR14, c[0x0][0xb98] ;  /* 0x0002e600000e7ab9 */ /* 0x000fe20000000a00 */
[----:B------:R-:W-:Y:S01]  /*f810*/  USEL UR17, UR44, URZ, !UP0 ;  /* 0x0000003f2c117287 */ /* 0x000fe2000c000000 */
[----:B------:R-:W-:Y:S01]  /*f820*/  IMAD.MOV R8, RZ, RZ, -R6 ;  /* 0x000000ffff087224 */ /* 0x000fe200078e0a06 */
[----:B------:R-:W-:Y:S01]  /*f830*/  UIMAD UR8, UR18, UR14, URZ ;  /* 0x0000000e120872a4 */ /* 0x000fe2000f8e023f */
[----:B------:R-:W-:Y:S01]  /*f840*/  IMAD.WIDE R4, R7, 0x2, R4 ;  /* 0x0000000207047825 */ /* 0x000fe200078e0204 */
[----:B------:R-:W-:Y:S01]  /*f850*/  UIADD3 UR11, UR11, UR12, URZ ;  /* 0x0000000c0b0b7290 */ /* 0x000fe2000fffe03f */
[----:B------:R-:W-:Y:S01]  /*f860*/  SHF.R.S32.HI R7, RZ, 0x1f, R6 ;  /* 0x0000001fff077819 */ /* 0x000fe20000011406 */
[----:B------:R-:W-:Y:S01]  /*f870*/  UIMAD UR8, UR17, UR15, UR8 ;  /* 0x0000000f110872a4 */ /* 0x000fe2000f8e0208 */
[----:B------:R-:W-:Y:S01]  /*f880*/  IMAD R9, R77, R8, R9 ;  /* 0x000000084d097224 */ /* 0x000fe200078e0209 */
[----:B------:R-:W-:Y:S01]  /*f890*/  UIMAD.WIDE.U32 UR10, UR17, UR14, UR10 ;  /* 0x0000000e110a72a5 */ /* 0x000fe2000f8e000a */
[----:B------:R-:W-:Y:S01]  /*f8a0*/  IADD3 R29, P2, R4, 0x5000, RZ ;  /* 0x00005000041d7810 */ /* 0x000fe20007f5e0ff */
[----:B-----5:R-:W-:Y:S01]  /*f8b0*/  IMAD R79, R0, R77, RZ ;  /* 0x0000004d004f7224 */ /* 0x020fe200078e02ff */
[----:B------:R-:W-:Y:S01]  /*f8c0*/  IADD3 R53, P3, R4, 0x4000, RZ ;  /* 0x0000400004357810 */ /* 0x000fe20007f7e0ff */
[----:B0-----:R-:W-:Y:S01]  /*f8d0*/  IMAD.U32 R10, RZ, RZ, UR8 ;  /* 0x00000008ff0a7e24 */ /* 0x001fe2000f8e00ff */
[----:B------:R-:W-:Y:S01]  /*f8e0*/  SHF.R.S32.HI R8, RZ, 0x1f, R9 ;  /* 0x0000001fff087819 */ /* 0x000fe20000011409 */
[----:B------:R-:W-:Y:S01]  /*f8f0*/  ULDC.64 UR12, c[0x0][0xaa0] ;  /* 0x0002a800000c7ab9 */ /* 0x000fe20000000a00 */
[----:B------:R-:W-:-:S02]  /*f900*/  IADD3 R6, P0, R6, UR10, RZ ;  /* 0x0000000a06067c10 */ /* 0x000fc4000ff1e0ff */
[----:B------:R-:W-:Y:S02]  /*f910*/  LOP3.LUT R28, R29, 0x380, RZ, 0xc0, !PT ;  /* 0x000003801d1c7812 */ /* 0x000fe400078ec0ff */
[----:B------:R-:W-:Y:S01]  /*f920*/  IADD3.X R7, R7, UR11, R10, P0, !PT ;  /* 0x0000000b07077c10 */ /* 0x000fe200087fe40a */
[----:B------:R-:W-:Y:S01]  /*f930*/  ULDC.64 UR10, c[0x0][0xb88] ;  /* 0x0002e200000a7ab9 */ /* 0x000fe20000000a00 */
[----:B------:R-:W-:Y:S01]  /*f940*/  SHF.R.U64 R28, R28, 0x3, RZ ;  /* 0x000000031c1c7819 */ /* 0x000fe200000012ff */
[----:B------:R-:W-:Y:S01]  /*f950*/  IMAD R10, R8, UR10, RZ ;  /* 0x0000000a080a7c24 */ /* 0x000fe2000f8e02ff */
[----:B------:R-:W-:Y:S01]  /*f960*/  LOP3.LUT R52, R53, 0x380, RZ, 0xc0, !PT ;  /* 0x0000038035347812 */ /* 0x000fe200078ec0ff */
[C---:B------:R-:W-:Y:S01]  /*f970*/  IMAD.WIDE.U32 R6, R9.reuse, UR10, R6 ;  /* 0x0000000a09067c25 */ /* 0x040fe2000f8e0006 */
[----:B------:R-:W-:Y:S02]  /*f980*/  LOP3.LUT R28, R28, R29, RZ, 0x3c, !PT ;  /* 0x0000001d1c1c7212 */ /* 0x000fe400078e3cff */
[----:B------:R-:W-:Y:S01]  /*f990*/  SHF.R.U64 R52, R52, 0x3, RZ ;  /* 0x0000000334347819 */ /* 0x000fe200000012ff */
[----:B------:R-:W-:Y:S01]  /*f9a0*/  IMAD R15, R9, UR11, R10 ;  /* 0x0000000b090f7c24 */ /* 0x000fe2000f8e020a */
[----:B------:R-:W-:Y:S01]  /*f9b0*/  ULDC.64 UR10, c[0x0][0xb50] ;  /* 0x0002d400000a7ab9 */ /* 0x000fe20000000a00 */
[----:B------:R-:W-:Y:S01]  /*f9c0*/  IMAD.X R29, RZ, RZ, R5, P2 ;  /* 0x000000ffff1d7224 */ /* 0x000fe200010e0605 */
[----:B------:R-:W-:Y:S01]  /*f9d0*/  LEA R10, P0, R6, UR10, 0x2 ;  /* 0x0000000a060a7c11 */ /* 0x000fe2000f8010ff */
[----:B------:R-:W-:Y:S01]  /*f9e0*/  IMAD.IADD R7, R7, 0x1, R15 ;  /* 0x0000000107077824 */ /* 0x000fe200078e020f */
[----:B------:R-:W-:-:S02]  /*f9f0*/  IADD3 R41, P2, R4, 0xb000, RZ ;  /* 0x0000b00004297810 */ /* 0x000fc40007f5e0ff */
[----:B------:R-:W-:Y:S01]  /*fa00*/  LOP3.LUT R52, R52, R53, RZ, 0x3c, !PT ;  /* 0x0000003534347212 */ /* 0x000fe200078e3cff */
[----:B------:R-:W-:Y:S01]  /*fa10*/  SHFL.IDX PT, R16, R10, RZ, 0x1c1f ;  /* 0x001c1fff0a107589 */ /* 0x000fe200000e0000 */
[----:B------:R-:W-:Y:S01]  /*fa20*/  LEA.HI.X R14, R6, UR11, R7, 0x2, P0 ;  /* 0x0000000b060e7c11 */ /* 0x000fe200080f1407 */
[----:B------:R-:W-:Y:S01]  /*fa30*/  VIADD R6, R26, 0x8 ;  /* 0x000000081a067836 */ /* 0x000fe20000000000 */
[----:B------:R-:W-:Y:S01]  /*fa40*/  IADD3 R25, P0, R4, 0x3000, RZ ;  /* 0x0000300004197810 */ /* 0x000fe20007f1e0ff */
[----:B------:R-:W-:Y:S01]  /*fa50*/  SHFL.IDX PT, R20, R10, 0x1, 0x1c1f ;  /* 0x003c1f000a147f89 */ /* 0x000fe200000e0000 */
[----:B------:R-:W-:Y:S01]  /*fa60*/  LOP3.LUT R40, R41, 0x380, RZ, 0xc0, !PT ;  /* 0x0000038029287812 */ /* 0x000fe200078ec0ff */
[----:B------:R-:W-:Y:S01]  /*fa70*/  IMAD.X R53, RZ, RZ, R5, P3 ;  /* 0x000000ffff357224 */ /* 0x000fe200018e0605 */
[----:B------:R-:W-:Y:S01]  /*fa80*/  LOP3.LUT R24, R25, 0x380, RZ, 0xc0, !PT ;  /* 0x0000038019187812 */ /* 0x000fe200078ec0ff */
[----:B------:R-:W0:Y:S01]  /*fa90*/  SHFL.IDX PT, R17, R14, RZ, 0x1c1f ;  /* 0x001c1fff0e117589 */ /* 0x000e2200000e0000 */
[----:B------:R-:W-:-:S02]  /*faa0*/  SHF.R.U64 R40, R40, 0x3, RZ ;  /* 0x0000000328287819 */ /* 0x000fc400000012ff */
[----:B------:R-:W-:Y:S01]  /*fab0*/  SHF.R.U64 R24, R24, 0x3, RZ ;  /* 0x0000000318187819 */ /* 0x000fe200000012ff */
[----:B------:R-:W1:Y:S01]  /*fac0*/  SHFL.IDX PT, R21, R14, 0x1, 0x1c1f ;  /* 0x003c1f000e157f89 */ /* 0x000e6200000e0000 */
[----:B------:R-:W-:Y:S01]  /*fad0*/  LOP3.LUT R40, R40, R41, RZ, 0x3c, !PT ;  /* 0x0000002928287212 */ /* 0x000fe200078e3cff */
[--C-:B------:R-:W-:Y:S01]  /*fae0*/  IMAD.X R41, RZ, RZ, R5.reuse, P2 ;  /* 0x000000ffff297224 */ /* 0x100fe200010e0605 */
[----:B------:R-:W-:Y:S01]  /*faf0*/  LOP3.LUT R24, R24, R25, RZ, 0x3c, !PT ;  /* 0x0000001918187212 */ /* 0x000fe200078e3cff */
[----:B------:R-:W-:Y:S01]  /*fb00*/  IMAD.X R25, RZ, RZ, R5, P0 ;  /* 0x000000ffff197224 */ /* 0x000fe200000e0605 */
[C---:B------:R-:W-:Y:S02]  /*fb10*/  IADD3 R57, P0, R4.reuse, 0x9000, RZ ;  /* 0x0000900004397810 */ /* 0x040fe40007f1e0ff */
[----:B------:R-:W-:Y:S02]  /*fb20*/  IADD3 R45, P3, R4, 0xa000, RZ ;  /* 0x0000a000042d7810 */ /* 0x000fe40007f7e0ff */
[----:B------:R-:W-:-:S02]  /*fb30*/  LOP3.LUT R56, R57, 0x380, RZ, 0xc0, !PT ;  /* 0x0000038039387812 */ /* 0x000fc400078ec0ff */
[----:B------:R-:W-:Y:S02]  /*fb40*/  LOP3.LUT R44, R45, 0x380, RZ, 0xc0, !PT ;  /* 0x000003802d2c7812 */ /* 0x000fe400078ec0ff */
[----:B------:R-:W-:Y:S02]  /*fb50*/  SHF.R.U64 R56, R56, 0x3, RZ ;  /* 0x0000000338387819 */ /* 0x000fe400000012ff */
[----:B------:R-:W-:Y:S02]  /*fb60*/  IADD3 R13, P4, R4, 0x2000, RZ ;  /* 0x00002000040d7810 */ /* 0x000fe40007f9e0ff */
[----:B------:R-:W-:Y:S01]  /*fb70*/  LOP3.LUT R56, R56, R57, RZ, 0x3c, !PT ;  /* 0x0000003938387212 */ /* 0x000fe200078e3cff */
[----:B------:R-:W-:Y:S01]  /*fb80*/  IMAD.X R57, RZ, RZ, R5, P0 ;  /* 0x000000ffff397224 */ /* 0x000fe200000e0605 */
[----:B------:R-:W-:Y:S02]  /*fb90*/  LOP3.LUT P0, RZ, R204, 0x3, RZ, 0xc0, !PT ;  /* 0x00000003ccff7812 */ /* 0x000fe4000780c0ff */
[----:B------:R-:W-:-:S02]  /*fba0*/  SHF.R.U64 R44, R44, 0x3, RZ ;  /* 0x000000032c2c7819 */ /* 0x000fc400000012ff */
[-C--:B------:R-:W-:Y:S02]  /*fbb0*/  ISETP.GE.OR P2, PT, R26, R79.reuse, P0 ;  /* 0x0000004f1a00720c */ /* 0x080fe40000746670 */
[----:B------:R-:W-:Y:S02]  /*fbc0*/  ISETP.GE.OR P0, PT, R6, R79, P0 ;  /* 0x0000004f0600720c */ /* 0x000fe40000706670 */
[----:B------:R-:W-:Y:S02]  /*fbd0*/  LOP3.LUT R12, R13, 0x380, RZ, 0xc0, !PT ;  /* 0x000003800d0c7812 */ /* 0x000fe400078ec0ff */
[----:B------:R-:W-:Y:S01]  /*fbe0*/  LOP3.LUT R44, R44, R45, RZ, 0x3c, !PT ;  /* 0x0000002d2c2c7212 */ /* 0x000fe200078e3cff */
[----:B------:R-:W-:Y:S01]  /*fbf0*/  IMAD.X R45, RZ, RZ, R5, P3 ;  /* 0x000000ffff2d7224 */ /* 0x000fe200018e0605 */
[----:B------:R-:W-:Y:S02]  /*fc00*/  IADD3 R11, P5, R4, 0x1000, RZ ;  /* 0x00001000040b7810 */ /* 0x000fe40007fbe0ff */
[----:B------:R-:W-:-:S02]  /*fc10*/  SHF.R.U64 R12, R12, 0x3, RZ ;  /* 0x000000030c0c7819 */ /* 0x000fc400000012ff */
[----:B------:R-:W-:Y:S01]  /*fc20*/  IADD3 R7, P3, R4, 0xf000, RZ ;  /* 0x0000f00004077810 */ /* 0x000fe20007f7e0ff */
[----:B0-----:R0:W-:Y:S01]  /*fc30*/  @!P2 ST.E desc[UR40][R16.64], R3 ;  /* 0x000000031000a985 */ /* 0x0011e2000c101928 */
[----:B------:R-:W-:Y:S01]  /*fc40*/  LOP3.LUT R12, R12, R13, RZ, 0x3c, !PT ;  /* 0x0000000d0c0c7212 */ /* 0x000fe200078e3cff */
[--C-:B------:R-:W-:Y:S01]  /*fc50*/  IMAD.X R9, RZ, RZ, R5.reuse, P5 ;  /* 0x000000ffff097224 */ /* 0x100fe200028e0605 */
[----:B------:R-:W-:Y:S01]  /*fc60*/  LOP3.LUT R0, R7, 0x380, RZ, 0xc0, !PT ;  /* 0x0000038007007812 */ /* 0x000fe200078ec0ff */
[----:B-1----:R1:W-:Y:S01]  /*fc70*/  @!P0 ST.E desc[UR40][R20.64], R2 ;  /* 0x0000000214008985 */ /* 0x0023e2000c101928 */
[--C-:B------:R-:W-:Y:S01]  /*fc80*/  IMAD.X R13, RZ, RZ, R5.reuse, P4 ;  /* 0x000000ffff0d7224 */ /* 0x100fe200020e0605 */
[C---:B------:R-:W-:Y:S01]  /*fc90*/  IADD3 R33, P6, R4.reuse, 0x6000, RZ ;  /* 0x0000600004217810 */ /* 0x040fe20007fde0ff */
[----:B------:R-:W-:Y:S01]  /*fca0*/  UIMAD UR10, UR9, UR12, URZ ;  /* 0x0000000c090a72a4 */ /* 0x000fe2000f8e023f */
[C---:B------:R-:W-:Y:S01]  /*fcb0*/  IADD3 R37, P5, R4.reuse, 0x7000, RZ ;  /* 0x0000700004257810 */ /* 0x040fe20007fbe0ff */
[----:B------:R-:W-:Y:S01]  /*fcc0*/  IMAD.X R49, RZ, RZ, R5, P3 ;  /* 0x000000ffff317224 */ /* 0x000fe200018e0605 */
[----:B------:R-:W-:Y:S01]  /*fcd0*/  IADD3 R65, P4, R4, 0x8000, RZ ;  /* 0x0000800004417810 */ /* 0x000fe20007f9e0ff */
[----:B0-----:R-:W0:Y:S01]  /*fce0*/  @P1 LDC R3, c[0x0][0xbec] ;  /* 0x0002fb00ff031b82 */ /* 0x001e220000000800 */
[----:B------:R-:W-:-:S02]  /*fcf0*/  SHF.R.U64 R0, R0, 0x3, RZ ;  /* 0x0000000300007819 */ /* 0x000fc400000012ff */
[----:B------:R-:W-:-:S05]  /*fd00*/  LOP3.LUT R8, R11, 0x380, RZ, 0xc0, !PT ;  /* 0x000003800b087812 */ /* 0x000fca00078ec0ff */
[----:B-1----:R-:W1:Y:S01]  /*fd10*/  @P1 LDC R21, c[0x0][0xbf0] ;  /* 0x0002fc00ff151b82 */ /* 0x002e620000000800 */
[----:B------:R-:W-:Y:S01]  /*fd20*/  LOP3.LUT R32, R33, 0x380, RZ, 0xc0, !PT ;  /* 0x0000038021207812 */ /* 0x000fe200078ec0ff */
[----:B------:R-:W-:Y:S01]  /*fd30*/  UIMAD.WIDE.U32 UR8, UR4, UR12, URZ ;  /* 0x0000000c040872a5 */ /* 0x000fe2000f8e003f */
[----:B------:R-:W-:Y:S01]  /*fd40*/  LOP3.LUT R36, R37, 0x380, RZ, 0xc0, !PT ;  /* 0x0000038025247812 */ /* 0x000fe200078ec0ff */
[----:B------:R-:W-:Y:S01]  /*fd50*/  UIMAD UR10, UR4, UR13, UR10 ;  /* 0x0000000d040a72a4 */ /* 0x000fe2000f8e020a */
[----:B------:R-:W-:Y:S01]  /*fd60*/  LOP3.LUT R64, R65, 0x380, RZ, 0xc0, !PT ;  /* 0x0000038041407812 */ /* 0x000fe200078ec0ff */
[----:B------:R-:W5:Y:S01]  /*fd70*/  LD.E.128 R12, desc[UR40][R12.64] ;  /* 0x000000280c0c7980 */ /* 0x000f62000c101d00 */
[----:B------:R-:W-:Y:S01]  /*fd80*/  LOP3.LUT R48, R0, R7, RZ, 0x3c, !PT ;  /* 0x0000000700307212 */ /* 0x000fe200078e3cff */
[----:B------:R-:W-:Y:S01]  /*fd90*/  ULDC.64 UR12, c[0x0][0xae8] ;  /* 0x0002ba00000c7ab9 */ /* 0x000fe20000000a00 */
[----:B------:R-:W-:Y:S01]  /*fda0*/  SHF.R.U64 R32, R32, 0x3, RZ ;  /* 0x0000000320207819 */ /* 0x000fe200000012ff */
[----:B------:R-:W-:Y:S01]  /*fdb0*/  IMAD R0, R202, 0x20, R203 ;  /* 0x00000020ca007824 */ /* 0x000fe200078e02cb */
[----:B------:R-:W-:Y:S01]  /*fdc0*/  SHF.R.U64 R36, R36, 0x3, RZ ;  /* 0x0000000324247819 */ /* 0x000fe200000012ff */
[----:B------:R-:W-:Y:S01]  /*fdd0*/  UIADD3 UR9, UR9, UR10, URZ ;  /* 0x0000000a09097290 */ /* 0x000fe2000fffe03f */
        /* <DEDUP_REMOVED lines=8> */
[----:B------:R-:W-:Y:S01]  /*fe60*/  UIMAD UR4, UR45, UR13, UR4 ;  /* 0x0000000d2d0472a4 */ /* 0x000fe2000f8e0204 */
[----:B------:R-:W-:Y:S01]  /*fe70*/  IMAD.X R65, RZ, RZ, R5, P4 ;  /* 0x000000ffff417224 */ /* 0x000fe200020e0605 */
[----:B------:R-:W-:Y:S01]  /*fe80*/  UIMAD.WIDE.U32 UR8, UR45, UR12, UR8 ;  /* 0x0000000c2d0872a5 */ /* 0x000fe2000f8e0008 */
[----:B------:R-:W-:Y:S01]  /*fe90*/  SHF.R.U64 R8, R8, 0x3, RZ ;  /* 0x0000000308087819 */ /* 0x000fe200000012ff */
[----:B------:R-:W-:Y:S01]  /*fea0*/  ULDC.64 UR10, c[0x0][0xaf0] ;  /* 0x0002bc00000a7ab9 */ /* 0x000fe20000000a00 */
[----:B------:R-:W-:Y:S01]  /*feb0*/  IADD3 R73, P6, R4, 0xc000, RZ ;  /* 0x0000c00004497810 */ /* 0x000fe20007fde0ff */
[----:B0-----:R-:W-:Y:S01]  /*fec0*/  @P1 IMAD.HI.U32 R0, R20, R3, RZ ;  /* 0x0000000314001227 */ /* 0x001fe200078e00ff */
[C---:B------:R-:W-:Y:S01]  /*fed0*/  IADD3 R69, P5, R4.reuse, 0xd000, RZ ;  /* 0x0000d00004457810 */ /* 0x040fe20007fbe0ff */
[----:B------:R-:W5:Y:S01]  /*fee0*/  LD.E.128 R24, desc[UR40][R24.64] ;  /* 0x0000002818187980 */ /* 0x000f62000c101d00 */
[----:B------:R-:W-:Y:S01]  /*fef0*/  IADD3 R61, P4, R4, 0xe000, RZ ;  /* 0x0000e000043d7810 */ /* 0x000fe20007f9e0ff */
[----:B------:R-:W-:Y:S01]  /*ff00*/  UIADD3 UR9, UR9, UR4, URZ ;  /* 0x0000000409097290 */ /* 0x000fe2000fffe03f */
[----:B------:R-:W-:Y:S01]  /*ff10*/  LOP3.LUT R8, R8, R11, RZ, 0x3c, !PT ;  /* 0x0000000b08087212 */ /* 0x000fe200078e3cff */
[----:B------:R-:W-:Y:S01]  /*ff20*/  UIMAD UR4, UR18, UR10, URZ ;  /* 0x0000000a120472a4 */ /* 0x000fe2000f8e023f */
[----:B------:R-:W-:Y:S01]  /*ff30*/  LOP3.LUT R72, R73, 0x380, RZ, 0xc0, !PT ;  /* 0x0000038049487812 */ /* 0x000fe200078ec0ff */
[----:B------:R-:W-:Y:S01]  /*ff40*/  IMAD.MOV.U32 R17, RZ, RZ, R20 ;  /* 0x000000ffff117224 */ /* 0x000fe200078e0014 */
[----:B------:R-:W-:Y:S01]  /*ff50*/  LOP3.LUT R68, R69, 0x380, RZ, 0xc0, !PT ;  /* 0x0000038045447812 */ /* 0x000fe200078ec0ff */
[----:B------:R-:W5:Y:S01]  /*ff60*/  LD.E.128 R52, desc[UR40][R52.64] ;  /* 0x0000002834347980 */ /* 0x000f62000c101d00 */
[----:B------:R-:W-:-:S02]  /*ff70*/  LOP3.LUT R60, R61, 0x380, RZ, 0xc0, !PT ;  /* 0x000003803d3c7812 */ /* 0x000fc400078ec0ff */
[----:B------:R-:W-:Y:S01]  /*ff80*/  LOP3.LUT R11, R4, 0x380, RZ, 0xc0, !PT ;  /* 0x00000380040b7812 */ /* 0x000fe200078ec0ff */
[----:B------:R-:W-:Y:S01]  /*ff90*/  UIMAD UR4, UR17, UR11, UR4 ;  /* 0x0000000b110472a4 */ /* 0x000fe2000f8e0204 */
[----:B-1----:R-:W-:Y:S01]  /*ffa0*/  @P1 SHF.R.U32.HI R17, RZ, R21, R0 ;  /* 0x00000015ff111219 */ /* 0x002fe20000011600 */
[----:B------:R-:W-:Y:S01]  /*ffb0*/  UIMAD.WIDE.U32 UR8, UR17, UR10, UR8 ;  /* 0x0000000a110872a5 */ /* 0x000fe2000f8e0008 */
[----:B------:R-:W-:Y:S01]  /*ffc0*/  SHF.R.U64 R72, R72, 0x3, RZ ;  /* 0x0000000348487819 */ /* 0x000fe200000012ff */
[----:B------:R-:W5:Y:S01]  /*ffd0*/  LD.E.128 R28, desc[UR40][R28.64] ;  /* 0x000000281c1c7980 */ /* 0x000f62000c101d00 */
[----:B------:R-:W-:Y:S02]  /*ffe0*/  SHF.R.U64 R68, R68, 0x3, RZ ;  /* 0x0000000344447819 */ /* 0x000fe400000012ff */
[----:B------:R-:W-:Y:S01]  /*fff0*/  SHF.R.U64 R60, R60, 0x3, RZ ;  /* 0x000000033c3c7819 */ /* 0x000fe200000012ff */
[----:B------:R-:W5:Y:S01]  /*10000*/  LD.E.128 R32, desc[UR40][R32.64] ;  /* 0x0000002820207980 */ /* 0x000f62000c101d00 */
[----:B------:R-:W-:Y:S01]  /*10010*/  SHF.R.U64 R11, R11, 0x3, RZ ;  /* 0x000000030b0b7819 */ /* 0x000fe200000012ff */
[----:B------:R-:W-:Y:S01]  /*10020*/  UIADD3 UR4, UR9, UR4, URZ ;  /* 0x0000000409047290 */ /* 0x000fe2000fffe03f */
[--C-:B------:R-:W-:Y:S01]  /*10030*/  SHF.R.S32.HI R0, RZ, 0x1f, R17.reuse ;  /* 0x0000001fff007819 */ /* 0x100fe20000011411 */
[----:B------:R-:W-:Y:S01]  /*10040*/  IMAD.MOV R16, RZ, RZ, -R17 ;  /* 0x000000ffff107224 */ /* 0x000fe200078e0a11 */
        /* <DEDUP_REMOVED lines=8> */
[----:B------:R-:W-:Y:S01]  /*100d0*/  IMAD R21, R77, R16, R20 ;  /* 0x000000104d157224 */ /* 0x000fe200078e0214 */
[----:B------:R-:W5:Y:S01]  /*100e0*/  LD.E.128 R8, desc[UR40][R8.64] ;  /* 0x0000002808087980 */ /* 0x000f62000c101d00 */
[----:B------:R-:W-:-:S02]  /*100f0*/  IMAD R0, R0, UR10, RZ ;  /* 0x0000000a00007c24 */ /* 0x000fc4000f8e02ff */
[----:B------:R-:W-:Y:S01]  /*10100*/  IMAD.U32 R3, RZ, RZ, UR9 ;  /* 0x00000009ff037e24 */ /* 0x000fe2000f8e00ff */
[----:B------:R-:W5:Y:S01]  /*10110*/  LD.E.128 R4, desc[UR40][R4.64] ;  /* 0x0000002804047980 */ /* 0x000f62000c101d00 */
[----:B------:R-:W-:Y:S01]  /*10120*/  IMAD.U32 R2, RZ, RZ, UR8 ;  /* 0x00000008ff027e24 */ /* 0x000fe2000f8e00ff */
[----:B------:R-:W-:Y:S01]  /*10130*/  ULDC.64 UR8, c[0x0][0xad8] ;  /* 0x0002b60000087ab9 */ /* 0x000fe20000000a00 */
[----:B------:R-:W-:Y:S01]  /*10140*/  IMAD.U32 R3, RZ, RZ, UR4 ;  /* 0x00000004ff037e24 */ /* 0x000fe2000f8e00ff */
[----:B------:R-:W5:Y:S01]  /*10150*/  LD.E.128 R36, desc[UR40][R36.64] ;  /* 0x0000002824247980 */ /* 0x000f62000c101d00 */
[C---:B------:R-:W-:Y:S01]  /*10160*/  IMAD R77, R17.reuse, UR11, R0 ;  /* 0x0000000b114d7c24 */ /* 0x040fe2000f8e0200 */
[----:B------:R-:W-:Y:S02]  /*10170*/  SHF.R.S32.HI R0, RZ, 0x1f, R21 ;  /* 0x0000001fff007819 */ /* 0x000fe40000011415 */
[----:B------:R-:W5:Y:S01]  /*10180*/  LD.E.128 R64, desc[UR40][R64.64] ;  /* 0x0000002840407980 */ /* 0x000f62000c101d00 */
[----:B------:R-:W-:-:S03]  /*10190*/  IMAD.WIDE.U32 R2, R17, UR10, R2 ;  /* 0x0000000a11027c25 */ /* 0x000fc6000f8e0002 */
[----:B------:R-:W5:Y:S04]  /*101a0*/  LD.E.128 R56, desc[UR40][R56.64] ;  /* 0x0000002838387980 */ /* 0x000f68000c101d00 */
[----:B------:R-:W5:Y:S04]  /*101b0*/  LD.E.128 R44, desc[UR40][R44.64] ;  /* 0x000000282c2c7980 */ /* 0x000f68000c101d00 */
[----:B------:R-:W5:Y:S04]  /*101c0*/  LD.E.128 R40, desc[UR40][R40.64] ;  /* 0x0000002828287980 */ /* 0x000f68000c101d00 */
[----:B------:R-:W5:Y:S04]  /*101d0*/  LD.E.128 R72, desc[UR40][R72.64] ;  /* 0x0000002848487980 */ /* 0x000f68000c101d00 */
[----:B------:R-:W5:Y:S04]  /*101e0*/  LD.E.128 R68, desc[UR40][R68.64] ;  /* 0x0000002844447980 */ /* 0x000f68000c101d00 */
        /* <DEDUP_REMOVED lines=10> */
[----:B------:R-:W-:Y:S02]  /*10290*/  VIADD R82, R203, UR43 ;  /* 0x0000002bcb527c36 */ /* 0x000fe40008000000 */
        /* <DEDUP_REMOVED lines=35> */
.L_x_11678:
[----:B------:R-:W-:Y:S05]  /*104d0*/  BSYNC B1 ;  /* 0x0000000000017941 */ /* 0x000fea0003800000 */
.L_x_11677:
[----:B--2---:R2:W4:Y:S01]  /*104e0*/  SHFL.IDX PT, R0, R80, 0x1, 0x181f ;  /* 0x00381f0050007f89 */ /* 0x00452200000e0000 */
        /* <DEDUP_REMOVED lines=9> */
[C---:B-----5:R-:W-:Y:S02]  /*10580*/  @!P3 LEA R4, P5, R200.reuse, R16, 0x1 ;  /* 0x00000010c804b211 */ /* 0x060fe400078a08ff */
        /* <DEDUP_REMOVED lines=10> */
.L_x_11680:
[----:B------:R-:W-:Y:S05]  /*10630*/  BSYNC B1 ;  /* 0x0000000000017941 */ /* 0x000fea0003800000 */
.L_x_11679:
[----:B----4-:R4:W0:Y:S01]  /*10640*/  SHFL.IDX PT, R0, R80, 0x2, 0x181f ;  /* 0x00581f0050007f89 */ /* 0x01082200000e0000 */
        /* <DEDUP_REMOVED lines=8> */
[-C--:B---3--:R-:W-:Y:S02]  /*106d0*/  @!P3 LEA R2, P6, R19, R8.reuse, 0x1 ;  /* 0x000000081302b211 */ /* 0x088fe400078c08ff */
[CC--:B------:R-:W-:Y:S02]  /*106e0*/  @!P2 LEA R4, P5, R200.reuse, R8.reuse, 0x1 ;  /* 0x00000008c804a211 */ /* 0x0c0fe400078a08ff */
[----:B------:R-:W-:Y:S02]  /*106f0*/  @!P1 LEA R6, P4, R23, R8, 0x1 ;  /* 0x0000000817069211 */ /* 0x000fe400078808ff */
[----:B0-----:R-:W-:Y:S02]  /*10700*/  @!P3 LEA.HI.X R3, R19, R0, R211, 0x1, P6 ;  /* 0x000000001303b211 */ /* 0x001fe400030f0cd3 */
        /* <DEDUP_REMOVED lines=8> */
.L_x_11682:
[----:B------:R-:W-:Y:S05]  /*10790*/  BSYNC B1 ;  /* 0x0000000000017941 */ /* 0x000fea0003800000 */
.L_x_11681:
[----:B0-----:R-:W-:Y:S01]  /*107a0*/  VIADD R0, R82, 0x60 ;  /* 0x0000006052007836 */ /* 0x001fe20000000000 */
[----:B--2-4-:R-:W0:Y:S04]  /*107b0*/  SHFL.IDX PT, R80, R80, 0x3, 0x181f ;  /* 0x00781f0050507f89 */ /* 0x014e2800000e0000 */
[----:B------:R-:W-:Y:S01]  /*107c0*/  ISETP.GE.AND P0, PT, R0, R79, PT ;  /* 0x0000004f0000720c */ /* 0x000fe20003f06270 */
[----:B------:R-:W2:-:S12]  /*107d0*/  SHFL.IDX PT, R78, R78, 0x3, 0x181f ;  /* 0x00781f004e4e7f89 */ /* 0x000e9800000e0000 */
[----:B------:R-:W-:Y:S05]  /*107e0*/  @P0 BRA `(.L_x_11683) ;  /* 0x0000000c00ac0947 */ /* 0x000fea0003800000 */
[----:B------:R-:W-:Y:S02]  /*107f0*/  ULDC UR4, c[0x0][0xac8] ;  /* 0x0002b20000047ab9 */ /* 0x000fe40000000800 */
[----:B------:R-:W-:Y:S02]  /*10800*/  ISETP.GE.AND P3, PT, R19, UR4, PT ;  /* 0x0000000413007c0c */ /* 0x000fe4000bf66270 */
[----:B------:R-:W-:Y:S02]  /*10810*/  ISETP.GE.AND P4, PT, R200, UR4, PT ;  /* 0x00000004c8007c0c */ /* 0x000fe4000bf86270 */
[----:B------:R-:W-:-:S09]  /*10820*/  ISETP.GE.AND P5, PT, R23, UR4, PT ;  /* 0x0000000417007c0c */ /* 0x000fd2000bfa6270 */
[-C--:B--2---:R-:W-:Y:S02]  /*10830*/  @!P3 LEA R2, P0, R19, R78.reuse, 0x1 ;  /* 0x0000004e1302b211 */ /* 0x084fe400078008ff */
[CC--:B------:R-:W-:Y:S02]  /*10840*/  @!P4 LEA R4, P1, R200.reuse, R78.reuse, 0x1 ;  /* 0x0000004ec804c211 */ /* 0x0c0fe400078208ff */
[----:B------:R-:W-:Y:S02]  /*10850*/  @!P5 LEA R6, P2, R23, R78, 0x1 ;  /* 0x0000004e1706d211 */ /* 0x000fe400078408ff */
        /* <DEDUP_REMOVED lines=12> */
.L_x_11675:
        /* <DEDUP_REMOVED lines=21> */
[----:B0-----:R-:W-:Y:S01]  /*10a70*/  ISETP.NE.AND P0, PT, R11, 0x1, PT ;  /* 0x000000010b00780c */ /* 0x001fe20003f05270 */
[----:B------:R-:W-:Y:S01]  /*10a80*/  UMOV UR4, URZ ;  /* 0x0000003f00047c82 */ /* 0x000fe20008000000 */
[----:B------:R-:W-:Y:S01]  /*10a90*/  USHF.R.S32.HI UR12, URZ, 0x1f, UR45 ;  /* 0x0000001f3f0c7899 */ /* 0x000fe2000801142d */
[----:B------:R-:W-:-:S10]  /*10aa0*/  ISETP.GE.AND P1, PT, R212, 0x80, PT ;  /* 0x00000080d400780c */ /* 0x000fd40003f26270 */
[----:B------:R-:W0:Y:S01]  /*10ab0*/  @P0 LDC R9, c[0x0][0xbec] ;  /* 0x0002fb00ff090b82 */ /* 0x000e220000000800 */
[----:B--2---:R-:W-:Y:S01]  /*10ac0*/  @P2 R2UR UR4, R6 ;  /* 0x00000000060422ca */ /* 0x004fe200000e0000 */
[----:B01----:R-:W-:-:S14]  /*10ad0*/  @P3 BRA `(.L_x_11684) ;  /* 0x0000000000103947 */ /* 0x003fdc0003800000 */
[----:B------:R-:W-:Y:S05]  /*10ae0*/  @!P2 BRA `(.L_x_11684) ;  /* 0x00000000000ca947 */ /* 0x000fea0003800000 */
[----:B------:R-:W2:Y:S04]  /*10af0*/  LDG.E R5, desc[UR40][R2.64] ;  /* 0x0000002802057981 */ /* 0x000ea8000c1e1900 */
[----:B-----5:R-:W2:Y:S02]  /*10b00*/  LDG.E R0, desc[UR40][R2.64+0x4] ;  /* 0x0000042802007981 */ /* 0x020ea4000c1e1900 */
[----:B--2---:R-:W-:-:S07]  /*10b10*/  IMAD.IADD R0, R0, 0x1, -R5 ;  /* 0x0000000100007824 */ /* 0x004fce00078e0a05 */
.L_x_11684:
        /* <DEDUP_REMOVED lines=31> */
[----:B------:R-:W-:-:S03]  /*10d10*/  IMAD.U32 R6, RZ, RZ, UR10 ;  /* 0x0000000aff067e24 */ /* 0x000fc6000f8e00ff */
[--C-:B------:R-:W-:Y:S01]  /*10d20*/  SHF.R.S32.HI R3, RZ, 0x1f, R2.reuse ;  /* 0x0000001fff037819 */ /* 0x100fe20000011402 */
[----:B------:R-:W-:Y:S01]  /*10d30*/  IMAD.MOV R5, RZ, RZ, -R2 ;  /* 0x000000ffff057224 */ /* 0x000fe200078e0a02 */
[----:B------:R-:W-:-:S03]  /*10d40*/  IADD3 R2, P1, R2, UR8, RZ ;  /* 0x0000000802027c10 */ /* 0x000fc6000ff3e0ff */
[----:B------:R-:W-:Y:S01]  /*10d50*/  IMAD R5, R7, R5, R4 ;  /* 0x0000000507057224 */ /* 0x000fe200078e0204 */
[----:B------:R-:W-:Y:S01]  /*10d60*/  IADD3.X R3, R3, UR9, R6, P1, !PT ;  /* 0x0000000903037c10 */ /* 0x000fe20008ffe406 */
[----:B------:R-:W-:-:S03]  /*10d70*/  ULDC.64 UR8, c[0x0][0xb50] ;  /* 0x0002d40000087ab9 */ /* 0x000fc60000000a00 */
[----:B------:R-:W-:Y:S01]  /*10d80*/  SHF.R.S32.HI R4, RZ, 0x1f, R5 ;  /* 0x0000001fff047819 */ /* 0x000fe20000011405 */
[----:B------:R-:W-:-:S04]  /*10d90*/  IMAD.WIDE.U32 R2, R5, UR16, R2 ;  /* 0x0000001005027c25 */ /* 0x000fc8000f8e0002 */
[----:B------:R-:W-:-:S04]  /*10da0*/  IMAD R4, R4, UR16, RZ ;  /* 0x0000001004047c24 */ /* 0x000fc8000f8e02ff */
[----:B------:R-:W-:Y:S01]  /*10db0*/  IMAD R7, R5, UR17, R4 ;  /* 0x0000001105077c24 */ /* 0x000fe2000f8e0204 */
[----:B------:R-:W-:-:S03]  /*10dc0*/  LEA R4, P1, R2, UR8, 0x2 ;  /* 0x0000000802047c11 */ /* 0x000fc6000f8210ff */
[----:B------:R-:W-:-:S05]  /*10dd0*/  IMAD.IADD R3, R3, 0x1, R7 ;  /* 0x0000000103037824 */ /* 0x000fca00078e0207 */
[----:B------:R-:W-:Y:S01]  /*10de0*/  LEA.HI.X R5, R2, UR9, R3, 0x2, P1 ;  /* 0x0000000902057c11 */ /* 0x000fe200088f1403 */
[----:B------:R-:W-:-:S05]  /*10df0*/  IMAD.MOV.U32 R3, RZ, RZ, -0x800000 ;  /* 0xff800000ff037424 */ /* 0x000fca00078e00ff */
[----:B------:R0:W-:Y:S02]  /*10e00*/  STG.E desc[UR40][R4.64], R3 ;  /* 0x0000000304007986 */ /* 0x0001e4000c101928 */
.L_x_11686:
[----:B------:R-:W-:Y:S05]  /*10e10*/  BSYNC B1 ;  /* 0x0000000000017941 */ /* 0x000fea0003800000 */
.L_x_11685:
[----:B0-----:R-:W0:Y:S01]  /*10e20*/  @P0 LDC R3, c[0x0][0xbf0] ;  /* 0x0002fc00ff030b82 */ /* 0x001e220000000800 */
[----:B------:R-:W-:Y:S01]  /*10e30*/  ULDC.64 UR16, c[0x0][0xaa0] ;  /* 0x0002a80000107ab9 */ /* 0x000fe20000000a00 */
[----:B------:R-:W-:Y:S01]  /*10e40*/  IMAD R2, R202, 0x20, R203 ;  /* 0x00000020ca027824 */ /* 0x000fe200078e02cb */
[----:B------:R-:W-:Y:S01]  /*10e50*/  UIMAD UR10, UR11, UR16, URZ ;  /* 0x000000100b0a72a4 */ /* 0x000fe2000f8e023f */
[----:B------:R-:W-:Y:S01]  /*10e60*/  VIADD R8, R203, UR43 ;  /* 0x0000002bcb087c36 */ /* 0x000fe20008000000 */
[----:B------:R-:W-:Y:S01]  /*10e70*/  UIMAD.WIDE.U32 UR8, UR4, UR16, URZ ;  /* 0x00000010040872a5 */ /* 0x000fe2000f8e003f */
[----:B------:R-:W-:Y:S01]  /*10e80*/  VIADD R6, R2, UR43 ;  /* 0x0000002b02067c36 */ /* 0x000fe20008000000 */
[----:B------:R-:W-:Y:S01]  /*10e90*/  UIMAD UR10, UR4, UR17, UR10 ;  /* 0x00000011040a72a4 */ /* 0x000fe2000f8e020a */
[----:B------:R-:W-:Y:S02]  /*10ea0*/  BSSY B1, `(.L_x_11687) ;  /* 0x000003d000017945 */ /* 0x000fe40003800000 */
        /* <DEDUP_REMOVED lines=10> */
[----:B0-----:R-:W-:Y:S01]  /*10f50*/  @P0 SHF.R.U32.HI R5, RZ, R3, R2 ;  /* 0x00000003ff050219 */ /* 0x001fe20000011602 */
        /* <DEDUP_REMOVED lines=49> */
.L_x_11688:
[----:B------:R-:W-:Y:S05]  /*11270*/  BSYNC B1 ;  /* 0x0000000000017941 */ /* 0x000fea0003800000 */
.L_x_11687:
        /* <DEDUP_REMOVED lines=21> */
.L_x_11690:
[----:B------:R-:W-:Y:S05]  /*113d0*/  BSYNC B1 ;  /* 0x0000000000017941 */ /* 0x000fea0003800000 */
.L_x_11689:
        /* <DEDUP_REMOVED lines=21> */
.L_x_11692:
[----:B------:R-:W-:Y:S05]  /*11530*/  BSYNC B1 ;  /* 0x0000000000017941 */ /* 0x000fea0003800000 */
.L_x_11691:
[----:B0-----:R-:W-:Y:S01]  /*11540*/  VIADD R0, R8, 0x60 ;  /* 0x0000006008007836 */ /* 0x001fe20000000000 */
[----:B---3--:R0:W3:Y:S04]  /*11550*/  SHFL.IDX PT, R6, R5, 0x3, 0x181f ;  /* 0x00781f0005067f89 */ /* 0x0080e800000e0000 */
        /* <DEDUP_REMOVED lines=20> */
.L_x_11683:
[----:B------:R-:W-:Y:S05]  /*116a0*/  BSYNC B0 ;  /* 0x0000000000007941 */ /* 0x000fea0003800000 */
.L_x_11674:
[----:B------:R-:W-:Y:S02]  /*116b0*/  ULDC UR4, c[0x0][0xc3c] ;  /* 0x00030f0000047ab9 */ /* 0x000fe40000000800 */
[----:B------:R-:W-:-:S06]  /*116c0*/  UISETP.GE.AND UP0, UPT, UR6, UR4, UPT ;  /* 0x000000040600728c */ /* 0x000fcc000bf06270 */
[----:B------:R-:W-:-:S13]  /*116d0*/  PLOP3.LUT P0, PT, PT, PT, UP0, 0x80, 0x0 ;  /* 0x000000000000781c */ /* 0x000fda0003f0f008 */
[----:B------:R-:W-:Y:S05]  /*116e0*/  @!P0 BRA `(.L_x_11693) ;  /* 0xfffffef400dc8947 */ /* 0x000fea000383ffff */
[----:B------:R-:W-:Y:S05]  /*116f0*/  EXIT ;  /* 0x000000000000794d */ /* 0x000fea0003800000 */
.L_x_11592:
[----:B------:R-:W-:-:S08]  /*11700*/  NOP ;  /* 0x0000000000007918 */ /* 0x000fd00000000000 */
[----:B------:R-:W0:-:S00]  /*11710*/  USETMAXREG.DEALLOC.CTAPOOL 0x18 ;  /* 0x00000018000079c8 */ /* 0x000e0000080e0500 */
[----:B0-----:R-:W2:Y:S01]  /*11720*/  LDL.LU R2, [R1] ;  /* 0x0000000001027983 */ /* 0x001ea20000300800 */
[----:B------:R-:W-:Y:S01]  /*11730*/  LOP3.LUT R0, R0, 0x3, RZ, 0xc0, !PT ;  /* 0x0000000300007812 */ /* 0x000fe200078ec0ff */
[----:B------:R-:W-:-:S05]  /*11740*/  IMAD.MOV.U32 R4, RZ, RZ, RZ ;  /* 0x000000ffff047224 */ /* 0x000fca00078e00ff */
[----:B------:R-:W0:Y:S02]  /*11750*/  SHFL.IDX PT, R0, R0, RZ, 0x1f ;  /* 0x00001fff00007589 */ /* 0x000e2400000e0000 */
[----:B0-----:R-:W-:Y:S02]  /*11760*/  ISETP.NE.AND P0, PT, R0, RZ, PT ;  /* 0x000000ff0000720c */ /* 0x001fe40003f05270 */
[----:B--2---:R-:W-:-:S11]  /*11770*/  LOP3.LUT R2, R2, 0xfffffffd, RZ, 0xc0, !PT ;  /* 0xfffffffd02027812 */ /* 0x004fd600078ec0ff */
[----:B------:R-:W-:-:S05]  /*11780*/  @P0 LOP3.LUT R2, R2, 0x2, RZ, 0xfc, !PT ;  /* 0x0000000202020812 */ /* 0x000fca00078efcff */
[----:B------:R0:W-:Y:S01]  /*11790*/  STL [R1], R2 ;  /* 0x0000000201007387 */ /* 0x0001e20000100800 */
        /* <DEDUP_REMOVED lines=8> */
.L_x_11694:
        /* <DEDUP_REMOVED lines=42> */
.L_x_11700:
        /* <DEDUP_REMOVED lines=12> */
.L_x_11699:
[----:B------:R-:W-:Y:S05]  /*11b80*/  BSYNC B0 ;  /* 0x0000000000007941 */ /* 0x000fea0003800000 */
.L_x_11698:
        /* <DEDUP_REMOVED lines=21> */
.L_x_11696:
        /* <DEDUP_REMOVED lines=20> */
.L_x_11701:
        /* <DEDUP_REMOVED lines=56> */
.L_x_11697:
[----:B------:R-:W-:Y:S02]  /*121a0*/  IMAD.MOV.U32 R17, RZ, RZ, RZ ;  /* 0x000000ffff117224 */ /* 0x000fe400078e00ff */
[----:B------:R-:W-:Y:S02]  /*121b0*/  IMAD.U32 R16, RZ, RZ, UR6 ;  /* 0x00000006ff107e24 */ /* 0x000fe4000f8e00ff */
[----:B------:R-:W-:-:S07]  /*121c0*/  IMAD.MOV.U32 R18, RZ, RZ, RZ ;  /* 0x000000ffff127224 */ /* 0x000fce00078e00ff */
.L_x_11702:
[----:B------:R-:W-:-:S13]  /*121d0*/  ISETP.NE.AND P0, PT, R0, RZ, PT ;  /* 0x000000ff0000720c */ /* 0x000fda0003f05270 */
[----:B------:R-:W1:Y:S01]  /*121e0*/  @!P0 S2R R3, SR_CgaCtaId ;  /* 0x0000000000038919 */ /* 0x000e620000008800 */
[----:B------:R-:W-:-:S04]  /*121f0*/  @!P0 MOV R0, 0x400 ;  /* 0x0000040000008802 */ /* 0x000fc80000000f00 */
[----:B-1----:R-:W-:-:S05]  /*12200*/  @!P0 LEA R0, R3, R0, 0x18 ;  /* 0x0000000003008211 */ /* 0x002fca00078ec0ff */
[----:B------:R1:W-:Y:S01]  /*12210*/  @!P0 STS.128 [R0+0x228d0], R16 ;  /* 0x0228d01000008388 */ /* 0x0003e20000000c00 */
[----:B------:R-:W-:Y:S06]  /*12220*/  BAR.ARV 0x5, 0x180 ;  /* 0x0146000000007b1d */ /* 0x000fec0000002000 */
.L_x_11695:
        /* <DEDUP_REMOVED lines=31> */
.L_x_11813:
        /* <DEDUP_REMOVED lines=45> */
.L_x_11704:
        /* <DEDUP_REMOVED lines=10> */
.L_x_11705:
[----:B------:R-:W-:Y:S05]  /*12790*/  @!P1 BRA `(.L_x_11706) ;  /* 0x00000000000c9947 */ /* 0x000fea0003800000 */
[----:B------:R-:W2:Y:S04]  /*127a0*/  LDG.E R6, desc[UR40][R2.64] ;  /* 0x0000002802067981 */ /* 0x000ea8000c1e1900 */
[----:B------:R-:W2:Y:S02]  /*127b0*/  LDG.E R2, desc[UR40][R2.64+0x4] ;  /* 0x0000042802027981 */ /* 0x000ea4000c1e1900 */
[----:B--2---:R-:W-:-:S07]  /*127c0*/  IMAD.IADD R6, R2, 0x1, -R6 ;  /* 0x0000000102067824 */ /* 0x004fce00078e0a06 */
.L_x_11706:
        /* <DEDUP_REMOVED lines=28> */
.L_x_11709:
[----:B------:R-:W-:-:S13]  /*12990*/  ISETP.NE.AND P0, PT, R3, 0x1, PT ;  /* 0x000000010300780c */ /* 0x000fda0003f05270 */
[----:B------:R-:W2:Y:S02]  /*129a0*/  @P0 LDC.64 R4, c[0x0][0x9e8] ;  /* 0x00027a00ff040b82 */ /* 0x000ea40000000a00 */
[----:B--2---:R-:W-:-:S05]  /*129b0*/  @P0 IMAD.HI.U32 R4, R7, R4, RZ ;  /* 0x0000000407040227 */ /* 0x004fca00078e00ff */
[----:B------:R-:W-:-:S07]  /*129c0*/  @P0 SHF.R.U32.HI R7, RZ, R5, R4 ;  /* 0x00000005ff070219 */ /* 0x000fce0000011604 */
.L_x_11710:
[----:B------:R-:W-:Y:S05]  /*129d0*/  BSYNC B0 ;  /* 0x0000000000007941 */ /* 0x000fea0003800000 */
.L_x_11708:
[----:B------:R-:W-:-:S05]  /*129e0*/  IMAD R7, R7, R3, R3 ;  /* 0x0000000307077224 */ /* 0x000fca00078e0203 */
[----:B------:R-:W-:-:S07]  /*129f0*/  VIMNMX R2, R2, R7, PT ;  /* 0x0000000702027248 */ /* 0x000fce0003fe0100 */
.L_x_11707:
        /* <DEDUP_REMOVED lines=29> */
.L_x_11713:
[----:B------:R-:W-:-:S13]  /*12bd0*/  ISETP.NE.AND P0, PT, R3, 0x1, PT ;  /* 0x000000010300780c */ /* 0x000fda0003f05270 */
[----:B------:R-:W3:Y:S02]  /*12be0*/  @P0 LDC.64 R4, c[0x0][0x9e8] ;  /* 0x00027a00ff040b82 */ /* 0x000ee40000000a00 */
[----:B---3--:R-:W-:-:S05]  /*12bf0*/  @P0 IMAD.HI.U32 R4, R2, R4, RZ ;  /* 0x0000000402040227 */ /* 0x008fca00078e00ff */
[----:B------:R-:W-:-:S07]  /*12c00*/  @P0 SHF.R.U32.HI R2, RZ, R5, R4 ;  /* 0x00000005ff020219 */ /* 0x000fce0000011604 */
.L_x_11714:
[----:B------:R-:W-:Y:S05]  /*12c10*/  BSYNC B0 ;  /* 0x0000000000007941 */ /* 0x000fea0003800000 */
.L_x_11712:
[----:B------:R-:W-:-:S05]  /*12c20*/  IMAD R2, R2, R3, RZ ;  /* 0x0000000302027224 */ /* 0x000fca00078e02ff */
[----:B------:R-:W-:-:S07]  /*12c30*/  VIMNMX R0, R0, R2, !PT ;  /* 0x0000000200007248 */ /* 0x000fce0007fe0100 */
.L_x_11711:
        /* <DEDUP_REMOVED lines=25> */
.L_x_11716:
        /* <DEDUP_REMOVED lines=21> */
.L_x_11719:
[----:B------:R-:W-:Y:S05]  /*12f20*/  BSYNC B6 ;  /* 0x0000000000067941 */ /* 0x000fea0003800000 */
.L_x_11718:
        /* <DEDUP_REMOVED lines=20> */
.L_x_11722:
        /* <DEDUP_REMOVED lines=15> */
.L_x_11721:
[----:B------:R-:W-:Y:S05]  /*13160*/  BSYNC B6 ;  /* 0x0000000000067941 */ /* 0x000fea0003800000 */
.L_x_11720:
        /* <DEDUP_REMOVED lines=23> */
.L_x_11829:
[----:B---3--:R-:W3:Y:S01]  /*132e0*/  LDL.LU R4, [R1] ;  /* 0x0000000001047983 */ /* 0x008ee20000300800 */
[----:B------:R-:W-:Y:S02]  /*132f0*/  PLOP3.LUT P1, PT, PT, PT, PT, 0x8, 0x0 ;  /* 0x000000000000781c */ /* 0x000fe40003f2e170 */
[----:B----4-:R-:W-:Y:S01]  /*13300*/  ISETP.NE.AND P0, PT, R14, RZ, PT ;  /* 0x000000ff0e00720c */ /* 0x010fe20003f05270 */
[----:B------:R4:W-:Y:S01]  /*13310*/  STL [R1+0x28], R0 ;  /* 0x0000280001007387 */ /* 0x0009e20000100800 */
[----:B---3--:R-:W-:-:S09]  /*13320*/  LOP3.LUT R4, R4, 0xfffffffe, RZ, 0xc0, !PT ;  /* 0xfffffffe04047812 */ /* 0x008fd200078ec0ff */
[----:B------:R-:W-:-:S05]  /*13330*/  @P1 LOP3.LUT R4, R4, 0x1, RZ, 0xfc, !PT ;  /* 0x0000000104041812 */ /* 0x000fca00078efcff */
[----:B------:R4:W-:Y:S01]  /*13340*/  STL [R1], R4 ;  /* 0x0000000401007387 */ /* 0x0009e20000100800 */
[----:B------:R-:W-:Y:S05]  /*13350*/  @P0 BRA `(.L_x_11724) ;  /* 0x00000004001c0947 */ /* 0x000fea0003800000 */
[----:B------:R-:W-:-:S03]  /*13360*/  UMOV UR4, 0xffffffff ;  /* 0xffffffff00047882 */ /* 0x000fc60000000000 */
[----:B------:R-:W-:Y:S05]  /*13370*/  BRA.DIV UR4, `(.L_x_11725) ;  /* 0x0000004e04207947 */ /* 0x000fea000b800000 */
[----:B------:R-:W-:-:S13]  /*13380*/  ELECT P6, URZ, PT ;  /* 0x00000000003f782f */ /* 0x000fda00038c0000 */
.L_x_11832:
        /* <DEDUP_REMOVED lines=24> */
.L_x_11726:
[----:B--2---:R-:W2:Y:S04]  /*13510*/  LDL R7, [R1+0x4] ;  /* 0x0000040001077983 */ /* 0x004ea80000100800 */
[----:B----4-:R-:W2:Y:S04]  /*13520*/  LDL R0, [R1+0x8] ;  /* 0x0000080001007983 */ /* 0x010ea80000100800 */
[----:B---3--:R-:W3:Y:S01]  /*13530*/  LDL R2, [R1+0x10] ;  /* 0x0000100001027983 */ /* 0x008ee20000100800 */
[----:B--2---:R-:W-:Y:S01]  /*13540*/  IMAD R0, R0, 0x8, R7 ;  /* 0x0000000800007824 */ /* 0x004fe200078e0207 */
[----:B---3--:R-:W-:-:S04]  /*13550*/  SHF.L.U32 R2, R2, 0x1f, RZ ;  /* 0x0000001f02027819 */ /* 0x008fc800000006ff */
[----:B------:R-:W2:Y:S02]  /*13560*/  SYNCS.PHASECHK.TRANS64.TRYWAIT P0, [R0+URZ+0x22840], R2 ;  /* 0x02284002000075a7 */ /* 0x000ea4000800017f */
[----:B--2---:R-:W-:Y:S05]  /*13570*/  @!P0 BRA `(.L_x_11727) ;  /* 0x0000004800c08947 */ /* 0x004fea0003800000 */
.L_x_11833:
        /* <DEDUP_REMOVED lines=11> */
.L_x_11728:
[----:B------:R-:W3:Y:S04]  /*13630*/  LDL R6, [R1+0x4] ;  /* 0x0000040001067983 */ /* 0x000ee80000100800 */
[----:B------:R-:W3:Y:S04]  /*13640*/  LDL R5, [R1+0x8] ;  /* 0x0000080001057983 */ /* 0x000ee80000100800 */
[----:B------:R-:W4:Y:S04]  /*13650*/  LDL R4, [R1+0x28] ;  /* 0x0000280001047983 */ /* 0x000f280000100800 */
[----:B------:R-:W4:Y:S04]  /*13660*/  LDL R3, [R1+0x18] ;  /* 0x0000180001037983 */ /* 0x000f280000100800 */
[----:B--2---:R-:W2:Y:S01]  /*13670*/  LDL.LU R2, [R1] ;  /* 0x0000000001027983 */ /* 0x004ea20000300800 */
[----:B------:R-:W-:Y:S01]  /*13680*/  R2UR UR9, R0 ;  /* 0x00000000000972ca */ /* 0x000fe200000e0000 */
[----:B------:R-:W-:Y:S01]  /*13690*/  UIADD3 UR6, UP0, UR38, 0x370, URZ ;  /* 0x0000037026067890 */ /* 0x000fe2000ff1e03f */
[----:B------:R-:W-:Y:S01]  /*136a0*/  PLOP3.LUT P0, PT, PT, PT, PT, 0x80, 0x0 ;  /* 0x000000000000781c */ /* 0x000fe20003f0f070 */
[----:B------:R-:W-:Y:S01]  /*136b0*/  UMOV UR5, 0x14f00000 ;  /* 0x14f0000000057882 */ /* 0x000fe20000000000 */
[----:B------:R-:W-:Y:S01]  /*136c0*/  R2UR UR12, R18 ;  /* 0x00000000120c72ca */ /* 0x000fe200000e0000 */
[----:B------:R-:W-:Y:S01]  /*136d0*/  UIADD3.X UR7, URZ, UR39, URZ, UP0, !UPT ;  /* 0x000000273f077290 */ /* 0x000fe200087fe43f */
[----:B-----5:R-:W-:Y:S01]  /*136e0*/  R2UR UR13, R17 ;  /* 0x00000000110d72ca */ /* 0x020fe200000e0000 */
[----:B------:R-:W-:-:S06]  /*136f0*/  UMOV UR10, URZ ;  /* 0x0000003f000a7c82 */ /* 0x000fcc0008000000 */
        /* <DEDUP_REMOVED lines=9> */
[----:B------:R3:W-:Y:S02]  /*13790*/  STL [R1], R2 ;  /* 0x0000000201007387 */ /* 0x0007e40000100800 */
[----:B------:R-:W-:-:S06]  /*137a0*/  UMOV UR4, 0x0 ;  /* 0x0000000000047882 */ /* 0x000fcc0000000000 */
[----:B------:R3:W-:Y:S01]  /*137b0*/  UTMALDG.4D [UR8], [UR6], desc[UR4] ;  /* 0x00000408060075b4 */ /* 0x0007e20008019000 */
[----:B------:R-:W-:Y:S02]  /*137c0*/  NOP ;  /* 0x0000000000007918 */ /* 0x000fe40000000000 */
.L_x_11724:
[----:B----4-:R-:W4:Y:S04]  /*137d0*/  LDL R0, [R1+0x4] ;  /* 0x0000040001007983 */ /* 0x010f280000100800 */
        /* <DEDUP_REMOVED lines=31> */
.L_x_11730:
[----:B------:R-:W-:Y:S05]  /*139d0*/  BSYNC B6 ;  /* 0x0000000000067941 */ /* 0x000fea0003800000 */
.L_x_11729:
        /* <DEDUP_REMOVED lines=26> */
[----:B--2---:R-:W-:-:S13]  /*13b80*/  ISETP.NE.AND P0, PT, R7, 0x1, PT ;  /* 0x000000010700780c */ /* 0x004fda0003f05270 */
[----:B------:R-:W0:Y:S08]  /*13b90*/  @P0 LDC R5, c[0x0][0x44c] ;  /* 0x00011300ff050b82 */ /* 0x000e300000000800 */
[----:B------:R-:W1:Y:S01]  /*13ba0*/  @P0 LDC R6, c[0x0][0x450] ;  /* 0x00011400ff060b82 */ /* 0x000e620000000800 */
[----:B------:R-:W-:Y:S02]  /*13bb0*/  IMAD R4, R4, UR4, RZ ;  /* 0x0000000404047c24 */ /* 0x000fe4000f8e02ff */
[----:B------:R-:W-:-:S04]  /*13bc0*/  IMAD.WIDE.U32 R2, R0, UR4, R2 ;  /* 0x0000000400027c25 */ /* 0x000fc8000f8e0002 */
[----:B------:R-:W-:Y:S01]  /*13bd0*/  IMAD R0, R0, UR5, R4 ;  /* 0x0000000500007c24 */ /* 0x000fe2000f8e0204 */
[----:B------:R-:W-:Y:S01]  /*13be0*/  ULDC.64 UR4, c[0x0][0x2d0] ;  /* 0x0000b40000047ab9 */ /* 0x000fe20000000a00 */
[----:B----4-:R-:W-:Y:S02]  /*13bf0*/  IMAD.IADD R4, R8, 0x1, R12 ;  /* 0x0000000108047824 */ /* 0x010fe400078e020c */
[----:B------:R-:W-:Y:S02]  /*13c00*/  IMAD.IADD R3, R3, 0x1, R0 ;  /* 0x0000000103037824 */ /* 0x000fe400078e0200 */
[----:B0-----:R-:W-:Y:S01]  /*13c10*/  @P0 IMAD.HI.U32 R5, R4, R5, RZ ;  /* 0x0000000504050227 */ /* 0x001fe200078e00ff */
[----:B------:R-:W0:Y:S03]  /*13c20*/  S2R R8, SR_TID.X ;  /* 0x0000000000087919 */ /* 0x000e260000002100 */
        /* <DEDUP_REMOVED lines=95> */
.L_x_11850:
        /* <DEDUP_REMOVED lines=11> */
.L_x_11732:
        /* <DEDUP_REMOVED lines=19> */
.L_x_11851:
[----:B------:R-:W-:Y:S05]  /*14400*/  BSYNC B0 ;  /* 0x0000000000007941 */ /* 0x000fea0003800000 */
.L_x_11733:
[----:B0-----:R-:W2:Y:S01]  /*14410*/  LDL R2, [R1] ;  /* 0x0000000001027983 */ /* 0x001ea20000100800 */
        /* <DEDUP_REMOVED lines=15> */
.L_x_11852:
[----:B------:R-:W-:Y:S05]  /*14510*/  BSYNC B1 ;  /* 0x0000000000017941 */ /* 0x000fea0003800000 */
.L_x_11737:
        /* <DEDUP_REMOVED lines=9> */
.L_x_11740:
[----:B------:R-:W-:Y:S05]  /*145b0*/  BSYNC B1 ;  /* 0x0000000000017941 */ /* 0x000fea0003800000 */
.L_x_11739:
[----:B------:R-:W2:Y:S04]  /*145c0*/  LDL R5, [R1+0x4] ;  /* 0x0000040001057983 */ /* 0x000ea80000100800 */
[----:B0-----:R-:W2:Y:S04]  /*145d0*/  LDL R0, [R1+0x8] ;  /* 0x0000080001007983 */ /* 0x001ea80000100800 */
[----:B------:R-:W3:Y:S04]  /*145e0*/  LDL R4, [R1+0x18] ;  /* 0x0000180001047983 */ /* 0x000ee80000100800 */
[----:B------:R-:W3:Y:S01]  /*145f0*/  LDL.LU R3, [R1+0x28] ;  /* 0x0000280001037983 */ /* 0x000ee20000300800 */
        /* <DEDUP_REMOVED lines=10> */
.L_x_11741:
        /* <DEDUP_REMOVED lines=15> */
.L_x_11742:
        /* <DEDUP_REMOVED lines=15> */
.L_x_11743:
        /* <DEDUP_REMOVED lines=15> */
.L_x_11744:
        /* <DEDUP_REMOVED lines=10> */
.L_x_11736:
[----:B------:R-:W-:Y:S05]  /*14a10*/  BSYNC B0 ;  /* 0x0000000000007941 */ /* 0x000fea0003800000 */
.L_x_11735:
        /* <DEDUP_REMOVED lines=14> */
[----:B------:R-:W2:Y:S04]  /*14b00*/  LDL R5, [R1] ;  /* 0x0000000001057983 */ /* 0x000ea80000100800 */
        /* <DEDUP_REMOVED lines=35> */
.L_x_11751:
[----:B------:R-:W2:Y:S01]  /*14d40*/  LDL R2, [R1+0x4] ;  /* 0x0000040001027983 */ /* 0x000ea20000100800 */
        /* <DEDUP_REMOVED lines=8> */
.L_x_11853:
[----:B------:R-:W-:Y:S05]  /*14dd0*/  BSYNC B3 ;  /* 0x0000000000037941 */ /* 0x000fea0003800000 */
.L_x_11752:
        /* <DEDUP_REMOVED lines=9> */
.L_x_11755:
[----:B------:R-:W-:Y:S05]  /*14e70*/  BSYNC B3 ;  /* 0x0000000000037941 */ /* 0x000fea0003800000 */
.L_x_11754:
        /* <DEDUP_REMOVED lines=14> */
.L_x_11756:
        /* <DEDUP_REMOVED lines=13> */
.L_x_11854:
[----:B------:R-:W-:Y:S05]  /*15030*/  BSYNC B3 ;  /* 0x0000000000037941 */ /* 0x000fea0003800000 */
.L_x_11757:
        /* <DEDUP_REMOVED lines=11> */
.L_x_11760:
[----:B------:R-:W-:Y:S05]  /*150f0*/  BSYNC B3 ;  /* 0x0000000000037941 */ /* 0x000fea0003800000 */
.L_x_11759:
        /* <DEDUP_REMOVED lines=11> */
.L_x_11761:
        /* <DEDUP_REMOVED lines=15> */
.L_x_11762:
        /* <DEDUP_REMOVED lines=15> */
.L_x_11763:
        /* <DEDUP_REMOVED lines=15> */
.L_x_11764:
        /* <DEDUP_REMOVED lines=10> */
.L_x_11750:
[----:B------:R-:W-:Y:S05]  /*15520*/  BSYNC B1 ;  /* 0x0000000000017941 */ /* 0x000fea0003800000 */
.L_x_11749:
[----:B------:R-:W2:Y:S02]  /*15530*/  LDL R4, [R1+0x20] ;  /* 0x0000200001047983 */ /* 0x000ea40000100800 */
[----:B--2---:R-:W-:-:S07]  /*15540*/  VIADD R0, R4, 0xfffffffd ;  /* 0xfffffffd04007836 */ /* 0x004fce0000000000 */
.L_x_11748:
[----:B------:R-:W-:Y:S05]  /*15550*/  BSYNC B2 ;  /* 0x0000000000027941 */ /* 0x000fea0003800000 */
.L_x_11747:
[----:B------:R-:W2:Y:S01]  /*15560*/  LDL.LU R2, [R1+0x20] ;  /* 0x0000200001027983 */ /* 0x000ea20000300800 */
[----:B------:R-:W-:Y:S01]  /*15570*/  VIADD R6, R6, 0xfffffffe ;  /* 0xfffffffe06067836 */ /* 0x000fe20000000000 */
[----:B--2---:R-:W-:-:S04]  /*15580*/  LOP3.LUT R2, RZ, R2, RZ, 0x33, !PT ;  /* 0x00000002ff027212 */ /* 0x004fc800078e33ff */
[----:B------:R-:W-:-:S13]  /*15590*/  ISETP.NE.AND P0, PT, R6, R2, PT ;  /* 0x000000020600720c */ /* 0x000fda0003f05270 */
[----:B------:R-:W-:Y:S05]  /*155a0*/  @!P0 BRA `(.L_x_11746) ;  /* 0x0000001400208947 */ /* 0x000fea0003800000 */
.L_x_11797:
[----:B------:R-:W2:Y:S04]  /*155b0*/  LDL R4, [R1] ;  /* 0x0000000001047983 */ /* 0x000ea80000100800 */
        /* <DEDUP_REMOVED lines=35> */
.L_x_11767:
[----:B------:R-:W2:Y:S01]  /*157f0*/  LDL R2, [R1+0x4] ;  /* 0x0000040001027983 */ /* 0x000ea20000100800 */
        /* <DEDUP_REMOVED lines=8> */
.L_x_11855:
[----:B------:R-:W-:Y:S05]  /*15880*/  BSYNC B2 ;  /* 0x0000000000027941 */ /* 0x000fea0003800000 */
.L_x_11768:
        /* <DEDUP_REMOVED lines=9> */
.L_x_11771:
[----:B------:R-:W-:Y:S05]  /*15920*/  BSYNC B2 ;  /* 0x0000000000027941 */ /* 0x000fea0003800000 */
.L_x_11770:
        /* <DEDUP_REMOVED lines=13> */
.L_x_11772:
        /* <DEDUP_REMOVED lines=13> */
.L_x_11856:
[----:B------:R-:W-:Y:S05]  /*15ad0*/  BSYNC B2 ;  /* 0x0000000000027941 */ /* 0x000fea0003800000 */
.L_x_11773:
        /* <DEDUP_REMOVED lines=11> */
.L_x_11776:
[----:B------:R-:W-:Y:S05]  /*15b90*/  BSYNC B2 ;  /* 0x0000000000027941 */ /* 0x000fea0003800000 */
.L_x_11775:
        /* <DEDUP_REMOVED lines=10> */
.L_x_11777:
        /* <DEDUP_REMOVED lines=15> */
.L_x_11778:
        /* <DEDUP_REMOVED lines=15> */
.L_x_11779:
        /* <DEDUP_REMOVED lines=15> */
.L_x_11780:
        /* <DEDUP_REMOVED lines=10> */
.L_x_11766:
[----:B------:R-:W-:Y:S05]  /*15fb0*/  BSYNC B1 ;  /* 0x0000000000017941 */ /* 0x000fea0003800000 */
.L_x_11765:
[----:B------:R-:W2:Y:S01]  /*15fc0*/  LDL R5, [R1] ;  /* 0x0000000001057983 */ /* 0x000ea20000100800 */
        /* <DEDUP_REMOVED lines=35> */
.L_x_11783:
[----:B------:R-:W2:Y:S01]  /*16200*/  LDL R2, [R1+0x4] ;  /* 0x0000040001027983 */ /* 0x000ea20000100800 */
        /* <DEDUP_REMOVED lines=8> */
.L_x_11857:
[----:B------:R-:W-:Y:S05]  /*16290*/  BSYNC B2 ;  /* 0x0000000000027941 */ /* 0x000fea0003800000 */
.L_x_11784:
        /* <DEDUP_REMOVED lines=9> */
.L_x_11787:
[----:B------:R-:W-:Y:S05]  /*16330*/  BSYNC B2 ;  /* 0x0000000000027941 */ /* 0x000fea0003800000 */
.L_x_11786:
        /* <DEDUP_REMOVED lines=14> */
.L_x_11788:
        /* <DEDUP_REMOVED lines=13> */
.L_x_11858:
[----:B------:R-:W-:Y:S05]  /*164f0*/  BSYNC B2 ;  /* 0x0000000000027941 */ /* 0x000fea0003800000 */
.L_x_11789:
        /* <DEDUP_REMOVED lines=11> */
.L_x_11792:
[----:B------:R-:W-:Y:S05]  /*165b0*/  BSYNC B2 ;  /* 0x0000000000027941 */ /* 0x000fea0003800000 */
.L_x_11791:
        /* <DEDUP_REMOVED lines=11> */
.L_x_11793:
        /* <DEDUP_REMOVED lines=15> */
.L_x_11794:
        /* <DEDUP_REMOVED lines=15> */
.L_x_11795:
        /* <DEDUP_REMOVED lines=15> */
.L_x_11796:
        /* <DEDUP_REMOVED lines=10> */
.L_x_11782:
[----:B------:R-:W-:Y:S05]  /*169e0*/  BSYNC B1 ;  /* 0x0000000000017941 */ /* 0x000fea0003800000 */
.L_x_11781:
[----:B------:R-:W2:Y:S01]  /*169f0*/  LDL R5, [R1+0x1c] ;  /* 0x00001c0001057983 */ /* 0x000ea20000100800 */
[----:B------:R-:W-:Y:S01]  /*16a00*/  VIADD R0, R0, 0xfffffffe ;  /* 0xfffffffe00007836 */ /* 0x000fe20000000000 */
[----:B--2---:R-:W-:-:S13]  /*16a10*/  ISETP.GT.AND P0, PT, R6, R5, PT ;  /* 0x000000050600720c */ /* 0x004fda0003f04270 */
[----:B------:R-:W-:Y:S05]  /*16a20*/  @P0 BRA `(.L_x_11797) ;  /* 0xffffffe800e00947 */ /* 0x000fea000383ffff */
.L_x_11746:
[----:B------:R-:W-:Y:S05]  /*16a30*/  BSYNC B0 ;  /* 0x0000000000007941 */ /* 0x000fea0003800000 */
.L_x_11745:
        /* <DEDUP_REMOVED lines=24> */
.L_x_11799:
[----:B------:R-:W-:Y:S05]  /*16bc0*/  BSYNC B0 ;  /* 0x0000000000007941 */ /* 0x000fea0003800000 */
.L_x_11798:
[----:B------:R-:W-:-:S05]  /*16bd0*/  SEL R0, R0, RZ, P0 ;  /* 0x000000ff00007207 */ /* 0x000fca0000000000 */
[----:B------:R3:W-:Y:S02]  /*16be0*/  STL [R1+0x8], R0 ;  /* 0x0000080001007387 */ /* 0x0007e40000100800 */
.L_x_11717:
[----:B------:R-:W-:Y:S05]  /*16bf0*/  BSYNC B7 ;  /* 0x0000000000077941 */ /* 0x000fea0003800000 */
.L_x_11715:
[----:B---3--:R-:W3:Y:S02]  /*16c00*/  LDL R0, [R1] ;  /* 0x0000000001007983 */ /* 0x008ee40000100800 */
        /* <DEDUP_REMOVED lines=12> */
.L_x_11800:
        /* <DEDUP_REMOVED lines=16> */
[----:B-1----:R-:W-:Y:S02]  /*16dd0*/  IMAD.MOV.U32 R2, RZ, RZ, RZ ;  /* 0x000000ffff027224 */ /* 0x002fe400078e00ff */
[----:B---3--:R-:W-:Y:S01]  /*16de0*/  @!P1 IMAD.MOV.U32 R2, RZ, RZ, R3 ;  /* 0x000000ffff029224 */ /* 0x008fe200078e0003 */
[----:B------:R-:W-:-:S04]  /*16df0*/  ISETP.NE.AND P1, PT, R4, RZ, PT ;  /* 0x000000ff0400720c */ /* 0x000fc80003f25270 */
[----:B------:R-:W1:Y:S02]  /*16e00*/  SHFL.UP PT, R14, R2, 0x1, RZ ;  /* 0x04200000020e7989 */ /* 0x000e6400000e00ff */
[----:B-1----:R-:W-:-:S05]  /*16e10*/  SEL R5, R14, RZ, P1 ;  /* 0x000000ff0e057207 */ /* 0x002fca0000800000 */
[----:B------:R-:W-:Y:S02]  /*16e20*/  IMAD.IADD R3, R2, 0x1, R5 ;  /* 0x0000000102037824 */ /* 0x000fe400078e0205 */
[----:B------:R-:W-:Y:S04]  /*16e30*/  SHFL.IDX PT, R5, R16, 0x1, 0x1f ;  /* 0x00201f0010057f89 */ /* 0x000fe800000e0000 */
        /* <DEDUP_REMOVED lines=13> */
.L_x_11868:
[----:B------:R-:W-:Y:S02]  /*16f10*/  ULDC UR4, c[0x0][0xc38] ;  /* 0x00030e0000047ab9 */ /* 0x000fe40000000800 */
[----:B------:R-:W-:-:S04]  /*16f20*/  IMAD.U32 R4, RZ, RZ, UR4 ;  /* 0x00000004ff047e24 */ /* 0x000fc8000f8e00ff */
[----:B---3--:R-:W-:-:S04]  /*16f30*/  IMAD R14, R14, R4, RZ ;  /* 0x000000040e0e7224 */ /* 0x008fc800078e02ff */
[----:B------:R-:W-:-:S05]  /*16f40*/  IMAD.IADD R5, R5, 0x1, R14 ;  /* 0x0000000105057824 */ /* 0x000fca00078e020e */
[----:B------:R-:W-:-:S13]  /*16f50*/  ISETP.GT.AND P6, PT, R5, R0, PT ;  /* 0x000000000500720c */ /* 0x000fda0003fc4270 */
[----:B------:R-:W-:Y:S05]  /*16f60*/  @P6 BRA `(.L_x_11803) ;  /* 0x00000000009c6947 */ /* 0x000fea0003800000 */
.L_x_11808:
[----:B------:R-:W3:Y:S01]  /*16f70*/  LDC R4, c[0x0][0xc3c] ;  /* 0x00030f00ff047b82 */ /* 0x000ee20000000800 */
[----:B------:R-:W-:-:S05]  /*16f80*/  VIADD R19, R19, 0x1f ;  /* 0x0000001f13137836 */ /* 0x000fca0000000000 */
[----:B---3--:R-:W-:-:S13]  /*16f90*/  ISETP.GE.AND P6, PT, R19, R4, PT ;  /* 0x000000041300720c */ /* 0x008fda0003fc6270 */
[----:B0-----:R-:W-:Y:S05]  /*16fa0*/  @P6 BRA `(.L_x_11804) ;  /* 0x0000000400d06947 */ /* 0x001fea0003800000 */
[----:B------:R-:W3:Y:S01]  /*16fb0*/  S2R R2, SR_TID.X ;  /* 0x0000000000027919 */ /* 0x000ee20000002100 */
[----:B------:R-:W-:Y:S01]  /*16fc0*/  BSSY B0, `(.L_x_11805) ;  /* 0x0000009000007945 */ /* 0x000fe20003800000 */
[----:B---3--:R-:W-:-:S05]  /*16fd0*/  LOP3.LUT R2, R2, 0x1f, RZ, 0xc0, !PT ;  /* 0x0000001f02027812 */ /* 0x008fca00078ec0ff */
[----:B0-2---:R-:W-:Y:S02]  /*16fe0*/  IMAD.IADD R7, R19, 0x1, R2 ;  /* 0x0000000113077824 */ /* 0x005fe400078e0202 */
[----:B------:R-:W-:-:S03]  /*16ff0*/  IMAD.MOV.U32 R2, RZ, RZ, RZ ;  /* 0x000000ffff027224 */ /* 0x000fc600078e00ff */
[----:B------:R-:W-:-:S13]  /*17000*/  ISETP.GE.OR P6, PT, R7, R4, !P0 ;  /* 0x000000040700720c */ /* 0x000fda00047c6670 */
[----:B------:R-:W-:Y:S05]  /*17010*/  @P6 BRA `(.L_x_11806) ;  /* 0x00000000000c6947 */ /* 0x000fea0003800000 */
[----:B-1----:R-:W0:Y:S02]  /*17020*/  LDC.64 R2, c[0x0][0xc80] ;  /* 0x00032000ff027b82 */ /* 0x002e240000000a00 */
[----:B0-----:R-:W-:-:S06]  /*17030*/  IMAD.WIDE R2, R7, 0x4, R2 ;  /* 0x0000000407027825 */ /* 0x001fcc00078e0202 */
[----:B------:R0:W5:Y:S02]  /*17040*/  LDG.E R2, desc[UR40][R2.64] ;  /* 0x0000002802027981 */ /* 0x000164000c1e1900 */
.L_x_11806:
[----:B------:R-:W-:Y:S05]  /*17050*/  BSYNC B0 ;  /* 0x0000000000007941 */ /* 0x000fea0003800000 */
.L_x_11805:
[----:B------:R-:W-:-:S03]  /*17060*/  UMOV UR4, 0xffffffff ;  /* 0xffffffff00047882 */ /* 0x000fc60000000000 */
[----:B------:R-:W-:Y:S05]  /*17070*/  BRA.DIV UR4, `(.L_x_11807) ;  /* 0x0000002204707947 */ /* 0x000fea000b800000 */
[----:B-----5:R-:W2:Y:S02]  /*17080*/  SHFL.UP PT, R14, R2, 0x1, RZ ;  /* 0x04200000020e7989 */ /* 0x020ea400000e00ff */
[----:B--2---:R-:W-:-:S05]  /*17090*/  SEL R13, R14, RZ, P1 ;  /* 0x000000ff0e0d7207 */ /* 0x004fca0000800000 */
[----:B------:R-:W-:-:S05]  /*170a0*/  IMAD.IADD R13, R2, 0x1, R13 ;  /* 0x00000001020d7824 */ /* 0x000fca00078e020d */
[----:B------:R-:W2:Y:S02]  /*170b0*/  SHFL.UP PT, R14, R13, 0x2, RZ ;  /* 0x044000000d0e7989 */ /* 0x000ea400000e00ff */
[----:B--2---:R-:W-:-:S05]  /*170c0*/  SEL R4, R14, RZ, P2 ;  /* 0x000000ff0e047207 */ /* 0x004fca0001000000 */
[----:B------:R-:W-:-:S05]  /*170d0*/  IMAD.IADD R4, R13, 0x1, R4 ;  /* 0x000000010d047824 */ /* 0x000fca00078e0204 */
[----:B------:R-:W0:Y:S02]  /*170e0*/  SHFL.UP PT, R14, R4, 0x4, RZ ;  /* 0x04800000040e7989 */ /* 0x000e2400000e00ff */
[----:B01----:R-:W-:-:S05]  /*170f0*/  SEL R3, R14, RZ, P3 ;  /* 0x000000ff0e037207 */ /* 0x003fca0001800000 */
        /* <DEDUP_REMOVED lines=8> */
.L_x_11876:
[----:B------:R-:W-:Y:S02]  /*17180*/  ULDC UR4, c[0x0][0xc38] ;  /* 0x00030e0000047ab9 */ /* 0x000fe40000000800 */
[----:B------:R-:W-:-:S04]  /*17190*/  IMAD.U32 R4, RZ, RZ, UR4 ;  /* 0x00000004ff047e24 */ /* 0x000fc8000f8e00ff */
[----:B-1----:R-:W-:-:S04]  /*171a0*/  IMAD R14, R14, R4, RZ ;  /* 0x000000040e0e7224 */ /* 0x002fc800078e02ff */
[----:B------:R-:W-:-:S05]  /*171b0*/  IMAD.IADD R5, R14, 0x1, R5 ;  /* 0x000000010e057824 */ /* 0x000fca00078e0205 */
[----:B------:R-:W-:-:S13]  /*171c0*/  ISETP.GT.AND P6, PT, R5, R0, PT ;  /* 0x000000000500720c */ /* 0x000fda0003fc4270 */
[----:B------:R-:W-:Y:S05]  /*171d0*/  @!P6 BRA `(.L_x_11808) ;  /* 0xfffffffc0064e947 */ /* 0x000fea000383ffff */
.L_x_11803:
        /* <DEDUP_REMOVED lines=8> */
.L_x_11880:
[----:B------:R-:W-:Y:S01]  /*17260*/  ISETP.NE.AND P0, PT, R5, RZ, PT ;  /* 0x000000ff0500720c */ /* 0x000fe20003f05270 */
[----:B------:R-:W-:-:S12]  /*17270*/  IMAD.MOV.U32 R5, RZ, RZ, RZ ;  /* 0x000000ffff057224 */ /* 0x000fd800078e00ff */
[----:B------:R-:W-:Y:S05]  /*17280*/  @!P0 BRA `(.L_x_11810) ;  /* 0x0000000000108947 */ /* 0x000fea0003800000 */
[----:B------:R-:W-:Y:S01]  /*17290*/  UMOV UR4, 0xffffffff ;  /* 0xffffffff00047882 */ /* 0x000fe20000000000 */
[----:B------:R-:W-:Y:S02]  /*172a0*/  VIADD R12, R6, 0xffffffff ;  /* 0xffffffff060c7836 */ /* 0x000fe40000000000 */
[----:B------:R-:W-:Y:S05]  /*172b0*/  BRA.DIV UR4, `(.L_x_11811) ;  /* 0x0000002204e47947 */ /* 0x000fea000b800000 */
[----:B------:R0:W0:Y:S02]  /*172c0*/  SHFL.IDX PT, R5, R3, R12, 0x1f ;  /* 0x00001f0c03057589 */ /* 0x00002400000e0000 */
.L_x_11810:
[----:B01-3--:R-:W0:Y:S01]  /*172d0*/  LDC.64 R2, c[0x0][0xc90] ;  /* 0x00032400ff027b82 */ /* 0x00be220000000a00 */
[----:B------:R-:W-:-:S04]  /*172e0*/  IMAD.IADD R19, R6, 0x1, R19 ;  /* 0x0000000106137824 */ /* 0x000fc800078e0213 */
[----:B0-----:R-:W-:-:S05]  /*172f0*/  IMAD.WIDE R2, R19, 0x4, R2 ;  /* 0x0000000413027825 */ /* 0x001fca00078e0202 */
[----:B--2---:R-:W4:Y:S01]  /*17300*/  LDG.E R7, desc[UR40][R2.64] ;  /* 0x0000002802077981 */ /* 0x004f22000c1e1900 */
[----:B------:R-:W-:-:S04]  /*17310*/  IMAD R16, R5, R4, R16 ;  /* 0x0000000405107224 */ /* 0x000fc800078e0210 */
[----:B------:R-:W-:Y:S02]  /*17320*/  IMAD.IADD R0, R0, 0x1, -R16 ;  /* 0x0000000100007824 */ /* 0x000fe400078e0a10 */
[----:B----4-:R-:W-:-:S05]  /*17330*/  IMAD R6, R17, R7, RZ ;  /* 0x0000000711067224 */ /* 0x010fca00078e02ff */
        /* <DEDUP_REMOVED lines=59> */
.L_x_11804:
[----:B------:R-:W-:Y:S01]  /*176f0*/  UMOV UR4, URZ ;  /* 0x0000003f00047c82 */ /* 0x000fe20008000000 */
[----:B------:R-:W-:Y:S01]  /*17700*/  UMOV UR5, URZ ;  /* 0x0000003f00057c82 */ /* 0x000fe20008000000 */
[----:B------:R-:W-:Y:S01]  /*17710*/  ULDC UR6, c[0x0][0xc3c] ;  /* 0x00030f0000067ab9 */ /* 0x000fe20000000800 */
[----:B------:R-:W-:Y:S02]  /*17720*/  IMAD.MOV.U32 R16, RZ, RZ, R0 ;  /* 0x000000ffff107224 */ /* 0x000fe400078e0000 */
[----:B------:R-:W-:Y:S02]  /*17730*/  IMAD.U32 R17, RZ, RZ, UR4 ;  /* 0x00000004ff117e24 */ /* 0x000fe4000f8e00ff */
[----:B------:R-:W-:Y:S02]  /*17740*/  IMAD.U32 R18, RZ, RZ, UR5 ;  /* 0x00000005ff127e24 */ /* 0x000fe4000f8e00ff */
[----:B------:R-:W-:-:S07]  /*17750*/  IMAD.U32 R19, RZ, RZ, UR6 ;  /* 0x00000006ff137e24 */ /* 0x000fce000f8e00ff */
.L_x_11812:
[----:B------:R3:W4:Y:S01]  /*17760*/  LDL R2, [R1+0x4] ;  /* 0x0000040001027983 */ /* 0x0007220000100800 */
[----:B------:R-:W0:Y:S01]  /*17770*/  S2R R0, SR_TID.X ;  /* 0x0000000000007919 */ /* 0x000e220000002100 */
[----:B------:R-:W-:Y:S05]  /*17780*/  WARPSYNC.ALL ;  /* 0x0000000000007948 */ /* 0x000fea0003800000 */
[----:B0-----:R-:W-:Y:S01]  /*17790*/  LOP3.LUT R0, R0, 0x1f, RZ, 0xc0, !PT ;  /* 0x0000001f00007812 */ /* 0x001fe200078ec0ff */
[----:B------:R-:W-:Y:S03]  /*177a0*/  BAR.SYNC.DEFER_BLOCKING 0x4, 0x180 ;  /* 0x0106000000007b1d */ /* 0x000fe60000010000 */
[----:B------:R-:W-:-:S13]  /*177b0*/  ISETP.NE.AND P0, PT, R0, RZ, PT ;  /* 0x000000ff0000720c */ /* 0x000fda0003f05270 */
[----:B-1----:R-:W4:Y:S01]  /*177c0*/  @!P0 S2R R3, SR_CgaCtaId ;  /* 0x0000000000038919 */ /* 0x002f220000008800 */
[----:B------:R-:W-:-:S04]  /*177d0*/  @!P0 MOV R0, 0x400 ;  /* 0x0000040000008802 */ /* 0x000fc80000000f00 */
[----:B----4-:R-:W-:-:S05]  /*177e0*/  @!P0 LEA R2, R3, R0, 0x18 ;  /* 0x0000000003028211 */ /* 0x010fca00078ec0ff */
[----:B------:R3:W-:Y:S04]  /*177f0*/  @!P0 STS.128 [R2+0x228d0], R16 ;  /* 0x0228d01002008388 */ /* 0x0007e80000000c00 */
[----:B------:R3:W-:Y:S01]  /*17800*/  @!P0 STL [R1+0x4], R2 ;  /* 0x0000040201008387 */ /* 0x0007e20000100800 */
[----:B------:R-:W-:Y:S06]  /*17810*/  BAR.ARV 0x5, 0x180 ;  /* 0x0146000000007b1d */ /* 0x000fec0000002000 */
.L_x_11801:
[----:B------:R-:W-:Y:S02]  /*17820*/  ULDC UR4, c[0x0][0xc3c] ;  /* 0x00030f0000047ab9 */ /* 0x000fe40000000800 */
[----:B----4-:R-:W-:-:S13]  /*17830*/  ISETP.GE.AND P0, PT, R19, UR4, PT ;  /* 0x0000000413007c0c */ /* 0x010fda000bf06270 */
[----:B------:R-:W-:Y:S05]  /*17840*/  @!P0 BRA `(.L_x_11813) ;  /* 0xffffffa800f48947 */ /* 0x000fea000383ffff */
[----:B------:R-:W-:Y:S05]  /*17850*/  BSYNC B8 ;  /* 0x0000000000087941 */ /* 0x000fea0003800000 */
.L_x_11703:
        /* <DEDUP_REMOVED lines=12> */
.L_x_11883:
[----:B------:R-:W-:Y:S05]  /*17920*/  BSYNC B0 ;  /* 0x0000000000007941 */ /* 0x000fea0003800000 */
.L_x_11814:
[----:B------:R-:W-:-:S03]  /*17930*/  UMOV UR4, 0xffffffff ;  /* 0xffffffff00047882 */ /* 0x000fc60000000000 */
[----:B------:R-:W-:Y:S05]  /*17940*/  BRA.DIV UR4, `(.L_x_11816) ;  /* 0x0000001e047c7947 */ /* 0x000fea000b800000 */
[----:B------:R-:W1:Y:S02]  /*17950*/  S2R R2, SR_TID.X ;  /* 0x0000000000027919 */ /* 0x000e640000002100 */
[----:B-1----:R-:W-:-:S04]  /*17960*/  SHF.R.U32.HI R2, RZ, 0x5, R2 ;  /* 0x00000005ff027819 */ /* 0x002fc80000011602 */
[----:B------:R-:W-:-:S05]  /*17970*/  LOP3.LUT R2, R2, 0x3, RZ, 0xc0, !PT ;  /* 0x0000000302027812 */ /* 0x000fca00078ec0ff */
[----:B------:R1:W3:Y:S02]  /*17980*/  SHFL.IDX PT, R14, R2, RZ, 0x1f ;  /* 0x00001fff020e7589 */ /* 0x0002e400000e0000 */
.L_x_11886:
[----:B---3--:R-:W-:Y:S01]  /*17990*/  ISETP.NE.AND P0, PT, R14, RZ, PT ;  /* 0x000000ff0e00720c */ /* 0x008fe20003f05270 */
[----:B------:R-:W-:-:S12]  /*179a0*/  BSSY B0, `(.L_x_11817) ;  /* 0x0000027000007945 */ /* 0x000fd80003800000 */
[----:B------:R-:W-:Y:S05]  /*179b0*/  @P0 BRA `(.L_x_11818) ;  /* 0x0000000000940947 */ /* 0x000fea0003800000 */
[----:B------:R-:W-:-:S03]  /*179c0*/  UMOV UR4, 0xffffffff ;  /* 0xffffffff00047882 */ /* 0x000fc60000000000 */
[----:B------:R-:W-:Y:S05]  /*179d0*/  BRA.DIV UR4, `(.L_x_11819) ;  /* 0x0000001e048c7947 */ /* 0x000fea000b800000 */
[----:B------:R-:W-:-:S13]  /*179e0*/  ELECT P6, URZ, PT ;  /* 0x00000000003f782f */ /* 0x000fda00038c0000 */
.L_x_11889:
[----:B------:R-:W-:Y:S05]  /*179f0*/  @!P6 BRA `(.L_x_11818) ;  /* 0x000000000084e947 */ /* 0x000fea0003800000 */
[----:B------:R-:W-:-:S06]  /*17a00*/  ULOP3.LUT UR4, UR36, 0x2, URZ, 0xfc, !UPT ;  /* 0x0000000224047892 */ /* 0x000fcc000f8efc3f */
[----:B-1----:R-:W-:-:S05]  /*17a10*/  IMAD.U32 R2, RZ, RZ, UR4 ;  /* 0x00000004ff027e24 */ /* 0x002fca000f8e00ff */
[----:B------:R-:W-:-:S13]  /*17a20*/  ISETP.NE.AND P2, PT, R2, 0x3, PT ;  /* 0x000000030200780c */ /* 0x000fda0003f45270 */
[----:B------:R-:W-:Y:S05]  /*17a30*/  @!P2 BRA `(.L_x_11820) ;  /* 0x000000000004a947 */ /* 0x000fea0003800000 */
[----:B------:R-:W-:Y:S01]  /*17a40*/  BPT.TRAP 0x1 ;  /* 0x000000040000795c */ /* 0x000fe20000300000 */
.L_x_11820:
        /* <DEDUP_REMOVED lines=14> */
.L_x_11890:
[----:B------:R-:W1:Y:S02]  /*17b30*/  SYNCS.PHASECHK.TRANS64.TRYWAIT P0, [R7+URZ], R2 ;  /* 0x00000002070075a7 */ /* 0x000e64000800017f */
[----:B-1----:R-:W-:Y:S05]  /*17b40*/  @!P0 BRA `(.L_x_11822) ;  /* 0x0000001c00648947 */ /* 0x002fea0003800000 */
.L_x_11891:
[----:B------:R-:W-:Y:S05]  /*17b50*/  @!P2 BRA `(.L_x_11823) ;  /* 0x000000000004a947 */ /* 0x000fea0003800000 */
[----:B------:R-:W-:Y:S01]  /*17b60*/  BPT.TRAP 0x1 ;  /* 0x000000040000795c */ /* 0x000fe20000300000 */
.L_x_11823:
[----:B------:R-:W2:Y:S01]  /*17b70*/  LDL.LU R4, [R1+0x8] ;  /* 0x0000080001047983 */ /* 0x000ea20000300800 */
[----:B------:R-:W-:-:S04]  /*17b80*/  VIADD R0, R0, 0x22860 ;  /* 0x0002286000007836 */ /* 0x000fc80000000000 */
[----:B--2---:R-:W-:-:S04]  /*17b90*/  IMAD R4, R4, 0x8, R0 ;  /* 0x0000000804047824 */ /* 0x004fc800078e0200 */
[----:B------:R-:W2:Y:S02]  /*17ba0*/  SYNCS.PHASECHK.TRANS64.TRYWAIT P0, [R4+URZ], R5 ;  /* 0x00000005040075a7 */ /* 0x000ea4000800017f */
[----:B--2---:R-:W-:Y:S05]  /*17bb0*/  @!P0 BRA `(.L_x_11824) ;  /* 0x0000001c005c8947 */ /* 0x004fea0003800000 */
.L_x_11892:
[----:B------:R-:W-:-:S07]  /*17bc0*/  IMAD R3, R3, 0x8, R0 ;  /* 0x0000000803037824 */ /* 0x000fce00078e0200 */
.L_x_11825:
[----:B---3--:R3:W4:Y:S02]  /*17bd0*/  SYNCS.PHASECHK.TRANS64.TRYWAIT P0, [R3+URZ], R2 ;  /* 0x00000002030075a7 */ /* 0x008724000800017f */
[----:B----4-:R-:W-:Y:S05]  /*17be0*/  @!P0 NANOSLEEP.SYNCS 0x989680 ;  /* 0x009896800000895d */ /* 0x010fea0003900000 */
[----:B------:R-:W4:Y:S02]  /*17bf0*/  @!P0 SYNCS.PHASECHK.TRANS64 P0, [R3+URZ], R2 ;  /* 0x00000002030085a7 */ /* 0x000f24000800007f */
[----:B----4-:R-:W-:Y:S05]  /*17c00*/  @!P0 BRA `(.L_x_11825) ;  /* 0xfffffffc00f08947 */ /* 0x010fea000383ffff */
.L_x_11818:
[----:B------:R-:W-:Y:S05]  /*17c10*/  BSYNC B0 ;  /* 0x0000000000007941 */ /* 0x000fea0003800000 */
.L_x_11817:
[----:B------:R-:W-:Y:S05]  /*17c20*/  EXIT ;  /* 0x000000000000794d */ /* 0x000fea0003800000 */
.L_x_11605:
[----:B0-----:R0:W1:Y:S02]  /*17c30*/  SYNCS.PHASECHK.TRANS64.TRYWAIT P0, [R8+URZ+0x22800], R3 ;  /* 0x02280003080075a7 */ /* 0x001064000800017f */
[----:B-1----:R-:W-:Y:S05]  /*17c40*/  @!P0 NANOSLEEP.SYNCS 0x989680 ;  /* 0x009896800000895d */ /* 0x002fea0003900000 */
[----:B------:R-:W1:Y:S02]  /*17c50*/  @!P0 SYNCS.PHASECHK.TRANS64 P0, [R8+URZ+0x22800], R3 ;  /* 0x02280003080085a7 */ /* 0x000e64000800007f */
[----:B-1----:R-:W-:Y:S05]  /*17c60*/  @!P0 BRA `(.L_x_11605) ;  /* 0xfffffffc00f08947 */ /* 0x002fea000383ffff */
[----:B------:R-:W-:Y:S05]  /*17c70*/  BRA `(.L_x_11826) ;  /* 0xfffffea000647947 */ /* 0x000fea000383ffff */
.L_x_11609:
[----:B-1----:R1:W2:Y:S02]  /*17c80*/  SYNCS.PHASECHK.TRANS64.TRYWAIT P1, [R3+URZ+0x22830], R10 ;  /* 0x0228300a030075a7 */ /* 0x0022a4000802017f */
[----:B--2---:R-:W-:Y:S05]  /*17c90*/  @!P1 NANOSLEEP.SYNCS 0x989680 ;  /* 0x009896800000995d */ /* 0x004fea0003900000 */
[----:B------:R-:W2:Y:S02]  /*17ca0*/  @!P1 SYNCS.PHASECHK.TRANS64 P1, [R3+URZ+0x22830], R10 ;  /* 0x0228300a030095a7 */ /* 0x000ea4000802007f */
[----:B--2---:R-:W-:Y:S05]  /*17cb0*/  @!P1 BRA `(.L_x_11609) ;  /* 0xfffffffc00f09947 */ /* 0x004fea000383ffff */
[----:B------:R-:W-:Y:S05]  /*17cc0*/  BRA `(.L_x_11608) ;  /* 0xfffffea000907947 */ /* 0x000fea000383ffff */
.L_x_11621:
[----:B-1----:R1:W2:Y:S02]  /*17cd0*/  SYNCS.PHASECHK.TRANS64.TRYWAIT P1, [R3+URZ+0x22850], R10 ;  /* 0x0228500a030075a7 */ /* 0x0022a4000802017f */
[----:B--2---:R-:W-:Y:S05]  /*17ce0*/  @!P1 NANOSLEEP.SYNCS 0x989680 ;  /* 0x009896800000995d */ /* 0x004fea0003900000 */
[----:B------:R-:W2:Y:S02]  /*17cf0*/  @!P1 SYNCS.PHASECHK.TRANS64 P1, [R3+URZ+0x22850], R10 ;  /* 0x0228500a030095a7 */ /* 0x000ea4000802007f */
[----:B--2---:R-:W-:Y:S05]  /*17d00*/  @!P1 BRA `(.L_x_11621) ;  /* 0xfffffffc00f09947 */ /* 0x004fea000383ffff */
[----:B------:R-:W-:Y:S05]  /*17d10*/  BRA `(.L_x_11620) ;  /* 0xfffffec800d47947 */ /* 0x000fea000383ffff */
.L_x_11629:
[----:B-1----:R-:W-:-:S04]  /*17d20*/  IMAD.U32 R7, RZ, RZ, UR28 ;  /* 0x0000001cff077e24 */ /* 0x002fc8000f8e00ff */
[----:B------:R1:W2:Y:S03]  /*17d30*/  SYNCS.PHASECHK.TRANS64.TRYWAIT P1, [R7+URZ+0x22830], R8 ;  /* 0x02283008070075a7 */ /* 0x0002a6000802017f */
[----:B--2---:R-:W-:Y:S05]  /*17d40*/  @!P1 NANOSLEEP.SYNCS 0x989680 ;  /* 0x009896800000995d */ /* 0x004fea0003900000 */
[----:B------:R-:W2:Y:S02]  /*17d50*/  @!P1 SYNCS.PHASECHK.TRANS64 P1, [R7+URZ+0x22830], R8 ;  /* 0x02283008070095a7 */ /* 0x000ea4000802007f */
[----:B--2---:R-:W-:Y:S05]  /*17d60*/  @!P1 BRA `(.L_x_11629) ;  /* 0xfffffffc00ec9947 */ /* 0x004fea000383ffff */
[----:B------:R-:W-:Y:S05]  /*17d70*/  BRA `(.L_x_11628) ;  /* 0xfffffed000647947 */ /* 0x000fea000383ffff */
.L_x_11641:
[----:B-1----:R1:W2:Y:S02]  /*17d80*/  SYNCS.PHASECHK.TRANS64.TRYWAIT P1, [R177+URZ+0x22850], R8 ;  /* 0x02285008b10075a7 */ /* 0x0022a4000802017f */
[----:B--2---:R-:W-:Y:S05]  /*17d90*/  @!P1 NANOSLEEP.SYNCS 0x989680 ;  /* 0x009896800000995d */ /* 0x004fea0003900000 */
[----:B------:R-:W2:Y:S02]  /*17da0*/  @!P1 SYNCS.PHASECHK.TRANS64 P1, [R177+URZ+0x22850], R8 ;  /* 0x02285008b10095a7 */ /* 0x000ea4000802007f */
[----:B--2---:R-:W-:Y:S05]  /*17db0*/  @!P1 BRA `(.L_x_11641) ;  /* 0xfffffffc00f09947 */ /* 0x004fea000383ffff */
[----:B------:R-:W-:Y:S05]  /*17dc0*/  BRA `(.L_x_11640) ;  /* 0xffffff0000b47947 */ /* 0x000fea000383ffff */
.L_x_11650:
[----:B-1----:R-:W-:-:S04]  /*17dd0*/  IMAD.U32 R4, RZ, RZ, UR26 ;  /* 0x0000001aff047e24 */ /* 0x002fc8000f8e00ff */
[----:B------:R1:W2:Y:S03]  /*17de0*/  SYNCS.PHASECHK.TRANS64.TRYWAIT P2, [R4+URZ+0x22830], R3 ;  /* 0x02283003040075a7 */ /* 0x0002a6000804017f */
[----:B--2---:R-:W-:Y:S05]  /*17df0*/  @!P2 NANOSLEEP.SYNCS 0x989680 ;  /* 0x009896800000a95d */ /* 0x004fea0003900000 */
[----:B------:R-:W2:Y:S02]  /*17e00*/  @!P2 SYNCS.PHASECHK.TRANS64 P2, [R4+URZ+0x22830], R3 ;  /* 0x022830030400a5a7 */ /* 0x000ea4000804007f */
[----:B--2---:R-:W-:Y:S05]  /*17e10*/  @!P2 BRA `(.L_x_11650) ;  /* 0xfffffffc00eca947 */ /* 0x004fea000383ffff */
[----:B------:R-:W-:Y:S05]  /*17e20*/  BRA `(.L_x_11649) ;  /* 0xffffff0800787947 */ /* 0x000fea000383ffff */
.L_x_11654:
[----:B-1----:R1:W2:Y:S02]  /*17e30*/  SYNCS.PHASECHK.TRANS64.TRYWAIT P2, [R178+URZ+0x22850], R3 ;  /* 0x02285003b20075a7 */ /* 0x0022a4000804017f */
[----:B--2---:R-:W-:Y:S05]  /*17e40*/  @!P2 NANOSLEEP.SYNCS 0x989680 ;  /* 0x009896800000a95d */ /* 0x004fea0003900000 */
[----:B------:R-:W2:Y:S02]  /*17e50*/  @!P2 SYNCS.PHASECHK.TRANS64 P2, [R178+URZ+0x22850], R3 ;  /* 0x02285003b200a5a7 */ /* 0x000ea4000804007f */
[----:B--2---:R-:W-:Y:S05]  /*17e60*/  @!P2 BRA `(.L_x_11654) ;  /* 0xfffffffc00f0a947 */ /* 0x004fea000383ffff */
[----:B------:R-:W-:Y:S05]  /*17e70*/  BRA `(.L_x_11653) ;  /* 0xffffff28001c7947 */ /* 0x000fea000383ffff */
.L_x_11660:
[----:B-1----:R-:W-:-:S04]  /*17e80*/  IMAD.U32 R5, RZ, RZ, UR27 ;  /* 0x0000001bff057e24 */ /* 0x002fc8000f8e00ff */
[----:B------:R1:W2:Y:S03]  /*17e90*/  SYNCS.PHASECHK.TRANS64.TRYWAIT P1, [R5+URZ+0x22830], R6 ;  /* 0x02283006050075a7 */ /* 0x0002a6000802017f */
[----:B--2---:R-:W-:Y:S05]  /*17ea0*/  @!P1 NANOSLEEP.SYNCS 0x989680 ;  /* 0x009896800000995d */ /* 0x004fea0003900000 */
[----:B------:R-:W2:Y:S02]  /*17eb0*/  @!P1 SYNCS.PHASECHK.TRANS64 P1, [R5+URZ+0x22830], R6 ;  /* 0x02283006050095a7 */ /* 0x000ea4000802007f */
[----:B--2---:R-:W-:Y:S05]  /*17ec0*/  @!P1 BRA `(.L_x_11660) ;  /* 0xfffffffc00ec9947 */ /* 0x004fea000383ffff */
[----:B------:R-:W-:Y:S05]  /*17ed0*/  BRA `(.L_x_11659) ;  /* 0xffffff2c00307947 */ /* 0x000fea000383ffff */
.L_x_11672:
[----:B-1----:R1:W2:Y:S02]  /*17ee0*/  SYNCS.PHASECHK.TRANS64.TRYWAIT P1, [R177+URZ+0x22850], R6 ;  /* 0x02285006b10075a7 */ /* 0x0022a4000802017f */
[----:B--2---:R-:W-:Y:S05]  /*17ef0*/  @!P1 NANOSLEEP.SYNCS 0x989680 ;  /* 0x009896800000995d */ /* 0x004fea0003900000 */
[----:B------:R-:W2:Y:S02]  /*17f00*/  @!P1 SYNCS.PHASECHK.TRANS64 P1, [R177+URZ+0x22850], R6 ;  /* 0x02285006b10095a7 */ /* 0x000ea4000802007f */
[----:B--2---:R-:W-:Y:S05]  /*17f10*/  @!P1 BRA `(.L_x_11672) ;  /* 0xfffffffc00f09947 */ /* 0x004fea000383ffff */
[----:B------:R-:W-:Y:S05]  /*17f20*/  BRA `(.L_x_11671) ;  /* 0xffffff5c00307947 */ /* 0x000fea000383ffff */
.L_x_11723:
        /* <DEDUP_REMOVED lines=11> */
.L_x_11828:
[----:B------:R-:W-:Y:S05]  /*17fe0*/  BSYNC B0 ;  /* 0x0000000000007941 */ /* 0x000fea0003800000 */
.L_x_11827:
[----:B------:R-:W-:Y:S05]  /*17ff0*/  BRA `(.L_x_11829) ;  /* 0xffffffb000b87947 */ /* 0x000fea000383ffff */
.L_x_11725:
[----:B------:R-:W-:Y:S01]  /*18000*/  BSSY B0, `(.L_x_11830) ;  /* 0x0000006000007945 */ /* 0x000fe20003800000 */
[----:B------:R-:W-:-:S07]  /*18010*/  IMAD.MOV.U32 R15, RZ, RZ, -0x1 ;  /* 0xffffffffff0f7424 */ /* 0x000fce00078e00ff */
[----:B012-4-:R-:W-:Y:S05]  /*18020*/  WARPSYNC.COLLECTIVE R15, `(.L_x_11831) ;  /* 0x000000000f0c7348 */ /* 0x017fea0003c00000 */
[----:B------:R-:W-:Y:S02]  /*18030*/  ELECT P6, UR62, PT ;  /* 0x00000000003e782f */ /* 0x000fe400038c0000 */
[----:B------:R-:W-:Y:S01]  /*18040*/  MOV R14, UR62 ;  /* 0x0000003e000e7c02 */ /* 0x000fe20008000f00 */
[----:B012-4-:R-:W-:Y:S10]  /*18050*/  ENDCOLLECTIVE ;  /* 0x000000000000791b */ /* 0x017ff40003800000 */
.L_x_11831:
[----:B------:R-:W-:Y:S05]  /*18060*/  BSYNC B0 ;  /* 0x0000000000007941 */ /* 0x000fea0003800000 */
.L_x_11830:
[----:B------:R-:W-:Y:S05]  /*18070*/  BRA `(.L_x_11832) ;  /* 0xffffffb000c47947 */ /* 0x000fea000383ffff */
.L_x_11727:
[----:B--2---:R2:W3:Y:S02]  /*18080*/  SYNCS.PHASECHK.TRANS64.TRYWAIT P0, [R0+URZ+0x22840], R2 ;  /* 0x02284002000075a7 */ /* 0x0044e4000800017f */
[----:B---3--:R-:W-:Y:S05]  /*18090*/  @!P0 NANOSLEEP.SYNCS 0x989680 ;  /* 0x009896800000895d */ /* 0x008fea0003900000 */
[----:B------:R-:W3:Y:S02]  /*180a0*/  @!P0 SYNCS.PHASECHK.TRANS64 P0, [R0+URZ+0x22840], R2 ;  /* 0x02284002000085a7 */ /* 0x000ee4000800007f */
[----:B---3--:R-:W-:Y:S05]  /*180b0*/  @!P0 BRA `(.L_x_11727) ;  /* 0xfffffffc00f08947 */ /* 0x008fea000383ffff */
[----:B------:R-:W-:Y:S05]  /*180c0*/  BRA `(.L_x_11833) ;  /* 0xffffffb4002c7947 */ /* 0x000fea000383ffff */
.L_x_11731:
        /* <DEDUP_REMOVED lines=13> */
.L_x_11834:
[----:B------:R-:W-:Y:S02]  /*181a0*/  IMAD.MOV.U32 R13, RZ, RZ, R0 ;  /* 0x000000ffff0d7224 */ /* 0x000fe400078e0000 */
[----:B------:R-:W-:-:S07]  /*181b0*/  IMAD.MOV.U32 R6, RZ, RZ, R14 ;  /* 0x000000ffff067224 */ /* 0x000fce00078e000e */
[----:B------:R-:W-:Y:S05]  /*181c0*/  WARPSYNC.COLLECTIVE R15, `(.L_x_11835) ;  /* 0x000000000f087348 */ /* 0x000fea0003c00000 */
[----:B------:R0:W1:Y:S02]  /*181d0*/  SHFL.IDX P6, R14, R13, R12, R11 ;  /* 0x0000000c0d0e7389 */ /* 0x00006400000c000b */
[----:B01----:R-:W-:Y:S01]  /*181e0*/  ENDCOLLECTIVE ;  /* 0x000000000000791b */ /* 0x003fe20003800000 */
.L_x_11835:
[----:B------:R-:W-:Y:S02]  /*181f0*/  IMAD.MOV.U32 R13, RZ, RZ, R2 ;  /* 0x000000ffff0d7224 */ /* 0x000fe400078e0002 */
[----:B------:R-:W-:Y:S02]  /*18200*/  IMAD.MOV.U32 R12, RZ, RZ, 0x1 ;  /* 0x00000001ff0c7424 */ /* 0x000fe400078e00ff */
[----:B------:R-:W-:-:S07]  /*18210*/  IMAD.MOV.U32 R7, RZ, RZ, R14 ;  /* 0x000000ffff077224 */ /* 0x000fce00078e000e */
[----:B------:R-:W-:Y:S05]  /*18220*/  WARPSYNC.COLLECTIVE R15, `(.L_x_11836) ;  /* 0x000000000f087348 */ /* 0x000fea0003c00000 */
[----:B------:R0:W1:Y:S02]  /*18230*/  SHFL.IDX P6, R14, R13, R12, R11 ;  /* 0x0000000c0d0e7389 */ /* 0x00006400000c000b */
[----:B01----:R-:W-:Y:S01]  /*18240*/  ENDCOLLECTIVE ;  /* 0x000000000000791b */ /* 0x003fe20003800000 */
.L_x_11836:
        /* <DEDUP_REMOVED lines=15> */
.L_x_11837:
[----:B------:R-:W-:Y:S02]  /*18340*/  IMAD.MOV.U32 R13, RZ, RZ, R2 ;  /* 0x000000ffff0d7224 */ /* 0x000fe400078e0002 */
[----:B------:R-:W-:Y:S02]  /*18350*/  IMAD.MOV.U32 R12, RZ, RZ, 0x2 ;  /* 0x00000002ff0c7424 */ /* 0x000fe400078e00ff */
[----:B------:R-:W-:-:S07]  /*18360*/  IMAD.MOV.U32 R5, RZ, RZ, R14 ;  /* 0x000000ffff057224 */ /* 0x000fce00078e000e */
[----:B------:R-:W-:Y:S05]  /*18370*/  WARPSYNC.COLLECTIVE R15, `(.L_x_11838) ;  /* 0x000000000f087348 */ /* 0x000fea0003c00000 */
[----:B------:R0:W1:Y:S02]  /*18380*/  SHFL.IDX P6, R14, R13, R12, R11 ;  /* 0x0000000c0d0e7389 */ /* 0x00006400000c000b */
[----:B01----:R-:W-:Y:S01]  /*18390*/  ENDCOLLECTIVE ;  /* 0x000000000000791b */ /* 0x003fe20003800000 */
.L_x_11838:
        /* <DEDUP_REMOVED lines=15> */
.L_x_11839:
[----:B------:R-:W-:Y:S02]  /*18490*/  IMAD.MOV.U32 R13, RZ, RZ, R2 ;  /* 0x000000ffff0d7224 */ /* 0x000fe400078e0002 */
[----:B------:R-:W-:Y:S02]  /*184a0*/  IMAD.MOV.U32 R12, RZ, RZ, 0x3 ;  /* 0x00000003ff0c7424 */ /* 0x000fe400078e00ff */
[----:B------:R-:W-:-:S07]  /*184b0*/  IMAD.MOV.U32 R5, RZ, RZ, R14 ;  /* 0x000000ffff057224 */ /* 0x000fce00078e000e */
[----:B------:R-:W-:Y:S05]  /*184c0*/  WARPSYNC.COLLECTIVE R15, `(.L_x_11840) ;  /* 0x000000000f087348 */ /* 0x000fea0003c00000 */
[----:B------:R0:W1:Y:S02]  /*184d0*/  SHFL.IDX P6, R14, R13, R12, R11 ;  /* 0x0000000c0d0e7389 */ /* 0x00006400000c000b */
[----:B01----:R-:W-:Y:S01]  /*184e0*/  ENDCOLLECTIVE ;  /* 0x000000000000791b */ /* 0x003fe20003800000 */
.L_x_11840:
        /* <DEDUP_REMOVED lines=15> */
.L_x_11841:
[----:B------:R-:W-:Y:S02]  /*185e0*/  IMAD.MOV.U32 R13, RZ, RZ, R2 ;  /* 0x000000ffff0d7224 */ /* 0x000fe400078e0002 */
[----:B------:R-:W-:Y:S02]  /*185f0*/  IMAD.MOV.U32 R12, RZ, RZ, 0x4 ;  /* 0x00000004ff0c7424 */ /* 0x000fe400078e00ff */
[----:B------:R-:W-:-:S07]  /*18600*/  IMAD.MOV.U32 R5, RZ, RZ, R14 ;  /* 0x000000ffff057224 */ /* 0x000fce00078e000e */
[----:B------:R-:W-:Y:S05]  /*18610*/  WARPSYNC.COLLECTIVE R15, `(.L_x_11842) ;  /* 0x000000000f087348 */ /* 0x000fea0003c00000 */
[----:B------:R0:W1:Y:S02]  /*18620*/  SHFL.IDX P6, R14, R13, R12, R11 ;  /* 0x0000000c0d0e7389 */ /* 0x00006400000c000b */
[----:B01----:R-:W-:Y:S01]  /*18630*/  ENDCOLLECTIVE ;  /* 0x000000000000791b */ /* 0x003fe20003800000 */
.L_x_11842:
        /* <DEDUP_REMOVED lines=15> */
.L_x_11843:
[----:B------:R-:W-:Y:S02]  /*18730*/  IMAD.MOV.U32 R13, RZ, RZ, R2 ;  /* 0x000000ffff0d7224 */ /* 0x000fe400078e0002 */
[----:B------:R-:W-:Y:S02]  /*18740*/  IMAD.MOV.U32 R12, RZ, RZ, 0x5 ;  /* 0x00000005ff0c7424 */ /* 0x000fe400078e00ff */
[----:B------:R-:W-:-:S07]  /*18750*/  IMAD.MOV.U32 R5, RZ, RZ, R14 ;  /* 0x000000ffff057224 */ /* 0x000fce00078e000e */
[----:B------:R-:W-:Y:S05]  /*18760*/  WARPSYNC.COLLECTIVE R15, `(.L_x_11844) ;  /* 0x000000000f087348 */ /* 0x000fea0003c00000 */
[----:B------:R0:W1:Y:S02]  /*18770*/  SHFL.IDX P6, R14, R13, R12, R11 ;  /* 0x0000000c0d0e7389 */ /* 0x00006400000c000b */
[----:B01----:R-:W-:Y:S01]  /*18780*/  ENDCOLLECTIVE ;  /* 0x000000000000791b */ /* 0x003fe20003800000 */
.L_x_11844:
        /* <DEDUP_REMOVED lines=15> */
.L_x_11845:
[----:B------:R-:W-:Y:S02]  /*18880*/  IMAD.MOV.U32 R13, RZ, RZ, R2 ;  /* 0x000000ffff0d7224 */ /* 0x000fe400078e0002 */
[----:B------:R-:W-:Y:S02]  /*18890*/  IMAD.MOV.U32 R12, RZ, RZ, 0x6 ;  /* 0x00000006ff0c7424 */ /* 0x000fe400078e00ff */
[----:B------:R-:W-:-:S07]  /*188a0*/  IMAD.MOV.U32 R5, RZ, RZ, R14 ;  /* 0x000000ffff057224 */ /* 0x000fce00078e000e */
[----:B------:R-:W-:Y:S05]  /*188b0*/  WARPSYNC.COLLECTIVE R15, `(.L_x_11846) ;  /* 0x000000000f087348 */ /* 0x000fea0003c00000 */
[----:B------:R0:W1:Y:S02]  /*188c0*/  SHFL.IDX P6, R14, R13, R12, R11 ;  /* 0x0000000c0d0e7389 */ /* 0x00006400000c000b */
[----:B01----:R-:W-:Y:S01]  /*188d0*/  ENDCOLLECTIVE ;  /* 0x000000000000791b */ /* 0x003fe20003800000 */
.L_x_11846:
        /* <DEDUP_REMOVED lines=13> */
.L_x_11847:
        /* <DEDUP_REMOVED lines=8> */
.L_x_11848:
        /* <DEDUP_REMOVED lines=13> */
.L_x_11849:
[----:B------:R-:W-:Y:S01]  /*18b00*/  IMAD.MOV.U32 R0, RZ, RZ, R14 ;  /* 0x000000ffff007224 */ /* 0x000fe200078e000e */
[----:B------:R-:W-:Y:S06]  /*18b10*/  BRA `(.L_x_11850) ;  /* 0xffffffb400c07947 */ /* 0x000fec000383ffff */
.L_x_11734:
[----:B0-----:R-:W2:Y:S02]  /*18b20*/  LDL R2, [R1+0x4] ;  /* 0x0000040001027983 */ /* 0x001ea40000100800 */
[----:B--2---:R0:W1:Y:S02]  /*18b30*/  SYNCS.PHASECHK.TRANS64.TRYWAIT P0, [R2+URZ+0x22820], R0 ;  /* 0x02282000020075a7 */ /* 0x004064000800017f */
[----:B-1----:R-:W-:Y:S05]  /*18b40*/  @!P0 NANOSLEEP.SYNCS 0x989680 ;  /* 0x009896800000895d */ /* 0x002fea0003900000 */
[----:B------:R-:W1:Y:S02]  /*18b50*/  @!P0 SYNCS.PHASECHK.TRANS64 P0, [R2+URZ+0x22820], R0 ;  /* 0x02282000020085a7 */ /* 0x000e64000800007f */
[----:B-1----:R-:W-:Y:S05]  /*18b60*/  @!P0 BRA `(.L_x_11734) ;  /* 0xfffffffc00ec8947 */ /* 0x002fea000383ffff */
[----:B------:R-:W-:Y:S05]  /*18b70*/  BRA `(.L_x_11851) ;  /* 0xffffffb800207947 */ /* 0x000fea000383ffff */
.L_x_11738:
[----:B0-----:R0:W1:Y:S02]  /*18b80*/  SYNCS.PHASECHK.TRANS64.TRYWAIT P0, [R2+URZ+0x22860], R0 ;  /* 0x02286000020075a7 */ /* 0x001064000800017f */
[----:B-1----:R-:W-:Y:S05]  /*18b90*/  @!P0 NANOSLEEP.SYNCS 0x989680 ;  /* 0x009896800000895d */ /* 0x002fea0003900000 */
[----:B------:R-:W1:Y:S02]  /*18ba0*/  @!P0 SYNCS.PHASECHK.TRANS64 P0, [R2+URZ+0x22860], R0 ;  /* 0x02286000020085a7 */ /* 0x000e64000800007f */
[----:B-1----:R-:W-:Y:S05]  /*18bb0*/  @!P0 BRA `(.L_x_11738) ;  /* 0xfffffffc00f08947 */ /* 0x002fea000383ffff */
[----:B------:R-:W-:Y:S05]  /*18bc0*/  BRA `(.L_x_11852) ;  /* 0xffffffb800507947 */ /* 0x000fea000383ffff */
.L_x_11753:
[----:B-1----:R1:W2:Y:S02]  /*18bd0*/  SYNCS.PHASECHK.TRANS64.TRYWAIT P0, [R3+URZ+0x22840], R2 ;  /* 0x02284002030075a7 */ /* 0x0022a4000800017f */
[----:B--2---:R-:W-:Y:S05]  /*18be0*/  @!P0 NANOSLEEP.SYNCS 0x989680 ;  /* 0x009896800000895d */ /* 0x004fea0003900000 */
[----:B------:R-:W2:Y:S02]  /*18bf0*/  @!P0 SYNCS.PHASECHK.TRANS64 P0, [R3+URZ+0x22840], R2 ;  /* 0x02284002030085a7 */ /* 0x000ea4000800007f */
[----:B--2---:R-:W-:Y:S05]  /*18c00*/  @!P0 BRA `(.L_x_11753) ;  /* 0xfffffffc00f08947 */ /* 0x004fea000383ffff */
[----:B------:R-:W-:Y:S05]  /*18c10*/  BRA `(.L_x_11853) ;  /* 0xffffffc0006c7947 */ /* 0x000fea000383ffff */
.L_x_11758:
[----:B0-----:R0:W2:Y:S02]  /*18c20*/  SYNCS.PHASECHK.TRANS64.TRYWAIT P0, [R3+URZ+0x22860], R2 ;  /* 0x02286002030075a7 */ /* 0x0010a4000800017f */
[----:B--2---:R-:W-:Y:S05]  /*18c30*/  @!P0 NANOSLEEP.SYNCS 0x989680 ;  /* 0x009896800000895d */ /* 0x004fea0003900000 */
[----:B------:R-:W2:Y:S02]  /*18c40*/  @!P0 SYNCS.PHASECHK.TRANS64 P0, [R3+URZ+0x22860], R2 ;  /* 0x02286002030085a7 */ /* 0x000ea4000800007f */
[----:B--2---:R-:W-:Y:S05]  /*18c50*/  @!P0 BRA `(.L_x_11758) ;  /* 0xfffffffc00f08947 */ /* 0x004fea000383ffff */
[----:B------:R-:W-:Y:S05]  /*18c60*/  BRA `(.L_x_11854) ;  /* 0xffffffc000f07947 */ /* 0x000fea000383ffff */
.L_x_11769:
[----:B0-----:R0:W1:Y:S02]  /*18c70*/  SYNCS.PHASECHK.TRANS64.TRYWAIT P0, [R2+URZ+0x22840], R3 ;  /* 0x02284003020075a7 */ /* 0x001064000800017f */
[----:B-1----:R-:W-:Y:S05]  /*18c80*/  @!P0 NANOSLEEP.SYNCS 0x989680 ;  /* 0x009896800000895d */ /* 0x002fea0003900000 */
[----:B------:R-:W1:Y:S02]  /*18c90*/  @!P0 SYNCS.PHASECHK.TRANS64 P0, [R2+URZ+0x22840], R3 ;  /* 0x02284003020085a7 */ /* 0x000e64000800007f */
[----:B-1----:R-:W-:Y:S05]  /*18ca0*/  @!P0 BRA `(.L_x_11769) ;  /* 0xfffffffc00f08947 */ /* 0x002fea000383ffff */
[----:B------:R-:W-:Y:S05]  /*18cb0*/  BRA `(.L_x_11855) ;  /* 0xffffffc800f07947 */ /* 0x000fea000383ffff */
.L_x_11774:
[----:B-1----:R1:W2:Y:S02]  /*18cc0*/  SYNCS.PHASECHK.TRANS64.TRYWAIT P0, [R2+URZ+0x22860], R3 ;  /* 0x02286003020075a7 */ /* 0x0022a4000800017f */
[----:B--2---:R-:W-:Y:S05]  /*18cd0*/  @!P0 NANOSLEEP.SYNCS 0x989680 ;  /* 0x009896800000895d */ /* 0x004fea0003900000 */
[----:B------:R-:W2:Y:S02]  /*18ce0*/  @!P0 SYNCS.PHASECHK.TRANS64 P0, [R2+URZ+0x22860], R3 ;  /* 0x02286003020085a7 */ /* 0x000ea4000800007f */
[----:B--2---:R-:W-:Y:S05]  /*18cf0*/  @!P0 BRA `(.L_x_11774) ;  /* 0xfffffffc00f08947 */ /* 0x004fea000383ffff */
[----:B------:R-:W-:Y:S05]  /*18d00*/  BRA `(.L_x_11856) ;  /* 0xffffffcc00707947 */ /* 0x000fea000383ffff */
.L_x_11785:
[----:B0-----:R0:W1:Y:S02]  /*18d10*/  SYNCS.PHASECHK.TRANS64.TRYWAIT P0, [R3+URZ+0x22840], R2 ;  /* 0x02284002030075a7 */ /* 0x001064000800017f */
[----:B-1----:R-:W-:Y:S05]  /*18d20*/  @!P0 NANOSLEEP.SYNCS 0x989680 ;  /* 0x009896800000895d */ /* 0x002fea0003900000 */
[----:B------:R-:W1:Y:S02]  /*18d30*/  @!P0 SYNCS.PHASECHK.TRANS64 P0, [R3+URZ+0x22840], R2 ;  /* 0x02284002030085a7 */ /* 0x000e64000800007f */
[----:B-1----:R-:W-:Y:S05]  /*18d40*/  @!P0 BRA `(.L_x_11785) ;  /* 0xfffffffc00f08947 */ /* 0x002fea000383ffff */
[----:B------:R-:W-:Y:S05]  /*18d50*/  BRA `(.L_x_11857) ;  /* 0xffffffd4004c7947 */ /* 0x000fea000383ffff */
.L_x_11790:
[----:B-1----:R1:W2:Y:S02]  /*18d60*/  SYNCS.PHASECHK.TRANS64.TRYWAIT P0, [R3+URZ+0x22860], R2 ;  /* 0x02286002030075a7 */ /* 0x0022a4000800017f */
[----:B--2---:R-:W-:Y:S05]  /*18d70*/  @!P0 NANOSLEEP.SYNCS 0x989680 ;  /* 0x009896800000895d */ /* 0x004fea0003900000 */
[----:B------:R-:W2:Y:S02]  /*18d80*/  @!P0 SYNCS.PHASECHK.TRANS64 P0, [R3+URZ+0x22860], R2 ;  /* 0x02286002030085a7 */ /* 0x000ea4000800007f */
[----:B--2---:R-:W-:Y:S05]  /*18d90*/  @!P0 BRA `(.L_x_11790) ;  /* 0xfffffffc00f08947 */ /* 0x004fea000383ffff */
[----:B------:R-:W-:Y:S05]  /*18da0*/  BRA `(.L_x_11858) ;  /* 0xffffffd400d07947 */ /* 0x000fea000383ffff */
.L_x_11802:
[----:B------:R-:W-:Y:S01]  /*18db0*/  BSSY B0, `(.L_x_11859) ;  /* 0x0000008000007945 */ /* 0x000fe20003800000 */
[----:B------:R-:W-:Y:S02]  /*18dc0*/  IMAD.MOV.U32 R13, RZ, RZ, R16 ;  /* 0x000000ffff0d7224 */ /* 0x000fe400078e0010 */
[----:B------:R-:W-:Y:S02]  /*18dd0*/  IMAD.MOV.U32 R12, RZ, RZ, RZ ;  /* 0x000000ffff0c7224 */ /* 0x000fe400078e00ff */
[----:B------:R-:W-:Y:S02]  /*18de0*/  IMAD.MOV.U32 R11, RZ, RZ, 0x1f ;  /* 0x0000001fff0b7424 */ /* 0x000fe400078e00ff */
[----:B------:R-:W-:-:S07]  /*18df0*/  IMAD.MOV.U32 R15, RZ, RZ, -0x1 ;  /* 0xffffffffff0f7424 */ /* 0x000fce00078e00ff */
[----:B012--5:R-:W-:Y:S05]  /*18e00*/  WARPSYNC.COLLECTIVE R15, `(.L_x_11860) ;  /* 0x000000000f087348 */ /* 0x027fea0003c00000 */
[----:B------:R3:W4:Y:S02]  /*18e10*/  SHFL.IDX P6, R14, R13, R12, R11 ;  /* 0x0000000c0d0e7389 */ /* 0x00072400000c000b */
[----:B012345:R-:W-:Y:S01]  /*18e20*/  ENDCOLLECTIVE ;  /* 0x000000000000791b */ /* 0x03ffe20003800000 */
.L_x_11860:
[----:B------:R-:W-:Y:S05]  /*18e30*/  BSYNC B0 ;  /* 0x0000000000007941 */ /* 0x000fea0003800000 */
.L_x_11859:
        /* <DEDUP_REMOVED lines=9> */
.L_x_11861:
        /* <DEDUP_REMOVED lines=18> */
.L_x_11862:
[----:B------:R-:W-:Y:S01]  /*18ff0*/  IMAD.MOV.U32 R12, RZ, RZ, 0x2 ;  /* 0x00000002ff0c7424 */ /* 0x000fe200078e00ff */
[----:B------:R-:W-:-:S05]  /*19000*/  SEL R7, R14, RZ, P1 ;  /* 0x000000ff0e077207 */ /* 0x000fca0000800000 */
[----:B------:R-:W-:-:S04]  /*19010*/  IMAD.IADD R3, R2, 0x1, R7 ;  /* 0x0000000102037824 */ /* 0x000fc800078e0207 */
[----:B------:R-:W-:-:S07]  /*19020*/  IMAD.MOV.U32 R13, RZ, RZ, R3 ;  /* 0x000000ffff0d7224 */ /* 0x000fce00078e0003 */
[----:B------:R-:W-:Y:S05]  /*19030*/  WARPSYNC.COLLECTIVE R15, `(.L_x_11863) ;  /* 0x000000000f087348 */ /* 0x000fea0003c00000 */
[----:B------:R0:W1:Y:S02]  /*19040*/  SHFL.UP P6, R14, R13, R12, R11 ;  /* 0x0400000c0d0e7389 */ /* 0x00006400000c000b */
[----:B01----:R-:W-:Y:S01]  /*19050*/  ENDCOLLECTIVE ;  /* 0x000000000000791b */ /* 0x003fe20003800000 */
.L_x_11863:
[----:B------:R-:W-:Y:S01]  /*19060*/  IMAD.MOV.U32 R12, RZ, RZ, 0x4 ;  /* 0x00000004ff0c7424 */ /* 0x000fe200078e00ff */
[----:B------:R-:W-:-:S05]  /*19070*/  SEL R14, R14, RZ, P2 ;  /* 0x000000ff0e0e7207 */ /* 0x000fca0001000000 */
[----:B------:R-:W-:-:S04]  /*19080*/  IMAD.IADD R3, R3, 0x1, R14 ;  /* 0x0000000103037824 */ /* 0x000fc800078e020e */
[----:B------:R-:W-:-:S07]  /*19090*/  IMAD.MOV.U32 R13, RZ, RZ, R3 ;  /* 0x000000ffff0d7224 */ /* 0x000fce00078e0003 */
[----:B------:R-:W-:Y:S05]  /*190a0*/  WARPSYNC.COLLECTIVE R15, `(.L_x_11864) ;  /* 0x000000000f087348 */ /* 0x000fea0003c00000 */
[----:B------:R0:W1:Y:S02]  /*190b0*/  SHFL.UP P6, R14, R13, R12, R11 ;  /* 0x0400000c0d0e7389 */ /* 0x00006400000c000b */
[----:B01----:R-:W-:Y:S01]  /*190c0*/  ENDCOLLECTIVE ;  /* 0x000000000000791b */ /* 0x003fe20003800000 */
.L_x_11864:
[----:B------:R-:W-:Y:S01]  /*190d0*/  IMAD.MOV.U32 R12, RZ, RZ, 0x8 ;  /* 0x00000008ff0c7424 */ /* 0x000fe200078e00ff */
[----:B------:R-:W-:-:S05]  /*190e0*/  SEL R14, R14, RZ, P3 ;  /* 0x000000ff0e0e7207 */ /* 0x000fca0001800000 */
[----:B------:R-:W-:-:S04]  /*190f0*/  IMAD.IADD R3, R3, 0x1, R14 ;  /* 0x0000000103037824 */ /* 0x000fc800078e020e */
[----:B------:R-:W-:-:S07]  /*19100*/  IMAD.MOV.U32 R13, RZ, RZ, R3 ;  /* 0x000000ffff0d7224 */ /* 0x000fce00078e0003 */
[----:B------:R-:W-:Y:S05]  /*19110*/  WARPSYNC.COLLECTIVE R15, `(.L_x_11865) ;  /* 0x000000000f087348 */ /* 0x000fea0003c00000 */
[----:B------:R0:W1:Y:S02]  /*19120*/  SHFL.UP P6, R14, R13, R12, R11 ;  /* 0x0400000c0d0e7389 */ /* 0x00006400000c000b */
[----:B01----:R-:W-:Y:S01]  /*19130*/  ENDCOLLECTIVE ;  /* 0x000000000000791b */ /* 0x003fe20003800000 */
.L_x_11865:
[----:B------:R-:W-:Y:S01]  /*19140*/  IMAD.MOV.U32 R12, RZ, RZ, 0x10 ;  /* 0x00000010ff0c7424 */ /* 0x000fe200078e00ff */
[----:B------:R-:W-:-:S05]  /*19150*/  SEL R14, R14, RZ, P4 ;  /* 0x000000ff0e0e7207 */ /* 0x000fca0002000000 */
[----:B------:R-:W-:-:S04]  /*19160*/  IMAD.IADD R3, R3, 0x1, R14 ;  /* 0x0000000103037824 */ /* 0x000fc800078e020e */
[----:B------:R-:W-:-:S07]  /*19170*/  IMAD.MOV.U32 R13, RZ, RZ, R3 ;  /* 0x000000ffff0d7224 */ /* 0x000fce00078e0003 */
[----:B------:R-:W-:Y:S05]  /*19180*/  WARPSYNC.COLLECTIVE R15, `(.L_x_11866) ;  /* 0x000000000f087348 */ /* 0x000fea0003c00000 */
[----:B------:R0:W1:Y:S02]  /*19190*/  SHFL.UP P6, R14, R13, R12, R11 ;  /* 0x0400000c0d0e7389 */ /* 0x00006400000c000b */
[----:B01----:R-:W-:Y:S01]  /*191a0*/  ENDCOLLECTIVE ;  /* 0x000000000000791b */ /* 0x003fe20003800000 */
.L_x_11866:
        /* <DEDUP_REMOVED lines=8> */
.L_x_11867:
[----:B------:R-:W-:Y:S05]  /*19230*/  BRA `(.L_x_11868) ;  /* 0xffffffdc00347947 */ /* 0x000fea000383ffff */
.L_x_11807:
[----:B------:R-:W-:Y:S01]  /*19240*/  BSSY B0, `(.L_x_11869) ;  /* 0x0000008000007945 */ /* 0x000fe20003800000 */
[----:B-----5:R-:W-:Y:S02]  /*19250*/  IMAD.MOV.U32 R13, RZ, RZ, R2 ;  /* 0x000000ffff0d7224 */ /* 0x020fe400078e0002 */
[----:B------:R-:W-:Y:S02]  /*19260*/  IMAD.MOV.U32 R12, RZ, RZ, 0x1 ;  /* 0x00000001ff0c7424 */ /* 0x000fe400078e00ff */
[----:B------:R-:W-:Y:S02]  /*19270*/  IMAD.MOV.U32 R11, RZ, RZ, RZ ;  /* 0x000000ffff0b7224 */ /* 0x000fe400078e00ff */
[----:B------:R-:W-:-:S07]  /*19280*/  IMAD.MOV.U32 R15, RZ, RZ, -0x1 ;  /* 0xffffffffff0f7424 */ /* 0x000fce00078e00ff */
[----:B01----:R-:W-:Y:S05]  /*19290*/  WARPSYNC.COLLECTIVE R15, `(.L_x_11870) ;  /* 0x000000000f087348 */ /* 0x003fea0003c00000 */
[----:B------:R2:W3:Y:S02]  /*192a0*/  SHFL.UP P6, R14, R13, R12, R11 ;  /* 0x0400000c0d0e7389 */ /* 0x0004e400000c000b */
[----:B0123--:R-:W-:Y:S01]  /*192b0*/  ENDCOLLECTIVE ;  /* 0x000000000000791b */ /* 0x00ffe20003800000 */
.L_x_11870:
[----:B------:R-:W-:Y:S05]  /*192c0*/  BSYNC B0 ;  /* 0x0000000000007941 */ /* 0x000fea0003800000 */
.L_x_11869:
        /* <DEDUP_REMOVED lines=8> */
.L_x_11871:
[----:B------:R-:W-:Y:S01]  /*19350*/  IMAD.MOV.U32 R12, RZ, RZ, 0x4 ;  /* 0x00000004ff0c7424 */ /* 0x000fe200078e00ff */
[----:B------:R-:W-:-:S05]  /*19360*/  SEL R4, R14, RZ, P2 ;  /* 0x000000ff0e047207 */ /* 0x000fca0001000000 */
[----:B------:R-:W-:-:S04]  /*19370*/  IMAD.IADD R4, R13, 0x1, R4 ;  /* 0x000000010d047824 */ /* 0x000fc800078e0204 */
[----:B------:R-:W-:-:S07]  /*19380*/  IMAD.MOV.U32 R13, RZ, RZ, R4 ;  /* 0x000000ffff0d7224 */ /* 0x000fce00078e0004 */
[----:B------:R-:W-:Y:S05]  /*19390*/  WARPSYNC.COLLECTIVE R15, `(.L_x_11872) ;  /* 0x000000000f087348 */ /* 0x000fea0003c00000 */
[----:B------:R0:W1:Y:S02]  /*193a0*/  SHFL.UP P6, R14, R13, R12, R11 ;  /* 0x0400000c0d0e7389 */ /* 0x00006400000c000b */
[----:B01----:R-:W-:Y:S01]  /*193b0*/  ENDCOLLECTIVE ;  /* 0x000000000000791b */ /* 0x003fe20003800000 */
.L_x_11872:
[----:B------:R-:W-:Y:S01]  /*193c0*/  IMAD.MOV.U32 R12, RZ, RZ, 0x8 ;  /* 0x00000008ff0c7424 */ /* 0x000fe200078e00ff */
[----:B------:R-:W-:-:S05]  /*193d0*/  SEL R3, R14, RZ, P3 ;  /* 0x000000ff0e037207 */ /* 0x000fca0001800000 */
[----:B------:R-:W-:-:S04]  /*193e0*/  IMAD.IADD R6, R4, 0x1, R3 ;  /* 0x0000000104067824 */ /* 0x000fc800078e0203 */
[----:B------:R-:W-:-:S07]  /*193f0*/  IMAD.MOV.U32 R13, RZ, RZ, R6 ;  /* 0x000000ffff0d7224 */ /* 0x000fce00078e0006 */
[----:B------:R-:W-:Y:S05]  /*19400*/  WARPSYNC.COLLECTIVE R15, `(.L_x_11873) ;  /* 0x000000000f087348 */ /* 0x000fea0003c00000 */
[----:B------:R0:W1:Y:S02]  /*19410*/  SHFL.UP P6, R14, R13, R12, R11 ;  /* 0x0400000c0d0e7389 */ /* 0x00006400000c000b */
[----:B01----:R-:W-:Y:S01]  /*19420*/  ENDCOLLECTIVE ;  /* 0x000000000000791b */ /* 0x003fe20003800000 */
.L_x_11873:
[----:B------:R-:W-:Y:S01]  /*19430*/  IMAD.MOV.U32 R12, RZ, RZ, 0x10 ;  /* 0x00000010ff0c7424 */ /* 0x000fe200078e00ff */
[----:B------:R-:W-:-:S05]  /*19440*/  SEL R7, R14, RZ, P4 ;  /* 0x000000ff0e077207 */ /* 0x000fca0002000000 */
[----:B------:R-:W-:-:S04]  /*19450*/  IMAD.IADD R7, R6, 0x1, R7 ;  /* 0x0000000106077824 */ /* 0x000fc800078e0207 */
[----:B------:R-:W-:-:S07]  /*19460*/  IMAD.MOV.U32 R13, RZ, RZ, R7 ;  /* 0x000000ffff0d7224 */ /* 0x000fce00078e0007 */
[----:B------:R-:W-:Y:S05]  /*19470*/  WARPSYNC.COLLECTIVE R15, `(.L_x_11874) ;  /* 0x000000000f087348 */ /* 0x000fea0003c00000 */
[----:B------:R0:W1:Y:S02]  /*19480*/  SHFL.UP P6, R14, R13, R12, R11 ;  /* 0x0400000c0d0e7389 */ /* 0x00006400000c000b */
[----:B01----:R-:W-:Y:S01]  /*19490*/  ENDCOLLECTIVE ;  /* 0x000000000000791b */ /* 0x003fe20003800000 */
.L_x_11874:
        /* <DEDUP_REMOVED lines=8> */
.L_x_11875:
[----:B------:R-:W-:Y:S05]  /*19520*/  BRA `(.L_x_11876) ;  /* 0xffffffdc00147947 */ /* 0x000fea000383ffff */
.L_x_11809:
[----:B------:R-:W-:Y:S01]  /*19530*/  BSSY B0, `(.L_x_11877) ;  /* 0x0000006000007945 */ /* 0x000fe20003800000 */
[----:B------:R-:W-:Y:S01]  /*19540*/  PLOP3.LUT P6, PT, P6, PT, PT, 0x8, 0x0 ;  /* 0x000000000000781c */ /* 0x000fe200037ce170 */
[----:B------:R-:W-:-:S12]  /*19550*/  IMAD.MOV.U32 R15, RZ, RZ, -0x1 ;  /* 0xffffffffff0f7424 */ /* 0x000fd800078e00ff */
[----:B012--5:R-:W-:Y:S05]  /*19560*/  WARPSYNC.COLLECTIVE R15, `(.L_x_11878) ;  /* 0x000000000f087348 */ /* 0x027fea0003c00000 */
[----:B------:R-:W-:Y:S01]  /*19570*/  VOTE.ANY R14, PT, P6 ;  /* 0x00000000000e7806 */ /* 0x000fe200030e0100 */
[----:B012--5:R-:W-:Y:S06]  /*19580*/  ENDCOLLECTIVE ;  /* 0x000000000000791b */ /* 0x027fec0003800000 */
.L_x_11878:
[----:B------:R-:W-:Y:S05]  /*19590*/  BSYNC B0 ;  /* 0x0000000000007941 */ /* 0x000fea0003800000 */
.L_x_11877:
        /* <DEDUP_REMOVED lines=9> */
.L_x_11879:
[----:B------:R-:W-:Y:S01]  /*19630*/  IMAD.MOV.U32 R17, RZ, RZ, R14 ;  /* 0x000000ffff117224 */ /* 0x000fe200078e000e */
[----:B------:R-:W-:Y:S06]  /*19640*/  BRA `(.L_x_11880) ;  /* 0xffffffdc00047947 */ /* 0x000fec000383ffff */
.L_x_11811:
[----:B------:R-:W-:Y:S01]  /*19650*/  BSSY B0, `(.L_x_11881) ;  /* 0x0000007000007945 */ /* 0x000fe20003800000 */
[----:B------:R-:W-:Y:S02]  /*19660*/  IMAD.MOV.U32 R13, RZ, RZ, R3 ;  /* 0x000000ffff0d7224 */ /* 0x000fe400078e0003 */
[----:B------:R-:W-:Y:S02]  /*19670*/  IMAD.MOV.U32 R11, RZ, RZ, 0x1f ;  /* 0x0000001fff0b7424 */ /* 0x000fe400078e00ff */
[----:B------:R-:W-:-:S07]  /*19680*/  IMAD.MOV.U32 R15, RZ, RZ, -0x1 ;  /* 0xffffffffff0f7424 */ /* 0x000fce00078e00ff */
[----:B012345:R-:W-:Y:S05]  /*19690*/  WARPSYNC.COLLECTIVE R15, `(.L_x_11882) ;  /* 0x000000000f087348 */ /* 0x03ffea0003c00000 */
[----:B------:R0:W0:Y:S02]  /*196a0*/  SHFL.IDX P6, R14, R13, R12, R11 ;  /* 0x0000000c0d0e7389 */ /* 0x00002400000c000b */
[----:B012345:R-:W-:Y:S01]  /*196b0*/  ENDCOLLECTIVE ;  /* 0x000000000000791b */ /* 0x03ffe20003800000 */
.L_x_11882:
[----:B------:R-:W-:Y:S05]  /*196c0*/  BSYNC B0 ;  /* 0x0000000000007941 */ /* 0x000fea0003800000 */
.L_x_11881:
[----:B------:R-:W-:Y:S01]  /*196d0*/  IMAD.MOV.U32 R5, RZ, RZ, R14 ;  /* 0x000000ffff057224 */ /* 0x000fe200078e000e */
[----:B------:R-:W-:Y:S06]  /*196e0*/  BRA `(.L_x_11810) ;  /* 0xffffffd800f87947 */ /* 0x000fec000383ffff */
.L_x_11815:
[----:B0-----:R0:W1:Y:S02]  /*196f0*/  SYNCS.PHASECHK.TRANS64.TRYWAIT P0, [R0+URZ+0x22820], R3 ;  /* 0x02282003000075a7 */ /* 0x001064000800017f */
[----:B-1----:R-:W-:Y:S05]  /*19700*/  @!P0 NANOSLEEP.SYNCS 0x989680 ;  /* 0x009896800000895d */ /* 0x002fea0003900000 */
[----:B------:R-:W1:Y:S02]  /*19710*/  @!P0 SYNCS.PHASECHK.TRANS64 P0, [R0+URZ+0x22820], R3 ;  /* 0x02282003000085a7 */ /* 0x000e64000800007f */
[----:B-1----:R-:W-:Y:S05]  /*19720*/  @!P0 BRA `(.L_x_11815) ;  /* 0xfffffffc00f08947 */ /* 0x002fea000383ffff */
[----:B------:R-:W-:Y:S05]  /*19730*/  BRA `(.L_x_11883) ;  /* 0xffffffe000787947 */ /* 0x000fea000383ffff */
.L_x_11816:
        /* <DEDUP_REMOVED lines=8> */
[----:B0-2--5:R-:W-:Y:S05]  /*197c0*/  WARPSYNC.COLLECTIVE R15, `(.L_x_11885) ;  /* 0x000000000f087348 */ /* 0x025fea0003c00000 */
[----:B------:R1:W3:Y:S02]  /*197d0*/  SHFL.IDX P6, R14, R13, R12, R11 ;  /* 0x0000000c0d0e7389 */ /* 0x0002e400000c000b */
[----:B0123-5:R-:W-:Y:S01]  /*197e0*/  ENDCOLLECTIVE ;  /* 0x000000000000791b */ /* 0x02ffe20003800000 */
.L_x_11885:
[----:B------:R-:W-:Y:S05]  /*197f0*/  BSYNC B0 ;  /* 0x0000000000007941 */ /* 0x000fea0003800000 */
.L_x_11884:
[----:B------:R-:W-:Y:S05]  /*19800*/  BRA `(.L_x_11886) ;  /* 0xffffffe000607947 */ /* 0x000fea000383ffff */
.L_x_11819:
[----:B------:R-:W-:Y:S01]  /*19810*/  BSSY B1, `(.L_x_11887) ;  /* 0x0000006000017945 */ /* 0x000fe20003800000 */
[----:B------:R-:W-:-:S07]  /*19820*/  IMAD.MOV.U32 R15, RZ, RZ, -0x1 ;  /* 0xffffffffff0f7424 */ /* 0x000fce00078e00ff */
[----:B012--5:R-:W-:Y:S05]  /*19830*/  WARPSYNC.COLLECTIVE R15, `(.L_x_11888) ;  /* 0x000000000f0c7348 */ /* 0x027fea0003c00000 */
[----:B------:R-:W-:Y:S02]  /*19840*/  ELECT P6, UR62, PT ;  /* 0x00000000003e782f */ /* 0x000fe400038c0000 */
[----:B------:R-:W-:Y:S01]  /*19850*/  MOV R14, UR62 ;  /* 0x0000003e000e7c02 */ /* 0x000fe20008000f00 */
[----:B012--5:R-:W-:Y:S10]  /*19860*/  ENDCOLLECTIVE ;  /* 0x000000000000791b */ /* 0x027ff40003800000 */
.L_x_11888:
[----:B------:R-:W-:Y:S05]  /*19870*/  BSYNC B1 ;  /* 0x0000000000017941 */ /* 0x000fea0003800000 */
.L_x_11887:
[----:B------:R-:W-:Y:S05]  /*19880*/  BRA `(.L_x_11889) ;  /* 0xffffffe000587947 */ /* 0x000fea000383ffff */
.L_x_11821:
[----:B0-----:R0:W1:Y:S02]  /*19890*/  SYNCS.PHASECHK.TRANS64.TRYWAIT P0, [R6+URZ], R5 ;  /* 0x00000005060075a7 */ /* 0x001064000800017f */
[----:B-1----:R-:W-:Y:S05]  /*198a0*/  @!P0 NANOSLEEP.SYNCS 0x989680 ;  /* 0x009896800000895d */ /* 0x002fea0003900000 */
[----:B------:R-:W1:Y:S02]  /*198b0*/  @!P0 SYNCS.PHASECHK.TRANS64 P0, [R6+URZ], R5 ;  /* 0x00000005060085a7 */ /* 0x000e64000800007f */
[----:B-1----:R-:W-:Y:S05]  /*198c0*/  @!P0 BRA `(.L_x_11821) ;  /* 0xfffffffc00f08947 */ /* 0x002fea000383ffff */
[----:B------:R-:W-:Y:S05]  /*198d0*/  BRA `(.L_x_11890) ;  /* 0xffffffe000947947 */ /* 0x000fea000383ffff */
.L_x_11822:
[----:B-1----:R1:W2:Y:S02]  /*198e0*/  SYNCS.PHASECHK.TRANS64.TRYWAIT P0, [R7+URZ], R2 ;  /* 0x00000002070075a7 */ /* 0x0022a4000800017f */
[----:B--2---:R-:W-:Y:S05]  /*198f0*/  @!P0 NANOSLEEP.SYNCS 0x989680 ;  /* 0x009896800000895d */ /* 0x004fea0003900000 */
[----:B------:R-:W2:Y:S02]  /*19900*/  @!P0 SYNCS.PHASECHK.TRANS64 P0, [R7+URZ], R2 ;  /* 0x00000002070085a7 */ /* 0x000ea4000800007f */
[----:B--2---:R-:W-:Y:S05]  /*19910*/  @!P0 BRA `(.L_x_11822) ;  /* 0xfffffffc00f08947 */ /* 0x004fea000383ffff */
[----:B------:R-:W-:Y:S05]  /*19920*/  BRA `(.L_x_11891) ;  /* 0xffffffe000887947 */ /* 0x000fea000383ffff */
.L_x_11824:
[----:B--2---:R2:W3:Y:S02]  /*19930*/  SYNCS.PHASECHK.TRANS64.TRYWAIT P0, [R4+URZ], R5 ;  /* 0x00000005040075a7 */ /* 0x0044e4000800017f */
[----:B---3--:R-:W-:Y:S05]  /*19940*/  @!P0 NANOSLEEP.SYNCS 0x989680 ;  /* 0x009896800000895d */ /* 0x008fea0003900000 */
[----:B------:R-:W3:Y:S02]  /*19950*/  @!P0 SYNCS.PHASECHK.TRANS64 P0, [R4+URZ], R5 ;  /* 0x00000005040085a7 */ /* 0x000ee4000800007f */
[----:B---3--:R-:W-:Y:S05]  /*19960*/  @!P0 BRA `(.L_x_11824) ;  /* 0xfffffffc00f08947 */ /* 0x008fea000383ffff */
[----:B------:R-:W-:Y:S05]  /*19970*/  BRA `(.L_x_11892) ;  /* 0xffffffe000907947 */ /* 0x000fea000383ffff */
.L_x_11893:
        /* <DEDUP_REMOVED lines=16> */
.L_x_15314:


//--------------------- .text._ZN7cutlass13device_kernelIN5flash11enable_sm90INS1_16FlashAttnFwdSm90INS1_25CollectiveMainloopFwdSm90ILi2EN4cute5tupleIJNS5_1CILi1EEES8_S8_EEENS6_IJNS7_ILi128EEENS7_ILi96EEENS7_ILi64EEEEEELi256ENS_6half_tEfNS_4arch4Sm90ELb0ELb1ELb1ELb1ELb0ELb1ELb0ELb1ELb0ELb1ELb0ELb0EEENS1_21CollectiveEpilogueFwdINS6_IJSA_NS7_ILi256EEESB_EEES9_SE_SG_Li256ELb1ELb1ELb0ELb0EEENS1_36VarlenDynamicPersistentTileSchedulerILi128ELi96ELi256ELi128ELb0ELb1ELb1ELb1ELb0ELb1EEEEEEEEEvNT_6ParamsE --------------------------
	.section	.text._ZN7cutlass13device_kernelIN5flash11enable_sm90INS1_16FlashAttnFwdSm90INS1_25CollectiveMainloopFwdSm90ILi2EN4cute5tupleIJNS5_1CILi1EEES8_S8_EEENS6_IJNS7_ILi128EEENS7_ILi96EEENS7_ILi64EEEEEELi256ENS_6half_tEfNS_4arch4Sm90ELb0ELb1ELb1ELb1ELb0ELb1ELb0ELb1ELb0ELb1ELb0ELb0EEENS1_21CollectiveEpilogueFwdINS6_IJSA_NS7_ILi256EEESB_EEES9_SE_SG_Li256ELb1ELb1ELb0ELb0EEENS1_36VarlenDynamicPersistentTileSchedulerILi128ELi96ELi256ELi128ELb0ELb1ELb1ELb1ELb0ELb1EEEEEEEEEvNT_6ParamsE,"ax",@progbits
	.align	128
.text._ZN7cutlass13device_kernelIN5flash11enable_sm90INS1_16FlashAttnFwdSm90INS1_25CollectiveMainloopFwdSm90ILi2EN4cute5tupleIJNS5_1CILi1EEES8_S8_EEENS6_IJNS7_ILi128EEENS7_ILi96EEENS7_ILi64EEEEEELi256ENS_6half_tEfNS_4arch4Sm90ELb0ELb1ELb1ELb1ELb0ELb1ELb0ELb1ELb0ELb1ELb0ELb0EEENS1_21CollectiveEpilogueFwdINS6_IJSA_NS7_ILi256EEESB_EEES9_SE_SG_Li256ELb1ELb1ELb0ELb0EEENS1_36VarlenDynamicPersistentTileSchedulerILi128ELi96ELi256ELi128ELb0ELb1ELb1ELb1ELb0ELb1EEEEEEEEEvNT_6ParamsE:
        .type           _ZN7cutlass13device_kernelIN5flash11enable_sm90INS1_16FlashAttnFwdSm90INS1_25CollectiveMainloopFwdSm90ILi2EN4cute5tupleIJNS5_1CILi1EEES8_S8_EEENS6_IJNS7_ILi128EEENS7_ILi96EEENS7_ILi64EEEEEELi256ENS_6half_tEfNS_4arch4Sm90ELb0ELb1ELb1ELb1ELb0ELb1ELb0ELb1ELb0ELb1ELb0ELb0EEENS1_21CollectiveEpilogueFwdINS6_IJSA_NS7_ILi256EEESB_EEES9_SE_SG_Li256ELb1ELb1ELb0ELb0EEENS1_36VarlenDynamicPersistentTileSchedulerILi128ELi96ELi256ELi128ELb0ELb1ELb1ELb1ELb0ELb1EEEEEEEEEvNT_6ParamsE,@function
        .size           _ZN7cutlass13device_kernelIN5flash11enable_sm90INS1_16FlashAttnFwdSm90INS1_25CollectiveMainloopFwdSm90ILi2EN4cute5tupleIJNS5_1CILi1EEES8_S8_EEENS6_IJNS7_ILi128EEENS7_ILi96EEENS7_ILi64EEEEEELi256ENS_6half_tEfNS_4arch4Sm90ELb0ELb1ELb1ELb1ELb0ELb1ELb0ELb1ELb0ELb1ELb0ELb0EEENS1_21CollectiveEpilogueFwdINS6_IJSA_NS7_ILi256EEESB_EEES9_SE_SG_Li256ELb1ELb1ELb0ELb0EEENS1_36VarlenDynamicPersistentTileSchedulerILi128ELi96ELi256ELi128ELb0ELb1ELb1ELb1ELb0ELb1EEEEEEEEEvNT_6ParamsE,(.L_x_15315 - _ZN7cutlass13device_kernelIN5flash11enable_sm90INS1_16FlashAttnFwdSm90INS1_25CollectiveMainloopFwdSm90ILi2EN4cute5tupleIJNS5_1CILi1EEES8_S8_EEENS6_IJNS7_ILi128EEENS7_ILi96EEENS7_ILi64EEEEEELi256ENS_6half_tEfNS_4arch4Sm90ELb0ELb1ELb1ELb1ELb0ELb1ELb0ELb1ELb0ELb1ELb0ELb0EEENS1_21CollectiveEpilogueFwdINS6_IJSA_NS7_ILi256EEESB_EEES9_SE_SG_Li256ELb1ELb1ELb0ELb0EEENS1_36VarlenDynamicPersistentTileSchedulerILi128ELi96ELi256ELi128ELb0ELb1ELb1ELb1ELb0ELb1EEEEEEEEEvNT_6ParamsE)
        .other          _ZN7cutlass13device_kernelIN5flash11enable_sm90INS1_16FlashAttnFwdSm90INS1_25CollectiveMainloopFwdSm90ILi2EN4cute5tupleIJNS5_1CILi1EEES8_S8_EEENS6_IJNS7_ILi128EEENS7_ILi96EEENS7_ILi64EEEEEELi256ENS_6half_tEfNS_4arch4Sm90ELb0ELb1ELb1ELb1ELb0ELb1ELb0ELb1ELb0ELb1ELb0ELb0EEENS1_21CollectiveEpilogueFwdINS6_IJSA_NS7_ILi256EEESB_EEES9_SE_SG_Li256ELb1ELb1ELb0ELb0EEENS1_36VarlenDynamicPersistentTileSchedulerILi128ELi96ELi256ELi128ELb0ELb1ELb1ELb1ELb0ELb1EEEEEEEEEvNT_6ParamsE,@"STO_CUDA_ENTRY STV_DEFAULT"
_ZN7cutlass13device_kernelIN5flash11enable_sm90INS1_16FlashAttnFwdSm90INS1_25CollectiveMainloopFwdSm90ILi2EN4cute5tupleIJNS5_1CILi1EEES8_S8_EEENS6_IJNS7_ILi128EEENS7_ILi96EEENS7_ILi64EEEEEELi256ENS_6half_tEfNS_4arch4Sm90ELb0ELb1ELb1ELb1ELb0ELb1ELb0ELb1ELb0ELb1ELb0ELb0EEENS1_21CollectiveEpilogueFwdINS6_IJSA_NS7_ILi256EEESB_EEES9_SE_SG_Li256ELb1ELb1ELb0ELb0EEENS1_36VarlenDynamicPersistentTileSchedulerILi128ELi96ELi256ELi128ELb0ELb1ELb1ELb1ELb0ELb1EEEEEEEEEvNT_6ParamsE:
        /* <DEDUP_REMOVED lines=23> */
.L_x_11895:
[----:B------:R-:W-:Y:S05]  /*0170*/  BSYNC B0 ;  /* 0x0000000000007941 */ /* 0x000fea0003800000 */
.L_x_11894:
        /* <DEDUP_REMOVED lines=40> */
.L_x_11896:
        /* <DEDUP_REMOVED lines=22> */
.L_x_11897:
        /* <DEDUP_REMOVED lines=18> */
.L_x_11898:
        /* <DEDUP_REMOVED lines=22> */
.L_x_11899:
        /* <DEDUP_REMOVED lines=22> */
.L_x_11900:
        /* <DEDUP_REMOVED lines=9> */
.L_x_11903:
[----:B------:R-:W-:-:S08]  /*09d0*/  NOP ;  /* 0x0000000000007918 */ /* 0x000fd00000000000 */
[----:B------:R-:W0:Y:S02]  /*09e0*/  USETMAXREG.TRY_ALLOC.CTAPOOL UP0, 0xf0 ;  /* 0x000000f0000079c8 */ /* 0x000e240008000600 */
[----:B0-----:R-:W-:-:S13]  /*09f0*/  PLOP3.LUT P0, PT, PT, PT, UP0, 0x80, 0x0 ;  /* 0x000000000000781c */ /* 0x001fda0003f0f008 */
[----:B------:R-:W-:Y:S05]  /*0a00*/  @!P0 BRA `(.L_x_11903) ;  /* 0xfffffffc00f08947 */ /* 0x000fea000383ffff */
[----:B------:R-:W3:Y:S01]  /*0a10*/  LDL.LU R0, [R1] ;  /* 0x0000000001007983 */ /* 0x000ee20000300800 */
[----:B--2---:R-:W-:Y:S01]  /*0a20*/  SHF.R.U32.HI R2, RZ, 0x7, R4 ;  /* 0x00000007ff027819 */ /* 0x004fe20000011604 */
[----:B------:R-:W0:Y:S01]  /*0a30*/  S2UR UR5, SR_CgaCtaId ;  /* 0x00000000000579c3 */ /* 0x000e220000008800 */
[----:B------:R-:W-:-:S07]  /*0a40*/  UMOV UR4, 0x400 ;  /* 0x0000040000047882 */ /* 0x000fce0000000000 */
[----:B------:R-:W-:Y:S06]  /*0a50*/  BAR.ARV 0x8, 0x180 ;  /* 0x0206000000007b1d */ /* 0x000fec0000002000 */
[----:B------:R-:W-:-:S13]  /*0a60*/  ISETP.NE.AND P0, PT, R2, 0x1, PT ;  /* 0x000000010200780c */ /* 0x000fda0003f05270 */
[----:B------:R-:W-:Y:S06]  /*0a70*/  @!P0 BAR.ARV 0x9, 0x100 ;  /* 0x0244000000008b1d */ /* 0x000fec0000002000 */
[----:B0-----:R-:W-:Y:S02]  /*0a80*/  ULEA UR4, UR5, UR4, 0x18 ;  /* 0x0000000405047291 */ /* 0x001fe4000f8ec03f */
[----:B------:R-:W-:Y:S04]  /*0a90*/  BAR.SYNC.DEFER_BLOCKING 0x5, 0x180 ;  /* 0x0146000000007b1d */ /* 0x000fe80000010000 */
[----:B------:R-:W-:-:S02]  /*0aa0*/  IMAD.U32 R16, RZ, RZ, UR4 ;  /* 0x00000004ff107e24 */ /* 0x000fc4000f8e00ff */
[----:B------:R-:W-:-:S03]  /*0ab0*/  ULDC UR4, c[0x0][0xc3c] ;  /* 0x00030f0000047ab9 */ /* 0x000fc60000000800 */
[----:B------:R-:W0:Y:S01]  /*0ac0*/  LDS.128 R80, [R16+0x228d0] ;  /* 0x0228d00010507984 */ /* 0x000e220000000c00 */
[----:B------:R-:W-:Y:S06]  /*0ad0*/  BAR.ARV 0x4, 0x180 ;  /* 0x0106000000007b1d */ /* 0x000fec0000002000 */
[----:B---3--:R-:W-:-:S04]  /*0ae0*/  LOP3.LUT R0, R0, 0xffbfffff, RZ, 0xc0, !PT ;  /* 0xffbfffff00007812 */ /* 0x008fc800078ec0ff */
[----:B------:R-:W-:Y:S02]  /*0af0*/  @P0 LOP3.LUT R0, R0, 0x400000, RZ, 0xfc, !PT ;  /* 0x0040000000000812 */ /* 0x000fe400078efcff */
[----:B0-----:R-:W-:-:S03]  /*0b00*/  ISETP.GE.AND P0, PT, R83, UR4, PT ;  /* 0x0000000453007c0c */ /* 0x001fc6000bf06270 */
[----:B------:R0:W-:Y:S10]  /*0b10*/  STL [R1], R0 ;  /* 0x0000000001007387 */ /* 0x0001f40000100800 */
[----:B0-----:R-:W-:Y:S05]  /*0b20*/  @P0 BRA `(.L_x_11904) ;  /* 0x0000020400840947 */ /* 0x001fea0003800000 */
[----:B------:R-:W2:Y:S01]  /*0b30*/  LDL.LU R10, [R1+0x50] ;  /* 0x00005000010a7983 */ /* 0x000ea20000300800 */
[----:B------:R-:W-:Y:S02]  /*0b40*/  VIADD R9, R4, 0xffffff80 ;  /* 0xffffff8004097836 */ /* 0x000fe40000000000 */
[----:B------:R-:W-:Y:S02]  /*0b50*/  IMAD.MOV.U32 R234, RZ, RZ, RZ ;  /* 0x000000ffffea7224 */ /* 0x000fe400078e00ff */
[----:B------:R-:W-:Y:S01]  /*0b60*/  IMAD.MOV.U32 R17, RZ, RZ, RZ ;  /* 0x000000ffff117224 */ /* 0x000fe200078e00ff */
[----:B------:R-:W-:Y:S01]  /*0b70*/  SHF.R.S32.HI R0, RZ, 0x1f, R9 ;  /* 0x0000001fff007819 */ /* 0x000fe20000011409 */
[----:B------:R-:W-:Y:S02]  /*0b80*/  IMAD.MOV.U32 R204, RZ, RZ, RZ ;  /* 0x000000ffffcc7224 */ /* 0x000fe400078e00ff */
[----:B------:R-:W-:Y:S01]  /*0b90*/  IMAD.MOV.U32 R19, RZ, RZ, RZ ;  /* 0x000000ffff137224 */ /* 0x000fe200078e00ff */
[----:B------:R-:W-:-:S02]  /*0ba0*/  LEA.HI R2, R0, R9, RZ, 0x7 ;  /* 0x0000000900027211 */ /* 0x000fc400078f38ff */
[----:B------:R-:W-:Y:S02]  /*0bb0*/  LEA.HI R219, R0, R9, RZ, 0x5 ;  /* 0x0000000900db7211 */ /* 0x000fe400078f28ff */
[----:B------:R-:W-:Y:S02]  /*0bc0*/  LOP3.LUT R237, R2, 0xffffff80, RZ, 0xc0, !PT ;  /* 0xffffff8002ed7812 */ /* 0x000fe400078ec0ff */
[----:B------:R-:W-:Y:S02]  /*0bd0*/  SHF.R.S32.HI R219, RZ, 0x5, R219 ;  /* 0x00000005ffdb7819 */ /* 0x000fe400000114db */
        /* <DEDUP_REMOVED lines=12> */
[----:B------:R-:W-:Y:S02]  /*0ca0*/  LEA.HI R3, R0, R9, RZ, 0x4 ;  /* 0x0000000900037211 */ /* 0x000fe400078f20ff */
[----:B------:R-:W-:Y:S02]  /*0cb0*/  LOP3.LUT R5, R5, 0xfffffff8, RZ, 0xc0, !PT ;  /* 0xfffffff805057812 */ /* 0x000fe400078ec0ff */
[----:B------:R-:W-:-:S02]  /*0cc0*/  SHF.R.S32.HI R6, RZ, 0x4, R3 ;  /* 0x00000004ff067819 */ /* 0x000fc40000011403 */
[----:B------:R-:W-:Y:S01]  /*0cd0*/  LOP3.LUT R202, R7, 0x7ffffffc, RZ, 0xc0, !PT ;  /* 0x7ffffffc07ca7812 */ /* 0x000fe200078ec0ff */
[----:B------:R-:W-:Y:S01]  /*0ce0*/  IMAD.IADD R5, R4, 0x1, -R5 ;  /* 0x0000000104057824 */ /* 0x000fe200078e0a05 */
[C---:B------:R-:W-:Y:S02]  /*0cf0*/  LOP3.LUT R4, R3.reuse, 0x3fffff0, RZ, 0xc0, !PT ;  /* 0x03fffff003047812 */ /* 0x040fe400078ec0ff */
[----:B------:R-:W-:Y:S01]  /*0d00*/  LEA.HI R3, R3, R6, RZ, 0x1 ;  /* 0x0000000603037211 */ /* 0x000fe200078f08ff */
[----:B------:R-:W-:Y:S02]  /*0d10*/  IMAD R5, R8, 0x10, R5 ;  /* 0x0000001008057824 */ /* 0x000fe400078e0205 */
[----:B------:R-:W-:Y:S01]  /*0d20*/  IMAD.IADD R4, R9, 0x1, -R4 ;  /* 0x0000000109047824 */ /* 0x000fe200078e0a04 */
[----:B------:R-:W-:Y:S01]  /*0d30*/  LOP3.LUT R3, R3, 0x1ffffffe, RZ, 0xc0, !PT ;  /* 0x1ffffffe03037812 */ /* 0x000fe200078ec0ff */
[----:B------:R-:W-:Y:S02]  /*0d40*/  IMAD R8, R2, 0x40, R5 ;  /* 0x0000004002087824 */ /* 0x000fe400078e0205 */
[----:B------:R-:W-:-:S02]  /*0d50*/  IMAD R4, R219, 0x10, R4 ;  /* 0x00000010db047824 */ /* 0x000fc400078e0204 */
[----:B------:R-:W-:Y:S01]  /*0d60*/  IMAD.IADD R3, R6, 0x1, -R3 ;  /* 0x0000000106037824 */ /* 0x000fe200078e0a03 */
[----:B------:R0:W-:Y:S01]  /*0d70*/  STL [R1+0x14], R8 ;  /* 0x0000140801007387 */ /* 0x0001e20000100800 */
[----:B------:R-:W-:Y:S02]  /*0d80*/  IMAD.MOV.U32 R2, RZ, RZ, RZ ;  /* 0x000000ffff027224 */ /* 0x000fe400078e00ff */
[----:B------:R-:W-:Y:S01]  /*0d90*/  IMAD R6, R4, 0x8, R3 ;  /* 0x0000000804067824 */ /* 0x000fe200078e0203 */
[CC--:B------:R-:W-:Y:S01]  /*0da0*/  LEA.HI R3, R0.reuse, R9.reuse, RZ, 0x2 ;  /* 0x0000000900037211 */ /* 0x0c0fe200078f10ff */
[----:B------:R-:W-:Y:S01]  /*0db0*/  IMAD.IADD R202, R237, 0x1, -R202 ;  /* 0x00000001edca7824 */ /* 0x000fe200078e0aca */
[----:B------:R-:W-:Y:S02]  /*0dc0*/  LEA.HI R0, R0, R9, RZ, 0x3 ;  /* 0x0000000900007211 */ /* 0x000fe400078f18ff */
[----:B------:R-:W-:Y:S02]  /*0dd0*/  SHF.R.S32.HI R18, RZ, 0x2, R3 ;  /* 0x00000002ff127819 */ /* 0x000fe40000011403 */
[----:B------:R-:W-:-:S02]  /*0de0*/  LOP3.LUT R233, R3, 0xfffffffc, RZ, 0xc0, !PT ;  /* 0xfffffffc03e97812 */ /* 0x000fc400078ec0ff */
[----:B------:R-:W-:Y:S01]  /*0df0*/  LOP3.LUT R224, R0, 0xfffffff8, RZ, 0xc0, !PT ;  /* 0xfffffff800e07812 */ /* 0x000fe200078ec0ff */
[----:B------:R-:W-:Y:S01]  /*0e00*/  VIADD R232, R18, 0x40 ;  /* 0x0000004012e87836 */ /* 0x000fe20000000000 */
[----:B------:R-:W-:Y:S01]  /*0e10*/  SHF.R.S32.HI R5, RZ, 0x1f, R3 ;  /* 0x0000001fff057819 */ /* 0x000fe20000011403 */
[C---:B------:R-:W-:Y:S01]  /*0e20*/  IMAD.IADD R233, R9.reuse, 0x1, -R233 ;  /* 0x0000000109e97824 */ /* 0x040fe200078e0ae9 */
[----:B------:R-:W-:Y:S01]  /*0e30*/  SHF.R.S32.HI R235, RZ, 0x3, R0 ;  /* 0x00000003ffeb7819 */ /* 0x000fe20000011400 */
[----:B------:R-:W-:Y:S01]  /*0e40*/  IMAD.IADD R224, R9, 0x1, -R224 ;  /* 0x0000000109e07824 */ /* 0x000fe200078e0ae0 */
[----:B------:R-:W-:Y:S01]  /*0e50*/  SHF.R.S32.HI R9, RZ, 0x1f, R232 ;  /* 0x0000001fff097819 */ /* 0x000fe200000114e8 */
[----:B------:R-:W-:Y:S01]  /*0e60*/  IMAD.SHL.U32 R217, R232, 0x40, RZ ;  /* 0x00000040e8d97824 */ /* 0x000fe200078e00ff */
[----:B------:R-:W-:Y:S01]  /*0e70*/  LEA.HI R5, R5, R18, RZ, 0x3 ;  /* 0x0000001205057211 */ /* 0x000fe200078f18ff */
[----:B------:R-:W-:Y:S01]  /*0e80*/  IMAD.SHL.U32 R208, R224, 0x8, RZ ;  /* 0x00000008e0d07824 */ /* 0x000fe200078e00ff */
[----:B------:R-:W-:Y:S01]  /*0e90*/  LEA.HI R9, R9, R232, RZ, 0x3 ;  /* 0x000000e809097211 */ /* 0x000fe200078f18ff */
[----:B------:R-:W-:Y:S01]  /*0ea0*/  IMAD.SHL.U32 R0, R233, 0x8, RZ ;  /* 0x00000008e9007824 */ /* 0x000fe200078e00ff */
[----:B------:R-:W-:Y:S01]  /*0eb0*/  LOP3.LUT R5, R5, 0xfffffff8, RZ, 0xc0, !PT ;  /* 0xfffffff805057812 */ /* 0x000fe200078ec0ff */
[----:B------:R-:W-:Y:S01]  /*0ec0*/  VIADD R222, R208, 0x40 ;  /* 0x00000040d0de7836 */ /* 0x000fe20000000000 */
[----:B------:R-:W-:Y:S01]  /*0ed0*/  LEA.HI R3, R233, R233, RZ, 0x1 ;  /* 0x000000e9e9037211 */ /* 0x000fe200078f08ff */
[----:B------:R-:W-:Y:S01]  /*0ee0*/  IMAD.SHL.U32 R9, R9, 0x40, RZ ;  /* 0x0000004009097824 */ /* 0x000fe200078e00ff */
[----:B------:R-:W-:Y:S01]  /*0ef0*/  LOP3.LUT R217, R217, 0x1c0, RZ, 0xc0, !PT ;  /* 0x000001c0d9d97812 */ /* 0x000fe200078ec0ff */
[----:B------:R-:W-:Y:S01]  /*0f00*/  IMAD.IADD R236, R18, 0x1, -R5 ;  /* 0x0000000112ec7824 */ /* 0x000fe200078e0a05 */
[----:B------:R-:W-:Y:S01]  /*0f10*/  LOP3.LUT R4, R3, 0x1ffffffe, RZ, 0xc0, !PT ;  /* 0x1ffffffe03047812 */ /* 0x000fe200078ec0ff */
[C---:B------:R-:W-:Y:S01]  /*0f20*/  VIADD R223, R208.reuse, 0xc0 ;  /* 0x000000c0d0df7836 */ /* 0x040fe20000000000 */
[----:B------:R-:W-:Y:S01]  /*0f30*/  SHF.R.S32.HI R3, RZ, 0x1f, R208 ;  /* 0x0000001fff037819 */ /* 0x000fe200000114d0 */
[----:B------:R-:W-:Y:S01]  /*0f40*/  VIADD R221, R208, 0x80 ;  /* 0x00000080d0dd7836 */ /* 0x000fe20000000000 */
[----:B------:R-:W-:Y:S01]  /*0f50*/  LOP3.LUT R3, R217, 0x38, R0, 0xf8, !PT ;  /* 0x00000038d9037812 */ /* 0x000fe200078ef800 */
[C---:B------:R-:W-:Y:S01]  /*0f60*/  IMAD.SHL.U32 R22, R233.reuse, 0x4, RZ ;  /* 0x00000004e9167824 */ /* 0x040fe200078e00ff */
[----:B------:R-:W-:Y:S01]  /*0f70*/  SHF.R.U32.HI R5, RZ, 0x3, R217 ;  /* 0x00000003ff057819 */ /* 0x000fe200000116d9 */
[----:B------:R-:W-:Y:S01]  /*0f80*/  IMAD.IADD R4, R233, 0x1, -R4 ;  /* 0x00000001e9047824 */ /* 0x000fe200078e0a04 */
[----:B------:R-:W-:Y:S01]  /*0f90*/  LOP3.LUT R220, R9, 0xfffffe00, RZ, 0xc0, !PT ;  /* 0xfffffe0009dc7812 */ /* 0x000fe200078ec0ff */
[----:B------:R-:W-:Y:S01]  /*0fa0*/  VIADD R205, R22, 0x10 ;  /* 0x0000001016cd7836 */ /* 0x000fe20000000000 */
[----:B------:R-:W-:Y:S01]  /*0fb0*/  SHF.R.S32.HI R0, RZ, 0x1f, R222 ;  /* 0x0000001fff007819 */ /* 0x000fe200000114de */
[----:B------:R-:W-:Y:S01]  /*0fc0*/  IMAD R211, R4, 0x8, R8 ;  /* 0x0000000804d37824 */ /* 0x000fe200078e0208 */
[----:B------:R-:W-:Y:S01]  /*0fd0*/  LOP3.LUT R3, R220, R3, R5, 0xf6, !PT ;  /* 0x00000003dc037212 */ /* 0x000fe200078ef605 */
[----:B------:R-:W-:Y:S01]  /*0fe0*/  IMAD.SHL.U32 R5, R6, 0x8, RZ ;  /* 0x0000000806057824 */ /* 0x000fe200078e00ff */
[----:B------:R-:W-:-:S02]  /*0ff0*/  SHF.R.S32.HI R0, RZ, 0x1f, R223 ;  /* 0x0000001fff007819 */ /* 0x000fc400000114df */
[----:B------:R-:W-:Y:S01]  /*1000*/  SHF.R.S32.HI R7, RZ, 0x1f, R221 ;  /* 0x0000001fff077819 */ /* 0x000fe200000114dd */
[----:B------:R-:W-:Y:S01]  /*1010*/  IMAD R0, R3, 0x2, R16 ;  /* 0x0000000203007824 */ /* 0x000fe200078e0210 */
[----:B------:R0:W-:Y:S04]  /*1020*/  STL [R1+0x18], R5 ;  /* 0x0000180501007387 */ /* 0x0001e80000100800 */
[----:B------:R0:W-:Y:S02]  /*1030*/  STL [R1+0x8], R0 ;  /* 0x0000080001007387 */ /* 0x0001e40000100800 */
[----:B0-2---:R-:W-:-:S07]  /*1040*/  LOP3.LUT R203, R10, 0x1, RZ, 0xfc, !PT ;  /* 0x000000010acb7812 */ /* 0x005fce00078efcff */
.L_x_12110:
[----:B------:R-:W-:Y:S05]  /*1050*/  YIELD ;  /* 0x0000000000007946 */ /* 0x000fea0003800000 */
[----:B------:R-:W-:Y:S01]  /*1060*/  ULDC.64 UR4, c[0x0][0xa28] ;  /* 0x00028a0000047ab9 */ /* 0x000fe20000000a00 */
[----:B0-----:R-:W0:Y:S01]  /*1070*/  LDC.64 R6, c[0x0][0xa08] ;  /* 0x00028200ff067b82 */ /* 0x001e220000000a00 */
[----:B------:R-:W-:Y:S01]  /*1080*/  ISETP.NE.U32.AND P1, PT, RZ, UR4, PT ;  /* 0x00000004ff007c0c */ /* 0x000fe2000bf25070 */
[----:B------:R-:W-:Y:S02]  /*1090*/  IMAD.MOV.U32 R0, RZ, RZ, RZ ;  /* 0x000000ffff007224 */ /* 0x000fe400078e00ff */
[----:B------:R-:W-:Y:S01]  /*10a0*/  IMAD.MOV.U32 R32, RZ, RZ, RZ ;  /* 0x000000ffff207224 */ /* 0x000fe200078e00ff */
[----:B------:R-:W-:Y:S01]  /*10b0*/  ISETP.NE.AND.EX P1, PT, RZ, UR5, PT, P1 ;  /* 0x00000005ff007c0c */ /* 0x000fe2000bf25310 */
[----:B------:R-:W-:-:S02]  /*10c0*/  ULDC.64 UR4, c[0x0][0xa18] ;  /* 0x0002860000047ab9 */ /* 0x000fc40000000a00 */
[----:B------:R-:W-:-:S04]  /*10d0*/  ISETP.NE.U32.AND P2, PT, RZ, UR4, PT ;  /* 0x00000004ff007c0c */ /* 0x000fc8000bf45070 */
[----:B------:R-:W-:Y:S01]  /*10e0*/  ISETP.NE.AND.EX P2, PT, RZ, UR5, PT, P2 ;  /* 0x00000005ff007c0c */ /* 0x000fe2000bf45320 */
[----:B------:R-:W-:Y:S02]  /*10f0*/  ULDC.64 UR4, c[0x0][0xa08] ;  /* 0x0002820000047ab9 */ /* 0x000fe40000000a00 */
[----:B------:R-:W-:-:S03]  /*1100*/  ISETP.NE.U32.AND P0, PT, RZ, UR4, PT ;  /* 0x00000004ff007c0c */ /* 0x000fc6000bf05070 */
[----:B-1----:R-:W1:Y:S01]  /*1110*/  @P1 LDC.64 R4, c[0x0][0xa28] ;  /* 0x00028a00ff041b82 */ /* 0x002e620000000a00 */
        /* <DEDUP_REMOVED lines=19> */
[----:B------:R-:W-:Y:S01]  /*1250*/  IMAD.U32 R31, RZ, RZ, UR4 ;  /* 0x00000004ff1f7e24 */ /* 0x000fe2000f8e00ff */
[----:B--2-4-:R-:W-:Y:S06]  /*1260*/  @P2 BRA `(.L_x_11905) ;  /* 0x0000000000242947 */ /* 0x014fec0003800000 */
        /* <DEDUP_REMOVED lines=9> */
.L_x_11905:
[----:B------:R-:W-:Y:S01]  /*1300*/  ULDC.64 UR4, c[0x0][0xa20] ;  /* 0x0002880000047ab9 */ /* 0x000fe20000000a00 */
[----:B------:R-:W-:Y:S01]  /*1310*/  IMAD.MOV.U32 R225, RZ, RZ, R82 ;  /* 0x000000ffffe17224 */ /* 0x000fe200078e0052 */
[----:B------:R-:W-:Y:S01]  /*1320*/  ISETP.NE.U32.AND P1, PT, RZ, UR4, PT ;  /* 0x00000004ff007c0c */ /* 0x000fe2000bf25070 */
[----:B------:R-:W-:-:S03]  /*1330*/  IMAD.MOV.U32 R231, RZ, RZ, R83 ;  /* 0x000000ffffe77224 */ /* 0x000fc600078e0053 */
[----:B------:R-:W-:-:S13]  /*1340*/  ISETP.NE.AND.EX P1, PT, RZ, UR5, PT, P1 ;  /* 0x00000005ff007c0c */ /* 0x000fda000bf25310 */
[----:B------:R-:W-:Y:S05]  /*1350*/  @!P1 BRA `(.L_x_11906) ;  /* 0x0000000000109947 */ /* 0x000fea0003800000 */
[----:B------:R-:W0:Y:S02]  /*1360*/  LDC.64 R4, c[0x0][0xa20] ;  /* 0x00028800ff047b82 */ /* 0x000e240000000a00 */
[----:B0-----:R-:W-:-:S05]  /*1370*/  IMAD.WIDE R4, R83, 0x4, R4 ;  /* 0x0000000453047825 */ /* 0x001fca00078e0204 */
[----:B------:R0:W5:Y:S01]  /*1380*/  LDG.E R31, desc[UR38][R4.64] ;  /* 0x00000026041f7981 */ /* 0x000162000c1e1900 */
[----:B------:R-:W-:Y:S05]  /*1390*/  BRA `(.L_x_11907) ;  /* 0x0000000000107947 */ /* 0x000fea0003800000 */
.L_x_11906:
[----:B------:R-:W-:Y:S05]  /*13a0*/  @!P0 BRA `(.L_x_11907) ;  /* 0x00000000000c8947 */ /* 0x000fea0003800000 */
[----:B------:R-:W2:Y:S04]  /*13b0*/  LDG.E R4, desc[UR38][R10.64] ;  /* 0x000000260a047981 */ /* 0x000ea8000c1e1900 */
[----:B------:R-:W2:Y:S02]  /*13c0*/  LDG.E R31, desc[UR38][R10.64+0x4] ;  /* 0x000004260a1f7981 */ /* 0x000ea4000c1e1900 */
[----:B--2---:R-:W-:-:S07]  /*13d0*/  IMAD.IADD R31, R31, 0x1, -R4 ;  /* 0x000000011f1f7824 */ /* 0x004fce00078e0a04 */
.L_x_11907:
        /* <DEDUP_REMOVED lines=18> */
[----:B--2---:R-:W-:-:S11]  /*1500*/  ISETP.GE.AND P2, PT, R15, 0x1, PT ;  /* 0x000000010f00780c */ /* 0x004fd60003f46270 */
[----:B------:R-:W1:Y:S08]  /*1510*/  @P1 LDC R10, c[0x0][0x44c] ;  /* 0x00011300ff0a1b82 */ /* 0x000e700000000800 */
[----:B------:R-:W2:Y:S01]  /*1520*/  @P1 LDC R12, c[0x0][0x450] ;  /* 0x00011400ff0c1b82 */ /* 0x000ea20000000800 */
[----:B----4-:R-:W-:Y:S02]  /*1530*/  @P0 IMAD.IADD R24, R8, 0x1, -R3 ;  /* 0x0000000108180824 */ /* 0x010fe400078e0a03 */
[----:B------:R-:W-:-:S02]  /*1540*/  IMAD.IADD R8, R31, 0x1, -R0 ;  /* 0x000000011f087824 */ /* 0x000fc400078e0a00 */
[----:B------:R-:W-:Y:S02]  /*1550*/  VIADD R3, R206, 0x7f ;  /* 0x0000007fce037836 */ /* 0x000fe40000000000 */
[----:B------:R-:W-:Y:S02]  /*1560*/  IMAD.IADD R201, R8, 0x1, R24 ;  /* 0x0000000108c97824 */ /* 0x000fe400078e0218 */
[----:B-1----:R-:W-:-:S04]  /*1570*/  @P1 IMAD.HI.U32 R5, R3, R10, RZ ;  /* 0x0000000a03051227 */ /* 0x002fc800078e00ff */
[C---:B------:R-:W-:Y:S02]  /*1580*/  VIADD R0, R201.reuse, 0x5f ;  /* 0x0000005fc9007836 */ /* 0x040fe40000000000 */
[----:B------:R-:W-:Y:S01]  /*1590*/  IMAD.MOV.U32 R4, RZ, RZ, R3 ;  /* 0x000000ffff047224 */ /* 0x000fe200078e0003 */
[----:B--2---:R-:W-:Y:S01]  /*15a0*/  @P1 SHF.R.U32.HI R4, RZ, R12, R5 ;  /* 0x0000000cff041219 */ /* 0x004fe20000011605 */
[----:B------:R-:W-:Y:S01]  /*15b0*/  IMAD.HI R0, R0, 0x2aaaaaab, RZ ;  /* 0x2aaaaaab00007827 */ /* 0x000fe200078e02ff */
[----:B------:R-:W-:-:S04]  /*15c0*/  IADD3 R5, R201, 0x1, -R200 ;  /* 0x00000001c9057810 */ /* 0x000fc80007ffe8c8 */
[----:B------:R-:W-:Y:S01]  /*15d0*/  SHF.R.U32.HI R3, RZ, 0x1f, R0 ;  /* 0x0000001fff037819 */ /* 0x000fe20000011600 */
[----:B0-----:R-:W-:-:S03]  /*15e0*/  IMAD.IADD R7, R5, 0x1, R4 ;  /* 0x0000000105077824 */ /* 0x001fc600078e0204 */
[----:B------:R-:W-:Y:S01]  /*15f0*/  LEA.HI.SX32 R178, R0, R3, 0x1c ;  /* 0x0000000300b27211 */ /* 0x000fe200078fe2ff */
        /* <DEDUP_REMOVED lines=13> */
.L_x_11910:
[----:B------:R-:W-:-:S13]  /*16d0*/  ISETP.NE.AND P0, PT, R15, 0x1, PT ;  /* 0x000000010f00780c */ /* 0x000fda0003f05270 */
[----:B------:R-:W0:Y:S02]  /*16e0*/  @P0 LDC.64 R4, c[0x0][0x9e8] ;  /* 0x00027a00ff040b82 */ /* 0x000e240000000a00 */
[----:B0-----:R-:W-:-:S05]  /*16f0*/  @P0 IMAD.HI.U32 R4, R3, R4, RZ ;  /* 0x0000000403040227 */ /* 0x001fca00078e00ff */
[----:B------:R-:W-:-:S07]  /*1700*/  @P0 SHF.R.U32.HI R3, RZ, R5, R4 ;  /* 0x00000005ff030219 */ /* 0x000fce0000011604 */
.L_x_11911:
[----:B------:R-:W-:Y:S05]  /*1710*/  BSYNC B0 ;  /* 0x0000000000007941 */ /* 0x000fea0003800000 */
.L_x_11909:
[----:B------:R-:W-:-:S05]  /*1720*/  IMAD R3, R3, R15, R15 ;  /* 0x0000000f03037224 */ /* 0x000fca00078e020f */
[----:B------:R-:W-:-:S07]  /*1730*/  VIMNMX R0, R0, R3, PT ;  /* 0x0000000300007248 */ /* 0x000fce0003fe0100 */
.L_x_11908:
        /* <DEDUP_REMOVED lines=19> */
.L_x_11914:
[----:B------:R-:W-:-:S13]  /*1870*/  ISETP.NE.AND P0, PT, R15, 0x1, PT ;  /* 0x000000010f00780c */ /* 0x000fda0003f05270 */
[----:B------:R-:W0:Y:S02]  /*1880*/  @P0 LDC.64 R6, c[0x0][0x9e8] ;  /* 0x00027a00ff060b82 */ /* 0x000e240000000a00 */
[----:B0-----:R-:W-:-:S05]  /*1890*/  @P0 IMAD.HI.U32 R6, R3, R6, RZ ;  /* 0x0000000603060227 */ /* 0x001fca00078e00ff */
[----:B------:R-:W-:-:S07]  /*18a0*/  @P0 SHF.R.U32.HI R3, RZ, R7, R6 ;  /* 0x00000007ff030219 */ /* 0x000fce0000011606 */
.L_x_11915:
[----:B------:R-:W-:Y:S05]  /*18b0*/  BSYNC B0 ;  /* 0x0000000000007941 */ /* 0x000fea0003800000 */
.L_x_11913:
[----:B------:R-:W-:-:S05]  /*18c0*/  IMAD R3, R3, R15, RZ ;  /* 0x0000000f03037224 */ /* 0x000fca00078e02ff */
[----:B------:R-:W-:-:S07]  /*18d0*/  VIMNMX R4, R4, R3, !PT ;  /* 0x0000000304047248 */ /* 0x000fce0007fe0100 */
.L_x_11912:
        /* <DEDUP_REMOVED lines=44> */
.L_x_11918:
[----:B------:R-:W-:Y:S05]  /*1ba0*/  BSYNC B6 ;  /* 0x0000000000067941 */ /* 0x000fea0003800000 */
.L_x_11917:
        /* <DEDUP_REMOVED lines=20> */
.L_x_11920:
[----:B------:R-:W-:Y:S05]  /*1cf0*/  BSYNC B6 ;  /* 0x0000000000067941 */ /* 0x000fea0003800000 */
.L_x_11919:
[----:B------:R-:W-:Y:S01]  /*1d00*/  ULDC.64 UR4, c[0x0][0x9f8] ;  /* 0x00027e0000047ab9 */ /* 0x000fe20000000a00 */
[----:B------:R-:W0:Y:S01]  /*1d10*/  S2R R38, SR_TID.X ;  /* 0x0000000000267919 */ /* 0x000e220000002100 */
[----:B------:R-:W-:Y:S01]  /*1d20*/  ISETP.NE.U32.AND P0, PT, RZ, UR4, PT ;  /* 0x00000004ff007c0c */ /* 0x000fe2000bf05070 */
[----:B------:R-:W1:Y:S01]  /*1d30*/  LDC.64 R10, c[0x0][0x300] ;  /* 0x0000c000ff0a7b82 */ /* 0x000e620000000a00 */
[----:B------:R-:W-:Y:S01]  /*1d40*/  IMAD.IADD R63, R32, 0x1, R31 ;  /* 0x00000001203f7824 */ /* 0x000fe200078e021f */
[----:B------:R-:W-:Y:S01]  /*1d50*/  ULDC.64 UR6, c[0x0][0xa08] ;  /* 0x0002820000067ab9 */ /* 0x000fe20000000a00 */
[----:B------:R-:W-:Y:S01]  /*1d60*/  ISETP.NE.AND.EX P0, PT, RZ, UR5, PT, P0 ;  /* 0x00000005ff007c0c */ /* 0x000fe2000bf05300 */
[----:B------:R-:W-:Y:S01]  /*1d70*/  ULDC.64 UR4, c[0x0][0x308] ;  /* 0x0000c20000047ab9 */ /* 0x000fe20000000a00 */
[----:B------:R-:W-:Y:S02]  /*1d80*/  SHF.R.S32.HI R12, RZ, 0x1f, R82 ;  /* 0x0000001fff0c7819 */ /* 0x000fe40000011452 */
[----:B------:R-:W-:Y:S01]  /*1d90*/  SHF.R.S32.HI R64, RZ, 0x1f, R18 ;  /* 0x0000001fff407819 */ /* 0x000fe20000011412 */
[----:B------:R-:W2:Y:S08]  /*1da0*/  LDC.64 R60, c[0x0][0x3f8] ;  /* 0x0000fe00ff3c7b82 */ /* 0x000eb00000000a00 */
[----:B------:R-:W3:Y:S08]  /*1db0*/  @P0 LDC.64 R4, c[0x0][0x9f8] ;  /* 0x00027e00ff040b82 */ /* 0x000ef00000000a00 */
[----:B------:R-:W4:Y:S01]  /*1dc0*/  LDC R41, c[0x0][0x3f4] ;  /* 0x0000fd00ff297b82 */ /* 0x000f220000000800 */
[----:B---3--:R-:W-:-:S05]  /*1dd0*/  @P0 IMAD.WIDE R4, R83, 0x4, R4 ;  /* 0x0000000453040825 */ /* 0x008fca00078e0204 */
[----:B------:R3:W4:Y:S01]  /*1de0*/  @P0 LDG.E R83, desc[UR38][R4.64] ;  /* 0x0000002604530981 */ /* 0x000722000c1e1900 */
[----:B------:R-:W-:Y:S01]  /*1df0*/  SHF.R.S32.HI R43, RZ, 0x1f, R63 ;  /* 0x0000001fff2b7819 */ /* 0x000fe2000001143f */
[-C--:B-1----:R-:W-:Y:S01]  /*1e00*/  IMAD.WIDE.U32 R6, R63, R10.reuse, RZ ;  /* 0x0000000a3f067225 */ /* 0x082fe200078e00ff */
[----:B------:R-:W-:Y:S02]  /*1e10*/  ISETP.NE.U32.AND P0, PT, RZ, UR6, PT ;  /* 0x00000006ff007c0c */ /* 0x000fe4000bf05070 */
[----:B0-----:R-:W-:Y:S01]  /*1e20*/  SHF.R.U32.HI R38, RZ, 0x7, R38 ;  /* 0x00000007ff267819 */ /* 0x001fe20000011626 */
[----:B------:R-:W-:Y:S01]  /*1e30*/  IMAD R0, R43, R10, RZ ;  /* 0x0000000a2b007224 */ /* 0x000fe200078e02ff */
[----:B------:R-:W-:Y:S01]  /*1e40*/  ISETP.NE.AND.EX P0, PT, RZ, UR7, PT, P0 ;  /* 0x00000007ff007c0c */ /* 0x000fe2000bf05300 */
[----:B------:R-:W-:Y:S01]  /*1e50*/  IMAD.SHL.U32 R73, R236, 0x40, RZ ;  /* 0x00000040ec497824 */ /* 0x000fe200078e00ff */
[----:B------:R-:W-:Y:S01]  /*1e60*/  ISETP.NE.AND P6, PT, R38, 0x1, PT ;  /* 0x000000012600780c */ /* 0x000fe20003fc5270 */
[----:B------:R-:W-:Y:S01]  /*1e70*/  IMAD R3, R63, R11, R0 ;  /* 0x0000000b3f037224 */ /* 0x000fe200078e0200 */
[----:B------:R-:W-:Y:S01]  /*1e80*/  SHF.R.S32.HI R23, RZ, 0x1f, R22 ;  /* 0x0000001fff177819 */ /* 0x000fe20000011416 */
[----:B---3--:R-:W-:Y:S01]  /*1e90*/  IMAD.SHL.U32 R4, R233, 0x8, RZ ;  /* 0x00000008e9047824 */ /* 0x008fe200078e00ff */
[----:B------:R-:W-:Y:S01]  /*1ea0*/  LOP3.LUT R73, R73, 0x1c0, RZ, 0xc0, !PT ;  /* 0x000001c049497812 */ /* 0x000fe200078ec0ff */
[----:B------:R-:W-:Y:S01]  /*1eb0*/  IMAD.IADD R7, R7, 0x1, R3 ;  /* 0x0000000107077824 */ /* 0x000fe200078e0203 */
[----:B------:R-:W-:Y:S01]  /*1ec0*/  SHF.L.U64.HI R69, R10, 0x6, R11 ;  /* 0x000000060a457819 */ /* 0x000fe2000001020b */
[----:B------:R-:W-:Y:S01]  /*1ed0*/  IMAD R3, R12, UR4, RZ ;  /* 0x000000040c037c24 */ /* 0x000fe2000f8e02ff */
[----:B------:R-:W-:Y:S01]  /*1ee0*/  SHF.R.S32.HI R5, RZ, 0x1f, R4 ;  /* 0x0000001fff057819 */ /* 0x000fe20000011404 */
[----:B------:R-:W-:Y:S01]  /*1ef0*/  IMAD.WIDE.U32 R6, R82, UR4, R6 ;  /* 0x0000000452067c25 */ /* 0x000fe2000f8e0006 */
[----:B------:R-:W-:-:S02]  /*1f00*/  SHF.R.U32.HI R76, RZ, 0x3, R73 ;  /* 0x00000003ff4c7819 */ /* 0x000fc40000011649 */
[----:B--2---:R-:W-:Y:S01]  /*1f10*/  SHF.L.U64.HI R74, R60, 0x6, R61 ;  /* 0x000000063c4a7819 */ /* 0x004fe2000001023d */
[----:B------:R-:W-:Y:S01]  /*1f20*/  IMAD R3, R82, UR5, R3 ;  /* 0x0000000552037c24 */ /* 0x000fe2000f8e0203 */
[----:B------:R-:W-:Y:S01]  /*1f30*/  ULDC.64 UR4, c[0x0][0x310] ;  /* 0x0000c40000047ab9 */ /* 0x000fe20000000a00 */
[----:B------:R-:W-:Y:S01]  /*1f40*/  IMAD.WIDE.U32 R8, R18, R10, R4 ;  /* 0x0000000a12087225 */ /* 0x000fe200078e0004 */
[----:B------:R-:W-:-:S03]  /*1f50*/  SHF.R.S32.HI R77, RZ, 0x1f, R232 ;  /* 0x0000001fff4d7819 */ /* 0x000fc600000114e8 */
[----:B------:R-:W-:Y:S02]  /*1f60*/  IMAD.IADD R7, R7, 0x1, R3 ;  /* 0x0000000107077824 */ /* 0x000fe400078e0203 */
[C---:B------:R-:W-:Y:S02]  /*1f70*/  VIADD R31, R4.reuse, 0x20 ;  /* 0x00000020041f7836 */ /* 0x040fe40000000000 */
[C---:B------:R-:W-:Y:S02]  /*1f80*/  VIADD R13, R4.reuse, 0xc0 ;  /* 0x000000c0040d7836 */ /* 0x040fe40000000000 */
[C---:B------:R-:W-:Y:S02]  /*1f90*/  VIADD R65, R4.reuse, 0x40 ;  /* 0x0000004004417836 */ /* 0x040fe40000000000 */
[C---:B------:R-:W-:Y:S02]  /*1fa0*/  VIADD R66, R4.reuse, 0x60 ;  /* 0x0000006004427836 */ /* 0x040fe40000000000 */
[----:B------:R-:W-:-:S02]  /*1fb0*/  VIADD R14, R4, 0xe0 ;  /* 0x000000e0040e7836 */ /* 0x000fc40000000000 */
[C---:B------:R-:W-:Y:S02]  /*1fc0*/  VIADD R67, R4.reuse, 0x80 ;  /* 0x0000008004437836 */ /* 0x040fe40000000000 */
[----:B------:R-:W-:Y:S02]  /*1fd0*/  VIADD R68, R4, 0xa0 ;  /* 0x000000a004447836 */ /* 0x000fe40000000000 */
[----:B------:R-:W-:Y:S02]  /*1fe0*/  IMAD.MOV.U32 R79, RZ, RZ, 0x20 ;  /* 0x00000020ff4f7424 */ /* 0x000fe400078e00ff */
[----:B------:R-:W-:Y:S01]  /*1ff0*/  VIADD R78, R38, 0x8 ;  /* 0x00000008264e7836 */ /* 0x000fe20000000000 */
[----:B------:R-:W-:Y:S01]  /*2000*/  SHF.R.U32.HI R38, RZ, 0x3, R217 ;  /* 0x00000003ff267819 */ /* 0x000fe200000116d9 */
[----:B------:R-:W-:Y:S02]  /*2010*/  IMAD.SHL.U32 R70, R10, 0x40, RZ ;  /* 0x000000400a467824 */ /* 0x000fe400078e00ff */
[----:B------:R-:W-:-:S02]  /*2020*/  IMAD R39, R61, 0x60, RZ ;  /* 0x000000603d277824 */ /* 0x000fc400078e02ff */
[----:B------:R-:W-:Y:S02]  /*2030*/  IMAD.SHL.U32 R75, R60, 0x40, RZ ;  /* 0x000000403c4b7824 */ /* 0x000fe400078e00ff */
[----:B----4-:R-:W-:Y:S01]  /*2040*/  IMAD.SHL.U32 R80, R41, 0x2, RZ ;  /* 0x0000000229507824 */ /* 0x010fe200078e00ff */
[----:B------:R-:W-:Y:S02]  /*2050*/  SHF.R.S32.HI R0, RZ, 0x1f, R83 ;  /* 0x0000001fff007819 */ /* 0x000fe40000011453 */
[----:B------:R-:W-:Y:S02]  /*2060*/  SEL R21, R83, RZ, !P0 ;  /* 0x000000ff53157207 */ /* 0x000fe40004000000 */
[----:B------:R-:W-:-:S03]  /*2070*/  SEL R20, R0, RZ, !P0 ;  /* 0x000000ff00147207 */ /* 0x000fc60004000000 */
[----:B------:R-:W-:-:S04]  /*2080*/  IMAD.WIDE.U32 R6, R21, UR4, R6 ;  /* 0x0000000415067c25 */ /* 0x000fc8000f8e0006 */
[----:B------:R-:W-:Y:S01]  /*2090*/  IMAD R0, R20, UR4, RZ ;  /* 0x0000000414007c24 */ /* 0x000fe2000f8e02ff */
[----:B------:R-:W-:-:S03]  /*20a0*/  IADD3 R3, P0, R6, R8, RZ ;  /* 0x0000000806037210 */ /* 0x000fc60007f1e0ff */
[----:B------:R-:W-:Y:S01]  /*20b0*/  IMAD R29, R21, UR5, R0 ;  /* 0x00000005151d7c24 */ /* 0x000fe2000f8e0200 */
[----:B------:R-:W-:Y:S05]  /*20c0*/  @!P6 WARPSYNC.ALL ;  /* 0x000000000000e948 */ /* 0x000fea0003800000 */
[----:B------:R-:W-:Y:S01]  /*20d0*/  IMAD R0, R64, R10, RZ ;  /* 0x0000000a40007224 */ /* 0x000fe200078e02ff */
[----:B------:R-:W-:Y:S01]  /*20e0*/  ULDC UR4, c[0x0][0x320] ;  /* 0x0000c80000047ab9 */ /* 0x000fe20000000800 */
[----:B------:R-:W-:Y:S01]  /*20f0*/  IMAD.IADD R29, R7, 0x1, R29 ;  /* 0x00000001071d7824 */ /* 0x000fe200078e021d */
[----:B------:R-:W-:Y:S01]  /*2100*/  @!P6 BAR.SYNC.DEFER_BLOCKING 0x9, 0x100 ;  /* 0x024400000000eb1d */ /* 0x000fe20000010000 */
[----:B------:R-:W-:Y:S01]  /*2110*/  IMAD R0, R18, R11, R0 ;  /* 0x0000000b12007224 */ /* 0x000fe200078e0200 */
[----:B------:R-:W-:-:S02]  /*2120*/  ISETP.GE.AND P2, PT, R31, UR4, PT ;  /* 0x000000041f007c0c */ /* 0x000fc4000bf46270 */
[----:B------:R-:W-:Y:S02]  /*2130*/  ISETP.GE.AND P1, PT, R4, UR4, PT ;  /* 0x0000000404007c0c */ /* 0x000fe4000bf26270 */
[----:B------:R-:W-:Y:S01]  /*2140*/  ULDC.64 UR6, c[0x0][0x330] ;  /* 0x0000cc0000067ab9 */ /* 0x000fe20000000a00 */
[----:B------:R-:W-:Y:S01]  /*2150*/  IADD3.X R0, R29, R9, R0, P0, !PT ;  /* 0x000000091d007210 */ /* 0x000fe200007fe400 */
[----:B------:R-:W-:Y:S01]  /*2160*/  IMAD R9, R12, UR6, RZ ;  /* 0x000000060c097c24 */ /* 0x000fe2000f8e02ff */
[----:B------:R-:W-:Y:S02]  /*2170*/  SEL R8, RZ, 0xffffffff, P2 ;  /* 0xffffffffff087807 */ /* 0x000fe40001000000 */
[----:B------:R-:W-:Y:S01]  /*2180*/  ISETP.GE.AND P0, PT, R13, UR4, PT ;  /* 0x000000040d007c0c */ /* 0x000fe2000bf06270 */
[----:B------:R-:W-:Y:S01]  /*2190*/  IMAD R15, R82, UR7, R9 ;  /* 0x00000007520f7c24 */ /* 0x000fe2000f8e0209 */
[----:B------:R-:W-:Y:S01]  /*21a0*/  SEL R12, RZ, 0x1, P1 ;  /* 0x00000001ff0c7807 */ /* 0x000fe20000800000 */
[----:B------:R-:W-:Y:S01]  /*21b0*/  IMAD.SHL.U32 R13, R8, 0x2, RZ ;  /* 0x00000002080d7824 */ /* 0x000fe200078e00ff */
[----:B------:R-:W-:Y:S01]  /*21c0*/  ISETP.GE.AND P1, PT, R65, UR4, PT ;  /* 0x0000000441007c0c */ /* 0x000fe2000bf26270 */
[----:B------:R-:W-:Y:S01]  /*21d0*/  IMAD.WIDE.U32 R8, R82, UR6, R4 ;  /* 0x0000000652087c25 */ /* 0x000fe2000f8e0004 */
[----:B------:R-:W-:Y:S01]  /*21e0*/  ISETP.GE.AND P2, PT, R66, UR4, PT ;  /* 0x0000000442007c0c */ /* 0x000fe2000bf46270 */
[----:B------:R-:W0:Y:S01]  /*21f0*/  LDC.64 R82, c[0x0][0x408] ;  /* 0x00010200ff527b82 */ /* 0x000e220000000a00 */
[----:B------:R-:W-:Y:S01]  /*2200*/  ISETP.GE.AND P3, PT, R14, UR4, PT ;  /* 0x000000040e007c0c */ /* 0x000fe2000bf66270 */
[----:B------:R-:W-:Y:S01]  /*2210*/  IMAD.IADD R9, R9, 0x1, R15 ;  /* 0x0000000109097824 */ /* 0x000fe200078e020f */
[----:B------:R-:W-:-:S02]  /*2220*/  LOP3.LUT R12, R13, 0x2, R12, 0xe2, !PT ;  /* 0x000000020d0c7812 */ /* 0x000fc400078ee20c */
[----:B------:R-:W-:Y:S02]  /*2230*/  SEL R13, RZ, 0x4, P1 ;  /* 0x00000004ff0d7807 */ /* 0x000fe40000800000 */
[----:B------:R-:W-:Y:S02]  /*2240*/  SEL R14, RZ, 0x8, P2 ;  /* 0x00000008ff0e7807 */ /* 0x000fe40001000000 */
[----:B------:R-:W-:Y:S02]  /*2250*/  ISETP.GE.AND P1, PT, R67, UR4, PT ;  /* 0x0000000443007c0c */ /* 0x000fe4000bf26270 */
[----:B------:R-:W-:Y:S01]  /*2260*/  ISETP.GE.AND P2, PT, R68, UR4, PT ;  /* 0x0000000444007c0c */ /* 0x000fe2000bf46270 */
[----:B------:R-:W-:Y:S01]  /*2270*/  ULDC.64 UR4, c[0x0][0x338] ;  /* 0x0000ce0000047ab9 */ /* 0x000fe20000000a00 */
[----:B------:R-:W-:Y:S01]  /*2280*/  LOP3.LUT R12, R14, R12, R13, 0xfe, !PT ;  /* 0x0000000c0e0c7212 */ /* 0x000fe200078efe0d */
[----:B------:R-:W-:Y:S01]  /*2290*/  IMAD R15, R20, UR4, RZ ;  /* 0x00000004140f7c24 */ /* 0x000fe2000f8e02ff */
[----:B------:R-:W-:Y:S01]  /*22a0*/  SEL R13, RZ, 0x10, P1 ;  /* 0x00000010ff0d7807 */ /* 0x000fe20000800000 */
[----:B------:R-:W-:Y:S01]  /*22b0*/  IMAD R20, R64, R60, RZ ;  /* 0x0000003c40147224 */ /* 0x000fe200078e02ff */
[----:B------:R-:W-:Y:S01]  /*22c0*/  SEL R14, RZ, 0x20, P2 ;  /* 0x00000020ff0e7807 */ /* 0x000fe20001000000 */
[C---:B------:R-:W-:Y:S01]  /*22d0*/  IMAD R95, R21.reuse, UR5, R15 ;  /* 0x00000005155f7c24 */ /* 0x040fe2000f8e020f */
[----:B------:R-:W-:Y:S01]  /*22e0*/  LOP3.LUT P1, RZ, R236, 0x4, RZ, 0xc0, !PT ;  /* 0x00000004ecff7812 */ /* 0x000fe2000782c0ff */
[----:B------:R-:W-:Y:S01]  /*22f0*/  IMAD R59, R18, R61, R20 ;  /* 0x0000003d123b7224 */ /* 0x000fe200078e0214 */
[----:B------:R-:W-:Y:S01]  /*2300*/  LOP3.LUT R13, R14, R12, R13, 0xfe, !PT ;  /* 0x0000000c0e0d7212 */ /* 0x000fe200078efe0d */
[----:B------:R-:W-:Y:S01]  /*2310*/  IMAD.WIDE.U32 R8, R21, UR4, R8 ;  /* 0x0000000415087c25 */ /* 0x000fe2000f8e0008 */
[----:B------:R-:W-:Y:S01]  /*2320*/  SEL R12, RZ, 0x40, P0 ;  /* 0x00000040ff0c7807 */ /* 0x000fe20000000000 */
[----:B------:R-:W-:Y:S01]  /*2330*/  ULDC UR4, c[0x0][0x2f4] ;  /* 0x0000bd0000047ab9 */ /* 0x000fe20000000800 */
[----:B------:R-:W-:Y:S01]  /*2340*/  ISETP.GE.AND P0, PT, R4, R41, PT ;  /* 0x000000290400720c */ /* 0x000fe20003f06270 */
[----:B0-----:R-:W-:Y:S01]  /*2350*/  IMAD.WIDE.U32 R14, R18, R82, R22 ;  /* 0x00000052120e7225 */ /* 0x001fe200078e0016 */
[----:B------:R-:W-:-:S02]  /*2360*/  LOP3.LUT R97, R13, R12, RZ, 0xfc, !PT ;  /* 0x0000000c0d617212 */ /* 0x000fc400078efcff */
[----:B------:R-:W-:Y:S01]  /*2370*/  SEL R35, R41, RZ, P0 ;  /* 0x000000ff29237207 */ /* 0x000fe20000000000 */
[-C--:B------:R-:W-:Y:S01]  /*2380*/  IMAD R12, R64, R82.reuse, RZ ;  /* 0x00000052400c7224 */ /* 0x080fe200078e02ff */
[C---:B------:R-:W-:Y:S01]  /*2390*/  IADD3 R62, P2, R18.reuse, R63, RZ ;  /* 0x0000003f123e7210 */ /* 0x040fe20007f5e0ff */
[----:B------:R-:W-:Y:S01]  /*23a0*/  IMAD.WIDE.U32 R32, R18, R82, R4 ;  /* 0x0000005212207225 */ /* 0x000fe200078e0004 */
[----:B------:R-:W-:Y:S02]  /*23b0*/  SHF.L.U64.HI R71, R82, 0x6, R83 ;  /* 0x0000000652477819 */ /* 0x000fe40000010253 */
[----:B------:R-:W-:Y:S01]  /*23c0*/  SEL R79, R79, 0xffffffe0, !P1 ;  /* 0xffffffe04f4f7807 */ /* 0x000fe20004800000 */
[C---:B------:R-:W-:Y:S01]  /*23d0*/  IMAD R37, R18.reuse, R83, R12 ;  /* 0x0000005312257224 */ /* 0x040fe200078e020c */
[----:B------:R-:W-:Y:S01]  /*23e0*/  SEL R96, RZ, 0xffffff80, P3 ;  /* 0xffffff80ff607807 */ /* 0x000fe20001800000 */
[----:B------:R-:W-:Y:S01]  /*23f0*/  IMAD.WIDE.U32 R12, R18, R60, R22 ;  /* 0x0000003c120c7225 */ /* 0x000fe200078e0016 */
[----:B------:R-:W-:-:S02]  /*2400*/  ISETP.GE.AND P1, PT, R4, UR4, PT ;  /* 0x0000000404007c0c */ /* 0x000fc4000bf26270 */
[----:B------:R-:W-:Y:S01]  /*2410*/  LOP3.LUT R96, R97, 0x80, R96, 0xc8, !PT ;  /* 0x0000008061607812 */ /* 0x000fe200078ec860 */
[----:B------:R-:W-:Y:S01]  /*2420*/  IMAD.IADD R57, R13, 0x1, R59 ;  /* 0x000000010d397824 */ /* 0x000fe200078e023b */
[----:B-----5:R-:W-:Y:S01]  /*2430*/  SHF.R.S32.HI R13, RZ, 0x1f, R30 ;  /* 0x0000001fff0d7819 */ /* 0x020fe2000001141e */
[----:B------:R-:W-:Y:S01]  /*2440*/  IMAD.MOV.U32 R56, RZ, RZ, R12 ;  /* 0x000000ffff387224 */ /* 0x000fe200078e000c */
[----:B------:R-:W-:Y:S01]  /*2450*/  IADD3 R95, R9, R95, RZ ;  /* 0x0000005f095f7210 */ /* 0x000fe20007ffe0ff */
[----:B------:R-:W-:Y:S01]  /*2460*/  IMAD.IADD R35, R4, 0x1, R35 ;  /* 0x0000000104237824 */ /* 0x000fe200078e0223 */
[----:B------:R-:W-:Y:S01]  /*2470*/  LOP3.LUT R97, R97, 0x40, RZ, 0xc0, !PT ;  /* 0x0000004061617812 */ /* 0x000fe200078ec0ff */
[----:B------:R-:W-:Y:S02]  /*2480*/  IMAD R12, R13, R82, RZ ;  /* 0x000000520d0c7224 */ /* 0x000fe400078e02ff */
[----:B------:R-:W-:Y:S01]  /*2490*/  IMAD.IADD R15, R15, 0x1, R37 ;  /* 0x000000010f0f7824 */ /* 0x000fe200078e0225 */
[----:B------:R-:W-:Y:S01]  /*24a0*/  SHF.R.S32.HI R34, RZ, 0x1f, R35 ;  /* 0x0000001fff227819 */ /* 0x000fe20000011423 */
[----:B------:R-:W-:-:S02]  /*24b0*/  IMAD.IADD R33, R37, 0x1, R33 ;  /* 0x0000000125217824 */ /* 0x000fc400078e0221 */
[----:B------:R-:W-:Y:S01]  /*24c0*/  IMAD R37, R30, R83, R12 ;  /* 0x000000531e257224 */ /* 0x000fe200078e020c */
[----:B------:R-:W-:Y:S01]  /*24d0*/  LEA.HI R34, R34, R35, RZ, 0x3 ;  /* 0x0000002322227211 */ /* 0x000fe200078f18ff */
[----:B------:R-:W-:Y:S02]  /*24e0*/  IMAD R36, R13, R60, RZ ;  /* 0x0000003c0d247224 */ /* 0x000fe400078e02ff */
[-C--:B------:R-:W-:Y:S01]  /*24f0*/  IMAD.WIDE.U32 R12, R30, R82.reuse, R14 ;  /* 0x000000521e0c7225 */ /* 0x080fe200078e000e */
[----:B------:R-:W-:Y:S02]  /*2500*/  SHF.R.S32.HI R88, RZ, 0x3, R34 ;  /* 0x00000003ff587819 */ /* 0x000fe40000011422 */
[----:B------:R-:W-:Y:S01]  /*2510*/  LOP3.LUT R89, R34, 0xfffffff8, RZ, 0xc0, !PT ;  /* 0xfffffff822597812 */ /* 0x000fe200078ec0ff */
[----:B------:R-:W-:Y:S01]  /*2520*/  IMAD.WIDE.U32 R14, R30, R82, R32 ;  /* 0x000000521e0e7225 */ /* 0x000fe200078e0020 */
[--C-:B------:R-:W-:Y:S02]  /*2530*/  LOP3.LUT R33, R73, 0x18, R4.reuse, 0xf8, !PT ;  /* 0x0000001849217812 */ /* 0x100fe400078ef804 */
[----:B------:R-:W-:Y:S01]  /*2540*/  SHF.R.S32.HI R92, RZ, 0x1f, R89 ;  /* 0x0000001fff5c7819 */ /* 0x000fe20000011459 */
[----:B------:R-:W-:Y:S01]  /*2550*/  IMAD.WIDE.U32 R20, R18, R60, R4 ;  /* 0x0000003c12147225 */ /* 0x000fe200078e0004 */
[----:B------:R-:W-:-:S02]  /*2560*/  LOP3.LUT R32, R33, R76, RZ, 0x3c, !PT ;  /* 0x0000004c21207212 */ /* 0x000fc400078e3cff */
[--C-:B------:R-:W-:Y:S01]  /*2570*/  LOP3.LUT R33, R73, 0x38, R34.reuse, 0xf8, !PT ;  /* 0x0000003849217812 */ /* 0x100fe200078ef822 */
[----:B------:R-:W-:Y:S01]  /*2580*/  IMAD.IADD R59, R59, 0x1, R21 ;  /* 0x000000013b3b7824 */ /* 0x000fe200078e0215 */
[----:B------:R-:W-:Y:S01]  /*2590*/  LOP3.LUT R34, R217, 0x38, R34, 0xf8, !PT ;  /* 0x00000038d9227812 */ /* 0x000fe200078ef822 */
[----:B------:R-:W-:Y:S02]  /*25a0*/  IMAD.MOV.U32 R58, RZ, RZ, R20 ;  /* 0x000000ffff3a7224 */ /* 0x000fe400078e0014 */
[----:B------:R-:W-:Y:S01]  /*25b0*/  IMAD R81, R219, 0x200, R32 ;  /* 0x00000200db517824 */ /* 0x000fe200078e0220 */
[----:B------:R-:W-:Y:S01]  /*25c0*/  LOP3.LUT R32, R33, R76, RZ, 0x3c, !PT ;  /* 0x0000004c21207212 */ /* 0x000fe200078e3cff */
[----:B------:R-:W-:Y:S01]  /*25d0*/  IMAD R35, R11, 0x60, RZ ;  /* 0x000000600b237824 */ /* 0x000fe200078e02ff */
[----:B------:R-:W-:Y:S01]  /*25e0*/  LOP3.LUT R33, R34, R38, RZ, 0x3c, !PT ;  /* 0x0000002622217212 */ /* 0x000fe200078e3cff */
[C---:B------:R-:W-:Y:S02]  /*25f0*/  IMAD R91, R30.reuse, R61, R36 ;  /* 0x0000003d1e5b7224 */ /* 0x040fe400078e0224 */
[----:B------:R-:W-:-:S04]  /*2600*/  IMAD.WIDE.U32 R56, R30, R60, R56 ;  /* 0x0000003c1e387225 */ /* 0x000fc800078e0038 */
[----:B------:R-:W-:-:S04]  /*2610*/  IMAD.WIDE.U32 R58, R30, R60, R58 ;  /* 0x0000003c1e3a7225 */ /* 0x000fc800078e003a */
[----:B------:R-:W-:-:S04]  /*2620*/  IMAD.WIDE.U32 R10, R10, 0x60, RZ ;  /* 0x000000600a0a7825 */ /* 0x000fc800078e00ff */
[----:B------:R-:W-:Y:S02]  /*2630*/  IMAD R83, R83, 0x60, RZ ;  /* 0x0000006053537824 */ /* 0x000fe400078e02ff */
[----:B------:R-:W-:-:S04]  /*2640*/  IMAD.WIDE.U32 R20, R82, 0x60, RZ ;  /* 0x0000006052147825 */ /* 0x000fc800078e00ff */
[----:B------:R-:W-:-:S04]  /*2650*/  IMAD.WIDE.U32 R60, R60, 0x60, RZ ;  /* 0x000000603c3c7825 */ /* 0x000fc800078e00ff */
[----:B------:R-:W-:Y:S02]  /*2660*/  IMAD.SHL.U32 R72, R82, 0x40, RZ ;  /* 0x0000004052487824 */ /* 0x000fe400078e00ff */
[----:B------:R-:W-:Y:S01]  /*2670*/  IMAD.X R63, R64, 0x1, R43, P2 ;  /* 0x00000001403f7824 */ /* 0x000fe200010e062b */
[----:B------:R-:W-:Y:S01]  /*2680*/  ISETP.GE.AND P2, PT, R31, UR4, PT ;  /* 0x000000041f007c0c */ /* 0x000fe2000bf46270 */
[----:B------:R-:W-:Y:S02]  /*2690*/  IMAD.IADD R87, R57, 0x1, R91 ;  /* 0x0000000139577824 */ /* 0x000fe400078e025b */
[----:B------:R-:W-:Y:S02]  /*26a0*/  IMAD.IADD R82, R11, 0x1, R35 ;  /* 0x000000010b527824 */ /* 0x000fe400078e0223 */
[----:B------:R-:W-:Y:S02]  /*26b0*/  IMAD.IADD R83, R21, 0x1, R83 ;  /* 0x0000000115537824 */ /* 0x000fe400078e0253 */
[----:B------:R-:W-:-:S02]  /*26c0*/  IMAD.IADD R84, R61, 0x1, R39 ;  /* 0x000000013d547824 */ /* 0x000fc400078e0227 */
[----:B------:R-:W-:Y:S02]  /*26d0*/  IMAD.IADD R85, R79, 0x1, R81 ;  /* 0x000000014f557824 */ /* 0x000fe400078e0251 */
[----:B------:R-:W-:Y:S02]  /*26e0*/  IMAD.IADD R86, R13, 0x1, R37 ;  /* 0x000000010d567824 */ /* 0x000fe400078e0225 */
[----:B------:R-:W-:Y:S02]  /*26f0*/  IMAD.IADD R90, R37, 0x1, R15 ;  /* 0x00000001255a7824 */ /* 0x000fe400078e020f */
[----:B------:R-:W-:Y:S02]  /*2700*/  IMAD.IADD R91, R91, 0x1, R59 ;  /* 0x000000015b5b7824 */ /* 0x000fe400078e023b */
[----:B------:R-:W-:Y:S02]  /*2710*/  IMAD R93, R219, 0x200, R32 ;  /* 0x00000200db5d7824 */ /* 0x000fe400078e0220 */
[----:B------:R-:W-:-:S07]  /*2720*/  IMAD.IADD R94, R220, 0x1, R33 ;  /* 0x00000001dc5e7824 */ /* 0x000fce00078e0221 */
.L_x_11968:
        /* <DEDUP_REMOVED lines=9> */
[----:B------:R-:W-:-:S03]  /*27c0*/  IADD3 R33, P5, R3, R104, RZ ;  /* 0x0000006803217210 */ /* 0x000fc60007fbe0ff */
[----:B------:R-:W-:Y:S01]  /*27d0*/  IMAD.IADD R109, R105, 0x1, R27 ;  /* 0x00000001696d7824 */ /* 0x000fe200078e021b */
[----:B------:R-:W-:-:S03]  /*27e0*/  IADD3 R27, P3, P4, R3, R104, R70 ;  /* 0x00000068031b7210 */ /* 0x000fc60007c7e046 */
[----:B------:R-:W-:Y:S01]  /*27f0*/  IMAD.X R34, R109, 0x1, R0, P5 ;  /* 0x000000016d227824 */ /* 0x000fe200028e0600 */
[----:B------:R-:W-:Y:S02]  /*2800*/  IADD3.X R32, R0, R109, R69, P3, P4 ;  /* 0x0000006d00207210 */ /* 0x000fe40001fe8445 */
[-C--:B0-----:R-:W-:Y:S02]  /*2810*/  LEA R40, P3, R27, R100.reuse, 0x1 ;  /* 0x000000641b287211 */ /* 0x081fe400078608ff */
[----:B------:R-:W-:Y:S02]  /*2820*/  LEA R42, P5, R33, R100, 0x1 ;  /* 0x00000064212a7211 */ /* 0x000fe400078a08ff */
[-C--:B------:R-:W-:Y:S01]  /*2830*/  LEA.HI.X R41, R27, R101.reuse, R32, 0x1, P3 ;  /* 0x000000651b297211 */ /* 0x080fe200018f0c20 */
[----:B------:R-:W-:Y:S01]  /*2840*/  IMAD R27, R17, 0x1800, R81 ;  /* 0x00001800111b7824 */ /* 0x000fe200078e0251 */
[----:B-1----:R-:W-:Y:S02]  /*2850*/  ISETP.GE.AND P3, PT, R107, 0x1, PT ;  /* 0x000000016b00780c */ /* 0x002fe40003f66270 */
[----:B------:R-:W-:Y:S01]  /*2860*/  LEA.HI.X R43, R33, R101, R34, 0x1, P5 ;  /* 0x00000065212b7211 */ /* 0x000fe200028f0c22 */
[----:B------:R-:W-:Y:S01]  /*2870*/  IMAD R33, R17, 0x1800, R85 ;  /* 0x0000180011217824 */ /* 0x000fe200078e0255 */
[----:B------:R-:W-:Y:S01]  /*2880*/  ISETP.GT.AND P4, PT, R45, R28, PT ;  /* 0x0000001c2d00720c */ /* 0x000fe20003f84270 */
[----:B------:R-:W-:-:S02]  /*2890*/  IMAD R106, R27, 0x2, R26 ;  /* 0x000000021b6a7824 */ /* 0x000fc400078e021a */
[----:B------:R-:W-:Y:S01]  /*28a0*/  IMAD R102, R33, 0x2, R26 ;  /* 0x0000000221667824 */ /* 0x000fe200078e021a */
[----:B------:R-:W-:Y:S01]  /*28b0*/  P2R R99, PR, RZ, 0x10 ;  /* 0x00000010ff637803 */ /* 0x000fe20000000000 */
[----:B------:R-:W-:-:S04]  /*28c0*/  IMAD.MOV.U32 R27, RZ, RZ, R45 ;  /* 0x000000ffff1b7224 */ /* 0x000fc800078e002d */
        /* <DEDUP_REMOVED lines=42> */
.L_x_11925:
[----:B------:R-:W-:Y:S05]  /*2b70*/  BSYNC B1 ;  /* 0x0000000000017941 */ /* 0x000fea0003800000 */
.L_x_11924:
[----:B------:R-:W-:Y:S01]  /*2b80*/  ISETP.GE.AND P5, PT, R232, R103, PT ;  /* 0x00000067e800720c */ /* 0x000fe20003fa6270 */
[----:B------:R-:W-:Y:S01]  /*2b90*/  BSSY B1, `(.L_x_11926) ;  /* 0x000001b000017945 */ /* 0x000fe20003800000 */
[----:B------:R-:W-:Y:S02]  /*2ba0*/  CS2R R46, SRZ ;  /* 0x00000000002e7805 */ /* 0x000fe4000001ff00 */
[----:B0-----:R-:W-:Y:S01]  /*2bb0*/  CS2R R38, SRZ ;  /* 0x0000000000267805 */ /* 0x001fe2000001ff00 */
        /* <DEDUP_REMOVED lines=24> */
.L_x_11927:
[----:B------:R-:W-:Y:S05]  /*2d40*/  BSYNC B1 ;  /* 0x0000000000017941 */ /* 0x000fea0003800000 */
.L_x_11926:
        /* <DEDUP_REMOVED lines=10> */
[----:B-----5:R-:W-:-:S02]  /*2df0*/  IMAD.MOV.U32 R34, RZ, RZ, R46 ;  /* 0x000000ffff227224 */ /* 0x020fc400078e002e */
[----:B------:R-:W-:Y:S01]  /*2e00*/  IMAD.MOV.U32 R35, RZ, RZ, R47 ;  /* 0x000000ffff237224 */ /* 0x000fe200078e002f */
        /* <DEDUP_REMOVED lines=15> */
.L_x_11928:
[----:B------:R-:W-:Y:S01]  /*2f00*/  IMAD R98, R17, 0x8, R16 ;  /* 0x0000000811627824 */ /* 0x000fe200078e0210 */
[----:B------:R-:W-:Y:S01]  /*2f10*/  SHF.L.U32 R111, R204, 0x1f, RZ ;  /* 0x0000001fcc6f7819 */ /* 0x000fe200000006ff */
[----:B------:R-:W-:Y:S03]  /*2f20*/  BSSY B1, `(.L_x_11929) ;  /* 0x0000003000017945 */ /* 0x000fe60003800000 */
[----:B------:R-:W0:Y:S02]  /*2f30*/  SYNCS.PHASECHK.TRANS64.TRYWAIT P6, [R98+URZ+0x22890], R111 ;  /* 0x0228906f620075a7 */ /* 0x000e2400080c017f */
[----:B0-----:R-:W-:Y:S05]  /*2f40*/  @!P6 BRA `(.L_x_11930) ;  /* 0x000001e00084e947 */ /* 0x001fea0003800000 */
.L_x_12287:
[----:B------:R-:W-:Y:S05]  /*2f50*/  BSYNC B1 ;  /* 0x0000000000017941 */ /* 0x000fea0003800000 */
.L_x_11929:
        /* <DEDUP_REMOVED lines=49> */
.L_x_11936:
[----:B------:R-:W-:Y:S05]  /*3270*/  BSYNC B3 ;  /* 0x0000000000037941 */ /* 0x000fea0003800000 */
.L_x_11935:
[----:B--2---:R1:W-:Y:S02]  /*3280*/  STG.E.128 desc[UR38][R42.64], R32 ;  /* 0x000000202a007986 */ /* 0x0043e4000c101d26 */
.L_x_11934:
[----:B------:R-:W-:Y:S05]  /*3290*/  BSYNC B2 ;  /* 0x0000000000027941 */ /* 0x000fea0003800000 */
.L_x_11933:
[----:B------:R-:W-:Y:S05]  /*32a0*/  @P2 BRA `(.L_x_11932) ;  /* 0x0000000000bc2947 */ /* 0x000fea0003800000 */
[----:B-1----:R1:W2:Y:S01]  /*32b0*/  LDS.128 R32, [R102] ;  /* 0x0000000066207984 */ /* 0x0022a20000000c00 */
        /* <DEDUP_REMOVED lines=44> */
.L_x_11938:
[----:B------:R-:W-:Y:S05]  /*3580*/  BSYNC B2 ;  /* 0x0000000000027941 */ /* 0x000fea0003800000 */
.L_x_11937:
[----:B--2---:R2:W-:Y:S02]  /*3590*/  STG.E.128 desc[UR38][R42.64+0x40], R32 ;  /* 0x000040202a007986 */ /* 0x0045e4000c101d26 */
.L_x_11932:
[----:B------:R-:W-:Y:S05]  /*35a0*/  BSYNC B1 ;  /* 0x0000000000017941 */ /* 0x000fea0003800000 */
.L_x_11931:
        /* <DEDUP_REMOVED lines=17> */
[----:B------:R-:W-:-:S02]  /*36c0*/  HADD2.F32 R43, -RZ, R35.H1_H1 ;  /* 0x30000023ff2b7230 */ /* 0x000fc40000004100 */
[----:B------:R-:W-:Y:S02]  /*36d0*/  HADD2.F32 R44, -RZ, R49.H0_H0 ;  /* 0x20000031ff2c7230 */ /* 0x000fe40000004100 */
[----:B------:R-:W-:Y:S01]  /*36e0*/  FMUL.FTZ R45, R33, R45 ;  /* 0x0000002d212d7220 */ /* 0x000fe20000410000 */
[----:B------:R-:W-:Y:S02]  /*36f0*/  HADD2.F32 R35, -RZ, R35.H0_H0 ;  /* 0x20000023ff237230 */ /* 0x000fe40000004100 */
[----:B------:R-:W-:Y:S01]  /*3700*/  FMUL.FTZ R52, R43, R48 ;  /* 0x000000302b347220 */ /* 0x000fe20000410000 */
[----:B------:R-:W-:Y:S02]  /*3710*/  HADD2.F32 R46, -RZ, R46.H0_H0 ;  /* 0x2000002eff2e7230 */ /* 0x000fe40000004100 */
[-C--:B------:R-:W-:Y:S01]  /*3720*/  FFMA.FTZ R50, R33, R44.reuse, -R50 ;  /* 0x0000002c21327223 */ /* 0x080fe20000010832 */
[----:B------:R-:W-:Y:S01]  /*3730*/  FFMA.FTZ R49, R34, R44, R45 ;  /* 0x0000002c22317223 */ /* 0x000fe2000001002d */
[----:B------:R-:W-:Y:S01]  /*3740*/  FMUL.FTZ R48, R35, R48 ;  /* 0x0000003023307220 */ /* 0x000fe20000410000 */
[----:B------:R-:W-:-:S02]  /*3750*/  HADD2.F32 R45, -RZ, R104.H1_H1 ;  /* 0x30000068ff2d7230 */ /* 0x000fc40000004100 */
[-C--:B------:R-:W-:Y:S01]  /*3760*/  FFMA.FTZ R52, R35, R46.reuse, -R52 ;  /* 0x0000002e23347223 */ /* 0x080fe20000010834 */
[--C-:B------:R-:W-:Y:S02]  /*3770*/  HADD2.F32 R35, -RZ, R105.reuse.H1_H1 ;  /* 0x30000069ff237230 */ /* 0x100fe40000004100 */
        /* <DEDUP_REMOVED lines=19> */
.L_x_11943:
[----:B------:R-:W-:Y:S05]  /*38b0*/  BSYNC B2 ;  /* 0x0000000000027941 */ /* 0x000fea0003800000 */
.L_x_11942:
[----:B--2---:R3:W-:Y:S02]  /*38c0*/  STG.E.128 desc[UR38][R40.64], R32 ;  /* 0x0000002028007986 */ /* 0x0047e4000c101d26 */
.L_x_11941:
[----:B------:R-:W-:Y:S05]  /*38d0*/  BSYNC B1 ;  /* 0x0000000000017941 */ /* 0x000fea0003800000 */
.L_x_11940:
[----:B------:R-:W-:Y:S05]  /*38e0*/  @P2 BRA `(.L_x_11939) ;  /* 0x0000001800302947 */ /* 0x000fea0003800000 */
[----:B-123--:R1:W2:Y:S01]  /*38f0*/  LDS.128 R32, [R102+0x2000] ;  /* 0x0020000066207984 */ /* 0x00e2a20000000c00 */
        /* <DEDUP_REMOVED lines=44> */
.L_x_11945:
[----:B------:R-:W-:Y:S05]  /*3bc0*/  BSYNC B1 ;  /* 0x0000000000017941 */ /* 0x000fea0003800000 */
.L_x_11944:
[----:B--2---:R4:W-:Y:S01]  /*3bd0*/  STG.E.128 desc[UR38][R40.64+0x40], R32 ;  /* 0x0000402028007986 */ /* 0x0049e2000c101d26 */
[----:B------:R-:W-:Y:S05]  /*3be0*/  BRA `(.L_x_11939) ;  /* 0x0000001400707947 */ /* 0x000fea0003800000 */
.L_x_11923:
        /* <DEDUP_REMOVED lines=18> */
[----:B------:R-:W-:Y:S02]  /*3d10*/  CS2R R34, SRZ ;  /* 0x0000000000227805 */ /* 0x000fe4000001ff00 */
[----:B------:R-:W-:-:S05]  /*3d20*/  @!P4 IADD3 R32, P5, R14, R32, RZ ;  /* 0x000000200e20c210 */ /* 0x000fca0007fbe0ff */
[----:B------:R-:W-:Y:S01]  /*3d30*/  @!P4 IMAD.X R33, R111, 0x1, R90, P5 ;  /* 0x000000016f21c824 */ /* 0x000fe200028e065a */
[----:B---3--:R-:W-:-:S04]  /*3d40*/  @!P4 LEA R50, P5, R32, R50, 0x1 ;  /* 0x000000322032c211 */ /* 0x008fc800078a08ff */
[----:B------:R-:W-:Y:S02]  /*3d50*/  @!P4 LEA.HI.X R51, R32, R51, R33, 0x1, P5 ;  /* 0x000000332033c211 */ /* 0x000fe400028f0c21 */
[----:B------:R-:W-:-:S03]  /*3d60*/  CS2R R32, SRZ ;  /* 0x0000000000207805 */ /* 0x000fc6000001ff00 */
[----:B------:R2:W3:Y:S04]  /*3d70*/  @!P4 LDG.E.128 R36, desc[UR38][R50.64] ;  /* 0x000000263224c981 */ /* 0x0004e8000c1e1d00 */
[----:B------:R-:W4:Y:S01]  /*3d80*/  @!P4 LDG.E.128 R32, desc[UR38][R48.64] ;  /* 0x000000263020c981 */ /* 0x000f22000c1e1d00 */
[C---:B0-----:R-:W-:Y:S02]  /*3d90*/  @!P3 LEA R52, P4, R40.reuse, R52, 0x1 ;  /* 0x000000342834b211 */ /* 0x041fe400078808ff */
[----:B------:R-:W-:Y:S02]  /*3da0*/  CS2R R42, SRZ ;  /* 0x00000000002a7805 */ /* 0x000fe4000001ff00 */
[----:B------:R-:W-:Y:S02]  /*3db0*/  @!P3 LEA.HI.X R53, R40, R53, R41, 0x1, P4 ;  /* 0x000000352835b211 */ /* 0x000fe400020f0c29 */
[----:B------:R-:W-:-:S02]  /*3dc0*/  CS2R R40, SRZ ;  /* 0x0000000000287805 */ /* 0x000fc4000001ff00 */
[----:B-1----:R-:W-:-:S04]  /*3dd0*/  @!P3 LEA R54, P4, R46, R44, 0x1 ;  /* 0x0000002c2e36b211 */ /* 0x002fc800078808ff */
[----:B------:R-:W-:Y:S01]  /*3de0*/  @!P3 LEA.HI.X R55, R46, R45, R47, 0x1, P4 ;  /* 0x0000002d2e37b211 */ /* 0x000fe200020f0c2f */
[----:B------:R-:W5:Y:S01]  /*3df0*/  @!P3 LDG.E.128 R40, desc[UR38][R52.64] ;  /* 0x000000263428b981 */ /* 0x000f62000c1e1d00 */
[----:B------:R-:W-:Y:S02]  /*3e00*/  CS2R R46, SRZ ;  /* 0x00000000002e7805 */ /* 0x000fe4000001ff00 */
[----:B------:R-:W-:-:S06]  /*3e10*/  CS2R R44, SRZ ;  /* 0x00000000002c7805 */ /* 0x000fcc000001ff00 */
[----:B------:R-:W5:Y:S01]  /*3e20*/  @!P3 LDG.E.128 R44, desc[UR38][R54.64] ;  /* 0x00000026362cb981 */ /* 0x000f62000c1e1d00 */
[----:B------:R-:W-:Y:S02]  /*3e30*/  ISETP.NE.AND P3, PT, R203, 0x3, PT ;  /* 0x00000003cb00780c */ /* 0x000fe40003f65270 */
[----:B------:R-:W-:Y:S01]  /*3e40*/  ISETP.GE.AND P4, PT, R4, R107, PT ;  /* 0x0000006b0400720c */ /* 0x000fe20003f86270 */
[----:B----4-:R-:W-:Y:S02]  /*3e50*/  IMAD.MOV.U32 R48, RZ, RZ, R34 ;  /* 0x000000ffff307224 */ /* 0x010fe400078e0022 */
[----:B------:R-:W-:Y:S02]  /*3e60*/  IMAD.MOV.U32 R49, RZ, RZ, R35 ;  /* 0x000000ffff317224 */ /* 0x000fe400078e0023 */
[----:B--2---:R-:W-:Y:S02]  /*3e70*/  IMAD.MOV.U32 R50, RZ, RZ, R32 ;  /* 0x000000ffff327224 */ /* 0x004fe400078e0020 */
[----:B------:R-:W-:Y:S01]  /*3e80*/  IMAD.MOV.U32 R51, RZ, RZ, R33 ;  /* 0x000000ffff337224 */ /* 0x000fe200078e0021 */
[----:B------:R-:W-:Y:S01]  /*3e90*/  PRMT R120, R48, 0x7610, R120 ;  /* 0x0000761030787816 */ /* 0x000fe20000000078 */
[----:B---3--:R-:W-:Y:S01]  /*3ea0*/  IMAD.MOV.U32 R48, RZ, RZ, R38 ;  /* 0x000000ffff307224 */ /* 0x008fe200078e0026 */
[----:B------:R-:W-:Y:S01]  /*3eb0*/  PRMT R125, R49, 0x7610, R125 ;  /* 0x00007610317d7816 */ /* 0x000fe2000000007d */
[----:B------:R-:W-:Y:S01]  /*3ec0*/  IMAD.MOV.U32 R49, RZ, RZ, R39 ;  /* 0x000000ffff317224 */ /* 0x000fe200078e0027 */
[----:B------:R-:W-:Y:S01]  /*3ed0*/  PRMT R133, R50, 0x7610, R133 ;  /* 0x0000761032857816 */ /* 0x000fe20000000085 */
[----:B------:R-:W-:Y:S01]  /*3ee0*/  IMAD.MOV.U32 R50, RZ, RZ, R36 ;  /* 0x000000ffff327224 */ /* 0x000fe200078e0024 */
[----:B------:R-:W-:Y:S01]  /*3ef0*/  PRMT R122, R51, 0x7610, R122 ;  /* 0x00007610337a7816 */ /* 0x000fe2000000007a */
[----:B------:R-:W-:Y:S01]  /*3f00*/  IMAD.MOV.U32 R51, RZ, RZ, R37 ;  /* 0x000000ffff337224 */ /* 0x000fe200078e0025 */
[----:B------:R-:W-:Y:S01]  /*3f10*/  PRMT R120, R120, 0x5410, R48 ;  /* 0x0000541078787816 */ /* 0x000fe20000000030 */
[----:B-----5:R-:W-:Y:S01]  /*3f20*/  IMAD.MOV.U32 R48, RZ, RZ, R42 ;  /* 0x000000ffff307224 */ /* 0x020fe200078e002a */
        /* <DEDUP_REMOVED lines=16> */
.L_x_11946:
        /* <DEDUP_REMOVED lines=9> */
.L_x_12288:
[----:B------:R-:W-:Y:S05]  /*40c0*/  BSYNC B1 ;  /* 0x0000000000017941 */ /* 0x000fea0003800000 */
.L_x_11947:
        /* <DEDUP_REMOVED lines=34> */
[----:B------:R-:W-:Y:S01]  /*42f0*/  HADD2.F32 R35, -RZ, R122.H1_H1 ;  /* 0x3000007aff237230 */ /* 0x000fe20000004100 */
[--C-:B------:R-:W-:Y:S01]  /*4300*/  SHF.R.U64 R127, R38, 0x10, R39.reuse ;  /* 0x00000010267f7819 */ /* 0x100fe20000001227 */
[----:B------:R-:W-:Y:S01]  /*4310*/  HADD2.F32 R38, -RZ, R36.H0_H0 ;  /* 0x20000024ff267230 */ /* 0x000fe20000004100 */
[----:B------:R-:W-:Y:S01]  /*4320*/  SHF.R.U32.HI R39, RZ, 0x10, R39 ;  /* 0x00000010ff277819 */ /* 0x000fe20000011627 */
[----:B------:R-:W-:-:S02]  /*4330*/  HADD2.F32 R49, -RZ, R49.H1_H1 ;  /* 0x30000031ff317230 */ /* 0x000fc40000004100 */
[-C--:B------:R-:W-:Y:S01]  /*4340*/  FMUL.FTZ R37, R33, R35.reuse ;  /* 0x0000002321257220 */ /* 0x080fe20000410000 */
[----:B------:R-:W-:Y:S02]  /*4350*/  HADD2.F32 R34, -RZ, R122.H0_H0 ;  /* 0x2000007aff227230 */ /* 0x000fe40000004100 */
        /* <DEDUP_REMOVED lines=8> */
[----:B------:R-:W-:Y:S02]  /*43e0*/  HADD2.F32 R32, -RZ, R51.H0_H0 ;  /* 0x20000033ff207230 */ /* 0x000fe40000004100 */
[----:B------:R-:W-:Y:S01]  /*43f0*/  FFMA.FTZ R124, R49, R36, -R124 ;  /* 0x00000024317c7223 */ /* 0x000fe2000001087c */
[----:B------:R-:W-:Y:S02]  /*4400*/  HADD2.F32 R35, -RZ, R125.H1_H1 ;  /* 0x3000007dff237230 */ /* 0x000fe40000004100 */
[----:B------:R-:W-:Y:S01]  /*4410*/  HADD2.F32 R55, -RZ, R55.H1_H1 ;  /* 0x30000037ff377230 */ /* 0x000fe20000004100 */
[----:B------:R-:W-:Y:S01]  /*4420*/  F2FP.F16.F32.PACK_AB R53, R53, R122 ;  /* 0x0000007a3535723e */ /* 0x000fe200000000ff */
[----:B------:R-:W-:Y:S02]  /*4430*/  HADD2.F32 R38, -RZ, R39.H0_H0 ;  /* 0x20000027ff267230 */ /* 0x000fe40000004100 */
[----:B------:R-:W-:Y:S01]  /*4440*/  FMUL.FTZ R126, R32, R35 ;  /* 0x00000023207e7220 */ /* 0x000fe20000410000 */
[----:B------:R-:W-:-:S02]  /*4450*/  HADD2.F32 R51, -RZ, R51.H1_H1 ;  /* 0x30000033ff337230 */ /* 0x000fc40000004100 */
[----:B------:R-:W-:Y:S01]  /*4460*/  FMUL.FTZ R37, R33, R35 ;  /* 0x0000002321257220 */ /* 0x000fe20000410000 */
[----:B------:R-:W-:Y:S02]  /*4470*/  HADD2.F32 R34, -RZ, R125.H0_H0 ;  /* 0x2000007dff227230 */ /* 0x000fe40000004100 */
[-C--:B------:R-:W-:Y:S01]  /*4480*/  FMUL.FTZ R128, R55, R38.reuse ;  /* 0x0000002637807220 */ /* 0x080fe20000410000 */
[----:B------:R-:W-:Y:S02]  /*4490*/  HADD2.F32 R36, -RZ, R123.H0_H0 ;  /* 0x2000007bff247230 */ /* 0x000fe40000004100 */
[----:B------:R-:W-:Y:S01]  /*44a0*/  FMUL.FTZ R130, R51, R38 ;  /* 0x0000002633827220 */ /* 0x000fe20000410000 */
[----:B------:R-:W-:Y:S02]  /*44b0*/  HADD2.F32 R35, -RZ, R132.H0_H0 ;  /* 0x20000084ff237230 */ /* 0x000fe40000004100 */
[-C--:B------:R-:W-:Y:S01]  /*44c0*/  FFMA.FTZ R126, R33, R34.reuse, R126 ;  /* 0x00000022217e7223 */ /* 0x080fe2000001007e */
[----:B------:R-:W-:Y:S01]  /*44d0*/  FFMA.FTZ R38, R32, R34, -R37 ;  /* 0x0000002220267223 */ /* 0x000fe20000010825 */
[-C--:B------:R-:W-:Y:S01]  /*44e0*/  FFMA.FTZ R123, R51, R36.reuse, -R128 ;  /* 0x00000024337b7223 */ /* 0x080fe20000010880 */
[----:B------:R-:W-:Y:S01]  /*44f0*/  FFMA.FTZ R125, R55, R36, R130 ;  /* 0x00000024377d7223 */ /* 0x000fe20000010082 */
[----:B------:R-:W-:Y:S01]  /*4500*/  HADD2.F32 R36, -RZ, R133.H1_H1 ;  /* 0x30000085ff247230 */ /* 0x000fe20000004100 */
[----:B------:R-:W-:Y:S01]  /*4510*/  F2FP.F16.F32.PACK_AB R121, R124, R121 ;  /* 0x000000797c79723e */ /* 0x000fe200000000ff */
[----:B------:R-:W-:Y:S01]  /*4520*/  HADD2.F32 R33, -RZ, R52.H0_H0 ;  /* 0x20000034ff217230 */ /* 0x000fe20000004100 */
[----:B------:R-:W-:Y:S01]  /*4530*/  F2FP.F16.F32.PACK_AB R38, R123, R38 ;  /* 0x000000267b26723e */ /* 0x000fe200000000ff */
[----:B------:R-:W-:-:S02]  /*4540*/  HADD2.F32 R37, -RZ, R129.H0_H0 ;  /* 0x20000081ff257230 */ /* 0x000fc40000004100 */
[----:B------:R-:W-:Y:S02]  /*4550*/  HADD2.F32 R32, -RZ, R48.H0_H0 ;  /* 0x20000030ff207230 */ /* 0x000fe40000004100 */
[-C--:B------:R-:W-:Y:S01]  /*4560*/  FMUL.FTZ R39, R33, R36.reuse ;  /* 0x0000002421277220 */ /* 0x080fe20000410000 */
[----:B------:R-:W-:Y:S02]  /*4570*/  HADD2.F32 R52, -RZ, R52.H1_H1 ;  /* 0x30000034ff347230 */ /* 0x000fe40000004100 */
[----:B------:R-:W-:Y:S02]  /*4580*/  HADD2.F32 R48, -RZ, R48.H1_H1 ;  /* 0x30000030ff307230 */ /* 0x000fe40000004100 */
[----:B------:R-:W-:Y:S01]  /*4590*/  FMUL.FTZ R36, R32, R36 ;  /* 0x0000002420247220 */ /* 0x000fe20000410000 */
[----:B------:R-:W-:Y:S02]  /*45a0*/  HADD2.F32 R34, -RZ, R133.H0_H0 ;  /* 0x20000085ff227230 */ /* 0x000fe40000004100 */
[-C--:B------:R-:W-:Y:S01]  /*45b0*/  FMUL.FTZ R49, R52, R37.reuse ;  /* 0x0000002534317220 */ /* 0x080fe20000410000 */
[----:B------:R-:W-:-:S02]  /*45c0*/  FMUL.FTZ R37, R48, R37 ;  /* 0x0000002530257220 */ /* 0x000fc40000410000 */
[-C--:B------:R-:W-:Y:S01]  /*45d0*/  FFMA.FTZ R39, R32, R34.reuse, -R39 ;  /* 0x0000002220277223 */ /* 0x080fe20000010827 */
[----:B------:R-:W-:Y:S01]  /*45e0*/  FFMA.FTZ R36, R33, R34, R36 ;  /* 0x0000002221247223 */ /* 0x000fe20000010024 */
[-C--:B------:R-:W-:Y:S01]  /*45f0*/  FFMA.FTZ R48, R48, R35.reuse, -R49 ;  /* 0x0000002330307223 */ /* 0x080fe20000010831 */
[----:B------:R-:W-:Y:S01]  /*4600*/  FFMA.FTZ R49, R52, R35, R37 ;  /* 0x0000002334317223 */ /* 0x000fe20000010025 */
[----:B------:R-:W-:Y:S02]  /*4610*/  HADD2.F32 R34, -RZ, R120.H0_H0 ;  /* 0x20000078ff227230 */ /* 0x000fe40000004100 */
[----:B------:R-:W-:Y:S01]  /*4620*/  HADD2.F32 R33, -RZ, R54.H0_H0 ;  /* 0x20000036ff217230 */ /* 0x000fe20000004100 */
[----:B------:R-:W-:Y:S01]  /*4630*/  F2FP.F16.F32.PACK_AB R48, R48, R39 ;  /* 0x000000273030723e */ /* 0x000fe200000000ff */
[----:B------:R-:W-:Y:S01]  /*4640*/  HADD2.F32 R120, -RZ, R120.H1_H1 ;  /* 0x30000078ff787230 */ /* 0x000fe20000004100 */
[----:B------:R-:W-:Y:S01]  /*4650*/  F2FP.F16.F32.PACK_AB R52, R49, R36 ;  /* 0x000000243134723e */ /* 0x000fe200000000ff */
[----:B------:R-:W-:-:S02]  /*4660*/  HADD2.F32 R37, -RZ, R127.H0_H0 ;  /* 0x2000007fff257230 */ /* 0x000fc40000004100 */
[----:B------:R-:W-:Y:S02]  /*4670*/  HADD2.F32 R32, -RZ, R50.H0_H0 ;  /* 0x20000032ff207230 */ /* 0x000fe40000004100 */
[CC--:B------:R-:W-:Y:S01]  /*4680*/  FMUL.FTZ R51, R33.reuse, R120.reuse ;  /* 0x0000007821337220 */ /* 0x0c0fe20000410000 */
[----:B------:R-:W-:Y:S02]  /*4690*/  HADD2.F32 R54, -RZ, R54.H1_H1 ;  /* 0x30000036ff367230 */ /* 0x000fe40000004100 */
[----:B------:R-:W-:Y:S02]  /*46a0*/  HADD2.F32 R50, -RZ, R50.H1_H1 ;  /* 0x30000032ff327230 */ /* 0x000fe40000004100 */
[----:B------:R-:W-:Y:S01]  /*46b0*/  FMUL.FTZ R120, R32, R120 ;  /* 0x0000007820787220 */ /* 0x000fe20000410000 */
[----:B------:R-:W-:Y:S02]  /*46c0*/  HADD2.F32 R35, -RZ, R131.H0_H0 ;  /* 0x20000083ff237230 */ /* 0x000fe40000004100 */
[-C--:B------:R-:W-:Y:S01]  /*46d0*/  FMUL.FTZ R55, R54, R37.reuse ;  /* 0x0000002536377220 */ /* 0x080fe20000410000 */
[-C--:B------:R-:W-:Y:S01]  /*46e0*/  FFMA.FTZ R51, R32, R34.reuse, -R51 ;  /* 0x0000002220337223 */ /* 0x080fe20000010833 */
[C---:B------:R-:W-:Y:S01]  /*46f0*/  FMUL.FTZ R37, R50.reuse, R37 ;  /* 0x0000002532257220 */ /* 0x040fe20000410000 */
[----:B------:R-:W-:Y:S01]  /*4700*/  FFMA.FTZ R120, R33, R34, R120 ;  /* 0x0000002221787223 */ /* 0x000fe20000010078 */
[-C--:B------:R-:W-:Y:S01]  /*4710*/  FFMA.FTZ R50, R50, R35.reuse, -R55 ;  /* 0x0000002332327223 */ /* 0x080fe20000010837 */
[----:B------:R-:W-:Y:S01]  /*4720*/  F2FP.F16.F32.PACK_AB R55, R125, R126 ;  /* 0x0000007e7d37723e */ /* 0x000fe200000000ff */
[----:B------:R-:W-:Y:S01]  /*4730*/  FFMA.FTZ R37, R54, R35, R37 ;  /* 0x0000002336257223 */ /* 0x000fe20000010025 */
[----:B------:R-:W-:-:S02]  /*4740*/  IMAD.MOV.U32 R49, RZ, RZ, R121 ;  /* 0x000000ffff317224 */ /* 0x000fc400078e0079 */
[----:B------:R-:W-:Y:S01]  /*4750*/  F2FP.F16.F32.PACK_AB R50, R50, R51 ;  /* 0x000000333232723e */ /* 0x000fe200000000ff */
[----:B------:R-:W-:Y:S01]  /*4760*/  IMAD.MOV.U32 R51, RZ, RZ, R38 ;  /* 0x000000ffff337224 */ /* 0x000fe200078e0026 */
[----:B------:R-:W-:-:S07]  /*4770*/  F2FP.F16.F32.PACK_AB R54, R37, R120 ;  /* 0x000000782536723e */ /* 0x000fce00000000ff */
.L_x_11952:
[----:B------:R-:W-:Y:S05]  /*4780*/  BSYNC B2 ;  /* 0x0000000000027941 */ /* 0x000fea0003800000 */
.L_x_11951:
        /* <DEDUP_REMOVED lines=12> */
.L_x_11950:
[----:B------:R-:W-:Y:S05]  /*4850*/  BSYNC B1 ;  /* 0x0000000000017941 */ /* 0x000fea0003800000 */
.L_x_11949:
[C---:B------:R-:W-:Y:S01]  /*4860*/  ISETP.GE.OR P5, PT, R232.reuse, R103, P1 ;  /* 0x00000067e800720c */ /* 0x040fe20000fa6670 */
[-C--:B-12---:R-:W-:Y:S02]  /*4870*/  IMAD R32, R77, R106.reuse, RZ ;  /* 0x0000006a4d207224 */ /* 0x086fe400078e02ff */
[----:B------:R-:W-:-:S04]  /*4880*/  IMAD.WIDE.U32 R104, R232, R106, R104 ;  /* 0x0000006ae8687225 */ /* 0x000fc800078e0068 */
[----:B------:R-:W-:-:S06]  /*4890*/  IMAD R107, R232, R107, R32 ;  /* 0x0000006be86b7224 */ /* 0x000fcc00078e0220 */
[----:B------:R-:W-:Y:S05]  /*48a0*/  @P5 BRA `(.L_x_11939) ;  /* 0x0000000800405947 */ /* 0x000fea0003800000 */
[----:B------:R-:W-:Y:S01]  /*48b0*/  IADD3 R50, R105, R107, RZ ;  /* 0x0000006b69327210 */ /* 0x000fe20007ffe0ff */
[----:B------:R-:W-:Y:S01]  /*48c0*/  BSSY B1, `(.L_x_11953) ;  /* 0x000006b000017945 */ /* 0x000fe20003800000 */
[----:B------:R-:W-:Y:S02]  /*48d0*/  IADD3 R32, P5, P6, R6, R104, R89 ;  /* 0x0000006806207210 */ /* 0x000fe40007ebe059 */
[----:B------:R-:W-:Y:S02]  /*48e0*/  SEL R115, R80, R115, !P0 ;  /* 0x0000007350737207 */ /* 0x000fe40004000000 */
[----:B------:R-:W-:Y:S02]  /*48f0*/  IADD3.X R33, R29, R50, R92, P5, P6 ;  /* 0x000000321d217210 */ /* 0x000fe40002fec45c */
[----:B------:R-:W-:Y:S02]  /*4900*/  LEA R48, P5, R32, R100, 0x1 ;  /* 0x0000006420307211 */ /* 0x000fe400078a08ff */
[----:B------:R-:W-:-:S02]  /*4910*/  SHF.R.U32.HI R34, RZ, 0x3, R217 ;  /* 0x00000003ff227819 */ /* 0x000fc400000116d9 */
[----:B------:R-:W-:Y:S02]  /*4920*/  LEA.HI.X R49, R32, R101, R33, 0x1, P5 ;  /* 0x0000006520317211 */ /* 0x000fe400028f0c21 */
        /* <DEDUP_REMOVED lines=16> */
[----:B------:R-:W-:Y:S01]  /*4a30*/  HADD2.F32 R45, -RZ, R118.H1_H1 ;  /* 0x30000076ff2d7230 */ /* 0x000fe20000004100 */
[--C-:B------:R-:W-:Y:S01]  /*4a40*/  SHF.R.U64 R110, R40, 0x10, R41.reuse ;  /* 0x00000010286e7819 */ /* 0x100fe20000001229 */
[----:B--2---:R-:W-:Y:S01]  /*4a50*/  IMAD.MOV.U32 R40, RZ, RZ, R36 ;  /* 0x000000ffff287224 */ /* 0x004fe200078e0024 */
[----:B------:R-:W-:Y:S01]  /*4a60*/  SHF.R.U32.HI R52, RZ, 0x10, R41 ;  /* 0x00000010ff347819 */ /* 0x000fe20000011629 */
[----:B------:R-:W-:Y:S01]  /*4a70*/  IMAD.MOV.U32 R41, RZ, RZ, R38 ;  /* 0x000000ffff297224 */ /* 0x000fe200078e0026 */
[----:B------:R-:W-:Y:S01]  /*4a80*/  SHF.R.U64 R109, R42, 0x10, R43 ;  /* 0x000000102a6d7819 */ /* 0x000fe2000000122b */
[----:B-1----:R-:W-:Y:S01]  /*4a90*/  IMAD.MOV.U32 R36, RZ, RZ, R34 ;  /* 0x000000ffff247224 */ /* 0x002fe200078e0022 */
[----:B------:R-:W-:Y:S01]  /*4aa0*/  SHF.R.U64 R106, R46, 0x10, R47 ;  /* 0x000000102e6a7819 */ /* 0x000fe2000000122f */
[--C-:B------:R-:W-:Y:S01]  /*4ab0*/  HADD2.F32 R38, -RZ, R37.reuse.H0_H0 ;  /* 0x20000025ff267230 */ /* 0x100fe20000004100 */
[----:B------:R-:W-:Y:S01]  /*4ac0*/  SHF.R.U32.HI R54, RZ, 0x10, R43 ;  /* 0x00000010ff367819 */ /* 0x000fe2000001162b */
[----:B------:R-:W-:Y:S01]  /*4ad0*/  HADD2.F32 R37, -RZ, R37.H1_H1 ;  /* 0x30000025ff257230 */ /* 0x000fe20000004100 */
[----:B------:R-:W-:Y:S01]  /*4ae0*/  SHF.R.U32.HI R53, RZ, 0x10, R47 ;  /* 0x00000010ff357819 */ /* 0x000fe2000001162f */
[----:B------:R-:W-:-:S02]  /*4af0*/  HADD2.F32 R34, -RZ, R33.H0_H0 ;  /* 0x20000021ff227230 */ /* 0x000fc40000004100 */
[-C--:B------:R-:W-:Y:S01]  /*4b00*/  FMUL.FTZ R47, R38, R45.reuse ;  /* 0x0000002d262f7220 */ /* 0x080fe20000410000 */
[----:B------:R-:W-:Y:S02]  /*4b10*/  HADD2.F32 R44, -RZ, R44.H0_H0 ;  /* 0x2000002cff2c7230 */ /* 0x000fe40000004100 */
[----:B------:R-:W-:Y:S02]  /*4b20*/  HADD2.F32 R33, -RZ, R33.H1_H1 ;  /* 0x30000021ff217230 */ /* 0x000fe40000004100 */
[----:B------:R-:W-:Y:S01]  /*4b30*/  FMUL.FTZ R45, R34, R45 ;  /* 0x0000002d222d7220 */ /* 0x000fe20000410000 */
[----:B------:R-:W-:Y:S02]  /*4b40*/  HADD2.F32 R42, -RZ, R52.H0_H0 ;  /* 0x20000034ff2a7230 */ /* 0x000fe40000004100 */
[-C--:B------:R-:W-:Y:S01]  /*4b50*/  FMUL.FTZ R46, R37, R44.reuse ;  /* 0x0000002c252e7220 */ /* 0x080fe20000410000 */
[----:B------:R-:W-:Y:S02]  /*4b60*/  HADD2.F32 R43, -RZ, R116.H1_H1 ;  /* 0x30000074ff2b7230 */ /* 0x000fe40000004100 */
        /* <DEDUP_REMOVED lines=31> */
[----:B------:R-:W-:Y:S02]  /*4d60*/  HADD2.F32 R35, -RZ, R110.H0_H0 ;  /* 0x2000006eff237230 */ /* 0x000fe40000004100 */
[C---:B------:R-:W-:Y:S01]  /*4d70*/  FMUL.FTZ R37, R32.reuse, R37 ;  /* 0x0000002520257220 */ /* 0x040fe20000410000 */
[C---:B------:R-:W-:Y:S01]  /*4d80*/  FMUL.FTZ R39, R33.reuse, R118 ;  /* 0x0000007621277220 */ /* 0x040fe20000410000 */
[----:B------:R-:W-:Y:S01]  /*4d90*/  FFMA.FTZ R38, R33, R116, -R38 ;  /* 0x0000007421267223 */ /* 0x000fe20000010826 */
[----:B------:R-:W-:Y:S02]  /*4da0*/  HADD2.F32 R33, -RZ, R41.H0_H0 ;  /* 0x20000029ff217230 */ /* 0x000fe40000004100 */
[-C--:B------:R-:W-:Y:S01]  /*4db0*/  FFMA.FTZ R43, R32, R35.reuse, -R43 ;  /* 0x00000023202b7223 */ /* 0x080fe2000001082b */
        /* <DEDUP_REMOVED lines=27> */
.L_x_11954:
[----:B------:R-:W-:Y:S05]  /*4f70*/  BSYNC B1 ;  /* 0x0000000000017941 */ /* 0x000fea0003800000 */
.L_x_11953:
[----:B-1----:R1:W-:Y:S01]  /*4f80*/  STG.E.128 desc[UR38][R48.64], R32 ;  /* 0x0000002030007986 */ /* 0x0023e2000c101d26 */
[----:B------:R-:W-:-:S13]  /*4f90*/  ISETP.GE.AND P4, PT, R51, R113, PT ;  /* 0x000000713300720c */ /* 0x000fda0003f86270 */
[----:B------:R-:W-:Y:S05]  /*4fa0*/  @P4 BRA `(.L_x_11939) ;  /* 0x0000000000804947 */ /* 0x000fea0003800000 */
[--C-:B-1----:R-:W-:Y:S02]  /*4fb0*/  SHF.R.S32.HI R32, RZ, 0x1f, R51.reuse ;  /* 0x0000001fff207819 */ /* 0x102fe40000011433 */
[----:B------:R-:W-:-:S04]  /*4fc0*/  IADD3 R51, P4, P5, R6, R104, R51 ;  /* 0x0000006806337210 */ /* 0x000fc80007d9e033 */
[----:B------:R-:W-:Y:S02]  /*4fd0*/  IADD3.X R50, R29, R50, R32, P4, P5 ;  /* 0x000000321d327210 */ /* 0x000fe400027ea420 */
[----:B------:R-:W-:-:S04]  /*4fe0*/  LEA R100, P4, R51, R100, 0x1 ;  /* 0x0000006433647211 */ /* 0x000fc800078808ff */
[----:B------:R-:W-:-:S05]  /*4ff0*/  LEA.HI.X R101, R51, R101, R50, 0x1, P4 ;  /* 0x0000006533657211 */ /* 0x000fca00020f0c32 */
[----:B--2---:R1:W-:Y:S01]  /*5000*/  STG.E.128 desc[UR38][R100.64], R36 ;  /* 0x0000002464007986 */ /* 0x0043e2000c101d26 */
[----:B------:R-:W-:Y:S05]  /*5010*/  BRA `(.L_x_11939) ;  /* 0x0000000000647947 */ /* 0x000fea0003800000 */
.L_x_11922:
[----:B------:R-:W-:-:S13]  /*5020*/  ISETP.NE.AND P3, PT, R203, 0x3, PT ;  /* 0x00000003cb00780c */ /* 0x000fda0003f65270 */
[----:B------:R-:W-:Y:S05]  /*5030*/  @!P3 BRA `(.L_x_11955) ;  /* 0x000000000004b947 */ /* 0x000fea0003800000 */
[----:B------:R-:W-:Y:S01]  /*5040*/  BPT.TRAP 0x1 ;  /* 0x000000040000795c */ /* 0x000fe20000300000 */
.L_x_11955:
[----:B------:R-:W-:Y:S01]  /*5050*/  IMAD R98, R17, 0x8, R16 ;  /* 0x0000000811627824 */ /* 0x000fe200078e0210 */
[----:B------:R-:W-:Y:S01]  /*5060*/  SHF.L.U32 R111, R204, 0x1f, RZ ;  /* 0x0000001fcc6f7819 */ /* 0x000fe200000006ff */
[----:B------:R-:W-:Y:S01]  /*5070*/  IMAD R103, R27, -0x60, R24 ;  /* 0xffffffa01b677824 */ /* 0x000fe200078e0218 */
[----:B------:R-:W-:Y:S02]  /*5080*/  BSSY B1, `(.L_x_11956) ;  /* 0x0000004000017945 */ /* 0x000fe40003800000 */
[----:B------:R-:W0:Y:S02]  /*5090*/  SYNCS.PHASECHK.TRANS64.TRYWAIT P4, [R98+URZ+0x22890], R111 ;  /* 0x0228906f620075a7 */ /* 0x000e24000808017f */
[----:B------:R-:W-:Y:S01]  /*50a0*/  VIMNMX R103, R103, 0x60, PT ;  /* 0x0000006067677848 */ /* 0x000fe20003fe0100 */
[----:B0-----:R-:W-:Y:S06]  /*50b0*/  @!P4 BRA `(.L_x_11957) ;  /* 0x000001c00050c947 */ /* 0x001fec0003800000 */
.L_x_12289:
[----:B------:R-:W-:Y:S05]  /*50c0*/  BSYNC B1 ;  /* 0x0000000000017941 */ /* 0x000fea0003800000 */
.L_x_11956:
        /* <DEDUP_REMOVED lines=8> */
.L_x_11959:
[----:B------:R-:W-:Y:S05]  /*5150*/  BSYNC B1 ;  /* 0x0000000000017941 */ /* 0x000fea0003800000 */
.L_x_11958:
[----:B------:R-:W-:Y:S05]  /*5160*/  @P4 BRA `(.L_x_11939) ;  /* 0x0000000000104947 */ /* 0x000fea0003800000 */
[----:B-1----:R-:W1:Y:S04]  /*5170*/  @!P1 LDS.128 R32, [R106+0x2000] ;  /* 0x002000006a209984 */ /* 0x002e680000000c00 */
[----:B------:R-:W2:Y:S04]  /*5180*/  @!P2 LDS.128 R36, [R102+0x2000] ;  /* 0x002000006624a984 */ /* 0x000ea80000000c00 */
[----:B-1----:R1:W-:Y:S04]  /*5190*/  @!P1 STG.E.128 desc[UR38][R40.64], R32 ;  /* 0x0000002028009986 */ /* 0x0023e8000c101d26 */
[----:B--2---:R1:W-:Y:S02]  /*51a0*/  @!P2 STG.E.128 desc[UR38][R40.64+0x40], R36 ;  /* 0x000040242800a986 */ /* 0x0043e4000c101d26 */
.L_x_11939:
[----:B------:R-:W-:Y:S05]  /*51b0*/  BSYNC B0 ;  /* 0x0000000000007941 */ /* 0x000fea0003800000 */
.L_x_11921:
        /* <DEDUP_REMOVED lines=17> */
.L_x_11961:
[----:B------:R-:W-:Y:S05]  /*52d0*/  BSYNC B0 ;  /* 0x0000000000007941 */ /* 0x000fea0003800000 */
.L_x_11960:
[----:B------:R-:W2:Y:S01]  /*52e0*/  SYNCS.PHASECHK.TRANS64.TRYWAIT P3, [R98+URZ+0x228b0], R111 ;  /* 0x0228b06f620075a7 */ /* 0x000ea2000806017f */
[----:B------:R-:W-:Y:S01]  /*52f0*/  ULDC UR52, c[0x0][0x320] ;  /* 0x0000c80000347ab9 */ /* 0x000fe20000000800 */
[----:B------:R-:W-:Y:S01]  /*5300*/  ULDC.64 UR48, c[0x0][0x328] ;  /* 0x0000ca0000307ab9 */ /* 0x000fe20000000a00 */
[----:B------:R-:W-:Y:S01]  /*5310*/  ULDC.64 UR46, c[0x0][0x318] ;  /* 0x0000c600002e7ab9 */ /* 0x000fe20000000a00 */
[----:B------:R-:W-:Y:S01]  /*5320*/  BSSY B0, `(.L_x_11962) ;  /* 0x0000003000007945 */ /* 0x000fe20003800000 */
[----:B-1----:R-:W-:-:S03]  /*5330*/  IMAD R32, R17, 0x6000, R81 ;  /* 0x0000600011207824 */ /* 0x002fc600078e0251 */
[----:B--2---:R-:W-:Y:S05]  /*5340*/  @!P3 BRA `(.L_x_11963) ;  /* 0x000001bc00c0b947 */ /* 0x004fea0003800000 */
.L_x_12290:
[----:B------:R-:W-:Y:S05]  /*5350*/  BSYNC B0 ;  /* 0x0000000000007941 */ /* 0x000fea0003800000 */
.L_x_11962:
[----:B------:R-:W-:Y:S01]  /*5360*/  ISETP.GE.AND P3, PT, R18, R103, PT ;  /* 0x000000671200720c */ /* 0x000fe20003f66270 */
[----:B------:R-:W-:Y:S01]  /*5370*/  IMAD.IADD R34, R79, 0x1, R32 ;  /* 0x000000014f227824 */ /* 0x000fe200078e0220 */
[----:B------:R-:W-:Y:S01]  /*5380*/  BSSY B0, `(.L_x_11964) ;  /* 0x0000025000007945 */ /* 0x000fe20003800000 */
[----:B------:R-:W-:Y:S02]  /*5390*/  IMAD R40, R32, 0x2, R25 ;  /* 0x0000000220287824 */ /* 0x000fe400078e0219 */
[----:B------:R-:W-:-:S04]  /*53a0*/  IMAD.WIDE R36, R27, 0x60, R62 ;  /* 0x000000601b247825 */ /* 0x000fc800078e023e */
[----:B------:R-:W-:-:S04]  /*53b0*/  IMAD R41, R34, 0x2, R25 ;  /* 0x0000000222297824 */ /* 0x000fc800078e0219 */
        /* <DEDUP_REMOVED lines=33> */
.L_x_11965:
[----:B------:R-:W-:Y:S05]  /*55d0*/  BSYNC B0 ;  /* 0x0000000000007941 */ /* 0x000fea0003800000 */
.L_x_11964:
        /* <DEDUP_REMOVED lines=37> */
.L_x_11967:
[----:B------:R-:W-:Y:S05]  /*5830*/  BSYNC B0 ;  /* 0x0000000000007941 */ /* 0x000fea0003800000 */
.L_x_11966:
        /* <DEDUP_REMOVED lines=22> */
.L_x_11916:
[----:B------:R-:W0:Y:S01]  /*59a0*/  LDC R0, c[0x0][0x448] ;  /* 0x00011200ff007b82 */ /* 0x000e220000000800 */
[----:B------:R-:W-:-:S07]  /*59b0*/  IADD3 R5, R201, 0x1, -R200 ;  /* 0x00000001c9057810 */ /* 0x000fce0007ffe8c8 */
[----:B------:R-:W1:Y:S01]  /*59c0*/  LDC.64 R6, c[0x0][0x9e0] ;  /* 0x00027800ff067b82 */ /* 0x000e620000000a00 */
[----:B0-----:R-:W-:Y:S01]  /*59d0*/  ISETP.NE.AND P1, PT, R0, 0x1, PT ;  /* 0x000000010000780c */ /* 0x001fe20003f25270 */
[----:B------:R-:W-:Y:S01]  /*59e0*/  VIADD R0, R206, 0x7f ;  /* 0x0000007fce007836 */ /* 0x000fe20000000000 */
[----:B-1----:R-:W-:-:S11]  /*59f0*/  ISETP.GE.AND P2, PT, R7, 0x1, PT ;  /* 0x000000010700780c */ /* 0x002fd60003f46270 */
[----:B------:R-:W0:Y:S08]  /*5a00*/  @P1 LDC R3, c[0x0][0x44c] ;  /* 0x00011300ff031b82 */ /* 0x000e300000000800 */
[----:B------:R-:W1:Y:S01]  /*5a10*/  @P1 LDC R4, c[0x0][0x450] ;  /* 0x00011400ff041b82 */ /* 0x000e620000000800 */
[----:B0-----:R-:W-:-:S05]  /*5a20*/  @P1 IMAD.HI.U32 R3, R0, R3, RZ ;  /* 0x0000000300031227 */ /* 0x001fca00078e00ff */
[----:B-1----:R-:W-:-:S05]  /*5a30*/  @P1 SHF.R.U32.HI R0, RZ, R4, R3 ;  /* 0x00000004ff001219 */ /* 0x002fca0000011603 */
[----:B------:R-:W-:Y:S01]  /*5a40*/  IMAD.IADD R5, R5, 0x1, R0 ;  /* 0x0000000105057824 */ /* 0x000fe200078e0200 */
[----:B------:R-:W-:Y:S06]  /*5a50*/  @P0 BRA `(.L_x_11969) ;  /* 0x00000000000c0947 */ /* 0x000fec0003800000 */
[----:B------:R-:W0:Y:S01]  /*5a60*/  FENCE.VIEW.ASYNC.G ;  /* 0x00000000000073c6 */ /* 0x000e220000000100 */
[----:B------:R-:W-:Y:S05]  /*5a70*/  WARPSYNC.ALL ;  /* 0x0000000000007948 */ /* 0x000fea0003800000 */
[----:B0-----:R-:W-:Y:S06]  /*5a80*/  BAR.ARV 0xc, 0x180 ;  /* 0x0306000000007b1d */ /* 0x001fec0000002000 */
.L_x_11969:
        /* <DEDUP_REMOVED lines=13> */
.L_x_11972:
[----:B------:R-:W-:-:S13]  /*5b60*/  ISETP.NE.AND P0, PT, R7, 0x1, PT ;  /* 0x000000010700780c */ /* 0x000fda0003f05270 */
[----:B------:R-:W0:Y:S02]  /*5b70*/  @P0 LDC.64 R4, c[0x0][0x9e8] ;  /* 0x00027a00ff040b82 */ /* 0x000e240000000a00 */
[----:B0-----:R-:W-:-:S05]  /*5b80*/  @P0 IMAD.HI.U32 R4, R3, R4, RZ ;  /* 0x0000000403040227 */ /* 0x001fca00078e00ff */
[----:B------:R-:W-:-:S07]  /*5b90*/  @P0 SHF.R.U32.HI R3, RZ, R5, R4 ;  /* 0x00000005ff030219 */ /* 0x000fce0000011604 */
.L_x_11973:
[----:B------:R-:W-:Y:S05]  /*5ba0*/  BSYNC B0 ;  /* 0x0000000000007941 */ /* 0x000fea0003800000 */
.L_x_11971:
[----:B------:R-:W-:-:S05]  /*5bb0*/  IMAD R3, R3, R7, R7 ;  /* 0x0000000703037224 */ /* 0x000fca00078e0207 */
[----:B------:R-:W-:-:S07]  /*5bc0*/  VIMNMX R0, R0, R3, PT ;  /* 0x0000000300007248 */ /* 0x000fce0003fe0100 */
.L_x_11970:
[----:B------:R-:W0:Y:S01]  /*5bd0*/  @P1 LDC R3, c[0x0][0x44c] ;  /* 0x00011300ff031b82 */ /* 0x000e220000000800 */
[----:B------:R-:W-:Y:S01]  /*5be0*/  VIADD R0, R0, 0x5f ;  /* 0x0000005f00007836 */ /* 0x000fe20000000000 */
[----:B------:R-:W-:Y:S01]  /*5bf0*/  ULDC UR4, c[0x0][0x9dc] ;  /* 0x0002770000047ab9 */ /* 0x000fe20000000800 */
[----:B------:R-:W-:Y:S02]  /*5c00*/  IMAD.MOV.U32 R4, RZ, RZ, R206 ;  /* 0x000000ffff047224 */ /* 0x000fe400078e00ce */
[----:B------:R-:W-:-:S03]  /*5c10*/  IMAD.HI R0, R0, 0x2aaaaaab, RZ ;  /* 0x2aaaaaab00007827 */ /* 0x000fc600078e02ff */
[----:B------:R-:W1:Y:S01]  /*5c20*/  @P1 LDC R6, c[0x0][0x450] ;  /* 0x00011400ff061b82 */ /* 0x000e620000000800 */
[----:B0-----:R-:W-:Y:S01]  /*5c30*/  @P1 IMAD.HI.U32 R5, R206, R3, RZ ;  /* 0x00000003ce051227 */ /* 0x001fe200078e00ff */
[----:B------:R-:W-:-:S04]  /*5c40*/  SHF.R.U32.HI R3, RZ, 0x1f, R0 ;  /* 0x0000001fff037819 */ /* 0x000fc80000011600 */
[----:B------:R-:W-:Y:S02]  /*5c50*/  LEA.HI.SX32 R3, R0, R3, 0x1c ;  /* 0x0000000300037211 */ /* 0x000fe400078fe2ff */
[----:B-1----:R-:W-:Y:S02]  /*5c60*/  @P1 SHF.R.U32.HI R4, RZ, R6, R5 ;  /* 0x00000006ff041219 */ /* 0x002fe40000011605 */
[----:B------:R-:W-:Y:S02]  /*5c70*/  VIMNMX R178, R178, R3, PT ;  /* 0x00000003b2b27248 */ /* 0x000fe40003fe0100 */
        /* <DEDUP_REMOVED lines=13> */
.L_x_11976:
[----:B------:R-:W-:-:S13]  /*5d50*/  ISETP.NE.AND P0, PT, R7, 0x1, PT ;  /* 0x000000010700780c */ /* 0x000fda0003f05270 */
[----:B------:R-:W0:Y:S02]  /*5d60*/  @P0 LDC.64 R4, c[0x0][0x9e8] ;  /* 0x00027a00ff040b82 */ /* 0x000e240000000a00 */
[----:B0-----:R-:W-:-:S05]  /*5d70*/  @P0 IMAD.HI.U32 R4, R0, R4, RZ ;  /* 0x0000000400040227 */ /* 0x001fca00078e00ff */
[----:B------:R-:W-:-:S07]  /*5d80*/  @P0 SHF.R.U32.HI R0, RZ, R5, R4 ;  /* 0x00000005ff000219 */ /* 0x000fce0000011604 */
.L_x_11977:
[----:B------:R-:W-:Y:S05]  /*5d90*/  BSYNC B0 ;  /* 0x0000000000007941 */ /* 0x000fea0003800000 */
.L_x_11975:
[----:B------:R-:W-:-:S05]  /*5da0*/  IMAD R0, R0, R7, RZ ;  /* 0x0000000700007224 */ /* 0x000fca00078e02ff */
[----:B------:R-:W-:-:S07]  /*5db0*/  VIMNMX R3, R3, R0, !PT ;  /* 0x0000000003037248 */ /* 0x000fce0007fe0100 */
.L_x_11974:
[----:B------:R-:W-:Y:S01]  /*5dc0*/  IMAD.HI R3, R3, 0x2aaaaaab, RZ ;  /* 0x2aaaaaab03037827 */ /* 0x000fe200078e02ff */
[----:B------:R-:W-:Y:S02]  /*5dd0*/  PLOP3.LUT P0, PT, PT, PT, PT, 0x80, 0x0 ;  /* 0x000000000000781c */ /* 0x000fe40003f0f070 */
[----:B------:R-:W-:Y:S02]  /*5de0*/  CS2R R4, SRZ ;  /* 0x0000000000047805 */ /* 0x000fe4000001ff00 */
[----:B------:R-:W-:Y:S01]  /*5df0*/  CS2R R148, SRZ ;  /* 0x0000000000947805 */ /* 0x000fe2000001ff00 */
[----:B------:R-:W-:Y:S01]  /*5e00*/  IMAD.MOV.U32 R6, RZ, RZ, RZ ;  /* 0x000000ffff067224 */ /* 0x000fe200078e00ff */
[----:B------:R-:W-:Y:S01]  /*5e10*/  SHF.R.U32.HI R0, RZ, 0x1f, R3 ;  /* 0x0000001fff007819 */ /* 0x000fe20000011603 */
[----:B------:R-:W-:Y:S01]  /*5e20*/  IMAD.MOV.U32 R150, RZ, RZ, RZ ;  /* 0x000000ffff967224 */ /* 0x000fe200078e00ff */
[----:B------:R-:W-:Y:S02]  /*5e30*/  CS2R R146, SRZ ;  /* 0x0000000000927805 */ /* 0x000fe4000001ff00 */
[----:B------:R-:W-:-:S02]  /*5e40*/  CS2R R144, SRZ ;  /* 0x0000000000907805 */ /* 0x000fc4000001ff00 */
[----:B------:R-:W-:Y:S01]  /*5e50*/  LEA.HI.SX32 R218, R3, R0, 0x1c ;  /* 0x0000000003da7211 */ /* 0x000fe200078fe2ff */
[----:B------:R-:W-:Y:S01]  /*5e60*/  IMAD.MOV.U32 R0, RZ, RZ, RZ ;  /* 0x000000ffff007224 */ /* 0x000fe200078e00ff */
[----:B------:R-:W-:Y:S02]  /*5e70*/  CS2R R142, SRZ ;  /* 0x00000000008e7805 */ /* 0x000fe4000001ff00 */
[----:B------:R-:W-:Y:S02]  /*5e80*/  CS2R R140, SRZ ;  /* 0x00000000008c7805 */ /* 0x000fe4000001ff00 */
[----:B------:R-:W-:Y:S02]  /*5e90*/  VIMNMX R218, RZ, R218, !PT ;  /* 0x000000daffda7248 */ /* 0x000fe40007fe0100 */
[----:B------:R-:W-:Y:S02]  /*5ea0*/  CS2R R138, SRZ ;  /* 0x00000000008a7805 */ /* 0x000fe4000001ff00 */
[----:B------:R-:W-:-:S02]  /*5eb0*/  CS2R R136, SRZ ;  /* 0x0000000000887805 */ /* 0x000fc4000001ff00 */
[----:B------:R-:W-:Y:S02]  /*5ec0*/  CS2R R134, SRZ ;  /* 0x0000000000867805 */ /* 0x000fe4000001ff00 */
[----:B------:R-:W-:Y:S02]  /*5ed0*/  ISETP.GT.AND P1, PT, R178, R218, PT ;  /* 0x000000dab200720c */ /* 0x000fe40003f24270 */
        /* <DEDUP_REMOVED lines=32> */
[----:B----4-:R-:W-:Y:S02]  /*60e0*/  CS2R R78, SRZ ;  /* 0x00000000004e7805 */ /* 0x010fe4000001ff00 */
        /* <DEDUP_REMOVED lines=22> */
[----:B------:R-:W-:Y:S06]  /*6250*/  @!P1 BRA `(.L_x_11978) ;  /* 0x0000010000709947 */ /* 0x000fec0003800000 */
[----:B------:R-:W-:-:S03]  /*6260*/  UMOV UR4, 0xffffffff ;  /* 0xffffffff00047882 */ /* 0x000fc60000000000 */
[----:B------:R-:W-:Y:S05]  /*6270*/  BRA.DIV UR4, `(.L_x_11979) ;  /* 0x000001b204087947 */ /* 0x000fea000b800000 */
[----:B------:R-:W0:Y:S02]  /*6280*/  S2R R3, SR_TID.X ;  /* 0x0000000000037919 */ /* 0x000e240000002100 */
[----:B0-----:R-:W-:-:S05]  /*6290*/  VIADD R3, R3, 0xffffff80 ;  /* 0xffffff8003037836 */ /* 0x001fca0000000000 */
[----:B------:R-:W-:-:S04]  /*62a0*/  SHF.R.S32.HI R0, RZ, 0x1f, R3 ;  /* 0x0000001fff007819 */ /* 0x000fc80000011403 */
[----:B------:R-:W-:-:S04]  /*62b0*/  LEA.HI R0, R0, R3, RZ, 0x7 ;  /* 0x0000000300007211 */ /* 0x000fc800078f38ff */
[----:B------:R-:W-:-:S05]  /*62c0*/  SHF.R.S32.HI R0, RZ, 0x7, R0 ;  /* 0x00000007ff007819 */ /* 0x000fca0000011400 */
[----:B------:R0:W1:Y:S02]  /*62d0*/  SHFL.IDX PT, R14, R0, RZ, 0x1f ;  /* 0x00001fff000e7589 */ /* 0x00006400000e0000 */
.L_x_12293:
[----:B01----:R-:W-:Y:S01]  /*62e0*/  LEA.HI R0, R14, R14, RZ, 0x1 ;  /* 0x0000000e0e007211 */ /* 0x003fe200078f08ff */
        /* <DEDUP_REMOVED lines=25> */
.L_x_11981:
[----:B------:R-:W-:Y:S05]  /*6480*/  BSYNC B6 ;  /* 0x0000000000067941 */ /* 0x000fea0003800000 */
.L_x_11980:
        /* <DEDUP_REMOVED lines=12> */
.L_x_11985:
[----:B-1----:R1:W2:Y:S02]  /*6550*/  SYNCS.PHASECHK.TRANS64.TRYWAIT P0, [R16+URZ+0x22800], R3 ;  /* 0x02280003100075a7 */ /* 0x0022a4000800017f */
[----:B--2---:R-:W-:Y:S05]  /*6560*/  @!P0 NANOSLEEP.SYNCS 0x989680 ;  /* 0x009896800000895d */ /* 0x004fea0003900000 */
[----:B------:R-:W2:Y:S02]  /*6570*/  @!P0 SYNCS.PHASECHK.TRANS64 P0, [R16+URZ+0x22800], R3 ;  /* 0x02280003100085a7 */ /* 0x000ea4000800007f */
[----:B--2---:R-:W-:Y:S05]  /*6580*/  @!P0 BRA `(.L_x_11985) ;  /* 0xfffffffc00f08947 */ /* 0x004fea000383ffff */
.L_x_11984:
[----:B------:R-:W-:Y:S05]  /*6590*/  BSYNC B0 ;  /* 0x0000000000007941 */ /* 0x000fea0003800000 */
.L_x_11983:
[----:B------:R-:W-:Y:S05]  /*65a0*/  BRA `(.L_x_11986) ;  /* 0x0000002800d87947 */ /* 0x000fea0003800000 */
.L_x_11982:
[----:B------:R-:W-:Y:S01]  /*65b0*/  LOP3.LUT P0, RZ, R24, 0x3ff, RZ, 0xc0, !PT ;  /* 0x000003ff18ff7812 */ /* 0x000fe2000780c0ff */
[----:B------:R-:W-:Y:S01]  /*65c0*/  ULDC.64 UR4, c[0x0][0x3f8] ;  /* 0x0000fe0000047ab9 */ /* 0x000fe20000000a00 */
[----:B-----5:R-:W-:Y:S01]  /*65d0*/  SHF.R.S32.HI R0, RZ, 0x1f, R30 ;  /* 0x0000001fff007819 */ /* 0x020fe2000001141e */
[----:B------:R-:W-:Y:S01]  /*65e0*/  ULDC.64 UR6, c[0x0][0x408] ;  /* 0x0001020000067ab9 */ /* 0x000fe20000000a00 */
[----:B------:R-:W-:Y:S01]  /*65f0*/  IMAD.WIDE.U32 R24, R30, UR4, RZ ;  /* 0x000000041e187c25 */ /* 0x000fe2000f8e00ff */
[----:B------:R-:W-:Y:S03]  /*6600*/  BSSY B6, `(.L_x_11987) ;  /* 0x0000019000067945 */ /* 0x000fe60003800000 */
        /* <DEDUP_REMOVED lines=24> */
.L_x_11988:
[----:B------:R-:W-:Y:S05]  /*6790*/  BSYNC B6 ;  /* 0x0000000000067941 */ /* 0x000fea0003800000 */
.L_x_11987:
[----:B------:R-:W-:Y:S01]  /*67a0*/  ULDC.U8 UR4, c[0x0][0x410] ;  /* 0x0001040000047ab9 */ /* 0x000fe20000000000 */
[----:B------:R-:W-:Y:S01]  /*67b0*/  BSSY B0, `(.L_x_11989) ;  /* 0x000028d000007945 */ /* 0x000fe20003800000 */
[----:B------:R-:W-:Y:S01]  /*67c0*/  ISETP.NE.AND P0, PT, RZ, UR4, PT ;  /* 0x00000004ff007c0c */ /* 0x000fe2000bf05270 */
[----:B------:R-:W-:Y:S02]  /*67d0*/  IMAD.SHL.U32 R30, R233, 0x8, RZ ;  /* 0x00000008e91e7824 */ /* 0x000fe400078e00ff */
[----:B------:R-:W-:-:S10]  /*67e0*/  IMAD.IADD R42, R18, 0x1, R206 ;  /* 0x00000001122a7824 */ /* 0x000fd400078e02ce */
[----:B------:R-:W-:Y:S05]  /*67f0*/  @!P0 BRA `(.L_x_11990) ;  /* 0x00000014004c8947 */ /* 0x000fea0003800000 */
[----:B------:R-:W0:Y:S01]  /*6800*/  LDC R37, c[0x0][0x448] ;  /* 0x00011200ff257b82 */ /* 0x000e220000000800 */
[----:B------:R-:W-:Y:S01]  /*6810*/  IMAD R3, R233, 0x40, R42 ;  /* 0x00000040e9037824 */ /* 0x000fe200078e022a */
[----:B------:R-:W-:Y:S01]  /*6820*/  ULDC.64 UR4, c[0x0][0x3f8] ;  /* 0x0000fe0000047ab9 */ /* 0x000fe20000000a00 */
[----:B------:R-:W-:Y:S01]  /*6830*/  ULDC.64 UR6, c[0x0][0x408] ;  /* 0x0001020000067ab9 */ /* 0x000fe20000000a00 */
[----:B------:R-:W-:Y:S01]  /*6840*/  IMAD.MOV.U32 R6, RZ, RZ, R24 ;  /* 0x000000ffff067224 */ /* 0x000fe200078e0018 */
[----:B------:R-:W-:Y:S01]  /*6850*/  SHF.R.S32.HI R40, RZ, 0x1f, R205 ;  /* 0x0000001fff287819 */ /* 0x000fe200000114cd */
        /* <DEDUP_REMOVED lines=29> */
.L_x_12299:
        /* <DEDUP_REMOVED lines=9> */
[----:B--2---:R-:W-:Y:S01]  /*6ac0*/  IMAD.MOV.U32 R10, RZ, RZ, R0 ;  /* 0x000000ffff0a7224 */ /* 0x004fe200078e0000 */
[----:B------:R-:W-:Y:S01]  /*6ad0*/  ISETP.GE.AND P3, PT, R205, UR4, PT ;  /* 0x00000004cd007c0c */ /* 0x000fe2000bf66270 */
[----:B-1----:R-:W-:Y:S01]  /*6ae0*/  IMAD.MOV.U32 R11, RZ, RZ, R3 ;  /* 0x000000ffff0b7224 */ /* 0x002fe200078e0003 */
[----:B------:R-:W-:Y:S01]  /*6af0*/  ISETP.GE.AND P2, PT, R22, UR4, PT ;  /* 0x0000000416007c0c */ /* 0x000fe2000bf46270 */
[----:B---3--:R-:W-:Y:S01]  /*6b00*/  IMAD.MOV.U32 R15, RZ, RZ, R5 ;  /* 0x000000ffff0f7224 */ /* 0x008fe200078e0005 */
[----:B------:R-:W-:-:S09]  /*6b10*/  CS2R R28, SRZ ;  /* 0x00000000001c7805 */ /* 0x000fd2000001ff00 */
[C---:B------:R-:W-:Y:S01]  /*6b20*/  @!P3 IMAD.SHL.U32 R35, R205.reuse, 0x2, RZ ;  /* 0x00000002cd23b824 */ /* 0x040fe200078e00ff */
[----:B------:R-:W-:Y:S02]  /*6b30*/  @!P3 SHF.L.U64.HI R20, R205, 0x1, R40 ;  /* 0x00000001cd14b819 */ /* 0x000fe40000010228 */
[----:B------:R-:W-:Y:S02]  /*6b40*/  CS2R R32, SRZ ;  /* 0x0000000000207805 */ /* 0x000fe4000001ff00 */
[----:B------:R-:W-:Y:S01]  /*6b50*/  CS2R R24, SRZ ;  /* 0x0000000000187805 */ /* 0x000fe2000001ff00 */
[----:B------:R-:W-:Y:S01]  /*6b60*/  @!P2 IMAD.WIDE R10, R22, 0x2, R10 ;  /* 0x00000002160aa825 */ /* 0x000fe200078e020a */
[-C--:B------:R-:W-:Y:S02]  /*6b70*/  @!P3 IADD3 R26, P0, R0, R35.reuse, RZ ;  /* 0x00000023001ab210 */ /* 0x080fe40007f1e0ff */
[----:B----4-:R-:W-:Y:S01]  /*6b80*/  @!P3 IADD3 R34, P1, R14, R35, RZ ;  /* 0x000000230e22b210 */ /* 0x010fe20007f3e0ff */
        /* <DEDUP_REMOVED lines=8> */
.L_x_11993:
[----:B------:R-:W-:Y:S05]  /*6c10*/  BSYNC B1 ;  /* 0x0000000000017941 */ /* 0x000fea0003800000 */
.L_x_11992:
[----:B--2--5:R-:W-:Y:S01]  /*6c20*/  IMAD.MOV.U32 R0, RZ, RZ, R20 ;  /* 0x000000ffff007224 */ /* 0x024fe200078e0014 */
[----:B------:R-:W-:Y:S01]  /*6c30*/  UMOV UR4, 0xffffffff ;  /* 0xffffffff00047882 */ /* 0x000fe20000000000 */
[----:B-1----:R-:W-:Y:S01]  /*6c40*/  IMAD.MOV.U32 R3, RZ, RZ, R21 ;  /* 0x000000ffff037224 */ /* 0x002fe200078e0015 */
[----:B------:R-:W-:Y:S01]  /*6c50*/  CS2R R26, SRZ ;  /* 0x00000000001a7805 */ /* 0x000fe2000001ff00 */
[----:B---3--:R-:W-:Y:S02]  /*6c60*/  IMAD.MOV.U32 R5, RZ, RZ, R32 ;  /* 0x000000ffff057224 */ /* 0x008fe400078e0020 */
        /* <DEDUP_REMOVED lines=12> */
[----:B------:R1:W0:Y:S04]  /*6d30*/  SHFL.IDX PT, R5, R8, 0x1, 0x1c1f ;  /* 0x003c1f0008057f89 */ /* 0x00022800000e0000 */
[----:B----4-:R1:W4:Y:S02]  /*6d40*/  SHFL.IDX PT, R14, R7, 0x1, 0x1c1f ;  /* 0x003c1f00070e7f89 */ /* 0x01032400000e0000 */
.L_x_12305:
        /* <DEDUP_REMOVED lines=17> */
[----:B------:R-:W-:Y:S01]  /*6e60*/  IMAD.MOV.U32 R15, RZ, RZ, R5 ;  /* 0x000000ffff0f7224 */ /* 0x000fe200078e0005 */
        /* <DEDUP_REMOVED lines=16> */
.L_x_11996:
[----:B------:R-:W-:Y:S05]  /*6f70*/  BSYNC B1 ;  /* 0x0000000000017941 */ /* 0x000fea0003800000 */
.L_x_11995:
[----:B------:R-:W1:Y:S01]  /*6f80*/  SYNCS.PHASECHK.TRANS64.TRYWAIT P0, [R16+URZ+0x22800], R31 ;  /* 0x0228001f100075a7 */ /* 0x000e62000800017f */
[----:B--2---:R-:W-:Y:S01]  /*6f90*/  LOP3.LUT R3, R38, 0x1c0, RZ, 0xc0, !PT ;  /* 0x000001c026037812 */ /* 0x004fe200078ec0ff */
[----:B---3-5:R-:W-:Y:S01]  /*6fa0*/  IMAD.MOV.U32 R0, RZ, RZ, R26 ;  /* 0x000000ffff007224 */ /* 0x028fe200078e001a */
[----:B------:R-:W-:Y:S01]  /*6fb0*/  VIADDMNMX R41, R37, -R206, 0x80, PT ;  /* 0x0000008025297446 */ /* 0x000fe200038009ce */
[----:B0-----:R-:W-:Y:S01]  /*6fc0*/  IMAD.MOV.U32 R4, RZ, RZ, R9 ;  /* 0x000000ffff047224 */ /* 0x001fe200078e0009 */
[----:B------:R-:W-:Y:S01]  /*6fd0*/  LOP3.LUT R30, R3, 0x18, R30, 0xf8, !PT ;  /* 0x00000018031e7812 */ /* 0x000fe200078ef81e */
[----:B------:R-:W-:Y:S01]  /*6fe0*/  IMAD.MOV.U32 R5, RZ, RZ, R12 ;  /* 0x000000ffff057224 */ /* 0x000fe200078e000c */
[----:B------:R-:W-:Y:S01]  /*6ff0*/  SHF.R.U32.HI R3, RZ, 0x3, R3 ;  /* 0x00000003ff037819 */ /* 0x000fe20000011603 */
[----:B------:R-:W-:Y:S01]  /*7000*/  BSSY B1, `(.L_x_11997) ;  /* 0x0000014000017945 */ /* 0x000fe20003800000 */
[----:B------:R-:W-:Y:S01]  /*7010*/  PRMT R42, R0, 0x7610, R42 ;  /* 0x00007610002a7816 */ /* 0x000fe2000000002a */
[----:B------:R-:W-:Y:S01]  /*7020*/  IMAD.MOV.U32 R0, RZ, RZ, R27 ;  /* 0x000000ffff007224 */ /* 0x000fe200078e001b */
[----:B------:R-:W-:Y:S01]  /*7030*/  LOP3.LUT R30, R30, R3, RZ, 0x3c, !PT ;  /* 0x000000031e1e7212 */ /* 0x000fe200078e3cff */
[----:B------:R-:W-:Y:S01]  /*7040*/  IMAD.MOV.U32 R3, RZ, RZ, R8 ;  /* 0x000000ffff037224 */ /* 0x000fe200078e0008 */
[----:B------:R-:W-:Y:S01]  /*7050*/  PRMT R48, R5, 0x7610, R48 ;  /* 0x0000761005307816 */ /* 0x000fe20000000030 */
[----:B------:R-:W-:Y:S01]  /*7060*/  IMAD.MOV.U32 R5, RZ, RZ, R11 ;  /* 0x000000ffff057224 */ /* 0x000fe200078e000b */
        /* <DEDUP_REMOVED lines=8> */
[----:B------:R-:W-:-:S02]  /*70f0*/  ISETP.GE.AND P1, PT, R18, R41, PT ;  /* 0x000000291200720c */ /* 0x000fc40003f26270 */
[----:B------:R-:W-:Y:S01]  /*7100*/  PRMT R49, R4, 0x7610, R49 ;  /* 0x0000761004317816 */ /* 0x000fe20000000031 */
[C---:B------:R-:W-:Y:S02]  /*7110*/  VIADD R4, R3.reuse, 0x18400 ;  /* 0x0001840003047836 */ /* 0x040fe40000000000 */
[----:B------:R-:W-:Y:S01]  /*7120*/  VIADD R0, R3, 0x18440 ;  /* 0x0001844003007836 */ /* 0x000fe20000000000 */
[----:B-1----:R-:W-:Y:S07]  /*7130*/  @!P0 BRA `(.L_x_11998) ;  /* 0x000001a400748947 */ /* 0x002fee0003800000 */
.L_x_12306:
[----:B------:R-:W-:Y:S05]  /*7140*/  BSYNC B1 ;  /* 0x0000000000017941 */ /* 0x000fea0003800000 */
.L_x_11997:
        /* <DEDUP_REMOVED lines=10> */
[----:B0-----:R-:W-:Y:S01]  /*71f0*/  SHF.R.U32.HI R31, RZ, 0x10, R29 ;  /* 0x00000010ff1f7819 */ /* 0x001fe2000001161d */
[----:B------:R-:W-:Y:S01]  /*7200*/  HADD2.F32 R30, -RZ, R45.H0_H0 ;  /* 0x2000002dff1e7230 */ /* 0x000fe20000004100 */
[--C-:B------:R-:W-:Y:S01]  /*7210*/  SHF.R.U64 R37, R32, 0x10, R33.reuse ;  /* 0x0000001020257819 */ /* 0x100fe20000001221 */
[----:B------:R-:W-:Y:S01]  /*7220*/  HADD2.F32 R32, -RZ, R44.H0_H0 ;  /* 0x2000002cff207230 */ /* 0x000fe20000004100 */
[----:B------:R-:W-:Y:S01]  /*7230*/  SHF.R.U32.HI R33, RZ, 0x10, R33 ;  /* 0x00000010ff217819 */ /* 0x000fe20000011621 */
[----:B------:R-:W-:Y:S01]  /*7240*/  HADD2.F32 R31, -RZ, R31.H0_H0 ;  /* 0x2000001fff1f7230 */ /* 0x000fe20000004100 */
[----:B------:R-:W-:-:S03]  /*7250*/  SHF.R.U64 R39, R28, 0x10, R29 ;  /* 0x000000101c277819 */ /* 0x000fc6000000121d */
[----:B------:R-:W-:Y:S02]  /*7260*/  HADD2.F32 R33, -RZ, R33.H0_H0 ;  /* 0x20000021ff217230 */ /* 0x000fe40000004100 */
[--C-:B-1----:R-:W-:Y:S02]  /*7270*/  HADD2.F32 R28, -RZ, R7.reuse.H0_H0 ;  /* 0x20000007ff1c7230 */ /* 0x102fe40000004100 */
[----:B------:R-:W-:Y:S02]  /*7280*/  HADD2.F32 R29, -RZ, R7.H1_H1 ;  /* 0x30000007ff1d7230 */ /* 0x000fe40000004100 */
[--C-:B------:R-:W-:Y:S02]  /*7290*/  HADD2.F32 R7, -RZ, R4.reuse.H0_H0 ;  /* 0x20000004ff077230 */ /* 0x100fe40000004100 */
[----:B------:R-:W-:Y:S02]  /*72a0*/  HADD2.F32 R4, -RZ, R4.H1_H1 ;  /* 0x30000004ff047230 */ /* 0x000fe40000004100 */
[C---:B------:R-:W-:Y:S01]  /*72b0*/  FMUL.FTZ R38, R29.reuse, R31 ;  /* 0x0000001f1d267220 */ /* 0x040fe20000410000 */
[----:B------:R-:W-:Y:S01]  /*72c0*/  FMUL.FTZ R35, R29, R33 ;  /* 0x000000211d237220 */ /* 0x000fe20000410000 */
[----:B----4-:R-:W-:-:S02]  /*72d0*/  HADD2.F32 R14, -RZ, R6.H0_H0 ;  /* 0x20000006ff0e7230 */ /* 0x010fc40000004100 */
[----:B------:R-:W-:Y:S01]  /*72e0*/  FMUL.FTZ R34, R4, R32 ;  /* 0x0000002004227220 */ /* 0x000fe20000410000 */
[----:B------:R-:W-:Y:S01]  /*72f0*/  FFMA.FTZ R40, R28, R33, R38 ;  /* 0x000000211c287223 */ /* 0x000fe20000010026 */
[----:B------:R-:W-:Y:S02]  /*7300*/  HADD2.F32 R15, -RZ, R6.H1_H1 ;  /* 0x30000006ff0f7230 */ /* 0x000fe40000004100 */
[-C--:B------:R-:W-:Y:S01]  /*7310*/  FMUL.FTZ R38, R4, R30.reuse ;  /* 0x0000001e04267220 */ /* 0x080fe20000410000 */
[C---:B------:R-:W-:Y:S01]  /*7320*/  FFMA.FTZ R34, R7.reuse, R30, -R34 ;  /* 0x0000001e07227223 */ /* 0x040fe20000010822 */
[--C-:B------:R-:W-:Y:S02]  /*7330*/  HADD2.F32 R6, -RZ, R5.reuse.H0_H0 ;  /* 0x20000005ff067230 */ /* 0x100fe40000004100 */
[----:B------:R-:W-:Y:S01]  /*7340*/  FFMA.FTZ R35, R28, R31, -R35 ;  /* 0x0000001f1c237223 */ /* 0x000fe20000010823 */
        /* <DEDUP_REMOVED lines=8> */
[C---:B------:R-:W-:Y:S01]  /*73d0*/  FFMA.FTZ R33, R14.reuse, R28, -R33 ;  /* 0x0000001c0e217223 */ /* 0x040fe20000010821 */
        /* <DEDUP_REMOVED lines=10> */
.L_x_12002:
[----:B------:R-:W-:Y:S05]  /*7480*/  BSYNC B2 ;  /* 0x0000000000027941 */ /* 0x000fea0003800000 */
.L_x_12001:
[----:B------:R-:W-:Y:S05]  /*7490*/  @P1 BRA `(.L_x_12000) ;  /* 0x0000000000a81947 */ /* 0x000fea0003800000 */
[----:B-1----:R-:W1:Y:S01]  /*74a0*/  LDS.128 R4, [R0] ;  /* 0x0000000000047984 */ /* 0x002e620000000c00 */
[--C-:B------:R-:W-:Y:S01]  /*74b0*/  SHF.R.U64 R35, R24, 0x10, R25.reuse ;  /* 0x0000001018237819 */ /* 0x100fe20000001219 */
[----:B------:R-:W-:Y:S01]  /*74c0*/  HADD2.F32 R28, -RZ, R43.H0_H0 ;  /* 0x2000002bff1c7230 */ /* 0x000fe20000004100 */
[----:B------:R-:W-:Y:S01]  /*74d0*/  SHF.R.U32.HI R25, RZ, 0x10, R25 ;  /* 0x00000010ff197819 */ /* 0x000fe20000011619 */
[----:B------:R-:W-:Y:S01]  /*74e0*/  HADD2.F32 R24, -RZ, R46.H0_H0 ;  /* 0x2000002eff187230 */ /* 0x000fe20000004100 */
[--C-:B------:R-:W-:Y:S02]  /*74f0*/  SHF.R.U32.HI R29, RZ, 0x10, R21.reuse ;  /* 0x00000010ff1d7819 */ /* 0x100fe40000011615 */
        /* <DEDUP_REMOVED lines=8> */
[----:B0-----:R-:W-:Y:S01]  /*7580*/  FMUL.FTZ R31, R21, R29 ;  /* 0x0000001d151f7220 */ /* 0x001fe20000410000 */
[----:B----4-:R-:W-:-:S02]  /*7590*/  HADD2.F32 R14, -RZ, R6.H0_H0 ;  /* 0x20000006ff0e7230 */ /* 0x010fc40000004100 */
[----:B------:R-:W-:Y:S01]  /*75a0*/  FMUL.FTZ R30, R4, R28 ;  /* 0x0000001c041e7220 */ /* 0x000fe20000410000 */
[----:B------:R-:W-:Y:S01]  /*75b0*/  FFMA.FTZ R34, R20, R29, R32 ;  /* 0x0000001d14227223 */ /* 0x000fe20000010020 */
[----:B------:R-:W-:Y:S02]  /*75c0*/  HADD2.F32 R15, -RZ, R6.H1_H1 ;  /* 0x30000006ff0f7230 */ /* 0x000fe40000004100 */
[-C--:B------:R-:W-:Y:S01]  /*75d0*/  FMUL.FTZ R32, R4, R24.reuse ;  /* 0x0000001804207220 */ /* 0x080fe20000410000 */
[C---:B------:R-:W-:Y:S01]  /*75e0*/  FFMA.FTZ R30, R7.reuse, R24, -R30 ;  /* 0x00000018071e7223 */ /* 0x040fe2000001081e */
[----:B------:R-:W-:Y:S02]  /*75f0*/  HADD2.F32 R6, -RZ, R5.H0_H0 ;  /* 0x20000005ff067230 */ /* 0x000fe40000004100 */
        /* <DEDUP_REMOVED lines=19> */
[----:B------:R2:W-:Y:S02]  /*7730*/  STS.128 [R0], R4 ;  /* 0x0000000400007388 */ /* 0x0005e40000000c00 */
.L_x_12000:
[----:B------:R-:W-:Y:S05]  /*7740*/  BSYNC B1 ;  /* 0x0000000000017941 */ /* 0x000fea0003800000 */
.L_x_11999:
[----:B------:R-:W-:-:S13]  /*7750*/  ISETP.GE.AND P0, PT, R232, R41, PT ;  /* 0x00000029e800720c */ /* 0x000fda0003f06270 */
[----:B------:R-:W-:Y:S05]  /*7760*/  @P0 BRA `(.L_x_12003) ;  /* 0x0000001800440947 */ /* 0x000fea0003800000 */
[----:B-12---:R-:W1:Y:S01]  /*7770*/  LDC R4, c[0x0][0x3f4] ;  /* 0x0000fd00ff047b82 */ /* 0x006e620000000800 */
[----:B------:R-:W-:Y:S01]  /*7780*/  BSSY B1, `(.L_x_12004) ;  /* 0x000002e000017945 */ /* 0x000fe20003800000 */
[-C--:B-1----:R-:W-:Y:S02]  /*7790*/  ISETP.GE.AND P0, PT, R22, R4.reuse, PT ;  /* 0x000000041600720c */ /* 0x082fe40003f06270 */
[----:B------:R-:W-:-:S11]  /*77a0*/  ISETP.GE.AND P1, PT, R205, R4, PT ;  /* 0x00000004cd00720c */ /* 0x000fd60003f26270 */
[----:B------:R-:W-:Y:S05]  /*77b0*/  @P0 BRA `(.L_x_12005) ;  /* 0x0000000000a80947 */ /* 0x000fea0003800000 */
[----:B------:R-:W4:Y:S01]  /*77c0*/  LDS.128 R4, [R3+0x1a400] ;  /* 0x01a4000003047984 */ /* 0x000f220000000c00 */
[----:B------:R-:W-:Y:S01]  /*77d0*/  SHF.R.U32.HI R21, RZ, 0x10, R13 ;  /* 0x00000010ff157819 */ /* 0x000fe2000001160d */
[----:B------:R-:W-:Y:S01]  /*77e0*/  HADD2.F32 R24, -RZ, R42.H0_H0 ;  /* 0x2000002aff187230 */ /* 0x000fe20000004100 */
[--C-:B------:R-:W-:Y:S01]  /*77f0*/  SHF.R.U32.HI R25, RZ, 0x10, R27.reuse ;  /* 0x00000010ff197819 */ /* 0x100fe2000001161b */
[----:B------:R-:W-:Y:S01]  /*7800*/  HADD2.F32 R20, -RZ, R48.H0_H0 ;  /* 0x20000030ff147230 */ /* 0x000fe20000004100 */
[----:B------:R-:W-:Y:S01]  /*7810*/  SHF.R.U64 R29, R26, 0x10, R27 ;  /* 0x000000101a1d7819 */ /* 0x000fe2000000121b */
[----:B------:R-:W-:Y:S01]  /*7820*/  HADD2.F32 R21, -RZ, R21.H0_H0 ;  /* 0x20000015ff157230 */ /* 0x000fe20000004100 */
[----:B0-----:R-:W-:Y:S01]  /*7830*/  SHF.R.U64 R31, R12, 0x10, R13 ;  /* 0x000000100c1f7819 */ /* 0x001fe2000000120d */
[----:B------:R-:W-:Y:S02]  /*7840*/  HADD2.F32 R25, -RZ, R25.H0_H0 ;  /* 0x20000019ff197230 */ /* 0x000fe40000004100 */
[----:B----4-:R-:W-:-:S02]  /*7850*/  HADD2.F32 R14, -RZ, R7.H0_H0 ;  /* 0x20000007ff0e7230 */ /* 0x010fc40000004100 */
[----:B------:R-:W-:Y:S02]  /*7860*/  HADD2.F32 R15, -RZ, R7.H1_H1 ;  /* 0x30000007ff0f7230 */ /* 0x000fe40000004100 */
[--C-:B------:R-:W-:Y:S02]  /*7870*/  HADD2.F32 R7, -RZ, R4.reuse.H0_H0 ;  /* 0x20000004ff077230 */ /* 0x100fe40000004100 */
[----:B------:R-:W-:Y:S02]  /*7880*/  HADD2.F32 R4, -RZ, R4.H1_H1 ;  /* 0x30000004ff047230 */ /* 0x000fe40000004100 */
[C---:B------:R-:W-:Y:S01]  /*7890*/  FMUL.FTZ R28, R15.reuse, R21 ;  /* 0x000000150f1c7220 */ /* 0x040fe20000410000 */
[-C--:B------:R-:W-:Y:S01]  /*78a0*/  FMUL.FTZ R27, R15, R25.reuse ;  /* 0x000000190f1b7220 */ /* 0x080fe20000410000 */
[--C-:B------:R-:W-:Y:S02]  /*78b0*/  HADD2.F32 R12, -RZ, R6.reuse.H0_H0 ;  /* 0x20000006ff0c7230 */ /* 0x100fe40000004100 */
[----:B------:R-:W-:Y:S01]  /*78c0*/  FMUL.FTZ R26, R4, R24 ;  /* 0x00000018041a7220 */ /* 0x000fe20000410000 */
[----:B------:R-:W-:Y:S01]  /*78d0*/  FFMA.FTZ R30, R14, R25, R28 ;  /* 0x000000190e1e7223 */ /* 0x000fe2000001001c */
[----:B------:R-:W-:-:S02]  /*78e0*/  HADD2.F32 R13, -RZ, R6.H1_H1 ;  /* 0x30000006ff0d7230 */ /* 0x000fc40000004100 */
[-C--:B------:R-:W-:Y:S01]  /*78f0*/  FMUL.FTZ R28, R4, R20.reuse ;  /* 0x00000014041c7220 */ /* 0x080fe20000410000 */
[C---:B------:R-:W-:Y:S01]  /*7900*/  FFMA.FTZ R26, R7.reuse, R20, -R26 ;  /* 0x00000014071a7223 */ /* 0x040fe2000001081a */
[--C-:B------:R-:W-:Y:S02]  /*7910*/  HADD2.F32 R6, -RZ, R5.reuse.H0_H0 ;  /* 0x20000005ff067230 */ /* 0x100fe40000004100 */
[----:B------:R-:W-:Y:S01]  /*7920*/  FFMA.FTZ R27, R14, R21, -R27 ;  /* 0x000000150e1b7223 */ /* 0x000fe2000001081b */
[----:B------:R-:W-:Y:S02]  /*7930*/  HADD2.F32 R20, -RZ, R42.H1_H1 ;  /* 0x3000002aff147230 */ /* 0x000fe40000004100 */
[----:B------:R-:W-:Y:S01]  /*7940*/  FFMA.FTZ R21, R7, R24, R28 ;  /* 0x0000001807157223 */ /* 0x000fe2000001001c */
[----:B------:R-:W-:Y:S02]  /*7950*/  HADD2.F32 R5, -RZ, R5.H1_H1 ;  /* 0x30000005ff057230 */ /* 0x000fe40000004100 */
[----:B------:R-:W-:-:S02]  /*7960*/  HADD2.F32 R14, -RZ, R48.H1_H1 ;  /* 0x30000030ff0e7230 */ /* 0x000fc40000004100 */
[C---:B------:R-:W-:Y:S01]  /*7970*/  FMUL.FTZ R25, R13.reuse, R20 ;  /* 0x000000140d197220 */ /* 0x040fe20000410000 */
[----:B------:R-:W-:Y:S02]  /*7980*/  HADD2.F32 R15, -RZ, R29.H0_H0 ;  /* 0x2000001dff0f7230 */ /* 0x000fe40000004100 */
[----:B------:R-:W-:Y:S02]  /*7990*/  HADD2.F32 R4, -RZ, R31.H0_H0 ;  /* 0x2000001fff047230 */ /* 0x000fe40000004100 */
[-C--:B------:R-:W-:Y:S01]  /*79a0*/  FMUL.FTZ R13, R13, R14.reuse ;  /* 0x0000000e0d0d7220 */ /* 0x080fe20000410000 */
[C---:B------:R-:W-:Y:S01]  /*79b0*/  FFMA.FTZ R25, R12.reuse, R14, -R25 ;  /* 0x0000000e0c197223 */ /* 0x040fe20000010819 */
[C---:B------:R-:W-:Y:S01]  /*79c0*/  FMUL.FTZ R7, R5.reuse, R15 ;  /* 0x0000000f05077220 */ /* 0x040fe20000410000 */
[----:B------:R-:W-:Y:S01]  /*79d0*/  FMUL.FTZ R24, R5, R4 ;  /* 0x0000000405187220 */ /* 0x000fe20000410000 */
[----:B------:R-:W-:Y:S02]  /*79e0*/  FFMA.FTZ R12, R12, R20, R13 ;  /* 0x000000140c0c7223 */ /* 0x000fe4000001000d */
[----:B------:R-:W-:Y:S01]  /*79f0*/  FFMA.FTZ R5, R6, R4, -R7 ;  /* 0x0000000406057223 */ /* 0x000fe20000010807 */
[----:B------:R-:W-:Y:S01]  /*7a00*/  F2FP.F16.F32.PACK_AB R7, R30, R27 ;  /* 0x0000001b1e07723e */ /* 0x000fe200000000ff */
[----:B------:R-:W-:Y:S01]  /*7a10*/  FFMA.FTZ R24, R6, R15, R24 ;  /* 0x0000000f06187223 */ /* 0x000fe20000010018 */
[----:B------:R-:W-:-:S02]  /*7a20*/  F2FP.F16.F32.PACK_AB R4, R21, R26 ;  /* 0x0000001a1504723e */ /* 0x000fc400000000ff */
[----:B------:R-:W-:Y:S02]  /*7a30*/  F2FP.F16.F32.PACK_AB R6, R12, R25 ;  /* 0x000000190c06723e */ /* 0x000fe400000000ff */
[----:B------:R-:W-:-:S05]  /*7a40*/  F2FP.F16.F32.PACK_AB R5, R24, R5 ;  /* 0x000000051805723e */ /* 0x000fca00000000ff */
[----:B------:R1:W-:Y:S02]  /*7a50*/  STS.128 [R3+0x1a400], R4 ;  /* 0x01a4000403007388 */ /* 0x0003e40000000c00 */
.L_x_12005:
[----:B------:R-:W-:Y:S05]  /*7a60*/  BSYNC B1 ;  /* 0x0000000000017941 */ /* 0x000fea0003800000 */
.L_x_12004:
[----:B------:R-:W-:Y:S05]  /*7a70*/  @P1 BRA `(.L_x_12003) ;  /* 0x0000001400801947 */ /* 0x000fea0003800000 */
[----:B-1----:R-:W1:Y:S01]  /*7a80*/  LDS.128 R4, [R0+0x2000] ;  /* 0x0020000000047984 */ /* 0x002e620000000c00 */
[----:B------:R-:W-:Y:S01]  /*7a90*/  SHF.R.U32.HI R12, RZ, 0x10, R11 ;  /* 0x00000010ff0c7819 */ /* 0x000fe2000001160b */
[----:B------:R-:W-:Y:S01]  /*7aa0*/  HADD2.F32 R13, -RZ, R47.H0_H0 ;  /* 0x2000002fff0d7230 */ /* 0x000fe20000004100 */
[----:B----4-:R-:W-:Y:S02]  /*7ab0*/  SHF.R.U32.HI R14, RZ, 0x10, R9 ;  /* 0x00000010ff0e7819 */ /* 0x010fe40000011609 */
        /* <DEDUP_REMOVED lines=15> */
[----:B------:R-:W-:Y:S01]  /*7bb0*/  FFMA.FTZ R15, R9, R14, R15 ;  /* 0x0000000e090f7223 */ /* 0x000fe2000001000f */
[--C-:B------:R-:W-:Y:S02]  /*7bc0*/  HADD2.F32 R6, -RZ, R5.reuse.H0_H0 ;  /* 0x20000005ff067230 */ /* 0x100fe40000004100 */
[-C--:B------:R-:W-:Y:S01]  /*7bd0*/  FMUL.FTZ R14, R4, R11.reuse ;  /* 0x0000000b040e7220 */ /* 0x080fe20000410000 */
[----:B------:R-:W-:Y:S01]  /*7be0*/  FFMA.FTZ R12, R3, R11, -R10 ;  /* 0x0000000b030c7223 */ /* 0x000fe2000001080a */
[----:B------:R-:W-:Y:S01]  /*7bf0*/  HADD2.F32 R5, -RZ, R5.H1_H1 ;  /* 0x30000005ff057230 */ /* 0x000fe20000004100 */
[----:B------:R-:W-:Y:S01]  /*7c00*/  F2FP.F16.F32.PACK_AB R15, R15, R20 ;  /* 0x000000140f0f723e */ /* 0x000fe200000000ff */
[----:B------:R-:W-:-:S02]  /*7c10*/  HADD2.F32 R11, -RZ, R47.H1_H1 ;  /* 0x3000002fff0b7230 */ /* 0x000fc40000004100 */
[----:B------:R-:W-:Y:S01]  /*7c20*/  FFMA.FTZ R3, R3, R13, R14 ;  /* 0x0000000d03037223 */ /* 0x000fe2000001000e */
[----:B------:R-:W-:Y:S02]  /*7c30*/  HADD2.F32 R10, -RZ, R21.H0_H0 ;  /* 0x20000015ff0a7230 */ /* 0x000fe40000004100 */
[----:B------:R-:W-:Y:S02]  /*7c40*/  HADD2.F32 R9, -RZ, R49.H1_H1 ;  /* 0x30000031ff097230 */ /* 0x000fe40000004100 */
[C---:B------:R-:W-:Y:S01]  /*7c50*/  FMUL.FTZ R14, R8.reuse, R11 ;  /* 0x0000000b080e7220 */ /* 0x040fe20000410000 */
[----:B------:R-:W-:Y:S02]  /*7c60*/  HADD2.F32 R4, -RZ, R24.H0_H0 ;  /* 0x20000018ff047230 */ /* 0x000fe40000004100 */
[----:B------:R-:W-:Y:S01]  /*7c70*/  FMUL.FTZ R13, R5, R10 ;  /* 0x0000000a050d7220 */ /* 0x000fe20000410000 */
[----:B------:R-:W-:Y:S01]  /*7c80*/  F2FP.F16.F32.PACK_AB R12, R3, R12 ;  /* 0x0000000c030c723e */ /* 0x000fe200000000ff */
[-C--:B------:R-:W-:Y:S01]  /*7c90*/  FMUL.FTZ R8, R8, R9.reuse ;  /* 0x0000000908087220 */ /* 0x080fe20000410000 */
[----:B------:R-:W-:Y:S01]  /*7ca0*/  FFMA.FTZ R14, R7, R9, -R14 ;  /* 0x00000009070e7223 */ /* 0x000fe2000001080e */
[-C--:B------:R-:W-:Y:S01]  /*7cb0*/  FMUL.FTZ R5, R5, R4.reuse ;  /* 0x0000000405057220 */ /* 0x080fe20000410000 */
[----:B------:R-:W-:Y:S01]  /*7cc0*/  FFMA.FTZ R13, R6, R4, -R13 ;  /* 0x00000004060d7223 */ /* 0x000fe2000001080d */
[----:B------:R-:W-:-:S02]  /*7cd0*/  FFMA.FTZ R7, R7, R11, R8 ;  /* 0x0000000b07077223 */ /* 0x000fc40000010008 */
[----:B------:R-:W-:-:S03]  /*7ce0*/  FFMA.FTZ R6, R6, R10, R5 ;  /* 0x0000000a06067223 */ /* 0x000fc60000010005 */
[----:B------:R-:W-:Y:S02]  /*7cf0*/  F2FP.F16.F32.PACK_AB R14, R7, R14 ;  /* 0x0000000e070e723e */ /* 0x000fe400000000ff */
[----:B------:R-:W-:-:S05]  /*7d00*/  F2FP.F16.F32.PACK_AB R13, R6, R13 ;  /* 0x0000000d060d723e */ /* 0x000fca00000000ff */
[----:B------:R1:W-:Y:S01]  /*7d10*/  STS.128 [R0+0x2000], R12 ;  /* 0x0020000c00007388 */ /* 0x0003e20000000c00 */
[----:B------:R-:W-:Y:S05]  /*7d20*/  BRA `(.L_x_12003) ;  /* 0x0000001000d47947 */ /* 0x000fea0003800000 */
.L_x_11990:
[----:B------:R-:W0:Y:S01]  /*7d30*/  LDC R9, c[0x0][0x448] ;  /* 0x00011200ff097b82 */ /* 0x000e220000000800 */
[----:B------:R-:W-:Y:S01]  /*7d40*/  IMAD R3, R233, 0x40, R42 ;  /* 0x00000040e9037824 */ /* 0x000fe200078e022a */
[----:B------:R-:W-:Y:S01]  /*7d50*/  ULDC.64 UR4, c[0x0][0x3f8] ;  /* 0x0000fe0000047ab9 */ /* 0x000fe20000000a00 */
[----:B------:R-:W-:Y:S01]  /*7d60*/  ULDC.64 UR6, c[0x0][0x408] ;  /* 0x0001020000067ab9 */ /* 0x000fe20000000a00 */
[----:B------:R-:W-:Y:S01]  /*7d70*/  IMAD.MOV.U32 R20, RZ, RZ, R24 ;  /* 0x000000ffff147224 */ /* 0x000fe200078e0018 */
[----:B------:R-:W-:Y:S01]  /*7d80*/  SHF.R.S32.HI R43, RZ, 0x1f, R30 ;  /* 0x0000001fff2b7819 */ /* 0x000fe2000001141e */
[----:B------:R-:W-:Y:S02]  /*7d90*/  IMAD.MOV.U32 R21, RZ, RZ, R29 ;  /* 0x000000ffff157224 */ /* 0x000fe400078e001d */
        /* <DEDUP_REMOVED lines=35> */
[----:B--2---:R-:W-:-:S06]  /*7fd0*/  @!P1 IMAD.X R5, R0, 0x1, R21, P2 ;  /* 0x0000000100059824 */ /* 0x004fcc00010e0615 */
[----:B------:R-:W2:Y:S01]  /*7fe0*/  @!P1 LD.E.128 R4, desc[UR38][R4.64] ;  /* 0x0000002604049980 */ /* 0x000ea2000c101d00 */
[----:B---3--:R-:W-:-:S05]  /*7ff0*/  @!P1 IADD3 R14, P2, R14, R9, RZ ;  /* 0x000000090e0e9210 */ /* 0x008fca0007f5e0ff */
[----:B----4-:R-:W-:-:S04]  /*8000*/  @!P1 IMAD.X R3, R8, 0x1, R21, P2 ;  /* 0x0000000108039824 */ /* 0x010fc800010e0615 */
[----:B------:R-:W-:-:S05]  /*8010*/  @!P1 IMAD.MOV.U32 R15, RZ, RZ, R3 ;  /* 0x000000ffff0f9224 */ /* 0x000fca00078e0003 */
[----:B------:R0:W3:Y:S01]  /*8020*/  @!P1 LD.E.128 R24, desc[UR38][R14.64] ;  /* 0x000000260e189980 */ /* 0x0000e2000c101d00 */
[----:B------:R-:W-:Y:S02]  /*8030*/  CS2R R40, SRZ ;  /* 0x0000000000287805 */ /* 0x000fe4000001ff00 */
[----:B------:R-:W-:Y:S01]  /*8040*/  CS2R R38, SRZ ;  /* 0x0000000000267805 */ /* 0x000fe2000001ff00 */
[----:B------:R-:W1:Y:S04]  /*8050*/  SHFL.IDX PT, R8, R29, 0x1, 0x1c1f ;  /* 0x003c1f001d087f89 */ /* 0x000e6800000e0000 */
[----:B0-----:R-:W0:Y:S01]  /*8060*/  SHFL.IDX PT, R14, R28, 0x1, 0x1c1f ;  /* 0x003c1f001c0e7f89 */ /* 0x001e2200000e0000 */
[----:B--2---:R-:W-:Y:S02]  /*8070*/  @!P1 IMAD.MOV.U32 R40, RZ, RZ, R4 ;  /* 0x000000ffff289224 */ /* 0x004fe400078e0004 */
[----:B------:R-:W-:Y:S01]  /*8080*/  @!P1 IMAD.MOV.U32 R41, RZ, RZ, R5 ;  /* 0x000000ffff299224 */ /* 0x000fe200078e0005 */
[----:B------:R-:W-:Y:S01]  /*8090*/  CS2R R4, SRZ ;  /* 0x0000000000047805 */ /* 0x000fe2000001ff00 */
[----:B------:R-:W-:Y:S01]  /*80a0*/  @!P1 IMAD.MOV.U32 R38, RZ, RZ, R6 ;  /* 0x000000ffff269224 */ /* 0x000fe200078e0006 */
[----:B------:R-:W-:Y:S01]  /*80b0*/  MOV R0, R40 ;  /* 0x0000002800007202 */ /* 0x000fe20000000f00 */
[----:B------:R-:W-:-:S02]  /*80c0*/  IMAD.MOV.U32 R3, RZ, RZ, R41 ;  /* 0x000000ffff037224 */ /* 0x000fc400078e0029 */
[----:B------:R-:W-:Y:S01]  /*80d0*/  @!P1 IMAD.MOV.U32 R39, RZ, RZ, R7 ;  /* 0x000000ffff279224 */ /* 0x000fe200078e0007 */
[----:B------:R-:W-:Y:S01]  /*80e0*/  CS2R R6, SRZ ;  /* 0x0000000000067805 */ /* 0x000fe2000001ff00 */
[----:B------:R-:W-:Y:S01]  /*80f0*/  IMAD.MOV.U32 R9, RZ, RZ, R38 ;  /* 0x000000ffff097224 */ /* 0x000fe200078e0026 */
[----:B------:R-:W-:Y:S01]  /*8100*/  PRMT R53, R0, 0x5410, R3 ;  /* 0x0000541000357816 */ /* 0x000fe20000000003 */
[----:B------:R-:W-:Y:S01]  /*8110*/  IMAD.MOV.U32 R11, RZ, RZ, R39 ;  /* 0x000000ffff0b7224 */ /* 0x000fe200078e0027 */
[----:B------:R-:W2:Y:S01]  /*8120*/  SHFL.IDX PT, R0, R20, 0x1, 0x1c1f ;  /* 0x003c1f0014007f89 */ /* 0x000ea200000e0000 */
[----:B---3--:R-:W-:Y:S02]  /*8130*/  @!P1 IMAD.MOV.U32 R6, RZ, RZ, R24 ;  /* 0x000000ffff069224 */ /* 0x008fe400078e0018 */
[----:B------:R-:W-:Y:S01]  /*8140*/  @!P1 IMAD.MOV.U32 R7, RZ, RZ, R25 ;  /* 0x000000ffff079224 */ /* 0x000fe200078e0019 */
[----:B------:R3:W4:Y:S01]  /*8150*/  SHFL.IDX PT, R3, R10, 0x1, 0x1c1f ;  /* 0x003c1f000a037f89 */ /* 0x00072200000e0000 */
[----:B------:R-:W-:Y:S01]  /*8160*/  @!P1 IMAD.MOV.U32 R4, RZ, RZ, R26 ;  /* 0x000000ffff049224 */ /* 0x000fe200078e001a */
[----:B------:R-:W-:Y:S01]  /*8170*/  PRMT R9, R9, 0x5410, R11 ;  /* 0x0000541009097816 */ /* 0x000fe2000000000b */
[----:B------:R-:W-:Y:S01]  /*8180*/  @!P1 IMAD.MOV.U32 R5, RZ, RZ, R27 ;  /* 0x000000ffff059224 */ /* 0x000fe200078e001b */
[----:B------:R-:W-:Y:S01]  /*8190*/  CS2R R24, SRZ ;  /* 0x0000000000187805 */ /* 0x000fe2000001ff00 */
[----:B------:R-:W-:-:S02]  /*81a0*/  IMAD.MOV.U32 R11, RZ, RZ, R7 ;  /* 0x000000ffff0b7224 */ /* 0x000fc400078e0007 */
[----:B------:R-:W-:Y:S02]  /*81b0*/  IMAD.MOV.U32 R12, RZ, RZ, R4 ;  /* 0x000000ffff0c7224 */ /* 0x000fe400078e0004 */
[----:B---3--:R-:W-:Y:S02]  /*81c0*/  IMAD.MOV.U32 R10, RZ, RZ, R6 ;  /* 0x000000ffff0a7224 */ /* 0x008fe400078e0006 */
[----:B------:R-:W-:-:S03]  /*81d0*/  IMAD.MOV.U32 R13, RZ, RZ, R5 ;  /* 0x000000ffff0d7224 */ /* 0x000fc600078e0005 */
[----:B------:R-:W-:Y:S02]  /*81e0*/  PRMT R48, R10, 0x5410, R11 ;  /* 0x000054100a307816 */ /* 0x000fe4000000000b */
[----:B01----:R-:W-:-:S07]  /*81f0*/  PRMT R52, R12, 0x5410, R13 ;  /* 0x000054100c347816 */ /* 0x003fce000000000d */
.L_x_12316:
[----:B------:R-:W-:Y:S01]  /*8200*/  VIADD R42, R42, 0x40 ;  /* 0x000000402a2a7836 */ /* 0x000fe20000000000 */
[----:B------:R-:W-:Y:S01]  /*8210*/  LEA.HI R10, R234, R234, RZ, 0x1 ;  /* 0x000000eaea0a7211 */ /* 0x000fe200078f08ff */
[----:B------:R-:W-:Y:S01]  /*8220*/  BSSY B1, `(.L_x_12007) ;  /* 0x0000015000017945 */ /* 0x000fe20003800000 */
[----:B------:R-:W-:Y:S02]  /*8230*/  CS2R R26, SRZ ;  /* 0x00000000001a7805 */ /* 0x000fe4000001ff00 */
[----:B------:R-:W-:Y:S02]  /*8240*/  CS2R R32, SRZ ;  /* 0x0000000000207805 */ /* 0x000fe4000001ff00 */
[----:B------:R-:W-:Y:S02]  /*8250*/  ISETP.GE.AND P1, PT, R42, R31, PT ;  /* 0x0000001f2a00720c */ /* 0x000fe40003f26270 */
[----:B------:R-:W-:Y:S02]  /*8260*/  CS2R R34, SRZ ;  /* 0x0000000000227805 */ /* 0x000fe4000001ff00 */
[----:B------:R-:W-:-:S05]  /*8270*/  LOP3.LUT R11, R10, 0xfffffffe, RZ, 0xc0, !PT ;  /* 0xfffffffe0a0b7812 */ /* 0x000fca00078ec0ff */
[----:B------:R-:W-:-:S05]  /*8280*/  IMAD.IADD R11, R234, 0x1, -R11 ;  /* 0x00000001ea0b7824 */ /* 0x000fca00078e0a0b */
        /* <DEDUP_REMOVED lines=8> */
[-C--:B----4-:R-:W-:Y:S02]  /*8310*/  IADD3 R32, P1, R3, R15.reuse, RZ ;  /* 0x0000000f03207210 */ /* 0x090fe40007f3e0ff */
[----:B------:R-:W-:-:S03]  /*8320*/  IADD3 R14, P2, R14, R15, RZ ;  /* 0x0000000f0e0e7210 */ /* 0x000fc60007f5e0ff */
[--C-:B--2---:R-:W-:Y:S02]  /*8330*/  IMAD.X R33, R0, 0x1, R13.reuse, P1 ;  /* 0x0000000100217824 */ /* 0x104fe400008e060d */
[----:B------:R-:W-:-:S04]  /*8340*/  IMAD.X R15, R8, 0x1, R13, P2 ;  /* 0x00000001080f7824 */ /* 0x000fc800010e060d */
[----:B------:R-:W5:Y:S04]  /*8350*/  LD.E.128 R32, desc[UR38][R32.64] ;  /* 0x0000002620207980 */ /* 0x000f68000c101d00 */
[----:B------:R0:W5:Y:S02]  /*8360*/  LD.E.128 R24, desc[UR38][R14.64] ;  /* 0x000000260e187980 */ /* 0x000164000c101d00 */
.L_x_12008:
[----:B------:R-:W-:Y:S05]  /*8370*/  BSYNC B1 ;  /* 0x0000000000017941 */ /* 0x000fea0003800000 */
.L_x_12007:
[----:B------:R-:W1:Y:S01]  /*8380*/  SYNCS.PHASECHK.TRANS64.TRYWAIT P1, [R16+URZ+0x22800], R11 ;  /* 0x0228000b100075a7 */ /* 0x000e62000802017f */
[----:B--2--5:R-:W-:Y:S01]  /*8390*/  IMAD.MOV.U32 R0, RZ, RZ, R24 ;  /* 0x000000ffff007224 */ /* 0x024fe200078e0018 */
[----:B------:R-:W-:Y:S01]  /*83a0*/  VIADDMNMX R31, R31, -R206, 0x80, PT ;  /* 0x000000801f1f7446 */ /* 0x000fe200038009ce */
[----:B----4-:R-:W-:Y:S01]  /*83b0*/  IMAD.MOV.U32 R3, RZ, RZ, R25 ;  /* 0x000000ffff037224 */ /* 0x010fe200078e0019 */
[----:B------:R-:W-:Y:S01]  /*83c0*/  BSSY B1, `(.L_x_12009) ;  /* 0x000000c000017945 */ /* 0x000fe20003800000 */
[----:B------:R-:W-:Y:S01]  /*83d0*/  IMAD.MOV.U32 R8, RZ, RZ, R32 ;  /* 0x000000ffff087224 */ /* 0x000fe200078e0020 */
[-C--:B------:R-:W-:Y:S01]  /*83e0*/  ISETP.GE.OR P2, PT, R18, R31.reuse, P0 ;  /* 0x0000001f1200720c */ /* 0x080fe20000746670 */
[----:B------:R-:W-:Y:S01]  /*83f0*/  IMAD.MOV.U32 R10, RZ, RZ, R33 ;  /* 0x000000ffff0a7224 */ /* 0x000fe200078e0021 */
[----:B------:R-:W-:Y:S01]  /*8400*/  PRMT R54, R0, 0x5410, R3 ;  /* 0x0000541000367816 */ /* 0x000fe20000000003 */
[----:B------:R-:W-:Y:S01]  /*8410*/  IMAD.MOV.U32 R0, RZ, RZ, R26 ;  /* 0x000000ffff007224 */ /* 0x000fe200078e001a */
[----:B------:R-:W-:Y:S01]  /*8420*/  ISETP.GE.OR P0, PT, R232, R31, P0 ;  /* 0x0000001fe800720c */ /* 0x000fe20000706670 */
[----:B------:R-:W-:Y:S01]  /*8430*/  IMAD.MOV.U32 R3, RZ, RZ, R27 ;  /* 0x000000ffff037224 */ /* 0x000fe200078e001b */
[----:B------:R-:W-:-:S04]  /*8440*/  PRMT R56, R8, 0x5410, R10 ;  /* 0x0000541008387816 */ /* 0x000fc8000000000a */
[----:B------:R-:W-:Y:S01]  /*8450*/  PRMT R55, R0, 0x5410, R3 ;  /* 0x0000541000377816 */ /* 0x000fe20000000003 */
[----:B------:R-:W-:Y:S01]  /*8460*/  IMAD.IADD R0, R30, 0x1, R37 ;  /* 0x000000011e007824 */ /* 0x000fe200078e0225 */
[----:B-1----:R-:W-:Y:S06]  /*8470*/  @!P1 BRA `(.L_x_12010) ;  /* 0x0000019800149947 */ /* 0x002fec0003800000 */
.L_x_12317:
[----:B------:R-:W-:Y:S05]  /*8480*/  BSYNC B1 ;  /* 0x0000000000017941 */ /* 0x000fea0003800000 */
.L_x_12009:
[----:B------:R-:W-:Y:S01]  /*8490*/  BSSY B1, `(.L_x_12011) ;  /* 0x0000063000017945 */ /* 0x000fe20003800000 */
[----:B------:R-:W-:Y:S01]  /*84a0*/  IMAD.MOV.U32 R57, RZ, RZ, R34 ;  /* 0x000000ffff397224 */ /* 0x000fe200078e0022 */
[----:B------:R-:W-:Y:S01]  /*84b0*/  LOP3.LUT R0, R0, 0x38, RZ, 0xc0, !PT ;  /* 0x0000003800007812 */ /* 0x000fe200078ec0ff */
[----:B------:R-:W-:Y:S01]  /*84c0*/  IMAD.MOV.U32 R58, RZ, RZ, R35 ;  /* 0x000000ffff3a7224 */ /* 0x000fe200078e0023 */
[----:B------:R-:W-:Y:S06]  /*84d0*/  @P2 BRA `(.L_x_12012) ;  /* 0x0000000400782947 */ /* 0x000fec0003800000 */
[----:B------:R-:W-:Y:S01]  /*84e0*/  IMAD.SHL.U32 R3, R236, 0x40, RZ ;  /* 0x00000040ec037824 */ /* 0x000fe200078e00ff */
[----:B------:R-:W-:Y:S01]  /*84f0*/  SHF.R.U32.HI R20, RZ, 0x10, R7 ;  /* 0x00000010ff147819 */ /* 0x000fe20000011607 */
[----:B------:R-:W-:Y:S01]  /*8500*/  HADD2.F32 R21, -RZ, R53.H1_H1 ;  /* 0x30000035ff157230 */ /* 0x000fe20000004100 */
[--C-:B------:R-:W-:Y:S01]  /*8510*/  SHF.R.U64 R51, R40, 0x10, R41.reuse ;  /* 0x0000001028337819 */ /* 0x100fe20000001229 */
[----:B------:R-:W-:Y:S01]  /*8520*/  HADD2.F32 R37, -RZ, R48.H1_H1 ;  /* 0x30000030ff257230 */ /* 0x000fe20000004100 */
[----:B-1----:R-:W-:Y:S01]  /*8530*/  LOP3.LUT R11, R3, 0x1c0, RZ, 0xc0, !PT ;  /* 0x000001c0030b7812 */ /* 0x002fe200078ec0ff */
[----:B------:R-:W-:Y:S01]  /*8540*/  HADD2.F32 R20, -RZ, R20.H0_H0 ;  /* 0x20000014ff147230 */ /* 0x000fe20000004100 */
[----:B------:R-:W-:Y:S02]  /*8550*/  SHF.R.U32.HI R40, RZ, 0x10, R41 ;  /* 0x00000010ff287819 */ /* 0x000fe40000011629 */
[----:B------:R-:W-:Y:S02]  /*8560*/  LOP3.LUT R30, R11, 0x38, R30, 0xf8, !PT ;  /* 0x000000380b1e7812 */ /* 0x000fe400078ef81e */
[----:B------:R-:W-:-:S02]  /*8570*/  SHF.R.U32.HI R13, RZ, 0x3, R11 ;  /* 0x00000003ff0d7819 */ /* 0x000fc4000001160b */
[----:B------:R-:W-:Y:S02]  /*8580*/  SHF.R.U64 R47, R4, 0x10, R5 ;  /* 0x00000010042f7819 */ /* 0x000fe40000001205 */
[----:B------:R-:W-:Y:S02]  /*8590*/  LOP3.LUT R30, R30, R13, RZ, 0x3c, !PT ;  /* 0x0000000d1e1e7212 */ /* 0x000fe400078e3cff */
[----:B------:R-:W-:Y:S02]  /*85a0*/  LOP3.LUT R8, R13, R0, R11, 0x1e, !PT ;  /* 0x000000000d087212 */ /* 0x000fe400078e1e0b */
[--C-:B------:R-:W-:Y:S01]  /*85b0*/  SHF.R.U64 R50, R38, 0x10, R39.reuse ;  /* 0x0000001026327819 */ /* 0x100fe20000001227 */
[----:B------:R-:W-:Y:S01]  /*85c0*/  IMAD R3, R219, 0x200, R30 ;  /* 0x00000200db037824 */ /* 0x000fe200078e021e */
[----:B------:R-:W-:Y:S02]  /*85d0*/  SHF.R.U32.HI R46, RZ, 0x10, R39 ;  /* 0x00000010ff2e7819 */ /* 0x000fe40000011627 */
[----:B------:R-:W-:Y:S01]  /*85e0*/  SHF.R.U32.HI R44, RZ, 0x10, R5 ;  /* 0x00000010ff2c7819 */ /* 0x000fe20000011605 */
[----:B------:R-:W-:Y:S01]  /*85f0*/  IMAD R43, R3, 0x2, R16 ;  /* 0x00000002032b7824 */ /* 0x000fe200078e0210 */
[----:B------:R-:W-:Y:S01]  /*8600*/  SHF.R.U64 R49, R6, 0x10, R7 ;  /* 0x0000001006317819 */ /* 0x000fe20000001207 */
[----:B------:R-:W-:-:S03]  /*8610*/  IMAD R3, R219, 0x200, R8 ;  /* 0x00000200db037824 */ /* 0x000fc600078e0208 */
[----:B0-----:R-:W0:Y:S01]  /*8620*/  LDS.128 R12, [R43+0x18400] ;  /* 0x018400002b0c7984 */ /* 0x001e220000000c00 */
        /* <DEDUP_REMOVED lines=11> */
[----:B------:R-:W-:Y:S01]  /*86e0*/  FMUL.FTZ R38, R29, R20 ;  /* 0x000000141d267220 */ /* 0x000fe20000410000 */
[C---:B------:R-:W-:Y:S01]  /*86f0*/  FFMA.FTZ R39, R4.reuse, R21, -R39 ;  /* 0x0000001504277223 */ /* 0x040fe20000010827 */
[----:B------:R-:W-:Y:S01]  /*8700*/  FFMA.FTZ R41, R4, R37, R41 ;  /* 0x0000002504297223 */ /* 0x000fe20000010029 */
[----:B------:R-:W-:Y:S02]  /*8710*/  HADD2.F32 R21, -RZ, R52.H1_H1 ;  /* 0x30000034ff157230 */ /* 0x000fe40000004100 */
[----:B------:R-:W-:Y:S01]  /*8720*/  FFMA.FTZ R40, R13, R8, -R38 ;  /* 0x000000080d287223 */ /* 0x000fe20000010826 */
[----:B------:R-:W-:-:S02]  /*8730*/  HADD2.F32 R4, -RZ, R9.H1_H1 ;  /* 0x30000009ff047230 */ /* 0x000fc40000004100 */
[----:B------:R-:W-:Y:S01]  /*8740*/  FMUL.FTZ R42, R29, R8 ;  /* 0x000000081d2a7220 */ /* 0x000fe20000410000 */
[----:B------:R-:W-:Y:S02]  /*8750*/  HADD2.F32 R31, -RZ, R31.H1_H1 ;  /* 0x3000001fff1f7230 */ /* 0x000fe40000004100 */
[C---:B------:R-:W-:Y:S01]  /*8760*/  FMUL.FTZ R29, R11.reuse, R21 ;  /* 0x000000150b1d7220 */ /* 0x040fe20000410000 */
[----:B------:R-:W-:Y:S02]  /*8770*/  HADD2.F32 R38, -RZ, R44.H0_H0 ;  /* 0x2000002cff267230 */ /* 0x000fe40000004100 */
[----:B------:R-:W-:Y:S01]  /*8780*/  FMUL.FTZ R44, R11, R4 ;  /* 0x000000040b2c7220 */ /* 0x000fe20000410000 */
[----:B------:R-:W-:Y:S02]  /*8790*/  HADD2.F32 R15, -RZ, R15.H1_H1 ;  /* 0x3000000fff0f7230 */ /* 0x000fe40000004100 */
[----:B------:R-:W-:Y:S01]  /*87a0*/  FFMA.FTZ R42, R13, R20, R42 ;  /* 0x000000140d2a7223 */ /* 0x000fe2000001002a */
[----:B------:R-:W-:-:S02]  /*87b0*/  HADD2.F32 R8, -RZ, R46.H0_H0 ;  /* 0x2000002eff087230 */ /* 0x000fc40000004100 */
[C---:B------:R-:W-:Y:S01]  /*87c0*/  FMUL.FTZ R20, R31.reuse, R38 ;  /* 0x000000261f147220 */ /* 0x040fe20000410000 */
[C---:B------:R-:W-:Y:S01]  /*87d0*/  FFMA.FTZ R29, R6.reuse, R4, -R29 ;  /* 0x00000004061d7223 */ /* 0x040fe2000001081d */
[----:B------:R-:W-:Y:S01]  /*87e0*/  FFMA.FTZ R44, R6, R21, R44 ;  /* 0x00000015062c7223 */ /* 0x000fe2000001002c */
[----:B------:R-:W-:Y:S02]  /*87f0*/  HADD2.F32 R6, -RZ, R48.H0_H0 ;  /* 0x20000030ff067230 */ /* 0x000fe40000004100 */
[-C--:B------:R-:W-:Y:S01]  /*8800*/  FMUL.FTZ R48, R31, R8.reuse ;  /* 0x000000081f307220 */ /* 0x080fe20000410000 */
[C---:B------:R-:W-:Y:S01]  /*8810*/  FFMA.FTZ R46, R15.reuse, R8, -R20 ;  /* 0x000000080f2e7223 */ /* 0x040fe20000010814 */
[----:B------:R-:W-:Y:S02]  /*8820*/  HADD2.F32 R7, -RZ, R28.H0_H0 ;  /* 0x2000001cff077230 */ /* 0x000fe40000004100 */
[----:B------:R-:W-:Y:S02]  /*8830*/  HADD2.F32 R10, -RZ, R30.H0_H0 ;  /* 0x2000001eff0a7230 */ /* 0x000fe40000004100 */
[----:B------:R-:W-:Y:S01]  /*8840*/  FFMA.FTZ R31, R15, R38, R48 ;  /* 0x000000260f1f7223 */ /* 0x000fe20000010030 */
[----:B------:R-:W-:-:S02]  /*8850*/  HADD2.F32 R8, -RZ, R52.H0_H0 ;  /* 0x20000034ff087230 */ /* 0x000fc40000004100 */
[C---:B------:R-:W-:Y:S01]  /*8860*/  FMUL.FTZ R20, R7.reuse, R6 ;  /* 0x0000000607147220 */ /* 0x040fe20000410000 */
[----:B------:R-:W-:Y:S02]  /*8870*/  HADD2.F32 R4, -RZ, R53.H0_H0 ;  /* 0x20000035ff047230 */ /* 0x000fe40000004100 */
[----:B------:R-:W-:Y:S02]  /*8880*/  HADD2.F32 R5, -RZ, R14.H0_H0 ;  /* 0x2000000eff057230 */ /* 0x000fe40000004100 */
[----:B------:R-:W-:Y:S01]  /*8890*/  FMUL.FTZ R38, R10, R8 ;  /* 0x000000080a267220 */ /* 0x000fe20000410000 */
[----:B------:R-:W-:Y:S02]  /*88a0*/  HADD2.F32 R9, -RZ, R9.H0_H0 ;  /* 0x20000009ff097230 */ /* 0x000fe40000004100 */
[----:B------:R-:W-:Y:S01]  /*88b0*/  FMUL.FTZ R7, R7, R4 ;  /* 0x0000000407077220 */ /* 0x000fe20000410000 */
[----:B------:R-:W-:Y:S02]  /*88c0*/  HADD2.F32 R3, -RZ, R12.H0_H0 ;  /* 0x2000000cff037230 */ /* 0x000fe40000004100 */
[----:B------:R-:W-:-:S02]  /*88d0*/  HADD2.F32 R28, -RZ, R28.H1_H1 ;  /* 0x3000001cff1c7230 */ /* 0x000fc40000004100 */
[-C--:B------:R-:W-:Y:S01]  /*88e0*/  FMUL.FTZ R10, R10, R9.reuse ;  /* 0x000000090a0a7220 */ /* 0x080fe20000410000 */
[----:B------:R-:W-:Y:S01]  /*88f0*/  FFMA.FTZ R38, R5, R9, -R38 ;  /* 0x0000000905267223 */ /* 0x000fe20000010826 */
[C---:B------:R-:W-:Y:S01]  /*8900*/  FFMA.FTZ R4, R3.reuse, R4, -R20 ;  /* 0x0000000403047223 */ /* 0x040fe20000010814 */
[----:B------:R-:W-:Y:S01]  /*8910*/  FFMA.FTZ R6, R3, R6, R7 ;  /* 0x0000000603067223 */ /* 0x000fe20000010007 */
[----:B------:R-:W-:Y:S02]  /*8920*/  HADD2.F32 R9, -RZ, R49.H0_H0 ;  /* 0x20000031ff097230 */ /* 0x000fe40000004100 */
[----:B------:R-:W-:Y:S01]  /*8930*/  FFMA.FTZ R10, R5, R8, R10 ;  /* 0x00000008050a7223 */ /* 0x000fe2000001000a */
[----:B------:R-:W-:Y:S02]  /*8940*/  HADD2.F32 R3, -RZ, R51.H0_H0 ;  /* 0x20000033ff037230 */ /* 0x000fe40000004100 */
[----:B------:R-:W-:Y:S02]  /*8950*/  HADD2.F32 R30, -RZ, R30.H1_H1 ;  /* 0x3000001eff1e7230 */ /* 0x000fe40000004100 */
[----:B------:R-:W-:Y:S01]  /*8960*/  FMUL.FTZ R5, R28, R9 ;  /* 0x000000091c057220 */ /* 0x000fe20000410000 */
[----:B------:R-:W-:-:S02]  /*8970*/  HADD2.F32 R11, -RZ, R47.H0_H0 ;  /* 0x2000002fff0b7230 */ /* 0x000fc40000004100 */
[----:B------:R-:W-:Y:S01]  /*8980*/  FMUL.FTZ R28, R28, R3 ;  /* 0x000000031c1c7220 */ /* 0x000fe20000410000 */
[----:B------:R-:W-:Y:S02]  /*8990*/  HADD2.F32 R7, -RZ, R50.H0_H0 ;  /* 0x20000032ff077230 */ /* 0x000fe40000004100 */
[----:B------:R-:W-:Y:S02]  /*89a0*/  HADD2.F32 R12, -RZ, R12.H1_H1 ;  /* 0x3000000cff0c7230 */ /* 0x000fe40000004100 */
[C---:B------:R-:W-:Y:S01]  /*89b0*/  FMUL.FTZ R15, R30.reuse, R11 ;  /* 0x0000000b1e0f7220 */ /* 0x040fe20000410000 */
[----:B------:R-:W-:Y:S02]  /*89c0*/  HADD2.F32 R14, -RZ, R14.H1_H1 ;  /* 0x3000000eff0e7230 */ /* 0x000fe40000004100 */
[----:B------:R-:W-:Y:S01]  /*89d0*/  FMUL.FTZ R30, R30, R7 ;  /* 0x000000071e1e7220 */ /* 0x000fe20000410000 */
[C---:B------:R-:W-:Y:S01]  /*89e0*/  FFMA.FTZ R13, R12.reuse, R9, R28 ;  /* 0x000000090c0d7223 */ /* 0x040fe2000001001c */
[----:B------:R-:W-:Y:S01]  /*89f0*/  FFMA.FTZ R3, R12, R3, -R5 ;  /* 0x000000030c037223 */ /* 0x000fe20000010805 */
[C---:B------:R-:W-:Y:S01]  /*8a00*/  FFMA.FTZ R15, R14.reuse, R7, -R15 ;  /* 0x000000070e0f7223 */ /* 0x040fe2000001080f */
        /* <DEDUP_REMOVED lines=11> */
.L_x_12012:
[----:B------:R-:W-:Y:S05]  /*8ac0*/  BSYNC B1 ;  /* 0x0000000000017941 */ /* 0x000fea0003800000 */
.L_x_12011:
[----:B------:R-:W-:Y:S01]  /*8ad0*/  PRMT R40, R57, 0x5410, R58 ;  /* 0x0000541039287816 */ /* 0x000fe2000000003a */
[----:B------:R-:W-:Y:S06]  /*8ae0*/  @P0 BRA `(.L_x_12003) ;  /* 0x0000000400640947 */ /* 0x000fec0003800000 */
[----:B------:R-:W3:Y:S01]  /*8af0*/  LDL R41, [R1+0x8] ;  /* 0x0000080001297983 */ /* 0x000ee20000100800 */
[----:B------:R-:W-:-:S04]  /*8b00*/  SHF.R.U32.HI R3, RZ, 0x3, R217 ;  /* 0x00000003ff037819 */ /* 0x000fc800000116d9 */
[----:B------:R-:W-:-:S05]  /*8b10*/  LOP3.LUT R3, R3, R0, R217, 0x1e, !PT ;  /* 0x0000000003037212 */ /* 0x000fca00078e1ed9 */
[----:B------:R-:W-:-:S04]  /*8b20*/  IMAD.IADD R3, R220, 0x1, R3 ;  /* 0x00000001dc037824 */ /* 0x000fc800078e0203 */
[----:B------:R-:W-:-:S05]  /*8b30*/  IMAD R3, R3, 0x2, R16 ;  /* 0x0000000203037824 */ /* 0x000fca00078e0210 */
[----:B-12---:R-:W0:Y:S01]  /*8b40*/  LDS.128 R8, [R3+0x18400] ;  /* 0x0184000003087984 */ /* 0x006e220000000c00 */
[--C-:B------:R-:W-:Y:S02]  /*8b50*/  SHF.R.U64 R38, R34, 0x10, R35.reuse ;  /* 0x0000001022267819 */ /* 0x100fe40000001223 */
[----:B------:R-:W-:Y:S02]  /*8b60*/  SHF.R.U32.HI R34, RZ, 0x10, R35 ;  /* 0x00000010ff227819 */ /* 0x000fe40000011623 */
[----:B------:R-:W-:Y:S01]  /*8b70*/  SHF.R.U64 R35, R26, 0x10, R27 ;  /* 0x000000101a237819 */ /* 0x000fe2000000121b */
[----:B------:R-:W-:Y:S01]  /*8b80*/  HADD2.F32 R26, -RZ, R54.H1_H1 ;  /* 0x30000036ff1a7230 */ /* 0x000fe20000004100 */
[--C-:B------:R-:W-:Y:S02]  /*8b90*/  SHF.R.U32.HI R28, RZ, 0x10, R25.reuse ;  /* 0x00000010ff1c7819 */ /* 0x100fe40000011619 */
[----:B------:R-:W-:Y:S01]  /*8ba0*/  SHF.R.U64 R37, R24, 0x10, R25 ;  /* 0x0000001018257819 */ /* 0x000fe20000001219 */
[----:B------:R-:W-:Y:S01]  /*8bb0*/  HADD2.F32 R25, -RZ, R56.H1_H1 ;  /* 0x30000038ff197230 */ /* 0x000fe20000004100 */
[----:B------:R-:W-:-:S02]  /*8bc0*/  SHF.R.U64 R39, R32, 0x10, R33 ;  /* 0x0000001020277819 */ /* 0x000fc40000001221 */
[----:B------:R-:W-:Y:S02]  /*8bd0*/  SHF.R.U32.HI R32, RZ, 0x10, R33 ;  /* 0x00000010ff207819 */ /* 0x000fe40000011621 */
[----:B------:R-:W-:Y:S01]  /*8be0*/  SHF.R.U32.HI R33, RZ, 0x10, R27 ;  /* 0x00000010ff217819 */ /* 0x000fe2000001161b */
[----:B------:R-:W-:Y:S02]  /*8bf0*/  HADD2.F32 R27, -RZ, R28.H0_H0 ;  /* 0x2000001cff1b7230 */ /* 0x000fe40000004100 */
[--C-:B0-----:R-:W-:Y:S02]  /*8c00*/  HADD2.F32 R15, -RZ, R9.reuse.H0_H0 ;  /* 0x20000009ff0f7230 */ /* 0x101fe40000004100 */
[----:B------:R-:W-:-:S03]  /*8c10*/  HADD2.F32 R20, -RZ, R9.H1_H1 ;  /* 0x30000009ff147230 */ /* 0x000fc60000004100 */
[C---:B------:R-:W-:Y:S01]  /*8c20*/  FMUL.FTZ R29, R15.reuse, R26 ;  /* 0x0000001a0f1d7220 */ /* 0x040fe20000410000 */
[----:B------:R-:W-:Y:S01]  /*8c30*/  FMUL.FTZ R31, R15, R25 ;  /* 0x000000190f1f7220 */ /* 0x000fe20000410000 */
[----:B------:R-:W-:Y:S02]  /*8c40*/  HADD2.F32 R15, -RZ, R32.H0_H0 ;  /* 0x20000020ff0f7230 */ /* 0x000fe40000004100 */
[C---:B------:R-:W-:Y:S01]  /*8c50*/  FMUL.FTZ R28, R20.reuse, R27 ;  /* 0x0000001b141c7220 */ /* 0x040fe20000410000 */
[----:B------:R-:W-:Y:S02]  /*8c60*/  HADD2.F32 R9, -RZ, R8.H0_H0 ;  /* 0x20000008ff097230 */ /* 0x000fe40000004100 */
[----:B------:R-:W-:Y:S01]  /*8c70*/  FMUL.FTZ R30, R20, R15 ;  /* 0x0000000f141e7220 */ /* 0x000fe20000410000 */
[----:B------:R-:W-:Y:S02]  /*8c80*/  HADD2.F32 R21, -RZ, R10.H0_H0 ;  /* 0x2000000aff157230 */ /* 0x000fe40000004100 */
[----:B------:R-:W-:-:S02]  /*8c90*/  HADD2.F32 R20, -RZ, R55.H0_H0 ;  /* 0x20000037ff147230 */ /* 0x000fc40000004100 */
[--C-:B------:R-:W-:Y:S02]  /*8ca0*/  HADD2.F32 R24, -RZ, R11.reuse.H0_H0 ;  /* 0x2000000bff187230 */ /* 0x100fe40000004100 */
[----:B------:R-:W-:Y:S02]  /*8cb0*/  HADD2.F32 R11, -RZ, R11.H1_H1 ;  /* 0x3000000bff0b7230 */ /* 0x000fe40000004100 */
[----:B------:R-:W-:Y:S02]  /*8cc0*/  HADD2.F32 R8, -RZ, R8.H1_H1 ;  /* 0x30000008ff087230 */ /* 0x000fe40000004100 */
[----:B------:R-:W-:Y:S01]  /*8cd0*/  HADD2.F32 R10, -RZ, R10.H1_H1 ;  /* 0x3000000aff0a7230 */ /* 0x000fe20000004100 */
[----:B---3--:R-:W0:Y:S02]  /*8ce0*/  LDS.128 R4, [R41+0x18400] ;  /* 0x0184000029047984 */ /* 0x008e240000000c00 */
[--C-:B0-----:R-:W-:Y:S02]  /*8cf0*/  HADD2.F32 R12, -RZ, R5.reuse.H0_H0 ;  /* 0x20000005ff0c7230 */ /* 0x101fe40000004100 */
[----:B------:R-:W-:-:S03]  /*8d00*/  HADD2.F32 R5, -RZ, R5.H1_H1 ;  /* 0x30000005ff057230 */ /* 0x000fc60000004100 */
[C---:B------:R-:W-:Y:S01]  /*8d10*/  FFMA.FTZ R29, R12.reuse, R25, -R29 ;  /* 0x000000190c1d7223 */ /* 0x040fe2000001081d */
[----:B------:R-:W-:Y:S02]  /*8d20*/  HADD2.F32 R25, -RZ, R54.H0_H0 ;  /* 0x20000036ff197230 */ /* 0x000fe40000004100 */
[----:B------:R-:W-:Y:S01]  /*8d30*/  FFMA.FTZ R31, R12, R26, R31 ;  /* 0x0000001a0c1f7223 */ /* 0x000fe2000001001f */
[----:B------:R-:W-:Y:S02]  /*8d40*/  HADD2.F32 R12, -RZ, R56.H0_H0 ;  /* 0x20000038ff0c7230 */ /* 0x000fe40000004100 */
[----:B------:R-:W-:Y:S01]  /*8d50*/  FFMA.FTZ R28, R5, R15, -R28 ;  /* 0x0000000f051c7223 */ /* 0x000fe2000001081c */
[----:B------:R-:W-:Y:S02]  /*8d60*/  HADD2.F32 R0, -RZ, R4.H0_H0 ;  /* 0x20000004ff007230 */ /* 0x000fe40000004100 */
[C---:B------:R-:W-:Y:S01]  /*8d70*/  FMUL.FTZ R15, R9.reuse, R25 ;  /* 0x00000019090f7220 */ /* 0x040fe20000410000 */
[----:B------:R-:W-:-:S03]  /*8d80*/  FMUL.FTZ R26, R9, R12 ;  /* 0x0000000c091a7220 */ /* 0x000fc60000410000 */
[C---:B------:R-:W-:Y:S01]  /*8d90*/  FFMA.FTZ R15, R0.reuse, R12, -R15 ;  /* 0x0000000c000f7223 */ /* 0x040fe2000001080f */
[----:B------:R-:W-:Y:S02]  /*8da0*/  HADD2.F32 R12, -RZ, R40.H0_H0 ;  /* 0x20000028ff0c7230 */ /* 0x000fe40000004100 */
        /* <DEDUP_REMOVED lines=9> */
[C---:B------:R-:W-:Y:S01]  /*8e40*/  FMUL.FTZ R21, R24.reuse, R9 ;  /* 0x0000000918157220 */ /* 0x040fe20000410000 */
[----:B------:R-:W-:Y:S02]  /*8e50*/  HADD2.F32 R12, -RZ, R33.H0_H0 ;  /* 0x20000021ff0c7230 */ /* 0x000fe40000004100 */
[-C--:B------:R-:W-:Y:S01]  /*8e60*/  FMUL.FTZ R24, R24, R5.reuse ;  /* 0x0000000518187220 */ /* 0x080fe20000410000 */
[----:B------:R-:W-:Y:S02]  /*8e70*/  HADD2.F32 R0, -RZ, R34.H0_H0 ;  /* 0x20000022ff007230 */ /* 0x000fe40000004100 */
[----:B------:R-:W-:Y:S01]  /*8e80*/  FFMA.FTZ R32, R13, R20, R32 ;  /* 0x000000140d207223 */ /* 0x000fe20000010020 */
[C---:B------:R-:W-:Y:S01]  /*8e90*/  FFMA.FTZ R20, R14.reuse, R5, -R21 ;  /* 0x000000050e147223 */ /* 0x040fe20000010815 */
[----:B------:R-:W-:Y:S01]  /*8ea0*/  FFMA.FTZ R24, R14, R9, R24 ;  /* 0x000000090e187223 */ /* 0x000fe20000010018 */
[----:B------:R-:W-:-:S02]  /*8eb0*/  HADD2.F32 R7, -RZ, R7.H1_H1 ;  /* 0x30000007ff077230 */ /* 0x000fc40000004100 */
[C---:B------:R-:W-:Y:S01]  /*8ec0*/  FMUL.FTZ R34, R11.reuse, R12 ;  /* 0x0000000c0b227220 */ /* 0x040fe20000410000 */
[-C--:B------:R-:W-:Y:S01]  /*8ed0*/  FMUL.FTZ R14, R11, R0.reuse ;  /* 0x000000000b0e7220 */ /* 0x080fe20000410000 */
[----:B------:R-:W-:Y:S02]  /*8ee0*/  HADD2.F32 R11, -RZ, R37.H0_H0 ;  /* 0x20000025ff0b7230 */ /* 0x000fe40000004100 */
[----:B------:R-:W-:Y:S02]  /*8ef0*/  HADD2.F32 R13, -RZ, R35.H0_H0 ;  /* 0x20000023ff0d7230 */ /* 0x000fe40000004100 */
[----:B------:R-:W-:Y:S02]  /*8f00*/  HADD2.F32 R5, -RZ, R39.H0_H0 ;  /* 0x20000027ff057230 */ /* 0x000fe40000004100 */
[----:B------:R-:W-:Y:S02]  /*8f10*/  HADD2.F32 R9, -RZ, R38.H0_H0 ;  /* 0x20000026ff097230 */ /* 0x000fe40000004100 */
[----:B------:R-:W-:Y:S01]  /*8f20*/  FFMA.FTZ R33, R7, R0, -R34 ;  /* 0x0000000007217223 */ /* 0x000fe20000010822 */
[----:B------:R-:W-:-:S02]  /*8f30*/  HADD2.F32 R4, -RZ, R4.H1_H1 ;  /* 0x30000004ff047230 */ /* 0x000fc40000004100 */
[----:B------:R-:W-:Y:S01]  /*8f40*/  FFMA.FTZ R35, R7, R12, R14 ;  /* 0x0000000c07237223 */ /* 0x000fe2000001000e */
[----:B------:R-:W-:Y:S02]  /*8f50*/  HADD2.F32 R6, -RZ, R6.H1_H1 ;  /* 0x30000006ff067230 */ /* 0x000fe40000004100 */
        /* <DEDUP_REMOVED lines=18> */
.L_x_12003:
[----:B------:R-:W-:Y:S05]  /*9080*/  BSYNC B0 ;  /* 0x0000000000007941 */ /* 0x000fea0003800000 */
.L_x_11989:
        /* <DEDUP_REMOVED lines=8> */
.L_x_11986:
[----:B-12---:R-:W1:Y:S01]  /*9110*/  S2R R0, SR_TID.X ;  /* 0x0000000000007919 */ /* 0x006e620000002100 */
[----:B------:R-:W-:Y:S01]  /*9120*/  ISETP.NE.AND P0, PT, R203, 0x3, PT ;  /* 0x00000003cb00780c */ /* 0x000fe20003f05270 */
[----:B------:R-:W-:Y:S05]  /*9130*/  WARPSYNC.ALL ;  /* 0x0000000000007948 */ /* 0x000fea0003800000 */
[----:B-1----:R-:W-:-:S05]  /*9140*/  SHF.R.U32.HI R0, RZ, 0x7, R0 ;  /* 0x00000007ff007819 */ /* 0x002fca0000011600 */
[----:B------:R-:W-:-:S05]  /*9150*/  VIADD R179, R0, 0x8 ;  /* 0x0000000800b37836 */ /* 0x000fca0000000000 */
[----:B------:R1:W-:Y:S06]  /*9160*/  BAR.SYNC.DEFER_BLOCKING R179, 0x100 ;  /* 0x000400b30000751d */ /* 0x0003ec0000010000 */
[----:B------:R-:W-:Y:S05]  /*9170*/  @!P0 BRA `(.L_x_12013) ;  /* 0x0000000000048947 */ /* 0x000fea0003800000 */
[----:B------:R-:W-:Y:S01]  /*9180*/  BPT.TRAP 0x1 ;  /* 0x000000040000795c */ /* 0x000fe20000300000 */
.L_x_12013:
[----:B---3--:R-:W-:Y:S01]  /*9190*/  IMAD R6, R2, 0x8, R16 ;  /* 0x0000000802067824 */ /* 0x008fe200078e0210 */
[----:B------:R-:W-:-:S04]  /*91a0*/  SHF.L.U32 R21, R19, 0x1f, RZ ;  /* 0x0000001f13157819 */ /* 0x000fc800000006ff */
[----:B------:R2:W3:Y:S01]  /*91b0*/  SYNCS.PHASECHK.TRANS64.TRYWAIT P2, [R6+URZ+0x22830], R21 ;  /* 0x02283015060075a7 */ /* 0x0004e2000804017f */
[----:B------:R-:W-:Y:S05]  /*91c0*/  @!P0 BRA `(.L_x_12014) ;  /* 0x0000000000048947 */ /* 0x000fea0003800000 */
[----:B------:R-:W-:Y:S01]  /*91d0*/  BPT.TRAP 0x1 ;  /* 0x000000040000795c */ /* 0x000fe20000300000 */
.L_x_12014:
[----:B0-----:R-:W0:Y:S01]  /*91e0*/  S2R R3, SR_TID.X ;  /* 0x0000000000037919 */ /* 0x001e220000002100 */
[----:B------:R-:W-:-:S05]  /*91f0*/  VIADD R0, R16, 0x1c400 ;  /* 0x0001c40010007836 */ /* 0x000fca0000000000 */
[----:B------:R-:W-:-:S04]  /*9200*/  SHF.R.U32.HI R0, RZ, 0x4, R0 ;  /* 0x00000004ff007819 */ /* 0x000fc80000011600 */
[----:B------:R-:W-:Y:S02]  /*9210*/  LOP3.LUT R0, R0, 0x3fff, RZ, 0xc0, !PT ;  /* 0x00003fff00007812 */ /* 0x000fe400078ec0ff */
[----:B0-----:R-:W-:-:S04]  /*9220*/  LOP3.LUT R3, R3, 0x7f, RZ, 0xc0, !PT ;  /* 0x0000007f03037812 */ /* 0x001fc800078ec0ff */
[----:B------:R-:W-:Y:S01]  /*9230*/  ISETP.NE.AND P1, PT, R3, RZ, PT ;  /* 0x000000ff0300720c */ /* 0x000fe20003f25270 */
[----:B---3--:R-:W-:-:S12]  /*9240*/  @P2 BRA `(.L_x_12015) ;  /* 0x0000000000082947 */ /* 0x008fd80003800000 */
[----:B------:R-:W0:Y:S02]  /*9250*/  SYNCS.PHASECHK.TRANS64.TRYWAIT P2, [R6+URZ+0x22830], R21 ;  /* 0x02283015060075a7 */ /* 0x000e24000804017f */
[----:B0-----:R-:W-:Y:S05]  /*9260*/  @!P2 BRA `(.L_x_12016) ;  /* 0x0000018800aca947 */ /* 0x001fea0003800000 */
.L_x_12015:
[----:B------:R-:W-:Y:S05]  /*9270*/  WARPSYNC.ALL ;  /* 0x0000000000007948 */ /* 0x000fea0003800000 */
[----:B------:R-:W-:-:S05]  /*9280*/  LOP3.LUT R207, R0, 0x10000, RZ, 0xfc, !PT ;  /* 0x0001000000cf7812 */ /* 0x000fca00078efcff */
[----:B------:R-:W-:Y:S01]  /*9290*/  IMAD R8, R2, 0x300, R207 ;  /* 0x0000030002087824 */ /* 0x000fe200078e02cf */
[----:B------:R-:W-:Y:S01]  /*92a0*/  LOP3.LUT R4, R36, 0x10000, RZ, 0xfc, !PT ;  /* 0x0001000024047812 */ /* 0x000fe200078efcff */
[----:B------:R-:W-:Y:S01]  /*92b0*/  IMAD.MOV.U32 R9, RZ, RZ, 0x40000040 ;  /* 0x40000040ff097424 */ /* 0x000fe200078e00ff */
[----:B------:R-:W3:Y:S01]  /*92c0*/  LDL.LU R76, [R1] ;  /* 0x00000000014c7983 */ /* 0x000ee20000300800 */
[----:B------:R-:W-:Y:S01]  /*92d0*/  IMAD.MOV.U32 R5, RZ, RZ, 0x40000040 ;  /* 0x40000040ff057424 */ /* 0x000fe200078e00ff */
[C---:B------:R-:W-:Y:S01]  /*92e0*/  R2UR UR6, R8.reuse ;  /* 0x00000000080672ca */ /* 0x040fe200000e0000 */
[----:B-----5:R-:W-:Y:S01]  /*92f0*/  WARPGROUP.ARRIVE ;  /* 0x00000000000079c5 */ /* 0x020fe20000000000 */
[----:B------:R-:W-:Y:S01]  /*9300*/  R2UR UR7, R9 ;  /* 0x00000000090772ca */ /* 0x000fe200000e0000 */
[----:B------:R-:W-:Y:S01]  /*9310*/  VIADD R10, R8, 0x2 ;  /* 0x00000002080a7836 */ /* 0x000fe20000000000 */
[C---:B------:R-:W-:Y:S01]  /*9320*/  R2UR UR4, R4.reuse ;  /* 0x00000000040472ca */ /* 0x040fe200000e0000 */
[----:B----4-:R-:W-:Y:S01]  /*9330*/  VIADD R14, R4, 0x2 ;  /* 0x00000002040e7836 */ /* 0x010fe20000000000 */
[----:B------:R-:W-:Y:S01]  /*9340*/  R2UR UR5, R5 ;  /* 0x00000000050572ca */ /* 0x000fe200000e0000 */
[----:B------:R-:W-:Y:S01]  /*9350*/  IMAD.MOV.U32 R11, RZ, RZ, 0x40000040 ;  /* 0x40000040ff0b7424 */ /* 0x000fe200078e00ff */
[----:B------:R-:W4:Y:S01]  /*9360*/  LDC R20, c[0x0][0x448] ;  /* 0x00011200ff147b82 */ /* 0x000f220000000800 */
[----:B------:R-:W-:Y:S01]  /*9370*/  IMAD.MOV.U32 R15, RZ, RZ, 0x40000040 ;  /* 0x40000040ff0f7424 */ /* 0x000fe200078e00ff */
[----:B------:R-:W0:Y:S01]  /*9380*/  S2R R77, SR_TID.X ;  /* 0x00000000004d7919 */ /* 0x000e220000002100 */
[----:B------:R-:W-:Y:S01]  /*9390*/  VIADD R12, R8, 0x4 ;  /* 0x00000004080c7836 */ /* 0x000fe20000000000 */
[----:B------:R-:W-:Y:S01]  /*93a0*/  ULDC UR53, c[0x0][0x9dc] ;  /* 0x0002770000357ab9 */ /* 0x000fe20000000800 */
[----:B------:R-:W-:Y:S01]  /*93b0*/  IMAD.MOV.U32 R13, RZ, RZ, 0x40000040 ;  /* 0x40000040ff0d7424 */ /* 0x000fe200078e00ff */
[----:B------:R-:W-:Y:S01]  /*93c0*/  ULOP3.LUT UR53, URZ, UR53, URZ, 0x33, !UPT ;  /* 0x000000353f357292 */ /* 0x000fe2000f8e333f */
[----:B------:R-:W-:Y:S01]  /*93d0*/  IMAD.MOV.U32 R9, RZ, RZ, 0x40000040 ;  /* 0x40000040ff097424 */ /* 0x000fe200078e00ff */
[----:B------:R-:W1:Y:S03]  /*93e0*/  LDC.64 R176, c[0x0][0x9e0] ;  /* 0x00027800ffb07b82 */ /* 0x000e660000000a00 */
[----:B------:R-:W-:Y:S01]  /*93f0*/  HGMMA.64x96x16.F32 R24, gdesc[UR4], RZ, !UPT, gsb0 ;  /* 0x01600000041879f0 */ /* 0x000fe2000c0008ff */
[----:B------:R-:W-:Y:S01]  /*9400*/  R2UR UR6, R10 ;  /* 0x000000000a0672ca */ /* 0x000fe200000e0000 */
[----:B------:R-:W-:Y:S01]  /*9410*/  VIADD R10, R4, 0x4 ;  /* 0x00000004040a7836 */ /* 0x000fe20000000000 */
[----:B------:R-:W-:Y:S01]  /*9420*/  R2UR UR7, R11 ;  /* 0x000000000b0772ca */ /* 0x000fe200000e0000 */
[----:B------:R-:W-:Y:S01]  /*9430*/  IMAD.MOV.U32 R11, RZ, RZ, 0x40000040 ;  /* 0x40000040ff0b7424 */ /* 0x000fe200078e00ff */
[----:B------:R-:W-:-:S02]  /*9440*/  R2UR UR4, R14 ;  /* 0x000000000e0472ca */ /* 0x000fc400000e0000 */
[----:B------:R-:W-:Y:S02]  /*9450*/  R2UR UR5, R15 ;  /* 0x000000000f0572ca */ /* 0x000fe400000e0000 */
[----:B----4-:R-:W-:Y:S02]  /*9460*/  ISETP.NE.AND P2, PT, R20, 0x1, PT ;  /* 0x000000011400780c */ /* 0x010fe40003f45270 */
[----:B0-----:R-:W-:Y:S01]  /*9470*/  SHF.R.U32.HI R77, RZ, 0x7, R77 ;  /* 0x00000007ff4d7819 */ /* 0x001fe2000001164d */
[----:B------:R-:W-:Y:S02]  /*9480*/  WARPGROUP.DEPBAR.LE gsb0, 0x0 ;  /* 0x00008000000079c5 */ /* 0x000fe40000010000 */
[----:B------:R-:W-:-:S06]  /*9490*/  WARPGROUP.ARRIVE ;  /* 0x00000000000079c5 */ /* 0x000fcc0000000000 */
[----:B------:R-:W-:Y:S01]  /*94a0*/  HGMMA.64x96x16.F32 R24, gdesc[UR4], R24, gsb0 ;  /* 0x01600000041879f0 */ /* 0x000fe20008000818 */
        /* <DEDUP_REMOVED lines=14> */
[----:B---3--:R-:W-:-:S04]  /*9590*/  LOP3.LUT R76, R76, 0xffdfffff, RZ, 0xc0, !PT ;  /* 0xffdfffff4c4c7812 */ /* 0x008fc800078ec0ff */
[----:B------:R-:W-:-:S04]  /*95a0*/  @P2 LOP3.LUT R76, R76, 0x200000, RZ, 0xfc, !PT ;  /* 0x002000004c4c2812 */ /* 0x000fc800078efcff */
[----:B------:R-:W-:Y:S01]  /*95b0*/  LOP3.LUT R76, R76, 0xffefffff, RZ, 0xc0, !PT ;  /* 0xffefffff4c4c7812 */ /* 0x000fe200078ec0ff */
        /* <DEDUP_REMOVED lines=8> */
[----:B------:R-:W0:Y:S01]  /*9640*/  @P2 LDC R31, c[0x0][0x450] ;  /* 0x00011400ff1f2b82 */ /* 0x000e220000000800 */
        /* <DEDUP_REMOVED lines=8> */
[----:B------:R2:W0:Y:S01]  /*96d0*/  MUFU.TANH R80, R12 ;  /* 0x0000000c00507308 */ /* 0x0004220000002400 */
[----:B---3--:R-:W3:Y:S01]  /*96e0*/  @P2 LDC R29, c[0x0][0x44c] ;  /* 0x00011300ff1d2b82 */ /* 0x008ee20000000800 */
[----:B------:R-:W-:Y:S01]  /*96f0*/  FMUL.FTZ R40, R40, UR4 ;  /* 0x0000000428287c20 */ /* 0x000fe20008410000 */
[----:B------:R-:W-:Y:S01]  /*9700*/  FMUL.FTZ R25, R25, UR4 ;  /* 0x0000000419197c20 */ /* 0x000fe20008410000 */
[----:B------:R-:W-:Y:S01]  /*9710*/  FMUL.FTZ R33, R33, UR4 ;  /* 0x0000000421217c20 */ /* 0x000fe20008410000 */
[----:B------:R-:W-:Y:S01]  /*9720*/  FMUL.FTZ R73, R24, UR4 ;  /* 0x0000000418497c20 */ /* 0x000fe20008410000 */
[----:B------:R-:W-:-:S02]  /*9730*/  IMAD R24, R178, -0x60, R201 ;  /* 0xffffffa0b2187824 */ /* 0x000fc400078e02c9 */
[----:B------:R-:W-:Y:S01]  /*9740*/  FMUL.FTZ R3, R27, UR4 ;  /* 0x000000041b037c20 */ /* 0x000fe20008410000 */
[----:B------:R1:W0:Y:S01]  /*9750*/  MUFU.TANH R84, R48 ;  /* 0x0000003000547308 */ /* 0x0002220000002400 */
[----:B--2---:R-:W-:Y:S02]  /*9760*/  IMAD.IADD R12, R211, 0x1, R206 ;  /* 0x00000001d30c7824 */ /* 0x004fe400078e02ce */
[----:B------:R-:W-:Y:S01]  /*9770*/  FMUL.FTZ R0, R26, UR4 ;  /* 0x000000041a007c20 */ /* 0x000fe20008410000 */
[----:B------:R-:W-:Y:S01]  /*9780*/  FMUL.FTZ R37, R37, UR4 ;  /* 0x0000000425257c20 */ /* 0x000fe20008410000 */
[----:B------:R-:W-:Y:S01]  /*9790*/  FMUL.FTZ R41, R41, UR4 ;  /* 0x0000000429297c20 */ /* 0x000fe20008410000 */
[----:B------:R-:W-:Y:S02]  /*97a0*/  IMAD.MOV.U32 R35, RZ, RZ, R12 ;  /* 0x000000ffff237224 */ /* 0x000fe400078e000c */
[----:B------:R-:W-:Y:S01]  /*97b0*/  FMUL.FTZ R44, R44, UR4 ;  /* 0x000000042c2c7c20 */ /* 0x000fe20008410000 */
[----:B------:R-:W-:Y:S01]  /*97c0*/  FMUL.FTZ R45, R45, UR4 ;  /* 0x000000042d2d7c20 */ /* 0x000fe20008410000 */
[----:B------:R2:W0:Y:S01]  /*97d0*/  MUFU.TANH R74, R28 ;  /* 0x0000001c004a7308 */ /* 0x0004220000002400 */
[----:B-1----:R-:W-:Y:S01]  /*97e0*/  FMUL.FTZ R48, R54, UR4 ;  /* 0x0000000436307c20 */ /* 0x002fe20008410000 */
[----:B------:R-:W-:Y:S01]  /*97f0*/  FMUL.FTZ R49, R49, UR4 ;  /* 0x0000000431317c20 */ /* 0x000fe20008410000 */
[----:B------:R-:W-:Y:S01]  /*9800*/  FMUL.FTZ R27, R50, UR4 ;  /* 0x00000004321b7c20 */ /* 0x000fe20008410000 */
[----:B------:R-:W-:Y:S01]  /*9810*/  FMUL.FTZ R53, R53, UR4 ;  /* 0x0000000435357c20 */ /* 0x000fe20008410000 */
[----:B------:R-:W-:Y:S01]  /*9820*/  FMUL.FTZ R52, R55, UR4 ;  /* 0x0000000437347c20 */ /* 0x000fe20008410000 */
[----:B------:R-:W-:Y:S01]  /*9830*/  FMUL.FTZ R56, R56, UR4 ;  /* 0x0000000438387c20 */ /* 0x000fe20008410000 */
[----:B------:R-:W-:Y:S01]  /*9840*/  FMUL.FTZ R57, R57, UR4 ;  /* 0x0000000439397c20 */ /* 0x000fe20008410000 */
[----:B------:R1:W0:Y:S01]  /*9850*/  MUFU.TANH R54, R66 ;  /* 0x0000004200367308 */ /* 0x0002220000002400 */
[----:B---3--:R-:W-:-:S04]  /*9860*/  @P2 IMAD.HI.U32 R20, R12, R29, RZ ;  /* 0x0000001d0c142227 */ /* 0x008fc800078e00ff */
[----:B--2---:R-:W-:Y:S01]  /*9870*/  FMUL.FTZ R28, R34, UR4 ;  /* 0x00000004221c7c20 */ /* 0x004fe20008410000 */
[----:B------:R-:W-:Y:S01]  /*9880*/  FMUL.FTZ R34, R39, UR4 ;  /* 0x0000000427227c20 */ /* 0x000fe20008410000 */
[----:B------:R-:W-:Y:S01]  /*9890*/  FMUL.FTZ R58, R58, UR4 ;  /* 0x000000043a3a7c20 */ /* 0x000fe20008410000 */
[----:B------:R-:W-:Y:S01]  /*98a0*/  FMUL.FTZ R59, R59, UR4 ;  /* 0x000000043b3b7c20 */ /* 0x000fe20008410000 */
[----:B0-----:R-:W-:Y:S01]  /*98b0*/  @P2 SHF.R.U32.HI R35, RZ, R31, R20 ;  /* 0x0000001fff232219 */ /* 0x001fe20000011614 */
[----:B------:R-:W-:Y:S01]  /*98c0*/  FMUL.FTZ R60, R60, UR4 ;  /* 0x000000043c3c7c20 */ /* 0x000fe20008410000 */
[----:B------:R-:W-:Y:S01]  /*98d0*/  ISETP.GE.AND P2, PT, R177, 0x1, PT ;  /* 0x00000001b100780c */ /* 0x000fe20003f46270 */
[----:B------:R0:W2:Y:S01]  /*98e0*/  MUFU.TANH R100, R32 ;  /* 0x0000002000647308 */ /* 0x0000a20000002400 */
[----:B------:R-:W-:Y:S01]  /*98f0*/  FMUL.FTZ R61, R61, UR4 ;  /* 0x000000043d3d7c20 */ /* 0x000fe20008410000 */
[----:B-1----:R-:W1:Y:S01]  /*9900*/  SHFL.IDX PT, R66, R35, RZ, 0x1c1f ;  /* 0x001c1fff23427589 */ /* 0x002e6200000e0000 */
[----:B------:R-:W-:Y:S01]  /*9910*/  FMUL.FTZ R64, R64, UR4 ;  /* 0x0000000440407c20 */ /* 0x000fe20008410000 */
[----:B------:R-:W-:Y:S01]  /*9920*/  FMUL.FTZ R65, R65, UR4 ;  /* 0x0000000441417c20 */ /* 0x000fe20008410000 */
[----:B------:R-:W-:Y:S01]  /*9930*/  FMUL.FTZ R68, R68, UR4 ;  /* 0x0000000444447c20 */ /* 0x000fe20008410000 */
[----:B------:R-:W-:Y:S01]  /*9940*/  FMUL.FTZ R69, R69, UR4 ;  /* 0x0000000445457c20 */ /* 0x000fe20008410000 */
[----:B------:R-:W-:Y:S01]  /*9950*/  FMUL.FTZ R31, R70, UR4 ;  /* 0x00000004461f7c20 */ /* 0x000fe20008410000 */
[----:B------:R3:W1:Y:S01]  /*9960*/  MUFU.TANH R96, R36 ;  /* 0x0000002400607308 */ /* 0x0006620000002400 */
[----:B0-----:R-:W-:Y:S01]  /*9970*/  FMUL.FTZ R32, R38, UR4 ;  /* 0x0000000426207c20 */ /* 0x001fe20008410000 */
[----:B------:R-:W-:Y:S01]  /*9980*/  FMUL.FTZ R38, R43, UR4 ;  /* 0x000000042b267c20 */ /* 0x000fe20008410000 */
[----:B------:R-:W-:Y:S01]  /*9990*/  VIADD R29, R24, 0x61 ;  /* 0x00000061181d7836 */ /* 0x000fe20000000000 */
[----:B------:R-:W-:Y:S01]  /*99a0*/  @P2 LOP3.LUT R76, R76, 0x100000, RZ, 0xfc, !PT ;  /* 0x001000004c4c2812 */ /* 0x000fe200078efcff */
[----:B------:R-:W-:Y:S01]  /*99b0*/  FMUL.FTZ R63, R63, UR4 ;  /* 0x000000043f3f7c20 */ /* 0x000fe20008410000 */
[----:B------:R-:W-:Y:S01]  /*99c0*/  @!P1 VIADD R12, R6, 0x22840 ;  /* 0x00022840060c9836 */ /* 0x000fe20000000000 */
[----:B------:R-:W-:Y:S01]  /*99d0*/  IADD3 R20, -R77, 0xb, RZ ;  /* 0x0000000b4d147810 */ /* 0x000fe20007ffe1ff */
[----:B------:R0:W1:Y:S01]  /*99e0*/  MUFU.TANH R92, R40 ;  /* 0x00000028005c7308 */ /* 0x0000620000002400 */
[----:B------:R1:W-:Y:S01]  /*99f0*/  STL [R1], R76 ;  /* 0x0000004c01007387 */ /* 0x0003e20000100800 */
[----:B---3--:R-:W-:Y:S01]  /*9a00*/  FMUL.FTZ R36, R42, UR4 ;  /* 0x000000042a247c20 */ /* 0x008fe20008410000 */
[----:B------:R-:W-:Y:S01]  /*9a10*/  FMUL.FTZ R42, R47, UR4 ;  /* 0x000000042f2a7c20 */ /* 0x000fe20008410000 */
[----:B------:R-:W-:Y:S01]  /*9a20*/  IMAD.MOV.U32 R39, RZ, RZ, -0x60 ;  /* 0xffffffa0ff277424 */ /* 0x000fe200078e00ff */
[----:B------:R-:W-:Y:S01]  /*9a30*/  @!P1 PRMT R12, RZ, 0x654, R12 ;  /* 0x00000654ff0c9816 */ /* 0x000fe2000000000c */
[----:B------:R-:W-:Y:S01]  /*9a40*/  FMUL.FTZ R62, R62, UR4 ;  /* 0x000000043e3e7c20 */ /* 0x000fe20008410000 */
[----:B------:R3:W-:Y:S06]  /*9a50*/  BAR.ARV R20, 0x100 ;  /* 0x000400140000751d */ /* 0x0007ec0000002000 */
[----:B------:R4:W1:Y:S01]  /*9a60*/  MUFU.TANH R72, R25 ;  /* 0x0000001900487308 */ /* 0x0008620000002400 */
[----:B0-----:R-:W-:Y:S01]  /*9a70*/  FMUL.FTZ R40, R46, UR4 ;  /* 0x000000042e287c20 */ /* 0x001fe20008410000 */
[----:B------:R-:W-:Y:S01]  /*9a80*/  FMUL.FTZ R46, R51, UR4 ;  /* 0x00000004332e7c20 */ /* 0x000fe20008410000 */
[----:B------:R-:W-:Y:S01]  /*9a90*/  IMAD R51, R178, R39, 0x60 ;  /* 0x00000060b2337424 */ /* 0x000fe200078e0227 */
[----:B------:R3:W-:Y:S04]  /*9aa0*/  @!P1 SYNCS.ARRIVE.TRANS64.RED.A1T0 RZ, [R12+URZ], RZ ;  /* 0x000000ff0cff99a7 */ /* 0x0007e8000810043f */
[----:B------:R0:W1:Y:S01]  /*9ab0*/  MUFU.TANH R98, R33 ;  /* 0x0000002100627308 */ /* 0x0000620000002400 */
[----:B----4-:R-:W-:-:S07]  /*9ac0*/  FMUL.FTZ R25, R67, UR4 ;  /* 0x0000000443197c20 */ /* 0x010fce0008410000 */
[----:B------:R4:W1:Y:S01]  /*9ad0*/  MUFU.TANH R94, R37 ;  /* 0x00000025005e7308 */ /* 0x0008620000002400 */
[----:B0-----:R-:W-:-:S07]  /*9ae0*/  FMUL.FTZ R33, R71, UR4 ;  /* 0x0000000447217c20 */ /* 0x001fce0008410000 */
[----:B------:R-:W0:Y:S01]  /*9af0*/  MUFU.TANH R73, R73 ;  /* 0x0000004900497308 */ /* 0x000e220000002400 */
[----:B----4-:R-:W-:Y:S02]  /*9b00*/  IMAD R37, R202, -0x2, R29 ;  /* 0xfffffffeca257824 */ /* 0x010fe400078e021d */
[----:B------:R-:W-:Y:S02]  /*9b10*/  VIADD R29, R24, 0x60 ;  /* 0x00000060181d7836 */ /* 0x000fe40000000000 */
[----:B------:R-:W-:Y:S02]  /*9b20*/  IMAD.IADD R37, R37, 0x1, -R200 ;  /* 0x0000000125257824 */ /* 0x000fe400078e0ac8 */
[----:B------:R-:W-:Y:S01]  /*9b30*/  IMAD R102, R202, -0x2, R29 ;  /* 0xfffffffeca667824 */ /* 0x000fe200078e021d */
[----:B------:R-:W4:Y:S01]  /*9b40*/  MUFU.TANH R0, R0 ;  /* 0x0000000000007308 */ /* 0x000f220000002400 */
[C---:B------:R-:W-:Y:S01]  /*9b50*/  VIADD R47, R37.reuse, UR53 ;  /* 0x00000035252f7c36 */ /* 0x040fe20008000000 */
[----:B------:R-:W-:-:S03]  /*9b60*/  IADD3 R39, R37, R176, RZ ;  /* 0x000000b025277210 */ /* 0x000fc60007ffe0ff */
[----:B-1----:R-:W-:Y:S01]  /*9b70*/  IMAD.IADD R29, R47, 0x1, R66 ;  /* 0x000000012f1d7824 */ /* 0x002fe200078e0242 */
[----:B------:R-:W-:Y:S02]  /*9b80*/  VIADDMNMX R26, R66, R39, R102, PT ;  /* 0x00000027421a7246 */ /* 0x000fe40003800166 */
        /* <DEDUP_REMOVED lines=34> */
[----:B------:R2:W0:Y:S02]  /*9db0*/  MUFU.TANH R43, R62 ;  /* 0x0000003e002b7308 */ /* 0x0004240000002400 */
[----:B--2---:R-:W-:Y:S01]  /*9dc0*/  IMAD R62, R202, -0x2, R51 ;  /* 0xfffffffeca3e7824 */ /* 0x004fe200078e0233 */
        /* <DEDUP_REMOVED lines=12> */
.L_x_12019:
[----:B------:R-:W-:-:S13]  /*9e90*/  ISETP.NE.AND P2, PT, R177, 0x1, PT ;  /* 0x00000001b100780c */ /* 0x000fda0003f45270 */
[----:B------:R-:W1:Y:S02]  /*9ea0*/  @P2 LDC.64 R66, c[0x0][0x9e8] ;  /* 0x00027a00ff422b82 */ /* 0x000e640000000a00 */
[----:B-1----:R-:W-:-:S05]  /*9eb0*/  @P2 IMAD.HI.U32 R24, R12, R66, RZ ;  /* 0x000000420c182227 */ /* 0x002fca00078e00ff */
[----:B------:R-:W-:-:S07]  /*9ec0*/  @P2 SHF.R.U32.HI R12, RZ, R67, R24 ;  /* 0x00000043ff0c2219 */ /* 0x000fce0000011618 */
.L_x_12020:
[----:B------:R-:W-:Y:S05]  /*9ed0*/  BSYNC B0 ;  /* 0x0000000000007941 */ /* 0x000fea0003800000 */
.L_x_12018:
[----:B------:R-:W-:-:S05]  /*9ee0*/  IMAD R12, R12, R177, R62 ;  /* 0x000000b10c0c7224 */ /* 0x000fca00078e023e */
[----:B------:R-:W-:Y:S02]  /*9ef0*/  VIMNMX R29, R29, R12, !PT ;  /* 0x0000000c1d1d7248 */ /* 0x000fe40007fe0100 */
[----:B------:R-:W-:-:S07]  /*9f00*/  VIADDMNMX R26, R12, R177, R26, PT ;  /* 0x000000b10c1a7246 */ /* 0x000fce000380011a */
.L_x_12017:
[C---:B------:R-:W-:Y:S02]  /*9f10*/  ISETP.GE.AND P2, PT, R51.reuse, 0x2, PT ;  /* 0x000000023300780c */ /* 0x040fe40003f46270 */
[----:B------:R-:W-:Y:S02]  /*9f20*/  ISETP.GE.AND P6, PT, R51, 0x9, PT ;  /* 0x000000093300780c */ /* 0x000fe40003fc6270 */
[----:B------:R-:W-:Y:S02]  /*9f30*/  ISETP.GT.AND P3, PT, R29, 0x1, !P2 ;  /* 0x000000011d00780c */ /* 0x000fe40005764270 */
[----:B------:R-:W-:Y:S02]  /*9f40*/  ISETP.GE.AND P4, PT, R51, 0xa, PT ;  /* 0x0000000a3300780c */ /* 0x000fe40003f86270 */
[----:B------:R-:W-:Y:S02]  /*9f50*/  ISETP.LT.OR P3, PT, R26, 0x2, P3 ;  /* 0x000000021a00780c */ /* 0x000fe40001f61670 */
[----:B------:R-:W-:-:S02]  /*9f60*/  P2R R55, PR, RZ, 0x10 ;  /* 0x00000010ff377803 */ /* 0x000fc40000000000 */
        /* <DEDUP_REMOVED lines=37> */
[----:B0-----:R-:W-:Y:S02]  /*a1c0*/  FSEL R90, R41, -INF , !P3 ;  /* 0xff800000295a7808 */ /* 0x001fe40005800000 */
[----:B------:R-:W-:Y:S02]  /*a1d0*/  ISETP.GT.AND P3, PT, R29, 0x28, !P4 ;  /* 0x000000281d00780c */ /* 0x000fe40006764270 */
[----:B------:R-:W-:Y:S02]  /*a1e0*/  P2R R41, PR, RZ, 0x10 ;  /* 0x00000010ff297803 */ /* 0x000fe40000000000 */
[----:B------:R-:W-:Y:S02]  /*a1f0*/  ISETP.LT.OR P3, PT, R26, 0x29, P3 ;  /* 0x000000291a00780c */ /* 0x000fe40001f61670 */
[----:B------:R-:W-:Y:S02]  /*a200*/  ISETP.GE.AND P4, PT, R51, 0x2a, PT ;  /* 0x0000002a3300780c */ /* 0x000fe40003f86270 */
[----:B------:R-:W-:-:S02]  /*a210*/  FSEL R88, R44, -INF , !P3 ;  /* 0xff8000002c587808 */ /* 0x000fc40005800000 */
[----:B------:R-:W-:Y:S01]  /*a220*/  ISETP.GT.AND P3, PT, R29, 0x29, !P4 ;  /* 0x000000291d00780c */ /* 0x000fe20006764270 */
[----:B------:R-:W0:Y:S01]  /*a230*/  SHFL.IDX PT, R44, R35, 0x1, 0x1c1f ;  /* 0x003c1f00232c7f89 */ /* 0x000e2200000e0000 */
        /* <DEDUP_REMOVED lines=11> */
[C---:B------:R-:W-:Y:S01]  /*a2f0*/  ISETP.LT.OR P3, PT, R26.reuse, 0x32, P3 ;  /* 0x000000321a00780c */ /* 0x040fe20001f61670 */
[----:B0-----:R-:W-:Y:S01]  /*a300*/  IMAD.IADD R37, R47, 0x1, R44 ;  /* 0x000000012f257824 */ /* 0x001fe200078e022c */
        /* <DEDUP_REMOVED lines=40> */
[----:B------:R-:W-:-:S02]  /*a590*/  VIADDMNMX R102, R44, R39, R102, PT ;  /* 0x000000272c667246 */ /* 0x000fc40003800166 */
        /* <DEDUP_REMOVED lines=27> */
.L_x_12023:
[----:B------:R-:W-:-:S13]  /*a750*/  ISETP.NE.AND P5, PT, R177, 0x1, PT ;  /* 0x00000001b100780c */ /* 0x000fda0003fa5270 */
[----:B------:R-:W0:Y:S02]  /*a760*/  @P5 LDC.64 R44, c[0x0][0x9e8] ;  /* 0x00027a00ff2c5b82 */ /* 0x000e240000000a00 */
[----:B0-----:R-:W-:-:S05]  /*a770*/  @P5 IMAD.HI.U32 R44, R29, R44, RZ ;  /* 0x0000002c1d2c5227 */ /* 0x001fca00078e00ff */
[----:B------:R-:W-:-:S07]  /*a780*/  @P5 SHF.R.U32.HI R29, RZ, R45, R44 ;  /* 0x0000002dff1d5219 */ /* 0x000fce000001162c */
.L_x_12024:
[----:B------:R-:W-:Y:S05]  /*a790*/  BSYNC B0 ;  /* 0x0000000000007941 */ /* 0x000fea0003800000 */
.L_x_12022:
[----:B------:R-:W-:-:S05]  /*a7a0*/  IMAD R44, R29, R177, R62 ;  /* 0x000000b11d2c7224 */ /* 0x000fca00078e023e */
[----:B------:R-:W-:Y:S02]  /*a7b0*/  VIMNMX R37, R37, R44, !PT ;  /* 0x0000002c25257248 */ /* 0x000fe40007fe0100 */
[----:B------:R-:W-:-:S07]  /*a7c0*/  VIADDMNMX R102, R44, R177, R102, PT ;  /* 0x000000b12c667246 */ /* 0x000fce0003800166 */
.L_x_12021:
[C---:B------:R-:W-:Y:S01]  /*a7d0*/  ISETP.GT.AND P2, PT, R37.reuse, 0x1, !P2 ;  /* 0x000000012500780c */ /* 0x040fe20005744270 */
[----:B------:R-:W-:Y:S01]  /*a7e0*/  ULDC UR4, c[0x0][0x988] ;  /* 0x0002620000047ab9 */ /* 0x000fe20000000800 */
[----:B------:R-:W-:Y:S02]  /*a7f0*/  ISETP.GT.AND P6, PT, R37, 0x8, !P6 ;  /* 0x000000082500780c */ /* 0x000fe400077c4270 */
[C---:B------:R-:W-:Y:S02]  /*a800*/  ISETP.LT.OR P2, PT, R102.reuse, 0x2, P2 ;  /* 0x000000026600780c */ /* 0x040fe40001741670 */
[----:B------:R-:W-:Y:S02]  /*a810*/  ISETP.LT.OR P6, PT, R102, 0x9, P6 ;  /* 0x000000096600780c */ /* 0x000fe400037c1670 */
[----:B------:R-:W-:Y:S02]  /*a820*/  FSEL R68, R3, -INF , !P2 ;  /* 0xff80000003447808 */ /* 0x000fe40005000000 */
[----:B------:R-:W-:-:S02]  /*a830*/  ISETP.NE.AND P2, PT, R55, RZ, PT ;  /* 0x000000ff3700720c */ /* 0x000fc40003f45270 */
[C---:B------:R-:W-:Y:S02]  /*a840*/  ISETP.GT.AND P4, PT, R37.reuse, RZ, !P4 ;  /* 0x000000ff2500720c */ /* 0x040fe40006784270 */
[----:B------:R-:W-:Y:S02]  /*a850*/  ISETP.GT.AND P2, PT, R37, 0x9, !P2 ;  /* 0x000000092500780c */ /* 0x000fe40005744270 */
[----:B------:R-:W-:Y:S02]  /*a860*/  ISETP.NE.AND P5, PT, R66, RZ, PT ;  /* 0x000000ff4200720c */ /* 0x000fe40003fa5270 */
[----:B------:R-:W-:Y:S02]  /*a870*/  ISETP.LT.OR P2, PT, R102, 0xa, P2 ;  /* 0x0000000a6600780c */ /* 0x000fe40001741670 */
[----:B------:R-:W-:Y:S02]  /*a880*/  FSEL R66, R7, -INF , !P6 ;  /* 0xff80000007427808 */ /* 0x000fe40007000000 */
[----:B------:R-:W-:Y:S01]  /*a890*/  FSEL R62, R13, -INF , !P2 ;  /* 0xff8000000d3e7808 */ /* 0x000fe20005000000 */
[----:B------:R-:W-:Y:S01]  /*a8a0*/  IMAD.U32 R13, RZ, RZ, UR4 ;  /* 0x00000004ff0d7e24 */ /* 0x000fe2000f8e00ff */
[----:B------:R-:W-:-:S02]  /*a8b0*/  ISETP.NE.AND P2, PT, R63, RZ, PT ;  /* 0x000000ff3f00720c */ /* 0x000fc40003f45270 */
[----:B------:R-:W-:Y:S02]  /*a8c0*/  ISETP.NE.AND P6, PT, R77, RZ, PT ;  /* 0x000000ff4d00720c */ /* 0x000fe40003fc5270 */
[----:B------:R-:W-:Y:S02]  /*a8d0*/  ISETP.GT.AND P2, PT, R37, 0x10, !P2 ;  /* 0x000000102500780c */ /* 0x000fe40005744270 */
[C---:B------:R-:W-:Y:S02]  /*a8e0*/  ISETP.LT.OR P4, PT, R102.reuse, 0x1, P4 ;  /* 0x000000016600780c */ /* 0x040fe40002781670 */
[----:B------:R-:W-:Y:S02]  /*a8f0*/  ISETP.LT.OR P2, PT, R102, 0x11, P2 ;  /* 0x000000116600780c */ /* 0x000fe40001741670 */
[----:B------:R-:W-:Y:S02]  /*a900*/  FSEL R35, R0, -INF , !P4 ;  /* 0xff80000000237808 */ /* 0x000fe40006000000 */
        /* <DEDUP_REMOVED lines=56> */
[----:B------:R-:W-:Y:S01]  /*ac90*/  ISETP.NE.AND P6, PT, R60, RZ, PT ;  /* 0x000000ff3c00720c */ /* 0x000fe20003fc5270 */
[----:B------:R-:W0:Y:S01]  /*aca0*/  SHFL.BFLY PT, R0, R3, 0x2, 0x1f ;  /* 0x0c401f0003007f89 */ /* 0x000e2200000e0000 */
[----:B------:R-:W-:Y:S02]  /*acb0*/  ISETP.LT.OR P2, PT, R102, 0x32, P2 ;  /* 0x000000326600780c */ /* 0x000fe40001741670 */
[----:B------:R-:W-:Y:S02]  /*acc0*/  ISETP.NE.AND P5, PT, R61, RZ, PT ;  /* 0x000000ff3d00720c */ /* 0x000fe40003fa5270 */
[----:B------:R-:W-:Y:S02]  /*acd0*/  FSEL R46, R46, -INF , !P2 ;  /* 0xff8000002e2e7808 */ /* 0x000fe40005000000 */
[----:B------:R-:W-:-:S02]  /*ace0*/  ISETP.NE.AND P2, PT, R49, RZ, PT ;  /* 0x000000ff3100720c */ /* 0x000fc40003f45270 */
[C---:B------:R-:W-:Y:S02]  /*acf0*/  ISETP.GT.AND P3, PT, R37.reuse, 0x58, !P3 ;  /* 0x000000582500780c */ /* 0x040fe40005f64270 */
[----:B------:R-:W-:Y:S02]  /*ad00*/  ISETP.GT.AND P2, PT, R37, 0x38, !P2 ;  /* 0x000000382500780c */ /* 0x000fe40005744270 */
[C---:B------:R-:W-:Y:S02]  /*ad10*/  ISETP.LT.OR P3, PT, R102.reuse, 0x59, P3 ;  /* 0x000000596600780c */ /* 0x040fe40001f61670 */
[----:B------:R-:W-:-:S04]  /*ad20*/  ISETP.LT.OR P2, PT, R102, 0x39, P2 ;  /* 0x000000396600780c */ /* 0x000fc80001741670 */
[----:B------:R-:W-:Y:S02]  /*ad30*/  FSEL R48, R48, -INF , !P2 ;  /* 0xff80000030307808 */ /* 0x000fe40005000000 */
[----:B------:R-:W-:Y:S02]  /*ad40*/  ISETP.NE.AND P2, PT, R85, RZ, PT ;  /* 0x000000ff5500720c */ /* 0x000fe40003f45270 */
[----:B0-----:R-:W-:Y:S02]  /*ad50*/  FMNMX.FTZ R27, R3, R0, !PT ;  /* 0x00000000031b7209 */ /* 0x001fe40007810000 */
[----:B------:R-:W-:Y:S02]  /*ad60*/  ISETP.GT.AND P2, PT, R37, 0x39, !P2 ;  /* 0x000000392500780c */ /* 0x000fe40005744270 */
[----:B------:R-:W-:Y:S01]  /*ad70*/  FMNMX.FTZ R3, R35, R68, !PT ;  /* 0x0000004423037209 */ /* 0x000fe20007810000 */
[----:B------:R-:W0:Y:S01]  /*ad80*/  SHFL.BFLY PT, R0, R27, 0x1, 0x1f ;  /* 0x0c201f001b007f89 */ /* 0x000e2200000e0000 */
[----:B------:R-:W-:-:S02]  /*ad90*/  ISETP.LT.OR P2, PT, R102, 0x3a, P2 ;  /* 0x0000003a6600780c */ /* 0x000fc40001741670 */
[----:B------:R-:W-:Y:S02]  /*ada0*/  FMNMX.FTZ R3, R66, R3, !PT ;  /* 0x0000000342037209 */ /* 0x000fe40007810000 */
[----:B------:R-:W-:Y:S02]  /*adb0*/  FSEL R52, R52, -INF , !P2 ;  /* 0xff80000034347808 */ /* 0x000fe40005000000 */
[----:B------:R-:W-:Y:S02]  /*adc0*/  ISETP.NE.AND P2, PT, R53, RZ, PT ;  /* 0x000000ff3500720c */ /* 0x000fe40003f45270 */
[----:B------:R-:W-:Y:S02]  /*add0*/  FMNMX.FTZ R3, R62, R3, !PT ;  /* 0x000000033e037209 */ /* 0x000fe40007810000 */
[----:B------:R-:W-:-:S04]  /*ade0*/  ISETP.GT.AND P2, PT, R37, 0x40, !P2 ;  /* 0x000000402500780c */ /* 0x000fc80005744270 */
[----:B------:R-:W-:-:S04]  /*adf0*/  ISETP.LT.OR P2, PT, R102, 0x41, P2 ;  /* 0x000000416600780c */ /* 0x000fc80001741670 */
[----:B------:R-:W-:Y:S02]  /*ae00*/  FSEL R60, R58, -INF , !P2 ;  /* 0xff8000003a3c7808 */ /* 0x000fe40005000000 */
[----:B------:R-:W-:Y:S02]  /*ae10*/  ISETP.NE.AND P2, PT, R56, RZ, PT ;  /* 0x000000ff3800720c */ /* 0x000fe40003f45270 */
[----:B0-----:R-:W-:Y:S02]  /*ae20*/  FMNMX.FTZ R7, R27, R0, !PT ;  /* 0x000000001b077209 */ /* 0x001fe40007810000 */
[----:B------:R-:W-:-:S03]  /*ae30*/  ISETP.GT.AND P2, PT, R37, 0x41, !P2 ;  /* 0x000000412500780c */ /* 0x000fc60005744270 */
[----:B------:R-:W-:Y:S01]  /*ae40*/  FMUL.FTZ R0, R7, R13 ;  /* 0x0000000d07007220 */ /* 0x000fe20000410000 */
[----:B------:R-:W-:-:S04]  /*ae50*/  ISETP.LT.OR P2, PT, R102, 0x42, P2 ;  /* 0x000000426600780c */ /* 0x000fc80001741670 */
        /* <DEDUP_REMOVED lines=12> */
[----:B------:R-:W-:-:S04]  /*af20*/  FSETP.NEU.FTZ.AND P2, PT, R7, -INF , PT ;  /* 0xff8000000700780b */ /* 0x000fc80003f5d000 */
[----:B------:R-:W-:Y:S02]  /*af30*/  FSEL R41, R0, RZ, P2 ;  /* 0x000000ff00297208 */ /* 0x000fe40001000000 */
[----:B------:R-:W-:Y:S02]  /*af40*/  ISETP.GT.AND P2, PT, R37, 0x51, !P5 ;  /* 0x000000512500780c */ /* 0x000fe40006f44270 */
[----:B------:R-:W-:Y:S01]  /*af50*/  ISETP.NE.AND P5, PT, R51, RZ, PT ;  /* 0x000000ff3300720c */ /* 0x000fe20003fa5270 */
[-CC-:B------:R-:W-:Y:S01]  /*af60*/  FFMA.FTZ R29, R104, R13.reuse, -R41.reuse ;  /* 0x0000000d681d7223 */ /* 0x180fe20000010829 */
[----:B------:R-:W-:Y:S01]  /*af70*/  ISETP.LT.OR P2, PT, R102, 0x52, P2 ;  /* 0x000000526600780c */ /* 0x000fe20001741670 */
[-CC-:B------:R-:W-:Y:S01]  /*af80*/  FFMA.FTZ R39, R106, R13.reuse, -R41.reuse ;  /* 0x0000000d6a277223 */ /* 0x180fe20000010829 */
[-CC-:B------:R-:W-:Y:S01]  /*af90*/  FFMA.FTZ R160, R92, R13.reuse, -R41.reuse ;  /* 0x0000000d5ca07223 */ /* 0x180fe20000010829 */
[-CC-:B------:R-:W-:Y:S01]  /*afa0*/  FFMA.FTZ R49, R12, R13.reuse, -R41.reuse ;  /* 0x0000000d0c317223 */ /* 0x180fe20000010829 */
[----:B------:R-:W-:Y:S01]  /*afb0*/  FSEL R0, R25, -INF , !P2 ;  /* 0xff80000019007808 */ /* 0x000fe20005000000 */
[--C-:B------:R-:W-:Y:S01]  /*afc0*/  FFMA.FTZ R152, R152, R13, -R41.reuse ;  /* 0x0000000d98987223 */ /* 0x100fe20000010829 */
[----:B------:R-:W-:Y:S01]  /*afd0*/  FMNMX.FTZ R25, R28, R3, !PT ;  /* 0x000000031c197209 */ /* 0x000fe20007810000 */
[-CC-:B------:R-:W-:Y:S01]  /*afe0*/  FFMA.FTZ R154, R154, R13.reuse, -R41.reuse ;  /* 0x0000000d9a9a7223 */ /* 0x180fe20000010829 */
[----:B------:R0:W-:Y:S01]  /*aff0*/  MUFU.EX2 R3, R29 ;  /* 0x0000001d00037308 */ /* 0x0001e20000000800 */
[----:B------:R-:W-:Y:S01]  /*b000*/  ISETP.GT.AND P2, PT, R37, 0x59, !P5 ;  /* 0x000000592500780c */ /* 0x000fe20006f44270 */
[--C-:B------:R-:W-:Y:S01]  /*b010*/  FFMA.FTZ R37, R90, R13, -R41.reuse ;  /* 0x0000000d5a257223 */ /* 0x100fe20000010829 */
[----:B------:R-:W-:Y:S01]  /*b020*/  FMNMX.FTZ R25, R30, R25, !PT ;  /* 0x000000191e197209 */ /* 0x000fe20007810000 */
[-CC-:B------:R-:W-:Y:S01]  /*b030*/  FFMA.FTZ R156, R100, R13.reuse, -R41.reuse ;  /* 0x0000000d649c7223 */ /* 0x180fe20000010829 */
[----:B------:R-:W-:Y:S01]  /*b040*/  ISETP.LT.OR P2, PT, R102, 0x5a, P2 ;  /* 0x0000005a6600780c */ /* 0x000fe20001741670 */
[--C-:B------:R-:W-:Y:S01]  /*b050*/  FFMA.FTZ R98, R98, R13, -R41.reuse ;  /* 0x0000000d62627223 */ /* 0x100fe20000010829 */
[----:B------:R-:W-:Y:S01]  /*b060*/  FMNMX.FTZ R25, R32, R25, !PT ;  /* 0x0000001920197209 */ /* 0x000fe20007810000 */
[----:B------:R-:W1:Y:S01]  /*b070*/  MUFU.EX2 R152, R152 ;  /* 0x0000009800987308 */ /* 0x000e620000000800 */
        /* <DEDUP_REMOVED lines=22> */
[----:B0-----:R-:W-:Y:S01]  /*b1e0*/  FMNMX.FTZ R29, R44, R27, !PT ;  /* 0x0000001b2c1d7209 */ /* 0x001fe20007810000 */
[-CC-:B------:R-:W-:Y:S01]  /*b1f0*/  FFMA.FTZ R24, R24, R13.reuse, -R41.reuse ;  /* 0x0000000d18187223 */ /* 0x180fe20000010829 */
[----:B------:R-:W-:Y:S01]  /*b200*/  FFMA.FTZ R26, R26, R13, -R41 ;  /* 0x0000000d1a1a7223 */ /* 0x000fe20000010829 */
[----:B------:R-:W-:Y:S01]  /*b210*/  MUFU.EX2 R154, R154 ;  /* 0x0000009a009a7308 */ /* 0x000fe20000000800 */
[----:B------:R-:W-:Y:S01]  /*b220*/  FMNMX.FTZ R29, R46, R29, !PT ;  /* 0x0000001d2e1d7209 */ /* 0x000fe20007810000 */
[----:B-1----:R-:W-:Y:S01]  /*b230*/  FADD.FTZ R51, R152, R3 ;  /* 0x0000000398337221 */ /* 0x002fe20000010000 */
[----:B------:R-:W-:-:S02]  /*b240*/  F2FP.F16.F32.PACK_AB R152, R3, R152 ;  /* 0x000000980398723e */ /* 0x000fc400000000ff */
[----:B------:R-:W-:-:S03]  /*b250*/  FMNMX.FTZ R29, R48, R29, !PT ;  /* 0x0000001d301d7209 */ /* 0x000fc60007810000 */
[----:B------:R-:W-:Y:S01]  /*b260*/  MUFU.EX2 R156, R156 ;  /* 0x0000009c009c7308 */ /* 0x000fe20000000800 */
[----:B------:R-:W-:-:S04]  /*b270*/  FMNMX.FTZ R29, R52, R29, !PT ;  /* 0x0000001d341d7209 */ /* 0x000fc80007810000 */
[----:B--2---:R-:W-:-:S03]  /*b280*/  FMNMX.FTZ R39, R60, R29, !PT ;  /* 0x0000001d3c277209 */ /* 0x004fc60007810000 */
        /* <DEDUP_REMOVED lines=13> */
[----:B------:R-:W1:Y:S08]  /*b360*/  MUFU.EX2 R88, R88 ;  /* 0x0000005800587308 */ /* 0x000e700000000800 */
[----:B------:R-:W-:Y:S01]  /*b370*/  MUFU.EX2 R84, R84 ;  /* 0x0000005400547308 */ /* 0x000fe20000000800 */
[----:B0-----:R-:W-:-:S07]  /*b380*/  FMNMX.FTZ R86, R39, R86, !PT ;  /* 0x0000005627567209 */ /* 0x001fce0007810000 */
[----:B------:R-:W0:Y:S01]  /*b390*/  MUFU.EX2 R43, R82 ;  /* 0x00000052002b7308 */ /* 0x000e220000000800 */
[----:B-1----:R-:W-:Y:S01]  /*b3a0*/  F2FP.F16.F32.PACK_AB R162, R33, R88 ;  /* 0x0000005821a2723e */ /* 0x002fe200000000ff */
[----:B------:R-:W1:Y:S06]  /*b3b0*/  SHFL.BFLY PT, R31, R86, 0x1, 0x1f ;  /* 0x0c201f00561f7f89 */ /* 0x000e6c00000e0000 */
[----:B------:R-:W-:Y:S08]  /*b3c0*/  MUFU.EX2 R80, R80 ;  /* 0x0000005000507308 */ /* 0x000ff00000000800 */
[----:B------:R-:W2:Y:S01]  /*b3d0*/  MUFU.EX2 R45, R78 ;  /* 0x0000004e002d7308 */ /* 0x000ea20000000800 */
[----:B0-----:R-:W-:-:S07]  /*b3e0*/  F2FP.F16.F32.PACK_AB R164, R43, R84 ;  /* 0x000000542ba4723e */ /* 0x001fce00000000ff */
[----:B------:R-:W-:Y:S01]  /*b3f0*/  MUFU.EX2 R76, R76 ;  /* 0x0000004c004c7308 */ /* 0x000fe20000000800 */
[----:B-1----:R-:W-:-:S04]  /*b400*/  FMNMX.FTZ R12, R86, R31, !PT ;  /* 0x0000001f560c7209 */ /* 0x002fc80007810000 */
[C---:B------:R-:W-:Y:S01]  /*b410*/  FSETP.NEU.FTZ.AND P2, PT, R12.reuse, -INF , PT ;  /* 0xff8000000c00780b */ /* 0x040fe20003f5d000 */
[----:B------:R-:W-:Y:S02]  /*b420*/  FMUL.FTZ R31, R12, R13 ;  /* 0x0000000d0c1f7220 */ /* 0x000fe40000410000 */
[----:B------:R-:W-:Y:S01]  /*b430*/  MUFU.EX2 R39, R74 ;  /* 0x0000004a00277308 */ /* 0x000fe20000000800 */
[----:B--2---:R-:W-:Y:S02]  /*b440*/  F2FP.F16.F32.PACK_AB R166, R45, R80 ;  /* 0x000000502da6723e */ /* 0x004fe400000000ff */
[----:B------:R-:W-:-:S05]  /*b450*/  FSEL R41, R31, RZ, P2 ;  /* 0x000000ff1f297208 */ /* 0x000fca0001000000 */
        /* <DEDUP_REMOVED lines=9> */
[----:B0-----:R-:W-:Y:S01]  /*b4f0*/  FADD.FTZ R26, R154, R51 ;  /* 0x000000339a1a7221 */ /* 0x001fe20000010000 */
[-CC-:B------:R-:W-:Y:S01]  /*b500*/  FFMA.FTZ R34, R34, R13.reuse, -R41.reuse ;  /* 0x0000000d22227223 */ /* 0x180fe20000010829 */
[-CC-:B------:R-:W-:Y:S01]  /*b510*/  FFMA.FTZ R36, R36, R13.reuse, -R41.reuse ;  /* 0x0000000d24247223 */ /* 0x180fe20000010829 */
[-CC-:B------:R-:W-:Y:S01]  /*b520*/  FFMA.FTZ R38, R38, R13.reuse, -R41.reuse ;  /* 0x0000000d26267223 */ /* 0x180fe20000010829 */
[----:B------:R-:W-:Y:S01]  /*b530*/  FADD.FTZ R51, R25, R26 ;  /* 0x0000001a19337221 */ /* 0x000fe20000010000 */
[-CC-:B------:R-:W-:Y:S01]  /*b540*/  FFMA.FTZ R40, R40, R13.reuse, -R41.reuse ;  /* 0x0000000d28287223 */ /* 0x180fe20000010829 */
[-C--:B------:R-:W-:Y:S01]  /*b550*/  FFMA.FTZ R42, R42, R13.reuse, -R41 ;  /* 0x0000000d2a2a7223 */ /* 0x080fe20000010829 */
[----:B------:R-:W0:Y:S01]  /*b560*/  MUFU.EX2 R68, R68 ;  /* 0x0000004400447308 */ /* 0x000e220000000800 */
[----:B------:R-:W-:Y:S01]  /*b570*/  FADD.FTZ R26, R156, R51 ;  /* 0x000000339c1a7221 */ /* 0x000fe20000010000 */
        /* <DEDUP_REMOVED lines=8> */
[-CC-:B------:R-:W-:Y:S01]  /*b600*/  FFMA.FTZ R58, R58, R13.reuse, -R41.reuse ;  /* 0x0000000d3a3a7223 */ /* 0x180fe20000010829 */
[----:B------:R-:W-:Y:S01]  /*b610*/  F2FP.F16.F32.PACK_AB R154, R25, R154 ;  /* 0x0000009a199a723e */ /* 0x000fe200000000ff */
[-CC-:B------:R-:W-:Y:S01]  /*b620*/  FFMA.FTZ R50, R50, R13.reuse, -R41.reuse ;  /* 0x0000000d32327223 */ /* 0x180fe20000010829 */
[-CC-:B------:R-:W-:Y:S01]  /*b630*/  FFMA.FTZ R54, R54, R13.reuse, -R41.reuse ;  /* 0x0000000d36367223 */ /* 0x180fe20000010829 */
[-CC-:B------:R-:W-:Y:S01]  /*b640*/  FFMA.FTZ R0, R0, R13.reuse, -R41.reuse ;  /* 0x0000000d00007223 */ /* 0x180fe20000010829 */
[-CC-:B------:R-:W-:Y:S01]  /*b650*/  FFMA.FTZ R90, R90, R13.reuse, -R41.reuse ;  /* 0x0000000d5a5a7223 */ /* 0x180fe20000010829 */
[----:B------:R-:W2:Y:S01]  /*b660*/  MUFU.EX2 R155, R62 ;  /* 0x0000003e009b7308 */ /* 0x000ea20000000800 */
[----:B0-----:R-:W-:Y:S01]  /*b670*/  FADD.FTZ R51, R35, R68 ;  /* 0x0000004423337221 */ /* 0x001fe20000010000 */
[----:B------:R-:W-:Y:S01]  /*b680*/  FFMA.FTZ R41, R92, R13, -R41 ;  /* 0x0000000d5c297223 */ /* 0x000fe20000010829 */
[----:B------:R-:W-:-:S02]  /*b690*/  F2FP.F16.F32.PACK_AB R156, R27, R156 ;  /* 0x0000009c1b9c723e */ /* 0x000fc400000000ff */
[----:B------:R-:W-:Y:S02]  /*b6a0*/  F2FP.F16.F32.PACK_AB R168, R39, R76 ;  /* 0x0000004c27a8723e */ /* 0x000fe400000000ff */
[----:B------:R-:W-:Y:S01]  /*b6b0*/  F2FP.F16.F32.PACK_AB R153, R68, R35 ;  /* 0x000000234499723e */ /* 0x000fe200000000ff */
[----:B------:R-:W0:Y:S01]  /*b6c0*/  MUFU.EX2 R28, R28 ;  /* 0x0000001c001c7308 */ /* 0x000e220000000800 */
[----:B-1----:R-:W-:-:S07]  /*b6d0*/  FADD.FTZ R26, R66, R51 ;  /* 0x00000033421a7221 */ /* 0x002fce0000010000 */
[----:B------:R1:W3:Y:S01]  /*b6e0*/  MUFU.EX2 R157, R30 ;  /* 0x0000001e009d7308 */ /* 0x0002e20000000800 */
[C---:B--2---:R-:W-:Y:S01]  /*b6f0*/  FADD.FTZ R51, R155.reuse, R26 ;  /* 0x0000001a9b337221 */ /* 0x044fe20000010000 */
[----:B------:R-:W-:-:S06]  /*b700*/  F2FP.F16.F32.PACK_AB R155, R155, R66 ;  /* 0x000000429b9b723e */ /* 0x000fcc00000000ff */
[----:B------:R-:W2:Y:S01]  /*b710*/  MUFU.EX2 R32, R32 ;  /* 0x0000002000207308 */ /* 0x000ea20000000800 */
[----:B-1----:R-:W-:Y:S01]  /*b720*/  FADD.FTZ R30, R158, R53 ;  /* 0x000000359e1e7221 */ /* 0x002fe20000010000 */
[----:B0-----:R-:W-:Y:S01]  /*b730*/  FADD.FTZ R26, R28, R51 ;  /* 0x000000331c1a7221 */ /* 0x001fe20000010000 */
[C---:B------:R-:W-:Y:S02]  /*b740*/  F2FP.F16.F32.PACK_AB R158, R29.reuse, R158 ;  /* 0x0000009e1d9e723e */ /* 0x040fe400000000ff */
[----:B------:R-:W-:-:S03]  /*b750*/  FADD.FTZ R53, R29, R30 ;  /* 0x0000001e1d357221 */ /* 0x000fc60000010000 */
[----:B------:R-:W0:Y:S01]  /*b760*/  MUFU.EX2 R159, R34 ;  /* 0x00000022009f7308 */ /* 0x000e220000000800 */
[----:B------:R-:W-:Y:S01]  /*b770*/  FADD.FTZ R30, R160, R53 ;  /* 0x00000035a01e7221 */ /* 0x000fe20000010000 */
[----:B---3--:R-:W-:Y:S01]  /*b780*/  FADD.FTZ R51, R157, R26 ;  /* 0x0000001a9d337221 */ /* 0x008fe20000010000 */
[C---:B------:R-:W-:Y:S02]  /*b790*/  F2FP.F16.F32.PACK_AB R160, R37.reuse, R160 ;  /* 0x000000a025a0723e */ /* 0x040fe400000000ff */
[----:B------:R-:W-:Y:S01]  /*b7a0*/  FADD.FTZ R53, R37, R30 ;  /* 0x0000001e25357221 */ /* 0x000fe20000010000 */
[----:B------:R-:W-:Y:S02]  /*b7b0*/  F2FP.F16.F32.PACK_AB R157, R157, R28 ;  /* 0x0000001c9d9d723e */ /* 0x000fe400000000ff */
[----:B------:R-:W1:Y:S01]  /*b7c0*/  MUFU.EX2 R36, R36 ;  /* 0x0000002400247308 */ /* 0x000e620000000800 */
[----:B--2---:R-:W-:Y:S01]  /*b7d0*/  FADD.FTZ R26, R32, R51 ;  /* 0x00000033201a7221 */ /* 0x004fe20000010000 */
[----:B------:R-:W-:-:S04]  /*b7e0*/  FADD.FTZ R30, R88, R53 ;  /* 0x00000035581e7221 */ /* 0x000fc80000010000 */
[----:B------:R-:W-:Y:S02]  /*b7f0*/  FADD.FTZ R53, R33, R30 ;  /* 0x0000001e21357221 */ /* 0x000fe40000010000 */
[----:B------:R-:W2:Y:S01]  /*b800*/  MUFU.EX2 R161, R38 ;  /* 0x0000002600a17308 */ /* 0x000ea20000000800 */
[C---:B0-----:R-:W-:Y:S01]  /*b810*/  FADD.FTZ R51, R159.reuse, R26 ;  /* 0x0000001a9f337221 */ /* 0x041fe20000010000 */
[----:B------:R-:W-:Y:S01]  /*b820*/  FADD.FTZ R30, R84, R53 ;  /* 0x00000035541e7221 */ /* 0x000fe20000010000 */
[----:B------:R-:W-:-:S03]  /*b830*/  F2FP.F16.F32.PACK_AB R159, R159, R32 ;  /* 0x000000209f9f723e */ /* 0x000fc600000000ff */
[----:B------:R-:W-:Y:S02]  /*b840*/  FADD.FTZ R53, R43, R30 ;  /* 0x0000001e2b357221 */ /* 0x000fe40000010000 */
[----:B------:R-:W0:Y:S01]  /*b850*/  MUFU.EX2 R40, R40 ;  /* 0x0000002800287308 */ /* 0x000e220000000800 */
[----:B-1----:R-:W-:Y:S01]  /*b860*/  FADD.FTZ R26, R36, R51 ;  /* 0x00000033241a7221 */ /* 0x002fe20000010000 */
[----:B------:R-:W-:-:S04]  /*b870*/  FADD.FTZ R30, R80, R53 ;  /* 0x00000035501e7221 */ /* 0x000fc80000010000 */
[----:B------:R-:W-:Y:S02]  /*b880*/  FADD.FTZ R53, R45, R30 ;  /* 0x0000001e2d357221 */ /* 0x000fe40000010000 */
[----:B------:R-:W1:Y:S01]  /*b890*/  MUFU.EX2 R163, R42 ;  /* 0x0000002a00a37308 */ /* 0x000e620000000800 */
[C---:B--2---:R-:W-:Y:S01]  /*b8a0*/  FADD.FTZ R51, R161.reuse, R26 ;  /* 0x0000001aa1337221 */ /* 0x044fe20000010000 */
[----:B------:R-:W-:Y:S01]  /*b8b0*/  FADD.FTZ R30, R76, R53 ;  /* 0x000000354c1e7221 */ /* 0x000fe20000010000 */
[----:B------:R-:W-:-:S03]  /*b8c0*/  F2FP.F16.F32.PACK_AB R161, R161, R36 ;  /* 0x00000024a1a1723e */ /* 0x000fc600000000ff */
[----:B------:R-:W-:Y:S02]  /*b8d0*/  FADD.FTZ R25, R39, R30 ;  /* 0x0000001e27197221 */ /* 0x000fe40000010000 */
        /* <DEDUP_REMOVED lines=24> */
[----:B------:R-:W-:Y:S01]  /*ba60*/  MUFU.EX2 R58, R58 ;  /* 0x0000003a003a7308 */ /* 0x000fe20000000800 */
[C---:B-1----:R-:W-:Y:S01]  /*ba70*/  FADD.FTZ R3, R169.reuse, R26 ;  /* 0x0000001aa9037221 */ /* 0x042fe20000010000 */
[----:B------:R-:W-:-:S06]  /*ba80*/  F2FP.F16.F32.PACK_AB R169, R169, R60 ;  /* 0x0000003ca9a9723e */ /* 0x000fcc00000000ff */
[----:B------:R-:W0:Y:S01]  /*ba90*/  MUFU.EX2 R24, R24 ;  /* 0x0000001800187308 */ /* 0x000e220000000800 */
[C---:B--2---:R-:W-:Y:S01]  /*baa0*/  FADD.FTZ R25, R49.reuse, R30 ;  /* 0x0000001e31197221 */ /* 0x044fe20000010000 */
[----:B------:R-:W-:-:S06]  /*bab0*/  F2FP.F16.F32.PACK_AB R172, R49, R64 ;  /* 0x0000004031ac723e */ /* 0x000fcc00000000ff */
[----:B------:R-:W1:Y:S08]  /*bac0*/  MUFU.EX2 R171, R50 ;  /* 0x0000003200ab7308 */ /* 0x000e700000000800 */
[----:B------:R-:W2:Y:S01]  /*bad0*/  MUFU.EX2 R54, R54 ;  /* 0x0000003600367308 */ /* 0x000ea20000000800 */
[----:B0-----:R-:W-:Y:S01]  /*bae0*/  FADD.FTZ R26, R24, R25 ;  /* 0x00000019181a7221 */ /* 0x001fe20000010000 */
[----:B------:R-:W-:-:S06]  /*baf0*/  F2FP.F16.F32.PACK_AB R174, R31, R24 ;  /* 0x000000181fae723e */ /* 0x000fcc00000000ff */
[----:B------:R0:W3:Y:S08]  /*bb00*/  MUFU.EX2 R173, R0 ;  /* 0x0000000000ad7308 */ /* 0x0000f00000000800 */
[----:B------:R-:W4:Y:S01]  /*bb10*/  MUFU.EX2 R90, R90 ;  /* 0x0000005a005a7308 */ /* 0x000f220000000800 */
[----:B0-----:R-:W-:Y:S01]  /*bb20*/  FADD.FTZ R0, R58, R3 ;  /* 0x000000033a007221 */ /* 0x001fe20000010000 */
[----:B------:R-:W-:-:S03]  /*bb30*/  FADD.FTZ R3, R31, R26 ;  /* 0x0000001a1f037221 */ /* 0x000fc60000010000 */
[C---:B-1----:R-:W-:Y:S01]  /*bb40*/  FADD.FTZ R25, R171.reuse, R0 ;  /* 0x00000000ab197221 */ /* 0x042fe20000010000 */
[----:B------:R-:W-:Y:S02]  /*bb50*/  F2FP.F16.F32.PACK_AB R171, R171, R58 ;  /* 0x0000003aabab723e */ /* 0x000fe400000000ff */
[----:B------:R-:W0:Y:S01]  /*bb60*/  MUFU.EX2 R41, R41 ;  /* 0x0000002900297308 */ /* 0x000e220000000800 */
[----:B--2---:R-:W-:-:S04]  /*bb70*/  FADD.FTZ R0, R54, R25 ;  /* 0x0000001936007221 */ /* 0x004fc80000010000 */
[C---:B---3--:R-:W-:Y:S01]  /*bb80*/  FADD.FTZ R25, R173.reuse, R0 ;  /* 0x00000000ad197221 */ /* 0x048fe20000010000 */
[----:B------:R-:W-:-:S03]  /*bb90*/  F2FP.F16.F32.PACK_AB R173, R173, R54 ;  /* 0x00000036adad723e */ /* 0x000fc600000000ff */
[----:B----4-:R-:W-:-:S04]  /*bba0*/  FADD.FTZ R0, R90, R25 ;  /* 0x000000195a007221 */ /* 0x010fc80000010000 */
[C---:B0-----:R-:W-:Y:S01]  /*bbb0*/  FADD.FTZ R0, R41.reuse, R0 ;  /* 0x0000000029007221 */ /* 0x041fe20000010000 */
[----:B------:R-:W-:Y:S01]  /*bbc0*/  F2FP.F16.F32.PACK_AB R175, R41, R90 ;  /* 0x0000005a29af723e */ /* 0x000fe200000000ff */
[----:B------:R-:W-:Y:S06]  /*bbd0*/  @!P0 BRA `(.L_x_12025) ;  /* 0x0000000000048947 */ /* 0x000fec0003800000 */
[----:B------:R-:W-:Y:S01]  /*bbe0*/  BPT.TRAP 0x1 ;  /* 0x000000040000795c */ /* 0x000fe20000300000 */
.L_x_12025:
[----:B------:R0:W1:Y:S01]  /*bbf0*/  SYNCS.PHASECHK.TRANS64.TRYWAIT P2, [R6+URZ+0x22850], R21 ;  /* 0x02285015060075a7 */ /* 0x000062000804017f */
[----:B------:R-:W-:Y:S05]  /*bc00*/  @!P0 BRA `(.L_x_12026) ;  /* 0x0000000000048947 */ /* 0x000fea0003800000 */
[----:B------:R-:W-:Y:S01]  /*bc10*/  BPT.TRAP 0x1 ;  /* 0x000000040000795c */ /* 0x000fe20000300000 */
.L_x_12026:
[----:B------:R-:W-:Y:S04]  /*bc20*/  BSSY B0, `(.L_x_12027) ;  /* 0x0000004000007945 */ /* 0x000fe80003800000 */
[----:B-1----:R-:W-:Y:S05]  /*bc30*/  @P2 BRA `(.L_x_12028) ;  /* 0x0000000000082947 */ /* 0x002fea0003800000 */
[----:B------:R-:W1:Y:S02]  /*bc40*/  SYNCS.PHASECHK.TRANS64.TRYWAIT P2, [R6+URZ+0x22850], R21 ;  /* 0x02285015060075a7 */ /* 0x000e64000804017f */
[----:B-1----:R-:W-:Y:S05]  /*bc50*/  @!P2 BRA `(.L_x_12029) ;  /* 0x000001600044a947 */ /* 0x002fea0003800000 */
.L_x_12028:
[----:B------:R-:W-:Y:S05]  /*bc60*/  BSYNC B0 ;  /* 0x0000000000007941 */ /* 0x000fea0003800000 */
.L_x_12027:
[----:B------:R-:W-:Y:S05]  /*bc70*/  WARPSYNC.ALL ;  /* 0x0000000000007948 */ /* 0x000fea0003800000 */
[----:B01----:R-:W-:Y:S01]  /*bc80*/  VIADD R21, R16, 0x400 ;  /* 0x0000040010157836 */ /* 0x003fe20000000000 */
[----:B------:R0:W-:Y:S01]  /*bc90*/  BAR.SYNC.DEFER_BLOCKING R179, 0x100 ;  /* 0x000400b30000751d */ /* 0x0001e20000010000 */
[----:B------:R-:W-:Y:S02]  /*bca0*/  IMAD.MOV.U32 R181, RZ, RZ, 0x40000040 ;  /* 0x40000040ffb57424 */ /* 0x000fe400078e00ff */
[----:B------:R-:W-:Y:S01]  /*bcb0*/  @!P1 VIADD R6, R6, 0x22860 ;  /* 0x0002286006069836 */ /* 0x000fe20000000000 */
[----:B------:R-:W-:-:S02]  /*bcc0*/  SHF.R.U32.HI R21, RZ, 0x4, R21 ;  /* 0x00000004ff157819 */ /* 0x000fc40000011615 */
[----:B------:R-:W-:Y:S01]  /*bcd0*/  R2UR UR7, R181 ;  /* 0x00000000b50772ca */ /* 0x000fe200000e0000 */
[----:B------:R-:W-:Y:S01]  /*bce0*/  IMAD.MOV.U32 R181, RZ, RZ, 0x40000040 ;  /* 0x40000040ffb57424 */ /* 0x000fe200078e00ff */
[----:B------:R-:W-:Y:S01]  /*bcf0*/  LOP3.LUT R21, R21, 0x3fff, RZ, 0xc0, !PT ;  /* 0x00003fff15157812 */ /* 0x000fe200078ec0ff */
[----:B------:R-:W1:Y:S01]  /*bd00*/  LDC R182, c[0x0][0x448] ;  /* 0x00011200ffb67b82 */ /* 0x000e620000000800 */
[----:B------:R-:W-:Y:S02]  /*bd10*/  @!P1 PRMT R6, RZ, 0x654, R6 ;  /* 0x00000654ff069816 */ /* 0x000fe40000000006 */
[----:B------:R-:W-:-:S05]  /*bd20*/  LOP3.LUT R21, R21, 0x3000000, RZ, 0xfc, !PT ;  /* 0x0300000015157812 */ /* 0x000fca00078efcff */
[----:B------:R-:W-:-:S05]  /*bd30*/  IMAD R180, R2, 0xc00, R21 ;  /* 0x00000c0002b47824 */ /* 0x000fca00078e0215 */
[----:B------:R-:W-:Y:S01]  /*bd40*/  R2UR UR6, R180 ;  /* 0x00000000b40672ca */ /* 0x000fe200000e0000 */
[----:B------:R-:W-:Y:S01]  /*bd50*/  WARPGROUP.ARRIVE ;  /* 0x00000000000079c5 */ /* 0x000fe20000000000 */
[----:B-1----:R-:W-:-:S11]  /*bd60*/  ISETP.NE.AND P2, PT, R182, 0x1, PT ;  /* 0x00000001b600780c */ /* 0x002fd60003f45270 */
        /* <DEDUP_REMOVED lines=29> */
[----:B------:R-:W1:Y:S08]  /*bf40*/  @P2 LDC R152, c[0x0][0x450] ;  /* 0x00011400ff982b82 */ /* 0x000e700000000800 */
[----:B------:R-:W2:Y:S02]  /*bf50*/  @P2 LDC R153, c[0x0][0x44c] ;  /* 0x00011300ff992b82 */ /* 0x000ea40000000800 */
[----:B--2---:R-:W-:Y:S01]  /*bf60*/  @P2 IMAD.HI.U32 R153, R206, R153, RZ ;  /* 0x00000099ce992227 */ /* 0x004fe200078e00ff */
[----:B------:R-:W-:-:S02]  /*bf70*/  WARPGROUP.DEPBAR.LE gsb0, 0x0 ;  /* 0x00008000000079c5 */ /* 0x000fc40000010000 */
[----:B------:R-:W-:-:S11]  /*bf80*/  WARPGROUP.ARRIVE ;  /* 0x00000000000079c5 */ /* 0x000fd60000000000 */
        /* <DEDUP_REMOVED lines=8> */
[----:B------:R2:W-:Y:S02]  /*c010*/  @!P1 SYNCS.ARRIVE.TRANS64.RED.A1T0 RZ, [R6+URZ], RZ ;  /* 0x000000ff06ff99a7 */ /* 0x0005e4000810043f */
[----:B--2---:R-:W-:Y:S01]  /*c020*/  IMAD.MOV.U32 R6, RZ, RZ, R206 ;  /* 0x000000ffff067224 */ /* 0x004fe200078e00ce */
[----:B-1----:R-:W-:Y:S02]  /*c030*/  @P2 SHF.R.U32.HI R6, RZ, R152, R153 ;  /* 0x00000098ff062219 */ /* 0x002fe40000011699 */
[----:B------:R-:W-:-:S02]  /*c040*/  ISETP.GE.AND P2, PT, R177, 0x1, PT ;  /* 0x00000001b100780c */ /* 0x000fc40003f46270 */
[----:B------:R-:W-:Y:S01]  /*c050*/  IADD3 R155, R6, R201, -R200 ;  /* 0x000000c9069b7210 */ /* 0x000fe20007ffe8c8 */
[----:B------:R-:W-:-:S04]  /*c060*/  VIADD R6, R178, 0xfffffffe ;  /* 0xfffffffeb2067836 */ /* 0x000fc80000000000 */
[----:B------:R-:W-:-:S06]  /*c070*/  IMAD.IADD R176, R155, 0x1, R176 ;  /* 0x000000019bb07824 */ /* 0x000fcc00078e02b0 */
[----:B0-----:R-:W-:Y:S05]  /*c080*/  @!P2 BRA `(.L_x_12030) ;  /* 0x000000000048a947 */ /* 0x001fea0003800000 */
        /* <DEDUP_REMOVED lines=11> */
.L_x_12032:
[----:B------:R-:W-:-:S13]  /*c140*/  ISETP.NE.AND P2, PT, R177, 0x1, PT ;  /* 0x00000001b100780c */ /* 0x000fda0003f45270 */
[----:B------:R-:W0:Y:S02]  /*c150*/  @P2 LDC.64 R152, c[0x0][0x9e8] ;  /* 0x00027a00ff982b82 */ /* 0x000e240000000a00 */
[----:B0-----:R-:W-:-:S05]  /*c160*/  @P2 IMAD.HI.U32 R152, R154, R152, RZ ;  /* 0x000000989a982227 */ /* 0x001fca00078e00ff */
[----:B------:R-:W-:-:S07]  /*c170*/  @P2 SHF.R.U32.HI R154, RZ, R153, R152 ;  /* 0x00000099ff9a2219 */ /* 0x000fce0000011698 */
.L_x_12033:
[----:B------:R-:W-:Y:S05]  /*c180*/  BSYNC B0 ;  /* 0x0000000000007941 */ /* 0x000fea0003800000 */
.L_x_12031:
[----:B------:R-:W-:-:S05]  /*c190*/  IMAD R177, R154, R177, R177 ;  /* 0x000000b19ab17224 */ /* 0x000fca00078e02b1 */
[----:B------:R-:W-:-:S07]  /*c1a0*/  VIMNMX R176, R176, R177, PT ;  /* 0x000000b1b0b07248 */ /* 0x000fce0003fe0100 */
.L_x_12030:
        /* <DEDUP_REMOVED lines=13> */
[----:B------:R-:W-:-:S04]  /*c280*/  VIMNMX R216, R218, R153, !PT ;  /* 0x00000099dad87248 */ /* 0x000fc80007fe0100 */
[----:B------:R-:W-:-:S13]  /*c290*/  ISETP.GE.AND P2, PT, R6, R216, PT ;  /* 0x000000d80600720c */ /* 0x000fda0003f46270 */
[----:B------:R-:W-:Y:S05]  /*c2a0*/  @!P2 BRA `(.L_x_12034) ;  /* 0x0000003400f0a947 */ /* 0x000fea0003800000 */
.L_x_12052:
[----:B------:R-:W-:Y:S01]  /*c2b0*/  VIADD R2, R2, 0x1 ;  /* 0x0000000102027836 */ /* 0x000fe20000000000 */
[----:B------:R-:W-:Y:S05]  /*c2c0*/  YIELD ;  /* 0x0000000000007946 */ /* 0x000fea0003800000 */
[----:B------:R-:W-:-:S04]  /*c2d0*/  ISETP.NE.AND P2, PT, R2, 0x2, PT ;  /* 0x000000020200780c */ /* 0x000fc80003f45270 */
[----:B------:R-:W-:Y:S02]  /*c2e0*/  SEL R20, RZ, 0x1, P2 ;  /* 0x00000001ff147807 */ /* 0x000fe40001000000 */
[----:B------:R-:W-:Y:S02]  /*c2f0*/  SEL R2, R2, RZ, P2 ;  /* 0x000000ff02027207 */ /* 0x000fe40001000000 */
[----:B------:R-:W-:Y:S01]  /*c300*/  LOP3.LUT R19, R19, R20, RZ, 0x3c, !PT ;  /* 0x0000001413137212 */ /* 0x000fe200078e3cff */
[----:B0-----:R-:W-:Y:S06]  /*c310*/  @!P0 BRA `(.L_x_12035) ;  /* 0x0000000000048947 */ /* 0x001fec0003800000 */
[----:B------:R-:W-:Y:S01]  /*c320*/  BPT.TRAP 0x1 ;  /* 0x000000040000795c */ /* 0x000fe20000300000 */
.L_x_12035:
[----:B------:R-:W-:Y:S01]  /*c330*/  IMAD R210, R2, 0x8, R16 ;  /* 0x0000000802d27824 */ /* 0x000fe200078e0210 */
[----:B------:R-:W-:-:S04]  /*c340*/  SHF.L.U32 R209, R19, 0x1f, RZ ;  /* 0x0000001f13d17819 */ /* 0x000fc800000006ff */
[----:B------:R0:W1:Y:S01]  /*c350*/  SYNCS.PHASECHK.TRANS64.TRYWAIT P2, [R210+URZ+0x22830], R209 ;  /* 0x022830d1d20075a7 */ /* 0x000062000804017f */
[----:B------:R-:W-:Y:S05]  /*c360*/  @!P0 BRA `(.L_x_12036) ;  /* 0x0000000000048947 */ /* 0x000fea0003800000 */
[----:B------:R-:W-:Y:S01]  /*c370*/  BPT.TRAP 0x1 ;  /* 0x000000040000795c */ /* 0x000fe20000300000 */
.L_x_12036:
[----:B------:R-:W-:Y:S02]  /*c380*/  IMAD R212, R2, 0x300, R207 ;  /* 0x0000030002d47824 */ /* 0x000fe400078e02cf */
[----:B------:R-:W-:Y:S01]  /*c390*/  IMAD.MOV.U32 R213, RZ, RZ, 0x40000040 ;  /* 0x40000040ffd57424 */ /* 0x000fe200078e00ff */
[----:B-1----:R-:W-:Y:S06]  /*c3a0*/  @P2 BRA `(.L_x_12037) ;  /* 0x0000000000082947 */ /* 0x002fec0003800000 */
[----:B------:R-:W1:Y:S02]  /*c3b0*/  SYNCS.PHASECHK.TRANS64.TRYWAIT P2, [R210+URZ+0x22830], R209 ;  /* 0x022830d1d20075a7 */ /* 0x000e64000804017f */
[----:B-1----:R-:W-:Y:S05]  /*c3c0*/  @!P2 BRA `(.L_x_12038) ;  /* 0x00000158007ca947 */ /* 0x002fea0003800000 */
.L_x_12037:
[----:B------:R-:W-:Y:S05]  /*c3d0*/  WARPSYNC.ALL ;  /* 0x0000000000007948 */ /* 0x000fea0003800000 */
[C---:B------:R-:W-:Y:S01]  /*c3e0*/  R2UR UR6, R212.reuse ;  /* 0x00000000d40672ca */ /* 0x040fe200000e0000 */
[----:B------:R-:W-:Y:S01]  /*c3f0*/  VIADD R214, R212, 0x2 ;  /* 0x00000002d4d67836 */ /* 0x000fe20000000000 */
[----:B------:R-:W-:Y:S01]  /*c400*/  R2UR UR7, R213 ;  /* 0x00000000d50772ca */ /* 0x000fe200000e0000 */
[----:B------:R-:W-:Y:S01]  /*c410*/  IMAD.MOV.U32 R215, RZ, RZ, 0x40000040 ;  /* 0x40000040ffd77424 */ /* 0x000fe200078e00ff */
[----:B------:R-:W-:Y:S01]  /*c420*/  R2UR UR4, R4 ;  /* 0x00000000040472ca */ /* 0x000fe200000e0000 */
[----:B------:R-:W2:Y:S01]  /*c430*/  LDL R226, [R1] ;  /* 0x0000000001e27983 */ /* 0x000ea20000100800 */
[----:B------:R-:W-:Y:S01]  /*c440*/  R2UR UR5, R5 ;  /* 0x00000000050572ca */ /* 0x000fe200000e0000 */
[----:B------:R-:W-:Y:S01]  /*c450*/  WARPGROUP.ARRIVE ;  /* 0x00000000000079c5 */ /* 0x000fe20000000000 */
[----:B------:R-:W-:Y:S01]  /*c460*/  IMAD.MOV.U32 R213, RZ, RZ, 0x40000040 ;  /* 0x40000040ffd57424 */ /* 0x000fe200078e00ff */
[----:B------:R-:W3:Y:S10]  /*c470*/  LDC R13, c[0x0][0x448] ;  /* 0x00011200ff0d7b82 */ /* 0x000ef40000000800 */
[----:B------:R-:W-:Y:S01]  /*c480*/  HGMMA.64x96x16.F32 R152, gdesc[UR4], RZ, !UPT, gsb0 ;  /* 0x01600000049879f0 */ /* 0x000fe2000c0008ff */
[----:B------:R-:W-:Y:S01]  /*c490*/  R2UR UR6, R214 ;  /* 0x00000000d60672ca */ /* 0x000fe200000e0000 */
[----:B------:R-:W-:Y:S01]  /*c4a0*/  VIADD R214, R212, 0x4 ;  /* 0x00000004d4d67836 */ /* 0x000fe20000000000 */
[----:B------:R-:W-:Y:S01]  /*c4b0*/  R2UR UR7, R215 ;  /* 0x00000000d70772ca */ /* 0x000fe200000e0000 */
[----:B------:R-:W-:Y:S01]  /*c4c0*/  IMAD.MOV.U32 R215, RZ, RZ, 0x40000040 ;  /* 0x40000040ffd77424 */ /* 0x000fe200078e00ff */
[----:B------:R-:W-:Y:S01]  /*c4d0*/  R2UR UR4, R14 ;  /* 0x000000000e0472ca */ /* 0x000fe200000e0000 */
[----:B------:R-:W-:Y:S01]  /*c4e0*/  VIADD R212, R212, 0x6 ;  /* 0x00000006d4d47836 */ /* 0x000fe20000000000 */
[----:B------:R-:W-:-:S02]  /*c4f0*/  R2UR UR5, R15 ;  /* 0x000000000f0572ca */ /* 0x000fc400000e0000 */
[----:B---3--:R-:W-:Y:S01]  /*c500*/  ISETP.NE.AND P2, PT, R13, 0x1, PT ;  /* 0x000000010d00780c */ /* 0x008fe20003f45270 */
[----:B------:R-:W-:-:S12]  /*c510*/  IMAD.IADD R13, R211, 0x1, R206 ;  /* 0x00000001d30d7824 */ /* 0x000fd800078e02ce */
[----:B------:R-:W3:Y:S01]  /*c520*/  @P2 LDC R20, c[0x0][0x450] ;  /* 0x00011400ff142b82 */ /* 0x000ee20000000800 */
        /* <DEDUP_REMOVED lines=11> */
[----:B------:R-:W-:Y:S01]  /*c5e0*/  R2UR UR7, R213 ;  /* 0x00000000d50772ca */ /* 0x000fe200000e0000 */
[----:B------:R-:W4:Y:S01]  /*c5f0*/  @P2 LDC R212, c[0x0][0x44c] ;  /* 0x00011300ffd42b82 */ /* 0x000f220000000800 */
[----:B------:R-:W-:Y:S02]  /*c600*/  R2UR UR4, R8 ;  /* 0x00000000080472ca */ /* 0x000fe400000e0000 */
[----:B------:R-:W-:Y:S01]  /*c610*/  R2UR UR5, R9 ;  /* 0x00000000090572ca */ /* 0x000fe200000e0000 */
[----:B----4-:R-:W-:-:S05]  /*c620*/  @P2 IMAD.HI.U32 R212, R13, R212, RZ ;  /* 0x000000d40dd42227 */ /* 0x010fca00078e00ff */
[----:B---3--:R-:W-:Y:S02]  /*c630*/  @P2 SHF.R.U32.HI R13, RZ, R20, R212 ;  /* 0x00000014ff0d2219 */ /* 0x008fe400000116d4 */
[----:B------:R-:W3:Y:S03]  /*c640*/  S2R R20, SR_TID.X ;  /* 0x0000000000147919 */ /* 0x000ee60000002100 */
[----:B------:R-:W4:Y:S01]  /*c650*/  SHFL.IDX PT, R229, R13, RZ, 0x1c1f ;  /* 0x001c1fff0de57589 */ /* 0x000f2200000e0000 */
[----:B--2---:R-:W-:Y:S02]  /*c660*/  LOP3.LUT P2, RZ, R226, 0x100000, RZ, 0xc0, !PT ;  /* 0x00100000e2ff7812 */ /* 0x004fe4000784c0ff */
[----:B---3--:R-:W-:-:S04]  /*c670*/  SHF.R.U32.HI R20, RZ, 0x7, R20 ;  /* 0x00000007ff147819 */ /* 0x008fc80000011614 */
[----:B------:R-:W-:Y:S01]  /*c680*/  IADD3 R20, -R20, 0xb, RZ ;  /* 0x0000000b14147810 */ /* 0x000fe20007ffe1ff */
        /* <DEDUP_REMOVED lines=27> */
[----:B------:R-:W-:Y:S02]  /*c840*/  IMAD R194, R6, -0x60, RZ ;  /* 0xffffffa006c27824 */ /* 0x000fe400078e02ff */
[----:B------:R-:W-:Y:S01]  /*c850*/  FMUL.FTZ R182, R186, UR51 ;  /* 0x00000033bab67c20 */ /* 0x000fe20008410000 */
[----:B------:R-:W-:Y:S01]  /*c860*/  FMUL.FTZ R186, R190, UR51 ;  /* 0x00000033beba7c20 */ /* 0x000fe20008410000 */
[----:B------:R2:W-:Y:S06]  /*c870*/  BAR.ARV R20, 0x100 ;  /* 0x000400140000751d */ /* 0x0005ec0000002000 */
        /* <DEDUP_REMOVED lines=25> */
[----:B---3--:R-:W-:-:S02]  /*ca10*/  VIADD R164, R194, 0x1 ;  /* 0x00000001c2a47836 */ /* 0x008fc40000000000 */
[----:B------:R-:W-:Y:S01]  /*ca20*/  FMUL.FTZ R193, R199, UR51 ;  /* 0x00000033c7c17c20 */ /* 0x000fe20008410000 */
[----:B------:R-:W3:Y:S01]  /*ca30*/  MUFU.TANH R152, R152 ;  /* 0x0000009800987308 */ /* 0x000ee20000002400 */
[----:B------:R-:W-:-:S05]  /*ca40*/  IMAD R164, R202, -0x2, R164 ;  /* 0xfffffffecaa47824 */ /* 0x000fca00078e02a4 */
[----:B------:R-:W-:Y:S02]  /*ca50*/  IADD3 R164, -R200, R164, R201 ;  /* 0x000000a4c8a47210 */ /* 0x000fe40007ffe1c9 */
[----:B------:R-:W0:Y:S03]  /*ca60*/  MUFU.TANH R212, R212 ;  /* 0x000000d400d47308 */ /* 0x000e260000002400 */
[C---:B------:R-:W-:Y:S02]  /*ca70*/  VIADD R228, R164.reuse, UR50 ;  /* 0x00000032a4e47c36 */ /* 0x040fe40008000000 */
[----:B------:R-:W-:-:S03]  /*ca80*/  VIADD R199, R164, UR53 ;  /* 0x00000035a4c77c36 */ /* 0x000fc60008000000 */
[----:B------:R-:W0:Y:S01]  /*ca90*/  MUFU.TANH R153, R153 ;  /* 0x0000009900997308 */ /* 0x000e220000002400 */
[C---:B----4-:R-:W-:Y:S02]  /*caa0*/  IMAD.IADD R198, R229.reuse, 0x1, R228 ;  /* 0x00000001e5c67824 */ /* 0x050fe400078e02e4 */
[----:B------:R-:W-:-:S05]  /*cab0*/  IMAD.IADD R197, R229, 0x1, R199 ;  /* 0x00000001e5c57824 */ /* 0x000fca00078e02c7 */
        /* <DEDUP_REMOVED lines=58> */
.L_x_12041:
[----:B------:R-:W-:-:S05]  /*ce60*/  IMAD.U32 R230, RZ, RZ, UR42 ;  /* 0x0000002affe67e24 */ /* 0x000fca000f8e00ff */
[----:B------:R-:W-:-:S13]  /*ce70*/  ISETP.NE.AND P2, PT, R230, 0x1, PT ;  /* 0x00000001e600780c */ /* 0x000fda0003f45270 */
[----:B------:R-:W2:Y:S02]  /*ce80*/  @P2 LDC.64 R164, c[0x0][0x9e8] ;  /* 0x00027a00ffa42b82 */ /* 0x000ea40000000a00 */
[----:B--2---:R-:W-:-:S05]  /*ce90*/  @P2 IMAD.HI.U32 R164, R229, R164, RZ ;  /* 0x000000a4e5a42227 */ /* 0x004fca00078e00ff */
[----:B------:R-:W-:-:S07]  /*cea0*/  @P2 SHF.R.U32.HI R229, RZ, R165, R164 ;  /* 0x000000a5ffe52219 */ /* 0x000fce00000116a4 */
.L_x_12042:
[----:B------:R-:W-:Y:S05]  /*ceb0*/  BSYNC B0 ;  /* 0x0000000000007941 */ /* 0x000fea0003800000 */
.L_x_12040:
[----:B------:R-:W-:-:S04]  /*cec0*/  IMAD R164, R202, -0x2, R194 ;  /* 0xfffffffecaa47824 */ /* 0x000fc800078e02c2 */
[----:B------:R-:W-:-:S05]  /*ced0*/  IMAD R164, R229, R230, R164 ;  /* 0x000000e6e5a47224 */ /* 0x000fca00078e02a4 */
[----:B------:R-:W-:Y:S02]  /*cee0*/  VIMNMX R197, R197, R164, !PT ;  /* 0x000000a4c5c57248 */ /* 0x000fe40007fe0100 */
[----:B------:R-:W-:-:S07]  /*cef0*/  VIADDMNMX R198, R164, R230, R198, PT ;  /* 0x000000e6a4c67246 */ /* 0x000fce00038001c6 */
.L_x_12039:
[----:B------:R-:W2:Y:S01]  /*cf00*/  LDL.LU R229, [R1] ;  /* 0x0000000001e57983 */ /* 0x000ea20000300800 */
[C---:B------:R-:W-:Y:S02]  /*cf10*/  ISETP.GE.AND P2, PT, R194.reuse, 0x1, PT ;  /* 0x00000001c200780c */ /* 0x040fe40003f46270 */
[----:B------:R-:W-:Y:S01]  /*cf20*/  ISETP.GE.AND P4, PT, R194, 0x9, PT ;  /* 0x00000009c200780c */ /* 0x000fe20003f86270 */
[----:B------:R-:W3:Y:S02]  /*cf30*/  SHFL.IDX PT, R13, R13, 0x1, 0x1c1f ;  /* 0x003c1f000d0d7f89 */ /* 0x000ee400000e0000 */
[--C-:B---3--:R-:W-:Y:S02]  /*cf40*/  IMAD.IADD R228, R228, 0x1, R13.reuse ;  /* 0x00000001e4e47824 */ /* 0x108fe400078e020d */
[----:B------:R-:W-:Y:S01]  /*cf50*/  IMAD.IADD R199, R199, 0x1, R13 ;  /* 0x00000001c7c77824 */ /* 0x000fe200078e020d */
[----:B--2---:R-:W-:-:S05]  /*cf60*/  LOP3.LUT R229, R229, 0xfff7ffff, RZ, 0xc0, !PT ;  /* 0xfff7ffffe5e57812 */ /* 0x004fca00078ec0ff */
[----:B------:R-:W-:Y:S02]  /*cf70*/  @P2 LOP3.LUT R229, R229, 0x80000, RZ, 0xfc, !PT ;  /* 0x00080000e5e52812 */ /* 0x000fe400078efcff */
[----:B------:R-:W-:Y:S02]  /*cf80*/  ISETP.GT.AND P2, PT, R197, RZ, !P2 ;  /* 0x000000ffc500720c */ /* 0x000fe40005744270 */
[----:B------:R-:W-:Y:S02]  /*cf90*/  LOP3.LUT R229, R229, 0xfffffffd, RZ, 0xc0, !PT ;  /* 0xfffffffde5e57812 */ /* 0x000fe400078ec0ff */
[----:B------:R-:W-:Y:S02]  /*cfa0*/  ISETP.LT.OR P2, PT, R198, 0x1, P2 ;  /* 0x00000001c600780c */ /* 0x000fe40001741670 */
[----:B------:R-:W-:Y:S02]  /*cfb0*/  @P4 LOP3.LUT R229, R229, 0x2, RZ, 0xfc, !PT ;  /* 0x00000002e5e54812 */ /* 0x000fe400078efcff */
[----:B------:R-:W-:-:S02]  /*cfc0*/  FSEL R152, R152, -INF , !P2 ;  /* 0xff80000098987808 */ /* 0x000fc40005000000 */
[----:B------:R-:W-:Y:S02]  /*cfd0*/  ISETP.GE.AND P2, PT, R194, 0x2, PT ;  /* 0x00000002c200780c */ /* 0x000fe40003f46270 */
[----:B------:R-:W-:Y:S02]  /*cfe0*/  LOP3.LUT R229, R229, 0xfffffffb, RZ, 0xc0, !PT ;  /* 0xfffffffbe5e57812 */ /* 0x000fe400078ec0ff */
[----:B------:R-:W-:-:S04]  /*cff0*/  ISETP.GT.AND P3, PT, R197, 0x1, !P2 ;  /* 0x00000001c500780c */ /* 0x000fc80005764270 */
[----:B------:R-:W-:-:S04]  /*d000*/  ISETP.LT.OR P3, PT, R198, 0x2, P3 ;  /* 0x00000002c600780c */ /* 0x000fc80001f61670 */
[----:B0-----:R-:W-:Y:S02]  /*d010*/  FSEL R212, R212, -INF , !P3 ;  /* 0xff800000d4d47808 */ /* 0x001fe40005800000 */
[----:B------:R-:W-:Y:S02]  /*d020*/  ISETP.GT.AND P3, PT, R197, 0x8, !P4 ;  /* 0x00000008c500780c */ /* 0x000fe40006764270 */
[----:B------:R-:W-:Y:S02]  /*d030*/  ISETP.GE.AND P4, PT, R194, 0xa, PT ;  /* 0x0000000ac200780c */ /* 0x000fe40003f86270 */
[----:B------:R-:W-:-:S04]  /*d040*/  ISETP.LT.OR P3, PT, R198, 0x9, P3 ;  /* 0x00000009c600780c */ /* 0x000fc80001f61670 */
        /* <DEDUP_REMOVED lines=120> */
[----:B------:R-:W-:-:S13]  /*d7d0*/  LOP3.LUT P6, RZ, R229, 0x100000, RZ, 0xc0, !PT ;  /* 0x00100000e5ff7812 */ /* 0x000fda00078cc0ff */
[----:B0-----:R-:W-:Y:S05]  /*d7e0*/  @!P6 BRA `(.L_x_12043) ;  /* 0x000000000058e947 */ /* 0x001fea0003800000 */
        /* <DEDUP_REMOVED lines=12> */
.L_x_12045:
[----:B------:R-:W-:-:S05]  /*d8b0*/  IMAD.U32 R197, RZ, RZ, UR42 ;  /* 0x0000002affc57e24 */ /* 0x000fca000f8e00ff */
[----:B------:R-:W-:-:S13]  /*d8c0*/  ISETP.NE.AND P6, PT, R197, 0x1, PT ;  /* 0x00000001c500780c */ /* 0x000fda0003fc5270 */
[----:B------:R-:W0:Y:S02]  /*d8d0*/  @P6 LDC.64 R164, c[0x0][0x9e8] ;  /* 0x00027a00ffa46b82 */ /* 0x000e240000000a00 */
[----:B0-----:R-:W-:-:S05]  /*d8e0*/  @P6 IMAD.HI.U32 R164, R13, R164, RZ ;  /* 0x000000a40da46227 */ /* 0x001fca00078e00ff */
[----:B------:R-:W-:-:S07]  /*d8f0*/  @P6 SHF.R.U32.HI R13, RZ, R165, R164 ;  /* 0x000000a5ff0d6219 */ /* 0x000fce00000116a4 */
.L_x_12046:
[----:B------:R-:W-:Y:S05]  /*d900*/  BSYNC B0 ;  /* 0x0000000000007941 */ /* 0x000fea0003800000 */
.L_x_12044:
[----:B------:R-:W-:-:S04]  /*d910*/  IMAD R194, R202, -0x2, R194 ;  /* 0xfffffffecac27824 */ /* 0x000fc800078e02c2 */
[----:B------:R-:W-:-:S05]  /*d920*/  IMAD R194, R13, R197, R194 ;  /* 0x000000c50dc27224 */ /* 0x000fca00078e02c2 */
[----:B------:R-:W-:Y:S02]  /*d930*/  VIMNMX R199, R199, R194, !PT ;  /* 0x000000c2c7c77248 */ /* 0x000fe40007fe0100 */
[----:B------:R-:W-:-:S07]  /*d940*/  VIADDMNMX R228, R194, R197, R228, PT ;  /* 0x000000c5c2e47246 */ /* 0x000fce00038001e4 */
.L_x_12043:
[----:B------:R-:W-:Y:S02]  /*d950*/  ISETP.GT.AND P2, PT, R199, 0x1, !P2 ;  /* 0x00000001c700780c */ /* 0x000fe40005744270 */
[----:B------:R-:W-:Y:S02]  /*d960*/  FMNMX.FTZ R13, R152, R7, !PT ;  /* 0x00000007980d7209 */ /* 0x000fe40007810000 */
[----:B------:R-:W-:Y:S02]  /*d970*/  ISETP.LT.OR P2, PT, R228, 0x2, P2 ;  /* 0x00000002e400780c */ /* 0x000fe40001741670 */
[C---:B------:R-:W-:Y:S02]  /*d980*/  LOP3.LUT P6, RZ, R229.reuse, 0x8000, RZ, 0xc0, !PT ;  /* 0x00008000e5ff7812 */ /* 0x040fe400078cc0ff */
        /* <DEDUP_REMOVED lines=64> */
[----:B------:R-:W-:Y:S02]  /*dd90*/  FSEL R191, R191, -INF , !P3 ;  /* 0xff800000bfbf7808 */ /* 0x000fe40005800000 */
[----:B------:R-:W-:Y:S02]  /*dda0*/  ISETP.GT.AND P2, PT, R199, 0x29, !P2 ;  /* 0x00000029c700780c */ /* 0x000fe40005744270 */
[----:B------:R-:W-:Y:S02]  /*ddb0*/  LOP3.LUT P3, RZ, R229, 0x80000, RZ, 0xc0, !PT ;  /* 0x00080000e5ff7812 */ /* 0x000fe4000786c0ff */
[----:B------:R-:W-:Y:S02]  /*ddc0*/  ISETP.LT.OR P2, PT, R228, 0x2a, P2 ;  /* 0x0000002ae400780c */ /* 0x000fe40001741670 */
[----:B------:R-:W-:Y:S02]  /*ddd0*/  ISETP.GT.AND P4, PT, R199, 0x51, !P4 ;  /* 0x00000051c700780c */ /* 0x000fe40006784270 */
[----:B------:R-:W-:-:S02]  /*dde0*/  FSEL R175, R175, -INF , !P2 ;  /* 0xff800000afaf7808 */ /* 0x000fc40005000000 */
[----:B------:R-:W-:Y:S02]  /*ddf0*/  LOP3.LUT P2, RZ, R229, 0x800, RZ, 0xc0, !PT ;  /* 0x00000800e5ff7812 */ /* 0x000fe4000784c0ff */
[----:B0-----:R-:W-:Y:S02]  /*de00*/  FMNMX.FTZ R165, R13, R165, !PT ;  /* 0x000000a50da57209 */ /* 0x001fe40007810000 */
[C---:B------:R-:W-:Y:S02]  /*de10*/  ISETP.GT.AND P2, PT, R199.reuse, 0x30, !P2 ;  /* 0x00000030c700780c */ /* 0x040fe40005744270 */
[C---:B------:R-:W-:Y:S02]  /*de20*/  ISETP.LT.OR P4, PT, R228.reuse, 0x52, P4 ;  /* 0x00000052e400780c */ /* 0x040fe40002781670 */
[----:B------:R-:W-:Y:S02]  /*de30*/  ISETP.LT.OR P2, PT, R228, 0x31, P2 ;  /* 0x00000031e400780c */ /* 0x000fe40001741670 */
[----:B------:R-:W-:-:S02]  /*de40*/  ISETP.GT.AND P5, PT, R199, 0x58, !P5 ;  /* 0x00000058c700780c */ /* 0x000fc40006fa4270 */
[----:B------:R-:W-:Y:S02]  /*de50*/  FSEL R164, R176, -INF , !P2 ;  /* 0xff800000b0a47808 */ /* 0x000fe40005000000 */
[----:B------:R-:W-:Y:S01]  /*de60*/  LOP3.LUT P2, RZ, R229, 0x400, RZ, 0xc0, !PT ;  /* 0x00000400e5ff7812 */ /* 0x000fe2000784c0ff */
[----:B------:R-:W0:Y:S01]  /*de70*/  SHFL.BFLY PT, R176, R165, 0x1, 0x1f ;  /* 0x0c201f00a5b07f89 */ /* 0x000e2200000e0000 */
[----:B------:R-:W-:Y:S02]  /*de80*/  FSEL R190, R190, -INF , !P4 ;  /* 0xff800000bebe7808 */ /* 0x000fe40006000000 */
[----:B------:R-:W-:Y:S02]  /*de90*/  ISETP.GT.AND P2, PT, R199, 0x31, !P2 ;  /* 0x00000031c700780c */ /* 0x000fe40005744270 */
[C---:B------:R-:W-:Y:S02]  /*dea0*/  ISETP.LT.OR P5, PT, R228.reuse, 0x59, P5 ;  /* 0x00000059e400780c */ /* 0x040fe40002fa1670 */
[----:B------:R-:W-:-:S02]  /*deb0*/  ISETP.LT.OR P2, PT, R228, 0x32, P2 ;  /* 0x00000032e400780c */ /* 0x000fc40001741670 */
[----:B------:R-:W-:Y:S02]  /*dec0*/  FSEL R192, R192, -INF , !P5 ;  /* 0xff800000c0c07808 */ /* 0x000fe40006800000 */
[----:B------:R-:W-:Y:S02]  /*ded0*/  FSEL R177, R177, -INF , !P2 ;  /* 0xff800000b1b17808 */ /* 0x000fe40005000000 */
[----:B------:R-:W-:-:S04]  /*dee0*/  LOP3.LUT P2, RZ, R229, 0x200, RZ, 0xc0, !PT ;  /* 0x00000200e5ff7812 */ /* 0x000fc8000784c0ff */
[----:B------:R-:W-:-:S04]  /*def0*/  ISETP.GT.AND P2, PT, R199, 0x38, !P2 ;  /* 0x00000038c700780c */ /* 0x000fc80005744270 */
[----:B------:R-:W-:Y:S02]  /*df00*/  ISETP.LT.OR P2, PT, R228, 0x39, P2 ;  /* 0x00000039e400780c */ /* 0x000fe40001741670 */
[----:B0-----:R-:W-:Y:S02]  /*df10*/  FMNMX.FTZ R176, R165, R176, !PT ;  /* 0x000000b0a5b07209 */ /* 0x001fe40007810000 */
        /* <DEDUP_REMOVED lines=21> */
[----:B------:R-:W-:-:S04]  /*e070*/  FSETP.NEU.FTZ.AND P2, PT, R176, -INF , PT ;  /* 0xff800000b000780b */ /* 0x000fc80003f5d000 */
[----:B------:R-:W-:-:S05]  /*e080*/  FSEL R13, R176, RZ, P2 ;  /* 0x000000ffb00d7208 */ /* 0x000fca0001000000 */
[----:B------:R-:W-:Y:S01]  /*e090*/  FADD.FTZ R7, -R13, R7 ;  /* 0x000000070d077221 */ /* 0x000fe20000010100 */
[----:B------:R-:W-:-:S04]  /*e0a0*/  IMAD.U32 R13, RZ, RZ, UR41 ;  /* 0x00000029ff0d7e24 */ /* 0x000fc8000f8e00ff */
[-C--:B------:R-:W-:Y:S01]  /*e0b0*/  FMUL.FTZ R194, R176, R13.reuse ;  /* 0x0000000db0c27220 */ /* 0x080fe20000410000 */
[----:B------:R-:W-:-:S04]  /*e0c0*/  FMUL.FTZ R7, R7, R13 ;  /* 0x0000000d07077220 */ /* 0x000fc80000410000 */
[----:B------:R-:W-:Y:S02]  /*e0d0*/  FSEL R194, R194, RZ, P2 ;  /* 0x000000ffc2c27208 */ /* 0x000fe40001000000 */
[----:B------:R-:W-:Y:S01]  /*e0e0*/  ISETP.GT.AND P2, PT, R199, RZ, !P3 ;  /* 0x000000ffc700720c */ /* 0x000fe20005f44270 */
[----:B------:R-:W0:Y:S02]  /*e0f0*/  MUFU.EX2 R7, R7 ;  /* 0x0000000700077308 */ /* 0x000e240000000800 */
[-CC-:B------:R-:W-:Y:S01]  /*e100*/  FFMA.FTZ R152, R152, R13.reuse, -R194.reuse ;  /* 0x0000000d98987223 */ /* 0x180fe200000108c2 */
[----:B------:R-:W-:Y:S01]  /*e110*/  ISETP.LT.OR P2, PT, R228, 0x1, P2 ;  /* 0x00000001e400780c */ /* 0x000fe20001741670 */
[-CC-:B------:R-:W-:Y:S01]  /*e120*/  FFMA.FTZ R212, R212, R13.reuse, -R194.reuse ;  /* 0x0000000dd4d47223 */ /* 0x180fe200000108c2 */
[-CC-:B------:R-:W-:Y:S01]  /*e130*/  FFMA.FTZ R155, R155, R13.reuse, -R194.reuse ;  /* 0x0000000d9b9b7223 */ /* 0x180fe200000108c2 */
[-CC-:B------:R-:W-:Y:S01]  /*e140*/  FFMA.FTZ R156, R156, R13.reuse, -R194.reuse ;  /* 0x0000000d9c9c7223 */ /* 0x180fe200000108c2 */
[----:B------:R-:W-:Y:S01]  /*e150*/  FSEL R153, R153, -INF , !P2 ;  /* 0xff80000099997808 */ /* 0x000fe20005000000 */
[-CC-:B------:R-:W-:Y:S01]  /*e160*/  FFMA.FTZ R159, R159, R13.reuse, -R194.reuse ;  /* 0x0000000d9f9f7223 */ /* 0x180fe200000108c2 */
[----:B------:R-:W-:Y:S01]  /*e170*/  ISETP.GT.AND P2, PT, R199, 0x59, !P6 ;  /* 0x00000059c700780c */ /* 0x000fe20007744270 */
[-CC-:B------:R-:W-:Y:S01]  /*e180*/  FFMA.FTZ R160, R160, R13.reuse, -R194.reuse ;  /* 0x0000000da0a07223 */ /* 0x180fe200000108c2 */
[----:B------:R-:W-:Y:S01]  /*e190*/  FMNMX.FTZ R165, R153, R12, !PT ;  /* 0x0000000c99a57209 */ /* 0x000fe20007810000 */
[-CC-:B------:R-:W-:Y:S01]  /*e1a0*/  FFMA.FTZ R163, R163, R13.reuse, -R194.reuse ;  /* 0x0000000da3a37223 */ /* 0x180fe200000108c2 */
[----:B------:R-:W-:Y:S01]  /*e1b0*/  ISETP.LT.OR P2, PT, R228, 0x5a, P2 ;  /* 0x0000005ae400780c */ /* 0x000fe20001741670 */
        /* <DEDUP_REMOVED lines=24> */
[----:B------:R-:W2:Y:S01]  /*e340*/  MUFU.EX2 R152, R152 ;  /* 0x0000009800987308 */ /* 0x000ea20000000800 */
[----:B------:R-:W-:Y:S01]  /*e350*/  FMNMX.FTZ R165, R167, R165, !PT ;  /* 0x000000a5a7a57209 */ /* 0x000fe20007810000 */
[-C--:B0-----:R-:W-:Y:S01]  /*e360*/  FMUL.FTZ R24, R24, R7.reuse ;  /* 0x0000000718187220 */ /* 0x081fe20000410000 */
[-C--:B------:R-:W-:Y:S01]  /*e370*/  FMUL.FTZ R25, R25, R7.reuse ;  /* 0x0000000719197220 */ /* 0x080fe20000410000 */
[----:B------:R-:W-:Y:S01]  /*e380*/  FMUL.FTZ R28, R28, R7 ;  /* 0x000000071c1c7220 */ /* 0x000fe20000410000 */
[----:B------:R-:W-:Y:S01]  /*e390*/  FMNMX.FTZ R165, R170, R165, !PT ;  /* 0x000000a5aaa57209 */ /* 0x000fe20007810000 */
[-C--:B------:R-:W-:Y:S01]  /*e3a0*/  FMUL.FTZ R29, R29, R7.reuse ;  /* 0x000000071d1d7220 */ /* 0x080fe20000410000 */
[----:B------:R-:W-:Y:S01]  /*e3b0*/  FMUL.FTZ R32, R32, R7 ;  /* 0x0000000720207220 */ /* 0x000fe20000410000 */
[----:B------:R-:W0:Y:S01]  /*e3c0*/  MUFU.EX2 R212, R212 ;  /* 0x000000d400d47308 */ /* 0x000e220000000800 */
[----:B------:R-:W-:Y:S01]  /*e3d0*/  FMNMX.FTZ R165, R171, R165, !PT ;  /* 0x000000a5aba57209 */ /* 0x000fe20007810000 */
[-C--:B------:R-:W-:Y:S01]  /*e3e0*/  FMUL.FTZ R33, R33, R7.reuse ;  /* 0x0000000721217220 */ /* 0x080fe20000410000 */
[-C--:B------:R-:W-:Y:S01]  /*e3f0*/  FMUL.FTZ R36, R36, R7.reuse ;  /* 0x0000000724247220 */ /* 0x080fe20000410000 */
[----:B------:R-:W-:Y:S01]  /*e400*/  FMUL.FTZ R37, R37, R7 ;  /* 0x0000000725257220 */ /* 0x000fe20000410000 */
[----:B------:R-:W-:Y:S01]  /*e410*/  FMNMX.FTZ R165, R174, R165, !PT ;  /* 0x000000a5aea57209 */ /* 0x000fe20007810000 */
[-C--:B------:R-:W-:Y:S01]  /*e420*/  FMUL.FTZ R40, R40, R7.reuse ;  /* 0x0000000728287220 */ /* 0x080fe20000410000 */
[----:B------:R-:W-:Y:S01]  /*e430*/  FMUL.FTZ R41, R41, R7 ;  /* 0x0000000729297220 */ /* 0x000fe20000410000 */
[----:B------:R-:W3:Y:S01]  /*e440*/  MUFU.EX2 R155, R155 ;  /* 0x0000009b009b7308 */ /* 0x000ee20000000800 */
[----:B------:R-:W-:Y:S01]  /*e450*/  FMNMX.FTZ R165, R175, R165, !PT ;  /* 0x000000a5afa57209 */ /* 0x000fe20007810000 */
[----:B--2---:R-:W-:Y:S01]  /*e460*/  FFMA.FTZ R3, R7, R3, R152 ;  /* 0x0000000307037223 */ /* 0x004fe20000010098 */
[-C--:B------:R-:W-:Y:S01]  /*e470*/  FMUL.FTZ R44, R44, R7.reuse ;  /* 0x000000072c2c7220 */ /* 0x080fe20000410000 */
[----:B------:R-:W-:Y:S01]  /*e480*/  FMUL.FTZ R45, R45, R7 ;  /* 0x000000072d2d7220 */ /* 0x000fe20000410000 */
[----:B------:R-:W-:Y:S01]  /*e490*/  FMNMX.FTZ R165, R164, R165, !PT ;  /* 0x000000a5a4a57209 */ /* 0x000fe20007810000 */
[-C--:B------:R-:W-:Y:S01]  /*e4a0*/  FMUL.FTZ R48, R48, R7.reuse ;  /* 0x0000000730307220 */ /* 0x080fe20000410000 */
[----:B------:R-:W-:Y:S01]  /*e4b0*/  FMUL.FTZ R49, R49, R7 ;  /* 0x0000000731317220 */ /* 0x000fe20000410000 */
[----:B------:R-:W2:Y:S01]  /*e4c0*/  MUFU.EX2 R156, R156 ;  /* 0x0000009c009c7308 */ /* 0x000ea20000000800 */
[----:B------:R-:W-:Y:S01]  /*e4d0*/  FMNMX.FTZ R165, R177, R165, !PT ;  /* 0x000000a5b1a57209 */ /* 0x000fe20007810000 */
[C---:B0-----:R-:W-:Y:S01]  /*e4e0*/  FADD.FTZ R3, R212.reuse, R3 ;  /* 0x00000003d4037221 */ /* 0x041fe20000010000 */
[----:B------:R-:W-:Y:S01]  /*e4f0*/  F2FP.F16.F32.PACK_AB R152, R212, R152 ;  /* 0x00000098d498723e */ /* 0x000fe200000000ff */
[----:B------:R-:W-:Y:S01]  /*e500*/  FMUL.FTZ R52, R52, R7 ;  /* 0x0000000734347220 */ /* 0x000fe20000410000 */
[----:B------:R-:W-:Y:S01]  /*e510*/  FMNMX.FTZ R165, R178, R165, !PT ;  /* 0x000000a5b2a57209 */ /* 0x000fe20007810000 */
[-C--:B------:R-:W-:Y:S01]  /*e520*/  FMUL.FTZ R53, R53, R7.reuse ;  /* 0x0000000735357220 */ /* 0x080fe20000410000 */
[----:B------:R-:W-:Y:S01]  /*e530*/  FMUL.FTZ R56, R56, R7 ;  /* 0x0000000738387220 */ /* 0x000fe20000410000 */
[----:B------:R-:W0:Y:S01]  /*e540*/  MUFU.EX2 R159, R159 ;  /* 0x0000009f009f7308 */ /* 0x000e220000000800 */
        /* <DEDUP_REMOVED lines=35> */
[-C--:B------:R-:W-:Y:S01]  /*e780*/  FMUL.FTZ R92, R92, R7.reuse ;  /* 0x000000075c5c7220 */ /* 0x080fe20000410000 */
[-C--:B------:R-:W-:Y:S01]  /*e790*/  FMUL.FTZ R93, R93, R7.reuse ;  /* 0x000000075d5d7220 */ /* 0x080fe20000410000 */
[----:B------:R-:W2:Y:S01]  /*e7a0*/  SHFL.BFLY PT, R195, R165, 0x2, 0x1f ;  /* 0x0c401f00a5c37f89 */ /* 0x000ea200000e0000 */
        /* <DEDUP_REMOVED lines=23> */
[----:B--2---:R-:W-:Y:S01]  /*e920*/  FMNMX.FTZ R165, R165, R195, !PT ;  /* 0x000000c3a5a57209 */ /* 0x004fe20007810000 */
[-C--:B------:R-:W-:Y:S01]  /*e930*/  FMUL.FTZ R132, R132, R7.reuse ;  /* 0x0000000784847220 */ /* 0x080fe20000410000 */
[----:B------:R-:W2:Y:S01]  /*e940*/  MUFU.EX2 R173, R173 ;  /* 0x000000ad00ad7308 */ /* 0x000ea20000000800 */
[----:B0-----:R-:W-:Y:S01]  /*e950*/  FADD.FTZ R3, R169, R3 ;  /* 0x00000003a9037221 */ /* 0x001fe20000010000 */
[-C--:B------:R-:W-:Y:S01]  /*e960*/  FMUL.FTZ R133, R133, R7.reuse ;  /* 0x0000000785857220 */ /* 0x080fe20000410000 */
[----:B------:R-:W0:Y:S01]  /*e970*/  SHFL.BFLY PT, R195, R165, 0x1, 0x1f ;  /* 0x0c201f00a5c37f89 */ /* 0x000e2200000e0000 */
[-C--:B------:R-:W-:Y:S01]  /*e980*/  FMUL.FTZ R136, R136, R7.reuse ;  /* 0x0000000788887220 */ /* 0x080fe20000410000 */
[-C--:B------:R-:W-:Y:S01]  /*e990*/  FMUL.FTZ R137, R137, R7.reuse ;  /* 0x0000000789897220 */ /* 0x080fe20000410000 */
[-C--:B------:R-:W-:Y:S01]  /*e9a0*/  FMUL.FTZ R140, R140, R7.reuse ;  /* 0x000000078c8c7220 */ /* 0x080fe20000410000 */
[-C--:B------:R-:W-:Y:S01]  /*e9b0*/  FMUL.FTZ R141, R141, R7.reuse ;  /* 0x000000078d8d7220 */ /* 0x080fe20000410000 */
[----:B------:R-:W4:Y:S01]  /*e9c0*/  MUFU.EX2 R214, R214 ;  /* 0x000000d600d67308 */ /* 0x000f220000000800 */
[----:B---3--:R-:W-:Y:S01]  /*e9d0*/  FADD.FTZ R3, R172, R3 ;  /* 0x00000003ac037221 */ /* 0x008fe20000010000 */
[-C--:B------:R-:W-:Y:S01]  /*e9e0*/  FMUL.FTZ R144, R144, R7.reuse ;  /* 0x0000000790907220 */ /* 0x080fe20000410000 */
[-C--:B------:R-:W-:Y:S01]  /*e9f0*/  FMUL.FTZ R145, R145, R7.reuse ;  /* 0x0000000791917220 */ /* 0x080fe20000410000 */
[-C--:B------:R-:W-:Y:S01]  /*ea00*/  FMUL.FTZ R148, R148, R7.reuse ;  /* 0x0000000794947220 */ /* 0x080fe20000410000 */
[----:B------:R-:W-:-:S03]  /*ea10*/  FMUL.FTZ R149, R149, R7 ;  /* 0x0000000795957220 */ /* 0x000fc60000410000 */
[----:B------:R-:W3:Y:S01]  /*ea20*/  MUFU.EX2 R215, R215 ;  /* 0x000000d700d77308 */ /* 0x000ee20000000800 */
[----:B--2---:R-:W-:-:S07]  /*ea30*/  FADD.FTZ R3, R173, R3 ;  /* 0x00000003ad037221 */ /* 0x004fce0000010000 */
[----:B------:R-:W2:Y:S01]  /*ea40*/  MUFU.EX2 R181, R181 ;  /* 0x000000b500b57308 */ /* 0x000ea20000000800 */
[----:B----4-:R-:W-:Y:S01]  /*ea50*/  FADD.FTZ R3, R214, R3 ;  /* 0x00000003d6037221 */ /* 0x010fe20000010000 */
[----:B0-----:R-:W-:-:S04]  /*ea60*/  FMNMX.FTZ R180, R165, R195, !PT ;  /* 0x000000c3a5b47209 */ /* 0x001fc80007810000 */
[C---:B------:R-:W-:Y:S01]  /*ea70*/  FSETP.NEU.FTZ.AND P2, PT, R180.reuse, -INF , PT ;  /* 0xff800000b400780b */ /* 0x040fe20003f5d000 */
[----:B------:R-:W-:Y:S01]  /*ea80*/  FMUL.FTZ R198, R180, R13 ;  /* 0x0000000db4c67220 */ /* 0x000fe20000410000 */
[----:B------:R-:W0:Y:S01]  /*ea90*/  MUFU.EX2 R184, R184 ;  /* 0x000000b800b87308 */ /* 0x000e220000000800 */
[----:B---3--:R-:W-:-:S03]  /*eaa0*/  FADD.FTZ R3, R215, R3 ;  /* 0x00000003d7037221 */ /* 0x008fc60000010000 */
[----:B------:R-:W-:Y:S01]  /*eab0*/  FSEL R198, R198, RZ, P2 ;  /* 0x000000ffc6c67208 */ /* 0x000fe20001000000 */
[----:B------:R-:W-:-:S03]  /*eac0*/  FADD.FTZ R3, R197, R3 ;  /* 0x00000003c5037221 */ /* 0x000fc60000010000 */
[----:B------:R-:W3:Y:S01]  /*ead0*/  MUFU.EX2 R185, R185 ;  /* 0x000000b900b97308 */ /* 0x000ee20000000800 */
[--C-:B------:R-:W-:Y:S01]  /*eae0*/  FFMA.FTZ R165, R154, R13, -R198.reuse ;  /* 0x0000000d9aa57223 */ /* 0x100fe200000108c6 */
[----:B------:R-:W-:Y:S01]  /*eaf0*/  F2FP.F16.F32.PACK_AB R154, R156, R155 ;  /* 0x0000009b9c9a723e */ /* 0x000fe200000000ff */
[--C-:B------:R-:W-:Y:S01]  /*eb00*/  FFMA.FTZ R229, R153, R13, -R198.reuse ;  /* 0x0000000d99e57223 */ /* 0x100fe200000108c6 */
[----:B------:R-:W-:Y:S01]  /*eb10*/  F2FP.F16.F32.PACK_AB R156, R160, R159 ;  /* 0x0000009fa09c723e */ /* 0x000fe200000000ff */
[-CC-:B------:R-:W-:Y:S01]  /*eb20*/  FFMA.FTZ R228, R157, R13.reuse, -R198.reuse ;  /* 0x0000000d9de47223 */ /* 0x180fe200000108c6 */
[----:B------:R-:W-:Y:S01]  /*eb30*/  F2FP.F16.F32.PACK_AB R160, R169, R168 ;  /* 0x000000a8a9a0723e */ /* 0x000fe200000000ff */
[-CC-:B------:R-:W-:Y:S01]  /*eb40*/  FFMA.FTZ R157, R158, R13.reuse, -R198.reuse ;  /* 0x0000000d9e9d7223 */ /* 0x180fe200000108c6 */
[----:B------:R-:W-:Y:S01]  /*eb50*/  FSEL R169, R180, RZ, P2 ;  /* 0x000000ffb4a97208 */ /* 0x000fe20001000000 */
[----:B------:R-:W-:Y:S01]  /*eb60*/  MUFU.EX2 R229, R229 ;  /* 0x000000e500e57308 */ /* 0x000fe20000000800 */
[-CC-:B------:R-:W-:Y:S01]  /*eb70*/  FFMA.FTZ R212, R161, R13.reuse, -R198.reuse ;  /* 0x0000000da1d47223 */ /* 0x180fe200000108c6 */
[-CC-:B------:R-:W-:Y:S01]  /*eb80*/  FFMA.FTZ R161, R162, R13.reuse, -R198.reuse ;  /* 0x0000000da2a17223 */ /* 0x180fe200000108c6 */
[-C--:B------:R-:W-:Y:S01]  /*eb90*/  FFMA.FTZ R199, R166, R13.reuse, -R198 ;  /* 0x0000000da6c77223 */ /* 0x080fe200000108c6 */
[----:B------:R-:W-:Y:S01]  /*eba0*/  FADD.FTZ R12, -R169, R12 ;  /* 0x0000000ca90c7221 */ /* 0x000fe20000010100 */
[-CC-:B------:R-:W-:Y:S01]  /*ebb0*/  FFMA.FTZ R167, R167, R13.reuse, -R198.reuse ;  /* 0x0000000da7a77223 */ /* 0x180fe200000108c6 */
[-CC-:B------:R-:W-:Y:S01]  /*ebc0*/  FFMA.FTZ R153, R174, R13.reuse, -R198.reuse ;  /* 0x0000000dae997223 */ /* 0x180fe200000108c6 */
[-CC-:B------:R-:W-:Y:S01]  /*ebd0*/  FFMA.FTZ R195, R170, R13.reuse, -R198.reuse ;  /* 0x0000000daac37223 */ /* 0x180fe200000108c6 */
[----:B------:R-:W-:Y:S01]  /*ebe0*/  FMUL.FTZ R12, R12, R13 ;  /* 0x0000000d0c0c7220 */ /* 0x000fe20000410000 */
[----:B------:R-:W-:Y:S01]  /*ebf0*/  MUFU.EX2 R165, R165 ;  /* 0x000000a500a57308 */ /* 0x000fe20000000800 */
[----:B------:R-:W-:Y:S01]  /*ec00*/  F2FP.F16.F32.PACK_AB R158, R213, R163 ;  /* 0x000000a3d59e723e */ /* 0x000fe200000000ff */
        /* <DEDUP_REMOVED lines=10> */
[-CC-:B------:R-:W-:Y:S01]  /*ecb0*/  FFMA.FTZ R187, R187, R13.reuse, -R198.reuse ;  /* 0x0000000dbbbb7223 */ /* 0x180fe200000108c6 */
[-CC-:B------:R-:W-:Y:S01]  /*ecc0*/  FFMA.FTZ R191, R191, R13.reuse, -R198.reuse ;  /* 0x0000000dbfbf7223 */ /* 0x180fe200000108c6 */
[----:B--2---:R-:W-:Y:S01]  /*ecd0*/  FADD.FTZ R3, R181, R3 ;  /* 0x00000003b5037221 */ /* 0x004fe20000010000 */
[-CC-:B------:R-:W-:Y:S01]  /*ece0*/  FFMA.FTZ R190, R190, R13.reuse, -R198.reuse ;  /* 0x0000000dbebe7223 */ /* 0x180fe200000108c6 */
[----:B------:R-:W2:Y:S01]  /*ecf0*/  MUFU.EX2 R155, R228 ;  /* 0x000000e4009b7308 */ /* 0x000ea20000000800 */
[----:B------:R-:W-:Y:S01]  /*ed00*/  F2FP.F16.F32.PACK_AB R162, R173, R172 ;  /* 0x000000acada2723e */ /* 0x000fe200000000ff */
[----:B0-----:R-:W-:Y:S01]  /*ed10*/  FADD.FTZ R168, R184, R3 ;  /* 0x00000003b8a87221 */ /* 0x001fe20000010000 */
[-CC-:B------:R-:W-:Y:S01]  /*ed20*/  FFMA.FTZ R192, R192, R13.reuse, -R198.reuse ;  /* 0x0000000dc0c07223 */ /* 0x180fe200000108c6 */
[----:B------:R-:W-:Y:S01]  /*ed30*/  FFMA.FTZ R193, R193, R13, -R198 ;  /* 0x0000000dc1c17223 */ /* 0x000fe200000108c6 */
[----:B------:R-:W-:Y:S01]  /*ed40*/  F2FP.F16.F32.PACK_AB R164, R215, R214 ;  /* 0x000000d6d7a4723e */ /* 0x000fe200000000ff */
[----:B---3--:R-:W-:Y:S01]  /*ed50*/  FADD.FTZ R3, R185, R168 ;  /* 0x000000a8b9037221 */ /* 0x008fe20000010000 */
[----:B------:R-:W-:Y:S01]  /*ed60*/  F2FP.F16.F32.PACK_AB R166, R181, R197 ;  /* 0x000000c5b5a6723e */ /* 0x000fe200000000ff */
[----:B------:R-:W0:Y:S01]  /*ed70*/  MUFU.EX2 R157, R157 ;  /* 0x0000009d009d7308 */ /* 0x000e220000000800 */
[----:B----4-:R-:W-:Y:S01]  /*ed80*/  FFMA.FTZ R0, R12, R0, R229 ;  /* 0x000000000c007223 */ /* 0x010fe200000100e5 */
[----:B------:R-:W-:Y:S01]  /*ed90*/  F2FP.F16.F32.PACK_AB R168, R185, R184 ;  /* 0x000000b8b9a8723e */ /* 0x000fe200000000ff */
[-C--:B------:R-:W-:Y:S01]  /*eda0*/  FMUL.FTZ R26, R26, R12.reuse ;  /* 0x0000000c1a1a7220 */ /* 0x080fe20000410000 */
[-C--:B------:R-:W-:Y:S01]  /*edb0*/  FMUL.FTZ R27, R27, R12.reuse ;  /* 0x0000000c1b1b7220 */ /* 0x080fe20000410000 */
[----:B------:R-:W-:Y:S01]  /*edc0*/  FADD.FTZ R0, R165, R0 ;  /* 0x00000000a5007221 */ /* 0x000fe20000010000 */
[-C--:B------:R-:W-:Y:S01]  /*edd0*/  FMUL.FTZ R30, R30, R12.reuse ;  /* 0x0000000c1e1e7220 */ /* 0x080fe20000410000 */
        /* <DEDUP_REMOVED lines=40> */
[----:B------:R-:W-:Y:S01]  /*f060*/  FMUL.FTZ R98, R98, R12 ;  /* 0x0000000c62627220 */ /* 0x000fe20000410000 */
[----:B------:R-:W5:Y:S01]  /*f070*/  MUFU.EX2 R195, R195 ;  /* 0x000000c300c37308 */ /* 0x000f620000000800 */
[----:B----4-:R-:W-:Y:S01]  /*f080*/  FADD.FTZ R153, R157, R0 ;  /* 0x000000009d997221 */ /* 0x010fe20000010000 */
[----:B--2---:R-:W-:Y:S01]  /*f090*/  F2FP.F16.F32.PACK_AB R157, R161, R212 ;  /* 0x000000d4a19d723e */ /* 0x004fe200000000ff */
        /* <DEDUP_REMOVED lines=10> */
[----:B0-----:R-:W-:Y:S01]  /*f140*/  FADD.FTZ R0, R159, R0 ;  /* 0x000000009f007221 */ /* 0x001fe20000010000 */
[C---:B---3--:R-:W-:Y:S01]  /*f150*/  F2FP.F16.F32.PACK_AB R159, R167.reuse, R159 ;  /* 0x0000009fa79f723e */ /* 0x048fe200000000ff */
[-C--:B------:R-:W-:Y:S01]  /*f160*/  FMUL.FTZ R114, R114, R12.reuse ;  /* 0x0000000c72727220 */ /* 0x080fe20000410000 */
[----:B------:R-:W0:Y:S01]  /*f170*/  MUFU.EX2 R175, R175 ;  /* 0x000000af00af7308 */ /* 0x000e220000000800 */
[----:B------:R-:W-:Y:S01]  /*f180*/  FADD.FTZ R0, R167, R0 ;  /* 0x00000000a7007221 */ /* 0x000fe20000010000 */
[-C--:B------:R-:W-:Y:S01]  /*f190*/  FMUL.FTZ R115, R115, R12.reuse ;  /* 0x0000000c73737220 */ /* 0x080fe20000410000 */
[-C--:B------:R-:W-:Y:S01]  /*f1a0*/  FMUL.FTZ R118, R118, R12.reuse ;  /* 0x0000000c76767220 */ /* 0x080fe20000410000 */
[-C--:B------:R-:W-:Y:S01]  /*f1b0*/  FMUL.FTZ R119, R119, R12.reuse ;  /* 0x0000000c77777220 */ /* 0x080fe20000410000 */
[----:B-----5:R-:W-:Y:S01]  /*f1c0*/  FADD.FTZ R0, R195, R0 ;  /* 0x00000000c3007221 */ /* 0x020fe20000010000 */
[-C--:B------:R-:W-:Y:S01]  /*f1d0*/  FMUL.FTZ R122, R122, R12.reuse ;  /* 0x0000000c7a7a7220 */ /* 0x080fe20000410000 */
[-C--:B------:R-:W-:Y:S01]  /*f1e0*/  FMUL.FTZ R123, R123, R12.reuse ;  /* 0x0000000c7b7b7220 */ /* 0x080fe20000410000 */
[----:B------:R-:W3:Y:S01]  /*f1f0*/  MUFU.EX2 R230, R230 ;  /* 0x000000e600e67308 */ /* 0x000ee20000000800 */
[C---:B--2---:R-:W-:Y:S01]  /*f200*/  FADD.FTZ R0, R171.reuse, R0 ;  /* 0x00000000ab007221 */ /* 0x044fe20000010000 */
[----:B------:R-:W-:Y:S01]  /*f210*/  F2FP.F16.F32.PACK_AB R161, R171, R195 ;  /* 0x000000c3aba1723e */ /* 0x000fe200000000ff */
[-C--:B------:R-:W-:Y:S01]  /*f220*/  FMUL.FTZ R126, R126, R12.reuse ;  /* 0x0000000c7e7e7220 */ /* 0x080fe20000410000 */
[-C--:B------:R-:W-:Y:S01]  /*f230*/  FMUL.FTZ R127, R127, R12.reuse ;  /* 0x0000000c7f7f7220 */ /* 0x080fe20000410000 */
[----:B------:R-:W-:Y:S01]  /*f240*/  FADD.FTZ R0, R163, R0 ;  /* 0x00000000a3007221 */ /* 0x000fe20000010000 */
        /* <DEDUP_REMOVED lines=16> */
[----:B------:R-:W-:-:S02]  /*f350*/  FMUL.FTZ R151, R151, R12 ;  /* 0x0000000c97977220 */ /* 0x000fc40000410000 */
[----:B------:R-:W3:Y:S01]  /*f360*/  MUFU.EX2 R179, R179 ;  /* 0x000000b300b37308 */ /* 0x000ee20000000800 */
[----:B--2---:R-:W-:-:S07]  /*f370*/  FADD.FTZ R153, R177, R0 ;  /* 0x00000000b1997221 */ /* 0x004fce0000010000 */
[----:B------:R-:W2:Y:S01]  /*f380*/  MUFU.EX2 R169, R182 ;  /* 0x000000b600a97308 */ /* 0x000ea20000000800 */
[----:B0-----:R-:W-:Y:S01]  /*f390*/  FADD.FTZ R0, R178, R153 ;  /* 0x00000099b2007221 */ /* 0x001fe20000010000 */
[----:B------:R-:W-:Y:S02]  /*f3a0*/  F2FP.F16.F32.PACK_AB R153, R165, R229 ;  /* 0x000000e5a599723e */ /* 0x000fe400000000ff */
[----:B------:R-:W-:-:S04]  /*f3b0*/  F2FP.F16.F32.PACK_AB R165, R177, R230 ;  /* 0x000000e6b1a5723e */ /* 0x000fc800000000ff */
        /* <DEDUP_REMOVED lines=11> */
[----:B--2---:R-:W-:-:S07]  /*f470*/  FADD.FTZ R0, R186, R7 ;  /* 0x00000007ba007221 */ /* 0x004fce0000010000 */
[----:B------:R-:W2:Y:S01]  /*f480*/  MUFU.EX2 R226, R226 ;  /* 0x000000e200e27308 */ /* 0x000ea20000000800 */
[C---:B0-----:R-:W-:Y:S01]  /*f490*/  FADD.FTZ R3, R189.reuse, R170 ;  /* 0x000000aabd037221 */ /* 0x041fe20000010000 */
[----:B------:R-:W-:-:S06]  /*f4a0*/  F2FP.F16.F32.PACK_AB R170, R189, R188 ;  /* 0x000000bcbdaa723e */ /* 0x000fcc00000000ff */
[----:B------:R-:W0:Y:S01]  /*f4b0*/  MUFU.EX2 R173, R191 ;  /* 0x000000bf00ad7308 */ /* 0x000e220000000800 */
[C---:B---3--:R-:W-:Y:S01]  /*f4c0*/  FADD.FTZ R0, R187.reuse, R0 ;  /* 0x00000000bb007221 */ /* 0x048fe20000010000 */
[----:B------:R-:W-:-:S06]  /*f4d0*/  F2FP.F16.F32.PACK_AB R171, R187, R186 ;  /* 0x000000babbab723e */ /* 0x000fcc00000000ff */
[----:B------:R-:W3:Y:S01]  /*f4e0*/  MUFU.EX2 R227, R227 ;  /* 0x000000e300e37308 */ /* 0x000ee20000000800 */
[----:B--2---:R-:W-:-:S07]  /*f4f0*/  FADD.FTZ R172, R226, R3 ;  /* 0x00000003e2ac7221 */ /* 0x004fce0000010000 */
[----:B------:R-:W2:Y:S01]  /*f500*/  MUFU.EX2 R190, R190 ;  /* 0x000000be00be7308 */ /* 0x000ea20000000800 */
[----:B0-----:R-:W-:-:S07]  /*f510*/  FADD.FTZ R7, R173, R0 ;  /* 0x00000000ad077221 */ /* 0x001fce0000010000 */
[----:B------:R-:W0:Y:S01]  /*f520*/  MUFU.EX2 R196, R196 ;  /* 0x000000c400c47308 */ /* 0x000e220000000800 */
[C---:B---3--:R-:W-:Y:S01]  /*f530*/  FADD.FTZ R3, R227.reuse, R172 ;  /* 0x000000ace3037221 */ /* 0x048fe20000010000 */
[----:B------:R-:W-:-:S06]  /*f540*/  F2FP.F16.F32.PACK_AB R172, R227, R226 ;  /* 0x000000e2e3ac723e */ /* 0x000fcc00000000ff */
[----:B------:R-:W3:Y:S01]  /*f550*/  MUFU.EX2 R192, R192 ;  /* 0x000000c000c07308 */ /* 0x000ee20000000800 */
[C---:B--2---:R-:W-:Y:S01]  /*f560*/  FADD.FTZ R7, R190.reuse, R7 ;  /* 0x00000007be077221 */ /* 0x044fe20000010000 */
[----:B------:R-:W-:-:S06]  /*f570*/  F2FP.F16.F32.PACK_AB R173, R190, R173 ;  /* 0x000000adbead723e */ /* 0x000fcc00000000ff */
[----:B------:R-:W2:Y:S01]  /*f580*/  MUFU.EX2 R174, R194 ;  /* 0x000000c200ae7308 */ /* 0x000ea20000000800 */
[----:B0-----:R-:W-:-:S07]  /*f590*/  FADD.FTZ R3, R196, R3 ;  /* 0x00000003c4037221 */ /* 0x001fce0000010000 */
[----:B------:R-:W0:Y:S01]  /*f5a0*/  MUFU.EX2 R193, R193 ;  /* 0x000000c100c17308 */ /* 0x000e220000000800 */
[----:B---3--:R-:W-:Y:S01]  /*f5b0*/  FADD.FTZ R0, R192, R7 ;  /* 0x00000007c0007221 */ /* 0x008fe20000010000 */
[C---:B--2---:R-:W-:Y:S01]  /*f5c0*/  FADD.FTZ R3, R174.reuse, R3 ;  /* 0x00000003ae037221 */ /* 0x044fe20000010000 */
[----:B------:R-:W-:Y:S02]  /*f5d0*/  F2FP.F16.F32.PACK_AB R174, R174, R196 ;  /* 0x000000c4aeae723e */ /* 0x000fe400000000ff */
[C---:B0-----:R-:W-:Y:S01]  /*f5e0*/  FADD.FTZ R0, R193.reuse, R0 ;  /* 0x00000000c1007221 */ /* 0x041fe20000010000 */
[----:B------:R-:W-:Y:S01]  /*f5f0*/  F2FP.F16.F32.PACK_AB R175, R193, R192 ;  /* 0x000000c0c1af723e */ /* 0x000fe200000000ff */
[----:B------:R-:W-:Y:S06]  /*f600*/  @!P0 BRA `(.L_x_12047) ;  /* 0x0000000000048947 */ /* 0x000fec0003800000 */
[----:B------:R-:W-:Y:S01]  /*f610*/  BPT.TRAP 0x1 ;  /* 0x000000040000795c */ /* 0x000fe20000300000 */
.L_x_12047:
[----:B------:R0:W2:Y:S01]  /*f620*/  SYNCS.PHASECHK.TRANS64.TRYWAIT P2, [R210+URZ+0x22850], R209 ;  /* 0x022850d1d20075a7 */ /* 0x0000a2000804017f */
[----:B------:R-:W-:Y:S05]  /*f630*/  @!P0 BRA `(.L_x_12048) ;  /* 0x0000000000048947 */ /* 0x000fea0003800000 */
[----:B------:R-:W-:Y:S01]  /*f640*/  BPT.TRAP 0x1 ;  /* 0x000000040000795c */ /* 0x000fe20000300000 */
.L_x_12048:
[----:B------:R-:W-:Y:S04]  /*f650*/  BSSY B0, `(.L_x_12049) ;  /* 0x0000004000007945 */ /* 0x000fe80003800000 */
[----:B--2---:R-:W-:Y:S05]  /*f660*/  @P2 BRA `(.L_x_12050) ;  /* 0x0000000000082947 */ /* 0x004fea0003800000 */
[----:B------:R-:W2:Y:S02]  /*f670*/  SYNCS.PHASECHK.TRANS64.TRYWAIT P2, [R210+URZ+0x22850], R209 ;  /* 0x022850d1d20075a7 */ /* 0x000ea4000804017f */
[----:B--2---:R-:W-:Y:S05]  /*f680*/  @!P2 BRA `(.L_x_12051) ;  /* 0x0000012400e0a947 */ /* 0x004fea0003800000 */
.L_x_12050:
[----:B------:R-:W-:Y:S05]  /*f690*/  BSYNC B0 ;  /* 0x0000000000007941 */ /* 0x000fea0003800000 */
.L_x_12049:
[----:B------:R-:W3:Y:S01]  /*f6a0*/  S2R R7, SR_TID.X ;  /* 0x0000000000077919 */ /* 0x000ee20000002100 */
[----:B------:R-:W-:Y:S05]  /*f6b0*/  WARPSYNC.ALL ;  /* 0x0000000000007948 */ /* 0x000fea0003800000 */
[----:B------:R-:W-:Y:S01]  /*f6c0*/  IMAD R178, R2, 0xc00, R21 ;  /* 0x00000c0002b27824 */ /* 0x000fe200078e0215 */
[----:B------:R-:W-:Y:S01]  /*f6d0*/  ISETP.GT.AND P2, PT, R6, R216, PT ;  /* 0x000000d80600720c */ /* 0x000fe20003f44270 */
[----:B------:R-:W-:Y:S02]  /*f6e0*/  IMAD.MOV.U32 R179, RZ, RZ, 0x40000040 ;  /* 0x40000040ffb37424 */ /* 0x000fe400078e00ff */
[----:B012---:R-:W-:Y:S01]  /*f6f0*/  @!P1 VIADD R210, R210, 0x22860 ;  /* 0x00022860d2d29836 */ /* 0x007fe20000000000 */
[----:B------:R-:W-:Y:S01]  /*f700*/  R2UR UR6, R178 ;  /* 0x00000000b20672ca */ /* 0x000fe200000e0000 */
[----:B------:R-:W-:Y:S01]  /*f710*/  VIADD R6, R6, 0xffffffff ;  /* 0xffffffff06067836 */ /* 0x000fe20000000000 */
[----:B------:R-:W-:Y:S01]  /*f720*/  R2UR UR7, R179 ;  /* 0x00000000b30772ca */ /* 0x000fe200000e0000 */
[----:B------:R-:W-:Y:S01]  /*f730*/  IMAD.MOV.U32 R179, RZ, RZ, 0x40000040 ;  /* 0x40000040ffb37424 */ /* 0x000fe200078e00ff */
[----:B------:R-:W-:Y:S01]  /*f740*/  @!P1 PRMT R210, RZ, 0x654, R210 ;  /* 0x00000654ffd29816 */ /* 0x000fe200000000d2 */
[----:B------:R-:W-:Y:S01]  /*f750*/  IMAD.MOV.U32 R12, RZ, RZ, R180 ;  /* 0x000000ffff0c7224 */ /* 0x000fe200078e00b4 */
[----:B---3--:R-:W-:-:S05]  /*f760*/  SHF.R.U32.HI R7, RZ, 0x7, R7 ;  /* 0x00000007ff077819 */ /* 0x008fca0000011607 */
[----:B------:R-:W-:-:S05]  /*f770*/  VIADD R7, R7, 0x8 ;  /* 0x0000000807077836 */ /* 0x000fca0000000000 */
[----:B------:R0:W-:Y:S02]  /*f780*/  BAR.SYNC.DEFER_BLOCKING R7, 0x100 ;  /* 0x000400070000751d */ /* 0x0001e40000010000 */
[----:B0-----:R-:W-:-:S04]  /*f790*/  MOV R7, R176 ;  /* 0x000000b000077202 */ /* 0x001fc80000000f00 */
        /* <DEDUP_REMOVED lines=43> */
[----:B------:R-:W-:Y:S02]  /*fa50*/  IMAD.MOV.U32 R12, RZ, RZ, R180 ;  /* 0x000000ffff0c7224 */ /* 0x000fe400078e00b4 */
[----:B------:R-:W-:-:S07]  /*fa60*/  IMAD.MOV.U32 R7, RZ, RZ, R176 ;  /* 0x000000ffff077224 */ /* 0x000fce00078e00b0 */
.L_x_12034:
[----:B------:R-:W2:Y:S01]  /*fa70*/  LDL.LU R156, [R1] ;  /* 0x00000000019c7983 */ /* 0x000ea20000300800 */
[----:B------:R-:W1:Y:S01]  /*fa80*/  LDC R152, c[0x0][0x448] ;  /* 0x00011200ff987b82 */ /* 0x000e620000000800 */
[----:B------:R-:W-:Y:S01]  /*fa90*/  IADD3 R155, R201, 0x1, -R200 ;  /* 0x00000001c99b7810 */ /* 0x000fe20007ffe8c8 */
[----:B------:R-:W-:-:S06]  /*faa0*/  ULDC UR4, c[0x0][0x9dc] ;  /* 0x0002770000047ab9 */ /* 0x000fcc0000000800 */
[----:B------:R-:W3:Y:S01]  /*fab0*/  LDC R230, c[0x0][0x9e4] ;  /* 0x00027900ffe67b82 */ /* 0x000ee20000000800 */
[----:B-1----:R-:W-:Y:S01]  /*fac0*/  ISETP.NE.AND P2, PT, R152, 0x1, PT ;  /* 0x000000019800780c */ /* 0x002fe20003f45270 */
[----:B------:R-:W-:-:S12]  /*fad0*/  VIADD R152, R206, 0x7f ;  /* 0x0000007fce987836 */ /* 0x000fd80000000000 */
[----:B------:R-:W1:Y:S08]  /*fae0*/  @P2 LDC R153, c[0x0][0x44c] ;  /* 0x00011300ff992b82 */ /* 0x000e700000000800 */
[----:B------:R-:W4:Y:S01]  /*faf0*/  @P2 LDC R154, c[0x0][0x450] ;  /* 0x00011400ff9a2b82 */ /* 0x000f220000000800 */
[----:B-1----:R-:W-:-:S05]  /*fb00*/  @P2 IMAD.HI.U32 R153, R152, R153, RZ ;  /* 0x0000009998992227 */ /* 0x002fca00078e00ff */
[----:B----4-:R-:W-:-:S05]  /*fb10*/  @P2 SHF.R.U32.HI R152, RZ, R154, R153 ;  /* 0x0000009aff982219 */ /* 0x010fca0000011699 */
[----:B------:R-:W-:-:S04]  /*fb20*/  IMAD.IADD R152, R155, 0x1, R152 ;  /* 0x000000019b987824 */ /* 0x000fc800078e0298 */
[----:B------:R-:W-:Y:S01]  /*fb30*/  VIADD R154, R152, -UR4 ;  /* 0x80000004989a7c36 */ /* 0x000fe20008000000 */
[----:B--2---:R-:W-:-:S04]  /*fb40*/  LOP3.LUT R156, R156, 0xffefffff, RZ, 0xc0, !PT ;  /* 0xffefffff9c9c7812 */ /* 0x004fc800078ec0ff */
[----:B------:R-:W-:Y:S02]  /*fb50*/  @P2 LOP3.LUT R156, R156, 0x100000, RZ, 0xfc, !PT ;  /* 0x001000009c9c2812 */ /* 0x000fe400078efcff */
[----:B---3--:R-:W-:Y:S02]  /*fb60*/  ISETP.GE.AND P2, PT, R230, 0x1, PT ;  /* 0x00000001e600780c */ /* 0x008fe40003f46270 */
[----:B------:R-:W-:-:S11]  /*fb70*/  LOP3.LUT R156, R156, 0xffdfffff, RZ, 0xc0, !PT ;  /* 0xffdfffff9c9c7812 */ /* 0x000fd600078ec0ff */
[----:B------:R-:W-:-:S05]  /*fb80*/  @P2 LOP3.LUT R156, R156, 0x200000, RZ, 0xfc, !PT ;  /* 0x002000009c9c2812 */ /* 0x000fca00078efcff */
[----:B------:R1:W-:Y:S01]  /*fb90*/  STL [R1], R156 ;  /* 0x0000009c01007387 */ /* 0x0003e20000100800 */
[----:B------:R-:W-:Y:S05]  /*fba0*/  @!P2 BRA `(.L_x_12053) ;  /* 0x000000000048a947 */ /* 0x000fea0003800000 */
[----:B------:R-:W-:Y:S01]  /*fbb0*/  IMAD.MOV.U32 R155, RZ, RZ, R152 ;  /* 0x000000ffff9b7224 */ /* 0x000fe200078e0098 */
[----:B------:R-:W-:Y:S04]  /*fbc0*/  BSSY B0, `(.L_x_12054) ;  /* 0x000000e000007945 */ /* 0x000fe80003800000 */
[----:B------:R-:W-:-:S13]  /*fbd0*/  ISETP.GT.AND P2, PT, R155, -0x1, PT ;  /* 0xffffffff9b00780c */ /* 0x000fda0003f44270 */
[----:B------:R-:W-:Y:S05]  /*fbe0*/  @P2 BRA `(.L_x_12055) ;  /* 0x00000000001c2947 */ /* 0x000fea0003800000 */
[----:B------:R-:W-:Y:S02]  /*fbf0*/  ISETP.NE.AND P2, PT, R230, 0x1, PT ;  /* 0x00000001e600780c */ /* 0x000fe40003f45270 */
[----:B------:R-:W-:-:S11]  /*fc00*/  LOP3.LUT R155, RZ, R155, RZ, 0x33, !PT ;  /* 0x0000009bff9b7212 */ /* 0x000fd600078e33ff */
[----:B------:R-:W2:Y:S02]  /*fc10*/  @P2 LDC.64 R152, c[0x0][0x9e8] ;  /* 0x00027a00ff982b82 */ /* 0x000ea40000000a00 */
[----:B--2---:R-:W-:-:S05]  /*fc20*/  @P2 IMAD.HI.U32 R152, R155, R152, RZ ;  /* 0x000000989b982227 */ /* 0x004fca00078e00ff */
[----:B------:R-:W-:-:S04]  /*fc30*/  @P2 SHF.R.U32.HI R155, RZ, R153, R152 ;  /* 0x00000099ff9b2219 */ /* 0x000fc80000011698 */
[----:B------:R-:W-:Y:S01]  /*fc40*/  LOP3.LUT R155, RZ, R155, RZ, 0x33, !PT ;  /* 0x0000009bff9b7212 */ /* 0x000fe200078e33ff */
[----:B------:R-:W-:Y:S06]  /*fc50*/  BRA `(.L_x_12056) ;  /* 0x0000000000107947 */ /* 0x000fec0003800000 */
.L_x_12055:
[----:B------:R-:W-:-:S13]  /*fc60*/  ISETP.NE.AND P2, PT, R230, 0x1, PT ;  /* 0x00000001e600780c */ /* 0x000fda0003f45270 */
[----:B------:R-:W2:Y:S02]  /*fc70*/  @P2 LDC.64 R152, c[0x0][0x9e8] ;  /* 0x00027a00ff982b82 */ /* 0x000ea40000000a00 */
[----:B--2---:R-:W-:-:S05]  /*fc80*/  @P2 IMAD.HI.U32 R152, R155, R152, RZ ;  /* 0x000000989b982227 */ /* 0x004fca00078e00ff */
[----:B------:R-:W-:-:S07]  /*fc90*/  @P2 SHF.R.U32.HI R155, RZ, R153, R152 ;  /* 0x00000099ff9b2219 */ /* 0x000fce0000011698 */
.L_x_12056:
[----:B------:R-:W-:Y:S05]  /*fca0*/  BSYNC B0 ;  /* 0x0000000000007941 */ /* 0x000fea0003800000 */
.L_x_12054:
[----:B------:R-:W-:-:S05]  /*fcb0*/  IMAD R155, R155, R230, RZ ;  /* 0x000000e69b9b7224 */ /* 0x000fca00078e02ff */
[----:B------:R-:W-:-:S07]  /*fcc0*/  VIMNMX R154, R154, R155, !PT ;  /* 0x0000009b9a9a7248 */ /* 0x000fce0007fe0100 */
.L_x_12053:
[----:B------:R-:W-:-:S04]  /*fcd0*/  VIADD R154, R154, 0x5f ;  /* 0x0000005f9a9a7836 */ /* 0x000fc80000000000 */
[----:B------:R-:W-:-:S05]  /*fce0*/  IMAD.HI R154, R154, 0x2aaaaaab, RZ ;  /* 0x2aaaaaab9a9a7827 */ /* 0x000fca00078e02ff */
[----:B------:R-:W-:-:S04]  /*fcf0*/  SHF.R.U32.HI R153, RZ, 0x1f, R154 ;  /* 0x0000001fff997819 */ /* 0x000fc8000001169a */
[----:B------:R-:W-:-:S04]  /*fd00*/  LEA.HI.SX32 R153, R154, R153, 0x1c ;  /* 0x000000999a997211 */ /* 0x000fc800078fe2ff */
[----:B------:R-:W-:-:S04]  /*fd10*/  VIMNMX R209, R218, R153, !PT ;  /* 0x00000099dad17248 */ /* 0x000fc80007fe0100 */
[----:B------:R-:W-:-:S13]  /*fd20*/  ISETP.GE.AND P2, PT, R6, R209, PT ;  /* 0x000000d10600720c */ /* 0x000fda0003f46270 */
[----:B------:R-:W-:Y:S05]  /*fd30*/  @!P2 BRA `(.L_x_12057) ;  /* 0x00000024003ca947 */ /* 0x000fea0003800000 */
[----:B------:R-:W-:Y:S02]  /*fd40*/  IMAD.MOV.U32 R213, RZ, RZ, R12 ;  /* 0x000000ffffd57224 */ /* 0x000fe400078e000c */
[----:B------:R-:W-:Y:S02]  /*fd50*/  IMAD.MOV.U32 R214, RZ, RZ, R7 ;  /* 0x000000ffffd67224 */ /* 0x000fe400078e0007 */
[----:B------:R-:W-:-:S07]  /*fd60*/  IMAD.MOV.U32 R212, RZ, RZ, R6 ;  /* 0x000000ffffd47224 */ /* 0x000fce00078e0006 */
.L_x_12067:
[----:B--2---:R-:W-:Y:S01]  /*fd70*/  VIADD R6, R2, 0x1 ;  /* 0x0000000102067836 */ /* 0x004fe20000000000 */
[----:B------:R-:W-:Y:S05]  /*fd80*/  YIELD ;  /* 0x0000000000007946 */ /* 0x000fea0003800000 */
[----:B------:R-:W-:Y:S01]  /*fd90*/  ISETP.NE.AND P3, PT, R6, 0x2, PT ;  /* 0x000000020600780c */ /* 0x000fe20003f65270 */
[----:B------:R-:W-:Y:S02]  /*fda0*/  IMAD.MOV.U32 R2, RZ, RZ, R212 ;  /* 0x000000ffff027224 */ /* 0x000fe400078e00d4 */
[----:B------:R-:W-:Y:S01]  /*fdb0*/  VIADD R212, R212, 0xffffffff ;  /* 0xffffffffd4d47836 */ /* 0x000fe20000000000 */
[----:B------:R-:W-:-:S02]  /*fdc0*/  SEL R12, RZ, 0x1, P3 ;  /* 0x00000001ff0c7807 */ /* 0x000fc40001800000 */
[----:B------:R-:W-:Y:S02]  /*fdd0*/  ISETP.GT.AND P2, PT, R2, R209, PT ;  /* 0x000000d10200720c */ /* 0x000fe40003f44270 */
[----:B------:R-:W-:Y:S02]  /*fde0*/  LOP3.LUT R19, R19, R12, RZ, 0x3c, !PT ;  /* 0x0000000c13137212 */ /* 0x000fe400078e3cff */
[----:B------:R-:W-:Y:S01]  /*fdf0*/  SEL R2, R6, RZ, P3 ;  /* 0x000000ff06027207 */ /* 0x000fe20001800000 */
[----:B------:R-:W-:Y:S08]  /*fe00*/  @!P0 BRA `(.L_x_12058) ;  /* 0x0000000000048947 */ /* 0x000ff00003800000 */
[----:B------:R-:W-:Y:S01]  /*fe10*/  BPT.TRAP 0x1 ;  /* 0x000000040000795c */ /* 0x000fe20000300000 */
.L_x_12058:
[----:B------:R-:W-:Y:S01]  /*fe20*/  IMAD R6, R2, 0x8, R16 ;  /* 0x0000000802067824 */ /* 0x000fe200078e0210 */
[----:B0-----:R-:W-:-:S04]  /*fe30*/  SHF.L.U32 R210, R19, 0x1f, RZ ;  /* 0x0000001f13d27819 */ /* 0x001fc800000006ff */
[----:B------:R0:W2:Y:S01]  /*fe40*/  SYNCS.PHASECHK.TRANS64.TRYWAIT P3, [R6+URZ+0x22830], R210 ;  /* 0x022830d2060075a7 */ /* 0x0000a2000806017f */
[----:B------:R-:W-:Y:S05]  /*fe50*/  @!P0 BRA `(.L_x_12059) ;  /* 0x0000000000048947 */ /* 0x000fea0003800000 */
[----:B------:R-:W-:Y:S01]  /*fe60*/  BPT.TRAP 0x1 ;  /* 0x000000040000795c */ /* 0x000fe20000300000 */
.L_x_12059:
[----:B------:R-:W-:Y:S02]  /*fe70*/  IMAD R154, R2, 0x300, R207 ;  /* 0x00000300029a7824 */ /* 0x000fe400078e02cf */
[----:B------:R-:W-:Y:S01]  /*fe80*/  IMAD.MOV.U32 R155, RZ, RZ, 0x40000040 ;  /* 0x40000040ff9b7424 */ /* 0x000fe200078e00ff */
[----:B--2---:R-:W-:Y:S06]  /*fe90*/  @P3 BRA `(.L_x_12060) ;  /* 0x0000000000083947 */ /* 0x004fec0003800000 */
[----:B------:R-:W2:Y:S02]  /*fea0*/  SYNCS.PHASECHK.TRANS64.TRYWAIT P3, [R6+URZ+0x22830], R210 ;  /* 0x022830d2060075a7 */ /* 0x000ea4000806017f */
[----:B--2---:R-:W-:Y:S05]  /*feb0*/  @!P3 BRA `(.L_x_12061) ;  /* 0x0000011c00e8b947 */ /* 0x004fea0003800000 */
.L_x_12060:
        /* <DEDUP_REMOVED lines=13> */
[----:B------:R-:W-:Y:S01]  /*ff90*/  R2UR UR11, R153 ;  /* 0x00000000990b72ca */ /* 0x000fe200000e0000 */
[----:B------:R-:W3:Y:S01]  /*ffa0*/  S2R R216, SR_TID.X ;  /* 0x0000000000d87919 */ /* 0x000ee20000002100 */
[----:B------:R-:W-:-:S02]  /*ffb0*/  R2UR UR19, R155 ;  /* 0x000000009b1372ca */ /* 0x000fc400000e0000 */
[----:B-1----:R-:W-:Y:S01]  /*ffc0*/  WARPGROUP.ARRIVE ;  /* 0x00000000000079c5 */ /* 0x002fe20000000000 */
[----:B------:R-:W-:Y:S02]  /*ffd0*/  R2UR UR8, R14 ;  /* 0x000000000e0872ca */ /* 0x000fe400000e0000 */
[----:B------:R-:W-:Y:S02]  /*ffe0*/  R2UR UR9, R15 ;  /* 0x000000000f0972ca */ /* 0x000fe400000e0000 */
[----:B------:R-:W-:Y:S01]  /*fff0*/  R2UR UR14, R12 ;  /* 0x000000000c0e72ca */ /* 0x000fe200000e0000 */
[----:B------:R-:W-:Y:S01]  /*10000*/  HGMMA.64x96x16.F32 R152, gdesc[UR4], RZ, !UPT, gsb0 ;  /* 0x01600000049879f0 */ /* 0x000fe2000c0008ff */
[----:B------:R-:W-:Y:S02]  /*10010*/  R2UR UR15, R13 ;  /* 0x000000000d0f72ca */ /* 0x000fe400000e0000 */
[----:B------:R-:W-:Y:S02]  /*10020*/  R2UR UR12, R10 ;  /* 0x000000000a0c72ca */ /* 0x000fe400000e0000 */
[----:B------:R-:W-:-:S02]  /*10030*/  R2UR UR13, R11 ;  /* 0x000000000b0d72ca */ /* 0x000fc400000e0000 */
[----:B------:R-:W-:Y:S02]  /*10040*/  R2UR UR16, R8 ;  /* 0x00000000081072ca */ /* 0x000fe400000e0000 */
[----:B------:R-:W-:Y:S02]  /*10050*/  R2UR UR17, R9 ;  /* 0x00000000091172ca */ /* 0x000fe400000e0000 */
[----:B---3--:R-:W-:Y:S01]  /*10060*/  SHF.R.U32.HI R216, RZ, 0x7, R216 ;  /* 0x00000007ffd87819 */ /* 0x008fe200000116d8 */
        /* <DEDUP_REMOVED lines=51> */
[----:B-1----:R-:W-:-:S07]  /*103a0*/  FMNMX.FTZ R7, R153, R7, !PT ;  /* 0x0000000799077209 */ /* 0x002fce0007810000 */
[----:B------:R-:W1:Y:S01]  /*103b0*/  MUFU.TANH R160, R160 ;  /* 0x000000a000a07308 */ /* 0x000e620000002400 */
[----:B---3--:R-:W-:-:S07]  /*103c0*/  FMNMX.FTZ R7, R156, R7, !PT ;  /* 0x000000079c077209 */ /* 0x008fce0007810000 */
        /* <DEDUP_REMOVED lines=34> */
[----:B------:R-:W-:Y:S01]  /*105f0*/  MUFU.TANH R192, R192 ;  /* 0x000000c000c07308 */ /* 0x000fe20000002400 */
[----:B---3--:R-:W-:-:S07]  /*10600*/  FMNMX.FTZ R7, R193, R7, !PT ;  /* 0x00000007c1077209 */ /* 0x008fce0007810000 */
[----:B------:R-:W-:Y:S01]  /*10610*/  MUFU.TANH R155, R155 ;  /* 0x0000009b009b7308 */ /* 0x000fe20000002400 */
[----:B----4-:R-:W-:-:S05]  /*10620*/  FMNMX.FTZ R7, R196, R7, !PT ;  /* 0x00000007c4077209 */ /* 0x010fca0007810000 */
[----:B------:R-:W1:Y:S02]  /*10630*/  SHFL.BFLY PT, R13, R7, 0x2, 0x1f ;  /* 0x0c401f00070d7f89 */ /* 0x000e6400000e0000 */
[----:B------:R-:W-:Y:S08]  /*10640*/  MUFU.TANH R158, R158 ;  /* 0x0000009e009e7308 */ /* 0x000ff00000002400 */
[----:B------:R-:W-:Y:S08]  /*10650*/  MUFU.TANH R159, R159 ;  /* 0x0000009f009f7308 */ /* 0x000ff00000002400 */
[----:B------:R-:W-:Y:S01]  /*10660*/  MUFU.TANH R162, R162 ;  /* 0x000000a200a27308 */ /* 0x000fe20000002400 */
[----:B-1----:R-:W-:-:S07]  /*10670*/  FMNMX.FTZ R7, R7, R13, !PT ;  /* 0x0000000d07077209 */ /* 0x002fce0007810000 */
[----:B------:R-:W-:Y:S01]  /*10680*/  MUFU.TANH R163, R163 ;  /* 0x000000a300a37308 */ /* 0x000fe20000002400 */
[----:B------:R-:W1:Y:S07]  /*10690*/  SHFL.BFLY PT, R13, R7, 0x1, 0x1f ;  /* 0x0c201f00070d7f89 */ /* 0x000e6e00000e0000 */
[----:B------:R-:W-:Y:S08]  /*106a0*/  MUFU.TANH R166, R166 ;  /* 0x000000a600a67308 */ /* 0x000ff00000002400 */
[----:B------:R-:W-:Y:S01]  /*106b0*/  MUFU.TANH R167, R167 ;  /* 0x000000a700a77308 */ /* 0x000fe20000002400 */
[----:B-1----:R-:W-:Y:S01]  /*106c0*/  FMNMX.FTZ R7, R7, R13, !PT ;  /* 0x0000000d07077209 */ /* 0x002fe20007810000 */
[----:B------:R-:W-:-:S04]  /*106d0*/  IMAD.U32 R13, RZ, RZ, UR40 ;  /* 0x00000028ff0d7e24 */ /* 0x000fc8000f8e00ff */
[C---:B------:R-:W-:Y:S01]  /*106e0*/  FMUL.FTZ R154, R7.reuse, R13 ;  /* 0x0000000d079a7220 */ /* 0x040fe20000410000 */
[----:B------:R-:W-:-:S03]  /*106f0*/  FADD.FTZ R214, -R7, R214 ;  /* 0x000000d607d67221 */ /* 0x000fc60000010100 */
[-CC-:B------:R-:W-:Y:S01]  /*10700*/  FFMA.FTZ R12, R12, R13.reuse, -R154.reuse ;  /* 0x0000000d0c0c7223 */ /* 0x180fe2000001089a */
[-C--:B------:R-:W-:Y:S01]  /*10710*/  FMUL.FTZ R214, R214, R13.reuse ;  /* 0x0000000dd6d67220 */ /* 0x080fe20000410000 */
        /* <DEDUP_REMOVED lines=25> */
[-C--:B-1----:R-:W-:Y:S01]  /*108b0*/  FMUL.FTZ R24, R24, R152.reuse ;  /* 0x0000009818187220 */ /* 0x082fe20000410000 */
        /* <DEDUP_REMOVED lines=65> */
[----:B------:R-:W-:Y:S01]  /*10cd0*/  FMUL.FTZ R3, R170, UR45 ;  /* 0x0000002daa037c20 */ /* 0x000fe20008410000 */
[----:B------:R-:W-:Y:S01]  /*10ce0*/  FMUL.FTZ R170, R174, UR45 ;  /* 0x0000002daeaa7c20 */ /* 0x000fe20008410000 */
[----:B-1----:R-:W-:Y:S01]  /*10cf0*/  FMUL.FTZ R20, R171, UR45 ;  /* 0x0000002dab147c20 */ /* 0x002fe20008410000 */
[C---:B----4-:R-:W-:Y:S01]  /*10d00*/  FADD.FTZ R174, R154.reuse, R152 ;  /* 0x000000989aae7221 */ /* 0x050fe20000010000 */
[----:B------:R-:W-:Y:S01]  /*10d10*/  F2FP.F16.F32.PACK_AB R152, R154, R12 ;  /* 0x0000000c9a98723e */ /* 0x000fe200000000ff */
[----:B------:R-:W-:Y:S01]  /*10d20*/  FMUL.FTZ R171, R178, UR45 ;  /* 0x0000002db2ab7c20 */ /* 0x000fe20008410000 */
[----:B------:R-:W1:Y:S01]  /*10d30*/  MUFU.EX2 R154, R197 ;  /* 0x000000c5009a7308 */ /* 0x000e620000000800 */
[----:B------:R-:W-:Y:S01]  /*10d40*/  FMUL.FTZ R178, R182, UR45 ;  /* 0x0000002db6b27c20 */ /* 0x000fe20008410000 */
[----:B------:R-:W-:Y:S01]  /*10d50*/  FMUL.FTZ R182, R186, UR45 ;  /* 0x0000002dbab67c20 */ /* 0x000fe20008410000 */
[----:B------:R-:W-:Y:S01]  /*10d60*/  FMUL.FTZ R186, R190, UR45 ;  /* 0x0000002dbeba7c20 */ /* 0x000fe20008410000 */
[----:B------:R-:W-:Y:S01]  /*10d70*/  FMUL.FTZ R190, R194, UR45 ;  /* 0x0000002dc2be7c20 */ /* 0x000fe20008410000 */
[----:B------:R-:W-:-:S03]  /*10d80*/  FMUL.FTZ R194, R198, UR45 ;  /* 0x0000002dc6c27c20 */ /* 0x000fc60008410000 */
[----:B------:R3:W4:Y:S08]  /*10d90*/  MUFU.EX2 R12, R153 ;  /* 0x00000099000c7308 */ /* 0x0007300000000800 */
[----:B------:R-:W5:Y:S01]  /*10da0*/  MUFU.TANH R3, R3 ;  /* 0x0000000300037308 */ /* 0x000f620000002400 */
[----:B-1----:R-:W-:Y:S01]  /*10db0*/  FADD.FTZ R174, R154, R174 ;  /* 0x000000ae9aae7221 */ /* 0x002fe20000010000 */
[----:B---3--:R-:W-:Y:S01]  /*10dc0*/  FMUL.FTZ R153, R175, UR45 ;  /* 0x0000002daf997c20 */ /* 0x008fe20008410000 */
[----:B------:R-:W-:Y:S01]  /*10dd0*/  FMUL.FTZ R175, R179, UR45 ;  /* 0x0000002db3af7c20 */ /* 0x000fe20008410000 */
[----:B------:R-:W-:Y:S01]  /*10de0*/  FMUL.FTZ R179, R183, UR45 ;  /* 0x0000002db7b37c20 */ /* 0x000fe20008410000 */
[----:B------:R-:W-:Y:S01]  /*10df0*/  FMUL.FTZ R183, R187, UR45 ;  /* 0x0000002dbbb77c20 */ /* 0x000fe20008410000 */
[----:B------:R-:W-:Y:S01]  /*10e00*/  FMUL.FTZ R187, R191, UR45 ;  /* 0x0000002dbfbb7c20 */ /* 0x000fe20008410000 */
[----:B------:R-:W-:Y:S01]  /*10e10*/  FMUL.FTZ R191, R195, UR45 ;  /* 0x0000002dc3bf7c20 */ /* 0x000fe20008410000 */
[----:B------:R-:W1:Y:S01]  /*10e20*/  MUFU.TANH R20, R20 ;  /* 0x0000001400147308 */ /* 0x000e620000002400 */
[C---:B----4-:R-:W-:Y:S01]  /*10e30*/  FADD.FTZ R174, R12.reuse, R174 ;  /* 0x000000ae0cae7221 */ /* 0x050fe20000010000 */
[----:B------:R-:W-:Y:S01]  /*10e40*/  F2FP.F16.F32.PACK_AB R154, R12, R154 ;  /* 0x0000009a0c9a723e */ /* 0x000fe200000000ff */
[----:B------:R-:W-:Y:S01]  /*10e50*/  FMUL.FTZ R195, R199, UR45 ;  /* 0x0000002dc7c37c20 */ /* 0x000fe20008410000 */
[----:B------:R-:W-:-:S04]  /*10e60*/  FMNMX.FTZ R12, R192, R213, !PT ;  /* 0x000000d5c00c7209 */ /* 0x000fc80007810000 */
[----:B------:R-:W-:Y:S01]  /*10e70*/  FMNMX.FTZ R12, R155, R12, !PT ;  /* 0x0000000c9b0c7209 */ /* 0x000fe20007810000 */
[----:B------:R-:W3:Y:S03]  /*10e80*/  MUFU.TANH R170, R170 ;  /* 0x000000aa00aa7308 */ /* 0x000ee60000002400 */
[----:B------:R-:W-:-:S04]  /*10e90*/  FMNMX.FTZ R12, R158, R12, !PT ;  /* 0x0000000c9e0c7209 */ /* 0x000fc80007810000 */
[----:B------:R-:W-:Y:S01]  /*10ea0*/  FMNMX.FTZ R12, R159, R12, !PT ;  /* 0x0000000c9f0c7209 */ /* 0x000fe20007810000 */
[----:B------:R-:W4:Y:S03]  /*10eb0*/  MUFU.TANH R153, R153 ;  /* 0x0000009900997308 */ /* 0x000f260000002400 */
[----:B------:R-:W-:-:S04]  /*10ec0*/  FMNMX.FTZ R12, R162, R12, !PT ;  /* 0x0000000ca20c7209 */ /* 0x000fc80007810000 */
[----:B------:R-:W-:Y:S01]  /*10ed0*/  FMNMX.FTZ R12, R163, R12, !PT ;  /* 0x0000000ca30c7209 */ /* 0x000fe20007810000 */
[----:B------:R-:W0:Y:S03]  /*10ee0*/  MUFU.TANH R171, R171 ;  /* 0x000000ab00ab7308 */ /* 0x000e260000002400 */
[----:B------:R-:W-:-:S04]  /*10ef0*/  FMNMX.FTZ R12, R166, R12, !PT ;  /* 0x0000000ca60c7209 */ /* 0x000fc80007810000 */
[----:B------:R-:W-:Y:S01]  /*10f00*/  FMNMX.FTZ R12, R167, R12, !PT ;  /* 0x0000000ca70c7209 */ /* 0x000fe20007810000 */
[----:B------:R-:W2:Y:S03]  /*10f10*/  MUFU.TANH R175, R175 ;  /* 0x000000af00af7308 */ /* 0x000ea60000002400 */
[----:B-----5:R-:W-:-:S04]  /*10f20*/  FMNMX.FTZ R12, R3, R12, !PT ;  /* 0x0000000c030c7209 */ /* 0x020fc80007810000 */
[----:B-1----:R-:W-:Y:S01]  /*10f30*/  FMNMX.FTZ R12, R20, R12, !PT ;  /* 0x0000000c140c7209 */ /* 0x002fe20007810000 */
[----:B------:R-:W1:Y:S03]  /*10f40*/  MUFU.TANH R178, R178 ;  /* 0x000000b200b27308 */ /* 0x000e660000002400 */
[----:B---3--:R-:W-:-:S04]  /*10f50*/  FMNMX.FTZ R12, R170, R12, !PT ;  /* 0x0000000caa0c7209 */ /* 0x008fc80007810000 */
[----:B----4-:R-:W-:Y:S01]  /*10f60*/  FMNMX.FTZ R12, R153, R12, !PT ;  /* 0x0000000c990c7209 */ /* 0x010fe20007810000 */
[----:B------:R-:W3:Y:S03]  /*10f70*/  MUFU.TANH R179, R179 ;  /* 0x000000b300b37308 */ /* 0x000ee60000002400 */
[----:B0-----:R-:W-:-:S04]  /*10f80*/  FMNMX.FTZ R12, R171, R12, !PT ;  /* 0x0000000cab0c7209 */ /* 0x001fc80007810000 */
[----:B--2---:R-:W-:Y:S01]  /*10f90*/  FMNMX.FTZ R12, R175, R12, !PT ;  /* 0x0000000caf0c7209 */ /* 0x004fe20007810000 */
[----:B------:R-:W0:Y:S03]  /*10fa0*/  MUFU.TANH R182, R182 ;  /* 0x000000b600b67308 */ /* 0x000e260000002400 */
[----:B-1----:R-:W-:-:S05]  /*10fb0*/  FMNMX.FTZ R12, R178, R12, !PT ;  /* 0x0000000cb20c7209 */ /* 0x002fca0007810000 */
[----:B------:R-:W1:Y:S01]  /*10fc0*/  MUFU.TANH R183, R183 ;  /* 0x000000b700b77308 */ /* 0x000e620000002400 */
[----:B---3--:R-:W-:-:S07]  /*10fd0*/  FMNMX.FTZ R12, R179, R12, !PT ;  /* 0x0000000cb30c7209 */ /* 0x008fce0007810000 */
        /* <DEDUP_REMOVED lines=12> */
[----:B------:R-:W-:Y:S01]  /*110a0*/  MUFU.EX2 R156, R156 ;  /* 0x0000009c009c7308 */ /* 0x000fe20000000800 */
[----:B0-----:R-:W-:-:S07]  /*110b0*/  FMNMX.FTZ R12, R194, R12, !PT ;  /* 0x0000000cc20c7209 */ /* 0x001fce0007810000 */
[----:B------:R-:W-:Y:S01]  /*110c0*/  MUFU.EX2 R157, R157 ;  /* 0x0000009d009d7308 */ /* 0x000fe20000000800 */
[----:B-1----:R-:W-:-:S05]  /*110d0*/  FMNMX.FTZ R12, R195, R12, !PT ;  /* 0x0000000cc30c7209 */ /* 0x002fca0007810000 */
        /* <DEDUP_REMOVED lines=41> */
[----:B------:R-:W-:Y:S01]  /*11370*/  FFMA.FTZ R195, R195, R13, -R198 ;  /* 0x0000000dc3c37223 */ /* 0x000fe200000108c6 */
[-C--:B0-----:R-:W-:Y:S01]  /*11380*/  FMUL.FTZ R26, R26, R197.reuse ;  /* 0x000000c51a1a7220 */ /* 0x081fe20000410000 */
[-C--:B------:R-:W-:Y:S01]  /*11390*/  FMUL.FTZ R27, R27, R197.reuse ;  /* 0x000000c51b1b7220 */ /* 0x080fe20000410000 */
[----:B------:R0:W3:Y:S01]  /*113a0*/  MUFU.EX2 R198, R158 ;  /* 0x0000009e00c67308 */ /* 0x0000e20000000800 */
[----:B-1----:R-:W-:Y:S01]  /*113b0*/  FFMA.FTZ R0, R197, R0, R192 ;  /* 0x00000000c5007223 */ /* 0x002fe200000100c0 */
        /* <DEDUP_REMOVED lines=8> */
[----:B------:R-:W-:Y:S01]  /*11440*/  F2FP.F16.F32.PACK_AB R156, R157, R156 ;  /* 0x0000009c9d9c723e */ /* 0x000fe200000000ff */
[-C--:B------:R-:W-:Y:S01]  /*11450*/  FMUL.FTZ R42, R42, R197.reuse ;  /* 0x000000c52a2a7220 */ /* 0x080fe20000410000 */
[-C--:B------:R-:W-:Y:S01]  /*11460*/  FMUL.FTZ R43, R43, R197.reuse ;  /* 0x000000c52b2b7220 */ /* 0x080fe20000410000 */
[----:B------:R-:W-:Y:S01]  /*11470*/  FADD.FTZ R158, R157, R158 ;  /* 0x0000009e9d9e7221 */ /* 0x000fe20000010000 */
[-C--:B------:R-:W-:Y:S01]  /*11480*/  FMUL.FTZ R46, R46, R197.reuse ;  /* 0x000000c52e2e7220 */ /* 0x080fe20000410000 */
[-C--:B------:R-:W-:Y:S01]  /*11490*/  FMUL.FTZ R47, R47, R197.reuse ;  /* 0x000000c52f2f7220 */ /* 0x080fe20000410000 */
[----:B------:R0:W4:Y:S01]  /*114a0*/  MUFU.EX2 R199, R162 ;  /* 0x000000a200c77308 */ /* 0x0001220000000800 */
        /* <DEDUP_REMOVED lines=8> */
[----:B0-----:R-:W-:Y:S01]  /*11530*/  F2FP.F16.F32.PACK_AB R162, R169, R168 ;  /* 0x000000a8a9a2723e */ /* 0x001fe200000000ff */
        /* <DEDUP_REMOVED lines=19> */
[----:B---3--:R-:W-:Y:S01]  /*11670*/  FADD.FTZ R0, R198, R153 ;  /* 0x00000099c6007221 */ /* 0x008fe20000010000 */
[-C--:B------:R-:W-:Y:S01]  /*11680*/  FMUL.FTZ R91, R91, R197.reuse ;  /* 0x000000c55b5b7220 */ /* 0x080fe20000410000 */
[-C--:B------:R-:W-:Y:S01]  /*11690*/  FMUL.FTZ R94, R94, R197.reuse ;  /* 0x000000c55e5e7220 */ /* 0x080fe20000410000 */
[----:B------:R-:W2:Y:S01]  /*116a0*/  MUFU.EX2 R167, R167 ;  /* 0x000000a700a77308 */ /* 0x000ea20000000800 */
[----:B-1----:R-:W-:Y:S01]  /*116b0*/  FADD.FTZ R0, R159, R0 ;  /* 0x000000009f007221 */ /* 0x002fe20000010000 */
[-C--:B------:R-:W-:Y:S01]  /*116c0*/  FMUL.FTZ R95, R95, R197.reuse ;  /* 0x000000c55f5f7220 */ /* 0x080fe20000410000 */
[-C--:B------:R-:W-:Y:S01]  /*116d0*/  FMUL.FTZ R98, R98, R197.reuse ;  /* 0x000000c562627220 */ /* 0x080fe20000410000 */
[-C--:B------:R-:W-:Y:S01]  /*116e0*/  FMUL.FTZ R99, R99, R197.reuse ;  /* 0x000000c563637220 */ /* 0x080fe20000410000 */
[----:B----4-:R-:W-:Y:S01]  /*116f0*/  FADD.FTZ R0, R199, R0 ;  /* 0x00000000c7007221 */ /* 0x010fe20000010000 */
[-C--:B------:R-:W-:Y:S01]  /*11700*/  FMUL.FTZ R102, R102, R197.reuse ;  /* 0x000000c566667220 */ /* 0x080fe20000410000 */
[-C--:B------:R-:W-:Y:S01]  /*11710*/  FMUL.FTZ R103, R103, R197.reuse ;  /* 0x000000c567677220 */ /* 0x080fe20000410000 */
[----:B------:R1:W3:Y:S01]  /*11720*/  MUFU.EX2 R214, R3 ;  /* 0x0000000300d67308 */ /* 0x0002e20000000800 */
[----:B-----5:R-:W-:Y:S01]  /*11730*/  FADD.FTZ R0, R163, R0 ;  /* 0x00000000a3007221 */ /* 0x020fe20000010000 */
[-C--:B------:R-:W-:Y:S01]  /*11740*/  FMUL.FTZ R106, R106, R197.reuse ;  /* 0x000000c56a6a7220 */ /* 0x080fe20000410000 */
[-C--:B------:R-:W-:Y:S01]  /*11750*/  FMUL.FTZ R107, R107, R197.reuse ;  /* 0x000000c56b6b7220 */ /* 0x080fe20000410000 */
[-C--:B------:R-:W-:Y:S01]  /*11760*/  FMUL.FTZ R110, R110, R197.reuse ;  /* 0x000000c56e6e7220 */ /* 0x080fe20000410000 */
[----:B0-----:R-:W-:Y:S01]  /*11770*/  FADD.FTZ R0, R213, R0 ;  /* 0x00000000d5007221 */ /* 0x001fe20000010000 */
[-C--:B------:R-:W-:Y:S01]  /*11780*/  FMUL.FTZ R111, R111, R197.reuse ;  /* 0x000000c56f6f7220 */ /* 0x080fe20000410000 */
[----:B------:R-:W-:Y:S01]  /*11790*/  FMUL.FTZ R114, R114, R197 ;  /* 0x000000c572727220 */ /* 0x000fe20000410000 */
[----:B------:R0:W4:Y:S01]  /*117a0*/  MUFU.EX2 R215, R20 ;  /* 0x0000001400d77308 */ /* 0x0001220000000800 */
[----:B-1----:R-:W-:-:S02]  /*117b0*/  @!P1 VIADD R3, R6, 0x22840 ;  /* 0x0002284006039836 */ /* 0x002fc40000000000 */
[----:B--2---:R-:W-:Y:S01]  /*117c0*/  FADD.FTZ R153, R167, R0 ;  /* 0x00000000a7997221 */ /* 0x004fe20000010000 */
[-C--:B------:R-:W-:Y:S01]  /*117d0*/  FMUL.FTZ R115, R115, R197.reuse ;  /* 0x000000c573737220 */ /* 0x080fe20000410000 */
[-C--:B------:R-:W-:Y:S01]  /*117e0*/  FMUL.FTZ R118, R118, R197.reuse ;  /* 0x000000c576767220 */ /* 0x080fe20000410000 */
[-C--:B------:R-:W-:Y:S01]  /*117f0*/  FMUL.FTZ R119, R119, R197.reuse ;  /* 0x000000c577777220 */ /* 0x080fe20000410000 */
[----:B------:R-:W-:Y:S01]  /*11800*/  @!P1 PRMT R3, RZ, 0x654, R3 ;  /* 0x00000654ff039816 */ /* 0x000fe20000000003 */
[-C--:B------:R-:W-:Y:S01]  /*11810*/  FMUL.FTZ R122, R122, R197.reuse ;  /* 0x000000c57a7a7220 */ /* 0x080fe20000410000 */
[----:B------:R-:W-:Y:S01]  /*11820*/  MUFU.EX2 R175, R175 ;  /* 0x000000af00af7308 */ /* 0x000fe20000000800 */
[----:B0-----:R-:W-:Y:S01]  /*11830*/  IADD3 R20, -R216, 0xb, RZ ;  /* 0x0000000bd8147810 */ /* 0x001fe20007ffe1ff */
[----:B---3--:R-:W-:Y:S01]  /*11840*/  FADD.FTZ R0, R214, R153 ;  /* 0x00000099d6007221 */ /* 0x008fe20000010000 */
[-C--:B------:R-:W-:Y:S01]  /*11850*/  FMUL.FTZ R123, R123, R197.reuse ;  /* 0x000000c57b7b7220 */ /* 0x080fe20000410000 */
[-C--:B------:R-:W-:Y:S01]  /*11860*/  FMUL.FTZ R126, R126, R197.reuse ;  /* 0x000000c57e7e7220 */ /* 0x080fe20000410000 */
[-C--:B------:R-:W-:Y:S01]  /*11870*/  FMUL.FTZ R127, R127, R197.reuse ;  /* 0x000000c57f7f7220 */ /* 0x080fe20000410000 */
[----:B------:R0:W-:Y:S06]  /*11880*/  BAR.ARV R20, 0x100 ;  /* 0x000400140000751d */ /* 0x0001ec0000002000 */
[----:B------:R-:W1:Y:S01]  /*11890*/  MUFU.EX2 R216, R170 ;  /* 0x000000aa00d87308 */ /* 0x000e620000000800 */
[----:B------:R2:W-:Y:S01]  /*118a0*/  @!P1 SYNCS.ARRIVE.TRANS64.RED.A1T0 RZ, [R3+URZ], RZ ;  /* 0x000000ff03ff99a7 */ /* 0x0005e2000810043f */
[----:B----4-:R-:W-:Y:S01]  /*118b0*/  FADD.FTZ R153, R215, R0 ;  /* 0x00000000d7997221 */ /* 0x010fe20000010000 */
[-C--:B------:R-:W-:Y:S01]  /*118c0*/  FMUL.FTZ R130, R130, R197.reuse ;  /* 0x000000c582827220 */ /* 0x080fe20000410000 */
[-C--:B------:R-:W-:Y:S01]  /*118d0*/  FMUL.FTZ R131, R131, R197.reuse ;  /* 0x000000c583837220 */ /* 0x080fe20000410000 */
[-C--:B------:R-:W-:Y:S01]  /*118e0*/  FMUL.FTZ R134, R134, R197.reuse ;  /* 0x000000c586867220 */ /* 0x080fe20000410000 */
[-C--:B------:R-:W-:Y:S01]  /*118f0*/  FMUL.FTZ R135, R135, R197.reuse ;  /* 0x000000c587877220 */ /* 0x080fe20000410000 */
[-C--:B------:R-:W-:Y:S01]  /*11900*/  FMUL.FTZ R138, R138, R197.reuse ;  /* 0x000000c58a8a7220 */ /* 0x080fe20000410000 */
[----:B------:R-:W-:Y:S01]  /*11910*/  MUFU.EX2 R176, R176 ;  /* 0x000000b000b07308 */ /* 0x000fe20000000800 */
[----:B--2---:R-:W-:Y:S01]  /*11920*/  FADD.FTZ R3, R164, R158 ;  /* 0x0000009ea4037221 */ /* 0x004fe20000010000 */
[----:B------:R-:W-:Y:S01]  /*11930*/  F2FP.F16.F32.PACK_AB R158, R161, R160 ;  /* 0x000000a0a19e723e */ /* 0x000fe200000000ff */
[-C--:B------:R-:W-:Y:S01]  /*11940*/  FMUL.FTZ R139, R139, R197.reuse ;  /* 0x000000c58b8b7220 */ /* 0x080fe20000410000 */
[C---:B------:R-:W-:Y:S01]  /*11950*/  F2FP.F16.F32.PACK_AB R160, R165.reuse, R164 ;  /* 0x000000a4a5a0723e */ /* 0x040fe200000000ff */
[----:B------:R-:W-:Y:S01]  /*11960*/  FADD.FTZ R3, R165, R3 ;  /* 0x00000003a5037221 */ /* 0x000fe20000010000 */
[----:B------:R-:W-:Y:S01]  /*11970*/  F2FP.F16.F32.PACK_AB R164, R173, R172 ;  /* 0x000000acada4723e */ /* 0x000fe200000000ff */
[-C--:B------:R-:W-:Y:S01]  /*11980*/  FMUL.FTZ R142, R142, R197.reuse ;  /* 0x000000c58e8e7220 */ /* 0x080fe20000410000 */
[----:B------:R-:W2:Y:S01]  /*11990*/  MUFU.EX2 R165, R171 ;  /* 0x000000ab00a57308 */ /* 0x000ea20000000800 */
[----:B------:R-:W-:Y:S01]  /*119a0*/  FADD.FTZ R3, R168, R3 ;  /* 0x00000003a8037221 */ /* 0x000fe20000010000 */
[----:B-1----:R-:W-:Y:S01]  /*119b0*/  FADD.FTZ R153, R216, R153 ;  /* 0x00000099d8997221 */ /* 0x002fe20000010000 */
[-C--:B------:R-:W-:Y:S01]  /*119c0*/  FMUL.FTZ R143, R143, R197.reuse ;  /* 0x000000c58f8f7220 */ /* 0x080fe20000410000 */
[-C--:B------:R-:W-:Y:S01]  /*119d0*/  FMUL.FTZ R146, R146, R197.reuse ;  /* 0x000000c592927220 */ /* 0x080fe20000410000 */
[----:B------:R-:W-:Y:S01]  /*119e0*/  FADD.FTZ R3, R169, R3 ;  /* 0x00000003a9037221 */ /* 0x000fe20000010000 */
[----:B------:R-:W-:Y:S01]  /*119f0*/  FADD.FTZ R0, R226, R153 ;  /* 0x00000099e2007221 */ /* 0x000fe20000010000 */
[----:B------:R-:W-:Y:S01]  /*11a00*/  F2FP.F16.F32.PACK_AB R153, R155, R192 ;  /* 0x000000c09b99723e */ /* 0x000fe200000000ff */
[----:B------:R-:W1:Y:S01]  /*11a10*/  MUFU.EX2 R177, R177 ;  /* 0x000000b100b17308 */ /* 0x000e620000000800 */
[----:B------:R-:W-:Y:S01]  /*11a20*/  FADD.FTZ R3, R172, R3 ;  /* 0x00000003ac037221 */ /* 0x000fe20000010000 */
[----:B------:R-:W-:Y:S01]  /*11a30*/  F2FP.F16.F32.PACK_AB R155, R159, R198 ;  /* 0x000000c69f9b723e */ /* 0x000fe200000000ff */
[----:B------:R-:W-:Y:S01]  /*11a40*/  FMUL.FTZ R147, R147, R197 ;  /* 0x000000c593937220 */ /* 0x000fe20000410000 */
[----:B------:R-:W-:Y:S01]  /*11a50*/  F2FP.F16.F32.PACK_AB R159, R167, R213 ;  /* 0x000000d5a79f723e */ /* 0x000fe200000000ff */
[----:B------:R-:W-:Y:S01]  /*11a60*/  FADD.FTZ R3, R173, R3 ;  /* 0x00000003ad037221 */ /* 0x000fe20000010000 */
[-C--:B------:R-:W-:Y:S01]  /*11a70*/  FMUL.FTZ R150, R150, R197.reuse ;  /* 0x000000c596967220 */ /* 0x080fe20000410000 */
[----:B------:R-:W-:Y:S01]  /*11a80*/  FMUL.FTZ R151, R151, R197 ;  /* 0x000000c597977220 */ /* 0x000fe20000410000 */
[----:B------:R-:W3:Y:S01]  /*11a90*/  MUFU.EX2 R178, R178 ;  /* 0x000000b200b27308 */ /* 0x000ee20000000800 */
[----:B--2---:R-:W-:Y:S01]  /*11aa0*/  FADD.FTZ R0, R165, R0 ;  /* 0x00000000a5007221 */ /* 0x004fe20000010000 */
[----:B------:R-:W-:Y:S01]  /*11ab0*/  FADD.FTZ R3, R176, R3 ;  /* 0x00000003b0037221 */ /* 0x000fe20000010000 */
[----:B------:R-:W-:-:S02]  /*11ac0*/  F2FP.F16.F32.PACK_AB R165, R175, R165 ;  /* 0x000000a5afa5723e */ /* 0x000fc400000000ff */
[----:B------:R-:W-:Y:S01]  /*11ad0*/  FADD.FTZ R157, R175, R0 ;  /* 0x00000000af9d7221 */ /* 0x000fe20000010000 */
[----:B------:R-:W-:Y:S02]  /*11ae0*/  F2FP.F16.F32.PACK_AB R161, R215, R214 ;  /* 0x000000d6d7a1723e */ /* 0x000fe400000000ff */
[----:B------:R-:W2:Y:S01]  /*11af0*/  MUFU.EX2 R179, R179 ;  /* 0x000000b300b37308 */ /* 0x000ea20000000800 */
[C---:B-1----:R-:W-:Y:S01]  /*11b00*/  F2FP.F16.F32.PACK_AB R166, R177.reuse, R176 ;  /* 0x000000b0b1a6723e */ /* 0x042fe200000000ff */
[----:B------:R-:W-:-:S06]  /*11b10*/  FADD.FTZ R3, R177, R3 ;  /* 0x00000003b1037221 */ /* 0x000fcc0000010000 */
[----:B------:R-:W1:Y:S01]  /*11b20*/  MUFU.EX2 R180, R180 ;  /* 0x000000b400b47308 */ /* 0x000e620000000800 */
[----:B---3--:R-:W-:Y:S01]  /*11b30*/  FADD.FTZ R176, R178, R157 ;  /* 0x0000009db2b07221 */ /* 0x008fe20000010000 */
[----:B------:R-:W-:Y:S02]  /*11b40*/  F2FP.F16.F32.PACK_AB R157, R163, R199 ;  /* 0x000000c7a39d723e */ /* 0x000fe400000000ff */
[----:B------:R-:W-:-:S04]  /*11b50*/  F2FP.F16.F32.PACK_AB R163, R226, R216 ;  /* 0x000000d8e2a3723e */ /* 0x000fc800000000ff */
[----:B------:R-:W3:Y:S01]  /*11b60*/  MUFU.EX2 R169, R182 ;  /* 0x000000b600a97308 */ /* 0x000ee20000000800 */
[----:B--2---:R-:W-:-:S07]  /*11b70*/  FADD.FTZ R176, R179, R176 ;  /* 0x000000b0b3b07221 */ /* 0x004fce0000010000 */
[----:B------:R-:W2:Y:S01]  /*11b80*/  MUFU.EX2 R181, R181 ;  /* 0x000000b500b57308 */ /* 0x000ea20000000800 */
[----:B-1----:R-:W-:-:S07]  /*11b90*/  FADD.FTZ R3, R180, R3 ;  /* 0x00000003b4037221 */ /* 0x002fce0000010000 */
[----:B------:R-:W1:Y:S01]  /*11ba0*/  MUFU.EX2 R183, R183 ;  /* 0x000000b700b77308 */ /* 0x000e620000000800 */
[----:B---3--:R-:W-:-:S07]  /*11bb0*/  FADD.FTZ R176, R169, R176 ;  /* 0x000000b0a9b07221 */ /* 0x008fce0000010000 */
[----:B------:R-:W3:Y:S01]  /*11bc0*/  MUFU.EX2 R184, R184 ;  /* 0x000000b800b87308 */ /* 0x000ee20000000800 */
[C---:B--2---:R-:W-:Y:S01]  /*11bd0*/  FADD.FTZ R3, R181.reuse, R3 ;  /* 0x00000003b5037221 */ /* 0x044fe20000010000 */
[----:B------:R-:W-:-:S06]  /*11be0*/  F2FP.F16.F32.PACK_AB R168, R181, R180 ;  /* 0x000000b4b5a8723e */ /* 0x000fcc00000000ff */
[----:B------:R-:W2:Y:S01]  /*11bf0*/  MUFU.EX2 R171, R186 ;  /* 0x000000ba00ab7308 */ /* 0x000ea20000000800 */
[C---:B-1----:R-:W-:Y:S01]  /*11c00*/  FADD.FTZ R176, R183.reuse, R176 ;  /* 0x000000b0b7b07221 */ /* 0x042fe20000010000 */
[----:B------:R-:W-:-:S06]  /*11c10*/  F2FP.F16.F32.PACK_AB R169, R183, R169 ;  /* 0x000000a9b7a9723e */ /* 0x000fcc00000000ff */
[----:B------:R-:W1:Y:S01]  /*11c20*/  MUFU.EX2 R185, R185 ;  /* 0x000000b900b97308 */ /* 0x000e620000000800 */
[----:B---3--:R-:W-:-:S07]  /*11c30*/  FADD.FTZ R3, R184, R3 ;  /* 0x00000003b8037221 */ /* 0x008fce0000010000 */
[----:B------:R-:W3:Y:S01]  /*11c40*/  MUFU.EX2 R187, R187 ;  /* 0x000000bb00bb7308 */ /* 0x000ee20000000800 */
[----:B--2---:R-:W-:-:S07]  /*11c50*/  FADD.FTZ R176, R171, R176 ;  /* 0x000000b0abb07221 */ /* 0x004fce0000010000 */
[----:B------:R-:W2:Y:S01]  /*11c60*/  MUFU.EX2 R188, R188 ;  /* 0x000000bc00bc7308 */ /* 0x000ea20000000800 */
[C---:B-1----:R-:W-:Y:S01]  /*11c70*/  FADD.FTZ R3, R185.reuse, R3 ;  /* 0x00000003b9037221 */ /* 0x042fe20000010000 */
[----:B------:R-:W-:-:S06]  /*11c80*/  F2FP.F16.F32.PACK_AB R170, R185, R184 ;  /* 0x000000b8b9aa723e */ /* 0x000fcc00000000ff */
[----:B------:R-:W1:Y:S01]  /*11c90*/  MUFU.EX2 R173, R190 ;  /* 0x000000be00ad7308 */ /* 0x000e620000000800 */
[C---:B---3--:R-:W-:Y:S01]  /*11ca0*/  FADD.FTZ R176, R187.reuse, R176 ;  /* 0x000000b0bbb07221 */ /* 0x048fe20000010000 */
[----:B------:R-:W-:-:S06]  /*11cb0*/  F2FP.F16.F32.PACK_AB R171, R187, R171 ;  /* 0x000000abbbab723e */ /* 0x000fcc00000000ff */
        /* <DEDUP_REMOVED lines=8> */
[----:B------:R-:W-:Y:S02]  /*11d40*/  F2FP.F16.F32.PACK_AB R173, R0, R173 ;  /* 0x000000ad00ad723e */ /* 0x000fe400000000ff */
[----:B------:R-:W-:-:S04]  /*11d50*/  F2FP.F16.F32.PACK_AB R167, R179, R178 ;  /* 0x000000b2b3a7723e */ /* 0x000fc800000000ff */
[----:B------:R-:W2:Y:S01]  /*11d60*/  MUFU.EX2 R196, R196 ;  /* 0x000000c400c47308 */ /* 0x000ea20000000800 */
[----:B-1----:R-:W-:Y:S01]  /*11d70*/  FADD.FTZ R3, R193, R172 ;  /* 0x000000acc1037221 */ /* 0x002fe20000010000 */
[----:B------:R-:W-:-:S06]  /*11d80*/  F2FP.F16.F32.PACK_AB R172, R189, R188 ;  /* 0x000000bcbdac723e */ /* 0x000fcc00000000ff */
[----:B------:R-:W1:Y:S01]  /*11d90*/  MUFU.EX2 R195, R195 ;  /* 0x000000c300c37308 */ /* 0x000e620000000800 */
[----:B---3--:R-:W-:Y:S01]  /*11da0*/  FADD.FTZ R176, R194, R177 ;  /* 0x000000b1c2b07221 */ /* 0x008fe20000010000 */
[C---:B--2---:R-:W-:Y:S01]  /*11db0*/  FADD.FTZ R3, R196.reuse, R3 ;  /* 0x00000003c4037221 */ /* 0x044fe20000010000 */
[----:B------:R-:W-:Y:S02]  /*11dc0*/  F2FP.F16.F32.PACK_AB R174, R196, R193 ;  /* 0x000000c1c4ae723e */ /* 0x000fe400000000ff */
[C---:B-1----:R-:W-:Y:S01]  /*11dd0*/  FADD.FTZ R0, R195.reuse, R176 ;  /* 0x000000b0c3007221 */ /* 0x042fe20000010000 */
[----:B------:R-:W-:Y:S01]  /*11de0*/  F2FP.F16.F32.PACK_AB R175, R195, R194 ;  /* 0x000000c2c3af723e */ /* 0x000fe200000000ff */
[----:B0-----:R-:W-:Y:S06]  /*11df0*/  @!P0 BRA `(.L_x_12062) ;  /* 0x0000000000048947 */ /* 0x001fec0003800000 */
[----:B------:R-:W-:Y:S01]  /*11e00*/  BPT.TRAP 0x1 ;  /* 0x000000040000795c */ /* 0x000fe20000300000 */
.L_x_12062:
[----:B------:R0:W1:Y:S01]  /*11e10*/  SYNCS.PHASECHK.TRANS64.TRYWAIT P3, [R6+URZ+0x22850], R210 ;  /* 0x022850d2060075a7 */ /* 0x000062000806017f */
[----:B------:R-:W-:Y:S05]  /*11e20*/  @!P0 BRA `(.L_x_12063) ;  /* 0x0000000000048947 */ /* 0x000fea0003800000 */
[----:B------:R-:W-:Y:S01]  /*11e30*/  BPT.TRAP 0x1 ;  /* 0x000000040000795c */ /* 0x000fe20000300000 */
.L_x_12063:
[----:B------:R-:W-:Y:S04]  /*11e40*/  BSSY B0, `(.L_x_12064) ;  /* 0x0000004000007945 */ /* 0x000fe80003800000 */
[----:B-1----:R-:W-:Y:S05]  /*11e50*/  @P3 BRA `(.L_x_12065) ;  /* 0x0000000000083947 */ /* 0x002fea0003800000 */
[----:B------:R-:W1:Y:S02]  /*11e60*/  SYNCS.PHASECHK.TRANS64.TRYWAIT P3, [R6+URZ+0x22850], R210 ;  /* 0x022850d2060075a7 */ /* 0x000e64000806017f */
[----:B-1----:R-:W-:Y:S05]  /*11e70*/  @!P3 BRA `(.L_x_12066) ;  /* 0x00000100000cb947 */ /* 0x002fea0003800000 */
.L_x_12065:
[----:B------:R-:W-:Y:S05]  /*11e80*/  BSYNC B0 ;  /* 0x0000000000007941 */ /* 0x000fea0003800000 */
.L_x_12064:
[----:B------:R-:W2:Y:S01]  /*11e90*/  S2R R178, SR_TID.X ;  /* 0x0000000000b27919 */ /* 0x000ea20000002100 */
[----:B------:R-:W-:Y:S01]  /*11ea0*/  IMAD.MOV.U32 R177, RZ, RZ, 0x40000040 ;  /* 0x40000040ffb17424 */ /* 0x000fe200078e00ff */
[----:B------:R-:W-:Y:S05]  /*11eb0*/  WARPSYNC.ALL ;  /* 0x0000000000007948 */ /* 0x000fea0003800000 */
[----:B------:R-:W-:Y:S01]  /*11ec0*/  R2UR UR7, R177 ;  /* 0x00000000b10772ca */ /* 0x000fe200000e0000 */
[----:B------:R-:W-:Y:S02]  /*11ed0*/  IMAD R176, R2, 0xc00, R21 ;  /* 0x00000c0002b07824 */ /* 0x000fe400078e0215 */
[----:B01----:R-:W-:-:S02]  /*11ee0*/  @!P1 VIADD R6, R6, 0x22860 ;  /* 0x0002286006069836 */ /* 0x003fc40000000000 */
[----:B------:R-:W-:Y:S01]  /*11ef0*/  IMAD.MOV.U32 R213, RZ, RZ, R12 ;  /* 0x000000ffffd57224 */ /* 0x000fe200078e000c */
[----:B------:R-:W-:Y:S01]  /*11f00*/  R2UR UR6, R176 ;  /* 0x00000000b00672ca */ /* 0x000fe200000e0000 */
[----:B------:R-:W-:Y:S01]  /*11f10*/  IMAD.MOV.U32 R214, RZ, RZ, R7 ;  /* 0x000000ffffd67224 */ /* 0x000fe200078e0007 */
[----:B------:R-:W-:Y:S02]  /*11f20*/  @!P1 PRMT R6, RZ, 0x654, R6 ;  /* 0x00000654ff069816 */ /* 0x000fe40000000006 */
[----:B--2---:R-:W-:-:S05]  /*11f30*/  SHF.R.U32.HI R178, RZ, 0x7, R178 ;  /* 0x00000007ffb27819 */ /* 0x004fca00000116b2 */
[----:B------:R-:W-:-:S05]  /*11f40*/  VIADD R177, R178, 0x8 ;  /* 0x00000008b2b17836 */ /* 0x000fca0000000000 */
[----:B------:R0:W-:Y:S02]  /*11f50*/  BAR.SYNC.DEFER_BLOCKING R177, 0x100 ;  /* 0x000400b10000751d */ /* 0x0001e40000010000 */
[----:B0-----:R-:W-:-:S04]  /*11f60*/  IMAD.MOV.U32 R177, RZ, RZ, 0x40000040 ;  /* 0x40000040ffb17424 */ /* 0x001fc800078e00ff */
        /* <DEDUP_REMOVED lines=43> */
[----:B--2---:R-:W-:-:S07]  /*12220*/  IMAD.MOV.U32 R6, RZ, RZ, R212 ;  /* 0x000000ffff067224 */ /* 0x004fce00078e00d4 */
.L_x_12057:
[----:B------:R-:W-:-:S13]  /*12230*/  ISETP.GE.AND P2, PT, R6, R218, PT ;  /* 0x000000da0600720c */ /* 0x000fda0003f46270 */
[----:B------:R-:W-:Y:S05]  /*12240*/  @!P2 BRA `(.L_x_12068) ;  /* 0x0000003400eca947 */ /* 0x000fea0003800000 */
[----:B------:R-:W-:Y:S02]  /*12250*/  IMAD.MOV.U32 R214, RZ, RZ, R12 ;  /* 0x000000ffffd67224 */ /* 0x000fe400078e000c */
[----:B------:R-:W-:-:S07]  /*12260*/  IMAD.MOV.U32 R215, RZ, RZ, R7 ;  /* 0x000000ffffd77224 */ /* 0x000fce00078e0007 */
.L_x_12086:
[----:B------:R-:W-:Y:S01]  /*12270*/  VIADD R2, R2, 0x1 ;  /* 0x0000000102027836 */ /* 0x000fe20000000000 */
[----:B------:R-:W-:Y:S05]  /*12280*/  YIELD ;  /* 0x0000000000007946 */ /* 0x000fea0003800000 */
[----:B------:R-:W-:-:S04]  /*12290*/  ISETP.NE.AND P2, PT, R2, 0x2, PT ;  /* 0x000000020200780c */ /* 0x000fc80003f45270 */
[----:B------:R-:W-:Y:S02]  /*122a0*/  SEL R12, RZ, 0x1, P2 ;  /* 0x00000001ff0c7807 */ /* 0x000fe40001000000 */
[----:B------:R-:W-:Y:S02]  /*122b0*/  SEL R2, R2, RZ, P2 ;  /* 0x000000ff02027207 */ /* 0x000fe40001000000 */
[----:B------:R-:W-:Y:S01]  /*122c0*/  LOP3.LUT R19, R19, R12, RZ, 0x3c, !PT ;  /* 0x0000000c13137212 */ /* 0x000fe200078e3cff */
[----:B--2---:R-:W-:Y:S06]  /*122d0*/  @!P0 BRA `(.L_x_12069) ;  /* 0x0000000000048947 */ /* 0x004fec0003800000 */
[----:B------:R-:W-:Y:S01]  /*122e0*/  BPT.TRAP 0x1 ;  /* 0x000000040000795c */ /* 0x000fe20000300000 */
.L_x_12069:
[----:B0-----:R-:W-:Y:S01]  /*122f0*/  IMAD R210, R2, 0x8, R16 ;  /* 0x0000000802d27824 */ /* 0x001fe200078e0210 */
[----:B------:R-:W-:-:S04]  /*12300*/  SHF.L.U32 R209, R19, 0x1f, RZ ;  /* 0x0000001f13d17819 */ /* 0x000fc800000006ff */
[----:B------:R0:W2:Y:S01]  /*12310*/  SYNCS.PHASECHK.TRANS64.TRYWAIT P2, [R210+URZ+0x22830], R209 ;  /* 0x022830d1d20075a7 */ /* 0x0000a2000804017f */
[----:B------:R-:W-:Y:S05]  /*12320*/  @!P0 BRA `(.L_x_12070) ;  /* 0x0000000000048947 */ /* 0x000fea0003800000 */
[----:B------:R-:W-:Y:S01]  /*12330*/  BPT.TRAP 0x1 ;  /* 0x000000040000795c */ /* 0x000fe20000300000 */
.L_x_12070:
[----:B------:R-:W-:Y:S02]  /*12340*/  IMAD R12, R2, 0x300, R207 ;  /* 0x00000300020c7824 */ /* 0x000fe400078e02cf */
[----:B------:R-:W-:Y:S01]  /*12350*/  IMAD.MOV.U32 R13, RZ, RZ, 0x40000040 ;  /* 0x40000040ff0d7424 */ /* 0x000fe200078e00ff */
[----:B--2---:R-:W-:Y:S06]  /*12360*/  @P2 BRA `(.L_x_12071) ;  /* 0x0000000000082947 */ /* 0x004fec0003800000 */
[----:B------:R-:W2:Y:S02]  /*12370*/  SYNCS.PHASECHK.TRANS64.TRYWAIT P2, [R210+URZ+0x22830], R209 ;  /* 0x022830d1d20075a7 */ /* 0x000ea4000804017f */
[----:B--2---:R-:W-:Y:S05]  /*12380*/  @!P2 BRA `(.L_x_12072) ;  /* 0x000000f800dca947 */ /* 0x004fea0003800000 */
.L_x_12071:
[----:B------:R-:W-:Y:S05]  /*12390*/  WARPSYNC.ALL ;  /* 0x0000000000007948 */ /* 0x000fea0003800000 */
[C---:B------:R-:W-:Y:S01]  /*123a0*/  R2UR UR6, R12.reuse ;  /* 0x000000000c0672ca */ /* 0x040fe200000e0000 */
[----:B-1----:R-:W-:Y:S01]  /*123b0*/  WARPGROUP.ARRIVE ;  /* 0x00000000000079c5 */ /* 0x002fe20000000000 */
[----:B------:R-:W-:Y:S01]  /*123c0*/  R2UR UR7, R13 ;  /* 0x000000000d0772ca */ /* 0x000fe200000e0000 */
[----:B------:R-:W-:Y:S01]  /*123d0*/  VIADD R212, R12, 0x2 ;  /* 0x000000020cd47836 */ /* 0x000fe20000000000 */
[----:B------:R-:W-:Y:S01]  /*123e0*/  R2UR UR4, R4 ;  /* 0x00000000040472ca */ /* 0x000fe200000e0000 */
[----:B------:R-:W-:Y:S01]  /*123f0*/  IMAD.MOV.U32 R213, RZ, RZ, 0x40000040 ;  /* 0x40000040ffd57424 */ /* 0x000fe200078e00ff */
[----:B------:R-:W-:Y:S01]  /*12400*/  R2UR UR5, R5 ;  /* 0x00000000050572ca */ /* 0x000fe200000e0000 */
[----:B------:R-:W-:Y:S01]  /*12410*/  IMAD.MOV.U32 R13, RZ, RZ, 0x40000040 ;  /* 0x40000040ff0d7424 */ /* 0x000fe200078e00ff */
[----:B------:R-:W1:Y:S01]  /*12420*/  LDC R7, c[0x0][0x448] ;  /* 0x00011200ff077b82 */ /* 0x000e620000000800 */
[----:B------:R-:W3:Y:S10]  /*12430*/  S2R R20, SR_TID.X ;  /* 0x0000000000147919 */ /* 0x000ef40000002100 */
        /* <DEDUP_REMOVED lines=8> */
[----:B-1----:R-:W-:Y:S01]  /*124c0*/  ISETP.NE.AND P2, PT, R7, 0x1, PT ;  /* 0x000000010700780c */ /* 0x002fe20003f45270 */
[----:B------:R-:W-:Y:S01]  /*124d0*/  IMAD.IADD R7, R211, 0x1, R206 ;  /* 0x00000001d3077824 */ /* 0x000fe200078e02ce */
[----:B---3--:R-:W-:-:S04]  /*124e0*/  SHF.R.U32.HI R20, RZ, 0x7, R20 ;  /* 0x00000007ff147819 */ /* 0x008fc80000011614 */
[----:B------:R-:W-:Y:S01]  /*124f0*/  IADD3 R20, -R20, 0xb, RZ ;  /* 0x0000000b14147810 */ /* 0x000fe20007ffe1ff */
        /* <DEDUP_REMOVED lines=12> */
[----:B------:R-:W1:Y:S01]  /*125c0*/  @P2 LDC R12, c[0x0][0x450] ;  /* 0x00011400ff0c2b82 */ /* 0x000e620000000800 */
[----:B------:R-:W-:Y:S02]  /*125d0*/  R2UR UR4, R8 ;  /* 0x00000000080472ca */ /* 0x000fe400000e0000 */
[----:B------:R-:W-:-:S05]  /*125e0*/  R2UR UR5, R9 ;  /* 0x00000000090572ca */ /* 0x000fca00000e0000 */
[----:B------:R-:W3:Y:S02]  /*125f0*/  @P2 LDC R13, c[0x0][0x44c] ;  /* 0x00011300ff0d2b82 */ /* 0x000ee40000000800 */
[----:B---3--:R-:W-:-:S05]  /*12600*/  @P2 IMAD.HI.U32 R13, R7, R13, RZ ;  /* 0x0000000d070d2227 */ /* 0x008fca00078e00ff */
[----:B-1----:R-:W-:Y:S02]  /*12610*/  @P2 SHF.R.U32.HI R7, RZ, R12, R13 ;  /* 0x0000000cff072219 */ /* 0x002fe4000001160d */
[----:B------:R-:W-:-:S03]  /*12620*/  ISETP.GE.AND P2, PT, R230, 0x1, PT ;  /* 0x00000001e600780c */ /* 0x000fc60003f46270 */
[----:B------:R-:W1:Y:S01]  /*12630*/  SHFL.IDX PT, R228, R7, RZ, 0x1c1f ;  /* 0x001c1fff07e47589 */ /* 0x000e6200000e0000 */
        /* <DEDUP_REMOVED lines=24> */
[----:B------:R-:W-:-:S02]  /*127c0*/  IMAD R194, R6, -0x60, RZ ;  /* 0xffffffa006c27824 */ /* 0x000fc400078e02ff */
[----:B------:R-:W-:Y:S01]  /*127d0*/  FMUL.FTZ R155, R157, UR44 ;  /* 0x0000002c9d9b7c20 */ /* 0x000fe20008410000 */
[----:B------:R-:W-:Y:S01]  /*127e0*/  FMUL.FTZ R186, R190, UR44 ;  /* 0x0000002cbeba7c20 */ /* 0x000fe20008410000 */
[----:B------:R-:W-:Y:S01]  /*127f0*/  FMUL.FTZ R157, R159, UR44 ;  /* 0x0000002c9f9d7c20 */ /* 0x000fe20008410000 */
[----:B------:R-:W-:Y:S01]  /*12800*/  FMUL.FTZ R190, R195, UR44 ;  /* 0x0000002cc3be7c20 */ /* 0x000fe20008410000 */
[----:B------:R3:W-:Y:S06]  /*12810*/  BAR.ARV R20, 0x100 ;  /* 0x000400140000751d */ /* 0x0007ec0000002000 */
[----:B------:R-:W-:Y:S01]  /*12820*/  FMUL.FTZ R159, R161, UR44 ;  /* 0x0000002ca19f7c20 */ /* 0x000fe20008410000 */
        /* <DEDUP_REMOVED lines=24> */
[----:B----4-:R-:W-:-:S02]  /*129b0*/  VIADD R162, R194, 0x1 ;  /* 0x00000001c2a27836 */ /* 0x010fc40000000000 */
[----:B------:R-:W-:Y:S01]  /*129c0*/  FMUL.FTZ R192, R198, UR44 ;  /* 0x0000002cc6c07c20 */ /* 0x000fe20008410000 */
[----:B------:R-:W-:Y:S01]  /*129d0*/  FMUL.FTZ R193, R199, UR44 ;  /* 0x0000002cc7c17c20 */ /* 0x000fe20008410000 */
[----:B------:R-:W4:Y:S01]  /*129e0*/  MUFU.TANH R13, R13 ;  /* 0x0000000d000d7308 */ /* 0x000f220000002400 */
[----:B------:R-:W-:-:S05]  /*129f0*/  IMAD R162, R202, -0x2, R162 ;  /* 0xfffffffecaa27824 */ /* 0x000fca00078e02a2 */
[----:B------:R-:W-:Y:S02]  /*12a00*/  IADD3 R162, -R200, R162, R201 ;  /* 0x000000a2c8a27210 */ /* 0x000fe40007ffe1c9 */
[----:B------:R-:W0:Y:S03]  /*12a10*/  MUFU.TANH R152, R152 ;  /* 0x0000009800987308 */ /* 0x000e260000002400 */
[C---:B------:R-:W-:Y:S02]  /*12a20*/  VIADD R227, R162.reuse, UR43 ;  /* 0x0000002ba2e37c36 */ /* 0x040fe40008000000 */
[----:B------:R-:W-:Y:S02]  /*12a30*/  VIADD R199, R162, UR53 ;  /* 0x00000035a2c77c36 */ /* 0x000fe40008000000 */
[C---:B-1----:R-:W-:Y:S01]  /*12a40*/  IMAD.IADD R198, R228.reuse, 0x1, R227 ;  /* 0x00000001e4c67824 */ /* 0x042fe200078e02e3 */
[----:B------:R-:W1:Y:S01]  /*12a50*/  MUFU.TANH R12, R12 ;  /* 0x0000000c000c7308 */ /* 0x000e620000002400 */
        /* <DEDUP_REMOVED lines=46> */
[----:B-1-34-:R-:W-:Y:S05]  /*12d40*/  @!P2 BRA `(.L_x_12073) ;  /* 0x000000000058a947 */ /* 0x01afea0003800000 */
        /* <DEDUP_REMOVED lines=12> */
.L_x_12075:
[----:B------:R-:W-:-:S05]  /*12e10*/  IMAD.U32 R229, RZ, RZ, UR37 ;  /* 0x00000025ffe57e24 */ /* 0x000fca000f8e00ff */
[----:B------:R-:W-:-:S13]  /*12e20*/  ISETP.NE.AND P2, PT, R229, 0x1, PT ;  /* 0x00000001e500780c */ /* 0x000fda0003f45270 */
[----:B------:R-:W1:Y:S02]  /*12e30*/  @P2 LDC.64 R162, c[0x0][0x9e8] ;  /* 0x00027a00ffa22b82 */ /* 0x000e640000000a00 */
[----:B-1----:R-:W-:-:S05]  /*12e40*/  @P2 IMAD.HI.U32 R162, R228, R162, RZ ;  /* 0x000000a2e4a22227 */ /* 0x002fca00078e00ff */
[----:B------:R-:W-:-:S07]  /*12e50*/  @P2 SHF.R.U32.HI R228, RZ, R163, R162 ;  /* 0x000000a3ffe42219 */ /* 0x000fce00000116a2 */
.L_x_12076:
[----:B------:R-:W-:Y:S05]  /*12e60*/  BSYNC B0 ;  /* 0x0000000000007941 */ /* 0x000fea0003800000 */
.L_x_12074:
[----:B------:R-:W-:-:S04]  /*12e70*/  IMAD R162, R202, -0x2, R194 ;  /* 0xfffffffecaa27824 */ /* 0x000fc800078e02c2 */
[----:B------:R-:W-:-:S05]  /*12e80*/  IMAD R162, R228, R229, R162 ;  /* 0x000000e5e4a27224 */ /* 0x000fca00078e02a2 */
[----:B------:R-:W-:Y:S02]  /*12e90*/  VIMNMX R197, R197, R162, !PT ;  /* 0x000000a2c5c57248 */ /* 0x000fe40007fe0100 */
[----:B------:R-:W-:-:S07]  /*12ea0*/  VIADDMNMX R198, R162, R229, R198, PT ;  /* 0x000000e5a2c67246 */ /* 0x000fce00038001c6 */
.L_x_12073:
[----:B------:R-:W3:Y:S01]  /*12eb0*/  LDL.LU R229, [R1] ;  /* 0x0000000001e57983 */ /* 0x000ee20000300800 */
[C---:B------:R-:W-:Y:S02]  /*12ec0*/  ISETP.GE.AND P2, PT, R194.reuse, 0x1, PT ;  /* 0x00000001c200780c */ /* 0x040fe40003f46270 */
[----:B------:R-:W-:Y:S01]  /*12ed0*/  ISETP.GE.AND P4, PT, R194, 0x9, PT ;  /* 0x00000009c200780c */ /* 0x000fe20003f86270 */
[----:B------:R-:W1:Y:S02]  /*12ee0*/  SHFL.IDX PT, R7, R7, 0x1, 0x1c1f ;  /* 0x003c1f0007077f89 */ /* 0x000e6400000e0000 */
[----:B-1----:R-:W-:Y:S01]  /*12ef0*/  IADD3 R227, R227, R7, RZ ;  /* 0x00000007e3e37210 */ /* 0x002fe20007ffe0ff */
[----:B------:R-:W-:Y:S01]  /*12f00*/  IMAD.IADD R199, R199, 0x1, R7 ;  /* 0x00000001c7c77824 */ /* 0x000fe200078e0207 */
[----:B---3--:R-:W-:-:S06]  /*12f10*/  LOP3.LUT R229, R229, 0xfff7ffff, RZ, 0xc0, !PT ;  /* 0xfff7ffffe5e57812 */ /* 0x008fcc00078ec0ff */
        /* <DEDUP_REMOVED lines=134> */
[----:B------:R-:W-:-:S13]  /*13780*/  ISETP.GE.AND P6, PT, R230, 0x1, PT ;  /* 0x00000001e600780c */ /* 0x000fda0003fc6270 */
        /* <DEDUP_REMOVED lines=13> */
.L_x_12079:
[----:B------:R-:W-:-:S05]  /*13860*/  IMAD.U32 R13, RZ, RZ, UR37 ;  /* 0x00000025ff0d7e24 */ /* 0x000fca000f8e00ff */
[----:B------:R-:W-:-:S13]  /*13870*/  ISETP.NE.AND P6, PT, R13, 0x1, PT ;  /* 0x000000010d00780c */ /* 0x000fda0003fc5270 */
[----:B------:R-:W0:Y:S02]  /*13880*/  @P6 LDC.64 R154, c[0x0][0x9e8] ;  /* 0x00027a00ff9a6b82 */ /* 0x000e240000000a00 */
[----:B0-----:R-:W-:-:S05]  /*13890*/  @P6 IMAD.HI.U32 R154, R7, R154, RZ ;  /* 0x0000009a079a6227 */ /* 0x001fca00078e00ff */
[----:B------:R-:W-:-:S07]  /*138a0*/  @P6 SHF.R.U32.HI R7, RZ, R155, R154 ;  /* 0x0000009bff076219 */ /* 0x000fce000001169a */
.L_x_12080:
[----:B------:R-:W-:Y:S05]  /*138b0*/  BSYNC B0 ;  /* 0x0000000000007941 */ /* 0x000fea0003800000 */
.L_x_12078:
[----:B------:R-:W-:-:S04]  /*138c0*/  IMAD R194, R202, -0x2, R194 ;  /* 0xfffffffecac27824 */ /* 0x000fc800078e02c2 */
[----:B------:R-:W-:-:S05]  /*138d0*/  IMAD R194, R7, R13, R194 ;  /* 0x0000000d07c27224 */ /* 0x000fca00078e02c2 */
[----:B------:R-:W-:Y:S02]  /*138e0*/  VIMNMX R199, R199, R194, !PT ;  /* 0x000000c2c7c77248 */ /* 0x000fe40007fe0100 */
[----:B------:R-:W-:-:S07]  /*138f0*/  VIADDMNMX R227, R194, R13, R227, PT ;  /* 0x0000000dc2e37246 */ /* 0x000fce00038001e3 */
.L_x_12077:
[----:B------:R-:W-:Y:S02]  /*13900*/  ISETP.GT.AND P2, PT, R199, 0x1, !P2 ;  /* 0x00000001c700780c */ /* 0x000fe40005744270 */
[----:B------:R-:W-:Y:S02]  /*13910*/  FMNMX.FTZ R7, R162, R215, !PT ;  /* 0x000000d7a2077209 */ /* 0x000fe40007810000 */
[----:B------:R-:W-:Y:S02]  /*13920*/  ISETP.LT.OR P2, PT, R227, 0x2, P2 ;  /* 0x00000002e300780c */ /* 0x000fe40001741670 */
[----:B------:R-:W-:Y:S02]  /*13930*/  LOP3.LUT P6, RZ, R229, 0x8000, RZ, 0xc0, !PT ;  /* 0x00008000e5ff7812 */ /* 0x000fe400078cc0ff */
        /* <DEDUP_REMOVED lines=72> */
[----:B------:R-:W-:Y:S02]  /*13dc0*/  ISETP.GT.AND P2, PT, R199, 0x30, !P2 ;  /* 0x00000030c700780c */ /* 0x000fe40005744270 */
[C---:B------:R-:W-:Y:S01]  /*13dd0*/  ISETP.LT.OR P4, PT, R227.reuse, 0x52, P4 ;  /* 0x00000052e300780c */ /* 0x040fe20002781670 */
[----:B------:R-:W0:Y:S01]  /*13de0*/  SHFL.BFLY PT, R13, R7, 0x1, 0x1f ;  /* 0x0c201f00070d7f89 */ /* 0x000e2200000e0000 */
[----:B------:R-:W-:Y:S02]  /*13df0*/  ISETP.LT.OR P2, PT, R227, 0x31, P2 ;  /* 0x00000031e300780c */ /* 0x000fe40001741670 */
[----:B------:R-:W-:-:S02]  /*13e00*/  ISETP.GT.AND P5, PT, R199, 0x58, !P5 ;  /* 0x00000058c700780c */ /* 0x000fc40006fa4270 */
[----:B------:R-:W-:Y:S02]  /*13e10*/  FSEL R176, R176, -INF , !P2 ;  /* 0xff800000b0b07808 */ /* 0x000fe40005000000 */
[----:B------:R-:W-:Y:S02]  /*13e20*/  LOP3.LUT P2, RZ, R229, 0x400, RZ, 0xc0, !PT ;  /* 0x00000400e5ff7812 */ /* 0x000fe4000784c0ff */
[----:B------:R-:W-:Y:S02]  /*13e30*/  FSEL R190, R190, -INF , !P4 ;  /* 0xff800000bebe7808 */ /* 0x000fe40006000000 */
[----:B------:R-:W-:Y:S02]  /*13e40*/  ISETP.GT.AND P2, PT, R199, 0x31, !P2 ;  /* 0x00000031c700780c */ /* 0x000fe40005744270 */
[C---:B------:R-:W-:Y:S02]  /*13e50*/  ISETP.LT.OR P5, PT, R227.reuse, 0x59, P5 ;  /* 0x00000059e300780c */ /* 0x040fe40002fa1670 */
[----:B------:R-:W-:-:S02]  /*13e60*/  ISETP.LT.OR P2, PT, R227, 0x32, P2 ;  /* 0x00000032e300780c */ /* 0x000fc40001741670 */
[----:B------:R-:W-:Y:S02]  /*13e70*/  FSEL R192, R192, -INF , !P5 ;  /* 0xff800000c0c07808 */ /* 0x000fe40006800000 */
[----:B------:R-:W-:Y:S02]  /*13e80*/  FSEL R177, R177, -INF , !P2 ;  /* 0xff800000b1b17808 */ /* 0x000fe40005000000 */
[----:B------:R-:W-:Y:S02]  /*13e90*/  LOP3.LUT P2, RZ, R229, 0x200, RZ, 0xc0, !PT ;  /* 0x00000200e5ff7812 */ /* 0x000fe4000784c0ff */
[----:B0-----:R-:W-:Y:S01]  /*13ea0*/  FMNMX.FTZ R7, R7, R13, !PT ;  /* 0x0000000d07077209 */ /* 0x001fe20007810000 */
[----:B------:R-:W-:Y:S01]  /*13eb0*/  IMAD.U32 R13, RZ, RZ, UR36 ;  /* 0x00000024ff0d7e24 */ /* 0x000fe2000f8e00ff */
[----:B------:R-:W-:-:S03]  /*13ec0*/  ISETP.GT.AND P2, PT, R199, 0x38, !P2 ;  /* 0x00000038c700780c */ /* 0x000fc60005744270 */
[----:B------:R-:W-:Y:S01]  /*13ed0*/  FMUL.FTZ R154, R7, R13 ;  /* 0x0000000d079a7220 */ /* 0x000fe20000410000 */
        /* <DEDUP_REMOVED lines=23> */
[----:B------:R-:W-:Y:S02]  /*14050*/  FSEL R155, R7, RZ, P2 ;  /* 0x000000ff079b7208 */ /* 0x000fe40001000000 */
[----:B------:R-:W-:Y:S02]  /*14060*/  FSEL R154, R154, RZ, P2 ;  /* 0x000000ff9a9a7208 */ /* 0x000fe40001000000 */
[----:B------:R-:W-:Y:S01]  /*14070*/  ISETP.GT.AND P2, PT, R199, RZ, !P3 ;  /* 0x000000ffc700720c */ /* 0x000fe20005f44270 */
[----:B------:R-:W-:Y:S02]  /*14080*/  FADD.FTZ R155, -R155, R215 ;  /* 0x000000d79b9b7221 */ /* 0x000fe40000010100 */
[-CC-:B------:R-:W-:Y:S01]  /*14090*/  FFMA.FTZ R162, R162, R13.reuse, -R154.reuse ;  /* 0x0000000da2a27223 */ /* 0x180fe2000001089a */
[----:B------:R-:W-:Y:S01]  /*140a0*/  ISETP.LT.OR P2, PT, R227, 0x1, P2 ;  /* 0x00000001e300780c */ /* 0x000fe20001741670 */
[-C--:B------:R-:W-:Y:S01]  /*140b0*/  FMUL.FTZ R155, R155, R13.reuse ;  /* 0x0000000d9b9b7220 */ /* 0x080fe20000410000 */
[-CC-:B------:R-:W-:Y:S01]  /*140c0*/  FFMA.FTZ R152, R152, R13.reuse, -R154.reuse ;  /* 0x0000000d98987223 */ /* 0x180fe2000001089a */
[-CC-:B------:R-:W-:Y:S01]  /*140d0*/  FFMA.FTZ R163, R163, R13.reuse, -R154.reuse ;  /* 0x0000000da3a37223 */ /* 0x180fe2000001089a */
[----:B------:R-:W-:Y:S01]  /*140e0*/  FSEL R194, R12, -INF , !P2 ;  /* 0xff8000000cc27808 */ /* 0x000fe20005000000 */
[----:B------:R-:W-:Y:S01]  /*140f0*/  MUFU.EX2 R162, R162 ;  /* 0x000000a200a27308 */ /* 0x000fe20000000800 */
[----:B------:R-:W-:Y:S01]  /*14100*/  ISETP.GT.AND P2, PT, R199, 0x59, !P6 ;  /* 0x00000059c700780c */ /* 0x000fe20007744270 */
[-CC-:B------:R-:W-:Y:S01]  /*14110*/  FFMA.FTZ R228, R228, R13.reuse, -R154.reuse ;  /* 0x0000000de4e47223 */ /* 0x180fe2000001089a */
[----:B------:R-:W-:Y:S01]  /*14120*/  FMNMX.FTZ R12, R194, R214, !PT ;  /* 0x000000d6c20c7209 */ /* 0x000fe20007810000 */
[-CC-:B------:R-:W-:Y:S01]  /*14130*/  FFMA.FTZ R158, R158, R13.reuse, -R154.reuse ;  /* 0x0000000d9e9e7223 */ /* 0x180fe2000001089a */
[----:B------:R-:W-:Y:S01]  /*14140*/  ISETP.LT.OR P2, PT, R227, 0x5a, P2 ;  /* 0x0000005ae300780c */ /* 0x000fe20001741670 */
[-CC-:B------:R-:W-:Y:S01]  /*14150*/  FFMA.FTZ R159, R159, R13.reuse, -R154.reuse ;  /* 0x0000000d9f9f7223 */ /* 0x180fe2000001089a */
[----:B------:R-:W-:Y:S01]  /*14160*/  FMNMX.FTZ R12, R153, R12, !PT ;  /* 0x0000000c990c7209 */ /* 0x000fe20007810000 */
[----:B------:R-:W0:Y:S01]  /*14170*/  MUFU.EX2 R155, R155 ;  /* 0x0000009b009b7308 */ /* 0x000e220000000800 */
[----:B------:R-:W-:Y:S01]  /*14180*/  FSEL R193, R193, -INF , !P2 ;  /* 0xff800000c1c17808 */ /* 0x000fe20005000000 */
[-CC-:B------:R-:W-:Y:S01]  /*14190*/  FFMA.FTZ R164, R164, R13.reuse, -R154.reuse ;  /* 0x0000000da4a47223 */ /* 0x180fe2000001089a */
[----:B------:R-:W-:Y:S01]  /*141a0*/  FMNMX.FTZ R12, R156, R12, !PT ;  /* 0x0000000c9c0c7209 */ /* 0x000fe20007810000 */
[-CC-:B------:R-:W-:Y:S01]  /*141b0*/  FFMA.FTZ R165, R165, R13.reuse, -R154.reuse ;  /* 0x0000000da5a57223 */ /* 0x180fe2000001089a */
[-CC-:B------:R-:W-:Y:S01]  /*141c0*/  FFMA.FTZ R168, R168, R13.reuse, -R154.reuse ;  /* 0x0000000da8a87223 */ /* 0x180fe2000001089a */
[-CC-:B------:R-:W-:Y:S01]  /*141d0*/  FFMA.FTZ R169, R169, R13.reuse, -R154.reuse ;  /* 0x0000000da9a97223 */ /* 0x180fe2000001089a */
[----:B------:R-:W-:Y:S01]  /*141e0*/  FMNMX.FTZ R12, R157, R12, !PT ;  /* 0x0000000c9d0c7209 */ /* 0x000fe20007810000 */
[----:B------:R-:W1:Y:S01]  /*141f0*/  MUFU.EX2 R152, R152 ;  /* 0x0000009800987308 */ /* 0x000e620000000800 */
[-CC-:B------:R-:W-:Y:S01]  /*14200*/  FFMA.FTZ R172, R172, R13.reuse, -R154.reuse ;  /* 0x0000000dacac7223 */ /* 0x180fe2000001089a */
[-CC-:B------:R-:W-:Y:S01]  /*14210*/  FFMA.FTZ R173, R173, R13.reuse, -R154.reuse ;  /* 0x0000000dadad7223 */ /* 0x180fe2000001089a */
[----:B------:R-:W-:Y:S01]  /*14220*/  FMNMX.FTZ R12, R160, R12, !PT ;  /* 0x0000000ca00c7209 */ /* 0x000fe20007810000 */
[-CC-:B------:R-:W-:Y:S01]  /*14230*/  FFMA.FTZ R212, R212, R13.reuse, -R154.reuse ;  /* 0x0000000dd4d47223 */ /* 0x180fe2000001089a */
[-CC-:B------:R-:W-:Y:S01]  /*14240*/  FFMA.FTZ R213, R213, R13.reuse, -R154.reuse ;  /* 0x0000000dd5d57223 */ /* 0x180fe2000001089a */
[----:B------:R-:W-:Y:S01]  /*14250*/  FFMA.FTZ R180, R180, R13, -R154 ;  /* 0x0000000db4b47223 */ /* 0x000fe2000001089a */
[----:B------:R-:W-:Y:S01]  /*14260*/  FMNMX.FTZ R12, R161, R12, !PT ;  /* 0x0000000ca10c7209 */ /* 0x000fe20007810000 */
[----:B------:R-:W3:Y:S01]  /*14270*/  MUFU.EX2 R163, R163 ;  /* 0x000000a300a37308 */ /* 0x000ee20000000800 */
[----:B0-----:R-:W-:Y:S01]  /*14280*/  FFMA.FTZ R3, R155, R3, R162 ;  /* 0x000000039b037223 */ /* 0x001fe200000100a2 */
[-CC-:B------:R-:W-:Y:S01]  /*14290*/  FFMA.FTZ R181, R181, R13.reuse, -R154.reuse ;  /* 0x0000000db5b57223 */ /* 0x180fe2000001089a */
[----:B------:R-:W-:Y:S01]  /*142a0*/  FMNMX.FTZ R12, R166, R12, !PT ;  /* 0x0000000ca60c7209 */ /* 0x000fe20007810000 */
[-CC-:B------:R-:W-:Y:S01]  /*142b0*/  FFMA.FTZ R184, R184, R13.reuse, -R154.reuse ;  /* 0x0000000db8b87223 */ /* 0x180fe2000001089a */
[-CC-:B------:R-:W-:Y:S01]  /*142c0*/  FFMA.FTZ R185, R185, R13.reuse, -R154.reuse ;  /* 0x0000000db9b97223 */ /* 0x180fe2000001089a */
[-CC-:B------:R-:W-:Y:S01]  /*142d0*/  FFMA.FTZ R188, R188, R13.reuse, -R154.reuse ;  /* 0x0000000dbcbc7223 */ /* 0x180fe2000001089a */
[----:B------:R-:W-:Y:S01]  /*142e0*/  FMNMX.FTZ R12, R167, R12, !PT ;  /* 0x0000000ca70c7209 */ /* 0x000fe20007810000 */
[----:B------:R-:W0:Y:S01]  /*142f0*/  MUFU.EX2 R228, R228 ;  /* 0x000000e400e47308 */ /* 0x000e220000000800 */
[C---:B-1----:R-:W-:Y:S01]  /*14300*/  FADD.FTZ R3, R152.reuse, R3 ;  /* 0x0000000398037221 */ /* 0x042fe20000010000 */
[----:B------:R-:W-:Y:S01]  /*14310*/  F2FP.F16.F32.PACK_AB R152, R152, R162 ;  /* 0x000000a29898723e */ /* 0x000fe200000000ff */
[-CC-:B------:R-:W-:Y:S01]  /*14320*/  FFMA.FTZ R189, R189, R13.reuse, -R154.reuse ;  /* 0x0000000dbdbd7223 */ /* 0x180fe2000001089a */
[----:B------:R-:W-:Y:S01]  /*14330*/  FMNMX.FTZ R12, R170, R12, !PT ;  /* 0x0000000caa0c7209 */ /* 0x000fe20007810000 */
[-CC-:B------:R-:W-:Y:S01]  /*14340*/  FFMA.FTZ R216, R216, R13.reuse, -R154.reuse ;  /* 0x0000000dd8d87223 */ /* 0x180fe2000001089a */
[-CC-:B------:R-:W-:Y:S01]  /*14350*/  FFMA.FTZ R226, R226, R13.reuse, -R154.reuse ;  /* 0x0000000de2e27223 */ /* 0x180fe2000001089a */
[-CC-:B------:R-:W-:Y:S01]  /*14360*/  FFMA.FTZ R195, R195, R13.reuse, -R154.reuse ;  /* 0x0000000dc3c37223 */ /* 0x180fe2000001089a */
[----:B------:R-:W-:Y:S01]  /*14370*/  FMNMX.FTZ R12, R171, R12, !PT ;  /* 0x0000000cab0c7209 */ /* 0x000fe20007810000 */
[----:B------:R-:W1:Y:S01]  /*14380*/  MUFU.EX2 R158, R158 ;  /* 0x0000009e009e7308 */ /* 0x000e620000000800 */
[----:B---3--:R-:W-:Y:S01]  /*14390*/  FADD.FTZ R3, R163, R3 ;  /* 0x00000003a3037221 */ /* 0x008fe20000010000 */
[----:B------:R-:W-:Y:S01]  /*143a0*/  FFMA.FTZ R154, R196, R13, -R154 ;  /* 0x0000000dc49a7223 */ /* 0x000fe2000001089a */
[----:B------:R-:W-:Y:S01]  /*143b0*/  FMNMX.FTZ R12, R174, R12, !PT ;  /* 0x0000000cae0c7209 */ /* 0x000fe20007810000 */
[-C--:B------:R-:W-:Y:S01]  /*143c0*/  FMUL.FTZ R24, R24, R155.reuse ;  /* 0x0000009b18187220 */ /* 0x080fe20000410000 */
[-C--:B------:R-:W-:Y:S01]  /*143d0*/  FMUL.FTZ R25, R25, R155.reuse ;  /* 0x0000009b19197220 */ /* 0x080fe20000410000 */
[-C--:B------:R-:W-:Y:S01]  /*143e0*/  FMUL.FTZ R28, R28, R155.reuse ;  /* 0x0000009b1c1c7220 */ /* 0x080fe20000410000 */
[----:B------:R-:W-:Y:S01]  /*143f0*/  FMNMX.FTZ R12, R175, R12, !PT ;  /* 0x0000000caf0c7209 */ /* 0x000fe20007810000 */
[----:B------:R-:W3:Y:S01]  /*14400*/  MUFU.EX2 R159, R159 ;  /* 0x0000009f009f7308 */ /* 0x000ee20000000800 */
[----:B0-----:R-:W-:Y:S01]  /*14410*/  FADD.FTZ R3, R228, R3 ;  /* 0x00000003e4037221 */ /* 0x001fe20000010000 */
[-C--:B------:R-:W-:Y:S01]  /*14420*/  FMUL.FTZ R29, R29, R155.reuse ;  /* 0x0000009b1d1d7220 */ /* 0x080fe20000410000 */
[----:B------:R-:W-:Y:S01]  /*14430*/  FMNMX.FTZ R12, R176, R12, !PT ;  /* 0x0000000cb00c7209 */ /* 0x000fe20007810000 */
[-C--:B------:R-:W-:Y:S01]  /*14440*/  FMUL.FTZ R32, R32, R155.reuse ;  /* 0x0000009b20207220 */ /* 0x080fe20000410000 */
[-C--:B------:R-:W-:Y:S01]  /*14450*/  FMUL.FTZ R33, R33, R155.reuse ;  /* 0x0000009b21217220 */ /* 0x080fe20000410000 */
[-C--:B------:R-:W-:Y:S01]  /*14460*/  FMUL.FTZ R36, R36, R155.reuse ;  /* 0x0000009b24247220 */ /* 0x080fe20000410000 */
[----:B------:R-:W-:Y:S01]  /*14470*/  FMNMX.FTZ R12, R177, R12, !PT ;  /* 0x0000000cb10c7209 */ /* 0x000fe20007810000 */
[----:B------:R-:W0:Y:S01]  /*14480*/  MUFU.EX2 R164, R164 ;  /* 0x000000a400a47308 */ /* 0x000e220000000800 */
[----:B-1----:R-:W-:Y:S01]  /*14490*/  FADD.FTZ R3, R158, R3 ;  /* 0x000000039e037221 */ /* 0x002fe20000010000 */
[-C--:B------:R-:W-:Y:S01]  /*144a0*/  FMUL.FTZ R37, R37, R155.reuse ;  /* 0x0000009b25257220 */ /* 0x080fe20000410000 */
[----:B------:R-:W-:Y:S01]  /*144b0*/  FMNMX.FTZ R12, R178, R12, !PT ;  /* 0x0000000cb20c7209 */ /* 0x000fe20007810000 */
[-C--:B------:R-:W-:Y:S01]  /*144c0*/  FMUL.FTZ R40, R40, R155.reuse ;  /* 0x0000009b28287220 */ /* 0x080fe20000410000 */
[-C--:B------:R-:W-:Y:S01]  /*144d0*/  FMUL.FTZ R41, R41, R155.reuse ;  /* 0x0000009b29297220 */ /* 0x080fe20000410000 */
[-C--:B------:R-:W-:Y:S01]  /*144e0*/  FMUL.FTZ R44, R44, R155.reuse ;  /* 0x0000009b2c2c7220 */ /* 0x080fe20000410000 */
[----:B------:R-:W-:Y:S01]  /*144f0*/  FMNMX.FTZ R12, R179, R12, !PT ;  /* 0x0000000cb30c7209 */ /* 0x000fe20007810000 */
[----:B------:R-:W1:Y:S01]  /*14500*/  MUFU.EX2 R165, R165 ;  /* 0x000000a500a57308 */ /* 0x000e620000000800 */
        /* <DEDUP_REMOVED lines=34> */
[-C--:B------:R-:W-:Y:S01]  /*14730*/  FMUL.FTZ R80, R80, R155.reuse ;  /* 0x0000009b50507220 */ /* 0x080fe20000410000 */
[----:B------:R-:W0:Y:S01]  /*14740*/  SHFL.BFLY PT, R162, R12, 0x2, 0x1f ;  /* 0x0c401f000ca27f89 */ /* 0x000e2200000e0000 */
[-C--:B------:R-:W-:Y:S01]  /*14750*/  FMUL.FTZ R81, R81, R155.reuse ;  /* 0x0000009b51517220 */ /* 0x080fe20000410000 */
[-C--:B------:R-:W-:Y:S01]  /*14760*/  FMUL.FTZ R84, R84, R155.reuse ;  /* 0x0000009b54547220 */ /* 0x080fe20000410000 */
[-C--:B------:R-:W-:Y:S01]  /*14770*/  FMUL.FTZ R85, R85, R155.reuse ;  /* 0x0000009b55557220 */ /* 0x080fe20000410000 */
[----:B------:R-:W4:Y:S01]  /*14780*/  MUFU.EX2 R212, R212 ;  /* 0x000000d400d47308 */ /* 0x000f220000000800 */
        /* <DEDUP_REMOVED lines=18> */
[-C--:B------:R-:W-:Y:S01]  /*148b0*/  FMUL.FTZ R113, R113, R155.reuse ;  /* 0x0000009b71717220 */ /* 0x080fe20000410000 */
[----:B0-----:R-:W-:Y:S01]  /*148c0*/  FMNMX.FTZ R12, R12, R162, !PT ;  /* 0x000000a20c0c7209 */ /* 0x001fe20007810000 */
[-C--:B------:R-:W-:Y:S01]  /*148d0*/  FMUL.FTZ R116, R116, R155.reuse ;  /* 0x0000009b74747220 */ /* 0x080fe20000410000 */
[-C--:B------:R-:W-:Y:S01]  /*148e0*/  FMUL.FTZ R117, R117, R155.reuse ;  /* 0x0000009b75757220 */ /* 0x080fe20000410000 */
[-C--:B------:R-:W-:Y:S01]  /*148f0*/  FMUL.FTZ R120, R120, R155.reuse ;  /* 0x0000009b78787220 */ /* 0x080fe20000410000 */
[----:B------:R-:W0:Y:S01]  /*14900*/  MUFU.EX2 R181, R181 ;  /* 0x000000b500b57308 */ /* 0x000e220000000800 */
[----:B------:R-:W4:Y:S01]  /*14910*/  SHFL.BFLY PT, R162, R12, 0x1, 0x1f ;  /* 0x0c201f000ca27f89 */ /* 0x000f2200000e0000 */
[----:B-1----:R-:W-:Y:S01]  /*14920*/  FADD.FTZ R3, R213, R3 ;  /* 0x00000003d5037221 */ /* 0x002fe20000010000 */
        /* <DEDUP_REMOVED lines=18> */
[----:B------:R-:W-:-:S03]  /*14a50*/  FMUL.FTZ R149, R149, R155 ;  /* 0x0000009b95957220 */ /* 0x000fc60000410000 */
[----:B------:R-:W0:Y:S01]  /*14a60*/  MUFU.EX2 R188, R188 ;  /* 0x000000bc00bc7308 */ /* 0x000e220000000800 */
[----:B----4-:R-:W-:-:S04]  /*14a70*/  FMNMX.FTZ R12, R12, R162, !PT ;  /* 0x000000a20c0c7209 */ /* 0x010fc80007810000 */
[C---:B------:R-:W-:Y:S01]  /*14a80*/  FSETP.NEU.FTZ.AND P2, PT, R12.reuse, -INF , PT ;  /* 0xff8000000c00780b */ /* 0x040fe20003f5d000 */
[----:B------:R-:W-:Y:S02]  /*14a90*/  FMUL.FTZ R162, R12, R13 ;  /* 0x0000000d0ca27220 */ /* 0x000fe40000410000 */
[----:B------:R-:W4:Y:S03]  /*14aa0*/  MUFU.EX2 R189, R189 ;  /* 0x000000bd00bd7308 */ /* 0x000f260000000800 */
[----:B------:R-:W-:-:S05]  /*14ab0*/  FSEL R162, R162, RZ, P2 ;  /* 0x000000ffa2a27208 */ /* 0x000fca0001000000 */
[-CC-:B------:R-:W-:Y:S01]  /*14ac0*/  FFMA.FTZ R198, R160, R13.reuse, -R162.reuse ;  /* 0x0000000da0c67223 */ /* 0x180fe200000108a2 */
[----:B------:R-:W5:Y:S01]  /*14ad0*/  MUFU.EX2 R216, R216 ;  /* 0x000000d800d87308 */ /* 0x000f620000000800 */
[----:B------:R-:W-:Y:S01]  /*14ae0*/  F2FP.F16.F32.PACK_AB R160, R169, R168 ;  /* 0x000000a8a9a0723e */ /* 0x000fe200000000ff */
[----:B-1----:R-:W-:Y:S01]  /*14af0*/  FADD.FTZ R168, R184, R3 ;  /* 0x00000003b8a87221 */ /* 0x002fe20000010000 */
[-CC-:B------:R-:W-:Y:S01]  /*14b00*/  FFMA.FTZ R196, R170, R13.reuse, -R162.reuse ;  /* 0x0000000daac47223 */ /* 0x180fe200000108a2 */
[-CC-:B------:R-:W-:Y:S01]  /*14b10*/  FFMA.FTZ R199, R156, R13.reuse, -R162.reuse ;  /* 0x0000000d9cc77223 */ /* 0x180fe200000108a2 */
[-C--:B------:R-:W-:Y:S01]  /*14b20*/  FFMA.FTZ R197, R166, R13.reuse, -R162 ;  /* 0x0000000da6c57223 */ /* 0x080fe200000108a2 */
[----:B---3--:R-:W-:Y:S01]  /*14b30*/  FADD.FTZ R3, R185, R168 ;  /* 0x000000a8b9037221 */ /* 0x008fe20000010000 */
[----:B------:R-:W-:Y:S01]  /*14b40*/  F2FP.F16.F32.PACK_AB R156, R159, R158 ;  /* 0x0000009e9f9c723e */ /* 0x000fe200000000ff */
[----:B------:R-:W1:Y:S01]  /*14b50*/  MUFU.EX2 R226, R226 ;  /* 0x000000e200e27308 */ /* 0x000e620000000800 */
[----:B------:R-:W-:Y:S01]  /*14b60*/  F2FP.F16.F32.PACK_AB R158, R165, R164 ;  /* 0x000000a4a59e723e */ /* 0x000fe200000000ff */
[----:B0-----:R-:W-:Y:S01]  /*14b70*/  FADD.FTZ R170, R188, R3 ;  /* 0x00000003bcaa7221 */ /* 0x001fe20000010000 */
[----:B------:R-:W-:Y:S01]  /*14b80*/  F2FP.F16.F32.PACK_AB R166, R181, R180 ;  /* 0x000000b4b5a6723e */ /* 0x000fe200000000ff */
[-C--:B------:R-:W-:Y:S01]  /*14b90*/  FFMA.FTZ R215, R194, R13.reuse, -R162 ;  /* 0x0000000dc2d77223 */ /* 0x080fe200000108a2 */
[----:B------:R-:W-:Y:S01]  /*14ba0*/  FSEL R165, R12, RZ, P2 ;  /* 0x000000ff0ca57208 */ /* 0x000fe20001000000 */
[----:B----4-:R-:W-:Y:S01]  /*14bb0*/  FADD.FTZ R3, R189, R170 ;  /* 0x000000aabd037221 */ /* 0x010fe20000010000 */
[-CC-:B------:R-:W-:Y:S01]  /*14bc0*/  FFMA.FTZ R194, R153, R13.reuse, -R162.reuse ;  /* 0x0000000d99c27223 */ /* 0x180fe200000108a2 */
[----:B------:R-:W0:Y:S01]  /*14bd0*/  MUFU.EX2 R195, R195 ;  /* 0x000000c300c37308 */ /* 0x000e220000000800 */
[-CC-:B------:R-:W-:Y:S01]  /*14be0*/  FFMA.FTZ R157, R157, R13.reuse, -R162.reuse ;  /* 0x0000000d9d9d7223 */ /* 0x180fe200000108a2 */
[----:B-----5:R-:W-:Y:S01]  /*14bf0*/  FADD.FTZ R3, R216, R3 ;  /* 0x00000003d8037221 */ /* 0x020fe20000010000 */
[-CC-:B------:R-:W-:Y:S01]  /*14c00*/  FFMA.FTZ R153, R174, R13.reuse, -R162.reuse ;  /* 0x0000000dae997223 */ /* 0x180fe200000108a2 */
[-CC-:B------:R-:W-:Y:S01]  /*14c10*/  FFMA.FTZ R161, R161, R13.reuse, -R162.reuse ;  /* 0x0000000da1a17223 */ /* 0x180fe200000108a2 */
[-CC-:B------:R-:W-:Y:S01]  /*14c20*/  FFMA.FTZ R167, R167, R13.reuse, -R162.reuse ;  /* 0x0000000da7a77223 */ /* 0x180fe200000108a2 */
[-CC-:B------:R-:W-:Y:S01]  /*14c30*/  FFMA.FTZ R171, R171, R13.reuse, -R162.reuse ;  /* 0x0000000dabab7223 */ /* 0x180fe200000108a2 */
[-CC-:B------:R-:W-:Y:S01]  /*14c40*/  FFMA.FTZ R175, R175, R13.reuse, -R162.reuse ;  /* 0x0000000dafaf7223 */ /* 0x180fe200000108a2 */
[----:B------:R-:W-:Y:S01]  /*14c50*/  MUFU.EX2 R215, R215 ;  /* 0x000000d700d77308 */ /* 0x000fe20000000800 */
[----:B-1----:R-:W-:Y:S01]  /*14c60*/  FADD.FTZ R180, R226, R3 ;  /* 0x00000003e2b47221 */ /* 0x002fe20000010000 */
        /* <DEDUP_REMOVED lines=16> */
[----:B------:R-:W-:Y:S01]  /*14d70*/  FFMA.FTZ R193, R193, R13, -R162 ;  /* 0x0000000dc1c17223 */ /* 0x000fe200000108a2 */
[----:B------:R-:W-:-:S02]  /*14d80*/  F2FP.F16.F32.PACK_AB R162, R173, R172 ;  /* 0x000000acada2723e */ /* 0x000fc400000000ff */
[----:B------:R-:W-:Y:S02]  /*14d90*/  F2FP.F16.F32.PACK_AB R164, R213, R212 ;  /* 0x000000d4d5a4723e */ /* 0x000fe400000000ff */
[----:B------:R-:W-:Y:S01]  /*14da0*/  F2FP.F16.F32.PACK_AB R168, R185, R184 ;  /* 0x000000b8b9a8723e */ /* 0x000fe200000000ff */
[----:B------:R-:W0:Y:S01]  /*14db0*/  MUFU.EX2 R180, R180 ;  /* 0x000000b400b47308 */ /* 0x000e220000000800 */
[----:B------:R-:W-:Y:S02]  /*14dc0*/  F2FP.F16.F32.PACK_AB R170, R189, R188 ;  /* 0x000000bcbdaa723e */ /* 0x000fe400000000ff */
[----:B------:R-:W-:-:S05]  /*14dd0*/  F2FP.F16.F32.PACK_AB R172, R226, R216 ;  /* 0x000000d8e2ac723e */ /* 0x000fca00000000ff */
[----:B------:R-:W1:Y:S08]  /*14de0*/  MUFU.EX2 R157, R157 ;  /* 0x0000009d009d7308 */ /* 0x000e700000000800 */
[----:B------:R3:W4:Y:S01]  /*14df0*/  MUFU.EX2 R174, R154 ;  /* 0x0000009a00ae7308 */ /* 0x0007220000000800 */
        /* <DEDUP_REMOVED lines=8> */
[----:B---3--:R-:W-:Y:S01]  /*14e80*/  F2FP.F16.F32.PACK_AB R154, R228, R163 ;  /* 0x000000a3e49a723e */ /* 0x008fe200000000ff */
[-C--:B------:R-:W-:Y:S01]  /*14e90*/  FMUL.FTZ R39, R39, R180.reuse ;  /* 0x000000b427277220 */ /* 0x080fe20000410000 */
[----:B-1----:R-:W-:Y:S01]  /*14ea0*/  F2FP.F16.F32.PACK_AB R155, R157, R199 ;  /* 0x000000c79d9b723e */ /* 0x002fe200000000ff */
[-C--:B------:R-:W-:Y:S01]  /*14eb0*/  FMUL.FTZ R42, R42, R180.reuse ;  /* 0x000000b42a2a7220 */ /* 0x080fe20000410000 */
[-C--:B------:R-:W-:Y:S01]  /*14ec0*/  FMUL.FTZ R43, R43, R180.reuse ;  /* 0x000000b42b2b7220 */ /* 0x080fe20000410000 */
[-C--:B------:R-:W-:Y:S01]  /*14ed0*/  FMUL.FTZ R46, R46, R180.reuse ;  /* 0x000000b42e2e7220 */ /* 0x080fe20000410000 */
[-C--:B------:R-:W-:Y:S01]  /*14ee0*/  FMUL.FTZ R47, R47, R180.reuse ;  /* 0x000000b42f2f7220 */ /* 0x080fe20000410000 */
[----:B------:R1:W-:Y:S01]  /*14ef0*/  MUFU.EX2 R163, R153 ;  /* 0x0000009900a37308 */ /* 0x0003e20000000800 */
[C---:B----4-:R-:W-:Y:S01]  /*14f00*/  FADD.FTZ R3, R174.reuse, R3 ;  /* 0x00000003ae037221 */ /* 0x050fe20000010000 */
[----:B------:R-:W-:Y:S01]  /*14f10*/  F2FP.F16.F32.PACK_AB R174, R174, R195 ;  /* 0x000000c3aeae723e */ /* 0x000fe200000000ff */
[-C--:B------:R-:W-:Y:S01]  /*14f20*/  FMUL.FTZ R50, R50, R180.reuse ;  /* 0x000000b432327220 */ /* 0x080fe20000410000 */
[-C--:B------:R-:W-:Y:S01]  /*14f30*/  FMUL.FTZ R51, R51, R180.reuse ;  /* 0x000000b433337220 */ /* 0x080fe20000410000 */
[-C--:B------:R-:W-:Y:S01]  /*14f40*/  FMUL.FTZ R54, R54, R180.reuse ;  /* 0x000000b436367220 */ /* 0x080fe20000410000 */
[-C--:B------:R-:W-:Y:S01]  /*14f50*/  FMUL.FTZ R55, R55, R180.reuse ;  /* 0x000000b437377220 */ /* 0x080fe20000410000 */
[----:B------:R-:W-:Y:S01]  /*14f60*/  FMUL.FTZ R58, R58, R180 ;  /* 0x000000b43a3a7220 */ /* 0x000fe20000410000 */
[----:B------:R-:W3:Y:S01]  /*14f70*/  MUFU.EX2 R161, R161 ;  /* 0x000000a100a17308 */ /* 0x000ee20000000800 */
[----:B-1----:R-:W-:Y:S01]  /*14f80*/  FFMA.FTZ R153, R180, R0, R215 ;  /* 0x00000000b4997223 */ /* 0x002fe200000100d7 */
[-C--:B------:R-:W-:Y:S01]  /*14f90*/  FMUL.FTZ R59, R59, R180.reuse ;  /* 0x000000b43b3b7220 */ /* 0x080fe20000410000 */
[-C--:B------:R-:W-:Y:S01]  /*14fa0*/  FMUL.FTZ R62, R62, R180.reuse ;  /* 0x000000b43e3e7220 */ /* 0x080fe20000410000 */
[-C--:B------:R-:W-:Y:S01]  /*14fb0*/  FMUL.FTZ R63, R63, R180.reuse ;  /* 0x000000b43f3f7220 */ /* 0x080fe20000410000 */
[----:B------:R-:W-:Y:S01]  /*14fc0*/  FADD.FTZ R0, R194, R153 ;  /* 0x00000099c2007221 */ /* 0x000fe20000010000 */
[-C--:B------:R-:W-:Y:S01]  /*14fd0*/  FMUL.FTZ R66, R66, R180.reuse ;  /* 0x000000b442427220 */ /* 0x080fe20000410000 */
[-C--:B------:R-:W-:Y:S01]  /*14fe0*/  FMUL.FTZ R67, R67, R180.reuse ;  /* 0x000000b443437220 */ /* 0x080fe20000410000 */
[----:B------:R-:W1:Y:S01]  /*14ff0*/  MUFU.EX2 R159, R197 ;  /* 0x000000c5009f7308 */ /* 0x000e620000000800 */
[----:B------:R-:W-:Y:S01]  /*15000*/  FADD.FTZ R0, R199, R0 ;  /* 0x00000000c7007221 */ /* 0x000fe20000010000 */
[-C--:B------:R-:W-:Y:S01]  /*15010*/  FMUL.FTZ R70, R70, R180.reuse ;  /* 0x000000b446467220 */ /* 0x080fe20000410000 */
[-C--:B------:R-:W-:Y:S01]  /*15020*/  FMUL.FTZ R71, R71, R180.reuse ;  /* 0x000000b447477220 */ /* 0x080fe20000410000 */
[-C--:B------:R-:W-:Y:S01]  /*15030*/  FMUL.FTZ R74, R74, R180.reuse ;  /* 0x000000b44a4a7220 */ /* 0x080fe20000410000 */
[----:B------:R-:W-:Y:S01]  /*15040*/  FADD.FTZ R153, R157, R0 ;  /* 0x000000009d997221 */ /* 0x000fe20000010000 */
[-C--:B------:R-:W-:Y:S01]  /*15050*/  FMUL.FTZ R75, R75, R180.reuse ;  /* 0x000000b44b4b7220 */ /* 0x080fe20000410000 */
[----:B------:R-:W-:Y:S01]  /*15060*/  FMUL.FTZ R78, R78, R180 ;  /* 0x000000b44e4e7220 */ /* 0x000fe20000410000 */
[----:B------:R-:W4:Y:S01]  /*15070*/  MUFU.EX2 R167, R167 ;  /* 0x000000a700a77308 */ /* 0x000f220000000800 */
[----:B0-----:R-:W-:Y:S01]  /*15080*/  FADD.FTZ R0, R198, R153 ;  /* 0x00000099c6007221 */ /* 0x001fe20000010000 */
[----:B---3--:R-:W-:Y:S01]  /*15090*/  F2FP.F16.F32.PACK_AB R157, R161, R198 ;  /* 0x000000c6a19d723e */ /* 0x008fe200000000ff */
        /* <DEDUP_REMOVED lines=30> */
[C---:B-1----:R-:W-:Y:S01]  /*15280*/  FADD.FTZ R0, R171.reuse, R0 ;  /* 0x00000000ab007221 */ /* 0x042fe20000010000 */
[----:B------:R-:W-:Y:S01]  /*15290*/  F2FP.F16.F32.PACK_AB R161, R171, R196 ;  /* 0x000000c4aba1723e */ /* 0x000fe200000000ff */
[-C--:B------:R-:W-:Y:S01]  /*152a0*/  FMUL.FTZ R122, R122, R180.reuse ;  /* 0x000000b47a7a7220 */ /* 0x080fe20000410000 */
[-C--:B------:R-:W-:Y:S01]  /*152b0*/  FMUL.FTZ R123, R123, R180.reuse ;  /* 0x000000b47b7b7220 */ /* 0x080fe20000410000 */
[----:B------:R-:W-:Y:S01]  /*152c0*/  FADD.FTZ R0, R163, R0 ;  /* 0x00000000a3007221 */ /* 0x000fe20000010000 */
[-C--:B------:R-:W-:Y:S01]  /*152d0*/  FMUL.FTZ R126, R126, R180.reuse ;  /* 0x000000b47e7e7220 */ /* 0x080fe20000410000 */
        /* <DEDUP_REMOVED lines=20> */
[----:B------:R-:W-:-:S05]  /*15420*/  FMUL.FTZ R151, R151, R180 ;  /* 0x000000b497977220 */ /* 0x000fca0000410000 */
[----:B------:R-:W1:Y:S01]  /*15430*/  MUFU.EX2 R169, R182 ;  /* 0x000000b600a97308 */ /* 0x000e620000000800 */
[----:B---3--:R-:W-:Y:S01]  /*15440*/  FADD.FTZ R0, R178, R153 ;  /* 0x00000099b2007221 */ /* 0x008fe20000010000 */
[----:B------:R-:W-:-:S06]  /*15450*/  F2FP.F16.F32.PACK_AB R153, R194, R215 ;  /* 0x000000d7c299723e */ /* 0x000fcc00000000ff */
[----:B------:R-:W3:Y:S01]  /*15460*/  MUFU.EX2 R183, R183 ;  /* 0x000000b700b77308 */ /* 0x000ee20000000800 */
[C---:B0-----:R-:W-:Y:S01]  /*15470*/  FADD.FTZ R0, R179.reuse, R0 ;  /* 0x00000000b3007221 */ /* 0x041fe20000010000 */
[----:B------:R-:W-:-:S06]  /*15480*/  F2FP.F16.F32.PACK_AB R167, R179, R178 ;  /* 0x000000b2b3a7723e */ /* 0x000fcc00000000ff */
        /* <DEDUP_REMOVED lines=14> */
[----:B------:R-:W-:-:S03]  /*15570*/  F2FP.F16.F32.PACK_AB R173, R190, R173 ;  /* 0x000000adbead723e */ /* 0x000fc600000000ff */
[----:B-1----:R-:W-:-:S04]  /*15580*/  FADD.FTZ R0, R192, R181 ;  /* 0x000000b5c0007221 */ /* 0x002fc80000010000 */
[C---:B---3--:R-:W-:Y:S01]  /*15590*/  FADD.FTZ R0, R193.reuse, R0 ;  /* 0x00000000c1007221 */ /* 0x048fe20000010000 */
[----:B------:R-:W-:Y:S01]  /*155a0*/  F2FP.F16.F32.PACK_AB R175, R193, R192 ;  /* 0x000000c0c1af723e */ /* 0x000fe200000000ff */
[----:B------:R-:W-:Y:S06]  /*155b0*/  @!P0 BRA `(.L_x_12081) ;  /* 0x0000000000048947 */ /* 0x000fec0003800000 */
[----:B------:R-:W-:Y:S01]  /*155c0*/  BPT.TRAP 0x1 ;  /* 0x000000040000795c */ /* 0x000fe20000300000 */
.L_x_12081:
[----:B------:R0:W1:Y:S01]  /*155d0*/  SYNCS.PHASECHK.TRANS64.TRYWAIT P2, [R210+URZ+0x22850], R209 ;  /* 0x022850d1d20075a7 */ /* 0x000062000804017f */
[----:B------:R-:W-:Y:S05]  /*155e0*/  @!P0 BRA `(.L_x_12082) ;  /* 0x0000000000048947 */ /* 0x000fea0003800000 */
[----:B------:R-:W-:Y:S01]  /*155f0*/  BPT.TRAP 0x1 ;  /* 0x000000040000795c */ /* 0x000fe20000300000 */
.L_x_12082:
[----:B------:R-:W-:Y:S04]  /*15600*/  BSSY B0, `(.L_x_12083) ;  /* 0x0000004000007945 */ /* 0x000fe80003800000 */
[----:B-1----:R-:W-:Y:S05]  /*15610*/  @P2 BRA `(.L_x_12084) ;  /* 0x0000000000082947 */ /* 0x002fea0003800000 */
[----:B------:R-:W1:Y:S02]  /*15620*/  SYNCS.PHASECHK.TRANS64.TRYWAIT P2, [R210+URZ+0x22850], R209 ;  /* 0x022850d1d20075a7 */ /* 0x000e64000804017f */
[----:B-1----:R-:W-:Y:S05]  /*15630*/  @!P2 BRA `(.L_x_12085) ;  /* 0x000000c80044a947 */ /* 0x002fea0003800000 */
.L_x_12084:
[----:B------:R-:W-:Y:S05]  /*15640*/  BSYNC B0 ;  /* 0x0000000000007941 */ /* 0x000fea0003800000 */
.L_x_12083:
[----:B------:R-:W3:Y:S01]  /*15650*/  S2R R178, SR_TID.X ;  /* 0x0000000000b27919 */ /* 0x000ee20000002100 */
[----:B------:R-:W-:Y:S01]  /*15660*/  IMAD.MOV.U32 R177, RZ, RZ, 0x40000040 ;  /* 0x40000040ffb17424 */ /* 0x000fe200078e00ff */
[----:B------:R-:W-:Y:S05]  /*15670*/  WARPSYNC.ALL ;  /* 0x0000000000007948 */ /* 0x000fea0003800000 */
[----:B------:R-:W-:Y:S01]  /*15680*/  R2UR UR7, R177 ;  /* 0x00000000b10772ca */ /* 0x000fe200000e0000 */
[----:B------:R-:W-:Y:S01]  /*15690*/  IMAD R176, R2, 0xc00, R21 ;  /* 0x00000c0002b07824 */ /* 0x000fe200078e0215 */
[----:B------:R-:W-:Y:S01]  /*156a0*/  ISETP.GT.AND P2, PT, R6, R218, PT ;  /* 0x000000da0600720c */ /* 0x000fe20003f44270 */
[----:B012---:R-:W-:-:S02]  /*156b0*/  @!P1 VIADD R210, R210, 0x22860 ;  /* 0x00022860d2d29836 */ /* 0x007fc40000000000 */
[----:B------:R-:W-:Y:S01]  /*156c0*/  VIADD R6, R6, 0xffffffff ;  /* 0xffffffff06067836 */ /* 0x000fe20000000000 */
[----:B------:R-:W-:Y:S01]  /*156d0*/  R2UR UR6, R176 ;  /* 0x00000000b00672ca */ /* 0x000fe200000e0000 */
[----:B------:R-:W-:Y:S01]  /*156e0*/  IMAD.MOV.U32 R214, RZ, RZ, R12 ;  /* 0x000000ffffd67224 */ /* 0x000fe200078e000c */
[----:B------:R-:W-:Y:S01]  /*156f0*/  @!P1 PRMT R210, RZ, 0x654, R210 ;  /* 0x00000654ffd29816 */ /* 0x000fe200000000d2 */
[----:B------:R-:W-:Y:S01]  /*15700*/  IMAD.MOV.U32 R215, RZ, RZ, R7 ;  /* 0x000000ffffd77224 */ /* 0x000fe200078e0007 */
[----:B---3--:R-:W-:-:S05]  /*15710*/  SHF.R.U32.HI R178, RZ, 0x7, R178 ;  /* 0x00000007ffb27819 */ /* 0x008fca00000116b2 */
        /* <DEDUP_REMOVED lines=46> */
.L_x_12068:
[----:B------:R-:W-:Y:S05]  /*15a00*/  WARPSYNC.ALL ;  /* 0x0000000000007948 */ /* 0x000fea0003800000 */
[----:B------:R-:W3:Y:S01]  /*15a10*/  SHFL.BFLY PT, R4, R3, 0x2, 0x1f ;  /* 0x0c401f0003047f89 */ /* 0x000ee200000e0000 */
[----:B------:R-:W-:Y:S01]  /*15a20*/  VIADD R2, R2, 0x1 ;  /* 0x0000000102027836 */ /* 0x000fe20000000000 */
[----:B------:R4:W-:Y:S08]  /*15a30*/  BAR.ARV R20, 0x100 ;  /* 0x000400140000751d */ /* 0x0009f00000002000 */
[----:B------:R-:W-:Y:S06]  /*15a40*/  BAR.ARV 0x8, 0x180 ;  /* 0x0206000000007b1d */ /* 0x000fec0000002000 */
[----:B------:R-:W-:Y:S01]  /*15a50*/  ISETP.NE.AND P1, PT, R2, 0x2, PT ;  /* 0x000000020200780c */ /* 0x000fe20003f25270 */
[----:B------:R-:W-:Y:S01]  /*15a60*/  VIADD R234, R234, 0x1 ;  /* 0x00000001eaea7836 */ /* 0x000fe20000000000 */
[----:B------:R-:W5:Y:S01]  /*15a70*/  SHFL.BFLY PT, R9, R0, 0x2, 0x1f ;  /* 0x0c401f0000097f89 */ /* 0x000f6200000e0000 */
[----:B------:R-:W-:-:S02]  /*15a80*/  PLOP3.LUT P0, PT, PT, PT, PT, 0x8, 0x0 ;  /* 0x000000000000781c */ /* 0x000fc40003f0e170 */
[----:B------:R-:W-:Y:S01]  /*15a90*/  SEL R2, R2, RZ, P1 ;  /* 0x000000ff02027207 */ /* 0x000fe20000800000 */
[----:B---3--:R-:W-:-:S05]  /*15aa0*/  FADD.FTZ R4, R4, R3 ;  /* 0x0000000304047221 */ /* 0x008fca0000010000 */
[----:B------:R-:W3:Y:S01]  /*15ab0*/  SHFL.BFLY PT, R5, R4, 0x1, 0x1f ;  /* 0x0c201f0004057f89 */ /* 0x000ee200000e0000 */
[----:B-----5:R-:W-:Y:S01]  /*15ac0*/  FADD.FTZ R6, R9, R0 ;  /* 0x0000000009067221 */ /* 0x020fe20000010000 */
[----:B------:R-:W-:-:S04]  /*15ad0*/  IMAD.MOV.U32 R0, RZ, RZ, RZ ;  /* 0x000000ffff007224 */ /* 0x000fc800078e00ff */
[----:B------:R-:W5:Y:S01]  /*15ae0*/  SHFL.BFLY PT, R9, R6, 0x1, 0x1f ;  /* 0x0c201f0006097f89 */ /* 0x000f6200000e0000 */
[----:B---3--:R-:W-:Y:S01]  /*15af0*/  FADD.FTZ R8, R4, R5 ;  /* 0x0000000504087221 */ /* 0x008fe20000010000 */
[----:B------:R-:W-:Y:S01]  /*15b00*/  IMAD.MOV.U32 R5, RZ, RZ, RZ ;  /* 0x000000ffff057224 */ /* 0x000fe200078e00ff */
[----:B------:R-:W-:-:S03]  /*15b10*/  SEL R4, RZ, 0x1, P1 ;  /* 0x00000001ff047807 */ /* 0x000fc60000800000 */
[----:B------:R-:W-:Y:S02]  /*15b20*/  FSETP.NE.FTZ.AND P2, PT, R8, RZ, PT ;  /* 0x000000ff0800720b */ /* 0x000fe40003f55000 */
[----:B------:R-:W-:-:S11]  /*15b30*/  LOP3.LUT R19, R19, R4, RZ, 0x3c, !PT ;  /* 0x0000000413137212 */ /* 0x000fd600078e3cff */
[----:B------:R-:W3:Y:S01]  /*15b40*/  @P2 MUFU.LG2 R15, R8 ;  /* 0x00000008000f2308 */ /* 0x000ee20000000c00 */
[----:B------:R-:W-:Y:S01]  /*15b50*/  @P2 FMUL.FTZ R14, R13, 0.69314718246459960938 ;  /* 0x3f3172180d0e2820 */ /* 0x000fe20000410000 */
[----:B-----5:R-:W-:Y:S01]  /*15b60*/  FADD.FTZ R9, R6, R9 ;  /* 0x0000000906097221 */ /* 0x020fe20000010000 */
[----:B------:R-:W-:-:S04]  /*15b70*/  IMAD.MOV.U32 R6, RZ, RZ, -0x800000 ;  /* 0xff800000ff067424 */ /* 0x000fc800078e00ff */
[----:B------:R-:W-:Y:S01]  /*15b80*/  FSETP.NE.FTZ.AND P3, PT, R9, RZ, PT ;  /* 0x000000ff0900720b */ /* 0x000fe20003f75000 */
[----:B------:R-:W5:Y:S01]  /*15b90*/  @P2 MUFU.RCP R5, R8 ;  /* 0x0000000800052308 */ /* 0x000f620000001000 */
[----:B---3--:R-:W-:-:S11]  /*15ba0*/  @P2 FMUL.FTZ R15, R15, 0.69314718246459960938 ;  /* 0x3f3172180f0f2820 */ /* 0x008fd60000410000 */
[----:B------:R-:W3:Y:S01]  /*15bb0*/  @P3 MUFU.LG2 R16, R9 ;  /* 0x0000000900103308 */ /* 0x000ee20000000c00 */
[----:B------:R-:W-:Y:S01]  /*15bc0*/  @P3 FMUL.FTZ R13, R13, 0.69314718246459960938 ;  /* 0x3f3172180d0d3820 */ /* 0x000fe20000410000 */
[----:B------:R-:W-:Y:S01]  /*15bd0*/  @P2 FFMA.FTZ R6, R14, R7, R15 ;  /* 0x000000070e062223 */ /* 0x000fe2000001000f */
[-C--:B-----5:R-:W-:Y:S01]  /*15be0*/  FMUL.FTZ R167, R88, R5.reuse ;  /* 0x0000000558a77220 */ /* 0x0a0fe20000410000 */
[-C--:B------:R-:W-:Y:S01]  /*15bf0*/  FMUL.FTZ R169, R96, R5.reuse ;  /* 0x0000000560a97220 */ /* 0x080fe20000410000 */
[----:B------:R-:W-:-:S03]  /*15c00*/  FMUL.FTZ R171, R104, R5 ;  /* 0x0000000568ab7220 */ /* 0x000fc60000410000 */
[----:B------:R-:W5:Y:S01]  /*15c10*/  @P3 MUFU.RCP R0, R9 ;  /* 0x0000000900003308 */ /* 0x000f620000001000 */
        /* <DEDUP_REMOVED lines=16> */
[-C--:B-----5:R-:W-:Y:S01]  /*15d20*/  FMUL.FTZ R11, R51, R0.reuse ;  /* 0x00000000330b7220 */ /* 0x0a0fe20000410000 */
        /* <DEDUP_REMOVED lines=110> */
[----:B----4-:R-:W-:-:S07]  /*16410*/  @P3 FFMA.FTZ R5, R13, R12, R16 ;  /* 0x0000000c0d053223 */ /* 0x010fce0000010010 */
.L_x_11978:
[----:B------:R-:W-:Y:S05]  /*16420*/  WARPSYNC.ALL ;  /* 0x0000000000007948 */ /* 0x000fea0003800000 */
[----:B------:R-:W1:Y:S08]  /*16430*/  S2UR UR5, SR_CgaCtaId ;  /* 0x00000000000579c3 */ /* 0x000e700000008800 */
[----:B------:R-:W-:Y:S06]  /*16440*/  BAR.SYNC.DEFER_BLOCKING 0x5, 0x180 ;  /* 0x0146000000007b1d */ /* 0x000fec0000010000 */
[----:B------:R-:W-:Y:S01]  /*16450*/  UMOV UR4, 0x400 ;  /* 0x0000040000047882 */ /* 0x000fe20000000000 */
[----:B------:R-:W-:Y:S01]  /*16460*/  BSSY B0, `(.L_x_12087) ;  /* 0x00002de000007945 */ /* 0x000fe20003800000 */
[----:B-1----:R-:W-:-:S06]  /*16470*/  ULEA UR4, UR5, UR4, 0x18 ;  /* 0x0000000405047291 */ /* 0x002fcc000f8ec03f */
[----:B------:R-:W-:-:S05]  /*16480*/  IMAD.U32 R16, RZ, RZ, UR4 ;  /* 0x00000004ff107e24 */ /* 0x000fca000f8e00ff */
[----:B------:R1:W3:Y:S01]  /*16490*/  LDS.128 R80, [R16+0x228d0] ;  /* 0x0228d00010507984 */ /* 0x0002e20000000c00 */
[----:B------:R-:W-:Y:S06]  /*164a0*/  BAR.ARV 0x4, 0x180 ;  /* 0x0106000000007b1d */ /* 0x000fec0000002000 */
[----:B------:R-:W-:Y:S05]  /*164b0*/  @P0 BRA `(.L_x_12088) ;  /* 0x0000001c00c80947 */ /* 0x000fea0003800000 */
[----:B------:R-:W4:Y:S01]  /*164c0*/  LDL R14, [R1+0x18] ;  /* 0x00001800010e7983 */ /* 0x000f220000100800 */
[----:B------:R-:W-:Y:S05]  /*164d0*/  WARPSYNC.ALL ;  /* 0x0000000000007948 */ /* 0x000fea0003800000 */
[----:B------:R-:W0:Y:S01]  /*164e0*/  S2R R7, SR_SWINHI ;  /* 0x0000000000077919 */ /* 0x000e220000002f00 */
        /* <DEDUP_REMOVED lines=17> */
[----:B0-----:R-:W-:Y:S02]  /*16600*/  MOV R13, R7 ;  /* 0x00000007000d7202 */ /* 0x001fe40000000f00 */
        /* <DEDUP_REMOVED lines=33> */
[----:B------:R-:W0:Y:S01]  /*16820*/  LDC R0, c[0x0][0xbe8] ;  /* 0x0002fa00ff007b82 */ /* 0x000e220000000800 */
[----:B----4-:R-:W-:-:S07]  /*16830*/  IMAD.WIDE R126, R14, 0x2, R12 ;  /* 0x000000020e7e7825 */ /* 0x010fce00078e020c */
[----:B------:R-:W-:Y:S01]  /*16840*/  BAR.SYNC.DEFER_BLOCKING 0x1, 0x100 ;  /* 0x0044000000007b1d */ /* 0x000fe20000010000 */
[C---:B------:R-:W-:Y:S02]  /*16850*/  IADD3 R151, P1, R126.reuse, 0x20, RZ ;  /* 0x000000207e977810 */ /* 0x040fe40007f3e0ff */
[C---:B------:R-:W-:Y:S02]  /*16860*/  IADD3 R179, P2, R126.reuse, 0x40, RZ ;  /* 0x000000407eb37810 */ /* 0x040fe40007f5e0ff */
[----:B------:R-:W-:Y:S01]  /*16870*/  IADD3 R181, P3, R126, 0x60, RZ ;  /* 0x000000607eb57810 */ /* 0x000fe20007f7e0ff */
[--C-:B------:R-:W-:Y:S01]  /*16880*/  IMAD.X R21, RZ, RZ, R127.reuse, P1 ;  /* 0x000000ffff157224 */ /* 0x100fe200008e067f */
[----:B------:R-:W-:Y:S01]  /*16890*/  LOP3.LUT R20, R151, 0x380, RZ, 0xc0, !PT ;  /* 0x0000038097147812 */ /* 0x000fe200078ec0ff */
[--C-:B------:R-:W-:Y:S01]  /*168a0*/  IMAD.X R31, RZ, RZ, R127.reuse, P2 ;  /* 0x000000ffff1f7224 */ /* 0x100fe200010e067f */
[----:B-----5:R-:W-:Y:S01]  /*168b0*/  LOP3.LUT R30, R179, 0x380, RZ, 0xc0, !PT ;  /* 0x00000380b31e7812 */ /* 0x020fe200078ec0ff */
[----:B------:R-:W-:Y:S01]  /*168c0*/  IMAD.X R39, RZ, RZ, R127, P3 ;  /* 0x000000ffff277224 */ /* 0x000fe200018e067f */
[----:B------:R-:W-:-:S02]  /*168d0*/  LOP3.LUT R38, R181, 0x380, RZ, 0xc0, !PT ;  /* 0x00000380b5267812 */ /* 0x000fc400078ec0ff */
[----:B------:R-:W-:Y:S02]  /*168e0*/  SHF.R.U64 R20, R20, 0x3, RZ ;  /* 0x0000000314147819 */ /* 0x000fe400000012ff */
[----:B------:R-:W-:Y:S02]  /*168f0*/  IADD3 R46, P4, R126, 0x4000, RZ ;  /* 0x000040007e2e7810 */ /* 0x000fe40007f9e0ff */
[----:B------:R-:W-:Y:S02]  /*16900*/  SHF.R.U64 R30, R30, 0x3, RZ ;  /* 0x000000031e1e7819 */ /* 0x000fe400000012ff */
[----:B------:R-:W-:Y:S01]  /*16910*/  SHF.R.U64 R38, R38, 0x3, RZ ;  /* 0x0000000326267819 */ /* 0x000fe200000012ff */
[----:B------:R-:W-:Y:S01]  /*16920*/  IMAD.X R47, RZ, RZ, R127, P4 ;  /* 0x000000ffff2f7224 */ /* 0x000fe200020e067f */
[C---:B------:R-:W-:Y:S02]  /*16930*/  IADD3 R86, P5, R126.reuse, 0x4020, RZ ;  /* 0x000040207e567810 */ /* 0x040fe40007fbe0ff */
[----:B------:R-:W-:-:S02]  /*16940*/  IADD3 R90, P0, R126, 0x4040, RZ ;  /* 0x000040407e5a7810 */ /* 0x000fc40007f1e0ff */
[----:B------:R-:W-:Y:S01]  /*16950*/  LOP3.LUT R20, R20, R151, RZ, 0x3c, !PT ;  /* 0x0000009714147212 */ /* 0x000fe200078e3cff */
[--C-:B------:R-:W-:Y:S01]  /*16960*/  IMAD.X R87, RZ, RZ, R127.reuse, P5 ;  /* 0x000000ffff577224 */ /* 0x100fe200028e067f */
[----:B------:R-:W-:Y:S01]  /*16970*/  LOP3.LUT R30, R30, R179, RZ, 0x3c, !PT ;  /* 0x000000b31e1e7212 */ /* 0x000fe200078e3cff */
[----:B------:R-:W-:Y:S01]  /*16980*/  IMAD.X R91, RZ, RZ, R127, P0 ;  /* 0x000000ffff5b7224 */ /* 0x000fe200000e067f */
[----:B------:R-:W-:Y:S02]  /*16990*/  LOP3.LUT R38, R38, R181, RZ, 0x3c, !PT ;  /* 0x000000b526267212 */ /* 0x000fe400078e3cff */
[----:B------:R-:W-:Y:S02]  /*169a0*/  LOP3.LUT R151, R46, 0x380, RZ, 0xc0, !PT ;  /* 0x000003802e977812 */ /* 0x000fe400078ec0ff */
[----:B------:R-:W-:Y:S02]  /*169b0*/  LOP3.LUT R15, R126, 0x380, RZ, 0xc0, !PT ;  /* 0x000003807e0f7812 */ /* 0x000fe400078ec0ff */
[----:B------:R-:W-:-:S02]  /*169c0*/  LOP3.LUT R179, R86, 0x380, RZ, 0xc0, !PT ;  /* 0x0000038056b37812 */ /* 0x000fc400078ec0ff */
[----:B------:R-:W-:Y:S02]  /*169d0*/  LOP3.LUT R181, R90, 0x380, RZ, 0xc0, !PT ;  /* 0x000003805ab57812 */ /* 0x000fe400078ec0ff */
[C---:B------:R-:W-:Y:S02]  /*169e0*/  IADD3 R94, P1, R126.reuse, 0x4060, RZ ;  /* 0x000040607e5e7810 */ /* 0x040fe40007f3e0ff */
[C---:B------:R-:W-:Y:S02]  /*169f0*/  IADD3 R98, P2, R126.reuse, 0x8000, RZ ;  /* 0x000080007e627810 */ /* 0x040fe40007f5e0ff */
[C---:B------:R-:W-:Y:S01]  /*16a00*/  IADD3 R102, P3, R126.reuse, 0x8020, RZ ;  /* 0x000080207e667810 */ /* 0x040fe20007f7e0ff */
[--C-:B------:R-:W-:Y:S01]  /*16a10*/  IMAD.X R95, RZ, RZ, R127.reuse, P1 ;  /* 0x000000ffff5f7224 */ /* 0x100fe200008e067f */
[----:B------:R-:W-:Y:S01]  /*16a20*/  IADD3 R7, P0, R126, 0xc000, RZ ;  /* 0x0000c0007e077810 */ /* 0x000fe20007f1e0ff */
[--C-:B------:R-:W-:Y:S01]  /*16a30*/  IMAD.X R99, RZ, RZ, R127.reuse, P2 ;  /* 0x000000ffff637224 */ /* 0x100fe200010e067f */
[----:B------:R-:W-:Y:S01]  /*16a40*/  SHF.R.U64 R151, R151, 0x3, RZ ;  /* 0x0000000397977819 */ /* 0x000fe200000012ff */
[--C-:B------:R-:W-:Y:S01]  /*16a50*/  IMAD.X R103, RZ, RZ, R127.reuse, P3 ;  /* 0x000000ffff677224 */ /* 0x100fe200018e067f */
[----:B------:R-:W-:Y:S01]  /*16a60*/  SHF.R.U64 R15, R15, 0x3, RZ ;  /* 0x000000030f0f7819 */ /* 0x000fe200000012ff */
[----:B------:R-:W-:Y:S01]  /*16a70*/  IMAD.X R115, RZ, RZ, R127, P0 ;  /* 0x000000ffff737224 */ /* 0x000fe200000e067f */
[----:B------:R-:W-:-:S02]  /*16a80*/  SHF.R.U64 R179, R179, 0x3, RZ ;  /* 0x00000003b3b37819 */ /* 0x000fc400000012ff */
[----:B------:R-:W-:Y:S02]  /*16a90*/  SHF.R.U64 R181, R181, 0x3, RZ ;  /* 0x00000003b5b57819 */ /* 0x000fe400000012ff */
[----:B------:R-:W-:Y:S02]  /*16aa0*/  IADD3 R106, P4, R126, 0x8040, RZ ;  /* 0x000080407e6a7810 */ /* 0x000fe40007f9e0ff */
[----:B------:R-:W-:Y:S02]  /*16ab0*/  LOP3.LUT R183, R94, 0x380, RZ, 0xc0, !PT ;  /* 0x000003805eb77812 */ /* 0x000fe400078ec0ff */
[C---:B------:R-:W-:Y:S01]  /*16ac0*/  IADD3 R110, P5, R126.reuse, 0x8060, RZ ;  /* 0x000080607e6e7810 */ /* 0x040fe20007fbe0ff */
[--C-:B------:R-:W-:Y:S01]  /*16ad0*/  IMAD.X R107, RZ, RZ, R127.reuse, P4 ;  /* 0x000000ffff6b7224 */ /* 0x100fe200020e067f */
[C---:B---3--:R-:W-:Y:S02]  /*16ae0*/  IADD3 R80, P1, R126.reuse, 0xc020, RZ ;  /* 0x0000c0207e507810 */ /* 0x048fe40007f3e0ff */
[C---:B------:R-:W-:Y:S01]  /*16af0*/  IADD3 R122, P2, R126.reuse, 0xc040, RZ ;  /* 0x0000c0407e7a7810 */ /* 0x040fe20007f5e0ff */
[--C-:B------:R-:W-:Y:S01]  /*16b00*/  IMAD.X R111, RZ, RZ, R127.reuse, P5 ;  /* 0x000000ffff6f7224 */ /* 0x100fe200028e067f */
[----:B------:R-:W-:Y:S01]  /*16b10*/  IADD3 R14, P3, R126, 0xc060, RZ ;  /* 0x0000c0607e0e7810 */ /* 0x000fe20007f7e0ff */
[--C-:B------:R-:W-:Y:S01]  /*16b20*/  IMAD.X R119, RZ, RZ, R127.reuse, P1 ;  /* 0x000000ffff777224 */ /* 0x100fe200008e067f */
[----:B------:R-:W-:Y:S01]  /*16b30*/  LOP3.LUT R46, R151, R46, RZ, 0x3c, !PT ;  /* 0x0000002e972e7212 */ /* 0x000fe200078e3cff */
[--C-:B------:R-:W-:Y:S01]  /*16b40*/  IMAD.X R123, RZ, RZ, R127.reuse, P2 ;  /* 0x000000ffff7b7224 */ /* 0x100fe200010e067f */
[----:B------:R-:W-:Y:S01]  /*16b50*/  LOP3.LUT R126, R15, R126, RZ, 0x3c, !PT ;  /* 0x0000007e0f7e7212 */ /* 0x000fe200078e3cff */
[----:B------:R-:W-:Y:S01]  /*16b60*/  IMAD.X R15, RZ, RZ, R127, P3 ;  /* 0x000000ffff0f7224 */ /* 0x000fe200018e067f */
[----:B------:R-:W-:-:S02]  /*16b70*/  LOP3.LUT R86, R179, R86, RZ, 0x3c, !PT ;  /* 0x00000056b3567212 */ /* 0x000fc400078e3cff */
[----:B------:R-:W-:Y:S02]  /*16b80*/  LOP3.LUT R90, R181, R90, RZ, 0x3c, !PT ;  /* 0x0000005ab55a7212 */ /* 0x000fe400078e3cff */
[----:B------:R-:W-:Y:S02]  /*16b90*/  LOP3.LUT R151, R98, 0x380, RZ, 0xc0, !PT ;  /* 0x0000038062977812 */ /* 0x000fe400078ec0ff */
[----:B------:R-:W-:Y:S02]  /*16ba0*/  ISETP.NE.U32.AND P0, PT, RZ, UR4, PT ;  /* 0x00000004ff007c0c */ /* 0x000fe4000bf05070 */
[----:B------:R-:W-:Y:S02]  /*16bb0*/  SHF.R.U64 R183, R183, 0x3, RZ ;  /* 0x00000003b7b77819 */ /* 0x000fe400000012ff */
[----:B------:R-:W-:Y:S02]  /*16bc0*/  LOP3.LUT R179, R102, 0x380, RZ, 0xc0, !PT ;  /* 0x0000038066b37812 */ /* 0x000fe400078ec0ff */
[----:B------:R-:W-:-:S02]  /*16bd0*/  LOP3.LUT R181, R106, 0x380, RZ, 0xc0, !PT ;  /* 0x000003806ab57812 */ /* 0x000fc400078ec0ff */
[----:B------:R-:W-:Y:S02]  /*16be0*/  SHF.R.U64 R151, R151, 0x3, RZ ;  /* 0x0000000397977819 */ /* 0x000fe400000012ff */
[----:B------:R-:W-:Y:S02]  /*16bf0*/  MOV R126, R126 ;  /* 0x0000007e007e7202 */ /* 0x000fe40000000f00 */
[----:B------:R-:W-:Y:S01]  /*16c00*/  ISETP.NE.AND.EX P0, PT, RZ, UR5, PT, P0 ;  /* 0x00000005ff007c0c */ /* 0x000fe2000bf05300 */
[----:B------:R-:W-:Y:S01]  /*16c10*/  ULDC.64 UR4, c[0x0][0xc08] ;  /* 0x0003020000047ab9 */ /* 0x000fe20000000a00 */
[----:B------:R-:W-:Y:S01]  /*16c20*/  LOP3.LUT R94, R183, R94, RZ, 0x3c, !PT ;  /* 0x0000005eb75e7212 */ /* 0x000fe200078e3cff */
[----:B------:R-:W-:Y:S01]  /*16c30*/  STSM.16.M88.4 [R126], R24 ;  /* 0x000000187e007844 */ /* 0x000fe20000000200 */
[----:B------:R-:W-:Y:S02]  /*16c40*/  SHF.R.U64 R179, R179, 0x3, RZ ;  /* 0x00000003b3b37819 */ /* 0x000fe400000012ff */
[----:B------:R-:W-:-:S02]  /*16c50*/  SHF.R.U64 R181, R181, 0x3, RZ ;  /* 0x00000003b5b57819 */ /* 0x000fc400000012ff */
[----:B------:R-:W-:Y:S02]  /*16c60*/  MOV R20, R20 ;  /* 0x0000001400147202 */ /* 0x000fe40000000f00 */
[----:B------:R-:W-:Y:S02]  /*16c70*/  LOP3.LUT R183, R110, 0x380, RZ, 0xc0, !PT ;  /* 0x000003806eb77812 */ /* 0x000fe400078ec0ff */
[----:B------:R-:W-:Y:S01]  /*16c80*/  MOV R30, R30 ;  /* 0x0000001e001e7202 */ /* 0x000fe20000000f00 */
[----:B------:R3:W-:Y:S01]  /*16c90*/  STSM.16.M88.4 [R20], R32 ;  /* 0x0000002014007844 */ /* 0x0007e20000000200 */
[----:B------:R-:W-:Y:S02]  /*16ca0*/  MOV R38, R38 ;  /* 0x0000002600267202 */ /* 0x000fe40000000f00 */
[----:B------:R-:W-:Y:S01]  /*16cb0*/  ISETP.NE.U32.AND P2, PT, RZ, UR4, PT ;  /* 0x00000004ff007c0c */ /* 0x000fe2000bf45070 */
[----:B------:R4:W-:Y:S01]  /*16cc0*/  STSM.16.M88.4 [R30], R40 ;  /* 0x000000281e007844 */ /* 0x0009e20000000200 */
[----:B------:R-:W-:-:S02]  /*16cd0*/  LOP3.LUT R98, R151, R98, RZ, 0x3c, !PT ;  /* 0x0000006297627212 */ /* 0x000fc400078e3cff */
[----:B------:R-:W-:Y:S01]  /*16ce0*/  LOP3.LUT R114, R7, 0x380, RZ, 0xc0, !PT ;  /* 0x0000038007727812 */ /* 0x000fe200078ec0ff */
[----:B------:R-:W-:Y:S01]  /*16cf0*/  STSM.16.M88.4 [R38], R48 ;  /* 0x0000003026007844 */ /* 0x000fe20000000200 */
[----:B------:R-:W-:Y:S02]  /*16d00*/  MOV R46, R46 ;  /* 0x0000002e002e7202 */ /* 0x000fe40000000f00 */
[----:B------:R-:W-:Y:S02]  /*16d10*/  LOP3.LUT R102, R179, R102, RZ, 0x3c, !PT ;  /* 0x00000066b3667212 */ /* 0x000fe400078e3cff */
[----:B------:R-:W-:Y:S01]  /*16d20*/  LOP3.LUT R106, R181, R106, RZ, 0x3c, !PT ;  /* 0x0000006ab56a7212 */ /* 0x000fe200078e3cff */
[----:B------:R-:W-:Y:S01]  /*16d30*/  STSM.16.M88.4 [R46], R56 ;  /* 0x000000382e007844 */ /* 0x000fe20000000200 */
[----:B------:R-:W-:Y:S01]  /*16d40*/  LOP3.LUT R151, R80, 0x380, RZ, 0xc0, !PT ;  /* 0x0000038050977812 */ /* 0x000fe200078ec0ff */
[----:B---3--:R-:W-:Y:S01]  /*16d50*/  IMAD.MOV.U32 R20, RZ, RZ, RZ ;  /* 0x000000ffff147224 */ /* 0x008fe200078e00ff */
[----:B------:R-:W-:-:S02]  /*16d60*/  MOV R86, R86 ;  /* 0x0000005600567202 */ /* 0x000fc40000000f00 */
[----:B------:R-:W-:Y:S02]  /*16d70*/  SHF.R.U64 R183, R183, 0x3, RZ ;  /* 0x00000003b7b77819 */ /* 0x000fe400000012ff */
[----:B------:R-:W-:Y:S01]  /*16d80*/  LOP3.LUT R179, R122, 0x380, RZ, 0xc0, !PT ;  /* 0x000003807ab37812 */ /* 0x000fe200078ec0ff */
[----:B------:R-:W-:Y:S01]  /*16d90*/  STSM.16.M88.4 [R86], R64 ;  /* 0x0000004056007844 */ /* 0x000fe20000000200 */
[----:B------:R-:W-:Y:S02]  /*16da0*/  LOP3.LUT R181, R14, 0x380, RZ, 0xc0, !PT ;  /* 0x000003800eb57812 */ /* 0x000fe400078ec0ff */
[----:B------:R-:W-:Y:S02]  /*16db0*/  MOV R90, R90 ;  /* 0x0000005a005a7202 */ /* 0x000fe40000000f00 */
[----:B------:R-:W-:Y:S02]  /*16dc0*/  MOV R94, R94 ;  /* 0x0000005e005e7202 */ /* 0x000fe40000000f00 */
[----:B------:R-:W-:Y:S01]  /*16dd0*/  ISETP.NE.AND.EX P2, PT, RZ, UR5, PT, P2 ;  /* 0x00000005ff007c0c */ /* 0x000fe2000bf45320 */
[----:B------:R-:W-:Y:S01]  /*16de0*/  STSM.16.M88.4 [R90], R72 ;  /* 0x000000485a007844 */ /* 0x000fe20000000200 */
[----:B------:R-:W-:-:S02]  /*16df0*/  SHF.R.U64 R114, R114, 0x3, RZ ;  /* 0x0000000372727819 */ /* 0x000fc400000012ff */
[----:B------:R-:W-:Y:S01]  /*16e00*/  MOV R98, R98 ;  /* 0x0000006200627202 */ /* 0x000fe20000000f00 */
[----:B------:R-:W-:Y:S01]  /*16e10*/  STSM.16.M88.4 [R94], R68 ;  /* 0x000000445e007844 */ /* 0x000fe20000000200 */
[----:B------:R-:W-:Y:S02]  /*16e20*/  SHF.R.U64 R151, R151, 0x3, RZ ;  /* 0x0000000397977819 */ /* 0x000fe400000012ff */
[----:B------:R-:W-:Y:S01]  /*16e30*/  LOP3.LUT R110, R183, R110, RZ, 0x3c, !PT ;  /* 0x0000006eb76e7212 */ /* 0x000fe200078e3cff */
[----:B------:R3:W-:Y:S01]  /*16e40*/  STSM.16.M88.4 [R98], R8 ;  /* 0x0000000862007844 */ /* 0x0007e20000000200 */
[----:B------:R-:W-:Y:S02]  /*16e50*/  SHF.R.U64 R179, R179, 0x3, RZ ;  /* 0x00000003b3b37819 */ /* 0x000fe400000012ff */
[----:B------:R-:W-:Y:S02]  /*16e60*/  SHF.R.U64 R181, R181, 0x3, RZ ;  /* 0x00000003b5b57819 */ /* 0x000fe400000012ff */
[----:B------:R-:W-:-:S02]  /*16e70*/  LOP3.LUT R114, R114, R7, RZ, 0x3c, !PT ;  /* 0x0000000772727212 */ /* 0x000fc400078e3cff */
[----:B------:R-:W-:Y:S02]  /*16e80*/  MOV R102, R102 ;  /* 0x0000006600667202 */ /* 0x000fe40000000f00 */
[----:B------:R-:W-:Y:S02]  /*16e90*/  F2FP.F16.F32.PACK_AB R24, R97, R169 ;  /* 0x000000a96118723e */ /* 0x000fe400000000ff */
[----:B------:R-:W-:Y:S02]  /*16ea0*/  F2FP.F16.F32.PACK_AB R25, R128, R124 ;  /* 0x0000007c8019723e */ /* 0x000fe400000000ff */
[----:B------:R-:W-:Y:S02]  /*16eb0*/  F2FP.F16.F32.PACK_AB R26, R101, R170 ;  /* 0x000000aa651a723e */ /* 0x000fe400000000ff */
[----:B------:R-:W-:Y:S02]  /*16ec0*/  F2FP.F16.F32.PACK_AB R27, R153, R152 ;  /* 0x00000098991b723e */ /* 0x000fe400000000ff */
[----:B------:R-:W-:-:S02]  /*16ed0*/  LOP3.LUT R118, R151, R80, RZ, 0x3c, !PT ;  /* 0x0000005097767212 */ /* 0x000fc400078e3cff */
[----:B------:R-:W-:Y:S01]  /*16ee0*/  MOV R106, R106 ;  /* 0x0000006a006a7202 */ /* 0x000fe20000000f00 */
[----:B------:R-:W-:Y:S01]  /*16ef0*/  STSM.16.M88.4 [R102], R24 ;  /* 0x0000001866007844 */ /* 0x000fe20000000200 */
[----:B----4-:R-:W-:Y:S02]  /*16f00*/  F2FP.F16.F32.PACK_AB R30, R109, R172 ;  /* 0x000000ac6d1e723e */ /* 0x010fe400000000ff */
[----:B------:R-:W-:Y:S02]  /*16f10*/  F2FP.F16.F32.PACK_AB R31, R157, R156 ;  /* 0x0000009c9d1f723e */ /* 0x000fe400000000ff */
[----:B------:R-:W-:Y:S02]  /*16f20*/  LOP3.LUT R122, R179, R122, RZ, 0x3c, !PT ;  /* 0x0000007ab37a7212 */ /* 0x000fe400078e3cff */
[----:B------:R-:W-:Y:S01]  /*16f30*/  LOP3.LUT R14, R181, R14, RZ, 0x3c, !PT ;  /* 0x0000000eb50e7212 */ /* 0x000fe200078e3cff */
[----:B------:R-:W-:Y:S01]  /*16f40*/  STSM.16.M88.4 [R106], R28 ;  /* 0x0000001c6a007844 */ /* 0x000fe20000000200 */
[----:B------:R-:W-:-:S02]  /*16f50*/  MOV R110, R110 ;  /* 0x0000006e006e7202 */ /* 0x000fc40000000f00 */
[----:B---3--:R-:W-:Y:S02]  /*16f60*/  F2FP.F16.F32.PACK_AB R8, R113, R173 ;  /* 0x000000ad7108723e */ /* 0x008fe400000000ff */
        /* <DEDUP_REMOVED lines=10> */
[----:B------:R-:W-:Y:S01]  /*17010*/  F2FP.F16.F32.PACK_AB R38, R133, R132 ;  /* 0x000000848526723e */ /* 0x000fe200000000ff */
[----:B------:R-:W-:Y:S01]  /*17020*/  STSM.16.M88.4 [R114], R32 ;  /* 0x0000002072007844 */ /* 0x000fe20000000200 */
[----:B------:R-:W-:Y:S02]  /*17030*/  F2FP.F16.F32.PACK_AB R39, R135, R134 ;  /* 0x000000868727723e */ /* 0x000fe400000000ff */
[----:B------:R-:W-:-:S02]  /*17040*/  MOV R122, R122 ;  /* 0x0000007a007a7202 */ /* 0x000fc40000000f00 */
[----:B------:R-:W-:Y:S01]  /*17050*/  MOV R7, R14 ;  /* 0x0000000e00077202 */ /* 0x000fe20000000f00 */
[----:B---3--:R-:W3:Y:S01]  /*17060*/  @P2 LDC.64 R8, c[0x0][0xc08] ;  /* 0x00030200ff082b82 */ /* 0x008ee20000000a00 */
[----:B------:R-:W-:Y:S04]  /*17070*/  STSM.16.M88.4 [R118], R36 ;  /* 0x0000002476007844 */ /* 0x000fe80000000200 */
[----:B------:R-:W-:Y:S03]  /*17080*/  STSM.16.M88.4 [R122], R136 ;  /* 0x000000887a007844 */ /* 0x000fe60000000200 */
[----:B------:R-:W4:Y:S01]  /*17090*/  LDC.64 R14, c[0x0][0xc00] ;  /* 0x00030000ff0e7b82 */ /* 0x000f220000000a00 */
[----:B------:R2:W-:Y:S01]  /*170a0*/  STSM.16.M88.4 [R7], R144 ;  /* 0x0000009007007844 */ /* 0x0005e20000000200 */
[----:B------:R-:W-:Y:S01]  /*170b0*/  ULDC UR4, c[0x0][0xa88] ;  /* 0x0002a20000047ab9 */ /* 0x000fe20000000800 */
[----:B---3--:R-:W-:-:S04]  /*170c0*/  @P2 IMAD.WIDE R8, R231, 0x4, R8 ;  /* 0x00000004e7082825 */ /* 0x008fc800078e0208 */
[----:B--2---:R-:W-:Y:S01]  /*170d0*/  IMAD.U32 R7, RZ, RZ, UR4 ;  /* 0x00000004ff077e24 */ /* 0x004fe2000f8e00ff */
[----:B------:R-:W-:Y:S01]  /*170e0*/  BAR.SYNC.DEFER_BLOCKING 0x1, 0x100 ;  /* 0x0044000000007b1d */ /* 0x000fe20000010000 */
[----:B----4-:R-:W-:-:S05]  /*170f0*/  IMAD.WIDE R14, R231, 0x4, R14 ;  /* 0x00000004e70e7825 */ /* 0x010fca00078e020e */
[----:B------:R2:W5:Y:S01]  /*17100*/  @P0 LDG.E R20, desc[UR38][R14.64] ;  /* 0x000000260e140981 */ /* 0x000562000c1e1900 */
[----:B0-----:R-:W-:Y:S01]  /*17110*/  ISETP.NE.AND P1, PT, R0, 0x1, PT ;  /* 0x000000010000780c */ /* 0x001fe20003f25270 */
[----:B------:R-:W-:Y:S02]  /*17120*/  IMAD.IADD R24, R211, 0x1, R206 ;  /* 0x00000001d3187824 */ /* 0x000fe400078e02ce */
[----:B------:R2:W5:Y:S10]  /*17130*/  @P2 LDG.E R7, desc[UR38][R8.64] ;  /* 0x0000002608072981 */ /* 0x000574000c1e1900 */
[----:B------:R-:W0:Y:S08]  /*17140*/  @P1 LDC R3, c[0x0][0xbec] ;  /* 0x0002fb00ff031b82 */ /* 0x000e300000000800 */
[----:B------:R-:W3:Y:S01]  /*17150*/  @P1 LDC R10, c[0x0][0xbf0] ;  /* 0x0002fc00ff0a1b82 */ /* 0x000ee20000000800 */
[----:B--2---:R-:W-:Y:S05]  /*17160*/  @P2 BRA `(.L_x_12089) ;  /* 0x0000000000102947 */ /* 0x004fea0003800000 */
[----:B------:R-:W-:Y:S05]  /*17170*/  @!P0 BRA `(.L_x_12089) ;  /* 0x00000000000c8947 */ /* 0x000fea0003800000 */
[----:B------:R-:W2:Y:S04]  /*17180*/  LDG.E R4, desc[UR38][R14.64] ;  /* 0x000000260e047981 */ /* 0x000ea8000c1e1900 */
[----:B-----5:R-:W2:Y:S02]  /*17190*/  LDG.E R7, desc[UR38][R14.64+0x4] ;  /* 0x000004260e077981 */ /* 0x020ea4000c1e1900 */
[----:B--2---:R-:W-:-:S07]  /*171a0*/  IMAD.IADD R7, R7, 0x1, -R4 ;  /* 0x0000000107077824 */ /* 0x004fce00078e0a04 */
.L_x_12089:
[----:B------:R-:W2:Y:S01]  /*171b0*/  LDL R26, [R1+0x14] ;  /* 0x00001400011a7983 */ /* 0x000ea20000100800 */
        /* <DEDUP_REMOVED lines=8> */
[----:B---3--:R-:W-:Y:S01]  /*17240*/  @P1 SHF.R.U32.HI R11, RZ, R10, R3 ;  /* 0x0000000aff0b1219 */ /* 0x008fe20000011603 */
[----:B------:R-:W-:Y:S01]  /*17250*/  IMAD.WIDE.U32 R8, R225, UR4, R20 ;  /* 0x00000004e1087c25 */ /* 0x000fe2000f8e0014 */
[----:B------:R-:W-:-:S02]  /*17260*/  SHF.R.S32.HI R3, RZ, 0x1f, R231 ;  /* 0x0000001fff037819 */ /* 0x000fc400000114e7 */
[----:B------:R-:W3:Y:S01]  /*17270*/  @P1 LDC R91, c[0x0][0xbf0] ;  /* 0x0002fc00ff5b1b82 */ /* 0x000ee20000000800 */
[----:B------:R-:W-:Y:S01]  /*17280*/  IMAD R15, R225, UR5, R4 ;  /* 0x00000005e10f7c24 */ /* 0x000fe2000f8e0204 */
[----:B------:R-:W-:Y:S01]  /*17290*/  SEL R3, R3, RZ, !P0 ;  /* 0x000000ff03037207 */ /* 0x000fe20004000000 */
[----:B------:R-:W-:Y:S01]  /*172a0*/  IMAD.MOV R27, RZ, RZ, -R11 ;  /* 0x000000ffff1b7224 */ /* 0x000fe200078e0a0b */
[----:B------:R-:W-:Y:S01]  /*172b0*/  ULDC.64 UR4, c[0x0][0xb98] ;  /* 0x0002e60000047ab9 */ /* 0x000fe20000000a00 */
[----:B------:R-:W-:Y:S02]  /*172c0*/  IMAD.IADD R9, R9, 0x1, R15 ;  /* 0x0000000109097824 */ /* 0x000fe400078e020f */
[----:B------:R-:W-:Y:S02]  /*172d0*/  IMAD R15, R0, R27, R24 ;  /* 0x0000001b000f7224 */ /* 0x000fe400078e0218 */
[----:B------:R-:W-:Y:S02]  /*172e0*/  IMAD R25, R235, 0x40, R208 ;  /* 0x00000040eb197824 */ /* 0x000fe400078e02d0 */
[----:B------:R-:W-:Y:S01]  /*172f0*/  IMAD R27, R3, UR4, RZ ;  /* 0x00000004031b7c24 */ /* 0x000fe2000f8e02ff */
[----:B------:R-:W-:Y:S01]  /*17300*/  SHF.R.S32.HI R4, RZ, 0x1f, R15 ;  /* 0x0000001fff047819 */ /* 0x000fe2000001140f */
[----:B------:R-:W-:-:S04]  /*17310*/  IMAD.WIDE.U32 R8, R76, UR4, R8 ;  /* 0x000000044c087c25 */ /* 0x000fc8000f8e0008 */
        /* <DEDUP_REMOVED lines=12> */
[----:B------:R-:W-:Y:S01]  /*173e0*/  IADD3 R29, P5, R12, 0x3000, RZ ;  /* 0x000030000c1d7810 */ /* 0x000fe20007fbe0ff */
[----:B------:R-:W-:Y:S01]  /*173f0*/  IMAD.WIDE.U32 R8, R15, UR4, R8 ;  /* 0x000000040f087c25 */ /* 0x000fe2000f8e0008 */
[----:B------:R-:W-:Y:S01]  /*17400*/  ULDC.64 UR4, c[0x0][0xb50] ;  /* 0x0002d40000047ab9 */ /* 0x000fe20000000a00 */
[----:B------:R-:W-:Y:S02]  /*17410*/  SHF.R.U64 R36, R36, 0x3, RZ ;  /* 0x0000000324247819 */ /* 0x000fe400000012ff */
[----:B------:R-:W-:Y:S01]  /*17420*/  IMAD.IADD R9, R9, 0x1, R25 ;  /* 0x0000000109097824 */ /* 0x000fe200078e0219 */
[----:B------:R-:W-:Y:S01]  /*17430*/  LEA R10, P0, R8, UR4, 0x2 ;  /* 0x00000004080a7c11 */ /* 0x000fe2000f8010ff */
[----:B------:R-:W-:Y:S01]  /*17440*/  IMAD.X R15, RZ, RZ, R13, P2 ;  /* 0x000000ffff0f7224 */ /* 0x000fe200010e060d */
[----:B------:R-:W-:Y:S02]  /*17450*/  IADD3 R25, P3, R12, 0x2000, RZ ;  /* 0x000020000c197810 */ /* 0x000fe40007f7e0ff */
[----:B------:R-:W-:Y:S01]  /*17460*/  LEA.HI.X R8, R8, UR5, R9, 0x2, P0 ;  /* 0x0000000508087c11 */ /* 0x000fe200080f1409 */
[----:B------:R-:W-:Y:S01]  /*17470*/  SHFL.IDX PT, R54, R10, RZ, 0x1c1f ;  /* 0x001c1fff0a367589 */ /* 0x000fe200000e0000 */
[----:B------:R-:W-:Y:S01]  /*17480*/  IADD3 R33, P0, R12, 0x4000, RZ ;  /* 0x000040000c217810 */ /* 0x000fe20007f1e0ff */
[----:B------:R-:W-:Y:S01]  /*17490*/  ULDC.64 UR4, c[0x0][0xaa0] ;  /* 0x0002a80000047ab9 */ /* 0x000fe20000000a00 */
[----:B------:R-:W-:Y:S01]  /*174a0*/  LOP3.LUT R24, R25, 0x380, RZ, 0xc0, !PT ;  /* 0x0000038019187812 */ /* 0x000fe200078ec0ff */
[----:B------:R-:W4:Y:S01]  /*174b0*/  SHFL.IDX PT, R55, R8, RZ, 0x1c1f ;  /* 0x001c1fff08377589 */ /* 0x000f2200000e0000 */
[----:B------:R-:W-:-:S02]  /*174c0*/  LOP3.LUT R32, R33, 0x380, RZ, 0xc0, !PT ;  /* 0x0000038021207812 */ /* 0x000fc400078ec0ff */
[----:B------:R-:W-:Y:S01]  /*174d0*/  SHF.R.U64 R24, R24, 0x3, RZ ;  /* 0x0000000318187819 */ /* 0x000fe200000012ff */
[----:B------:R-:W-:Y:S01]  /*174e0*/  SHFL.IDX PT, R58, R10, 0x1, 0x1c1f ;  /* 0x003c1f000a3a7f89 */ /* 0x000fe200000e0000 */
[----:B------:R-:W-:Y:S02]  /*174f0*/  IADD3 R41, P2, R12, 0x6000, RZ ;  /* 0x000060000c297810 */ /* 0x000fe40007f5e0ff */
[----:B------:R-:W-:Y:S01]  /*17500*/  SHF.R.U64 R32, R32, 0x3, RZ ;  /* 0x0000000320207819 */ /* 0x000fe200000012ff */
[----:B------:R1:W0:Y:S01]  /*17510*/  SHFL.IDX PT, R59, R8, 0x1, 0x1c1f ;  /* 0x003c1f00083b7f89 */ /* 0x00022200000e0000 */
[----:B------:R-:W-:Y:S01]  /*17520*/  LOP3.LUT R24, R24, R25, RZ, 0x3c, !PT ;  /* 0x0000001918187212 */ /* 0x000fe200078e3cff */
[----:B------:R-:W-:Y:S01]  /*17530*/  IMAD.X R25, RZ, RZ, R13, P3 ;  /* 0x000000ffff197224 */ /* 0x000fe200018e060d */
[----:B------:R-:W-:Y:S02]  /*17540*/  LOP3.LUT R40, R41, 0x380, RZ, 0xc0, !PT ;  /* 0x0000038029287812 */ /* 0x000fe400078ec0ff */
[----:B------:R-:W-:-:S02]  /*17550*/  IADD3 R45, P3, R12, 0x7000, RZ ;  /* 0x000070000c2d7810 */ /* 0x000fc40007f7e0ff */
[----:B------:R-:W-:Y:S01]  /*17560*/  LOP3.LUT R32, R32, R33, RZ, 0x3c, !PT ;  /* 0x0000002120207212 */ /* 0x000fe200078e3cff */
[--C-:B------:R-:W-:Y:S01]  /*17570*/  IMAD.X R33, RZ, RZ, R13.reuse, P0 ;  /* 0x000000ffff217224 */ /* 0x100fe200000e060d */
[----:B------:R-:W-:Y:S02]  /*17580*/  SHF.R.U64 R40, R40, 0x3, RZ ;  /* 0x0000000328287819 */ /* 0x000fe400000012ff */
[----:B------:R-:W-:Y:S02]  /*17590*/  IADD3 R53, P0, R12, 0x9000, RZ ;  /* 0x000090000c357810 */ /* 0x000fe40007f1e0ff */
[----:B------:R-:W-:Y:S02]  /*175a0*/  LOP3.LUT R44, R45, 0x380, RZ, 0xc0, !PT ;  /* 0x000003802d2c7812 */ /* 0x000fe400078ec0ff */
[----:B------:R-:W-:Y:S01]  /*175b0*/  LOP3.LUT R40, R40, R41, RZ, 0x3c, !PT ;  /* 0x0000002928287212 */ /* 0x000fe200078e3cff */
[----:B------:R-:W-:Y:S01]  /*175c0*/  IMAD.X R41, RZ, RZ, R13, P2 ;  /* 0x000000ffff297224 */ /* 0x000fe200010e060d */
[----:B------:R-:W-:-:S02]  /*175d0*/  LOP3.LUT R52, R53, 0x380, RZ, 0xc0, !PT ;  /* 0x0000038035347812 */ /* 0x000fc400078ec0ff */
[----:B------:R-:W-:Y:S02]  /*175e0*/  SHF.R.U64 R44, R44, 0x3, RZ ;  /* 0x000000032c2c7819 */ /* 0x000fe400000012ff */
[----:B------:R-:W-:Y:S02]  /*175f0*/  IADD3 R57, P2, R12, 0xb000, RZ ;  /* 0x0000b0000c397810 */ /* 0x000fe40007f5e0ff */
[----:B------:R-:W-:Y:S02]  /*17600*/  SHF.R.U64 R52, R52, 0x3, RZ ;  /* 0x0000000334347819 */ /* 0x000fe400000012ff */
[----:B------:R-:W-:Y:S01]  /*17610*/  LOP3.LUT R44, R44, R45, RZ, 0x3c, !PT ;  /* 0x0000002d2c2c7212 */ /* 0x000fe200078e3cff */
[----:B------:R-:W-:Y:S01]  /*17620*/  IMAD.X R45, RZ, RZ, R13, P3 ;  /* 0x000000ffff2d7224 */ /* 0x000fe200018e060d */
[----:B------:R-:W-:Y:S02]  /*17630*/  LOP3.LUT R56, R57, 0x380, RZ, 0xc0, !PT ;  /* 0x0000038039387812 */ /* 0x000fe400078ec0ff */
[----:B------:R-:W-:-:S02]  /*17640*/  IADD3 R61, P3, R12, 0xc000, RZ ;  /* 0x0000c0000c3d7810 */ /* 0x000fc40007f7e0ff */
[----:B------:R-:W-:Y:S01]  /*17650*/  LOP3.LUT R52, R52, R53, RZ, 0x3c, !PT ;  /* 0x0000003534347212 */ /* 0x000fe200078e3cff */
[--C-:B------:R-:W-:Y:S01]  /*17660*/  IMAD.X R53, RZ, RZ, R13.reuse, P0 ;  /* 0x000000ffff357224 */ /* 0x100fe200000e060d */
[----:B------:R-:W-:Y:S02]  /*17670*/  SHF.R.U64 R56, R56, 0x3, RZ ;  /* 0x0000000338387819 */ /* 0x000fe400000012ff */
[----:B------:R-:W-:Y:S02]  /*17680*/  LOP3.LUT R60, R61, 0x380, RZ, 0xc0, !PT ;  /* 0x000003803d3c7812 */ /* 0x000fe400078ec0ff */
[----:B------:R-:W-:Y:S02]  /*17690*/  LOP3.LUT P0, RZ, R237, 0x3, RZ, 0xc0, !PT ;  /* 0x00000003edff7812 */ /* 0x000fe4000780c0ff */
[----:B------:R-:W-:Y:S01]  /*176a0*/  LOP3.LUT R56, R56, R57, RZ, 0x3c, !PT ;  /* 0x0000003938387212 */ /* 0x000fe200078e3cff */
[--C-:B------:R-:W-:Y:S01]  /*176b0*/  IMAD.X R57, RZ, RZ, R13.reuse, P2 ;  /* 0x000000ffff397224 */ /* 0x100fe200010e060d */
[----:B------:R-:W-:Y:S01]  /*176c0*/  LOP3.LUT R36, R36, R37, RZ, 0x3c, !PT ;  /* 0x0000002524247212 */ /* 0x000fe200078e3cff */
[----:B------:R-:W-:Y:S01]  /*176d0*/  IMAD.X R37, RZ, RZ, R13, P4 ;  /* 0x000000ffff257224 */ /* 0x000fe200020e060d */
[----:B------:R-:W-:-:S02]  /*176e0*/  SHF.R.U64 R60, R60, 0x3, RZ ;  /* 0x000000033c3c7819 */ /* 0x000fc400000012ff */
[----:B------:R-:W-:Y:S02]  /*176f0*/  IADD3 R79, P4, R12, 0xa000, RZ ;  /* 0x0000a0000c4f7810 */ /* 0x000fe40007f9e0ff */
[----:B------:R-:W-:Y:S02]  /*17700*/  LOP3.LUT R28, R29, 0x380, RZ, 0xc0, !PT ;  /* 0x000003801d1c7812 */ /* 0x000fe400078ec0ff */
[----:B------:R-:W-:Y:S01]  /*17710*/  LOP3.LUT R60, R60, R61, RZ, 0x3c, !PT ;  /* 0x0000003d3c3c7212 */ /* 0x000fe200078e3cff */
[----:B------:R-:W-:Y:S01]  /*17720*/  IMAD.X R61, RZ, RZ, R13, P3 ;  /* 0x000000ffff3d7224 */ /* 0x000fe200018e060d */
[----:B------:R-:W-:Y:S02]  /*17730*/  LOP3.LUT R78, R79, 0x380, RZ, 0xc0, !PT ;  /* 0x000003804f4e7812 */ /* 0x000fe400078ec0ff */
[----:B------:R-:W-:Y:S02]  /*17740*/  IADD3 R7, P3, R12, 0xf000, RZ ;  /* 0x0000f0000c077810 */ /* 0x000fe40007f7e0ff */
[----:B------:R-:W-:-:S02]  /*17750*/  SHF.R.U64 R28, R28, 0x3, RZ ;  /* 0x000000031c1c7819 */ /* 0x000fc400000012ff */
[----:B------:R-:W-:Y:S01]  /*17760*/  SHF.R.U64 R78, R78, 0x3, RZ ;  /* 0x000000034e4e7819 */ /* 0x000fe200000012ff */
[----:B------:R-:W-:Y:S01]  /*17770*/  IMAD R21, R21, UR4, RZ ;  /* 0x0000000415157c24 */ /* 0x000fe2000f8e02ff */
[----:B------:R-:W-:Y:S01]  /*17780*/  LOP3.LUT R28, R28, R29, RZ, 0x3c, !PT ;  /* 0x0000001d1c1c7212 */ /* 0x000fe200078e3cff */
[--C-:B------:R-:W-:Y:S01]  /*17790*/  IMAD.X R29, RZ, RZ, R13.reuse, P5 ;  /* 0x000000ffff1d7224 */ /* 0x100fe200028e060d */
[----:B------:R-:W-:Y:S01]  /*177a0*/  IADD3 R49, P5, R12, 0x8000, RZ ;  /* 0x000080000c317810 */ /* 0x000fe20007fbe0ff */
[--C-:B------:R-:W-:Y:S01]  /*177b0*/  IMAD.X R73, RZ, RZ, R13.reuse, P3 ;  /* 0x000000ffff497224 */ /* 0x100fe200018e060d */
[----:B------:R-:W-:Y:S01]  /*177c0*/  LOP3.LUT R78, R78, R79, RZ, 0x3c, !PT ;  /* 0x0000004f4e4e7212 */ /* 0x000fe200078e3cff */
[----:B------:R-:W-:Y:S01]  /*177d0*/  IMAD.X R79, RZ, RZ, R13, P4 ;  /* 0x000000ffff4f7224 */ /* 0x000fe200020e060d */
[----:B------:R-:W-:Y:S01]  /*177e0*/  LOP3.LUT R48, R49, 0x380, RZ, 0xc0, !PT ;  /* 0x0000038031307812 */ /* 0x000fe200078ec0ff */
[----:B------:R-:W-:Y:S01]  /*177f0*/  IMAD R85, R20, UR5, R21 ;  /* 0x0000000514557c24 */ /* 0x000fe2000f8e0215 */
[----:B------:R-:W-:Y:S01]  /*17800*/  IADD3 R69, P4, R12, 0xe000, RZ ;  /* 0x0000e0000c457810 */ /* 0x000fe20007f9e0ff */
[----:B------:R-:W-:Y:S01]  /*17810*/  IMAD.WIDE.U32 R20, R20, UR4, RZ ;  /* 0x0000000414147c25 */ /* 0x000fe2000f8e00ff */
[----:B------:R-:W-:Y:S01]  /*17820*/  ULDC.64 UR4, c[0x0][0xae8] ;  /* 0x0002ba0000047ab9 */ /* 0x000fe20000000a00 */
[----:B------:R-:W-:-:S02]  /*17830*/  SHF.R.U64 R48, R48, 0x3, RZ ;  /* 0x0000000330307819 */ /* 0x000fc400000012ff */
[----:B------:R-:W-:Y:S01]  /*17840*/  IMAD.IADD R21, R21, 0x1, R85 ;  /* 0x0000000115157824 */ /* 0x000fe200078e0255 */
[----:B------:R-:W-:Y:S02]  /*17850*/  LOP3.LUT R68, R69, 0x380, RZ, 0xc0, !PT ;  /* 0x0000038045447812 */ /* 0x000fe400078ec0ff */
[----:B------:R-:W-:Y:S01]  /*17860*/  LOP3.LUT R48, R48, R49, RZ, 0x3c, !PT ;  /* 0x0000003130307212 */ /* 0x000fe200078e3cff */
[----:B------:R-:W-:Y:S01]  /*17870*/  IMAD.WIDE.U32 R20, R225, UR4, R20 ;  /* 0x00000004e1147c25 */ /* 0x000fe2000f8e0014 */
[----:B------:R-:W-:Y:S02]  /*17880*/  IADD3.X R49, RZ, R13, RZ, P5, !PT ;  /* 0x0000000dff317210 */ /* 0x000fe40002ffe4ff */
[C---:B------:R-:W-:Y:S02]  /*17890*/  IADD3 R65, P5, R12.reuse, 0xd000, RZ ;  /* 0x0000d0000c417810 */ /* 0x040fe40007fbe0ff */
[----:B------:R-:W-:Y:S02]  /*178a0*/  LOP3.LUT R9, R12, 0x380, RZ, 0xc0, !PT ;  /* 0x000003800c097812 */ /* 0x000fe400078ec0ff */
[----:B------:R-:W-:-:S02]  /*178b0*/  LOP3.LUT R64, R65, 0x380, RZ, 0xc0, !PT ;  /* 0x0000038041407812 */ /* 0x000fc400078ec0ff */
[----:B------:R-:W-:Y:S02]  /*178c0*/  LOP3.LUT R14, R11, 0x380, RZ, 0xc0, !PT ;  /* 0x000003800b0e7812 */ /* 0x000fe400078ec0ff */
        /* <DEDUP_REMOVED lines=8> */
[----:B-1----:R-:W-:Y:S01]  /*17950*/  LOP3.LUT R8, R9, R12, RZ, 0x3c, !PT ;  /* 0x0000000c09087212 */ /* 0x002fe200078e3cff */
[----:B------:R-:W-:Y:S01]  /*17960*/  IMAD.MOV.U32 R9, RZ, RZ, R13 ;  /* 0x000000ffff097224 */ /* 0x000fe200078e000d */
[----:B------:R-:W-:Y:S01]  /*17970*/  LOP3.LUT R14, R14, R11, RZ, 0x3c, !PT ;  /* 0x0000000b0e0e7212 */ /* 0x000fe200078e3cff */
[----:B------:R-:W-:Y:S01]  /*17980*/  BSSY B1, `(.L_x_12090) ;  /* 0x0000062000017945 */ /* 0x000fe20003800000 */
[----:B------:R-:W-:-:S02]  /*17990*/  SHF.R.S32.HI R88, RZ, 0x1f, R223 ;  /* 0x0000001fff587819 */ /* 0x000fc400000114df */
[----:B------:R-:W-:Y:S02]  /*179a0*/  SHF.R.S32.HI R90, RZ, 0x1f, R221 ;  /* 0x0000001fff5a7819 */ /* 0x000fe400000114dd */
[----:B------:R-:W-:Y:S02]  /*179b0*/  SHF.R.S32.HI R92, RZ, 0x1f, R222 ;  /* 0x0000001fff5c7819 */ /* 0x000fe400000114de */
[----:B------:R-:W-:Y:S01]  /*179c0*/  SHF.R.S32.HI R93, RZ, 0x1f, R208 ;  /* 0x0000001fff5d7819 */ /* 0x000fe200000114d0 */
[----:B--2---:R-:W-:-:S05]  /*179d0*/  IMAD.IADD R4, R26, 0x1, R206 ;  /* 0x000000011a047824 */ /* 0x004fca00078e02ce */
[C---:B------:R-:W-:Y:S01]  /*179e0*/  ISETP.GE.OR P2, PT, R4.reuse, R87, P0 ;  /* 0x000000570400720c */ /* 0x040fe20000746670 */
[----:B------:R-:W-:-:S05]  /*179f0*/  VIADD R4, R4, 0x8 ;  /* 0x0000000804047836 */ /* 0x000fca0000000000 */
[----:B------:R-:W-:Y:S02]  /*17a00*/  ISETP.GE.OR P0, PT, R4, R87, P0 ;  /* 0x000000570400720c */ /* 0x000fe40000706670 */
[----:B------:R-:W-:-:S04]  /*17a10*/  LOP3.LUT R4, R7, 0x380, RZ, 0xc0, !PT ;  /* 0x0000038007047812 */ /* 0x000fc800078ec0ff */
[----:B------:R-:W-:Y:S01]  /*17a20*/  SHF.R.U64 R4, R4, 0x3, RZ ;  /* 0x0000000304047819 */ /* 0x000fe200000012ff */
[----:B----4-:R-:W-:Y:S03]  /*17a30*/  @!P2 ST.E desc[UR38][R54.64], R6 ;  /* 0x000000063600a985 */ /* 0x010fe6000c101926 */
[----:B------:R-:W-:-:S03]  /*17a40*/  LOP3.LUT R72, R4, R7, RZ, 0x3c, !PT ;  /* 0x0000000704487212 */ /* 0x000fc600078e3cff */
[----:B0-----:R0:W-:Y:S04]  /*17a50*/  @!P0 ST.E desc[UR38][R58.64], R5 ;  /* 0x000000053a008985 */ /* 0x0011e8000c101926 */
[----:B------:R-:W5:Y:S04]  /*17a60*/  LD.E.128 R8, desc[UR38][R8.64] ;  /* 0x0000002608087980 */ /* 0x000f68000c101d00 */
[----:B------:R-:W5:Y:S04]  /*17a70*/  LD.E.128 R12, desc[UR38][R14.64] ;  /* 0x000000260e0c7980 */ /* 0x000f68000c101d00 */
[----:B0-----:R0:W5:Y:S04]  /*17a80*/  LD.E.128 R4, desc[UR38][R78.64] ;  /* 0x000000264e047980 */ /* 0x001168000c101d00 */
[----:B------:R-:W5:Y:S04]  /*17a90*/  LD.E.128 R24, desc[UR38][R24.64] ;  /* 0x0000002618187980 */ /* 0x000f68000c101d00 */
[----:B------:R-:W5:Y:S01]  /*17aa0*/  LD.E.128 R28, desc[UR38][R28.64] ;  /* 0x000000261c1c7980 */ /* 0x000f62000c101d00 */
[----:B0-----:R-:W-:-:S02]  /*17ab0*/  IMAD R78, R77, UR4, RZ ;  /* 0x000000044d4e7c24 */ /* 0x001fc4000f8e02ff */
[----:B------:R-:W-:Y:S01]  /*17ac0*/  IMAD R77, R224, 0x20, R235 ;  /* 0x00000020e04d7824 */ /* 0x000fe200078e02eb */
[----:B------:R-:W5:Y:S01]  /*17ad0*/  LD.E.128 R32, desc[UR38][R32.64] ;  /* 0x0000002620207980 */ /* 0x000f62000c101d00 */
[----:B------:R-:W-:Y:S01]  /*17ae0*/  IMAD R79, R225, UR5, R78 ;  /* 0x00000005e14f7c24 */ /* 0x000fe2000f8e024e */
[----:B------:R-:W-:Y:S01]  /*17af0*/  ULDC.64 UR4, c[0x0][0xaf0] ;  /* 0x0002bc0000047ab9 */ /* 0x000fe20000000a00 */
[----:B------:R-:W-:Y:S01]  /*17b00*/  IMAD.IADD R80, R206, 0x1, R77 ;  /* 0x00000001ce507824 */ /* 0x000fe200078e024d */
[----:B------:R-:W5:Y:S01]  /*17b10*/  LD.E.128 R36, desc[UR38][R36.64] ;  /* 0x0000002624247980 */ /* 0x000f62000c101d00 */
[----:B------:R-:W-:Y:S02]  /*17b20*/  IMAD R77, R3, UR4, RZ ;  /* 0x00000004034d7c24 */ /* 0x000fe4000f8e02ff */
[----:B------:R-:W-:Y:S01]  /*17b30*/  @P1 IMAD.HI.U32 R78, R80, R89, RZ ;  /* 0x00000059504e1227 */ /* 0x000fe200078e00ff */
[----:B------:R-:W5:Y:S03]  /*17b40*/  LD.E.128 R40, desc[UR38][R40.64] ;  /* 0x0000002628287980 */ /* 0x000f66000c101d00 */
[----:B------:R-:W-:Y:S01]  /*17b50*/  IMAD.IADD R21, R21, 0x1, R79 ;  /* 0x0000000115157824 */ /* 0x000fe200078e024f */
[----:B------:R-:W5:Y:S01]  /*17b60*/  LD.E.128 R44, desc[UR38][R44.64] ;  /* 0x000000262c2c7980 */ /* 0x000f62000c101d00 */
[----:B------:R-:W-:Y:S01]  /*17b70*/  IMAD.MOV.U32 R3, RZ, RZ, R80 ;  /* 0x000000ffff037224 */ /* 0x000fe200078e0050 */
[----:B---3--:R-:W-:Y:S01]  /*17b80*/  @P1 SHF.R.U32.HI R3, RZ, R91, R78 ;  /* 0x0000005bff031219 */ /* 0x008fe2000001164e */
[C---:B------:R-:W-:Y:S01]  /*17b90*/  IMAD R79, R76.reuse, UR5, R77 ;  /* 0x000000054c4f7c24 */ /* 0x040fe2000f8e024d */
[----:B------:R-:W5:Y:S01]  /*17ba0*/  LD.E.128 R48, desc[UR38][R48.64] ;  /* 0x0000002630307980 */ /* 0x000f62000c101d00 */
[----:B------:R-:W-:Y:S01]  /*17bb0*/  IMAD.WIDE.U32 R76, R76, UR4, R20 ;  /* 0x000000044c4c7c25 */ /* 0x000fe2000f8e0014 */
[----:B------:R-:W-:Y:S01]  /*17bc0*/  SHF.R.S32.HI R20, RZ, 0x1f, R3 ;  /* 0x0000001fff147819 */ /* 0x000fe20000011403 */
[----:B------:R-:W-:Y:S01]  /*17bd0*/  ULDC.64 UR4, c[0x0][0xae0] ;  /* 0x0002b80000047ab9 */ /* 0x000fe20000000a00 */
[----:B------:R-:W5:Y:S01]  /*17be0*/  LD.E.128 R52, desc[UR38][R52.64] ;  /* 0x0000002634347980 */ /* 0x000f62000c101d00 */
[----:B------:R-:W-:-:S02]  /*17bf0*/  IMAD.IADD R77, R77, 0x1, R79 ;  /* 0x000000014d4d7824 */ /* 0x000fc400078e024f */
[----:B------:R-:W-:Y:S01]  /*17c00*/  IMAD.MOV R79, RZ, RZ, -R3 ;  /* 0x000000ffff4f7224 */ /* 0x000fe200078e0a03 */
[----:B------:R-:W5:Y:S01]  /*17c10*/  LD.E.128 R56, desc[UR38][R56.64] ;  /* 0x0000002638387980 */ /* 0x000f62000c101d00 */
[----:B------:R-:W-:Y:S02]  /*17c20*/  IMAD R20, R20, UR4, RZ ;  /* 0x0000000414147c24 */ /* 0x000fe4000f8e02ff */
[----:B------:R-:W-:Y:S01]  /*17c30*/  IMAD R79, R0, R79, R80 ;  /* 0x0000004f004f7224 */ /* 0x000fe200078e0250 */
[----:B------:R-:W5:Y:S01]  /*17c40*/  LD.E.128 R60, desc[UR38][R60.64] ;  /* 0x000000263c3c7980 */ /* 0x000f62000c101d00 */
[----:B------:R-:W-:-:S03]  /*17c50*/  IMAD R85, R3, UR5, R20 ;  /* 0x0000000503557c24 */ /* 0x000fc6000f8e0214 */
[----:B------:R-:W5:Y:S01]  /*17c60*/  LD.E.128 R64, desc[UR38][R64.64] ;  /* 0x0000002640407980 */ /* 0x000f62000c101d00 */
[----:B------:R-:W-:-:S03]  /*17c70*/  IMAD.WIDE.U32 R20, R3, UR4, R76 ;  /* 0x0000000403147c25 */ /* 0x000fc6000f8e004c */
[----:B------:R-:W5:Y:S01]  /*17c80*/  LD.E.128 R68, desc[UR38][R68.64] ;  /* 0x0000002644447980 */ /* 0x000f62000c101d00 */
[----:B------:R-:W-:-:S03]  /*17c90*/  SHF.R.S32.HI R3, RZ, 0x1f, R79 ;  /* 0x0000001fff037819 */ /* 0x000fc6000001144f */
[----:B------:R-:W5:Y:S01]  /*17ca0*/  LD.E.128 R72, desc[UR38][R72.64] ;  /* 0x0000002648487980 */ /* 0x000f62000c101d00 */
[----:B------:R-:W-:Y:S01]  /*17cb0*/  IMAD.IADD R206, R235, 0x1, R206 ;  /* 0x00000001ebce7824 */ /* 0x000fe200078e02ce */
[----:B------:R-:W-:Y:S01]  /*17cc0*/  ULDC.64 UR4, c[0x0][0xad8] ;  /* 0x0002b60000047ab9 */ /* 0x000fe20000000a00 */
        /* <DEDUP_REMOVED lines=45> */
.L_x_12091:
[----:B------:R-:W-:Y:S05]  /*17fa0*/  BSYNC B1 ;  /* 0x0000000000017941 */ /* 0x000fea0003800000 */
.L_x_12090:
        /* <DEDUP_REMOVED lines=22> */
.L_x_12093:
[----:B------:R-:W-:Y:S05]  /*18110*/  BSYNC B1 ;  /* 0x0000000000017941 */ /* 0x000fea0003800000 */
.L_x_12092:
        /* <DEDUP_REMOVED lines=21> */
.L_x_12095:
[----:B------:R-:W-:Y:S05]  /*18270*/  BSYNC B1 ;  /* 0x0000000000017941 */ /* 0x000fea0003800000 */
.L_x_12094:
[----:B-1--4-:R-:W1:Y:S04]  /*18280*/  SHFL.IDX PT, R3, R3, 0x3, 0x181f ;  /* 0x00781f0003037f89 */ /* 0x012e6800000e0000 */
[----:B------:R-:W4:Y:S01]  /*18290*/  SHFL.IDX PT, R80, R80, 0x3, 0x181f ;  /* 0x00781f0050507f89 */ /* 0x000f2200000e0000 */
[----:B------:R-:W-:Y:S05]  /*182a0*/  @P1 BRA `(.L_x_12096) ;  /* 0x0000000c00e41947 */ /* 0x000fea0003800000 */
[----:B------:R-:W-:Y:S02]  /*182b0*/  ULDC UR4, c[0x0][0xac8] ;  /* 0x0002b20000047ab9 */ /* 0x000fe40000000800 */
[----:B------:R-:W-:Y:S02]  /*182c0*/  ISETP.GE.AND P3, PT, R208, UR4, PT ;  /* 0x00000004d0007c0c */ /* 0x000fe4000bf66270 */
[----:B------:R-:W-:Y:S02]  /*182d0*/  ISETP.GE.AND P4, PT, R222, UR4, PT ;  /* 0x00000004de007c0c */ /* 0x000fe4000bf86270 */
[----:B------:R-:W-:-:S09]  /*182e0*/  ISETP.GE.AND P5, PT, R221, UR4, PT ;  /* 0x00000004dd007c0c */ /* 0x000fd2000bfa6270 */
[-C--:B0---4-:R-:W-:Y:S02]  /*182f0*/  @!P3 LEA R4, P0, R208, R80.reuse, 0x1 ;  /* 0x00000050d004b211 */ /* 0x091fe400078008ff */
[-C--:B------:R-:W-:Y:S02]  /*18300*/  @!P4 LEA R6, P1, R222, R80.reuse, 0x1 ;  /* 0x00000050de06c211 */ /* 0x080fe400078208ff */
[C---:B------:R-:W-:Y:S02]  /*18310*/  @!P5 LEA R8, P2, R221.reuse, R80, 0x1 ;  /* 0x00000050dd08d211 */ /* 0x040fe400078408ff */
[-C--:B-1----:R-:W-:Y:S02]  /*18320*/  @!P3 LEA.HI.X R5, R208, R3.reuse, R93, 0x1, P0 ;  /* 0x00000003d005b211 */ /* 0x082fe400000f0c5d */
        /* <DEDUP_REMOVED lines=11> */
.L_x_12088:
[----:B------:R-:W-:Y:S01]  /*183e0*/  ULDC.64 UR4, c[0x0][0xc00] ;  /* 0x0003000000047ab9 */ /* 0x000fe20000000a00 */
[----:B------:R-:W4:Y:S01]  /*183f0*/  LDC.64 R4, c[0x0][0xc00] ;  /* 0x00030000ff047b82 */ /* 0x000f220000000a00 */
[----:B------:R-:W-:Y:S01]  /*18400*/  ISETP.NE.U32.AND P0, PT, RZ, UR4, PT ;  /* 0x00000004ff007c0c */ /* 0x000fe2000bf05070 */
[----:B------:R-:W-:-:S03]  /*18410*/  IMAD.MOV.U32 R0, RZ, RZ, RZ ;  /* 0x000000ffff007224 */ /* 0x000fc600078e00ff */
[----:B------:R-:W-:Y:S01]  /*18420*/  ISETP.NE.AND.EX P0, PT, RZ, UR5, PT, P0 ;  /* 0x00000005ff007c0c */ /* 0x000fe2000bf05300 */
[----:B------:R-:W-:Y:S02]  /*18430*/  ULDC.64 UR4, c[0x0][0xc08] ;  /* 0x0003020000047ab9 */ /* 0x000fe40000000a00 */
[----:B------:R-:W-:Y:S01]  /*18440*/  ISETP.NE.U32.AND P1, PT, RZ, UR4, PT ;  /* 0x00000004ff007c0c */ /* 0x000fe2000bf25070 */
[----:B------:R-:W0:Y:S03]  /*18450*/  LDC R25, c[0x0][0xbe8] ;  /* 0x0002fa00ff197b82 */ /* 0x000e260000000800 */
[----:B------:R-:W-:Y:S01]  /*18460*/  ISETP.NE.AND.EX P1, PT, RZ, UR5, PT, P1 ;  /* 0x00000005ff007c0c */ /* 0x000fe2000bf25310 */
[----:B----4-:R-:W-:-:S12]  /*18470*/  IMAD.WIDE R4, R231, 0x4, R4 ;  /* 0x00000004e7047825 */ /* 0x010fd800078e0204 */
[----:B------:R-:W4:Y:S01]  /*18480*/  @P1 LDC.64 R6, c[0x0][0xc08] ;  /* 0x00030200ff061b82 */ /* 0x000f220000000a00 */
[----:B------:R-:W-:Y:S02]  /*18490*/  ULDC UR4, c[0x0][0xa88] ;  /* 0x0002a20000047ab9 */ /* 0x000fe40000000800 */
[----:B------:R-:W-:Y:S01]  /*184a0*/  IMAD.U32 R8, RZ, RZ, UR4 ;  /* 0x00000004ff087e24 */ /* 0x000fe2000f8e00ff */
[----:B------:R0:W5:Y:S01]  /*184b0*/  @P0 LDG.E R0, desc[UR38][R4.64] ;  /* 0x0000002604000981 */ /* 0x000162000c1e1900 */
[----:B----4-:R-:W-:-:S05]  /*184c0*/  @P1 IMAD.WIDE R6, R231, 0x4, R6 ;  /* 0x00000004e7061825 */ /* 0x010fca00078e0206 */
[----:B------:R4:W5:Y:S01]  /*184d0*/  @P1 LDG.E R8, desc[UR38][R6.64] ;  /* 0x0000002606081981 */ /* 0x000962000c1e1900 */
[----:B0-----:R-:W-:Y:S02]  /*184e0*/  ISETP.NE.AND P2, PT, R25, 0x1, PT ;  /* 0x000000011900780c */ /* 0x001fe40003f45270 */
[----:B------:R-:W-:Y:S01]  /*184f0*/  SHF.R.S32.HI R9, RZ, 0x1f, R231 ;  /* 0x0000001fff097819 */ /* 0x000fe200000114e7 */
[----:B------:R-:W0:Y:S10]  /*18500*/  S2R R3, SR_TID.X ;  /* 0x0000000000037919 */ /* 0x000e340000002100 */
[----:B------:R-:W1:Y:S01]  /*18510*/  @P2 LDC R27, c[0x0][0xbec] ;  /* 0x0002fb00ff1b2b82 */ /* 0x000e620000000800 */
[----:B0-----:R-:W-:-:S05]  /*18520*/  VIADD R3, R3, 0xffffff80 ;  /* 0xffffff8003037836 */ /* 0x001fca0000000000 */
[----:B------:R-:W-:Y:S01]  /*18530*/  ISETP.GE.AND P3, PT, R3, 0x80, PT ;  /* 0x000000800300780c */ /* 0x000fe20003f66270 */
[----:B----4-:R-:W-:-:S12]  /*18540*/  @P1 BRA `(.L_x_12097) ;  /* 0x0000000000101947 */ /* 0x010fd80003800000 */
[----:B------:R-:W-:Y:S05]  /*18550*/  @!P0 BRA `(.L_x_12097) ;  /* 0x00000000000c8947 */ /* 0x000fea0003800000 */
[----:B------:R-:W4:Y:S04]  /*18560*/  LDG.E R3, desc[UR38][R4.64] ;  /* 0x0000002604037981 */ /* 0x000f28000c1e1900 */
[----:B-----5:R-:W4:Y:S02]  /*18570*/  LDG.E R8, desc[UR38][R4.64+0x4] ;  /* 0x0000042604087981 */ /* 0x020f24000c1e1900 */
[----:B----4-:R-:W-:-:S07]  /*18580*/  IMAD.IADD R8, R8, 0x1, -R3 ;  /* 0x0000000108087824 */ /* 0x010fce00078e0a03 */
.L_x_12097:
[----:B------:R-:W-:Y:S01]  /*18590*/  BSSY B1, `(.L_x_12098) ;  /* 0x000002d000017945 */ /* 0x000fe20003800000 */
[----:B------:R-:W-:Y:S02]  /*185a0*/  SHF.R.S32.HI R13, RZ, 0x1f, R225 ;  /* 0x0000001fff0d7819 */ /* 0x000fe400000114e1 */
[----:B------:R-:W-:Y:S02]  /*185b0*/  SEL R15, R231, RZ, !P0 ;  /* 0x000000ffe70f7207 */ /* 0x000fe40004000000 */
[----:B------:R-:W-:Y:S02]  /*185c0*/  SEL R14, R9, RZ, !P0 ;  /* 0x000000ff090e7207 */ /* 0x000fe40004000000 */
[----:B-----5:R-:W-:Y:S01]  /*185d0*/  SHF.R.S32.HI R11, RZ, 0x1f, R0 ;  /* 0x0000001fff0b7819 */ /* 0x020fe20000011400 */
[----:B------:R-:W-:Y:S06]  /*185e0*/  @P3 BRA `(.L_x_12099) ;  /* 0x00000000009c3947 */ /* 0x000fec0003800000 */
[----:B------:R-:W0:Y:S01]  /*185f0*/  S2R R5, SR_TID.X ;  /* 0x0000000000057919 */ /* 0x000e220000002100 */
[----:B------:R-:W4:Y:S02]  /*18600*/  LDC R9, c[0x0][0xbe8] ;  /* 0x0002fa00ff097b82 */ /* 0x000f240000000800 */
[----:B----4-:R-:W-:Y:S01]  /*18610*/  IMAD R3, R8, R9, RZ ;  /* 0x0000000908037224 */ /* 0x010fe200078e02ff */
        /* <DEDUP_REMOVED lines=11> */
[----:B------:R-:W4:Y:S01]  /*186d0*/  @P0 LDC R21, c[0x0][0xbf0] ;  /* 0x0002fc00ff150b82 */ /* 0x000f220000000800 */
[----:B0-----:R-:W-:-:S04]  /*186e0*/  @P0 IMAD.HI.U32 R6, R12, R7, RZ ;  /* 0x000000070c060227 */ /* 0x001fc800078e00ff */
        /* <DEDUP_REMOVED lines=23> */
.L_x_12099:
[----:B------:R-:W-:Y:S05]  /*18860*/  BSYNC B1 ;  /* 0x0000000000017941 */ /* 0x000fea0003800000 */
.L_x_12098:
[----:B------:R-:W4:Y:S01]  /*18870*/  @P2 LDC R9, c[0x0][0xbf0] ;  /* 0x0002fc00ff092b82 */ /* 0x000f220000000800 */
[----:B------:R-:W-:Y:S01]  /*18880*/  ULDC.64 UR4, c[0x0][0xaa0] ;  /* 0x0002a80000047ab9 */ /* 0x000fe20000000a00 */
[----:B0-----:R-:W-:Y:S02]  /*18890*/  IMAD R7, R224, 0x20, R235 ;  /* 0x00000020e0077824 */ /* 0x001fe400078e02eb */
[----:B------:R-:W-:Y:S02]  /*188a0*/  IMAD R3, R11, UR4, RZ ;  /* 0x000000040b037c24 */ /* 0x000fe4000f8e02ff */
[----:B------:R-:W-:-:S04]  /*188b0*/  IMAD.WIDE.U32 R4, R0, UR4, RZ ;  /* 0x0000000400047c25 */ /* 0x000fc8000f8e00ff */
[----:B------:R-:W-:Y:S01]  /*188c0*/  IMAD R3, R0, UR5, R3 ;  /* 0x0000000500037c24 */ /* 0x000fe2000f8e0203 */
[----:B------:R-:W-:Y:S01]  /*188d0*/  ULDC.64 UR4, c[0x0][0xae8] ;  /* 0x0002ba0000047ab9 */ /* 0x000fe20000000a00 */
[----:B------:R-:W-:Y:S02]  /*188e0*/  IMAD.IADD R10, R206, 0x1, R7 ;  /* 0x00000001ce0a7824 */ /* 0x000fe400078e0207 */
[----:B------:R-:W-:Y:S02]  /*188f0*/  IMAD R0, R13, UR4, RZ ;  /* 0x000000040d007c24 */ /* 0x000fe4000f8e02ff */
[----:B------:R-:W-:Y:S02]  /*18900*/  IMAD.IADD R5, R5, 0x1, R3 ;  /* 0x0000000105057824 */ /* 0x000fe400078e0203 */
[----:B------:R-:W-:Y:S02]  /*18910*/  IMAD R7, R225, UR5, R0 ;  /* 0x00000005e1077c24 */ /* 0x000fe4000f8e0200 */
[----:B-1----:R-:W-:-:S04]  /*18920*/  @P2 IMAD.HI.U32 R0, R10, R27, RZ ;  /* 0x0000001b0a002227 */ /* 0x002fc800078e00ff */
        /* <DEDUP_REMOVED lines=28> */
[----:B------:R0:W1:Y:S04]  /*18af0*/  SHFL.IDX PT, R0, R4, RZ, 0x181f ;  /* 0x00181fff04007589 */ /* 0x00006800000e0000 */
[----:B------:R0:W4:Y:S02]  /*18b00*/  SHFL.IDX PT, R14, R3, RZ, 0x181f ;  /* 0x00181fff030e7589 */ /* 0x00012400000e0000 */
.L_x_12320:
[----:B------:R-:W-:Y:S01]  /*18b10*/  IMAD R8, R8, R25, RZ ;  /* 0x0000001908087224 */ /* 0x000fe200078e02ff */
[----:B------:R-:W-:Y:S01]  /*18b20*/  BSSY B1, `(.L_x_12101) ;  /* 0x0000019000017945 */ /* 0x000fe20003800000 */
[----:B------:R-:W-:-:S05]  /*18b30*/  IMAD.IADD R7, R235, 0x1, R206 ;  /* 0x00000001eb077824 */ /* 0x000fca00078e02ce */
        /* <DEDUP_REMOVED lines=12> */
[----:B-1----:R-:W-:Y:S02]  /*18c00*/  @!P3 LEA.HI.X R11, R208, R0, R5, 0x1, P5 ;  /* 0x00000000d00bb211 */ /* 0x002fe400028f0c05 */
        /* <DEDUP_REMOVED lines=10> */
.L_x_12102:
[----:B------:R-:W-:Y:S05]  /*18cb0*/  BSYNC B1 ;  /* 0x0000000000017941 */ /* 0x000fea0003800000 */
.L_x_12101:
[----:B------:R-:W-:-:S03]  /*18cc0*/  UMOV UR4, 0xffffffff ;  /* 0xffffffff00047882 */ /* 0x000fc60000000000 */
[----:B------:R-:W-:Y:S05]  /*18cd0*/  BRA.DIV UR4, `(.L_x_12103) ;  /* 0x0000009204e47947 */ /* 0x000fea000b800000 */
[----:B-1----:R1:W0:Y:S04]  /*18ce0*/  SHFL.IDX PT, R0, R4, 0x1, 0x181f ;  /* 0x00381f0004007f89 */ /* 0x00222800000e0000 */
[----:B----4-:R1:W4:Y:S02]  /*18cf0*/  SHFL.IDX PT, R14, R3, 0x1, 0x181f ;  /* 0x00381f00030e7f89 */ /* 0x01032400000e0000 */
.L_x_12324:
        /* <DEDUP_REMOVED lines=25> */
.L_x_12105:
[----:B------:R-:W-:Y:S05]  /*18e90*/  BSYNC B1 ;  /* 0x0000000000017941 */ /* 0x000fea0003800000 */
.L_x_12104:
[----:B------:R-:W-:-:S03]  /*18ea0*/  UMOV UR4, 0xffffffff ;  /* 0xffffffff00047882 */ /* 0x000fc60000000000 */
[----:B------:R-:W-:Y:S05]  /*18eb0*/  BRA.DIV UR4, `(.L_x_12106) ;  /* 0x0000009204b47947 */ /* 0x000fea000b800000 */
[----:B0-----:R0:W0:Y:S04]  /*18ec0*/  SHFL.IDX PT, R0, R4, 0x2, 0x181f ;  /* 0x00581f0004007f89 */ /* 0x00102800000e0000 */
[----:B----4-:R4:W0:Y:S02]  /*18ed0*/  SHFL.IDX PT, R14, R3, 0x2, 0x181f ;  /* 0x00581f00030e7f89 */ /* 0x01082400000e0000 */
.L_x_12328:
        /* <DEDUP_REMOVED lines=25> */
.L_x_12108:
[----:B------:R-:W-:Y:S05]  /*19070*/  BSYNC B1 ;  /* 0x0000000000017941 */ /* 0x000fea0003800000 */
.L_x_12107:
[----:B------:R-:W-:-:S03]  /*19080*/  UMOV UR4, 0xffffffff ;  /* 0xffffffff00047882 */ /* 0x000fc60000000000 */
[----:B------:R-:W-:Y:S05]  /*19090*/  BRA.DIV UR4, `(.L_x_12109) ;  /* 0x0000009204847947 */ /* 0x000fea000b800000 */
[----:B0-----:R0:W0:Y:S04]  /*190a0*/  SHFL.IDX PT, R0, R4, 0x3, 0x181f ;  /* 0x00781f0004007f89 */ /* 0x00102800000e0000 */
[----:B------:R0:W0:Y:S02]  /*190b0*/  SHFL.IDX PT, R14, R3, 0x3, 0x181f ;  /* 0x00781f00030e7f89 */ /* 0x00002400000e0000 */
.L_x_12332:
[----:B01--4-:R-:W-:-:S05]  /*190c0*/  VIADD R3, R7, 0x60 ;  /* 0x0000006007037836 */ /* 0x013fca0000000000 */
        /* <DEDUP_REMOVED lines=23> */
.L_x_12096:
[----:B------:R-:W-:Y:S05]  /*19240*/  BSYNC B0 ;  /* 0x0000000000007941 */ /* 0x000fea0003800000 */
.L_x_12087:
[----:B------:R-:W-:Y:S02]  /*19250*/  ULDC UR4, c[0x0][0xc3c] ;  /* 0x00030f0000047ab9 */ /* 0x000fe40000000800 */
[----:B---3--:R-:W-:-:S13]  /*19260*/  ISETP.GE.AND P0, PT, R83, UR4, PT ;  /* 0x0000000453007c0c */ /* 0x008fda000bf06270 */
[----:B------:R-:W-:Y:S05]  /*19270*/  @!P0 BRA `(.L_x_12110) ;  /* 0xfffffe7c00748947 */ /* 0x000fea000383ffff */
[----:B------:R-:W-:Y:S05]  /*19280*/  BRA `(.L_x_11904) ;  /* 0x0000007c00ac7947 */ /* 0x000fea0003800000 */
.L_x_11902:
[----:B------:R-:W-:-:S08]  /*19290*/  NOP ;  /* 0x0000000000007918 */ /* 0x000fd00000000000 */
[----:B--2---:R-:W0:-:S00]  /*192a0*/  USETMAXREG.DEALLOC.CTAPOOL 0x18 ;  /* 0x00000018000079c8 */ /* 0x004e0000080e0500 */
        /* <DEDUP_REMOVED lines=16> */
.L_x_12111:
        /* <DEDUP_REMOVED lines=41> */
.L_x_12117:
        /* <DEDUP_REMOVED lines=9> */
[----:B------:R-:W0:Y:S02]  /*196d0*/  LDC.64 R2, c[0x0][0xc80] ;  /* 0x00032000ff027b82 */ /* 0x000e240000000a00 */
[----:B0-----:R-:W-:-:S05]  /*196e0*/  IMAD.WIDE R2, R8, 0x4, R2 ;  /* 0x0000000408027825 */ /* 0x001fca00078e0202 */
[----:B------:R0:W5:Y:S02]  /*196f0*/  LDG.E R6, desc[UR38][R2.64] ;  /* 0x0000002602067981 */ /* 0x000164000c1e1900 */
.L_x_12116:
[----:B------:R-:W-:Y:S05]  /*19700*/  BSYNC B0 ;  /* 0x0000000000007941 */ /* 0x000fea0003800000 */
.L_x_12115:
        /* <DEDUP_REMOVED lines=21> */
.L_x_12113:
        /* <DEDUP_REMOVED lines=20> */
.L_x_12118:
        /* <DEDUP_REMOVED lines=56> */
.L_x_12114:
[----:B------:R-:W-:Y:S02]  /*19d20*/  IMAD.MOV.U32 R17, RZ, RZ, RZ ;  /* 0x000000ffff117224 */ /* 0x000fe400078e00ff */
[----:B------:R-:W-:Y:S02]  /*19d30*/  IMAD.U32 R16, RZ, RZ, UR6 ;  /* 0x00000006ff107e24 */ /* 0x000fe4000f8e00ff */
[----:B------:R-:W-:-:S07]  /*19d40*/  IMAD.MOV.U32 R18, RZ, RZ, RZ ;  /* 0x000000ffff127224 */ /* 0x000fce00078e00ff */
.L_x_12119:
[----:B------:R-:W-:-:S13]  /*19d50*/  ISETP.NE.AND P0, PT, R0, RZ, PT ;  /* 0x000000ff0000720c */ /* 0x000fda0003f05270 */
[----:B------:R-:W1:Y:S01]  /*19d60*/  @!P0 S2R R3, SR_CgaCtaId ;  /* 0x0000000000038919 */ /* 0x000e620000008800 */
[----:B------:R-:W-:-:S04]  /*19d70*/  @!P0 MOV R0, 0x400 ;  /* 0x0000040000008802 */ /* 0x000fc80000000f00 */
[----:B-1----:R-:W-:-:S05]  /*19d80*/  @!P0 LEA R0, R3, R0, 0x18 ;  /* 0x0000000003008211 */ /* 0x002fca00078ec0ff */
[----:B------:R2:W-:Y:S01]  /*19d90*/  @!P0 STS.128 [R0+0x228d0], R16 ;  /* 0x0228d01000008388 */ /* 0x0005e20000000c00 */
[----:B------:R-:W-:Y:S06]  /*19da0*/  BAR.ARV 0x5, 0x180 ;  /* 0x0146000000007b1d */ /* 0x000fec0000002000 */
.L_x_12112:
        /* <DEDUP_REMOVED lines=32> */
.L_x_12276:
[----:B------:R-:W-:Y:S05]  /*19fb0*/  YIELD ;  /* 0x0000000000007946 */ /* 0x000fea0003800000 */
[----:B------:R-:W-:Y:S01]  /*19fc0*/  ULDC.64 UR4, c[0x0][0xa28] ;  /* 0x00028a0000047ab9 */ /* 0x000fe20000000a00 */
[----:B0-----:R-:W-:Y:S02]  /*19fd0*/  CS2R R6, SRZ ;  /* 0x0000000000067805 */ /* 0x001fe4000001ff00 */
[----:B------:R-:W-:Y:S01]  /*19fe0*/  ISETP.NE.U32.AND P0, PT, RZ, UR4, PT ;  /* 0x00000004ff007c0c */ /* 0x000fe2000bf05070 */
[----:B-1----:R-:W1:Y:S01]  /*19ff0*/  LDC.64 R12, c[0x0][0xa00] ;  /* 0x00028000ff0c7b82 */ /* 0x002e620000000a00 */
[----:B------:R-:W-:Y:S01]  /*1a000*/  ULDC.64 UR6, c[0x0][0xa08] ;  /* 0x0002820000067ab9 */ /* 0x000fe20000000a00 */
[----:B------:R-:W-:Y:S01]  /*1a010*/  ULDC.64 UR8, c[0x0][0xa10] ;  /* 0x0002840000087ab9 */ /* 0x000fe20000000a00 */
[----:B------:R-:W-:Y:S01]  /*1a020*/  ISETP.NE.AND.EX P0, PT, RZ, UR5, PT, P0 ;  /* 0x00000005ff007c0c */ /* 0x000fe2000bf05300 */
[----:B------:R-:W-:-:S04]  /*1a030*/  ULDC.64 UR4, c[0x0][0xa18] ;  /* 0x0002860000047ab9 */ /* 0x000fc80000000a00 */
[----:B--2---:R-:W2:Y:S08]  /*1a040*/  LDC.64 R4, c[0x0][0xa08] ;  /* 0x00028200ff047b82 */ /* 0x004eb00000000a00 */
[----:B0-----:R-:W0:Y:S02]  /*1a050*/  @P0 LDC.64 R2, c[0x0][0xa28] ;  /* 0x00028a00ff020b82 */ /* 0x001e240000000a00 */
[----:B0-----:R-:W-:-:S05]  /*1a060*/  @P0 IMAD.WIDE R2, R19, 0x4, R2 ;  /* 0x0000000413020825 */ /* 0x001fca00078e0202 */
[----:B-----5:R0:W5:Y:S01]  /*1a070*/  @P0 LDG.E R6, desc[UR38][R2.64] ;  /* 0x0000002602060981 */ /* 0x020162000c1e1900 */
[----:B------:R-:W-:Y:S01]  /*1a080*/  ISETP.NE.U32.AND P0, PT, RZ, UR4, PT ;  /* 0x00000004ff007c0c */ /* 0x000fe2000bf05070 */
[----:B-1----:R-:W-:Y:S01]  /*1a090*/  IMAD.WIDE R12, R19, 0x4, R12 ;  /* 0x00000004130c7825 */ /* 0x002fe200078e020c */
[----:B------:R-:W-:Y:S02]  /*1a0a0*/  ISETP.NE.U32.AND P2, PT, RZ, UR6, PT ;  /* 0x00000006ff007c0c */ /* 0x000fe4000bf45070 */
[----:B------:R-:W-:Y:S01]  /*1a0b0*/  ISETP.NE.AND.EX P0, PT, RZ, UR5, PT, P0 ;  /* 0x00000005ff007c0c */ /* 0x000fe2000bf05300 */
[----:B------:R-:W-:Y:S01]  /*1a0c0*/  ULDC.64 UR4, c[0x0][0xa00] ;  /* 0x0002800000047ab9 */ /* 0x000fe20000000a00 */
[----:B------:R-:W-:Y:S01]  /*1a0d0*/  ISETP.NE.U32.AND P4, PT, RZ, UR8, PT ;  /* 0x00000008ff007c0c */ /* 0x000fe2000bf85070 */
[----:B------:R-:W-:Y:S01]  /*1a0e0*/  IMAD.MOV.U32 R8, RZ, RZ, RZ ;  /* 0x000000ffff087224 */ /* 0x000fe200078e00ff */
[----:B------:R-:W-:Y:S01]  /*1a0f0*/  ISETP.NE.U32.AND P1, PT, RZ, UR4, PT ;  /* 0x00000004ff007c0c */ /* 0x000fe2000bf25070 */
[----:B0-----:R-:W0:Y:S01]  /*1a100*/  LDC.64 R2, c[0x0][0xa10] ;  /* 0x00028400ff027b82 */ /* 0x001e220000000a00 */
[----:B------:R-:W-:-:S02]  /*1a110*/  IMAD.MOV.U32 R0, RZ, RZ, RZ ;  /* 0x000000ffff007224 */ /* 0x000fc400078e00ff */
[----:B------:R-:W-:Y:S01]  /*1a120*/  ISETP.NE.AND.EX P3, PT, RZ, UR5, PT, P1 ;  /* 0x00000005ff007c0c */ /* 0x000fe2000bf65310 */
[----:B--2---:R-:W-:-:S04]  /*1a130*/  IMAD.WIDE R4, R19, 0x4, R4 ;  /* 0x0000000413047825 */ /* 0x004fc800078e0204 */
        /* <DEDUP_REMOVED lines=30> */
.L_x_12121:
        /* <DEDUP_REMOVED lines=10> */
.L_x_12122:
[----:B------:R-:W-:Y:S05]  /*1a3c0*/  @!P1 BRA `(.L_x_12123) ;  /* 0x00000000000c9947 */ /* 0x000fea0003800000 */
[----:B------:R-:W2:Y:S04]  /*1a3d0*/  LDG.E R7, desc[UR38][R4.64] ;  /* 0x0000002604077981 */ /* 0x000ea8000c1e1900 */
[----:B------:R-:W2:Y:S02]  /*1a3e0*/  LDG.E R4, desc[UR38][R4.64+0x4] ;  /* 0x0000042604047981 */ /* 0x000ea4000c1e1900 */
[----:B--2---:R-:W-:-:S07]  /*1a3f0*/  IMAD.IADD R7, R4, 0x1, -R7 ;  /* 0x0000000104077824 */ /* 0x004fce00078e0a07 */
.L_x_12123:
        /* <DEDUP_REMOVED lines=35> */
.L_x_12126:
[----:B------:R-:W-:-:S13]  /*1a630*/  ISETP.NE.AND P0, PT, R3, 0x1, PT ;  /* 0x000000010300780c */ /* 0x000fda0003f05270 */
[----:B------:R-:W1:Y:S02]  /*1a640*/  @P0 LDC.64 R4, c[0x0][0x9e8] ;  /* 0x00027a00ff040b82 */ /* 0x000e640000000a00 */
[----:B-1----:R-:W-:-:S05]  /*1a650*/  @P0 IMAD.HI.U32 R4, R2, R4, RZ ;  /* 0x0000000402040227 */ /* 0x002fca00078e00ff */
[----:B------:R-:W-:-:S07]  /*1a660*/  @P0 SHF.R.U32.HI R2, RZ, R5, R4 ;  /* 0x00000005ff020219 */ /* 0x000fce0000011604 */
.L_x_12127:
[----:B------:R-:W-:Y:S05]  /*1a670*/  BSYNC B0 ;  /* 0x0000000000007941 */ /* 0x000fea0003800000 */
.L_x_12125:
[----:B------:R-:W-:-:S05]  /*1a680*/  IMAD R2, R2, R3, R3 ;  /* 0x0000000302027224 */ /* 0x000fca00078e0203 */
[----:B------:R-:W-:-:S07]  /*1a690*/  VIMNMX R8, R8, R2, PT ;  /* 0x0000000208087248 */ /* 0x000fce0003fe0100 */
.L_x_12124:
        /* <DEDUP_REMOVED lines=20> */
.L_x_12130:
[----:B------:R-:W-:-:S13]  /*1a7e0*/  ISETP.NE.AND P0, PT, R3, 0x1, PT ;  /* 0x000000010300780c */ /* 0x000fda0003f05270 */
[----:B------:R-:W1:Y:S02]  /*1a7f0*/  @P0 LDC.64 R4, c[0x0][0x9e8] ;  /* 0x00027a00ff040b82 */ /* 0x000e640000000a00 */
[----:B-1----:R-:W-:-:S05]  /*1a800*/  @P0 IMAD.HI.U32 R4, R2, R4, RZ ;  /* 0x0000000402040227 */ /* 0x002fca00078e00ff */
[----:B------:R-:W-:-:S07]  /*1a810*/  @P0 SHF.R.U32.HI R2, RZ, R5, R4 ;  /* 0x00000005ff020219 */ /* 0x000fce0000011604 */
.L_x_12131:
[----:B------:R-:W-:Y:S05]  /*1a820*/  BSYNC B0 ;  /* 0x0000000000007941 */ /* 0x000fea0003800000 */
.L_x_12129:
[----:B------:R-:W-:-:S05]  /*1a830*/  IMAD R2, R2, R3, RZ ;  /* 0x0000000302027224 */ /* 0x000fca00078e02ff */
[----:B------:R-:W-:-:S07]  /*1a840*/  VIMNMX R6, R6, R2, !PT ;  /* 0x0000000206067248 */ /* 0x000fce0007fe0100 */
.L_x_12128:
[----:B------:R-:W-:Y:S01]  /*1a850*/  VIADD R8, R8, 0x5f ;  /* 0x0000005f08087836 */ /* 0x000fe20000000000 */
[----:B------:R-:W-:Y:S01]  /*1a860*/  BSSY B0, `(.L_x_12132) ;  /* 0x000014f000007945 */ /* 0x000fe20003800000 */
        /* <DEDUP_REMOVED lines=30> */
.L_x_12335:
[----:B--2---:R-:W-:Y:S02]  /*1aa50*/  ISETP.NE.AND P0, PT, R14, RZ, PT ;  /* 0x000000ff0e00720c */ /* 0x004fe40003f05270 */
[----:B------:R-:W-:-:S11]  /*1aa60*/  PLOP3.LUT P6, PT, PT, PT, PT, 0x8, 0x0 ;  /* 0x000000000000781c */ /* 0x000fd60003fce170 */
[----:B------:R-:W-:Y:S05]  /*1aa70*/  @P0 BRA `(.L_x_12135) ;  /* 0x00000000000c0947 */ /* 0x000fea0003800000 */
[----:B------:R-:W-:-:S03]  /*1aa80*/  UMOV UR4, 0xffffffff ;  /* 0xffffffff00047882 */ /* 0x000fc60000000000 */
[----:B------:R-:W-:Y:S05]  /*1aa90*/  BRA.DIV UR4, `(.L_x_12136) ;  /* 0x0000007a04807947 */ /* 0x000fea000b800000 */
[----:B------:R-:W-:-:S13]  /*1aaa0*/  ELECT P6, URZ, PT ;  /* 0x00000000003f782f */ /* 0x000fda00038c0000 */
.L_x_12135:
        /* <DEDUP_REMOVED lines=10> */
.L_x_12338:
[----:B------:R-:W-:Y:S05]  /*1ab50*/  BSYNC B1 ;  /* 0x0000000000017941 */ /* 0x000fea0003800000 */
.L_x_12137:
[----:B------:R-:W-:Y:S04]  /*1ab60*/  BSSY B1, `(.L_x_12139) ;  /* 0x0000082000017945 */ /* 0x000fe80003800000 */
[----:B------:R-:W-:Y:S05]  /*1ab70*/  @!P6 BRA `(.L_x_12140) ;  /* 0x000000080000e947 */ /* 0x000fea0003800000 */
[----:B------:R-:W2:Y:S04]  /*1ab80*/  LDL R9, [R1+0x4] ;  /* 0x0000040001097983 */ /* 0x000ea80000100800 */
[----:B-1----:R-:W2:Y:S04]  /*1ab90*/  LDL R6, [R1+0xc] ;  /* 0x00000c0001067983 */ /* 0x002ea80000100800 */
        /* <DEDUP_REMOVED lines=9> */
.L_x_12339:
[----:B------:R-:W-:Y:S05]  /*1ac30*/  BSYNC B2 ;  /* 0x0000000000027941 */ /* 0x000fea0003800000 */
.L_x_12141:
        /* <DEDUP_REMOVED lines=9> */
.L_x_12144:
[----:B------:R-:W-:Y:S05]  /*1acd0*/  BSYNC B2 ;  /* 0x0000000000027941 */ /* 0x000fea0003800000 */
.L_x_12143:
        /* <DEDUP_REMOVED lines=14> */
.L_x_12145:
        /* <DEDUP_REMOVED lines=13> */
.L_x_12340:
[----:B------:R-:W-:Y:S05]  /*1ae90*/  BSYNC B2 ;  /* 0x0000000000027941 */ /* 0x000fea0003800000 */
.L_x_12146:
[----:B------:R-:W-:Y:S01]  /*1aea0*/  BSSY B2, `(.L_x_12148) ;  /* 0x000000b000027945 */ /* 0x000fe20003800000 */
[----:B------:R-:W-:Y:S02]  /*1aeb0*/  IMAD.MOV.U32 R10, RZ, RZ, 0x0 ;  /* 0x00000000ff0a7424 */ /* 0x000fe400078e00ff */
[----:B0-----:R-:W-:Y:S01]  /*1aec0*/  IMAD.MOV.U32 R11, RZ, RZ, 0x12f00000 ;  /* 0x12f00000ff0b7424 */ /* 0x001fe200078e00ff */
        /* <DEDUP_REMOVED lines=8> */
.L_x_12149:
[----:B------:R-:W-:Y:S05]  /*1af50*/  BSYNC B2 ;  /* 0x0000000000027941 */ /* 0x000fea0003800000 */
.L_x_12148:
        /* <DEDUP_REMOVED lines=11> */
.L_x_12150:
        /* <DEDUP_REMOVED lines=15> */
.L_x_12151:
        /* <DEDUP_REMOVED lines=15> */
.L_x_12152:
        /* <DEDUP_REMOVED lines=15> */
.L_x_12153:
        /* <DEDUP_REMOVED lines=10> */
.L_x_12140:
[----:B------:R-:W-:Y:S05]  /*1b380*/  BSYNC B1 ;  /* 0x0000000000017941 */ /* 0x000fea0003800000 */
.L_x_12139:
[----:B------:R-:W1:Y:S04]  /*1b390*/  LDL.LU R9, [R1+0xc] ;  /* 0x00000c0001097983 */ /* 0x000e680000300800 */
[----:B------:R-:W2:Y:S01]  /*1b3a0*/  LDL.LU R8, [R1+0x18] ;  /* 0x0000180001087983 */ /* 0x000ea20000300800 */
[----:B------:R-:W-:Y:S01]  /*1b3b0*/  VIADD R4, R4, 0xfffffffe ;  /* 0xfffffffe04047836 */ /* 0x000fe20000000000 */
[----:B------:R-:W-:-:S04]  /*1b3c0*/  PLOP3.LUT P0, PT, PT, PT, PT, 0x8, 0x0 ;  /* 0x000000000000781c */ /* 0x000fc80003f0e170 */
[----:B------:R-:W-:Y:S01]  /*1b3d0*/  ISETP.GE.AND P2, PT, R4, R3, PT ;  /* 0x000000030400720c */ /* 0x000fe20003f46270 */
[----:B-1----:R-:W-:-:S05]  /*1b3e0*/  VIADD R5, R9, 0x1 ;  /* 0x0000000109057836 */ /* 0x002fca0000000000 */
[----:B------:R-:W-:-:S04]  /*1b3f0*/  ISETP.NE.AND P1, PT, R5, 0x2, PT ;  /* 0x000000020500780c */ /* 0x000fc80003f25270 */
[----:B------:R-:W-:Y:S02]  /*1b400*/  SEL R6, RZ, 0x1, P1 ;  /* 0x00000001ff067807 */ /* 0x000fe40000800000 */
[----:B------:R-:W-:Y:S02]  /*1b410*/  SEL R5, R5, RZ, P1 ;  /* 0x000000ff05057207 */ /* 0x000fe40000800000 */
[----:B--2---:R-:W-:-:S03]  /*1b420*/  LOP3.LUT R8, R8, R6, RZ, 0x3c, !PT ;  /* 0x0000000608087212 */ /* 0x004fc600078e3cff */
[----:B------:R1:W-:Y:S04]  /*1b430*/  STL [R1+0xc], R5 ;  /* 0x00000c0501007387 */ /* 0x0003e80000100800 */
[----:B------:R1:W-:Y:S01]  /*1b440*/  STL [R1+0x18], R8 ;  /* 0x0000180801007387 */ /* 0x0003e20000100800 */
[----:B------:R-:W-:Y:S05]  /*1b450*/  @!P2 BRA `(.L_x_12133) ;  /* 0x00000008003ca947 */ /* 0x000fea0003800000 */
.L_x_12169:
        /* <DEDUP_REMOVED lines=14> */
.L_x_12341:
[----:B------:R-:W-:Y:S05]  /*1b540*/  BSYNC B2 ;  /* 0x0000000000027941 */ /* 0x000fea0003800000 */
.L_x_12156:
        /* <DEDUP_REMOVED lines=9> */
.L_x_12159:
[----:B------:R-:W-:Y:S05]  /*1b5e0*/  BSYNC B2 ;  /* 0x0000000000027941 */ /* 0x000fea0003800000 */
.L_x_12158:
        /* <DEDUP_REMOVED lines=13> */
.L_x_12160:
        /* <DEDUP_REMOVED lines=13> */
.L_x_12342:
[----:B------:R-:W-:Y:S05]  /*1b790*/  BSYNC B2 ;  /* 0x0000000000027941 */ /* 0x000fea0003800000 */
.L_x_12161:
        /* <DEDUP_REMOVED lines=11> */
.L_x_12164:
[----:B------:R-:W-:Y:S05]  /*1b850*/  BSYNC B2 ;  /* 0x0000000000027941 */ /* 0x000fea0003800000 */
.L_x_12163:
        /* <DEDUP_REMOVED lines=11> */
.L_x_12165:
        /* <DEDUP_REMOVED lines=15> */
.L_x_12166:
        /* <DEDUP_REMOVED lines=15> */
.L_x_12167:
        /* <DEDUP_REMOVED lines=15> */
.L_x_12168:
        /* <DEDUP_REMOVED lines=10> */
.L_x_12155:
[----:B------:R-:W-:Y:S05]  /*1bc80*/  BSYNC B1 ;  /* 0x0000000000017941 */ /* 0x000fea0003800000 */
.L_x_12154:
[----:B------:R-:W1:Y:S04]  /*1bc90*/  LDL.LU R9, [R1+0xc] ;  /* 0x00000c0001097983 */ /* 0x000e680000300800 */
[----:B------:R-:W2:Y:S01]  /*1bca0*/  LDL.LU R7, [R1+0x18] ;  /* 0x0000180001077983 */ /* 0x000ea20000300800 */
[C---:B------:R-:W-:Y:S01]  /*1bcb0*/  ISETP.GT.AND P2, PT, R4.reuse, R3, PT ;  /* 0x000000030400720c */ /* 0x040fe20003f44270 */
[----:B------:R-:W-:Y:S02]  /*1bcc0*/  VIADD R4, R4, 0xffffffff ;  /* 0xffffffff04047836 */ /* 0x000fe40000000000 */
[----:B-1----:R-:W-:-:S05]  /*1bcd0*/  VIADD R5, R9, 0x1 ;  /* 0x0000000109057836 */ /* 0x002fca0000000000 */
[----:B------:R-:W-:-:S04]  /*1bce0*/  ISETP.NE.AND P1, PT, R5, 0x2, PT ;  /* 0x000000020500780c */ /* 0x000fc80003f25270 */
[----:B------:R-:W-:Y:S02]  /*1bcf0*/  SEL R6, RZ, 0x1, P1 ;  /* 0x00000001ff067807 */ /* 0x000fe40000800000 */
[----:B------:R-:W-:Y:S02]  /*1bd00*/  SEL R5, R5, RZ, P1 ;  /* 0x000000ff05057207 */ /* 0x000fe40000800000 */
[----:B--2---:R-:W-:-:S05]  /*1bd10*/  LOP3.LUT R7, R7, R6, RZ, 0x3c, !PT ;  /* 0x0000000607077212 */ /* 0x004fca00078e3cff */
[----:B------:R2:W-:Y:S04]  /*1bd20*/  STL [R1+0x18], R7 ;  /* 0x0000180701007387 */ /* 0x0005e80000100800 */
[----:B------:R2:W-:Y:S01]  /*1bd30*/  STL [R1+0xc], R5 ;  /* 0x00000c0501007387 */ /* 0x0005e20000100800 */
[----:B------:R-:W-:Y:S05]  /*1bd40*/  @P2 BRA `(.L_x_12169) ;  /* 0xfffffff400c42947 */ /* 0x000fea000383ffff */
.L_x_12133:
[----:B------:R-:W-:Y:S05]  /*1bd50*/  BSYNC B0 ;  /* 0x0000000000007941 */ /* 0x000fea0003800000 */
.L_x_12132:
[----:B--2---:R-:W2:Y:S01]  /*1bd60*/  LDL R7, [R1+0x28] ;  /* 0x0000280001077983 */ /* 0x004ea20000100800 */
[----:B------:R-:W3:Y:S01]  /*1bd70*/  LDC R0, c[0x0][0x448] ;  /* 0x00011200ff007b82 */ /* 0x000ee20000000800 */
[----:B------:R-:W-:Y:S07]  /*1bd80*/  @!P0 WARPSYNC.ALL ;  /* 0x0000000000008948 */ /* 0x000fee0003800000 */
[----:B------:R-:W-:Y:S01]  /*1bd90*/  @!P0 BAR.SYNC.DEFER_BLOCKING 0xc, 0x180 ;  /* 0x0306000000008b1d */ /* 0x000fe20000010000 */
[----:B---3--:R-:W-:-:S13]  /*1bda0*/  ISETP.NE.AND P1, PT, R0, 0x1, PT ;  /* 0x000000010000780c */ /* 0x008fda0003f25270 */
[----:B------:R-:W3:Y:S08]  /*1bdb0*/  @P1 LDC R2, c[0x0][0x44c] ;  /* 0x00011300ff021b82 */ /* 0x000ef00000000800 */
[----:B------:R-:W4:Y:S01]  /*1bdc0*/  @P1 LDC R3, c[0x0][0x450] ;  /* 0x00011400ff031b82 */ /* 0x000f220000000800 */
[----:B--2---:R-:W-:-:S04]  /*1bdd0*/  VIADD R0, R7, 0x7f ;  /* 0x0000007f07007836 */ /* 0x004fc80000000000 */
[----:B---3--:R-:W-:-:S05]  /*1bde0*/  @P1 IMAD.HI.U32 R2, R0, R2, RZ ;  /* 0x0000000200021227 */ /* 0x008fca00078e00ff */
[----:B----4-:R-:W-:Y:S02]  /*1bdf0*/  @P1 SHF.R.U32.HI R0, RZ, R3, R2 ;  /* 0x00000003ff001219 */ /* 0x010fe40000011602 */
[----:B------:R-:W2:Y:S03]  /*1be00*/  LDC.64 R2, c[0x0][0x9e0] ;  /* 0x00027800ff027b82 */ /* 0x000ea60000000a00 */
[----:B------:R-:W-:Y:S01]  /*1be10*/  IMAD.IADD R0, R17, 0x1, R0 ;  /* 0x0000000111007824 */ /* 0x000fe200078e0200 */
[----:B--2---:R-:W-:-:S03]  /*1be20*/  ISETP.GE.AND P2, PT, R3, 0x1, PT ;  /* 0x000000010300780c */ /* 0x004fc60003f46270 */
        /* <DEDUP_REMOVED lines=13> */
.L_x_12172:
[----:B------:R-:W-:-:S13]  /*1bf00*/  ISETP.NE.AND P0, PT, R3, 0x1, PT ;  /* 0x000000010300780c */ /* 0x000fda0003f05270 */
[----:B-1----:R-:W1:Y:S02]  /*1bf10*/  @P0 LDC.64 R4, c[0x0][0x9e8] ;  /* 0x00027a00ff040b82 */ /* 0x002e640000000a00 */
[----:B-1----:R-:W-:-:S05]  /*1bf20*/  @P0 IMAD.HI.U32 R4, R6, R4, RZ ;  /* 0x0000000406040227 */ /* 0x002fca00078e00ff */
[----:B------:R-:W-:-:S07]  /*1bf30*/  @P0 SHF.R.U32.HI R6, RZ, R5, R4 ;  /* 0x00000005ff060219 */ /* 0x000fce0000011604 */
.L_x_12173:
[----:B------:R-:W-:Y:S05]  /*1bf40*/  BSYNC B0 ;  /* 0x0000000000007941 */ /* 0x000fea0003800000 */
.L_x_12171:
[----:B------:R-:W-:-:S05]  /*1bf50*/  IMAD R6, R6, R3, R3 ;  /* 0x0000000306067224 */ /* 0x000fca00078e0203 */
[----:B------:R-:W-:-:S07]  /*1bf60*/  VIMNMX R2, R2, R6, PT ;  /* 0x0000000602027248 */ /* 0x000fce0003fe0100 */
.L_x_12170:
[----:B------:R-:W-:Y:S01]  /*1bf70*/  VIADD R0, R2, 0x5f ;  /* 0x0000005f02007836 */ /* 0x000fe20000000000 */
[----:B------:R-:W2:Y:S01]  /*1bf80*/  @P1 LDC R4, c[0x0][0x450] ;  /* 0x00011400ff041b82 */ /* 0x000ea20000000800 */
[----:B------:R-:W-:Y:S02]  /*1bf90*/  ULDC UR4, c[0x0][0x9dc] ;  /* 0x0002770000047ab9 */ /* 0x000fe40000000800 */
[----:B------:R-:W-:-:S05]  /*1bfa0*/  IMAD.HI R0, R0, 0x2aaaaaab, RZ ;  /* 0x2aaaaaab00007827 */ /* 0x000fca00078e02ff */
[----:B------:R-:W-:-:S04]  /*1bfb0*/  SHF.R.U32.HI R2, RZ, 0x1f, R0 ;  /* 0x0000001fff027819 */ /* 0x000fc80000011600 */
[----:B------:R-:W-:Y:S02]  /*1bfc0*/  LEA.HI.SX32 R2, R0, R2, 0x1c ;  /* 0x0000000200027211 */ /* 0x000fe400078fe2ff */
[----:B------:R-:W3:Y:S02]  /*1bfd0*/  @P1 LDC R0, c[0x0][0x44c] ;  /* 0x00011300ff001b82 */ /* 0x000ee40000000800 */
[----:B------:R-:W-:Y:S01]  /*1bfe0*/  VIMNMX R6, R21, R2, PT ;  /* 0x0000000215067248 */ /* 0x000fe20003fe0100 */
[----:B------:R-:W-:-:S04]  /*1bff0*/  IMAD.MOV.U32 R2, RZ, RZ, R7 ;  /* 0x000000ffff027224 */ /* 0x000fc800078e0007 */
[----:B------:R4:W-:Y:S01]  /*1c000*/  STL [R1+0x2c], R6 ;  /* 0x00002c0601007387 */ /* 0x0009e20000100800 */
[----:B---3--:R-:W-:-:S05]  /*1c010*/  @P1 IMAD.HI.U32 R0, R7, R0, RZ ;  /* 0x0000000007001227 */ /* 0x008fca00078e00ff */
[----:B--2---:R-:W-:-:S05]  /*1c020*/  @P1 SHF.R.U32.HI R2, RZ, R4, R0 ;  /* 0x00000004ff021219 */ /* 0x004fca0000011600 */
[----:B------:R-:W-:-:S04]  /*1c030*/  IMAD.IADD R0, R20, 0x1, R2 ;  /* 0x0000000114007824 */ /* 0x000fc800078e0202 */
[----:B------:R-:W-:Y:S01]  /*1c040*/  VIADD R2, R0, -UR4 ;  /* 0x8000000400027c36 */ /* 0x000fe20008000000 */
[----:B----4-:R-:W-:Y:S06]  /*1c050*/  @!P2 BRA `(.L_x_12174) ;  /* 0x000000000044a947 */ /* 0x010fec0003800000 */
[----:B------:R-:W-:Y:S01]  /*1c060*/  ISETP.GT.AND P0, PT, R0, -0x1, PT ;  /* 0xffffffff0000780c */ /* 0x000fe20003f04270 */
[----:B------:R-:W-:-:S12]  /*1c070*/  BSSY B0, `(.L_x_12175) ;  /* 0x000000d000007945 */ /* 0x000fd80003800000 */
[----:B------:R-:W-:Y:S05]  /*1c080*/  @P0 BRA `(.L_x_12176) ;  /* 0x00000000001c0947 */ /* 0x000fea0003800000 */
[----:B------:R-:W-:Y:S02]  /*1c090*/  ISETP.NE.AND P0, PT, R3, 0x1, PT ;  /* 0x000000010300780c */ /* 0x000fe40003f05270 */
[----:B------:R-:W-:-:S11]  /*1c0a0*/  LOP3.LUT R0, RZ, R0, RZ, 0x33, !PT ;  /* 0x00000000ff007212 */ /* 0x000fd600078e33ff */
[----:B-1----:R-:W1:Y:S02]  /*1c0b0*/  @P0 LDC.64 R4, c[0x0][0x9e8] ;  /* 0x00027a00ff040b82 */ /* 0x002e640000000a00 */
[----:B-1----:R-:W-:-:S05]  /*1c0c0*/  @P0 IMAD.HI.U32 R4, R0, R4, RZ ;  /* 0x0000000400040227 */ /* 0x002fca00078e00ff */
[----:B------:R-:W-:-:S04]  /*1c0d0*/  @P0 SHF.R.U32.HI R0, RZ, R5, R4 ;  /* 0x00000005ff000219 */ /* 0x000fc80000011604 */
[----:B------:R-:W-:Y:S01]  /*1c0e0*/  LOP3.LUT R0, RZ, R0, RZ, 0x33, !PT ;  /* 0x00000000ff007212 */ /* 0x000fe200078e33ff */
[----:B------:R-:W-:Y:S06]  /*1c0f0*/  BRA `(.L_x_12177) ;  /* 0x0000000000107947 */ /* 0x000fec0003800000 */
.L_x_12176:
[----:B------:R-:W-:-:S13]  /*1c100*/  ISETP.NE.AND P0, PT, R3, 0x1, PT ;  /* 0x000000010300780c */ /* 0x000fda0003f05270 */
[----:B-1----:R-:W1:Y:S02]  /*1c110*/  @P0 LDC.64 R4, c[0x0][0x9e8] ;  /* 0x00027a00ff040b82 */ /* 0x002e640000000a00 */
[----:B-1----:R-:W-:-:S05]  /*1c120*/  @P0 IMAD.HI.U32 R4, R0, R4, RZ ;  /* 0x0000000400040227 */ /* 0x002fca00078e00ff */
[----:B------:R-:W-:-:S07]  /*1c130*/  @P0 SHF.R.U32.HI R0, RZ, R5, R4 ;  /* 0x00000005ff000219 */ /* 0x000fce0000011604 */
.L_x_12177:
[----:B------:R-:W-:Y:S05]  /*1c140*/  BSYNC B0 ;  /* 0x0000000000007941 */ /* 0x000fea0003800000 */
.L_x_12175:
[----:B------:R-:W-:-:S05]  /*1c150*/  IMAD R0, R0, R3, RZ ;  /* 0x0000000300007224 */ /* 0x000fca00078e02ff */
[----:B------:R-:W-:-:S07]  /*1c160*/  VIMNMX R2, R2, R0, !PT ;  /* 0x0000000002027248 */ /* 0x000fce0007fe0100 */
.L_x_12174:
[----:B------:R-:W-:Y:S01]  /*1c170*/  IMAD.HI R2, R2, 0x2aaaaaab, RZ ;  /* 0x2aaaaaab02027827 */ /* 0x000fe200078e02ff */
[----:B------:R-:W-:Y:S04]  /*1c180*/  BSSY B7, `(.L_x_12178) ;  /* 0x00003fa000077945 */ /* 0x000fe80003800000 */
[----:B------:R-:W-:-:S04]  /*1c190*/  SHF.R.U32.HI R0, RZ, 0x1f, R2 ;  /* 0x0000001fff007819 */ /* 0x000fc80000011602 */
[----:B------:R-:W-:-:S04]  /*1c1a0*/  LEA.HI.SX32 R0, R2, R0, 0x1c ;  /* 0x0000000002007211 */ /* 0x000fc800078fe2ff */
[----:B------:R-:W-:-:S04]  /*1c1b0*/  VIMNMX R3, RZ, R0, !PT ;  /* 0x00000000ff037248 */ /* 0x000fc80007fe0100 */
[----:B------:R-:W-:Y:S01]  /*1c1c0*/  ISETP.GT.AND P0, PT, R6, R3, PT ;  /* 0x000000030600720c */ /* 0x000fe20003f04270 */
[----:B------:R2:W-:-:S12]  /*1c1d0*/  STL [R1+0x24], R3 ;  /* 0x0000240301007387 */ /* 0x0005d80000100800 */
[----:B--2---:R-:W-:Y:S05]  /*1c1e0*/  @P0 BRA `(.L_x_12179) ;  /* 0x0000000000440947 */ /* 0x004fea0003800000 */
[----:B------:R-:W2:Y:S02]  /*1c1f0*/  S2R R3, SR_TID.X ;  /* 0x0000000000037919 */ /* 0x000ea40000002100 */
[----:B--2---:R-:W-:-:S04]  /*1c200*/  LOP3.LUT R3, R3, 0x7f, RZ, 0xc0, !PT ;  /* 0x0000007f03037812 */ /* 0x004fc800078ec0ff */
[----:B------:R-:W-:-:S13]  /*1c210*/  ISETP.NE.AND P0, PT, R3, RZ, PT ;  /* 0x000000ff0300720c */ /* 0x000fda0003f05270 */
[----:B------:R-:W-:Y:S05]  /*1c220*/  @P0 BRA `(.L_x_12180) ;  /* 0x0000003c00bc0947 */ /* 0x000fea0003800000 */
[----:B------:R-:W2:Y:S01]  /*1c230*/  S2R R3, SR_LANEID ;  /* 0x0000000000037919 */ /* 0x000ea20000000000 */
[----:B------:R-:W-:Y:S02]  /*1c240*/  VOTEU.ANY UR4, UPT, PT ;  /* 0x0000000000047886 */ /* 0x000fe400038e0100 */
[----:B------:R-:W2:Y:S08]  /*1c250*/  FLO.U32 R0, UR4 ;  /* 0x0000000400007d00 */ /* 0x000eb000080e0000 */
[----:B-1----:R-:W1:Y:S01]  /*1c260*/  POPC R5, UR4 ;  /* 0x0000000400057d09 */ /* 0x002e620008000000 */
[----:B--2---:R-:W-:-:S02]  /*1c270*/  ISETP.EQ.U32.AND P0, PT, R0, R3, PT ;  /* 0x000000030000720c */ /* 0x004fc40003f02070 */
[----:B------:R-:W1:Y:S11]  /*1c280*/  LDC.64 R2, c[0x0][0xc60] ;  /* 0x00031800ff027b82 */ /* 0x000e760000000a00 */
[----:B-1----:R-:W2:Y:S01]  /*1c290*/  @P0 ATOMG.E.ADD.STRONG.GPU PT, R3, desc[UR38][R2.64], R5 ;  /* 0x00000005020309a8 */ /* 0x002ea200081ee1e6 */
[----:B------:R-:W1:Y:S02]  /*1c2a0*/  S2R R4, SR_LTMASK ;  /* 0x0000000000047919 */ /* 0x000e640000003900 */
[----:B-1----:R-:W-:-:S04]  /*1c2b0*/  LOP3.LUT R4, R4, UR4, RZ, 0xc0, !PT ;  /* 0x0000000404047c12 */ /* 0x002fc8000f8ec0ff */
[----:B------:R-:W1:Y:S01]  /*1c2c0*/  POPC R7, R4 ;  /* 0x0000000400077309 */ /* 0x000e620000000000 */
[----:B--2---:R-:W1:Y:S02]  /*1c2d0*/  SHFL.IDX PT, R0, R3, R0, 0x1f ;  /* 0x00001f0003007589 */ /* 0x004e6400000e0000 */
[----:B-1----:R-:W-:Y:S01]  /*1c2e0*/  IADD3 R16, R0, UR36, R7 ;  /* 0x0000002400107c10 */ /* 0x002fe2000fffe007 */
[----:B------:R-:W-:Y:S06]  /*1c2f0*/  BRA `(.L_x_12180) ;  /* 0x0000003c00887947 */ /* 0x000fec0003800000 */
.L_x_12179:
        /* <DEDUP_REMOVED lines=10> */
[----:B-1----:R-:W-:Y:S01]  /*1c3a0*/  MOV R8, 0x70 ;  /* 0x0000007000087802 */ /* 0x002fe20000000f00 */
        /* <DEDUP_REMOVED lines=10> */
.L_x_12182:
[----:B------:R-:W-:Y:S05]  /*1c450*/  BSYNC B6 ;  /* 0x0000000000067941 */ /* 0x000fea0003800000 */
.L_x_12181:
        /* <DEDUP_REMOVED lines=10> */
[----:B-1----:R-:W-:Y:S02]  /*1c500*/  IMAD.U32 R5, RZ, RZ, UR7 ;  /* 0x00000007ff057e24 */ /* 0x002fe4000f8e00ff */
[----:B------:R-:W-:Y:S02]  /*1c510*/  IMAD.U32 R6, RZ, RZ, UR8 ;  /* 0x00000008ff067e24 */ /* 0x000fe4000f8e00ff */
[----:B------:R-:W-:-:S02]  /*1c520*/  IMAD.U32 R7, RZ, RZ, UR9 ;  /* 0x00000009ff077e24 */ /* 0x000fc4000f8e00ff */
[----:B------:R-:W-:Y:S02]  /*1c530*/  IMAD.U32 R10, RZ, RZ, UR4 ;  /* 0x00000004ff0a7e24 */ /* 0x000fe4000f8e00ff */
[----:B0-----:R-:W-:Y:S02]  /*1c540*/  IMAD.U32 R11, RZ, RZ, UR5 ;  /* 0x00000005ff0b7e24 */ /* 0x001fe4000f8e00ff */
[----:B------:R-:W-:Y:S02]  /*1c550*/  IMAD.MOV.U32 R8, RZ, RZ, 0x70 ;  /* 0x00000070ff087424 */ /* 0x000fe400078e00ff */
[----:B------:R-:W-:Y:S02]  /*1c560*/  IMAD.MOV.U32 R12, RZ, RZ, 0x1 ;  /* 0x00000001ff0c7424 */ /* 0x000fe400078e00ff */
[----:B--2---:R-:W-:-:S07]  /*1c570*/  IMAD.MOV.U32 R13, RZ, RZ, RZ ;  /* 0x000000ffff0d7224 */ /* 0x004fce00078e00ff */
[----:B------:R-:W-:-:S07]  /*1c580*/  LEPC R20, `(.L_x_12185) ;  /* 0x000000001014794e */ /* 0x000fce0000000000 */
[----:B---3--:R-:W-:Y:S05]  /*1c590*/  CALL.ABS.NOINC R2 ;  /* 0x0000000002007343 */ /* 0x008fea0003c00000 */
.L_x_12185:
        /* <DEDUP_REMOVED lines=15> */
.L_x_12184:
[----:B------:R-:W-:Y:S05]  /*1c690*/  BSYNC B6 ;  /* 0x0000000000067941 */ /* 0x000fea0003800000 */
.L_x_12183:
[----:B------:R-:W-:Y:S01]  /*1c6a0*/  ULDC.64 UR4, c[0x0][0x9f8] ;  /* 0x00027e0000047ab9 */ /* 0x000fe20000000a00 */
[----:B------:R-:W2:Y:S01]  /*1c6b0*/  LDL R17, [R1+0x2c] ;  /* 0x00002c0001117983 */ /* 0x000ea20000100800 */
[----:B------:R-:W-:Y:S01]  /*1c6c0*/  ISETP.NE.U32.AND P0, PT, RZ, UR4, PT ;  /* 0x00000004ff007c0c */ /* 0x000fe2000bf05070 */
[----:B------:R-:W-:-:S03]  /*1c6d0*/  IMAD.MOV.U32 R7, RZ, RZ, R19 ;  /* 0x000000ffff077224 */ /* 0x000fc600078e0013 */
[----:B------:R-:W-:Y:S01]  /*1c6e0*/  ISETP.NE.AND.EX P0, PT, RZ, UR5, PT, P0 ;  /* 0x00000005ff007c0c */ /* 0x000fe2000bf05300 */
[----:B------:R-:W-:-:S12]  /*1c6f0*/  ULDC.64 UR4, c[0x0][0xa08] ;  /* 0x0002820000047ab9 */ /* 0x000fd80000000a00 */
[----:B------:R-:W3:Y:S02]  /*1c700*/  @P0 LDC.64 R2, c[0x0][0x9f8] ;  /* 0x00027e00ff020b82 */ /* 0x000ee40000000a00 */
[----:B---3--:R-:W-:-:S05]  /*1c710*/  @P0 IMAD.WIDE R2, R19, 0x4, R2 ;  /* 0x0000000413020825 */ /* 0x008fca00078e0202 */
[----:B------:R3:W1:Y:S02]  /*1c720*/  @P0 LDG.E R7, desc[UR38][R2.64] ;  /* 0x0000002602070981 */ /* 0x000664000c1e1900 */
[----:B---3--:R-:W3:Y:S02]  /*1c730*/  LDC.64 R2, c[0x0][0x418] ;  /* 0x00010600ff027b82 */ /* 0x008ee40000000a00 */
[----:B---3--:R-:W-:Y:S01]  /*1c740*/  LOP3.LUT P0, RZ, R2, UR4, RZ, 0xfc, !PT ;  /* 0x0000000402ff7c12 */ /* 0x008fe2000f80fcff */
[----:B------:R-:W-:-:S03]  /*1c750*/  UMOV UR4, 0xffffffff ;  /* 0xffffffff00047882 */ /* 0x000fc60000000000 */
[----:B------:R-:W-:Y:S01]  /*1c760*/  LOP3.LUT P0, RZ, R3, UR5, RZ, 0xfc, P0 ;  /* 0x0000000503ff7c12 */ /* 0x000fe2000800fcff */
[----:B--2---:R-:W-:Y:S01]  /*1c770*/  VIADD R0, R17, 0xffffffff ;  /* 0xffffffff11007836 */ /* 0x004fe20000000000 */
[----:B-1----:R-:W-:Y:S01]  /*1c780*/  SHF.R.S32.HI R8, RZ, 0x1f, R7 ;  /* 0x0000001fff087819 */ /* 0x002fe20000011407 */
        /* <DEDUP_REMOVED lines=8> */
.L_x_12345:
[----:B--2---:R-:W2:Y:S01]  /*1c810*/  LDL.LU R4, [R1] ;  /* 0x0000000001047983 */ /* 0x004ea20000300800 */
[----:B------:R-:W-:Y:S02]  /*1c820*/  PLOP3.LUT P1, PT, PT, PT, PT, 0x8, 0x0 ;  /* 0x000000000000781c */ /* 0x000fe40003f2e170 */
[----:B---3--:R-:W-:Y:S01]  /*1c830*/  ISETP.NE.AND P0, PT, R14, RZ, PT ;  /* 0x000000ff0e00720c */ /* 0x008fe20003f05270 */
[----:B------:R3:W-:Y:S01]  /*1c840*/  STL [R1+0x30], R0 ;  /* 0x0000300001007387 */ /* 0x0007e20000100800 */
[----:B--2---:R-:W-:-:S09]  /*1c850*/  LOP3.LUT R4, R4, 0xfffffffe, RZ, 0xc0, !PT ;  /* 0xfffffffe04047812 */ /* 0x004fd200078ec0ff */
[----:B------:R-:W-:-:S05]  /*1c860*/  @P1 LOP3.LUT R4, R4, 0x1, RZ, 0xfc, !PT ;  /* 0x0000000104041812 */ /* 0x000fca00078efcff */
[----:B------:R3:W-:Y:S01]  /*1c870*/  STL [R1], R4 ;  /* 0x0000000401007387 */ /* 0x0007e20000100800 */
[----:B------:R-:W-:Y:S05]  /*1c880*/  @P0 BRA `(.L_x_12187) ;  /* 0x00000004001c0947 */ /* 0x000fea0003800000 */
[----:B------:R-:W-:-:S03]  /*1c890*/  UMOV UR4, 0xffffffff ;  /* 0xffffffff00047882 */ /* 0x000fc60000000000 */
[----:B------:R-:W-:Y:S05]  /*1c8a0*/  BRA.DIV UR4, `(.L_x_12188) ;  /* 0x0000005e04b87947 */ /* 0x000fea000b800000 */
[----:B------:R-:W-:-:S13]  /*1c8b0*/  ELECT P6, URZ, PT ;  /* 0x00000000003f782f */ /* 0x000fda00038c0000 */
.L_x_12348:
        /* <DEDUP_REMOVED lines=24> */
.L_x_12189:
[----:B-1----:R-:W4:Y:S04]  /*1ca40*/  LDL R7, [R1+0x4] ;  /* 0x0000040001077983 */ /* 0x002f280000100800 */
[----:B---3--:R-:W4:Y:S04]  /*1ca50*/  LDL R0, [R1+0x8] ;  /* 0x0000080001007983 */ /* 0x008f280000100800 */
[----:B--2---:R-:W2:Y:S01]  /*1ca60*/  LDL R2, [R1+0x14] ;  /* 0x0000140001027983 */ /* 0x004ea20000100800 */
[----:B----4-:R-:W-:Y:S01]  /*1ca70*/  IMAD R0, R0, 0x8, R7 ;  /* 0x0000000800007824 */ /* 0x010fe200078e0207 */
[----:B--2---:R-:W-:-:S04]  /*1ca80*/  SHF.L.U32 R2, R2, 0x1f, RZ ;  /* 0x0000001f02027819 */ /* 0x004fc800000006ff */
[----:B------:R-:W1:Y:S02]  /*1ca90*/  SYNCS.PHASECHK.TRANS64.TRYWAIT P0, [R0+URZ+0x22840], R2 ;  /* 0x02284002000075a7 */ /* 0x000e64000800017f */
[----:B-1----:R-:W-:Y:S05]  /*1caa0*/  @!P0 BRA `(.L_x_12190) ;  /* 0x0000005c00588947 */ /* 0x002fea0003800000 */
.L_x_12349:
        /* <DEDUP_REMOVED lines=11> */
.L_x_12191:
[----:B------:R-:W2:Y:S04]  /*1cb60*/  LDL R6, [R1+0x4] ;  /* 0x0000040001067983 */ /* 0x000ea80000100800 */
[----:B------:R-:W2:Y:S04]  /*1cb70*/  LDL R5, [R1+0x8] ;  /* 0x0000080001057983 */ /* 0x000ea80000100800 */
[----:B------:R-:W3:Y:S04]  /*1cb80*/  LDL R4, [R1+0x30] ;  /* 0x0000300001047983 */ /* 0x000ee80000100800 */
[----:B------:R-:W4:Y:S04]  /*1cb90*/  LDL R3, [R1+0x20] ;  /* 0x0000200001037983 */ /* 0x000f280000100800 */
[----:B-1----:R-:W4:Y:S01]  /*1cba0*/  LDL.LU R2, [R1] ;  /* 0x0000000001027983 */ /* 0x002f220000300800 */
        /* <DEDUP_REMOVED lines=9> */
[----:B--2---:R-:W-:Y:S01]  /*1cc40*/  IMAD R0, R5, 0x3000, R6 ;  /* 0x0000300005007824 */ /* 0x004fe200078e0206 */
[----:B---3--:R-:W-:-:S04]  /*1cc50*/  R2UR UR11, R4 ;  /* 0x00000000040b72ca */ /* 0x008fc800000e0000 */
[----:B------:R-:W-:Y:S02]  /*1cc60*/  R2UR UR8, R0 ;  /* 0x00000000000872ca */ /* 0x000fe400000e0000 */
[----:B----4-:R-:W-:Y:S02]  /*1cc70*/  R2UR UR4, R3 ;  /* 0x00000000030472ca */ /* 0x010fe400000e0000 */
[----:B------:R-:W-:-:S04]  /*1cc80*/  LOP3.LUT R2, R2, 0xfffffffe, RZ, 0xc0, !PT ;  /* 0xfffffffe02027812 */ /* 0x000fc800078ec0ff */
[----:B------:R-:W-:-:S05]  /*1cc90*/  @P0 LOP3.LUT R2, R2, 0x1, RZ, 0xfc, !PT ;  /* 0x0000000102020812 */ /* 0x000fca00078efcff */
[----:B------:R-:W-:Y:S02]  /*1cca0*/  UIADD3 UR8, UR8, 0x1c400, URZ ;  /* 0x0001c40008087890 */ /* 0x000fe4000fffe03f */
[----:B------:R-:W-:Y:S01]  /*1ccb0*/  UIMAD UR11, UR11, 0x60, UR4 ;  /* 0x000000600b0b78a4 */ /* 0x000fe2000f8e0204 */
[----:B------:R2:W-:Y:S02]  /*1ccc0*/  STL [R1], R2 ;  /* 0x0000000201007387 */ /* 0x0005e40000100800 */
[----:B------:R-:W-:-:S06]  /*1ccd0*/  UMOV UR4, 0x0 ;  /* 0x0000000000047882 */ /* 0x000fcc0000000000 */
[----:B------:R2:W-:Y:S01]  /*1cce0*/  UTMALDG.4D [UR8], [UR6], desc[UR4] ;  /* 0x00000408060075b4 */ /* 0x0005e20008019000 */
[----:B------:R-:W-:Y:S02]  /*1ccf0*/  NOP ;  /* 0x0000000000007918 */ /* 0x000fe40000000000 */
.L_x_12187:
[----:B---3--:R-:W3:Y:S04]  /*1cd00*/  LDL R4, [R1+0x4] ;  /* 0x0000040001047983 */ /* 0x008ee80000100800 */
        /* <DEDUP_REMOVED lines=19> */
[----:B--2---:R-:W-:Y:S02]  /*1ce40*/  IMAD.U32 R4, RZ, RZ, UR4 ;  /* 0x00000004ff047e24 */ /* 0x004fe4000f8e00ff */
[----:B------:R-:W2:Y:S01]  /*1ce50*/  LDC.64 R2, c[0x4][R2] ;  /* 0x0100000002027b82 */ /* 0x000ea20000000a00 */
        /* <DEDUP_REMOVED lines=9> */
[----:B--2---:R-:W-:Y:S05]  /*1cef0*/  CALL.ABS.NOINC R2 ;  /* 0x0000000002007343 */ /* 0x004fea0003c00000 */
.L_x_12193:
[----:B------:R-:W-:Y:S05]  /*1cf00*/  BSYNC B6 ;  /* 0x0000000000067941 */ /* 0x000fea0003800000 */
.L_x_12192:
[----:B--2---:R-:W2:Y:S01]  /*1cf10*/  LDL.LU R0, [R1+0x4c] ;  /* 0x00004c0001007983 */ /* 0x004ea20000300800 */
[----:B-1----:R-:W1:Y:S01]  /*1cf20*/  LDC R7, c[0x0][0x448] ;  /* 0x00011200ff077b82 */ /* 0x002e620000000800 */
[----:B------:R-:W-:Y:S01]  /*1cf30*/  ULDC.64 UR4, c[0x0][0x2d8] ;  /* 0x0000b60000047ab9 */ /* 0x000fe20000000a00 */
[----:B------:R-:W-:Y:S01]  /*1cf40*/  ULDC UR6, c[0x0][0x2b8] ;  /* 0x0000ae0000067ab9 */ /* 0x000fe20000000800 */
[----:B------:R-:W2:Y:S04]  /*1cf50*/  LDL.LU.64 R2, [R1+0x40] ;  /* 0x0000400001027983 */ /* 0x000ea80000300a00 */
[----:B------:R-:W3:Y:S04]  /*1cf60*/  LDL R12, [R1+0x28] ;  /* 0x00002800010c7983 */ /* 0x000ee80000100800 */
[----:B------:R4:W5:Y:S01]  /*1cf70*/  LDL R9, [R1+0x34] ;  /* 0x0000340001097983 */ /* 0x0009620000100800 */
[----:B------:R-:W0:Y:S01]  /*1cf80*/  S2R R5, SR_TID.X ;  /* 0x0000000000057919 */ /* 0x000e220000002100 */
[----:B------:R-:W4:Y:S01]  /*1cf90*/  S2R R8, SR_TID.X ;  /* 0x0000000000087919 */ /* 0x000f220000002100 */
[----:B0-----:R-:W-:-:S04]  /*1cfa0*/  LOP3.LUT R5, R5, 0x7f, RZ, 0xc0, !PT ;  /* 0x0000007f05057812 */ /* 0x001fc800078ec0ff */
[----:B------:R-:W-:Y:S01]  /*1cfb0*/  SHF.R.U32.HI R5, RZ, 0x3, R5 ;  /* 0x00000003ff057819 */ /* 0x000fe20000011605 */
[----:B----4-:R-:W-:-:S05]  /*1cfc0*/  IMAD.SHL.U32 R8, R8, 0x10, RZ ;  /* 0x0000001008087824 */ /* 0x010fca00078e00ff */
[----:B------:R-:W-:Y:S01]  /*1cfd0*/  LOP3.LUT R8, R5, 0x70, R8, 0xf8, !PT ;  /* 0x0000007005087812 */ /* 0x000fe200078ef808 */
[----:B------:R-:W0:Y:S02]  /*1cfe0*/  S2R R10, SR_TID.X ;  /* 0x00000000000a7919 */ /* 0x000e240000002100 */
[----:B0-----:R-:W-:-:S05]  /*1cff0*/  IMAD.SHL.U32 R10, R10, 0x8, RZ ;  /* 0x000000080a0a7824 */ /* 0x001fca00078e00ff */
        /* <DEDUP_REMOVED lines=118> */
.L_x_12366:
[----:B------:R3:W5:Y:S01]  /*1d760*/  LDL R8, [R1+0x4] ;  /* 0x0000040001087983 */ /* 0x0007620000100800 */
        /* <DEDUP_REMOVED lines=10> */
.L_x_12195:
        /* <DEDUP_REMOVED lines=19> */
.L_x_12367:
[----:B------:R-:W-:Y:S05]  /*1d940*/  BSYNC B0 ;  /* 0x0000000000007941 */ /* 0x000fea0003800000 */
.L_x_12196:
[----:B0-----:R-:W2:Y:S01]  /*1d950*/  LDL R2, [R1] ;  /* 0x0000000001027983 */ /* 0x001ea20000100800 */
        /* <DEDUP_REMOVED lines=14> */
.L_x_12368:
[----:B------:R-:W-:Y:S05]  /*1da40*/  BSYNC B1 ;  /* 0x0000000000017941 */ /* 0x000fea0003800000 */
.L_x_12200:
        /* <DEDUP_REMOVED lines=9> */
.L_x_12203:
[----:B------:R-:W-:Y:S05]  /*1dae0*/  BSYNC B1 ;  /* 0x0000000000017941 */ /* 0x000fea0003800000 */
.L_x_12202:
        /* <DEDUP_REMOVED lines=14> */
.L_x_12204:
        /* <DEDUP_REMOVED lines=15> */
.L_x_12205:
        /* <DEDUP_REMOVED lines=15> */
.L_x_12206:
        /* <DEDUP_REMOVED lines=15> */
.L_x_12207:
        /* <DEDUP_REMOVED lines=10> */
.L_x_12199:
[----:B------:R-:W-:Y:S05]  /*1df40*/  BSYNC B0 ;  /* 0x0000000000007941 */ /* 0x000fea0003800000 */
.L_x_12198:
        /* <DEDUP_REMOVED lines=50> */
.L_x_12214:
[----:B------:R-:W2:Y:S01]  /*1e270*/  LDL R2, [R1+0x4] ;  /* 0x0000040001027983 */ /* 0x000ea20000100800 */
[----:B-1----:R-:W-:Y:S01]  /*1e280*/  SHF.L.U32 R5, R7, 0x1f, RZ ;  /* 0x0000001f07057819 */ /* 0x002fe200000006ff */
[----:B------:R-:W-:Y:S01]  /*1e290*/  BSSY B3, `(.L_x_12215) ;  /* 0x0000007000037945 */ /* 0x000fe20003800000 */
[----:B------:R-:W1:Y:S02]  /*1e2a0*/  S2R R3, SR_TID.X ;  /* 0x0000000000037919 */ /* 0x000e640000002100 */
[----:B-1----:R-:W-:-:S04]  /*1e2b0*/  LOP3.LUT R3, R3, 0x7f, RZ, 0xc0, !PT ;  /* 0x0000007f03037812 */ /* 0x002fc800078ec0ff */
[----:B------:R-:W-:Y:S01]  /*1e2c0*/  ISETP.NE.AND P1, PT, R3, RZ, PT ;  /* 0x000000ff0300720c */ /* 0x000fe20003f25270 */
[----:B--2---:R-:W-:-:S04]  /*1e2d0*/  IMAD R2, R8, 0x8, R2 ;  /* 0x0000000808027824 */ /* 0x004fc800078e0202 */
[----:B------:R-:W1:Y:S02]  /*1e2e0*/  SYNCS.PHASECHK.TRANS64.TRYWAIT P0, [R2+URZ+0x22840], R5 ;  /* 0x02284005020075a7 */ /* 0x000e64000800017f */
[----:B-1----:R-:W-:Y:S06]  /*1e2f0*/  @!P0 BRA `(.L_x_12216) ;  /* 0x0000005000188947 */ /* 0x002fec0003800000 */
.L_x_12369:
[----:B------:R-:W-:Y:S05]  /*1e300*/  BSYNC B3 ;  /* 0x0000000000037941 */ /* 0x000fea0003800000 */
.L_x_12215:
        /* <DEDUP_REMOVED lines=9> */
.L_x_12218:
[----:B------:R-:W-:Y:S05]  /*1e3a0*/  BSYNC B3 ;  /* 0x0000000000037941 */ /* 0x000fea0003800000 */
.L_x_12217:
        /* <DEDUP_REMOVED lines=14> */
.L_x_12219:
        /* <DEDUP_REMOVED lines=13> */
.L_x_12370:
[----:B------:R-:W-:Y:S05]  /*1e560*/  BSYNC B3 ;  /* 0x0000000000037941 */ /* 0x000fea0003800000 */
.L_x_12220:
        /* <DEDUP_REMOVED lines=11> */
.L_x_12223:
[----:B------:R-:W-:Y:S05]  /*1e620*/  BSYNC B3 ;  /* 0x0000000000037941 */ /* 0x000fea0003800000 */
.L_x_12222:
        /* <DEDUP_REMOVED lines=11> */
.L_x_12224:
        /* <DEDUP_REMOVED lines=15> */
.L_x_12225:
        /* <DEDUP_REMOVED lines=15> */
.L_x_12226:
        /* <DEDUP_REMOVED lines=15> */
.L_x_12227:
        /* <DEDUP_REMOVED lines=10> */
.L_x_12213:
[----:B------:R-:W-:Y:S05]  /*1ea50*/  BSYNC B1 ;  /* 0x0000000000017941 */ /* 0x000fea0003800000 */
.L_x_12212:
[----:B------:R-:W2:Y:S02]  /*1ea60*/  LDL R4, [R1+0x2c] ;  /* 0x00002c0001047983 */ /* 0x000ea40000100800 */
[----:B--2---:R-:W-:-:S07]  /*1ea70*/  VIADD R0, R4, 0xfffffffd ;  /* 0xfffffffd04007836 */ /* 0x004fce0000000000 */
.L_x_12211:
[----:B------:R-:W-:Y:S05]  /*1ea80*/  BSYNC B2 ;  /* 0x0000000000027941 */ /* 0x000fea0003800000 */
.L_x_12210:
[----:B------:R-:W2:Y:S01]  /*1ea90*/  LDL.LU R2, [R1+0x2c] ;  /* 0x00002c0001027983 */ /* 0x000ea20000300800 */
[----:B------:R-:W-:Y:S01]  /*1eaa0*/  VIADD R6, R6, 0xfffffffe ;  /* 0xfffffffe06067836 */ /* 0x000fe20000000000 */
[----:B--2---:R-:W-:-:S04]  /*1eab0*/  LOP3.LUT R2, RZ, R2, RZ, 0x33, !PT ;  /* 0x00000002ff027212 */ /* 0x004fc800078e33ff */
[----:B------:R-:W-:-:S13]  /*1eac0*/  ISETP.NE.AND P0, PT, R6, R2, PT ;  /* 0x000000020600720c */ /* 0x000fda0003f05270 */
[----:B------:R-:W-:Y:S05]  /*1ead0*/  @!P0 BRA `(.L_x_12209) ;  /* 0x0000001400208947 */ /* 0x000fea0003800000 */
.L_x_12260:
        /* <DEDUP_REMOVED lines=36> */
.L_x_12230:
[----:B------:R-:W2:Y:S01]  /*1ed20*/  LDL R2, [R1+0x4] ;  /* 0x0000040001027983 */ /* 0x000ea20000100800 */
        /* <DEDUP_REMOVED lines=8> */
.L_x_12371:
[----:B------:R-:W-:Y:S05]  /*1edb0*/  BSYNC B2 ;  /* 0x0000000000027941 */ /* 0x000fea0003800000 */
.L_x_12231:
        /* <DEDUP_REMOVED lines=9> */
.L_x_12234:
[----:B------:R-:W-:Y:S05]  /*1ee50*/  BSYNC B2 ;  /* 0x0000000000027941 */ /* 0x000fea0003800000 */
.L_x_12233:
        /* <DEDUP_REMOVED lines=13> */
.L_x_12235:
        /* <DEDUP_REMOVED lines=13> */
.L_x_12372:
[----:B------:R-:W-:Y:S05]  /*1f000*/  BSYNC B2 ;  /* 0x0000000000027941 */ /* 0x000fea0003800000 */
.L_x_12236:
        /* <DEDUP_REMOVED lines=11> */
.L_x_12239:
[----:B------:R-:W-:Y:S05]  /*1f0c0*/  BSYNC B2 ;  /* 0x0000000000027941 */ /* 0x000fea0003800000 */
.L_x_12238:
        /* <DEDUP_REMOVED lines=10> */
.L_x_12240:
        /* <DEDUP_REMOVED lines=15> */
.L_x_12241:
        /* <DEDUP_REMOVED lines=15> */
.L_x_12242:
        /* <DEDUP_REMOVED lines=15> */
.L_x_12243:
        /* <DEDUP_REMOVED lines=10> */
.L_x_12229:
[----:B------:R-:W-:Y:S05]  /*1f4e0*/  BSYNC B1 ;  /* 0x0000000000017941 */ /* 0x000fea0003800000 */
.L_x_12228:
        /* <DEDUP_REMOVED lines=36> */
.L_x_12246:
        /* <DEDUP_REMOVED lines=9> */
.L_x_12373:
[----:B------:R-:W-:Y:S05]  /*1f7c0*/  BSYNC B2 ;  /* 0x0000000000027941 */ /* 0x000fea0003800000 */
.L_x_12247:
        /* <DEDUP_REMOVED lines=9> */
.L_x_12250:
[----:B------:R-:W-:Y:S05]  /*1f860*/  BSYNC B2 ;  /* 0x0000000000027941 */ /* 0x000fea0003800000 */
.L_x_12249:
        /* <DEDUP_REMOVED lines=14> */
.L_x_12251:
        /* <DEDUP_REMOVED lines=13> */
.L_x_12374:
[----:B------:R-:W-:Y:S05]  /*1fa20*/  BSYNC B2 ;  /* 0x0000000000027941 */ /* 0x000fea0003800000 */
.L_x_12252:
        /* <DEDUP_REMOVED lines=11> */
.L_x_12255:
[----:B------:R-:W-:Y:S05]  /*1fae0*/  BSYNC B2 ;  /* 0x0000000000027941 */ /* 0x000fea0003800000 */
.L_x_12254:
        /* <DEDUP_REMOVED lines=11> */
.L_x_12256:
        /* <DEDUP_REMOVED lines=15> */
.L_x_12257:
        /* <DEDUP_REMOVED lines=15> */
.L_x_12258:
        /* <DEDUP_REMOVED lines=15> */
.L_x_12259:
        /* <DEDUP_REMOVED lines=10> */
.L_x_12245:
[----:B------:R-:W-:Y:S05]  /*1ff10*/  BSYNC B1 ;  /* 0x0000000000017941 */ /* 0x000fea0003800000 */
.L_x_12244:
[----:B------:R-:W2:Y:S01]  /*1ff20*/  LDL R5, [R1+0x24] ;  /* 0x0000240001057983 */ /* 0x000ea20000100800 */
[----:B------:R-:W-:Y:S01]  /*1ff30*/  VIADD R0, R0, 0xfffffffe ;  /* 0xfffffffe00007836 */ /* 0x000fe20000000000 */
[----:B--2---:R-:W-:-:S13]  /*1ff40*/  ISETP.GT.AND P0, PT, R6, R5, PT ;  /* 0x000000050600720c */ /* 0x004fda0003f04270 */
[----:B------:R-:W-:Y:S05]  /*1ff50*/  @P0 BRA `(.L_x_12260) ;  /* 0xffffffe800e00947 */ /* 0x000fea000383ffff */
.L_x_12209:
[----:B------:R-:W-:Y:S05]  /*1ff60*/  BSYNC B0 ;  /* 0x0000000000007941 */ /* 0x000fea0003800000 */
.L_x_12208:
        /* <DEDUP_REMOVED lines=24> */
.L_x_12262:
[----:B------:R-:W-:Y:S05]  /*200f0*/  BSYNC B0 ;  /* 0x0000000000007941 */ /* 0x000fea0003800000 */
.L_x_12261:
[----:B------:R-:W-:-:S05]  /*20100*/  SEL R0, R0, RZ, P0 ;  /* 0x000000ff00007207 */ /* 0x000fca0000000000 */
[----:B------:R2:W-:Y:S02]  /*20110*/  STL [R1+0x8], R0 ;  /* 0x0000080001007387 */ /* 0x0005e40000100800 */
.L_x_12180:
[----:B------:R-:W-:Y:S05]  /*20120*/  BSYNC B7 ;  /* 0x0000000000077941 */ /* 0x000fea0003800000 */
.L_x_12178:
[----:B--2---:R-:W2:Y:S02]  /*20130*/  LDL R0, [R1] ;  /* 0x0000000001007983 */ /* 0x004ea40000100800 */
        /* <DEDUP_REMOVED lines=12> */
.L_x_12263:
[----:B------:R-:W2:Y:S01]  /*20200*/  S2R R6, SR_TID.X ;  /* 0x0000000000067919 */ /* 0x000ea20000002100 */
[----:B------:R-:W-:Y:S01]  /*20210*/  UMOV UR4, 0xffffffff ;  /* 0xffffffff00047882 */ /* 0x000fe20000000000 */
[----:B--2---:R-:W-:-:S04]  /*20220*/  LOP3.LUT R6, R6, 0x1f, RZ, 0xc0, !PT ;  /* 0x0000001f06067812 */ /* 0x004fc800078ec0ff */
[----:B------:R-:W-:Y:S01]  /*20230*/  ISETP.NE.AND P0, PT, R6, 0x1f, PT ;  /* 0x0000001f0600780c */ /* 0x000fe20003f05270 */
[----:B------:R-:W-:-:S12]  /*20240*/  BRA.DIV UR4, `(.L_x_12265) ;  /* 0x0000003204bc7947 */ /* 0x000fd8000b800000 */
[----:B-1----:R-:W-:Y:S01]  /*20250*/  IMAD.IADD R5, R19, 0x1, R6 ;  /* 0x0000000113057824 */ /* 0x002fe200078e0206 */
[----:B------:R-:W-:-:S04]  /*20260*/  ULDC UR4, c[0x0][0xc3c] ;  /* 0x00030f0000047ab9 */ /* 0x000fc80000000800 */
[----:B------:R-:W-:-:S13]  /*20270*/  ISETP.GE.OR P1, PT, R5, UR4, !P0 ;  /* 0x0000000405007c0c */ /* 0x000fda000c726670 */
[----:B------:R-:W1:Y:S02]  /*20280*/  @!P1 LDC.64 R2, c[0x0][0xc80] ;  /* 0x00032000ff029b82 */ /* 0x000e640000000a00 */
[----:B-1----:R-:W-:-:S06]  /*20290*/  @!P1 IMAD.WIDE R2, R5, 0x4, R2 ;  /* 0x0000000405029825 */ /* 0x002fcc00078e0202 */
[----:B------:R1:W2:Y:S01]  /*202a0*/  @!P1 LDG.E R2, desc[UR38][R2.64] ;  /* 0x0000002602029981 */ /* 0x0002a2000c1e1900 */
[C---:B------:R-:W-:Y:S02]  /*202b0*/  ISETP.GE.U32.AND P2, PT, R6.reuse, 0x2, PT ;  /* 0x000000020600780c */ /* 0x040fe40003f46070 */
[C---:B------:R-:W-:Y:S01]  /*202c0*/  ISETP.GE.U32.AND P3, PT, R6.reuse, 0x4, PT ;  /* 0x000000040600780c */ /* 0x040fe20003f66070 */
[----:B------:R-:W-:Y:S01]  /*202d0*/  SHFL.IDX PT, R0, R16, RZ, 0x1f ;  /* 0x00001fff10007589 */ /* 0x000fe200000e0000 */
[C---:B------:R-:W-:Y:S02]  /*202e0*/  ISETP.GE.U32.AND P4, PT, R6.reuse, 0x8, PT ;  /* 0x000000080600780c */ /* 0x040fe40003f86070 */
[C---:B------:R-:W-:Y:S01]  /*202f0*/  ISETP.GE.U32.AND P5, PT, R6.reuse, 0x10, PT ;  /* 0x000000100600780c */ /* 0x040fe20003fa6070 */
        /* <DEDUP_REMOVED lines=20> */
.L_x_12384:
[----:B------:R-:W-:Y:S02]  /*20440*/  ULDC UR4, c[0x0][0xc38] ;  /* 0x00030e0000047ab9 */ /* 0x000fe40000000800 */
[----:B------:R-:W-:-:S04]  /*20450*/  IMAD.U32 R4, RZ, RZ, UR4 ;  /* 0x00000004ff047e24 */ /* 0x000fc8000f8e00ff */
[----:B-1-3--:R-:W-:-:S04]  /*20460*/  IMAD R16, R16, R4, RZ ;  /* 0x0000000410107224 */ /* 0x00afc800078e02ff */
[----:B--2---:R-:W-:-:S05]  /*20470*/  IMAD.IADD R5, R5, 0x1, R16 ;  /* 0x0000000105057824 */ /* 0x004fca00078e0210 */
[----:B------:R-:W-:-:S13]  /*20480*/  ISETP.GT.AND P6, PT, R5, R0, PT ;  /* 0x000000000500720c */ /* 0x000fda0003fc4270 */
[----:B------:R-:W-:Y:S05]  /*20490*/  @P6 BRA `(.L_x_12266) ;  /* 0x00000000009c6947 */ /* 0x000fea0003800000 */
.L_x_12271:
[----:B0-----:R-:W1:Y:S01]  /*204a0*/  LDC R2, c[0x0][0xc3c] ;  /* 0x00030f00ff027b82 */ /* 0x001e620000000800 */
        /* <DEDUP_REMOVED lines=13> */
.L_x_12269:
[----:B------:R-:W-:Y:S05]  /*20580*/  BSYNC B0 ;  /* 0x0000000000007941 */ /* 0x000fea0003800000 */
.L_x_12268:
[----:B------:R-:W-:-:S03]  /*20590*/  UMOV UR4, 0xffffffff ;  /* 0xffffffff00047882 */ /* 0x000fc60000000000 */
[----:B------:R-:W-:Y:S05]  /*205a0*/  BRA.DIV UR4, `(.L_x_12270) ;  /* 0x00000036041c7947 */ /* 0x000fea000b800000 */
[----:B-----5:R-:W1:Y:S02]  /*205b0*/  SHFL.UP PT, R14, R3, 0x1, RZ ;  /* 0x04200000030e7989 */ /* 0x020e6400000e00ff */
[----:B-1----:R-:W-:-:S05]  /*205c0*/  SEL R2, R14, RZ, P1 ;  /* 0x000000ff0e027207 */ /* 0x002fca0000800000 */
        /* <DEDUP_REMOVED lines=14> */
.L_x_12392:
[----:B------:R-:W-:Y:S02]  /*206b0*/  ULDC UR4, c[0x0][0xc38] ;  /* 0x00030e0000047ab9 */ /* 0x000fe40000000800 */
[----:B------:R-:W-:-:S04]  /*206c0*/  IMAD.U32 R4, RZ, RZ, UR4 ;  /* 0x00000004ff047e24 */ /* 0x000fc8000f8e00ff */
[----:B-1----:R-:W-:-:S04]  /*206d0*/  IMAD R16, R16, R4, RZ ;  /* 0x0000000410107224 */ /* 0x002fc800078e02ff */
[----:B------:R-:W-:-:S05]  /*206e0*/  IMAD.IADD R5, R16, 0x1, R5 ;  /* 0x0000000110057824 */ /* 0x000fca00078e0205 */
[----:B------:R-:W-:-:S13]  /*206f0*/  ISETP.GT.AND P6, PT, R5, R0, PT ;  /* 0x000000000500720c */ /* 0x000fda0003fc4270 */
[----:B------:R-:W-:Y:S05]  /*20700*/  @!P6 BRA `(.L_x_12271) ;  /* 0xfffffffc0064e947 */ /* 0x000fea000383ffff */
.L_x_12266:
        /* <DEDUP_REMOVED lines=8> */
.L_x_12396:
[----:B------:R-:W-:Y:S01]  /*20790*/  ISETP.NE.AND P0, PT, R5, RZ, PT ;  /* 0x000000ff0500720c */ /* 0x000fe20003f05270 */
[----:B------:R-:W-:-:S12]  /*207a0*/  IMAD.MOV.U32 R5, RZ, RZ, RZ ;  /* 0x000000ffff057224 */ /* 0x000fd800078e00ff */
[----:B------:R-:W-:Y:S05]  /*207b0*/  @!P0 BRA `(.L_x_12273) ;  /* 0x0000000000148947 */ /* 0x000fea0003800000 */
[----:B------:R-:W-:Y:S01]  /*207c0*/  UMOV UR4, 0xffffffff ;  /* 0xffffffff00047882 */ /* 0x000fe20000000000 */
[----:B------:R-:W-:Y:S02]  /*207d0*/  VIADD R12, R6, 0xffffffff ;  /* 0xffffffff060c7836 */ /* 0x000fe40000000000 */
[----:B------:R-:W-:Y:S05]  /*207e0*/  BRA.DIV UR4, `(.L_x_12274) ;  /* 0x0000003604987947 */ /* 0x000fea000b800000 */
[----:B0-----:R0:W3:Y:S02]  /*207f0*/  SHFL.IDX PT, R2, R2, R12, 0x1f ;  /* 0x00001f0c02027589 */ /* 0x0010e400000e0000 */
.L_x_12399:
[----:B---3--:R-:W-:-:S07]  /*20800*/  IMAD.MOV.U32 R5, RZ, RZ, R2 ;  /* 0x000000ffff057224 */ /* 0x008fce00078e0002 */
.L_x_12273:
        /* <DEDUP_REMOVED lines=66> */
.L_x_12267:
[----:B------:R-:W-:Y:S01]  /*20c30*/  UMOV UR4, URZ ;  /* 0x0000003f00047c82 */ /* 0x000fe20008000000 */
[----:B------:R-:W-:Y:S01]  /*20c40*/  UMOV UR5, URZ ;  /* 0x0000003f00057c82 */ /* 0x000fe20008000000 */
[----:B------:R-:W-:Y:S01]  /*20c50*/  ULDC UR6, c[0x0][0xc3c] ;  /* 0x00030f0000067ab9 */ /* 0x000fe20000000800 */
[----:B------:R-:W-:Y:S02]  /*20c60*/  IMAD.MOV.U32 R16, RZ, RZ, R0 ;  /* 0x000000ffff107224 */ /* 0x000fe400078e0000 */
[----:B------:R-:W-:Y:S02]  /*20c70*/  IMAD.U32 R17, RZ, RZ, UR4 ;  /* 0x00000004ff117e24 */ /* 0x000fe4000f8e00ff */
[----:B------:R-:W-:Y:S02]  /*20c80*/  IMAD.U32 R18, RZ, RZ, UR5 ;  /* 0x00000005ff127e24 */ /* 0x000fe4000f8e00ff */
[----:B------:R-:W-:-:S07]  /*20c90*/  IMAD.U32 R19, RZ, RZ, UR6 ;  /* 0x00000006ff137e24 */ /* 0x000fce000f8e00ff */
.L_x_12275:
[----:B------:R1:W2:Y:S01]  /*20ca0*/  LDL R2, [R1+0x4] ;  /* 0x0000040001027983 */ /* 0x0002a20000100800 */
[----:B------:R-:W3:Y:S01]  /*20cb0*/  S2R R0, SR_TID.X ;  /* 0x0000000000007919 */ /* 0x000ee20000002100 */
[----:B------:R-:W-:Y:S05]  /*20cc0*/  WARPSYNC.ALL ;  /* 0x0000000000007948 */ /* 0x000fea0003800000 */
[----:B---3--:R-:W-:Y:S01]  /*20cd0*/  LOP3.LUT R0, R0, 0x1f, RZ, 0xc0, !PT ;  /* 0x0000001f00007812 */ /* 0x008fe200078ec0ff */
        /* <DEDUP_REMOVED lines=8> */
.L_x_12264:
[----:B------:R-:W-:Y:S02]  /*20d60*/  ULDC UR4, c[0x0][0xc3c] ;  /* 0x00030f0000047ab9 */ /* 0x000fe40000000800 */
[----:B---3--:R-:W-:-:S13]  /*20d70*/  ISETP.GE.AND P0, PT, R19, UR4, PT ;  /* 0x0000000413007c0c */ /* 0x008fda000bf06270 */
[----:B------:R-:W-:Y:S05]  /*20d80*/  @!P0 BRA `(.L_x_12276) ;  /* 0xffffff9000888947 */ /* 0x000fea000383ffff */
[----:B------:R-:W-:Y:S05]  /*20d90*/  BSYNC B8 ;  /* 0x0000000000087941 */ /* 0x000fea0003800000 */
.L_x_12120:
[----:B--2---:R-:W2:Y:S01]  /*20da0*/  LDL.LU R0, [R1+0x48] ;  /* 0x0000480001007983 */ /* 0x004ea20000300800 */
[----:B------:R-:W-:Y:S01]  /*20db0*/  BSSY B0, `(.L_x_12277) ;  /* 0x000000b000007945 */ /* 0x000fe20003800000 */
[----:B-1----:R-:W1:Y:S01]  /*20dc0*/  S2R R5, SR_CgaCtaId ;  /* 0x0000000000057919 */ /* 0x002e620000008800 */
[----:B--2---:R-:W-:-:S05]  /*20dd0*/  VIADD R0, R0, 0x1 ;  /* 0x0000000100007836 */ /* 0x004fca0000000000 */
        /* <DEDUP_REMOVED lines=8> */
.L_x_12400:
[----:B------:R-:W-:Y:S05]  /*20e60*/  BSYNC B0 ;  /* 0x0000000000007941 */ /* 0x000fea0003800000 */
.L_x_12277:
[----:B------:R-:W-:-:S03]  /*20e70*/  UMOV UR4, 0xffffffff ;  /* 0xffffffff00047882 */ /* 0x000fc60000000000 */
[----:B------:R-:W-:Y:S05]  /*20e80*/  BRA.DIV UR4, `(.L_x_12279) ;  /* 0x00000032042c7947 */ /* 0x000fea000b800000 */
[----:B------:R-:W1:Y:S02]  /*20e90*/  S2R R2, SR_TID.X ;  /* 0x0000000000027919 */ /* 0x000e640000002100 */
[----:B-1----:R-:W-:-:S04]  /*20ea0*/  SHF.R.U32.HI R2, RZ, 0x5, R2 ;  /* 0x00000005ff027819 */ /* 0x002fc80000011602 */
[----:B------:R-:W-:-:S05]  /*20eb0*/  LOP3.LUT R2, R2, 0x3, RZ, 0xc0, !PT ;  /* 0x0000000302027812 */ /* 0x000fca00078ec0ff */
[----:B------:R1:W2:Y:S02]  /*20ec0*/  SHFL.IDX PT, R14, R2, RZ, 0x1f ;  /* 0x00001fff020e7589 */ /* 0x0002a400000e0000 */
.L_x_12403:
[----:B--2---:R-:W-:-:S13]  /*20ed0*/  ISETP.NE.AND P0, PT, R14, RZ, PT ;  /* 0x000000ff0e00720c */ /* 0x004fda0003f05270 */
[----:B------:R-:W-:Y:S05]  /*20ee0*/  @P0 BRA `(.L_x_11904) ;  /* 0x0000000000940947 */ /* 0x000fea0003800000 */
[----:B------:R-:W-:-:S03]  /*20ef0*/  UMOV UR4, 0xffffffff ;  /* 0xffffffff00047882 */ /* 0x000fc60000000000 */
[----:B------:R-:W-:Y:S05]  /*20f00*/  BRA.DIV UR4, `(.L_x_12280) ;  /* 0x0000003204407947 */ /* 0x000fea000b800000 */
[----:B------:R-:W-:-:S13]  /*20f10*/  ELECT P6, URZ, PT ;  /* 0x00000000003f782f */ /* 0x000fda00038c0000 */
.L_x_12406:
[----:B------:R-:W-:Y:S05]  /*20f20*/  @!P6 BRA `(.L_x_11904) ;  /* 0x000000000084e947 */ /* 0x000fea0003800000 */
[----:B-1----:R-:W2:Y:S02]  /*20f30*/  LDL.LU R2, [R1+0x50] ;  /* 0x0000500001027983 */ /* 0x002ea40000300800 */
[----:B--2---:R-:W-:-:S04]  /*20f40*/  LOP3.LUT R2, R2, 0x2, RZ, 0xfc, !PT ;  /* 0x0000000202027812 */ /* 0x004fc800078efcff */
[----:B------:R-:W-:-:S13]  /*20f50*/  ISETP.NE.AND P2, PT, R2, 0x3, PT ;  /* 0x000000030200780c */ /* 0x000fda0003f45270 */
[----:B------:R-:W-:Y:S05]  /*20f60*/  @!P2 BRA `(.L_x_12281) ;  /* 0x000000000004a947 */ /* 0x000fea0003800000 */
[----:B------:R-:W-:Y:S01]  /*20f70*/  BPT.TRAP 0x1 ;  /* 0x000000040000795c */ /* 0x000fe20000300000 */
.L_x_12281:
        /* <DEDUP_REMOVED lines=14> */
.L_x_12407:
[----:B------:R-:W1:Y:S02]  /*21060*/  SYNCS.PHASECHK.TRANS64.TRYWAIT P0, [R7+URZ], R2 ;  /* 0x00000002070075a7 */ /* 0x000e64000800017f */
[----:B-1----:R-:W-:Y:S05]  /*21070*/  @!P0 BRA `(.L_x_12283) ;  /* 0x0000003000188947 */ /* 0x002fea0003800000 */
.L_x_12408:
[----:B------:R-:W-:Y:S05]  /*21080*/  @!P2 BRA `(.L_x_12284) ;  /* 0x000000000004a947 */ /* 0x000fea0003800000 */
[----:B------:R-:W-:Y:S01]  /*21090*/  BPT.TRAP 0x1 ;  /* 0x000000040000795c */ /* 0x000fe20000300000 */
.L_x_12284:
[----:B------:R-:W2:Y:S01]  /*210a0*/  LDL.LU R4, [R1+0x8] ;  /* 0x0000080001047983 */ /* 0x000ea20000300800 */
[----:B------:R-:W-:-:S04]  /*210b0*/  VIADD R0, R0, 0x22860 ;  /* 0x0002286000007836 */ /* 0x000fc80000000000 */
[----:B--2---:R-:W-:-:S04]  /*210c0*/  IMAD R4, R4, 0x8, R0 ;  /* 0x0000000804047824 */ /* 0x004fc800078e0200 */
[----:B------:R-:W2:Y:S02]  /*210d0*/  SYNCS.PHASECHK.TRANS64.TRYWAIT P0, [R4+URZ], R5 ;  /* 0x00000005040075a7 */ /* 0x000ea4000800017f */
[----:B--2---:R-:W-:Y:S05]  /*210e0*/  @!P0 BRA `(.L_x_12285) ;  /* 0x0000003000108947 */ /* 0x004fea0003800000 */
.L_x_12409:
[----:B------:R-:W-:-:S07]  /*210f0*/  IMAD R3, R3, 0x8, R0 ;  /* 0x0000000803037824 */ /* 0x000fce00078e0200 */
.L_x_12286:
[----:B---3--:R3:W4:Y:S02]  /*21100*/  SYNCS.PHASECHK.TRANS64.TRYWAIT P0, [R3+URZ], R2 ;  /* 0x00000002030075a7 */ /* 0x008724000800017f */
[----:B----4-:R-:W-:Y:S05]  /*21110*/  @!P0 NANOSLEEP.SYNCS 0x989680 ;  /* 0x009896800000895d */ /* 0x010fea0003900000 */
[----:B------:R-:W4:Y:S02]  /*21120*/  @!P0 SYNCS.PHASECHK.TRANS64 P0, [R3+URZ], R2 ;  /* 0x00000002030085a7 */ /* 0x000f24000800007f */
[----:B----4-:R-:W-:Y:S05]  /*21130*/  @!P0 BRA `(.L_x_12286) ;  /* 0xfffffffc00f08947 */ /* 0x010fea000383ffff */
.L_x_11904:
[----:B------:R-:W-:Y:S05]  /*21140*/  BSYNC B9 ;  /* 0x0000000000097941 */ /* 0x000fea0003800000 */
.L_x_11901:
[----:B------:R-:W-:Y:S05]  /*21150*/  EXIT ;  /* 0x000000000000794d */ /* 0x000fea0003800000 */
.L_x_11930:
[----:B0-----:R0:W1:Y:S02]  /*21160*/  SYNCS.PHASECHK.TRANS64.TRYWAIT P6, [R98+URZ+0x22890], R111 ;  /* 0x0228906f620075a7 */ /* 0x00106400080c017f */
[----:B-1----:R-:W-:Y:S05]  /*21170*/  @!P6 NANOSLEEP.SYNCS 0x989680 ;  /* 0x009896800000e95d */ /* 0x002fea0003900000 */
[----:B------:R-:W1:Y:S02]  /*21180*/  @!P6 SYNCS.PHASECHK.TRANS64 P6, [R98+URZ+0x22890], R111 ;  /* 0x0228906f6200e5a7 */ /* 0x000e6400080c007f */
[----:B-1----:R-:W-:Y:S05]  /*21190*/  @!P6 BRA `(.L_x_11930) ;  /* 0xfffffffc00f0e947 */ /* 0x002fea000383ffff */
[----:B------:R-:W-:Y:S05]  /*211a0*/  BRA `(.L_x_12287) ;  /* 0xfffffe1c00687947 */ /* 0x000fea000383ffff */
.L_x_11948:
[----:B0-----:R0:W1:Y:S02]  /*211b0*/  SYNCS.PHASECHK.TRANS64.TRYWAIT P5, [R98+URZ+0x22890], R111 ;  /* 0x0228906f620075a7 */ /* 0x00106400080a017f */
[----:B-1----:R-:W-:Y:S05]  /*211c0*/  @!P5 NANOSLEEP.SYNCS 0x989680 ;  /* 0x009896800000d95d */ /* 0x002fea0003900000 */
[----:B------:R-:W1:Y:S02]  /*211d0*/  @!P5 SYNCS.PHASECHK.TRANS64 P5, [R98+URZ+0x22890], R111 ;  /* 0x0228906f6200d5a7 */ /* 0x000e6400080a007f */
[----:B-1----:R-:W-:Y:S05]  /*211e0*/  @!P5 BRA `(.L_x_11948) ;  /* 0xfffffffc00f0d947 */ /* 0x002fea000383ffff */
[----:B------:R-:W-:Y:S05]  /*211f0*/  BRA `(.L_x_12288) ;  /* 0xfffffe2c00b07947 */ /* 0x000fea000383ffff */
.L_x_11957:
[----:B0-----:R0:W1:Y:S02]  /*21200*/  SYNCS.PHASECHK.TRANS64.TRYWAIT P4, [R98+URZ+0x22890], R111 ;  /* 0x0228906f620075a7 */ /* 0x001064000808017f */
[----:B-1----:R-:W-:Y:S05]  /*21210*/  @!P4 NANOSLEEP.SYNCS 0x989680 ;  /* 0x009896800000c95d */ /* 0x002fea0003900000 */
[----:B------:R-:W1:Y:S02]  /*21220*/  @!P4 SYNCS.PHASECHK.TRANS64 P4, [R98+URZ+0x22890], R111 ;  /* 0x0228906f6200c5a7 */ /* 0x000e64000808007f */
[----:B-1----:R-:W-:Y:S05]  /*21230*/  @!P4 BRA `(.L_x_11957) ;  /* 0xfffffffc00f0c947 */ /* 0x002fea000383ffff */
[----:B------:R-:W-:Y:S05]  /*21240*/  BRA `(.L_x_12289) ;  /* 0xfffffe3c009c7947 */ /* 0x000fea000383ffff */
.L_x_11963:
[----:B-1----:R1:W2:Y:S02]  /*21250*/  SYNCS.PHASECHK.TRANS64.TRYWAIT P3, [R98+URZ+0x228b0], R111 ;  /* 0x0228b06f620075a7 */ /* 0x0022a4000806017f */
[----:B--2---:R-:W-:Y:S05]  /*21260*/  @!P3 NANOSLEEP.SYNCS 0x989680 ;  /* 0x009896800000b95d */ /* 0x004fea0003900000 */
[----:B------:R-:W2:Y:S02]  /*21270*/  @!P3 SYNCS.PHASECHK.TRANS64 P3, [R98+URZ+0x228b0], R111 ;  /* 0x0228b06f6200b5a7 */ /* 0x000ea4000806007f */
[----:B--2---:R-:W-:Y:S05]  /*21280*/  @!P3 BRA `(.L_x_11963) ;  /* 0xfffffffc00f0b947 */ /* 0x004fea000383ffff */
[----:B------:R-:W-:Y:S05]  /*21290*/  BRA `(.L_x_12290) ;  /* 0xfffffe40002c7947 */ /* 0x000fea000383ffff */
.L_x_11979:
[----:B------:R-:W0:Y:S01]  /*212a0*/  S2R R12, SR_TID.X ;  /* 0x00000000000c7919 */ /* 0x000e220000002100 */
[----:B------:R-:W-:Y:S01]  /*212b0*/  BSSY B0, `(.L_x_12291) ;  /* 0x000000c000007945 */ /* 0x000fe20003800000 */
[----:B------:R-:W-:Y:S02]  /*212c0*/  IMAD.MOV.U32 R11, RZ, RZ, 0x1f ;  /* 0x0000001fff0b7424 */ /* 0x000fe400078e00ff */
[----:B------:R-:W-:Y:S02]  /*212d0*/  IMAD.MOV.U32 R15, RZ, RZ, -0x1 ;  /* 0xffffffffff0f7424 */ /* 0x000fe400078e00ff */
[----:B0-----:R-:W-:-:S05]  /*212e0*/  VIADD R12, R12, 0xffffff80 ;  /* 0xffffff800c0c7836 */ /* 0x001fca0000000000 */
[----:B------:R-:W-:-:S04]  /*212f0*/  SHF.R.S32.HI R7, RZ, 0x1f, R12 ;  /* 0x0000001fff077819 */ /* 0x000fc8000001140c */
[----:B------:R-:W-:Y:S01]  /*21300*/  LEA.HI R7, R7, R12, RZ, 0x7 ;  /* 0x0000000c07077211 */ /* 0x000fe200078f38ff */
[----:B------:R-:W-:-:S03]  /*21310*/  IMAD.MOV.U32 R12, RZ, RZ, RZ ;  /* 0x000000ffff0c7224 */ /* 0x000fc600078e00ff */
[----:B------:R-:W-:-:S05]  /*21320*/  SHF.R.S32.HI R7, RZ, 0x7, R7 ;  /* 0x00000007ff077819 */ /* 0x000fca0000011407 */
[----:B------:R-:W-:-:S07]  /*21330*/  IMAD.MOV.U32 R13, RZ, RZ, R7 ;  /* 0x000000ffff0d7224 */ /* 0x000fce00078e0007 */
[----:B-----5:R-:W-:Y:S05]  /*21340*/  WARPSYNC.COLLECTIVE R15, `(.L_x_12292) ;  /* 0x000000000f087348 */ /* 0x020fea0003c00000 */
[----:B------:R0:W1:Y:S02]  /*21350*/  SHFL.IDX P6, R14, R13, R12, R11 ;  /* 0x0000000c0d0e7389 */ /* 0x00006400000c000b */
[----:B01---5:R-:W-:Y:S01]  /*21360*/  ENDCOLLECTIVE ;  /* 0x000000000000791b */ /* 0x023fe20003800000 */
.L_x_12292:
[----:B------:R-:W-:Y:S05]  /*21370*/  BSYNC B0 ;  /* 0x0000000000007941 */ /* 0x000fea0003800000 */
.L_x_12291:
[----:B------:R-:W-:Y:S05]  /*21380*/  BRA `(.L_x_12293) ;  /* 0xfffffe4c00d47947 */ /* 0x000fea000383ffff */
.L_x_11991:
        /* <DEDUP_REMOVED lines=8> */
.L_x_12295:
[----:B------:R-:W-:Y:S05]  /*21410*/  BSYNC B1 ;  /* 0x0000000000017941 */ /* 0x000fea0003800000 */
.L_x_12294:
        /* <DEDUP_REMOVED lines=8> */
.L_x_12296:
[----:B------:R-:W-:Y:S02]  /*214a0*/  IMAD.MOV.U32 R13, RZ, RZ, R8 ;  /* 0x000000ffff0d7224 */ /* 0x000fe400078e0008 */
[----:B------:R-:W-:-:S07]  /*214b0*/  IMAD.MOV.U32 R0, RZ, RZ, R14 ;  /* 0x000000ffff007224 */ /* 0x000fce00078e000e */
[----:B------:R-:W-:Y:S05]  /*214c0*/  WARPSYNC.COLLECTIVE R15, `(.L_x_12297) ;  /* 0x000000000f087348 */ /* 0x000fea0003c00000 */
[----:B------:R0:W1:Y:S02]  /*214d0*/  SHFL.IDX P6, R14, R13, R12, R11 ;  /* 0x0000000c0d0e7389 */ /* 0x00006400000c000b */
[----:B01----:R-:W-:Y:S01]  /*214e0*/  ENDCOLLECTIVE ;  /* 0x000000000000791b */ /* 0x003fe20003800000 */
.L_x_12297:
[----:B------:R-:W-:Y:S02]  /*214f0*/  IMAD.MOV.U32 R13, RZ, RZ, R7 ;  /* 0x000000ffff0d7224 */ /* 0x000fe400078e0007 */
[----:B------:R-:W-:-:S07]  /*21500*/  IMAD.MOV.U32 R5, RZ, RZ, R14 ;  /* 0x000000ffff057224 */ /* 0x000fce00078e000e */
[----:B------:R-:W-:Y:S05]  /*21510*/  WARPSYNC.COLLECTIVE R15, `(.L_x_12298) ;  /* 0x000000000f087348 */ /* 0x000fea0003c00000 */
[----:B------:R0:W1:Y:S02]  /*21520*/  SHFL.IDX P6, R14, R13, R12, R11 ;  /* 0x0000000c0d0e7389 */ /* 0x00006400000c000b */
[----:B01----:R-:W-:Y:S01]  /*21530*/  ENDCOLLECTIVE ;  /* 0x000000000000791b */ /* 0x003fe20003800000 */
.L_x_12298:
[----:B------:R-:W-:Y:S05]  /*21540*/  BRA `(.L_x_12299) ;  /* 0xfffffe5400387947 */ /* 0x000fea000383ffff */
.L_x_11994:
        /* <DEDUP_REMOVED lines=8> */
.L_x_12301:
[----:B------:R-:W-:Y:S05]  /*215d0*/  BSYNC B1 ;  /* 0x0000000000017941 */ /* 0x000fea0003800000 */
.L_x_12300:
        /* <DEDUP_REMOVED lines=8> */
.L_x_12302:
[----:B------:R-:W-:Y:S02]  /*21660*/  IMAD.MOV.U32 R13, RZ, RZ, R8 ;  /* 0x000000ffff0d7224 */ /* 0x000fe400078e0008 */
[----:B------:R-:W-:-:S07]  /*21670*/  IMAD.MOV.U32 R0, RZ, RZ, R14 ;  /* 0x000000ffff007224 */ /* 0x000fce00078e000e */
[----:B------:R-:W-:Y:S05]  /*21680*/  WARPSYNC.COLLECTIVE R15, `(.L_x_12303) ;  /* 0x000000000f087348 */ /* 0x000fea0003c00000 */
[----:B------:R0:W1:Y:S02]  /*21690*/  SHFL.IDX P6, R14, R13, R12, R11 ;  /* 0x0000000c0d0e7389 */ /* 0x00006400000c000b */
[----:B01----:R-:W-:Y:S01]  /*216a0*/  ENDCOLLECTIVE ;  /* 0x000000000000791b */ /* 0x003fe20003800000 */
.L_x_12303:
[----:B------:R-:W-:Y:S02]  /*216b0*/  IMAD.MOV.U32 R13, RZ, RZ, R7 ;  /* 0x000000ffff0d7224 */ /* 0x000fe400078e0007 */
[----:B------:R-:W-:-:S07]  /*216c0*/  IMAD.MOV.U32 R5, RZ, RZ, R14 ;  /* 0x000000ffff057224 */ /* 0x000fce00078e000e */
[----:B------:R-:W-:Y:S05]  /*216d0*/  WARPSYNC.COLLECTIVE R15, `(.L_x_12304) ;  /* 0x000000000f087348 */ /* 0x000fea0003c00000 */
[----:B------:R0:W1:Y:S02]  /*216e0*/  SHFL.IDX P6, R14, R13, R12, R11 ;  /* 0x0000000c0d0e7389 */ /* 0x00006400000c000b */
[----:B01----:R-:W-:Y:S01]  /*216f0*/  ENDCOLLECTIVE ;  /* 0x000000000000791b */ /* 0x003fe20003800000 */
.L_x_12304:
[----:B------:R-:W-:Y:S05]  /*21700*/  BRA `(.L_x_12305) ;  /* 0xfffffe5400907947 */ /* 0x000fea000383ffff */
.L_x_11998:
[----:B0-----:R0:W1:Y:S02]  /*21710*/  SYNCS.PHASECHK.TRANS64.TRYWAIT P0, [R16+URZ+0x22800], R31 ;  /* 0x0228001f100075a7 */ /* 0x001064000800017f */
[----:B-1----:R-:W-:Y:S05]  /*21720*/  @!P0 NANOSLEEP.SYNCS 0x989680 ;  /* 0x009896800000895d */ /* 0x002fea0003900000 */
[----:B------:R-:W1:Y:S02]  /*21730*/  @!P0 SYNCS.PHASECHK.TRANS64 P0, [R16+URZ+0x22800], R31 ;  /* 0x0228001f100085a7 */ /* 0x000e64000800007f */
[----:B-1----:R-:W-:Y:S05]  /*21740*/  @!P0 BRA `(.L_x_11998) ;  /* 0xfffffffc00f08947 */ /* 0x002fea000383ffff */
[----:B------:R-:W-:Y:S05]  /*21750*/  BRA `(.L_x_12306) ;  /* 0xfffffe5800787947 */ /* 0x000fea000383ffff */
.L_x_12006:
        /* <DEDUP_REMOVED lines=9> */
.L_x_12308:
[----:B------:R-:W-:Y:S05]  /*217f0*/  BSYNC B1 ;  /* 0x0000000000017941 */ /* 0x000fea0003800000 */
.L_x_12307:
        /* <DEDUP_REMOVED lines=10> */
.L_x_12309:
        /* <DEDUP_REMOVED lines=8> */
.L_x_12310:
[----:B------:R-:W-:-:S05]  /*21920*/  @!P1 IADD3 R4, P2, R3, R9, RZ ;  /* 0x0000000903049210 */ /* 0x000fca0007f5e0ff */
[----:B------:R-:W-:-:S06]  /*21930*/  @!P1 IMAD.X R5, R0, 0x1, R21, P2 ;  /* 0x0000000100059824 */ /* 0x000fcc00010e0615 */
[----:B------:R-:W5:Y:S01]  /*21940*/  @!P1 LD.E.128 R4, desc[UR38][R4.64] ;  /* 0x0000002604049980 */ /* 0x000f62000c101d00 */
[----:B------:R-:W-:Y:S02]  /*21950*/  IMAD.MOV.U32 R13, RZ, RZ, R28 ;  /* 0x000000ffff0d7224 */ /* 0x000fe400078e001c */
[----:B------:R-:W-:-:S07]  /*21960*/  IMAD.MOV.U32 R8, RZ, RZ, R14 ;  /* 0x000000ffff087224 */ /* 0x000fce00078e000e */
[----:B-----5:R-:W-:Y:S05]  /*21970*/  WARPSYNC.COLLECTIVE R15, `(.L_x_12311) ;  /* 0x000000000f087348 */ /* 0x020fea0003c00000 */
[----:B------:R0:W1:Y:S02]  /*21980*/  SHFL.IDX P6, R14, R13, R12, R11 ;  /* 0x0000000c0d0e7389 */ /* 0x00006400000c000b */
[----:B01---5:R-:W-:Y:S01]  /*21990*/  ENDCOLLECTIVE ;  /* 0x000000000000791b */ /* 0x023fe20003800000 */
.L_x_12311:
[----:B------:R-:W-:-:S05]  /*219a0*/  @!P1 IADD3 R14, P2, R14, R9, RZ ;  /* 0x000000090e0e9210 */ /* 0x000fca0007f5e0ff */
[----:B------:R-:W-:-:S04]  /*219b0*/  @!P1 IMAD.X R3, R8, 0x1, R21, P2 ;  /* 0x0000000108039824 */ /* 0x000fc800010e0615 */
[----:B------:R-:W-:-:S05]  /*219c0*/  @!P1 IMAD.MOV.U32 R15, RZ, RZ, R3 ;  /* 0x000000ffff0f9224 */ /* 0x000fca00078e0003 */
[----:B------:R0:W5:Y:S01]  /*219d0*/  @!P1 LD.E.128 R24, desc[UR38][R14.64] ;  /* 0x000000260e189980 */ /* 0x000162000c101d00 */
[----:B------:R-:W-:Y:S02]  /*219e0*/  IMAD.MOV.U32 R13, RZ, RZ, R20 ;  /* 0x000000ffff0d7224 */ /* 0x000fe400078e0014 */
[----:B------:R-:W-:Y:S02]  /*219f0*/  IMAD.MOV.U32 R12, RZ, RZ, 0x1 ;  /* 0x00000001ff0c7424 */ /* 0x000fe400078e00ff */
[----:B0-----:R-:W-:-:S07]  /*21a00*/  IMAD.MOV.U32 R15, RZ, RZ, -0x1 ;  /* 0xffffffffff0f7424 */ /* 0x001fce00078e00ff */
[----:B-----5:R-:W-:Y:S05]  /*21a10*/  WARPSYNC.COLLECTIVE R15, `(.L_x_12312) ;  /* 0x000000000f087348 */ /* 0x020fea0003c00000 */
[----:B------:R0:W1:Y:S02]  /*21a20*/  SHFL.IDX P6, R14, R13, R12, R11 ;  /* 0x0000000c0d0e7389 */ /* 0x00006400000c000b */
[----:B01---5:R-:W-:Y:S01]  /*21a30*/  ENDCOLLECTIVE ;  /* 0x000000000000791b */ /* 0x023fe20003800000 */
.L_x_12312:
[----:B------:R-:W-:Y:S01]  /*21a40*/  CS2R R40, SRZ ;  /* 0x0000000000287805 */ /* 0x000fe2000001ff00 */
[----:B------:R-:W-:Y:S01]  /*21a50*/  IMAD.MOV.U32 R13, RZ, RZ, R10 ;  /* 0x000000ffff0d7224 */ /* 0x000fe200078e000a */
[----:B------:R-:W-:Y:S01]  /*21a60*/  CS2R R38, SRZ ;  /* 0x0000000000267805 */ /* 0x000fe2000001ff00 */
[----:B------:R-:W-:Y:S02]  /*21a70*/  @!P1 IMAD.MOV.U32 R40, RZ, RZ, R4 ;  /* 0x000000ffff289224 */ /* 0x000fe400078e0004 */
[----:B------:R-:W-:Y:S02]  /*21a80*/  @!P1 IMAD.MOV.U32 R41, RZ, RZ, R5 ;  /* 0x000000ffff299224 */ /* 0x000fe400078e0005 */
[----:B------:R-:W-:Y:S02]  /*21a90*/  IMAD.MOV.U32 R0, RZ, RZ, R40 ;  /* 0x000000ffff007224 */ /* 0x000fe400078e0028 */
[----:B------:R-:W-:-:S05]  /*21aa0*/  IMAD.MOV.U32 R3, RZ, RZ, R41 ;  /* 0x000000ffff037224 */ /* 0x000fca00078e0029 */
[----:B------:R-:W-:Y:S01]  /*21ab0*/  PRMT R53, R0, 0x5410, R3 ;  /* 0x0000541000357816 */ /* 0x000fe20000000003 */
[----:B------:R-:W-:-:S07]  /*21ac0*/  IMAD.MOV.U32 R0, RZ, RZ, R14 ;  /* 0x000000ffff007224 */ /* 0x000fce00078e000e */
[----:B------:R-:W-:Y:S05]  /*21ad0*/  WARPSYNC.COLLECTIVE R15, `(.L_x_12313) ;  /* 0x000000000f087348 */ /* 0x000fea0003c00000 */
[----:B------:R0:W1:Y:S02]  /*21ae0*/  SHFL.IDX P6, R14, R13, R12, R11 ;  /* 0x0000000c0d0e7389 */ /* 0x00006400000c000b */
[----:B01----:R-:W-:Y:S01]  /*21af0*/  ENDCOLLECTIVE ;  /* 0x000000000000791b */ /* 0x003fe20003800000 */
.L_x_12313:
[----:B------:R-:W-:Y:S02]  /*21b00*/  IMAD.MOV.U32 R13, RZ, RZ, R29 ;  /* 0x000000ffff0d7224 */ /* 0x000fe400078e001d */
[----:B------:R-:W-:-:S07]  /*21b10*/  IMAD.MOV.U32 R3, RZ, RZ, R14 ;  /* 0x000000ffff037224 */ /* 0x000fce00078e000e */
[----:B------:R-:W-:Y:S05]  /*21b20*/  WARPSYNC.COLLECTIVE R15, `(.L_x_12314) ;  /* 0x000000000f087348 */ /* 0x000fea0003c00000 */
[----:B------:R0:W1:Y:S02]  /*21b30*/  SHFL.IDX P6, R14, R13, R12, R11 ;  /* 0x0000000c0d0e7389 */ /* 0x00006400000c000b */
[----:B01----:R-:W-:Y:S01]  /*21b40*/  ENDCOLLECTIVE ;  /* 0x000000000000791b */ /* 0x003fe20003800000 */
.L_x_12314:
[----:B------:R-:W-:Y:S02]  /*21b50*/  @!P1 IMAD.MOV.U32 R38, RZ, RZ, R6 ;  /* 0x000000ffff269224 */ /* 0x000fe400078e0006 */
[----:B------:R-:W-:Y:S01]  /*21b60*/  @!P1 IMAD.MOV.U32 R39, RZ, RZ, R7 ;  /* 0x000000ffff279224 */ /* 0x000fe200078e0007 */
[----:B------:R-:W-:Y:S01]  /*21b70*/  CS2R R6, SRZ ;  /* 0x0000000000067805 */ /* 0x000fe2000001ff00 */
[----:B------:R-:W-:Y:S01]  /*21b80*/  IMAD.MOV.U32 R10, RZ, RZ, R38 ;  /* 0x000000ffff0a7224 */ /* 0x000fe200078e0026 */
[----:B------:R-:W-:Y:S01]  /*21b90*/  CS2R R4, SRZ ;  /* 0x0000000000047805 */ /* 0x000fe2000001ff00 */
[----:B------:R-:W-:Y:S02]  /*21ba0*/  IMAD.MOV.U32 R21, RZ, RZ, R39 ;  /* 0x000000ffff157224 */ /* 0x000fe400078e0027 */
[----:B------:R-:W-:Y:S02]  /*21bb0*/  @!P1 IMAD.MOV.U32 R6, RZ, RZ, R24 ;  /* 0x000000ffff069224 */ /* 0x000fe400078e0018 */
[----:B------:R-:W-:-:S02]  /*21bc0*/  @!P1 IMAD.MOV.U32 R7, RZ, RZ, R25 ;  /* 0x000000ffff079224 */ /* 0x000fc400078e0019 */
[----:B------:R-:W-:Y:S02]  /*21bd0*/  IMAD.MOV.U32 R13, RZ, RZ, R28 ;  /* 0x000000ffff0d7224 */ /* 0x000fe400078e001c */
[----:B------:R-:W-:Y:S02]  /*21be0*/  @!P1 IMAD.MOV.U32 R4, RZ, RZ, R26 ;  /* 0x000000ffff049224 */ /* 0x000fe400078e001a */
[----:B------:R-:W-:Y:S01]  /*21bf0*/  @!P1 IMAD.MOV.U32 R5, RZ, RZ, R27 ;  /* 0x000000ffff059224 */ /* 0x000fe200078e001b */
[----:B------:R-:W-:Y:S01]  /*21c00*/  PRMT R9, R10, 0x5410, R21 ;  /* 0x000054100a097816 */ /* 0x000fe20000000015 */
[----:B------:R-:W-:Y:S02]  /*21c10*/  IMAD.MOV.U32 R10, RZ, RZ, R6 ;  /* 0x000000ffff0a7224 */ /* 0x000fe400078e0006 */
[----:B------:R-:W-:-:S07]  /*21c20*/  IMAD.MOV.U32 R8, RZ, RZ, R14 ;  /* 0x000000ffff087224 */ /* 0x000fce00078e000e */
[----:B------:R-:W-:Y:S05]  /*21c30*/  WARPSYNC.COLLECTIVE R15, `(.L_x_12315) ;  /* 0x000000000f087348 */ /* 0x000fea0003c00000 */
[----:B------:R0:W1:Y:S02]  /*21c40*/  SHFL.IDX P6, R14, R13, R12, R11 ;  /* 0x0000000c0d0e7389 */ /* 0x00006400000c000b */
[----:B01----:R-:W-:Y:S01]  /*21c50*/  ENDCOLLECTIVE ;  /* 0x000000000000791b */ /* 0x003fe20003800000 */
.L_x_12315:
[----:B------:R-:W-:Y:S01]  /*21c60*/  CS2R R24, SRZ ;  /* 0x0000000000187805 */ /* 0x000fe2000001ff00 */
[----:B------:R-:W-:Y:S02]  /*21c70*/  IMAD.MOV.U32 R11, RZ, RZ, R7 ;  /* 0x000000ffff0b7224 */ /* 0x000fe400078e0007 */
[----:B------:R-:W-:Y:S02]  /*21c80*/  IMAD.MOV.U32 R12, RZ, RZ, R4 ;  /* 0x000000ffff0c7224 */ /* 0x000fe400078e0004 */
[----:B------:R-:W-:Y:S01]  /*21c90*/  IMAD.MOV.U32 R13, RZ, RZ, R5 ;  /* 0x000000ffff0d7224 */ /* 0x000fe200078e0005 */
[----:B------:R-:W-:-:S04]  /*21ca0*/  PRMT R48, R10, 0x5410, R11 ;  /* 0x000054100a307816 */ /* 0x000fc8000000000b */
[----:B------:R-:W-:Y:S01]  /*21cb0*/  PRMT R52, R12, 0x5410, R13 ;  /* 0x000054100c347816 */ /* 0x000fe2000000000d */
[----:B------:R-:W-:Y:S06]  /*21cc0*/  BRA `(.L_x_12316) ;  /* 0xfffffe64004c7947 */ /* 0x000fec000383ffff */
.L_x_12010:
[----:B-1----:R1:W2:Y:S02]  /*21cd0*/  SYNCS.PHASECHK.TRANS64.TRYWAIT P1, [R16+URZ+0x22800], R11 ;  /* 0x0228000b100075a7 */ /* 0x0022a4000802017f */
[----:B--2---:R-:W-:Y:S05]  /*21ce0*/  @!P1 NANOSLEEP.SYNCS 0x989680 ;  /* 0x009896800000995d */ /* 0x004fea0003900000 */
[----:B------:R-:W2:Y:S02]  /*21cf0*/  @!P1 SYNCS.PHASECHK.TRANS64 P1, [R16+URZ+0x22800], R11 ;  /* 0x0228000b100095a7 */ /* 0x000ea4000802007f */
[----:B--2---:R-:W-:Y:S05]  /*21d00*/  @!P1 BRA `(.L_x_12010) ;  /* 0xfffffffc00f09947 */ /* 0x004fea000383ffff */
[----:B------:R-:W-:Y:S05]  /*21d10*/  BRA `(.L_x_12317) ;  /* 0xfffffe6400d87947 */ /* 0x000fea000383ffff */
.L_x_12016:
[----:B0-----:R0:W3:Y:S02]  /*21d20*/  SYNCS.PHASECHK.TRANS64.TRYWAIT P2, [R6+URZ+0x22830], R21 ;  /* 0x02283015060075a7 */ /* 0x0010e4000804017f */
[----:B---3--:R-:W-:Y:S05]  /*21d30*/  @!P2 NANOSLEEP.SYNCS 0x989680 ;  /* 0x009896800000a95d */ /* 0x008fea0003900000 */
[----:B------:R-:W3:Y:S02]  /*21d40*/  @!P2 SYNCS.PHASECHK.TRANS64 P2, [R6+URZ+0x22830], R21 ;  /* 0x022830150600a5a7 */ /* 0x000ee4000804007f */
[----:B---3--:R-:W-:Y:S05]  /*21d50*/  @!P2 BRA `(.L_x_12016) ;  /* 0xfffffffc00f0a947 */ /* 0x008fea000383ffff */
[----:B------:R-:W-:Y:S05]  /*21d60*/  BRA `(.L_x_12015) ;  /* 0xfffffe7400407947 */ /* 0x000fea000383ffff */
.L_x_12029:
[----:B-1----:R1:W2:Y:S02]  /*21d70*/  SYNCS.PHASECHK.TRANS64.TRYWAIT P2, [R6+URZ+0x22850], R21 ;  /* 0x02285015060075a7 */ /* 0x0022a4000804017f */
[----:B--2---:R-:W-:Y:S05]  /*21d80*/  @!P2 NANOSLEEP.SYNCS 0x989680 ;  /* 0x009896800000a95d */ /* 0x004fea0003900000 */
[----:B------:R-:W2:Y:S02]  /*21d90*/  @!P2 SYNCS.PHASECHK.TRANS64 P2, [R6+URZ+0x22850], R21 ;  /* 0x022850150600a5a7 */ /* 0x000ea4000804007f */
[----:B--2---:R-:W-:Y:S05]  /*21da0*/  @!P2 BRA `(.L_x_12029) ;  /* 0xfffffffc00f0a947 */ /* 0x004fea000383ffff */
[----:B------:R-:W-:Y:S05]  /*21db0*/  BRA `(.L_x_12028) ;  /* 0xfffffe9c00a87947 */ /* 0x000fea000383ffff */
.L_x_12038:
[----:B-1----:R1:W2:Y:S02]  /*21dc0*/  SYNCS.PHASECHK.TRANS64.TRYWAIT P2, [R210+URZ+0x22830], R209 ;  /* 0x022830d1d20075a7 */ /* 0x0022a4000804017f */
[----:B--2---:R-:W-:Y:S05]  /*21dd0*/  @!P2 NANOSLEEP.SYNCS 0x989680 ;  /* 0x009896800000a95d */ /* 0x004fea0003900000 */
[----:B------:R-:W2:Y:S02]  /*21de0*/  @!P2 SYNCS.PHASECHK.TRANS64 P2, [R210+URZ+0x22830], R209 ;  /* 0x022830d1d200a5a7 */ /* 0x000ea4000804007f */
[----:B--2---:R-:W-:Y:S05]  /*21df0*/  @!P2 BRA `(.L_x_12038) ;  /* 0xfffffffc00f0a947 */ /* 0x004fea000383ffff */
[----:B------:R-:W-:Y:S05]  /*21e00*/  BRA `(.L_x_12037) ;  /* 0xfffffea400707947 */ /* 0x000fea000383ffff */
.L_x_12051:
[----:B--2---:R2:W3:Y:S02]  /*21e10*/  SYNCS.PHASECHK.TRANS64.TRYWAIT P2, [R210+URZ+0x22850], R209 ;  /* 0x022850d1d20075a7 */ /* 0x0044e4000804017f */
[----:B---3--:R-:W-:Y:S05]  /*21e20*/  @!P2 NANOSLEEP.SYNCS 0x989680 ;  /* 0x009896800000a95d */ /* 0x008fea0003900000 */
[----:B------:R-:W3:Y:S02]  /*21e30*/  @!P2 SYNCS.PHASECHK.TRANS64 P2, [R210+URZ+0x22850], R209 ;  /* 0x022850d1d200a5a7 */ /* 0x000ee4000804007f */
[----:B---3--:R-:W-:Y:S05]  /*21e40*/  @!P2 BRA `(.L_x_12051) ;  /* 0xfffffffc00f0a947 */ /* 0x008fea000383ffff */
[----:B------:R-:W-:Y:S05]  /*21e50*/  BRA `(.L_x_12050) ;  /* 0xfffffed8000c7947 */ /* 0x000fea000383ffff */
.L_x_12061:
[----:B--2---:R2:W3:Y:S02]  /*21e60*/  SYNCS.PHASECHK.TRANS64.TRYWAIT P3, [R6+URZ+0x22830], R210 ;  /* 0x022830d2060075a7 */ /* 0x0044e4000806017f */
[----:B---3--:R-:W-:Y:S05]  /*21e70*/  @!P3 NANOSLEEP.SYNCS 0x989680 ;  /* 0x009896800000b95d */ /* 0x008fea0003900000 */
[----:B------:R-:W3:Y:S02]  /*21e80*/  @!P3 SYNCS.PHASECHK.TRANS64 P3, [R6+URZ+0x22830], R210 ;  /* 0x022830d20600b5a7 */ /* 0x000ee4000806007f */
[----:B---3--:R-:W-:Y:S05]  /*21e90*/  @!P3 BRA `(.L_x_12061) ;  /* 0xfffffffc00f0b947 */ /* 0x008fea000383ffff */
[----:B------:R-:W-:Y:S05]  /*21ea0*/  BRA `(.L_x_12060) ;  /* 0xfffffee000047947 */ /* 0x000fea000383ffff */
.L_x_12066:
[----:B-1----:R1:W2:Y:S02]  /*21eb0*/  SYNCS.PHASECHK.TRANS64.TRYWAIT P3, [R6+URZ+0x22850], R210 ;  /* 0x022850d2060075a7 */ /* 0x0022a4000806017f */
[----:B--2---:R-:W-:Y:S05]  /*21ec0*/  @!P3 NANOSLEEP.SYNCS 0x989680 ;  /* 0x009896800000b95d */ /* 0x004fea0003900000 */
[----:B------:R-:W2:Y:S02]  /*21ed0*/  @!P3 SYNCS.PHASECHK.TRANS64 P3, [R6+URZ+0x22850], R210 ;  /* 0x022850d20600b5a7 */ /* 0x000ea4000806007f */
[----:B--2---:R-:W-:Y:S05]  /*21ee0*/  @!P3 BRA `(.L_x_12066) ;  /* 0xfffffffc00f0b947 */ /* 0x004fea000383ffff */
[----:B------:R-:W-:Y:S05]  /*21ef0*/  BRA `(.L_x_12065) ;  /* 0xfffffefc00e07947 */ /* 0x000fea000383ffff */
.L_x_12072:
[----:B--2---:R2:W3:Y:S02]  /*21f00*/  SYNCS.PHASECHK.TRANS64.TRYWAIT P2, [R210+URZ+0x22830], R209 ;  /* 0x022830d1d20075a7 */ /* 0x0044e4000804017f */
[----:B---3--:R-:W-:Y:S05]  /*21f10*/  @!P2 NANOSLEEP.SYNCS 0x989680 ;  /* 0x009896800000a95d */ /* 0x008fea0003900000 */
[----:B------:R-:W3:Y:S02]  /*21f20*/  @!P2 SYNCS.PHASECHK.TRANS64 P2, [R210+URZ+0x22830], R209 ;  /* 0x022830d1d200a5a7 */ /* 0x000ee4000804007f */
[----:B---3--:R-:W-:Y:S05]  /*21f30*/  @!P2 BRA `(.L_x_12072) ;  /* 0xfffffffc00f0a947 */ /* 0x008fea000383ffff */
[----:B------:R-:W-:Y:S05]  /*21f40*/  BRA `(.L_x_12071) ;  /* 0xffffff0400107947 */ /* 0x000fea000383ffff */
.L_x_12085:
[----:B-1----:R1:W3:Y:S02]  /*21f50*/  SYNCS.PHASECHK.TRANS64.TRYWAIT P2, [R210+URZ+0x22850], R209 ;  /* 0x022850d1d20075a7 */ /* 0x0022e4000804017f */
[----:B---3--:R-:W-:Y:S05]  /*21f60*/  @!P2 NANOSLEEP.SYNCS 0x989680 ;  /* 0x009896800000a95d */ /* 0x008fea0003900000 */
[----:B------:R-:W3:Y:S02]  /*21f70*/  @!P2 SYNCS.PHASECHK.TRANS64 P2, [R210+URZ+0x22850], R209 ;  /* 0x022850d1d200a5a7 */ /* 0x000ee4000804007f */
[----:B---3--:R-:W-:Y:S05]  /*21f80*/  @!P2 BRA `(.L_x_12085) ;  /* 0xfffffffc00f0a947 */ /* 0x008fea000383ffff */
[----:B------:R-:W-:Y:S05]  /*21f90*/  BRA `(.L_x_12084) ;  /* 0xffffff3400a87947 */ /* 0x000fea000383ffff */
.L_x_12100:
[----:B------:R-:W-:Y:S02]  /*21fa0*/  IMAD.MOV.U32 R13, RZ, RZ, R4 ;  /* 0x000000ffff0d7224 */ /* 0x000fe400078e0004 */
[----:B------:R-:W-:Y:S02]  /*21fb0*/  IMAD.MOV.U32 R12, RZ, RZ, RZ ;  /* 0x000000ffff0c7224 */ /* 0x000fe400078e00ff */
[----:B------:R-:W-:Y:S02]  /*21fc0*/  IMAD.MOV.U32 R11, RZ, RZ, 0x181f ;  /* 0x0000181fff0b7424 */ /* 0x000fe400078e00ff */
[----:B------:R-:W-:-:S07]  /*21fd0*/  IMAD.MOV.U32 R15, RZ, RZ, -0x1 ;  /* 0xffffffffff0f7424 */ /* 0x000fce00078e00ff */
[----:B--23--:R-:W-:Y:S05]  /*21fe0*/  WARPSYNC.COLLECTIVE R15, `(.L_x_12318) ;  /* 0x000000000f087348 */ /* 0x00cfea0003c00000 */
[----:B------:R0:W1:Y:S02]  /*21ff0*/  SHFL.IDX P6, R14, R13, R12, R11 ;  /* 0x0000000c0d0e7389 */ /* 0x00006400000c000b */
[----:B0123--:R-:W-:Y:S01]  /*22000*/  ENDCOLLECTIVE ;  /* 0x000000000000791b */ /* 0x00ffe20003800000 */
.L_x_12318:
[----:B------:R-:W-:Y:S02]  /*22010*/  IMAD.MOV.U32 R13, RZ, RZ, R3 ;  /* 0x000000ffff0d7224 */ /* 0x000fe400078e0003 */
[----:B------:R-:W-:-:S07]  /*22020*/  IMAD.MOV.U32 R0, RZ, RZ, R14 ;  /* 0x000000ffff007224 */ /* 0x000fce00078e000e */
[----:B------:R-:W-:Y:S05]  /*22030*/  WARPSYNC.COLLECTIVE R15, `(.L_x_12319) ;  /* 0x000000000f087348 */ /* 0x000fea0003c00000 */
[----:B------:R0:W1:Y:S02]  /*22040*/  SHFL.IDX P6, R14, R13, R12, R11 ;  /* 0x0000000c0d0e7389 */ /* 0x00006400000c000b */
[----:B01----:R-:W-:Y:S01]  /*22050*/  ENDCOLLECTIVE ;  /* 0x000000000000791b */ /* 0x003fe20003800000 */
.L_x_12319:
[----:B------:R-:W-:Y:S05]  /*22060*/  BRA `(.L_x_12320) ;  /* 0xffffff6800a87947 */ /* 0x000fea000383ffff */
.L_x_12103:
[----:B------:R-:W-:Y:S01]  /*22070*/  BSSY B1, `(.L_x_12321) ;  /* 0x0000008000017945 */ /* 0x000fe20003800000 */
[----:B-1----:R-:W-:Y:S02]  /*22080*/  IMAD.MOV.U32 R13, RZ, RZ, R4 ;  /* 0x000000ffff0d7224 */ /* 0x002fe400078e0004 */
[----:B------:R-:W-:Y:S02]  /*22090*/  IMAD.MOV.U32 R12, RZ, RZ, 0x1 ;  /* 0x00000001ff0c7424 */ /* 0x000fe400078e00ff */
[----:B------:R-:W-:Y:S02]  /*220a0*/  IMAD.MOV.U32 R11, RZ, RZ, 0x181f ;  /* 0x0000181fff0b7424 */ /* 0x000fe400078e00ff */
[----:B------:R-:W-:-:S07]  /*220b0*/  IMAD.MOV.U32 R15, RZ, RZ, -0x1 ;  /* 0xffffffffff0f7424 */ /* 0x000fce00078e00ff */
[----:B0-234-:R-:W-:Y:S05]  /*220c0*/  WARPSYNC.COLLECTIVE R15, `(.L_x_12322) ;  /* 0x000000000f087348 */ /* 0x01dfea0003c00000 */
[----:B----4-:R1:W4:Y:S02]  /*220d0*/  SHFL.IDX P6, R14, R13, R12, R11 ;  /* 0x0000000c0d0e7389 */ /* 0x01032400000c000b */
[----:B01234-:R-:W-:Y:S01]  /*220e0*/  ENDCOLLECTIVE ;  /* 0x000000000000791b */ /* 0x01ffe20003800000 */
.L_x_12322:
[----:B------:R-:W-:Y:S05]  /*220f0*/  BSYNC B1 ;  /* 0x0000000000017941 */ /* 0x000fea0003800000 */
.L_x_12321:
        /* <DEDUP_REMOVED lines=8> */
.L_x_12323:
[----:B------:R-:W-:Y:S05]  /*22180*/  BRA `(.L_x_12324) ;  /* 0xffffff6800dc7947 */ /* 0x000fea000383ffff */
.L_x_12106:
        /* <DEDUP_REMOVED lines=8> */
.L_x_12326:
[----:B------:R-:W-:Y:S05]  /*22210*/  BSYNC B1 ;  /* 0x0000000000017941 */ /* 0x000fea0003800000 */
.L_x_12325:
        /* <DEDUP_REMOVED lines=8> */
.L_x_12327:
[----:B------:R-:W-:Y:S05]  /*222a0*/  BRA `(.L_x_12328) ;  /* 0xffffff6c000c7947 */ /* 0x000fea000383ffff */
.L_x_12109:
        /* <DEDUP_REMOVED lines=8> */
.L_x_12330:
[----:B------:R-:W-:Y:S05]  /*22330*/  BSYNC B1 ;  /* 0x0000000000017941 */ /* 0x000fea0003800000 */
.L_x_12329:
        /* <DEDUP_REMOVED lines=8> */
.L_x_12331:
[----:B------:R-:W-:Y:S05]  /*223c0*/  BRA `(.L_x_12332) ;  /* 0xffffff6c003c7947 */ /* 0x000fea000383ffff */
.L_x_12134:
        /* <DEDUP_REMOVED lines=11> */
.L_x_12334:
[----:B------:R-:W-:Y:S05]  /*22480*/  BSYNC B1 ;  /* 0x0000000000017941 */ /* 0x000fea0003800000 */
.L_x_12333:
[----:B------:R-:W-:Y:S05]  /*22490*/  BRA `(.L_x_12335) ;  /* 0xffffff84006c7947 */ /* 0x000fea000383ffff */
.L_x_12136:
[----:B------:R-:W-:Y:S01]  /*224a0*/  BSSY B1, `(.L_x_12336) ;  /* 0x0000006000017945 */ /* 0x000fe20003800000 */
[----:B------:R-:W-:-:S07]  /*224b0*/  IMAD.MOV.U32 R15, RZ, RZ, -0x1 ;  /* 0xffffffffff0f7424 */ /* 0x000fce00078e00ff */
[----:B01----:R-:W-:Y:S05]  /*224c0*/  WARPSYNC.COLLECTIVE R15, `(.L_x_12337) ;  /* 0x000000000f0c7348 */ /* 0x003fea0003c00000 */
[----:B------:R-:W-:Y:S02]  /*224d0*/  ELECT P6, UR62, PT ;  /* 0x00000000003e782f */ /* 0x000fe400038c0000 */
[----:B------:R-:W-:Y:S01]  /*224e0*/  MOV R14, UR62 ;  /* 0x0000003e000e7c02 */ /* 0x000fe20008000f00 */
[----:B01----:R-:W-:Y:S10]  /*224f0*/  ENDCOLLECTIVE ;  /* 0x000000000000791b */ /* 0x003ff40003800000 */
.L_x_12337:
[----:B------:R-:W-:Y:S05]  /*22500*/  BSYNC B1 ;  /* 0x0000000000017941 */ /* 0x000fea0003800000 */
.L_x_12336:
[----:B------:R-:W-:Y:S05]  /*22510*/  BRA `(.L_x_12135) ;  /* 0xffffff8400647947 */ /* 0x000fea000383ffff */
.L_x_12138:
[----:B-1----:R-:W2:Y:S02]  /*22520*/  LDL R6, [R1+0x4] ;  /* 0x0000040001067983 */ /* 0x002ea40000100800 */
[----:B--2---:R1:W2:Y:S02]  /*22530*/  SYNCS.PHASECHK.TRANS64.TRYWAIT P0, [R6+URZ+0x22820], R5 ;  /* 0x02282005060075a7 */ /* 0x0042a4000800017f */
[----:B--2---:R-:W-:Y:S05]  /*22540*/  @!P0 NANOSLEEP.SYNCS 0x989680 ;  /* 0x009896800000895d */ /* 0x004fea0003900000 */
[----:B------:R-:W2:Y:S02]  /*22550*/  @!P0 SYNCS.PHASECHK.TRANS64 P0, [R6+URZ+0x22820], R5 ;  /* 0x02282005060085a7 */ /* 0x000ea4000800007f */
[----:B--2---:R-:W-:Y:S05]  /*22560*/  @!P0 BRA `(.L_x_12138) ;  /* 0xfffffffc00ec8947 */ /* 0x004fea000383ffff */
[----:B------:R-:W-:Y:S05]  /*22570*/  BRA `(.L_x_12338) ;  /* 0xffffff8400747947 */ /* 0x000fea000383ffff */
.L_x_12142:
[----:B-1----:R1:W2:Y:S02]  /*22580*/  SYNCS.PHASECHK.TRANS64.TRYWAIT P0, [R6+URZ+0x228a0], R9 ;  /* 0x0228a009060075a7 */ /* 0x0022a4000800017f */
[----:B--2---:R-:W-:Y:S05]  /*22590*/  @!P0 NANOSLEEP.SYNCS 0x989680 ;  /* 0x009896800000895d */ /* 0x004fea0003900000 */
[----:B------:R-:W2:Y:S02]  /*225a0*/  @!P0 SYNCS.PHASECHK.TRANS64 P0, [R6+URZ+0x228a0], R9 ;  /* 0x0228a009060085a7 */ /* 0x000ea4000800007f */
[----:B--2---:R-:W-:Y:S05]  /*225b0*/  @!P0 BRA `(.L_x_12142) ;  /* 0xfffffffc00f08947 */ /* 0x004fea000383ffff */
[----:B------:R-:W-:Y:S05]  /*225c0*/  BRA `(.L_x_12339) ;  /* 0xffffff8400987947 */ /* 0x000fea000383ffff */
.L_x_12147:
[----:B--2---:R2:W3:Y:S02]  /*225d0*/  SYNCS.PHASECHK.TRANS64.TRYWAIT P0, [R6+URZ+0x228c0], R9 ;  /* 0x0228c009060075a7 */ /* 0x0044e4000800017f */
[----:B---3--:R-:W-:Y:S05]  /*225e0*/  @!P0 NANOSLEEP.SYNCS 0x989680 ;  /* 0x009896800000895d */ /* 0x008fea0003900000 */
[----:B------:R-:W3:Y:S02]  /*225f0*/  @!P0 SYNCS.PHASECHK.TRANS64 P0, [R6+URZ+0x228c0], R9 ;  /* 0x0228c009060085a7 */ /* 0x000ee4000800007f */
[----:B---3--:R-:W-:Y:S05]  /*22600*/  @!P0 BRA `(.L_x_12147) ;  /* 0xfffffffc00f08947 */ /* 0x008fea000383ffff */
[----:B------:R-:W-:Y:S05]  /*22610*/  BRA `(.L_x_12340) ;  /* 0xffffff88001c7947 */ /* 0x000fea000383ffff */
.L_x_12157:
[----:B-1----:R1:W2:Y:S02]  /*22620*/  SYNCS.PHASECHK.TRANS64.TRYWAIT P1, [R5+URZ+0x228a0], R6 ;  /* 0x0228a006050075a7 */ /* 0x0022a4000802017f */
[----:B--2---:R-:W-:Y:S05]  /*22630*/  @!P1 NANOSLEEP.SYNCS 0x989680 ;  /* 0x009896800000995d */ /* 0x004fea0003900000 */
[----:B------:R-:W2:Y:S02]  /*22640*/  @!P1 SYNCS.PHASECHK.TRANS64 P1, [R5+URZ+0x228a0], R6 ;  /* 0x0228a006050095a7 */ /* 0x000ea4000802007f */
[----:B--2---:R-:W-:Y:S05]  /*22650*/  @!P1 BRA `(.L_x_12157) ;  /* 0xfffffffc00f09947 */ /* 0x004fea000383ffff */
[----:B------:R-:W-:Y:S05]  /*22660*/  BRA `(.L_x_12341) ;  /* 0xffffff8c00b47947 */ /* 0x000fea000383ffff */
.L_x_12162:
[----:B--2---:R2:W3:Y:S02]  /*22670*/  SYNCS.PHASECHK.TRANS64.TRYWAIT P1, [R5+URZ+0x228c0], R6 ;  /* 0x0228c006050075a7 */ /* 0x0044e4000802017f */
[----:B---3--:R-:W-:Y:S05]  /*22680*/  @!P1 NANOSLEEP.SYNCS 0x989680 ;  /* 0x009896800000995d */ /* 0x008fea0003900000 */
[----:B------:R-:W3:Y:S02]  /*22690*/  @!P1 SYNCS.PHASECHK.TRANS64 P1, [R5+URZ+0x228c0], R6 ;  /* 0x0228c006050095a7 */ /* 0x000ee4000802007f */
[----:B---3--:R-:W-:Y:S05]  /*226a0*/  @!P1 BRA `(.L_x_12162) ;  /* 0xfffffffc00f09947 */ /* 0x008fea000383ffff */
[----:B------:R-:W-:Y:S05]  /*226b0*/  BRA `(.L_x_12342) ;  /* 0xffffff9000347947 */ /* 0x000fea000383ffff */
.L_x_12186:
        /* <DEDUP_REMOVED lines=11> */
.L_x_12344:
[----:B------:R-:W-:Y:S05]  /*22770*/  BSYNC B0 ;  /* 0x0000000000007941 */ /* 0x000fea0003800000 */
.L_x_12343:
[----:B------:R-:W-:Y:S05]  /*22780*/  BRA `(.L_x_12345) ;  /* 0xffffffa000207947 */ /* 0x000fea000383ffff */
.L_x_12188:
[----:B------:R-:W-:Y:S01]  /*22790*/  BSSY B0, `(.L_x_12346) ;  /* 0x0000006000007945 */ /* 0x000fe20003800000 */
[----:B------:R-:W-:-:S07]  /*227a0*/  IMAD.MOV.U32 R15, RZ, RZ, -0x1 ;  /* 0xffffffffff0f7424 */ /* 0x000fce00078e00ff */
[----:B01-3--:R-:W-:Y:S05]  /*227b0*/  WARPSYNC.COLLECTIVE R15, `(.L_x_12347) ;  /* 0x000000000f0c7348 */ /* 0x00bfea0003c00000 */
[----:B------:R-:W-:Y:S02]  /*227c0*/  ELECT P6, UR62, PT ;  /* 0x00000000003e782f */ /* 0x000fe400038c0000 */
[----:B------:R-:W-:Y:S01]  /*227d0*/  MOV R14, UR62 ;  /* 0x0000003e000e7c02 */ /* 0x000fe20008000f00 */
[----:B01-3--:R-:W-:Y:S10]  /*227e0*/  ENDCOLLECTIVE ;  /* 0x000000000000791b */ /* 0x00bff40003800000 */
.L_x_12347:
[----:B------:R-:W-:Y:S05]  /*227f0*/  BSYNC B0 ;  /* 0x0000000000007941 */ /* 0x000fea0003800000 */
.L_x_12346:
[----:B------:R-:W-:Y:S05]  /*22800*/  BRA `(.L_x_12348) ;  /* 0xffffffa0002c7947 */ /* 0x000fea000383ffff */
.L_x_12190:
[----:B-1----:R1:W2:Y:S02]  /*22810*/  SYNCS.PHASECHK.TRANS64.TRYWAIT P0, [R0+URZ+0x22840], R2 ;  /* 0x02284002000075a7 */ /* 0x0022a4000800017f */
[----:B--2---:R-:W-:Y:S05]  /*22820*/  @!P0 NANOSLEEP.SYNCS 0x989680 ;  /* 0x009896800000895d */ /* 0x004fea0003900000 */
[----:B------:R-:W2:Y:S02]  /*22830*/  @!P0 SYNCS.PHASECHK.TRANS64 P0, [R0+URZ+0x22840], R2 ;  /* 0x02284002000085a7 */ /* 0x000ea4000800007f */
[----:B--2---:R-:W-:Y:S05]  /*22840*/  @!P0 BRA `(.L_x_12190) ;  /* 0xfffffffc00f08947 */ /* 0x004fea000383ffff */
[----:B------:R-:W-:Y:S05]  /*22850*/  BRA `(.L_x_12349) ;  /* 0xffffffa000947947 */ /* 0x000fea000383ffff */
.L_x_12194:
        /* <DEDUP_REMOVED lines=13> */
.L_x_12350:
[----:B------:R-:W-:Y:S02]  /*22930*/  IMAD.MOV.U32 R13, RZ, RZ, R4 ;  /* 0x000000ffff0d7224 */ /* 0x000fe400078e0004 */
[----:B------:R-:W-:-:S07]  /*22940*/  IMAD.MOV.U32 R6, RZ, RZ, R14 ;  /* 0x000000ffff067224 */ /* 0x000fce00078e000e */
[----:B------:R-:W-:Y:S05]  /*22950*/  WARPSYNC.COLLECTIVE R15, `(.L_x_12351) ;  /* 0x000000000f087348 */ /* 0x000fea0003c00000 */
[----:B------:R0:W1:Y:S02]  /*22960*/  SHFL.IDX P6, R14, R13, R12, R11 ;  /* 0x0000000c0d0e7389 */ /* 0x00006400000c000b */
[----:B01----:R-:W-:Y:S01]  /*22970*/  ENDCOLLECTIVE ;  /* 0x000000000000791b */ /* 0x003fe20003800000 */
.L_x_12351:
[----:B------:R-:W-:Y:S02]  /*22980*/  IMAD.MOV.U32 R13, RZ, RZ, R3 ;  /* 0x000000ffff0d7224 */ /* 0x000fe400078e0003 */
[----:B------:R-:W-:Y:S02]  /*22990*/  IMAD.MOV.U32 R12, RZ, RZ, 0x1 ;  /* 0x00000001ff0c7424 */ /* 0x000fe400078e00ff */
[----:B------:R-:W-:-:S07]  /*229a0*/  IMAD.MOV.U32 R7, RZ, RZ, R14 ;  /* 0x000000ffff077224 */ /* 0x000fce00078e000e */
[----:B------:R-:W-:Y:S05]  /*229b0*/  WARPSYNC.COLLECTIVE R15, `(.L_x_12352) ;  /* 0x000000000f087348 */ /* 0x000fea0003c00000 */
[----:B------:R0:W1:Y:S02]  /*229c0*/  SHFL.IDX P6, R14, R13, R12, R11 ;  /* 0x0000000c0d0e7389 */ /* 0x00006400000c000b */
[----:B01----:R-:W-:Y:S01]  /*229d0*/  ENDCOLLECTIVE ;  /* 0x000000000000791b */ /* 0x003fe20003800000 */
.L_x_12352:
        /* <DEDUP_REMOVED lines=15> */
.L_x_12353:
[----:B------:R-:W-:Y:S02]  /*22ad0*/  IMAD.MOV.U32 R13, RZ, RZ, R3 ;  /* 0x000000ffff0d7224 */ /* 0x000fe400078e0003 */
[----:B------:R-:W-:Y:S02]  /*22ae0*/  IMAD.MOV.U32 R12, RZ, RZ, 0x2 ;  /* 0x00000002ff0c7424 */ /* 0x000fe400078e00ff */
[----:B------:R-:W-:-:S07]  /*22af0*/  IMAD.MOV.U32 R5, RZ, RZ, R14 ;  /* 0x000000ffff057224 */ /* 0x000fce00078e000e */
[----:B------:R-:W-:Y:S05]  /*22b00*/  WARPSYNC.COLLECTIVE R15, `(.L_x_12354) ;  /* 0x000000000f087348 */ /* 0x000fea0003c00000 */
[----:B------:R0:W1:Y:S02]  /*22b10*/  SHFL.IDX P6, R14, R13, R12, R11 ;  /* 0x0000000c0d0e7389 */ /* 0x00006400000c000b */
[----:B01----:R-:W-:Y:S01]  /*22b20*/  ENDCOLLECTIVE ;  /* 0x000000000000791b */ /* 0x003fe20003800000 */
.L_x_12354:
        /* <DEDUP_REMOVED lines=15> */
.L_x_12355:
[----:B------:R-:W-:Y:S02]  /*22c20*/  IMAD.MOV.U32 R13, RZ, RZ, R3 ;  /* 0x000000ffff0d7224 */ /* 0x000fe400078e0003 */
[----:B------:R-:W-:Y:S02]  /*22c30*/  IMAD.MOV.U32 R12, RZ, RZ, 0x3 ;  /* 0x00000003ff0c7424 */ /* 0x000fe400078e00ff */
[----:B------:R-:W-:-:S07]  /*22c40*/  IMAD.MOV.U32 R5, RZ, RZ, R14 ;  /* 0x000000ffff057224 */ /* 0x000fce00078e000e */
[----:B------:R-:W-:Y:S05]  /*22c50*/  WARPSYNC.COLLECTIVE R15, `(.L_x_12356) ;  /* 0x000000000f087348 */ /* 0x000fea0003c00000 */
[----:B------:R0:W1:Y:S02]  /*22c60*/  SHFL.IDX P6, R14, R13, R12, R11 ;  /* 0x0000000c0d0e7389 */ /* 0x00006400000c000b */
[----:B01----:R-:W-:Y:S01]  /*22c70*/  ENDCOLLECTIVE ;  /* 0x000000000000791b */ /* 0x003fe20003800000 */
.L_x_12356:
[----:B------:R-:W-:-:S05]  /*22c80*/  @!P1 LEA R5, P2, R10, R5, 0x1 ;  /* 0x000000050a059211 */ /* 0x000fca00078408ff */
[----:B------:R-:W-:-:S04]  /*22c90*/  @!P1 IMAD.X R6, RZ, RZ, R6, P2 ;  /* 0x000000ffff069224 */ /* 0x000fc800010e0606 */
[----:B------:R-:W-:Y:S01]  /*22ca0*/  @!P1 IMAD.MOV.U32 R7, RZ, RZ, R6 ;  /* 0x000000ffff079224 */ /* 0x000fe200078e0006 */
[----:B------:R-:W-:Y:S01]  /*22cb0*/  @!P1 MOV R6, R5 ;  /* 0x0000000500069202 */ /* 0x000fe20000000f00 */
[----:B------:R-:W-:Y:S02]  /*22cc0*/  IMAD.MOV.U32 R13, RZ, RZ, R4 ;  /* 0x000000ffff0d7224 */ /* 0x000fe400078e0004 */
[----:B------:R-:W-:Y:S02]  /*22cd0*/  VIADD R5, R0, 0x30 ;  /* 0x0000003000057836 */ /* 0x000fe40000000000 */
[----:B------:R-:W-:Y:S01]  /*22ce0*/  @!PT LDS RZ, [RZ] ;  /* 0x00000000fffff984 */ /* 0x000fe20000000800 */
[----:B------:R-:W-:Y:S01]  /*22cf0*/  @!PT LDS RZ, [RZ] ;  /* 0x00000000fffff984 */ /* 0x000fe20000000800 */
[----:B------:R-:W-:Y:S01]  /*22d00*/  @!PT LDS RZ, [RZ] ;  /* 0x00000000fffff984 */ /* 0x000fe20000000800 */
[----:B------:R0:W-:Y:S03]  /*22d10*/  @!P1 LDGSTS.E.BYPASS.LTC128B.128 [R9+0x19400], desc[UR38][R6.64], !P0 ;  /* 0x1940000006099fae */ /* 0x0001e6000c101d66 */
[----:B------:R-:W-:Y:S01]  /*22d20*/  ISETP.GE.AND P1, PT, R5, R2, PT ;  /* 0x000000020500720c */ /* 0x000fe20003f26270 */
[----:B0-----:R-:W-:-:S12]  /*22d30*/  IMAD.MOV.U32 R6, RZ, RZ, R14 ;  /* 0x000000ffff067224 */ /* 0x001fd800078e000e */
[----:B------:R-:W-:Y:S05]  /*22d40*/  WARPSYNC.COLLECTIVE R15, `(.L_x_12357) ;  /* 0x000000000f087348 */ /* 0x000fea0003c00000 */
[----:B------:R0:W1:Y:S02]  /*22d50*/  SHFL.IDX P6, R14, R13, R12, R11 ;  /* 0x0000000c0d0e7389 */ /* 0x00006400000c000b */
[----:B01----:R-:W-:Y:S01]  /*22d60*/  ENDCOLLECTIVE ;  /* 0x000000000000791b */ /* 0x003fe20003800000 */
.L_x_12357:
[----:B------:R-:W-:Y:S02]  /*22d70*/  IMAD.MOV.U32 R13, RZ, RZ, R3 ;  /* 0x000000ffff0d7224 */ /* 0x000fe400078e0003 */
[----:B------:R-:W-:Y:S02]  /*22d80*/  IMAD.MOV.U32 R12, RZ, RZ, 0x4 ;  /* 0x00000004ff0c7424 */ /* 0x000fe400078e00ff */
[----:B------:R-:W-:-:S07]  /*22d90*/  IMAD.MOV.U32 R5, RZ, RZ, R14 ;  /* 0x000000ffff057224 */ /* 0x000fce00078e000e */
[----:B------:R-:W-:Y:S05]  /*22da0*/  WARPSYNC.COLLECTIVE R15, `(.L_x_12358) ;  /* 0x000000000f087348 */ /* 0x000fea0003c00000 */
[----:B------:R0:W1:Y:S02]  /*22db0*/  SHFL.IDX P6, R14, R13, R12, R11 ;  /* 0x0000000c0d0e7389 */ /* 0x00006400000c000b */
[----:B01----:R-:W-:Y:S01]  /*22dc0*/  ENDCOLLECTIVE ;  /* 0x000000000000791b */ /* 0x003fe20003800000 */
.L_x_12358:
        /* <DEDUP_REMOVED lines=15> */
.L_x_12359:
[----:B------:R-:W-:Y:S02]  /*22ec0*/  IMAD.MOV.U32 R13, RZ, RZ, R3 ;  /* 0x000000ffff0d7224 */ /* 0x000fe400078e0003 */
[----:B------:R-:W-:Y:S02]  /*22ed0*/  IMAD.MOV.U32 R12, RZ, RZ, 0x5 ;  /* 0x00000005ff0c7424 */ /* 0x000fe400078e00ff */
[----:B------:R-:W-:-:S07]  /*22ee0*/  IMAD.MOV.U32 R5, RZ, RZ, R14 ;  /* 0x000000ffff057224 */ /* 0x000fce00078e000e */
[----:B------:R-:W-:Y:S05]  /*22ef0*/  WARPSYNC.COLLECTIVE R15, `(.L_x_12360) ;  /* 0x000000000f087348 */ /* 0x000fea0003c00000 */
[----:B------:R0:W1:Y:S02]  /*22f00*/  SHFL.IDX P6, R14, R13, R12, R11 ;  /* 0x0000000c0d0e7389 */ /* 0x00006400000c000b */
[----:B01----:R-:W-:Y:S01]  /*22f10*/  ENDCOLLECTIVE ;  /* 0x000000000000791b */ /* 0x003fe20003800000 */
.L_x_12360:
        /* <DEDUP_REMOVED lines=15> */
.L_x_12361:
[----:B------:R-:W-:Y:S02]  /*23010*/  IMAD.MOV.U32 R13, RZ, RZ, R3 ;  /* 0x000000ffff0d7224 */ /* 0x000fe400078e0003 */
[----:B------:R-:W-:Y:S02]  /*23020*/  IMAD.MOV.U32 R12, RZ, RZ, 0x6 ;  /* 0x00000006ff0c7424 */ /* 0x000fe400078e00ff */
[----:B------:R-:W-:-:S07]  /*23030*/  IMAD.MOV.U32 R5, RZ, RZ, R14 ;  /* 0x000000ffff057224 */ /* 0x000fce00078e000e */
[----:B------:R-:W-:Y:S05]  /*23040*/  WARPSYNC.COLLECTIVE R15, `(.L_x_12362) ;  /* 0x000000000f087348 */ /* 0x000fea0003c00000 */
[----:B------:R0:W1:Y:S02]  /*23050*/  SHFL.IDX P6, R14, R13, R12, R11 ;  /* 0x0000000c0d0e7389 */ /* 0x00006400000c000b */
[----:B01----:R-:W-:Y:S01]  /*23060*/  ENDCOLLECTIVE ;  /* 0x000000000000791b */ /* 0x003fe20003800000 */
.L_x_12362:
        /* <DEDUP_REMOVED lines=13> */
.L_x_12363:
        /* <DEDUP_REMOVED lines=8> */
.L_x_12364:
        /* <DEDUP_REMOVED lines=13> */
.L_x_12365:
[----:B------:R-:W-:Y:S01]  /*23290*/  IMAD.MOV.U32 R3, RZ, RZ, R14 ;  /* 0x000000ffff037224 */ /* 0x000fe200078e000e */
[----:B------:R-:W-:Y:S06]  /*232a0*/  BRA `(.L_x_12366) ;  /* 0xffffffa4002c7947 */ /* 0x000fec000383ffff */
.L_x_12197:
[----:B0-----:R-:W2:Y:S02]  /*232b0*/  LDL R2, [R1+0x4] ;  /* 0x0000040001027983 */ /* 0x001ea40000100800 */
[----:B--2---:R0:W1:Y:S02]  /*232c0*/  SYNCS.PHASECHK.TRANS64.TRYWAIT P0, [R2+URZ+0x22820], R0 ;  /* 0x02282000020075a7 */ /* 0x004064000800017f */
[----:B-1----:R-:W-:Y:S05]  /*232d0*/  @!P0 NANOSLEEP.SYNCS 0x989680 ;  /* 0x009896800000895d */ /* 0x002fea0003900000 */
[----:B------:R-:W1:Y:S02]  /*232e0*/  @!P0 SYNCS.PHASECHK.TRANS64 P0, [R2+URZ+0x22820], R0 ;  /* 0x02282000020085a7 */ /* 0x000e64000800007f */
[----:B-1----:R-:W-:Y:S05]  /*232f0*/  @!P0 BRA `(.L_x_12197) ;  /* 0xfffffffc00ec8947 */ /* 0x002fea000383ffff */
[----:B------:R-:W-:Y:S05]  /*23300*/  BRA `(.L_x_12367) ;  /* 0xffffffa4008c7947 */ /* 0x000fea000383ffff */
.L_x_12201:
[----:B0-----:R0:W1:Y:S02]  /*23310*/  SYNCS.PHASECHK.TRANS64.TRYWAIT P0, [R2+URZ+0x22860], R0 ;  /* 0x02286000020075a7 */ /* 0x001064000800017f */
[----:B-1----:R-:W-:Y:S05]  /*23320*/  @!P0 NANOSLEEP.SYNCS 0x989680 ;  /* 0x009896800000895d */ /* 0x002fea0003900000 */
[----:B------:R-:W1:Y:S02]  /*23330*/  @!P0 SYNCS.PHASECHK.TRANS64 P0, [R2+URZ+0x22860], R0 ;  /* 0x02286000020085a7 */ /* 0x000e64000800007f */
[----:B-1----:R-:W-:Y:S05]  /*23340*/  @!P0 BRA `(.L_x_12201) ;  /* 0xfffffffc00f08947 */ /* 0x002fea000383ffff */
[----:B------:R-:W-:Y:S05]  /*23350*/  BRA `(.L_x_12368) ;  /* 0xffffffa400b87947 */ /* 0x000fea000383ffff */
.L_x_12216:
[----:B-1----:R1:W2:Y:S02]  /*23360*/  SYNCS.PHASECHK.TRANS64.TRYWAIT P0, [R2+URZ+0x22840], R5 ;  /* 0x02284005020075a7 */ /* 0x0022a4000800017f */
[----:B--2---:R-:W-:Y:S05]  /*23370*/  @!P0 NANOSLEEP.SYNCS 0x989680 ;  /* 0x009896800000895d */ /* 0x004fea0003900000 */
[----:B------:R-:W2:Y:S02]  /*23380*/  @!P0 SYNCS.PHASECHK.TRANS64 P0, [R2+URZ+0x22840], R5 ;  /* 0x02284005020085a7 */ /* 0x000ea4000800007f */
[----:B--2---:R-:W-:Y:S05]  /*23390*/  @!P0 BRA `(.L_x_12216) ;  /* 0xfffffffc00f08947 */ /* 0x004fea000383ffff */
[----:B------:R-:W-:Y:S05]  /*233a0*/  BRA `(.L_x_12369) ;  /* 0xffffffac00d47947 */ /* 0x000fea000383ffff */
.L_x_12221:
[----:B0-----:R0:W2:Y:S02]  /*233b0*/  SYNCS.PHASECHK.TRANS64.TRYWAIT P0, [R2+URZ+0x22860], R5 ;  /* 0x02286005020075a7 */ /* 0x0010a4000800017f */
[----:B--2---:R-:W-:Y:S05]  /*233c0*/  @!P0 NANOSLEEP.SYNCS 0x989680 ;  /* 0x009896800000895d */ /* 0x004fea0003900000 */
[----:B------:R-:W2:Y:S02]  /*233d0*/  @!P0 SYNCS.PHASECHK.TRANS64 P0, [R2+URZ+0x22860], R5 ;  /* 0x02286005020085a7 */ /* 0x000ea4000800007f */
[----:B--2---:R-:W-:Y:S05]  /*233e0*/  @!P0 BRA `(.L_x_12221) ;  /* 0xfffffffc00f08947 */ /* 0x004fea000383ffff */
[----:B------:R-:W-:Y:S05]  /*233f0*/  BRA `(.L_x_12370) ;  /* 0xffffffb000587947 */ /* 0x000fea000383ffff */
.L_x_12232:
[----:B0-----:R0:W1:Y:S02]  /*23400*/  SYNCS.PHASECHK.TRANS64.TRYWAIT P0, [R3+URZ+0x22840], R2 ;  /* 0x02284002030075a7 */ /* 0x001064000800017f */
[----:B-1----:R-:W-:Y:S05]  /*23410*/  @!P0 NANOSLEEP.SYNCS 0x989680 ;  /* 0x009896800000895d */ /* 0x002fea0003900000 */
[----:B------:R-:W1:Y:S02]  /*23420*/  @!P0 SYNCS.PHASECHK.TRANS64 P0, [R3+URZ+0x22840], R2 ;  /* 0x02284002030085a7 */ /* 0x000e64000800007f */
[----:B-1----:R-:W-:Y:S05]  /*23430*/  @!P0 BRA `(.L_x_12232) ;  /* 0xfffffffc00f08947 */ /* 0x002fea000383ffff */
[----:B------:R-:W-:Y:S05]  /*23440*/  BRA `(.L_x_12371) ;  /* 0xffffffb800587947 */ /* 0x000fea000383ffff */
.L_x_12237:
[----:B-1----:R1:W2:Y:S02]  /*23450*/  SYNCS.PHASECHK.TRANS64.TRYWAIT P0, [R3+URZ+0x22860], R2 ;  /* 0x02286002030075a7 */ /* 0x0022a4000800017f */
[----:B--2---:R-:W-:Y:S05]  /*23460*/  @!P0 NANOSLEEP.SYNCS 0x989680 ;  /* 0x009896800000895d */ /* 0x004fea0003900000 */
[----:B------:R-:W2:Y:S02]  /*23470*/  @!P0 SYNCS.PHASECHK.TRANS64 P0, [R3+URZ+0x22860], R2 ;  /* 0x02286002030085a7 */ /* 0x000ea4000800007f */
[----:B--2---:R-:W-:Y:S05]  /*23480*/  @!P0 BRA `(.L_x_12237) ;  /* 0xfffffffc00f08947 */ /* 0x004fea000383ffff */
[----:B------:R-:W-:Y:S05]  /*23490*/  BRA `(.L_x_12372) ;  /* 0xffffffb800d87947 */ /* 0x000fea000383ffff */
.L_x_12248:
[----:B0-----:R0:W1:Y:S02]  /*234a0*/  SYNCS.PHASECHK.TRANS64.TRYWAIT P0, [R3+URZ+0x22840], R2 ;  /* 0x02284002030075a7 */ /* 0x001064000800017f */
[----:B-1----:R-:W-:Y:S05]  /*234b0*/  @!P0 NANOSLEEP.SYNCS 0x989680 ;  /* 0x009896800000895d */ /* 0x002fea0003900000 */
[----:B------:R-:W1:Y:S02]  /*234c0*/  @!P0 SYNCS.PHASECHK.TRANS64 P0, [R3+URZ+0x22840], R2 ;  /* 0x02284002030085a7 */ /* 0x000e64000800007f */
[----:B-1----:R-:W-:Y:S05]  /*234d0*/  @!P0 BRA `(.L_x_12248) ;  /* 0xfffffffc00f08947 */ /* 0x002fea000383ffff */
[----:B------:R-:W-:Y:S05]  /*234e0*/  BRA `(.L_x_12373) ;  /* 0xffffffc000b47947 */ /* 0x000fea000383ffff */
.L_x_12253:
[----:B-1----:R1:W2:Y:S02]  /*234f0*/  SYNCS.PHASECHK.TRANS64.TRYWAIT P0, [R3+URZ+0x22860], R2 ;  /* 0x02286002030075a7 */ /* 0x0022a4000800017f */
[----:B--2---:R-:W-:Y:S05]  /*23500*/  @!P0 NANOSLEEP.SYNCS 0x989680 ;  /* 0x009896800000895d */ /* 0x004fea0003900000 */
[----:B------:R-:W2:Y:S02]  /*23510*/  @!P0 SYNCS.PHASECHK.TRANS64 P0, [R3+URZ+0x22860], R2 ;  /* 0x02286002030085a7 */ /* 0x000ea4000800007f */
[----:B--2---:R-:W-:Y:S05]  /*23520*/  @!P0 BRA `(.L_x_12253) ;  /* 0xfffffffc00f08947 */ /* 0x004fea000383ffff */
[----:B------:R-:W-:Y:S05]  /*23530*/  BRA `(.L_x_12374) ;  /* 0xffffffc400387947 */ /* 0x000fea000383ffff */
.L_x_12265:
[----:B------:R-:W-:Y:S01]  /*23540*/  BSSY B0, `(.L_x_12375) ;  /* 0x0000008000007945 */ /* 0x000fe20003800000 */
[----:B------:R-:W-:Y:S02]  /*23550*/  IMAD.MOV.U32 R13, RZ, RZ, R16 ;  /* 0x000000ffff0d7224 */ /* 0x000fe400078e0010 */
[----:B------:R-:W-:Y:S02]  /*23560*/  IMAD.MOV.U32 R12, RZ, RZ, RZ ;  /* 0x000000ffff0c7224 */ /* 0x000fe400078e00ff */
[----:B0-----:R-:W-:Y:S02]  /*23570*/  IMAD.MOV.U32 R11, RZ, RZ, 0x1f ;  /* 0x0000001fff0b7424 */ /* 0x001fe400078e00ff */
[----:B------:R-:W-:-:S07]  /*23580*/  IMAD.MOV.U32 R15, RZ, RZ, -0x1 ;  /* 0xffffffffff0f7424 */ /* 0x000fce00078e00ff */
[----:B-1---5:R-:W-:Y:S05]  /*23590*/  WARPSYNC.COLLECTIVE R15, `(.L_x_12376) ;  /* 0x000000000f087348 */ /* 0x022fea0003c00000 */
[----:B------:R0:W2:Y:S02]  /*235a0*/  SHFL.IDX P6, R14, R13, R12, R11 ;  /* 0x0000000c0d0e7389 */ /* 0x0000a400000c000b */
[----:B012--5:R-:W-:Y:S01]  /*235b0*/  ENDCOLLECTIVE ;  /* 0x000000000000791b */ /* 0x027fe20003800000 */
.L_x_12376:
[----:B------:R-:W-:Y:S05]  /*235c0*/  BSYNC B0 ;  /* 0x0000000000007941 */ /* 0x000fea0003800000 */
.L_x_12375:
        /* <DEDUP_REMOVED lines=9> */
.L_x_12377:
        /* <DEDUP_REMOVED lines=18> */
.L_x_12378:
[----:B------:R-:W-:Y:S02]  /*23780*/  MOV R12, 0x2 ;  /* 0x00000002000c7802 */ /* 0x000fe40000000f00 */
[----:B------:R-:W-:-:S05]  /*23790*/  SEL R14, R14, RZ, P1 ;  /* 0x000000ff0e0e7207 */ /* 0x000fca0000800000 */
[----:B------:R-:W-:-:S04]  /*237a0*/  IMAD.IADD R2, R3, 0x1, R14 ;  /* 0x0000000103027824 */ /* 0x000fc800078e020e */
[----:B------:R-:W-:-:S07]  /*237b0*/  IMAD.MOV.U32 R13, RZ, RZ, R2 ;  /* 0x000000ffff0d7224 */ /* 0x000fce00078e0002 */
[----:B------:R-:W-:Y:S05]  /*237c0*/  WARPSYNC.COLLECTIVE R15, `(.L_x_12379) ;  /* 0x000000000f087348 */ /* 0x000fea0003c00000 */
[----:B------:R0:W1:Y:S02]  /*237d0*/  SHFL.UP P6, R14, R13, R12, R11 ;  /* 0x0400000c0d0e7389 */ /* 0x00006400000c000b */
[----:B01----:R-:W-:Y:S01]  /*237e0*/  ENDCOLLECTIVE ;  /* 0x000000000000791b */ /* 0x003fe20003800000 */
.L_x_12379:
        /* <DEDUP_REMOVED lines=8> */
.L_x_12380:
        /* <DEDUP_REMOVED lines=8> */
.L_x_12381:
        /* <DEDUP_REMOVED lines=8> */
.L_x_12382:
        /* <DEDUP_REMOVED lines=9> */
.L_x_12383:
[----:B------:R-:W-:Y:S01]  /*23a00*/  IMAD.MOV.U32 R16, RZ, RZ, R14 ;  /* 0x000000ffff107224 */ /* 0x000fe200078e000e */
[----:B------:R-:W-:Y:S06]  /*23a10*/  BRA `(.L_x_12384) ;  /* 0xffffffc800887947 */ /* 0x000fec000383ffff */
.L_x_12270:
[----:B------:R-:W-:Y:S01]  /*23a20*/  BSSY B0, `(.L_x_12385) ;  /* 0x0000008000007945 */ /* 0x000fe20003800000 */
[----:B-----5:R-:W-:Y:S02]  /*23a30*/  IMAD.MOV.U32 R13, RZ, RZ, R3 ;  /* 0x000000ffff0d7224 */ /* 0x020fe400078e0003 */
[----:B------:R-:W-:Y:S02]  /*23a40*/  IMAD.MOV.U32 R12, RZ, RZ, 0x1 ;  /* 0x00000001ff0c7424 */ /* 0x000fe400078e00ff */
[----:B0-----:R-:W-:Y:S02]  /*23a50*/  IMAD.MOV.U32 R11, RZ, RZ, RZ ;  /* 0x000000ffff0b7224 */ /* 0x001fe400078e00ff */
[----:B------:R-:W-:-:S07]  /*23a60*/  IMAD.MOV.U32 R15, RZ, RZ, -0x1 ;  /* 0xffffffffff0f7424 */ /* 0x000fce00078e00ff */
[----:B-1----:R-:W-:Y:S05]  /*23a70*/  WARPSYNC.COLLECTIVE R15, `(.L_x_12386) ;  /* 0x000000000f087348 */ /* 0x002fea0003c00000 */
[----:B------:R0:W2:Y:S02]  /*23a80*/  SHFL.UP P6, R14, R13, R12, R11 ;  /* 0x0400000c0d0e7389 */ /* 0x0000a400000c000b */
[----:B012---:R-:W-:Y:S01]  /*23a90*/  ENDCOLLECTIVE ;  /* 0x000000000000791b */ /* 0x007fe20003800000 */
.L_x_12386:
[----:B------:R-:W-:Y:S05]  /*23aa0*/  BSYNC B0 ;  /* 0x0000000000007941 */ /* 0x000fea0003800000 */
.L_x_12385:
        /* <DEDUP_REMOVED lines=9> */
.L_x_12387:
[----:B------:R-:W-:Y:S01]  /*23b40*/  IMAD.MOV.U32 R12, RZ, RZ, 0x4 ;  /* 0x00000004ff0c7424 */ /* 0x000fe200078e00ff */
[----:B------:R-:W-:-:S05]  /*23b50*/  SEL R7, R14, RZ, P2 ;  /* 0x000000ff0e077207 */ /* 0x000fca0001000000 */
[----:B------:R-:W-:-:S04]  /*23b60*/  IMAD.IADD R2, R2, 0x1, R7 ;  /* 0x0000000102027824 */ /* 0x000fc800078e0207 */
[----:B------:R-:W-:-:S07]  /*23b70*/  IMAD.MOV.U32 R13, RZ, RZ, R2 ;  /* 0x000000ffff0d7224 */ /* 0x000fce00078e0002 */
[----:B------:R-:W-:Y:S05]  /*23b80*/  WARPSYNC.COLLECTIVE R15, `(.L_x_12388) ;  /* 0x000000000f087348 */ /* 0x000fea0003c00000 */
[----:B------:R0:W1:Y:S02]  /*23b90*/  SHFL.UP P6, R14, R13, R12, R11 ;  /* 0x0400000c0d0e7389 */ /* 0x00006400000c000b */
[----:B01----:R-:W-:Y:S01]  /*23ba0*/  ENDCOLLECTIVE ;  /* 0x000000000000791b */ /* 0x003fe20003800000 */
.L_x_12388:
[----:B------:R-:W-:Y:S01]  /*23bb0*/  IMAD.MOV.U32 R12, RZ, RZ, 0x8 ;  /* 0x00000008ff0c7424 */ /* 0x000fe200078e00ff */
[----:B------:R-:W-:-:S05]  /*23bc0*/  SEL R7, R14, RZ, P3 ;  /* 0x000000ff0e077207 */ /* 0x000fca0001800000 */
[----:B------:R-:W-:-:S04]  /*23bd0*/  IMAD.IADD R2, R2, 0x1, R7 ;  /* 0x0000000102027824 */ /* 0x000fc800078e0207 */
[----:B------:R-:W-:-:S07]  /*23be0*/  IMAD.MOV.U32 R13, RZ, RZ, R2 ;  /* 0x000000ffff0d7224 */ /* 0x000fce00078e0002 */
[----:B------:R-:W-:Y:S05]  /*23bf0*/  WARPSYNC.COLLECTIVE R15, `(.L_x_12389) ;  /* 0x000000000f087348 */ /* 0x000fea0003c00000 */
[----:B------:R0:W1:Y:S02]  /*23c00*/  SHFL.UP P6, R14, R13, R12, R11 ;  /* 0x0400000c0d0e7389 */ /* 0x00006400000c000b */
[----:B01----:R-:W-:Y:S01]  /*23c10*/  ENDCOLLECTIVE ;  /* 0x000000000000791b */ /* 0x003fe20003800000 */
.L_x_12389:
[----:B------:R-:W-:Y:S01]  /*23c20*/  IMAD.MOV.U32 R12, RZ, RZ, 0x10 ;  /* 0x00000010ff0c7424 */ /* 0x000fe200078e00ff */
[----:B------:R-:W-:-:S05]  /*23c30*/  SEL R7, R14, RZ, P4 ;  /* 0x000000ff0e077207 */ /* 0x000fca0002000000 */
[----:B------:R-:W-:-:S04]  /*23c40*/  IMAD.IADD R2, R2, 0x1, R7 ;  /* 0x0000000102027824 */ /* 0x000fc800078e0207 */
[----:B------:R-:W-:-:S07]  /*23c50*/  IMAD.MOV.U32 R13, RZ, RZ, R2 ;  /* 0x000000ffff0d7224 */ /* 0x000fce00078e0002 */
[----:B------:R-:W-:Y:S05]  /*23c60*/  WARPSYNC.COLLECTIVE R15, `(.L_x_12390) ;  /* 0x000000000f087348 */ /* 0x000fea0003c00000 */
[----:B------:R0:W1:Y:S02]  /*23c70*/  SHFL.UP P6, R14, R13, R12, R11 ;  /* 0x0400000c0d0e7389 */ /* 0x00006400000c000b */
[----:B01----:R-:W-:Y:S01]  /*23c80*/  ENDCOLLECTIVE ;  /* 0x000000000000791b */ /* 0x003fe20003800000 */
.L_x_12390:
        /* <DEDUP_REMOVED lines=8> */
.L_x_12391:
[----:B------:R-:W-:Y:S01]  /*23d10*/  IMAD.MOV.U32 R16, RZ, RZ, R14 ;  /* 0x000000ffff107224 */ /* 0x000fe200078e000e */
[----:B------:R-:W-:Y:S06]  /*23d20*/  BRA `(.L_x_12392) ;  /* 0xffffffc800607947 */ /* 0x000fec000383ffff */
.L_x_12272:
[----:B------:R-:W-:Y:S01]  /*23d30*/  BSSY B0, `(.L_x_12393) ;  /* 0x0000006000007945 */ /* 0x000fe20003800000 */
[----:B------:R-:W-:Y:S01]  /*23d40*/  PLOP3.LUT P6, PT, P6, PT, PT, 0x8, 0x0 ;  /* 0x000000000000781c */ /* 0x000fe200037ce170 */
[----:B------:R-:W-:-:S12]  /*23d50*/  IMAD.MOV.U32 R15, RZ, RZ, -0x1 ;  /* 0xffffffffff0f7424 */ /* 0x000fd800078e00ff */
[----:B0----5:R-:W-:Y:S05]  /*23d60*/  WARPSYNC.COLLECTIVE R15, `(.L_x_12394) ;  /* 0x000000000f087348 */ /* 0x021fea0003c00000 */
[----:B------:R-:W-:Y:S01]  /*23d70*/  VOTE.ANY R14, PT, P6 ;  /* 0x00000000000e7806 */ /* 0x000fe200030e0100 */
[----:B0----5:R-:W-:Y:S06]  /*23d80*/  ENDCOLLECTIVE ;  /* 0x000000000000791b */ /* 0x021fec0003800000 */
.L_x_12394:
[----:B------:R-:W-:Y:S05]  /*23d90*/  BSYNC B0 ;  /* 0x0000000000007941 */ /* 0x000fea0003800000 */
.L_x_12393:
        /* <DEDUP_REMOVED lines=9> */
.L_x_12395:
[----:B------:R-:W-:Y:S01]  /*23e30*/  IMAD.MOV.U32 R17, RZ, RZ, R14 ;  /* 0x000000ffff117224 */ /* 0x000fe200078e000e */
[----:B------:R-:W-:Y:S06]  /*23e40*/  BRA `(.L_x_12396) ;  /* 0xffffffc800507947 */ /* 0x000fec000383ffff */
.L_x_12274:
[----:B------:R-:W-:Y:S01]  /*23e50*/  BSSY B0, `(.L_x_12397) ;  /* 0x0000007000007945 */ /* 0x000fe20003800000 */
[----:B------:R-:W-:Y:S02]  /*23e60*/  IMAD.MOV.U32 R13, RZ, RZ, R2 ;  /* 0x000000ffff0d7224 */ /* 0x000fe400078e0002 */
[----:B0-----:R-:W-:Y:S02]  /*23e70*/  IMAD.MOV.U32 R11, RZ, RZ, 0x1f ;  /* 0x0000001fff0b7424 */ /* 0x001fe400078e00ff */
[----:B------:R-:W-:-:S07]  /*23e80*/  IMAD.MOV.U32 R15, RZ, RZ, -0x1 ;  /* 0xffffffffff0f7424 */ /* 0x000fce00078e00ff */
[----:B-12--5:R-:W-:Y:S05]  /*23e90*/  WARPSYNC.COLLECTIVE R15, `(.L_x_12398) ;  /* 0x000000000f087348 */ /* 0x026fea0003c00000 */
[----:B------:R0:W3:Y:S02]  /*23ea0*/  SHFL.IDX P6, R14, R13, R12, R11 ;  /* 0x0000000c0d0e7389 */ /* 0x0000e400000c000b */
[----:B0123-5:R-:W-:Y:S01]  /*23eb0*/  ENDCOLLECTIVE ;  /* 0x000000000000791b */ /* 0x02ffe20003800000 */
.L_x_12398:
[----:B------:R-:W-:Y:S05]  /*23ec0*/  BSYNC B0 ;  /* 0x0000000000007941 */ /* 0x000fea0003800000 */
.L_x_12397:
[----:B------:R-:W-:Y:S01]  /*23ed0*/  IMAD.MOV.U32 R2, RZ, RZ, R14 ;  /* 0x000000ffff027224 */ /* 0x000fe200078e000e */
[----:B------:R-:W-:Y:S06]  /*23ee0*/  BRA `(.L_x_12399) ;  /* 0xffffffc800447947 */ /* 0x000fec000383ffff */
.L_x_12278:
[----:B0-----:R0:W1:Y:S02]  /*23ef0*/  SYNCS.PHASECHK.TRANS64.TRYWAIT P0, [R0+URZ+0x22820], R3 ;  /* 0x02282003000075a7 */ /* 0x001064000800017f */
[----:B-1----:R-:W-:Y:S05]  /*23f00*/  @!P0 NANOSLEEP.SYNCS 0x989680 ;  /* 0x009896800000895d */ /* 0x002fea0003900000 */
[----:B------:R-:W1:Y:S02]  /*23f10*/  @!P0 SYNCS.PHASECHK.TRANS64 P0, [R0+URZ+0x22820], R3 ;  /* 0x02282003000085a7 */ /* 0x000e64000800007f */
[----:B-1----:R-:W-:Y:S05]  /*23f20*/  @!P0 BRA `(.L_x_12278) ;  /* 0xfffffffc00f08947 */ /* 0x002fea000383ffff */
[----:B------:R-:W-:Y:S05]  /*23f30*/  BRA `(.L_x_12400) ;  /* 0xffffffcc00c87947 */ /* 0x000fea000383ffff */
.L_x_12279:
        /* <DEDUP_REMOVED lines=11> */
.L_x_12402:
[----:B------:R-:W-:Y:S05]  /*23ff0*/  BSYNC B0 ;  /* 0x0000000000007941 */ /* 0x000fea0003800000 */
.L_x_12401:
[----:B------:R-:W-:Y:S05]  /*24000*/  BRA `(.L_x_12403) ;  /* 0xffffffcc00b07947 */ /* 0x000fea000383ffff */
.L_x_12280:
[----:B------:R-:W-:Y:S01]  /*24010*/  BSSY B0, `(.L_x_12404) ;  /* 0x0000006000007945 */ /* 0x000fe20003800000 */
[----:B------:R-:W-:-:S07]  /*24020*/  IMAD.MOV.U32 R15, RZ, RZ, -0x1 ;  /* 0xffffffffff0f7424 */ /* 0x000fce00078e00ff */
[----:B01---5:R-:W-:Y:S05]  /*24030*/  WARPSYNC.COLLECTIVE R15, `(.L_x_12405) ;  /* 0x000000000f0c7348 */ /* 0x023fea0003c00000 */
[----:B------:R-:W-:Y:S02]  /*24040*/  ELECT P6, UR62, PT ;  /* 0x00000000003e782f */ /* 0x000fe400038c0000 */
[----:B------:R-:W-:Y:S01]  /*24050*/  MOV R14, UR62 ;  /* 0x0000003e000e7c02 */ /* 0x000fe20008000f00 */
[----:B01---5:R-:W-:Y:S10]  /*24060*/  ENDCOLLECTIVE ;  /* 0x000000000000791b */ /* 0x023ff40003800000 */
.L_x_12405:
[----:B------:R-:W-:Y:S05]  /*24070*/  BSYNC B0 ;  /* 0x0000000000007941 */ /* 0x000fea0003800000 */
.L_x_12404:
[----:B------:R-:W-:Y:S05]  /*24080*/  BRA `(.L_x_12406) ;  /* 0xffffffcc00a47947 */ /* 0x000fea000383ffff */
.L_x_12282:
[----:B0-----:R0:W1:Y:S02]  /*24090*/  SYNCS.PHASECHK.TRANS64.TRYWAIT P0, [R6+URZ], R5 ;  /* 0x00000005060075a7 */ /* 0x001064000800017f */
[----:B-1----:R-:W-:Y:S05]  /*240a0*/  @!P0 NANOSLEEP.SYNCS 0x989680 ;  /* 0x009896800000895d */ /* 0x002fea0003900000 */
[----:B------:R-:W1:Y:S02]  /*240b0*/  @!P0 SYNCS.PHASECHK.TRANS64 P0, [R6+URZ], R5 ;  /* 0x00000005060085a7 */ /* 0x000e64000800007f */
[----:B-1----:R-:W-:Y:S05]  /*240c0*/  @!P0 BRA `(.L_x_12282) ;  /* 0xfffffffc00f08947 */ /* 0x002fea000383ffff */
[----:B------:R-:W-:Y:S05]  /*240d0*/  BRA `(.L_x_12407) ;  /* 0xffffffcc00e07947 */ /* 0x000fea000383ffff */
.L_x_12283:
[----:B-1----:R1:W2:Y:S02]  /*240e0*/  SYNCS.PHASECHK.TRANS64.TRYWAIT P0, [R7+URZ], R2 ;  /* 0x00000002070075a7 */ /* 0x0022a4000800017f */
[----:B--2---:R-:W-:Y:S05]  /*240f0*/  @!P0 NANOSLEEP.SYNCS 0x989680 ;  /* 0x009896800000895d */ /* 0x004fea0003900000 */
[----:B------:R-:W2:Y:S02]  /*24100*/  @!P0 SYNCS.PHASECHK.TRANS64 P0, [R7+URZ], R2 ;  /* 0x00000002070085a7 */ /* 0x000ea4000800007f */
[----:B--2---:R-:W-:Y:S05]  /*24110*/  @!P0 BRA `(.L_x_12283) ;  /* 0xfffffffc00f08947 */ /* 0x004fea000383ffff */
[----:B------:R-:W-:Y:S05]  /*24120*/  BRA `(.L_x_12408) ;  /* 0xffffffcc00d47947 */ /* 0x000fea000383ffff */
.L_x_12285:
[----:B--2---:R2:W3:Y:S02]  /*24130*/  SYNCS.PHASECHK.TRANS64.TRYWAIT P0, [R4+URZ], R5 ;  /* 0x00000005040075a7 */ /* 0x0044e4000800017f */
[----:B---3--:R-:W-:Y:S05]  /*24140*/  @!P0 NANOSLEEP.SYNCS 0x989680 ;  /* 0x009896800000895d */ /* 0x008fea0003900000 */
[----:B------:R-:W3:Y:S02]  /*24150*/  @!P0 SYNCS.PHASECHK.TRANS64 P0, [R4+URZ], R5 ;  /* 0x00000005040085a7 */ /* 0x000ee4000800007f */
[----:B---3--:R-:W-:Y:S05]  /*24160*/  @!P0 BRA `(.L_x_12285) ;  /* 0xfffffffc00f08947 */ /* 0x008fea000383ffff */
[----:B------:R-:W-:Y:S05]  /*24170*/  BRA `(.L_x_12409) ;  /* 0xffffffcc00dc7947 */ /* 0x000fea000383ffff */
.L_x_12410:
        /* <DEDUP_REMOVED lines=16> */
.L_x_15315:


//--------------------- .text._ZN7cutlass13device_kernelIN5flash11enable_sm90INS1_16FlashAttnFwdSm90INS1_25CollectiveMainloopFwdSm90ILi2EN4cute5tupleIJNS5_1CILi1EEES8_S8_EEENS6_IJNS7_ILi128EEENS7_ILi96EEENS7_ILi64EEEEEELi256ENS_6half_tEfNS_4arch4Sm90ELb0ELb1ELb1ELb1ELb0ELb0ELb1ELb1ELb0ELb1ELb0ELb0EEENS1_21CollectiveEpilogueFwdINS6_IJSA_NS7_ILi256EEESB_EEES9_SE_SG_Li256ELb1ELb1ELb0ELb0EEENS1_36VarlenDynamicPersistentTileSchedulerILi128ELi96ELi256ELi128ELb0ELb1ELb1ELb1ELb0ELb1EEEEEEEEEvNT_6ParamsE --------------------------
	.section	.text._ZN7cutlass13device_kernelIN5flash11enable_sm90INS1_16FlashAttnFwdSm90INS1_25CollectiveMainloopFwdSm90ILi2EN4cute5tupleIJNS5_1CILi1EEES8_S8_EEENS6_IJNS7_ILi128EEENS7_ILi96EEENS7_ILi64EEEEEELi256ENS_6half_tEfNS_4arch4Sm90ELb0ELb1ELb1ELb1ELb0ELb0ELb1ELb1ELb0ELb1ELb0ELb0EEENS1_21CollectiveEpilogueFwdINS6_IJSA_NS7_ILi256EEESB_EEES9_SE_SG_Li256ELb1ELb1ELb0ELb0EEENS1_36VarlenDynamicPersistentTileSchedulerILi128ELi96ELi256ELi128ELb0ELb1ELb1ELb1ELb0ELb1EEEEEEEEEvNT_6ParamsE,"ax",@progbits
	.align	128
.text._ZN7cutlass13device_kernelIN5flash11enable_sm90INS1_16FlashAttnFwdSm90INS1_25CollectiveMainloopFwdSm90ILi2EN4cute5tupleIJNS5_1CILi1EEES8_S8_EEENS6_IJNS7_ILi128EEENS7_ILi96EEENS7_ILi64EEEEEELi256ENS_6half_tEfNS_4arch4Sm90ELb0ELb1ELb1ELb1ELb0ELb0ELb1ELb1ELb0ELb1ELb0ELb0EEENS1_21CollectiveEpilogueFwdINS6_IJSA_NS7_ILi256EEESB_EEES9_SE_SG_Li256ELb1ELb1ELb0ELb0EEENS1_36VarlenDynamicPersistentTileSchedulerILi128ELi96ELi256ELi128ELb0ELb1ELb1ELb1ELb0ELb1EEEEEEEEEvNT_6ParamsE:
        .type           _ZN7cutlass13device_kernelIN5flash11enable_sm90INS1_16FlashAttnFwdSm90INS1_25CollectiveMainloopFwdSm90ILi2EN4cute5tupleIJNS5_1CILi1EEES8_S8_EEENS6_IJNS7_ILi128EEENS7_ILi96EEENS7_ILi64EEEEEELi256ENS_6half_tEfNS_4arch4Sm90ELb0ELb1ELb1ELb1ELb0ELb0ELb1ELb1ELb0ELb1ELb0ELb0EEENS1_21CollectiveEpilogueFwdINS6_IJSA_NS7_ILi256EEESB_EEES9_SE_SG_Li256ELb1ELb1ELb0ELb0EEENS1_36VarlenDynamicPersistentTileSchedulerILi128ELi96ELi256ELi128ELb0ELb1ELb1ELb1ELb0ELb1EEEEEEEEEvNT_6ParamsE,@function
        .size           _ZN7cutlass13device_kernelIN5flash11enable_sm90INS1_16FlashAttnFwdSm90INS1_25CollectiveMainloopFwdSm90ILi2EN4cute5tupleIJNS5_1CILi1EEES8_S8_EEENS6_IJNS7_ILi128EEENS7_ILi96EEENS7_ILi64EEEEEELi256ENS_6half_tEfNS_4arch4Sm90ELb0ELb1ELb1ELb1ELb0ELb0ELb1ELb1ELb0ELb1ELb0ELb0EEENS1_21CollectiveEpilogueFwdINS6_IJSA_NS7_ILi256EEESB_EEES9_SE_SG_Li256ELb1ELb1ELb0ELb0EEENS1_36VarlenDynamicPersistentTileSchedulerILi128ELi96ELi256ELi128ELb0ELb1ELb1ELb1ELb0ELb1EEEEEEEEEvNT_6ParamsE,(.L_x_15316 - _ZN7cutlass13device_kernelIN5flash11enable_sm90INS1_16FlashAttnFwdSm90INS1_25CollectiveMainloopFwdSm90ILi2EN4cute5tupleIJNS5_1CILi1EEES8_S8_EEENS6_IJNS7_ILi128EEENS7_ILi96EEENS7_ILi64EEEEEELi256ENS_6half_tEfNS_4arch4Sm90ELb0ELb1ELb1ELb1ELb0ELb0ELb1ELb1ELb0ELb1ELb0ELb0EEENS1_21CollectiveEpilogueFwdINS6_IJSA_NS7_ILi256EEESB_EEES9_SE_SG_Li256ELb1ELb1ELb0ELb0EEENS1_36VarlenDynamicPersistentTileSchedulerILi128ELi96ELi256ELi128ELb0ELb1ELb1ELb1ELb0ELb1EEEEEEEEEvNT_6ParamsE)
        .other          _ZN7cutlass13device_kernelIN5flash11enable_sm90INS1_16FlashAttnFwdSm90INS1_25CollectiveMainloopFwdSm90ILi2EN4cute5tupleIJNS5_1CILi1EEES8_S8_EEENS6_IJNS7_ILi128EEENS7_ILi96EEENS7_ILi64EEEEEELi256ENS_6half_tEfNS_4arch4Sm90ELb0ELb1ELb1ELb1ELb0ELb0ELb1ELb1ELb0ELb1ELb0ELb0EEENS1_21CollectiveEpilogueFwdINS6_IJSA_NS7_ILi256EEESB_EEES9_SE_SG_Li256ELb1ELb1ELb0ELb0EEENS1_36VarlenDynamicPersistentTileSchedulerILi128ELi96ELi256ELi128ELb0ELb1ELb1ELb1ELb0ELb1EEEEEEEEEvNT_6ParamsE,@"STO_CUDA_ENTRY STV_DEFAULT"
_ZN7cutlass13device_kernelIN5flash11enable_sm90INS1_16FlashAttnFwdSm90INS1_25CollectiveMainloopFwdSm90ILi2EN4cute5tupleIJNS5_1CILi1EEES8_S8_EEENS6_IJNS7_ILi128EEENS7_ILi96EEENS7_ILi64EEEEEELi256ENS_6half_tEfNS_4arch4Sm90ELb0ELb1ELb1ELb1ELb0ELb0ELb1ELb1ELb0ELb1ELb0ELb0EEENS1_21CollectiveEpilogueFwdINS6_IJSA_NS7_ILi256EEESB_EEES9_SE_SG_Li256ELb1ELb1ELb0ELb0EEENS1_36VarlenDynamicPersistentTileSchedulerILi128ELi96ELi256ELi128ELb0ELb1ELb1ELb1ELb0ELb1EEEEEEEEEvNT_6ParamsE:
        /* <DEDUP_REMOVED lines=22> */
.L_x_12412:
[----:B------:R-:W-:Y:S05]  /*0160*/  BSYNC B0 ;  /* 0x0000000000007941 */ /* 0x000fea0003800000 */
.L_x_12411:
        /* <DEDUP_REMOVED lines=43> */
.L_x_12413:
        /* <DEDUP_REMOVED lines=22> */
.L_x_12414:
        /* <DEDUP_REMOVED lines=18> */
.L_x_12415:
        /* <DEDUP_REMOVED lines=22> */
.L_x_12416:
        /* <DEDUP_REMOVED lines=22> */
.L_x_12417:
        /* <DEDUP_REMOVED lines=11> */
.L_x_12419:
[----:B------:R-:W-:-:S08]  /*0a10*/  NOP ;  /* 0x0000000000007918 */ /* 0x000fd00000000000 */
[----:B------:R-:W0:Y:S02]  /*0a20*/  USETMAXREG.TRY_ALLOC.CTAPOOL UP0, 0xf0 ;  /* 0x000000f0000079c8 */ /* 0x000e240008000600 */
[----:B0-----:R-:W-:-:S13]  /*0a30*/  PLOP3.LUT P0, PT, PT, PT, UP0, 0x80, 0x0 ;  /* 0x000000000000781c */ /* 0x001fda0003f0f008 */
[----:B------:R-:W-:Y:S05]  /*0a40*/  @!P0 BRA `(.L_x_12419) ;  /* 0xfffffffc00f08947 */ /* 0x000fea000383ffff */
[----:B------:R-:W-:Y:S01]  /*0a50*/  ISETP.NE.AND P0, PT, R14, 0x1, PT ;  /* 0x000000010e00780c */ /* 0x000fe20003f05270 */
[----:B------:R-:W0:Y:S08]  /*0a60*/  S2UR UR4, SR_CgaCtaId ;  /* 0x00000000000479c3 */ /* 0x000e300000008800 */
[----:B------:R-:W-:Y:S06]  /*0a70*/  BAR.ARV 0x8, 0x180 ;  /* 0x0206000000007b1d */ /* 0x000fec0000002000 */
[----:B------:R-:W-:-:S02]  /*0a80*/  UMOV UR46, 0x400 ;  /* 0x00000400002e7882 */ /* 0x000fc40000000000 */
[----:B------:R-:W-:Y:S08]  /*0a90*/  @!P0 BAR.ARV 0x9, 0x100 ;  /* 0x0244000000008b1d */ /* 0x000ff00000002000 */
[----:B------:R-:W-:Y:S01]  /*0aa0*/  BAR.SYNC.DEFER_BLOCKING 0x5, 0x180 ;  /* 0x0146000000007b1d */ /* 0x000fe20000010000 */
[C---:B------:R-:W-:Y:S02]  /*0ab0*/  IADD3 R208, P1, R16.reuse, 0x218, RZ ;  /* 0x0000021810d07810 */ /* 0x040fe40007f3e0ff */
[----:B------:R-:W-:Y:S01]  /*0ac0*/  IADD3 R212, P2, R16, 0x224, RZ ;  /* 0x0000022410d47810 */ /* 0x000fe20007f5e0ff */
[----:B0-----:R-:W-:-:S02]  /*0ad0*/  ULEA UR46, UR4, UR46, 0x18 ;  /* 0x0000002e042e7291 */ /* 0x001fc4000f8ec03f */
[--C-:B------:R-:W-:Y:S01]  /*0ae0*/  IMAD.X R209, RZ, RZ, R17.reuse, P1 ;  /* 0x000000ffffd17224 */ /* 0x100fe200008e0611 */
[----:B------:R-:W-:Y:S01]  /*0af0*/  ULDC UR4, c[0x0][0xd3c] ;  /* 0x00034f0000047ab9 */ /* 0x000fe20000000800 */
[----:B------:R-:W-:Y:S01]  /*0b00*/  STL.64 [R1+0x218], RZ ;  /* 0x000218ff01007387 */ /* 0x000fe20000100a00 */
[----:B------:R-:W-:-:S03]  /*0b10*/  IMAD.X R211, RZ, RZ, R17, P2 ;  /* 0x000000ffffd37224 */ /* 0x000fc600010e0611 */
[----:B------:R-:W-:Y:S04]  /*0b20*/  STL [R1+0x220], RZ ;  /* 0x000220ff01007387 */ /* 0x000fe80000100800 */
[----:B------:R-:W-:Y:S04]  /*0b30*/  STL [R1+0x224], RZ ;  /* 0x000224ff01007387 */ /* 0x000fe80000100800 */
[----:B------:R-:W0:Y:S01]  /*0b40*/  LDS.128 R8, [UR46+0x324d0] ;  /* 0x0324d02eff087984 */ /* 0x000e220008000c00 */
[----:B------:R-:W-:Y:S06]  /*0b50*/  BAR.ARV 0x4, 0x180 ;  /* 0x0106000000007b1d */ /* 0x000fec0000002000 */
[----:B0-----:R-:W-:-:S13]  /*0b60*/  ISETP.GE.AND P0, PT, R11, UR4, PT ;  /* 0x000000040b007c0c */ /* 0x001fda000bf06270 */
[----:B------:R-:W-:Y:S05]  /*0b70*/  @P0 EXIT ;  /* 0x000000000000094d */ /* 0x000fea0003800000 */
[----:B------:R-:W0:Y:S01]  /*0b80*/  S2R R0, SR_TID.X ;  /* 0x0000000000007919 */ /* 0x000e220000002100 */
[----:B------:R-:W1:Y:S01]  /*0b90*/  S2UR UR4, SR_SWINHI ;  /* 0x00000000000479c3 */ /* 0x000e620000002f00 */
[----:B------:R-:W-:Y:S01]  /*0ba0*/  IMAD.MOV.U32 R185, RZ, RZ, 0x2 ;  /* 0x00000002ffb97424 */ /* 0x000fe200078e00ff */
[----:B------:R-:W-:Y:S01]  /*0bb0*/  R2UR UR5, R9 ;  /* 0x00000000090572ca */ /* 0x000fe200000e0000 */
[----:B------:R-:W-:Y:S01]  /*0bc0*/  VIADD R205, R14, 0x8 ;  /* 0x000000080ecd7836 */ /* 0x000fe20000000000 */
[----:B------:R-:W-:Y:S02]  /*0bd0*/  R2UR UR6, R11 ;  /* 0x000000000b0672ca */ /* 0x000fe400000e0000 */
[----:B------:R-:W-:Y:S02]  /*0be0*/  R2UR UR7, R10 ;  /* 0x000000000a0772ca */ /* 0x000fe400000e0000 */
[----:B------:R-:W-:Y:S01]  /*0bf0*/  IADD3 R204, -R14, 0xb, RZ ;  /* 0x0000000b0ecc7810 */ /* 0x000fe20007ffe1ff */
[----:B------:R-:W-:Y:S01]  /*0c00*/  UMOV UR38, UR46 ;  /* 0x0000002e00267c82 */ /* 0x000fe20008000000 */
[----:B-1----:R-:W-:Y:S01]  /*0c10*/  UMOV UR39, UR4 ;  /* 0x0000000400277c82 */ /* 0x002fe20008000000 */
[----:B0-----:R-:W-:-:S05]  /*0c20*/  VIADD R202, R0, 0xffffff80 ;  /* 0xffffff8000ca7836 */ /* 0x001fca0000000000 */
[----:B------:R-:W-:-:S04]  /*0c30*/  SHF.R.S32.HI R15, RZ, 0x1f, R202 ;  /* 0x0000001fff0f7819 */ /* 0x000fc800000114ca */
[CC--:B------:R-:W-:Y:S02]  /*0c40*/  LEA.HI R3, R15.reuse, R202.reuse, RZ, 0x5 ;  /* 0x000000ca0f037211 */ /* 0x0c0fe400078f28ff */
[CC--:B----4-:R-:W-:Y:S02]  /*0c50*/  LEA.HI R2, R15.reuse, R202.reuse, RZ, 0x4 ;  /* 0x000000ca0f027211 */ /* 0x0d0fe400078f20ff */
[----:B------:R-:W-:Y:S01]  /*0c60*/  LEA.HI R0, R15, R202, RZ, 0x7 ;  /* 0x000000ca0f007211 */ /* 0x000fe200078f38ff */
[----:B------:R-:W-:Y:S01]  /*0c70*/  IMAD.SHL.U32 R4, R3, 0x20, RZ ;  /* 0x0000002003047824 */ /* 0x000fe200078e00ff */
[----:B------:R-:W-:Y:S02]  /*0c80*/  SHF.R.S32.HI R7, RZ, 0x4, R2 ;  /* 0x00000004ff077819 */ /* 0x000fe40000011402 */
[----:B------:R-:W-:Y:S02]  /*0c90*/  LOP3.LUT R3, R0, 0xffffff80, RZ, 0xc0, !PT ;  /* 0xffffff8000037812 */ /* 0x000fe400078ec0ff */
[----:B------:R-:W-:-:S02]  /*0ca0*/  LOP3.LUT R5, R2, 0x3fffff0, RZ, 0xc0, !PT ;  /* 0x03fffff002057812 */ /* 0x000fc400078ec0ff */
[----:B------:R-:W-:Y:S01]  /*0cb0*/  LEA.HI R2, R2, R7, RZ, 0x1 ;  /* 0x0000000702027211 */ /* 0x000fe200078f08ff */
[----:B------:R-:W-:Y:S01]  /*0cc0*/  IMAD.IADD R210, R202, 0x1, -R3 ;  /* 0x00000001cad27824 */ /* 0x000fe200078e0a03 */
[----:B------:R-:W-:Y:S01]  /*0cd0*/  LOP3.LUT R4, R4, 0xfffffc00, RZ, 0xc0, !PT ;  /* 0xfffffc0004047812 */ /* 0x000fe200078ec0ff */
[----:B------:R-:W-:Y:S01]  /*0ce0*/  IMAD.IADD R5, R202, 0x1, -R5 ;  /* 0x00000001ca057824 */ /* 0x000fe200078e0a05 */
[----:B------:R-:W-:Y:S02]  /*0cf0*/  LOP3.LUT R2, R2, 0x1ffffffe, RZ, 0xc0, !PT ;  /* 0x1ffffffe02027812 */ /* 0x000fe400078ec0ff */
[----:B------:R-:W-:Y:S01]  /*0d00*/  SHF.R.S32.HI R3, RZ, 0x1f, R210 ;  /* 0x0000001fff037819 */ /* 0x000fe200000114d2 */
[----:B------:R-:W-:Y:S01]  /*0d10*/  IMAD R5, R5, 0x40, R4 ;  /* 0x0000004005057824 */ /* 0x000fe200078e0204 */
[----:B------:R-:W-:Y:S01]  /*0d20*/  LEA.HI R6, R15, R202, RZ, 0x2 ;  /* 0x000000ca0f067211 */ /* 0x000fe200078f10ff */
[----:B------:R-:W-:Y:S01]  /*0d30*/  IMAD.IADD R2, R7, 0x1, -R2 ;  /* 0x0000000107027824 */ /* 0x000fe200078e0a02 */
[----:B------:R-:W-:-:S02]  /*0d40*/  LEA.HI R18, R3, R210, RZ, 0x2 ;  /* 0x000000d203127211 */ /* 0x000fc400078f10ff */
[----:B------:R-:W-:Y:S01]  /*0d50*/  LOP3.LUT R7, R6, 0xfffffffc, RZ, 0xc0, !PT ;  /* 0xfffffffc06077812 */ /* 0x000fe200078ec0ff */
[----:B------:R-:W-:Y:S01]  /*0d60*/  IMAD R184, R2, 0x8, R5 ;  /* 0x0000000802b87824 */ /* 0x000fe200078e0205 */
[--C-:B------:R-:W-:Y:S02]  /*0d70*/  SHF.R.S32.HI R2, RZ, 0x2, R18.reuse ;  /* 0x00000002ff027819 */ /* 0x100fe40000011412 */
[----:B------:R-:W-:Y:S01]  /*0d80*/  SHF.R.S32.HI R5, RZ, 0x1f, R18 ;  /* 0x0000001fff057819 */ /* 0x000fe20000011412 */
[----:B------:R-:W-:Y:S01]  /*0d90*/  IMAD.WIDE R184, R184, R185, UR38 ;  /* 0x00000026b8b87e25 */ /* 0x000fe2000f8e02b9 */
[----:B------:R-:W-:Y:S02]  /*0da0*/  LEA.HI R3, R3, R210, RZ, 0x5 ;  /* 0x000000d203037211 */ /* 0x000fe400078f28ff */
[----:B------:R-:W-:Y:S01]  /*0db0*/  LEA.HI R5, R5, R2, RZ, 0x3 ;  /* 0x0000000205057211 */ /* 0x000fe200078f18ff */
[----:B------:R-:W-:Y:S01]  /*0dc0*/  IMAD.IADD R7, R202, 0x1, -R7 ;  /* 0x00000001ca077824 */ /* 0x000fe200078e0a07 */
[----:B------:R-:W-:-:S02]  /*0dd0*/  IADD3 R9, P0, R184, 0x20, RZ ;  /* 0x00000020b8097810 */ /* 0x000fc40007f1e0ff */
[----:B------:R-:W-:Y:S02]  /*0de0*/  LOP3.LUT R5, R5, 0xfffffff8, RZ, 0xc0, !PT ;  /* 0xfffffff805057812 */ /* 0x000fe400078ec0ff */
[----:B------:R-:W-:Y:S02]  /*0df0*/  LOP3.LUT R8, R9, 0x380, RZ, 0xc0, !PT ;  /* 0x0000038009087812 */ /* 0x000fe400078ec0ff */
[----:B------:R-:W-:Y:S01]  /*0e00*/  SHF.R.S32.HI R3, RZ, 0x5, R3 ;  /* 0x00000005ff037819 */ /* 0x000fe20000011403 */
[----:B------:R-:W-:Y:S01]  /*0e10*/  IMAD.IADD R2, R2, 0x1, -R5 ;  /* 0x0000000102027824 */ /* 0x000fe200078e0a05 */
[----:B------:R-:W-:Y:S02]  /*0e20*/  LEA.HI R4, R7, R7, RZ, 0x1 ;  /* 0x0000000707047211 */ /* 0x000fe400078f08ff */
[----:B------:R-:W-:Y:S01]  /*0e30*/  SHF.R.U64 R8, R8, 0x3, RZ ;  /* 0x0000000308087819 */ /* 0x000fe200000012ff */
[----:B------:R-:W-:Y:S01]  /*0e40*/  IMAD R19, R3, 0x10, R2 ;  /* 0x0000001003137824 */ /* 0x000fe200078e0202 */
[----:B------:R-:W-:Y:S01]  /*0e50*/  LOP3.LUT R4, R4, 0x1ffffffe, RZ, 0xc0, !PT ;  /* 0x1ffffffe04047812 */ /* 0x000fe200078ec0ff */
[----:B------:R-:W-:Y:S01]  /*0e60*/  IMAD.X R3, RZ, RZ, R185, P0 ;  /* 0x000000ffff037224 */ /* 0x000fe200000e06b9 */
[----:B------:R-:W-:-:S02]  /*0e70*/  LOP3.LUT R2, R8, R9, RZ, 0x3c, !PT ;  /* 0x0000000908027212 */ /* 0x000fc400078e3cff */
[----:B------:R-:W-:Y:S01]  /*0e80*/  LEA.HI R15, R15, R202, RZ, 0x3 ;  /* 0x000000ca0f0f7211 */ /* 0x000fe200078f18ff */
[----:B------:R-:W-:Y:S01]  /*0e90*/  IMAD.IADD R21, R7, 0x1, -R4 ;  /* 0x0000000107157824 */ /* 0x000fe200078e0a04 */
[----:B------:R-:W-:Y:S02]  /*0ea0*/  SHF.R.S32.HI R223, RZ, 0x7, R0 ;  /* 0x00000007ffdf7819 */ /* 0x000fe40000011400 */
[----:B------:R-:W-:Y:S02]  /*0eb0*/  MOV R233, R2 ;  /* 0x0000000200e97202 */ /* 0x000fe40000000f00 */
[C---:B------:R-:W-:Y:S02]  /*0ec0*/  IADD3 R5, P1, R184.reuse, 0x40, RZ ;  /* 0x00000040b8057810 */ /* 0x040fe40007f3e0ff */
[----:B------:R-:W-:Y:S02]  /*0ed0*/  LOP3.LUT R3, R15, 0xfffffff8, RZ, 0xc0, !PT ;  /* 0xfffffff80f037812 */ /* 0x000fe400078ec0ff */
[----:B------:R-:W-:-:S02]  /*0ee0*/  IADD3 R7, P2, R184, 0x60, RZ ;  /* 0x00000060b8077810 */ /* 0x000fc40007f5e0ff */
[----:B------:R-:W-:Y:S01]  /*0ef0*/  IADD3 R9, P3, R184, 0x4000, RZ ;  /* 0x00004000b8097810 */ /* 0x000fe20007f7e0ff */
[----:B------:R-:W-:Y:S01]  /*0f00*/  IMAD.IADD R3, R202, 0x1, -R3 ;  /* 0x00000001ca037824 */ /* 0x000fe200078e0a03 */
[C---:B------:R-:W-:Y:S02]  /*0f10*/  IADD3 R227, P4, R184.reuse, 0x4020, RZ ;  /* 0x00004020b8e37810 */ /* 0x040fe40007f9e0ff */
[C---:B------:R-:W-:Y:S01]  /*0f20*/  IADD3 R11, P5, R184.reuse, 0x4040, RZ ;  /* 0x00004040b80b7810 */ /* 0x040fe20007fbe0ff */
[----:B------:R-:W-:Y:S01]  /*0f30*/  IMAD.SHL.U32 R190, R3, 0x8, RZ ;  /* 0x0000000803be7824 */ /* 0x000fe200078e00ff */
[----:B------:R-:W-:Y:S02]  /*0f40*/  IADD3 R13, P6, R184, 0xc060, RZ ;  /* 0x0000c060b80d7810 */ /* 0x000fe40007fde0ff */
[----:B------:R-:W-:Y:S01]  /*0f50*/  LEA.HI R0, R0, R223, RZ, 0x1 ;  /* 0x000000df00007211 */ /* 0x000fe200078f08ff */
[C---:B------:R-:W-:Y:S01]  /*0f60*/  VIADD R192, R190.reuse, 0x40 ;  /* 0x00000040bec07836 */ /* 0x040fe20000000000 */
[----:B------:R-:W-:Y:S01]  /*0f70*/  LOP3.LUT R4, R5, 0x380, RZ, 0xc0, !PT ;  /* 0x0000038005047812 */ /* 0x000fe200078ec0ff */
[C---:B------:R-:W-:Y:S01]  /*0f80*/  VIADD R191, R190.reuse, 0x80 ;  /* 0x00000080bebf7836 */ /* 0x040fe20000000000 */
[----:B------:R-:W-:Y:S01]  /*0f90*/  SHF.R.S32.HI R206, RZ, 0x3, R15 ;  /* 0x00000003ffce7819 */ /* 0x000fe2000001140f */
[----:B------:R-:W-:Y:S01]  /*0fa0*/  VIADD R193, R190, 0xc0 ;  /* 0x000000c0bec17836 */ /* 0x000fe20000000000 */
[----:B------:R-:W-:-:S02]  /*0fb0*/  LOP3.LUT R6, R7, 0x380, RZ, 0xc0, !PT ;  /* 0x0000038007067812 */ /* 0x000fc400078ec0ff */
[----:B------:R-:W-:Y:S01]  /*0fc0*/  LOP3.LUT R8, R9, 0x380, RZ, 0xc0, !PT ;  /* 0x0000038009087812 */ /* 0x000fe200078ec0ff */
[----:B------:R-:W-:Y:S01]  /*0fd0*/  IMAD R207, R3, 0x20, R206 ;  /* 0x0000002003cf7824 */ /* 0x000fe200078e02ce */
[----:B------:R-:W-:Y:S02]  /*0fe0*/  LOP3.LUT R226, R227, 0x380, RZ, 0xc0, !PT ;  /* 0x00000380e3e27812 */ /* 0x000fe400078ec0ff */
[----:B------:R-:W-:Y:S02]  /*0ff0*/  LOP3.LUT R10, R11, 0x380, RZ, 0xc0, !PT ;  /* 0x000003800b0a7812 */ /* 0x000fe400078ec0ff */
[----:B------:R-:W-:Y:S02]  /*1000*/  LOP3.LUT R12, R13, 0x380, RZ, 0xc0, !PT ;  /* 0x000003800d0c7812 */ /* 0x000fe400078ec0ff */
[----:B------:R-:W-:Y:S02]  /*1010*/  LOP3.LUT R0, R0, 0x3fffffe, RZ, 0xc0, !PT ;  /* 0x03fffffe00007812 */ /* 0x000fe400078ec0ff */
[----:B------:R-:W-:-:S02]  /*1020*/  SHF.R.U64 R4, R4, 0x3, RZ ;  /* 0x0000000304047819 */ /* 0x000fc400000012ff */
[----:B------:R-:W-:Y:S01]  /*1030*/  SHF.R.U64 R6, R6, 0x3, RZ ;  /* 0x0000000306067819 */ /* 0x000fe200000012ff */
[----:B------:R-:W-:Y:S01]  /*1040*/  IMAD.IADD R0, R223, 0x1, -R0 ;  /* 0x00000001df007824 */ /* 0x000fe200078e0a00 */
[----:B------:R-:W-:Y:S02]  /*1050*/  SHF.R.U64 R8, R8, 0x3, RZ ;  /* 0x0000000308087819 */ /* 0x000fe400000012ff */
[----:B------:R-:W-:Y:S01]  /*1060*/  SHF.R.U64 R226, R226, 0x3, RZ ;  /* 0x00000003e2e27819 */ /* 0x000fe200000012ff */
[----:B------:R-:W-:Y:S01]  /*1070*/  IMAD R200, R0, 0x40, R19 ;  /* 0x0000004000c87824 */ /* 0x000fe200078e0213 */
[----:B------:R-:W-:Y:S02]  /*1080*/  SHF.R.U64 R10, R10, 0x3, RZ ;  /* 0x000000030a0a7819 */ /* 0x000fe400000012ff */
[----:B------:R-:W-:Y:S01]  /*1090*/  SHF.R.U64 R12, R12, 0x3, RZ ;  /* 0x000000030c0c7819 */ /* 0x000fe200000012ff */
[----:B------:R-:W-:Y:S01]  /*10a0*/  IMAD R234, R21, 0x8, R200 ;  /* 0x0000000815ea7824 */ /* 0x000fe200078e02c8 */
[----:B------:R-:W-:-:S02]  /*10b0*/  LOP3.LUT R3, R18, 0x7ffffffc, RZ, 0xc0, !PT ;  /* 0x7ffffffc12037812 */ /* 0x000fc400078ec0ff */
        /* <DEDUP_REMOVED lines=14> */
[----:B------:R-:W-:-:S02]  /*11a0*/  IADD3 R222, P1, R16, 0x230, RZ ;  /* 0x0000023010de7810 */ /* 0x000fc40007f3e0ff */
[----:B------:R-:W-:Y:S01]  /*11b0*/  MOV R232, R4 ;  /* 0x0000000400e87202 */ /* 0x000fe20000000f00 */
[--C-:B------:R-:W-:Y:S01]  /*11c0*/  IMAD.X R23, RZ, RZ, R17.reuse, P0 ;  /* 0x000000ffff177224 */ /* 0x100fe200000e0611 */
[----:B------:R-:W-:Y:S01]  /*11d0*/  MOV R231, R6 ;  /* 0x0000000600e77202 */ /* 0x000fe20000000f00 */
[----:B------:R-:W-:Y:S01]  /*11e0*/  IMAD.X R213, RZ, RZ, R17, P1 ;  /* 0x000000ffffd57224 */ /* 0x000fe200008e0611 */
[----:B------:R-:W-:Y:S01]  /*11f0*/  MOV R230, R8 ;  /* 0x0000000800e67202 */ /* 0x000fe20000000f00 */
[----:B------:R-:W-:Y:S01]  /*1200*/  IMAD.SHL.U32 R201, R3, 0x2, RZ ;  /* 0x0000000203c97824 */ /* 0x000fe200078e00ff */
[----:B------:R-:W-:Y:S02]  /*1210*/  MOV R226, R226 ;  /* 0x000000e200e27202 */ /* 0x000fe40000000f00 */
[----:B------:R-:W-:Y:S02]  /*1220*/  MOV R225, R10 ;  /* 0x0000000a00e17202 */ /* 0x000fe40000000f00 */
[----:B------:R-:W-:-:S02]  /*1230*/  MOV R224, R12 ;  /* 0x0000000c00e07202 */ /* 0x000fc40000000f00 */
[----:B------:R-:W-:Y:S02]  /*1240*/  SHF.R.S32.HI R199, RZ, 0x1f, R190 ;  /* 0x0000001fffc77819 */ /* 0x000fe400000114be */
[----:B------:R-:W-:Y:S02]  /*1250*/  SHF.R.S32.HI R198, RZ, 0x1f, R192 ;  /* 0x0000001fffc67819 */ /* 0x000fe400000114c0 */
[----:B------:R-:W-:Y:S02]  /*1260*/  SHF.R.S32.HI R197, RZ, 0x1f, R191 ;  /* 0x0000001fffc57819 */ /* 0x000fe400000114bf */
[----:B------:R-:W-:-:S07]  /*1270*/  SHF.R.S32.HI R196, RZ, 0x1f, R193 ;  /* 0x0000001fffc47819 */ /* 0x000fce00000114c1 */
.L_x_12545:
        /* <DEDUP_REMOVED lines=12> */
[----:B012---:R-:W-:Y:S02]  /*1340*/  IMAD.U32 R2, RZ, RZ, UR8 ;  /* 0x00000008ff027e24 */ /* 0x007fe4000f8e00ff */
[----:B------:R-:W-:Y:S01]  /*1350*/  IMAD.U32 R3, RZ, RZ, UR9 ;  /* 0x00000009ff037e24 */ /* 0x000fe2000f8e00ff */
[----:B------:R-:W-:-:S03]  /*1360*/  @UP1 UIMAD.WIDE UR8, UR6, 0x4, UR10 ;  /* 0x00000004060818a5 */ /* 0x000fc6000f8e020a */
[----:B------:R-:W-:Y:S01]  /*1370*/  ULDC.64 UR10, c[0x0][0xb18] ;  /* 0x0002c600000a7ab9 */ /* 0x000fe20000000a00 */
[----:B------:R-:W2:Y:S02]  /*1380*/  @P0 LDG.E R2, desc[UR40][R2.64] ;  /* 0x0000002802020981 */ /* 0x000ea4000c1e1900 */
[----:B------:R-:W-:Y:S02]  /*1390*/  IMAD.U32 R4, RZ, RZ, UR8 ;  /* 0x00000008ff047e24 */ /* 0x000fe4000f8e00ff */
[----:B------:R-:W-:Y:S01]  /*13a0*/  IMAD.U32 R5, RZ, RZ, UR9 ;  /* 0x00000009ff057e24 */ /* 0x000fe2000f8e00ff */
[----:B------:R-:W-:-:S04]  /*13b0*/  ULDC.64 UR8, c[0x0][0x418] ;  /* 0x0001060000087ab9 */ /* 0x000fc80000000a00 */
[----:B---3--:R-:W3:Y:S01]  /*13c0*/  @P2 LDG.E R4, desc[UR40][R4.64] ;  /* 0x0000002804042981 */ /* 0x008ee2000c1e1900 */
        /* <DEDUP_REMOVED lines=12> */
[----:B----4-:R-:W-:-:S14]  /*1490*/  @P2 BRA `(.L_x_12420) ;  /* 0x0000000000342947 */ /* 0x010fdc0003800000 */
        /* <DEDUP_REMOVED lines=13> */
.L_x_12420:
        /* <DEDUP_REMOVED lines=9> */
.L_x_12421:
        /* <DEDUP_REMOVED lines=13> */
.L_x_12422:
[----:B------:R-:W0:Y:S01]  /*16d0*/  S2R R0, SR_TID.X ;  /* 0x0000000000007919 */ /* 0x000e220000002100 */
[----:B------:R-:W-:Y:S01]  /*16e0*/  UIADD3 UR6, UP2, UR38, 0x32450, URZ ;  /* 0x0003245026067890 */ /* 0x000fe2000ff5e03f */
[----:B------:R-:W-:Y:S01]  /*16f0*/  IMAD.MOV.U32 R2, RZ, RZ, 0x3000 ;  /* 0x00003000ff027424 */ /* 0x000fe200078e00ff */
[----:B------:R-:W-:Y:S01]  /*1700*/  UIADD3 UR12, UP3, UR38, 0x32460, URZ ;  /* 0x00032460260c7890 */ /* 0x000fe2000ff7e03f */
[----:B------:R-:W-:Y:S01]  /*1710*/  IMAD.U32 R3, RZ, RZ, UR36 ;  /* 0x00000024ff037e24 */ /* 0x000fe2000f8e00ff */
[----:B------:R-:W-:Y:S01]  /*1720*/  UIADD3 UR8, UP0, UR38, 0x32430, URZ ;  /* 0x0003243026087890 */ /* 0x000fe2000ff1e03f */
[----:B------:R-:W-:Y:S01]  /*1730*/  IMAD.MOV.U32 R8, RZ, RZ, 0x1 ;  /* 0x00000001ff087424 */ /* 0x000fe200078e00ff */
[----:B------:R-:W-:Y:S01]  /*1740*/  UIADD3 UR10, UP1, UR38, 0x32440, URZ ;  /* 0x00032440260a7890 */ /* 0x000fe2000ff3e03f */
[----:B------:R-:W-:Y:S01]  /*1750*/  IMAD.MOV.U32 R9, RZ, RZ, RZ ;  /* 0x000000ffff097224 */ /* 0x000fe200078e00ff */
[----:B------:R-:W-:Y:S01]  /*1760*/  UIADD3.X UR7, URZ, UR39, URZ, UP2, !UPT ;  /* 0x000000273f077290 */ /* 0x000fe200097fe43f */
[----:B------:R-:W-:Y:S01]  /*1770*/  IMAD.MOV.U32 R5, RZ, RZ, 0x100 ;  /* 0x00000100ff057424 */ /* 0x000fe200078e00ff */
[----:B------:R-:W-:Y:S01]  /*1780*/  UIADD3.X UR13, URZ, UR39, URZ, UP3, !UPT ;  /* 0x000000273f0d7290 */ /* 0x000fe20009ffe43f */
[----:B------:R-:W-:Y:S01]  /*1790*/  IMAD.MOV.U32 R6, RZ, RZ, 0x1 ;  /* 0x00000001ff067424 */ /* 0x000fe200078e00ff */
[----:B------:R-:W-:Y:S01]  /*17a0*/  UIADD3.X UR9, URZ, UR39, URZ, UP0, !UPT ;  /* 0x000000273f097290 */ /* 0x000fe200087fe43f */
[----:B------:R-:W-:Y:S01]  /*17b0*/  IMAD.MOV.U32 R7, RZ, RZ, RZ ;  /* 0x000000ffff077224 */ /* 0x000fe200078e00ff */
[----:B------:R-:W-:Y:S01]  /*17c0*/  UIADD3.X UR11, URZ, UR39, URZ, UP1, !UPT ;  /* 0x000000273f0b7290 */ /* 0x000fe20008ffe43f */
[----:B------:R-:W-:Y:S01]  /*17d0*/  IMAD.U32 R10, RZ, RZ, UR6 ;  /* 0x00000006ff0a7e24 */ /* 0x000fe2000f8e00ff */
[----:B------:R-:W-:Y:S01]  /*17e0*/  UIADD3 UR48, -UR4, UR48, URZ ;  /* 0x0000003004307290 */ /* 0x000fe2000fffe13f */
[----:B------:R-:W-:Y:S01]  /*17f0*/  IMAD.U32 R18, RZ, RZ, UR12 ;  /* 0x0000000cff127e24 */ /* 0x000fe2000f8e00ff */
[----:B------:R1:W-:Y:S01]  /*1800*/  STL.64 [R1+0x18], R2 ;  /* 0x0000180201007387 */ /* 0x0003e20000100a00 */
[----:B------:R-:W-:Y:S01]  /*1810*/  ULDC UR4, c[0x0][0x448] ;  /* 0x0001120000047ab9 */ /* 0x000fe20000000800 */
[----:B------:R-:W-:Y:S01]  /*1820*/  IMAD.U32 R11, RZ, RZ, UR7 ;  /* 0x00000007ff0b7e24 */ /* 0x000fe2000f8e00ff */
[----:B------:R-:W-:Y:S01]  /*1830*/  UISETP.NE.AND UP0, UPT, UR4, 0x1, UPT ;  /* 0x000000010400788c */ /* 0x000fe2000bf05270 */
[----:B------:R-:W-:Y:S01]  /*1840*/  IMAD.U32 R19, RZ, RZ, UR13 ;  /* 0x0000000dff137e24 */ /* 0x000fe2000f8e00ff */
[----:B------:R2:W-:Y:S01]  /*1850*/  STL.64 [R1+0x60], R8 ;  /* 0x0000600801007387 */ /* 0x0005e20000100a00 */
[----:B------:R-:W-:Y:S01]  /*1860*/  IMAD.U32 R20, RZ, RZ, UR5 ;  /* 0x00000005ff147e24 */ /* 0x000fe2000f8e00ff */
[----:B------:R-:W-:Y:S01]  /*1870*/  USHF.L.U32 UR43, UR5, 0x7, URZ ;  /* 0x00000007052b7899 */ /* 0x000fe2000800063f */
[----:B------:R-:W-:Y:S01]  /*1880*/  IMAD.MOV.U32 R12, RZ, RZ, 0xc000 ;  /* 0x0000c000ff0c7424 */ /* 0x000fe200078e00ff */
[----:B------:R-:W-:Y:S01]  /*1890*/  STL.128 [R1+0x440], RZ ;  /* 0x000440ff01007387 */ /* 0x000fe20000100c00 */
[----:B------:R-:W-:Y:S01]  /*18a0*/  IMAD.U32 R13, RZ, RZ, UR36 ;  /* 0x00000024ff0d7e24 */ /* 0x000fe2000f8e00ff */
[----:B------:R-:W-:Y:S01]  /*18b0*/  ULDC.64 UR4, c[0x0][0xad8] ;  /* 0x0002b60000047ab9 */ /* 0x000fe20000000a00 */
[----:B------:R-:W-:Y:S01]  /*18c0*/  IMAD.MOV.U32 R15, RZ, RZ, 0x100 ;  /* 0x00000100ff0f7424 */ /* 0x000fe200078e00ff */
[----:B0-----:R-:W-:Y:S01]  /*18d0*/  LOP3.LUT R0, R0, 0x7f, RZ, 0xc0, !PT ;  /* 0x0000007f00007812 */ /* 0x001fe200078ec0ff */
[----:B-1----:R-:W-:Y:S01]  /*18e0*/  IMAD.U32 R2, RZ, RZ, UR10 ;  /* 0x0000000aff027e24 */ /* 0x002fe2000f8e00ff */
[----:B------:R-:W-:Y:S01]  /*18f0*/  UISETP.GE.AND UP1, UPT, UR5, 0x1, UPT ;  /* 0x000000010500788c */ /* 0x000fe2000bf26270 */
[----:B------:R-:W-:Y:S01]  /*1900*/  IMAD.U32 R3, RZ, RZ, UR11 ;  /* 0x0000000bff037e24 */ /* 0x000fe2000f8e00ff */
[----:B------:R-:W-:Y:S01]  /*1910*/  ISETP.NE.AND P0, PT, R0, RZ, PT ;  /* 0x000000ff0000720c */ /* 0x000fe20003f05270 */
[----:B--2---:R-:W-:Y:S01]  /*1920*/  IMAD.U32 R8, RZ, RZ, UR8 ;  /* 0x00000008ff087e24 */ /* 0x004fe2000f8e00ff */
[----:B------:R-:W0:Y:S01]  /*1930*/  LDC R0, c[0x0][0xa80] ;  /* 0x0002a000ff007b82 */ /* 0x000e220000000800 */
[----:B------:R-:W-:Y:S01]  /*1940*/  IMAD.U32 R9, RZ, RZ, UR9 ;  /* 0x00000009ff097e24 */ /* 0x000fe2000f8e00ff */
[----:B------:R-:W-:Y:S01]  /*1950*/  SEL R4, RZ, 0x1, P0 ;  /* 0x00000001ff047807 */ /* 0x000fe20000000000 */
[----:B------:R-:W-:Y:S01]  /*1960*/  STL [R1+0x70], R20 ;  /* 0x0000701401007387 */ /* 0x000fe20000100800 */
[----:B------:R-:W-:Y:S01]  /*1970*/  UIADD3 UR8, UR43, 0x7f, URZ ;  /* 0x0000007f2b087890 */ /* 0x000fe2000fffe03f */
[----:B------:R-:W-:Y:S01]  /*1980*/  PLOP3.LUT P2, PT, PT, PT, UP1, 0x80, 0x0 ;  /* 0x000000000000781c */ /* 0x000fe20003f4f018 */
[----:B------:R-:W-:Y:S01]  /*1990*/  @UP0 ULDC UR6, c[0x0][0x44c] ;  /* 0x0001130000060ab9 */ /* 0x000fe20000000800 */
[----:B------:R-:W-:Y:S01]  /*19a0*/  IMAD.MOV.U32 R14, RZ, RZ, R4 ;  /* 0x000000ffff0e7224 */ /* 0x000fe200078e0004 */
[----:B------:R1:W-:Y:S01]  /*19b0*/  STL.128 [R1+0x20], R4 ;  /* 0x0000200401007387 */ /* 0x0003e20000100c00 */
[----:B------:R-:W-:Y:S01]  /*19c0*/  UIMAD.WIDE.U32 UR6, UR8, UR6, URZ ;  /* 0x00000006080672a5 */ /* 0x000fe2000f8e003f */
[C---:B------:R-:W-:Y:S01]  /*19d0*/  IADD3 R33, P0, R16.reuse, 0x440, RZ ;  /* 0x0000044010217810 */ /* 0x040fe20007f1e0ff */
[----:B------:R-:W-:Y:S01]  /*19e0*/  @UP0 ULDC UR9, c[0x0][0x450] ;  /* 0x0001140000090ab9 */ /* 0x000fe20000000800 */
[----:B------:R2:W-:Y:S01]  /*19f0*/  STL.128 [R1+0x50], R12 ;  /* 0x0000500c01007387 */ /* 0x0005e20000100c00 */
[----:B------:R-:W-:Y:S01]  /*1a00*/  UIADD3 UR44, UR48, 0x1, -UR47 ;  /* 0x00000001302c7890 */ /* 0x000fe2000fffe82f */
[----:B------:R-:W-:Y:S01]  /*1a10*/  IADD3 R32, P1, R16, 0x38, RZ ;  /* 0x0000003810207810 */ /* 0x000fe20007f3e0ff */
[----:B------:R-:W-:Y:S01]  /*1a20*/  @UP0 USHF.R.U32.HI UR8, URZ, UR9, UR7 ;  /* 0x000000093f080299 */ /* 0x000fe20008011607 */
[----:B------:R2:W-:Y:S01]  /*1a30*/  STL.64 [R1+0x8], R8 ;  /* 0x0000080801007387 */ /* 0x0005e20000100a00 */
[----:B------:R-:W-:-:S02]  /*1a40*/  IMAD.X R44, RZ, RZ, R17, P0 ;  /* 0x000000ffff2c7224 */ /* 0x000fc400000e0611 */
[----:B------:R-:W-:Y:S01]  /*1a50*/  UIADD3 UR6, UR44, UR8, URZ ;  /* 0x000000082c067290 */ /* 0x000fe2000fffe03f */
[----:B------:R2:W-:Y:S01]  /*1a60*/  STL.64 [R1+0x10], R2 ;  /* 0x0000100201007387 */ /* 0x0005e20000100a00 */
[----:B------:R-:W-:Y:S02]  /*1a70*/  IMAD.X R45, RZ, RZ, R17, P1 ;  /* 0x000000ffff2d7224 */ /* 0x000fe400008e0611 */
[----:B------:R-:W-:Y:S01]  /*1a80*/  UIADD3 UR4, UR6, UR4, URZ ;  /* 0x0000000406047290 */ /* 0x000fe2000fffe03f */
[----:B-1----:R-:W-:Y:S01]  /*1a90*/  IMAD.MOV.U32 R4, RZ, RZ, R10 ;  /* 0x000000ffff047224 */ /* 0x002fe200078e000a */
[----:B------:R2:W-:Y:S01]  /*1aa0*/  STL.64 [R1+0x30], R2 ;  /* 0x0000300201007387 */ /* 0x0005e20000100a00 */
[----:B------:R-:W-:Y:S02]  /*1ab0*/  IMAD.MOV.U32 R5, RZ, RZ, R11 ;  /* 0x000000ffff057224 */ /* 0x000fe400078e000b */
[----:B------:R-:W-:Y:S01]  /*1ac0*/  IMAD.MOV.U32 R6, RZ, RZ, R18 ;  /* 0x000000ffff067224 */ /* 0x000fe200078e0012 */
[----:B0-----:R2:W-:Y:S01]  /*1ad0*/  STL [R1+0x460], R0 ;  /* 0x0004600001007387 */ /* 0x0015e20000100800 */
[----:B------:R-:W-:-:S03]  /*1ae0*/  IMAD.MOV.U32 R7, RZ, RZ, R19 ;  /* 0x000000ffff077224 */ /* 0x000fc600078e0013 */
[----:B------:R2:W-:Y:S04]  /*1af0*/  STL.128 [R1+0x450], RZ ;  /* 0x000450ff01007387 */ /* 0x0005e80000100c00 */
[----:B------:R2:W-:Y:S04]  /*1b00*/  STL.128 [R1+0x40], R4 ;  /* 0x0000400401007387 */ /* 0x0005e80000100c00 */
[----:B------:R2:W-:Y:S04]  /*1b10*/  STL.64 [R1+0x68], R6 ;  /* 0x0000680601007387 */ /* 0x0005e80000100a00 */
        /* <DEDUP_REMOVED lines=45> */
.L_x_12424:
[----:B------:R-:W-:-:S11]  /*1df0*/  UISETP.NE.AND UP1, UPT, UR5, 0x1, UPT ;  /* 0x000000010500788c */ /* 0x000fd6000bf25270 */
[----:B------:R-:W-:Y:S02]  /*1e00*/  @UP1 ULDC.64 UR10, c[0x0][0xae0] ;  /* 0x0002b800000a1ab9 */ /* 0x000fe40000000a00 */
[----:B------:R-:W-:-:S04]  /*1e10*/  UIMAD.WIDE.U32 UR6, UR8, UR10, URZ ;  /* 0x0000000a080672a5 */ /* 0x000fc8000f8e003f */
[----:B------:R-:W-:-:S12]  /*1e20*/  @UP1 USHF.R.U32.HI UR8, URZ, UR11, UR7 ;  /* 0x0000000b3f081299 */ /* 0x000fd80008011607 */
.L_x_12425:
[----:B------:R-:W-:-:S04]  /*1e30*/  UIMAD UR8, UR8, UR5, UR5 ;  /* 0x00000005080872a4 */ /* 0x000fc8000f8e0205 */
[----:B------:R-:W-:-:S04]  /*1e40*/  UISETP.LT.AND UP1, UPT, UR4, UR8, UPT ;  /* 0x000000080400728c */ /* 0x000fc8000bf21270 */
[----:B------:R-:W-:-:S12]  /*1e50*/  USEL UR4, UR4, UR8, UP1 ;  /* 0x0000000804047287 */ /* 0x000fd80008800000 */
.L_x_12423:
        /* <DEDUP_REMOVED lines=31> */
.L_x_12427:
[----:B------:R-:W-:-:S11]  /*2050*/  UISETP.NE.AND UP0, UPT, UR5, 0x1, UPT ;  /* 0x000000010500788c */ /* 0x000fd6000bf05270 */
[----:B------:R-:W-:Y:S02]  /*2060*/  @UP0 ULDC.64 UR10, c[0x0][0xae0] ;  /* 0x0002b800000a0ab9 */ /* 0x000fe40000000a00 */
[----:B------:R-:W-:-:S04]  /*2070*/  UIMAD.WIDE.U32 UR6, UR4, UR10, URZ ;  /* 0x0000000a040672a5 */ /* 0x000fc8000f8e003f */
[----:B------:R-:W-:-:S12]  /*2080*/  @UP0 USHF.R.U32.HI UR4, URZ, UR11, UR7 ;  /* 0x0000000b3f040299 */ /* 0x000fd80008011607 */
.L_x_12428:
[----:B------:R-:W-:-:S04]  /*2090*/  UIMAD UR4, UR4, UR5, URZ ;  /* 0x00000005040472a4 */ /* 0x000fc8000f8e023f */
[----:B------:R-:W-:-:S04]  /*20a0*/  UISETP.LT.AND UP0, UPT, UR8, UR4, UPT ;  /* 0x000000040800728c */ /* 0x000fc8000bf01270 */
[----:B------:R-:W-:-:S12]  /*20b0*/  USEL UR8, UR8, UR4, !UP0 ;  /* 0x0000000408087287 */ /* 0x000fd8000c000000 */
.L_x_12426:
        /* <DEDUP_REMOVED lines=9> */
[----:B--2---:R-:W0:Y:S01]  /*2150*/  SHFL.IDX PT, R0, R223, RZ, 0x1f ;  /* 0x00001fffdf007589 */ /* 0x004e2200000e0000 */
        /* <DEDUP_REMOVED lines=87> */
.L_x_12430:
[----:B------:R-:W1:Y:S01]  /*26d0*/  S2R R20, SR_TID.X ;  /* 0x0000000000147919 */ /* 0x000e620000002100 */
[----:B0-----:R-:W0:Y:S01]  /*26e0*/  LDC.64 R10, c[0x0][0xad0] ;  /* 0x0002b400ff0a7b82 */ /* 0x001e220000000a00 */
[----:B------:R-:W-:Y:S01]  /*26f0*/  IADD3 R8, P0, R16, 0x120, RZ ;  /* 0x0000012010087810 */ /* 0x000fe20007f1e0ff */
[----:B------:R-:W-:Y:S01]  /*2700*/  ULDC UR4, c[0x0][0x20] ;  /* 0x0000080000047ab9 */ /* 0x000fe20000000800 */
[----:B------:R-:W-:Y:S01]  /*2710*/  IMAD.U32 R13, RZ, RZ, UR47 ;  /* 0x0000002fff0d7e24 */ /* 0x000fe2000f8e00ff */
[----:B------:R-:W-:Y:S01]  /*2720*/  STL.64 [R1+0x130], R34 ;  /* 0x0001302201007387 */ /* 0x000fe20000100a00 */
[----:B------:R-:W-:Y:S02]  /*2730*/  VIADD R194, R22, -UR4 ;  /* 0x8000000416c27c36 */ /* 0x000fe40008000000 */
[--C-:B------:R-:W-:Y:S01]  /*2740*/  IMAD.X R9, RZ, RZ, R17.reuse, P0 ;  /* 0x000000ffff097224 */ /* 0x100fe200000e0611 */
[----:B------:R-:W2:Y:S01]  /*2750*/  LDC.64 R4, c[0x0][0xad8] ;  /* 0x0002b600ff047b82 */ /* 0x000ea20000000a00 */
[----:B------:R-:W-:Y:S01]  /*2760*/  IMAD.U32 R15, RZ, RZ, UR48 ;  /* 0x00000030ff0f7e24 */ /* 0x000fe2000f8e00ff */
[----:B------:R-:W-:Y:S04]  /*2770*/  STL.64 [R1+0x120], R200 ;  /* 0x000120c801007387 */ /* 0x000fe80000100a00 */
[----:B------:R-:W-:Y:S02]  /*2780*/  STL.64 [R1+0x128], R8 ;  /* 0x0001280801007387 */ /* 0x000fe40000100a00 */
[----:B------:R-:W3:Y:S02]  /*2790*/  LDC.64 R2, c[0x0][0xae0] ;  /* 0x0002b800ff027b82 */ /* 0x000ee40000000a00 */
[----:B------:R-:W-:Y:S04]  /*27a0*/  STL.U8 [R1+0x138], RZ ;  /* 0x000138ff01007387 */ /* 0x000fe80000100000 */
[----:B------:R4:W-:Y:S02]  /*27b0*/  STL [R194+0x4], R13 ;  /* 0x0000040dc2007387 */ /* 0x0009e40000100800 */
[----:B------:R-:W5:Y:S02]  /*27c0*/  LDC.64 R6, c[0x0][0x448] ;  /* 0x00011200ff067b82 */ /* 0x000f640000000a00 */
[----:B------:R0:W-:Y:S04]  /*27d0*/  STL [R194+0x8], R15 ;  /* 0x0000080fc2007387 */ /* 0x0001e80000100800 */
[----:B0-----:R0:W-:Y:S01]  /*27e0*/  STL [R194+0xc], R11 ;  /* 0x00000c0bc2007387 */ /* 0x0011e20000100800 */
[----:B-1----:R-:W-:Y:S01]  /*27f0*/  VIADD R202, R20, 0xffffff80 ;  /* 0xffffff8014ca7836 */ /* 0x002fe20000000000 */
[----:B------:R-:W1:Y:S02]  /*2800*/  LDC R235, c[0x0][0x450] ;  /* 0x00011400ffeb7b82 */ /* 0x000e640000000800 */
[----:B------:R0:W-:Y:S04]  /*2810*/  STL [R194+0x14], RZ ;  /* 0x000014ffc2007387 */ /* 0x0001e80000100800 */
[----:B------:R0:W-:Y:S04]  /*2820*/  STL [R194], R202 ;  /* 0x000000cac2007387 */ /* 0x0001e80000100800 */
[----:B--2---:R0:W-:Y:S04]  /*2830*/  STL [R194+0x10], R4 ;  /* 0x00001004c2007387 */ /* 0x0041e80000100800 */
[----:B------:R0:W-:Y:S04]  /*2840*/  STL [R194+0x18], R5 ;  /* 0x00001805c2007387 */ /* 0x0001e80000100800 */
[----:B---3--:R0:W-:Y:S04]  /*2850*/  STL [R194+0x1c], R2 ;  /* 0x00001c02c2007387 */ /* 0x0081e80000100800 */
[----:B------:R0:W-:Y:S04]  /*2860*/  STL [R194+0x20], R3 ;  /* 0x00002003c2007387 */ /* 0x0001e80000100800 */
[----:B-----5:R0:W-:Y:S04]  /*2870*/  STL [R194+0x24], R6 ;  /* 0x00002406c2007387 */ /* 0x0201e80000100800 */
[----:B------:R0:W-:Y:S04]  /*2880*/  STL [R194+0x28], R7 ;  /* 0x00002807c2007387 */ /* 0x0001e80000100800 */
[----:B-1----:R0:W-:Y:S04]  /*2890*/  STL [R194+0x2c], R235 ;  /* 0x00002cebc2007387 */ /* 0x0021e80000100800 */
        /* <DEDUP_REMOVED lines=12> */
.L_x_12684:
[----:B------:R-:W-:Y:S05]  /*2960*/  BSYNC B0 ;  /* 0x0000000000007941 */ /* 0x000fea0003800000 */
.L_x_12431:
        /* <DEDUP_REMOVED lines=58> */
.L_x_12434:
[----:B------:R-:W-:Y:S05]  /*2d10*/  BSYNC B0 ;  /* 0x0000000000007941 */ /* 0x000fea0003800000 */
.L_x_12433:
        /* <DEDUP_REMOVED lines=8> */
.L_x_12436:
[----:B------:R-:W-:Y:S05]  /*2da0*/  BSYNC B0 ;  /* 0x0000000000007941 */ /* 0x000fea0003800000 */
.L_x_12435:
[----:B------:R-:W-:Y:S04]  /*2db0*/  BSSY B0, `(.L_x_12437) ;  /* 0x0000004000007945 */ /* 0x000fe80003800000 */
[----:B-1----:R-:W-:Y:S05]  /*2dc0*/  @P0 BRA `(.L_x_12438) ;  /* 0x0000000000080947 */ /* 0x002fea0003800000 */
[----:B------:R-:W1:Y:S02]  /*2dd0*/  SYNCS.PHASECHK.TRANS64.TRYWAIT P0, [R20+URZ], R21 ;  /* 0x00000015140075a7 */ /* 0x000e64000800017f */
[----:B-1----:R-:W-:Y:S05]  /*2de0*/  @!P0 BRA `(.L_x_12439) ;  /* 0x0000027000dc8947 */ /* 0x002fea0003800000 */
.L_x_12438:
[----:B------:R-:W-:Y:S05]  /*2df0*/  BSYNC B0 ;  /* 0x0000000000007941 */ /* 0x000fea0003800000 */
.L_x_12437:
        /* <DEDUP_REMOVED lines=58> */
.L_x_12685:
[----:B------:R-:W-:Y:S05]  /*31a0*/  BSYNC B0 ;  /* 0x0000000000007941 */ /* 0x000fea0003800000 */
.L_x_12440:
[----:B------:R-:W2:Y:S04]  /*31b0*/  LDL R10, [R1+0x54] ;  /* 0x00005400010a7983 */ /* 0x000ea80000100800 */
[----:B0-----:R0:W5:Y:S01]  /*31c0*/  LDL.64 R8, [R1+0x218] ;  /* 0x0002180001087983 */ /* 0x0011620000100a00 */
[----:B------:R-:W-:Y:S01]  /*31d0*/  BSSY B0, `(.L_x_12442) ;  /* 0x0000005000007945 */ /* 0x000fe20003800000 */
[----:B--2---:R-:W-:-:S04]  /*31e0*/  LOP3.LUT R10, R10, 0x1, RZ, 0xfc, !PT ;  /* 0x000000010a0a7812 */ /* 0x004fc800078efcff */
[----:B------:R-:W-:-:S13]  /*31f0*/  ISETP.NE.AND P1, PT, R10, 0x3, PT ;  /* 0x000000030a00780c */ /* 0x000fda0003f25270 */
[----:B0-----:R-:W-:Y:S05]  /*3200*/  @!P1 BRA `(.L_x_12443) ;  /* 0x0000000000049947 */ /* 0x001fea0003800000 */
[----:B------:R-:W-:Y:S01]  /*3210*/  BPT.TRAP 0x1 ;  /* 0x000000040000795c */ /* 0x000fe20000300000 */
.L_x_12443:
[----:B------:R-:W-:Y:S05]  /*3220*/  BSYNC B0 ;  /* 0x0000000000007941 */ /* 0x000fea0003800000 */
.L_x_12442:
        /* <DEDUP_REMOVED lines=8> */
.L_x_12445:
[----:B------:R-:W-:Y:S05]  /*32b0*/  BSYNC B0 ;  /* 0x0000000000007941 */ /* 0x000fea0003800000 */
.L_x_12444:
[----:B------:R-:W-:Y:S04]  /*32c0*/  BSSY B0, `(.L_x_12446) ;  /* 0x0000004000007945 */ /* 0x000fe80003800000 */
[----:B-1----:R-:W-:Y:S05]  /*32d0*/  @P0 BRA `(.L_x_12447) ;  /* 0x0000000000080947 */ /* 0x002fea0003800000 */
[----:B------:R-:W1:Y:S02]  /*32e0*/  SYNCS.PHASECHK.TRANS64.TRYWAIT P0, [R8+URZ], R9 ;  /* 0x00000009080075a7 */ /* 0x000e64000800017f */
[----:B-1----:R-:W-:Y:S05]  /*32f0*/  @!P0 BRA `(.L_x_12448) ;  /* 0x0000026c00c48947 */ /* 0x002fea0003800000 */
.L_x_12447:
[----:B------:R-:W-:Y:S05]  /*3300*/  BSYNC B0 ;  /* 0x0000000000007941 */ /* 0x000fea0003800000 */
.L_x_12446:
        /* <DEDUP_REMOVED lines=209> */
[----:B------:R-:W3:Y:S04]  /*4020*/  LDL R10, [R194+0x18] ;  /* 0x00001800c20a7983 */ /* 0x000ee80000100800 */
[----:B------:R-:W5:Y:S04]  /*4030*/  LDL R9, [R194+0x4] ;  /* 0x00000400c2097983 */ /* 0x000f680000100800 */
        /* <DEDUP_REMOVED lines=8> */
[----:B------:R-:W-:Y:S01]  /*40c0*/  UMOV UR4, 0xffffffa0 ;  /* 0xffffffa000047882 */ /* 0x000fe20000000000 */
[----:B---3--:R-:W-:Y:S01]  /*40d0*/  ISETP.GE.AND P2, PT, R10, 0x1, PT ;  /* 0x000000010a00780c */ /* 0x008fe20003f46270 */
[----:B------:R-:W-:Y:S01]  /*40e0*/  UIMAD UR4, UR49, UR4, 0x60 ;  /* 0x00000060310474a4 */ /* 0x000fe2000f8e0204 */
[----:B-----5:R-:W-:Y:S01]  /*40f0*/  LOP3.LUT R13, RZ, R13, RZ, 0x33, !PT ;  /* 0x0000000dff0d7212 */ /* 0x020fe200078e33ff */
[----:B------:R-:W-:Y:S01]  /*4100*/  BSSY B0, `(.L_x_12449) ;  /* 0x00000a9000007945 */ /* 0x000fe20003800000 */
[-C--:B--2---:R-:W-:Y:S01]  /*4110*/  FMUL.FTZ R141, R25, R14.reuse ;  /* 0x0000000e198d7220 */ /* 0x084fe20000410000 */
[----:B------:R-:W-:Y:S01]  /*4120*/  SHF.R.S32.HI R25, RZ, 0x1f, R18 ;  /* 0x0000001fff197819 */ /* 0x000fe20000011412 */
[----:B------:R-:W-:-:S03]  /*4130*/  FMUL.FTZ R133, R26, R14 ;  /* 0x0000000e1a857220 */ /* 0x000fc60000410000 */
[----:B------:R-:W-:Y:S01]  /*4140*/  LEA.HI R26, R25, R18, RZ, 0x7 ;  /* 0x00000012191a7211 */ /* 0x000fe200078f38ff */
[----:B------:R-:W-:-:S03]  /*4150*/  FMUL.FTZ R131, R27, R14 ;  /* 0x0000000e1b837220 */ /* 0x000fc60000410000 */
[----:B------:R-:W-:Y:S01]  /*4160*/  LOP3.LUT R27, R26, 0xffffff80, RZ, 0xc0, !PT ;  /* 0xffffff801a1b7812 */ /* 0x000fe200078ec0ff */
[----:B------:R-:W-:-:S04]  /*4170*/  FMUL.FTZ R139, R28, R14 ;  /* 0x0000000e1c8b7220 */ /* 0x000fc80000410000 */
[----:B------:R-:W-:Y:S02]  /*4180*/  IMAD.IADD R27, R18, 0x1, -R27 ;  /* 0x00000001121b7824 */ /* 0x000fe400078e0a1b */
[----:B------:R-:W-:-:S03]  /*4190*/  FMUL.FTZ R137, R29, R14 ;  /* 0x0000000e1d897220 */ /* 0x000fc60000410000 */
[----:B------:R-:W-:Y:S01]  /*41a0*/  SHF.R.S32.HI R28, RZ, 0x1f, R27 ;  /* 0x0000001fff1c7819 */ /* 0x000fe2000001141b */
[----:B------:R-:W-:-:S03]  /*41b0*/  FMUL.FTZ R127, R31, R14 ;  /* 0x0000000e1f7f7220 */ /* 0x000fc60000410000 */
[----:B------:R-:W-:Y:S01]  /*41c0*/  LEA.HI R29, R28, R27, RZ, 0x2 ;  /* 0x0000001b1c1d7211 */ /* 0x000fe200078f10ff */
[----:B------:R-:W-:Y:S01]  /*41d0*/  FMUL.FTZ R129, R30, R14 ;  /* 0x0000000e1e817220 */ /* 0x000fe20000410000 */
[----:B------:R-:W-:Y:S02]  /*41e0*/  LEA.HI R31, R25, R18, RZ, 0x2 ;  /* 0x00000012191f7211 */ /* 0x000fe400078f10ff */
[--C-:B------:R-:W-:Y:S02]  /*41f0*/  SHF.R.S32.HI R30, RZ, 0x2, R29.reuse ;  /* 0x00000002ff1e7819 */ /* 0x100fe4000001141d */
[----:B------:R-:W-:Y:S01]  /*4200*/  SHF.R.S32.HI R25, RZ, 0x1f, R29 ;  /* 0x0000001fff197819 */ /* 0x000fe2000001141d */
[----:B------:R-:W-:Y:S01]  /*4210*/  FMUL.FTZ R229, R33, R14 ;  /* 0x0000000e21e57220 */ /* 0x000fe20000410000 */
[----:B------:R-:W-:Y:S02]  /*4220*/  LOP3.LUT R33, R31, 0xfffffffc, RZ, 0xc0, !PT ;  /* 0xfffffffc1f217812 */ /* 0x000fe400078ec0ff */
[----:B------:R-:W-:-:S02]  /*4230*/  LEA.HI R31, R25, R30, RZ, 0x3 ;  /* 0x0000001e191f7211 */ /* 0x000fc400078f18ff */
[----:B------:R-:W-:Y:S02]  /*4240*/  SHF.R.S32.HI R25, RZ, 0x7, R26 ;  /* 0x00000007ff197819 */ /* 0x000fe4000001141a */
[----:B------:R-:W-:Y:S01]  /*4250*/  LEA.HI R28, R28, R27, RZ, 0x5 ;  /* 0x0000001b1c1c7211 */ /* 0x000fe200078f28ff */
[----:B------:R-:W-:Y:S01]  /*4260*/  IMAD.IADD R33, R18, 0x1, -R33 ;  /* 0x0000000112217824 */ /* 0x000fe200078e0a21 */
[----:B------:R-:W-:Y:S02]  /*4270*/  LOP3.LUT R31, R31, 0xfffffff8, RZ, 0xc0, !PT ;  /* 0xfffffff81f1f7812 */ /* 0x000fe400078ec0ff */
[----:B------:R-:W-:Y:S02]  /*4280*/  LEA.HI R26, R26, R25, RZ, 0x1 ;  /* 0x000000191a1a7211 */ /* 0x000fe400078f08ff */
[----:B------:R-:W-:Y:S01]  /*4290*/  SHF.R.S32.HI R28, RZ, 0x5, R28 ;  /* 0x00000005ff1c7819 */ /* 0x000fe2000001141c */
[----:B------:R-:W-:Y:S01]  /*42a0*/  IMAD.IADD R31, R30, 0x1, -R31 ;  /* 0x000000011e1f7824 */ /* 0x000fe200078e0a1f */
[----:B------:R-:W-:-:S02]  /*42b0*/  LOP3.LUT R26, R26, 0x3fffffe, RZ, 0xc0, !PT ;  /* 0x03fffffe1a1a7812 */ /* 0x000fc400078ec0ff */
        /* <DEDUP_REMOVED lines=128> */
.L_x_12454:
[----:B------:R-:W-:Y:S05]  /*4ac0*/  BSYNC B2 ;  /* 0x0000000000027941 */ /* 0x000fea0003800000 */
.L_x_12453:
[----:B------:R-:W-:Y:S01]  /*4ad0*/  LOP3.LUT R13, RZ, R13, RZ, 0x33, !PT ;  /* 0x0000000dff0d7212 */ /* 0x000fe200078e33ff */
[----:B------:R-:W-:Y:S06]  /*4ae0*/  BRA `(.L_x_12455) ;  /* 0x0000000000187947 */ /* 0x000fec0003800000 */
.L_x_12452:
[----:B------:R-:W-:-:S13]  /*4af0*/  ISETP.NE.AND P1, PT, R10, 0x1, PT ;  /* 0x000000010a00780c */ /* 0x000fda0003f25270 */
[----:B------:R-:W-:Y:S05]  /*4b00*/  @!P1 BRA `(.L_x_12455) ;  /* 0x0000000000109947 */ /* 0x000fea0003800000 */
[----:B------:R-:W2:Y:S04]  /*4b10*/  LDL R14, [R194+0x1c] ;  /* 0x00001c00c20e7983 */ /* 0x000ea80000100800 */
[----:B------:R-:W3:Y:S01]  /*4b20*/  LDL R18, [R194+0x20] ;  /* 0x00002000c2127983 */ /* 0x000ee20000100800 */
[----:B--2---:R-:W-:-:S05]  /*4b30*/  IMAD.HI.U32 R13, R13, R14, RZ ;  /* 0x0000000e0d0d7227 */ /* 0x004fca00078e00ff */
[----:B---3--:R-:W-:-:S07]  /*4b40*/  SHF.R.U32.HI R13, RZ, R18, R13 ;  /* 0x00000012ff0d7219 */ /* 0x008fce000001160d */
.L_x_12455:
[----:B------:R-:W-:Y:S05]  /*4b50*/  BSYNC B1 ;  /* 0x0000000000017941 */ /* 0x000fea0003800000 */
.L_x_12451:
[----:B------:R-:W-:-:S05]  /*4b60*/  IMAD R13, R10, R13, R26 ;  /* 0x0000000d0a0d7224 */ /* 0x000fca00078e021a */
[----:B------:R-:W-:Y:S02]  /*4b70*/  VIMNMX R12, R12, R13, !PT ;  /* 0x0000000d0c0c7248 */ /* 0x000fe40007fe0100 */
[----:B------:R-:W-:-:S07]  /*4b80*/  VIADDMNMX R11, R13, R10, R11, PT ;  /* 0x0000000a0d0b7246 */ /* 0x000fce000380010b */
.L_x_12450:
[----:B------:R-:W-:Y:S05]  /*4b90*/  BSYNC B0 ;  /* 0x0000000000007941 */ /* 0x000fea0003800000 */
.L_x_12449:
        /* <DEDUP_REMOVED lines=133> */
.L_x_12461:
[----:B------:R-:W-:Y:S05]  /*53f0*/  BSYNC B2 ;  /* 0x0000000000027941 */ /* 0x000fea0003800000 */
.L_x_12460:
[----:B------:R-:W-:Y:S01]  /*5400*/  LOP3.LUT R9, RZ, R9, RZ, 0x33, !PT ;  /* 0x00000009ff097212 */ /* 0x000fe200078e33ff */
[----:B------:R-:W-:Y:S06]  /*5410*/  BRA `(.L_x_12462) ;  /* 0x0000000000187947 */ /* 0x000fec0003800000 */
.L_x_12459:
[----:B------:R-:W-:-:S13]  /*5420*/  ISETP.NE.AND P6, PT, R10, 0x1, PT ;  /* 0x000000010a00780c */ /* 0x000fda0003fc5270 */
[----:B------:R-:W-:Y:S05]  /*5430*/  @!P6 BRA `(.L_x_12462) ;  /* 0x000000000010e947 */ /* 0x000fea0003800000 */
[----:B------:R-:W2:Y:S04]  /*5440*/  LDL R8, [R194+0x1c] ;  /* 0x00001c00c2087983 */ /* 0x000ea80000100800 */
[----:B------:R-:W3:Y:S01]  /*5450*/  LDL R14, [R194+0x20] ;  /* 0x00002000c20e7983 */ /* 0x000ee20000100800 */
[----:B--2---:R-:W-:-:S05]  /*5460*/  IMAD.HI.U32 R9, R9, R8, RZ ;  /* 0x0000000809097227 */ /* 0x004fca00078e00ff */
[----:B---3--:R-:W-:-:S07]  /*5470*/  SHF.R.U32.HI R9, RZ, R14, R9 ;  /* 0x0000000eff097219 */ /* 0x008fce0000011609 */
.L_x_12462:
[----:B------:R-:W-:Y:S05]  /*5480*/  BSYNC B1 ;  /* 0x0000000000017941 */ /* 0x000fea0003800000 */
.L_x_12458:
[----:B------:R-:W-:-:S05]  /*5490*/  IMAD R9, R10, R9, R26 ;  /* 0x000000090a097224 */ /* 0x000fca00078e021a */
[----:B------:R-:W-:Y:S02]  /*54a0*/  VIADDMNMX R11, R9, R10, R11, PT ;  /* 0x0000000a090b7246 */ /* 0x000fe4000380010b */
[----:B------:R-:W-:-:S07]  /*54b0*/  VIMNMX R12, R12, R9, !PT ;  /* 0x000000090c0c7248 */ /* 0x000fce0007fe0100 */
.L_x_12457:
[----:B------:R-:W-:Y:S05]  /*54c0*/  BSYNC B0 ;  /* 0x0000000000007941 */ /* 0x000fea0003800000 */
.L_x_12456:
        /* <DEDUP_REMOVED lines=13> */
[----:B------:R-:W5:Y:S01]  /*55a0*/  LDL R18, [R1+0x39c] ;  /* 0x00039c0001127983 */ /* 0x000f620000100800 */
[----:B------:R-:W-:Y:S02]  /*55b0*/  ISETP.LT.OR P1, PT, R11, 0xa, P1 ;  /* 0x0000000a0b00780c */ /* 0x000fe40000f21670 */
[----:B------:R-:W-:Y:S01]  /*55c0*/  ISETP.NE.AND P6, PT, R30, RZ, PT ;  /* 0x000000ff1e00720c */ /* 0x000fe20003fc5270 */
[----:B------:R-:W5:Y:S01]  /*55d0*/  LDL R20, [R1+0x3f0] ;  /* 0x0003f00001147983 */ /* 0x000f620000100800 */
[----:B------:R-:W-:-:S02]  /*55e0*/  FSEL R127, R127, -INF , !P1 ;  /* 0xff8000007f7f7808 */ /* 0x000fc40004800000 */
[----:B------:R-:W-:Y:S01]  /*55f0*/  ISETP.NE.AND P1, PT, R27, RZ, PT ;  /* 0x000000ff1b00720c */ /* 0x000fe20003f25270 */
[----:B------:R-:W5:Y:S01]  /*5600*/  LDL R145, [R1+0x218] ;  /* 0x0002180001917983 */ /* 0x000f620000100800 */
[----:B------:R-:W-:Y:S02]  /*5610*/  FMNMX.FTZ R10, R143, R141, !PT ;  /* 0x0000008d8f0a7209 */ /* 0x000fe40007810000 */
[----:B------:R-:W-:Y:S01]  /*5620*/  ISETP.GT.AND P1, PT, R12, 0x10, !P1 ;  /* 0x000000100c00780c */ /* 0x000fe20004f24270 */
[----:B------:R-:W5:Y:S01]  /*5630*/  LDL R27, [R1+0x2a0] ;  /* 0x0002a000011b7983 */ /* 0x000f620000100800 */
[----:B------:R-:W-:Y:S02]  /*5640*/  FMNMX.FTZ R10, R139, R10, !PT ;  /* 0x0000000a8b0a7209 */ /* 0x000fe40007810000 */
[----:B------:R-:W-:Y:S01]  /*5650*/  ISETP.LT.OR P1, PT, R11, 0x11, P1 ;  /* 0x000000110b00780c */ /* 0x000fe20000f21670 */
[----:B------:R-:W5:Y:S01]  /*5660*/  LDL R26, [R1+0x408] ;  /* 0x00040800011a7983 */ /* 0x000f620000100800 */
[----:B------:R-:W-:-:S02]  /*5670*/  FMNMX.FTZ R9, R137, R10, !PT ;  /* 0x0000000a89097209 */ /* 0x000fc40007810000 */
[----:B------:R-:W-:Y:S01]  /*5680*/  FSEL R156, R156, -INF , !P1 ;  /* 0xff8000009c9c7808 */ /* 0x000fe20004800000 */
[----:B------:R-:W5:Y:S01]  /*5690*/  LDL R152, [R1+0x27c] ;  /* 0x00027c0001987983 */ /* 0x000f620000100800 */
[----:B------:R-:W-:Y:S02]  /*56a0*/  ISETP.NE.AND P1, PT, R28, RZ, PT ;  /* 0x000000ff1c00720c */ /* 0x000fe40003f25270 */
[C---:B------:R-:W-:Y:S01]  /*56b0*/  ISETP.GT.AND P3, PT, R12.reuse, 0x50, !P3 ;  /* 0x000000500c00780c */ /* 0x040fe20005f64270 */
[----:B------:R-:W5:Y:S01]  /*56c0*/  LDL R154, [R1+0x280] ;  /* 0x00028000019a7983 */ /* 0x000f620000100800 */
[C---:B------:R-:W-:Y:S02]  /*56d0*/  ISETP.GT.AND P1, PT, R12.reuse, 0x11, !P1 ;  /* 0x000000110c00780c */ /* 0x040fe40004f24270 */
[----:B------:R-:W-:Y:S01]  /*56e0*/  ISETP.GT.AND P4, PT, R12, 0x51, !P4 ;  /* 0x000000510c00780c */ /* 0x000fe20006784270 */
[----:B------:R-:W5:Y:S01]  /*56f0*/  LDL R114, [R1+0x230] ;  /* 0x0002300001727983 */ /* 0x000f620000100800 */
[----:B------:R-:W-:-:S02]  /*5700*/  ISETP.LT.OR P1, PT, R11, 0x12, P1 ;  /* 0x000000120b00780c */ /* 0x000fc40000f21670 */
[----:B------:R-:W-:Y:S01]  /*5710*/  ISETP.LT.OR P3, PT, R11, 0x51, P3 ;  /* 0x000000510b00780c */ /* 0x000fe20001f61670 */
[----:B------:R-:W5:Y:S01]  /*5720*/  LDL R116, [R1+0x234] ;  /* 0x0002340001747983 */ /* 0x000f620000100800 */
[----:B------:R-:W-:Y:S02]  /*5730*/  FSEL R167, R167, -INF , !P1 ;  /* 0xff800000a7a77808 */ /* 0x000fe40004800000 */
[C---:B------:R-:W-:Y:S01]  /*5740*/  ISETP.GT.AND P1, PT, R12.reuse, 0x18, !P2 ;  /* 0x000000180c00780c */ /* 0x040fe20005724270 */
[----:B------:R-:W5:Y:S01]  /*5750*/  LDL R118, [R1+0x238] ;  /* 0x0002380001767983 */ /* 0x000f620000100800 */
[----:B------:R-:W-:Y:S02]  /*5760*/  ISETP.NE.AND P2, PT, R15, RZ, PT ;  /* 0x000000ff0f00720c */ /* 0x000fe40003f45270 */
[----:B------:R-:W-:Y:S01]  /*5770*/  ISETP.LT.OR P1, PT, R11, 0x19, P1 ;  /* 0x000000190b00780c */ /* 0x000fe20000f21670 */
[----:B------:R-:W5:Y:S01]  /*5780*/  LDL R120, [R1+0x23c] ;  /* 0x00023c0001787983 */ /* 0x000f620000100800 */
[----:B------:R-:W-:-:S02]  /*5790*/  ISETP.GT.AND P5, PT, R12, 0x58, !P5 ;  /* 0x000000580c00780c */ /* 0x000fc40006fa4270 */
[----:B------:R-:W-:Y:S01]  /*57a0*/  FSEL R168, R168, -INF , !P1 ;  /* 0xff800000a8a87808 */ /* 0x000fe20004800000 */
[----:B------:R-:W5:Y:S01]  /*57b0*/  LDL R122, [R1+0x240] ;  /* 0x00024000017a7983 */ /* 0x000f620000100800 */
[----:B------:R-:W-:Y:S02]  /*57c0*/  ISETP.GT.AND P1, PT, R12, 0x19, !P6 ;  /* 0x000000190c00780c */ /* 0x000fe40007724270 */
[----:B------:R-:W-:Y:S01]  /*57d0*/  ISETP.NE.AND P6, PT, R41, RZ, PT ;  /* 0x000000ff2900720c */ /* 0x000fe20003fc5270 */
[----:B------:R-:W5:Y:S01]  /*57e0*/  LDL R124, [R1+0x244] ;  /* 0x00024400017c7983 */ /* 0x000f620000100800 */
[C---:B------:R-:W-:Y:S02]  /*57f0*/  ISETP.LT.OR P1, PT, R11.reuse, 0x1a, P1 ;  /* 0x0000001a0b00780c */ /* 0x040fe40000f21670 */
[----:B------:R-:W-:Y:S01]  /*5800*/  ISETP.LT.OR P4, PT, R11, 0x52, P4 ;  /* 0x000000520b00780c */ /* 0x000fe20002781670 */
[----:B------:R-:W5:Y:S01]  /*5810*/  LDL R41, [R1+0x2bc] ;  /* 0x0002bc0001297983 */ /* 0x000f620000100800 */
[----:B------:R-:W-:-:S02]  /*5820*/  FSEL R169, R169, -INF , !P1 ;  /* 0xff800000a9a97808 */ /* 0x000fc40004800000 */
[----:B------:R-:W-:Y:S01]  /*5830*/  ISETP.NE.AND P1, PT, R32, RZ, PT ;  /* 0x000000ff2000720c */ /* 0x000fe20003f25270 */
[----:B------:R-:W5:Y:S01]  /*5840*/  LDL R126, [R1+0x248] ;  /* 0x00024800017e7983 */ /* 0x000f620000100800 */
[----:B------:R-:W-:Y:S02]  /*5850*/  FSEL R180, R180, -INF , !P3 ;  /* 0xff800000b4b47808 */ /* 0x000fe40005800000 */
[----:B------:R-:W-:Y:S01]  /*5860*/  ISETP.GT.AND P1, PT, R12, 0x20, !P1 ;  /* 0x000000200c00780c */ /* 0x000fe20004f24270 */
[----:B------:R-:W5:Y:S01]  /*5870*/  LDL R128, [R1+0x24c] ;  /* 0x00024c0001807983 */ /* 0x000f620000100800 */
[C---:B------:R-:W-:Y:S02]  /*5880*/  ISETP.LT.OR P5, PT, R11.reuse, 0x59, P5 ;  /* 0x000000590b00780c */ /* 0x040fe40002fa1670 */
[----:B------:R-:W-:Y:S01]  /*5890*/  ISETP.LT.OR P1, PT, R11, 0x21, P1 ;  /* 0x000000210b00780c */ /* 0x000fe20000f21670 */
[----:B------:R-:W5:Y:S01]  /*58a0*/  LDL R130, [R1+0x250] ;  /* 0x0002500001827983 */ /* 0x000f620000100800 */
[----:B------:R-:W-:-:S02]  /*58b0*/  FSEL R181, R181, -INF , !P4 ;  /* 0xff800000b5b57808 */ /* 0x000fc40006000000 */
[----:B------:R-:W-:Y:S01]  /*58c0*/  FSEL R172, R172, -INF , !P1 ;  /* 0xff800000acac7808 */ /* 0x000fe20004800000 */
[----:B------:R-:W5:Y:S01]  /*58d0*/  LDL R132, [R1+0x254] ;  /* 0x0002540001847983 */ /* 0x000f620000100800 */
[----:B------:R-:W-:Y:S02]  /*58e0*/  ISETP.NE.AND P1, PT, R33, RZ, PT ;  /* 0x000000ff2100720c */ /* 0x000fe40003f25270 */
[----:B------:R-:W-:Y:S01]  /*58f0*/  FSEL R182, R182, -INF , !P5 ;  /* 0xff800000b6b67808 */ /* 0x000fe20006800000 */
[----:B------:R-:W5:Y:S01]  /*5900*/  LDL R134, [R1+0x258] ;  /* 0x0002580001867983 */ /* 0x000f620000100800 */
[----:B------:R-:W-:-:S03]  /*5910*/  ISETP.GT.AND P1, PT, R12, 0x21, !P1 ;  /* 0x000000210c00780c */ /* 0x000fc60004f24270 */
[----:B------:R-:W5:Y:S01]  /*5920*/  LDL R136, [R1+0x25c] ;  /* 0x00025c0001887983 */ /* 0x000f620000100800 */
[----:B------:R-:W-:-:S03]  /*5930*/  ISETP.LT.OR P1, PT, R11, 0x22, P1 ;  /* 0x000000220b00780c */ /* 0x000fc60000f21670 */
[----:B------:R-:W5:Y:S01]  /*5940*/  LDL R138, [R1+0x260] ;  /* 0x00026000018a7983 */ /* 0x000f620000100800 */
[----:B------:R-:W-:Y:S02]  /*5950*/  FSEL R173, R173, -INF , !P1 ;  /* 0xff800000adad7808 */ /* 0x000fe40004800000 */
[----:B------:R-:W-:Y:S01]  /*5960*/  ISETP.NE.AND P1, PT, R34, RZ, PT ;  /* 0x000000ff2200720c */ /* 0x000fe20003f25270 */
[----:B------:R-:W5:Y:S03]  /*5970*/  LDL R140, [R1+0x264] ;  /* 0x00026400018c7983 */ /* 0x000f660000100800 */
[----:B------:R-:W-:Y:S01]  /*5980*/  ISETP.GT.AND P1, PT, R12, 0x28, !P1 ;  /* 0x000000280c00780c */ /* 0x000fe20004f24270 */
[----:B------:R-:W5:Y:S03]  /*5990*/  LDL R142, [R1+0x268] ;  /* 0x00026800018e7983 */ /* 0x000f660000100800 */
[----:B------:R-:W-:Y:S01]  /*59a0*/  ISETP.LT.OR P1, PT, R11, 0x29, P1 ;  /* 0x000000290b00780c */ /* 0x000fe20000f21670 */
[----:B------:R-:W5:Y:S03]  /*59b0*/  LDL R144, [R1+0x26c] ;  /* 0x00026c0001907983 */ /* 0x000f660000100800 */
[----:B------:R-:W-:Y:S01]  /*59c0*/  FSEL R174, R174, -INF , !P1 ;  /* 0xff800000aeae7808 */ /* 0x000fe20004800000 */
[----:B------:R-:W5:Y:S01]  /*59d0*/  LDL R146, [R1+0x270] ;  /* 0x0002700001927983 */ /* 0x000f620000100800 */
[----:B------:R-:W-:-:S03]  /*59e0*/  ISETP.NE.AND P1, PT, R35, RZ, PT ;  /* 0x000000ff2300720c */ /* 0x000fc60003f25270 */
        /* <DEDUP_REMOVED lines=44> */
[----:B------:R-:W-:-:S02]  /*5cb0*/  ISETP.GT.AND P1, PT, R12, RZ, !P2 ;  /* 0x000000ff0c00720c */ /* 0x000fc40005724270 */
[----:B------:R-:W-:Y:S01]  /*5cc0*/  ISETP.NE.AND P2, PT, R43, RZ, PT ;  /* 0x000000ff2b00720c */ /* 0x000fe20003f45270 */
[----:B------:R-:W5:Y:S01]  /*5cd0*/  LDL R65, [R1+0x2ec] ;  /* 0x0002ec0001417983 */ /* 0x000f620000100800 */
[----:B------:R-:W-:Y:S02]  /*5ce0*/  ISETP.LT.OR P1, PT, R11, 0x1, P1 ;  /* 0x000000010b00780c */ /* 0x000fe40000f21670 */
[C---:B------:R-:W-:Y:S01]  /*5cf0*/  ISETP.GT.AND P2, PT, R12.reuse, 0x49, !P2 ;  /* 0x000000490c00780c */ /* 0x040fe20005744270 */
[----:B------:R-:W5:Y:S01]  /*5d00*/  LDL R43, [R1+0x2c0] ;  /* 0x0002c000012b7983 */ /* 0x000f620000100800 */
[----:B------:R-:W-:Y:S02]  /*5d10*/  FSEL R133, R133, -INF , !P1 ;  /* 0xff80000085857808 */ /* 0x000fe40004800000 */
        /* <DEDUP_REMOVED lines=8> */
[----:B------:R-:W-:Y:S02]  /*5da0*/  FMNMX.FTZ R15, R127, R8, !PT ;  /* 0x000000087f0f7209 */ /* 0x000fe40007810000 */
[----:B------:R-:W-:Y:S01]  /*5db0*/  FMNMX.FTZ R8, R166, R9, !PT ;  /* 0x00000009a6087209 */ /* 0x000fe20007810000 */
[----:B------:R-:W5:Y:S01]  /*5dc0*/  LDL R73, [R1+0x2fc] ;  /* 0x0002fc0001497983 */ /* 0x000f620000100800 */
[----:B------:R-:W-:-:S02]  /*5dd0*/  FMNMX.FTZ R10, R156, R15, !PT ;  /* 0x0000000f9c0a7209 */ /* 0x000fc40007810000 */
[----:B------:R-:W-:Y:S01]  /*5de0*/  FMNMX.FTZ R9, R229, R8, !PT ;  /* 0x00000008e5097209 */ /* 0x000fe20007810000 */
[----:B------:R-:W5:Y:S01]  /*5df0*/  LDL R75, [R1+0x300] ;  /* 0x00030000014b7983 */ /* 0x000f620000100800 */
[----:B------:R-:W-:Y:S02]  /*5e00*/  FMNMX.FTZ R15, R167, R10, !PT ;  /* 0x0000000aa70f7209 */ /* 0x000fe40007810000 */
[----:B------:R-:W-:Y:S01]  /*5e10*/  FMNMX.FTZ R8, R228, R9, !PT ;  /* 0x00000009e4087209 */ /* 0x000fe20007810000 */
        /* <DEDUP_REMOVED lines=25> */
[----:B------:R-:W-:Y:S02]  /*5fb0*/  ISETP.NE.AND P1, PT, R42, RZ, PT ;  /* 0x000000ff2a00720c */ /* 0x000fe40003f25270 */
[----:B------:R-:W-:Y:S01]  /*5fc0*/  FMNMX.FTZ R10, R220, R15, !PT ;  /* 0x0000000fdc0a7209 */ /* 0x000fe20007810000 */
[----:B------:R-:W5:Y:S01]  /*5fd0*/  LDL R95, [R1+0x328] ;  /* 0x00032800015f7983 */ /* 0x000f620000100800 */
[----:B------:R-:W-:Y:S02]  /*5fe0*/  FMNMX.FTZ R8, R187, R8, !PT ;  /* 0x00000008bb087209 */ /* 0x000fe40007810000 */
[----:B------:R-:W-:Y:S01]  /*5ff0*/  ISETP.GT.AND P1, PT, R12, 0x48, !P1 ;  /* 0x000000480c00780c */ /* 0x000fe20004f24270 */
[----:B------:R-:W5:Y:S01]  /*6000*/  LDL R97, [R1+0x32c] ;  /* 0x00032c0001617983 */ /* 0x000f620000100800 */
[----:B------:R-:W-:-:S02]  /*6010*/  FMNMX.FTZ R9, R221, R10, !PT ;  /* 0x0000000add097209 */ /* 0x000fc40007810000 */
[----:B------:R-:W-:Y:S01]  /*6020*/  FMNMX.FTZ R15, R195, R8, !PT ;  /* 0x00000008c30f7209 */ /* 0x000fe20007810000 */
[----:B------:R-:W5:Y:S01]  /*6030*/  LDL R99, [R1+0x330] ;  /* 0x0003300001637983 */ /* 0x000f620000100800 */
[----:B------:R-:W-:Y:S02]  /*6040*/  ISETP.LT.OR P1, PT, R11, 0x49, P1 ;  /* 0x000000490b00780c */ /* 0x000fe40000f21670 */
[----:B------:R-:W-:Y:S01]  /*6050*/  FMNMX.FTZ R8, R176, R9, !PT ;  /* 0x00000009b0087209 */ /* 0x000fe20007810000 */
[----:B------:R-:W5:Y:S01]  /*6060*/  LDL R101, [R1+0x334] ;  /* 0x0003340001657983 */ /* 0x000f620000100800 */
[----:B------:R-:W-:Y:S02]  /*6070*/  FMNMX.FTZ R10, R218, R15, !PT ;  /* 0x0000000fda0a7209 */ /* 0x000fe40007810000 */
[----:B------:R-:W-:Y:S01]  /*6080*/  FSEL R178, R178, -INF , !P1 ;  /* 0xff800000b2b27808 */ /* 0x000fe20004800000 */
        /* <DEDUP_REMOVED lines=11> */
[----:B------:R-:W-:Y:S01]  /*6140*/  ISETP.NE.AND P6, PT, R24, RZ, PT ;  /* 0x000000ff1800720c */ /* 0x000fe20003fc5270 */
[----:B------:R-:W5:Y:S01]  /*6150*/  LDL R111, [R1+0x348] ;  /* 0x00034800016f7983 */ /* 0x000f620000100800 */
[----:B------:R-:W-:Y:S02]  /*6160*/  FMNMX.FTZ R15, R179, R8, !PT ;  /* 0x00000008b30f7209 */ /* 0x000fe40007810000 */
[----:B------:R-:W-:Y:S01]  /*6170*/  FMNMX.FTZ R10, R216, R9, !PT ;  /* 0x00000009d80a7209 */ /* 0x000fe20007810000 */
[----:B------:R-:W5:Y:S01]  /*6180*/  LDL R113, [R1+0x34c] ;  /* 0x00034c0001717983 */ /* 0x000f620000100800 */
[----:B------:R-:W-:Y:S02]  /*6190*/  ISETP.GT.AND P6, PT, R12, 0x59, !P6 ;  /* 0x000000590c00780c */ /* 0x000fe400077c4270 */
[----:B------:R-:W-:Y:S01]  /*61a0*/  FMNMX.FTZ R8, R180, R15, !PT ;  /* 0x0000000fb4087209 */ /* 0x000fe20007810000 */
[----:B------:R-:W5:Y:S01]  /*61b0*/  LDL R115, [R1+0x350] ;  /* 0x0003500001737983 */ /* 0x000f620000100800 */
[----:B------:R-:W-:-:S02]  /*61c0*/  FMNMX.FTZ R10, R215, R10, !PT ;  /* 0x0000000ad70a7209 */ /* 0x000fc40007810000 */
[----:B------:R-:W-:Y:S01]  /*61d0*/  ISETP.LT.OR P6, PT, R11, 0x5a, P6 ;  /* 0x0000005a0b00780c */ /* 0x000fe200037c1670 */
[----:B------:R-:W5:Y:S01]  /*61e0*/  LDL R15, [R1+0x294] ;  /* 0x00029400010f7983 */ /* 0x000f620000100800 */
[----:B------:R-:W-:Y:S02]  /*61f0*/  FMNMX.FTZ R9, R181, R8, !PT ;  /* 0x00000008b5097209 */ /* 0x000fe40007810000 */
[----:B------:R-:W-:Y:S01]  /*6200*/  FMNMX.FTZ R10, R217, R10, !PT ;  /* 0x0000000ad90a7209 */ /* 0x000fe20007810000 */
[----:B------:R-:W5:Y:S01]  /*6210*/  LDL R117, [R1+0x354] ;  /* 0x0003540001757983 */ /* 0x000f620000100800 */
[----:B------:R-:W-:Y:S02]  /*6220*/  FSEL R183, R183, -INF , !P6 ;  /* 0xff800000b7b77808 */ /* 0x000fe40007000000 */
[----:B------:R-:W-:Y:S01]  /*6230*/  FMNMX.FTZ R8, R182, R9, !PT ;  /* 0x00000009b6087209 */ /* 0x000fe20007810000 */
[----:B------:R-:W5:Y:S03]  /*6240*/  LDL R121, [R1+0x358] ;  /* 0x0003580001797983 */ /* 0x000f660000100800 */
[----:B------:R-:W-:Y:S01]  /*6250*/  FMNMX.FTZ R11, R183, R8, !PT ;  /* 0x00000008b70b7209 */ /* 0x000fe20007810000 */
[----:B------:R-:W0:Y:S04]  /*6260*/  SHFL.BFLY PT, R9, R10, 0x2, 0x1f ;  /* 0x0c401f000a097f89 */ /* 0x000e2800000e0000 */
[----:B------:R-:W-:Y:S04]  /*6270*/  STL.64 [R1+0x440], R10 ;  /* 0x0004400a01007387 */ /* 0x000fe80000100a00 */
[----:B------:R-:W5:Y:S04]  /*6280*/  LDL R147, [R1+0x444] ;  /* 0x0004440001937983 */ /* 0x000f680000100800 */
[----:B------:R-:W5:Y:S04]  /*6290*/  LDL R123, [R1+0x35c] ;  /* 0x00035c00017b7983 */ /* 0x000f680000100800 */
[----:B------:R-:W5:Y:S04]  /*62a0*/  LDL R125, [R1+0x360] ;  /* 0x00036000017d7983 */ /* 0x000f680000100800 */
[----:B------:R-:W5:Y:S01]  /*62b0*/  LDL R135, [R1+0x364] ;  /* 0x0003640001877983 */ /* 0x000f620000100800 */
[----:B0-----:R-:W-:-:S03]  /*62c0*/  FMNMX.FTZ R12, R10, R9, !PT ;  /* 0x000000090a0c7209 */ /* 0x001fc60007810000 */
[----:B------:R-:W5:Y:S04]  /*62d0*/  LDL R100, [R1+0x368] ;  /* 0x0003680001647983 */ /* 0x000f680000100800 */
[----:B------:R-:W0:Y:S04]  /*62e0*/  SHFL.BFLY PT, R9, R12, 0x1, 0x1f ;  /* 0x0c201f000c097f89 */ /* 0x000e2800000e0000 */
[----:B------:R-:W5:Y:S04]  /*62f0*/  LDL R102, [R1+0x36c] ;  /* 0x00036c0001667983 */ /* 0x000f680000100800 */
[----:B------:R-:W5:Y:S04]  /*6300*/  LDL R104, [R1+0x370] ;  /* 0x0003700001687983 */ /* 0x000f680000100800 */
[----:B------:R-:W5:Y:S04]  /*6310*/  LDL R106, [R1+0x374] ;  /* 0x00037400016a7983 */ /* 0x000f680000100800 */
[----:B------:R-:W5:Y:S04]  /*6320*/  LDL R108, [R1+0x378] ;  /* 0x00037800016c7983 */ /* 0x000f680000100800 */
[----:B------:R-:W5:Y:S01]  /*6330*/  LDL R110, [R1+0x37c] ;  /* 0x00037c00016e7983 */ /* 0x000f620000100800 */
[----:B0-----:R-:W-:-:S03]  /*6340*/  FMNMX.FTZ R14, R12, R9, !PT ;  /* 0x000000090c0e7209 */ /* 0x001fc60007810000 */
[----:B------:R-:W5:Y:S04]  /*6350*/  LDL R112, [R1+0x380] ;  /* 0x0003800001707983 */ /* 0x000f680000100800 */
[----:B------:R0:W-:Y:S04]  /*6360*/  STL [R1+0x440], R14 ;  /* 0x0004400e01007387 */ /* 0x0001e80000100800 */
[----:B------:R-:W5:Y:S04]  /*6370*/  LDL R119, [R1+0x440] ;  /* 0x0004400001777983 */ /* 0x000f680000100800 */
[----:B------:R-:W5:Y:S04]  /*6380*/  LDL.64 R8, [R1+0xa8] ;  /* 0x0000a80001087983 */ /* 0x000f680000100a00 */
        /* <DEDUP_REMOVED lines=40> */
[----:B--2---:R-:W-:Y:S04]  /*6610*/  STL [R1+0x284], R160 ;  /* 0x000284a001007387 */ /* 0x004fe80000100800 */
[----:B---3--:R-:W-:Y:S04]  /*6620*/  STL [R1+0x288], R162 ;  /* 0x000288a201007387 */ /* 0x008fe80000100800 */
[----:B----4-:R-:W-:Y:S04]  /*6630*/  STL [R1+0x28c], R164 ;  /* 0x00028ca401007387 */ /* 0x010fe80000100800 */
[----:B-----5:R-:W0:Y:S02]  /*6640*/  SHFL.BFLY PT, R10, R147, 0x2, 0x1f ;  /* 0x0c401f00930a7f89 */ /* 0x020e2400000e0000 */
[----:B0-----:R-:W-:-:S05]  /*6650*/  FMNMX.FTZ R149, R10, R147, !PT ;  /* 0x000000930a957209 */ /* 0x001fca0007810000 */
[----:B------:R-:W0:Y:S04]  /*6660*/  SHFL.BFLY PT, R10, R149, 0x1, 0x1f ;  /* 0x0c201f00950a7f89 */ /* 0x000e2800000e0000 */
[----:B------:R1:W-:Y:S04]  /*6670*/  STL [R1+0x294], R15 ;  /* 0x0002940f01007387 */ /* 0x0003e80000100800 */
[----:B------:R2:W-:Y:S01]  /*6680*/  STL [R1+0x298], R19 ;  /* 0x0002981301007387 */ /* 0x0005e20000100800 */
[----:B0-----:R-:W-:Y:S02]  /*6690*/  FMNMX.FTZ R10, R149, R10, !PT ;  /* 0x0000000a950a7209 */ /* 0x001fe40007810000 */
[----:B------:R-:W-:Y:S01]  /*66a0*/  FSETP.NEU.FTZ.AND P1, PT, R119, -INF , PT ;  /* 0xff8000007700780b */ /* 0x000fe20003f3d000 */
[----:B------:R-:W-:-:S02]  /*66b0*/  FMUL.FTZ R160, R14, R119 ;  /* 0x000000770ea07220 */ /* 0x000fc40000410000 */
[----:B-1----:R-:W-:-:S03]  /*66c0*/  FMUL.FTZ R15, R10, R14 ;  /* 0x0000000e0a0f7220 */ /* 0x002fc60000410000 */
[----:B------:R-:W-:Y:S02]  /*66d0*/  FSEL R160, R160, RZ, P1 ;  /* 0x000000ffa0a07208 */ /* 0x000fe40000800000 */
[----:B------:R-:W-:-:S04]  /*66e0*/  FSETP.NEU.FTZ.AND P1, PT, R10, -INF , PT ;  /* 0xff8000000a00780b */ /* 0x000fc80003f3d000 */
[----:B------:R-:W-:Y:S01]  /*66f0*/  FSEL R15, R15, RZ, P1 ;  /* 0x000000ff0f0f7208 */ /* 0x000fe20000800000 */
[----:B------:R0:W-:Y:S01]  /*6700*/  STL [R1+0x39c], R18 ;  /* 0x00039c1201007387 */ /* 0x0001e20000100800 */
[-CC-:B------:R-:W-:Y:S01]  /*6710*/  FFMA.FTZ R161, R143, R14.reuse, -R160.reuse ;  /* 0x0000000e8fa17223 */ /* 0x180fe200000108a0 */
[-CC-:B------:R-:W-:Y:S01]  /*6720*/  FFMA.FTZ R162, R141, R14.reuse, -R160.reuse ;  /* 0x0000000e8da27223 */ /* 0x180fe200000108a0 */
[-CC-:B------:R-:W-:Y:S01]  /*6730*/  FFMA.FTZ R163, R139, R14.reuse, -R160.reuse ;  /* 0x0000000e8ba37223 */ /* 0x180fe200000108a0 */
[----:B------:R1:W-:Y:S01]  /*6740*/  STL [R1+0x3f0], R20 ;  /* 0x0003f01401007387 */ /* 0x0003e20000100800 */
[-CC-:B------:R-:W-:Y:S01]  /*6750*/  FFMA.FTZ R164, R133, R14.reuse, -R15.reuse ;  /* 0x0000000e85a47223 */ /* 0x180fe2000001080f */
[-CC-:B------:R-:W-:Y:S01]  /*6760*/  FFMA.FTZ R165, R131, R14.reuse, -R15.reuse ;  /* 0x0000000e83a57223 */ /* 0x180fe2000001080f */
[-CC-:B--2---:R-:W-:Y:S01]  /*6770*/  FFMA.FTZ R19, R129, R14.reuse, -R15.reuse ;  /* 0x0000000e81137223 */ /* 0x184fe2000001080f */
[-C--:B0-----:R-:W-:Y:S01]  /*6780*/  FFMA.FTZ R18, R137, R14.reuse, -R160 ;  /* 0x0000000e89127223 */ /* 0x081fe200000108a0 */
[----:B-1----:R-:W-:Y:S01]  /*6790*/  FFMA.FTZ R20, R127, R14, -R15 ;  /* 0x0000000e7f147223 */ /* 0x002fe2000001080f */
        /* <DEDUP_REMOVED lines=12> */
[----:B------:R-:W-:-:S03]  /*6860*/  R2UR UR6, R8 ;  /* 0x00000000080672ca */ /* 0x000fc600000e0000 */
[----:B------:R4:W-:Y:S01]  /*6870*/  STL [R1+0x2bc], R41 ;  /* 0x0002bc2901007387 */ /* 0x0009e20000100800 */
[----:B--2---:R-:W-:-:S03]  /*6880*/  IMAD.MOV.U32 R27, RZ, RZ, R9 ;  /* 0x000000ffff1b7224 */ /* 0x004fc600078e0009 */
[----:B------:R2:W-:Y:S01]  /*6890*/  STL [R1+0x3f4], R38 ;  /* 0x0003f42601007387 */ /* 0x0005e20000100800 */
[----:B---3--:R-:W-:-:S03]  /*68a0*/  IMAD.MOV.U32 R39, RZ, RZ, R9 ;  /* 0x000000ffff277224 */ /* 0x008fc600078e0009 */
[----:B------:R3:W-:Y:S01]  /*68b0*/  STL [R1+0x3f8], R40 ;  /* 0x0003f82801007387 */ /* 0x0007e20000100800 */
[----:B----4-:R-:W-:-:S03]  /*68c0*/  IMAD.MOV.U32 R41, RZ, RZ, R9 ;  /* 0x000000ffff297224 */ /* 0x010fc600078e0009 */
[----:B------:R4:W-:Y:S01]  /*68d0*/  STL [R1+0x408], R26 ;  /* 0x0004081a01007387 */ /* 0x0009e20000100800 */
[C---:B--2---:R-:W-:Y:S01]  /*68e0*/  VIADD R38, R8.reuse, 0x80 ;  /* 0x0000008008267836 */ /* 0x044fe20000000000 */
[----:B0-----:R-:W-:Y:S02]  /*68f0*/  F2FP.F16.F32.PACK_AB R153, R165, R164 ;  /* 0x000000a4a599723e */ /* 0x001fe400000000ff */
[----:B------:R0:W-:Y:S01]  /*6900*/  STL [R1+0x27c], R152 ;  /* 0x00027c9801007387 */ /* 0x0001e20000100800 */
[----:B---3--:R-:W-:Y:S01]  /*6910*/  VIADD R40, R8, 0x100 ;  /* 0x0000010008287836 */ /* 0x008fe20000000000 */
[----:B-1----:R-:W-:Y:S02]  /*6920*/  F2FP.F16.F32.PACK_AB R155, R20, R19 ;  /* 0x00000013149b723e */ /* 0x002fe400000000ff */
[----:B------:R1:W-:Y:S01]  /*6930*/  STL [R1+0x280], R154 ;  /* 0x0002809a01007387 */ /* 0x0003e20000100800 */
[----:B----4-:R-:W-:Y:S01]  /*6940*/  VIADD R26, R8, 0x180 ;  /* 0x00000180081a7836 */ /* 0x010fe20000000000 */
[----:B------:R-:W-:-:S02]  /*6950*/  R2UR UR10, R38 ;  /* 0x00000000260a72ca */ /* 0x000fc400000e0000 */
[----:B0-----:R-:W-:Y:S01]  /*6960*/  F2FP.F16.F32.PACK_AB R152, R162, R161 ;  /* 0x000000a1a298723e */ /* 0x001fe200000000ff */
[----:B------:R-:W-:Y:S01]  /*6970*/  STL [R1+0x230], R114 ;  /* 0x0002307201007387 */ /* 0x000fe20000100800 */
[----:B-1----:R-:W-:-:S03]  /*6980*/  F2FP.F16.F32.PACK_AB R154, R18, R163 ;  /* 0x000000a3129a723e */ /* 0x002fc600000000ff */
[----:B------:R-:W-:Y:S01]  /*6990*/  STL [R1+0x234], R116 ;  /* 0x0002347401007387 */ /* 0x000fe20000100800 */
[----:B------:R-:W-:Y:S02]  /*69a0*/  R2UR UR11, R39 ;  /* 0x00000000270b72ca */ /* 0x000fe400000e0000 */
[----:B------:R-:W-:Y:S01]  /*69b0*/  R2UR UR14, R40 ;  /* 0x00000000280e72ca */ /* 0x000fe200000e0000 */
[----:B------:R-:W-:Y:S01]  /*69c0*/  STL [R1+0x238], R118 ;  /* 0x0002387601007387 */ /* 0x000fe20000100800 */
[----:B------:R-:W-:Y:S02]  /*69d0*/  R2UR UR15, R41 ;  /* 0x00000000290f72ca */ /* 0x000fe400000e0000 */
[----:B------:R-:W-:Y:S01]  /*69e0*/  R2UR UR18, R26 ;  /* 0x000000001a1272ca */ /* 0x000fe200000e0000 */
        /* <DEDUP_REMOVED lines=120> */
[----:B------:R-:W-:Y:S04]  /*7170*/  STL [R1+0x428], R12 ;  /* 0x0004280c01007387 */ /* 0x000fe80000100800 */
[----:B------:R2:W-:Y:S01]  /*7180*/  STL [R1+0x42c], R21 ;  /* 0x00042c1501007387 */ /* 0x0005e20000100800 */
[----:B------:R-:W-:Y:S08]  /*7190*/  MUFU.EX2 R156, R156 ;  /* 0x0000009c009c7308 */ /* 0x000ff00000000800 */
[----:B0-----:R-:W-:Y:S08]  /*71a0*/  MUFU.EX2 R11, R228 ;  /* 0x000000e4000b7308 */ /* 0x001ff00000000800 */
[----:B--2---:R-:W0:Y:S08]  /*71b0*/  MUFU.EX2 R21, R229 ;  /* 0x000000e500157308 */ /* 0x004e300000000800 */
[----:B------:R-:W2:Y:S08]  /*71c0*/  MUFU.EX2 R12, R227 ;  /* 0x000000e3000c7308 */ /* 0x000eb00000000800 */
[----:B------:R-:W3:Y:S08]  /*71d0*/  MUFU.EX2 R167, R167 ;  /* 0x000000a700a77308 */ /* 0x000ef00000000800 */
[----:B------:R-:W-:Y:S08]  /*71e0*/  MUFU.EX2 R168, R168 ;  /* 0x000000a800a87308 */ /* 0x000ff00000000800 */
[----:B------:R-:W4:Y:S01]  /*71f0*/  MUFU.EX2 R169, R169 ;  /* 0x000000a900a97308 */ /* 0x000f220000000800 */
        /* <DEDUP_REMOVED lines=10> */
[----:B------:R-:W5:Y:S08]  /*72a0*/  MUFU.EX2 R13, R13 ;  /* 0x0000000d000d7308 */ /* 0x000f700000000800 */
[----:B------:R-:W-:Y:S08]  /*72b0*/  MUFU.EX2 R170, R170 ;  /* 0x000000aa00aa7308 */ /* 0x000ff00000000800 */
[----:B------:R-:W1:Y:S08]  /*72c0*/  MUFU.EX2 R171, R171 ;  /* 0x000000ab00ab7308 */ /* 0x000e700000000800 */
[----:B------:R-:W-:Y:S01]  /*72d0*/  MUFU.EX2 R172, R172 ;  /* 0x000000ac00ac7308 */ /* 0x000fe20000000800 */
[----:B------:R-:W-:-:S02]  /*72e0*/  WARPGROUP.DEPBAR.LE gsb0, 0x0 ;  /* 0x00008000000079c5 */ /* 0x000fc40000010000 */
[----:B0-----:R-:W-:Y:S02]  /*72f0*/  F2FP.F16.F32.PACK_AB R152, R21, R166 ;  /* 0x000000a61598723e */ /* 0x001fe400000000ff */
[----:B--2---:R-:W-:Y:S02]  /*7300*/  F2FP.F16.F32.PACK_AB R154, R12, R11 ;  /* 0x0000000b0c9a723e */ /* 0x004fe400000000ff */
        /* <DEDUP_REMOVED lines=38> */
[----:B------:R-:W2:Y:S01]  /*7570*/  MUFU.EX2 R175, R175 ;  /* 0x000000af00af7308 */ /* 0x000ea20000000800 */
[----:B------:R-:W-:Y:S01]  /*7580*/  FADD.FTZ R162, R161, R162 ;  /* 0x000000a2a1a27221 */ /* 0x000fe20000010000 */
[-CC-:B------:R-:W-:Y:S01]  /*7590*/  FFMA.FTZ R158, R158, R14.reuse, -R160.reuse ;  /* 0x0000000e9e9e7223 */ /* 0x180fe200000108a0 */
[-CC-:B------:R-:W-:Y:S01]  /*75a0*/  FFMA.FTZ R159, R159, R14.reuse, -R160.reuse ;  /* 0x0000000e9f9f7223 */ /* 0x180fe200000108a0 */
[-C--:B------:R-:W-:Y:S01]  /*75b0*/  FFMA.FTZ R186, R186, R14.reuse, -R160 ;  /* 0x0000000ebaba7223 */ /* 0x080fe200000108a0 */
[----:B------:R-:W-:Y:S01]  /*75c0*/  FADD.FTZ R163, R163, R162 ;  /* 0x000000a2a3a37221 */ /* 0x000fe20000010000 */
[-CC-:B------:R-:W-:Y:S01]  /*75d0*/  FFMA.FTZ R187, R187, R14.reuse, -R160.reuse ;  /* 0x0000000ebbbb7223 */ /* 0x180fe200000108a0 */
[-CC-:B------:R-:W-:Y:S01]  /*75e0*/  FFMA.FTZ R188, R188, R14.reuse, -R15.reuse ;  /* 0x0000000ebcbc7223 */ /* 0x180fe2000001080f */
[-CC-:B------:R-:W-:Y:S01]  /*75f0*/  FFMA.FTZ R161, R219, R14.reuse, -R15.reuse ;  /* 0x0000000edba17223 */ /* 0x180fe2000001080f */
[-CC-:B------:R-:W-:Y:S01]  /*7600*/  FFMA.FTZ R162, R221, R14.reuse, -R15.reuse ;  /* 0x0000000edda27223 */ /* 0x180fe2000001080f */
        /* <DEDUP_REMOVED lines=10> */
[----:B------:R-:W3:Y:S08]  /*76b0*/  MUFU.EX2 R159, R159 ;  /* 0x0000009f009f7308 */ /* 0x000ef00000000800 */
[----:B------:R-:W-:Y:S08]  /*76c0*/  MUFU.EX2 R186, R186 ;  /* 0x000000ba00ba7308 */ /* 0x000ff00000000800 */
[----:B------:R-:W4:Y:S08]  /*76d0*/  MUFU.EX2 R187, R187 ;  /* 0x000000bb00bb7308 */ /* 0x000f300000000800 */
[----:B------:R-:W-:Y:S08]  /*76e0*/  MUFU.EX2 R188, R188 ;  /* 0x000000bc00bc7308 */ /* 0x000ff00000000800 */
[----:B------:R-:W4:Y:S08]  /*76f0*/  MUFU.EX2 R161, R161 ;  /* 0x000000a100a17308 */ /* 0x000f300000000800 */
[----:B------:R-:W-:Y:S08]  /*7700*/  MUFU.EX2 R160, R220 ;  /* 0x000000dc00a07308 */ /* 0x000ff00000000800 */
[----:B------:R-:W4:Y:S01]  /*7710*/  MUFU.EX2 R162, R162 ;  /* 0x000000a200a27308 */ /* 0x000f220000000800 */
[----:B------:R-:W-:-:S02]  /*7720*/  WARPGROUP.DEPBAR.LE gsb0, 0x0 ;  /* 0x00008000000079c5 */ /* 0x000fc40000010000 */
[----:B-----5:R-:W-:Y:S02]  /*7730*/  F2FP.F16.F32.PACK_AB R152, R13, R157 ;  /* 0x0000009d0d98723e */ /* 0x020fe400000000ff */
[----:B-1----:R-:W-:Y:S02]  /*7740*/  F2FP.F16.F32.PACK_AB R154, R171, R170 ;  /* 0x000000aaab9a723e */ /* 0x002fe400000000ff */
[----:B0-----:R-:W-:Y:S02]  /*7750*/  F2FP.F16.F32.PACK_AB R153, R173, R172 ;  /* 0x000000acad99723e */ /* 0x001fe400000000ff */
[----:B--2---:R-:W-:Y:S01]  /*7760*/  F2FP.F16.F32.PACK_AB R155, R175, R174 ;  /* 0x000000aeaf9b723e */ /* 0x004fe200000000ff */
        /* <DEDUP_REMOVED lines=35> */
[----:B------:R-:W-:Y:S01]  /*79a0*/  FADD.FTZ R163, R18, R163 ;  /* 0x000000a312a37221 */ /* 0x000fe20000010000 */
[-CC-:B------:R-:W-:Y:S01]  /*79b0*/  FFMA.FTZ R176, R176, R14.reuse, -R15.reuse ;  /* 0x0000000eb0b07223 */ /* 0x180fe2000001080f */
[-CC-:B------:R-:W-:Y:S01]  /*79c0*/  FFMA.FTZ R178, R178, R14.reuse, -R15.reuse ;  /* 0x0000000eb2b27223 */ /* 0x180fe2000001080f */
[-CC-:B------:R-:W-:Y:S01]  /*79d0*/  FFMA.FTZ R179, R179, R14.reuse, -R15.reuse ;  /* 0x0000000eb3b37223 */ /* 0x180fe2000001080f */
[----:B------:R-:W-:Y:S08]  /*79e0*/  MUFU.EX2 R195, R195 ;  /* 0x000000c300c37308 */ /* 0x000ff00000000800 */
[----:B------:R-:W0:Y:S08]  /*79f0*/  MUFU.EX2 R218, R218 ;  /* 0x000000da00da7308 */ /* 0x000e300000000800 */
[----:B------:R-:W-:Y:S08]  /*7a00*/  MUFU.EX2 R189, R189 ;  /* 0x000000bd00bd7308 */ /* 0x000ff00000000800 */
[----:B------:R-:W1:Y:S08]  /*7a10*/  MUFU.EX2 R203, R203 ;  /* 0x000000cb00cb7308 */ /* 0x000e700000000800 */
[----:B------:R-:W-:Y:S01]  /*7a20*/  MUFU.EX2 R18, R176 ;  /* 0x000000b000127308 */ /* 0x000fe20000000800 */
[-CC-:B------:R-:W-:Y:S01]  /*7a30*/  FFMA.FTZ R180, R180, R14.reuse, -R15.reuse ;  /* 0x0000000eb4b47223 */ /* 0x180fe2000001080f */
[-CC-:B------:R-:W-:Y:S01]  /*7a40*/  FFMA.FTZ R181, R181, R14.reuse, -R15.reuse ;  /* 0x0000000eb5b57223 */ /* 0x180fe2000001080f */
[-CC-:B------:R-:W-:Y:S01]  /*7a50*/  FFMA.FTZ R182, R182, R14.reuse, -R15.reuse ;  /* 0x0000000eb6b67223 */ /* 0x180fe2000001080f */
[----:B------:R-:W-:Y:S01]  /*7a60*/  FFMA.FTZ R183, R183, R14, -R15 ;  /* 0x0000000eb7b77223 */ /* 0x000fe2000001080f */
[----:B------:R-:W-:-:S02]  /*7a70*/  WARPGROUP.DEPBAR.LE gsb0, 0x0 ;  /* 0x00008000000079c5 */ /* 0x000fc40000010000 */
[----:B---3--:R-:W-:Y:S02]  /*7a80*/  F2FP.F16.F32.PACK_AB R152, R159, R158 ;  /* 0x0000009e9f98723e */ /* 0x008fe400000000ff */
[----:B----4-:R-:W-:Y:S02]  /*7a90*/  F2FP.F16.F32.PACK_AB R154, R187, R186 ;  /* 0x000000babb9a723e */ /* 0x010fe400000000ff */
[----:B------:R-:W-:Y:S02]  /*7aa0*/  F2FP.F16.F32.PACK_AB R153, R161, R188 ;  /* 0x000000bca199723e */ /* 0x000fe400000000ff */
[----:B------:R-:W-:Y:S01]  /*7ab0*/  F2FP.F16.F32.PACK_AB R155, R162, R160 ;  /* 0x000000a0a29b723e */ /* 0x000fe200000000ff */
        /* <DEDUP_REMOVED lines=32> */
[----:B--2---:R-:W-:-:S06]  /*7cc0*/  WARPGROUP.ARRIVE ;  /* 0x00000000000079c5 */ /* 0x004fcc0000000000 */
[----:B------:R-:W-:Y:S01]  /*7cd0*/  HGMMA.64x256x16.F32 R24, R152, gdesc[UR16].tnspB, R24, gsb0 ;  /* 0x43e0001098187df0 */ /* 0x000fe20008000818 */
[----:B------:R-:W-:Y:S08]  /*7ce0*/  MUFU.EX2 R214, R214 ;  /* 0x000000d600d67308 */ /* 0x000ff00000000800 */
[----:B------:R-:W-:Y:S08]  /*7cf0*/  MUFU.EX2 R215, R215 ;  /* 0x000000d700d77308 */ /* 0x000ff00000000800 */
[----:B------:R-:W-:Y:S08]  /*7d00*/  MUFU.EX2 R180, R180 ;  /* 0x000000b400b47308 */ /* 0x000ff00000000800 */
[----:B------:R-:W-:Y:S08]  /*7d10*/  MUFU.EX2 R181, R181 ;  /* 0x000000b500b57308 */ /* 0x000ff00000000800 */
[----:B------:R-:W-:Y:S08]  /*7d20*/  MUFU.EX2 R182, R182 ;  /* 0x000000b600b67308 */ /* 0x000ff00000000800 */
[----:B------:R-:W-:Y:S01]  /*7d30*/  MUFU.EX2 R183, R183 ;  /* 0x000000b700b77308 */ /* 0x000fe20000000800 */
[----:B------:R-:W-:-:S02]  /*7d40*/  WARPGROUP.DEPBAR.LE gsb0, 0x0 ;  /* 0x00008000000079c5 */ /* 0x000fc40000010000 */
[----:B------:R-:W-:Y:S01]  /*7d50*/  FADD.FTZ R153, R19, R164 ;  /* 0x000000a413997221 */ /* 0x000fe20000010000 */
[----:B------:R-:W-:Y:S01]  /*7d60*/  FFMA.FTZ R19, R177, R14, -R15 ;  /* 0x0000000eb1137223 */ /* 0x000fe2000001080f */
[----:B------:R-:W-:Y:S02]  /*7d70*/  FADD.FTZ R164, R166, R163 ;  /* 0x000000a3a6a47221 */ /* 0x000fe40000010000 */
[----:B------:R-:W-:Y:S02]  /*7d80*/  FADD.FTZ R153, R20, R153 ;  /* 0x0000009914997221 */ /* 0x000fe40000010000 */
[----:B------:R-:W-:Y:S01]  /*7d90*/  FADD.FTZ R164, R21, R164 ;  /* 0x000000a415a47221 */ /* 0x000fe20000010000 */
[----:B------:R-:W2:Y:S08]  /*7da0*/  MUFU.EX2 R19, R19 ;  /* 0x0000001300137308 */ /* 0x000eb00000000800 */
[----:B------:R-:W-:Y:S08]  /*7db0*/  MUFU.EX2 R20, R178 ;  /* 0x000000b200147308 */ /* 0x000ff00000000800 */
[----:B------:R-:W3:Y:S01]  /*7dc0*/  MUFU.EX2 R21, R179 ;  /* 0x000000b300157308 */ /* 0x000ee20000000800 */
[----:B------:R-:W-:-:S02]  /*7dd0*/  VIADD R14, R8, 0x200 ;  /* 0x00000200080e7836 */ /* 0x000fc40000000000 */
[----:B------:R-:W-:Y:S02]  /*7de0*/  IMAD.MOV.U32 R15, RZ, RZ, R9 ;  /* 0x000000ffff0f7224 */ /* 0x000fe400078e0009 */
[----:B------:R-:W-:Y:S01]  /*7df0*/  FADD.FTZ R156, R156, R153 ;  /* 0x000000999c9c7221 */ /* 0x000fe20000010000 */
[----:B------:R-:W-:Y:S02]  /*7e00*/  R2UR UR6, R14 ;  /* 0x000000000e0672ca */ /* 0x000fe400000e0000 */
[----:B------:R-:W-:Y:S02]  /*7e10*/  R2UR UR7, R15 ;  /* 0x000000000f0772ca */ /* 0x000fe400000e0000 */
[----:B0-----:R-:W-:Y:S02]  /*7e20*/  F2FP.F16.F32.PACK_AB R152, R218, R195 ;  /* 0x000000c3da98723e */ /* 0x001fe400000000ff */
[----:B-1----:R-:W-:Y:S02]  /*7e30*/  F2FP.F16.F32.PACK_AB R154, R203, R189 ;  /* 0x000000bdcb9a723e */ /* 0x002fe400000000ff */
[----:B--2---:R-:W-:-:S02]  /*7e40*/  F2FP.F16.F32.PACK_AB R153, R19, R18 ;  /* 0x000000121399723e */ /* 0x004fc400000000ff */
        /* <DEDUP_REMOVED lines=36> */
[----:B------:R-:W1:Y:S01]  /*8090*/  MUFU.EX2 R14, R217 ;  /* 0x000000d9000e7308 */ /* 0x000e620000000800 */
[----:B------:R-:W-:Y:S01]  /*80a0*/  VIADD R8, R8, 0x280 ;  /* 0x0000028008087836 */ /* 0x000fe20000000000 */
[----:B------:R-:W-:-:S04]  /*80b0*/  R2UR UR7, R9 ;  /* 0x00000000090772ca */ /* 0x000fc800000e0000 */
[----:B------:R-:W-:Y:S01]  /*80c0*/  R2UR UR6, R8 ;  /* 0x00000000080672ca */ /* 0x000fe200000e0000 */
[----:B------:R-:W-:Y:S01]  /*80d0*/  FADD.FTZ R11, R11, R164 ;  /* 0x000000a40b0b7221 */ /* 0x000fe20000010000 */
[----:B------:R-:W2:Y:S01]  /*80e0*/  @!P0 LDL.64 R8, [R1+0x68] ;  /* 0x0000680001088983 */ /* 0x000ea20000100a00 */
[----:B------:R-:W-:Y:S02]  /*80f0*/  FADD.FTZ R167, R167, R156 ;  /* 0x0000009ca7a77221 */ /* 0x000fe40000010000 */
[----:B------:R-:W-:Y:S02]  /*8100*/  FADD.FTZ R156, R12, R11 ;  /* 0x0000000b0c9c7221 */ /* 0x000fe40000010000 */
[----:B------:R-:W3:Y:S01]  /*8110*/  @!P0 LDL R11, [R1+0x218] ;  /* 0x00021800010b8983 */ /* 0x000ee20000100800 */
[----:B------:R-:W-:Y:S01]  /*8120*/  FADD.FTZ R168, R168, R167 ;  /* 0x000000a7a8a87221 */ /* 0x000fe20000010000 */
[----:B------:R-:W-:-:S03]  /*8130*/  FADD.FTZ R156, R157, R156 ;  /* 0x0000009c9d9c7221 */ /* 0x000fc60000010000 */
[----:B------:R-:W-:Y:S01]  /*8140*/  FADD.FTZ R169, R169, R168 ;  /* 0x000000a8a9a97221 */ /* 0x000fe20000010000 */
[----:B------:R-:W-:Y:S02]  /*8150*/  WARPGROUP.DEPBAR.LE gsb0, 0x0 ;  /* 0x00008000000079c5 */ /* 0x000fe40000010000 */
[----:B0-----:R-:W-:Y:S02]  /*8160*/  F2FP.F16.F32.PACK_AB R152, R15, R214 ;  /* 0x000000d60f98723e */ /* 0x001fe400000000ff */
[----:B-1----:R-:W-:Y:S02]  /*8170*/  F2FP.F16.F32.PACK_AB R154, R14, R215 ;  /* 0x000000d70e9a723e */ /* 0x002fe400000000ff */
        /* <DEDUP_REMOVED lines=238> */
[----:B------:R1:W-:Y:S04]  /*9060*/  STL [R1+0x444], R10 ;  /* 0x0004440a01007387 */ /* 0x0003e80000100800 */
        /* <DEDUP_REMOVED lines=152> */
.L_x_12465:
[----:B------:R-:W-:-:S13]  /*99f0*/  ISETP.NE.AND P1, PT, R5, 0x1, PT ;  /* 0x000000010500780c */ /* 0x000fda0003f25270 */
[----:B------:R-:W-:-:S05]  /*9a00*/  @P1 IMAD.HI.U32 R2, R6, R2, RZ ;  /* 0x0000000206021227 */ /* 0x000fca00078e00ff */
[----:B------:R-:W-:-:S07]  /*9a10*/  @P1 SHF.R.U32.HI R6, RZ, R3, R2 ;  /* 0x00000003ff061219 */ /* 0x000fce0000011602 */
.L_x_12466:
[----:B------:R-:W-:Y:S05]  /*9a20*/  BSYNC B0 ;  /* 0x0000000000007941 */ /* 0x000fea0003800000 */
.L_x_12464:
[----:B------:R-:W-:-:S05]  /*9a30*/  IMAD R5, R6, R5, R5 ;  /* 0x0000000506057224 */ /* 0x000fca00078e0205 */
[----:B------:R-:W-:-:S07]  /*9a40*/  VIMNMX R4, R4, R5, PT ;  /* 0x0000000504047248 */ /* 0x000fce0003fe0100 */
.L_x_12463:
        /* <DEDUP_REMOVED lines=8> */
.L_x_12471:
[----:B------:R-:W-:Y:S01]  /*9ad0*/  BSSY B0, `(.L_x_12470) ;  /* 0x0000004000007945 */ /* 0x000fe20003800000 */
[----:B------:R-:W-:Y:S01]  /*9ae0*/  VIADD R0, R16, 0x178 ;  /* 0x0000017810007836 */ /* 0x000fe20000000000 */
[----:B------:R-:W-:-:S07]  /*9af0*/  MOV R214, 0x9b10 ;  /* 0x00009b1000d67802 */ /* 0x000fce0000000f00 */
[----:B------:R-:W-:Y:S05]  /*9b00*/  CALL.REL.NOINC `($_ZN7cutlass13device_kernelIN5flash11enable_sm90INS1_16FlashAttnFwdSm90INS1_25CollectiveMainloopFwdSm90ILi2EN4cute5tupleIJNS5_1CILi1EEES8_S8_EEENS6_IJNS7_ILi128EEENS7_ILi96EEENS7_ILi64EEEEEELi256ENS_6half_tEfNS_4arch4Sm90ELb0ELb1ELb1ELb1ELb0ELb0ELb1ELb1ELb0ELb1ELb0ELb0EEENS1_21CollectiveEpilogueFwdINS6_IJSA_NS7_ILi256EEESB_EEES9_SE_SG_Li256ELb1ELb1ELb0ELb0EEENS1_36VarlenDynamicPersistentTileSchedulerILi128ELi96ELi256ELi128ELb0ELb1ELb1ELb1ELb0ELb1EEEEEEEEEvNT_6ParamsE$_ZZN5flash25CollectiveMainloopFwdSm90ILi2EN4cute5tupleIJNS1_1CILi1EEES4_S4_EEENS2_IJNS3_ILi128EEENS3_ILi96EEENS3_ILi64EEEEEELi256EN7cutlass6half_tEfNSA_4arch4Sm90ELb0ELb1ELb1ELb1ELb0ELb0ELb1ELb1ELb0ELb1ELb0ELb0EE3mmaINS_16FlashAttnFwdSm90ISE_NS_21CollectiveEpilogueFwdINS2_IJS6_NS3_ILi256EEES7_EEES5_SB_SD_Li256ELb1ELb1ELb0ELb0EEENS_36VarlenDynamicPersistentTileSchedulerILi128ELi96ELi256ELi128ELb0ELb1ELb1ELb1ELb0ELb1EEEE13SharedStorageENS1_6TensorINS1_11ArrayEngineIfLm128EEENS1_6LayoutINS2_IJNS2_IJNS3_ILi2EEEST_NS3_ILi32EEEEEES4_S4_EEENS2_IJNS2_IJS4_ST_NS3_ILi4EEEEEENS3_ILi0EEESZ_EEEEEEENS_7SoftmaxILi2ELi0EEEEEbRKNSE_6ParamsENSA_25PipelineTmaAsyncNoClusterILi2ENSA_16PipelineTmaAsyncILi2EEEEES1B_RNSA_13PipelineStateILj2EEERT0_RT1_iRiRKNS_16SeqlenInfoQKNewKILb1ELb0EEENS2_IJiiiiEEERT_ENKUliT_T0_T1_E_clIZSF_ISO_S12_S14_EbS17_S1B_S1B_S1E_S1G_S1I_iS1J_S1N_S1O_S1Q_EUlRS1R_iE1_NS3_ILb0EEENS3_ILb1EEEEEDaiS1R_S1S_S1T_) ;  /* 0x0000023000687944 */ /* 0x000fea0003c00000 */
[----:B------:R-:W-:Y:S05]  /*9b10*/  BSYNC B0 ;  /* 0x0000000000007941 */ /* 0x000fea0003800000 */
.L_x_12470:
[C---:B------:R-:W-:Y:S01]  /*9b20*/  ISETP.GT.AND P1, PT, R10.reuse, R189, PT ;  /* 0x000000bd0a00720c */ /* 0x040fe20003f24270 */
[----:B------:R-:W-:-:S12]  /*9b30*/  VIADD R10, R10, 0xffffffff ;  /* 0xffffffff0a0a7836 */ /* 0x000fd80000000000 */
[----:B------:R-:W-:Y:S05]  /*9b40*/  @P1 BRA `(.L_x_12471) ;  /* 0xfffffffc00e01947 */ /* 0x000fea000383ffff */
[----:B------:R-:W-:Y:S05]  /*9b50*/  BSYNC B1 ;  /* 0x0000000000017941 */ /* 0x000fea0003800000 */
.L_x_12469:
[----:B------:R-:W2:Y:S02]  /*9b60*/  LDL R0, [R1+0x70] ;  /* 0x0000700001007983 */ /* 0x000ea40000100800 */
[----:B--2---:R-:W-:-:S07]  /*9b70*/  IMAD.SHL.U32 R0, R0, 0x80, RZ ;  /* 0x0000008000007824 */ /* 0x004fce00078e00ff */
.L_x_12468:
[----:B------:R-:W-:Y:S05]  /*9b80*/  BSYNC B2 ;  /* 0x0000000000027941 */ /* 0x000fea0003800000 */
.L_x_12467:
        /* <DEDUP_REMOVED lines=23> */
.L_x_12474:
[----:B------:R-:W-:-:S13]  /*9d00*/  ISETP.NE.AND P1, PT, R7, 0x1, PT ;  /* 0x000000010700780c */ /* 0x000fda0003f25270 */
[----:B------:R-:W0:Y:S02]  /*9d10*/  @P1 LDC.64 R4, c[0x0][0xae0] ;  /* 0x0002b800ff041b82 */ /* 0x000e240000000a00 */
[----:B0-----:R-:W-:-:S05]  /*9d20*/  @P1 IMAD.HI.U32 R4, R0, R4, RZ ;  /* 0x0000000400041227 */ /* 0x001fca00078e00ff */
[----:B------:R-:W-:-:S07]  /*9d30*/  @P1 SHF.R.U32.HI R0, RZ, R5, R4 ;  /* 0x00000005ff001219 */ /* 0x000fce0000011604 */
.L_x_12475:
[----:B------:R-:W-:Y:S05]  /*9d40*/  BSYNC B0 ;  /* 0x0000000000007941 */ /* 0x000fea0003800000 */
.L_x_12473:
[----:B------:R-:W-:-:S05]  /*9d50*/  IMAD R3, R0, R7, RZ ;  /* 0x0000000700037224 */ /* 0x000fca00078e02ff */
[----:B------:R-:W-:-:S07]  /*9d60*/  VIMNMX R2, R2, R3, !PT ;  /* 0x0000000302027248 */ /* 0x000fce0007fe0100 */
.L_x_12472:
[----:B------:R-:W-:-:S04]  /*9d70*/  VIADD R2, R2, 0x5f ;  /* 0x0000005f02027836 */ /* 0x000fc80000000000 */
[----:B------:R-:W-:-:S05]  /*9d80*/  IMAD.HI R2, R2, 0x2aaaaaab, RZ ;  /* 0x2aaaaaab02027827 */ /* 0x000fca00078e02ff */
[----:B------:R-:W-:-:S04]  /*9d90*/  SHF.R.U32.HI R3, RZ, 0x1f, R2 ;  /* 0x0000001fff037819 */ /* 0x000fc80000011602 */
[----:B------:R-:W-:-:S04]  /*9da0*/  LEA.HI.SX32 R2, R2, R3, 0x1c ;  /* 0x0000000302027211 */ /* 0x000fc800078fe2ff */
[----:B------:R-:W-:-:S04]  /*9db0*/  VIMNMX R2, R2, UR45, !PT ;  /* 0x0000002d02027c48 */ /* 0x000fc8000ffe0100 */
[----:B------:R-:W-:-:S13]  /*9dc0*/  ISETP.GE.AND P1, PT, R10, R2, PT ;  /* 0x000000020a00720c */ /* 0x000fda0003f26270 */
[----:B------:R-:W-:Y:S05]  /*9dd0*/  @!P1 BRA `(.L_x_12476) ;  /* 0x0000009c00709947 */ /* 0x000fea0003800000 */
.L_x_12493:
        /* <DEDUP_REMOVED lines=24> */
.L_x_12478:
[----:B------:R-:W-:Y:S05]  /*9f60*/  BSYNC B0 ;  /* 0x0000000000007941 */ /* 0x000fea0003800000 */
.L_x_12477:
        /* <DEDUP_REMOVED lines=13> */
.L_x_12480:
[----:B------:R-:W-:Y:S05]  /*a040*/  BSYNC B0 ;  /* 0x0000000000007941 */ /* 0x000fea0003800000 */
.L_x_12479:
        /* <DEDUP_REMOVED lines=8> */
.L_x_12482:
[----:B------:R-:W-:Y:S05]  /*a0d0*/  BSYNC B0 ;  /* 0x0000000000007941 */ /* 0x000fea0003800000 */
.L_x_12481:
        /* <DEDUP_REMOVED lines=59> */
.L_x_12485:
[----:B------:R-:W-:Y:S05]  /*a490*/  BSYNC B0 ;  /* 0x0000000000007941 */ /* 0x000fea0003800000 */
.L_x_12484:
        /* <DEDUP_REMOVED lines=10> */
.L_x_12487:
[----:B------:R-:W-:Y:S05]  /*a540*/  BSYNC B0 ;  /* 0x0000000000007941 */ /* 0x000fea0003800000 */
.L_x_12486:
[----:B------:R-:W-:Y:S04]  /*a550*/  BSSY B0, `(.L_x_12488) ;  /* 0x0000006000007945 */ /* 0x000fe80003800000 */
[----:B-1----:R-:W-:Y:S05]  /*a560*/  @P2 BRA `(.L_x_12489) ;  /* 0x0000000000102947 */ /* 0x002fea0003800000 */
[----:B-----5:R-:W-:Y:S01]  /*a570*/  IMAD R4, R4, 0x8, R6 ;  /* 0x0000000804047824 */ /* 0x020fe200078e0206 */
[----:B------:R-:W-:-:S04]  /*a580*/  SHF.L.U32 R5, R5, 0x1f, RZ ;  /* 0x0000001f05057819 */ /* 0x000fc800000006ff */
[----:B------:R-:W1:Y:S02]  /*a590*/  SYNCS.PHASECHK.TRANS64.TRYWAIT P2, [R4+URZ], R5 ;  /* 0x00000005040075a7 */ /* 0x000e64000804017f */
[----:B-1----:R-:W-:Y:S05]  /*a5a0*/  @!P2 BRA `(.L_x_12490) ;  /* 0x000001fc0040a947 */ /* 0x002fea0003800000 */
.L_x_12489:
[----:B------:R-:W-:Y:S05]  /*a5b0*/  BSYNC B0 ;  /* 0x0000000000007941 */ /* 0x000fea0003800000 */
.L_x_12488:
        /* <DEDUP_REMOVED lines=261> */
[----:B------:R-:W-:-:S04]  /*b610*/  FMUL.FTZ R11, R28, R9 ;  /* 0x000000091c0b7220 */ /* 0x000fc80000410000 */
[----:B------:R-:W3:Y:S01]  /*b620*/  MUFU.TANH R7, R7 ;  /* 0x0000000700077308 */ /* 0x000ee20000002400 */
[-C--:B------:R-:W-:Y:S01]  /*b630*/  FMUL.FTZ R20, R29, R9.reuse ;  /* 0x000000091d147220 */ /* 0x080fe20000410000 */
[----:B------:R-:W-:-:S06]  /*b640*/  FMUL.FTZ R28, R32, R9 ;  /* 0x00000009201c7220 */ /* 0x000fcc0000410000 */
[----:B------:R-:W2:Y:S01]  /*b650*/  MUFU.TANH R8, R8 ;  /* 0x0000000800087308 */ /* 0x000ea20000002400 */
[-C--:B------:R-:W-:Y:S01]  /*b660*/  FMUL.FTZ R122, R30, R9.reuse ;  /* 0x000000091e7a7220 */ /* 0x080fe20000410000 */
[----:B------:R-:W-:-:S06]  /*b670*/  FMUL.FTZ R30, R33, R9 ;  /* 0x00000009211e7220 */ /* 0x000fcc0000410000 */
[----:B------:R3:W0:Y:S01]  /*b680*/  MUFU.TANH R12, R11 ;  /* 0x0000000b000c7308 */ /* 0x0006220000002400 */
[----:B------:R-:W-:-:S07]  /*b690*/  FMUL.FTZ R32, R36, R9 ;  /* 0x0000000924207220 */ /* 0x000fce0000410000 */
[----:B------:R-:W1:Y:S01]  /*b6a0*/  MUFU.TANH R20, R20 ;  /* 0x0000001400147308 */ /* 0x000e620000002400 */
[----:B---3--:R-:W-:Y:S01]  /*b6b0*/  FMNMX.FTZ R11, R7, R4, !PT ;  /* 0x00000004070b7209 */ /* 0x008fe20007810000 */
[-C--:B------:R-:W-:Y:S01]  /*b6c0*/  FMUL.FTZ R36, R37, R9.reuse ;  /* 0x0000000925247220 */ /* 0x080fe20000410000 */
[-C--:B------:R-:W-:Y:S01]  /*b6d0*/  FMUL.FTZ R40, R40, R9.reuse ;  /* 0x0000000928287220 */ /* 0x080fe20000410000 */
[----:B------:R-:W-:-:S04]  /*b6e0*/  FMUL.FTZ R76, R41, R9 ;  /* 0x00000009294c7220 */ /* 0x000fc80000410000 */
[----:B------:R-:W3:Y:S01]  /*b6f0*/  MUFU.TANH R28, R28 ;  /* 0x0000001c001c7308 */ /* 0x000ee20000002400 */
[----:B--2---:R-:W-:Y:S01]  /*b700*/  FMNMX.FTZ R11, R8, R11, !PT ;  /* 0x0000000b080b7209 */ /* 0x004fe20007810000 */
[-C--:B------:R-:W-:Y:S01]  /*b710*/  FMUL.FTZ R78, R44, R9.reuse ;  /* 0x000000092c4e7220 */ /* 0x080fe20000410000 */
[-C--:B------:R-:W-:Y:S01]  /*b720*/  FMUL.FTZ R82, R45, R9.reuse ;  /* 0x000000092d527220 */ /* 0x080fe20000410000 */
[-C--:B------:R-:W-:Y:S01]  /*b730*/  FMUL.FTZ R84, R48, R9.reuse ;  /* 0x0000000930547220 */ /* 0x080fe20000410000 */
[-C--:B------:R-:W-:Y:S01]  /*b740*/  FMUL.FTZ R92, R49, R9.reuse ;  /* 0x00000009315c7220 */ /* 0x080fe20000410000 */
[-C--:B------:R-:W-:Y:S01]  /*b750*/  FMUL.FTZ R88, R52, R9.reuse ;  /* 0x0000000934587220 */ /* 0x080fe20000410000 */
[----:B------:R-:W-:Y:S01]  /*b760*/  FMUL.FTZ R60, R60, R9 ;  /* 0x000000093c3c7220 */ /* 0x000fe20000410000 */
[----:B------:R-:W2:Y:S01]  /*b770*/  MUFU.TANH R30, R30 ;  /* 0x0000001e001e7308 */ /* 0x000ea20000002400 */
[----:B0-----:R-:W-:Y:S01]  /*b780*/  FMNMX.FTZ R11, R12, R11, !PT ;  /* 0x0000000b0c0b7209 */ /* 0x001fe20007810000 */
[-C--:B------:R-:W-:Y:S01]  /*b790*/  FMUL.FTZ R74, R61, R9.reuse ;  /* 0x000000093d4a7220 */ /* 0x080fe20000410000 */
[-C--:B------:R-:W-:Y:S01]  /*b7a0*/  FMUL.FTZ R72, R64, R9.reuse ;  /* 0x0000000940487220 */ /* 0x080fe20000410000 */
[-C--:B------:R-:W-:Y:S01]  /*b7b0*/  FMUL.FTZ R80, R65, R9.reuse ;  /* 0x0000000941507220 */ /* 0x080fe20000410000 */
[-C--:B------:R-:W-:Y:S01]  /*b7c0*/  FMUL.FTZ R86, R68, R9.reuse ;  /* 0x0000000944567220 */ /* 0x080fe20000410000 */
[-C--:B------:R-:W-:Y:S01]  /*b7d0*/  FMUL.FTZ R90, R69, R9.reuse ;  /* 0x00000009455a7220 */ /* 0x080fe20000410000 */
[----:B------:R-:W-:Y:S01]  /*b7e0*/  FMUL.FTZ R6, R26, R9 ;  /* 0x000000091a067220 */ /* 0x000fe20000410000 */
[----:B------:R-:W0:Y:S01]  /*b7f0*/  MUFU.TANH R32, R32 ;  /* 0x0000002000207308 */ /* 0x000e220000002400 */
[----:B-1----:R-:W-:Y:S01]  /*b800*/  FMNMX.FTZ R11, R20, R11, !PT ;  /* 0x0000000b140b7209 */ /* 0x002fe20007810000 */
[-C--:B------:R-:W-:Y:S01]  /*b810*/  FMUL.FTZ R3, R27, R9.reuse ;  /* 0x000000091b037220 */ /* 0x080fe20000410000 */
[-C--:B------:R-:W-:Y:S01]  /*b820*/  FMUL.FTZ R132, R31, R9.reuse ;  /* 0x000000091f847220 */ /* 0x080fe20000410000 */
[-C--:B------:R-:W-:Y:S01]  /*b830*/  FMUL.FTZ R142, R34, R9.reuse ;  /* 0x00000009228e7220 */ /* 0x080fe20000410000 */
[-C--:B------:R-:W-:Y:S01]  /*b840*/  FMUL.FTZ R148, R35, R9.reuse ;  /* 0x0000000923947220 */ /* 0x080fe20000410000 */
[-C--:B------:R-:W-:Y:S01]  /*b850*/  FMUL.FTZ R182, R38, R9.reuse ;  /* 0x0000000926b67220 */ /* 0x080fe20000410000 */
[----:B------:R-:W-:Y:S01]  /*b860*/  FMUL.FTZ R176, R39, R9 ;  /* 0x0000000927b07220 */ /* 0x000fe20000410000 */
[----:B------:R-:W1:Y:S01]  /*b870*/  MUFU.TANH R36, R36 ;  /* 0x0000002400247308 */ /* 0x000e620000002400 */
[----:B---3--:R-:W-:Y:S01]  /*b880*/  FMNMX.FTZ R11, R28, R11, !PT ;  /* 0x0000000b1c0b7209 */ /* 0x008fe20007810000 */
[-C--:B------:R-:W-:Y:S01]  /*b890*/  FMUL.FTZ R166, R42, R9.reuse ;  /* 0x000000092aa67220 */ /* 0x080fe20000410000 */
[-C--:B------:R-:W-:Y:S01]  /*b8a0*/  FMUL.FTZ R158, R43, R9.reuse ;  /* 0x000000092b9e7220 */ /* 0x080fe20000410000 */
[-C--:B------:R-:W-:Y:S01]  /*b8b0*/  FMUL.FTZ R13, R46, R9.reuse ;  /* 0x000000092e0d7220 */ /* 0x080fe20000410000 */
[-C--:B------:R-:W-:Y:S01]  /*b8c0*/  FMUL.FTZ R18, R50, R9.reuse ;  /* 0x0000000932127220 */ /* 0x080fe20000410000 */
[-C--:B------:R-:W-:Y:S01]  /*b8d0*/  FMUL.FTZ R160, R51, R9.reuse ;  /* 0x0000000933a07220 */ /* 0x080fe20000410000 */
[----:B------:R-:W-:Y:S01]  /*b8e0*/  FMUL.FTZ R168, R54, R9 ;  /* 0x0000000936a87220 */ /* 0x000fe20000410000 */
        /* <DEDUP_REMOVED lines=13> */
[----:B------:R-:W-:Y:S01]  /*b9c0*/  FMUL.FTZ R79, R71, R9 ;  /* 0x00000009474f7220 */ /* 0x000fe20000410000 */
[----:B------:R-:W4:Y:S02]  /*b9d0*/  LD.E R37, desc[UR40][R16.64+0x248] ;  /* 0x0002482810257980 */ /* 0x000f24000c101900 */
[----:B------:R-:W0:Y:S01]  /*b9e0*/  MUFU.TANH R78, R78 ;  /* 0x0000004e004e7308 */ /* 0x000e220000002400 */
[----:B-1----:R-:W-:Y:S01]  /*b9f0*/  FMNMX.FTZ R11, R36, R11, !PT ;  /* 0x0000000b240b7209 */ /* 0x002fe20007810000 */
[----:B------:R-:W4:Y:S04]  /*ba00*/  LD.E R33, desc[UR40][R16.64+0x25c] ;  /* 0x00025c2810217980 */ /* 0x000f28000c101900 */
[----:B------:R-:W4:Y:S02]  /*ba10*/  LD.E R41, desc[UR40][R16.64+0x27c] ;  /* 0x00027c2810297980 */ /* 0x000f24000c101900 */
[----:B------:R-:W1:Y:S01]  /*ba20*/  MUFU.TANH R82, R82 ;  /* 0x0000005200527308 */ /* 0x000e620000002400 */
[----:B---3--:R-:W-:Y:S01]  /*ba30*/  FMNMX.FTZ R11, R40, R11, !PT ;  /* 0x0000000b280b7209 */ /* 0x008fe20007810000 */
[----:B------:R-:W-:Y:S01]  /*ba40*/  FMUL.FTZ R48, R56, R9 ;  /* 0x0000000938307220 */ /* 0x000fe20000410000 */
[----:B------:R-:W3:Y:S04]  /*ba50*/  LD.E R49, desc[UR40][R16.64+0x278] ;  /* 0x0002782810317980 */ /* 0x000ee8000c101900 */
[----:B------:R-:W3:Y:S01]  /*ba60*/  LD.E R45, desc[UR40][R16.64+0x28c] ;  /* 0x00028c28102d7980 */ /* 0x000ee2000c101900 */
[----:B------:R-:W1:Y:S01]  /*ba70*/  MUFU.TANH R84, R84 ;  /* 0x0000005400547308 */ /* 0x000e620000002400 */
[----:B--2---:R-:W-:-:S07]  /*ba80*/  FMNMX.FTZ R11, R76, R11, !PT ;  /* 0x0000000b4c0b7209 */ /* 0x004fce0007810000 */
[----:B------:R-:W2:Y:S01]  /*ba90*/  MUFU.TANH R92, R92 ;  /* 0x0000005c005c7308 */ /* 0x000ea20000002400 */
[----:B0-----:R-:W-:Y:S01]  /*baa0*/  FMNMX.FTZ R11, R78, R11, !PT ;  /* 0x0000000b4e0b7209 */ /* 0x001fe20007810000 */
[----:B------:R-:W-:Y:S01]  /*bab0*/  FMUL.FTZ R52, R57, R9 ;  /* 0x0000000939347220 */ /* 0x000fe20000410000 */
[----:B------:R-:W3:Y:S05]  /*bac0*/  LD.E R27, desc[UR40][R16.64+0x42c] ;  /* 0x00042c28101b7980 */ /* 0x000eea000c101900 */
[----:B------:R-:W0:Y:S01]  /*bad0*/  MUFU.TANH R88, R88 ;  /* 0x0000005800587308 */ /* 0x000e220000002400 */
[----:B-1----:R-:W-:Y:S01]  /*bae0*/  FMNMX.FTZ R11, R82, R11, !PT ;  /* 0x0000000b520b7209 */ /* 0x002fe20007810000 */
[----:B------:R-:W3:Y:S04]  /*baf0*/  LD.E R38, desc[UR40][R16.64+0x244] ;  /* 0x0002442810267980 */ /* 0x000ee8000c101900 */
[----:B------:R-:W3:Y:S02]  /*bb00*/  LD.E R34, desc[UR40][R16.64+0x250] ;  /* 0x0002502810227980 */ /* 0x000ee4000c101900 */
[----:B------:R-:W1:Y:S01]  /*bb10*/  MUFU.TANH R44, R44 ;  /* 0x0000002c002c7308 */ /* 0x000e620000002400 */
[----:B------:R-:W-:Y:S01]  /*bb20*/  FMNMX.FTZ R11, R84, R11, !PT ;  /* 0x0000000b540b7209 */ /* 0x000fe20007810000 */
[----:B------:R-:W3:Y:S04]  /*bb30*/  LD.E R46, desc[UR40][R16.64+0x270] ;  /* 0x00027028102e7980 */ /* 0x000ee8000c101900 */
[----:B------:R-:W3:Y:S02]  /*bb40*/  LD.E R42, desc[UR40][R16.64+0x274] ;  /* 0x00027428102a7980 */ /* 0x000ee4000c101900 */
[----:B------:R-:W1:Y:S01]  /*bb50*/  MUFU.TANH R48, R48 ;  /* 0x0000003000307308 */ /* 0x000e620000002400 */
[----:B--2---:R-:W-:Y:S01]  /*bb60*/  FMNMX.FTZ R11, R92, R11, !PT ;  /* 0x0000000b5c0b7209 */ /* 0x004fe20007810000 */
[----:B------:R-:W2:Y:S04]  /*bb70*/  LD.E R50, desc[UR40][R16.64+0x284] ;  /* 0x0002842810327980 */ /* 0x000ea8000c101900 */
[----:B------:R-:W2:Y:S02]  /*bb80*/  LD.E R54, desc[UR40][R16.64+0x290] ;  /* 0x0002902810367980 */ /* 0x000ea4000c101900 */
[----:B------:R-:W1:Y:S01]  /*bb90*/  MUFU.TANH R52, R52 ;  /* 0x0000003400347308 */ /* 0x000e620000002400 */
[----:B0-----:R-:W-:Y:S01]  /*bba0*/  FMNMX.FTZ R11, R88, R11, !PT ;  /* 0x0000000b580b7209 */ /* 0x001fe20007810000 */
[----:B------:R-:W2:Y:S06]  /*bbb0*/  LD.E R56, desc[UR40][R16.64+0x2a0] ;  /* 0x0002a02810387980 */ /* 0x000eac000c101900 */
[----:B------:R-:W0:Y:S01]  /*bbc0*/  MUFU.TANH R60, R60 ;  /* 0x0000003c003c7308 */ /* 0x000e220000002400 */
[----:B-1----:R-:W-:Y:S01]  /*bbd0*/  FMNMX.FTZ R11, R44, R11, !PT ;  /* 0x0000000b2c0b7209 */ /* 0x002fe20007810000 */
[----:B------:R-:W2:Y:S04]  /*bbe0*/  LD.E R58, desc[UR40][R16.64+0x2a4] ;  /* 0x0002a428103a7980 */ /* 0x000ea8000c101900 */
[----:B------:R-:W2:Y:S02]  /*bbf0*/  LD.E R61, desc[UR40][R16.64+0x2ac] ;  /* 0x0002ac28103d7980 */ /* 0x000ea4000c101900 */
[----:B------:R-:W1:Y:S01]  /*bc00*/  MUFU.TANH R74, R74 ;  /* 0x0000004a004a7308 */ /* 0x000e620000002400 */
[----:B------:R-:W-:Y:S01]  /*bc10*/  FMNMX.FTZ R11, R48, R11, !PT ;  /* 0x0000000b300b7209 */ /* 0x000fe20007810000 */
[----:B------:R-:W2:Y:S04]  /*bc20*/  LD.E R68, desc[UR40][R16.64+0x2b0] ;  /* 0x0002b02810447980 */ /* 0x000ea8000c101900 */
[----:B------:R-:W2:Y:S02]  /*bc30*/  LD.E R64, desc[UR40][R16.64+0x2c4] ;  /* 0x0002c42810407980 */ /* 0x000ea4000c101900 */
[----:B------:R-:W1:Y:S01]  /*bc40*/  MUFU.TANH R72, R72 ;  /* 0x0000004800487308 */ /* 0x000e620000002400 */
[----:B------:R-:W-:Y:S01]  /*bc50*/  FMNMX.FTZ R11, R52, R11, !PT ;  /* 0x0000000b340b7209 */ /* 0x000fe20007810000 */
        /* <DEDUP_REMOVED lines=11> */
[----:B------:R-:W2:Y:S03]  /*bd10*/  LD.E R39, desc[UR40][R16.64+0x23c] ;  /* 0x00023c2810277980 */ /* 0x000ea6000c101900 */
[----:B------:R-:W-:Y:S01]  /*bd20*/  FMNMX.FTZ R11, R80, R11, !PT ;  /* 0x0000000b500b7209 */ /* 0x000fe20007810000 */
[----:B------:R-:W2:Y:S02]  /*bd30*/  LD.E R35, desc[UR40][R16.64+0x24c] ;  /* 0x00024c2810237980 */ /* 0x000ea4000c101900 */
[----:B------:R-:W1:Y:S01]  /*bd40*/  MUFU.TANH R6, R6 ;  /* 0x0000000600067308 */ /* 0x000e620000002400 */
[----:B0-----:R-:W-:Y:S01]  /*bd50*/  FMNMX.FTZ R11, R86, R11, !PT ;  /* 0x0000000b560b7209 */ /* 0x001fe20007810000 */
[----:B------:R-:W2:Y:S04]  /*bd60*/  LD.E R51, desc[UR40][R16.64+0x26c] ;  /* 0x00026c2810337980 */ /* 0x000ea8000c101900 */
[----:B------:R-:W2:Y:S02]  /*bd70*/  LD.E R43, desc[UR40][R16.64+0x298] ;  /* 0x00029828102b7980 */ /* 0x000ea4000c101900 */
[----:B------:R-:W0:Y:S01]  /*bd80*/  MUFU.TANH R3, R3 ;  /* 0x0000000300037308 */ /* 0x000e220000002400 */
[----:B-1----:R-:W-:Y:S01]  /*bd90*/  FMNMX.FTZ R15, R90, R11, !PT ;  /* 0x0000000b5a0f7209 */ /* 0x002fe20007810000 */
[----:B------:R-:W2:Y:S06]  /*bda0*/  LD.E R63, desc[UR40][R16.64+0x29c] ;  /* 0x00029c28103f7980 */ /* 0x000eac000c101900 */
[----:B------:R-:W1:Y:S01]  /*bdb0*/  MUFU.TANH R122, R122 ;  /* 0x0000007a007a7308 */ /* 0x000e620000002400 */
[----:B------:R-:W1:Y:S01]  /*bdc0*/  SHFL.BFLY PT, R14, R15, 0x2, 0x1f ;  /* 0x0c401f000f0e7f89 */ /* 0x000e6200000e0000 */
[----:B------:R-:W-:-:S03]  /*bdd0*/  FMNMX.FTZ R24, R6, R5, !PT ;  /* 0x0000000506187209 */ /* 0x000fc60007810000 */
[----:B------:R-:W2:Y:S03]  /*bde0*/  LD.E R55, desc[UR40][R16.64+0x2a8] ;  /* 0x0002a82810377980 */ /* 0x000ea6000c101900 */
[----:B------:R-:W1:Y:S01]  /*bdf0*/  MUFU.TANH R132, R132 ;  /* 0x0000008400847308 */ /* 0x000e620000002400 */
[----:B0-----:R-:W-:Y:S01]  /*be00*/  FMNMX.FTZ R11, R3, R24, !PT ;  /* 0x00000018030b7209 */ /* 0x001fe20007810000 */
[----:B------:R-:W2:Y:S04]  /*be10*/  LD.E R59, desc[UR40][R16.64+0x2b8] ;  /* 0x0002b828103b7980 */ /* 0x000ea8000c101900 */
[----:B------:R-:W2:Y:S02]  /*be20*/  LD.E R57, desc[UR40][R16.64+0x2bc] ;  /* 0x0002bc2810397980 */ /* 0x000ea4000c101900 */
[----:B------:R-:W0:Y:S01]  /*be30*/  MUFU.TANH R142, R142 ;  /* 0x0000008e008e7308 */ /* 0x000e220000002400 */
[----:B-1----:R-:W-:Y:S01]  /*be40*/  FMNMX.FTZ R11, R122, R11, !PT ;  /* 0x0000000b7a0b7209 */ /* 0x002fe20007810000 */
[----:B------:R-:W2:Y:S04]  /*be50*/  LD.E R53, desc[UR40][R16.64+0x2c8] ;  /* 0x0002c82810357980 */ /* 0x000ea8000c101900 */
[----:B------:R-:W2:Y:S02]  /*be60*/  LD.E R71, desc[UR40][R16.64+0x2d8] ;  /* 0x0002d82810477980 */ /* 0x000ea4000c101900 */
[----:B------:R-:W1:Y:S01]  /*be70*/  MUFU.TANH R148, R148 ;  /* 0x0000009400947308 */ /* 0x000e620000002400 */
[----:B------:R-:W-:Y:S01]  /*be80*/  FMNMX.FTZ R11, R132, R11, !PT ;  /* 0x0000000b840b7209 */ /* 0x000fe20007810000 */
[----:B------:R-:W2:Y:S06]  /*be90*/  LD.E R67, desc[UR40][R16.64+0x2e8] ;  /* 0x0002e82810437980 */ /* 0x000eac000c101900 */
[----:B------:R-:W1:Y:S01]  /*bea0*/  MUFU.TANH R182, R182 ;  /* 0x000000b600b67308 */ /* 0x000e620000002400 */
[----:B0-----:R-:W-:-:S07]  /*beb0*/  FMNMX.FTZ R11, R142, R11, !PT ;  /* 0x0000000b8e0b7209 */ /* 0x001fce0007810000 */
[----:B------:R-:W0:Y:S01]  /*bec0*/  MUFU.TANH R176, R176 ;  /* 0x000000b000b07308 */ /* 0x000e220000002400 */
[----:B------:R-:W-:Y:S01]  /*bed0*/  FMNMX.FTZ R19, R15, R14, !PT ;  /* 0x0000000e0f137209 */ /* 0x000fe20007810000 */
[----:B------:R-:W-:Y:S01]  /*bee0*/  FMUL.FTZ R14, R47, R9 ;  /* 0x000000092f0e7220 */ /* 0x000fe20000410000 */
[----:B-1----:R-:W-:-:S05]  /*bef0*/  FMNMX.FTZ R11, R148, R11, !PT ;  /* 0x0000000b940b7209 */ /* 0x002fca0007810000 */
[----:B------:R-:W1:Y:S01]  /*bf00*/  MUFU.TANH R166, R166 ;  /* 0x000000a600a67308 */ /* 0x000e620000002400 */
[----:B------:R-:W-:-:S07]  /*bf10*/  FMNMX.FTZ R11, R182, R11, !PT ;  /* 0x0000000bb60b7209 */ /* 0x000fce0007810000 */
[----:B------:R-:W1:Y:S01]  /*bf20*/  MUFU.TANH R158, R158 ;  /* 0x0000009e009e7308 */ /* 0x000e620000002400 */
[----:B0-----:R-:W-:-:S07]  /*bf30*/  FMNMX.FTZ R11, R176, R11, !PT ;  /* 0x0000000bb00b7209 */ /* 0x001fce0007810000 */
[----:B------:R-:W0:Y:S01]  /*bf40*/  MUFU.TANH R13, R13 ;  /* 0x0000000d000d7308 */ /* 0x000e220000002400 */
[----:B-1----:R-:W-:-:S07]  /*bf50*/  FMNMX.FTZ R11, R166, R11, !PT ;  /* 0x0000000ba60b7209 */ /* 0x002fce0007810000 */
[----:B------:R-:W-:Y:S08]  /*bf60*/  MUFU.TANH R18, R18 ;  /* 0x0000001200127308 */ /* 0x000ff00000002400 */
[----:B------:R-:W-:Y:S08]  /*bf70*/  MUFU.TANH R160, R160 ;  /* 0x000000a000a07308 */ /* 0x000ff00000002400 */
[----:B------:R-:W-:Y:S08]  /*bf80*/  MUFU.TANH R168, R168 ;  /* 0x000000a800a87308 */ /* 0x000ff00000002400 */
[----:B------:R-:W-:Y:S08]  /*bf90*/  MUFU.TANH R174, R174 ;  /* 0x000000ae00ae7308 */ /* 0x000ff00000002400 */
[----:B------:R-:W-:Y:S08]  /*bfa0*/  MUFU.TANH R218, R218 ;  /* 0x000000da00da7308 */ /* 0x000ff00000002400 */
[----:B------:R-:W-:Y:S08]  /*bfb0*/  MUFU.TANH R220, R220 ;  /* 0x000000dc00dc7308 */ /* 0x000ff00000002400 */
[----:B------:R-:W-:Y:S01]  /*bfc0*/  MUFU.TANH R228, R228 ;  /* 0x000000e400e47308 */ /* 0x000fe20000002400 */
[----:B------:R-:W1:Y:S07]  /*bfd0*/  SHFL.BFLY PT, R26, R19, 0x1, 0x1f ;  /* 0x0c201f00131a7f89 */ /* 0x000e6e00000e0000 */
[----:B------:R-:W-:Y:S08]  /*bfe0*/  MUFU.TANH R236, R236 ;  /* 0x000000ec00ec7308 */ /* 0x000ff00000002400 */
[----:B------:R-:W-:Y:S08]  /*bff0*/  MUFU.TANH R73, R73 ;  /* 0x0000004900497308 */ /* 0x000ff00000002400 */
[----:B------:R-:W-:Y:S08]  /*c000*/  MUFU.TANH R75, R75 ;  /* 0x0000004b004b7308 */ /* 0x000ff00000002400 */
[----:B------:R-:W-:Y:S08]  /*c010*/  MUFU.TANH R77, R77 ;  /* 0x0000004d004d7308 */ /* 0x000ff00000002400 */
[----:B------:R-:W-:Y:S01]  /*c020*/  MUFU.TANH R79, R79 ;  /* 0x0000004f004f7308 */ /* 0x000fe20000002400 */
[----:B------:R-:W-:Y:S04]  /*c030*/  ST.E desc[UR40][R16.64+0x440], R15 ;  /* 0x0004400f10007985 */ /* 0x000fe8000c101928 */
[----:B------:R-:W2:Y:S03]  /*c040*/  LD.E R47, desc[UR40][R16.64+0x288] ;  /* 0x00028828102f7980 */ /* 0x000ea6000c101900 */
[----:B------:R-:W1:Y:S01]  /*c050*/  MUFU.TANH R14, R14 ;  /* 0x0000000e000e7308 */ /* 0x000e620000002400 */
[----:B------:R-:W-:-:S04]  /*c060*/  FMNMX.FTZ R24, R158, R11, !PT ;  /* 0x0000000b9e187209 */ /* 0x000fc80007810000 */
        /* <DEDUP_REMOVED lines=13> */
[----:B------:R-:W-:Y:S01]  /*c140*/  FMNMX.FTZ R24, R77, R24, !PT ;  /* 0x000000184d187209 */ /* 0x000fe20007810000 */
[----:B------:R-:W3:Y:S03]  /*c150*/  LD.E R26, desc[UR40][R16.64+0x450] ;  /* 0x00045028101a7980 */ /* 0x000ee6000c101900 */
[----:B------:R-:W-:Y:S01]  /*c160*/  FMNMX.FTZ R9, R79, R24, !PT ;  /* 0x000000184f097209 */ /* 0x000fe20007810000 */
[----:B------:R-:W-:Y:S04]  /*c170*/  ST.E desc[UR40][R16.64+0x440], R19 ;  /* 0x0004401310007985 */ /* 0x000fe8000c101928 */
[----:B------:R-:W4:Y:S04]  /*c180*/  LD.E R25, desc[UR40][R16.64+0x440] ;  /* 0x0004402810197980 */ /* 0x000f28000c101900 */
[----:B------:R-:W-:Y:S04]  /*c190*/  ST.E desc[UR40][R16.64+0x444], R9 ;  /* 0x0004440910007985 */ /* 0x000fe8000c101928 */
[----:B------:R-:W2:Y:S04]  /*c1a0*/  LD.E R11, desc[UR40][R16.64+0x444] ;  /* 0x00044428100b7980 */ /* 0x000ea8000c101900 */
[----:B------:R-:W3:Y:S01]  /*c1b0*/  LD.E R24, desc[UR40][R16.64+0x454] ;  /* 0x0004542810187980 */ /* 0x000ee2000c101900 */
[----:B----4-:R-:W-:-:S04]  /*c1c0*/  FMUL.FTZ R29, R25, R21 ;  /* 0x00000015191d7220 */ /* 0x010fc80000410000 */
[----:B------:R-:W-:Y:S02]  /*c1d0*/  FFMA.FTZ R153, R8, R21, -R29 ;  /* 0x0000001508997223 */ /* 0x000fe4000001081d */
[----:B--2---:R-:W0:Y:S02]  /*c1e0*/  SHFL.BFLY PT, R8, R11, 0x2, 0x1f ;  /* 0x0c401f000b087f89 */ /* 0x004e2400000e0000 */
[----:B0-----:R-:W-:-:S05]  /*c1f0*/  FMNMX.FTZ R8, R11, R8, !PT ;  /* 0x000000080b087209 */ /* 0x001fca0007810000 */
[----:B------:R-:W0:Y:S01]  /*c200*/  SHFL.BFLY PT, R9, R8, 0x1, 0x1f ;  /* 0x0c201f0008097f89 */ /* 0x000e2200000e0000 */
[----:B------:R-:W-:Y:S01]  /*c210*/  FADD.FTZ R4, R4, -R25 ;  /* 0x8000001904047221 */ /* 0x000fe20000010000 */
[----:B------:R-:W-:-:S03]  /*c220*/  FFMA.FTZ R152, R7, R21, -R29 ;  /* 0x0000001507987223 */ /* 0x000fc6000001081d */
[-C--:B------:R-:W-:Y:S01]  /*c230*/  FMUL.FTZ R4, R4, R21.reuse ;  /* 0x0000001504047220 */ /* 0x080fe20000410000 */
[-CC-:B------:R-:W-:Y:S02]  /*c240*/  FFMA.FTZ R164, R92, R21.reuse, -R29.reuse ;  /* 0x000000155ca47223 */ /* 0x180fe4000001081d */
[----:B------:R-:W-:Y:S01]  /*c250*/  MUFU.EX2 R152, R152 ;  /* 0x0000009800987308 */ /* 0x000fe20000000800 */
[-CC-:B------:R-:W-:Y:S01]  /*c260*/  FFMA.FTZ R154, R12, R21.reuse, -R29.reuse ;  /* 0x000000150c9a7223 */ /* 0x180fe2000001081d */
[----:B------:R-:W-:-:S06]  /*c270*/  FFMA.FTZ R155, R20, R21, -R29 ;  /* 0x00000015149b7223 */ /* 0x000fcc000001081d */
[----:B------:R-:W3:Y:S01]  /*c280*/  MUFU.EX2 R25, R4 ;  /* 0x0000000400197308 */ /* 0x000ee20000000800 */
[----:B0-----:R-:W-:Y:S01]  /*c290*/  FMNMX.FTZ R31, R8, R9, !PT ;  /* 0x00000009081f7209 */ /* 0x001fe20007810000 */
[----:B------:R-:W-:-:S06]  /*c2a0*/  FFMA.FTZ R9, R90, R21, -R29 ;  /* 0x000000155a097223 */ /* 0x000fcc000001081d */
[----:B------:R-:W0:Y:S01]  /*c2b0*/  MUFU.EX2 R153, R153 ;  /* 0x0000009900997308 */ /* 0x000e220000000800 */
[-CC-:B------:R-:W-:Y:S01]  /*c2c0*/  FFMA.FTZ R180, R28, R21.reuse, -R29.reuse ;  /* 0x000000151cb47223 */ /* 0x180fe2000001081d */
[-C--:B------:R-:W-:Y:S01]  /*c2d0*/  FFMA.FTZ R7, R30, R21.reuse, -R29 ;  /* 0x000000151e077223 */ /* 0x080fe2000001081d */
[----:B------:R-:W-:Y:S01]  /*c2e0*/  FADD.FTZ R90, R5, -R31 ;  /* 0x8000001f055a7221 */ /* 0x000fe20000010000 */
[----:B------:R-:W-:-:S04]  /*c2f0*/  FMUL.FTZ R81, R31, R21 ;  /* 0x000000151f517220 */ /* 0x000fc80000410000 */
[----:B------:R-:W-:Y:S01]  /*c300*/  MUFU.EX2 R154, R154 ;  /* 0x0000009a009a7308 */ /* 0x000fe20000000800 */
[----:B------:R-:W-:Y:S01]  /*c310*/  FMUL.FTZ R92, R21, R90 ;  /* 0x0000005a155c7220 */ /* 0x000fe20000410000 */
[-CC-:B------:R-:W-:Y:S01]  /*c320*/  FFMA.FTZ R183, R6, R21.reuse, -R81.reuse ;  /* 0x0000001506b77223 */ /* 0x180fe20000010851 */
[-CC-:B------:R-:W-:Y:S01]  /*c330*/  FFMA.FTZ R188, R3, R21.reuse, -R81.reuse ;  /* 0x0000001503bc7223 */ /* 0x180fe20000010851 */
[-CC-:B------:R-:W-:Y:S01]  /*c340*/  FFMA.FTZ R6, R122, R21.reuse, -R81.reuse ;  /* 0x000000157a067223 */ /* 0x180fe20000010851 */
[----:B------:R-:W-:-:S03]  /*c350*/  FFMA.FTZ R181, R132, R21, -R81 ;  /* 0x0000001584b57223 */ /* 0x000fc60000010851 */
[----:B------:R-:W-:Y:S01]  /*c360*/  MUFU.EX2 R155, R155 ;  /* 0x0000009b009b7308 */ /* 0x000fe20000000800 */
[-C--:B------:R-:W-:Y:S01]  /*c370*/  FFMA.FTZ R179, R142, R21.reuse, -R81 ;  /* 0x000000158eb37223 */ /* 0x080fe20000010851 */
[----:B---3--:R-:W-:Y:S01]  /*c380*/  FFMA.FTZ R26, R25, R26, R152 ;  /* 0x0000001a191a7223 */ /* 0x008fe20000010098 */
[-C--:B------:R-:W-:Y:S01]  /*c390*/  FFMA.FTZ R178, R32, R21.reuse, -R29 ;  /* 0x0000001520b27223 */ /* 0x080fe2000001081d */
[-C--:B------:R-:W-:Y:S01]  /*c3a0*/  FFMA.FTZ R177, R182, R21.reuse, -R81 ;  /* 0x00000015b6b17223 */ /* 0x080fe20000010851 */
[-CC-:B------:R-:W-:Y:S01]  /*c3b0*/  FFMA.FTZ R175, R36, R21.reuse, -R29.reuse ;  /* 0x0000001524af7223 */ /* 0x180fe2000001081d */
[-CC-:B------:R-:W-:Y:S01]  /*c3c0*/  FFMA.FTZ R169, R40, R21.reuse, -R29.reuse ;  /* 0x0000001528a97223 */ /* 0x180fe2000001081d */
[-C--:B------:R-:W-:Y:S01]  /*c3d0*/  FFMA.FTZ R172, R76, R21.reuse, -R29 ;  /* 0x000000154cac7223 */ /* 0x080fe2000001081d */
[----:B------:R-:W-:Y:S01]  /*c3e0*/  MUFU.EX2 R92, R92 ;  /* 0x0000005c005c7308 */ /* 0x000fe20000000800 */
[-CC-:B------:R-:W-:Y:S01]  /*c3f0*/  FFMA.FTZ R186, R148, R21.reuse, -R81.reuse ;  /* 0x0000001594ba7223 */ /* 0x180fe20000010851 */
[-C--:B------:R-:W-:Y:S01]  /*c400*/  FFMA.FTZ R173, R166, R21.reuse, -R81 ;  /* 0x00000015a6ad7223 */ /* 0x080fe20000010851 */
[-CC-:B------:R-:W-:Y:S01]  /*c410*/  FFMA.FTZ R170, R78, R21.reuse, -R29.reuse ;  /* 0x000000154eaa7223 */ /* 0x180fe2000001081d */
[-CC-:B------:R-:W-:Y:S01]  /*c420*/  FFMA.FTZ R167, R82, R21.reuse, -R29.reuse ;  /* 0x0000001552a77223 */ /* 0x180fe2000001081d */
[-CC-:B------:R-:W-:Y:S01]  /*c430*/  FFMA.FTZ R161, R84, R21.reuse, -R29.reuse ;  /* 0x0000001554a17223 */ /* 0x180fe2000001081d */
[-CC-:B------:R-:W-:Y:S01]  /*c440*/  FFMA.FTZ R159, R88, R21.reuse, -R29.reuse ;  /* 0x00000015589f7223 */ /* 0x180fe2000001081d */
[-C--:B------:R-:W-:Y:S01]  /*c450*/  FFMA.FTZ R162, R44, R21.reuse, -R29 ;  /* 0x000000152ca27223 */ /* 0x080fe2000001081d */
[----:B------:R-:W1:Y:S01]  /*c460*/  MUFU.EX2 R183, R183 ;  /* 0x000000b700b77308 */ /* 0x000e620000000800 */
[-CC-:B------:R-:W-:Y:S01]  /*c470*/  FFMA.FTZ R171, R13, R21.reuse, -R81.reuse ;  /* 0x000000150dab7223 */ /* 0x180fe20000010851 */
[-C--:B------:R-:W-:Y:S01]  /*c480*/  FFMA.FTZ R89, R14, R21.reuse, -R81 ;  /* 0x000000150e597223 */ /* 0x080fe20000010851 */
[-CC-:B------:R-:W-:Y:S01]  /*c490*/  FFMA.FTZ R156, R48, R21.reuse, -R29.reuse ;  /* 0x00000015309c7223 */ /* 0x180fe2000001081d */
[-CC-:B------:R-:W-:Y:S01]  /*c4a0*/  FFMA.FTZ R19, R52, R21.reuse, -R29.reuse ;  /* 0x0000001534137223 */ /* 0x180fe2000001081d */
[-CC-:B------:R-:W-:Y:S01]  /*c4b0*/  FFMA.FTZ R15, R60, R21.reuse, -R29.reuse ;  /* 0x000000153c0f7223 */ /* 0x180fe2000001081d */
[-CC-:B------:R-:W-:Y:S01]  /*c4c0*/  FFMA.FTZ R20, R74, R21.reuse, -R29.reuse ;  /* 0x000000154a147223 */ /* 0x180fe2000001081d */
[-C--:B------:R-:W-:Y:S01]  /*c4d0*/  FFMA.FTZ R11, R72, R21.reuse, -R29 ;  /* 0x00000015480b7223 */ /* 0x080fe2000001081d */
[----:B------:R-:W2:Y:S01]  /*c4e0*/  MUFU.EX2 R188, R188 ;  /* 0x000000bc00bc7308 */ /* 0x000ea20000000800 */
[-C--:B------:R-:W-:Y:S01]  /*c4f0*/  FFMA.FTZ R182, R176, R21.reuse, -R81 ;  /* 0x00000015b0b67223 */ /* 0x080fe20000010851 */
[----:B0-----:R-:W-:Y:S01]  /*c500*/  FADD.FTZ R103, R153, R26 ;  /* 0x0000001a99677221 */ /* 0x001fe20000010000 */
[-CC-:B------:R-:W-:Y:S01]  /*c510*/  FFMA.FTZ R12, R80, R21.reuse, -R29.reuse ;  /* 0x00000015500c7223 */ /* 0x180fe2000001081d */
[-C--:B------:R-:W-:Y:S01]  /*c520*/  FFMA.FTZ R8, R86, R21.reuse, -R29 ;  /* 0x0000001556087223 */ /* 0x080fe2000001081d */
[----:B------:R-:W3:Y:S03]  /*c530*/  LD.E R4, desc[UR40][R16.64+0x424] ;  /* 0x0004242810047980 */ /* 0x000ee6000c101900 */
[----:B------:R-:W0:Y:S01]  /*c540*/  MUFU.EX2 R6, R6 ;  /* 0x0000000600067308 */ /* 0x000e220000000800 */
[-CC-:B------:R-:W-:Y:S01]  /*c550*/  FFMA.FTZ R176, R158, R21.reuse, -R81.reuse ;  /* 0x000000159eb07223 */ /* 0x180fe20000010851 */
[-CC-:B------:R-:W-:Y:S01]  /*c560*/  FFMA.FTZ R165, R18, R21.reuse, -R81.reuse ;  /* 0x0000001512a57223 */ /* 0x180fe20000010851 */
[----:B------:R-:W4:Y:S05]  /*c570*/  LD.E R28, desc[UR40][R16.64+0x240] ;  /* 0x00024028101c7980 */ /* 0x000f2a000c101900 */
[----:B------:R-:W0:Y:S01]  /*c580*/  MUFU.EX2 R180, R180 ;  /* 0x000000b400b47308 */ /* 0x000e220000000800 */
[-CC-:B------:R-:W-:Y:S01]  /*c590*/  FFMA.FTZ R105, R160, R21.reuse, -R81.reuse ;  /* 0x00000015a0697223 */ /* 0x180fe20000010851 */
[-CC-:B------:R-:W-:Y:S01]  /*c5a0*/  FFMA.FTZ R163, R168, R21.reuse, -R81.reuse ;  /* 0x00000015a8a37223 */ /* 0x180fe20000010851 */
[-CC-:B------:R-:W-:Y:S01]  /*c5b0*/  FFMA.FTZ R166, R174, R21.reuse, -R81.reuse ;  /* 0x00000015aea67223 */ /* 0x180fe20000010851 */
[-CC-:B------:R-:W-:Y:S01]  /*c5c0*/  FFMA.FTZ R157, R218, R21.reuse, -R81.reuse ;  /* 0x00000015da9d7223 */ /* 0x180fe20000010851 */
[-CC-:B------:R-:W-:Y:S01]  /*c5d0*/  FFMA.FTZ R228, R228, R21.reuse, -R81.reuse ;  /* 0x00000015e4e47223 */ /* 0x180fe20000010851 */
[----:B------:R-:W4:Y:S02]  /*c5e0*/  LD.E R30, desc[UR40][R16.64+0x230] ;  /* 0x00023028101e7980 */ /* 0x000f24000c101900 */
[----:B------:R-:W0:Y:S01]  /*c5f0*/  MUFU.EX2 R181, R181 ;  /* 0x000000b500b57308 */ /* 0x000e220000000800 */
[-CC-:B------:R-:W-:Y:S01]  /*c600*/  FFMA.FTZ R160, R220, R21.reuse, -R81.reuse ;  /* 0x00000015dca07223 */ /* 0x180fe20000010851 */
[-CC-:B------:R-:W-:Y:S01]  /*c610*/  FFMA.FTZ R158, R236, R21.reuse, -R81.reuse ;  /* 0x00000015ec9e7223 */ /* 0x180fe20000010851 */
[-CC-:B------:R-:W-:Y:S01]  /*c620*/  FFMA.FTZ R13, R73, R21.reuse, -R81.reuse ;  /* 0x00000015490d7223 */ /* 0x180fe20000010851 */
[-CC-:B------:R-:W-:Y:S01]  /*c630*/  FFMA.FTZ R18, R75, R21.reuse, -R81.reuse ;  /* 0x000000154b127223 */ /* 0x180fe20000010851 */
[----:B------:R-:W-:-:S03]  /*c640*/  FFMA.FTZ R3, R77, R21, -R81 ;  /* 0x000000154d037223 */ /* 0x000fc60000010851 */
[----:B------:R-:W0:Y:S01]  /*c650*/  MUFU.EX2 R7, R7 ;  /* 0x0000000700077308 */ /* 0x000e220000000800 */
[----:B------:R-:W-:Y:S01]  /*c660*/  FFMA.FTZ R14, R79, R21, -R81 ;  /* 0x000000154f0e7223 */ /* 0x000fe20000010851 */
[----:B-1----:R-:W-:Y:S01]  /*c670*/  FFMA.FTZ R21, R92, R24, R183 ;  /* 0x000000185c157223 */ /* 0x002fe200000100b7 */
[----:B------:R-:W-:Y:S01]  /*c680*/  FADD.FTZ R24, R154, R103 ;  /* 0x000000679a187221 */ /* 0x000fe20000010000 */
[----:B------:R-:W4:Y:S04]  /*c690*/  LD.E R32, desc[UR40][R16.64+0x234] ;  /* 0x0002342810207980 */ /* 0x000f28000c101900 */
[----:B------:R-:W1:Y:S01]  /*c6a0*/  MUFU.EX2 R179, R179 ;  /* 0x000000b300b37308 */ /* 0x000e620000000800 */
[----:B--2---:R-:W-:Y:S01]  /*c6b0*/  FADD.FTZ R21, R188, R21 ;  /* 0x00000015bc157221 */ /* 0x004fe20000010000 */
[----:B------:R-:W-:Y:S01]  /*c6c0*/  FADD.FTZ R109, R155, R24 ;  /* 0x000000189b6d7221 */ /* 0x000fe20000010000 */
[----:B------:R-:W2:Y:S04]  /*c6d0*/  LD.E R36, desc[UR40][R16.64+0x254] ;  /* 0x0002542810247980 */ /* 0x000ea8000c101900 */
[----:B------:R-:W2:Y:S01]  /*c6e0*/  LD.E R40, desc[UR40][R16.64+0x260] ;  /* 0x0002602810287980 */ /* 0x000ea2000c101900 */
[----:B------:R-:W1:Y:S01]  /*c6f0*/  MUFU.EX2 R178, R178 ;  /* 0x000000b200b27308 */ /* 0x000e620000000800 */
[----:B0-----:R-:W-:Y:S01]  /*c700*/  FADD.FTZ R24, R6, R21 ;  /* 0x0000001506187221 */ /* 0x001fe20000010000 */
[----:B------:R-:W-:Y:S01]  /*c710*/  FADD.FTZ R26, R180, R109 ;  /* 0x0000006db41a7221 */ /* 0x000fe20000010000 */
[----:B------:R-:W2:Y:S04]  /*c720*/  LD.E R48, desc[UR40][R16.64+0x264] ;  /* 0x0002642810307980 */ /* 0x000ea8000c101900 */
[----:B------:R-:W2:Y:S01]  /*c730*/  LD.E R76, desc[UR40][R16.64+0x2e4] ;  /* 0x0002e428104c7980 */ /* 0x000ea2000c101900 */
[----:B------:R-:W0:Y:S03]  /*c740*/  MUFU.EX2 R186, R186 ;  /* 0x000000ba00ba7308 */ /* 0x000e260000000800 */
[----:B------:R-:W2:Y:S04]  /*c750*/  LD.E R90, desc[UR40][R16.64+0x350] ;  /* 0x00035028105a7980 */ /* 0x000ea8000c101900 */
[----:B------:R-:W2:Y:S01]  /*c760*/  LD.E R122, desc[UR40][R16.64+0x3a4] ;  /* 0x0003a428107a7980 */ /* 0x000ea2000c101900 */
[----:B------:R-:W0:Y:S01]  /*c770*/  MUFU.EX2 R175, R175 ;  /* 0x000000af00af7308 */ /* 0x000e220000000800 */
[----:B------:R-:W-:Y:S01]  /*c780*/  FADD.FTZ R24, R181, R24 ;  /* 0x00000018b5187221 */ /* 0x000fe20000010000 */
[----:B------:R-:W-:Y:S01]  /*c790*/  FADD.FTZ R115, R7, R26 ;  /* 0x0000001a07737221 */ /* 0x000fe20000010000 */
[----:B------:R-:W2:Y:S04]  /*c7a0*/  LD.E R44, desc[UR40][R16.64+0x280] ;  /* 0x00028028102c7980 */ /* 0x000ea8000c101900 */
[----:B------:R-:W2:Y:S01]  /*c7b0*/  LD.E R52, desc[UR40][R16.64+0x294] ;  /* 0x0002942810347980 */ /* 0x000ea2000c101900 */
[----:B------:R-:W0:Y:S03]  /*c7c0*/  MUFU.EX2 R177, R177 ;  /* 0x000000b100b17308 */ /* 0x000e260000000800 */
[----:B------:R-:W2:Y:S04]  /*c7d0*/  LD.E R132, desc[UR40][R16.64+0x3d0] ;  /* 0x0003d02810847980 */ /* 0x000ea8000c101900 */
[----:B------:R-:W2:Y:S01]  /*c7e0*/  LD.E R60, desc[UR40][R16.64+0x2c0] ;  /* 0x0002c028103c7980 */ /* 0x000ea2000c101900 */
[----:B------:R-:W0:Y:S01]  /*c7f0*/  MUFU.EX2 R169, R169 ;  /* 0x000000a900a97308 */ /* 0x000e220000000800 */
[----:B-1----:R-:W-:Y:S01]  /*c800*/  FADD.FTZ R21, R179, R24 ;  /* 0x00000018b3157221 */ /* 0x002fe20000010000 */
[----:B------:R-:W-:Y:S01]  /*c810*/  FADD.FTZ R26, R178, R115 ;  /* 0x00000073b21a7221 */ /* 0x000fe20000010000 */
[----:B------:R-:W2:Y:S04]  /*c820*/  LD.E R78, desc[UR40][R16.64+0x2d4] ;  /* 0x0002d428104e7980 */ /* 0x000ea8000c101900 */
[----:B------:R-:W2:Y:S01]  /*c830*/  LD.E R74, desc[UR40][R16.64+0x2f0] ;  /* 0x0002f028104a7980 */ /* 0x000ea2000c101900 */
[----:B------:R-:W1:Y:S03]  /*c840*/  MUFU.EX2 R182, R182 ;  /* 0x000000b600b67308 */ /* 0x000e660000000800 */
[----:B------:R-:W2:Y:S05]  /*c850*/  LD.E R142, desc[UR40][R16.64+0x3f4] ;  /* 0x0003f428108e7980 */ /* 0x000eaa000c101900 */
[----:B------:R-:W-:Y:S01]  /*c860*/  MUFU.EX2 R164, R164 ;  /* 0x000000a400a47308 */ /* 0x000fe20000000800 */
[----:B------:R1:W-:Y:S04]  /*c870*/  ST.E desc[UR40][R16.64+0x444], R31 ;  /* 0x0004441f10007985 */ /* 0x0003e8000c101928 */
[----:B------:R-:W2:Y:S03]  /*c880*/  LD.E R5, desc[UR40][R16.64+0x238] ;  /* 0x0002382810057980 */ /* 0x000ea6000c101900 */
[----:B------:R-:W1:Y:S01]  /*c890*/  MUFU.EX2 R172, R172 ;  /* 0x000000ac00ac7308 */ /* 0x000e620000000800 */
[----:B0-----:R-:W-:Y:S01]  /*c8a0*/  FADD.FTZ R24, R186, R21 ;  /* 0x00000015ba187221 */ /* 0x001fe20000010000 */
[----:B------:R-:W-:Y:S01]  /*c8b0*/  FADD.FTZ R26, R175, R26 ;  /* 0x0000001aaf1a7221 */ /* 0x000fe20000010000 */
[----:B------:R-:W2:Y:S04]  /*c8c0*/  LD.E R72, desc[UR40][R16.64+0x2f4] ;  /* 0x0002f42810487980 */ /* 0x000ea8000c101900 */
[----:B------:R-:W2:Y:S01]  /*c8d0*/  LD.E R82, desc[UR40][R16.64+0x300] ;  /* 0x0003002810527980 */ /* 0x000ea2000c101900 */
[----:B------:R-:W-:Y:S03]  /*c8e0*/  MUFU.EX2 R170, R170 ;  /* 0x000000aa00aa7308 */ /* 0x000fe60000000800 */
[----:B------:R-:W2:Y:S05]  /*c8f0*/  LD.E R148, desc[UR40][R16.64+0x420] ;  /* 0x0004202810947980 */ /* 0x000eaa000c101900 */
[----:B------:R-:W0:Y:S01]  /*c900*/  MUFU.EX2 R173, R173 ;  /* 0x000000ad00ad7308 */ /* 0x000e220000000800 */
[----:B------:R-:W-:Y:S01]  /*c910*/  FADD.FTZ R21, R177, R24 ;  /* 0x00000018b1157221 */ /* 0x000fe20000010000 */
[----:B------:R-:W-:Y:S01]  /*c920*/  FADD.FTZ R123, R169, R26 ;  /* 0x0000001aa97b7221 */ /* 0x000fe20000010000 */
[----:B------:R-:W2:Y:S04]  /*c930*/  LD.E R80, desc[UR40][R16.64+0x304] ;  /* 0x0003042810507980 */ /* 0x000ea8000c101900 */
[----:B------:R-:W2:Y:S01]  /*c940*/  LD.E R84, desc[UR40][R16.64+0x310] ;  /* 0x0003102810547980 */ /* 0x000ea2000c101900 */
[----:B------:R-:W-:Y:S03]  /*c950*/  MUFU.EX2 R167, R167 ;  /* 0x000000a700a77308 */ /* 0x000fe60000000800 */
[----:B------:R-:W2:Y:S04]  /*c960*/  LD.E R88, desc[UR40][R16.64+0x314] ;  /* 0x0003142810587980 */ /* 0x000ea8000c101900 */
[----:B------:R-:W2:Y:S01]  /*c970*/  LD.E R86, desc[UR40][R16.64+0x320] ;  /* 0x0003202810567980 */ /* 0x000ea2000c101900 */
[----:B------:R-:W0:Y:S01]  /*c980*/  MUFU.EX2 R176, R176 ;  /* 0x000000b000b07308 */ /* 0x000e220000000800 */
[----:B-1----:R-:W-:Y:S01]  /*c990*/  FADD.FTZ R24, R182, R21 ;  /* 0x00000015b6187221 */ /* 0x002fe20000010000 */
[----:B------:R-:W-:Y:S01]  /*c9a0*/  FADD.FTZ R21, R172, R123 ;  /* 0x0000007bac157221 */ /* 0x000fe20000010000 */
[----:B------:R-:W2:Y:S05]  /*c9b0*/  LD.E R29, desc[UR40][R16.64+0x258] ;  /* 0x00025828101d7980 */ /* 0x000eaa000c101900 */
[----:B------:R-:W1:Y:S08]  /*c9c0*/  MUFU.EX2 R161, R161 ;  /* 0x000000a100a17308 */ /* 0x000e700000000800 */
[----:B------:R-:W1:Y:S01]  /*c9d0*/  MUFU.EX2 R171, R171 ;  /* 0x000000ab00ab7308 */ /* 0x000e620000000800 */
[----:B0-----:R-:W-:Y:S01]  /*c9e0*/  FADD.FTZ R129, R173, R24 ;  /* 0x00000018ad817221 */ /* 0x001fe20000010000 */
[----:B------:R-:W-:Y:S01]  /*c9f0*/  FADD.FTZ R26, R170, R21 ;  /* 0x00000015aa1a7221 */ /* 0x000fe20000010000 */
[----:B------:R-:W2:Y:S05]  /*ca00*/  LD.E R31, desc[UR40][R16.64+0x268] ;  /* 0x00026828101f7980 */ /* 0x000eaa000c101900 */
[----:B------:R-:W0:Y:S01]  /*ca10*/  MUFU.EX2 R174, R89 ;  /* 0x0000005900ae7308 */ /* 0x000e220000000800 */
[----:B------:R-:W-:Y:S01]  /*ca20*/  FADD.FTZ R24, R176, R129 ;  /* 0x00000081b0187221 */ /* 0x000fe20000010000 */
[----:B------:R-:W-:Y:S01]  /*ca30*/  FADD.FTZ R26, R167, R26 ;  /* 0x0000001aa71a7221 */ /* 0x000fe20000010000 */
[----:B------:R-:W2:Y:S03]  /*ca40*/  LD.E R73, desc[UR40][R16.64+0x2ec] ;  /* 0x0002ec2810497980 */ /* 0x000ea6000c101900 */
[----:B-1----:R-:W-:Y:S01]  /*ca50*/  FADD.FTZ R137, R161, R26 ;  /* 0x0000001aa1897221 */ /* 0x002fe20000010000 */
[----:B------:R-:W2:Y:S01]  /*ca60*/  LD.E R75, desc[UR40][R16.64+0x2f8] ;  /* 0x0002f828104b7980 */ /* 0x000ea2000c101900 */
[----:B------:R-:W-:Y:S01]  /*ca70*/  FADD.FTZ R135, R171, R24 ;  /* 0x00000018ab877221 */ /* 0x000fe20000010000 */
[----:B------:R1:W-:Y:S01]  /*ca80*/  MUFU.EX2 R168, R105 ;  /* 0x0000006900a87308 */ /* 0x0003e20000000800 */
[----:B------:R-:W-:Y:S01]  /*ca90*/  FADD.FTZ R26, R164, R137 ;  /* 0x00000089a41a7221 */ /* 0x000fe20000010000 */
[----:B------:R-:W2:Y:S04]  /*caa0*/  LD.E R77, desc[UR40][R16.64+0x2fc] ;  /* 0x0002fc28104d7980 */ /* 0x000ea8000c101900 */
[----:B------:R-:W2:Y:S01]  /*cab0*/  LD.E R79, desc[UR40][R16.64+0x308] ;  /* 0x00030828104f7980 */ /* 0x000ea2000c101900 */
[----:B0-----:R-:W-:-:S03]  /*cac0*/  FADD.FTZ R24, R174, R135 ;  /* 0x00000087ae187221 */ /* 0x001fc60000010000 */
[----:B------:R-:W2:Y:S04]  /*cad0*/  LD.E R81, desc[UR40][R16.64+0x30c] ;  /* 0x00030c2810517980 */ /* 0x000ea8000c101900 */
[----:B------:R-:W2:Y:S04]  /*cae0*/  LD.E R89, desc[UR40][R16.64+0x32c] ;  /* 0x00032c2810597980 */ /* 0x000ea8000c101900 */
[----:B------:R-:W2:Y:S04]  /*caf0*/  LD.E R103, desc[UR40][R16.64+0x368] ;  /* 0x0003682810677980 */ /* 0x000ea8000c101900 */
[----:B-1----:R-:W2:Y:S04]  /*cb00*/  LD.E R105, desc[UR40][R16.64+0x36c] ;  /* 0x00036c2810697980 */ /* 0x002ea8000c101900 */
[----:B------:R-:W2:Y:S04]  /*cb10*/  LD.E R109, desc[UR40][R16.64+0x37c] ;  /* 0x00037c28106d7980 */ /* 0x000ea8000c101900 */
[----:B------:R-:W2:Y:S04]  /*cb20*/  LD.E R115, desc[UR40][R16.64+0x398] ;  /* 0x0003982810737980 */ /* 0x000ea8000c101900 */
[----:B------:R-:W2:Y:S04]  /*cb30*/  LD.E R123, desc[UR40][R16.64+0x3bc] ;  /* 0x0003bc28107b7980 */ /* 0x000ea8000c101900 */
[----:B------:R-:W2:Y:S04]  /*cb40*/  LD.E R129, desc[UR40][R16.64+0x3d8] ;  /* 0x0003d82810817980 */ /* 0x000ea8000c101900 */
[----:B------:R-:W2:Y:S04]  /*cb50*/  LD.E R135, desc[UR40][R16.64+0x3e8] ;  /* 0x0003e82810877980 */ /* 0x000ea8000c101900 */
[----:B------:R-:W2:Y:S01]  /*cb60*/  LD.E R137, desc[UR40][R16.64+0x3fc] ;  /* 0x0003fc2810897980 */ /* 0x000ea2000c101900 */
[----:B------:R-:W0:Y:S08]  /*cb70*/  MUFU.EX2 R165, R165 ;  /* 0x000000a500a57308 */ /* 0x000e300000000800 */
[----:B------:R-:W1:Y:S08]  /*cb80*/  MUFU.EX2 R163, R163 ;  /* 0x000000a300a37308 */ /* 0x000e700000000800 */
[----:B------:R-:W1:Y:S01]  /*cb90*/  MUFU.EX2 R166, R166 ;  /* 0x000000a600a67308 */ /* 0x000e620000000800 */
[----:B0-----:R-:W-:-:S07]  /*cba0*/  FADD.FTZ R187, R165, R24 ;  /* 0x00000018a5bb7221 */ /* 0x001fce0000010000 */
[----:B------:R-:W0:Y:S01]  /*cbb0*/  MUFU.EX2 R159, R159 ;  /* 0x0000009f009f7308 */ /* 0x000e220000000800 */
[----:B------:R-:W-:-:S07]  /*cbc0*/  FADD.FTZ R24, R168, R187 ;  /* 0x000000bba8187221 */ /* 0x000fce0000010000 */
[----:B------:R-:W0:Y:S01]  /*cbd0*/  MUFU.EX2 R157, R157 ;  /* 0x0000009d009d7308 */ /* 0x000e220000000800 */
[----:B-1----:R-:W-:-:S07]  /*cbe0*/  FADD.FTZ R187, R163, R24 ;  /* 0x00000018a3bb7221 */ /* 0x002fce0000010000 */
[----:B------:R-:W1:Y:S08]  /*cbf0*/  MUFU.EX2 R162, R162 ;  /* 0x000000a200a27308 */ /* 0x000e700000000800 */
[----:B------:R-:W1:Y:S01]  /*cc00*/  MUFU.EX2 R160, R160 ;  /* 0x000000a000a07308 */ /* 0x000e620000000800 */
[----:B------:R-:W-:-:S07]  /*cc10*/  FADD.FTZ R24, R166, R187 ;  /* 0x000000bba6187221 */ /* 0x000fce0000010000 */
[----:B------:R-:W3:Y:S01]  /*cc20*/  MUFU.EX2 R156, R156 ;  /* 0x0000009c009c7308 */ /* 0x000ee20000000800 */
[----:B0-----:R-:W-:-:S07]  /*cc30*/  FADD.FTZ R189, R159, R26 ;  /* 0x0000001a9fbd7221 */ /* 0x001fce0000010000 */
[----:B------:R-:W0:Y:S01]  /*cc40*/  MUFU.EX2 R21, R228 ;  /* 0x000000e400157308 */ /* 0x000e220000000800 */
[----:B------:R-:W-:-:S07]  /*cc50*/  FADD.FTZ R187, R157, R24 ;  /* 0x000000189dbb7221 */ /* 0x000fce0000010000 */
[----:B------:R-:W0:Y:S01]  /*cc60*/  MUFU.EX2 R19, R19 ;  /* 0x0000001300137308 */ /* 0x000e220000000800 */
[----:B-1----:R-:W-:-:S07]  /*cc70*/  FADD.FTZ R189, R162, R189 ;  /* 0x000000bda2bd7221 */ /* 0x002fce0000010000 */
[----:B------:R-:W1:Y:S01]  /*cc80*/  MUFU.EX2 R158, R158 ;  /* 0x0000009e009e7308 */ /* 0x000e620000000800 */
[----:B------:R-:W-:-:S07]  /*cc90*/  FADD.FTZ R24, R160, R187 ;  /* 0x000000bba0187221 */ /* 0x000fce0000010000 */
[----:B------:R-:W1:Y:S01]  /*cca0*/  MUFU.EX2 R15, R15 ;  /* 0x0000000f000f7308 */ /* 0x000e620000000800 */
[----:B---3--:R-:W-:-:S07]  /*ccb0*/  FADD.FTZ R26, R156, R189 ;  /* 0x000000bd9c1a7221 */ /* 0x008fce0000010000 */
[----:B------:R-:W3:Y:S01]  /*ccc0*/  MUFU.EX2 R13, R13 ;  /* 0x0000000d000d7308 */ /* 0x000ee20000000800 */
[----:B0-----:R-:W-:-:S07]  /*ccd0*/  FADD.FTZ R187, R21, R24 ;  /* 0x0000001815bb7221 */ /* 0x001fce0000010000 */
[----:B------:R-:W0:Y:S01]  /*cce0*/  MUFU.EX2 R20, R20 ;  /* 0x0000001400147308 */ /* 0x000e220000000800 */
[----:B------:R-:W-:-:S07]  /*ccf0*/  FADD.FTZ R26, R19, R26 ;  /* 0x0000001a131a7221 */ /* 0x000fce0000010000 */
[----:B------:R-:W4:Y:S01]  /*cd00*/  MUFU.EX2 R18, R18 ;  /* 0x0000001200127308 */ /* 0x000f220000000800 */
        /* <DEDUP_REMOVED lines=8> */
[----:B----4-:R-:W-:-:S07]  /*cd90*/  FADD.FTZ R24, R18, R187 ;  /* 0x000000bb12187221 */ /* 0x010fce0000010000 */
[----:B------:R-:W4:Y:S01]  /*cda0*/  MUFU.EX2 R8, R8 ;  /* 0x0000000800087308 */ /* 0x000f220000000800 */
[----:B-1----:R-:W-:-:S07]  /*cdb0*/  FADD.FTZ R189, R11, R26 ;  /* 0x0000001a0bbd7221 */ /* 0x002fce0000010000 */
[----:B------:R-:W1:Y:S01]  /*cdc0*/  MUFU.EX2 R9, R9 ;  /* 0x0000000900097308 */ /* 0x000e620000000800 */
[----:B------:R-:W-:Y:S01]  /*cdd0*/  FADD.FTZ R187, R3, R24 ;  /* 0x0000001803bb7221 */ /* 0x000fe20000010000 */
[----:B---3--:R-:W-:-:S03]  /*cde0*/  FADD.FTZ R189, R12, R189 ;  /* 0x000000bd0cbd7221 */ /* 0x008fc60000010000 */
[----:B0-----:R-:W-:Y:S01]  /*cdf0*/  FADD.FTZ R187, R14, R187 ;  /* 0x000000bb0ebb7221 */ /* 0x001fe20000010000 */
[----:B------:R-:W-:Y:S01]  /*ce00*/  FMUL.FTZ R219, R92, R27 ;  /* 0x0000001b5cdb7220 */ /* 0x000fe20000410000 */
[----:B----4-:R-:W-:-:S03]  /*ce10*/  FADD.FTZ R26, R8, R189 ;  /* 0x000000bd081a7221 */ /* 0x010fc60000010000 */
[----:B------:R2:W-:Y:S01]  /*ce20*/  ST.E desc[UR40][R16.64+0x454], R187 ;  /* 0x000454bb10007985 */ /* 0x0005e2000c101928 */
[C---:B------:R-:W-:Y:S01]  /*ce30*/  FMUL.FTZ R217, R25.reuse, R4 ;  /* 0x0000000419d97220 */ /* 0x040fe20000410000 */
[C---:B------:R-:W-:Y:S01]  /*ce40*/  FMUL.FTZ R27, R25.reuse, R30 ;  /* 0x0000001e191b7220 */ /* 0x040fe20000410000 */
[C---:B------:R-:W-:Y:S01]  /*ce50*/  FMUL.FTZ R195, R25.reuse, R32 ;  /* 0x0000002019c37220 */ /* 0x040fe20000410000 */
[----:B------:R-:W-:Y:S01]  /*ce60*/  FMUL.FTZ R203, R25, R28 ;  /* 0x0000001c19cb7220 */ /* 0x000fe20000410000 */
[----:B-1----:R-:W-:Y:S01]  /*ce70*/  FADD.FTZ R189, R9, R26 ;  /* 0x0000001a09bd7221 */ /* 0x002fe20000010000 */
[----:B--2---:R-:W-:-:S04]  /*ce80*/  FMUL.FTZ R187, R25, R36 ;  /* 0x0000002419bb7220 */ /* 0x004fc80000410000 */
        /* <DEDUP_REMOVED lines=11> */
[C---:B---3--:R-:W-:Y:S01]  /*cf40*/  FMUL.FTZ R27, R25.reuse, R46 ;  /* 0x0000002e191b7220 */ /* 0x048fe20000410000 */
[C---:B0-----:R-:W-:Y:S01]  /*cf50*/  FMUL.FTZ R195, R25.reuse, R42 ;  /* 0x0000002a19c37220 */ /* 0x041fe20000410000 */
[C---:B-1----:R-:W-:Y:S01]  /*cf60*/  FMUL.FTZ R203, R25.reuse, R44 ;  /* 0x0000002c19cb7220 */ /* 0x042fe20000410000 */
[C---:B--2---:R-:W-:Y:S01]  /*cf70*/  FMUL.FTZ R187, R25.reuse, R50 ;  /* 0x0000003219bb7220 */ /* 0x044fe20000410000 */
[----:B------:R0:W-:Y:S01]  /*cf80*/  ST.E desc[UR40][R16.64+0x244], R189 ;  /* 0x000244bd10007985 */ /* 0x0001e2000c101928 */
[C---:B------:R-:W-:Y:S01]  /*cf90*/  FMUL.FTZ R221, R25.reuse, R56 ;  /* 0x0000003819dd7220 */ /* 0x040fe20000410000 */
[C---:B------:R-:W-:Y:S02]  /*cfa0*/  FMUL.FTZ R227, R25.reuse, R58 ;  /* 0x0000003a19e37220 */ /* 0x040fe40000410000 */
        /* <DEDUP_REMOVED lines=11> */
[C---:B0-----:R-:W-:Y:S01]  /*d060*/  FMUL.FTZ R27, R25.reuse, R68 ;  /* 0x00000044191b7220 */ /* 0x041fe20000410000 */
[C---:B-1----:R-:W-:Y:S01]  /*d070*/  FMUL.FTZ R195, R25.reuse, R62 ;  /* 0x0000003e19c37220 */ /* 0x042fe20000410000 */
[C---:B--2---:R-:W-:Y:S01]  /*d080*/  FMUL.FTZ R203, R25.reuse, R60 ;  /* 0x0000003c19cb7220 */ /* 0x044fe20000410000 */
[C---:B---3--:R-:W-:Y:S01]  /*d090*/  FMUL.FTZ R187, R25.reuse, R78 ;  /* 0x0000004e19bb7220 */ /* 0x048fe20000410000 */
        /* <DEDUP_REMOVED lines=62> */
[C---:B------:R-:W-:Y:S02]  /*d480*/  FMUL.FTZ R39, R92.reuse, R39 ;  /* 0x000000275c277220 */ /* 0x040fe40000410000 */
        /* <DEDUP_REMOVED lines=146> */
[----:B------:R4:W-:Y:S04]  /*ddb0*/  ST.E desc[UR40][R16.64+0x3e8], R135 ;  /* 0x0003e88710007985 */ /* 0x0009e8000c101928 */
[----:B------:R-:W-:Y:S04]  /*ddc0*/  ST.E desc[UR40][R16.64+0x3ec], R141 ;  /* 0x0003ec8d10007985 */ /* 0x000fe8000c101928 */
        /* <DEDUP_REMOVED lines=1499> */
.L_x_12492:
[----:B------:R-:W-:Y:S05]  /*13b80*/  BSYNC B0 ;  /* 0x0000000000007941 */ /* 0x000fea0003800000 */
.L_x_12491:
[----:B------:R-:W-:Y:S05]  /*13b90*/  @P1 BRA `(.L_x_12493) ;  /* 0xffffff6000901947 */ /* 0x000fea000383ffff */
.L_x_12476:
[----:B------:R-:W-:-:S13]  /*13ba0*/  ISETP.GE.AND P1, PT, R10, UR45, PT ;  /* 0x0000002d0a007c0c */ /* 0x000fda000bf26270 */
[----:B------:R-:W-:Y:S05]  /*13bb0*/  @!P1 BRA `(.L_x_12494) ;  /* 0x000000b000909947 */ /* 0x000fea0003800000 */
[----:B0-----:R0:W5:Y:S02]  /*13bc0*/  LDL.64 R2, [R1+0x178] ;  /* 0x0001780001027983 */ /* 0x0011640000100a00 */
.L_x_12525:
        /* <DEDUP_REMOVED lines=21> */
.L_x_12496:
[----:B------:R-:W-:Y:S05]  /*13d20*/  BSYNC B0 ;  /* 0x0000000000007941 */ /* 0x000fea0003800000 */
.L_x_12495:
        /* <DEDUP_REMOVED lines=13> */
.L_x_12498:
[----:B------:R-:W-:Y:S05]  /*13e00*/  BSYNC B0 ;  /* 0x0000000000007941 */ /* 0x000fea0003800000 */
.L_x_12497:
        /* <DEDUP_REMOVED lines=8> */
.L_x_12500:
[----:B------:R-:W-:Y:S05]  /*13e90*/  BSYNC B0 ;  /* 0x0000000000007941 */ /* 0x000fea0003800000 */
.L_x_12499:
        /* <DEDUP_REMOVED lines=59> */
.L_x_12503:
[----:B------:R-:W-:Y:S05]  /*14250*/  BSYNC B0 ;  /* 0x0000000000007941 */ /* 0x000fea0003800000 */
.L_x_12502:
        /* <DEDUP_REMOVED lines=10> */
.L_x_12505:
[----:B------:R-:W-:Y:S05]  /*14300*/  BSYNC B0 ;  /* 0x0000000000007941 */ /* 0x000fea0003800000 */
.L_x_12504:
[----:B------:R-:W-:Y:S04]  /*14310*/  BSSY B0, `(.L_x_12506) ;  /* 0x0000006000007945 */ /* 0x000fe80003800000 */
[----:B--2---:R-:W-:Y:S05]  /*14320*/  @P1 BRA `(.L_x_12507) ;  /* 0x0000000000101947 */ /* 0x004fea0003800000 */
[----:B-----5:R-:W-:Y:S01]  /*14330*/  IMAD R4, R4, 0x8, R7 ;  /* 0x0000000804047824 */ /* 0x020fe200078e0207 */
[----:B-1----:R-:W-:-:S04]  /*14340*/  SHF.L.U32 R5, R6, 0x1f, RZ ;  /* 0x0000001f06057819 */ /* 0x002fc800000006ff */
[----:B------:R-:W1:Y:S02]  /*14350*/  SYNCS.PHASECHK.TRANS64.TRYWAIT P1, [R4+URZ], R5 ;  /* 0x00000005040075a7 */ /* 0x000e64000802017f */
[----:B-1----:R-:W-:Y:S05]  /*14360*/  @!P1 BRA `(.L_x_12508) ;  /* 0x0000015c00f89947 */ /* 0x002fea0003800000 */
.L_x_12507:
[----:B------:R-:W-:Y:S05]  /*14370*/  BSYNC B0 ;  /* 0x0000000000007941 */ /* 0x000fea0003800000 */
.L_x_12506:
        /* <DEDUP_REMOVED lines=225> */
[-C--:B------:R-:W-:Y:S01]  /*15190*/  FMUL.FTZ R72, R25, R12.reuse ;  /* 0x0000000c19487220 */ /* 0x080fe20000410000 */
[----:B------:R-:W-:-:S03]  /*151a0*/  FMUL.FTZ R25, R34, R12 ;  /* 0x0000000c22197220 */ /* 0x000fc60000410000 */
[----:B------:R-:W-:Y:S02]  /*151b0*/  IMAD.IADD R36, R11, 0x1, -R36 ;  /* 0x000000010b247824 */ /* 0x000fe400078e0a24 */
[-C--:B------:R-:W-:Y:S01]  /*151c0*/  FMUL.FTZ R34, R37, R12.reuse ;  /* 0x0000000c25227220 */ /* 0x080fe20000410000 */
[-C--:B------:R-:W-:Y:S02]  /*151d0*/  FMUL.FTZ R74, R29, R12.reuse ;  /* 0x0000000c1d4a7220 */ /* 0x080fe40000410000 */
[----:B------:R-:W-:Y:S01]  /*151e0*/  SHF.R.S32.HI R37, RZ, 0x1f, R36 ;  /* 0x0000001fff257819 */ /* 0x000fe20000011424 */
[-C--:B------:R-:W-:Y:S01]  /*151f0*/  FMUL.FTZ R29, R38, R12.reuse ;  /* 0x0000000c261d7220 */ /* 0x080fe20000410000 */
[-C--:B------:R-:W-:Y:S01]  /*15200*/  FMUL.FTZ R83, R39, R12.reuse ;  /* 0x0000000c27537220 */ /* 0x080fe20000410000 */
[-C--:B------:R-:W-:Y:S01]  /*15210*/  FMUL.FTZ R40, R40, R12.reuse ;  /* 0x0000000c28287220 */ /* 0x080fe20000410000 */
[----:B------:R-:W-:Y:S01]  /*15220*/  FMUL.FTZ R41, R41, R12 ;  /* 0x0000000c29297220 */ /* 0x000fe20000410000 */
[----:B------:R-:W-:-:S02]  /*15230*/  LEA.HI R39, R37, R36, RZ, 0x2 ;  /* 0x0000002425277211 */ /* 0x000fc400078f10ff */
[----:B------:R-:W-:Y:S01]  /*15240*/  LEA.HI R38, R28, R11, RZ, 0x2 ;  /* 0x0000000b1c267211 */ /* 0x000fe200078f10ff */
[----:B------:R3:W4:Y:S03]  /*15250*/  MUFU.TANH R76, R40 ;  /* 0x00000028004c7308 */ /* 0x0007260000002400 */
[----:B------:R-:W-:-:S05]  /*15260*/  LOP3.LUT R38, R38, 0xfffffffc, RZ, 0xc0, !PT ;  /* 0xfffffffc26267812 */ /* 0x000fca00078ec0ff */
[----:B------:R0:W1:Y:S01]  /*15270*/  MUFU.TANH R78, R41 ;  /* 0x00000029004e7308 */ /* 0x0000620000002400 */
[----:B---3--:R-:W-:Y:S01]  /*15280*/  SHF.R.S32.HI R40, RZ, 0x2, R39 ;  /* 0x00000002ff287819 */ /* 0x008fe20000011427 */
[----:B------:R-:W-:Y:S01]  /*15290*/  IMAD.IADD R11, R11, 0x1, -R38 ;  /* 0x000000010b0b7824 */ /* 0x000fe200078e0a26 */
[----:B------:R-:W-:Y:S02]  /*152a0*/  SHF.R.S32.HI R38, RZ, 0x7, R35 ;  /* 0x00000007ff267819 */ /* 0x000fe40000011423 */
[----:B0-----:R-:W-:Y:S02]  /*152b0*/  SHF.R.S32.HI R41, RZ, 0x1f, R39 ;  /* 0x0000001fff297819 */ /* 0x001fe40000011427 */
[----:B------:R-:W-:Y:S02]  /*152c0*/  LEA.HI R37, R37, R36, RZ, 0x5 ;  /* 0x0000002425257211 */ /* 0x000fe400078f28ff */
[----:B------:R-:W-:Y:S02]  /*152d0*/  LEA.HI R41, R41, R40, RZ, 0x3 ;  /* 0x0000002829297211 */ /* 0x000fe400078f18ff */
[----:B------:R-:W-:-:S02]  /*152e0*/  LEA.HI R35, R35, R38, RZ, 0x1 ;  /* 0x0000002623237211 */ /* 0x000fc400078f08ff */
[----:B------:R-:W-:Y:S02]  /*152f0*/  LOP3.LUT R41, R41, 0xfffffff8, RZ, 0xc0, !PT ;  /* 0xfffffff829297812 */ /* 0x000fe400078ec0ff */
[----:B------:R-:W-:Y:S02]  /*15300*/  SHF.R.S32.HI R37, RZ, 0x5, R37 ;  /* 0x00000005ff257819 */ /* 0x000fe40000011425 */
[----:B------:R-:W-:Y:S01]  /*15310*/  LOP3.LUT R35, R35, 0x3fffffe, RZ, 0xc0, !PT ;  /* 0x03fffffe23237812 */ /* 0x000fe200078ec0ff */
[----:B------:R-:W-:Y:S01]  /*15320*/  IMAD.IADD R41, R40, 0x1, -R41 ;  /* 0x0000000128297824 */ /* 0x000fe200078e0a29 */
        /* <DEDUP_REMOVED lines=119> */
.L_x_12514:
[----:B------:R-:W-:Y:S05]  /*15aa0*/  BSYNC B2 ;  /* 0x0000000000027941 */ /* 0x000fea0003800000 */
.L_x_12513:
[----:B------:R-:W-:Y:S01]  /*15ab0*/  LOP3.LUT R7, RZ, R7, RZ, 0x33, !PT ;  /* 0x00000007ff077212 */ /* 0x000fe200078e33ff */
[----:B------:R-:W-:Y:S06]  /*15ac0*/  BRA `(.L_x_12515) ;  /* 0x0000000000187947 */ /* 0x000fec0003800000 */
.L_x_12512:
[----:B------:R-:W-:-:S13]  /*15ad0*/  ISETP.NE.AND P1, PT, R6, 0x1, PT ;  /* 0x000000010600780c */ /* 0x000fda0003f25270 */
[----:B------:R-:W-:Y:S05]  /*15ae0*/  @!P1 BRA `(.L_x_12515) ;  /* 0x0000000000109947 */ /* 0x000fea0003800000 */
[----:B------:R-:W2:Y:S04]  /*15af0*/  LDL R12, [R194+0x1c] ;  /* 0x00001c00c20c7983 */ /* 0x000ea80000100800 */
[----:B------:R-:W3:Y:S01]  /*15b00*/  LDL R14, [R194+0x20] ;  /* 0x00002000c20e7983 */ /* 0x000ee20000100800 */
[----:B--2---:R-:W-:-:S05]  /*15b10*/  IMAD.HI.U32 R7, R7, R12, RZ ;  /* 0x0000000c07077227 */ /* 0x004fca00078e00ff */
[----:B---3--:R-:W-:-:S07]  /*15b20*/  SHF.R.U32.HI R7, RZ, R14, R7 ;  /* 0x0000000eff077219 */ /* 0x008fce0000011607 */
.L_x_12515:
[----:B------:R-:W-:Y:S05]  /*15b30*/  BSYNC B1 ;  /* 0x0000000000017941 */ /* 0x000fea0003800000 */
.L_x_12511:
[----:B------:R-:W-:-:S05]  /*15b40*/  IMAD R7, R6, R7, R38 ;  /* 0x0000000706077224 */ /* 0x000fca00078e0226 */
[----:B------:R-:W-:Y:S02]  /*15b50*/  VIMNMX R8, R8, R7, !PT ;  /* 0x0000000708087248 */ /* 0x000fe40007fe0100 */
[----:B------:R-:W-:-:S07]  /*15b60*/  VIADDMNMX R9, R7, R6, R9, PT ;  /* 0x0000000607097246 */ /* 0x000fce0003800109 */
.L_x_12510:
[----:B------:R-:W-:Y:S05]  /*15b70*/  BSYNC B0 ;  /* 0x0000000000007941 */ /* 0x000fea0003800000 */
.L_x_12509:
        /* <DEDUP_REMOVED lines=133> */
.L_x_12521:
[----:B------:R-:W-:Y:S05]  /*163d0*/  BSYNC B2 ;  /* 0x0000000000027941 */ /* 0x000fea0003800000 */
.L_x_12520:
[----:B------:R-:W-:Y:S01]  /*163e0*/  LOP3.LUT R5, RZ, R5, RZ, 0x33, !PT ;  /* 0x00000005ff057212 */ /* 0x000fe200078e33ff */
[----:B------:R-:W-:Y:S06]  /*163f0*/  BRA `(.L_x_12522) ;  /* 0x0000000000187947 */ /* 0x000fec0003800000 */
.L_x_12519:
[----:B------:R-:W-:-:S13]  /*16400*/  ISETP.NE.AND P6, PT, R6, 0x1, PT ;  /* 0x000000010600780c */ /* 0x000fda0003fc5270 */
[----:B------:R-:W-:Y:S05]  /*16410*/  @!P6 BRA `(.L_x_12522) ;  /* 0x000000000010e947 */ /* 0x000fea0003800000 */
[----:B------:R-:W2:Y:S04]  /*16420*/  LDL R4, [R194+0x1c] ;  /* 0x00001c00c2047983 */ /* 0x000ea80000100800 */
[----:B------:R-:W3:Y:S01]  /*16430*/  LDL R12, [R194+0x20] ;  /* 0x00002000c20c7983 */ /* 0x000ee20000100800 */
[----:B--2---:R-:W-:-:S05]  /*16440*/  IMAD.HI.U32 R5, R5, R4, RZ ;  /* 0x0000000405057227 */ /* 0x004fca00078e00ff */
[----:B---3--:R-:W-:-:S07]  /*16450*/  SHF.R.U32.HI R5, RZ, R12, R5 ;  /* 0x0000000cff057219 */ /* 0x008fce0000011605 */
.L_x_12522:
[----:B------:R-:W-:Y:S05]  /*16460*/  BSYNC B1 ;  /* 0x0000000000017941 */ /* 0x000fea0003800000 */
.L_x_12518:
[----:B------:R-:W-:-:S05]  /*16470*/  IMAD R5, R6, R5, R38 ;  /* 0x0000000506057224 */ /* 0x000fca00078e0226 */
[----:B------:R-:W-:Y:S02]  /*16480*/  VIADDMNMX R9, R5, R6, R9, PT ;  /* 0x0000000605097246 */ /* 0x000fe40003800109 */
[----:B------:R-:W-:-:S07]  /*16490*/  VIMNMX R8, R8, R5, !PT ;  /* 0x0000000508087248 */ /* 0x000fce0007fe0100 */
.L_x_12517:
[----:B------:R-:W-:Y:S05]  /*164a0*/  BSYNC B0 ;  /* 0x0000000000007941 */ /* 0x000fea0003800000 */
.L_x_12516:
        /* <DEDUP_REMOVED lines=12> */
[----:B------:R-:W4:Y:S01]  /*16570*/  LD.E R20, desc[UR40][R16.64+0x450] ;  /* 0x0004502810147980 */ /* 0x000f22000c101900 */
        /* <DEDUP_REMOVED lines=141> */
[----:B------:R-:W-:Y:S02]  /*16e50*/  FMNMX.FTZ R12, R87, R12, !PT ;  /* 0x0000000c570c7209 */ /* 0x000fe40007810000 */
[----:B------:R-:W-:Y:S02]  /*16e60*/  ISETP.NE.AND P6, PT, R24, RZ, PT ;  /* 0x000000ff1800720c */ /* 0x000fe40003fc5270 */
[----:B------:R-:W-:Y:S01]  /*16e70*/  FMNMX.FTZ R12, R85, R12, !PT ;  /* 0x0000000c550c7209 */ /* 0x000fe20007810000 */
[----:B------:R-:W2:Y:S03]  /*16e80*/  LD.E R24, desc[UR40][R16.64+0x424] ;  /* 0x0004242810187980 */ /* 0x000ea6000c101900 */
        /* <DEDUP_REMOVED lines=40> */
[----:B------:R-:W-:Y:S02]  /*17110*/  ISETP.LT.OR P1, PT, R9, 0x49, P1 ;  /* 0x000000490900780c */ /* 0x000fe40000f21670 */
[----:B------:R-:W-:Y:S02]  /*17120*/  FMNMX.FTZ R12, R97, R12, !PT ;  /* 0x0000000c610c7209 */ /* 0x000fe40007810000 */
[----:B------:R-:W-:-:S02]  /*17130*/  ISETP.LT.OR P2, PT, R9, 0x4a, P2 ;  /* 0x0000004a0900780c */ /* 0x000fc40001741670 */
[----:B------:R-:W-:Y:S02]  /*17140*/  FSEL R103, R27, -INF , !P1 ;  /* 0xff8000001b677808 */ /* 0x000fe40004800000 */
[----:B------:R-:W-:Y:S02]  /*17150*/  FMNMX.FTZ R12, R93, R12, !PT ;  /* 0x0000000c5d0c7209 */ /* 0x000fe40007810000 */
[----:B------:R-:W-:Y:S02]  /*17160*/  FSEL R107, R107, -INF , !P3 ;  /* 0xff8000006b6b7808 */ /* 0x000fe40005800000 */
[----:B------:R-:W-:Y:S02]  /*17170*/  ISETP.LT.OR P5, PT, R9, 0x59, P5 ;  /* 0x000000590900780c */ /* 0x000fe40002fa1670 */
[----:B------:R-:W-:Y:S01]  /*17180*/  FSEL R109, R109, -INF , !P4 ;  /* 0xff8000006d6d7808 */ /* 0x000fe20006000000 */
[----:B------:R0:W-:Y:S01]  /*17190*/  ST.E desc[UR40][R16.64+0x440], R13 ;  /* 0x0004400d10007985 */ /* 0x0001e2000c101928 */
[----:B------:R-:W-:-:S02]  /*171a0*/  FSEL R105, R28, -INF , !P2 ;  /* 0xff8000001c697808 */ /* 0x000fc40005000000 */
[----:B------:R-:W-:Y:S01]  /*171b0*/  FMNMX.FTZ R12, R103, R12, !PT ;  /* 0x0000000c670c7209 */ /* 0x000fe20007810000 */
[----:B------:R-:W1:Y:S03]  /*171c0*/  SHFL.BFLY PT, R25, R14, 0x1, 0x1f ;  /* 0x0c201f000e197f89 */ /* 0x000e6600000e0000 */
[----:B------:R-:W-:Y:S01]  /*171d0*/  FMNMX.FTZ R12, R105, R12, !PT ;  /* 0x0000000c690c7209 */ /* 0x000fe20007810000 */
[----:B------:R-:W5:Y:S01]  /*171e0*/  LD.E R27, desc[UR40][R16.64+0x234] ;  /* 0x00023428101b7980 */ /* 0x000f62000c101900 */
[----:B------:R-:W-:Y:S02]  /*171f0*/  ISETP.GT.AND P1, PT, R8, 0x59, !P6 ;  /* 0x000000590800780c */ /* 0x000fe40007724270 */
[----:B------:R-:W-:Y:S01]  /*17200*/  FMNMX.FTZ R12, R107, R12, !PT ;  /* 0x0000000c6b0c7209 */ /* 0x000fe20007810000 */
[----:B------:R-:W2:Y:S01]  /*17210*/  LD.E R28, desc[UR40][R16.64+0x240] ;  /* 0x00024028101c7980 */ /* 0x000ea2000c101900 */
[----:B------:R-:W-:-:S02]  /*17220*/  ISETP.LT.OR P1, PT, R9, 0x5a, P1 ;  /* 0x0000005a0900780c */ /* 0x000fc40000f21670 */
[----:B------:R-:W-:Y:S01]  /*17230*/  FSEL R111, R111, -INF , !P5 ;  /* 0xff8000006f6f7808 */ /* 0x000fe20006800000 */
[----:B------:R-:W5:Y:S01]  /*17240*/  LD.E R9, desc[UR40][R16.64+0x454] ;  /* 0x0004542810097980 */ /* 0x000f62000c101900 */
[----:B------:R-:W-:Y:S02]  /*17250*/  FMNMX.FTZ R12, R109, R12, !PT ;  /* 0x0000000c6d0c7209 */ /* 0x000fe40007810000 */
[----:B------:R-:W-:Y:S02]  /*17260*/  FSEL R113, R113, -INF , !P1 ;  /* 0xff80000071717808 */ /* 0x000fe40004800000 */
[----:B------:R-:W-:-:S04]  /*17270*/  FMNMX.FTZ R12, R111, R12, !PT ;  /* 0x0000000c6f0c7209 */ /* 0x000fc80007810000 */
[----:B0-----:R-:W-:-:S05]  /*17280*/  FMNMX.FTZ R13, R113, R12, !PT ;  /* 0x0000000c710d7209 */ /* 0x001fca0007810000 */
[----:B------:R-:W-:Y:S04]  /*17290*/  ST.E desc[UR40][R16.64+0x444], R13 ;  /* 0x0004440d10007985 */ /* 0x000fe8000c101928 */
[----:B------:R-:W3:Y:S01]  /*172a0*/  LD.E R8, desc[UR40][R16.64+0x444] ;  /* 0x0004442810087980 */ /* 0x000ee2000c101900 */
[----:B-1----:R-:W-:-:S05]  /*172b0*/  FMNMX.FTZ R25, R14, R25, !PT ;  /* 0x000000190e197209 */ /* 0x002fca0007810000 */
[----:B------:R0:W-:Y:S04]  /*172c0*/  ST.E desc[UR40][R16.64+0x440], R25 ;  /* 0x0004401910007985 */ /* 0x0001e8000c101928 */
[----:B------:R-:W4:Y:S04]  /*172d0*/  LD.E R115, desc[UR40][R16.64+0x440] ;  /* 0x0004402810737980 */ /* 0x000f28000c101900 */
[----:B0-----:R-:W2:Y:S04]  /*172e0*/  LD.E R25, desc[UR40][R16.64+0x42c] ;  /* 0x00042c2810197980 */ /* 0x001ea8000c101900 */
[----:B---3--:R-:W0:Y:S02]  /*172f0*/  SHFL.BFLY PT, R13, R8, 0x2, 0x1f ;  /* 0x0c401f00080d7f89 */ /* 0x008e2400000e0000 */
[----:B0-----:R-:W-:-:S05]  /*17300*/  FMNMX.FTZ R13, R8, R13, !PT ;  /* 0x0000000d080d7209 */ /* 0x001fca0007810000 */
[----:B------:R-:W0:Y:S01]  /*17310*/  SHFL.BFLY PT, R8, R13, 0x1, 0x1f ;  /* 0x0c201f000d087f89 */ /* 0x000e2200000e0000 */
[C---:B----4-:R-:W-:Y:S01]  /*17320*/  FMUL.FTZ R12, R115.reuse, R116 ;  /* 0x00000074730c7220 */ /* 0x050fe20000410000 */
[----:B------:R-:W-:-:S04]  /*17330*/  FSETP.NEU.FTZ.AND P1, PT, R115, -INF , PT ;  /* 0xff8000007300780b */ /* 0x000fc80003f3d000 */
        /* <DEDUP_REMOVED lines=26> */
[----:B------:R-:W-:Y:S01]  /*174e0*/  FADD.FTZ R115, R4, -R115 ;  /* 0x8000007304737221 */ /* 0x000fe20000010000 */
[----:B0-----:R-:W-:Y:S01]  /*174f0*/  FMNMX.FTZ R57, R13, R8, !PT ;  /* 0x000000080d397209 */ /* 0x001fe20007810000 */
[----:B------:R-:W-:Y:S01]  /*17500*/  MUFU.EX2 R187, R187 ;  /* 0x000000bb00bb7308 */ /* 0x000fe20000000800 */
[----:B------:R-:W3:Y:S01]  /*17510*/  LD.E R33, desc[UR40][R16.64+0x264] ;  /* 0x0002642810217980 */ /* 0x000ee2000c101900 */
[-C--:B------:R-:W-:Y:S01]  /*17520*/  FMUL.FTZ R63, R115, R116.reuse ;  /* 0x00000074733f7220 */ /* 0x080fe20000410000 */
[C---:B------:R-:W-:Y:S01]  /*17530*/  FSETP.NEU.FTZ.AND P1, PT, R57.reuse, -INF , PT ;  /* 0xff8000003900780b */ /* 0x040fe20003f3d000 */
[C---:B------:R-:W-:Y:S01]  /*17540*/  FMUL.FTZ R8, R57.reuse, R116 ;  /* 0x0000007439087220 */ /* 0x040fe20000410000 */
[----:B------:R-:W4:Y:S03]  /*17550*/  LD.E R35, desc[UR40][R16.64+0x274] ;  /* 0x0002742810237980 */ /* 0x000f26000c101900 */
[----:B------:R-:W0:Y:S01]  /*17560*/  MUFU.EX2 R63, R63 ;  /* 0x0000003f003f7308 */ /* 0x000e220000000800 */
[----:B------:R-:W-:Y:S01]  /*17570*/  FSEL R118, R8, RZ, P1 ;  /* 0x000000ff08767208 */ /* 0x000fe20000800000 */
[----:B------:R-:W4:Y:S01]  /*17580*/  LD.E R4, desc[UR40][R16.64+0x300] ;  /* 0x0003002810047980 */ /* 0x000f22000c101900 */
[----:B------:R-:W-:-:S03]  /*17590*/  FSEL R8, R57, RZ, P1 ;  /* 0x000000ff39087208 */ /* 0x000fc60000800000 */
[----:B------:R-:W4:Y:S02]  /*175a0*/  LD.E R87, desc[UR40][R16.64+0x288] ;  /* 0x0002882810577980 */ /* 0x000f24000c101900 */
[----:B------:R-:W1:Y:S01]  /*175b0*/  MUFU.EX2 R152, R152 ;  /* 0x0000009800987308 */ /* 0x000e620000000800 */
[----:B------:R-:W-:Y:S01]  /*175c0*/  FADD.FTZ R115, R5, -R8 ;  /* 0x8000000805737221 */ /* 0x000fe20000010000 */
        /* <DEDUP_REMOVED lines=23> */
[-CC-:B-----5:R-:W-:Y:S01]  /*17740*/  FFMA.FTZ R12, R109, R116.reuse, -R118.reuse ;  /* 0x000000746d0c7223 */ /* 0x1a0fe20000010876 */
[-CC-:B------:R-:W-:Y:S01]  /*17750*/  FFMA.FTZ R8, R111, R116.reuse, -R118.reuse ;  /* 0x000000746f087223 */ /* 0x180fe20000010876 */
[----:B------:R-:W-:Y:S01]  /*17760*/  FFMA.FTZ R118, R113, R116, -R118 ;  /* 0x0000007471767223 */ /* 0x000fe20000010876 */
[----:B------:R-:W-:Y:S01]  /*17770*/  FMUL.FTZ R116, R116, R115 ;  /* 0x0000007374747220 */ /* 0x000fe20000410000 */
[----:B------:R-:W5:Y:S01]  /*17780*/  MUFU.EX2 R153, R153 ;  /* 0x0000009900997308 */ /* 0x000f620000000800 */
[----:B0-----:R-:W-:Y:S01]  /*17790*/  FFMA.FTZ R121, R63, R20, R187 ;  /* 0x000000143f797223 */ /* 0x001fe200000100bb */
[----:B------:R-:W4:Y:S04]  /*177a0*/  LD.E R37, desc[UR40][R16.64+0x284] ;  /* 0x0002842810257980 */ /* 0x000f28000c101900 */
[----:B------:R-:W4:Y:S02]  /*177b0*/  LD.E R39, desc[UR40][R16.64+0x294] ;  /* 0x0002942810277980 */ /* 0x000f24000c101900 */
[----:B------:R-:W-:Y:S01]  /*177c0*/  MUFU.EX2 R182, R182 ;  /* 0x000000b600b67308 */ /* 0x000fe20000000800 */
[----:B-1----:R-:W-:Y:S01]  /*177d0*/  FADD.FTZ R121, R152, R121 ;  /* 0x0000007998797221 */ /* 0x002fe20000010000 */
[----:B------:R-:W4:Y:S04]  /*177e0*/  LD.E R41, desc[UR40][R16.64+0x2a4] ;  /* 0x0002a42810297980 */ /* 0x000f28000c101900 */
[----:B------:R-:W4:Y:S02]  /*177f0*/  LD.E R43, desc[UR40][R16.64+0x2b4] ;  /* 0x0002b428102b7980 */ /* 0x000f24000c101900 */
[----:B------:R-:W-:Y:S02]  /*17800*/  MUFU.EX2 R6, R6 ;  /* 0x0000000600067308 */ /* 0x000fe40000000800 */
[----:B------:R-:W4:Y:S04]  /*17810*/  LD.E R5, desc[UR40][R16.64+0x24c] ;  /* 0x00024c2810057980 */ /* 0x000f28000c101900 */
[----:B------:R-:W4:Y:S02]  /*17820*/  LD.E R45, desc[UR40][R16.64+0x2c4] ;  /* 0x0002c428102d7980 */ /* 0x000f24000c101900 */
[----:B------:R-:W0:Y:S01]  /*17830*/  MUFU.EX2 R116, R116 ;  /* 0x0000007400747308 */ /* 0x000e220000000800 */
[----:B--2---:R-:W-:Y:S01]  /*17840*/  FADD.FTZ R20, R154, R121 ;  /* 0x000000799a147221 */ /* 0x004fe20000010000 */
[----:B------:R-:W2:Y:S04]  /*17850*/  LD.E R47, desc[UR40][R16.64+0x2d4] ;  /* 0x0002d428102f7980 */ /* 0x000ea8000c101900 */
[----:B------:R-:W2:Y:S02]  /*17860*/  LD.E R49, desc[UR40][R16.64+0x2e4] ;  /* 0x0002e42810317980 */ /* 0x000ea4000c101900 */
[----:B------:R-:W-:Y:S02]  /*17870*/  MUFU.EX2 R7, R7 ;  /* 0x0000000700077308 */ /* 0x000fe40000000800 */
[----:B------:R-:W2:Y:S04]  /*17880*/  LD.E R51, desc[UR40][R16.64+0x2f4] ;  /* 0x0002f42810337980 */ /* 0x000ea8000c101900 */
[----:B------:R-:W2:Y:S02]  /*17890*/  LD.E R53, desc[UR40][R16.64+0x310] ;  /* 0x0003102810357980 */ /* 0x000ea4000c101900 */
[----:B------:R-:W1:Y:S01]  /*178a0*/  MUFU.EX2 R183, R183 ;  /* 0x000000b700b77308 */ /* 0x000e620000000800 */
[----:B-----5:R-:W-:Y:S01]  /*178b0*/  FADD.FTZ R139, R153, R20 ;  /* 0x00000014998b7221 */ /* 0x020fe20000010000 */
[----:B------:R-:W5:Y:S04]  /*178c0*/  LD.E R55, desc[UR40][R16.64+0x320] ;  /* 0x0003202810377980 */ /* 0x000f68000c101900 */
[----:B------:R-:W5:Y:S02]  /*178d0*/  LD.E R59, desc[UR40][R16.64+0x334] ;  /* 0x00033428103b7980 */ /* 0x000f64000c101900 */
[----:B------:R-:W-:Y:S02]  /*178e0*/  MUFU.EX2 R179, R179 ;  /* 0x000000b300b37308 */ /* 0x000fe40000000800 */
[----:B------:R-:W5:Y:S04]  /*178f0*/  LD.E R61, desc[UR40][R16.64+0x344] ;  /* 0x00034428103d7980 */ /* 0x000f68000c101900 */
[----:B------:R-:W5:Y:S02]  /*17900*/  LD.E R75, desc[UR40][R16.64+0x258] ;  /* 0x00025828104b7980 */ /* 0x000f64000c101900 */
[----:B------:R-:W1:Y:S01]  /*17910*/  MUFU.EX2 R155, R155 ;  /* 0x0000009b009b7308 */ /* 0x000e620000000800 */
[----:B0-----:R-:W-:Y:S01]  /*17920*/  FFMA.FTZ R20, R116, R9, R6 ;  /* 0x0000000974147223 */ /* 0x001fe20000010006 */
[----:B------:R-:W-:Y:S01]  /*17930*/  FADD.FTZ R122, R182, R139 ;  /* 0x0000008bb67a7221 */ /* 0x000fe20000010000 */
[----:B------:R-:W5:Y:S04]  /*17940*/  LD.E R69, desc[UR40][R16.64+0x238] ;  /* 0x0002382810457980 */ /* 0x000f68000c101900 */
[----:B------:R-:W5:Y:S01]  /*17950*/  LD.E R67, desc[UR40][R16.64+0x23c] ;  /* 0x00023c2810437980 */ /* 0x000f62000c101900 */
[----:B------:R-:W-:Y:S03]  /*17960*/  MUFU.EX2 R180, R180 ;  /* 0x000000b400b47308 */ /* 0x000fe60000000800 */
[----:B------:R-:W5:Y:S04]  /*17970*/  LD.E R81, desc[UR40][R16.64+0x25c] ;  /* 0x00025c2810517980 */ /* 0x000f68000c101900 */
[----:B------:R-:W5:Y:S01]  /*17980*/  LD.E R79, desc[UR40][R16.64+0x268] ;  /* 0x00026828104f7980 */ /* 0x000f62000c101900 */
[----:B------:R-:W0:Y:S01]  /*17990*/  MUFU.EX2 R188, R188 ;  /* 0x000000bc00bc7308 */ /* 0x000e220000000800 */
[----:B-1----:R-:W-:Y:S01]  /*179a0*/  FADD.FTZ R20, R183, R20 ;  /* 0x00000014b7147221 */ /* 0x002fe20000010000 */
[----:B------:R-:W-:Y:S01]  /*179b0*/  FADD.FTZ R122, R7, R122 ;  /* 0x0000007a077a7221 */ /* 0x000fe20000010000 */
[----:B------:R-:W5:Y:S04]  /*179c0*/  LD.E R65, desc[UR40][R16.64+0x248] ;  /* 0x0002482810417980 */ /* 0x000f68000c101900 */
[----:B------:R-:W5:Y:S01]  /*179d0*/  LD.E R77, desc[UR40][R16.64+0x26c] ;  /* 0x00026c28104d7980 */ /* 0x000f62000c101900 */
[----:B------:R-:W-:Y:S03]  /*179e0*/  MUFU.EX2 R176, R176 ;  /* 0x000000b000b07308 */ /* 0x000fe60000000800 */
[----:B------:R-:W5:Y:S04]  /*179f0*/  LD.E R73, desc[UR40][R16.64+0x278] ;  /* 0x0002782810497980 */ /* 0x000f68000c101900 */
[----:B------:R-:W5:Y:S01]  /*17a00*/  LD.E R85, desc[UR40][R16.64+0x28c] ;  /* 0x00028c2810557980 */ /* 0x000f62000c101900 */
[----:B------:R-:W1:Y:S01]  /*17a10*/  MUFU.EX2 R181, R181 ;  /* 0x000000b500b57308 */ /* 0x000e620000000800 */
[----:B------:R-:W-:Y:S01]  /*17a20*/  FADD.FTZ R9, R155, R20 ;  /* 0x000000149b097221 */ /* 0x000fe20000010000 */
[----:B------:R-:W-:Y:S01]  /*17a30*/  FADD.FTZ R147, R179, R122 ;  /* 0x0000007ab3937221 */ /* 0x000fe20000010000 */
[----:B------:R-:W5:Y:S05]  /*17a40*/  LD.E R71, desc[UR40][R16.64+0x27c] ;  /* 0x00027c2810477980 */ /* 0x000f6a000c101900 */
[----:B------:R-:W-:Y:S08]  /*17a50*/  MUFU.EX2 R175, R175 ;  /* 0x000000af00af7308 */ /* 0x000ff00000000800 */
[----:B------:R-:W1:Y:S01]  /*17a60*/  MUFU.EX2 R186, R186 ;  /* 0x000000ba00ba7308 */ /* 0x000e620000000800 */
[----:B0-----:R-:W-:Y:S01]  /*17a70*/  FADD.FTZ R20, R188, R9 ;  /* 0x00000009bc147221 */ /* 0x001fe20000010000 */
[----:B------:R-:W-:Y:S01]  /*17a80*/  FADD.FTZ R151, R180, R147 ;  /* 0x00000093b4977221 */ /* 0x000fe20000010000 */
[----:B------:R-:W5:Y:S05]  /*17a90*/  LD.E R83, desc[UR40][R16.64+0x298] ;  /* 0x0002982810537980 */ /* 0x000f6a000c101900 */
[----:B------:R-:W-:Y:S08]  /*17aa0*/  MUFU.EX2 R174, R174 ;  /* 0x000000ae00ae7308 */ /* 0x000ff00000000800 */
[----:B------:R-:W0:Y:S01]  /*17ab0*/  MUFU.EX2 R177, R177 ;  /* 0x000000b100b17308 */ /* 0x000e220000000800 */
[----:B-1----:R-:W-:Y:S01]  /*17ac0*/  FADD.FTZ R9, R181, R20 ;  /* 0x00000014b5097221 */ /* 0x002fe20000010000 */
[----:B------:R-:W-:Y:S01]  /*17ad0*/  FADD.FTZ R122, R176, R151 ;  /* 0x00000097b07a7221 */ /* 0x000fe20000010000 */
[----:B------:R-:W5:Y:S05]  /*17ae0*/  LD.E R97, desc[UR40][R16.64+0x29c] ;  /* 0x00029c2810617980 */ /* 0x000f6a000c101900 */
[----:B------:R-:W-:Y:S08]  /*17af0*/  MUFU.EX2 R173, R173 ;  /* 0x000000ad00ad7308 */ /* 0x000ff00000000800 */
        /* <DEDUP_REMOVED lines=24> */
[----:B------:R-:W0:Y:S08]  /*17c80*/  MUFU.EX2 R160, R160 ;  /* 0x000000a000a07308 */ /* 0x000e300000000800 */
[----:B------:R-:W0:Y:S01]  /*17c90*/  MUFU.EX2 R163, R163 ;  /* 0x000000a300a37308 */ /* 0x000e220000000800 */
[----:B-1----:R-:W-:Y:S01]  /*17ca0*/  FADD.FTZ R9, R169, R20 ;  /* 0x00000014a9097221 */ /* 0x002fe20000010000 */
[----:B------:R-:W-:Y:S01]  /*17cb0*/  FADD.FTZ R229, R165, R122 ;  /* 0x0000007aa5e57221 */ /* 0x000fe20000010000 */
[----:B------:R-:W5:Y:S02]  /*17cc0*/  LD.E R115, desc[UR40][R16.64+0x2dc] ;  /* 0x0002dc2810737980 */ /* 0x000f64000c101900 */
[----:B------:R-:W-:Y:S01]  /*17cd0*/  FADD.FTZ R126, R170, R9 ;  /* 0x00000009aa7e7221 */ /* 0x000fe20000010000 */
[----:B------:R-:W-:Y:S01]  /*17ce0*/  FADD.FTZ R128, R166, R229 ;  /* 0x000000e5a6807221 */ /* 0x000fe20000010000 */
[----:B------:R-:W5:Y:S03]  /*17cf0*/  LD.E R113, desc[UR40][R16.64+0x2e8] ;  /* 0x0002e82810717980 */ /* 0x000f66000c101900 */
[----:B0-----:R-:W-:Y:S01]  /*17d00*/  FADD.FTZ R138, R160, R128 ;  /* 0x00000080a08a7221 */ /* 0x001fe20000010000 */
        /* <DEDUP_REMOVED lines=17> */
[----:B------:R-:W0:Y:S08]  /*17e20*/  MUFU.EX2 R164, R164 ;  /* 0x000000a400a47308 */ /* 0x000e300000000800 */
[----:B------:R-:W1:Y:S08]  /*17e30*/  MUFU.EX2 R159, R159 ;  /* 0x0000009f009f7308 */ /* 0x000e700000000800 */
[----:B------:R-:W3:Y:S08]  /*17e40*/  MUFU.EX2 R161, R161 ;  /* 0x000000a100a17308 */ /* 0x000ef00000000800 */
[----:B------:R-:W4:Y:S08]  /*17e50*/  MUFU.EX2 R157, R157 ;  /* 0x0000009d009d7308 */ /* 0x000f300000000800 */
[----:B------:R-:W-:Y:S08]  /*17e60*/  MUFU.EX2 R162, R162 ;  /* 0x000000a200a27308 */ /* 0x000ff00000000800 */
[----:B------:R-:W2:Y:S01]  /*17e70*/  MUFU.EX2 R158, R158 ;  /* 0x0000009e009e7308 */ /* 0x000ea20000000800 */
[----:B0-----:R-:W-:Y:S01]  /*17e80*/  FADD.FTZ R136, R164, R9 ;  /* 0x00000009a4887221 */ /* 0x001fe20000010000 */
[----:B-1----:R-:W-:-:S06]  /*17e90*/  FADD.FTZ R138, R159, R138 ;  /* 0x0000008a9f8a7221 */ /* 0x002fcc0000010000 */
[----:B------:R-:W-:Y:S08]  /*17ea0*/  MUFU.EX2 R21, R21 ;  /* 0x0000001500157308 */ /* 0x000ff00000000800 */
[----:B------:R-:W0:Y:S01]  /*17eb0*/  MUFU.EX2 R15, R15 ;  /* 0x0000000f000f7308 */ /* 0x000e220000000800 */
[----:B---3--:R-:W-:Y:S01]  /*17ec0*/  FADD.FTZ R9, R161, R136 ;  /* 0x00000088a1097221 */ /* 0x008fe20000010000 */
[----:B----4-:R-:W-:-:S06]  /*17ed0*/  FADD.FTZ R138, R157, R138 ;  /* 0x0000008a9d8a7221 */ /* 0x010fcc0000010000 */
[----:B------:R-:W1:Y:S08]  /*17ee0*/  MUFU.EX2 R156, R156 ;  /* 0x0000009c009c7308 */ /* 0x000e700000000800 */
[----:B------:R-:W3:Y:S01]  /*17ef0*/  MUFU.EX2 R18, R18 ;  /* 0x0000001200127308 */ /* 0x000ee20000000800 */
[----:B--2---:R-:W-:-:S07]  /*17f00*/  FADD.FTZ R138, R158, R138 ;  /* 0x0000008a9e8a7221 */ /* 0x004fce0000010000 */
[----:B------:R2:W-:Y:S01]  /*17f10*/  MUFU.EX2 R20, R120 ;  /* 0x0000007800147308 */ /* 0x0005e20000000800 */
[----:B0-----:R-:W-:Y:S01]  /*17f20*/  FADD.FTZ R138, R15, R138 ;  /* 0x0000008a0f8a7221 */ /* 0x001fe20000010000 */
[----:B--2---:R-:W-:-:S04]  /*17f30*/  FADD.FTZ R120, R162, R9 ;  /* 0x00000009a2787221 */ /* 0x004fc80000010000 */
[----:B------:R-:W-:Y:S01]  /*17f40*/  FADD.FTZ R9, R21, R120 ;  /* 0x0000007815097221 */ /* 0x000fe20000010000 */
[----:B------:R-:W-:-:S03]  /*17f50*/  FMUL.FTZ R27, R63, R27 ;  /* 0x0000001b3f1b7220 */ /* 0x000fc60000410000 */
[----:B-1----:R-:W-:Y:S01]  /*17f60*/  FADD.FTZ R120, R156, R9 ;  /* 0x000000099c787221 */ /* 0x002fe20000010000 */
[----:B---3--:R-:W-:Y:S01]  /*17f70*/  FADD.FTZ R9, R18, R138 ;  /* 0x0000008a12097221 */ /* 0x008fe20000010000 */
[----:B------:R-:W-:Y:S01]  /*17f80*/  FMUL.FTZ R138, R116, R25 ;  /* 0x00000019748a7220 */ /* 0x000fe20000410000 */
[C---:B------:R-:W-:Y:S01]  /*17f90*/  FMUL.FTZ R25, R63.reuse, R26 ;  /* 0x0000001a3f197220 */ /* 0x040fe20000410000 */
[C---:B------:R-:W-:Y:S01]  /*17fa0*/  FMUL.FTZ R29, R63.reuse, R29 ;  /* 0x0000001d3f1d7220 */ /* 0x040fe20000410000 */
[----:B------:R-:W0:Y:S01]  /*17fb0*/  MUFU.EX2 R19, R19 ;  /* 0x0000001300137308 */ /* 0x000e220000000800 */
[----:B------:R1:W-:Y:S01]  /*17fc0*/  ST.E desc[UR40][R16.64+0x234], R27 ;  /* 0x0002341b10007985 */ /* 0x0003e2000c101928 */
[C---:B------:R-:W-:Y:S01]  /*17fd0*/  FMUL.FTZ R31, R63.reuse, R31 ;  /* 0x0000001f3f1f7220 */ /* 0x040fe20000410000 */
[C---:B------:R-:W-:Y:S02]  /*17fe0*/  FMUL.FTZ R33, R63.reuse, R33 ;  /* 0x000000213f217220 */ /* 0x040fe40000410000 */
[----:B------:R2:W-:Y:S04]  /*17ff0*/  ST.E desc[UR40][R16.64+0x230], R25 ;  /* 0x0002301910007985 */ /* 0x0005e8000c101928 */
[----:B------:R3:W-:Y:S01]  /*18000*/  ST.E desc[UR40][R16.64+0x244], R29 ;  /* 0x0002441d10007985 */ /* 0x0007e2000c101928 */
[----:B------:R-:W4:Y:S01]  /*18010*/  MUFU.EX2 R14, R14 ;  /* 0x0000000e000e7308 */ /* 0x000f220000000800 */
[C---:B-1----:R-:W-:Y:S01]  /*18020*/  FMUL.FTZ R27, R63.reuse, R36 ;  /* 0x000000243f1b7220 */ /* 0x042fe20000410000 */
[C---:B--2---:R-:W-:Y:S01]  /*18030*/  FMUL.FTZ R25, R63.reuse, R34 ;  /* 0x000000223f197220 */ /* 0x044fe20000410000 */
[C---:B---3--:R-:W-:Y:S01]  /*18040*/  FMUL.FTZ R29, R63.reuse, R38 ;  /* 0x000000263f1d7220 */ /* 0x048fe20000410000 */
[----:B------:R1:W-:Y:S04]  /*18050*/  ST.E desc[UR40][R16.64+0x254], R31 ;  /* 0x0002541f10007985 */ /* 0x0003e8000c101928 */
[----:B------:R-:W2:Y:S01]  /*18060*/  MUFU.EX2 R11, R11 ;  /* 0x0000000b000b7308 */ /* 0x000ea20000000800 */
[----:B------:R3:W-:Y:S04]  /*18070*/  ST.E desc[UR40][R16.64+0x264], R33 ;  /* 0x0002642110007985 */ /* 0x0007e8000c101928 */
[----:B------:R0:W-:Y:S04]  /*18080*/  ST.E desc[UR40][R16.64+0x270], R25 ;  /* 0x0002701910007985 */ /* 0x0001e8000c101928 */
[----:B------:R4:W-:Y:S01]  /*18090*/  ST.E desc[UR40][R16.64+0x280], R27 ;  /* 0x0002801b10007985 */ /* 0x0009e2000c101928 */
[----:B-1----:R-:W-:-:S03]  /*180a0*/  FMUL.FTZ R31, R63, R40 ;  /* 0x000000283f1f7220 */ /* 0x002fc60000410000 */
[----:B------:R1:W-:Y:S01]  /*180b0*/  ST.E desc[UR40][R16.64+0x290], R29 ;  /* 0x0002901d10007985 */ /* 0x0003e2000c101928 */
[C---:B---3--:R-:W-:Y:S01]  /*180c0*/  FMUL.FTZ R33, R63.reuse, R46 ;  /* 0x0000002e3f217220 */ /* 0x048fe20000410000 */
[C---:B0-----:R-:W-:Y:S01]  /*180d0*/  FMUL.FTZ R25, R63.reuse, R42 ;  /* 0x0000002a3f197220 */ /* 0x041fe20000410000 */
[C---:B----4-:R-:W-:Y:S01]  /*180e0*/  FMUL.FTZ R27, R63.reuse, R44 ;  /* 0x0000002c3f1b7220 */ /* 0x050fe20000410000 */
[C---:B-1----:R-:W-:Y:S01]  /*180f0*/  FMUL.FTZ R29, R63.reuse, R48 ;  /* 0x000000303f1d7220 */ /* 0x042fe20000410000 */
[----:B------:R-:W0:Y:S01]  /*18100*/  MUFU.EX2 R12, R12 ;  /* 0x0000000c000c7308 */ /* 0x000e220000000800 */
[----:B------:R1:W-:Y:S01]  /*18110*/  ST.E desc[UR40][R16.64+0x2a0], R31 ;  /* 0x0002a01f10007985 */ /* 0x0003e2000c101928 */
[----:B------:R-:W-:-:S03]  /*18120*/  FMUL.FTZ R35, R63, R35 ;  /* 0x000000233f237220 */ /* 0x000fc60000410000 */
[----:B------:R3:W-:Y:S04]  /*18130*/  ST.E desc[UR40][R16.64+0x2b0], R25 ;  /* 0x0002b01910007985 */ /* 0x0007e8000c101928 */
[----:B------:R4:W-:Y:S04]  /*18140*/  ST.E desc[UR40][R16.64+0x2c0], R27 ;  /* 0x0002c01b10007985 */ /* 0x0009e8000c101928 */
[----:B------:R2:W-:Y:S01]  /*18150*/  ST.E desc[UR40][R16.64+0x2d0], R33 ;  /* 0x0002d02110007985 */ /* 0x0005e2000c101928 */
[----:B-1----:R-:W-:-:S03]  /*18160*/  FMUL.FTZ R31, R63, R50 ;  /* 0x000000323f1f7220 */ /* 0x002fc60000410000 */
[----:B------:R1:W-:Y:S01]  /*18170*/  ST.E desc[UR40][R16.64+0x2e0], R29 ;  /* 0x0002e01d10007985 */ /* 0x0003e2000c101928 */
[C---:B---3--:R-:W-:Y:S01]  /*18180*/  FMUL.FTZ R25, R63.reuse, R4 ;  /* 0x000000043f197220 */ /* 0x048fe20000410000 */
[C---:B----4-:R-:W-:Y:S01]  /*18190*/  FMUL.FTZ R27, R63.reuse, R52 ;  /* 0x000000343f1b7220 */ /* 0x050fe20000410000 */
[----:B------:R-:W3:Y:S01]  /*181a0*/  MUFU.EX2 R8, R8 ;  /* 0x0000000800087308 */ /* 0x000ee20000000800 */
[C---:B--2---:R-:W-:Y:S01]  /*181b0*/  FMUL.FTZ R33, R63.reuse, R54 ;  /* 0x000000363f217220 */ /* 0x044fe20000410000 */
[----:B-1----:R-:W-:Y:S01]  /*181c0*/  FMUL.FTZ R29, R63, R56 ;  /* 0x000000383f1d7220 */ /* 0x002fe20000410000 */
[----:B------:R-:W-:Y:S01]  /*181d0*/  FADD.FTZ R120, R19, R120 ;  /* 0x0000007813787221 */ /* 0x000fe20000010000 */
[----:B------:R1:W-:Y:S01]  /*181e0*/  ST.E desc[UR40][R16.64+0x274], R35 ;  /* 0x0002742310007985 */ /* 0x0003e2000c101928 */
[C---:B------:R-:W-:Y:S01]  /*181f0*/  FMUL.FTZ R37, R63.reuse, R37 ;  /* 0x000000253f257220 */ /* 0x040fe20000410000 */
[----:B------:R-:W-:Y:S01]  /*18200*/  FMUL.FTZ R39, R63, R39 ;  /* 0x000000273f277220 */ /* 0x000fe20000410000 */
[----:B------:R-:W-:Y:S01]  /*18210*/  FADD.FTZ R136, R14, R9 ;  /* 0x000000090e887221 */ /* 0x000fe20000010000 */
[----:B------:R2:W-:Y:S01]  /*18220*/  ST.E desc[UR40][R16.64+0x2f0], R31 ;  /* 0x0002f01f10007985 */ /* 0x0005e2000c101928 */
[----:B------:R-:W4:Y:S03]  /*18230*/  MUFU.EX2 R9, R118 ;  /* 0x0000007600097308 */ /* 0x000f260000000800 */
[----:B------:R0:W-:Y:S01]  /*18240*/  ST.E desc[UR40][R16.64+0x300], R25 ;  /* 0x0003001910007985 */ /* 0x0001e2000c101928 */
[----:B------:R-:W-:-:S03]  /*18250*/  FADD.FTZ R120, R20, R120 ;  /* 0x0000007814787221 */ /* 0x000fc60000010000 */
[----:B------:R3:W-:Y:S01]  /*18260*/  ST.E desc[UR40][R16.64+0x304], R27 ;  /* 0x0003041b10007985 */ /* 0x0007e2000c101928 */
[----:B-1----:R-:W-:-:S03]  /*18270*/  FMUL.FTZ R35, R63, R60 ;  /* 0x0000003c3f237220 */ /* 0x002fc60000410000 */
[----:B------:R1:W-:Y:S01]  /*18280*/  ST.E desc[UR40][R16.64+0x314], R33 ;  /* 0x0003142110007985 */ /* 0x0003e2000c101928 */
[----:B--2---:R-:W-:-:S03]  /*18290*/  FMUL.FTZ R31, R63, R58 ;  /* 0x0000003a3f1f7220 */ /* 0x004fc60000410000 */
[----:B------:R2:W-:Y:S01]  /*182a0*/  ST.E desc[UR40][R16.64+0x324], R29 ;  /* 0x0003241d10007985 */ /* 0x0005e2000c101928 */
[C---:B0-----:R-:W-:Y:S01]  /*182b0*/  FMUL.FTZ R25, R63.reuse, R62 ;  /* 0x0000003e3f197220 */ /* 0x041fe20000410000 */
[C---:B---3--:R-:W-:Y:S01]  /*182c0*/  FMUL.FTZ R27, R63.reuse, R64 ;  /* 0x000000403f1b7220 */ /* 0x048fe20000410000 */
[C---:B-1----:R-:W-:Y:S01]  /*182d0*/  FMUL.FTZ R33, R63.reuse, R66 ;  /* 0x000000423f217220 */ /* 0x042fe20000410000 */
[C---:B--2---:R-:W-:Y:S01]  /*182e0*/  FMUL.FTZ R29, R63.reuse, R72 ;  /* 0x000000483f1d7220 */ /* 0x044fe20000410000 */
[----:B------:R0:W-:Y:S01]  /*182f0*/  ST.E desc[UR40][R16.64+0x284], R37 ;  /* 0x0002842510007985 */ /* 0x0001e2000c101928 */
[C---:B------:R-:W-:Y:S01]  /*18300*/  FMUL.FTZ R41, R63.reuse, R41 ;  /* 0x000000293f297220 */ /* 0x040fe20000410000 */
[----:B------:R-:W-:Y:S02]  /*18310*/  FMUL.FTZ R43, R63, R43 ;  /* 0x0000002b3f2b7220 */ /* 0x000fe40000410000 */
[----:B------:R1:W-:Y:S01]  /*18320*/  ST.E desc[UR40][R16.64+0x294], R39 ;  /* 0x0002942710007985 */ /* 0x0003e2000c101928 */
[----:B------:R-:W-:-:S03]  /*18330*/  FADD.FTZ R120, R11, R120 ;  /* 0x000000780b787221 */ /* 0x000fc60000010000 */
[----:B------:R2:W-:Y:S04]  /*18340*/  ST.E desc[UR40][R16.64+0x330], R31 ;  /* 0x0003301f10007985 */ /* 0x0005e8000c101928 */
[----:B------:R3:W-:Y:S01]  /*18350*/  ST.E desc[UR40][R16.64+0x340], R35 ;  /* 0x0003402310007985 */ /* 0x0007e2000c101928 */
[C---:B0-----:R-:W-:Y:S01]  /*18360*/  FMUL.FTZ R37, R63.reuse, R68 ;  /* 0x000000443f257220 */ /* 0x041fe20000410000 */
[C---:B-1----:R-:W-:Y:S02]  /*18370*/  FMUL.FTZ R39, R63.reuse, R70 ;  /* 0x000000463f277220 */ /* 0x042fe40000410000 */
[----:B------:R0:W-:Y:S01]  /*18380*/  ST.E desc[UR40][R16.64+0x350], R25 ;  /* 0x0003501910007985 */ /* 0x0001e2000c101928 */
[----:B--2---:R-:W-:-:S03]  /*18390*/  FMUL.FTZ R31, R63, R80 ;  /* 0x000000503f1f7220 */ /* 0x004fc60000410000 */
[----:B------:R1:W-:Y:S01]  /*183a0*/  ST.E desc[UR40][R16.64+0x354], R27 ;  /* 0x0003541b10007985 */ /* 0x0003e2000c101928 */
[----:B---3--:R-:W-:-:S03]  /*183b0*/  FMUL.FTZ R35, R63, R76 ;  /* 0x0000004c3f237220 */ /* 0x008fc60000410000 */
[----:B------:R2:W-:Y:S04]  /*183c0*/  ST.E desc[UR40][R16.64+0x360], R33 ;  /* 0x0003602110007985 */ /* 0x0005e8000c101928 */
[----:B------:R3:W-:Y:S01]  /*183d0*/  ST.E desc[UR40][R16.64+0x374], R29 ;  /* 0x0003741d10007985 */ /* 0x0007e2000c101928 */
[C---:B0-----:R-:W-:Y:S01]  /*183e0*/  FMUL.FTZ R25, R63.reuse, R90 ;  /* 0x0000005a3f197220 */ /* 0x041fe20000410000 */
[C---:B-1----:R-:W-:Y:S01]  /*183f0*/  FMUL.FTZ R27, R63.reuse, R82 ;  /* 0x000000523f1b7220 */ /* 0x042fe20000410000 */
[C---:B--2---:R-:W-:Y:S01]  /*18400*/  FMUL.FTZ R33, R63.reuse, R88 ;  /* 0x000000583f217220 */ /* 0x044fe20000410000 */
[----:B---3--:R-:W-:Y:S01]  /*18410*/  FMUL.FTZ R29, R63, R98 ;  /* 0x000000623f1d7220 */ /* 0x008fe20000410000 */
[----:B------:R-:W-:Y:S01]  /*18420*/  FADD.FTZ R120, R12, R120 ;  /* 0x000000780c787221 */ /* 0x000fe20000010000 */
[----:B------:R0:W-:Y:S01]  /*18430*/  ST.E desc[UR40][R16.64+0x2a4], R41 ;  /* 0x0002a42910007985 */ /* 0x0001e2000c101928 */
[----:B------:R-:W-:-:S03]  /*18440*/  FMUL.FTZ R5, R116, R5 ;  /* 0x0000000574057220 */ /* 0x000fc60000410000 */
[----:B------:R1:W-:Y:S04]  /*18450*/  ST.E desc[UR40][R16.64+0x2b4], R43 ;  /* 0x0002b42b10007985 */ /* 0x0003e8000c101928 */
[----:B------:R2:W-:Y:S04]  /*18460*/  ST.E desc[UR40][R16.64+0x364], R37 ;  /* 0x0003642510007985 */ /* 0x0005e8000c101928 */
[----:B------:R3:W-:Y:S01]  /*18470*/  ST.E desc[UR40][R16.64+0x370], R39 ;  /* 0x0003702710007985 */ /* 0x0007e2000c101928 */
[C---:B0-----:R-:W-:Y:S01]  /*18480*/  FMUL.FTZ R41, R63.reuse, R78 ;  /* 0x0000004e3f297220 */ /* 0x041fe20000410000 */
[----:B-1----:R-:W-:-:S02]  /*18490*/  FMUL.FTZ R43, R63, R74 ;  /* 0x0000004a3f2b7220 */ /* 0x002fc40000410000 */
[----:B------:R0:W-:Y:S01]  /*184a0*/  ST.E desc[UR40][R16.64+0x380], R31 ;  /* 0x0003801f10007985 */ /* 0x0001e2000c101928 */
[----:B--2---:R-:W-:-:S03]  /*184b0*/  FMUL.FTZ R37, R63, R86 ;  /* 0x000000563f257220 */ /* 0x004fc60000410000 */
[----:B------:R1:W-:Y:S01]  /*184c0*/  ST.E desc[UR40][R16.64+0x384], R35 ;  /* 0x0003842310007985 */ /* 0x0003e2000c101928 */
[----:B---3--:R-:W-:-:S03]  /*184d0*/  FMUL.FTZ R39, R63, R84 ;  /* 0x000000543f277220 */ /* 0x008fc60000410000 */
[----:B------:R2:W-:Y:S01]  /*184e0*/  ST.E desc[UR40][R16.64+0x3a0], R25 ;  /* 0x0003a01910007985 */ /* 0x0005e2000c101928 */
[----:B------:R-:W-:-:S03]  /*184f0*/  FADD.FTZ R120, R8, R120 ;  /* 0x0000007808787221 */ /* 0x000fc60000010000 */
        /* <DEDUP_REMOVED lines=20> */
[C---:B-----5:R-:W-:Y:S01]  /*18640*/  FMUL.FTZ R55, R63.reuse, R55 ;  /* 0x000000373f377220 */ /* 0x060fe20000410000 */
[----:B------:R3:W-:Y:S01]  /*18650*/  ST.E desc[UR40][R16.64+0x3b4], R37 ;  /* 0x0003b42510007985 */ /* 0x0007e2000c101928 */
[C---:B0-----:R-:W-:Y:S01]  /*18660*/  FMUL.FTZ R57, R63.reuse, R32 ;  /* 0x000000203f397220 */ /* 0x041fe20000410000 */
[C---:B------:R-:W-:Y:S01]  /*18670*/  FMUL.FTZ R59, R63.reuse, R59 ;  /* 0x0000003b3f3b7220 */ /* 0x040fe20000410000 */
[C---:B------:R-:W-:Y:S01]  /*18680*/  FMUL.FTZ R61, R63.reuse, R61 ;  /* 0x0000003d3f3d7220 */ /* 0x040fe20000410000 */
[----:B------:R0:W-:Y:S01]  /*18690*/  ST.E desc[UR40][R16.64+0x3c0], R39 ;  /* 0x0003c02710007985 */ /* 0x0001e2000c101928 */
[----:B-1----:R-:W-:Y:S01]  /*186a0*/  FMUL.FTZ R41, R63, R94 ;  /* 0x0000005e3f297220 */ /* 0x002fe20000410000 */
[----:B------:R-:W-:Y:S01]  /*186b0*/  FADD.FTZ R136, R13, R136 ;  /* 0x000000880d887221 */ /* 0x000fe20000010000 */
[----:B----4-:R-:W-:Y:S01]  /*186c0*/  FADD.FTZ R120, R9, R120 ;  /* 0x0000007809787221 */ /* 0x010fe20000010000 */
[C---:B--2---:R-:W-:Y:S01]  /*186d0*/  FMUL.FTZ R43, R63.reuse, R110 ;  /* 0x0000006e3f2b7220 */ /* 0x044fe20000410000 */
[----:B------:R-:W-:Y:S01]  /*186e0*/  ST.E desc[UR40][R16.64+0x3d0], R31 ;  /* 0x0003d01f10007985 */ /* 0x000fe2000c101928 */
[C---:B------:R-:W-:Y:S01]  /*186f0*/  FMUL.FTZ R69, R116.reuse, R69 ;  /* 0x0000004574457220 */ /* 0x040fe20000410000 */
[C---:B------:R-:W-:Y:S01]  /*18700*/  FMUL.FTZ R67, R116.reuse, R67 ;  /* 0x0000004374437220 */ /* 0x040fe20000410000 */
[C---:B---3--:R-:W-:Y:S01]  /*18710*/  FMUL.FTZ R37, R63.reuse, R104 ;  /* 0x000000683f257220 */ /* 0x048fe20000410000 */
[----:B------:R-:W-:Y:S01]  /*18720*/  ST.E desc[UR40][R16.64+0x3d4], R35 ;  /* 0x0003d42310007985 */ /* 0x000fe2000c101928 */
[C---:B------:R-:W-:Y:S01]  /*18730*/  FMUL.FTZ R65, R116.reuse, R65 ;  /* 0x0000004174417220 */ /* 0x040fe20000410000 */
[C---:B------:R-:W-:Y:S01]  /*18740*/  FMUL.FTZ R75, R116.reuse, R75 ;  /* 0x0000004b744b7220 */ /* 0x040fe20000410000 */
[C---:B0-----:R-:W-:Y:S01]  /*18750*/  FMUL.FTZ R39, R63.reuse, R102 ;  /* 0x000000663f277220 */ /* 0x041fe20000410000 */
[----:B------:R-:W-:Y:S01]  /*18760*/  ST.E desc[UR40][R16.64+0x3f0], R25 ;  /* 0x0003f01910007985 */ /* 0x000fe2000c101928 */
[----:B------:R-:W-:Y:S01]  /*18770*/  FMUL.FTZ R63, R63, R112 ;  /* 0x000000703f3f7220 */ /* 0x000fe20000410000 */
[C---:B------:R-:W-:Y:S01]  /*18780*/  FMUL.FTZ R81, R116.reuse, R81 ;  /* 0x0000005174517220 */ /* 0x040fe20000410000 */
[C---:B------:R-:W-:Y:S01]  /*18790*/  FMUL.FTZ R79, R116.reuse, R79 ;  /* 0x0000004f744f7220 */ /* 0x040fe20000410000 */
[----:B------:R-:W-:Y:S01]  /*187a0*/  ST.E desc[UR40][R16.64+0x3f4], R27 ;  /* 0x0003f41b10007985 */ /* 0x000fe2000c101928 */
[C---:B------:R-:W-:Y:S01]  /*187b0*/  FMUL.FTZ R77, R116.reuse, R77 ;  /* 0x0000004d744d7220 */ /* 0x040fe20000410000 */
        /* <DEDUP_REMOVED lines=139> */
[----:B------:R5:W-:Y:S01]  /*19070*/  ST.E desc[UR40][R16.64+0x428], R35 ;  /* 0x0004282310007985 */ /* 0x000be2000c101928 */
[----:B------:R2:W-:Y:S06]  /*19080*/  BAR.SYNC.DEFER_BLOCKING R205, 0x100 ;  /* 0x000400cd0000751d */ /* 0x0005ec0000010000 */
[----:B0-----:R-:W5:Y:S04]  /*19090*/  LD.E R5, desc[UR40][R16.64+0x230] ;  /* 0x0002302810057980 */ /* 0x001f68000c101900 */
[----:B-1----:R-:W5:Y:S04]  /*190a0*/  LD.E R25, desc[UR40][R16.64+0x234] ;  /* 0x0002342810197980 */ /* 0x002f68000c101900 */
[----:B------:R-:W5:Y:S04]  /*190b0*/  LD.E R37, desc[UR40][R16.64+0x238] ;  /* 0x0002382810257980 */ /* 0x000f68000c101900 */
[----:B------:R-:W5:Y:S04]  /*190c0*/  LD.E R39, desc[UR40][R16.64+0x23c] ;  /* 0x00023c2810277980 */ /* 0x000f68000c101900 */
[----:B------:R-:W5:Y:S04]  /*190d0*/  LD.E R41, desc[UR40][R16.64+0x240] ;  /* 0x0002402810297980 */ /* 0x000f68000c101900 */
        /* <DEDUP_REMOVED lines=129> */
[----:B--2---:R-:W-:Y:S04]  /*198f0*/  ST.E desc[UR40][R16.64+0x244], R27 ;  /* 0x0002441b10007985 */ /* 0x004fe8000c101928 */
        /* <DEDUP_REMOVED lines=1356> */
.L_x_12524:
[----:B------:R-:W-:Y:S05]  /*1edc0*/  BSYNC B0 ;  /* 0x0000000000007941 */ /* 0x000fea0003800000 */
.L_x_12523:
[C---:B------:R-:W-:Y:S01]  /*1edd0*/  ISETP.GT.AND P1, PT, R10.reuse, UR45, PT ;  /* 0x0000002d0a007c0c */ /* 0x040fe2000bf24270 */
[----:B------:R-:W-:-:S12]  /*1ede0*/  VIADD R10, R10, 0xffffffff ;  /* 0xffffffff0a0a7836 */ /* 0x000fd80000000000 */
[----:B------:R-:W-:Y:S05]  /*1edf0*/  @P1 BRA `(.L_x_12525) ;  /* 0xffffff4c00741947 */ /* 0x000fea000383ffff */
.L_x_12494:
[----:B------:R-:W-:Y:S05]  /*1ee00*/  WARPSYNC.ALL ;  /* 0x0000000000007948 */ /* 0x000fea0003800000 */
[----:B0-----:R-:W1:Y:S04]  /*1ee10*/  LDL R5, [R1+0x450] ;  /* 0x0004500001057983 */ /* 0x001e680000100800 */
[----:B------:R-:W2:Y:S04]  /*1ee20*/  LDL R4, [R1+0x454] ;  /* 0x0004540001047983 */ /* 0x000ea80000100800 */
        /* <DEDUP_REMOVED lines=63> */
[----:B-1----:R-:W0:Y:S02]  /*1f220*/  SHFL.BFLY PT, R0, R5, 0x2, 0x1f ;  /* 0x0c401f0005007f89 */ /* 0x002e2400000e0000 */
[----:B0-----:R-:W-:-:S05]  /*1f230*/  FADD.FTZ R0, R5, R0 ;  /* 0x0000000005007221 */ /* 0x001fca0000010000 */
[----:B------:R-:W0:Y:S02]  /*1f240*/  SHFL.BFLY PT, R3, R0, 0x1, 0x1f ;  /* 0x0c201f0000037f89 */ /* 0x000e2400000e0000 */
[----:B0-----:R-:W-:Y:S01]  /*1f250*/  FADD.FTZ R2, R0, R3 ;  /* 0x0000000300027221 */ /* 0x001fe20000010000 */
[----:B---3--:R-:W-:Y:S01]  /*1f260*/  VIADD R136, R136, 0x1 ;  /* 0x0000000188887836 */ /* 0x008fe20000000000 */
[----:B------:R-:W3:Y:S04]  /*1f270*/  LDL R0, [R1+0x224] ;  /* 0x0002240001007983 */ /* 0x000ee80000100800 */
[----:B------:R-:W-:Y:S04]  /*1f280*/  STL [R1+0x450], R2 ;  /* 0x0004500201007387 */ /* 0x000fe80000100800 */
[----:B------:R-:W4:Y:S04]  /*1f290*/  LDL R147, [R1+0x450] ;  /* 0x0004500001937983 */ /* 0x000f280000100800 */
[----:B--2---:R-:W0:Y:S02]  /*1f2a0*/  SHFL.BFLY PT, R3, R4, 0x2, 0x1f ;  /* 0x0c401f0004037f89 */ /* 0x004e2400000e0000 */
[----:B0-----:R-:W-:Y:S01]  /*1f2b0*/  FADD.FTZ R8, R3, R4 ;  /* 0x0000000403087221 */ /* 0x001fe20000010000 */
[----:B------:R-:W-:Y:S01]  /*1f2c0*/  ISETP.NE.AND P2, PT, R136, 0x2, PT ;  /* 0x000000028800780c */ /* 0x000fe20003f45270 */
[----:B------:R-:W2:Y:S04]  /*1f2d0*/  LDL.64 R4, [R1+0x240] ;  /* 0x0002400001047983 */ /* 0x000ea80000100a00 */
[----:B------:R-:W0:Y:S08]  /*1f2e0*/  SHFL.BFLY PT, R3, R8, 0x1, 0x1f ;  /* 0x0c201f0008037f89 */ /* 0x000e3000000e0000 */
[----:B------:R-:W5:Y:S01]  /*1f2f0*/  @!P2 LDL R134, [R1+0x21c] ;  /* 0x00021c000186a983 */ /* 0x000f620000100800 */
[----:B0-----:R-:W-:-:S03]  /*1f300*/  FADD.FTZ R140, R8, R3 ;  /* 0x00000003088c7221 */ /* 0x001fc60000010000 */
[----:B------:R-:W2:Y:S02]  /*1f310*/  LDL.64 R2, [R1+0x230] ;  /* 0x0002300001027983 */ /* 0x000ea40000100a00 */
[----:B------:R-:W-:Y:S02]  /*1f320*/  FSETP.NE.FTZ.AND P1, PT, R140, RZ, PT ;  /* 0x000000ff8c00720b */ /* 0x000fe40003f35000 */
[----:B------:R-:W2:Y:S11]  /*1f330*/  LDL.64 R8, [R1+0x260] ;  /* 0x0002600001087983 */ /* 0x000eb60000100a00 */
[----:B------:R-:W2:Y:S04]  /*1f340*/  @P1 LDL R143, [R1+0x460] ;  /* 0x00046000018f1983 */ /* 0x000ea80000100800 */
[----:B------:R-:W2:Y:S01]  /*1f350*/  @P1 LDL R145, [R1+0x444] ;  /* 0x0004440001911983 */ /* 0x000ea20000100800 */
[----:B------:R-:W-:-:S02]  /*1f360*/  IMAD.MOV.U32 R137, RZ, RZ, RZ ;  /* 0x000000ffff897224 */ /* 0x000fc400078e00ff */
[----:B------:R-:W-:Y:S02]  /*1f370*/  IMAD.MOV.U32 R142, RZ, RZ, -0x800000 ;  /* 0xff800000ff8e7424 */ /* 0x000fe400078e00ff */
[----:B------:R-:W-:Y:S01]  /*1f380*/  IMAD.MOV.U32 R144, RZ, RZ, -0x800000 ;  /* 0xff800000ff907424 */ /* 0x000fe200078e00ff */
[----:B------:R0:W-:Y:S08]  /*1f390*/  BAR.ARV R204, 0x100 ;  /* 0x000400cc0000751d */ /* 0x0001f00000002000 */
[----:B------:R-:W-:Y:S06]  /*1f3a0*/  BAR.ARV 0x8, 0x180 ;  /* 0x0206000000007b1d */ /* 0x000fec0000002000 */
[----:B----4-:R-:W-:-:S13]  /*1f3b0*/  FSETP.NE.FTZ.AND P0, PT, R147, RZ, PT ;  /* 0x000000ff9300720b */ /* 0x010fda0003f15000 */
[----:B------:R-:W4:Y:S04]  /*1f3c0*/  @P0 LDL R138, [R1+0x460] ;  /* 0x00046000018a0983 */ /* 0x000f280000100800 */
[----:B------:R-:W4:Y:S01]  /*1f3d0*/  @P0 LDL R139, [R1+0x440] ;  /* 0x00044000018b0983 */ /* 0x000f220000100800 */
[----:B------:R-:W1:Y:S08]  /*1f3e0*/  @P0 MUFU.LG2 R141, R147 ;  /* 0x00000093008d0308 */ /* 0x000e700000000c00 */
[----:B------:R-:W2:Y:S01]  /*1f3f0*/  @P0 MUFU.RCP R137, R147 ;  /* 0x0000009300890308 */ /* 0x000ea20000001000 */
[----:B-1----:R-:W-:-:S07]  /*1f400*/  @P0 FMUL.FTZ R141, R141, 0.69314718246459960938 ;  /* 0x3f3172188d8d0820 */ /* 0x002fce0000410000 */
[----:B------:R-:W1:Y:S01]  /*1f410*/  @P1 MUFU.LG2 R146, R140 ;  /* 0x0000008c00921308 */ /* 0x000e620000000c00 */
[----:B---3--:R-:W-:Y:S01]  /*1f420*/  VIADD R0, R0, 0x1 ;  /* 0x0000000100007836 */ /* 0x008fe20000000000 */
[----:B------:R-:W-:Y:S01]  /*1f430*/  STL [R1+0x454], R140 ;  /* 0x0004548c01007387 */ /* 0x000fe20000100800 */
[----:B-----5:R-:W-:Y:S01]  /*1f440*/  @!P2 LOP3.LUT R134, R134, 0x1, RZ, 0x3c, !PT ;  /* 0x000000018686a812 */ /* 0x020fe200078e3cff */
        /* <DEDUP_REMOVED lines=65> */
[----:B--2---:R-:W-:Y:S01]  /*1f860*/  VIADD R2, R135, 0x1 ;  /* 0x0000000187027836 */ /* 0x004fe20000000000 */
        /* <DEDUP_REMOVED lines=36> */
[----:B----4-:R-:W-:-:S04]  /*1fab0*/  @P0 FMUL.FTZ R138, R138, 0.69314718246459960938 ;  /* 0x3f3172188a8a0820 */ /* 0x010fc80000410000 */
[----:B------:R-:W-:Y:S01]  /*1fac0*/  @P0 FFMA.FTZ R142, R138, R139, R141 ;  /* 0x0000008b8a8e0223 */ /* 0x000fe2000001008d */
[----:B------:R-:W-:-:S06]  /*1fad0*/  IMAD.MOV.U32 R138, RZ, RZ, RZ ;  /* 0x000000ffff8a7224 */ /* 0x000fcc00078e00ff */
[----:B------:R-:W2:Y:S01]  /*1fae0*/  @P1 MUFU.RCP R138, R140 ;  /* 0x0000008c008a1308 */ /* 0x000ea20000001000 */
[----:B-1----:R-:W-:Y:S01]  /*1faf0*/  @P1 FMUL.FTZ R139, R146, 0.69314718246459960938 ;  /* 0x3f317218928b1820 */ /* 0x002fe20000410000 */
[----:B------:R-:W-:-:S04]  /*1fb00*/  @P1 FMUL.FTZ R146, R143, 0.69314718246459960938 ;  /* 0x3f3172188f921820 */ /* 0x000fc80000410000 */
[----:B------:R-:W-:Y:S01]  /*1fb10*/  @P1 FFMA.FTZ R144, R146, R145, R139 ;  /* 0x0000009192901223 */ /* 0x000fe2000001008b */
[----:B------:R0:W-:Y:S04]  /*1fb20*/  STL [R1+0x450], R142 ;  /* 0x0004508e01007387 */ /* 0x0001e80000100800 */
[----:B------:R0:W-:Y:S01]  /*1fb30*/  STL [R1+0x454], R144 ;  /* 0x0004549001007387 */ /* 0x0001e20000100800 */
        /* <DEDUP_REMOVED lines=96> */
[----:B------:R-:W-:-:S13]  /*20140*/  PLOP3.LUT P0, PT, PT, PT, PT, 0x8, 0x0 ;  /* 0x000000000000781c */ /* 0x000fda0003f0e170 */
.L_x_12429:
[----:B------:R-:W1:Y:S08]  /*20150*/  S2UR UR4, SR_CgaCtaId ;  /* 0x00000000000479c3 */ /* 0x000e700000008800 */
[----:B------:R-:W-:Y:S06]  /*20160*/  BAR.SYNC.DEFER_BLOCKING 0x5, 0x180 ;  /* 0x0146000000007b1d */ /* 0x000fec0000010000 */
[----:B------:R-:W-:Y:S01]  /*20170*/  UMOV UR46, 0x400 ;  /* 0x00000400002e7882 */ /* 0x000fe20000000000 */
[----:B------:R-:W-:Y:S01]  /*20180*/  BSSY B0, `(.L_x_12526) ;  /* 0x00002c8000007945 */ /* 0x000fe20003800000 */
[----:B-1----:R-:W-:-:S09]  /*20190*/  ULEA UR46, UR4, UR46, 0x18 ;  /* 0x0000002e042e7291 */ /* 0x002fd2000f8ec03f */
[----:B0-2---:R-:W0:Y:S02]  /*201a0*/  LDS.128 R4, [UR46+0x324d0] ;  /* 0x0324d02eff047984 */ /* 0x005e240008000c00 */
[----:B0-----:R-:W-:Y:S02]  /*201b0*/  R2UR UR5, R5 ;  /* 0x00000000050572ca */ /* 0x001fe400000e0000 */
[----:B------:R-:W-:Y:S02]  /*201c0*/  R2UR UR7, R6 ;  /* 0x00000000060772ca */ /* 0x000fe400000e0000 */
[----:B------:R-:W-:Y:S01]  /*201d0*/  R2UR UR6, R7 ;  /* 0x00000000070672ca */ /* 0x000fe200000e0000 */
[----:B------:R-:W-:Y:S06]  /*201e0*/  BAR.ARV 0x4, 0x180 ;  /* 0x0106000000007b1d */ /* 0x000fec0000002000 */
[----:B------:R-:W-:Y:S08]  /*201f0*/  @P0 BRA `(.L_x_12527) ;  /* 0x0000001c00a40947 */ /* 0x000ff00003800000 */
        /* <DEDUP_REMOVED lines=35> */
[----:B------:R-:W-:Y:S02]  /*20430*/  LOP3.LUT R2, R3, 0x380, RZ, 0xc0, !PT ;  /* 0x0000038003027812 */ /* 0x000fe400078ec0ff */
[----:B------:R-:W-:Y:S02]  /*20440*/  LOP3.LUT R146, R21, 0x380, RZ, 0xc0, !PT ;  /* 0x0000038015927812 */ /* 0x000fe400078ec0ff */
[----:B------:R-:W-:Y:S02]  /*20450*/  SHF.R.U64 R2, R2, 0x3, RZ ;  /* 0x0000000302027819 */ /* 0x000fe400000012ff */
[----:B------:R-:W-:Y:S02]  /*20460*/  IADD3 R20, P2, R184, 0x8040, RZ ;  /* 0x00008040b8147810 */ /* 0x000fe40007f5e0ff */
[----:B------:R-:W-:Y:S02]  /*20470*/  LOP3.LUT R2, R2, R3, RZ, 0x3c, !PT ;  /* 0x0000000302027212 */ /* 0x000fe400078e3cff */
[----:B------:R-:W-:-:S02]  /*20480*/  SHF.R.U64 R146, R146, 0x3, RZ ;  /* 0x0000000392927819 */ /* 0x000fc400000012ff */
[C---:B------:R-:W-:Y:S02]  /*20490*/  IADD3 R3, P0, R184.reuse, 0x8000, RZ ;  /* 0x00008000b8037810 */ /* 0x040fe40007f1e0ff */
[----:B------:R-:W-:Y:S02]  /*204a0*/  IADD3 R19, P1, R184, 0x8020, RZ ;  /* 0x00008020b8137810 */ /* 0x000fe40007f3e0ff */
[----:B------:R-:W-:Y:S02]  /*204b0*/  LOP3.LUT R149, R20, 0x380, RZ, 0xc0, !PT ;  /* 0x0000038014957812 */ /* 0x000fe400078ec0ff */
[----:B------:R-:W-:Y:S02]  /*204c0*/  LOP3.LUT R146, R146, R21, RZ, 0x3c, !PT ;  /* 0x0000001592927212 */ /* 0x000fe400078e3cff */
[----:B------:R-:W-:Y:S02]  /*204d0*/  LOP3.LUT R0, R3, 0x380, RZ, 0xc0, !PT ;  /* 0x0000038003007812 */ /* 0x000fe400078ec0ff */
[----:B------:R-:W-:-:S02]  /*204e0*/  LOP3.LUT R21, R184, 0x380, RZ, 0xc0, !PT ;  /* 0x00000380b8157812 */ /* 0x000fc400078ec0ff */
[----:B------:R-:W-:Y:S02]  /*204f0*/  LOP3.LUT R18, R19, 0x380, RZ, 0xc0, !PT ;  /* 0x0000038013127812 */ /* 0x000fe400078ec0ff */
[----:B------:R-:W-:Y:S02]  /*20500*/  SHF.R.U64 R149, R149, 0x3, RZ ;  /* 0x0000000395957819 */ /* 0x000fe400000012ff */
[----:B------:R-:W-:Y:S02]  /*20510*/  SHF.R.U64 R0, R0, 0x3, RZ ;  /* 0x0000000300007819 */ /* 0x000fe400000012ff */
[----:B------:R-:W-:Y:S02]  /*20520*/  SHF.R.U64 R21, R21, 0x3, RZ ;  /* 0x0000000315157819 */ /* 0x000fe400000012ff */
[----:B------:R-:W-:Y:S02]  /*20530*/  SHF.R.U64 R18, R18, 0x3, RZ ;  /* 0x0000000312127819 */ /* 0x000fe400000012ff */
[----:B------:R-:W-:-:S02]  /*20540*/  LOP3.LUT R148, R149, R20, RZ, 0x3c, !PT ;  /* 0x0000001495947212 */ /* 0x000fc400078e3cff */
[----:B------:R-:W-:Y:S01]  /*20550*/  LOP3.LUT R144, R0, R3, RZ, 0x3c, !PT ;  /* 0x0000000300907212 */ /* 0x000fe200078e3cff */
[--C-:B------:R-:W-:Y:S01]  /*20560*/  IMAD.X R3, RZ, RZ, R185.reuse, P6 ;  /* 0x000000ffff037224 */ /* 0x100fe200030e06b9 */
[----:B------:R-:W-:Y:S02]  /*20570*/  IADD3 R143, P4, R184, 0xc000, RZ ;  /* 0x0000c000b88f7810 */ /* 0x000fe40007f9e0ff */
[----:B------:R-:W-:Y:S01]  /*20580*/  LOP3.LUT R20, R21, R184, RZ, 0x3c, !PT ;  /* 0x000000b815147212 */ /* 0x000fe200078e3cff */
[----:B------:R-:W-:Y:S01]  /*20590*/  IMAD.MOV.U32 R21, RZ, RZ, R185 ;  /* 0x000000ffff157224 */ /* 0x000fe200078e00b9 */
[----:B------:R-:W-:Y:S02]  /*205a0*/  LOP3.LUT R150, R18, R19, RZ, 0x3c, !PT ;  /* 0x0000001312967212 */ /* 0x000fe400078e3cff */
[C---:B------:R-:W-:Y:S02]  /*205b0*/  IADD3 R141, P5, R184.reuse, 0xc020, RZ ;  /* 0x0000c020b88d7810 */ /* 0x040fe40007fbe0ff */
[----:B------:R-:W-:-:S02]  /*205c0*/  IADD3 R19, P6, R184, 0xc040, RZ ;  /* 0x0000c040b8137810 */ /* 0x000fc40007fde0ff */
[----:B------:R-:W-:Y:S02]  /*205d0*/  LOP3.LUT R142, R143, 0x380, RZ, 0xc0, !PT ;  /* 0x000003808f8e7812 */ /* 0x000fe400078ec0ff */
[----:B------:R-:W-:Y:S02]  /*205e0*/  LOP3.LUT R140, R141, 0x380, RZ, 0xc0, !PT ;  /* 0x000003808d8c7812 */ /* 0x000fe400078ec0ff */
[----:B------:R-:W-:Y:S02]  /*205f0*/  LOP3.LUT R18, R19, 0x380, RZ, 0xc0, !PT ;  /* 0x0000038013127812 */ /* 0x000fe400078ec0ff */
[----:B------:R-:W-:Y:S01]  /*20600*/  MOV R152, R20 ;  /* 0x0000001400987202 */ /* 0x000fe20000000f00 */
[--C-:B------:R-:W-:Y:S01]  /*20610*/  IMAD.X R145, RZ, RZ, R185.reuse, P0 ;  /* 0x000000ffff917224 */ /* 0x100fe200000e06b9 */
[----:B------:R-:W-:Y:S01]  /*20620*/  SHF.R.U64 R142, R142, 0x3, RZ ;  /* 0x000000038e8e7819 */ /* 0x000fe200000012ff */
[--C-:B------:R-:W-:Y:S01]  /*20630*/  IMAD.X R151, RZ, RZ, R185.reuse, P1 ;  /* 0x000000ffff977224 */ /* 0x100fe200008e06b9 */
[----:B------:R-:W-:Y:S01]  /*20640*/  SHF.R.U64 R140, R140, 0x3, RZ ;  /* 0x000000038c8c7819 */ /* 0x000fe200000012ff */
[--C-:B------:R-:W-:Y:S01]  /*20650*/  IMAD.X R149, RZ, RZ, R185.reuse, P2 ;  /* 0x000000ffff957224 */ /* 0x100fe200010e06b9 */
[----:B------:R-:W-:Y:S01]  /*20660*/  SHF.R.U64 R18, R18, 0x3, RZ ;  /* 0x0000000312127819 */ /* 0x000fe200000012ff */
[--C-:B------:R-:W-:Y:S01]  /*20670*/  IMAD.X R147, RZ, RZ, R185.reuse, P3 ;  /* 0x000000ffff937224 */ /* 0x100fe200018e06b9 */
[----:B------:R-:W-:Y:S01]  /*20680*/  LOP3.LUT R142, R142, R143, RZ, 0x3c, !PT ;  /* 0x0000008f8e8e7212 */ /* 0x000fe200078e3cff */
[--C-:B------:R-:W-:Y:S01]  /*20690*/  IMAD.X R143, RZ, RZ, R185.reuse, P4 ;  /* 0x000000ffff8f7224 */ /* 0x100fe200020e06b9 */
[----:B------:R-:W-:Y:S01]  /*206a0*/  LOP3.LUT R140, R140, R141, RZ, 0x3c, !PT ;  /* 0x0000008d8c8c7212 */ /* 0x000fe200078e3cff */
[--C-:B------:R-:W-:Y:S01]  /*206b0*/  IMAD.X R141, RZ, RZ, R185.reuse, P5 ;  /* 0x000000ffff8d7224 */ /* 0x100fe200028e06b9 */
[----:B------:R-:W-:Y:S01]  /*206c0*/  MOV R2, R2 ;  /* 0x0000000200027202 */ /* 0x000fe20000000f00 */
[----:B------:R-:W-:Y:S01]  /*206d0*/  UISETP.NE.U32.AND UP0, UPT, UR8, URZ, UPT ;  /* 0x0000003f0800728c */ /* 0x000fe2000bf05070 */
[----:B------:R-:W-:Y:S01]  /*206e0*/  LOP3.LUT R18, R18, R19, RZ, 0x3c, !PT ;  /* 0x0000001312127212 */ /* 0x000fe200078e3cff */
[----:B------:R-:W-:Y:S01]  /*206f0*/  IMAD.X R19, RZ, RZ, R185, P6 ;  /* 0x000000ffff137224 */ /* 0x000fe200030e06b9 */
[----:B------:R-:W-:-:S02]  /*20700*/  MOV R20, R144 ;  /* 0x0000009000147202 */ /* 0x000fc40000000f00 */
[----:B------:R-:W-:Y:S02]  /*20710*/  MOV R21, R150 ;  /* 0x0000009600157202 */ /* 0x000fe40000000f00 */
[----:B------:R-:W-:Y:S01]  /*20720*/  MOV R148, R148 ;  /* 0x0000009400947202 */ /* 0x000fe20000000f00 */
[----:B------:R-:W-:Y:S01]  /*20730*/  UISETP.NE.AND.EX UP0, UPT, UR9, URZ, UPT, UP0 ;  /* 0x0000003f0900728c */ /* 0x000fe2000bf05300 */
[----:B------:R-:W-:Y:S02]  /*20740*/  MOV R146, R146 ;  /* 0x0000009200927202 */ /* 0x000fe40000000f00 */
[----:B------:R-:W-:Y:S01]  /*20750*/  MOV R3, R142 ;  /* 0x0000008e00037202 */ /* 0x000fe20000000f00 */
[----:B------:R-:W-:Y:S01]  /*20760*/  ULDC.64 UR8, c[0x0][0xd00] ;  /* 0x0003400000087ab9 */ /* 0x000fe20000000a00 */
[----:B------:R-:W-:Y:S01]  /*20770*/  MOV R0, R140 ;  /* 0x0000008c00007202 */ /* 0x000fe20000000f00 */
[----:B------:R-:W-:Y:S01]  /*20780*/  UIMAD.WIDE UR8, UR42, 0x4, UR8 ;  /* 0x000000042a0878a5 */ /* 0x000fe2000f8e0208 */
[----:B------:R-:W-:-:S02]  /*20790*/  MOV R18, R18 ;  /* 0x0000001200127202 */ /* 0x000fc40000000f00 */
[----:B------:R-:W-:Y:S01]  /*207a0*/  PLOP3.LUT P1, PT, PT, PT, UP0, 0x80, 0x0 ;  /* 0x000000000000781c */ /* 0x000fe20003f2f008 */
[----:B------:R-:W-:Y:S01]  /*207b0*/  ULDC UR4, c[0x0][0xb88] ;  /* 0x0002e20000047ab9 */ /* 0x000fe20000000800 */
[----:B--2---:R-:W-:Y:S02]  /*207c0*/  F2FP.F16.F32.PACK_AB R136, R137, R136 ;  /* 0x000000888988723e */ /* 0x004fe400000000ff */
[----:B------:R-:W-:Y:S02]  /*207d0*/  F2FP.F16.F32.PACK_AB R137, R139, R138 ;  /* 0x0000008a8b89723e */ /* 0x000fe400000000ff */
[----:B---3--:R-:W-:Y:S02]  /*207e0*/  F2FP.F16.F32.PACK_AB R128, R129, R128 ;  /* 0x000000808180723e */ /* 0x008fe400000000ff */
[----:B------:R-:W-:Y:S02]  /*207f0*/  F2FP.F16.F32.PACK_AB R129, R131, R130 ;  /* 0x000000828381723e */ /* 0x000fe400000000ff */
[----:B----4-:R-:W-:-:S02]  /*20800*/  F2FP.F16.F32.PACK_AB R138, R133, R132 ;  /* 0x00000084858a723e */ /* 0x010fc400000000ff */
[----:B------:R-:W-:Y:S01]  /*20810*/  F2FP.F16.F32.PACK_AB R139, R135, R134 ;  /* 0x00000086878b723e */ /* 0x000fe200000000ff */
[----:B------:R-:W-:Y:S01]  /*20820*/  BAR.SYNC.DEFER_BLOCKING 0x1, 0x100 ;  /* 0x0044000000007b1d */ /* 0x000fe20000010000 */
        /* <DEDUP_REMOVED lines=64> */
[----:B------:R-:W-:Y:S01]  /*20c30*/  F2FP.F16.F32.PACK_AB R9, R11, R10 ;  /* 0x0000000a0b09723e */ /* 0x000fe200000000ff */
[----:B0-----:R-:W0:Y:S01]  /*20c40*/  LDC R20, c[0x0][0xce8] ;  /* 0x00033a00ff147b82 */ /* 0x001e220000000800 */
[----:B------:R-:W-:-:S02]  /*20c50*/  F2FP.F16.F32.PACK_AB R26, R13, R12 ;  /* 0x0000000c0d1a723e */ /* 0x000fc400000000ff */
[----:B------:R-:W-:Y:S01]  /*20c60*/  F2FP.F16.F32.PACK_AB R27, R15, R14 ;  /* 0x0000000e0f1b723e */ /* 0x000fe200000000ff */
[----:B------:R-:W-:Y:S01]  /*20c70*/  STSM.16.M88.4 [R146], R48 ;  /* 0x0000003092007844 */ /* 0x000fe20000000200 */
[----:B------:R-:W-:Y:S02]  /*20c80*/  F2FP.F16.F32.PACK_AB R10, R5, R4 ;  /* 0x00000004050a723e */ /* 0x000fe400000000ff */
        /* <DEDUP_REMOVED lines=8> */
[----:B------:R-:W-:Y:S01]  /*20d10*/  UISETP.NE.U32.AND UP1, UPT, UR8, URZ, UPT ;  /* 0x0000003f0800728c */ /* 0x000fe2000bf25070 */
[----:B------:R-:W-:Y:S03]  /*20d20*/  BAR.SYNC.DEFER_BLOCKING 0x1, 0x100 ;  /* 0x0044000000007b1d */ /* 0x000fe60000010000 */
[----:B------:R-:W-:-:S06]  /*20d30*/  UISETP.NE.AND.EX UP1, UPT, UR9, URZ, UPT, UP1 ;  /* 0x0000003f0900728c */ /* 0x000fcc000bf25310 */
[----:B------:R-:W-:-:S05]  /*20d40*/  PLOP3.LUT P2, PT, PT, PT, UP1, 0x80, 0x0 ;  /* 0x000000000000781c */ /* 0x000fca0003f4f018 */
[----:B------:R-:W-:Y:S02]  /*20d50*/  @UP1 ULDC.64 UR8, c[0x0][0xd08] ;  /* 0x0003420000081ab9 */ /* 0x000fe40000000a00 */
[----:B------:R-:W-:Y:S01]  /*20d60*/  @UP1 UIMAD.WIDE UR8, UR42, 0x4, UR8 ;  /* 0x000000042a0818a5 */ /* 0x000fe2000f8e0208 */
[----:B-1----:R-:W-:-:S05]  /*20d70*/  IMAD.U32 R3, RZ, RZ, UR4 ;  /* 0x00000004ff037e24 */ /* 0x002fca000f8e00ff */
[----:B------:R-:W-:Y:S02]  /*20d80*/  IMAD.U32 R6, RZ, RZ, UR8 ;  /* 0x00000008ff067e24 */ /* 0x000fe4000f8e00ff */
[----:B------:R-:W-:Y:S01]  /*20d90*/  IMAD.U32 R7, RZ, RZ, UR9 ;  /* 0x00000009ff077e24 */ /* 0x000fe2000f8e00ff */
[----:B------:R-:W3:Y:S04]  /*20da0*/  @P1 LDG.E R2, desc[UR40][R4.64] ;  /* 0x0000002804021981 */ /* 0x000ee8000c1e1900 */
[----:B------:R2:W5:Y:S01]  /*20db0*/  @P2 LDG.E R3, desc[UR40][R6.64] ;  /* 0x0000002806032981 */ /* 0x000562000c1e1900 */
[----:B------:R-:W-:Y:S01]  /*20dc0*/  UMOV UR4, URZ ;  /* 0x0000003f00047c82 */ /* 0x000fe20008000000 */
[----:B------:R-:W-:Y:S02]  /*20dd0*/  LOP3.LUT P0, RZ, R210, 0x3, RZ, 0xc0, !PT ;  /* 0x00000003d2ff7812 */ /* 0x000fe4000780c0ff */
[----:B---3--:R-:W-:Y:S01]  /*20de0*/  @P1 R2UR UR4, R2 ;  /* 0x00000000020412ca */ /* 0x008fe200000e0000 */
[----:B0-2---:R-:W-:-:S14]  /*20df0*/  @P2 BRA `(.L_x_12528) ;  /* 0x0000000000102947 */ /* 0x005fdc0003800000 */
[----:B------:R-:W-:Y:S05]  /*20e00*/  @!P1 BRA `(.L_x_12528) ;  /* 0x00000000000c9947 */ /* 0x000fea0003800000 */
[----:B------:R-:W2:Y:S04]  /*20e10*/  LDG.E R0, desc[UR40][R4.64] ;  /* 0x0000002804007981 */ /* 0x000ea8000c1e1900 */
[----:B-----5:R-:W2:Y:S02]  /*20e20*/  LDG.E R3, desc[UR40][R4.64+0x4] ;  /* 0x0000042804037981 */ /* 0x020ea4000c1e1900 */
[----:B--2---:R-:W-:-:S07]  /*20e30*/  IMAD.IADD R3, R3, 0x1, -R0 ;  /* 0x0000000103037824 */ /* 0x004fce00078e0a00 */
.L_x_12528:
[----:B-----5:R-:W-:Y:S02]  /*20e40*/  IMAD R18, R3, R20, RZ ;  /* 0x0000001403127224 */ /* 0x020fe400078e02ff */
[----:B------:R-:W-:Y:S01]  /*20e50*/  VIADD R13, R200, UR43 ;  /* 0x0000002bc80d7c36 */ /* 0x000fe20008000000 */
[----:B------:R-:W-:Y:S01]  /*20e60*/  ISETP.NE.AND P1, PT, R20, 0x1, PT ;  /* 0x000000011400780c */ /* 0x000fe20003f25270 */
[----:B------:R-:W-:Y:S01]  /*20e70*/  VIADD R5, R234, UR43 ;  /* 0x0000002bea057c36 */ /* 0x000fe20008000000 */
[----:B------:R-:W-:Y:S02]  /*20e80*/  USHF.R.S32.HI UR16, URZ, 0x1f, UR37 ;  /* 0x0000001f3f107899 */ /* 0x000fe40008011425 */
[----:B------:R-:W-:Y:S01]  /*20e90*/  ISETP.GE.OR P2, PT, R13, R18, P0 ;  /* 0x000000120d00720c */ /* 0x000fe20000746670 */
[----:B------:R-:W-:-:S08]  /*20ea0*/  ULDC.64 UR14, c[0x0][0xc90] ;  /* 0x00032400000e7ab9 */ /* 0x000fd00000000a00 */
[----:B------:R-:W0:Y:S04]  /*20eb0*/  @P1 LDC R2, c[0x0][0xcec] ;  /* 0x00033b00ff021b82 */ /* 0x000e280000000800 */
[----:B------:R-:W2:Y:S01]  /*20ec0*/  @!P2 LDL R11, [R1+0x450] ;  /* 0x00045000010ba983 */ /* 0x000ea20000100800 */
[----:B------:R-:W-:Y:S01]  /*20ed0*/  USHF.R.S32.HI UR12, URZ, 0x1f, UR42 ;  /* 0x0000001f3f0c7899 */ /* 0x000fe2000801142a */
[----:B------:R-:W-:Y:S01]  /*20ee0*/  IMAD.MOV.U32 R0, RZ, RZ, R5 ;  /* 0x000000ffff007224 */ /* 0x000fe200078e0005 */
[----:B------:R-:W-:Y:S01]  /*20ef0*/  USHF.R.S32.HI UR11, URZ, 0x1f, UR4 ;  /* 0x0000001f3f0b7899 */ /* 0x000fe20008011404 */
[----:B------:R-:W1:Y:S01]  /*20f00*/  @P1 LDC R3, c[0x0][0xcf0] ;  /* 0x00033c00ff031b82 */ /* 0x000e620000000800 */
[----:B------:R-:W-:Y:S01]  /*20f10*/  UIMAD UR13, UR16, UR14, URZ ;  /* 0x0000000e100d72a4 */ /* 0x000fe2000f8e023f */
[----:B------:R-:W-:Y:S01]  /*20f20*/  UMOV UR10, UR4 ;  /* 0x00000004000a7c82 */ /* 0x000fe20008000000 */
[----:B------:R-:W-:-:S02]  /*20f30*/  USEL UR18, UR12, URZ, !UP0 ;  /* 0x0000003f0c127287 */ /* 0x000fc4000c000000 */
[----:B------:R-:W-:Y:S02]  /*20f40*/  UIMAD.WIDE.U32 UR8, UR37, UR14, UR10 ;  /* 0x0000000e250872a5 */ /* 0x000fe4000f8e000a */
[----:B------:R-:W-:Y:S01]  /*20f50*/  UIMAD UR13, UR37, UR15, UR13 ;  /* 0x0000000f250d72a4 */ /* 0x000fe2000f8e020d */
[----:B------:R-:W3:Y:S01]  /*20f60*/  @P1 LDC R21, c[0x0][0xcf0] ;  /* 0x00033c00ff151b82 */ /* 0x000ee20000000800 */
[----:B------:R-:W-:Y:S01]  /*20f70*/  USEL UR17, UR42, URZ, !UP0 ;  /* 0x0000003f2a117287 */ /* 0x000fe2000c000000 */
[----:B------:R-:W-:Y:S01]  /*20f80*/  ULDC.64 UR14, c[0x0][0xc98] ;  /* 0x00032600000e7ab9 */ /* 0x000fe20000000a00 */
[----:B------:R-:W-:Y:S02]  /*20f90*/  UIADD3 UR9, UR9, UR13, URZ ;  /* 0x0000000d09097290 */ /* 0x000fe4000fffe03f */
[----:B------:R-:W-:Y:S01]  /*20fa0*/  UIMAD UR10, UR18, UR14, URZ ;  /* 0x0000000e120a72a4 */ /* 0x000fe2000f8e023f */
[----:B0-----:R-:W-:Y:S01]  /*20fb0*/  @P1 IMAD.HI.U32 R2, R5, R2, RZ ;  /* 0x0000000205021227 */ /* 0x001fe200078e00ff */
[----:B------:R-:W-:-:S02]  /*20fc0*/  UIMAD.WIDE.U32 UR8, UR17, UR14, UR8 ;  /* 0x0000000e110872a5 */ /* 0x000fc4000f8e0008 */
[----:B------:R-:W-:Y:S01]  /*20fd0*/  UIMAD UR10, UR17, UR15, UR10 ;  /* 0x0000000f110a72a4 */ /* 0x000fe2000f8e020a */
[----:B------:R-:W-:Y:S01]  /*20fe0*/  ULDC.64 UR12, c[0x0][0xc88] ;  /* 0x00032200000c7ab9 */ /* 0x000fe20000000a00 */
[----:B-1----:R-:W-:-:S04]  /*20ff0*/  @P1 SHF.R.U32.HI R0, RZ, R3, R2 ;  /* 0x00000003ff001219 */ /* 0x002fc80000011602 */
[----:B------:R-:W-:Y:S01]  /*21000*/  IMAD.U32 R7, RZ, RZ, UR10 ;  /* 0x0000000aff077e24 */ /* 0x000fe2000f8e00ff */
[--C-:B------:R-:W-:Y:S01]  /*21010*/  SHF.R.S32.HI R4, RZ, 0x1f, R0.reuse ;  /* 0x0000001fff047819 */ /* 0x100fe20000011400 */
[----:B------:R-:W-:-:S04]  /*21020*/  IMAD.MOV R2, RZ, RZ, -R0 ;  /* 0x000000ffff027224 */ /* 0x000fc800078e0a00 */
[----:B------:R-:W-:Y:S01]  /*21030*/  IMAD R5, R20, R2, R5 ;  /* 0x0000000214057224 */ /* 0x000fe200078e0205 */
[----:B------:R-:W-:-:S04]  /*21040*/  IADD3 R2, P3, R0, UR8, RZ ;  /* 0x0000000800027c10 */ /* 0x000fc8000ff7e0ff */
[----:B------:R-:W-:-:S05]  /*21050*/  SHF.R.S32.HI R3, RZ, 0x1f, R5 ;  /* 0x0000001fff037819 */ /* 0x000fca0000011405 */
[----:B------:R-:W-:Y:S01]  /*21060*/  IMAD R0, R3, UR12, RZ ;  /* 0x0000000c03007c24 */ /* 0x000fe2000f8e02ff */
[----:B------:R-:W-:Y:S01]  /*21070*/  IADD3.X R3, R4, UR9, R7, P3, !PT ;  /* 0x0000000904037c10 */ /* 0x000fe20009ffe407 */
[----:B------:R-:W-:Y:S02]  /*21080*/  ULDC.64 UR8, c[0x0][0xc50] ;  /* 0x0003140000087ab9 */ /* 0x000fe40000000a00 */
[C---:B------:R-:W-:Y:S02]  /*21090*/  IMAD R7, R5.reuse, UR13, R0 ;  /* 0x0000000d05077c24 */ /* 0x040fe4000f8e0200 */
[----:B------:R-:W-:Y:S01]  /*210a0*/  IMAD.WIDE.U32 R2, R5, UR12, R2 ;  /* 0x0000000c05027c25 */ /* 0x000fe2000f8e0002 */
[----:B------:R-:W-:-:S03]  /*210b0*/  ULDC.64 UR12, c[0x0][0xba0] ;  /* 0x0002e800000c7ab9 */ /* 0x000fc60000000a00 */
[----:B------:R-:W-:Y:S01]  /*210c0*/  IMAD.IADD R3, R3, 0x1, R7 ;  /* 0x0000000103037824 */ /* 0x000fe200078e0207 */
[----:B------:R-:W-:-:S04]  /*210d0*/  LEA R6, P3, R2, UR8, 0x2 ;  /* 0x0000000802067c11 */ /* 0x000fc8000f8610ff */
[----:B------:R-:W-:Y:S01]  /*210e0*/  LEA.HI.X R10, R2, UR9, R3, 0x2, P3 ;  /* 0x00000009020a7c11 */ /* 0x000fe200098f1403 */
[----:B------:R-:W-:Y:S01]  /*210f0*/  SHFL.IDX PT, R8, R6, RZ, 0x1c1f ;  /* 0x001c1fff06087589 */ /* 0x000fe200000e0000 */
[----:B------:R-:W-:-:S03]  /*21100*/  VIADD R3, R13, 0x8 ;  /* 0x000000080d037836 */ /* 0x000fc60000000000 */
[----:B------:R-:W2:Y:S02]  /*21110*/  SHFL.IDX PT, R9, R10, RZ, 0x1c1f ;  /* 0x001c1fff0a097589 */ /* 0x000ea400000e0000 */
[----:B------:R-:W-:Y:S02]  /*21120*/  ISETP.GE.OR P0, PT, R3, R18, P0 ;  /* 0x000000120300720c */ /* 0x000fe40000706670 */
[----:B--2---:R0:W-:Y:S11]  /*21130*/  @!P2 ST.E desc[UR40][R8.64], R11 ;  /* 0x0000000b0800a985 */ /* 0x0041f6000c101928 */
[----:B------:R-:W2:Y:S01]  /*21140*/  @!P0 LDL R19, [R1+0x454] ;  /* 0x0004540001138983 */ /* 0x000ea20000100800 */
[----:B------:R-:W-:-:S02]  /*21150*/  IMAD R0, R206, 0x40, R190 ;  /* 0x00000040ce007824 */ /* 0x000fc400078e02be */
[----:B------:R-:W-:Y:S01]  /*21160*/  IMAD.MOV.U32 R3, RZ, RZ, 0x2 ;  /* 0x00000002ff037424 */ /* 0x000fe200078e00ff */
[----:B------:R-:W-:Y:S03]  /*21170*/  SHFL.IDX PT, R54, R6, 0x1, 0x1c1f ;  /* 0x003c1f0006367f89 */ /* 0x000fe600000e0000 */
[----:B------:R-:W-:Y:S01]  /*21180*/  IMAD.WIDE R2, R0, R3, UR38 ;  /* 0x0000002600027e25 */ /* 0x000fe2000f8e0203 */
[----:B------:R-:W2:Y:S02]  /*21190*/  SHFL.IDX PT, R55, R10, 0x1, 0x1c1f ;  /* 0x003c1f000a377f89 */ /* 0x000ea400000e0000 */
[C---:B------:R-:W-:Y:S02]  /*211a0*/  IADD3 R5, P3, R2.reuse, 0x2000, RZ ;  /* 0x0000200002057810 */ /* 0x040fe40007f7e0ff */
[C---:B------:R-:W-:Y:S02]  /*211b0*/  IADD3 R25, P4, R2.reuse, 0x3000, RZ ;  /* 0x0000300002197810 */ /* 0x040fe40007f9e0ff */
[----:B------:R-:W-:Y:S01]  /*211c0*/  IADD3 R29, P5, R2, 0x4000, RZ ;  /* 0x00004000021d7810 */ /* 0x000fe20007fbe0ff */
[----:B------:R-:W-:Y:S01]  /*211d0*/  IMAD.X R13, RZ, RZ, R3, P3 ;  /* 0x000000ffff0d7224 */ /* 0x000fe200018e0603 */
[----:B------:R-:W-:-:S02]  /*211e0*/  LOP3.LUT R0, R5, 0x380, RZ, 0xc0, !PT ;  /* 0x0000038005007812 */ /* 0x000fc400078ec0ff */
[----:B------:R-:W-:Y:S02]  /*211f0*/  LOP3.LUT R24, R25, 0x380, RZ, 0xc0, !PT ;  /* 0x0000038019187812 */ /* 0x000fe400078ec0ff */
[----:B------:R-:W-:Y:S02]  /*21200*/  LOP3.LUT R28, R29, 0x380, RZ, 0xc0, !PT ;  /* 0x000003801d1c7812 */ /* 0x000fe400078ec0ff */
[C---:B------:R-:W-:Y:S02]  /*21210*/  IADD3 R33, P6, R2.reuse, 0x5000, RZ ;  /* 0x0000500002217810 */ /* 0x040fe40007fde0ff */
[----:B------:R-:W-:Y:S02]  /*21220*/  IADD3 R7, P2, R2, 0x1000, RZ ;  /* 0x0000100002077810 */ /* 0x000fe40007f5e0ff */
[----:B------:R-:W-:Y:S02]  /*21230*/  SHF.R.U64 R0, R0, 0x3, RZ ;  /* 0x0000000300007819 */ /* 0x000fe400000012ff */
[----:B------:R-:W-:-:S02]  /*21240*/  SHF.R.U64 R24, R24, 0x3, RZ ;  /* 0x0000000318187819 */ /* 0x000fc400000012ff */
[----:B------:R-:W-:Y:S02]  /*21250*/  SHF.R.U64 R28, R28, 0x3, RZ ;  /* 0x000000031c1c7819 */ /* 0x000fe400000012ff */
[----:B------:R-:W-:Y:S02]  /*21260*/  LOP3.LUT R32, R33, 0x380, RZ, 0xc0, !PT ;  /* 0x0000038021207812 */ /* 0x000fe400078ec0ff */
        /* <DEDUP_REMOVED lines=10> */
[----:B------:R-:W-:Y:S02]  /*21310*/  SHF.R.U64 R32, R32, 0x3, RZ ;  /* 0x0000000320207819 */ /* 0x000fe400000012ff */
[----:B------:R-:W-:Y:S02]  /*21320*/  LOP3.LUT R36, R37, 0x380, RZ, 0xc0, !PT ;  /* 0x0000038025247812 */ /* 0x000fe400078ec0ff */
[----:B------:R-:W-:-:S02]  /*21330*/  LOP3.LUT R40, R41, 0x380, RZ, 0xc0, !PT ;  /* 0x0000038029287812 */ /* 0x000fc400078ec0ff */
[----:B------:R-:W-:Y:S02]  /*21340*/  LOP3.LUT R44, R45, 0x380, RZ, 0xc0, !PT ;  /* 0x000003802d2c7812 */ /* 0x000fe400078ec0ff */
[----:B------:R-:W-:Y:S02]  /*21350*/  LOP3.LUT R48, R49, 0x380, RZ, 0xc0, !PT ;  /* 0x0000038031307812 */ /* 0x000fe400078ec0ff */
[----:B------:R-:W-:Y:S01]  /*21360*/  LOP3.LUT R32, R32, R33, RZ, 0x3c, !PT ;  /* 0x0000002120207212 */ /* 0x000fe200078e3cff */
[----:B------:R-:W-:Y:S01]  /*21370*/  IMAD.X R33, RZ, RZ, R3, P6 ;  /* 0x000000ffff217224 */ /* 0x000fe200030e0603 */
[----:B------:R-:W-:Y:S02]  /*21380*/  IADD3 R53, P6, R2, 0xa000, RZ ;  /* 0x0000a00002357810 */ /* 0x000fe40007fde0ff */
[----:B------:R-:W-:Y:S02]  /*21390*/  SHF.R.U64 R36, R36, 0x3, RZ ;  /* 0x0000000324247819 */ /* 0x000fe400000012ff */
[----:B------:R-:W-:-:S02]  /*213a0*/  SHF.R.U64 R40, R40, 0x3, RZ ;  /* 0x0000000328287819 */ /* 0x000fc400000012ff */
[----:B------:R-:W-:Y:S02]  /*213b0*/  SHF.R.U64 R44, R44, 0x3, RZ ;  /* 0x000000032c2c7819 */ /* 0x000fe400000012ff */
[----:B------:R-:W-:Y:S02]  /*213c0*/  SHF.R.U64 R48, R48, 0x3, RZ ;  /* 0x0000000330307819 */ /* 0x000fe400000012ff */
[----:B------:R-:W-:Y:S02]  /*213d0*/  LOP3.LUT R52, R53, 0x380, RZ, 0xc0, !PT ;  /* 0x0000038035347812 */ /* 0x000fe400078ec0ff */
        /* <DEDUP_REMOVED lines=13> */
[----:B0-----:R-:W-:Y:S02]  /*214b0*/  LOP3.LUT R9, R2, 0x380, RZ, 0xc0, !PT ;  /* 0x0000038002097812 */ /* 0x001fe400078ec0ff */
[----:B------:R-:W-:Y:S02]  /*214c0*/  SHF.R.U64 R52, R52, 0x3, RZ ;  /* 0x0000000334347819 */ /* 0x000fe400000012ff */
[----:B------:R-:W-:-:S02]  /*214d0*/  SHF.R.U64 R4, R4, 0x3, RZ ;  /* 0x0000000304047819 */ /* 0x000fc400000012ff */
[----:B------:R-:W-:Y:S02]  /*214e0*/  LOP3.LUT R56, R57, 0x380, RZ, 0xc0, !PT ;  /* 0x0000038039387812 */ /* 0x000fe400078ec0ff */
[----:B------:R-:W-:Y:S02]  /*214f0*/  LOP3.LUT R60, R61, 0x380, RZ, 0xc0, !PT ;  /* 0x000003803d3c7812 */ /* 0x000fe400078ec0ff */
[----:B------:R-:W-:Y:S02]  /*21500*/  LOP3.LUT R64, R65, 0x380, RZ, 0xc0, !PT ;  /* 0x0000038041407812 */ /* 0x000fe400078ec0ff */
[----:B------:R-:W-:Y:S02]  /*21510*/  LOP3.LUT R68, R69, 0x380, RZ, 0xc0, !PT ;  /* 0x0000038045447812 */ /* 0x000fe400078ec0ff */
[----:B------:R-:W-:Y:S02]  /*21520*/  SHF.R.U64 R9, R9, 0x3, RZ ;  /* 0x0000000309097819 */ /* 0x000fe400000012ff */
[----:B------:R-:W-:Y:S01]  /*21530*/  LOP3.LUT R52, R52, R53, RZ, 0x3c, !PT ;  /* 0x0000003534347212 */ /* 0x000fe200078e3cff */
[----:B------:R-:W-:Y:S01]  /*21540*/  IMAD.X R53, RZ, RZ, R3, P6 ;  /* 0x000000ffff357224 */ /* 0x000fe200030e0603 */
[----:B------:R-:W-:-:S02]  /*21550*/  LOP3.LUT R4, R4, R7, RZ, 0x3c, !PT ;  /* 0x0000000704047212 */ /* 0x000fc400078e3cff */
[----:B------:R-:W-:Y:S02]  /*21560*/  IADD3 R7, P6, R2, 0xf000, RZ ;  /* 0x0000f00002077810 */ /* 0x000fe40007fde0ff */
[----:B------:R-:W-:Y:S02]  /*21570*/  SHF.R.U64 R56, R56, 0x3, RZ ;  /* 0x0000000338387819 */ /* 0x000fe400000012ff */
[----:B------:R-:W-:Y:S01]  /*21580*/  SHF.R.U64 R60, R60, 0x3, RZ ;  /* 0x000000033c3c7819 */ /* 0x000fe200000012ff */
[----:B------:R-:W-:Y:S01]  /*21590*/  IMAD.X R73, RZ, RZ, R3, P6 ;  /* 0x000000ffff497224 */ /* 0x000fe200030e0603 */
[----:B------:R-:W-:Y:S02]  /*215a0*/  SHF.R.U64 R64, R64, 0x3, RZ ;  /* 0x0000000340407819 */ /* 0x000fe400000012ff */
[----:B------:R-:W-:Y:S02]  /*215b0*/  SHF.R.U64 R68, R68, 0x3, RZ ;  /* 0x0000000344447819 */ /* 0x000fe400000012ff */
[----:B------:R-:W-:-:S02]  /*215c0*/  LOP3.LUT R2, R9, R2, RZ, 0x3c, !PT ;  /* 0x0000000209027212 */ /* 0x000fc400078e3cff */
        /* <DEDUP_REMOVED lines=8> */
[----:B------:R-:W-:Y:S01]  /*21650*/  UIMAD UR10, UR11, UR12, URZ ;  /* 0x0000000c0b0a72a4 */ /* 0x000fe2000f8e023f */
[----:B------:R-:W-:Y:S01]  /*21660*/  LOP3.LUT R0, R7, 0x380, RZ, 0xc0, !PT ;  /* 0x0000038007007812 */ /* 0x000fe200078ec0ff */
[----:B------:R-:W-:-:S02]  /*21670*/  UIMAD.WIDE.U32 UR8, UR4, UR12, URZ ;  /* 0x0000000c040872a5 */ /* 0x000fc4000f8e003f */
[----:B------:R-:W-:Y:S01]  /*21680*/  UIMAD UR10, UR4, UR13, UR10 ;  /* 0x0000000d040a72a4 */ /* 0x000fe2000f8e020a */
[----:B------:R-:W-:Y:S02]  /*21690*/  SHF.R.U64 R0, R0, 0x3, RZ ;  /* 0x0000000300007819 */ /* 0x000fe400000012ff */
[----:B------:R-:W-:Y:S01]  /*216a0*/  ULDC.64 UR12, c[0x0][0xbe8] ;  /* 0x0002fa00000c7ab9 */ /* 0x000fe20000000a00 */
[----:B------:R-:W-:Y:S01]  /*216b0*/  UIADD3 UR9, UR9, UR10, URZ ;  /* 0x0000000a09097290 */ /* 0x000fe2000fffe03f */
[----:B------:R-:W-:Y:S01]  /*216c0*/  VIADD R76, R207, UR43 ;  /* 0x0000002bcf4c7c36 */ /* 0x000fe20008000000 */
[----:B------:R-:W-:Y:S01]  /*216d0*/  UIMAD UR4, UR16, UR12, URZ ;  /* 0x0000000c100472a4 */ /* 0x000fe2000f8e023f */
[----:B------:R-:W-:Y:S01]  /*216e0*/  LOP3.LUT R72, R0, R7, RZ, 0x3c, !PT ;  /* 0x0000000700487212 */ /* 0x000fe200078e3cff */
[----:B------:R-:W-:Y:S02]  /*216f0*/  UIMAD.WIDE.U32 UR8, UR37, UR12, UR8 ;  /* 0x0000000c250872a5 */ /* 0x000fe4000f8e0008 */
[----:B------:R-:W-:Y:S01]  /*21700*/  UIMAD UR4, UR37, UR13, UR4 ;  /* 0x0000000d250472a4 */ /* 0x000fe2000f8e0204 */
[----:B------:R-:W-:-:S03]  /*21710*/  ULDC.64 UR10, c[0x0][0xbf0] ;  /* 0x0002fc00000a7ab9 */ /* 0x000fc60000000a00 */
[----:B------:R-:W-:Y:S02]  /*21720*/  UIADD3 UR9, UR9, UR4, URZ ;  /* 0x0000000409097290 */ /* 0x000fe4000fffe03f */
[----:B------:R-:W-:Y:S02]  /*21730*/  UIMAD UR4, UR18, UR10, URZ ;  /* 0x0000000a120472a4 */ /* 0x000fe4000f8e023f */
[----:B------:R-:W-:Y:S02]  /*21740*/  UIMAD.WIDE.U32 UR8, UR17, UR10, UR8 ;  /* 0x0000000a110872a5 */ /* 0x000fe4000f8e0008 */
[----:B------:R-:W-:-:S03]  /*21750*/  UIMAD UR4, UR17, UR11, UR4 ;  /* 0x0000000b110472a4 */ /* 0x000fc6000f8e0204 */
[----:B------:R-:W-:Y:S01]  /*21760*/  ULDC.64 UR10, c[0x0][0xbe0] ;  /* 0x0002f800000a7ab9 */ /* 0x000fe20000000a00 */
[----:B------:R-:W-:Y:S01]  /*21770*/  UIADD3 UR4, UR9, UR4, URZ ;  /* 0x0000000409047290 */ /* 0x000fe2000fffe03f */
[----:B------:R-:W-:-:S05]  /*21780*/  VIADD R81, R206, UR43 ;  /* 0x0000002bce517c36 */ /* 0x000fca0008000000 */
[----:B------:R-:W-:Y:S01]  /*21790*/  ISETP.GE.AND P2, PT, R81, R18, PT ;  /* 0x000000125100720c */ /* 0x000fe20003f46270 */
[----:B------:R-:W-:Y:S01]  /*217a0*/  BSSY B1, `(.L_x_12529) ;  /* 0x000004a000017945 */ /* 0x000fe20003800000 */
[----:B--2---:R0:W-:Y:S04]  /*217b0*/  @!P0 ST.E desc[UR40][R54.64], R19 ;  /* 0x0000001336008985 */ /* 0x0041e8000c101928 */
[----:B------:R1:W5:Y:S04]  /*217c0*/  LD.E.128 R8, desc[UR40][R2.64] ;  /* 0x0000002802087980 */ /* 0x000368000c101d00 */
[----:B------:R-:W5:Y:S01]  /*217d0*/  LD.E.128 R4, desc[UR40][R4.64] ;  /* 0x0000002804047980 */ /* 0x000f62000c101d00 */
[----:B0-----:R-:W-:-:S03]  /*217e0*/  IMAD.MOV.U32 R19, RZ, RZ, R76 ;  /* 0x000000ffff137224 */ /* 0x001fc600078e004c */
[----:B------:R-:W5:Y:S01]  /*217f0*/  LD.E.128 R12, desc[UR40][R12.64] ;  /* 0x000000280c0c7980 */ /* 0x000f62000c101d00 */
[----:B-1----:R-:W0:Y:S01]  /*21800*/  @P1 LDC R3, c[0x0][0xcec] ;  /* 0x00033b00ff031b82 */ /* 0x002e220000000800 */
[----:B------:R-:W-:Y:S02]  /*21810*/  IMAD.U32 R2, RZ, RZ, UR8 ;  /* 0x00000008ff027e24 */ /* 0x000fe4000f8e00ff */
[----:B------:R-:W5:Y:S04]  /*21820*/  LD.E.128 R24, desc[UR40][R24.64] ;  /* 0x0000002818187980 */ /* 0x000f68000c101d00 */
[----:B------:R-:W5:Y:S04]  /*21830*/  LD.E.128 R28, desc[UR40][R28.64] ;  /* 0x000000281c1c7980 */ /* 0x000f68000c101d00 */
[----:B------:R-:W5:Y:S04]  /*21840*/  LD.E.128 R32, desc[UR40][R32.64] ;  /* 0x0000002820207980 */ /* 0x000f68000c101d00 */
[----:B------:R-:W5:Y:S04]  /*21850*/  LD.E.128 R36, desc[UR40][R36.64] ;  /* 0x0000002824247980 */ /* 0x000f68000c101d00 */
[----:B------:R-:W5:Y:S04]  /*21860*/  LD.E.128 R40, desc[UR40][R40.64] ;  /* 0x0000002828287980 */ /* 0x000f68000c101d00 */
[----:B------:R-:W5:Y:S01]  /*21870*/  LD.E.128 R44, desc[UR40][R44.64] ;  /* 0x000000282c2c7980 */ /* 0x000f62000c101d00 */
[----:B0-----:R-:W-:-:S03]  /*21880*/  @P1 IMAD.HI.U32 R0, R76, R3, RZ ;  /* 0x000000034c001227 */ /* 0x001fc600078e00ff */
[----:B------:R-:W5:Y:S02]  /*21890*/  LD.E.128 R48, desc[UR40][R48.64] ;  /* 0x0000002830307980 */ /* 0x000f64000c101d00 */
[----:B---3--:R-:W-:Y:S02]  /*218a0*/  @P1 SHF.R.U32.HI R19, RZ, R21, R0 ;  /* 0x00000015ff131219 */ /* 0x008fe40000011600 */
[----:B------:R-:W5:Y:S02]  /*218b0*/  LD.E.128 R52, desc[UR40][R52.64] ;  /* 0x0000002834347980 */ /* 0x000f64000c101d00 */
[--C-:B------:R-:W-:Y:S01]  /*218c0*/  SHF.R.S32.HI R0, RZ, 0x1f, R19.reuse ;  /* 0x0000001fff007819 */ /* 0x100fe20000011413 */
[----:B------:R-:W-:Y:S01]  /*218d0*/  IMAD.MOV R21, RZ, RZ, -R19 ;  /* 0x000000ffff157224 */ /* 0x000fe200078e0a13 */
[----:B------:R-:W5:Y:S01]  /*218e0*/  LD.E.128 R56, desc[UR40][R56.64] ;  /* 0x0000002838387980 */ /* 0x000f62000c101d00 */
[----:B------:R-:W-:Y:S01]  /*218f0*/  IMAD.U32 R3, RZ, RZ, UR9 ;  /* 0x00000009ff037e24 */ /* 0x000fe2000f8e00ff */
[----:B------:R-:W-:Y:S01]  /*21900*/  ULDC.64 UR8, c[0x0][0xbd8] ;  /* 0x0002f60000087ab9 */ /* 0x000fe20000000a00 */
[----:B------:R-:W-:Y:S01]  /*21910*/  IMAD R0, R0, UR10, RZ ;  /* 0x0000000a00007c24 */ /* 0x000fe2000f8e02ff */
[----:B------:R-:W5:Y:S01]  /*21920*/  LD.E.128 R60, desc[UR40][R60.64] ;  /* 0x000000283c3c7980 */ /* 0x000f62000c101d00 */
[----:B------:R-:W-:-:S02]  /*21930*/  IMAD R21, R20, R21, R76 ;  /* 0x0000001514157224 */ /* 0x000fc400078e024c */
[----:B------:R-:W-:Y:S01]  /*21940*/  IMAD.U32 R3, RZ, RZ, UR4 ;  /* 0x00000004ff037e24 */ /* 0x000fe2000f8e00ff */
[----:B------:R-:W5:Y:S01]  /*21950*/  LD.E.128 R64, desc[UR40][R64.64] ;  /* 0x0000002840407980 */ /* 0x000f62000c101d00 */
[C---:B------:R-:W-:Y:S01]  /*21960*/  IMAD R77, R19.reuse, UR11, R0 ;  /* 0x0000000b134d7c24 */ /* 0x040fe2000f8e0200 */
[----:B------:R-:W-:Y:S02]  /*21970*/  SHF.R.S32.HI R0, RZ, 0x1f, R21 ;  /* 0x0000001fff007819 */ /* 0x000fe40000011415 */
[----:B------:R-:W5:Y:S01]  /*21980*/  LD.E.128 R68, desc[UR40][R68.64] ;  /* 0x0000002844447980 */ /* 0x000f62000c101d00 */
[----:B------:R-:W-:-:S03]  /*21990*/  IMAD.WIDE.U32 R2, R19, UR10, R2 ;  /* 0x0000000a13027c25 */ /* 0x000fc6000f8e0002 */
[----:B------:R-:W5:Y:S01]  /*219a0*/  LD.E.128 R72, desc[UR40][R72.64] ;  /* 0x0000002848487980 */ /* 0x000f62000c101d00 */
[----:B------:R-:W-:Y:S01]  /*219b0*/  IMAD.IADD R3, R3, 0x1, R77 ;  /* 0x0000000103037824 */ /* 0x000fe200078e024d */
[----:B------:R-:W-:Y:S01]  /*219c0*/  UIADD3 UR4, UR46, 0x32420, URZ ;  /* 0x000324202e047890 */ /* 0x000fe2000fffe03f */
[----:B------:R-:W-:Y:S01]  /*219d0*/  IMAD R0, R0, UR8, RZ ;  /* 0x0000000800007c24 */ /* 0x000fe2000f8e02ff */
[----:B------:R-:W-:Y:S01]  /*219e0*/  @!PT LDS RZ, [RZ] ;  /* 0x00000000fffff984 */ /* 0x000fe20000000800 */
[----:B------:R-:W-:Y:S01]  /*219f0*/  @!PT LDS RZ, [RZ] ;  /* 0x00000000fffff984 */ /* 0x000fe20000000800 */
[----:B------:R-:W-:Y:S01]  /*21a00*/  @!PT LDS RZ, [RZ] ;  /* 0x00000000fffff984 */ /* 0x000fe20000000800 */
[----:B------:R-:W-:Y:S01]  /*21a10*/  @!PT LDS RZ, [RZ] ;  /* 0x00000000fffff984 */ /* 0x000fe20000000800 */
[----:B------:R0:W-:Y:S06]  /*21a20*/  MEMBAR.ALL.CTA ;  /* 0x0000000000007992 */ /* 0x0001ec0000008000 */
[----:B0-----:R-:W0:Y:S01]  /*21a30*/  FENCE.VIEW.ASYNC.S ;  /* 0x00000000000073c6 */ /* 0x001e220000000000 */
[----:B------:R-:W-:Y:S01]  /*21a40*/  VIADD R19, R81, 0x20 ;  /* 0x0000002051137836 */ /* 0x000fe20000000000 */
[----:B------:R-:W-:Y:S01]  /*21a50*/  UPRMT UR4, URZ, 0x654, UR4 ;  /* 0x000006543f047896 */ /* 0x000fe20008000004 */
[----:B------:R-:W-:-:S02]  /*21a60*/  IMAD R77, R21, UR9, R0 ;  /* 0x00000009154d7c24 */ /* 0x000fc4000f8e0200 */
[----:B------:R-:W-:Y:S01]  /*21a70*/  IMAD.WIDE.U32 R2, R21, UR8, R2 ;  /* 0x0000000815027c25 */ /* 0x000fe2000f8e0002 */
[----:B------:R-:W-:Y:S01]  /*21a80*/  ISETP.GE.AND P1, PT, R19, R18, PT ;  /* 0x000000121300720c */ /* 0x000fe20003f26270 */
[----:B------:R-:W-:Y:S02]  /*21a90*/  ULDC.64 UR8, c[0x0][0xb80] ;  /* 0x0002e00000087ab9 */ /* 0x000fe40000000a00 */
[----:B------:R-:W-:Y:S01]  /*21aa0*/  VIADD R19, R81, 0x40 ;  /* 0x0000004051137836 */ /* 0x000fe20000000000 */
[----:B------:R-:W-:Y:S01]  /*21ab0*/  LEA R0, P3, R2, UR8, 0x1 ;  /* 0x0000000802007c11 */ /* 0x000fe2000f8608ff */
[----:B------:R-:W-:-:S03]  /*21ac0*/  IMAD.IADD R3, R3, 0x1, R77 ;  /* 0x0000000103037824 */ /* 0x000fc600078e024d */
[----:B------:R-:W-:Y:S01]  /*21ad0*/  ISETP.GE.AND P0, PT, R19, R18, PT ;  /* 0x000000121300720c */ /* 0x000fe20003f06270 */
[----:B0-----:R0:W1:Y:S01]  /*21ae0*/  SHFL.IDX PT, R78, R0, RZ, 0x181f ;  /* 0x00181fff004e7589 */ /* 0x00106200000e0000 */
[----:B------:R-:W-:-:S05]  /*21af0*/  LEA.HI.X R19, R2, UR9, R3, 0x1, P3 ;  /* 0x0000000902137c11 */ /* 0x000fca00098f0c03 */
[----:B------:R0:W2:Y:S01]  /*21b00*/  SHFL.IDX PT, R79, R19, RZ, 0x181f ;  /* 0x00181fff134f7589 */ /* 0x0000a200000e0000 */
[----:B------:R-:W-:Y:S01]  /*21b10*/  SYNCS.ARRIVE.TRANS64.RED.A1T0 RZ, [UR4], RZ ;  /* 0x000000ffffff79a7 */ /* 0x000fe20008100404 */
        /* <DEDUP_REMOVED lines=18> */
.L_x_12530:
[----:B------:R-:W-:Y:S05]  /*21c40*/  BSYNC B1 ;  /* 0x0000000000017941 */ /* 0x000fea0003800000 */
.L_x_12529:
        /* <DEDUP_REMOVED lines=21> */
.L_x_12532:
[----:B------:R-:W-:Y:S05]  /*21da0*/  BSYNC B1 ;  /* 0x0000000000017941 */ /* 0x000fea0003800000 */
.L_x_12531:
        /* <DEDUP_REMOVED lines=21> */
.L_x_12534:
[----:B------:R-:W-:Y:S05]  /*21f00*/  BSYNC B1 ;  /* 0x0000000000017941 */ /* 0x000fea0003800000 */
.L_x_12533:
[----:B0-----:R-:W-:Y:S01]  /*21f10*/  VIADD R3, R81, 0x60 ;  /* 0x0000006051037836 */ /* 0x001fe20000000000 */
[----:B---3--:R-:W3:Y:S04]  /*21f20*/  SHFL.IDX PT, R19, R19, 0x3, 0x181f ;  /* 0x00781f0013137f89 */ /* 0x008ee800000e0000 */
[----:B------:R-:W-:Y:S01]  /*21f30*/  ISETP.GE.AND P0, PT, R3, R18, PT ;  /* 0x000000120300720c */ /* 0x000fe20003f06270 */
[----:B------:R-:W0:-:S12]  /*21f40*/  SHFL.IDX PT, R0, R0, 0x3, 0x181f ;  /* 0x00781f0000007f89 */ /* 0x000e1800000e0000 */
[----:B------:R-:W-:Y:S05]  /*21f50*/  @P0 BRA `(.L_x_12535) ;  /* 0x0000000c00a80947 */ /* 0x000fea0003800000 */
[----:B------:R-:W-:Y:S02]  /*21f60*/  ULDC UR4, c[0x0][0xbc8] ;  /* 0x0002f20000047ab9 */ /* 0x000fe40000000800 */
[----:B------:R-:W-:Y:S02]  /*21f70*/  ISETP.GE.AND P3, PT, R190, UR4, PT ;  /* 0x00000004be007c0c */ /* 0x000fe4000bf66270 */
[----:B------:R-:W-:Y:S02]  /*21f80*/  ISETP.GE.AND P4, PT, R192, UR4, PT ;  /* 0x00000004c0007c0c */ /* 0x000fe4000bf86270 */
[----:B------:R-:W-:-:S09]  /*21f90*/  ISETP.GE.AND P5, PT, R191, UR4, PT ;  /* 0x00000004bf007c0c */ /* 0x000fd2000bfa6270 */
[-C--:B0-----:R-:W-:Y:S02]  /*21fa0*/  @!P3 LEA R2, P0, R190, R0.reuse, 0x1 ;  /* 0x00000000be02b211 */ /* 0x081fe400078008ff */
[-C--:B------:R-:W-:Y:S02]  /*21fb0*/  @!P4 LEA R4, P1, R192, R0.reuse, 0x1 ;  /* 0x00000000c004c211 */ /* 0x080fe400078208ff */
[C---:B------:R-:W-:Y:S02]  /*21fc0*/  @!P5 LEA R6, P2, R191.reuse, R0, 0x1 ;  /* 0x00000000bf06d211 */ /* 0x040fe400078408ff */
        /* <DEDUP_REMOVED lines=12> */
.L_x_12527:
        /* <DEDUP_REMOVED lines=32> */
.L_x_12536:
        /* <DEDUP_REMOVED lines=47> */
.L_x_12538:
[----:B------:R-:W-:Y:S05]  /*22580*/  BSYNC B1 ;  /* 0x0000000000017941 */ /* 0x000fea0003800000 */
.L_x_12537:
[----:B0-----:R-:W0:Y:S01]  /*22590*/  @P0 LDC R3, c[0x0][0xcf0] ;  /* 0x00033c00ff030b82 */ /* 0x001e220000000800 */
[----:B------:R-:W-:Y:S01]  /*225a0*/  ULDC.64 UR16, c[0x0][0xba0] ;  /* 0x0002e80000107ab9 */ /* 0x000fe20000000a00 */
[----:B------:R-:W-:Y:S01]  /*225b0*/  VIADD R6, R207, UR43 ;  /* 0x0000002bcf067c36 */ /* 0x000fe20008000000 */
[----:B------:R-:W-:Y:S01]  /*225c0*/  UIMAD UR10, UR11, UR16, URZ ;  /* 0x000000100b0a72a4 */ /* 0x000fe2000f8e023f */
[----:B------:R-:W-:Y:S01]  /*225d0*/  BSSY B1, `(.L_x_12539) ;  /* 0x0000040000017945 */ /* 0x000fe20003800000 */
[----:B------:R-:W-:Y:S01]  /*225e0*/  UIMAD.WIDE.U32 UR8, UR4, UR16, URZ ;  /* 0x00000010040872a5 */ /* 0x000fe2000f8e003f */
[----:B------:R-:W-:Y:S01]  /*225f0*/  @P0 IMAD.HI.U32 R2, R6, R9, RZ ;  /* 0x0000000906020227 */ /* 0x000fe200078e00ff */
[----:B------:R-:W-:-:S03]  /*22600*/  UIMAD UR10, UR4, UR17, UR10 ;  /* 0x00000011040a72a4 */ /* 0x000fc6000f8e020a */
[----:B------:R-:W-:Y:S01]  /*22610*/  ULDC.64 UR16, c[0x0][0xbe8] ;  /* 0x0002fa0000107ab9 */ /* 0x000fe20000000a00 */
[----:B------:R-:W-:Y:S01]  /*22620*/  UIADD3 UR9, UR9, UR10, URZ ;  /* 0x0000000a09097290 */ /* 0x000fe2000fffe03f */
[----:B------:R-:W-:Y:S01]  /*22630*/  IMAD.MOV.U32 R5, RZ, RZ, R6 ;  /* 0x000000ffff057224 */ /* 0x000fe200078e0006 */
[----:B------:R-:W-:Y:S02]  /*22640*/  UIMAD UR4, UR12, UR16, URZ ;  /* 0x000000100c0472a4 */ /* 0x000fe4000f8e023f */
[----:B------:R-:W-:Y:S02]  /*22650*/  UIMAD.WIDE.U32 UR8, UR37, UR16, UR8 ;  /* 0x00000010250872a5 */ /* 0x000fe4000f8e0008 */
        /* <DEDUP_REMOVED lines=22> */
[----:B------:R-:W-:Y:S02]  /*227c0*/  VIADD R6, R206, UR43 ;  /* 0x0000002bce067c36 */ /* 0x000fe40008000000 */
        /* <DEDUP_REMOVED lines=32> */
.L_x_12540:
[----:B------:R-:W-:Y:S05]  /*229d0*/  BSYNC B1 ;  /* 0x0000000000017941 */ /* 0x000fea0003800000 */
.L_x_12539:
        /* <DEDUP_REMOVED lines=21> */
.L_x_12542:
[----:B------:R-:W-:Y:S05]  /*22b30*/  BSYNC B1 ;  /* 0x0000000000017941 */ /* 0x000fea0003800000 */
.L_x_12541:
        /* <DEDUP_REMOVED lines=21> */
.L_x_12544:
[----:B------:R-:W-:Y:S05]  /*22c90*/  BSYNC B1 ;  /* 0x0000000000017941 */ /* 0x000fea0003800000 */
.L_x_12543:
[----:B0-----:R-:W-:Y:S01]  /*22ca0*/  VIADD R0, R6, 0x60 ;  /* 0x0000006006007836 */ /* 0x001fe20000000000 */
[----:B--2-4-:R-:W0:Y:S04]  /*22cb0*/  SHFL.IDX PT, R5, R5, 0x3, 0x181f ;  /* 0x00781f0005057f89 */ /* 0x014e2800000e0000 */
[----:B------:R-:W-:Y:S01]  /*22cc0*/  ISETP.GE.AND P0, PT, R0, R11, PT ;  /* 0x0000000b0000720c */ /* 0x000fe20003f06270 */
[----:B-1-3--:R1:W2:-:S12]  /*22cd0*/  SHFL.IDX PT, R2, R4, 0x3, 0x181f ;  /* 0x00781f0004027f89 */ /* 0x00a29800000e0000 */
[----:B-1----:R-:W-:Y:S05]  /*22ce0*/  @P0 BRA `(.L_x_12535) ;  /* 0x0000000000440947 */ /* 0x002fea0003800000 */
[----:B------:R-:W-:Y:S02]  /*22cf0*/  ULDC UR4, c[0x0][0xbc8] ;  /* 0x0002f20000047ab9 */ /* 0x000fe40000000800 */
[----:B------:R-:W-:Y:S02]  /*22d00*/  ISETP.GE.AND P3, PT, R190, UR4, PT ;  /* 0x00000004be007c0c */ /* 0x000fe4000bf66270 */
[----:B------:R-:W-:Y:S02]  /*22d10*/  ISETP.GE.AND P2, PT, R192, UR4, PT ;  /* 0x00000004c0007c0c */ /* 0x000fe4000bf46270 */
[----:B------:R-:W-:Y:S02]  /*22d20*/  ISETP.GE.AND P1, PT, R191, UR4, PT ;  /* 0x00000004bf007c0c */ /* 0x000fe4000bf26270 */
[----:B------:R-:W-:-:S07]  /*22d30*/  ISETP.GE.AND P0, PT, R193, UR4, PT ;  /* 0x00000004c1007c0c */ /* 0x000fce000bf06270 */
[-C--:B--2---:R-:W-:Y:S02]  /*22d40*/  @!P3 LEA R6, P6, R190, R2.reuse, 0x1 ;  /* 0x00000002be06b211 */ /* 0x084fe400078c08ff */
[-C--:B------:R-:W-:Y:S02]  /*22d50*/  @!P2 LEA R8, P5, R192, R2.reuse, 0x1 ;  /* 0x00000002c008a211 */ /* 0x080fe400078a08ff */
[-C--:B------:R-:W-:Y:S02]  /*22d60*/  @!P1 LEA R10, P4, R191, R2.reuse, 0x1 ;  /* 0x00000002bf0a9211 */ /* 0x080fe400078808ff */
[-C--:B0-----:R-:W-:Y:S02]  /*22d70*/  @!P3 LEA.HI.X R7, R190, R5.reuse, R199, 0x1, P6 ;  /* 0x00000005be07b211 */ /* 0x081fe400030f0cc7 */
        /* <DEDUP_REMOVED lines=8> */
.L_x_12535:
[----:B------:R-:W-:Y:S05]  /*22e00*/  BSYNC B0 ;  /* 0x0000000000007941 */ /* 0x000fea0003800000 */
.L_x_12526:
[----:B------:R-:W-:Y:S02]  /*22e10*/  ULDC UR4, c[0x0][0xd3c] ;  /* 0x00034f0000047ab9 */ /* 0x000fe40000000800 */
[----:B------:R-:W-:-:S06]  /*22e20*/  UISETP.GE.AND UP0, UPT, UR6, UR4, UPT ;  /* 0x000000040600728c */ /* 0x000fcc000bf06270 */
[----:B------:R-:W-:-:S13]  /*22e30*/  PLOP3.LUT P0, PT, PT, PT, UP0, 0x80, 0x0 ;  /* 0x000000000000781c */ /* 0x000fda0003f0f008 */
[----:B------:R-:W-:Y:S05]  /*22e40*/  @!P0 BRA `(.L_x_12545) ;  /* 0xfffffde4000c8947 */ /* 0x000fea000383ffff */
[----:B------:R-:W-:Y:S05]  /*22e50*/  EXIT ;  /* 0x000000000000794d */ /* 0x000fea0003800000 */
.L_x_12418:
[----:B------:R-:W-:-:S08]  /*22e60*/  NOP ;  /* 0x0000000000007918 */ /* 0x000fd00000000000 */
[----:B----4-:R-:W0:-:S00]  /*22e70*/  USETMAXREG.DEALLOC.CTAPOOL 0x18 ;  /* 0x00000018000079c8 */ /* 0x010e0000080e0500 */
        /* <DEDUP_REMOVED lines=16> */
.L_x_12546:
        /* <DEDUP_REMOVED lines=42> */
.L_x_12552:
        /* <DEDUP_REMOVED lines=12> */
.L_x_12551:
[----:B------:R-:W-:Y:S05]  /*232e0*/  BSYNC B0 ;  /* 0x0000000000007941 */ /* 0x000fea0003800000 */
.L_x_12550:
        /* <DEDUP_REMOVED lines=21> */
.L_x_12548:
        /* <DEDUP_REMOVED lines=20> */
.L_x_12553:
        /* <DEDUP_REMOVED lines=56> */
.L_x_12549:
[----:B------:R-:W-:Y:S02]  /*23900*/  IMAD.MOV.U32 R17, RZ, RZ, RZ ;  /* 0x000000ffff117224 */ /* 0x000fe400078e00ff */
[----:B------:R-:W-:Y:S02]  /*23910*/  IMAD.U32 R16, RZ, RZ, UR6 ;  /* 0x00000006ff107e24 */ /* 0x000fe4000f8e00ff */
[----:B------:R-:W-:-:S07]  /*23920*/  IMAD.MOV.U32 R18, RZ, RZ, RZ ;  /* 0x000000ffff127224 */ /* 0x000fce00078e00ff */
.L_x_12554:
[----:B------:R-:W-:-:S13]  /*23930*/  ISETP.NE.AND P0, PT, R0, RZ, PT ;  /* 0x000000ff0000720c */ /* 0x000fda0003f05270 */
[----:B------:R-:W1:Y:S01]  /*23940*/  @!P0 S2R R3, SR_CgaCtaId ;  /* 0x0000000000038919 */ /* 0x000e620000008800 */
[----:B------:R-:W-:-:S04]  /*23950*/  @!P0 MOV R0, 0x400 ;  /* 0x0000040000008802 */ /* 0x000fc80000000f00 */
[----:B-1----:R-:W-:-:S05]  /*23960*/  @!P0 LEA R0, R3, R0, 0x18 ;  /* 0x0000000003008211 */ /* 0x002fca00078ec0ff */
[----:B------:R2:W-:Y:S01]  /*23970*/  @!P0 STS.128 [R0+0x324d0], R16 ;  /* 0x0324d01000008388 */ /* 0x0005e20000000c00 */
[----:B------:R-:W-:Y:S06]  /*23980*/  BAR.ARV 0x5, 0x180 ;  /* 0x0146000000007b1d */ /* 0x000fec0000002000 */
.L_x_12547:
        /* <DEDUP_REMOVED lines=31> */
[----:B------:R1:W-:Y:S01]  /*23b80*/  STL [R1+0x480], R2 ;  /* 0x0004800201007387 */ /* 0x0003e20000100800 */
[C---:B0-----:R-:W-:Y:S02]  /*23b90*/  LOP3.LUT R3, R0.reuse, 0x40, RZ, 0xfc, !PT ;  /* 0x0000004000037812 */ /* 0x041fe400078efcff */
[C---:B-1----:R-:W-:Y:S02]  /*23ba0*/  LOP3.LUT R2, R0.reuse, 0x80, RZ, 0xfc, !PT ;  /* 0x0000008000027812 */ /* 0x042fe400078efcff */
[----:B------:R-:W-:-:S07]  /*23bb0*/  LOP3.LUT R0, R0, 0xc0, RZ, 0xfc, !PT ;  /* 0x000000c000007812 */ /* 0x000fce00078efcff */
.L_x_12671:
[----:B------:R-:W-:Y:S05]  /*23bc0*/  YIELD ;  /* 0x0000000000007946 */ /* 0x000fea0003800000 */
[----:B------:R-:W-:Y:S01]  /*23bd0*/  ULDC.64 UR4, c[0x0][0xb20] ;  /* 0x0002c80000047ab9 */ /* 0x000fe20000000a00 */
[----:B---3--:R-:W-:Y:S01]  /*23be0*/  IMAD.MOV.U32 R0, RZ, RZ, RZ ;  /* 0x000000ffff007224 */ /* 0x008fe200078e00ff */
[----:B------:R-:W-:Y:S01]  /*23bf0*/  ISETP.NE.U32.AND P0, PT, RZ, UR4, PT ;  /* 0x00000004ff007c0c */ /* 0x000fe2000bf05070 */
[----:B0-----:R-:W0:Y:S01]  /*23c00*/  LDC.64 R4, c[0x0][0xaf8] ;  /* 0x0002be00ff047b82 */ /* 0x001e220000000a00 */
        /* <DEDUP_REMOVED lines=40> */
.L_x_12556:
        /* <DEDUP_REMOVED lines=10> */
.L_x_12557:
[----:B------:R-:W-:Y:S05]  /*23f30*/  @!P1 BRA `(.L_x_12558) ;  /* 0x00000000000c9947 */ /* 0x000fea0003800000 */
[----:B------:R-:W2:Y:S04]  /*23f40*/  LDG.E R6, desc[UR40][R2.64] ;  /* 0x0000002802067981 */ /* 0x000ea8000c1e1900 */
[----:B------:R-:W2:Y:S02]  /*23f50*/  LDG.E R2, desc[UR40][R2.64+0x4] ;  /* 0x0000042802027981 */ /* 0x000ea4000c1e1900 */
[----:B--2---:R-:W-:-:S07]  /*23f60*/  IMAD.IADD R6, R2, 0x1, -R6 ;  /* 0x0000000102067824 */ /* 0x004fce00078e0a06 */
.L_x_12558:
        /* <DEDUP_REMOVED lines=28> */
.L_x_12561:
[----:B------:R-:W-:-:S13]  /*24130*/  ISETP.NE.AND P0, PT, R3, 0x1, PT ;  /* 0x000000010300780c */ /* 0x000fda0003f05270 */
[----:B------:R-:W2:Y:S02]  /*24140*/  @P0 LDC.64 R4, c[0x0][0xae0] ;  /* 0x0002b800ff040b82 */ /* 0x000ea40000000a00 */
[----:B--2---:R-:W-:-:S05]  /*24150*/  @P0 IMAD.HI.U32 R4, R7, R4, RZ ;  /* 0x0000000407040227 */ /* 0x004fca00078e00ff */
[----:B------:R-:W-:-:S07]  /*24160*/  @P0 SHF.R.U32.HI R7, RZ, R5, R4 ;  /* 0x00000005ff070219 */ /* 0x000fce0000011604 */
.L_x_12562:
[----:B------:R-:W-:Y:S05]  /*24170*/  BSYNC B0 ;  /* 0x0000000000007941 */ /* 0x000fea0003800000 */
.L_x_12560:
[----:B------:R-:W-:-:S05]  /*24180*/  IMAD R7, R7, R3, R3 ;  /* 0x0000000307077224 */ /* 0x000fca00078e0203 */
[----:B------:R-:W-:-:S07]  /*24190*/  VIMNMX R2, R2, R7, PT ;  /* 0x0000000702027248 */ /* 0x000fce0003fe0100 */
.L_x_12559:
        /* <DEDUP_REMOVED lines=29> */
.L_x_12565:
[----:B------:R-:W-:-:S13]  /*24370*/  ISETP.NE.AND P0, PT, R3, 0x1, PT ;  /* 0x000000010300780c */ /* 0x000fda0003f05270 */
[----:B------:R-:W3:Y:S02]  /*24380*/  @P0 LDC.64 R4, c[0x0][0xae0] ;  /* 0x0002b800ff040b82 */ /* 0x000ee40000000a00 */
[----:B---3--:R-:W-:-:S05]  /*24390*/  @P0 IMAD.HI.U32 R4, R2, R4, RZ ;  /* 0x0000000402040227 */ /* 0x008fca00078e00ff */
[----:B------:R-:W-:-:S07]  /*243a0*/  @P0 SHF.R.U32.HI R2, RZ, R5, R4 ;  /* 0x00000005ff020219 */ /* 0x000fce0000011604 */
.L_x_12566:
[----:B------:R-:W-:Y:S05]  /*243b0*/  BSYNC B0 ;  /* 0x0000000000007941 */ /* 0x000fea0003800000 */
.L_x_12564:
[----:B------:R-:W-:-:S05]  /*243c0*/  IMAD R2, R2, R3, RZ ;  /* 0x0000000302027224 */ /* 0x000fca00078e02ff */
[----:B------:R-:W-:-:S07]  /*243d0*/  VIMNMX R0, R0, R2, !PT ;  /* 0x0000000200007248 */ /* 0x000fce0007fe0100 */
.L_x_12563:
        /* <DEDUP_REMOVED lines=25> */
.L_x_12568:
        /* <DEDUP_REMOVED lines=21> */
.L_x_12571:
[----:B------:R-:W-:Y:S05]  /*246c0*/  BSYNC B6 ;  /* 0x0000000000067941 */ /* 0x000fea0003800000 */
.L_x_12570:
        /* <DEDUP_REMOVED lines=20> */
.L_x_12574:
        /* <DEDUP_REMOVED lines=15> */
.L_x_12573:
[----:B------:R-:W-:Y:S05]  /*24900*/  BSYNC B6 ;  /* 0x0000000000067941 */ /* 0x000fea0003800000 */
.L_x_12572:
        /* <DEDUP_REMOVED lines=23> */
.L_x_12688:
        /* <DEDUP_REMOVED lines=11> */
.L_x_12691:
        /* <DEDUP_REMOVED lines=24> */
.L_x_12578:
[----:B--2---:R-:W2:Y:S04]  /*24cb0*/  LDL R7, [R1+0x470] ;  /* 0x0004700001077983 */ /* 0x004ea80000100800 */
[----:B----4-:R-:W2:Y:S04]  /*24cc0*/  LDL R0, [R1+0x474] ;  /* 0x0004740001007983 */ /* 0x010ea80000100800 */
[----:B---3--:R-:W3:Y:S01]  /*24cd0*/  LDL R2, [R1+0x480] ;  /* 0x0004800001027983 */ /* 0x008ee20000100800 */
[----:B--2---:R-:W-:Y:S01]  /*24ce0*/  IMAD R0, R0, 0x8, R7 ;  /* 0x0000000800007824 */ /* 0x004fe200078e0207 */
[----:B---3--:R-:W-:-:S04]  /*24cf0*/  SHF.L.U32 R2, R2, 0x1f, RZ ;  /* 0x0000001f02027819 */ /* 0x008fc800000006ff */
[----:B------:R-:W2:Y:S02]  /*24d00*/  SYNCS.PHASECHK.TRANS64.TRYWAIT P0, [R0+URZ+0x32440], R2 ;  /* 0x03244002000075a7 */ /* 0x000ea4000800017f */
[----:B--2---:R-:W-:Y:S05]  /*24d10*/  @!P0 BRA `(.L_x_12579) ;  /* 0x0000005400f48947 */ /* 0x004fea0003800000 */
.L_x_12692:
        /* <DEDUP_REMOVED lines=11> */
.L_x_12580:
[----:B------:R-:W3:Y:S04]  /*24dd0*/  LDL R6, [R1+0x470] ;  /* 0x0004700001067983 */ /* 0x000ee80000100800 */
[----:B------:R-:W3:Y:S04]  /*24de0*/  LDL R5, [R1+0x474] ;  /* 0x0004740001057983 */ /* 0x000ee80000100800 */
[----:B------:R-:W4:Y:S04]  /*24df0*/  LDL R4, [R1+0x4a8] ;  /* 0x0004a80001047983 */ /* 0x000f280000100800 */
[----:B------:R-:W4:Y:S04]  /*24e00*/  LDL R3, [R1+0x488] ;  /* 0x0004880001037983 */ /* 0x000f280000100800 */
[----:B--2---:R-:W2:Y:S01]  /*24e10*/  LDL.LU R2, [R1+0x48c] ;  /* 0x00048c0001027983 */ /* 0x004ea20000300800 */
        /* <DEDUP_REMOVED lines=17> */
[----:B------:R3:W-:Y:S02]  /*24f30*/  STL [R1+0x48c], R2 ;  /* 0x00048c0201007387 */ /* 0x0007e40000100800 */
[----:B------:R-:W-:-:S06]  /*24f40*/  UMOV UR4, 0x0 ;  /* 0x0000000000047882 */ /* 0x000fcc0000000000 */
[----:B------:R3:W-:Y:S01]  /*24f50*/  UTMALDG.4D [UR8], [UR6], desc[UR4] ;  /* 0x00000408060075b4 */ /* 0x0007e20008019000 */
[----:B------:R-:W-:Y:S02]  /*24f60*/  NOP ;  /* 0x0000000000007918 */ /* 0x000fe40000000000 */
.L_x_12576:
        /* <DEDUP_REMOVED lines=36> */
.L_x_12582:
[----:B------:R-:W-:Y:S05]  /*251b0*/  BSYNC B6 ;  /* 0x0000000000067941 */ /* 0x000fea0003800000 */
.L_x_12581:
        /* <DEDUP_REMOVED lines=65> */
[----:B------:R-:W0:Y:S01]  /*255d0*/  SHFL.IDX PT, R5, R3, RZ, 0x181f ;  /* 0x00181fff03057589 */ /* 0x000e2200000e0000 */
[----:B--2---:R-:W-:-:S03]  /*255e0*/  IMAD R2, R4, R7, RZ ;  /* 0x0000000704027224 */ /* 0x004fc600078e02ff */
[----:B------:R-:W1:Y:S01]  /*255f0*/  SHFL.IDX PT, R4, R0, RZ, 0x181f ;  /* 0x00181fff00047589 */ /* 0x000e6200000e0000 */
[----:B---3--:R-:W-:-:S03]  /*25600*/  IMAD.IADD R8, R8, 0x1, R6 ;  /* 0x0000000108087824 */ /* 0x008fc600078e0206 */
[----:B------:R-:W2:Y:S01]  /*25610*/  SHFL.IDX PT, R6, R3, 0x1, 0x181f ;  /* 0x00381f0003067f89 */ /* 0x000ea200000e0000 */
[C---:B------:R-:W-:Y:S01]  /*25620*/  VIADD R11, R8.reuse, 0x10 ;  /* 0x00000010080b7836 */ /* 0x040fe20000000000 */
[-C--:B------:R-:W-:Y:S02]  /*25630*/  ISETP.GE.AND P1, PT, R8, R2.reuse, PT ;  /* 0x000000020800720c */ /* 0x080fe40003f26270 */
[----:B------:R-:W3:Y:S02]  /*25640*/  SHFL.IDX PT, R7, R0, 0x1, 0x181f ;  /* 0x00381f0000077f89 */ /* 0x000ee400000e0000 */
[----:B------:R-:W-:Y:S02]  /*25650*/  ISETP.GE.AND P2, PT, R11, R2, PT ;  /* 0x000000020b00720c */ /* 0x000fe40003f46270 */
        /* <DEDUP_REMOVED lines=12> */
[----:B---3--:R-:W-:Y:S01]  /*25720*/  @!P2 IMAD.X R4, RZ, RZ, R7, P1 ;  /* 0x000000ffff04a224 */ /* 0x008fe200008e0607 */
        /* <DEDUP_REMOVED lines=58> */
.L_x_12709:
[----:B01----:R-:W2:Y:S04]  /*25ad0*/  LDL R4, [R1+0x494] ;  /* 0x0004940001047983 */ /* 0x003ea80000100800 */
[----:B------:R0:W5:Y:S01]  /*25ae0*/  LDL R8, [R1+0x470] ;  /* 0x0004700001087983 */ /* 0x0001620000100800 */
        /* <DEDUP_REMOVED lines=11> */
.L_x_12584:
[----:B0-----:R-:W2:Y:S01]  /*25ba0*/  LDL R2, [R1+0x470] ;  /* 0x0004700001027983 */ /* 0x001ea20000100800 */
        /* <DEDUP_REMOVED lines=37> */
.L_x_12586:
[----:B------:R-:W-:Y:S05]  /*25e00*/  BSYNC B6 ;  /* 0x0000000000067941 */ /* 0x000fea0003800000 */
.L_x_12585:
        /* <DEDUP_REMOVED lines=60> */
[----:B------:R-:W5:Y:S04]  /*261d0*/  LDL.LU R11, [R1+0x4bc] ;  /* 0x0004bc00010b7983 */ /* 0x000f680000300800 */
[----:B------:R-:W5:Y:S04]  /*261e0*/  LDL.LU R12, [R1+0x4cc] ;  /* 0x0004cc00010c7983 */ /* 0x000f680000300800 */
[----:B------:R-:W-:Y:S01]  /*261f0*/  SHFL.IDX PT, R6, R0, 0x1, 0x181f ;  /* 0x00381f0000067f89 */ /* 0x000fe200000e0000 */
[----:B--2---:R-:W-:-:S03]  /*26200*/  IMAD R3, R10, R7, RZ ;  /* 0x000000070a037224 */ /* 0x004fc600078e02ff */
[----:B------:R-:W2:Y:S02]  /*26210*/  LDL.LU R10, [R1+0x4c8] ;  /* 0x0004c800010a7983 */ /* 0x000ea40000300800 */
[-C--:B---3--:R-:W-:Y:S02]  /*26220*/  ISETP.GE.AND P5, PT, R5, R3.reuse, PT ;  /* 0x000000030500720c */ /* 0x088fe40003fa6270 */
[----:B------:R-:W0:Y:S01]  /*26230*/  SHFL.IDX PT, R5, R2, RZ, 0x181f ;  /* 0x00181fff02057589 */ /* 0x000e2200000e0000 */
[----:B----4-:R-:W-:-:S03]  /*26240*/  ISETP.GE.AND P4, PT, R4, R3, PT ;  /* 0x000000030400720c */ /* 0x010fc60003f86270 */
[----:B------:R-:W1:Y:S07]  /*26250*/  SHFL.IDX PT, R4, R0, RZ, 0x181f ;  /* 0x00181fff00047589 */ /* 0x000e6e00000e0000 */
[----:B0-----:R-:W-:-:S05]  /*26260*/  @!P5 LEA R5, P6, R8, R5, 0x1 ;  /* 0x000000050805d211 */ /* 0x001fca00078c08ff */
[----:B-1----:R-:W-:-:S05]  /*26270*/  @!P5 IMAD.X R4, RZ, RZ, R4, P6 ;  /* 0x000000ffff04d224 */ /* 0x002fca00030e0604 */
        /* <DEDUP_REMOVED lines=53> */
[----:B0-----:R-:W0:Y:S04]  /*265d0*/  SHFL.IDX PT, R4, R2, 0x6, 0x181f ;  /* 0x00d81f0002047f89 */ /* 0x001e2800000e0000 */
[----:B------:R-:W1:Y:S01]  /*265e0*/  SHFL.IDX PT, R2, R2, 0x7, 0x181f ;  /* 0x00f81f0002027f89 */ /* 0x000e6200000e0000 */
[----:B--2---:R-:W-:-:S13]  /*265f0*/  ISETP.GE.AND P4, PT, R10, R3, PT ;  /* 0x000000030a00720c */ /* 0x004fda0003f86270 */
[----:B0-----:R-:W-:-:S05]  /*26600*/  @!P4 LEA R4, P5, R8, R4, 0x1 ;  /* 0x000000040804c211 */ /* 0x001fca00078a08ff */
[----:B------:R-:W-:Y:S02]  /*26610*/  @!P4 IMAD.X R5, RZ, RZ, R6, P5 ;  /* 0x000000ffff05c224 */ /* 0x000fe400028e0606 */
[----:B------:R0:W2:Y:S04]  /*26620*/  SHFL.IDX PT, R6, R0, 0x7, 0x181f ;  /* 0x00f81f0000067f89 */ /* 0x0000a800000e0000 */
[----:B------:R0:W-:Y:S04]  /*26630*/  @!P4 LDGSTS.E.BYPASS.LTC128B.128 [R9+0x25400], desc[UR40][R4.64], !P3 ;  /* 0x254000000409cfae */ /* 0x0001e8000d901d68 */
[----:B------:R0:W-:Y:S04]  /*26640*/  @!P4 LDGSTS.E.BYPASS.LTC128B.128 [R9+0x29400], desc[UR40][R4.64+0x80], !P2 ;  /* 0x294000800409cfae */ /* 0x0001e8000d101d68 */
[----:B------:R0:W-:Y:S04]  /*26650*/  @!P4 LDGSTS.E.BYPASS.LTC128B.128 [R9+0x2d400], desc[UR40][R4.64+0x100], !P1 ;  /* 0x2d4001000409cfae */ /* 0x0001e8000c901d68 */
[----:B-1----:R0:W-:Y:S02]  /*26660*/  @!P4 LDGSTS.E.BYPASS.LTC128B.128 [R9+0x31400], desc[UR40][R4.64+0x180], !P0 ;  /* 0x314001800409cfae */ /* 0x0021e4000c101d68 */
.L_x_12727:
[----:B0-----:R-:W3:Y:S01]  /*26670*/  LDL.LU R0, [R1+0x4d8] ;  /* 0x0004d80001007983 */ /* 0x001ee20000300800 */
[----:B------:R-:W-:Y:S01]  /*26680*/  BSSY B0, `(.L_x_12588) ;  /* 0x000000d000007945 */ /* 0x000fe20003800000 */
[----:B---3--:R-:W-:-:S13]  /*26690*/  ISETP.GE.AND P4, PT, R0, R3, PT ;  /* 0x000000030000720c */ /* 0x008fda0003f86270 */
[----:B------:R-:W-:Y:S05]  /*266a0*/  @P4 BRA `(.L_x_12589) ;  /* 0x0000000000284947 */ /* 0x000fea0003800000 */
[----:B------:R-:W3:Y:S01]  /*266b0*/  LDL R0, [R1+0x47c] ;  /* 0x00047c0001007983 */ /* 0x000ee20000100800 */
[----:B------:R-:W-:-:S05]  /*266c0*/  LEA R2, P4, R8, R2, 0x1 ;  /* 0x0000000208027211 */ /* 0x000fca00078808ff */
        /* <DEDUP_REMOVED lines=8> */
.L_x_12589:
[----:B------:R-:W-:Y:S05]  /*26750*/  BSYNC B0 ;  /* 0x0000000000007941 */ /* 0x000fea0003800000 */
.L_x_12588:
[----:B------:R1:W5:Y:S01]  /*26760*/  LDL R8, [R1+0x470] ;  /* 0x0004700001087983 */ /* 0x0003620000100800 */
[----:B------:R-:W-:Y:S01]  /*26770*/  PLOP3.LUT P0, PT, PT, PT, PT, 0x80, 0x0 ;  /* 0x000000000000781c */ /* 0x000fe20003f0f070 */
[----:B------:R-:W-:-:S12]  /*26780*/  NOP ;  /* 0x0000000000007918 */ /* 0x000fd80000000000 */
.L_x_12590:
        /* <DEDUP_REMOVED lines=19> */
.L_x_12728:
[----:B------:R-:W-:Y:S05]  /*268c0*/  BSYNC B0 ;  /* 0x0000000000007941 */ /* 0x000fea0003800000 */
.L_x_12591:
[----:B0-----:R-:W3:Y:S01]  /*268d0*/  LDL R2, [R1+0x48c] ;  /* 0x00048c0001027983 */ /* 0x001ee20000100800 */
[----:B------:R-:W-:Y:S01]  /*268e0*/  BSSY B0, `(.L_x_12593) ;  /* 0x000005f000007945 */ /* 0x000fe20003800000 */
[----:B---3--:R-:W-:-:S13]  /*268f0*/  LOP3.LUT P0, RZ, R2, 0x1, RZ, 0xc0, !PT ;  /* 0x0000000102ff7812 */ /* 0x008fda000780c0ff */
[----:B------:R-:W-:Y:S05]  /*26900*/  @!P0 BRA `(.L_x_12594) ;  /* 0x0000000400708947 */ /* 0x000fea0003800000 */
[----:B------:R-:W3:Y:S04]  /*26910*/  LDL R2, [R1+0x470] ;  /* 0x0004700001027983 */ /* 0x000ee80000100800 */
[----:B------:R-:W4:Y:S01]  /*26920*/  LDL R4, [R1+0x480] ;  /* 0x0004800001047983 */ /* 0x000f220000100800 */
        /* <DEDUP_REMOVED lines=10> */
.L_x_12729:
[----:B------:R-:W-:Y:S05]  /*269d0*/  BSYNC B1 ;  /* 0x0000000000017941 */ /* 0x000fea0003800000 */
.L_x_12595:
[----:B------:R-:W-:Y:S04]  /*269e0*/  BSSY B1, `(.L_x_12597) ;  /* 0x0000009000017945 */ /* 0x000fe80003800000 */
        /* <DEDUP_REMOVED lines=8> */
.L_x_12598:
[----:B------:R-:W-:Y:S05]  /*26a70*/  BSYNC B1 ;  /* 0x0000000000017941 */ /* 0x000fea0003800000 */
.L_x_12597:
        /* <DEDUP_REMOVED lines=12> */
[----:B----4-:R-:W-:Y:S02]  /*26b40*/  IMAD R3, R3, 0x60, R4 ;  /* 0x0000006003037824 */ /* 0x010fe400078e0204 */
[----:B------:R-:W-:-:S07]  /*26b50*/  VIADD R4, R0, 0x400 ;  /* 0x0000040000047836 */ /* 0x000fce0000000000 */
.L_x_12599:
        /* <DEDUP_REMOVED lines=15> */
.L_x_12600:
        /* <DEDUP_REMOVED lines=15> */
.L_x_12601:
        /* <DEDUP_REMOVED lines=15> */
.L_x_12602:
        /* <DEDUP_REMOVED lines=10> */
.L_x_12594:
[----:B------:R-:W-:Y:S05]  /*26ed0*/  BSYNC B0 ;  /* 0x0000000000007941 */ /* 0x000fea0003800000 */
.L_x_12593:
[----:B------:R-:W3:Y:S04]  /*26ee0*/  LDL R4, [R1+0x498] ;  /* 0x0004980001047983 */ /* 0x000ee80000100800 */
[----:B------:R-:W4:Y:S01]  /*26ef0*/  LDL R5, [R1+0x490] ;  /* 0x0004900001057983 */ /* 0x000f220000100800 */
[----:B------:R-:W-:Y:S01]  /*26f00*/  BSSY B0, `(.L_x_12603) ;  /* 0x00001ff000007945 */ /* 0x000fe20003800000 */
[----:B---3--:R-:W-:-:S05]  /*26f10*/  VIADD R0, R4, 0xfffffffe ;  /* 0xfffffffe04007836 */ /* 0x008fca0000000000 */
[----:B----4-:R-:W-:-:S13]  /*26f20*/  ISETP.GE.AND P0, PT, R0, R5, PT ;  /* 0x000000050000720c */ /* 0x010fda0003f06270 */
[----:B------:R-:W-:Y:S05]  /*26f30*/  @!P0 BRA `(.L_x_12604) ;  /* 0x0000001c00ec8947 */ /* 0x000fea0003800000 */
[----:B------:R-:W-:Y:S01]  /*26f40*/  IMAD.MOV R2, RZ, RZ, -R4 ;  /* 0x000000ffff027224 */ /* 0x000fe200078e0a04 */
[----:B--2---:R-:W-:Y:S01]  /*26f50*/  LOP3.LUT R6, RZ, R5, RZ, 0x33, !PT ;  /* 0x00000005ff067212 */ /* 0x004fe200078e33ff */
[----:B------:R-:W-:Y:S03]  /*26f60*/  BSSY B2, `(.L_x_12605) ;  /* 0x00000ab000027945 */ /* 0x000fe60003800000 */
[----:B------:R-:W-:-:S05]  /*26f70*/  VIADDMNMX R6, R2, 0x1, R6, !PT ;  /* 0x0000000102067846 */ /* 0x000fca0007800106 */
[----:B------:R-:W-:-:S05]  /*26f80*/  IMAD.IADD R2, R4, 0x1, R6 ;  /* 0x0000000104027824 */ /* 0x000fca00078e0206 */
[----:B------:R-:W-:-:S04]  /*26f90*/  LOP3.LUT R2, R2, 0x1, RZ, 0xc0, !PT ;  /* 0x0000000102027812 */ /* 0x000fc800078ec0ff */
[----:B------:R-:W-:-:S13]  /*26fa0*/  ISETP.NE.U32.AND P0, PT, R2, 0x1, PT ;  /* 0x000000010200780c */ /* 0x000fda0003f05070 */
[----:B------:R-:W-:Y:S05]  /*26fb0*/  @P0 BRA `(.L_x_12606) ;  /* 0x0000000800940947 */ /* 0x000fea0003800000 */
[----:B------:R-:W2:Y:S04]  /*26fc0*/  LDL.LU R4, [R1+0x474] ;  /* 0x0004740001047983 */ /* 0x000ea80000300800 */
[----:B------:R-:W3:Y:S04]  /*26fd0*/  LDL.LU R7, [R1+0x480] ;  /* 0x0004800001077983 */ /* 0x000ee80000300800 */
[----:B------:R-:W4:Y:S01]  /*26fe0*/  LDL R5, [R1+0x48c] ;  /* 0x00048c0001057983 */ /* 0x000f220000100800 */
[----:B------:R-:W-:Y:S01]  /*26ff0*/  BSSY B1, `(.L_x_12607) ;  /* 0x000009f000017945 */ /* 0x000fe20003800000 */
[----:B--2---:R-:W-:-:S05]  /*27000*/  VIADD R2, R4, 0x1 ;  /* 0x0000000104027836 */ /* 0x004fca0000000000 */
[----:B------:R-:W-:-:S04]  /*27010*/  ISETP.NE.AND P0, PT, R2, 0x2, PT ;  /* 0x000000020200780c */ /* 0x000fc80003f05270 */
[----:B------:R-:W-:Y:S02]  /*27020*/  SEL R3, RZ, 0x1, P0 ;  /* 0x00000001ff037807 */ /* 0x000fe40000000000 */
[----:B-----5:R-:W-:Y:S02]  /*27030*/  SEL R8, R2, RZ, P0 ;  /* 0x000000ff02087207 */ /* 0x020fe40000000000 */
[----:B---3--:R-:W-:-:S03]  /*27040*/  LOP3.LUT R7, R7, R3, RZ, 0x3c, !PT ;  /* 0x0000000307077212 */ /* 0x008fc600078e3cff */
[----:B------:R0:W-:Y:S04]  /*27050*/  STL [R1+0x474], R8 ;  /* 0x0004740801007387 */ /* 0x0001e80000100800 */
[----:B------:R0:W-:Y:S01]  /*27060*/  STL [R1+0x480], R7 ;  /* 0x0004800701007387 */ /* 0x0001e20000100800 */
[----:B----4-:R-:W-:-:S13]  /*27070*/  LOP3.LUT P2, RZ, R5, 0x1, RZ, 0xc0, !PT ;  /* 0x0000000105ff7812 */ /* 0x010fda000784c0ff */
[----:B0-----:R-:W-:Y:S05]  /*27080*/  @!P2 BRA `(.L_x_12608) ;  /* 0x000000080054a947 */ /* 0x001fea0003800000 */
[----:B------:R-:W-:Y:S02]  /*27090*/  ULDC.64 UR4, c[0x0][0x418] ;  /* 0x0001060000047ab9 */ /* 0x000fe40000000a00 */
        /* <DEDUP_REMOVED lines=22> */
.L_x_12609:
        /* <DEDUP_REMOVED lines=9> */
.L_x_12730:
[----:B------:R-:W-:Y:S05]  /*27290*/  BSYNC B3 ;  /* 0x0000000000037941 */ /* 0x000fea0003800000 */
.L_x_12610:
        /* <DEDUP_REMOVED lines=9> */
.L_x_12613:
[----:B------:R-:W-:Y:S05]  /*27330*/  BSYNC B3 ;  /* 0x0000000000037941 */ /* 0x000fea0003800000 */
.L_x_12612:
        /* <DEDUP_REMOVED lines=14> */
.L_x_12614:
        /* <DEDUP_REMOVED lines=13> */
.L_x_12731:
[----:B------:R-:W-:Y:S05]  /*274f0*/  BSYNC B3 ;  /* 0x0000000000037941 */ /* 0x000fea0003800000 */
.L_x_12615:
[----:B------:R-:W-:Y:S01]  /*27500*/  BSSY B3, `(.L_x_12617) ;  /* 0x000000b000037945 */ /* 0x000fe20003800000 */
[----:B------:R-:W-:Y:S02]  /*27510*/  IMAD.MOV.U32 R8, RZ, RZ, 0x0 ;  /* 0x00000000ff087424 */ /* 0x000fe400078e00ff */
[----:B------:R-:W-:Y:S01]  /*27520*/  IMAD.MOV.U32 R9, RZ, RZ, 0x14f00000 ;  /* 0x14f00000ff097424 */ /* 0x000fe200078e00ff */
[----:B------:R-:W-:Y:S06]  /*27530*/  @P1 BRA `(.L_x_12618) ;  /* 0x00000000001c1947 */ /* 0x000fec0003800000 */
[----:B------:R-:W3:Y:S01]  /*27540*/  S2R R4, SR_TID.X ;  /* 0x0000000000047919 */ /* 0x000ee20000002100 */
[----:B0-2---:R-:W-:-:S04]  /*27550*/  IMAD.MOV.U32 R2, RZ, RZ, 0xc000 ;  /* 0x0000c000ff027424 */ /* 0x005fc800078e00ff */
[----:B------:R4:W-:Y:S01]  /*27560*/  SYNCS.ARRIVE.TRANS64 RZ, [R3+URZ+0x32450], R2 ;  /* 0x0324500203ff79a7 */ /* 0x0009e2000800003f */
[----:B---3--:R-:W-:-:S04]  /*27570*/  LOP3.LUT R4, R4, 0x1f, RZ, 0xc0, !PT ;  /* 0x0000001f04047812 */ /* 0x008fc800078ec0ff */
[----:B------:R-:W-:-:S13]  /*27580*/  ISETP.NE.AND P0, PT, R4, RZ, PT ;  /* 0x000000ff0400720c */ /* 0x000fda0003f05270 */
[----:B----4-:R-:W-:Y:S05]  /*27590*/  @!P0 BRA `(.L_x_12618) ;  /* 0x0000000000048947 */ /* 0x010fea0003800000 */
[----:B------:R-:W-:Y:S01]  /*275a0*/  BPT.TRAP 0x1 ;  /* 0x000000040000795c */ /* 0x000fe20000300000 */
.L_x_12618:
[----:B------:R-:W-:Y:S05]  /*275b0*/  BSYNC B3 ;  /* 0x0000000000037941 */ /* 0x000fea0003800000 */
.L_x_12617:
        /* <DEDUP_REMOVED lines=11> */
.L_x_12619:
        /* <DEDUP_REMOVED lines=15> */
.L_x_12620:
        /* <DEDUP_REMOVED lines=15> */
.L_x_12621:
        /* <DEDUP_REMOVED lines=15> */
.L_x_12622:
        /* <DEDUP_REMOVED lines=10> */
.L_x_12608:
[----:B------:R-:W-:Y:S05]  /*279e0*/  BSYNC B1 ;  /* 0x0000000000017941 */ /* 0x000fea0003800000 */
.L_x_12607:
[----:B------:R-:W2:Y:S02]  /*279f0*/  LDL R4, [R1+0x498] ;  /* 0x0004980001047983 */ /* 0x000ea40000100800 */
[----:B--2---:R-:W-:-:S07]  /*27a00*/  VIADD R0, R4, 0xfffffffd ;  /* 0xfffffffd04007836 */ /* 0x004fce0000000000 */
.L_x_12606:
[----:B------:R-:W-:Y:S05]  /*27a10*/  BSYNC B2 ;  /* 0x0000000000027941 */ /* 0x000fea0003800000 */
.L_x_12605:
[----:B------:R-:W2:Y:S01]  /*27a20*/  LDL.LU R2, [R1+0x498] ;  /* 0x0004980001027983 */ /* 0x000ea20000300800 */
[----:B------:R-:W-:Y:S01]  /*27a30*/  VIADD R6, R6, 0xfffffffe ;  /* 0xfffffffe06067836 */ /* 0x000fe20000000000 */
[----:B--2---:R-:W-:-:S04]  /*27a40*/  LOP3.LUT R2, RZ, R2, RZ, 0x33, !PT ;  /* 0x00000002ff027212 */ /* 0x004fc800078e33ff */
[----:B------:R-:W-:-:S13]  /*27a50*/  ISETP.NE.AND P0, PT, R6, R2, PT ;  /* 0x000000020600720c */ /* 0x000fda0003f05270 */
[----:B------:R-:W-:Y:S05]  /*27a60*/  @!P0 BRA `(.L_x_12604) ;  /* 0x0000001400208947 */ /* 0x000fea0003800000 */
.L_x_12655:
        /* <DEDUP_REMOVED lines=36> */
.L_x_12625:
        /* <DEDUP_REMOVED lines=9> */
.L_x_12732:
[----:B------:R-:W-:Y:S05]  /*27d40*/  BSYNC B2 ;  /* 0x0000000000027941 */ /* 0x000fea0003800000 */
.L_x_12626:
        /* <DEDUP_REMOVED lines=9> */
.L_x_12629:
[----:B------:R-:W-:Y:S05]  /*27de0*/  BSYNC B2 ;  /* 0x0000000000027941 */ /* 0x000fea0003800000 */
.L_x_12628:
        /* <DEDUP_REMOVED lines=13> */
.L_x_12630:
        /* <DEDUP_REMOVED lines=13> */
.L_x_12733:
[----:B------:R-:W-:Y:S05]  /*27f90*/  BSYNC B2 ;  /* 0x0000000000027941 */ /* 0x000fea0003800000 */
.L_x_12631:
        /* <DEDUP_REMOVED lines=11> */
.L_x_12634:
[----:B------:R-:W-:Y:S05]  /*28050*/  BSYNC B2 ;  /* 0x0000000000027941 */ /* 0x000fea0003800000 */
.L_x_12633:
[----:B0-2---:R-:W2:Y:S01]  /*28060*/  LDL R3, [R1+0x470] ;  /* 0x0004700001037983 */ /* 0x005ea20000100800 */
        /* <DEDUP_REMOVED lines=9> */
.L_x_12635:
        /* <DEDUP_REMOVED lines=15> */
.L_x_12636:
        /* <DEDUP_REMOVED lines=15> */
.L_x_12637:
        /* <DEDUP_REMOVED lines=15> */
.L_x_12638:
        /* <DEDUP_REMOVED lines=10> */
.L_x_12624:
[----:B------:R-:W-:Y:S05]  /*28470*/  BSYNC B1 ;  /* 0x0000000000017941 */ /* 0x000fea0003800000 */
.L_x_12623:
[----:B------:R-:W2:Y:S01]  /*28480*/  LDL R5, [R1+0x48c] ;  /* 0x00048c0001057983 */ /* 0x000ea20000100800 */
[----:B------:R-:W-:Y:S01]  /*28490*/  VIADD R7, R7, 0x1 ;  /* 0x0000000107077836 */ /* 0x000fe20000000000 */
[----:B------:R-:W-:Y:S04]  /*284a0*/  BSSY B1, `(.L_x_12639) ;  /* 0x00000a0000017945 */ /* 0x000fe80003800000 */
[----:B------:R-:W-:-:S04]  /*284b0*/  ISETP.NE.AND P0, PT, R7, 0x2, PT ;  /* 0x000000020700780c */ /* 0x000fc80003f05270 */
[----:B------:R-:W-:Y:S02]  /*284c0*/  SEL R2, RZ, 0x1, P0 ;  /* 0x00000001ff027807 */ /* 0x000fe40000000000 */
[----:B------:R-:W-:Y:S02]  /*284d0*/  SEL R9, R7, RZ, P0 ;  /* 0x000000ff07097207 */ /* 0x000fe40000000000 */
[----:B-----5:R-:W-:Y:S01]  /*284e0*/  LOP3.LUT R8, R6, R2, RZ, 0x3c, !PT ;  /* 0x0000000206087212 */ /* 0x020fe200078e3cff */
[----:B------:R-:W-:Y:S02]  /*284f0*/  VIADD R6, R0, 0xffffffff ;  /* 0xffffffff00067836 */ /* 0x000fe40000000000 */
        /* <DEDUP_REMOVED lines=28> */
.L_x_12641:
        /* <DEDUP_REMOVED lines=9> */
.L_x_12734:
[----:B------:R-:W-:Y:S05]  /*28750*/  BSYNC B2 ;  /* 0x0000000000027941 */ /* 0x000fea0003800000 */
.L_x_12642:
        /* <DEDUP_REMOVED lines=9> */
.L_x_12645:
[----:B------:R-:W-:Y:S05]  /*287f0*/  BSYNC B2 ;  /* 0x0000000000027941 */ /* 0x000fea0003800000 */
.L_x_12644:
        /* <DEDUP_REMOVED lines=14> */
.L_x_12646:
        /* <DEDUP_REMOVED lines=13> */
.L_x_12735:
[----:B------:R-:W-:Y:S05]  /*289b0*/  BSYNC B2 ;  /* 0x0000000000027941 */ /* 0x000fea0003800000 */
.L_x_12647:
        /* <DEDUP_REMOVED lines=11> */
.L_x_12650:
[----:B------:R-:W-:Y:S05]  /*28a70*/  BSYNC B2 ;  /* 0x0000000000027941 */ /* 0x000fea0003800000 */
.L_x_12649:
        /* <DEDUP_REMOVED lines=11> */
.L_x_12651:
        /* <DEDUP_REMOVED lines=15> */
.L_x_12652:
        /* <DEDUP_REMOVED lines=15> */
.L_x_12653:
        /* <DEDUP_REMOVED lines=15> */
.L_x_12654:
        /* <DEDUP_REMOVED lines=10> */
.L_x_12640:
[----:B------:R-:W-:Y:S05]  /*28ea0*/  BSYNC B1 ;  /* 0x0000000000017941 */ /* 0x000fea0003800000 */
.L_x_12639:
[----:B------:R-:W2:Y:S01]  /*28eb0*/  LDL R5, [R1+0x490] ;  /* 0x0004900001057983 */ /* 0x000ea20000100800 */
[----:B------:R-:W-:Y:S01]  /*28ec0*/  VIADD R0, R0, 0xfffffffe ;  /* 0xfffffffe00007836 */ /* 0x000fe20000000000 */
[----:B--2---:R-:W-:-:S13]  /*28ed0*/  ISETP.GT.AND P0, PT, R6, R5, PT ;  /* 0x000000050600720c */ /* 0x004fda0003f04270 */
[----:B------:R-:W-:Y:S05]  /*28ee0*/  @P0 BRA `(.L_x_12655) ;  /* 0xffffffe800e00947 */ /* 0x000fea000383ffff */
.L_x_12604:
[----:B------:R-:W-:Y:S05]  /*28ef0*/  BSYNC B0 ;  /* 0x0000000000007941 */ /* 0x000fea0003800000 */
.L_x_12603:
        /* <DEDUP_REMOVED lines=13> */
[----:B------:R-:W-:Y:S02]  /*28fd0*/  VOTEU.ANY UR4, UPT, PT ;  /* 0x0000000000047886 */ /* 0x000fe400038e0100 */
[----:B------:R-:W0:Y:S08]  /*28fe0*/  FLO.U32 R4, UR4 ;  /* 0x0000000400047d00 */ /* 0x000e3000080e0000 */
[----:B------:R-:W3:Y:S01]  /*28ff0*/  POPC R5, UR4 ;  /* 0x0000000400057d09 */ /* 0x000ee20008000000 */
[----:B0-----:R-:W-:-:S02]  /*29000*/  ISETP.EQ.U32.AND P1, PT, R4, R3, PT ;  /* 0x000000030400720c */ /* 0x001fc40003f22070 */
[----:B------:R-:W3:Y:S11]  /*29010*/  LDC.64 R2, c[0x0][0xd60] ;  /* 0x00035800ff027b82 */ /* 0x000ef60000000a00 */
[----:B---3--:R-:W3:Y:S01]  /*29020*/  @P1 ATOMG.E.ADD.STRONG.GPU PT, R3, desc[UR40][R2.64], R5 ;  /* 0x00000005020319a8 */ /* 0x008ee200081ee1e8 */
[----:B--2---:R-:W0:Y:S02]  /*29030*/  S2R R6, SR_LTMASK ;  /* 0x0000000000067919 */ /* 0x004e240000003900 */
[----:B0-----:R-:W-:-:S04]  /*29040*/  LOP3.LUT R6, R6, UR4, RZ, 0xc0, !PT ;  /* 0x0000000406067c12 */ /* 0x001fc8000f8ec0ff */
[----:B------:R-:W0:Y:S01]  /*29050*/  POPC R7, R6 ;  /* 0x0000000600077309 */ /* 0x000e220000000000 */
[----:B---3--:R-:W0:Y:S02]  /*29060*/  SHFL.IDX PT, R4, R3, R4, 0x1f ;  /* 0x00001f0403047589 */ /* 0x008e2400000e0000 */
[----:B0-----:R-:W-:-:S07]  /*29070*/  IADD3 R16, R4, UR37, R7 ;  /* 0x0000002504107c10 */ /* 0x001fce000fffe007 */
.L_x_12657:
[----:B------:R-:W-:Y:S05]  /*29080*/  BSYNC B0 ;  /* 0x0000000000007941 */ /* 0x000fea0003800000 */
.L_x_12656:
[----:B------:R-:W-:-:S05]  /*29090*/  SEL R0, R0, RZ, P0 ;  /* 0x000000ff00007207 */ /* 0x000fca0000000000 */
[----:B------:R3:W-:Y:S02]  /*290a0*/  STL [R1+0x474], R0 ;  /* 0x0004740001007387 */ /* 0x0007e40000100800 */
.L_x_12569:
[----:B------:R-:W-:Y:S05]  /*290b0*/  BSYNC B7 ;  /* 0x0000000000077941 */ /* 0x000fea0003800000 */
.L_x_12567:
        /* <DEDUP_REMOVED lines=13> */
.L_x_12658:
        /* <DEDUP_REMOVED lines=8> */
[----:B0-----:R-:W0:Y:S02]  /*29210*/  @!P1 LDC.64 R2, c[0x0][0xd80] ;  /* 0x00036000ff029b82 */ /* 0x001e240000000a00 */
[----:B0-----:R-:W-:-:S06]  /*29220*/  @!P1 IMAD.WIDE R2, R5, 0x4, R2 ;  /* 0x0000000405029825 */ /* 0x001fcc00078e0202 */
[----:B------:R0:W2:Y:S01]  /*29230*/  @!P1 LDG.E R3, desc[UR40][R2.64] ;  /* 0x0000002802039981 */ /* 0x0000a2000c1e1900 */
[C---:B------:R-:W-:Y:S02]  /*29240*/  ISETP.GE.U32.AND P2, PT, R6.reuse, 0x2, PT ;  /* 0x000000020600780c */ /* 0x040fe40003f46070 */
[C---:B------:R-:W-:Y:S01]  /*29250*/  ISETP.GE.U32.AND P3, PT, R6.reuse, 0x4, PT ;  /* 0x000000040600780c */ /* 0x040fe20003f66070 */
[----:B------:R-:W-:Y:S01]  /*29260*/  SHFL.IDX PT, R0, R16, RZ, 0x1f ;  /* 0x00001fff10007589 */ /* 0x000fe200000e0000 */
[C---:B------:R-:W-:Y:S02]  /*29270*/  ISETP.GE.U32.AND P4, PT, R6.reuse, 0x8, PT ;  /* 0x000000080600780c */ /* 0x040fe40003f86070 */
[C---:B------:R-:W-:Y:S01]  /*29280*/  ISETP.GE.U32.AND P5, PT, R6.reuse, 0x10, PT ;  /* 0x000000100600780c */ /* 0x040fe20003fa6070 */
[----:B0-----:R-:W-:Y:S02]  /*29290*/  IMAD.MOV.U32 R2, RZ, RZ, RZ ;  /* 0x000000ffff027224 */ /* 0x001fe400078e00ff */
[----:B--2---:R-:W-:Y:S01]  /*292a0*/  @!P1 IMAD.MOV.U32 R2, RZ, RZ, R3 ;  /* 0x000000ffff029224 */ /* 0x004fe200078e0003 */
        /* <DEDUP_REMOVED lines=17> */
[----:B------:R0:W2:Y:S02]  /*293c0*/  SHFL.IDX PT, R16, R3, 0x1f, 0x1f ;  /* 0x03e01f0003107f89 */ /* 0x0000a400000e0000 */
.L_x_12745:
[----:B------:R-:W-:Y:S02]  /*293d0*/  ULDC UR4, c[0x0][0xd38] ;  /* 0x00034e0000047ab9 */ /* 0x000fe40000000800 */
[----:B------:R-:W-:-:S04]  /*293e0*/  IMAD.U32 R4, RZ, RZ, UR4 ;  /* 0x00000004ff047e24 */ /* 0x000fc8000f8e00ff */
[----:B--2---:R-:W-:-:S04]  /*293f0*/  IMAD R16, R16, R4, RZ ;  /* 0x0000000410107224 */ /* 0x004fc800078e02ff */
[----:B------:R-:W-:-:S05]  /*29400*/  IMAD.IADD R5, R5, 0x1, R16 ;  /* 0x0000000105057824 */ /* 0x000fca00078e0210 */
[----:B------:R-:W-:-:S13]  /*29410*/  ISETP.GT.AND P6, PT, R5, R0, PT ;  /* 0x000000000500720c */ /* 0x000fda0003fc4270 */
[----:B------:R-:W-:Y:S05]  /*29420*/  @P6 BRA `(.L_x_12661) ;  /* 0x00000000009c6947 */ /* 0x000fea0003800000 */
.L_x_12666:
[----:B------:R-:W2:Y:S01]  /*29430*/  LDC R2, c[0x0][0xd3c] ;  /* 0x00034f00ff027b82 */ /* 0x000ea20000000800 */
[----:B------:R-:W-:-:S05]  /*29440*/  VIADD R19, R19, 0x1f ;  /* 0x0000001f13137836 */ /* 0x000fca0000000000 */
[----:B--2---:R-:W-:-:S13]  /*29450*/  ISETP.GE.AND P6, PT, R19, R2, PT ;  /* 0x000000021300720c */ /* 0x004fda0003fc6270 */
        /* <DEDUP_REMOVED lines=11> */
.L_x_12664:
[----:B------:R-:W-:Y:S05]  /*29510*/  BSYNC B0 ;  /* 0x0000000000007941 */ /* 0x000fea0003800000 */
.L_x_12663:
        /* <DEDUP_REMOVED lines=18> */
.L_x_12753:
[----:B------:R-:W-:Y:S02]  /*29640*/  ULDC UR4, c[0x0][0xd38] ;  /* 0x00034e0000047ab9 */ /* 0x000fe40000000800 */
[----:B------:R-:W-:-:S04]  /*29650*/  IMAD.U32 R4, RZ, RZ, UR4 ;  /* 0x00000004ff047e24 */ /* 0x000fc8000f8e00ff */
[----:B--2---:R-:W-:-:S04]  /*29660*/  IMAD R16, R16, R4, RZ ;  /* 0x0000000410107224 */ /* 0x004fc800078e02ff */
[----:B------:R-:W-:-:S05]  /*29670*/  IMAD.IADD R5, R16, 0x1, R5 ;  /* 0x0000000110057824 */ /* 0x000fca00078e0205 */
[----:B------:R-:W-:-:S13]  /*29680*/  ISETP.GT.AND P6, PT, R5, R0, PT ;  /* 0x000000000500720c */ /* 0x000fda0003fc4270 */
[----:B------:R-:W-:Y:S05]  /*29690*/  @!P6 BRA `(.L_x_12666) ;  /* 0xfffffffc0064e947 */ /* 0x000fea000383ffff */
.L_x_12661:
        /* <DEDUP_REMOVED lines=8> */
.L_x_12757:
[----:B------:R-:W-:Y:S01]  /*29720*/  ISETP.NE.AND P0, PT, R5, RZ, PT ;  /* 0x000000ff0500720c */ /* 0x000fe20003f05270 */
[----:B------:R-:W-:-:S12]  /*29730*/  IMAD.MOV.U32 R5, RZ, RZ, RZ ;  /* 0x000000ffff057224 */ /* 0x000fd800078e00ff */
[----:B------:R-:W-:Y:S05]  /*29740*/  @!P0 BRA `(.L_x_12668) ;  /* 0x0000000000148947 */ /* 0x000fea0003800000 */
[----:B------:R-:W-:Y:S01]  /*29750*/  UMOV UR4, 0xffffffff ;  /* 0xffffffff00047882 */ /* 0x000fe20000000000 */
[----:B------:R-:W-:Y:S02]  /*29760*/  VIADD R12, R6, 0xffffffff ;  /* 0xffffffff060c7836 */ /* 0x000fe40000000000 */
[----:B------:R-:W-:Y:S05]  /*29770*/  BRA.DIV UR4, `(.L_x_12669) ;  /* 0x0000003204807947 */ /* 0x000fea000b800000 */
[----:B0-----:R0:W4:Y:S02]  /*29780*/  SHFL.IDX PT, R3, R3, R12, 0x1f ;  /* 0x00001f0c03037589 */ /* 0x00112400000e0000 */
.L_x_12760:
[----:B----4-:R-:W-:-:S07]  /*29790*/  IMAD.MOV.U32 R5, RZ, RZ, R3 ;  /* 0x000000ffff057224 */ /* 0x010fce00078e0003 */
.L_x_12668:
[----:B0-2---:R-:W0:Y:S01]  /*297a0*/  LDC.64 R2, c[0x0][0xd90] ;  /* 0x00036400ff027b82 */ /* 0x005e220000000a00 */
[----:B------:R-:W-:-:S04]  /*297b0*/  IMAD.IADD R19, R6, 0x1, R19 ;  /* 0x0000000106137824 */ /* 0x000fc800078e0213 */
[----:B0-----:R-:W-:-:S05]  /*297c0*/  IMAD.WIDE R2, R19, 0x4, R2 ;  /* 0x0000000413027825 */ /* 0x001fca00078e0202 */
[----:B------:R-:W3:Y:S01]  /*297d0*/  LDG.E R7, desc[UR40][R2.64] ;  /* 0x0000002802077981 */ /* 0x000ee2000c1e1900 */
        /* <DEDUP_REMOVED lines=62> */
.L_x_12662:
[----:B------:R-:W-:Y:S01]  /*29bc0*/  UMOV UR4, URZ ;  /* 0x0000003f00047c82 */ /* 0x000fe20008000000 */
[----:B------:R-:W-:Y:S01]  /*29bd0*/  UMOV UR5, URZ ;  /* 0x0000003f00057c82 */ /* 0x000fe20008000000 */
[----:B------:R-:W-:Y:S01]  /*29be0*/  ULDC UR6, c[0x0][0xd3c] ;  /* 0x00034f0000067ab9 */ /* 0x000fe20000000800 */
[----:B------:R-:W-:Y:S02]  /*29bf0*/  IMAD.MOV.U32 R16, RZ, RZ, R0 ;  /* 0x000000ffff107224 */ /* 0x000fe400078e0000 */
[----:B------:R-:W-:Y:S02]  /*29c00*/  IMAD.U32 R17, RZ, RZ, UR4 ;  /* 0x00000004ff117e24 */ /* 0x000fe4000f8e00ff */
[----:B------:R-:W-:Y:S02]  /*29c10*/  IMAD.U32 R18, RZ, RZ, UR5 ;  /* 0x00000005ff127e24 */ /* 0x000fe4000f8e00ff */
[----:B------:R-:W-:-:S07]  /*29c20*/  IMAD.U32 R19, RZ, RZ, UR6 ;  /* 0x00000006ff137e24 */ /* 0x000fce000f8e00ff */
.L_x_12670:
[----:B------:R2:W3:Y:S01]  /*29c30*/  LDL R2, [R1+0x470] ;  /* 0x0004700001027983 */ /* 0x0004e20000100800 */
[----:B------:R-:W4:Y:S01]  /*29c40*/  S2R R0, SR_TID.X ;  /* 0x0000000000007919 */ /* 0x000f220000002100 */
[----:B------:R-:W-:Y:S05]  /*29c50*/  WARPSYNC.ALL ;  /* 0x0000000000007948 */ /* 0x000fea0003800000 */
[----:B----4-:R-:W-:Y:S01]  /*29c60*/  LOP3.LUT R0, R0, 0x1f, RZ, 0xc0, !PT ;  /* 0x0000001f00007812 */ /* 0x010fe200078ec0ff */
[----:B------:R-:W-:Y:S03]  /*29c70*/  BAR.SYNC.DEFER_BLOCKING 0x4, 0x180 ;  /* 0x0106000000007b1d */ /* 0x000fe60000010000 */
[----:B------:R-:W-:-:S13]  /*29c80*/  ISETP.NE.AND P0, PT, R0, RZ, PT ;  /* 0x000000ff0000720c */ /* 0x000fda0003f05270 */
[----:B0-----:R-:W3:Y:S01]  /*29c90*/  @!P0 S2R R3, SR_CgaCtaId ;  /* 0x0000000000038919 */ /* 0x001ee20000008800 */
[----:B------:R-:W-:-:S04]  /*29ca0*/  @!P0 MOV R0, 0x400 ;  /* 0x0000040000008802 */ /* 0x000fc80000000f00 */
[----:B---3--:R-:W-:-:S05]  /*29cb0*/  @!P0 LEA R2, R3, R0, 0x18 ;  /* 0x0000000003028211 */ /* 0x008fca00078ec0ff */
[----:B------:R2:W-:Y:S04]  /*29cc0*/  @!P0 STS.128 [R2+0x324d0], R16 ;  /* 0x0324d01002008388 */ /* 0x0005e80000000c00 */
[----:B------:R2:W-:Y:S01]  /*29cd0*/  @!P0 STL [R1+0x470], R2 ;  /* 0x0004700201008387 */ /* 0x0005e20000100800 */
[----:B------:R-:W-:Y:S06]  /*29ce0*/  BAR.ARV 0x5, 0x180 ;  /* 0x0146000000007b1d */ /* 0x000fec0000002000 */
.L_x_12659:
[----:B------:R-:W-:Y:S02]  /*29cf0*/  ULDC UR4, c[0x0][0xd3c] ;  /* 0x00034f0000047ab9 */ /* 0x000fe40000000800 */
[----:B----4-:R-:W-:-:S13]  /*29d00*/  ISETP.GE.AND P0, PT, R19, UR4, PT ;  /* 0x0000000413007c0c */ /* 0x010fda000bf06270 */
[----:B------:R-:W-:Y:S05]  /*29d10*/  @!P0 BRA `(.L_x_12671) ;  /* 0xffffff9c00a88947 */ /* 0x000fea000383ffff */
[----:B------:R-:W-:Y:S05]  /*29d20*/  BSYNC B8 ;  /* 0x0000000000087941 */ /* 0x000fea0003800000 */
.L_x_12555:
[----:B---3--:R-:W3:Y:S01]  /*29d30*/  LDL.LU R0, [R1+0x4dc] ;  /* 0x0004dc0001007983 */ /* 0x008ee20000300800 */
[----:B------:R-:W-:Y:S01]  /*29d40*/  BSSY B0, `(.L_x_12672) ;  /* 0x000000b000007945 */ /* 0x000fe20003800000 */
[----:B------:R-:W4:Y:S01]  /*29d50*/  S2R R5, SR_CgaCtaId ;  /* 0x0000000000057919 */ /* 0x000f220000008800 */
[----:B---3--:R-:W-:-:S05]  /*29d60*/  VIADD R0, R0, 0x1 ;  /* 0x0000000100007836 */ /* 0x008fca0000000000 */
[----:B0-2---:R-:W-:-:S04]  /*29d70*/  LEA.HI R2, R0, R0, RZ, 0x1 ;  /* 0x0000000000027211 */ /* 0x005fc800078f08ff */
[----:B------:R-:W-:-:S05]  /*29d80*/  LOP3.LUT R3, R2, 0xfffffffe, RZ, 0xc0, !PT ;  /* 0xfffffffe02037812 */ /* 0x000fca00078ec0ff */
[----:B------:R-:W-:Y:S01]  /*29d90*/  IMAD.IADD R3, R0, 0x1, -R3 ;  /* 0x0000000100037824 */ /* 0x000fe200078e0a03 */
[----:B------:R-:W-:-:S04]  /*29da0*/  MOV R0, 0x400 ;  /* 0x0000040000007802 */ /* 0x000fc80000000f00 */
[----:B----4-:R-:W-:Y:S02]  /*29db0*/  LEA R0, R5, R0, 0x18 ;  /* 0x0000000005007211 */ /* 0x010fe400078ec0ff */
[----:B------:R-:W-:-:S04]  /*29dc0*/  SHF.L.U32 R3, R3, 0x1f, RZ ;  /* 0x0000001f03037819 */ /* 0x000fc800000006ff */
[----:B------:R-:W0:Y:S02]  /*29dd0*/  SYNCS.PHASECHK.TRANS64.TRYWAIT P0, [R0+URZ+0x32420], R3 ;  /* 0x03242003000075a7 */ /* 0x000e24000800017f */
[----:B0-----:R-:W-:Y:S05]  /*29de0*/  @!P0 BRA `(.L_x_12673) ;  /* 0x0000002c000c8947 */ /* 0x001fea0003800000 */
.L_x_12761:
[----:B------:R-:W-:Y:S05]  /*29df0*/  BSYNC B0 ;  /* 0x0000000000007941 */ /* 0x000fea0003800000 */
.L_x_12672:
[----:B------:R-:W-:-:S03]  /*29e00*/  UMOV UR4, 0xffffffff ;  /* 0xffffffff00047882 */ /* 0x000fc60000000000 */
[----:B------:R-:W-:Y:S05]  /*29e10*/  BRA.DIV UR4, `(.L_x_12674) ;  /* 0x0000002e04147947 */ /* 0x000fea000b800000 */
[----:B------:R-:W2:Y:S02]  /*29e20*/  S2R R2, SR_TID.X ;  /* 0x0000000000027919 */ /* 0x000ea40000002100 */
[----:B--2---:R-:W-:-:S04]  /*29e30*/  SHF.R.U32.HI R2, RZ, 0x5, R2 ;  /* 0x00000005ff027819 */ /* 0x004fc80000011602 */
[----:B------:R-:W-:-:S05]  /*29e40*/  LOP3.LUT R2, R2, 0x3, RZ, 0xc0, !PT ;  /* 0x0000000302027812 */ /* 0x000fca00078ec0ff */
[----:B------:R2:W3:Y:S02]  /*29e50*/  SHFL.IDX PT, R14, R2, RZ, 0x1f ;  /* 0x00001fff020e7589 */ /* 0x0004e400000e0000 */
.L_x_12764:
[----:B---3--:R-:W-:Y:S01]  /*29e60*/  ISETP.NE.AND P0, PT, R14, RZ, PT ;  /* 0x000000ff0e00720c */ /* 0x008fe20003f05270 */
[----:B------:R-:W-:-:S12]  /*29e70*/  BSSY B0, `(.L_x_12675) ;  /* 0x0000027000007945 */ /* 0x000fd80003800000 */
[----:B------:R-:W-:Y:S05]  /*29e80*/  @P0 BRA `(.L_x_12676) ;  /* 0x0000000000940947 */ /* 0x000fea0003800000 */
[----:B------:R-:W-:-:S03]  /*29e90*/  UMOV UR4, 0xffffffff ;  /* 0xffffffff00047882 */ /* 0x000fc60000000000 */
[----:B------:R-:W-:Y:S05]  /*29ea0*/  BRA.DIV UR4, `(.L_x_12677) ;  /* 0x0000002e04247947 */ /* 0x000fea000b800000 */
[----:B------:R-:W-:-:S13]  /*29eb0*/  ELECT P6, URZ, PT ;  /* 0x00000000003f782f */ /* 0x000fda00038c0000 */
.L_x_12767:
[----:B------:R-:W-:Y:S05]  /*29ec0*/  @!P6 BRA `(.L_x_12676) ;  /* 0x000000000084e947 */ /* 0x000fea0003800000 */
[----:B------:R-:W-:-:S06]  /*29ed0*/  ULOP3.LUT UR4, UR36, 0x2, URZ, 0xfc, !UPT ;  /* 0x0000000224047892 */ /* 0x000fcc000f8efc3f */
[----:B--2---:R-:W-:-:S05]  /*29ee0*/  IMAD.U32 R2, RZ, RZ, UR4 ;  /* 0x00000004ff027e24 */ /* 0x004fca000f8e00ff */
[----:B------:R-:W-:-:S13]  /*29ef0*/  ISETP.NE.AND P2, PT, R2, 0x3, PT ;  /* 0x000000030200780c */ /* 0x000fda0003f45270 */
[----:B------:R-:W-:Y:S05]  /*29f00*/  @!P2 BRA `(.L_x_12678) ;  /* 0x000000000004a947 */ /* 0x000fea0003800000 */
[----:B------:R-:W-:Y:S01]  /*29f10*/  BPT.TRAP 0x1 ;  /* 0x000000040000795c */ /* 0x000fe20000300000 */
.L_x_12678:
        /* <DEDUP_REMOVED lines=14> */
.L_x_12768:
[----:B------:R-:W2:Y:S02]  /*2a000*/  SYNCS.PHASECHK.TRANS64.TRYWAIT P0, [R7+URZ], R2 ;  /* 0x00000002070075a7 */ /* 0x000ea4000800017f */
[----:B--2---:R-:W-:Y:S05]  /*2a010*/  @!P0 BRA `(.L_x_12680) ;  /* 0x0000002800fc8947 */ /* 0x004fea0003800000 */
.L_x_12769:
[----:B------:R-:W-:Y:S05]  /*2a020*/  @!P2 BRA `(.L_x_12681) ;  /* 0x000000000004a947 */ /* 0x000fea0003800000 */
[----:B------:R-:W-:Y:S01]  /*2a030*/  BPT.TRAP 0x1 ;  /* 0x000000040000795c */ /* 0x000fe20000300000 */
.L_x_12681:
[----:B------:R-:W3:Y:S01]  /*2a040*/  LDL.LU R4, [R1+0x474] ;  /* 0x0004740001047983 */ /* 0x000ee20000300800 */
[----:B------:R-:W-:-:S04]  /*2a050*/  VIADD R0, R0, 0x32460 ;  /* 0x0003246000007836 */ /* 0x000fc80000000000 */
[----:B---3--:R-:W-:-:S04]  /*2a060*/  IMAD R4, R4, 0x8, R0 ;  /* 0x0000000804047824 */ /* 0x008fc800078e0200 */
[----:B------:R-:W3:Y:S02]  /*2a070*/  SYNCS.PHASECHK.TRANS64.TRYWAIT P0, [R4+URZ], R5 ;  /* 0x00000005040075a7 */ /* 0x000ee4000800017f */
[----:B---3--:R-:W-:Y:S05]  /*2a080*/  @!P0 BRA `(.L_x_12682) ;  /* 0x0000002800f48947 */ /* 0x008fea0003800000 */
.L_x_12770:
[----:B------:R-:W-:-:S07]  /*2a090*/  IMAD R3, R3, 0x8, R0 ;  /* 0x0000000803037824 */ /* 0x000fce00078e0200 */
.L_x_12683:
[----:B----4-:R4:W0:Y:S02]  /*2a0a0*/  SYNCS.PHASECHK.TRANS64.TRYWAIT P0, [R3+URZ], R2 ;  /* 0x00000002030075a7 */ /* 0x010824000800017f */
[----:B0-----:R-:W-:Y:S05]  /*2a0b0*/  @!P0 NANOSLEEP.SYNCS 0x989680 ;  /* 0x009896800000895d */ /* 0x001fea0003900000 */
[----:B------:R-:W0:Y:S02]  /*2a0c0*/  @!P0 SYNCS.PHASECHK.TRANS64 P0, [R3+URZ], R2 ;  /* 0x00000002030085a7 */ /* 0x000e24000800007f */
[----:B0-----:R-:W-:Y:S05]  /*2a0d0*/  @!P0 BRA `(.L_x_12683) ;  /* 0xfffffffc00f08947 */ /* 0x001fea000383ffff */
.L_x_12676:
[----:B------:R-:W-:Y:S05]  /*2a0e0*/  BSYNC B0 ;  /* 0x0000000000007941 */ /* 0x000fea0003800000 */
.L_x_12675:
[----:B------:R-:W-:Y:S05]  /*2a0f0*/  EXIT ;  /* 0x000000000000794d */ /* 0x000fea0003800000 */
.L_x_12432:
[----:B0-----:R-:W-:-:S04]  /*2a100*/  IMAD.U32 R9, RZ, RZ, UR46 ;  /* 0x0000002eff097e24 */ /* 0x001fc8000f8e00ff */
[----:B------:R0:W1:Y:S03]  /*2a110*/  SYNCS.PHASECHK.TRANS64.TRYWAIT P0, [R9+URZ+0x32400], R0 ;  /* 0x03240000090075a7 */ /* 0x000066000800017f */
[----:B-1----:R-:W-:Y:S05]  /*2a120*/  @!P0 NANOSLEEP.SYNCS 0x989680 ;  /* 0x009896800000895d */ /* 0x002fea0003900000 */
[----:B------:R-:W1:Y:S02]  /*2a130*/  @!P0 SYNCS.PHASECHK.TRANS64 P0, [R9+URZ+0x32400], R0 ;  /* 0x03240000090085a7 */ /* 0x000e64000800007f */
[----:B-1----:R-:W-:Y:S05]  /*2a140*/  @!P0 BRA `(.L_x_12432) ;  /* 0xfffffffc00ec8947 */ /* 0x002fea000383ffff */
[----:B------:R-:W-:Y:S05]  /*2a150*/  BRA `(.L_x_12684) ;  /* 0xfffffd8800007947 */ /* 0x000fea000383ffff */
.L_x_12439:
[----:B-1----:R1:W2:Y:S02]  /*2a160*/  SYNCS.PHASECHK.TRANS64.TRYWAIT P0, [R20+URZ], R21 ;  /* 0x00000015140075a7 */ /* 0x0022a4000800017f */
[----:B--2---:R-:W-:Y:S05]  /*2a170*/  @!P0 NANOSLEEP.SYNCS 0x989680 ;  /* 0x009896800000895d */ /* 0x004fea0003900000 */
[----:B------:R-:W2:Y:S02]  /*2a180*/  @!P0 SYNCS.PHASECHK.TRANS64 P0, [R20+URZ], R21 ;  /* 0x00000015140085a7 */ /* 0x000ea4000800007f */
[----:B--2---:R-:W-:Y:S05]  /*2a190*/  @!P0 BRA `(.L_x_12439) ;  /* 0xfffffffc00f08947 */ /* 0x004fea000383ffff */
[----:B------:R-:W-:Y:S05]  /*2a1a0*/  BRA `(.L_x_12438) ;  /* 0xfffffd8c00107947 */ /* 0x000fea000383ffff */
.L_x_12441:
[----:B0-----:R-:W-:-:S04]  /*2a1b0*/  IMAD.U32 R9, RZ, RZ, UR46 ;  /* 0x0000002eff097e24 */ /* 0x001fc8000f8e00ff */
[----:B------:R0:W1:Y:S03]  /*2a1c0*/  SYNCS.PHASECHK.TRANS64.TRYWAIT P0, [R9+URZ+0x32410], R8 ;  /* 0x03241008090075a7 */ /* 0x000066000800017f */
[----:B-1----:R-:W-:Y:S05]  /*2a1d0*/  @!P0 NANOSLEEP.SYNCS 0x989680 ;  /* 0x009896800000895d */ /* 0x002fea0003900000 */
[----:B------:R-:W1:Y:S02]  /*2a1e0*/  @!P0 SYNCS.PHASECHK.TRANS64 P0, [R9+URZ+0x32410], R8 ;  /* 0x03241008090085a7 */ /* 0x000e64000800007f */
[----:B-1----:R-:W-:Y:S05]  /*2a1f0*/  @!P0 BRA `(.L_x_12441) ;  /* 0xfffffffc00ec8947 */ /* 0x002fea000383ffff */
[----:B------:R-:W-:Y:S05]  /*2a200*/  BRA `(.L_x_12685) ;  /* 0xfffffd8c00e47947 */ /* 0x000fea000383ffff */
.L_x_12448:
[----:B-1----:R1:W2:Y:S02]  /*2a210*/  SYNCS.PHASECHK.TRANS64.TRYWAIT P0, [R8+URZ], R9 ;  /* 0x00000009080075a7 */ /* 0x0022a4000800017f */
[----:B--2---:R-:W-:Y:S05]  /*2a220*/  @!P0 NANOSLEEP.SYNCS 0x989680 ;  /* 0x009896800000895d */ /* 0x004fea0003900000 */
[----:B------:R-:W2:Y:S02]  /*2a230*/  @!P0 SYNCS.PHASECHK.TRANS64 P0, [R8+URZ], R9 ;  /* 0x00000009080085a7 */ /* 0x000ea4000800007f */
[----:B--2---:R-:W-:Y:S05]  /*2a240*/  @!P0 BRA `(.L_x_12448) ;  /* 0xfffffffc00f08947 */ /* 0x004fea000383ffff */
[----:B------:R-:W-:Y:S05]  /*2a250*/  BRA `(.L_x_12447) ;  /* 0xfffffd9000287947 */ /* 0x000fea000383ffff */
.L_x_12483:
[----:B0-----:R0:W1:Y:S02]  /*2a260*/  SYNCS.PHASECHK.TRANS64.TRYWAIT P2, [R0+URZ], R3 ;  /* 0x00000003000075a7 */ /* 0x001064000804017f */
[----:B-1----:R-:W-:Y:S05]  /*2a270*/  @!P2 NANOSLEEP.SYNCS 0x989680 ;  /* 0x009896800000a95d */ /* 0x002fea0003900000 */
[----:B------:R-:W1:Y:S02]  /*2a280*/  @!P2 SYNCS.PHASECHK.TRANS64 P2, [R0+URZ], R3 ;  /* 0x000000030000a5a7 */ /* 0x000e64000804007f */
[----:B-1----:R-:W-:Y:S05]  /*2a290*/  @!P2 BRA `(.L_x_12483) ;  /* 0xfffffffc00f0a947 */ /* 0x002fea000383ffff */
[----:B------:R-:W-:Y:S05]  /*2a2a0*/  BRA `(.L_x_12482) ;  /* 0xfffffdfc00887947 */ /* 0x000fea000383ffff */
.L_x_12490:
[----:B-1----:R1:W2:Y:S02]  /*2a2b0*/  SYNCS.PHASECHK.TRANS64.TRYWAIT P2, [R4+URZ], R5 ;  /* 0x00000005040075a7 */ /* 0x0022a4000804017f */
[----:B--2---:R-:W-:Y:S05]  /*2a2c0*/  @!P2 NANOSLEEP.SYNCS 0x989680 ;  /* 0x009896800000a95d */ /* 0x004fea0003900000 */
[----:B------:R-:W2:Y:S02]  /*2a2d0*/  @!P2 SYNCS.PHASECHK.TRANS64 P2, [R4+URZ], R5 ;  /* 0x000000050400a5a7 */ /* 0x000ea4000804007f */
[----:B--2---:R-:W-:Y:S05]  /*2a2e0*/  @!P2 BRA `(.L_x_12490) ;  /* 0xfffffffc00f0a947 */ /* 0x004fea000383ffff */
[----:B------:R-:W-:Y:S05]  /*2a2f0*/  BRA `(.L_x_12489) ;  /* 0xfffffe0000ac7947 */ /* 0x000fea000383ffff */
.L_x_12501:
[----:B-1----:R1:W2:Y:S02]  /*2a300*/  SYNCS.PHASECHK.TRANS64.TRYWAIT P1, [R0+URZ], R7 ;  /* 0x00000007000075a7 */ /* 0x0022a4000802017f */
[----:B--2---:R-:W-:Y:S05]  /*2a310*/  @!P1 NANOSLEEP.SYNCS 0x989680 ;  /* 0x009896800000995d */ /* 0x004fea0003900000 */
[----:B------:R-:W2:Y:S02]  /*2a320*/  @!P1 SYNCS.PHASECHK.TRANS64 P1, [R0+URZ], R7 ;  /* 0x00000007000095a7 */ /* 0x000ea4000802007f */
[----:B--2---:R-:W-:Y:S05]  /*2a330*/  @!P1 BRA `(.L_x_12501) ;  /* 0xfffffffc00f09947 */ /* 0x004fea000383ffff */
[----:B------:R-:W-:Y:S05]  /*2a340*/  BRA `(.L_x_12500) ;  /* 0xfffffe9800d07947 */ /* 0x000fea000383ffff */
.L_x_12508:
[----:B-1----:R1:W2:Y:S02]  /*2a350*/  SYNCS.PHASECHK.TRANS64.TRYWAIT P1, [R4+URZ], R5 ;  /* 0x00000005040075a7 */ /* 0x0022a4000802017f */
[----:B--2---:R-:W-:Y:S05]  /*2a360*/  @!P1 NANOSLEEP.SYNCS 0x989680 ;  /* 0x009896800000995d */ /* 0x004fea0003900000 */
[----:B------:R-:W2:Y:S02]  /*2a370*/  @!P1 SYNCS.PHASECHK.TRANS64 P1, [R4+URZ], R5 ;  /* 0x00000005040095a7 */ /* 0x000ea4000802007f */
[----:B--2---:R-:W-:Y:S05]  /*2a380*/  @!P1 BRA `(.L_x_12508) ;  /* 0xfffffffc00f09947 */ /* 0x004fea000383ffff */
[----:B------:R-:W-:Y:S05]  /*2a390*/  BRA `(.L_x_12507) ;  /* 0xfffffe9c00f47947 */ /* 0x000fea000383ffff */
.L_x_12575:
        /* <DEDUP_REMOVED lines=11> */
.L_x_12687:
[----:B------:R-:W-:Y:S05]  /*2a450*/  BSYNC B0 ;  /* 0x0000000000007941 */ /* 0x000fea0003800000 */
.L_x_12686:
[----:B------:R-:W-:Y:S05]  /*2a460*/  BRA `(.L_x_12688) ;  /* 0xffffffa400847947 */ /* 0x000fea000383ffff */
.L_x_12577:
[----:B------:R-:W-:Y:S01]  /*2a470*/  BSSY B0, `(.L_x_12689) ;  /* 0x0000006000007945 */ /* 0x000fe20003800000 */
[----:B------:R-:W-:-:S07]  /*2a480*/  IMAD.MOV.U32 R15, RZ, RZ, -0x1 ;  /* 0xffffffffff0f7424 */ /* 0x000fce00078e00ff */
[----:B012-4-:R-:W-:Y:S05]  /*2a490*/  WARPSYNC.COLLECTIVE R15, `(.L_x_12690) ;  /* 0x000000000f0c7348 */ /* 0x017fea0003c00000 */
[----:B------:R-:W-:Y:S02]  /*2a4a0*/  ELECT P6, UR62, PT ;  /* 0x00000000003e782f */ /* 0x000fe400038c0000 */
[----:B------:R-:W-:Y:S01]  /*2a4b0*/  MOV R14, UR62 ;  /* 0x0000003e000e7c02 */ /* 0x000fe20008000f00 */
[----:B012-4-:R-:W-:Y:S10]  /*2a4c0*/  ENDCOLLECTIVE ;  /* 0x000000000000791b */ /* 0x017ff40003800000 */
.L_x_12690:
[----:B------:R-:W-:Y:S05]  /*2a4d0*/  BSYNC B0 ;  /* 0x0000000000007941 */ /* 0x000fea0003800000 */
.L_x_12689:
[----:B------:R-:W-:Y:S05]  /*2a4e0*/  BRA `(.L_x_12691) ;  /* 0xffffffa400907947 */ /* 0x000fea000383ffff */
.L_x_12579:
[----:B--2---:R2:W3:Y:S02]  /*2a4f0*/  SYNCS.PHASECHK.TRANS64.TRYWAIT P0, [R0+URZ+0x32440], R2 ;  /* 0x03244002000075a7 */ /* 0x0044e4000800017f */
[----:B---3--:R-:W-:Y:S05]  /*2a500*/  @!P0 NANOSLEEP.SYNCS 0x989680 ;  /* 0x009896800000895d */ /* 0x008fea0003900000 */
[----:B------:R-:W3:Y:S02]  /*2a510*/  @!P0 SYNCS.PHASECHK.TRANS64 P0, [R0+URZ+0x32440], R2 ;  /* 0x03244002000085a7 */ /* 0x000ee4000800007f */
[----:B---3--:R-:W-:Y:S05]  /*2a520*/  @!P0 BRA `(.L_x_12579) ;  /* 0xfffffffc00f08947 */ /* 0x008fea000383ffff */
[----:B------:R-:W-:Y:S05]  /*2a530*/  BRA `(.L_x_12692) ;  /* 0xffffffa400f87947 */ /* 0x000fea000383ffff */
.L_x_12583:
        /* <DEDUP_REMOVED lines=10> */
.L_x_12693:
[----:B------:R0:W-:Y:S01]  /*2a5e0*/  STL [R1+0x494], R8 ;  /* 0x0004940801007387 */ /* 0x0001e20000100800 */
[----:B------:R-:W-:Y:S02]  /*2a5f0*/  IMAD.MOV.U32 R13, RZ, RZ, R3 ;  /* 0x000000ffff0d7224 */ /* 0x000fe400078e0003 */
[----:B------:R-:W-:-:S07]  /*2a600*/  IMAD.MOV.U32 R4, RZ, RZ, R14 ;  /* 0x000000ffff047224 */ /* 0x000fce00078e000e */
[----:B0-----:R-:W-:Y:S05]  /*2a610*/  WARPSYNC.COLLECTIVE R15, `(.L_x_12694) ;  /* 0x000000000f087348 */ /* 0x001fea0003c00000 */
[----:B------:R1:W2:Y:S02]  /*2a620*/  SHFL.IDX P6, R14, R13, R12, R11 ;  /* 0x0000000c0d0e7389 */ /* 0x0002a400000c000b */
[----:B012---:R-:W-:Y:S01]  /*2a630*/  ENDCOLLECTIVE ;  /* 0x000000000000791b */ /* 0x007fe20003800000 */
.L_x_12694:
[----:B------:R-:W-:Y:S02]  /*2a640*/  IMAD.MOV.U32 R13, RZ, RZ, R0 ;  /* 0x000000ffff0d7224 */ /* 0x000fe400078e0000 */
[----:B------:R-:W-:Y:S02]  /*2a650*/  IMAD.MOV.U32 R12, RZ, RZ, 0x1 ;  /* 0x00000001ff0c7424 */ /* 0x000fe400078e00ff */
[----:B------:R-:W-:-:S07]  /*2a660*/  IMAD.MOV.U32 R5, RZ, RZ, R14 ;  /* 0x000000ffff057224 */ /* 0x000fce00078e000e */
[----:B------:R-:W-:Y:S05]  /*2a670*/  WARPSYNC.COLLECTIVE R15, `(.L_x_12695) ;  /* 0x000000000f087348 */ /* 0x000fea0003c00000 */
[----:B------:R0:W1:Y:S02]  /*2a680*/  SHFL.IDX P6, R14, R13, R12, R11 ;  /* 0x0000000c0d0e7389 */ /* 0x00006400000c000b */
[----:B01----:R-:W-:Y:S01]  /*2a690*/  ENDCOLLECTIVE ;  /* 0x000000000000791b */ /* 0x003fe20003800000 */
.L_x_12695:
[----:B------:R-:W-:Y:S02]  /*2a6a0*/  IMAD.MOV.U32 R13, RZ, RZ, R3 ;  /* 0x000000ffff0d7224 */ /* 0x000fe400078e0003 */
[----:B------:R-:W-:Y:S02]  /*2a6b0*/  IMAD R2, R2, R7, RZ ;  /* 0x0000000702027224 */ /* 0x000fe400078e02ff */
[----:B------:R-:W-:-:S07]  /*2a6c0*/  IMAD.MOV.U32 R7, RZ, RZ, R14 ;  /* 0x000000ffff077224 */ /* 0x000fce00078e000e */
[----:B------:R-:W-:Y:S05]  /*2a6d0*/  WARPSYNC.COLLECTIVE R15, `(.L_x_12696) ;  /* 0x000000000f087348 */ /* 0x000fea0003c00000 */
[----:B------:R0:W1:Y:S02]  /*2a6e0*/  SHFL.IDX P6, R14, R13, R12, R11 ;  /* 0x0000000c0d0e7389 */ /* 0x00006400000c000b */
[----:B01----:R-:W-:Y:S01]  /*2a6f0*/  ENDCOLLECTIVE ;  /* 0x000000000000791b */ /* 0x003fe20003800000 */
.L_x_12696:
[----:B------:R-:W-:-:S13]  /*2a700*/  ISETP.GE.AND P1, PT, R8, R2, PT ;  /* 0x000000020800720c */ /* 0x000fda0003f26270 */
[----:B------:R-:W-:Y:S01]  /*2a710*/  @!P1 LEA R5, P3, R10, R5, 0x1 ;  /* 0x000000050a059211 */ /* 0x000fe200078608ff */
[----:B------:R-:W-:Y:S02]  /*2a720*/  IMAD.MOV.U32 R13, RZ, RZ, R0 ;  /* 0x000000ffff0d7224 */ /* 0x000fe400078e0000 */
[----:B------:R-:W-:Y:S02]  /*2a730*/  IMAD.MOV.U32 R12, RZ, RZ, 0x2 ;  /* 0x00000002ff0c7424 */ /* 0x000fe400078e00ff */
[----:B------:R-:W-:-:S05]  /*2a740*/  @!P1 IMAD.X R4, RZ, RZ, R4, P3 ;  /* 0x000000ffff049224 */ /* 0x000fca00018e0604 */
[----:B------:R-:W-:Y:S01]  /*2a750*/  @!P1 LOP3.LUT R5, R5, R4, RZ, 0x3c, !PT ;  /* 0x0000000405059212 */ /* 0x000fe200078e3cff */
[----:B------:R-:W-:-:S07]  /*2a760*/  IMAD.MOV.U32 R6, RZ, RZ, R14 ;  /* 0x000000ffff067224 */ /* 0x000fce00078e000e */
[----:B------:R-:W-:Y:S05]  /*2a770*/  WARPSYNC.COLLECTIVE R15, `(.L_x_12697) ;  /* 0x000000000f087348 */ /* 0x000fea0003c00000 */
[----:B------:R0:W1:Y:S02]  /*2a780*/  SHFL.IDX P6, R14, R13, R12, R11 ;  /* 0x0000000c0d0e7389 */ /* 0x00006400000c000b */
[----:B01----:R-:W-:Y:S01]  /*2a790*/  ENDCOLLECTIVE ;  /* 0x000000000000791b */ /* 0x003fe20003800000 */
.L_x_12697:
[----:B------:R-:W-:-:S04]  /*2a7a0*/  @!P1 LOP3.LUT R4, R5, R4, RZ, 0x3c, !PT ;  /* 0x0000000405049212 */ /* 0x000fc800078e3cff */
[----:B------:R-:W-:-:S05]  /*2a7b0*/  @!P1 LOP3.LUT R5, R5, R4, RZ, 0x3c, !PT ;  /* 0x0000000405059212 */ /* 0x000fca00078e3cff */
[----:B------:R-:W-:Y:S01]  /*2a7c0*/  @!PT LDS RZ, [RZ] ;  /* 0x00000000fffff984 */ /* 0x000fe20000000800 */
[----:B------:R-:W-:Y:S01]  /*2a7d0*/  @!PT LDS RZ, [RZ] ;  /* 0x00000000fffff984 */ /* 0x000fe20000000800 */
[----:B------:R-:W-:Y:S01]  /*2a7e0*/  @!PT LDS RZ, [RZ] ;  /* 0x00000000fffff984 */ /* 0x000fe20000000800 */
[----:B------:R0:W-:Y:S01]  /*2a7f0*/  @!P1 LDGSTS.E.BYPASS.LTC128B.128 [R9+0x18400], desc[UR40][R4.64], !P0 ;  /* 0x1840000004099fae */ /* 0x0001e2000c101d68 */
[----:B------:R-:W-:Y:S02]  /*2a800*/  IMAD.MOV.U32 R13, RZ, RZ, R3 ;  /* 0x000000ffff0d7224 */ /* 0x000fe400078e0003 */
[----:B0-----:R-:W-:-:S05]  /*2a810*/  VIADD R5, R8, 0x10 ;  /* 0x0000001008057836 */ /* 0x001fca0000000000 */
[----:B------:R-:W-:Y:S01]  /*2a820*/  ISETP.GE.AND P2, PT, R5, R2, PT ;  /* 0x000000020500720c */ /* 0x000fe20003f46270 */
[----:B------:R0:W-:-:S12]  /*2a830*/  STL [R1+0x4b8], R5 ;  /* 0x0004b80501007387 */ /* 0x0001d80000100800 */
[----:B0-----:R-:W-:Y:S01]  /*2a840*/  @!P2 LEA R5, P1, R10, R6, 0x1 ;  /* 0x000000060a05a211 */ /* 0x001fe200078208ff */
[----:B------:R-:W-:-:S12]  /*2a850*/  IMAD.MOV.U32 R6, RZ, RZ, R14 ;  /* 0x000000ffff067224 */ /* 0x000fd800078e000e */
[----:B------:R-:W-:Y:S05]  /*2a860*/  WARPSYNC.COLLECTIVE R15, `(.L_x_12698) ;  /* 0x000000000f087348 */ /* 0x000fea0003c00000 */
[----:B------:R0:W1:Y:S02]  /*2a870*/  SHFL.IDX P6, R14, R13, R12, R11 ;  /* 0x0000000c0d0e7389 */ /* 0x00006400000c000b */
[----:B01----:R-:W-:Y:S01]  /*2a880*/  ENDCOLLECTIVE ;  /* 0x000000000000791b */ /* 0x003fe20003800000 */
.L_x_12698:
[----:B------:R-:W-:Y:S02]  /*2a890*/  @!P2 IMAD.X R4, RZ, RZ, R7, P1 ;  /* 0x000000ffff04a224 */ /* 0x000fe400008e0607 */
[----:B------:R-:W-:-:S03]  /*2a8a0*/  VIADD R7, R8, 0x20 ;  /* 0x0000002008077836 */ /* 0x000fc60000000000 */
[----:B------:R-:W-:Y:S02]  /*2a8b0*/  @!P2 LOP3.LUT R5, R5, R4, RZ, 0x3c, !PT ;  /* 0x000000040505a212 */ /* 0x000fe400078e3cff */
[----:B------:R-:W-:Y:S01]  /*2a8c0*/  ISETP.GE.AND P1, PT, R7, R2, PT ;  /* 0x000000020700720c */ /* 0x000fe20003f26270 */
[----:B------:R0:W-:Y:S01]  /*2a8d0*/  STL [R1+0x4bc], R7 ;  /* 0x0004bc0701007387 */ /* 0x0001e20000100800 */
[----:B------:R-:W-:Y:S01]  /*2a8e0*/  @!P2 LOP3.LUT R4, R5, R4, RZ, 0x3c, !PT ;  /* 0x000000040504a212 */ /* 0x000fe200078e3cff */
[----:B------:R-:W-:-:S03]  /*2a8f0*/  IMAD.MOV.U32 R13, RZ, RZ, R0 ;  /* 0x000000ffff0d7224 */ /* 0x000fc600078e0000 */
[----:B------:R-:W-:Y:S01]  /*2a900*/  @!P2 LOP3.LUT R5, R5, R4, RZ, 0x3c, !PT ;  /* 0x000000040505a212 */ /* 0x000fe200078e3cff */
[----:B------:R-:W-:-:S04]  /*2a910*/  IMAD.MOV.U32 R12, RZ, RZ, 0x3 ;  /* 0x00000003ff0c7424 */ /* 0x000fc800078e00ff */
[----:B------:R-:W-:Y:S01]  /*2a920*/  @!PT LDS RZ, [RZ] ;  /* 0x00000000fffff984 */ /* 0x000fe20000000800 */
[----:B------:R-:W-:Y:S01]  /*2a930*/  @!PT LDS RZ, [RZ] ;  /* 0x00000000fffff984 */ /* 0x000fe20000000800 */
[----:B------:R-:W-:Y:S01]  /*2a940*/  @!PT LDS RZ, [RZ] ;  /* 0x00000000fffff984 */ /* 0x000fe20000000800 */
[----:B------:R1:W-:Y:S01]  /*2a950*/  @!P2 LDGSTS.E.BYPASS.LTC128B.128 [R9+0x18c00], desc[UR40][R4.64], !P0 ;  /* 0x18c000000409afae */ /* 0x0003e2000c101d68 */
[----:B0-----:R-:W-:-:S05]  /*2a960*/  VIADD R7, R8, 0x30 ;  /* 0x0000003008077836 */ /* 0x001fca0000000000 */
[----:B------:R0:W-:Y:S01]  /*2a970*/  STL [R1+0x4c8], R7 ;  /* 0x0004c80701007387 */ /* 0x0001e20000100800 */
[----:B-1----:R-:W-:-:S07]  /*2a980*/  IMAD.MOV.U32 R4, RZ, RZ, R14 ;  /* 0x000000ffff047224 */ /* 0x002fce00078e000e */
[----:B0-----:R-:W-:Y:S05]  /*2a990*/  WARPSYNC.COLLECTIVE R15, `(.L_x_12699) ;  /* 0x000000000f087348 */ /* 0x001fea0003c00000 */
[----:B------:R1:W2:Y:S02]  /*2a9a0*/  SHFL.IDX P6, R14, R13, R12, R11 ;  /* 0x0000000c0d0e7389 */ /* 0x0002a400000c000b */
[----:B012---:R-:W-:Y:S01]  /*2a9b0*/  ENDCOLLECTIVE ;  /* 0x000000000000791b */ /* 0x007fe20003800000 */
.L_x_12699:
        /* <DEDUP_REMOVED lines=10> */
.L_x_12700:
        /* <DEDUP_REMOVED lines=13> */
.L_x_12701:
        /* <DEDUP_REMOVED lines=10> */
.L_x_12702:
        /* <DEDUP_REMOVED lines=13> */
.L_x_12703:
        /* <DEDUP_REMOVED lines=10> */
.L_x_12704:
        /* <DEDUP_REMOVED lines=13> */
.L_x_12705:
        /* <DEDUP_REMOVED lines=10> */
.L_x_12706:
        /* <DEDUP_REMOVED lines=11> */
.L_x_12707:
        /* <DEDUP_REMOVED lines=10> */
.L_x_12708:
[----:B------:R-:W-:Y:S01]  /*2b000*/  @!PT LDS RZ, [RZ] ;  /* 0x00000000fffff984 */ /* 0x000fe20000000800 */
[----:B------:R-:W-:Y:S01]  /*2b010*/  @!PT LDS RZ, [RZ] ;  /* 0x00000000fffff984 */ /* 0x000fe20000000800 */
[----:B------:R-:W-:Y:S01]  /*2b020*/  @!PT LDS RZ, [RZ] ;  /* 0x00000000fffff984 */ /* 0x000fe20000000800 */
[----:B------:R1:W-:Y:S01]  /*2b030*/  @!P1 LDGSTS.E.BYPASS.LTC128B.128 [R9+0x1b400], desc[UR40][R4.64], !P0 ;  /* 0x1b40000004099fae */ /* 0x0003e2000c101d68 */
[----:B------:R-:W-:Y:S01]  /*2b040*/  IMAD.MOV.U32 R3, RZ, RZ, R14 ;  /* 0x000000ffff037224 */ /* 0x000fe200078e000e */
[----:B------:R-:W-:Y:S06]  /*2b050*/  BRA `(.L_x_12709) ;  /* 0xffffffa8009c7947 */ /* 0x000fec000383ffff */
.L_x_12587:
[----:B------:R-:W2:Y:S04]  /*2b060*/  LDL.LU R3, [R1+0x4a4] ;  /* 0x0004a40001037983 */ /* 0x000ea80000300800 */
[----:B------:R-:W3:Y:S04]  /*2b070*/  LDL.LU R6, [R1+0x494] ;  /* 0x0004940001067983 */ /* 0x000ee80000300800 */
[----:B------:R-:W4:Y:S04]  /*2b080*/  LDL.LU R15, [R1+0x4b8] ;  /* 0x0004b800010f7983 */ /* 0x000f280000300800 */
[----:B------:R-:W5:Y:S04]  /*2b090*/  LDL.LU R9, [R1+0x48c] ;  /* 0x00048c0001097983 */ /* 0x000f680000300800 */
[----:B------:R-:W5:Y:S04]  /*2b0a0*/  LDL.LU R14, [R1+0x4bc] ;  /* 0x0004bc00010e7983 */ /* 0x000f680000300800 */
[----:B------:R-:W5:Y:S04]  /*2b0b0*/  LDL.LU R13, [R1+0x4c8] ;  /* 0x0004c800010d7983 */ /* 0x000f680000300800 */
[----:B------:R-:W5:Y:S04]  /*2b0c0*/  LDL.LU R11, [R1+0x4d0] ;  /* 0x0004d000010b7983 */ /* 0x000f680000300800 */
[----:B------:R-:W5:Y:S04]  /*2b0d0*/  LDL.LU R12, [R1+0x4cc] ;  /* 0x0004cc00010c7983 */ /* 0x000f680000300800 */
[----:B------:R-:W5:Y:S01]  /*2b0e0*/  LDL.LU R10, [R1+0x4d4] ;  /* 0x0004d400010a7983 */ /* 0x000f620000300800 */
[----:B------:R-:W-:Y:S01]  /*2b0f0*/  BSSY B0, `(.L_x_12710) ;  /* 0x000001b000007945 */ /* 0x000fe20003800000 */
[----:B--2---:R-:W-:-:S05]  /*2b100*/  IMAD R3, R3, R7, RZ ;  /* 0x0000000703037224 */ /* 0x004fca00078e02ff */
[-C--:B---3--:R-:W-:Y:S02]  /*2b110*/  ISETP.GE.AND P4, PT, R6, R3.reuse, PT ;  /* 0x000000030600720c */ /* 0x088fe40003f86270 */
[----:B----4-:R-:W-:Y:S02]  /*2b120*/  ISETP.GE.AND P5, PT, R15, R3, PT ;  /* 0x000000030f00720c */ /* 0x010fe40003fa6270 */
[----:B-----5:R-:W-:-:S09]  /*2b130*/  LOP3.LUT R9, R9, 0xffffffef, RZ, 0xc0, !PT ;  /* 0xffffffef09097812 */ /* 0x020fd200078ec0ff */
[----:B------:R-:W-:Y:S02]  /*2b140*/  @P4 LOP3.LUT R9, R9, 0x10, RZ, 0xfc, !PT ;  /* 0x0000001009094812 */ /* 0x000fe400078efcff */
[----:B------:R-:W-:Y:S02]  /*2b150*/  ISETP.GE.AND P6, PT, R14, R3, PT ;  /* 0x000000030e00720c */ /* 0x000fe40003fc6270 */
[----:B------:R-:W-:-:S04]  /*2b160*/  LOP3.LUT R9, R9, 0xfffffff7, RZ, 0xc0, !PT ;  /* 0xfffffff709097812 */ /* 0x000fc800078ec0ff */
[----:B------:R-:W-:Y:S02]  /*2b170*/  @P5 LOP3.LUT R9, R9, 0x8, RZ, 0xfc, !PT ;  /* 0x0000000809095812 */ /* 0x000fe400078efcff */
[----:B------:R-:W-:Y:S02]  /*2b180*/  ISETP.GE.AND P4, PT, R13, R3, PT ;  /* 0x000000030d00720c */ /* 0x000fe40003f86270 */
[----:B------:R-:W-:-:S04]  /*2b190*/  LOP3.LUT R9, R9, 0xfffffffb, RZ, 0xc0, !PT ;  /* 0xfffffffb09097812 */ /* 0x000fc800078ec0ff */
[----:B------:R-:W-:Y:S02]  /*2b1a0*/  @P6 LOP3.LUT R9, R9, 0x4, RZ, 0xfc, !PT ;  /* 0x0000000409096812 */ /* 0x000fe400078efcff */
[----:B------:R-:W-:Y:S02]  /*2b1b0*/  ISETP.GE.AND P6, PT, R11, R3, PT ;  /* 0x000000030b00720c */ /* 0x000fe40003fc6270 */
[----:B------:R-:W-:-:S04]  /*2b1c0*/  LOP3.LUT R9, R9, 0xfffffffd, RZ, 0xc0, !PT ;  /* 0xfffffffd09097812 */ /* 0x000fc800078ec0ff */
[----:B------:R-:W-:-:S04]  /*2b1d0*/  @P4 LOP3.LUT R9, R9, 0x2, RZ, 0xfc, !PT ;  /* 0x0000000209094812 */ /* 0x000fc800078efcff */
[----:B------:R-:W-:-:S04]  /*2b1e0*/  LOP3.LUT R9, R9, 0xffffffdf, RZ, 0xc0, !PT ;  /* 0xffffffdf09097812 */ /* 0x000fc800078ec0ff */
[----:B------:R-:W-:-:S05]  /*2b1f0*/  @P6 LOP3.LUT R9, R9, 0x20, RZ, 0xfc, !PT ;  /* 0x0000002009096812 */ /* 0x000fca00078efcff */
[----:B------:R0:W-:Y:S01]  /*2b200*/  STL [R1+0x48c], R9 ;  /* 0x00048c0901007387 */ /* 0x0001e20000100800 */
[-C--:B------:R-:W-:Y:S01]  /*2b210*/  ISETP.GE.AND P5, PT, R12, R3.reuse, PT ;  /* 0x000000030c00720c */ /* 0x080fe20003fa6270 */
[----:B------:R-:W-:Y:S01]  /*2b220*/  IMAD.MOV.U32 R13, RZ, RZ, R0 ;  /* 0x000000ffff0d7224 */ /* 0x000fe200078e0000 */
[----:B------:R-:W-:Y:S01]  /*2b230*/  ISETP.GE.AND P4, PT, R10, R3, PT ;  /* 0x000000030a00720c */ /* 0x000fe20003f86270 */
[----:B------:R-:W-:Y:S02]  /*2b240*/  IMAD.MOV.U32 R12, RZ, RZ, RZ ;  /* 0x000000ffff0c7224 */ /* 0x000fe400078e00ff */
[----:B------:R-:W-:Y:S02]  /*2b250*/  IMAD.MOV.U32 R11, RZ, RZ, 0x181f ;  /* 0x0000181fff0b7424 */ /* 0x000fe400078e00ff */
[----:B------:R-:W-:-:S08]  /*2b260*/  IMAD.MOV.U32 R15, RZ, RZ, -0x1 ;  /* 0xffffffffff0f7424 */ /* 0x000fd000078e00ff */
[----:B0-----:R-:W-:Y:S05]  /*2b270*/  WARPSYNC.COLLECTIVE R15, `(.L_x_12711) ;  /* 0x000000000f087348 */ /* 0x001fea0003c00000 */
[----:B------:R1:W2:Y:S02]  /*2b280*/  SHFL.IDX P6, R14, R13, R12, R11 ;  /* 0x0000000c0d0e7389 */ /* 0x0002a400000c000b */
[----:B012---:R-:W-:Y:S01]  /*2b290*/  ENDCOLLECTIVE ;  /* 0x000000000000791b */ /* 0x007fe20003800000 */
.L_x_12711:
[----:B------:R-:W-:Y:S05]  /*2b2a0*/  BSYNC B0 ;  /* 0x0000000000007941 */ /* 0x000fea0003800000 */
.L_x_12710:
[----:B------:R0:W5:Y:S04]  /*2b2b0*/  LDL.LU R9, [R1+0x48c] ;  /* 0x00048c0001097983 */ /* 0x0001680000300800 */
[----:B------:R0:W5:Y:S01]  /*2b2c0*/  LDL R7, [R1+0x47c] ;  /* 0x00047c0001077983 */ /* 0x0001620000100800 */
[----:B------:R-:W-:Y:S02]  /*2b2d0*/  IMAD.MOV.U32 R13, RZ, RZ, R2 ;  /* 0x000000ffff0d7224 */ /* 0x000fe400078e0002 */
[----:B------:R-:W-:Y:S02]  /*2b2e0*/  IMAD.MOV.U32 R12, RZ, RZ, RZ ;  /* 0x000000ffff0c7224 */ /* 0x000fe400078e00ff */
[----:B------:R-:W-:Y:S02]  /*2b2f0*/  IMAD.MOV.U32 R11, RZ, RZ, 0x181f ;  /* 0x0000181fff0b7424 */ /* 0x000fe400078e00ff */
[----:B------:R-:W-:-:S02]  /*2b300*/  IMAD.MOV.U32 R15, RZ, RZ, -0x1 ;  /* 0xffffffffff0f7424 */ /* 0x000fc400078e00ff */
[----:B0-----:R-:W-:-:S07]  /*2b310*/  IMAD.MOV.U32 R4, RZ, RZ, R14 ;  /* 0x000000ffff047224 */ /* 0x001fce00078e000e */
[----:B-----5:R-:W-:Y:S05]  /*2b320*/  WARPSYNC.COLLECTIVE R15, `(.L_x_12712) ;  /* 0x000000000f087348 */ /* 0x020fea0003c00000 */
[----:B------:R0:W1:Y:S02]  /*2b330*/  SHFL.IDX P6, R14, R13, R12, R11 ;  /* 0x0000000c0d0e7389 */ /* 0x00006400000c000b */
[----:B01---5:R-:W-:Y:S01]  /*2b340*/  ENDCOLLECTIVE ;  /* 0x000000000000791b */ /* 0x023fe20003800000 */
.L_x_12712:
[----:B------:R-:W-:Y:S02]  /*2b350*/  IMAD.MOV.U32 R13, RZ, RZ, R0 ;  /* 0x000000ffff0d7224 */ /* 0x000fe400078e0000 */
[----:B------:R-:W-:Y:S02]  /*2b360*/  IMAD.MOV.U32 R12, RZ, RZ, 0x1 ;  /* 0x00000001ff0c7424 */ /* 0x000fe400078e00ff */
[----:B------:R-:W-:Y:S01]  /*2b370*/  IMAD.MOV.U32 R5, RZ, RZ, R14 ;  /* 0x000000ffff057224 */ /* 0x000fe200078e000e */
[----:B------:R-:W-:-:S04]  /*2b380*/  LOP3.LUT R9, R9, 0xffbfffff, RZ, 0xc0, !PT ;  /* 0xffbfffff09097812 */ /* 0x000fc800078ec0ff */
[----:B------:R-:W-:-:S04]  /*2b390*/  @P5 LOP3.LUT R9, R9, 0x400000, RZ, 0xfc, !PT ;  /* 0x0040000009095812 */ /* 0x000fc800078efcff */
[C---:B------:R-:W-:Y:S02]  /*2b3a0*/  LOP3.LUT P5, RZ, R9.reuse, 0x10, RZ, 0xc0, !PT ;  /* 0x0000001009ff7812 */ /* 0x040fe400078ac0ff */
[----:B------:R-:W-:-:S04]  /*2b3b0*/  LOP3.LUT R9, R9, 0xffdfffff, RZ, 0xc0, !PT ;  /* 0xffdfffff09097812 */ /* 0x000fc800078ec0ff */
[----:B------:R-:W-:-:S04]  /*2b3c0*/  @P4 LOP3.LUT R9, R9, 0x200000, RZ, 0xfc, !PT ;  /* 0x0020000009094812 */ /* 0x000fc800078efcff */
[----:B------:R-:W-:Y:S01]  /*2b3d0*/  LOP3.LUT P4, RZ, R9, 0x8, RZ, 0xc0, !PT ;  /* 0x0000000809ff7812 */ /* 0x000fe2000788c0ff */
[----:B------:R0:W-:Y:S02]  /*2b3e0*/  STL [R1+0x48c], R9 ;  /* 0x00048c0901007387 */ /* 0x0001e40000100800 */
[----:B------:R-:W-:-:S05]  /*2b3f0*/  @!P5 LEA R5, P6, R8, R5, 0x1 ;  /* 0x000000050805d211 */ /* 0x000fca00078c08ff */
[----:B------:R-:W-:-:S05]  /*2b400*/  @!P5 IMAD.X R4, RZ, RZ, R4, P6 ;  /* 0x000000ffff04d224 */ /* 0x000fca00030e0604 */
[----:B0-----:R-:W-:-:S07]  /*2b410*/  @!P5 LOP3.LUT R5, R5, R4, RZ, 0x3c, !PT ;  /* 0x000000040505d212 */ /* 0x001fce00078e3cff */
[----:B------:R-:W-:Y:S05]  /*2b420*/  WARPSYNC.COLLECTIVE R15, `(.L_x_12713) ;  /* 0x000000000f087348 */ /* 0x000fea0003c00000 */
[----:B------:R0:W1:Y:S02]  /*2b430*/  SHFL.IDX P6, R14, R13, R12, R11 ;  /* 0x0000000c0d0e7389 */ /* 0x00006400000c000b */
[----:B01----:R-:W-:Y:S01]  /*2b440*/  ENDCOLLECTIVE ;  /* 0x000000000000791b */ /* 0x003fe20003800000 */
.L_x_12713:
        /* <DEDUP_REMOVED lines=15> */
.L_x_12714:
        /* <DEDUP_REMOVED lines=12> */
.L_x_12715:
        /* <DEDUP_REMOVED lines=12> */
.L_x_12716:
        /* <DEDUP_REMOVED lines=12> */
.L_x_12717:
        /* <DEDUP_REMOVED lines=12> */
.L_x_12718:
        /* <DEDUP_REMOVED lines=12> */
.L_x_12719:
        /* <DEDUP_REMOVED lines=12> */
.L_x_12720:
        /* <DEDUP_REMOVED lines=12> */
.L_x_12721:
        /* <DEDUP_REMOVED lines=11> */
.L_x_12722:
        /* <DEDUP_REMOVED lines=16> */
.L_x_12723:
[----:B------:R-:W-:Y:S02]  /*2bc30*/  IMAD.MOV.U32 R13, RZ, RZ, R2 ;  /* 0x000000ffff0d7224 */ /* 0x000fe400078e0002 */
[----:B------:R-:W-:-:S07]  /*2bc40*/  IMAD.MOV.U32 R6, RZ, RZ, R14 ;  /* 0x000000ffff067224 */ /* 0x000fce00078e000e */
[----:B------:R-:W-:Y:S05]  /*2bc50*/  WARPSYNC.COLLECTIVE R15, `(.L_x_12724) ;  /* 0x000000000f087348 */ /* 0x000fea0003c00000 */
[----:B------:R0:W1:Y:S02]  /*2bc60*/  SHFL.IDX P6, R14, R13, R12, R11 ;  /* 0x0000000c0d0e7389 */ /* 0x00006400000c000b */
[----:B01----:R-:W-:Y:S01]  /*2bc70*/  ENDCOLLECTIVE ;  /* 0x000000000000791b */ /* 0x003fe20003800000 */
.L_x_12724:
[----:B------:R-:W-:Y:S02]  /*2bc80*/  IMAD.MOV.U32 R13, RZ, RZ, R0 ;  /* 0x000000ffff0d7224 */ /* 0x000fe400078e0000 */
[----:B------:R-:W-:Y:S02]  /*2bc90*/  IMAD.MOV.U32 R12, RZ, RZ, 0x7 ;  /* 0x00000007ff0c7424 */ /* 0x000fe400078e00ff */
[----:B------:R-:W-:-:S07]  /*2bca0*/  IMAD.MOV.U32 R4, RZ, RZ, R14 ;  /* 0x000000ffff047224 */ /* 0x000fce00078e000e */
[----:B------:R-:W-:Y:S05]  /*2bcb0*/  WARPSYNC.COLLECTIVE R15, `(.L_x_12725) ;  /* 0x000000000f087348 */ /* 0x000fea0003c00000 */
[----:B------:R0:W1:Y:S02]  /*2bcc0*/  SHFL.IDX P6, R14, R13, R12, R11 ;  /* 0x0000000c0d0e7389 */ /* 0x00006400000c000b */
[----:B01----:R-:W-:Y:S01]  /*2bcd0*/  ENDCOLLECTIVE ;  /* 0x000000000000791b */ /* 0x003fe20003800000 */
.L_x_12725:
        /* <DEDUP_REMOVED lines=14> */
.L_x_12726:
[----:B------:R-:W-:Y:S01]  /*2bdc0*/  IMAD.MOV.U32 R2, RZ, RZ, R14 ;  /* 0x000000ffff027224 */ /* 0x000fe200078e000e */
[----:B------:R-:W-:Y:S06]  /*2bdd0*/  BRA `(.L_x_12727) ;  /* 0xffffffa800247947 */ /* 0x000fec000383ffff */
.L_x_12592:
[----:B0-----:R-:W3:Y:S02]  /*2bde0*/  LDL R2, [R1+0x470] ;  /* 0x0004700001027983 */ /* 0x001ee40000100800 */
[----:B---3--:R0:W3:Y:S02]  /*2bdf0*/  SYNCS.PHASECHK.TRANS64.TRYWAIT P0, [R2+URZ+0x32420], R0 ;  /* 0x03242000020075a7 */ /* 0x0080e4000800017f */
[----:B---3--:R-:W-:Y:S05]  /*2be00*/  @!P0 NANOSLEEP.SYNCS 0x989680 ;  /* 0x009896800000895d */ /* 0x008fea0003900000 */
[----:B------:R-:W3:Y:S02]  /*2be10*/  @!P0 SYNCS.PHASECHK.TRANS64 P0, [R2+URZ+0x32420], R0 ;  /* 0x03242000020085a7 */ /* 0x000ee4000800007f */
[----:B---3--:R-:W-:Y:S05]  /*2be20*/  @!P0 BRA `(.L_x_12592) ;  /* 0xfffffffc00ec8947 */ /* 0x008fea000383ffff */
[----:B------:R-:W-:Y:S05]  /*2be30*/  BRA `(.L_x_12728) ;  /* 0xffffffa800a07947 */ /* 0x000fea000383ffff */
.L_x_12596:
[----:B0-----:R0:W3:Y:S02]  /*2be40*/  SYNCS.PHASECHK.TRANS64.TRYWAIT P0, [R2+URZ+0x32460], R0 ;  /* 0x03246000020075a7 */ /* 0x0010e4000800017f */
[----:B---3--:R-:W-:Y:S05]  /*2be50*/  @!P0 NANOSLEEP.SYNCS 0x989680 ;  /* 0x009896800000895d */ /* 0x008fea0003900000 */
[----:B------:R-:W3:Y:S02]  /*2be60*/  @!P0 SYNCS.PHASECHK.TRANS64 P0, [R2+URZ+0x32460], R0 ;  /* 0x03246000020085a7 */ /* 0x000ee4000800007f */
[----:B---3--:R-:W-:Y:S05]  /*2be70*/  @!P0 BRA `(.L_x_12596) ;  /* 0xfffffffc00f08947 */ /* 0x008fea000383ffff */
[----:B------:R-:W-:Y:S05]  /*2be80*/  BRA `(.L_x_12729) ;  /* 0xffffffa800d07947 */ /* 0x000fea000383ffff */
.L_x_12611:
[----:B0-----:R0:W2:Y:S02]  /*2be90*/  SYNCS.PHASECHK.TRANS64.TRYWAIT P0, [R3+URZ+0x32440], R2 ;  /* 0x03244002030075a7 */ /* 0x0010a4000800017f */
[----:B--2---:R-:W-:Y:S05]  /*2bea0*/  @!P0 NANOSLEEP.SYNCS 0x989680 ;  /* 0x009896800000895d */ /* 0x004fea0003900000 */
[----:B------:R-:W2:Y:S02]  /*2beb0*/  @!P0 SYNCS.PHASECHK.TRANS64 P0, [R3+URZ+0x32440], R2 ;  /* 0x03244002030085a7 */ /* 0x000ea4000800007f */
[----:B--2---:R-:W-:Y:S05]  /*2bec0*/  @!P0 BRA `(.L_x_12611) ;  /* 0xfffffffc00f08947 */ /* 0x004fea000383ffff */
[----:B------:R-:W-:Y:S05]  /*2bed0*/  BRA `(.L_x_12730) ;  /* 0xffffffb000ec7947 */ /* 0x000fea000383ffff */
.L_x_12616:
[----:B--2---:R2:W3:Y:S02]  /*2bee0*/  SYNCS.PHASECHK.TRANS64.TRYWAIT P0, [R3+URZ+0x32460], R2 ;  /* 0x03246002030075a7 */ /* 0x0044e4000800017f */
[----:B---3--:R-:W-:Y:S05]  /*2bef0*/  @!P0 NANOSLEEP.SYNCS 0x989680 ;  /* 0x009896800000895d */ /* 0x008fea0003900000 */
[----:B------:R-:W3:Y:S02]  /*2bf00*/  @!P0 SYNCS.PHASECHK.TRANS64 P0, [R3+URZ+0x32460], R2 ;  /* 0x03246002030085a7 */ /* 0x000ee4000800007f */
[----:B---3--:R-:W-:Y:S05]  /*2bf10*/  @!P0 BRA `(.L_x_12616) ;  /* 0xfffffffc00f08947 */ /* 0x008fea000383ffff */
[----:B------:R-:W-:Y:S05]  /*2bf20*/  BRA `(.L_x_12731) ;  /* 0xffffffb400707947 */ /* 0x000fea000383ffff */
.L_x_12627:
[----:B0-----:R0:W2:Y:S02]  /*2bf30*/  SYNCS.PHASECHK.TRANS64.TRYWAIT P0, [R2+URZ+0x32440], R3 ;  /* 0x03244003020075a7 */ /* 0x0010a4000800017f */
[----:B--2---:R-:W-:Y:S05]  /*2bf40*/  @!P0 NANOSLEEP.SYNCS 0x989680 ;  /* 0x009896800000895d */ /* 0x004fea0003900000 */
[----:B------:R-:W2:Y:S02]  /*2bf50*/  @!P0 SYNCS.PHASECHK.TRANS64 P0, [R2+URZ+0x32440], R3 ;  /* 0x03244003020085a7 */ /* 0x000ea4000800007f */
[----:B--2---:R-:W-:Y:S05]  /*2bf60*/  @!P0 BRA `(.L_x_12627) ;  /* 0xfffffffc00f08947 */ /* 0x004fea000383ffff */
[----:B------:R-:W-:Y:S05]  /*2bf70*/  BRA `(.L_x_12732) ;  /* 0xffffffbc00707947 */ /* 0x000fea000383ffff */
.L_x_12632:
[----:B--2---:R2:W3:Y:S02]  /*2bf80*/  SYNCS.PHASECHK.TRANS64.TRYWAIT P0, [R2+URZ+0x32460], R3 ;  /* 0x03246003020075a7 */ /* 0x0044e4000800017f */
[----:B---3--:R-:W-:Y:S05]  /*2bf90*/  @!P0 NANOSLEEP.SYNCS 0x989680 ;  /* 0x009896800000895d */ /* 0x008fea0003900000 */
[----:B------:R-:W3:Y:S02]  /*2bfa0*/  @!P0 SYNCS.PHASECHK.TRANS64 P0, [R2+URZ+0x32460], R3 ;  /* 0x03246003020085a7 */ /* 0x000ee4000800007f */
[----:B---3--:R-:W-:Y:S05]  /*2bfb0*/  @!P0 BRA `(.L_x_12632) ;  /* 0xfffffffc00f08947 */ /* 0x008fea000383ffff */
[----:B------:R-:W-:Y:S05]  /*2bfc0*/  BRA `(.L_x_12733) ;  /* 0xffffffbc00f07947 */ /* 0x000fea000383ffff */
.L_x_12643:
[----:B0-----:R0:W2:Y:S02]  /*2bfd0*/  SYNCS.PHASECHK.TRANS64.TRYWAIT P0, [R3+URZ+0x32440], R2 ;  /* 0x03244002030075a7 */ /* 0x0010a4000800017f */
[----:B--2---:R-:W-:Y:S05]  /*2bfe0*/  @!P0 NANOSLEEP.SYNCS 0x989680 ;  /* 0x009896800000895d */ /* 0x004fea0003900000 */
[----:B------:R-:W2:Y:S02]  /*2bff0*/  @!P0 SYNCS.PHASECHK.TRANS64 P0, [R3+URZ+0x32440], R2 ;  /* 0x03244002030085a7 */ /* 0x000ea4000800007f */
[----:B--2---:R-:W-:Y:S05]  /*2c000*/  @!P0 BRA `(.L_x_12643) ;  /* 0xfffffffc00f08947 */ /* 0x004fea000383ffff */
[----:B------:R-:W-:Y:S05]  /*2c010*/  BRA `(.L_x_12734) ;  /* 0xffffffc400cc7947 */ /* 0x000fea000383ffff */
.L_x_12648:
[----:B--2---:R2:W3:Y:S02]  /*2c020*/  SYNCS.PHASECHK.TRANS64.TRYWAIT P0, [R3+URZ+0x32460], R2 ;  /* 0x03246002030075a7 */ /* 0x0044e4000800017f */
[----:B---3--:R-:W-:Y:S05]  /*2c030*/  @!P0 NANOSLEEP.SYNCS 0x989680 ;  /* 0x009896800000895d */ /* 0x008fea0003900000 */
[----:B------:R-:W3:Y:S02]  /*2c040*/  @!P0 SYNCS.PHASECHK.TRANS64 P0, [R3+URZ+0x32460], R2 ;  /* 0x03246002030085a7 */ /* 0x000ee4000800007f */
[----:B---3--:R-:W-:Y:S05]  /*2c050*/  @!P0 BRA `(.L_x_12648) ;  /* 0xfffffffc00f08947 */ /* 0x008fea000383ffff */
[----:B------:R-:W-:Y:S05]  /*2c060*/  BRA `(.L_x_12735) ;  /* 0xffffffc800507947 */ /* 0x000fea000383ffff */
.L_x_12660:
        /* <DEDUP_REMOVED lines=8> */
.L_x_12737:
[----:B------:R-:W-:Y:S05]  /*2c0f0*/  BSYNC B0 ;  /* 0x0000000000007941 */ /* 0x000fea0003800000 */
.L_x_12736:
        /* <DEDUP_REMOVED lines=9> */
.L_x_12738:
        /* <DEDUP_REMOVED lines=18> */
.L_x_12739:
[----:B------:R-:W-:Y:S01]  /*2c2b0*/  IMAD.MOV.U32 R12, RZ, RZ, 0x2 ;  /* 0x00000002ff0c7424 */ /* 0x000fe200078e00ff */
[----:B------:R-:W-:-:S05]  /*2c2c0*/  SEL R7, R14, RZ, P1 ;  /* 0x000000ff0e077207 */ /* 0x000fca0000800000 */
[----:B------:R-:W-:-:S04]  /*2c2d0*/  IMAD.IADD R3, R2, 0x1, R7 ;  /* 0x0000000102037824 */ /* 0x000fc800078e0207 */
[----:B------:R-:W-:-:S07]  /*2c2e0*/  IMAD.MOV.U32 R13, RZ, RZ, R3 ;  /* 0x000000ffff0d7224 */ /* 0x000fce00078e0003 */
[----:B------:R-:W-:Y:S05]  /*2c2f0*/  WARPSYNC.COLLECTIVE R15, `(.L_x_12740) ;  /* 0x000000000f087348 */ /* 0x000fea0003c00000 */
[----:B------:R0:W1:Y:S02]  /*2c300*/  SHFL.UP P6, R14, R13, R12, R11 ;  /* 0x0400000c0d0e7389 */ /* 0x00006400000c000b */
[----:B01----:R-:W-:Y:S01]  /*2c310*/  ENDCOLLECTIVE ;  /* 0x000000000000791b */ /* 0x003fe20003800000 */
.L_x_12740:
        /* <DEDUP_REMOVED lines=8> */
.L_x_12741:
        /* <DEDUP_REMOVED lines=8> */
.L_x_12742:
        /* <DEDUP_REMOVED lines=8> */
.L_x_12743:
        /* <DEDUP_REMOVED lines=9> */
.L_x_12744:
[----:B------:R-:W-:Y:S01]  /*2c530*/  IMAD.MOV.U32 R16, RZ, RZ, R14 ;  /* 0x000000ffff107224 */ /* 0x000fe200078e000e */
[----:B------:R-:W-:Y:S06]  /*2c540*/  BRA `(.L_x_12745) ;  /* 0xffffffcc00a07947 */ /* 0x000fec000383ffff */
.L_x_12665:
        /* <DEDUP_REMOVED lines=8> */
.L_x_12747:
[----:B------:R-:W-:Y:S05]  /*2c5d0*/  BSYNC B0 ;  /* 0x0000000000007941 */ /* 0x000fea0003800000 */
.L_x_12746:
        /* <DEDUP_REMOVED lines=9> */
.L_x_12748:
[----:B------:R-:W-:Y:S01]  /*2c670*/  IMAD.MOV.U32 R12, RZ, RZ, 0x4 ;  /* 0x00000004ff0c7424 */ /* 0x000fe200078e00ff */
[----:B------:R-:W-:-:S05]  /*2c680*/  SEL R14, R14, RZ, P2 ;  /* 0x000000ff0e0e7207 */ /* 0x000fca0001000000 */
[----:B------:R-:W-:-:S04]  /*2c690*/  IMAD.IADD R3, R3, 0x1, R14 ;  /* 0x0000000103037824 */ /* 0x000fc800078e020e */
[----:B------:R-:W-:-:S07]  /*2c6a0*/  IMAD.MOV.U32 R13, RZ, RZ, R3 ;  /* 0x000000ffff0d7224 */ /* 0x000fce00078e0003 */
[----:B------:R-:W-:Y:S05]  /*2c6b0*/  WARPSYNC.COLLECTIVE R15, `(.L_x_12749) ;  /* 0x000000000f087348 */ /* 0x000fea0003c00000 */
[----:B------:R0:W1:Y:S02]  /*2c6c0*/  SHFL.UP P6, R14, R13, R12, R11 ;  /* 0x0400000c0d0e7389 */ /* 0x00006400000c000b */
[----:B01----:R-:W-:Y:S01]  /*2c6d0*/  ENDCOLLECTIVE ;  /* 0x000000000000791b */ /* 0x003fe20003800000 */
.L_x_12749:
[----:B------:R-:W-:Y:S01]  /*2c6e0*/  IMAD.MOV.U32 R12, RZ, RZ, 0x8 ;  /* 0x00000008ff0c7424 */ /* 0x000fe200078e00ff */
[----:B------:R-:W-:-:S05]  /*2c6f0*/  SEL R14, R14, RZ, P3 ;  /* 0x000000ff0e0e7207 */ /* 0x000fca0001800000 */
[----:B------:R-:W-:-:S04]  /*2c700*/  IMAD.IADD R3, R3, 0x1, R14 ;  /* 0x0000000103037824 */ /* 0x000fc800078e020e */
[----:B------:R-:W-:-:S07]  /*2c710*/  IMAD.MOV.U32 R13, RZ, RZ, R3 ;  /* 0x000000ffff0d7224 */ /* 0x000fce00078e0003 */
[----:B------:R-:W-:Y:S05]  /*2c720*/  WARPSYNC.COLLECTIVE R15, `(.L_x_12750) ;  /* 0x000000000f087348 */ /* 0x000fea0003c00000 */
[----:B------:R0:W1:Y:S02]  /*2c730*/  SHFL.UP P6, R14, R13, R12, R11 ;  /* 0x0400000c0d0e7389 */ /* 0x00006400000c000b */
[----:B01----:R-:W-:Y:S01]  /*2c740*/  ENDCOLLECTIVE ;  /* 0x000000000000791b */ /* 0x003fe20003800000 */
.L_x_12750:
[----:B------:R-:W-:Y:S01]  /*2c750*/  IMAD.MOV.U32 R12, RZ, RZ, 0x10 ;  /* 0x00000010ff0c7424 */ /* 0x000fe200078e00ff */
[----:B------:R-:W-:-:S05]  /*2c760*/  SEL R14, R14, RZ, P4 ;  /* 0x000000ff0e0e7207 */ /* 0x000fca0002000000 */
[----:B------:R-:W-:-:S04]  /*2c770*/  IMAD.IADD R3, R3, 0x1, R14 ;  /* 0x0000000103037824 */ /* 0x000fc800078e020e */
[----:B------:R-:W-:-:S07]  /*2c780*/  IMAD.MOV.U32 R13, RZ, RZ, R3 ;  /* 0x000000ffff0d7224 */ /* 0x000fce00078e0003 */
[----:B------:R-:W-:Y:S05]  /*2c790*/  WARPSYNC.COLLECTIVE R15, `(.L_x_12751) ;  /* 0x000000000f087348 */ /* 0x000fea0003c00000 */
[----:B------:R0:W1:Y:S02]  /*2c7a0*/  SHFL.UP P6, R14, R13, R12, R11 ;  /* 0x0400000c0d0e7389 */ /* 0x00006400000c000b */
[----:B01----:R-:W-:Y:S01]  /*2c7b0*/  ENDCOLLECTIVE ;  /* 0x000000000000791b */ /* 0x003fe20003800000 */
.L_x_12751:
        /* <DEDUP_REMOVED lines=8> */
.L_x_12752:
[----:B------:R-:W-:Y:S01]  /*2c840*/  IMAD.MOV.U32 R16, RZ, RZ, R14 ;  /* 0x000000ffff107224 */ /* 0x000fe200078e000e */
[----:B------:R-:W-:Y:S06]  /*2c850*/  BRA `(.L_x_12753) ;  /* 0xffffffcc00787947 */ /* 0x000fec000383ffff */
.L_x_12667:
[----:B------:R-:W-:Y:S01]  /*2c860*/  BSSY B0, `(.L_x_12754) ;  /* 0x0000006000007945 */ /* 0x000fe20003800000 */
[----:B------:R-:W-:Y:S01]  /*2c870*/  PLOP3.LUT P6, PT, P6, PT, PT, 0x8, 0x0 ;  /* 0x000000000000781c */ /* 0x000fe200037ce170 */
[----:B------:R-:W-:-:S12]  /*2c880*/  IMAD.MOV.U32 R15, RZ, RZ, -0x1 ;  /* 0xffffffffff0f7424 */ /* 0x000fd800078e00ff */
[----:B01---5:R-:W-:Y:S05]  /*2c890*/  WARPSYNC.COLLECTIVE R15, `(.L_x_12755) ;  /* 0x000000000f087348 */ /* 0x023fea0003c00000 */
[----:B------:R-:W-:Y:S01]  /*2c8a0*/  VOTE.ANY R14, PT, P6 ;  /* 0x00000000000e7806 */ /* 0x000fe200030e0100 */
[----:B01---5:R-:W-:Y:S06]  /*2c8b0*/  ENDCOLLECTIVE ;  /* 0x000000000000791b */ /* 0x023fec0003800000 */
.L_x_12755:
[----:B------:R-:W-:Y:S05]  /*2c8c0*/  BSYNC B0 ;  /* 0x0000000000007941 */ /* 0x000fea0003800000 */
.L_x_12754:
        /* <DEDUP_REMOVED lines=9> */
.L_x_12756:
[----:B------:R-:W-:Y:S01]  /*2c960*/  IMAD.MOV.U32 R17, RZ, RZ, R14 ;  /* 0x000000ffff117224 */ /* 0x000fe200078e000e */
[----:B------:R-:W-:Y:S06]  /*2c970*/  BRA `(.L_x_12757) ;  /* 0xffffffcc00687947 */ /* 0x000fec000383ffff */
.L_x_12669:
[----:B------:R-:W-:Y:S01]  /*2c980*/  BSSY B0, `(.L_x_12758) ;  /* 0x0000007000007945 */ /* 0x000fe20003800000 */
[----:B------:R-:W-:Y:S02]  /*2c990*/  IMAD.MOV.U32 R13, RZ, RZ, R3 ;  /* 0x000000ffff0d7224 */ /* 0x000fe400078e0003 */
[----:B------:R-:W-:Y:S02]  /*2c9a0*/  IMAD.MOV.U32 R11, RZ, RZ, 0x1f ;  /* 0x0000001fff0b7424 */ /* 0x000fe400078e00ff */
[----:B------:R-:W-:-:S07]  /*2c9b0*/  IMAD.MOV.U32 R15, RZ, RZ, -0x1 ;  /* 0xffffffffff0f7424 */ /* 0x000fce00078e00ff */
[----:B0123-5:R-:W-:Y:S05]  /*2c9c0*/  WARPSYNC.COLLECTIVE R15, `(.L_x_12759) ;  /* 0x000000000f087348 */ /* 0x02ffea0003c00000 */
[----:B------:R4:W0:Y:S02]  /*2c9d0*/  SHFL.IDX P6, R14, R13, R12, R11 ;  /* 0x0000000c0d0e7389 */ /* 0x00082400000c000b */
[----:B012345:R-:W-:Y:S01]  /*2c9e0*/  ENDCOLLECTIVE ;  /* 0x000000000000791b */ /* 0x03ffe20003800000 */
.L_x_12759:
[----:B------:R-:W-:Y:S05]  /*2c9f0*/  BSYNC B0 ;  /* 0x0000000000007941 */ /* 0x000fea0003800000 */
.L_x_12758:
[----:B------:R-:W-:Y:S01]  /*2ca00*/  IMAD.MOV.U32 R3, RZ, RZ, R14 ;  /* 0x000000ffff037224 */ /* 0x000fe200078e000e */
[----:B------:R-:W-:Y:S06]  /*2ca10*/  BRA `(.L_x_12760) ;  /* 0xffffffcc005c7947 */ /* 0x000fec000383ffff */
.L_x_12673:
[----:B0-----:R0:W2:Y:S02]  /*2ca20*/  SYNCS.PHASECHK.TRANS64.TRYWAIT P0, [R0+URZ+0x32420], R3 ;  /* 0x03242003000075a7 */ /* 0x0010a4000800017f */
[----:B--2---:R-:W-:Y:S05]  /*2ca30*/  @!P0 NANOSLEEP.SYNCS 0x989680 ;  /* 0x009896800000895d */ /* 0x004fea0003900000 */
[----:B------:R-:W2:Y:S02]  /*2ca40*/  @!P0 SYNCS.PHASECHK.TRANS64 P0, [R0+URZ+0x32420], R3 ;  /* 0x03242003000085a7 */ /* 0x000ea4000800007f */
[----:B--2---:R-:W-:Y:S05]  /*2ca50*/  @!P0 BRA `(.L_x_12673) ;  /* 0xfffffffc00f08947 */ /* 0x004fea000383ffff */
[----:B------:R-:W-:Y:S05]  /*2ca60*/  BRA `(.L_x_12761) ;  /* 0xffffffd000e07947 */ /* 0x000fea000383ffff */
.L_x_12674:
        /* <DEDUP_REMOVED lines=11> */
.L_x_12763:
[----:B------:R-:W-:Y:S05]  /*2cb20*/  BSYNC B0 ;  /* 0x0000000000007941 */ /* 0x000fea0003800000 */
.L_x_12762:
[----:B------:R-:W-:Y:S05]  /*2cb30*/  BRA `(.L_x_12764) ;  /* 0xffffffd000c87947 */ /* 0x000fea000383ffff */
.L_x_12677:
[----:B------:R-:W-:Y:S01]  /*2cb40*/  BSSY B1, `(.L_x_12765) ;  /* 0x0000006000017945 */ /* 0x000fe20003800000 */
[----:B------:R-:W-:-:S07]  /*2cb50*/  IMAD.MOV.U32 R15, RZ, RZ, -0x1 ;  /* 0xffffffffff0f7424 */ /* 0x000fce00078e00ff */
[----:B012--5:R-:W-:Y:S05]  /*2cb60*/  WARPSYNC.COLLECTIVE R15, `(.L_x_12766) ;  /* 0x000000000f0c7348 */ /* 0x027fea0003c00000 */
[----:B------:R-:W-:Y:S02]  /*2cb70*/  ELECT P6, UR62, PT ;  /* 0x00000000003e782f */ /* 0x000fe400038c0000 */
[----:B------:R-:W-:Y:S01]  /*2cb80*/  MOV R14, UR62 ;  /* 0x0000003e000e7c02 */ /* 0x000fe20008000f00 */
[----:B012--5:R-:W-:Y:S10]  /*2cb90*/  ENDCOLLECTIVE ;  /* 0x000000000000791b */ /* 0x027ff40003800000 */
.L_x_12766:
[----:B------:R-:W-:Y:S05]  /*2cba0*/  BSYNC B1 ;  /* 0x0000000000017941 */ /* 0x000fea0003800000 */
.L_x_12765:
[----:B------:R-:W-:Y:S05]  /*2cbb0*/  BRA `(.L_x_12767) ;  /* 0xffffffd000c07947 */ /* 0x000fea000383ffff */
.L_x_12679:
[----:B0-----:R0:W2:Y:S02]  /*2cbc0*/  SYNCS.PHASECHK.TRANS64.TRYWAIT P0, [R6+URZ], R5 ;  /* 0x00000005060075a7 */ /* 0x0010a4000800017f */
[----:B--2---:R-:W-:Y:S05]  /*2cbd0*/  @!P0 NANOSLEEP.SYNCS 0x989680 ;  /* 0x009896800000895d */ /* 0x004fea0003900000 */
[----:B------:R-:W2:Y:S02]  /*2cbe0*/  @!P0 SYNCS.PHASECHK.TRANS64 P0, [R6+URZ], R5 ;  /* 0x00000005060085a7 */ /* 0x000ea4000800007f */
[----:B--2---:R-:W-:Y:S05]  /*2cbf0*/  @!P0 BRA `(.L_x_12679) ;  /* 0xfffffffc00f08947 */ /* 0x004fea000383ffff */
[----:B------:R-:W-:Y:S05]  /*2cc00*/  BRA `(.L_x_12768) ;  /* 0xffffffd000fc7947 */ /* 0x000fea000383ffff */
.L_x_12680:
[----:B--2---:R2:W3:Y:S02]  /*2cc10*/  SYNCS.PHASECHK.TRANS64.TRYWAIT P0, [R7+URZ], R2 ;  /* 0x00000002070075a7 */ /* 0x0044e4000800017f */
[----:B---3--:R-:W-:Y:S05]  /*2cc20*/  @!P0 NANOSLEEP.SYNCS 0x989680 ;  /* 0x009896800000895d */ /* 0x008fea0003900000 */
[----:B------:R-:W3:Y:S02]  /*2cc30*/  @!P0 SYNCS.PHASECHK.TRANS64 P0, [R7+URZ], R2 ;  /* 0x00000002070085a7 */ /* 0x000ee4000800007f */
[----:B---3--:R-:W-:Y:S05]  /*2cc40*/  @!P0 BRA `(.L_x_12680) ;  /* 0xfffffffc00f08947 */ /* 0x008fea000383ffff */
[----:B------:R-:W-:Y:S05]  /*2cc50*/  BRA `(.L_x_12769) ;  /* 0xffffffd000f07947 */ /* 0x000fea000383ffff */
.L_x_12682:
[----:B---3--:R3:W4:Y:S02]  /*2cc60*/  SYNCS.PHASECHK.TRANS64.TRYWAIT P0, [R4+URZ], R5 ;  /* 0x00000005040075a7 */ /* 0x008724000800017f */
[----:B----4-:R-:W-:Y:S05]  /*2cc70*/  @!P0 NANOSLEEP.SYNCS 0x989680 ;  /* 0x009896800000895d */ /* 0x010fea0003900000 */
[----:B------:R-:W4:Y:S02]  /*2cc80*/  @!P0 SYNCS.PHASECHK.TRANS64 P0, [R4+URZ], R5 ;  /* 0x00000005040085a7 */ /* 0x000f24000800007f */
[----:B----4-:R-:W-:Y:S05]  /*2cc90*/  @!P0 BRA `(.L_x_12682) ;  /* 0xfffffffc00f08947 */ /* 0x010fea000383ffff */
[----:B------:R-:W-:Y:S05]  /*2cca0*/  BRA `(.L_x_12770) ;  /* 0xffffffd000f87947 */ /* 0x000fea000383ffff */
        .type           $_ZN7cutlass13device_kernelIN5flash11enable_sm90INS1_16FlashAttnFwdSm90INS1_25CollectiveMainloopFwdSm90ILi2EN4cute5tupleIJNS5_1CILi1EEES8_S8_EEENS6_IJNS7_ILi128EEENS7_ILi96EEENS7_ILi64EEEEEELi256ENS_6half_tEfNS_4arch4Sm90ELb0ELb1ELb1ELb1ELb0ELb0ELb1ELb1ELb0ELb1ELb0ELb0EEENS1_21CollectiveEpilogueFwdINS6_IJSA_NS7_ILi256EEESB_EEES9_SE_SG_Li256ELb1ELb1ELb0ELb0EEENS1_36VarlenDynamicPersistentTileSchedulerILi128ELi96ELi256ELi128ELb0ELb1ELb1ELb1ELb0ELb1EEEEEEEEEvNT_6ParamsE$_ZZN5flash25CollectiveMainloopFwdSm90ILi2EN4cute5tupleIJNS1_1CILi1EEES4_S4_EEENS2_IJNS3_ILi128EEENS3_ILi96EEENS3_ILi64EEEEEELi256EN7cutlass6half_tEfNSA_4arch4Sm90ELb0ELb1ELb1ELb1ELb0ELb0ELb1ELb1ELb0ELb1ELb0ELb0EE3mmaINS_16FlashAttnFwdSm90ISE_NS_21CollectiveEpilogueFwdINS2_IJS6_NS3_ILi256EEES7_EEES5_SB_SD_Li256ELb1ELb1ELb0ELb0EEENS_36VarlenDynamicPersistentTileSchedulerILi128ELi96ELi256ELi128ELb0ELb1ELb1ELb1ELb0ELb1EEEE13SharedStorageENS1_6TensorINS1_11ArrayEngineIfLm128EEENS1_6LayoutINS2_IJNS2_IJNS3_ILi2EEEST_NS3_ILi32EEEEEES4_S4_EEENS2_IJNS2_IJS4_ST_NS3_ILi4EEEEEENS3_ILi0EEESZ_EEEEEEENS_7SoftmaxILi2ELi0EEEEEbRKNSE_6ParamsENSA_25PipelineTmaAsyncNoClusterILi2ENSA_16PipelineTmaAsyncILi2EEEEES1B_RNSA_13PipelineStateILj2EEERT0_RT1_iRiRKNS_16SeqlenInfoQKNewKILb1ELb0EEENS2_IJiiiiEEERT_ENKUliT_T0_T1_E_clIZSF_ISO_S12_S14_EbS17_S1B_S1B_S1E_S1G_S1I_iS1J_S1N_S1O_S1Q_EUlRS1R_iE1_NS3_ILb0EEENS3_ILb1EEEEEDaiS1R_S1S_S1T_,@function
        .size           $_ZN7cutlass13device_kernelIN5flash11enable_sm90INS1_16FlashAttnFwdSm90INS1_25CollectiveMainloopFwdSm90ILi2EN4cute5tupleIJNS5_1CILi1EEES8_S8_EEENS6_IJNS7_ILi128EEENS7_ILi96EEENS7_ILi64EEEEEELi256ENS_6half_tEfNS_4arch4Sm90ELb0ELb1ELb1ELb1ELb0ELb0ELb1ELb1ELb0ELb1ELb0ELb0EEENS1_21CollectiveEpilogueFwdINS6_IJSA_NS7_ILi256EEESB_EEES9_SE_SG_Li256ELb1ELb1ELb0ELb0EEENS1_36VarlenDynamicPersistentTileSchedulerILi128ELi96ELi256ELi128ELb0ELb1ELb1ELb1ELb0ELb1EEEEEEEEEvNT_6ParamsE$_ZZN5flash25CollectiveMainloopFwdSm90ILi2EN4cute5tupleIJNS1_1CILi1EEES4_S4_EEENS2_IJNS3_ILi128EEENS3_ILi96EEENS3_ILi64EEEEEELi256EN7cutlass6half_tEfNSA_4arch4Sm90ELb0ELb1ELb1ELb1ELb0ELb0ELb1ELb1ELb0ELb1ELb0ELb0EE3mmaINS_16FlashAttnFwdSm90ISE_NS_21CollectiveEpilogueFwdINS2_IJS6_NS3_ILi256EEES7_EEES5_SB_SD_Li256ELb1ELb1ELb0ELb0EEENS_36VarlenDynamicPersistentTileSchedulerILi128ELi96ELi256ELi128ELb0ELb1ELb1ELb1ELb0ELb1EEEE13SharedStorageENS1_6TensorINS1_11ArrayEngineIfLm128EEENS1_6LayoutINS2_IJNS2_IJNS3_ILi2EEEST_NS3_ILi32EEEEEES4_S4_EEENS2_IJNS2_IJS4_ST_NS3_ILi4EEEEEENS3_ILi0EEESZ_EEEEEEENS_7SoftmaxILi2ELi0EEEEEbRKNSE_6ParamsENSA_25PipelineTmaAsyncNoClusterILi2ENSA_16PipelineTmaAsyncILi2EEEEES1B_RNSA_13PipelineStateILj2EEERT0_RT1_iRiRKNS_16SeqlenInfoQKNewKILb1ELb0EEENS2_IJiiiiEEERT_ENKUliT_T0_T1_E_clIZSF_ISO_S12_S14_EbS17_S1B_S1B_S1E_S1G_S1I_iS1J_S1N_S1O_S1Q_EUlRS1R_iE1_NS3_ILb0EEENS3_ILb1EEEEEDaiS1R_S1S_S1T_,(.L_x_15316 - $_ZN7cutlass13device_kernelIN5flash11enable_sm90INS1_16FlashAttnFwdSm90INS1_25CollectiveMainloopFwdSm90ILi2EN4cute5tupleIJNS5_1CILi1EEES8_S8_EEENS6_IJNS7_ILi128EEENS7_ILi96EEENS7_ILi64EEEEEELi256ENS_6half_tEfNS_4arch4Sm90ELb0ELb1ELb1ELb1ELb0ELb0ELb1ELb1ELb0ELb1ELb0ELb0EEENS1_21CollectiveEpilogueFwdINS6_IJSA_NS7_ILi256EEESB_EEES9_SE_SG_Li256ELb1ELb1ELb0ELb0EEENS1_36VarlenDynamicPersistentTileSchedulerILi128ELi96ELi256ELi128ELb0ELb1ELb1ELb1ELb0ELb1EEEEEEEEEvNT_6ParamsE$_ZZN5flash25CollectiveMainloopFwdSm90ILi2EN4cute5tupleIJNS1_1CILi1EEES4_S4_EEENS2_IJNS3_ILi128EEENS3_ILi96EEENS3_ILi64EEEEEELi256EN7cutlass6half_tEfNSA_4arch4Sm90ELb0ELb1ELb1ELb1ELb0ELb0ELb1ELb1ELb0ELb1ELb0ELb0EE3mmaINS_16FlashAttnFwdSm90ISE_NS_21CollectiveEpilogueFwdINS2_IJS6_NS3_ILi256EEES7_EEES5_SB_SD_Li256ELb1ELb1ELb0ELb0EEENS_36VarlenDynamicPersistentTileSchedulerILi128ELi96ELi256ELi128ELb0ELb1ELb1ELb1ELb0ELb1EEEE13SharedStorageENS1_6TensorINS1_11ArrayEngineIfLm128EEENS1_6LayoutINS2_IJNS2_IJNS3_ILi2EEEST_NS3_ILi32EEEEEES4_S4_EEENS2_IJNS2_IJS4_ST_NS3_ILi4EEEEEENS3_ILi0EEESZ_EEEEEEENS_7SoftmaxILi2ELi0EEEEEbRKNSE_6ParamsENSA_25PipelineTmaAsyncNoClusterILi2ENSA_16PipelineTmaAsyncILi2EEEEES1B_RNSA_13PipelineStateILj2EEERT0_RT1_iRiRKNS_16SeqlenInfoQKNewKILb1ELb0EEENS2_IJiiiiEEERT_ENKUliT_T0_T1_E_clIZSF_ISO_S12_S14_EbS17_S1B_S1B_S1E_S1G_S1I_iS1J_S1N_S1O_S1Q_EUlRS1R_iE1_NS3_ILb0EEENS3_ILb1EEEEEDaiS1R_S1S_S1T_)
$_ZN7cutlass13device_kernelIN5flash11enable_sm90INS1_16FlashAttnFwdSm90INS1_25CollectiveMainloopFwdSm90ILi2EN4cute5tupleIJNS5_1CILi1EEES8_S8_EEENS6_IJNS7_ILi128EEENS7_ILi96EEENS7_ILi64EEEEEELi256ENS_6half_tEfNS_4arch4Sm90ELb0ELb1ELb1ELb1ELb0ELb0ELb1ELb1ELb0ELb1ELb0ELb0EEENS1_21CollectiveEpilogueFwdINS6_IJSA_NS7_ILi256EEESB_EEES9_SE_SG_Li256ELb1ELb1ELb0ELb0EEENS1_36VarlenDynamicPersistentTileSchedulerILi128ELi96ELi256ELi128ELb0ELb1ELb1ELb1ELb0ELb1EEEEEEEEEvNT_6ParamsE$_ZZN5flash25CollectiveMainloopFwdSm90ILi2EN4cute5tupleIJNS1_1CILi1EEES4_S4_EEENS2_IJNS3_ILi128EEENS3_ILi96EEENS3_ILi64EEEEEELi256EN7cutlass6half_tEfNSA_4arch4Sm90ELb0ELb1ELb1ELb1ELb0ELb0ELb1ELb1ELb0ELb1ELb0ELb0EE3mmaINS_16FlashAttnFwdSm90ISE_NS_21CollectiveEpilogueFwdINS2_IJS6_NS3_ILi256EEES7_EEES5_SB_SD_Li256ELb1ELb1ELb0ELb0EEENS_36VarlenDynamicPersistentTileSchedulerILi128ELi96ELi256ELi128ELb0ELb1ELb1ELb1ELb0ELb1EEEE13SharedStorageENS1_6TensorINS1_11ArrayEngineIfLm128EEENS1_6LayoutINS2_IJNS2_IJNS3_ILi2EEEST_NS3_ILi32EEEEEES4_S4_EEENS2_IJNS2_IJS4_ST_NS3_ILi4EEEEEENS3_ILi0EEESZ_EEEEEEENS_7SoftmaxILi2ELi0EEEEEbRKNSE_6ParamsENSA_25PipelineTmaAsyncNoClusterILi2ENSA_16PipelineTmaAsyncILi2EEEEES1B_RNSA_13PipelineStateILj2EEERT0_RT1_iRiRKNS_16SeqlenInfoQKNewKILb1ELb0EEENS2_IJiiiiEEERT_ENKUliT_T0_T1_E_clIZSF_ISO_S12_S14_EbS17_S1B_S1B_S1E_S1G_S1I_iS1J_S1N_S1O_S1Q_EUlRS1R_iE1_NS3_ILb0EEENS3_ILb1EEEEEDaiS1R_S1S_S1T_:
        /* <DEDUP_REMOVED lines=46> */
.L_x_12772:
[----:B------:R-:W-:Y:S05]  /*2cf90*/  BSYNC B3 ;  /* 0x0000000000037941 */ /* 0x000fea0003800000 */
.L_x_12771:
        /* <DEDUP_REMOVED lines=17> */
.L_x_12774:
[----:B------:R-:W-:Y:S05]  /*2d0b0*/  BSYNC B3 ;  /* 0x0000000000037941 */ /* 0x000fea0003800000 */
.L_x_12773:
        /* <DEDUP_REMOVED lines=10> */
.L_x_12776:
[----:B------:R-:W-:Y:S05]  /*2d160*/  BSYNC B3 ;  /* 0x0000000000037941 */ /* 0x000fea0003800000 */
.L_x_12775:
        /* <DEDUP_REMOVED lines=92> */
.L_x_12779:
[----:B------:R-:W-:Y:S05]  /*2d730*/  BSYNC B3 ;  /* 0x0000000000037941 */ /* 0x000fea0003800000 */
.L_x_12778:
        /* <DEDUP_REMOVED lines=17> */
.L_x_12781:
[----:B------:R-:W-:Y:S05]  /*2d850*/  BSYNC B3 ;  /* 0x0000000000037941 */ /* 0x000fea0003800000 */
.L_x_12780:
        /* <DEDUP_REMOVED lines=10> */
.L_x_12783:
[----:B------:R-:W-:Y:S05]  /*2d900*/  BSYNC B3 ;  /* 0x0000000000037941 */ /* 0x000fea0003800000 */
.L_x_12782:
        /* <DEDUP_REMOVED lines=324> */
[----:B------:R-:W3:Y:S02]  /*2ed50*/  LD.E R78, desc[UR4][R2.64] ;  /* 0x00000004024e7980 */ /* 0x000ee4000c101900 */
        /* <DEDUP_REMOVED lines=19> */
[----:B------:R-:W-:-:S02]  /*2ee90*/  FMUL.FTZ R34, R49, R75 ;  /* 0x0000004b31227220 */ /* 0x000fc40000410000 */
[----:B------:R0:W1:Y:S01]  /*2eea0*/  MUFU.TANH R81, R35 ;  /* 0x0000002300517308 */ /* 0x0000620000002400 */
[-C--:B------:R-:W-:Y:S01]  /*2eeb0*/  FMUL.FTZ R21, R25, R75.reuse ;  /* 0x0000004b19157220 */ /* 0x080fe20000410000 */
[-C--:B------:R-:W-:Y:S01]  /*2eec0*/  FMUL.FTZ R25, R29, R75.reuse ;  /* 0x0000004b1d197220 */ /* 0x080fe20000410000 */
[----:B------:R-:W-:-:S05]  /*2eed0*/  FMUL.FTZ R29, R37, R75 ;  /* 0x0000004b251d7220 */ /* 0x000fca0000410000 */
[----:B------:R2:W4:Y:S01]  /*2eee0*/  MUFU.TANH R79, R34 ;  /* 0x00000022004f7308 */ /* 0x0005220000002400 */
[----:B0-----:R-:W-:-:S04]  /*2eef0*/  SHF.R.S32.HI R35, RZ, 0x1f, R76 ;  /* 0x0000001fff237819 */ /* 0x001fc8000001144c */
[----:B--2---:R-:W-:Y:S01]  /*2ef00*/  LEA.HI R34, R35, R76, RZ, 0x7 ;  /* 0x0000004c23227211 */ /* 0x004fe200078f38ff */
[----:B------:R-:W-:-:S03]  /*2ef10*/  FMUL.FTZ R8, R24, R75 ;  /* 0x0000004b18087220 */ /* 0x000fc60000410000 */
[----:B------:R-:W-:Y:S01]  /*2ef20*/  LOP3.LUT R37, R34, 0xffffff80, RZ, 0xc0, !PT ;  /* 0xffffff8022257812 */ /* 0x000fe200078ec0ff */
[-C--:B------:R-:W-:Y:S01]  /*2ef30*/  FMUL.FTZ R24, R28, R75.reuse ;  /* 0x0000004b1c187220 */ /* 0x080fe20000410000 */
[-C--:B------:R-:W-:Y:S01]  /*2ef40*/  FMUL.FTZ R28, R36, R75.reuse ;  /* 0x0000004b241c7220 */ /* 0x080fe20000410000 */
[-C--:B------:R-:W-:Y:S02]  /*2ef50*/  FMUL.FTZ R36, R53, R75.reuse ;  /* 0x0000004b35247220 */ /* 0x080fe40000410000 */
[----:B------:R-:W-:Y:S02]  /*2ef60*/  IMAD.IADD R37, R76, 0x1, -R37 ;  /* 0x000000014c257824 */ /* 0x000fe400078e0a25 */
[----:B------:R0:W2:Y:S01]  /*2ef70*/  MUFU.TANH R82, R36 ;  /* 0x0000002400527308 */ /* 0x0000a20000002400 */
[----:B------:R-:W-:Y:S01]  /*2ef80*/  LEA.HI R35, R35, R76, RZ, 0x2 ;  /* 0x0000004c23237211 */ /* 0x000fe200078f10ff */
[-C--:B------:R-:W-:Y:S01]  /*2ef90*/  FMUL.FTZ R15, R38, R75.reuse ;  /* 0x0000004b260f7220 */ /* 0x080fe20000410000 */
[-C--:B------:R-:W-:Y:S01]  /*2efa0*/  FMUL.FTZ R12, R31, R75.reuse ;  /* 0x0000004b1f0c7220 */ /* 0x080fe20000410000 */
[----:B0-----:R-:W-:Y:S01]  /*2efb0*/  SHF.R.S32.HI R36, RZ, 0x1f, R37 ;  /* 0x0000001fff247819 */ /* 0x001fe20000011425 */
[----:B------:R-:W-:Y:S01]  /*2efc0*/  FMUL.FTZ R18, R39, R75 ;  /* 0x0000004b27127220 */ /* 0x000fe20000410000 */
[----:B------:R-:W-:-:S02]  /*2efd0*/  LOP3.LUT R35, R35, 0xfffffffc, RZ, 0xc0, !PT ;  /* 0xfffffffc23237812 */ /* 0x000fc400078ec0ff */
[C---:B------:R-:W-:Y:S01]  /*2efe0*/  LEA.HI R38, R36.reuse, R37, RZ, 0x2 ;  /* 0x0000002524267211 */ /* 0x040fe200078f10ff */
[----:B------:R-:W-:Y:S01]  /*2eff0*/  FMUL.FTZ R31, R41, R75 ;  /* 0x0000004b291f7220 */ /* 0x000fe20000410000 */
[----:B------:R-:W-:Y:S02]  /*2f000*/  LEA.HI R39, R36, R37, RZ, 0x5 ;  /* 0x0000002524277211 */ /* 0x000fe400078f28ff */
[--C-:B------:R-:W-:Y:S02]  /*2f010*/  SHF.R.S32.HI R36, RZ, 0x2, R38.reuse ;  /* 0x00000002ff247819 */ /* 0x100fe40000011426 */
[----:B------:R-:W-:Y:S01]  /*2f020*/  SHF.R.S32.HI R41, RZ, 0x1f, R38 ;  /* 0x0000001fff297819 */ /* 0x000fe20000011426 */
[----:B------:R-:W-:Y:S01]  /*2f030*/  IMAD.IADD R76, R76, 0x1, -R35 ;  /* 0x000000014c4c7824 */ /* 0x000fe200078e0a23 */
[----:B------:R-:W-:Y:S02]  /*2f040*/  SHF.R.S32.HI R35, RZ, 0x7, R34 ;  /* 0x00000007ff237819 */ /* 0x000fe40000011422 */
[----:B------:R-:W-:-:S02]  /*2f050*/  LEA.HI R41, R41, R36, RZ, 0x3 ;  /* 0x0000002429297211 */ /* 0x000fc400078f18ff */
[----:B------:R-:W-:Y:S02]  /*2f060*/  SHF.R.S32.HI R39, RZ, 0x5, R39 ;  /* 0x00000005ff277819 */ /* 0x000fe40000011427 */
[----:B------:R-:W-:Y:S02]  /*2f070*/  LEA.HI R34, R34, R35, RZ, 0x1 ;  /* 0x0000002322227211 */ /* 0x000fe400078f08ff */
[----:B------:R-:W-:Y:S01]  /*2f080*/  LOP3.LUT R41, R41, 0xfffffff8, RZ, 0xc0, !PT ;  /* 0xfffffff829297812 */ /* 0x000fe200078ec0ff */
[----:B---3--:R-:W-:Y:S01]  /*2f090*/  IMAD R78, R78, 0x8, R39 ;  /* 0x000000084e4e7824 */ /* 0x008fe200078e0227 */
[----:B------:R-:W-:Y:S02]  /*2f0a0*/  LOP3.LUT R34, R34, 0x3fffffe, RZ, 0xc0, !PT ;  /* 0x03fffffe22227812 */ /* 0x000fe400078ec0ff */
[----:B------:R-:W-:Y:S01]  /*2f0b0*/  LEA.HI R39, R76, R76, RZ, 0x1 ;  /* 0x0000004c4c277211 */ /* 0x000fe200078f08ff */
[----:B------:R-:W-:Y:S02]  /*2f0c0*/  IMAD.IADD R41, R36, 0x1, -R41 ;  /* 0x0000000124297824 */ /* 0x000fe400078e0a29 */
[----:B------:R-:W-:Y:S01]  /*2f0d0*/  IMAD.IADD R34, R35, 0x1, -R34 ;  /* 0x0000000123227824 */ /* 0x000fe200078e0a22 */
[----:B------:R-:W-:Y:S01]  /*2f0e0*/  LOP3.LUT R39, R39, 0x1ffffffe, RZ, 0xc0, !PT ;  /* 0x1ffffffe27277812 */ /* 0x000fe200078ec0ff */
[----:B------:R-:W-:-:S02]  /*2f0f0*/  IMAD.U32 R41, R78, 0x10, R41 ;  /* 0x000000104e297824 */ /* 0x000fc400078e0029 */
[-C--:B------:R-:W-:Y:S02]  /*2f100*/  FMUL.FTZ R53, R55, R75.reuse ;  /* 0x0000004b37357220 */ /* 0x080fe40000410000 */
[----:B------:R-:W-:Y:S02]  /*2f110*/  IMAD.IADD R39, R76, 0x1, -R39 ;  /* 0x000000014c277824 */ /* 0x000fe400078e0a27 */
[----:B------:R-:W-:Y:S02]  /*2f120*/  IMAD R34, R34, 0x40, R41 ;  /* 0x0000004022227824 */ /* 0x000fe400078e0229 */
[----:B------:R-:W-:Y:S02]  /*2f130*/  FMUL.FTZ R55, R59, R75 ;  /* 0x0000004b3b377220 */ /* 0x000fe40000410000 */
[----:B------:R-:W-:-:S04]  /*2f140*/  IMAD R59, R39, 0x8, R34 ;  /* 0x00000008273b7824 */ /* 0x000fc800078e0222 */
[----:B------:R-:W-:-:S05]  /*2f150*/  @P1 IMAD.HI.U32 R80, R59, R80, RZ ;  /* 0x000000503b501227 */ /* 0x000fca00078e00ff */
[----:B------:R-:W-:Y:S01]  /*2f160*/  @P1 SHF.R.U32.HI R59, RZ, R77, R80 ;  /* 0x0000004dff3b1219 */ /* 0x000fe20000011650 */
[-C--:B------:R-:W-:Y:S01]  /*2f170*/  FMUL.FTZ R20, R48, R75.reuse ;  /* 0x0000004b30147220 */ /* 0x080fe20000410000 */
[-C--:B------:R-:W-:Y:S01]  /*2f180*/  FMUL.FTZ R56, R56, R75.reuse ;  /* 0x0000004b38387220 */ /* 0x080fe20000410000 */
[-C--:B------:R-:W-:Y:S01]  /*2f190*/  FMUL.FTZ R57, R57, R75.reuse ;  /* 0x0000004b39397220 */ /* 0x080fe20000410000 */
[----:B------:R-:W-:Y:S01]  /*2f1a0*/  LOP3.LUT R38, R38, 0x7ffffffc, RZ, 0xc0, !PT ;  /* 0x7ffffffc26267812 */ /* 0x000fe200078ec0ff */
[----:B------:R-:W0:Y:S01]  /*2f1b0*/  SHFL.IDX PT, R39, R59, RZ, 0x1c1f ;  /* 0x001c1fff3b277589 */ /* 0x000e2200000e0000 */
[-C--:B------:R-:W-:Y:S01]  /*2f1c0*/  FMUL.FTZ R9, R27, R75.reuse ;  /* 0x0000004b1b097220 */ /* 0x080fe20000410000 */
[----:B------:R-:W-:Y:S02]  /*2f1d0*/  IMAD.MOV.U32 R35, RZ, RZ, -0x60 ;  /* 0xffffffa0ff237424 */ /* 0x000fe400078e00ff */
        /* <DEDUP_REMOVED lines=18> */
[-C--:B---3--:R-:W-:Y:S01]  /*2f300*/  FMUL.FTZ R20, R63, R75.reuse ;  /* 0x0000004b3f147220 */ /* 0x088fe20000410000 */
[-C--:B------:R-:W-:Y:S01]  /*2f310*/  FMUL.FTZ R64, R64, R75.reuse ;  /* 0x0000004b40407220 */ /* 0x080fe20000410000 */
[-C--:B------:R-:W-:Y:S01]  /*2f320*/  FMUL.FTZ R65, R65, R75.reuse ;  /* 0x0000004b41417220 */ /* 0x080fe20000410000 */
[-C--:B------:R-:W-:Y:S01]  /*2f330*/  FMUL.FTZ R50, R66, R75.reuse ;  /* 0x0000004b42327220 */ /* 0x080fe20000410000 */
[----:B------:R3:W0:Y:S01]  /*2f340*/  MUFU.TANH R84, R57 ;  /* 0x0000003900547308 */ /* 0x0006220000002400 */
[-C--:B------:R-:W-:Y:S01]  /*2f350*/  FMUL.FTZ R51, R67, R75.reuse ;  /* 0x0000004b43337220 */ /* 0x080fe20000410000 */
[-C--:B------:R-:W-:Y:S01]  /*2f360*/  FMUL.FTZ R68, R68, R75.reuse ;  /* 0x0000004b44447220 */ /* 0x080fe20000410000 */
[-C--:B------:R-:W-:Y:S01]  /*2f370*/  FMUL.FTZ R69, R69, R75.reuse ;  /* 0x0000004b45457220 */ /* 0x080fe20000410000 */
[----:B-1----:R-:W-:Y:S01]  /*2f380*/  FMUL.FTZ R56, R70, R75 ;  /* 0x0000004b46387220 */ /* 0x002fe20000410000 */
[----:B------:R-:W-:-:S02]  /*2f390*/  IMAD.IADD R38, R37, 0x1, -R38 ;  /* 0x0000000125267824 */ /* 0x000fc400078e0a26 */
[----:B------:R-:W-:Y:S02]  /*2f3a0*/  IMAD R35, R10, R35, 0x1 ;  /* 0x000000010a237424 */ /* 0x000fe400078e0223 */
[-C--:B---3--:R-:W-:Y:S01]  /*2f3b0*/  FMUL.FTZ R57, R71, R75.reuse ;  /* 0x0000004b47397220 */ /* 0x088fe20000410000 */
[----:B------:R-:W-:Y:S01]  /*2f3c0*/  FMUL.FTZ R44, R44, R75 ;  /* 0x0000004b2c2c7220 */ /* 0x000fe20000410000 */
[----:B------:R-:W-:Y:S01]  /*2f3d0*/  IMAD R35, R38, -0x2, R35 ;  /* 0xfffffffe26237824 */ /* 0x000fe200078e0223 */
[----:B------:R-:W1:Y:S04]  /*2f3e0*/  MUFU.TANH R8, R8 ;  /* 0x0000000800087308 */ /* 0x000e680000002400 */
[----:B------:R-:W-:-:S04]  /*2f3f0*/  IADD3 R37, -R6, R35, R3 ;  /* 0x0000002306257210 */ /* 0x000fc80007ffe103 */
[----:B------:R-:W3:Y:S01]  /*2f400*/  MUFU.TANH R21, R21 ;  /* 0x0000001500157308 */ /* 0x000ee20000002400 */
        /* <DEDUP_REMOVED lines=63> */
.L_x_12790:
[----:B------:R-:W-:Y:S05]  /*2f800*/  BSYNC B5 ;  /* 0x0000000000057941 */ /* 0x000fea0003800000 */
.L_x_12789:
[----:B------:R-:W-:Y:S01]  /*2f810*/  LOP3.LUT R34, RZ, R34, RZ, 0x33, !PT ;  /* 0x00000022ff227212 */ /* 0x000fe200078e33ff */
[----:B------:R-:W-:Y:S06]  /*2f820*/  BRA `(.L_x_12791) ;  /* 0x0000000000287947 */ /* 0x000fec0003800000 */
.L_x_12788:
        /* <DEDUP_REMOVED lines=10> */
.L_x_12791:
[----:B------:R-:W-:Y:S05]  /*2f8d0*/  BSYNC B4 ;  /* 0x0000000000047941 */ /* 0x000fea0003800000 */
.L_x_12787:
[----:B------:R-:W-:-:S05]  /*2f8e0*/  IMAD R35, R7, R34, R66 ;  /* 0x0000002207237224 */ /* 0x000fca00078e0242 */
[----:B------:R-:W-:Y:S02]  /*2f8f0*/  VIMNMX R62, R62, R35, !PT ;  /* 0x000000233e3e7248 */ /* 0x000fe40007fe0100 */
[----:B------:R-:W-:-:S07]  /*2f900*/  VIADDMNMX R60, R35, R7, R60, PT ;  /* 0x00000007233c7246 */ /* 0x000fce000380013c */
.L_x_12786:
[----:B------:R-:W-:Y:S05]  /*2f910*/  BSYNC B3 ;  /* 0x0000000000037941 */ /* 0x000fea0003800000 */
.L_x_12785:
        /* <DEDUP_REMOVED lines=90> */
[----:B-1----:R-:W-:Y:S02]  /*2fec0*/  FSEL R27, R85, -INF , !P3 ;  /* 0xff800000551b7808 */ /* 0x002fe40005800000 */
        /* <DEDUP_REMOVED lines=46> */
.L_x_12797:
[----:B------:R-:W-:Y:S05]  /*301b0*/  BSYNC B5 ;  /* 0x0000000000057941 */ /* 0x000fea0003800000 */
.L_x_12796:
[----:B------:R-:W-:Y:S01]  /*301c0*/  LOP3.LUT R6, RZ, R6, RZ, 0x33, !PT ;  /* 0x00000006ff067212 */ /* 0x000fe200078e33ff */
[----:B------:R-:W-:Y:S06]  /*301d0*/  BRA `(.L_x_12798) ;  /* 0x0000000000287947 */ /* 0x000fec0003800000 */
.L_x_12795:
        /* <DEDUP_REMOVED lines=10> */
.L_x_12798:
[----:B------:R-:W-:Y:S05]  /*30280*/  BSYNC B4 ;  /* 0x0000000000047941 */ /* 0x000fea0003800000 */
.L_x_12794:
[----:B------:R-:W-:-:S05]  /*30290*/  IMAD R6, R7, R6, R66 ;  /* 0x0000000607067224 */ /* 0x000fca00078e0242 */
[----:B------:R-:W-:Y:S02]  /*302a0*/  VIADDMNMX R62, R6, R7, R62, PT ;  /* 0x00000007063e7246 */ /* 0x000fe4000380013e */
[----:B------:R-:W-:-:S07]  /*302b0*/  VIMNMX R63, R63, R6, !PT ;  /* 0x000000063f3f7248 */ /* 0x000fce0007fe0100 */
.L_x_12793:
[----:B------:R-:W-:Y:S05]  /*302c0*/  BSYNC B3 ;  /* 0x0000000000037941 */ /* 0x000fea0003800000 */
.L_x_12792:
        /* <DEDUP_REMOVED lines=135> */
[----:B------:R-:W-:Y:S01]  /*30b40*/  FMNMX.FTZ R9, R58, R9, !PT ;  /* 0x000000093a097209 */ /* 0x000fe20007810000 */
[----:B------:R-:W2:Y:S01]  /*30b50*/  LD.E R66, desc[UR4][R6.64+0x20] ;  /* 0x0000200406427980 */ /* 0x000ea2000c101900 */
        /* <DEDUP_REMOVED lines=93> */
[----:B------:R-:W-:Y:S01]  /*31130*/  FFMA.FTZ R156, R20, R69, -R66 ;  /* 0x00000045149c7223 */ /* 0x000fe20000010842 */
[----:B0-----:R-:W-:-:S05]  /*31140*/  FADD.FTZ R8, R218, R63 ;  /* 0x0000003fda087221 */ /* 0x001fca0000010000 */
[----:B------:R-:W0:Y:S01]  /*31150*/  MUFU.EX2 R21, R37 ;  /* 0x0000002500157308 */ /* 0x000e220000000800 */
[----:B-1----:R-:W-:Y:S01]  /*31160*/  FADD.FTZ R24, R216, R7 ;  /* 0x00000007d8187221 */ /* 0x002fe20000010000 */
[----:B------:R-:W-:-:S06]  /*31170*/  FFMA.FTZ R12, R18, R69, -R66 ;  /* 0x00000045120c7223 */ /* 0x000fcc0000010842 */
[----:B------:R-:W1:Y:S01]  /*31180*/  MUFU.EX2 R15, R6 ;  /* 0x00000006000f7308 */ /* 0x000e620000000800 */
[----:B------:R-:W-:Y:S01]  /*31190*/  FFMA.FTZ R11, R19, R69, -R66 ;  /* 0x00000045130b7223 */ /* 0x000fe20000010842 */
[----:B--2---:R-:W-:-:S06]  /*311a0*/  FADD.FTZ R7, R217, R8 ;  /* 0x00000008d9077221 */ /* 0x004fcc0000010000 */
[----:B------:R-:W2:Y:S01]  /*311b0*/  MUFU.EX2 R20, R38 ;  /* 0x0000002600147308 */ /* 0x000ea20000000800 */
[----:B-----5:R-:W-:-:S07]  /*311c0*/  FADD.FTZ R24, R155, R24 ;  /* 0x000000189b187221 */ /* 0x020fce0000010000 */
        /* <DEDUP_REMOVED lines=487> */
[----:B--2---:R-:W2:Y:S01]  /*33040*/  LD.E R3, desc[UR6][R6.64+0x1fc] ;  /* 0x0001fc0606037980 */ /* 0x004ea2000c101900 */
[----:B------:R-:W-:Y:S01]  /*33050*/  LEA.HI R28, R203, 0x8, RZ, 0x19 ;  /* 0x00000008cb1c7811 */ /* 0x000fe200078fc8ff */
[----:B--2---:R-:W-:-:S05]  /*33060*/  FMUL.FTZ R29, R32, R3 ;  /* 0x00000003201d7220 */ /* 0x004fca0000410000 */
[----:B------:R2:W-:Y:S04]  /*33070*/  ST.E desc[UR4][R6.64+0x1fc], R29 ;  /* 0x0001fc1d06007985 */ /* 0x0005e8000c101904 */
[----:B------:R-:W3:Y:S01]  /*33080*/  LDL.64 R2, [R0+0x80] ;  /* 0x0000800000027983 */ /* 0x000ee20000100a00 */
[----:B------:R4:W-:Y:S06]  /*33090*/  BAR.SYNC.DEFER_BLOCKING R28, 0x100 ;  /* 0x0004001c0000751d */ /* 0x0009ec0000010000 */
[----:B------:R-:W5:Y:S04]  /*330a0*/  LDL.64 R26, [R0] ;  /* 0x00000000001a7983 */ /* 0x000f680000100a00 */
[----:B-1----:R-:W2:Y:S04]  /*330b0*/  LDL.64 R24, [R0+0x98] ;  /* 0x0000980000187983 */ /* 0x002ea80000100a00 */
[----:B0-----:R-:W4:Y:S04]  /*330c0*/  LDL.64 R8, [R0+0x88] ;  /* 0x0000880000087983 */ /* 0x001f280000100a00 */
[----:B---3--:R-:W3:Y:S04]  /*330d0*/  LD.E R31, desc[UR4][R2.64] ;  /* 0x00000004021f7980 */ /* 0x008ee8000c101900 */
[----:B-----5:R-:W5:Y:S04]  /*330e0*/  LD.E R221, desc[UR6][R26.64] ;  /* 0x000000061add7980 */ /* 0x020f68000c101900 */
[----:B--2---:R-:W5:Y:S04]  /*330f0*/  LD.E.64 R6, desc[UR4][R24.64] ;  /* 0x0000000418067980 */ /* 0x004f68000c101b00 */
        /* <DEDUP_REMOVED lines=13> */
[----:B-1----:R-:W4:Y:S04]  /*331d0*/  LD.E R27, desc[UR6][R2.64+0x1c] ;  /* 0x00001c06021b7980 */ /* 0x002f28000c101900 */
[----:B----4-:R1:W-:Y:S04]  /*331e0*/  ST.E desc[UR4][R2.64+0x1c], R27 ;  /* 0x00001c1b02007985 */ /* 0x0103e8000c101904 */
[----:B--2---:R-:W2:Y:S04]  /*331f0*/  LD.E R25, desc[UR6][R2.64+0x20] ;  /* 0x0000200602197980 */ /* 0x004ea8000c101900 */
[----:B--2---:R2:W-:Y:S04]  /*33200*/  ST.E desc[UR4][R2.64+0x20], R25 ;  /* 0x0000201902007985 */ /* 0x0045e8000c101904 */
[----:B0-----:R-:W4:Y:S04]  /*33210*/  LD.E R29, desc[UR6][R2.64+0x24] ;  /* 0x00002406021d7980 */ /* 0x001f28000c101900 */
[----:B----4-:R0:W-:Y:S04]  /*33220*/  ST.E desc[UR4][R2.64+0x24], R29 ;  /* 0x0000241d02007985 */ /* 0x0101e8000c101904 */
[----:B---3--:R-:W3:Y:S04]  /*33230*/  LD.E R31, desc[UR6][R2.64+0x28] ;  /* 0x00002806021f7980 */ /* 0x008ee8000c101900 */
        /* <DEDUP_REMOVED lines=230> */
[----:B----4-:R-:W-:Y:S04]  /*340a0*/  ST.E desc[UR4][R2.64+0x1f4], R29 ;  /* 0x0001f41d02007985 */ /* 0x010fe8000c101904 */
        /* <DEDUP_REMOVED lines=37> */
[----:B------:R-:W4:Y:S04]  /*34300*/  LD.E R24, desc[UR30][R2.64] ;  /* 0x0000001e02187980 */ /* 0x000f28000c101900 */
[----:B--2---:R-:W4:Y:S04]  /*34310*/  LD.E R25, desc[UR32][R2.64+0x4] ;  /* 0x0000042002197980 */ /* 0x004f28000c101900 */
[----:B------:R-:W4:Y:S04]  /*34320*/  LD.E R26, desc[UR34][R2.64+0x8] ;  /* 0x00000822021a7980 */ /* 0x000f28000c101900 */
[----:B0-----:R-:W4:Y:S04]  /*34330*/  LD.E R27, desc[UR46][R2.64+0xc] ;  /* 0x00000c2e021b7980 */ /* 0x001f28000c101900 */
        /* <DEDUP_REMOVED lines=123> */
[----:B------:R-:W4:Y:S01]  /*34af0*/  LD.E R151, desc[UR54][R2.64+0x1fc] ;  /* 0x0001fc3602977980 */ /* 0x000f22000c101900 */
[----:B-----5:R-:W-:Y:S01]  /*34b00*/  IMAD R6, R221, 0xc00, R6 ;  /* 0x00000c00dd067824 */ /* 0x020fe200078e0206 */
        /* <DEDUP_REMOVED lines=28> */
[----:B----4-:R-:W-:-:S06]  /*34cd0*/  WARPGROUP.ARRIVE ;  /* 0x00000000000079c5 */ /* 0x010fcc0000000000 */
        /* <DEDUP_REMOVED lines=23> */
[----:B------:R-:W-:Y:S02]  /*34e50*/  R2UR UR6, R4 ;  /* 0x00000000040672ca */ /* 0x000fe400000e0000 */
[----:B------:R-:W-:-:S09]  /*34e60*/  R2UR UR7, R5 ;  /* 0x00000000050772ca */ /* 0x000fd200000e0000 */
        /* <DEDUP_REMOVED lines=3857> */
[----:B------:R-:W-:-:S04]  /*43f80*/  R2UR UR7, R7 ;  /* 0x00000000070772ca */ /* 0x000fc800000e0000 */
[----:B------:R-:W-:Y:S02]  /*43f90*/  R2UR UR6, R6 ;  /* 0x00000000060672ca */ /* 0x000fe400000e0000 */
[----:B------:R-:W-:Y:S02]  /*43fa0*/  F2FP.F16.F32.PACK_AB R152, R187, R188 ;  /* 0x000000bcbb98723e */ /* 0x000fe400000000ff */
        /* <DEDUP_REMOVED lines=1175> */
.L_x_12799:
[----:B------:R-:W-:-:S04]  /*48920*/  IMAD.MOV.U32 R215, RZ, RZ, 0x0 ;  /* 0x00000000ffd77424 */ /* 0x000fc800078e00ff */
[----:B01----:R-:W-:Y:S05]  /*48930*/  RET.REL.NODEC R214 `(_ZN7cutlass13device_kernelIN5flash11enable_sm90INS1_16FlashAttnFwdSm90INS1_25CollectiveMainloopFwdSm90ILi2EN4cute5tupleIJNS5_1CILi1EEES8_S8_EEENS6_IJNS7_ILi128EEENS7_ILi96EEENS7_ILi64EEEEEELi256ENS_6half_tEfNS_4arch4Sm90ELb0ELb1ELb1ELb1ELb0ELb0ELb1ELb1ELb0ELb1ELb0ELb0EEENS1_21CollectiveEpilogueFwdINS6_IJSA_NS7_ILi256EEESB_EEES9_SE_SG_Li256ELb1ELb1ELb0ELb0EEENS1_36VarlenDynamicPersistentTileSchedulerILi128ELi96ELi256ELi128ELb0ELb1ELb1ELb1ELb0ELb1EEEEEEEEEvNT_6ParamsE) ;  /* 0xfffffb74d6b07950 */ /* 0x003fea0003c3ffff */
.L_x_12777:
[----:B0-----:R0:W1:Y:S02]  /*48940*/  SYNCS.PHASECHK.TRANS64.TRYWAIT P1, [R2+URZ], R3 ;  /* 0x00000003020075a7 */ /* 0x001064000802017f */
[----:B-1----:R-:W-:Y:S05]  /*48950*/  @!P1 NANOSLEEP.SYNCS 0x989680 ;  /* 0x009896800000995d */ /* 0x002fea0003900000 */
[----:B------:R-:W1:Y:S02]  /*48960*/  @!P1 SYNCS.PHASECHK.TRANS64 P1, [R2+URZ], R3 ;  /* 0x00000003020095a7 */ /* 0x000e64000802007f */
[----:B-1----:R-:W-:Y:S05]  /*48970*/  @!P1 BRA `(.L_x_12777) ;  /* 0xfffffffc00f09947 */ /* 0x002fea000383ffff */
[----:B------:R-:W-:Y:S05]  /*48980*/  BRA `(.L_x_12776) ;  /* 0xfffffe4400f47947 */ /* 0x000fea000383ffff */
.L_x_12784:
[----:B0-----:R0:W1:Y:S02]  /*48990*/  SYNCS.PHASECHK.TRANS64.TRYWAIT P1, [R8+URZ], R9 ;  /* 0x00000009080075a7 */ /* 0x001064000802017f */
[----:B-1----:R-:W-:Y:S05]  /*489a0*/  @!P1 NANOSLEEP.SYNCS 0x989680 ;  /* 0x009896800000995d */ /* 0x002fea0003900000 */
[----:B------:R-:W1:Y:S02]  /*489b0*/  @!P1 SYNCS.PHASECHK.TRANS64 P1, [R8+URZ], R9 ;  /* 0x00000009080095a7 */ /* 0x000e64000802007f */
[----:B-1----:R-:W-:Y:S05]  /*489c0*/  @!P1 BRA `(.L_x_12784) ;  /* 0xfffffffc00f09947 */ /* 0x002fea000383ffff */
[----:B------:R-:W-:Y:S05]  /*489d0*/  BRA `(.L_x_12783) ;  /* 0xfffffe4c00c87947 */ /* 0x000fea000383ffff */
.L_x_12800:
        /* <DEDUP_REMOVED lines=10> */
.L_x_15316:


//--------------------- .text._ZN7cutlass13device_kernelIN5flash11enable_sm90INS1_16FlashAttnFwdSm90INS1_25CollectiveMainloopFwdSm90ILi2EN4cute5tupleIJNS5_1CILi1EEES8_S8_EEENS6_IJNS7_ILi128EEENS7_ILi96EEENS7_ILi64EEEEEELi256ENS_6half_tEfNS_4arch4Sm90ELb0ELb1ELb1ELb1ELb0ELb1ELb1ELb1ELb0ELb1ELb0ELb0EEENS1_21CollectiveEpilogueFwdINS6_IJSA_NS7_ILi256EEESB_EEES9_SE_SG_Li256ELb1ELb1ELb0ELb0EEENS1_36VarlenDynamicPersistentTileSchedulerILi128ELi96ELi256ELi128ELb0ELb1ELb1ELb1ELb0ELb1EEEEEEEEEvNT_6ParamsE --------------------------
	.section	.text._ZN7cutlass13device_kernelIN5flash11enable_sm90INS1_16FlashAttnFwdSm90INS1_25CollectiveMainloopFwdSm90ILi2EN4cute5tupleIJNS5_1CILi1EEES8_S8_EEENS6_IJNS7_ILi128EEENS7_ILi96EEENS7_ILi64EEEEEELi256ENS_6half_tEfNS_4arch4Sm90ELb0ELb1ELb1ELb1ELb0ELb1ELb1ELb1ELb0ELb1ELb0ELb0EEENS1_21CollectiveEpilogueFwdINS6_IJSA_NS7_ILi256EEESB_EEES9_SE_SG_Li256ELb1ELb1ELb0ELb0EEENS1_36VarlenDynamicPersistentTileSchedulerILi128ELi96ELi256ELi128ELb0ELb1ELb1ELb1ELb0ELb1EEEEEEEEEvNT_6ParamsE,"ax",@progbits
	.align	128
.text._ZN7cutlass13device_kernelIN5flash11enable_sm90INS1_16FlashAttnFwdSm90INS1_25CollectiveMainloopFwdSm90ILi2EN4cute5tupleIJNS5_1CILi1EEES8_S8_EEENS6_IJNS7_ILi128EEENS7_ILi96EEENS7_ILi64EEEEEELi256ENS_6half_tEfNS_4arch4Sm90ELb0ELb1ELb1ELb1ELb0ELb1ELb1ELb1ELb0ELb1ELb0ELb0EEENS1_21CollectiveEpilogueFwdINS6_IJSA_NS7_ILi256EEESB_EEES9_SE_SG_Li256ELb1ELb1ELb0ELb0EEENS1_36VarlenDynamicPersistentTileSchedulerILi128ELi96ELi256ELi128ELb0ELb1ELb1ELb1ELb0ELb1EEEEEEEEEvNT_6ParamsE:
        .type           _ZN7cutlass13device_kernelIN5flash11enable_sm90INS1_16FlashAttnFwdSm90INS1_25CollectiveMainloopFwdSm90ILi2EN4cute5tupleIJNS5_1CILi1EEES8_S8_EEENS6_IJNS7_ILi128EEENS7_ILi96EEENS7_ILi64EEEEEELi256ENS_6half_tEfNS_4arch4Sm90ELb0ELb1ELb1ELb1ELb0ELb1ELb1ELb1ELb0ELb1ELb0ELb0EEENS1_21CollectiveEpilogueFwdINS6_IJSA_NS7_ILi256EEESB_EEES9_SE_SG_Li256ELb1ELb1ELb0ELb0EEENS1_36VarlenDynamicPersistentTileSchedulerILi128ELi96ELi256ELi128ELb0ELb1ELb1ELb1ELb0ELb1EEEEEEEEEvNT_6ParamsE,@function
        .size           _ZN7cutlass13device_kernelIN5flash11enable_sm90INS1_16FlashAttnFwdSm90INS1_25CollectiveMainloopFwdSm90ILi2EN4cute5tupleIJNS5_1CILi1EEES8_S8_EEENS6_IJNS7_ILi128EEENS7_ILi96EEENS7_ILi64EEEEEELi256ENS_6half_tEfNS_4arch4Sm90ELb0ELb1ELb1ELb1ELb0ELb1ELb1ELb1ELb0ELb1ELb0ELb0EEENS1_21CollectiveEpilogueFwdINS6_IJSA_NS7_ILi256EEESB_EEES9_SE_SG_Li256ELb1ELb1ELb0ELb0EEENS1_36VarlenDynamicPersistentTileSchedulerILi128ELi96ELi256ELi128ELb0ELb1ELb1ELb1ELb0ELb1EEEEEEEEEvNT_6ParamsE,(.L_x_15318 - _ZN7cutlass13device_kernelIN5flash11enable_sm90INS1_16FlashAttnFwdSm90INS1_25CollectiveMainloopFwdSm90ILi2EN4cute5tupleIJNS5_1CILi1EEES8_S8_EEENS6_IJNS7_ILi128EEENS7_ILi96EEENS7_ILi64EEEEEELi256ENS_6half_tEfNS_4arch4Sm90ELb0ELb1ELb1ELb1ELb0ELb1ELb1ELb1ELb0ELb1ELb0ELb0EEENS1_21CollectiveEpilogueFwdINS6_IJSA_NS7_ILi256EEESB_EEES9_SE_SG_Li256ELb1ELb1ELb0ELb0EEENS1_36VarlenDynamicPersistentTileSchedulerILi128ELi96ELi256ELi128ELb0ELb1ELb1ELb1ELb0ELb1EEEEEEEEEvNT_6ParamsE)
        .other          _ZN7cutlass13device_kernelIN5flash11enable_sm90INS1_16FlashAttnFwdSm90INS1_25CollectiveMainloopFwdSm90ILi2EN4cute5tupleIJNS5_1CILi1EEES8_S8_EEENS6_IJNS7_ILi128EEENS7_ILi96EEENS7_ILi64EEEEEELi256ENS_6half_tEfNS_4arch4Sm90ELb0ELb1ELb1ELb1ELb0ELb1ELb1ELb1ELb0ELb1ELb0ELb0EEENS1_21CollectiveEpilogueFwdINS6_IJSA_NS7_ILi256EEESB_EEES9_SE_SG_Li256ELb1ELb1ELb0ELb0EEENS1_36VarlenDynamicPersistentTileSchedulerILi128ELi96ELi256ELi128ELb0ELb1ELb1ELb1ELb0ELb1EEEEEEEEEvNT_6ParamsE,@"STO_CUDA_ENTRY STV_DEFAULT"
_ZN7cutlass13device_kernelIN5flash11enable_sm90INS1_16FlashAttnFwdSm90INS1_25CollectiveMainloopFwdSm90ILi2EN4cute5tupleIJNS5_1CILi1EEES8_S8_EEENS6_IJNS7_ILi128EEENS7_ILi96EEENS7_ILi64EEEEEELi256ENS_6half_tEfNS_4arch4Sm90ELb0ELb1ELb1ELb1ELb0ELb1ELb1ELb1ELb0ELb1ELb0ELb0EEENS1_21CollectiveEpilogueFwdINS6_IJSA_NS7_ILi256EEESB_EEES9_SE_SG_Li256ELb1ELb1ELb0ELb0EEENS1_36VarlenDynamicPersistentTileSchedulerILi128ELi96ELi256ELi128ELb0ELb1ELb1ELb1ELb0ELb1EEEEEEEEEvNT_6ParamsE:
        /* <DEDUP_REMOVED lines=29> */
.L_x_12802:
[----:B------:R-:W-:Y:S05]  /*01d0*/  BSYNC B0 ;  /* 0x0000000000007941 */ /* 0x000fea0003800000 */
.L_x_12801:
        /* <DEDUP_REMOVED lines=43> */
.L_x_12803:
        /* <DEDUP_REMOVED lines=22> */
.L_x_12804:
        /* <DEDUP_REMOVED lines=18> */
.L_x_12805:
        /* <DEDUP_REMOVED lines=22> */
.L_x_12806:
        /* <DEDUP_REMOVED lines=22> */
.L_x_12807:
        /* <DEDUP_REMOVED lines=10> */
.L_x_12810:
[----:B------:R-:W-:-:S08]  /*0a70*/  NOP ;  /* 0x0000000000007918 */ /* 0x000fd00000000000 */
[----:B------:R-:W0:Y:S02]  /*0a80*/  USETMAXREG.TRY_ALLOC.CTAPOOL UP0, 0xf0 ;  /* 0x000000f0000079c8 */ /* 0x000e240008000600 */
[----:B0-----:R-:W-:-:S13]  /*0a90*/  PLOP3.LUT P0, PT, PT, PT, UP0, 0x80, 0x0 ;  /* 0x000000000000781c */ /* 0x001fda0003f0f008 */
[----:B------:R-:W-:Y:S05]  /*0aa0*/  @!P0 BRA `(.L_x_12810) ;  /* 0xfffffffc00f08947 */ /* 0x000fea000383ffff */
[----:B------:R-:W2:Y:S01]  /*0ab0*/  LDL.LU R2, [R1+0x49c] ;  /* 0x00049c0001027983 */ /* 0x000ea20000300800 */
[----:B------:R-:W0:Y:S01]  /*0ac0*/  S2UR UR5, SR_CgaCtaId ;  /* 0x00000000000579c3 */ /* 0x000e220000008800 */
[----:B------:R-:W-:Y:S01]  /*0ad0*/  UMOV UR4, 0x400 ;  /* 0x0000040000047882 */ /* 0x000fe20000000000 */
[----:B------:R-:W-:Y:S01]  /*0ae0*/  UIADD3 UR39, UP0, UR37, 0x218, URZ ;  /* 0x0000021825277890 */ /* 0x000fe2000ff1e03f */
[----:B------:R-:W1:Y:S01]  /*0af0*/  S2R R0, SR_TID.X ;  /* 0x0000000000007919 */ /* 0x000e620000002100 */
[----:B------:R-:W-:Y:S02]  /*0b00*/  UIADD3 UR46, UP1, UR37, 0x224, URZ ;  /* 0x00000224252e7890 */ /* 0x000fe4000ff3e03f */
[----:B------:R-:W-:Y:S01]  /*0b10*/  UIADD3.X UR47, URZ, UR36, URZ, UP0, !UPT ;  /* 0x000000243f2f7290 */ /* 0x000fe200087fe43f */
[----:B------:R-:W-:Y:S01]  /*0b20*/  STL.64 [R1+0x218], RZ ;  /* 0x000218ff01007387 */ /* 0x000fe20000100a00 */
[----:B------:R-:W-:-:S03]  /*0b30*/  UIADD3.X UR48, URZ, UR36, URZ, UP1, !UPT ;  /* 0x000000243f307290 */ /* 0x000fc60008ffe43f */
[----:B------:R-:W-:Y:S04]  /*0b40*/  STL [R1+0x220], RZ ;  /* 0x000220ff01007387 */ /* 0x000fe80000100800 */
[----:B------:R-:W-:Y:S01]  /*0b50*/  STL [R1+0x224], RZ ;  /* 0x000224ff01007387 */ /* 0x000fe20000100800 */
[----:B0-----:R-:W-:-:S06]  /*0b60*/  ULEA UR4, UR5, UR4, 0x18 ;  /* 0x0000000405047291 */ /* 0x001fcc000f8ec03f */
[----:B------:R-:W-:Y:S01]  /*0b70*/  IMAD.U32 R144, RZ, RZ, UR4 ;  /* 0x00000004ff907e24 */ /* 0x000fe2000f8e00ff */
[----:B------:R-:W-:Y:S06]  /*0b80*/  BAR.ARV 0x8, 0x180 ;  /* 0x0206000000007b1d */ /* 0x000fec0000002000 */
[----:B-1----:R-:W-:Y:S01]  /*0b90*/  SHF.R.U32.HI R11, RZ, 0x7, R0 ;  /* 0x00000007ff0b7819 */ /* 0x002fe20000011600 */
[----:B------:R-:W-:-:S03]  /*0ba0*/  ULDC UR4, c[0x0][0xd3c] ;  /* 0x00034f0000047ab9 */ /* 0x000fc60000000800 */
[----:B------:R-:W-:-:S13]  /*0bb0*/  ISETP.NE.AND P0, PT, R11, 0x1, PT ;  /* 0x000000010b00780c */ /* 0x000fda0003f05270 */
[----:B------:R-:W-:Y:S08]  /*0bc0*/  @!P0 BAR.ARV 0x9, 0x100 ;  /* 0x0244000000008b1d */ /* 0x000ff00000002000 */
[----:B------:R-:W-:Y:S06]  /*0bd0*/  BAR.SYNC.DEFER_BLOCKING 0x5, 0x180 ;  /* 0x0146000000007b1d */ /* 0x000fec0000010000 */
[----:B------:R-:W0:Y:S02]  /*0be0*/  LDS.128 R120, [R144+0x324d0] ;  /* 0x0324d00090787984 */ /* 0x000e240000000c00 */
[----:B------:R-:W-:Y:S06]  /*0bf0*/  BAR.ARV 0x4, 0x180 ;  /* 0x0106000000007b1d */ /* 0x000fec0000002000 */
[----:B--2---:R-:W-:-:S04]  /*0c00*/  LOP3.LUT R2, R2, 0xffefffff, RZ, 0xc0, !PT ;  /* 0xffefffff02027812 */ /* 0x004fc800078ec0ff */
[----:B------:R-:W-:Y:S02]  /*0c10*/  @P0 LOP3.LUT R2, R2, 0x100000, RZ, 0xfc, !PT ;  /* 0x0010000002020812 */ /* 0x000fe400078efcff */
[----:B0-----:R-:W-:-:S03]  /*0c20*/  ISETP.GE.AND P0, PT, R123, UR4, PT ;  /* 0x000000047b007c0c */ /* 0x001fc6000bf06270 */
[----:B------:R0:W-:Y:S10]  /*0c30*/  STL [R1+0x49c], R2 ;  /* 0x00049c0201007387 */ /* 0x0001f40000100800 */
[----:B0-----:R-:W-:Y:S05]  /*0c40*/  @P0 BRA `(.L_x_12811) ;  /* 0x0000036800580947 */ /* 0x001fea0003800000 */
[----:B------:R-:W-:Y:S01]  /*0c50*/  VIADD R201, R0, 0xffffff80 ;  /* 0xffffff8000c97836 */ /* 0x000fe20000000000 */
[C---:B------:R-:W-:Y:S01]  /*0c60*/  IADD3 R188, -R11.reuse, 0xb, RZ ;  /* 0x0000000b0bbc7810 */ /* 0x040fe20007ffe1ff */
[----:B------:R-:W-:Y:S02]  /*0c70*/  VIADD R180, R11, 0x8 ;  /* 0x000000080bb47836 */ /* 0x000fe40000000000 */
[----:B------:R-:W-:Y:S01]  /*0c80*/  IMAD.MOV.U32 R152, RZ, RZ, RZ ;  /* 0x000000ffff987224 */ /* 0x000fe200078e00ff */
[----:B------:R-:W-:Y:S01]  /*0c90*/  SHF.R.S32.HI R0, RZ, 0x1f, R201 ;  /* 0x0000001fff007819 */ /* 0x000fe200000114c9 */
[----:B------:R-:W-:-:S03]  /*0ca0*/  IMAD.MOV.U32 R157, RZ, RZ, RZ ;  /* 0x000000ffff9d7224 */ /* 0x000fc600078e00ff */
[CC--:B------:R-:W-:Y:S02]  /*0cb0*/  LEA.HI R2, R0.reuse, R201.reuse, RZ, 0x7 ;  /* 0x000000c900027211 */ /* 0x0c0fe400078f38ff */
[-C--:B------:R-:W-:Y:S02]  /*0cc0*/  LEA.HI R7, R0, R201.reuse, RZ, 0x4 ;  /* 0x000000c900077211 */ /* 0x080fe400078f20ff */
[----:B------:R-:W-:Y:S02]  /*0cd0*/  LOP3.LUT R226, R2, 0xffffff80, RZ, 0xc0, !PT ;  /* 0xffffff8002e27812 */ /* 0x000fe400078ec0ff */
[----:B------:R-:W-:Y:S02]  /*0ce0*/  SHF.R.S32.HI R233, RZ, 0x7, R2 ;  /* 0x00000007ffe97819 */ /* 0x000fe40000011402 */
[----:B------:R-:W-:Y:S01]  /*0cf0*/  LEA.HI R9, R0, R201, RZ, 0x5 ;  /* 0x000000c900097211 */ /* 0x000fe200078f28ff */
[----:B------:R-:W-:Y:S01]  /*0d00*/  IMAD.IADD R226, R201, 0x1, -R226 ;  /* 0x00000001c9e27824 */ /* 0x000fe200078e0ae2 */
[----:B------:R-:W-:-:S02]  /*0d10*/  LEA.HI R2, R2, R233, RZ, 0x1 ;  /* 0x000000e902027211 */ /* 0x000fc400078f08ff */
[----:B------:R-:W-:Y:S02]  /*0d20*/  SHF.R.S32.HI R10, RZ, 0x4, R7 ;  /* 0x00000004ff0a7819 */ /* 0x000fe40000011407 */
        /* <DEDUP_REMOVED lines=9> */
[C---:B------:R-:W-:Y:S02]  /*0dc0*/  LOP3.LUT R8, R7.reuse, 0x3fffff0, RZ, 0xc0, !PT ;  /* 0x03fffff007087812 */ /* 0x040fe400078ec0ff */
[----:B------:R-:W-:Y:S02]  /*0dd0*/  LOP3.LUT R6, R6, 0xfffffff8, RZ, 0xc0, !PT ;  /* 0xfffffff806067812 */ /* 0x000fe400078ec0ff */
[----:B------:R-:W-:Y:S01]  /*0de0*/  LEA.HI R7, R7, R10, RZ, 0x1 ;  /* 0x0000000a07077211 */ /* 0x000fe200078f08ff */
[----:B------:R-:W-:Y:S01]  /*0df0*/  IMAD.IADD R8, R201, 0x1, -R8 ;  /* 0x00000001c9087824 */ /* 0x000fe200078e0a08 */
[----:B------:R-:W-:Y:S01]  /*0e00*/  SHF.R.S32.HI R9, RZ, 0x5, R9 ;  /* 0x00000005ff097819 */ /* 0x000fe20000011409 */
[----:B------:R-:W-:Y:S01]  /*0e10*/  IMAD.IADD R6, R5, 0x1, -R6 ;  /* 0x0000000105067824 */ /* 0x000fe200078e0a06 */
[----:B------:R-:W-:-:S03]  /*0e20*/  LOP3.LUT R7, R7, 0x1ffffffe, RZ, 0xc0, !PT ;  /* 0x1ffffffe07077812 */ /* 0x000fc600078ec0ff */
[----:B------:R-:W-:Y:S02]  /*0e30*/  IMAD R3, R3, 0x10, R6 ;  /* 0x0000001003037824 */ /* 0x000fe400078e0206 */
[----:B------:R-:W-:Y:S02]  /*0e40*/  IMAD.IADD R7, R10, 0x1, -R7 ;  /* 0x000000010a077824 */ /* 0x000fe400078e0a07 */
[----:B------:R-:W-:Y:S01]  /*0e50*/  IMAD R192, R2, 0x40, R3 ;  /* 0x0000004002c07824 */ /* 0x000fe200078e0203 */
[CC--:B------:R-:W-:Y:S01]  /*0e60*/  LEA.HI R2, R0.reuse, R201.reuse, RZ, 0x2 ;  /* 0x000000c900027211 */ /* 0x0c0fe200078f10ff */
[C---:B------:R-:W-:Y:S01]  /*0e70*/  IMAD R8, R9.reuse, 0x10, R8 ;  /* 0x0000001009087824 */ /* 0x040fe200078e0208 */
[----:B------:R-:W-:Y:S01]  /*0e80*/  LEA.HI R3, R0, R201, RZ, 0x3 ;  /* 0x000000c900037211 */ /* 0x000fe200078f18ff */
[----:B------:R-:W-:Y:S01]  /*0e90*/  IMAD.SHL.U32 R167, R9, 0x200, RZ ;  /* 0x0000020009a77824 */ /* 0x000fe200078e00ff */
[----:B------:R-:W-:Y:S01]  /*0ea0*/  LOP3.LUT R0, R2, 0xfffffffc, RZ, 0xc0, !PT ;  /* 0xfffffffc02007812 */ /* 0x000fe200078ec0ff */
[----:B------:R-:W-:Y:S01]  /*0eb0*/  IMAD R8, R8, 0x8, R7 ;  /* 0x0000000808087824 */ /* 0x000fe200078e0207 */
[----:B------:R-:W-:-:S02]  /*0ec0*/  SHF.R.S32.HI R153, RZ, 0x2, R2 ;  /* 0x00000002ff997819 */ /* 0x000fc40000011402 */
[----:B------:R-:W-:Y:S01]  /*0ed0*/  SHF.R.S32.HI R2, RZ, 0x1f, R2 ;  /* 0x0000001fff027819 */ /* 0x000fe20000011402 */
[----:B------:R-:W-:Y:S01]  /*0ee0*/  IMAD.IADD R221, R201, 0x1, -R0 ;  /* 0x00000001c9dd7824 */ /* 0x000fe200078e0a00 */
[----:B------:R-:W-:Y:S01]  /*0ef0*/  LOP3.LUT R6, R3, 0xfffffff8, RZ, 0xc0, !PT ;  /* 0xfffffff803067812 */ /* 0x000fe200078ec0ff */
[----:B------:R-:W-:Y:S01]  /*0f00*/  VIADD R156, R153, 0x40 ;  /* 0x00000040999c7836 */ /* 0x000fe20000000000 */
[----:B------:R-:W-:Y:S01]  /*0f10*/  LEA.HI R2, R2, R153, RZ, 0x3 ;  /* 0x0000009902027211 */ /* 0x000fe200078f18ff */
[----:B------:R-:W-:Y:S01]  /*0f20*/  IMAD.SHL.U32 R22, R221, 0x8, RZ ;  /* 0x00000008dd167824 */ /* 0x000fe200078e00ff */
[----:B------:R-:W-:Y:S01]  /*0f30*/  SHF.R.S32.HI R210, RZ, 0x3, R3 ;  /* 0x00000003ffd27819 */ /* 0x000fe20000011403 */
[----:B------:R-:W-:Y:S01]  /*0f40*/  IMAD.IADD R3, R201, 0x1, -R6 ;  /* 0x00000001c9037824 */ /* 0x000fe200078e0a06 */
[----:B------:R-:W-:Y:S01]  /*0f50*/  LOP3.LUT R2, R2, 0xfffffff8, RZ, 0xc0, !PT ;  /* 0xfffffff802027812 */ /* 0x000fe200078ec0ff */
[----:B------:R-:W-:Y:S01]  /*0f60*/  IMAD.SHL.U32 R172, R156, 0x40, RZ ;  /* 0x000000409cac7824 */ /* 0x000fe200078e00ff */
[----:B------:R-:W-:Y:S01]  /*0f70*/  LEA.HI R0, R221, R221, RZ, 0x1 ;  /* 0x000000dddd007211 */ /* 0x000fe200078f08ff */
[C---:B------:R-:W-:Y:S01]  /*0f80*/  IMAD.SHL.U32 R160, R3.reuse, 0x8, RZ ;  /* 0x0000000803a07824 */ /* 0x040fe200078e00ff */
[----:B------:R-:W-:Y:S01]  /*0f90*/  SHF.R.S32.HI R164, RZ, 0x1f, R153 ;  /* 0x0000001fffa47819 */ /* 0x000fe20000011499 */
[----:B------:R-:W-:Y:S01]  /*0fa0*/  IMAD R220, R3, 0x20, R210 ;  /* 0x0000002003dc7824 */ /* 0x000fe200078e02d2 */
[----:B------:R-:W-:Y:S01]  /*0fb0*/  SHF.R.S32.HI R3, RZ, 0x1f, R156 ;  /* 0x0000001fff037819 */ /* 0x000fe2000001149c */
[----:B------:R-:W-:Y:S01]  /*0fc0*/  IMAD.IADD R223, R153, 0x1, -R2 ;  /* 0x0000000199df7824 */ /* 0x000fe200078e0a02 */
[----:B------:R-:W-:Y:S01]  /*0fd0*/  LOP3.LUT R0, R0, 0x1ffffffe, RZ, 0xc0, !PT ;  /* 0x1ffffffe00007812 */ /* 0x000fe200078ec0ff */
[----:B------:R-:W-:Y:S01]  /*0fe0*/  IMAD.SHL.U32 R154, R221, 0x4, RZ ;  /* 0x00000004dd9a7824 */ /* 0x000fe200078e00ff */
[----:B------:R-:W-:Y:S01]  /*0ff0*/  LEA.HI R2, R3, R156, RZ, 0x3 ;  /* 0x0000009c03027211 */ /* 0x000fe200078f18ff */
[----:B------:R-:W-:Y:S01]  /*1000*/  IMAD.SHL.U32 R166, R223, 0x40, RZ ;  /* 0x00000040dfa67824 */ /* 0x000fe200078e00ff */
[----:B------:R-:W-:Y:S01]  /*1010*/  LOP3.LUT R172, R172, 0x1c0, RZ, 0xc0, !PT ;  /* 0x000001c0acac7812 */ /* 0x000fe200078ec0ff */
[----:B------:R-:W-:Y:S01]  /*1020*/  IMAD.IADD R5, R221, 0x1, -R0 ;  /* 0x00000001dd057824 */ /* 0x000fe200078e0a00 */
[----:B------:R-:W-:Y:S01]  /*1030*/  LOP3.LUT R3, R4, 0x7ffffffc, RZ, 0xc0, !PT ;  /* 0x7ffffffc04037812 */ /* 0x000fe200078ec0ff */
[----:B------:R-:W-:Y:S01]  /*1040*/  IMAD.SHL.U32 R2, R2, 0x40, RZ ;  /* 0x0000004002027824 */ /* 0x000fe200078e00ff */
[----:B------:R-:W-:Y:S01]  /*1050*/  LOP3.LUT R166, R166, 0x1c0, RZ, 0xc0, !PT ;  /* 0x000001c0a6a67812 */ /* 0x000fe200078ec0ff */
[----:B------:R-:W-:Y:S01]  /*1060*/  VIADD R158, R154, 0x10 ;  /* 0x000000109a9e7836 */ /* 0x000fe20000000000 */
[----:B------:R-:W-:Y:S01]  /*1070*/  SHF.R.U32.HI R174, RZ, 0x3, R172 ;  /* 0x00000003ffae7819 */ /* 0x000fe200000116ac */
[----:B------:R-:W-:Y:S01]  /*1080*/  VIADD R162, R160, 0x40 ;  /* 0x00000040a0a27836 */ /* 0x000fe20000000000 */
[--C-:B------:R-:W-:Y:S01]  /*1090*/  LOP3.LUT R4, R172, 0x38, R22.reuse, 0xf8, !PT ;  /* 0x00000038ac047812 */ /* 0x100fe200078ef816 */
[----:B------:R-:W-:Y:S01]  /*10a0*/  VIADD R161, R160, 0x80 ;  /* 0x00000080a0a17836 */ /* 0x000fe20000000000 */
[----:B------:R-:W-:Y:S01]  /*10b0*/  LOP3.LUT R175, R2, 0xfffffe00, RZ, 0xc0, !PT ;  /* 0xfffffe0002af7812 */ /* 0x000fe200078ec0ff */
[----:B------:R-:W-:Y:S01]  /*10c0*/  VIADD R163, R160, 0xc0 ;  /* 0x000000c0a0a37836 */ /* 0x000fe20000000000 */
[----:B------:R-:W-:Y:S01]  /*10d0*/  LOP3.LUT R0, R166, 0x18, R22, 0xf8, !PT ;  /* 0x00000018a6007812 */ /* 0x000fe200078ef816 */
[----:B------:R-:W-:Y:S01]  /*10e0*/  IMAD.IADD R3, R226, 0x1, -R3 ;  /* 0x00000001e2037824 */ /* 0x000fe200078e0a03 */
[----:B------:R-:W-:Y:S01]  /*10f0*/  SHF.R.U32.HI R173, RZ, 0x3, R166 ;  /* 0x00000003ffad7819 */ /* 0x000fe200000116a6 */
[----:B------:R-:W-:Y:S01]  /*1100*/  IMAD.SHL.U32 R235, R8, 0x8, RZ ;  /* 0x0000000808eb7824 */ /* 0x000fe200078e00ff */
[----:B------:R-:W-:Y:S01]  /*1110*/  LOP3.LUT R7, R175, R4, R174, 0xf6, !PT ;  /* 0x00000004af077212 */ /* 0x000fe200078ef6ae */
[----:B------:R-:W-:Y:S01]  /*1120*/  IMAD.SHL.U32 R193, R3, 0x2, RZ ;  /* 0x0000000203c17824 */ /* 0x000fe200078e00ff */
[----:B------:R-:W-:Y:S01]  /*1130*/  LOP3.LUT R227, R0, R173, RZ, 0x3c, !PT ;  /* 0x000000ad00e37212 */ /* 0x000fe200078e3cff */
[----:B------:R-:W-:Y:S01]  /*1140*/  IMAD R234, R5, 0x8, R192 ;  /* 0x0000000805ea7824 */ /* 0x000fe200078e02c0 */
[----:B------:R-:W-:Y:S01]  /*1150*/  SHF.R.S32.HI R176, RZ, 0x1f, R156 ;  /* 0x0000001fffb07819 */ /* 0x000fe2000001149c */
[----:B------:R-:W-:Y:S01]  /*1160*/  IMAD R224, R7, 0x2, R144 ;  /* 0x0000000207e07824 */ /* 0x000fe200078e0290 */
[----:B------:R-:W-:-:S02]  /*1170*/  SHF.R.S32.HI R23, RZ, 0x1f, R22 ;  /* 0x0000001fff177819 */ /* 0x000fc40000011416 */
[----:B------:R-:W-:Y:S02]  /*1180*/  SHF.R.S32.HI R184, RZ, 0x1f, R160 ;  /* 0x0000001fffb87819 */ /* 0x000fe400000114a0 */
[----:B------:R-:W-:Y:S02]  /*1190*/  SHF.R.S32.HI R222, RZ, 0x1f, R158 ;  /* 0x0000001fffde7819 */ /* 0x000fe4000001149e */
[----:B------:R-:W-:Y:S02]  /*11a0*/  SHF.R.S32.HI R183, RZ, 0x1f, R162 ;  /* 0x0000001fffb77819 */ /* 0x000fe400000114a2 */
[----:B------:R-:W-:Y:S02]  /*11b0*/  SHF.R.S32.HI R182, RZ, 0x1f, R161 ;  /* 0x0000001fffb67819 */ /* 0x000fe400000114a1 */
[----:B------:R-:W-:Y:S02]  /*11c0*/  SHF.R.S32.HI R181, RZ, 0x1f, R163 ;  /* 0x0000001fffb57819 */ /* 0x000fe400000114a3 */
[----:B------:R-:W-:-:S07]  /*11d0*/  LOP3.LUT R159, R227, R167, RZ, 0xfc, !PT ;  /* 0x000000a7e39f7212 */ /* 0x000fce00078efcff */
.L_x_13026:
        /* <DEDUP_REMOVED lines=12> */
[----:B------:R-:W1:Y:S01]  /*12a0*/  @P1 LDC.64 R2, c[0x0][0xb20] ;  /* 0x0002c800ff021b82 */ /* 0x000e620000000a00 */
[----:B------:R-:W-:Y:S01]  /*12b0*/  ISETP.NE.AND.EX P0, PT, RZ, UR5, PT, P0 ;  /* 0x00000005ff007c0c */ /* 0x000fe2000bf05300 */
[----:B0--3--:R-:W-:-:S06]  /*12c0*/  IMAD.WIDE R8, R123, 0x4, R4 ;  /* 0x000000047b087825 */ /* 0x009fcc00078e0204 */
        /* <DEDUP_REMOVED lines=28> */
.L_x_12812:
        /* <DEDUP_REMOVED lines=10> */
.L_x_12813:
[----:B------:R-:W-:Y:S05]  /*1530*/  @!P0 BRA `(.L_x_12814) ;  /* 0x00000000000c8947 */ /* 0x000fea0003800000 */
[----:B------:R-:W2:Y:S04]  /*1540*/  LDG.E R3, desc[UR42][R8.64] ;  /* 0x0000002a08037981 */ /* 0x000ea8000c1e1900 */
[----:B------:R-:W2:Y:S02]  /*1550*/  LDG.E R28, desc[UR42][R8.64+0x4] ;  /* 0x0000042a081c7981 */ /* 0x000ea4000c1e1900 */
[----:B--2---:R-:W-:-:S07]  /*1560*/  IMAD.IADD R28, R28, 0x1, -R3 ;  /* 0x000000011c1c7824 */ /* 0x004fce00078e0a03 */
.L_x_12814:
[----:B------:R-:W-:Y:S01]  /*1570*/  ULDC.64 UR4, c[0x0][0xb08] ;  /* 0x0002c20000047ab9 */ /* 0x000fe20000000a00 */
[----:B------:R-:W1:Y:S01]  /*1580*/  LDC R8, c[0x0][0x448] ;  /* 0x00011200ff087b82 */ /* 0x000e620000000800 */
[----:B------:R-:W-:-:S04]  /*1590*/  ISETP.NE.U32.AND P0, PT, RZ, UR4, PT ;  /* 0x00000004ff007c0c */ /* 0x000fc8000bf05070 */
[----:B------:R-:W-:Y:S01]  /*15a0*/  ISETP.NE.AND.EX P0, PT, RZ, UR5, PT, P0 ;  /* 0x00000005ff007c0c */ /* 0x000fe2000bf05300 */
[----:B------:R-:W-:Y:S02]  /*15b0*/  ULDC.64 UR4, c[0x0][0xb28] ;  /* 0x0002ca0000047ab9 */ /* 0x000fe40000000a00 */
[----:B------:R-:W-:Y:S01]  /*15c0*/  ISETP.NE.U32.AND P1, PT, RZ, UR4, PT ;  /* 0x00000004ff007c0c */ /* 0x000fe2000bf25070 */
[----:B------:R-:W2:Y:S03]  /*15d0*/  LDC.64 R12, c[0x0][0xad8] ;  /* 0x0002b600ff0c7b82 */ /* 0x000ea60000000a00 */
[----:B------:R-:W-:-:S06]  /*15e0*/  ISETP.NE.AND.EX P1, PT, RZ, UR5, PT, P1 ;  /* 0x00000005ff007c0c */ /* 0x000fcc000bf25310 */
[----:B------:R-:W3:Y:S08]  /*15f0*/  @P0 LDC.64 R4, c[0x0][0xb08] ;  /* 0x0002c200ff040b82 */ /* 0x000ef00000000a00 */
[----:B------:R-:W4:Y:S01]  /*1600*/  @P1 LDC.64 R6, c[0x0][0xb28] ;  /* 0x0002ca00ff061b82 */ /* 0x000f220000000a00 */
[----:B---3--:R-:W-:-:S05]  /*1610*/  @P0 IMAD.WIDE R4, R123, 0x4, R4 ;  /* 0x000000047b040825 */ /* 0x008fca00078e0204 */
[----:B------:R-:W3:Y:S04]  /*1620*/  @P0 LDG.E R0, desc[UR42][R4.64] ;  /* 0x0000002a04000981 */ /* 0x000ee8000c1e1900 */
[----:B0-----:R-:W3:Y:S01]  /*1630*/  @P0 LDG.E R3, desc[UR42][R4.64+0x4] ;  /* 0x0000042a04030981 */ /* 0x001ee2000c1e1900 */
[----:B-----5:R-:W-:Y:S01]  /*1640*/  MOV R2, R28 ;  /* 0x0000001c00027202 */ /* 0x020fe20000000f00 */
[----:B----4-:R-:W-:-:S05]  /*1650*/  @P1 IMAD.WIDE R6, R123, 0x4, R6 ;  /* 0x000000047b061825 */ /* 0x010fca00078e0206 */
[----:B------:R0:W5:Y:S01]  /*1660*/  @P1 LDG.E R2, desc[UR42][R6.64] ;  /* 0x0000002a06021981 */ /* 0x000162000c1e1900 */
[----:B-1----:R-:W-:Y:S01]  /*1670*/  ISETP.NE.AND P1, PT, R8, 0x1, PT ;  /* 0x000000010800780c */ /* 0x002fe20003f25270 */
[----:B------:R-:W-:Y:S01]  /*1680*/  IMAD.SHL.U32 R177, R121, 0x80, RZ ;  /* 0x0000008079b17824 */ /* 0x000fe200078e00ff */
[----:B--2---:R-:W-:Y:S01]  /*1690*/  ISETP.GE.AND P2, PT, R13, 0x1, PT ;  /* 0x000000010d00780c */ /* 0x004fe20003f46270 */
[----:B------:R-:W-:-:S10]  /*16a0*/  IMAD.IADD R11, R28, 0x1, -R11 ;  /* 0x000000011c0b7824 */ /* 0x000fd400078e0a0b */
[----:B------:R-:W1:Y:S08]  /*16b0*/  @P1 LDC R8, c[0x0][0x44c] ;  /* 0x00011300ff081b82 */ /* 0x000e700000000800 */
[----:B------:R-:W2:Y:S01]  /*16c0*/  @P1 LDC R9, c[0x0][0x450] ;  /* 0x00011400ff091b82 */ /* 0x000ea20000000800 */
[----:B---3--:R-:W-:Y:S02]  /*16d0*/  @P0 IMAD.IADD R58, R3, 0x1, -R0 ;  /* 0x00000001033a0824 */ /* 0x008fe400078e0a00 */
[----:B------:R-:W-:-:S02]  /*16e0*/  VIADD R3, R177, 0x7f ;  /* 0x0000007fb1037836 */ /* 0x000fc40000000000 */
[----:B------:R-:W-:Y:S02]  /*16f0*/  IMAD.IADD R25, R11, 0x1, R58 ;  /* 0x000000010b197824 */ /* 0x000fe400078e023a */
[----:B-1----:R-:W-:-:S03]  /*1700*/  @P1 IMAD.HI.U32 R4, R3, R8, RZ ;  /* 0x0000000803041227 */ /* 0x002fc600078e00ff */
[C---:B------:R-:W-:Y:S01]  /*1710*/  IADD3 R187, R25.reuse, 0x1, -R24 ;  /* 0x0000000119bb7810 */ /* 0x040fe20007ffe818 */
[----:B------:R-:W-:Y:S01]  /*1720*/  VIADD R0, R25, 0x5f ;  /* 0x0000005f19007836 */ /* 0x000fe20000000000 */
[----:B--2---:R-:W-:-:S03]  /*1730*/  @P1 SHF.R.U32.HI R3, RZ, R9, R4 ;  /* 0x00000009ff031219 */ /* 0x004fc60000011604 */
[----:B------:R-:W-:-:S04]  /*1740*/  IMAD.HI R0, R0, 0x2aaaaaab, RZ ;  /* 0x2aaaaaab00007827 */ /* 0x000fc800078e02ff */
[----:B0-----:R-:W-:Y:S01]  /*1750*/  IMAD.IADD R7, R187, 0x1, R3 ;  /* 0x00000001bb077824 */ /* 0x001fe200078e0203 */
[----:B------:R-:W-:-:S04]  /*1760*/  SHF.R.U32.HI R185, RZ, 0x1f, R0 ;  /* 0x0000001fffb97819 */ /* 0x000fc80000011600 */
        /* <DEDUP_REMOVED lines=14> */
.L_x_12817:
[----:B------:R-:W-:-:S13]  /*1850*/  ISETP.NE.AND P0, PT, R13, 0x1, PT ;  /* 0x000000010d00780c */ /* 0x000fda0003f05270 */
[----:B------:R-:W0:Y:S02]  /*1860*/  @P0 LDC.64 R4, c[0x0][0xae0] ;  /* 0x0002b800ff040b82 */ /* 0x000e240000000a00 */
[----:B0-----:R-:W-:-:S05]  /*1870*/  @P0 IMAD.HI.U32 R4, R3, R4, RZ ;  /* 0x0000000403040227 */ /* 0x001fca00078e00ff */
[----:B------:R-:W-:-:S07]  /*1880*/  @P0 SHF.R.U32.HI R3, RZ, R5, R4 ;  /* 0x00000005ff030219 */ /* 0x000fce0000011604 */
.L_x_12818:
[----:B------:R-:W-:Y:S05]  /*1890*/  BSYNC B0 ;  /* 0x0000000000007941 */ /* 0x000fea0003800000 */
.L_x_12816:
[----:B------:R-:W-:-:S05]  /*18a0*/  IMAD R3, R3, R13, R13 ;  /* 0x0000000d03037224 */ /* 0x000fca00078e020d */
[----:B------:R-:W-:-:S07]  /*18b0*/  VIMNMX R0, R0, R3, PT ;  /* 0x0000000300007248 */ /* 0x000fce0003fe0100 */
.L_x_12815:
        /* <DEDUP_REMOVED lines=20> */
.L_x_12821:
[----:B------:R-:W-:-:S13]  /*1a00*/  ISETP.NE.AND P0, PT, R13, 0x1, PT ;  /* 0x000000010d00780c */ /* 0x000fda0003f05270 */
[----:B------:R-:W0:Y:S02]  /*1a10*/  @P0 LDC.64 R6, c[0x0][0xae0] ;  /* 0x0002b800ff060b82 */ /* 0x000e240000000a00 */
[----:B0-----:R-:W-:-:S05]  /*1a20*/  @P0 IMAD.HI.U32 R6, R3, R6, RZ ;  /* 0x0000000603060227 */ /* 0x001fca00078e00ff */
[----:B------:R-:W-:-:S07]  /*1a30*/  @P0 SHF.R.U32.HI R3, RZ, R7, R6 ;  /* 0x00000007ff030219 */ /* 0x000fce0000011606 */
.L_x_12822:
[----:B------:R-:W-:Y:S05]  /*1a40*/  BSYNC B0 ;  /* 0x0000000000007941 */ /* 0x000fea0003800000 */
.L_x_12820:
[----:B------:R-:W-:-:S05]  /*1a50*/  IMAD R3, R3, R13, RZ ;  /* 0x0000000d03037224 */ /* 0x000fca00078e02ff */
[----:B------:R-:W-:-:S07]  /*1a60*/  VIMNMX R4, R4, R3, !PT ;  /* 0x0000000304047248 */ /* 0x000fce0007fe0100 */
.L_x_12819:
        /* <DEDUP_REMOVED lines=44> */
.L_x_12825:
[----:B------:R-:W-:Y:S05]  /*1d30*/  BSYNC B6 ;  /* 0x0000000000067941 */ /* 0x000fea0003800000 */
.L_x_12824:
        /* <DEDUP_REMOVED lines=20> */
.L_x_12827:
[----:B------:R-:W-:Y:S05]  /*1e80*/  BSYNC B6 ;  /* 0x0000000000067941 */ /* 0x000fea0003800000 */
.L_x_12826:
        /* <DEDUP_REMOVED lines=8> */
[----:B------:R-:W-:Y:S01]  /*1f10*/  SHF.R.S32.HI R10, RZ, 0x1f, R122 ;  /* 0x0000001fff0a7819 */ /* 0x000fe2000001147a */
[C---:B------:R-:W-:Y:S02]  /*1f20*/  VIADD R60, R22.reuse, 0x20 ;  /* 0x00000020163c7836 */ /* 0x040fe40000000000 */
[C---:B------:R-:W-:Y:S01]  /*1f30*/  VIADD R11, R22.reuse, 0xc0 ;  /* 0x000000c0160b7836 */ /* 0x040fe20000000000 */
[----:B------:R-:W2:Y:S08]  /*1f40*/  LDC R73, c[0x0][0x3f4] ;  /* 0x0000fd00ff497b82 */ /* 0x000eb00000000800 */
[----:B------:R-:W3:Y:S01]  /*1f50*/  @P0 LDC.64 R4, c[0x0][0xaf0] ;  /* 0x0002bc00ff040b82 */ /* 0x000ee20000000a00 */
[----:B------:R-:W-:-:S02]  /*1f60*/  VIADD R61, R22, 0x40 ;  /* 0x00000040163d7836 */ /* 0x000fc40000000000 */
[C---:B------:R-:W-:Y:S02]  /*1f70*/  VIADD R62, R22.reuse, 0x60 ;  /* 0x00000060163e7836 */ /* 0x040fe40000000000 */
[----:B------:R-:W-:-:S03]  /*1f80*/  VIADD R12, R22, 0xe0 ;  /* 0x000000e0160c7836 */ /* 0x000fc60000000000 */
[----:B------:R-:W4:Y:S08]  /*1f90*/  LDC.64 R14, c[0x0][0x408] ;  /* 0x00010200ff0e7b82 */ /* 0x000f300000000a00 */
[----:B------:R-:W2:Y:S01]  /*1fa0*/  LDC.64 R54, c[0x0][0x3f8] ;  /* 0x0000fe00ff367b82 */ /* 0x000ea20000000a00 */
[----:B---3--:R-:W-:-:S05]  /*1fb0*/  @P0 IMAD.WIDE R4, R123, 0x4, R4 ;  /* 0x000000047b040825 */ /* 0x008fca00078e0204 */
[----:B------:R3:W3:Y:S01]  /*1fc0*/  @P0 LDG.E R123, desc[UR42][R4.64] ;  /* 0x0000002a047b0981 */ /* 0x0006e2000c1e1900 */
[----:B------:R-:W-:Y:S01]  /*1fd0*/  SHF.R.S32.HI R43, RZ, 0x1f, R56 ;  /* 0x0000001fff2b7819 */ /* 0x000fe20000011438 */
[-C--:B-1----:R-:W-:Y:S01]  /*1fe0*/  IMAD.WIDE.U32 R6, R56, R8.reuse, RZ ;  /* 0x0000000838067225 */ /* 0x082fe200078e00ff */
[----:B------:R-:W-:Y:S02]  /*1ff0*/  ISETP.NE.U32.AND P0, PT, RZ, UR6, PT ;  /* 0x00000006ff007c0c */ /* 0x000fe4000bf05070 */
[----:B0-----:R-:W-:Y:S01]  /*2000*/  SHF.R.U32.HI R21, RZ, 0x7, R21 ;  /* 0x00000007ff157819 */ /* 0x001fe20000011615 */
[----:B------:R-:W-:Y:S01]  /*2010*/  IMAD R0, R43, R8, RZ ;  /* 0x000000082b007224 */ /* 0x000fe200078e02ff */
[----:B------:R-:W-:Y:S01]  /*2020*/  ISETP.NE.AND.EX P0, PT, RZ, UR7, PT, P0 ;  /* 0x00000007ff007c0c */ /* 0x000fe2000bf05300 */
[----:B------:R-:W-:Y:S01]  /*2030*/  VIADD R64, R22, 0xa0 ;  /* 0x000000a016407836 */ /* 0x000fe20000000000 */
[----:B------:R-:W-:Y:S01]  /*2040*/  ISETP.NE.AND P6, PT, R21, 0x1, PT ;  /* 0x000000011500780c */ /* 0x000fe20003fc5270 */
[----:B------:R-:W-:Y:S01]  /*2050*/  IMAD R3, R56, R9, R0 ;  /* 0x0000000938037224 */ /* 0x000fe200078e0200 */
[----:B------:R-:W-:Y:S01]  /*2060*/  IADD3 R63, R22, 0x80, RZ ;  /* 0x00000080163f7810 */ /* 0x000fe20007ffe0ff */
[----:B--2---:R-:W-:Y:S01]  /*2070*/  IMAD R28, R164, R54, RZ ;  /* 0x00000036a41c7224 */ /* 0x004fe200078e02ff */
[----:B------:R-:W-:Y:S01]  /*2080*/  SHF.R.S32.HI R155, RZ, 0x1f, R154 ;  /* 0x0000001fff9b7819 */ /* 0x000fe2000001149a */
[----:B------:R-:W-:Y:S01]  /*2090*/  IMAD.IADD R7, R7, 0x1, R3 ;  /* 0x0000000107077824 */ /* 0x000fe200078e0203 */
[----:B------:R-:W-:Y:S01]  /*20a0*/  SHF.L.U64.HI R65, R8, 0x6, R9 ;  /* 0x0000000608417819 */ /* 0x000fe20000010209 */
[----:B------:R-:W-:Y:S01]  /*20b0*/  IMAD R3, R10, UR4, RZ ;  /* 0x000000040a037c24 */ /* 0x000fe2000f8e02ff */
[----:B----4-:R-:W-:Y:S01]  /*20c0*/  SHF.L.U64.HI R67, R14, 0x6, R15 ;  /* 0x000000060e437819 */ /* 0x010fe2000001020f */
[----:B---3--:R-:W-:Y:S01]  /*20d0*/  IMAD.WIDE.U32 R4, R122, UR4, R6 ;  /* 0x000000047a047c25 */ /* 0x008fe2000f8e0006 */
[----:B------:R-:W-:-:S03]  /*20e0*/  SHF.L.U64.HI R69, R54, 0x6, R55 ;  /* 0x0000000636457819 */ /* 0x000fc60000010237 */
[----:B------:R-:W-:Y:S01]  /*20f0*/  IMAD R3, R122, UR5, R3 ;  /* 0x000000057a037c24 */ /* 0x000fe2000f8e0203 */
[----:B------:R-:W-:Y:S01]  /*2100*/  ULDC.64 UR4, c[0x0][0x310] ;  /* 0x0000c40000047ab9 */ /* 0x000fe20000000a00 */
[----:B------:R-:W-:-:S04]  /*2110*/  IMAD.WIDE.U32 R6, R153, R8, R22 ;  /* 0x0000000899067225 */ /* 0x000fc800078e0016 */
[----:B------:R-:W-:Y:S02]  /*2120*/  IMAD.IADD R5, R5, 0x1, R3 ;  /* 0x0000000105057824 */ /* 0x000fe400078e0203 */
[C---:B------:R-:W-:Y:S02]  /*2130*/  IMAD R35, R153.reuse, R55, R28 ;  /* 0x0000003799237224 */ /* 0x040fe400078e021c */
[----:B------:R-:W-:-:S04]  /*2140*/  IMAD.WIDE.U32 R28, R153, R54, R22 ;  /* 0x00000036991c7225 */ /* 0x000fc800078e0016 */
[----:B------:R-:W-:Y:S02]  /*2150*/  IMAD.IADD R29, R35, 0x1, R29 ;  /* 0x00000001231d7824 */ /* 0x000fe400078e021d */
[----:B------:R-:W-:Y:S02]  /*2160*/  IMAD.MOV.U32 R71, RZ, RZ, 0x20 ;  /* 0x00000020ff477424 */ /* 0x000fe400078e00ff */
[----:B-----5:R-:W-:-:S04]  /*2170*/  IMAD.WIDE.U32 R52, R2, R54, R28 ;  /* 0x0000003602347225 */ /* 0x020fc800078e001c */
[----:B------:R-:W-:Y:S02]  /*2180*/  IMAD R37, R9, 0x60, RZ ;  /* 0x0000006009257824 */ /* 0x000fe400078e02ff */
[----:B------:R-:W-:Y:S02]  /*2190*/  IMAD.SHL.U32 R66, R8, 0x40, RZ ;  /* 0x0000004008427824 */ /* 0x000fe400078e00ff */
[----:B------:R-:W-:Y:S02]  /*21a0*/  IMAD R75, R15, 0x60, RZ ;  /* 0x000000600f4b7824 */ /* 0x000fe400078e02ff */
[----:B------:R-:W-:Y:S02]  /*21b0*/  IMAD.SHL.U32 R68, R14, 0x40, RZ ;  /* 0x000000400e447824 */ /* 0x000fe400078e00ff */
[----:B------:R-:W-:Y:S02]  /*21c0*/  IMAD.U32 R72, RZ, RZ, UR38 ;  /* 0x00000026ff487e24 */ /* 0x000fe4000f8e00ff */
[----:B------:R-:W-:-:S03]  /*21d0*/  IMAD.SHL.U32 R70, R54, 0x40, RZ ;  /* 0x0000004036467824 */ /* 0x000fc600078e00ff */
[----:B------:R-:W-:Y:S02]  /*21e0*/  LOP3.LUT R72, R72, 0x1, RZ, 0xfc, !PT ;  /* 0x0000000148487812 */ /* 0x000fe400078efcff */
        /* <DEDUP_REMOVED lines=12> */
[----:B------:R-:W-:Y:S01]  /*22b0*/  ISETP.GE.AND P2, PT, R60, UR4, PT ;  /* 0x000000043c007c0c */ /* 0x000fe2000bf46270 */
[----:B------:R-:W-:Y:S01]  /*22c0*/  IMAD R0, R153, R9, R0 ;  /* 0x0000000999007224 */ /* 0x000fe200078e0200 */
[----:B------:R-:W-:Y:S01]  /*22d0*/  ISETP.GE.AND P1, PT, R22, UR4, PT ;  /* 0x0000000416007c0c */ /* 0x000fe2000bf26270 */
[----:B------:R-:W-:Y:S01]  /*22e0*/  IMAD.WIDE.U32 R8, R8, 0x60, RZ ;  /* 0x0000006008087825 */ /* 0x000fe200078e00ff */
[----:B------:R-:W-:Y:S01]  /*22f0*/  SEL R6, RZ, 0xffffffff, P2 ;  /* 0xffffffffff067807 */ /* 0x000fe20001000000 */
[----:B------:R-:W-:Y:S01]  /*2300*/  ULDC.64 UR6, c[0x0][0x330] ;  /* 0x0000cc0000067ab9 */ /* 0x000fe20000000a00 */
[----:B------:R-:W-:Y:S01]  /*2310*/  IADD3.X R0, R59, R7, R0, P0, !PT ;  /* 0x000000073b007210 */ /* 0x000fe200007fe400 */
[----:B------:R-:W-:Y:S01]  /*2320*/  IMAD R7, R10, UR6, RZ ;  /* 0x000000060a077c24 */ /* 0x000fe2000f8e02ff */
[----:B------:R-:W-:Y:S01]  /*2330*/  ISETP.GE.AND P0, PT, R11, UR4, PT ;  /* 0x000000040b007c0c */ /* 0x000fe2000bf06270 */
[----:B------:R-:W-:Y:S01]  /*2340*/  IMAD.SHL.U32 R11, R6, 0x2, RZ ;  /* 0x00000002060b7824 */ /* 0x000fe200078e00ff */
[----:B------:R-:W-:Y:S01]  /*2350*/  SEL R10, RZ, 0x1, P1 ;  /* 0x00000001ff0a7807 */ /* 0x000fe20000800000 */
[C---:B------:R-:W-:Y:S01]  /*2360*/  IMAD R13, R122.reuse, UR7, R7 ;  /* 0x000000077a0d7c24 */ /* 0x040fe2000f8e0207 */
[----:B------:R-:W-:Y:S01]  /*2370*/  ISETP.GE.AND P1, PT, R61, UR4, PT ;  /* 0x000000043d007c0c */ /* 0x000fe2000bf26270 */
[----:B------:R-:W-:Y:S01]  /*2380*/  IMAD.WIDE.U32 R6, R122, UR6, R22 ;  /* 0x000000067a067c25 */ /* 0x000fe2000f8e0016 */
[----:B------:R-:W-:-:S02]  /*2390*/  ISETP.GE.AND P2, PT, R62, UR4, PT ;  /* 0x000000043e007c0c */ /* 0x000fc4000bf46270 */
[----:B------:R-:W-:Y:S01]  /*23a0*/  ISETP.GE.AND P3, PT, R12, UR4, PT ;  /* 0x000000040c007c0c */ /* 0x000fe2000bf66270 */
[----:B------:R-:W-:Y:S01]  /*23b0*/  IMAD.IADD R7, R7, 0x1, R13 ;  /* 0x0000000107077824 */ /* 0x000fe200078e020d */
[----:B------:R-:W-:Y:S01]  /*23c0*/  LOP3.LUT R10, R11, 0x2, R10, 0xe2, !PT ;  /* 0x000000020b0a7812 */ /* 0x000fe200078ee20a */
[----:B------:R-:W-:Y:S01]  /*23d0*/  IMAD.IADD R74, R9, 0x1, R37 ;  /* 0x00000001094a7824 */ /* 0x000fe200078e0225 */
        /* <DEDUP_REMOVED lines=8> */
[----:B------:R-:W-:Y:S01]  /*2460*/  IMAD.WIDE.U32 R20, R153, R14, R22 ;  /* 0x0000000e99147225 */ /* 0x000fe200078e0016 */
[----:B------:R-:W-:-:S02]  /*2470*/  SEL R12, RZ, 0x20, P2 ;  /* 0x00000020ff0c7807 */ /* 0x000fc40001000000 */
[----:B------:R-:W-:Y:S01]  /*2480*/  IADD3 R56, P2, R153, R56, RZ ;  /* 0x0000003899387210 */ /* 0x000fe20007f5e0ff */
[----:B------:R-:W-:Y:S01]  /*2490*/  IMAD R41, R123, UR5, R13 ;  /* 0x000000057b297c24 */ /* 0x000fe2000f8e020d */
[----:B------:R-:W-:Y:S01]  /*24a0*/  LOP3.LUT R11, R12, R10, R11, 0xfe, !PT ;  /* 0x0000000a0c0b7212 */ /* 0x000fe200078efe0b */
[----:B------:R-:W-:Y:S01]  /*24b0*/  IMAD.WIDE.U32 R12, R153, R14, R154 ;  /* 0x0000000e990c7225 */ /* 0x000fe200078e009a */
[----:B------:R-:W-:Y:S02]  /*24c0*/  SEL R10, RZ, 0x40, P0 ;  /* 0x00000040ff0a7807 */ /* 0x000fe40000000000 */
[----:B------:R-:W-:Y:S01]  /*24d0*/  ISETP.GE.AND P0, PT, R22, R73, PT ;  /* 0x000000491600720c */ /* 0x000fe20003f06270 */
[----:B------:R-:W-:Y:S01]  /*24e0*/  IMAD.MOV.U32 R30, RZ, RZ, R20 ;  /* 0x000000ffff1e7224 */ /* 0x000fe200078e0014 */
[----:B------:R-:W-:Y:S01]  /*24f0*/  LOP3.LUT R88, R11, R10, RZ, 0xfc, !PT ;  /* 0x0000000a0b587212 */ /* 0x000fe200078efcff */
[----:B------:R-:W-:Y:S01]  /*2500*/  IMAD R10, R164, R14, RZ ;  /* 0x0000000ea40a7224 */ /* 0x000fe200078e02ff */
[----:B------:R-:W-:Y:S01]  /*2510*/  SEL R33, R73, RZ, P0 ;  /* 0x000000ff49217207 */ /* 0x000fe20000000000 */
[----:B------:R-:W-:Y:S01]  /*2520*/  IMAD.WIDE.U32 R6, R123, UR4, R6 ;  /* 0x000000047b067c25 */ /* 0x000fe2000f8e0006 */
[----:B------:R-:W-:Y:S01]  /*2530*/  LOP3.LUT P1, RZ, R223, 0x4, RZ, 0xc0, !PT ;  /* 0x00000004dfff7812 */ /* 0x000fe2000782c0ff */
[----:B------:R-:W-:Y:S01]  /*2540*/  ULDC UR4, c[0x0][0x2f4] ;  /* 0x0000bd0000047ab9 */ /* 0x000fe20000000800 */
[----:B------:R-:W-:Y:S01]  /*2550*/  SEL R87, RZ, 0xffffff80, P3 ;  /* 0xffffff80ff577807 */ /* 0x000fe20001800000 */
[----:B------:R-:W-:Y:S01]  /*2560*/  IMAD R31, R153, R15, R10 ;  /* 0x0000000f991f7224 */ /* 0x000fe200078e020a */
[----:B------:R-:W-:Y:S01]  /*2570*/  SEL R71, R71, 0xffffffe0, !P1 ;  /* 0xffffffe047477807 */ /* 0x000fe20004800000 */
[----:B------:R-:W-:Y:S01]  /*2580*/  IMAD.WIDE.U32 R10, R153, R54, R154 ;  /* 0x00000036990a7225 */ /* 0x000fe200078e009a */
[----:B------:R-:W-:-:S02]  /*2590*/  LOP3.LUT R87, R88, 0x80, R87, 0xc8, !PT ;  /* 0x0000008058577812 */ /* 0x000fc400078ec857 */
[C---:B------:R-:W-:Y:S01]  /*25a0*/  ISETP.GE.AND P1, PT, R22.reuse, UR4, PT ;  /* 0x0000000416007c0c */ /* 0x040fe2000bf26270 */
[----:B------:R-:W-:Y:S01]  /*25b0*/  IMAD.IADD R33, R22, 0x1, R33 ;  /* 0x0000000116217824 */ /* 0x000fe200078e0221 */
[----:B------:R-:W-:Y:S01]  /*25c0*/  LOP3.LUT R88, R88, 0x40, RZ, 0xc0, !PT ;  /* 0x0000004058587812 */ /* 0x000fe200078ec0ff */
[----:B------:R-:W-:Y:S02]  /*25d0*/  IMAD.IADD R13, R13, 0x1, R31 ;  /* 0x000000010d0d7824 */ /* 0x000fe400078e021f */
[----:B------:R-:W-:Y:S01]  /*25e0*/  IMAD.IADD R31, R31, 0x1, R21 ;  /* 0x000000011f1f7824 */ /* 0x000fe200078e0215 */
[----:B------:R-:W-:Y:S01]  /*25f0*/  SHF.R.S32.HI R32, RZ, 0x1f, R33 ;  /* 0x0000001fff207819 */ /* 0x000fe20000011421 */
[----:B------:R-:W-:Y:S01]  /*2600*/  IMAD.IADD R21, R11, 0x1, R35 ;  /* 0x000000010b157824 */ /* 0x000fe200078e0223 */
[----:B------:R-:W-:Y:S01]  /*2610*/  SHF.R.S32.HI R35, RZ, 0x1f, R2 ;  /* 0x0000001fff237819 */ /* 0x000fe20000011402 */
[----:B------:R-:W-:Y:S01]  /*2620*/  IMAD.MOV.U32 R20, RZ, RZ, R10 ;  /* 0x000000ffff147224 */ /* 0x000fe200078e000a */
[----:B------:R-:W-:Y:S01]  /*2630*/  LEA.HI R33, R32, R33, RZ, 0x3 ;  /* 0x0000002120217211 */ /* 0x000fe200078f18ff */
[----:B------:R-:W-:Y:S01]  /*2640*/  IMAD.X R57, R164, 0x1, R43, P2 ;  /* 0x00000001a4397824 */ /* 0x000fe200010e062b */
[----:B------:R-:W-:Y:S01]  /*2650*/  ISETP.GE.AND P2, PT, R60, UR4, PT ;  /* 0x000000043c007c0c */ /* 0x000fe2000bf46270 */
[C---:B------:R-:W-:Y:S01]  /*2660*/  IMAD R10, R35.reuse, R14, RZ ;  /* 0x0000000e230a7224 */ /* 0x040fe200078e02ff */
[--C-:B------:R-:W-:Y:S01]  /*2670*/  LOP3.LUT R28, R166, 0x38, R33.reuse, 0xf8, !PT ;  /* 0x00000038a61c7812 */ /* 0x100fe200078ef821 */
[----:B------:R-:W-:Y:S01]  /*2680*/  IMAD R35, R35, R54, RZ ;  /* 0x0000003623237224 */ /* 0x000fe200078e02ff */
[----:B------:R-:W-:Y:S01]  /*2690*/  LOP3.LUT R29, R172, 0x38, R33, 0xf8, !PT ;  /* 0x00000038ac1d7812 */ /* 0x000fe200078ef821 */
[----:B------:R-:W-:Y:S01]  /*26a0*/  IMAD R39, R2, R15, R10 ;  /* 0x0000000f02277224 */ /* 0x000fe200078e020a */
[----:B------:R-:W-:Y:S01]  /*26b0*/  LOP3.LUT R28, R28, R173, RZ, 0x3c, !PT ;  /* 0x000000ad1c1c7212 */ /* 0x000fe200078e3cff */
[----:B------:R-:W-:Y:S01]  /*26c0*/  IMAD.WIDE.U32 R10, R2, R14, R12 ;  /* 0x0000000e020a7225 */ /* 0x000fe200078e000c */
[----:B------:R-:W-:-:S02]  /*26d0*/  LOP3.LUT R82, R33, 0xfffffff8, RZ, 0xc0, !PT ;  /* 0xfffffff821527812 */ /* 0x000fc400078ec0ff */
[----:B------:R-:W-:Y:S01]  /*26e0*/  SHF.R.S32.HI R81, RZ, 0x3, R33 ;  /* 0x00000003ff517819 */ /* 0x000fe20000011421 */
[C---:B------:R-:W-:Y:S01]  /*26f0*/  IMAD.WIDE.U32 R12, R2.reuse, R14, R30 ;  /* 0x0000000e020c7225 */ /* 0x040fe200078e001e */
[----:B------:R-:W-:Y:S02]  /*2700*/  LOP3.LUT R30, R29, R174, RZ, 0x3c, !PT ;  /* 0x000000ae1d1e7212 */ /* 0x000fe400078e3cff */
[----:B------:R-:W-:Y:S01]  /*2710*/  SHF.R.S32.HI R83, RZ, 0x1f, R82 ;  /* 0x0000001fff537819 */ /* 0x000fe20000011452 */
[C---:B------:R-:W-:Y:S02]  /*2720*/  IMAD R35, R2.reuse, R55, R35 ;  /* 0x0000003702237224 */ /* 0x040fe400078e0223 */
[----:B------:R-:W-:Y:S02]  /*2730*/  IMAD R31, R55, 0x60, RZ ;  /* 0x00000060371f7824 */ /* 0x000fe400078e02ff */
[----:B------:R-:W-:-:S04]  /*2740*/  IMAD.WIDE.U32 R20, R2, R54, R20 ;  /* 0x0000003602147225 */ /* 0x000fc800078e0014 */
[----:B------:R-:W-:-:S04]  /*2750*/  IMAD.WIDE.U32 R14, R14, 0x60, RZ ;  /* 0x000000600e0e7825 */ /* 0x000fc800078e00ff */
[----:B------:R-:W-:-:S04]  /*2760*/  IMAD.WIDE.U32 R54, R54, 0x60, RZ ;  /* 0x0000006036367825 */ /* 0x000fc800078e00ff */
[----:B------:R-:W-:Y:S02]  /*2770*/  IMAD.SHL.U32 R73, R73, 0x2, RZ ;  /* 0x0000000249497824 */ /* 0x000fe400078e00ff */
[----:B------:R-:W-:Y:S02]  /*2780*/  IMAD.IADD R75, R15, 0x1, R75 ;  /* 0x000000010f4b7824 */ /* 0x000fe400078e024b */
[----:B------:R-:W-:Y:S02]  /*2790*/  IMAD.IADD R76, R55, 0x1, R31 ;  /* 0x00000001374c7824 */ /* 0x000fe400078e021f */
[----:B------:R-:W-:Y:S02]  /*27a0*/  IMAD.IADD R77, R11, 0x1, R39 ;  /* 0x000000010b4d7824 */ /* 0x000fe400078e0227 */
[----:B------:R-:W-:Y:S02]  /*27b0*/  IMAD.IADD R78, R39, 0x1, R13 ;  /* 0x00000001274e7824 */ /* 0x000fe400078e020d */
[----:B------:R-:W-:-:S02]  /*27c0*/  IMAD.IADD R79, R21, 0x1, R35 ;  /* 0x00000001154f7824 */ /* 0x000fc400078e0223 */
[----:B------:R-:W-:Y:S02]  /*27d0*/  IMAD.IADD R80, R35, 0x1, R53 ;  /* 0x0000000123507824 */ /* 0x000fe400078e0235 */
[----:B------:R-:W-:Y:S02]  /*27e0*/  IMAD.IADD R84, R167, 0x1, R28 ;  /* 0x00000001a7547824 */ /* 0x000fe400078e021c */
[----:B------:R-:W-:Y:S02]  /*27f0*/  IMAD.IADD R85, R175, 0x1, R30 ;  /* 0x00000001af557824 */ /* 0x000fe400078e021e */
[----:B------:R-:W-:-:S07]  /*2800*/  IMAD.IADD R86, R7, 0x1, R41 ;  /* 0x0000000107567824 */ /* 0x000fce00078e0229 */
.L_x_12875:
        /* <DEDUP_REMOVED lines=10> */
[----:B------:R-:W-:Y:S01]  /*28b0*/  IMAD R98, R152, 0x1800, R159 ;  /* 0x0000180098627824 */ /* 0x000fe200078e029f */
[----:B------:R-:W-:Y:S01]  /*28c0*/  IADD3 R30, P5, R3, R94, RZ ;  /* 0x0000005e031e7210 */ /* 0x000fe20007fbe0ff */
[----:B------:R-:W-:Y:S02]  /*28d0*/  IMAD.IADD R99, R95, 0x1, R29 ;  /* 0x000000015f637824 */ /* 0x000fe400078e021d */
[----:B------:R-:W-:Y:S02]  /*28e0*/  IMAD.IADD R29, R159, 0x1, R71 ;  /* 0x000000019f1d7824 */ /* 0x000fe400078e0247 */
[----:B------:R-:W-:Y:S01]  /*28f0*/  IMAD.X R31, R99, 0x1, R0, P5 ;  /* 0x00000001631f7824 */ /* 0x000fe200028e0600 */
[----:B------:R-:W-:Y:S01]  /*2900*/  IADD3.X R28, R0, R99, R65, P3, P4 ;  /* 0x00000063001c7210 */ /* 0x000fe20001fe8441 */
[----:B------:R-:W-:Y:S01]  /*2910*/  IMAD R96, R152, 0x1800, R29 ;  /* 0x0000180098607824 */ /* 0x000fe200078e021d */
[-C--:B0-----:R-:W-:Y:S01]  /*2920*/  LEA R36, P3, R26, R92.reuse, 0x1 ;  /* 0x0000005c1a247211 */ /* 0x081fe200078608ff */
[--C-:B------:R-:W-:Y:S01]  /*2930*/  IMAD R98, R98, 0x2, R19.reuse ;  /* 0x0000000262627824 */ /* 0x100fe200078e0213 */
[----:B------:R-:W-:Y:S01]  /*2940*/  LEA R38, P5, R30, R92, 0x1 ;  /* 0x0000005c1e267211 */ /* 0x000fe200078a08ff */
[----:B------:R-:W-:Y:S01]  /*2950*/  IMAD R96, R96, 0x2, R19 ;  /* 0x0000000260607824 */ /* 0x000fe200078e0213 */
[----:B------:R-:W-:Y:S01]  /*2960*/  LEA.HI.X R37, R26, R93, R28, 0x1, P3 ;  /* 0x0000005d1a257211 */ /* 0x000fe200018f0c1c */
[----:B------:R-:W-:Y:S01]  /*2970*/  IMAD.MOV.U32 R26, RZ, RZ, R41 ;  /* 0x000000ffff1a7224 */ /* 0x000fe200078e0029 */
[----:B-1----:R-:W-:-:S02]  /*2980*/  ISETP.GE.AND P3, PT, R97, 0x1, PT ;  /* 0x000000016100780c */ /* 0x002fc40003f66270 */
[----:B------:R-:W-:Y:S02]  /*2990*/  ISETP.GT.AND P4, PT, R41, R27, PT ;  /* 0x0000001b2900720c */ /* 0x000fe40003f84270 */
[----:B------:R-:W-:Y:S02]  /*29a0*/  LEA.HI.X R39, R30, R93, R31, 0x1, P5 ;  /* 0x0000005d1e277211 */ /* 0x000fe400028f0c1f */
[----:B------:R-:W-:-:S07]  /*29b0*/  P2R R90, PR, RZ, 0x10 ;  /* 0x00000010ff5a7803 */ /* 0x000fce0000000000 */
        /* <DEDUP_REMOVED lines=42> */
.L_x_12832:
[----:B------:R-:W-:Y:S05]  /*2c60*/  BSYNC B1 ;  /* 0x0000000000017941 */ /* 0x000fea0003800000 */
.L_x_12831:
        /* <DEDUP_REMOVED lines=28> */
.L_x_12834:
[----:B------:R-:W-:Y:S05]  /*2e30*/  BSYNC B1 ;  /* 0x0000000000017941 */ /* 0x000fea0003800000 */
.L_x_12833:
        /* <DEDUP_REMOVED lines=27> */
.L_x_12835:
[----:B------:R-:W-:Y:S01]  /*2ff0*/  IMAD R89, R152, 0x8, R144 ;  /* 0x0000000898597824 */ /* 0x000fe200078e0290 */
[----:B------:R-:W-:Y:S01]  /*3000*/  SHF.L.U32 R100, R157, 0x1f, RZ ;  /* 0x0000001f9d647819 */ /* 0x000fe200000006ff */
[----:B------:R-:W-:Y:S03]  /*3010*/  BSSY B1, `(.L_x_12836) ;  /* 0x0000003000017945 */ /* 0x000fe60003800000 */
[----:B------:R-:W0:Y:S02]  /*3020*/  SYNCS.PHASECHK.TRANS64.TRYWAIT P6, [R89+URZ+0x32490], R100 ;  /* 0x03249064590075a7 */ /* 0x000e2400080c017f */
[----:B0-----:R-:W-:Y:S05]  /*3030*/  @!P6 BRA `(.L_x_12837) ;  /* 0x000003440064e947 */ /* 0x001fea0003800000 */
.L_x_13209:
[----:B------:R-:W-:Y:S05]  /*3040*/  BSYNC B1 ;  /* 0x0000000000017941 */ /* 0x000fea0003800000 */
.L_x_12836:
        /* <DEDUP_REMOVED lines=49> */
.L_x_12843:
[----:B------:R-:W-:Y:S05]  /*3360*/  BSYNC B3 ;  /* 0x0000000000037941 */ /* 0x000fea0003800000 */
.L_x_12842:
[----:B--2---:R1:W-:Y:S02]  /*3370*/  STG.E.128 desc[UR42][R38.64], R28 ;  /* 0x0000001c26007986 */ /* 0x0043e4000c101d2a */
.L_x_12841:
[----:B------:R-:W-:Y:S05]  /*3380*/  BSYNC B2 ;  /* 0x0000000000027941 */ /* 0x000fea0003800000 */
.L_x_12840:
        /* <DEDUP_REMOVED lines=46> */
.L_x_12845:
[----:B------:R-:W-:Y:S05]  /*3670*/  BSYNC B2 ;  /* 0x0000000000027941 */ /* 0x000fea0003800000 */
.L_x_12844:
[----:B--2---:R2:W-:Y:S02]  /*3680*/  STG.E.128 desc[UR42][R38.64+0x40], R28 ;  /* 0x0000401c26007986 */ /* 0x0045e4000c101d2a */
.L_x_12839:
[----:B------:R-:W-:Y:S05]  /*3690*/  BSYNC B1 ;  /* 0x0000000000017941 */ /* 0x000fea0003800000 */
.L_x_12838:
        /* <DEDUP_REMOVED lines=14> */
[----:B------:R-:W-:Y:S02]  /*3780*/  HADD2.F32 R39, -RZ, R31.H1_H1 ;  /* 0x3000001fff277230 */ /* 0x000fe40000004100 */
[----:B------:R-:W-:Y:S02]  /*3790*/  HADD2.F32 R41, -RZ, R41.H0_H0 ;  /* 0x20000029ff297230 */ /* 0x000fe40000004100 */
[----:B------:R-:W-:-:S02]  /*37a0*/  HADD2.F32 R44, -RZ, R44.H0_H0 ;  /* 0x2000002cff2c7230 */ /* 0x000fc40000004100 */
[----:B------:R-:W-:Y:S02]  /*37b0*/  HADD2.F32 R40, -RZ, R40.H0_H0 ;  /* 0x20000028ff287230 */ /* 0x000fe40000004100 */
[CC--:B------:R-:W-:Y:S01]  /*37c0*/  FMUL.FTZ R46, R30.reuse, R41.reuse ;  /* 0x000000291e2e7220 */ /* 0x0c0fe20000410000 */
[----:B------:R-:W-:Y:S02]  /*37d0*/  HADD2.F32 R31, -RZ, R31.H0_H0 ;  /* 0x2000001fff1f7230 */ /* 0x000fe40000004100 */
[----:B------:R-:W-:Y:S01]  /*37e0*/  FMUL.FTZ R41, R29, R41 ;  /* 0x000000291d297220 */ /* 0x000fe20000410000 */
[----:B------:R-:W-:Y:S02]  /*37f0*/  HADD2.F32 R42, -RZ, R45.H0_H0 ;  /* 0x2000002dff2a7230 */ /* 0x000fe40000004100 */
[----:B------:R-:W-:Y:S01]  /*3800*/  FMUL.FTZ R48, R39, R44 ;  /* 0x0000002c27307220 */ /* 0x000fe20000410000 */
[----:B------:R-:W-:Y:S01]  /*3810*/  FFMA.FTZ R46, R29, R40, -R46 ;  /* 0x000000281d2e7223 */ /* 0x000fe2000001082e */
[C---:B------:R-:W-:Y:S01]  /*3820*/  FMUL.FTZ R44, R31.reuse, R44 ;  /* 0x0000002c1f2c7220 */ /* 0x040fe20000410000 */
[----:B------:R-:W-:Y:S01]  /*3830*/  FFMA.FTZ R45, R30, R40, R41 ;  /* 0x000000281e2d7223 */ /* 0x000fe20000010029 */
[----:B------:R-:W-:Y:S01]  /*3840*/  FFMA.FTZ R48, R31, R42, -R48 ;  /* 0x0000002a1f307223 */ /* 0x000fe20000010830 */
[----:B------:R-:W-:-:S02]  /*3850*/  HADD2.F32 R31, -RZ, R95.H1_H1 ;  /* 0x3000005fff1f7230 */ /* 0x000fc40000004100 */
[----:B------:R-:W-:Y:S01]  /*3860*/  FFMA.FTZ R49, R39, R42, R44 ;  /* 0x0000002a27317223 */ /* 0x000fe2000001002c */
[----:B------:R-:W-:Y:S02]  /*3870*/  HADD2.F32 R41, -RZ, R94.H1_H1 ;  /* 0x3000005eff297230 */ /* 0x000fe40000004100 */
[----:B------:R-:W-:Y:S02]  /*3880*/  HADD2.F32 R29, -RZ, R28.H1_H1 ;  /* 0x3000001cff1d7230 */ /* 0x000fe40000004100 */
[----:B------:R-:W-:Y:S02]  /*3890*/  HADD2.F32 R30, -RZ, R38.H1_H1 ;  /* 0x30000026ff1e7230 */ /* 0x000fe40000004100 */
[----:B------:R-:W-:Y:S02]  /*38a0*/  HADD2.F32 R95, -RZ, R95.H0_H0 ;  /* 0x2000005fff5f7230 */ /* 0x000fe40000004100 */
[----:B------:R-:W-:Y:S02]  /*38b0*/  HADD2.F32 R28, -RZ, R28.H0_H0 ;  /* 0x2000001cff1c7230 */ /* 0x000fe40000004100 */
[----:B------:R-:W-:Y:S01]  /*38c0*/  FMUL.FTZ R47, R30, R41 ;  /* 0x000000291e2f7220 */ /* 0x000fe20000410000 */
[----:B------:R-:W-:-:S02]  /*38d0*/  HADD2.F32 R38, -RZ, R38.H0_H0 ;  /* 0x20000026ff267230 */ /* 0x000fc40000004100 */
        /* <DEDUP_REMOVED lines=12> */
.L_x_12850:
[----:B------:R-:W-:Y:S05]  /*39a0*/  BSYNC B2 ;  /* 0x0000000000027941 */ /* 0x000fea0003800000 */
.L_x_12849:
[----:B--2---:R3:W-:Y:S02]  /*39b0*/  STG.E.128 desc[UR42][R36.64], R28 ;  /* 0x0000001c24007986 */ /* 0x0047e4000c101d2a */
.L_x_12848:
[----:B------:R-:W-:Y:S05]  /*39c0*/  BSYNC B1 ;  /* 0x0000000000017941 */ /* 0x000fea0003800000 */
.L_x_12847:
        /* <DEDUP_REMOVED lines=46> */
.L_x_12852:
[----:B------:R-:W-:Y:S05]  /*3cb0*/  BSYNC B1 ;  /* 0x0000000000017941 */ /* 0x000fea0003800000 */
.L_x_12851:
[----:B--2---:R4:W-:Y:S01]  /*3cc0*/  STG.E.128 desc[UR42][R36.64+0x40], R28 ;  /* 0x0000401c24007986 */ /* 0x0049e2000c101d2a */
[----:B------:R-:W-:Y:S05]  /*3cd0*/  BRA `(.L_x_12846) ;  /* 0x00000014006c7947 */ /* 0x000fea0003800000 */
.L_x_12830:
        /* <DEDUP_REMOVED lines=30> */
[----:B-1----:R-:W-:-:S04]  /*3ec0*/  @!P3 LEA R44, P4, R42, R40, 0x1 ;  /* 0x000000282a2cb211 */ /* 0x002fc800078808ff */
[----:B------:R-:W-:Y:S01]  /*3ed0*/  @!P3 LEA.HI.X R45, R42, R41, R43, 0x1, P4 ;  /* 0x000000292a2db211 */ /* 0x000fe200020f0c2b */
[----:B------:R2:W4:Y:S01]  /*3ee0*/  @!P3 LDG.E.128 R36, desc[UR42][R46.64] ;  /* 0x0000002a2e24b981 */ /* 0x000522000c1e1d00 */
[----:B------:R-:W-:Y:S02]  /*3ef0*/  CS2R R42, SRZ ;  /* 0x00000000002a7805 */ /* 0x000fe4000001ff00 */
[----:B------:R-:W-:-:S06]  /*3f00*/  CS2R R40, SRZ ;  /* 0x0000000000287805 */ /* 0x000fcc000001ff00 */
[----:B------:R0:W5:Y:S01]  /*3f10*/  @!P3 LDG.E.128 R40, desc[UR42][R44.64] ;  /* 0x0000002a2c28b981 */ /* 0x000162000c1e1d00 */
[----:B------:R-:W-:Y:S02]  /*3f20*/  ISETP.NE.AND P3, PT, R72, 0x3, PT ;  /* 0x000000034800780c */ /* 0x000fe40003f65270 */
[----:B------:R-:W-:Y:S01]  /*3f30*/  ISETP.GE.AND P4, PT, R22, R97, PT ;  /* 0x000000611600720c */ /* 0x000fe20003f86270 */
[----:B--2---:R-:W-:Y:S02]  /*3f40*/  IMAD.MOV.U32 R46, RZ, RZ, R34 ;  /* 0x000000ffff2e7224 */ /* 0x004fe400078e0022 */
[----:B---3--:R-:W-:Y:S02]  /*3f50*/  IMAD.MOV.U32 R49, RZ, RZ, R31 ;  /* 0x000000ffff317224 */ /* 0x008fe400078e001f */
[----:B------:R-:W-:Y:S02]  /*3f60*/  IMAD.MOV.U32 R51, RZ, RZ, R29 ;  /* 0x000000ffff337224 */ /* 0x000fe400078e001d */
[----:B0-----:R-:W-:Y:S01]  /*3f70*/  IMAD.MOV.U32 R44, RZ, RZ, R35 ;  /* 0x000000ffff2c7224 */ /* 0x001fe200078e0023 */
[----:B------:R-:W-:Y:S01]  /*3f80*/  PRMT R116, R49, 0x7610, R116 ;  /* 0x0000761031747816 */ /* 0x000fe20000000074 */
[----:B------:R-:W-:Y:S01]  /*3f90*/  IMAD.MOV.U32 R45, RZ, RZ, R32 ;  /* 0x000000ffff2d7224 */ /* 0x000fe200078e0020 */
[----:B------:R-:W-:Y:S01]  /*3fa0*/  PRMT R112, R51, 0x7610, R112 ;  /* 0x0000761033707816 */ /* 0x000fe20000000070 */
[----:B------:R-:W-:Y:S01]  /*3fb0*/  IMAD.MOV.U32 R47, RZ, RZ, R33 ;  /* 0x000000ffff2f7224 */ /* 0x000fe200078e0021 */
[----:B------:R-:W-:-:S02]  /*3fc0*/  PRMT R116, R116, 0x5410, R44 ;  /* 0x0000541074747816 */ /* 0x000fc4000000002c */
[----:B------:R-:W-:Y:S01]  /*3fd0*/  PRMT R124, R46, 0x5410, R45 ;  /* 0x000054102e7c7816 */ /* 0x000fe2000000002d */
[----:B----4-:R-:W-:Y:S01]  /*3fe0*/  IMAD.MOV.U32 R44, RZ, RZ, R38 ;  /* 0x000000ffff2c7224 */ /* 0x010fe200078e0026 */
[----:B------:R-:W-:Y:S01]  /*3ff0*/  PRMT R112, R112, 0x5410, R47 ;  /* 0x0000541070707816 */ /* 0x000fe2000000002f */
[----:B------:R-:W-:Y:S02]  /*4000*/  IMAD.MOV.U32 R45, RZ, RZ, R39 ;  /* 0x000000ffff2d7224 */ /* 0x000fe400078e0027 */
[----:B------:R-:W-:Y:S02]  /*4010*/  IMAD.MOV.U32 R46, RZ, RZ, R36 ;  /* 0x000000ffff2e7224 */ /* 0x000fe400078e0024 */
[----:B------:R-:W-:Y:S01]  /*4020*/  IMAD.MOV.U32 R47, RZ, RZ, R37 ;  /* 0x000000ffff2f7224 */ /* 0x000fe200078e0025 */
[----:B------:R-:W-:Y:S01]  /*4030*/  PRMT R105, R44, 0x5410, R45 ;  /* 0x000054102c697816 */ /* 0x000fe2000000002d */
[----:B------:R-:W-:Y:S02]  /*4040*/  IMAD.MOV.U32 R48, RZ, RZ, R30 ;  /* 0x000000ffff307224 */ /* 0x000fe400078e001e */
[----:B------:R-:W-:Y:S01]  /*4050*/  IMAD.MOV.U32 R50, RZ, RZ, R28 ;  /* 0x000000ffff327224 */ /* 0x000fe200078e001c */
[----:B------:R-:W-:Y:S01]  /*4060*/  PRMT R107, R46, 0x5410, R47 ;  /* 0x000054102e6b7816 */ /* 0x000fe2000000002f */
[----:B-----5:R-:W-:-:S02]  /*4070*/  IMAD.MOV.U32 R44, RZ, RZ, R42 ;  /* 0x000000ffff2c7224 */ /* 0x020fc400078e002a */
[----:B------:R-:W-:Y:S02]  /*4080*/  IMAD.MOV.U32 R45, RZ, RZ, R43 ;  /* 0x000000ffff2d7224 */ /* 0x000fe400078e002b */
[----:B------:R-:W-:Y:S02]  /*4090*/  IMAD.MOV.U32 R46, RZ, RZ, R40 ;  /* 0x000000ffff2e7224 */ /* 0x000fe400078e0028 */
[----:B------:R-:W-:Y:S01]  /*40a0*/  IMAD.MOV.U32 R47, RZ, RZ, R41 ;  /* 0x000000ffff2f7224 */ /* 0x000fe200078e0029 */
[----:B------:R-:W-:Y:S02]  /*40b0*/  PRMT R123, R48, 0x5410, R50 ;  /* 0x00005410307b7816 */ /* 0x000fe40000000032 */
[----:B------:R-:W-:Y:S02]  /*40c0*/  PRMT R109, R44, 0x5410, R45 ;  /* 0x000054102c6d7816 */ /* 0x000fe4000000002d */
[----:B------:R-:W-:Y:S01]  /*40d0*/  PRMT R110, R46, 0x5410, R47 ;  /* 0x000054102e6e7816 */ /* 0x000fe2000000002f */
[----:B------:R-:W-:Y:S06]  /*40e0*/  @!P3 BRA `(.L_x_12853) ;  /* 0x000000000004b947 */ /* 0x000fec0003800000 */
[----:B------:R-:W-:Y:S01]  /*40f0*/  BPT.TRAP 0x1 ;  /* 0x000000040000795c */ /* 0x000fe20000300000 */
.L_x_12853:
        /* <DEDUP_REMOVED lines=9> */
.L_x_13210:
[----:B------:R-:W-:Y:S05]  /*4190*/  BSYNC B1 ;  /* 0x0000000000017941 */ /* 0x000fea0003800000 */
.L_x_12854:
        /* <DEDUP_REMOVED lines=11> */
[----:B------:R-:W-:Y:S01]  /*4250*/  LEA.HI R44, R45, R44, RZ, 0x4 ;  /* 0x0000002c2d2c7211 */ /* 0x000fe200078f20ff */
[----:B------:R-:W-:Y:S01]  /*4260*/  IMAD R45, R152, 0x1800, R84 ;  /* 0x00001800982d7824 */ /* 0x000fe200078e0254 */
[----:B------:R-:W-:Y:S02]  /*4270*/  IADD3.X R106, R59, R108, R83, P5, P6 ;  /* 0x0000006c3b6a7210 */ /* 0x000fe40002fec453 */
[----:B------:R-:W-:Y:S01]  /*4280*/  LEA.HI.SX32 R44, R44, R81, 0x1c ;  /* 0x000000512c2c7211 */ /* 0x000fe200078fe2ff */
[----:B------:R-:W-:-:S04]  /*4290*/  IMAD R45, R45, 0x2, R144 ;  /* 0x000000022d2d7824 */ /* 0x000fc800078e0290 */
        /* <DEDUP_REMOVED lines=9> */
[--C-:B------:R-:W-:Y:S02]  /*4330*/  SHF.R.U64 R120, R32, 0x10, R33.reuse ;  /* 0x0000001020787819 */ /* 0x100fe40000001221 */
[----:B------:R-:W-:Y:S01]  /*4340*/  SHF.R.U32.HI R32, RZ, 0x10, R33 ;  /* 0x00000010ff207819 */ /* 0x000fe20000011621 */
[----:B------:R-:W-:Y:S01]  /*4350*/  HADD2.F32 R33, -RZ, R112.H1_H1 ;  /* 0x30000070ff217230 */ /* 0x000fe20000004100 */
[----:B------:R-:W-:Y:S02]  /*4360*/  SHF.R.U64 R122, R28, 0x10, R29 ;  /* 0x000000101c7a7819 */ /* 0x000fe4000000121d */
[----:B------:R-:W-:Y:S01]  /*4370*/  SHF.R.U64 R28, R30, 0x10, R31 ;  /* 0x000000101e1c7819 */ /* 0x000fe2000000121f */
[--C-:B--2---:R-:W-:Y:S01]  /*4380*/  HADD2.F32 R30, -RZ, R49.reuse.H0_H0 ;  /* 0x20000031ff1e7230 */ /* 0x104fe20000004100 */
[----:B------:R-:W-:Y:S01]  /*4390*/  SHF.R.U32.HI R111, RZ, 0x10, R29 ;  /* 0x00000010ff6f7819 */ /* 0x000fe2000001161d */
[----:B------:R-:W-:Y:S01]  /*43a0*/  HADD2.F32 R49, -RZ, R49.H1_H1 ;  /* 0x30000031ff317230 */ /* 0x000fe20000004100 */
[----:B------:R-:W-:Y:S01]  /*43b0*/  SHF.R.U64 R119, R34, 0x10, R35 ;  /* 0x0000001022777819 */ /* 0x000fe20000001223 */
[--C-:B-1----:R-:W-:Y:S01]  /*43c0*/  HADD2.F32 R29, -RZ, R45.reuse.H0_H0 ;  /* 0x2000002dff1d7230 */ /* 0x102fe20000004100 */
        /* <DEDUP_REMOVED lines=9> */
[----:B------:R-:W-:Y:S01]  /*4460*/  FMUL.FTZ R34, R45, R34 ;  /* 0x000000222d227220 */ /* 0x000fe20000410000 */
[-C--:B------:R-:W-:Y:S01]  /*4470*/  FFMA.FTZ R112, R29, R31.reuse, -R112 ;  /* 0x0000001f1d707223 */ /* 0x080fe20000010870 */
[----:B------:R-:W-:Y:S01]  /*4480*/  FFMA.FTZ R111, R30, R31, R33 ;  /* 0x0000001f1e6f7223 */ /* 0x000fe20000010021 */
        /* <DEDUP_REMOVED lines=23> */
[----:B------:R-:W-:Y:S01]  /*4600*/  HADD2.F32 R35, -RZ, R120.H0_H0 ;  /* 0x20000078ff237230 */ /* 0x000fe20000004100 */
[----:B------:R-:W-:Y:S01]  /*4610*/  F2FP.F16.F32.PACK_AB R115, R118, R115 ;  /* 0x000000737673723e */ /* 0x000fe200000000ff */
[----:B------:R-:W-:Y:S02]  /*4620*/  HADD2.F32 R29, -RZ, R44.H0_H0 ;  /* 0x2000002cff1d7230 */ /* 0x000fe40000004100 */
[-C--:B------:R-:W-:Y:S01]  /*4630*/  FMUL.FTZ R34, R30, R32.reuse ;  /* 0x000000201e227220 */ /* 0x080fe20000410000 */
[----:B------:R-:W-:Y:S02]  /*4640*/  HADD2.F32 R48, -RZ, R48.H1_H1 ;  /* 0x30000030ff307230 */ /* 0x000fe40000004100 */
[----:B------:R-:W-:Y:S02]  /*4650*/  HADD2.F32 R44, -RZ, R44.H1_H1 ;  /* 0x3000002cff2c7230 */ /* 0x000fe40000004100 */
[----:B------:R-:W-:Y:S01]  /*4660*/  FMUL.FTZ R45, R29, R32 ;  /* 0x000000201d2d7220 */ /* 0x000fe20000410000 */
[----:B------:R-:W-:-:S02]  /*4670*/  HADD2.F32 R31, -RZ, R123.H1_H1 ;  /* 0x3000007bff1f7230 */ /* 0x000fc40000004100 */
[-C--:B------:R-:W-:Y:S01]  /*4680*/  FMUL.FTZ R47, R48, R35.reuse ;  /* 0x00000023302f7220 */ /* 0x080fe20000410000 */
[----:B------:R-:W-:Y:S02]  /*4690*/  HADD2.F32 R33, -RZ, R122.H0_H0 ;  /* 0x2000007aff217230 */ /* 0x000fe40000004100 */
[----:B------:R-:W-:Y:S01]  /*46a0*/  FMUL.FTZ R35, R44, R35 ;  /* 0x000000232c237220 */ /* 0x000fe20000410000 */
[----:B------:R-:W-:Y:S02]  /*46b0*/  HADD2.F32 R32, -RZ, R124.H0_H0 ;  /* 0x2000007cff207230 */ /* 0x000fe40000004100 */
[-C--:B------:R-:W-:Y:S01]  /*46c0*/  FFMA.FTZ R45, R30, R31.reuse, R45 ;  /* 0x0000001f1e2d7223 */ /* 0x080fe2000001002d */
[----:B------:R-:W-:Y:S01]  /*46d0*/  FFMA.FTZ R34, R29, R31, -R34 ;  /* 0x0000001f1d227223 */ /* 0x000fe20000010822 */
[-C--:B------:R-:W-:Y:S01]  /*46e0*/  FFMA.FTZ R48, R48, R33.reuse, R35 ;  /* 0x0000002130307223 */ /* 0x080fe20000010023 */
[----:B------:R-:W-:Y:S02]  /*46f0*/  HADD2.F32 R30, -RZ, R50.H0_H0 ;  /* 0x20000032ff1e7230 */ /* 0x000fe40000004100 */
[----:B------:R-:W-:Y:S01]  /*4700*/  FFMA.FTZ R47, R44, R33, -R47 ;  /* 0x000000212c2f7223 */ /* 0x000fe2000001082f */
[----:B------:R-:W-:-:S02]  /*4710*/  HADD2.F32 R35, -RZ, R119.H0_H0 ;  /* 0x20000077ff237230 */ /* 0x000fc40000004100 */
[----:B------:R-:W-:Y:S01]  /*4720*/  HADD2.F32 R29, -RZ, R46.H0_H0 ;  /* 0x2000002eff1d7230 */ /* 0x000fe20000004100 */
[----:B------:R-:W-:Y:S01]  /*4730*/  F2FP.F16.F32.PACK_AB R48, R48, R45 ;  /* 0x0000002d3030723e */ /* 0x000fe200000000ff */
[----:B------:R-:W-:Y:S01]  /*4740*/  HADD2.F32 R50, -RZ, R50.H1_H1 ;  /* 0x30000032ff327230 */ /* 0x000fe20000004100 */
[----:B------:R-:W-:Y:S01]  /*4750*/  F2FP.F16.F32.PACK_AB R44, R47, R34 ;  /* 0x000000222f2c723e */ /* 0x000fe200000000ff */
[----:B------:R-:W-:Y:S02]  /*4760*/  HADD2.F32 R46, -RZ, R46.H1_H1 ;  /* 0x3000002eff2e7230 */ /* 0x000fe40000004100 */
[----:B------:R-:W-:Y:S01]  /*4770*/  FMUL.FTZ R49, R29, R32 ;  /* 0x000000201d317220 */ /* 0x000fe20000410000 */
[----:B------:R-:W-:Y:S02]  /*4780*/  HADD2.F32 R31, -RZ, R123.H0_H0 ;  /* 0x2000007bff1f7230 */ /* 0x000fe40000004100 */
[----:B------:R-:W-:Y:S01]  /*4790*/  FMUL.FTZ R51, R50, R35 ;  /* 0x0000002332337220 */ /* 0x000fe20000410000 */
[----:B------:R-:W-:-:S02]  /*47a0*/  HADD2.F32 R33, -RZ, R28.H0_H0 ;  /* 0x2000001cff217230 */ /* 0x000fc40000004100 */
[----:B------:R-:W-:Y:S01]  /*47b0*/  FMUL.FTZ R28, R30, R32 ;  /* 0x000000201e1c7220 */ /* 0x000fe20000410000 */
[----:B------:R-:W-:Y:S01]  /*47c0*/  FMUL.FTZ R35, R46, R35 ;  /* 0x000000232e237220 */ /* 0x000fe20000410000 */
[-C--:B------:R-:W-:Y:S01]  /*47d0*/  FFMA.FTZ R49, R30, R31.reuse, R49 ;  /* 0x0000001f1e317223 */ /* 0x080fe20000010031 */
[----:B------:R-:W-:Y:S02]  /*47e0*/  IMAD.MOV.U32 R45, RZ, RZ, R112 ;  /* 0x000000ffff2d7224 */ /* 0x000fe400078e0070 */
[----:B------:R-:W-:Y:S01]  /*47f0*/  FFMA.FTZ R28, R29, R31, -R28 ;  /* 0x0000001f1d1c7223 */ /* 0x000fe2000001081c */
[-C--:B------:R-:W-:Y:S01]  /*4800*/  FFMA.FTZ R51, R46, R33.reuse, -R51 ;  /* 0x000000212e337223 */ /* 0x080fe20000010833 */
[----:B------:R-:W-:Y:S01]  /*4810*/  FFMA.FTZ R50, R50, R33, R35 ;  /* 0x0000002132327223 */ /* 0x000fe20000010023 */
[----:B------:R-:W-:-:S03]  /*4820*/  IMAD.MOV.U32 R47, RZ, RZ, R116 ;  /* 0x000000ffff2f7224 */ /* 0x000fc600078e0074 */
[----:B------:R-:W-:Y:S01]  /*4830*/  F2FP.F16.F32.PACK_AB R46, R51, R28 ;  /* 0x0000001c332e723e */ /* 0x000fe200000000ff */
[----:B------:R-:W-:Y:S01]  /*4840*/  IMAD.MOV.U32 R51, RZ, RZ, R115 ;  /* 0x000000ffff337224 */ /* 0x000fe200078e0073 */
[----:B------:R-:W-:Y:S01]  /*4850*/  F2FP.F16.F32.PACK_AB R50, R50, R49 ;  /* 0x000000313232723e */ /* 0x000fe200000000ff */
[----:B------:R-:W-:-:S07]  /*4860*/  IMAD.MOV.U32 R49, RZ, RZ, R111 ;  /* 0x000000ffff317224 */ /* 0x000fce00078e006f */
.L_x_12859:
[----:B------:R-:W-:Y:S05]  /*4870*/  BSYNC B2 ;  /* 0x0000000000027941 */ /* 0x000fea0003800000 */
.L_x_12858:
[----:B------:R-:W-:Y:S02]  /*4880*/  ISETP.GE.AND P5, PT, R103, R102, PT ;  /* 0x000000666700720c */ /* 0x000fe40003fa6270 */
[----:B------:R-:W-:-:S11]  /*4890*/  P2R R29, PR, RZ, 0x1 ;  /* 0x00000001ff1d7803 */ /* 0x000fd60000000000 */
[--C-:B------:R-:W-:Y:S02]  /*48a0*/  @!P5 SHF.R.S32.HI R28, RZ, 0x1f, R103.reuse ;  /* 0x0000001fff1cd819 */ /* 0x100fe40000011467 */
[----:B------:R-:W-:-:S04]  /*48b0*/  @!P5 IADD3 R98, P0, P6, R4, R98, R103 ;  /* 0x000000620462d210 */ /* 0x000fc80007e1e067 */
[----:B------:R-:W-:Y:S02]  /*48c0*/  @!P5 IADD3.X R108, R59, R108, R28, P0, P6 ;  /* 0x0000006c3b6cd210 */ /* 0x000fe400007ec41c */
[-C--:B------:R-:W-:Y:S02]  /*48d0*/  LEA R28, P6, R101, R92.reuse, 0x1 ;  /* 0x0000005c651c7211 */ /* 0x080fe400078c08ff */
[----:B------:R-:W-:Y:S02]  /*48e0*/  ISETP.NE.AND P0, PT, R29, RZ, PT ;  /* 0x000000ff1d00720c */ /* 0x000fe40003f05270 */
[----:B------:R-:W-:Y:S02]  /*48f0*/  LEA.HI.X R29, R101, R93, R106, 0x1, P6 ;  /* 0x0000005d651d7211 */ /* 0x000fe400030f0c6a */
[----:B------:R-:W-:-:S03]  /*4900*/  @!P5 LEA R30, P6, R98, R92, 0x1 ;  /* 0x0000005c621ed211 */ /* 0x000fc600078c08ff */
[----:B-1----:R1:W-:Y:S01]  /*4910*/  STG.E.128 desc[UR42][R28.64], R44 ;  /* 0x0000002c1c007986 */ /* 0x0023e2000c101d2a */
[----:B------:R-:W-:-:S05]  /*4920*/  @!P5 LEA.HI.X R31, R98, R93, R108, 0x1, P6 ;  /* 0x0000005d621fd211 */ /* 0x000fca00030f0c6c */
[----:B--2---:R1:W-:Y:S04]  /*4930*/  @!P5 STG.E.128 desc[UR42][R30.64], R48 ;  /* 0x000000301e00d986 */ /* 0x0043e8000c101d2a */
.L_x_12857:
[----:B------:R-:W-:Y:S05]  /*4940*/  BSYNC B1 ;  /* 0x0000000000017941 */ /* 0x000fea0003800000 */
.L_x_12856:
        /* <DEDUP_REMOVED lines=10> */
[----:B------:R-:W-:-:S04]  /*49f0*/  LEA R44, P5, R28, R92, 0x1 ;  /* 0x0000005c1c2c7211 */ /* 0x000fc800078a08ff */
[----:B------:R-:W-:Y:S02]  /*4a00*/  LEA.HI.X R45, R28, R93, R29, 0x1, P5 ;  /* 0x0000005d1c2d7211 */ /* 0x000fe400028f0c1d */
[----:B------:R-:W-:-:S04]  /*4a10*/  SHF.R.S32.HI R29, RZ, 0x1f, R104 ;  /* 0x0000001fff1d7819 */ /* 0x000fc80000011468 */
[----:B------:R-:W-:-:S04]  /*4a20*/  LEA.HI R104, R29, R104, RZ, 0x4 ;  /* 0x000000681d687211 */ /* 0x000fc800078f20ff */
[----:B------:R-:W-:-:S05]  /*4a30*/  LEA.HI.SX32 R47, R104, R81, 0x1c ;  /* 0x00000051682f7211 */ /* 0x000fca00078fe2ff */
[----:B------:R-:W-:-:S05]  /*4a40*/  IMAD.SHL.U32 R47, R47, 0x8, RZ ;  /* 0x000000082f2f7824 */ /* 0x000fca00078e00ff */
[----:B------:R-:W-:-:S04]  /*4a50*/  LOP3.LUT R29, R172, 0x38, R47, 0xf8, !PT ;  /* 0x00000038ac1d7812 */ /* 0x000fc800078ef82f */
[----:B------:R-:W-:Y:S01]  /*4a60*/  LOP3.LUT R28, R29, R174, RZ, 0x3c, !PT ;  /* 0x000000ae1d1c7212 */ /* 0x000fe200078e3cff */
[----:B------:R-:W-:-:S04]  /*4a70*/  IMAD R29, R152, 0x1800, R85 ;  /* 0x00001800981d7824 */ /* 0x000fc800078e0255 */
[----:B------:R-:W-:Y:S02]  /*4a80*/  IMAD.IADD R31, R175, 0x1, R28 ;  /* 0x00000001af1f7824 */ /* 0x000fe400078e021c */
[----:B------:R-:W-:Y:S02]  /*4a90*/  IMAD R29, R29, 0x2, R144 ;  /* 0x000000021d1d7824 */ /* 0x000fe400078e0290 */
        /* <DEDUP_REMOVED lines=12> */
[----:B-1----:R-:W-:Y:S01]  /*4b60*/  MOV R32, R30 ;  /* 0x0000001e00207202 */ /* 0x002fe20000000f00 */
[--C-:B------:R-:W-:Y:S01]  /*4b70*/  HADD2.F32 R34, -RZ, R33.reuse.H0_H0 ;  /* 0x20000021ff227230 */ /* 0x100fe20000004100 */
[----:B------:R-:W-:Y:S01]  /*4b80*/  SHF.R.U64 R101, R38, 0x10, R39 ;  /* 0x0000001026657819 */ /* 0x000fe20000001227 */
[----:B------:R-:W-:Y:S01]  /*4b90*/  HADD2.F32 R33, -RZ, R33.H1_H1 ;  /* 0x30000021ff217230 */ /* 0x000fe20000004100 */
[----:B------:R-:W-:Y:S01]  /*4ba0*/  SHF.R.U64 R98, R42, 0x10, R43 ;  /* 0x000000102a627819 */ /* 0x000fe2000000122b */
[--C-:B------:R-:W-:Y:S01]  /*4bb0*/  HADD2.F32 R30, -RZ, R29.reuse.H0_H0 ;  /* 0x2000001dff1e7230 */ /* 0x100fe20000004100 */
[----:B------:R-:W-:Y:S01]  /*4bc0*/  SHF.R.U32.HI R50, RZ, 0x10, R39 ;  /* 0x00000010ff327819 */ /* 0x000fe20000011627 */
[----:B------:R-:W-:Y:S01]  /*4bd0*/  HADD2.F32 R40, -RZ, R40.H0_H0 ;  /* 0x20000028ff287230 */ /* 0x000fe20000004100 */
[----:B------:R-:W-:Y:S01]  /*4be0*/  SHF.R.U32.HI R49, RZ, 0x10, R43 ;  /* 0x00000010ff317819 */ /* 0x000fe2000001162b */
[----:B------:R-:W-:-:S02]  /*4bf0*/  HADD2.F32 R29, -RZ, R29.H1_H1 ;  /* 0x3000001dff1d7230 */ /* 0x000fc40000004100 */
[-C--:B------:R-:W-:Y:S01]  /*4c00*/  FMUL.FTZ R43, R34, R41.reuse ;  /* 0x00000029222b7220 */ /* 0x080fe20000410000 */
[----:B------:R-:W-:Y:S02]  /*4c10*/  HADD2.F32 R38, -RZ, R48.H0_H0 ;  /* 0x20000030ff267230 */ /* 0x000fe40000004100 */
[-C--:B------:R-:W-:Y:S01]  /*4c20*/  FMUL.FTZ R42, R33, R40.reuse ;  /* 0x00000028212a7220 */ /* 0x080fe20000410000 */
[----:B------:R-:W-:Y:S02]  /*4c30*/  HADD2.F32 R39, -RZ, R107.H1_H1 ;  /* 0x3000006bff277230 */ /* 0x000fe40000004100 */
[C---:B------:R-:W-:Y:S01]  /*4c40*/  FMUL.FTZ R40, R29.reuse, R40 ;  /* 0x000000281d287220 */ /* 0x040fe20000410000 */
[C---:B------:R-:W-:Y:S01]  /*4c50*/  FMUL.FTZ R41, R30.reuse, R41 ;  /* 0x000000291e297220 */ /* 0x040fe20000410000 */
[-C--:B------:R-:W-:Y:S01]  /*4c60*/  FFMA.FTZ R42, R29, R38.reuse, -R42 ;  /* 0x000000261d2a7223 */ /* 0x080fe2000001082a */
[----:B------:R-:W-:Y:S02]  /*4c70*/  HADD2.F32 R29, -RZ, R31.H0_H0 ;  /* 0x2000001fff1d7230 */ /* 0x000fe40000004100 */
[----:B------:R-:W-:Y:S01]  /*4c80*/  FFMA.FTZ R48, R33, R38, R40 ;  /* 0x0000002621307223 */ /* 0x000fe20000010028 */
[----:B------:R-:W-:Y:S01]  /*4c90*/  FFMA.FTZ R43, R30, R39, -R43 ;  /* 0x000000271e2b7223 */ /* 0x000fe2000001082b */
[----:B------:R-:W-:-:S02]  /*4ca0*/  HADD2.F32 R38, -RZ, R109.H1_H1 ;  /* 0x3000006dff267230 */ /* 0x000fc40000004100 */
[----:B------:R-:W-:Y:S01]  /*4cb0*/  FFMA.FTZ R41, R34, R39, R41 ;  /* 0x0000002722297223 */ /* 0x000fe20000010029 */
[----:B------:R-:W-:Y:S02]  /*4cc0*/  HADD2.F32 R30, -RZ, R35.H0_H0 ;  /* 0x20000023ff1e7230 */ /* 0x000fe40000004100 */
[----:B------:R-:W-:Y:S02]  /*4cd0*/  HADD2.F32 R33, -RZ, R105.H1_H1 ;  /* 0x30000069ff217230 */ /* 0x000fe40000004100 */
[----:B------:R-:W-:Y:S01]  /*4ce0*/  FMUL.FTZ R39, R29, R38 ;  /* 0x000000261d277220 */ /* 0x000fe20000410000 */
[----:B------:R-:W-:Y:S01]  /*4cf0*/  HADD2.F32 R35, -RZ, R35.H1_H1 ;  /* 0x30000023ff237230 */ /* 0x000fe20000004100 */
[----:B------:R-:W-:Y:S01]  /*4d00*/  F2FP.F16.F32.PACK_AB R41, R48, R41 ;  /* 0x000000293029723e */ /* 0x000fe200000000ff */
[----:B------:R-:W-:Y:S02]  /*4d10*/  HADD2.F32 R40, -RZ, R49.H0_H0 ;  /* 0x20000031ff287230 */ /* 0x000fe40000004100 */
[----:B------:R-:W-:Y:S01]  /*4d20*/  FFMA.FTZ R51, R30, R33, R39 ;  /* 0x000000211e337223 */ /* 0x000fe20000010027 */
[----:B------:R-:W-:-:S02]  /*4d30*/  HADD2.F32 R34, -RZ, R50.H0_H0 ;  /* 0x20000032ff227230 */ /* 0x000fc40000004100 */
[----:B------:R-:W-:Y:S01]  /*4d40*/  FMUL.FTZ R50, R30, R38 ;  /* 0x000000261e327220 */ /* 0x000fe20000410000 */
[----:B------:R-:W-:Y:S02]  /*4d50*/  HADD2.F32 R31, -RZ, R31.H1_H1 ;  /* 0x3000001fff1f7230 */ /* 0x000fe40000004100 */
[-C--:B------:R-:W-:Y:S01]  /*4d60*/  FMUL.FTZ R38, R35, R40.reuse ;  /* 0x0000002823267220 */ /* 0x080fe20000410000 */
[----:B------:R-:W-:Y:S02]  /*4d70*/  HADD2.F32 R30, -RZ, R36.H0_H0 ;  /* 0x20000024ff1e7230 */ /* 0x000fe40000004100 */
        /* <DEDUP_REMOVED lines=14> */
[C---:B------:R-:W-:Y:S01]  /*4e60*/  FMUL.FTZ R33, R28.reuse, R33 ;  /* 0x000000211c217220 */ /* 0x040fe20000410000 */
[----:B------:R-:W-:Y:S02]  /*4e70*/  HADD2.F32 R109, -RZ, R109.H0_H0 ;  /* 0x2000006dff6d7230 */ /* 0x000fe40000004100 */
[----:B------:R-:W-:Y:S01]  /*4e80*/  FFMA.FTZ R34, R29, R107, -R34 ;  /* 0x0000006b1d227223 */ /* 0x000fe20000010822 */
[----:B------:R-:W-:Y:S02]  /*4e90*/  HADD2.F32 R29, -RZ, R37.H0_H0 ;  /* 0x20000025ff1d7230 */ /* 0x000fe40000004100 */
[-C--:B------:R-:W-:Y:S01]  /*4ea0*/  FFMA.FTZ R39, R28, R31.reuse, -R39 ;  /* 0x0000001f1c277223 */ /* 0x080fe20000010827 */
[----:B------:R-:W-:Y:S01]  /*4eb0*/  FFMA.FTZ R36, R36, R31, R33 ;  /* 0x0000001f24247223 */ /* 0x000fe20000010021 */
[----:B------:R-:W-:-:S02]  /*4ec0*/  HADD2.F32 R28, -RZ, R32.H0_H0 ;  /* 0x20000020ff1c7230 */ /* 0x000fc40000004100 */
[----:B------:R-:W-:Y:S01]  /*4ed0*/  FFMA.FTZ R35, R30, R107, R35 ;  /* 0x0000006b1e237223 */ /* 0x000fe20000010023 */
[----:B------:R-:W-:Y:S02]  /*4ee0*/  HADD2.F32 R31, -RZ, R98.H0_H0 ;  /* 0x20000062ff1f7230 */ /* 0x000fe40000004100 */
[-C--:B------:R-:W-:Y:S01]  /*4ef0*/  FMUL.FTZ R33, R29, R109.reuse ;  /* 0x0000006d1d217220 */ /* 0x080fe20000410000 */
[----:B------:R-:W-:Y:S02]  /*4f00*/  HADD2.F32 R37, -RZ, R37.H1_H1 ;  /* 0x30000025ff257230 */ /* 0x000fe40000004100 */
[----:B------:R-:W-:Y:S01]  /*4f10*/  FMUL.FTZ R38, R28, R109 ;  /* 0x0000006d1c267220 */ /* 0x000fe20000410000 */
[----:B------:R-:W-:Y:S01]  /*4f20*/  HADD2.F32 R32, -RZ, R32.H1_H1 ;  /* 0x30000020ff207230 */ /* 0x000fe20000004100 */
[----:B------:R-:W-:Y:S01]  /*4f30*/  F2FP.F16.F32.PACK_AB R51, R96, R51 ;  /* 0x000000336033723e */ /* 0x000fe200000000ff */
[----:B------:R-:W-:Y:S02]  /*4f40*/  HADD2.F32 R105, -RZ, R105.H0_H0 ;  /* 0x20000069ff697230 */ /* 0x000fe40000004100 */
[----:B------:R-:W-:Y:S01]  /*4f50*/  FMUL.FTZ R49, R37, R31 ;  /* 0x0000001f25317220 */ /* 0x000fe20000410000 */
[----:B------:R-:W-:-:S02]  /*4f60*/  HADD2.F32 R30, -RZ, R101.H0_H0 ;  /* 0x20000065ff1e7230 */ /* 0x000fc40000004100 */
        /* <DEDUP_REMOVED lines=8> */
[----:B------:R-:W-:Y:S02]  /*4ff0*/  F2FP.F16.F32.PACK_AB R28, R39, R34 ;  /* 0x00000022271c723e */ /* 0x000fe400000000ff */
[----:B------:R-:W-:Y:S01]  /*5000*/  F2FP.F16.F32.PACK_AB R30, R32, R33 ;  /* 0x00000021201e723e */ /* 0x000fe200000000ff */
[----:B------:R-:W-:Y:S01]  /*5010*/  IMAD.MOV.U32 R32, RZ, RZ, R40 ;  /* 0x000000ffff207224 */ /* 0x000fe200078e0028 */
[----:B------:R-:W-:Y:S01]  /*5020*/  F2FP.F16.F32.PACK_AB R29, R42, R43 ;  /* 0x0000002b2a1d723e */ /* 0x000fe200000000ff */
[----:B------:R-:W-:Y:S01]  /*5030*/  IMAD.MOV.U32 R33, RZ, RZ, R41 ;  /* 0x000000ffff217224 */ /* 0x000fe200078e0029 */
[----:B------:R-:W-:-:S07]  /*5040*/  F2FP.F16.F32.PACK_AB R34, R37, R38 ;  /* 0x000000262522723e */ /* 0x000fce00000000ff */
.L_x_12861:
[----:B------:R-:W-:Y:S05]  /*5050*/  BSYNC B1 ;  /* 0x0000000000017941 */ /* 0x000fea0003800000 */
.L_x_12860:
        /* <DEDUP_REMOVED lines=10> */
.L_x_12829:
[----:B------:R-:W-:-:S13]  /*5100*/  ISETP.NE.AND P3, PT, R72, 0x3, PT ;  /* 0x000000034800780c */ /* 0x000fda0003f65270 */
[----:B------:R-:W-:Y:S05]  /*5110*/  @!P3 BRA `(.L_x_12862) ;  /* 0x000000000004b947 */ /* 0x000fea0003800000 */
[----:B------:R-:W-:Y:S01]  /*5120*/  BPT.TRAP 0x1 ;  /* 0x000000040000795c */ /* 0x000fe20000300000 */
.L_x_12862:
[----:B------:R-:W-:Y:S01]  /*5130*/  IMAD R89, R152, 0x8, R144 ;  /* 0x0000000898597824 */ /* 0x000fe200078e0290 */
[----:B------:R-:W-:Y:S01]  /*5140*/  SHF.L.U32 R100, R157, 0x1f, RZ ;  /* 0x0000001f9d647819 */ /* 0x000fe200000006ff */
[----:B------:R-:W-:Y:S01]  /*5150*/  IMAD R91, R26, -0x60, R58 ;  /* 0xffffffa01a5b7824 */ /* 0x000fe200078e023a */
[----:B------:R-:W-:Y:S02]  /*5160*/  BSSY B1, `(.L_x_12863) ;  /* 0x0000004000017945 */ /* 0x000fe40003800000 */
[----:B------:R-:W0:Y:S02]  /*5170*/  SYNCS.PHASECHK.TRANS64.TRYWAIT P4, [R89+URZ+0x32490], R100 ;  /* 0x03249064590075a7 */ /* 0x000e24000808017f */
[----:B------:R-:W-:Y:S01]  /*5180*/  VIMNMX R91, R91, 0x60, PT ;  /* 0x000000605b5b7848 */ /* 0x000fe20003fe0100 */
[----:B0-----:R-:W-:Y:S06]  /*5190*/  @!P4 BRA `(.L_x_12864) ;  /* 0x000003240034c947 */ /* 0x001fec0003800000 */
.L_x_13211:
[----:B------:R-:W-:Y:S05]  /*51a0*/  BSYNC B1 ;  /* 0x0000000000017941 */ /* 0x000fea0003800000 */
.L_x_12863:
        /* <DEDUP_REMOVED lines=8> */
.L_x_12866:
[----:B------:R-:W-:Y:S05]  /*5230*/  BSYNC B1 ;  /* 0x0000000000017941 */ /* 0x000fea0003800000 */
.L_x_12865:
[----:B------:R-:W-:Y:S05]  /*5240*/  @P4 BRA `(.L_x_12846) ;  /* 0x0000000000104947 */ /* 0x000fea0003800000 */
[----:B-1----:R-:W1:Y:S04]  /*5250*/  @!P1 LDS.128 R28, [R98+0x2000] ;  /* 0x00200000621c9984 */ /* 0x002e680000000c00 */
[----:B------:R-:W2:Y:S04]  /*5260*/  @!P2 LDS.128 R32, [R96+0x2000] ;  /* 0x002000006020a984 */ /* 0x000ea80000000c00 */
[----:B-1----:R1:W-:Y:S04]  /*5270*/  @!P1 STG.E.128 desc[UR42][R36.64], R28 ;  /* 0x0000001c24009986 */ /* 0x0023e8000c101d2a */
[----:B--2---:R1:W-:Y:S02]  /*5280*/  @!P2 STG.E.128 desc[UR42][R36.64+0x40], R32 ;  /* 0x000040202400a986 */ /* 0x0043e4000c101d2a */
.L_x_12846:
[----:B------:R-:W-:Y:S05]  /*5290*/  BSYNC B0 ;  /* 0x0000000000007941 */ /* 0x000fea0003800000 */
.L_x_12828:
        /* <DEDUP_REMOVED lines=17> */
.L_x_12868:
[----:B------:R-:W-:Y:S05]  /*53b0*/  BSYNC B0 ;  /* 0x0000000000007941 */ /* 0x000fea0003800000 */
.L_x_12867:
[----:B------:R-:W2:Y:S01]  /*53c0*/  SYNCS.PHASECHK.TRANS64.TRYWAIT P3, [R89+URZ+0x324b0], R100 ;  /* 0x0324b064590075a7 */ /* 0x000ea2000806017f */
[----:B------:R-:W-:Y:S01]  /*53d0*/  ULDC UR49, c[0x0][0x320] ;  /* 0x0000c80000317ab9 */ /* 0x000fe20000000800 */
[----:B------:R-:W-:Y:S01]  /*53e0*/  ULDC.64 UR44, c[0x0][0x328] ;  /* 0x0000ca00002c7ab9 */ /* 0x000fe20000000a00 */
[----:B------:R-:W-:Y:S01]  /*53f0*/  ULDC.64 UR40, c[0x0][0x318] ;  /* 0x0000c60000287ab9 */ /* 0x000fe20000000a00 */
[----:B------:R-:W-:Y:S01]  /*5400*/  BSSY B0, `(.L_x_12869) ;  /* 0x0000003000007945 */ /* 0x000fe20003800000 */
[----:B-1----:R-:W-:-:S03]  /*5410*/  IMAD R28, R152, 0x6000, R159 ;  /* 0x00006000981c7824 */ /* 0x002fc600078e029f */
[----:B--2---:R-:W-:Y:S05]  /*5420*/  @!P3 BRA `(.L_x_12870) ;  /* 0x0000032000a4b947 */ /* 0x004fea0003800000 */
.L_x_13212:
[----:B------:R-:W-:Y:S05]  /*5430*/  BSYNC B0 ;  /* 0x0000000000007941 */ /* 0x000fea0003800000 */
.L_x_12869:
        /* <DEDUP_REMOVED lines=39> */
.L_x_12872:
[----:B------:R-:W-:Y:S05]  /*56b0*/  BSYNC B0 ;  /* 0x0000000000007941 */ /* 0x000fea0003800000 */
.L_x_12871:
        /* <DEDUP_REMOVED lines=37> */
.L_x_12874:
[----:B------:R-:W-:Y:S05]  /*5910*/  BSYNC B0 ;  /* 0x0000000000007941 */ /* 0x000fea0003800000 */
.L_x_12873:
        /* <DEDUP_REMOVED lines=22> */
.L_x_12823:
[----:B------:R-:W0:Y:S01]  /*5a80*/  S2R R0, SR_TID.X ;  /* 0x0000000000007919 */ /* 0x000e220000002100 */
[----:B------:R-:W1:Y:S01]  /*5a90*/  LDC R15, c[0x0][0x448] ;  /* 0x00011200ff0f7b82 */ /* 0x000e620000000800 */
[----:B------:R-:W-:Y:S01]  /*5aa0*/  IMAD.MOV.U32 R12, RZ, RZ, 0x3000 ;  /* 0x00003000ff0c7424 */ /* 0x000fe200078e00ff */
[----:B------:R-:W2:Y:S01]  /*5ab0*/  S2R R3, SR_SWINHI ;  /* 0x0000000000037919 */ /* 0x000ea20000002f00 */
[----:B------:R-:W-:Y:S02]  /*5ac0*/  IMAD.U32 R13, RZ, RZ, UR38 ;  /* 0x00000026ff0d7e24 */ /* 0x000fe4000f8e00ff */
[----:B------:R-:W-:Y:S01]  /*5ad0*/  IMAD.MOV.U32 R9, RZ, RZ, 0x100 ;  /* 0x00000100ff097424 */ /* 0x000fe200078e00ff */
[----:B------:R-:W-:Y:S02]  /*5ae0*/  STL [R1+0x70], R121 ;  /* 0x0000707901007387 */ /* 0x000fe40000100800 */
[----:B------:R-:W3:Y:S01]  /*5af0*/  LDC R14, c[0x0][0xa80] ;  /* 0x0002a000ff0e7b82 */ /* 0x000ee20000000800 */
[----:B------:R-:W-:Y:S01]  /*5b00*/  IMAD.MOV.U32 R10, RZ, RZ, 0x1 ;  /* 0x00000001ff0a7424 */ /* 0x000fe200078e00ff */
[----:B------:R4:W-:Y:S01]  /*5b10*/  STL.64 [R1+0x18], R12 ;  /* 0x0000180c01007387 */ /* 0x0009e20000100a00 */
[----:B------:R-:W-:-:S02]  /*5b20*/  IMAD.MOV.U32 R11, RZ, RZ, RZ ;  /* 0x000000ffff0b7224 */ /* 0x000fc400078e00ff */
[----:B------:R-:W-:Y:S01]  /*5b30*/  IMAD.MOV.U32 R4, RZ, RZ, 0xc000 ;  /* 0x0000c000ff047424 */ /* 0x000fe200078e00ff */
[----:B------:R-:W-:Y:S01]  /*5b40*/  STL.128 [R1+0x440], RZ ;  /* 0x000440ff01007387 */ /* 0x000fe20000100c00 */
[----:B------:R-:W-:Y:S02]  /*5b50*/  IMAD.U32 R5, RZ, RZ, UR38 ;  /* 0x00000026ff057e24 */ /* 0x000fe4000f8e00ff */
[----:B------:R-:W-:Y:S01]  /*5b60*/  IMAD.MOV.U32 R7, RZ, RZ, 0x100 ;  /* 0x00000100ff077424 */ /* 0x000fe200078e00ff */
[----:B------:R-:W-:Y:S01]  /*5b70*/  STL.128 [R1+0x450], RZ ;  /* 0x000450ff01007387 */ /* 0x000fe20000100c00 */
[----:B------:R-:W-:Y:S02]  /*5b80*/  IMAD.MOV.U32 R18, RZ, RZ, 0x1 ;  /* 0x00000001ff127424 */ /* 0x000fe400078e00ff */
[----:B------:R-:W-:Y:S01]  /*5b90*/  IMAD.MOV.U32 R19, RZ, RZ, RZ ;  /* 0x000000ffff137224 */ /* 0x000fe200078e00ff */
[----:B------:R-:W-:Y:S01]  /*5ba0*/  STL.128 [R1+0x230], RZ ;  /* 0x000230ff01007387 */ /* 0x000fe20000100c00 */
[----:B------:R-:W-:-:S02]  /*5bb0*/  IMAD.U32 R36, RZ, RZ, UR37 ;  /* 0x00000025ff247e24 */ /* 0x000fc4000f8e00ff */
[----:B------:R-:W-:Y:S01]  /*5bc0*/  IMAD.U32 R72, RZ, RZ, UR37 ;  /* 0x00000025ff487e24 */ /* 0x000fe2000f8e00ff */
[----:B------:R-:W-:Y:S01]  /*5bd0*/  STL.128 [R1+0x240], RZ ;  /* 0x000240ff01007387 */ /* 0x000fe20000100c00 */
[----:B0-----:R-:W-:-:S03]  /*5be0*/  LOP3.LUT R0, R0, 0x7f, RZ, 0xc0, !PT ;  /* 0x0000007f00007812 */ /* 0x001fc600078ec0ff */
[----:B---3--:R-:W-:Y:S01]  /*5bf0*/  STL [R1+0x460], R14 ;  /* 0x0004600e01007387 */ /* 0x008fe20000100800 */
[----:B------:R-:W-:Y:S02]  /*5c00*/  IADD3 R72, P5, R72, 0x70, RZ ;  /* 0x0000007048487810 */ /* 0x000fe40007fbe0ff */
[----:B------:R-:W-:Y:S01]  /*5c10*/  ISETP.NE.AND P1, PT, R0, RZ, PT ;  /* 0x000000ff0000720c */ /* 0x000fe20003f25270 */
[----:B------:R-:W-:Y:S01]  /*5c20*/  STL.128 [R1+0x250], RZ ;  /* 0x000250ff01007387 */ /* 0x000fe20000100c00 */
[----:B------:R-:W-:Y:S02]  /*5c30*/  MOV R30, R144 ;  /* 0x00000090001e7202 */ /* 0x000fe40000000f00 */
[----:B--2---:R-:W-:Y:S02]  /*5c40*/  MOV R31, R3 ;  /* 0x00000003001f7202 */ /* 0x004fe40000000f00 */
[----:B------:R-:W-:Y:S01]  /*5c50*/  SEL R8, RZ, 0x1, P1 ;  /* 0x00000001ff087807 */ /* 0x000fe20000800000 */
[----:B------:R-:W-:Y:S01]  /*5c60*/  STL.128 [R1+0x260], RZ ;  /* 0x000260ff01007387 */ /* 0x000fe20000100c00 */
[----:B----4-:R-:W-:-:S02]  /*5c70*/  IADD3 R12, P1, R30, 0x32430, RZ ;  /* 0x000324301e0c7810 */ /* 0x010fc40007f3e0ff */
[C---:B------:R-:W-:Y:S01]  /*5c80*/  IADD3 R0, P3, R30.reuse, 0x32450, RZ ;  /* 0x000324501e007810 */ /* 0x040fe20007f7e0ff */
[----:B------:R-:W-:Y:S01]  /*5c90*/  IMAD.MOV.U32 R6, RZ, RZ, R8 ;  /* 0x000000ffff067224 */ /* 0x000fe200078e0008 */
[C---:B------:R-:W-:Y:S01]  /*5ca0*/  IADD3 R3, P4, R30.reuse, 0x32460, RZ ;  /* 0x000324601e037810 */ /* 0x040fe20007f9e0ff */
[--C-:B------:R-:W-:Y:S01]  /*5cb0*/  IMAD.X R13, RZ, RZ, R31.reuse, P1 ;  /* 0x000000ffff0d7224 */ /* 0x100fe200008e061f */
[----:B-1----:R-:W-:Y:S01]  /*5cc0*/  ISETP.NE.AND P1, PT, R15, 0x1, PT ;  /* 0x000000010f00780c */ /* 0x002fe20003f25270 */
[----:B------:R0:W-:Y:S04]  /*5cd0*/  STL.128 [R1+0x20], R8 ;  /* 0x0000200801007387 */ /* 0x0001e80000100c00 */
[----:B------:R1:W-:Y:S04]  /*5ce0*/  STL.128 [R1+0x50], R4 ;  /* 0x0000500401007387 */ /* 0x0003e80000100c00 */
[----:B------:R-:W-:Y:S04]  /*5cf0*/  STL.64 [R1+0x8], R12 ;  /* 0x0000080c01007387 */ /* 0x000fe80000100a00 */
[----:B------:R-:W-:Y:S01]  /*5d00*/  STL.128 [R1+0x270], RZ ;  /* 0x000270ff01007387 */ /* 0x000fe20000100c00 */
[--C-:B0-----:R-:W-:Y:S01]  /*5d10*/  IMAD.X R11, RZ, RZ, R31.reuse, P3 ;  /* 0x000000ffff0b7224 */ /* 0x101fe200018e061f */
[----:B------:R-:W-:Y:S01]  /*5d20*/  IADD3 R8, P2, R30, 0x32440, RZ ;  /* 0x000324401e087810 */ /* 0x000fe20007f5e0ff */
[----:B------:R-:W-:Y:S01]  /*5d30*/  IMAD.X R10, RZ, RZ, R31, P4 ;  /* 0x000000ffff0a7224 */ /* 0x000fe200020e061f */
[----:B------:R-:W-:Y:S01]  /*5d40*/  STL.128 [R1+0x280], RZ ;  /* 0x000280ff01007387 */ /* 0x000fe20000100c00 */
[----:B-1----:R-:W-:Y:S01]  /*5d50*/  IMAD.MOV.U32 R4, RZ, RZ, R0 ;  /* 0x000000ffff047224 */ /* 0x002fe200078e0000 */
[----:B------:R-:W-:Y:S01]  /*5d60*/  IADD3 R36, P4, R36, 0x38, RZ ;  /* 0x0000003824247810 */ /* 0x000fe20007f9e0ff */
[----:B------:R-:W-:Y:S01]  /*5d70*/  IMAD.MOV.U32 R5, RZ, RZ, R11 ;  /* 0x000000ffff057224 */ /* 0x000fe200078e000b */
[----:B------:R-:W-:Y:S01]  /*5d80*/  STL.128 [R1+0x290], RZ ;  /* 0x000290ff01007387 */ /* 0x000fe20000100c00 */
[----:B------:R-:W-:-:S02]  /*5d90*/  IMAD.MOV.U32 R6, RZ, RZ, R3 ;  /* 0x000000ffff067224 */ /* 0x000fc400078e0003 */
[----:B------:R-:W-:Y:S01]  /*5da0*/  IMAD.MOV.U32 R7, RZ, RZ, R10 ;  /* 0x000000ffff077224 */ /* 0x000fe200078e000a */
[----:B------:R-:W0:Y:S01]  /*5db0*/  @P1 LDC R3, c[0x0][0x44c] ;  /* 0x00011300ff031b82 */ /* 0x000e220000000800 */
[----:B------:R-:W-:Y:S01]  /*5dc0*/  IMAD.X R9, RZ, RZ, R31, P2 ;  /* 0x000000ffff097224 */ /* 0x000fe200010e061f */
[----:B------:R-:W-:Y:S01]  /*5dd0*/  STL.128 [R1+0x2a0], RZ ;  /* 0x0002a0ff01007387 */ /* 0x000fe20000100c00 */
[----:B------:R-:W-:-:S03]  /*5de0*/  VIADD R0, R177, 0x7f ;  /* 0x0000007fb1007836 */ /* 0x000fc60000000000 */
[----:B------:R1:W-:Y:S04]  /*5df0*/  STL.128 [R1+0x40], R4 ;  /* 0x0000400401007387 */ /* 0x0003e80000100c00 */
[----:B------:R2:W-:Y:S04]  /*5e00*/  STL.64 [R1+0x68], R6 ;  /* 0x0000680601007387 */ /* 0x0005e80000100a00 */
[----:B------:R-:W-:Y:S04]  /*5e10*/  STL.64 [R1+0x10], R8 ;  /* 0x0000100801007387 */ /* 0x000fe80000100a00 */
[----:B------:R-:W-:Y:S01]  /*5e20*/  STL.64 [R1+0x30], R8 ;  /* 0x0000300801007387 */ /* 0x000fe20000100a00 */
[----:B-1----:R-:W1:Y:S03]  /*5e30*/  @P1 LDC R4, c[0x0][0x450] ;  /* 0x00011400ff041b82 */ /* 0x002e660000000800 */
[----:B------:R-:W-:Y:S01]  /*5e40*/  STL.128 [R1+0x2b0], RZ ;  /* 0x0002b0ff01007387 */ /* 0x000fe20000100c00 */
[----:B0-----:R-:W-:-:S03]  /*5e50*/  @P1 IMAD.HI.U32 R3, R0, R3, RZ ;  /* 0x0000000300031227 */ /* 0x001fc600078e00ff */
[----:B------:R-:W-:Y:S01]  /*5e60*/  STL.128 [R1+0x2c0], RZ ;  /* 0x0002c0ff01007387 */ /* 0x000fe20000100c00 */
[----:B--2---:R-:W0:Y:S03]  /*5e70*/  LDC.64 R6, c[0x0][0xad8] ;  /* 0x0002b600ff067b82 */ /* 0x004e260000000a00 */
[----:B------:R-:W-:Y:S04]  /*5e80*/  STL.128 [R1+0x2d0], RZ ;  /* 0x0002d0ff01007387 */ /* 0x000fe80000100c00 */
[----:B------:R-:W-:Y:S04]  /*5e90*/  STL.128 [R1+0x2e0], RZ ;  /* 0x0002e0ff01007387 */ /* 0x000fe80000100c00 */
[----:B------:R-:W-:Y:S04]  /*5ea0*/  STL.128 [R1+0x2f0], RZ ;  /* 0x0002f0ff01007387 */ /* 0x000fe80000100c00 */
[----:B------:R-:W-:Y:S01]  /*5eb0*/  STL.128 [R1+0x300], RZ ;  /* 0x000300ff01007387 */ /* 0x000fe20000100c00 */
[----:B-1----:R-:W-:-:S03]  /*5ec0*/  @P1 SHF.R.U32.HI R0, RZ, R4, R3 ;  /* 0x00000004ff001219 */ /* 0x002fc60000011603 */
[----:B------:R-:W-:Y:S04]  /*5ed0*/  STL.128 [R1+0x310], RZ ;  /* 0x000310ff01007387 */ /* 0x000fe80000100c00 */
[----:B------:R-:W-:Y:S01]  /*5ee0*/  STL.128 [R1+0x320], RZ ;  /* 0x000320ff01007387 */ /* 0x000fe20000100c00 */
[----:B0-----:R-:W-:-:S03]  /*5ef0*/  ISETP.GE.AND P6, PT, R7, 0x1, PT ;  /* 0x000000010700780c */ /* 0x001fc60003fc6270 */
[----:B------:R-:W-:Y:S04]  /*5f00*/  STL.128 [R1+0x330], RZ ;  /* 0x000330ff01007387 */ /* 0x000fe80000100c00 */
        /* <DEDUP_REMOVED lines=15> */
[----:B------:R-:W-:Y:S04]  /*6000*/  STL.64 [R1], RZ ;  /* 0x000000ff01007387 */ /* 0x000fe80000100a00 */
[----:B------:R-:W-:Y:S04]  /*6010*/  STL.64 [R1+0x38], RZ ;  /* 0x000038ff01007387 */ /* 0x000fe80000100a00 */
[----:B------:R0:W-:Y:S02]  /*6020*/  STL.64 [R1+0x60], R18 ;  /* 0x0000601201007387 */ /* 0x0001e40000100a00 */
[----:B0-----:R-:W-:-:S02]  /*6030*/  IMAD.U32 R19, RZ, RZ, UR37 ;  /* 0x00000025ff137e24 */ /* 0x001fc4000f8e00ff */
[----:B------:R-:W-:-:S03]  /*6040*/  IMAD.U32 R18, RZ, RZ, UR37 ;  /* 0x00000025ff127e24 */ /* 0x000fc6000f8e00ff */
[----:B------:R-:W-:Y:S02]  /*6050*/  IADD3 R19, P2, R19, 0x440, RZ ;  /* 0x0000044013137810 */ /* 0x000fe40007f5e0ff */
[----:B------:R-:W-:Y:S01]  /*6060*/  IADD3 R18, P3, R18, 0x230, RZ ;  /* 0x0000023012127810 */ /* 0x000fe20007f7e0ff */
[----:B------:R-:W-:-:S12]  /*6070*/  @P0 BRA `(.L_x_12876) ;  /* 0x00000000000c0947 */ /* 0x000fd80003800000 */
[----:B------:R-:W0:Y:S01]  /*6080*/  FENCE.VIEW.ASYNC.G ;  /* 0x00000000000073c6 */ /* 0x000e220000000100 */
[----:B------:R-:W-:Y:S05]  /*6090*/  WARPSYNC.ALL ;  /* 0x0000000000007948 */ /* 0x000fea0003800000 */
[----:B0-----:R-:W-:Y:S06]  /*60a0*/  BAR.ARV 0xc, 0x180 ;  /* 0x0306000000007b1d */ /* 0x001fec0000002000 */
.L_x_12876:
[----:B------:R-:W-:Y:S01]  /*60b0*/  IMAD.IADD R3, R187, 0x1, R0 ;  /* 0x00000001bb037824 */ /* 0x000fe200078e0200 */
[----:B------:R-:W-:Y:S01]  /*60c0*/  IADD3.X R73, RZ, UR36, RZ, P5, !PT ;  /* 0x00000024ff497c10 */ /* 0x000fe2000affe4ff */
[----:B------:R-:W-:Y:S02]  /*60d0*/  IMAD.X R44, RZ, RZ, UR36, P2 ;  /* 0x00000024ff2c7e24 */ /* 0x000fe400090e06ff */
[----:B------:R-:W-:Y:S02]  /*60e0*/  IMAD.X R47, RZ, RZ, UR36, P3 ;  /* 0x00000024ff2f7e24 */ /* 0x000fe400098e06ff */
[----:B------:R-:W-:Y:S02]  /*60f0*/  IMAD.X R45, RZ, RZ, UR36, P4 ;  /* 0x00000024ff2d7e24 */ /* 0x000fe4000a0e06ff */
        /* <DEDUP_REMOVED lines=13> */
.L_x_12879:
[----:B------:R-:W-:-:S13]  /*61d0*/  ISETP.NE.AND P0, PT, R7, 0x1, PT ;  /* 0x000000010700780c */ /* 0x000fda0003f05270 */
[----:B------:R-:W0:Y:S02]  /*61e0*/  @P0 LDC.64 R4, c[0x0][0xae0] ;  /* 0x0002b800ff040b82 */ /* 0x000e240000000a00 */
[----:B0-----:R-:W-:-:S05]  /*61f0*/  @P0 IMAD.HI.U32 R4, R0, R4, RZ ;  /* 0x0000000400040227 */ /* 0x001fca00078e00ff */
[----:B------:R-:W-:-:S07]  /*6200*/  @P0 SHF.R.U32.HI R0, RZ, R5, R4 ;  /* 0x00000005ff000219 */ /* 0x000fce0000011604 */
.L_x_12880:
[----:B------:R-:W-:Y:S05]  /*6210*/  BSYNC B0 ;  /* 0x0000000000007941 */ /* 0x000fea0003800000 */
.L_x_12878:
[----:B------:R-:W-:-:S05]  /*6220*/  IMAD R3, R0, R7, R7 ;  /* 0x0000000700037224 */ /* 0x000fca00078e0207 */
[----:B------:R-:W-:-:S07]  /*6230*/  VIMNMX R6, R6, R3, PT ;  /* 0x0000000306067248 */ /* 0x000fce0003fe0100 */
.L_x_12877:
[----:B------:R-:W0:Y:S01]  /*6240*/  @P1 LDC R0, c[0x0][0x44c] ;  /* 0x00011300ff001b82 */ /* 0x000e220000000800 */
[----:B------:R-:W-:Y:S01]  /*6250*/  VIADD R6, R6, 0x5f ;  /* 0x0000005f06067836 */ /* 0x000fe20000000000 */
[----:B------:R-:W-:Y:S01]  /*6260*/  ULDC UR4, c[0x0][0xad4] ;  /* 0x0002b50000047ab9 */ /* 0x000fe20000000800 */
[----:B------:R-:W-:Y:S02]  /*6270*/  IMAD.MOV.U32 R5, RZ, RZ, R177 ;  /* 0x000000ffff057224 */ /* 0x000fe400078e00b1 */
[----:B------:R-:W-:-:S03]  /*6280*/  IMAD.HI R6, R6, 0x2aaaaaab, RZ ;  /* 0x2aaaaaab06067827 */ /* 0x000fc600078e02ff */
[----:B------:R-:W1:Y:S02]  /*6290*/  @P1 LDC R9, c[0x0][0x450] ;  /* 0x00011400ff091b82 */ /* 0x000e640000000800 */
[----:B------:R-:W-:-:S04]  /*62a0*/  SHF.R.U32.HI R3, RZ, 0x1f, R6 ;  /* 0x0000001fff037819 */ /* 0x000fc80000011606 */
[----:B------:R-:W-:-:S04]  /*62b0*/  LEA.HI.SX32 R6, R6, R3, 0x1c ;  /* 0x0000000306067211 */ /* 0x000fc800078fe2ff */
[----:B------:R-:W-:Y:S01]  /*62c0*/  VIMNMX R185, R185, R6, PT ;  /* 0x00000006b9b97248 */ /* 0x000fe20003fe0100 */
        /* <DEDUP_REMOVED lines=15> */
.L_x_12883:
[----:B------:R-:W-:-:S13]  /*63c0*/  ISETP.NE.AND P0, PT, R7, 0x1, PT ;  /* 0x000000010700780c */ /* 0x000fda0003f05270 */
[----:B------:R-:W0:Y:S02]  /*63d0*/  @P0 LDC.64 R4, c[0x0][0xae0] ;  /* 0x0002b800ff040b82 */ /* 0x000e240000000a00 */
[----:B0-----:R-:W-:-:S05]  /*63e0*/  @P0 IMAD.HI.U32 R4, R0, R4, RZ ;  /* 0x0000000400040227 */ /* 0x001fca00078e00ff */
[----:B------:R-:W-:-:S07]  /*63f0*/  @P0 SHF.R.U32.HI R0, RZ, R5, R4 ;  /* 0x00000005ff000219 */ /* 0x000fce0000011604 */
.L_x_12884:
[----:B------:R-:W-:Y:S05]  /*6400*/  BSYNC B0 ;  /* 0x0000000000007941 */ /* 0x000fea0003800000 */
.L_x_12882:
[----:B------:R-:W-:-:S05]  /*6410*/  IMAD R0, R0, R7, RZ ;  /* 0x0000000700007224 */ /* 0x000fca00078e02ff */
[----:B------:R-:W-:-:S07]  /*6420*/  VIMNMX R3, R3, R0, !PT ;  /* 0x0000000003037248 */ /* 0x000fce0007fe0100 */
.L_x_12881:
[----:B------:R-:W-:Y:S01]  /*6430*/  IMAD.HI R3, R3, 0x2aaaaaab, RZ ;  /* 0x2aaaaaab03037827 */ /* 0x000fe200078e02ff */
[----:B------:R-:W-:-:S04]  /*6440*/  PLOP3.LUT P0, PT, PT, PT, PT, 0x80, 0x0 ;  /* 0x000000000000781c */ /* 0x000fc80003f0f070 */
[----:B------:R-:W-:-:S04]  /*6450*/  SHF.R.U32.HI R0, RZ, 0x1f, R3 ;  /* 0x0000001fff007819 */ /* 0x000fc80000011603 */
[----:B------:R-:W-:-:S04]  /*6460*/  LEA.HI.SX32 R0, R3, R0, 0x1c ;  /* 0x0000000003007211 */ /* 0x000fc800078fe2ff */
[----:B------:R-:W-:-:S04]  /*6470*/  VIMNMX R165, RZ, R0, !PT ;  /* 0x00000000ffa57248 */ /* 0x000fc80007fe0100 */
[----:B------:R-:W-:-:S13]  /*6480*/  ISETP.GT.AND P1, PT, R185, R165, PT ;  /* 0x000000a5b900720c */ /* 0x000fda0003f24270 */
[----:B------:R-:W-:Y:S05]  /*6490*/  @!P1 BRA `(.L_x_12885) ;  /* 0x0000025400349947 */ /* 0x000fea0003800000 */
[----:B------:R0:W-:Y:S01]  /*64a0*/  STL.64 [R1+0x78], RZ ;  /* 0x000078ff01007387 */ /* 0x0001e20000100a00 */
[----:B------:R-:W-:Y:S01]  /*64b0*/  IMAD.U32 R34, RZ, RZ, UR37 ;  /* 0x00000025ff227e24 */ /* 0x000fe2000f8e00ff */
[----:B------:R-:W-:Y:S01]  /*64c0*/  UMOV UR4, 0xffffffff ;  /* 0xffffffff00047882 */ /* 0x000fe20000000000 */
[----:B------:R-:W-:Y:S02]  /*64d0*/  IMAD.U32 R35, RZ, RZ, UR37 ;  /* 0x00000025ff237e24 */ /* 0x000fe4000f8e00ff */
[----:B------:R-:W-:Y:S01]  /*64e0*/  IMAD.U32 R32, RZ, RZ, UR37 ;  /* 0x00000025ff207e24 */ /* 0x000fe2000f8e00ff */
[----:B------:R-:W-:Y:S01]  /*64f0*/  IADD3 R34, P0, R34, 0x118, RZ ;  /* 0x0000011822227810 */ /* 0x000fe20007f1e0ff */
[----:B------:R-:W-:Y:S01]  /*6500*/  IMAD.U32 R40, RZ, RZ, UR37 ;  /* 0x00000025ff287e24 */ /* 0x000fe2000f8e00ff */
[----:B------:R-:W-:Y:S01]  /*6510*/  IADD3 R35, P1, R35, 0x110, RZ ;  /* 0x0000011023237810 */ /* 0x000fe20007f3e0ff */
[----:B------:R-:W-:Y:S01]  /*6520*/  IMAD.U32 R50, RZ, RZ, UR37 ;  /* 0x00000025ff327e24 */ /* 0x000fe2000f8e00ff */
[----:B------:R-:W-:Y:S01]  /*6530*/  IADD3 R32, P2, R32, 0xa8, RZ ;  /* 0x000000a820207810 */ /* 0x000fe20007f5e0ff */
[----:B------:R-:W-:Y:S01]  /*6540*/  IMAD.X R43, RZ, RZ, UR36, P0 ;  /* 0x00000024ff2b7e24 */ /* 0x000fe200080e06ff */
[----:B------:R-:W-:Y:S01]  /*6550*/  IADD3 R40, P3, R40, 0x78, RZ ;  /* 0x0000007828287810 */ /* 0x000fe20007f7e0ff */
[----:B------:R-:W-:Y:S01]  /*6560*/  IMAD.X R46, RZ, RZ, UR36, P1 ;  /* 0x00000024ff2e7e24 */ /* 0x000fe200088e06ff */
[----:B------:R-:W-:Y:S01]  /*6570*/  IADD3 R50, P4, R50, 0x80, RZ ;  /* 0x0000008032327810 */ /* 0x000fe20007f9e0ff */
[----:B------:R-:W-:-:S02]  /*6580*/  IMAD.X R33, RZ, RZ, UR36, P2 ;  /* 0x00000024ff217e24 */ /* 0x000fc400090e06ff */
[----:B------:R-:W-:Y:S02]  /*6590*/  IMAD.X R41, RZ, RZ, UR36, P3 ;  /* 0x00000024ff297e24 */ /* 0x000fe400098e06ff */
[----:B------:R-:W-:Y:S01]  /*65a0*/  IMAD.X R49, RZ, RZ, UR36, P4 ;  /* 0x00000024ff317e24 */ /* 0x000fe2000a0e06ff */
[----:B0-----:R-:W-:Y:S07]  /*65b0*/  BRA.DIV UR4, `(.L_x_12886) ;  /* 0x0000031204547947 */ /* 0x001fee000b800000 */
[----:B------:R0:W1:Y:S02]  /*65c0*/  SHFL.IDX PT, R14, R233, RZ, 0x1f ;  /* 0x00001fffe90e7589 */ /* 0x00006400000e0000 */
.L_x_13215:
[----:B-1----:R-:W-:Y:S01]  /*65d0*/  LEA.HI R0, R14, R14, RZ, 0x1 ;  /* 0x0000000e0e007211 */ /* 0x002fe200078f08ff */
[C---:B------:R-:W-:Y:S01]  /*65e0*/  VIADD R61, R144.reuse, 0x18400 ;  /* 0x00018400903d7836 */ /* 0x040fe20000000000 */
[----:B------:R-:W-:Y:S01]  /*65f0*/  STL.128 [R1+0xb0], RZ ;  /* 0x0000b0ff01007387 */ /* 0x000fe20000100c00 */
[----:B------:R-:W-:Y:S01]  /*6600*/  VIADD R8, R144, 0x400 ;  /* 0x0000040090087836 */ /* 0x000fe20000000000 */
[----:B------:R-:W-:Y:S01]  /*6610*/  LOP3.LUT R3, R0, 0x7fffe, RZ, 0xc0, !PT ;  /* 0x0007fffe00037812 */ /* 0x000fe200078ec0ff */
[----:B------:R-:W-:Y:S01]  /*6620*/  IMAD.MOV.U32 R4, RZ, RZ, 0x1 ;  /* 0x00000001ff047424 */ /* 0x000fe200078e00ff */
[----:B------:R-:W-:Y:S01]  /*6630*/  STL.128 [R1+0xc0], RZ ;  /* 0x0000c0ff01007387 */ /* 0x000fe20000100c00 */
[----:B------:R-:W-:Y:S01]  /*6640*/  IMAD.MOV.U32 R5, RZ, RZ, RZ ;  /* 0x000000ffff057224 */ /* 0x000fe200078e00ff */
[----:B------:R-:W-:Y:S01]  /*6650*/  SHF.R.U32.HI R8, RZ, 0x4, R8 ;  /* 0x00000004ff087819 */ /* 0x000fe20000011608 */
[----:B------:R-:W-:Y:S01]  /*6660*/  IMAD.IADD R0, R14, 0x1, -R3 ;  /* 0x000000010e007824 */ /* 0x000fe200078e0a03 */
[----:B------:R-:W-:Y:S01]  /*6670*/  STL.128 [R1+0xd0], RZ ;  /* 0x0000d0ff01007387 */ /* 0x000fe20000100c00 */
[----:B------:R-:W-:Y:S01]  /*6680*/  VIADD R3, R144, 0x1c400 ;  /* 0x0001c40090037836 */ /* 0x000fe20000000000 */
[----:B------:R-:W-:Y:S01]  /*6690*/  LOP3.LUT R8, R8, 0x3fff, RZ, 0xc0, !PT ;  /* 0x00003fff08087812 */ /* 0x000fe200078ec0ff */
[----:B------:R-:W-:Y:S01]  /*66a0*/  IMAD R0, R0, 0x2000, R61 ;  /* 0x0000200000007824 */ /* 0x000fe200078e023d */
[----:B------:R-:W-:Y:S01]  /*66b0*/  STL.128 [R1+0xe0], RZ ;  /* 0x0000e0ff01007387 */ /* 0x000fe20000100c00 */
[----:B------:R-:W-:Y:S01]  /*66c0*/  IMAD.MOV.U32 R6, RZ, RZ, 0x1 ;  /* 0x00000001ff067424 */ /* 0x000fe200078e00ff */
[----:B------:R-:W-:Y:S01]  /*66d0*/  SHF.R.U32.HI R3, RZ, 0x4, R3 ;  /* 0x00000004ff037819 */ /* 0x000fe20000011603 */
[----:B------:R-:W-:Y:S01]  /*66e0*/  VIADD R9, R0, 0xa000 ;  /* 0x0000a00000097836 */ /* 0x000fe20000000000 */
[----:B------:R-:W-:Y:S01]  /*66f0*/  SHF.R.U32.HI R0, RZ, 0x4, R0 ;  /* 0x00000004ff007819 */ /* 0x000fe20000011600 */
[----:B------:R-:W-:Y:S01]  /*6700*/  IMAD.MOV.U32 R7, RZ, RZ, RZ ;  /* 0x000000ffff077224 */ /* 0x000fe200078e00ff */
[----:B------:R-:W-:Y:S01]  /*6710*/  LOP3.LUT R3, R3, 0x3fff, RZ, 0xc0, !PT ;  /* 0x00003fff03037812 */ /* 0x000fe200078ec0ff */
[----:B------:R-:W-:Y:S01]  /*6720*/  IMAD.MOV.U32 R12, RZ, RZ, 0x1 ;  /* 0x00000001ff0c7424 */ /* 0x000fe200078e00ff */
[----:B------:R-:W-:Y:S01]  /*6730*/  SHF.R.U32.HI R9, RZ, 0x4, R9 ;  /* 0x00000004ff097819 */ /* 0x000fe20000011609 */
[----:B------:R-:W-:Y:S01]  /*6740*/  IMAD.MOV.U32 R13, RZ, RZ, RZ ;  /* 0x000000ffff0d7224 */ /* 0x000fe200078e00ff */
[----:B------:R-:W-:Y:S01]  /*6750*/  LOP3.LUT R3, R3, 0x10000, RZ, 0xfc, !PT ;  /* 0x0001000003037812 */ /* 0x000fe200078efcff */
[----:B------:R1:W-:Y:S01]  /*6760*/  STL.128 [R1+0x80], R4 ;  /* 0x0000800401007387 */ /* 0x0003e20000100c00 */
[----:B------:R-:W-:Y:S01]  /*6770*/  LOP3.LUT R9, R9, 0x3fff, RZ, 0xc0, !PT ;  /* 0x00003fff09097812 */ /* 0x000fe200078ec0ff */
[----:B------:R-:W-:Y:S01]  /*6780*/  IMAD.MOV.U32 R11, RZ, RZ, 0x40000040 ;  /* 0x40000040ff0b7424 */ /* 0x000fe200078e00ff */
[----:B------:R-:W-:Y:S01]  /*6790*/  LOP3.LUT R0, R0, 0x3fff, RZ, 0xc0, !PT ;  /* 0x00003fff00007812 */ /* 0x000fe200078ec0ff */
[----:B------:R2:W-:Y:S01]  /*67a0*/  STL.64 [R1+0x90], R12 ;  /* 0x0000900c01007387 */ /* 0x0005e20000100a00 */
[----:B------:R-:W-:Y:S01]  /*67b0*/  LOP3.LUT R10, R8, 0x10000, RZ, 0xfc, !PT ;  /* 0x00010000080a7812 */ /* 0x000fe200078efcff */
[----:B------:R-:W-:Y:S01]  /*67c0*/  IMAD.U32 R38, RZ, RZ, UR37 ;  /* 0x00000025ff267e24 */ /* 0x000fe2000f8e00ff */
[----:B------:R-:W-:Y:S01]  /*67d0*/  LOP3.LUT P0, RZ, R61, 0x1bf, RZ, 0xc0, !PT ;  /* 0x000001bf3dff7812 */ /* 0x000fe2000780c0ff */
[----:B------:R3:W-:Y:S01]  /*67e0*/  STL.128 [R1+0xf0], RZ ;  /* 0x0000f0ff01007387 */ /* 0x0007e20000100c00 */
[----:B------:R-:W-:Y:S01]  /*67f0*/  IMAD.U32 R39, RZ, RZ, UR37 ;  /* 0x00000025ff277e24 */ /* 0x000fe2000f8e00ff */
[----:B------:R-:W-:Y:S01]  /*6800*/  BSSY B6, `(.L_x_12887) ;  /* 0x000002b000067945 */ /* 0x000fe20003800000 */
[----:B------:R-:W-:Y:S01]  /*6810*/  IMAD.U32 R37, RZ, RZ, UR37 ;  /* 0x00000025ff257e24 */ /* 0x000fe2000f8e00ff */
[----:B------:R3:W-:Y:S01]  /*6820*/  STL.128 [R1+0x100], RZ ;  /* 0x000100ff01007387 */ /* 0x0007e20000100c00 */
[----:B------:R-:W-:Y:S01]  /*6830*/  IMAD.U32 R28, RZ, RZ, UR37 ;  /* 0x00000025ff1c7e24 */ /* 0x000fe2000f8e00ff */
[----:B------:R-:W-:Y:S01]  /*6840*/  IADD3 R38, P1, R38, 0x88, RZ ;  /* 0x0000008826267810 */ /* 0x000fe20007f3e0ff */
[----:B------:R-:W-:Y:S01]  /*6850*/  IMAD.U32 R52, RZ, RZ, UR37 ;  /* 0x00000025ff347e24 */ /* 0x000fe2000f8e00ff */
[----:B-1----:R-:W-:Y:S01]  /*6860*/  LOP3.LUT R6, R8, 0x3000000, RZ, 0xfc, !PT ;  /* 0x0300000008067812 */ /* 0x002fe200078efcff */
[----:B------:R-:W-:Y:S01]  /*6870*/  IMAD.MOV.U32 R4, RZ, RZ, R3 ;  /* 0x000000ffff047224 */ /* 0x000fe200078e0003 */
[----:B------:R-:W-:Y:S01]  /*6880*/  LOP3.LUT R8, R9, 0x10000, RZ, 0xfc, !PT ;  /* 0x0001000009087812 */ /* 0x000fe200078efcff */
[----:B------:R-:W-:Y:S01]  /*6890*/  IMAD.MOV.U32 R5, RZ, RZ, 0x40000040 ;  /* 0x40000040ff057424 */ /* 0x000fe200078e00ff */
[----:B--2---:R-:W-:Y:S01]  /*68a0*/  LOP3.LUT R12, R0, 0x10000, RZ, 0xfc, !PT ;  /* 0x00010000000c7812 */ /* 0x004fe200078efcff */
[----:B------:R-:W-:Y:S01]  /*68b0*/  IMAD.MOV.U32 R7, RZ, RZ, 0x40000040 ;  /* 0x40000040ff077424 */ /* 0x000fe200078e00ff */
[----:B------:R-:W-:Y:S01]  /*68c0*/  IADD3 R39, P2, R39, 0x90, RZ ;  /* 0x0000009027277810 */ /* 0x000fe20007f5e0ff */
[----:B------:R-:W-:Y:S01]  /*68d0*/  IMAD.MOV.U32 R13, RZ, RZ, 0x40000040 ;  /* 0x40000040ff0d7424 */ /* 0x000fe200078e00ff */
[----:B------:R-:W-:Y:S01]  /*68e0*/  IADD3 R37, P3, R37, 0x98, RZ ;  /* 0x0000009825257810 */ /* 0x000fe20007f7e0ff */
[----:B------:R-:W-:Y:S01]  /*68f0*/  IMAD.MOV.U32 R9, RZ, RZ, 0x40000040 ;  /* 0x40000040ff097424 */ /* 0x000fe200078e00ff */
[----:B------:R3:W-:Y:S01]  /*6900*/  STL.128 [R1+0xa0], R4 ;  /* 0x0000a00401007387 */ /* 0x0007e20000100c00 */
[----:B------:R-:W-:Y:S01]  /*6910*/  IADD3 R28, P4, R28, 0xa0, RZ ;  /* 0x000000a01c1c7810 */ /* 0x000fe20007f9e0ff */
[----:B------:R-:W-:Y:S01]  /*6920*/  IMAD.X R53, RZ, RZ, UR36, P1 ;  /* 0x00000024ff357e24 */ /* 0x000fe200088e06ff */
[----:B------:R-:W-:Y:S01]  /*6930*/  IADD3 R52, P5, R52, 0xb0, RZ ;  /* 0x000000b034347810 */ /* 0x000fe20007fbe0ff */
[----:B------:R3:W-:Y:S01]  /*6940*/  STL.64 [R1+0x98], R12 ;  /* 0x0000980c01007387 */ /* 0x0007e20000100a00 */
[----:B------:R-:W-:-:S02]  /*6950*/  IMAD.X R54, RZ, RZ, UR36, P2 ;  /* 0x00000024ff367e24 */ /* 0x000fc400090e06ff */
[----:B------:R-:W-:Y:S01]  /*6960*/  IMAD.X R48, RZ, RZ, UR36, P3 ;  /* 0x00000024ff307e24 */ /* 0x000fe200098e06ff */
[----:B------:R3:W-:Y:S01]  /*6970*/  STL.128 [R1+0x110], R8 ;  /* 0x0001100801007387 */ /* 0x0007e20000100c00 */
[----:B------:R-:W-:Y:S02]  /*6980*/  IMAD.X R57, RZ, RZ, UR36, P4 ;  /* 0x00000024ff397e24 */ /* 0x000fe4000a0e06ff */
[----:B------:R-:W-:Y:S01]  /*6990*/  IMAD.X R51, RZ, RZ, UR36, P5 ;  /* 0x00000024ff337e24 */ /* 0x000fe2000a8e06ff */
[----:B------:R-:W-:Y:S06]  /*69a0*/  @!P0 BRA `(.L_x_12888) ;  /* 0x0000000000408947 */ /* 0x000fec0003800000 */
[----:B------:R-:W-:Y:S01]  /*69b0*/  MOV R0, 0x0 ;  /* 0x0000000000007802 */ /* 0x000fe20000000f00 */
[----:B------:R-:W-:Y:S01]  /*69c0*/  ULDC.64 UR4, c[0x4][0x118] ;  /* 0x0100460000047ab9 */ /* 0x000fe20000000a00 */
[----:B------:R-:W-:Y:S01]  /*69d0*/  ULDC.64 UR6, c[0x4][0x120] ;  /* 0x0100480000067ab9 */ /* 0x000fe20000000a00 */
[----:B---3--:R-:W-:Y:S01]  /*69e0*/  IMAD.U32 R4, RZ, RZ, UR4 ;  /* 0x00000004ff047e24 */ /* 0x008fe2000f8e00ff */
[----:B------:R1:W2:Y:S01]  /*69f0*/  LDC.64 R14, c[0x4][R0] ;  /* 0x01000000000e7b82 */ /* 0x0002a20000000a00 */
        /* <DEDUP_REMOVED lines=11> */
.L_x_12888:
[----:B------:R-:W-:Y:S05]  /*6ab0*/  BSYNC B6 ;  /* 0x0000000000067941 */ /* 0x000fea0003800000 */
.L_x_12887:
[----:B------:R-:W1:Y:S01]  /*6ac0*/  S2R R29, SR_TID.X ;  /* 0x00000000001d7919 */ /* 0x000e620000002100 */
[----:B---3--:R-:W2:Y:S01]  /*6ad0*/  LDC.64 R10, c[0x0][0xad0] ;  /* 0x0002b400ff0a7b82 */ /* 0x008ea20000000a00 */
[----:B------:R-:W-:Y:S01]  /*6ae0*/  UIADD3 UR5, UP0, UR37, 0x120, URZ ;  /* 0x0000012025057890 */ /* 0x000fe2000ff1e03f */
[----:B------:R-:W-:Y:S01]  /*6af0*/  IMAD.MOV.U32 R8, RZ, RZ, RZ ;  /* 0x000000ffff087224 */ /* 0x000fe200078e00ff */
[----:B------:R-:W-:Y:S01]  /*6b00*/  STL.64 [R1+0x120], R192 ;  /* 0x000120c001007387 */ /* 0x000fe20000100a00 */
[----:B------:R-:W-:Y:S01]  /*6b10*/  IMAD.U32 R42, RZ, RZ, UR37 ;  /* 0x00000025ff2a7e24 */ /* 0x000fe2000f8e00ff */
[----:B------:R-:W-:Y:S02]  /*6b20*/  UIADD3.X UR6, URZ, UR36, URZ, UP0, !UPT ;  /* 0x000000243f067290 */ /* 0x000fe400087fe43f */
[----:B------:R-:W-:Y:S01]  /*6b30*/  UIADD3 UR4, UP0, UR37, 0x16c, URZ ;  /* 0x0000016c25047890 */ /* 0x000fe2000ff1e03f */
[----:B------:R-:W3:Y:S01]  /*6b40*/  LDC.64 R20, c[0x0][0xad8] ;  /* 0x0002b600ff147b82 */ /* 0x000ee20000000a00 */
[----:B------:R-:W-:Y:S01]  /*6b50*/  IMAD.U32 R12, RZ, RZ, UR5 ;  /* 0x00000005ff0c7e24 */ /* 0x000fe2000f8e00ff */
[----:B------:R-:W-:Y:S01]  /*6b60*/  STL.U8 [R1+0x138], RZ ;  /* 0x000138ff01007387 */ /* 0x000fe20000100000 */
[----:B------:R-:W-:Y:S01]  /*6b70*/  UIADD3.X UR5, URZ, UR36, URZ, UP0, !UPT ;  /* 0x000000243f057290 */ /* 0x000fe200087fe43f */
[----:B------:R-:W-:Y:S01]  /*6b80*/  IMAD.U32 R13, RZ, RZ, UR6 ;  /* 0x00000006ff0d7e24 */ /* 0x000fe2000f8e00ff */
[----:B------:R-:W-:Y:S01]  /*6b90*/  IADD3 R42, P4, R42, 0x170, RZ ;  /* 0x000001702a2a7810 */ /* 0x000fe20007f9e0ff */
[----:B------:R-:W-:Y:S01]  /*6ba0*/  IMAD.U32 R14, RZ, RZ, UR4 ;  /* 0x00000004ff0e7e24 */ /* 0x000fe2000f8e00ff */
[----:B------:R-:W-:Y:S01]  /*6bb0*/  ULDC UR4, c[0x0][0x3f4] ;  /* 0x0000fd0000047ab9 */ /* 0x000fe20000000800 */
[----:B------:R-:W4:Y:S01]  /*6bc0*/  LDC.64 R58, c[0x0][0xae0] ;  /* 0x0002b800ff3a7b82 */ /* 0x000f220000000a00 */
[----:B------:R-:W-:Y:S01]  /*6bd0*/  IMAD.U32 R15, RZ, RZ, UR5 ;  /* 0x00000005ff0f7e24 */ /* 0x000fe2000f8e00ff */
[----:B------:R-:W-:Y:S01]  /*6be0*/  STL.64 [R1+0x128], R12 ;  /* 0x0001280c01007387 */ /* 0x000fe20000100a00 */
[----:B------:R-:W-:-:S03]  /*6bf0*/  ISETP.LT.AND P0, PT, RZ, UR4, PT ;  /* 0x00000004ff007c0c */ /* 0x000fc6000bf01270 */
[----:B------:R-:W-:Y:S02]  /*6c00*/  STL.64 [R1+0x170], R14 ;  /* 0x0001700e01007387 */ /* 0x000fe40000100a00 */
[----:B------:R-:W0:Y:S01]  /*6c10*/  LDC R6, c[0x0][0x450] ;  /* 0x00011400ff067b82 */ /* 0x000e220000000800 */
[----:B--2---:R-:W-:Y:S01]  /*6c20*/  IMAD.MOV.U32 R26, RZ, RZ, R11 ;  /* 0x000000ffff1a7224 */ /* 0x004fe200078e000b */
[----:B------:R2:W-:Y:S01]  /*6c30*/  STL.64 [R1+0x130], R40 ;  /* 0x0001302801007387 */ /* 0x0005e20000100a00 */
[----:B------:R-:W-:Y:S02]  /*6c40*/  IMAD.MOV.U32 R7, RZ, RZ, R10 ;  /* 0x000000ffff077224 */ /* 0x000fe400078e000a */
[----:B-1----:R-:W-:-:S03]  /*6c50*/  VIADD R201, R29, 0xffffff80 ;  /* 0xffffff801dc97836 */ /* 0x002fc60000000000 */
[----:B------:R-:W0:Y:S01]  /*6c60*/  LDC.64 R4, c[0x0][0x448] ;  /* 0x00011200ff047b82 */ /* 0x000e220000000a00 */
[----:B---3--:R-:W-:Y:S02]  /*6c70*/  IMAD.MOV.U32 R27, RZ, RZ, R20 ;  /* 0x000000ffff1b7224 */ /* 0x008fe400078e0014 */
[----:B------:R-:W-:Y:S01]  /*6c80*/  IMAD.MOV.U32 R9, RZ, RZ, R21 ;  /* 0x000000ffff097224 */ /* 0x000fe200078e0015 */
[----:B------:R1:W-:Y:S01]  /*6c90*/  STL [R1+0x13c], R201 ;  /* 0x00013cc901007387 */ /* 0x0003e20000100800 */
[----:B------:R-:W-:Y:S02]  /*6ca0*/  IMAD.U32 R29, RZ, RZ, UR37 ;  /* 0x00000025ff1d7e24 */ /* 0x000fe4000f8e00ff */
[----:B--2---:R-:W-:Y:S01]  /*6cb0*/  IMAD.U32 R40, RZ, RZ, UR37 ;  /* 0x00000025ff287e24 */ /* 0x004fe2000f8e00ff */
[----:B------:R1:W-:Y:S01]  /*6cc0*/  STL.128 [R1+0x140], R24 ;  /* 0x0001401801007387 */ /* 0x0003e20000100c00 */
[----:B----4-:R-:W-:Y:S01]  /*6cd0*/  IMAD.MOV.U32 R10, RZ, RZ, R58 ;  /* 0x000000ffff0a7224 */ /* 0x010fe200078e003a */
[----:B------:R-:W-:Y:S01]  /*6ce0*/  IADD3 R29, P2, R29, 0x138, RZ ;  /* 0x000001381d1d7810 */ /* 0x000fe20007f5e0ff */
[----:B------:R-:W-:Y:S01]  /*6cf0*/  IMAD.MOV.U32 R11, RZ, RZ, R59 ;  /* 0x000000ffff0b7224 */ /* 0x000fe200078e003b */
[----:B------:R-:W-:Y:S01]  /*6d00*/  IADD3 R40, P1, R40, 0x13c, RZ ;  /* 0x0000013c28287810 */ /* 0x000fe20007f3e0ff */
[----:B------:R-:W-:-:S02]  /*6d10*/  IMAD.U32 R41, RZ, RZ, UR37 ;  /* 0x00000025ff297e24 */ /* 0x000fc4000f8e00ff */
[----:B------:R-:W-:Y:S01]  /*6d20*/  IMAD.X R58, RZ, RZ, UR36, P2 ;  /* 0x00000024ff3a7e24 */ /* 0x000fe200090e06ff */
[----:B------:R1:W-:Y:S01]  /*6d30*/  STL.128 [R1+0x150], R8 ;  /* 0x0001500801007387 */ /* 0x0003e20000100c00 */
[----:B------:R-:W-:Y:S01]  /*6d40*/  IMAD.X R55, RZ, RZ, UR36, P1 ;  /* 0x00000024ff377e24 */ /* 0x000fe200088e06ff */
[----:B------:R-:W-:Y:S01]  /*6d50*/  IADD3 R41, P3, R41, 0x128, RZ ;  /* 0x0000012829297810 */ /* 0x000fe20007f7e0ff */
[----:B------:R-:W-:-:S04]  /*6d60*/  IMAD.X R59, RZ, RZ, UR36, P4 ;  /* 0x00000024ff3b7e24 */ /* 0x000fc8000a0e06ff */
[----:B------:R-:W-:Y:S01]  /*6d70*/  IMAD.X R56, RZ, RZ, UR36, P3 ;  /* 0x00000024ff387e24 */ /* 0x000fe200098e06ff */
[----:B0-----:R1:W-:Y:S01]  /*6d80*/  STL.128 [R1+0x160], R4 ;  /* 0x0001600401007387 */ /* 0x0013e20000100c00 */
        /* <DEDUP_REMOVED lines=11> */
.L_x_12892:
[----:B--2---:R2:W3:Y:S02]  /*6e40*/  SYNCS.PHASECHK.TRANS64.TRYWAIT P0, [R144+URZ+0x32400], R3 ;  /* 0x03240003900075a7 */ /* 0x0044e4000800017f */
[----:B---3--:R-:W-:Y:S05]  /*6e50*/  @!P0 NANOSLEEP.SYNCS 0x989680 ;  /* 0x009896800000895d */ /* 0x008fea0003900000 */
[----:B------:R-:W3:Y:S02]  /*6e60*/  @!P0 SYNCS.PHASECHK.TRANS64 P0, [R144+URZ+0x32400], R3 ;  /* 0x03240003900085a7 */ /* 0x000ee4000800007f */
[----:B---3--:R-:W-:Y:S05]  /*6e70*/  @!P0 BRA `(.L_x_12892) ;  /* 0xfffffffc00f08947 */ /* 0x008fea000383ffff */
.L_x_12891:
[----:B------:R-:W-:Y:S05]  /*6e80*/  BSYNC B0 ;  /* 0x0000000000007941 */ /* 0x000fea0003800000 */
.L_x_12890:
[----:B------:R-:W-:Y:S05]  /*6e90*/  BRA `(.L_x_12893) ;  /* 0x0000002800c07947 */ /* 0x000fea0003800000 */
.L_x_12889:
[----:B------:R-:W-:Y:S01]  /*6ea0*/  LOP3.LUT P0, RZ, R61, 0x3ff, RZ, 0xc0, !PT ;  /* 0x000003ff3dff7812 */ /* 0x000fe2000780c0ff */
[----:B------:R-:W-:Y:S01]  /*6eb0*/  ULDC.64 UR4, c[0x0][0x3f8] ;  /* 0x0000fe0000047ab9 */ /* 0x000fe20000000a00 */
[----:B-----5:R-:W-:Y:S01]  /*6ec0*/  SHF.R.S32.HI R0, RZ, 0x1f, R2 ;  /* 0x0000001fff007819 */ /* 0x020fe20000011402 */
[----:B------:R-:W-:Y:S01]  /*6ed0*/  ULDC.64 UR6, c[0x0][0x408] ;  /* 0x0001020000067ab9 */ /* 0x000fe20000000a00 */
[----:B------:R-:W-:Y:S01]  /*6ee0*/  IMAD.WIDE.U32 R60, R2, UR4, RZ ;  /* 0x00000004023c7c25 */ /* 0x000fe2000f8e00ff */
[----:B------:R-:W-:Y:S03]  /*6ef0*/  BSSY B6, `(.L_x_12894) ;  /* 0x0000019000067945 */ /* 0x000fe60003800000 */
[C---:B------:R-:W-:Y:S02]  /*6f00*/  IMAD R3, R0.reuse, UR4, RZ ;  /* 0x0000000400037c24 */ /* 0x040fe4000f8e02ff */
[----:B-1----:R-:W-:-:S02]  /*6f10*/  IMAD R5, R0, UR6, RZ ;  /* 0x0000000600057c24 */ /* 0x002fc4000f8e02ff */
        /* <DEDUP_REMOVED lines=22> */
.L_x_12895:
[----:B------:R-:W-:Y:S05]  /*7080*/  BSYNC B6 ;  /* 0x0000000000067941 */ /* 0x000fea0003800000 */
.L_x_12894:
        /* <DEDUP_REMOVED lines=23> */
[C---:B------:R-:W-:Y:S01]  /*7200*/  IMAD R9, R5.reuse, UR5, R8 ;  /* 0x0000000505097c24 */ /* 0x040fe2000f8e0208 */
[----:B------:R-:W-:Y:S01]  /*7210*/  ULDC.64 UR4, c[0x0][0x3e8] ;  /* 0x0000fa0000047ab9 */ /* 0x000fe20000000a00 */
[----:B------:R-:W-:-:S04]  /*7220*/  IMAD.WIDE.U32 R2, R5, UR6, R2 ;  /* 0x0000000605027c25 */ /* 0x000fc8000f8e0002 */
[----:B------:R-:W-:Y:S01]  /*7230*/  IMAD R11, R5, UR7, R4 ;  /* 0x00000007050b7c24 */ /* 0x000fe2000f8e0204 */
[----:B------:R-:W-:Y:S01]  /*7240*/  ULDC.64 UR6, c[0x0][0x400] ;  /* 0x0001000000067ab9 */ /* 0x000fe20000000a00 */
[----:B------:R-:W-:Y:S01]  /*7250*/  IMAD.IADD R5, R7, 0x1, R9 ;  /* 0x0000000107057824 */ /* 0x000fe200078e0209 */
[----:B------:R-:W-:Y:S01]  /*7260*/  LEA R4, P0, R6, UR4, 0x1 ;  /* 0x0000000406047c11 */ /* 0x000fe2000f8008ff */
[----:B------:R-:W-:Y:S01]  /*7270*/  UMOV UR4, 0xffffffff ;  /* 0xffffffff00047882 */ /* 0x000fe20000000000 */
[----:B------:R-:W-:Y:S02]  /*7280*/  LEA R8, P1, R2, UR6, 0x1 ;  /* 0x0000000602087c11 */ /* 0x000fe4000f8208ff */
        /* <DEDUP_REMOVED lines=8> */
.L_x_13221:
        /* <DEDUP_REMOVED lines=11> */
[----:B------:R-:W-:Y:S01]  /*73c0*/  ISETP.GE.AND P2, PT, R154, UR4, PT ;  /* 0x000000049a007c0c */ /* 0x000fe2000bf46270 */
[----:B---3--:R-:W-:-:S10]  /*73d0*/  IMAD.MOV.U32 R15, RZ, RZ, R5 ;  /* 0x000000ffff0f7224 */ /* 0x008fd400078e0005 */
[C---:B------:R-:W-:Y:S01]  /*73e0*/  @!P3 IMAD.SHL.U32 R21, R158.reuse, 0x2, RZ ;  /* 0x000000029e15b824 */ /* 0x040fe200078e00ff */
[----:B------:R-:W-:Y:S01]  /*73f0*/  @!P3 SHF.L.U64.HI R26, R158, 0x1, R222 ;  /* 0x000000019e1ab819 */ /* 0x000fe200000102de */
[----:B-12---:R-:W-:-:S03]  /*7400*/  @!P2 IMAD.WIDE R10, R154, 0x2, R2 ;  /* 0x000000029a0aa825 */ /* 0x006fc600078e0202 */
[-C--:B------:R-:W-:Y:S02]  /*7410*/  @!P3 IADD3 R2, P0, R2, R21.reuse, RZ ;  /* 0x000000150202b210 */ /* 0x080fe40007f1e0ff */
[----:B----4-:R-:W-:Y:S02]  /*7420*/  @!P3 IADD3 R20, P1, R14, R21, RZ ;  /* 0x000000150e14b210 */ /* 0x010fe40007f3e0ff */
[----:B------:R-:W-:Y:S02]  /*7430*/  CS2R R62, SRZ ;  /* 0x00000000003e7805 */ /* 0x000fe4000001ff00 */
[----:B------:R-:W-:Y:S01]  /*7440*/  CS2R R24, SRZ ;  /* 0x0000000000187805 */ /* 0x000fe2000001ff00 */
[--C-:B------:R-:W-:Y:S01]  /*7450*/  @!P3 IMAD.X R3, R3, 0x1, R26.reuse, P0 ;  /* 0x000000010303b824 */ /* 0x100fe200000e061a */
[----:B------:R1:W5:Y:S01]  /*7460*/  @!P2 LD.E.64 R60, desc[UR42][R10.64] ;  /* 0x0000002a0a3ca980 */ /* 0x000362000c101b00 */
[----:B------:R-:W-:Y:S01]  /*7470*/  @!P3 IMAD.X R21, R5, 0x1, R26, P1 ;  /* 0x000000010515b824 */ /* 0x000fe200008e061a */
[----:B------:R-:W-:Y:S01]  /*7480*/  CS2R R26, SRZ ;  /* 0x00000000001a7805 */ /* 0x000fe2000001ff00 */
[----:B------:R-:W-:Y:S01]  /*7490*/  @!P2 IMAD.WIDE R12, R154, 0x2, R14 ;  /* 0x000000029a0ca825 */ /* 0x000fe200078e020e */
[----:B------:R1:W5:Y:S04]  /*74a0*/  @!P3 LD.E.64 R24, desc[UR42][R2.64] ;  /* 0x0000002a0218b980 */ /* 0x000368000c101b00 */
[----:B------:R1:W5:Y:S04]  /*74b0*/  @!P2 LD.E.64 R62, desc[UR42][R12.64] ;  /* 0x0000002a0c3ea980 */ /* 0x000368000c101b00 */
[----:B------:R1:W5:Y:S02]  /*74c0*/  @!P3 LD.E.64 R26, desc[UR42][R20.64] ;  /* 0x0000002a141ab980 */ /* 0x000364000c101b00 */
.L_x_12900:
[----:B------:R-:W-:Y:S05]  /*74d0*/  BSYNC B1 ;  /* 0x0000000000017941 */ /* 0x000fea0003800000 */
.L_x_12899:
[----:B-12--5:R-:W-:Y:S01]  /*74e0*/  IMAD.MOV.U32 R2, RZ, RZ, R24 ;  /* 0x000000ffff027224 */ /* 0x026fe200078e0018 */
[----:B------:R-:W-:Y:S01]  /*74f0*/  UMOV UR4, 0xffffffff ;  /* 0xffffffff00047882 */ /* 0x000fe20000000000 */
[----:B------:R-:W-:Y:S01]  /*7500*/  IMAD.MOV.U32 R3, RZ, RZ, R25 ;  /* 0x000000ffff037224 */ /* 0x000fe200078e0019 */
        /* <DEDUP_REMOVED lines=15> */
[----:B0-----:R-:W0:Y:S04]  /*7600*/  SHFL.IDX PT, R4, R4, 0x1, 0x1c1f ;  /* 0x003c1f0004047f89 */ /* 0x001e2800000e0000 */
[----:B------:R-:W3:Y:S04]  /*7610*/  SHFL.IDX PT, R7, R7, 0x1, 0x1c1f ;  /* 0x003c1f0007077f89 */ /* 0x000ee800000e0000 */
[----:B----4-:R1:W4:Y:S02]  /*7620*/  SHFL.IDX PT, R14, R8, 0x1, 0x1c1f ;  /* 0x003c1f00080e7f89 */ /* 0x01032400000e0000 */
.L_x_13227:
[----:B------:R-:W5:Y:S01]  /*7630*/  LDL R3, [R1+0x224] ;  /* 0x0002240001037983 */ /* 0x000f620000100800 */
[----:B------:R-:W-:Y:S01]  /*7640*/  VIADD R0, R0, 0x40 ;  /* 0x0000004000007836 */ /* 0x000fe20000000000 */
[----:B------:R-:W-:Y:S01]  /*7650*/  BSSY B1, `(.L_x_12902) ;  /* 0x000001e000017945 */ /* 0x000fe20003800000 */
[----:B-1----:R-:W-:Y:S02]  /*7660*/  CS2R R8, SRZ ;  /* 0x0000000000087805 */ /* 0x002fe4000001ff00 */
[----:B------:R-:W-:Y:S02]  /*7670*/  CS2R R10, SRZ ;  /* 0x00000000000a7805 */ /* 0x000fe4000001ff00 */
[----:B------:R-:W-:Y:S02]  /*7680*/  ISETP.GE.AND P0, PT, R0, R67, PT ;  /* 0x000000430000720c */ /* 0x000fe40003f06270 */
[----:B-----5:R-:W-:-:S04]  /*7690*/  LEA.HI R2, R3, R3, RZ, 0x1 ;  /* 0x0000000303027211 */ /* 0x020fc800078f08ff */
[----:B------:R-:W-:-:S05]  /*76a0*/  LOP3.LUT R2, R2, 0xfffffffe, RZ, 0xc0, !PT ;  /* 0xfffffffe02027812 */ /* 0x000fca00078ec0ff */
[----:B------:R-:W-:Y:S01]  /*76b0*/  IMAD.IADD R0, R3, 0x1, -R2 ;  /* 0x0000000103007824 */ /* 0x000fe200078e0a02 */
[----:B------:R-:W-:-:S04]  /*76c0*/  CS2R R2, SRZ ;  /* 0x0000000000027805 */ /* 0x000fc8000001ff00 */
[----:B------:R-:W-:Y:S01]  /*76d0*/  SHF.L.U32 R13, R0, 0x1f, RZ ;  /* 0x0000001f000d7819 */ /* 0x000fe200000006ff */
[----:B------:R-:W-:Y:S06]  /*76e0*/  @P0 BRA `(.L_x_12903) ;  /* 0x0000000000500947 */ /* 0x000fec0003800000 */
[----:B------:R-:W-:Y:S01]  /*76f0*/  ULDC UR4, c[0x0][0x3f4] ;  /* 0x0000fd0000047ab9 */ /* 0x000fe20000000800 */
[----:B------:R-:W-:Y:S02]  /*7700*/  CS2R R8, SRZ ;  /* 0x0000000000087805 */ /* 0x000fe4000001ff00 */
[----:B------:R-:W-:Y:S02]  /*7710*/  ISETP.GE.AND P3, PT, R158, UR4, PT ;  /* 0x000000049e007c0c */ /* 0x000fe4000bf66270 */
[----:B------:R-:W-:Y:S01]  /*7720*/  ISETP.GE.AND P2, PT, R154, UR4, PT ;  /* 0x000000049a007c0c */ /* 0x000fe2000bf46270 */
[----:B---3--:R-:W-:Y:S01]  /*7730*/  IMAD.MOV.U32 R15, RZ, RZ, R7 ;  /* 0x000000ffff0f7224 */ /* 0x008fe200078e0007 */
[----:B------:R-:W-:-:S09]  /*7740*/  CS2R R10, SRZ ;  /* 0x00000000000a7805 */ /* 0x000fd2000001ff00 */
[C---:B------:R-:W-:Y:S01]  /*7750*/  @!P3 IMAD.SHL.U32 R3, R158.reuse, 0x2, RZ ;  /* 0x000000029e03b824 */ /* 0x040fe200078e00ff */
[----:B------:R-:W-:Y:S01]  /*7760*/  @!P3 SHF.L.U64.HI R0, R158, 0x1, R222 ;  /* 0x000000019e00b819 */ /* 0x000fe200000102de */
[----:B0-2---:R-:W-:-:S03]  /*7770*/  @!P2 IMAD.WIDE R64, R154, 0x2, R4 ;  /* 0x000000029a40a825 */ /* 0x005fc600078e0204 */
[-C--:B------:R-:W-:Y:S02]  /*7780*/  @!P3 IADD3 R4, P0, R4, R3.reuse, RZ ;  /* 0x000000030404b210 */ /* 0x080fe40007f1e0ff */
[----:B----4-:R-:W-:Y:S02]  /*7790*/  @!P3 IADD3 R6, P1, R14, R3, RZ ;  /* 0x000000030e06b210 */ /* 0x010fe40007f3e0ff */
[----:B------:R-:W-:Y:S02]  /*77a0*/  CS2R R20, SRZ ;  /* 0x0000000000147805 */ /* 0x000fe4000001ff00 */
[----:B------:R-:W-:Y:S01]  /*77b0*/  CS2R R2, SRZ ;  /* 0x0000000000027805 */ /* 0x000fe2000001ff00 */
[----:B------:R-:W-:Y:S01]  /*77c0*/  @!P2 IMAD.WIDE R14, R154, 0x2, R14 ;  /* 0x000000029a0ea825 */ /* 0x000fe200078e020e */
[----:B------:R1:W5:Y:S03]  /*77d0*/  @!P2 LD.E.64 R8, desc[UR42][R64.64] ;  /* 0x0000002a4008a980 */ /* 0x000366000c101b00 */
[--C-:B------:R-:W-:Y:S01]  /*77e0*/  @!P3 IMAD.X R5, R5, 0x1, R0.reuse, P0 ;  /* 0x000000010505b824 */ /* 0x100fe200000e0600 */
[----:B------:R1:W5:Y:S01]  /*77f0*/  @!P2 LD.E.64 R10, desc[UR42][R14.64] ;  /* 0x0000002a0e0aa980 */ /* 0x000362000c101b00 */
[----:B------:R-:W-:-:S03]  /*7800*/  @!P3 IMAD.X R7, R7, 0x1, R0, P1 ;  /* 0x000000010707b824 */ /* 0x000fc600008e0600 */
[----:B------:R1:W5:Y:S04]  /*7810*/  @!P3 LD.E.64 R20, desc[UR42][R4.64] ;  /* 0x0000002a0414b980 */ /* 0x000368000c101b00 */
[----:B------:R1:W5:Y:S02]  /*7820*/  @!P3 LD.E.64 R2, desc[UR42][R6.64] ;  /* 0x0000002a0602b980 */ /* 0x000364000c101b00 */
.L_x_12903:
[----:B------:R-:W-:Y:S05]  /*7830*/  BSYNC B1 ;  /* 0x0000000000017941 */ /* 0x000fea0003800000 */
.L_x_12902:
[----:B------:R-:W0:Y:S01]  /*7840*/  SYNCS.PHASECHK.TRANS64.TRYWAIT P0, [R144+URZ+0x32400], R13 ;  /* 0x0324000d900075a7 */ /* 0x000e22000800017f */
[----:B------:R-:W-:Y:S04]  /*7850*/  BSSY B1, `(.L_x_12904) ;  /* 0x0000002000017945 */ /* 0x000fe80003800000 */
[----:B0-----:R-:W-:Y:S05]  /*7860*/  @!P0 BRA `(.L_x_12905) ;  /* 0x0000030000b08947 */ /* 0x001fea0003800000 */
.L_x_13228:
[----:B------:R-:W-:Y:S05]  /*7870*/  BSYNC B1 ;  /* 0x0000000000017941 */ /* 0x000fea0003800000 */
.L_x_12904:
[----:B-1----:R-:W4:Y:S01]  /*7880*/  LDL R6, [R1+0x70] ;  /* 0x0000700001067983 */ /* 0x002f220000100800 */
[----:B------:R-:W-:Y:S01]  /*7890*/  LOP3.LUT P0, RZ, R223, 0x4, RZ, 0xc0, !PT ;  /* 0x00000004dfff7812 */ /* 0x000fe2000780c0ff */
[----:B--2---:R-:W-:Y:S01]  /*78a0*/  IMAD.IADD R5, R167, 0x1, R227 ;  /* 0x00000001a7057824 */ /* 0x004fe200078e02e3 */
[----:B------:R-:W-:Y:S01]  /*78b0*/  BSSY B1, `(.L_x_12906) ;  /* 0x0000072000017945 */ /* 0x000fe20003800000 */
[----:B---3-5:R-:W-:Y:S02]  /*78c0*/  IMAD.MOV.U32 R7, RZ, RZ, R8 ;  /* 0x000000ffff077224 */ /* 0x028fe400078e0008 */
[----:B------:R-:W-:Y:S02]  /*78d0*/  IMAD R144, R5, 0x2, R144 ;  /* 0x0000000205907824 */ /* 0x000fe400078e0290 */
[----:B------:R-:W-:Y:S02]  /*78e0*/  IMAD.MOV.U32 R5, RZ, RZ, R20 ;  /* 0x000000ffff057224 */ /* 0x000fe400078e0014 */
[----:B------:R-:W-:-:S02]  /*78f0*/  VIADD R4, R144, 0x18400 ;  /* 0x0001840090047836 */ /* 0x000fc40000000000 */
[----:B------:R-:W-:Y:S01]  /*7900*/  VIADD R0, R144, 0x18440 ;  /* 0x0001844090007836 */ /* 0x000fe20000000000 */
[----:B------:R-:W-:Y:S01]  /*7910*/  PRMT R13, R5, 0x5410, R7 ;  /* 0x00005410050d7816 */ /* 0x000fe20000000007 */
[----:B------:R-:W-:Y:S02]  /*7920*/  @P0 VIADD R0, R4, 0xffffffc0 ;  /* 0xffffffc004000836 */ /* 0x000fe40000000000 */
[----:B------:R-:W-:Y:S02]  /*7930*/  IMAD.MOV.U32 R5, RZ, RZ, R9 ;  /* 0x000000ffff057224 */ /* 0x000fe400078e0009 */
[----:B------:R-:W-:-:S03]  /*7940*/  IMAD.MOV.U32 R7, RZ, RZ, R11 ;  /* 0x000000ffff077224 */ /* 0x000fc600078e000b */
[----:B------:R-:W-:Y:S01]  /*7950*/  PRMT R78, R5, 0x7610, R78 ;  /* 0x00007610054e7816 */ /* 0x000fe2000000004e */
[----:B------:R-:W-:Y:S02]  /*7960*/  IMAD.MOV.U32 R5, RZ, RZ, R3 ;  /* 0x000000ffff057224 */ /* 0x000fe400078e0003 */
[----:B----4-:R-:W-:Y:S02]  /*7970*/  IMAD R4, R6, -0x80, R67 ;  /* 0xffffff8006047824 */ /* 0x010fe400078e0243 */
[----:B------:R-:W-:-:S03]  /*7980*/  IMAD.MOV.U32 R6, RZ, RZ, R21 ;  /* 0x000000ffff067224 */ /* 0x000fc600078e0015 */
[----:B------:R-:W-:Y:S01]  /*7990*/  VIMNMX R74, R4, 0x80, PT ;  /* 0x00000080044a7848 */ /* 0x000fe20003fe0100 */
[----:B------:R-:W-:Y:S01]  /*79a0*/  IMAD.MOV.U32 R4, RZ, RZ, R2 ;  /* 0x000000ffff047224 */ /* 0x000fe200078e0002 */
[----:B------:R-:W-:Y:S01]  /*79b0*/  PRMT R12, R6, 0x7610, R12 ;  /* 0x00007610060c7816 */ /* 0x000fe2000000000c */
[----:B------:R-:W-:Y:S01]  /*79c0*/  IMAD.MOV.U32 R6, RZ, RZ, R10 ;  /* 0x000000ffff067224 */ /* 0x000fe200078e000a */
[----:B------:R-:W-:Y:S02]  /*79d0*/  ISETP.GE.AND P0, PT, R153, R74, PT ;  /* 0x0000004a9900720c */ /* 0x000fe40003f06270 */
[----:B------:R-:W-:Y:S02]  /*79e0*/  PRMT R78, R78, 0x5410, R4 ;  /* 0x000054104e4e7816 */ /* 0x000fe40000000004 */
[----:B------:R-:W-:Y:S02]  /*79f0*/  PRMT R12, R12, 0x5410, R5 ;  /* 0x000054100c0c7816 */ /* 0x000fe40000000005 */
[----:B------:R-:W-:-:S07]  /*7a00*/  PRMT R79, R6, 0x5410, R7 ;  /* 0x00005410064f7816 */ /* 0x000fce0000000007 */
[----:B------:R-:W-:Y:S05]  /*7a10*/  @P0 BRA `(.L_x_12907) ;  /* 0x00000004006c0947 */ /* 0x000fea0003800000 */
[----:B------:R-:W0:Y:S01]  /*7a20*/  LDC R5, c[0x0][0x3f4] ;  /* 0x0000fd00ff057b82 */ /* 0x000e220000000800 */
[----:B------:R-:W-:Y:S01]  /*7a30*/  BSSY B2, `(.L_x_12908) ;  /* 0x000002e000027945 */ /* 0x000fe20003800000 */
[-C--:B0-----:R-:W-:Y:S02]  /*7a40*/  ISETP.GE.AND P0, PT, R154, R5.reuse, PT ;  /* 0x000000059a00720c */ /* 0x081fe40003f06270 */
[----:B------:R-:W-:-:S11]  /*7a50*/  ISETP.GE.AND P1, PT, R158, R5, PT ;  /* 0x000000059e00720c */ /* 0x000fd60003f26270 */
[----:B------:R-:W-:Y:S05]  /*7a60*/  @P0 BRA `(.L_x_12909) ;  /* 0x0000000000a80947 */ /* 0x000fea0003800000 */
[----:B------:R-:W0:Y:S01]  /*7a70*/  LDS.128 R4, [R144+0x18400] ;  /* 0x0184000090047984 */ /* 0x000e220000000c00 */
[----:B------:R-:W-:Y:S01]  /*7a80*/  SHF.R.U32.HI R14, RZ, 0x10, R61 ;  /* 0x00000010ff0e7819 */ /* 0x000fe2000001163d */
[----:B------:R-:W-:Y:S01]  /*7a90*/  HADD2.F32 R64, -RZ, R66.H1_H1 ;  /* 0x30000042ff407230 */ /* 0x000fe20000004100 */
[----:B------:R-:W-:Y:S02]  /*7aa0*/  SHF.R.U32.HI R65, RZ, 0x10, R63 ;  /* 0x00000010ff417819 */ /* 0x000fe4000001163f */
[----:B------:R-:W-:Y:S02]  /*7ab0*/  SHF.R.U64 R71, R60, 0x10, R61 ;  /* 0x000000103c477819 */ /* 0x000fe4000000123d */
        /* <DEDUP_REMOVED lines=21> */
[----:B------:R-:W-:Y:S02]  /*7c10*/  HADD2.F32 R60, -RZ, R76.H0_H0 ;  /* 0x2000004cff3c7230 */ /* 0x000fe40000004100 */
        /* <DEDUP_REMOVED lines=15> */
.L_x_12909:
[----:B------:R-:W-:Y:S05]  /*7d10*/  BSYNC B2 ;  /* 0x0000000000027941 */ /* 0x000fea0003800000 */
.L_x_12908:
[----:B------:R-:W-:Y:S05]  /*7d20*/  @P1 BRA `(.L_x_12907) ;  /* 0x0000000000a81947 */ /* 0x000fea0003800000 */
[----:B0-----:R-:W0:Y:S01]  /*7d30*/  LDS.128 R4, [R0] ;  /* 0x0000000000047984 */ /* 0x001e220000000c00 */
        /* <DEDUP_REMOVED lines=41> */
.L_x_12907:
[----:B------:R-:W-:Y:S05]  /*7fd0*/  BSYNC B1 ;  /* 0x0000000000017941 */ /* 0x000fea0003800000 */
.L_x_12906:
        /* <DEDUP_REMOVED lines=28> */
[----:B------:R-:W-:Y:S02]  /*81a0*/  HADD2.F32 R6, -RZ, R5.H0_H0 ;  /* 0x20000005ff067230 */ /* 0x000fe40000004100 */
[----:B------:R-:W-:Y:S01]  /*81b0*/  FFMA.FTZ R27, R10, R15, -R27 ;  /* 0x0000000f0a1b7223 */ /* 0x000fe2000001081b */
[----:B------:R-:W-:Y:S02]  /*81c0*/  HADD2.F32 R14, -RZ, R79.H1_H1 ;  /* 0x3000004fff0e7230 */ /* 0x000fe40000004100 */
[----:B------:R-:W-:Y:S01]  /*81d0*/  FFMA.FTZ R15, R7, R24, R60 ;  /* 0x00000018070f7223 */ /* 0x000fe2000001003c */
[----:B------:R-:W-:Y:S02]  /*81e0*/  HADD2.F32 R5, -RZ, R5.H1_H1 ;  /* 0x30000005ff057230 */ /* 0x000fe40000004100 */
[----:B------:R-:W-:-:S02]  /*81f0*/  HADD2.F32 R10, -RZ, R78.H0_H0 ;  /* 0x2000004eff0a7230 */ /* 0x000fc40000004100 */
        /* <DEDUP_REMOVED lines=15> */
.L_x_12912:
[----:B------:R-:W-:Y:S05]  /*82f0*/  BSYNC B1 ;  /* 0x0000000000017941 */ /* 0x000fea0003800000 */
.L_x_12911:
[----:B------:R-:W-:Y:S05]  /*8300*/  @P1 BRA `(.L_x_12910) ;  /* 0x0000001400801947 */ /* 0x000fea0003800000 */
[----:B0-----:R-:W0:Y:S01]  /*8310*/  LDS.128 R4, [R0+0x2000] ;  /* 0x0020000000047984 */ /* 0x001e220000000c00 */
[----:B------:R-:W-:Y:S01]  /*8320*/  SHF.R.U32.HI R14, RZ, 0x10, R3 ;  /* 0x00000010ff0e7819 */ /* 0x000fe20000011603 */
[----:B------:R-:W-:Y:S01]  /*8330*/  HADD2.F32 R11, -RZ, R78.H1_H1 ;  /* 0x3000004eff0b7230 */ /* 0x000fe20000004100 */
[----:B------:R-:W-:Y:S01]  /*8340*/  SHF.R.U32.HI R10, RZ, 0x10, R21 ;  /* 0x00000010ff0a7819 */ /* 0x000fe20000011615 */
[----:B------:R-:W-:Y:S01]  /*8350*/  HADD2.F32 R13, -RZ, R13.H0_H0 ;  /* 0x2000000dff0d7230 */ /* 0x000fe20000004100 */
[----:B------:R-:W-:Y:S01]  /*8360*/  SHF.R.U64 R24, R2, 0x10, R3 ;  /* 0x0000001002187819 */ /* 0x000fe20000001203 */
[----:B------:R-:W-:Y:S01]  /*8370*/  HADD2.F32 R14, -RZ, R14.H0_H0 ;  /* 0x2000000eff0e7230 */ /* 0x000fe20000004100 */
[----:B------:R-:W-:Y:S01]  /*8380*/  SHF.R.U64 R25, R20, 0x10, R21 ;  /* 0x0000001014197819 */ /* 0x000fe20000001215 */
[----:B------:R-:W-:Y:S02]  /*8390*/  HADD2.F32 R10, -RZ, R10.H0_H0 ;  /* 0x2000000aff0a7230 */ /* 0x000fe40000004100 */
[----:B0-----:R-:W-:-:S02]  /*83a0*/  HADD2.F32 R9, -RZ, R7.H1_H1 ;  /* 0x30000007ff097230 */ /* 0x001fc40000004100 */
[--C-:B------:R-:W-:Y:S02]  /*83b0*/  HADD2.F32 R2, -RZ, R4.reuse.H0_H0 ;  /* 0x20000004ff027230 */ /* 0x100fe40000004100 */
[----:B------:R-:W-:Y:S02]  /*83c0*/  HADD2.F32 R4, -RZ, R4.H1_H1 ;  /* 0x30000004ff047230 */ /* 0x000fe40000004100 */
[C---:B------:R-:W-:Y:S01]  /*83d0*/  FMUL.FTZ R15, R9.reuse, R14 ;  /* 0x0000000e090f7220 */ /* 0x040fe20000410000 */
[----:B------:R-:W-:Y:S02]  /*83e0*/  HADD2.F32 R8, -RZ, R7.H0_H0 ;  /* 0x20000007ff087230 */ /* 0x000fe40000004100 */
[----:B------:R-:W-:Y:S01]  /*83f0*/  FMUL.FTZ R21, R9, R10 ;  /* 0x0000000a09157220 */ /* 0x000fe20000410000 */
[--C-:B------:R-:W-:Y:S02]  /*8400*/  HADD2.F32 R7, -RZ, R6.reuse.H0_H0 ;  /* 0x20000006ff077230 */ /* 0x100fe40000004100 */
[----:B------:R-:W-:Y:S01]  /*8410*/  FMUL.FTZ R9, R4, R11 ;  /* 0x0000000b04097220 */ /* 0x000fe20000410000 */
[----:B------:R-:W-:-:S02]  /*8420*/  HADD2.F32 R6, -RZ, R6.H1_H1 ;  /* 0x30000006ff067230 */ /* 0x000fc40000004100 */
[----:B------:R-:W-:Y:S01]  /*8430*/  FFMA.FTZ R20, R8, R10, -R15 ;  /* 0x0000000a08147223 */ /* 0x000fe2000001080f */
[-C--:B------:R-:W-:Y:S01]  /*8440*/  FMUL.FTZ R15, R4, R13.reuse ;  /* 0x0000000d040f7220 */ /* 0x080fe20000410000 */
[----:B------:R-:W-:Y:S01]  /*8450*/  FFMA.FTZ R13, R2, R13, -R9 ;  /* 0x0000000d020d7223 */ /* 0x000fe20000010809 */
[--C-:B------:R-:W-:Y:S02]  /*8460*/  HADD2.F32 R9, -RZ, R12.reuse.H1_H1 ;  /* 0x3000000cff097230 */ /* 0x100fe40000004100 */
[----:B------:R-:W-:Y:S01]  /*8470*/  FFMA.FTZ R21, R8, R14, R21 ;  /* 0x0000000e08157223 */ /* 0x000fe20000010015 */
[--C-:B------:R-:W-:Y:S02]  /*8480*/  HADD2.F32 R3, -RZ, R5.reuse.H0_H0 ;  /* 0x20000005ff037230 */ /* 0x100fe40000004100 */
[----:B------:R-:W-:Y:S01]  /*8490*/  FFMA.FTZ R2, R2, R11, R15 ;  /* 0x0000000b02027223 */ /* 0x000fe2000001000f */
[----:B------:R-:W-:Y:S02]  /*84a0*/  HADD2.F32 R12, -RZ, R12.H0_H0 ;  /* 0x2000000cff0c7230 */ /* 0x000fe40000004100 */
[----:B------:R-:W-:Y:S01]  /*84b0*/  FMUL.FTZ R10, R6, R9 ;  /* 0x00000009060a7220 */ /* 0x000fe20000410000 */
[----:B------:R-:W-:-:S02]  /*84c0*/  HADD2.F32 R5, -RZ, R5.H1_H1 ;  /* 0x30000005ff057230 */ /* 0x000fc40000004100 */
[----:B------:R-:W-:Y:S02]  /*84d0*/  HADD2.F32 R8, -RZ, R24.H0_H0 ;  /* 0x20000018ff087230 */ /* 0x000fe40000004100 */
[-C--:B------:R-:W-:Y:S01]  /*84e0*/  FMUL.FTZ R14, R6, R12.reuse ;  /* 0x0000000c060e7220 */ /* 0x080fe20000410000 */
[----:B------:R-:W-:Y:S02]  /*84f0*/  HADD2.F32 R4, -RZ, R25.H0_H0 ;  /* 0x20000019ff047230 */ /* 0x000fe40000004100 */
[----:B------:R-:W-:Y:S01]  /*8500*/  FFMA.FTZ R10, R7, R12, -R10 ;  /* 0x0000000c070a7223 */ /* 0x000fe2000001080a */
[----:B------:R-:W-:Y:S01]  /*8510*/  FMUL.FTZ R6, R5, R8 ;  /* 0x0000000805067220 */ /* 0x000fe20000410000 */
[----:B------:R-:W-:Y:S01]  /*8520*/  FFMA.FTZ R9, R7, R9, R14 ;  /* 0x0000000907097223 */ /* 0x000fe2000001000e */
[----:B------:R-:W-:Y:S01]  /*8530*/  FMUL.FTZ R11, R5, R4 ;  /* 0x00000004050b7220 */ /* 0x000fe20000410000 */
[----:B------:R-:W-:Y:S01]  /*8540*/  F2FP.F16.F32.PACK_AB R7, R21, R20 ;  /* 0x000000141507723e */ /* 0x000fe200000000ff */
[C---:B------:R-:W-:Y:S01]  /*8550*/  FFMA.FTZ R5, R3.reuse, R4, -R6 ;  /* 0x0000000403057223 */ /* 0x040fe20000010806 */
[----:B------:R-:W-:Y:S01]  /*8560*/  F2FP.F16.F32.PACK_AB R4, R2, R13 ;  /* 0x0000000d0204723e */ /* 0x000fe200000000ff */
[----:B------:R-:W-:Y:S01]  /*8570*/  FFMA.FTZ R8, R3, R8, R11 ;  /* 0x0000000803087223 */ /* 0x000fe2000001000b */
[----:B------:R-:W-:-:S04]  /*8580*/  F2FP.F16.F32.PACK_AB R6, R9, R10 ;  /* 0x0000000a0906723e */ /* 0x000fc800000000ff */
[----:B------:R-:W-:-:S05]  /*8590*/  F2FP.F16.F32.PACK_AB R5, R8, R5 ;  /* 0x000000050805723e */ /* 0x000fca00000000ff */
[----:B------:R2:W-:Y:S01]  /*85a0*/  STS.128 [R0+0x2000], R4 ;  /* 0x0020000400007388 */ /* 0x0005e20000000c00 */
[----:B------:R-:W-:Y:S05]  /*85b0*/  BRA `(.L_x_12910) ;  /* 0x0000001000d47947 */ /* 0x000fea0003800000 */
.L_x_12897:
        /* <DEDUP_REMOVED lines=41> */
[----:B--2---:R-:W-:Y:S01]  /*8850*/  @!P1 IMAD.X R7, R2, 0x1, R9, P2 ;  /* 0x0000000102079824 */ /* 0x004fe200010e0609 */
[----:B---3--:R-:W-:-:S04]  /*8860*/  @!P1 IADD3 R14, P2, R14, R5, RZ ;  /* 0x000000050e0e9210 */ /* 0x008fc80007f5e0ff */
[----:B------:R-:W2:Y:S01]  /*8870*/  @!P1 LD.E.128 R24, desc[UR42][R6.64] ;  /* 0x0000002a06189980 */ /* 0x000ea2000c101d00 */
[----:B----4-:R-:W-:-:S04]  /*8880*/  @!P1 IMAD.X R3, R4, 0x1, R9, P2 ;  /* 0x0000000104039824 */ /* 0x010fc800010e0609 */
[----:B------:R-:W-:-:S05]  /*8890*/  @!P1 IMAD.MOV.U32 R15, RZ, RZ, R3 ;  /* 0x000000ffff0f9224 */ /* 0x000fca00078e0003 */
[----:B------:R0:W3:Y:S01]  /*88a0*/  @!P1 LD.E.128 R4, desc[UR42][R14.64] ;  /* 0x0000002a0e049980 */ /* 0x0000e2000c101d00 */
[----:B------:R-:W-:Y:S02]  /*88b0*/  CS2R R60, SRZ ;  /* 0x00000000003c7805 */ /* 0x000fe4000001ff00 */
[----:B------:R-:W-:Y:S02]  /*88c0*/  CS2R R62, SRZ ;  /* 0x00000000003e7805 */ /* 0x000fe4000001ff00 */
[----:B------:R-:W-:Y:S01]  /*88d0*/  CS2R R20, SRZ ;  /* 0x0000000000147805 */ /* 0x000fe2000001ff00 */
[----:B0-----:R-:W0:Y:S01]  /*88e0*/  SHFL.IDX PT, R14, R64, 0x1, 0x1c1f ;  /* 0x003c1f00400e7f89 */ /* 0x001e2200000e0000 */
[----:B--2---:R-:W-:Y:S01]  /*88f0*/  @!P1 IMAD.MOV.U32 R60, RZ, RZ, R26 ;  /* 0x000000ffff3c9224 */ /* 0x004fe200078e001a */
[----:B------:R-:W-:Y:S01]  /*8900*/  @!P1 MOV R62, R24 ;  /* 0x00000018003e9202 */ /* 0x000fe20000000f00 */
[----:B------:R-:W-:Y:S01]  /*8910*/  @!P1 IMAD.MOV.U32 R61, RZ, RZ, R27 ;  /* 0x000000ffff3d9224 */ /* 0x000fe200078e001b */
[----:B------:R-:W1:Y:S01]  /*8920*/  SHFL.IDX PT, R24, R10, 0x1, 0x1c1f ;  /* 0x003c1f000a187f89 */ /* 0x000e6200000e0000 */
[----:B------:R-:W-:-:S02]  /*8930*/  @!P1 IMAD.MOV.U32 R63, RZ, RZ, R25 ;  /* 0x000000ffff3f9224 */ /* 0x000fc400078e0019 */
[----:B------:R-:W-:Y:S01]  /*8940*/  IMAD.MOV.U32 R2, RZ, RZ, R60 ;  /* 0x000000ffff027224 */ /* 0x000fe200078e003c */
[----:B------:R-:W2:Y:S01]  /*8950*/  SHFL.IDX PT, R25, R8, 0x1, 0x1c1f ;  /* 0x003c1f0008197f89 */ /* 0x000ea200000e0000 */
[----:B------:R-:W-:Y:S02]  /*8960*/  IMAD.MOV.U32 R3, RZ, RZ, R61 ;  /* 0x000000ffff037224 */ /* 0x000fe400078e003d */
[----:B---3--:R-:W-:Y:S01]  /*8970*/  @!P1 IMAD.MOV.U32 R20, RZ, RZ, R4 ;  /* 0x000000ffff149224 */ /* 0x008fe200078e0004 */
[----:B------:R3:W4:Y:S01]  /*8980*/  SHFL.IDX PT, R26, R65, 0x1, 0x1c1f ;  /* 0x003c1f00411a7f89 */ /* 0x00072200000e0000 */
[----:B------:R-:W-:Y:S01]  /*8990*/  @!P1 IMAD.MOV.U32 R21, RZ, RZ, R5 ;  /* 0x000000ffff159224 */ /* 0x000fe200078e0005 */
[----:B------:R-:W-:Y:S02]  /*89a0*/  PRMT R76, R2, 0x5410, R3 ;  /* 0x00005410024c7816 */ /* 0x000fe40000000003 */
[----:B------:R-:W-:Y:S01]  /*89b0*/  CS2R R2, SRZ ;  /* 0x0000000000027805 */ /* 0x000fe2000001ff00 */
[----:B------:R-:W-:-:S02]  /*89c0*/  IMAD.MOV.U32 R9, RZ, RZ, R62 ;  /* 0x000000ffff097224 */ /* 0x000fc400078e003e */
[----:B------:R-:W-:Y:S02]  /*89d0*/  @!P1 IMAD.MOV.U32 R2, RZ, RZ, R6 ;  /* 0x000000ffff029224 */ /* 0x000fe400078e0006 */
[----:B------:R-:W-:Y:S02]  /*89e0*/  @!P1 IMAD.MOV.U32 R3, RZ, RZ, R7 ;  /* 0x000000ffff039224 */ /* 0x000fe400078e0007 */
[----:B------:R-:W-:Y:S02]  /*89f0*/  IMAD.MOV.U32 R6, RZ, RZ, R20 ;  /* 0x000000ffff067224 */ /* 0x000fe400078e0014 */
[----:B------:R-:W-:Y:S02]  /*8a00*/  IMAD.MOV.U32 R7, RZ, RZ, R21 ;  /* 0x000000ffff077224 */ /* 0x000fe400078e0015 */
[----:B------:R-:W-:Y:S01]  /*8a10*/  IMAD.MOV.U32 R11, RZ, RZ, R63 ;  /* 0x000000ffff0b7224 */ /* 0x000fe200078e003f */
[----:B------:R-:W-:Y:S01]  /*8a20*/  PRMT R74, R6, 0x7610, R74 ;  /* 0x00007610064a7816 */ /* 0x000fe2000000004a */
[----:B------:R-:W-:Y:S01]  /*8a30*/  IMAD.MOV.U32 R4, RZ, RZ, R2 ;  /* 0x000000ffff047224 */ /* 0x000fe200078e0002 */
[----:B------:R-:W-:Y:S01]  /*8a40*/  PRMT R71, R7, 0x7610, R71 ;  /* 0x0000761007477816 */ /* 0x000fe20000000047 */
[----:B------:R-:W-:Y:S01]  /*8a50*/  IMAD.MOV.U32 R5, RZ, RZ, R3 ;  /* 0x000000ffff057224 */ /* 0x000fe200078e0003 */
[----:B------:R-:W-:-:S02]  /*8a60*/  PRMT R66, R9, 0x5410, R11 ;  /* 0x0000541009427816 */ /* 0x000fc4000000000b */
[----:B------:R-:W-:Y:S02]  /*8a70*/  CS2R R6, SRZ ;  /* 0x0000000000067805 */ /* 0x000fe4000001ff00 */
[----:B---3--:R-:W-:Y:S02]  /*8a80*/  PRMT R65, R65, 0x5410, R4 ;  /* 0x0000541041417816 */ /* 0x008fe40000000004 */
[----:B012-4-:R-:W-:-:S07]  /*8a90*/  PRMT R85, R5, 0x7610, R85 ;  /* 0x0000761005557816 */ /* 0x017fce0000000055 */
.L_x_13238:
        /* <DEDUP_REMOVED lines=24> */
.L_x_12915:
[----:B------:R-:W-:Y:S05]  /*8c20*/  BSYNC B1 ;  /* 0x0000000000017941 */ /* 0x000fea0003800000 */
.L_x_12914:
[----:B------:R-:W0:Y:S01]  /*8c30*/  SYNCS.PHASECHK.TRANS64.TRYWAIT P1, [R144+URZ+0x32400], R13 ;  /* 0x0324000d900075a7 */ /* 0x000e22000802017f */
[----:B------:R-:W-:Y:S04]  /*8c40*/  BSSY B1, `(.L_x_12916) ;  /* 0x0000002000017945 */ /* 0x000fe80003800000 */
[----:B0-----:R-:W-:Y:S05]  /*8c50*/  @!P1 BRA `(.L_x_12917) ;  /* 0x000002f4002c9947 */ /* 0x001fea0003800000 */
.L_x_13239:
[----:B------:R-:W-:Y:S05]  /*8c60*/  BSYNC B1 ;  /* 0x0000000000017941 */ /* 0x000fea0003800000 */
.L_x_12916:
[----:B------:R-:W2:Y:S01]  /*8c70*/  LDL R0, [R1+0x70] ;  /* 0x0000700001007983 */ /* 0x000ea20000100800 */
[----:B-----5:R-:W-:Y:S01]  /*8c80*/  IMAD.MOV.U32 R12, RZ, RZ, R6 ;  /* 0x000000ffff0c7224 */ /* 0x020fe200078e0006 */
[----:B------:R-:W-:Y:S01]  /*8c90*/  BSSY B1, `(.L_x_12918) ;  /* 0x000006e000017945 */ /* 0x000fe20003800000 */
[----:B0-----:R-:W-:Y:S02]  /*8ca0*/  IMAD.MOV.U32 R13, RZ, RZ, R7 ;  /* 0x000000ffff0d7224 */ /* 0x001fe400078e0007 */
[----:B------:R-:W-:Y:S02]  /*8cb0*/  IMAD.MOV.U32 R14, RZ, RZ, R4 ;  /* 0x000000ffff0e7224 */ /* 0x000fe400078e0004 */
[----:B------:R-:W-:Y:S01]  /*8cc0*/  IMAD.MOV.U32 R87, RZ, RZ, R10 ;  /* 0x000000ffff577224 */ /* 0x000fe200078e000a */
[----:B------:R-:W-:Y:S01]  /*8cd0*/  PRMT R64, R12, 0x5410, R13 ;  /* 0x000054100c407816 */ /* 0x000fe2000000000d */
[----:B------:R-:W-:Y:S01]  /*8ce0*/  IMAD.MOV.U32 R12, RZ, RZ, R5 ;  /* 0x000000ffff0c7224 */ /* 0x000fe200078e0005 */
[----:B------:R-:W-:Y:S01]  /*8cf0*/  PRMT R65, R14, 0x7610, R65 ;  /* 0x000076100e417816 */ /* 0x000fe20000000041 */
[----:B------:R-:W-:-:S02]  /*8d00*/  IMAD.MOV.U32 R13, RZ, RZ, R8 ;  /* 0x000000ffff0d7224 */ /* 0x000fc400078e0008 */
[----:B------:R-:W-:Y:S01]  /*8d10*/  IMAD.MOV.U32 R14, RZ, RZ, R9 ;  /* 0x000000ffff0e7224 */ /* 0x000fe200078e0009 */
[----:B------:R-:W-:Y:S01]  /*8d20*/  PRMT R85, R85, 0x5410, R12 ;  /* 0x0000541055557816 */ /* 0x000fe2000000000c */
[----:B------:R-:W-:-:S03]  /*8d30*/  IMAD.MOV.U32 R88, RZ, RZ, R11 ;  /* 0x000000ffff587224 */ /* 0x000fc600078e000b */
[----:B------:R-:W-:Y:S01]  /*8d40*/  PRMT R86, R13, 0x5410, R14 ;  /* 0x000054100d567816 */ /* 0x000fe2000000000e */
[----:B--2---:R-:W-:-:S05]  /*8d50*/  IMAD R0, R0, -0x80, R67 ;  /* 0xffffff8000007824 */ /* 0x004fca00078e0243 */
[----:B------:R-:W-:-:S04]  /*8d60*/  VIMNMX R0, R0, 0x80, PT ;  /* 0x0000008000007848 */ /* 0x000fc80003fe0100 */
[-C--:B------:R-:W-:Y:S02]  /*8d70*/  ISETP.GE.OR P1, PT, R153, R0.reuse, P0 ;  /* 0x000000009900720c */ /* 0x080fe40000726670 */
[----:B------:R-:W-:Y:S01]  /*8d80*/  ISETP.GE.OR P0, PT, R156, R0, P0 ;  /* 0x000000009c00720c */ /* 0x000fe20000706670 */
[----:B------:R-:W-:-:S05]  /*8d90*/  IMAD.IADD R0, R22, 0x1, R69 ;  /* 0x0000000116007824 */ /* 0x000fca00078e0245 */
[----:B------:R-:W-:-:S05]  /*8da0*/  LOP3.LUT R67, R0, 0x38, RZ, 0xc0, !PT ;  /* 0x0000003800437812 */ /* 0x000fca00078ec0ff */
[----:B------:R-:W-:Y:S05]  /*8db0*/  @P1 BRA `(.L_x_12919) ;  /* 0x00000004006c1947 */ /* 0x000fea0003800000 */
[----:B------:R-:W-:Y:S01]  /*8dc0*/  LOP3.LUT R0, R166, 0x38, R22, 0xf8, !PT ;  /* 0x00000038a6007812 */ /* 0x000fe200078ef816 */
[----:B------:R-:W-:Y:S01]  /*8dd0*/  HADD2.F32 R69, -RZ, R71.H0_H0 ;  /* 0x20000047ff457230 */ /* 0x000fe20000004100 */
[----:B------:R-:W-:Y:S02]  /*8de0*/  SHF.R.U64 R83, R60, 0x10, R61 ;  /* 0x000000103c537819 */ /* 0x000fe4000000123d */
[----:B------:R-:W-:Y:S02]  /*8df0*/  LOP3.LUT R0, R0, R173, RZ, 0x3c, !PT ;  /* 0x000000ad00007212 */ /* 0x000fe400078e3cff */
[----:B------:R-:W-:Y:S02]  /*8e00*/  SHF.R.U32.HI R68, RZ, 0x10, R21 ;  /* 0x00000010ff447819 */ /* 0x000fe40000011615 */
[--C-:B------:R-:W-:Y:S01]  /*8e10*/  SHF.R.U64 R84, R62, 0x10, R63.reuse ;  /* 0x000000103e547819 */ /* 0x100fe2000000123f */
[----:B------:R-:W-:Y:S01]  /*8e20*/  IMAD.IADD R13, R167, 0x1, R0 ;  /* 0x00000001a70d7824 */ /* 0x000fe200078e0200 */
[----:B------:R-:W-:Y:S01]  /*8e30*/  LOP3.LUT R0, R173, R67, R166, 0x1e, !PT ;  /* 0x00000043ad007212 */ /* 0x000fe200078e1ea6 */
[----:B------:R-:W-:Y:S01]  /*8e40*/  HADD2.F32 R68, -RZ, R68.H0_H0 ;  /* 0x20000044ff447230 */ /* 0x000fe20000004100 */
[----:B------:R-:W-:Y:S01]  /*8e50*/  SHF.R.U32.HI R70, RZ, 0x10, R63 ;  /* 0x00000010ff467819 */ /* 0x000fe2000001163f */
[----:B------:R-:W-:Y:S01]  /*8e60*/  IMAD R79, R13, 0x2, R144 ;  /* 0x000000020d4f7824 */ /* 0x000fe200078e0290 */
[----:B------:R-:W-:Y:S01]  /*8e70*/  SHF.R.U64 R81, R2, 0x10, R3 ;  /* 0x0000001002517819 */ /* 0x000fe20000001203 */
[----:B------:R-:W-:Y:S01]  /*8e80*/  IMAD.IADD R25, R167, 0x1, R0 ;  /* 0x00000001a7197824 */ /* 0x000fe200078e0200 */
[----:B------:R-:W-:Y:S01]  /*8e90*/  SHF.R.U64 R82, R20, 0x10, R21 ;  /* 0x0000001014527819 */ /* 0x000fe20000001215 */
[--C-:B------:R-:W-:Y:S01]  /*8ea0*/  HADD2.F32 R63, -RZ, R66.reuse.H1_H1 ;  /* 0x30000042ff3f7230 */ /* 0x100fe20000004100 */
[----:B------:R-:W0:Y:S01]  /*8eb0*/  LDS.128 R12, [R79+0x18400] ;  /* 0x018400004f0c7984 */ /* 0x000e220000000c00 */
        /* <DEDUP_REMOVED lines=18> */
[-C--:B------:R-:W-:Y:S01]  /*8fe0*/  FMUL.FTZ R2, R25, R60.reuse ;  /* 0x0000003c19027220 */ /* 0x080fe20000410000 */
[----:B------:R-:W-:Y:S01]  /*8ff0*/  FFMA.FTZ R74, R13, R60, -R70 ;  /* 0x0000003c0d4a7223 */ /* 0x000fe20000010846 */
[----:B------:R-:W-:-:S02]  /*9000*/  HADD2.F32 R61, -RZ, R26.H0_H0 ;  /* 0x2000001aff3d7230 */ /* 0x000fc40000004100 */
[CC--:B------:R-:W-:Y:S01]  /*9010*/  FMUL.FTZ R25, R21.reuse, R63.reuse ;  /* 0x0000003f15197220 */ /* 0x0c0fe20000410000 */
[----:B------:R-:W-:Y:S02]  /*9020*/  HADD2.F32 R60, -RZ, R65.H1_H1 ;  /* 0x30000041ff3c7230 */ /* 0x000fe40000004100 */
[----:B------:R-:W-:Y:S01]  /*9030*/  FMUL.FTZ R70, R21, R66 ;  /* 0x0000004215467220 */ /* 0x000fe20000410000 */
[----:B------:R-:W-:Y:S01]  /*9040*/  FFMA.FTZ R68, R13, R68, R2 ;  /* 0x000000440d447223 */ /* 0x000fe20000010002 */
[----:B------:R-:W-:Y:S02]  /*9050*/  HADD2.F32 R2, -RZ, R76.H0_H0 ;  /* 0x2000004cff027230 */ /* 0x000fe40000004100 */
[C---:B------:R-:W-:Y:S01]  /*9060*/  FFMA.FTZ R66, R0.reuse, R66, -R25 ;  /* 0x0000004200427223 */ /* 0x040fe20000010819 */
[----:B------:R-:W-:Y:S02]  /*9070*/  HADD2.F32 R3, -RZ, R14.H0_H0 ;  /* 0x2000000eff037230 */ /* 0x000fe40000004100 */
[----:B------:R-:W-:Y:S01]  /*9080*/  FFMA.FTZ R70, R0, R63, R70 ;  /* 0x0000003f00467223 */ /* 0x000fe20000010046 */
[----:B------:R-:W-:-:S02]  /*9090*/  HADD2.F32 R62, -RZ, R27.H0_H0 ;  /* 0x2000001bff3e7230 */ /* 0x000fc40000004100 */
[C---:B------:R-:W-:Y:S01]  /*90a0*/  FMUL.FTZ R0, R61.reuse, R60 ;  /* 0x0000003c3d007220 */ /* 0x040fe20000410000 */
[----:B------:R-:W-:Y:S02]  /*90b0*/  HADD2.F32 R21, -RZ, R85.H0_H0 ;  /* 0x20000055ff157230 */ /* 0x000fe40000004100 */
[----:B------:R-:W-:Y:S02]  /*90c0*/  HADD2.F32 R13, -RZ, R76.H1_H1 ;  /* 0x3000004cff0d7230 */ /* 0x000fe40000004100 */
[-C--:B------:R-:W-:Y:S01]  /*90d0*/  FMUL.FTZ R76, R61, R2.reuse ;  /* 0x000000023d4c7220 */ /* 0x080fe20000410000 */
[----:B------:R-:W-:Y:S02]  /*90e0*/  HADD2.F32 R20, -RZ, R15.H0_H0 ;  /* 0x2000000fff147230 */ /* 0x000fe40000004100 */
[----:B------:R-:W-:Y:S01]  /*90f0*/  FFMA.FTZ R61, R3, R2, -R0 ;  /* 0x00000002033d7223 */ /* 0x000fe20000010800 */
[----:B------:R-:W-:Y:S01]  /*9100*/  FMUL.FTZ R25, R62, R21 ;  /* 0x000000153e197220 */ /* 0x000fe20000410000 */
[----:B------:R-:W-:-:S02]  /*9110*/  HADD2.F32 R27, -RZ, R27.H1_H1 ;  /* 0x3000001bff1b7230 */ /* 0x000fc40000004100 */
[-C--:B------:R-:W-:Y:S01]  /*9120*/  FMUL.FTZ R62, R62, R13.reuse ;  /* 0x0000000d3e3e7220 */ /* 0x080fe20000410000 */
[----:B------:R-:W-:Y:S02]  /*9130*/  HADD2.F32 R2, -RZ, R77.H0_H0 ;  /* 0x2000004dff027230 */ /* 0x000fe40000004100 */
[----:B------:R-:W-:Y:S01]  /*9140*/  FFMA.FTZ R76, R3, R60, R76 ;  /* 0x0000003c034c7223 */ /* 0x000fe2000001004c */
[----:B------:R-:W-:Y:S02]  /*9150*/  HADD2.F32 R0, -RZ, R78.H0_H0 ;  /* 0x2000004eff007230 */ /* 0x000fe40000004100 */
[C---:B------:R-:W-:Y:S01]  /*9160*/  FFMA.FTZ R60, R20.reuse, R13, -R25 ;  /* 0x0000000d143c7223 */ /* 0x040fe20000010819 */
[----:B------:R-:W-:Y:S02]  /*9170*/  HADD2.F32 R15, -RZ, R15.H1_H1 ;  /* 0x3000000fff0f7230 */ /* 0x000fe40000004100 */
[----:B------:R-:W-:Y:S01]  /*9180*/  FFMA.FTZ R62, R20, R21, R62 ;  /* 0x00000015143e7223 */ /* 0x000fe2000001003e */
        /* <DEDUP_REMOVED lines=30> */
.L_x_12919:
[----:B------:R-:W-:Y:S05]  /*9370*/  BSYNC B1 ;  /* 0x0000000000017941 */ /* 0x000fea0003800000 */
.L_x_12918:
        /* <DEDUP_REMOVED lines=8> */
[--C-:B------:R-:W-:Y:S01]  /*9400*/  SHF.R.U64 R67, R6, 0x10, R7.reuse ;  /* 0x0000001006437819 */ /* 0x100fe20000001207 */
[----:B------:R-:W-:Y:S01]  /*9410*/  HADD2.F32 R11, -RZ, R85.H1_H1 ;  /* 0x30000055ff0b7230 */ /* 0x000fe20000004100 */
[----:B------:R-:W-:Y:S01]  /*9420*/  SHF.R.U32.HI R66, RZ, 0x10, R7 ;  /* 0x00000010ff427819 */ /* 0x000fe20000011607 */
[----:B------:R-:W-:Y:S01]  /*9430*/  IMAD R3, R3, 0x2, R144 ;  /* 0x0000000203037824 */ /* 0x000fe200078e0290 */
[----:B------:R-:W-:Y:S01]  /*9440*/  SHF.R.U32.HI R61, RZ, 0x10, R9 ;  /* 0x00000010ff3d7819 */ /* 0x000fe20000011609 */
[----:B------:R-:W-:Y:S01]  /*9450*/  HADD2.F32 R65, -RZ, R65.H0_H0 ;  /* 0x20000041ff417230 */ /* 0x000fe20000004100 */
[----:B------:R-:W-:-:S02]  /*9460*/  SHF.R.U32.HI R20, RZ, 0x10, R5 ;  /* 0x00000010ff147819 */ /* 0x000fc40000011605 */
[----:B------:R-:W1:Y:S01]  /*9470*/  LDS.128 R24, [R3+0x18400] ;  /* 0x0184000003187984 */ /* 0x000e620000000c00 */
[----:B------:R-:W-:Y:S02]  /*9480*/  SHF.R.U64 R71, R8, 0x10, R9 ;  /* 0x0000001008477819 */ /* 0x000fe40000001209 */
[----:B------:R-:W-:Y:S01]  /*9490*/  HADD2.F32 R20, -RZ, R20.H0_H0 ;  /* 0x20000014ff147230 */ /* 0x000fe20000004100 */
[----:B------:R-:W-:Y:S01]  /*94a0*/  SHF.R.U64 R68, R4, 0x10, R5 ;  /* 0x0000001004447819 */ /* 0x000fe20000001205 */
[--C-:B0-----:R-:W-:Y:S02]  /*94b0*/  HADD2.F32 R2, -RZ, R13.reuse.H0_H0 ;  /* 0x2000000dff027230 */ /* 0x101fe40000004100 */
[----:B------:R-:W-:Y:S02]  /*94c0*/  HADD2.F32 R0, -RZ, R12.H0_H0 ;  /* 0x2000000cff007230 */ /* 0x000fe40000004100 */
[----:B------:R-:W-:Y:S02]  /*94d0*/  HADD2.F32 R13, -RZ, R13.H1_H1 ;  /* 0x3000000dff0d7230 */ /* 0x000fe40000004100 */
[----:B------:R-:W-:-:S02]  /*94e0*/  HADD2.F32 R4, -RZ, R14.H0_H0 ;  /* 0x2000000eff047230 */ /* 0x000fc40000004100 */
[--C-:B------:R-:W-:Y:S02]  /*94f0*/  HADD2.F32 R5, -RZ, R15.reuse.H0_H0 ;  /* 0x2000000fff057230 */ /* 0x100fe40000004100 */
[----:B------:R-:W-:Y:S02]  /*9500*/  HADD2.F32 R15, -RZ, R15.H1_H1 ;  /* 0x3000000fff0f7230 */ /* 0x000fe40000004100 */
[----:B------:R-:W-:Y:S02]  /*9510*/  HADD2.F32 R12, -RZ, R12.H1_H1 ;  /* 0x3000000cff0c7230 */ /* 0x000fe40000004100 */
[--C-:B-1----:R-:W-:Y:S02]  /*9520*/  HADD2.F32 R7, -RZ, R25.reuse.H0_H0 ;  /* 0x20000019ff077230 */ /* 0x102fe40000004100 */
[----:B------:R-:W-:Y:S02]  /*9530*/  HADD2.F32 R6, -RZ, R24.H0_H0 ;  /* 0x20000018ff067230 */ /* 0x000fe40000004100 */
[----:B------:R-:W-:-:S02]  /*9540*/  HADD2.F32 R25, -RZ, R25.H1_H1 ;  /* 0x30000019ff197230 */ /* 0x000fc40000004100 */
[CC--:B------:R-:W-:Y:S01]  /*9550*/  FMUL.FTZ R21, R7.reuse, R11.reuse ;  /* 0x0000000b07157220 */ /* 0x0c0fe20000410000 */
[-C--:B------:R-:W-:Y:S01]  /*9560*/  FMUL.FTZ R7, R7, R10.reuse ;  /* 0x0000000a07077220 */ /* 0x080fe20000410000 */
[----:B------:R-:W-:Y:S02]  /*9570*/  HADD2.F32 R8, -RZ, R26.H0_H0 ;  /* 0x2000001aff087230 */ /* 0x000fe40000004100 */
[C---:B------:R-:W-:Y:S01]  /*9580*/  FFMA.FTZ R60, R2.reuse, R10, -R21 ;  /* 0x0000000a023c7223 */ /* 0x040fe20000010815 */
[----:B------:R-:W-:Y:S02]  /*9590*/  HADD2.F32 R10, -RZ, R61.H0_H0 ;  /* 0x2000003dff0a7230 */ /* 0x000fe40000004100 */
[----:B------:R-:W-:Y:S01]  /*95a0*/  FFMA.FTZ R61, R2, R11, R7 ;  /* 0x0000000b023d7223 */ /* 0x000fe20000010007 */
[----:B------:R-:W-:Y:S02]  /*95b0*/  HADD2.F32 R7, -RZ, R86.H0_H0 ;  /* 0x20000056ff077230 */ /* 0x000fe40000004100 */
[----:B------:R-:W-:Y:S01]  /*95c0*/  FMUL.FTZ R21, R6, R65 ;  /* 0x0000004106157220 */ /* 0x000fe20000410000 */
[C---:B------:R-:W-:Y:S01]  /*95d0*/  FMUL.FTZ R62, R25.reuse, R20 ;  /* 0x00000014193e7220 */ /* 0x040fe20000410000 */
[----:B------:R-:W-:Y:S01]  /*95e0*/  FMUL.FTZ R2, R25, R10 ;  /* 0x0000000a19027220 */ /* 0x000fe20000410000 */
[----:B------:R-:W-:-:S02]  /*95f0*/  HADD2.F32 R11, -RZ, R64.H0_H0 ;  /* 0x20000040ff0b7230 */ /* 0x000fc40000004100 */
[-C--:B------:R-:W-:Y:S01]  /*9600*/  FMUL.FTZ R6, R6, R7.reuse ;  /* 0x0000000706067220 */ /* 0x080fe20000410000 */
[C---:B------:R-:W-:Y:S01]  /*9610*/  FFMA.FTZ R21, R0.reuse, R7, -R21 ;  /* 0x0000000700157223 */ /* 0x040fe20000010815 */
[----:B------:R-:W-:Y:S02]  /*9620*/  HADD2.F32 R7, -RZ, R63.H0_H0 ;  /* 0x2000003fff077230 */ /* 0x000fe40000004100 */
[C---:B------:R-:W-:Y:S01]  /*9630*/  FFMA.FTZ R25, R13.reuse, R10, -R62 ;  /* 0x0000000a0d197223 */ /* 0x040fe2000001083e */
[----:B------:R-:W-:Y:S02]  /*9640*/  HADD2.F32 R9, -RZ, R27.H0_H0 ;  /* 0x2000001bff097230 */ /* 0x000fe40000004100 */
[----:B------:R-:W-:Y:S01]  /*9650*/  FFMA.FTZ R65, R0, R65, R6 ;  /* 0x0000004100417223 */ /* 0x000fe20000010006 */
[----:B------:R-:W-:Y:S02]  /*9660*/  HADD2.F32 R64, -RZ, R64.H1_H1 ;  /* 0x30000040ff407230 */ /* 0x000fe40000004100 */
[----:B------:R-:W-:Y:S01]  /*9670*/  FFMA.FTZ R20, R13, R20, R2 ;  /* 0x000000140d147223 */ /* 0x000fe20000010002 */
[----:B------:R-:W-:-:S02]  /*9680*/  HADD2.F32 R0, -RZ, R63.H1_H1 ;  /* 0x3000003fff007230 */ /* 0x000fc40000004100 */
[C---:B------:R-:W-:Y:S01]  /*9690*/  FMUL.FTZ R13, R8.reuse, R11 ;  /* 0x0000000b080d7220 */ /* 0x040fe20000410000 */
[-C--:B------:R-:W-:Y:S01]  /*96a0*/  FMUL.FTZ R63, R8, R7.reuse ;  /* 0x00000007083f7220 */ /* 0x080fe20000410000 */
[C---:B------:R-:W-:Y:S01]  /*96b0*/  FMUL.FTZ R8, R9.reuse, R64 ;  /* 0x0000004009087220 */ /* 0x040fe20000410000 */
[----:B------:R-:W-:Y:S02]  /*96c0*/  HADD2.F32 R27, -RZ, R27.H1_H1 ;  /* 0x3000001bff1b7230 */ /* 0x000fe40000004100 */
[-C--:B------:R-:W-:Y:S01]  /*96d0*/  FMUL.FTZ R9, R9, R0.reuse ;  /* 0x0000000009097220 */ /* 0x080fe20000410000 */
[----:B------:R-:W-:Y:S02]  /*96e0*/  HADD2.F32 R6, -RZ, R66.H0_H0 ;  /* 0x20000042ff067230 */ /* 0x000fe40000004100 */
[C---:B------:R-:W-:Y:S01]  /*96f0*/  FFMA.FTZ R10, R4.reuse, R7, -R13 ;  /* 0x00000007040a7223 */ /* 0x040fe2000001080d */
[----:B------:R-:W-:Y:S02]  /*9700*/  HADD2.F32 R2, -RZ, R69.H0_H0 ;  /* 0x20000045ff027230 */ /* 0x000fe40000004100 */
[----:B------:R-:W-:Y:S01]  /*9710*/  FFMA.FTZ R63, R4, R11, R63 ;  /* 0x0000000b043f7223 */ /* 0x000fe2000001003f */
[C---:B------:R-:W-:Y:S01]  /*9720*/  FFMA.FTZ R0, R5.reuse, R0, -R8 ;  /* 0x0000000005007223 */ /* 0x040fe20000010808 */
        /* <DEDUP_REMOVED lines=30> */
.L_x_12910:
[----:B------:R-:W-:Y:S05]  /*9910*/  BSYNC B0 ;  /* 0x0000000000007941 */ /* 0x000fea0003800000 */
.L_x_12896:
[----:B------:R-:W-:Y:S01]  /*9920*/  @!PT LDS RZ, [RZ] ;  /* 0x00000000fffff984 */ /* 0x000fe20000000800 */
[----:B------:R-:W-:Y:S01]  /*9930*/  @!PT LDS RZ, [RZ] ;  /* 0x00000000fffff984 */ /* 0x000fe20000000800 */
[----:B------:R-:W-:Y:S01]  /*9940*/  @!PT LDS RZ, [RZ] ;  /* 0x00000000fffff984 */ /* 0x000fe20000000800 */
[----:B------:R-:W-:Y:S01]  /*9950*/  @!PT LDS RZ, [RZ] ;  /* 0x00000000fffff984 */ /* 0x000fe20000000800 */
[----:B------:R3:W-:Y:S06]  /*9960*/  MEMBAR.ALL.CTA ;  /* 0x0000000000007992 */ /* 0x0007ec0000008000 */
[----:B---3--:R-:W3:Y:S01]  /*9970*/  FENCE.VIEW.ASYNC.S ;  /* 0x00000000000073c6 */ /* 0x008ee20000000000 */
[----:B------:R-:W-:Y:S05]  /*9980*/  WARPSYNC.ALL ;  /* 0x0000000000007948 */ /* 0x000fea0003800000 */
[----:B---3--:R-:W-:Y:S06]  /*9990*/  BAR.SYNC.DEFER_BLOCKING 0xd, 0x100 ;  /* 0x0344000000007b1d */ /* 0x008fec0000010000 */
.L_x_12893:
[----:B012---:R-:W-:Y:S01]  /*99a0*/  IMAD.MOV.U32 R4, RZ, RZ, R50 ;  /* 0x000000ffff047224 */ /* 0x007fe200078e0032 */
[----:B------:R-:W-:Y:S05]  /*99b0*/  WARPSYNC.ALL ;  /* 0x0000000000007948 */ /* 0x000fea0003800000 */
[----:B------:R-:W-:Y:S01]  /*99c0*/  IMAD.MOV.U32 R5, RZ, RZ, R49 ;  /* 0x000000ffff057224 */ /* 0x000fe200078e0031 */
[----:B------:R-:W-:Y:S01]  /*99d0*/  UIADD3 UR4, UP0, UR37, 0x430, URZ ;  /* 0x0000043025047890 */ /* 0x000fe2000ff1e03f */
[----:B------:R-:W-:Y:S01]  /*99e0*/  IMAD.MOV.U32 R6, RZ, RZ, R29 ;  /* 0x000000ffff067224 */ /* 0x000fe200078e001d */
[----:B------:R-:W-:Y:S01]  /*99f0*/  STL.64 [R1+0x210], R32 ;  /* 0x0002102001007387 */ /* 0x000fe20000100a00 */
[----:B------:R-:W-:Y:S01]  /*9a00*/  IMAD.MOV.U32 R7, RZ, RZ, R58 ;  /* 0x000000ffff077224 */ /* 0x000fe200078e003a */
[----:B------:R-:W-:Y:S01]  /*9a10*/  UIADD3.X UR5, URZ, UR36, URZ, UP0, !UPT ;  /* 0x000000243f057290 */ /* 0x000fe200087fe43f */
[----:B------:R-:W-:Y:S01]  /*9a20*/  IMAD.U32 R0, RZ, RZ, UR46 ;  /* 0x0000002eff007e24 */ /* 0x000fe2000f8e00ff */
[----:B------:R-:W-:Y:S01]  /*9a30*/  BSSY B0, `(.L_x_12920) ;  /* 0x0000031000007945 */ /* 0x000fe20003800000 */
[----:B------:R-:W-:Y:S01]  /*9a40*/  IMAD.U32 R3, RZ, RZ, UR48 ;  /* 0x00000030ff037e24 */ /* 0x000fe2000f8e00ff */
[----:B------:R0:W-:Y:S01]  /*9a50*/  STL.128 [R1+0x180], R4 ;  /* 0x0001800401007387 */ /* 0x0001e20000100c00 */
[----:B------:R-:W-:Y:S01]  /*9a60*/  IMAD.MOV.U32 R8, RZ, RZ, R39 ;  /* 0x000000ffff087224 */ /* 0x000fe200078e0027 */
[----:B------:R-:W-:Y:S01]  /*9a70*/  MOV R236, 0x9d40 ;  /* 0x00009d4000ec7802 */ /* 0x000fe20000000f00 */
[----:B------:R-:W-:-:S02]  /*9a80*/  IMAD.MOV.U32 R9, RZ, RZ, R54 ;  /* 0x000000ffff097224 */ /* 0x000fc400078e0036 */
[----:B------:R-:W-:Y:S02]  /*9a90*/  IMAD.MOV.U32 R10, RZ, RZ, R35 ;  /* 0x000000ffff0a7224 */ /* 0x000fe400078e0023 */
[----:B------:R-:W-:Y:S02]  /*9aa0*/  IMAD.MOV.U32 R11, RZ, RZ, R46 ;  /* 0x000000ffff0b7224 */ /* 0x000fe400078e002e */
[----:B------:R-:W-:Y:S02]  /*9ab0*/  IMAD.MOV.U32 R29, RZ, RZ, R57 ;  /* 0x000000ffff1d7224 */ /* 0x000fe400078e0039 */
[----:B-----5:R-:W-:Y:S01]  /*9ac0*/  IMAD.U32 R2, RZ, RZ, UR37 ;  /* 0x00000025ff027e24 */ /* 0x020fe2000f8e00ff */
[----:B------:R1:W-:Y:S03]  /*9ad0*/  STL.128 [R1+0x1c0], R8 ;  /* 0x0001c00801007387 */ /* 0x0003e60000100c00 */
[----:B------:R-:W-:Y:S01]  /*9ae0*/  VIADD R2, R2, 0x178 ;  /* 0x0000017802027836 */ /* 0x000fe20000000000 */
[----:B------:R-:W-:Y:S01]  /*9af0*/  STL.128 [R1+0x1a0], R28 ;  /* 0x0001a01c01007387 */ /* 0x000fe20000100c00 */
[----:B0-----:R-:W-:-:S02]  /*9b00*/  IMAD.MOV.U32 R4, RZ, RZ, R42 ;  /* 0x000000ffff047224 */ /* 0x001fc400078e002a */
[----:B------:R-:W-:Y:S02]  /*9b10*/  IMAD.MOV.U32 R5, RZ, RZ, R59 ;  /* 0x000000ffff057224 */ /* 0x000fe400078e003b */
[----:B------:R-:W-:Y:S02]  /*9b20*/  IMAD.MOV.U32 R6, RZ, RZ, R19 ;  /* 0x000000ffff067224 */ /* 0x000fe400078e0013 */
[----:B------:R-:W-:Y:S02]  /*9b30*/  IMAD.MOV.U32 R7, RZ, RZ, R44 ;  /* 0x000000ffff077224 */ /* 0x000fe400078e002c */
[----:B------:R-:W-:-:S03]  /*9b40*/  IMAD.MOV.U32 R19, RZ, RZ, R48 ;  /* 0x000000ffff137224 */ /* 0x000fc600078e0030 */
[----:B------:R0:W-:Y:S01]  /*9b50*/  STL.128 [R1+0x1e0], R4 ;  /* 0x0001e00401007387 */ /* 0x0001e20000100c00 */
[----:B-1----:R-:W-:Y:S02]  /*9b60*/  IMAD.U32 R8, RZ, RZ, UR39 ;  /* 0x00000027ff087e24 */ /* 0x002fe4000f8e00ff */
[----:B------:R-:W-:-:S05]  /*9b70*/  IMAD.U32 R9, RZ, RZ, UR47 ;  /* 0x0000002fff097e24 */ /* 0x000fca000f8e00ff */
[----:B------:R-:W-:Y:S01]  /*9b80*/  STL.64 [R1+0x178], R8 ;  /* 0x0001780801007387 */ /* 0x000fe20000100a00 */
[----:B0-----:R-:W-:Y:S01]  /*9b90*/  IMAD.MOV.U32 R4, RZ, RZ, R41 ;  /* 0x000000ffff047224 */ /* 0x001fe200078e0029 */
[----:B------:R-:W-:Y:S01]  /*9ba0*/  MOV R6, R18 ;  /* 0x0000001200067202 */ /* 0x000fe20000000f00 */
[----:B------:R-:W-:Y:S02]  /*9bb0*/  IMAD.MOV.U32 R5, RZ, RZ, R56 ;  /* 0x000000ffff057224 */ /* 0x000fe400078e0038 */
[----:B------:R-:W-:Y:S02]  /*9bc0*/  IMAD.MOV.U32 R7, RZ, RZ, R47 ;  /* 0x000000ffff077224 */ /* 0x000fe400078e002f */
[----:B------:R-:W-:-:S03]  /*9bd0*/  IMAD.MOV.U32 R18, RZ, RZ, R37 ;  /* 0x000000ffff127224 */ /* 0x000fc600078e0025 */
[----:B------:R0:W-:Y:S04]  /*9be0*/  STL.128 [R1+0x1f0], R4 ;  /* 0x0001f00401007387 */ /* 0x0001e80000100c00 */
[----:B------:R-:W-:Y:S01]  /*9bf0*/  STL.128 [R1+0x190], R16 ;  /* 0x0001901001007387 */ /* 0x000fe20000100c00 */
[----:B0-----:R-:W-:Y:S02]  /*9c00*/  IMAD.MOV.U32 R4, RZ, RZ, R38 ;  /* 0x000000ffff047224 */ /* 0x001fe400078e0026 */
[----:B------:R-:W-:Y:S02]  /*9c10*/  IMAD.MOV.U32 R5, RZ, RZ, R53 ;  /* 0x000000ffff057224 */ /* 0x000fe400078e0035 */
[----:B------:R-:W-:Y:S02]  /*9c20*/  IMAD.MOV.U32 R6, RZ, RZ, R52 ;  /* 0x000000ffff067224 */ /* 0x000fe400078e0034 */
[----:B------:R-:W-:-:S05]  /*9c30*/  IMAD.MOV.U32 R7, RZ, RZ, R51 ;  /* 0x000000ffff077224 */ /* 0x000fca00078e0033 */
[----:B------:R0:W-:Y:S02]  /*9c40*/  STL.128 [R1+0x200], R4 ;  /* 0x0002000401007387 */ /* 0x0001e40000100c00 */
[----:B0-----:R-:W-:Y:S02]  /*9c50*/  IMAD.MOV.U32 R6, RZ, RZ, R36 ;  /* 0x000000ffff067224 */ /* 0x001fe400078e0024 */
[----:B------:R-:W-:Y:S02]  /*9c60*/  IMAD.MOV.U32 R7, RZ, RZ, R45 ;  /* 0x000000ffff077224 */ /* 0x000fe400078e002d */
[----:B------:R-:W-:Y:S02]  /*9c70*/  IMAD.MOV.U32 R4, RZ, RZ, R0 ;  /* 0x000000ffff047224 */ /* 0x000fe400078e0000 */
[----:B------:R-:W-:Y:S02]  /*9c80*/  IMAD.MOV.U32 R5, RZ, RZ, R3 ;  /* 0x000000ffff057224 */ /* 0x000fe400078e0003 */
[----:B------:R-:W-:-:S02]  /*9c90*/  IMAD.U32 R0, RZ, RZ, UR4 ;  /* 0x00000004ff007e24 */ /* 0x000fc4000f8e00ff */
[----:B------:R-:W-:Y:S01]  /*9ca0*/  IMAD.U32 R3, RZ, RZ, UR5 ;  /* 0x00000005ff037e24 */ /* 0x000fe2000f8e00ff */
[----:B------:R0:W-:Y:S02]  /*9cb0*/  STL.128 [R1+0x1b0], R4 ;  /* 0x0001b00401007387 */ /* 0x0001e40000100c00 */
[----:B0-----:R-:W-:Y:S02]  /*9cc0*/  IMAD.MOV.U32 R4, RZ, RZ, R34 ;  /* 0x000000ffff047224 */ /* 0x001fe400078e0022 */
[----:B------:R-:W-:Y:S02]  /*9cd0*/  IMAD.MOV.U32 R5, RZ, RZ, R43 ;  /* 0x000000ffff057224 */ /* 0x000fe400078e002b */
[----:B------:R-:W-:Y:S02]  /*9ce0*/  IMAD.MOV.U32 R6, RZ, RZ, R0 ;  /* 0x000000ffff067224 */ /* 0x000fe400078e0000 */
[----:B------:R-:W-:Y:S02]  /*9cf0*/  IMAD.MOV.U32 R7, RZ, RZ, R3 ;  /* 0x000000ffff077224 */ /* 0x000fe400078e0003 */
[----:B------:R-:W-:-:S03]  /*9d00*/  VIADD R0, R185, 0xffffffff ;  /* 0xffffffffb9007836 */ /* 0x000fc60000000000 */
[----:B------:R0:W-:Y:S01]  /*9d10*/  STL.128 [R1+0x1d0], R4 ;  /* 0x0001d00401007387 */ /* 0x0001e20000100c00 */
[----:B------:R0:W-:Y:S06]  /*9d20*/  BAR.SYNC.DEFER_BLOCKING R180, 0x100 ;  /* 0x000400b40000751d */ /* 0x0001ec0000010000 */
[----:B0-----:R-:W-:Y:S05]  /*9d30*/  CALL.REL.NOINC `($_ZN7cutlass13device_kernelIN5flash11enable_sm90INS1_16FlashAttnFwdSm90INS1_25CollectiveMainloopFwdSm90ILi2EN4cute5tupleIJNS5_1CILi1EEES8_S8_EEENS6_IJNS7_ILi128EEENS7_ILi96EEENS7_ILi64EEEEEELi256ENS_6half_tEfNS_4arch4Sm90ELb0ELb1ELb1ELb1ELb0ELb1ELb1ELb1ELb0ELb1ELb0ELb0EEENS1_21CollectiveEpilogueFwdINS6_IJSA_NS7_ILi256EEESB_EEES9_SE_SG_Li256ELb1ELb1ELb0ELb0EEENS1_36VarlenDynamicPersistentTileSchedulerILi128ELi96ELi256ELi128ELb0ELb1ELb1ELb1ELb0ELb1EEEEEEEEEvNT_6ParamsE$_ZZN5flash25CollectiveMainloopFwdSm90ILi2EN4cute5tupleIJNS1_1CILi1EEES4_S4_EEENS2_IJNS3_ILi128EEENS3_ILi96EEENS3_ILi64EEEEEELi256EN7cutlass6half_tEfNSA_4arch4Sm90ELb0ELb1ELb1ELb1ELb0ELb1ELb1ELb1ELb0ELb1ELb0ELb0EE3mmaINS_16FlashAttnFwdSm90ISE_NS_21CollectiveEpilogueFwdINS2_IJS6_NS3_ILi256EEES7_EEES5_SB_SD_Li256ELb1ELb1ELb0ELb0EEENS_36VarlenDynamicPersistentTileSchedulerILi128ELi96ELi256ELi128ELb0ELb1ELb1ELb1ELb0ELb1EEEE13SharedStorageENS1_6TensorINS1_11ArrayEngineIfLm128EEENS1_6LayoutINS2_IJNS2_IJNS3_ILi2EEEST_NS3_ILi32EEEEEES4_S4_EEENS2_IJNS2_IJS4_ST_NS3_ILi4EEEEEENS3_ILi0EEESZ_EEEEEEENS_7SoftmaxILi2ELi0EEEEEbRKNSE_6ParamsENSA_25PipelineTmaAsyncNoClusterILi2ENSA_16PipelineTmaAsyncILi2EEEEES1B_RNSA_13PipelineStateILj2EEERT0_RT1_iRiRKNS_16SeqlenInfoQKNewKILb1ELb1EEENS2_IJiiiiEEERT_ENKUliT_T0_T1_E_clIZSF_ISO_S12_S14_EbS17_S1B_S1B_S1E_S1G_S1I_iS1J_S1N_S1O_S1Q_EUlRS1R_iE0_NS3_ILb1EEES1Y_EEDaiS1R_S1S_S1T_) ;  /* 0x0000031400bc7944 */ /* 0x001fea0003c00000 */
[----:B------:R-:W-:Y:S05]  /*9d40*/  BSYNC B0 ;  /* 0x0000000000007941 */ /* 0x000fea0003800000 */
.L_x_12920:
        /* <DEDUP_REMOVED lines=9> */
[----:B---3--:R-:W-:Y:S01]  /*9de0*/  @P0 SHF.R.U32.HI R3, RZ, R5, R0 ;  /* 0x00000005ff030219 */ /* 0x008fe20000011600 */
[----:B------:R-:W-:Y:S01]  /*9df0*/  VIADD R0, R185, 0xfffffffe ;  /* 0xfffffffeb9007836 */ /* 0x000fe20000000000 */
[----:B-1----:R-:W-:-:S03]  /*9e00*/  ISETP.GE.AND P0, PT, R7, 0x1, PT ;  /* 0x000000010700780c */ /* 0x002fc60003f06270 */
[----:B------:R-:W-:-:S04]  /*9e10*/  IMAD.IADD R5, R186, 0x1, R3 ;  /* 0x00000001ba057824 */ /* 0x000fc800078e0203 */
        /* <DEDUP_REMOVED lines=13> */
.L_x_12923:
[----:B------:R-:W-:-:S13]  /*9ef0*/  ISETP.NE.AND P0, PT, R7, 0x1, PT ;  /* 0x000000010700780c */ /* 0x000fda0003f05270 */
[----:B------:R-:W0:Y:S02]  /*9f00*/  @P0 LDC.64 R4, c[0x0][0xae0] ;  /* 0x0002b800ff040b82 */ /* 0x000e240000000a00 */
[----:B0-----:R-:W-:-:S05]  /*9f10*/  @P0 IMAD.HI.U32 R4, R3, R4, RZ ;  /* 0x0000000403040227 */ /* 0x001fca00078e00ff */
[----:B------:R-:W-:-:S07]  /*9f20*/  @P0 SHF.R.U32.HI R3, RZ, R5, R4 ;  /* 0x00000005ff030219 */ /* 0x000fce0000011604 */
.L_x_12924:
[----:B------:R-:W-:Y:S05]  /*9f30*/  BSYNC B0 ;  /* 0x0000000000007941 */ /* 0x000fea0003800000 */
.L_x_12922:
[----:B------:R-:W-:-:S05]  /*9f40*/  IMAD R3, R3, R7, R7 ;  /* 0x0000000703037224 */ /* 0x000fca00078e0207 */
[----:B------:R-:W-:-:S07]  /*9f50*/  VIMNMX R6, R6, R3, PT ;  /* 0x0000000306067248 */ /* 0x000fce0003fe0100 */
.L_x_12921:
[----:B------:R-:W-:-:S05]  /*9f60*/  IMAD.HI R6, R6, 0x2aaaaaab, RZ ;  /* 0x2aaaaaab06067827 */ /* 0x000fca00078e02ff */
[----:B------:R-:W-:-:S04]  /*9f70*/  SHF.R.U32.HI R3, RZ, 0x1f, R6 ;  /* 0x0000001fff037819 */ /* 0x000fc80000011606 */
[----:B------:R-:W-:-:S04]  /*9f80*/  LEA.HI.SX32 R6, R6, R3, 0x1c ;  /* 0x0000000306067211 */ /* 0x000fc800078fe2ff */
[----:B------:R-:W-:-:S04]  /*9f90*/  VIMNMX R3, R165, R6, !PT ;  /* 0x00000006a5037248 */ /* 0x000fc80007fe0100 */
[----:B------:R-:W-:-:S13]  /*9fa0*/  ISETP.GE.AND P0, PT, R0, R3, PT ;  /* 0x000000030000720c */ /* 0x000fda0003f06270 */
[----:B------:R-:W-:Y:S05]  /*9fb0*/  @!P0 BRA `(.L_x_12925) ;  /* 0x000000b000688947 */ /* 0x000fea0003800000 */
.L_x_12952:
        /* <DEDUP_REMOVED lines=16> */
[----:B-1----:R-:W-:Y:S01]  /*a0c0*/  @!P0 IMAD.MOV.U32 R5, RZ, RZ, RZ ;  /* 0x000000ffff058224 */ /* 0x002fe200078e00ff */
[----:B--2---:R-:W-:-:S04]  /*a0d0*/  LOP3.LUT R2, R2, 0x1, RZ, 0xfc, !PT ;  /* 0x0000000102027812 */ /* 0x004fc800078efcff */
[----:B------:R-:W-:-:S13]  /*a0e0*/  ISETP.NE.AND P1, PT, R2, 0x3, PT ;  /* 0x000000030200780c */ /* 0x000fda0003f25270 */
[----:B0-----:R-:W-:Y:S05]  /*a0f0*/  @!P1 BRA `(.L_x_12927) ;  /* 0x0000000000049947 */ /* 0x001fea0003800000 */
[----:B------:R-:W-:Y:S01]  /*a100*/  BPT.TRAP 0x1 ;  /* 0x000000040000795c */ /* 0x000fe20000300000 */
.L_x_12927:
[----:B------:R-:W-:Y:S05]  /*a110*/  BSYNC B0 ;  /* 0x0000000000007941 */ /* 0x000fea0003800000 */
.L_x_12926:
        /* <DEDUP_REMOVED lines=13> */
.L_x_12929:
[----:B------:R-:W-:Y:S05]  /*a1f0*/  BSYNC B0 ;  /* 0x0000000000007941 */ /* 0x000fea0003800000 */
.L_x_12928:
        /* <DEDUP_REMOVED lines=8> */
.L_x_12931:
[----:B------:R-:W-:Y:S05]  /*a280*/  BSYNC B0 ;  /* 0x0000000000007941 */ /* 0x000fea0003800000 */
.L_x_12930:
[----:B------:R-:W2:Y:S04]  /*a290*/  LD.E R5, desc[UR42][R16.64+0x218] ;  /* 0x0002182a10057980 */ /* 0x000ea8000c101900 */
[----:B------:R-:W2:Y:S01]  /*a2a0*/  LDL.64 R8, [R1+0xa0] ;  /* 0x0000a00001087983 */ /* 0x000ea20000100a00 */
[----:B------:R-:W-:Y:S05]  /*a2b0*/  WARPSYNC.ALL ;  /* 0x0000000000007948 */ /* 0x000fea0003800000 */
[----:B------:R-:W3:Y:S04]  /*a2c0*/  LDL.64 R14, [R1+0x98] ;  /* 0x00009800010e7983 */ /* 0x000ee80000100a00 */
[----:B0----5:R-:W4:Y:S04]  /*a2d0*/  LDL.64 R6, [R1+0x98] ;  /* 0x0000980001067983 */ /* 0x021f280000100a00 */
        /* <DEDUP_REMOVED lines=15> */
[----:B------:R-:W-:Y:S02]  /*a3d0*/  R2UR UR5, R15 ;  /* 0x000000000f0572ca */ /* 0x000fe400000e0000 */
[----:B------:R-:W3:Y:S11]  /*a3e0*/  LDL R15, [R1+0x54] ;  /* 0x00005400010f7983 */ /* 0x000ef60000100800 */
[----:B------:R-:W-:Y:S01]  /*a3f0*/  HGMMA.64x96x16.F32 R24, gdesc[UR4], RZ, !UPT, gsb0 ;  /* 0x01600000041879f0 */ /* 0x000fe2000c0008ff */
[----:B----4-:R-:W-:Y:S01]  /*a400*/  VIADD R6, R6, 0x2 ;  /* 0x0000000206067836 */ /* 0x010fe20000000000 */
[----:B------:R-:W-:-:S02]  /*a410*/  R2UR UR6, R8 ;  /* 0x00000000080672ca */ /* 0x000fc400000e0000 */
[----:B------:R-:W-:Y:S02]  /*a420*/  R2UR UR7, R9 ;  /* 0x00000000090772ca */ /* 0x000fe400000e0000 */
[----:B------:R-:W-:Y:S02]  /*a430*/  R2UR UR4, R6 ;  /* 0x00000000060472ca */ /* 0x000fe400000e0000 */
[----:B------:R-:W-:Y:S01]  /*a440*/  R2UR UR5, R7 ;  /* 0x00000000070572ca */ /* 0x000fe200000e0000 */
[----:B------:R-:W-:Y:S02]  /*a450*/  VIADD R10, R10, 0x4 ;  /* 0x000000040a0a7836 */ /* 0x000fe40000000000 */
[----:B------:R-:W-:Y:S02]  /*a460*/  VIADD R6, R4, 0x4 ;  /* 0x0000000404067836 */ /* 0x000fe40000000000 */
[----:B------:R-:W-:Y:S01]  /*a470*/  IMAD.MOV.U32 R7, RZ, RZ, R9 ;  /* 0x000000ffff077224 */ /* 0x000fe200078e0009 */
[----:B------:R-:W-:-:S02]  /*a480*/  WARPGROUP.DEPBAR.LE gsb0, 0x0 ;  /* 0x00008000000079c5 */ /* 0x000fc40000010000 */
        /* <DEDUP_REMOVED lines=25> */
[----:B0-----:R-:W-:Y:S05]  /*a620*/  @!P1 BRA `(.L_x_12934) ;  /* 0x0000000000049947 */ /* 0x001fea0003800000 */
[----:B------:R-:W-:Y:S01]  /*a630*/  BPT.TRAP 0x1 ;  /* 0x000000040000795c */ /* 0x000fe20000300000 */
.L_x_12934:
[----:B------:R-:W-:Y:S05]  /*a640*/  BSYNC B0 ;  /* 0x0000000000007941 */ /* 0x000fea0003800000 */
.L_x_12933:
[----:B------:R-:W2:Y:S01]  /*a650*/  LDL.64 R6, [R1+0x40] ;  /* 0x0000400001067983 */ /* 0x000ea20000100a00 */
[----:B-----5:R-:W-:Y:S02]  /*a660*/  SHF.L.U32 R14, R14, 0x1f, RZ ;  /* 0x0000001f0e0e7819 */ /* 0x020fe400000006ff */
[----:B--2---:R-:W-:-:S04]  /*a670*/  MOV R7, R6 ;  /* 0x0000000600077202 */ /* 0x004fc80000000f00 */
[----:B------:R-:W-:-:S04]  /*a680*/  LEA R5, R5, R7, 0x3 ;  /* 0x0000000705057211 */ /* 0x000fc800078e18ff */
[----:B------:R0:W1:Y:S01]  /*a690*/  SYNCS.PHASECHK.TRANS64.TRYWAIT P0, [R5+URZ], R14 ;  /* 0x0000000e050075a7 */ /* 0x000062000800017f */
[----:B------:R0:W5:Y:S04]  /*a6a0*/  LD.E R4, desc[UR42][R16.64+0x218] ;  /* 0x0002182a10047980 */ /* 0x000168000c101900 */
[----:B------:R0:W5:Y:S01]  /*a6b0*/  LD.E R6, desc[UR42][R16.64+0x21c] ;  /* 0x00021c2a10067980 */ /* 0x000162000c101900 */
[----:B------:R-:W-:Y:S04]  /*a6c0*/  BSSY B0, `(.L_x_12935) ;  /* 0x0000003000007945 */ /* 0x000fe80003800000 */
[----:B------:R-:W-:Y:S05]  /*a6d0*/  @!P1 BRA `(.L_x_12936) ;  /* 0x0000000000049947 */ /* 0x000fea0003800000 */
[----:B------:R-:W-:Y:S01]  /*a6e0*/  BPT.TRAP 0x1 ;  /* 0x000000040000795c */ /* 0x000fe20000300000 */
.L_x_12936:
[----:B------:R-:W-:Y:S05]  /*a6f0*/  BSYNC B0 ;  /* 0x0000000000007941 */ /* 0x000fea0003800000 */
.L_x_12935:
[----:B------:R-:W-:Y:S04]  /*a700*/  BSSY B0, `(.L_x_12937) ;  /* 0x0000006000007945 */ /* 0x000fe80003800000 */
[----:B-1----:R-:W-:Y:S05]  /*a710*/  @P0 BRA `(.L_x_12938) ;  /* 0x0000000000100947 */ /* 0x002fea0003800000 */
[----:B-----5:R-:W-:Y:S01]  /*a720*/  IMAD R4, R4, 0x8, R7 ;  /* 0x0000000804047824 */ /* 0x020fe200078e0207 */
[----:B0-----:R-:W-:-:S04]  /*a730*/  SHF.L.U32 R5, R6, 0x1f, RZ ;  /* 0x0000001f06057819 */ /* 0x001fc800000006ff */
[----:B------:R-:W0:Y:S02]  /*a740*/  SYNCS.PHASECHK.TRANS64.TRYWAIT P0, [R4+URZ], R5 ;  /* 0x00000005040075a7 */ /* 0x000e24000800017f */
[----:B0-----:R-:W-:Y:S05]  /*a750*/  @!P0 BRA `(.L_x_12939) ;  /* 0x000002d800948947 */ /* 0x001fea0003800000 */
.L_x_12938:
[----:B------:R-:W-:Y:S05]  /*a760*/  BSYNC B0 ;  /* 0x0000000000007941 */ /* 0x000fea0003800000 */
.L_x_12937:
[----:B0-----:R-:W2:Y:S04]  /*a770*/  LDL R5, [R1+0x90] ;  /* 0x0000900001057983 */ /* 0x001ea80000100800 */
[----:B------:R-:W3:Y:S04]  /*a780*/  LD.E R15, desc[UR42][R16.64+0x218] ;  /* 0x0002182a100f7980 */ /* 0x000ee8000c101900 */
[----:B------:R-:W3:Y:S04]  /*a790*/  LDL.64 R20, [R1+0x118] ;  /* 0x0001180001147983 */ /* 0x000ee80000100a00 */
[----:B-----5:R-:W4:Y:S04]  /*a7a0*/  LDL.64 R6, [R1+0x110] ;  /* 0x0001100001067983 */ /* 0x020f280000100a00 */
[----:B------:R-:W4:Y:S04]  /*a7b0*/  LDL.64 R8, [R1+0x110] ;  /* 0x0001100001087983 */ /* 0x000f280000100a00 */
[----:B------:R-:W4:Y:S04]  /*a7c0*/  LDL.64 R10, [R1+0x110] ;  /* 0x00011000010a7983 */ /* 0x000f280000100a00 */
[----:B------:R-:W4:Y:S01]  /*a7d0*/  LDL.64 R12, [R1+0x110] ;  /* 0x00011000010c7983 */ /* 0x000f220000100a00 */
[----:B------:R-:W-:Y:S05]  /*a7e0*/  WARPSYNC.ALL ;  /* 0x0000000000007948 */ /* 0x000fea0003800000 */
[----:B------:R-:W-:Y:S01]  /*a7f0*/  WARPGROUP.ARRIVE ;  /* 0x00000000000079c5 */ /* 0x000fe20000000000 */
[----:B--2---:R-:W-:Y:S01]  /*a800*/  ISETP.NE.U32.AND P0, PT, R5, RZ, PT ;  /* 0x000000ff0500720c */ /* 0x004fe20003f05070 */
[----:B---3--:R-:W-:-:S02]  /*a810*/  IMAD R4, R15, 0xc00, R20 ;  /* 0x00000c000f047824 */ /* 0x008fc400078e0214 */
[----:B------:R-:W-:Y:S01]  /*a820*/  IMAD.MOV.U32 R5, RZ, RZ, R21 ;  /* 0x000000ffff057224 */ /* 0x000fe200078e0015 */
[----:B------:R-:W2:Y:S01]  /*a830*/  LDL.64 R14, [R1+0x110] ;  /* 0x00011000010e7983 */ /* 0x000ea20000100a00 */
[----:B----4-:R-:W-:Y:S02]  /*a840*/  R2UR UR4, R6 ;  /* 0x00000000060472ca */ /* 0x010fe400000e0000 */
[----:B------:R-:W-:Y:S02]  /*a850*/  R2UR UR6, R4 ;  /* 0x00000000040672ca */ /* 0x000fe400000e0000 */
[----:B------:R-:W-:Y:S02]  /*a860*/  R2UR UR7, R5 ;  /* 0x00000000050772ca */ /* 0x000fe400000e0000 */
[----:B------:R-:W-:Y:S02]  /*a870*/  R2UR UR5, R7 ;  /* 0x00000000070572ca */ /* 0x000fe400000e0000 */
[----:B------:R-:W-:-:S11]  /*a880*/  VOTEU.ANY UP0, P0 ;  /* 0x00000000003f7886 */ /* 0x000fd60000000100 */
        /* <DEDUP_REMOVED lines=129> */
[----:B---3--:R-:W-:Y:S01]  /*b0a0*/  VIADD R8, R8, 0xc02 ;  /* 0x00000c0208087836 */ /* 0x008fe20000000000 */
[----:B------:R-:W-:Y:S02]  /*b0b0*/  WARPGROUP.DEPBAR.LE gsb0, 0x0 ;  /* 0x00008000000079c5 */ /* 0x000fe40000010000 */
[----:B------:R-:W-:-:S09]  /*b0c0*/  WARPGROUP.ARRIVE ;  /* 0x00000000000079c5 */ /* 0x000fd20000000000 */
[----:B------:R-:W-:Y:S01]  /*b0d0*/  HGMMA.64x96x16.F32 R24, gdesc[UR4], R24, gsb0 ;  /* 0x01600000041879f0 */ /* 0x000fe20008000818 */
[----:B------:R-:W-:Y:S01]  /*b0e0*/  VIADD R20, R4, 0x902 ;  /* 0x0000090204147836 */ /* 0x000fe20000000000 */
        /* <DEDUP_REMOVED lines=22> */
[----:B------:R-:W0:Y:S01]  /*b250*/  S2R R72, SR_TID.X ;  /* 0x0000000000487919 */ /* 0x000e220000002100 */
[----:B------:R-:W-:Y:S04]  /*b260*/  STL [R1+0x90], R2 ;  /* 0x0000900201007387 */ /* 0x000fe80000100800 */
[----:B------:R-:W-:Y:S01]  /*b270*/  STL [R1+0x90], R2 ;  /* 0x0000900201007387 */ /* 0x000fe20000100800 */
[----:B------:R-:W-:-:S02]  /*b280*/  WARPGROUP.DEPBAR.LE gsb0, 0x0 ;  /* 0x00008000000079c5 */ /* 0x000fc40000010000 */
[----:B------:R-:W-:-:S06]  /*b290*/  WARPGROUP.ARRIVE ;  /* 0x00000000000079c5 */ /* 0x000fcc0000000000 */
[----:B------:R-:W-:Y:S01]  /*b2a0*/  HGMMA.64x96x16.F32 R24, gdesc[UR4], R24, gsb0 ;  /* 0x01600000041879f0 */ /* 0x000fe20008000818 */
[----:B0-----:R-:W-:Y:S01]  /*b2b0*/  LOP3.LUT R72, R72, 0x7f, RZ, 0xc0, !PT ;  /* 0x0000007f48487812 */ /* 0x001fe200078ec0ff */
[----:B------:R-:W-:Y:S03]  /*b2c0*/  STL [R1+0x90], R2 ;  /* 0x0000900201007387 */ /* 0x000fe60000100800 */
[----:B------:R-:W-:Y:S01]  /*b2d0*/  ISETP.NE.AND P0, PT, R72, RZ, PT ;  /* 0x000000ff4800720c */ /* 0x000fe20003f05270 */
        /* <DEDUP_REMOVED lines=22> */
[----:B------:R-:W3:Y:S04]  /*b440*/  LDL R72, [R1+0x13c] ;  /* 0x00013c0001487983 */ /* 0x000ee80000100800 */
[----:B------:R-:W4:Y:S04]  /*b450*/  LDL R73, [R1+0x70] ;  /* 0x0000700001497983 */ /* 0x000f280000100800 */
[----:B------:R-:W3:Y:S04]  /*b460*/  LDL.64 R12, [R1+0x160] ;  /* 0x00016000010c7983 */ /* 0x000ee80000100a00 */
[----:B------:R-:W4:Y:S04]  /*b470*/  LDL R74, [R1+0x168] ;  /* 0x00016800014a7983 */ /* 0x000f280000100800 */
[----:B------:R-:W4:Y:S04]  /*b480*/  LDL.128 R8, [R1+0x150] ;  /* 0x0001500001087983 */ /* 0x000f280000100c00 */
[----:B-1----:R-:W4:Y:S04]  /*b490*/  LDL.128 R4, [R1+0x140] ;  /* 0x0001400001047983 */ /* 0x002f280000100c00 */
[----:B--2---:R-:W2:Y:S01]  /*b4a0*/  LD.E R21, desc[UR42][R20.64] ;  /* 0x0000002a14157980 */ /* 0x004ea2000c101900 */
[----:B---3--:R-:W-:-:S02]  /*b4b0*/  ISETP.NE.AND P1, PT, R12, 0x1, PT ;  /* 0x000000010c00780c */ /* 0x008fc40003f25270 */
[----:B----4-:R-:W-:Y:S01]  /*b4c0*/  ISETP.GE.AND P2, PT, R9, 0x1, PT ;  /* 0x000000010900780c */ /* 0x010fe20003f46270 */
[----:B------:R-:W-:Y:S01]  /*b4d0*/  BSSY B0, `(.L_x_12940) ;  /* 0x000009e000007945 */ /* 0x000fe20003800000 */
        /* <DEDUP_REMOVED lines=10> */
[----:B------:R1:W2:Y:S01]  /*b580*/  MUFU.TANH R82, R41 ;  /* 0x0000002900527308 */ /* 0x0002a20000002400 */
[-C--:B------:R-:W-:Y:S01]  /*b590*/  FMUL.FTZ R19, R25, R21.reuse ;  /* 0x0000001519137220 */ /* 0x080fe20000410000 */
[----:B------:R-:W-:Y:S01]  /*b5a0*/  FMUL.FTZ R25, R31, R21 ;  /* 0x000000151f197220 */ /* 0x000fe20000410000 */
[----:B-1----:R-:W-:-:S05]  /*b5b0*/  SHF.R.S32.HI R41, RZ, 0x1f, R72 ;  /* 0x0000001fff297819 */ /* 0x002fca0000011448 */
[----:B------:R1:W3:Y:S01]  /*b5c0*/  MUFU.TANH R81, R40 ;  /* 0x0000002800517308 */ /* 0x0002e20000002400 */
[-C--:B------:R-:W-:Y:S01]  /*b5d0*/  FMUL.FTZ R31, R43, R21.reuse ;  /* 0x000000152b1f7220 */ /* 0x080fe20000410000 */
[-C--:B------:R-:W-:Y:S01]  /*b5e0*/  FMUL.FTZ R14, R24, R21.reuse ;  /* 0x00000015180e7220 */ /* 0x080fe20000410000 */
[----:B-1----:R-:W-:Y:S01]  /*b5f0*/  LEA.HI R40, R41, R72, RZ, 0x7 ;  /* 0x0000004829287211 */ /* 0x002fe200078f38ff */
[----:B------:R-:W-:-:S03]  /*b600*/  FMUL.FTZ R24, R30, R21 ;  /* 0x000000151e187220 */ /* 0x000fc60000410000 */
[----:B------:R-:W-:Y:S01]  /*b610*/  LOP3.LUT R43, R40, 0xffffff80, RZ, 0xc0, !PT ;  /* 0xffffff80282b7812 */ /* 0x000fe200078ec0ff */
[-C--:B------:R-:W-:Y:S01]  /*b620*/  FMUL.FTZ R30, R42, R21.reuse ;  /* 0x000000152a1e7220 */ /* 0x080fe20000410000 */
[----:B------:R-:W-:-:S03]  /*b630*/  FMUL.FTZ R42, R53, R21 ;  /* 0x00000015352a7220 */ /* 0x000fc60000410000 */
[----:B------:R-:W-:Y:S01]  /*b640*/  IMAD.IADD R43, R72, 0x1, -R43 ;  /* 0x00000001482b7824 */ /* 0x000fe200078e0a2b */
[----:B------:R1:W4:Y:S01]  /*b650*/  MUFU.TANH R83, R42 ;  /* 0x0000002a00537308 */ /* 0x0003220000002400 */
[-C--:B------:R-:W-:Y:S01]  /*b660*/  FMUL.FTZ R20, R28, R21.reuse ;  /* 0x000000151c147220 */ /* 0x080fe20000410000 */
[-C--:B------:R-:W-:Y:S01]  /*b670*/  FMUL.FTZ R28, R38, R21.reuse ;  /* 0x00000015261c7220 */ /* 0x080fe20000410000 */
[-C--:B------:R-:W-:Y:S01]  /*b680*/  FMUL.FTZ R38, R44, R21.reuse ;  /* 0x000000152c267220 */ /* 0x080fe20000410000 */
[----:B------:R-:W-:Y:S02]  /*b690*/  LEA.HI R41, R41, R72, RZ, 0x2 ;  /* 0x0000004829297211 */ /* 0x000fe400078f10ff */
[----:B-1----:R-:W-:Y:S01]  /*b6a0*/  SHF.R.S32.HI R42, RZ, 0x1f, R43 ;  /* 0x0000001fff2a7819 */ /* 0x002fe2000001142b */
[-C--:B------:R-:W-:Y:S01]  /*b6b0*/  FMUL.FTZ R76, R29, R21.reuse ;  /* 0x000000151d4c7220 */ /* 0x080fe20000410000 */
[----:B------:R-:W-:Y:S02]  /*b6c0*/  FMUL.FTZ R29, R39, R21 ;  /* 0x00000015271d7220 */ /* 0x000fe40000410000 */
[----:B------:R-:W-:Y:S01]  /*b6d0*/  LEA.HI R44, R42, R43, RZ, 0x2 ;  /* 0x0000002b2a2c7211 */ /* 0x000fe200078f10ff */
[-C--:B------:R-:W-:Y:S01]  /*b6e0*/  FMUL.FTZ R39, R45, R21.reuse ;  /* 0x000000152d277220 */ /* 0x080fe20000410000 */
[----:B------:R-:W-:Y:S01]  /*b6f0*/  FMUL.FTZ R75, R46, R21 ;  /* 0x000000152e4b7220 */ /* 0x000fe20000410000 */
[----:B------:R-:W-:-:S02]  /*b700*/  LOP3.LUT R41, R41, 0xfffffffc, RZ, 0xc0, !PT ;  /* 0xfffffffc29297812 */ /* 0x000fc400078ec0ff */
[--C-:B------:R-:W-:Y:S02]  /*b710*/  SHF.R.S32.HI R45, RZ, 0x2, R44.reuse ;  /* 0x00000002ff2d7819 */ /* 0x100fe4000001142c */
[----:B------:R-:W-:Y:S02]  /*b720*/  SHF.R.S32.HI R46, RZ, 0x1f, R44 ;  /* 0x0000001fff2e7819 */ /* 0x000fe4000001142c */
[----:B------:R-:W-:Y:S02]  /*b730*/  IADD3 R72, R72, -R41, RZ ;  /* 0x8000002948487210 */ /* 0x000fe40007ffe0ff */
[----:B------:R-:W-:Y:S02]  /*b740*/  LEA.HI R46, R46, R45, RZ, 0x3 ;  /* 0x0000002d2e2e7211 */ /* 0x000fe400078f18ff */
[----:B------:R-:W-:Y:S02]  /*b750*/  SHF.R.S32.HI R41, RZ, 0x7, R40 ;  /* 0x00000007ff297819 */ /* 0x000fe40000011428 */
[----:B------:R-:W-:-:S02]  /*b760*/  LEA.HI R42, R42, R43, RZ, 0x5 ;  /* 0x0000002b2a2a7211 */ /* 0x000fc400078f28ff */
[----:B------:R-:W-:Y:S02]  /*b770*/  LOP3.LUT R46, R46, 0xfffffff8, RZ, 0xc0, !PT ;  /* 0xfffffff82e2e7812 */ /* 0x000fe400078ec0ff */
        /* <DEDUP_REMOVED lines=12> */
[----:B------:R-:W-:-:S04]  /*b840*/  @P1 IMAD.HI.U32 R13, R46, R13, RZ ;  /* 0x0000000d2e0d1227 */ /* 0x000fc800078e00ff */
[-C--:B------:R-:W-:Y:S01]  /*b850*/  FMUL.FTZ R77, R32, R21.reuse ;  /* 0x00000015204d7220 */ /* 0x080fe20000410000 */
[----:B------:R-:W-:Y:S01]  /*b860*/  FMUL.FTZ R32, R48, R21 ;  /* 0x0000001530207220 */ /* 0x000fe20000410000 */
[----:B------:R-:W-:-:S03]  /*b870*/  @P1 SHF.R.U32.HI R46, RZ, R74, R13 ;  /* 0x0000004aff2e1219 */ /* 0x000fc6000001160d */
[----:B------:R1:W0:Y:S01]  /*b880*/  MUFU.TANH R79, R32 ;  /* 0x00000020004f7308 */ /* 0x0002220000002400 */
[----:B------:R-:W-:Y:S01]  /*b890*/  LOP3.LUT R44, R44, 0x7ffffffc, RZ, 0xc0, !PT ;  /* 0x7ffffffc2c2c7812 */ /* 0x000fe200078ec0ff */
[----:B------:R-:W-:Y:S01]  /*b8a0*/  IMAD.MOV.U32 R41, RZ, RZ, -0x60 ;  /* 0xffffffa0ff297424 */ /* 0x000fe200078e00ff */
[----:B------:R-:W2:Y:S01]  /*b8b0*/  SHFL.IDX PT, R40, R46, RZ, 0x1c1f ;  /* 0x001c1fff2e287589 */ /* 0x000ea200000e0000 */
[-C--:B------:R-:W-:Y:S01]  /*b8c0*/  FMUL.FTZ R48, R50, R21.reuse ;  /* 0x0000001532307220 */ /* 0x080fe20000410000 */
[-C--:B-1----:R-:W-:Y:S01]  /*b8d0*/  FMUL.FTZ R32, R57, R21.reuse ;  /* 0x0000001539207220 */ /* 0x082fe20000410000 */
        /* <DEDUP_REMOVED lines=21> */
[----:B------:R-:W-:Y:S01]  /*ba30*/  FMUL.FTZ R21, R71, R21 ;  /* 0x0000001547157220 */ /* 0x000fe20000410000 */
[----:B------:R-:W-:Y:S01]  /*ba40*/  IMAD R41, R0, R41, 0x1 ;  /* 0x0000000100297424 */ /* 0x000fe200078e0229 */
[----:B------:R-:W1:Y:S03]  /*ba50*/  MUFU.TANH R14, R14 ;  /* 0x0000000e000e7308 */ /* 0x000e660000002400 */
[----:B------:R-:W-:Y:S01]  /*ba60*/  IMAD R41, R44, -0x2, R41 ;  /* 0xfffffffe2c297824 */ /* 0x000fe200078e0229 */
[----:B------:R-:W-:-:S04]  /*ba70*/  LOP3.LUT R43, RZ, R6, RZ, 0x33, !PT ;  /* 0x00000006ff2b7212 */ /* 0x000fc800078e33ff */
[----:B------:R-:W0:Y:S01]  /*ba80*/  MUFU.TANH R19, R19 ;  /* 0x0000001300137308 */ /* 0x000e220000002400 */
[----:B------:R-:W-:-:S07]  /*ba90*/  IADD3 R12, -R4, R41, R5 ;  /* 0x00000029040c7210 */ /* 0x000fce0007ffe105 */
        /* <DEDUP_REMOVED lines=40> */
[----:B------:R-:W0:Y:S01]  /*bd20*/  MUFU.TANH R21, R21 ;  /* 0x0000001500157308 */ /* 0x000e220000002400 */
[----:B------:R-:W-:-:S02]  /*bd30*/  IMAD.IADD R44, R12, 0x1, R7 ;  /* 0x000000010c2c7824 */ /* 0x000fc400078e0207 */
[----:B------:R-:W-:Y:S02]  /*bd40*/  IMAD.IADD R43, R12, 0x1, R43 ;  /* 0x000000010c2b7824 */ /* 0x000fe400078e022b */
[----:B------:R-:W-:Y:S02]  /*bd50*/  IMAD R67, R0, -0x60, R8 ;  /* 0xffffffa000437824 */ /* 0x000fe400078e0208 */
[----:B------:R-:W-:Y:S02]  /*bd60*/  VIADD R71, R41, 0xffffffff ;  /* 0xffffffff29477836 */ /* 0x000fe40000000000 */
[--C-:B--2---:R-:W-:Y:S02]  /*bd70*/  IMAD.IADD R6, R44, 0x1, R40.reuse ;  /* 0x000000012c067824 */ /* 0x104fe400078e0228 */
        /* <DEDUP_REMOVED lines=12> */
.L_x_12943:
[----:B------:R-:W-:-:S13]  /*be40*/  ISETP.NE.AND P1, PT, R9, 0x1, PT ;  /* 0x000000010900780c */ /* 0x000fda0003f25270 */
[----:B------:R-:W-:-:S05]  /*be50*/  @P1 IMAD.HI.U32 R12, R8, R10, RZ ;  /* 0x0000000a080c1227 */ /* 0x000fca00078e00ff */
[----:B------:R-:W-:-:S07]  /*be60*/  @P1 SHF.R.U32.HI R8, RZ, R11, R12 ;  /* 0x0000000bff081219 */ /* 0x000fce000001160c */
.L_x_12944:
[----:B------:R-:W-:Y:S05]  /*be70*/  BSYNC B1 ;  /* 0x0000000000017941 */ /* 0x000fea0003800000 */
.L_x_12942:
[----:B------:R-:W-:-:S05]  /*be80*/  IMAD R8, R8, R9, R71 ;  /* 0x0000000908087224 */ /* 0x000fca00078e0247 */
[----:B------:R-:W-:Y:S02]  /*be90*/  VIMNMX R7, R7, R8, !PT ;  /* 0x0000000807077248 */ /* 0x000fe40007fe0100 */
[----:B------:R-:W-:-:S07]  /*bea0*/  VIADDMNMX R6, R8, R9, R6, PT ;  /* 0x0000000908067246 */ /* 0x000fce0003800106 */
.L_x_12941:
[----:B------:R-:W-:Y:S05]  /*beb0*/  BSYNC B0 ;  /* 0x0000000000007941 */ /* 0x000fea0003800000 */
.L_x_12940:
        /* <DEDUP_REMOVED lines=91> */
[----:B------:R-:W-:Y:S02]  /*c470*/  P2R R19, PR, RZ, 0x8 ;  /* 0x00000008ff137803 */ /* 0x000fe40000000000 */
[----:B------:R-:W-:-:S02]  /*c480*/  FSEL R40, R85, -INF , !P1 ;  /* 0xff80000055287808 */ /* 0x000fc40004800000 */
        /* <DEDUP_REMOVED lines=38> */
.L_x_12948:
[----:B------:R-:W-:-:S13]  /*c6f0*/  ISETP.NE.AND P6, PT, R9, 0x1, PT ;  /* 0x000000010900780c */ /* 0x000fda0003fc5270 */
[----:B------:R-:W-:-:S05]  /*c700*/  @P6 IMAD.HI.U32 R10, R4, R10, RZ ;  /* 0x0000000a040a6227 */ /* 0x000fca00078e00ff */
[----:B------:R-:W-:-:S07]  /*c710*/  @P6 SHF.R.U32.HI R4, RZ, R11, R10 ;  /* 0x0000000bff046219 */ /* 0x000fce000001160a */
.L_x_12949:
[----:B------:R-:W-:Y:S05]  /*c720*/  BSYNC B1 ;  /* 0x0000000000017941 */ /* 0x000fea0003800000 */
.L_x_12947:
[----:B------:R-:W-:-:S05]  /*c730*/  IMAD R4, R4, R9, R71 ;  /* 0x0000000904047224 */ /* 0x000fca00078e0247 */
[----:B------:R-:W-:Y:S02]  /*c740*/  VIADDMNMX R8, R4, R9, R8, PT ;  /* 0x0000000904087246 */ /* 0x000fe40003800108 */
[----:B------:R-:W-:-:S07]  /*c750*/  VIMNMX R7, R7, R4, !PT ;  /* 0x0000000407077248 */ /* 0x000fce0007fe0100 */
.L_x_12946:
[----:B------:R-:W-:Y:S05]  /*c760*/  BSYNC B0 ;  /* 0x0000000000007941 */ /* 0x000fea0003800000 */
.L_x_12945:
        /* <DEDUP_REMOVED lines=60> */
[----:B------:R-:W-:Y:S01]  /*cb30*/  ISETP.NE.AND P5, PT, R93, RZ, PT ;  /* 0x000000ff5d00720c */ /* 0x000fe20003fa5270 */
[----:B------:R-:W2:Y:S03]  /*cb40*/  LDL R52, [R1+0x460] ;  /* 0x0004600001347983 */ /* 0x000ea60000100800 */
        /* <DEDUP_REMOVED lines=12> */
[----:B------:R-:W-:Y:S02]  /*cc10*/  ISETP.NE.AND P6, PT, R14, RZ, PT ;  /* 0x000000ff0e00720c */ /* 0x000fe40003fc5270 */
[----:B------:R-:W3:Y:S01]  /*cc20*/  LDL.64 R14, [R1+0x440] ;  /* 0x00044000010e7983 */ /* 0x000ee20000100a00 */
        /* <DEDUP_REMOVED lines=13> */
[----:B------:R-:W-:Y:S02]  /*cd00*/  FSEL R49, R51, -INF , !P3 ;  /* 0xff80000033317808 */ /* 0x000fe40005800000 */
[----:B------:R-:W-:-:S02]  /*cd10*/  ISETP.LT.OR P1, PT, R8, 0x5a, P1 ;  /* 0x0000005a0800780c */ /* 0x000fc40000f21670 */
[----:B------:R-:W-:Y:S02]  /*cd20*/  FSEL R50, R13, -INF , !P4 ;  /* 0xff8000000d327808 */ /* 0x000fe40006000000 */
[----:B------:R-:W-:Y:S02]  /*cd30*/  FSEL R51, R21, -INF , !P1 ;  /* 0xff80000015337808 */ /* 0x000fe40004800000 */
[----:B---3--:R-:W-:-:S04]  /*cd40*/  FMNMX.FTZ R4, R82, R14, !PT ;  /* 0x0000000e52047209 */ /* 0x008fc80007810000 */
        /* <DEDUP_REMOVED lines=50> */
[----:B------:R-:W3:Y:S01]  /*d070*/  LDL.64 R4, [R1+0x450] ;  /* 0x0004500001047983 */ /* 0x000ee20000100a00 */
[----:B0-----:R-:W-:-:S03]  /*d080*/  FMNMX.FTZ R8, R9, R10, !PT ;  /* 0x0000000a09087209 */ /* 0x001fc60007810000 */
[----:B------:R0:W-:Y:S04]  /*d090*/  STL.64 [R1+0x440], R6 ;  /* 0x0004400601007387 */ /* 0x0001e80000100a00 */
[----:B------:R-:W4:Y:S04]  /*d0a0*/  LDL R10, [R1+0x444] ;  /* 0x00044400010a7983 */ /* 0x000f280000100800 */
[----:B------:R-:W-:Y:S04]  /*d0b0*/  STL [R1+0x440], R8 ;  /* 0x0004400801007387 */ /* 0x000fe80000100800 */
[----:B------:R-:W2:Y:S04]  /*d0c0*/  LDL R11, [R1+0x440] ;  /* 0x00044000010b7983 */ /* 0x000ea80000100800 */
[----:B----4-:R-:W1:Y:S01]  /*d0d0*/  SHFL.BFLY PT, R7, R10, 0x2, 0x1f ;  /* 0x0c401f000a077f89 */ /* 0x010e6200000e0000 */
[----:B--2---:R-:W-:Y:S01]  /*d0e0*/  FMUL.FTZ R9, R52, R11 ;  /* 0x0000000b34097220 */ /* 0x004fe20000410000 */
[----:B------:R-:W-:-:S04]  /*d0f0*/  FSETP.NEU.FTZ.AND P1, PT, R11, -INF , PT ;  /* 0xff8000000b00780b */ /* 0x000fc80003f3d000 */
[----:B------:R-:W-:-:S05]  /*d100*/  FSEL R9, R9, RZ, P1 ;  /* 0x000000ff09097208 */ /* 0x000fca0000800000 */
[----:B0-----:R-:W-:Y:S01]  /*d110*/  FFMA.FTZ R6, R80, R52, -R9 ;  /* 0x0000003450067223 */ /* 0x001fe20000010809 */
[----:B-1----:R-:W-:-:S03]  /*d120*/  FMNMX.FTZ R7, R7, R10, !PT ;  /* 0x0000000a07077209 */ /* 0x002fc60007810000 */
[----:B------:R0:W-:Y:S02]  /*d130*/  MUFU.EX2 R47, R6 ;  /* 0x00000006002f7308 */ /* 0x0001e40000000800 */
[----:B0-----:R-:W0:Y:S01]  /*d140*/  SHFL.BFLY PT, R6, R7, 0x1, 0x1f ;  /* 0x0c201f0007067f89 */ /* 0x001e2200000e0000 */
[----:B------:R-:W-:Y:S01]  /*d150*/  FSEL R11, R11, RZ, P1 ;  /* 0x000000ff0b0b7208 */ /* 0x000fe20000800000 */
[-CC-:B------:R-:W-:Y:S01]  /*d160*/  FFMA.FTZ R13, R82, R52.reuse, -R9.reuse ;  /* 0x00000034520d7223 */ /* 0x180fe20000010809 */
[----:B------:R-:W-:-:S03]  /*d170*/  FFMA.FTZ R21, R34, R52, -R9 ;  /* 0x0000003422157223 */ /* 0x000fc60000010809 */
[----:B------:R-:W-:Y:S01]  /*d180*/  FADD.FTZ R11, R14, -R11 ;  /* 0x8000000b0e0b7221 */ /* 0x000fe20000010000 */
[----:B0-----:R-:W-:-:S04]  /*d190*/  FMNMX.FTZ R6, R7, R6, !PT ;  /* 0x0000000607067209 */ /* 0x001fc80007810000 */
[C---:B------:R-:W-:Y:S01]  /*d1a0*/  FSETP.NEU.FTZ.AND P1, PT, R6.reuse, -INF , PT ;  /* 0xff8000000600780b */ /* 0x040fe20003f3d000 */
[----:B------:R-:W-:-:S03]  /*d1b0*/  FMUL.FTZ R7, R6, R52 ;  /* 0x0000003406077220 */ /* 0x000fc60000410000 */
[----:B------:R-:W-:Y:S02]  /*d1c0*/  FSEL R8, R6, RZ, P1 ;  /* 0x000000ff06087208 */ /* 0x000fe40000800000 */
[----:B------:R-:W-:-:S03]  /*d1d0*/  FSEL R7, R7, RZ, P1 ;  /* 0x000000ff07077208 */ /* 0x000fc60000800000 */
[----:B------:R-:W-:Y:S01]  /*d1e0*/  FADD.FTZ R15, R15, -R8 ;  /* 0x800000080f0f7221 */ /* 0x000fe20000010000 */
[-C--:B------:R-:W-:Y:S01]  /*d1f0*/  FMUL.FTZ R11, R11, R52.reuse ;  /* 0x000000340b0b7220 */ /* 0x080fe20000410000 */
[-C--:B------:R-:W-:Y:S01]  /*d200*/  FFMA.FTZ R34, R44, R52.reuse, -R7 ;  /* 0x000000342c227223 */ /* 0x080fe20000010807 */
[-CC-:B------:R-:W-:Y:S01]  /*d210*/  FFMA.FTZ R168, R168, R52.reuse, -R9.reuse ;  /* 0x00000034a8a87223 */ /* 0x180fe20000010809 */
[----:B------:R-:W-:Y:S01]  /*d220*/  FMUL.FTZ R15, R52, R15 ;  /* 0x0000000f340f7220 */ /* 0x000fe20000410000 */
[-C--:B------:R-:W-:Y:S01]  /*d230*/  FFMA.FTZ R185, R36, R52.reuse, -R9 ;  /* 0x0000003424b97223 */ /* 0x080fe20000010809 */
[-CC-:B------:R-:W-:Y:S01]  /*d240*/  FFMA.FTZ R169, R46, R52.reuse, -R7.reuse ;  /* 0x000000342ea97223 */ /* 0x180fe20000010807 */
[----:B------:R-:W-:Y:S01]  /*d250*/  MUFU.EX2 R13, R13 ;  /* 0x0000000d000d7308 */ /* 0x000fe20000000800 */
[-C--:B------:R-:W-:Y:S01]  /*d260*/  FFMA.FTZ R208, R30, R52.reuse, -R7 ;  /* 0x000000341ed07223 */ /* 0x080fe20000010807 */
[-C--:B------:R-:W-:Y:S01]  /*d270*/  FFMA.FTZ R170, R170, R52.reuse, -R9 ;  /* 0x00000034aaaa7223 */ /* 0x080fe20000010809 */
[----:B------:R-:W-:-:S05]  /*d280*/  FFMA.FTZ R171, R43, R52, -R7 ;  /* 0x000000342bab7223 */ /* 0x000fca0000010807 */
[----:B------:R-:W3:Y:S01]  /*d290*/  MUFU.EX2 R36, R11 ;  /* 0x0000000b00247308 */ /* 0x000ee20000000800 */
[-CC-:B------:R-:W-:Y:S01]  /*d2a0*/  FFMA.FTZ R186, R20, R52.reuse, -R9.reuse ;  /* 0x0000003414ba7223 */ /* 0x180fe20000010809 */
[----:B------:R-:W-:-:S06]  /*d2b0*/  FFMA.FTZ R20, R12, R52, -R9 ;  /* 0x000000340c147223 */ /* 0x000fcc0000010809 */
[----:B------:R-:W-:Y:S01]  /*d2c0*/  MUFU.EX2 R34, R34 ;  /* 0x0000002200227308 */ /* 0x000fe20000000800 */
[----:B------:R-:W-:-:S07]  /*d2d0*/  FFMA.FTZ R12, R41, R52, -R7 ;  /* 0x00000034290c7223 */ /* 0x000fce0000010807 */
[----:B------:R-:W0:Y:S01]  /*d2e0*/  MUFU.EX2 R30, R15 ;  /* 0x0000000f001e7308 */ /* 0x000e220000000800 */
[----:B------:R-:W-:-:S07]  /*d2f0*/  FFMA.FTZ R230, R78, R52, -R9 ;  /* 0x000000344ee67223 */ /* 0x000fce0000010809 */
[----:B------:R-:W1:Y:S01]  /*d300*/  MUFU.EX2 R168, R168 ;  /* 0x000000a800a87308 */ /* 0x000e620000000800 */
[----:B------:R-:W-:-:S07]  /*d310*/  FFMA.FTZ R219, R45, R52, -R7 ;  /* 0x000000342ddb7223 */ /* 0x000fce0000010807 */
[----:B------:R-:W2:Y:S01]  /*d320*/  MUFU.EX2 R169, R169 ;  /* 0x000000a900a97308 */ /* 0x000ea20000000800 */
[----:B------:R-:W-:-:S07]  /*d330*/  FFMA.FTZ R231, R76, R52, -R9 ;  /* 0x000000344ce77223 */ /* 0x000fce0000010809 */
[----:B------:R-:W4:Y:S01]  /*d340*/  MUFU.EX2 R170, R170 ;  /* 0x000000aa00aa7308 */ /* 0x000f220000000800 */
[----:B------:R-:W-:-:S07]  /*d350*/  FFMA.FTZ R225, R39, R52, -R7 ;  /* 0x0000003427e17223 */ /* 0x000fce0000010807 */
[----:B------:R-:W5:Y:S01]  /*d360*/  MUFU.EX2 R171, R171 ;  /* 0x000000ab00ab7308 */ /* 0x000f620000000800 */
        /* <DEDUP_REMOVED lines=15> */
[----:B------:R-:W-:Y:S01]  /*d460*/  FFMA.FTZ R196, R38, R52, -R9 ;  /* 0x0000003426c47223 */ /* 0x000fe20000010809 */
[----:B---3--:R-:W-:Y:S01]  /*d470*/  FFMA.FTZ R9, R36, R4, R13 ;  /* 0x0000000424097223 */ /* 0x008fe2000001000d */
[----:B0-----:R-:W-:Y:S01]  /*d480*/  FFMA.FTZ R4, R5, R30, R34 ;  /* 0x0000001e05047223 */ /* 0x001fe20000010022 */
[----:B------:R-:W-:-:S03]  /*d490*/  FFMA.FTZ R217, R35, R52, -R7 ;  /* 0x0000003423d97223 */ /* 0x000fc60000010807 */
[----:B------:R-:W0:Y:S01]  /*d4a0*/  MUFU.EX2 R219, R219 ;  /* 0x000000db00db7308 */ /* 0x000e220000000800 */
[----:B-1----:R-:W-:Y:S01]  /*d4b0*/  FADD.FTZ R9, R168, R9 ;  /* 0x00000009a8097221 */ /* 0x002fe20000010000 */
[----:B--2---:R-:W-:Y:S01]  /*d4c0*/  FADD.FTZ R4, R169, R4 ;  /* 0x00000004a9047221 */ /* 0x004fe20000010000 */
[----:B------:R-:W-:-:S05]  /*d4d0*/  FFMA.FTZ R218, R37, R52, -R7 ;  /* 0x0000003425da7223 */ /* 0x000fca0000010807 */
[----:B------:R-:W1:Y:S01]  /*d4e0*/  MUFU.EX2 R231, R231 ;  /* 0x000000e700e77308 */ /* 0x000e620000000800 */
[----:B----4-:R-:W-:Y:S01]  /*d4f0*/  FADD.FTZ R8, R170, R9 ;  /* 0x00000009aa087221 */ /* 0x010fe20000010000 */
[----:B-----5:R-:W-:-:S06]  /*d500*/  FADD.FTZ R5, R171, R4 ;  /* 0x00000004ab057221 */ /* 0x020fcc0000010000 */
[----:B------:R-:W2:Y:S01]  /*d510*/  MUFU.EX2 R225, R225 ;  /* 0x000000e100e17308 */ /* 0x000ea20000000800 */
[----:B------:R-:W-:Y:S01]  /*d520*/  FFMA.FTZ R211, R33, R52, -R7 ;  /* 0x0000003421d37223 */ /* 0x000fe20000010807 */
[----:B------:R-:W-:-:S06]  /*d530*/  FADD.FTZ R9, R47, R8 ;  /* 0x000000082f097221 */ /* 0x000fcc0000010000 */
[----:B------:R-:W3:Y:S01]  /*d540*/  MUFU.EX2 R228, R228 ;  /* 0x000000e400e47308 */ /* 0x000ee20000000800 */
[----:B------:R-:W-:Y:S01]  /*d550*/  FADD.FTZ R4, R12, R5 ;  /* 0x000000050c047221 */ /* 0x000fe20000010000 */
[----:B------:R-:W-:-:S06]  /*d560*/  FFMA.FTZ R212, R31, R52, -R7 ;  /* 0x000000341fd47223 */ /* 0x000fcc0000010807 */
[----:B------:R-:W4:Y:S01]  /*d570*/  MUFU.EX2 R217, R217 ;  /* 0x000000d900d97308 */ /* 0x000f220000000800 */
[----:B------:R-:W-:Y:S01]  /*d580*/  FADD.FTZ R8, R230, R9 ;  /* 0x00000009e6087221 */ /* 0x000fe20000010000 */
[----:B0-----:R-:W-:-:S06]  /*d590*/  FADD.FTZ R4, R219, R4 ;  /* 0x00000004db047221 */ /* 0x001fcc0000010000 */
[----:B------:R-:W0:Y:S08]  /*d5a0*/  MUFU.EX2 R229, R229 ;  /* 0x000000e500e57308 */ /* 0x000e300000000800 */
[----:B------:R-:W5:Y:S01]  /*d5b0*/  MUFU.EX2 R218, R218 ;  /* 0x000000da00da7308 */ /* 0x000f620000000800 */
[----:B-1----:R-:W-:Y:S01]  /*d5c0*/  FADD.FTZ R5, R231, R8 ;  /* 0x00000008e7057221 */ /* 0x002fe20000010000 */
[----:B--2---:R-:W-:-:S06]  /*d5d0*/  FADD.FTZ R4, R225, R4 ;  /* 0x00000004e1047221 */ /* 0x004fcc0000010000 */
[----:B------:R-:W1:Y:S01]  /*d5e0*/  MUFU.EX2 R216, R216 ;  /* 0x000000d800d87308 */ /* 0x000e620000000800 */
[----:B------:R-:W-:-:S07]  /*d5f0*/  FFMA.FTZ R209, R18, R52, -R7 ;  /* 0x0000003412d17223 */ /* 0x000fce0000010807 */
[----:B------:R-:W2:Y:S01]  /*d600*/  MUFU.EX2 R211, R211 ;  /* 0x000000d300d37308 */ /* 0x000ea20000000800 */
[----:B---3--:R-:W-:Y:S01]  /*d610*/  FADD.FTZ R8, R228, R5 ;  /* 0x00000005e4087221 */ /* 0x008fe20000010000 */
[----:B----4-:R-:W-:-:S06]  /*d620*/  FADD.FTZ R5, R217, R4 ;  /* 0x00000004d9057221 */ /* 0x010fcc0000010000 */
[----:B------:R-:W3:Y:S01]  /*d630*/  MUFU.EX2 R215, R215 ;  /* 0x000000d700d77308 */ /* 0x000ee20000000800 */
[----:B------:R-:W-:-:S07]  /*d640*/  FFMA.FTZ R202, R29, R52, -R7 ;  /* 0x000000341dca7223 */ /* 0x000fce0000010807 */
[----:B------:R-:W4:Y:S01]  /*d650*/  MUFU.EX2 R212, R212 ;  /* 0x000000d400d47308 */ /* 0x000f220000000800 */
[----:B0-----:R-:W-:Y:S01]  /*d660*/  FADD.FTZ R9, R229, R8 ;  /* 0x00000008e5097221 */ /* 0x001fe20000010000 */
[----:B-----5:R-:W-:-:S06]  /*d670*/  FADD.FTZ R4, R218, R5 ;  /* 0x00000005da047221 */ /* 0x020fcc0000010000 */
[----:B------:R-:W0:Y:S01]  /*d680*/  MUFU.EX2 R214, R214 ;  /* 0x000000d600d67308 */ /* 0x000e220000000800 */
[----:B------:R-:W-:-:S07]  /*d690*/  FFMA.FTZ R203, R28, R52, -R7 ;  /* 0x000000341ccb7223 */ /* 0x000fce0000010807 */
        /* <DEDUP_REMOVED lines=53> */
[----:B------:R-:W3:Y:S08]  /*d9f0*/  MUFU.EX2 R186, R186 ;  /* 0x000000ba00ba7308 */ /* 0x000ef00000000800 */
[----:B------:R-:W4:Y:S01]  /*da00*/  MUFU.EX2 R19, R19 ;  /* 0x0000001300137308 */ /* 0x000f220000000800 */
[----:B0-----:R-:W-:Y:S01]  /*da10*/  FADD.FTZ R4, R196, R5 ;  /* 0x00000005c4047221 */ /* 0x001fe20000010000 */
[----:B-----5:R-:W-:-:S06]  /*da20*/  FADD.FTZ R7, R190, R7 ;  /* 0x00000007be077221 */ /* 0x020fcc0000010000 */
[----:B------:R-:W0:Y:S08]  /*da30*/  MUFU.EX2 R20, R20 ;  /* 0x0000001400147308 */ /* 0x000e300000000800 */
[----:B------:R-:W5:Y:S01]  /*da40*/  MUFU.EX2 R14, R14 ;  /* 0x0000000e000e7308 */ /* 0x000f620000000800 */
[----:B-1----:R-:W-:Y:S01]  /*da50*/  FADD.FTZ R5, R185, R4 ;  /* 0x00000004b9057221 */ /* 0x002fe20000010000 */
[----:B--2---:R-:W-:-:S06]  /*da60*/  FADD.FTZ R4, R18, R7 ;  /* 0x0000000712047221 */ /* 0x004fcc0000010000 */
[----:B------:R-:W1:Y:S08]  /*da70*/  MUFU.EX2 R21, R21 ;  /* 0x0000001500157308 */ /* 0x000e700000000800 */
[----:B------:R-:W2:Y:S01]  /*da80*/  MUFU.EX2 R15, R15 ;  /* 0x0000000f000f7308 */ /* 0x000ea20000000800 */
[----:B---3--:R-:W-:Y:S01]  /*da90*/  FADD.FTZ R5, R186, R5 ;  /* 0x00000005ba057221 */ /* 0x008fe20000010000 */
[----:B----4-:R-:W-:-:S03]  /*daa0*/  FADD.FTZ R7, R19, R4 ;  /* 0x0000000413077221 */ /* 0x010fc60000010000 */
[----:B0-----:R-:W-:Y:S01]  /*dab0*/  FADD.FTZ R8, R20, R5 ;  /* 0x0000000514087221 */ /* 0x001fe20000010000 */
[----:B-----5:R-:W-:-:S03]  /*dac0*/  FADD.FTZ R4, R14, R7 ;  /* 0x000000070e047221 */ /* 0x020fc60000010000 */
[----:B-1----:R-:W-:Y:S01]  /*dad0*/  FADD.FTZ R8, R21, R8 ;  /* 0x0000000815087221 */ /* 0x002fe20000010000 */
[----:B------:R-:W-:Y:S01]  /*dae0*/  STL [R1+0x444], R6 ;  /* 0x0004440601007387 */ /* 0x000fe20000100800 */
[----:B--2---:R-:W-:-:S05]  /*daf0*/  FADD.FTZ R9, R15, R4 ;  /* 0x000000040f097221 */ /* 0x004fca0000010000 */
[----:B------:R0:W-:Y:S04]  /*db00*/  STL.64 [R1+0x450], R8 ;  /* 0x0004500801007387 */ /* 0x0001e80000100a00 */
        /* <DEDUP_REMOVED lines=73> */
[----:B------:R-:W-:-:S06]  /*dfa0*/  ULOP3.LUT UR5, UR4, 0x8, URZ, 0xfc, !UPT ;  /* 0x0000000804057892 */ /* 0x000fcc000f8efc3f */
[----:B------:R-:W-:Y:S02]  /*dfb0*/  IMAD.U32 R8, RZ, RZ, UR5 ;  /* 0x00000005ff087e24 */ /* 0x000fe4000f8e00ff */
[C---:B---3--:R-:W-:Y:S01]  /*dfc0*/  FMUL.FTZ R9, R36.reuse, R9 ;  /* 0x0000000924097220 */ /* 0x048fe20000410000 */
[----:B----4-:R-:W-:-:S04]  /*dfd0*/  FMUL.FTZ R143, R36, R143 ;  /* 0x0000008f248f7220 */ /* 0x010fc80000410000 */
[----:B------:R0:W-:Y:S01]  /*dfe0*/  ST.E desc[UR42][R16.64+0x240], R9 ;  /* 0x0002400910007985 */ /* 0x0001e2000c10192a */
[C---:B-----5:R-:W-:Y:S01]  /*dff0*/  FMUL.FTZ R25, R36.reuse, R25 ;  /* 0x0000001924197220 */ /* 0x060fe20000410000 */
        /* <DEDUP_REMOVED lines=123> */
[----:B------:R-:W-:-:S05]  /*e7b0*/  IMAD.U32 R7, RZ, RZ, UR6 ;  /* 0x00000006ff077e24 */ /* 0x000fca000f8e00ff */
        /* <DEDUP_REMOVED lines=191> */
[----:B------:R-:W-:Y:S01]  /*f3b0*/  ST.E desc[UR42][R16.64+0x428], R145 ;  /* 0x0004289110007985 */ /* 0x000fe2000c10192a */
[----:B------:R2:W-:Y:S06]  /*f3c0*/  BAR.SYNC.DEFER_BLOCKING R180, 0x100 ;  /* 0x000400b40000751d */ /* 0x0005ec0000010000 */
        /* <DEDUP_REMOVED lines=9> */
[----:B-----5:R5:W-:Y:S04]  /*f460*/  ST.E desc[UR42][R6.64], R33 ;  /* 0x0000002106007985 */ /* 0x020be8000c10192a */
[----:B------:R-:W2:Y:S04]  /*f470*/  LD.E R35, desc[UR42][R16.64+0x240] ;  /* 0x0002402a10237980 */ /* 0x000ea8000c101900 */
[----:B------:R-:W4:Y:S04]  /*f480*/  LD.E R37, desc[UR42][R16.64+0x244] ;  /* 0x0002442a10257980 */ /* 0x000f28000c101900 */
[----:B0-----:R-:W4:Y:S04]  /*f490*/  LD.E R27, desc[UR42][R16.64+0x248] ;  /* 0x0002482a101b7980 */ /* 0x001f28000c101900 */
[----:B------:R-:W4:Y:S04]  /*f4a0*/  LD.E R39, desc[UR42][R16.64+0x24c] ;  /* 0x00024c2a10277980 */ /* 0x000f28000c101900 */
[----:B------:R-:W4:Y:S04]  /*f4b0*/  LD.E R41, desc[UR42][R16.64+0x250] ;  /* 0x0002502a10297980 */ /* 0x000f28000c101900 */
[----:B------:R-:W4:Y:S04]  /*f4c0*/  LD.E R43, desc[UR42][R16.64+0x254] ;  /* 0x0002542a102b7980 */ /* 0x000f28000c101900 */
[----:B-1----:R-:W4:Y:S04]  /*f4d0*/  LD.E R29, desc[UR42][R16.64+0x258] ;  /* 0x0002582a101d7980 */ /* 0x002f28000c101900 */
[----:B------:R-:W4:Y:S04]  /*f4e0*/  LD.E R45, desc[UR42][R16.64+0x25c] ;  /* 0x00025c2a102d7980 */ /* 0x000f28000c101900 */
[----:B---3--:R-:W3:Y:S04]  /*f4f0*/  LD.E R31, desc[UR42][R16.64+0x260] ;  /* 0x0002602a101f7980 */ /* 0x008ee8000c101900 */
[----:B------:R-:W3:Y:S04]  /*f500*/  LD.E R49, desc[UR42][R16.64+0x264] ;  /* 0x0002642a10317980 */ /* 0x000ee8000c101900 */
        /* <DEDUP_REMOVED lines=114> */
[----:B--2---:R-:W-:Y:S04]  /*fc30*/  ST.E desc[UR42][R16.64+0x240], R35 ;  /* 0x0002402310007985 */ /* 0x004fe8000c10192a */
[----:B----4-:R-:W-:Y:S04]  /*fc40*/  ST.E desc[UR42][R16.64+0x244], R37 ;  /* 0x0002442510007985 */ /* 0x010fe8000c10192a */
[----:B------:R-:W-:Y:S04]  /*fc50*/  ST.E desc[UR42][R16.64+0x248], R27 ;  /* 0x0002481b10007985 */ /* 0x000fe8000c10192a */
[----:B------:R-:W-:Y:S04]  /*fc60*/  ST.E desc[UR42][R16.64+0x24c], R39 ;  /* 0x00024c2710007985 */ /* 0x000fe8000c10192a */
[----:B------:R-:W-:Y:S04]  /*fc70*/  ST.E desc[UR42][R16.64+0x250], R41 ;  /* 0x0002502910007985 */ /* 0x000fe8000c10192a */
[----:B------:R-:W-:Y:S04]  /*fc80*/  ST.E desc[UR42][R16.64+0x254], R43 ;  /* 0x0002542b10007985 */ /* 0x000fe8000c10192a */
[----:B------:R-:W-:Y:S04]  /*fc90*/  ST.E desc[UR42][R16.64+0x258], R29 ;  /* 0x0002581d10007985 */ /* 0x000fe8000c10192a */
[----:B------:R-:W-:Y:S04]  /*fca0*/  ST.E desc[UR42][R16.64+0x25c], R45 ;  /* 0x00025c2d10007985 */ /* 0x000fe8000c10192a */
[----:B---3--:R-:W-:Y:S04]  /*fcb0*/  ST.E desc[UR42][R16.64+0x260], R31 ;  /* 0x0002601f10007985 */ /* 0x008fe8000c10192a */
[----:B------:R-:W-:Y:S04]  /*fcc0*/  ST.E desc[UR42][R16.64+0x264], R49 ;  /* 0x0002643110007985 */ /* 0x000fe8000c10192a */
        /* <DEDUP_REMOVED lines=114> */
[----:B0-----:R-:W5:Y:S01]  /*103f0*/  LDL R24, [R1+0x88] ;  /* 0x0000880001187983 */ /* 0x001f620000100800 */
[----:B------:R-:W-:Y:S01]  /*10400*/  IMAD R10, R25, 0xc00, R10 ;  /* 0x00000c00190a7824 */ /* 0x000fe200078e020a */
[----:B------:R-:W-:-:S02]  /*10410*/  F2FP.F16.F32.PACK_AB R170, R47, R170 ;  /* 0x000000aa2faa723e */ /* 0x000fc400000000ff */
[----:B------:R-:W-:Y:S01]  /*10420*/  F2FP.F16.F32.PACK_AB R169, R169, R34 ;  /* 0x00000022a9a9723e */ /* 0x000fe200000000ff */
[----:B-1----:R-:W5:Y:S04]  /*10430*/  LD.E R28, desc[UR42][R16.64+0x240] ;  /* 0x0002402a101c7980 */ /* 0x002f68000c101900 */
[----:B------:R-:W5:Y:S04]  /*10440*/  LD.E R29, desc[UR42][R16.64+0x244] ;  /* 0x0002442a101d7980 */ /* 0x000f68000c101900 */
[----:B--2---:R-:W2:Y:S04]  /*10450*/  LD.E R30, desc[UR42][R16.64+0x248] ;  /* 0x0002482a101e7980 */ /* 0x004ea8000c101900 */
[----:B------:R-:W2:Y:S04]  /*10460*/  LD.E R31, desc[UR42][R16.64+0x24c] ;  /* 0x00024c2a101f7980 */ /* 0x000ea8000c101900 */
[----:B---3--:R-:W2:Y:S04]  /*10470*/  LD.E R32, desc[UR42][R16.64+0x250] ;  /* 0x0002502a10207980 */ /* 0x008ea8000c101900 */
[----:B------:R-:W2:Y:S04]  /*10480*/  LD.E R33, desc[UR42][R16.64+0x254] ;  /* 0x0002542a10217980 */ /* 0x000ea8000c101900 */
[----:B------:R-:W2:Y:S04]  /*10490*/  LD.E R34, desc[UR42][R16.64+0x258] ;  /* 0x0002582a10227980 */ /* 0x000ea8000c101900 */
        /* <DEDUP_REMOVED lines=67> */
[----:B------:R-:W-:-:S03]  /*108d0*/  ISETP.NE.U32.AND P1, PT, R24, RZ, PT ;  /* 0x000000ff1800720c */ /* 0x000fc60003f25070 */
        /* <DEDUP_REMOVED lines=54> */
[----:B------:R-:W-:-:S02]  /*10c40*/  R2UR UR6, R10 ;  /* 0x000000000a0672ca */ /* 0x000fc400000e0000 */
[----:B------:R-:W-:Y:S02]  /*10c50*/  R2UR UR7, R11 ;  /* 0x000000000b0772ca */ /* 0x000fe400000e0000 */
[----:B------:R-:W-:Y:S02]  /*10c60*/  F2FP.F16.F32.PACK_AB R168, R168, R13 ;  /* 0x0000000da8a8723e */ /* 0x000fe400000000ff */
[----:B------:R-:W-:Y:S01]  /*10c70*/  F2FP.F16.F32.PACK_AB R171, R12, R171 ;  /* 0x000000ab0cab723e */ /* 0x000fe200000000ff */
[----:B------:R-:W-:Y:S01]  /*10c80*/  VOTEU.ANY UP0, P1 ;  /* 0x00000000003f7886 */ /* 0x000fe20000800100 */
[----:B------:R-:W-:Y:S02]  /*10c90*/  VIADD R12, R10, 0x80 ;  /* 0x000000800a0c7836 */ /* 0x000fe40000000000 */
[----:B------:R-:W-:Y:S01]  /*10ca0*/  IMAD.MOV.U32 R13, RZ, RZ, R11 ;  /* 0x000000ffff0d7224 */ /* 0x000fe200078e000b */
[----:B--2---:R-:W-:-:S06]  /*10cb0*/  WARPGROUP.ARRIVE ;  /* 0x00000000000079c5 */ /* 0x004fcc0000000000 */
[----:B------:R-:W-:Y:S01]  /*10cc0*/  HGMMA.64x256x16.F32 R24, R168, gdesc[UR4].tnspB, R24, UP0, gsb0 ;  /* 0x43e00004a8187df0 */ /* 0x000fe2000b800818 */
[----:B------:R-:W-:Y:S02]  /*10cd0*/  R2UR UR6, R12 ;  /* 0x000000000c0672ca */ /* 0x000fe400000e0000 */
[----:B------:R-:W-:Y:S01]  /*10ce0*/  R2UR UR7, R13 ;  /* 0x000000000d0772ca */ /* 0x000fe200000e0000 */
[----:B------:R-:W-:Y:S02]  /*10cf0*/  VIADD R12, R10, 0x100 ;  /* 0x000001000a0c7836 */ /* 0x000fe40000000000 */
[----:B------:R-:W-:Y:S01]  /*10d00*/  IMAD.MOV.U32 R13, RZ, RZ, R11 ;  /* 0x000000ffff0d7224 */ /* 0x000fe200078e000b */
[----:B------:R-:W-:Y:S02]  /*10d10*/  WARPGROUP.DEPBAR.LE gsb0, 0x0 ;  /* 0x00008000000079c5 */ /* 0x000fe40000010000 */
[----:B------:R-:W-:Y:S01]  /*10d20*/  ST.E desc[UR42][R16.64+0x230], R24 ;  /* 0x0002301810007985 */ /* 0x000fe2000c10192a */
[----:B------:R-:W-:-:S02]  /*10d30*/  F2FP.F16.F32.PACK_AB R168, R231, R230 ;  /* 0x000000e6e7a8723e */ /* 0x000fc400000000ff */
[----:B------:R-:W-:Y:S01]  /*10d40*/  F2FP.F16.F32.PACK_AB R170, R229, R228 ;  /* 0x000000e4e5aa723e */ /* 0x000fe200000000ff */
[----:B------:R-:W-:Y:S01]  /*10d50*/  ST.E desc[UR42][R4.64], R25 ;  /* 0x0000001904007985 */ /* 0x000fe2000c10192a */
        /* <DEDUP_REMOVED lines=130> */
[----:B------:R-:W-:Y:S01]  /*11580*/  R2UR UR6, R12 ;  /* 0x000000000c0672ca */ /* 0x000fe200000e0000 */
[----:B------:R-:W-:Y:S01]  /*11590*/  STL [R1+0x88], R2 ;  /* 0x0000880201007387 */ /* 0x000fe20000100800 */
        /* <DEDUP_REMOVED lines=281> */
[----:B------:R-:W-:Y:S01]  /*12730*/  VIADD R10, R10, 0x280 ;  /* 0x000002800a0a7836 */ /* 0x000fe20000000000 */
[----:B------:R-:W-:Y:S02]  /*12740*/  WARPGROUP.DEPBAR.LE gsb0, 0x0 ;  /* 0x00008000000079c5 */ /* 0x000fe40000010000 */
[----:B------:R-:W-:Y:S01]  /*12750*/  ST.E desc[UR42][R16.64+0x230], R24 ;  /* 0x0002301810007985 */ /* 0x000fe2000c10192a */
[----:B------:R-:W-:Y:S02]  /*12760*/  F2FP.F16.F32.PACK_AB R168, R198, R197 ;  /* 0x000000c5c6a8723e */ /* 0x000fe400000000ff */
[----:B------:R-:W-:Y:S01]  /*12770*/  F2FP.F16.F32.PACK_AB R170, R196, R195 ;  /* 0x000000c3c4aa723e */ /* 0x000fe200000000ff */
[----:B------:R-:W-:Y:S01]  /*12780*/  ST.E desc[UR42][R4.64], R25 ;  /* 0x0000001904007985 */ /* 0x000fe2000c10192a */
        /* <DEDUP_REMOVED lines=398> */
[----:B------:R-:W-:Y:S04]  /*14070*/  STL [R1+0x88], R2 ;  /* 0x0000880201007387 */ /* 0x000fe80000100800 */
[----:B------:R-:W3:Y:S04]  /*14080*/  LD.E R11, desc[UR42][R16.64+0x230] ;  /* 0x0002302a100b7980 */ /* 0x000ee8000c101900 */
[----:B---3--:R3:W-:Y:S04]  /*14090*/  ST.E desc[UR42][R16.64+0x230], R11 ;  /* 0x0002300b10007985 */ /* 0x0087e8000c10192a */
[----:B------:R-:W4:Y:S04]  /*140a0*/  LD.E R13, desc[UR42][R4.64] ;  /* 0x0000002a040d7980 */ /* 0x000f28000c101900 */
[----:B----4-:R4:W-:Y:S04]  /*140b0*/  ST.E desc[UR42][R4.64], R13 ;  /* 0x0000000d04007985 */ /* 0x0109e8000c10192a */
[----:B------:R-:W5:Y:S04]  /*140c0*/  LD.E R15, desc[UR42][R8.64] ;  /* 0x0000002a080f7980 */ /* 0x000f68000c101900 */
[----:B-----5:R5:W-:Y:S04]  /*140d0*/  ST.E desc[UR42][R8.64], R15 ;  /* 0x0000000f08007985 */ /* 0x020be8000c10192a */
[----:B------:R-:W2:Y:S04]  /*140e0*/  LD.E R19, desc[UR42][R6.64] ;  /* 0x0000002a06137980 */ /* 0x000ea8000c101900 */
[----:B--2---:R2:W-:Y:S04]  /*140f0*/  ST.E desc[UR42][R6.64], R19 ;  /* 0x0000001306007985 */ /* 0x0045e8000c10192a */
[----:B------:R-:W2:Y:S04]  /*14100*/  LD.E R21, desc[UR42][R16.64+0x240] ;  /* 0x0002402a10157980 */ /* 0x000ea8000c101900 */
[----:B0-----:R-:W2:Y:S04]  /*14110*/  LD.E R25, desc[UR42][R16.64+0x244] ;  /* 0x0002442a10197980 */ /* 0x001ea8000c101900 */
[----:B-1----:R-:W2:Y:S04]  /*14120*/  LD.E R27, desc[UR42][R16.64+0x248] ;  /* 0x0002482a101b7980 */ /* 0x002ea8000c101900 */
[----:B------:R-:W2:Y:S04]  /*14130*/  LD.E R29, desc[UR42][R16.64+0x24c] ;  /* 0x00024c2a101d7980 */ /* 0x000ea8000c101900 */
[----:B---3--:R-:W3:Y:S04]  /*14140*/  LD.E R11, desc[UR42][R16.64+0x250] ;  /* 0x0002502a100b7980 */ /* 0x008ee8000c101900 */
[----:B------:R-:W3:Y:S04]  /*14150*/  LD.E R31, desc[UR42][R16.64+0x254] ;  /* 0x0002542a101f7980 */ /* 0x000ee8000c101900 */
[----:B----4-:R-:W4:Y:S04]  /*14160*/  LD.E R5, desc[UR42][R16.64+0x258] ;  /* 0x0002582a10057980 */ /* 0x010f28000c101900 */
[----:B------:R-:W4:Y:S04]  /*14170*/  LD.E R13, desc[UR42][R16.64+0x25c] ;  /* 0x00025c2a100d7980 */ /* 0x000f28000c101900 */
[----:B-----5:R-:W5:Y:S04]  /*14180*/  LD.E R9, desc[UR42][R16.64+0x260] ;  /* 0x0002602a10097980 */ /* 0x020f68000c101900 */
        /* <DEDUP_REMOVED lines=115> */
[----:B------:R0:W-:Y:S04]  /*148c0*/  ST.E desc[UR42][R16.64+0x240], R21 ;  /* 0x0002401510007985 */ /* 0x0001e8000c10192a */
[----:B------:R0:W-:Y:S04]  /*148d0*/  ST.E desc[UR42][R16.64+0x244], R25 ;  /* 0x0002441910007985 */ /* 0x0001e8000c10192a */
[----:B------:R0:W-:Y:S04]  /*148e0*/  ST.E desc[UR42][R16.64+0x248], R27 ;  /* 0x0002481b10007985 */ /* 0x0001e8000c10192a */
[----:B------:R0:W-:Y:S04]  /*148f0*/  ST.E desc[UR42][R16.64+0x24c], R29 ;  /* 0x00024c1d10007985 */ /* 0x0001e8000c10192a */
[----:B---3--:R0:W-:Y:S04]  /*14900*/  ST.E desc[UR42][R16.64+0x250], R11 ;  /* 0x0002500b10007985 */ /* 0x0081e8000c10192a */
[----:B------:R0:W-:Y:S04]  /*14910*/  ST.E desc[UR42][R16.64+0x254], R31 ;  /* 0x0002541f10007985 */ /* 0x0001e8000c10192a */
[----:B----4-:R0:W-:Y:S04]  /*14920*/  ST.E desc[UR42][R16.64+0x258], R5 ;  /* 0x0002580510007985 */ /* 0x0101e8000c10192a */
[----:B------:R0:W-:Y:S04]  /*14930*/  ST.E desc[UR42][R16.64+0x25c], R13 ;  /* 0x00025c0d10007985 */ /* 0x0001e8000c10192a */
[----:B-----5:R0:W-:Y:S04]  /*14940*/  ST.E desc[UR42][R16.64+0x260], R9 ;  /* 0x0002600910007985 */ /* 0x0201e8000c10192a */
[----:B------:R0:W-:Y:S04]  /*14950*/  ST.E desc[UR42][R16.64+0x264], R15 ;  /* 0x0002640f10007985 */ /* 0x0001e8000c10192a */
[----:B--2---:R0:W-:Y:S04]  /*14960*/  ST.E desc[UR42][R16.64+0x268], R7 ;  /* 0x0002680710007985 */ /* 0x0041e8000c10192a */
        /* <DEDUP_REMOVED lines=121> */
.L_x_12951:
[----:B------:R-:W-:Y:S05]  /*15100*/  BSYNC B0 ;  /* 0x0000000000007941 */ /* 0x000fea0003800000 */
.L_x_12950:
[C---:B------:R-:W-:Y:S01]  /*15110*/  ISETP.GT.AND P0, PT, R0.reuse, R3, PT ;  /* 0x000000030000720c */ /* 0x040fe20003f04270 */
[----:B------:R-:W-:-:S12]  /*15120*/  VIADD R0, R0, 0xffffffff ;  /* 0xffffffff00007836 */ /* 0x000fd80000000000 */
[----:B------:R-:W-:Y:S05]  /*15130*/  @P0 BRA `(.L_x_12952) ;  /* 0xffffff4c00a00947 */ /* 0x000fea000383ffff */
[----:B01----:R-:W2:Y:S02]  /*15140*/  LDL R2, [R1+0x70] ;  /* 0x0000700001027983 */ /* 0x003ea40000100800 */
[----:B--2---:R-:W-:-:S07]  /*15150*/  IMAD.SHL.U32 R2, R2, 0x80, RZ ;  /* 0x0000008002027824 */ /* 0x004fce00078e00ff */
.L_x_12925:
        /* <DEDUP_REMOVED lines=23> */
.L_x_12955:
[----:B------:R-:W-:-:S13]  /*152d0*/  ISETP.NE.AND P0, PT, R7, 0x1, PT ;  /* 0x000000010700780c */ /* 0x000fda0003f05270 */
[----:B------:R-:W0:Y:S02]  /*152e0*/  @P0 LDC.64 R4, c[0x0][0xae0] ;  /* 0x0002b800ff040b82 */ /* 0x000e240000000a00 */
[----:B0-----:R-:W-:-:S05]  /*152f0*/  @P0 IMAD.HI.U32 R4, R2, R4, RZ ;  /* 0x0000000402040227 */ /* 0x001fca00078e00ff */
[----:B------:R-:W-:-:S07]  /*15300*/  @P0 SHF.R.U32.HI R2, RZ, R5, R4 ;  /* 0x00000005ff020219 */ /* 0x000fce0000011604 */
.L_x_12956:
[----:B------:R-:W-:Y:S05]  /*15310*/  BSYNC B0 ;  /* 0x0000000000007941 */ /* 0x000fea0003800000 */
.L_x_12954:
[----:B------:R-:W-:-:S05]  /*15320*/  IMAD R2, R2, R7, RZ ;  /* 0x0000000702027224 */ /* 0x000fca00078e02ff */
[----:B------:R-:W-:-:S07]  /*15330*/  VIMNMX R3, R3, R2, !PT ;  /* 0x0000000203037248 */ /* 0x000fce0007fe0100 */
.L_x_12953:
[----:B------:R-:W-:-:S04]  /*15340*/  VIADD R3, R3, 0x5f ;  /* 0x0000005f03037836 */ /* 0x000fc80000000000 */
[----:B------:R-:W-:-:S05]  /*15350*/  IMAD.HI R3, R3, 0x2aaaaaab, RZ ;  /* 0x2aaaaaab03037827 */ /* 0x000fca00078e02ff */
[----:B------:R-:W-:-:S04]  /*15360*/  SHF.R.U32.HI R2, RZ, 0x1f, R3 ;  /* 0x0000001fff027819 */ /* 0x000fc80000011603 */
[----:B------:R-:W-:-:S04]  /*15370*/  LEA.HI.SX32 R2, R3, R2, 0x1c ;  /* 0x0000000203027211 */ /* 0x000fc800078fe2ff */
[----:B------:R-:W-:-:S04]  /*15380*/  VIMNMX R4, R165, R2, !PT ;  /* 0x00000002a5047248 */ /* 0x000fc80007fe0100 */
[----:B------:R-:W-:-:S13]  /*15390*/  ISETP.GE.AND P0, PT, R0, R4, PT ;  /* 0x000000040000720c */ /* 0x000fda0003f06270 */
[----:B------:R-:W-:Y:S05]  /*153a0*/  @!P0 BRA `(.L_x_12957) ;  /* 0x0000009c00c48947 */ /* 0x000fea0003800000 */
[----:B------:R0:W5:Y:S01]  /*153b0*/  LDL.64 R2, [R1+0x178] ;  /* 0x0001780001027983 */ /* 0x0001620000100a00 */
[----:B------:R-:W-:-:S07]  /*153c0*/  IMAD.MOV.U32 R5, RZ, RZ, R0 ;  /* 0x000000ffff057224 */ /* 0x000fce00078e0000 */
.L_x_12974:
        /* <DEDUP_REMOVED lines=19> */
[----:B---3--:R-:W-:Y:S01]  /*15500*/  @!P1 IMAD.MOV.U32 R7, RZ, RZ, RZ ;  /* 0x000000ffff079224 */ /* 0x008fe200078e00ff */
[----:B--2---:R-:W-:-:S04]  /*15510*/  LOP3.LUT R0, R0, 0x1, RZ, 0xfc, !PT ;  /* 0x0000000100007812 */ /* 0x004fc800078efcff */
[----:B------:R-:W-:-:S13]  /*15520*/  ISETP.NE.AND P2, PT, R0, 0x3, PT ;  /* 0x000000030000780c */ /* 0x000fda0003f45270 */
[----:B-1----:R-:W-:Y:S05]  /*15530*/  @!P2 BRA `(.L_x_12959) ;  /* 0x000000000004a947 */ /* 0x002fea0003800000 */
[----:B------:R-:W-:Y:S01]  /*15540*/  BPT.TRAP 0x1 ;  /* 0x000000040000795c */ /* 0x000fe20000300000 */
.L_x_12959:
[----:B------:R-:W-:Y:S05]  /*15550*/  BSYNC B0 ;  /* 0x0000000000007941 */ /* 0x000fea0003800000 */
.L_x_12958:
        /* <DEDUP_REMOVED lines=13> */
.L_x_12961:
[----:B------:R-:W-:Y:S05]  /*15630*/  BSYNC B0 ;  /* 0x0000000000007941 */ /* 0x000fea0003800000 */
.L_x_12960:
        /* <DEDUP_REMOVED lines=8> */
.L_x_12963:
[----:B------:R-:W-:Y:S05]  /*156c0*/  BSYNC B0 ;  /* 0x0000000000007941 */ /* 0x000fea0003800000 */
.L_x_12962:
        /* <DEDUP_REMOVED lines=8> */
[----:B------:R-:W-:Y:S01]  /*15750*/  MOV R7, R11 ;  /* 0x0000000b00077202 */ /* 0x000fe20000000f00 */
[----:B------:R-:W-:Y:S01]  /*15760*/  WARPGROUP.ARRIVE ;  /* 0x00000000000079c5 */ /* 0x000fe20000000000 */
[C---:B------:R-:W-:Y:S02]  /*15770*/  R2UR UR6, R6.reuse ;  /* 0x00000000060672ca */ /* 0x040fe400000e0000 */
        /* <DEDUP_REMOVED lines=48> */
.L_x_12966:
[----:B------:R-:W-:Y:S05]  /*15a80*/  BSYNC B0 ;  /* 0x0000000000007941 */ /* 0x000fea0003800000 */
.L_x_12965:
        /* <DEDUP_REMOVED lines=10> */
.L_x_12968:
[----:B------:R-:W-:Y:S05]  /*15b30*/  BSYNC B0 ;  /* 0x0000000000007941 */ /* 0x000fea0003800000 */
.L_x_12967:
[----:B------:R-:W-:Y:S04]  /*15b40*/  BSSY B0, `(.L_x_12969) ;  /* 0x0000006000007945 */ /* 0x000fe80003800000 */
[----:B--2---:R-:W-:Y:S05]  /*15b50*/  @P1 BRA `(.L_x_12970) ;  /* 0x0000000000101947 */ /* 0x004fea0003800000 */
[----:B-----5:R-:W-:Y:S01]  /*15b60*/  IMAD R6, R6, 0x8, R9 ;  /* 0x0000000806067824 */ /* 0x020fe200078e0209 */
[----:B-1----:R-:W-:-:S04]  /*15b70*/  SHF.L.U32 R7, R8, 0x1f, RZ ;  /* 0x0000001f08077819 */ /* 0x002fc800000006ff */
[----:B------:R-:W1:Y:S02]  /*15b80*/  SYNCS.PHASECHK.TRANS64.TRYWAIT P1, [R6+URZ], R7 ;  /* 0x00000007060075a7 */ /* 0x000e64000802017f */
[----:B-1----:R-:W-:Y:S05]  /*15b90*/  @!P1 BRA `(.L_x_12971) ;  /* 0x0000022400ac9947 */ /* 0x002fea0003800000 */
.L_x_12970:
[----:B------:R-:W-:Y:S05]  /*15ba0*/  BSYNC B0 ;  /* 0x0000000000007941 */ /* 0x000fea0003800000 */
.L_x_12969:
[----:B-1----:R-:W2:Y:S04]  /*15bb0*/  LDL R7, [R1+0x90] ;  /* 0x0000900001077983 */ /* 0x002ea80000100800 */
        /* <DEDUP_REMOVED lines=139> */
[----:B--2---:R-:W-:Y:S01]  /*16470*/  VIADD R18, R18, 0xc00 ;  /* 0x00000c0012127836 */ /* 0x004fe20000000000 */
[----:B------:R-:W-:Y:S01]  /*16480*/  IADD3 R8, R6, 0x900, RZ ;  /* 0x0000090006087810 */ /* 0x000fe20007ffe0ff */
        /* <DEDUP_REMOVED lines=32> */
[----:B------:R-:W1:Y:S01]  /*16690*/  S2R R74, SR_TID.X ;  /* 0x00000000004a7919 */ /* 0x000e620000002100 */
[----:B------:R-:W-:Y:S04]  /*166a0*/  STL [R1+0x90], R0 ;  /* 0x0000900001007387 */ /* 0x000fe80000100800 */
[----:B------:R-:W-:Y:S01]  /*166b0*/  STL [R1+0x90], R0 ;  /* 0x0000900001007387 */ /* 0x000fe20000100800 */
[----:B------:R-:W-:-:S02]  /*166c0*/  WARPGROUP.DEPBAR.LE gsb0, 0x0 ;  /* 0x00008000000079c5 */ /* 0x000fc40000010000 */
[----:B------:R-:W-:-:S06]  /*166d0*/  WARPGROUP.ARRIVE ;  /* 0x00000000000079c5 */ /* 0x000fcc0000000000 */
[----:B------:R-:W-:Y:S01]  /*166e0*/  HGMMA.64x96x16.F32 R24, gdesc[UR4], R24, gsb0 ;  /* 0x01600000041879f0 */ /* 0x000fe20008000818 */
[----:B-1----:R-:W-:Y:S01]  /*166f0*/  LOP3.LUT R74, R74, 0x7f, RZ, 0xc0, !PT ;  /* 0x0000007f4a4a7812 */ /* 0x002fe200078ec0ff */
        /* <DEDUP_REMOVED lines=24> */
[----:B--2---:R-:W2:Y:S04]  /*16880*/  LD.E.64 R6, desc[UR42][R16.64+0x440] ;  /* 0x0004402a10067980 */ /* 0x004ea8000c101b00 */
[----:B---3--:R-:W3:Y:S01]  /*16890*/  LD.E R12, desc[UR42][R12.64] ;  /* 0x0000002a0c0c7980 */ /* 0x008ee2000c101900 */
[----:B------:R-:W-:-:S04]  /*168a0*/  UIADD3 UR4, UP0, UR37, 0x440, URZ ;  /* 0x0000044025047890 */ /* 0x000fc8000ff1e03f */
[----:B------:R-:W-:Y:S02]  /*168b0*/  ULOP3.LUT UR4, UR4, 0x4, URZ, 0xfc, !UPT ;  /* 0x0000000404047892 */ /* 0x000fe4000f8efc3f */
[----:B------:R-:W-:Y:S01]  /*168c0*/  UIADD3.X UR5, URZ, UR36, URZ, UP0, !UPT ;  /* 0x000000243f057290 */ /* 0x000fe200087fe43f */
[-C--:B---3--:R-:W-:Y:S01]  /*168d0*/  FMUL.FTZ R11, R24, R12.reuse ;  /* 0x0000000c180b7220 */ /* 0x088fe20000410000 */
[-C--:B------:R-:W-:Y:S01]  /*168e0*/  FMUL.FTZ R10, R25, R12.reuse ;  /* 0x0000000c190a7220 */ /* 0x080fe20000410000 */
[----:B------:R-:W-:-:S04]  /*168f0*/  FMUL.FTZ R20, R28, R12 ;  /* 0x0000000c1c147220 */ /* 0x000fc80000410000 */
[----:B------:R-:W2:Y:S01]  /*16900*/  MUFU.TANH R11, R11 ;  /* 0x0000000b000b7308 */ /* 0x000ea20000002400 */
[-C--:B------:R-:W-:Y:S01]  /*16910*/  FMUL.FTZ R21, R29, R12.reuse ;  /* 0x0000000c1d157220 */ /* 0x080fe20000410000 */
[----:B------:R-:W-:-:S06]  /*16920*/  FMUL.FTZ R29, R32, R12 ;  /* 0x0000000c201d7220 */ /* 0x000fcc0000410000 */
[----:B------:R-:W3:Y:S01]  /*16930*/  MUFU.TANH R10, R10 ;  /* 0x0000000a000a7308 */ /* 0x000ee20000002400 */
[-C--:B------:R-:W-:Y:S01]  /*16940*/  FMUL.FTZ R13, R30, R12.reuse ;  /* 0x0000000c1e0d7220 */ /* 0x080fe20000410000 */
[----:B------:R-:W-:-:S06]  /*16950*/  FMUL.FTZ R30, R33, R12 ;  /* 0x0000000c211e7220 */ /* 0x000fcc0000410000 */
[----:B------:R-:W4:Y:S01]  /*16960*/  MUFU.TANH R20, R20 ;  /* 0x0000001400147308 */ /* 0x000f220000002400 */
[-C--:B------:R-:W-:Y:S01]  /*16970*/  FMUL.FTZ R19, R38, R12.reuse ;  /* 0x0000000c26137220 */ /* 0x080fe20000410000 */
[----:B------:R-:W-:Y:S01]  /*16980*/  FMUL.FTZ R38, R41, R12 ;  /* 0x0000000c29267220 */ /* 0x000fe20000410000 */
[----:B--2---:R-:W-:-:S05]  /*16990*/  FMNMX.FTZ R41, R11, R6, !PT ;  /* 0x000000060b297209 */ /* 0x004fca0007810000 */
[----:B------:R-:W2:Y:S01]  /*169a0*/  MUFU.TANH R21, R21 ;  /* 0x0000001500157308 */ /* 0x000ea20000002400 */
[-C--:B------:R-:W-:Y:S01]  /*169b0*/  FMUL.FTZ R33, R36, R12.reuse ;  /* 0x0000000c24217220 */ /* 0x080fe20000410000 */
[----:B------:R-:W-:Y:S01]  /*169c0*/  FMUL.FTZ R15, R34, R12 ;  /* 0x0000000c220f7220 */ /* 0x000fe20000410000 */
[----:B---3--:R-:W-:-:S05]  /*169d0*/  FMNMX.FTZ R41, R10, R41, !PT ;  /* 0x000000290a297209 */ /* 0x008fca0007810000 */
[----:B------:R-:W3:Y:S01]  /*169e0*/  MUFU.TANH R29, R29 ;  /* 0x0000001d001d7308 */ /* 0x000ee20000002400 */
[-C--:B------:R-:W-:Y:S01]  /*169f0*/  FMUL.FTZ R34, R37, R12.reuse ;  /* 0x0000000c25227220 */ /* 0x080fe20000410000 */
[-C--:B------:R-:W-:Y:S01]  /*16a00*/  FMUL.FTZ R25, R42, R12.reuse ;  /* 0x0000000c2a197220 */ /* 0x080fe20000410000 */
[----:B------:R-:W-:-:S05]  /*16a10*/  FMUL.FTZ R42, R48, R12 ;  /* 0x0000000c302a7220 */ /* 0x000fca0000410000 */
[----:B------:R-:W0:Y:S01]  /*16a20*/  MUFU.TANH R30, R30 ;  /* 0x0000001e001e7308 */ /* 0x000e220000002400 */
[----:B----4-:R-:W-:Y:S01]  /*16a30*/  FMNMX.FTZ R48, R20, R41, !PT ;  /* 0x0000002914307209 */ /* 0x010fe20007810000 */
[----:B------:R-:W-:-:S06]  /*16a40*/  FMUL.FTZ R37, R40, R12 ;  /* 0x0000000c28257220 */ /* 0x000fcc0000410000 */
[----:B------:R-:W4:Y:S01]  /*16a50*/  MUFU.TANH R33, R33 ;  /* 0x0000002100217308 */ /* 0x000f220000002400 */
[----:B--2---:R-:W-:Y:S01]  /*16a60*/  FMNMX.FTZ R48, R21, R48, !PT ;  /* 0x0000003015307209 */ /* 0x004fe20007810000 */
[----:B------:R-:W-:-:S06]  /*16a70*/  FMUL.FTZ R24, R39, R12 ;  /* 0x0000000c27187220 */ /* 0x000fcc0000410000 */
[----:B------:R-:W2:Y:S01]  /*16a80*/  MUFU.TANH R34, R34 ;  /* 0x0000002200227308 */ /* 0x000ea20000002400 */
[----:B---3--:R-:W-:Y:S01]  /*16a90*/  FMNMX.FTZ R41, R29, R48, !PT ;  /* 0x000000301d297209 */ /* 0x008fe20007810000 */
[----:B------:R-:W-:-:S06]  /*16aa0*/  FMUL.FTZ R39, R44, R12 ;  /* 0x0000000c2c277220 */ /* 0x000fcc0000410000 */
[----:B------:R-:W3:Y:S01]  /*16ab0*/  MUFU.TANH R37, R37 ;  /* 0x0000002500257308 */ /* 0x000ee20000002400 */
[----:B0-----:R-:W-:Y:S01]  /*16ac0*/  FMNMX.FTZ R48, R30, R41, !PT ;  /* 0x000000291e307209 */ /* 0x001fe20007810000 */
[-C--:B------:R-:W-:Y:S01]  /*16ad0*/  FMUL.FTZ R40, R45, R12.reuse ;  /* 0x0000000c2d287220 */ /* 0x080fe20000410000 */
[----:B------:R-:W-:-:S05]  /*16ae0*/  FMUL.FTZ R28, R47, R12 ;  /* 0x0000000c2f1c7220 */ /* 0x000fca0000410000 */
[----:B------:R-:W0:Y:S01]  /*16af0*/  MUFU.TANH R38, R38 ;  /* 0x0000002600267308 */ /* 0x000e220000002400 */
[----:B----4-:R-:W-:Y:S01]  /*16b00*/  FMNMX.FTZ R47, R33, R48, !PT ;  /* 0x00000030212f7209 */ /* 0x010fe20007810000 */
[-C--:B------:R-:W-:Y:S01]  /*16b10*/  FMUL.FTZ R8, R26, R12.reuse ;  /* 0x0000000c1a087220 */ /* 0x080fe20000410000 */
[----:B------:R-:W-:-:S05]  /*16b20*/  FMUL.FTZ R26, R43, R12 ;  /* 0x0000000c2b1a7220 */ /* 0x000fca0000410000 */
[----:B------:R-:W4:Y:S01]  /*16b30*/  MUFU.TANH R39, R39 ;  /* 0x0000002700277308 */ /* 0x000f220000002400 */
[----:B--2---:R-:W-:Y:S01]  /*16b40*/  FMNMX.FTZ R48, R34, R47, !PT ;  /* 0x0000002f22307209 */ /* 0x004fe20007810000 */
[----:B------:R-:W-:-:S06]  /*16b50*/  FMUL.FTZ R43, R49, R12 ;  /* 0x0000000c312b7220 */ /* 0x000fcc0000410000 */
[----:B------:R-:W2:Y:S01]  /*16b60*/  MUFU.TANH R40, R40 ;  /* 0x0000002800287308 */ /* 0x000ea20000002400 */
[----:B---3--:R-:W-:Y:S01]  /*16b70*/  FMNMX.FTZ R47, R37, R48, !PT ;  /* 0x00000030252f7209 */ /* 0x008fe20007810000 */
[-C--:B------:R-:W-:Y:S01]  /*16b80*/  FMUL.FTZ R44, R52, R12.reuse ;  /* 0x0000000c342c7220 */ /* 0x080fe20000410000 */
[----:B------:R-:W-:-:S05]  /*16b90*/  FMUL.FTZ R9, R27, R12 ;  /* 0x0000000c1b097220 */ /* 0x000fca0000410000 */
[----:B------:R-:W3:Y:S01]  /*16ba0*/  MUFU.TANH R42, R42 ;  /* 0x0000002a002a7308 */ /* 0x000ee20000002400 */
[----:B0-----:R-:W-:Y:S01]  /*16bb0*/  FMNMX.FTZ R48, R38, R47, !PT ;  /* 0x0000002f26307209 */ /* 0x001fe20007810000 */
[-C--:B------:R-:W-:Y:S01]  /*16bc0*/  FMUL.FTZ R45, R53, R12.reuse ;  /* 0x0000000c352d7220 */ /* 0x080fe20000410000 */
[----:B------:R-:W-:-:S05]  /*16bd0*/  FMUL.FTZ R27, R46, R12 ;  /* 0x0000000c2e1b7220 */ /* 0x000fca0000410000 */
[----:B------:R-:W0:Y:S01]  /*16be0*/  MUFU.TANH R43, R43 ;  /* 0x0000002b002b7308 */ /* 0x000e220000002400 */
[----:B----4-:R-:W-:Y:S01]  /*16bf0*/  FMNMX.FTZ R47, R39, R48, !PT ;  /* 0x00000030272f7209 */ /* 0x010fe20007810000 */
[----:B------:R-:W-:-:S06]  /*16c00*/  FMUL.FTZ R46, R56, R12 ;  /* 0x0000000c382e7220 */ /* 0x000fcc0000410000 */
[----:B------:R-:W4:Y:S01]  /*16c10*/  MUFU.TANH R8, R8 ;  /* 0x0000000800087308 */ /* 0x000f220000002400 */
[----:B------:R-:W-:Y:S01]  /*16c20*/  FMUL.FTZ R14, R31, R12 ;  /* 0x0000000c1f0e7220 */ /* 0x000fe20000410000 */
[----:B--2---:R-:W-:-:S06]  /*16c30*/  FMNMX.FTZ R47, R40, R47, !PT ;  /* 0x0000002f282f7209 */ /* 0x004fcc0007810000 */
[----:B------:R-:W2:Y:S01]  /*16c40*/  MUFU.TANH R44, R44 ;  /* 0x0000002c002c7308 */ /* 0x000ea20000002400 */
[----:B------:R-:W-:Y:S01]  /*16c50*/  FMUL.FTZ R52, R57, R12 ;  /* 0x0000000c39347220 */ /* 0x000fe20000410000 */
[----:B---3--:R-:W-:-:S06]  /*16c60*/  FMNMX.FTZ R48, R42, R47, !PT ;  /* 0x0000002f2a307209 */ /* 0x008fcc0007810000 */
[----:B------:R-:W3:Y:S08]  /*16c70*/  MUFU.TANH R9, R9 ;  /* 0x0000000900097308 */ /* 0x000ef00000002400 */
[----:B------:R-:W1:Y:S01]  /*16c80*/  MUFU.TANH R45, R45 ;  /* 0x0000002d002d7308 */ /* 0x000e620000002400 */
[-C--:B------:R-:W-:Y:S01]  /*16c90*/  FMUL.FTZ R60, R60, R12.reuse ;  /* 0x0000000c3c3c7220 */ /* 0x080fe20000410000 */
[----:B------:R-:W-:-:S06]  /*16ca0*/  FMUL.FTZ R18, R35, R12 ;  /* 0x0000000c23127220 */ /* 0x000fcc0000410000 */
[----:B------:R-:W1:Y:S01]  /*16cb0*/  MUFU.TANH R13, R13 ;  /* 0x0000000d000d7308 */ /* 0x000e620000002400 */
[----:B0-----:R-:W-:Y:S01]  /*16cc0*/  FMNMX.FTZ R47, R43, R48, !PT ;  /* 0x000000302b2f7209 */ /* 0x001fe20007810000 */
[----:B------:R-:W-:-:S06]  /*16cd0*/  FMUL.FTZ R61, R61, R12 ;  /* 0x0000000c3d3d7220 */ /* 0x000fcc0000410000 */
[----:B------:R-:W0:Y:S01]  /*16ce0*/  MUFU.TANH R46, R46 ;  /* 0x0000002e002e7308 */ /* 0x000e220000002400 */
[----:B------:R-:W-:Y:S01]  /*16cf0*/  FMUL.FTZ R31, R50, R12 ;  /* 0x0000000c321f7220 */ /* 0x000fe20000410000 */
[----:B----4-:R-:W-:-:S06]  /*16d00*/  FMNMX.FTZ R48, R8, R7, !PT ;  /* 0x0000000708307209 */ /* 0x010fcc0007810000 */
[----:B------:R-:W4:Y:S01]  /*16d10*/  MUFU.TANH R14, R14 ;  /* 0x0000000e000e7308 */ /* 0x000f220000002400 */
[----:B--2---:R-:W-:-:S07]  /*16d20*/  FMNMX.FTZ R50, R44, R47, !PT ;  /* 0x0000002f2c327209 */ /* 0x004fce0007810000 */
[----:B------:R-:W2:Y:S01]  /*16d30*/  MUFU.TANH R52, R52 ;  /* 0x0000003400347308 */ /* 0x000ea20000002400 */
[----:B------:R-:W-:Y:S01]  /*16d40*/  FMUL.FTZ R64, R64, R12 ;  /* 0x0000000c40407220 */ /* 0x000fe20000410000 */
[----:B---3--:R-:W-:-:S06]  /*16d50*/  FMNMX.FTZ R48, R9, R48, !PT ;  /* 0x0000003009307209 */ /* 0x008fcc0007810000 */
[----:B------:R-:W3:Y:S01]  /*16d60*/  MUFU.TANH R15, R15 ;  /* 0x0000000f000f7308 */ /* 0x000ee20000002400 */
[----:B-1----:R-:W-:Y:S01]  /*16d70*/  FMNMX.FTZ R49, R45, R50, !PT ;  /* 0x000000322d317209 */ /* 0x002fe20007810000 */
[----:B------:R-:W-:-:S06]  /*16d80*/  FMUL.FTZ R65, R65, R12 ;  /* 0x0000000c41417220 */ /* 0x000fcc0000410000 */
[----:B------:R-:W1:Y:S01]  /*16d90*/  MUFU.TANH R73, R60 ;  /* 0x0000003c00497308 */ /* 0x000e620000002400 */
[----:B------:R-:W-:-:S07]  /*16da0*/  FMNMX.FTZ R47, R13, R48, !PT ;  /* 0x000000300d2f7209 */ /* 0x000fce0007810000 */
[----:B------:R-:W1:Y:S01]  /*16db0*/  MUFU.TANH R18, R18 ;  /* 0x0000001200127308 */ /* 0x000e620000002400 */
[----:B0-----:R-:W-:-:S07]  /*16dc0*/  FMNMX.FTZ R49, R46, R49, !PT ;  /* 0x000000312e317209 */ /* 0x001fce0007810000 */
[----:B------:R-:W0:Y:S01]  /*16dd0*/  MUFU.TANH R61, R61 ;  /* 0x0000003d003d7308 */ /* 0x000e220000002400 */
[----:B------:R-:W-:Y:S01]  /*16de0*/  FMUL.FTZ R68, R68, R12 ;  /* 0x0000000c44447220 */ /* 0x000fe20000410000 */
[----:B----4-:R-:W-:-:S06]  /*16df0*/  FMNMX.FTZ R48, R14, R47, !PT ;  /* 0x0000002f0e307209 */ /* 0x010fcc0007810000 */
[----:B------:R-:W4:Y:S01]  /*16e00*/  MUFU.TANH R19, R19 ;  /* 0x0000001300137308 */ /* 0x000f220000002400 */
[----:B--2---:R-:W-:Y:S01]  /*16e10*/  FMNMX.FTZ R50, R52, R49, !PT ;  /* 0x0000003134327209 */ /* 0x004fe20007810000 */
[----:B------:R-:W-:-:S06]  /*16e20*/  FMUL.FTZ R69, R69, R12 ;  /* 0x0000000c45457220 */ /* 0x000fcc0000410000 */
[----:B------:R-:W2:Y:S01]  /*16e30*/  MUFU.TANH R75, R64 ;  /* 0x00000040004b7308 */ /* 0x000ea20000002400 */
[----:B---3--:R-:W-:Y:S02]  /*16e40*/  FMNMX.FTZ R47, R15, R48, !PT ;  /* 0x000000300f2f7209 */ /* 0x008fe40007810000 */
[----:B-1----:R-:W-:-:S05]  /*16e50*/  FMNMX.FTZ R50, R73, R50, !PT ;  /* 0x0000003249327209 */ /* 0x002fca0007810000 */
[----:B------:R-:W1:Y:S01]  /*16e60*/  MUFU.TANH R65, R65 ;  /* 0x0000004100417308 */ /* 0x000e620000002400 */
[----:B------:R-:W-:-:S07]  /*16e70*/  FMNMX.FTZ R48, R18, R47, !PT ;  /* 0x0000002f12307209 */ /* 0x000fce0007810000 */
[----:B------:R-:W3:Y:S01]  /*16e80*/  MUFU.TANH R24, R24 ;  /* 0x0000001800187308 */ /* 0x000ee20000002400 */
[----:B0-----:R-:W-:-:S07]  /*16e90*/  FMNMX.FTZ R50, R61, R50, !PT ;  /* 0x000000323d327209 */ /* 0x001fce0007810000 */
[----:B------:R-:W0:Y:S01]  /*16ea0*/  MUFU.TANH R77, R68 ;  /* 0x00000044004d7308 */ /* 0x000e220000002400 */
[----:B----4-:R-:W-:-:S07]  /*16eb0*/  FMNMX.FTZ R49, R19, R48, !PT ;  /* 0x0000003013317209 */ /* 0x010fce0007810000 */
[----:B------:R-:W4:Y:S01]  /*16ec0*/  MUFU.TANH R25, R25 ;  /* 0x0000001900197308 */ /* 0x000f220000002400 */
[----:B--2---:R-:W-:-:S07]  /*16ed0*/  FMNMX.FTZ R48, R75, R50, !PT ;  /* 0x000000324b307209 */ /* 0x004fce0007810000 */
[----:B------:R-:W2:Y:S01]  /*16ee0*/  MUFU.TANH R69, R69 ;  /* 0x0000004500457308 */ /* 0x000ea20000002400 */
[----:B------:R-:W-:-:S07]  /*16ef0*/  FMUL.FTZ R35, R54, R12 ;  /* 0x0000000c36237220 */ /* 0x000fce0000410000 */
[----:B------:R-:W2:Y:S01]  /*16f00*/  MUFU.TANH R26, R26 ;  /* 0x0000001a001a7308 */ /* 0x000ea20000002400 */
[----:B-1----:R-:W-:Y:S01]  /*16f10*/  FMNMX.FTZ R54, R65, R48, !PT ;  /* 0x0000003041367209 */ /* 0x002fe20007810000 */
[----:B------:R-:W-:Y:S01]  /*16f20*/  FMUL.FTZ R32, R51, R12 ;  /* 0x0000000c33207220 */ /* 0x000fe20000410000 */
[----:B---3--:R-:W-:-:S05]  /*16f30*/  FMNMX.FTZ R50, R24, R49, !PT ;  /* 0x0000003118327209 */ /* 0x008fca0007810000 */
[----:B------:R-:W1:Y:S01]  /*16f40*/  MUFU.TANH R27, R27 ;  /* 0x0000001b001b7308 */ /* 0x000e620000002400 */
[----:B0-----:R-:W-:Y:S02]  /*16f50*/  FMNMX.FTZ R54, R77, R54, !PT ;  /* 0x000000364d367209 */ /* 0x001fe40007810000 */
[----:B----4-:R-:W-:-:S05]  /*16f60*/  FMNMX.FTZ R49, R25, R50, !PT ;  /* 0x0000003219317209 */ /* 0x010fca0007810000 */
[----:B------:R-:W0:Y:S01]  /*16f70*/  MUFU.TANH R28, R28 ;  /* 0x0000001c001c7308 */ /* 0x000e220000002400 */
[----:B--2---:R-:W-:Y:S01]  /*16f80*/  FMNMX.FTZ R57, R69, R54, !PT ;  /* 0x0000003645397209 */ /* 0x004fe20007810000 */
[----:B------:R-:W-:Y:S01]  /*16f90*/  FMUL.FTZ R36, R55, R12 ;  /* 0x0000000c37247220 */ /* 0x000fe20000410000 */
[----:B------:R-:W-:-:S05]  /*16fa0*/  FMNMX.FTZ R50, R26, R49, !PT ;  /* 0x000000311a327209 */ /* 0x000fca0007810000 */
[----:B------:R-:W2:Y:S01]  /*16fb0*/  MUFU.TANH R31, R31 ;  /* 0x0000001f001f7308 */ /* 0x000ea20000002400 */
[----:B-1----:R-:W-:Y:S01]  /*16fc0*/  FMNMX.FTZ R51, R27, R50, !PT ;  /* 0x000000321b337209 */ /* 0x002fe20007810000 */
[----:B------:R-:W1:Y:S06]  /*16fd0*/  SHFL.BFLY PT, R56, R57, 0x2, 0x1f ;  /* 0x0c401f0039387f89 */ /* 0x000e6c00000e0000 */
[----:B------:R-:W3:Y:S01]  /*16fe0*/  MUFU.TANH R32, R32 ;  /* 0x0000002000207308 */ /* 0x000ee20000002400 */
[----:B------:R-:W-:Y:S01]  /*16ff0*/  FMUL.FTZ R41, R58, R12 ;  /* 0x0000000c3a297220 */ /* 0x000fe20000410000 */
[----:B0-----:R-:W-:-:S06]  /*17000*/  FMNMX.FTZ R54, R28, R51, !PT ;  /* 0x000000331c367209 */ /* 0x001fcc0007810000 */
[----:B------:R-:W0:Y:S01]  /*17010*/  MUFU.TANH R35, R35 ;  /* 0x0000002300237308 */ /* 0x000e220000002400 */
[----:B------:R-:W-:Y:S01]  /*17020*/  FMUL.FTZ R47, R59, R12 ;  /* 0x0000000c3b2f7220 */ /* 0x000fe20000410000 */
[----:B--2---:R-:W-:-:S06]  /*17030*/  FMNMX.FTZ R51, R31, R54, !PT ;  /* 0x000000361f337209 */ /* 0x004fcc0007810000 */
[----:B------:R-:W2:Y:S01]  /*17040*/  MUFU.TANH R36, R36 ;  /* 0x0000002400247308 */ /* 0x000ea20000002400 */
[----:B------:R-:W-:Y:S01]  /*17050*/  FMUL.FTZ R48, R62, R12 ;  /* 0x0000000c3e307220 */ /* 0x000fe20000410000 */
[----:B---3--:R-:W-:-:S06]  /*17060*/  FMNMX.FTZ R54, R32, R51, !PT ;  /* 0x0000003320367209 */ /* 0x008fcc0007810000 */
        /* <DEDUP_REMOVED lines=10> */
[----:B-1----:R-:W-:Y:S01]  /*17110*/  FMNMX.FTZ R56, R57, R56, !PT ;  /* 0x0000003839387209 */ /* 0x002fe20007810000 */
[----:B------:R-:W-:Y:S01]  /*17120*/  FMUL.FTZ R53, R70, R12 ;  /* 0x0000000c46357220 */ /* 0x000fe20000410000 */
[----:B0-----:R-:W-:-:S05]  /*17130*/  FMNMX.FTZ R55, R47, R54, !PT ;  /* 0x000000362f377209 */ /* 0x001fca0007810000 */
[----:B------:R-:W0:Y:S01]  /*17140*/  MUFU.TANH R50, R50 ;  /* 0x0000003200327308 */ /* 0x000e220000002400 */
[----:B------:R-:W1:Y:S01]  /*17150*/  SHFL.BFLY PT, R63, R56, 0x1, 0x1f ;  /* 0x0c201f00383f7f89 */ /* 0x000e6200000e0000 */
[----:B------:R-:W-:Y:S01]  /*17160*/  FMUL.FTZ R12, R71, R12 ;  /* 0x0000000c470c7220 */ /* 0x000fe20000410000 */
[----:B--2---:R-:W-:-:S05]  /*17170*/  FMNMX.FTZ R54, R48, R55, !PT ;  /* 0x0000003730367209 */ /* 0x004fca0007810000 */
[----:B------:R-:W2:Y:S01]  /*17180*/  MUFU.TANH R51, R51 ;  /* 0x0000003300337308 */ /* 0x000ea20000002400 */
[----:B---3--:R-:W-:-:S07]  /*17190*/  FMNMX.FTZ R55, R49, R54, !PT ;  /* 0x0000003631377209 */ /* 0x008fce0007810000 */
[----:B------:R-:W3:Y:S01]  /*171a0*/  MUFU.TANH R53, R53 ;  /* 0x0000003500357308 */ /* 0x000ee20000002400 */
[----:B0-----:R-:W-:-:S07]  /*171b0*/  FMNMX.FTZ R54, R50, R55, !PT ;  /* 0x0000003732367209 */ /* 0x001fce0007810000 */
[----:B------:R-:W0:Y:S01]  /*171c0*/  MUFU.TANH R12, R12 ;  /* 0x0000000c000c7308 */ /* 0x000e220000002400 */
[----:B--2---:R-:W-:Y:S01]  /*171d0*/  FMNMX.FTZ R54, R51, R54, !PT ;  /* 0x0000003633367209 */ /* 0x004fe20007810000 */
[----:B------:R-:W-:Y:S01]  /*171e0*/  IMAD.U32 R58, RZ, RZ, UR4 ;  /* 0x00000004ff3a7e24 */ /* 0x000fe2000f8e00ff */
[----:B-1----:R-:W-:Y:S01]  /*171f0*/  FMNMX.FTZ R63, R56, R63, !PT ;  /* 0x0000003f383f7209 */ /* 0x002fe20007810000 */
        /* <DEDUP_REMOVED lines=16> */
[----:B------:R-:W4:Y:S01]  /*17300*/  LD.E R55, desc[UR42][R16.64+0x230] ;  /* 0x0002302a10377980 */ /* 0x000f22000c101900 */
[----:B------:R-:W-:Y:S01]  /*17310*/  FADD.FTZ R7, R7, -R71 ;  /* 0x8000004707077221 */ /* 0x000fe20000010000 */
[----:B------:R-:W-:-:S04]  /*17320*/  UIADD3 UR4, UP0, UR37, 0x230, URZ ;  /* 0x0000023025047890 */ /* 0x000fc8000ff1e03f */
[----:B------:R-:W-:Y:S02]  /*17330*/  ULOP3.LUT UR6, UR4, 0x4, URZ, 0xfc, !UPT ;  /* 0x0000000404067892 */ /* 0x000fe4000f8efc3f */
[----:B------:R-:W-:Y:S01]  /*17340*/  UIADD3.X UR5, URZ, UR36, URZ, UP0, !UPT ;  /* 0x000000243f057290 */ /* 0x000fe200087fe43f */
[----:B--2---:R-:W-:Y:S01]  /*17350*/  FMUL.FTZ R54, R56, R7 ;  /* 0x0000000738367220 */ /* 0x004fe20000410000 */
[-C--:B0-----:R-:W-:Y:S01]  /*17360*/  FMUL.FTZ R71, R71, R56.reuse ;  /* 0x0000003847477220 */ /* 0x081fe20000410000 */
[----:B---3--:R-:W-:Y:S01]  /*17370*/  FADD.FTZ R7, R6, -R79 ;  /* 0x8000004f06077221 */ /* 0x008fe20000010000 */
[-C--:B------:R-:W-:Y:S02]  /*17380*/  FMUL.FTZ R79, R79, R56.reuse ;  /* 0x000000384f4f7220 */ /* 0x080fe40000410000 */
[-C--:B------:R-:W-:Y:S01]  /*17390*/  FFMA.FTZ R169, R8, R56.reuse, -R71 ;  /* 0x0000003808a97223 */ /* 0x080fe20000010847 */
[-C--:B------:R-:W-:Y:S01]  /*173a0*/  FMUL.FTZ R7, R7, R56.reuse ;  /* 0x0000003807077220 */ /* 0x080fe20000410000 */
[-CC-:B------:R-:W-:Y:S01]  /*173b0*/  FFMA.FTZ R168, R11, R56.reuse, -R79.reuse ;  /* 0x000000380ba87223 */ /* 0x180fe2000001084f */
[-CC-:B------:R-:W-:Y:S01]  /*173c0*/  FFMA.FTZ R57, R10, R56.reuse, -R79.reuse ;  /* 0x000000380a397223 */ /* 0x180fe2000001084f */
[-C--:B------:R-:W-:Y:S01]  /*173d0*/  FFMA.FTZ R232, R30, R56.reuse, -R79 ;  /* 0x000000381ee87223 */ /* 0x080fe2000001084f */
[-C--:B------:R-:W-:Y:S01]  /*173e0*/  FFMA.FTZ R30, R9, R56.reuse, -R71 ;  /* 0x00000038091e7223 */ /* 0x080fe20000010847 */
[----:B------:R-:W-:Y:S01]  /*173f0*/  MUFU.EX2 R54, R54 ;  /* 0x0000003600367308 */ /* 0x000fe20000000800 */
[-C--:B------:R-:W-:Y:S01]  /*17400*/  FFMA.FTZ R170, R20, R56.reuse, -R79 ;  /* 0x0000003814aa7223 */ /* 0x080fe2000001084f */
[----:B------:R-:W-:-:S06]  /*17410*/  FFMA.FTZ R171, R13, R56, -R71 ;  /* 0x000000380dab7223 */ /* 0x000fcc0000010847 */
[----:B------:R-:W-:Y:S01]  /*17420*/  MUFU.EX2 R7, R7 ;  /* 0x0000000700077308 */ /* 0x000fe20000000800 */
[----:B------:R-:W-:-:S07]  /*17430*/  FFMA.FTZ R59, R21, R56, -R79 ;  /* 0x00000038153b7223 */ /* 0x000fce000001084f */
[----:B------:R-:W4:Y:S01]  /*17440*/  MUFU.EX2 R168, R168 ;  /* 0x000000a800a87308 */ /* 0x000f220000000800 */
[----:B------:R-:W-:-:S07]  /*17450*/  FFMA.FTZ R14, R14, R56, -R71 ;  /* 0x000000380e0e7223 */ /* 0x000fce0000010847 */
[----:B------:R-:W0:Y:S01]  /*17460*/  MUFU.EX2 R169, R169 ;  /* 0x000000a900a97308 */ /* 0x000e220000000800 */
[----:B------:R-:W-:-:S07]  /*17470*/  FFMA.FTZ R231, R29, R56, -R79 ;  /* 0x000000381de77223 */ /* 0x000fce000001084f */
[----:B------:R-:W1:Y:S01]  /*17480*/  MUFU.EX2 R57, R57 ;  /* 0x0000003900397308 */ /* 0x000e620000000800 */
[----:B------:R-:W-:-:S07]  /*17490*/  FFMA.FTZ R229, R15, R56, -R71 ;  /* 0x000000380fe57223 */ /* 0x000fce0000010847 */
[----:B------:R-:W2:Y:S01]  /*174a0*/  MUFU.EX2 R30, R30 ;  /* 0x0000001e001e7308 */ /* 0x000ea20000000800 */
[----:B------:R-:W-:-:S07]  /*174b0*/  FFMA.FTZ R230, R18, R56, -R71 ;  /* 0x0000003812e67223 */ /* 0x000fce0000010847 */
[----:B------:R-:W3:Y:S08]  /*174c0*/  MUFU.EX2 R170, R170 ;  /* 0x000000aa00aa7308 */ /* 0x000ef00000000800 */
[----:B------:R-:W3:Y:S01]  /*174d0*/  MUFU.EX2 R171, R171 ;  /* 0x000000ab00ab7308 */ /* 0x000ee20000000800 */
[----:B----4-:R-:W-:Y:S01]  /*174e0*/  FFMA.FTZ R60, R7, R60, R168 ;  /* 0x0000003c073c7223 */ /* 0x010fe200000100a8 */
[----:B------:R-:W-:-:S06]  /*174f0*/  FFMA.FTZ R225, R33, R56, -R79 ;  /* 0x0000003821e17223 */ /* 0x000fcc000001084f */
[----:B------:R-:W4:Y:S01]  /*17500*/  MUFU.EX2 R59, R59 ;  /* 0x0000003b003b7308 */ /* 0x000f220000000800 */
[----:B0-----:R-:W-:Y:S01]  /*17510*/  FFMA.FTZ R9, R54, R62, R169 ;  /* 0x0000003e36097223 */ /* 0x001fe200000100a9 */
[----:B------:R-:W-:-:S06]  /*17520*/  FFMA.FTZ R218, R19, R56, -R71 ;  /* 0x0000003813da7223 */ /* 0x000fcc0000010847 */
[----:B------:R-:W0:Y:S01]  /*17530*/  MUFU.EX2 R14, R14 ;  /* 0x0000000e000e7308 */ /* 0x000e220000000800 */
[----:B-1----:R-:W-:Y:S01]  /*17540*/  FADD.FTZ R11, R57, R60 ;  /* 0x0000003c390b7221 */ /* 0x002fe20000010000 */
[----:B------:R-:W-:-:S06]  /*17550*/  FFMA.FTZ R228, R34, R56, -R79 ;  /* 0x0000003822e47223 */ /* 0x000fcc000001084f */
[----:B------:R-:W1:Y:S01]  /*17560*/  MUFU.EX2 R231, R231 ;  /* 0x000000e700e77308 */ /* 0x000e620000000800 */
[----:B--2---:R-:W-:Y:S01]  /*17570*/  FADD.FTZ R6, R30, R9 ;  /* 0x000000091e067221 */ /* 0x004fe20000010000 */
[----:B------:R-:W-:-:S06]  /*17580*/  FFMA.FTZ R219, R24, R56, -R71 ;  /* 0x0000003818db7223 */ /* 0x000fcc0000010847 */
[----:B------:R-:W2:Y:S01]  /*17590*/  MUFU.EX2 R229, R229 ;  /* 0x000000e500e57308 */ /* 0x000ea20000000800 */
[----:B---3--:R-:W-:Y:S01]  /*175a0*/  FADD.FTZ R8, R170, R11 ;  /* 0x0000000baa087221 */ /* 0x008fe20000010000 */
[----:B------:R-:W-:-:S06]  /*175b0*/  FFMA.FTZ R216, R37, R56, -R79 ;  /* 0x0000003825d87223 */ /* 0x000fcc000001084f */
[----:B------:R-:W3:Y:S01]  /*175c0*/  MUFU.EX2 R232, R232 ;  /* 0x000000e800e87308 */ /* 0x000ee20000000800 */
[----:B------:R-:W-:Y:S01]  /*175d0*/  FADD.FTZ R9, R171, R6 ;  /* 0x00000006ab097221 */ /* 0x000fe20000010000 */
[----:B------:R-:W-:-:S06]  /*175e0*/  FFMA.FTZ R214, R25, R56, -R71 ;  /* 0x0000003819d67223 */ /* 0x000fcc0000010847 */
[----:B------:R-:W3:Y:S01]  /*175f0*/  MUFU.EX2 R230, R230 ;  /* 0x000000e600e67308 */ /* 0x000ee20000000800 */
[----:B----4-:R-:W-:Y:S01]  /*17600*/  FADD.FTZ R8, R59, R8 ;  /* 0x000000083b087221 */ /* 0x010fe20000010000 */
[----:B------:R-:W-:-:S06]  /*17610*/  FFMA.FTZ R217, R38, R56, -R79 ;  /* 0x0000003826d97223 */ /* 0x000fcc000001084f */
[----:B------:R-:W4:Y:S01]  /*17620*/  MUFU.EX2 R225, R225 ;  /* 0x000000e100e17308 */ /* 0x000f220000000800 */
[----:B0-----:R-:W-:Y:S01]  /*17630*/  FADD.FTZ R6, R14, R9 ;  /* 0x000000090e067221 */ /* 0x001fe20000010000 */
        /* <DEDUP_REMOVED lines=57> */
[----:B--2---:R-:W-:-:S06]  /*179d0*/  FADD.FTZ R9, R206, R9 ;  /* 0x00000009ce097221 */ /* 0x004fcc0000010000 */
[----:B------:R-:W1:Y:S01]  /*179e0*/  MUFU.EX2 R198, R198 ;  /* 0x000000c600c67308 */ /* 0x000e620000000800 */
[-C--:B------:R-:W-:Y:S01]  /*179f0*/  FFMA.FTZ R194, R61, R56.reuse, -R79 ;  /* 0x000000383dc27223 */ /* 0x080fe2000001084f */
[----:B------:R-:W-:-:S06]  /*17a00*/  FFMA.FTZ R191, R49, R56, -R71 ;  /* 0x0000003831bf7223 */ /* 0x000fcc0000010847 */
[----:B------:R-:W2:Y:S01]  /*17a10*/  MUFU.EX2 R196, R196 ;  /* 0x000000c400c47308 */ /* 0x000ea20000000800 */
[----:B---3--:R-:W-:Y:S01]  /*17a20*/  FADD.FTZ R11, R203, R6 ;  /* 0x00000006cb0b7221 */ /* 0x008fe20000010000 */
[----:B------:R-:W-:-:S06]  /*17a30*/  FADD.FTZ R9, R200, R9 ;  /* 0x00000009c8097221 */ /* 0x000fcc0000010000 */
[----:B------:R-:W3:Y:S01]  /*17a40*/  MUFU.EX2 R199, R199 ;  /* 0x000000c700c77308 */ /* 0x000ee20000000800 */
[-C--:B------:R-:W-:Y:S01]  /*17a50*/  FFMA.FTZ R187, R75, R56.reuse, -R79 ;  /* 0x000000384bbb7223 */ /* 0x080fe2000001084f */
[----:B------:R-:W-:-:S06]  /*17a60*/  FFMA.FTZ R185, R50, R56, -R71 ;  /* 0x0000003832b97223 */ /* 0x000fcc0000010847 */
[----:B------:R-:W3:Y:S01]  /*17a70*/  MUFU.EX2 R197, R197 ;  /* 0x000000c500c57308 */ /* 0x000ee20000000800 */
[----:B----4-:R-:W-:Y:S01]  /*17a80*/  FADD.FTZ R11, R204, R11 ;  /* 0x0000000bcc0b7221 */ /* 0x010fe20000010000 */
[----:B0-----:R-:W-:-:S06]  /*17a90*/  FADD.FTZ R9, R202, R9 ;  /* 0x00000009ca097221 */ /* 0x001fcc0000010000 */
[----:B------:R-:W0:Y:S01]  /*17aa0*/  MUFU.EX2 R195, R195 ;  /* 0x000000c300c37308 */ /* 0x000e220000000800 */
[-C--:B------:R-:W-:Y:S01]  /*17ab0*/  FFMA.FTZ R189, R65, R56.reuse, -R79 ;  /* 0x0000003841bd7223 */ /* 0x080fe2000001084f */
[----:B------:R-:W-:-:S06]  /*17ac0*/  FFMA.FTZ R186, R51, R56, -R71 ;  /* 0x0000003833ba7223 */ /* 0x000fcc0000010847 */
[----:B------:R-:W4:Y:S01]  /*17ad0*/  MUFU.EX2 R190, R190 ;  /* 0x000000be00be7308 */ /* 0x000f220000000800 */
        /* <DEDUP_REMOVED lines=12> */
[----:B0-----:R-:W-:Y:S01]  /*17ba0*/  FADD.FTZ R11, R195, R6 ;  /* 0x00000006c30b7221 */ /* 0x001fe20000010000 */
[----:B----4-:R-:W-:-:S06]  /*17bb0*/  FADD.FTZ R6, R190, R9 ;  /* 0x00000009be067221 */ /* 0x010fcc0000010000 */
[----:B------:R-:W0:Y:S08]  /*17bc0*/  MUFU.EX2 R189, R189 ;  /* 0x000000bd00bd7308 */ /* 0x000e300000000800 */
[----:B------:R-:W4:Y:S01]  /*17bd0*/  MUFU.EX2 R186, R186 ;  /* 0x000000ba00ba7308 */ /* 0x000f220000000800 */
[----:B-1----:R-:W-:Y:S01]  /*17be0*/  FADD.FTZ R8, R194, R11 ;  /* 0x0000000bc2087221 */ /* 0x002fe20000010000 */
[----:B--2---:R-:W-:-:S06]  /*17bf0*/  FADD.FTZ R6, R191, R6 ;  /* 0x00000006bf067221 */ /* 0x004fcc0000010000 */
[----:B------:R-:W1:Y:S08]  /*17c00*/  MUFU.EX2 R20, R20 ;  /* 0x0000001400147308 */ /* 0x000e700000000800 */
[----:B------:R-:W2:Y:S01]  /*17c10*/  MUFU.EX2 R18, R18 ;  /* 0x0000001200127308 */ /* 0x000ea20000000800 */
[----:B---3--:R-:W-:Y:S01]  /*17c20*/  FADD.FTZ R8, R187, R8 ;  /* 0x00000008bb087221 */ /* 0x008fe20000010000 */
[----:B------:R-:W-:-:S06]  /*17c30*/  FADD.FTZ R9, R185, R6 ;  /* 0x00000006b9097221 */ /* 0x000fcc0000010000 */
[----:B------:R-:W3:Y:S08]  /*17c40*/  MUFU.EX2 R21, R21 ;  /* 0x0000001500157308 */ /* 0x000ef00000000800 */
[----:B------:R-:W3:Y:S01]  /*17c50*/  MUFU.EX2 R19, R19 ;  /* 0x0000001300137308 */ /* 0x000ee20000000800 */
[----:B0-----:R-:W-:Y:S01]  /*17c60*/  FADD.FTZ R11, R189, R8 ;  /* 0x00000008bd0b7221 */ /* 0x001fe20000010000 */
[----:B----4-:R-:W-:-:S03]  /*17c70*/  FADD.FTZ R9, R186, R9 ;  /* 0x00000009ba097221 */ /* 0x010fc60000010000 */
[----:B-1----:R-:W-:Y:S01]  /*17c80*/  FADD.FTZ R6, R20, R11 ;  /* 0x0000000b14067221 */ /* 0x002fe20000010000 */
[----:B--2---:R-:W-:Y:S01]  /*17c90*/  FADD.FTZ R8, R18, R9 ;  /* 0x0000000912087221 */ /* 0x004fe20000010000 */
[----:B------:R-:W-:Y:S01]  /*17ca0*/  FMUL.FTZ R55, R7, R55 ;  /* 0x0000003707377220 */ /* 0x000fe20000410000 */
[----:B------:R-:W-:Y:S02]  /*17cb0*/  IMAD.U32 R10, RZ, RZ, UR6 ;  /* 0x00000006ff0a7e24 */ /* 0x000fe4000f8e00ff */
[----:B---3--:R-:W-:Y:S01]  /*17cc0*/  FADD.FTZ R9, R21, R6 ;  /* 0x0000000615097221 */ /* 0x008fe20000010000 */
[----:B------:R-:W-:Y:S01]  /*17cd0*/  IMAD.U32 R11, RZ, RZ, UR5 ;  /* 0x00000005ff0b7e24 */ /* 0x000fe2000f8e00ff */
[----:B------:R-:W-:Y:S01]  /*17ce0*/  ST.E desc[UR42][R16.64+0x230], R55 ;  /* 0x0002303710007985 */ /* 0x000fe2000c10192a */
[----:B------:R-:W-:-:S03]  /*17cf0*/  FADD.FTZ R13, R19, R8 ;  /* 0x00000008130d7221 */ /* 0x000fc60000010000 */
[----:B------:R-:W-:Y:S04]  /*17d00*/  ST.E desc[UR42][R16.64+0x450], R9 ;  /* 0x0004500910007985 */ /* 0x000fe8000c10192a */
[----:B------:R0:W-:Y:S04]  /*17d10*/  ST.E desc[UR42][R16.64+0x454], R13 ;  /* 0x0004540d10007985 */ /* 0x0001e8000c10192a */
[----:B------:R-:W2:Y:S02]  /*17d20*/  LD.E R6, desc[UR42][R10.64] ;  /* 0x0000002a0a067980 */ /* 0x000ea4000c101900 */
[----:B--2---:R-:W-:-:S05]  /*17d30*/  FMUL.FTZ R15, R7, R6 ;  /* 0x00000006070f7220 */ /* 0x004fca0000410000 */
[----:B------:R1:W-:Y:S04]  /*17d40*/  ST.E desc[UR42][R10.64], R15 ;  /* 0x0000000f0a007985 */ /* 0x0003e8000c10192a */
[----:B------:R-:W0:Y:S04]  /*17d50*/  LD.E R8, desc[UR42][R16.64+0x244] ;  /* 0x0002442a10087980 */ /* 0x000e28000c101900 */
[----:B------:R-:W2:Y:S04]  /*17d60*/  LD.E R6, desc[UR42][R16.64+0x240] ;  /* 0x0002402a10067980 */ /* 0x000ea8000c101900 */
[----:B------:R-:W3:Y:S04]  /*17d70*/  LD.E R144, desc[UR42][R16.64+0x424] ;  /* 0x0004242a10907980 */ /* 0x000ee8000c101900 */
[----:B------:R-:W1:Y:S04]  /*17d80*/  LD.E R12, desc[UR42][R16.64+0x250] ;  /* 0x0002502a100c7980 */ /* 0x000e68000c101900 */
        /* <DEDUP_REMOVED lines=58> */
[----:B------:R-:W-:Y:S01]  /*18130*/  ULOP3.LUT UR6, UR4, 0x8, URZ, 0xfc, !UPT ;  /* 0x0000000804067892 */ /* 0x000fe2000f8efc3f */
[C---:B0-----:R-:W-:Y:S01]  /*18140*/  FMUL.FTZ R13, R7.reuse, R8 ;  /* 0x00000008070d7220 */ /* 0x041fe20000410000 */
[----:B--2---:R-:W-:-:S04]  /*18150*/  FMUL.FTZ R9, R7, R6 ;  /* 0x0000000607097220 */ /* 0x004fc80000410000 */
[----:B------:R0:W-:Y:S01]  /*18160*/  ST.E desc[UR42][R16.64+0x244], R13 ;  /* 0x0002440d10007985 */ /* 0x0001e2000c10192a */
[----:B---3--:R-:W-:-:S03]  /*18170*/  FMUL.FTZ R33, R7, R144 ;  /* 0x0000009007217220 */ /* 0x008fc60000410000 */
[----:B------:R2:W-:Y:S01]  /*18180*/  ST.E desc[UR42][R16.64+0x240], R9 ;  /* 0x0002400910007985 */ /* 0x0005e2000c10192a */
[C---:B-1----:R-:W-:Y:S01]  /*18190*/  FMUL.FTZ R15, R7.reuse, R12 ;  /* 0x0000000c070f7220 */ /* 0x042fe20000410000 */
[C---:B----4-:R-:W-:Y:S01]  /*181a0*/  FMUL.FTZ R25, R7.reuse, R24 ;  /* 0x0000001807197220 */ /* 0x050fe20000410000 */
[C---:B------:R-:W-:Y:S01]  /*181b0*/  FMUL.FTZ R27, R7.reuse, R26 ;  /* 0x0000001a071b7220 */ /* 0x040fe20000410000 */
[C---:B0-----:R-:W-:Y:S01]  /*181c0*/  FMUL.FTZ R13, R7.reuse, R36 ;  /* 0x00000024070d7220 */ /* 0x041fe20000410000 */
[C---:B--2---:R-:W-:Y:S01]  /*181d0*/  FMUL.FTZ R9, R7.reuse, R34 ;  /* 0x0000002207097220 */ /* 0x044fe20000410000 */
[----:B------:R0:W-:Y:S01]  /*181e0*/  ST.E desc[UR42][R16.64+0x424], R33 ;  /* 0x0004242110007985 */ /* 0x0001e2000c10192a */
[----:B------:R-:W-:-:S03]  /*181f0*/  FMUL.FTZ R29, R7, R28 ;  /* 0x0000001c071d7220 */ /* 0x000fc60000410000 */
[----:B------:R1:W-:Y:S01]  /*18200*/  ST.E desc[UR42][R16.64+0x250], R15 ;  /* 0x0002500f10007985 */ /* 0x0003e2000c10192a */
[----:B------:R-:W-:-:S03]  /*18210*/  FMUL.FTZ R31, R7, R32 ;  /* 0x00000020071f7220 */ /* 0x000fc60000410000 */
[----:B------:R2:W-:Y:S04]  /*18220*/  ST.E desc[UR42][R16.64+0x254], R25 ;  /* 0x0002541910007985 */ /* 0x0005e8000c10192a */
[----:B------:R3:W-:Y:S01]  /*18230*/  ST.E desc[UR42][R16.64+0x260], R27 ;  /* 0x0002601b10007985 */ /* 0x0007e2000c10192a */
[C---:B0-----:R-:W-:Y:S01]  /*18240*/  FMUL.FTZ R33, R7.reuse, R38 ;  /* 0x0000002607217220 */ /* 0x041fe20000410000 */
[C---:B------:R-:W-:Y:S02]  /*18250*/  FMUL.FTZ R35, R7.reuse, R40 ;  /* 0x0000002807237220 */ /* 0x040fe40000410000 */
        /* <DEDUP_REMOVED lines=79> */
[----:B------:R0:W-:Y:S01]  /*18750*/  ST.E desc[UR42][R16.64+0x394], R15 ;  /* 0x0003940f10007985 */ /* 0x0001e2000c10192a */
[C---:B------:R-:W-:Y:S01]  /*18760*/  FMUL.FTZ R37, R7.reuse, R142 ;  /* 0x0000008e07257220 */ /* 0x040fe20000410000 */
[----:B------:R-:W-:Y:S02]  /*18770*/  IMAD.U32 R8, RZ, RZ, UR6 ;  /* 0x00000006ff087e24 */ /* 0x000fe4000f8e00ff */
        /* <DEDUP_REMOVED lines=15> */
[----:B---3--:R-:W-:Y:S01]  /*18870*/  FMUL.FTZ R13, R7, R136 ;  /* 0x00000088070d7220 */ /* 0x008fe20000410000 */
[----:B0-----:R-:W-:Y:S01]  /*18880*/  IMAD.U32 R9, RZ, RZ, UR5 ;  /* 0x00000005ff097e24 */ /* 0x001fe2000f8e00ff */
[----:B------:R0:W-:Y:S04]  /*18890*/  ST.E desc[UR42][R16.64+0x3e0], R15 ;  /* 0x0003e00f10007985 */ /* 0x0001e8000c10192a */
[----:B------:R1:W-:Y:S04]  /*188a0*/  ST.E desc[UR42][R16.64+0x3e4], R25 ;  /* 0x0003e41910007985 */ /* 0x0003e8000c10192a */
[----:B------:R-:W-:Y:S04]  /*188b0*/  ST.E desc[UR42][R16.64+0x3f0], R29 ;  /* 0x0003f01d10007985 */ /* 0x000fe8000c10192a */
[----:B------:R-:W-:Y:S04]  /*188c0*/  ST.E desc[UR42][R16.64+0x3f4], R31 ;  /* 0x0003f41f10007985 */ /* 0x000fe8000c10192a */
[----:B------:R-:W-:Y:S04]  /*188d0*/  ST.E desc[UR42][R16.64+0x400], R27 ;  /* 0x0004001b10007985 */ /* 0x000fe8000c10192a */
[----:B------:R2:W-:Y:S04]  /*188e0*/  ST.E desc[UR42][R16.64+0x404], R13 ;  /* 0x0004040d10007985 */ /* 0x0005e8000c10192a */
[----:B------:R3:W-:Y:S04]  /*188f0*/  ST.E desc[UR42][R16.64+0x410], R33 ;  /* 0x0004102110007985 */ /* 0x0007e8000c10192a */
[----:B------:R4:W-:Y:S04]  /*18900*/  ST.E desc[UR42][R16.64+0x414], R35 ;  /* 0x0004142310007985 */ /* 0x0009e8000c10192a */
[----:B------:R-:W-:Y:S04]  /*18910*/  ST.E desc[UR42][R16.64+0x420], R37 ;  /* 0x0004202510007985 */ /* 0x000fe8000c10192a */
[----:B0-----:R-:W2:Y:S01]  /*18920*/  LD.E R15, desc[UR42][R8.64] ;  /* 0x0000002a080f7980 */ /* 0x001ea2000c101900 */
[----:B------:R-:W-:Y:S01]  /*18930*/  ULOP3.LUT UR4, UR4, 0xc, URZ, 0xfc, !UPT ;  /* 0x0000000c04047892 */ /* 0x000fe2000f8efc3f */
[----:B------:R-:W-:-:S05]  /*18940*/  IMAD.U32 R7, RZ, RZ, UR5 ;  /* 0x00000005ff077e24 */ /* 0x000fca000f8e00ff */
[----:B------:R-:W-:Y:S02]  /*18950*/  IMAD.U32 R6, RZ, RZ, UR4 ;  /* 0x00000004ff067e24 */ /* 0x000fe4000f8e00ff */
[----:B--2---:R-:W-:-:S05]  /*18960*/  FMUL.FTZ R15, R54, R15 ;  /* 0x0000000f360f7220 */ /* 0x004fca0000410000 */
[----:B------:R0:W-:Y:S04]  /*18970*/  ST.E desc[UR42][R8.64], R15 ;  /* 0x0000000f08007985 */ /* 0x0001e8000c10192a */
[----:B-1----:R-:W2:Y:S02]  /*18980*/  LD.E R25, desc[UR42][R6.64] ;  /* 0x0000002a06197980 */ /* 0x002ea4000c101900 */
[----:B--2---:R-:W-:-:S05]  /*18990*/  FMUL.FTZ R25, R54, R25 ;  /* 0x0000001936197220 */ /* 0x004fca0000410000 */
[----:B------:R1:W-:Y:S04]  /*189a0*/  ST.E desc[UR42][R6.64], R25 ;  /* 0x0000001906007985 */ /* 0x0003e8000c10192a */
[----:B------:R-:W2:Y:S04]  /*189b0*/  LD.E R147, desc[UR42][R16.64+0x42c] ;  /* 0x00042c2a10937980 */ /* 0x000ea8000c101900 */
[----:B------:R-:W2:Y:S04]  /*189c0*/  LD.E R13, desc[UR42][R16.64+0x248] ;  /* 0x0002482a100d7980 */ /* 0x000ea8000c101900 */
[----:B------:R-:W2:Y:S04]  /*189d0*/  LD.E R27, desc[UR42][R16.64+0x24c] ;  /* 0x00024c2a101b7980 */ /* 0x000ea8000c101900 */
[----:B------:R-:W2:Y:S04]  /*189e0*/  LD.E R29, desc[UR42][R16.64+0x258] ;  /* 0x0002582a101d7980 */ /* 0x000ea8000c101900 */
[----:B------:R-:W2:Y:S04]  /*189f0*/  LD.E R31, desc[UR42][R16.64+0x25c] ;  /* 0x00025c2a101f7980 */ /* 0x000ea8000c101900 */
[----:B---3--:R-:W3:Y:S04]  /*18a00*/  LD.E R33, desc[UR42][R16.64+0x268] ;  /* 0x0002682a10217980 */ /* 0x008ee8000c101900 */
[----:B----4-:R-:W4:Y:S04]  /*18a10*/  LD.E R35, desc[UR42][R16.64+0x26c] ;  /* 0x00026c2a10237980 */ /* 0x010f28000c101900 */
[----:B0-----:R-:W4:Y:S04]  /*18a20*/  LD.E R15, desc[UR42][R16.64+0x278] ;  /* 0x0002782a100f7980 */ /* 0x001f28000c101900 */
[----:B------:R-:W4:Y:S04]  /*18a30*/  LD.E R37, desc[UR42][R16.64+0x27c] ;  /* 0x00027c2a10257980 */ /* 0x000f28000c101900 */
[----:B------:R-:W4:Y:S04]  /*18a40*/  LD.E R39, desc[UR42][R16.64+0x288] ;  /* 0x0002882a10277980 */ /* 0x000f28000c101900 */
[----:B-1----:R-:W4:Y:S04]  /*18a50*/  LD.E R25, desc[UR42][R16.64+0x28c] ;  /* 0x00028c2a10197980 */ /* 0x002f28000c101900 */
        /* <DEDUP_REMOVED lines=51> */
[C---:B--2---:R-:W-:Y:S01]  /*18d90*/  FMUL.FTZ R147, R54.reuse, R147 ;  /* 0x0000009336937220 */ /* 0x044fe20000410000 */
[C---:B------:R-:W-:Y:S01]  /*18da0*/  FMUL.FTZ R13, R54.reuse, R13 ;  /* 0x0000000d360d7220 */ /* 0x040fe20000410000 */
[C---:B------:R-:W-:Y:S01]  /*18db0*/  FMUL.FTZ R27, R54.reuse, R27 ;  /* 0x0000001b361b7220 */ /* 0x040fe20000410000 */
[C---:B------:R-:W-:Y:S01]  /*18dc0*/  FMUL.FTZ R29, R54.reuse, R29 ;  /* 0x0000001d361d7220 */ /* 0x040fe20000410000 */
[C---:B------:R-:W-:Y:S01]  /*18dd0*/  FMUL.FTZ R31, R54.reuse, R31 ;  /* 0x0000001f361f7220 */ /* 0x040fe20000410000 */
[C---:B---3--:R-:W-:Y:S01]  /*18de0*/  FMUL.FTZ R33, R54.reuse, R33 ;  /* 0x0000002136217220 */ /* 0x048fe20000410000 */
[C---:B----4-:R-:W-:Y:S01]  /*18df0*/  FMUL.FTZ R35, R54.reuse, R35 ;  /* 0x0000002336237220 */ /* 0x050fe20000410000 */
        /* <DEDUP_REMOVED lines=118> */
[----:B0-----:R-:W2:Y:S04]  /*19560*/  LD.E R27, desc[UR42][R16.64+0x230] ;  /* 0x0002302a101b7980 */ /* 0x001ea8000c101900 */
[----:B-1----:R-:W4:Y:S04]  /*19570*/  LD.E R15, desc[UR42][R2.64] ;  /* 0x0000002a020f7980 */ /* 0x002f28000c101900 */
[----:B------:R-:W4:Y:S04]  /*19580*/  LD.E.64 R12, desc[UR42][R16.64+0xa8] ;  /* 0x0000a82a100c7980 */ /* 0x000f28000c101b00 */
[----:B--2---:R0:W-:Y:S04]  /*19590*/  ST.E desc[UR42][R16.64+0x230], R27 ;  /* 0x0002301b10007985 */ /* 0x0041e8000c10192a */
[----:B------:R-:W2:Y:S04]  /*195a0*/  LD.E R29, desc[UR42][R10.64] ;  /* 0x0000002a0a1d7980 */ /* 0x000ea8000c101900 */
[----:B--2---:R1:W-:Y:S04]  /*195b0*/  ST.E desc[UR42][R10.64], R29 ;  /* 0x0000001d0a007985 */ /* 0x0043e8000c10192a */
[----:B------:R-:W2:Y:S04]  /*195c0*/  LD.E R31, desc[UR42][R8.64] ;  /* 0x0000002a081f7980 */ /* 0x000ea8000c101900 */
[----:B--2---:R2:W-:Y:S04]  /*195d0*/  ST.E desc[UR42][R8.64], R31 ;  /* 0x0000001f08007985 */ /* 0x0045e8000c10192a */
[----:B------:R-:W3:Y:S04]  /*195e0*/  LD.E R33, desc[UR42][R6.64] ;  /* 0x0000002a06217980 */ /* 0x000ee8000c101900 */
[----:B---3--:R3:W-:Y:S04]  /*195f0*/  ST.E desc[UR42][R6.64], R33 ;  /* 0x0000002106007985 */ /* 0x0087e8000c10192a */
[----:B------:R-:W4:Y:S04]  /*19600*/  LD.E R35, desc[UR42][R16.64+0x240] ;  /* 0x0002402a10237980 */ /* 0x000f28000c101900 */
[----:B------:R-:W4:Y:S04]  /*19610*/  LD.E R37, desc[UR42][R16.64+0x244] ;  /* 0x0002442a10257980 */ /* 0x000f28000c101900 */
[----:B------:R-:W4:Y:S04]  /*19620*/  LD.E R25, desc[UR42][R16.64+0x248] ;  /* 0x0002482a10197980 */ /* 0x000f28000c101900 */
[----:B0-----:R-:W4:Y:S04]  /*19630*/  LD.E R27, desc[UR42][R16.64+0x24c] ;  /* 0x00024c2a101b7980 */ /* 0x001f28000c101900 */
[----:B-1----:R-:W4:Y:S04]  /*19640*/  LD.E R29, desc[UR42][R16.64+0x250] ;  /* 0x0002502a101d7980 */ /* 0x002f28000c101900 */
[----:B------:R-:W4:Y:S04]  /*19650*/  LD.E R39, desc[UR42][R16.64+0x254] ;  /* 0x0002542a10277980 */ /* 0x000f28000c101900 */
[----:B--2---:R-:W2:Y:S04]  /*19660*/  LD.E R31, desc[UR42][R16.64+0x258] ;  /* 0x0002582a101f7980 */ /* 0x004ea8000c101900 */
        /* <DEDUP_REMOVED lines=69> */
[----:B------:R1:W-:Y:S04]  /*19ac0*/  ST.E desc[UR42][R16.64+0x244], R37 ;  /* 0x0002442510007985 */ /* 0x0003e8000c10192a */
[----:B------:R-:W4:Y:S04]  /*19ad0*/  LD.E R50, desc[UR42][R16.64+0x374] ;  /* 0x0003742a10327980 */ /* 0x000f28000c101900 */
[----:B0-----:R-:W4:Y:S04]  /*19ae0*/  LD.E R35, desc[UR42][R16.64+0x270] ;  /* 0x0002702a10237980 */ /* 0x001f28000c101900 */
        /* <DEDUP_REMOVED lines=169> */
[----:B0-----:R-:W4:Y:S01]  /*1a580*/  LDL R24, [R1+0x88] ;  /* 0x0000880001187983 */ /* 0x001f220000100800 */
[----:B------:R-:W-:-:S02]  /*1a590*/  F2FP.F16.F32.PACK_AB R168, R57, R168 ;  /* 0x000000a839a8723e */ /* 0x000fc400000000ff */
[----:B------:R-:W-:Y:S01]  /*1a5a0*/  F2FP.F16.F32.PACK_AB R169, R30, R169 ;  /* 0x000000a91ea9723e */ /* 0x000fe200000000ff */
[----:B-1----:R-:W4:Y:S01]  /*1a5b0*/  LD.E R28, desc[UR42][R16.64+0x240] ;  /* 0x0002402a101c7980 */ /* 0x002f22000c101900 */
[----:B------:R-:W-:-:S03]  /*1a5c0*/  F2FP.F16.F32.PACK_AB R170, R59, R170 ;  /* 0x000000aa3baa723e */ /* 0x000fc600000000ff */
[----:B------:R-:W4:Y:S04]  /*1a5d0*/  LD.E R29, desc[UR42][R16.64+0x244] ;  /* 0x0002442a101d7980 */ /* 0x000f28000c101900 */
[----:B------:R-:W4:Y:S04]  /*1a5e0*/  LD.E R30, desc[UR42][R16.64+0x248] ;  /* 0x0002482a101e7980 */ /* 0x000f28000c101900 */
[----:B------:R-:W4:Y:S04]  /*1a5f0*/  LD.E R31, desc[UR42][R16.64+0x24c] ;  /* 0x00024c2a101f7980 */ /* 0x000f28000c101900 */
        /* <DEDUP_REMOVED lines=127> */
[----:B------:R-:W-:Y:S02]  /*1adf0*/  R2UR UR6, R12 ;  /* 0x000000000c0672ca */ /* 0x000fe400000e0000 */
        /* <DEDUP_REMOVED lines=833> */
[----:B------:R-:W4:Y:S04]  /*1e210*/  LD.E R13, desc[UR42][R16.64+0x230] ;  /* 0x0002302a100d7980 */ /* 0x000f28000c101900 */
[----:B----4-:R4:W-:Y:S04]  /*1e220*/  ST.E desc[UR42][R16.64+0x230], R13 ;  /* 0x0002300d10007985 */ /* 0x0109e8000c10192a */
[----:B------:R-:W2:Y:S04]  /*1e230*/  LD.E R15, desc[UR42][R10.64] ;  /* 0x0000002a0a0f7980 */ /* 0x000ea8000c101900 */
[----:B--2---:R2:W-:Y:S04]  /*1e240*/  ST.E desc[UR42][R10.64], R15 ;  /* 0x0000000f0a007985 */ /* 0x0045e8000c10192a */
        /* <DEDUP_REMOVED lines=8> */
[----:B------:R-:W4:Y:S04]  /*1e2d0*/  LD.E R13, desc[UR42][R16.64+0x250] ;  /* 0x0002502a100d7980 */ /* 0x000f28000c101900 */
[----:B------:R-:W4:Y:S04]  /*1e2e0*/  LD.E R33, desc[UR42][R16.64+0x254] ;  /* 0x0002542a10217980 */ /* 0x000f28000c101900 */
[----:B--2---:R-:W2:Y:S04]  /*1e2f0*/  LD.E R11, desc[UR42][R16.64+0x258] ;  /* 0x0002582a100b7980 */ /* 0x004ea8000c101900 */
[----:B------:R-:W2:Y:S04]  /*1e300*/  LD.E R15, desc[UR42][R16.64+0x25c] ;  /* 0x00025c2a100f7980 */ /* 0x000ea8000c101900 */
        /* <DEDUP_REMOVED lines=248> */
.L_x_12973:
[----:B------:R-:W-:Y:S05]  /*1f290*/  BSYNC B0 ;  /* 0x0000000000007941 */ /* 0x000fea0003800000 */
.L_x_12972:
[----:B------:R-:W-:Y:S05]  /*1f2a0*/  @P0 BRA `(.L_x_12974) ;  /* 0xffffff6000480947 */ /* 0x000fea000383ffff */
[----:B01----:R-:W-:-:S07]  /*1f2b0*/  IMAD.MOV.U32 R0, RZ, RZ, R5 ;  /* 0x000000ffff007224 */ /* 0x003fce00078e0005 */
.L_x_12957:
[----:B------:R-:W-:-:S13]  /*1f2c0*/  ISETP.GE.AND P0, PT, R0, R165, PT ;  /* 0x000000a50000720c */ /* 0x000fda0003f06270 */
[----:B------:R-:W-:Y:S05]  /*1f2d0*/  @!P0 BRA `(.L_x_12975) ;  /* 0x000000b000d08947 */ /* 0x000fea0003800000 */
[----:B------:R0:W5:Y:S02]  /*1f2e0*/  LDL.64 R2, [R1+0x178] ;  /* 0x0001780001027983 */ /* 0x0001640000100a00 */
.L_x_13002:
        /* <DEDUP_REMOVED lines=21> */
.L_x_12977:
[----:B------:R-:W-:Y:S05]  /*1f440*/  BSYNC B0 ;  /* 0x0000000000007941 */ /* 0x000fea0003800000 */
.L_x_12976:
        /* <DEDUP_REMOVED lines=13> */
.L_x_12979:
[----:B------:R-:W-:Y:S05]  /*1f520*/  BSYNC B0 ;  /* 0x0000000000007941 */ /* 0x000fea0003800000 */
.L_x_12978:
        /* <DEDUP_REMOVED lines=8> */
.L_x_12981:
[----:B------:R-:W-:Y:S05]  /*1f5b0*/  BSYNC B0 ;  /* 0x0000000000007941 */ /* 0x000fea0003800000 */
.L_x_12980:
[----:B-1---5:R-:W2:Y:S04]  /*1f5c0*/  LD.E R7, desc[UR42][R2.64] ;  /* 0x0000002a02077980 */ /* 0x022ea8000c101900 */
[----:B------:R-:W2:Y:S01]  /*1f5d0*/  LDL.64 R10, [R1+0xa0] ;  /* 0x0000a000010a7983 */ /* 0x000ea20000100a00 */
[----:B------:R-:W-:Y:S05]  /*1f5e0*/  WARPSYNC.ALL ;  /* 0x0000000000007948 */ /* 0x000fea0003800000 */
[----:B------:R-:W3:Y:S04]  /*1f5f0*/  LDL.64 R4, [R1+0x98] ;  /* 0x0000980001047983 */ /* 0x000ee80000100a00 */
[----:B------:R-:W4:Y:S04]  /*1f600*/  LDL.64 R8, [R1+0x98] ;  /* 0x0000980001087983 */ /* 0x000f280000100a00 */
        /* <DEDUP_REMOVED lines=8> */
[----:B------:R-:W-:Y:S01]  /*1f690*/  VIADD R10, R6, 0x2 ;  /* 0x00000002060a7836 */ /* 0x000fe20000000000 */
[----:B------:R1:W-:Y:S01]  /*1f6a0*/  STL [R1+0x80], RZ ;  /* 0x000080ff01007387 */ /* 0x0003e20000100800 */
[----:B---3--:R-:W-:Y:S02]  /*1f6b0*/  R2UR UR4, R4 ;  /* 0x00000000040472ca */ /* 0x008fe400000e0000 */
[----:B------:R-:W-:-:S13]  /*1f6c0*/  R2UR UR5, R5 ;  /* 0x00000000050572ca */ /* 0x000fda00000e0000 */
[----:B------:R-:W-:Y:S01]  /*1f6d0*/  HGMMA.64x96x16.F32 R24, gdesc[UR4], RZ, !UPT, gsb0 ;  /* 0x01600000041879f0 */ /* 0x000fe2000c0008ff */
[----:B----4-:R-:W-:Y:S02]  /*1f6e0*/  VIADD R8, R8, 0x2 ;  /* 0x0000000208087836 */ /* 0x010fe40000000000 */
[----:B------:R-:W-:Y:S01]  /*1f6f0*/  IMAD.MOV.U32 R4, RZ, RZ, 0x1 ;  /* 0x00000001ff047424 */ /* 0x000fe200078e00ff */
[----:B------:R-:W-:Y:S02]  /*1f700*/  R2UR UR6, R10 ;  /* 0x000000000a0672ca */ /* 0x000fe400000e0000 */
[----:B------:R-:W-:Y:S02]  /*1f710*/  R2UR UR7, R11 ;  /* 0x000000000b0772ca */ /* 0x000fe400000e0000 */
[----:B------:R-:W-:Y:S02]  /*1f720*/  R2UR UR4, R8 ;  /* 0x00000000080472ca */ /* 0x000fe400000e0000 */
[----:B------:R-:W-:Y:S01]  /*1f730*/  R2UR UR5, R9 ;  /* 0x00000000090572ca */ /* 0x000fe200000e0000 */
[----:B------:R1:W-:Y:S04]  /*1f740*/  STL [R1+0x80], R4 ;  /* 0x0000800401007387 */ /* 0x0003e80000100800 */
[----:B------:R1:W-:Y:S04]  /*1f750*/  STL [R1+0x80], R4 ;  /* 0x0000800401007387 */ /* 0x0003e80000100800 */
[----:B------:R1:W-:Y:S04]  /*1f760*/  STL [R1+0x80], R4 ;  /* 0x0000800401007387 */ /* 0x0003e80000100800 */
[----:B------:R1:W-:Y:S01]  /*1f770*/  STL [R1+0x80], R4 ;  /* 0x0000800401007387 */ /* 0x0003e20000100800 */
[----:B------:R-:W-:-:S03]  /*1f780*/  WARPGROUP.DEPBAR.LE gsb0, 0x0 ;  /* 0x00008000000079c5 */ /* 0x000fc60000010000 */
[----:B------:R1:W5:Y:S04]  /*1f790*/  LD.E R5, desc[UR42][R2.64] ;  /* 0x0000002a02057980 */ /* 0x000368000c101900 */
[----:B------:R1:W5:Y:S01]  /*1f7a0*/  LD.E R7, desc[UR42][R2.64+0x4] ;  /* 0x0000042a02077980 */ /* 0x000362000c101900 */
[----:B------:R-:W-:-:S06]  /*1f7b0*/  WARPGROUP.ARRIVE ;  /* 0x00000000000079c5 */ /* 0x000fcc0000000000 */
        /* <DEDUP_REMOVED lines=12> */
[----:B--2---:R-:W-:Y:S02]  /*1f880*/  VIADD R14, R14, 0x6 ;  /* 0x000000060e0e7836 */ /* 0x004fe40000000000 */
[----:B------:R-:W-:Y:S01]  /*1f890*/  IMAD.MOV.U32 R9, RZ, RZ, R11 ;  /* 0x000000ffff097224 */ /* 0x000fe200078e000b */
[----:B------:R-:W-:Y:S02]  /*1f8a0*/  R2UR UR6, R8 ;  /* 0x00000000080672ca */ /* 0x000fe400000e0000 */
[----:B------:R-:W-:Y:S02]  /*1f8b0*/  R2UR UR4, R14 ;  /* 0x000000000e0472ca */ /* 0x000fe400000e0000 */
[----:B------:R-:W-:Y:S02]  /*1f8c0*/  R2UR UR7, R9 ;  /* 0x00000000090772ca */ /* 0x000fe400000e0000 */
[----:B------:R-:W-:-:S02]  /*1f8d0*/  R2UR UR5, R15 ;  /* 0x000000000f0572ca */ /* 0x000fc400000e0000 */
[----:B------:R-:W-:Y:S01]  /*1f8e0*/  LOP3.LUT R18, R18, 0x1, RZ, 0xfc, !PT ;  /* 0x0000000112127812 */ /* 0x000fe200078efcff */
[----:B------:R-:W-:Y:S02]  /*1f8f0*/  WARPGROUP.DEPBAR.LE gsb0, 0x0 ;  /* 0x00008000000079c5 */ /* 0x000fe40000010000 */
[----:B------:R-:W-:-:S08]  /*1f900*/  WARPGROUP.ARRIVE ;  /* 0x00000000000079c5 */ /* 0x000fd00000000000 */
[----:B------:R-:W-:Y:S01]  /*1f910*/  HGMMA.64x96x16.F32 R24, gdesc[UR4], R24, gsb0 ;  /* 0x01600000041879f0 */ /* 0x000fe20008000818 */
[----:B------:R-:W-:Y:S01]  /*1f920*/  ISETP.NE.AND P1, PT, R18, 0x3, PT ;  /* 0x000000031200780c */ /* 0x000fe20003f25270 */
[----:B------:R-:W-:Y:S01]  /*1f930*/  BSSY B0, `(.L_x_12983) ;  /* 0x0000004000007945 */ /* 0x000fe20003800000 */
[----:B------:R-:W-:-:S11]  /*1f940*/  WARPGROUP.DEPBAR.LE gsb0, 0x0 ;  /* 0x00008000000079c5 */ /* 0x000fd60000010000 */
[----:B-1----:R-:W-:Y:S05]  /*1f950*/  @!P1 BRA `(.L_x_12984) ;  /* 0x0000000000049947 */ /* 0x002fea0003800000 */
[----:B------:R-:W-:Y:S01]  /*1f960*/  BPT.TRAP 0x1 ;  /* 0x000000040000795c */ /* 0x000fe20000300000 */
.L_x_12984:
[----:B------:R-:W-:Y:S05]  /*1f970*/  BSYNC B0 ;  /* 0x0000000000007941 */ /* 0x000fea0003800000 */
.L_x_12983:
        /* <DEDUP_REMOVED lines=10> */
.L_x_12986:
[----:B------:R-:W-:Y:S05]  /*1fa20*/  BSYNC B0 ;  /* 0x0000000000007941 */ /* 0x000fea0003800000 */
.L_x_12985:
[----:B------:R-:W-:Y:S04]  /*1fa30*/  BSSY B0, `(.L_x_12987) ;  /* 0x0000006000007945 */ /* 0x000fe80003800000 */
[----:B--2---:R-:W-:Y:S05]  /*1fa40*/  @P0 BRA `(.L_x_12988) ;  /* 0x0000000000100947 */ /* 0x004fea0003800000 */
[----:B-----5:R-:W-:Y:S01]  /*1fa50*/  IMAD R6, R6, 0x8, R8 ;  /* 0x0000000806067824 */ /* 0x020fe200078e0208 */
[----:B------:R-:W-:-:S04]  /*1fa60*/  SHF.L.U32 R7, R7, 0x1f, RZ ;  /* 0x0000001f07077819 */ /* 0x000fc800000006ff */
[----:B------:R-:W2:Y:S02]  /*1fa70*/  SYNCS.PHASECHK.TRANS64.TRYWAIT P0, [R6+URZ], R7 ;  /* 0x00000007060075a7 */ /* 0x000ea4000800017f */
[----:B--2---:R-:W-:Y:S05]  /*1fa80*/  @!P0 BRA `(.L_x_12989) ;  /* 0x0000018800188947 */ /* 0x004fea0003800000 */
.L_x_12988:
[----:B------:R-:W-:Y:S05]  /*1fa90*/  BSYNC B0 ;  /* 0x0000000000007941 */ /* 0x000fea0003800000 */
.L_x_12987:
[----:B------:R-:W3:Y:S04]  /*1faa0*/  LD.E R19, desc[UR42][R2.64] ;  /* 0x0000002a02137980 */ /* 0x000ee8000c101900 */
[----:B--2--5:R-:W3:Y:S04]  /*1fab0*/  LDL.64 R6, [R1+0x118] ;  /* 0x0001180001067983 */ /* 0x024ee80000100a00 */
[----:B-1----:R-:W2:Y:S04]  /*1fac0*/  LDL R5, [R1+0x90] ;  /* 0x0000900001057983 */ /* 0x002ea80000100800 */
[----:B------:R-:W4:Y:S04]  /*1fad0*/  LDL.64 R8, [R1+0x110] ;  /* 0x0001100001087983 */ /* 0x000f280000100a00 */
[----:B------:R-:W4:Y:S04]  /*1fae0*/  LDL.64 R10, [R1+0x110] ;  /* 0x00011000010a7983 */ /* 0x000f280000100a00 */
[----:B------:R-:W4:Y:S04]  /*1faf0*/  LDL.64 R12, [R1+0x110] ;  /* 0x00011000010c7983 */ /* 0x000f280000100a00 */
[----:B------:R-:W4:Y:S01]  /*1fb00*/  LDL.64 R14, [R1+0x110] ;  /* 0x00011000010e7983 */ /* 0x000f220000100a00 */
[----:B------:R-:W-:Y:S05]  /*1fb10*/  WARPSYNC.ALL ;  /* 0x0000000000007948 */ /* 0x000fea0003800000 */
[----:B------:R-:W-:Y:S01]  /*1fb20*/  WARPGROUP.ARRIVE ;  /* 0x00000000000079c5 */ /* 0x000fe20000000000 */
[----:B---3--:R-:W-:Y:S01]  /*1fb30*/  IMAD R6, R19, 0xc00, R6 ;  /* 0x00000c0013067824 */ /* 0x008fe200078e0206 */
[----:B------:R-:W-:Y:S01]  /*1fb40*/  R2UR UR7, R7 ;  /* 0x00000000070772ca */ /* 0x000fe200000e0000 */
[----:B------:R-:W3:Y:S01]  /*1fb50*/  LDL.64 R18, [R1+0x110] ;  /* 0x0001100001127983 */ /* 0x000ee20000100a00 */
[----:B--2---:R-:W-:-:S02]  /*1fb60*/  ISETP.NE.U32.AND P0, PT, R5, RZ, PT ;  /* 0x000000ff0500720c */ /* 0x004fc40003f05070 */
[----:B------:R-:W-:Y:S02]  /*1fb70*/  R2UR UR6, R6 ;  /* 0x00000000060672ca */ /* 0x000fe400000e0000 */
[----:B----4-:R-:W-:Y:S02]  /*1fb80*/  R2UR UR4, R8 ;  /* 0x00000000080472ca */ /* 0x010fe400000e0000 */
[----:B------:R-:W-:-:S07]  /*1fb90*/  R2UR UR5, R9 ;  /* 0x00000000090572ca */ /* 0x000fce00000e0000 */
[----:B------:R-:W-:-:S06]  /*1fba0*/  VOTEU.ANY UP0, P0 ;  /* 0x00000000003f7886 */ /* 0x000fcc0000000100 */
[----:B------:R-:W-:Y:S01]  /*1fbb0*/  HGMMA.64x96x16.F32 R24, gdesc[UR4], R24, UP0, gsb0 ;  /* 0x01600000041879f0 */ /* 0x000fe2000b800818 */
[----:B------:R-:W-:Y:S01]  /*1fbc0*/  VIADD R10, R10, 0x2 ;  /* 0x000000020a0a7836 */ /* 0x000fe20000000000 */
[----:B------:R-:W-:Y:S01]  /*1fbd0*/  MOV R9, R7 ;  /* 0x0000000700097202 */ /* 0x000fe20000000f00 */
[----:B------:R-:W-:Y:S01]  /*1fbe0*/  VIADD R8, R6, 0x2 ;  /* 0x0000000206087836 */ /* 0x000fe20000000000 */
[----:B------:R-:W-:Y:S02]  /*1fbf0*/  R2UR UR5, R11 ;  /* 0x000000000b0572ca */ /* 0x000fe400000e0000 */
[----:B------:R-:W-:Y:S02]  /*1fc00*/  R2UR UR7, R9 ;  /* 0x00000000090772ca */ /* 0x000fe400000e0000 */
[----:B------:R-:W-:Y:S02]  /*1fc10*/  R2UR UR6, R8 ;  /* 0x00000000080672ca */ /* 0x000fe400000e0000 */
[----:B------:R-:W-:-:S02]  /*1fc20*/  R2UR UR4, R10 ;  /* 0x000000000a0472ca */ /* 0x000fc400000e0000 */
[----:B------:R-:W2:Y:S01]  /*1fc30*/  LDL.64 R10, [R1+0x110] ;  /* 0x00011000010a7983 */ /* 0x000ea20000100a00 */
[----:B------:R-:W-:Y:S01]  /*1fc40*/  VIADD R12, R12, 0x4 ;  /* 0x000000040c0c7836 */ /* 0x000fe20000000000 */
[----:B------:R-:W-:Y:S02]  /*1fc50*/  WARPGROUP.DEPBAR.LE gsb0, 0x0 ;  /* 0x00008000000079c5 */ /* 0x000fe40000010000 */
[----:B------:R-:W-:-:S07]  /*1fc60*/  WARPGROUP.ARRIVE ;  /* 0x00000000000079c5 */ /* 0x000fce0000000000 */
[----:B------:R-:W-:Y:S01]  /*1fc70*/  HGMMA.64x96x16.F32 R24, gdesc[UR4], R24, gsb0 ;  /* 0x01600000041879f0 */ /* 0x000fe20008000818 */
[----:B------:R-:W-:Y:S02]  /*1fc80*/  VIADD R8, R6, 0x4 ;  /* 0x0000000406087836 */ /* 0x000fe40000000000 */
[----:B------:R-:W-:Y:S01]  /*1fc90*/  IMAD.MOV.U32 R9, RZ, RZ, R7 ;  /* 0x000000ffff097224 */ /* 0x000fe200078e0007 */
[----:B------:R-:W-:Y:S02]  /*1fca0*/  R2UR UR4, R12 ;  /* 0x000000000c0472ca */ /* 0x000fe400000e0000 */
[----:B------:R-:W-:Y:S02]  /*1fcb0*/  R2UR UR6, R8 ;  /* 0x00000000080672ca */ /* 0x000fe400000e0000 */
[----:B------:R-:W-:Y:S02]  /*1fcc0*/  R2UR UR7, R9 ;  /* 0x00000000090772ca */ /* 0x000fe400000e0000 */
[----:B------:R-:W-:-:S02]  /*1fcd0*/  R2UR UR5, R13 ;  /* 0x000000000d0572ca */ /* 0x000fc400000e0000 */
[----:B------:R-:W4:Y:S01]  /*1fce0*/  LDL.64 R12, [R1+0x110] ;  /* 0x00011000010c7983 */ /* 0x000f220000100a00 */
        /* <DEDUP_REMOVED lines=15> */
[----:B---3--:R-:W-:Y:S02]  /*1fde0*/  VIADD R18, R18, 0x400 ;  /* 0x0000040012127836 */ /* 0x008fe40000000000 */
[----:B------:R-:W-:Y:S01]  /*1fdf0*/  IMAD.MOV.U32 R9, RZ, RZ, R7 ;  /* 0x000000ffff097224 */ /* 0x000fe200078e0007 */
[----:B------:R-:W-:Y:S02]  /*1fe00*/  R2UR UR6, R8 ;  /* 0x00000000080672ca */ /* 0x000fe400000e0000 */
[----:B------:R-:W-:Y:S02]  /*1fe10*/  R2UR UR4, R18 ;  /* 0x00000000120472ca */ /* 0x000fe400000e0000 */
[----:B------:R-:W-:Y:S02]  /*1fe20*/  R2UR UR7, R9 ;  /* 0x00000000090772ca */ /* 0x000fe400000e0000 */
[----:B------:R-:W-:-:S02]  /*1fe30*/  R2UR UR5, R19 ;  /* 0x00000000130572ca */ /* 0x000fc400000e0000 */
[----:B------:R-:W3:Y:S01]  /*1fe40*/  LDL.64 R18, [R1+0x110] ;  /* 0x0001100001127983 */ /* 0x000ee20000100a00 */
[----:B--2---:R-:W-:Y:S01]  /*1fe50*/  VIADD R10, R10, 0x402 ;  /* 0x000004020a0a7836 */ /* 0x004fe20000000000 */
        /* <DEDUP_REMOVED lines=9> */
[----:B------:R-:W2:Y:S01]  /*1fef0*/  LDL.64 R10, [R1+0x110] ;  /* 0x00011000010a7983 */ /* 0x000ea20000100a00 */
[----:B----4-:R-:W-:Y:S01]  /*1ff00*/  VIADD R12, R12, 0x404 ;  /* 0x000004040c0c7836 */ /* 0x010fe20000000000 */
        /* <DEDUP_REMOVED lines=21> */
[----:B---3--:R-:W-:Y:S01]  /*20060*/  VIADD R18, R18, 0x800 ;  /* 0x0000080012127836 */ /* 0x008fe20000000000 */
        /* <DEDUP_REMOVED lines=52> */
[----:B------:R-:W-:Y:S01]  /*203b0*/  R2UR UR5, R19 ;  /* 0x00000000130572ca */ /* 0x000fe200000e0000 */
[----:B--2---:R-:W-:-:S02]  /*203c0*/  VIADD R10, R10, 0xc02 ;  /* 0x00000c020a0a7836 */ /* 0x004fc40000000000 */
        /* <DEDUP_REMOVED lines=59> */
[----:B------:R-:W4:Y:S04]  /*20780*/  LDL R74, [R1+0x13c] ;  /* 0x00013c00014a7983 */ /* 0x000f280000100800 */
[----:B------:R-:W2:Y:S04]  /*20790*/  LDL R75, [R1+0x70] ;  /* 0x00007000014b7983 */ /* 0x000ea80000100800 */
[----:B------:R-:W4:Y:S04]  /*207a0*/  LDL.64 R6, [R1+0x160] ;  /* 0x0001600001067983 */ /* 0x000f280000100a00 */
[----:B------:R-:W2:Y:S04]  /*207b0*/  LDL R76, [R1+0x168] ;  /* 0x00016800014c7983 */ /* 0x000ea80000100800 */
[----:B------:R-:W2:Y:S04]  /*207c0*/  LDL.128 R12, [R1+0x150] ;  /* 0x00015000010c7983 */ /* 0x000ea80000100c00 */
[----:B------:R-:W2:Y:S04]  /*207d0*/  LDL.128 R8, [R1+0x140] ;  /* 0x0001400001087983 */ /* 0x000ea80000100c00 */
[----:B---3--:R-:W3:Y:S01]  /*207e0*/  LD.E R72, desc[UR42][R72.64] ;  /* 0x0000002a48487980 */ /* 0x008ee2000c101900 */
[----:B----4-:R-:W-:-:S02]  /*207f0*/  ISETP.NE.AND P1, PT, R6, 0x1, PT ;  /* 0x000000010600780c */ /* 0x010fc40003f25270 */
[----:B--2---:R-:W-:Y:S01]  /*20800*/  ISETP.GE.AND P2, PT, R13, 0x1, PT ;  /* 0x000000010d00780c */ /* 0x004fe20003f46270 */
[----:B------:R-:W-:Y:S01]  /*20810*/  BSSY B0, `(.L_x_12990) ;  /* 0x000009e000007945 */ /* 0x000fe20003800000 */
[-C--:B---3--:R-:W-:Y:S01]  /*20820*/  FMUL.FTZ R20, R25, R72.reuse ;  /* 0x0000004819147220 */ /* 0x088fe20000410000 */
[-C--:B------:R-:W-:Y:S01]  /*20830*/  FMUL.FTZ R25, R31, R72.reuse ;  /* 0x000000481f197220 */ /* 0x080fe20000410000 */
[-C--:B------:R-:W-:Y:S01]  /*20840*/  FMUL.FTZ R31, R43, R72.reuse ;  /* 0x000000482b1f7220 */ /* 0x080fe20000410000 */
[----:B------:R-:W-:Y:S01]  /*20850*/  SHF.R.S32.HI R43, RZ, 0x1f, R74 ;  /* 0x0000001fff2b7819 */ /* 0x000fe2000001144a */
[-C--:B------:R-:W-:Y:S01]  /*20860*/  FMUL.FTZ R21, R28, R72.reuse ;  /* 0x000000481c157220 */ /* 0x080fe20000410000 */
[-C--:B------:R-:W-:Y:S01]  /*20870*/  FMUL.FTZ R28, R38, R72.reuse ;  /* 0x00000048261c7220 */ /* 0x080fe20000410000 */
[-C--:B------:R-:W-:Y:S01]  /*20880*/  FMUL.FTZ R38, R44, R72.reuse ;  /* 0x000000482c267220 */ /* 0x080fe20000410000 */
[----:B------:R-:W-:Y:S01]  /*20890*/  FMUL.FTZ R53, R53, R72 ;  /* 0x0000004835357220 */ /* 0x000fe20000410000 */
[----:B------:R-:W-:-:S03]  /*208a0*/  LEA.HI R44, R43, R74, RZ, 0x7 ;  /* 0x0000004a2b2c7211 */ /* 0x000fc600078f38ff */
[----:B------:R2:W3:Y:S01]  /*208b0*/  MUFU.TANH R83, R53 ;  /* 0x0000003500537308 */ /* 0x0004e20000002400 */
[----:B------:R-:W-:Y:S01]  /*208c0*/  FMUL.FTZ R48, R48, R72 ;  /* 0x0000004830307220 */ /* 0x000fe20000410000 */
[----:B--2---:R-:W-:-:S06]  /*208d0*/  LOP3.LUT R53, R44, 0xffffff80, RZ, 0xc0, !PT ;  /* 0xffffff802c357812 */ /* 0x004fcc00078ec0ff */
[----:B------:R2:W4:Y:S01]  /*208e0*/  MUFU.TANH R79, R48 ;  /* 0x00000030004f7308 */ /* 0x0005220000002400 */
[----:B------:R-:W-:Y:S02]  /*208f0*/  IMAD.IADD R53, R74, 0x1, -R53 ;  /* 0x000000014a357824 */ /* 0x000fe400078e0a35 */
[-C--:B------:R-:W-:Y:S01]  /*20900*/  FMUL.FTZ R5, R24, R72.reuse ;  /* 0x0000004818057220 */ /* 0x080fe20000410000 */
[-C--:B------:R-:W-:Y:S01]  /*20910*/  FMUL.FTZ R24, R30, R72.reuse ;  /* 0x000000481e187220 */ /* 0x080fe20000410000 */
[-C--:B------:R-:W-:Y:S01]  /*20920*/  FMUL.FTZ R73, R29, R72.reuse ;  /* 0x000000481d497220 */ /* 0x080fe20000410000 */
[----:B--2---:R-:W-:Y:S01]  /*20930*/  SHF.R.S32.HI R48, RZ, 0x1f, R53 ;  /* 0x0000001fff307819 */ /* 0x004fe20000011435 */
[-C--:B------:R-:W-:Y:S01]  /*20940*/  FMUL.FTZ R30, R42, R72.reuse ;  /* 0x000000482a1e7220 */ /* 0x080fe20000410000 */
[-C--:B------:R-:W-:Y:S01]  /*20950*/  FMUL.FTZ R29, R39, R72.reuse ;  /* 0x00000048271d7220 */ /* 0x080fe20000410000 */
[-C--:B------:R-:W-:Y:S01]  /*20960*/  FMUL.FTZ R42, R50, R72.reuse ;  /* 0x00000048322a7220 */ /* 0x080fe20000410000 */
[-C--:B------:R-:W-:Y:S01]  /*20970*/  FMUL.FTZ R52, R52, R72.reuse ;  /* 0x0000004834347220 */ /* 0x080fe20000410000 */
[-C--:B------:R-:W-:Y:S01]  /*20980*/  FMUL.FTZ R39, R46, R72.reuse ;  /* 0x000000482e277220 */ /* 0x080fe20000410000 */
[----:B------:R-:W-:Y:S01]  /*20990*/  LEA.HI R50, R48, R53, RZ, 0x2 ;  /* 0x0000003530327211 */ /* 0x000fe200078f10ff */
[-C--:B------:R-:W-:Y:S01]  /*209a0*/  FMUL.FTZ R46, R54, R72.reuse ;  /* 0x00000048362e7220 */ /* 0x080fe20000410000 */
[----:B------:R-:W-:Y:S01]  /*209b0*/  FMUL.FTZ R57, R57, R72 ;  /* 0x0000004839397220 */ /* 0x000fe20000410000 */
[----:B------:R-:W-:Y:S01]  /*209c0*/  LEA.HI R54, R43, R74, RZ, 0x2 ;  /* 0x0000004a2b367211 */ /* 0x000fe200078f10ff */
[----:B------:R2:W0:Y:S01]  /*209d0*/  MUFU.TANH R82, R52 ;  /* 0x0000003400527308 */ /* 0x0004220000002400 */
[----:B------:R-:W-:-:S02]  /*209e0*/  SHF.R.S32.HI R43, RZ, 0x1f, R50 ;  /* 0x0000001fff2b7819 */ /* 0x000fc40000011432 */
[----:B------:R-:W-:-:S05]  /*209f0*/  LEA.HI R48, R48, R53, RZ, 0x5 ;  /* 0x0000003530307211 */ /* 0x000fca00078f28ff */
[----:B------:R1:W0:Y:S01]  /*20a00*/  MUFU.TANH R85, R57 ;  /* 0x0000003900557308 */ /* 0x0002220000002400 */
[----:B--2---:R-:W-:Y:S02]  /*20a10*/  SHF.R.S32.HI R52, RZ, 0x2, R50 ;  /* 0x00000002ff347819 */ /* 0x004fe40000011432 */
[----:B-1----:R-:W-:Y:S02]  /*20a20*/  LOP3.LUT R57, R54, 0xfffffffc, RZ, 0xc0, !PT ;  /* 0xfffffffc36397812 */ /* 0x002fe400078ec0ff */
[----:B------:R-:W-:Y:S02]  /*20a30*/  LEA.HI R54, R43, R52, RZ, 0x3 ;  /* 0x000000342b367211 */ /* 0x000fe400078f18ff */
[----:B------:R-:W-:Y:S01]  /*20a40*/  SHF.R.S32.HI R43, RZ, 0x7, R44 ;  /* 0x00000007ff2b7819 */ /* 0x000fe2000001142c */
[----:B------:R-:W-:Y:S01]  /*20a50*/  IMAD.IADD R74, R74, 0x1, -R57 ;  /* 0x000000014a4a7824 */ /* 0x000fe200078e0a39 */
[----:B------:R-:W-:Y:S02]  /*20a60*/  LOP3.LUT R57, R54, 0xfffffff8, RZ, 0xc0, !PT ;  /* 0xfffffff836397812 */ /* 0x000fe400078ec0ff */
[----:B------:R-:W-:-:S02]  /*20a70*/  LEA.HI R44, R44, R43, RZ, 0x1 ;  /* 0x0000002b2c2c7211 */ /* 0x000fc400078f08ff */
[----:B------:R-:W-:Y:S01]  /*20a80*/  SHF.R.S32.HI R48, RZ, 0x5, R48 ;  /* 0x00000005ff307819 */ /* 0x000fe20000011430 */
[----:B------:R-:W-:Y:S01]  /*20a90*/  IMAD.IADD R57, R52, 0x1, -R57 ;  /* 0x0000000134397824 */ /* 0x000fe200078e0a39 */
[----:B------:R-:W-:Y:S02]  /*20aa0*/  LOP3.LUT R44, R44, 0x3fffffe, RZ, 0xc0, !PT ;  /* 0x03fffffe2c2c7812 */ /* 0x000fe400078ec0ff */
[----:B------:R-:W-:Y:S01]  /*20ab0*/  LEA.HI R52, R74, R74, RZ, 0x1 ;  /* 0x0000004a4a347211 */ /* 0x000fe200078f08ff */
[----:B------:R-:W-:Y:S01]  /*20ac0*/  IMAD R48, R75, 0x8, R48 ;  /* 0x000000084b307824 */ /* 0x000fe200078e0230 */
[----:B------:R-:W-:Y:S02]  /*20ad0*/  IADD3 R44, R43, -R44, RZ ;  /* 0x8000002c2b2c7210 */ /* 0x000fe40007ffe0ff */
[----:B------:R-:W-:Y:S01]  /*20ae0*/  LOP3.LUT R43, R52, 0x1ffffffe, RZ, 0xc0, !PT ;  /* 0x1ffffffe342b7812 */ /* 0x000fe200078ec0ff */
[----:B------:R-:W-:-:S04]  /*20af0*/  IMAD.U32 R57, R48, 0x10, R57 ;  /* 0x0000001030397824 */ /* 0x000fc800078e0039 */
[----:B------:R-:W-:Y:S02]  /*20b00*/  IMAD.IADD R74, R74, 0x1, -R43 ;  /* 0x000000014a4a7824 */ /* 0x000fe400078e0a2b */
[----:B------:R-:W-:-:S04]  /*20b10*/  IMAD R57, R44, 0x40, R57 ;  /* 0x000000402c397824 */ /* 0x000fc800078e0239 */
[----:B------:R-:W-:-:S04]  /*20b20*/  IMAD R6, R74, 0x8, R57 ;  /* 0x000000084a067824 */ /* 0x000fc800078e0239 */
[----:B------:R-:W-:-:S05]  /*20b30*/  @P1 IMAD.HI.U32 R7, R6, R7, RZ ;  /* 0x0000000706071227 */ /* 0x000fca00078e00ff */
[----:B------:R-:W-:Y:S01]  /*20b40*/  @P1 SHF.R.U32.HI R6, RZ, R76, R7 ;  /* 0x0000004cff061219 */ /* 0x000fe20000011607 */
[-C--:B------:R-:W-:Y:S01]  /*20b50*/  FMUL.FTZ R18, R26, R72.reuse ;  /* 0x000000481a127220 */ /* 0x080fe20000410000 */
[-C--:B------:R-:W-:Y:S01]  /*20b60*/  FMUL.FTZ R19, R27, R72.reuse ;  /* 0x000000481b137220 */ /* 0x080fe20000410000 */
[----:B------:R-:W-:Y:S01]  /*20b70*/  LOP3.LUT R50, R50, 0x7ffffffc, RZ, 0xc0, !PT ;  /* 0x7ffffffc32327812 */ /* 0x000fe200078ec0ff */
[-C--:B------:R-:W-:Y:S01]  /*20b80*/  FMUL.FTZ R26, R34, R72.reuse ;  /* 0x00000048221a7220 */ /* 0x080fe20000410000 */
[----:B------:R-:W1:Y:S01]  /*20b90*/  SHFL.IDX PT, R52, R6, RZ, 0x1c1f ;  /* 0x001c1fff06347589 */ /* 0x000e6200000e0000 */
        /* <DEDUP_REMOVED lines=13> */
[----:B------:R-:W-:Y:S02]  /*20c70*/  IMAD.IADD R50, R53, 0x1, -R50 ;  /* 0x0000000135327824 */ /* 0x000fe400078e0a32 */
        /* <DEDUP_REMOVED lines=10> */
[----:B------:R-:W-:Y:S01]  /*20d20*/  FMUL.FTZ R48, R70, R72 ;  /* 0x0000004846307220 */ /* 0x000fe20000410000 */
[----:B------:R-:W-:-:S02]  /*20d30*/  IMAD R7, R0, R7, 0x1 ;  /* 0x0000000100077424 */ /* 0x000fc400078e0207 */
        /* <DEDUP_REMOVED lines=53> */
[----:B------:R-:W-:Y:S02]  /*21090*/  VIADD R86, R7, 0xffffffff ;  /* 0xffffffff07567836 */ /* 0x000fe40000000000 */
[----:B------:R-:W-:Y:S02]  /*210a0*/  IMAD R75, R0, -0x60, R12 ;  /* 0xffffffa0004b7824 */ /* 0x000fe400078e020c */
[--C-:B-1----:R-:W-:Y:S02]  /*210b0*/  IMAD.IADD R80, R71, 0x1, R52.reuse ;  /* 0x0000000147507824 */ /* 0x102fe400078e0234 */
[----:B------:R-:W-:Y:S01]  /*210c0*/  IMAD.IADD R7, R57, 0x1, R52 ;  /* 0x0000000139077824 */ /* 0x000fe200078e0234 */
[----:B--234-:R-:W-:Y:S06]  /*210d0*/  @!P2 BRA `(.L_x_12991) ;  /* 0x000000000044a947 */ /* 0x01cfec0003800000 */
        /* <DEDUP_REMOVED lines=10> */
.L_x_12993:
[----:B------:R-:W-:-:S13]  /*21180*/  ISETP.NE.AND P1, PT, R13, 0x1, PT ;  /* 0x000000010d00780c */ /* 0x000fda0003f25270 */
[----:B------:R-:W-:-:S05]  /*21190*/  @P1 IMAD.HI.U32 R12, R10, R14, RZ ;  /* 0x0000000e0a0c1227 */ /* 0x000fca00078e00ff */
[----:B------:R-:W-:-:S07]  /*211a0*/  @P1 SHF.R.U32.HI R10, RZ, R15, R12 ;  /* 0x0000000fff0a1219 */ /* 0x000fce000001160c */
.L_x_12994:
[----:B------:R-:W-:Y:S05]  /*211b0*/  BSYNC B1 ;  /* 0x0000000000017941 */ /* 0x000fea0003800000 */
.L_x_12992:
[----:B------:R-:W-:-:S05]  /*211c0*/  IMAD R10, R10, R13, R86 ;  /* 0x0000000d0a0a7224 */ /* 0x000fca00078e0256 */
[----:B------:R-:W-:Y:S02]  /*211d0*/  VIMNMX R7, R7, R10, !PT ;  /* 0x0000000a07077248 */ /* 0x000fe40007fe0100 */
[----:B------:R-:W-:-:S07]  /*211e0*/  VIADDMNMX R80, R10, R13, R80, PT ;  /* 0x0000000d0a507246 */ /* 0x000fce0003800150 */
.L_x_12991:
[----:B------:R-:W-:Y:S05]  /*211f0*/  BSYNC B0 ;  /* 0x0000000000007941 */ /* 0x000fea0003800000 */
.L_x_12990:
        /* <DEDUP_REMOVED lines=131> */
.L_x_12998:
[----:B------:R-:W-:-:S13]  /*21a30*/  ISETP.NE.AND P6, PT, R13, 0x1, PT ;  /* 0x000000010d00780c */ /* 0x000fda0003fc5270 */
[----:B------:R-:W-:-:S05]  /*21a40*/  @P6 IMAD.HI.U32 R14, R8, R14, RZ ;  /* 0x0000000e080e6227 */ /* 0x000fca00078e00ff */
[----:B------:R-:W-:-:S07]  /*21a50*/  @P6 SHF.R.U32.HI R8, RZ, R15, R14 ;  /* 0x0000000fff086219 */ /* 0x000fce000001160e */
.L_x_12999:
[----:B------:R-:W-:Y:S05]  /*21a60*/  BSYNC B1 ;  /* 0x0000000000017941 */ /* 0x000fea0003800000 */
.L_x_12997:
[----:B------:R-:W-:-:S05]  /*21a70*/  IMAD R8, R8, R13, R86 ;  /* 0x0000000d08087224 */ /* 0x000fca00078e0256 */
[----:B------:R-:W-:Y:S02]  /*21a80*/  VIADDMNMX R80, R8, R13, R80, PT ;  /* 0x0000000d08507246 */ /* 0x000fe40003800150 */
[----:B------:R-:W-:-:S07]  /*21a90*/  VIMNMX R57, R57, R8, !PT ;  /* 0x0000000839397248 */ /* 0x000fce0007fe0100 */
.L_x_12996:
[----:B------:R-:W-:Y:S05]  /*21aa0*/  BSYNC B0 ;  /* 0x0000000000007941 */ /* 0x000fea0003800000 */
.L_x_12995:
        /* <DEDUP_REMOVED lines=70> */
[----:B------:R-:W3:Y:S03]  /*21f10*/  LD.E R49, desc[UR42][R16.64+0x450] ;  /* 0x0004502a10317980 */ /* 0x000ee6000c101900 */
[----:B------:R-:W-:-:S04]  /*21f20*/  ISETP.GT.AND P5, PT, R57, 0x41, !P5 ;  /* 0x000000413900780c */ /* 0x000fc80006fa4270 */
[----:B------:R-:W-:-:S04]  /*21f30*/  ISETP.LT.OR P5, PT, R80, 0x42, P5 ;  /* 0x000000425000780c */ /* 0x000fc80002fa1670 */
[----:B------:R-:W-:Y:S02]  /*21f40*/  FSEL R8, R51, -INF , !P5 ;  /* 0xff80000033087808 */ /* 0x000fe40006800000 */
[C---:B------:R-:W-:Y:S01]  /*21f50*/  ISETP.GT.AND P5, PT, R57.reuse, 0x48, !P6 ;  /* 0x000000483900780c */ /* 0x040fe200077a4270 */
[----:B------:R-:W4:Y:S01]  /*21f60*/  LD.E R51, desc[UR42][R16.64+0x454] ;  /* 0x0004542a10337980 */ /* 0x000f22000c101900 */
[----:B------:R-:W-:Y:S02]  /*21f70*/  ISETP.GT.AND P1, PT, R57, 0x49, !P1 ;  /* 0x000000493900780c */ /* 0x000fe40004f24270 */
[----:B------:R-:W-:Y:S02]  /*21f80*/  ISETP.LT.OR P5, PT, R80, 0x49, P5 ;  /* 0x000000495000780c */ /* 0x000fe40002fa1670 */
[----:B--2---:R-:W-:Y:S02]  /*21f90*/  FMNMX.FTZ R19, R168, R6, !PT ;  /* 0x00000006a8137209 */ /* 0x004fe40007810000 */
[----:B------:R-:W-:-:S02]  /*21fa0*/  FSEL R9, R55, -INF , !P5 ;  /* 0xff80000037097808 */ /* 0x000fc40006800000 */
[----:B------:R-:W-:Y:S02]  /*21fb0*/  FMNMX.FTZ R19, R78, R19, !PT ;  /* 0x000000134e137209 */ /* 0x000fe40007810000 */
[C---:B------:R-:W-:Y:S02]  /*21fc0*/  ISETP.GT.AND P2, PT, R57.reuse, 0x50, !P2 ;  /* 0x000000503900780c */ /* 0x040fe40005744270 */
[----:B------:R-:W-:Y:S02]  /*21fd0*/  FMNMX.FTZ R19, R76, R19, !PT ;  /* 0x000000134c137209 */ /* 0x000fe40007810000 */
[----:B------:R-:W-:Y:S02]  /*21fe0*/  ISETP.GT.AND P3, PT, R57, 0x51, !P3 ;  /* 0x000000513900780c */ /* 0x000fe40005f64270 */
[----:B------:R-:W-:Y:S02]  /*21ff0*/  FMNMX.FTZ R19, R74, R19, !PT ;  /* 0x000000134a137209 */ /* 0x000fe40007810000 */
[----:B------:R-:W-:-:S02]  /*22000*/  ISETP.NE.AND P6, PT, R59, RZ, PT ;  /* 0x000000ff3b00720c */ /* 0x000fc40003fc5270 */
        /* <DEDUP_REMOVED lines=31> */
[----:B------:R-:W-:Y:S01]  /*22200*/  FMNMX.FTZ R42, R31, R42, !PT ;  /* 0x0000002a1f2a7209 */ /* 0x000fe20007810000 */
[----:B------:R-:W0:Y:S03]  /*22210*/  SHFL.BFLY PT, R46, R39, 0x1, 0x1f ;  /* 0x0c201f00272e7f89 */ /* 0x000e2600000e0000 */
[----:B------:R-:W-:-:S04]  /*22220*/  FMNMX.FTZ R19, R27, R42, !PT ;  /* 0x0000002a1b137209 */ /* 0x000fc80007810000 */
[----:B------:R-:W-:-:S04]  /*22230*/  FMNMX.FTZ R42, R26, R19, !PT ;  /* 0x000000131a2a7209 */ /* 0x000fc80007810000 */
[----:B------:R-:W-:-:S04]  /*22240*/  FMNMX.FTZ R19, R25, R42, !PT ;  /* 0x0000002a19137209 */ /* 0x000fc80007810000 */
[----:B------:R-:W-:-:S04]  /*22250*/  FMNMX.FTZ R19, R24, R19, !PT ;  /* 0x0000001318137209 */ /* 0x000fc80007810000 */
[----:B------:R-:W-:-:S04]  /*22260*/  FMNMX.FTZ R42, R18, R19, !PT ;  /* 0x00000013122a7209 */ /* 0x000fc80007810000 */
[----:B------:R-:W-:-:S04]  /*22270*/  FMNMX.FTZ R19, R15, R42, !PT ;  /* 0x0000002a0f137209 */ /* 0x000fc80007810000 */
[----:B------:R-:W-:Y:S02]  /*22280*/  FMNMX.FTZ R19, R14, R19, !PT ;  /* 0x000000130e137209 */ /* 0x000fe40007810000 */
[----:B0-----:R-:W-:Y:S02]  /*22290*/  FMNMX.FTZ R45, R39, R46, !PT ;  /* 0x0000002e272d7209 */ /* 0x001fe40007810000 */
[C---:B------:R-:W-:Y:S02]  /*222a0*/  ISETP.LT.OR P1, PT, R80.reuse, 0x4a, P1 ;  /* 0x0000004a5000780c */ /* 0x040fe40000f21670 */
[C---:B------:R-:W-:Y:S02]  /*222b0*/  ISETP.LT.OR P2, PT, R80.reuse, 0x51, P2 ;  /* 0x000000515000780c */ /* 0x040fe40001741670 */
[----:B------:R-:W-:Y:S02]  /*222c0*/  ISETP.GT.AND P4, PT, R57, 0x58, !P4 ;  /* 0x000000583900780c */ /* 0x000fe40006784270 */
[----:B------:R-:W-:Y:S01]  /*222d0*/  ISETP.LT.OR P3, PT, R80, 0x52, P3 ;  /* 0x000000525000780c */ /* 0x000fe20001f61670 */
[----:B------:R-:W-:Y:S01]  /*222e0*/  ST.E desc[UR42][R16.64+0x440], R41 ;  /* 0x0004402910007985 */ /* 0x000fe2000c10192a */
[----:B------:R-:W-:-:S02]  /*222f0*/  FMNMX.FTZ R46, R8, R19, !PT ;  /* 0x00000013082e7209 */ /* 0x000fc40007810000 */
[----:B------:R-:W-:Y:S01]  /*22300*/  FSEL R42, R32, -INF , !P1 ;  /* 0xff800000202a7808 */ /* 0x000fe20004800000 */
[----:B------:R-:W2:Y:S01]  /*22310*/  LD.E R39, desc[UR42][R16.64+0x460] ;  /* 0x0004602a10277980 */ /* 0x000ea2000c101900 */
[----:B------:R-:W-:Y:S02]  /*22320*/  FMNMX.FTZ R19, R9, R46, !PT ;  /* 0x0000002e09137209 */ /* 0x000fe40007810000 */
[----:B------:R-:W-:Y:S02]  /*22330*/  FSEL R32, R43, -INF , !P2 ;  /* 0xff8000002b207808 */ /* 0x000fe40005000000 */
[----:B------:R-:W-:Y:S02]  /*22340*/  FMNMX.FTZ R19, R42, R19, !PT ;  /* 0x000000132a137209 */ /* 0x000fe40007810000 */
[----:B------:R-:W-:Y:S02]  /*22350*/  ISETP.LT.OR P4, PT, R80, 0x59, P4 ;  /* 0x000000595000780c */ /* 0x000fe40002781670 */
[----:B------:R-:W-:Y:S01]  /*22360*/  FSEL R44, R44, -INF , !P3 ;  /* 0xff8000002c2c7808 */ /* 0x000fe20005800000 */
[----:B------:R0:W-:Y:S01]  /*22370*/  ST.E desc[UR42][R16.64+0x440], R45 ;  /* 0x0004402d10007985 */ /* 0x0001e2000c10192a */
[----:B------:R-:W-:-:S02]  /*22380*/  ISETP.GT.AND P1, PT, R57, 0x59, !P6 ;  /* 0x000000593900780c */ /* 0x000fc40007724270 */
[----:B------:R-:W-:Y:S01]  /*22390*/  FMNMX.FTZ R19, R32, R19, !PT ;  /* 0x0000001320137209 */ /* 0x000fe20007810000 */
[----:B------:R-:W2:Y:S01]  /*223a0*/  LD.E R82, desc[UR42][R16.64+0x440] ;  /* 0x0004402a10527980 */ /* 0x000ea2000c101900 */
[----:B------:R-:W-:Y:S02]  /*223b0*/  ISETP.LT.OR P1, PT, R80, 0x5a, P1 ;  /* 0x0000005a5000780c */ /* 0x000fe40000f21670 */
[----:B------:R-:W-:Y:S01]  /*223c0*/  FSEL R46, R48, -INF , !P4 ;  /* 0xff800000302e7808 */ /* 0x000fe20006000000 */
[----:B------:R-:W5:Y:S01]  /*223d0*/  LD.E R43, desc[UR42][R16.64+0x230] ;  /* 0x0002302a102b7980 */ /* 0x000f62000c101900 */
[----:B------:R-:W-:Y:S02]  /*223e0*/  FMNMX.FTZ R19, R44, R19, !PT ;  /* 0x000000132c137209 */ /* 0x000fe40007810000 */
[----:B------:R-:W-:Y:S02]  /*223f0*/  FSEL R48, R53, -INF , !P1 ;  /* 0xff80000035307808 */ /* 0x000fe40004800000 */
[----:B------:R-:W-:-:S04]  /*22400*/  FMNMX.FTZ R19, R46, R19, !PT ;  /* 0x000000132e137209 */ /* 0x000fc80007810000 */
[----:B------:R-:W-:-:S05]  /*22410*/  FMNMX.FTZ R19, R48, R19, !PT ;  /* 0x0000001330137209 */ /* 0x000fca0007810000 */
[----:B------:R-:W-:Y:S04]  /*22420*/  ST.E desc[UR42][R16.64+0x444], R19 ;  /* 0x0004441310007985 */ /* 0x000fe8000c10192a */
[----:B0-----:R-:W3:Y:S01]  /*22430*/  LD.E R45, desc[UR42][R16.64+0x444] ;  /* 0x0004442a102d7980 */ /* 0x001ee2000c101900 */
[----:B------:R-:W-:-:S04]  /*22440*/  UIADD3 UR4, UP0, UR37, 0x230, URZ ;  /* 0x0000023025047890 */ /* 0x000fc8000ff1e03f */
[----:B------:R-:W-:Y:S02]  /*22450*/  ULOP3.LUT UR5, UR4, 0x4, URZ, 0xfc, !UPT ;  /* 0x0000000404057892 */ /* 0x000fe4000f8efc3f */
[----:B------:R-:W-:Y:S01]  /*22460*/  UIADD3.X UR7, URZ, UR36, URZ, UP0, !UPT ;  /* 0x000000243f077290 */ /* 0x000fe200087fe43f */
[C---:B--2---:R-:W-:Y:S01]  /*22470*/  FMUL.FTZ R41, R82.reuse, R39 ;  /* 0x0000002752297220 */ /* 0x044fe20000410000 */
[----:B------:R-:W-:-:S04]  /*22480*/  FSETP.NEU.FTZ.AND P1, PT, R82, -INF , PT ;  /* 0xff8000005200780b */ /* 0x000fc80003f3d000 */
[----:B------:R-:W-:-:S05]  /*22490*/  FSEL R47, R41, RZ, P1 ;  /* 0x000000ff292f7208 */ /* 0x000fca0000800000 */
[-CC-:B------:R-:W-:Y:S02]  /*224a0*/  FFMA.FTZ R205, R56, R39.reuse, -R47.reuse ;  /* 0x0000002738cd7223 */ /* 0x180fe4000001082f */
[----:B---3--:R-:W0:Y:S01]  /*224b0*/  SHFL.BFLY PT, R56, R45, 0x2, 0x1f ;  /* 0x0c401f002d387f89 */ /* 0x008e2200000e0000 */
[----:B------:R-:W-:Y:S01]  /*224c0*/  FFMA.FTZ R185, R11, R39, -R47 ;  /* 0x000000270bb97223 */ /* 0x000fe2000001082f */
[----:B0-----:R-:W-:-:S05]  /*224d0*/  FMNMX.FTZ R56, R45, R56, !PT ;  /* 0x000000382d387209 */ /* 0x001fca0007810000 */
[----:B------:R-:W0:Y:S01]  /*224e0*/  SHFL.BFLY PT, R19, R56, 0x1, 0x1f ;  /* 0x0c201f0038137f89 */ /* 0x000e2200000e0000 */
[----:B------:R-:W-:Y:S01]  /*224f0*/  FSEL R11, R82, RZ, P1 ;  /* 0x000000ff520b7208 */ /* 0x000fe20000800000 */
[----:B------:R-:W-:-:S04]  /*22500*/  FFMA.FTZ R194, R20, R39, -R47 ;  /* 0x0000002714c27223 */ /* 0x000fc8000001082f */
[----:B------:R-:W-:Y:S01]  /*22510*/  FADD.FTZ R6, R6, -R11 ;  /* 0x8000000b06067221 */ /* 0x000fe20000010000 */
[----:B------:R-:W-:-:S03]  /*22520*/  FFMA.FTZ R20, R5, R39, -R47 ;  /* 0x0000002705147223 */ /* 0x000fc6000001082f */
[-C--:B------:R-:W-:Y:S01]  /*22530*/  FMUL.FTZ R6, R6, R39.reuse ;  /* 0x0000002706067220 */ /* 0x080fe20000410000 */
[----:B------:R-:W-:-:S03]  /*22540*/  FFMA.FTZ R196, R40, R39, -R47 ;  /* 0x0000002728c47223 */ /* 0x000fc6000001082f */
[----:B------:R1:W-:Y:S01]  /*22550*/  MUFU.EX2 R11, R6 ;  /* 0x00000006000b7308 */ /* 0x0003e20000000800 */
[----:B0-----:R-:W-:-:S04]  /*22560*/  FMNMX.FTZ R56, R56, R19, !PT ;  /* 0x0000001338387209 */ /* 0x001fc80007810000 */
[C---:B------:R-:W-:Y:S01]  /*22570*/  FSETP.NEU.FTZ.AND P1, PT, R56.reuse, -INF , PT ;  /* 0xff8000003800780b */ /* 0x040fe20003f3d000 */
[----:B------:R-:W-:-:S03]  /*22580*/  FMUL.FTZ R5, R56, R39 ;  /* 0x0000002738057220 */ /* 0x000fc60000410000 */
[----:B-1----:R-:W-:Y:S02]  /*22590*/  FSEL R6, R56, RZ, P1 ;  /* 0x000000ff38067208 */ /* 0x002fe40000800000 */
[----:B------:R-:W-:Y:S01]  /*225a0*/  FSEL R40, R5, RZ, P1 ;  /* 0x000000ff05287208 */ /* 0x000fe20000800000 */
[-CC-:B------:R-:W-:Y:S02]  /*225b0*/  FFMA.FTZ R168, R168, R39.reuse, -R47.reuse ;  /* 0x00000027a8a87223 */ /* 0x180fe4000001082f */
[----:B------:R-:W-:Y:S01]  /*225c0*/  FADD.FTZ R6, R7, -R6 ;  /* 0x8000000607067221 */ /* 0x000fe20000010000 */
[-CC-:B------:R-:W-:Y:S01]  /*225d0*/  FFMA.FTZ R10, R10, R39.reuse, -R47.reuse ;  /* 0x000000270a0a7223 */ /* 0x180fe2000001082f */
[-CC-:B------:R-:W-:Y:S01]  /*225e0*/  FFMA.FTZ R169, R34, R39.reuse, -R40.reuse ;  /* 0x0000002722a97223 */ /* 0x180fe20000010828 */
[-CC-:B------:R-:W-:Y:S01]  /*225f0*/  FFMA.FTZ R41, R78, R39.reuse, -R47.reuse ;  /* 0x000000274e297223 */ /* 0x180fe2000001082f */
[----:B------:R-:W-:Y:S01]  /*22600*/  FMUL.FTZ R6, R39, R6 ;  /* 0x0000000627067220 */ /* 0x000fe20000410000 */
[-CC-:B------:R-:W-:Y:S01]  /*22610*/  FFMA.FTZ R13, R13, R39.reuse, -R40.reuse ;  /* 0x000000270d0d7223 */ /* 0x180fe20000010828 */
[----:B------:R-:W0:Y:S01]  /*22620*/  MUFU.EX2 R168, R168 ;  /* 0x000000a800a87308 */ /* 0x000e220000000800 */
[-CC-:B------:R-:W-:Y:S01]  /*22630*/  FFMA.FTZ R170, R76, R39.reuse, -R47.reuse ;  /* 0x000000274caa7223 */ /* 0x180fe2000001082f */
[-C--:B------:R-:W-:Y:S01]  /*22640*/  FFMA.FTZ R171, R37, R39.reuse, -R40 ;  /* 0x0000002725ab7223 */ /* 0x080fe20000010828 */
[----:B------:R-:W-:-:S05]  /*22650*/  FFMA.FTZ R191, R21, R39, -R47 ;  /* 0x0000002715bf7223 */ /* 0x000fca000001082f */
[----:B------:R-:W-:Y:S01]  /*22660*/  MUFU.EX2 R19, R10 ;  /* 0x0000000a00137308 */ /* 0x000fe20000000800 */
[-CC-:B------:R-:W-:Y:S01]  /*22670*/  FFMA.FTZ R230, R74, R39.reuse, -R47.reuse ;  /* 0x000000274ae67223 */ /* 0x180fe2000001082f */
[----:B------:R-:W-:-:S06]  /*22680*/  FFMA.FTZ R21, R12, R39, -R47 ;  /* 0x000000270c157223 */ /* 0x000fcc000001082f */
[----:B------:R-:W-:Y:S01]  /*22690*/  MUFU.EX2 R169, R169 ;  /* 0x000000a900a97308 */ /* 0x000fe20000000800 */
[----:B------:R-:W-:-:S07]  /*226a0*/  FFMA.FTZ R12, R38, R39, -R40 ;  /* 0x00000027260c7223 */ /* 0x000fce0000010828 */
[----:B------:R-:W4:Y:S01]  /*226b0*/  MUFU.EX2 R10, R6 ;  /* 0x00000006000a7308 */ /* 0x000f220000000800 */
[----:B------:R-:W-:-:S07]  /*226c0*/  FFMA.FTZ R228, R72, R39, -R47 ;  /* 0x0000002748e47223 */ /* 0x000fce000001082f */
[----:B------:R-:W1:Y:S01]  /*226d0*/  MUFU.EX2 R41, R41 ;  /* 0x0000002900297308 */ /* 0x000e620000000800 */
[----:B------:R-:W-:-:S07]  /*226e0*/  FFMA.FTZ R217, R36, R39, -R40 ;  /* 0x0000002724d97223 */ /* 0x000fce0000010828 */
[----:B------:R-:W2:Y:S01]  /*226f0*/  MUFU.EX2 R13, R13 ;  /* 0x0000000d000d7308 */ /* 0x000ea20000000800 */
[----:B------:R-:W-:-:S07]  /*22700*/  FFMA.FTZ R229, R70, R39, -R47 ;  /* 0x0000002746e57223 */ /* 0x000fce000001082f */
[----:B------:R-:W3:Y:S01]  /*22710*/  MUFU.EX2 R170, R170 ;  /* 0x000000aa00aa7308 */ /* 0x000ee20000000800 */
[----:B------:R-:W-:-:S07]  /*22720*/  FFMA.FTZ R218, R35, R39, -R40 ;  /* 0x0000002723da7223 */ /* 0x000fce0000010828 */
[----:B------:R-:W5:Y:S01]  /*22730*/  MUFU.EX2 R171, R171 ;  /* 0x000000ab00ab7308 */ /* 0x000f620000000800 */
[-CC-:B------:R-:W-:Y:S01]  /*22740*/  FFMA.FTZ R197, R18, R39.reuse, -R40.reuse ;  /* 0x0000002712c57223 */ /* 0x180fe20000010828 */
[----:B------:R-:W-:Y:S01]  /*22750*/  FFMA.FTZ R200, R24, R39, -R40 ;  /* 0x0000002718c87223 */ /* 0x000fe20000010828 */
[----:B0-----:R-:W-:-:S05]  /*22760*/  FFMA.FTZ R18, R11, R49, R168 ;  /* 0x000000310b127223 */ /* 0x001fca00000100a8 */
[----:B------:R-:W0:Y:S01]  /*22770*/  MUFU.EX2 R230, R230 ;  /* 0x000000e600e67308 */ /* 0x000e220000000800 */
[----:B------:R-:W-:Y:S01]  /*22780*/  FFMA.FTZ R219, R68, R39, -R47 ;  /* 0x0000002744db7223 */ /* 0x000fe2000001082f */
[----:B----4-:R-:W-:-:S06]  /*22790*/  FFMA.FTZ R24, R10, R51, R169 ;  /* 0x000000330a187223 */ /* 0x010fcc00000100a9 */
[----:B------:R-:W4:Y:S01]  /*227a0*/  MUFU.EX2 R12, R12 ;  /* 0x0000000c000c7308 */ /* 0x000f220000000800 */
[----:B------:R-:W-:Y:S01]  /*227b0*/  FFMA.FTZ R215, R28, R39, -R40 ;  /* 0x000000271cd77223 */ /* 0x000fe20000010828 */
[----:B-1----:R-:W-:-:S06]  /*227c0*/  FADD.FTZ R5, R41, R18 ;  /* 0x0000001229057221 */ /* 0x002fcc0000010000 */
[----:B------:R-:W1:Y:S01]  /*227d0*/  MUFU.EX2 R228, R228 ;  /* 0x000000e400e47308 */ /* 0x000e620000000800 */
[----:B------:R-:W-:Y:S01]  /*227e0*/  FFMA.FTZ R225, R66, R39, -R47 ;  /* 0x0000002742e17223 */ /* 0x000fe2000001082f */
[----:B--2---:R-:W-:-:S06]  /*227f0*/  FADD.FTZ R24, R13, R24 ;  /* 0x000000180d187221 */ /* 0x004fcc0000010000 */
[----:B------:R-:W2:Y:S01]  /*22800*/  MUFU.EX2 R217, R217 ;  /* 0x000000d900d97308 */ /* 0x000ea20000000800 */
[----:B------:R-:W-:Y:S01]  /*22810*/  FFMA.FTZ R216, R29, R39, -R40 ;  /* 0x000000271dd87223 */ /* 0x000fe20000010828 */
[----:B---3--:R-:W-:-:S06]  /*22820*/  FADD.FTZ R5, R170, R5 ;  /* 0x00000005aa057221 */ /* 0x008fcc0000010000 */
[----:B------:R-:W3:Y:S01]  /*22830*/  MUFU.EX2 R229, R229 ;  /* 0x000000e500e57308 */ /* 0x000ee20000000800 */
[----:B------:R-:W-:Y:S01]  /*22840*/  FFMA.FTZ R214, R64, R39, -R47 ;  /* 0x0000002740d67223 */ /* 0x000fe2000001082f */
[----:B-----5:R-:W-:-:S06]  /*22850*/  FADD.FTZ R7, R171, R24 ;  /* 0x00000018ab077221 */ /* 0x020fcc0000010000 */
[----:B------:R-:W5:Y:S01]  /*22860*/  MUFU.EX2 R218, R218 ;  /* 0x000000da00da7308 */ /* 0x000f620000000800 */
[----:B------:R-:W-:Y:S01]  /*22870*/  FFMA.FTZ R208, R30, R39, -R40 ;  /* 0x000000271ed07223 */ /* 0x000fe20000010828 */
[----:B0-----:R-:W-:-:S06]  /*22880*/  FADD.FTZ R5, R230, R5 ;  /* 0x00000005e6057221 */ /* 0x001fcc0000010000 */
[----:B------:R-:W0:Y:S01]  /*22890*/  MUFU.EX2 R219, R219 ;  /* 0x000000db00db7308 */ /* 0x000e220000000800 */
[----:B------:R-:W-:Y:S01]  /*228a0*/  FFMA.FTZ R213, R62, R39, -R47 ;  /* 0x000000273ed57223 */ /* 0x000fe2000001082f */
[----:B----4-:R-:W-:-:S06]  /*228b0*/  FADD.FTZ R6, R12, R7 ;  /* 0x000000070c067221 */ /* 0x010fcc0000010000 */
[----:B------:R-:W4:Y:S01]  /*228c0*/  MUFU.EX2 R215, R215 ;  /* 0x000000d700d77308 */ /* 0x000f220000000800 */
[-CC-:B------:R-:W-:Y:S01]  /*228d0*/  FFMA.FTZ R209, R31, R39.reuse, -R40.reuse ;  /* 0x000000271fd17223 */ /* 0x180fe20000010828 */
[----:B------:R-:W-:Y:S01]  /*228e0*/  FFMA.FTZ R189, R14, R39, -R40 ;  /* 0x000000270ebd7223 */ /* 0x000fe20000010828 */
[----:B-1----:R-:W-:-:S05]  /*228f0*/  FADD.FTZ R14, R228, R5 ;  /* 0x00000005e40e7221 */ /* 0x002fca0000010000 */
        /* <DEDUP_REMOVED lines=13> */
[----:B----4-:R-:W-:Y:S01]  /*229d0*/  FADD.FTZ R5, R215, R6 ;  /* 0x00000006d7057221 */ /* 0x010fe20000010000 */
[----:B------:R-:W-:-:S06]  /*229e0*/  FFMA.FTZ R199, R25, R39, -R40 ;  /* 0x0000002719c77223 */ /* 0x000fcc0000010828 */
[----:B------:R-:W4:Y:S01]  /*229f0*/  MUFU.EX2 R209, R209 ;  /* 0x000000d100d17308 */ /* 0x000f220000000800 */
[----:B-1----:R-:W-:Y:S01]  /*22a00*/  FADD.FTZ R7, R225, R14 ;  /* 0x0000000ee1077221 */ /* 0x002fe20000010000 */
[----:B------:R-:W-:-:S06]  /*22a10*/  FFMA.FTZ R204, R54, R39, -R47 ;  /* 0x0000002736cc7223 */ /* 0x000fcc000001082f */
[----:B------:R-:W1:Y:S01]  /*22a20*/  MUFU.EX2 R211, R211 ;  /* 0x000000d300d37308 */ /* 0x000e620000000800 */
[----:B--2---:R-:W-:-:S07]  /*22a30*/  FADD.FTZ R5, R216, R5 ;  /* 0x00000005d8057221 */ /* 0x004fce0000010000 */
[----:B------:R-:W2:Y:S01]  /*22a40*/  MUFU.EX2 R206, R206 ;  /* 0x000000ce00ce7308 */ /* 0x000ea20000000800 */
[----:B------:R-:W-:Y:S01]  /*22a50*/  FFMA.FTZ R190, R8, R39, -R40 ;  /* 0x0000002708be7223 */ /* 0x000fe20000010828 */
[----:B---3--:R-:W-:-:S06]  /*22a60*/  FADD.FTZ R6, R214, R7 ;  /* 0x00000007d6067221 */ /* 0x008fcc0000010000 */
[----:B------:R-:W3:Y:S01]  /*22a70*/  MUFU.EX2 R212, R212 ;  /* 0x000000d400d47308 */ /* 0x000ee20000000800 */
[----:B------:R-:W-:Y:S01]  /*22a80*/  FFMA.FTZ R202, R52, R39, -R47 ;  /* 0x0000002734ca7223 */ /* 0x000fe2000001082f */
[----:B-----5:R-:W-:-:S06]  /*22a90*/  FADD.FTZ R8, R208, R5 ;  /* 0x00000005d0087221 */ /* 0x020fcc0000010000 */
[----:B------:R-:W5:Y:S01]  /*22aa0*/  MUFU.EX2 R207, R207 ;  /* 0x000000cf00cf7308 */ /* 0x000f620000000800 */
[----:B0-----:R-:W-:Y:S01]  /*22ab0*/  FADD.FTZ R6, R213, R6 ;  /* 0x00000006d5067221 */ /* 0x001fe20000010000 */
[----:B------:R-:W-:-:S06]  /*22ac0*/  FFMA.FTZ R203, R50, R39, -R47 ;  /* 0x0000002732cb7223 */ /* 0x000fcc000001082f */
[----:B------:R-:W0:Y:S01]  /*22ad0*/  MUFU.EX2 R205, R205 ;  /* 0x000000cd00cd7308 */ /* 0x000e220000000800 */
[----:B----4-:R-:W-:Y:S01]  /*22ae0*/  FADD.FTZ R5, R209, R8 ;  /* 0x00000008d1057221 */ /* 0x010fe20000010000 */
[----:B------:R-:W-:-:S06]  /*22af0*/  FFMA.FTZ R198, R15, R39, -R40 ;  /* 0x000000270fc67223 */ /* 0x000fcc0000010828 */
[----:B------:R-:W4:Y:S01]  /*22b00*/  MUFU.EX2 R199, R199 ;  /* 0x000000c700c77308 */ /* 0x000f220000000800 */
[----:B-1----:R-:W-:Y:S01]  /*22b10*/  FADD.FTZ R7, R211, R6 ;  /* 0x00000006d3077221 */ /* 0x002fe20000010000 */
[----:B--2---:R-:W-:-:S06]  /*22b20*/  FADD.FTZ R6, R206, R5 ;  /* 0x00000005ce067221 */ /* 0x004fcc0000010000 */
[----:B------:R-:W1:Y:S08]  /*22b30*/  MUFU.EX2 R204, R204 ;  /* 0x000000cc00cc7308 */ /* 0x000e700000000800 */
[----:B------:R-:W2:Y:S01]  /*22b40*/  MUFU.EX2 R200, R200 ;  /* 0x000000c800c87308 */ /* 0x000ea20000000800 */
[----:B---3--:R-:W-:Y:S01]  /*22b50*/  FADD.FTZ R8, R212, R7 ;  /* 0x00000007d4087221 */ /* 0x008fe20000010000 */
[----:B-----5:R-:W-:-:S06]  /*22b60*/  FADD.FTZ R6, R207, R6 ;  /* 0x00000006cf067221 */ /* 0x020fcc0000010000 */
[----:B------:R-:W3:Y:S01]  /*22b70*/  MUFU.EX2 R202, R202 ;  /* 0x000000ca00ca7308 */ /* 0x000ee20000000800 */
[----:B------:R-:W-:-:S07]  /*22b80*/  FFMA.FTZ R195, R33, R39, -R47 ;  /* 0x0000002721c37223 */ /* 0x000fce000001082f */
[----:B------:R-:W5:Y:S01]  /*22b90*/  MUFU.EX2 R197, R197 ;  /* 0x000000c500c57308 */ /* 0x000f620000000800 */
[----:B0-----:R-:W-:Y:S01]  /*22ba0*/  FADD.FTZ R5, R205, R8 ;  /* 0x00000008cd057221 */ /* 0x001fe20000010000 */
[----:B----4-:R-:W-:-:S06]  /*22bb0*/  FADD.FTZ R7, R199, R6 ;  /* 0x00000006c7077221 */ /* 0x010fcc0000010000 */
[----:B------:R-:W0:Y:S01]  /*22bc0*/  MUFU.EX2 R203, R203 ;  /* 0x000000cb00cb7308 */ /* 0x000e220000000800 */
[----:B------:R-:W-:-:S07]  /*22bd0*/  FFMA.FTZ R186, R9, R39, -R40 ;  /* 0x0000002709ba7223 */ /* 0x000fce0000010828 */
[----:B------:R-:W4:Y:S01]  /*22be0*/  MUFU.EX2 R198, R198 ;  /* 0x000000c600c67308 */ /* 0x000f220000000800 */
[----:B-1----:R-:W-:Y:S01]  /*22bf0*/  FADD.FTZ R5, R204, R5 ;  /* 0x00000005cc057221 */ /* 0x002fe20000010000 */
[----:B--2---:R-:W-:-:S06]  /*22c00*/  FADD.FTZ R6, R200, R7 ;  /* 0x00000007c8067221 */ /* 0x004fcc0000010000 */
[----:B------:R-:W1:Y:S01]  /*22c10*/  MUFU.EX2 R196, R196 ;  /* 0x000000c400c47308 */ /* 0x000e620000000800 */
[----:B------:R-:W-:-:S07]  /*22c20*/  FFMA.FTZ R187, R42, R39, -R40 ;  /* 0x000000272abb7223 */ /* 0x000fce0000010828 */
        /* <DEDUP_REMOVED lines=23> */
[----:B------:R-:W0:Y:S08]  /*22da0*/  MUFU.EX2 R185, R185 ;  /* 0x000000b900b97308 */ /* 0x000e300000000800 */
[----:B------:R-:W4:Y:S01]  /*22db0*/  MUFU.EX2 R18, R18 ;  /* 0x0000001200127308 */ /* 0x000f220000000800 */
[----:B-1----:R-:W-:Y:S01]  /*22dc0*/  FADD.FTZ R8, R194, R9 ;  /* 0x00000009c2087221 */ /* 0x002fe20000010000 */
[----:B--2---:R-:W-:-:S06]  /*22dd0*/  FADD.FTZ R6, R187, R6 ;  /* 0x00000006bb067221 */ /* 0x004fcc0000010000 */
[----:B------:R-:W1:Y:S01]  /*22de0*/  MUFU.EX2 R5, R5 ;  /* 0x0000000500057308 */ /* 0x000e620000000800 */
[----:B---3--:R-:W-:Y:S01]  /*22df0*/  FADD.FTZ R8, R21, R8 ;  /* 0x0000000815087221 */ /* 0x008fe20000010000 */
[----:B-----5:R-:W-:-:S06]  /*22e00*/  FADD.FTZ R7, R15, R6 ;  /* 0x000000060f077221 */ /* 0x020fcc0000010000 */
[----:B------:R-:W2:Y:S08]  /*22e10*/  MUFU.EX2 R20, R20 ;  /* 0x0000001400147308 */ /* 0x000eb00000000800 */
[----:B------:R-:W3:Y:S01]  /*22e20*/  MUFU.EX2 R14, R14 ;  /* 0x0000000e000e7308 */ /* 0x000ee20000000800 */
[----:B0-----:R-:W-:Y:S01]  /*22e30*/  FADD.FTZ R8, R185, R8 ;  /* 0x00000008b9087221 */ /* 0x001fe20000010000 */
[----:B----4-:R-:W-:-:S03]  /*22e40*/  FADD.FTZ R6, R18, R7 ;  /* 0x0000000712067221 */ /* 0x010fc60000010000 */
[----:B------:R-:W-:Y:S01]  /*22e50*/  FADD.FTZ R7, R19, R8 ;  /* 0x0000000813077221 */ /* 0x000fe20000010000 */
[----:B-1----:R-:W-:Y:S01]  /*22e60*/  FADD.FTZ R9, R5, R6 ;  /* 0x0000000605097221 */ /* 0x002fe20000010000 */
[C---:B------:R-:W-:Y:S01]  /*22e70*/  FMUL.FTZ R43, R11.reuse, R43 ;  /* 0x0000002b0b2b7220 */ /* 0x040fe20000410000 */
[----:B------:R-:W-:Y:S02]  /*22e80*/  IMAD.U32 R8, RZ, RZ, UR5 ;  /* 0x00000005ff087e24 */ /* 0x000fe4000f8e00ff */
[----:B--2---:R-:W-:Y:S01]  /*22e90*/  FADD.FTZ R7, R20, R7 ;  /* 0x0000000714077221 */ /* 0x004fe20000010000 */
[----:B------:R0:W-:Y:S01]  /*22ea0*/  ST.E desc[UR42][R16.64+0x444], R56 ;  /* 0x0004443810007985 */ /* 0x0001e2000c10192a */
[----:B---3--:R-:W-:Y:S01]  /*22eb0*/  FADD.FTZ R25, R14, R9 ;  /* 0x000000090e197221 */ /* 0x008fe20000010000 */
[----:B------:R-:W-:Y:S02]  /*22ec0*/  IMAD.U32 R9, RZ, RZ, UR7 ;  /* 0x00000007ff097e24 */ /* 0x000fe4000f8e00ff */
[----:B------:R1:W-:Y:S04]  /*22ed0*/  ST.E desc[UR42][R16.64+0x450], R7 ;  /* 0x0004500710007985 */ /* 0x0003e8000c10192a */
[----:B------:R2:W-:Y:S04]  /*22ee0*/  ST.E desc[UR42][R16.64+0x454], R25 ;  /* 0x0004541910007985 */ /* 0x0005e8000c10192a */
[----:B------:R-:W-:Y:S04]  /*22ef0*/  ST.E desc[UR42][R16.64+0x230], R43 ;  /* 0x0002302b10007985 */ /* 0x000fe8000c10192a */
[----:B------:R-:W3:Y:S02]  /*22f00*/  LD.E R6, desc[UR42][R8.64] ;  /* 0x0000002a08067980 */ /* 0x000ee4000c101900 */
[----:B---3--:R-:W-:-:S05]  /*22f10*/  FMUL.FTZ R27, R11, R6 ;  /* 0x000000060b1b7220 */ /* 0x008fca0000410000 */
[----:B------:R3:W-:Y:S04]  /*22f20*/  ST.E desc[UR42][R8.64], R27 ;  /* 0x0000001b08007985 */ /* 0x0007e8000c10192a */
[----:B------:R-:W1:Y:S04]  /*22f30*/  LD.E R6, desc[UR42][R16.64+0x240] ;  /* 0x0002402a10067980 */ /* 0x000e68000c101900 */
[----:B------:R-:W4:Y:S04]  /*22f40*/  LD.E R144, desc[UR42][R16.64+0x424] ;  /* 0x0004242a10907980 */ /* 0x000f28000c101900 */
[----:B------:R-:W2:Y:S04]  /*22f50*/  LD.E R24, desc[UR42][R16.64+0x244] ;  /* 0x0002442a10187980 */ /* 0x000ea8000c101900 */
[----:B------:R-:W3:Y:S04]  /*22f60*/  LD.E R26, desc[UR42][R16.64+0x250] ;  /* 0x0002502a101a7980 */ /* 0x000ee8000c101900 */
        /* <DEDUP_REMOVED lines=59> */
[C---:B-1----:R-:W-:Y:S01]  /*23320*/  FMUL.FTZ R7, R11.reuse, R6 ;  /* 0x000000060b077220 */ /* 0x042fe20000410000 */
[----:B----4-:R-:W-:-:S04]  /*23330*/  FMUL.FTZ R37, R11, R144 ;  /* 0x000000900b257220 */ /* 0x010fc80000410000 */
[----:B------:R0:W-:Y:S01]  /*23340*/  ST.E desc[UR42][R16.64+0x240], R7 ;  /* 0x0002400710007985 */ /* 0x0001e2000c10192a */
[C---:B--2---:R-:W-:Y:S01]  /*23350*/  FMUL.FTZ R25, R11.reuse, R24 ;  /* 0x000000180b197220 */ /* 0x044fe20000410000 */
[C---:B---3--:R-:W-:Y:S01]  /*23360*/  FMUL.FTZ R27, R11.reuse, R26 ;  /* 0x0000001a0b1b7220 */ /* 0x048fe20000410000 */
[C---:B-----5:R-:W-:Y:S01]  /*23370*/  FMUL.FTZ R29, R11.reuse, R28 ;  /* 0x0000001c0b1d7220 */ /* 0x060fe20000410000 */
[C---:B------:R-:W-:Y:S01]  /*23380*/  FMUL.FTZ R31, R11.reuse, R30 ;  /* 0x0000001e0b1f7220 */ /* 0x040fe20000410000 */
[----:B------:R-:W-:Y:S01]  /*23390*/  ST.E desc[UR42][R16.64+0x424], R37 ;  /* 0x0004242510007985 */ /* 0x000fe2000c10192a */
[----:B0-----:R-:W-:-:S03]  /*233a0*/  FMUL.FTZ R7, R11, R36 ;  /* 0x000000240b077220 */ /* 0x001fc60000410000 */
        /* <DEDUP_REMOVED lines=9> */
[C---:B------:R-:W-:Y:S01]  /*23440*/  FMUL.FTZ R39, R11.reuse, R42 ;  /* 0x0000002a0b277220 */ /* 0x040fe20000410000 */
[C---:B-1----:R-:W-:Y:S01]  /*23450*/  FMUL.FTZ R27, R11.reuse, R44 ;  /* 0x0000002c0b1b7220 */ /* 0x042fe20000410000 */
[C---:B--2---:R-:W-:Y:S01]  /*23460*/  FMUL.FTZ R29, R11.reuse, R46 ;  /* 0x0000002e0b1d7220 */ /* 0x044fe20000410000 */
[C---:B---3--:R-:W-:Y:S01]  /*23470*/  FMUL.FTZ R31, R11.reuse, R48 ;  /* 0x000000300b1f7220 */ /* 0x048fe20000410000 */
[----:B------:R1:W-:Y:S01]  /*23480*/  ST.E desc[UR42][R16.64+0x264], R33 ;  /* 0x0002642110007985 */ /* 0x0003e2000c10192a */
[----:B0-----:R-:W-:-:S03]  /*23490*/  FMUL.FTZ R7, R11, R54 ;  /* 0x000000360b077220 */ /* 0x001fc60000410000 */
[----:B------:R0:W-:Y:S04]  /*234a0*/  ST.E desc[UR42][R16.64+0x270], R35 ;  /* 0x0002702310007985 */ /* 0x0001e8000c10192a */
[----:B------:R2:W-:Y:S04]  /*234b0*/  ST.E desc[UR42][R16.64+0x280], R25 ;  /* 0x0002801910007985 */ /* 0x0005e8000c10192a */
[----:B------:R3:W-:Y:S01]  /*234c0*/  ST.E desc[UR42][R16.64+0x284], R37 ;  /* 0x0002842510007985 */ /* 0x0007e2000c10192a */
[----:B-1----:R-:W-:-:S03]  /*234d0*/  FMUL.FTZ R33, R11, R50 ;  /* 0x000000320b217220 */ /* 0x002fc60000410000 */
[----:B------:R1:W-:Y:S01]  /*234e0*/  ST.E desc[UR42][R16.64+0x290], R39 ;  /* 0x0002902710007985 */ /* 0x0003e2000c10192a */
[----:B0-----:R-:W-:-:S03]  /*234f0*/  FMUL.FTZ R35, R11, R52 ;  /* 0x000000340b237220 */ /* 0x001fc60000410000 */
[----:B------:R0:W-:Y:S01]  /*23500*/  ST.E desc[UR42][R16.64+0x294], R27 ;  /* 0x0002941b10007985 */ /* 0x0001e2000c10192a */
[----:B--2---:R-:W-:-:S03]  /*23510*/  FMUL.FTZ R25, R11, R56 ;  /* 0x000000380b197220 */ /* 0x004fc60000410000 */
[----:B------:R2:W-:Y:S01]  /*23520*/  ST.E desc[UR42][R16.64+0x2a0], R29 ;  /* 0x0002a01d10007985 */ /* 0x0005e2000c10192a */
[----:B---3--:R-:W-:-:S03]  /*23530*/  FMUL.FTZ R37, R11, R60 ;  /* 0x0000003c0b257220 */ /* 0x008fc60000410000 */
[----:B------:R3:W-:Y:S01]  /*23540*/  ST.E desc[UR42][R16.64+0x2a4], R31 ;  /* 0x0002a41f10007985 */ /* 0x0007e2000c10192a */
[C---:B-1----:R-:W-:Y:S01]  /*23550*/  FMUL.FTZ R39, R11.reuse, R62 ;  /* 0x0000003e0b277220 */ /* 0x042fe20000410000 */
[C---:B0-----:R-:W-:Y:S02]  /*23560*/  FMUL.FTZ R27, R11.reuse, R58 ;  /* 0x0000003a0b1b7220 */ /* 0x041fe40000410000 */
[----:B------:R0:W-:Y:S01]  /*23570*/  ST.E desc[UR42][R16.64+0x2c0], R7 ;  /* 0x0002c00710007985 */ /* 0x0001e2000c10192a */
[C---:B--2---:R-:W-:Y:S01]  /*23580*/  FMUL.FTZ R29, R11.reuse, R64 ;  /* 0x000000400b1d7220 */ /* 0x044fe20000410000 */
[C---:B---3--:R-:W-:Y:S02]  /*23590*/  FMUL.FTZ R31, R11.reuse, R66 ;  /* 0x000000420b1f7220 */ /* 0x048fe40000410000 */
[----:B------:R1:W-:Y:S01]  /*235a0*/  ST.E desc[UR42][R16.64+0x2b0], R33 ;  /* 0x0002b02110007985 */ /* 0x0003e2000c10192a */
[----:B0-----:R-:W-:-:S03]  /*235b0*/  FMUL.FTZ R7, R11, R68 ;  /* 0x000000440b077220 */ /* 0x001fc60000410000 */
[----:B------:R0:W-:Y:S04]  /*235c0*/  ST.E desc[UR42][R16.64+0x2b4], R35 ;  /* 0x0002b42310007985 */ /* 0x0001e8000c10192a */
[----:B------:R2:W-:Y:S01]  /*235d0*/  ST.E desc[UR42][R16.64+0x2c4], R25 ;  /* 0x0002c41910007985 */ /* 0x0005e2000c10192a */
[----:B-1----:R-:W-:-:S03]  /*235e0*/  FMUL.FTZ R33, R11, R70 ;  /* 0x000000460b217220 */ /* 0x002fc60000410000 */
[----:B------:R1:W-:Y:S04]  /*235f0*/  ST.E desc[UR42][R16.64+0x2d0], R27 ;  /* 0x0002d01b10007985 */ /* 0x0003e8000c10192a */
[----:B------:R3:W-:Y:S01]  /*23600*/  ST.E desc[UR42][R16.64+0x2d4], R37 ;  /* 0x0002d42510007985 */ /* 0x0007e2000c10192a */
[----:B0-----:R-:W-:-:S03]  /*23610*/  FMUL.FTZ R35, R11, R72 ;  /* 0x000000480b237220 */ /* 0x001fc60000410000 */
[----:B------:R0:W-:Y:S01]  /*23620*/  ST.E desc[UR42][R16.64+0x2e0], R39 ;  /* 0x0002e02710007985 */ /* 0x0001e2000c10192a */
[----:B--2---:R-:W-:-:S03]  /*23630*/  FMUL.FTZ R25, R11, R74 ;  /* 0x0000004a0b197220 */ /* 0x004fc60000410000 */
[----:B------:R2:W-:Y:S01]  /*23640*/  ST.E desc[UR42][R16.64+0x2e4], R29 ;  /* 0x0002e41d10007985 */ /* 0x0005e2000c10192a */
[----:B-1----:R-:W-:-:S03]  /*23650*/  FMUL.FTZ R27, R11, R76 ;  /* 0x0000004c0b1b7220 */ /* 0x002fc60000410000 */
[----:B------:R1:W-:Y:S01]  /*23660*/  ST.E desc[UR42][R16.64+0x2f0], R31 ;  /* 0x0002f01f10007985 */ /* 0x0003e2000c10192a */
[C---:B---3--:R-:W-:Y:S01]  /*23670*/  FMUL.FTZ R37, R11.reuse, R80 ;  /* 0x000000500b257220 */ /* 0x048fe20000410000 */
[C---:B0-----:R-:W-:Y:S02]  /*23680*/  FMUL.FTZ R39, R11.reuse, R82 ;  /* 0x000000520b277220 */ /* 0x041fe40000410000 */
[----:B------:R0:W-:Y:S01]  /*23690*/  ST.E desc[UR42][R16.64+0x2f4], R7 ;  /* 0x0002f40710007985 */ /* 0x0001e2000c10192a */
[C---:B--2---:R-:W-:Y:S01]  /*236a0*/  FMUL.FTZ R29, R11.reuse, R78 ;  /* 0x0000004e0b1d7220 */ /* 0x044fe20000410000 */
[C---:B-1----:R-:W-:Y:S02]  /*236b0*/  FMUL.FTZ R31, R11.reuse, R84 ;  /* 0x000000540b1f7220 */ /* 0x042fe40000410000 */
        /* <DEDUP_REMOVED lines=38> */
[----:B------:R0:W-:Y:S01]  /*23920*/  ST.E desc[UR42][R16.64+0x394], R27 ;  /* 0x0003941b10007985 */ /* 0x0001e2000c10192a */
[----:B------:R-:W-:-:S03]  /*23930*/  IMAD.U32 R6, RZ, RZ, UR5 ;  /* 0x00000005ff067e24 */ /* 0x000fc6000f8e00ff */
[----:B------:R2:W-:Y:S01]  /*23940*/  ST.E desc[UR42][R16.64+0x3a0], R33 ;  /* 0x0003a02110007985 */ /* 0x0005e2000c10192a */
[----:B-1----:R-:W-:-:S03]  /*23950*/  FMUL.FTZ R25, R11, R124 ;  /* 0x0000007c0b197220 */ /* 0x002fc60000410000 */
[----:B------:R1:W-:Y:S01]  /*23960*/  ST.E desc[UR42][R16.64+0x3a4], R35 ;  /* 0x0003a42310007985 */ /* 0x0003e2000c10192a */
[----:B------:R-:W-:-:S03]  /*23970*/  FMUL.FTZ R43, R11, R140 ;  /* 0x0000008c0b2b7220 */ /* 0x000fc60000410000 */
        /* <DEDUP_REMOVED lines=11> */
[C---:B-1----:R-:W-:Y:S01]  /*23a30*/  FMUL.FTZ R39, R11.reuse, R138 ;  /* 0x0000008a0b277220 */ /* 0x042fe20000410000 */
[----:B------:R-:W-:Y:S01]  /*23a40*/  FMUL.FTZ R11, R11, R142 ;  /* 0x0000008e0b0b7220 */ /* 0x000fe20000410000 */
[----:B0-----:R-:W-:Y:S01]  /*23a50*/  IMAD.U32 R7, RZ, RZ, UR7 ;  /* 0x00000007ff077e24 */ /* 0x001fe2000f8e00ff */
        /* <DEDUP_REMOVED lines=9> */
[----:B------:R3:W-:Y:S04]  /*23af0*/  ST.E desc[UR42][R16.64+0x420], R11 ;  /* 0x0004200b10007985 */ /* 0x0007e8000c10192a */
[----:B0-----:R-:W1:Y:S01]  /*23b00*/  LD.E R25, desc[UR42][R6.64] ;  /* 0x0000002a06197980 */ /* 0x001e62000c101900 */
[----:B------:R-:W-:-:S06]  /*23b10*/  ULOP3.LUT UR6, UR4, 0xc, URZ, 0xfc, !UPT ;  /* 0x0000000c04067892 */ /* 0x000fcc000f8efc3f */
[----:B------:R-:W-:Y:S02]  /*23b20*/  IMAD.U32 R24, RZ, RZ, UR6 ;  /* 0x00000006ff187e24 */ /* 0x000fe4000f8e00ff */
[----:B-1----:R-:W-:Y:S01]  /*23b30*/  FMUL.FTZ R29, R10, R25 ;  /* 0x000000190a1d7220 */ /* 0x002fe20000410000 */
[----:B------:R-:W-:-:S04]  /*23b40*/  IMAD.U32 R25, RZ, RZ, UR7 ;  /* 0x00000007ff197e24 */ /* 0x000fc8000f8e00ff */
[----:B------:R0:W-:Y:S04]  /*23b50*/  ST.E desc[UR42][R6.64], R29 ;  /* 0x0000001d06007985 */ /* 0x0001e8000c10192a */
[----:B------:R-:W2:Y:S01]  /*23b60*/  LD.E R25, desc[UR42][R24.64] ;  /* 0x0000002a18197980 */ /* 0x000ea2000c101900 */
[----:B------:R-:W-:Y:S02]  /*23b70*/  IMAD.U32 R26, RZ, RZ, UR6 ;  /* 0x00000006ff1a7e24 */ /* 0x000fe4000f8e00ff */
[----:B------:R-:W-:Y:S02]  /*23b80*/  IMAD.U32 R27, RZ, RZ, UR7 ;  /* 0x00000007ff1b7e24 */ /* 0x000fe4000f8e00ff */
[----:B--2---:R-:W-:-:S05]  /*23b90*/  FMUL.FTZ R31, R10, R25 ;  /* 0x000000190a1f7220 */ /* 0x004fca0000410000 */
[----:B------:R1:W-:Y:S04]  /*23ba0*/  ST.E desc[UR42][R26.64], R31 ;  /* 0x0000001f1a007985 */ /* 0x0003e8000c10192a */
[----:B------:R-:W2:Y:S04]  /*23bb0*/  LD.E R147, desc[UR42][R16.64+0x42c] ;  /* 0x00042c2a10937980 */ /* 0x000ea8000c101900 */
[----:B---3--:R-:W3:Y:S04]  /*23bc0*/  LD.E R11, desc[UR42][R16.64+0x248] ;  /* 0x0002482a100b7980 */ /* 0x008ee8000c101900 */
[----:B------:R-:W4:Y:S04]  /*23bd0*/  LD.E R33, desc[UR42][R16.64+0x24c] ;  /* 0x00024c2a10217980 */ /* 0x000f28000c101900 */
[----:B------:R-:W5:Y:S04]  /*23be0*/  LD.E R35, desc[UR42][R16.64+0x258] ;  /* 0x0002582a10237980 */ /* 0x000f68000c101900 */
[----:B------:R-:W5:Y:S04]  /*23bf0*/  LD.E R37, desc[UR42][R16.64+0x25c] ;  /* 0x00025c2a10257980 */ /* 0x000f68000c101900 */
[----:B------:R-:W5:Y:S04]  /*23c00*/  LD.E R39, desc[UR42][R16.64+0x268] ;  /* 0x0002682a10277980 */ /* 0x000f68000c101900 */
        /* <DEDUP_REMOVED lines=182> */
[----:B------:R-:W3:Y:S04]  /*24770*/  LD.E R25, desc[UR42][R2.64] ;  /* 0x0000002a02197980 */ /* 0x000ee8000c101900 */
[----:B------:R-:W3:Y:S04]  /*24780*/  LD.E.64 R10, desc[UR42][R16.64+0xa8] ;  /* 0x0000a82a100a7980 */ /* 0x000ee8000c101b00 */
[----:B--2---:R0:W-:Y:S04]  /*24790*/  ST.E desc[UR42][R16.64+0x230], R31 ;  /* 0x0002301f10007985 */ /* 0x0041e8000c10192a */
[----:B------:R-:W2:Y:S01]  /*247a0*/  LD.E R33, desc[UR42][R8.64] ;  /* 0x0000002a08217980 */ /* 0x000ea2000c101900 */
[----:B------:R-:W-:-:S03]  /*247b0*/  IMAD.U32 R27, RZ, RZ, UR7 ;  /* 0x00000007ff1b7e24 */ /* 0x000fc6000f8e00ff */
[----:B--2---:R2:W-:Y:S04]  /*247c0*/  ST.E desc[UR42][R8.64], R33 ;  /* 0x0000002108007985 */ /* 0x0045e8000c10192a */
[----:B------:R-:W4:Y:S01]  /*247d0*/  LD.E R35, desc[UR42][R6.64] ;  /* 0x0000002a06237980 */ /* 0x000f22000c101900 */
[----:B------:R-:W-:Y:S02]  /*247e0*/  IMAD.U32 R28, RZ, RZ, UR6 ;  /* 0x00000006ff1c7e24 */ /* 0x000fe4000f8e00ff */
[----:B------:R-:W-:Y:S01]  /*247f0*/  IMAD.U32 R29, RZ, RZ, UR7 ;  /* 0x00000007ff1d7e24 */ /* 0x000fe2000f8e00ff */
[----:B----4-:R4:W-:Y:S04]  /*24800*/  ST.E desc[UR42][R6.64], R35 ;  /* 0x0000002306007985 */ /* 0x0109e8000c10192a */
[----:B------:R-:W5:Y:S04]  /*24810*/  LD.E R27, desc[UR42][R26.64] ;  /* 0x0000002a1a1b7980 */ /* 0x000f68000c101900 */
[----:B-----5:R5:W-:Y:S04]  /*24820*/  ST.E desc[UR42][R28.64], R27 ;  /* 0x0000001b1c007985 */ /* 0x020be8000c10192a */
[----:B------:R-:W3:Y:S04]  /*24830*/  LD.E R37, desc[UR42][R16.64+0x240] ;  /* 0x0002402a10257980 */ /* 0x000ee8000c101900 */
[----:B0-----:R-:W3:Y:S04]  /*24840*/  LD.E R31, desc[UR42][R16.64+0x244] ;  /* 0x0002442a101f7980 */ /* 0x001ee8000c101900 */
[----:B------:R-:W3:Y:S04]  /*24850*/  LD.E R39, desc[UR42][R16.64+0x248] ;  /* 0x0002482a10277980 */ /* 0x000ee8000c101900 */
[----:B------:R-:W3:Y:S04]  /*24860*/  LD.E R43, desc[UR42][R16.64+0x24c] ;  /* 0x00024c2a102b7980 */ /* 0x000ee8000c101900 */
[----:B--2---:R-:W2:Y:S04]  /*24870*/  LD.E R33, desc[UR42][R16.64+0x250] ;  /* 0x0002502a10217980 */ /* 0x004ea8000c101900 */
[----:B------:R-:W2:Y:S04]  /*24880*/  LD.E R45, desc[UR42][R16.64+0x254] ;  /* 0x0002542a102d7980 */ /* 0x000ea8000c101900 */
[----:B------:R-:W2:Y:S04]  /*24890*/  LD.E R47, desc[UR42][R16.64+0x258] ;  /* 0x0002582a102f7980 */ /* 0x000ea8000c101900 */
[----:B----4-:R-:W4:Y:S04]  /*248a0*/  LD.E R35, desc[UR42][R16.64+0x25c] ;  /* 0x00025c2a10237980 */ /* 0x010f28000c101900 */
[----:B------:R-:W4:Y:S04]  /*248b0*/  LD.E R49, desc[UR42][R16.64+0x260] ;  /* 0x0002602a10317980 */ /* 0x000f28000c101900 */
        /* <DEDUP_REMOVED lines=115> */
[----:B---3--:R-:W-:Y:S04]  /*24ff0*/  ST.E desc[UR42][R16.64+0x240], R37 ;  /* 0x0002402510007985 */ /* 0x008fe8000c10192a */
[----:B------:R-:W-:Y:S04]  /*25000*/  ST.E desc[UR42][R16.64+0x244], R31 ;  /* 0x0002441f10007985 */ /* 0x000fe8000c10192a */
[----:B------:R-:W-:Y:S04]  /*25010*/  ST.E desc[UR42][R16.64+0x248], R39 ;  /* 0x0002482710007985 */ /* 0x000fe8000c10192a */
[----:B------:R-:W-:Y:S04]  /*25020*/  ST.E desc[UR42][R16.64+0x24c], R43 ;  /* 0x00024c2b10007985 */ /* 0x000fe8000c10192a */
[----:B--2---:R-:W-:Y:S04]  /*25030*/  ST.E desc[UR42][R16.64+0x250], R33 ;  /* 0x0002502110007985 */ /* 0x004fe8000c10192a */
[----:B------:R-:W-:Y:S04]  /*25040*/  ST.E desc[UR42][R16.64+0x254], R45 ;  /* 0x0002542d10007985 */ /* 0x000fe8000c10192a */
[----:B------:R-:W-:Y:S04]  /*25050*/  ST.E desc[UR42][R16.64+0x258], R47 ;  /* 0x0002582f10007985 */ /* 0x000fe8000c10192a */
[----:B----4-:R-:W-:Y:S04]  /*25060*/  ST.E desc[UR42][R16.64+0x25c], R35 ;  /* 0x00025c2310007985 */ /* 0x010fe8000c10192a */
[----:B------:R-:W-:Y:S04]  /*25070*/  ST.E desc[UR42][R16.64+0x260], R49 ;  /* 0x0002603110007985 */ /* 0x000fe8000c10192a */
        /* <DEDUP_REMOVED lines=116> */
[----:B------:R-:W-:-:S02]  /*257c0*/  IMAD.U32 R27, RZ, RZ, UR7 ;  /* 0x00000007ff1b7e24 */ /* 0x000fc4000f8e00ff */
[----:B--2---:R-:W-:Y:S01]  /*257d0*/  IMAD.U32 R26, RZ, RZ, UR6 ;  /* 0x00000006ff1a7e24 */ /* 0x004fe2000f8e00ff */
[----:B------:R-:W-:Y:S01]  /*257e0*/  F2FP.F16.F32.PACK_AB R168, R41, R168 ;  /* 0x000000a829a8723e */ /* 0x000fe200000000ff */
[----:B------:R-:W-:Y:S01]  /*257f0*/  IMAD R10, R25, 0xc00, R10 ;  /* 0x00000c00190a7824 */ /* 0x000fe200078e020a */
[----:B---3--:R-:W2:Y:S04]  /*25800*/  LD.E R28, desc[UR42][R16.64+0x240] ;  /* 0x0002402a101c7980 */ /* 0x008ea8000c101900 */
[----:B------:R-:W2:Y:S04]  /*25810*/  LD.E R27, desc[UR42][R26.64] ;  /* 0x0000002a1a1b7980 */ /* 0x000ea8000c101900 */
[----:B------:R-:W2:Y:S04]  /*25820*/  LD.E R29, desc[UR42][R16.64+0x244] ;  /* 0x0002442a101d7980 */ /* 0x000ea8000c101900 */
[----:B----4-:R-:W2:Y:S04]  /*25830*/  LD.E R30, desc[UR42][R16.64+0x248] ;  /* 0x0002482a101e7980 */ /* 0x010ea8000c101900 */
[----:B------:R-:W2:Y:S04]  /*25840*/  LD.E R31, desc[UR42][R16.64+0x24c] ;  /* 0x00024c2a101f7980 */ /* 0x000ea8000c101900 */
[----:B-----5:R-:W2:Y:S04]  /*25850*/  LD.E R32, desc[UR42][R16.64+0x250] ;  /* 0x0002502a10207980 */ /* 0x020ea8000c101900 */
[----:B------:R-:W2:Y:S04]  /*25860*/  LD.E R33, desc[UR42][R16.64+0x254] ;  /* 0x0002542a10217980 */ /* 0x000ea8000c101900 */
[----:B-1----:R-:W2:Y:S04]  /*25870*/  LD.E R34, desc[UR42][R16.64+0x258] ;  /* 0x0002582a10227980 */ /* 0x002ea8000c101900 */
        /* <DEDUP_REMOVED lines=124> */
[----:B------:R-:W-:Y:S02]  /*26040*/  F2FP.F16.F32.PACK_AB R169, R13, R169 ;  /* 0x000000a90da9723e */ /* 0x000fe400000000ff */
[----:B------:R-:W-:Y:S01]  /*26050*/  F2FP.F16.F32.PACK_AB R171, R12, R171 ;  /* 0x000000ab0cab723e */ /* 0x000fe200000000ff */
[----:B------:R-:W-:Y:S01]  /*26060*/  VOTEU.ANY UP0, P1 ;  /* 0x00000000003f7886 */ /* 0x000fe20000800100 */
[----:B------:R-:W-:Y:S02]  /*26070*/  VIADD R12, R10, 0x80 ;  /* 0x000000800a0c7836 */ /* 0x000fe40000000000 */
[----:B------:R-:W-:Y:S01]  /*26080*/  IMAD.MOV.U32 R13, RZ, RZ, R11 ;  /* 0x000000ffff0d7224 */ /* 0x000fe200078e000b */
[----:B--2---:R-:W-:-:S06]  /*26090*/  WARPGROUP.ARRIVE ;  /* 0x00000000000079c5 */ /* 0x004fcc0000000000 */
[----:B------:R-:W-:Y:S01]  /*260a0*/  HGMMA.64x256x16.F32 R24, R168, gdesc[UR8].tnspB, R24, UP0, gsb0 ;  /* 0x43e00008a8187df0 */ /* 0x000fe2000b800818 */
[----:B------:R-:W-:Y:S01]  /*260b0*/  R2UR UR10, R12 ;  /* 0x000000000c0a72ca */ /* 0x000fe200000e0000 */
[----:B------:R-:W-:Y:S01]  /*260c0*/  IMAD.U32 R12, RZ, RZ, UR6 ;  /* 0x00000006ff0c7e24 */ /* 0x000fe2000f8e00ff */
[----:B------:R-:W-:Y:S01]  /*260d0*/  R2UR UR11, R13 ;  /* 0x000000000d0b72ca */ /* 0x000fe200000e0000 */
[----:B------:R-:W-:Y:S01]  /*260e0*/  IMAD.U32 R13, RZ, RZ, UR7 ;  /* 0x00000007ff0d7e24 */ /* 0x000fe2000f8e00ff */
        /* <DEDUP_REMOVED lines=135> */
[----:B------:R-:W-:Y:S02]  /*26960*/  VIADD R12, R10, 0x100 ;  /* 0x000001000a0c7836 */ /* 0x000fe40000000000 */
[----:B------:R-:W-:Y:S01]  /*26970*/  IMAD.MOV.U32 R13, RZ, RZ, R11 ;  /* 0x000000ffff0d7224 */ /* 0x000fe200078e000b */
[----:B------:R-:W-:Y:S02]  /*26980*/  STL [R1+0x88], R4 ;  /* 0x0000880401007387 */ /* 0x000fe40000100800 */
[----:B------:R-:W-:Y:S01]  /*26990*/  R2UR UR10, R12 ;  /* 0x000000000c0a72ca */ /* 0x000fe200000e0000 */
[----:B------:R-:W-:Y:S01]  /*269a0*/  IMAD.U32 R12, RZ, RZ, UR6 ;  /* 0x00000006ff0c7e24 */ /* 0x000fe2000f8e00ff */
[----:B------:R-:W-:Y:S01]  /*269b0*/  R2UR UR11, R13 ;  /* 0x000000000d0b72ca */ /* 0x000fe200000e0000 */
[----:B------:R-:W-:Y:S01]  /*269c0*/  IMAD.U32 R13, RZ, RZ, UR7 ;  /* 0x00000007ff0d7e24 */ /* 0x000fe2000f8e00ff */
[----:B------:R-:W-:-:S02]  /*269d0*/  WARPGROUP.DEPBAR.LE gsb0, 0x0 ;  /* 0x00008000000079c5 */ /* 0x000fc40000010000 */
[----:B------:R-:W-:Y:S01]  /*269e0*/  ST.E desc[UR42][R16.64+0x230], R24 ;  /* 0x0002301810007985 */ /* 0x000fe2000c10192a */
[----:B------:R-:W-:Y:S02]  /*269f0*/  F2FP.F16.F32.PACK_AB R168, R213, R214 ;  /* 0x000000d6d5a8723e */ /* 0x000fe400000000ff */
        /* <DEDUP_REMOVED lines=280> */
[----:B------:R-:W-:Y:S02]  /*27b80*/  IMAD.U32 R13, RZ, RZ, UR7 ;  /* 0x00000007ff0d7e24 */ /* 0x000fe4000f8e00ff */
[----:B------:R-:W-:Y:S01]  /*27b90*/  VIADD R10, R10, 0x280 ;  /* 0x000002800a0a7836 */ /* 0x000fe20000000000 */
        /* <DEDUP_REMOVED lines=136> */
[----:B------:R-:W-:Y:S01]  /*28420*/  IMAD.U32 R10, RZ, RZ, UR6 ;  /* 0x00000006ff0a7e24 */ /* 0x000fe2000f8e00ff */
[----:B------:R-:W-:Y:S01]  /*28430*/  R2UR UR11, R11 ;  /* 0x000000000b0b72ca */ /* 0x000fe200000e0000 */
[----:B------:R-:W-:Y:S01]  /*28440*/  IMAD.U32 R11, RZ, RZ, UR7 ;  /* 0x00000007ff0b7e24 */ /* 0x000fe2000f8e00ff */
[----:B------:R-:W-:Y:S01]  /*28450*/  STL [R1+0x88], R4 ;  /* 0x0000880401007387 */ /* 0x000fe20000100800 */
[----:B------:R-:W-:-:S03]  /*28460*/  WARPGROUP.DEPBAR.LE gsb0, 0x0 ;  /* 0x00008000000079c5 */ /* 0x000fc60000010000 */
        /* <DEDUP_REMOVED lines=135> */
[----:B------:R-:W-:Y:S01]  /*28ce0*/  MOV R11, UR7 ;  /* 0x00000007000b7c02 */ /* 0x000fe20008000f00 */
[----:B------:R-:W-:Y:S01]  /*28cf0*/  STL [R1+0x88], R4 ;  /* 0x0000880401007387 */ /* 0x000fe20000100800 */
[----:B------:R-:W-:-:S03]  /*28d00*/  WARPGROUP.DEPBAR.LE gsb0, 0x0 ;  /* 0x00008000000079c5 */ /* 0x000fc60000010000 */
        /* <DEDUP_REMOVED lines=129> */
[----:B------:R-:W2:Y:S04]  /*29520*/  LD.E R5, desc[UR42][R16.64+0x230] ;  /* 0x0002302a10057980 */ /* 0x000ea8000c101900 */
[----:B--2---:R1:W-:Y:S04]  /*29530*/  ST.E desc[UR42][R16.64+0x230], R5 ;  /* 0x0002300510007985 */ /* 0x0043e8000c10192a */
[----:B0-----:R-:W2:Y:S01]  /*29540*/  LD.E R11, desc[UR42][R8.64] ;  /* 0x0000002a080b7980 */ /* 0x001ea2000c101900 */
[----:B------:R-:W-:-:S02]  /*29550*/  IMAD.U32 R14, RZ, RZ, UR6 ;  /* 0x00000006ff0e7e24 */ /* 0x000fc4000f8e00ff */
        /* <DEDUP_REMOVED lines=264> */
.L_x_13001:
[----:B------:R-:W-:Y:S05]  /*2a5e0*/  BSYNC B0 ;  /* 0x0000000000007941 */ /* 0x000fea0003800000 */
.L_x_13000:
[C---:B------:R-:W-:Y:S01]  /*2a5f0*/  ISETP.GT.AND P0, PT, R0.reuse, R165, PT ;  /* 0x000000a50000720c */ /* 0x040fe20003f04270 */
[----:B------:R-:W-:-:S12]  /*2a600*/  VIADD R0, R0, 0xffffffff ;  /* 0xffffffff00007836 */ /* 0x000fd80000000000 */
[----:B------:R-:W-:Y:S05]  /*2a610*/  @P0 BRA `(.L_x_13002) ;  /* 0xffffff4c00340947 */ /* 0x000fea000383ffff */
.L_x_12975:
[----:B0-----:R-:W2:Y:S01]  /*2a620*/  LDL R5, [R1+0x450] ;  /* 0x0004500001057983 */ /* 0x001ea20000100800 */
[----:B------:R-:W-:Y:S05]  /*2a630*/  WARPSYNC.ALL ;  /* 0x0000000000007948 */ /* 0x000fea0003800000 */
[----:B------:R-:W3:Y:S04]  /*2a640*/  LDL R6, [R1+0x454] ;  /* 0x0004540001067983 */ /* 0x000ee80000100800 */
[----:B------:R-:W4:Y:S04]  /*2a650*/  LDL R136, [R1+0x218] ;  /* 0x0002180001887983 */ /* 0x000f280000100800 */
        /* <DEDUP_REMOVED lines=62> */
[----:B--2---:R-:W0:Y:S02]  /*2aa40*/  SHFL.BFLY PT, R0, R5, 0x2, 0x1f ;  /* 0x0c401f0005007f89 */ /* 0x004e2400000e0000 */
[----:B0-----:R-:W-:-:S05]  /*2aa50*/  FADD.FTZ R0, R5, R0 ;  /* 0x0000000005007221 */ /* 0x001fca0000010000 */
[----:B------:R-:W0:Y:S02]  /*2aa60*/  SHFL.BFLY PT, R3, R0, 0x1, 0x1f ;  /* 0x0c201f0000037f89 */ /* 0x000e2400000e0000 */
[----:B0-----:R-:W-:Y:S01]  /*2aa70*/  FADD.FTZ R2, R0, R3 ;  /* 0x0000000300027221 */ /* 0x001fe20000010000 */
[----:B----4-:R-:W-:Y:S01]  /*2aa80*/  VIADD R136, R136, 0x1 ;  /* 0x0000000188887836 */ /* 0x010fe20000000000 */
[----:B------:R-:W2:Y:S04]  /*2aa90*/  LDL R0, [R1+0x224] ;  /* 0x0002240001007983 */ /* 0x000ea80000100800 */
[----:B------:R-:W-:Y:S04]  /*2aaa0*/  STL [R1+0x450], R2 ;  /* 0x0004500201007387 */ /* 0x000fe80000100800 */
[----:B------:R-:W4:Y:S04]  /*2aab0*/  LDL R147, [R1+0x450] ;  /* 0x0004500001937983 */ /* 0x000f280000100800 */
[----:B---3--:R-:W0:Y:S02]  /*2aac0*/  SHFL.BFLY PT, R3, R6, 0x2, 0x1f ;  /* 0x0c401f0006037f89 */ /* 0x008e2400000e0000 */
[----:B0-----:R-:W-:Y:S01]  /*2aad0*/  FADD.FTZ R3, R3, R6 ;  /* 0x0000000603037221 */ /* 0x001fe20000010000 */
[----:B------:R-:W-:Y:S01]  /*2aae0*/  ISETP.NE.AND P2, PT, R136, 0x2, PT ;  /* 0x000000028800780c */ /* 0x000fe20003f45270 */
[----:B------:R-:W3:Y:S04]  /*2aaf0*/  LDL.64 R6, [R1+0x418] ;  /* 0x0004180001067983 */ /* 0x000ee80000100a00 */
[----:B-1----:R-:W0:Y:S08]  /*2ab00*/  SHFL.BFLY PT, R4, R3, 0x1, 0x1f ;  /* 0x0c201f0003047f89 */ /* 0x002e3000000e0000 */
[----:B------:R-:W5:Y:S01]  /*2ab10*/  @!P2 LDL R134, [R1+0x21c] ;  /* 0x00021c000186a983 */ /* 0x000f620000100800 */
[----:B0-----:R-:W-:-:S03]  /*2ab20*/  FADD.FTZ R140, R3, R4 ;  /* 0x00000004038c7221 */ /* 0x001fc60000010000 */
[----:B------:R-:W3:Y:S02]  /*2ab30*/  LDL.64 R4, [R1+0x408] ;  /* 0x0004080001047983 */ /* 0x000ee40000100a00 */
[----:B------:R-:W-:Y:S02]  /*2ab40*/  FSETP.NE.FTZ.AND P1, PT, R140, RZ, PT ;  /* 0x000000ff8c00720b */ /* 0x000fe40003f35000 */
[----:B------:R-:W3:Y:S11]  /*2ab50*/  LDL.64 R2, [R1+0x428] ;  /* 0x0004280001027983 */ /* 0x000ef60000100a00 */
[----:B------:R-:W3:Y:S04]  /*2ab60*/  @P1 LDL R143, [R1+0x460] ;  /* 0x00046000018f1983 */ /* 0x000ee80000100800 */
[----:B------:R-:W3:Y:S01]  /*2ab70*/  @P1 LDL R145, [R1+0x444] ;  /* 0x0004440001911983 */ /* 0x000ee20000100800 */
[----:B------:R-:W-:-:S02]  /*2ab80*/  IMAD.MOV.U32 R142, RZ, RZ, -0x800000 ;  /* 0xff800000ff8e7424 */ /* 0x000fc400078e00ff */
[----:B------:R-:W-:Y:S02]  /*2ab90*/  IMAD.MOV.U32 R137, RZ, RZ, RZ ;  /* 0x000000ffff897224 */ /* 0x000fe400078e00ff */
[----:B------:R-:W-:Y:S01]  /*2aba0*/  IMAD.MOV.U32 R144, RZ, RZ, -0x800000 ;  /* 0xff800000ff907424 */ /* 0x000fe200078e00ff */
[----:B------:R0:W-:Y:S08]  /*2abb0*/  BAR.ARV R188, 0x100 ;  /* 0x000400bc0000751d */ /* 0x0001f00000002000 */
[----:B------:R-:W-:Y:S06]  /*2abc0*/  BAR.ARV 0x8, 0x180 ;  /* 0x0206000000007b1d */ /* 0x000fec0000002000 */
[----:B----4-:R-:W-:-:S13]  /*2abd0*/  FSETP.NE.FTZ.AND P0, PT, R147, RZ, PT ;  /* 0x000000ff9300720b */ /* 0x010fda0003f15000 */
[----:B------:R-:W4:Y:S04]  /*2abe0*/  @P0 LDL R138, [R1+0x460] ;  /* 0x00046000018a0983 */ /* 0x000f280000100800 */
[----:B------:R-:W3:Y:S01]  /*2abf0*/  @P0 LDL R139, [R1+0x440] ;  /* 0x00044000018b0983 */ /* 0x000ee20000100800 */
[----:B------:R-:W1:Y:S02]  /*2ac00*/  @P0 MUFU.LG2 R141, R147 ;  /* 0x00000093008d0308 */ /* 0x000e640000000c00 */
[----:B-1----:R-:W-:-:S06]  /*2ac10*/  @P0 FMUL.FTZ R141, R141, 0.69314718246459960938 ;  /* 0x3f3172188d8d0820 */ /* 0x002fcc0000410000 */
[----:B------:R-:W-:Y:S08]  /*2ac20*/  @P1 MUFU.LG2 R146, R140 ;  /* 0x0000008c00921308 */ /* 0x000ff00000000c00 */
[----:B------:R-:W1:Y:S01]  /*2ac30*/  @P0 MUFU.RCP R137, R147 ;  /* 0x0000009300890308 */ /* 0x000e620000001000 */
[----:B-----5:R-:W-:Y:S01]  /*2ac40*/  @!P2 LOP3.LUT R134, R134, 0x1, RZ, 0x3c, !PT ;  /* 0x000000018686a812 */ /* 0x020fe200078e3cff */
[----:B--2---:R-:W-:Y:S01]  /*2ac50*/  VIADD R0, R0, 0x1 ;  /* 0x0000000100007836 */ /* 0x004fe20000000000 */
        /* <DEDUP_REMOVED lines=101> */
[----:B----4-:R-:W-:-:S04]  /*2b2b0*/  @P0 FMUL.FTZ R138, R138, 0.69314718246459960938 ;  /* 0x3f3172188a8a0820 */ /* 0x010fc80000410000 */
[----:B---3--:R-:W-:Y:S01]  /*2b2c0*/  @P0 FFMA.FTZ R142, R138, R139, R141 ;  /* 0x0000008b8a8e0223 */ /* 0x008fe2000001008d */
        /* <DEDUP_REMOVED lines=106> */
.L_x_12885:
[----:B------:R-:W-:Y:S05]  /*2b970*/  WARPSYNC.ALL ;  /* 0x0000000000007948 */ /* 0x000fea0003800000 */
[----:B------:R-:W1:Y:S08]  /*2b980*/  S2UR UR5, SR_CgaCtaId ;  /* 0x00000000000579c3 */ /* 0x000e700000008800 */
[----:B------:R-:W-:Y:S06]  /*2b990*/  BAR.SYNC.DEFER_BLOCKING 0x5, 0x180 ;  /* 0x0146000000007b1d */ /* 0x000fec0000010000 */
[----:B------:R-:W-:Y:S01]  /*2b9a0*/  UMOV UR4, 0x400 ;  /* 0x0000040000047882 */ /* 0x000fe20000000000 */
[----:B------:R-:W-:Y:S01]  /*2b9b0*/  BSSY B0, `(.L_x_13003) ;  /* 0x00002e3000007945 */ /* 0x000fe20003800000 */
[----:B-1----:R-:W-:-:S06]  /*2b9c0*/  ULEA UR4, UR5, UR4, 0x18 ;  /* 0x0000000405047291 */ /* 0x002fcc000f8ec03f */
[----:B0-----:R-:W-:-:S05]  /*2b9d0*/  IMAD.U32 R144, RZ, RZ, UR4 ;  /* 0x00000004ff907e24 */ /* 0x001fca000f8e00ff */
[----:B------:R0:W1:Y:S01]  /*2b9e0*/  LDS.128 R120, [R144+0x324d0] ;  /* 0x0324d00090787984 */ /* 0x0000620000000c00 */
[----:B------:R-:W-:Y:S06]  /*2b9f0*/  BAR.ARV 0x4, 0x180 ;  /* 0x0106000000007b1d */ /* 0x000fec0000002000 */
[----:B------:R-:W-:Y:S05]  /*2ba00*/  @P0 BRA `(.L_x_13004) ;  /* 0x0000002000280947 */ /* 0x000fea0003800000 */
        /* <DEDUP_REMOVED lines=32> */
[----:B------:R-:W0:Y:S01]  /*2bc10*/  S2R R19, SR_SWINHI ;  /* 0x0000000000137919 */ /* 0x000e220000002f00 */
[----:B------:R-:W-:Y:S05]  /*2bc20*/  WARPSYNC.ALL ;  /* 0x0000000000007948 */ /* 0x000fea0003800000 */
[----:B------:R-:W-:Y:S01]  /*2bc30*/  ULDC.64 UR4, c[0x0][0xd00] ;  /* 0x0003400000047ab9 */ /* 0x000fe20000000a00 */
[----:B-----5:R-:W-:-:S02]  /*2bc40*/  MOV R2, R144 ;  /* 0x0000009000027202 */ /* 0x020fc40000000f00 */
[----:B0-----:R-:W-:-:S03]  /*2bc50*/  MOV R3, R19 ;  /* 0x0000001300037202 */ /* 0x001fc60000000f00 */
[----:B------:R-:W-:-:S03]  /*2bc60*/  IMAD.WIDE R18, R235, 0x2, R2 ;  /* 0x00000002eb127825 */ /* 0x000fc600078e0202 */
[----:B------:R-:W-:-:S04]  /*2bc70*/  IADD3 R0, P1, R18, 0x20, RZ ;  /* 0x0000002012007810 */ /* 0x000fc80007f3e0ff */
[----:B------:R-:W-:Y:S02]  /*2bc80*/  LOP3.LUT R213, R0, 0x380, RZ, 0xc0, !PT ;  /* 0x0000038000d57812 */ /* 0x000fe400078ec0ff */
[C---:B------:R-:W-:Y:S02]  /*2bc90*/  IADD3 R146, P3, R18.reuse, 0x60, RZ ;  /* 0x0000006012927810 */ /* 0x040fe40007f7e0ff */
[----:B------:R-:W-:Y:S02]  /*2bca0*/  SHF.R.U64 R213, R213, 0x3, RZ ;  /* 0x00000003d5d57819 */ /* 0x000fe400000012ff */
[C---:B------:R-:W-:Y:S02]  /*2bcb0*/  IADD3 R148, P2, R18.reuse, 0x40, RZ ;  /* 0x0000004012947810 */ /* 0x040fe40007f5e0ff */
[C---:B------:R-:W-:Y:S01]  /*2bcc0*/  IADD3 R20, P4, R18.reuse, 0x4000, RZ ;  /* 0x0000400012147810 */ /* 0x040fe20007f9e0ff */
[----:B------:R-:W-:Y:S01]  /*2bcd0*/  IMAD.X R207, RZ, RZ, R19, P1 ;  /* 0x000000ffffcf7224 */ /* 0x000fe200008e0613 */
[----:B------:R-:W-:-:S02]  /*2bce0*/  IADD3 R145, P0, R18, 0x4040, RZ ;  /* 0x0000404012917810 */ /* 0x000fc40007f1e0ff */
[----:B------:R-:W-:Y:S02]  /*2bcf0*/  IADD3 R170, P1, R18, 0x4060, RZ ;  /* 0x0000406012aa7810 */ /* 0x000fe40007f3e0ff */
[----:B------:R-:W-:Y:S02]  /*2bd00*/  LOP3.LUT R190, R146, 0x380, RZ, 0xc0, !PT ;  /* 0x0000038092be7812 */ /* 0x000fe400078ec0ff */
[----:B------:R-:W-:Y:S02]  /*2bd10*/  LOP3.LUT R206, R213, R0, RZ, 0x3c, !PT ;  /* 0x00000000d5ce7212 */ /* 0x000fe400078e3cff */
[----:B------:R-:W-:Y:S02]  /*2bd20*/  LOP3.LUT R186, R148, 0x380, RZ, 0xc0, !PT ;  /* 0x0000038094ba7812 */ /* 0x000fe400078ec0ff */
[----:B------:R-:W-:Y:S02]  /*2bd30*/  LOP3.LUT R213, R20, 0x380, RZ, 0xc0, !PT ;  /* 0x0000038014d57812 */ /* 0x000fe400078ec0ff */
[----:B------:R-:W-:Y:S01]  /*2bd40*/  LOP3.LUT R0, R145, 0x380, RZ, 0xc0, !PT ;  /* 0x0000038091007812 */ /* 0x000fe200078ec0ff */
[--C-:B------:R-:W-:Y:S01]  /*2bd50*/  IMAD.X R203, RZ, RZ, R19.reuse, P3 ;  /* 0x000000ffffcb7224 */ /* 0x100fe200018e0613 */
[----:B------:R-:W-:Y:S01]  /*2bd60*/  SHF.R.U64 R217, R190, 0x3, RZ ;  /* 0x00000003bed97819 */ /* 0x000fe200000012ff */
[--C-:B------:R-:W-:Y:S01]  /*2bd70*/  IMAD.X R191, RZ, RZ, R19.reuse, P1 ;  /* 0x000000ffffbf7224 */ /* 0x100fe200008e0613 */
[----:B------:R-:W-:Y:S01]  /*2bd80*/  SHF.R.U64 R215, R186, 0x3, RZ ;  /* 0x00000003bad77819 */ /* 0x000fe200000012ff */
[----:B------:R-:W-:Y:S01]  /*2bd90*/  IMAD.X R199, RZ, RZ, R19, P4 ;  /* 0x000000ffffc77224 */ /* 0x000fe200020e0613 */
[----:B------:R-:W-:-:S02]  /*2bda0*/  SHF.R.U64 R213, R213, 0x3, RZ ;  /* 0x00000003d5d57819 */ /* 0x000fc400000012ff */
[C---:B-1----:R-:W-:Y:S02]  /*2bdb0*/  IADD3 R120, P5, R18.reuse, 0x4020, RZ ;  /* 0x0000402012787810 */ /* 0x042fe40007fbe0ff */
[C---:B------:R-:W-:Y:S02]  /*2bdc0*/  IADD3 R168, P3, R18.reuse, 0x8020, RZ ;  /* 0x0000802012a87810 */ /* 0x040fe40007f7e0ff */
[----:B------:R-:W-:Y:S02]  /*2bdd0*/  IADD3 R189, P1, R18, 0xc020, RZ ;  /* 0x0000c02012bd7810 */ /* 0x000fe40007f3e0ff */
[----:B------:R-:W-:Y:S01]  /*2bde0*/  SHF.R.U64 R0, R0, 0x3, RZ ;  /* 0x0000000300007819 */ /* 0x000fe200000012ff */
[----:B------:R-:W-:Y:S01]  /*2bdf0*/  IMAD.X R205, RZ, RZ, R19, P2 ;  /* 0x000000ffffcd7224 */ /* 0x000fe200010e0613 */
[C---:B------:R-:W-:Y:S02]  /*2be00*/  IADD3 R211, P4, R18.reuse, 0x8040, RZ ;  /* 0x0000804012d37810 */ /* 0x040fe40007f9e0ff */
[----:B------:R-:W-:-:S02]  /*2be10*/  LOP3.LUT R21, R18, 0x380, RZ, 0xc0, !PT ;  /* 0x0000038012157812 */ /* 0x000fc400078ec0ff */
[----:B------:R-:W-:Y:S02]  /*2be20*/  LOP3.LUT R202, R217, R146, RZ, 0x3c, !PT ;  /* 0x00000092d9ca7212 */ /* 0x000fe400078e3cff */
[----:B------:R-:W-:Y:S02]  /*2be30*/  IADD3 R150, P2, R18, 0x8000, RZ ;  /* 0x0000800012967810 */ /* 0x000fe40007f5e0ff */
[----:B------:R-:W-:Y:S02]  /*2be40*/  LOP3.LUT R204, R215, R148, RZ, 0x3c, !PT ;  /* 0x00000094d7cc7212 */ /* 0x000fe400078e3cff */
[----:B------:R-:W-:Y:S02]  /*2be50*/  LOP3.LUT R217, R170, 0x380, RZ, 0xc0, !PT ;  /* 0x00000380aad97812 */ /* 0x000fe400078ec0ff */
[----:B------:R-:W-:Y:S01]  /*2be60*/  LOP3.LUT R198, R213, R20, RZ, 0x3c, !PT ;  /* 0x00000014d5c67212 */ /* 0x000fe200078e3cff */
[----:B------:R-:W-:Y:S01]  /*2be70*/  IMAD.X R147, RZ, RZ, R19, P1 ;  /* 0x000000ffff937224 */ /* 0x000fe200008e0613 */
[----:B------:R-:W-:-:S02]  /*2be80*/  LOP3.LUT R215, R120, 0x380, RZ, 0xc0, !PT ;  /* 0x0000038078d77812 */ /* 0x000fc400078ec0ff */
[----:B------:R-:W-:Y:S02]  /*2be90*/  LOP3.LUT R194, R0, R145, RZ, 0x3c, !PT ;  /* 0x0000009100c27212 */ /* 0x000fe400078e3cff */
[----:B------:R-:W-:Y:S01]  /*2bea0*/  LOP3.LUT R213, R168, 0x380, RZ, 0xc0, !PT ;  /* 0x00000380a8d57812 */ /* 0x000fe200078ec0ff */
[--C-:B------:R-:W-:Y:S01]  /*2beb0*/  IMAD.X R195, RZ, RZ, R19.reuse, P0 ;  /* 0x000000ffffc37224 */ /* 0x100fe200000e0613 */
[----:B------:R-:W-:Y:S02]  /*2bec0*/  LOP3.LUT R0, R211, 0x380, RZ, 0xc0, !PT ;  /* 0x00000380d3007812 */ /* 0x000fe400078ec0ff */
[----:B------:R-:W-:Y:S02]  /*2bed0*/  SHF.R.U64 R209, R21, 0x3, RZ ;  /* 0x0000000315d17819 */ /* 0x000fe400000012ff */
[----:B------:R-:W-:Y:S01]  /*2bee0*/  ISETP.NE.U32.AND P1, PT, RZ, UR4, PT ;  /* 0x00000004ff007c0c */ /* 0x000fe2000bf25070 */
[--C-:B------:R-:W-:Y:S01]  /*2bef0*/  IMAD.X R197, RZ, RZ, R19.reuse, P5 ;  /* 0x000000ffffc57224 */ /* 0x100fe200028e0613 */
[----:B------:R-:W-:Y:S01]  /*2bf00*/  IADD3 R165, P0, R18, 0xc000, RZ ;  /* 0x0000c00012a57810 */ /* 0x000fe20007f1e0ff */
[--C-:B------:R-:W-:Y:S01]  /*2bf10*/  IMAD.X R187, RZ, RZ, R19.reuse, P2 ;  /* 0x000000ffffbb7224 */ /* 0x100fe200010e0613 */
[----:B------:R-:W-:Y:S01]  /*2bf20*/  SHF.R.U64 R217, R217, 0x3, RZ ;  /* 0x00000003d9d97819 */ /* 0x000fe200000012ff */
[----:B------:R-:W-:Y:S01]  /*2bf30*/  IMAD.X R171, RZ, RZ, R19, P3 ;  /* 0x000000ffffab7224 */ /* 0x000fe200018e0613 */
[----:B------:R-:W-:-:S02]  /*2bf40*/  LOP3.LUT R145, R150, 0x380, RZ, 0xc0, !PT ;  /* 0x0000038096917812 */ /* 0x000fc400078ec0ff */
[----:B------:R-:W-:Y:S02]  /*2bf50*/  SHF.R.U64 R215, R215, 0x3, RZ ;  /* 0x00000003d7d77819 */ /* 0x000fe400000012ff */
[----:B------:R-:W-:Y:S02]  /*2bf60*/  SHF.R.U64 R213, R213, 0x3, RZ ;  /* 0x00000003d5d57819 */ /* 0x000fe400000012ff */
[C---:B------:R-:W-:Y:S02]  /*2bf70*/  IADD3 R208, P5, R18.reuse, 0x8060, RZ ;  /* 0x0000806012d07810 */ /* 0x040fe40007fbe0ff */
[C---:B------:R-:W-:Y:S02]  /*2bf80*/  IADD3 R200, P2, R18.reuse, 0xc040, RZ ;  /* 0x0000c04012c87810 */ /* 0x040fe40007f5e0ff */
[----:B------:R-:W-:Y:S02]  /*2bf90*/  IADD3 R185, P3, R18, 0xc060, RZ ;  /* 0x0000c06012b97810 */ /* 0x000fe40007f7e0ff */
[----:B------:R-:W-:-:S02]  /*2bfa0*/  SHF.R.U64 R0, R0, 0x3, RZ ;  /* 0x0000000300007819 */ /* 0x000fc400000012ff */
[----:B------:R-:W-:Y:S02]  /*2bfb0*/  LOP3.LUT R18, R209, R18, RZ, 0x3c, !PT ;  /* 0x00000012d1127212 */ /* 0x000fe400078e3cff */
[----:B------:R-:W-:Y:S01]  /*2bfc0*/  ISETP.NE.AND.EX P1, PT, RZ, UR5, PT, P1 ;  /* 0x00000005ff007c0c */ /* 0x000fe2000bf25310 */
[----:B------:R-:W-:Y:S01]  /*2bfd0*/  ULDC.64 UR4, c[0x0][0xd08] ;  /* 0x0003420000047ab9 */ /* 0x000fe20000000a00 */
[----:B------:R-:W-:Y:S01]  /*2bfe0*/  LOP3.LUT R190, R217, R170, RZ, 0x3c, !PT ;  /* 0x000000aad9be7212 */ /* 0x000fe200078e3cff */
[----:B------:R-:W-:Y:S01]  /*2bff0*/  IMAD.X R149, RZ, RZ, R19, P0 ;  /* 0x000000ffff957224 */ /* 0x000fe200000e0613 */
[----:B------:R-:W-:Y:S02]  /*2c000*/  SHF.R.U64 R145, R145, 0x3, RZ ;  /* 0x0000000391917819 */ /* 0x000fe400000012ff */
[----:B------:R-:W-:Y:S02]  /*2c010*/  LOP3.LUT R196, R215, R120, RZ, 0x3c, !PT ;  /* 0x00000078d7c47212 */ /* 0x000fe400078e3cff */
[----:B------:R-:W-:-:S02]  /*2c020*/  LOP3.LUT R170, R213, R168, RZ, 0x3c, !PT ;  /* 0x000000a8d5aa7212 */ /* 0x000fc400078e3cff */
[----:B------:R-:W-:Y:S02]  /*2c030*/  LOP3.LUT R215, R208, 0x380, RZ, 0xc0, !PT ;  /* 0x00000380d0d77812 */ /* 0x000fe400078ec0ff */
[----:B------:R-:W-:Y:S02]  /*2c040*/  LOP3.LUT R168, R0, R211, RZ, 0x3c, !PT ;  /* 0x000000d300a87212 */ /* 0x000fe400078e3cff */
[----:B------:R-:W-:Y:S02]  /*2c050*/  ISETP.NE.U32.AND P0, PT, RZ, UR4, PT ;  /* 0x00000004ff007c0c */ /* 0x000fe4000bf05070 */
[----:B------:R-:W-:Y:S02]  /*2c060*/  LOP3.LUT R0, R165, 0x380, RZ, 0xc0, !PT ;  /* 0x00000380a5007812 */ /* 0x000fe400078ec0ff */
[----:B------:R-:W-:Y:S02]  /*2c070*/  MOV R18, R18 ;  /* 0x0000001200127202 */ /* 0x000fe40000000f00 */
[----:B------:R-:W-:-:S02]  /*2c080*/  LOP3.LUT R186, R145, R150, RZ, 0x3c, !PT ;  /* 0x0000009691ba7212 */ /* 0x000fc400078e3cff */
[----:B------:R-:W-:Y:S02]  /*2c090*/  LOP3.LUT R20, R189, 0x380, RZ, 0xc0, !PT ;  /* 0x00000380bd147812 */ /* 0x000fe400078ec0ff */
[----:B------:R-:W-:Y:S02]  /*2c0a0*/  MOV R206, R206 ;  /* 0x000000ce00ce7202 */ /* 0x000fe40000000f00 */
[----:B------:R-:W-:Y:S02]  /*2c0b0*/  LOP3.LUT R145, R200, 0x380, RZ, 0xc0, !PT ;  /* 0x00000380c8917812 */ /* 0x000fe400078ec0ff */
[----:B------:R-:W-:Y:S02]  /*2c0c0*/  MOV R204, R204 ;  /* 0x000000cc00cc7202 */ /* 0x000fe40000000f00 */
[----:B------:R-:W-:Y:S02]  /*2c0d0*/  SHF.R.U64 R215, R215, 0x3, RZ ;  /* 0x00000003d7d77819 */ /* 0x000fe400000012ff */
[----:B------:R-:W-:-:S02]  /*2c0e0*/  LOP3.LUT R120, R185, 0x380, RZ, 0xc0, !PT ;  /* 0x00000380b9787812 */ /* 0x000fc400078ec0ff */
[----:B------:R-:W-:Y:S02]  /*2c0f0*/  MOV R202, R202 ;  /* 0x000000ca00ca7202 */ /* 0x000fe40000000f00 */
[----:B------:R-:W-:Y:S02]  /*2c100*/  ISETP.NE.AND.EX P0, PT, RZ, UR5, PT, P0 ;  /* 0x00000005ff007c0c */ /* 0x000fe4000bf05300 */
        /* <DEDUP_REMOVED lines=20> */
[----:B------:R-:W-:Y:S01]  /*2c250*/  IMAD.X R169, RZ, RZ, R19, P4 ;  /* 0x000000ffffa97224 */ /* 0x000fe200020e0613 */
[----:B------:R-:W-:Y:S01]  /*2c260*/  SHF.R.U64 R0, R0, 0x3, RZ ;  /* 0x0000000300007819 */ /* 0x000fe200000012ff */
[----:B------:R0:W-:Y:S01]  /*2c270*/  STSM.16.M88.4 [R18], R140 ;  /* 0x0000008c12007844 */ /* 0x0001e20000000200 */
[----:B------:R-:W-:Y:S02]  /*2c280*/  MOV R198, R198 ;  /* 0x000000c600c67202 */ /* 0x000fe40000000f00 */
        /* <DEDUP_REMOVED lines=12> */
[----:B------:R1:W-:Y:S01]  /*2c350*/  STSM.16.M88.4 [R204], R124 ;  /* 0x0000007ccc007844 */ /* 0x0003e20000000200 */
[----:B------:R-:W-:Y:S02]  /*2c360*/  SHF.R.U64 R145, R145, 0x3, RZ ;  /* 0x0000000391917819 */ /* 0x000fe400000012ff */
[----:B------:R-:W-:Y:S02]  /*2c370*/  MOV R194, R194 ;  /* 0x000000c200c27202 */ /* 0x000fe40000000f00 */
[----:B------:R-:W-:-:S02]  /*2c380*/  F2FP.F16.F32.PACK_AB R90, R85, R84 ;  /* 0x00000054555a723e */ /* 0x000fc400000000ff */
[----:B------:R-:W-:Y:S02]  /*2c390*/  F2FP.F16.F32.PACK_AB R91, R87, R86 ;  /* 0x00000056575b723e */ /* 0x000fe400000000ff */
[----:B------:R-:W-:Y:S02]  /*2c3a0*/  F2FP.F16.F32.PACK_AB R81, R83, R82 ;  /* 0x000000525351723e */ /* 0x000fe400000000ff */
[----:B------:R-:W-:Y:S01]  /*2c3b0*/  F2FP.F16.F32.PACK_AB R72, R73, R72 ;  /* 0x000000484948723e */ /* 0x000fe200000000ff */
[----:B------:R1:W-:Y:S01]  /*2c3c0*/  STSM.16.M88.4 [R202], R112 ;  /* 0x00000070ca007844 */ /* 0x0003e20000000200 */
[----:B------:R-:W-:Y:S02]  /*2c3d0*/  LOP3.LUT R150, R215, R208, RZ, 0x3c, !PT ;  /* 0x000000d0d7967212 */ /* 0x000fe400078e3cff */
[----:B------:R-:W-:Y:S02]  /*2c3e0*/  SHF.R.U64 R120, R120, 0x3, RZ ;  /* 0x0000000378787819 */ /* 0x000fe400000012ff */
[----:B------:R-:W-:-:S02]  /*2c3f0*/  MOV R190, R190 ;  /* 0x000000be00be7202 */ /* 0x000fc40000000f00 */
[----:B------:R-:W-:Y:S02]  /*2c400*/  F2FP.F16.F32.PACK_AB R82, R77, R76 ;  /* 0x0000004c4d52723e */ /* 0x000fe400000000ff */
[----:B------:R-:W-:Y:S02]  /*2c410*/  F2FP.F16.F32.PACK_AB R83, R79, R78 ;  /* 0x0000004e4f53723e */ /* 0x000fe400000000ff */
[----:B------:R-:W-:Y:S02]  /*2c420*/  F2FP.F16.F32.PACK_AB R73, R75, R74 ;  /* 0x0000004a4b49723e */ /* 0x000fe400000000ff */
[----:B------:R-:W-:Y:S01]  /*2c430*/  F2FP.F16.F32.PACK_AB R64, R65, R64 ;  /* 0x000000404140723e */ /* 0x000fe200000000ff */
[----:B------:R-:W-:Y:S01]  /*2c440*/  IMAD.X R21, RZ, RZ, R19, P2 ;  /* 0x000000ffff157224 */ /* 0x000fe200010e0613 */
[----:B------:R-:W-:Y:S01]  /*2c450*/  LOP3.LUT R148, R0, R165, RZ, 0x3c, !PT ;  /* 0x000000a500947212 */ /* 0x000fe200078e3cff */
[----:B------:R1:W-:Y:S01]  /*2c460*/  STSM.16.M88.4 [R198], R104 ;  /* 0x00000068c6007844 */ /* 0x0003e20000000200 */
        /* <DEDUP_REMOVED lines=13> */
[----:B------:R1:W-:Y:S01]  /*2c540*/  STSM.16.M88.4 [R194], R88 ;  /* 0x00000058c2007844 */ /* 0x0003e20000000200 */
[----:B------:R-:W-:Y:S02]  /*2c550*/  LOP3.LUT R20, R145, R200, RZ, 0x3c, !PT ;  /* 0x000000c891147212 */ /* 0x000fe400078e3cff */
        /* <DEDUP_REMOVED lines=13> */
[----:B------:R-:W-:Y:S01]  /*2c630*/  MOV R148, R148 ;  /* 0x0000009400947202 */ /* 0x000fe20000000f00 */
[----:B------:R-:W2:Y:S01]  /*2c640*/  LDC.64 R44, c[0x0][0xd00] ;  /* 0x00034000ff2c7b82 */ /* 0x000ea20000000a00 */
[----:B------:R-:W-:-:S02]  /*2c650*/  F2FP.F16.F32.PACK_AB R42, R37, R36 ;  /* 0x00000024252a723e */ /* 0x000fc400000000ff */
[----:B------:R-:W-:Y:S02]  /*2c660*/  F2FP.F16.F32.PACK_AB R43, R39, R38 ;  /* 0x00000026272b723e */ /* 0x000fe400000000ff */
[----:B------:R-:W-:Y:S02]  /*2c670*/  F2FP.F16.F32.PACK_AB R33, R35, R34 ;  /* 0x000000222321723e */ /* 0x000fe400000000ff */
[----:B------:R-:W-:Y:S01]  /*2c680*/  F2FP.F16.F32.PACK_AB R24, R25, R24 ;  /* 0x000000181918723e */ /* 0x000fe200000000ff */
[----:B------:R1:W-:Y:S01]  /*2c690*/  STSM.16.M88.4 [R170], R64 ;  /* 0x00000040aa007844 */ /* 0x0003e20000000200 */
[----:B------:R-:W-:Y:S02]  /*2c6a0*/  MOV R146, R146 ;  /* 0x0000009200927202 */ /* 0x000fe40000000f00 */
        /* <DEDUP_REMOVED lines=8> */
[----:B------:R-:W-:Y:S01]  /*2c730*/  F2FP.F16.F32.PACK_AB R9, R11, R10 ;  /* 0x0000000a0b09723e */ /* 0x000fe200000000ff */
[----:B------:R1:W-:Y:S01]  /*2c740*/  STSM.16.M88.4 [R150], R48 ;  /* 0x0000003096007844 */ /* 0x0003e20000000200 */
[----:B------:R-:W-:Y:S01]  /*2c750*/  MOV R208, R208 ;  /* 0x000000d000d07202 */ /* 0x000fe20000000f00 */
[----:B------:R-:W-:Y:S01]  /*2c760*/  ULDC UR4, c[0x0][0xb88] ;  /* 0x0002e20000047ab9 */ /* 0x000fe20000000800 */
[----:B------:R-:W-:Y:S01]  /*2c770*/  F2FP.F16.F32.PACK_AB R10, R5, R4 ;  /* 0x00000004050a723e */ /* 0x000fe200000000ff */
[----:B0-----:R-:W-:Y:S01]  /*2c780*/  IMAD.MOV.U32 R18, RZ, RZ, RZ ;  /* 0x000000ffff127224 */ /* 0x001fe200078e00ff */
[----:B------:R-:W-:Y:S01]  /*2c790*/  F2FP.F16.F32.PACK_AB R11, R7, R6 ;  /* 0x00000006070b723e */ /* 0x000fe200000000ff */
[----:B------:R-:W0:Y:S01]  /*2c7a0*/  @P0 LDC.64 R4, c[0x0][0xd08] ;  /* 0x00034200ff040b82 */ /* 0x000e220000000a00 */
[----:B------:R1:W-:Y:S04]  /*2c7b0*/  STSM.16.M88.4 [R148], R40 ;  /* 0x0000002894007844 */ /* 0x0003e80000000200 */
[----:B------:R1:W-:Y:S01]  /*2c7c0*/  STSM.16.M88.4 [R146], R32 ;  /* 0x0000002092007844 */ /* 0x0003e20000000200 */
[----:B--2---:R-:W-:-:S02]  /*2c7d0*/  IMAD.WIDE R44, R179, 0x4, R44 ;  /* 0x00000004b32c7825 */ /* 0x004fc400078e022c */
[----:B------:R-:W2:Y:S01]  /*2c7e0*/  LDC R21, c[0x0][0xce8] ;  /* 0x00033a00ff157b82 */ /* 0x000ea20000000800 */
[----:B------:R1:W-:Y:S04]  /*2c7f0*/  STSM.16.M88.4 [R20], R24 ;  /* 0x0000001814007844 */ /* 0x0003e80000000200 */
[----:B------:R1:W-:Y:S03]  /*2c800*/  STSM.16.M88.4 [R208], R8 ;  /* 0x00000008d0007844 */ /* 0x0003e60000000200 */
[----:B------:R-:W-:Y:S01]  /*2c810*/  BAR.SYNC.DEFER_BLOCKING 0x1, 0x100 ;  /* 0x0044000000007b1d */ /* 0x000fe20000010000 */
[----:B------:R-:W-:Y:S02]  /*2c820*/  IMAD.U32 R0, RZ, RZ, UR4 ;  /* 0x00000004ff007e24 */ /* 0x000fe4000f8e00ff */
[----:B0-----:R-:W-:-:S03]  /*2c830*/  @P0 IMAD.WIDE R4, R179, 0x4, R4 ;  /* 0x00000004b3040825 */ /* 0x001fc600078e0204 */
[----:B------:R1:W5:Y:S04]  /*2c840*/  @P1 LDG.E R18, desc[UR42][R44.64] ;  /* 0x0000002a2c121981 */ /* 0x000368000c1e1900 */
[----:B------:R1:W5:Y:S01]  /*2c850*/  @P0 LDG.E R0, desc[UR42][R4.64] ;  /* 0x0000002a04000981 */ /* 0x000362000c1e1900 */
[----:B------:R-:W-:Y:S05]  /*2c860*/  @P0 BRA `(.L_x_13005) ;  /* 0x0000000000100947 */ /* 0x000fea0003800000 */
[----:B------:R-:W-:Y:S05]  /*2c870*/  @!P1 BRA `(.L_x_13005) ;  /* 0x00000000000c9947 */ /* 0x000fea0003800000 */
[----:B-1----:R-:W3:Y:S04]  /*2c880*/  LDG.E R5, desc[UR42][R44.64] ;  /* 0x0000002a2c057981 */ /* 0x002ee8000c1e1900 */
[----:B-----5:R-:W3:Y:S02]  /*2c890*/  LDG.E R0, desc[UR42][R44.64+0x4] ;  /* 0x0000042a2c007981 */ /* 0x020ee4000c1e1900 */
[----:B---3--:R-:W-:-:S07]  /*2c8a0*/  IMAD.IADD R0, R0, 0x1, -R5 ;  /* 0x0000000100007824 */ /* 0x008fce00078e0a05 */
.L_x_13005:
[----:B-12--5:R-:W-:Y:S01]  /*2c8b0*/  IMAD R20, R0, R21, RZ ;  /* 0x0000001500147224 */ /* 0x026fe200078e02ff */
[----:B------:R-:W-:Y:S01]  /*2c8c0*/  LOP3.LUT P0, RZ, R226, 0x3, RZ, 0xc0, !PT ;  /* 0x00000003e2ff7812 */ /* 0x000fe2000780c0ff */
[--C-:B------:R-:W-:Y:S01]  /*2c8d0*/  IMAD.IADD R15, R192, 0x1, R177.reuse ;  /* 0x00000001c00f7824 */ /* 0x100fe200078e02b1 */
[----:B------:R-:W-:Y:S01]  /*2c8e0*/  ISETP.NE.AND P2, PT, R21, 0x1, PT ;  /* 0x000000011500780c */ /* 0x000fe20003f45270 */
[----:B------:R-:W-:Y:S01]  /*2c8f0*/  IMAD.IADD R8, R234, 0x1, R177 ;  /* 0x00000001ea087824 */ /* 0x000fe200078e02b1 */
[----:B------:R-:W-:Y:S02]  /*2c900*/  ULDC.64 UR4, c[0x0][0xc90] ;  /* 0x0003240000047ab9 */ /* 0x000fe40000000a00 */
[----:B------:R-:W-:-:S09]  /*2c910*/  ISETP.GE.OR P3, PT, R15, R20, P0 ;  /* 0x000000140f00720c */ /* 0x000fd20000766670 */
[----:B------:R-:W0:Y:S04]  /*2c920*/  @P2 LDC R5, c[0x0][0xcec] ;  /* 0x00033b00ff052b82 */ /* 0x000e280000000800 */
[----:B------:R-:W2:Y:S01]  /*2c930*/  @!P3 LDL R11, [R1+0x450] ;  /* 0x00045000010bb983 */ /* 0x000ea20000100800 */
[----:B------:R-:W-:Y:S01]  /*2c940*/  SHF.R.S32.HI R0, RZ, 0x1f, R178 ;  /* 0x0000001fff007819 */ /* 0x000fe200000114b2 */
[----:B------:R-:W-:Y:S01]  /*2c950*/  IMAD.MOV.U32 R4, RZ, RZ, R8 ;  /* 0x000000ffff047224 */ /* 0x000fe200078e0008 */
[----:B------:R-:W-:Y:S01]  /*2c960*/  SHF.R.S32.HI R19, RZ, 0x1f, R18 ;  /* 0x0000001fff137819 */ /* 0x000fe20000011412 */
[----:B------:R-:W1:Y:S01]  /*2c970*/  @P2 LDC R6, c[0x0][0xcf0] ;  /* 0x00033c00ff062b82 */ /* 0x000e620000000800 */
[----:B------:R-:W-:Y:S01]  /*2c980*/  SHF.R.S32.HI R76, RZ, 0x1f, R179 ;  /* 0x0000001fff4c7819 */ /* 0x000fe200000114b3 */
[----:B------:R-:W-:Y:S01]  /*2c990*/  IMAD R7, R0, UR4, RZ ;  /* 0x0000000400077c24 */ /* 0x000fe2000f8e02ff */
[----:B------:R-:W-:-:S02]  /*2c9a0*/  SEL R77, R179, RZ, !P1 ;  /* 0x000000ffb34d7207 */ /* 0x000fc40004800000 */
[----:B------:R-:W-:-:S03]  /*2c9b0*/  SEL R76, R76, RZ, !P1 ;  /* 0x000000ff4c4c7207 */ /* 0x000fc60004800000 */
[----:B------:R-:W3:Y:S01]  /*2c9c0*/  @P2 LDC R79, c[0x0][0xcec] ;  /* 0x00033b00ff4f2b82 */ /* 0x000ee20000000800 */
[----:B0-----:R-:W-:-:S07]  /*2c9d0*/  @P2 IMAD.HI.U32 R5, R8, R5, RZ ;  /* 0x0000000508052227 */ /* 0x001fce00078e00ff */
[----:B------:R-:W0:Y:S01]  /*2c9e0*/  @P2 LDC R81, c[0x0][0xcf0] ;  /* 0x00033c00ff512b82 */ /* 0x000e220000000800 */
[----:B-1----:R-:W-:Y:S01]  /*2c9f0*/  @P2 SHF.R.U32.HI R4, RZ, R6, R5 ;  /* 0x00000006ff042219 */ /* 0x002fe20000011605 */
[C---:B------:R-:W-:Y:S02]  /*2ca00*/  IMAD R5, R178.reuse, UR5, R7 ;  /* 0x00000005b2057c24 */ /* 0x040fe4000f8e0207 */
[----:B------:R-:W-:Y:S01]  /*2ca10*/  IMAD.WIDE.U32 R6, R178, UR4, R18 ;  /* 0x00000004b2067c25 */ /* 0x000fe2000f8e0012 */
[----:B------:R-:W-:Y:S01]  /*2ca20*/  ULDC.64 UR4, c[0x0][0xc98] ;  /* 0x0003260000047ab9 */ /* 0x000fe20000000a00 */
[--C-:B------:R-:W-:Y:S02]  /*2ca30*/  SHF.R.S32.HI R13, RZ, 0x1f, R4.reuse ;  /* 0x0000001fff0d7819 */ /* 0x100fe40000011404 */
[----:B------:R-:W-:Y:S02]  /*2ca40*/  IMAD.MOV R9, RZ, RZ, -R4 ;  /* 0x000000ffff097224 */ /* 0x000fe400078e0a04 */
[----:B------:R-:W-:-:S02]  /*2ca50*/  IMAD.IADD R7, R7, 0x1, R5 ;  /* 0x0000000107077824 */ /* 0x000fc400078e0205 */
[----:B------:R-:W-:Y:S02]  /*2ca60*/  IMAD R9, R21, R9, R8 ;  /* 0x0000000915097224 */ /* 0x000fe400078e0208 */
[----:B------:R-:W-:Y:S02]  /*2ca70*/  IMAD R8, R76, UR4, RZ ;  /* 0x000000044c087c24 */ /* 0x000fe4000f8e02ff */
[----:B------:R-:W-:Y:S01]  /*2ca80*/  IMAD.WIDE.U32 R6, R77, UR4, R6 ;  /* 0x000000044d067c25 */ /* 0x000fe2000f8e0006 */
[----:B------:R-:W-:-:S03]  /*2ca90*/  SHF.R.S32.HI R5, RZ, 0x1f, R9 ;  /* 0x0000001fff057819 */ /* 0x000fc60000011409 */
[----:B------:R-:W-:Y:S01]  /*2caa0*/  IMAD R8, R77, UR5, R8 ;  /* 0x000000054d087c24 */ /* 0x000fe2000f8e0208 */
[----:B------:R-:W-:Y:S01]  /*2cab0*/  IADD3 R4, P1, R4, R6, RZ ;  /* 0x0000000604047210 */ /* 0x000fe20007f3e0ff */
[----:B------:R-:W-:Y:S02]  /*2cac0*/  ULDC.64 UR4, c[0x0][0xc88] ;  /* 0x0003220000047ab9 */ /* 0x000fe40000000a00 */
[----:B------:R-:W-:Y:S01]  /*2cad0*/  IMAD R6, R5, UR4, RZ ;  /* 0x0000000405067c24 */ /* 0x000fe2000f8e02ff */
[----:B------:R-:W-:-:S03]  /*2cae0*/  IADD3.X R5, R13, R7, R8, P1, !PT ;  /* 0x000000070d057210 */ /* 0x000fc60000ffe408 */
[C---:B------:R-:W-:Y:S02]  /*2caf0*/  IMAD R7, R9.reuse, UR5, R6 ;  /* 0x0000000509077c24 */ /* 0x040fe4000f8e0206 */
[----:B------:R-:W-:Y:S01]  /*2cb00*/  IMAD.WIDE.U32 R4, R9, UR4, R4 ;  /* 0x0000000409047c25 */ /* 0x000fe2000f8e0004 */
[----:B------:R-:W-:-:S03]  /*2cb10*/  ULDC.64 UR4, c[0x0][0xc50] ;  /* 0x0003140000047ab9 */ /* 0x000fc60000000a00 */
[----:B------:R-:W-:Y:S01]  /*2cb20*/  IMAD.IADD R5, R5, 0x1, R7 ;  /* 0x0000000105057824 */ /* 0x000fe200078e0207 */
[----:B------:R-:W-:-:S04]  /*2cb30*/  LEA R10, P1, R4, UR4, 0x2 ;  /* 0x00000004040a7c11 */ /* 0x000fc8000f8210ff */
[----:B------:R-:W-:Y:S01]  /*2cb40*/  LEA.HI.X R4, R4, UR5, R5, 0x2, P1 ;  /* 0x0000000504047c11 */ /* 0x000fe200088f1405 */
[----:B------:R-:W-:Y:S01]  /*2cb50*/  SHFL.IDX PT, R6, R10, RZ, 0x1c1f ;  /* 0x001c1fff0a067589 */ /* 0x000fe200000e0000 */
[----:B------:R-:W-:Y:S01]  /*2cb60*/  VIADD R5, R15, 0x8 ;  /* 0x000000080f057836 */ /* 0x000fe20000000000 */
[----:B------:R-:W-:Y:S02]  /*2cb70*/  ULDC.64 UR4, c[0x0][0xba0] ;  /* 0x0002e80000047ab9 */ /* 0x000fe40000000a00 */
[----:B------:R-:W2:Y:S02]  /*2cb80*/  SHFL.IDX PT, R7, R4, RZ, 0x1c1f ;  /* 0x001c1fff04077589 */ /* 0x000ea400000e0000 */
[----:B------:R-:W-:Y:S02]  /*2cb90*/  ISETP.GE.OR P0, PT, R5, R20, P0 ;  /* 0x000000140500720c */ /* 0x000fe40000706670 */
[----:B--2---:R1:W-:Y:S11]  /*2cba0*/  @!P3 ST.E desc[UR42][R6.64], R11 ;  /* 0x0000000b0600b985 */ /* 0x0043f6000c10192a */
[----:B------:R-:W2:Y:S01]  /*2cbb0*/  @!P0 LDL R59, [R1+0x454] ;  /* 0x00045400013b8983 */ /* 0x000ea20000100800 */
[----:B------:R-:W-:-:S03]  /*2cbc0*/  IMAD R5, R210, 0x40, R160 ;  /* 0x00000040d2057824 */ /* 0x000fc600078e02a0 */
[----:B------:R-:W-:Y:S01]  /*2cbd0*/  SHFL.IDX PT, R54, R10, 0x1, 0x1c1f ;  /* 0x003c1f000a367f89 */ /* 0x000fe200000e0000 */
[----:B------:R-:W-:-:S03]  /*2cbe0*/  IMAD.WIDE R2, R5, 0x2, R2 ;  /* 0x0000000205027825 */ /* 0x000fc600078e0202 */
[----:B------:R4:W2:Y:S01]  /*2cbf0*/  SHFL.IDX PT, R55, R4, 0x1, 0x1c1f ;  /* 0x003c1f0004377f89 */ /* 0x0008a200000e0000 */
[C---:B------:R-:W-:Y:S02]  /*2cc00*/  IADD3 R25, P4, R2.reuse, 0x3000, RZ ;  /* 0x0000300002197810 */ /* 0x040fe40007f9e0ff */
[C---:B------:R-:W-:Y:S02]  /*2cc10*/  IADD3 R9, P1, R2.reuse, 0x1000, RZ ;  /* 0x0000100002097810 */ /* 0x040fe40007f3e0ff */
[----:B------:R-:W-:Y:S02]  /*2cc20*/  IADD3 R13, P5, R2, 0x2000, RZ ;  /* 0x00002000020d7810 */ /* 0x000fe40007fbe0ff */
[----:B------:R-:W-:Y:S02]  /*2cc30*/  LOP3.LUT R24, R25, 0x380, RZ, 0xc0, !PT ;  /* 0x0000038019187812 */ /* 0x000fe400078ec0ff */
[----:B------:R-:W-:Y:S02]  /*2cc40*/  LOP3.LUT R8, R9, 0x380, RZ, 0xc0, !PT ;  /* 0x0000038009087812 */ /* 0x000fe400078ec0ff */
[----:B------:R-:W-:-:S02]  /*2cc50*/  LOP3.LUT R12, R13, 0x380, RZ, 0xc0, !PT ;  /* 0x000003800d0c7812 */ /* 0x000fc400078ec0ff */
        /* <DEDUP_REMOVED lines=27> */
[----:B------:R-:W-:Y:S01]  /*2ce10*/  IMAD.X R37, RZ, RZ, R3, P5 ;  /* 0x000000ffff257224 */ /* 0x000fe200028e0603 */
[----:B------:R-:W-:Y:S02]  /*2ce20*/  IADD3.X R41, RZ, R3, RZ, P4, !PT ;  /* 0x00000003ff297210 */ /* 0x000fe400027fe4ff */
[C---:B------:R-:W-:Y:S02]  /*2ce30*/  IADD3 R57, P4, R2.reuse, 0xb000, RZ ;  /* 0x0000b00002397810 */ /* 0x040fe40007f9e0ff */
[----:B------:R-:W-:-:S02]  /*2ce40*/  IADD3 R45, P3, R2, 0x8000, RZ ;  /* 0x00008000022d7810 */ /* 0x000fc40007f7e0ff */
[C---:B------:R-:W-:Y:S02]  /*2ce50*/  IADD3 R49, P1, R2.reuse, 0x9000, RZ ;  /* 0x0000900002317810 */ /* 0x040fe40007f3e0ff */
[----:B------:R-:W-:Y:S02]  /*2ce60*/  IADD3 R53, P5, R2, 0xa000, RZ ;  /* 0x0000a00002357810 */ /* 0x000fe40007fbe0ff */
        /* <DEDUP_REMOVED lines=20> */
[C---:B------:R-:W-:Y:S02]  /*2cfb0*/  IADD3 R69, P5, R2.reuse, 0xe000, RZ ;  /* 0x0000e00002457810 */ /* 0x040fe40007fbe0ff */
[----:B-1----:R-:W-:Y:S02]  /*2cfc0*/  LOP3.LUT R7, R2, 0x380, RZ, 0xc0, !PT ;  /* 0x0000038002077812 */ /* 0x002fe400078ec0ff */
[----:B----4-:R-:W-:Y:S02]  /*2cfd0*/  LOP3.LUT R4, R5, 0x380, RZ, 0xc0, !PT ;  /* 0x0000038005047812 */ /* 0x010fe400078ec0ff */
        /* <DEDUP_REMOVED lines=9> */
[----:B------:R-:W-:Y:S01]  /*2d070*/  LOP3.LUT R60, R60, R61, RZ, 0x3c, !PT ;  /* 0x0000003d3c3c7212 */ /* 0x000fe200078e3cff */
[--C-:B------:R-:W-:Y:S01]  /*2d080*/  IMAD.X R61, RZ, RZ, R3.reuse, P3 ;  /* 0x000000ffff3d7224 */ /* 0x100fe200018e0603 */
[----:B------:R-:W-:Y:S01]  /*2d090*/  LOP3.LUT R64, R64, R65, RZ, 0x3c, !PT ;  /* 0x0000004140407212 */ /* 0x000fe200078e3cff */
[--C-:B------:R-:W-:Y:S01]  /*2d0a0*/  IMAD.X R65, RZ, RZ, R3.reuse, P1 ;  /* 0x000000ffff417224 */ /* 0x100fe200008e0603 */
[----:B------:R-:W-:Y:S01]  /*2d0b0*/  LOP3.LUT R68, R68, R69, RZ, 0x3c, !PT ;  /* 0x0000004544447212 */ /* 0x000fe200078e3cff */
[----:B------:R-:W-:Y:S01]  /*2d0c0*/  IMAD.X R69, RZ, RZ, R3, P5 ;  /* 0x000000ffff457224 */ /* 0x000fe200028e0603 */
[----:B------:R-:W-:Y:S01]  /*2d0d0*/  LOP3.LUT R72, R4, R5, RZ, 0x3c, !PT ;  /* 0x0000000504487212 */ /* 0x000fe200078e3cff */
[----:B------:R-:W-:-:S02]  /*2d0e0*/  IMAD.IADD R78, R220, 0x1, R177 ;  /* 0x00000001dc4e7824 */ /* 0x000fc400078e02b1 */
[----:B------:R-:W-:Y:S01]  /*2d0f0*/  IMAD.IADD R177, R210, 0x1, R177 ;  /* 0x00000001d2b17824 */ /* 0x000fe200078e02b1 */
[----:B------:R-:W-:Y:S01]  /*2d100*/  BSSY B1, `(.L_x_13006) ;  /* 0x0000056000017945 */ /* 0x000fe20003800000 */
[----:B--2---:R1:W-:Y:S04]  /*2d110*/  @!P0 ST.E desc[UR42][R54.64], R59 ;  /* 0x0000003b36008985 */ /* 0x0043e8000c10192a */
[----:B------:R2:W5:Y:S04]  /*2d120*/  LD.E.128 R4, desc[UR42][R2.64] ;  /* 0x0000002a02047980 */ /* 0x000568000c101d00 */
        /* <DEDUP_REMOVED lines=11> */
[----:B------:R-:W-:-:S03]  /*2d1e0*/  IMAD.WIDE.U32 R2, R178, UR4, R2 ;  /* 0x00000004b2027c25 */ /* 0x000fc6000f8e0002 */
[----:B------:R-:W5:Y:S01]  /*2d1f0*/  LD.E.128 R36, desc[UR42][R36.64] ;  /* 0x0000002a24247980 */ /* 0x000f62000c101d00 */
[----:B------:R-:W-:Y:S01]  /*2d200*/  IMAD R19, R178, UR5, R19 ;  /* 0x00000005b2137c24 */ /* 0x000fe2000f8e0213 */
[----:B------:R-:W-:Y:S01]  /*2d210*/  ULDC.64 UR4, c[0x0][0xbf0] ;  /* 0x0002fc0000047ab9 */ /* 0x000fe20000000a00 */
[----:B---3--:R-:W-:Y:S01]  /*2d220*/  @P2 IMAD.HI.U32 R0, R78, R79, RZ ;  /* 0x0000004f4e002227 */ /* 0x008fe200078e00ff */
[----:B------:R-:W5:Y:S03]  /*2d230*/  LD.E.128 R40, desc[UR42][R40.64] ;  /* 0x0000002a28287980 */ /* 0x000f66000c101d00 */
[----:B------:R-:W-:Y:S01]  /*2d240*/  IMAD.IADD R3, R3, 0x1, R19 ;  /* 0x0000000103037824 */ /* 0x000fe200078e0213 */
[----:B------:R-:W5:Y:S01]  /*2d250*/  LD.E.128 R44, desc[UR42][R44.64] ;  /* 0x0000002a2c2c7980 */ /* 0x000f62000c101d00 */
[----:B------:R-:W-:Y:S01]  /*2d260*/  IMAD.MOV.U32 R19, RZ, RZ, R78 ;  /* 0x000000ffff137224 */ /* 0x000fe200078e004e */
[----:B0-----:R-:W-:Y:S01]  /*2d270*/  @P2 SHF.R.U32.HI R19, RZ, R81, R0 ;  /* 0x00000051ff132219 */ /* 0x001fe20000011600 */
[----:B------:R-:W-:Y:S01]  /*2d280*/  IMAD R76, R76, UR4, RZ ;  /* 0x000000044c4c7c24 */ /* 0x000fe2000f8e02ff */
[----:B------:R-:W5:Y:S02]  /*2d290*/  LD.E.128 R48, desc[UR42][R48.64] ;  /* 0x0000002a30307980 */ /* 0x000f64000c101d00 */
[--C-:B------:R-:W-:Y:S01]  /*2d2a0*/  SHF.R.S32.HI R0, RZ, 0x1f, R19.reuse ;  /* 0x0000001fff007819 */ /* 0x100fe20000011413 */
[----:B------:R-:W-:Y:S01]  /*2d2b0*/  IMAD.MOV R18, RZ, RZ, -R19 ;  /* 0x000000ffff127224 */ /* 0x000fe200078e0a13 */
[----:B-1----:R-:W5:Y:S01]  /*2d2c0*/  LD.E.128 R52, desc[UR42][R52.64] ;  /* 0x0000002a34347980 */ /* 0x002f62000c101d00 */
[----:B------:R-:W-:-:S02]  /*2d2d0*/  IMAD R79, R77, UR5, R76 ;  /* 0x000000054d4f7c24 */ /* 0x000fc4000f8e024c */
[----:B------:R-:W-:Y:S01]  /*2d2e0*/  IMAD.WIDE.U32 R2, R77, UR4, R2 ;  /* 0x000000044d027c25 */ /* 0x000fe2000f8e0002 */
[----:B------:R-:W-:Y:S01]  /*2d2f0*/  ULDC.64 UR4, c[0x0][0xbe0] ;  /* 0x0002f80000047ab9 */ /* 0x000fe20000000a00 */
[----:B------:R-:W5:Y:S02]  /*2d300*/  LD.E.128 R56, desc[UR42][R56.64] ;  /* 0x0000002a38387980 */ /* 0x000f64000c101d00 */
[----:B------:R-:W-:Y:S02]  /*2d310*/  IMAD R0, R0, UR4, RZ ;  /* 0x0000000400007c24 */ /* 0x000fe4000f8e02ff */
[----:B------:R-:W-:Y:S01]  /*2d320*/  IMAD R21, R21, R18, R78 ;  /* 0x0000001215157224 */ /* 0x000fe200078e024e */
[----:B------:R-:W5:Y:S01]  /*2d330*/  LD.E.128 R60, desc[UR42][R60.64] ;  /* 0x0000002a3c3c7980 */ /* 0x000f62000c101d00 */
[----:B------:R-:W-:-:S03]  /*2d340*/  IMAD.IADD R3, R3, 0x1, R79 ;  /* 0x0000000103037824 */ /* 0x000fc600078e024f */
[----:B------:R-:W5:Y:S01]  /*2d350*/  LD.E.128 R64, desc[UR42][R64.64] ;  /* 0x0000002a40407980 */ /* 0x000f62000c101d00 */
[----:B------:R-:W-:-:S03]  /*2d360*/  IMAD R77, R19, UR5, R0 ;  /* 0x00000005134d7c24 */ /* 0x000fc6000f8e0200 */
[----:B------:R-:W5:Y:S01]  /*2d370*/  LD.E.128 R68, desc[UR42][R68.64] ;  /* 0x0000002a44447980 */ /* 0x000f62000c101d00 */
[----:B------:R-:W-:-:S03]  /*2d380*/  SHF.R.S32.HI R0, RZ, 0x1f, R21 ;  /* 0x0000001fff007819 */ /* 0x000fc60000011415 */
[----:B------:R-:W5:Y:S01]  /*2d390*/  LD.E.128 R72, desc[UR42][R72.64] ;  /* 0x0000002a48487980 */ /* 0x000f62000c101d00 */
[----:B------:R-:W-:Y:S01]  /*2d3a0*/  IMAD.WIDE.U32 R2, R19, UR4, R2 ;  /* 0x0000000413027c25 */ /* 0x000fe2000f8e0002 */
[----:B------:R-:W-:Y:S01]  /*2d3b0*/  ULDC.64 UR4, c[0x0][0xbd8] ;  /* 0x0002f60000047ab9 */ /* 0x000fe20000000a00 */
[----:B------:R-:W-:Y:S01]  /*2d3c0*/  ISETP.GE.AND P2, PT, R177, R20, PT ;  /* 0x00000014b100720c */ /* 0x000fe20003f46270 */
        /* <DEDUP_REMOVED lines=8> */
[----:B------:R-:W-:-:S04]  /*2d450*/  IMAD.WIDE.U32 R2, R21, UR4, R2 ;  /* 0x0000000415027c25 */ /* 0x000fc8000f8e0002 */
[----:B------:R-:W-:Y:S01]  /*2d460*/  IMAD R77, R21, UR5, R0 ;  /* 0x00000005154d7c24 */ /* 0x000fe2000f8e0200 */
[----:B------:R-:W-:Y:S01]  /*2d470*/  ULDC.64 UR4, c[0x0][0xb80] ;  /* 0x0002e00000047ab9 */ /* 0x000fe20000000a00 */
[----:B------:R-:W-:Y:S01]  /*2d480*/  VIADD R0, R144, 0x32420 ;  /* 0x0003242090007836 */ /* 0x000fe20000000000 */
[C---:B------:R-:W-:Y:S01]  /*2d490*/  LEA R21, P3, R2.reuse, UR4, 0x1 ;  /* 0x0000000402157c11 */ /* 0x040fe2000f8608ff */
[----:B------:R-:W-:Y:S02]  /*2d4a0*/  IMAD.IADD R3, R3, 0x1, R77 ;  /* 0x0000000103037824 */ /* 0x000fe400078e024d */
[----:B------:R-:W-:Y:S01]  /*2d4b0*/  VIADD R19, R177, 0x20 ;  /* 0x00000020b1137836 */ /* 0x000fe20000000000 */
[----:B------:R-:W-:Y:S01]  /*2d4c0*/  PRMT R0, RZ, 0x654, R0 ;  /* 0x00000654ff007816 */ /* 0x000fe20000000000 */
[----:B0-----:R0:W1:Y:S01]  /*2d4d0*/  SHFL.IDX PT, R78, R21, RZ, 0x181f ;  /* 0x00181fff154e7589 */ /* 0x00106200000e0000 */
[----:B------:R-:W-:Y:S02]  /*2d4e0*/  LEA.HI.X R80, R2, UR5, R3, 0x1, P3 ;  /* 0x0000000502507c11 */ /* 0x000fe400098f0c03 */
[-C--:B------:R-:W-:Y:S01]  /*2d4f0*/  ISETP.GE.AND P1, PT, R19, R20.reuse, PT ;  /* 0x000000141300720c */ /* 0x080fe20003f26270 */
[----:B------:R-:W-:Y:S01]  /*2d500*/  VIADD R19, R177, 0x40 ;  /* 0x00000040b1137836 */ /* 0x000fe20000000000 */
[----:B------:R2:W-:Y:S04]  /*2d510*/  SYNCS.ARRIVE.TRANS64.RED.A1T0 RZ, [R0+URZ], RZ ;  /* 0x000000ff00ff79a7 */ /* 0x0005e8000810043f */
[----:B------:R-:W-:Y:S01]  /*2d520*/  ISETP.GE.AND P0, PT, R19, R20, PT ;  /* 0x000000141300720c */ /* 0x000fe20003f06270 */
[----:B--2---:R0:W2:Y:S01]  /*2d530*/  SHFL.IDX PT, R0, R80, RZ, 0x181f ;  /* 0x00181fff50007589 */ /* 0x0040a200000e0000 */
[----:B------:R-:W-:Y:S11]  /*2d540*/  @P2 BRA `(.L_x_13007) ;  /* 0x0000000000442947 */ /* 0x000ff60003800000 */
[----:B------:R-:W-:Y:S02]  /*2d550*/  ULDC UR4, c[0x0][0xbc8] ;  /* 0x0002f20000047ab9 */ /* 0x000fe40000000800 */
[----:B------:R-:W-:Y:S02]  /*2d560*/  ISETP.GE.AND P2, PT, R160, UR4, PT ;  /* 0x00000004a0007c0c */ /* 0x000fe4000bf46270 */
[----:B------:R-:W-:Y:S02]  /*2d570*/  ISETP.GE.AND P3, PT, R162, UR4, PT ;  /* 0x00000004a2007c0c */ /* 0x000fe4000bf66270 */
[----:B------:R-:W-:-:S09]  /*2d580*/  ISETP.GE.AND P4, PT, R161, UR4, PT ;  /* 0x00000004a1007c0c */ /* 0x000fd2000bf86270 */
[----:B-1----:R-:W-:-:S04]  /*2d590*/  @!P2 LEA R2, P5, R160, R78, 0x1 ;  /* 0x0000004ea002a211 */ /* 0x002fc800078a08ff */
[----:B--2---:R-:W-:Y:S02]  /*2d5a0*/  @!P2 LEA.HI.X R3, R160, R0, R184, 0x1, P5 ;  /* 0x00000000a003a211 */ /* 0x004fe400028f0cb8 */
        /* <DEDUP_REMOVED lines=11> */
.L_x_13007:
[----:B------:R-:W-:Y:S05]  /*2d660*/  BSYNC B1 ;  /* 0x0000000000017941 */ /* 0x000fea0003800000 */
.L_x_13006:
        /* <DEDUP_REMOVED lines=11> */
[----:B-----5:R-:W-:-:S03]  /*2d720*/  @!P3 LEA R4, P5, R162, R18, 0x1 ;  /* 0x00000012a204b211 */ /* 0x020fc600078a08ff */
        /* <DEDUP_REMOVED lines=9> */
.L_x_13009:
[----:B------:R-:W-:Y:S05]  /*2d7c0*/  BSYNC B1 ;  /* 0x0000000000017941 */ /* 0x000fea0003800000 */
.L_x_13008:
        /* <DEDUP_REMOVED lines=10> */
[----:B------:R-:W-:Y:S02]  /*2d870*/  @!P2 LEA R4, P4, R162, R8, 0x1 ;  /* 0x00000008a204a211 */ /* 0x000fe400078808ff */
        /* <DEDUP_REMOVED lines=10> */
.L_x_13011:
[----:B------:R-:W-:Y:S05]  /*2d920*/  BSYNC B1 ;  /* 0x0000000000017941 */ /* 0x000fea0003800000 */
.L_x_13010:
[----:B0-----:R-:W-:Y:S01]  /*2d930*/  VIADD R3, R177, 0x60 ;  /* 0x00000060b1037836 */ /* 0x001fe20000000000 */
[----:B--2-4-:R-:W2:Y:S04]  /*2d940*/  SHFL.IDX PT, R80, R80, 0x3, 0x181f ;  /* 0x00781f0050507f89 */ /* 0x014ea800000e0000 */
[----:B------:R-:W-:Y:S01]  /*2d950*/  ISETP.GE.AND P0, PT, R3, R20, PT ;  /* 0x000000140300720c */ /* 0x000fe20003f06270 */
[----:B------:R-:W4:-:S12]  /*2d960*/  SHFL.IDX PT, R21, R21, 0x3, 0x181f ;  /* 0x00781f0015157f89 */ /* 0x000f1800000e0000 */
[----:B------:R-:W-:Y:S05]  /*2d970*/  @P0 BRA `(.L_x_13012) ;  /* 0x0000000c00980947 */ /* 0x000fea0003800000 */
[----:B------:R-:W-:Y:S02]  /*2d980*/  ULDC UR4, c[0x0][0xbc8] ;  /* 0x0002f20000047ab9 */ /* 0x000fe40000000800 */
[----:B------:R-:W-:Y:S02]  /*2d990*/  ISETP.GE.AND P3, PT, R160, UR4, PT ;  /* 0x00000004a0007c0c */ /* 0x000fe4000bf66270 */
[----:B------:R-:W-:Y:S02]  /*2d9a0*/  ISETP.GE.AND P4, PT, R162, UR4, PT ;  /* 0x00000004a2007c0c */ /* 0x000fe4000bf86270 */
[----:B------:R-:W-:-:S09]  /*2d9b0*/  ISETP.GE.AND P5, PT, R161, UR4, PT ;  /* 0x00000004a1007c0c */ /* 0x000fd2000bfa6270 */
[-C--:B----4-:R-:W-:Y:S02]  /*2d9c0*/  @!P3 LEA R2, P0, R160, R21.reuse, 0x1 ;  /* 0x00000015a002b211 */ /* 0x090fe400078008ff */
[-C--:B------:R-:W-:Y:S02]  /*2d9d0*/  @!P4 LEA R4, P1, R162, R21.reuse, 0x1 ;  /* 0x00000015a204c211 */ /* 0x080fe400078208ff */
[C---:B------:R-:W-:Y:S02]  /*2d9e0*/  @!P5 LEA R6, P2, R161.reuse, R21, 0x1 ;  /* 0x00000015a106d211 */ /* 0x040fe400078408ff */
[-C--:B--2---:R-:W-:Y:S02]  /*2d9f0*/  @!P3 LEA.HI.X R3, R160, R80.reuse, R184, 0x1, P0 ;  /* 0x00000050a003b211 */ /* 0x084fe400000f0cb8 */
        /* <DEDUP_REMOVED lines=11> */
.L_x_13004:
[----:B------:R-:W-:Y:S01]  /*2dab0*/  ULDC.64 UR4, c[0x0][0xd00] ;  /* 0x0003400000047ab9 */ /* 0x000fe20000000a00 */
[----:B-----5:R-:W2:Y:S01]  /*2dac0*/  LDC.64 R2, c[0x0][0xd00] ;  /* 0x00034000ff027b82 */ /* 0x020ea20000000a00 */
[----:B------:R-:W-:Y:S01]  /*2dad0*/  ISETP.NE.U32.AND P0, PT, RZ, UR4, PT ;  /* 0x00000004ff007c0c */ /* 0x000fe2000bf05070 */
[----:B------:R-:W-:-:S03]  /*2dae0*/  IMAD.MOV.U32 R0, RZ, RZ, RZ ;  /* 0x000000ffff007224 */ /* 0x000fc600078e00ff */
[----:B------:R-:W-:Y:S01]  /*2daf0*/  ISETP.NE.AND.EX P0, PT, RZ, UR5, PT, P0 ;  /* 0x00000005ff007c0c */ /* 0x000fe2000bf05300 */
[----:B------:R-:W-:Y:S02]  /*2db00*/  ULDC.64 UR4, c[0x0][0xd08] ;  /* 0x0003420000047ab9 */ /* 0x000fe40000000a00 */
[----:B------:R-:W-:Y:S01]  /*2db10*/  ISETP.NE.U32.AND P1, PT, RZ, UR4, PT ;  /* 0x00000004ff007c0c */ /* 0x000fe2000bf25070 */
[----:B------:R-:W3:Y:S03]  /*2db20*/  LDC R21, c[0x0][0xce8] ;  /* 0x00033a00ff157b82 */ /* 0x000ee60000000800 */
        /* <DEDUP_REMOVED lines=8> */
[----:B---3--:R-:W-:Y:S02]  /*2dbb0*/  ISETP.NE.AND P2, PT, R21, 0x1, PT ;  /* 0x000000011500780c */ /* 0x008fe40003f45270 */
[----:B------:R-:W-:Y:S02]  /*2dbc0*/  ISETP.GE.AND P3, PT, R201, 0x80, PT ;  /* 0x00000080c900780c */ /* 0x000fe40003f66270 */
[----:B------:R-:W-:-:S09]  /*2dbd0*/  SHF.R.S32.HI R7, RZ, 0x1f, R179 ;  /* 0x0000001fff077819 */ /* 0x000fd200000114b3 */
[----:B------:R-:W2:Y:S01]  /*2dbe0*/  @P2 LDC R25, c[0x0][0xcec] ;  /* 0x00033b00ff192b82 */ /* 0x000ea20000000800 */
[----:B----4-:R-:W-:Y:S05]  /*2dbf0*/  @P1 BRA `(.L_x_13013) ;  /* 0x0000000000101947 */ /* 0x010fea0003800000 */
[----:B------:R-:W-:Y:S05]  /*2dc00*/  @!P0 BRA `(.L_x_13013) ;  /* 0x00000000000c8947 */ /* 0x000fea0003800000 */
[----:B------:R-:W3:Y:S04]  /*2dc10*/  LDG.E R5, desc[UR42][R2.64] ;  /* 0x0000002a02057981 */ /* 0x000ee8000c1e1900 */
[----:B-----5:R-:W3:Y:S02]  /*2dc20*/  LDG.E R6, desc[UR42][R2.64+0x4] ;  /* 0x0000042a02067981 */ /* 0x020ee4000c1e1900 */
[----:B---3--:R-:W-:-:S07]  /*2dc30*/  IMAD.IADD R6, R6, 0x1, -R5 ;  /* 0x0000000106067824 */ /* 0x008fce00078e0a05 */
.L_x_13013:
        /* <DEDUP_REMOVED lines=8> */
[----:B----4-:R-:W-:Y:S01]  /*2dcc0*/  IMAD R2, R6, R9, RZ ;  /* 0x0000000906027224 */ /* 0x010fe200078e02ff */
        /* <DEDUP_REMOVED lines=36> */
.L_x_13015:
[----:B------:R-:W-:Y:S05]  /*2df10*/  BSYNC B1 ;  /* 0x0000000000017941 */ /* 0x000fea0003800000 */
.L_x_13014:
[----:B------:R-:W4:Y:S01]  /*2df20*/  @P2 LDC R9, c[0x0][0xcf0] ;  /* 0x00033c00ff092b82 */ /* 0x000f220000000800 */
[----:B------:R-:W-:Y:S01]  /*2df30*/  ULDC.64 UR4, c[0x0][0xba0] ;  /* 0x0002e80000047ab9 */ /* 0x000fe20000000a00 */
[----:B------:R-:W-:Y:S02]  /*2df40*/  IMAD.IADD R8, R220, 0x1, R177 ;  /* 0x00000001dc087824 */ /* 0x000fe400078e02b1 */
[----:B---3--:R-:W-:-:S04]  /*2df50*/  IMAD R3, R11, UR4, RZ ;  /* 0x000000040b037c24 */ /* 0x008fc8000f8e02ff */
[C---:B------:R-:W-:Y:S02]  /*2df60*/  IMAD R5, R0.reuse, UR5, R3 ;  /* 0x0000000500057c24 */ /* 0x040fe4000f8e0203 */
[----:B------:R-:W-:Y:S01]  /*2df70*/  IMAD.WIDE.U32 R2, R0, UR4, RZ ;  /* 0x0000000400027c25 */ /* 0x000fe2000f8e00ff */
[----:B------:R-:W-:-:S03]  /*2df80*/  ULDC.64 UR4, c[0x0][0xbe8] ;  /* 0x0002fa0000047ab9 */ /* 0x000fc60000000a00 */
[----:B------:R-:W-:Y:S02]  /*2df90*/  IMAD.IADD R3, R3, 0x1, R5 ;  /* 0x0000000103037824 */ /* 0x000fe400078e0205 */
[----:B------:R-:W-:Y:S02]  /*2dfa0*/  IMAD R5, R10, UR4, RZ ;  /* 0x000000040a057c24 */ /* 0x000fe4000f8e02ff */
[----:B--2---:R-:W-:-:S04]  /*2dfb0*/  @P2 IMAD.HI.U32 R0, R8, R25, RZ ;  /* 0x0000001908002227 */ /* 0x004fc800078e00ff */
[C---:B------:R-:W-:Y:S02]  /*2dfc0*/  IMAD R7, R178.reuse, UR5, R5 ;  /* 0x00000005b2077c24 */ /* 0x040fe4000f8e0205 */
        /* <DEDUP_REMOVED lines=30> */
.L_x_13242:
[----:B------:R-:W-:Y:S01]  /*2e1b0*/  IMAD R21, R6, R21, RZ ;  /* 0x0000001506157224 */ /* 0x000fe200078e02ff */
[----:B------:R-:W-:Y:S01]  /*2e1c0*/  BSSY B1, `(.L_x_13017) ;  /* 0x0000015000017945 */ /* 0x000fe20003800000 */
[----:B------:R-:W-:-:S05]  /*2e1d0*/  IMAD.IADD R6, R210, 0x1, R177 ;  /* 0x00000001d2067824 */ /* 0x000fca00078e02b1 */
[----:B------:R-:W-:-:S13]  /*2e1e0*/  ISETP.GE.AND P0, PT, R6, R21, PT ;  /* 0x000000150600720c */ /* 0x000fda0003f06270 */
[----:B------:R-:W-:Y:S05]  /*2e1f0*/  @P0 BRA `(.L_x_13018) ;  /* 0x0000000000440947 */ /* 0x000fea0003800000 */
[----:B------:R-:W-:Y:S02]  /*2e200*/  ULDC UR4, c[0x0][0xbc8] ;  /* 0x0002f20000047ab9 */ /* 0x000fe40000000800 */
[----:B------:R-:W-:Y:S02]  /*2e210*/  ISETP.GE.AND P3, PT, R160, UR4, PT ;  /* 0x00000004a0007c0c */ /* 0x000fe4000bf66270 */
[----:B------:R-:W-:Y:S02]  /*2e220*/  ISETP.GE.AND P2, PT, R162, UR4, PT ;  /* 0x00000004a2007c0c */ /* 0x000fe4000bf46270 */
[----:B------:R-:W-:Y:S02]  /*2e230*/  ISETP.GE.AND P1, PT, R161, UR4, PT ;  /* 0x00000004a1007c0c */ /* 0x000fe4000bf26270 */
[----:B------:R-:W-:-:S07]  /*2e240*/  ISETP.GE.AND P0, PT, R163, UR4, PT ;  /* 0x00000004a3007c0c */ /* 0x000fce000bf06270 */
[-C--:B----4-:R-:W-:Y:S02]  /*2e250*/  @!P3 LEA R4, P5, R160, R14.reuse, 0x1 ;  /* 0x0000000ea004b211 */ /* 0x090fe400078a08ff */
[----:B------:R-:W-:Y:S02]  /*2e260*/  @!P2 LEA R8, P4, R162, R14, 0x1 ;  /* 0x0000000ea208a211 */ /* 0x000fe400078808ff */
        /* <DEDUP_REMOVED lines=10> */
.L_x_13018:
[----:B------:R-:W-:Y:S05]  /*2e310*/  BSYNC B1 ;  /* 0x0000000000017941 */ /* 0x000fea0003800000 */
.L_x_13017:
[----:B------:R-:W-:-:S03]  /*2e320*/  UMOV UR4, 0xffffffff ;  /* 0xffffffff00047882 */ /* 0x000fc60000000000 */
[----:B------:R-:W-:Y:S05]  /*2e330*/  BRA.DIV UR4, `(.L_x_13019) ;  /* 0x000000a204347947 */ /* 0x000fea000b800000 */
[----:B---3--:R3:W0:Y:S04]  /*2e340*/  SHFL.IDX PT, R0, R3, 0x1, 0x181f ;  /* 0x00381f0003007f89 */ /* 0x00862800000e0000 */
[----:B----4-:R3:W4:Y:S02]  /*2e350*/  SHFL.IDX PT, R14, R2, 0x1, 0x181f ;  /* 0x00381f00020e7f89 */ /* 0x01072400000e0000 */
.L_x_13246:
[----:B------:R-:W-:Y:S01]  /*2e360*/  VIADD R4, R6, 0x20 ;  /* 0x0000002006047836 */ /* 0x000fe20000000000 */
[----:B------:R-:W-:Y:S04]  /*2e370*/  BSSY B1, `(.L_x_13020) ;  /* 0x0000014000017945 */ /* 0x000fe80003800000 */
        /* <DEDUP_REMOVED lines=9> */
[----:B0-----:R-:W-:Y:S02]  /*2e410*/  @!P3 LEA.HI.X R5, R160, R0, R184, 0x1, P5 ;  /* 0x00000000a005b211 */ /* 0x001fe400028f0cb8 */
        /* <DEDUP_REMOVED lines=9> */
.L_x_13021:
[----:B------:R-:W-:Y:S05]  /*2e4b0*/  BSYNC B1 ;  /* 0x0000000000017941 */ /* 0x000fea0003800000 */
.L_x_13020:
[----:B------:R-:W-:-:S03]  /*2e4c0*/  UMOV UR4, 0xffffffff ;  /* 0xffffffff00047882 */ /* 0x000fc60000000000 */
[----:B------:R-:W-:Y:S05]  /*2e4d0*/  BRA.DIV UR4, `(.L_x_13022) ;  /* 0x000000a204147947 */ /* 0x000fea000b800000 */
[----:B0-----:R0:W0:Y:S04]  /*2e4e0*/  SHFL.IDX PT, R0, R3, 0x2, 0x181f ;  /* 0x00581f0003007f89 */ /* 0x00102800000e0000 */
[----:B----4-:R4:W0:Y:S02]  /*2e4f0*/  SHFL.IDX PT, R14, R2, 0x2, 0x181f ;  /* 0x00581f00020e7f89 */ /* 0x01082400000e0000 */
.L_x_13250:
        /* <DEDUP_REMOVED lines=9> */
[-C--:B0-----:R-:W-:Y:S02]  /*2e590*/  @!P3 LEA R4, P5, R160, R14.reuse, 0x1 ;  /* 0x0000000ea004b211 */ /* 0x081fe400078a08ff */
[----:B------:R-:W-:Y:S02]  /*2e5a0*/  @!P2 LEA R8, P4, R162, R14, 0x1 ;  /* 0x0000000ea208a211 */ /* 0x000fe400078808ff */
[----:B------:R-:W-:Y:S02]  /*2e5b0*/  @!P3 LEA.HI.X R5, R160, R0, R184, 0x1, P5 ;  /* 0x00000000a005b211 */ /* 0x000fe400028f0cb8 */
        /* <DEDUP_REMOVED lines=9> */
.L_x_13024:
[----:B------:R-:W-:Y:S05]  /*2e650*/  BSYNC B1 ;  /* 0x0000000000017941 */ /* 0x000fea0003800000 */
.L_x_13023:
[----:B------:R-:W-:-:S03]  /*2e660*/  UMOV UR4, 0xffffffff ;  /* 0xffffffff00047882 */ /* 0x000fc60000000000 */
[----:B------:R-:W-:Y:S05]  /*2e670*/  BRA.DIV UR4, `(.L_x_13025) ;  /* 0x0000009e04f47947 */ /* 0x000fea000b800000 */
[----:B0-----:R0:W0:Y:S04]  /*2e680*/  SHFL.IDX PT, R0, R3, 0x3, 0x181f ;  /* 0x00781f0003007f89 */ /* 0x00102800000e0000 */
[----:B------:R0:W0:Y:S02]  /*2e690*/  SHFL.IDX PT, R14, R2, 0x3, 0x181f ;  /* 0x00781f00020e7f89 */ /* 0x00002400000e0000 */
.L_x_13254:
[----:B0-234-:R-:W-:-:S05]  /*2e6a0*/  VIADD R2, R6, 0x60 ;  /* 0x0000006006027836 */ /* 0x01dfca0000000000 */
[----:B------:R-:W-:-:S13]  /*2e6b0*/  ISETP.GE.AND P0, PT, R2, R21, PT ;  /* 0x000000150200720c */ /* 0x000fda0003f06270 */
[----:B------:R-:W-:Y:S05]  /*2e6c0*/  @P0 BRA `(.L_x_13012) ;  /* 0x0000000000440947 */ /* 0x000fea0003800000 */
[----:B------:R-:W-:Y:S02]  /*2e6d0*/  ULDC UR4, c[0x0][0xbc8] ;  /* 0x0002f20000047ab9 */ /* 0x000fe40000000800 */
[----:B------:R-:W-:Y:S02]  /*2e6e0*/  ISETP.GE.AND P3, PT, R160, UR4, PT ;  /* 0x00000004a0007c0c */ /* 0x000fe4000bf66270 */
[----:B------:R-:W-:Y:S02]  /*2e6f0*/  ISETP.GE.AND P2, PT, R162, UR4, PT ;  /* 0x00000004a2007c0c */ /* 0x000fe4000bf46270 */
[----:B------:R-:W-:Y:S02]  /*2e700*/  ISETP.GE.AND P1, PT, R161, UR4, PT ;  /* 0x00000004a1007c0c */ /* 0x000fe4000bf26270 */
[----:B------:R-:W-:-:S07]  /*2e710*/  ISETP.GE.AND P0, PT, R163, UR4, PT ;  /* 0x00000004a3007c0c */ /* 0x000fce000bf06270 */
[-C--:B------:R-:W-:Y:S02]  /*2e720*/  @!P3 LEA R2, P5, R160, R14.reuse, 0x1 ;  /* 0x0000000ea002b211 */ /* 0x080fe400078a08ff */
        /* <DEDUP_REMOVED lines=11> */
.L_x_13012:
[----:B------:R-:W-:Y:S05]  /*2e7e0*/  BSYNC B0 ;  /* 0x0000000000007941 */ /* 0x000fea0003800000 */
.L_x_13003:
[----:B------:R-:W-:Y:S02]  /*2e7f0*/  ULDC UR4, c[0x0][0xd3c] ;  /* 0x00034f0000047ab9 */ /* 0x000fe40000000800 */
[----:B-1----:R-:W-:-:S13]  /*2e800*/  ISETP.GE.AND P0, PT, R123, UR4, PT ;  /* 0x000000047b007c0c */ /* 0x002fda000bf06270 */
[----:B------:R-:W-:Y:S05]  /*2e810*/  @!P0 BRA `(.L_x_13026) ;  /* 0xfffffd2800708947 */ /* 0x000fea000383ffff */
[----:B------:R-:W-:Y:S05]  /*2e820*/  BRA `(.L_x_12811) ;  /* 0x0000008c00607947 */ /* 0x000fea0003800000 */
.L_x_12809:
        /* <DEDUP_REMOVED lines=18> */
.L_x_13027:
        /* <DEDUP_REMOVED lines=42> */
.L_x_13033:
        /* <DEDUP_REMOVED lines=12> */
.L_x_13032:
[----:B------:R-:W-:Y:S05]  /*2ecb0*/  BSYNC B0 ;  /* 0x0000000000007941 */ /* 0x000fea0003800000 */
.L_x_13031:
        /* <DEDUP_REMOVED lines=21> */
.L_x_13029:
        /* <DEDUP_REMOVED lines=20> */
.L_x_13034:
        /* <DEDUP_REMOVED lines=56> */
.L_x_13030:
[----:B------:R-:W-:Y:S02]  /*2f2d0*/  IMAD.MOV.U32 R17, RZ, RZ, RZ ;  /* 0x000000ffff117224 */ /* 0x000fe400078e00ff */
[----:B------:R-:W-:Y:S02]  /*2f2e0*/  IMAD.U32 R16, RZ, RZ, UR6 ;  /* 0x00000006ff107e24 */ /* 0x000fe4000f8e00ff */
[----:B------:R-:W-:-:S07]  /*2f2f0*/  IMAD.MOV.U32 R18, RZ, RZ, RZ ;  /* 0x000000ffff127224 */ /* 0x000fce00078e00ff */
.L_x_13035:
[----:B------:R-:W-:-:S13]  /*2f300*/  ISETP.NE.AND P0, PT, R0, RZ, PT ;  /* 0x000000ff0000720c */ /* 0x000fda0003f05270 */
[----:B------:R-:W1:Y:S01]  /*2f310*/  @!P0 S2R R3, SR_CgaCtaId ;  /* 0x0000000000038919 */ /* 0x000e620000008800 */
[----:B------:R-:W-:-:S04]  /*2f320*/  @!P0 MOV R0, 0x400 ;  /* 0x0000040000008802 */ /* 0x000fc80000000f00 */
[----:B-1----:R-:W-:-:S05]  /*2f330*/  @!P0 LEA R0, R3, R0, 0x18 ;  /* 0x0000000003008211 */ /* 0x002fca00078ec0ff */
[----:B------:R2:W-:Y:S01]  /*2f340*/  @!P0 STS.128 [R0+0x324d0], R16 ;  /* 0x0324d01000008388 */ /* 0x0005e20000000c00 */
[----:B------:R-:W-:Y:S06]  /*2f350*/  BAR.ARV 0x5, 0x180 ;  /* 0x0146000000007b1d */ /* 0x000fec0000002000 */
.L_x_13028:
        /* <DEDUP_REMOVED lines=25> */
[----:B------:R-:W-:Y:S02]  /*2f4f0*/  SHF.R.U32.HI R5, RZ, 0x3, R4 ;  /* 0x00000003ff057819 */ /* 0x000fe40000011604 */
[----:B------:R-:W-:Y:S02]  /*2f500*/  MOV R4, UR4 ;  /* 0x0000000400047c02 */ /* 0x000fe40008000f00 */
[----:B------:R-:W-:-:S03]  /*2f510*/  LOP3.LUT R5, R5, 0x70, R3, 0xf8, !PT ;  /* 0x0000007005057812 */ /* 0x000fc600078ef803 */
[----:B------:R0:W-:Y:S01]  /*2f520*/  STL [R1+0x470], R4 ;  /* 0x0004700401007387 */ /* 0x0001e20000100800 */
[----:B------:R-:W-:Y:S02]  /*2f530*/  IMAD R3, R2, 0x2, R4 ;  /* 0x0000000202037824 */ /* 0x000fe400078e0204 */
[----:B------:R-:W-:-:S03]  /*2f540*/  IMAD.MOV.U32 R2, RZ, RZ, 0x1 ;  /* 0x00000001ff027424 */ /* 0x000fc600078e00ff */
[----:B------:R1:W-:Y:S01]  /*2f550*/  STL [R1+0x480], R3 ;  /* 0x0004800301007387 */ /* 0x0003e20000100800 */
[----:B0-----:R-:W-:-:S03]  /*2f560*/  IMAD.MOV.U32 R4, RZ, RZ, 0x1 ;  /* 0x00000001ff047424 */ /* 0x001fc600078e00ff */
[----:B------:R0:W-:Y:S04]  /*2f570*/  STL [R1+0x488], R2 ;  /* 0x0004880201007387 */ /* 0x0001e80000100800 */
[----:B------:R2:W-:Y:S01]  /*2f580*/  STL [R1+0x484], R4 ;  /* 0x0004840401007387 */ /* 0x0005e20000100800 */
[C---:B-1----:R-:W-:Y:S02]  /*2f590*/  LOP3.LUT R3, R0.reuse, 0x40, RZ, 0xfc, !PT ;  /* 0x0000004000037812 */ /* 0x042fe400078efcff */
[C---:B0-----:R-:W-:Y:S02]  /*2f5a0*/  LOP3.LUT R2, R0.reuse, 0x80, RZ, 0xfc, !PT ;  /* 0x0000008000027812 */ /* 0x041fe400078efcff */
[----:B------:R-:W-:-:S07]  /*2f5b0*/  LOP3.LUT R0, R0, 0xc0, RZ, 0xfc, !PT ;  /* 0x000000c000007812 */ /* 0x000fce00078efcff */
.L_x_13198:
        /* <DEDUP_REMOVED lines=9> */
[----:B-12---:R-:W1:Y:S08]  /*2f650*/  LDC.64 R4, c[0x0][0xb00] ;  /* 0x0002c000ff047b82 */ /* 0x006e700000000a00 */
[----:B------:R-:W2:Y:S02]  /*2f660*/  @P0 LDC.64 R2, c[0x0][0xb20] ;  /* 0x0002c800ff020b82 */ /* 0x000ea40000000a00 */
[----:B--2---:R-:W-:-:S05]  /*2f670*/  @P0 IMAD.WIDE R2, R19, 0x4, R2 ;  /* 0x0000000413020825 */ /* 0x004fca00078e0202 */
[----:B-----5:R2:W5:Y:S01]  /*2f680*/  @P0 LDG.E R6, desc[UR42][R2.64] ;  /* 0x0000002a02060981 */ /* 0x020562000c1e1900 */
        /* <DEDUP_REMOVED lines=36> */
[----:B---3--:R-:W-:Y:S06]  /*2f8d0*/  @P0 BRA `(.L_x_13037) ;  /* 0x0000000000140947 */ /* 0x008fec0003800000 */
[----:B------:R-:W-:Y:S05]  /*2f8e0*/  @!P3 BRA `(.L_x_13037) ;  /* 0x000000000010b947 */ /* 0x000fea0003800000 */
[----:B------:R-:W2:Y:S04]  /*2f8f0*/  LDG.E R9, desc[UR42][R12.64] ;  /* 0x0000002a0c097981 */ /* 0x000ea8000c1e1900 */
[----:B------:R-:W2:Y:S02]  /*2f900*/  LDG.E R12, desc[UR42][R12.64+0x4] ;  /* 0x0000042a0c0c7981 */ /* 0x000ea4000c1e1900 */
[----:B--2---:R-:W-:-:S05]  /*2f910*/  IMAD.IADD R11, R12, 0x1, -R9 ;  /* 0x000000010c0b7824 */ /* 0x004fca00078e0a09 */
[----:B------:R0:W-:Y:S02]  /*2f920*/  STL [R1+0x4b0], R11 ;  /* 0x0004b00b01007387 */ /* 0x0001e40000100800 */
.L_x_13037:
        /* <DEDUP_REMOVED lines=10> */
.L_x_13038:
[----:B------:R-:W-:Y:S05]  /*2f9d0*/  @!P1 BRA `(.L_x_13039) ;  /* 0x00000000000c9947 */ /* 0x000fea0003800000 */
[----:B------:R-:W2:Y:S04]  /*2f9e0*/  LDG.E R7, desc[UR42][R4.64] ;  /* 0x0000002a04077981 */ /* 0x000ea8000c1e1900 */
[----:B------:R-:W2:Y:S02]  /*2f9f0*/  LDG.E R4, desc[UR42][R4.64+0x4] ;  /* 0x0000042a04047981 */ /* 0x000ea4000c1e1900 */
[----:B--2---:R-:W-:-:S07]  /*2fa00*/  IMAD.IADD R7, R4, 0x1, -R7 ;  /* 0x0000000104077824 */ /* 0x004fce00078e0a07 */
.L_x_13039:
        /* <DEDUP_REMOVED lines=35> */
.L_x_13042:
[----:B------:R-:W-:-:S13]  /*2fc40*/  ISETP.NE.AND P0, PT, R3, 0x1, PT ;  /* 0x000000010300780c */ /* 0x000fda0003f05270 */
[----:B------:R-:W1:Y:S02]  /*2fc50*/  @P0 LDC.64 R4, c[0x0][0xae0] ;  /* 0x0002b800ff040b82 */ /* 0x000e640000000a00 */
[----:B-1----:R-:W-:-:S05]  /*2fc60*/  @P0 IMAD.HI.U32 R4, R2, R4, RZ ;  /* 0x0000000402040227 */ /* 0x002fca00078e00ff */
[----:B------:R-:W-:-:S07]  /*2fc70*/  @P0 SHF.R.U32.HI R2, RZ, R5, R4 ;  /* 0x00000005ff020219 */ /* 0x000fce0000011604 */
.L_x_13043:
[----:B------:R-:W-:Y:S05]  /*2fc80*/  BSYNC B0 ;  /* 0x0000000000007941 */ /* 0x000fea0003800000 */
.L_x_13041:
[----:B------:R-:W-:-:S05]  /*2fc90*/  IMAD R2, R2, R3, R3 ;  /* 0x0000000302027224 */ /* 0x000fca00078e0203 */
[----:B------:R-:W-:-:S07]  /*2fca0*/  VIMNMX R8, R8, R2, PT ;  /* 0x0000000208087248 */ /* 0x000fce0003fe0100 */
.L_x_13040:
        /* <DEDUP_REMOVED lines=20> */
.L_x_13046:
[----:B------:R-:W-:-:S13]  /*2fdf0*/  ISETP.NE.AND P0, PT, R3, 0x1, PT ;  /* 0x000000010300780c */ /* 0x000fda0003f05270 */
[----:B------:R-:W1:Y:S02]  /*2fe00*/  @P0 LDC.64 R4, c[0x0][0xae0] ;  /* 0x0002b800ff040b82 */ /* 0x000e640000000a00 */
[----:B-1----:R-:W-:-:S05]  /*2fe10*/  @P0 IMAD.HI.U32 R4, R2, R4, RZ ;  /* 0x0000000402040227 */ /* 0x002fca00078e00ff */
[----:B------:R-:W-:-:S07]  /*2fe20*/  @P0 SHF.R.U32.HI R2, RZ, R5, R4 ;  /* 0x00000005ff020219 */ /* 0x000fce0000011604 */
.L_x_13047:
[----:B------:R-:W-:Y:S05]  /*2fe30*/  BSYNC B0 ;  /* 0x0000000000007941 */ /* 0x000fea0003800000 */
.L_x_13045:
[----:B------:R-:W-:-:S05]  /*2fe40*/  IMAD R2, R2, R3, RZ ;  /* 0x0000000302027224 */ /* 0x000fca00078e02ff */
[----:B------:R-:W-:-:S07]  /*2fe50*/  VIMNMX R6, R6, R2, !PT ;  /* 0x0000000206067248 */ /* 0x000fce0007fe0100 */
.L_x_13044:
        /* <DEDUP_REMOVED lines=32> */
.L_x_13257:
[----:B--2---:R-:W-:Y:S02]  /*30060*/  ISETP.NE.AND P0, PT, R14, RZ, PT ;  /* 0x000000ff0e00720c */ /* 0x004fe40003f05270 */
[----:B------:R-:W-:-:S11]  /*30070*/  PLOP3.LUT P6, PT, PT, PT, PT, 0x8, 0x0 ;  /* 0x000000000000781c */ /* 0x000fd60003fce170 */
[----:B------:R-:W-:Y:S05]  /*30080*/  @P0 BRA `(.L_x_13051) ;  /* 0x00000000000c0947 */ /* 0x000fea0003800000 */
[----:B------:R-:W-:-:S03]  /*30090*/  UMOV UR4, 0xffffffff ;  /* 0xffffffff00047882 */ /* 0x000fc60000000000 */
[----:B------:R-:W-:Y:S05]  /*300a0*/  BRA.DIV UR4, `(.L_x_13052) ;  /* 0x0000008604e47947 */ /* 0x000fea000b800000 */
[----:B------:R-:W-:-:S13]  /*300b0*/  ELECT P6, URZ, PT ;  /* 0x00000000003f782f */ /* 0x000fda00038c0000 */
.L_x_13051:
        /* <DEDUP_REMOVED lines=10> */
.L_x_13260:
[----:B------:R-:W-:Y:S05]  /*30160*/  BSYNC B1 ;  /* 0x0000000000017941 */ /* 0x000fea0003800000 */
.L_x_13053:
[----:B------:R-:W-:Y:S04]  /*30170*/  BSSY B1, `(.L_x_13055) ;  /* 0x0000083000017945 */ /* 0x000fe80003800000 */
[----:B------:R-:W-:Y:S05]  /*30180*/  @!P6 BRA `(.L_x_13056) ;  /* 0x000000080004e947 */ /* 0x000fea0003800000 */
[----:B------:R-:W2:Y:S04]  /*30190*/  LDL R6, [R1+0x470] ;  /* 0x0004700001067983 */ /* 0x000ea80000100800 */
[----:B------:R-:W3:Y:S01]  /*301a0*/  LDL R7, [R1+0x478] ;  /* 0x0004780001077983 */ /* 0x000ee20000100800 */
[----:B-1----:R-:W1:Y:S01]  /*301b0*/  S2R R5, SR_TID.X ;  /* 0x0000000000057919 */ /* 0x002e620000002100 */
[----:B--2---:R-:W-:Y:S02]  /*301c0*/  IMAD.MOV.U32 R9, RZ, RZ, R6 ;  /* 0x000000ffff097224 */ /* 0x004fe400078e0006 */
[----:B------:R-:W2:Y:S02]  /*301d0*/  LDL R6, [R1+0x488] ;  /* 0x0004880001067983 */ /* 0x000ea40000100800 */
[----:B---3--:R-:W-:Y:S01]  /*301e0*/  IMAD R4, R7, 0x8, R9 ;  /* 0x0000000807047824 */ /* 0x008fe200078e0209 */
[----:B-1----:R-:W-:Y:S01]  /*301f0*/  LOP3.LUT R5, R5, 0x7f, RZ, 0xc0, !PT ;  /* 0x0000007f05057812 */ /* 0x002fe200078ec0ff */
[----:B------:R-:W-:Y:S03]  /*30200*/  BSSY B2, `(.L_x_13057) ;  /* 0x0000005000027945 */ /* 0x000fe60003800000 */
[----:B------:R-:W-:-:S02]  /*30210*/  ISETP.NE.AND P1, PT, R5, RZ, PT ;  /* 0x000000ff0500720c */ /* 0x000fc40003f25270 */
[----:B--2---:R-:W-:-:S04]  /*30220*/  SHF.L.U32 R9, R6, 0x1f, RZ ;  /* 0x0000001f06097819 */ /* 0x004fc800000006ff */
[----:B------:R-:W1:Y:S02]  /*30230*/  SYNCS.PHASECHK.TRANS64.TRYWAIT P0, [R4+URZ+0x324a0], R9 ;  /* 0x0324a009040075a7 */ /* 0x000e64000800017f */
[----:B-1----:R-:W-:Y:S05]  /*30240*/  @!P0 BRA `(.L_x_13058) ;  /* 0x0000008400b48947 */ /* 0x002fea0003800000 */
.L_x_13261:
[----:B------:R-:W-:Y:S05]  /*30250*/  BSYNC B2 ;  /* 0x0000000000027941 */ /* 0x000fea0003800000 */
.L_x_13057:
        /* <DEDUP_REMOVED lines=9> */
.L_x_13060:
[----:B------:R-:W-:Y:S05]  /*302f0*/  BSYNC B2 ;  /* 0x0000000000027941 */ /* 0x000fea0003800000 */
.L_x_13059:
        /* <DEDUP_REMOVED lines=14> */
.L_x_13061:
        /* <DEDUP_REMOVED lines=13> */
.L_x_13262:
[----:B------:R-:W-:Y:S05]  /*304b0*/  BSYNC B2 ;  /* 0x0000000000027941 */ /* 0x000fea0003800000 */
.L_x_13062:
        /* <DEDUP_REMOVED lines=11> */
.L_x_13065:
[----:B------:R-:W-:Y:S05]  /*30570*/  BSYNC B2 ;  /* 0x0000000000027941 */ /* 0x000fea0003800000 */
.L_x_13064:
        /* <DEDUP_REMOVED lines=11> */
.L_x_13066:
        /* <DEDUP_REMOVED lines=15> */
.L_x_13067:
        /* <DEDUP_REMOVED lines=15> */
.L_x_13068:
        /* <DEDUP_REMOVED lines=15> */
.L_x_13069:
        /* <DEDUP_REMOVED lines=10> */
.L_x_13056:
[----:B------:R-:W-:Y:S05]  /*309a0*/  BSYNC B1 ;  /* 0x0000000000017941 */ /* 0x000fea0003800000 */
.L_x_13055:
[----:B------:R-:W2:Y:S04]  /*309b0*/  LDL.LU R6, [R1+0x478] ;  /* 0x0004780001067983 */ /* 0x000ea80000300800 */
[----:B------:R-:W3:Y:S01]  /*309c0*/  LDL.LU R9, [R1+0x488] ;  /* 0x0004880001097983 */ /* 0x000ee20000300800 */
[----:B-1----:R-:W-:Y:S01]  /*309d0*/  VIADD R4, R8, 0xfffffffe ;  /* 0xfffffffe08047836 */ /* 0x002fe20000000000 */
        /* <DEDUP_REMOVED lines=10> */
.L_x_13085:
        /* <DEDUP_REMOVED lines=14> */
.L_x_13263:
[----:B------:R-:W-:Y:S05]  /*30b60*/  BSYNC B2 ;  /* 0x0000000000027941 */ /* 0x000fea0003800000 */
.L_x_13072:
        /* <DEDUP_REMOVED lines=9> */
.L_x_13075:
[----:B------:R-:W-:Y:S05]  /*30c00*/  BSYNC B2 ;  /* 0x0000000000027941 */ /* 0x000fea0003800000 */
.L_x_13074:
        /* <DEDUP_REMOVED lines=13> */
.L_x_13076:
        /* <DEDUP_REMOVED lines=13> */
.L_x_13264:
[----:B------:R-:W-:Y:S05]  /*30db0*/  BSYNC B2 ;  /* 0x0000000000027941 */ /* 0x000fea0003800000 */
.L_x_13077:
        /* <DEDUP_REMOVED lines=11> */
.L_x_13080:
[----:B------:R-:W-:Y:S05]  /*30e70*/  BSYNC B2 ;  /* 0x0000000000027941 */ /* 0x000fea0003800000 */
.L_x_13079:
        /* <DEDUP_REMOVED lines=11> */
.L_x_13081:
        /* <DEDUP_REMOVED lines=15> */
.L_x_13082:
        /* <DEDUP_REMOVED lines=15> */
.L_x_13083:
        /* <DEDUP_REMOVED lines=15> */
.L_x_13084:
        /* <DEDUP_REMOVED lines=10> */
.L_x_13071:
[----:B------:R-:W-:Y:S05]  /*312a0*/  BSYNC B1 ;  /* 0x0000000000017941 */ /* 0x000fea0003800000 */
.L_x_13070:
[----:B-1----:R-:W2:Y:S04]  /*312b0*/  LDL.LU R9, [R1+0x478] ;  /* 0x0004780001097983 */ /* 0x002ea80000300800 */
[----:B------:R-:W3:Y:S01]  /*312c0*/  LDL.LU R7, [R1+0x488] ;  /* 0x0004880001077983 */ /* 0x000ee20000300800 */
        /* <DEDUP_REMOVED lines=10> */
.L_x_13049:
[----:B------:R-:W-:Y:S05]  /*31370*/  BSYNC B0 ;  /* 0x0000000000007941 */ /* 0x000fea0003800000 */
.L_x_13048:
        /* <DEDUP_REMOVED lines=9> */
[----:B----4-:R-:W-:-:S05]  /*31410*/  @P1 SHF.R.U32.HI R2, RZ, R3, R0 ;  /* 0x00000003ff021219 */ /* 0x010fca0000011600 */
[----:B------:R-:W-:Y:S02]  /*31420*/  IMAD.IADD R0, R17, 0x1, R2 ;  /* 0x0000000111007824 */ /* 0x000fe400078e0202 */
[----:B------:R-:W2:Y:S02]  /*31430*/  LDC.64 R2, c[0x0][0xad8] ;  /* 0x0002b600ff027b82 */ /* 0x000ea40000000a00 */
[----:B--2---:R-:W-:Y:S01]  /*31440*/  ISETP.GE.AND P2, PT, R3, 0x1, PT ;  /* 0x000000010300780c */ /* 0x004fe20003f46270 */
[----:B------:R-:W-:-:S12]  /*31450*/  IMAD.IADD R2, R0, 0x1, R2 ;  /* 0x0000000100027824 */ /* 0x000fd800078e0202 */
        /* <DEDUP_REMOVED lines=12> */
.L_x_13088:
[----:B------:R-:W-:-:S13]  /*31520*/  ISETP.NE.AND P0, PT, R3, 0x1, PT ;  /* 0x000000010300780c */ /* 0x000fda0003f05270 */
[----:B-1----:R-:W1:Y:S02]  /*31530*/  @P0 LDC.64 R4, c[0x0][0xae0] ;  /* 0x0002b800ff040b82 */ /* 0x002e640000000a00 */
[----:B-1----:R-:W-:-:S05]  /*31540*/  @P0 IMAD.HI.U32 R4, R6, R4, RZ ;  /* 0x0000000406040227 */ /* 0x002fca00078e00ff */
[----:B------:R-:W-:-:S07]  /*31550*/  @P0 SHF.R.U32.HI R6, RZ, R5, R4 ;  /* 0x00000005ff060219 */ /* 0x000fce0000011604 */
.L_x_13089:
[----:B------:R-:W-:Y:S05]  /*31560*/  BSYNC B0 ;  /* 0x0000000000007941 */ /* 0x000fea0003800000 */
.L_x_13087:
[----:B------:R-:W-:-:S05]  /*31570*/  IMAD R6, R6, R3, R3 ;  /* 0x0000000306067224 */ /* 0x000fca00078e0203 */
[----:B------:R-:W-:-:S07]  /*31580*/  VIMNMX R2, R2, R6, PT ;  /* 0x0000000602027248 */ /* 0x000fce0003fe0100 */
.L_x_13086:
        /* <DEDUP_REMOVED lines=25> */
.L_x_13092:
[----:B------:R-:W-:-:S13]  /*31720*/  ISETP.NE.AND P0, PT, R3, 0x1, PT ;  /* 0x000000010300780c */ /* 0x000fda0003f05270 */
[----:B-1----:R-:W1:Y:S02]  /*31730*/  @P0 LDC.64 R4, c[0x0][0xae0] ;  /* 0x0002b800ff040b82 */ /* 0x002e640000000a00 */
[----:B-1----:R-:W-:-:S05]  /*31740*/  @P0 IMAD.HI.U32 R4, R0, R4, RZ ;  /* 0x0000000400040227 */ /* 0x002fca00078e00ff */
[----:B------:R-:W-:-:S07]  /*31750*/  @P0 SHF.R.U32.HI R0, RZ, R5, R4 ;  /* 0x00000005ff000219 */ /* 0x000fce0000011604 */
.L_x_13093:
[----:B------:R-:W-:Y:S05]  /*31760*/  BSYNC B0 ;  /* 0x0000000000007941 */ /* 0x000fea0003800000 */
.L_x_13091:
[----:B------:R-:W-:-:S05]  /*31770*/  IMAD R0, R0, R3, RZ ;  /* 0x0000000300007224 */ /* 0x000fca00078e02ff */
[----:B------:R-:W-:-:S07]  /*31780*/  VIMNMX R2, R2, R0, !PT ;  /* 0x0000000002027248 */ /* 0x000fce0007fe0100 */
.L_x_13090:
        /* <DEDUP_REMOVED lines=14> */
[----:B-1----:R-:W1:Y:S01]  /*31870*/  LDC.64 R4, c[0x0][0xd60] ;  /* 0x00035800ff047b82 */ /* 0x002e620000000a00 */
[----:B------:R-:W2:Y:S08]  /*31880*/  FLO.U32 R0, UR4 ;  /* 0x0000000400007d00 */ /* 0x000eb000080e0000 */
[----:B------:R-:W1:Y:S01]  /*31890*/  POPC R2, UR4 ;  /* 0x0000000400027d09 */ /* 0x000e620008000000 */
[----:B--2---:R-:W-:-:S13]  /*318a0*/  ISETP.EQ.U32.AND P0, PT, R0, R3, PT ;  /* 0x000000030000720c */ /* 0x004fda0003f02070 */
[----:B-1----:R-:W2:Y:S01]  /*318b0*/  @P0 ATOMG.E.ADD.STRONG.GPU PT, R5, desc[UR42][R4.64], R2 ;  /* 0x00000002040509a8 */ /* 0x002ea200081ee1ea */
[----:B------:R-:W1:Y:S02]  /*318c0*/  S2R R3, SR_LTMASK ;  /* 0x0000000000037919 */ /* 0x000e640000003900 */
[----:B-1----:R-:W-:-:S06]  /*318d0*/  LOP3.LUT R3, R3, UR4, RZ, 0xc0, !PT ;  /* 0x0000000403037c12 */ /* 0x002fcc000f8ec0ff */
[----:B------:R-:W1:Y:S01]  /*318e0*/  POPC R3, R3 ;  /* 0x0000000300037309 */ /* 0x000e620000000000 */
[----:B--2---:R-:W1:Y:S02]  /*318f0*/  SHFL.IDX PT, R0, R5, R0, 0x1f ;  /* 0x00001f0005007589 */ /* 0x004e6400000e0000 */
[----:B-1----:R-:W-:Y:S01]  /*31900*/  IADD3 R16, R0, UR39, R3 ;  /* 0x0000002700107c10 */ /* 0x002fe2000fffe003 */
[----:B------:R-:W-:Y:S06]  /*31910*/  BRA `(.L_x_13096) ;  /* 0x0000004c001c7947 */ /* 0x000fec0003800000 */
.L_x_13095:
        /* <DEDUP_REMOVED lines=11> */
[----:B-1----:R-:W-:Y:S02]  /*319d0*/  IMAD.U32 R5, RZ, RZ, UR7 ;  /* 0x00000007ff057e24 */ /* 0x002fe4000f8e00ff */
        /* <DEDUP_REMOVED lines=8> */
[----:B--2---:R-:W-:Y:S05]  /*31a60*/  CALL.ABS.NOINC R2 ;  /* 0x0000000002007343 */ /* 0x004fea0003c00000 */
.L_x_13098:
[----:B------:R-:W-:Y:S05]  /*31a70*/  BSYNC B6 ;  /* 0x0000000000067941 */ /* 0x000fea0003800000 */
.L_x_13097:
        /* <DEDUP_REMOVED lines=20> */
.L_x_13101:
        /* <DEDUP_REMOVED lines=15> */
.L_x_13100:
[----:B------:R-:W-:Y:S05]  /*31cb0*/  BSYNC B6 ;  /* 0x0000000000067941 */ /* 0x000fea0003800000 */
.L_x_13099:
        /* <DEDUP_REMOVED lines=8> */
[----:B------:R3:W4:Y:S02]  /*31d40*/  @P0 LDG.E R7, desc[UR42][R2.64] ;  /* 0x0000002a02070981 */ /* 0x000724000c1e1900 */
[----:B---3--:R-:W3:Y:S02]  /*31d50*/  LDC.64 R2, c[0x0][0x418] ;  /* 0x00010600ff027b82 */ /* 0x008ee40000000a00 */
[----:B---3--:R-:W-:Y:S01]  /*31d60*/  LOP3.LUT P0, RZ, R2, UR4, RZ, 0xfc, !PT ;  /* 0x0000000402ff7c12 */ /* 0x008fe2000f80fcff */
[----:B------:R-:W-:-:S03]  /*31d70*/  UMOV UR4, 0xffffffff ;  /* 0xffffffff00047882 */ /* 0x000fc60000000000 */
[----:B------:R-:W-:Y:S01]  /*31d80*/  LOP3.LUT P0, RZ, R3, UR5, RZ, 0xfc, P0 ;  /* 0x0000000503ff7c12 */ /* 0x000fe2000800fcff */
[----:B--2---:R-:W-:Y:S01]  /*31d90*/  VIADD R0, R17, 0xffffffff ;  /* 0xffffffff11007836 */ /* 0x004fe20000000000 */
        /* <DEDUP_REMOVED lines=9> */
.L_x_13267:
        /* <DEDUP_REMOVED lines=11> */
.L_x_13270:
[----:B------:R-:W-:Y:S05]  /*31ee0*/  @!P6 BRA `(.L_x_13103) ;  /* 0x00000004000ce947 */ /* 0x000fea0003800000 */
[----:B------:R-:W-:-:S04]  /*31ef0*/  ISETP.NE.U32.AND P0, PT, R2, RZ, PT ;  /* 0x000000ff0200720c */ /* 0x000fc80003f05070 */
[----:B------:R-:W-:-:S13]  /*31f00*/  ISETP.NE.AND.EX P0, PT, R3, RZ, PT, P0 ;  /* 0x000000ff0300720c */ /* 0x000fda0003f05300 */
[----:B------:R-:W-:Y:S05]  /*31f10*/  @!P0 BRA `(.L_x_13105) ;  /* 0x0000000000508947 */ /* 0x000fea0003800000 */
[----:B------:R-:W3:Y:S01]  /*31f20*/  LDC R6, c[0x0][0x43c] ;  /* 0x00010f00ff067b82 */ /* 0x000ee20000000800 */
[----:B-1----:R-:W-:Y:S01]  /*31f30*/  IMAD.MOV.U32 R9, RZ, RZ, R0 ;  /* 0x000000ffff097224 */ /* 0x002fe200078e0000 */
[----:B------:R-:W-:-:S03]  /*31f40*/  ULDC.64 UR4, c[0x0][0x428] ;  /* 0x00010a0000047ab9 */ /* 0x000fc60000000a00 */
[----:B----4-:R-:W-:Y:S01]  /*31f50*/  IMAD.MOV.U32 R0, RZ, RZ, R9 ;  /* 0x000000ffff007224 */ /* 0x010fe200078e0009 */
[----:B---3--:R-:W-:-:S13]  /*31f60*/  ISETP.NE.AND P0, PT, R6, 0x1, PT ;  /* 0x000000010600780c */ /* 0x008fda0003f05270 */
        /* <DEDUP_REMOVED lines=15> */
.L_x_13105:
[----:B--2---:R-:W2:Y:S04]  /*32060*/  LDL R7, [R1+0x470] ;  /* 0x0004700001077983 */ /* 0x004ea80000100800 */
[----:B----4-:R-:W2:Y:S04]  /*32070*/  LDL R0, [R1+0x474] ;  /* 0x0004740001007983 */ /* 0x010ea80000100800 */
[----:B---3--:R-:W3:Y:S01]  /*32080*/  LDL R2, [R1+0x484] ;  /* 0x0004840001027983 */ /* 0x008ee20000100800 */
[----:B--2---:R-:W-:Y:S01]  /*32090*/  IMAD R0, R0, 0x8, R7 ;  /* 0x0000000800007824 */ /* 0x004fe200078e0207 */
[----:B---3--:R-:W-:-:S04]  /*320a0*/  SHF.L.U32 R2, R2, 0x1f, RZ ;  /* 0x0000001f02027819 */ /* 0x008fc800000006ff */
[----:B------:R-:W2:Y:S02]  /*320b0*/  SYNCS.PHASECHK.TRANS64.TRYWAIT P0, [R0+URZ+0x32440], R2 ;  /* 0x03244002000075a7 */ /* 0x000ea4000800017f */
[----:B--2---:R-:W-:Y:S05]  /*320c0*/  @!P0 BRA `(.L_x_13106) ;  /* 0x0000006800b88947 */ /* 0x004fea0003800000 */
.L_x_13271:
        /* <DEDUP_REMOVED lines=11> */
.L_x_13107:
[----:B------:R-:W3:Y:S04]  /*32180*/  LDL R6, [R1+0x470] ;  /* 0x0004700001067983 */ /* 0x000ee80000100800 */
[----:B-1----:R-:W3:Y:S04]  /*32190*/  LDL R5, [R1+0x474] ;  /* 0x0004740001057983 */ /* 0x002ee80000100800 */
        /* <DEDUP_REMOVED lines=24> */
.L_x_13103:
        /* <DEDUP_REMOVED lines=26> */
[----:B-1----:R-:W-:Y:S02]  /*324c0*/  IMAD.U32 R5, RZ, RZ, UR5 ;  /* 0x00000005ff057e24 */ /* 0x002fe4000f8e00ff */
[----:B------:R-:W-:Y:S02]  /*324d0*/  IMAD.U32 R6, RZ, RZ, UR6 ;  /* 0x00000006ff067e24 */ /* 0x000fe4000f8e00ff */
[----:B--2---:R-:W-:-:S02]  /*324e0*/  IMAD.U32 R7, RZ, RZ, UR7 ;  /* 0x00000007ff077e24 */ /* 0x004fc4000f8e00ff */
[----:B------:R-:W-:Y:S02]  /*324f0*/  IMAD.U32 R10, RZ, RZ, UR8 ;  /* 0x00000008ff0a7e24 */ /* 0x000fe4000f8e00ff */
[----:B0-----:R-:W-:Y:S02]  /*32500*/  IMAD.U32 R11, RZ, RZ, UR9 ;  /* 0x00000009ff0b7e24 */ /* 0x001fe4000f8e00ff */
[----:B------:R-:W-:Y:S02]  /*32510*/  IMAD.MOV.U32 R8, RZ, RZ, 0x70 ;  /* 0x00000070ff087424 */ /* 0x000fe400078e00ff */
[----:B------:R-:W-:Y:S02]  /*32520*/  IMAD.MOV.U32 R12, RZ, RZ, 0x1 ;  /* 0x00000001ff0c7424 */ /* 0x000fe400078e00ff */
[----:B------:R-:W-:-:S07]  /*32530*/  IMAD.MOV.U32 R13, RZ, RZ, RZ ;  /* 0x000000ffff0d7224 */ /* 0x000fce00078e00ff */
[----:B------:R-:W-:-:S07]  /*32540*/  LEPC R20, `(.L_x_13109) ;  /* 0x000000001014794e */ /* 0x000fce0000000000 */
[----:B---34-:R-:W-:Y:S05]  /*32550*/  CALL.ABS.NOINC R2 ;  /* 0x0000000002007343 */ /* 0x018fea0003c00000 */
.L_x_13109:
[----:B------:R-:W-:Y:S05]  /*32560*/  BSYNC B6 ;  /* 0x0000000000067941 */ /* 0x000fea0003800000 */
.L_x_13108:
[----:B0-----:R-:W4:Y:S01]  /*32570*/  LDL R11, [R1+0x498] ;  /* 0x00049800010b7983 */ /* 0x001f220000100800 */
[----:B--2---:R-:W0:Y:S01]  /*32580*/  LDC R7, c[0x0][0x448] ;  /* 0x00011200ff077b82 */ /* 0x004e220000000800 */
[----:B------:R-:W-:Y:S01]  /*32590*/  ULDC.64 UR4, c[0x0][0x298] ;  /* 0x0000a60000047ab9 */ /* 0x000fe20000000a00 */
[----:B------:R-:W-:Y:S01]  /*325a0*/  ULDC.64 UR6, c[0x0][0x280] ;  /* 0x0000a00000067ab9 */ /* 0x000fe20000000a00 */
[----:B------:R-:W2:Y:S04]  /*325b0*/  LDL R4, [R1+0x4b8] ;  /* 0x0004b80001047983 */ /* 0x000ea80000100800 */
[----:B------:R-:W2:Y:S04]  /*325c0*/  LDL R10, [R1+0x4ac] ;  /* 0x0004ac00010a7983 */ /* 0x000ea80000100800 */
[----:B-1----:R-:W2:Y:S01]  /*325d0*/  LDL R9, [R1+0x4c8] ;  /* 0x0004c80001097983 */ /* 0x002ea20000100800 */
[----:B------:R-:W1:Y:S01]  /*325e0*/  S2R R2, SR_TID.X ;  /* 0x0000000000027919 */ /* 0x000e620000002100 */
[----:B---3--:R-:W3:Y:S02]  /*325f0*/  S2R R0, SR_TID.X ;  /* 0x0000000000007919 */ /* 0x008ee40000002100 */
[----:B------:R-:W2:Y:S01]  /*32600*/  LDL R8, [R1+0x4cc] ;  /* 0x0004cc0001087983 */ /* 0x000ea20000100800 */
[----:B0-----:R-:W-:-:S03]  /*32610*/  ISETP.NE.AND P0, PT, R7, 0x1, PT ;  /* 0x000000010700780c */ /* 0x001fc60003f05270 */
[----:B------:R-:W2:Y:S10]  /*32620*/  LDL R6, [R1+0x4b4] ;  /* 0x0004b40001067983 */ /* 0x000eb40000100800 */
[----:B------:R-:W0:Y:S01]  /*32630*/  @P0 LDC R3, c[0x0][0x450] ;  /* 0x00011400ff030b82 */ /* 0x000e220000000800 */
[----:B-1----:R-:W-:-:S04]  /*32640*/  LOP3.LUT R2, R2, 0x7f, RZ, 0xc0, !PT ;  /* 0x0000007f02027812 */ /* 0x002fc800078ec0ff */
[----:B------:R-:W-:Y:S01]  /*32650*/  SHF.R.U32.HI R2, RZ, 0x3, R2 ;  /* 0x00000003ff027819 */ /* 0x000fe20000011602 */
[----:B---3--:R-:W-:-:S05]  /*32660*/  IMAD.SHL.U32 R0, R0, 0x10, RZ ;  /* 0x0000001000007824 */ /* 0x008fca00078e00ff */
[----:B------:R-:W-:Y:S02]  /*32670*/  LOP3.LUT R0, R2, 0x70, R0, 0xf8, !PT ;  /* 0x0000007002007812 */ /* 0x000fe400078ef800 */
[----:B------:R-:W1:Y:S03]  /*32680*/  @P0 LDC R2, c[0x0][0x44c] ;  /* 0x00011300ff020b82 */ /* 0x000e660000000800 */
[----:B----4-:R-:W-:-:S04]  /*32690*/  IMAD.IADD R5, R0, 0x1, R11 ;  /* 0x0000000100057824 */ /* 0x010fc800078e020b */
[----:B-1----:R-:W-:-:S04]  /*326a0*/  @P0 IMAD.HI.U32 R2, R5, R2, RZ ;  /* 0x0000000205020227 */ /* 0x002fc800078e00ff */
[----:B------:R-:W-:Y:S01]  /*326b0*/  IMAD.MOV.U32 R0, RZ, RZ, R5 ;  /* 0x000000ffff007224 */ /* 0x000fe200078e0005 */
[----:B0-----:R-:W-:Y:S01]  /*326c0*/  @P0 SHF.R.U32.HI R0, RZ, R3, R2 ;  /* 0x00000003ff000219 */ /* 0x001fe20000011602 */
[----:B--2---:R-:W-:-:S04]  /*326d0*/  IMAD R2, R4, UR4, RZ ;  /* 0x0000000404027c24 */ /* 0x004fc8000f8e02ff */
        /* <DEDUP_REMOVED lines=44> */
[----:B--2---:R-:W-:-:S03]  /*329a0*/  IMAD R0, R11, R7, RZ ;  /* 0x000000070b007224 */ /* 0x004fc600078e02ff */
[----:B------:R-:W-:Y:S01]  /*329b0*/  SHFL.IDX PT, R7, R2, 0x1, 0x181f ;  /* 0x00381f0002077f89 */ /* 0x000fe200000e0000 */
[----:B---3--:R-:W-:-:S03]  /*329c0*/  IMAD.IADD R8, R8, 0x1, R6 ;  /* 0x0000000108087824 */ /* 0x008fc600078e0206 */
[----:B------:R-:W2:Y:S01]  /*329d0*/  SHFL.IDX PT, R6, R3, 0x1, 0x181f ;  /* 0x00381f0003067f89 */ /* 0x000ea200000e0000 */
[C---:B------:R-:W-:Y:S01]  /*329e0*/  VIADD R11, R8.reuse, 0x10 ;  /* 0x00000010080b7836 */ /* 0x040fe20000000000 */
[-C--:B------:R-:W-:Y:S02]  /*329f0*/  ISETP.GE.AND P1, PT, R8, R0.reuse, PT ;  /* 0x000000000800720c */ /* 0x080fe40003f26270 */
[----:B------:R-:W-:Y:S02]  /*32a00*/  STL [R1+0x498], R8 ;  /* 0x0004980801007387 */ /* 0x000fe40000100800 */
[----:B------:R-:W-:Y:S02]  /*32a10*/  ISETP.GE.AND P2, PT, R11, R0, PT ;  /* 0x000000000b00720c */ /* 0x000fe40003f46270 */
[----:B------:R3:W-:Y:S07]  /*32a20*/  STL [R1+0x4c0], R11 ;  /* 0x0004c00b01007387 */ /* 0x0007ee0000100800 */
[----:B0-----:R-:W-:Y:S01]  /*32a30*/  @!P1 LEA R5, P3, R10, R5, 0x1 ;  /* 0x000000050a059211 */ /* 0x001fe200078608ff */
[----:B---3--:R-:W-:-:S04]  /*32a40*/  VIADD R11, R8, 0x20 ;  /* 0x00000020080b7836 */ /* 0x008fc80000000000 */
        /* <DEDUP_REMOVED lines=8> */
[----:B------:R-:W-:Y:S01]  /*32ad0*/  @!P2 IMAD.X R4, RZ, RZ, R7, P1 ;  /* 0x000000ffff04a224 */ /* 0x000fe200008e0607 */
        /* <DEDUP_REMOVED lines=58> */
.L_x_13288:
        /* <DEDUP_REMOVED lines=13> */
.L_x_13111:
        /* <DEDUP_REMOVED lines=38> */
.L_x_13113:
[----:B------:R-:W-:Y:S05]  /*331b0*/  BSYNC B6 ;  /* 0x0000000000067941 */ /* 0x000fea0003800000 */
.L_x_13112:
        /* <DEDUP_REMOVED lines=61> */
[----:B------:R-:W-:Y:S04]  /*33590*/  SHFL.IDX PT, R6, R0, RZ, 0x181f ;  /* 0x00181fff00067589 */ /* 0x000fe800000e0000 */
[----:B------:R-:W5:Y:S01]  /*335a0*/  LDL.LU R12, [R1+0x4d4] ;  /* 0x0004d400010c7983 */ /* 0x000f620000300800 */
[----:B--2---:R-:W-:-:S03]  /*335b0*/  IMAD R3, R10, R7, RZ ;  /* 0x000000070a037224 */ /* 0x004fc600078e02ff */
[----:B------:R-:W2:Y:S02]  /*335c0*/  LDL.LU R10, [R1+0x4d0] ;  /* 0x0004d000010a7983 */ /* 0x000ea40000300800 */
[-C--:B---3--:R-:W-:Y:S02]  /*335d0*/  ISETP.GE.AND P4, PT, R4, R3.reuse, PT ;  /* 0x000000030400720c */ /* 0x088fe40003f86270 */
[----:B------:R-:W0:Y:S01]  /*335e0*/  SHFL.IDX PT, R4, R2, RZ, 0x181f ;  /* 0x00181fff02047589 */ /* 0x000e2200000e0000 */
[----:B----4-:R-:W-:-:S13]  /*335f0*/  ISETP.GE.AND P5, PT, R5, R3, PT ;  /* 0x000000030500720c */ /* 0x010fda0003fa6270 */
        /* <DEDUP_REMOVED lines=84> */
[----:B-1----:R0:W-:Y:S02]  /*33b40*/  @!P4 LDGSTS.E.BYPASS.LTC128B.128 [R9+0x31400], desc[UR42][R4.64+0x180], !P0 ;  /* 0x314001800409cfae */ /* 0x0021e4000c101d6a */
.L_x_13306:
        /* <DEDUP_REMOVED lines=14> */
.L_x_13116:
[----:B------:R-:W-:Y:S05]  /*33c30*/  BSYNC B0 ;  /* 0x0000000000007941 */ /* 0x000fea0003800000 */
.L_x_13115:
[----:B------:R3:W5:Y:S01]  /*33c40*/  LDL R8, [R1+0x470] ;  /* 0x0004700001087983 */ /* 0x0007620000100800 */
[----:B------:R-:W-:Y:S01]  /*33c50*/  PLOP3.LUT P0, PT, PT, PT, PT, 0x80, 0x0 ;  /* 0x000000000000781c */ /* 0x000fe20003f0f070 */
[----:B------:R-:W-:-:S12]  /*33c60*/  NOP ;  /* 0x0000000000007918 */ /* 0x000fd80000000000 */
.L_x_13117:
[----:B0-----:R-:W4:Y:S01]  /*33c70*/  LDL R2, [R1+0x470] ;  /* 0x0004700001027983 */ /* 0x001f220000100800 */
        /* <DEDUP_REMOVED lines=16> */
[----:B------:R-:W4:Y:S03]  /*33d80*/  SYNCS.PHASECHK.TRANS64.TRYWAIT P0, [R2+URZ+0x32420], R0 ;  /* 0x03242000020075a7 */ /* 0x000f26000800017f */
[----:B0---4-:R-:W-:Y:S05]  /*33d90*/  @!P0 BRA `(.L_x_13119) ;  /* 0x0000006400d88947 */ /* 0x011fea0003800000 */
.L_x_13307:
[----:B------:R-:W-:Y:S05]  /*33da0*/  BSYNC B0 ;  /* 0x0000000000007941 */ /* 0x000fea0003800000 */
.L_x_13118:
[----:B0-----:R-:W4:Y:S01]  /*33db0*/  LDL R2, [R1+0x49c] ;  /* 0x00049c0001027983 */ /* 0x001f220000100800 */
[----:B------:R-:W-:Y:S01]  /*33dc0*/  BSSY B0, `(.L_x_13120) ;  /* 0x000005f000007945 */ /* 0x000fe20003800000 */
[----:B----4-:R-:W-:-:S13]  /*33dd0*/  LOP3.LUT P0, RZ, R2, 0x1, RZ, 0xc0, !PT ;  /* 0x0000000102ff7812 */ /* 0x010fda000780c0ff */
[----:B------:R-:W-:Y:S05]  /*33de0*/  @!P0 BRA `(.L_x_13121) ;  /* 0x0000000400708947 */ /* 0x000fea0003800000 */
[----:B------:R-:W4:Y:S04]  /*33df0*/  LDL R2, [R1+0x470] ;  /* 0x0004700001027983 */ /* 0x000f280000100800 */
[----:B-1----:R-:W2:Y:S01]  /*33e00*/  LDL R4, [R1+0x484] ;  /* 0x0004840001047983 */ /* 0x002ea20000100800 */
        /* <DEDUP_REMOVED lines=10> */
.L_x_13308:
[----:B------:R-:W-:Y:S05]  /*33eb0*/  BSYNC B1 ;  /* 0x0000000000017941 */ /* 0x000fea0003800000 */
.L_x_13122:
        /* <DEDUP_REMOVED lines=9> */
.L_x_13125:
[----:B------:R-:W-:Y:S05]  /*33f50*/  BSYNC B1 ;  /* 0x0000000000017941 */ /* 0x000fea0003800000 */
.L_x_13124:
[----:B------:R-:W2:Y:S04]  /*33f60*/  LDL R5, [R1+0x470] ;  /* 0x0004700001057983 */ /* 0x000ea80000100800 */
[----:B0-----:R-:W2:Y:S04]  /*33f70*/  LDL R0, [R1+0x474] ;  /* 0x0004740001007983 */ /* 0x001ea80000100800 */
        /* <DEDUP_REMOVED lines=12> */
.L_x_13126:
        /* <DEDUP_REMOVED lines=15> */
.L_x_13127:
        /* <DEDUP_REMOVED lines=15> */
.L_x_13128:
        /* <DEDUP_REMOVED lines=15> */
.L_x_13129:
        /* <DEDUP_REMOVED lines=10> */
.L_x_13121:
[----:B------:R-:W-:Y:S05]  /*343b0*/  BSYNC B0 ;  /* 0x0000000000007941 */ /* 0x000fea0003800000 */
.L_x_13120:
[----:B-1----:R-:W4:Y:S04]  /*343c0*/  LDL R4, [R1+0x4a0] ;  /* 0x0004a00001047983 */ /* 0x002f280000100800 */
[----:B------:R-:W2:Y:S01]  /*343d0*/  LDL R5, [R1+0x494] ;  /* 0x0004940001057983 */ /* 0x000ea20000100800 */
[----:B------:R-:W-:Y:S01]  /*343e0*/  BSSY B0, `(.L_x_13130) ;  /* 0x00001ff000007945 */ /* 0x000fe20003800000 */
[----:B----4-:R-:W-:-:S05]  /*343f0*/  VIADD R0, R4, 0xfffffffe ;  /* 0xfffffffe04007836 */ /* 0x010fca0000000000 */
[----:B--2---:R-:W-:-:S13]  /*34400*/  ISETP.GE.AND P0, PT, R0, R5, PT ;  /* 0x000000050000720c */ /* 0x004fda0003f06270 */
        /* <DEDUP_REMOVED lines=9> */
[----:B------:R-:W2:Y:S04]  /*344a0*/  LDL.LU R4, [R1+0x474] ;  /* 0x0004740001047983 */ /* 0x000ea80000300800 */
[----:B------:R-:W4:Y:S04]  /*344b0*/  LDL.LU R7, [R1+0x484] ;  /* 0x0004840001077983 */ /* 0x000f280000300800 */
[----:B------:R-:W3:Y:S01]  /*344c0*/  LDL R5, [R1+0x49c] ;  /* 0x00049c0001057983 */ /* 0x000ee20000100800 */
[----:B------:R-:W-:Y:S01]  /*344d0*/  BSSY B1, `(.L_x_13134) ;  /* 0x000009f000017945 */ /* 0x000fe20003800000 */
[----:B--2---:R-:W-:-:S04]  /*344e0*/  IADD3 R2, R4, 0x1, RZ ;  /* 0x0000000104027810 */ /* 0x004fc80007ffe0ff */
[----:B------:R-:W-:-:S04]  /*344f0*/  ISETP.NE.AND P0, PT, R2, 0x2, PT ;  /* 0x000000020200780c */ /* 0x000fc80003f05270 */
[----:B------:R-:W-:Y:S02]  /*34500*/  SEL R3, RZ, 0x1, P0 ;  /* 0x00000001ff037807 */ /* 0x000fe40000000000 */
[----:B-----5:R-:W-:Y:S02]  /*34510*/  SEL R8, R2, RZ, P0 ;  /* 0x000000ff02087207 */ /* 0x020fe40000000000 */
[----:B----4-:R-:W-:-:S03]  /*34520*/  LOP3.LUT R7, R7, R3, RZ, 0x3c, !PT ;  /* 0x0000000307077212 */ /* 0x010fc600078e3cff */
[----:B------:R0:W-:Y:S04]  /*34530*/  STL [R1+0x474], R8 ;  /* 0x0004740801007387 */ /* 0x0001e80000100800 */
[----:B------:R0:W-:Y:S01]  /*34540*/  STL [R1+0x484], R7 ;  /* 0x0004840701007387 */ /* 0x0001e20000100800 */
[----:B---3--:R-:W-:-:S13]  /*34550*/  LOP3.LUT P2, RZ, R5, 0x1, RZ, 0xc0, !PT ;  /* 0x0000000105ff7812 */ /* 0x008fda000784c0ff */
        /* <DEDUP_REMOVED lines=24> */
.L_x_13136:
[----:B------:R-:W2:Y:S01]  /*346e0*/  LDL R2, [R1+0x470] ;  /* 0x0004700001027983 */ /* 0x000ea20000100800 */
[----:B0-----:R-:W-:Y:S01]  /*346f0*/  SHF.L.U32 R5, R7, 0x1f, RZ ;  /* 0x0000001f07057819 */ /* 0x001fe200000006ff */
[----:B------:R-:W0:Y:S01]  /*34700*/  S2R R3, SR_TID.X ;  /* 0x0000000000037919 */ /* 0x000e220000002100 */
[----:B------:R-:W-:Y:S01]  /*34710*/  BSSY B3, `(.L_x_13137) ;  /* 0x0000006000037945 */ /* 0x000fe20003800000 */
[----:B0-----:R-:W-:-:S04]  /*34720*/  LOP3.LUT R3, R3, 0x7f, RZ, 0xc0, !PT ;  /* 0x0000007f03037812 */ /* 0x001fc800078ec0ff */
[----:B------:R-:W-:Y:S01]  /*34730*/  ISETP.NE.AND P1, PT, R3, RZ, PT ;  /* 0x000000ff0300720c */ /* 0x000fe20003f25270 */
[----:B--2---:R-:W-:-:S04]  /*34740*/  IMAD R2, R8, 0x8, R2 ;  /* 0x0000000808027824 */ /* 0x004fc800078e0202 */
[----:B------:R-:W0:Y:S02]  /*34750*/  SYNCS.PHASECHK.TRANS64.TRYWAIT P0, [R2+URZ+0x32440], R5 ;  /* 0x03244005020075a7 */ /* 0x000e24000800017f */
[----:B0-----:R-:W-:Y:S06]  /*34760*/  @!P0 BRA `(.L_x_13138) ;  /* 0x0000005c00908947 */ /* 0x001fec0003800000 */
.L_x_13309:
[----:B------:R-:W-:Y:S05]  /*34770*/  BSYNC B3 ;  /* 0x0000000000037941 */ /* 0x000fea0003800000 */
.L_x_13137:
        /* <DEDUP_REMOVED lines=9> */
.L_x_13140:
[----:B------:R-:W-:Y:S05]  /*34810*/  BSYNC B3 ;  /* 0x0000000000037941 */ /* 0x000fea0003800000 */
.L_x_13139:
        /* <DEDUP_REMOVED lines=14> */
.L_x_13141:
        /* <DEDUP_REMOVED lines=13> */
.L_x_13310:
[----:B------:R-:W-:Y:S05]  /*349d0*/  BSYNC B3 ;  /* 0x0000000000037941 */ /* 0x000fea0003800000 */
.L_x_13142:
        /* <DEDUP_REMOVED lines=11> */
.L_x_13145:
[----:B------:R-:W-:Y:S05]  /*34a90*/  BSYNC B3 ;  /* 0x0000000000037941 */ /* 0x000fea0003800000 */
.L_x_13144:
        /* <DEDUP_REMOVED lines=11> */
.L_x_13146:
        /* <DEDUP_REMOVED lines=15> */
.L_x_13147:
        /* <DEDUP_REMOVED lines=15> */
.L_x_13148:
        /* <DEDUP_REMOVED lines=15> */
.L_x_13149:
        /* <DEDUP_REMOVED lines=10> */
.L_x_13135:
[----:B------:R-:W-:Y:S05]  /*34ec0*/  BSYNC B1 ;  /* 0x0000000000017941 */ /* 0x000fea0003800000 */
.L_x_13134:
[----:B------:R-:W2:Y:S02]  /*34ed0*/  LDL R4, [R1+0x4a0] ;  /* 0x0004a00001047983 */ /* 0x000ea40000100800 */
[----:B--2---:R-:W-:-:S07]  /*34ee0*/  VIADD R0, R4, 0xfffffffd ;  /* 0xfffffffd04007836 */ /* 0x004fce0000000000 */
.L_x_13133:
[----:B------:R-:W-:Y:S05]  /*34ef0*/  BSYNC B2 ;  /* 0x0000000000027941 */ /* 0x000fea0003800000 */
.L_x_13132:
[----:B------:R-:W2:Y:S01]  /*34f00*/  LDL.LU R2, [R1+0x4a0] ;  /* 0x0004a00001027983 */ /* 0x000ea20000300800 */
[----:B------:R-:W-:Y:S01]  /*34f10*/  VIADD R6, R6, 0xfffffffe ;  /* 0xfffffffe06067836 */ /* 0x000fe20000000000 */
[----:B--2---:R-:W-:-:S04]  /*34f20*/  LOP3.LUT R2, RZ, R2, RZ, 0x33, !PT ;  /* 0x00000002ff027212 */ /* 0x004fc800078e33ff */
[----:B------:R-:W-:-:S13]  /*34f30*/  ISETP.NE.AND P0, PT, R6, R2, PT ;  /* 0x000000020600720c */ /* 0x000fda0003f05270 */
[----:B------:R-:W-:Y:S05]  /*34f40*/  @!P0 BRA `(.L_x_13131) ;  /* 0x0000001400208947 */ /* 0x000fea0003800000 */
.L_x_13182:
[----:B------:R-:W2:Y:S04]  /*34f50*/  LDL R4, [R1+0x49c] ;  /* 0x00049c0001047983 */ /* 0x000ea80000100800 */
[----:B------:R-:W4:Y:S04]  /*34f60*/  LDL.LU R3, [R1+0x474] ;  /* 0x0004740001037983 */ /* 0x000f280000300800 */
[----:B------:R-:W3:Y:S01]  /*34f70*/  LDL.LU R2, [R1+0x484] ;  /* 0x0004840001027983 */ /* 0x000ee20000300800 */
        /* <DEDUP_REMOVED lines=33> */
.L_x_13152:
        /* <DEDUP_REMOVED lines=9> */
.L_x_13311:
[----:B------:R-:W-:Y:S05]  /*35220*/  BSYNC B2 ;  /* 0x0000000000027941 */ /* 0x000fea0003800000 */
.L_x_13153:
        /* <DEDUP_REMOVED lines=9> */
.L_x_13156:
[----:B------:R-:W-:Y:S05]  /*352c0*/  BSYNC B2 ;  /* 0x0000000000027941 */ /* 0x000fea0003800000 */
.L_x_13155:
        /* <DEDUP_REMOVED lines=13> */
.L_x_13157:
        /* <DEDUP_REMOVED lines=13> */
.L_x_13312:
[----:B------:R-:W-:Y:S05]  /*35470*/  BSYNC B2 ;  /* 0x0000000000027941 */ /* 0x000fea0003800000 */
.L_x_13158:
        /* <DEDUP_REMOVED lines=11> */
.L_x_13161:
[----:B------:R-:W-:Y:S05]  /*35530*/  BSYNC B2 ;  /* 0x0000000000027941 */ /* 0x000fea0003800000 */
.L_x_13160:
        /* <DEDUP_REMOVED lines=10> */
.L_x_13162:
        /* <DEDUP_REMOVED lines=15> */
.L_x_13163:
        /* <DEDUP_REMOVED lines=15> */
.L_x_13164:
        /* <DEDUP_REMOVED lines=15> */
.L_x_13165:
        /* <DEDUP_REMOVED lines=10> */
.L_x_13151:
[----:B------:R-:W-:Y:S05]  /*35950*/  BSYNC B1 ;  /* 0x0000000000017941 */ /* 0x000fea0003800000 */
.L_x_13150:
        /* <DEDUP_REMOVED lines=36> */
.L_x_13168:
        /* <DEDUP_REMOVED lines=9> */
.L_x_13313:
[----:B------:R-:W-:Y:S05]  /*35c30*/  BSYNC B2 ;  /* 0x0000000000027941 */ /* 0x000fea0003800000 */
.L_x_13169:
        /* <DEDUP_REMOVED lines=9> */
.L_x_13172:
[----:B------:R-:W-:Y:S05]  /*35cd0*/  BSYNC B2 ;  /* 0x0000000000027941 */ /* 0x000fea0003800000 */
.L_x_13171:
        /* <DEDUP_REMOVED lines=14> */
.L_x_13173:
        /* <DEDUP_REMOVED lines=13> */
.L_x_13314:
[----:B------:R-:W-:Y:S05]  /*35e90*/  BSYNC B2 ;  /* 0x0000000000027941 */ /* 0x000fea0003800000 */
.L_x_13174:
        /* <DEDUP_REMOVED lines=11> */
.L_x_13177:
[----:B------:R-:W-:Y:S05]  /*35f50*/  BSYNC B2 ;  /* 0x0000000000027941 */ /* 0x000fea0003800000 */
.L_x_13176:
        /* <DEDUP_REMOVED lines=11> */
.L_x_13178:
        /* <DEDUP_REMOVED lines=15> */
.L_x_13179:
        /* <DEDUP_REMOVED lines=15> */
.L_x_13180:
        /* <DEDUP_REMOVED lines=15> */
.L_x_13181:
        /* <DEDUP_REMOVED lines=10> */
.L_x_13167:
[----:B------:R-:W-:Y:S05]  /*36380*/  BSYNC B1 ;  /* 0x0000000000017941 */ /* 0x000fea0003800000 */
.L_x_13166:
[----:B------:R-:W2:Y:S01]  /*36390*/  LDL R5, [R1+0x494] ;  /* 0x0004940001057983 */ /* 0x000ea20000100800 */
[----:B------:R-:W-:Y:S01]  /*363a0*/  VIADD R0, R0, 0xfffffffe ;  /* 0xfffffffe00007836 */ /* 0x000fe20000000000 */
[----:B--2---:R-:W-:-:S13]  /*363b0*/  ISETP.GT.AND P0, PT, R6, R5, PT ;  /* 0x000000050600720c */ /* 0x004fda0003f04270 */
[----:B------:R-:W-:Y:S05]  /*363c0*/  @P0 BRA `(.L_x_13182) ;  /* 0xffffffe800e00947 */ /* 0x000fea000383ffff */
.L_x_13131:
[----:B------:R-:W-:Y:S05]  /*363d0*/  BSYNC B0 ;  /* 0x0000000000007941 */ /* 0x000fea0003800000 */
.L_x_13130:
[----:B------:R-:W2:Y:S04]  /*363e0*/  LDL.LU R4, [R1+0x474] ;  /* 0x0004740001047983 */ /* 0x000ea80000300800 */
[----:B------:R-:W4:Y:S01]  /*363f0*/  LDL.LU R3, [R1+0x484] ;  /* 0x0004840001037983 */ /* 0x000f220000300800 */
[----:B------:R-:W0:Y:S01]  /*36400*/  S2R R2, SR_TID.X ;  /* 0x0000000000027919 */ /* 0x000e220000002100 */
[----:B------:R-:W-:Y:S01]  /*36410*/  BSSY B0, `(.L_x_13183) ;  /* 0x0000015000007945 */ /* 0x000fe20003800000 */
[----:B0-----:R-:W-:-:S04]  /*36420*/  LOP3.LUT R2, R2, 0x7f, RZ, 0xc0, !PT ;  /* 0x0000007f02027812 */ /* 0x001fc800078ec0ff */
[----:B------:R-:W-:Y:S01]  /*36430*/  ISETP.NE.AND P1, PT, R2, RZ, PT ;  /* 0x000000ff0200720c */ /* 0x000fe20003f25270 */
[----:B--2---:R-:W-:-:S05]  /*36440*/  VIADD R0, R4, 0x1 ;  /* 0x0000000104007836 */ /* 0x004fca0000000000 */
        /* <DEDUP_REMOVED lines=16> */
[----:B0-----:R-:W-:-:S07]  /*36550*/  IADD3 R16, R2, UR39, R7 ;  /* 0x0000002702107c10 */ /* 0x001fce000fffe007 */
.L_x_13184:
[----:B------:R-:W-:Y:S05]  /*36560*/  BSYNC B0 ;  /* 0x0000000000007941 */ /* 0x000fea0003800000 */
.L_x_13183:
[----:B------:R-:W-:-:S05]  /*36570*/  SEL R0, R0, RZ, P0 ;  /* 0x000000ff00007207 */ /* 0x000fca0000000000 */
[----:B------:R1:W-:Y:S02]  /*36580*/  STL [R1+0x474], R0 ;  /* 0x0004740001007387 */ /* 0x0003e40000100800 */
.L_x_13096:
[----:B------:R-:W-:Y:S05]  /*36590*/  BSYNC B7 ;  /* 0x0000000000077941 */ /* 0x000fea0003800000 */
.L_x_13094:
[----:B-1----:R-:W2:Y:S02]  /*365a0*/  LDL R0, [R1+0x49c] ;  /* 0x00049c0001007983 */ /* 0x002ea40000100800 */
[----:B--2---:R-:W-:-:S13]  /*365b0*/  LOP3.LUT P0, RZ, R0, 0x40, RZ, 0xc0, !PT ;  /* 0x0000004000ff7812 */ /* 0x004fda000780c0ff */
[----:B------:R-:W-:Y:S05]  /*365c0*/  @!P0 BRA `(.L_x_13185) ;  /* 0x0000000000288947 */ /* 0x000fea0003800000 */
[----:B------:R-:W-:Y:S05]  /*365d0*/  WARPSYNC.ALL ;  /* 0x0000000000007948 */ /* 0x000fea0003800000 */
[----:B------:R-:W1:Y:S08]  /*365e0*/  S2UR UR5, SR_CgaCtaId ;  /* 0x00000000000579c3 */ /* 0x000e700000008800 */
[----:B------:R-:W-:Y:S06]  /*365f0*/  BAR.SYNC.DEFER_BLOCKING 0x5, 0x180 ;  /* 0x0146000000007b1d */ /* 0x000fec0000010000 */
[----:B------:R-:W-:-:S02]  /*36600*/  UMOV UR4, 0x400 ;  /* 0x0000040000047882 */ /* 0x000fc40000000000 */
[----:B-1----:R-:W-:-:S06]  /*36610*/  ULEA UR4, UR5, UR4, 0x18 ;  /* 0x0000000405047291 */ /* 0x002fcc000f8ec03f */
[----:B------:R-:W-:-:S05]  /*36620*/  IMAD.U32 R0, RZ, RZ, UR4 ;  /* 0x00000004ff007e24 */ /* 0x000fca000f8e00ff */
[----:B------:R1:W2:Y:S04]  /*36630*/  LDS.128 R16, [R0+0x324d0] ;  /* 0x0324d00000107984 */ /* 0x0002a80000000c00 */
[----:B------:R1:W-:Y:S01]  /*36640*/  STL [R1+0x470], R0 ;  /* 0x0004700001007387 */ /* 0x0003e20000100800 */
[----:B------:R-:W-:Y:S06]  /*36650*/  BAR.ARV 0x4, 0x180 ;  /* 0x0106000000007b1d */ /* 0x000fec0000002000 */
[----:B------:R-:W-:Y:S05]  /*36660*/  BRA `(.L_x_13186) ;  /* 0x0000000800d87947 */ /* 0x000fea0003800000 */
.L_x_13185:
        /* <DEDUP_REMOVED lines=22> */
[----:B------:R-:W-:Y:S04]  /*367d0*/  SHFL.IDX PT, R0, R16, RZ, 0x1f ;  /* 0x00001fff10007589 */ /* 0x000fe800000e0000 */
        /* <DEDUP_REMOVED lines=13> */
.L_x_13324:
[----:B------:R-:W-:Y:S02]  /*368b0*/  ULDC UR4, c[0x0][0xd38] ;  /* 0x00034e0000047ab9 */ /* 0x000fe40000000800 */
[----:B------:R-:W-:-:S04]  /*368c0*/  IMAD.U32 R4, RZ, RZ, UR4 ;  /* 0x00000004ff047e24 */ /* 0x000fc8000f8e00ff */
[----:B-1----:R-:W-:-:S04]  /*368d0*/  IMAD R16, R16, R4, RZ ;  /* 0x0000000410107224 */ /* 0x002fc800078e02ff */
[----:B------:R-:W-:-:S05]  /*368e0*/  IMAD.IADD R5, R5, 0x1, R16 ;  /* 0x0000000105057824 */ /* 0x000fca00078e0210 */
[----:B------:R-:W-:-:S13]  /*368f0*/  ISETP.GT.AND P6, PT, R5, R0, PT ;  /* 0x000000000500720c */ /* 0x000fda0003fc4270 */
[----:B------:R-:W-:Y:S05]  /*36900*/  @P6 BRA `(.L_x_13188) ;  /* 0x00000000009c6947 */ /* 0x000fea0003800000 */
.L_x_13193:
        /* <DEDUP_REMOVED lines=14> */
.L_x_13191:
[----:B------:R-:W-:Y:S05]  /*369f0*/  BSYNC B0 ;  /* 0x0000000000007941 */ /* 0x000fea0003800000 */
.L_x_13190:
        /* <DEDUP_REMOVED lines=18> */
.L_x_13332:
[----:B------:R-:W-:Y:S02]  /*36b20*/  ULDC UR4, c[0x0][0xd38] ;  /* 0x00034e0000047ab9 */ /* 0x000fe40000000800 */
[----:B------:R-:W-:-:S04]  /*36b30*/  IMAD.U32 R4, RZ, RZ, UR4 ;  /* 0x00000004ff047e24 */ /* 0x000fc8000f8e00ff */
[----:B-1----:R-:W-:-:S04]  /*36b40*/  IMAD R16, R16, R4, RZ ;  /* 0x0000000410107224 */ /* 0x002fc800078e02ff */
[----:B------:R-:W-:-:S05]  /*36b50*/  IMAD.IADD R5, R16, 0x1, R5 ;  /* 0x0000000110057824 */ /* 0x000fca00078e0205 */
[----:B------:R-:W-:-:S13]  /*36b60*/  ISETP.GT.AND P6, PT, R5, R0, PT ;  /* 0x000000000500720c */ /* 0x000fda0003fc4270 */
[----:B------:R-:W-:Y:S05]  /*36b70*/  @!P6 BRA `(.L_x_13193) ;  /* 0xfffffffc0064e947 */ /* 0x000fea000383ffff */
.L_x_13188:
        /* <DEDUP_REMOVED lines=8> */
.L_x_13336:
[----:B------:R-:W-:Y:S01]  /*36c00*/  ISETP.NE.AND P0, PT, R5, RZ, PT ;  /* 0x000000ff0500720c */ /* 0x000fe20003f05270 */
[----:B------:R-:W-:-:S12]  /*36c10*/  IMAD.MOV.U32 R5, RZ, RZ, RZ ;  /* 0x000000ffff057224 */ /* 0x000fd800078e00ff */
[----:B------:R-:W-:Y:S05]  /*36c20*/  @!P0 BRA `(.L_x_13195) ;  /* 0x0000000000148947 */ /* 0x000fea0003800000 */
[----:B------:R-:W-:Y:S01]  /*36c30*/  UMOV UR4, 0xffffffff ;  /* 0xffffffff00047882 */ /* 0x000fe20000000000 */
[----:B------:R-:W-:Y:S02]  /*36c40*/  VIADD R12, R6, 0xffffffff ;  /* 0xffffffff060c7836 */ /* 0x000fe40000000000 */
[----:B------:R-:W-:Y:S05]  /*36c50*/  BRA.DIV UR4, `(.L_x_13196) ;  /* 0x0000004604287947 */ /* 0x000fea000b800000 */
[----:B0-----:R0:W4:Y:S02]  /*36c60*/  SHFL.IDX PT, R2, R2, R12, 0x1f ;  /* 0x00001f0c02027589 */ /* 0x00112400000e0000 */
.L_x_13339:
[----:B----4-:R-:W-:-:S07]  /*36c70*/  IMAD.MOV.U32 R5, RZ, RZ, R2 ;  /* 0x000000ffff057224 */ /* 0x010fce00078e0002 */
.L_x_13195:
        /* <DEDUP_REMOVED lines=39> */
[----:B0-----:R-:W-:-:S06]  /*36ef0*/  IADD3 R3, R3, 0xffffffe, RZ ;  /* 0x0ffffffe03037810 */ /* 0x001fcc0007ffe0ff */
        /* <DEDUP_REMOVED lines=26> */
.L_x_13189:
[----:B------:R-:W-:Y:S01]  /*370a0*/  UMOV UR4, URZ ;  /* 0x0000003f00047c82 */ /* 0x000fe20008000000 */
[----:B------:R-:W-:Y:S01]  /*370b0*/  UMOV UR5, URZ ;  /* 0x0000003f00057c82 */ /* 0x000fe20008000000 */
[----:B------:R-:W-:Y:S01]  /*370c0*/  ULDC UR6, c[0x0][0xd3c] ;  /* 0x00034f0000067ab9 */ /* 0x000fe20000000800 */
[----:B------:R-:W-:Y:S02]  /*370d0*/  IMAD.MOV.U32 R16, RZ, RZ, R0 ;  /* 0x000000ffff107224 */ /* 0x000fe400078e0000 */
[----:B------:R-:W-:Y:S02]  /*370e0*/  IMAD.U32 R17, RZ, RZ, UR4 ;  /* 0x00000004ff117e24 */ /* 0x000fe4000f8e00ff */
[----:B------:R-:W-:Y:S02]  /*370f0*/  IMAD.U32 R18, RZ, RZ, UR5 ;  /* 0x00000005ff127e24 */ /* 0x000fe4000f8e00ff */
[----:B------:R-:W-:-:S07]  /*37100*/  IMAD.U32 R19, RZ, RZ, UR6 ;  /* 0x00000006ff137e24 */ /* 0x000fce000f8e00ff */
.L_x_13197:
        /* <DEDUP_REMOVED lines=12> */
.L_x_13186:
[----:B------:R-:W-:Y:S02]  /*371d0*/  ULDC UR4, c[0x0][0xd3c] ;  /* 0x00034f0000047ab9 */ /* 0x000fe40000000800 */
[----:B--2---:R-:W-:-:S13]  /*371e0*/  ISETP.GE.AND P0, PT, R19, UR4, PT ;  /* 0x0000000413007c0c */ /* 0x004fda000bf06270 */
[----:B------:R-:W-:Y:S05]  /*371f0*/  @!P0 BRA `(.L_x_13198) ;  /* 0xffffff8000f08947 */ /* 0x000fea000383ffff */
[----:B------:R-:W-:Y:S05]  /*37200*/  BSYNC B8 ;  /* 0x0000000000087941 */ /* 0x000fea0003800000 */
.L_x_13036:
[----:B-1----:R-:W2:Y:S01]  /*37210*/  LDL.LU R0, [R1+0x4e4] ;  /* 0x0004e40001007983 */ /* 0x002ea20000300800 */
[----:B------:R-:W-:Y:S01]  /*37220*/  BSSY B0, `(.L_x_13199) ;  /* 0x000000b000007945 */ /* 0x000fe20003800000 */
[----:B------:R-:W1:Y:S01]  /*37230*/  S2R R5, SR_CgaCtaId ;  /* 0x0000000000057919 */ /* 0x000e620000008800 */
        /* <DEDUP_REMOVED lines=9> */
.L_x_13340:
[----:B------:R-:W-:Y:S05]  /*372d0*/  BSYNC B0 ;  /* 0x0000000000007941 */ /* 0x000fea0003800000 */
.L_x_13199:
[----:B------:R-:W-:-:S03]  /*372e0*/  UMOV UR4, 0xffffffff ;  /* 0xffffffff00047882 */ /* 0x000fc60000000000 */
[----:B------:R-:W-:Y:S05]  /*372f0*/  BRA.DIV UR4, `(.L_x_13201) ;  /* 0x0000003e04bc7947 */ /* 0x000fea000b800000 */
[----:B------:R-:W1:Y:S02]  /*37300*/  S2R R2, SR_TID.X ;  /* 0x0000000000027919 */ /* 0x000e640000002100 */
[----:B-1----:R-:W-:-:S04]  /*37310*/  SHF.R.U32.HI R2, RZ, 0x5, R2 ;  /* 0x00000005ff027819 */ /* 0x002fc80000011602 */
[----:B------:R-:W-:-:S05]  /*37320*/  LOP3.LUT R2, R2, 0x3, RZ, 0xc0, !PT ;  /* 0x0000000302027812 */ /* 0x000fca00078ec0ff */
[----:B------:R1:W2:Y:S02]  /*37330*/  SHFL.IDX PT, R14, R2, RZ, 0x1f ;  /* 0x00001fff020e7589 */ /* 0x0002a400000e0000 */
.L_x_13343:
[----:B--2---:R-:W-:-:S13]  /*37340*/  ISETP.NE.AND P0, PT, R14, RZ, PT ;  /* 0x000000ff0e00720c */ /* 0x004fda0003f05270 */
[----:B------:R-:W-:Y:S05]  /*37350*/  @P0 BRA `(.L_x_12811) ;  /* 0x0000000000940947 */ /* 0x000fea0003800000 */
[----:B------:R-:W-:-:S03]  /*37360*/  UMOV UR4, 0xffffffff ;  /* 0xffffffff00047882 */ /* 0x000fc60000000000 */
[----:B------:R-:W-:Y:S05]  /*37370*/  BRA.DIV UR4, `(.L_x_13202) ;  /* 0x0000003e04d07947 */ /* 0x000fea000b800000 */
[----:B------:R-:W-:-:S13]  /*37380*/  ELECT P6, URZ, PT ;  /* 0x00000000003f782f */ /* 0x000fda00038c0000 */
.L_x_13346:
[----:B------:R-:W-:Y:S05]  /*37390*/  @!P6 BRA `(.L_x_12811) ;  /* 0x000000000084e947 */ /* 0x000fea0003800000 */
[----:B------:R-:W-:-:S06]  /*373a0*/  ULOP3.LUT UR4, UR38, 0x2, URZ, 0xfc, !UPT ;  /* 0x0000000226047892 */ /* 0x000fcc000f8efc3f */
[----:B-1----:R-:W-:-:S05]  /*373b0*/  IMAD.U32 R2, RZ, RZ, UR4 ;  /* 0x00000004ff027e24 */ /* 0x002fca000f8e00ff */
[----:B------:R-:W-:-:S13]  /*373c0*/  ISETP.NE.AND P2, PT, R2, 0x3, PT ;  /* 0x000000030200780c */ /* 0x000fda0003f45270 */
[----:B------:R-:W-:Y:S05]  /*373d0*/  @!P2 BRA `(.L_x_13203) ;  /* 0x000000000004a947 */ /* 0x000fea0003800000 */
[----:B------:R-:W-:Y:S01]  /*373e0*/  BPT.TRAP 0x1 ;  /* 0x000000040000795c */ /* 0x000fe20000300000 */
.L_x_13203:
[----:B0-----:R-:W2:Y:S04]  /*373f0*/  LDL R3, [R1+0x474] ;  /* 0x0004740001037983 */ /* 0x001ea80000100800 */
[----:B------:R-:W4:Y:S01]  /*37400*/  LDL.LU R7, [R1+0x484] ;  /* 0x0004840001077983 */ /* 0x000f220000300800 */
[----:B------:R-:W-:-:S04]  /*37410*/  VIADD R2, R0, 0x32440 ;  /* 0x0003244000027836 */ /* 0x000fc80000000000 */
[C---:B--2---:R-:W-:Y:S02]  /*37420*/  IMAD R6, R3.reuse, 0x8, R2 ;  /* 0x0000000803067824 */ /* 0x044fe400078e0202 */
        /* <DEDUP_REMOVED lines=10> */
.L_x_13347:
[----:B------:R-:W1:Y:S02]  /*374d0*/  SYNCS.PHASECHK.TRANS64.TRYWAIT P0, [R7+URZ], R2 ;  /* 0x00000002070075a7 */ /* 0x000e64000800017f */
[----:B-1----:R-:W-:Y:S05]  /*374e0*/  @!P0 BRA `(.L_x_13205) ;  /* 0x0000003c00a88947 */ /* 0x002fea0003800000 */
.L_x_13348:
[----:B------:R-:W-:Y:S05]  /*374f0*/  @!P2 BRA `(.L_x_13206) ;  /* 0x000000000004a947 */ /* 0x000fea0003800000 */
[----:B------:R-:W-:Y:S01]  /*37500*/  BPT.TRAP 0x1 ;  /* 0x000000040000795c */ /* 0x000fe20000300000 */
.L_x_13206:
[----:B------:R-:W2:Y:S01]  /*37510*/  LDL.LU R4, [R1+0x474] ;  /* 0x0004740001047983 */ /* 0x000ea20000300800 */
[----:B------:R-:W-:-:S04]  /*37520*/  VIADD R0, R0, 0x32460 ;  /* 0x0003246000007836 */ /* 0x000fc80000000000 */
[----:B--2---:R-:W-:-:S04]  /*37530*/  IMAD R4, R4, 0x8, R0 ;  /* 0x0000000804047824 */ /* 0x004fc800078e0200 */
[----:B------:R-:W2:Y:S02]  /*37540*/  SYNCS.PHASECHK.TRANS64.TRYWAIT P0, [R4+URZ], R5 ;  /* 0x00000005040075a7 */ /* 0x000ea4000800017f */
[----:B--2---:R-:W-:Y:S05]  /*37550*/  @!P0 BRA `(.L_x_13207) ;  /* 0x0000003c00a08947 */ /* 0x004fea0003800000 */
.L_x_13349:
[----:B------:R-:W-:-:S07]  /*37560*/  IMAD R3, R3, 0x8, R0 ;  /* 0x0000000803037824 */ /* 0x000fce00078e0200 */
.L_x_13208:
[----:B----4-:R4:W0:Y:S02]  /*37570*/  SYNCS.PHASECHK.TRANS64.TRYWAIT P0, [R3+URZ], R2 ;  /* 0x00000002030075a7 */ /* 0x010824000800017f */
[----:B0-----:R-:W-:Y:S05]  /*37580*/  @!P0 NANOSLEEP.SYNCS 0x989680 ;  /* 0x009896800000895d */ /* 0x001fea0003900000 */
[----:B------:R-:W0:Y:S02]  /*37590*/  @!P0 SYNCS.PHASECHK.TRANS64 P0, [R3+URZ], R2 ;  /* 0x00000002030085a7 */ /* 0x000e24000800007f */
[----:B0-----:R-:W-:Y:S05]  /*375a0*/  @!P0 BRA `(.L_x_13208) ;  /* 0xfffffffc00f08947 */ /* 0x001fea000383ffff */
.L_x_12811:
[----:B------:R-:W-:Y:S05]  /*375b0*/  BSYNC B9 ;  /* 0x0000000000097941 */ /* 0x000fea0003800000 */
.L_x_12808:
[----:B------:R-:W-:Y:S05]  /*375c0*/  EXIT ;  /* 0x000000000000794d */ /* 0x000fea0003800000 */
.L_x_12837:
[----:B0-----:R0:W1:Y:S02]  /*375d0*/  SYNCS.PHASECHK.TRANS64.TRYWAIT P6, [R89+URZ+0x32490], R100 ;  /* 0x03249064590075a7 */ /* 0x00106400080c017f */
[----:B-1----:R-:W-:Y:S05]  /*375e0*/  @!P6 NANOSLEEP.SYNCS 0x989680 ;  /* 0x009896800000e95d */ /* 0x002fea0003900000 */
[----:B------:R-:W1:Y:S02]  /*375f0*/  @!P6 SYNCS.PHASECHK.TRANS64 P6, [R89+URZ+0x32490], R100 ;  /* 0x032490645900e5a7 */ /* 0x000e6400080c007f */
[----:B-1----:R-:W-:Y:S05]  /*37600*/  @!P6 BRA `(.L_x_12837) ;  /* 0xfffffffc00f0e947 */ /* 0x002fea000383ffff */
[----:B------:R-:W-:Y:S05]  /*37610*/  BRA `(.L_x_13209) ;  /* 0xfffffcb800887947 */ /* 0x000fea000383ffff */
.L_x_12855:
[----:B0-----:R0:W1:Y:S02]  /*37620*/  SYNCS.PHASECHK.TRANS64.TRYWAIT P5, [R89+URZ+0x32490], R100 ;  /* 0x03249064590075a7 */ /* 0x00106400080a017f */
[----:B-1----:R-:W-:Y:S05]  /*37630*/  @!P5 NANOSLEEP.SYNCS 0x989680 ;  /* 0x009896800000d95d */ /* 0x002fea0003900000 */
[----:B------:R-:W1:Y:S02]  /*37640*/  @!P5 SYNCS.PHASECHK.TRANS64 P5, [R89+URZ+0x32490], R100 ;  /* 0x032490645900d5a7 */ /* 0x000e6400080a007f */
[----:B-1----:R-:W-:Y:S05]  /*37650*/  @!P5 BRA `(.L_x_12855) ;  /* 0xfffffffc00f0d947 */ /* 0x002fea000383ffff */
[----:B------:R-:W-:Y:S05]  /*37660*/  BRA `(.L_x_13210) ;  /* 0xfffffcc800c87947 */ /* 0x000fea000383ffff */
.L_x_12864:
[----:B0-----:R0:W1:Y:S02]  /*37670*/  SYNCS.PHASECHK.TRANS64.TRYWAIT P4, [R89+URZ+0x32490], R100 ;  /* 0x03249064590075a7 */ /* 0x001064000808017f */
[----:B-1----:R-:W-:Y:S05]  /*37680*/  @!P4 NANOSLEEP.SYNCS 0x989680 ;  /* 0x009896800000c95d */ /* 0x002fea0003900000 */
[----:B------:R-:W1:Y:S02]  /*37690*/  @!P4 SYNCS.PHASECHK.TRANS64 P4, [R89+URZ+0x32490], R100 ;  /* 0x032490645900c5a7 */ /* 0x000e64000808007f */
[----:B-1----:R-:W-:Y:S05]  /*376a0*/  @!P4 BRA `(.L_x_12864) ;  /* 0xfffffffc00f0c947 */ /* 0x002fea000383ffff */
[----:B------:R-:W-:Y:S05]  /*376b0*/  BRA `(.L_x_13211) ;  /* 0xfffffcd800b87947 */ /* 0x000fea000383ffff */
.L_x_12870:
[----:B-1----:R1:W2:Y:S02]  /*376c0*/  SYNCS.PHASECHK.TRANS64.TRYWAIT P3, [R89+URZ+0x324b0], R100 ;  /* 0x0324b064590075a7 */ /* 0x0022a4000806017f */
[----:B--2---:R-:W-:Y:S05]  /*376d0*/  @!P3 NANOSLEEP.SYNCS 0x989680 ;  /* 0x009896800000b95d */ /* 0x004fea0003900000 */
[----:B------:R-:W2:Y:S02]  /*376e0*/  @!P3 SYNCS.PHASECHK.TRANS64 P3, [R89+URZ+0x324b0], R100 ;  /* 0x0324b0645900b5a7 */ /* 0x000ea4000806007f */
[----:B--2---:R-:W-:Y:S05]  /*376f0*/  @!P3 BRA `(.L_x_12870) ;  /* 0xfffffffc00f0b947 */ /* 0x004fea000383ffff */
[----:B------:R-:W-:Y:S05]  /*37700*/  BRA `(.L_x_13212) ;  /* 0xfffffcdc00487947 */ /* 0x000fea000383ffff */
.L_x_12886:
        /* <DEDUP_REMOVED lines=8> */
.L_x_13214:
[----:B------:R-:W-:Y:S05]  /*37790*/  BSYNC B0 ;  /* 0x0000000000007941 */ /* 0x000fea0003800000 */
.L_x_13213:
[----:B------:R-:W-:Y:S05]  /*377a0*/  BRA `(.L_x_13215) ;  /* 0xfffffcec00887947 */ /* 0x000fea000383ffff */
.L_x_12898:
        /* <DEDUP_REMOVED lines=8> */
.L_x_13217:
[----:B------:R-:W-:Y:S05]  /*37830*/  BSYNC B1 ;  /* 0x0000000000017941 */ /* 0x000fea0003800000 */
.L_x_13216:
        /* <DEDUP_REMOVED lines=8> */
.L_x_13218:
[----:B------:R-:W-:Y:S02]  /*378c0*/  IMAD.MOV.U32 R13, RZ, RZ, R7 ;  /* 0x000000ffff0d7224 */ /* 0x000fe400078e0007 */
[----:B------:R-:W-:-:S07]  /*378d0*/  IMAD.MOV.U32 R2, RZ, RZ, R14 ;  /* 0x000000ffff027224 */ /* 0x000fce00078e000e */
[----:B------:R-:W-:Y:S05]  /*378e0*/  WARPSYNC.COLLECTIVE R15, `(.L_x_13219) ;  /* 0x000000000f087348 */ /* 0x000fea0003c00000 */
[----:B------:R0:W1:Y:S02]  /*378f0*/  SHFL.IDX P6, R14, R13, R12, R11 ;  /* 0x0000000c0d0e7389 */ /* 0x00006400000c000b */
[----:B01----:R-:W-:Y:S01]  /*37900*/  ENDCOLLECTIVE ;  /* 0x000000000000791b */ /* 0x003fe20003800000 */
.L_x_13219:
[----:B------:R-:W-:Y:S02]  /*37910*/  IMAD.MOV.U32 R13, RZ, RZ, R8 ;  /* 0x000000ffff0d7224 */ /* 0x000fe400078e0008 */
[----:B------:R-:W-:-:S07]  /*37920*/  IMAD.MOV.U32 R5, RZ, RZ, R14 ;  /* 0x000000ffff057224 */ /* 0x000fce00078e000e */
[----:B------:R-:W-:Y:S05]  /*37930*/  WARPSYNC.COLLECTIVE R15, `(.L_x_13220) ;  /* 0x000000000f087348 */ /* 0x000fea0003c00000 */
[----:B------:R0:W1:Y:S02]  /*37940*/  SHFL.IDX P6, R14, R13, R12, R11 ;  /* 0x0000000c0d0e7389 */ /* 0x00006400000c000b */
[----:B01----:R-:W-:Y:S01]  /*37950*/  ENDCOLLECTIVE ;  /* 0x000000000000791b */ /* 0x003fe20003800000 */
.L_x_13220:
[----:B------:R-:W-:Y:S05]  /*37960*/  BRA `(.L_x_13221) ;  /* 0xfffffcf800687947 */ /* 0x000fea000383ffff */
.L_x_12901:
        /* <DEDUP_REMOVED lines=8> */
.L_x_13223:
[----:B------:R-:W-:Y:S05]  /*379f0*/  BSYNC B1 ;  /* 0x0000000000017941 */ /* 0x000fea0003800000 */
.L_x_13222:
        /* <DEDUP_REMOVED lines=8> */
.L_x_13224:
[----:B------:R-:W-:Y:S02]  /*37a80*/  IMAD.MOV.U32 R13, RZ, RZ, R7 ;  /* 0x000000ffff0d7224 */ /* 0x000fe400078e0007 */
[----:B------:R-:W-:-:S07]  /*37a90*/  IMAD.MOV.U32 R4, RZ, RZ, R14 ;  /* 0x000000ffff047224 */ /* 0x000fce00078e000e */
[----:B------:R-:W-:Y:S05]  /*37aa0*/  WARPSYNC.COLLECTIVE R15, `(.L_x_13225) ;  /* 0x000000000f087348 */ /* 0x000fea0003c00000 */
[----:B------:R0:W1:Y:S02]  /*37ab0*/  SHFL.IDX P6, R14, R13, R12, R11 ;  /* 0x0000000c0d0e7389 */ /* 0x00006400000c000b */
[----:B01----:R-:W-:Y:S01]  /*37ac0*/  ENDCOLLECTIVE ;  /* 0x000000000000791b */ /* 0x003fe20003800000 */
.L_x_13225:
[----:B------:R-:W-:Y:S02]  /*37ad0*/  IMAD.MOV.U32 R13, RZ, RZ, R8 ;  /* 0x000000ffff0d7224 */ /* 0x000fe400078e0008 */
[----:B------:R-:W-:-:S07]  /*37ae0*/  IMAD.MOV.U32 R7, RZ, RZ, R14 ;  /* 0x000000ffff077224 */ /* 0x000fce00078e000e */
[----:B------:R-:W-:Y:S05]  /*37af0*/  WARPSYNC.COLLECTIVE R15, `(.L_x_13226) ;  /* 0x000000000f087348 */ /* 0x000fea0003c00000 */
[----:B------:R0:W1:Y:S02]  /*37b00*/  SHFL.IDX P6, R14, R13, R12, R11 ;  /* 0x0000000c0d0e7389 */ /* 0x00006400000c000b */
[----:B01----:R-:W-:Y:S01]  /*37b10*/  ENDCOLLECTIVE ;  /* 0x000000000000791b */ /* 0x003fe20003800000 */
.L_x_13226:
[----:B------:R-:W-:Y:S05]  /*37b20*/  BRA `(.L_x_13227) ;  /* 0xfffffcf800c07947 */ /* 0x000fea000383ffff */
.L_x_12905:
[----:B------:R0:W0:Y:S02]  /*37b30*/  SYNCS.PHASECHK.TRANS64.TRYWAIT P0, [R144+URZ+0x32400], R13 ;  /* 0x0324000d900075a7 */ /* 0x000024000800017f */
[----:B0-----:R-:W-:Y:S05]  /*37b40*/  @!P0 NANOSLEEP.SYNCS 0x989680 ;  /* 0x009896800000895d */ /* 0x001fea0003900000 */
[----:B------:R-:W0:Y:S02]  /*37b50*/  @!P0 SYNCS.PHASECHK.TRANS64 P0, [R144+URZ+0x32400], R13 ;  /* 0x0324000d900085a7 */ /* 0x000e24000800007f */
[----:B0-----:R-:W-:Y:S05]  /*37b60*/  @!P0 BRA `(.L_x_12905) ;  /* 0xfffffffc00f08947 */ /* 0x001fea000383ffff */
[----:B------:R-:W-:Y:S05]  /*37b70*/  BRA `(.L_x_13228) ;  /* 0xfffffcfc003c7947 */ /* 0x000fea000383ffff */
.L_x_12913:
        /* <DEDUP_REMOVED lines=9> */
.L_x_13230:
[----:B------:R-:W-:Y:S05]  /*37c10*/  BSYNC B1 ;  /* 0x0000000000017941 */ /* 0x000fea0003800000 */
.L_x_13229:
        /* <DEDUP_REMOVED lines=10> */
.L_x_13231:
        /* <DEDUP_REMOVED lines=8> */
.L_x_13232:
[----:B------:R-:W-:-:S05]  /*37d40*/  @!P1 IADD3 R6, P2, R3, R5, RZ ;  /* 0x0000000503069210 */ /* 0x000fca0007f5e0ff */
[----:B------:R-:W-:-:S05]  /*37d50*/  @!P1 IMAD.X R7, R2, 0x1, R9, P2 ;  /* 0x0000000102079824 */ /* 0x000fca00010e0609 */
[----:B------:R0:W5:Y:S01]  /*37d60*/  @!P1 LD.E.128 R24, desc[UR42][R6.64] ;  /* 0x0000002a06189980 */ /* 0x000162000c101d00 */
[----:B------:R-:W-:Y:S02]  /*37d70*/  IMAD.MOV.U32 R13, RZ, RZ, R64 ;  /* 0x000000ffff0d7224 */ /* 0x000fe400078e0040 */
[----:B------:R-:W-:-:S07]  /*37d80*/  IMAD.MOV.U32 R4, RZ, RZ, R14 ;  /* 0x000000ffff047224 */ /* 0x000fce00078e000e */
[----:B0----5:R-:W-:Y:S05]  /*37d90*/  WARPSYNC.COLLECTIVE R15, `(.L_x_13233) ;  /* 0x000000000f087348 */ /* 0x021fea0003c00000 */
[----:B------:R1:W2:Y:S02]  /*37da0*/  SHFL.IDX P6, R14, R13, R12, R11 ;  /* 0x0000000c0d0e7389 */ /* 0x0002a400000c000b */
[----:B012--5:R-:W-:Y:S01]  /*37db0*/  ENDCOLLECTIVE ;  /* 0x000000000000791b */ /* 0x027fe20003800000 */
.L_x_13233:
        /* <DEDUP_REMOVED lines=10> */
.L_x_13234:
[----:B------:R-:W-:Y:S01]  /*37e60*/  CS2R R62, SRZ ;  /* 0x00000000003e7805 */ /* 0x000fe2000001ff00 */
[----:B------:R-:W-:Y:S01]  /*37e70*/  IMAD.MOV.U32 R13, RZ, RZ, R8 ;  /* 0x000000ffff0d7224 */ /* 0x000fe200078e0008 */
[----:B------:R-:W-:Y:S02]  /*37e80*/  CS2R R60, SRZ ;  /* 0x00000000003c7805 */ /* 0x000fe4000001ff00 */
[----:B------:R-:W-:Y:S01]  /*37e90*/  CS2R R20, SRZ ;  /* 0x0000000000147805 */ /* 0x000fe2000001ff00 */
[----:B------:R-:W-:Y:S02]  /*37ea0*/  @!P1 IMAD.MOV.U32 R62, RZ, RZ, R24 ;  /* 0x000000ffff3e9224 */ /* 0x000fe400078e0018 */
[----:B------:R-:W-:-:S07]  /*37eb0*/  IMAD.MOV.U32 R24, RZ, RZ, R14 ;  /* 0x000000ffff187224 */ /* 0x000fce00078e000e */
[----:B------:R-:W-:Y:S05]  /*37ec0*/  WARPSYNC.COLLECTIVE R15, `(.L_x_13235) ;  /* 0x000000000f087348 */ /* 0x000fea0003c00000 */
[----:B------:R0:W1:Y:S02]  /*37ed0*/  SHFL.IDX P6, R14, R13, R12, R11 ;  /* 0x0000000c0d0e7389 */ /* 0x00006400000c000b */
[----:B01----:R-:W-:Y:S01]  /*37ee0*/  ENDCOLLECTIVE ;  /* 0x000000000000791b */ /* 0x003fe20003800000 */
.L_x_13235:
[----:B------:R-:W-:Y:S02]  /*37ef0*/  @!P1 IMAD.MOV.U32 R63, RZ, RZ, R25 ;  /* 0x000000ffff3f9224 */ /* 0x000fe400078e0019 */
[----:B------:R-:W-:Y:S02]  /*37f00*/  IMAD.MOV.U32 R13, RZ, RZ, R65 ;  /* 0x000000ffff0d7224 */ /* 0x000fe400078e0041 */
[----:B------:R-:W-:-:S07]  /*37f10*/  IMAD.MOV.U32 R25, RZ, RZ, R14 ;  /* 0x000000ffff197224 */ /* 0x000fce00078e000e */
[----:B------:R-:W-:Y:S05]  /*37f20*/  WARPSYNC.COLLECTIVE R15, `(.L_x_13236) ;  /* 0x000000000f087348 */ /* 0x000fea0003c00000 */
[----:B------:R0:W1:Y:S02]  /*37f30*/  SHFL.IDX P6, R14, R13, R12, R11 ;  /* 0x0000000c0d0e7389 */ /* 0x00006400000c000b */
[----:B01----:R-:W-:Y:S01]  /*37f40*/  ENDCOLLECTIVE ;  /* 0x000000000000791b */ /* 0x003fe20003800000 */
.L_x_13236:
[----:B------:R-:W-:Y:S02]  /*37f50*/  @!P1 IMAD.MOV.U32 R60, RZ, RZ, R26 ;  /* 0x000000ffff3c9224 */ /* 0x000fe400078e001a */
[----:B------:R-:W-:Y:S02]  /*37f60*/  @!P1 IMAD.MOV.U32 R61, RZ, RZ, R27 ;  /* 0x000000ffff3d9224 */ /* 0x000fe400078e001b */
[----:B------:R-:W-:Y:S02]  /*37f70*/  IMAD.MOV.U32 R2, RZ, RZ, R60 ;  /* 0x000000ffff027224 */ /* 0x000fe400078e003c */
[----:B------:R-:W-:Y:S02]  /*37f80*/  IMAD.MOV.U32 R13, RZ, RZ, R64 ;  /* 0x000000ffff0d7224 */ /* 0x000fe400078e0040 */
[----:B------:R-:W-:Y:S02]  /*37f90*/  IMAD.MOV.U32 R3, RZ, RZ, R61 ;  /* 0x000000ffff037224 */ /* 0x000fe400078e003d */
[----:B------:R-:W-:-:S07]  /*37fa0*/  IMAD.MOV.U32 R26, RZ, RZ, R14 ;  /* 0x000000ffff1a7224 */ /* 0x000fce00078e000e */
[----:B------:R-:W-:Y:S05]  /*37fb0*/  WARPSYNC.COLLECTIVE R15, `(.L_x_13237) ;  /* 0x000000000f087348 */ /* 0x000fea0003c00000 */
[----:B------:R0:W1:Y:S02]  /*37fc0*/  SHFL.IDX P6, R14, R13, R12, R11 ;  /* 0x0000000c0d0e7389 */ /* 0x00006400000c000b */
[----:B01----:R-:W-:Y:S01]  /*37fd0*/  ENDCOLLECTIVE ;  /* 0x000000000000791b */ /* 0x003fe20003800000 */
.L_x_13237:
[----:B------:R-:W-:Y:S02]  /*37fe0*/  PRMT R76, R2, 0x5410, R3 ;  /* 0x00005410024c7816 */ /* 0x000fe40000000003 */
[----:B------:R-:W-:Y:S01]  /*37ff0*/  CS2R R2, SRZ ;  /* 0x0000000000027805 */ /* 0x000fe2000001ff00 */
[----:B------:R-:W-:Y:S02]  /*38000*/  @!P1 IMAD.MOV.U32 R20, RZ, RZ, R4 ;  /* 0x000000ffff149224 */ /* 0x000fe400078e0004 */
[----:B------:R-:W-:Y:S02]  /*38010*/  @!P1 IMAD.MOV.U32 R21, RZ, RZ, R5 ;  /* 0x000000ffff159224 */ /* 0x000fe400078e0005 */
[----:B------:R-:W-:Y:S02]  /*38020*/  @!P1 IMAD.MOV.U32 R2, RZ, RZ, R6 ;  /* 0x000000ffff029224 */ /* 0x000fe400078e0006 */
[----:B------:R-:W-:Y:S02]  /*38030*/  @!P1 IMAD.MOV.U32 R3, RZ, RZ, R7 ;  /* 0x000000ffff039224 */ /* 0x000fe400078e0007 */
[----:B------:R-:W-:-:S02]  /*38040*/  IMAD.MOV.U32 R6, RZ, RZ, R20 ;  /* 0x000000ffff067224 */ /* 0x000fc400078e0014 */
[----:B------:R-:W-:Y:S01]  /*38050*/  IMAD.MOV.U32 R7, RZ, RZ, R21 ;  /* 0x000000ffff077224 */ /* 0x000fe200078e0015 */
[----:B------:R-:W-:Y:S01]  /*38060*/  MOV R4, R2 ;  /* 0x0000000200047202 */ /* 0x000fe20000000f00 */
[----:B------:R-:W-:Y:S02]  /*38070*/  IMAD.MOV.U32 R8, RZ, RZ, R62 ;  /* 0x000000ffff087224 */ /* 0x000fe400078e003e */
[----:B------:R-:W-:Y:S02]  /*38080*/  IMAD.MOV.U32 R9, RZ, RZ, R63 ;  /* 0x000000ffff097224 */ /* 0x000fe400078e003f */
[----:B------:R-:W-:Y:S01]  /*38090*/  IMAD.MOV.U32 R5, RZ, RZ, R3 ;  /* 0x000000ffff057224 */ /* 0x000fe200078e0003 */
[----:B------:R-:W-:Y:S02]  /*380a0*/  PRMT R74, R6, 0x7610, R74 ;  /* 0x00007610064a7816 */ /* 0x000fe4000000004a */
[----:B------:R-:W-:Y:S02]  /*380b0*/  PRMT R71, R7, 0x7610, R71 ;  /* 0x0000761007477816 */ /* 0x000fe40000000047 */
[----:B------:R-:W-:-:S02]  /*380c0*/  CS2R R6, SRZ ;  /* 0x0000000000067805 */ /* 0x000fc4000001ff00 */
[----:B------:R-:W-:Y:S02]  /*380d0*/  PRMT R66, R8, 0x5410, R9 ;  /* 0x0000541008427816 */ /* 0x000fe40000000009 */
[----:B------:R-:W-:Y:S02]  /*380e0*/  PRMT R65, R65, 0x5410, R4 ;  /* 0x0000541041417816 */ /* 0x000fe40000000004 */
[----:B------:R-:W-:Y:S01]  /*380f0*/  PRMT R85, R5, 0x7610, R85 ;  /* 0x0000761005557816 */ /* 0x000fe20000000055 */
[----:B------:R-:W-:Y:S06]  /*38100*/  BRA `(.L_x_13238) ;  /* 0xfffffd0800647947 */ /* 0x000fec000383ffff */
.L_x_12917:
[----:B0-----:R0:W1:Y:S02]  /*38110*/  SYNCS.PHASECHK.TRANS64.TRYWAIT P1, [R144+URZ+0x32400], R13 ;  /* 0x0324000d900075a7 */ /* 0x001064000802017f */
[----:B-1----:R-:W-:Y:S05]  /*38120*/  @!P1 NANOSLEEP.SYNCS 0x989680 ;  /* 0x009896800000995d */ /* 0x002fea0003900000 */
[----:B------:R-:W1:Y:S02]  /*38130*/  @!P1 SYNCS.PHASECHK.TRANS64 P1, [R144+URZ+0x32400], R13 ;  /* 0x0324000d900095a7 */ /* 0x000e64000802007f */
[----:B-1----:R-:W-:Y:S05]  /*38140*/  @!P1 BRA `(.L_x_12917) ;  /* 0xfffffffc00f09947 */ /* 0x002fea000383ffff */
[----:B------:R-:W-:Y:S05]  /*38150*/  BRA `(.L_x_13239) ;  /* 0xfffffd0800c07947 */ /* 0x000fea000383ffff */
.L_x_12932:
[----:B0-----:R0:W1:Y:S02]  /*38160*/  SYNCS.PHASECHK.TRANS64.TRYWAIT P0, [R2+URZ], R7 ;  /* 0x00000007020075a7 */ /* 0x001064000800017f */
[----:B-1----:R-:W-:Y:S05]  /*38170*/  @!P0 NANOSLEEP.SYNCS 0x989680 ;  /* 0x009896800000895d */ /* 0x002fea0003900000 */
[----:B------:R-:W1:Y:S02]  /*38180*/  @!P0 SYNCS.PHASECHK.TRANS64 P0, [R2+URZ], R7 ;  /* 0x00000007020085a7 */ /* 0x000e64000800007f */
[----:B-1----:R-:W-:Y:S05]  /*38190*/  @!P0 BRA `(.L_x_12932) ;  /* 0xfffffffc00f08947 */ /* 0x002fea000383ffff */
[----:B------:R-:W-:Y:S05]  /*381a0*/  BRA `(.L_x_12931) ;  /* 0xfffffd2000347947 */ /* 0x000fea000383ffff */
.L_x_12939:
[----:B0-----:R0:W1:Y:S02]  /*381b0*/  SYNCS.PHASECHK.TRANS64.TRYWAIT P0, [R4+URZ], R5 ;  /* 0x00000005040075a7 */ /* 0x001064000800017f */
[----:B-1----:R-:W-:Y:S05]  /*381c0*/  @!P0 NANOSLEEP.SYNCS 0x989680 ;  /* 0x009896800000895d */ /* 0x002fea0003900000 */
[----:B------:R-:W1:Y:S02]  /*381d0*/  @!P0 SYNCS.PHASECHK.TRANS64 P0, [R4+URZ], R5 ;  /* 0x00000005040085a7 */ /* 0x000e64000800007f */
[----:B-1----:R-:W-:Y:S05]  /*381e0*/  @!P0 BRA `(.L_x_12939) ;  /* 0xfffffffc00f08947 */ /* 0x002fea000383ffff */
[----:B------:R-:W-:Y:S05]  /*381f0*/  BRA `(.L_x_12938) ;  /* 0xfffffd2400587947 */ /* 0x000fea000383ffff */
.L_x_12964:
[----:B-1----:R1:W2:Y:S02]  /*38200*/  SYNCS.PHASECHK.TRANS64.TRYWAIT P1, [R0+URZ], R9 ;  /* 0x00000009000075a7 */ /* 0x0022a4000802017f */
[----:B--2---:R-:W-:Y:S05]  /*38210*/  @!P1 NANOSLEEP.SYNCS 0x989680 ;  /* 0x009896800000995d */ /* 0x004fea0003900000 */
[----:B------:R-:W2:Y:S02]  /*38220*/  @!P1 SYNCS.PHASECHK.TRANS64 P1, [R0+URZ], R9 ;  /* 0x00000009000095a7 */ /* 0x000ea4000802007f */
[----:B--2---:R-:W-:Y:S05]  /*38230*/  @!P1 BRA `(.L_x_12964) ;  /* 0xfffffffc00f09947 */ /* 0x004fea000383ffff */
[----:B------:R-:W-:Y:S05]  /*38240*/  BRA `(.L_x_12963) ;  /* 0xfffffdd4001c7947 */ /* 0x000fea000383ffff */
.L_x_12971:
[----:B-1----:R1:W2:Y:S02]  /*38250*/  SYNCS.PHASECHK.TRANS64.TRYWAIT P1, [R6+URZ], R7 ;  /* 0x00000007060075a7 */ /* 0x0022a4000802017f */
[----:B--2---:R-:W-:Y:S05]  /*38260*/  @!P1 NANOSLEEP.SYNCS 0x989680 ;  /* 0x009896800000995d */ /* 0x004fea0003900000 */
[----:B------:R-:W2:Y:S02]  /*38270*/  @!P1 SYNCS.PHASECHK.TRANS64 P1, [R6+URZ], R7 ;  /* 0x00000007060095a7 */ /* 0x000ea4000802007f */
[----:B--2---:R-:W-:Y:S05]  /*38280*/  @!P1 BRA `(.L_x_12971) ;  /* 0xfffffffc00f09947 */ /* 0x004fea000383ffff */
[----:B------:R-:W-:Y:S05]  /*38290*/  BRA `(.L_x_12970) ;  /* 0xfffffdd800407947 */ /* 0x000fea000383ffff */
.L_x_12982:
[----:B-1----:R1:W2:Y:S02]  /*382a0*/  SYNCS.PHASECHK.TRANS64.TRYWAIT P0, [R6+URZ], R7 ;  /* 0x00000007060075a7 */ /* 0x0022a4000800017f */
[----:B--2---:R-:W-:Y:S05]  /*382b0*/  @!P0 NANOSLEEP.SYNCS 0x989680 ;  /* 0x009896800000895d */ /* 0x004fea0003900000 */
[----:B------:R-:W2:Y:S02]  /*382c0*/  @!P0 SYNCS.PHASECHK.TRANS64 P0, [R6+URZ], R7 ;  /* 0x00000007060085a7 */ /* 0x000ea4000800007f */
[----:B--2---:R-:W-:Y:S05]  /*382d0*/  @!P0 BRA `(.L_x_12982) ;  /* 0xfffffffc00f08947 */ /* 0x004fea000383ffff */
[----:B------:R-:W-:Y:S05]  /*382e0*/  BRA `(.L_x_12981) ;  /* 0xfffffe7000b07947 */ /* 0x000fea000383ffff */
.L_x_12989:
[----:B--2---:R2:W3:Y:S02]  /*382f0*/  SYNCS.PHASECHK.TRANS64.TRYWAIT P0, [R6+URZ], R7 ;  /* 0x00000007060075a7 */ /* 0x0044e4000800017f */
[----:B---3--:R-:W-:Y:S05]  /*38300*/  @!P0 NANOSLEEP.SYNCS 0x989680 ;  /* 0x009896800000895d */ /* 0x008fea0003900000 */
[----:B------:R-:W3:Y:S02]  /*38310*/  @!P0 SYNCS.PHASECHK.TRANS64 P0, [R6+URZ], R7 ;  /* 0x00000007060085a7 */ /* 0x000ee4000800007f */
[----:B---3--:R-:W-:Y:S05]  /*38320*/  @!P0 BRA `(.L_x_12989) ;  /* 0xfffffffc00f08947 */ /* 0x008fea000383ffff */
[----:B------:R-:W-:Y:S05]  /*38330*/  BRA `(.L_x_12988) ;  /* 0xfffffe7400d47947 */ /* 0x000fea000383ffff */
.L_x_13016:
[----:B------:R-:W-:Y:S02]  /*38340*/  IMAD.MOV.U32 R13, RZ, RZ, R3 ;  /* 0x000000ffff0d7224 */ /* 0x000fe400078e0003 */
[----:B------:R-:W-:Y:S02]  /*38350*/  IMAD.MOV.U32 R12, RZ, RZ, RZ ;  /* 0x000000ffff0c7224 */ /* 0x000fe400078e00ff */
[----:B------:R-:W-:Y:S02]  /*38360*/  IMAD.MOV.U32 R11, RZ, RZ, 0x181f ;  /* 0x0000181fff0b7424 */ /* 0x000fe400078e00ff */
[----:B------:R-:W-:-:S07]  /*38370*/  IMAD.MOV.U32 R15, RZ, RZ, -0x1 ;  /* 0xffffffffff0f7424 */ /* 0x000fce00078e00ff */
[----:B01----:R-:W-:Y:S05]  /*38380*/  WARPSYNC.COLLECTIVE R15, `(.L_x_13240) ;  /* 0x000000000f087348 */ /* 0x003fea0003c00000 */
[----:B------:R2:W3:Y:S02]  /*38390*/  SHFL.IDX P6, R14, R13, R12, R11 ;  /* 0x0000000c0d0e7389 */ /* 0x0004e400000c000b */
[----:B0123--:R-:W-:Y:S01]  /*383a0*/  ENDCOLLECTIVE ;  /* 0x000000000000791b */ /* 0x00ffe20003800000 */
.L_x_13240:
[----:B------:R-:W-:Y:S02]  /*383b0*/  IMAD.MOV.U32 R13, RZ, RZ, R2 ;  /* 0x000000ffff0d7224 */ /* 0x000fe400078e0002 */
[----:B------:R-:W-:-:S07]  /*383c0*/  IMAD.MOV.U32 R0, RZ, RZ, R14 ;  /* 0x000000ffff007224 */ /* 0x000fce00078e000e */
[----:B------:R-:W-:Y:S05]  /*383d0*/  WARPSYNC.COLLECTIVE R15, `(.L_x_13241) ;  /* 0x000000000f087348 */ /* 0x000fea0003c00000 */
[----:B------:R0:W1:Y:S02]  /*383e0*/  SHFL.IDX P6, R14, R13, R12, R11 ;  /* 0x0000000c0d0e7389 */ /* 0x00006400000c000b */
[----:B01----:R-:W-:Y:S01]  /*383f0*/  ENDCOLLECTIVE ;  /* 0x000000000000791b */ /* 0x003fe20003800000 */
.L_x_13241:
[----:B------:R-:W-:Y:S05]  /*38400*/  BRA `(.L_x_13242) ;  /* 0xffffff5c00687947 */ /* 0x000fea000383ffff */
.L_x_13019:
[----:B------:R-:W-:Y:S01]  /*38410*/  BSSY B1, `(.L_x_13243) ;  /* 0x0000008000017945 */ /* 0x000fe20003800000 */
[----:B------:R-:W-:Y:S02]  /*38420*/  IMAD.MOV.U32 R13, RZ, RZ, R3 ;  /* 0x000000ffff0d7224 */ /* 0x000fe400078e0003 */
[----:B------:R-:W-:Y:S02]  /*38430*/  IMAD.MOV.U32 R12, RZ, RZ, 0x1 ;  /* 0x00000001ff0c7424 */ /* 0x000fe400078e00ff */
[----:B---3--:R-:W-:Y:S02]  /*38440*/  IMAD.MOV.U32 R11, RZ, RZ, 0x181f ;  /* 0x0000181fff0b7424 */ /* 0x008fe400078e00ff */
[----:B------:R-:W-:-:S07]  /*38450*/  IMAD.MOV.U32 R15, RZ, RZ, -0x1 ;  /* 0xffffffffff0f7424 */ /* 0x000fce00078e00ff */
[----:B012-4-:R-:W-:Y:S05]  /*38460*/  WARPSYNC.COLLECTIVE R15, `(.L_x_13244) ;  /* 0x000000000f087348 */ /* 0x017fea0003c00000 */
[----:B----4-:R3:W4:Y:S02]  /*38470*/  SHFL.IDX P6, R14, R13, R12, R11 ;  /* 0x0000000c0d0e7389 */ /* 0x01072400000c000b */
[----:B01234-:R-:W-:Y:S01]  /*38480*/  ENDCOLLECTIVE ;  /* 0x000000000000791b */ /* 0x01ffe20003800000 */
.L_x_13244:
[----:B------:R-:W-:Y:S05]  /*38490*/  BSYNC B1 ;  /* 0x0000000000017941 */ /* 0x000fea0003800000 */
.L_x_13243:
        /* <DEDUP_REMOVED lines=8> */
.L_x_13245:
[----:B------:R-:W-:Y:S05]  /*38520*/  BRA `(.L_x_13246) ;  /* 0xffffff5c008c7947 */ /* 0x000fea000383ffff */
.L_x_13022:
[----:B------:R-:W-:Y:S01]  /*38530*/  BSSY B1, `(.L_x_13247) ;  /* 0x0000008000017945 */ /* 0x000fe20003800000 */
[----:B------:R-:W-:Y:S02]  /*38540*/  IMAD.MOV.U32 R13, RZ, RZ, R3 ;  /* 0x000000ffff0d7224 */ /* 0x000fe400078e0003 */
[----:B------:R-:W-:Y:S02]  /*38550*/  IMAD.MOV.U32 R12, RZ, RZ, 0x2 ;  /* 0x00000002ff0c7424 */ /* 0x000fe400078e00ff */
[----:B0-----:R-:W-:Y:S02]  /*38560*/  IMAD.MOV.U32 R11, RZ, RZ, 0x181f ;  /* 0x0000181fff0b7424 */ /* 0x001fe400078e00ff */
[----:B------:R-:W-:-:S07]  /*38570*/  IMAD.MOV.U32 R15, RZ, RZ, -0x1 ;  /* 0xffffffffff0f7424 */ /* 0x000fce00078e00ff */
[----:B-1234-:R-:W-:Y:S05]  /*38580*/  WARPSYNC.COLLECTIVE R15, `(.L_x_13248) ;  /* 0x000000000f087348 */ /* 0x01efea0003c00000 */
[----:B----4-:R0:W4:Y:S02]  /*38590*/  SHFL.IDX P6, R14, R13, R12, R11 ;  /* 0x0000000c0d0e7389 */ /* 0x01012400000c000b */
[----:B01234-:R-:W-:Y:S01]  /*385a0*/  ENDCOLLECTIVE ;  /* 0x000000000000791b */ /* 0x01ffe20003800000 */
.L_x_13248:
[----:B------:R-:W-:Y:S05]  /*385b0*/  BSYNC B1 ;  /* 0x0000000000017941 */ /* 0x000fea0003800000 */
.L_x_13247:
        /* <DEDUP_REMOVED lines=8> */
.L_x_13249:
[----:B------:R-:W-:Y:S05]  /*38640*/  BRA `(.L_x_13250) ;  /* 0xffffff5c00ac7947 */ /* 0x000fea000383ffff */
.L_x_13025:
[----:B------:R-:W-:Y:S01]  /*38650*/  BSSY B1, `(.L_x_13251) ;  /* 0x0000008000017945 */ /* 0x000fe20003800000 */
[----:B------:R-:W-:Y:S02]  /*38660*/  IMAD.MOV.U32 R13, RZ, RZ, R3 ;  /* 0x000000ffff0d7224 */ /* 0x000fe400078e0003 */
[----:B------:R-:W-:Y:S02]  /*38670*/  IMAD.MOV.U32 R12, RZ, RZ, 0x3 ;  /* 0x00000003ff0c7424 */ /* 0x000fe400078e00ff */
[----:B0-----:R-:W-:Y:S02]  /*38680*/  IMAD.MOV.U32 R11, RZ, RZ, 0x181f ;  /* 0x0000181fff0b7424 */ /* 0x001fe400078e00ff */
[----:B------:R-:W-:-:S07]  /*38690*/  IMAD.MOV.U32 R15, RZ, RZ, -0x1 ;  /* 0xffffffffff0f7424 */ /* 0x000fce00078e00ff */
[----:B-1234-:R-:W-:Y:S05]  /*386a0*/  WARPSYNC.COLLECTIVE R15, `(.L_x_13252) ;  /* 0x000000000f087348 */ /* 0x01efea0003c00000 */
[----:B------:R0:W0:Y:S02]  /*386b0*/  SHFL.IDX P6, R14, R13, R12, R11 ;  /* 0x0000000c0d0e7389 */ /* 0x00002400000c000b */
[----:B01234-:R-:W-:Y:S01]  /*386c0*/  ENDCOLLECTIVE ;  /* 0x000000000000791b */ /* 0x01ffe20003800000 */
.L_x_13252:
[----:B------:R-:W-:Y:S05]  /*386d0*/  BSYNC B1 ;  /* 0x0000000000017941 */ /* 0x000fea0003800000 */
.L_x_13251:
        /* <DEDUP_REMOVED lines=8> */
.L_x_13253:
[----:B------:R-:W-:Y:S05]  /*38760*/  BRA `(.L_x_13254) ;  /* 0xffffff5c00cc7947 */ /* 0x000fea000383ffff */
.L_x_13050:
        /* <DEDUP_REMOVED lines=11> */
.L_x_13256:
[----:B------:R-:W-:Y:S05]  /*38820*/  BSYNC B1 ;  /* 0x0000000000017941 */ /* 0x000fea0003800000 */
.L_x_13255:
[----:B------:R-:W-:Y:S05]  /*38830*/  BRA `(.L_x_13257) ;  /* 0xffffff7800087947 */ /* 0x000fea000383ffff */
.L_x_13052:
[----:B------:R-:W-:Y:S01]  /*38840*/  BSSY B1, `(.L_x_13258) ;  /* 0x0000006000017945 */ /* 0x000fe20003800000 */
[----:B------:R-:W-:-:S07]  /*38850*/  IMAD.MOV.U32 R15, RZ, RZ, -0x1 ;  /* 0xffffffffff0f7424 */ /* 0x000fce00078e00ff */
[----:B01----:R-:W-:Y:S05]  /*38860*/  WARPSYNC.COLLECTIVE R15, `(.L_x_13259) ;  /* 0x000000000f0c7348 */ /* 0x003fea0003c00000 */
[----:B------:R-:W-:Y:S02]  /*38870*/  ELECT P6, UR62, PT ;  /* 0x00000000003e782f */ /* 0x000fe400038c0000 */
[----:B------:R-:W-:Y:S01]  /*38880*/  MOV R14, UR62 ;  /* 0x0000003e000e7c02 */ /* 0x000fe20008000f00 */
[----:B01----:R-:W-:Y:S10]  /*38890*/  ENDCOLLECTIVE ;  /* 0x000000000000791b */ /* 0x003ff40003800000 */
.L_x_13259:
[----:B------:R-:W-:Y:S05]  /*388a0*/  BSYNC B1 ;  /* 0x0000000000017941 */ /* 0x000fea0003800000 */
.L_x_13258:
[----:B------:R-:W-:Y:S05]  /*388b0*/  BRA `(.L_x_13051) ;  /* 0xffffff7800007947 */ /* 0x000fea000383ffff */
.L_x_13054:
[----:B-1----:R-:W2:Y:S02]  /*388c0*/  LDL R5, [R1+0x470] ;  /* 0x0004700001057983 */ /* 0x002ea40000100800 */
[----:B--2---:R1:W2:Y:S02]  /*388d0*/  SYNCS.PHASECHK.TRANS64.TRYWAIT P0, [R5+URZ+0x32420], R4 ;  /* 0x03242004050075a7 */ /* 0x0042a4000800017f */
[----:B--2---:R-:W-:Y:S05]  /*388e0*/  @!P0 NANOSLEEP.SYNCS 0x989680 ;  /* 0x009896800000895d */ /* 0x004fea0003900000 */
[----:B------:R-:W2:Y:S02]  /*388f0*/  @!P0 SYNCS.PHASECHK.TRANS64 P0, [R5+URZ+0x32420], R4 ;  /* 0x03242004050085a7 */ /* 0x000ea4000800007f */
[----:B--2---:R-:W-:Y:S05]  /*38900*/  @!P0 BRA `(.L_x_13054) ;  /* 0xfffffffc00ec8947 */ /* 0x004fea000383ffff */
[----:B------:R-:W-:Y:S05]  /*38910*/  BRA `(.L_x_13260) ;  /* 0xffffff7800107947 */ /* 0x000fea000383ffff */
.L_x_13058:
[----:B-1----:R1:W2:Y:S02]  /*38920*/  SYNCS.PHASECHK.TRANS64.TRYWAIT P0, [R4+URZ+0x324a0], R9 ;  /* 0x0324a009040075a7 */ /* 0x0022a4000800017f */
[----:B--2---:R-:W-:Y:S05]  /*38930*/  @!P0 NANOSLEEP.SYNCS 0x989680 ;  /* 0x009896800000895d */ /* 0x004fea0003900000 */
[----:B------:R-:W2:Y:S02]  /*38940*/  @!P0 SYNCS.PHASECHK.TRANS64 P0, [R4+URZ+0x324a0], R9 ;  /* 0x0324a009040085a7 */ /* 0x000ea4000800007f */
[----:B--2---:R-:W-:Y:S05]  /*38950*/  @!P0 BRA `(.L_x_13058) ;  /* 0xfffffffc00f08947 */ /* 0x004fea000383ffff */
[----:B------:R-:W-:Y:S05]  /*38960*/  BRA `(.L_x_13261) ;  /* 0xffffff7800387947 */ /* 0x000fea000383ffff */
.L_x_13063:
[----:B--2---:R2:W3:Y:S02]  /*38970*/  SYNCS.PHASECHK.TRANS64.TRYWAIT P0, [R4+URZ+0x324c0], R9 ;  /* 0x0324c009040075a7 */ /* 0x0044e4000800017f */
[----:B---3--:R-:W-:Y:S05]  /*38980*/  @!P0 NANOSLEEP.SYNCS 0x989680 ;  /* 0x009896800000895d */ /* 0x008fea0003900000 */
[----:B------:R-:W3:Y:S02]  /*38990*/  @!P0 SYNCS.PHASECHK.TRANS64 P0, [R4+URZ+0x324c0], R9 ;  /* 0x0324c009040085a7 */ /* 0x000ee4000800007f */
[----:B---3--:R-:W-:Y:S05]  /*389a0*/  @!P0 BRA `(.L_x_13063) ;  /* 0xfffffffc00f08947 */ /* 0x008fea000383ffff */
[----:B------:R-:W-:Y:S05]  /*389b0*/  BRA `(.L_x_13262) ;  /* 0xffffff7800bc7947 */ /* 0x000fea000383ffff */
.L_x_13073:
[----:B-1----:R1:W2:Y:S02]  /*389c0*/  SYNCS.PHASECHK.TRANS64.TRYWAIT P1, [R5+URZ+0x324a0], R6 ;  /* 0x0324a006050075a7 */ /* 0x0022a4000802017f */
[----:B--2---:R-:W-:Y:S05]  /*389d0*/  @!P1 NANOSLEEP.SYNCS 0x989680 ;  /* 0x009896800000995d */ /* 0x004fea0003900000 */
[----:B------:R-:W2:Y:S02]  /*389e0*/  @!P1 SYNCS.PHASECHK.TRANS64 P1, [R5+URZ+0x324a0], R6 ;  /* 0x0324a006050095a7 */ /* 0x000ea4000802007f */
[----:B--2---:R-:W-:Y:S05]  /*389f0*/  @!P1 BRA `(.L_x_13073) ;  /* 0xfffffffc00f09947 */ /* 0x004fea000383ffff */
[----:B------:R-:W-:Y:S05]  /*38a00*/  BRA `(.L_x_13263) ;  /* 0xffffff8000547947 */ /* 0x000fea000383ffff */
.L_x_13078:
[----:B--2---:R2:W3:Y:S02]  /*38a10*/  SYNCS.PHASECHK.TRANS64.TRYWAIT P1, [R5+URZ+0x324c0], R6 ;  /* 0x0324c006050075a7 */ /* 0x0044e4000802017f */
[----:B---3--:R-:W-:Y:S05]  /*38a20*/  @!P1 NANOSLEEP.SYNCS 0x989680 ;  /* 0x009896800000995d */ /* 0x008fea0003900000 */
[----:B------:R-:W3:Y:S02]  /*38a30*/  @!P1 SYNCS.PHASECHK.TRANS64 P1, [R5+URZ+0x324c0], R6 ;  /* 0x0324c006050095a7 */ /* 0x000ee4000802007f */
[----:B---3--:R-:W-:Y:S05]  /*38a40*/  @!P1 BRA `(.L_x_13078) ;  /* 0xfffffffc00f09947 */ /* 0x008fea000383ffff */
[----:B------:R-:W-:Y:S05]  /*38a50*/  BRA `(.L_x_13264) ;  /* 0xffffff8000d47947 */ /* 0x000fea000383ffff */
.L_x_13102:
[----:B------:R-:W3:Y:S01]  /*38a60*/  S2R R4, SR_TID.X ;  /* 0x0000000000047919 */ /* 0x000ee20000002100 */
[----:B------:R-:W-:Y:S01]  /*38a70*/  BSSY B0, `(.L_x_13265) ;  /* 0x000000a000007945 */ /* 0x000fe20003800000 */
[----:B------:R-:W-:Y:S02]  /*38a80*/  IMAD.MOV.U32 R12, RZ, RZ, RZ ;  /* 0x000000ffff0c7224 */ /* 0x000fe400078e00ff */
[----:B0-----:R-:W-:Y:S02]  /*38a90*/  IMAD.MOV.U32 R11, RZ, RZ, 0x1f ;  /* 0x0000001fff0b7424 */ /* 0x001fe400078e00ff */
[----:B------:R-:W-:Y:S01]  /*38aa0*/  IMAD.MOV.U32 R15, RZ, RZ, -0x1 ;  /* 0xffffffffff0f7424 */ /* 0x000fe200078e00ff */
[----:B---3--:R-:W-:-:S04]  /*38ab0*/  SHF.R.U32.HI R4, RZ, 0x5, R4 ;  /* 0x00000005ff047819 */ /* 0x008fc80000011604 */
[----:B------:R-:W-:-:S05]  /*38ac0*/  LOP3.LUT R4, R4, 0x3, RZ, 0xc0, !PT ;  /* 0x0000000304047812 */ /* 0x000fca00078ec0ff */
[----:B------:R-:W-:-:S07]  /*38ad0*/  IMAD.MOV.U32 R13, RZ, RZ, R4 ;  /* 0x000000ffff0d7224 */ /* 0x000fce00078e0004 */
[----:B-12---:R-:W-:Y:S05]  /*38ae0*/  WARPSYNC.COLLECTIVE R15, `(.L_x_13266) ;  /* 0x000000000f087348 */ /* 0x006fea0003c00000 */
[----:B------:R0:W3:Y:S02]  /*38af0*/  SHFL.IDX P6, R14, R13, R12, R11 ;  /* 0x0000000c0d0e7389 */ /* 0x0000e400000c000b */
[----:B0123--:R-:W-:Y:S01]  /*38b00*/  ENDCOLLECTIVE ;  /* 0x000000000000791b */ /* 0x00ffe20003800000 */
.L_x_13266:
[----:B------:R-:W-:Y:S05]  /*38b10*/  BSYNC B0 ;  /* 0x0000000000007941 */ /* 0x000fea0003800000 */
.L_x_13265:
[----:B------:R-:W-:Y:S05]  /*38b20*/  BRA `(.L_x_13267) ;  /* 0xffffff9000c07947 */ /* 0x000fea000383ffff */
.L_x_13104:
[----:B------:R-:W-:Y:S01]  /*38b30*/  BSSY B0, `(.L_x_13268) ;  /* 0x0000006000007945 */ /* 0x000fe20003800000 */
[----:B------:R-:W-:-:S07]  /*38b40*/  IMAD.MOV.U32 R15, RZ, RZ, -0x1 ;  /* 0xffffffffff0f7424 */ /* 0x000fce00078e00ff */
[----:B012-4-:R-:W-:Y:S05]  /*38b50*/  WARPSYNC.COLLECTIVE R15, `(.L_x_13269) ;  /* 0x000000000f0c7348 */ /* 0x017fea0003c00000 */
[----:B------:R-:W-:Y:S02]  /*38b60*/  ELECT P6, UR62, PT ;  /* 0x00000000003e782f */ /* 0x000fe400038c0000 */
[----:B------:R-:W-:Y:S01]  /*38b70*/  MOV R14, UR62 ;  /* 0x0000003e000e7c02 */ /* 0x000fe20008000f00 */
[----:B012-4-:R-:W-:Y:S10]  /*38b80*/  ENDCOLLECTIVE ;  /* 0x000000000000791b */ /* 0x017ff40003800000 */
.L_x_13269:
[----:B------:R-:W-:Y:S05]  /*38b90*/  BSYNC B0 ;  /* 0x0000000000007941 */ /* 0x000fea0003800000 */
.L_x_13268:
[----:B------:R-:W-:Y:S05]  /*38ba0*/  BRA `(.L_x_13270) ;  /* 0xffffff9000cc7947 */ /* 0x000fea000383ffff */
.L_x_13106:
[----:B--2---:R2:W3:Y:S02]  /*38bb0*/  SYNCS.PHASECHK.TRANS64.TRYWAIT P0, [R0+URZ+0x32440], R2 ;  /* 0x03244002000075a7 */ /* 0x0044e4000800017f */
[----:B---3--:R-:W-:Y:S05]  /*38bc0*/  @!P0 NANOSLEEP.SYNCS 0x989680 ;  /* 0x009896800000895d */ /* 0x008fea0003900000 */
[----:B------:R-:W3:Y:S02]  /*38bd0*/  @!P0 SYNCS.PHASECHK.TRANS64 P0, [R0+URZ+0x32440], R2 ;  /* 0x03244002000085a7 */ /* 0x000ee4000800007f */
[----:B---3--:R-:W-:Y:S05]  /*38be0*/  @!P0 BRA `(.L_x_13106) ;  /* 0xfffffffc00f08947 */ /* 0x008fea000383ffff */
[----:B------:R-:W-:Y:S05]  /*38bf0*/  BRA `(.L_x_13271) ;  /* 0xffffff9400347947 */ /* 0x000fea000383ffff */
.L_x_13110:
[----:B------:R0:W5:Y:S01]  /*38c00*/  LDL R0, [R1+0x4b0] ;  /* 0x0004b00001007983 */ /* 0x0001620000100800 */
[----:B------:R-:W-:Y:S01]  /*38c10*/  MOV R6, R11 ;  /* 0x0000000b00067202 */ /* 0x000fe20000000f00 */
        /* <DEDUP_REMOVED lines=8> */
.L_x_13272:
[----:B------:R0:W-:Y:S01]  /*38ca0*/  STL [R1+0x498], R8 ;  /* 0x0004980801007387 */ /* 0x0001e20000100800 */
[----:B------:R-:W-:Y:S02]  /*38cb0*/  IMAD.MOV.U32 R13, RZ, RZ, R3 ;  /* 0x000000ffff0d7224 */ /* 0x000fe400078e0003 */
[----:B------:R-:W-:-:S07]  /*38cc0*/  IMAD.MOV.U32 R4, RZ, RZ, R14 ;  /* 0x000000ffff047224 */ /* 0x000fce00078e000e */
[----:B0-----:R-:W-:Y:S05]  /*38cd0*/  WARPSYNC.COLLECTIVE R15, `(.L_x_13273) ;  /* 0x000000000f087348 */ /* 0x001fea0003c00000 */
[----:B------:R1:W2:Y:S02]  /*38ce0*/  SHFL.IDX P6, R14, R13, R12, R11 ;  /* 0x0000000c0d0e7389 */ /* 0x0002a400000c000b */
[----:B012---:R-:W-:Y:S01]  /*38cf0*/  ENDCOLLECTIVE ;  /* 0x000000000000791b */ /* 0x007fe20003800000 */
.L_x_13273:
[----:B------:R-:W-:Y:S02]  /*38d00*/  IMAD.MOV.U32 R13, RZ, RZ, R2 ;  /* 0x000000ffff0d7224 */ /* 0x000fe400078e0002 */
[----:B------:R-:W-:Y:S02]  /*38d10*/  IMAD.MOV.U32 R12, RZ, RZ, 0x1 ;  /* 0x00000001ff0c7424 */ /* 0x000fe400078e00ff */
[----:B------:R-:W-:-:S07]  /*38d20*/  IMAD.MOV.U32 R5, RZ, RZ, R14 ;  /* 0x000000ffff057224 */ /* 0x000fce00078e000e */
[----:B------:R-:W-:Y:S05]  /*38d30*/  WARPSYNC.COLLECTIVE R15, `(.L_x_13274) ;  /* 0x000000000f087348 */ /* 0x000fea0003c00000 */
[----:B------:R0:W1:Y:S02]  /*38d40*/  SHFL.IDX P6, R14, R13, R12, R11 ;  /* 0x0000000c0d0e7389 */ /* 0x00006400000c000b */
[----:B01----:R-:W-:Y:S01]  /*38d50*/  ENDCOLLECTIVE ;  /* 0x000000000000791b */ /* 0x003fe20003800000 */
.L_x_13274:
[----:B------:R-:W-:Y:S02]  /*38d60*/  IMAD.MOV.U32 R13, RZ, RZ, R3 ;  /* 0x000000ffff0d7224 */ /* 0x000fe400078e0003 */
[----:B------:R-:W-:Y:S02]  /*38d70*/  IMAD R0, R0, R7, RZ ;  /* 0x0000000700007224 */ /* 0x000fe400078e02ff */
[----:B------:R-:W-:-:S07]  /*38d80*/  IMAD.MOV.U32 R7, RZ, RZ, R14 ;  /* 0x000000ffff077224 */ /* 0x000fce00078e000e */
[----:B------:R-:W-:Y:S05]  /*38d90*/  WARPSYNC.COLLECTIVE R15, `(.L_x_13275) ;  /* 0x000000000f087348 */ /* 0x000fea0003c00000 */
[----:B------:R0:W1:Y:S02]  /*38da0*/  SHFL.IDX P6, R14, R13, R12, R11 ;  /* 0x0000000c0d0e7389 */ /* 0x00006400000c000b */
[----:B01----:R-:W-:Y:S01]  /*38db0*/  ENDCOLLECTIVE ;  /* 0x000000000000791b */ /* 0x003fe20003800000 */
.L_x_13275:
        /* <DEDUP_REMOVED lines=10> */
.L_x_13276:
        /* <DEDUP_REMOVED lines=15> */
.L_x_13277:
        /* <DEDUP_REMOVED lines=19> */
.L_x_13278:
        /* <DEDUP_REMOVED lines=10> */
.L_x_13279:
        /* <DEDUP_REMOVED lines=13> */
.L_x_13280:
        /* <DEDUP_REMOVED lines=10> */
.L_x_13281:
        /* <DEDUP_REMOVED lines=13> */
.L_x_13282:
        /* <DEDUP_REMOVED lines=10> */
.L_x_13283:
        /* <DEDUP_REMOVED lines=13> */
.L_x_13284:
[----:B------:R-:W-:-:S05]  /*394d0*/  @!P1 LEA R5, P2, R10, R4, 0x1 ;  /* 0x000000040a059211 */ /* 0x000fca00078408ff */
[----:B------:R-:W-:-:S05]  /*394e0*/  @!P1 IMAD.X R4, RZ, RZ, R6, P2 ;  /* 0x000000ffff049224 */ /* 0x000fca00010e0606 */
[----:B------:R-:W-:Y:S01]  /*394f0*/  @!P1 LOP3.LUT R5, R5, R4, RZ, 0x3c, !PT ;  /* 0x0000000405059212 */ /* 0x000fe200078e3cff */
[----:B------:R-:W-:-:S03]  /*39500*/  IMAD.MOV.U32 R13, RZ, RZ, R3 ;  /* 0x000000ffff0d7224 */ /* 0x000fc600078e0003 */
[----:B------:R-:W-:-:S04]  /*39510*/  @!P1 LOP3.LUT R4, R5, R4, RZ, 0x3c, !PT ;  /* 0x0000000405049212 */ /* 0x000fc800078e3cff */
[----:B------:R-:W-:Y:S02]  /*39520*/  @!P1 LOP3.LUT R5, R5, R4, RZ, 0x3c, !PT ;  /* 0x0000000405059212 */ /* 0x000fe400078e3cff */
[----:B------:R-:W-:-:S07]  /*39530*/  MOV R6, R14 ;  /* 0x0000000e00067202 */ /* 0x000fce0000000f00 */
[----:B------:R-:W-:Y:S05]  /*39540*/  WARPSYNC.COLLECTIVE R15, `(.L_x_13285) ;  /* 0x000000000f087348 */ /* 0x000fea0003c00000 */
[----:B------:R0:W1:Y:S02]  /*39550*/  SHFL.IDX P6, R14, R13, R12, R11 ;  /* 0x0000000c0d0e7389 */ /* 0x00006400000c000b */
[----:B01----:R-:W-:Y:S01]  /*39560*/  ENDCOLLECTIVE ;  /* 0x000000000000791b */ /* 0x003fe20003800000 */
.L_x_13285:
        /* <DEDUP_REMOVED lines=11> */
.L_x_13286:
        /* <DEDUP_REMOVED lines=14> */
.L_x_13287:
[----:B------:R-:W-:Y:S01]  /*39700*/  IMAD.MOV.U32 R3, RZ, RZ, R14 ;  /* 0x000000ffff037224 */ /* 0x000fe200078e000e */
[----:B------:R-:W-:Y:S06]  /*39710*/  BRA `(.L_x_13288) ;  /* 0xffffff9400d87947 */ /* 0x000fec000383ffff */
.L_x_13114:
        /* <DEDUP_REMOVED lines=36> */
.L_x_13290:
[----:B------:R-:W-:Y:S05]  /*39960*/  BSYNC B0 ;  /* 0x0000000000007941 */ /* 0x000fea0003800000 */
.L_x_13289:
        /* <DEDUP_REMOVED lines=10> */
.L_x_13291:
        /* <DEDUP_REMOVED lines=16> */
.L_x_13292:
        /* <DEDUP_REMOVED lines=15> */
.L_x_13293:
        /* <DEDUP_REMOVED lines=9> */
.L_x_13294:
        /* <DEDUP_REMOVED lines=15> */
.L_x_13295:
        /* <DEDUP_REMOVED lines=9> */
.L_x_13296:
        /* <DEDUP_REMOVED lines=15> */
.L_x_13297:
        /* <DEDUP_REMOVED lines=9> */
.L_x_13298:
        /* <DEDUP_REMOVED lines=15> */
.L_x_13299:
        /* <DEDUP_REMOVED lines=9> */
.L_x_13300:
        /* <DEDUP_REMOVED lines=10> */
[----:B------:R-:W-:-:S07]  /*3a1b0*/  MOV R6, R14 ;  /* 0x0000000e00067202 */ /* 0x000fce0000000f00 */
[----:B0-----:R-:W-:Y:S05]  /*3a1c0*/  WARPSYNC.COLLECTIVE R15, `(.L_x_13301) ;  /* 0x000000000f087348 */ /* 0x001fea0003c00000 */
[----:B------:R1:W2:Y:S02]  /*3a1d0*/  SHFL.IDX P6, R14, R13, R12, R11 ;  /* 0x0000000c0d0e7389 */ /* 0x0002a400000c000b */
[----:B012---:R-:W-:Y:S01]  /*3a1e0*/  ENDCOLLECTIVE ;  /* 0x000000000000791b */ /* 0x007fe20003800000 */
.L_x_13301:
        /* <DEDUP_REMOVED lines=19> */
.L_x_13302:
[----:B------:R-:W-:Y:S02]  /*3a320*/  IMAD.MOV.U32 R13, RZ, RZ, R2 ;  /* 0x000000ffff0d7224 */ /* 0x000fe400078e0002 */
[----:B------:R-:W-:-:S07]  /*3a330*/  IMAD.MOV.U32 R6, RZ, RZ, R14 ;  /* 0x000000ffff067224 */ /* 0x000fce00078e000e */
[----:B------:R-:W-:Y:S05]  /*3a340*/  WARPSYNC.COLLECTIVE R15, `(.L_x_13303) ;  /* 0x000000000f087348 */ /* 0x000fea0003c00000 */
[----:B------:R0:W1:Y:S02]  /*3a350*/  SHFL.IDX P6, R14, R13, R12, R11 ;  /* 0x0000000c0d0e7389 */ /* 0x00006400000c000b */
[----:B01----:R-:W-:Y:S01]  /*3a360*/  ENDCOLLECTIVE ;  /* 0x000000000000791b */ /* 0x003fe20003800000 */
.L_x_13303:
[----:B------:R-:W-:Y:S02]  /*3a370*/  IMAD.MOV.U32 R13, RZ, RZ, R0 ;  /* 0x000000ffff0d7224 */ /* 0x000fe400078e0000 */
[----:B------:R-:W-:Y:S02]  /*3a380*/  IMAD.MOV.U32 R12, RZ, RZ, 0x7 ;  /* 0x00000007ff0c7424 */ /* 0x000fe400078e00ff */
[----:B------:R-:W-:-:S07]  /*3a390*/  IMAD.MOV.U32 R4, RZ, RZ, R14 ;  /* 0x000000ffff047224 */ /* 0x000fce00078e000e */
[----:B------:R-:W-:Y:S05]  /*3a3a0*/  WARPSYNC.COLLECTIVE R15, `(.L_x_13304) ;  /* 0x000000000f087348 */ /* 0x000fea0003c00000 */
[----:B------:R0:W1:Y:S02]  /*3a3b0*/  SHFL.IDX P6, R14, R13, R12, R11 ;  /* 0x0000000c0d0e7389 */ /* 0x00006400000c000b */
[----:B01----:R-:W-:Y:S01]  /*3a3c0*/  ENDCOLLECTIVE ;  /* 0x000000000000791b */ /* 0x003fe20003800000 */
.L_x_13304:
        /* <DEDUP_REMOVED lines=10> */
.L_x_13305:
        /* <DEDUP_REMOVED lines=9> */
.L_x_13119:
[----:B0-----:R-:W4:Y:S02]  /*3a500*/  LDL R2, [R1+0x470] ;  /* 0x0004700001027983 */ /* 0x001f240000100800 */
[----:B----4-:R0:W4:Y:S02]  /*3a510*/  SYNCS.PHASECHK.TRANS64.TRYWAIT P0, [R2+URZ+0x32420], R0 ;  /* 0x03242000020075a7 */ /* 0x010124000800017f */
[----:B----4-:R-:W-:Y:S05]  /*3a520*/  @!P0 NANOSLEEP.SYNCS 0x989680 ;  /* 0x009896800000895d */ /* 0x010fea0003900000 */
[----:B------:R-:W4:Y:S02]  /*3a530*/  @!P0 SYNCS.PHASECHK.TRANS64 P0, [R2+URZ+0x32420], R0 ;  /* 0x03242000020085a7 */ /* 0x000f24000800007f */
[----:B----4-:R-:W-:Y:S05]  /*3a540*/  @!P0 BRA `(.L_x_13119) ;  /* 0xfffffffc00ec8947 */ /* 0x010fea000383ffff */
[----:B------:R-:W-:Y:S05]  /*3a550*/  BRA `(.L_x_13307) ;  /* 0xffffff9800107947 */ /* 0x000fea000383ffff */
.L_x_13123:
[----:B0-----:R0:W1:Y:S02]  /*3a560*/  SYNCS.PHASECHK.TRANS64.TRYWAIT P0, [R2+URZ+0x32460], R0 ;  /* 0x03246000020075a7 */ /* 0x001064000800017f */
[----:B-1----:R-:W-:Y:S05]  /*3a570*/  @!P0 NANOSLEEP.SYNCS 0x989680 ;  /* 0x009896800000895d */ /* 0x002fea0003900000 */
[----:B------:R-:W1:Y:S02]  /*3a580*/  @!P0 SYNCS.PHASECHK.TRANS64 P0, [R2+URZ+0x32460], R0 ;  /* 0x03246000020085a7 */ /* 0x000e64000800007f */
[----:B-1----:R-:W-:Y:S05]  /*3a590*/  @!P0 BRA `(.L_x_13123) ;  /* 0xfffffffc00f08947 */ /* 0x002fea000383ffff */
[----:B------:R-:W-:Y:S05]  /*3a5a0*/  BRA `(.L_x_13308) ;  /* 0xffffff9800407947 */ /* 0x000fea000383ffff */
.L_x_13138:
[----:B0-----:R0:W1:Y:S02]  /*3a5b0*/  SYNCS.PHASECHK.TRANS64.TRYWAIT P0, [R2+URZ+0x32440], R5 ;  /* 0x03244005020075a7 */ /* 0x001064000800017f */
[----:B-1----:R-:W-:Y:S05]  /*3a5c0*/  @!P0 NANOSLEEP.SYNCS 0x989680 ;  /* 0x009896800000895d */ /* 0x002fea0003900000 */
[----:B------:R-:W1:Y:S02]  /*3a5d0*/  @!P0 SYNCS.PHASECHK.TRANS64 P0, [R2+URZ+0x32440], R5 ;  /* 0x03244005020085a7 */ /* 0x000e64000800007f */
[----:B-1----:R-:W-:Y:S05]  /*3a5e0*/  @!P0 BRA `(.L_x_13138) ;  /* 0xfffffffc00f08947 */ /* 0x002fea000383ffff */
[----:B------:R-:W-:Y:S05]  /*3a5f0*/  BRA `(.L_x_13309) ;  /* 0xffffffa0005c7947 */ /* 0x000fea000383ffff */
.L_x_13143:
[----:B-1----:R1:W2:Y:S02]  /*3a600*/  SYNCS.PHASECHK.TRANS64.TRYWAIT P0, [R2+URZ+0x32460], R5 ;  /* 0x03246005020075a7 */ /* 0x0022a4000800017f */
[----:B--2---:R-:W-:Y:S05]  /*3a610*/  @!P0 NANOSLEEP.SYNCS 0x989680 ;  /* 0x009896800000895d */ /* 0x004fea0003900000 */
[----:B------:R-:W2:Y:S02]  /*3a620*/  @!P0 SYNCS.PHASECHK.TRANS64 P0, [R2+URZ+0x32460], R5 ;  /* 0x03246005020085a7 */ /* 0x000ea4000800007f */
[----:B--2---:R-:W-:Y:S05]  /*3a630*/  @!P0 BRA `(.L_x_13143) ;  /* 0xfffffffc00f08947 */ /* 0x004fea000383ffff */
[----:B------:R-:W-:Y:S05]  /*3a640*/  BRA `(.L_x_13310) ;  /* 0xffffffa000e07947 */ /* 0x000fea000383ffff */
.L_x_13154:
[----:B0-----:R0:W1:Y:S02]  /*3a650*/  SYNCS.PHASECHK.TRANS64.TRYWAIT P0, [R3+URZ+0x32440], R2 ;  /* 0x03244002030075a7 */ /* 0x001064000800017f */
[----:B-1----:R-:W-:Y:S05]  /*3a660*/  @!P0 NANOSLEEP.SYNCS 0x989680 ;  /* 0x009896800000895d */ /* 0x002fea0003900000 */
[----:B------:R-:W1:Y:S02]  /*3a670*/  @!P0 SYNCS.PHASECHK.TRANS64 P0, [R3+URZ+0x32440], R2 ;  /* 0x03244002030085a7 */ /* 0x000e64000800007f */
[----:B-1----:R-:W-:Y:S05]  /*3a680*/  @!P0 BRA `(.L_x_13154) ;  /* 0xfffffffc00f08947 */ /* 0x002fea000383ffff */
[----:B------:R-:W-:Y:S05]  /*3a690*/  BRA `(.L_x_13311) ;  /* 0xffffffa800e07947 */ /* 0x000fea000383ffff */
.L_x_13159:
[----:B-1----:R1:W2:Y:S02]  /*3a6a0*/  SYNCS.PHASECHK.TRANS64.TRYWAIT P0, [R3+URZ+0x32460], R2 ;  /* 0x03246002030075a7 */ /* 0x0022a4000800017f */
[----:B--2---:R-:W-:Y:S05]  /*3a6b0*/  @!P0 NANOSLEEP.SYNCS 0x989680 ;  /* 0x009896800000895d */ /* 0x004fea0003900000 */
[----:B------:R-:W2:Y:S02]  /*3a6c0*/  @!P0 SYNCS.PHASECHK.TRANS64 P0, [R3+URZ+0x32460], R2 ;  /* 0x03246002030085a7 */ /* 0x000ea4000800007f */
[----:B--2---:R-:W-:Y:S05]  /*3a6d0*/  @!P0 BRA `(.L_x_13159) ;  /* 0xfffffffc00f08947 */ /* 0x004fea000383ffff */
[----:B------:R-:W-:Y:S05]  /*3a6e0*/  BRA `(.L_x_13312) ;  /* 0xffffffac00607947 */ /* 0x000fea000383ffff */
.L_x_13170:
[----:B0-----:R0:W1:Y:S02]  /*3a6f0*/  SYNCS.PHASECHK.TRANS64.TRYWAIT P0, [R3+URZ+0x32440], R2 ;  /* 0x03244002030075a7 */ /* 0x001064000800017f */
[----:B-1----:R-:W-:Y:S05]  /*3a700*/  @!P0 NANOSLEEP.SYNCS 0x989680 ;  /* 0x009896800000895d */ /* 0x002fea0003900000 */
[----:B------:R-:W1:Y:S02]  /*3a710*/  @!P0 SYNCS.PHASECHK.TRANS64 P0, [R3+URZ+0x32440], R2 ;  /* 0x03244002030085a7 */ /* 0x000e64000800007f */
[----:B-1----:R-:W-:Y:S05]  /*3a720*/  @!P0 BRA `(.L_x_13170) ;  /* 0xfffffffc00f08947 */ /* 0x002fea000383ffff */
[----:B------:R-:W-:Y:S05]  /*3a730*/  BRA `(.L_x_13313) ;  /* 0xffffffb4003c7947 */ /* 0x000fea000383ffff */
.L_x_13175:
[----:B-1----:R1:W2:Y:S02]  /*3a740*/  SYNCS.PHASECHK.TRANS64.TRYWAIT P0, [R3+URZ+0x32460], R2 ;  /* 0x03246002030075a7 */ /* 0x0022a4000800017f */
[----:B--2---:R-:W-:Y:S05]  /*3a750*/  @!P0 NANOSLEEP.SYNCS 0x989680 ;  /* 0x009896800000895d */ /* 0x004fea0003900000 */
[----:B------:R-:W2:Y:S02]  /*3a760*/  @!P0 SYNCS.PHASECHK.TRANS64 P0, [R3+URZ+0x32460], R2 ;  /* 0x03246002030085a7 */ /* 0x000ea4000800007f */
[----:B--2---:R-:W-:Y:S05]  /*3a770*/  @!P0 BRA `(.L_x_13175) ;  /* 0xfffffffc00f08947 */ /* 0x004fea000383ffff */
[----:B------:R-:W-:Y:S05]  /*3a780*/  BRA `(.L_x_13314) ;  /* 0xffffffb400c07947 */ /* 0x000fea000383ffff */
.L_x_13187:
[----:B------:R-:W-:Y:S01]  /*3a790*/  BSSY B0, `(.L_x_13315) ;  /* 0x0000008000007945 */ /* 0x000fe20003800000 */
[----:B------:R-:W-:Y:S02]  /*3a7a0*/  IMAD.MOV.U32 R13, RZ, RZ, R16 ;  /* 0x000000ffff0d7224 */ /* 0x000fe400078e0010 */
[----:B------:R-:W-:Y:S02]  /*3a7b0*/  IMAD.MOV.U32 R12, RZ, RZ, RZ ;  /* 0x000000ffff0c7224 */ /* 0x000fe400078e00ff */
[----:B0-----:R-:W-:Y:S02]  /*3a7c0*/  IMAD.MOV.U32 R11, RZ, RZ, 0x1f ;  /* 0x0000001fff0b7424 */ /* 0x001fe400078e00ff */
[----:B------:R-:W-:-:S07]  /*3a7d0*/  IMAD.MOV.U32 R15, RZ, RZ, -0x1 ;  /* 0xffffffffff0f7424 */ /* 0x000fce00078e00ff */
[----:B---3-5:R-:W-:Y:S05]  /*3a7e0*/  WARPSYNC.COLLECTIVE R15, `(.L_x_13316) ;  /* 0x000000000f087348 */ /* 0x028fea0003c00000 */
[----:B------:R0:W1:Y:S02]  /*3a7f0*/  SHFL.IDX P6, R14, R13, R12, R11 ;  /* 0x0000000c0d0e7389 */ /* 0x00006400000c000b */
[----:B01-3-5:R-:W-:Y:S01]  /*3a800*/  ENDCOLLECTIVE ;  /* 0x000000000000791b */ /* 0x02bfe20003800000 */
.L_x_13316:
[----:B------:R-:W-:Y:S05]  /*3a810*/  BSYNC B0 ;  /* 0x0000000000007941 */ /* 0x000fea0003800000 */
.L_x_13315:
        /* <DEDUP_REMOVED lines=9> */
.L_x_13317:
        /* <DEDUP_REMOVED lines=18> */
.L_x_13318:
        /* <DEDUP_REMOVED lines=8> */
.L_x_13319:
        /* <DEDUP_REMOVED lines=8> */
.L_x_13320:
        /* <DEDUP_REMOVED lines=8> */
.L_x_13321:
        /* <DEDUP_REMOVED lines=8> */
.L_x_13322:
[----:B------:R-:W-:Y:S02]  /*3abd0*/  IMAD.MOV.U32 R12, RZ, RZ, 0x1f ;  /* 0x0000001fff0c7424 */ /* 0x000fe400078e00ff */
        /* <DEDUP_REMOVED lines=8> */
.L_x_13323:
[----:B------:R-:W-:Y:S01]  /*3ac60*/  IMAD.MOV.U32 R16, RZ, RZ, R14 ;  /* 0x000000ffff107224 */ /* 0x000fe200078e000e */
[----:B------:R-:W-:Y:S06]  /*3ac70*/  BRA `(.L_x_13324) ;  /* 0xffffffbc000c7947 */ /* 0x000fec000383ffff */
.L_x_13192:
[----:B------:R-:W-:Y:S01]  /*3ac80*/  BSSY B0, `(.L_x_13325) ;  /* 0x0000008000007945 */ /* 0x000fe20003800000 */
[----:B-----5:R-:W-:Y:S02]  /*3ac90*/  IMAD.MOV.U32 R13, RZ, RZ, R3 ;  /* 0x000000ffff0d7224 */ /* 0x020fe400078e0003 */
[----:B------:R-:W-:Y:S02]  /*3aca0*/  IMAD.MOV.U32 R12, RZ, RZ, 0x1 ;  /* 0x00000001ff0c7424 */ /* 0x000fe400078e00ff */
[----:B------:R-:W-:Y:S02]  /*3acb0*/  IMAD.MOV.U32 R11, RZ, RZ, RZ ;  /* 0x000000ffff0b7224 */ /* 0x000fe400078e00ff */
[----:B------:R-:W-:-:S07]  /*3acc0*/  IMAD.MOV.U32 R15, RZ, RZ, -0x1 ;  /* 0xffffffffff0f7424 */ /* 0x000fce00078e00ff */
[----:B0--3--:R-:W-:Y:S05]  /*3acd0*/  WARPSYNC.COLLECTIVE R15, `(.L_x_13326) ;  /* 0x000000000f087348 */ /* 0x009fea0003c00000 */
[----:B------:R1:W2:Y:S02]  /*3ace0*/  SHFL.UP P6, R14, R13, R12, R11 ;  /* 0x0400000c0d0e7389 */ /* 0x0002a400000c000b */
[----:B0123--:R-:W-:Y:S01]  /*3acf0*/  ENDCOLLECTIVE ;  /* 0x000000000000791b */ /* 0x00ffe20003800000 */
.L_x_13326:
[----:B------:R-:W-:Y:S05]  /*3ad00*/  BSYNC B0 ;  /* 0x0000000000007941 */ /* 0x000fea0003800000 */
.L_x_13325:
        /* <DEDUP_REMOVED lines=10> */
.L_x_13327:
        /* <DEDUP_REMOVED lines=8> */
.L_x_13328:
        /* <DEDUP_REMOVED lines=8> */
.L_x_13329:
        /* <DEDUP_REMOVED lines=8> */
.L_x_13330:
        /* <DEDUP_REMOVED lines=9> */
.L_x_13331:
[----:B------:R-:W-:Y:S01]  /*3afc0*/  IMAD.MOV.U32 R16, RZ, RZ, R14 ;  /* 0x000000ffff107224 */ /* 0x000fe200078e000e */
[----:B------:R-:W-:Y:S06]  /*3afd0*/  BRA `(.L_x_13332) ;  /* 0xffffffb800d07947 */ /* 0x000fec000383ffff */
.L_x_13194:
[----:B------:R-:W-:Y:S01]  /*3afe0*/  BSSY B0, `(.L_x_13333) ;  /* 0x0000006000007945 */ /* 0x000fe20003800000 */
[----:B------:R-:W-:Y:S01]  /*3aff0*/  PLOP3.LUT P6, PT, P6, PT, PT, 0x8, 0x0 ;  /* 0x000000000000781c */ /* 0x000fe200037ce170 */
[----:B------:R-:W-:-:S12]  /*3b000*/  IMAD.MOV.U32 R15, RZ, RZ, -0x1 ;  /* 0xffffffffff0f7424 */ /* 0x000fd800078e00ff */
[----:B0--3-5:R-:W-:Y:S05]  /*3b010*/  WARPSYNC.COLLECTIVE R15, `(.L_x_13334) ;  /* 0x000000000f087348 */ /* 0x029fea0003c00000 */
[----:B------:R-:W-:Y:S01]  /*3b020*/  VOTE.ANY R14, PT, P6 ;  /* 0x00000000000e7806 */ /* 0x000fe200030e0100 */
[----:B0--3-5:R-:W-:Y:S06]  /*3b030*/  ENDCOLLECTIVE ;  /* 0x000000000000791b */ /* 0x029fec0003800000 */
.L_x_13334:
[----:B------:R-:W-:Y:S05]  /*3b040*/  BSYNC B0 ;  /* 0x0000000000007941 */ /* 0x000fea0003800000 */
.L_x_13333:
        /* <DEDUP_REMOVED lines=9> */
.L_x_13335:
[----:B------:R-:W-:Y:S01]  /*3b0e0*/  IMAD.MOV.U32 R17, RZ, RZ, R14 ;  /* 0x000000ffff117224 */ /* 0x000fe200078e000e */
[----:B------:R-:W-:Y:S06]  /*3b0f0*/  BRA `(.L_x_13336) ;  /* 0xffffffb800c07947 */ /* 0x000fec000383ffff */
.L_x_13196:
[----:B------:R-:W-:Y:S01]  /*3b100*/  BSSY B0, `(.L_x_13337) ;  /* 0x0000007000007945 */ /* 0x000fe20003800000 */
[----:B------:R-:W-:Y:S02]  /*3b110*/  IMAD.MOV.U32 R13, RZ, RZ, R2 ;  /* 0x000000ffff0d7224 */ /* 0x000fe400078e0002 */
[----:B------:R-:W-:Y:S02]  /*3b120*/  IMAD.MOV.U32 R11, RZ, RZ, 0x1f ;  /* 0x0000001fff0b7424 */ /* 0x000fe400078e00ff */
[----:B------:R-:W-:-:S07]  /*3b130*/  IMAD.MOV.U32 R15, RZ, RZ, -0x1 ;  /* 0xffffffffff0f7424 */ /* 0x000fce00078e00ff */
[----:B0123-5:R-:W-:Y:S05]  /*3b140*/  WARPSYNC.COLLECTIVE R15, `(.L_x_13338) ;  /* 0x000000000f087348 */ /* 0x02ffea0003c00000 */
[----:B------:R4:W0:Y:S02]  /*3b150*/  SHFL.IDX P6, R14, R13, R12, R11 ;  /* 0x0000000c0d0e7389 */ /* 0x00082400000c000b */
[----:B012345:R-:W-:Y:S01]  /*3b160*/  ENDCOLLECTIVE ;  /* 0x000000000000791b */ /* 0x03ffe20003800000 */
.L_x_13338:
[----:B------:R-:W-:Y:S05]  /*3b170*/  BSYNC B0 ;  /* 0x0000000000007941 */ /* 0x000fea0003800000 */
.L_x_13337:
[----:B------:R-:W-:Y:S01]  /*3b180*/  IMAD.MOV.U32 R2, RZ, RZ, R14 ;  /* 0x000000ffff027224 */ /* 0x000fe200078e000e */
[----:B------:R-:W-:Y:S06]  /*3b190*/  BRA `(.L_x_13339) ;  /* 0xffffffb800b47947 */ /* 0x000fec000383ffff */
.L_x_13200:
[----:B0-----:R0:W1:Y:S02]  /*3b1a0*/  SYNCS.PHASECHK.TRANS64.TRYWAIT P0, [R0+URZ+0x32420], R3 ;  /* 0x03242003000075a7 */ /* 0x001064000800017f */
[----:B-1----:R-:W-:Y:S05]  /*3b1b0*/  @!P0 NANOSLEEP.SYNCS 0x989680 ;  /* 0x009896800000895d */ /* 0x002fea0003900000 */
[----:B------:R-:W1:Y:S02]  /*3b1c0*/  @!P0 SYNCS.PHASECHK.TRANS64 P0, [R0+URZ+0x32420], R3 ;  /* 0x03242003000085a7 */ /* 0x000e64000800007f */
[----:B-1----:R-:W-:Y:S05]  /*3b1d0*/  @!P0 BRA `(.L_x_13200) ;  /* 0xfffffffc00f08947 */ /* 0x002fea000383ffff */
[----:B------:R-:W-:Y:S05]  /*3b1e0*/  BRA `(.L_x_13340) ;  /* 0xffffffc000387947 */ /* 0x000fea000383ffff */
.L_x_13201:
[----:B------:R-:W1:Y:S01]  /*3b1f0*/  S2R R2, SR_TID.X ;  /* 0x0000000000027919 */ /* 0x000e620000002100 */
[----:B------:R-:W-:Y:S01]  /*3b200*/  BSSY B0, `(.L_x_13341) ;  /* 0x000000a000007945 */ /* 0x000fe20003800000 */
[----:B------:R-:W-:Y:S01]  /*3b210*/  IMAD.MOV.U32 R12, RZ, RZ, RZ ;  /* 0x000000ffff0c7224 */ /* 0x000fe200078e00ff */
[----:B------:R-:W-:Y:S01]  /*3b220*/  MOV R15, 0xffffffff ;  /* 0xffffffff000f7802 */ /* 0x000fe20000000f00 */
[----:B------:R-:W-:Y:S01]  /*3b230*/  IMAD.MOV.U32 R11, RZ, RZ, 0x1f ;  /* 0x0000001fff0b7424 */ /* 0x000fe200078e00ff */
[----:B-1----:R-:W-:-:S04]  /*3b240*/  SHF.R.U32.HI R2, RZ, 0x5, R2 ;  /* 0x00000005ff027819 */ /* 0x002fc80000011602 */
[----:B------:R-:W-:-:S05]  /*3b250*/  LOP3.LUT R2, R2, 0x3, RZ, 0xc0, !PT ;  /* 0x0000000302027812 */ /* 0x000fca00078ec0ff */
[----:B------:R-:W-:-:S07]  /*3b260*/  IMAD.MOV.U32 R13, RZ, RZ, R2 ;  /* 0x000000ffff0d7224 */ /* 0x000fce00078e0002 */
[----:B0--3-5:R-:W-:Y:S05]  /*3b270*/  WARPSYNC.COLLECTIVE R15, `(.L_x_13342) ;  /* 0x000000000f087348 */ /* 0x029fea0003c00000 */
[----:B------:R1:W2:Y:S02]  /*3b280*/  SHFL.IDX P6, R14, R13, R12, R11 ;  /* 0x0000000c0d0e7389 */ /* 0x0002a400000c000b */
[----:B0123-5:R-:W-:Y:S01]  /*3b290*/  ENDCOLLECTIVE ;  /* 0x000000000000791b */ /* 0x02ffe20003800000 */
.L_x_13342:
[----:B------:R-:W-:Y:S05]  /*3b2a0*/  BSYNC B0 ;  /* 0x0000000000007941 */ /* 0x000fea0003800000 */
.L_x_13341:
[----:B------:R-:W-:Y:S05]  /*3b2b0*/  BRA `(.L_x_13343) ;  /* 0xffffffc000207947 */ /* 0x000fea000383ffff */
.L_x_13202:
[----:B------:R-:W-:Y:S01]  /*3b2c0*/  BSSY B0, `(.L_x_13344) ;  /* 0x0000006000007945 */ /* 0x000fe20003800000 */
[----:B------:R-:W-:-:S07]  /*3b2d0*/  IMAD.MOV.U32 R15, RZ, RZ, -0x1 ;  /* 0xffffffffff0f7424 */ /* 0x000fce00078e00ff */
[----:B01-3-5:R-:W-:Y:S05]  /*3b2e0*/  WARPSYNC.COLLECTIVE R15, `(.L_x_13345) ;  /* 0x000000000f0c7348 */ /* 0x02bfea0003c00000 */
[----:B------:R-:W-:Y:S02]  /*3b2f0*/  ELECT P6, UR62, PT ;  /* 0x00000000003e782f */ /* 0x000fe400038c0000 */
[----:B------:R-:W-:Y:S01]  /*3b300*/  MOV R14, UR62 ;  /* 0x0000003e000e7c02 */ /* 0x000fe20008000f00 */
[----:B01-3-5:R-:W-:Y:S10]  /*3b310*/  ENDCOLLECTIVE ;  /* 0x000000000000791b */ /* 0x02bff40003800000 */
.L_x_13345:
[----:B------:R-:W-:Y:S05]  /*3b320*/  BSYNC B0 ;  /* 0x0000000000007941 */ /* 0x000fea0003800000 */
.L_x_13344:
[----:B------:R-:W-:Y:S05]  /*3b330*/  BRA `(.L_x_13346) ;  /* 0xffffffc000147947 */ /* 0x000fea000383ffff */
.L_x_13204:
[----:B0-----:R0:W1:Y:S02]  /*3b340*/  SYNCS.PHASECHK.TRANS64.TRYWAIT P0, [R6+URZ], R5 ;  /* 0x00000005060075a7 */ /* 0x001064000800017f */
[----:B-1----:R-:W-:Y:S05]  /*3b350*/  @!P0 NANOSLEEP.SYNCS 0x989680 ;  /* 0x009896800000895d */ /* 0x002fea0003900000 */
[----:B------:R-:W1:Y:S02]  /*3b360*/  @!P0 SYNCS.PHASECHK.TRANS64 P0, [R6+URZ], R5 ;  /* 0x00000005060085a7 */ /* 0x000e64000800007f */
[----:B-1----:R-:W-:Y:S05]  /*3b370*/  @!P0 BRA `(.L_x_13204) ;  /* 0xfffffffc00f08947 */ /* 0x002fea000383ffff */
[----:B------:R-:W-:Y:S05]  /*3b380*/  BRA `(.L_x_13347) ;  /* 0xffffffc000507947 */ /* 0x000fea000383ffff */
.L_x_13205:
[----:B-1----:R1:W2:Y:S02]  /*3b390*/  SYNCS.PHASECHK.TRANS64.TRYWAIT P0, [R7+URZ], R2 ;  /* 0x00000002070075a7 */ /* 0x0022a4000800017f */
[----:B--2---:R-:W-:Y:S05]  /*3b3a0*/  @!P0 NANOSLEEP.SYNCS 0x989680 ;  /* 0x009896800000895d */ /* 0x004fea0003900000 */
[----:B------:R-:W2:Y:S02]  /*3b3b0*/  @!P0 SYNCS.PHASECHK.TRANS64 P0, [R7+URZ], R2 ;  /* 0x00000002070085a7 */ /* 0x000ea4000800007f */
[----:B--2---:R-:W-:Y:S05]  /*3b3c0*/  @!P0 BRA `(.L_x_13205) ;  /* 0xfffffffc00f08947 */ /* 0x004fea000383ffff */
[----:B------:R-:W-:Y:S05]  /*3b3d0*/  BRA `(.L_x_13348) ;  /* 0xffffffc000447947 */ /* 0x000fea000383ffff */
.L_x_13207:
[----:B--2---:R2:W4:Y:S02]  /*3b3e0*/  SYNCS.PHASECHK.TRANS64.TRYWAIT P0, [R4+URZ], R5 ;  /* 0x00000005040075a7 */ /* 0x004524000800017f */
[----:B----4-:R-:W-:Y:S05]  /*3b3f0*/  @!P0 NANOSLEEP.SYNCS 0x989680 ;  /* 0x009896800000895d */ /* 0x010fea0003900000 */
[----:B------:R-:W4:Y:S02]  /*3b400*/  @!P0 SYNCS.PHASECHK.TRANS64 P0, [R4+URZ], R5 ;  /* 0x00000005040085a7 */ /* 0x000f24000800007f */
[----:B----4-:R-:W-:Y:S05]  /*3b410*/  @!P0 BRA `(.L_x_13207) ;  /* 0xfffffffc00f08947 */ /* 0x010fea000383ffff */
[----:B------:R-:W-:Y:S05]  /*3b420*/  BRA `(.L_x_13349) ;  /* 0xffffffc0004c7947 */ /* 0x000fea000383ffff */
        .type           $_ZN7cutlass13device_kernelIN5flash11enable_sm90INS1_16FlashAttnFwdSm90INS1_25CollectiveMainloopFwdSm90ILi2EN4cute5tupleIJNS5_1CILi1EEES8_S8_EEENS6_IJNS7_ILi128EEENS7_ILi96EEENS7_ILi64EEEEEELi256ENS_6half_tEfNS_4arch4Sm90ELb0ELb1ELb1ELb1ELb0ELb1ELb1ELb1ELb0ELb1ELb0ELb0EEENS1_21CollectiveEpilogueFwdINS6_IJSA_NS7_ILi256EEESB_EEES9_SE_SG_Li256ELb1ELb1ELb0ELb0EEENS1_36VarlenDynamicPersistentTileSchedulerILi128ELi96ELi256ELi128ELb0ELb1ELb1ELb1ELb0ELb1EEEEEEEEEvNT_6ParamsE$_ZZN5flash25CollectiveMainloopFwdSm90ILi2EN4cute5tupleIJNS1_1CILi1EEES4_S4_EEENS2_IJNS3_ILi128EEENS3_ILi96EEENS3_ILi64EEEEEELi256EN7cutlass6half_tEfNSA_4arch4Sm90ELb0ELb1ELb1ELb1ELb0ELb1ELb1ELb1ELb0ELb1ELb0ELb0EE3mmaINS_16FlashAttnFwdSm90ISE_NS_21CollectiveEpilogueFwdINS2_IJS6_NS3_ILi256EEES7_EEES5_SB_SD_Li256ELb1ELb1ELb0ELb0EEENS_36VarlenDynamicPersistentTileSchedulerILi128ELi96ELi256ELi128ELb0ELb1ELb1ELb1ELb0ELb1EEEE13SharedStorageENS1_6TensorINS1_11ArrayEngineIfLm128EEENS1_6LayoutINS2_IJNS2_IJNS3_ILi2EEEST_NS3_ILi32EEEEEES4_S4_EEENS2_IJNS2_IJS4_ST_NS3_ILi4EEEEEENS3_ILi0EEESZ_EEEEEEENS_7SoftmaxILi2ELi0EEEEEbRKNSE_6ParamsENSA_25PipelineTmaAsyncNoClusterILi2ENSA_16PipelineTmaAsyncILi2EEEEES1B_RNSA_13PipelineStateILj2EEERT0_RT1_iRiRKNS_16SeqlenInfoQKNewKILb1ELb1EEENS2_IJiiiiEEERT_ENKUliT_T0_T1_E_clIZSF_ISO_S12_S14_EbS17_S1B_S1B_S1E_S1G_S1I_iS1J_S1N_S1O_S1Q_EUlRS1R_iE0_NS3_ILb1EEES1Y_EEDaiS1R_S1S_S1T_,@function
        .size           $_ZN7cutlass13device_kernelIN5flash11enable_sm90INS1_16FlashAttnFwdSm90INS1_25CollectiveMainloopFwdSm90ILi2EN4cute5tupleIJNS5_1CILi1EEES8_S8_EEENS6_IJNS7_ILi128EEENS7_ILi96EEENS7_ILi64EEEEEELi256ENS_6half_tEfNS_4arch4Sm90ELb0ELb1ELb1ELb1ELb0ELb1ELb1ELb1ELb0ELb1ELb0ELb0EEENS1_21CollectiveEpilogueFwdINS6_IJSA_NS7_ILi256EEESB_EEES9_SE_SG_Li256ELb1ELb1ELb0ELb0EEENS1_36VarlenDynamicPersistentTileSchedulerILi128ELi96ELi256ELi128ELb0ELb1ELb1ELb1ELb0ELb1EEEEEEEEEvNT_6ParamsE$_ZZN5flash25CollectiveMainloopFwdSm90ILi2EN4cute5tupleIJNS1_1CILi1EEES4_S4_EEENS2_IJNS3_ILi128EEENS3_ILi96EEENS3_ILi64EEEEEELi256EN7cutlass6half_tEfNSA_4arch4Sm90ELb0ELb1ELb1ELb1ELb0ELb1ELb1ELb1ELb0ELb1ELb0ELb0EE3mmaINS_16FlashAttnFwdSm90ISE_NS_21CollectiveEpilogueFwdINS2_IJS6_NS3_ILi256EEES7_EEES5_SB_SD_Li256ELb1ELb1ELb0ELb0EEENS_36VarlenDynamicPersistentTileSchedulerILi128ELi96ELi256ELi128ELb0ELb1ELb1ELb1ELb0ELb1EEEE13SharedStorageENS1_6TensorINS1_11ArrayEngineIfLm128EEENS1_6LayoutINS2_IJNS2_IJNS3_ILi2EEEST_NS3_ILi32EEEEEES4_S4_EEENS2_IJNS2_IJS4_ST_NS3_ILi4EEEEEENS3_ILi0EEESZ_EEEEEEENS_7SoftmaxILi2ELi0EEEEEbRKNSE_6ParamsENSA_25PipelineTmaAsyncNoClusterILi2ENSA_16PipelineTmaAsyncILi2EEEEES1B_RNSA_13PipelineStateILj2EEERT0_RT1_iRiRKNS_16SeqlenInfoQKNewKILb1ELb1EEENS2_IJiiiiEEERT_ENKUliT_T0_T1_E_clIZSF_ISO_S12_S14_EbS17_S1B_S1B_S1E_S1G_S1I_iS1J_S1N_S1O_S1Q_EUlRS1R_iE0_NS3_ILb1EEES1Y_EEDaiS1R_S1S_S1T_,(.L_x_15318 - $_ZN7cutlass13device_kernelIN5flash11enable_sm90INS1_16FlashAttnFwdSm90INS1_25CollectiveMainloopFwdSm90ILi2EN4cute5tupleIJNS5_1CILi1EEES8_S8_EEENS6_IJNS7_ILi128EEENS7_ILi96EEENS7_ILi64EEEEEELi256ENS_6half_tEfNS_4arch4Sm90ELb0ELb1ELb1ELb1ELb0ELb1ELb1ELb1ELb0ELb1ELb0ELb0EEENS1_21CollectiveEpilogueFwdINS6_IJSA_NS7_ILi256EEESB_EEES9_SE_SG_Li256ELb1ELb1ELb0ELb0EEENS1_36VarlenDynamicPersistentTileSchedulerILi128ELi96ELi256ELi128ELb0ELb1ELb1ELb1ELb0ELb1EEEEEEEEEvNT_6ParamsE$_ZZN5flash25CollectiveMainloopFwdSm90ILi2EN4cute5tupleIJNS1_1CILi1EEES4_S4_EEENS2_IJNS3_ILi128EEENS3_ILi96EEENS3_ILi64EEEEEELi256EN7cutlass6half_tEfNSA_4arch4Sm90ELb0ELb1ELb1ELb1ELb0ELb1ELb1ELb1ELb0ELb1ELb0ELb0EE3mmaINS_16FlashAttnFwdSm90ISE_NS_21CollectiveEpilogueFwdINS2_IJS6_NS3_ILi256EEES7_EEES5_SB_SD_Li256ELb1ELb1ELb0ELb0EEENS_36VarlenDynamicPersistentTileSchedulerILi128ELi96ELi256ELi128ELb0ELb1ELb1ELb1ELb0ELb1EEEE13SharedStorageENS1_6TensorINS1_11ArrayEngineIfLm128EEENS1_6LayoutINS2_IJNS2_IJNS3_ILi2EEEST_NS3_ILi32EEEEEES4_S4_EEENS2_IJNS2_IJS4_ST_NS3_ILi4EEEEEENS3_ILi0EEESZ_EEEEEEENS_7SoftmaxILi2ELi0EEEEEbRKNSE_6ParamsENSA_25PipelineTmaAsyncNoClusterILi2ENSA_16PipelineTmaAsyncILi2EEEEES1B_RNSA_13PipelineStateILj2EEERT0_RT1_iRiRKNS_16SeqlenInfoQKNewKILb1ELb1EEENS2_IJiiiiEEERT_ENKUliT_T0_T1_E_clIZSF_ISO_S12_S14_EbS17_S1B_S1B_S1E_S1G_S1I_iS1J_S1N_S1O_S1Q_EUlRS1R_iE0_NS3_ILb1EEES1Y_EEDaiS1R_S1S_S1T_)
$_ZN7cutlass13device_kernelIN5flash11enable_sm90INS1_16FlashAttnFwdSm90INS1_25CollectiveMainloopFwdSm90ILi2EN4cute5tupleIJNS5_1CILi1EEES8_S8_EEENS6_IJNS7_ILi128EEENS7_ILi96EEENS7_ILi64EEEEEELi256ENS_6half_tEfNS_4arch4Sm90ELb0ELb1ELb1ELb1ELb0ELb1ELb1ELb1ELb0ELb1ELb0ELb0EEENS1_21CollectiveEpilogueFwdINS6_IJSA_NS7_ILi256EEESB_EEES9_SE_SG_Li256ELb1ELb1ELb0ELb0EEENS1_36VarlenDynamicPersistentTileSchedulerILi128ELi96ELi256ELi128ELb0ELb1ELb1ELb1ELb0ELb1EEEEEEEEEvNT_6ParamsE$_ZZN5flash25CollectiveMainloopFwdSm90ILi2EN4cute5tupleIJNS1_1CILi1EEES4_S4_EEENS2_IJNS3_ILi128EEENS3_ILi96EEENS3_ILi64EEEEEELi256EN7cutlass6half_tEfNSA_4arch4Sm90ELb0ELb1ELb1ELb1ELb0ELb1ELb1ELb1ELb0ELb1ELb0ELb0EE3mmaINS_16FlashAttnFwdSm90ISE_NS_21CollectiveEpilogueFwdINS2_IJS6_NS3_ILi256EEES7_EEES5_SB_SD_Li256ELb1ELb1ELb0ELb0EEENS_36VarlenDynamicPersistentTileSchedulerILi128ELi96ELi256ELi128ELb0ELb1ELb1ELb1ELb0ELb1EEEE13SharedStorageENS1_6TensorINS1_11ArrayEngineIfLm128EEENS1_6LayoutINS2_IJNS2_IJNS3_ILi2EEEST_NS3_ILi32EEEEEES4_S4_EEENS2_IJNS2_IJS4_ST_NS3_ILi4EEEEEENS3_ILi0EEESZ_EEEEEEENS_7SoftmaxILi2ELi0EEEEEbRKNSE_6ParamsENSA_25PipelineTmaAsyncNoClusterILi2ENSA_16PipelineTmaAsyncILi2EEEEES1B_RNSA_13PipelineStateILj2EEERT0_RT1_iRiRKNS_16SeqlenInfoQKNewKILb1ELb1EEENS2_IJiiiiEEERT_ENKUliT_T0_T1_E_clIZSF_ISO_S12_S14_EbS17_S1B_S1B_S1E_S1G_S1I_iS1J_S1N_S1O_S1Q_EUlRS1R_iE0_NS3_ILb1EEES1Y_EEDaiS1R_S1S_S1T_:
[----:B------:R-:W-:Y:S01]  /*3b430*/  R2UR UR5, R2 ;  /* 0x00000000020572ca */ /* 0x000fe200000e0000 */
[----:B------:R-:W-:-:S12]  /*3b440*/  ULDC UR4, c[0x0][0x20] ;  /* 0x0000080000047ab9 */ /* 0x000fd80000000800 */
[----:B------:R-:W-:-:S09]  /*3b450*/  UIADD3 UR4, -UR4, UR5, URZ ;  /* 0x0000000504047290 */ /* 0x000fd2000fffe13f */
[----:B------:R-:W2:Y:S04]  /*3b460*/  LDL.64 R6, [UR4+0x18] ;  /* 0x00001804ff067983 */ /* 0x000ea80008100a00 */
[----:B------:R-:W3:Y:S01]  /*3b470*/  LDL.64 R4, [UR4] ;  /* 0x00000004ff047983 */ /* 0x000ee20008100a00 */
[----:B------:R-:W-:-:S03]  /*3b480*/  ULDC.64 UR6, c[0x0][0x208] ;  /* 0x0000820000067ab9 */ /* 0x000fc60000000a00 */
[----:B--2---:R-:W2:Y:S04]  /*3b490*/  LD.E R2, desc[UR6][R6.64+0x1c] ;  /* 0x00001c0606027980 */ /* 0x004ea8000c101900 */
[----:B---3--:R0:W5:Y:S04]  /*3b4a0*/  LD.E R10, desc[UR6][R4.64] ;  /* 0x00000006040a7980 */ /* 0x008168000c101900 */
[----:B------:R0:W5:Y:S01]  /*3b4b0*/  LD.E R11, desc[UR6][R4.64+0x4] ;  /* 0x00000406040b7980 */ /* 0x000162000c101900 */
[----:B------:R-:W-:Y:S01]  /*3b4c0*/  BSSY B1, `(.L_x_13350) ;  /* 0x0000007000017945 */ /* 0x000fe20003800000 */
[----:B------:R-:W-:Y:S01]  /*3b4d0*/  IMAD.MOV.U32 R3, RZ, RZ, R55 ;  /* 0x000000ffff037224 */ /* 0x000fe200078e0037 */
[----:B--2---:R-:W-:-:S04]  /*3b4e0*/  LOP3.LUT R2, R2, 0x1, RZ, 0xfc, !PT ;  /* 0x0000000102027812 */ /* 0x004fc800078efcff */
[----:B------:R-:W-:Y:S01]  /*3b4f0*/  ISETP.NE.AND P0, PT, R2, 0x3, PT ;  /* 0x000000030200780c */ /* 0x000fe20003f05270 */
[----:B------:R-:W-:-:S12]  /*3b500*/  IMAD.MOV.U32 R2, RZ, RZ, R40 ;  /* 0x000000ffff027224 */ /* 0x000fd800078e0028 */
[----:B0-----:R-:W-:Y:S05]  /*3b510*/  @!P0 BRA `(.L_x_13351) ;  /* 0x0000000000048947 */ /* 0x001fea0003800000 */
[----:B------:R-:W-:Y:S01]  /*3b520*/  BPT.TRAP 0x1 ;  /* 0x000000040000795c */ /* 0x000fe20000300000 */
.L_x_13351:
[----:B------:R-:W-:Y:S05]  /*3b530*/  BSYNC B1 ;  /* 0x0000000000017941 */ /* 0x000fea0003800000 */
.L_x_13350:
        /* <DEDUP_REMOVED lines=13> */
.L_x_13353:
[----:B------:R-:W-:Y:S05]  /*3b610*/  BSYNC B1 ;  /* 0x0000000000017941 */ /* 0x000fea0003800000 */
.L_x_13352:
        /* <DEDUP_REMOVED lines=8> */
.L_x_13355:
[----:B------:R-:W-:Y:S05]  /*3b6a0*/  BSYNC B1 ;  /* 0x0000000000017941 */ /* 0x000fea0003800000 */
.L_x_13354:
[----:B0----5:R-:W2:Y:S04]  /*3b6b0*/  LDL.64 R8, [UR4] ;  /* 0x00000004ff087983 */ /* 0x021ea80008100a00 */
[----:B------:R-:W3:Y:S04]  /*3b6c0*/  LDL.64 R6, [UR4+0x28] ;  /* 0x00002804ff067983 */ /* 0x000ee80008100a00 */
[----:B------:R-:W4:Y:S04]  /*3b6d0*/  LDL.64 R4, [UR4+0x20] ;  /* 0x00002004ff047983 */ /* 0x000f280008100a00 */
[----:B------:R-:W4:Y:S04]  /*3b6e0*/  LDL.64 R10, [UR4+0x8] ;  /* 0x00000804ff0a7983 */ /* 0x000f280008100a00 */
[----:B--2---:R-:W2:Y:S04]  /*3b6f0*/  LD.E R9, desc[UR6][R8.64] ;  /* 0x0000000608097980 */ /* 0x004ea8000c101900 */
[----:B---3--:R-:W2:Y:S01]  /*3b700*/  LD.E.64 R12, desc[UR6][R6.64] ;  /* 0x00000006060c7980 */ /* 0x008ea2000c101b00 */
[----:B------:R-:W-:Y:S05]  /*3b710*/  WARPSYNC.ALL ;  /* 0x0000000000007948 */ /* 0x000fea0003800000 */
[----:B----4-:R0:W-:Y:S04]  /*3b720*/  ST.E desc[UR6][R10.64], RZ ;  /* 0x000000ff0a007985 */ /* 0x0101e8000c101906 */
[----:B------:R-:W3:Y:S01]  /*3b730*/  LD.E.64 R6, desc[UR6][R4.64] ;  /* 0x0000000604067980 */ /* 0x000ee2000c101b00 */
[----:B--2---:R-:W-:Y:S01]  /*3b740*/  IMAD R8, R9, 0x300, R12 ;  /* 0x0000030009087824 */ /* 0x004fe200078e020c */
[----:B------:R-:W-:Y:S01]  /*3b750*/  WARPGROUP.ARRIVE ;  /* 0x00000000000079c5 */ /* 0x000fe20000000000 */
[----:B------:R-:W-:-:S02]  /*3b760*/  IMAD.MOV.U32 R9, RZ, RZ, R13 ;  /* 0x000000ffff097224 */ /* 0x000fc400078e000d */
[----:B------:R-:W-:Y:S01]  /*3b770*/  IMAD.MOV.U32 R225, RZ, RZ, 0x1 ;  /* 0x00000001ffe17424 */ /* 0x000fe200078e00ff */
        /* <DEDUP_REMOVED lines=10> */
[----:B------:R-:W-:-:S03]  /*3b820*/  WARPGROUP.ARRIVE ;  /* 0x00000000000079c5 */ /* 0x000fc60000000000 */
        /* <DEDUP_REMOVED lines=21> */
[----:B------:R-:W-:-:S03]  /*3b980*/  IMAD.MOV.U32 R9, RZ, RZ, R13 ;  /* 0x000000ffff097224 */ /* 0x000fc600078e000d */
        /* <DEDUP_REMOVED lines=8> */
[----:B------:R-:W2:Y:S04]  /*3ba10*/  LDL.64 R6, [UR4+0x38] ;  /* 0x00003804ff067983 */ /* 0x000ea80008100a00 */
[----:B------:R-:W3:Y:S04]  /*3ba20*/  LDL.64 R4, [UR4+0x30] ;  /* 0x00003004ff047983 */ /* 0x000ee80008100a00 */
        /* <DEDUP_REMOVED lines=9> */
.L_x_13381:
[----:B------:R-:W-:Y:S05]  /*3bac0*/  BSYNC B1 ;  /* 0x0000000000017941 */ /* 0x000fea0003800000 */
.L_x_13357:
[----:B------:R-:W2:Y:S04]  /*3bad0*/  LDL.64 R6, [UR4+0x40] ;  /* 0x00004004ff067983 */ /* 0x000ea80008100a00 */
[----:B0-----:R-:W3:Y:S04]  /*3bae0*/  LDL.64 R4, [UR4] ;  /* 0x00000004ff047983 */ /* 0x001ee80008100a00 */
[----:B--2---:R-:W2:Y:S04]  /*3baf0*/  LD.E R8, desc[UR6][R6.64+0x1c] ;  /* 0x00001c0606087980 */ /* 0x004ea8000c101900 */
[----:B---3--:R0:W5:Y:S04]  /*3bb00*/  LD.E R10, desc[UR6][R4.64] ;  /* 0x00000006040a7980 */ /* 0x008168000c101900 */
[----:B------:R0:W5:Y:S01]  /*3bb10*/  LD.E R11, desc[UR6][R4.64+0x4] ;  /* 0x00000406040b7980 */ /* 0x000162000c101900 */
[----:B------:R-:W-:Y:S01]  /*3bb20*/  BSSY B1, `(.L_x_13359) ;  /* 0x0000005000017945 */ /* 0x000fe20003800000 */
[----:B--2---:R-:W-:-:S04]  /*3bb30*/  LOP3.LUT R8, R8, 0x1, RZ, 0xfc, !PT ;  /* 0x0000000108087812 */ /* 0x004fc800078efcff */
[----:B------:R-:W-:-:S13]  /*3bb40*/  ISETP.NE.AND P0, PT, R8, 0x3, PT ;  /* 0x000000030800780c */ /* 0x000fda0003f05270 */
[----:B0-----:R-:W-:Y:S05]  /*3bb50*/  @!P0 BRA `(.L_x_13360) ;  /* 0x0000000000048947 */ /* 0x001fea0003800000 */
[----:B------:R-:W-:Y:S01]  /*3bb60*/  BPT.TRAP 0x1 ;  /* 0x000000040000795c */ /* 0x000fe20000300000 */
.L_x_13360:
[----:B------:R-:W-:Y:S05]  /*3bb70*/  BSYNC B1 ;  /* 0x0000000000017941 */ /* 0x000fea0003800000 */
.L_x_13359:
        /* <DEDUP_REMOVED lines=13> */
.L_x_13362:
[----:B------:R-:W-:Y:S05]  /*3bc50*/  BSYNC B1 ;  /* 0x0000000000017941 */ /* 0x000fea0003800000 */
.L_x_13361:
        /* <DEDUP_REMOVED lines=8> */
.L_x_13364:
[----:B------:R-:W-:Y:S05]  /*3bce0*/  BSYNC B1 ;  /* 0x0000000000017941 */ /* 0x000fea0003800000 */
.L_x_13363:
[----:B------:R-:W2:Y:S04]  /*3bcf0*/  LDL.64 R12, [UR4] ;  /* 0x00000004ff0c7983 */ /* 0x000ea80008100a00 */
[----:B------:R-:W3:Y:S04]  /*3bd00*/  LDL.64 R10, [UR4+0x58] ;  /* 0x00005804ff0a7983 */ /* 0x000ee80008100a00 */
[----:B------:R-:W4:Y:S04]  /*3bd10*/  LDL.64 R4, [UR4+0x48] ;  /* 0x00004804ff047983 */ /* 0x000f280008100a00 */
[----:B0----5:R-:W4:Y:S04]  /*3bd20*/  LDL.64 R8, [UR4+0x50] ;  /* 0x00005004ff087983 */ /* 0x021f280008100a00 */
[----:B------:R-:W4:Y:S04]  /*3bd30*/  LDL.LU R19, [R1+0x49c] ;  /* 0x00049c0001137983 */ /* 0x000f280000300800 */
[----:B--2---:R-:W2:Y:S04]  /*3bd40*/  LD.E R13, desc[UR6][R12.64] ;  /* 0x000000060c0d7980 */ /* 0x004ea8000c101900 */
[----:B---3--:R-:W2:Y:S04]  /*3bd50*/  LD.E.64 R6, desc[UR6][R10.64] ;  /* 0x000000060a067980 */ /* 0x008ea8000c101b00 */
[----:B----4-:R-:W3:Y:S04]  /*3bd60*/  LD.E R18, desc[UR6][R4.64] ;  /* 0x0000000604127980 */ /* 0x010ee8000c101900 */
[----:B------:R-:W4:Y:S01]  /*3bd70*/  LD.E.64 R14, desc[UR6][R8.64] ;  /* 0x00000006080e7980 */ /* 0x000f22000c101b00 */
[----:B------:R-:W-:Y:S05]  /*3bd80*/  WARPSYNC.ALL ;  /* 0x0000000000007948 */ /* 0x000fea0003800000 */
[----:B------:R-:W-:Y:S01]  /*3bd90*/  WARPGROUP.ARRIVE ;  /* 0x00000000000079c5 */ /* 0x000fe20000000000 */
[----:B--2---:R-:W-:Y:S01]  /*3bda0*/  IMAD R6, R13, 0xc00, R6 ;  /* 0x00000c000d067824 */ /* 0x004fe200078e0206 */
[----:B---3--:R-:W-:-:S04]  /*3bdb0*/  ISETP.NE.U32.AND P0, PT, R18, RZ, PT ;  /* 0x000000ff1200720c */ /* 0x008fc80003f05070 */
[----:B------:R-:W-:Y:S02]  /*3bdc0*/  R2UR UR10, R6 ;  /* 0x00000000060a72ca */ /* 0x000fe400000e0000 */
[----:B----4-:R-:W-:Y:S02]  /*3bdd0*/  R2UR UR8, R14 ;  /* 0x000000000e0872ca */ /* 0x010fe400000e0000 */
[----:B------:R-:W-:Y:S02]  /*3bde0*/  R2UR UR9, R15 ;  /* 0x000000000f0972ca */ /* 0x000fe400000e0000 */
[----:B------:R-:W-:-:S03]  /*3bdf0*/  R2UR UR11, R7 ;  /* 0x00000000070b72ca */ /* 0x000fc600000e0000 */
[----:B------:R-:W-:-:S10]  /*3be00*/  VOTEU.ANY UP0, P0 ;  /* 0x00000000003f7886 */ /* 0x000fd40000000100 */
        /* <DEDUP_REMOVED lines=112> */
[----:B------:R-:W-:Y:S01]  /*3c510*/  VIADD R12, R6, 0x604 ;  /* 0x00000604060c7836 */ /* 0x000fe20000000000 */
[----:B------:R-:W-:-:S04]  /*3c520*/  MOV R13, R7 ;  /* 0x00000007000d7202 */ /* 0x000fc80000000f00 */
        /* <DEDUP_REMOVED lines=63> */
[----:B------:R-:W0:Y:S02]  /*3c920*/  S2R R232, SR_TID.X ;  /* 0x0000000000e87919 */ /* 0x000e240000002100 */
        /* <DEDUP_REMOVED lines=8> */
[----:B------:R-:W2:Y:S04]  /*3c9b0*/  @!P1 LDL.64 R6, [UR4+0x18] ;  /* 0x00001804ff069983 */ /* 0x000ea80008100a00 */
[----:B------:R-:W3:Y:S01]  /*3c9c0*/  @!P1 LDL.64 R8, [UR4] ;  /* 0x00000004ff089983 */ /* 0x000ee20008100a00 */
[----:B------:R-:W-:-:S04]  /*3c9d0*/  SHF.R.U32.HI R10, RZ, 0x7, R232 ;  /* 0x00000007ff0a7819 */ /* 0x000fc800000116e8 */
[----:B------:R-:W-:-:S05]  /*3c9e0*/  IADD3 R12, -R10, 0xb, RZ ;  /* 0x0000000b0a0c7810 */ /* 0x000fca0007ffe1ff */
[----:B------:R1:W-:Y:S06]  /*3c9f0*/  BAR.ARV R12, 0x100 ;  /* 0x0004000c0000751d */ /* 0x0003ec0000002000 */
[----:B--2---:R-:W2:Y:S04]  /*3ca00*/  @!P1 LD.E.64 R6, desc[UR6][R6.64+0x30] ;  /* 0x0000300606069980 */ /* 0x004ea8000c101b00 */
[----:B---3--:R-:W3:Y:S01]  /*3ca10*/  @!P1 LD.E R8, desc[UR6][R8.64] ;  /* 0x0000000608089980 */ /* 0x008ee2000c101900 */
[----:B--2---:R-:W-:-:S05]  /*3ca20*/  @!P1 MOV R11, R6 ;  /* 0x00000006000b9202 */ /* 0x004fca0000000f00 */
[----:B---3--:R-:W-:-:S05]  /*3ca30*/  @!P1 IMAD R10, R8, 0x8, R11 ;  /* 0x00000008080a9824 */ /* 0x008fca00078e020b */
[----:B------:R-:W-:-:S04]  /*3ca40*/  @!P1 PRMT R10, RZ, 0x654, R10 ;  /* 0x00000654ff0a9816 */ /* 0x000fc8000000000a */
[----:B------:R2:W-:Y:S01]  /*3ca50*/  @!P1 SYNCS.ARRIVE.TRANS64.RED.A1T0 RZ, [R10+URZ], RZ ;  /* 0x000000ff0aff99a7 */ /* 0x0005e2000810043f */
[----:B0-----:R-:W3:Y:S04]  /*3ca60*/  LD.E R4, desc[UR6][R2.64+0x24] ;  /* 0x0000240602047980 */ /* 0x001ee8000c101900 */
[----:B------:R-:W4:Y:S04]  /*3ca70*/  LD.E R74, desc[UR6][R2.64] ;  /* 0x00000006024a7980 */ /* 0x000f28000c101900 */
[----:B--2---:R-:W2:Y:S04]  /*3ca80*/  LDL.64 R10, [UR4+0x68] ;  /* 0x00006804ff0a7983 */ /* 0x004ea80008100a00 */
[----:B------:R0:W4:Y:S04]  /*3ca90*/  LD.E R76, desc[UR6][R72.64] ;  /* 0x00000006484c7980 */ /* 0x000128000c101900 */
[----:B------:R-:W4:Y:S04]  /*3caa0*/  LD.E R5, desc[UR6][R2.64+0x8] ;  /* 0x0000080602057980 */ /* 0x000f28000c101900 */
[----:B------:R-:W4:Y:S01]  /*3cab0*/  LD.E R7, desc[UR6][R2.64+0x18] ;  /* 0x0000180602077980 */ /* 0x000f22000c101900 */
[----:B------:R-:W-:-:S03]  /*3cac0*/  LOP3.LUT R19, R19, 0xfff7ffff, RZ, 0xc0, !PT ;  /* 0xfff7ffff13137812 */ /* 0x000fc600078ec0ff */
[----:B------:R-:W4:Y:S04]  /*3cad0*/  LD.E R72, desc[UR6][R2.64+0xc] ;  /* 0x00000c0602487980 */ /* 0x000f28000c101900 */
[----:B------:R-:W4:Y:S04]  /*3cae0*/  LD.E R6, desc[UR6][R2.64+0x4] ;  /* 0x0000040602067980 */ /* 0x000f28000c101900 */
[----:B------:R-:W4:Y:S04]  /*3caf0*/  LD.E R15, desc[UR6][R2.64+0x10] ;  /* 0x00001006020f7980 */ /* 0x000f28000c101900 */
[----:B--2---:R-:W2:Y:S01]  /*3cb00*/  LD.E.64 R10, desc[UR6][R10.64] ;  /* 0x000000060a0a7980 */ /* 0x004ea2000c101b00 */
[----:B---3--:R-:W-:-:S13]  /*3cb10*/  ISETP.NE.AND P0, PT, R4, 0x1, PT ;  /* 0x000000010400780c */ /* 0x008fda0003f05270 */
[----:B------:R-:W3:Y:S04]  /*3cb20*/  @P0 LD.E R75, desc[UR6][R2.64+0x28] ;  /* 0x00002806024b0980 */ /* 0x000ee8000c101900 */
[----:B------:R-:W3:Y:S01]  /*3cb30*/  @P0 LD.E R78, desc[UR6][R2.64+0x2c] ;  /* 0x00002c06024e0980 */ /* 0x000ee2000c101900 */
[----:B------:R-:W-:-:S05]  /*3cb40*/  @P1 LOP3.LUT R19, R19, 0x80000, RZ, 0xfc, !PT ;  /* 0x0008000013131812 */ /* 0x000fca00078efcff */
[----:B------:R1:W-:Y:S04]  /*3cb50*/  STL [R1+0x49c], R19 ;  /* 0x00049c1301007387 */ /* 0x0003e80000100800 */
[----:B-1----:R-:W3:Y:S04]  /*3cb60*/  LD.E R19, desc[UR6][R2.64+0x14] ;  /* 0x0000140602137980 */ /* 0x002ee8000c101900 */
[----:B--2---:R-:W2:Y:S01]  /*3cb70*/  LD.E R14, desc[UR6][R10.64] ;  /* 0x000000060a0e7980 */ /* 0x004ea2000c101900 */
[----:B----4-:R-:W-:Y:S01]  /*3cb80*/  ISETP.GE.AND P1, PT, R7, 0x1, PT ;  /* 0x000000010700780c */ /* 0x010fe20003f26270 */
[----:B------:R-:W-:Y:S01]  /*3cb90*/  BSSY B1, `(.L_x_13366) ;  /* 0x00000a8000017945 */ /* 0x000fe20003800000 */
[-C--:B--2---:R-:W-:Y:S01]  /*3cba0*/  FMUL.FTZ R20, R39, R14.reuse ;  /* 0x0000000e27147220 */ /* 0x084fe20000410000 */
[-C--:B------:R-:W-:Y:S01]  /*3cbb0*/  FMUL.FTZ R39, R41, R14.reuse ;  /* 0x0000000e29277220 */ /* 0x080fe20000410000 */
[-C--:B------:R-:W-:Y:S01]  /*3cbc0*/  FMUL.FTZ R41, R45, R14.reuse ;  /* 0x0000000e2d297220 */ /* 0x080fe20000410000 */
[----:B------:R-:W-:Y:S01]  /*3cbd0*/  SHF.R.S32.HI R45, RZ, 0x1f, R74 ;  /* 0x0000001fff2d7819 */ /* 0x000fe2000001144a */
[-C--:B------:R-:W-:Y:S01]  /*3cbe0*/  FMUL.FTZ R18, R38, R14.reuse ;  /* 0x0000000e26127220 */ /* 0x080fe20000410000 */
[-C--:B------:R-:W-:Y:S01]  /*3cbf0*/  FMUL.FTZ R38, R40, R14.reuse ;  /* 0x0000000e28267220 */ /* 0x080fe20000410000 */
[----:B------:R-:W-:Y:S01]  /*3cc00*/  FMUL.FTZ R40, R44, R14 ;  /* 0x0000000e2c287220 */ /* 0x000fe20000410000 */
[----:B------:R-:W-:Y:S01]  /*3cc10*/  LEA.HI R44, R45, R74, RZ, 0x7 ;  /* 0x0000004a2d2c7211 */ /* 0x000fe200078f38ff */
[-C--:B------:R-:W-:Y:S01]  /*3cc20*/  FMUL.FTZ R9, R27, R14.reuse ;  /* 0x0000000e1b097220 */ /* 0x080fe20000410000 */
[-C--:B------:R-:W-:Y:S01]  /*3cc30*/  FMUL.FTZ R27, R29, R14.reuse ;  /* 0x0000000e1d1b7220 */ /* 0x080fe20000410000 */
[-C--:B------:R-:W-:Y:S01]  /*3cc40*/  FMUL.FTZ R29, R47, R14.reuse ;  /* 0x0000000e2f1d7220 */ /* 0x080fe20000410000 */
[----:B------:R-:W-:Y:S01]  /*3cc50*/  LOP3.LUT R47, R44, 0xffffff80, RZ, 0xc0, !PT ;  /* 0xffffff802c2f7812 */ /* 0x000fe200078ec0ff */
[-C--:B------:R-:W-:Y:S01]  /*3cc60*/  FMUL.FTZ R4, R26, R14.reuse ;  /* 0x0000000e1a047220 */ /* 0x080fe20000410000 */
[-C--:B------:R-:W-:Y:S01]  /*3cc70*/  FMUL.FTZ R26, R28, R14.reuse ;  /* 0x0000000e1c1a7220 */ /* 0x080fe20000410000 */
[----:B------:R-:W-:-:S02]  /*3cc80*/  FMUL.FTZ R28, R46, R14 ;  /* 0x0000000e2e1c7220 */ /* 0x000fc40000410000 */
[----:B------:R-:W-:Y:S01]  /*3cc90*/  IMAD.IADD R46, R74, 0x1, -R47 ;  /* 0x000000014a2e7824 */ /* 0x000fe200078e0a2f */
[----:B------:R-:W-:Y:S01]  /*3cca0*/  LEA.HI R47, R45, R74, RZ, 0x2 ;  /* 0x0000004a2d2f7211 */ /* 0x000fe200078f10ff */
[-C--:B------:R-:W-:Y:S01]  /*3ccb0*/  FMUL.FTZ R52, R52, R14.reuse ;  /* 0x0000000e34347220 */ /* 0x080fe20000410000 */
[-C--:B------:R-:W-:Y:S01]  /*3ccc0*/  FMUL.FTZ R13, R35, R14.reuse ;  /* 0x0000000e230d7220 */ /* 0x080fe20000410000 */
[-C--:B------:R-:W-:Y:S01]  /*3ccd0*/  FMUL.FTZ R35, R51, R14.reuse ;  /* 0x0000000e33237220 */ /* 0x080fe20000410000 */
[----:B------:R-:W-:Y:S01]  /*3cce0*/  SHF.R.S32.HI R45, RZ, 0x1f, R46 ;  /* 0x0000001fff2d7819 */ /* 0x000fe2000001142e */
[----:B0-----:R0:W1:Y:S01]  /*3ccf0*/  MUFU.TANH R73, R52 ;  /* 0x0000003400497308 */ /* 0x0010620000002400 */
[----:B------:R-:W-:Y:S01]  /*3cd00*/  LOP3.LUT R51, R47, 0xfffffffc, RZ, 0xc0, !PT ;  /* 0xfffffffc2f337812 */ /* 0x000fe200078ec0ff */
[-C--:B------:R-:W-:Y:S01]  /*3cd10*/  FMUL.FTZ R53, R53, R14.reuse ;  /* 0x0000000e35357220 */ /* 0x080fe20000410000 */
[-C--:B------:R-:W-:Y:S01]  /*3cd20*/  FMUL.FTZ R12, R34, R14.reuse ;  /* 0x0000000e220c7220 */ /* 0x080fe20000410000 */
[----:B------:R-:W-:-:S02]  /*3cd30*/  FMUL.FTZ R34, R54, R14 ;  /* 0x0000000e36227220 */ /* 0x000fc40000410000 */
[----:B------:R-:W-:Y:S01]  /*3cd40*/  IMAD.IADD R74, R74, 0x1, -R51 ;  /* 0x000000014a4a7824 */ /* 0x000fe200078e0a33 */
[CC--:B0-----:R-:W-:Y:S01]  /*3cd50*/  LEA.HI R52, R45.reuse, R46.reuse, RZ, 0x2 ;  /* 0x0000002e2d347211 */ /* 0x0c1fe200078f10ff */
[----:B------:R0:W2:Y:S03]  /*3cd60*/  MUFU.TANH R77, R53 ;  /* 0x00000035004d7308 */ /* 0x0000a60000002400 */
[--C-:B------:R-:W-:Y:S02]  /*3cd70*/  SHF.R.S32.HI R51, RZ, 0x2, R52.reuse ;  /* 0x00000002ff337819 */ /* 0x100fe40000011434 */
[----:B------:R-:W-:Y:S02]  /*3cd80*/  SHF.R.S32.HI R54, RZ, 0x1f, R52 ;  /* 0x0000001fff367819 */ /* 0x000fe40000011434 */
[----:B0-----:R-:W-:Y:S02]  /*3cd90*/  LEA.HI R53, R45, R46, RZ, 0x5 ;  /* 0x0000002e2d357211 */ /* 0x001fe400078f28ff */
[----:B------:R-:W-:-:S02]  /*3cda0*/  SHF.R.S32.HI R45, RZ, 0x7, R44 ;  /* 0x00000007ff2d7819 */ /* 0x000fc4000001142c */
[----:B------:R-:W-:Y:S02]  /*3cdb0*/  LEA.HI R54, R54, R51, RZ, 0x3 ;  /* 0x0000003336367211 */ /* 0x000fe400078f18ff */
[----:B------:R-:W-:Y:S01]  /*3cdc0*/  SHF.R.S32.HI R53, RZ, 0x5, R53 ;  /* 0x00000005ff357819 */ /* 0x000fe20000011435 */
[-C--:B------:R-:W-:Y:S01]  /*3cdd0*/  FMUL.FTZ R11, R31, R14.reuse ;  /* 0x0000000e1f0b7220 */ /* 0x080fe20000410000 */
[----:B------:R-:W-:Y:S01]  /*3cde0*/  LEA.HI R44, R44, R45, RZ, 0x1 ;  /* 0x0000002d2c2c7211 */ /* 0x000fe200078f08ff */
[-C--:B------:R-:W-:Y:S01]  /*3cdf0*/  FMUL.FTZ R31, R33, R14.reuse ;  /* 0x0000000e211f7220 */ /* 0x080fe20000410000 */
[----:B------:R-:W-:Y:S01]  /*3ce00*/  LOP3.LUT R54, R54, 0xfffffff8, RZ, 0xc0, !PT ;  /* 0xfffffff836367812 */ /* 0x000fe200078ec0ff */
[----:B------:R-:W-:Y:S01]  /*3ce10*/  FMUL.FTZ R33, R55, R14 ;  /* 0x0000000e37217220 */ /* 0x000fe20000410000 */
[----:B------:R-:W-:Y:S01]  /*3ce20*/  IMAD R55, R76, 0x8, R53 ;  /* 0x000000084c377824 */ /* 0x000fe200078e0235 */
[----:B------:R-:W-:Y:S02]  /*3ce30*/  LOP3.LUT R44, R44, 0x3fffffe, RZ, 0xc0, !PT ;  /* 0x03fffffe2c2c7812 */ /* 0x000fe400078ec0ff */
[----:B------:R-:W-:Y:S01]  /*3ce40*/  LEA.HI R53, R74, R74, RZ, 0x1 ;  /* 0x0000004a4a357211 */ /* 0x000fe200078f08ff */
[----:B------:R-:W-:-:S02]  /*3ce50*/  IMAD.IADD R54, R51, 0x1, -R54 ;  /* 0x0000000133367824 */ /* 0x000fc400078e0a36 */
[----:B------:R-:W-:Y:S01]  /*3ce60*/  IMAD.IADD R44, R45, 0x1, -R44 ;  /* 0x000000012d2c7824 */ /* 0x000fe200078e0a2c */
[----:B------:R-:W-:Y:S01]  /*3ce70*/  LOP3.LUT R53, R53, 0x1ffffffe, RZ, 0xc0, !PT ;  /* 0x1ffffffe35357812 */ /* 0x000fe200078ec0ff */
[----:B------:R-:W-:-:S04]  /*3ce80*/  IMAD.U32 R45, R55, 0x10, R54 ;  /* 0x00000010372d7824 */ /* 0x000fc800078e0036 */
[----:B------:R-:W-:Y:S02]  /*3ce90*/  IMAD.IADD R53, R74, 0x1, -R53 ;  /* 0x000000014a357824 */ /* 0x000fe400078e0a35 */
[----:B------:R-:W-:-:S04]  /*3cea0*/  IMAD R44, R44, 0x40, R45 ;  /* 0x000000402c2c7824 */ /* 0x000fc800078e022d */
[----:B------:R-:W-:-:S04]  /*3ceb0*/  IMAD R44, R53, 0x8, R44 ;  /* 0x00000008352c7824 */ /* 0x000fc800078e022c */
[----:B---3--:R-:W-:-:S05]  /*3cec0*/  @P0 IMAD.HI.U32 R75, R44, R75, RZ ;  /* 0x0000004b2c4b0227 */ /* 0x008fca00078e00ff */
[----:B------:R-:W-:Y:S01]  /*3ced0*/  @P0 SHF.R.U32.HI R44, RZ, R78, R75 ;  /* 0x0000004eff2c0219 */ /* 0x000fe2000001164b */
[-C--:B------:R-:W-:Y:S01]  /*3cee0*/  FMUL.FTZ R57, R57, R14.reuse ;  /* 0x0000000e39397220 */ /* 0x080fe20000410000 */
[----:B------:R-:W-:Y:S01]  /*3cef0*/  LOP3.LUT R45, R52, 0x7ffffffc, RZ, 0xc0, !PT ;  /* 0x7ffffffc342d7812 */ /* 0x000fe200078ec0ff */
[-C--:B------:R-:W-:Y:S02]  /*3cf00*/  FMUL.FTZ R10, R30, R14.reuse ;  /* 0x0000000e1e0a7220 */ /* 0x080fe40000410000 */
[----:B------:R-:W0:Y:S01]  /*3cf10*/  SHFL.IDX PT, R54, R44, RZ, 0x1c1f ;  /* 0x001c1fff2c367589 */ /* 0x000e2200000e0000 */
[-C--:B------:R-:W-:Y:S01]  /*3cf20*/  FMUL.FTZ R8, R24, R14.reuse ;  /* 0x0000000e18087220 */ /* 0x080fe20000410000 */
[-C--:B------:R-:W-:Y:S01]  /*3cf30*/  FMUL.FTZ R21, R25, R14.reuse ;  /* 0x0000000e19157220 */ /* 0x080fe20000410000 */
[-C--:B------:R-:W-:Y:S01]  /*3cf40*/  FMUL.FTZ R30, R32, R14.reuse ;  /* 0x0000000e201e7220 */ /* 0x080fe20000410000 */
[----:B------:R-:W-:Y:S02]  /*3cf50*/  IMAD R52, R0, -0x60, R5 ;  /* 0xffffffa000347824 */ /* 0x000fe400078e0205 */
[-C--:B------:R-:W-:Y:S01]  /*3cf60*/  FMUL.FTZ R32, R36, R14.reuse ;  /* 0x0000000e24207220 */ /* 0x080fe20000410000 */
[-C--:B------:R-:W-:Y:S01]  /*3cf70*/  FMUL.FTZ R24, R42, R14.reuse ;  /* 0x0000000e2a187220 */ /* 0x080fe20000410000 */
[-C--:B------:R-:W-:Y:S01]  /*3cf80*/  FMUL.FTZ R25, R43, R14.reuse ;  /* 0x0000000e2b197220 */ /* 0x080fe20000410000 */
[-C--:B------:R-:W-:Y:S01]  /*3cf90*/  FMUL.FTZ R42, R48, R14.reuse ;  /* 0x0000000e302a7220 */ /* 0x080fe20000410000 */
[-C--:B------:R-:W-:Y:S01]  /*3cfa0*/  FMUL.FTZ R43, R49, R14.reuse ;  /* 0x0000000e312b7220 */ /* 0x080fe20000410000 */
[-C--:B------:R-:W-:Y:S01]  /*3cfb0*/  FMUL.FTZ R36, R50, R14.reuse ;  /* 0x0000000e32247220 */ /* 0x080fe20000410000 */
[----:B------:R3:W4:Y:S01]  /*3cfc0*/  MUFU.TANH R80, R57 ;  /* 0x0000003900507308 */ /* 0x0007220000002400 */
        /* <DEDUP_REMOVED lines=11> */
[-C--:B---3--:R-:W-:Y:S01]  /*3d080*/  FMUL.FTZ R57, R71, R14.reuse ;  /* 0x0000000e47397220 */ /* 0x088fe20000410000 */
[----:B------:R-:W-:Y:S02]  /*3d090*/  VIADD R46, R52, 0x1 ;  /* 0x00000001342e7836 */ /* 0x000fe40000000000 */
[-C--:B------:R-:W-:Y:S01]  /*3d0a0*/  FMUL.FTZ R56, R56, R14.reuse ;  /* 0x0000000e38387220 */ /* 0x080fe20000410000 */
[-C--:B------:R-:W-:Y:S01]  /*3d0b0*/  FMUL.FTZ R60, R60, R14.reuse ;  /* 0x0000000e3c3c7220 */ /* 0x080fe20000410000 */
[-C--:B------:R-:W-:Y:S01]  /*3d0c0*/  FMUL.FTZ R64, R64, R14.reuse ;  /* 0x0000000e40407220 */ /* 0x080fe20000410000 */
[-C--:B------:R-:W-:Y:S01]  /*3d0d0*/  FMUL.FTZ R68, R68, R14.reuse ;  /* 0x0000000e44447220 */ /* 0x080fe20000410000 */
[----:B------:R-:W-:Y:S01]  /*3d0e0*/  FMUL.FTZ R61, R61, R14 ;  /* 0x0000000e3d3d7220 */ /* 0x000fe20000410000 */
[----:B------:R-:W-:Y:S01]  /*3d0f0*/  IMAD R59, R45, -0x2, R46 ;  /* 0xfffffffe2d3b7824 */ /* 0x000fe200078e022e */
[----:B------:R-:W3:Y:S03]  /*3d100*/  MUFU.TANH R8, R8 ;  /* 0x0000000800087308 */ /* 0x000ee60000002400 */
[----:B------:R-:W-:-:S05]  /*3d110*/  IMAD.IADD R14, R59, 0x1, -R6 ;  /* 0x000000013b0e7824 */ /* 0x000fca00078e0a06 */
[----:B------:R-:W0:Y:S01]  /*3d120*/  MUFU.TANH R21, R21 ;  /* 0x0000001500157308 */ /* 0x000e220000002400 */
[----:B------:R-:W-:-:S07]  /*3d130*/  IMAD.SHL.U32 R59, R45, 0x2, RZ ;  /* 0x000000022d3b7824 */ /* 0x000fce00078e00ff */
        /* <DEDUP_REMOVED lines=44> */
[----:B------:R1:W2:Y:S01]  /*3d400*/  MUFU.TANH R82, R61 ;  /* 0x0000003d00527308 */ /* 0x0002a20000002400 */
[C---:B------:R-:W-:Y:S01]  /*3d410*/  IMAD R75, R0.reuse, -0x60, -R59 ;  /* 0xffffffa0004b7824 */ /* 0x040fe200078e0a3b */
[----:B-1----:R-:W-:Y:S01]  /*3d420*/  LOP3.LUT R61, RZ, R72, RZ, 0x33, !PT ;  /* 0x00000048ff3d7212 */ /* 0x002fe200078e33ff */
[----:B------:R-:W-:-:S04]  /*3d430*/  IMAD R59, R0, -0x60, R19 ;  /* 0xffffffa0003b7824 */ /* 0x000fc800078e0213 */
[----:B------:R-:W-:Y:S01]  /*3d440*/  IMAD.IADD R61, R14, 0x1, R61 ;  /* 0x000000010e3d7824 */ /* 0x000fe200078e023d */
[----:B0-----:R-:W-:-:S03]  /*3d450*/  VIADDMNMX R76, R54, R78, R71, PT ;  /* 0x0000004e364c7246 */ /* 0x001fc60003800147 */
        /* <DEDUP_REMOVED lines=10> */
[----:B------:R-:W2:Y:S04]  /*3d500*/  LD.E R15, desc[UR6][R2.64+0x1c] ;  /* 0x00001c06020f7980 */ /* 0x000ea8000c101900 */
[----:B------:R-:W3:Y:S01]  /*3d510*/  LD.E R45, desc[UR6][R2.64+0x20] ;  /* 0x00002006022d7980 */ /* 0x000ee2000c101900 */
[----:B--2---:R-:W-:-:S05]  /*3d520*/  IMAD.HI.U32 R0, R0, R15, RZ ;  /* 0x0000000f00007227 */ /* 0x004fca00078e00ff */
[----:B---3--:R-:W-:-:S07]  /*3d530*/  SHF.R.U32.HI R0, RZ, R45, R0 ;  /* 0x0000002dff007219 */ /* 0x008fce0000011600 */
.L_x_13371:
[----:B------:R-:W-:Y:S05]  /*3d540*/  BSYNC B3 ;  /* 0x0000000000037941 */ /* 0x000fea0003800000 */
.L_x_13370:
[----:B------:R-:W-:Y:S01]  /*3d550*/  LOP3.LUT R0, RZ, R0, RZ, 0x33, !PT ;  /* 0x00000000ff007212 */ /* 0x000fe200078e33ff */
[----:B------:R-:W-:Y:S06]  /*3d560*/  BRA `(.L_x_13372) ;  /* 0x0000000000187947 */ /* 0x000fec0003800000 */
.L_x_13369:
[----:B------:R-:W-:-:S13]  /*3d570*/  ISETP.NE.AND P0, PT, R7, 0x1, PT ;  /* 0x000000010700780c */ /* 0x000fda0003f05270 */
[----:B------:R-:W-:Y:S05]  /*3d580*/  @!P0 BRA `(.L_x_13372) ;  /* 0x0000000000108947 */ /* 0x000fea0003800000 */
[----:B------:R-:W2:Y:S04]  /*3d590*/  LD.E R15, desc[UR6][R2.64+0x1c] ;  /* 0x00001c06020f7980 */ /* 0x000ea8000c101900 */
[----:B------:R-:W3:Y:S01]  /*3d5a0*/  LD.E R45, desc[UR6][R2.64+0x20] ;  /* 0x00002006022d7980 */ /* 0x000ee2000c101900 */
[----:B--2---:R-:W-:-:S05]  /*3d5b0*/  IMAD.HI.U32 R0, R0, R15, RZ ;  /* 0x0000000f00007227 */ /* 0x004fca00078e00ff */
[----:B---3--:R-:W-:-:S07]  /*3d5c0*/  SHF.R.U32.HI R0, RZ, R45, R0 ;  /* 0x0000002dff007219 */ /* 0x008fce0000011600 */
.L_x_13372:
[----:B------:R-:W-:Y:S05]  /*3d5d0*/  BSYNC B2 ;  /* 0x0000000000027941 */ /* 0x000fea0003800000 */
.L_x_13368:
[----:B------:R-:W-:-:S05]  /*3d5e0*/  IMAD R0, R7, R0, R75 ;  /* 0x0000000007007224 */ /* 0x000fca00078e024b */
[----:B------:R-:W-:Y:S02]  /*3d5f0*/  VIMNMX R19, R19, R0, !PT ;  /* 0x0000000013137248 */ /* 0x000fe40007fe0100 */
[----:B------:R-:W-:-:S07]  /*3d600*/  VIADDMNMX R76, R0, R7, R76, PT ;  /* 0x00000007004c7246 */ /* 0x000fce000380014c */
.L_x_13367:
[----:B------:R-:W-:Y:S05]  /*3d610*/  BSYNC B1 ;  /* 0x0000000000017941 */ /* 0x000fea0003800000 */
.L_x_13366:
        /* <DEDUP_REMOVED lines=112> */
[----:B0-----:R-:W-:-:S03]  /*3dd20*/  IMAD.IADD R59, R61, 0x1, R44 ;  /* 0x000000013d3b7824 */ /* 0x001fc600078e022c */
        /* <DEDUP_REMOVED lines=19> */
.L_x_13378:
[----:B------:R-:W-:Y:S05]  /*3de60*/  BSYNC B3 ;  /* 0x0000000000037941 */ /* 0x000fea0003800000 */
.L_x_13377:
[----:B------:R-:W-:Y:S01]  /*3de70*/  LOP3.LUT R6, RZ, R6, RZ, 0x33, !PT ;  /* 0x00000006ff067212 */ /* 0x000fe200078e33ff */
[----:B------:R-:W-:Y:S06]  /*3de80*/  BRA `(.L_x_13379) ;  /* 0x0000000000187947 */ /* 0x000fec0003800000 */
.L_x_13376:
[----:B------:R-:W-:-:S13]  /*3de90*/  ISETP.NE.AND P6, PT, R7, 0x1, PT ;  /* 0x000000010700780c */ /* 0x000fda0003fc5270 */
[----:B------:R-:W-:Y:S05]  /*3dea0*/  @!P6 BRA `(.L_x_13379) ;  /* 0x000000000010e947 */ /* 0x000fea0003800000 */
[----:B------:R-:W2:Y:S04]  /*3deb0*/  LD.E R5, desc[UR6][R2.64+0x1c] ;  /* 0x00001c0602057980 */ /* 0x000ea8000c101900 */
[----:B------:R-:W3:Y:S01]  /*3dec0*/  LD.E R37, desc[UR6][R2.64+0x20] ;  /* 0x0000200602257980 */ /* 0x000ee2000c101900 */
[----:B--2---:R-:W-:-:S05]  /*3ded0*/  IMAD.HI.U32 R6, R6, R5, RZ ;  /* 0x0000000506067227 */ /* 0x004fca00078e00ff */
[----:B---3--:R-:W-:-:S07]  /*3dee0*/  SHF.R.U32.HI R6, RZ, R37, R6 ;  /* 0x00000025ff067219 */ /* 0x008fce0000011606 */
.L_x_13379:
[----:B------:R-:W-:Y:S05]  /*3def0*/  BSYNC B2 ;  /* 0x0000000000027941 */ /* 0x000fea0003800000 */
.L_x_13375:
[----:B------:R-:W-:-:S05]  /*3df00*/  IMAD R6, R7, R6, R75 ;  /* 0x0000000607067224 */ /* 0x000fca00078e024b */
[----:B------:R-:W-:Y:S02]  /*3df10*/  VIADDMNMX R76, R6, R7, R76, PT ;  /* 0x00000007064c7246 */ /* 0x000fe4000380014c */
[----:B------:R-:W-:-:S07]  /*3df20*/  VIMNMX R59, R59, R6, !PT ;  /* 0x000000063b3b7248 */ /* 0x000fce0007fe0100 */
.L_x_13374:
[----:B------:R-:W-:Y:S05]  /*3df30*/  BSYNC B1 ;  /* 0x0000000000017941 */ /* 0x000fea0003800000 */
.L_x_13373:
[C---:B------:R-:W-:Y:S01]  /*3df40*/  ISETP.GT.AND P0, PT, R59.reuse, 0x1, !P0 ;  /* 0x000000013b00780c */ /* 0x040fe20004704270 */
[----:B------:R-:W2:Y:S01]  /*3df50*/  LDL.64 R2, [UR4+0x70] ;  /* 0x00007004ff027983 */ /* 0x000ea20008100a00 */
        /* <DEDUP_REMOVED lines=70> */
[C---:B------:R-:W-:Y:S02]  /*3e3c0*/  ISETP.GT.AND P0, PT, R59.reuse, RZ, !P6 ;  /* 0x000000ff3b00720c */ /* 0x040fe40007704270 */
[C---:B------:R-:W-:Y:S02]  /*3e3d0*/  ISETP.GT.AND P2, PT, R59.reuse, 0x49, !P2 ;  /* 0x000000493b00780c */ /* 0x040fe40005744270 */
[----:B------:R-:W-:Y:S02]  /*3e3e0*/  ISETP.LT.OR P0, PT, R76, 0x1, P0 ;  /* 0x000000014c00780c */ /* 0x000fe40000701670 */
[----:B------:R-:W-:Y:S02]  /*3e3f0*/  ISETP.GT.AND P3, PT, R59, 0x50, !P3 ;  /* 0x000000503b00780c */ /* 0x000fe40005f64270 */
[----:B------:R-:W-:-:S02]  /*3e400*/  FSEL R24, R4, -INF , !P0 ;  /* 0xff80000004187808 */ /* 0x000fc40004000000 */
[----:B------:R-:W-:Y:S02]  /*3e410*/  ISETP.GT.AND P4, PT, R59, 0x51, !P4 ;  /* 0x000000513b00780c */ /* 0x000fe40006784270 */
[----:B------:R-:W-:Y:S02]  /*3e420*/  FMNMX.FTZ R7, R24, R5, !PT ;  /* 0x0000000518077209 */ /* 0x000fe40007810000 */
[----:B------:R-:W-:Y:S02]  /*3e430*/  ISETP.NE.AND P6, PT, R63, RZ, PT ;  /* 0x000000ff3f00720c */ /* 0x000fe40003fc5270 */
        /* <DEDUP_REMOVED lines=15> */
[----:B------:R-:W-:Y:S02]  /*3e530*/  ISETP.LT.OR P2, PT, R76, 0x4a, P2 ;  /* 0x0000004a4c00780c */ /* 0x000fe40001741670 */
[----:B------:R-:W-:Y:S02]  /*3e540*/  FMNMX.FTZ R6, R18, R7, !PT ;  /* 0x0000000712067209 */ /* 0x000fe40007810000 */
[----:B------:R-:W-:Y:S02]  /*3e550*/  ISETP.LT.OR P3, PT, R76, 0x51, P3 ;  /* 0x000000514c00780c */ /* 0x000fe40001f61670 */
[----:B------:R-:W-:Y:S02]  /*3e560*/  FSEL R4, R47, -INF , !P2 ;  /* 0xff8000002f047808 */ /* 0x000fe40005000000 */
[----:B------:R-:W-:-:S02]  /*3e570*/  FMNMX.FTZ R7, R29, R6, !PT ;  /* 0x000000061d077209 */ /* 0x000fc40007810000 */
[----:B------:R-:W-:Y:S02]  /*3e580*/  ISETP.GT.AND P5, PT, R59, 0x58, !P5 ;  /* 0x000000583b00780c */ /* 0x000fe40006fa4270 */
[----:B------:R-:W-:Y:S02]  /*3e590*/  ISETP.LT.OR P4, PT, R76, 0x52, P4 ;  /* 0x000000524c00780c */ /* 0x000fe40002781670 */
[----:B------:R-:W-:Y:S02]  /*3e5a0*/  FSEL R47, R51, -INF , !P3 ;  /* 0xff800000332f7808 */ /* 0x000fe40005800000 */
[----:B------:R-:W-:Y:S02]  /*3e5b0*/  FMNMX.FTZ R6, R4, R7, !PT ;  /* 0x0000000704067209 */ /* 0x000fe40007810000 */
[----:B------:R-:W-:Y:S02]  /*3e5c0*/  ISETP.GT.AND P0, PT, R59, 0x59, !P6 ;  /* 0x000000593b00780c */ /* 0x000fe40007704270 */
[----:B------:R-:W-:-:S02]  /*3e5d0*/  ISETP.LT.OR P5, PT, R76, 0x59, P5 ;  /* 0x000000594c00780c */ /* 0x000fc40002fa1670 */
[----:B------:R-:W-:Y:S02]  /*3e5e0*/  FSEL R48, R53, -INF , !P4 ;  /* 0xff80000035307808 */ /* 0x000fe40006000000 */
[----:B------:R-:W-:Y:S02]  /*3e5f0*/  FMNMX.FTZ R7, R47, R6, !PT ;  /* 0x000000062f077209 */ /* 0x000fe40007810000 */
[----:B------:R-:W-:Y:S02]  /*3e600*/  ISETP.LT.OR P0, PT, R76, 0x5a, P0 ;  /* 0x0000005a4c00780c */ /* 0x000fe40000701670 */
[----:B------:R-:W-:Y:S02]  /*3e610*/  FSEL R49, R55, -INF , !P5 ;  /* 0xff80000037317808 */ /* 0x000fe40006800000 */
[----:B------:R-:W-:Y:S02]  /*3e620*/  FMNMX.FTZ R6, R48, R7, !PT ;  /* 0x0000000730067209 */ /* 0x000fe40007810000 */
[----:B------:R-:W-:-:S02]  /*3e630*/  FSEL R50, R57, -INF , !P0 ;  /* 0xff80000039327808 */ /* 0x000fc40004000000 */
[----:B------:R-:W-:-:S04]  /*3e640*/  FMNMX.FTZ R7, R49, R6, !PT ;  /* 0x0000000631077209 */ /* 0x000fc80007810000 */
[----:B------:R-:W-:-:S05]  /*3e650*/  FMNMX.FTZ R9, R50, R7, !PT ;  /* 0x0000000732097209 */ /* 0x000fca0007810000 */
[----:B--2---:R0:W-:Y:S04]  /*3e660*/  ST.E desc[UR6][R2.64+0x4], R9 ;  /* 0x0000040902007985 */ /* 0x0041e8000c101906 */
        /* <DEDUP_REMOVED lines=23> */
[----:B0-----:R-:W-:-:S05]  /*3e7e0*/  FMNMX.FTZ R9, R19, R6, !PT ;  /* 0x0000000613097209 */ /* 0x001fca0007810000 */
[----:B------:R-:W0:Y:S02]  /*3e7f0*/  SHFL.BFLY PT, R6, R9, 0x2, 0x1f ;  /* 0x0c401f0009067f89 */ /* 0x000e2400000e0000 */
[----:B0-----:R-:W-:-:S05]  /*3e800*/  FMNMX.FTZ R10, R9, R6, !PT ;  /* 0x00000006090a7209 */ /* 0x001fca0007810000 */
[----:B------:R-:W0:Y:S04]  /*3e810*/  SHFL.BFLY PT, R7, R10, 0x1, 0x1f ;  /* 0x0c201f000a077f89 */ /* 0x000e2800000e0000 */
[----:B------:R-:W-:Y:S01]  /*3e820*/  ST.E desc[UR6][R2.64], R9 ;  /* 0x0000000902007985 */ /* 0x000fe2000c101906 */
[----:B0-----:R-:W-:-:S05]  /*3e830*/  FMNMX.FTZ R11, R10, R7, !PT ;  /* 0x000000070a0b7209 */ /* 0x001fca0007810000 */
[----:B------:R-:W-:Y:S04]  /*3e840*/  ST.E desc[UR6][R2.64], R11 ;  /* 0x0000000b02007985 */ /* 0x000fe8000c101906 */
[----:B--2---:R-:W0:Y:S02]  /*3e850*/  SHFL.BFLY PT, R28, R13, 0x2, 0x1f ;  /* 0x0c401f000d1c7f89 */ /* 0x004e2400000e0000 */
[----:B0-----:R-:W-:-:S05]  /*3e860*/  FMNMX.FTZ R28, R13, R28, !PT ;  /* 0x0000001c0d1c7209 */ /* 0x001fca0007810000 */
[----:B------:R-:W0:Y:S02]  /*3e870*/  SHFL.BFLY PT, R25, R28, 0x1, 0x1f ;  /* 0x0c201f001c197f89 */ /* 0x000e2400000e0000 */
[----:B0-----:R-:W-:-:S05]  /*3e880*/  FMNMX.FTZ R25, R28, R25, !PT ;  /* 0x000000191c197209 */ /* 0x001fca0007810000 */
[----:B------:R0:W-:Y:S04]  /*3e890*/  ST.E desc[UR6][R2.64+0x4], R25 ;  /* 0x0000041902007985 */ /* 0x0001e8000c101906 */
[----:B------:R-:W2:Y:S04]  /*3e8a0*/  LDL.64 R6, [UR4+0x70] ;  /* 0x00007004ff067983 */ /* 0x000ea80008100a00 */
        /* <DEDUP_REMOVED lines=8> */
[----:B------:R-:W-:Y:S01]  /*3e930*/  FMUL.FTZ R0, R51, R78 ;  /* 0x0000004e33007220 */ /* 0x000fe20000410000 */
[----:B------:R-:W-:-:S04]  /*3e940*/  FFMA.FTZ R168, R8, R51, -R13 ;  /* 0x0000003308a87223 */ /* 0x000fc8000001080d */
[----:B0-----:R-:W-:Y:S01]  /*3e950*/  FSEL R2, R0, RZ, P0 ;  /* 0x000000ff00027208 */ /* 0x001fe20000000000 */
[-CC-:B------:R-:W-:Y:S01]  /*3e960*/  FFMA.FTZ R28, R74, R51.reuse, -R13.reuse ;  /* 0x000000334a1c7223 */ /* 0x180fe2000001080d */
[----:B------:R-:W-:-:S03]  /*3e970*/  FFMA.FTZ R26, R26, R51, -R13 ;  /* 0x000000331a1a7223 */ /* 0x000fc6000001080d */
[-CC-:B------:R-:W-:Y:S01]  /*3e980*/  FFMA.FTZ R25, R24, R51.reuse, -R2.reuse ;  /* 0x0000003318197223 */ /* 0x180fe20000010802 */
[-CC-:B------:R-:W-:Y:S01]  /*3e990*/  FFMA.FTZ R169, R5, R51.reuse, -R2.reuse ;  /* 0x0000003305a97223 */ /* 0x180fe20000010802 */
[-CC-:B------:R-:W-:Y:S01]  /*3e9a0*/  FFMA.FTZ R24, R44, R51.reuse, -R2.reuse ;  /* 0x000000332c187223 */ /* 0x180fe20000010802 */
[----:B------:R-:W-:Y:S01]  /*3e9b0*/  MUFU.EX2 R168, R168 ;  /* 0x000000a800a87308 */ /* 0x000fe20000000800 */
[-C--:B------:R-:W-:Y:S01]  /*3e9c0*/  FFMA.FTZ R170, R72, R51.reuse, -R13 ;  /* 0x0000003348aa7223 */ /* 0x080fe2000001080d */
[----:B------:R-:W-:-:S06]  /*3e9d0*/  FFMA.FTZ R171, R45, R51, -R2 ;  /* 0x000000332dab7223 */ /* 0x000fcc0000010802 */
[----:B------:R-:W0:Y:S01]  /*3e9e0*/  MUFU.EX2 R28, R28 ;  /* 0x0000001c001c7308 */ /* 0x000e220000000800 */
[-CC-:B------:R-:W-:Y:S01]  /*3e9f0*/  FFMA.FTZ R9, R70, R51.reuse, -R13.reuse ;  /* 0x0000003346097223 */ /* 0x180fe2000001080d */
[-CC-:B------:R-:W-:Y:S01]  /*3ea00*/  FFMA.FTZ R8, R68, R51.reuse, -R13.reuse ;  /* 0x0000003344087223 */ /* 0x180fe2000001080d */
[----:B------:R-:W-:-:S05]  /*3ea10*/  FFMA.FTZ R11, R66, R51, -R13 ;  /* 0x00000033420b7223 */ /* 0x000fca000001080d */
[----:B------:R-:W-:Y:S01]  /*3ea20*/  MUFU.EX2 R25, R25 ;  /* 0x0000001900197308 */ /* 0x000fe20000000800 */
[-CC-:B------:R-:W-:Y:S01]  /*3ea30*/  FFMA.FTZ R10, R64, R51.reuse, -R13.reuse ;  /* 0x00000033400a7223 */ /* 0x180fe2000001080d */
[-CC-:B------:R-:W-:Y:S01]  /*3ea40*/  FFMA.FTZ R195, R62, R51.reuse, -R13.reuse ;  /* 0x000000333ec37223 */ /* 0x180fe2000001080d */
[----:B------:R-:W-:-:S05]  /*3ea50*/  FFMA.FTZ R194, R60, R51, -R13 ;  /* 0x000000333cc27223 */ /* 0x000fca000001080d */
[----:B------:R-:W1:Y:S01]  /*3ea60*/  MUFU.EX2 R169, R169 ;  /* 0x000000a900a97308 */ /* 0x000e620000000800 */
[-CC-:B------:R-:W-:Y:S01]  /*3ea70*/  FFMA.FTZ R197, R58, R51.reuse, -R13.reuse ;  /* 0x000000333ac57223 */ /* 0x180fe2000001080d */
[-CC-:B------:R-:W-:Y:S01]  /*3ea80*/  FFMA.FTZ R196, R56, R51.reuse, -R13.reuse ;  /* 0x0000003338c47223 */ /* 0x180fe2000001080d */
[-CC-:B------:R-:W-:Y:S01]  /*3ea90*/  FFMA.FTZ R203, R54, R51.reuse, -R13.reuse ;  /* 0x0000003336cb7223 */ /* 0x180fe2000001080d */
[-CC-:B------:R-:W-:Y:S01]  /*3eaa0*/  FFMA.FTZ R202, R52, R51.reuse, -R13.reuse ;  /* 0x0000003334ca7223 */ /* 0x180fe2000001080d */
[-CC-:B------:R-:W-:Y:S01]  /*3eab0*/  FFMA.FTZ R205, R46, R51.reuse, -R13.reuse ;  /* 0x000000332ecd7223 */ /* 0x180fe2000001080d */
[-CC-:B------:R-:W-:Y:S02]  /*3eac0*/  FFMA.FTZ R204, R32, R51.reuse, -R13.reuse ;  /* 0x0000003320cc7223 */ /* 0x180fe4000001080d */
[----:B------:R-:W2:Y:S01]  /*3ead0*/  MUFU.EX2 R26, R26 ;  /* 0x0000001a001a7308 */ /* 0x000ea20000000800 */
        /* <DEDUP_REMOVED lines=8> */
[-CC-:B------:R-:W-:Y:S01]  /*3eb60*/  FFMA.FTZ R13, R43, R51.reuse, -R2.reuse ;  /* 0x000000332b0d7223 */ /* 0x180fe20000010802 */
[----:B------:R-:W-:-:S06]  /*3eb70*/  FFMA.FTZ R12, R12, R51, -R2 ;  /* 0x000000330c0c7223 */ /* 0x000fcc0000010802 */
[----:B------:R-:W4:Y:S01]  /*3eb80*/  MUFU.EX2 R170, R170 ;  /* 0x000000aa00aa7308 */ /* 0x000f220000000800 */
        /* <DEDUP_REMOVED lines=8> */
[----:B---3--:R-:W-:-:S06]  /*3ec10*/  FADD.FTZ R30, R24, R5 ;  /* 0x00000005181e7221 */ /* 0x008fcc0000010000 */
[----:B------:R-:W2:Y:S01]  /*3ec20*/  MUFU.EX2 R8, R8 ;  /* 0x0000000800087308 */ /* 0x000ea20000000800 */
[----:B------:R-:W-:-:S07]  /*3ec30*/  FFMA.FTZ R0, R40, R51, -R2 ;  /* 0x0000003328007223 */ /* 0x000fce0000010802 */
[----:B------:R-:W3:Y:S01]  /*3ec40*/  MUFU.EX2 R12, R12 ;  /* 0x0000000c000c7308 */ /* 0x000ee20000000800 */
[----:B----4-:R-:W-:Y:S01]  /*3ec50*/  FADD.FTZ R32, R170, R3 ;  /* 0x00000003aa207221 */ /* 0x010fe20000010000 */
[----:B-----5:R-:W-:-:S06]  /*3ec60*/  FADD.FTZ R30, R171, R30 ;  /* 0x0000001eab1e7221 */ /* 0x020fcc0000010000 */
        /* <DEDUP_REMOVED lines=8> */
[----:B------:R-:W-:Y:S01]  /*3ecf0*/  FFMA.FTZ R215, R20, R51, -R2 ;  /* 0x0000003314d77223 */ /* 0x000fe20000010802 */
[----:B--2---:R-:W-:-:S06]  /*3ed00*/  FADD.FTZ R20, R8, R3 ;  /* 0x0000000308147221 */ /* 0x004fcc0000010000 */
[----:B------:R-:W2:Y:S01]  /*3ed10*/  MUFU.EX2 R195, R195 ;  /* 0x000000c300c37308 */ /* 0x000ea20000000800 */
[----:B---3--:R-:W-:Y:S01]  /*3ed20*/  FADD.FTZ R30, R12, R5 ;  /* 0x000000050c1e7221 */ /* 0x008fe20000010000 */
[----:B------:R-:W-:-:S06]  /*3ed30*/  FFMA.FTZ R199, R39, R51, -R2 ;  /* 0x0000003327c77223 */ /* 0x000fcc0000010802 */
        /* <DEDUP_REMOVED lines=21> */
[----:B------:R-:W-:Y:S01]  /*3ee90*/  FFMA.FTZ R19, R4, R51, -R2 ;  /* 0x0000003304137223 */ /* 0x000fe20000010802 */
[----:B0-----:R-:W-:-:S06]  /*3eea0*/  FADD.FTZ R3, R197, R30 ;  /* 0x0000001ec5037221 */ /* 0x001fcc0000010000 */
[----:B------:R-:W0:Y:S01]  /*3eeb0*/  MUFU.EX2 R202, R202 ;  /* 0x000000ca00ca7308 */ /* 0x000e220000000800 */
[----:B-1----:R-:W-:-:S07]  /*3eec0*/  FADD.FTZ R4, R200, R5 ;  /* 0x00000005c8047221 */ /* 0x002fce0000010000 */
        /* <DEDUP_REMOVED lines=13> */
[----:B------:R-:W0:Y:S08]  /*3efa0*/  MUFU.EX2 R212, R212 ;  /* 0x000000d400d47308 */ /* 0x000e300000000800 */
        /* <DEDUP_REMOVED lines=23> */
[----:B------:R-:W4:Y:S08]  /*3f120*/  MUFU.EX2 R216, R216 ;  /* 0x000000d800d87308 */ /* 0x000f300000000800 */
[----:B------:R-:W5:Y:S01]  /*3f130*/  MUFU.EX2 R21, R21 ;  /* 0x0000001500157308 */ /* 0x000f620000000800 */
[----:B0-----:R-:W-:Y:S01]  /*3f140*/  FADD.FTZ R2, R213, R2 ;  /* 0x00000002d5027221 */ /* 0x001fe20000010000 */
[----:B-1----:R-:W-:-:S06]  /*3f150*/  FADD.FTZ R4, R19, R4 ;  /* 0x0000000413047221 */ /* 0x002fcc0000010000 */
[----:B------:R-:W0:Y:S08]  /*3f160*/  MUFU.EX2 R219, R219 ;  /* 0x000000db00db7308 */ /* 0x000e300000000800 */
[----:B------:R-:W1:Y:S01]  /*3f170*/  MUFU.EX2 R191, R191 ;  /* 0x000000bf00bf7308 */ /* 0x000e620000000800 */
[----:B--2---:R-:W-:Y:S01]  /*3f180*/  FADD.FTZ R3, R217, R2 ;  /* 0x00000002d9037221 */ /* 0x004fe20000010000 */
[----:B---3--:R-:W-:-:S06]  /*3f190*/  FADD.FTZ R4, R189, R4 ;  /* 0x00000004bd047221 */ /* 0x008fcc0000010000 */
[----:B------:R-:W2:Y:S08]  /*3f1a0*/  MUFU.EX2 R218, R218 ;  /* 0x000000da00da7308 */ /* 0x000eb00000000800 */
[----:B------:R-:W3:Y:S01]  /*3f1b0*/  MUFU.EX2 R190, R190 ;  /* 0x000000be00be7308 */ /* 0x000ee20000000800 */
[----:B----4-:R-:W-:Y:S01]  /*3f1c0*/  FADD.FTZ R2, R216, R3 ;  /* 0x00000003d8027221 */ /* 0x010fe20000010000 */
[----:B-----5:R-:W-:-:S03]  /*3f1d0*/  FADD.FTZ R4, R21, R4 ;  /* 0x0000000415047221 */ /* 0x020fc60000010000 */
[----:B0-----:R-:W-:Y:S01]  /*3f1e0*/  FADD.FTZ R3, R219, R2 ;  /* 0x00000002db037221 */ /* 0x001fe20000010000 */
[----:B-1----:R-:W-:-:S03]  /*3f1f0*/  FADD.FTZ R5, R191, R4 ;  /* 0x00000004bf057221 */ /* 0x002fc60000010000 */
[----:B--2---:R-:W-:Y:S01]  /*3f200*/  FADD.FTZ R31, R218, R3 ;  /* 0x00000003da1f7221 */ /* 0x004fe20000010000 */
[----:B---3--:R-:W-:-:S04]  /*3f210*/  FADD.FTZ R33, R190, R5 ;  /* 0x00000005be217221 */ /* 0x008fc80000010000 */
[----:B------:R-:W-:Y:S04]  /*3f220*/  ST.E desc[UR6][R6.64+0x10], R31 ;  /* 0x0000101f06007985 */ /* 0x000fe8000c101906 */
[----:B------:R0:W-:Y:S04]  /*3f230*/  ST.E desc[UR6][R6.64+0x14], R33 ;  /* 0x0000142106007985 */ /* 0x0001e8000c101906 */
[----:B------:R-:W2:Y:S04]  /*3f240*/  LDL.64 R36, [UR4] ;  /* 0x00000004ff247983 */ /* 0x000ea80008100a00 */
[----:B------:R-:W3:Y:S01]  /*3f250*/  LDL.64 R38, [UR4+0x98] ;  /* 0x00009804ff267983 */ /* 0x000ee20008100a00 */
[----:B------:R-:W-:-:S03]  /*3f260*/  LEA.HI R34, R232, 0x8, RZ, 0x19 ;  /* 0x00000008e8227811 */ /* 0x000fc600078fc8ff */
[----:B------:R-:W4:Y:S02]  /*3f270*/  LDL.64 R2, [UR4+0x80] ;  /* 0x00008004ff027983 */ /* 0x000f240008100a00 */
[----:B------:R1:W-:Y:S06]  /*3f280*/  BAR.SYNC.DEFER_BLOCKING R34, 0x100 ;  /* 0x000400220000751d */ /* 0x0003ec0000010000 */
[----:B0-----:R-:W5:Y:S04]  /*3f290*/  LDL.64 R6, [UR4+0x88] ;  /* 0x00008804ff067983 */ /* 0x001f680008100a00 */
[----:B--2---:R-:W2:Y:S04]  /*3f2a0*/  LD.E R37, desc[UR6][R36.64] ;  /* 0x0000000624257980 */ /* 0x004ea8000c101900 */
[----:B---3--:R-:W2:Y:S04]  /*3f2b0*/  LD.E.64 R4, desc[UR6][R38.64] ;  /* 0x0000000626047980 */ /* 0x008ea8000c101b00 */
[----:B----4-:R-:W3:Y:S04]  /*3f2c0*/  LD.E R27, desc[UR6][R2.64] ;  /* 0x00000006021b7980 */ /* 0x010ee8000c101900 */
[----:B------:R-:W4:Y:S04]  /*3f2d0*/  LD.E R29, desc[UR6][R2.64+0x4] ;  /* 0x00000406021d7980 */ /* 0x000f28000c101900 */
        /* <DEDUP_REMOVED lines=72> */
[----:B--2---:R-:W-:-:S03]  /*3f760*/  IMAD R4, R37, 0xc00, R4 ;  /* 0x00000c0025047824 */ /* 0x004fc600078e0204 */
        /* <DEDUP_REMOVED lines=58> */
[----:B------:R-:W-:Y:S02]  /*3fb10*/  F2FP.F16.F32.PACK_AB R169, R169, R25 ;  /* 0x00000019a9a9723e */ /* 0x000fe400000000ff */
[----:B------:R-:W-:Y:S01]  /*3fb20*/  F2FP.F16.F32.PACK_AB R171, R171, R24 ;  /* 0x00000018abab723e */ /* 0x000fe200000000ff */
        /* <DEDUP_REMOVED lines=128> */
[----:B------:R-:W-:Y:S01]  /*40330*/  ST.E desc[UR6][R6.64], RZ ;  /* 0x000000ff06007985 */ /* 0x000fe2000c101906 */
[----:B0-----:R-:W-:-:S06]  /*40340*/  WARPGROUP.ARRIVE ;  /* 0x00000000000079c5 */ /* 0x001fcc0000000000 */
[----:B------:R-:W-:Y:S03]  /*40350*/  HGMMA.64x256x16.F32 R24, R168, gdesc[UR8].tnspB, RZ, !UPT, gsb0 ;  /* 0x43e00008a8187df0 */ /* 0x000fe6000c0008ff */
[----:B------:R-:W-:Y:S02]  /*40360*/  WARPGROUP.DEPBAR.LE gsb0, 0x0 ;  /* 0x00008000000079c5 */ /* 0x000fe40000010000 */
        /* <DEDUP_REMOVED lines=129> */
[----:B0-----:R-:W5:Y:S04]  /*40b80*/  LD.E R24, desc[UR6][R2.64] ;  /* 0x0000000602187980 */ /* 0x001f68000c101900 */
[----:B-1----:R-:W5:Y:S04]  /*40b90*/  LD.E R25, desc[UR6][R2.64+0x4] ;  /* 0x0000040602197980 */ /* 0x002f68000c101900 */
[----:B--2---:R-:W2:Y:S04]  /*40ba0*/  LD.E R26, desc[UR6][R2.64+0x8] ;  /* 0x00000806021a7980 */ /* 0x004ea8000c101900 */
[----:B---3--:R-:W2:Y:S04]  /*40bb0*/  LD.E R27, desc[UR6][R2.64+0xc] ;  /* 0x00000c06021b7980 */ /* 0x008ea8000c101900 */
[----:B----4-:R-:W2:Y:S04]  /*40bc0*/  LD.E R28, desc[UR6][R2.64+0x10] ;  /* 0x00001006021c7980 */ /* 0x010ea8000c101900 */
        /* <DEDUP_REMOVED lines=130> */
[----:B------:R-:W-:-:S04]  /*413f0*/  F2FP.F16.F32.PACK_AB R171, R14, R15 ;  /* 0x0000000f0eab723e */ /* 0x000fc800000000ff */
[----:B--2---:R-:W-:-:S06]  /*41400*/  WARPGROUP.ARRIVE ;  /* 0x00000000000079c5 */ /* 0x004fcc0000000000 */
[----:B------:R-:W-:Y:S03]  /*41410*/  HGMMA.64x256x16.F32 R24, R168, gdesc[UR8].tnspB, R24, gsb0 ;  /* 0x43e00008a8187df0 */ /* 0x000fe60008000818 */
        /* <DEDUP_REMOVED lines=1457> */
[----:B------:R-:W-:-:S13]  /*46f30*/  LOP3.LUT P6, RZ, R232, 0x7f, RZ, 0xc0, !PT ;  /* 0x0000007fe8ff7812 */ /* 0x000fda00078cc0ff */
[----:B0-----:R-:W-:Y:S05]  /*46f40*/  @P6 BRA `(.L_x_13380) ;  /* 0x0000000000206947 */ /* 0x001fea0003800000 */
[----:B------:R-:W2:Y:S04]  /*46f50*/  LDL.64 R2, [UR4+0x40] ;  /* 0x00004004ff027983 */ /* 0x000ea80008100a00 */
[----:B------:R-:W3:Y:S04]  /*46f60*/  LDL.64 R4, [UR4] ;  /* 0x00000004ff047983 */ /* 0x000ee80008100a00 */
[----:B--2---:R-:W2:Y:S04]  /*46f70*/  LD.E.64 R2, desc[UR6][R2.64+0x30] ;  /* 0x0000300602027980 */ /* 0x004ea8000c101b00 */
[----:B---3--:R-:W3:Y:S01]  /*46f80*/  LD.E R4, desc[UR6][R4.64] ;  /* 0x0000000604047980 */ /* 0x008ee2000c101900 */
[----:B--2---:R-:W-:-:S05]  /*46f90*/  MOV R7, R2 ;  /* 0x0000000200077202 */ /* 0x004fca0000000f00 */
[----:B---3--:R-:W-:-:S05]  /*46fa0*/  IMAD R0, R4, 0x8, R7 ;  /* 0x0000000804007824 */ /* 0x008fca00078e0207 */
[----:B------:R-:W-:-:S04]  /*46fb0*/  PRMT R0, RZ, 0x654, R0 ;  /* 0x00000654ff007816 */ /* 0x000fc80000000000 */
[----:B------:R0:W-:Y:S03]  /*46fc0*/  SYNCS.ARRIVE.TRANS64.RED.A1T0 RZ, [R0+URZ], RZ ;  /* 0x000000ff00ff79a7 */ /* 0x0001e6000810043f */
.L_x_13380:
[----:B------:R-:W-:-:S04]  /*46fd0*/  IMAD.MOV.U32 R237, RZ, RZ, 0x0 ;  /* 0x00000000ffed7424 */ /* 0x000fc800078e00ff */
[----:B0-----:R-:W-:Y:S05]  /*46fe0*/  RET.REL.NODEC R236 `(_ZN7cutlass13device_kernelIN5flash11enable_sm90INS1_16FlashAttnFwdSm90INS1_25CollectiveMainloopFwdSm90ILi2EN4cute5tupleIJNS5_1CILi1EEES8_S8_EEENS6_IJNS7_ILi128EEENS7_ILi96EEENS7_ILi64EEEEEELi256ENS_6half_tEfNS_4arch4Sm90ELb0ELb1ELb1ELb1ELb0ELb1ELb1ELb1ELb0ELb1ELb0ELb0EEENS1_21CollectiveEpilogueFwdINS6_IJSA_NS7_ILi256EEESB_EEES9_SE_SG_Li256ELb1ELb1ELb0ELb0EEENS1_36VarlenDynamicPersistentTileSchedulerILi128ELi96ELi256ELi128ELb0ELb1ELb1ELb1ELb0ELb1EEEEEEEEEvNT_6ParamsE) ;  /* 0xfffffb90ec047950 */ /* 0x001fea0003c3ffff */
.L_x_13356:
[----:B0-----:R0:W1:Y:S02]  /*46ff0*/  SYNCS.PHASECHK.TRANS64.TRYWAIT P0, [R8+URZ], R9 ;  /* 0x00000009080075a7 */ /* 0x001064000800017f */
[----:B-1----:R-:W-:Y:S05]  /*47000*/  @!P0 NANOSLEEP.SYNCS 0x989680 ;  /* 0x009896800000895d */ /* 0x002fea0003900000 */
[----:B------:R-:W1:Y:S02]  /*47010*/  @!P0 SYNCS.PHASECHK.TRANS64 P0, [R8+URZ], R9 ;  /* 0x00000009080085a7 */ /* 0x000e64000800007f */
[----:B-1----:R-:W-:Y:S05]  /*47020*/  @!P0 BRA `(.L_x_13356) ;  /* 0xfffffffc00f08947 */ /* 0x002fea000383ffff */
[----:B------:R-:W-:Y:S05]  /*47030*/  BRA `(.L_x_13355) ;  /* 0xffffff4400987947 */ /* 0x000fea000383ffff */
.L_x_13358:
[----:B0-----:R0:W1:Y:S02]  /*47040*/  SYNCS.PHASECHK.TRANS64.TRYWAIT P0, [R4+URZ+0x32410], R9 ;  /* 0x03241009040075a7 */ /* 0x001064000800017f */
[----:B-1----:R-:W-:Y:S05]  /*47050*/  @!P0 NANOSLEEP.SYNCS 0x989680 ;  /* 0x009896800000895d */ /* 0x002fea0003900000 */
[----:B------:R-:W1:Y:S02]  /*47060*/  @!P0 SYNCS.PHASECHK.TRANS64 P0, [R4+URZ+0x32410], R9 ;  /* 0x03241009040085a7 */ /* 0x000e64000800007f */
[----:B-1----:R-:W-:Y:S05]  /*47070*/  @!P0 BRA `(.L_x_13358) ;  /* 0xfffffffc00f08947 */ /* 0x002fea000383ffff */
[----:B------:R-:W-:Y:S05]  /*47080*/  BRA `(.L_x_13381) ;  /* 0xffffff48008c7947 */ /* 0x000fea000383ffff */
.L_x_13365:
[----:B0-----:R0:W1:Y:S02]  /*47090*/  SYNCS.PHASECHK.TRANS64.TRYWAIT P0, [R8+URZ], R9 ;  /* 0x00000009080075a7 */ /* 0x001064000800017f */
[----:B-1----:R-:W-:Y:S05]  /*470a0*/  @!P0 NANOSLEEP.SYNCS 0x989680 ;  /* 0x009896800000895d */ /* 0x002fea0003900000 */
[----:B------:R-:W1:Y:S02]  /*470b0*/  @!P0 SYNCS.PHASECHK.TRANS64 P0, [R8+URZ], R9 ;  /* 0x00000009080085a7 */ /* 0x000e64000800007f */
[----:B-1----:R-:W-:Y:S05]  /*470c0*/  @!P0 BRA `(.L_x_13365) ;  /* 0xfffffffc00f08947 */ /* 0x002fea000383ffff */
[----:B------:R-:W-:Y:S05]  /*470d0*/  BRA `(.L_x_13364) ;  /* 0xffffff4c00007947 */ /* 0x000fea000383ffff */
.L_x_13382:
        /* <DEDUP_REMOVED lines=10> */
.L_x_15318:


//--------------------- .text._ZN7cutlass13device_kernelIN5flash11enable_sm90INS1_16FlashAttnFwdSm90INS1_25CollectiveMainloopFwdSm90ILi2EN4cute5tupleIJNS5_1CILi1EEES8_S8_EEENS6_IJNS7_ILi128EEENS7_ILi96EEENS7_ILi64EEEEEELi256ENS_6half_tEfNS_4arch4Sm90ELb1ELb0ELb1ELb0ELb0ELb0ELb0ELb1ELb0ELb1ELb0ELb0EEENS1_21CollectiveEpilogueFwdINS6_IJSA_NS7_ILi256EEESB_EEES9_SE_SG_Li256ELb0ELb1ELb0ELb0EEENS1_30DynamicPersistentTileSchedulerILi256ELi128ELb0ELb1ELb1EEEEEEEEEvNT_6ParamsE --------------------------
	.section	.text._ZN7cutlass13device_kernelIN5flash11enable_sm90INS1_16FlashAttnFwdSm90INS1_25CollectiveMainloopFwdSm90ILi2EN4cute5tupleIJNS5_1CILi1EEES8_S8_EEENS6_IJNS7_ILi128EEENS7_ILi96EEENS7_ILi64EEEEEELi256ENS_6half_tEfNS_4arch4Sm90ELb1ELb0ELb1ELb0ELb0ELb0ELb0ELb1ELb0ELb1ELb0ELb0EEENS1_21CollectiveEpilogueFwdINS6_IJSA_NS7_ILi256EEESB_EEES9_SE_SG_Li256ELb0ELb1ELb0ELb0EEENS1_30DynamicPersistentTileSchedulerILi256ELi128ELb0ELb1ELb1EEEEEEEEEvNT_6ParamsE,"ax",@progbits
	.align	128
.text._ZN7cutlass13device_kernelIN5flash11enable_sm90INS1_16FlashAttnFwdSm90INS1_25CollectiveMainloopFwdSm90ILi2EN4cute5tupleIJNS5_1CILi1EEES8_S8_EEENS6_IJNS7_ILi128EEENS7_ILi96EEENS7_ILi64EEEEEELi256ENS_6half_tEfNS_4arch4Sm90ELb1ELb0ELb1ELb0ELb0ELb0ELb0ELb1ELb0ELb1ELb0ELb0EEENS1_21CollectiveEpilogueFwdINS6_IJSA_NS7_ILi256EEESB_EEES9_SE_SG_Li256ELb0ELb1ELb0ELb0EEENS1_30DynamicPersistentTileSchedulerILi256ELi128ELb0ELb1ELb1EEEEEEEEEvNT_6ParamsE:
        .type           _ZN7cutlass13device_kernelIN5flash11enable_sm90INS1_16FlashAttnFwdSm90INS1_25CollectiveMainloopFwdSm90ILi2EN4cute5tupleIJNS5_1CILi1EEES8_S8_EEENS6_IJNS7_ILi128EEENS7_ILi96EEENS7_ILi64EEEEEELi256ENS_6half_tEfNS_4arch4Sm90ELb1ELb0ELb1ELb0ELb0ELb0ELb0ELb1ELb0ELb1ELb0ELb0EEENS1_21CollectiveEpilogueFwdINS6_IJSA_NS7_ILi256EEESB_EEES9_SE_SG_Li256ELb0ELb1ELb0ELb0EEENS1_30DynamicPersistentTileSchedulerILi256ELi128ELb0ELb1ELb1EEEEEEEEEvNT_6ParamsE,@function
        .size           _ZN7cutlass13device_kernelIN5flash11enable_sm90INS1_16FlashAttnFwdSm90INS1_25CollectiveMainloopFwdSm90ILi2EN4cute5tupleIJNS5_1CILi1EEES8_S8_EEENS6_IJNS7_ILi128EEENS7_ILi96EEENS7_ILi64EEEEEELi256ENS_6half_tEfNS_4arch4Sm90ELb1ELb0ELb1ELb0ELb0ELb0ELb0ELb1ELb0ELb1ELb0ELb0EEENS1_21CollectiveEpilogueFwdINS6_IJSA_NS7_ILi256EEESB_EEES9_SE_SG_Li256ELb0ELb1ELb0ELb0EEENS1_30DynamicPersistentTileSchedulerILi256ELi128ELb0ELb1ELb1EEEEEEEEEvNT_6ParamsE,(.L_x_15320 - _ZN7cutlass13device_kernelIN5flash11enable_sm90INS1_16FlashAttnFwdSm90INS1_25CollectiveMainloopFwdSm90ILi2EN4cute5tupleIJNS5_1CILi1EEES8_S8_EEENS6_IJNS7_ILi128EEENS7_ILi96EEENS7_ILi64EEEEEELi256ENS_6half_tEfNS_4arch4Sm90ELb1ELb0ELb1ELb0ELb0ELb0ELb0ELb1ELb0ELb1ELb0ELb0EEENS1_21CollectiveEpilogueFwdINS6_IJSA_NS7_ILi256EEESB_EEES9_SE_SG_Li256ELb0ELb1ELb0ELb0EEENS1_30DynamicPersistentTileSchedulerILi256ELi128ELb0ELb1ELb1EEEEEEEEEvNT_6ParamsE)
        .other          _ZN7cutlass13device_kernelIN5flash11enable_sm90INS1_16FlashAttnFwdSm90INS1_25CollectiveMainloopFwdSm90ILi2EN4cute5tupleIJNS5_1CILi1EEES8_S8_EEENS6_IJNS7_ILi128EEENS7_ILi96EEENS7_ILi64EEEEEELi256ENS_6half_tEfNS_4arch4Sm90ELb1ELb0ELb1ELb0ELb0ELb0ELb0ELb1ELb0ELb1ELb0ELb0EEENS1_21CollectiveEpilogueFwdINS6_IJSA_NS7_ILi256EEESB_EEES9_SE_SG_Li256ELb0ELb1ELb0ELb0EEENS1_30DynamicPersistentTileSchedulerILi256ELi128ELb0ELb1ELb1EEEEEEEEEvNT_6ParamsE,@"STO_CUDA_ENTRY STV_DEFAULT"
_ZN7cutlass13device_kernelIN5flash11enable_sm90INS1_16FlashAttnFwdSm90INS1_25CollectiveMainloopFwdSm90ILi2EN4cute5tupleIJNS5_1CILi1EEES8_S8_EEENS6_IJNS7_ILi128EEENS7_ILi96EEENS7_ILi64EEEEEELi256ENS_6half_tEfNS_4arch4Sm90ELb1ELb0ELb1ELb0ELb0ELb0ELb0ELb1ELb0ELb1ELb0ELb0EEENS1_21CollectiveEpilogueFwdINS6_IJSA_NS7_ILi256EEESB_EEES9_SE_SG_Li256ELb0ELb1ELb0ELb0EEENS1_30DynamicPersistentTileSchedulerILi256ELi128ELb0ELb1ELb1EEEEEEEEEvNT_6ParamsE:
        /* <DEDUP_REMOVED lines=18> */
.L_x_13384:
[----:B------:R-:W-:Y:S05]  /*0120*/  BSYNC B0 ;  /* 0x0000000000007941 */ /* 0x000fea0003800000 */
.L_x_13383:
        /* <DEDUP_REMOVED lines=41> */
.L_x_13385:
        /* <DEDUP_REMOVED lines=22> */
.L_x_13386:
        /* <DEDUP_REMOVED lines=18> */
.L_x_13387:
        /* <DEDUP_REMOVED lines=22> */
.L_x_13388:
        /* <DEDUP_REMOVED lines=22> */
.L_x_13389:
[----:B------:R-:W-:Y:S01]  /*0900*/  PLOP3.LUT P0, PT, PT, PT, UP0, 0x80, 0x0 ;  /* 0x000000000000781c */ /* 0x000fe20003f0f008 */
[----:B------:R-:W-:Y:S01]  /*0910*/  UMOV UR40, 0x1 ;  /* 0x0000000100287882 */ /* 0x000fe20000000000 */
[----:B------:R-:W-:Y:S01]  /*0920*/  NOP ;  /* 0x0000000000007918 */ /* 0x000fe20000000000 */
[----:B------:R-:W-:Y:S01]  /*0930*/  USEL UR40, UR40, 0x2, !UP0 ;  /* 0x0000000228287887 */ /* 0x000fe2000c000000 */
[----:B------:R-:W-:Y:S01]  /*0940*/  ULDC.64 UR46, c[0x0][0x208] ;  /* 0x00008200002e7ab9 */ /* 0x000fe20000000a00 */
[----:B012-4-:R-:W-:Y:S08]  /*0950*/  BAR.SYNC.DEFER_BLOCKING 0x0 ;  /* 0x0000000000007b1d */ /* 0x017ff00000010000 */
[----:B------:R-:W-:Y:S05]  /*0960*/  @!P0 BRA `(.L_x_13390) ;  /* 0x000000b400488947 */ /* 0x000fea0003800000 */
.L_x_13391:
        /* <DEDUP_REMOVED lines=39> */
[----:B------:R-:W-:Y:S02]  /*0be0*/  LEA.HI R3, R3, R212, RZ, 0x3 ;  /* 0x000000d403037211 */ /* 0x000fe400078f18ff */
[----:B------:R-:W-:Y:S01]  /*0bf0*/  LEA.HI R11, R11, R8, RZ, 0x3 ;  /* 0x000000080b0b7211 */ /* 0x000fe200078f18ff */
[----:B------:R-:W-:Y:S01]  /*0c00*/  IMAD.IADD R7, R212, 0x1, -R7 ;  /* 0x00000001d4077824 */ /* 0x000fe200078e0a07 */
[----:B------:R-:W-:Y:S02]  /*0c10*/  SHF.R.S32.HI R205, RZ, 0x7, R0 ;  /* 0x00000007ffcd7819 */ /* 0x000fe40000011400 */
[----:B------:R-:W-:-:S02]  /*0c20*/  LOP3.LUT R4, R4, 0xfffffc00, RZ, 0xc0, !PT ;  /* 0xfffffc0004047812 */ /* 0x000fc400078ec0ff */
[----:B------:R-:W-:Y:S02]  /*0c30*/  LOP3.LUT R23, R3, 0xfffffff8, RZ, 0xc0, !PT ;  /* 0xfffffff803177812 */ /* 0x000fe400078ec0ff */
[----:B------:R-:W-:Y:S01]  /*0c40*/  LOP3.LUT R11, R11, 0xfffffff8, RZ, 0xc0, !PT ;  /* 0xfffffff80b0b7812 */ /* 0x000fe200078ec0ff */
[----:B------:R-:W-:Y:S01]  /*0c50*/  IMAD R5, R5, 0x40, R4 ;  /* 0x0000004005057824 */ /* 0x000fe200078e0204 */
        /* <DEDUP_REMOVED lines=25> */
.L_x_13442:
        /* <DEDUP_REMOVED lines=21> */
.L_x_13392:
[----:B------:R-:W-:Y:S01]  /*0f40*/  ULDC UR8, c[0x0][0xc54] ;  /* 0x0003150000087ab9 */ /* 0x000fe20000000800 */
[----:B------:R-:W-:Y:S01]  /*0f50*/  UMOV UR4, UR9 ;  /* 0x0000000900047c82 */ /* 0x000fe20008000000 */
[----:B------:R-:W-:-:S11]  /*0f60*/  UISETP.NE.AND UP0, UPT, UR8, 0x1, UPT ;  /* 0x000000010800788c */ /* 0x000fd6000bf05270 */
[----:B------:R-:W-:Y:S02]  /*0f70*/  @UP0 ULDC.64 UR10, c[0x0][0xc58] ;  /* 0x00031600000a0ab9 */ /* 0x000fe40000000a00 */
[----:B------:R-:W-:-:S04]  /*0f80*/  UIMAD.WIDE.U32 UR6, UR9, UR10, URZ ;  /* 0x0000000a090672a5 */ /* 0x000fc8000f8e003f */
[----:B------:R-:W-:-:S04]  /*0f90*/  @UP0 USHF.R.U32.HI UR4, URZ, UR11, UR7 ;  /* 0x0000000b3f040299 */ /* 0x000fc80008011607 */
[----:B------:R-:W-:-:S12]  /*0fa0*/  UIMAD UR6, UR4, UR8, URZ ;  /* 0x00000008040672a4 */ /* 0x000fd8000f8e023f */
.L_x_13393:
[----:B------:R-:W-:Y:S01]  /*0fb0*/  ULOP3.LUT UR4, URZ, UR4, URZ, 0x33, !UPT ;  /* 0x000000043f047292 */ /* 0x000fe2000f8e333f */
[----:B------:R-:W-:Y:S01]  /*0fc0*/  PLOP3.LUT P0, PT, PT, PT, PT, 0x80, 0x0 ;  /* 0x000000000000781c */ /* 0x000fe20003f0f070 */
[----:B------:R-:W-:Y:S01]  /*0fd0*/  UIADD3 UR10, UR9, -UR6, URZ ;  /* 0x80000006090a7290 */ /* 0x000fe2000fffe03f */
[----:B------:R-:W-:Y:S01]  /*0fe0*/  CS2R R4, SRZ ;  /* 0x0000000000047805 */ /* 0x000fe2000001ff00 */
[----:B------:R-:W-:Y:S01]  /*0ff0*/  ULDC UR7, c[0x0][0x448] ;  /* 0x0001120000077ab9 */ /* 0x000fe20000000800 */
[----:B------:R-:W-:Y:S01]  /*1000*/  ULDC UR6, c[0x0][0xc3c] ;  /* 0x00030f0000067ab9 */ /* 0x000fe20000000800 */
[----:B------:R-:W-:Y:S01]  /*1010*/  UISETP.NE.AND UP2, UPT, UR7, 0x1, UPT ;  /* 0x000000010700788c */ /* 0x000fe2000bf45270 */
[----:B------:R-:W-:Y:S01]  /*1020*/  CS2R R6, SRZ ;  /* 0x0000000000067805 */ /* 0x000fe2000001ff00 */
[----:B------:R-:W-:Y:S01]  /*1030*/  UIADD3 UR4, UR4, UR6, URZ ;  /* 0x0000000604047290 */ /* 0x000fe2000fffe03f */
[----:B------:R-:W-:Y:S01]  /*1040*/  CS2R R180, SRZ ;  /* 0x0000000000b47805 */ /* 0x000fe2000001ff00 */
[----:B------:R-:W-:Y:S01]  /*1050*/  ULDC.64 UR12, c[0x0][0x418] ;  /* 0x00010600000c7ab9 */ /* 0x000fe20000000a00 */
[----:B------:R-:W-:Y:S01]  /*1060*/  ULDC UR43, c[0x0][0x424] ;  /* 0x00010900002b7ab9 */ /* 0x000fe20000000800 */
[----:B------:R-:W-:Y:S01]  /*1070*/  UISETP.NE.U32.AND UP0, UPT, UR12, URZ, UPT ;  /* 0x0000003f0c00728c */ /* 0x000fe2000bf05070 */
[----:B------:R-:W-:Y:S01]  /*1080*/  CS2R R148, SRZ ;  /* 0x0000000000947805 */ /* 0x000fe2000001ff00 */
[----:B------:R-:W-:Y:S01]  /*1090*/  USHF.L.U32 UR44, UR4, 0x7, URZ ;  /* 0x00000007042c7899 */ /* 0x000fe2000800063f */
[----:B------:R-:W-:Y:S01]  /*10a0*/  CS2R R178, SRZ ;  /* 0x0000000000b27805 */ /* 0x000fe2000001ff00 */
[----:B------:R-:W-:Y:S01]  /*10b0*/  UISETP.NE.AND.EX UP0, UPT, UR13, URZ, UPT, UP0 ;  /* 0x0000003f0d00728c */ /* 0x000fe2000bf05300 */
[----:B------:R-:W-:Y:S01]  /*10c0*/  CS2R R144, SRZ ;  /* 0x0000000000907805 */ /* 0x000fe2000001ff00 */
[----:B------:R-:W-:Y:S01]  /*10d0*/  UIADD3 UR4, UR44, 0x7f, URZ ;  /* 0x0000007f2c047890 */ /* 0x000fe2000fffe03f */
[----:B------:R-:W-:Y:S01]  /*10e0*/  CS2R R176, SRZ ;  /* 0x0000000000b07805 */ /* 0x000fe2000001ff00 */
        /* <DEDUP_REMOVED lines=18> */
[----:B------:R-:W-:Y:S01]  /*1210*/  UIMAD.WIDE UR6, UR6, 0x2aaaaaab, URZ ;  /* 0x2aaaaaab060678a5 */ /* 0x000fe2000f8e023f */
[----:B------:R-:W-:Y:S01]  /*1220*/  CS2R R128, SRZ ;  /* 0x0000000000807805 */ /* 0x000fe2000001ff00 */
[----:B------:R-:W-:Y:S01]  /*1230*/  UIMAD.WIDE UR8, UR8, 0x2aaaaaab, URZ ;  /* 0x2aaaaaab080878a5 */ /* 0x000fe2000f8e023f */
[----:B------:R-:W-:Y:S01]  /*1240*/  CS2R R108, SRZ ;  /* 0x00000000006c7805 */ /* 0x000fe2000001ff00 */
[----:B------:R-:W-:Y:S01]  /*1250*/  ULDC UR11, c[0x0][0xc54] ;  /* 0x00031500000b7ab9 */ /* 0x000fe20000000800 */
[----:B------:R-:W-:Y:S01]  /*1260*/  USHF.R.U32.HI UR4, URZ, 0x1f, UR7 ;  /* 0x0000001f3f047899 */ /* 0x000fe20008011607 */
[----:B------:R-:W-:Y:S01]  /*1270*/  CS2R R104, SRZ ;  /* 0x0000000000687805 */ /* 0x000fe2000001ff00 */
[----:B------:R-:W-:Y:S01]  /*1280*/  UIMAD UR11, UR5, UR11, UR10 ;  /* 0x0000000b050b72a4 */ /* 0x000fe2000f8e020a */
[----:B------:R-:W-:Y:S01]  /*1290*/  CS2R R124, SRZ ;  /* 0x00000000007c7805 */ /* 0x000fe2000001ff00 */
[----:B------:R-:W-:Y:S01]  /*12a0*/  USHF.R.U32.HI UR5, URZ, 0x1f, UR9 ;  /* 0x0000001f3f057899 */ /* 0x000fe20008011609 */
[----:B------:R-:W-:Y:S01]  /*12b0*/  CS2R R100, SRZ ;  /* 0x0000000000647805 */ /* 0x000fe2000001ff00 */
[----:B------:R-:W-:Y:S01]  /*12c0*/  ULEA.HI.SX32 UR7, UR7, UR4, 0x1c ;  /* 0x0000000407077291 */ /* 0x000fe2000f8fe23f */
[----:B------:R-:W-:Y:S01]  /*12d0*/  CS2R R96, SRZ ;  /* 0x0000000000607805 */ /* 0x000fe2000001ff00 */
[----:B------:R-:W-:Y:S01]  /*12e0*/  ULEA.HI.SX32 UR9, UR9, UR5, 0x1c ;  /* 0x0000000509097291 */ /* 0x000fe2000f8fe23f */
[----:B------:R-:W-:Y:S01]  /*12f0*/  IMAD.MOV.U32 R202, RZ, RZ, RZ ;  /* 0x000000ffffca7224 */ /* 0x000fe200078e00ff */
[----:B------:R-:W-:Y:S01]  /*1300*/  ULDC UR39, c[0x0][0xc48] ;  /* 0x0003120000277ab9 */ /* 0x000fe20000000800 */
[----:B------:R-:W-:Y:S01]  /*1310*/  UMOV UR42, UR11 ;  /* 0x0000000b002a7c82 */ /* 0x000fe20008000000 */
[----:B------:R-:W-:Y:S01]  /*1320*/  UISETP.LT.AND UP0, UPT, UR7, UR9, UPT ;  /* 0x000000090700728c */ /* 0x000fe2000bf01270 */
[----:B------:R-:W-:Y:S01]  /*1330*/  CS2R R92, SRZ ;  /* 0x00000000005c7805 */ /* 0x000fe2000001ff00 */
[----:B------:R-:W-:Y:S01]  /*1340*/  UISETP.NE.AND UP1, UPT, UR39, 0x1, UPT ;  /* 0x000000012700788c */ /* 0x000fe2000bf25270 */
[----:B------:R-:W-:Y:S01]  /*1350*/  CS2R R88, SRZ ;  /* 0x0000000000587805 */ /* 0x000fe2000001ff00 */
[----:B------:R-:W-:Y:S01]  /*1360*/  USEL UR41, UR7, UR9, UP0 ;  /* 0x0000000907297287 */ /* 0x000fe20008000000 */
[----:B------:R-:W-:Y:S01]  /*1370*/  IMAD.MOV.U32 R201, RZ, RZ, RZ ;  /* 0x000000ffffc97224 */ /* 0x000fe200078e00ff */
[----:B------:R-:W-:-:S02]  /*1380*/  CS2R R84, SRZ ;  /* 0x0000000000547805 */ /* 0x000fc4000001ff00 */
[----:B------:R-:W-:Y:S01]  /*1390*/  CS2R R80, SRZ ;  /* 0x0000000000507805 */ /* 0x000fe2000001ff00 */
[----:B------:R-:W-:Y:S01]  /*13a0*/  UISETP.GE.AND UP0, UPT, UR41, 0x1, UPT ;  /* 0x000000012900788c */ /* 0x000fe2000bf06270 */
[----:B------:R-:W-:Y:S02]  /*13b0*/  CS2R R198, SRZ ;  /* 0x0000000000c67805 */ /* 0x000fe4000001ff00 */
[----:B------:R-:W-:Y:S02]  /*13c0*/  CS2R R76, SRZ ;  /* 0x00000000004c7805 */ /* 0x000fe4000001ff00 */
[----:B------:R-:W-:Y:S02]  /*13d0*/  CS2R R72, SRZ ;  /* 0x0000000000487805 */ /* 0x000fe4000001ff00 */
[----:B------:R-:W-:Y:S01]  /*13e0*/  CS2R R68, SRZ ;  /* 0x0000000000447805 */ /* 0x000fe2000001ff00 */
[----:B------:R-:W-:Y:S01]  /*13f0*/  @UP1 ULDC UR10, c[0x0][0xc4c] ;  /* 0x00031300000a1ab9 */ /* 0x000fe20000000800 */
[----:B------:R-:W-:Y:S01]  /*1400*/  PLOP3.LUT P1, PT, PT, PT, UP0, 0x80, 0x0 ;  /* 0x000000000000781c */ /* 0x000fe20003f2f008 */
[----:B------:R-:W-:Y:S01]  /*1410*/  UIMAD.WIDE.U32 UR4, UR11, UR10, URZ ;  /* 0x0000000a0b0472a5 */ /* 0x000fe2000f8e003f */
[----:B------:R-:W-:Y:S01]  /*1420*/  CS2R R64, SRZ ;  /* 0x0000000000407805 */ /* 0x000fe2000001ff00 */
[----:B------:R-:W-:Y:S01]  /*1430*/  @UP1 ULDC UR6, c[0x0][0xc50] ;  /* 0x0003140000061ab9 */ /* 0x000fe20000000800 */
[----:B------:R-:W-:Y:S01]  /*1440*/  CS2R R196, SRZ ;  /* 0x0000000000c47805 */ /* 0x000fe2000001ff00 */
[----:B------:R-:W-:Y:S01]  /*1450*/  @UP1 USHF.R.U32.HI UR42, URZ, UR6, UR5 ;  /* 0x000000063f2a1299 */ /* 0x000fe20008011605 */
[----:B------:R-:W-:-:S02]  /*1460*/  CS2R R60, SRZ ;  /* 0x00000000003c7805 */ /* 0x000fc4000001ff00 */
[----:B------:R-:W-:Y:S02]  /*1470*/  CS2R R56, SRZ ;  /* 0x0000000000387805 */ /* 0x000fe4000001ff00 */
[----:B------:R-:W-:Y:S01]  /*1480*/  CS2R R52, SRZ ;  /* 0x0000000000347805 */ /* 0x000fe2000001ff00 */
[----:B------:R-:W-:Y:S01]  /*1490*/  UIADD3 UR4, -UR42, URZ, URZ ;  /* 0x0000003f2a047290 */ /* 0x000fe2000fffe13f */
        /* <DEDUP_REMOVED lines=64> */
.L_x_13395:
        /* <DEDUP_REMOVED lines=13> */
.L_x_13546:
[----:B0-----:R-:W-:Y:S01]  /*1970*/  IMAD.U32 R0, RZ, RZ, UR45 ;  /* 0x0000002dff007e24 */ /* 0x001fe2000f8e00ff */
[----:B------:R-:W-:Y:S05]  /*1980*/  WARPSYNC.ALL ;  /* 0x0000000000007948 */ /* 0x000fea0003800000 */
[----:B------:R0:W-:Y:S01]  /*1990*/  BAR.SYNC.DEFER_BLOCKING R8, 0x100 ;  /* 0x000400080000751d */ /* 0x0001e20000010000 */
[----:B------:R-:W-:-:S13]  /*19a0*/  ISETP.NE.AND P0, PT, R0, 0x3, PT ;  /* 0x000000030000780c */ /* 0x000fda0003f05270 */
[----:B0-----:R-:W-:Y:S05]  /*19b0*/  @!P0 BRA `(.L_x_13397) ;  /* 0x0000000000048947 */ /* 0x001fea0003800000 */
[----:B------:R-:W-:Y:S01]  /*19c0*/  BPT.TRAP 0x1 ;  /* 0x000000040000795c */ /* 0x000fe20000300000 */
.L_x_13397:
[----:B------:R-:W-:Y:S02]  /*19d0*/  IMAD.U32 R11, RZ, RZ, UR37 ;  /* 0x00000025ff0b7e24 */ /* 0x000fe4000f8e00ff */
[----:B------:R-:W-:-:S03]  /*19e0*/  IMAD.U32 R6, RZ, RZ, UR36 ;  /* 0x00000024ff067e24 */ /* 0x000fc6000f8e00ff */
[----:B------:R-:W-:Y:S01]  /*19f0*/  SHF.L.U32 R11, R11, 0x1f, RZ ;  /* 0x0000001f0b0b7819 */ /* 0x000fe200000006ff */
[----:B------:R-:W-:-:S04]  /*1a00*/  IMAD R6, R6, 0x8, R7 ;  /* 0x0000000806067824 */ /* 0x000fc800078e0207 */
[----:B------:R0:W1:Y:S01]  /*1a10*/  SYNCS.PHASECHK.TRANS64.TRYWAIT P1, [R6+URZ+0x22830], R11 ;  /* 0x0228300b060075a7 */ /* 0x000062000802017f */
[----:B------:R-:W-:Y:S05]  /*1a20*/  @!P0 BRA `(.L_x_13398) ;  /* 0x0000000000048947 */ /* 0x000fea0003800000 */
[----:B------:R-:W-:Y:S01]  /*1a30*/  BPT.TRAP 0x1 ;  /* 0x000000040000795c */ /* 0x000fe20000300000 */
.L_x_13398:
[----:B-1----:R-:W-:Y:S05]  /*1a40*/  @P1 BRA `(.L_x_13399) ;  /* 0x0000000000081947 */ /* 0x002fea0003800000 */
[----:B------:R-:W1:Y:S02]  /*1a50*/  SYNCS.PHASECHK.TRANS64.TRYWAIT P1, [R6+URZ+0x22830], R11 ;  /* 0x0228300b060075a7 */ /* 0x000e64000802017f */
[----:B-1----:R-:W-:Y:S05]  /*1a60*/  @!P1 BRA `(.L_x_13400) ;  /* 0x000000ec000c9947 */ /* 0x002fea0003800000 */
.L_x_13399:
        /* <DEDUP_REMOVED lines=10> */
[----:B------:R-:W-:Y:S01]  /*1b10*/  VIADD R0, R16, UR44 ;  /* 0x0000002c10007c36 */ /* 0x000fe20008000000 */
        /* <DEDUP_REMOVED lines=14> */
[----:B------:R-:W-:Y:S02]  /*1c00*/  ULDC UR7, c[0x0][0x9d8] ;  /* 0x0002760000077ab9 */ /* 0x000fe40000000800 */
        /* <DEDUP_REMOVED lines=9> */
[----:B------:R-:W3:Y:S04]  /*1ca0*/  SHFL.IDX PT, R5, R0, 0x1, 0x1c1f ;  /* 0x003c1f0000057f89 */ /* 0x000ee800000e0000 */
[----:B------:R-:W4:Y:S01]  /*1cb0*/  SHFL.IDX PT, R0, R0, RZ, 0x1c1f ;  /* 0x001c1fff00007589 */ /* 0x000f2200000e0000 */
[----:B------:R-:W-:-:S02]  /*1cc0*/  WARPGROUP.DEPBAR.LE gsb0, 0x0 ;  /* 0x00008000000079c5 */ /* 0x000fc40000010000 */
[----:B------:R-:W-:-:S06]  /*1cd0*/  WARPGROUP.ARRIVE ;  /* 0x00000000000079c5 */ /* 0x000fcc0000000000 */
[----:B------:R-:W-:Y:S01]  /*1ce0*/  HGMMA.64x96x16.F32 R24, gdesc[UR8], R24, gsb0 ;  /* 0x01600000081879f0 */ /* 0x000fe20008000818 */
[----:B------:R-:W-:Y:S02]  /*1cf0*/  ULDC UR10, c[0x0][0x988] ;  /* 0x00026200000a7ab9 */ /* 0x000fe40000000800 */
[----:B------:R-:W-:Y:S02]  /*1d00*/  WARPGROUP.DEPBAR.LE gsb0, 0x0 ;  /* 0x00008000000079c5 */ /* 0x000fe40000010000 */
[----:B------:R-:W-:-:S06]  /*1d10*/  WARPGROUP.ARRIVE ;  /* 0x00000000000079c5 */ /* 0x000fcc0000000000 */
[----:B------:R-:W-:Y:S01]  /*1d20*/  HGMMA.64x96x16.F32 R24, gdesc[UR12], R24, gsb0 ;  /* 0x016000000c1879f0 */ /* 0x000fe20008000818 */
[----:B------:R-:W-:Y:S01]  /*1d30*/  ULDC UR14, c[0x0][0x2f0] ;  /* 0x0000bc00000e7ab9 */ /* 0x000fe20000000800 */
[----:B------:R-:W-:Y:S01]  /*1d40*/  ULDC UR15, c[0x0][0x288] ;  /* 0x0000a200000f7ab9 */ /* 0x000fe20000000800 */
[----:B------:R-:W-:-:S06]  /*1d50*/  UIMAD UR6, UR43, UR14, UR6 ;  /* 0x0000000e2b0672a4 */ /* 0x000fcc000f8e0206 */
[----:B------:R-:W-:-:S04]  /*1d60*/  IMAD.U32 R4, RZ, RZ, UR6 ;  /* 0x00000006ff047e24 */ /* 0x000fc8000f8e00ff */
[----:B------:R-:W-:Y:S02]  /*1d70*/  IMAD R3, R17, -0x2, R4 ;  /* 0xfffffffe11037824 */ /* 0x000fe400078e0204 */
[----:B------:R-:W-:-:S05]  /*1d80*/  IMAD.U32 R4, RZ, RZ, UR15 ;  /* 0x0000000fff047e24 */ /* 0x000fca000f8e00ff */
[----:B------:R-:W-:-:S04]  /*1d90*/  IADD3 R4, R3, 0x1, -R4 ;  /* 0x0000000103047810 */ /* 0x000fc80007ffe804 */
[-CC-:B---3--:R-:W-:Y:S02]  /*1da0*/  VIADDMNMX R5, R5, R4.reuse, R3.reuse, PT ;  /* 0x0000000405057246 */ /* 0x188fe40003800103 */
[----:B----4-:R-:W-:Y:S02]  /*1db0*/  VIADDMNMX R3, R0, R4, R3, PT ;  /* 0x0000000400037246 */ /* 0x010fe40003800103 */
[C---:B------:R-:W-:Y:S02]  /*1dc0*/  ISETP.GT.AND P2, PT, R5.reuse, RZ, PT ;  /* 0x000000ff0500720c */ /* 0x040fe40003f44270 */
[C---:B------:R-:W-:Y:S02]  /*1dd0*/  ISETP.GT.AND P3, PT, R5.reuse, 0x1, PT ;  /* 0x000000010500780c */ /* 0x040fe40003f64270 */
[----:B------:R-:W-:Y:S02]  /*1de0*/  ISETP.GT.AND P4, PT, R5, 0x8, PT ;  /* 0x000000080500780c */ /* 0x000fe40003f84270 */
[----:B------:R-:W-:-:S02]  /*1df0*/  ISETP.GT.AND P5, PT, R3, RZ, PT ;  /* 0x000000ff0300720c */ /* 0x000fc40003fa4270 */
[----:B------:R-:W-:Y:S01]  /*1e00*/  ISETP.GT.AND P6, PT, R3, 0x1, PT ;  /* 0x000000010300780c */ /* 0x000fe20003fc4270 */
        /* <DEDUP_REMOVED lines=32> */
[----:B------:R-:W-:Y:S01]  /*2010*/  MUFU.TANH R12, R25 ;  /* 0x00000019000c7308 */ /* 0x000fe20000002400 */
[----:B----4-:R-:W-:Y:S01]  /*2020*/  FSEL R20, R20, -INF , P3 ;  /* 0xff80000014147808 */ /* 0x010fe20001800000 */
[----:B------:R-:W-:Y:S01]  /*2030*/  FMUL.FTZ R59, R59, UR7 ;  /* 0x000000073b3b7c20 */ /* 0x000fe20008410000 */
[----:B------:R-:W-:Y:S01]  /*2040*/  ISETP.GT.AND P3, PT, R5, 0x10, PT ;  /* 0x000000100500780c */ /* 0x000fe20003f64270 */
[----:B------:R-:W-:Y:S01]  /*2050*/  FMUL.FTZ R62, R62, UR7 ;  /* 0x000000073e3e7c20 */ /* 0x000fe20008410000 */
[----:B------:R-:W-:Y:S01]  /*2060*/  FMNMX.FTZ R10, R13, R20, !PT ;  /* 0x000000140d0a7209 */ /* 0x000fe20007810000 */
[----:B------:R-:W-:Y:S01]  /*2070*/  FMUL.FTZ R63, R63, UR7 ;  /* 0x000000073f3f7c20 */ /* 0x000fe20008410000 */
[----:B------:R-:W-:Y:S01]  /*2080*/  FMUL.FTZ R66, R66, UR7 ;  /* 0x0000000742427c20 */ /* 0x000fe20008410000 */
[----:B------:R-:W3:Y:S01]  /*2090*/  MUFU.TANH R25, R31 ;  /* 0x0000001f00197308 */ /* 0x000ee20000002400 */
[----:B-----5:R-:W-:Y:S01]  /*20a0*/  FSEL R21, R21, -INF , P4 ;  /* 0xff80000015157808 */ /* 0x020fe20002000000 */
[----:B------:R-:W-:Y:S01]  /*20b0*/  FMUL.FTZ R67, R67, UR7 ;  /* 0x0000000743437c20 */ /* 0x000fe20008410000 */
[----:B------:R-:W-:Y:S01]  /*20c0*/  FMUL.FTZ R70, R70, UR7 ;  /* 0x0000000746467c20 */ /* 0x000fe20008410000 */
[----:B------:R-:W-:Y:S01]  /*20d0*/  FMUL.FTZ R71, R71, UR7 ;  /* 0x0000000747477c20 */ /* 0x000fe20008410000 */
[----:B------:R-:W-:Y:S01]  /*20e0*/  FMNMX.FTZ R10, R21, R10, !PT ;  /* 0x0000000a150a7209 */ /* 0x000fe20007810000 */
[----:B------:R-:W-:Y:S01]  /*20f0*/  FMUL.FTZ R24, R24, UR7 ;  /* 0x0000000718187c20 */ /* 0x000fe20008410000 */
[----:B------:R-:W-:Y:S01]  /*2100*/  FMUL.FTZ R28, R28, UR7 ;  /* 0x000000071c1c7c20 */ /* 0x000fe20008410000 */
[----:B------:R-:W4:Y:S01]  /*2110*/  MUFU.TANH R34, R34 ;  /* 0x0000002200227308 */ /* 0x000f220000002400 */
[----:B------:R-:W-:Y:S01]  /*2120*/  FMUL.FTZ R32, R32, UR7 ;  /* 0x0000000720207c20 */ /* 0x000fe20008410000 */
[----:B------:R-:W-:Y:S01]  /*2130*/  FMUL.FTZ R36, R36, UR7 ;  /* 0x0000000724247c20 */ /* 0x000fe20008410000 */
[----:B------:R-:W-:Y:S01]  /*2140*/  ISETP.GT.AND P4, PT, R3, 0x8, PT ;  /* 0x000000080300780c */ /* 0x000fe20003f84270 */
[----:B------:R-:W-:Y:S01]  /*2150*/  FMUL.FTZ R48, R48, UR7 ;  /* 0x0000000730307c20 */ /* 0x000fe20008410000 */
[----:B------:R-:W-:Y:S01]  /*2160*/  FMUL.FTZ R44, R44, UR7 ;  /* 0x000000072c2c7c20 */ /* 0x000fe20008410000 */
[----:B------:R-:W-:Y:S01]  /*2170*/  FMUL.FTZ R45, R45, UR7 ;  /* 0x000000072d2d7c20 */ /* 0x000fe20008410000 */
[----:B------:R-:W-:Y:S01]  /*2180*/  FMUL.FTZ R49, R49, UR7 ;  /* 0x0000000731317c20 */ /* 0x000fe20008410000 */
[----:B------:R-:W-:Y:S01]  /*2190*/  MUFU.TANH R14, R29 ;  /* 0x0000001d000e7308 */ /* 0x000fe20000002400 */
[----:B---3--:R-:W-:Y:S01]  /*21a0*/  FSEL R25, R25, -INF , P2 ;  /* 0xff80000019197808 */ /* 0x008fe20001000000 */
[----:B------:R-:W-:Y:S01]  /*21b0*/  FMUL.FTZ R52, R52, UR7 ;  /* 0x0000000734347c20 */ /* 0x000fe20008410000 */
[----:B------:R-:W-:Y:S01]  /*21c0*/  ISETP.GT.AND P2, PT, R5, 0x11, PT ;  /* 0x000000110500780c */ /* 0x000fe20003f44270 */
        /* <DEDUP_REMOVED lines=9> */
[----:B------:R-:W-:Y:S01]  /*2260*/  FMNMX.FTZ R10, R27, R10, !PT ;  /* 0x0000000a1b0a7209 */ /* 0x000fe20007810000 */
[----:B------:R-:W-:Y:S01]  /*2270*/  FMUL.FTZ R64, R64, UR7 ;  /* 0x0000000740407c20 */ /* 0x000fe20008410000 */
[----:B------:R-:W-:Y:S01]  /*2280*/  FMUL.FTZ R65, R65, UR7 ;  /* 0x0000000741417c20 */ /* 0x000fe20008410000 */
[----:B------:R-:W4:Y:S01]  /*2290*/  MUFU.TANH R38, R38 ;  /* 0x0000002600267308 */ /* 0x000f220000002400 */
[----:B------:R-:W-:Y:S01]  /*22a0*/  FMUL.FTZ R68, R68, UR7 ;  /* 0x0000000744447c20 */ /* 0x000fe20008410000 */
[----:B------:R-:W-:-:S06]  /*22b0*/  FMUL.FTZ R69, R69, UR7 ;  /* 0x0000000745457c20 */ /* 0x000fcc0008410000 */
[----:B------:R-:W-:Y:S01]  /*22c0*/  MUFU.TANH R72, R33 ;  /* 0x0000002100487308 */ /* 0x000fe20000002400 */
[----:B---3--:R-:W-:Y:S02]  /*22d0*/  FSEL R29, R29, -INF , P2 ;  /* 0xff8000001d1d7808 */ /* 0x008fe40001000000 */
[----:B------:R-:W-:Y:S02]  /*22e0*/  ISETP.GT.AND P2, PT, R5, 0x19, PT ;  /* 0x000000190500780c */ /* 0x000fe40003f44270 */
[----:B------:R-:W-:-:S03]  /*22f0*/  FMNMX.FTZ R10, R29, R10, !PT ;  /* 0x0000000a1d0a7209 */ /* 0x000fc60007810000 */
[----:B------:R-:W3:Y:S01]  /*2300*/  MUFU.TANH R33, R39 ;  /* 0x0000002700217308 */ /* 0x000ee20000002400 */
[----:B----4-:R-:W-:Y:S02]  /*2310*/  FSEL R31, R38, -INF , P3 ;  /* 0xff800000261f7808 */ /* 0x010fe40001800000 */
[----:B------:R-:W-:Y:S02]  /*2320*/  ISETP.GT.AND P3, PT, R5, 0x20, PT ;  /* 0x000000200500780c */ /* 0x000fe40003f64270 */
[----:B------:R-:W-:-:S03]  /*2330*/  FMNMX.FTZ R10, R31, R10, !PT ;  /* 0x0000000a1f0a7209 */ /* 0x000fc60007810000 */
[----:B------:R-:W4:Y:S08]  /*2340*/  MUFU.TANH R42, R42 ;  /* 0x0000002a002a7308 */ /* 0x000f300000002400 */
[----:B------:R-:W-:Y:S01]  /*2350*/  MUFU.TANH R73, R37 ;  /* 0x0000002500497308 */ /* 0x000fe20000002400 */
[----:B---3--:R-:W-:Y:S02]  /*2360*/  FSEL R33, R33, -INF , P2 ;  /* 0xff80000021217808 */ /* 0x008fe40001000000 */
[----:B------:R-:W-:-:S02]  /*2370*/  ISETP.GT.AND P2, PT, R5, 0x21, PT ;  /* 0x000000210500780c */ /* 0x000fc40003f44270 */
[----:B------:R-:W-:-:S03]  /*2380*/  FMNMX.FTZ R10, R33, R10, !PT ;  /* 0x0000000a210a7209 */ /* 0x000fc60007810000 */
[----:B------:R-:W3:Y:S01]  /*2390*/  MUFU.TANH R37, R43 ;  /* 0x0000002b00257308 */ /* 0x000ee20000002400 */
[----:B----4-:R-:W-:Y:S02]  /*23a0*/  FSEL R35, R42, -INF , P3 ;  /* 0xff8000002a237808 */ /* 0x010fe40001800000 */
[----:B------:R-:W-:Y:S02]  /*23b0*/  ISETP.GT.AND P3, PT, R5, 0x28, PT ;  /* 0x000000280500780c */ /* 0x000fe40003f64270 */
[----:B------:R-:W-:-:S03]  /*23c0*/  FMNMX.FTZ R10, R35, R10, !PT ;  /* 0x0000000a230a7209 */ /* 0x000fc60007810000 */
[----:B------:R-:W4:Y:S08]  /*23d0*/  MUFU.TANH R46, R46 ;  /* 0x0000002e002e7308 */ /* 0x000f300000002400 */
[----:B------:R-:W5:Y:S01]  /*23e0*/  MUFU.TANH R39, R47 ;  /* 0x0000002f00277308 */ /* 0x000f620000002400 */
[----:B---3--:R-:W-:Y:S02]  /*23f0*/  FSEL R37, R37, -INF , P2 ;  /* 0xff80000025257808 */ /* 0x008fe40001000000 */
[----:B------:R-:W-:-:S02]  /*2400*/  ISETP.GT.AND P2, PT, R5, 0x29, PT ;  /* 0x000000290500780c */ /* 0x000fc40003f44270 */
[----:B------:R-:W-:-:S03]  /*2410*/  FMNMX.FTZ R9, R37, R10, !PT ;  /* 0x0000000a25097209 */ /* 0x000fc60007810000 */
[----:B------:R-:W-:Y:S01]  /*2420*/  MUFU.TANH R74, R40 ;  /* 0x00000028004a7308 */ /* 0x000fe20000002400 */
[----:B----4-:R-:W-:Y:S02]  /*2430*/  FSEL R38, R46, -INF , P3 ;  /* 0xff8000002e267808 */ /* 0x010fe40001800000 */
[----:B------:R-:W-:Y:S02]  /*2440*/  ISETP.GT.AND P3, PT, R5, 0x30, PT ;  /* 0x000000300500780c */ /* 0x000fe40003f64270 */
[----:B------:R-:W-:-:S03]  /*2450*/  FMNMX.FTZ R10, R38, R9, !PT ;  /* 0x00000009260a7209 */ /* 0x000fc60007810000 */
[----:B------:R-:W3:Y:S01]  /*2460*/  MUFU.TANH R40, R50 ;  /* 0x0000003200287308 */ /* 0x000ee20000002400 */
[----:B-----5:R-:W-:Y:S02]  /*2470*/  FSEL R39, R39, -INF , P2 ;  /* 0xff80000027277808 */ /* 0x020fe40001000000 */
[----:B------:R-:W-:Y:S02]  /*2480*/  ISETP.GT.AND P2, PT, R5, 0x31, PT ;  /* 0x000000310500780c */ /* 0x000fe40003f44270 */
[----:B------:R-:W-:-:S03]  /*2490*/  FMNMX.FTZ R9, R39, R10, !PT ;  /* 0x0000000a27097209 */ /* 0x000fc60007810000 */
[----:B------:R-:W-:Y:S08]  /*24a0*/  MUFU.TANH R75, R41 ;  /* 0x00000029004b7308 */ /* 0x000ff00000002400 */
[----:B------:R-:W4:Y:S01]  /*24b0*/  MUFU.TANH R41, R51 ;  /* 0x0000003300297308 */ /* 0x000f220000002400 */
[----:B---3--:R-:W-:Y:S02]  /*24c0*/  FSEL R40, R40, -INF , P3 ;  /* 0xff80000028287808 */ /* 0x008fe40001800000 */
[----:B------:R-:W-:-:S02]  /*24d0*/  ISETP.GT.AND P3, PT, R5, 0x38, PT ;  /* 0x000000380500780c */ /* 0x000fc40003f64270 */
[----:B------:R-:W-:-:S03]  /*24e0*/  FMNMX.FTZ R10, R40, R9, !PT ;  /* 0x00000009280a7209 */ /* 0x000fc60007810000 */
[----:B------:R-:W3:Y:S08]  /*24f0*/  MUFU.TANH R54, R54 ;  /* 0x0000003600367308 */ /* 0x000ef00000002400 */
[----:B------:R-:W5:Y:S01]  /*2500*/  MUFU.TANH R43, R55 ;  /* 0x00000037002b7308 */ /* 0x000f620000002400 */
[----:B----4-:R-:W-:Y:S02]  /*2510*/  FSEL R41, R41, -INF , P2 ;  /* 0xff80000029297808 */ /* 0x010fe40001000000 */
[----:B------:R-:W-:-:S02]  /*2520*/  ISETP.GT.AND P2, PT, R5, 0x39, PT ;  /* 0x000000390500780c */ /* 0x000fc40003f44270 */
[----:B------:R-:W-:-:S03]  /*2530*/  FMNMX.FTZ R9, R41, R10, !PT ;  /* 0x0000000a29097209 */ /* 0x000fc60007810000 */
[----:B------:R-:W4:Y:S01]  /*2540*/  MUFU.TANH R58, R58 ;  /* 0x0000003a003a7308 */ /* 0x000f220000002400 */
[----:B---3--:R-:W-:Y:S02]  /*2550*/  FSEL R42, R54, -INF , P3 ;  /* 0xff800000362a7808 */ /* 0x008fe40001800000 */
[----:B------:R-:W-:Y:S02]  /*2560*/  ISETP.GT.AND P3, PT, R5, 0x40, PT ;  /* 0x000000400500780c */ /* 0x000fe40003f64270 */
[----:B------:R-:W-:-:S03]  /*2570*/  FMNMX.FTZ R10, R42, R9, !PT ;  /* 0x000000092a0a7209 */ /* 0x000fc60007810000 */
[----:B------:R-:W3:Y:S01]  /*2580*/  MUFU.TANH R47, R59 ;  /* 0x0000003b002f7308 */ /* 0x000ee20000002400 */
[----:B-----5:R-:W-:Y:S02]  /*2590*/  FSEL R43, R43, -INF , P2 ;  /* 0xff8000002b2b7808 */ /* 0x020fe40001000000 */
[----:B------:R-:W-:Y:S02]  /*25a0*/  ISETP.GT.AND P2, PT, R5, 0x41, PT ;  /* 0x000000410500780c */ /* 0x000fe40003f44270 */
[----:B------:R-:W-:-:S03]  /*25b0*/  FMNMX.FTZ R9, R43, R10, !PT ;  /* 0x0000000a2b097209 */ /* 0x000fc60007810000 */
[----:B------:R-:W5:Y:S01]  /*25c0*/  MUFU.TANH R50, R62 ;  /* 0x0000003e00327308 */ /* 0x000f620000002400 */
[----:B----4-:R-:W-:Y:S02]  /*25d0*/  FSEL R46, R58, -INF , P3 ;  /* 0xff8000003a2e7808 */ /* 0x010fe40001800000 */
[----:B------:R-:W-:Y:S02]  /*25e0*/  ISETP.GT.AND P3, PT, R5, 0x48, PT ;  /* 0x000000480500780c */ /* 0x000fe40003f64270 */
        /* <DEDUP_REMOVED lines=30> */
[----:B-----5:R-:W-:Y:S01]  /*27d0*/  FSEL R4, R24, -INF , P5 ;  /* 0xff80000018047808 */ /* 0x020fe20002800000 */
[----:B------:R-:W5:Y:S06]  /*27e0*/  SHFL.BFLY PT, R5, R10, 0x2, 0x1f ;  /* 0x0c401f000a057f89 */ /* 0x000f6c00000e0000 */
[----:B------:R-:W0:Y:S01]  /*27f0*/  MUFU.TANH R36, R36 ;  /* 0x0000002400247308 */ /* 0x000e220000002400 */
[----:B----4-:R-:W-:-:S07]  /*2800*/  FSEL R9, R28, -INF , P4 ;  /* 0xff8000001c097808 */ /* 0x010fce0002000000 */
[----:B------:R4:W-:Y:S08]  /*2810*/  MUFU.TANH R62, R48 ;  /* 0x00000030003e7308 */ /* 0x0009f00000002400 */
[----:B------:R-:W1:Y:S01]  /*2820*/  MUFU.TANH R44, R44 ;  /* 0x0000002c002c7308 */ /* 0x000e620000002400 */
[----:B-----5:R-:W-:-:S05]  /*2830*/  FMNMX.FTZ R5, R10, R5, !PT ;  /* 0x000000050a057209 */ /* 0x020fca0007810000 */
[----:B------:R-:W5:Y:S02]  /*2840*/  SHFL.BFLY PT, R10, R5, 0x1, 0x1f ;  /* 0x0c201f00050a7f89 */ /* 0x000f6400000e0000 */
[----:B------:R2:W1:Y:S08]  /*2850*/  MUFU.TANH R34, R45 ;  /* 0x0000002d00227308 */ /* 0x0004700000002400 */
[----:B------:R-:W1:Y:S08]  /*2860*/  MUFU.TANH R49, R49 ;  /* 0x0000003100317308 */ /* 0x000e700000002400 */
[----:B------:R-:W1:Y:S01]  /*2870*/  MUFU.TANH R63, R52 ;  /* 0x00000034003f7308 */ /* 0x000e620000002400 */
[----:B-----5:R-:W-:-:S07]  /*2880*/  FMNMX.FTZ R0, R5, R10, !PT ;  /* 0x0000000a05007209 */ /* 0x020fce0007810000 */
[----:B------:R-:W5:Y:S01]  /*2890*/  MUFU.TANH R53, R53 ;  /* 0x0000003500357308 */ /* 0x000f620000002400 */
[----:B------:R-:W-:Y:S02]  /*28a0*/  FSEL R5, R12, -INF , P6 ;  /* 0xff8000000c057808 */ /* 0x000fe40003000000 */
[C---:B------:R-:W-:Y:S01]  /*28b0*/  FSETP.NEU.FTZ.AND P5, PT, R0.reuse, -INF , PT ;  /* 0xff8000000000780b */ /* 0x040fe20003fbd000 */
[----:B------:R-:W-:Y:S01]  /*28c0*/  FMUL.FTZ R10, R0, UR10 ;  /* 0x0000000a000a7c20 */ /* 0x000fe20008410000 */
[----:B------:R-:W-:-:S03]  /*28d0*/  FMNMX.FTZ R12, R4, R5, !PT ;  /* 0x00000005040c7209 */ /* 0x000fc60007810000 */
[----:B------:R-:W5:Y:S01]  /*28e0*/  MUFU.TANH R66, R56 ;  /* 0x0000003800427308 */ /* 0x000f620000002400 */
[----:B----4-:R-:W-:Y:S02]  /*28f0*/  FSEL R48, R10, RZ, P5 ;  /* 0x000000ff0a307208 */ /* 0x010fe40002800000 */
[----:B------:R-:W-:Y:S02]  /*2900*/  FSEL R10, R14, -INF , P3 ;  /* 0xff8000000e0a7808 */ /* 0x000fe40001800000 */
[----:B------:R-:W-:Y:S01]  /*2910*/  FMNMX.FTZ R15, R9, R12, !PT ;  /* 0x0000000c090f7209 */ /* 0x000fe20007810000 */
[--C-:B------:R-:W-:Y:S01]  /*2920*/  FFMA.FTZ R153, R13, UR10, -R48.reuse ;  /* 0x0000000a0d997c23 */ /* 0x100fe20008010830 */
[----:B------:R-:W-:Y:S01]  /*2930*/  ISETP.GT.AND P3, PT, R3, 0x11, PT ;  /* 0x000000110300780c */ /* 0x000fe20003f64270 */
[--C-:B------:R-:W-:Y:S01]  /*2940*/  FFMA.FTZ R28, R20, UR10, -R48.reuse ;  /* 0x0000000a141c7c23 */ /* 0x100fe20008010830 */
[----:B---3--:R-:W-:Y:S01]  /*2950*/  FSEL R12, R32, -INF , P2 ;  /* 0xff800000200c7808 */ /* 0x008fe20001000000 */
[--C-:B------:R-:W-:Y:S01]  /*2960*/  FFMA.FTZ R30, R21, UR10, -R48.reuse ;  /* 0x0000000a151e7c23 */ /* 0x100fe20008010830 */
[----:B------:R-:W-:Y:S01]  /*2970*/  FMNMX.FTZ R15, R10, R15, !PT ;  /* 0x0000000f0a0f7209 */ /* 0x000fe20007810000 */
[----:B------:R3:W-:Y:S01]  /*2980*/  MUFU.EX2 R52, R28 ;  /* 0x0000001c00347308 */ /* 0x0007e20000000800 */
[----:B------:R-:W-:Y:S01]  /*2990*/  ISETP.GT.AND P2, PT, R3, 0x18, PT ;  /* 0x000000180300780c */ /* 0x000fe20003f44270 */
[--C-:B------:R-:W-:Y:S01]  /*29a0*/  FFMA.FTZ R32, R25, UR10, -R48.reuse ;  /* 0x0000000a19207c23 */ /* 0x100fe20008010830 */
[----:B------:R-:W-:Y:S01]  /*29b0*/  FSEL R13, R72, -INF , P3 ;  /* 0xff800000480d7808 */ /* 0x000fe20001800000 */
[--C-:B------:R-:W-:Y:S01]  /*29c0*/  FFMA.FTZ R38, R38, UR10, -R48.reuse ;  /* 0x0000000a26267c23 */ /* 0x100fe20008010830 */
[----:B------:R-:W-:Y:S01]  /*29d0*/  FMNMX.FTZ R24, R12, R15, !PT ;  /* 0x0000000f0c187209 */ /* 0x000fe20007810000 */
[--C-:B------:R-:W-:Y:S01]  /*29e0*/  FFMA.FTZ R39, R39, UR10, -R48.reuse ;  /* 0x0000000a27277c23 */ /* 0x100fe20008010830 */
[----:B------:R-:W-:Y:S01]  /*29f0*/  ISETP.GT.AND P3, PT, R3, 0x19, PT ;  /* 0x000000190300780c */ /* 0x000fe20003f64270 */
[----:B------:R-:W4:Y:S01]  /*2a00*/  MUFU.TANH R57, R57 ;  /* 0x0000003900397308 */ /* 0x000f220000002400 */
[----:B0-----:R-:W-:Y:S01]  /*2a10*/  FSEL R14, R36, -INF , P2 ;  /* 0xff800000240e7808 */ /* 0x001fe20001000000 */
[--C-:B------:R-:W-:Y:S01]  /*2a20*/  FFMA.FTZ R36, R29, UR10, -R48.reuse ;  /* 0x0000000a1d247c23 */ /* 0x100fe20008010830 */
[----:B--2---:R-:W-:Y:S01]  /*2a30*/  FMNMX.FTZ R45, R13, R24, !PT ;  /* 0x000000180d2d7209 */ /* 0x004fe20007810000 */
[--C-:B------:R-:W-:Y:S01]  /*2a40*/  FFMA.FTZ R40, R40, UR10, -R48.reuse ;  /* 0x0000000a28287c23 */ /* 0x100fe20008010830 */
[----:B------:R-:W-:Y:S01]  /*2a50*/  ISETP.GT.AND P2, PT, R3, 0x20, PT ;  /* 0x000000200300780c */ /* 0x000fe20003f44270 */
[--C-:B------:R-:W-:Y:S01]  /*2a60*/  FFMA.FTZ R41, R41, UR10, -R48.reuse ;  /* 0x0000000a29297c23 */ /* 0x100fe20008010830 */
[----:B------:R-:W-:Y:S01]  /*2a70*/  FSEL R15, R73, -INF , P3 ;  /* 0xff800000490f7808 */ /* 0x000fe20001800000 */
[----:B------:R0:W-:Y:S01]  /*2a80*/  MUFU.EX2 R155, R30 ;  /* 0x0000001e009b7308 */ /* 0x0001e20000000800 */
[----:B------:R-:W-:Y:S01]  /*2a90*/  FMNMX.FTZ R24, R14, R45, !PT ;  /* 0x0000002d0e187209 */ /* 0x000fe20007810000 */
[--C-:B------:R-:W-:Y:S01]  /*2aa0*/  FFMA.FTZ R42, R42, UR10, -R48.reuse ;  /* 0x0000000a2a2a7c23 */ /* 0x100fe20008010830 */
[----:B------:R-:W-:Y:S01]  /*2ab0*/  ISETP.GT.AND P3, PT, R3, 0x21, PT ;  /* 0x000000210300780c */ /* 0x000fe20003f64270 */
[--C-:B------:R-:W-:Y:S01]  /*2ac0*/  FFMA.FTZ R43, R43, UR10, -R48.reuse ;  /* 0x0000000a2b2b7c23 */ /* 0x100fe20008010830 */
[----:B------:R-:W-:Y:S01]  /*2ad0*/  FSEL R20, R74, -INF , P2 ;  /* 0xff8000004a147808 */ /* 0x000fe20001000000 */
[--C-:B------:R-:W-:Y:S01]  /*2ae0*/  FFMA.FTZ R46, R46, UR10, -R48.reuse ;  /* 0x0000000a2e2e7c23 */ /* 0x100fe20008010830 */
[----:B------:R-:W-:Y:S01]  /*2af0*/  FMNMX.FTZ R45, R15, R24, !PT ;  /* 0x000000180f2d7209 */ /* 0x000fe20007810000 */
[----:B------:R-:W2:Y:S01]  /*2b00*/  MUFU.TANH R67, R60 ;  /* 0x0000003c00437308 */ /* 0x000ea20000002400 */
[----:B------:R-:W-:Y:S01]  /*2b10*/  ISETP.GT.AND P2, PT, R3, 0x28, PT ;  /* 0x000000280300780c */ /* 0x000fe20003f44270 */
[--C-:B------:R-:W-:Y:S01]  /*2b20*/  FFMA.FTZ R47, R47, UR10, -R48.reuse ;  /* 0x0000000a2f2f7c23 */ /* 0x100fe20008010830 */
[----:B------:R-:W-:Y:S01]  /*2b30*/  FSEL R21, R75, -INF , P3 ;  /* 0xff8000004b157808 */ /* 0x000fe20001800000 */
[--C-:B------:R-:W-:Y:S01]  /*2b40*/  FFMA.FTZ R50, R50, UR10, -R48.reuse ;  /* 0x0000000a32327c23 */ /* 0x100fe20008010830 */
[----:B------:R-:W-:Y:S01]  /*2b50*/  FMNMX.FTZ R26, R20, R45, !PT ;  /* 0x0000002d141a7209 */ /* 0x000fe20007810000 */
[--C-:B------:R-:W-:Y:S01]  /*2b60*/  FFMA.FTZ R51, R51, UR10, -R48.reuse ;  /* 0x0000000a33337c23 */ /* 0x100fe20008010830 */
[----:B------:R-:W-:Y:S01]  /*2b70*/  ISETP.GT.AND P3, PT, R3, 0x29, PT ;  /* 0x000000290300780c */ /* 0x000fe20003f64270 */
[----:B------:R-:W2:Y:S01]  /*2b80*/  MUFU.TANH R61, R61 ;  /* 0x0000003d003d7308 */ /* 0x000ea20000002400 */
[----:B-1----:R-:W-:Y:S01]  /*2b90*/  FSEL R24, R44, -INF , P2 ;  /* 0xff8000002c187808 */ /* 0x002fe20001000000 */
[--C-:B------:R-:W-:Y:S01]  /*2ba0*/  FFMA.FTZ R44, R31, UR10, -R48.reuse ;  /* 0x0000000a1f2c7c23 */ /* 0x100fe20008010830 */
[----:B------:R-:W-:Y:S01]  /*2bb0*/  FMNMX.FTZ R45, R21, R26, !PT ;  /* 0x0000001a152d7209 */ /* 0x000fe20007810000 */
[--C-:B------:R-:W-:Y:S01]  /*2bc0*/  FFMA.FTZ R54, R54, UR10, -R48.reuse ;  /* 0x0000000a36367c23 */ /* 0x100fe20008010830 */
[----:B------:R-:W-:Y:S01]  /*2bd0*/  ISETP.GT.AND P2, PT, R3, 0x30, PT ;  /* 0x000000300300780c */ /* 0x000fe20003f44270 */
[--C-:B------:R-:W-:Y:S01]  /*2be0*/  FFMA.FTZ R55, R55, UR10, -R48.reuse ;  /* 0x0000000a37377c23 */ /* 0x100fe20008010830 */
[----:B------:R-:W-:Y:S01]  /*2bf0*/  FSEL R25, R34, -INF , P3 ;  /* 0xff80000022197808 */ /* 0x000fe20001800000 */
[--C-:B------:R-:W-:Y:S01]  /*2c00*/  FFMA.FTZ R34, R27, UR10, -R48.reuse ;  /* 0x0000000a1b227c23 */ /* 0x100fe20008010830 */
[----:B---3--:R-:W-:Y:S01]  /*2c10*/  FMNMX.FTZ R28, R24, R45, !PT ;  /* 0x0000002d181c7209 */ /* 0x008fe20007810000 */
[----:B------:R1:W-:Y:S01]  /*2c20*/  MUFU.EX2 R56, R32 ;  /* 0x0000002000387308 */ /* 0x0003e20000000800 */
[----:B------:R-:W-:Y:S01]  /*2c30*/  ISETP.GT.AND P3, PT, R3, 0x31, PT ;  /* 0x000000310300780c */ /* 0x000fe20003f64270 */
[----:B------:R-:W-:Y:S01]  /*2c40*/  FFMA.FTZ R58, R58, UR10, -R48 ;  /* 0x0000000a3a3a7c23 */ /* 0x000fe20008010830 */
[----:B------:R-:W-:-:S02]  /*2c50*/  FSEL R26, R62, -INF , P2 ;  /* 0xff8000003e1a7808 */ /* 0x000fc40001000000 */
[----:B------:R-:W-:Y:S02]  /*2c60*/  FMNMX.FTZ R45, R25, R28, !PT ;  /* 0x0000001c192d7209 */ /* 0x000fe40007810000 */
[----:B------:R-:W-:Y:S01]  /*2c70*/  ISETP.GT.AND P2, PT, R3, 0x38, PT ;  /* 0x000000380300780c */ /* 0x000fe20003f44270 */
[----:B------:R-:W3:Y:S01]  /*2c80*/  MUFU.TANH R64, R64 ;  /* 0x0000004000407308 */ /* 0x000ee20000002400 */
[----:B------:R-:W-:Y:S01]  /*2c90*/  FSEL R27, R49, -INF , P3 ;  /* 0xff800000311b7808 */ /* 0x000fe20001800000 */
[----:B------:R-:W-:Y:S01]  /*2ca0*/  FFMA.FTZ R49, R33, UR10, -R48 ;  /* 0x0000000a21317c23 */ /* 0x000fe20008010830 */
[----:B0-----:R-:W-:Y:S02]  /*2cb0*/  FMNMX.FTZ R30, R26, R45, !PT ;  /* 0x0000002d1a1e7209 */ /* 0x001fe40007810000 */
[----:B------:R-:W-:Y:S02]  /*2cc0*/  ISETP.GT.AND P3, PT, R3, 0x39, PT ;  /* 0x000000390300780c */ /* 0x000fe40003f64270 */
[----:B------:R-:W-:Y:S01]  /*2cd0*/  FSEL R28, R63, -INF , P2 ;  /* 0xff8000003f1c7808 */ /* 0x000fe20001000000 */
[----:B------:R-:W0:Y:S01]  /*2ce0*/  MUFU.TANH R65, R65 ;  /* 0x0000004100417308 */ /* 0x000e220000002400 */
[----:B------:R-:W-:-:S02]  /*2cf0*/  FMNMX.FTZ R45, R27, R30, !PT ;  /* 0x0000001e1b2d7209 */ /* 0x000fc40007810000 */
[----:B------:R-:W-:Y:S02]  /*2d00*/  ISETP.GT.AND P2, PT, R3, 0x40, PT ;  /* 0x000000400300780c */ /* 0x000fe40003f44270 */
[----:B-----5:R-:W-:Y:S01]  /*2d10*/  FSEL R29, R53, -INF , P3 ;  /* 0xff800000351d7808 */ /* 0x020fe20001800000 */
[----:B------:R-:W-:Y:S01]  /*2d20*/  FFMA.FTZ R53, R35, UR10, -R48 ;  /* 0x0000000a23357c23 */ /* 0x000fe20008010830 */
[----:B-1----:R-:W-:Y:S01]  /*2d30*/  FMNMX.FTZ R32, R28, R45, !PT ;  /* 0x0000002d1c207209 */ /* 0x002fe20007810000 */
[----:B------:R1:W-:Y:S01]  /*2d40*/  MUFU.EX2 R157, R34 ;  /* 0x00000022009d7308 */ /* 0x0003e20000000800 */
[----:B------:R-:W-:Y:S02]  /*2d50*/  ISETP.GT.AND P3, PT, R3, 0x41, PT ;  /* 0x000000410300780c */ /* 0x000fe40003f64270 */
[----:B------:R-:W-:Y:S02]  /*2d60*/  FSEL R30, R66, -INF , P2 ;  /* 0xff800000421e7808 */ /* 0x000fe40001000000 */
[----:B------:R-:W-:-:S02]  /*2d70*/  FMNMX.FTZ R45, R29, R32, !PT ;  /* 0x000000201d2d7209 */ /* 0x000fc40007810000 */
[----:B------:R-:W-:Y:S01]  /*2d80*/  ISETP.GT.AND P2, PT, R3, 0x48, PT ;  /* 0x000000480300780c */ /* 0x000fe20003f44270 */
[----:B------:R-:W5:Y:S01]  /*2d90*/  MUFU.TANH R68, R68 ;  /* 0x0000004400447308 */ /* 0x000f620000002400 */
[----:B----4-:R-:W-:Y:S02]  /*2da0*/  FSEL R31, R57, -INF , P3 ;  /* 0xff800000391f7808 */ /* 0x010fe40001800000 */
[----:B-1----:R-:W-:Y:S02]  /*2db0*/  FMNMX.FTZ R34, R30, R45, !PT ;  /* 0x0000002d1e227209 */ /* 0x002fe40007810000 */
[----:B------:R-:W-:Y:S02]  /*2dc0*/  ISETP.GT.AND P3, PT, R3, 0x49, PT ;  /* 0x000000490300780c */ /* 0x000fe40003f64270 */
[----:B--2---:R-:W-:Y:S01]  /*2dd0*/  FSEL R32, R67, -INF , P2 ;  /* 0xff80000043207808 */ /* 0x004fe20001000000 */
[----:B------:R-:W1:Y:S01]  /*2de0*/  MUFU.TANH R69, R69 ;  /* 0x0000004500457308 */ /* 0x000e620000002400 */
[----:B------:R-:W-:-:S02]  /*2df0*/  FMNMX.FTZ R45, R31, R34, !PT ;  /* 0x000000221f2d7209 */ /* 0x000fc40007810000 */
[----:B------:R-:W-:Y:S02]  /*2e00*/  ISETP.GT.AND P2, PT, R3, 0x50, PT ;  /* 0x000000500300780c */ /* 0x000fe40003f44270 */
[----:B------:R-:W-:Y:S02]  /*2e10*/  FSEL R33, R61, -INF , P3 ;  /* 0xff8000003d217808 */ /* 0x000fe40001800000 */
[C---:B------:R-:W-:Y:S01]  /*2e20*/  ISETP.GT.AND P3, PT, R3.reuse, 0x51, PT ;  /* 0x000000510300780c */ /* 0x040fe20003f64270 */
[----:B------:R2:W-:Y:S01]  /*2e30*/  MUFU.EX2 R60, R36 ;  /* 0x00000024003c7308 */ /* 0x0005e20000000800 */
[----:B---3--:R-:W-:Y:S02]  /*2e40*/  FSEL R34, R64, -INF , P2 ;  /* 0xff80000040227808 */ /* 0x008fe40001000000 */
[----:B------:R-:W-:Y:S02]  /*2e50*/  ISETP.GT.AND P2, PT, R3, 0x58, PT ;  /* 0x000000580300780c */ /* 0x000fe40003f44270 */
[----:B0-----:R-:W-:-:S02]  /*2e60*/  FSEL R35, R65, -INF , P3 ;  /* 0xff80000041237808 */ /* 0x001fc40001800000 */
[----:B------:R-:W-:Y:S01]  /*2e70*/  ISETP.GT.AND P3, PT, R3, 0x59, PT ;  /* 0x000000590300780c */ /* 0x000fe20003f64270 */
[----:B------:R0:W-:Y:S01]  /*2e80*/  MUFU.EX2 R159, R44 ;  /* 0x0000002c009f7308 */ /* 0x0001e20000000800 */
[----:B--2---:R-:W-:-:S04]  /*2e90*/  FMNMX.FTZ R36, R32, R45, !PT ;  /* 0x0000002d20247209 */ /* 0x004fc80007810000 */
[----:B------:R-:W-:Y:S02]  /*2ea0*/  FMNMX.FTZ R45, R33, R36, !PT ;  /* 0x00000024212d7209 */ /* 0x000fe40007810000 */
[----:B-----5:R-:W-:Y:S01]  /*2eb0*/  FSEL R36, R68, -INF , P2 ;  /* 0xff80000044247808 */ /* 0x020fe20001000000 */
[----:B------:R2:W-:Y:S01]  /*2ec0*/  MUFU.EX2 R163, R38 ;  /* 0x0000002600a37308 */ /* 0x0005e20000000800 */
[----:B0-----:R-:W-:Y:S01]  /*2ed0*/  FMNMX.FTZ R44, R34, R45, !PT ;  /* 0x0000002d222c7209 */ /* 0x001fe20007810000 */
[--C-:B------:R-:W-:Y:S01]  /*2ee0*/  FFMA.FTZ R45, R37, UR10, -R48.reuse ;  /* 0x0000000a252d7c23 */ /* 0x100fe20008010830 */
[----:B-1----:R-:W-:Y:S01]  /*2ef0*/  FSEL R37, R69, -INF , P3 ;  /* 0xff80000045257808 */ /* 0x002fe20001800000 */
[----:B------:R-:W-:Y:S01]  /*2f00*/  FFMA.FTZ R48, R59, UR10, -R48 ;  /* 0x0000000a3b307c23 */ /* 0x000fe20008010830 */
[----:B------:R-:W-:-:S03]  /*2f10*/  FMNMX.FTZ R3, R35, R44, !PT ;  /* 0x0000002c23037209 */ /* 0x000fc60007810000 */
[----:B------:R-:W-:Y:S01]  /*2f20*/  MUFU.EX2 R153, R153 ;  /* 0x0000009900997308 */ /* 0x000fe20000000800 */
[----:B------:R-:W-:-:S04]  /*2f30*/  FMNMX.FTZ R44, R36, R3, !PT ;  /* 0x00000003242c7209 */ /* 0x000fc80007810000 */
[----:B------:R-:W-:-:S03]  /*2f40*/  FMNMX.FTZ R44, R37, R44, !PT ;  /* 0x0000002c252c7209 */ /* 0x000fc60007810000 */
[----:B------:R-:W-:Y:S02]  /*2f50*/  MUFU.EX2 R66, R39 ;  /* 0x0000002700427308 */ /* 0x000fe40000000800 */
[----:B------:R-:W2:Y:S06]  /*2f60*/  SHFL.BFLY PT, R3, R44, 0x2, 0x1f ;  /* 0x0c401f002c037f89 */ /* 0x000eac00000e0000 */
[----:B------:R-:W-:Y:S08]  /*2f70*/  MUFU.EX2 R62, R49 ;  /* 0x00000031003e7308 */ /* 0x000ff00000000800 */
[----:B------:R-:W-:Y:S08]  /*2f80*/  MUFU.EX2 R53, R53 ;  /* 0x0000003500357308 */ /* 0x000ff00000000800 */
[----:B------:R-:W0:Y:S01]  /*2f90*/  MUFU.EX2 R64, R45 ;  /* 0x0000002d00407308 */ /* 0x000e220000000800 */
[----:B--2---:R-:W-:-:S05]  /*2fa0*/  FMNMX.FTZ R38, R44, R3, !PT ;  /* 0x000000032c267209 */ /* 0x004fca0007810000 */
        /* <DEDUP_REMOVED lines=9> */
[----:B------:R-:W-:-:S04]  /*3040*/  FMUL.FTZ R38, R3, UR10 ;  /* 0x0000000a03267c20 */ /* 0x000fc80008410000 */
[----:B------:R-:W-:Y:S01]  /*3050*/  MUFU.EX2 R46, R46 ;  /* 0x0000002e002e7308 */ /* 0x000fe20000000800 */
[----:B------:R-:W-:Y:S02]  /*3060*/  FSEL R38, R38, RZ, P2 ;  /* 0x000000ff26267208 */ /* 0x000fe40001000000 */
[----:B------:R-:W-:Y:S02]  /*3070*/  LOP3.LUT P2, RZ, R76, 0x7f, RZ, 0xc0, !PT ;  /* 0x0000007f4cff7812 */ /* 0x000fe4000784c0ff */
[----:B------:R-:W-:Y:S01]  /*3080*/  SHF.R.U32.HI R76, RZ, 0x7, R76 ;  /* 0x00000007ff4c7819 */ /* 0x000fe2000001164c */
[--C-:B------:R-:W-:Y:S01]  /*3090*/  FFMA.FTZ R5, R5, UR10, -R38.reuse ;  /* 0x0000000a05057c23 */ /* 0x100fe20008010826 */
        /* <DEDUP_REMOVED lines=12> */
[----:B------:R-:W2:Y:S01]  /*3160*/  MUFU.EX2 R5, R5 ;  /* 0x0000000500057308 */ /* 0x000ea20000000800 */
[----:B-1----:R-:W-:Y:S01]  /*3170*/  FADD.FTZ R4, R153, R52 ;  /* 0x0000003499047221 */ /* 0x002fe20000010000 */
[--C-:B------:R-:W-:Y:S01]  /*3180*/  FFMA.FTZ R26, R26, UR10, -R38.reuse ;  /* 0x0000000a1a1a7c23 */ /* 0x100fe20008010826 */
[--C-:B------:R-:W-:Y:S01]  /*3190*/  FFMA.FTZ R27, R27, UR10, -R38.reuse ;  /* 0x0000000a1b1b7c23 */ /* 0x100fe20008010826 */
[--C-:B------:R-:W-:Y:S01]  /*31a0*/  FFMA.FTZ R28, R28, UR10, -R38.reuse ;  /* 0x0000000a1c1c7c23 */ /* 0x100fe20008010826 */
[--C-:B------:R-:W-:Y:S01]  /*31b0*/  FFMA.FTZ R29, R29, UR10, -R38.reuse ;  /* 0x0000000a1d1d7c23 */ /* 0x100fe20008010826 */
[--C-:B------:R-:W-:Y:S01]  /*31c0*/  FFMA.FTZ R30, R30, UR10, -R38.reuse ;  /* 0x0000000a1e1e7c23 */ /* 0x100fe20008010826 */
[--C-:B------:R-:W-:Y:S01]  /*31d0*/  FFMA.FTZ R31, R31, UR10, -R38.reuse ;  /* 0x0000000a1f1f7c23 */ /* 0x100fe20008010826 */
[----:B------:R1:W3:Y:S01]  /*31e0*/  MUFU.EX2 R154, R9 ;  /* 0x00000009009a7308 */ /* 0x0002e20000000800 */
[--C-:B------:R-:W-:Y:S01]  /*31f0*/  FFMA.FTZ R32, R32, UR10, -R38.reuse ;  /* 0x0000000a20207c23 */ /* 0x100fe20008010826 */
[--C-:B------:R-:W-:Y:S01]  /*3200*/  FFMA.FTZ R33, R33, UR10, -R38.reuse ;  /* 0x0000000a21217c23 */ /* 0x100fe20008010826 */
[--C-:B------:R-:W-:Y:S01]  /*3210*/  FFMA.FTZ R34, R34, UR10, -R38.reuse ;  /* 0x0000000a22227c23 */ /* 0x100fe20008010826 */
[--C-:B------:R-:W-:Y:S01]  /*3220*/  FFMA.FTZ R35, R35, UR10, -R38.reuse ;  /* 0x0000000a23237c23 */ /* 0x100fe20008010826 */
[--C-:B------:R-:W-:Y:S01]  /*3230*/  FFMA.FTZ R36, R36, UR10, -R38.reuse ;  /* 0x0000000a24247c23 */ /* 0x100fe20008010826 */
[----:B------:R-:W-:Y:S01]  /*3240*/  FFMA.FTZ R37, R37, UR10, -R38 ;  /* 0x0000000a25257c23 */ /* 0x000fe20008010826 */
[----:B0-----:R-:W-:Y:S01]  /*3250*/  F2FP.F16.F32.PACK_AB R167, R43, R42 ;  /* 0x0000002a2ba7723e */ /* 0x001fe200000000ff */
[----:B------:R0:W4:Y:S01]  /*3260*/  MUFU.EX2 R39, R10 ;  /* 0x0000000a00277308 */ /* 0x0001220000000800 */
[----:B-1----:R-:W-:Y:S01]  /*3270*/  FADD.FTZ R9, R155, R4 ;  /* 0x000000049b097221 */ /* 0x002fe20000010000 */
[----:B------:R-:W-:-:S02]  /*3280*/  F2FP.F16.F32.PACK_AB R153, R52, R153 ;  /* 0x000000993499723e */ /* 0x000fc400000000ff */
[C---:B------:R-:W-:Y:S01]  /*3290*/  F2FP.F16.F32.PACK_AB R155, R56.reuse, R155 ;  /* 0x0000009b389b723e */ /* 0x040fe200000000ff */
[----:B------:R-:W-:Y:S01]  /*32a0*/  FADD.FTZ R4, R56, R9 ;  /* 0x0000000938047221 */ /* 0x000fe20000010000 */
[----:B--2---:R-:W-:Y:S01]  /*32b0*/  FADD.FTZ R9, R152, R5 ;  /* 0x0000000598097221 */ /* 0x004fe20000010000 */
[----:B------:R-:W-:Y:S01]  /*32c0*/  F2FP.F16.F32.PACK_AB R152, R5, R152 ;  /* 0x000000980598723e */ /* 0x000fe200000000ff */
[----:B------:R-:W1:Y:S01]  /*32d0*/  MUFU.EX2 R12, R12 ;  /* 0x0000000c000c7308 */ /* 0x000e620000000800 */
[----:B------:R-:W-:Y:S01]  /*32e0*/  FADD.FTZ R45, R157, R4 ;  /* 0x000000049d2d7221 */ /* 0x000fe20000010000 */
[----:B---3--:R-:W-:Y:S01]  /*32f0*/  FADD.FTZ R4, R154, R9 ;  /* 0x000000099a047221 */ /* 0x008fe20000010000 */
[----:B------:R-:W-:Y:S02]  /*3300*/  IADD3 R9, -R76, 0xb, RZ ;  /* 0x0000000b4c097810 */ /* 0x000fe40007ffe1ff */
[C---:B0-----:R-:W-:Y:S01]  /*3310*/  FADD.FTZ R10, R60.reuse, R45 ;  /* 0x0000002d3c0a7221 */ /* 0x041fe20000010000 */
[----:B------:R-:W-:-:S02]  /*3320*/  F2FP.F16.F32.PACK_AB R157, R60, R157 ;  /* 0x0000009d3c9d723e */ /* 0x000fc400000000ff */
[----:B------:R-:W0:Y:S01]  /*3330*/  MUFU.EX2 R13, R13 ;  /* 0x0000000d000d7308 */ /* 0x000e220000000800 */
[----:B------:R-:W-:Y:S01]  /*3340*/  FADD.FTZ R49, R159, R10 ;  /* 0x0000000a9f317221 */ /* 0x000fe20000010000 */
[C---:B----4-:R-:W-:Y:S01]  /*3350*/  FADD.FTZ R45, R39.reuse, R4 ;  /* 0x00000004272d7221 */ /* 0x050fe20000010000 */
[----:B------:R-:W-:Y:S01]  /*3360*/  @!P2 VIADD R4, R6, 0x22840 ;  /* 0x000228400604a836 */ /* 0x000fe20000000000 */
[C---:B------:R-:W-:Y:S01]  /*3370*/  F2FP.F16.F32.PACK_AB R159, R62.reuse, R159 ;  /* 0x0000009f3e9f723e */ /* 0x040fe200000000ff */
[----:B------:R-:W-:Y:S01]  /*3380*/  FADD.FTZ R44, R62, R49 ;  /* 0x000000313e2c7221 */ /* 0x000fe20000010000 */
[----:B------:R-:W-:Y:S02]  /*3390*/  F2FP.F16.F32.PACK_AB R154, R39, R154 ;  /* 0x0000009a279a723e */ /* 0x000fe400000000ff */
[----:B------:R-:W2:Y:S01]  /*33a0*/  MUFU.EX2 R14, R14 ;  /* 0x0000000e000e7308 */ /* 0x000ea20000000800 */
[----:B-1----:R-:W-:Y:S01]  /*33b0*/  FADD.FTZ R10, R12, R45 ;  /* 0x0000002d0c0a7221 */ /* 0x002fe20000010000 */
[----:B------:R-:W-:Y:S01]  /*33c0*/  FADD.FTZ R49, R53, R44 ;  /* 0x0000002c35317221 */ /* 0x000fe20000010000 */
[----:B------:R-:W-:Y:S01]  /*33d0*/  @!P2 PRMT R4, RZ, 0x654, R4 ;  /* 0x00000654ff04a816 */ /* 0x000fe20000000004 */
[----:B------:R1:W-:Y:S06]  /*33e0*/  BAR.ARV R9, 0x100 ;  /* 0x000400090000751d */ /* 0x0003ec0000002000 */
[----:B------:R-:W3:Y:S01]  /*33f0*/  MUFU.EX2 R15, R15 ;  /* 0x0000000f000f7308 */ /* 0x000ee20000000800 */
[C---:B0-----:R-:W-:Y:S01]  /*3400*/  FADD.FTZ R45, R13.reuse, R10 ;  /* 0x0000000a0d2d7221 */ /* 0x041fe20000010000 */
[----:B------:R-:W-:Y:S01]  /*3410*/  FADD.FTZ R44, R64, R49 ;  /* 0x00000031402c7221 */ /* 0x000fe20000010000 */
[----:B------:R0:W-:Y:S01]  /*3420*/  @!P2 SYNCS.ARRIVE.TRANS64.RED.A1T0 RZ, [R4+URZ], RZ ;  /* 0x000000ff04ffa9a7 */ /* 0x0001e2000810043f */
[----:B------:R-:W-:-:S02]  /*3430*/  F2FP.F16.F32.PACK_AB R156, R13, R12 ;  /* 0x0000000c0d9c723e */ /* 0x000fc400000000ff */
[----:B------:R-:W-:Y:S01]  /*3440*/  FADD.FTZ R49, R163, R44 ;  /* 0x0000002ca3317221 */ /* 0x000fe20000010000 */
[----:B--2---:R-:W-:Y:S01]  /*3450*/  FADD.FTZ R10, R14, R45 ;  /* 0x0000002d0e0a7221 */ /* 0x004fe20000010000 */
[----:B------:R-:W0:Y:S01]  /*3460*/  MUFU.EX2 R20, R20 ;  /* 0x0000001400147308 */ /* 0x000e220000000800 */
[C---:B------:R-:W-:Y:S01]  /*3470*/  F2FP.F16.F32.PACK_AB R163, R66.reuse, R163 ;  /* 0x000000a342a3723e */ /* 0x040fe200000000ff */
[----:B------:R-:W-:-:S06]  /*3480*/  FADD.FTZ R49, R66, R49 ;  /* 0x0000003142317221 */ /* 0x000fcc0000010000 */
[----:B------:R-:W2:Y:S01]  /*3490*/  MUFU.EX2 R21, R21 ;  /* 0x0000001500157308 */ /* 0x000ea20000000800 */
[C---:B---3--:R-:W-:Y:S01]  /*34a0*/  FADD.FTZ R45, R15.reuse, R10 ;  /* 0x0000000a0f2d7221 */ /* 0x048fe20000010000 */
[----:B------:R-:W-:Y:S01]  /*34b0*/  FADD.FTZ R10, R40, R49 ;  /* 0x00000031280a7221 */ /* 0x000fe20000010000 */
[----:B------:R-:W-:-:S03]  /*34c0*/  F2FP.F16.F32.PACK_AB R158, R15, R14 ;  /* 0x0000000e0f9e723e */ /* 0x000fc600000000ff */
[----:B------:R-:W-:Y:S02]  /*34d0*/  FADD.FTZ R49, R41, R10 ;  /* 0x0000000a29317221 */ /* 0x000fe40000010000 */
[----:B------:R-:W3:Y:S01]  /*34e0*/  MUFU.EX2 R24, R24 ;  /* 0x0000001800187308 */ /* 0x000ee20000000800 */
[----:B0-----:R-:W-:Y:S01]  /*34f0*/  FADD.FTZ R4, R20, R45 ;  /* 0x0000002d14047221 */ /* 0x001fe20000010000 */
[----:B------:R-:W-:-:S04]  /*3500*/  FADD.FTZ R10, R42, R49 ;  /* 0x000000312a0a7221 */ /* 0x000fc80000010000 */
[----:B------:R-:W-:Y:S02]  /*3510*/  FADD.FTZ R49, R43, R10 ;  /* 0x0000000a2b317221 */ /* 0x000fe40000010000 */
[----:B------:R-:W0:Y:S01]  /*3520*/  MUFU.EX2 R25, R25 ;  /* 0x0000001900197308 */ /* 0x000e220000000800 */
[C---:B--2---:R-:W-:Y:S01]  /*3530*/  FADD.FTZ R45, R21.reuse, R4 ;  /* 0x00000004152d7221 */ /* 0x044fe20000010000 */
[----:B------:R-:W-:Y:S01]  /*3540*/  FADD.FTZ R10, R46, R49 ;  /* 0x000000312e0a7221 */ /* 0x000fe20000010000 */
[----:B------:R-:W-:-:S05]  /*3550*/  F2FP.F16.F32.PACK_AB R160, R21, R20 ;  /* 0x0000001415a0723e */ /* 0x000fca00000000ff */
        /* <DEDUP_REMOVED lines=8> */
[C---:B---3--:R-:W-:Y:S01]  /*35e0*/  FADD.FTZ R45, R27.reuse, R4 ;  /* 0x000000041b2d7221 */ /* 0x048fe20000010000 */
[----:B------:R-:W-:-:S06]  /*35f0*/  F2FP.F16.F32.PACK_AB R164, R27, R26 ;  /* 0x0000001a1ba4723e */ /* 0x000fcc00000000ff */
[----:B------:R-:W3:Y:S01]  /*3600*/  MUFU.EX2 R50, R50 ;  /* 0x0000003200327308 */ /* 0x000ee20000000800 */
[C---:B0-----:R-:W-:Y:S01]  /*3610*/  FADD.FTZ R49, R47.reuse, R10 ;  /* 0x0000000a2f317221 */ /* 0x041fe20000010000 */
[----:B------:R-:W-:-:S06]  /*3620*/  F2FP.F16.F32.PACK_AB R169, R47, R46 ;  /* 0x0000002e2fa9723e */ /* 0x000fcc00000000ff */
[----:B------:R-:W0:Y:S01]  /*3630*/  MUFU.EX2 R29, R29 ;  /* 0x0000001d001d7308 */ /* 0x000e220000000800 */
[----:B--2---:R-:W-:-:S07]  /*3640*/  FADD.FTZ R4, R28, R45 ;  /* 0x0000002d1c047221 */ /* 0x004fce0000010000 */
[----:B------:R-:W2:Y:S01]  /*3650*/  MUFU.EX2 R51, R51 ;  /* 0x0000003300337308 */ /* 0x000ea20000000800 */
[----:B---3--:R-:W-:-:S07]  /*3660*/  FADD.FTZ R10, R50, R49 ;  /* 0x00000031320a7221 */ /* 0x008fce0000010000 */
[----:B------:R-:W3:Y:S01]  /*3670*/  MUFU.EX2 R30, R30 ;  /* 0x0000001e001e7308 */ /* 0x000ee20000000800 */
[C---:B0-----:R-:W-:Y:S01]  /*3680*/  FADD.FTZ R45, R29.reuse, R4 ;  /* 0x000000041d2d7221 */ /* 0x041fe20000010000 */
[----:B------:R-:W-:-:S06]  /*3690*/  F2FP.F16.F32.PACK_AB R166, R29, R28 ;  /* 0x0000001c1da6723e */ /* 0x000fcc00000000ff */
[----:B------:R-:W0:Y:S01]  /*36a0*/  MUFU.EX2 R54, R54 ;  /* 0x0000003600367308 */ /* 0x000e220000000800 */
[C---:B--2---:R-:W-:Y:S01]  /*36b0*/  FADD.FTZ R49, R51.reuse, R10 ;  /* 0x0000000a33317221 */ /* 0x044fe20000010000 */
[----:B------:R-:W-:-:S06]  /*36c0*/  F2FP.F16.F32.PACK_AB R171, R51, R50 ;  /* 0x0000003233ab723e */ /* 0x000fcc00000000ff */
[----:B------:R-:W2:Y:S01]  /*36d0*/  MUFU.EX2 R31, R31 ;  /* 0x0000001f001f7308 */ /* 0x000ea20000000800 */
[----:B---3--:R-:W-:-:S07]  /*36e0*/  FADD.FTZ R4, R30, R45 ;  /* 0x0000002d1e047221 */ /* 0x008fce0000010000 */
[----:B------:R-:W3:Y:S01]  /*36f0*/  MUFU.EX2 R55, R55 ;  /* 0x0000003700377308 */ /* 0x000ee20000000800 */
[----:B0-----:R-:W-:-:S07]  /*3700*/  FADD.FTZ R10, R54, R49 ;  /* 0x00000031360a7221 */ /* 0x001fce0000010000 */
[----:B------:R-:W0:Y:S01]  /*3710*/  MUFU.EX2 R32, R32 ;  /* 0x0000002000207308 */ /* 0x000e220000000800 */
[C---:B--2---:R-:W-:Y:S01]  /*3720*/  FADD.FTZ R41, R31.reuse, R4 ;  /* 0x000000041f297221 */ /* 0x044fe20000010000 */
[----:B------:R-:W-:-:S06]  /*3730*/  F2FP.F16.F32.PACK_AB R168, R31, R30 ;  /* 0x0000001e1fa8723e */ /* 0x000fcc00000000ff */
[----:B------:R-:W2:Y:S01]  /*3740*/  MUFU.EX2 R58, R58 ;  /* 0x0000003a003a7308 */ /* 0x000ea20000000800 */
[C---:B---3--:R-:W-:Y:S01]  /*3750*/  FADD.FTZ R43, R55.reuse, R10 ;  /* 0x0000000a372b7221 */ /* 0x048fe20000010000 */
[----:B------:R-:W-:-:S06]  /*3760*/  F2FP.F16.F32.PACK_AB R173, R55, R54 ;  /* 0x0000003637ad723e */ /* 0x000fcc00000000ff */
[----:B------:R-:W3:Y:S01]  /*3770*/  MUFU.EX2 R33, R33 ;  /* 0x0000002100217308 */ /* 0x000ee20000000800 */
[----:B0-----:R-:W-:-:S07]  /*3780*/  FADD.FTZ R4, R32, R41 ;  /* 0x0000002920047221 */ /* 0x001fce0000010000 */
        /* <DEDUP_REMOVED lines=11> */
[C---:B---3--:R-:W-:Y:S01]  /*3840*/  FADD.FTZ R5, R35.reuse, R10 ;  /* 0x0000000a23057221 */ /* 0x048fe20000010000 */
[----:B------:R-:W-:-:S03]  /*3850*/  F2FP.F16.F32.PACK_AB R172, R35, R34 ;  /* 0x0000002223ac723e */ /* 0x000fc600000000ff */
[----:B0-----:R-:W-:-:S04]  /*3860*/  FADD.FTZ R10, R36, R5 ;  /* 0x00000005240a7221 */ /* 0x001fc80000010000 */
[C---:B--2---:R-:W-:Y:S01]  /*3870*/  FADD.FTZ R5, R37.reuse, R10 ;  /* 0x0000000a25057221 */ /* 0x044fe20000010000 */
[----:B------:R-:W-:Y:S01]  /*3880*/  F2FP.F16.F32.PACK_AB R174, R37, R36 ;  /* 0x0000002425ae723e */ /* 0x000fe200000000ff */
[----:B-1----:R-:W-:Y:S06]  /*3890*/  @!P0 BRA `(.L_x_13401) ;  /* 0x0000000000048947 */ /* 0x002fec0003800000 */
[----:B------:R-:W-:Y:S01]  /*38a0*/  BPT.TRAP 0x1 ;  /* 0x000000040000795c */ /* 0x000fe20000300000 */
.L_x_13401:
[----:B------:R0:W1:Y:S01]  /*38b0*/  SYNCS.PHASECHK.TRANS64.TRYWAIT P3, [R6+URZ+0x22850], R11 ;  /* 0x0228500b060075a7 */ /* 0x000062000806017f */
[----:B------:R-:W-:Y:S05]  /*38c0*/  @!P0 BRA `(.L_x_13402) ;  /* 0x0000000000048947 */ /* 0x000fea0003800000 */
[----:B------:R-:W-:Y:S01]  /*38d0*/  BPT.TRAP 0x1 ;  /* 0x000000040000795c */ /* 0x000fe20000300000 */
.L_x_13402:
[----:B-1----:R-:W-:Y:S05]  /*38e0*/  @P3 BRA `(.L_x_13403) ;  /* 0x0000000000083947 */ /* 0x002fea0003800000 */
[----:B------:R-:W1:Y:S02]  /*38f0*/  SYNCS.PHASECHK.TRANS64.TRYWAIT P3, [R6+URZ+0x22850], R11 ;  /* 0x0228500b060075a7 */ /* 0x000e64000806017f */
[----:B-1----:R-:W-:Y:S05]  /*3900*/  @!P3 BRA `(.L_x_13404) ;  /* 0x000000cc0078b947 */ /* 0x002fea0003800000 */
.L_x_13403:
[----:B------:R-:W-:Y:S01]  /*3910*/  R2UR UR6, R7 ;  /* 0x00000000070672ca */ /* 0x000fe200000e0000 */
[----:B------:R2:W-:Y:S01]  /*3920*/  BAR.SYNC.DEFER_BLOCKING R8, 0x100 ;  /* 0x000400080000751d */ /* 0x0005e20000010000 */
[----:B------:R-:W-:Y:S01]  /*3930*/  UIMAD UR14, UR43, UR14, -UR15 ;  /* 0x0000000e2b0e72a4 */ /* 0x000fe2000f8e0a0f */
[----:B01----:R-:W-:Y:S01]  /*3940*/  @!P2 VIADD R6, R6, 0x22860 ;  /* 0x000228600606a836 */ /* 0x003fe20000000000 */
[----:B------:R-:W-:-:S03]  /*3950*/  UIADD3 UR23, UR41, -0x2, URZ ;  /* 0xfffffffe29177890 */ /* 0x000fc6000fffe03f */
[----:B------:R-:W-:Y:S01]  /*3960*/  UMOV UR7, 0x40000040 ;  /* 0x4000004000077882 */ /* 0x000fe20000000000 */
[----:B------:R-:W-:Y:S01]  /*3970*/  @UP0 ULDC UR18, c[0x0][0x450] ;  /* 0x0001140000120ab9 */ /* 0x000fe20000000800 */
[----:B------:R-:W-:-:S04]  /*3980*/  @!P2 PRMT R6, RZ, 0x654, R6 ;  /* 0x00000654ff06a816 */ /* 0x000fc80000000006 */
        /* <DEDUP_REMOVED lines=43> */
[----:B------:R-:W-:-:S04]  /*3c40*/  UIMAD.WIDE UR6, UR6, 0x2aaaaaab, URZ ;  /* 0x2aaaaaab060678a5 */ /* 0x000fc8000f8e023f */
[----:B------:R-:W-:-:S04]  /*3c50*/  USHF.R.U32.HI UR6, URZ, 0x1f, UR7 ;  /* 0x0000001f3f067899 */ /* 0x000fc80008011607 */
[----:B------:R-:W-:-:S04]  /*3c60*/  ULEA.HI.SX32 UR6, UR7, UR6, 0x1c ;  /* 0x0000000607067291 */ /* 0x000fc8000f8fe23f */
[----:B------:R-:W-:-:S04]  /*3c70*/  UISETP.LT.AND UP1, UPT, URZ, UR6, UPT ;  /* 0x000000063f00728c */ /* 0x000fc8000bf21270 */
[----:B------:R-:W-:-:S04]  /*3c80*/  USEL UR22, URZ, UR6, !UP1 ;  /* 0x000000063f167287 */ /* 0x000fc8000c800000 */
[----:B------:R-:W-:-:S06]  /*3c90*/  UISETP.GE.AND UP1, UPT, UR23, UR22, UPT ;  /* 0x000000161700728c */ /* 0x000fcc000bf26270 */
[----:B------:R-:W-:Y:S01]  /*3ca0*/  PLOP3.LUT P3, PT, PT, PT, UP1, 0x80, 0x0 ;  /* 0x000000000000781c */ /* 0x000fe20003f6f018 */
[----:B------:R-:W-:Y:S02]  /*3cb0*/  WARPGROUP.DEPBAR.LE gsb0, 0x0 ;  /* 0x00008000000079c5 */ /* 0x000fe40000010000 */
[----:B------:R2:W-:Y:S10]  /*3cc0*/  @!P2 SYNCS.ARRIVE.TRANS64.RED.A1T0 RZ, [R6+URZ], RZ ;  /* 0x000000ff06ffa9a7 */ /* 0x0005f4000810043f */
[----:B--2---:R-:W-:Y:S05]  /*3cd0*/  @!P3 BRA `(.L_x_13405) ;  /* 0x0000002800acb947 */ /* 0x004fea0003800000 */
[----:B------:R-:W-:Y:S01]  /*3ce0*/  IMAD.MOV.U32 R7, RZ, RZ, R0 ;  /* 0x000000ffff077224 */ /* 0x000fe200078e0000 */
[----:B------:R-:W-:Y:S01]  /*3cf0*/  ULDC UR25, c[0x0][0x288] ;  /* 0x0000a20000197ab9 */ /* 0x000fe20000000800 */
[----:B------:R-:W-:Y:S01]  /*3d00*/  IMAD.MOV.U32 R8, RZ, RZ, R3 ;  /* 0x000000ffff087224 */ /* 0x000fe200078e0003 */
[----:B------:R-:W-:Y:S01]  /*3d10*/  ULDC UR26, c[0x0][0x9d8] ;  /* 0x00027600001a7ab9 */ /* 0x000fe20000000800 */
[----:B------:R-:W-:-:S05]  /*3d20*/  ULDC UR24, c[0x0][0x988] ;  /* 0x0002620000187ab9 */ /* 0x000fca0000000800 */
.L_x_13414:
[----:B------:R-:W-:-:S04]  /*3d30*/  UIADD3 UR36, UR36, 0x1, URZ ;  /* 0x0000000124247890 */ /* 0x000fc8000fffe03f */
[----:B------:R-:W-:-:S04]  /*3d40*/  UISETP.NE.AND UP1, UPT, UR36, 0x2, UPT ;  /* 0x000000022400788c */ /* 0x000fc8000bf25270 */
[----:B------:R-:W-:Y:S02]  /*3d50*/  USEL UR6, URZ, 0x1, UP1 ;  /* 0x000000013f067887 */ /* 0x000fe40008800000 */
[----:B------:R-:W-:Y:S02]  /*3d60*/  USEL UR36, UR36, URZ, UP1 ;  /* 0x0000003f24247287 */ /* 0x000fe40008800000 */
[----:B------:R-:W-:Y:S01]  /*3d70*/  ULOP3.LUT UR37, UR37, UR6, URZ, 0x3c, !UPT ;  /* 0x0000000625257292 */ /* 0x000fe2000f8e3c3f */
[----:B0-----:R-:W-:Y:S11]  /*3d80*/  @!P0 BRA `(.L_x_13406) ;  /* 0x0000000000048947 */ /* 0x001ff60003800000 */
[----:B------:R-:W-:Y:S01]  /*3d90*/  BPT.TRAP 0x1 ;  /* 0x000000040000795c */ /* 0x000fe20000300000 */
.L_x_13406:
        /* <DEDUP_REMOVED lines=9> */
.L_x_13407:
[----:B-1----:R-:W-:Y:S05]  /*3e30*/  @P3 BRA `(.L_x_13408) ;  /* 0x0000000000083947 */ /* 0x002fea0003800000 */
[----:B------:R-:W1:Y:S02]  /*3e40*/  SYNCS.PHASECHK.TRANS64.TRYWAIT P3, [UR27+0x22830], R6 ;  /* 0x02283006ff0075a7 */ /* 0x000e64000806015b */
[----:B-1----:R-:W-:Y:S05]  /*3e50*/  @!P3 BRA `(.L_x_13409) ;  /* 0x000000c80038b947 */ /* 0x002fea0003800000 */
.L_x_13408:
[----:B------:R-:W-:Y:S01]  /*3e60*/  UIMAD UR6, UR36, 0x300, UR20 ;  /* 0x00000300240678a4 */ /* 0x000fe2000f8e0214 */
[----:B------:R-:W-:Y:S01]  /*3e70*/  WARPGROUP.ARRIVE ;  /* 0x00000000000079c5 */ /* 0x000fe20000000000 */
[----:B------:R-:W-:Y:S01]  /*3e80*/  UMOV UR7, 0x40000040 ;  /* 0x4000004000077882 */ /* 0x000fe20000000000 */
[----:B------:R-:W-:Y:S01]  /*3e90*/  UMOV UR11, 0x40000040 ;  /* 0x40000040000b7882 */ /* 0x000fe20000000000 */
[----:B------:R-:W-:Y:S01]  /*3ea0*/  UIADD3 UR10, UR6, 0x2, URZ ;  /* 0x00000002060a7890 */ /* 0x000fe2000fffe03f */
[----:B------:R-:W-:Y:S01]  /*3eb0*/  VIADD R0, R16, UR44 ;  /* 0x0000002c10007c36 */ /* 0x000fe20008000000 */
[----:B------:R-:W-:Y:S01]  /*3ec0*/  UIADD3 UR14, UR6, 0x4, URZ ;  /* 0x00000004060e7890 */ /* 0x000fe2000fffe03f */
[----:B------:R-:W2:Y:S01]  /*3ed0*/  S2R R216, SR_TID.X ;  /* 0x0000000000d87919 */ /* 0x000ea20000002100 */
[----:B------:R-:W-:Y:S01]  /*3ee0*/  UMOV UR15, 0x40000040 ;  /* 0x40000040000f7882 */ /* 0x000fe20000000000 */
[----:B------:R-:W-:Y:S01]  /*3ef0*/  HGMMA.64x96x16.F32 R152, gdesc[UR4], RZ, !UPT, gsb0 ;  /* 0x01600000049879f0 */ /* 0x000fe2000c0008ff */
[----:B------:R-:W-:Y:S01]  /*3f00*/  UIADD3 UR18, UR6, 0x6, URZ ;  /* 0x0000000606127890 */ /* 0x000fe2000fffe03f */
[----:B------:R-:W-:-:S02]  /*3f10*/  UMOV UR19, 0x40000040 ;  /* 0x4000004000137882 */ /* 0x000fc40000000000 */
[----:B------:R-:W-:Y:S02]  /*3f20*/  @UP0 ULDC UR6, c[0x0][0x44c] ;  /* 0x0001130000060ab9 */ /* 0x000fe40000000800 */
[----:B-1----:R-:W-:Y:S01]  /*3f30*/  @P1 IMAD.HI.U32 R3, R0, UR6, RZ ;  /* 0x0000000600031c27 */ /* 0x002fe2000f8e00ff */
[----:B------:R-:W-:-:S04]  /*3f40*/  @UP0 ULDC UR6, c[0x0][0x450] ;  /* 0x0001140000060ab9 */ /* 0x000fc80000000800 */
[----:B------:R-:W-:Y:S01]  /*3f50*/  @P1 SHF.R.U32.HI R0, RZ, UR6, R3 ;  /* 0x00000006ff001c19 */ /* 0x000fe20008011603 */
[----:B------:R-:W-:Y:S01]  /*3f60*/  UMOV UR6, 0x1 ;  /* 0x0000000100067882 */ /* 0x000fe20000000000 */
[----:B------:R-:W1:Y:S01]  /*3f70*/  LDC R3, c[0x0][0x2f0] ;  /* 0x0000bc00ff037b82 */ /* 0x000e620000000800 */
[----:B------:R-:W-:Y:S02]  /*3f80*/  UIMAD UR6, UR23, -0x60, UR6 ;  /* 0xffffffa0170678a4 */ /* 0x000fe4000f8e0206 */
[----:B------:R-:W3:Y:S01]  /*3f90*/  SHFL.IDX PT, R9, R0, 0x1, 0x1c1f ;  /* 0x003c1f0000097f89 */ /* 0x000ee200000e0000 */
        /* <DEDUP_REMOVED lines=14> */
[----:B------:R-:W-:Y:S02]  /*4080*/  IMAD.MOV.U32 R162, RZ, RZ, -0x2 ;  /* 0xfffffffeffa27424 */ /* 0x000fe400078e00ff */
[----:B------:R-:W-:Y:S01]  /*4090*/  FMUL.FTZ R155, R155, UR26 ;  /* 0x0000001a9b9b7c20 */ /* 0x000fe20008410000 */
[----:B------:R-:W-:Y:S01]  /*40a0*/  FMUL.FTZ R158, R158, UR26 ;  /* 0x0000001a9e9e7c20 */ /* 0x000fe20008410000 */
[----:B------:R-:W-:Y:S01]  /*40b0*/  FMUL.FTZ R14, R159, UR26 ;  /* 0x0000001a9f0e7c20 */ /* 0x000fe20008410000 */
[----:B------:R-:W2:Y:S01]  /*40c0*/  MUFU.TANH R154, R154 ;  /* 0x0000009a009a7308 */ /* 0x000ea20000002400 */
[----:B------:R-:W-:-:S02]  /*40d0*/  IMAD R162, R17, R162, UR6 ;  /* 0x0000000611a27e24 */ /* 0x000fc4000f8e02a2 */
[----:B------:R-:W-:Y:S01]  /*40e0*/  FMUL.FTZ R213, R152, UR26 ;  /* 0x0000001a98d57c20 */ /* 0x000fe20008410000 */
[----:B------:R-:W-:Y:S01]  /*40f0*/  FMUL.FTZ R202, R160, UR26 ;  /* 0x0000001aa0ca7c20 */ /* 0x000fe20008410000 */
[----:B------:R-:W-:Y:S01]  /*4100*/  FMUL.FTZ R160, R169, UR26 ;  /* 0x0000001aa9a07c20 */ /* 0x000fe20008410000 */
[----:B-1----:R-:W-:Y:S02]  /*4110*/  IMAD R162, R3, UR43, R162 ;  /* 0x0000002b03a27c24 */ /* 0x002fe4000f8e02a2 */
[----:B------:R-:W-:Y:S01]  /*4120*/  FMUL.FTZ R169, R163, UR26 ;  /* 0x0000001aa3a97c20 */ /* 0x000fe20008410000 */
[----:B------:R-:W-:Y:S01]  /*4130*/  FMUL.FTZ R201, R161, UR26 ;  /* 0x0000001aa1c97c20 */ /* 0x000fe20008410000 */
[----:B------:R1:W4:Y:S01]  /*4140*/  MUFU.TANH R11, R155 ;  /* 0x0000009b000b7308 */ /* 0x0003220000002400 */
[----:B------:R-:W-:Y:S01]  /*4150*/  FMUL.FTZ R161, R165, UR26 ;  /* 0x0000001aa5a17c20 */ /* 0x000fe20008410000 */
[----:B---3--:R-:W-:Y:S01]  /*4160*/  IADD3 R152, R9, -UR25, R162 ;  /* 0x8000001909987c10 */ /* 0x008fe2000fffe0a2 */
[----:B------:R-:W-:Y:S01]  /*4170*/  FMUL.FTZ R165, R166, UR26 ;  /* 0x0000001aa6a57c20 */ /* 0x000fe20008410000 */
[----:B------:R-:W-:Y:S01]  /*4180*/  FMUL.FTZ R163, R167, UR26 ;  /* 0x0000001aa7a37c20 */ /* 0x000fe20008410000 */
[----:B------:R-:W-:Y:S01]  /*4190*/  FMUL.FTZ R3, R179, UR26 ;  /* 0x0000001ab3037c20 */ /* 0x000fe20008410000 */
[----:B------:R-:W-:Y:S01]  /*41a0*/  ISETP.GT.AND P3, PT, R152, RZ, PT ;  /* 0x000000ff9800720c */ /* 0x000fe20003f64270 */
[----:B------:R-:W-:Y:S01]  /*41b0*/  FMUL.FTZ R214, R156, UR26 ;  /* 0x0000001a9cd67c20 */ /* 0x000fe20008410000 */
[----:B------:R3:W5:Y:S01]  /*41c0*/  MUFU.TANH R15, R158 ;  /* 0x0000009e000f7308 */ /* 0x0007620000002400 */
[----:B------:R-:W-:Y:S01]  /*41d0*/  ISETP.GT.AND P4, PT, R152, 0x1, PT ;  /* 0x000000019800780c */ /* 0x000fe20003f84270 */
[----:B------:R-:W-:Y:S01]  /*41e0*/  FMUL.FTZ R156, R171, UR26 ;  /* 0x0000001aab9c7c20 */ /* 0x000fe20008410000 */
[----:B--2---:R-:W-:Y:S01]  /*41f0*/  FSEL R159, R154, -INF , P3 ;  /* 0xff8000009a9f7808 */ /* 0x004fe20001800000 */
[----:B------:R-:W-:Y:S01]  /*4200*/  FMUL.FTZ R12, R175, UR26 ;  /* 0x0000001aaf0c7c20 */ /* 0x000fe20008410000 */
[----:B------:R-:W-:Y:S01]  /*4210*/  ISETP.GT.AND P3, PT, R152, 0x8, PT ;  /* 0x000000089800780c */ /* 0x000fe20003f64270 */
[----:B-1----:R-:W-:Y:S01]  /*4220*/  FMUL.FTZ R155, R174, UR26 ;  /* 0x0000001aae9b7c20 */ /* 0x002fe20008410000 */
[----:B------:R-:W-:Y:S01]  /*4230*/  FMNMX.FTZ R20, R159, R7, !PT ;  /* 0x000000079f147209 */ /* 0x000fe20007810000 */
[----:B------:R-:W1:Y:S01]  /*4240*/  MUFU.TANH R14, R14 ;  /* 0x0000000e000e7308 */ /* 0x000e620000002400 */
[----:B----4-:R-:W-:Y:S01]  /*4250*/  FSEL R167, R11, -INF , P4 ;  /* 0xff8000000ba77808 */ /* 0x010fe20002000000 */
[----:B---3--:R-:W-:Y:S01]  /*4260*/  FMUL.FTZ R158, R170, UR26 ;  /* 0x0000001aaa9e7c20 */ /* 0x008fe20008410000 */
[----:B------:R-:W-:Y:S01]  /*4270*/  ISETP.GT.AND P4, PT, R152, 0x9, PT ;  /* 0x000000099800780c */ /* 0x000fe20003f84270 */
[----:B------:R-:W-:Y:S01]  /*4280*/  FMUL.FTZ R10, R178, UR26 ;  /* 0x0000001ab20a7c20 */ /* 0x000fe20008410000 */
[----:B------:R-:W-:Y:S01]  /*4290*/  FMNMX.FTZ R20, R167, R20, !PT ;  /* 0x00000014a7147209 */ /* 0x000fe20007810000 */
[----:B------:R-:W-:Y:S01]  /*42a0*/  FMUL.FTZ R9, R182, UR26 ;  /* 0x0000001ab6097c20 */ /* 0x000fe20008410000 */
[----:B------:R-:W-:Y:S01]  /*42b0*/  FMUL.FTZ R11, R183, UR26 ;  /* 0x0000001ab70b7c20 */ /* 0x000fe20008410000 */
[----:B------:R-:W2:Y:S01]  /*42c0*/  MUFU.TANH R13, R13 ;  /* 0x0000000d000d7308 */ /* 0x000ea20000002400 */
[----:B-----5:R-:W-:Y:S01]  /*42d0*/  FSEL R179, R15, -INF , P3 ;  /* 0xff8000000fb37808 */ /* 0x020fe20001800000 */
[----:B------:R-:W-:Y:S01]  /*42e0*/  FMUL.FTZ R186, R186, UR26 ;  /* 0x0000001ababa7c20 */ /* 0x000fe20008410000 */
[----:B------:R-:W-:Y:S01]  /*42f0*/  ISETP.GT.AND P3, PT, R152, 0x10, PT ;  /* 0x000000109800780c */ /* 0x000fe20003f64270 */
        /* <DEDUP_REMOVED lines=37> */
[----:B--2---:R-:W-:-:S02]  /*4550*/  FSEL R163, R163, -INF , P4 ;  /* 0xff800000a3a37808 */ /* 0x004fc40002000000 */
        /* <DEDUP_REMOVED lines=35> */
[----:B--2---:R-:W-:Y:S01]  /*4790*/  FSEL R14, R186, -INF , P3 ;  /* 0xff800000ba0e7808 */ /* 0x004fe20001800000 */
[----:B------:R-:W-:Y:S01]  /*47a0*/  FMUL.FTZ R186, R196, UR26 ;  /* 0x0000001ac4ba7c20 */ /* 0x000fe20008410000 */
[----:B------:R-:W-:Y:S02]  /*47b0*/  ISETP.GT.AND P3, PT, R152, 0x48, PT ;  /* 0x000000489800780c */ /* 0x000fe40003f64270 */
[----:B------:R-:W-:-:S03]  /*47c0*/  FMNMX.FTZ R20, R14, R15, !PT ;  /* 0x0000000f0e147209 */ /* 0x000fc60007810000 */
[----:B------:R-:W2:Y:S01]  /*47d0*/  MUFU.TANH R191, R191 ;  /* 0x000000bf00bf7308 */ /* 0x000ea20000002400 */
[----:B---3--:R-:W-:Y:S01]  /*47e0*/  FSEL R13, R187, -INF , P4 ;  /* 0xff800000bb0d7808 */ /* 0x008fe20002000000 */
[----:B------:R-:W-:Y:S01]  /*47f0*/  FMUL.FTZ R187, R197, UR26 ;  /* 0x0000001ac5bb7c20 */ /* 0x000fe20008410000 */
        /* <DEDUP_REMOVED lines=9> */
[----:B------:R-:W2:Y:S01]  /*4890*/  SHFL.IDX PT, R191, R0, RZ, 0x1c1f ;  /* 0x001c1fff00bf7589 */ /* 0x000ea200000e0000 */
[----:B------:R-:W-:-:S03]  /*48a0*/  FMNMX.FTZ R166, R20, R153, !PT ;  /* 0x0000009914a67209 */ /* 0x000fc60007810000 */
[----:B------:R-:W4:Y:S01]  /*48b0*/  MUFU.TANH R198, R198 ;  /* 0x000000c600c67308 */ /* 0x000f220000002400 */
        /* <DEDUP_REMOVED lines=8> */
[----:B----4-:R-:W-:Y:S02]  /*4940*/  FSEL R152, R198, -INF , P3 ;  /* 0xff800000c6987808 */ /* 0x010fe40001800000 */
[----:B--2---:R-:W-:Y:S02]  /*4950*/  IADD3 R184, R191, -UR25, R162 ;  /* 0x80000019bfb87c10 */ /* 0x004fe4000fffe0a2 */
[----:B------:R-:W-:Y:S01]  /*4960*/  FMNMX.FTZ R166, R152, R173, !PT ;  /* 0x000000ad98a67209 */ /* 0x000fe20007810000 */
[----:B------:R-:W-:Y:S02]  /*4970*/  FMUL.FTZ R173, R176, UR26 ;  /* 0x0000001ab0ad7c20 */ /* 0x000fe40008410000 */
[----:B------:R-:W2:Y:S01]  /*4980*/  MUFU.TANH R215, R215 ;  /* 0x000000d700d77308 */ /* 0x000ea20000002400 */
[----:B---3--:R-:W-:Y:S01]  /*4990*/  FSEL R153, R199, -INF , P4 ;  /* 0xff800000c7997808 */ /* 0x008fe20002000000 */
[----:B------:R-:W-:Y:S01]  /*49a0*/  FMUL.FTZ R176, R180, UR26 ;  /* 0x0000001ab4b07c20 */ /* 0x000fe20008410000 */
[----:B------:R-:W-:Y:S01]  /*49b0*/  ISETP.GT.AND P3, PT, R184, RZ, PT ;  /* 0x000000ffb800720c */ /* 0x000fe20003f64270 */
[----:B------:R-:W-:Y:S01]  /*49c0*/  FMUL.FTZ R180, R188, UR26 ;  /* 0x0000001abcb47c20 */ /* 0x000fe20008410000 */
[----:B------:R-:W-:Y:S01]  /*49d0*/  FMNMX.FTZ R166, R153, R166, !PT ;  /* 0x000000a699a67209 */ /* 0x000fe20007810000 */
[----:B------:R-:W-:Y:S01]  /*49e0*/  IMAD.U32 R199, RZ, RZ, UR27 ;  /* 0x0000001bffc77e24 */ /* 0x000fe2000f8e00ff */
[C---:B------:R-:W-:Y:S01]  /*49f0*/  ISETP.GT.AND P6, PT, R184.reuse, 0x1, PT ;  /* 0x00000001b800780c */ /* 0x040fe20003fc4270 */
[----:B------:R-:W3:Y:S01]  /*4a00*/  MUFU.TANH R214, R214 ;  /* 0x000000d600d67308 */ /* 0x000ee20000002400 */
[----:B-1----:R-:W-:Y:S01]  /*4a10*/  FSEL R213, R213, -INF , P3 ;  /* 0xff800000d5d57808 */ /* 0x002fe20001800000 */
[----:B------:R-:W1:Y:S01]  /*4a20*/  SHFL.BFLY PT, R183, R166, 0x2, 0x1f ;  /* 0x0c401f00a6b77f89 */ /* 0x000e6200000e0000 */
[----:B------:R-:W-:-:S02]  /*4a30*/  ISETP.GT.AND P5, PT, R184, 0x8, PT ;  /* 0x00000008b800780c */ /* 0x000fc40003fa4270 */
[----:B------:R-:W-:Y:S02]  /*4a40*/  FMNMX.FTZ R162, R213, R8, !PT ;  /* 0x00000008d5a27209 */ /* 0x000fe40007810000 */
[C---:B------:R-:W-:Y:S01]  /*4a50*/  ISETP.GT.AND P4, PT, R184.reuse, 0x9, PT ;  /* 0x00000009b800780c */ /* 0x040fe20003f84270 */
[----:B------:R-:W4:Y:S01]  /*4a60*/  MUFU.TANH R203, R203 ;  /* 0x000000cb00cb7308 */ /* 0x000f220000002400 */
[----:B--2---:R-:W-:Y:S02]  /*4a70*/  FSEL R215, R215, -INF , P6 ;  /* 0xff800000d7d77808 */ /* 0x004fe40003000000 */
[----:B------:R-:W-:-:S05]  /*4a80*/  ISETP.GT.AND P3, PT, R184, 0x10, PT ;  /* 0x00000010b800780c */ /* 0x000fca0003f64270 */
[----:B------:R-:W2:Y:S01]  /*4a90*/  MUFU.TANH R202, R202 ;  /* 0x000000ca00ca7308 */ /* 0x000ea20000002400 */
[----:B---3--:R-:W-:-:S07]  /*4aa0*/  FSEL R214, R214, -INF , P5 ;  /* 0xff800000d6d67808 */ /* 0x008fce0002800000 */
[----:B------:R-:W3:Y:S01]  /*4ab0*/  MUFU.TANH R201, R201 ;  /* 0x000000c900c97308 */ /* 0x000ee20000002400 */
[----:B----4-:R-:W-:Y:S02]  /*4ac0*/  FSEL R203, R203, -INF , P4 ;  /* 0xff800000cbcb7808 */ /* 0x010fe40002000000 */
[----:B-1----:R-:W-:Y:S01]  /*4ad0*/  FMNMX.FTZ R168, R166, R183, !PT ;  /* 0x000000b7a6a87209 */ /* 0x002fe20007810000 */
[----:B------:R-:W-:Y:S01]  /*4ae0*/  FMUL.FTZ R183, R189, UR26 ;  /* 0x0000001abdb77c20 */ /* 0x000fe20008410000 */
[----:B------:R-:W-:Y:S02]  /*4af0*/  FMNMX.FTZ R189, R215, R162, !PT ;  /* 0x000000a2d7bd7209 */ /* 0x000fe40007810000 */
[----:B------:R-:W-:Y:S01]  /*4b00*/  ISETP.GT.AND P4, PT, R184, 0x11, PT ;  /* 0x00000011b800780c */ /* 0x000fe20003f84270 */
[----:B------:R-:W1:Y:S01]  /*4b10*/  SHFL.BFLY PT, R195, R168, 0x1, 0x1f ;  /* 0x0c201f00a8c37f89 */ /* 0x000e6200000e0000 */
[----:B------:R-:W4:Y:S01]  /*4b20*/  MUFU.TANH R164, R164 ;  /* 0x000000a400a47308 */ /* 0x000f220000002400 */
[----:B------:R-:W-:-:S02]  /*4b30*/  FMNMX.FTZ R162, R214, R189, !PT ;  /* 0x000000bdd6a27209 */ /* 0x000fc40007810000 */
[----:B--2---:R-:W-:Y:S02]  /*4b40*/  FSEL R202, R202, -INF , P3 ;  /* 0xff800000caca7808 */ /* 0x004fe40001800000 */
[----:B------:R-:W-:Y:S02]  /*4b50*/  FMNMX.FTZ R189, R203, R162, !PT ;  /* 0x000000a2cbbd7209 */ /* 0x000fe40007810000 */
[----:B------:R-:W-:Y:S01]  /*4b60*/  ISETP.GT.AND P3, PT, R184, 0x18, PT ;  /* 0x00000018b800780c */ /* 0x000fe20003f64270 */
[----:B------:R-:W2:Y:S01]  /*4b70*/  MUFU.TANH R161, R161 ;  /* 0x000000a100a17308 */ /* 0x000ea20000002400 */
[----:B---3--:R-:W-:Y:S02]  /*4b80*/  FSEL R201, R201, -INF , P4 ;  /* 0xff800000c9c97808 */ /* 0x008fe40002000000 */
[----:B------:R-:W-:Y:S02]  /*4b90*/  FMNMX.FTZ R162, R202, R189, !PT ;  /* 0x000000bdcaa27209 */ /* 0x000fe40007810000 */
[----:B------:R-:W-:-:S03]  /*4ba0*/  ISETP.GT.AND P4, PT, R184, 0x19, PT ;  /* 0x00000019b800780c */ /* 0x000fc60003f84270 */
[----:B------:R-:W3:Y:S01]  /*4bb0*/  MUFU.TANH R157, R157 ;  /* 0x0000009d009d7308 */ /* 0x000ee20000002400 */
[----:B----4-:R-:W-:Y:S02]  /*4bc0*/  FSEL R164, R164, -INF , P3 ;  /* 0xff800000a4a47808 */ /* 0x010fe40001800000 */
[----:B------:R-:W-:Y:S02]  /*4bd0*/  ISETP.GT.AND P3, PT, R184, 0x20, PT ;  /* 0x00000020b800780c */ /* 0x000fe40003f64270 */
[----:B-1----:R-:W-:-:S03]  /*4be0*/  FMNMX.FTZ R0, R168, R195, !PT ;  /* 0x000000c3a8007209 */ /* 0x002fc60007810000 */
[----:B------:R-:W1:Y:S01]  /*4bf0*/  MUFU.TANH R160, R160 ;  /* 0x000000a000a07308 */ /* 0x000e620000002400 */
[----:B--2---:R-:W-:Y:S02]  /*4c00*/  FSEL R161, R161, -INF , P4 ;  /* 0xff800000a1a17808 */ /* 0x004fe40002000000 */
[C---:B------:R-:W-:Y:S01]  /*4c10*/  FSETP.NEU.FTZ.AND P6, PT, R0.reuse, -INF , PT ;  /* 0xff8000000000780b */ /* 0x040fe20003fdd000 */
[----:B------:R-:W-:Y:S01]  /*4c20*/  FMUL.FTZ R166, R0, UR10 ;  /* 0x0000000a00a67c20 */ /* 0x000fe20008410000 */
[----:B------:R-:W-:-:S03]  /*4c30*/  ISETP.GT.AND P4, PT, R184, 0x21, PT ;  /* 0x00000021b800780c */ /* 0x000fc60003f84270 */
[----:B------:R-:W2:Y:S01]  /*4c40*/  MUFU.TANH R170, R170 ;  /* 0x000000aa00aa7308 */ /* 0x000ea20000002400 */
[----:B------:R-:W-:-:S05]  /*4c50*/  FSEL R166, R166, RZ, P6 ;  /* 0x000000ffa6a67208 */ /* 0x000fca0003000000 */
[--C-:B------:R-:W-:Y:S01]  /*4c60*/  FFMA.FTZ R189, R167, UR10, -R166.reuse ;  /* 0x0000000aa7bd7c23 */ /* 0x100fe200080108a6 */
[----:B------:R-:W-:Y:S01]  /*4c70*/  FMNMX.FTZ R167, R201, R162, !PT ;  /* 0x000000a2c9a77209 */ /* 0x000fe20007810000 */
[----:B------:R-:W4:Y:S01]  /*4c80*/  MUFU.TANH R172, R172 ;  /* 0x000000ac00ac7308 */ /* 0x000f220000002400 */
[--C-:B------:R-:W-:Y:S01]  /*4c90*/  FFMA.FTZ R159, R159, UR10, -R166.reuse ;  /* 0x0000000a9f9f7c23 */ /* 0x100fe200080108a6 */
[--C-:B------:R-:W-:Y:S01]  /*4ca0*/  FFMA.FTZ R169, R169, UR10, -R166.reuse ;  /* 0x0000000aa9a97c23 */ /* 0x100fe200080108a6 */
[----:B------:R-:W-:Y:S01]  /*4cb0*/  FMNMX.FTZ R168, R164, R167, !PT ;  /* 0x000000a7a4a87209 */ /* 0x000fe20007810000 */
[--C-:B------:R-:W-:Y:S01]  /*4cc0*/  FFMA.FTZ R165, R165, UR10, -R166.reuse ;  /* 0x0000000aa5a57c23 */ /* 0x100fe200080108a6 */
[----:B---3--:R-:W-:Y:S01]  /*4cd0*/  FSEL R167, R157, -INF , P3 ;  /* 0xff8000009da77808 */ /* 0x008fe20001800000 */
[--C-:B------:R-:W-:Y:S01]  /*4ce0*/  FFMA.FTZ R157, R179, UR10, -R166.reuse ;  /* 0x0000000ab39d7c23 */ /* 0x100fe200080108a6 */
[----:B------:R-:W-:Y:S01]  /*4cf0*/  FMNMX.FTZ R188, R161, R168, !PT ;  /* 0x000000a8a1bc7209 */ /* 0x000fe20007810000 */
[----:B------:R-:W3:Y:S01]  /*4d00*/  MUFU.TANH R173, R173 ;  /* 0x000000ad00ad7308 */ /* 0x000ee20000002400 */
[----:B------:R-:W-:Y:S01]  /*4d10*/  ISETP.GT.AND P3, PT, R184, 0x28, PT ;  /* 0x00000028b800780c */ /* 0x000fe20003f64270 */
[--C-:B------:R-:W-:Y:S01]  /*4d20*/  FFMA.FTZ R158, R158, UR10, -R166.reuse ;  /* 0x0000000a9e9e7c23 */ /* 0x100fe200080108a6 */
[----:B-1----:R-:W-:Y:S01]  /*4d30*/  FSEL R168, R160, -INF , P4 ;  /* 0xff800000a0a87808 */ /* 0x002fe20002000000 */
[--C-:B------:R-:W-:Y:S01]  /*4d40*/  FFMA.FTZ R160, R171, UR10, -R166.reuse ;  /* 0x0000000aaba07c23 */ /* 0x100fe200080108a6 */
[----:B------:R-:W-:Y:S01]  /*4d50*/  FMNMX.FTZ R179, R167, R188, !PT ;  /* 0x000000bca7b37209 */ /* 0x000fe20007810000 */
[--C-:B------:R-:W-:Y:S01]  /*4d60*/  FFMA.FTZ R10, R10, UR10, -R166.reuse ;  /* 0x0000000a0a0a7c23 */ /* 0x100fe200080108a6 */
[----:B------:R-:W-:Y:S01]  /*4d70*/  ISETP.GT.AND P4, PT, R184, 0x29, PT ;  /* 0x00000029b800780c */ /* 0x000fe20003f84270 */
[----:B------:R-:W1:Y:S01]  /*4d80*/  MUFU.TANH R174, R174 ;  /* 0x000000ae00ae7308 */ /* 0x000e620000002400 */
[----:B--2---:R-:W-:Y:S01]  /*4d90*/  FSEL R170, R170, -INF , P3 ;  /* 0xff800000aaaa7808 */ /* 0x004fe20001800000 */
[--C-:B------:R-:W-:Y:S01]  /*4da0*/  FFMA.FTZ R11, R11, UR10, -R166.reuse ;  /* 0x0000000a0b0b7c23 */ /* 0x100fe200080108a6 */
[----:B------:R-:W-:Y:S01]  /*4db0*/  FMNMX.FTZ R179, R168, R179, !PT ;  /* 0x000000b3a8b37209 */ /* 0x000fe20007810000 */
[--C-:B------:R-:W-:Y:S01]  /*4dc0*/  FFMA.FTZ R14, R14, UR10, -R166.reuse ;  /* 0x0000000a0e0e7c23 */ /* 0x100fe200080108a6 */
[----:B----4-:R-:W-:Y:S01]  /*4dd0*/  FSEL R171, R172, -INF , P4 ;  /* 0xff800000acab7808 */ /* 0x010fe20002000000 */
[--C-:B------:R-:W-:Y:S01]  /*4de0*/  FFMA.FTZ R13, R13, UR10, -R166.reuse ;  /* 0x0000000a0d0d7c23 */ /* 0x100fe200080108a6 */
[----:B------:R-:W-:Y:S01]  /*4df0*/  ISETP.GT.AND P3, PT, R184, 0x30, PT ;  /* 0x00000030b800780c */ /* 0x000fe20003f64270 */
[----:B------:R-:W2:Y:S01]  /*4e00*/  MUFU.TANH R176, R176 ;  /* 0x000000b000b07308 */ /* 0x000ea20000002400 */
[----:B------:R-:W-:Y:S01]  /*4e10*/  FMNMX.FTZ R172, R170, R179, !PT ;  /* 0x000000b3aaac7209 */ /* 0x000fe20007810000 */
[--C-:B------:R-:W-:Y:S01]  /*4e20*/  FFMA.FTZ R15, R15, UR10, -R166.reuse ;  /* 0x0000000a0f0f7c23 */ /* 0x100fe200080108a6 */
[----:B------:R-:W-:Y:S01]  /*4e30*/  ISETP.GT.AND P4, PT, R184, 0x31, PT ;  /* 0x00000031b800780c */ /* 0x000fe20003f84270 */
        /* <DEDUP_REMOVED lines=8> */
[----:B------:R-:W-:Y:S01]  /*4ec0*/  FFMA.FTZ R152, R152, UR10, -R166 ;  /* 0x0000000a98987c23 */ /* 0x000fe200080108a6 */
[----:B------:R-:W-:-:S02]  /*4ed0*/  FMNMX.FTZ R179, R173, R188, !PT ;  /* 0x000000bcadb37209 */ /* 0x000fc40007810000 */
[----:B------:R-:W-:Y:S01]  /*4ee0*/  ISETP.GT.AND P4, PT, R184, 0x39, PT ;  /* 0x00000039b800780c */ /* 0x000fe20003f84270 */
[----:B------:R-:W1:Y:S01]  /*4ef0*/  MUFU.TANH R178, R178 ;  /* 0x000000b200b27308 */ /* 0x000e620000002400 */
[----:B------:R-:W-:-:S07]  /*4f00*/  FMNMX.FTZ R188, R174, R179, !PT ;  /* 0x000000b3aebc7209 */ /* 0x000fce0007810000 */
[----:B------:R-:W4:Y:S08]  /*4f10*/  MUFU.TANH R181, R181 ;  /* 0x000000b500b57308 */ /* 0x000f300000002400 */
[----:B------:R5:W-:Y:S08]  /*4f20*/  MUFU.EX2 R162, R189 ;  /* 0x000000bd00a27308 */ /* 0x000bf00000000800 */
[----:B------:R-:W0:Y:S01]  /*4f30*/  MUFU.TANH R180, R180 ;  /* 0x000000b400b47308 */ /* 0x000e220000002400 */
[----:B-----5:R-:W-:Y:S01]  /*4f40*/  FFMA.FTZ R189, R175, UR10, -R166 ;  /* 0x0000000aafbd7c23 */ /* 0x020fe200080108a6 */
[----:B--2---:R-:W-:-:S02]  /*4f50*/  FSEL R175, R176, -INF , P3 ;  /* 0xff800000b0af7808 */ /* 0x004fc40001800000 */
[----:B------:R-:W-:Y:S02]  /*4f60*/  ISETP.GT.AND P3, PT, R184, 0x40, PT ;  /* 0x00000040b800780c */ /* 0x000fe40003f64270 */
[----:B---3--:R-:W-:Y:S02]  /*4f70*/  FSEL R176, R177, -INF , P4 ;  /* 0xff800000b1b07808 */ /* 0x008fe40002000000 */
[----:B------:R-:W-:Y:S01]  /*4f80*/  MUFU.TANH R183, R183 ;  /* 0x000000b700b77308 */ /* 0x000fe20000002400 */
[----:B------:R-:W-:Y:S02]  /*4f90*/  FMNMX.FTZ R179, R175, R188, !PT ;  /* 0x000000bcafb37209 */ /* 0x000fe40007810000 */
[----:B-1----:R-:W-:Y:S02]  /*4fa0*/  FSEL R177, R178, -INF , P3 ;  /* 0xff800000b2b17808 */ /* 0x002fe40001800000 */
[----:B------:R-:W-:Y:S02]  /*4fb0*/  ISETP.GT.AND P4, PT, R184, 0x41, PT ;  /* 0x00000041b800780c */ /* 0x000fe40003f84270 */
[----:B------:R-:W-:Y:S01]  /*4fc0*/  FMNMX.FTZ R178, R176, R179, !PT ;  /* 0x000000b3b0b27209 */ /* 0x000fe20007810000 */
[----:B------:R-:W1:Y:S01]  /*4fd0*/  MUFU.TANH R182, R182 ;  /* 0x000000b600b67308 */ /* 0x000e620000002400 */
[----:B------:R-:W-:-:S02]  /*4fe0*/  ISETP.GT.AND P3, PT, R184, 0x48, PT ;  /* 0x00000048b800780c */ /* 0x000fc40003f64270 */
[----:B----4-:R-:W-:Y:S02]  /*4ff0*/  FSEL R179, R181, -INF , P4 ;  /* 0xff800000b5b37808 */ /* 0x010fe40002000000 */
[----:B------:R-:W-:Y:S02]  /*5000*/  FMNMX.FTZ R178, R177, R178, !PT ;  /* 0x000000b2b1b27209 */ /* 0x000fe40007810000 */
[----:B------:R-:W-:Y:S01]  /*5010*/  ISETP.GT.AND P4, PT, R184, 0x49, PT ;  /* 0x00000049b800780c */ /* 0x000fe20003f84270 */
[----:B------:R-:W2:Y:S01]  /*5020*/  MUFU.TANH R185, R185 ;  /* 0x000000b900b97308 */ /* 0x000ea20000002400 */
[----:B0-----:R-:W-:Y:S02]  /*5030*/  FSEL R180, R180, -INF , P3 ;  /* 0xff800000b4b47808 */ /* 0x001fe40001800000 */
[----:B------:R-:W-:Y:S02]  /*5040*/  FMNMX.FTZ R181, R179, R178, !PT ;  /* 0x000000b2b3b57209 */ /* 0x000fe40007810000 */
[----:B------:R-:W-:-:S02]  /*5050*/  ISETP.GT.AND P3, PT, R184, 0x50, PT ;  /* 0x00000050b800780c */ /* 0x000fc40003f64270 */
[----:B------:R-:W-:Y:S01]  /*5060*/  FMNMX.FTZ R188, R180, R181, !PT ;  /* 0x000000b5b4bc7209 */ /* 0x000fe20007810000 */
[----:B------:R-:W0:Y:S01]  /*5070*/  MUFU.TANH R186, R186 ;  /* 0x000000ba00ba7308 */ /* 0x000e220000002400 */
[----:B-1----:R-:W-:Y:S02]  /*5080*/  FSEL R181, R182, -INF , P3 ;  /* 0xff800000b6b57808 */ /* 0x002fe40001800000 */
[----:B------:R-:W-:-:S05]  /*5090*/  ISETP.GT.AND P3, PT, R184, 0x58, PT ;  /* 0x00000058b800780c */ /* 0x000fca0003f64270 */
[----:B------:R1:W-:Y:S08]  /*50a0*/  MUFU.EX2 R172, R189 ;  /* 0x000000bd00ac7308 */ /* 0x0003f00000000800 */
[----:B------:R-:W3:Y:S01]  /*50b0*/  MUFU.TANH R187, R187 ;  /* 0x000000bb00bb7308 */ /* 0x000ee20000002400 */
[----:B-1----:R-:W-:Y:S01]  /*50c0*/  FFMA.FTZ R189, R163, UR10, -R166 ;  /* 0x0000000aa3bd7c23 */ /* 0x002fe200080108a6 */
[----:B------:R-:W-:-:S02]  /*50d0*/  FSEL R163, R183, -INF , P4 ;  /* 0xff800000b7a37808 */ /* 0x000fc40002000000 */
[C---:B------:R-:W-:Y:S02]  /*50e0*/  ISETP.GT.AND P4, PT, R184.reuse, 0x51, PT ;  /* 0x00000051b800780c */ /* 0x040fe40003f84270 */
[----:B------:R-:W-:Y:S02]  /*50f0*/  FMNMX.FTZ R188, R163, R188, !PT ;  /* 0x000000bca3bc7209 */ /* 0x000fe40007810000 */
[----:B--2---:R-:W-:Y:S01]  /*5100*/  FSEL R182, R185, -INF , P4 ;  /* 0xff800000b9b67808 */ /* 0x004fe20002000000 */
[----:B------:R1:W-:Y:S01]  /*5110*/  MUFU.EX2 R178, R189 ;  /* 0x000000bd00b27308 */ /* 0x0003e20000000800 */
[----:B------:R-:W-:Y:S02]  /*5120*/  FMNMX.FTZ R183, R181, R188, !PT ;  /* 0x000000bcb5b77209 */ /* 0x000fe40007810000 */
[----:B------:R-:W-:Y:S02]  /*5130*/  ISETP.GT.AND P4, PT, R184, 0x59, PT ;  /* 0x00000059b800780c */ /* 0x000fe40003f84270 */
[----:B0-----:R-:W-:-:S02]  /*5140*/  FSEL R184, R186, -INF , P3 ;  /* 0xff800000bab87808 */ /* 0x001fc40001800000 */
[----:B------:R-:W-:Y:S01]  /*5150*/  FMNMX.FTZ R185, R182, R183, !PT ;  /* 0x000000b7b6b97209 */ /* 0x000fe20007810000 */
[----:B------:R-:W-:Y:S01]  /*5160*/  MUFU.EX2 R159, R159 ;  /* 0x0000009f009f7308 */ /* 0x000fe20000000800 */
[----:B---3--:R-:W-:Y:S01]  /*5170*/  FSEL R186, R187, -INF , P4 ;  /* 0xff800000bbba7808 */ /* 0x008fe20002000000 */
[--C-:B-1----:R-:W-:Y:S01]  /*5180*/  FFMA.FTZ R189, R156, UR10, -R166.reuse ;  /* 0x0000000a9cbd7c23 */ /* 0x102fe200080108a6 */
[----:B------:R-:W-:Y:S01]  /*5190*/  FMNMX.FTZ R185, R184, R185, !PT ;  /* 0x000000b9b8b97209 */ /* 0x000fe20007810000 */
[--C-:B------:R-:W-:Y:S01]  /*51a0*/  FFMA.FTZ R156, R155, UR10, -R166.reuse ;  /* 0x0000000a9b9c7c23 */ /* 0x100fe200080108a6 */
[--C-:B------:R-:W-:Y:S02]  /*51b0*/  FFMA.FTZ R187, R3, UR10, -R166.reuse ;  /* 0x0000000a03bb7c23 */ /* 0x100fe400080108a6 */
[----:B------:R-:W-:Y:S01]  /*51c0*/  FMNMX.FTZ R155, R186, R185, !PT ;  /* 0x000000b9ba9b7209 */ /* 0x000fe20007810000 */
[--C-:B------:R-:W-:Y:S01]  /*51d0*/  FFMA.FTZ R185, R12, UR10, -R166.reuse ;  /* 0x0000000a0cb97c23 */ /* 0x100fe200080108a6 */
[--C-:B------:R-:W-:Y:S01]  /*51e0*/  FFMA.FTZ R12, R9, UR10, -R166.reuse ;  /* 0x0000000a090c7c23 */ /* 0x100fe200080108a6 */
[----:B------:R-:W-:Y:S02]  /*51f0*/  MUFU.EX2 R157, R157 ;  /* 0x0000009d009d7308 */ /* 0x000fe40000000800 */
[----:B------:R-:W0:Y:S06]  /*5200*/  SHFL.BFLY PT, R188, R155, 0x2, 0x1f ;  /* 0x0c401f009bbc7f89 */ /* 0x000e2c00000e0000 */
[----:B------:R1:W-:Y:S08]  /*5210*/  MUFU.EX2 R183, R189 ;  /* 0x000000bd00b77308 */ /* 0x0003f00000000800 */
[----:B------:R-:W-:Y:S01]  /*5220*/  MUFU.EX2 R160, R160 ;  /* 0x000000a000a07308 */ /* 0x000fe20000000800 */
[----:B-1----:R-:W-:-:S07]  /*5230*/  FFMA.FTZ R189, R153, UR10, -R166 ;  /* 0x0000000a99bd7c23 */ /* 0x002fce00080108a6 */
        /* <DEDUP_REMOVED lines=8> */
[----:B------:R-:W-:Y:S02]  /*52c0*/  FSEL R188, R0, RZ, P6 ;  /* 0x000000ff00bc7208 */ /* 0x000fe40003000000 */
[C---:B------:R-:W-:Y:S01]  /*52d0*/  FSETP.NEU.FTZ.AND P3, PT, R3.reuse, -INF , PT ;  /* 0xff8000000300780b */ /* 0x040fe20003f7d000 */
[C---:B------:R-:W-:Y:S02]  /*52e0*/  FMUL.FTZ R196, R3.reuse, UR10 ;  /* 0x0000000a03c47c20 */ /* 0x040fe40008410000 */
[----:B------:R-:W-:Y:S01]  /*52f0*/  FADD.FTZ R188, -R188, R7 ;  /* 0x00000007bcbc7221 */ /* 0x000fe20000010100 */
[----:B------:R-:W-:Y:S01]  /*5300*/  FSEL R9, R3, RZ, P3 ;  /* 0x000000ff03097208 */ /* 0x000fe20001800000 */
[----:B------:R-:W-:Y:S01]  /*5310*/  MUFU.EX2 R10, R10 ;  /* 0x0000000a000a7308 */ /* 0x000fe20000000800 */
[----:B------:R-:W-:Y:S01]  /*5320*/  FSEL R196, R196, RZ, P3 ;  /* 0x000000ffc4c47208 */ /* 0x000fe20001800000 */
[----:B------:R-:W-:-:S02]  /*5330*/  FMUL.FTZ R188, R188, UR10 ;  /* 0x0000000abcbc7c20 */ /* 0x000fc40008410000 */
[----:B------:R-:W-:Y:S02]  /*5340*/  FADD.FTZ R9, -R9, R8 ;  /* 0x0000000809097221 */ /* 0x000fe40000010100 */
[--C-:B------:R-:W-:Y:S01]  /*5350*/  FFMA.FTZ R191, R213, UR10, -R196.reuse ;  /* 0x0000000ad5bf7c23 */ /* 0x100fe200080108c4 */
[--C-:B------:R-:W-:Y:S01]  /*5360*/  FFMA.FTZ R166, R215, UR10, -R196.reuse ;  /* 0x0000000ad7a67c23 */ /* 0x100fe200080108c4 */
[----:B------:R-:W0:Y:S01]  /*5370*/  MUFU.EX2 R188, R188 ;  /* 0x000000bc00bc7308 */ /* 0x000e220000000800 */
[----:B------:R-:W-:Y:S01]  /*5380*/  FMUL.FTZ R8, R9, UR10 ;  /* 0x0000000a09087c20 */ /* 0x000fe20008410000 */
        /* <DEDUP_REMOVED lines=14> */
[----:B------:R-:W1:Y:S01]  /*5470*/  MUFU.EX2 R8, R8 ;  /* 0x0000000800087308 */ /* 0x000e620000000800 */
[----:B0-----:R-:W-:Y:S01]  /*5480*/  FFMA.FTZ R9, R188, R4, R159 ;  /* 0x00000004bc097223 */ /* 0x001fe2000001009f */
[--C-:B------:R-:W-:Y:S01]  /*5490*/  FFMA.FTZ R182, R182, UR10, -R196.reuse ;  /* 0x0000000ab6b67c23 */ /* 0x100fe200080108c4 */
[--C-:B------:R-:W-:Y:S01]  /*54a0*/  FFMA.FTZ R184, R184, UR10, -R196.reuse ;  /* 0x0000000ab8b87c23 */ /* 0x100fe200080108c4 */
[----:B------:R-:W-:Y:S01]  /*54b0*/  FFMA.FTZ R186, R186, UR10, -R196 ;  /* 0x0000000ababa7c23 */ /* 0x000fe200080108c4 */
        /* <DEDUP_REMOVED lines=36> */
[----:B----4-:R-:W-:Y:S01]  /*5700*/  FADD.FTZ R153, R160, R9 ;  /* 0x00000009a0997221 */ /* 0x010fe20000010000 */
[----:B-1----:R-:W-:Y:S01]  /*5710*/  FFMA.FTZ R9, R8, R5, R191 ;  /* 0x0000000508097223 */ /* 0x002fe200000100bf */
[----:B------:R-:W-:Y:S01]  /*5720*/  FFMA.FTZ R5, R175, UR10, -R196 ;  /* 0x0000000aaf057c23 */ /* 0x000fe200080108c4 */
[-C--:B------:R-:W-:Y:S01]  /*5730*/  FMUL.FTZ R83, R83, R188.reuse ;  /* 0x000000bc53537220 */ /* 0x080fe20000410000 */
[----:B------:R-:W-:Y:S01]  /*5740*/  FADD.FTZ R4, R172, R153 ;  /* 0x00000099ac047221 */ /* 0x000fe20000010000 */
[----:B0-----:R-:W-:Y:S01]  /*5750*/  FADD.FTZ R153, R166, R9 ;  /* 0x00000009a6997221 */ /* 0x001fe20000010000 */
[----:B------:R-:W-:Y:S01]  /*5760*/  IADD3 R9, -R216, 0xb, RZ ;  /* 0x0000000bd8097810 */ /* 0x000fe20007ffe1ff */
[----:B------:R-:W0:Y:S01]  /*5770*/  MUFU.EX2 R195, R195 ;  /* 0x000000c300c37308 */ /* 0x000e220000000800 */
[----:B------:R-:W-:Y:S01]  /*5780*/  FADD.FTZ R174, R169, R4 ;  /* 0x00000004a9ae7221 */ /* 0x000fe20000010000 */
[----:B--2---:R-:W-:Y:S01]  /*5790*/  FADD.FTZ R4, R190, R153 ;  /* 0x00000099be047221 */ /* 0x004fe20000010000 */
[-C--:B------:R-:W-:Y:S01]  /*57a0*/  FMUL.FTZ R86, R86, R188.reuse ;  /* 0x000000bc56567220 */ /* 0x080fe20000410000 */
[-C--:B------:R-:W-:Y:S01]  /*57b0*/  FMUL.FTZ R87, R87, R188.reuse ;  /* 0x000000bc57577220 */ /* 0x080fe20000410000 */
[----:B------:R-:W-:Y:S01]  /*57c0*/  FADD.FTZ R155, R165, R174 ;  /* 0x000000aea59b7221 */ /* 0x000fe20000010000 */
[----:B---3--:R-:W-:Y:S01]  /*57d0*/  FADD.FTZ R153, R193, R4 ;  /* 0x00000004c1997221 */ /* 0x008fe20000010000 */
[----:B------:R-:W-:Y:S01]  /*57e0*/  @!P2 VIADD R4, R199, 0x22840 ;  /* 0x00022840c704a836 */ /* 0x000fe20000000000 */
[----:B------:R-:W1:Y:S01]  /*57f0*/  MUFU.EX2 R164, R164 ;  /* 0x000000a400a47308 */ /* 0x000e620000000800 */
[----:B------:R-:W-:Y:S01]  /*5800*/  FADD.FTZ R155, R178, R155 ;  /* 0x0000009bb29b7221 */ /* 0x000fe20000010000 */
[----:B-----5:R-:W-:Y:S01]  /*5810*/  FADD.FTZ R198, R192, R153 ;  /* 0x00000099c0c67221 */ /* 0x020fe20000010000 */
[----:B------:R-:W-:Y:S01]  /*5820*/  FFMA.FTZ R174, R176, UR10, -R196 ;  /* 0x0000000ab0ae7c23 */ /* 0x000fe200080108c4 */
[----:B------:R-:W-:Y:S01]  /*5830*/  @!P2 PRMT R4, RZ, 0x654, R4 ;  /* 0x00000654ff04a816 */ /* 0x000fe20000000004 */
[----:B------:R-:W-:Y:S01]  /*5840*/  FADD.FTZ R202, R158, R155 ;  /* 0x0000009b9eca7221 */ /* 0x000fe20000010000 */
[----:B------:R2:W-:Y:S06]  /*5850*/  BAR.ARV R9, 0x100 ;  /* 0x000400090000751d */ /* 0x0005ec0000002000 */
[----:B------:R-:W3:Y:S01]  /*5860*/  MUFU.EX2 R197, R197 ;  /* 0x000000c500c57308 */ /* 0x000ee20000000800 */
[----:B0-----:R-:W-:Y:S01]  /*5870*/  FADD.FTZ R153, R195, R198 ;  /* 0x000000c6c3997221 */ /* 0x001fe20000010000 */
[----:B------:R-:W-:Y:S01]  /*5880*/  FADD.FTZ R155, R183, R202 ;  /* 0x000000cab79b7221 */ /* 0x000fe20000010000 */
[----:B------:R0:W-:Y:S01]  /*5890*/  @!P2 SYNCS.ARRIVE.TRANS64.RED.A1T0 RZ, [R4+URZ], RZ ;  /* 0x000000ff04ffa9a7 */ /* 0x0001e2000810043f */
[--C-:B------:R-:W-:Y:S01]  /*58a0*/  FFMA.FTZ R176, R177, UR10, -R196.reuse ;  /* 0x0000000ab1b07c23 */ /* 0x100fe200080108c4 */
[----:B-1----:R-:W-:Y:S01]  /*58b0*/  FADD.FTZ R198, R164, R153 ;  /* 0x00000099a4c67221 */ /* 0x002fe20000010000 */
[----:B------:R-:W-:Y:S01]  /*58c0*/  FADD.FTZ R202, R156, R155 ;  /* 0x0000009b9cca7221 */ /* 0x000fe20000010000 */
[--C-:B------:R-:W-:Y:S01]  /*58d0*/  FFMA.FTZ R177, R179, UR10, -R196.reuse ;  /* 0x0000000ab3b17c23 */ /* 0x100fe200080108c4 */
[----:B------:R-:W0:Y:S01]  /*58e0*/  MUFU.EX2 R194, R194 ;  /* 0x000000c200c27308 */ /* 0x000e220000000800 */
[----:B------:R-:W-:Y:S01]  /*58f0*/  FFMA.FTZ R179, R180, UR10, -R196 ;  /* 0x0000000ab4b37c23 */ /* 0x000fe200080108c4 */
[----:B------:R-:W-:Y:S01]  /*5900*/  FADD.FTZ R155, R185, R202 ;  /* 0x000000cab99b7221 */ /* 0x000fe20000010000 */
[----:B------:R-:W-:Y:S01]  /*5910*/  FFMA.FTZ R180, R163, UR10, -R196 ;  /* 0x0000000aa3b47c23 */ /* 0x000fe200080108c4 */
[-C--:B------:R-:W-:Y:S01]  /*5920*/  FMUL.FTZ R90, R90, R188.reuse ;  /* 0x000000bc5a5a7220 */ /* 0x080fe20000410000 */
[-C--:B------:R-:W-:Y:S01]  /*5930*/  FMUL.FTZ R91, R91, R188.reuse ;  /* 0x000000bc5b5b7220 */ /* 0x080fe20000410000 */
[-C--:B------:R-:W-:Y:S01]  /*5940*/  FMUL.FTZ R94, R94, R188.reuse ;  /* 0x000000bc5e5e7220 */ /* 0x080fe20000410000 */
[-C--:B------:R-:W-:Y:S01]  /*5950*/  FMUL.FTZ R95, R95, R188.reuse ;  /* 0x000000bc5f5f7220 */ /* 0x080fe20000410000 */
[----:B------:R-:W1:Y:S01]  /*5960*/  MUFU.EX2 R187, R187 ;  /* 0x000000bb00bb7308 */ /* 0x000e620000000800 */
[----:B---3--:R-:W-:Y:S01]  /*5970*/  FADD.FTZ R153, R197, R198 ;  /* 0x000000c6c5997221 */ /* 0x008fe20000010000 */
[----:B------:R-:W-:Y:S01]  /*5980*/  FADD.FTZ R198, R10, R155 ;  /* 0x0000009b0ac67221 */ /* 0x000fe20000010000 */
        /* <DEDUP_REMOVED lines=40> */
[----:B------:R-:W-:Y:S01]  /*5c10*/  FMUL.FTZ R151, R151, R188 ;  /* 0x000000bc97977220 */ /* 0x000fe20000410000 */
        /* <DEDUP_REMOVED lines=14> */
[----:B------:R-:W-:Y:S01]  /*5d00*/  F2FP.F16.F32.PACK_AB R155, R160, R157 ;  /* 0x0000009da09b723e */ /* 0x000fe200000000ff */
[----:B------:R-:W-:Y:S01]  /*5d10*/  FMUL.FTZ R44, R44, R8 ;  /* 0x000000082c2c7220 */ /* 0x000fe20000410000 */
[----:B------:R-:W-:Y:S01]  /*5d20*/  F2FP.F16.F32.PACK_AB R157, R169, R172 ;  /* 0x000000aca99d723e */ /* 0x000fe200000000ff */
[----:B------:R-:W-:Y:S01]  /*5d30*/  FMUL.FTZ R45, R45, R8 ;  /* 0x000000082d2d7220 */ /* 0x000fe20000410000 */
[----:B------:R-:W-:Y:S01]  /*5d40*/  F2FP.F16.F32.PACK_AB R160, R7, R194 ;  /* 0x000000c207a0723e */ /* 0x000fe200000000ff */
[----:B------:R-:W-:Y:S01]  /*5d50*/  FMUL.FTZ R48, R48, R8 ;  /* 0x0000000830307220 */ /* 0x000fe20000410000 */
[----:B------:R-:W0:Y:S01]  /*5d60*/  MUFU.EX2 R13, R13 ;  /* 0x0000000d000d7308 */ /* 0x000e220000000800 */
[----:B-1----:R-:W-:Y:S01]  /*5d70*/  FADD.FTZ R162, R14, R161 ;  /* 0x000000a10ea27221 */ /* 0x002fe20000010000 */
[----:B------:R-:W-:Y:S01]  /*5d80*/  F2FP.F16.F32.PACK_AB R161, R183, R158 ;  /* 0x0000009eb7a1723e */ /* 0x000fe200000000ff */
        /* <DEDUP_REMOVED lines=36> */
[----:B------:R-:W-:Y:S01]  /*5fd0*/  FMUL.FTZ R104, R104, R8 ;  /* 0x0000000868687220 */ /* 0x000fe20000410000 */
[----:B------:R-:W3:Y:S01]  /*5fe0*/  MUFU.EX2 R176, R176 ;  /* 0x000000b000b07308 */ /* 0x000ee20000000800 */
[----:B0-----:R-:W-:Y:S01]  /*5ff0*/  FADD.FTZ R167, R174, R163 ;  /* 0x000000a3aea77221 */ /* 0x001fe20000010000 */
[----:B------:R-:W-:Y:S01]  /*6000*/  F2FP.F16.F32.PACK_AB R163, R185, R156 ;  /* 0x0000009cb9a3723e */ /* 0x000fe200000000ff */
[----:B------:R-:W-:Y:S01]  /*6010*/  FMUL.FTZ R105, R105, R8 ;  /* 0x0000000869697220 */ /* 0x000fe20000410000 */
[----:B------:R-:W-:Y:S01]  /*6020*/  F2FP.F16.F32.PACK_AB R156, R195, R192 ;  /* 0x000000c0c39c723e */ /* 0x000fe200000000ff */
[-C--:B------:R-:W-:Y:S01]  /*6030*/  FMUL.FTZ R108, R108, R8.reuse ;  /* 0x000000086c6c7220 */ /* 0x080fe20000410000 */
[-C--:B------:R-:W-:Y:S01]  /*6040*/  FMUL.FTZ R109, R109, R8.reuse ;  /* 0x000000086d6d7220 */ /* 0x080fe20000410000 */
[----:B------:R-:W-:Y:S01]  /*6050*/  FMUL.FTZ R112, R112, R8 ;  /* 0x0000000870707220 */ /* 0x000fe20000410000 */
[----:B------:R-:W0:Y:S01]  /*6060*/  MUFU.EX2 R21, R21 ;  /* 0x0000001500157308 */ /* 0x000e220000000800 */
[C---:B-1----:R-:W-:Y:S01]  /*6070*/  FADD.FTZ R158, R20.reuse, R165 ;  /* 0x000000a5149e7221 */ /* 0x042fe20000010000 */
[----:B------:R-:W-:Y:S01]  /*6080*/  F2FP.F16.F32.PACK_AB R165, R187, R10 ;  /* 0x0000000abba5723e */ /* 0x000fe200000000ff */
[-C--:B------:R-:W-:Y:S01]  /*6090*/  FMUL.FTZ R113, R113, R8.reuse ;  /* 0x0000000871717220 */ /* 0x080fe20000410000 */
[----:B------:R-:W-:Y:S01]  /*60a0*/  F2FP.F16.F32.PACK_AB R171, R20, R15 ;  /* 0x0000000f14ab723e */ /* 0x000fe200000000ff */
        /* <DEDUP_REMOVED lines=28> */
[C---:B---3--:R-:W-:Y:S01]  /*6270*/  FADD.FTZ R11, R154.reuse, R169 ;  /* 0x000000a99a0b7221 */ /* 0x048fe20000010000 */
[----:B------:R-:W-:Y:S01]  /*6280*/  F2FP.F16.F32.PACK_AB R169, R13, R14 ;  /* 0x0000000e0da9723e */ /* 0x000fe200000000ff */
[----:B------:R-:W-:Y:S01]  /*6290*/  FMUL.FTZ R149, R149, R8 ;  /* 0x0000000895957220 */ /* 0x000fe20000410000 */
[----:B------:R-:W-:-:S02]  /*62a0*/  F2FP.F16.F32.PACK_AB R173, R154, R21 ;  /* 0x000000159aad723e */ /* 0x000fc400000000ff */
[----:B------:R-:W-:Y:S02]  /*62b0*/  F2FP.F16.F32.PACK_AB R154, R193, R190 ;  /* 0x000000bec19a723e */ /* 0x000fe400000000ff */
        /* <DEDUP_REMOVED lines=13> */
[----:B---3--:R-:W-:Y:S01]  /*6390*/  FADD.FTZ R10, R184, R13 ;  /* 0x0000000db80a7221 */ /* 0x008fe20000010000 */
[C---:B0-----:R-:W-:Y:S01]  /*63a0*/  F2FP.F16.F32.PACK_AB R175, R189.reuse, R152 ;  /* 0x00000098bdaf723e */ /* 0x041fe200000000ff */
[----:B------:R-:W-:Y:S01]  /*63b0*/  FADD.FTZ R4, R189, R4 ;  /* 0x00000004bd047221 */ /* 0x000fe20000010000 */
[----:B------:R-:W-:Y:S02]  /*63c0*/  F2FP.F16.F32.PACK_AB R152, R166, R191 ;  /* 0x000000bfa698723e */ /* 0x000fe400000000ff */
[----:B------:R-:W-:Y:S01]  /*63d0*/  F2FP.F16.F32.PACK_AB R166, R174, R5 ;  /* 0x00000005aea6723e */ /* 0x000fe200000000ff */
[C---:B-1----:R-:W-:Y:S01]  /*63e0*/  FADD.FTZ R5, R11.reuse, R10 ;  /* 0x0000000a0b057221 */ /* 0x042fe20000010000 */
[----:B------:R-:W-:Y:S01]  /*63f0*/  F2FP.F16.F32.PACK_AB R174, R11, R184 ;  /* 0x000000b80bae723e */ /* 0x000fe200000000ff */
[----:B--2---:R-:W-:Y:S06]  /*6400*/  @!P0 BRA `(.L_x_13410) ;  /* 0x0000000000048947 */ /* 0x004fec0003800000 */
[----:B------:R-:W-:Y:S01]  /*6410*/  BPT.TRAP 0x1 ;  /* 0x000000040000795c */ /* 0x000fe20000300000 */
.L_x_13410:
[----:B------:R0:W1:Y:S01]  /*6420*/  SYNCS.PHASECHK.TRANS64.TRYWAIT P3, [UR27+0x22850], R6 ;  /* 0x02285006ff0075a7 */ /* 0x000062000806015b */
[----:B------:R-:W-:Y:S05]  /*6430*/  @!P0 BRA `(.L_x_13411) ;  /* 0x0000000000048947 */ /* 0x000fea0003800000 */
[----:B------:R-:W-:Y:S01]  /*6440*/  BPT.TRAP 0x1 ;  /* 0x000000040000795c */ /* 0x000fe20000300000 */
.L_x_13411:
[----:B-1----:R-:W-:Y:S05]  /*6450*/  @P3 BRA `(.L_x_13412) ;  /* 0x0000000000083947 */ /* 0x002fea0003800000 */
[----:B------:R-:W1:Y:S02]  /*6460*/  SYNCS.PHASECHK.TRANS64.TRYWAIT P3, [UR27+0x22850], R6 ;  /* 0x02285006ff0075a7 */ /* 0x000e64000806015b */
[----:B-1----:R-:W-:Y:S05]  /*6470*/  @!P3 BRA `(.L_x_13413) ;  /* 0x000000a000c8b947 */ /* 0x002fea0003800000 */
.L_x_13412:
[----:B------:R-:W2:Y:S01]  /*6480*/  S2R R7, SR_TID.X ;  /* 0x0000000000077919 */ /* 0x000ea20000002100 */
[----:B------:R-:W-:Y:S01]  /*6490*/  UIMAD UR11, UR36, 0xc00, UR21 ;  /* 0x00000c00240b78a4 */ /* 0x000fe2000f8e0215 */
[----:B-1----:R-:W-:Y:S01]  /*64a0*/  @!P2 VIADD R199, R199, 0x22860 ;  /* 0x00022860c7c7a836 */ /* 0x002fe20000000000 */
[----:B------:R-:W-:Y:S01]  /*64b0*/  UMOV UR7, 0x40000040 ;  /* 0x4000004000077882 */ /* 0x000fe20000000000 */
[----:B------:R-:W-:Y:S01]  /*64c0*/  UISETP.GT.AND UP1, UPT, UR23, UR22, UPT ;  /* 0x000000161700728c */ /* 0x000fe2000bf24270 */
[----:B------:R-:W-:Y:S01]  /*64d0*/  IMAD.MOV.U32 R8, RZ, RZ, R3 ;  /* 0x000000ffff087224 */ /* 0x000fe200078e0003 */
[----:B------:R-:W-:Y:S01]  /*64e0*/  UIADD3 UR23, UR23, -0x1, URZ ;  /* 0xffffffff17177890 */ /* 0x000fe2000fffe03f */
[----:B------:R-:W-:Y:S01]  /*64f0*/  @!P2 PRMT R199, RZ, 0x654, R199 ;  /* 0x00000654ffc7a816 */ /* 0x000fe200000000c7 */
[----:B------:R-:W-:Y:S02]  /*6500*/  UMOV UR6, UR11 ;  /* 0x0000000b00067c82 */ /* 0x000fe40008000000 */
[----:B------:R-:W-:-:S02]  /*6510*/  PLOP3.LUT P3, PT, PT, PT, UP1, 0x80, 0x0 ;  /* 0x000000000000781c */ /* 0x000fc40003f6f018 */
        /* <DEDUP_REMOVED lines=39> */
.L_x_13405:
[----:B------:R-:W-:-:S13]  /*6790*/  ISETP.LE.AND P1, PT, RZ, UR23, PT ;  /* 0x00000017ff007c0c */ /* 0x000fda000bf23270 */
[----:B------:R-:W-:Y:S05]  /*67a0*/  @!P1 BRA `(.L_x_13415) ;  /* 0x0000002000d09947 */ /* 0x000fea0003800000 */
[----:B------:R-:W-:Y:S01]  /*67b0*/  IMAD.MOV.U32 R7, RZ, RZ, R0 ;  /* 0x000000ffff077224 */ /* 0x000fe200078e0000 */
[----:B------:R-:W-:Y:S01]  /*67c0*/  ULDC UR25, c[0x0][0x9d8] ;  /* 0x0002760000197ab9 */ /* 0x000fe20000000800 */
[----:B------:R-:W-:Y:S01]  /*67d0*/  IMAD.MOV.U32 R8, RZ, RZ, R3 ;  /* 0x000000ffff087224 */ /* 0x000fe200078e0003 */
[----:B------:R-:W-:-:S06]  /*67e0*/  ULDC UR22, c[0x0][0x988] ;  /* 0x0002620000167ab9 */ /* 0x000fcc0000000800 */
.L_x_13424:
[----:B------:R-:W-:-:S04]  /*67f0*/  UIADD3 UR36, UR36, 0x1, URZ ;  /* 0x0000000124247890 */ /* 0x000fc8000fffe03f */
[----:B------:R-:W-:-:S04]  /*6800*/  UISETP.NE.AND UP0, UPT, UR36, 0x2, UPT ;  /* 0x000000022400788c */ /* 0x000fc8000bf05270 */
[----:B------:R-:W-:Y:S02]  /*6810*/  USEL UR6, URZ, 0x1, UP0 ;  /* 0x000000013f067887 */ /* 0x000fe40008000000 */
[----:B------:R-:W-:Y:S02]  /*6820*/  USEL UR36, UR36, URZ, UP0 ;  /* 0x0000003f24247287 */ /* 0x000fe40008000000 */
[----:B------:R-:W-:Y:S01]  /*6830*/  ULOP3.LUT UR37, UR37, UR6, URZ, 0x3c, !UPT ;  /* 0x0000000625257292 */ /* 0x000fe2000f8e3c3f */
[----:B-1----:R-:W-:Y:S11]  /*6840*/  @!P0 BRA `(.L_x_13416) ;  /* 0x0000000000048947 */ /* 0x002ff60003800000 */
[----:B------:R-:W-:Y:S01]  /*6850*/  BPT.TRAP 0x1 ;  /* 0x000000040000795c */ /* 0x000fe20000300000 */
.L_x_13416:
[----:B------:R-:W1:Y:S01]  /*6860*/  S2UR UR7, SR_CgaCtaId ;  /* 0x00000000000779c3 */ /* 0x000e620000008800 */
[----:B------:R-:W-:Y:S01]  /*6870*/  UMOV UR6, 0x400 ;  /* 0x0000040000067882 */ /* 0x000fe20000000000 */
[----:B0-----:R-:W-:-:S05]  /*6880*/  IMAD.U32 R6, RZ, RZ, UR37 ;  /* 0x00000025ff067e24 */ /* 0x001fca000f8e00ff */
[----:B------:R-:W-:Y:S01]  /*6890*/  SHF.L.U32 R6, R6, 0x1f, RZ ;  /* 0x0000001f06067819 */ /* 0x000fe200000006ff */
[----:B-1----:R-:W-:-:S04]  /*68a0*/  ULEA UR6, UR7, UR6, 0x18 ;  /* 0x0000000607067291 */ /* 0x002fc8000f8ec03f */
[----:B------:R-:W-:-:S09]  /*68b0*/  ULEA UR24, UR36, UR6, 0x3 ;  /* 0x0000000624187291 */ /* 0x000fd2000f8e183f */
[----:B------:R0:W1:Y:S01]  /*68c0*/  SYNCS.PHASECHK.TRANS64.TRYWAIT P1, [UR24+0x22830], R6 ;  /* 0x02283006ff0075a7 */ /* 0x0000620008020158 */
[----:B------:R-:W-:Y:S05]  /*68d0*/  @!P0 BRA `(.L_x_13417) ;  /* 0x0000000000048947 */ /* 0x000fea0003800000 */
[----:B------:R-:W-:Y:S01]  /*68e0*/  BPT.TRAP 0x1 ;  /* 0x000000040000795c */ /* 0x000fe20000300000 */
.L_x_13417:
[----:B-1----:R-:W-:Y:S05]  /*68f0*/  @P1 BRA `(.L_x_13418) ;  /* 0x0000000000081947 */ /* 0x002fea0003800000 */
[----:B------:R-:W1:Y:S02]  /*6900*/  SYNCS.PHASECHK.TRANS64.TRYWAIT P1, [UR24+0x22830], R6 ;  /* 0x02283006ff0075a7 */ /* 0x000e640008020158 */
[----:B-1----:R-:W-:Y:S05]  /*6910*/  @!P1 BRA `(.L_x_13419) ;  /* 0x0000009c00b49947 */ /* 0x002fea0003800000 */
.L_x_13418:
        /* <DEDUP_REMOVED lines=121> */
[----:B------:R-:W4:Y:S08]  /*70b0*/  MUFU.TANH R14, R14 ;  /* 0x0000000e000e7308 */ /* 0x000f300000002400 */
[----:B------:R-:W5:Y:S08]  /*70c0*/  MUFU.TANH R15, R15 ;  /* 0x0000000f000f7308 */ /* 0x000f700000002400 */
[----:B------:R-:W0:Y:S01]  /*70d0*/  MUFU.TANH R21, R21 ;  /* 0x0000001500157308 */ /* 0x000e220000002400 */
[----:B---3--:R-:W-:Y:S01]  /*70e0*/  FMNMX.FTZ R192, R3, R184, !PT ;  /* 0x000000b803c07209 */ /* 0x008fe20007810000 */
[----:B------:R-:W-:Y:S01]  /*70f0*/  FMUL.FTZ R184, R190, UR25 ;  /* 0x00000019beb87c20 */ /* 0x000fe20008410000 */
[----:B-1----:R-:W-:-:S05]  /*7100*/  FMNMX.FTZ R190, R10, R7, !PT ;  /* 0x000000070abe7209 */ /* 0x002fca0007810000 */
[----:B------:R-:W1:Y:S01]  /*7110*/  MUFU.TANH R153, R153 ;  /* 0x0000009900997308 */ /* 0x000e620000002400 */
[----:B------:R-:W3:Y:S07]  /*7120*/  SHFL.BFLY PT, R3, R192, 0x1, 0x1f ;  /* 0x0c201f00c0037f89 */ /* 0x000eee00000e0000 */
[----:B------:R-:W1:Y:S08]  /*7130*/  MUFU.TANH R155, R155 ;  /* 0x0000009b009b7308 */ /* 0x000e700000002400 */
[----:B------:R-:W1:Y:S08]  /*7140*/  MUFU.TANH R157, R157 ;  /* 0x0000009d009d7308 */ /* 0x000e700000002400 */
[----:B------:R-:W1:Y:S01]  /*7150*/  MUFU.TANH R159, R159 ;  /* 0x0000009f009f7308 */ /* 0x000e620000002400 */
[----:B---3--:R-:W-:-:S05]  /*7160*/  FMNMX.FTZ R3, R192, R3, !PT ;  /* 0x00000003c0037209 */ /* 0x008fca0007810000 */
[C---:B------:R-:W-:Y:S02]  /*7170*/  FMUL.FTZ R201, R3.reuse, UR10 ;  /* 0x0000000a03c97c20 */ /* 0x040fe40008410000 */
[----:B------:R-:W3:Y:S01]  /*7180*/  MUFU.TANH R161, R161 ;  /* 0x000000a100a17308 */ /* 0x000ee20000002400 */
[----:B------:R-:W-:Y:S01]  /*7190*/  FADD.FTZ R8, -R3, R8 ;  /* 0x0000000803087221 */ /* 0x000fe20000010100 */
[--C-:B------:R-:W-:Y:S01]  /*71a0*/  FFMA.FTZ R191, R9, UR10, -R201.reuse ;  /* 0x0000000a09bf7c23 */ /* 0x100fe200080108c9 */
[----:B--2---:R-:W-:Y:S02]  /*71b0*/  FMNMX.FTZ R9, R11, R190, !PT ;  /* 0x000000be0b097209 */ /* 0x004fe40007810000 */
[----:B------:R-:W-:Y:S01]  /*71c0*/  FMUL.FTZ R8, R8, UR10 ;  /* 0x0000000a08087c20 */ /* 0x000fe20008410000 */
[--C-:B------:R-:W-:Y:S01]  /*71d0*/  FFMA.FTZ R12, R12, UR10, -R201.reuse ;  /* 0x0000000a0c0c7c23 */ /* 0x100fe200080108c9 */
[--C-:B------:R-:W-:Y:S01]  /*71e0*/  FFMA.FTZ R193, R152, UR10, -R201.reuse ;  /* 0x0000000a98c17c23 */ /* 0x100fe200080108c9 */
[----:B----4-:R-:W-:Y:S01]  /*71f0*/  FMNMX.FTZ R190, R14, R9, !PT ;  /* 0x000000090ebe7209 */ /* 0x010fe20007810000 */
[--C-:B------:R-:W-:Y:S01]  /*7200*/  FFMA.FTZ R9, R0, UR10, -R201.reuse ;  /* 0x0000000a00097c23 */ /* 0x100fe200080108c9 */
[----:B------:R-:W2:Y:S01]  /*7210*/  MUFU.TANH R163, R163 ;  /* 0x000000a300a37308 */ /* 0x000ea20000002400 */
[--C-:B------:R-:W-:Y:S01]  /*7220*/  FFMA.FTZ R13, R13, UR10, -R201.reuse ;  /* 0x0000000a0d0d7c23 */ /* 0x100fe200080108c9 */
[----:B-----5:R-:W-:Y:S01]  /*7230*/  FMNMX.FTZ R0, R15, R190, !PT ;  /* 0x000000be0f007209 */ /* 0x020fe20007810000 */
[--C-:B------:R-:W-:Y:S01]  /*7240*/  FFMA.FTZ R20, R20, UR10, -R201.reuse ;  /* 0x0000000a14147c23 */ /* 0x100fe200080108c9 */
[--C-:B------:R-:W-:Y:S01]  /*7250*/  FFMA.FTZ R199, R164, UR10, -R201.reuse ;  /* 0x0000000aa4c77c23 */ /* 0x100fe200080108c9 */
[--C-:B------:R-:W-:Y:S01]  /*7260*/  FFMA.FTZ R164, R165, UR10, -R201.reuse ;  /* 0x0000000aa5a47c23 */ /* 0x100fe200080108c9 */
[----:B0-----:R-:W-:Y:S01]  /*7270*/  FMNMX.FTZ R0, R21, R0, !PT ;  /* 0x0000000015007209 */ /* 0x001fe20007810000 */
[--C-:B------:R-:W-:Y:S01]  /*7280*/  FFMA.FTZ R165, R166, UR10, -R201.reuse ;  /* 0x0000000aa6a57c23 */ /* 0x100fe200080108c9 */
[----:B------:R-:W0:Y:S01]  /*7290*/  MUFU.TANH R175, R175 ;  /* 0x000000af00af7308 */ /* 0x000e220000002400 */
[--C-:B------:R-:W-:Y:S01]  /*72a0*/  FFMA.FTZ R166, R167, UR10, -R201.reuse ;  /* 0x0000000aa7a67c23 */ /* 0x100fe200080108c9 */
[----:B-1----:R-:W-:Y:S01]  /*72b0*/  FMNMX.FTZ R0, R153, R0, !PT ;  /* 0x0000000099007209 */ /* 0x002fe20007810000 */
[--C-:B------:R-:W-:Y:S01]  /*72c0*/  FFMA.FTZ R167, R168, UR10, -R201.reuse ;  /* 0x0000000aa8a77c23 */ /* 0x100fe200080108c9 */
[--C-:B------:R-:W-:Y:S01]  /*72d0*/  FFMA.FTZ R168, R169, UR10, -R201.reuse ;  /* 0x0000000aa9a87c23 */ /* 0x100fe200080108c9 */
[--C-:B------:R-:W-:Y:S01]  /*72e0*/  FFMA.FTZ R169, R170, UR10, -R201.reuse ;  /* 0x0000000aaaa97c23 */ /* 0x100fe200080108c9 */
[----:B------:R-:W-:Y:S01]  /*72f0*/  FMNMX.FTZ R0, R155, R0, !PT ;  /* 0x000000009b007209 */ /* 0x000fe20007810000 */
[--C-:B------:R-:W-:Y:S01]  /*7300*/  FFMA.FTZ R192, R154, UR10, -R201.reuse ;  /* 0x0000000a9ac07c23 */ /* 0x100fe200080108c9 */
[----:B------:R-:W1:Y:S01]  /*7310*/  MUFU.TANH R178, R178 ;  /* 0x000000b200b27308 */ /* 0x000e620000002400 */
[--C-:B------:R-:W-:Y:S01]  /*7320*/  FFMA.FTZ R170, R171, UR10, -R201.reuse ;  /* 0x0000000aabaa7c23 */ /* 0x100fe200080108c9 */
[----:B------:R-:W-:Y:S01]  /*7330*/  FMNMX.FTZ R0, R157, R0, !PT ;  /* 0x000000009d007209 */ /* 0x000fe20007810000 */
[--C-:B------:R-:W-:Y:S01]  /*7340*/  FFMA.FTZ R171, R172, UR10, -R201.reuse ;  /* 0x0000000aacab7c23 */ /* 0x100fe200080108c9 */
[--C-:B------:R-:W-:Y:S01]  /*7350*/  FFMA.FTZ R172, R173, UR10, -R201.reuse ;  /* 0x0000000aadac7c23 */ /* 0x100fe200080108c9 */
[--C-:B------:R-:W-:Y:S01]  /*7360*/  FFMA.FTZ R173, R174, UR10, -R201.reuse ;  /* 0x0000000aaead7c23 */ /* 0x100fe200080108c9 */
[----:B------:R-:W-:Y:S01]  /*7370*/  FMNMX.FTZ R0, R159, R0, !PT ;  /* 0x000000009f007209 */ /* 0x000fe20007810000 */
[--C-:B------:R-:W-:Y:S01]  /*7380*/  FFMA.FTZ R195, R156, UR10, -R201.reuse ;  /* 0x0000000a9cc37c23 */ /* 0x100fe200080108c9 */
[----:B------:R-:W4:Y:S01]  /*7390*/  MUFU.TANH R179, R179 ;  /* 0x000000b300b37308 */ /* 0x000f220000002400 */
[--C-:B------:R-:W-:Y:S01]  /*73a0*/  FFMA.FTZ R174, R177, UR10, -R201.reuse ;  /* 0x0000000ab1ae7c23 */ /* 0x100fe200080108c9 */
[----:B---3--:R-:W-:Y:S01]  /*73b0*/  FMNMX.FTZ R0, R161, R0, !PT ;  /* 0x00000000a1007209 */ /* 0x008fe20007810000 */
[--C-:B------:R-:W-:Y:S01]  /*73c0*/  FFMA.FTZ R194, R158, UR10, -R201.reuse ;  /* 0x0000000a9ec27c23 */ /* 0x100fe200080108c9 */
[--C-:B------:R-:W-:Y:S01]  /*73d0*/  FFMA.FTZ R197, R160, UR10, -R201.reuse ;  /* 0x0000000aa0c57c23 */ /* 0x100fe200080108c9 */
[--C-:B------:R-:W-:Y:S01]  /*73e0*/  FFMA.FTZ R162, R162, UR10, -R201.reuse ;  /* 0x0000000aa2a27c23 */ /* 0x100fe200080108c9 */
[----:B--2---:R-:W-:Y:S01]  /*73f0*/  FMNMX.FTZ R0, R163, R0, !PT ;  /* 0x00000000a3007209 */ /* 0x004fe20007810000 */
[----:B------:R-:W-:Y:S01]  /*7400*/  FFMA.FTZ R177, R176, UR10, -R201 ;  /* 0x0000000ab0b17c23 */ /* 0x000fe200080108c9 */
[----:B------:R-:W2:Y:S08]  /*7410*/  MUFU.TANH R180, R180 ;  /* 0x000000b400b47308 */ /* 0x000eb00000002400 */
[----:B------:R-:W3:Y:S08]  /*7420*/  MUFU.TANH R181, R181 ;  /* 0x000000b500b57308 */ /* 0x000ef00000002400 */
[----:B------:R0:W-:Y:S08]  /*7430*/  MUFU.EX2 R190, R9 ;  /* 0x0000000900be7308 */ /* 0x0001f00000000800 */
[----:B------:R-:W5:Y:S01]  /*7440*/  MUFU.TANH R182, R182 ;  /* 0x000000b600b67308 */ /* 0x000f620000002400 */
[----:B0-----:R-:W-:-:S04]  /*7450*/  FMNMX.FTZ R9, R175, R0, !PT ;  /* 0x00000000af097209 */ /* 0x001fc80007810000 */
[----:B-1----:R-:W-:-:S03]  /*7460*/  FMNMX.FTZ R0, R178, R9, !PT ;  /* 0x00000009b2007209 */ /* 0x002fc60007810000 */
[----:B------:R-:W0:Y:S01]  /*7470*/  MUFU.TANH R183, R183 ;  /* 0x000000b700b77308 */ /* 0x000e220000002400 */
[----:B----4-:R-:W-:-:S04]  /*7480*/  FMNMX.FTZ R9, R179, R0, !PT ;  /* 0x00000000b3097209 */ /* 0x010fc80007810000 */
[----:B--2---:R-:W-:-:S03]  /*7490*/  FMNMX.FTZ R0, R180, R9, !PT ;  /* 0x00000009b4007209 */ /* 0x004fc60007810000 */
[----:B------:R-:W1:Y:S01]  /*74a0*/  MUFU.TANH R184, R184 ;  /* 0x000000b800b87308 */ /* 0x000e620000002400 */
[----:B---3--:R-:W-:-:S04]  /*74b0*/  FMNMX.FTZ R9, R181, R0, !PT ;  /* 0x00000000b5097209 */ /* 0x008fc80007810000 */
[----:B-----5:R-:W-:-:S03]  /*74c0*/  FMNMX.FTZ R0, R182, R9, !PT ;  /* 0x00000009b6007209 */ /* 0x020fc60007810000 */
        /* <DEDUP_REMOVED lines=10> */
[----:B------:R-:W1:Y:S01]  /*7570*/  MUFU.EX2 R8, R8 ;  /* 0x0000000800087308 */ /* 0x000e620000000800 */
[----:B--2---:R-:W-:-:S07]  /*7580*/  FMNMX.FTZ R0, R188, R9, !PT ;  /* 0x00000009bc007209 */ /* 0x004fce0007810000 */
[----:B------:R-:W2:Y:S01]  /*7590*/  MUFU.EX2 R191, R191 ;  /* 0x000000bf00bf7308 */ /* 0x000ea20000000800 */
[----:B0-----:R-:W-:-:S05]  /*75a0*/  FMNMX.FTZ R0, R189, R0, !PT ;  /* 0x00000000bd007209 */ /* 0x001fca0007810000 */
[----:B------:R-:W0:Y:S02]  /*75b0*/  SHFL.BFLY PT, R9, R0, 0x2, 0x1f ;  /* 0x0c401f0000097f89 */ /* 0x000e2400000e0000 */
        /* <DEDUP_REMOVED lines=9> */
[----:B--2---:R-:W-:Y:S01]  /*7650*/  FFMA.FTZ R5, R8, R5, R191 ;  /* 0x0000000508057223 */ /* 0x004fe200000100bf */
[-C--:B------:R-:W-:Y:S01]  /*7660*/  FMUL.FTZ R37, R37, R8.reuse ;  /* 0x0000000825257220 */ /* 0x080fe20000410000 */
[-C--:B------:R-:W-:Y:S01]  /*7670*/  FMUL.FTZ R40, R40, R8.reuse ;  /* 0x0000000828287220 */ /* 0x080fe20000410000 */
[-C--:B------:R-:W-:Y:S01]  /*7680*/  FMUL.FTZ R41, R41, R8.reuse ;  /* 0x0000000829297220 */ /* 0x080fe20000410000 */
[----:B------:R-:W-:Y:S01]  /*7690*/  FADD.FTZ R5, R190, R5 ;  /* 0x00000005be057221 */ /* 0x000fe20000010000 */
        /* <DEDUP_REMOVED lines=39> */
[----:B------:R-:W-:Y:S01]  /*7910*/  IADD3 R9, -R203, 0xb, RZ ;  /* 0x0000000bcb097810 */ /* 0x000fe20007ffe1ff */
        /* <DEDUP_REMOVED lines=16> */
[----:B------:R-:W-:Y:S01]  /*7a20*/  FFMA.FTZ R180, R181, UR10, -R152 ;  /* 0x0000000ab5b47c23 */ /* 0x000fe20008010898 */
[----:B------:R-:W-:-:S02]  /*7a30*/  IMAD.U32 R181, RZ, RZ, UR24 ;  /* 0x00000018ffb57e24 */ /* 0x000fc4000f8e00ff */
[--C-:B------:R-:W-:Y:S01]  /*7a40*/  FFMA.FTZ R21, R21, UR10, -R152.reuse ;  /* 0x0000000a15157c23 */ /* 0x100fe20008010898 */
[--C-:B------:R-:W-:Y:S01]  /*7a50*/  FFMA.FTZ R176, R153, UR10, -R152.reuse ;  /* 0x0000000a99b07c23 */ /* 0x100fe20008010898 */
        /* <DEDUP_REMOVED lines=16> */
[----:B------:R-:W2:Y:S01]  /*7b60*/  MUFU.EX2 R14, R14 ;  /* 0x0000000e000e7308 */ /* 0x000ea20000000800 */
[----:B------:R-:W-:-:S02]  /*7b70*/  @!P2 VIADD R153, R181, 0x22840 ;  /* 0x00022840b599a836 */ /* 0x000fc40000000000 */
[----:B0-----:R-:W-:Y:S01]  /*7b80*/  FFMA.FTZ R4, R7, R4, R10 ;  /* 0x0000000407047223 */ /* 0x001fe2000001000a */
[----:B------:R-:W-:Y:S01]  /*7b90*/  FADD.FTZ R5, R13, R152 ;  /* 0x000000980d057221 */ /* 0x000fe20000010000 */
[-C--:B------:R-:W-:Y:S01]  /*7ba0*/  FMUL.FTZ R112, R112, R8.reuse ;  /* 0x0000000870707220 */ /* 0x080fe20000410000 */
[-C--:B------:R-:W-:Y:S01]  /*7bb0*/  FMUL.FTZ R113, R113, R8.reuse ;  /* 0x0000000871717220 */ /* 0x080fe20000410000 */
[----:B------:R-:W-:Y:S01]  /*7bc0*/  @!P2 PRMT R153, RZ, 0x654, R153 ;  /* 0x00000654ff99a816 */ /* 0x000fe20000000099 */
[----:B------:R-:W-:Y:S01]  /*7bd0*/  FADD.FTZ R152, R20, R5 ;  /* 0x0000000514987221 */ /* 0x000fe20000010000 */
[----:B------:R-:W0:Y:S01]  /*7be0*/  MUFU.EX2 R15, R15 ;  /* 0x0000000f000f7308 */ /* 0x000e220000000800 */
[----:B------:R3:W-:Y:S06]  /*7bf0*/  BAR.ARV R9, 0x100 ;  /* 0x000400090000751d */ /* 0x0007ec0000002000 */
[----:B------:R1:W-:Y:S01]  /*7c00*/  @!P2 SYNCS.ARRIVE.TRANS64.RED.A1T0 RZ, [R153+URZ], RZ ;  /* 0x000000ff99ffa9a7 */ /* 0x0003e2000810043f */
[----:B------:R-:W4:Y:S01]  /*7c10*/  MUFU.EX2 R21, R21 ;  /* 0x0000001500157308 */ /* 0x000f220000000800 */
[----:B------:R-:W-:Y:S01]  /*7c20*/  FADD.FTZ R5, R193, R152 ;  /* 0x00000098c1057221 */ /* 0x000fe20000010000 */
[-C--:B------:R-:W-:Y:S01]  /*7c30*/  FMUL.FTZ R116, R116, R8.reuse ;  /* 0x0000000874747220 */ /* 0x080fe20000410000 */
[-C--:B------:R-:W-:Y:S01]  /*7c40*/  FMUL.FTZ R117, R117, R8.reuse ;  /* 0x0000000875757220 */ /* 0x080fe20000410000 */
[-C--:B------:R-:W-:Y:S01]  /*7c50*/  FMUL.FTZ R120, R120, R8.reuse ;  /* 0x0000000878787220 */ /* 0x080fe20000410000 */
[----:B------:R-:W-:Y:S01]  /*7c60*/  FADD.FTZ R152, R192, R5 ;  /* 0x00000005c0987221 */ /* 0x000fe20000010000 */
[-C--:B------:R-:W-:Y:S01]  /*7c70*/  FMUL.FTZ R121, R121, R8.reuse ;  /* 0x0000000879797220 */ /* 0x080fe20000410000 */
[----:B-1----:R-:W-:Y:S01]  /*7c80*/  FADD.FTZ R153, R11, R4 ;  /* 0x000000040b997221 */ /* 0x002fe20000010000 */
[----:B------:R-:W1:Y:S01]  /*7c90*/  MUFU.EX2 R176, R176 ;  /* 0x000000b000b07308 */ /* 0x000e620000000800 */
[----:B------:R-:W-:Y:S01]  /*7ca0*/  FADD.FTZ R5, R195, R152 ;  /* 0x00000098c3057221 */ /* 0x000fe20000010000 */
[-C--:B------:R-:W-:Y:S01]  /*7cb0*/  FMUL.FTZ R124, R124, R8.reuse ;  /* 0x000000087c7c7220 */ /* 0x080fe20000410000 */
[----:B--2---:R-:W-:Y:S01]  /*7cc0*/  FADD.FTZ R4, R14, R153 ;  /* 0x000000990e047221 */ /* 0x004fe20000010000 */
[-C--:B------:R-:W-:Y:S01]  /*7cd0*/  FMUL.FTZ R125, R125, R8.reuse ;  /* 0x000000087d7d7220 */ /* 0x080fe20000410000 */
[----:B------:R-:W-:Y:S01]  /*7ce0*/  FADD.FTZ R152, R194, R5 ;  /* 0x00000005c2987221 */ /* 0x000fe20000010000 */
[-C--:B------:R-:W-:Y:S01]  /*7cf0*/  FMUL.FTZ R128, R128, R8.reuse ;  /* 0x0000000880807220 */ /* 0x080fe20000410000 */
[----:B0-----:R-:W-:Y:S01]  /*7d00*/  FADD.FTZ R4, R15, R4 ;  /* 0x000000040f047221 */ /* 0x001fe20000010000 */
[----:B------:R-:W0:Y:S01]  /*7d10*/  MUFU.EX2 R196, R196 ;  /* 0x000000c400c47308 */ /* 0x000e220000000800 */
[----:B------:R-:W-:Y:S01]  /*7d20*/  FADD.FTZ R5, R197, R152 ;  /* 0x00000098c5057221 */ /* 0x000fe20000010000 */
[-C--:B------:R-:W-:Y:S01]  /*7d30*/  FMUL.FTZ R129, R129, R8.reuse ;  /* 0x0000000881817220 */ /* 0x080fe20000410000 */
[----:B----4-:R-:W-:Y:S01]  /*7d40*/  FADD.FTZ R153, R21, R4 ;  /* 0x0000000415997221 */ /* 0x010fe20000010000 */
        /* <DEDUP_REMOVED lines=100> */
[C---:B-1----:R-:W-:Y:S01]  /*8390*/  FADD.FTZ R5, R167.reuse, R152 ;  /* 0x00000098a7057221 */ /* 0x042fe20000010000 */
        /* <DEDUP_REMOVED lines=9> */
[----:B--2---:R-:W-:Y:S01]  /*8430*/  FADD.FTZ R152, R168, R5 ;  /* 0x00000005a8987221 */ /* 0x004fe20000010000 */
[----:B------:R-:W-:Y:S02]  /*8440*/  F2FP.F16.F32.PACK_AB R159, R201, R196 ;  /* 0x000000c4c99f723e */ /* 0x000fe400000000ff */
[----:B------:R-:W-:Y:S02]  /*8450*/  F2FP.F16.F32.PACK_AB R161, R161, R198 ;  /* 0x000000c6a1a1723e */ /* 0x000fe400000000ff */
[----:B------:R-:W-:-:S02]  /*8460*/  F2FP.F16.F32.PACK_AB R163, R202, R163 ;  /* 0x000000a3caa3723e */ /* 0x000fc400000000ff */
[----:B------:R-:W2:Y:S01]  /*8470*/  MUFU.EX2 R179, R179 ;  /* 0x000000b300b37308 */ /* 0x000ea20000000800 */
[C---:B-1----:R-:W-:Y:S01]  /*8480*/  FADD.FTZ R4, R178.reuse, R153 ;  /* 0x00000099b2047221 */ /* 0x042fe20000010000 */
[----:B------:R-:W-:-:S06]  /*8490*/  F2FP.F16.F32.PACK_AB R165, R178, R175 ;  /* 0x000000afb2a5723e */ /* 0x000fcc00000000ff */
[----:B------:R-:W1:Y:S01]  /*84a0*/  MUFU.EX2 R170, R170 ;  /* 0x000000aa00aa7308 */ /* 0x000e620000000800 */
[C---:B0-----:R-:W-:Y:S01]  /*84b0*/  FADD.FTZ R5, R169.reuse, R152 ;  /* 0x00000098a9057221 */ /* 0x041fe20000010000 */
[----:B------:R-:W-:Y:S02]  /*84c0*/  F2FP.F16.F32.PACK_AB R168, R169, R168 ;  /* 0x000000a8a9a8723e */ /* 0x000fe400000000ff */
[----:B------:R-:W-:-:S04]  /*84d0*/  F2FP.F16.F32.PACK_AB R152, R190, R191 ;  /* 0x000000bfbe98723e */ /* 0x000fc800000000ff */
        /* <DEDUP_REMOVED lines=8> */
[----:B--2---:R-:W-:Y:S01]  /*8560*/  FADD.FTZ R5, R171, R154 ;  /* 0x0000009aab057221 */ /* 0x004fe20000010000 */
[----:B------:R-:W-:Y:S02]  /*8570*/  F2FP.F16.F32.PACK_AB R154, R13, R12 ;  /* 0x0000000c0d9a723e */ /* 0x000fe400000000ff */
[----:B------:R-:W-:-:S04]  /*8580*/  F2FP.F16.F32.PACK_AB R170, R171, R170 ;  /* 0x000000aaabaa723e */ /* 0x000fc800000000ff */
        /* <DEDUP_REMOVED lines=11> */
[----:B0-----:R-:W-:Y:S01]  /*8640*/  FADD.FTZ R4, R184, R153 ;  /* 0x00000099b8047221 */ /* 0x001fe20000010000 */
[----:B------:R-:W-:-:S06]  /*8650*/  F2FP.F16.F32.PACK_AB R153, R11, R10 ;  /* 0x0000000a0b99723e */ /* 0x000fcc00000000ff */
[----:B------:R-:W0:Y:S01]  /*8660*/  MUFU.EX2 R13, R187 ;  /* 0x000000bb000d7308 */ /* 0x000e220000000800 */
[C---:B--2---:R-:W-:Y:S01]  /*8670*/  FADD.FTZ R157, R185.reuse, R4 ;  /* 0x00000004b99d7221 */ /* 0x044fe20000010000 */
[----:B------:R-:W-:-:S06]  /*8680*/  F2FP.F16.F32.PACK_AB R171, R185, R184 ;  /* 0x000000b8b9ab723e */ /* 0x000fcc00000000ff */
[----:B------:R-:W2:Y:S01]  /*8690*/  MUFU.EX2 R174, R174 ;  /* 0x000000ae00ae7308 */ /* 0x000ea20000000800 */
[----:B-1----:R-:W-:Y:S01]  /*86a0*/  FADD.FTZ R4, R186, R157 ;  /* 0x0000009dba047221 */ /* 0x002fe20000010000 */
        /* <DEDUP_REMOVED lines=14> */
.L_x_13420:
[----:B------:R0:W1:Y:S01]  /*8790*/  SYNCS.PHASECHK.TRANS64.TRYWAIT P1, [UR24+0x22850], R6 ;  /* 0x02285006ff0075a7 */ /* 0x0000620008020158 */
[----:B------:R-:W-:Y:S05]  /*87a0*/  @!P0 BRA `(.L_x_13421) ;  /* 0x0000000000048947 */ /* 0x000fea0003800000 */
[----:B------:R-:W-:Y:S01]  /*87b0*/  BPT.TRAP 0x1 ;  /* 0x000000040000795c */ /* 0x000fe20000300000 */
.L_x_13421:
[----:B-1----:R-:W-:Y:S05]  /*87c0*/  @P1 BRA `(.L_x_13422) ;  /* 0x0000000000081947 */ /* 0x002fea0003800000 */
[----:B------:R-:W1:Y:S02]  /*87d0*/  SYNCS.PHASECHK.TRANS64.TRYWAIT P1, [UR24+0x22850], R6 ;  /* 0x02285006ff0075a7 */ /* 0x000e640008020158 */
[----:B-1----:R-:W-:Y:S05]  /*87e0*/  @!P1 BRA `(.L_x_13423) ;  /* 0x0000008000189947 */ /* 0x002fea0003800000 */
.L_x_13422:
[----:B------:R-:W2:Y:S01]  /*87f0*/  S2R R7, SR_TID.X ;  /* 0x0000000000077919 */ /* 0x000ea20000002100 */
[----:B------:R-:W-:Y:S01]  /*8800*/  UIMAD UR11, UR36, 0xc00, UR21 ;  /* 0x00000c00240b78a4 */ /* 0x000fe2000f8e0215 */
[----:B------:R-:W-:Y:S01]  /*8810*/  ISETP.LT.AND P1, PT, RZ, UR23, PT ;  /* 0x00000017ff007c0c */ /* 0x000fe2000bf21270 */
[----:B------:R-:W-:Y:S01]  /*8820*/  UMOV UR7, 0x40000040 ;  /* 0x4000004000077882 */ /* 0x000fe20000000000 */
[----:B-1----:R-:W-:Y:S01]  /*8830*/  @!P2 VIADD R181, R181, 0x22860 ;  /* 0x00022860b5b5a836 */ /* 0x002fe20000000000 */
[----:B------:R-:W-:Y:S01]  /*8840*/  UIADD3 UR23, UR23, -0x1, URZ ;  /* 0xffffffff17177890 */ /* 0x000fe2000fffe03f */
[----:B------:R-:W-:Y:S02]  /*8850*/  IMAD.MOV.U32 R8, RZ, RZ, R3 ;  /* 0x000000ffff087224 */ /* 0x000fe400078e0003 */
[----:B------:R-:W-:Y:S01]  /*8860*/  UMOV UR6, UR11 ;  /* 0x0000000b00067c82 */ /* 0x000fe20008000000 */
[----:B------:R-:W-:Y:S02]  /*8870*/  @!P2 PRMT R181, RZ, 0x654, R181 ;  /* 0x00000654ffb5a816 */ /* 0x000fe400000000b5 */
        /* <DEDUP_REMOVED lines=39> */
.L_x_13415:
[----:B------:R-:W2:Y:S01]  /*8af0*/  SHFL.BFLY PT, R11, R4, 0x2, 0x1f ;  /* 0x0c401f00040b7f89 */ /* 0x000ea200000e0000 */
[----:B------:R-:W-:Y:S01]  /*8b00*/  UIADD3 UR36, UR36, 0x1, URZ ;  /* 0x0000000124247890 */ /* 0x000fe2000fffe03f */
[----:B------:R-:W-:Y:S01]  /*8b10*/  IMAD.U32 R14, RZ, RZ, UR10 ;  /* 0x0000000aff0e7e24 */ /* 0x000fe2000f8e00ff */
[----:B------:R3:W-:Y:S06]  /*8b20*/  BAR.ARV R9, 0x100 ;  /* 0x000400090000751d */ /* 0x0007ec0000002000 */
[----:B------:R-:W-:Y:S02]  /*8b30*/  UISETP.NE.AND UP0, UPT, UR36, 0x2, UPT ;  /* 0x000000022400788c */ /* 0x000fe4000bf05270 */
[----:B------:R-:W-:Y:S06]  /*8b40*/  BAR.ARV 0x8, 0x180 ;  /* 0x0206000000007b1d */ /* 0x000fec0000002000 */
[----:B------:R-:W-:Y:S01]  /*8b50*/  USEL UR4, URZ, 0x1, UP0 ;  /* 0x000000013f047887 */ /* 0x000fe20008000000 */
[----:B------:R-:W-:Y:S01]  /*8b60*/  PLOP3.LUT P0, PT, PT, PT, PT, 0x8, 0x0 ;  /* 0x000000000000781c */ /* 0x000fe20003f0e170 */
[----:B01----:R-:W0:Y:S01]  /*8b70*/  SHFL.BFLY PT, R6, R5, 0x2, 0x1f ;  /* 0x0c401f0005067f89 */ /* 0x003e2200000e0000 */
[----:B------:R-:W-:-:S02]  /*8b80*/  UIADD3 UR38, UR38, 0x1, URZ ;  /* 0x0000000126267890 */ /* 0x000fc4000fffe03f */
[----:B------:R-:W-:Y:S01]  /*8b90*/  USEL UR36, UR36, URZ, UP0 ;  /* 0x0000003f24247287 */ /* 0x000fe20008000000 */
[----:B--2---:R-:W-:Y:S01]  /*8ba0*/  FADD.FTZ R11, R11, R4 ;  /* 0x000000040b0b7221 */ /* 0x004fe20000010000 */
[----:B------:R-:W-:Y:S01]  /*8bb0*/  IMAD.MOV.U32 R4, RZ, RZ, RZ ;  /* 0x000000ffff047224 */ /* 0x000fe200078e00ff */
[----:B------:R-:W-:-:S03]  /*8bc0*/  ULOP3.LUT UR37, UR37, UR4, URZ, 0x3c, !UPT ;  /* 0x0000000425257292 */ /* 0x000fc6000f8e3c3f */
[----:B------:R-:W1:Y:S01]  /*8bd0*/  SHFL.BFLY PT, R8, R11, 0x1, 0x1f ;  /* 0x0c201f000b087f89 */ /* 0x000e6200000e0000 */
[----:B0-----:R-:W-:Y:S01]  /*8be0*/  FADD.FTZ R6, R6, R5 ;  /* 0x0000000506067221 */ /* 0x001fe20000010000 */
[----:B------:R-:W-:-:S04]  /*8bf0*/  IMAD.MOV.U32 R5, RZ, RZ, -0x800000 ;  /* 0xff800000ff057424 */ /* 0x000fc800078e00ff */
[----:B------:R-:W0:Y:S01]  /*8c00*/  SHFL.BFLY PT, R7, R6, 0x1, 0x1f ;  /* 0x0c201f0006077f89 */ /* 0x000e2200000e0000 */
[----:B-1----:R-:W-:Y:S01]  /*8c10*/  FADD.FTZ R10, R11, R8 ;  /* 0x000000080b0a7221 */ /* 0x002fe20000010000 */
[----:B------:R-:W-:-:S04]  /*8c20*/  IMAD.U32 R8, RZ, RZ, UR10 ;  /* 0x0000000aff087e24 */ /* 0x000fc8000f8e00ff */
[----:B------:R-:W-:-:S13]  /*8c30*/  FSETP.NE.FTZ.AND P2, PT, R10, RZ, PT ;  /* 0x000000ff0a00720b */ /* 0x000fda0003f55000 */
[----:B------:R-:W1:Y:S01]  /*8c40*/  @P2 MUFU.RCP R4, R10 ;  /* 0x0000000a00042308 */ /* 0x000e620000001000 */
[----:B------:R-:W-:Y:S01]  /*8c50*/  @P2 FMUL.FTZ R14, R14, 0.69314718246459960938 ;  /* 0x3f3172180e0e2820 */ /* 0x000fe20000410000 */
[----:B0-----:R-:W-:Y:S01]  /*8c60*/  FADD.FTZ R12, R6, R7 ;  /* 0x00000007060c7221 */ /* 0x001fe20000010000 */
[----:B------:R-:W-:Y:S02]  /*8c70*/  IMAD.MOV.U32 R7, RZ, RZ, RZ ;  /* 0x000000ffff077224 */ /* 0x000fe400078e00ff */
[----:B------:R-:W-:Y:S02]  /*8c80*/  IMAD.MOV.U32 R6, RZ, RZ, -0x800000 ;  /* 0xff800000ff067424 */ /* 0x000fe400078e00ff */
[----:B------:R-:W-:Y:S01]  /*8c90*/  FSETP.NE.FTZ.AND P1, PT, R12, RZ, PT ;  /* 0x000000ff0c00720b */ /* 0x000fe20003f35000 */
[----:B------:R-:W0:Y:S01]  /*8ca0*/  @P2 MUFU.LG2 R10, R10 ;  /* 0x0000000a000a2308 */ /* 0x000e220000000c00 */
[-C--:B-1----:R-:W-:Y:S01]  /*8cb0*/  FMUL.FTZ R26, R26, R4.reuse ;  /* 0x000000041a1a7220 */ /* 0x082fe20000410000 */
[-C--:B------:R-:W-:Y:S01]  /*8cc0*/  FMUL.FTZ R34, R34, R4.reuse ;  /* 0x0000000422227220 */ /* 0x080fe20000410000 */
[----:B------:R-:W-:-:S09]  /*8cd0*/  FMUL.FTZ R35, R35, R4 ;  /* 0x0000000423237220 */ /* 0x000fd20000410000 */
[----:B---3--:R-:W1:Y:S01]  /*8ce0*/  @P1 MUFU.LG2 R9, R12 ;  /* 0x0000000c00091308 */ /* 0x008e620000000c00 */
[----:B------:R-:W-:Y:S01]  /*8cf0*/  @P1 FMUL.FTZ R8, R8, 0.69314718246459960938 ;  /* 0x3f31721808081820 */ /* 0x000fe20000410000 */
[-C--:B------:R-:W-:Y:S01]  /*8d00*/  FMUL.FTZ R38, R38, R4.reuse ;  /* 0x0000000426267220 */ /* 0x080fe20000410000 */
[-C--:B------:R-:W-:Y:S01]  /*8d10*/  FMUL.FTZ R39, R39, R4.reuse ;  /* 0x0000000427277220 */ /* 0x080fe20000410000 */
[-C--:B------:R-:W-:Y:S01]  /*8d20*/  FMUL.FTZ R42, R42, R4.reuse ;  /* 0x000000042a2a7220 */ /* 0x080fe20000410000 */
[----:B0-----:R-:W-:Y:S01]  /*8d30*/  @P2 FMUL.FTZ R11, R10, 0.69314718246459960938 ;  /* 0x3f3172180a0b2820 */ /* 0x001fe20000410000 */
        /* <DEDUP_REMOVED lines=126> */
.L_x_13394:
        /* <DEDUP_REMOVED lines=13> */
[----:B------:R-:W-:Y:S01]  /*95f0*/  F2FP.F16.F32.PACK_AB R25, R48, R26 ;  /* 0x0000001a3019723e */ /* 0x000fe200000000ff */
[----:B------:R-:W-:Y:S01]  /*9600*/  BAR.SYNC.DEFER_BLOCKING 0x1, 0x100 ;  /* 0x0044000000007b1d */ /* 0x000fe20000010000 */
[----:B------:R-:W-:Y:S01]  /*9610*/  F2FP.F16.F32.PACK_AB R26, R29, R28 ;  /* 0x0000001c1d1a723e */ /* 0x000fe200000000ff */
[----:B------:R-:W-:Y:S01]  /*9620*/  USHF.R.S32.HI UR12, URZ, 0x1f, UR42 ;  /* 0x0000001f3f0c7899 */ /* 0x000fe2000801142a */
[----:B------:R-:W-:Y:S02]  /*9630*/  F2FP.F16.F32.PACK_AB R27, R44, R27 ;  /* 0x0000001b2c1b723e */ /* 0x000fe400000000ff */
[----:B------:R-:W-:-:S03]  /*9640*/  F2FP.F16.F32.PACK_AB R32, R33, R32 ;  /* 0x000000202120723e */ /* 0x000fc600000000ff */
[----:B------:R-:W1:Y:S01]  /*9650*/  LDC R48, c[0x0][0xbe8] ;  /* 0x0002fa00ff307b82 */ /* 0x000e620000000800 */
[----:B------:R-:W-:Y:S01]  /*9660*/  F2FP.F16.F32.PACK_AB R33, R35, R34 ;  /* 0x000000222321723e */ /* 0x000fe200000000ff */
[----:B------:R-:W-:Y:S01]  /*9670*/  ULDC.64 UR8, c[0x0][0xb90] ;  /* 0x0002e40000087ab9 */ /* 0x000fe20000000a00 */
[----:B------:R-:W-:Y:S01]  /*9680*/  F2FP.F16.F32.PACK_AB R35, R39, R38 ;  /* 0x000000262723723e */ /* 0x000fe200000000ff */
[----:B------:R-:W-:Y:S01]  /*9690*/  VIADD R39, R16, UR44 ;  /* 0x0000002c10277c36 */ /* 0x000fe20008000000 */
[----:B------:R-:W-:Y:S01]  /*96a0*/  UIMAD UR5, UR10, UR8, URZ ;  /* 0x000000080a0572a4 */ /* 0x000fe2000f8e023f */
[----:B------:R-:W-:Y:S01]  /*96b0*/  F2FP.F16.F32.PACK_AB R40, R41, R40 ;  /* 0x000000282928723e */ /* 0x000fe200000000ff */
[----:B------:R-:W-:Y:S01]  /*96c0*/  UIMAD.WIDE.U32 UR6, UR39, UR8, URZ ;  /* 0x00000008270672a5 */ /* 0x000fe2000f8e003f */
[----:B------:R-:W-:Y:S01]  /*96d0*/  F2FP.F16.F32.PACK_AB R34, R37, R36 ;  /* 0x000000242522723e */ /* 0x000fe200000000ff */
[----:B------:R-:W-:Y:S01]  /*96e0*/  UIMAD UR5, UR39, UR9, UR5 ;  /* 0x00000009270572a4 */ /* 0x000fe2000f8e0205 */
[----:B------:R-:W-:Y:S01]  /*96f0*/  F2FP.F16.F32.PACK_AB R41, R43, R42 ;  /* 0x0000002a2b29723e */ /* 0x000fe200000000ff */
[----:B------:R-:W-:Y:S01]  /*9700*/  IMAD.MOV.U32 R36, RZ, RZ, R39 ;  /* 0x000000ffff247224 */ /* 0x000fe200078e0027 */
[----:B------:R-:W-:Y:S01]  /*9710*/  F2FP.F16.F32.PACK_AB R42, R45, R182 ;  /* 0x000000b62d2a723e */ /* 0x000fe200000000ff */
[----:B------:R-:W-:Y:S01]  /*9720*/  ULDC.64 UR8, c[0x0][0xb98] ;  /* 0x0002e60000087ab9 */ /* 0x000fe20000000a00 */
[----:B------:R-:W-:Y:S01]  /*9730*/  F2FP.F16.F32.PACK_AB R43, R47, R46 ;  /* 0x0000002e2f2b723e */ /* 0x000fe200000000ff */
[----:B------:R-:W-:-:S02]  /*9740*/  UIADD3 UR7, UR7, UR5, URZ ;  /* 0x0000000507077290 */ /* 0x000fc4000fffe03f */
[----:B------:R-:W-:Y:S02]  /*9750*/  UIMAD UR5, UR12, UR8, URZ ;  /* 0x000000080c0572a4 */ /* 0x000fe4000f8e023f */
[----:B------:R-:W-:Y:S01]  /*9760*/  UIMAD.WIDE.U32 UR6, UR42, UR8, UR6 ;  /* 0x000000082a0672a5 */ /* 0x000fe2000f8e0006 */
[----:B------:R-:W-:Y:S02]  /*9770*/  MOV R172, R203 ;  /* 0x000000cb00ac7202 */ /* 0x000fe40000000f00 */
[----:B0-----:R-:W-:Y:S01]  /*9780*/  MOV R173, R0 ;  /* 0x0000000000ad7202 */ /* 0x001fe20000000f00 */
[----:B------:R-:W-:-:S03]  /*9790*/  UIMAD UR5, UR42, UR9, UR5 ;  /* 0x000000092a0572a4 */ /* 0x000fc6000f8e0205 */
[----:B------:R-:W-:Y:S01]  /*97a0*/  ULDC.64 UR8, c[0x0][0xae8] ;  /* 0x0002ba0000087ab9 */ /* 0x000fe20000000a00 */
[----:B------:R-:W-:-:S04]  /*97b0*/  IMAD.WIDE R20, R207, 0x2, R172 ;  /* 0x00000002cf147825 */ /* 0x000fc800078e02ac */
[----:B------:R-:W-:Y:S01]  /*97c0*/  IMAD.WIDE R172, R3, 0x2, R172 ;  /* 0x0000000203ac7825 */ /* 0x000fe200078e02ac */
[C---:B------:R-:W-:Y:S02]  /*97d0*/  IADD3 R9, P3, R20.reuse, 0xc060, RZ ;  /* 0x0000c06014097810 */ /* 0x040fe40007f7e0ff */
[C---:B------:R-:W-:Y:S02]  /*97e0*/  IADD3 R115, P0, R20.reuse, 0x8060, RZ ;  /* 0x0000806014737810 */ /* 0x040fe40007f1e0ff */
[----:B------:R-:W-:Y:S02]  /*97f0*/  LOP3.LUT R8, R9, 0x380, RZ, 0xc0, !PT ;  /* 0x0000038009087812 */ /* 0x000fe400078ec0ff */
[----:B------:R-:W-:Y:S01]  /*9800*/  IADD3 R111, P2, R20, 0x8040, RZ ;  /* 0x00008040146f7810 */ /* 0x000fe20007f5e0ff */
[--C-:B------:R-:W-:Y:S01]  /*9810*/  IMAD.X R153, RZ, RZ, R21.reuse, P0 ;  /* 0x000000ffff997224 */ /* 0x100fe200000e0615 */
[----:B------:R-:W-:Y:S02]  /*9820*/  SHF.R.U64 R8, R8, 0x3, RZ ;  /* 0x0000000308087819 */ /* 0x000fe400000012ff */
[----:B------:R-:W-:Y:S01]  /*9830*/  LOP3.LUT R0, R115, 0x380, RZ, 0xc0, !PT ;  /* 0x0000038073007812 */ /* 0x000fe200078ec0ff */
[----:B------:R-:W-:Y:S01]  /*9840*/  IMAD.X R157, RZ, RZ, R21, P2 ;  /* 0x000000ffff9d7224 */ /* 0x000fe200010e0615 */
[----:B------:R-:W-:-:S02]  /*9850*/  LOP3.LUT R147, R20, 0x380, RZ, 0xc0, !PT ;  /* 0x0000038014937812 */ /* 0x000fc400078ec0ff */
[----:B------:R-:W-:Y:S01]  /*9860*/  LOP3.LUT R8, R8, R9, RZ, 0x3c, !PT ;  /* 0x0000000908087212 */ /* 0x000fe200078e3cff */
[--C-:B------:R-:W-:Y:S01]  /*9870*/  IMAD.X R9, RZ, RZ, R21.reuse, P3 ;  /* 0x000000ffff097224 */ /* 0x100fe200018e0615 */
[----:B------:R-:W-:Y:S02]  /*9880*/  IADD3 R12, P2, R20, 0x4000, RZ ;  /* 0x00004000140c7810 */ /* 0x000fe40007f5e0ff */
[----:B------:R-:W-:Y:S02]  /*9890*/  SHF.R.U64 R0, R0, 0x3, RZ ;  /* 0x0000000300007819 */ /* 0x000fe400000012ff */
        /* <DEDUP_REMOVED lines=11> */
[----:B------:R-:W-:Y:S01]  /*9950*/  LOP3.LUT R152, R0, R115, RZ, 0x3c, !PT ;  /* 0x0000007300987212 */ /* 0x000fe200078e3cff */
[----:B------:R-:W-:Y:S01]  /*9960*/  IMAD.X R159, RZ, RZ, R21, P3 ;  /* 0x000000ffff9f7224 */ /* 0x000fe200018e0615 */
[----:B------:R-:W-:-:S02]  /*9970*/  IADD3 R115, P2, R172, 0x7000, RZ ;  /* 0x00007000ac737810 */ /* 0x000fc40007f5e0ff */
        /* <DEDUP_REMOVED lines=13> */
[--C-:B------:R-:W-:Y:S01]  /*9a50*/  IMAD.X R171, RZ, RZ, R21.reuse, P3 ;  /* 0x000000ffffab7224 */ /* 0x100fe200018e0615 */
[----:B------:R-:W-:Y:S01]  /*9a60*/  LOP3.LUT R114, R115, 0x380, RZ, 0xc0, !PT ;  /* 0x0000038073727812 */ /* 0x000fe200078ec0ff */
[----:B------:R-:W-:Y:S01]  /*9a70*/  IMAD.MOV.U32 R147, RZ, RZ, R21 ;  /* 0x000000ffff937224 */ /* 0x000fe200078e0015 */
[----:B------:R-:W-:-:S02]  /*9a80*/  SHF.R.U64 R20, R20, 0x3, RZ ;  /* 0x0000000314147819 */ /* 0x000fc400000012ff */
[----:B------:R-:W-:Y:S02]  /*9a90*/  LOP3.LUT R21, R102, 0x380, RZ, 0xc0, !PT ;  /* 0x0000038066157812 */ /* 0x000fe400078ec0ff */
[----:B------:R-:W-:Y:S02]  /*9aa0*/  SHF.R.U64 R114, R114, 0x3, RZ ;  /* 0x0000000372727819 */ /* 0x000fe400000012ff */
[----:B------:R-:W-:Y:S02]  /*9ab0*/  LOP3.LUT R150, R20, R119, RZ, 0x3c, !PT ;  /* 0x0000007714967212 */ /* 0x000fe400078e3cff */
[----:B------:R-:W-:Y:S02]  /*9ac0*/  LOP3.LUT R20, R107, 0x380, RZ, 0xc0, !PT ;  /* 0x000003806b147812 */ /* 0x000fe400078ec0ff */
[----:B------:R-:W-:Y:S02]  /*9ad0*/  SHF.R.U64 R21, R21, 0x3, RZ ;  /* 0x0000000315157819 */ /* 0x000fe400000012ff */
[----:B------:R-:W-:Y:S01]  /*9ae0*/  LOP3.LUT R114, R114, R115, RZ, 0x3c, !PT ;  /* 0x0000007372727212 */ /* 0x000fe200078e3cff */
[----:B------:R-:W-:Y:S01]  /*9af0*/  IMAD.X R115, RZ, RZ, R173, P2 ;  /* 0x000000ffff737224 */ /* 0x000fe200010e06ad */
[----:B------:R-:W-:-:S02]  /*9b00*/  IADD3 R143, P2, R172, 0xe000, RZ ;  /* 0x0000e000ac8f7810 */ /* 0x000fc40007f5e0ff */
[----:B------:R-:W-:Y:S02]  /*9b10*/  SHF.R.U64 R20, R20, 0x3, RZ ;  /* 0x0000000314147819 */ /* 0x000fe400000012ff */
[----:B------:R-:W-:Y:S02]  /*9b20*/  LOP3.LUT R158, R21, R102, RZ, 0x3c, !PT ;  /* 0x00000066159e7212 */ /* 0x000fe400078e3cff */
[----:B------:R-:W-:Y:S02]  /*9b30*/  LOP3.LUT R21, R98, 0x380, RZ, 0xc0, !PT ;  /* 0x0000038062157812 */ /* 0x000fe400078ec0ff */
[----:B------:R-:W-:Y:S02]  /*9b40*/  LOP3.LUT R142, R143, 0x380, RZ, 0xc0, !PT ;  /* 0x000003808f8e7812 */ /* 0x000fe400078ec0ff */
[----:B------:R-:W-:Y:S02]  /*9b50*/  LOP3.LUT R160, R20, R107, RZ, 0x3c, !PT ;  /* 0x0000006b14a07212 */ /* 0x000fe400078e3cff */
[----:B------:R-:W-:-:S02]  /*9b60*/  LOP3.LUT R20, R103, 0x380, RZ, 0xc0, !PT ;  /* 0x0000038067147812 */ /* 0x000fc400078ec0ff */
[----:B------:R-:W-:Y:S02]  /*9b70*/  SHF.R.U64 R21, R21, 0x3, RZ ;  /* 0x0000000315157819 */ /* 0x000fe400000012ff */
[----:B------:R-:W-:Y:S02]  /*9b80*/  SHF.R.U64 R142, R142, 0x3, RZ ;  /* 0x000000038e8e7819 */ /* 0x000fe400000012ff */
[----:B------:R-:W-:Y:S02]  /*9b90*/  SHF.R.U64 R20, R20, 0x3, RZ ;  /* 0x0000000314147819 */ /* 0x000fe400000012ff */
[----:B------:R-:W-:Y:S02]  /*9ba0*/  LOP3.LUT R162, R21, R98, RZ, 0x3c, !PT ;  /* 0x0000006215a27212 */ /* 0x000fe400078e3cff */
[----:B------:R-:W-:Y:S02]  /*9bb0*/  IADD3 R21, P3, R172, 0x1000, RZ ;  /* 0x00001000ac157810 */ /* 0x000fe40007f7e0ff */
[----:B------:R-:W-:Y:S01]  /*9bc0*/  LOP3.LUT R142, R142, R143, RZ, 0x3c, !PT ;  /* 0x0000008f8e8e7212 */ /* 0x000fe200078e3cff */
[----:B------:R-:W-:Y:S01]  /*9bd0*/  IMAD.X R143, RZ, RZ, R173, P2 ;  /* 0x000000ffff8f7224 */ /* 0x000fe200010e06ad */
[----:B------:R-:W-:-:S02]  /*9be0*/  LOP3.LUT R0, R3, 0x380, RZ, 0xc0, !PT ;  /* 0x0000038003007812 */ /* 0x000fc400078ec0ff */
[----:B-1----:R-:W-:Y:S02]  /*9bf0*/  ISETP.NE.AND P2, PT, R48, 0x1, PT ;  /* 0x000000013000780c */ /* 0x002fe40003f45270 */
[----:B------:R-:W-:Y:S02]  /*9c00*/  LOP3.LUT R166, R20, R103, RZ, 0x3c, !PT ;  /* 0x0000006714a67212 */ /* 0x000fe400078e3cff */
[----:B------:R-:W-:Y:S02]  /*9c10*/  LOP3.LUT R20, R21, 0x380, RZ, 0xc0, !PT ;  /* 0x0000038015147812 */ /* 0x000fe400078ec0ff */
[----:B------:R-:W-:Y:S02]  /*9c20*/  SHF.R.U64 R0, R0, 0x3, RZ ;  /* 0x0000000300007819 */ /* 0x000fe400000012ff */
[----:B------:R-:W-:Y:S02]  /*9c30*/  SHF.R.U64 R20, R20, 0x3, RZ ;  /* 0x0000000314147819 */ /* 0x000fe400000012ff */
[----:B------:R-:W-:-:S02]  /*9c40*/  LOP3.LUT R154, R0, R3, RZ, 0x3c, !PT ;  /* 0x00000003009a7212 */ /* 0x000fc400078e3cff */
[----:B------:R-:W-:Y:S02]  /*9c50*/  MOV R213, R146 ;  /* 0x0000009200d57202 */ /* 0x000fe40000000f00 */
[----:B------:R-:W-:Y:S02]  /*9c60*/  LOP3.LUT R3, R30, 0x380, RZ, 0xc0, !PT ;  /* 0x000003801e037812 */ /* 0x000fe400078ec0ff */
[----:B------:R-:W-:Y:S01]  /*9c70*/  LOP3.LUT R20, R20, R21, RZ, 0x3c, !PT ;  /* 0x0000001514147212 */ /* 0x000fe200078e3cff */
[----:B------:R-:W-:Y:S01]  /*9c80*/  IMAD.X R21, RZ, RZ, R173, P3 ;  /* 0x000000ffff157224 */ /* 0x000fe200018e06ad */
[----:B------:R-:W-:Y:S01]  /*9c90*/  LOP3.LUT R0, R31, 0x380, RZ, 0xc0, !PT ;  /* 0x000003801f007812 */ /* 0x000fe200078ec0ff */
[----:B------:R0:W-:Y:S01]  /*9ca0*/  STSM.16.M88.4 [R213], R24 ;  /* 0x00000018d5007844 */ /* 0x0001e20000000200 */
[----:B------:R-:W-:Y:S02]  /*9cb0*/  SHF.R.U64 R3, R3, 0x3, RZ ;  /* 0x0000000303037819 */ /* 0x000fe400000012ff */
[----:B------:R-:W-:-:S02]  /*9cc0*/  IADD3 R119, P3, R172, 0x8000, RZ ;  /* 0x00008000ac777810 */ /* 0x000fc40007f7e0ff */
[----:B------:R-:W-:Y:S02]  /*9cd0*/  SHF.R.U64 R0, R0, 0x3, RZ ;  /* 0x0000000300007819 */ /* 0x000fe400000012ff */
[----:B------:R-:W-:Y:S02]  /*9ce0*/  LOP3.LUT R168, R3, R30, RZ, 0x3c, !PT ;  /* 0x0000001e03a87212 */ /* 0x000fe400078e3cff */
[----:B------:R-:W-:Y:S02]  /*9cf0*/  LOP3.LUT R118, R119, 0x380, RZ, 0xc0, !PT ;  /* 0x0000038077767812 */ /* 0x000fe400078ec0ff */
[----:B------:R-:W-:Y:S02]  /*9d00*/  LOP3.LUT R3, R12, 0x380, RZ, 0xc0, !PT ;  /* 0x000003800c037812 */ /* 0x000fe400078ec0ff */
[----:B------:R-:W-:Y:S02]  /*9d10*/  LOP3.LUT R164, R0, R31, RZ, 0x3c, !PT ;  /* 0x0000001f00a47212 */ /* 0x000fe400078e3cff */
[----:B------:R-:W-:Y:S01]  /*9d20*/  SHF.R.U64 R118, R118, 0x3, RZ ;  /* 0x0000000376767819 */ /* 0x000fe200000012ff */
[----:B0-----:R-:W0:Y:S01]  /*9d30*/  @P2 LDC R24, c[0x0][0xbec] ;  /* 0x0002fb00ff182b82 */ /* 0x001e220000000800 */
[----:B------:R-:W-:-:S02]  /*9d40*/  LOP3.LUT R106, R111, 0x380, RZ, 0xc0, !PT ;  /* 0x000003806f6a7812 */ /* 0x000fc400078ec0ff */
[----:B------:R-:W-:Y:S02]  /*9d50*/  LOP3.LUT R0, R99, 0x380, RZ, 0xc0, !PT ;  /* 0x0000038063007812 */ /* 0x000fe400078ec0ff */
[----:B------:R-:W-:Y:S02]  /*9d60*/  SHF.R.U64 R3, R3, 0x3, RZ ;  /* 0x0000000303037819 */ /* 0x000fe400000012ff */
[----:B------:R-:W-:Y:S01]  /*9d70*/  LOP3.LUT R118, R118, R119, RZ, 0x3c, !PT ;  /* 0x0000007776767212 */ /* 0x000fe200078e3cff */
[----:B------:R-:W1:Y:S01]  /*9d80*/  @P2 LDC R27, c[0x0][0xbf0] ;  /* 0x0002fc00ff1b2b82 */ /* 0x000e620000000800 */
[----:B------:R-:W-:Y:S01]  /*9d90*/  SHF.R.U64 R106, R106, 0x3, RZ ;  /* 0x000000036a6a7819 */ /* 0x000fe200000012ff */
[----:B------:R-:W-:Y:S01]  /*9da0*/  IMAD.X R119, RZ, RZ, R173, P3 ;  /* 0x000000ffff777224 */ /* 0x000fe200018e06ad */
[----:B------:R-:W-:Y:S02]  /*9db0*/  SHF.R.U64 R0, R0, 0x3, RZ ;  /* 0x0000000300007819 */ /* 0x000fe400000012ff */
[----:B------:R-:W-:-:S02]  /*9dc0*/  LOP3.LUT R12, R3, R12, RZ, 0x3c, !PT ;  /* 0x0000000c030c7212 */ /* 0x000fc400078e3cff */
[C---:B------:R-:W-:Y:S02]  /*9dd0*/  IADD3 R107, P0, R172.reuse, 0x5000, RZ ;  /* 0x00005000ac6b7810 */ /* 0x040fe40007f1e0ff */
[----:B------:R-:W-:Y:S02]  /*9de0*/  IADD3 R3, P3, R172, 0xf000, RZ ;  /* 0x0000f000ac037810 */ /* 0x000fe40007f7e0ff */
[----:B------:R-:W-:Y:S02]  /*9df0*/  LOP3.LUT R10, R127, 0x380, RZ, 0xc0, !PT ;  /* 0x000003807f0a7812 */ /* 0x000fe400078ec0ff */
[----:B------:R-:W-:Y:S01]  /*9e00*/  LOP3.LUT R14, R123, 0x380, RZ, 0xc0, !PT ;  /* 0x000003807b0e7812 */ /* 0x000fe200078ec0ff */
[----:B------:R-:W-:Y:S01]  /*9e10*/  IMAD.X R147, RZ, RZ, R173, P3 ;  /* 0x000000ffff937224 */ /* 0x000fe200018e06ad */
[----:B------:R-:W-:Y:S01]  /*9e20*/  LOP3.LUT R156, R106, R111, RZ, 0x3c, !PT ;  /* 0x0000006f6a9c7212 */ /* 0x000fe200078e3cff */
[----:B0-----:R-:W-:Y:S01]  /*9e30*/  @P2 IMAD.HI.U32 R24, R39, R24, RZ ;  /* 0x0000001827182227 */ /* 0x001fe200078e00ff */
[----:B------:R-:W-:-:S02]  /*9e40*/  LOP3.LUT R170, R0, R99, RZ, 0x3c, !PT ;  /* 0x0000006300aa7212 */ /* 0x000fc400078e3cff */
[----:B------:R-:W-:Y:S02]  /*9e50*/  LOP3.LUT R106, R107, 0x380, RZ, 0xc0, !PT ;  /* 0x000003806b6a7812 */ /* 0x000fe400078ec0ff */
[----:B------:R-:W-:Y:S02]  /*9e60*/  LOP3.LUT R0, R3, 0x380, RZ, 0xc0, !PT ;  /* 0x0000038003007812 */ /* 0x000fe400078ec0ff */
[----:B------:R-:W-:Y:S02]  /*9e70*/  SHF.R.U64 R10, R10, 0x3, RZ ;  /* 0x000000030a0a7819 */ /* 0x000fe400000012ff */
[----:B------:R-:W-:Y:S02]  /*9e80*/  SHF.R.U64 R14, R14, 0x3, RZ ;  /* 0x000000030e0e7819 */ /* 0x000fe400000012ff */
[----:B------:R-:W-:Y:S02]  /*9e90*/  SHF.R.U64 R106, R106, 0x3, RZ ;  /* 0x000000036a6a7819 */ /* 0x000fe400000012ff */
[----:B------:R-:W-:-:S02]  /*9ea0*/  SHF.R.U64 R0, R0, 0x3, RZ ;  /* 0x0000000300007819 */ /* 0x000fc400000012ff */
[----:B------:R-:W-:Y:S02]  /*9eb0*/  LOP3.LUT R10, R10, R127, RZ, 0x3c, !PT ;  /* 0x0000007f0a0a7212 */ /* 0x000fe400078e3cff */
[----:B------:R-:W-:Y:S02]  /*9ec0*/  LOP3.LUT R14, R14, R123, RZ, 0x3c, !PT ;  /* 0x0000007b0e0e7212 */ /* 0x000fe400078e3cff */
[----:B------:R-:W-:Y:S01]  /*9ed0*/  LOP3.LUT R106, R106, R107, RZ, 0x3c, !PT ;  /* 0x0000006b6a6a7212 */ /* 0x000fe200078e3cff */
[----:B------:R-:W-:Y:S01]  /*9ee0*/  IMAD.X R107, RZ, RZ, R173, P0 ;  /* 0x000000ffff6b7224 */ /* 0x000fe200000e06ad */
[----:B------:R-:W-:Y:S02]  /*9ef0*/  LOP3.LUT R146, R0, R3, RZ, 0x3c, !PT ;  /* 0x0000000300927212 */ /* 0x000fe400078e3cff */
[----:B------:R-:W-:Y:S02]  /*9f00*/  MOV R154, R154 ;  /* 0x0000009a009a7202 */ /* 0x000fe40000000f00 */
[----:B------:R-:W-:-:S02]  /*9f10*/  MOV R3, R8 ;  /* 0x0000000800037202 */ /* 0x000fc40000000f00 */
[----:B------:R-:W-:Y:S01]  /*9f20*/  MOV R0, R10 ;  /* 0x0000000a00007202 */ /* 0x000fe20000000f00 */
[----:B------:R-:W-:Y:S01]  /*9f30*/  STSM.16.M88.4 [R154], R32 ;  /* 0x000000209a007844 */ /* 0x000fe20000000200 */
[----:B------:R-:W-:Y:S02]  /*9f40*/  MOV R164, R164 ;  /* 0x000000a400a47202 */ /* 0x000fe40000000f00 */
[----:B------:R-:W-:Y:S02]  /*9f50*/  IADD3 R135, P0, R172, 0xc000, RZ ;  /* 0x0000c000ac877810 */ /* 0x000fe40007f1e0ff */
[----:B------:R-:W-:Y:S01]  /*9f60*/  MOV R44, R14 ;  /* 0x0000000e002c7202 */ /* 0x000fe20000000f00 */
[----:B------:R-:W-:Y:S01]  /*9f70*/  STSM.16.M88.4 [R164], R40 ;  /* 0x00000028a4007844 */ /* 0x000fe20000000200 */
[----:B------:R-:W-:Y:S02]  /*9f80*/  MOV R170, R170 ;  /* 0x000000aa00aa7202 */ /* 0x000fe40000000f00 */
[----:B------:R-:W-:-:S02]  /*9f90*/  F2FP.F16.F32.PACK_AB R8, R49, R183 ;  /* 0x000000b73108723e */ /* 0x000fc400000000ff */
        /* <DEDUP_REMOVED lines=9> */
[----:B-1----:R-:W-:Y:S02]  /*a030*/  @P2 SHF.R.U32.HI R36, RZ, R27, R24 ;  /* 0x0000001bff242219 */ /* 0x002fe40000011618 */
[----:B------:R-:W-:Y:S01]  /*a040*/  LOP3.LUT R134, R135, 0x380, RZ, 0xc0, !PT ;  /* 0x0000038087867812 */ /* 0x000fe200078ec0ff */
[----:B------:R1:W-:Y:S01]  /*a050*/  STSM.16.M88.4 [R25], R12 ;  /* 0x0000000c19007844 */ /* 0x0003e20000000200 */
[----:B------:R-:W-:Y:S01]  /*a060*/  MOV R168, R168 ;  /* 0x000000a800a87202 */ /* 0x000fe20000000f00 */
[----:B------:R-:W-:Y:S01]  /*a070*/  IMAD.MOV R37, RZ, RZ, -R36 ;  /* 0x000000ffff257224 */ /* 0x000fe200078e0a24 */
[----:B------:R-:W-:-:S02]  /*a080*/  IADD3 R111, P1, R172, 0x6000, RZ ;  /* 0x00006000ac6f7810 */ /* 0x000fc40007f3e0ff */
[----:B------:R-:W-:Y:S01]  /*a090*/  MOV R166, R166 ;  /* 0x000000a600a67202 */ /* 0x000fe20000000f00 */
[----:B------:R-:W-:Y:S01]  /*a0a0*/  IMAD R37, R48, R37, R39 ;  /* 0x0000002530257224 */ /* 0x000fe200078e0227 */
[----:B0-----:R-:W-:Y:S02]  /*a0b0*/  F2FP.F16.F32.PACK_AB R8, R65, R187 ;  /* 0x000000bb4108723e */ /* 0x001fe400000000ff */
[----:B------:R-:W-:Y:S02]  /*a0c0*/  F2FP.F16.F32.PACK_AB R9, R67, R66 ;  /* 0x000000424309723e */ /* 0x000fe400000000ff */
[----:B------:R-:W-:Y:S02]  /*a0d0*/  F2FP.F16.F32.PACK_AB R10, R69, R188 ;  /* 0x000000bc450a723e */ /* 0x000fe400000000ff */
[----:B------:R-:W-:Y:S02]  /*a0e0*/  F2FP.F16.F32.PACK_AB R11, R71, R70 ;  /* 0x00000046470b723e */ /* 0x000fe400000000ff */
[----:B------:R-:W-:-:S02]  /*a0f0*/  SHF.R.U64 R134, R134, 0x3, RZ ;  /* 0x0000000386867819 */ /* 0x000fc400000012ff */
        /* <DEDUP_REMOVED lines=11> */
[----:B------:R-:W-:Y:S02]  /*a1b0*/  LOP3.LUT R110, R111, 0x380, RZ, 0xc0, !PT ;  /* 0x000003806f6e7812 */ /* 0x000fe400078ec0ff */
[----:B------:R-:W-:Y:S01]  /*a1c0*/  LOP3.LUT R134, R134, R135, RZ, 0x3c, !PT ;  /* 0x0000008786867212 */ /* 0x000fe200078e3cff */
[----:B------:R-:W-:Y:S01]  /*a1d0*/  IMAD.X R135, RZ, RZ, R173, P0 ;  /* 0x000000ffff877224 */ /* 0x000fe200000e06ad */
[----:B------:R2:W-:Y:S01]  /*a1e0*/  STSM.16.M88.4 [R162], R24 ;  /* 0x00000018a2007844 */ /* 0x0005e20000000200 */
[----:B------:R-:W-:Y:S02]  /*a1f0*/  SHF.R.U64 R110, R110, 0x3, RZ ;  /* 0x000000036e6e7819 */ /* 0x000fe400000012ff */
[----:B0-----:R-:W-:Y:S01]  /*a200*/  F2FP.F16.F32.PACK_AB R9, R52, R7 ;  /* 0x000000073409723e */ /* 0x001fe200000000ff */
[----:B-1----:R-:W-:Y:S01]  /*a210*/  IMAD.U32 R13, RZ, RZ, UR5 ;  /* 0x00000005ff0d7e24 */ /* 0x002fe2000f8e00ff */
[----:B------:R-:W-:Y:S01]  /*a220*/  SHF.R.S32.HI R12, RZ, 0x1f, R36 ;  /* 0x0000001fff0c7819 */ /* 0x000fe20000011424 */
[----:B------:R-:W-:Y:S01]  /*a230*/  ULDC UR5, c[0x0][0xa88] ;  /* 0x0002a20000057ab9 */ /* 0x000fe20000000800 */
[----:B------:R-:W-:-:S02]  /*a240*/  SHF.R.S32.HI R7, RZ, 0x1f, R37 ;  /* 0x0000001fff077819 */ /* 0x000fc40000011425 */
[----:B------:R-:W-:Y:S01]  /*a250*/  LOP3.LUT R110, R110, R111, RZ, 0x3c, !PT ;  /* 0x0000006f6e6e7212 */ /* 0x000fe200078e3cff */
[----:B------:R-:W-:Y:S01]  /*a260*/  IMAD.X R111, RZ, RZ, R173, P1 ;  /* 0x000000ffff6f7224 */ /* 0x000fe200008e06ad */
[----:B------:R-:W-:Y:S02]  /*a270*/  IADD3 R139, P1, R172, 0xd000, RZ ;  /* 0x0000d000ac8b7810 */ /* 0x000fe40007f3e0ff */
[----:B------:R-:W-:Y:S02]  /*a280*/  MOV R160, R160 ;  /* 0x000000a000a07202 */ /* 0x000fe40000000f00 */
[----:B--2---:R-:W-:Y:S01]  /*a290*/  IADD3 R24, P0, R36, UR6, RZ ;  /* 0x0000000624187c10 */ /* 0x004fe2000ff1e0ff */
[----:B------:R-:W-:Y:S01]  /*a2a0*/  VIADD R26, R206, UR44 ;  /* 0x0000002cce1a7c36 */ /* 0x000fe20008000000 */
[----:B------:R-:W-:Y:S02]  /*a2b0*/  F2FP.F16.F32.PACK_AB R32, R89, R193 ;  /* 0x000000c15920723e */ /* 0x000fe400000000ff */
[----:B------:R-:W-:Y:S01]  /*a2c0*/  IADD3.X R25, R12, UR7, R13, P0, !PT ;  /* 0x000000070c197c10 */ /* 0x000fe200087fe40d */
[----:B------:R-:W-:Y:S01]  /*a2d0*/  ULDC.64 UR6, c[0x0][0xb88] ;  /* 0x0002e20000067ab9 */ /* 0x000fe20000000a00 */
[----:B------:R-:W-:Y:S01]  /*a2e0*/  F2FP.F16.F32.PACK_AB R33, R91, R90 ;  /* 0x0000005a5b21723e */ /* 0x000fe200000000ff */
[----:B------:R-:W-:Y:S01]  /*a2f0*/  IMAD R12, R7, UR6, RZ ;  /* 0x00000006070c7c24 */ /* 0x000fe2000f8e02ff */
[----:B------:R-:W-:Y:S01]  /*a300*/  F2FP.F16.F32.PACK_AB R34, R93, R194 ;  /* 0x000000c25d22723e */ /* 0x000fe200000000ff */
[----:B------:R-:W-:Y:S01]  /*a310*/  IMAD.WIDE.U32 R24, R37, UR6, R24 ;  /* 0x0000000625187c25 */ /* 0x000fe2000f8e0018 */
[----:B------:R-:W-:-:S02]  /*a320*/  F2FP.F16.F32.PACK_AB R35, R95, R94 ;  /* 0x0000005e5f23723e */ /* 0x000fc400000000ff */
[----:B------:R-:W-:Y:S01]  /*a330*/  MOV R158, R158 ;  /* 0x0000009e009e7202 */ /* 0x000fe20000000f00 */
[----:B------:R-:W-:Y:S01]  /*a340*/  IMAD R37, R37, UR7, R12 ;  /* 0x0000000725257c24 */ /* 0x000fe2000f8e020c */
[----:B------:R-:W-:Y:S01]  /*a350*/  F2FP.F16.F32.PACK_AB R8, R97, R195 ;  /* 0x000000c36108723e */ /* 0x000fe200000000ff */
[----:B------:R0:W-:Y:S01]  /*a360*/  STSM.16.M88.4 [R160], R32 ;  /* 0x00000020a0007844 */ /* 0x0001e20000000200 */
[----:B------:R-:W-:Y:S01]  /*a370*/  F2FP.F16.F32.PACK_AB R10, R101, R196 ;  /* 0x000000c4650a723e */ /* 0x000fe200000000ff */
[----:B------:R-:W-:Y:S01]  /*a380*/  ULDC.64 UR6, c[0x0][0xb50] ;  /* 0x0002d40000067ab9 */ /* 0x000fe20000000a00 */
[----:B------:R-:W-:Y:S01]  /*a390*/  F2FP.F16.F32.PACK_AB R11, R60, R56 ;  /* 0x000000383c0b723e */ /* 0x000fe200000000ff */
[----:B------:R-:W-:Y:S01]  /*a3a0*/  IMAD R7, R48, UR5, RZ ;  /* 0x0000000530077c24 */ /* 0x000fe2000f8e02ff */
[----:B------:R-:W-:Y:S02]  /*a3b0*/  LOP3.LUT R138, R139, 0x380, RZ, 0xc0, !PT ;  /* 0x000003808b8a7812 */ /* 0x000fe400078ec0ff */
[----:B------:R-:W-:Y:S01]  /*a3c0*/  LOP3.LUT P0, RZ, R204, 0x3, RZ, 0xc0, !PT ;  /* 0x00000003ccff7812 */ /* 0x000fe2000780c0ff */
[----:B------:R1:W-:Y:S01]  /*a3d0*/  STSM.16.M88.4 [R158], R8 ;  /* 0x000000089e007844 */ /* 0x0003e20000000200 */
[----:B------:R-:W-:-:S02]  /*a3e0*/  SHF.R.U64 R138, R138, 0x3, RZ ;  /* 0x000000038a8a7819 */ /* 0x000fc400000012ff */
[----:B------:R-:W-:Y:S02]  /*a3f0*/  MOV R156, R156 ;  /* 0x0000009c009c7202 */ /* 0x000fe40000000f00 */
[----:B------:R-:W-:Y:S02]  /*a400*/  F2FP.F16.F32.PACK_AB R12, R105, R197 ;  /* 0x000000c5690c723e */ /* 0x000fe400000000ff */
[----:B------:R-:W-:Y:S02]  /*a410*/  F2FP.F16.F32.PACK_AB R13, R68, R64 ;  /* 0x00000040440d723e */ /* 0x000fe400000000ff */
[----:B0-----:R-:W-:Y:S02]  /*a420*/  LEA R34, P3, R24, UR6, 0x2 ;  /* 0x0000000618227c11 */ /* 0x001fe4000f8610ff */
[----:B------:R-:W-:Y:S02]  /*a430*/  F2FP.F16.F32.PACK_AB R14, R109, R198 ;  /* 0x000000c66d0e723e */ /* 0x000fe400000000ff */
[----:B------:R-:W-:Y:S01]  /*a440*/  F2FP.F16.F32.PACK_AB R15, R76, R72 ;  /* 0x000000484c0f723e */ /* 0x000fe200000000ff */
[----:B------:R-:W-:Y:S01]  /*a450*/  SHFL.IDX PT, R46, R34, RZ, 0x1c1f ;  /* 0x001c1fff222e7589 */ /* 0x000fe200000e0000 */
[----:B------:R-:W-:Y:S01]  /*a460*/  LOP3.LUT R138, R138, R139, RZ, 0x3c, !PT ;  /* 0x0000008b8a8a7212 */ /* 0x000fe200078e3cff */
[----:B-1----:R-:W-:Y:S01]  /*a470*/  IMAD.IADD R9, R25, 0x1, R37 ;  /* 0x0000000119097824 */ /* 0x002fe200078e0225 */
[----:B------:R-:W-:Y:S01]  /*a480*/  MOV R152, R152 ;  /* 0x0000009800987202 */ /* 0x000fe20000000f00 */
[----:B------:R-:W-:Y:S01]  /*a490*/  VIADD R8, R26, 0x8 ;  /* 0x000000081a087836 */ /* 0x000fe20000000000 */
[----:B------:R0:W-:Y:S01]  /*a4a0*/  STSM.16.M88.4 [R156], R12 ;  /* 0x0000000c9c007844 */ /* 0x0001e20000000200 */
[----:B------:R-:W-:Y:S01]  /*a4b0*/  IMAD.X R139, RZ, RZ, R173, P1 ;  /* 0x000000ffff8b7224 */ /* 0x000fe200008e06ad */
[----:B------:R-:W-:-:S02]  /*a4c0*/  LEA.HI.X R35, R24, UR7, R9, 0x2, P3 ;  /* 0x0000000718237c11 */ /* 0x000fc400098f1409 */
[-C--:B------:R-:W-:Y:S01]  /*a4d0*/  ISETP.GE.OR P1, PT, R26, R7.reuse, P0 ;  /* 0x000000071a00720c */ /* 0x080fe20000726670 */
[----:B------:R-:W-:Y:S01]  /*a4e0*/  SHFL.IDX PT, R50, R34, 0x1, 0x1c1f ;  /* 0x003c1f0022327f89 */ /* 0x000fe200000e0000 */
[----:B------:R-:W-:Y:S02]  /*a4f0*/  ISETP.GE.OR P0, PT, R8, R7, P0 ;  /* 0x000000070800720c */ /* 0x000fe40000706670 */
[----:B------:R-:W-:Y:S01]  /*a500*/  F2FP.F16.F32.PACK_AB R8, R113, R199 ;  /* 0x000000c77108723e */ /* 0x000fe200000000ff */
[----:B------:R-:W1:Y:S01]  /*a510*/  SHFL.IDX PT, R47, R35, RZ, 0x1c1f ;  /* 0x001c1fff232f7589 */ /* 0x000e6200000e0000 */
[----:B------:R-:W-:Y:S02]  /*a520*/  F2FP.F16.F32.PACK_AB R9, R84, R80 ;  /* 0x000000505409723e */ /* 0x000fe400000000ff */
[----:B------:R-:W-:Y:S01]  /*a530*/  F2FP.F16.F32.PACK_AB R10, R117, R201 ;  /* 0x000000c9750a723e */ /* 0x000fe200000000ff */
[----:B------:R-:W2:Y:S01]  /*a540*/  SHFL.IDX PT, R51, R35, 0x1, 0x1c1f ;  /* 0x003c1f0023337f89 */ /* 0x000ea200000e0000 */
[----:B------:R-:W-:-:S02]  /*a550*/  F2FP.F16.F32.PACK_AB R11, R92, R88 ;  /* 0x000000585c0b723e */ /* 0x000fc400000000ff */
[----:B------:R-:W-:Y:S02]  /*a560*/  MOV R150, R150 ;  /* 0x0000009600967202 */ /* 0x000fe40000000f00 */
[----:B0-----:R-:W-:Y:S01]  /*a570*/  F2FP.F16.F32.PACK_AB R12, R121, R202 ;  /* 0x000000ca790c723e */ /* 0x001fe200000000ff */
[----:B------:R0:W-:Y:S01]  /*a580*/  STSM.16.M88.4 [R152], R8 ;  /* 0x0000000898007844 */ /* 0x0001e20000000200 */
        /* <DEDUP_REMOVED lines=8> */
[----:B------:R-:W-:Y:S01]  /*a610*/  F2FP.F16.F32.PACK_AB R32, R137, R136 ;  /* 0x000000888920723e */ /* 0x000fe200000000ff */
[----:B0-----:R-:W0:Y:S01]  /*a620*/  @P2 LDC R9, c[0x0][0xbf0] ;  /* 0x0002fc00ff092b82 */ /* 0x001e220000000800 */
        /* <DEDUP_REMOVED lines=9> */
[----:B------:R-:W-:-:S02]  /*a6c0*/  IADD3 R31, P4, R172, 0x2000, RZ ;  /* 0x00002000ac1f7810 */ /* 0x000fc40007f9e0ff */
[C---:B------:R-:W-:Y:S01]  /*a6d0*/  IADD3 R99, P5, R172.reuse, 0x3000, RZ ;  /* 0x00003000ac637810 */ /* 0x040fe20007fbe0ff */
[----:B------:R-:W-:Y:S01]  /*a6e0*/  STSM.16.M88.4 [R3], R56 ;  /* 0x0000003803007844 */ /* 0x000fe20000000200 */
[----:B------:R-:W-:Y:S02]  /*a6f0*/  IADD3 R103, P6, R172, 0x4000, RZ ;  /* 0x00004000ac677810 */ /* 0x000fe40007fde0ff */
[----:B------:R-:W-:Y:S01]  /*a700*/  LOP3.LUT R30, R31, 0x380, RZ, 0xc0, !PT ;  /* 0x000003801f1e7812 */ /* 0x000fe200078ec0ff */
[----:B------:R-:W-:Y:S01]  /*a710*/  BAR.SYNC.DEFER_BLOCKING 0x1, 0x100 ;  /* 0x0044000000007b1d */ /* 0x000fe20000010000 */
[----:B------:R-:W-:Y:S02]  /*a720*/  LOP3.LUT R98, R99, 0x380, RZ, 0xc0, !PT ;  /* 0x0000038063627812 */ /* 0x000fe400078ec0ff */
[----:B------:R-:W-:Y:S01]  /*a730*/  LOP3.LUT R102, R103, 0x380, RZ, 0xc0, !PT ;  /* 0x0000038067667812 */ /* 0x000fe200078ec0ff */
[----:B---3--:R-:W-:Y:S01]  /*a740*/  IMAD R0, R23, 0x20, R200 ;  /* 0x0000002017007824 */ /* 0x008fe200078e02c8 */
[----:B------:R-:W-:-:S02]  /*a750*/  SHF.R.U64 R30, R30, 0x3, RZ ;  /* 0x000000031e1e7819 */ /* 0x000fc400000012ff */
[----:B------:R-:W-:Y:S02]  /*a760*/  SHF.R.U64 R98, R98, 0x3, RZ ;  /* 0x0000000362627819 */ /* 0x000fe400000012ff */
[----:B------:R-:W-:Y:S01]  /*a770*/  SHF.R.U64 R102, R102, 0x3, RZ ;  /* 0x0000000366667819 */ /* 0x000fe200000012ff */
[----:B------:R-:W-:Y:S01]  /*a780*/  UIMAD UR5, UR10, UR8, URZ ;  /* 0x000000080a0572a4 */ /* 0x000fe2000f8e023f */
[----:B------:R-:W-:Y:S01]  /*a790*/  LOP3.LUT R30, R30, R31, RZ, 0x3c, !PT ;  /* 0x0000001f1e1e7212 */ /* 0x000fe200078e3cff */
[--C-:B------:R-:W-:Y:S01]  /*a7a0*/  IMAD.X R31, RZ, RZ, R173.reuse, P4 ;  /* 0x000000ffff1f7224 */ /* 0x100fe200020e06ad */
[----:B------:R-:W-:Y:S01]  /*a7b0*/  LOP3.LUT R98, R98, R99, RZ, 0x3c, !PT ;  /* 0x0000006362627212 */ /* 0x000fe200078e3cff */
[--C-:B------:R-:W-:Y:S01]  /*a7c0*/  IMAD.X R99, RZ, RZ, R173.reuse, P5 ;  /* 0x000000ffff637224 */ /* 0x100fe200028e06ad */
[----:B------:R-:W-:Y:S01]  /*a7d0*/  LOP3.LUT R102, R102, R103, RZ, 0x3c, !PT ;  /* 0x0000006766667212 */ /* 0x000fe200078e3cff */
[----:B------:R-:W-:Y:S01]  /*a7e0*/  IMAD.X R103, RZ, RZ, R173, P6 ;  /* 0x000000ffff677224 */ /* 0x000fe200030e06ad */
[----:B------:R-:W-:-:S02]  /*a7f0*/  IADD3 R123, P4, R172, 0x9000, RZ ;  /* 0x00009000ac7b7810 */ /* 0x000fc40007f9e0ff */
[C---:B------:R-:W-:Y:S01]  /*a800*/  LOP3.LUT R29, R172.reuse, 0x380, RZ, 0xc0, !PT ;  /* 0x00000380ac1d7812 */ /* 0x040fe200078ec0ff */
[----:B-1----:R-:W-:Y:S01]  /*a810*/  @!P1 ST.E desc[UR46][R46.64], R6 ;  /* 0x000000062e009985 */ /* 0x002fe2000c10192e */
[C---:B------:R-:W-:Y:S01]  /*a820*/  IADD3 R127, P5, R172.reuse, 0xa000, RZ ;  /* 0x0000a000ac7f7810 */ /* 0x040fe20007fbe0ff */
[----:B------:R-:W-:Y:S01]  /*a830*/  UIMAD.WIDE.U32 UR6, UR39, UR8, URZ ;  /* 0x00000008270672a5 */ /* 0x000fe2000f8e003f */
[----:B------:R-:W-:Y:S01]  /*a840*/  IADD3 R131, P6, R172, 0xb000, RZ ;  /* 0x0000b000ac837810 */ /* 0x000fe20007fde0ff */
[----:B--2---:R1:W-:Y:S01]  /*a850*/  @!P0 ST.E desc[UR46][R50.64], R5 ;  /* 0x0000000532008985 */ /* 0x0043e2000c10192e */
[----:B------:R-:W-:Y:S01]  /*a860*/  UIMAD UR5, UR39, UR9, UR5 ;  /* 0x00000009270572a4 */ /* 0x000fe2000f8e0205 */
[----:B------:R-:W-:Y:S01]  /*a870*/  LOP3.LUT R122, R123, 0x380, RZ, 0xc0, !PT ;  /* 0x000003807b7a7812 */ /* 0x000fe200078ec0ff */
[----:B------:R-:W-:Y:S01]  /*a880*/  ULDC.64 UR10, c[0x0][0xaf0] ;  /* 0x0002bc00000a7ab9 */ /* 0x000fe20000000a00 */
[----:B------:R-:W-:Y:S02]  /*a890*/  LOP3.LUT R126, R127, 0x380, RZ, 0xc0, !PT ;  /* 0x000003807f7e7812 */ /* 0x000fe400078ec0ff */
[----:B------:R-:W-:-:S02]  /*a8a0*/  LOP3.LUT R130, R131, 0x380, RZ, 0xc0, !PT ;  /* 0x0000038083827812 */ /* 0x000fc400078ec0ff */
[----:B------:R-:W-:Y:S01]  /*a8b0*/  SHF.R.U64 R29, R29, 0x3, RZ ;  /* 0x000000031d1d7819 */ /* 0x000fe200000012ff */
[----:B-1----:R-:W1:Y:S01]  /*a8c0*/  @P2 LDC R5, c[0x0][0xbec] ;  /* 0x0002fb00ff052b82 */ /* 0x002e620000000800 */
[----:B------:R-:W-:Y:S01]  /*a8d0*/  VIADD R6, R0, UR44 ;  /* 0x0000002c00067c36 */ /* 0x000fe20008000000 */
[----:B------:R-:W-:Y:S01]  /*a8e0*/  UIMAD UR8, UR12, UR10, URZ ;  /* 0x0000000a0c0872a4 */ /* 0x000fe2000f8e023f */
[----:B------:R-:W-:Y:S01]  /*a8f0*/  SHF.R.U64 R122, R122, 0x3, RZ ;  /* 0x000000037a7a7819 */ /* 0x000fe200000012ff */
[----:B------:R-:W-:Y:S01]  /*a900*/  UIADD3 UR7, UR7, UR5, URZ ;  /* 0x0000000507077290 */ /* 0x000fe2000fffe03f */
[----:B------:R-:W-:Y:S01]  /*a910*/  IMAD.MOV.U32 R3, RZ, RZ, R6 ;  /* 0x000000ffff037224 */ /* 0x000fe200078e0006 */
[----:B------:R-:W-:Y:S01]  /*a920*/  UIMAD UR5, UR42, UR11, UR8 ;  /* 0x0000000b2a0572a4 */ /* 0x000fe2000f8e0208 */
[----:B------:R-:W-:Y:S01]  /*a930*/  SHF.R.U64 R126, R126, 0x3, RZ ;  /* 0x000000037e7e7819 */ /* 0x000fe200000012ff */
[----:B------:R-:W-:Y:S01]  /*a940*/  UIMAD.WIDE.U32 UR42, UR42, UR10, UR6 ;  /* 0x0000000a2a2a72a5 */ /* 0x000fe2000f8e0006 */
[----:B------:R-:W-:Y:S01]  /*a950*/  SHF.R.U64 R130, R130, 0x3, RZ ;  /* 0x0000000382827819 */ /* 0x000fe200000012ff */
[----:B------:R2:W5:Y:S01]  /*a960*/  LD.E.128 R40, desc[UR46][R20.64] ;  /* 0x0000002e14287980 */ /* 0x000562000c101d00 */
[----:B------:R-:W-:Y:S01]  /*a970*/  LOP3.LUT R122, R122, R123, RZ, 0x3c, !PT ;  /* 0x0000007b7a7a7212 */ /* 0x000fe200078e3cff */
[----:B------:R-:W-:Y:S01]  /*a980*/  UIADD3 UR5, UR43, UR5, URZ ;  /* 0x000000052b057290 */ /* 0x000fe2000fffe03f */
[----:B------:R-:W-:Y:S01]  /*a990*/  LOP3.LUT R126, R126, R127, RZ, 0x3c, !PT ;  /* 0x0000007f7e7e7212 */ /* 0x000fe200078e3cff */
[--C-:B------:R-:W-:Y:S01]  /*a9a0*/  IMAD.X R123, RZ, RZ, R173.reuse, P4 ;  /* 0x000000ffff7b7224 */ /* 0x100fe200020e06ad */
[----:B------:R-:W-:Y:S01]  /*a9b0*/  LOP3.LUT R130, R130, R131, RZ, 0x3c, !PT ;  /* 0x0000008382827212 */ /* 0x000fe200078e3cff */
[--C-:B------:R-:W-:Y:S01]  /*a9c0*/  IMAD.X R127, RZ, RZ, R173.reuse, P5 ;  /* 0x000000ffff7f7224 */ /* 0x100fe200028e06ad */
[----:B------:R-:W-:Y:S01]  /*a9d0*/  LOP3.LUT R28, R29, R172, RZ, 0x3c, !PT ;  /* 0x000000ac1d1c7212 */ /* 0x000fe200078e3cff */
[--C-:B------:R-:W-:Y:S01]  /*a9e0*/  IMAD.X R131, RZ, RZ, R173.reuse, P6 ;  /* 0x000000ffff837224 */ /* 0x100fe200030e06ad */
[----:B------:R-:W-:Y:S01]  /*a9f0*/  ULDC.64 UR6, c[0x0][0xae0] ;  /* 0x0002b80000067ab9 */ /* 0x000fe20000000a00 */
[----:B------:R-:W-:Y:S01]  /*aa00*/  IMAD.MOV.U32 R29, RZ, RZ, R173 ;  /* 0x000000ffff1d7224 */ /* 0x000fe200078e00ad */
[----:B------:R2:W5:Y:S01]  /*aa10*/  LD.E.128 R52, desc[UR46][R30.64] ;  /* 0x0000002e1e347980 */ /* 0x000562000c101d00 */
[----:B-1----:R-:W-:-:S03]  /*aa20*/  @P2 IMAD.HI.U32 R0, R6, R5, RZ ;  /* 0x0000000506002227 */ /* 0x002fc600078e00ff */
[----:B------:R2:W5:Y:S02]  /*aa30*/  LD.E.128 R36, desc[UR46][R28.64] ;  /* 0x0000002e1c247980 */ /* 0x000564000c101d00 */
[----:B0-----:R-:W-:Y:S01]  /*aa40*/  @P2 SHF.R.U32.HI R3, RZ, R9, R0 ;  /* 0x00000009ff032219 */ /* 0x001fe20000011600 */
[----:B------:R-:W-:Y:S01]  /*aa50*/  IMAD.U32 R4, RZ, RZ, UR42 ;  /* 0x0000002aff047e24 */ /* 0x000fe2000f8e00ff */
        /* <DEDUP_REMOVED lines=67> */
.L_x_13428:
[----:B------:R-:W-:Y:S05]  /*ae90*/  BSYNC B1 ;  /* 0x0000000000017941 */ /* 0x000fea0003800000 */
.L_x_13427:
[----:B-1-3--:R1:W3:Y:S01]  /*aea0*/  SHFL.IDX PT, R13, R3, 0x1, 0x181f ;  /* 0x00381f00030d7f89 */ /* 0x00a2e200000e0000 */
[----:B------:R-:W-:Y:S03]  /*aeb0*/  BSSY B1, `(.L_x_13429) ;  /* 0x0000014000017945 */ /* 0x000fe60003800000 */
[----:B------:R1:W4:Y:S01]  /*aec0*/  SHFL.IDX PT, R11, R6, 0x1, 0x181f ;  /* 0x00381f00060b7f89 */ /* 0x00032200000e0000 */
[----:B------:R-:W-:Y:S05]  /*aed0*/  @P1 BRA `(.L_x_13430) ;  /* 0x0000000000441947 */ /* 0x000fea0003800000 */
[----:B------:R-:W-:Y:S02]  /*aee0*/  ULDC UR5, c[0x0][0xac8] ;  /* 0x0002b20000057ab9 */ /* 0x000fe40000000800 */
[----:B------:R-:W-:Y:S02]  /*aef0*/  ISETP.GE.AND P4, PT, R2, UR5, PT ;  /* 0x0000000502007c0c */ /* 0x000fe4000bf86270 */
[----:B------:R-:W-:Y:S02]  /*af00*/  ISETP.GE.AND P3, PT, R19, UR5, PT ;  /* 0x0000000513007c0c */ /* 0x000fe4000bf66270 */
[----:B------:R-:W-:Y:S02]  /*af10*/  ISETP.GE.AND P2, PT, R18, UR5, PT ;  /* 0x0000000512007c0c */ /* 0x000fe4000bf46270 */
[----:B------:R-:W-:-:S07]  /*af20*/  ISETP.GE.AND P1, PT, R22, UR5, PT ;  /* 0x0000000516007c0c */ /* 0x000fce000bf26270 */
[CC--:B----4-:R-:W-:Y:S02]  /*af30*/  @!P4 LEA R4, P6, R2.reuse, R11.reuse, 0x1 ;  /* 0x0000000b0204c211 */ /* 0x0d0fe400078c08ff */
[C---:B------:R-:W-:Y:S02]  /*af40*/  @!P3 LEA R8, P5, R19.reuse, R11, 0x1 ;  /* 0x0000000b1308b211 */ /* 0x040fe400078a08ff */
[----:B---3--:R-:W-:Y:S02]  /*af50*/  @!P4 LEA.HI.X R5, R2, R13, R211, 0x1, P6 ;  /* 0x0000000d0205c211 */ /* 0x008fe400030f0cd3 */
        /* <DEDUP_REMOVED lines=9> */
.L_x_13430:
[----:B------:R-:W-:Y:S05]  /*aff0*/  BSYNC B1 ;  /* 0x0000000000017941 */ /* 0x000fea0003800000 */
.L_x_13429:
[----:B---3--:R3:W0:Y:S01]  /*b000*/  SHFL.IDX PT, R13, R3, 0x2, 0x181f ;  /* 0x00581f00030d7f89 */ /* 0x00862200000e0000 */
        /* <DEDUP_REMOVED lines=14> */
[----:B-----5:R0:W-:Y:S01]  /*b0f0*/  @!P3 ST.E.128 desc[UR46][R4.64], R52 ;  /* 0x000000340400b985 */ /* 0x0201e2000c101d2e */
[----:B----4-:R-:W-:-:S02]  /*b100*/  @!P1 LEA.HI.X R11, R18, R13, R209, 0x1, P4 ;  /* 0x0000000d120b9211 */ /* 0x010fc400020f0cd1 */
[----:B------:R-:W-:Y:S01]  /*b110*/  @!P0 LEA.HI.X R13, R22, R13, R208, 0x1, P6 ;  /* 0x0000000d160d8211 */ /* 0x000fe200030f0cd0 */
[----:B------:R0:W-:Y:S04]  /*b120*/  @!P2 ST.E.128 desc[UR46][R8.64], R108 ;  /* 0x0000006c0800a985 */ /* 0x0001e8000c101d2e */
[----:B------:R0:W-:Y:S04]  /*b130*/  @!P1 ST.E.128 desc[UR46][R10.64], R124 ;  /* 0x0000007c0a009985 */ /* 0x0001e8000c101d2e */
[----:B------:R0:W-:Y:S02]  /*b140*/  @!P0 ST.E.128 desc[UR46][R12.64], R140 ;  /* 0x0000008c0c008985 */ /* 0x0001e4000c101d2e */
.L_x_13432:
[----:B------:R-:W-:Y:S05]  /*b150*/  BSYNC B1 ;  /* 0x0000000000017941 */ /* 0x000fea0003800000 */
.L_x_13431:
[----:B------:R-:W-:Y:S01]  /*b160*/  VIADD R0, R14, 0x60 ;  /* 0x000000600e007836 */ /* 0x000fe20000000000 */
[----:B-123--:R-:W1:Y:S04]  /*b170*/  SHFL.IDX PT, R3, R3, 0x3, 0x181f ;  /* 0x00781f0003037f89 */ /* 0x00ee6800000e0000 */
[----:B------:R-:W-:Y:S01]  /*b180*/  ISETP.GE.AND P0, PT, R0, R7, PT ;  /* 0x000000070000720c */ /* 0x000fe20003f06270 */
[----:B0---4-:R0:W2:-:S12]  /*b190*/  SHFL.IDX PT, R11, R6, 0x3, 0x181f ;  /* 0x00781f00060b7f89 */ /* 0x01109800000e0000 */
        /* <DEDUP_REMOVED lines=20> */
.L_x_13426:
        /* <DEDUP_REMOVED lines=50> */
.L_x_13435:
[----:B------:R-:W-:Y:S05]  /*b600*/  BSYNC B1 ;  /* 0x0000000000017941 */ /* 0x000fea0003800000 */
.L_x_13434:
        /* <DEDUP_REMOVED lines=11> */
[----:B-1----:R-:W-:-:S03]  /*b6c0*/  @P1 SHF.R.U32.HI R3, RZ, R11, R0 ;  /* 0x0000000bff031219 */ /* 0x002fc60000011600 */
[----:B------:R-:W-:Y:S01]  /*b6d0*/  UIMAD UR5, UR42, UR11, UR5 ;  /* 0x0000000b2a0572a4 */ /* 0x000fe2000f8e0205 */
[--C-:B------:R-:W-:Y:S01]  /*b6e0*/  SHF.R.S32.HI R0, RZ, 0x1f, R3.reuse ;  /* 0x0000001fff007819 */ /* 0x100fe20000011403 */
[----:B------:R-:W-:Y:S01]  /*b6f0*/  UIMAD.WIDE.U32 UR42, UR42, UR10, UR6 ;  /* 0x0000000a2a2a72a5 */ /* 0x000fe2000f8e0006 */
[----:B------:R-:W-:Y:S02]  /*b700*/  IMAD.MOV R7, RZ, RZ, -R3 ;  /* 0x000000ffff077224 */ /* 0x000fe400078e0a03 */
[----:B------:R-:W-:Y:S01]  /*b710*/  ULDC.64 UR6, c[0x0][0xae0] ;  /* 0x0002b80000067ab9 */ /* 0x000fe20000000a00 */
[----:B------:R-:W-:Y:S01]  /*b720*/  UIADD3 UR5, UR43, UR5, URZ ;  /* 0x000000052b057290 */ /* 0x000fe2000fffe03f */
[----:B------:R-:W-:Y:S02]  /*b730*/  IMAD R0, R0, UR6, RZ ;  /* 0x0000000600007c24 */ /* 0x000fe4000f8e02ff */
[----:B------:R-:W-:Y:S02]  /*b740*/  IMAD R7, R10, R7, R8 ;  /* 0x000000070a077224 */ /* 0x000fe400078e0208 */
[----:B------:R-:W-:-:S02]  /*b750*/  IMAD.U32 R5, RZ, RZ, UR43 ;  /* 0x0000002bff057e24 */ /* 0x000fc4000f8e00ff */
[----:B------:R-:W-:Y:S02]  /*b760*/  IMAD.U32 R4, RZ, RZ, UR42 ;  /* 0x0000002aff047e24 */ /* 0x000fe4000f8e00ff */
[----:B------:R-:W-:Y:S01]  /*b770*/  IMAD.U32 R5, RZ, RZ, UR5 ;  /* 0x00000005ff057e24 */ /* 0x000fe2000f8e00ff */
[----:B------:R-:W-:Y:S01]  /*b780*/  ULDC UR5, c[0x0][0xa88] ;  /* 0x0002a20000057ab9 */ /* 0x000fe20000000800 */
[C---:B------:R-:W-:Y:S01]  /*b790*/  IMAD R9, R3.reuse, UR7, R0 ;  /* 0x0000000703097c24 */ /* 0x040fe2000f8e0200 */
[----:B------:R-:W-:Y:S01]  /*b7a0*/  SHF.R.S32.HI R0, RZ, 0x1f, R7 ;  /* 0x0000001fff007819 */ /* 0x000fe20000011407 */
[----:B------:R-:W-:Y:S01]  /*b7b0*/  IMAD.WIDE.U32 R4, R3, UR6, R4 ;  /* 0x0000000603047c25 */ /* 0x000fe2000f8e0004 */
[----:B------:R-:W-:-:S03]  /*b7c0*/  ULDC.64 UR6, c[0x0][0xad8] ;  /* 0x0002b60000067ab9 */ /* 0x000fc60000000a00 */
        /* <DEDUP_REMOVED lines=35> */
.L_x_13437:
[----:B------:R-:W-:Y:S05]  /*ba00*/  BSYNC B1 ;  /* 0x0000000000017941 */ /* 0x000fea0003800000 */
.L_x_13436:
        /* <DEDUP_REMOVED lines=21> */
.L_x_13439:
[----:B------:R-:W-:Y:S05]  /*bb60*/  BSYNC B1 ;  /* 0x0000000000017941 */ /* 0x000fea0003800000 */
.L_x_13438:
        /* <DEDUP_REMOVED lines=21> */
.L_x_13441:
[----:B------:R-:W-:Y:S05]  /*bcc0*/  BSYNC B1 ;  /* 0x0000000000017941 */ /* 0x000fea0003800000 */
.L_x_13440:
[----:B------:R-:W-:Y:S01]  /*bcd0*/  VIADD R0, R8, 0x60 ;  /* 0x0000006008007836 */ /* 0x000fe20000000000 */
[----:B0-----:R0:W0:Y:S04]  /*bce0*/  SHFL.IDX PT, R3, R7, 0x3, 0x181f ;  /* 0x00781f0007037f89 */ /* 0x00102800000e0000 */
[----:B------:R-:W-:Y:S01]  /*bcf0*/  ISETP.GE.AND P0, PT, R0, R9, PT ;  /* 0x000000090000720c */ /* 0x000fe20003f06270 */
[----:B-1-3--:R1:W3:-:S12]  /*bd00*/  SHFL.IDX PT, R5, R6, 0x3, 0x181f ;  /* 0x00781f0006057f89 */ /* 0x00a2d800000e0000 */
[----:B-1----:R-:W-:Y:S05]  /*bd10*/  @P0 BRA `(.L_x_13433) ;  /* 0x0000000000440947 */ /* 0x002fea0003800000 */
[----:B------:R-:W-:Y:S02]  /*bd20*/  ULDC UR5, c[0x0][0xac8] ;  /* 0x0002b20000057ab9 */ /* 0x000fe40000000800 */
[----:B------:R-:W-:Y:S02]  /*bd30*/  ISETP.GE.AND P3, PT, R2, UR5, PT ;  /* 0x0000000502007c0c */ /* 0x000fe4000bf66270 */
[----:B------:R-:W-:Y:S02]  /*bd40*/  ISETP.GE.AND P2, PT, R19, UR5, PT ;  /* 0x0000000513007c0c */ /* 0x000fe4000bf46270 */
[----:B------:R-:W-:Y:S02]  /*bd50*/  ISETP.GE.AND P1, PT, R18, UR5, PT ;  /* 0x0000000512007c0c */ /* 0x000fe4000bf26270 */
[----:B------:R-:W-:-:S07]  /*bd60*/  ISETP.GE.AND P0, PT, R22, UR5, PT ;  /* 0x0000000516007c0c */ /* 0x000fce000bf06270 */
[-C--:B--234-:R-:W-:Y:S02]  /*bd70*/  @!P3 LEA R6, P6, R2, R5.reuse, 0x1 ;  /* 0x000000050206b211 */ /* 0x09cfe400078c08ff */
        /* <DEDUP_REMOVED lines=11> */
.L_x_13433:
[----:B------:R-:W-:Y:S05]  /*be30*/  BSYNC B0 ;  /* 0x0000000000007941 */ /* 0x000fea0003800000 */
.L_x_13425:
[----:B------:R-:W-:Y:S02]  /*be40*/  ULDC UR5, c[0x0][0xc38] ;  /* 0x00030e0000057ab9 */ /* 0x000fe40000000800 */
[----:B------:R-:W-:-:S06]  /*be50*/  UISETP.GE.AND UP0, UPT, UR4, UR5, UPT ;  /* 0x000000050400728c */ /* 0x000fcc000bf06270 */
[----:B------:R-:W-:-:S13]  /*be60*/  PLOP3.LUT P0, PT, PT, PT, UP0, 0x80, 0x0 ;  /* 0x000000000000781c */ /* 0x000fda0003f0f008 */
[----:B------:R-:W-:Y:S05]  /*be70*/  @!P0 BRA `(.L_x_13442) ;  /* 0xffffff4c00dc8947 */ /* 0x000fea000383ffff */
[----:B------:R-:W-:Y:S05]  /*be80*/  EXIT ;  /* 0x000000000000794d */ /* 0x000fea0003800000 */
.L_x_13390:
        /* <DEDUP_REMOVED lines=40> */
.L_x_13533:
        /* <DEDUP_REMOVED lines=23> */
.L_x_13444:
[----:B------:R-:W-:Y:S01]  /*c280*/  ULDC UR9, c[0x0][0xc54] ;  /* 0x0003150000097ab9 */ /* 0x000fe20000000800 */
[----:B------:R-:W-:Y:S01]  /*c290*/  UMOV UR5, UR8 ;  /* 0x0000000800057c82 */ /* 0x000fe20008000000 */
[----:B------:R-:W-:-:S11]  /*c2a0*/  UISETP.NE.AND UP0, UPT, UR9, 0x1, UPT ;  /* 0x000000010900788c */ /* 0x000fd6000bf05270 */
[----:B------:R-:W-:Y:S02]  /*c2b0*/  @UP0 ULDC.64 UR10, c[0x0][0xc58] ;  /* 0x00031600000a0ab9 */ /* 0x000fe40000000a00 */
[----:B------:R-:W-:-:S04]  /*c2c0*/  UIMAD.WIDE.U32 UR6, UR8, UR10, URZ ;  /* 0x0000000a080672a5 */ /* 0x000fc8000f8e003f */
[----:B------:R-:W-:-:S04]  /*c2d0*/  @UP0 USHF.R.U32.HI UR5, URZ, UR11, UR7 ;  /* 0x0000000b3f050299 */ /* 0x000fc80008011607 */
[----:B------:R-:W-:-:S12]  /*c2e0*/  UIMAD UR6, UR5, UR9, URZ ;  /* 0x00000009050672a4 */ /* 0x000fd8000f8e023f */
.L_x_13445:
[----:B------:R-:W-:Y:S01]  /*c2f0*/  ULOP3.LUT UR39, URZ, UR5, URZ, 0x33, !UPT ;  /* 0x000000053f277292 */ /* 0x000fe2000f8e333f */
[----:B------:R-:W-:Y:S01]  /*c300*/  BSSY B7, `(.L_x_13446) ;  /* 0x00003dc000077945 */ /* 0x000fe20003800000 */
[----:B------:R-:W-:Y:S01]  /*c310*/  ULDC UR7, c[0x0][0x448] ;  /* 0x0001120000077ab9 */ /* 0x000fe20000000800 */
[----:B------:R-:W-:Y:S01]  /*c320*/  ULDC UR5, c[0x0][0xc3c] ;  /* 0x00030f0000057ab9 */ /* 0x000fe20000000800 */
[----:B------:R-:W-:Y:S02]  /*c330*/  UISETP.NE.AND UP1, UPT, UR7, 0x1, UPT ;  /* 0x000000010700788c */ /* 0x000fe4000bf25270 */
[----:B------:R-:W-:Y:S01]  /*c340*/  UIADD3 UR39, UR39, UR5, URZ ;  /* 0x0000000527277290 */ /* 0x000fe2000fffe03f */
[----:B------:R-:W-:Y:S01]  /*c350*/  ULDC.64 UR10, c[0x0][0x418] ;  /* 0x00010600000a7ab9 */ /* 0x000fe20000000a00 */
[----:B------:R-:W-:Y:S02]  /*c360*/  UIADD3 UR5, UR8, -UR6, URZ ;  /* 0x8000000608057290 */ /* 0x000fe4000fffe03f */
[----:B------:R-:W-:-:S02]  /*c370*/  UISETP.NE.U32.AND UP0, UPT, UR10, URZ, UPT ;  /* 0x0000003f0a00728c */ /* 0x000fc4000bf05070 */
[----:B------:R-:W-:Y:S02]  /*c380*/  USHF.L.U32 UR8, UR39, 0x7, URZ ;  /* 0x0000000727087899 */ /* 0x000fe4000800063f */
[----:B------:R-:W-:Y:S01]  /*c390*/  UISETP.NE.AND.EX UP0, UPT, UR11, URZ, UPT, UP0 ;  /* 0x0000003f0b00728c */ /* 0x000fe2000bf05300 */
[----:B------:R-:W-:Y:S01]  /*c3a0*/  ULDC UR7, c[0x0][0x288] ;  /* 0x0000a20000077ab9 */ /* 0x000fe20000000800 */
        /* <DEDUP_REMOVED lines=12> */
[----:B------:R-:W-:Y:S02]  /*c470*/  UIMAD.WIDE UR6, UR6, 0x2aaaaaab, URZ ;  /* 0x2aaaaaab060678a5 */ /* 0x000fe4000f8e023f */
[----:B------:R-:W-:Y:S02]  /*c480*/  UIMAD.WIDE UR8, UR8, 0x2aaaaaab, URZ ;  /* 0x2aaaaaab080878a5 */ /* 0x000fe4000f8e023f */
[----:B------:R-:W-:-:S02]  /*c490*/  USHF.R.U32.HI UR12, URZ, 0x1f, UR7 ;  /* 0x0000001f3f0c7899 */ /* 0x000fc40008011607 */
[----:B------:R-:W-:Y:S01]  /*c4a0*/  USHF.R.U32.HI UR6, URZ, 0x1f, UR9 ;  /* 0x0000001f3f067899 */ /* 0x000fe20008011609 */
[----:B------:R-:W-:Y:S01]  /*c4b0*/  ULDC UR11, c[0x0][0xc48] ;  /* 0x00031200000b7ab9 */ /* 0x000fe20000000800 */
[----:B------:R-:W-:Y:S02]  /*c4c0*/  ULEA.HI.SX32 UR12, UR7, UR12, 0x1c ;  /* 0x0000000c070c7291 */ /* 0x000fe4000f8fe23f */
[----:B------:R-:W-:Y:S02]  /*c4d0*/  ULEA.HI.SX32 UR6, UR9, UR6, 0x1c ;  /* 0x0000000609067291 */ /* 0x000fe4000f8fe23f */
        /* <DEDUP_REMOVED lines=32> */
.L_x_13447:
        /* <DEDUP_REMOVED lines=20> */
.L_x_13450:
[----:B------:R-:W-:Y:S05]  /*c820*/  BSYNC B6 ;  /* 0x0000000000067941 */ /* 0x000fea0003800000 */
.L_x_13449:
        /* <DEDUP_REMOVED lines=20> */
.L_x_13453:
        /* <DEDUP_REMOVED lines=15> */
.L_x_13452:
[----:B------:R-:W-:Y:S05]  /*ca60*/  BSYNC B6 ;  /* 0x0000000000067941 */ /* 0x000fea0003800000 */
.L_x_13451:
        /* <DEDUP_REMOVED lines=26> */
.L_x_13548:
        /* <DEDUP_REMOVED lines=9> */
.L_x_13551:
        /* <DEDUP_REMOVED lines=22> */
.L_x_13457:
        /* <DEDUP_REMOVED lines=8> */
.L_x_13552:
        /* <DEDUP_REMOVED lines=8> */
.L_x_13459:
        /* <DEDUP_REMOVED lines=16> */
[----:B------:R-:W-:-:S09]  /*d000*/  UIMAD UR35, UR35, 0x60, URZ ;  /* 0x00000060232378a4 */ /* 0x000fd2000f8e023f */
[----:B------:R1:W-:Y:S02]  /*d010*/  UTMALDG.4D [UR32], [UR4], desc[UR6] ;  /* 0x00000620040075b4 */ /* 0x0003e40008019000 */
[----:B-1----:R-:W-:Y:S01]  /*d020*/  NOP ;  /* 0x0000000000007918 */ /* 0x002fe20000000000 */
.L_x_13455:
        /* <DEDUP_REMOVED lines=22> */
.L_x_13461:
[----:B------:R-:W-:Y:S05]  /*d190*/  BSYNC B6 ;  /* 0x0000000000067941 */ /* 0x000fea0003800000 */
.L_x_13460:
        /* <DEDUP_REMOVED lines=57> */
[----:B------:R-:W-:Y:S01]  /*d530*/  IMAD.U32 R4, RZ, RZ, UR39 ;  /* 0x00000027ff047e24 */ /* 0x000fe2000f8e00ff */
[----:B------:R-:W-:Y:S01]  /*d540*/  ULDC UR4, c[0x0][0x288] ;  /* 0x0000a20000047ab9 */ /* 0x000fe20000000800 */
[----:B------:R-:W1:Y:S01]  /*d550*/  S2R R8, SR_TID.X ;  /* 0x0000000000087919 */ /* 0x000e620000002100 */
[----:B------:R-:W-:Y:S01]  /*d560*/  IMAD R3, R7, UR4, RZ ;  /* 0x0000000407037c24 */ /* 0x000fe2000f8e02ff */
[----:B------:R-:W-:Y:S01]  /*d570*/  SHFL.IDX PT, R9, R2, 0x1, 0x181f ;  /* 0x00381f0002097f89 */ /* 0x000fe200000e0000 */
[----:B0-----:R-:W-:-:S04]  /*d580*/  LOP3.LUT R6, R6, 0x7f, RZ, 0xc0, !PT ;  /* 0x0000007f06067812 */ /* 0x001fc800078ec0ff */
[----:B------:R-:W-:Y:S01]  /*d590*/  SHF.R.U32.HI R6, RZ, 0x3, R6 ;  /* 0x00000003ff067819 */ /* 0x000fe20000011606 */
[----:B-1----:R-:W-:Y:S02]  /*d5a0*/  IMAD.SHL.U32 R11, R8, 0x8, RZ ;  /* 0x00000008080b7824 */ /* 0x002fe400078e00ff */
[----:B------:R-:W-:Y:S02]  /*d5b0*/  SHFL.IDX PT, R8, R0, 0x1, 0x181f ;  /* 0x00381f0000087f89 */ /* 0x000fe400000e0000 */
[----:B------:R-:W-:Y:S01]  /*d5c0*/  IMAD R4, R4, 0x80, R6 ;  /* 0x0000008004047824 */ /* 0x000fe200078e0206 */
[----:B------:R-:W-:Y:S01]  /*d5d0*/  LOP3.LUT R11, R11, 0x38, RZ, 0xc0, !PT ;  /* 0x000000380b0b7812 */ /* 0x000fe200078ec0ff */
[----:B------:R-:W0:Y:S02]  /*d5e0*/  SHFL.IDX PT, R6, R0, RZ, 0x181f ;  /* 0x00181fff00067589 */ /* 0x000e2400000e0000 */
[C---:B------:R-:W-:Y:S01]  /*d5f0*/  VIADD R5, R4.reuse, 0x10 ;  /* 0x0000001004057836 */ /* 0x040fe20000000000 */
[----:B------:R-:W-:-:S04]  /*d600*/  ISETP.GE.AND P3, PT, R4, R3, PT ;  /* 0x000000030400720c */ /* 0x000fc80003f66270 */
[----:B------:R-:W-:Y:S02]  /*d610*/  ISETP.GE.AND P1, PT, R5, R3, PT ;  /* 0x000000030500720c */ /* 0x000fe40003f26270 */
[----:B------:R-:W1:Y:S07]  /*d620*/  SHFL.IDX PT, R5, R2, RZ, 0x181f ;  /* 0x00181fff02057589 */ /* 0x000e6e00000e0000 */
[----:B0-----:R-:W-:-:S05]  /*d630*/  @!P3 LEA R6, P2, R11, R6, 0x1 ;  /* 0x000000060b06b211 */ /* 0x001fca00078408ff */
[----:B-1----:R-:W-:-:S04]  /*d640*/  @!P3 IMAD.X R5, RZ, RZ, R5, P2 ;  /* 0x000000ffff05b224 */ /* 0x002fc800010e0605 */
        /* <DEDUP_REMOVED lines=47> */
.L_x_13569:
[----:B0-----:R-:W0:Y:S01]  /*d940*/  S2R R2, SR_TID.X ;  /* 0x0000000000027919 */ /* 0x001e220000002100 */
[----:B------:R-:W-:-:S05]  /*d950*/  VIADD R4, R4, 0x70 ;  /* 0x0000007004047836 */ /* 0x000fca0000000000 */
[----:B------:R-:W-:Y:S01]  /*d960*/  ISETP.GE.AND P1, PT, R4, R3, PT ;  /* 0x000000030400720c */ /* 0x000fe20003f26270 */
[----:B0-----:R-:W-:-:S05]  /*d970*/  IMAD.SHL.U32 R2, R2, 0x8, RZ ;  /* 0x0000000802027824 */ /* 0x001fca00078e00ff */
[----:B------:R-:W-:-:S07]  /*d980*/  LOP3.LUT R2, R2, 0x38, RZ, 0xc0, !PT ;  /* 0x0000003802027812 */ /* 0x000fce00078ec0ff */
[----:B------:R-:W-:-:S05]  /*d990*/  @!P1 LEA R2, P2, R2, R0, 0x1 ;  /* 0x0000000002029211 */ /* 0x000fca00078408ff */
[----:B--2---:R-:W-:-:S05]  /*d9a0*/  @!P1 IMAD.X R3, RZ, RZ, R5, P2 ;  /* 0x000000ffff039224 */ /* 0x004fca00010e0605 */
[----:B------:R-:W-:Y:S01]  /*d9b0*/  @!PT LDS RZ, [RZ] ;  /* 0x00000000fffff984 */ /* 0x000fe20000000800 */
[----:B------:R-:W-:Y:S01]  /*d9c0*/  @!PT LDS RZ, [RZ] ;  /* 0x00000000fffff984 */ /* 0x000fe20000000800 */
[----:B------:R-:W-:Y:S01]  /*d9d0*/  @!PT LDS RZ, [RZ] ;  /* 0x00000000fffff984 */ /* 0x000fe20000000800 */
[----:B------:R0:W-:Y:S01]  /*d9e0*/  @!P1 LDGSTS.E.BYPASS.LTC128B.128 [R10+0x1bc00], desc[UR46][R2.64], !P0 ;  /* 0x1bc00000020a9fae */ /* 0x0001e2000c101d6e */
[----:B------:R-:W-:Y:S01]  /*d9f0*/  PLOP3.LUT P0, PT, PT, PT, PT, 0x80, 0x0 ;  /* 0x000000000000781c */ /* 0x000fe20003f0f070 */
[----:B------:R-:W-:-:S12]  /*da00*/  NOP ;  /* 0x0000000000007918 */ /* 0x000fd80000000000 */
.L_x_13463:
        /* <DEDUP_REMOVED lines=18> */
.L_x_13570:
[----:B------:R-:W-:Y:S05]  /*db30*/  BSYNC B0 ;  /* 0x0000000000007941 */ /* 0x000fea0003800000 */
.L_x_13464:
[----:B------:R-:W2:Y:S01]  /*db40*/  LDL R2, [R1+0x8] ;  /* 0x0000080001027983 */ /* 0x000ea20000100800 */
[----:B------:R-:W-:Y:S01]  /*db50*/  BSSY B0, `(.L_x_13466) ;  /* 0x0000059000007945 */ /* 0x000fe20003800000 */
[----:B--2---:R-:W-:-:S13]  /*db60*/  ISETP.NE.AND P0, PT, R2, RZ, PT ;  /* 0x000000ff0200720c */ /* 0x004fda0003f05270 */
[----:B------:R-:W-:Y:S05]  /*db70*/  @!P0 BRA `(.L_x_13467) ;  /* 0x0000000400588947 */ /* 0x000fea0003800000 */
[----:B------:R-:W2:Y:S01]  /*db80*/  LDL R3, [R1] ;  /* 0x0000000001037983 */ /* 0x000ea20000100800 */
[----:B------:R-:W1:Y:S02]  /*db90*/  S2R R2, SR_TID.X ;  /* 0x0000000000027919 */ /* 0x000e640000002100 */
[----:B-1----:R-:W-:Y:S01]  /*dba0*/  LOP3.LUT R4, R2, 0x7f, RZ, 0xc0, !PT ;  /* 0x0000007f02047812 */ /* 0x002fe200078ec0ff */
[----:B------:R-:W-:Y:S01]  /*dbb0*/  IMAD R2, R18, 0x8, R17 ;  /* 0x0000000812027824 */ /* 0x000fe200078e0211 */
[----:B------:R-:W-:Y:S02]  /*dbc0*/  BSSY B1, `(.L_x_13468) ;  /* 0x0000005000017945 */ /* 0x000fe40003800000 */
[----:B------:R-:W-:Y:S02]  /*dbd0*/  ISETP.NE.AND P1, PT, R4, RZ, PT ;  /* 0x000000ff0400720c */ /* 0x000fe40003f25270 */
[----:B--2---:R-:W-:-:S04]  /*dbe0*/  SHF.L.U32 R3, R3, 0x1f, RZ ;  /* 0x0000001f03037819 */ /* 0x004fc800000006ff */
[----:B------:R-:W1:Y:S02]  /*dbf0*/  SYNCS.PHASECHK.TRANS64.TRYWAIT P0, [R2+URZ+0x22860], R3 ;  /* 0x02286003020075a7 */ /* 0x000e64000800017f */
[----:B-1----:R-:W-:Y:S05]  /*dc00*/  @!P0 BRA `(.L_x_13469) ;  /* 0x00000038001c8947 */ /* 0x002fea0003800000 */
.L_x_13571:
[----:B------:R-:W-:Y:S05]  /*dc10*/  BSYNC B1 ;  /* 0x0000000000017941 */ /* 0x000fea0003800000 */
.L_x_13468:
[----:B------:R-:W-:Y:S04]  /*dc20*/  BSSY B1, `(.L_x_13470) ;  /* 0x0000009000017945 */ /* 0x000fe80003800000 */
[----:B------:R-:W-:Y:S05]  /*dc30*/  @P1 BRA `(.L_x_13471) ;  /* 0x00000000001c1947 */ /* 0x000fea0003800000 */
[----:B0-----:R-:W0:Y:S01]  /*dc40*/  S2R R0, SR_TID.X ;  /* 0x0000000000007919 */ /* 0x001e220000002100 */
[----:B-1----:R-:W-:-:S04]  /*dc50*/  IMAD.MOV.U32 R3, RZ, RZ, 0xc000 ;  /* 0x0000c000ff037424 */ /* 0x002fc800078e00ff */
[----:B------:R2:W-:Y:S01]  /*dc60*/  SYNCS.ARRIVE.TRANS64 RZ, [R2+URZ+0x22850], R3 ;  /* 0x0228500302ff79a7 */ /* 0x0005e2000800003f */
[----:B0-----:R-:W-:-:S04]  /*dc70*/  LOP3.LUT R0, R0, 0x1f, RZ, 0xc0, !PT ;  /* 0x0000001f00007812 */ /* 0x001fc800078ec0ff */
[----:B------:R-:W-:-:S13]  /*dc80*/  ISETP.NE.AND P0, PT, R0, RZ, PT ;  /* 0x000000ff0000720c */ /* 0x000fda0003f05270 */
[----:B--2---:R-:W-:Y:S05]  /*dc90*/  @!P0 BRA `(.L_x_13471) ;  /* 0x0000000000048947 */ /* 0x004fea0003800000 */
[----:B------:R-:W-:Y:S01]  /*dca0*/  BPT.TRAP 0x1 ;  /* 0x000000040000795c */ /* 0x000fe20000300000 */
.L_x_13471:
[----:B------:R-:W-:Y:S05]  /*dcb0*/  BSYNC B1 ;  /* 0x0000000000017941 */ /* 0x000fea0003800000 */
.L_x_13470:
[----:B-1----:R-:W2:Y:S01]  /*dcc0*/  LDL.LU R3, [R1+0x18] ;  /* 0x0000180001037983 */ /* 0x002ea20000300800 */
        /* <DEDUP_REMOVED lines=10> */
.L_x_13472:
        /* <DEDUP_REMOVED lines=15> */
.L_x_13473:
        /* <DEDUP_REMOVED lines=15> */
.L_x_13474:
        /* <DEDUP_REMOVED lines=15> */
.L_x_13475:
        /* <DEDUP_REMOVED lines=10> */
.L_x_13467:
[----:B------:R-:W-:Y:S05]  /*e0e0*/  BSYNC B0 ;  /* 0x0000000000007941 */ /* 0x000fea0003800000 */
.L_x_13466:
        /* <DEDUP_REMOVED lines=34> */
[----:B------:R-:W-:Y:S02]  /*e310*/  IMAD R0, R0, R3, R6 ;  /* 0x0000000300007224 */ /* 0x000fe400078e0206 */
[----:B------:R-:W1:Y:S01]  /*e320*/  LDC.64 R2, c[0x0][0x418] ;  /* 0x00010600ff027b82 */ /* 0x000e620000000a00 */
[----:B--2---:R-:W-:Y:S01]  /*e330*/  IMAD R7, R5, UR4, RZ ;  /* 0x0000000405077c24 */ /* 0x004fe2000f8e02ff */
[----:B------:R-:W-:-:S03]  /*e340*/  SHF.R.S32.HI R5, RZ, 0x1f, R4 ;  /* 0x0000001fff057819 */ /* 0x000fc60000011404 */
[C---:B------:R-:W-:Y:S02]  /*e350*/  IMAD R7, R19.reuse, UR5, R7 ;  /* 0x0000000513077c24 */ /* 0x040fe4000f8e0207 */
[----:B------:R-:W-:-:S04]  /*e360*/  IMAD.WIDE.U32 R4, R19, UR4, R4 ;  /* 0x0000000413047c25 */ /* 0x000fc8000f8e0004 */
[----:B------:R-:W-:Y:S01]  /*e370*/  IMAD.IADD R7, R7, 0x1, R5 ;  /* 0x0000000107077824 */ /* 0x000fe200078e0205 */
[----:B-1----:R-:W-:-:S04]  /*e380*/  LEA R2, P0, R4, R2, 0x2 ;  /* 0x0000000204027211 */ /* 0x002fc800078010ff */
[----:B------:R-:W-:-:S05]  /*e390*/  LEA.HI.X R3, R4, R3, R7, 0x2, P0 ;  /* 0x0000000304037211 */ /* 0x000fca00000f1407 */
[----:B------:R1:W5:Y:S04]  /*e3a0*/  LDG.E R16, desc[UR46][R2.64] ;  /* 0x0000002e02107981 */ /* 0x000368000c1e1900 */
.L_x_13480:
        /* <DEDUP_REMOVED lines=8> */
.L_x_13572:
[----:B------:R-:W-:Y:S05]  /*e430*/  BSYNC B1 ;  /* 0x0000000000017941 */ /* 0x000fea0003800000 */
.L_x_13481:
        /* <DEDUP_REMOVED lines=9> */
.L_x_13484:
[----:B------:R-:W-:Y:S05]  /*e4d0*/  BSYNC B1 ;  /* 0x0000000000017941 */ /* 0x000fea0003800000 */
.L_x_13483:
[----:B------:R-:W-:Y:S01]  /*e4e0*/  IMAD R0, R0, 0x60, RZ ;  /* 0x0000006000007824 */ /* 0x000fe200078e02ff */
        /* <DEDUP_REMOVED lines=11> */
.L_x_13485:
        /* <DEDUP_REMOVED lines=12> */
.L_x_13573:
[----:B------:R-:W-:Y:S05]  /*e660*/  BSYNC B1 ;  /* 0x0000000000017941 */ /* 0x000fea0003800000 */
.L_x_13486:
        /* <DEDUP_REMOVED lines=11> */
.L_x_13489:
[----:B------:R-:W-:Y:S05]  /*e720*/  BSYNC B1 ;  /* 0x0000000000017941 */ /* 0x000fea0003800000 */
.L_x_13488:
        /* <DEDUP_REMOVED lines=10> */
.L_x_13490:
        /* <DEDUP_REMOVED lines=15> */
.L_x_13491:
        /* <DEDUP_REMOVED lines=15> */
.L_x_13492:
        /* <DEDUP_REMOVED lines=15> */
.L_x_13493:
        /* <DEDUP_REMOVED lines=9> */
.L_x_13479:
[----:B------:R-:W-:Y:S05]  /*eb30*/  BSYNC B0 ;  /* 0x0000000000007941 */ /* 0x000fea0003800000 */
.L_x_13478:
[----:B------:R-:W-:-:S06]  /*eb40*/  UIADD3 UR4, UR38, -0x3, URZ ;  /* 0xfffffffd26047890 */ /* 0x000fcc000fffe03f */
[----:B------:R-:W-:-:S07]  /*eb50*/  IMAD.U32 R0, RZ, RZ, UR4 ;  /* 0x00000004ff007e24 */ /* 0x000fce000f8e00ff */
.L_x_13477:
[----:B------:R-:W-:Y:S01]  /*eb60*/  ISETP.NE.AND P0, PT, R6, RZ, PT ;  /* 0x000000ff0600720c */ /* 0x000fe20003f05270 */
[----:B------:R-:W-:-:S12]  /*eb70*/  BSSY B0, `(.L_x_13476) ;  /* 0x000013a000007945 */ /* 0x000fd80003800000 */
[----:B------:R-:W-:Y:S05]  /*eb80*/  @!P0 BRA `(.L_x_13494) ;  /* 0x0000001000e08947 */ /* 0x000fea0003800000 */
.L_x_13527:
[----:B------:R-:W2:Y:S04]  /*eb90*/  LDL R3, [R1+0x8] ;  /* 0x0000080001037983 */ /* 0x000ea80000100800 */
[----:B------:R-:W3:Y:S01]  /*eba0*/  LDL.LU R2, [R1] ;  /* 0x0000000001027983 */ /* 0x000ee20000300800 */
[----:B------:R-:W-:Y:S01]  /*ebb0*/  VIADD R6, R18, 0x1 ;  /* 0x0000000112067836 */ /* 0x000fe20000000000 */
[----:B------:R-:W-:Y:S05]  /*ebc0*/  YIELD ;  /* 0x0000000000007946 */ /* 0x000fea0003800000 */
[----:B------:R-:W-:Y:S01]  /*ebd0*/  ISETP.NE.AND P0, PT, R6, 0x2, PT ;  /* 0x000000020600780c */ /* 0x000fe20003f05270 */
[----:B------:R-:W-:Y:S03]  /*ebe0*/  BSSY B1, `(.L_x_13495) ;  /* 0x0000095000017945 */ /* 0x000fe60003800000 */
[----:B-1----:R-:W-:-:S02]  /*ebf0*/  SEL R7, RZ, 0x1, P0 ;  /* 0x00000001ff077807 */ /* 0x002fc40000000000 */
        /* <DEDUP_REMOVED lines=27> */
.L_x_13497:
        /* <DEDUP_REMOVED lines=8> */
.L_x_13574:
[----:B------:R-:W-:Y:S05]  /*ee30*/  BSYNC B2 ;  /* 0x0000000000027941 */ /* 0x000fea0003800000 */
.L_x_13498:
        /* <DEDUP_REMOVED lines=9> */
.L_x_13501:
[----:B------:R-:W-:Y:S05]  /*eed0*/  BSYNC B2 ;  /* 0x0000000000027941 */ /* 0x000fea0003800000 */
.L_x_13500:
        /* <DEDUP_REMOVED lines=11> */
.L_x_13502:
        /* <DEDUP_REMOVED lines=13> */
.L_x_13575:
[----:B------:R-:W-:Y:S05]  /*f060*/  BSYNC B2 ;  /* 0x0000000000027941 */ /* 0x000fea0003800000 */
.L_x_13503:
        /* <DEDUP_REMOVED lines=11> */
.L_x_13506:
[----:B------:R-:W-:Y:S05]  /*f120*/  BSYNC B2 ;  /* 0x0000000000027941 */ /* 0x000fea0003800000 */
.L_x_13505:
        /* <DEDUP_REMOVED lines=9> */
.L_x_13507:
        /* <DEDUP_REMOVED lines=15> */
.L_x_13508:
        /* <DEDUP_REMOVED lines=15> */
.L_x_13509:
        /* <DEDUP_REMOVED lines=15> */
.L_x_13510:
        /* <DEDUP_REMOVED lines=10> */
.L_x_13496:
[----:B------:R-:W-:Y:S05]  /*f530*/  BSYNC B1 ;  /* 0x0000000000017941 */ /* 0x000fea0003800000 */
.L_x_13495:
        /* <DEDUP_REMOVED lines=11> */
[----:B------:R-:W-:Y:S01]  /*f5f0*/  VIADD R6, R0, 0xffffffff ;  /* 0xffffffff00067836 */ /* 0x000fe20000000000 */
[----:B--2---:R-:W-:-:S13]  /*f600*/  ISETP.NE.AND P2, PT, R3, RZ, PT ;  /* 0x000000ff0300720c */ /* 0x004fda0003f45270 */
[----:B------:R-:W-:Y:S05]  /*f610*/  @!P2 BRA `(.L_x_13513) ;  /* 0x00000000004ca947 */ /* 0x000fea0003800000 */
[----:B------:R-:W2:Y:S01]  /*f620*/  LDL R9, [R1+0x4] ;  /* 0x0000040001097983 */ /* 0x000ea20000100800 */
[----:B------:R-:W3:Y:S01]  /*f630*/  LDC R4, c[0x0][0x43c] ;  /* 0x00010f00ff047b82 */ /* 0x000ee20000000800 */
[----:B------:R-:W-:Y:S01]  /*f640*/  ULDC.64 UR4, c[0x0][0x428] ;  /* 0x00010a0000047ab9 */ /* 0x000fe20000000a00 */
[----:B---3--:R-:W-:-:S13]  /*f650*/  ISETP.NE.AND P0, PT, R4, 0x1, PT ;  /* 0x000000010400780c */ /* 0x008fda0003f05270 */
        /* <DEDUP_REMOVED lines=15> */
.L_x_13513:
[----:B------:R-:W3:Y:S01]  /*f750*/  S2R R2, SR_TID.X ;  /* 0x0000000000027919 */ /* 0x000ee20000002100 */
[----:B--2---:R-:W-:Y:S01]  /*f760*/  IMAD R4, R18, 0x8, R17 ;  /* 0x0000000812047824 */ /* 0x004fe200078e0211 */
[----:B------:R-:W-:Y:S01]  /*f770*/  BSSY B2, `(.L_x_13514) ;  /* 0x0000006000027945 */ /* 0x000fe20003800000 */
[----:B---3--:R-:W-:Y:S02]  /*f780*/  LOP3.LUT R3, R2, 0x7f, RZ, 0xc0, !PT ;  /* 0x0000007f02037812 */ /* 0x008fe400078ec0ff */
[----:B------:R-:W-:Y:S02]  /*f790*/  SHF.L.U32 R2, R7, 0x1f, RZ ;  /* 0x0000001f07027819 */ /* 0x000fe400000006ff */
[----:B------:R-:W-:Y:S02]  /*f7a0*/  ISETP.NE.AND P1, PT, R3, RZ, PT ;  /* 0x000000ff0300720c */ /* 0x000fe40003f25270 */
[----:B------:R-:W2:Y:S02]  /*f7b0*/  SYNCS.PHASECHK.TRANS64.TRYWAIT P0, [R4+URZ+0x22840], R2 ;  /* 0x02284002040075a7 */ /* 0x000ea4000800017f */
[----:B--2---:R-:W-:Y:S09]  /*f7c0*/  @!P0 BRA `(.L_x_13515) ;  /* 0x0000001c00908947 */ /* 0x004ff20003800000 */
.L_x_13576:
[----:B------:R-:W-:Y:S05]  /*f7d0*/  BSYNC B2 ;  /* 0x0000000000027941 */ /* 0x000fea0003800000 */
.L_x_13514:
        /* <DEDUP_REMOVED lines=9> */
.L_x_13517:
[----:B------:R-:W-:Y:S05]  /*f870*/  BSYNC B2 ;  /* 0x0000000000027941 */ /* 0x000fea0003800000 */
.L_x_13516:
[----:B------:R-:W-:Y:S01]  /*f880*/  IMAD.MOV.U32 R5, RZ, RZ, RZ ;  /* 0x000000ffff057224 */ /* 0x000fe200078e00ff */
[----:B------:R-:W-:Y:S01]  /*f890*/  UIADD3 UR4, UP0, UR44, 0x370, URZ ;  /* 0x000003702c047890 */ /* 0x000fe2000ff1e03f */
[----:B-1----:R-:W-:Y:S01]  /*f8a0*/  IMAD R7, R18, 0x3000, R17 ;  /* 0x0000300012077824 */ /* 0x002fe200078e0211 */
        /* <DEDUP_REMOVED lines=8> */
.L_x_13518:
        /* <DEDUP_REMOVED lines=13> */
.L_x_13577:
[----:B------:R-:W-:Y:S05]  /*fa00*/  BSYNC B2 ;  /* 0x0000000000027941 */ /* 0x000fea0003800000 */
.L_x_13519:
        /* <DEDUP_REMOVED lines=11> */
.L_x_13522:
[----:B------:R-:W-:Y:S05]  /*fac0*/  BSYNC B2 ;  /* 0x0000000000027941 */ /* 0x000fea0003800000 */
.L_x_13521:
        /* <DEDUP_REMOVED lines=9> */
.L_x_13523:
        /* <DEDUP_REMOVED lines=15> */
.L_x_13524:
        /* <DEDUP_REMOVED lines=15> */
.L_x_13525:
        /* <DEDUP_REMOVED lines=15> */
.L_x_13526:
        /* <DEDUP_REMOVED lines=10> */
.L_x_13512:
[----:B------:R-:W-:Y:S05]  /*fed0*/  BSYNC B1 ;  /* 0x0000000000017941 */ /* 0x000fea0003800000 */
.L_x_13511:
[C---:B------:R-:W-:Y:S01]  /*fee0*/  ISETP.GT.AND P0, PT, R0.reuse, 0x1, PT ;  /* 0x000000010000780c */ /* 0x040fe20003f04270 */
[----:B------:R-:W-:-:S12]  /*fef0*/  VIADD R0, R0, 0xfffffffe ;  /* 0xfffffffe00007836 */ /* 0x000fd80000000000 */
[----:B------:R-:W-:Y:S05]  /*ff00*/  @P0 BRA `(.L_x_13527) ;  /* 0xffffffec00200947 */ /* 0x000fea000383ffff */
.L_x_13494:
[----:B------:R-:W-:Y:S05]  /*ff10*/  BSYNC B0 ;  /* 0x0000000000007941 */ /* 0x000fea0003800000 */
.L_x_13476:
        /* <DEDUP_REMOVED lines=11> */
[----:B------:R-:W2:Y:S01]  /*ffd0*/  S2R R5, SR_LANEID ;  /* 0x0000000000057919 */ /* 0x000ea20000000000 */
[----:B------:R-:W-:Y:S01]  /*ffe0*/  VOTEU.ANY UR4, UPT, PT ;  /* 0x0000000000047886 */ /* 0x000fe200038e0100 */
[----:B0-----:R-:W0:Y:S01]  /*fff0*/  LDC.64 R2, c[0x0][0xc80] ;  /* 0x00032000ff027b82 */ /* 0x001e220000000a00 */
[----:B------:R-:W2:Y:S02]  /*10000*/  FLO.U32 R0, UR4 ;  /* 0x0000000400007d00 */ /* 0x000ea400080e0000 */
[----:B--2---:R-:W-:-:S06]  /*10010*/  ISETP.EQ.U32.AND P2, PT, R0, R5, PT ;  /* 0x000000050000720c */ /* 0x004fcc0003f42070 */
[----:B------:R-:W0:Y:S07]  /*10020*/  POPC R5, UR4 ;  /* 0x0000000400057d09 */ /* 0x000e2e0008000000 */
[----:B0-----:R-:W2:Y:S01]  /*10030*/  @P2 ATOMG.E.ADD.STRONG.GPU PT, R3, desc[UR46][R2.64], R5 ;  /* 0x00000005020329a8 */ /* 0x001ea200081ee1ee */
[----:B------:R-:W0:Y:S02]  /*10040*/  S2R R4, SR_LTMASK ;  /* 0x0000000000047919 */ /* 0x000e240000003900 */
[----:B0-----:R-:W-:-:S04]  /*10050*/  LOP3.LUT R4, R4, UR4, RZ, 0xc0, !PT ;  /* 0x0000000404047c12 */ /* 0x001fc8000f8ec0ff */
[----:B-1----:R-:W0:Y:S01]  /*10060*/  POPC R7, R4 ;  /* 0x0000000400077309 */ /* 0x002e220000000000 */
[----:B--2---:R-:W0:Y:S02]  /*10070*/  SHFL.IDX PT, R0, R3, R0, 0x1f ;  /* 0x00001f0003007589 */ /* 0x004e2400000e0000 */
[----:B0-----:R-:W-:-:S05]  /*10080*/  IADD3 R0, R0, UR41, R7 ;  /* 0x0000002900007c10 */ /* 0x001fca000fffe007 */
[----:B------:R2:W-:Y:S02]  /*10090*/  STL [R1+0x10], R0 ;  /* 0x0000100001007387 */ /* 0x0005e40000100800 */
.L_x_13529:
[----:B------:R-:W-:Y:S05]  /*100a0*/  BSYNC B0 ;  /* 0x0000000000007941 */ /* 0x000fea0003800000 */
.L_x_13528:
[----:B------:R-:W-:-:S07]  /*100b0*/  SEL R18, R18, RZ, P1 ;  /* 0x000000ff12127207 */ /* 0x000fce0000800000 */
.L_x_13448:
[----:B------:R-:W-:Y:S05]  /*100c0*/  BSYNC B7 ;  /* 0x0000000000077941 */ /* 0x000fea0003800000 */
.L_x_13446:
[----:B0-2---:R-:W2:Y:S04]  /*100d0*/  LDL R0, [R1+0x20] ;  /* 0x0000200001007983 */ /* 0x005ea80000100800 */
        /* <DEDUP_REMOVED lines=13> */
.L_x_13530:
[----:B------:R-:W-:-:S03]  /*101b0*/  UMOV UR4, 0xffffffff ;  /* 0xffffffff00047882 */ /* 0x000fc60000000000 */
[----:B------:R-:W-:Y:S05]  /*101c0*/  BRA.DIV UR4, `(.L_x_13532) ;  /* 0x0000001604387947 */ /* 0x000fea000b800000 */
[----:B-----5:R0:W2:Y:S02]  /*101d0*/  SHFL.IDX PT, R14, R2, RZ, 0x1f ;  /* 0x00001fff020e7589 */ /* 0x0200a400000e0000 */
.L_x_13580:
[----:B------:R-:W3:Y:S01]  /*101e0*/  @!P0 S2R R3, SR_CgaCtaId ;  /* 0x0000000000038919 */ /* 0x000ee20000008800 */
[----:B------:R-:W-:Y:S05]  /*101f0*/  WARPSYNC.ALL ;  /* 0x0000000000007948 */ /* 0x000fea0003800000 */
[----:B------:R-:W-:Y:S01]  /*10200*/  BAR.SYNC.DEFER_BLOCKING 0x4, 0x180 ;  /* 0x0106000000007b1d */ /* 0x000fe20000010000 */
[----:B------:R-:W-:-:S05]  /*10210*/  @!P0 MOV R0, 0x400 ;  /* 0x0000040000008802 */ /* 0x000fca0000000f00 */
[----:B--2---:R2:W-:Y:S01]  /*10220*/  STL [R1+0x10], R14 ;  /* 0x0000100e01007387 */ /* 0x0045e20000100800 */
[----:B---3--:R-:W-:-:S05]  /*10230*/  @!P0 LEA R17, R3, R0, 0x18 ;  /* 0x0000000003118211 */ /* 0x008fca00078ec0ff */
[----:B------:R2:W-:Y:S01]  /*10240*/  @!P0 STS [R17+0x228d0], R2 ;  /* 0x0228d00211008388 */ /* 0x0005e20000000800 */
[----:B------:R-:W-:Y:S06]  /*10250*/  BAR.ARV 0x5, 0x180 ;  /* 0x0146000000007b1d */ /* 0x000fec0000002000 */
.L_x_13531:
[----:B------:R-:W3:Y:S01]  /*10260*/  LDL R0, [R1+0x10] ;  /* 0x0000100001007983 */ /* 0x000ee20000100800 */
[----:B------:R-:W-:Y:S02]  /*10270*/  ULDC UR4, c[0x0][0xc38] ;  /* 0x00030e0000047ab9 */ /* 0x000fe40000000800 */
[----:B---3--:R-:W-:-:S13]  /*10280*/  ISETP.GE.AND P0, PT, R0, UR4, PT ;  /* 0x0000000400007c0c */ /* 0x008fda000bf06270 */
[----:B------:R-:W-:Y:S05]  /*10290*/  @!P0 BRA `(.L_x_13533) ;  /* 0xffffffbc009c8947 */ /* 0x000fea000383ffff */
.L_x_13443:
        /* <DEDUP_REMOVED lines=12> */
.L_x_13581:
[----:B------:R-:W-:Y:S05]  /*10360*/  BSYNC B0 ;  /* 0x0000000000007941 */ /* 0x000fea0003800000 */
.L_x_13534:
[----:B------:R-:W-:-:S03]  /*10370*/  UMOV UR4, 0xffffffff ;  /* 0xffffffff00047882 */ /* 0x000fc60000000000 */
[----:B------:R-:W-:Y:S05]  /*10380*/  BRA.DIV UR4, `(.L_x_13536) ;  /* 0x0000001604047947 */ /* 0x000fea000b800000 */
[----:B------:R-:W1:Y:S02]  /*10390*/  S2R R2, SR_TID.X ;  /* 0x0000000000027919 */ /* 0x000e640000002100 */
[----:B-1----:R-:W-:-:S04]  /*103a0*/  SHF.R.U32.HI R2, RZ, 0x5, R2 ;  /* 0x00000005ff027819 */ /* 0x002fc80000011602 */
[----:B------:R-:W-:-:S05]  /*103b0*/  LOP3.LUT R2, R2, 0x3, RZ, 0xc0, !PT ;  /* 0x0000000302027812 */ /* 0x000fca00078ec0ff */
[----:B------:R1:W2:Y:S02]  /*103c0*/  SHFL.IDX PT, R14, R2, RZ, 0x1f ;  /* 0x00001fff020e7589 */ /* 0x0002a400000e0000 */
.L_x_13584:
[----:B--2---:R-:W-:Y:S01]  /*103d0*/  ISETP.NE.AND P0, PT, R14, RZ, PT ;  /* 0x000000ff0e00720c */ /* 0x004fe20003f05270 */
[----:B------:R-:W-:-:S12]  /*103e0*/  BSSY B0, `(.L_x_13537) ;  /* 0x0000025000007945 */ /* 0x000fd80003800000 */
[----:B------:R-:W-:Y:S05]  /*103f0*/  @P0 BRA `(.L_x_13538) ;  /* 0x00000000008c0947 */ /* 0x000fea0003800000 */
[----:B------:R-:W-:-:S03]  /*10400*/  UMOV UR4, 0xffffffff ;  /* 0xffffffff00047882 */ /* 0x000fc60000000000 */
[----:B------:R-:W-:Y:S05]  /*10410*/  BRA.DIV UR4, `(.L_x_13539) ;  /* 0x0000001604147947 */ /* 0x000fea000b800000 */
[----:B------:R-:W-:-:S13]  /*10420*/  ELECT P6, URZ, PT ;  /* 0x00000000003f782f */ /* 0x000fda00038c0000 */
.L_x_13587:
[----:B------:R-:W-:Y:S05]  /*10430*/  @!P6 BRA `(.L_x_13538) ;  /* 0x00000000007ce947 */ /* 0x000fea0003800000 */
[----:B------:R-:W-:-:S06]  /*10440*/  ULOP3.LUT UR4, UR40, 0x2, URZ, 0xfc, !UPT ;  /* 0x0000000228047892 */ /* 0x000fcc000f8efc3f */
[----:B-1----:R-:W-:-:S05]  /*10450*/  IMAD.U32 R2, RZ, RZ, UR4 ;  /* 0x00000004ff027e24 */ /* 0x002fca000f8e00ff */
[----:B------:R-:W-:-:S13]  /*10460*/  ISETP.NE.AND P2, PT, R2, 0x3, PT ;  /* 0x000000030200780c */ /* 0x000fda0003f45270 */
[----:B------:R-:W-:Y:S05]  /*10470*/  @!P2 BRA `(.L_x_13540) ;  /* 0x000000000004a947 */ /* 0x000fea0003800000 */
[----:B------:R-:W-:Y:S01]  /*10480*/  BPT.TRAP 0x1 ;  /* 0x000000040000795c */ /* 0x000fe20000300000 */
.L_x_13540:
        /* <DEDUP_REMOVED lines=13> */
.L_x_13588:
[----:B------:R-:W1:Y:S02]  /*10560*/  SYNCS.PHASECHK.TRANS64.TRYWAIT P0, [R3+URZ], R2 ;  /* 0x00000002030075a7 */ /* 0x000e64000800017f */
[----:B-1----:R-:W-:Y:S05]  /*10570*/  @!P0 BRA `(.L_x_13542) ;  /* 0x0000001000f08947 */ /* 0x002fea0003800000 */
.L_x_13589:
[----:B------:R-:W-:Y:S05]  /*10580*/  @!P2 BRA `(.L_x_13543) ;  /* 0x000000000004a947 */ /* 0x000fea0003800000 */
[----:B------:R-:W-:Y:S01]  /*10590*/  BPT.TRAP 0x1 ;  /* 0x000000040000795c */ /* 0x000fe20000300000 */
.L_x_13543:
[----:B-1----:R-:W-:-:S04]  /*105a0*/  VIADD R3, R0, 0x22860 ;  /* 0x0002286000037836 */ /* 0x002fc80000000000 */
[----:B------:R-:W-:-:S04]  /*105b0*/  IMAD R18, R18, 0x8, R3 ;  /* 0x0000000812127824 */ /* 0x000fc800078e0203 */
[----:B------:R-:W1:Y:S02]  /*105c0*/  SYNCS.PHASECHK.TRANS64.TRYWAIT P0, [R18+URZ], R5 ;  /* 0x00000005120075a7 */ /* 0x000e64000800017f */
[----:B-1----:R-:W-:Y:S05]  /*105d0*/  @!P0 BRA `(.L_x_13544) ;  /* 0x0000001000ec8947 */ /* 0x002fea0003800000 */
.L_x_13590:
[----:B------:R-:W-:-:S07]  /*105e0*/  IMAD R3, R4, 0x8, R3 ;  /* 0x0000000804037824 */ /* 0x000fce00078e0203 */
.L_x_13545:
[----:B--2---:R2:W3:Y:S02]  /*105f0*/  SYNCS.PHASECHK.TRANS64.TRYWAIT P0, [R3+URZ], R2 ;  /* 0x00000002030075a7 */ /* 0x0044e4000800017f */
[----:B---3--:R-:W-:Y:S05]  /*10600*/  @!P0 NANOSLEEP.SYNCS 0x989680 ;  /* 0x009896800000895d */ /* 0x008fea0003900000 */
[----:B------:R-:W3:Y:S02]  /*10610*/  @!P0 SYNCS.PHASECHK.TRANS64 P0, [R3+URZ], R2 ;  /* 0x00000002030085a7 */ /* 0x000ee4000800007f */
[----:B---3--:R-:W-:Y:S05]  /*10620*/  @!P0 BRA `(.L_x_13545) ;  /* 0xfffffffc00f08947 */ /* 0x008fea000383ffff */
.L_x_13538:
[----:B------:R-:W-:Y:S05]  /*10630*/  BSYNC B0 ;  /* 0x0000000000007941 */ /* 0x000fea0003800000 */
.L_x_13537:
[----:B------:R-:W-:Y:S05]  /*10640*/  EXIT ;  /* 0x000000000000794d */ /* 0x000fea0003800000 */
.L_x_13396:
[----:B0-----:R0:W1:Y:S02]  /*10650*/  SYNCS.PHASECHK.TRANS64.TRYWAIT P0, [R7+URZ+0x22800], R0 ;  /* 0x02280000070075a7 */ /* 0x001064000800017f */
[----:B-1----:R-:W-:Y:S05]  /*10660*/  @!P0 NANOSLEEP.SYNCS 0x989680 ;  /* 0x009896800000895d */ /* 0x002fea0003900000 */
[----:B------:R-:W1:Y:S02]  /*10670*/  @!P0 SYNCS.PHASECHK.TRANS64 P0, [R7+URZ+0x22800], R0 ;  /* 0x02280000070085a7 */ /* 0x000e64000800007f */
[----:B-1----:R-:W-:Y:S05]  /*10680*/  @!P0 BRA `(.L_x_13396) ;  /* 0xfffffffc00f08947 */ /* 0x002fea000383ffff */
[----:B------:R-:W-:Y:S05]  /*10690*/  BRA `(.L_x_13546) ;  /* 0xffffff1000b47947 */ /* 0x000fea000383ffff */
.L_x_13400:
[----:B-1----:R1:W2:Y:S02]  /*106a0*/  SYNCS.PHASECHK.TRANS64.TRYWAIT P1, [R6+URZ+0x22830], R11 ;  /* 0x0228300b060075a7 */ /* 0x0022a4000802017f */
[----:B--2---:R-:W-:Y:S05]  /*106b0*/  @!P1 NANOSLEEP.SYNCS 0x989680 ;  /* 0x009896800000995d */ /* 0x004fea0003900000 */
[----:B------:R-:W2:Y:S02]  /*106c0*/  @!P1 SYNCS.PHASECHK.TRANS64 P1, [R6+URZ+0x22830], R11 ;  /* 0x0228300b060095a7 */ /* 0x000ea4000802007f */
[----:B--2---:R-:W-:Y:S05]  /*106d0*/  @!P1 BRA `(.L_x_13400) ;  /* 0xfffffffc00f09947 */ /* 0x004fea000383ffff */
[----:B------:R-:W-:Y:S05]  /*106e0*/  BRA `(.L_x_13399) ;  /* 0xffffff1000e07947 */ /* 0x000fea000383ffff */
.L_x_13404:
[----:B-1----:R1:W2:Y:S02]  /*106f0*/  SYNCS.PHASECHK.TRANS64.TRYWAIT P3, [R6+URZ+0x22850], R11 ;  /* 0x0228500b060075a7 */ /* 0x0022a4000806017f */
[----:B--2---:R-:W-:Y:S05]  /*10700*/  @!P3 NANOSLEEP.SYNCS 0x989680 ;  /* 0x009896800000b95d */ /* 0x004fea0003900000 */
[----:B------:R-:W2:Y:S02]  /*10710*/  @!P3 SYNCS.PHASECHK.TRANS64 P3, [R6+URZ+0x22850], R11 ;  /* 0x0228500b0600b5a7 */ /* 0x000ea4000806007f */
[----:B--2---:R-:W-:Y:S05]  /*10720*/  @!P3 BRA `(.L_x_13404) ;  /* 0xfffffffc00f0b947 */ /* 0x004fea000383ffff */
[----:B------:R-:W-:Y:S05]  /*10730*/  BRA `(.L_x_13403) ;  /* 0xffffff3000747947 */ /* 0x000fea000383ffff */
.L_x_13409:
[----:B-1----:R-:W-:-:S04]  /*10740*/  IMAD.U32 R3, RZ, RZ, UR27 ;  /* 0x0000001bff037e24 */ /* 0x002fc8000f8e00ff */
[----:B------:R1:W2:Y:S03]  /*10750*/  SYNCS.PHASECHK.TRANS64.TRYWAIT P3, [R3+URZ+0x22830], R6 ;  /* 0x02283006030075a7 */ /* 0x0002a6000806017f */
[----:B--2---:R-:W-:Y:S05]  /*10760*/  @!P3 NANOSLEEP.SYNCS 0x989680 ;  /* 0x009896800000b95d */ /* 0x004fea0003900000 */
[----:B------:R-:W2:Y:S02]  /*10770*/  @!P3 SYNCS.PHASECHK.TRANS64 P3, [R3+URZ+0x22830], R6 ;  /* 0x022830060300b5a7 */ /* 0x000ea4000806007f */
[----:B--2---:R-:W-:Y:S05]  /*10780*/  @!P3 BRA `(.L_x_13409) ;  /* 0xfffffffc00ecb947 */ /* 0x004fea000383ffff */
[----:B------:R-:W-:Y:S05]  /*10790*/  BRA `(.L_x_13408) ;  /* 0xffffff3400b07947 */ /* 0x000fea000383ffff */
.L_x_13413:
[----:B-1----:R1:W2:Y:S02]  /*107a0*/  SYNCS.PHASECHK.TRANS64.TRYWAIT P3, [R199+URZ+0x22850], R6 ;  /* 0x02285006c70075a7 */ /* 0x0022a4000806017f */
[----:B--2---:R-:W-:Y:S05]  /*107b0*/  @!P3 NANOSLEEP.SYNCS 0x989680 ;  /* 0x009896800000b95d */ /* 0x004fea0003900000 */
[----:B------:R-:W2:Y:S02]  /*107c0*/  @!P3 SYNCS.PHASECHK.TRANS64 P3, [R199+URZ+0x22850], R6 ;  /* 0x02285006c700b5a7 */ /* 0x000ea4000806007f */
[----:B--2---:R-:W-:Y:S05]  /*107d0*/  @!P3 BRA `(.L_x_13413) ;  /* 0xfffffffc00f0b947 */ /* 0x004fea000383ffff */
[----:B------:R-:W-:Y:S05]  /*107e0*/  BRA `(.L_x_13412) ;  /* 0xffffff5c00247947 */ /* 0x000fea000383ffff */
.L_x_13419:
[----:B-1----:R-:W-:-:S04]  /*107f0*/  IMAD.U32 R3, RZ, RZ, UR24 ;  /* 0x00000018ff037e24 */ /* 0x002fc8000f8e00ff */
[----:B------:R1:W2:Y:S03]  /*10800*/  SYNCS.PHASECHK.TRANS64.TRYWAIT P1, [R3+URZ+0x22830], R6 ;  /* 0x02283006030075a7 */ /* 0x0002a6000802017f */
[----:B--2---:R-:W-:Y:S05]  /*10810*/  @!P1 NANOSLEEP.SYNCS 0x989680 ;  /* 0x009896800000995d */ /* 0x004fea0003900000 */
[----:B------:R-:W2:Y:S02]  /*10820*/  @!P1 SYNCS.PHASECHK.TRANS64 P1, [R3+URZ+0x22830], R6 ;  /* 0x02283006030095a7 */ /* 0x000ea4000802007f */
[----:B--2---:R-:W-:Y:S05]  /*10830*/  @!P1 BRA `(.L_x_13419) ;  /* 0xfffffffc00ec9947 */ /* 0x004fea000383ffff */
[----:B------:R-:W-:Y:S05]  /*10840*/  BRA `(.L_x_13418) ;  /* 0xffffff6000347947 */ /* 0x000fea000383ffff */
.L_x_13423:
[----:B-1----:R1:W2:Y:S02]  /*10850*/  SYNCS.PHASECHK.TRANS64.TRYWAIT P1, [R181+URZ+0x22850], R6 ;  /* 0x02285006b50075a7 */ /* 0x0022a4000802017f */
[----:B--2---:R-:W-:Y:S05]  /*10860*/  @!P1 NANOSLEEP.SYNCS 0x989680 ;  /* 0x009896800000995d */ /* 0x004fea0003900000 */
[----:B------:R-:W2:Y:S02]  /*10870*/  @!P1 SYNCS.PHASECHK.TRANS64 P1, [R181+URZ+0x22850], R6 ;  /* 0x02285006b50095a7 */ /* 0x000ea4000802007f */
[----:B--2---:R-:W-:Y:S05]  /*10880*/  @!P1 BRA `(.L_x_13423) ;  /* 0xfffffffc00f09947 */ /* 0x004fea000383ffff */
[----:B------:R-:W-:Y:S05]  /*10890*/  BRA `(.L_x_13422) ;  /* 0xffffff7c00d47947 */ /* 0x000fea000383ffff */
.L_x_13454:
[----:B------:R-:W-:Y:S02]  /*108a0*/  IMAD.MOV.U32 R13, RZ, RZ, R4 ;  /* 0x000000ffff0d7224 */ /* 0x000fe400078e0004 */
[----:B------:R-:W-:Y:S02]  /*108b0*/  IMAD.MOV.U32 R12, RZ, RZ, RZ ;  /* 0x000000ffff0c7224 */ /* 0x000fe400078e00ff */
[----:B------:R-:W-:Y:S02]  /*108c0*/  IMAD.MOV.U32 R11, RZ, RZ, 0x1f ;  /* 0x0000001fff0b7424 */ /* 0x000fe400078e00ff */
[----:B------:R-:W-:-:S07]  /*108d0*/  IMAD.MOV.U32 R15, RZ, RZ, -0x1 ;  /* 0xffffffffff0f7424 */ /* 0x000fce00078e00ff */
[----:B0-----:R-:W-:Y:S05]  /*108e0*/  WARPSYNC.COLLECTIVE R15, `(.L_x_13547) ;  /* 0x000000000f087348 */ /* 0x001fea0003c00000 */
[----:B------:R1:W2:Y:S02]  /*108f0*/  SHFL.IDX P6, R14, R13, R12, R11 ;  /* 0x0000000c0d0e7389 */ /* 0x0002a400000c000b */
[----:B012---:R-:W-:Y:S01]  /*10900*/  ENDCOLLECTIVE ;  /* 0x000000000000791b */ /* 0x007fe20003800000 */
.L_x_13547:
[----:B------:R-:W-:Y:S05]  /*10910*/  BRA `(.L_x_13548) ;  /* 0xffffffc000bc7947 */ /* 0x000fea000383ffff */
.L_x_13456:
[----:B------:R-:W-:Y:S01]  /*10920*/  BSSY B0, `(.L_x_13549) ;  /* 0x0000006000007945 */ /* 0x000fe20003800000 */
[----:B------:R-:W-:-:S07]  /*10930*/  IMAD.MOV.U32 R15, RZ, RZ, -0x1 ;  /* 0xffffffffff0f7424 */ /* 0x000fce00078e00ff */
[----:B0--3--:R-:W-:Y:S05]  /*10940*/  WARPSYNC.COLLECTIVE R15, `(.L_x_13550) ;  /* 0x000000000f0c7348 */ /* 0x009fea0003c00000 */
[----:B------:R-:W-:Y:S02]  /*10950*/  ELECT P6, UR62, PT ;  /* 0x00000000003e782f */ /* 0x000fe400038c0000 */
[----:B------:R-:W-:Y:S01]  /*10960*/  MOV R14, UR62 ;  /* 0x0000003e000e7c02 */ /* 0x000fe20008000f00 */
[----:B0--3--:R-:W-:Y:S10]  /*10970*/  ENDCOLLECTIVE ;  /* 0x000000000000791b */ /* 0x009ff40003800000 */
.L_x_13550:
[----:B------:R-:W-:Y:S05]  /*10980*/  BSYNC B0 ;  /* 0x0000000000007941 */ /* 0x000fea0003800000 */
.L_x_13549:
[----:B------:R-:W-:Y:S05]  /*10990*/  BRA `(.L_x_13551) ;  /* 0xffffffc000c07947 */ /* 0x000fea000383ffff */
.L_x_13458:
[----:B0-----:R0:W1:Y:S02]  /*109a0*/  SYNCS.PHASECHK.TRANS64.TRYWAIT P0, [R3+URZ+0x22840], R0 ;  /* 0x02284000030075a7 */ /* 0x001064000800017f */
[----:B-1----:R-:W-:Y:S05]  /*109b0*/  @!P0 NANOSLEEP.SYNCS 0x989680 ;  /* 0x009896800000895d */ /* 0x002fea0003900000 */
[----:B------:R-:W1:Y:S02]  /*109c0*/  @!P0 SYNCS.PHASECHK.TRANS64 P0, [R3+URZ+0x22840], R0 ;  /* 0x02284000030085a7 */ /* 0x000e64000800007f */
[----:B-1----:R-:W-:Y:S05]  /*109d0*/  @!P0 BRA `(.L_x_13458) ;  /* 0xfffffffc00f08947 */ /* 0x002fea000383ffff */
[----:B------:R-:W-:Y:S05]  /*109e0*/  BRA `(.L_x_13552) ;  /* 0xffffffc400247947 */ /* 0x000fea000383ffff */
.L_x_13462:
[----:B------:R-:W-:Y:S01]  /*109f0*/  IMAD.MOV.U32 R13, RZ, RZ, R2 ;  /* 0x000000ffff0d7224 */ /* 0x000fe200078e0002 */
[----:B------:R-:W-:Y:S01]  /*10a00*/  LOP3.LUT R9, R9, 0x7f, RZ, 0xc0, !PT ;  /* 0x0000007f09097812 */ /* 0x000fe200078ec0ff */
[----:B------:R-:W-:Y:S02]  /*10a10*/  IMAD.MOV.U32 R12, RZ, RZ, RZ ;  /* 0x000000ffff0c7224 */ /* 0x000fe400078e00ff */
[----:B------:R-:W-:Y:S01]  /*10a20*/  IMAD.MOV.U32 R11, RZ, RZ, 0x181f ;  /* 0x0000181fff0b7424 */ /* 0x000fe200078e00ff */
[----:B------:R-:W-:Y:S01]  /*10a30*/  SHF.R.U32.HI R9, RZ, 0x3, R9 ;  /* 0x00000003ff097819 */ /* 0x000fe20000011609 */
[----:B------:R-:W-:Y:S02]  /*10a40*/  IMAD.MOV.U32 R15, RZ, RZ, -0x1 ;  /* 0xffffffffff0f7424 */ /* 0x000fe400078e00ff */
[----:B------:R-:W-:-:S07]  /*10a50*/  IMAD.U32 R4, RZ, RZ, UR39 ;  /* 0x00000027ff047e24 */ /* 0x000fce000f8e00ff */
[----:B-----5:R-:W-:Y:S05]  /*10a60*/  WARPSYNC.COLLECTIVE R15, `(.L_x_13553) ;  /* 0x000000000f087348 */ /* 0x020fea0003c00000 */
[----:B------:R0:W1:Y:S02]  /*10a70*/  SHFL.IDX P6, R14, R13, R12, R11 ;  /* 0x0000000c0d0e7389 */ /* 0x00006400000c000b */
[----:B01---5:R-:W-:Y:S01]  /*10a80*/  ENDCOLLECTIVE ;  /* 0x000000000000791b */ /* 0x023fe20003800000 */
.L_x_13553:
[----:B------:R-:W-:Y:S02]  /*10a90*/  IMAD R4, R4, 0x80, R9 ;  /* 0x0000008004047824 */ /* 0x000fe400078e0209 */
[----:B------:R-:W-:Y:S02]  /*10aa0*/  IMAD.MOV.U32 R13, RZ, RZ, R0 ;  /* 0x000000ffff0d7224 */ /* 0x000fe400078e0000 */
[----:B------:R-:W-:-:S07]  /*10ab0*/  IMAD.MOV.U32 R5, RZ, RZ, R14 ;  /* 0x000000ffff057224 */ /* 0x000fce00078e000e */
[----:B------:R-:W-:Y:S05]  /*10ac0*/  WARPSYNC.COLLECTIVE R15, `(.L_x_13554) ;  /* 0x000000000f087348 */ /* 0x000fea0003c00000 */
[----:B------:R0:W1:Y:S02]  /*10ad0*/  SHFL.IDX P6, R14, R13, R12, R11 ;  /* 0x0000000c0d0e7389 */ /* 0x00006400000c000b */
[----:B01----:R-:W-:Y:S01]  /*10ae0*/  ENDCOLLECTIVE ;  /* 0x000000000000791b */ /* 0x003fe20003800000 */
.L_x_13554:
        /* <DEDUP_REMOVED lines=9> */
.L_x_13555:
[----:B------:R-:W-:Y:S02]  /*10b80*/  @!P1 LEA R6, P2, R8, R6, 0x1 ;  /* 0x0000000608069211 */ /* 0x000fe400078408ff */
[----:B------:R-:W0:Y:S03]  /*10b90*/  S2R R8, SR_TID.X ;  /* 0x0000000000087919 */ /* 0x000e260000002100 */
        /* <DEDUP_REMOVED lines=11> */
[----:B01----:R-:W-:Y:S05]  /*10c50*/  WARPSYNC.COLLECTIVE R15, `(.L_x_13556) ;  /* 0x000000000f087348 */ /* 0x003fea0003c00000 */
[----:B------:R2:W3:Y:S02]  /*10c60*/  SHFL.IDX P6, R14, R13, R12, R11 ;  /* 0x0000000c0d0e7389 */ /* 0x0004e400000c000b */
[----:B0123--:R-:W-:Y:S01]  /*10c70*/  ENDCOLLECTIVE ;  /* 0x000000000000791b */ /* 0x00ffe20003800000 */
.L_x_13556:
        /* <DEDUP_REMOVED lines=8> */
.L_x_13557:
[----:B------:R-:W-:Y:S02]  /*10d00*/  @!P1 LEA R6, P2, R7, R8, 0x1 ;  /* 0x0000000807069211 */ /* 0x000fe400078408ff */
[----:B------:R-:W0:Y:S03]  /*10d10*/  S2R R8, SR_TID.X ;  /* 0x0000000000087919 */ /* 0x000e260000002100 */
[----:B------:R-:W-:-:S05]  /*10d20*/  @!P1 IMAD.X R7, RZ, RZ, R9, P2 ;  /* 0x000000ffff079224 */ /* 0x000fca00010e0609 */
        /* <DEDUP_REMOVED lines=10> */
.L_x_13558:
[----:B------:R-:W-:Y:S02]  /*10dd0*/  IMAD.SHL.U32 R9, R8, 0x8, RZ ;  /* 0x0000000808097824 */ /* 0x000fe400078e00ff */
[----:B------:R-:W-:Y:S02]  /*10de0*/  VIADD R8, R4, 0x60 ;  /* 0x0000006004087836 */ /* 0x000fe40000000000 */
[----:B------:R-:W-:Y:S01]  /*10df0*/  IMAD.MOV.U32 R13, RZ, RZ, R2 ;  /* 0x000000ffff0d7224 */ /* 0x000fe200078e0002 */
[----:B------:R-:W-:Y:S01]  /*10e00*/  LOP3.LUT R9, R9, 0x38, RZ, 0xc0, !PT ;  /* 0x0000003809097812 */ /* 0x000fe200078ec0ff */
[----:B------:R-:W-:Y:S02]  /*10e10*/  IMAD.MOV.U32 R12, RZ, RZ, 0x3 ;  /* 0x00000003ff0c7424 */ /* 0x000fe400078e00ff */
[----:B------:R-:W-:-:S07]  /*10e20*/  IMAD.MOV.U32 R6, RZ, RZ, R14 ;  /* 0x000000ffff067224 */ /* 0x000fce00078e000e */
[----:B------:R-:W-:Y:S05]  /*10e30*/  WARPSYNC.COLLECTIVE R15, `(.L_x_13559) ;  /* 0x000000000f087348 */ /* 0x000fea0003c00000 */
[----:B------:R0:W1:Y:S02]  /*10e40*/  SHFL.IDX P6, R14, R13, R12, R11 ;  /* 0x0000000c0d0e7389 */ /* 0x00006400000c000b */
[----:B01----:R-:W-:Y:S01]  /*10e50*/  ENDCOLLECTIVE ;  /* 0x000000000000791b */ /* 0x003fe20003800000 */
.L_x_13559:
        /* <DEDUP_REMOVED lines=14> */
.L_x_13560:
[----:B------:R-:W-:Y:S02]  /*10f40*/  IMAD.MOV.U32 R13, RZ, RZ, R2 ;  /* 0x000000ffff0d7224 */ /* 0x000fe400078e0002 */
[----:B------:R-:W-:Y:S02]  /*10f50*/  IMAD.MOV.U32 R12, RZ, RZ, 0x4 ;  /* 0x00000004ff0c7424 */ /* 0x000fe400078e00ff */
[----:B------:R-:W-:-:S07]  /*10f60*/  IMAD.MOV.U32 R6, RZ, RZ, R14 ;  /* 0x000000ffff067224 */ /* 0x000fce00078e000e */
[----:B------:R-:W-:Y:S05]  /*10f70*/  WARPSYNC.COLLECTIVE R15, `(.L_x_13561) ;  /* 0x000000000f087348 */ /* 0x000fea0003c00000 */
[----:B------:R0:W1:Y:S02]  /*10f80*/  SHFL.IDX P6, R14, R13, R12, R11 ;  /* 0x0000000c0d0e7389 */ /* 0x00006400000c000b */
[----:B01----:R-:W-:Y:S01]  /*10f90*/  ENDCOLLECTIVE ;  /* 0x000000000000791b */ /* 0x003fe20003800000 */
.L_x_13561:
        /* <DEDUP_REMOVED lines=14> */
.L_x_13562:
[----:B------:R-:W-:Y:S02]  /*11080*/  IMAD.MOV.U32 R13, RZ, RZ, R2 ;  /* 0x000000ffff0d7224 */ /* 0x000fe400078e0002 */
[----:B------:R-:W-:Y:S02]  /*11090*/  IMAD.MOV.U32 R12, RZ, RZ, 0x5 ;  /* 0x00000005ff0c7424 */ /* 0x000fe400078e00ff */
[----:B------:R-:W-:-:S07]  /*110a0*/  IMAD.MOV.U32 R6, RZ, RZ, R14 ;  /* 0x000000ffff067224 */ /* 0x000fce00078e000e */
[----:B------:R-:W-:Y:S05]  /*110b0*/  WARPSYNC.COLLECTIVE R15, `(.L_x_13563) ;  /* 0x000000000f087348 */ /* 0x000fea0003c00000 */
[----:B------:R0:W1:Y:S02]  /*110c0*/  SHFL.IDX P6, R14, R13, R12, R11 ;  /* 0x0000000c0d0e7389 */ /* 0x00006400000c000b */
[----:B01----:R-:W-:Y:S01]  /*110d0*/  ENDCOLLECTIVE ;  /* 0x000000000000791b */ /* 0x003fe20003800000 */
.L_x_13563:
        /* <DEDUP_REMOVED lines=14> */
.L_x_13564:
[----:B------:R-:W-:Y:S02]  /*111c0*/  IMAD.MOV.U32 R13, RZ, RZ, R2 ;  /* 0x000000ffff0d7224 */ /* 0x000fe400078e0002 */
[----:B------:R-:W-:Y:S02]  /*111d0*/  IMAD.MOV.U32 R12, RZ, RZ, 0x6 ;  /* 0x00000006ff0c7424 */ /* 0x000fe400078e00ff */
[----:B------:R-:W-:-:S07]  /*111e0*/  IMAD.MOV.U32 R6, RZ, RZ, R14 ;  /* 0x000000ffff067224 */ /* 0x000fce00078e000e */
[----:B------:R-:W-:Y:S05]  /*111f0*/  WARPSYNC.COLLECTIVE R15, `(.L_x_13565) ;  /* 0x000000000f087348 */ /* 0x000fea0003c00000 */
[----:B------:R0:W1:Y:S02]  /*11200*/  SHFL.IDX P6, R14, R13, R12, R11 ;  /* 0x0000000c0d0e7389 */ /* 0x00006400000c000b */
[----:B01----:R-:W-:Y:S01]  /*11210*/  ENDCOLLECTIVE ;  /* 0x000000000000791b */ /* 0x003fe20003800000 */
.L_x_13565:
        /* <DEDUP_REMOVED lines=13> */
.L_x_13566:
[----:B------:R-:W-:Y:S02]  /*112f0*/  IMAD.MOV.U32 R13, RZ, RZ, R2 ;  /* 0x000000ffff0d7224 */ /* 0x000fe400078e0002 */
[----:B------:R-:W-:Y:S02]  /*11300*/  IMAD.MOV.U32 R12, RZ, RZ, 0x7 ;  /* 0x00000007ff0c7424 */ /* 0x000fe400078e00ff */
[----:B------:R-:W-:-:S07]  /*11310*/  IMAD.MOV.U32 R6, RZ, RZ, R14 ;  /* 0x000000ffff067224 */ /* 0x000fce00078e000e */
[----:B------:R-:W-:Y:S05]  /*11320*/  WARPSYNC.COLLECTIVE R15, `(.L_x_13567) ;  /* 0x000000000f087348 */ /* 0x000fea0003c00000 */
[----:B------:R0:W1:Y:S02]  /*11330*/  SHFL.IDX P6, R14, R13, R12, R11 ;  /* 0x0000000c0d0e7389 */ /* 0x00006400000c000b */
[----:B01----:R-:W-:Y:S01]  /*11340*/  ENDCOLLECTIVE ;  /* 0x000000000000791b */ /* 0x003fe20003800000 */
.L_x_13567:
        /* <DEDUP_REMOVED lines=12> */
.L_x_13568:
[----:B------:R-:W-:Y:S01]  /*11410*/  IMAD.MOV.U32 R0, RZ, RZ, R14 ;  /* 0x000000ffff007224 */ /* 0x000fe200078e000e */
[----:B------:R-:W-:Y:S06]  /*11420*/  BRA `(.L_x_13569) ;  /* 0xffffffc400447947 */ /* 0x000fec000383ffff */
.L_x_13465:
[----:B0-----:R0:W1:Y:S02]  /*11430*/  SYNCS.PHASECHK.TRANS64.TRYWAIT P0, [R17+URZ+0x22820], R0 ;  /* 0x02282000110075a7 */ /* 0x001064000800017f */
[----:B-1----:R-:W-:Y:S05]  /*11440*/  @!P0 NANOSLEEP.SYNCS 0x989680 ;  /* 0x009896800000895d */ /* 0x002fea0003900000 */
[----:B------:R-:W1:Y:S02]  /*11450*/  @!P0 SYNCS.PHASECHK.TRANS64 P0, [R17+URZ+0x22820], R0 ;  /* 0x02282000110085a7 */ /* 0x000e64000800007f */
[----:B-1----:R-:W-:Y:S05]  /*11460*/  @!P0 BRA `(.L_x_13465) ;  /* 0xfffffffc00f08947 */ /* 0x002fea000383ffff */
[----:B------:R-:W-:Y:S05]  /*11470*/  BRA `(.L_x_13570) ;  /* 0xffffffc400ac7947 */ /* 0x000fea000383ffff */
.L_x_13469:
[----:B-1----:R1:W2:Y:S02]  /*11480*/  SYNCS.PHASECHK.TRANS64.TRYWAIT P0, [R2+URZ+0x22860], R3 ;  /* 0x02286003020075a7 */ /* 0x0022a4000800017f */
[----:B--2---:R-:W-:Y:S05]  /*11490*/  @!P0 NANOSLEEP.SYNCS 0x989680 ;  /* 0x009896800000895d */ /* 0x004fea0003900000 */
[----:B------:R-:W2:Y:S02]  /*114a0*/  @!P0 SYNCS.PHASECHK.TRANS64 P0, [R2+URZ+0x22860], R3 ;  /* 0x02286003020085a7 */ /* 0x000ea4000800007f */
[----:B--2---:R-:W-:Y:S05]  /*114b0*/  @!P0 BRA `(.L_x_13469) ;  /* 0xfffffffc00f08947 */ /* 0x004fea000383ffff */
[----:B------:R-:W-:Y:S05]  /*114c0*/  BRA `(.L_x_13571) ;  /* 0xffffffc400d07947 */ /* 0x000fea000383ffff */
.L_x_13482:
[----:B-1----:R1:W2:Y:S02]  /*114d0*/  SYNCS.PHASECHK.TRANS64.TRYWAIT P0, [R3+URZ+0x22840], R2 ;  /* 0x02284002030075a7 */ /* 0x0022a4000800017f */
[----:B--2---:R-:W-:Y:S05]  /*114e0*/  @!P0 NANOSLEEP.SYNCS 0x989680 ;  /* 0x009896800000895d */ /* 0x004fea0003900000 */
[----:B------:R-:W2:Y:S02]  /*114f0*/  @!P0 SYNCS.PHASECHK.TRANS64 P0, [R3+URZ+0x22840], R2 ;  /* 0x02284002030085a7 */ /* 0x000ea4000800007f */
[----:B--2---:R-:W-:Y:S05]  /*11500*/  @!P0 BRA `(.L_x_13482) ;  /* 0xfffffffc00f08947 */ /* 0x004fea000383ffff */
[----:B------:R-:W-:Y:S05]  /*11510*/  BRA `(.L_x_13572) ;  /* 0xffffffcc00c47947 */ /* 0x000fea000383ffff */
.L_x_13487:
[----:B--2---:R2:W3:Y:S02]  /*11520*/  SYNCS.PHASECHK.TRANS64.TRYWAIT P0, [R3+URZ+0x22860], R2 ;  /* 0x02286002030075a7 */ /* 0x0044e4000800017f */
[----:B---3--:R-:W-:Y:S05]  /*11530*/  @!P0 NANOSLEEP.SYNCS 0x989680 ;  /* 0x009896800000895d */ /* 0x008fea0003900000 */
[----:B------:R-:W3:Y:S02]  /*11540*/  @!P0 SYNCS.PHASECHK.TRANS64 P0, [R3+URZ+0x22860], R2 ;  /* 0x02286002030085a7 */ /* 0x000ee4000800007f */
[----:B---3--:R-:W-:Y:S05]  /*11550*/  @!P0 BRA `(.L_x_13487) ;  /* 0xfffffffc00f08947 */ /* 0x008fea000383ffff */
[----:B------:R-:W-:Y:S05]  /*11560*/  BRA `(.L_x_13573) ;  /* 0xffffffd0003c7947 */ /* 0x000fea000383ffff */
.L_x_13499:
[----:B0-----:R0:W1:Y:S02]  /*11570*/  SYNCS.PHASECHK.TRANS64.TRYWAIT P0, [R4+URZ+0x22840], R2 ;  /* 0x02284002040075a7 */ /* 0x001064000800017f */
[----:B-1----:R-:W-:Y:S05]  /*11580*/  @!P0 NANOSLEEP.SYNCS 0x989680 ;  /* 0x009896800000895d */ /* 0x002fea0003900000 */
[----:B------:R-:W1:Y:S02]  /*11590*/  @!P0 SYNCS.PHASECHK.TRANS64 P0, [R4+URZ+0x22840], R2 ;  /* 0x02284002040085a7 */ /* 0x000e64000800007f */
[----:B-1----:R-:W-:Y:S05]  /*115a0*/  @!P0 BRA `(.L_x_13499) ;  /* 0xfffffffc00f08947 */ /* 0x002fea000383ffff */
[----:B------:R-:W-:Y:S05]  /*115b0*/  BRA `(.L_x_13574) ;  /* 0xffffffd8001c7947 */ /* 0x000fea000383ffff */
.L_x_13504:
[----:B-1----:R1:W2:Y:S02]  /*115c0*/  SYNCS.PHASECHK.TRANS64.TRYWAIT P0, [R4+URZ+0x22860], R2 ;  /* 0x02286002040075a7 */ /* 0x0022a4000800017f */
[----:B--2---:R-:W-:Y:S05]  /*115d0*/  @!P0 NANOSLEEP.SYNCS 0x989680 ;  /* 0x009896800000895d */ /* 0x004fea0003900000 */
[----:B------:R-:W2:Y:S02]  /*115e0*/  @!P0 SYNCS.PHASECHK.TRANS64 P0, [R4+URZ+0x22860], R2 ;  /* 0x02286002040085a7 */ /* 0x000ea4000800007f */
[----:B--2---:R-:W-:Y:S05]  /*115f0*/  @!P0 BRA `(.L_x_13504) ;  /* 0xfffffffc00f08947 */ /* 0x004fea000383ffff */
[----:B------:R-:W-:Y:S05]  /*11600*/  BRA `(.L_x_13575) ;  /* 0xffffffd800947947 */ /* 0x000fea000383ffff */
.L_x_13515:
[----:B--2---:R2:W3:Y:S02]  /*11610*/  SYNCS.PHASECHK.TRANS64.TRYWAIT P0, [R4+URZ+0x22840], R2 ;  /* 0x02284002040075a7 */ /* 0x0044e4000800017f */
[----:B---3--:R-:W-:Y:S05]  /*11620*/  @!P0 NANOSLEEP.SYNCS 0x989680 ;  /* 0x009896800000895d */ /* 0x008fea0003900000 */
[----:B------:R-:W3:Y:S02]  /*11630*/  @!P0 SYNCS.PHASECHK.TRANS64 P0, [R4+URZ+0x22840], R2 ;  /* 0x02284002040085a7 */ /* 0x000ee4000800007f */
[----:B---3--:R-:W-:Y:S05]  /*11640*/  @!P0 BRA `(.L_x_13515) ;  /* 0xfffffffc00f08947 */ /* 0x008fea000383ffff */
[----:B------:R-:W-:Y:S05]  /*11650*/  BRA `(.L_x_13576) ;  /* 0xffffffe0005c7947 */ /* 0x000fea000383ffff */
.L_x_13520:
[----:B-1----:R1:W3:Y:S02]  /*11660*/  SYNCS.PHASECHK.TRANS64.TRYWAIT P0, [R4+URZ+0x22860], R2 ;  /* 0x02286002040075a7 */ /* 0x0022e4000800017f */
[----:B---3--:R-:W-:Y:S05]  /*11670*/  @!P0 NANOSLEEP.SYNCS 0x989680 ;  /* 0x009896800000895d */ /* 0x008fea0003900000 */
[----:B------:R-:W3:Y:S02]  /*11680*/  @!P0 SYNCS.PHASECHK.TRANS64 P0, [R4+URZ+0x22860], R2 ;  /* 0x02286002040085a7 */ /* 0x000ee4000800007f */
[----:B---3--:R-:W-:Y:S05]  /*11690*/  @!P0 BRA `(.L_x_13520) ;  /* 0xfffffffc00f08947 */ /* 0x008fea000383ffff */
[----:B------:R-:W-:Y:S05]  /*116a0*/  BRA `(.L_x_13577) ;  /* 0xffffffe000d47947 */ /* 0x000fea000383ffff */
.L_x_13532:
[----:B------:R-:W-:Y:S01]  /*116b0*/  BSSY B0, `(.L_x_13578) ;  /* 0x0000008000007945 */ /* 0x000fe20003800000 */
[----:B-----5:R-:W-:Y:S02]  /*116c0*/  IMAD.MOV.U32 R13, RZ, RZ, R2 ;  /* 0x000000ffff0d7224 */ /* 0x020fe400078e0002 */
[----:B------:R-:W-:Y:S02]  /*116d0*/  IMAD.MOV.U32 R12, RZ, RZ, RZ ;  /* 0x000000ffff0c7224 */ /* 0x000fe400078e00ff */
[----:B------:R-:W-:Y:S02]  /*116e0*/  IMAD.MOV.U32 R11, RZ, RZ, 0x1f ;  /* 0x0000001fff0b7424 */ /* 0x000fe400078e00ff */
[----:B------:R-:W-:-:S07]  /*116f0*/  IMAD.MOV.U32 R15, RZ, RZ, -0x1 ;  /* 0xffffffffff0f7424 */ /* 0x000fce00078e00ff */
[----:B-1----:R-:W-:Y:S05]  /*11700*/  WARPSYNC.COLLECTIVE R15, `(.L_x_13579) ;  /* 0x000000000f087348 */ /* 0x002fea0003c00000 */
[----:B------:R0:W2:Y:S02]  /*11710*/  SHFL.IDX P6, R14, R13, R12, R11 ;  /* 0x0000000c0d0e7389 */ /* 0x0000a400000c000b */
[----:B012---:R-:W-:Y:S01]  /*11720*/  ENDCOLLECTIVE ;  /* 0x000000000000791b */ /* 0x007fe20003800000 */
.L_x_13579:
[----:B------:R-:W-:Y:S05]  /*11730*/  BSYNC B0 ;  /* 0x0000000000007941 */ /* 0x000fea0003800000 */
.L_x_13578:
[----:B------:R-:W-:Y:S05]  /*11740*/  BRA `(.L_x_13580) ;  /* 0xffffffe800a47947 */ /* 0x000fea000383ffff */
.L_x_13535:
[----:B0-----:R0:W1:Y:S02]  /*11750*/  SYNCS.PHASECHK.TRANS64.TRYWAIT P0, [R0+URZ+0x22820], R3 ;  /* 0x02282003000075a7 */ /* 0x001064000800017f */
[----:B-1----:R-:W-:Y:S05]  /*11760*/  @!P0 NANOSLEEP.SYNCS 0x989680 ;  /* 0x009896800000895d */ /* 0x002fea0003900000 */
[----:B------:R-:W1:Y:S02]  /*11770*/  @!P0 SYNCS.PHASECHK.TRANS64 P0, [R0+URZ+0x22820], R3 ;  /* 0x02282003000085a7 */ /* 0x000e64000800007f */
[----:B-1----:R-:W-:Y:S05]  /*11780*/  @!P0 BRA `(.L_x_13535) ;  /* 0xfffffffc00f08947 */ /* 0x002fea000383ffff */
[----:B------:R-:W-:Y:S05]  /*11790*/  BRA `(.L_x_13581) ;  /* 0xffffffe800f07947 */ /* 0x000fea000383ffff */
.L_x_13536:
        /* <DEDUP_REMOVED lines=11> */
.L_x_13583:
[----:B------:R-:W-:Y:S05]  /*11850*/  BSYNC B0 ;  /* 0x0000000000007941 */ /* 0x000fea0003800000 */
.L_x_13582:
[----:B------:R-:W-:Y:S05]  /*11860*/  BRA `(.L_x_13584) ;  /* 0xffffffe800d87947 */ /* 0x000fea000383ffff */
.L_x_13539:
[----:B------:R-:W-:Y:S01]  /*11870*/  BSSY B1, `(.L_x_13585) ;  /* 0x0000006000017945 */ /* 0x000fe20003800000 */
[----:B------:R-:W-:-:S07]  /*11880*/  IMAD.MOV.U32 R15, RZ, RZ, -0x1 ;  /* 0xffffffffff0f7424 */ /* 0x000fce00078e00ff */
[----:B01----:R-:W-:Y:S05]  /*11890*/  WARPSYNC.COLLECTIVE R15, `(.L_x_13586) ;  /* 0x000000000f0c7348 */ /* 0x003fea0003c00000 */
[----:B------:R-:W-:Y:S02]  /*118a0*/  ELECT P6, UR62, PT ;  /* 0x00000000003e782f */ /* 0x000fe400038c0000 */
[----:B------:R-:W-:Y:S01]  /*118b0*/  MOV R14, UR62 ;  /* 0x0000003e000e7c02 */ /* 0x000fe20008000f00 */
[----:B01----:R-:W-:Y:S10]  /*118c0*/  ENDCOLLECTIVE ;  /* 0x000000000000791b */ /* 0x003ff40003800000 */
.L_x_13586:
[----:B------:R-:W-:Y:S05]  /*118d0*/  BSYNC B1 ;  /* 0x0000000000017941 */ /* 0x000fea0003800000 */
.L_x_13585:
[----:B------:R-:W-:Y:S05]  /*118e0*/  BRA `(.L_x_13587) ;  /* 0xffffffe800d07947 */ /* 0x000fea000383ffff */
.L_x_13541:
[----:B0-----:R0:W1:Y:S02]  /*118f0*/  SYNCS.PHASECHK.TRANS64.TRYWAIT P0, [R6+URZ], R5 ;  /* 0x00000005060075a7 */ /* 0x001064000800017f */
[----:B-1----:R-:W-:Y:S05]  /*11900*/  @!P0 NANOSLEEP.SYNCS 0x989680 ;  /* 0x009896800000895d */ /* 0x002fea0003900000 */
[----:B------:R-:W1:Y:S02]  /*11910*/  @!P0 SYNCS.PHASECHK.TRANS64 P0, [R6+URZ], R5 ;  /* 0x00000005060085a7 */ /* 0x000e64000800007f */
[----:B-1----:R-:W-:Y:S05]  /*11920*/  @!P0 BRA `(.L_x_13541) ;  /* 0xfffffffc00f08947 */ /* 0x002fea000383ffff */
[----:B------:R-:W-:Y:S05]  /*11930*/  BRA `(.L_x_13588) ;  /* 0xffffffec00087947 */ /* 0x000fea000383ffff */
.L_x_13542:
[----:B-1----:R1:W2:Y:S02]  /*11940*/  SYNCS.PHASECHK.TRANS64.TRYWAIT P0, [R3+URZ], R2 ;  /* 0x00000002030075a7 */ /* 0x0022a4000800017f */
[----:B--2---:R-:W-:Y:S05]  /*11950*/  @!P0 NANOSLEEP.SYNCS 0x989680 ;  /* 0x009896800000895d */ /* 0x004fea0003900000 */
[----:B------:R-:W2:Y:S02]  /*11960*/  @!P0 SYNCS.PHASECHK.TRANS64 P0, [R3+URZ], R2 ;  /* 0x00000002030085a7 */ /* 0x000ea4000800007f */
[----:B--2---:R-:W-:Y:S05]  /*11970*/  @!P0 BRA `(.L_x_13542) ;  /* 0xfffffffc00f08947 */ /* 0x004fea000383ffff */
[----:B------:R-:W-:Y:S05]  /*11980*/  BRA `(.L_x_13589) ;  /* 0xffffffe800fc7947 */ /* 0x000fea000383ffff */
.L_x_13544:
[----:B-1----:R1:W2:Y:S02]  /*11990*/  SYNCS.PHASECHK.TRANS64.TRYWAIT P0, [R18+URZ], R5 ;  /* 0x00000005120075a7 */ /* 0x0022a4000800017f */
[----:B--2---:R-:W-:Y:S05]  /*119a0*/  @!P0 NANOSLEEP.SYNCS 0x989680 ;  /* 0x009896800000895d */ /* 0x004fea0003900000 */
[----:B------:R-:W2:Y:S02]  /*119b0*/  @!P0 SYNCS.PHASECHK.TRANS64 P0, [R18+URZ], R5 ;  /* 0x00000005120085a7 */ /* 0x000ea4000800007f */
[----:B--2---:R-:W-:Y:S05]  /*119c0*/  @!P0 BRA `(.L_x_13544) ;  /* 0xfffffffc00f08947 */ /* 0x004fea000383ffff */
[----:B------:R-:W-:Y:S05]  /*119d0*/  BRA `(.L_x_13590) ;  /* 0xffffffec00007947 */ /* 0x000fea000383ffff */
.L_x_13591:
        /* <DEDUP_REMOVED lines=10> */
.L_x_15320:


//--------------------- .text._ZN7cutlass13device_kernelIN5flash11enable_sm90INS1_16FlashAttnFwdSm90INS1_25CollectiveMainloopFwdSm90ILi2EN4cute5tupleIJNS5_1CILi1EEES8_S8_EEENS6_IJNS7_ILi128EEENS7_ILi96EEENS7_ILi64EEEEEELi256ENS_6half_tEfNS_4arch4Sm90ELb1ELb0ELb1ELb0ELb0ELb0ELb1ELb1ELb0ELb1ELb0ELb0EEENS1_21CollectiveEpilogueFwdINS6_IJSA_NS7_ILi256EEESB_EEES9_SE_SG_Li256ELb0ELb1ELb0ELb0EEENS1_30DynamicPersistentTileSchedulerILi256ELi128ELb0ELb1ELb1EEEEEEEEEvNT_6ParamsE --------------------------
	.section	.text._ZN7cutlass13device_kernelIN5flash11enable_sm90INS1_16FlashAttnFwdSm90INS1_25CollectiveMainloopFwdSm90ILi2EN4cute5tupleIJNS5_1CILi1EEES8_S8_EEENS6_IJNS7_ILi128EEENS7_ILi96EEENS7_ILi64EEEEEELi256ENS_6half_tEfNS_4arch4Sm90ELb1ELb0ELb1ELb0ELb0ELb0ELb1ELb1ELb0ELb1ELb0ELb0EEENS1_21CollectiveEpilogueFwdINS6_IJSA_NS7_ILi256EEESB_EEES9_SE_SG_Li256ELb0ELb1ELb0ELb0EEENS1_30DynamicPersistentTileSchedulerILi256ELi128ELb0ELb1ELb1EEEEEEEEEvNT_6ParamsE,"ax",@progbits
	.align	128
.text._ZN7cutlass13device_kernelIN5flash11enable_sm90INS1_16FlashAttnFwdSm90INS1_25CollectiveMainloopFwdSm90ILi2EN4cute5tupleIJNS5_1CILi1EEES8_S8_EEENS6_IJNS7_ILi128EEENS7_ILi96EEENS7_ILi64EEEEEELi256ENS_6half_tEfNS_4arch4Sm90ELb1ELb0ELb1ELb0ELb0ELb0ELb1ELb1ELb0ELb1ELb0ELb0EEENS1_21CollectiveEpilogueFwdINS6_IJSA_NS7_ILi256EEESB_EEES9_SE_SG_Li256ELb0ELb1ELb0ELb0EEENS1_30DynamicPersistentTileSchedulerILi256ELi128ELb0ELb1ELb1EEEEEEEEEvNT_6ParamsE:
        .type           _ZN7cutlass13device_kernelIN5flash11enable_sm90INS1_16FlashAttnFwdSm90INS1_25CollectiveMainloopFwdSm90ILi2EN4cute5tupleIJNS5_1CILi1EEES8_S8_EEENS6_IJNS7_ILi128EEENS7_ILi96EEENS7_ILi64EEEEEELi256ENS_6half_tEfNS_4arch4Sm90ELb1ELb0ELb1ELb0ELb0ELb0ELb1ELb1ELb0ELb1ELb0ELb0EEENS1_21CollectiveEpilogueFwdINS6_IJSA_NS7_ILi256EEESB_EEES9_SE_SG_Li256ELb0ELb1ELb0ELb0EEENS1_30DynamicPersistentTileSchedulerILi256ELi128ELb0ELb1ELb1EEEEEEEEEvNT_6ParamsE,@function
        .size           _ZN7cutlass13device_kernelIN5flash11enable_sm90INS1_16FlashAttnFwdSm90INS1_25CollectiveMainloopFwdSm90ILi2EN4cute5tupleIJNS5_1CILi1EEES8_S8_EEENS6_IJNS7_ILi128EEENS7_ILi96EEENS7_ILi64EEEEEELi256ENS_6half_tEfNS_4arch4Sm90ELb1ELb0ELb1ELb0ELb0ELb0ELb1ELb1ELb0ELb1ELb0ELb0EEENS1_21CollectiveEpilogueFwdINS6_IJSA_NS7_ILi256EEESB_EEES9_SE_SG_Li256ELb0ELb1ELb0ELb0EEENS1_30DynamicPersistentTileSchedulerILi256ELi128ELb0ELb1ELb1EEEEEEEEEvNT_6ParamsE,(.L_x_15321 - _ZN7cutlass13device_kernelIN5flash11enable_sm90INS1_16FlashAttnFwdSm90INS1_25CollectiveMainloopFwdSm90ILi2EN4cute5tupleIJNS5_1CILi1EEES8_S8_EEENS6_IJNS7_ILi128EEENS7_ILi96EEENS7_ILi64EEEEEELi256ENS_6half_tEfNS_4arch4Sm90ELb1ELb0ELb1ELb0ELb0ELb0ELb1ELb1ELb0ELb1ELb0ELb0EEENS1_21CollectiveEpilogueFwdINS6_IJSA_NS7_ILi256EEESB_EEES9_SE_SG_Li256ELb0ELb1ELb0ELb0EEENS1_30DynamicPersistentTileSchedulerILi256ELi128ELb0ELb1ELb1EEEEEEEEEvNT_6ParamsE)
        .other          _ZN7cutlass13device_kernelIN5flash11enable_sm90INS1_16FlashAttnFwdSm90INS1_25CollectiveMainloopFwdSm90ILi2EN4cute5tupleIJNS5_1CILi1EEES8_S8_EEENS6_IJNS7_ILi128EEENS7_ILi96EEENS7_ILi64EEEEEELi256ENS_6half_tEfNS_4arch4Sm90ELb1ELb0ELb1ELb0ELb0ELb0ELb1ELb1ELb0ELb1ELb0ELb0EEENS1_21CollectiveEpilogueFwdINS6_IJSA_NS7_ILi256EEESB_EEES9_SE_SG_Li256ELb0ELb1ELb0ELb0EEENS1_30DynamicPersistentTileSchedulerILi256ELi128ELb0ELb1ELb1EEEEEEEEEvNT_6ParamsE,@"STO_CUDA_ENTRY STV_DEFAULT"
_ZN7cutlass13device_kernelIN5flash11enable_sm90INS1_16FlashAttnFwdSm90INS1_25CollectiveMainloopFwdSm90ILi2EN4cute5tupleIJNS5_1CILi1EEES8_S8_EEENS6_IJNS7_ILi128EEENS7_ILi96EEENS7_ILi64EEEEEELi256ENS_6half_tEfNS_4arch4Sm90ELb1ELb0ELb1ELb0ELb0ELb0ELb1ELb1ELb0ELb1ELb0ELb0EEENS1_21CollectiveEpilogueFwdINS6_IJSA_NS7_ILi256EEESB_EEES9_SE_SG_Li256ELb0ELb1ELb0ELb0EEENS1_30DynamicPersistentTileSchedulerILi256ELi128ELb0ELb1ELb1EEEEEEEEEvNT_6ParamsE:
        /* <DEDUP_REMOVED lines=18> */
.L_x_13593:
[----:B------:R-:W-:Y:S05]  /*0120*/  BSYNC B0 ;  /* 0x0000000000007941 */ /* 0x000fea0003800000 */
.L_x_13592:
        /* <DEDUP_REMOVED lines=43> */
.L_x_13594:
        /* <DEDUP_REMOVED lines=22> */
.L_x_13595:
        /* <DEDUP_REMOVED lines=18> */
.L_x_13596:
        /* <DEDUP_REMOVED lines=22> */
.L_x_13597:
        /* <DEDUP_REMOVED lines=22> */
.L_x_13598:
[----:B0-----:R-:W-:Y:S01]  /*0920*/  UMOV UR4, 0x1 ;  /* 0x0000000100047882 */ /* 0x001fe20000000000 */
[----:B------:R-:W-:Y:S01]  /*0930*/  PLOP3.LUT P0, PT, PT, PT, UP0, 0x80, 0x0 ;  /* 0x000000000000781c */ /* 0x000fe20003f0f008 */
[----:B------:R-:W-:Y:S01]  /*0940*/  USEL UR4, UR4, 0x2, !UP0 ;  /* 0x0000000204047887 */ /* 0x000fe2000c000000 */
[----:B------:R-:W-:-:S05]  /*0950*/  NOP ;  /* 0x0000000000007918 */ /* 0x000fca0000000000 */
[----:B------:R-:W-:-:S05]  /*0960*/  IMAD.U32 R2, RZ, RZ, UR4 ;  /* 0x00000004ff027e24 */ /* 0x000fca000f8e00ff */
[----:B------:R0:W-:Y:S01]  /*0970*/  STL [R1+0x4c], R2 ;  /* 0x00004c0201007387 */ /* 0x0001e20000100800 */
[----:B-123--:R-:W-:Y:S06]  /*0980*/  BAR.SYNC.DEFER_BLOCKING 0x0 ;  /* 0x0000000000007b1d */ /* 0x00efec0000010000 */
[----:B------:R-:W-:Y:S05]  /*0990*/  @!P0 BRA `(.L_x_13599) ;  /* 0x000000c800ec8947 */ /* 0x000fea0003800000 */
.L_x_13600:
[----:B------:R-:W-:-:S08]  /*09a0*/  NOP ;  /* 0x0000000000007918 */ /* 0x000fd00000000000 */
[----:B------:R-:W1:Y:S02]  /*09b0*/  USETMAXREG.TRY_ALLOC.CTAPOOL UP0, 0xf0 ;  /* 0x000000f0000079c8 */ /* 0x000e640008000600 */
[----:B-1----:R-:W-:-:S13]  /*09c0*/  PLOP3.LUT P0, PT, PT, PT, UP0, 0x80, 0x0 ;  /* 0x000000000000781c */ /* 0x002fda0003f0f008 */
[----:B------:R-:W-:Y:S05]  /*09d0*/  @!P0 BRA `(.L_x_13600) ;  /* 0xfffffffc00f08947 */ /* 0x000fea000383ffff */
[----:B------:R-:W1:Y:S01]  /*09e0*/  S2R R0, SR_TID.X ;  /* 0x0000000000007919 */ /* 0x000e620000002100 */
[----:B------:R-:W2:Y:S08]  /*09f0*/  S2UR UR4, SR_CTAID.X ;  /* 0x00000000000479c3 */ /* 0x000eb00000002500 */
[----:B------:R-:W-:Y:S08]  /*0a00*/  BAR.ARV 0x4, 0x180 ;  /* 0x0106000000007b1d */ /* 0x000ff00000002000 */
[----:B------:R-:W-:Y:S06]  /*0a10*/  BAR.ARV 0x8, 0x180 ;  /* 0x0206000000007b1d */ /* 0x000fec0000002000 */
[----:B-1----:R-:W-:-:S04]  /*0a20*/  SHF.R.U32.HI R0, RZ, 0x7, R0 ;  /* 0x00000007ff007819 */ /* 0x002fc80000011600 */
[----:B------:R-:W-:Y:S02]  /*0a30*/  ISETP.NE.AND P0, PT, R0, 0x1, PT ;  /* 0x000000010000780c */ /* 0x000fe40003f05270 */
[----:B------:R-:W2:Y:S11]  /*0a40*/  LDC R0, c[0x0][0xd38] ;  /* 0x00034e00ff007b82 */ /* 0x000eb60000000800 */
[----:B------:R-:W-:Y:S06]  /*0a50*/  @!P0 BAR.ARV 0x9, 0x100 ;  /* 0x0244000000008b1d */ /* 0x000fec0000002000 */
[----:B--2---:R-:W-:-:S13]  /*0a60*/  ISETP.LE.AND P0, PT, R0, UR4, PT ;  /* 0x0000000400007c0c */ /* 0x004fda000bf03270 */
[----:B------:R-:W-:Y:S05]  /*0a70*/  @P0 EXIT ;  /* 0x000000000000094d */ /* 0x000fea0003800000 */
[----:B------:R-:W2:Y:S01]  /*0a80*/  LDL R3, [R1+0x4c] ;  /* 0x00004c0001037983 */ /* 0x000ea20000100800 */
[----:B------:R-:W-:Y:S01]  /*0a90*/  UMOV UR37, URZ ;  /* 0x0000003f00257c82 */ /* 0x000fe20008000000 */
[----:B------:R-:W-:Y:S01]  /*0aa0*/  UMOV UR36, URZ ;  /* 0x0000003f00247c82 */ /* 0x000fe20008000000 */
[----:B0-----:R-:W0:Y:S02]  /*0ab0*/  S2R R2, SR_TID.X ;  /* 0x0000000000027919 */ /* 0x001e240000002100 */
[----:B0-----:R-:W-:Y:S01]  /*0ac0*/  VIADD R234, R2, 0xffffff80 ;  /* 0xffffff8002ea7836 */ /* 0x001fe20000000000 */
[----:B--2---:R-:W-:-:S04]  /*0ad0*/  R2UR UR5, R3 ;  /* 0x00000000030572ca */ /* 0x004fc800000e0000 */
[----:B------:R-:W-:-:S04]  /*0ae0*/  SHF.R.S32.HI R3, RZ, 0x1f, R234 ;  /* 0x0000001fff037819 */ /* 0x000fc800000114ea */
[CC--:B------:R-:W-:Y:S02]  /*0af0*/  LEA.HI R5, R3.reuse, R234.reuse, RZ, 0x7 ;  /* 0x000000ea03057211 */ /* 0x0c0fe400078f38ff */
[-C--:B------:R-:W-:Y:S02]  /*0b00*/  LEA.HI R0, R3, R234.reuse, RZ, 0x4 ;  /* 0x000000ea03007211 */ /* 0x080fe400078f20ff */
        /* <DEDUP_REMOVED lines=10> */
[----:B------:R-:W-:Y:S01]  /*0bb0*/  LOP3.LUT R0, R0, 0x1ffffffe, RZ, 0xc0, !PT ;  /* 0x1ffffffe00007812 */ /* 0x000fe200078ec0ff */
[----:B------:R-:W-:Y:S01]  /*0bc0*/  IMAD.U32 R229, RZ, RZ, UR5 ;  /* 0x00000005ffe57e24 */ /* 0x000fe2000f8e00ff */
[----:B------:R-:W-:Y:S01]  /*0bd0*/  LEA.HI R6, R4, R225, RZ, 0x2 ;  /* 0x000000e104067211 */ /* 0x000fe200078f10ff */
[----:B------:R-:W-:Y:S01]  /*0be0*/  UMOV UR5, URZ ;  /* 0x0000003f00057c82 */ /* 0x000fe20008000000 */
[----:B------:R-:W-:Y:S01]  /*0bf0*/  LEA.HI R10, R3, R234, RZ, 0x2 ;  /* 0x000000ea030a7211 */ /* 0x000fe200078f10ff */
[----:B------:R-:W-:Y:S01]  /*0c00*/  IMAD.IADD R0, R9, 0x1, -R0 ;  /* 0x0000000109007824 */ /* 0x000fe200078e0a00 */
[--C-:B------:R-:W-:Y:S01]  /*0c10*/  SHF.R.S32.HI R8, RZ, 0x2, R6.reuse ;  /* 0x00000002ff087819 */ /* 0x100fe20000011406 */
[----:B------:R-:W-:Y:S01]  /*0c20*/  IMAD.U32 R224, RZ, RZ, UR5 ;  /* 0x00000005ffe07e24 */ /* 0x000fe2000f8e00ff */
        /* <DEDUP_REMOVED lines=8> */
[----:B------:R-:W-:Y:S01]  /*0cb0*/  LEA.HI R3, R3, R234, RZ, 0x3 ;  /* 0x000000ea03037211 */ /* 0x000fe200078f18ff */
[----:B------:R-:W-:Y:S01]  /*0cc0*/  IMAD R228, R0, 0x8, R7 ;  /* 0x0000000800e47824 */ /* 0x000fe200078e0207 */
[----:B------:R-:W-:-:S02]  /*0cd0*/  LOP3.LUT R11, R11, 0xfffffff8, RZ, 0xc0, !PT ;  /* 0xfffffff80b0b7812 */ /* 0x000fc400078ec0ff */
[----:B------:R-:W-:Y:S02]  /*0ce0*/  LEA.HI R4, R4, R225, RZ, 0x5 ;  /* 0x000000e104047211 */ /* 0x000fe400078f28ff */
[----:B------:R-:W-:Y:S01]  /*0cf0*/  LOP3.LUT R9, R5, 0x3fffffe, RZ, 0xc0, !PT ;  /* 0x03fffffe05097812 */ /* 0x000fe200078ec0ff */
[----:B------:R-:W-:Y:S01]  /*0d00*/  IMAD.IADD R11, R8, 0x1, -R11 ;  /* 0x00000001080b7824 */ /* 0x000fe200078e0a0b */
[----:B------:R-:W-:Y:S02]  /*0d10*/  LOP3.LUT R5, R3, 0xfffffff8, RZ, 0xc0, !PT ;  /* 0xfffffff803057812 */ /* 0x000fe400078ec0ff */
[----:B------:R-:W-:Y:S01]  /*0d20*/  SHF.R.S32.HI R4, RZ, 0x5, R4 ;  /* 0x00000005ff047819 */ /* 0x000fe20000011404 */
[----:B------:R-:W-:Y:S01]  /*0d30*/  IMAD.IADD R9, R226, 0x1, -R9 ;  /* 0x00000001e2097824 */ /* 0x000fe200078e0a09 */
[----:B------:R-:W-:Y:S01]  /*0d40*/  LEA.HI R8, R2, R2, RZ, 0x1 ;  /* 0x0000000202087211 */ /* 0x000fe200078f08ff */
[----:B------:R-:W-:Y:S01]  /*0d50*/  IMAD.IADD R206, R234, 0x1, -R5 ;  /* 0x00000001eace7824 */ /* 0x000fe200078e0a05 */
[----:B------:R-:W-:Y:S01]  /*0d60*/  LOP3.LUT R202, R6, 0x7ffffffc, RZ, 0xc0, !PT ;  /* 0x7ffffffc06ca7812 */ /* 0x000fe200078ec0ff */
[----:B------:R-:W-:Y:S01]  /*0d70*/  IMAD R4, R4, 0x10, R11 ;  /* 0x0000001004047824 */ /* 0x000fe200078e020b */
[----:B------:R-:W-:Y:S01]  /*0d80*/  LOP3.LUT R11, R8, 0x1ffffffe, RZ, 0xc0, !PT ;  /* 0x1ffffffe080b7812 */ /* 0x000fe200078ec0ff */
[----:B------:R-:W-:Y:S01]  /*0d90*/  IMAD.SHL.U32 R200, R206, 0x8, RZ ;  /* 0x00000008cec87824 */ /* 0x000fe200078e00ff */
[----:B------:R-:W-:Y:S01]  /*0da0*/  SHF.R.S32.HI R219, RZ, 0x3, R3 ;  /* 0x00000003ffdb7819 */ /* 0x000fe20000011403 */
[----:B------:R-:W-:-:S02]  /*0db0*/  IMAD R227, R9, 0x40, R4 ;  /* 0x0000004009e37824 */ /* 0x000fc400078e0204 */
[C---:B------:R-:W-:Y:S01]  /*0dc0*/  VIADD R204, R200.reuse, 0x40 ;  /* 0x00000040c8cc7836 */ /* 0x040fe20000000000 */
[----:B------:R-:W-:Y:S01]  /*0dd0*/  SHF.R.S32.HI R233, RZ, 0x1f, R200 ;  /* 0x0000001fffe97819 */ /* 0x000fe200000114c8 */
[C---:B------:R-:W-:Y:S02]  /*0de0*/  VIADD R203, R200.reuse, 0x80 ;  /* 0x00000080c8cb7836 */ /* 0x040fe40000000000 */
[----:B------:R-:W-:Y:S01]  /*0df0*/  VIADD R205, R200, 0xc0 ;  /* 0x000000c0c8cd7836 */ /* 0x000fe20000000000 */
[----:B------:R-:W-:Y:S01]  /*0e00*/  SHF.R.S32.HI R232, RZ, 0x1f, R204 ;  /* 0x0000001fffe87819 */ /* 0x000fe200000114cc */
[----:B------:R-:W-:Y:S01]  /*0e10*/  IMAD.IADD R2, R2, 0x1, -R11 ;  /* 0x0000000102027824 */ /* 0x000fe200078e0a0b */
[----:B------:R-:W-:Y:S01]  /*0e20*/  SHF.R.S32.HI R231, RZ, 0x1f, R203 ;  /* 0x0000001fffe77819 */ /* 0x000fe200000114cb */
[----:B------:R-:W-:Y:S01]  /*0e30*/  IMAD.IADD R202, R225, 0x1, -R202 ;  /* 0x00000001e1ca7824 */ /* 0x000fe200078e0aca */
[----:B------:R-:W-:Y:S01]  /*0e40*/  SHF.R.S32.HI R230, RZ, 0x1f, R205 ;  /* 0x0000001fffe67819 */ /* 0x000fe200000114cd */
[----:B------:R-:W-:-:S07]  /*0e50*/  IMAD R201, R2, 0x8, R227 ;  /* 0x0000000802c97824 */ /* 0x000fce00078e02e3 */
.L_x_13652:
        /* <DEDUP_REMOVED lines=21> */
.L_x_13601:
[----:B------:R-:W-:Y:S01]  /*0fb0*/  ULDC UR7, c[0x0][0xd54] ;  /* 0x0003550000077ab9 */ /* 0x000fe20000000800 */
[----:B------:R-:W-:Y:S01]  /*0fc0*/  UMOV UR6, UR9 ;  /* 0x0000000900067c82 */ /* 0x000fe20008000000 */
[----:B------:R-:W-:-:S11]  /*0fd0*/  UISETP.NE.AND UP0, UPT, UR7, 0x1, UPT ;  /* 0x000000010700788c */ /* 0x000fd6000bf05270 */
[----:B------:R-:W-:Y:S02]  /*0fe0*/  @UP0 ULDC.64 UR10, c[0x0][0xd58] ;  /* 0x00035600000a0ab9 */ /* 0x000fe40000000a00 */
[----:B------:R-:W-:-:S04]  /*0ff0*/  UIMAD.WIDE.U32 UR4, UR9, UR10, URZ ;  /* 0x0000000a090472a5 */ /* 0x000fc8000f8e003f */
[----:B------:R-:W-:-:S04]  /*1000*/  @UP0 USHF.R.U32.HI UR6, URZ, UR11, UR5 ;  /* 0x0000000b3f060299 */ /* 0x000fc80008011605 */
[----:B------:R-:W-:-:S12]  /*1010*/  UIMAD UR4, UR6, UR7, URZ ;  /* 0x00000007060472a4 */ /* 0x000fd8000f8e023f */
.L_x_13602:
[----:B------:R-:W0:Y:S01]  /*1020*/  LDC R0, c[0x0][0x448] ;  /* 0x00011200ff007b82 */ /* 0x000e220000000800 */
[----:B------:R-:W-:Y:S01]  /*1030*/  ULOP3.LUT UR5, URZ, UR6, URZ, 0x33, !UPT ;  /* 0x000000063f057292 */ /* 0x000fe2000f8e333f */
[----:B------:R-:W-:Y:S01]  /*1040*/  CS2R R170, SRZ ;  /* 0x0000000000aa7805 */ /* 0x000fe2000001ff00 */
[----:B------:R-:W-:Y:S01]  /*1050*/  ULDC.64 UR10, c[0x0][0x418] ;  /* 0x00010600000a7ab9 */ /* 0x000fe20000000a00 */
[----:B------:R-:W-:Y:S01]  /*1060*/  ULDC UR6, c[0x0][0xd3c] ;  /* 0x00034f0000067ab9 */ /* 0x000fe20000000800 */
[----:B------:R-:W-:Y:S01]  /*1070*/  UISETP.NE.U32.AND UP0, UPT, UR10, URZ, UPT ;  /* 0x0000003f0a00728c */ /* 0x000fe2000bf05070 */
[----:B------:R-:W-:Y:S01]  /*1080*/  CS2R R148, SRZ ;  /* 0x0000000000947805 */ /* 0x000fe2000001ff00 */
[----:B------:R-:W-:Y:S01]  /*1090*/  UIADD3 UR5, UR5, UR6, URZ ;  /* 0x0000000605057290 */ /* 0x000fe2000fffe03f */
[----:B------:R-:W-:Y:S01]  /*10a0*/  CS2R R168, SRZ ;  /* 0x0000000000a87805 */ /* 0x000fe2000001ff00 */
[----:B------:R-:W-:Y:S01]  /*10b0*/  UISETP.NE.AND.EX UP0, UPT, UR11, URZ, UPT, UP0 ;  /* 0x0000003f0b00728c */ /* 0x000fe2000bf05300 */
[----:B------:R-:W-:Y:S01]  /*10c0*/  CS2R R144, SRZ ;  /* 0x0000000000907805 */ /* 0x000fe2000001ff00 */
[----:B------:R-:W-:Y:S01]  /*10d0*/  USHF.L.U32 UR38, UR5, 0x7, URZ ;  /* 0x0000000705267899 */ /* 0x000fe2000800063f */
[----:B------:R-:W-:Y:S01]  /*10e0*/  CS2R R166, SRZ ;  /* 0x0000000000a67805 */ /* 0x000fe2000001ff00 */
[----:B------:R-:W-:Y:S01]  /*10f0*/  ULDC UR61, c[0x0][0x424] ;  /* 0x00010900003d7ab9 */ /* 0x000fe20000000800 */
[----:B------:R-:W-:Y:S01]  /*1100*/  ULDC UR5, c[0x0][0x288] ;  /* 0x0000a20000057ab9 */ /* 0x000fe20000000800 */
[----:B------:R-:W-:Y:S01]  /*1110*/  UIADD3 UR7, UR38, 0x7f, URZ ;  /* 0x0000007f26077890 */ /* 0x000fe2000fffe03f */
[----:B------:R-:W-:Y:S01]  /*1120*/  CS2R R140, SRZ ;  /* 0x00000000008c7805 */ /* 0x000fe2000001ff00 */
[----:B------:R-:W-:Y:S01]  /*1130*/  UIADD3 UR5, -UR5, 0x60, URZ ;  /* 0x0000006005057890 */ /* 0x000fe2000fffe13f */
[----:B------:R-:W-:Y:S01]  /*1140*/  CS2R R120, SRZ ;  /* 0x0000000000787805 */ /* 0x000fe2000001ff00 */
[----:B------:R-:W-:Y:S01]  /*1150*/  USEL UR61, UR61, 0x1, UP0 ;  /* 0x000000013d3d7887 */ /* 0x000fe20008000000 */
[----:B------:R-:W-:Y:S01]  /*1160*/  CS2R R136, SRZ ;  /* 0x0000000000887805 */ /* 0x000fe2000001ff00 */
[----:B------:R-:W-:Y:S01]  /*1170*/  ULDC UR6, c[0x0][0x2f0] ;  /* 0x0000bc0000067ab9 */ /* 0x000fe20000000800 */
[----:B------:R-:W-:Y:S01]  /*1180*/  UIADD3 UR4, UR9, -UR4, URZ ;  /* 0x8000000409047290 */ /* 0x000fe2000fffe03f */
[----:B------:R-:W-:-:S02]  /*1190*/  CS2R R116, SRZ ;  /* 0x0000000000747805 */ /* 0x000fc4000001ff00 */
[----:B0-----:R-:W-:Y:S01]  /*11a0*/  ISETP.NE.AND P0, PT, R0, 0x1, PT ;  /* 0x000000010000780c */ /* 0x001fe20003f05270 */
[----:B------:R-:W-:Y:S01]  /*11b0*/  IMAD.U32 R0, RZ, RZ, UR7 ;  /* 0x00000007ff007e24 */ /* 0x000fe2000f8e00ff */
[----:B------:R-:W-:Y:S01]  /*11c0*/  UIMAD UR5, UR61, UR6, UR5 ;  /* 0x000000063d0572a4 */ /* 0x000fe2000f8e0205 */
[----:B------:R-:W-:Y:S01]  /*11d0*/  CS2R R112, SRZ ;  /* 0x0000000000707805 */ /* 0x000fe2000001ff00 */
[----:B------:R-:W-:Y:S01]  /*11e0*/  UIMAD UR6, UR61, UR6, 0x5f ;  /* 0x0000005f3d0674a4 */ /* 0x000fe2000f8e0206 */
[----:B------:R-:W-:Y:S01]  /*11f0*/  CS2R R132, SRZ ;  /* 0x0000000000847805 */ /* 0x000fe2000001ff00 */
[----:B------:R-:W-:Y:S01]  /*1200*/  ULDC UR9, c[0x0][0xd48] ;  /* 0x0003520000097ab9 */ /* 0x000fe20000000800 */
[----:B------:R-:W-:Y:S01]  /*1210*/  CS2R R108, SRZ ;  /* 0x00000000006c7805 */ /* 0x000fe2000001ff00 */
[----:B------:R-:W-:Y:S01]  /*1220*/  UISETP.NE.AND UP0, UPT, UR9, 0x1, UPT ;  /* 0x000000010900788c */ /* 0x000fe2000bf05270 */
[----:B------:R-:W-:Y:S02]  /*1230*/  CS2R R104, SRZ ;  /* 0x0000000000687805 */ /* 0x000fe4000001ff00 */
[----:B------:R-:W-:-:S02]  /*1240*/  CS2R R128, SRZ ;  /* 0x0000000000807805 */ /* 0x000fc4000001ff00 */
[----:B------:R-:W-:Y:S02]  /*1250*/  CS2R R100, SRZ ;  /* 0x0000000000647805 */ /* 0x000fe4000001ff00 */
[----:B------:R-:W-:Y:S01]  /*1260*/  CS2R R96, SRZ ;  /* 0x0000000000607805 */ /* 0x000fe2000001ff00 */
[----:B------:R-:W0:Y:S01]  /*1270*/  @P0 LDC R2, c[0x0][0x44c] ;  /* 0x00011300ff020b82 */ /* 0x000e220000000800 */
[----:B------:R-:W-:Y:S02]  /*1280*/  CS2R R124, SRZ ;  /* 0x00000000007c7805 */ /* 0x000fe4000001ff00 */
[----:B------:R-:W-:Y:S02]  /*1290*/  CS2R R92, SRZ ;  /* 0x00000000005c7805 */ /* 0x000fe4000001ff00 */
[----:B------:R-:W-:Y:S02]  /*12a0*/  CS2R R88, SRZ ;  /* 0x0000000000587805 */ /* 0x000fe4000001ff00 */
        /* <DEDUP_REMOVED lines=21> */
[----:B------:R-:W-:Y:S01]  /*1400*/  UIMAD.WIDE UR6, UR6, 0x2aaaaaab, URZ ;  /* 0x2aaaaaab060678a5 */ /* 0x000fe2000f8e023f */
[----:B------:R-:W-:-:S02]  /*1410*/  CS2R R86, SRZ ;  /* 0x0000000000567805 */ /* 0x000fc4000001ff00 */
[----:B------:R-:W-:Y:S02]  /*1420*/  CS2R R82, SRZ ;  /* 0x0000000000527805 */ /* 0x000fe4000001ff00 */
[----:B------:R-:W-:Y:S01]  /*1430*/  CS2R R182, SRZ ;  /* 0x0000000000b67805 */ /* 0x000fe2000001ff00 */
[----:B------:R-:W-:Y:S01]  /*1440*/  USHF.R.U32.HI UR6, URZ, 0x1f, UR7 ;  /* 0x0000001f3f067899 */ /* 0x000fe20008011607 */
[----:B------:R-:W-:Y:S02]  /*1450*/  CS2R R78, SRZ ;  /* 0x00000000004e7805 */ /* 0x000fe4000001ff00 */
[----:B------:R-:W-:Y:S02]  /*1460*/  CS2R R74, SRZ ;  /* 0x00000000004a7805 */ /* 0x000fe4000001ff00 */
[----:B-1----:R-:W-:Y:S01]  /*1470*/  @P0 SHF.R.U32.HI R0, RZ, R3, R2 ;  /* 0x00000003ff000219 */ /* 0x002fe20000011602 */
[----:B------:R-:W-:Y:S01]  /*1480*/  ULEA.HI.SX32 UR6, UR7, UR6, 0x1c ;  /* 0x0000000607067291 */ /* 0x000fe2000f8fe23f */
[----:B------:R-:W-:-:S02]  /*1490*/  PLOP3.LUT P0, PT, PT, PT, PT, 0x80, 0x0 ;  /* 0x000000000000781c */ /* 0x000fc40003f0f070 */
[----:B------:R-:W-:Y:S01]  /*14a0*/  CS2R R180, SRZ ;  /* 0x0000000000b47805 */ /* 0x000fe2000001ff00 */
[----:B------:R-:W-:Y:S01]  /*14b0*/  @UP0 ULDC UR7, c[0x0][0xd50] ;  /* 0x0003540000070ab9 */ /* 0x000fe20000000800 */
[----:B------:R-:W-:Y:S01]  /*14c0*/  VIADD R0, R0, UR5 ;  /* 0x0000000500007c36 */ /* 0x000fe20008000000 */
[----:B------:R-:W-:Y:S01]  /*14d0*/  ULDC UR5, c[0x0][0xd54] ;  /* 0x0003550000057ab9 */ /* 0x000fe20000000800 */
[----:B------:R-:W-:Y:S01]  /*14e0*/  CS2R R70, SRZ ;  /* 0x0000000000467805 */ /* 0x000fe2000001ff00 */
[----:B------:R-:W-:Y:S01]  /*14f0*/  UIMAD UR8, UR8, UR5, UR4 ;  /* 0x00000005080872a4 */ /* 0x000fe2000f8e0204 */
[----:B------:R-:W-:Y:S01]  /*1500*/  IMAD.HI R0, R0, 0x2aaaaaab, RZ ;  /* 0x2aaaaaab00007827 */ /* 0x000fe200078e02ff */
[----:B------:R-:W-:Y:S01]  /*1510*/  CS2R R66, SRZ ;  /* 0x0000000000427805 */ /* 0x000fe2000001ff00 */
[----:B------:R-:W-:Y:S01]  /*1520*/  @UP0 ULDC UR4, c[0x0][0xd4c] ;  /* 0x0003530000040ab9 */ /* 0x000fe20000000800 */
[----:B------:R-:W-:Y:S01]  /*1530*/  CS2R R178, SRZ ;  /* 0x0000000000b27805 */ /* 0x000fe2000001ff00 */
[----:B------:R-:W-:Y:S01]  /*1540*/  UIMAD.WIDE.U32 UR4, UR8, UR4, URZ ;  /* 0x00000004080472a5 */ /* 0x000fe2000f8e003f */
[----:B------:R-:W-:Y:S01]  /*1550*/  SHF.R.U32.HI R3, RZ, 0x1f, R0 ;  /* 0x0000001fff037819 */ /* 0x000fe20000011600 */
[----:B------:R-:W-:Y:S01]  /*1560*/  UMOV UR12, UR8 ;  /* 0x00000008000c7c82 */ /* 0x000fe20008000000 */
[----:B------:R-:W-:Y:S01]  /*1570*/  CS2R R62, SRZ ;  /* 0x00000000003e7805 */ /* 0x000fe2000001ff00 */
[----:B------:R-:W-:Y:S01]  /*1580*/  @UP0 USHF.R.U32.HI UR12, URZ, UR7, UR5 ;  /* 0x000000073f0c0299 */ /* 0x000fe20008011605 */
[----:B------:R-:W-:-:S02]  /*1590*/  LEA.HI.SX32 R156, R0, R3, 0x1c ;  /* 0x00000003009c7211 */ /* 0x000fc400078fe2ff */
[----:B------:R-:W-:Y:S01]  /*15a0*/  CS2R R2, SRZ ;  /* 0x0000000000027805 */ /* 0x000fe2000001ff00 */
[----:B------:R-:W-:Y:S01]  /*15b0*/  IMAD.MOV.U32 R0, RZ, RZ, RZ ;  /* 0x000000ffff007224 */ /* 0x000fe200078e00ff */
[----:B------:R-:W-:Y:S01]  /*15c0*/  UIADD3 UR4, -UR12, URZ, URZ ;  /* 0x0000003f0c047290 */ /* 0x000fe2000fffe13f */
[----:B------:R-:W-:Y:S01]  /*15d0*/  VIMNMX R156, R156, UR6, PT ;  /* 0x000000069c9c7c48 */ /* 0x000fe2000bfe0100 */
[----:B------:R-:W-:Y:S01]  /*15e0*/  IMAD.U32 R218, RZ, RZ, UR12 ;  /* 0x0000000cffda7e24 */ /* 0x000fe2000f8e00ff */
[----:B------:R-:W-:Y:S01]  /*15f0*/  CS2R R58, SRZ ;  /* 0x00000000003a7805 */ /* 0x000fe2000001ff00 */
[----:B------:R-:W-:Y:S01]  /*1600*/  UIMAD UR4, UR9, UR4, UR8 ;  /* 0x00000004090472a4 */ /* 0x000fe2000f8e0208 */
[----:B------:R-:W-:Y:S02]  /*1610*/  ISETP.GE.AND P1, PT, R156, 0x1, PT ;  /* 0x000000019c00780c */ /* 0x000fe40003f26270 */
[----:B------:R-:W-:Y:S02]  /*1620*/  CS2R R176, SRZ ;  /* 0x0000000000b07805 */ /* 0x000fe4000001ff00 */
[----:B------:R-:W-:-:S02]  /*1630*/  CS2R R54, SRZ ;  /* 0x0000000000367805 */ /* 0x000fc4000001ff00 */
[----:B------:R-:W-:Y:S02]  /*1640*/  CS2R R50, SRZ ;  /* 0x0000000000327805 */ /* 0x000fe4000001ff00 */
[----:B------:R-:W-:Y:S01]  /*1650*/  CS2R R174, SRZ ;  /* 0x0000000000ae7805 */ /* 0x000fe2000001ff00 */
        /* <DEDUP_REMOVED lines=25> */
[----:B------:R-:W-:Y:S02]  /*17f0*/  USHF.R.U32.HI UR4, URZ, 0x4, UR5 ;  /* 0x000000043f047899 */ /* 0x000fe40008011605 */
[----:B------:R-:W-:Y:S02]  /*1800*/  UIADD3 UR5, UR5, 0xa000, URZ ;  /* 0x0000a00005057890 */ /* 0x000fe4000fffe03f */
[----:B------:R-:W-:Y:S02]  /*1810*/  ULOP3.LUT UR4, UR4, 0x3fff, URZ, 0xc0, !UPT ;  /* 0x00003fff04047892 */ /* 0x000fe4000f8ec03f */
[----:B------:R-:W-:Y:S02]  /*1820*/  USHF.R.U32.HI UR5, URZ, 0x4, UR5 ;  /* 0x000000043f057899 */ /* 0x000fe40008011605 */
[----:B------:R-:W-:Y:S02]  /*1830*/  ULOP3.LUT UR39, UR4, 0x10000, URZ, 0xfc, !UPT ;  /* 0x0001000004277892 */ /* 0x000fe4000f8efc3f */
[----:B------:R-:W-:-:S03]  /*1840*/  ULOP3.LUT UR40, UR5, 0x3fff, URZ, 0xc0, !UPT ;  /* 0x00003fff05287892 */ /* 0x000fc6000f8ec03f */
[----:B------:R-:W-:Y:S02]  /*1850*/  UMOV UR5, 0x40000040 ;  /* 0x4000004000057882 */ /* 0x000fe40000000000 */
[----:B------:R-:W-:Y:S01]  /*1860*/  UMOV UR4, UR39 ;  /* 0x0000002700047c82 */ /* 0x000fe20008000000 */
[----:B------:R-:W-:Y:S02]  /*1870*/  IMAD.U32 R23, RZ, RZ, UR5 ;  /* 0x00000005ff177e24 */ /* 0x000fe4000f8e00ff */
[----:B------:R-:W-:Y:S01]  /*1880*/  IMAD.U32 R22, RZ, RZ, UR4 ;  /* 0x00000004ff167e24 */ /* 0x000fe2000f8e00ff */
        /* <DEDUP_REMOVED lines=17> */
.L_x_13604:
[----:B------:R-:W-:Y:S01]  /*19a0*/  R2UR UR5, R224 ;  /* 0x00000000e00572ca */ /* 0x000fe200000e0000 */
[----:B------:R-:W0:Y:S01]  /*19b0*/  S2R R3, SR_CgaCtaId ;  /* 0x0000000000037919 */ /* 0x000e220000008800 */
[----:B------:R-:W-:Y:S01]  /*19c0*/  MOV R0, 0x400 ;  /* 0x0000040000007802 */ /* 0x000fe20000000f00 */
[----:B------:R-:W1:Y:S10]  /*19d0*/  S2R R16, SR_TID.X ;  /* 0x0000000000107919 */ /* 0x000e740000002100 */
[----:B------:R-:W-:-:S04]  /*19e0*/  ULEA.HI UR4, UR5, UR5, URZ, 0x1 ;  /* 0x0000000505047291 */ /* 0x000fc8000f8f083f */
[----:B------:R-:W-:-:S04]  /*19f0*/  ULOP3.LUT UR4, UR4, 0xfffffffe, URZ, 0xc0, !UPT ;  /* 0xfffffffe04047892 */ /* 0x000fc8000f8ec03f */
[----:B------:R-:W-:-:S06]  /*1a00*/  UIADD3 UR4, UR5, -UR4, URZ ;  /* 0x8000000405047290 */ /* 0x000fcc000fffe03f */
[----:B------:R-:W-:-:S05]  /*1a10*/  IMAD.U32 R2, RZ, RZ, UR4 ;  /* 0x00000004ff027e24 */ /* 0x000fca000f8e00ff */
[----:B------:R-:W-:Y:S02]  /*1a20*/  SHF.L.U32 R2, R2, 0x1f, RZ ;  /* 0x0000001f02027819 */ /* 0x000fe400000006ff */
[----:B0-----:R-:W-:Y:S02]  /*1a30*/  LEA R5, R3, R0, 0x18 ;  /* 0x0000000003057211 */ /* 0x001fe400078ec0ff */
[----:B-1----:R-:W-:Y:S02]  /*1a40*/  SHF.R.U32.HI R16, RZ, 0x7, R16 ;  /* 0x00000007ff107819 */ /* 0x002fe40000011610 */
[----:B------:R-:W0:Y:S03]  /*1a50*/  SYNCS.PHASECHK.TRANS64.TRYWAIT P0, [R5+URZ+0x32400], R2 ;  /* 0x03240002050075a7 */ /* 0x000e26000800017f */
[----:B------:R-:W-:Y:S01]  /*1a60*/  VIADD R178, R16, 0x8 ;  /* 0x0000000810b27836 */ /* 0x000fe20000000000 */
[----:B0-----:R-:W-:Y:S06]  /*1a70*/  @!P0 BRA `(.L_x_13605) ;  /* 0x0000010c00f88947 */ /* 0x001fec0003800000 */
.L_x_13762:
[----:B------:R-:W-:Y:S05]  /*1a80*/  WARPSYNC.ALL ;  /* 0x0000000000007948 */ /* 0x000fea0003800000 */
[----:B------:R-:W-:Y:S01]  /*1a90*/  R2UR UR4, R229 ;  /* 0x00000000e50472ca */ /* 0x000fe200000e0000 */
[----:B------:R1:W-:-:S12]  /*1aa0*/  BAR.SYNC.DEFER_BLOCKING R178, 0x100 ;  /* 0x000400b20000751d */ /* 0x0003d80000010000 */
[----:B------:R-:W-:-:S05]  /*1ab0*/  IMAD.U32 R0, RZ, RZ, UR4 ;  /* 0x00000004ff007e24 */ /* 0x000fca000f8e00ff */
[----:B------:R-:W-:-:S13]  /*1ac0*/  ISETP.NE.AND P0, PT, R0, 0x3, PT ;  /* 0x000000030000780c */ /* 0x000fda0003f05270 */
[----:B-1----:R-:W-:Y:S05]  /*1ad0*/  @!P0 BRA `(.L_x_13606) ;  /* 0x0000000000048947 */ /* 0x002fea0003800000 */
[----:B------:R-:W-:Y:S01]  /*1ae0*/  BPT.TRAP 0x1 ;  /* 0x000000040000795c */ /* 0x000fe20000300000 */
.L_x_13606:
[----:B------:R-:W-:Y:S02]  /*1af0*/  IMAD.U32 R3, RZ, RZ, UR37 ;  /* 0x00000025ff037e24 */ /* 0x000fe4000f8e00ff */
[----:B------:R-:W-:-:S03]  /*1b00*/  IMAD.U32 R0, RZ, RZ, UR36 ;  /* 0x00000024ff007e24 */ /* 0x000fc6000f8e00ff */
[----:B------:R-:W-:Y:S01]  /*1b10*/  SHF.L.U32 R3, R3, 0x1f, RZ ;  /* 0x0000001f03037819 */ /* 0x000fe200000006ff */
[----:B------:R-:W-:-:S04]  /*1b20*/  IMAD R0, R0, 0x8, R5 ;  /* 0x0000000800007824 */ /* 0x000fc800078e0205 */
[----:B------:R1:W2:Y:S01]  /*1b30*/  SYNCS.PHASECHK.TRANS64.TRYWAIT P1, [R0+URZ+0x32430], R3 ;  /* 0x03243003000075a7 */ /* 0x0002a2000802017f */
[----:B------:R-:W-:Y:S05]  /*1b40*/  @!P0 BRA `(.L_x_13607) ;  /* 0x0000000000048947 */ /* 0x000fea0003800000 */
[----:B------:R-:W-:Y:S01]  /*1b50*/  BPT.TRAP 0x1 ;  /* 0x000000040000795c */ /* 0x000fe20000300000 */
.L_x_13607:
[----:B--2---:R-:W-:Y:S05]  /*1b60*/  @P1 BRA `(.L_x_13608) ;  /* 0x0000000000081947 */ /* 0x004fea0003800000 */
[----:B------:R-:W2:Y:S02]  /*1b70*/  SYNCS.PHASECHK.TRANS64.TRYWAIT P1, [R0+URZ+0x32430], R3 ;  /* 0x03243003000075a7 */ /* 0x000ea4000802017f */
[----:B--2---:R-:W-:Y:S05]  /*1b80*/  @!P1 BRA `(.L_x_13609) ;  /* 0x0000010c00c89947 */ /* 0x004fea0003800000 */
.L_x_13608:
[----:B------:R-:W-:Y:S01]  /*1b90*/  R2UR UR4, R5 ;  /* 0x00000000050472ca */ /* 0x000fe200000e0000 */
[----:B------:R-:W-:Y:S01]  /*1ba0*/  WARPGROUP.ARRIVE ;  /* 0x00000000000079c5 */ /* 0x000fe20000000000 */
[----:B------:R-:W-:Y:S01]  /*1bb0*/  UMOV UR8, UR39 ;  /* 0x0000002700087c82 */ /* 0x000fe20008000000 */
[----:B------:R-:W-:Y:S01]  /*1bc0*/  UMOV UR9, 0x40000040 ;  /* 0x4000004000097882 */ /* 0x000fe20000000000 */
[----:B------:R-:W-:Y:S01]  /*1bd0*/  UMOV UR11, 0x40000040 ;  /* 0x40000040000b7882 */ /* 0x000fe20000000000 */
[----:B------:R-:W-:-:S08]  /*1be0*/  UIADD3 UR5, UR39, 0x2, URZ ;  /* 0x0000000227057890 */ /* 0x000fd0000fffe03f */
[----:B------:R-:W-:-:S04]  /*1bf0*/  UIADD3 UR4, UR4, 0x1c400, URZ ;  /* 0x0001c40004047890 */ /* 0x000fc8000fffe03f */
[----:B------:R-:W-:-:S04]  /*1c00*/  USHF.R.U32.HI UR4, URZ, 0x4, UR4 ;  /* 0x000000043f047899 */ /* 0x000fc80008011604 */
[----:B------:R-:W-:-:S04]  /*1c10*/  ULOP3.LUT UR4, UR4, 0x3fff, URZ, 0xc0, !UPT ;  /* 0x00003fff04047892 */ /* 0x000fc8000f8ec03f */
[----:B------:R-:W-:-:S04]  /*1c20*/  ULOP3.LUT UR60, UR4, 0x10000, URZ, 0xfc, !UPT ;  /* 0x00010000043c7892 */ /* 0x000fc8000f8efc3f */
[----:B------:R-:W-:-:S04]  /*1c30*/  UIMAD UR4, UR36, 0x300, UR60 ;  /* 0x00000300240478a4 */ /* 0x000fc8000f8e023c */
[----:B------:R-:W-:-:S03]  /*1c40*/  UIADD3 UR6, UR4, 0x2, URZ ;  /* 0x0000000204067890 */ /* 0x000fc6000fffe03f */
[----:B------:R-:W-:Y:S02]  /*1c50*/  UMOV UR10, UR4 ;  /* 0x00000004000a7c82 */ /* 0x000fe40008000000 */
        /* <DEDUP_REMOVED lines=35> */
.L_x_13763:
[----:B------:R-:W-:Y:S05]  /*1e90*/  @!P0 BRA `(.L_x_13611) ;  /* 0x0000000000048947 */ /* 0x000fea0003800000 */
[----:B------:R-:W-:Y:S01]  /*1ea0*/  BPT.TRAP 0x1 ;  /* 0x000000040000795c */ /* 0x000fe20000300000 */
.L_x_13611:
[----:B------:R4:W0:Y:S01]  /*1eb0*/  SYNCS.PHASECHK.TRANS64.TRYWAIT P1, [R0+URZ+0x32450], R3 ;  /* 0x03245003000075a7 */ /* 0x000822000802017f */
[----:B------:R-:W-:Y:S05]  /*1ec0*/  @!P0 BRA `(.L_x_13612) ;  /* 0x0000000000048947 */ /* 0x000fea0003800000 */
[----:B------:R-:W-:Y:S01]  /*1ed0*/  BPT.TRAP 0x1 ;  /* 0x000000040000795c */ /* 0x000fe20000300000 */
.L_x_13612:
[----:B0-----:R-:W-:Y:S05]  /*1ee0*/  @P1 BRA `(.L_x_13613) ;  /* 0x0000000000081947 */ /* 0x001fea0003800000 */
[----:B------:R-:W0:Y:S02]  /*1ef0*/  SYNCS.PHASECHK.TRANS64.TRYWAIT P1, [R0+URZ+0x32450], R3 ;  /* 0x03245003000075a7 */ /* 0x000e24000802017f */
[----:B0-----:R-:W-:Y:S05]  /*1f00*/  @!P1 BRA `(.L_x_13614) ;  /* 0x0000010c00109947 */ /* 0x001fea0003800000 */
.L_x_13613:
[----:B------:R-:W-:Y:S01]  /*1f10*/  R2UR UR4, R5 ;  /* 0x00000000050472ca */ /* 0x000fe200000e0000 */
[----:B------:R-:W-:Y:S01]  /*1f20*/  WARPGROUP.ARRIVE ;  /* 0x00000000000079c5 */ /* 0x000fe20000000000 */
[----:B------:R-:W-:Y:S01]  /*1f30*/  UMOV UR9, 0x40000040 ;  /* 0x4000004000097882 */ /* 0x000fe20000000000 */
[----:B------:R-:W-:Y:S01]  /*1f40*/  UMOV UR11, 0x40000040 ;  /* 0x40000040000b7882 */ /* 0x000fe20000000000 */
[----:B------:R-:W-:Y:S01]  /*1f50*/  UMOV UR13, 0x40000040 ;  /* 0x40000040000d7882 */ /* 0x000fe20000000000 */
[----:B------:R-:W-:Y:S01]  /*1f60*/  UMOV UR15, 0x40000040 ;  /* 0x40000040000f7882 */ /* 0x000fe20000000000 */
[----:B------:R-:W-:Y:S01]  /*1f70*/  IMAD.U32 R9, RZ, RZ, UR13 ;  /* 0x0000000dff097e24 */ /* 0x000fe2000f8e00ff */
[----:B------:R-:W-:Y:S01]  /*1f80*/  UMOV UR57, 0x40000040 ;  /* 0x4000004000397882 */ /* 0x000fe20000000000 */
[----:B------:R-:W-:Y:S01]  /*1f90*/  UMOV UR59, 0x40000040 ;  /* 0x40000040003b7882 */ /* 0x000fe20000000000 */
[----:B------:R-:W-:Y:S01]  /*1fa0*/  IMAD.U32 R11, RZ, RZ, UR9 ;  /* 0x00000009ff0b7e24 */ /* 0x000fe2000f8e00ff */
[----:B------:R-:W-:Y:S01]  /*1fb0*/  UMOV UR17, 0x40000040 ;  /* 0x4000004000117882 */ /* 0x000fe20000000000 */
[----:B------:R-:W-:Y:S01]  /*1fc0*/  UMOV UR19, 0x40000040 ;  /* 0x4000004000137882 */ /* 0x000fe20000000000 */
[----:B------:R-:W-:Y:S01]  /*1fd0*/  UMOV UR21, 0x40000040 ;  /* 0x4000004000157882 */ /* 0x000fe20000000000 */
[----:B------:R-:W-:Y:S01]  /*1fe0*/  UIADD3 UR4, UR4, 0x400, URZ ;  /* 0x0000040004047890 */ /* 0x000fe2000fffe03f */
[----:B------:R-:W0:Y:S01]  /*1ff0*/  LDC R12, c[0x0][0x448] ;  /* 0x00011200ff0c7b82 */ /* 0x000e220000000800 */
[----:B------:R-:W-:Y:S01]  /*2000*/  UMOV UR23, 0x40000040 ;  /* 0x4000004000177882 */ /* 0x000fe20000000000 */
[----:B------:R-:W-:Y:S01]  /*2010*/  UMOV UR25, 0x40000040 ;  /* 0x4000004000197882 */ /* 0x000fe20000000000 */
[----:B------:R-:W-:Y:S01]  /*2020*/  USHF.R.U32.HI UR4, URZ, 0x4, UR4 ;  /* 0x000000043f047899 */ /* 0x000fe20008011604 */
[----:B------:R-:W-:Y:S01]  /*2030*/  VIADD R13, R201, UR38 ;  /* 0x00000026c90d7c36 */ /* 0x000fe20008000000 */
[----:B------:R-:W-:Y:S01]  /*2040*/  UMOV UR27, 0x40000040 ;  /* 0x40000040001b7882 */ /* 0x000fe20000000000 */
[----:B------:R-:W-:Y:S01]  /*2050*/  UMOV UR29, 0x40000040 ;  /* 0x40000040001d7882 */ /* 0x000fe20000000000 */
[----:B------:R-:W-:Y:S01]  /*2060*/  ULOP3.LUT UR7, UR4, 0x3fff, URZ, 0xc0, !UPT ;  /* 0x00003fff04077892 */ /* 0x000fe2000f8ec03f */
[----:B------:R-:W5:Y:S01]  /*2070*/  S2R R78, SR_TID.X ;  /* 0x00000000004e7919 */ /* 0x000f620000002100 */
[----:B------:R-:W-:-:S02]  /*2080*/  ULOP3.LUT UR4, UR40, 0x10000, URZ, 0xfc, !UPT ;  /* 0x0001000028047892 */ /* 0x000fc4000f8efc3f */
[----:B------:R-:W-:Y:S02]  /*2090*/  ULOP3.LUT UR39, UR7, 0x10000, URZ, 0xfc, !UPT ;  /* 0x0001000007277892 */ /* 0x000fe4000f8efc3f */
[----:B------:R-:W-:Y:S02]  /*20a0*/  UIADD3 UR6, UR4, 0x2, URZ ;  /* 0x0000000204067890 */ /* 0x000fe4000fffe03f */
[----:B------:R-:W-:Y:S01]  /*20b0*/  UIMAD UR5, UR36, 0xc00, UR39 ;  /* 0x00000c00240578a4 */ /* 0x000fe2000f8e0227 */
[----:B------:R-:W-:Y:S01]  /*20c0*/  UMOV UR8, UR4 ;  /* 0x0000000400087c82 */ /* 0x000fe20008000000 */
[----:B------:R-:W-:Y:S01]  /*20d0*/  UIADD3 UR56, UR4, 0x400, URZ ;  /* 0x0000040004387890 */ /* 0x000fe2000fffe03f */
[----:B------:R-:W-:Y:S02]  /*20e0*/  IMAD.U32 R10, RZ, RZ, UR8 ;  /* 0x00000008ff0a7e24 */ /* 0x000fe4000f8e00ff */
[----:B------:R-:W-:Y:S01]  /*20f0*/  UMOV UR12, UR6 ;  /* 0x00000006000c7c82 */ /* 0x000fe20008000000 */
[----:B------:R-:W-:Y:S01]  /*2100*/  UIADD3 UR6, UR4, 0x4, URZ ;  /* 0x0000000404067890 */ /* 0x000fe2000fffe03f */
[----:B------:R-:W-:Y:S01]  /*2110*/  IMAD.U32 R8, RZ, RZ, UR12 ;  /* 0x0000000cff087e24 */ /* 0x000fe2000f8e00ff */
[----:B------:R-:W-:Y:S01]  /*2120*/  UMOV UR10, UR5 ;  /* 0x00000005000a7c82 */ /* 0x000fe20008000000 */
[----:B------:R-:W-:Y:S01]  /*2130*/  UIADD3 UR58, UR5, 0x300, URZ ;  /* 0x00000300053a7890 */ /* 0x000fe2000fffe03f */
[----:B------:R-:W-:Y:S01]  /*2140*/  HGMMA.64x96x16.F32 R24, gdesc[UR8], R24, gsb0 ;  /* 0x01600000081879f0 */ /* 0x000fe20008000818 */
[----:B------:R-:W-:Y:S01]  /*2150*/  UIADD3 UR8, UR5, 0x2, URZ ;  /* 0x0000000205087890 */ /* 0x000fe2000fffe03f */
[----:B0-----:R-:W-:Y:S01]  /*2160*/  ISETP.NE.AND P1, PT, R12, 0x1, PT ;  /* 0x000000010c00780c */ /* 0x001fe20003f25270 */
[----:B------:R-:W-:Y:S01]  /*2170*/  UIADD3 UR10, UR5, 0x302, URZ ;  /* 0x00000302050a7890 */ /* 0x000fe2000fffe03f */
[----:B------:R-:W0:Y:S01]  /*2180*/  LDC R12, c[0x0][0x2f0] ;  /* 0x0000bc00ff0c7b82 */ /* 0x000e220000000800 */
[----:B------:R-:W-:Y:S01]  /*2190*/  UMOV UR9, 0x40000040 ;  /* 0x4000004000097882 */ /* 0x000fe20000000000 */
[----:B------:R-:W-:Y:S01]  /*21a0*/  UMOV UR11, 0x40000040 ;  /* 0x40000040000b7882 */ /* 0x000fe20000000000 */
[----:B------:R-:W-:Y:S01]  /*21b0*/  UIADD3 UR16, UR4, 0x406, URZ ;  /* 0x0000040604107890 */ /* 0x000fe2000fffe03f */
[----:B------:R-:W-:Y:S01]  /*21c0*/  UMOV UR14, UR8 ;  /* 0x00000008000e7c82 */ /* 0x000fe20008000000 */
[----:B------:R-:W-:-:S02]  /*21d0*/  UIADD3 UR8, UR5, 0x4, URZ ;  /* 0x0000000405087890 */ /* 0x000fc4000fffe03f */
[----:B------:R-:W-:Y:S02]  /*21e0*/  UIADD3 UR18, UR5, 0x306, URZ ;  /* 0x0000030605127890 */ /* 0x000fe4000fffe03f */
[----:B------:R-:W-:Y:S02]  /*21f0*/  UIADD3 UR20, UR4, 0x800, URZ ;  /* 0x0000080004147890 */ /* 0x000fe4000fffe03f */
[----:B------:R-:W1:Y:S01]  /*2200*/  @P1 LDC R20, c[0x0][0x44c] ;  /* 0x00011300ff141b82 */ /* 0x000e620000000800 */
[----:B------:R-:W-:Y:S02]  /*2210*/  UIADD3 UR22, UR5, 0x600, URZ ;  /* 0x0000060005167890 */ /* 0x000fe4000fffe03f */
[----:B------:R-:W-:Y:S02]  /*2220*/  UIADD3 UR24, UR4, 0x802, URZ ;  /* 0x0000080204187890 */ /* 0x000fe4000fffe03f */
[----:B------:R-:W-:Y:S02]  /*2230*/  UIADD3 UR26, UR5, 0x602, URZ ;  /* 0x00000602051a7890 */ /* 0x000fe4000fffe03f */
[----:B------:R-:W-:-:S02]  /*2240*/  UIADD3 UR28, UR4, 0x804, URZ ;  /* 0x00000804041c7890 */ /* 0x000fc4000fffe03f */
[----:B------:R-:W-:Y:S01]  /*2250*/  UIADD3 UR30, UR5, 0x604, URZ ;  /* 0x00000604051e7890 */ /* 0x000fe2000fffe03f */
        /* <DEDUP_REMOVED lines=10> */
[----:B-1----:R-:W-:Y:S01]  /*2300*/  @P1 IMAD.HI.U32 R21, R13, R20, RZ ;  /* 0x000000140d151227 */ /* 0x002fe200078e00ff */
[----:B------:R-:W-:Y:S01]  /*2310*/  UIADD3 UR46, UR5, 0x902, URZ ;  /* 0x00000902052e7890 */ /* 0x000fe2000fffe03f */
[----:B------:R-:W-:Y:S01]  /*2320*/  UMOV UR45, 0x40000040 ;  /* 0x40000040002d7882 */ /* 0x000fe20000000000 */
[----:B------:R-:W-:Y:S01]  /*2330*/  UMOV UR47, 0x40000040 ;  /* 0x40000040002f7882 */ /* 0x000fe20000000000 */
[----:B------:R-:W-:Y:S01]  /*2340*/  UIADD3 UR48, UR4, 0xc04, URZ ;  /* 0x00000c0404307890 */ /* 0x000fe2000fffe03f */
[----:B------:R-:W-:Y:S01]  /*2350*/  IMAD.MOV.U32 R20, RZ, RZ, R13 ;  /* 0x000000ffff147224 */ /* 0x000fe200078e000d */
[----:B------:R-:W-:Y:S01]  /*2360*/  UIADD3 UR50, UR5, 0x904, URZ ;  /* 0x0000090405327890 */ /* 0x000fe2000fffe03f */
[----:B------:R-:W1:Y:S01]  /*2370*/  LDC R13, c[0x0][0x288] ;  /* 0x0000a200ff0d7b82 */ /* 0x000e620000000800 */
[----:B------:R-:W-:Y:S01]  /*2380*/  UMOV UR49, 0x40000040 ;  /* 0x4000004000317882 */ /* 0x000fe20000000000 */
[----:B------:R-:W-:Y:S01]  /*2390*/  UMOV UR51, 0x40000040 ;  /* 0x4000004000337882 */ /* 0x000fe20000000000 */
[----:B------:R-:W-:Y:S01]  /*23a0*/  UMOV UR53, 0x40000040 ;  /* 0x4000004000357882 */ /* 0x000fe20000000000 */
[----:B------:R-:W-:Y:S01]  /*23b0*/  UMOV UR55, 0x40000040 ;  /* 0x4000004000377882 */ /* 0x000fe20000000000 */
[----:B------:R-:W-:Y:S01]  /*23c0*/  ULOP3.LUT UR7, UR7, 0x3000000, URZ, 0xfc, !UPT ;  /* 0x0300000007077892 */ /* 0x000fe2000f8efc3f */
[----:B--2-4-:R-:W-:Y:S01]  /*23d0*/  IMAD.U32 R3, RZ, RZ, UR53 ;  /* 0x00000035ff037e24 */ /* 0x014fe2000f8e00ff */
        /* <DEDUP_REMOVED lines=20> */
[----:B------:R-:W-:Y:S01]  /*2520*/  ULDC UR6, c[0x0][0xa80] ;  /* 0x0002a00000067ab9 */ /* 0x000fe20000000800 */
[----:B---3--:R-:W-:Y:S01]  /*2530*/  IMAD.U32 R5, RZ, RZ, UR13 ;  /* 0x0000000dff057e24 */ /* 0x008fe2000f8e00ff */
        /* <DEDUP_REMOVED lines=12> */
[----:B------:R-:W-:Y:S01]  /*2600*/  IMAD.U32 R2, RZ, RZ, UR52 ;  /* 0x00000034ff027e24 */ /* 0x000fe2000f8e00ff */
[----:B------:R-:W-:Y:S02]  /*2610*/  WARPGROUP.DEPBAR.LE gsb0, 0x0 ;  /* 0x00008000000079c5 */ /* 0x000fe40000010000 */
[----:B------:R-:W-:-:S06]  /*2620*/  WARPGROUP.ARRIVE ;  /* 0x00000000000079c5 */ /* 0x000fcc0000000000 */
[----:B------:R-:W-:Y:S03]  /*2630*/  HGMMA.64x96x16.F32 R24, gdesc[UR56], R24, gsb0 ;  /* 0x01600000381879f0 */ /* 0x000fe60008000818 */
        /* <DEDUP_REMOVED lines=39> */
[----:B------:R2:W3:Y:S01]  /*28b0*/  MUFU.TANH R72, R24 ;  /* 0x0000001800487308 */ /* 0x0004e20000002400 */
        /* <DEDUP_REMOVED lines=8> */
[----:B--2---:R-:W2:Y:S01]  /*2940*/  @P1 LDC R24, c[0x0][0x450] ;  /* 0x00011400ff181b82 */ /* 0x004ea20000000800 */
        /* <DEDUP_REMOVED lines=23> */
[----:B--2---:R-:W-:Y:S01]  /*2ac0*/  @P1 SHF.R.U32.HI R20, RZ, R24, R21 ;  /* 0x00000018ff141219 */ /* 0x004fe20000011615 */
[----:B------:R-:W-:-:S02]  /*2ad0*/  IMAD.MOV.U32 R21, RZ, RZ, -0x60 ;  /* 0xffffffa0ff157424 */ /* 0x000fc400078e00ff */
[----:B------:R-:W-:Y:S01]  /*2ae0*/  FMUL.FTZ R42, R42, UR4 ;  /* 0x000000042a2a7c20 */ /* 0x000fe20008410000 */
[----:B------:R-:W-:Y:S01]  /*2af0*/  FMUL.FTZ R43, R43, UR4 ;  /* 0x000000042b2b7c20 */ /* 0x000fe20008410000 */
[----:B------:R-:W-:Y:S01]  /*2b00*/  FMUL.FTZ R46, R46, UR4 ;  /* 0x000000042e2e7c20 */ /* 0x000fe20008410000 */
[----:B----4-:R-:W2:Y:S01]  /*2b10*/  SHFL.IDX PT, R25, R20, RZ, 0x1c1f ;  /* 0x001c1fff14197589 */ /* 0x010ea200000e0000 */
[----:B------:R-:W-:Y:S01]  /*2b20*/  IMAD R21, R156, R21, 0x60 ;  /* 0x000000609c157424 */ /* 0x000fe200078e0215 */
[----:B------:R-:W-:Y:S01]  /*2b30*/  MUFU.TANH R36, R36 ;  /* 0x0000002400247308 */ /* 0x000fe20000002400 */
[----:B------:R-:W-:Y:S01]  /*2b40*/  FMUL.FTZ R47, R47, UR4 ;  /* 0x000000042f2f7c20 */ /* 0x000fe20008410000 */
[----:B------:R-:W4:Y:S01]  /*2b50*/  SHFL.IDX PT, R20, R20, 0x1, 0x1c1f ;  /* 0x003c1f0014147f89 */ /* 0x000f2200000e0000 */
[----:B0-----:R-:W-:Y:S02]  /*2b60*/  IMAD R21, R12, UR61, R21 ;  /* 0x0000003d0c157c24 */ /* 0x001fe4000f8e0215 */
[----:B------:R-:W-:Y:S01]  /*2b70*/  FMUL.FTZ R50, R50, UR4 ;  /* 0x0000000432327c20 */ /* 0x000fe20008410000 */
[----:B------:R-:W-:Y:S01]  /*2b80*/  FMUL.FTZ R51, R51, UR4 ;  /* 0x0000000433337c20 */ /* 0x000fe20008410000 */
[----:B------:R-:W-:Y:S01]  /*2b90*/  FMUL.FTZ R54, R54, UR4 ;  /* 0x0000000436367c20 */ /* 0x000fe20008410000 */
[----:B------:R-:W-:Y:S01]  /*2ba0*/  IMAD R24, R202, -0x2, R21 ;  /* 0xfffffffeca187824 */ /* 0x000fe200078e0215 */
[----:B------:R-:W0:Y:S01]  /*2bb0*/  MUFU.TANH R41, R41 ;  /* 0x0000002900297308 */ /* 0x000e220000002400 */
[----:B------:R-:W-:Y:S01]  /*2bc0*/  FMUL.FTZ R55, R55, UR4 ;  /* 0x0000000437377c20 */ /* 0x000fe20008410000 */
[----:B------:R-:W-:Y:S01]  /*2bd0*/  FMUL.FTZ R58, R58, UR4 ;  /* 0x000000043a3a7c20 */ /* 0x000fe20008410000 */
[----:B------:R-:W-:Y:S01]  /*2be0*/  FMUL.FTZ R59, R59, UR4 ;  /* 0x000000043b3b7c20 */ /* 0x000fe20008410000 */
[--C-:B-1----:R-:W-:Y:S01]  /*2bf0*/  IADD3 R21, R24, 0x1, -R13.reuse ;  /* 0x0000000118157810 */ /* 0x102fe20007ffe80d */
        /* <DEDUP_REMOVED lines=8> */
[----:B------:R-:W-:Y:S01]  /*2c80*/  UIMAD UR4, UR36, 0xc00, UR7 ;  /* 0x00000c00240478a4 */ /* 0x000fe2000f8e0207 */
[----:B--2---:R-:W-:Y:S01]  /*2c90*/  VIADDMNMX R25, R25, R21, R24, PT ;  /* 0x0000001519197246 */ /* 0x004fe20003800118 */
[----:B------:R-:W-:Y:S01]  /*2ca0*/  IMAD R13, R12, UR61, -R13 ;  /* 0x0000003d0c0d7c24 */ /* 0x000fe2000f8e0a0d */
[----:B------:R2:W-:Y:S02]  /*2cb0*/  MUFU.TANH R76, R29 ;  /* 0x0000001d004c7308 */ /* 0x0005e40000002400 */
[----:B------:R-:W-:-:S02]  /*2cc0*/  ISETP.GT.AND P6, PT, R25, RZ, PT ;  /* 0x000000ff1900720c */ /* 0x000fc40003fc4270 */
[----:B----4-:R-:W-:Y:S01]  /*2cd0*/  VIADDMNMX R20, R20, R21, R24, PT ;  /* 0x0000001514147246 */ /* 0x010fe20003800118 */
[----:B------:R-:W-:Y:S01]  /*2ce0*/  UMOV UR10, UR4 ;  /* 0x00000004000a7c82 */ /* 0x000fe20008000000 */
[C---:B------:R-:W-:Y:S02]  /*2cf0*/  ISETP.GT.AND P5, PT, R25.reuse, 0x1, PT ;  /* 0x000000011900780c */ /* 0x040fe40003fa4270 */
[----:B------:R-:W4:Y:S01]  /*2d00*/  MUFU.TANH R37, R37 ;  /* 0x0000002500257308 */ /* 0x000f220000002400 */
[----:B---3--:R-:W-:Y:S02]  /*2d10*/  FSEL R21, R72, -INF , P6 ;  /* 0xff80000048157808 */ /* 0x008fe40003000000 */
[C---:B------:R-:W-:Y:S02]  /*2d20*/  ISETP.GT.AND P3, PT, R25.reuse, 0x10, PT ;  /* 0x000000101900780c */ /* 0x040fe40003f64270 */
[C---:B------:R-:W-:Y:S02]  /*2d30*/  ISETP.GT.AND P6, PT, R25.reuse, 0x11, PT ;  /* 0x000000111900780c */ /* 0x040fe40003fc4270 */
[----:B------:R-:W-:Y:S01]  /*2d40*/  ISETP.GT.AND P2, PT, R25, 0x8, PT ;  /* 0x000000081900780c */ /* 0x000fe20003f44270 */
[----:B------:R-:W-:Y:S01]  /*2d50*/  MUFU.TANH R45, R45 ;  /* 0x0000002d002d7308 */ /* 0x000fe20000002400 */
[----:B-----5:R-:W-:-:S02]  /*2d60*/  FSEL R183, R32, -INF , P3 ;  /* 0xff80000020b77808 */ /* 0x020fc40001800000 */
[----:B------:R-:W-:Y:S02]  /*2d70*/  FSEL R177, R33, -INF , P6 ;  /* 0xff80000021b17808 */ /* 0x000fe40003000000 */
[C---:B------:R-:W-:Y:S02]  /*2d80*/  ISETP.GT.AND P3, PT, R25.reuse, 0x21, PT ;  /* 0x000000211900780c */ /* 0x040fe40003f64270 */
[C---:B------:R-:W-:Y:S01]  /*2d90*/  ISETP.GT.AND P6, PT, R25.reuse, 0x28, PT ;  /* 0x000000281900780c */ /* 0x040fe20003fc4270 */
[----:B------:R-:W3:Y:S01]  /*2da0*/  MUFU.TANH R52, R52 ;  /* 0x0000003400347308 */ /* 0x000ee20000002400 */
[C---:B------:R-:W-:Y:S02]  /*2db0*/  ISETP.GT.AND P4, PT, R25.reuse, 0x9, PT ;  /* 0x000000091900780c */ /* 0x040fe40003f84270 */
[----:B--2---:R-:W-:Y:S02]  /*2dc0*/  FSEL R29, R28, -INF , P2 ;  /* 0xff8000001c1d7808 */ /* 0x004fe40001000000 */
[----:B------:R-:W-:-:S02]  /*2dd0*/  ISETP.GT.AND P2, PT, R25, 0x19, PT ;  /* 0x000000191900780c */ /* 0x000fc40003f44270 */
[----:B0-----:R-:W-:Y:S01]  /*2de0*/  FSEL R189, R41, -INF , P3 ;  /* 0xff80000029bd7808 */ /* 0x001fe20001800000 */
[----:B------:R-:W0:Y:S01]  /*2df0*/  MUFU.TANH R53, R53 ;  /* 0x0000003500357308 */ /* 0x000e220000002400 */
[----:B-1----:R-:W-:Y:S02]  /*2e00*/  FSEL R187, R44, -INF , P6 ;  /* 0xff8000002cbb7808 */ /* 0x002fe40003000000 */
[C---:B------:R-:W-:Y:S02]  /*2e10*/  ISETP.GT.AND P3, PT, R25.reuse, 0x38, PT ;  /* 0x000000381900780c */ /* 0x040fe40003f64270 */
[----:B------:R-:W-:Y:S02]  /*2e20*/  ISETP.GT.AND P6, PT, R25, 0x39, PT ;  /* 0x000000391900780c */ /* 0x000fe40003fc4270 */
[----:B----4-:R-:W-:Y:S01]  /*2e30*/  FSEL R179, R37, -INF , P2 ;  /* 0xff80000025b37808 */ /* 0x010fe20001000000 */
[----:B------:R-:W-:Y:S01]  /*2e40*/  MUFU.TANH R40, R40 ;  /* 0x0000002800287308 */ /* 0x000fe20000002400 */
[----:B------:R-:W-:-:S02]  /*2e50*/  ISETP.GT.AND P2, PT, R25, 0x30, PT ;  /* 0x000000301900780c */ /* 0x000fc40003f44270 */
[----:B---3--:R-:W-:Y:S02]  /*2e60*/  FSEL R214, R52, -INF , P3 ;  /* 0xff80000034d67808 */ /* 0x008fe40001800000 */
[----:B------:R-:W-:-:S03]  /*2e70*/  ISETP.GT.AND P3, PT, R25, 0x49, PT ;  /* 0x000000491900780c */ /* 0x000fc60003f64270 */
[----:B------:R-:W1:Y:S01]  /*2e80*/  MUFU.TANH R48, R48 ;  /* 0x0000003000307308 */ /* 0x000e620000002400 */
[----:B0-----:R-:W-:Y:S02]  /*2e90*/  FSEL R215, R53, -INF , P6 ;  /* 0xff80000035d77808 */ /* 0x001fe40003000000 */
[----:B------:R-:W-:-:S05]  /*2ea0*/  ISETP.GT.AND P6, PT, R25, 0x50, PT ;  /* 0x000000501900780c */ /* 0x000fca0003fc4270 */
[----:B------:R-:W-:Y:S08]  /*2eb0*/  MUFU.TANH R56, R56 ;  /* 0x0000003800387308 */ /* 0x000ff00000002400 */
[----:B------:R0:W-:Y:S01]  /*2ec0*/  MUFU.TANH R75, R27 ;  /* 0x0000001b004b7308 */ /* 0x0001e20000002400 */
[----:B-1----:R-:W-:Y:S02]  /*2ed0*/  FSEL R212, R48, -INF , P2 ;  /* 0xff80000030d47808 */ /* 0x002fe40001000000 */
[----:B------:R-:W-:-:S05]  /*2ee0*/  ISETP.GT.AND P2, PT, R25, 0x41, PT ;  /* 0x000000411900780c */ /* 0x000fca0003f44270 */
[----:B------:R-:W1:Y:S01]  /*2ef0*/  MUFU.TANH R61, R61 ;  /* 0x0000003d003d7308 */ /* 0x000e620000002400 */
[----:B0-----:R-:W-:Y:S02]  /*2f00*/  FSEL R27, R73, -INF , P5 ;  /* 0xff800000491b7808 */ /* 0x001fe40002800000 */
[----:B------:R-:W-:-:S04]  /*2f10*/  ISETP.GT.AND P5, PT, R25, 0x18, PT ;  /* 0x000000181900780c */ /* 0x000fc80003fa4270 */
[----:B------:R-:W-:Y:S01]  /*2f20*/  FSEL R181, R36, -INF , P5 ;  /* 0xff80000024b57808 */ /* 0x000fe20002800000 */
[----:B------:R-:W0:Y:S01]  /*2f30*/  MUFU.TANH R64, R64 ;  /* 0x0000004000407308 */ /* 0x000e220000002400 */
[----:B------:R-:W-:-:S04]  /*2f40*/  ISETP.GT.AND P5, PT, R25, 0x29, PT ;  /* 0x000000291900780c */ /* 0x000fc80003fa4270 */
[----:B------:R-:W-:Y:S02]  /*2f50*/  FSEL R185, R45, -INF , P5 ;  /* 0xff8000002db97808 */ /* 0x000fe40002800000 */
[----:B------:R-:W-:Y:S01]  /*2f60*/  ISETP.GT.AND P5, PT, R25, 0x40, PT ;  /* 0x000000401900780c */ /* 0x000fe20003fa4270 */
[----:B------:R-:W-:Y:S01]  /*2f70*/  MUFU.TANH R49, R49 ;  /* 0x0000003100317308 */ /* 0x000fe20000002400 */
[----:B-1----:R-:W-:Y:S02]  /*2f80*/  FSEL R195, R61, -INF , P3 ;  /* 0xff8000003dc37808 */ /* 0x002fe40001800000 */
[----:B------:R-:W-:Y:S02]  /*2f90*/  FSEL R198, R56, -INF , P5 ;  /* 0xff80000038c67808 */ /* 0x000fe40002800000 */
[----:B------:R-:W-:Y:S02]  /*2fa0*/  ISETP.GT.AND P5, PT, R25, 0x51, PT ;  /* 0x000000511900780c */ /* 0x000fe40003fa4270 */
[----:B------:R-:W-:Y:S01]  /*2fb0*/  ISETP.GT.AND P3, PT, R20, RZ, PT ;  /* 0x000000ff1400720c */ /* 0x000fe20003f64270 */
[----:B------:R-:W1:Y:S01]  /*2fc0*/  MUFU.TANH R57, R57 ;  /* 0x0000003900397308 */ /* 0x000e620000002400 */
[----:B0-----:R-:W-:-:S02]  /*2fd0*/  FSEL R166, R64, -INF , P6 ;  /* 0xff80000040a67808 */ /* 0x001fc40003000000 */
[----:B------:R-:W-:-:S05]  /*2fe0*/  ISETP.GT.AND P6, PT, R20, 0x1, PT ;  /* 0x000000011400780c */ /* 0x000fca0003fc4270 */
[----:B------:R-:W0:Y:S08]  /*2ff0*/  MUFU.TANH R65, R65 ;  /* 0x0000004100417308 */ /* 0x000e300000002400 */
[----:B------:R2:W3:Y:S01]  /*3000*/  MUFU.TANH R74, R26 ;  /* 0x0000001a004a7308 */ /* 0x0004e20000002400 */
[----:B-1----:R-:W-:Y:S02]  /*3010*/  FSEL R190, R57, -INF , P2 ;  /* 0xff80000039be7808 */ /* 0x002fe40001000000 */
[----:B------:R-:W-:-:S05]  /*3020*/  ISETP.GT.AND P2, PT, R25, 0x58, PT ;  /* 0x000000581900780c */ /* 0x000fca0003f44270 */
[----:B------:R-:W-:Y:S01]  /*3030*/  MUFU.TANH R60, R60 ;  /* 0x0000003c003c7308 */ /* 0x000fe20000002400 */
[----:B--2---:R-:W-:Y:S02]  /*3040*/  FMNMX.FTZ R26, R21, R27, !PT ;  /* 0x0000001b151a7209 */ /* 0x004fe40007810000 */
[----:B0-----:R-:W-:Y:S02]  /*3050*/  FSEL R167, R65, -INF , P5 ;  /* 0xff80000041a77808 */ /* 0x001fe40002800000 */
[----:B------:R-:W-:Y:S02]  /*3060*/  FMNMX.FTZ R28, R29, R26, !PT ;  /* 0x0000001a1d1c7209 */ /* 0x000fe40007810000 */
[----:B------:R-:W-:Y:S01]  /*3070*/  ISETP.GT.AND P5, PT, R20, 0x8, PT ;  /* 0x000000081400780c */ /* 0x000fe20003fa4270 */
[----:B------:R0:W-:Y:S01]  /*3080*/  MUFU.TANH R77, R31 ;  /* 0x0000001f004d7308 */ /* 0x0001e20000002400 */
[----:B---3--:R-:W-:Y:S02]  /*3090*/  FSEL R24, R74, -INF , P3 ;  /* 0xff8000004a187808 */ /* 0x008fe40001800000 */
[----:B------:R-:W-:-:S02]  /*30a0*/  FSEL R26, R75, -INF , P6 ;  /* 0xff8000004b1a7808 */ /* 0x000fc40003000000 */
[C---:B------:R-:W-:Y:S02]  /*30b0*/  ISETP.GT.AND P3, PT, R20.reuse, 0x10, PT ;  /* 0x000000101400780c */ /* 0x040fe40003f64270 */
[----:B------:R-:W-:Y:S01]  /*30c0*/  ISETP.GT.AND P6, PT, R20, 0x11, PT ;  /* 0x000000111400780c */ /* 0x000fe20003fc4270 */
[----:B------:R-:W1:Y:S01]  /*30d0*/  MUFU.TANH R68, R68 ;  /* 0x0000004400447308 */ /* 0x000e620000002400 */
[----:B0-----:R-:W-:Y:S02]  /*30e0*/  FSEL R31, R76, -INF , P4 ;  /* 0xff8000004c1f7808 */ /* 0x001fe40002000000 */
[----:B------:R-:W-:Y:S02]  /*30f0*/  ISETP.GT.AND P4, PT, R25, 0x20, PT ;  /* 0x000000201900780c */ /* 0x000fe40003f84270 */
[----:B------:R-:W-:Y:S02]  /*3100*/  FMNMX.FTZ R32, R31, R28, !PT ;  /* 0x0000001c1f207209 */ /* 0x000fe40007810000 */
[----:B------:R-:W-:Y:S01]  /*3110*/  FSEL R199, R40, -INF , P4 ;  /* 0xff80000028c77808 */ /* 0x000fe20002000000 */
[----:B------:R-:W0:Y:S01]  /*3120*/  MUFU.TANH R30, R30 ;  /* 0x0000001e001e7308 */ /* 0x000e220000002400 */
[----:B------:R-:W-:-:S02]  /*3130*/  ISETP.GT.AND P4, PT, R25, 0x31, PT ;  /* 0x000000311900780c */ /* 0x000fc40003f84270 */
[----:B------:R-:W-:Y:S02]  /*3140*/  FMNMX.FTZ R32, R183, R32, !PT ;  /* 0x00000020b7207209 */ /* 0x000fe40007810000 */
[----:B------:R-:W-:Y:S02]  /*3150*/  FSEL R213, R49, -INF , P4 ;  /* 0xff80000031d57808 */ /* 0x000fe40002000000 */
[C---:B------:R-:W-:Y:S01]  /*3160*/  ISETP.GT.AND P4, PT, R25.reuse, 0x48, PT ;  /* 0x000000481900780c */ /* 0x040fe20003f84270 */
[----:B------:R-:W2:Y:S01]  /*3170*/  MUFU.TANH R34, R34 ;  /* 0x0000002200227308 */ /* 0x000ea20000002400 */
[----:B-1----:R-:W-:Y:S02]  /*3180*/  FSEL R168, R68, -INF , P2 ;  /* 0xff80000044a87808 */ /* 0x002fe40001000000 */
[----:B------:R-:W-:Y:S02]  /*3190*/  FSEL R193, R60, -INF , P4 ;  /* 0xff8000003cc17808 */ /* 0x000fe40002000000 */
[----:B------:R-:W-:-:S02]  /*31a0*/  ISETP.GT.AND P4, PT, R25, 0x59, PT ;  /* 0x000000591900780c */ /* 0x000fc40003f84270 */
[----:B------:R-:W-:Y:S01]  /*31b0*/  ISETP.GT.AND P2, PT, R20, 0x9, PT ;  /* 0x000000091400780c */ /* 0x000fe20003f44270 */
[----:B------:R-:W1:Y:S01]  /*31c0*/  MUFU.TANH R35, R35 ;  /* 0x0000002300237308 */ /* 0x000e620000002400 */
[----:B0-----:R-:W-:Y:S02]  /*31d0*/  FSEL R28, R30, -INF , P5 ;  /* 0xff8000001e1c7808 */ /* 0x001fe40002800000 */
[----:B------:R-:W-:Y:S02]  /*31e0*/  FMNMX.FTZ R32, R177, R32, !PT ;  /* 0x00000020b1207209 */ /* 0x000fe40007810000 */
[----:B------:R-:W-:Y:S02]  /*31f0*/  FMNMX.FTZ R25, R24, R26, !PT ;  /* 0x0000001a18197209 */ /* 0x000fe40007810000 */
[----:B------:R-:W-:Y:S01]  /*3200*/  FSEL R30, R77, -INF , P2 ;  /* 0xff8000004d1e7808 */ /* 0x000fe20001000000 */
[----:B------:R-:W0:Y:S01]  /*3210*/  MUFU.TANH R38, R38 ;  /* 0x0000002600267308 */ /* 0x000e220000002400 */
[----:B------:R-:W-:-:S02]  /*3220*/  FMNMX.FTZ R32, R181, R32, !PT ;  /* 0x00000020b5207209 */ /* 0x000fc40007810000 */
[----:B------:R-:W-:Y:S02]  /*3230*/  FMNMX.FTZ R25, R28, R25, !PT ;  /* 0x000000191c197209 */ /* 0x000fe40007810000 */
[----:B--2---:R-:W-:Y:S02]  /*3240*/  FSEL R180, R34, -INF , P3 ;  /* 0xff80000022b47808 */ /* 0x004fe40001800000 */
[----:B------:R-:W-:Y:S01]  /*3250*/  FMNMX.FTZ R32, R179, R32, !PT ;  /* 0x00000020b3207209 */ /* 0x000fe20007810000 */
[----:B------:R-:W2:Y:S01]  /*3260*/  MUFU.TANH R39, R39 ;  /* 0x0000002700277308 */ /* 0x000ea20000002400 */
[----:B------:R-:W-:Y:S02]  /*3270*/  FMNMX.FTZ R25, R30, R25, !PT ;  /* 0x000000191e197209 */ /* 0x000fe40007810000 */
[----:B------:R-:W-:Y:S02]  /*3280*/  ISETP.GT.AND P5, PT, R20, 0x18, PT ;  /* 0x000000181400780c */ /* 0x000fe40003fa4270 */
[----:B-1----:R-:W-:-:S02]  /*3290*/  FSEL R188, R35, -INF , P6 ;  /* 0xff80000023bc7808 */ /* 0x002fc40003000000 */
[----:B------:R-:W-:Y:S01]  /*32a0*/  FMNMX.FTZ R32, R199, R32, !PT ;  /* 0x00000020c7207209 */ /* 0x000fe20007810000 */
[----:B------:R-:W1:Y:S01]  /*32b0*/  MUFU.TANH R42, R42 ;  /* 0x0000002a002a7308 */ /* 0x000e620000002400 */
[----:B------:R-:W-:Y:S02]  /*32c0*/  FMNMX.FTZ R25, R180, R25, !PT ;  /* 0x00000019b4197209 */ /* 0x000fe40007810000 */
[----:B------:R-:W-:Y:S02]  /*32d0*/  ISETP.GT.AND P2, PT, R20, 0x19, PT ;  /* 0x000000191400780c */ /* 0x000fe40003f44270 */
[----:B0-----:R-:W-:Y:S02]  /*32e0*/  FSEL R182, R38, -INF , P5 ;  /* 0xff80000026b67808 */ /* 0x001fe40002800000 */
[----:B------:R-:W-:Y:S01]  /*32f0*/  FMNMX.FTZ R32, R189, R32, !PT ;  /* 0x00000020bd207209 */ /* 0x000fe20007810000 */
[----:B------:R-:W0:Y:S01]  /*3300*/  MUFU.TANH R43, R43 ;  /* 0x0000002b002b7308 */ /* 0x000e220000002400 */
[----:B------:R-:W-:-:S02]  /*3310*/  FMNMX.FTZ R25, R188, R25, !PT ;  /* 0x00000019bc197209 */ /* 0x000fc40007810000 */
[----:B------:R-:W-:Y:S02]  /*3320*/  ISETP.GT.AND P3, PT, R20, 0x20, PT ;  /* 0x000000201400780c */ /* 0x000fe40003f64270 */
        /* <DEDUP_REMOVED lines=40> */
[----:B------:R-:W-:Y:S02]  /*35b0*/  FMNMX.FTZ R34, R193, R34, !PT ;  /* 0x00000022c1227209 */ /* 0x000fe40007810000 */
[----:B0-----:R-:W-:Y:S01]  /*35c0*/  FSEL R211, R55, -INF , P2 ;  /* 0xff80000037d37808 */ /* 0x001fe20001000000 */
[----:B------:R-:W0:Y:S01]  /*35d0*/  MUFU.TANH R62, R62 ;  /* 0x0000003e003e7308 */ /* 0x000e220000002400 */
[----:B------:R-:W-:-:S02]  /*35e0*/  FMNMX.FTZ R32, R210, R25, !PT ;  /* 0x00000019d2207209 */ /* 0x000fc40007810000 */
[----:B------:R-:W-:Y:S02]  /*35f0*/  ISETP.GT.AND P6, PT, R20, 0x41, PT ;  /* 0x000000411400780c */ /* 0x000fe40003fc4270 */
[----:B------:R-:W-:Y:S02]  /*3600*/  FMNMX.FTZ R25, R195, R34, !PT ;  /* 0x00000022c3197209 */ /* 0x000fe40007810000 */
[----:B--2---:R-:W-:Y:S01]  /*3610*/  FSEL R197, R58, -INF , P3 ;  /* 0xff8000003ac57808 */ /* 0x004fe20001800000 */
[----:B------:R-:W2:Y:S01]  /*3620*/  MUFU.TANH R63, R63 ;  /* 0x0000003f003f7308 */ /* 0x000ea20000002400 */
[----:B------:R-:W-:Y:S02]  /*3630*/  FMNMX.FTZ R32, R211, R32, !PT ;  /* 0x00000020d3207209 */ /* 0x000fe40007810000 */
[----:B------:R-:W-:Y:S02]  /*3640*/  ISETP.GT.AND P5, PT, R20, 0x48, PT ;  /* 0x000000481400780c */ /* 0x000fe40003fa4270 */
[----:B------:R-:W-:-:S02]  /*3650*/  FMNMX.FTZ R34, R166, R25, !PT ;  /* 0x00000019a6227209 */ /* 0x000fc40007810000 */
[----:B-1----:R-:W-:Y:S01]  /*3660*/  FSEL R191, R59, -INF , P6 ;  /* 0xff8000003bbf7808 */ /* 0x002fe20003000000 */
        /* <DEDUP_REMOVED lines=11> */
[----:B-1----:R-:W-:Y:S02]  /*3720*/  FSEL R169, R69, -INF , P4 ;  /* 0xff80000045a97808 */ /* 0x002fe40002000000 */
[----:B------:R-:W-:Y:S02]  /*3730*/  FMNMX.FTZ R25, R194, R25, !PT ;  /* 0x00000019c2197209 */ /* 0x000fe40007810000 */
[----:B------:R-:W-:-:S02]  /*3740*/  FMNMX.FTZ R33, R169, R32, !PT ;  /* 0x00000020a9217209 */ /* 0x000fc40007810000 */
[----:B------:R-:W-:Y:S01]  /*3750*/  ISETP.GT.AND P2, PT, R20, 0x51, PT ;  /* 0x000000511400780c */ /* 0x000fe20003f44270 */
[----:B------:R-:W1:Y:S01]  /*3760*/  MUFU.TANH R70, R70 ;  /* 0x0000004600467308 */ /* 0x000e620000002400 */
[----:B0-----:R-:W-:Y:S01]  /*3770*/  FSEL R170, R66, -INF , P3 ;  /* 0xff80000042aa7808 */ /* 0x001fe20001800000 */
[----:B------:R-:W0:Y:S01]  /*3780*/  SHFL.BFLY PT, R34, R33, 0x2, 0x1f ;  /* 0x0c401f0021227f89 */ /* 0x000e2200000e0000 */
[----:B------:R-:W-:Y:S02]  /*3790*/  FMNMX.FTZ R25, R196, R25, !PT ;  /* 0x00000019c4197209 */ /* 0x000fe40007810000 */
[----:B------:R-:W-:Y:S02]  /*37a0*/  ISETP.GT.AND P3, PT, R20, 0x58, PT ;  /* 0x000000581400780c */ /* 0x000fe40003f64270 */
[----:B------:R-:W-:Y:S01]  /*37b0*/  FMNMX.FTZ R32, R170, R25, !PT ;  /* 0x00000019aa207209 */ /* 0x000fe20007810000 */
[----:B------:R-:W3:Y:S01]  /*37c0*/  MUFU.TANH R71, R71 ;  /* 0x0000004700477308 */ /* 0x000ee20000002400 */
[----:B--2---:R-:W-:-:S02]  /*37d0*/  FSEL R171, R67, -INF , P2 ;  /* 0xff80000043ab7808 */ /* 0x004fc40001000000 */
[----:B------:R-:W-:Y:S02]  /*37e0*/  ISETP.GT.AND P2, PT, R20, 0x59, PT ;  /* 0x000000591400780c */ /* 0x000fe40003f44270 */
[----:B------:R-:W-:Y:S02]  /*37f0*/  FMNMX.FTZ R25, R171, R32, !PT ;  /* 0x00000020ab197209 */ /* 0x000fe40007810000 */
[----:B-1----:R-:W-:-:S04]  /*3800*/  FSEL R172, R70, -INF , P3 ;  /* 0xff80000046ac7808 */ /* 0x002fc80001800000 */
[----:B------:R-:W-:Y:S02]  /*3810*/  FMNMX.FTZ R20, R172, R25, !PT ;  /* 0x00000019ac147209 */ /* 0x000fe40007810000 */
[----:B---3--:R-:W-:Y:S02]  /*3820*/  FSEL R173, R71, -INF , P2 ;  /* 0xff80000047ad7808 */ /* 0x008fe40001000000 */
[----:B0-----:R-:W-:Y:S02]  /*3830*/  FMNMX.FTZ R34, R33, R34, !PT ;  /* 0x0000002221227209 */ /* 0x001fe40007810000 */
[----:B------:R-:W-:-:S03]  /*3840*/  FMNMX.FTZ R25, R173, R20, !PT ;  /* 0x00000014ad197209 */ /* 0x000fc60007810000 */
[----:B------:R-:W-:Y:S04]  /*3850*/  SHFL.BFLY PT, R33, R34, 0x1, 0x1f ;  /* 0x0c201f0022217f89 */ /* 0x000fe800000e0000 */
[----:B------:R-:W0:Y:S02]  /*3860*/  SHFL.BFLY PT, R20, R25, 0x2, 0x1f ;  /* 0x0c401f0019147f89 */ /* 0x000e2400000e0000 */
[----:B0-----:R-:W-:Y:S02]  /*3870*/  FMNMX.FTZ R32, R25, R20, !PT ;  /* 0x0000001419207209 */ /* 0x001fe40007810000 */
[----:B------:R-:W-:-:S03]  /*3880*/  FMNMX.FTZ R20, R34, R33, !PT ;  /* 0x0000002122147209 */ /* 0x000fc60007810000 */
[----:B------:R-:W0:Y:S01]  /*3890*/  SHFL.BFLY PT, R35, R32, 0x1, 0x1f ;  /* 0x0c201f0020237f89 */ /* 0x000e2200000e0000 */
[C---:B------:R-:W-:Y:S01]  /*38a0*/  FSETP.NEU.FTZ.AND P2, PT, R20.reuse, -INF , PT ;  /* 0xff8000001400780b */ /* 0x040fe20003f5d000 */
[----:B------:R-:W-:-:S05]  /*38b0*/  FMUL.FTZ R174, R20, UR6 ;  /* 0x0000000614ae7c20 */ /* 0x000fca0008410000 */
        /* <DEDUP_REMOVED lines=13> */
[----:B0-----:R-:W-:Y:S01]  /*3990*/  FMNMX.FTZ R21, R32, R35, !PT ;  /* 0x0000002320157209 */ /* 0x001fe20007810000 */
[--C-:B------:R-:W-:Y:S01]  /*39a0*/  FFMA.FTZ R215, R215, UR6, -R174.reuse ;  /* 0x00000006d7d77c23 */ /* 0x100fe200080108ae */
[----:B------:R-:W0:Y:S01]  /*39b0*/  MUFU.EX2 R159, R159 ;  /* 0x0000009f009f7308 */ /* 0x000e220000000800 */
[--C-:B------:R-:W-:Y:S01]  /*39c0*/  FFMA.FTZ R217, R190, UR6, -R174.reuse ;  /* 0x00000006bed97c23 */ /* 0x100fe200080108ae */
[C---:B------:R-:W-:Y:S01]  /*39d0*/  FSETP.NEU.FTZ.AND P2, PT, R21.reuse, -INF , PT ;  /* 0xff8000001500780b */ /* 0x040fe20003f5d000 */
[----:B------:R-:W-:Y:S01]  /*39e0*/  FMUL.FTZ R175, R21, UR6 ;  /* 0x0000000615af7c20 */ /* 0x000fe20008410000 */
[--C-:B------:R-:W-:Y:S01]  /*39f0*/  FFMA.FTZ R190, R193, UR6, -R174.reuse ;  /* 0x00000006c1be7c23 */ /* 0x100fe200080108ae */
[--C-:B------:R-:W-:Y:S01]  /*3a00*/  FFMA.FTZ R193, R195, UR6, -R174.reuse ;  /* 0x00000006c3c17c23 */ /* 0x100fe200080108ae */
[----:B------:R-:W-:-:S02]  /*3a10*/  FFMA.FTZ R198, R198, UR6, -R174 ;  /* 0x00000006c6c67c23 */ /* 0x000fc400080108ae */
[----:B------:R-:W-:Y:S01]  /*3a20*/  FSEL R175, R175, RZ, P2 ;  /* 0x000000ffafaf7208 */ /* 0x000fe20001000000 */
[----:B------:R-:W-:Y:S01]  /*3a30*/  MUFU.EX2 R160, R160 ;  /* 0x000000a000a07308 */ /* 0x000fe20000000800 */
[----:B------:R-:W-:Y:S02]  /*3a40*/  LOP3.LUT P2, RZ, R78, 0x7f, RZ, 0xc0, !PT ;  /* 0x0000007f4eff7812 */ /* 0x000fe4000784c0ff */
[----:B------:R-:W-:Y:S01]  /*3a50*/  SHF.R.U32.HI R78, RZ, 0x7, R78 ;  /* 0x00000007ff4e7819 */ /* 0x000fe2000001164e */
[--C-:B------:R-:W-:Y:S01]  /*3a60*/  FFMA.FTZ R162, R24, UR6, -R175.reuse ;  /* 0x0000000618a27c23 */ /* 0x100fe200080108af */
[--C-:B------:R-:W-:Y:S01]  /*3a70*/  FFMA.FTZ R163, R26, UR6, -R175.reuse ;  /* 0x000000061aa37c23 */ /* 0x100fe200080108af */
[--C-:B------:R-:W-:Y:S01]  /*3a80*/  FFMA.FTZ R164, R28, UR6, -R175.reuse ;  /* 0x000000061ca47c23 */ /* 0x100fe200080108af */
[----:B------:R-:W-:Y:S01]  /*3a90*/  IADD3 R157, -R78, 0xb, RZ ;  /* 0x0000000b4e9d7810 */ /* 0x000fe20007ffe1ff */
[--C-:B------:R-:W-:Y:S01]  /*3aa0*/  FFMA.FTZ R165, R30, UR6, -R175.reuse ;  /* 0x000000061ea57c23 */ /* 0x100fe200080108af */
[----:B------:R-:W1:Y:S01]  /*3ab0*/  MUFU.EX2 R161, R161 ;  /* 0x000000a100a17308 */ /* 0x000e620000000800 */
[----:B0-----:R-:W-:Y:S01]  /*3ac0*/  F2FP.F16.F32.PACK_AB R152, R159, R158 ;  /* 0x0000009e9f98723e */ /* 0x001fe200000000ff */
[--C-:B------:R-:W-:Y:S01]  /*3ad0*/  FFMA.FTZ R180, R180, UR6, -R175.reuse ;  /* 0x00000006b4b47c23 */ /* 0x100fe200080108af */
[--C-:B------:R-:W-:Y:S01]  /*3ae0*/  FFMA.FTZ R182, R182, UR6, -R175.reuse ;  /* 0x00000006b6b67c23 */ /* 0x100fe200080108af */
[----:B------:R-:W-:Y:S01]  /*3af0*/  FFMA.FTZ R183, R184, UR6, -R175 ;  /* 0x00000006b8b77c23 */ /* 0x000fe200080108af */
[----:B------:R-:W-:-:S02]  /*3b00*/  @!P2 VIADD R24, R0, 0x32440 ;  /* 0x000324400018a836 */ /* 0x000fc40000000000 */
[--C-:B------:R-:W-:Y:S01]  /*3b10*/  FFMA.FTZ R184, R199, UR6, -R174.reuse ;  /* 0x00000006c7b87c23 */ /* 0x100fe200080108ae */
[----:B------:R-:W-:Y:S01]  /*3b20*/  FFMA.FTZ R199, R189, UR6, -R174 ;  /* 0x00000006bdc77c23 */ /* 0x000fe200080108ae */
[----:B------:R-:W-:Y:S01]  /*3b30*/  MUFU.EX2 R162, R162 ;  /* 0x000000a200a27308 */ /* 0x000fe20000000800 */
[--C-:B------:R-:W-:Y:S01]  /*3b40*/  FFMA.FTZ R186, R186, UR6, -R175.reuse ;  /* 0x00000006baba7c23 */ /* 0x100fe200080108af */
[----:B------:R-:W-:Y:S01]  /*3b50*/  @!P2 PRMT R24, RZ, 0x654, R24 ;  /* 0x00000654ff18a816 */ /* 0x000fe20000000018 */
[----:B------:R0:W-:Y:S06]  /*3b60*/  BAR.ARV R157, 0x100 ;  /* 0x0004009d0000751d */ /* 0x0001ec0000002000 */
[----:B------:R2:W-:Y:S01]  /*3b70*/  @!P2 SYNCS.ARRIVE.TRANS64.RED.A1T0 RZ, [R24+URZ], RZ ;  /* 0x000000ff18ffa9a7 */ /* 0x0005e2000810043f */
[----:B------:R-:W3:Y:S01]  /*3b80*/  MUFU.EX2 R163, R163 ;  /* 0x000000a300a37308 */ /* 0x000ee20000000800 */
[----:B------:R4:W-:Y:S01]  /*3b90*/  BAR.SYNC.DEFER_BLOCKING R178, 0x100 ;  /* 0x000400b20000751d */ /* 0x0009e20000010000 */
[----:B-1----:R-:W-:Y:S01]  /*3ba0*/  F2FP.F16.F32.PACK_AB R154, R161, R160 ;  /* 0x000000a0a19a723e */ /* 0x002fe200000000ff */
[--C-:B------:R-:W-:Y:S01]  /*3bb0*/  FFMA.FTZ R187, R220, UR6, -R175.reuse ;  /* 0x00000006dcbb7c23 */ /* 0x100fe200080108af */
[--C-:B------:R-:W-:Y:S01]  /*3bc0*/  FFMA.FTZ R189, R216, UR6, -R175.reuse ;  /* 0x00000006d8bd7c23 */ /* 0x100fe200080108af */
[--C-:B------:R-:W-:Y:S01]  /*3bd0*/  FFMA.FTZ R208, R208, UR6, -R175.reuse ;  /* 0x00000006d0d07c23 */ /* 0x100fe200080108af */
[--C-:B------:R-:W-:Y:S01]  /*3be0*/  FFMA.FTZ R209, R209, UR6, -R175.reuse ;  /* 0x00000006d1d17c23 */ /* 0x100fe200080108af */
[--C-:B------:R-:W-:Y:S01]  /*3bf0*/  FFMA.FTZ R210, R210, UR6, -R175.reuse ;  /* 0x00000006d2d27c23 */ /* 0x100fe200080108af */
[----:B------:R-:W-:Y:S01]  /*3c00*/  MUFU.EX2 R164, R164 ;  /* 0x000000a400a47308 */ /* 0x000fe20000000800 */
[--C-:B----4-:R-:W-:Y:S01]  /*3c10*/  FFMA.FTZ R178, R181, UR6, -R174.reuse ;  /* 0x00000006b5b27c23 */ /* 0x110fe200080108ae */
[--C-:B------:R-:W-:Y:S01]  /*3c20*/  FFMA.FTZ R181, R188, UR6, -R175.reuse ;  /* 0x00000006bcb57c23 */ /* 0x100fe200080108af */
[--C-:B------:R-:W-:Y:S01]  /*3c30*/  FFMA.FTZ R188, R185, UR6, -R174.reuse ;  /* 0x00000006b9bc7c23 */ /* 0x100fe200080108ae */
[--C-:B------:R-:W-:Y:S01]  /*3c40*/  FFMA.FTZ R185, R222, UR6, -R175.reuse ;  /* 0x00000006deb97c23 */ /* 0x100fe200080108af */
[--C-:B------:R-:W-:Y:S01]  /*3c50*/  FFMA.FTZ R211, R211, UR6, -R175.reuse ;  /* 0x00000006d3d37c23 */ /* 0x100fe200080108af */
[--C-:B------:R-:W-:Y:S01]  /*3c60*/  FFMA.FTZ R216, R191, UR6, -R175.reuse ;  /* 0x00000006bfd87c23 */ /* 0x100fe200080108af */
[--C-:B------:R-:W-:Y:S01]  /*3c70*/  FFMA.FTZ R191, R194, UR6, -R175.reuse ;  /* 0x00000006c2bf7c23 */ /* 0x100fe200080108af */
[----:B------:R-:W1:Y:S01]  /*3c80*/  MUFU.EX2 R165, R165 ;  /* 0x000000a500a57308 */ /* 0x000e620000000800 */
[----:B---3--:R-:W-:Y:S01]  /*3c90*/  F2FP.F16.F32.PACK_AB R153, R163, R162 ;  /* 0x000000a2a399723e */ /* 0x008fe200000000ff */
[--C-:B------:R-:W-:Y:S01]  /*3ca0*/  FFMA.FTZ R195, R197, UR6, -R175.reuse ;  /* 0x00000006c5c37c23 */ /* 0x100fe200080108af */
[--C-:B------:R-:W-:Y:S01]  /*3cb0*/  FFMA.FTZ R194, R196, UR6, -R175.reuse ;  /* 0x00000006c4c27c23 */ /* 0x100fe200080108af */
[--C-:B------:R-:W-:Y:S01]  /*3cc0*/  FFMA.FTZ R197, R166, UR6, -R174.reuse ;  /* 0x00000006a6c57c23 */ /* 0x100fe200080108ae */
[--C-:B------:R-:W-:Y:S01]  /*3cd0*/  FFMA.FTZ R166, R167, UR6, -R174.reuse ;  /* 0x00000006a7a67c23 */ /* 0x100fe200080108ae */
[--C-:B------:R-:W-:Y:S01]  /*3ce0*/  FFMA.FTZ R167, R168, UR6, -R174.reuse ;  /* 0x00000006a8a77c23 */ /* 0x100fe200080108ae */
[----:B------:R-:W-:Y:S01]  /*3cf0*/  FFMA.FTZ R168, R169, UR6, -R174 ;  /* 0x00000006a9a87c23 */ /* 0x000fe200080108ae */
[----:B------:R-:W-:Y:S01]  /*3d00*/  MUFU.EX2 R176, R176 ;  /* 0x000000b000b07308 */ /* 0x000fe20000000800 */
[--C-:B------:R-:W-:Y:S01]  /*3d10*/  FFMA.FTZ R169, R171, UR6, -R175.reuse ;  /* 0x00000006aba97c23 */ /* 0x100fe200080108af */
[--C-:B------:R-:W-:Y:S01]  /*3d20*/  FFMA.FTZ R171, R172, UR6, -R175.reuse ;  /* 0x00000006acab7c23 */ /* 0x100fe200080108af */
[--C-:B------:R-:W-:Y:S01]  /*3d30*/  FFMA.FTZ R170, R170, UR6, -R175.reuse ;  /* 0x00000006aaaa7c23 */ /* 0x100fe200080108af */
[----:B------:R-:W-:Y:S01]  /*3d40*/  FFMA.FTZ R172, R173, UR6, -R175 ;  /* 0x00000006adac7c23 */ /* 0x000fe200080108af */
[----:B------:R-:W-:Y:S01]  /*3d50*/  FADD.FTZ R159, R158, R159 ;  /* 0x0000009f9e9f7221 */ /* 0x000fe20000010000 */
[----:B------:R-:W-:Y:S01]  /*3d60*/  FADD.FTZ R163, R162, R163 ;  /* 0x000000a3a2a37221 */ /* 0x000fe20000010000 */
[----:B------:R-:W-:Y:S01]  /*3d70*/  @!P2 VIADD R0, R0, 0x32460 ;  /* 0x000324600000a836 */ /* 0x000fe20000000000 */
[----:B------:R-:W3:Y:S01]  /*3d80*/  MUFU.EX2 R177, R177 ;  /* 0x000000b100b17308 */ /* 0x000ee20000000800 */
[----:B-1----:R-:W-:Y:S01]  /*3d90*/  F2FP.F16.F32.PACK_AB R155, R165, R164 ;  /* 0x000000a4a59b723e */ /* 0x002fe200000000ff */
[----:B------:R-:W-:Y:S01]  /*3da0*/  FADD.FTZ R160, R160, R159 ;  /* 0x0000009fa0a07221 */ /* 0x000fe20000010000 */
[----:B------:R-:W-:Y:S01]  /*3db0*/  FADD.FTZ R164, R164, R163 ;  /* 0x000000a3a4a47221 */ /* 0x000fe20000010000 */
[----:B------:R-:W-:Y:S01]  /*3dc0*/  @!P2 PRMT R0, RZ, 0x654, R0 ;  /* 0x00000654ff00a816 */ /* 0x000fe20000000000 */
[----:B--2---:R-:W-:Y:S01]  /*3dd0*/  WARPGROUP.ARRIVE ;  /* 0x00000000000079c5 */ /* 0x004fe20000000000 */
[----:B------:R-:W-:Y:S01]  /*3de0*/  FADD.FTZ R161, R161, R160 ;  /* 0x000000a0a1a17221 */ /* 0x000fe20000010000 */
[----:B------:R-:W-:Y:S01]  /*3df0*/  FADD.FTZ R165, R165, R164 ;  /* 0x000000a4a5a57221 */ /* 0x000fe20000010000 */
[----:B------:R-:W-:Y:S03]  /*3e00*/  MUFU.EX2 R178, R178 ;  /* 0x000000b200b27308 */ /* 0x000fe60000000800 */
[----:B------:R-:W-:Y:S01]  /*3e10*/  HGMMA.64x256x16.F32 R24, R152, gdesc[UR8].tnspB, RZ, !UPT, gsb0 ;  /* 0x43e0000898187df0 */ /* 0x000fe2000c0008ff */
[----:B------:R-:W-:Y:S01]  /*3e20*/  UIADD3 UR10, UR4, 0x80, URZ ;  /* 0x00000080040a7890 */ /* 0x000fe2000fffe03f */
[----:B------:R-:W-:-:S03]  /*3e30*/  UMOV UR11, 0x40000040 ;  /* 0x40000040000b7882 */ /* 0x000fc60000000000 */
[----:B------:R-:W-:Y:S08]  /*3e40*/  MUFU.EX2 R179, R179 ;  /* 0x000000b300b37308 */ /* 0x000ff00000000800 */
[----:B------:R-:W-:Y:S08]  /*3e50*/  MUFU.EX2 R180, R180 ;  /* 0x000000b400b47308 */ /* 0x000ff00000000800 */
[----:B------:R-:W1:Y:S08]  /*3e60*/  MUFU.EX2 R181, R181 ;  /* 0x000000b500b57308 */ /* 0x000e700000000800 */
[----:B------:R-:W-:Y:S08]  /*3e70*/  MUFU.EX2 R182, R182 ;  /* 0x000000b600b67308 */ /* 0x000ff00000000800 */
[----:B------:R-:W2:Y:S08]  /*3e80*/  MUFU.EX2 R183, R183 ;  /* 0x000000b700b77308 */ /* 0x000eb00000000800 */
[----:B------:R-:W-:Y:S08]  /*3e90*/  MUFU.EX2 R184, R184 ;  /* 0x000000b800b87308 */ /* 0x000ff00000000800 */
[----:B------:R-:W4:Y:S08]  /*3ea0*/  MUFU.EX2 R199, R199 ;  /* 0x000000c700c77308 */ /* 0x000f300000000800 */
[----:B------:R-:W-:Y:S08]  /*3eb0*/  MUFU.EX2 R192, R192 ;  /* 0x000000c000c07308 */ /* 0x000ff00000000800 */
[----:B------:R-:W-:Y:S08]  /*3ec0*/  MUFU.EX2 R188, R188 ;  /* 0x000000bc00bc7308 */ /* 0x000ff00000000800 */
[----:B------:R-:W-:Y:S08]  /*3ed0*/  MUFU.EX2 R185, R185 ;  /* 0x000000b900b97308 */ /* 0x000ff00000000800 */
[----:B------:R-:W5:Y:S08]  /*3ee0*/  MUFU.EX2 R186, R186 ;  /* 0x000000ba00ba7308 */ /* 0x000f700000000800 */
[----:B------:R-:W-:Y:S08]  /*3ef0*/  MUFU.EX2 R187, R187 ;  /* 0x000000bb00bb7308 */ /* 0x000ff00000000800 */
[----:B------:R-:W0:Y:S08]  /*3f00*/  MUFU.EX2 R189, R189 ;  /* 0x000000bd00bd7308 */ /* 0x000e300000000800 */
[----:B------:R-:W-:Y:S08]  /*3f10*/  MUFU.EX2 R212, R212 ;  /* 0x000000d400d47308 */ /* 0x000ff00000000800 */
[----:B------:R-:W0:Y:S08]  /*3f20*/  MUFU.EX2 R213, R213 ;  /* 0x000000d500d57308 */ /* 0x000e300000000800 */
[----:B------:R-:W-:Y:S08]  /*3f30*/  MUFU.EX2 R214, R214 ;  /* 0x000000d600d67308 */ /* 0x000ff00000000800 */
[----:B------:R-:W-:Y:S08]  /*3f40*/  MUFU.EX2 R215, R215 ;  /* 0x000000d700d77308 */ /* 0x000ff00000000800 */
[----:B------:R-:W-:Y:S08]  /*3f50*/  MUFU.EX2 R208, R208 ;  /* 0x000000d000d07308 */ /* 0x000ff00000000800 */
[----:B------:R-:W0:Y:S08]  /*3f60*/  MUFU.EX2 R209, R209 ;  /* 0x000000d100d17308 */ /* 0x000e300000000800 */
        /* <DEDUP_REMOVED lines=14> */
[----:B------:R-:W-:Y:S01]  /*4050*/  MUFU.EX2 R170, R170 ;  /* 0x000000aa00aa7308 */ /* 0x000fe20000000800 */
[----:B------:R-:W-:-:S02]  /*4060*/  WARPGROUP.DEPBAR.LE gsb0, 0x0 ;  /* 0x00008000000079c5 */ /* 0x000fc40000010000 */
[----:B---3--:R-:W-:Y:S01]  /*4070*/  F2FP.F16.F32.PACK_AB R152, R177, R176 ;  /* 0x000000b0b198723e */ /* 0x008fe200000000ff */
[----:B------:R-:W-:Y:S01]  /*4080*/  FADD.FTZ R176, R176, R161 ;  /* 0x000000a1b0b07221 */ /* 0x000fe20000010000 */
[----:B-1----:R-:W-:Y:S01]  /*4090*/  F2FP.F16.F32.PACK_AB R153, R181, R180 ;  /* 0x000000b4b599723e */ /* 0x002fe200000000ff */
[----:B------:R-:W-:Y:S01]  /*40a0*/  FADD.FTZ R180, R180, R165 ;  /* 0x000000a5b4b47221 */ /* 0x000fe20000010000 */
[----:B------:R-:W-:Y:S01]  /*40b0*/  F2FP.F16.F32.PACK_AB R154, R179, R178 ;  /* 0x000000b2b39a723e */ /* 0x000fe200000000ff */
[----:B------:R-:W1:Y:S01]  /*40c0*/  MUFU.EX2 R169, R169 ;  /* 0x000000a900a97308 */ /* 0x000e620000000800 */
[----:B--2---:R-:W-:Y:S01]  /*40d0*/  F2FP.F16.F32.PACK_AB R155, R183, R182 ;  /* 0x000000b6b79b723e */ /* 0x004fe200000000ff */
        /* <DEDUP_REMOVED lines=19> */
[----:B0-----:R-:W-:Y:S01]  /*4210*/  F2FP.F16.F32.PACK_AB R155, R189, R187 ;  /* 0x000000bbbd9b723e */ /* 0x001fe200000000ff */
        /* <DEDUP_REMOVED lines=46> */
[C---:B-1----:R-:W-:Y:S01]  /*4500*/  F2FP.F16.F32.PACK_AB R153, R169.reuse, R170 ;  /* 0x000000aaa999723e */ /* 0x042fe200000000ff */
[----:B------:R-:W-:Y:S01]  /*4510*/  FADD.FTZ R170, R170, R191 ;  /* 0x000000bfaaaa7221 */ /* 0x000fe20000010000 */
[----:B------:R-:W-:Y:S01]  /*4520*/  F2FP.F16.F32.PACK_AB R154, R168, R167 ;  /* 0x000000a7a89a723e */ /* 0x000fe200000000ff */
[----:B------:R-:W-:Y:S01]  /*4530*/  FADD.FTZ R166, R166, R197 ;  /* 0x000000c5a6a67221 */ /* 0x000fe20000010000 */
[----:B--2---:R-:W-:Y:S01]  /*4540*/  F2FP.F16.F32.PACK_AB R155, R172, R171 ;  /* 0x000000abac9b723e */ /* 0x004fe200000000ff */
[----:B------:R-:W-:-:S02]  /*4550*/  FADD.FTZ R170, R169, R170 ;  /* 0x000000aaa9aa7221 */ /* 0x000fc40000010000 */
[----:B------:R-:W-:Y:S01]  /*4560*/  FADD.FTZ R167, R167, R166 ;  /* 0x000000a6a7a77221 */ /* 0x000fe20000010000 */
[----:B------:R-:W-:Y:S01]  /*4570*/  WARPGROUP.ARRIVE ;  /* 0x00000000000079c5 */ /* 0x000fe20000000000 */
[----:B------:R-:W-:-:S04]  /*4580*/  FADD.FTZ R171, R171, R170 ;  /* 0x000000aaabab7221 */ /* 0x000fc80000010000 */
[----:B------:R-:W-:-:S08]  /*4590*/  FADD.FTZ R12, R172, R171 ;  /* 0x000000abac0c7221 */ /* 0x000fd00000010000 */
[----:B------:R-:W-:Y:S03]  /*45a0*/  HGMMA.64x256x16.F32 R24, R152, gdesc[UR8].tnspB, R24, gsb0 ;  /* 0x43e0000898187df0 */ /* 0x000fe60008000818 */
[----:B------:R-:W-:Y:S02]  /*45b0*/  WARPGROUP.DEPBAR.LE gsb0, 0x0 ;  /* 0x00008000000079c5 */ /* 0x000fe40000010000 */
[----:B------:R-:W0:Y:S01]  /*45c0*/  @P1 LDC R153, c[0x0][0x44c] ;  /* 0x00011300ff991b82 */ /* 0x000e220000000800 */
[----:B------:R-:W-:-:S07]  /*45d0*/  IMAD.U32 R152, RZ, RZ, UR38 ;  /* 0x00000026ff987e24 */ /* 0x000fce000f8e00ff */
[----:B------:R-:W1:Y:S01]  /*45e0*/  @P1 LDC R154, c[0x0][0x450] ;  /* 0x00011400ff9a1b82 */ /* 0x000e620000000800 */
[----:B------:R2:W-:Y:S01]  /*45f0*/  @!P2 SYNCS.ARRIVE.TRANS64.RED.A1T0 RZ, [R0+URZ], RZ ;  /* 0x000000ff00ffa9a7 */ /* 0x0005e2000810043f */
[----:B0-----:R-:W-:-:S05]  /*4600*/  @P1 IMAD.HI.U32 R153, R153, UR38, RZ ;  /* 0x0000002699991c27 */ /* 0x001fca000f8e00ff */
[----:B-1----:R-:W-:-:S05]  /*4610*/  @P1 SHF.R.U32.HI R152, RZ, R154, R153 ;  /* 0x0000009aff981219 */ /* 0x002fca0000011699 */
[----:B------:R-:W-:-:S04]  /*4620*/  IMAD.IADD R13, R13, 0x1, R152 ;  /* 0x000000010d0d7824 */ /* 0x000fc800078e0298 */
[----:B------:R-:W-:-:S05]  /*4630*/  IMAD.HI R13, R13, 0x2aaaaaab, RZ ;  /* 0x2aaaaaab0d0d7827 */ /* 0x000fca00078e02ff */
[----:B--2---:R-:W-:-:S04]  /*4640*/  SHF.R.U32.HI R0, RZ, 0x1f, R13 ;  /* 0x0000001fff007819 */ /* 0x004fc8000001160d */
[----:B------:R-:W-:Y:S01]  /*4650*/  LEA.HI.SX32 R0, R13, R0, 0x1c ;  /* 0x000000000d007211 */ /* 0x000fe200078fe2ff */
[----:B------:R-:W-:-:S03]  /*4660*/  VIADD R13, R156, 0xfffffffe ;  /* 0xfffffffe9c0d7836 */ /* 0x000fc60000000000 */
[----:B------:R-:W-:Y:S01]  /*4670*/  VIMNMX R208, RZ, R0, !PT ;  /* 0x00000000ffd07248 */ /* 0x000fe20007fe0100 */
[----:B------:R-:W-:-:S03]  /*4680*/  FADD.FTZ R0, R168, R167 ;  /* 0x000000a7a8007221 */ /* 0x000fc60000010000 */
[----:B------:R-:W-:-:S13]  /*4690*/  ISETP.GE.AND P3, PT, R13, R208, PT ;  /* 0x000000d00d00720c */ /* 0x000fda0003f66270 */
[----:B------:R-:W-:Y:S05]  /*46a0*/  @!P3 BRA `(.L_x_13615) ;  /* 0x00000030001cb947 */ /* 0x000fea0003800000 */
[----:B------:R-:W-:Y:S02]  /*46b0*/  IMAD.MOV.U32 R210, RZ, RZ, R21 ;  /* 0x000000ffffd27224 */ /* 0x000fe400078e0015 */
[----:B------:R-:W-:-:S07]  /*46c0*/  IMAD.MOV.U32 R209, RZ, RZ, R20 ;  /* 0x000000ffffd17224 */ /* 0x000fce00078e0014 */
.L_x_13624:
[----:B------:R-:W-:-:S04]  /*46d0*/  UIADD3 UR36, UR36, 0x1, URZ ;  /* 0x0000000124247890 */ /* 0x000fc8000fffe03f */
[----:B------:R-:W-:-:S04]  /*46e0*/  UISETP.NE.AND UP0, UPT, UR36, 0x2, UPT ;  /* 0x000000022400788c */ /* 0x000fc8000bf05270 */
[----:B------:R-:W-:Y:S02]  /*46f0*/  USEL UR4, URZ, 0x1, UP0 ;  /* 0x000000013f047887 */ /* 0x000fe40008000000 */
[----:B------:R-:W-:Y:S02]  /*4700*/  USEL UR36, UR36, URZ, UP0 ;  /* 0x0000003f24247287 */ /* 0x000fe40008000000 */
[----:B------:R-:W-:Y:S01]  /*4710*/  ULOP3.LUT UR37, UR37, UR4, URZ, 0x3c, !UPT ;  /* 0x0000000425257292 */ /* 0x000fe2000f8e3c3f */
[----:B0-----:R-:W-:Y:S11]  /*4720*/  @!P0 BRA `(.L_x_13616) ;  /* 0x0000000000048947 */ /* 0x001ff60003800000 */
[----:B------:R-:W-:Y:S01]  /*4730*/  BPT.TRAP 0x1 ;  /* 0x000000040000795c */ /* 0x000fe20000300000 */
.L_x_13616:
        /* <DEDUP_REMOVED lines=9> */
.L_x_13617:
[----:B-1----:R-:W-:Y:S05]  /*47d0*/  @P3 BRA `(.L_x_13618) ;  /* 0x0000000000083947 */ /* 0x002fea0003800000 */
[----:B------:R-:W1:Y:S02]  /*47e0*/  SYNCS.PHASECHK.TRANS64.TRYWAIT P3, [UR4+0x32430], R20 ;  /* 0x03243014ff0075a7 */ /* 0x000e640008060144 */
[----:B-1----:R-:W-:Y:S05]  /*47f0*/  @!P3 BRA `(.L_x_13619) ;  /* 0x000000e000e8b947 */ /* 0x002fea0003800000 */
.L_x_13618:
[----:B------:R-:W-:Y:S01]  /*4800*/  R2UR UR52, R22 ;  /* 0x00000000163472ca */ /* 0x000fe200000e0000 */
[----:B------:R-:W-:Y:S01]  /*4810*/  UIMAD UR5, UR36, 0x300, UR60 ;  /* 0x00000300240578a4 */ /* 0x000fe2000f8e023c */
[----:B------:R-:W-:Y:S01]  /*4820*/  R2UR UR53, R23 ;  /* 0x00000000173572ca */ /* 0x000fe200000e0000 */
[----:B------:R-:W-:Y:S01]  /*4830*/  WARPGROUP.ARRIVE ;  /* 0x00000000000079c5 */ /* 0x000fe20000000000 */
        /* <DEDUP_REMOVED lines=27> */
.L_x_13620:
[----:B------:R2:W3:Y:S01]  /*49f0*/  SYNCS.PHASECHK.TRANS64.TRYWAIT P3, [UR4+0x32450], R20 ;  /* 0x03245014ff0075a7 */ /* 0x0004e20008060144 */
[----:B------:R-:W-:Y:S05]  /*4a00*/  @!P0 BRA `(.L_x_13621) ;  /* 0x0000000000048947 */ /* 0x000fea0003800000 */
[----:B------:R-:W-:Y:S01]  /*4a10*/  BPT.TRAP 0x1 ;  /* 0x000000040000795c */ /* 0x000fe20000300000 */
.L_x_13621:
[----:B---3--:R-:W-:Y:S05]  /*4a20*/  @P3 BRA `(.L_x_13622) ;  /* 0x0000000000083947 */ /* 0x008fea0003800000 */
[----:B------:R-:W3:Y:S02]  /*4a30*/  SYNCS.PHASECHK.TRANS64.TRYWAIT P3, [UR4+0x32450], R20 ;  /* 0x03245014ff0075a7 */ /* 0x000ee40008060144 */
[----:B---3--:R-:W-:Y:S05]  /*4a40*/  @!P3 BRA `(.L_x_13623) ;  /* 0x000000e0006cb947 */ /* 0x008fea0003800000 */
.L_x_13622:
[----:B------:R-:W-:Y:S01]  /*4a50*/  R2UR UR52, R10 ;  /* 0x000000000a3472ca */ /* 0x000fe200000e0000 */
[----:B------:R-:W-:Y:S01]  /*4a60*/  UIMAD UR5, UR36, 0xc00, UR39 ;  /* 0x00000c00240578a4 */ /* 0x000fe2000f8e0227 */
[----:B------:R-:W-:Y:S01]  /*4a70*/  R2UR UR53, R11 ;  /* 0x000000000b3572ca */ /* 0x000fe200000e0000 */
[----:B------:R-:W-:Y:S01]  /*4a80*/  WARPGROUP.ARRIVE ;  /* 0x00000000000079c5 */ /* 0x000fe20000000000 */
[----:B------:R-:W-:Y:S01]  /*4a90*/  UMOV UR55, 0x40000040 ;  /* 0x4000004000377882 */ /* 0x000fe20000000000 */
[----:B------:R-:W-:Y:S01]  /*4aa0*/  UIADD3 UR10, UR5, 0x302, URZ ;  /* 0x00000302050a7890 */ /* 0x000fe2000fffe03f */
[----:B------:R-:W3:Y:S01]  /*4ab0*/  @P1 LDC R211, c[0x0][0x44c] ;  /* 0x00011300ffd31b82 */ /* 0x000ee20000000800 */
[----:B------:R-:W-:Y:S01]  /*4ac0*/  UMOV UR11, 0x40000040 ;  /* 0x40000040000b7882 */ /* 0x000fe20000000000 */
[----:B------:R-:W-:Y:S01]  /*4ad0*/  UMOV UR54, UR5 ;  /* 0x0000000500367c82 */ /* 0x000fe20008000000 */
[----:B------:R-:W-:Y:S01]  /*4ae0*/  UIADD3 UR14, UR5, 0x304, URZ ;  /* 0x00000304050e7890 */ /* 0x000fe2000fffe03f */
[----:B------:R-:W-:Y:S01]  /*4af0*/  VIADD R212, R201, UR38 ;  /* 0x00000026c9d47c36 */ /* 0x000fe20008000000 */
[----:B------:R-:W-:Y:S01]  /*4b00*/  UMOV UR15, 0x40000040 ;  /* 0x40000040000f7882 */ /* 0x000fe20000000000 */
[----:B------:R-:W-:Y:S01]  /*4b10*/  UIADD3 UR18, UR5, 0x306, URZ ;  /* 0x0000030605127890 */ /* 0x000fe2000fffe03f */
[----:B------:R-:W4:Y:S01]  /*4b20*/  S2R R235, SR_TID.X ;  /* 0x0000000000eb7919 */ /* 0x000f220000002100 */
[----:B------:R-:W-:Y:S01]  /*4b30*/  UMOV UR19, 0x40000040 ;  /* 0x4000004000137882 */ /* 0x000fe20000000000 */
[----:B------:R-:W-:Y:S01]  /*4b40*/  HGMMA.64x96x16.F32 R152, gdesc[UR52], R152, gsb0 ;  /* 0x01600000349879f0 */ /* 0x000fe20008000898 */
[----:B------:R-:W-:Y:S01]  /*4b50*/  R2UR UR52, R8 ;  /* 0x00000000083472ca */ /* 0x000fe200000e0000 */
[----:B------:R-:W-:Y:S01]  /*4b60*/  UIADD3 UR54, UR5, 0x2, URZ ;  /* 0x0000000205367890 */ /* 0x000fe2000fffe03f */
[----:B------:R-:W-:Y:S01]  /*4b70*/  R2UR UR53, R9 ;  /* 0x00000000093572ca */ /* 0x000fe200000e0000 */
[----:B------:R-:W-:Y:S01]  /*4b80*/  UMOV UR55, 0x40000040 ;  /* 0x4000004000377882 */ /* 0x000fe20000000000 */
[----:B------:R-:W-:Y:S01]  /*4b90*/  UIADD3 UR22, UR5, 0x600, URZ ;  /* 0x0000060005167890 */ /* 0x000fe2000fffe03f */
[----:B------:R-:W5:Y:S01]  /*4ba0*/  @P1 LDC R214, c[0x0][0x450] ;  /* 0x00011400ffd61b82 */ /* 0x000f620000000800 */
[----:B------:R-:W-:Y:S01]  /*4bb0*/  UMOV UR23, 0x40000040 ;  /* 0x4000004000177882 */ /* 0x000fe20000000000 */
[----:B------:R-:W-:Y:S01]  /*4bc0*/  UIADD3 UR26, UR5, 0x602, URZ ;  /* 0x00000602051a7890 */ /* 0x000fe2000fffe03f */
[----:B------:R-:W-:Y:S01]  /*4bd0*/  UMOV UR27, 0x40000040 ;  /* 0x40000040001b7882 */ /* 0x000fe20000000000 */
[----:B------:R-:W-:Y:S01]  /*4be0*/  UIADD3 UR30, UR5, 0x604, URZ ;  /* 0x00000604051e7890 */ /* 0x000fe2000fffe03f */
[----:B------:R-:W-:Y:S01]  /*4bf0*/  UMOV UR31, 0x40000040 ;  /* 0x40000040001f7882 */ /* 0x000fe20000000000 */
[----:B------:R-:W-:Y:S01]  /*4c00*/  UIADD3 UR34, UR5, 0x606, URZ ;  /* 0x0000060605227890 */ /* 0x000fe2000fffe03f */
[----:B---3--:R-:W-:Y:S01]  /*4c10*/  @P1 IMAD.HI.U32 R211, R212, R211, RZ ;  /* 0x000000d3d4d31227 */ /* 0x008fe200078e00ff */
[----:B------:R-:W-:Y:S01]  /*4c20*/  UMOV UR35, 0x40000040 ;  /* 0x4000004000237882 */ /* 0x000fe20000000000 */
[----:B------:R-:W-:Y:S01]  /*4c30*/  UIADD3 UR42, UR5, 0x900, URZ ;  /* 0x00000900052a7890 */ /* 0x000fe2000fffe03f */
[----:B------:R-:W-:Y:S01]  /*4c40*/  UMOV UR43, 0x40000040 ;  /* 0x40000040002b7882 */ /* 0x000fe20000000000 */
[----:B------:R-:W-:Y:S01]  /*4c50*/  UIADD3 UR46, UR5, 0x902, URZ ;  /* 0x00000902052e7890 */ /* 0x000fe2000fffe03f */
[----:B------:R-:W-:Y:S01]  /*4c60*/  UMOV UR47, 0x40000040 ;  /* 0x40000040002f7882 */ /* 0x000fe20000000000 */
[----:B------:R-:W-:Y:S01]  /*4c70*/  UIADD3 UR50, UR5, 0x904, URZ ;  /* 0x0000090405327890 */ /* 0x000fe2000fffe03f */
[----:B------:R-:W-:Y:S01]  /*4c80*/  UMOV UR51, 0x40000040 ;  /* 0x4000004000337882 */ /* 0x000fe20000000000 */
[----:B------:R-:W-:Y:S01]  /*4c90*/  ULDC UR6, c[0x0][0x288] ;  /* 0x0000a20000067ab9 */ /* 0x000fe20000000800 */
[----:B-----5:R-:W-:Y:S01]  /*4ca0*/  @P1 SHF.R.U32.HI R212, RZ, R214, R211 ;  /* 0x000000d6ffd41219 */ /* 0x020fe200000116d3 */
[----:B------:R-:W-:Y:S01]  /*4cb0*/  IMAD.MOV.U32 R214, RZ, RZ, -0x60 ;  /* 0xffffffa0ffd67424 */ /* 0x000fe200078e00ff */
[----:B------:R-:W3:Y:S01]  /*4cc0*/  LDC R211, c[0x0][0x2f0] ;  /* 0x0000bc00ffd37b82 */ /* 0x000ee20000000800 */
[----:B----4-:R-:W-:Y:S01]  /*4cd0*/  SHF.R.U32.HI R235, RZ, 0x7, R235 ;  /* 0x00000007ffeb7819 */ /* 0x010fe200000116eb */
        /* <DEDUP_REMOVED lines=17> */
[----:B------:R-:W-:Y:S01]  /*4df0*/  UIADD3 UR54, UR5, 0x300, URZ ;  /* 0x0000030005367890 */ /* 0x000fe2000fffe03f */
[----:B------:R-:W-:Y:S01]  /*4e00*/  UMOV UR55, 0x40000040 ;  /* 0x4000004000377882 */ /* 0x000fe20000000000 */
[----:B------:R-:W-:Y:S01]  /*4e10*/  UMOV UR52, UR56 ;  /* 0x0000003800347c82 */ /* 0x000fe20008000000 */
[----:B------:R-:W-:Y:S01]  /*4e20*/  UMOV UR53, UR57 ;  /* 0x0000003900357c82 */ /* 0x000fe20008000000 */
[----:B------:R-:W-:Y:S02]  /*4e30*/  WARPGROUP.DEPBAR.LE gsb0, 0x0 ;  /* 0x00008000000079c5 */ /* 0x000fe40000010000 */
[----:B------:R-:W-:-:S06]  /*4e40*/  WARPGROUP.ARRIVE ;  /* 0x00000000000079c5 */ /* 0x000fcc0000000000 */
        /* <DEDUP_REMOVED lines=41> */
[----:B012---:R-:W-:Y:S01]  /*50e0*/  FMUL.FTZ R20, R152, UR5 ;  /* 0x0000000598147c20 */ /* 0x007fe20008410000 */
        /* <DEDUP_REMOVED lines=24> */
[----:B------:R-:W-:Y:S01]  /*5270*/  IMAD R197, R13, R214, 0x1 ;  /* 0x000000010dc57424 */ /* 0x000fe200078e02d6 */
[----:B------:R-:W1:Y:S01]  /*5280*/  MUFU.TANH R20, R20 ;  /* 0x0000001400147308 */ /* 0x000e620000002400 */
[----:B------:R-:W-:Y:S01]  /*5290*/  FMUL.FTZ R170, R170, UR5 ;  /* 0x00000005aaaa7c20 */ /* 0x000fe20008410000 */
[----:B------:R-:W2:Y:S01]  /*52a0*/  SHFL.IDX PT, R212, R212, 0x1, 0x1c1f ;  /* 0x003c1f00d4d47f89 */ /* 0x000ea200000e0000 */
[----:B------:R-:W-:-:S02]  /*52b0*/  IMAD R214, R202, -0x2, R197 ;  /* 0xfffffffecad67824 */ /* 0x000fc400078e02c5 */
[----:B------:R-:W-:Y:S01]  /*52c0*/  FMUL.FTZ R217, R171, UR5 ;  /* 0x00000005abd97c20 */ /* 0x000fe20008410000 */
[----:B------:R-:W-:Y:S01]  /*52d0*/  FMUL.FTZ R167, R167, UR5 ;  /* 0x00000005a7a77c20 */ /* 0x000fe20008410000 */
[----:B------:R-:W-:Y:S01]  /*52e0*/  FMUL.FTZ R197, R175, UR5 ;  /* 0x00000005afc57c20 */ /* 0x000fe20008410000 */
[----:B---3--:R-:W-:Y:S01]  /*52f0*/  IMAD R211, R211, UR61, R214 ;  /* 0x0000003dd3d37c24 */ /* 0x008fe2000f8e02d6 */
[----:B------:R-:W-:Y:S01]  /*5300*/  MUFU.TANH R21, R21 ;  /* 0x0000001500157308 */ /* 0x000fe20000002400 */
[----:B------:R-:W-:Y:S01]  /*5310*/  FMUL.FTZ R154, R154, UR5 ;  /* 0x000000059a9a7c20 */ /* 0x000fe20008410000 */
[----:B------:R-:W-:Y:S01]  /*5320*/  FMUL.FTZ R158, R158, UR5 ;  /* 0x000000059e9e7c20 */ /* 0x000fe20008410000 */
[----:B------:R-:W-:Y:S01]  /*5330*/  FMUL.FTZ R155, R155, UR5 ;  /* 0x000000059b9b7c20 */ /* 0x000fe20008410000 */
[--C-:B0-----:R-:W-:Y:S01]  /*5340*/  IADD3 R196, R196, -UR6, R211.reuse ;  /* 0x80000006c4c47c10 */ /* 0x101fe2000fffe0d3 */
[----:B------:R-:W-:Y:S01]  /*5350*/  FMUL.FTZ R159, R159, UR5 ;  /* 0x000000059f9f7c20 */ /* 0x000fe20008410000 */
[----:B------:R-:W-:Y:S01]  /*5360*/  FMUL.FTZ R162, R162, UR5 ;  /* 0x00000005a2a27c20 */ /* 0x000fe20008410000 */
[----:B------:R-:W-:Y:S01]  /*5370*/  FMUL.FTZ R220, R174, UR5 ;  /* 0x00000005aedc7c20 */ /* 0x000fe20008410000 */
[----:B------:R-:W0:Y:S01]  /*5380*/  MUFU.TANH R152, R152 ;  /* 0x0000009800987308 */ /* 0x000e220000002400 */
[C---:B------:R-:W-:Y:S01]  /*5390*/  ISETP.GT.AND P6, PT, R196.reuse, RZ, PT ;  /* 0x000000ffc400720c */ /* 0x040fe20003fc4270 */
[----:B------:R-:W-:Y:S01]  /*53a0*/  FMUL.FTZ R163, R163, UR5 ;  /* 0x00000005a3a37c20 */ /* 0x000fe20008410000 */
[----:B------:R-:W-:Y:S01]  /*53b0*/  ISETP.GT.AND P5, PT, R196, 0x1, PT ;  /* 0x00000001c400780c */ /* 0x000fe20003fa4270 */
[----:B------:R-:W-:Y:S01]  /*53c0*/  FMUL.FTZ R166, R166, UR5 ;  /* 0x00000005a6a67c20 */ /* 0x000fe20008410000 */
[----:B------:R-:W-:Y:S01]  /*53d0*/  ISETP.GT.AND P3, PT, R196, 0x8, PT ;  /* 0x00000008c400780c */ /* 0x000fe20003f64270 */
[----:B------:R-:W-:Y:S01]  /*53e0*/  FMUL.FTZ R178, R178, UR5 ;  /* 0x00000005b2b27c20 */ /* 0x000fe20008410000 */
[----:B------:R-:W-:Y:S01]  /*53f0*/  ISETP.GT.AND P4, PT, R196, 0x9, PT ;  /* 0x00000009c400780c */ /* 0x000fe20003f84270 */
[----:B------:R-:W3:Y:S01]  /*5400*/  MUFU.TANH R153, R153 ;  /* 0x0000009900997308 */ /* 0x000ee20000002400 */
[----:B-1----:R-:W-:Y:S01]  /*5410*/  FSEL R171, R20, -INF , P6 ;  /* 0xff80000014ab7808 */ /* 0x002fe20003000000 */
[----:B------:R-:W-:Y:S01]  /*5420*/  FMUL.FTZ R179, R179, UR5 ;  /* 0x00000005b3b37c20 */ /* 0x000fe20008410000 */
[----:B------:R-:W-:Y:S01]  /*5430*/  ISETP.GT.AND P6, PT, R196, 0x10, PT ;  /* 0x00000010c400780c */ /* 0x000fe20003fc4270 */
[----:B------:R-:W-:Y:S01]  /*5440*/  FMUL.FTZ R182, R182, UR5 ;  /* 0x00000005b6b67c20 */ /* 0x000fe20008410000 */
[----:B--2---:R-:W-:Y:S01]  /*5450*/  IADD3 R174, R212, -UR6, R211 ;  /* 0x80000006d4ae7c10 */ /* 0x004fe2000fffe0d3 */
        /* <DEDUP_REMOVED lines=15> */
[----:B------:R-:W-:-:S03]  /*5550*/  ULDC UR6, c[0x0][0xa80] ;  /* 0x0002a00000067ab9 */ /* 0x000fc60000000800 */
[----:B------:R-:W0:Y:S01]  /*5560*/  MUFU.TANH R160, R160 ;  /* 0x000000a000a07308 */ /* 0x000e220000002400 */
[----:B-1----:R-:W-:Y:S02]  /*5570*/  FSEL R156, R156, -INF , P6 ;  /* 0xff8000009c9c7808 */ /* 0x002fe40003000000 */
[----:B------:R-:W-:-:S05]  /*5580*/  ISETP.GT.AND P6, PT, R196, 0x20, PT ;  /* 0x00000020c400780c */ /* 0x000fca0003fc4270 */
[----:B------:R-:W1:Y:S08]  /*5590*/  MUFU.TANH R161, R161 ;  /* 0x000000a100a17308 */ /* 0x000e700000002400 */
[----:B------:R-:W2:Y:S01]  /*55a0*/  MUFU.TANH R164, R164 ;  /* 0x000000a400a47308 */ /* 0x000ea20000002400 */
[----:B0-----:R-:W-:Y:S02]  /*55b0*/  FSEL R160, R160, -INF , P3 ;  /* 0xff800000a0a07808 */ /* 0x001fe40001800000 */
[----:B------:R-:W-:-:S05]  /*55c0*/  ISETP.GT.AND P3, PT, R196, 0x28, PT ;  /* 0x00000028c400780c */ /* 0x000fca0003f64270 */
[----:B------:R-:W-:Y:S01]  /*55d0*/  MUFU.TANH R165, R165 ;  /* 0x000000a500a57308 */ /* 0x000fe20000002400 */
[----:B-1----:R-:W-:Y:S02]  /*55e0*/  FSEL R161, R161, -INF , P4 ;  /* 0xff800000a1a17808 */ /* 0x002fe40002000000 */
[----:B------:R-:W-:-:S05]  /*55f0*/  ISETP.GT.AND P4, PT, R196, 0x29, PT ;  /* 0x00000029c400780c */ /* 0x000fca0003f84270 */
[----:B------:R-:W0:Y:S01]  /*5600*/  MUFU.TANH R168, R168 ;  /* 0x000000a800a87308 */ /* 0x000e220000002400 */
[----:B--2---:R-:W-:Y:S02]  /*5610*/  FSEL R164, R164, -INF , P6 ;  /* 0xff800000a4a47808 */ /* 0x004fe40003000000 */
        /* <DEDUP_REMOVED lines=12> */
[----:B------:R2:W-:Y:S01]  /*56e0*/  MUFU.TANH R20, R170 ;  /* 0x000000aa00147308 */ /* 0x0005e20000002400 */
[----:B0-----:R-:W-:Y:S02]  /*56f0*/  FSEL R176, R176, -INF , P3 ;  /* 0xff800000b0b07808 */ /* 0x001fe40001800000 */
[----:B------:R-:W-:-:S05]  /*5700*/  ISETP.GT.AND P3, PT, R196, 0x48, PT ;  /* 0x00000048c400780c */ /* 0x000fca0003f64270 */
[----:B------:R-:W0:Y:S01]  /*5710*/  MUFU.TANH R180, R180 ;  /* 0x000000b400b47308 */ /* 0x000e220000002400 */
[----:B--2---:R-:W-:Y:S02]  /*5720*/  FSEL R170, R21, -INF , P5 ;  /* 0xff80000015aa7808 */ /* 0x004fe40002800000 */
[C---:B------:R-:W-:Y:S02]  /*5730*/  ISETP.GT.AND P5, PT, R196.reuse, 0x11, PT ;  /* 0x00000011c400780c */ /* 0x040fe40003fa4270 */
[----:B------:R-:W-:Y:S02]  /*5740*/  FMNMX.FTZ R21, R171, R209, !PT ;  /* 0x000000d1ab157209 */ /* 0x000fe40007810000 */
[----:B-1----:R-:W-:Y:S01]  /*5750*/  FSEL R177, R177, -INF , P4 ;  /* 0xff800000b1b17808 */ /* 0x002fe20002000000 */
[----:B------:R-:W-:Y:S01]  /*5760*/  MUFU.TANH R181, R181 ;  /* 0x000000b500b57308 */ /* 0x000fe20000002400 */
[----:B------:R-:W-:Y:S02]  /*5770*/  ISETP.GT.AND P4, PT, R196, 0x49, PT ;  /* 0x00000049c400780c */ /* 0x000fe40003f84270 */
[----:B------:R-:W-:-:S05]  /*5780*/  FMNMX.FTZ R21, R170, R21, !PT ;  /* 0x00000015aa157209 */ /* 0x000fca0007810000 */
[----:B------:R-:W1:Y:S01]  /*5790*/  MUFU.TANH R184, R184 ;  /* 0x000000b800b87308 */ /* 0x000e620000002400 */
[----:B0-----:R-:W-:Y:S02]  /*57a0*/  FSEL R180, R180, -INF , P6 ;  /* 0xff800000b4b47808 */ /* 0x001fe40003000000 */
[----:B------:R-:W-:-:S05]  /*57b0*/  ISETP.GT.AND P6, PT, R196, 0x50, PT ;  /* 0x00000050c400780c */ /* 0x000fca0003fc4270 */
[----:B------:R-:W0:Y:S08]  /*57c0*/  MUFU.TANH R185, R185 ;  /* 0x000000b900b97308 */ /* 0x000e300000002400 */
[----:B------:R2:W-:Y:S01]  /*57d0*/  MUFU.TANH R175, R167 ;  /* 0x000000a700af7308 */ /* 0x0005e20000002400 */
[----:B-1----:R-:W-:Y:S02]  /*57e0*/  FSEL R184, R184, -INF , P3 ;  /* 0xff800000b8b87808 */ /* 0x002fe40001800000 */
[----:B------:R-:W-:-:S05]  /*57f0*/  ISETP.GT.AND P3, PT, R196, 0x58, PT ;  /* 0x00000058c400780c */ /* 0x000fca0003f64270 */
[----:B------:R-:W1:Y:S01]  /*5800*/  MUFU.TANH R188, R188 ;  /* 0x000000bc00bc7308 */ /* 0x000e620000002400 */
[----:B--2---:R-:W-:Y:S02]  /*5810*/  FSEL R167, R157, -INF , P5 ;  /* 0xff8000009da77808 */ /* 0x004fe40002800000 */
[C---:B------:R-:W-:Y:S02]  /*5820*/  ISETP.GT.AND P5, PT, R196.reuse, 0x21, PT ;  /* 0x00000021c400780c */ /* 0x040fe40003fa4270 */
[----:B0-----:R-:W-:Y:S02]  /*5830*/  FSEL R185, R185, -INF , P4 ;  /* 0xff800000b9b97808 */ /* 0x001fe40002000000 */
[----:B------:R-:W-:Y:S01]  /*5840*/  FSEL R165, R165, -INF , P5 ;  /* 0xff800000a5a57808 */ /* 0x000fe20002800000 */
[----:B------:R-:W0:Y:S01]  /*5850*/  MUFU.TANH R192, R192 ;  /* 0x000000c000c07308 */ /* 0x000e220000002400 */
[C---:B------:R-:W-:Y:S02]  /*5860*/  ISETP.GT.AND P5, PT, R196.reuse, 0x31, PT ;  /* 0x00000031c400780c */ /* 0x040fe40003fa4270 */
[----:B------:R-:W-:-:S02]  /*5870*/  ISETP.GT.AND P4, PT, R196, 0x59, PT ;  /* 0x00000059c400780c */ /* 0x000fc40003f84270 */
[----:B------:R-:W-:Y:S02]  /*5880*/  FSEL R173, R173, -INF , P5 ;  /* 0xff800000adad7808 */ /* 0x000fe40002800000 */
[----:B------:R-:W-:Y:S01]  /*5890*/  ISETP.GT.AND P5, PT, R196, 0x41, PT ;  /* 0x00000041c400780c */ /* 0x000fe20003fa4270 */
[----:B------:R-:W2:Y:S01]  /*58a0*/  MUFU.TANH R189, R189 ;  /* 0x000000bd00bd7308 */ /* 0x000ea20000002400 */
[----:B-1----:R-:W-:Y:S02]  /*58b0*/  FSEL R188, R188, -INF , P6 ;  /* 0xff800000bcbc7808 */ /* 0x002fe40003000000 */
[----:B------:R-:W-:Y:S02]  /*58c0*/  FSEL R181, R181, -INF , P5 ;  /* 0xff800000b5b57808 */ /* 0x000fe40002800000 */
[----:B------:R-:W-:Y:S02]  /*58d0*/  ISETP.GT.AND P5, PT, R196, 0x51, PT ;  /* 0x00000051c400780c */ /* 0x000fe40003fa4270 */
[----:B------:R-:W-:Y:S01]  /*58e0*/  FMNMX.FTZ R196, R152, R21, !PT ;  /* 0x0000001598c47209 */ /* 0x000fe20007810000 */
[----:B------:R-:W1:Y:S01]  /*58f0*/  MUFU.TANH R193, R193 ;  /* 0x000000c100c17308 */ /* 0x000e620000002400 */
[----:B------:R-:W-:-:S02]  /*5900*/  ISETP.GT.AND P6, PT, R174, RZ, PT ;  /* 0x000000ffae00720c */ /* 0x000fc40003fc4270 */
[----:B------:R-:W-:Y:S02]  /*5910*/  FMNMX.FTZ R21, R153, R196, !PT ;  /* 0x000000c499157209 */ /* 0x000fe40007810000 */
[----:B0-----:R-:W-:Y:S02]  /*5920*/  FSEL R192, R192, -INF , P3 ;  /* 0xff800000c0c07808 */ /* 0x001fe40001800000 */
[C---:B------:R-:W-:Y:S01]  /*5930*/  ISETP.GT.AND P3, PT, R174.reuse, 0x8, PT ;  /* 0x00000008ae00780c */ /* 0x040fe20003f64270 */
[----:B------:R-:W0:Y:S01]  /*5940*/  MUFU.TANH R154, R154 ;  /* 0x0000009a009a7308 */ /* 0x000e220000002400 */
[----:B--2---:R-:W-:Y:S02]  /*5950*/  FSEL R189, R189, -INF , P5 ;  /* 0xff800000bdbd7808 */ /* 0x004fe40002800000 */
[----:B------:R-:W-:Y:S02]  /*5960*/  ISETP.GT.AND P5, PT, R174, 0x1, PT ;  /* 0x00000001ae00780c */ /* 0x000fe40003fa4270 */
[----:B------:R-:W-:-:S03]  /*5970*/  FMNMX.FTZ R212, R156, R21, !PT ;  /* 0x000000159cd47209 */ /* 0x000fc60007810000 */
[----:B------:R-:W2:Y:S01]  /*5980*/  MUFU.TANH R158, R158 ;  /* 0x0000009e009e7308 */ /* 0x000ea20000002400 */
[----:B-1----:R-:W-:Y:S02]  /*5990*/  FSEL R193, R193, -INF , P4 ;  /* 0xff800000c1c17808 */ /* 0x002fe40002000000 */
[----:B------:R-:W-:-:S05]  /*59a0*/  ISETP.GT.AND P4, PT, R174, 0x9, PT ;  /* 0x00000009ae00780c */ /* 0x000fca0003f84270 */
[----:B------:R-:W1:Y:S01]  /*59b0*/  MUFU.TANH R155, R155 ;  /* 0x0000009b009b7308 */ /* 0x000e620000002400 */
[----:B0-----:R-:W-:Y:S02]  /*59c0*/  FSEL R157, R154, -INF , P6 ;  /* 0xff8000009a9d7808 */ /* 0x001fe40003000000 */
[----:B------:R-:W-:-:S05]  /*59d0*/  ISETP.GT.AND P6, PT, R174, 0x10, PT ;  /* 0x00000010ae00780c */ /* 0x000fca0003fc4270 */
[----:B------:R-:W0:Y:S01]  /*59e0*/  MUFU.TANH R159, R159 ;  /* 0x0000009f009f7308 */ /* 0x000e220000002400 */
[----:B--2---:R-:W-:Y:S02]  /*59f0*/  FSEL R154, R158, -INF , P3 ;  /* 0xff8000009e9a7808 */ /* 0x004fe40001800000 */
[----:B------:R-:W-:Y:S02]  /*5a00*/  FMNMX.FTZ R158, R157, R210, !PT ;  /* 0x000000d29d9e7209 */ /* 0x000fe40007810000 */
[----:B------:R-:W-:-:S03]  /*5a10*/  ISETP.GT.AND P3, PT, R174, 0x18, PT ;  /* 0x00000018ae00780c */ /* 0x000fc60003f64270 */
[----:B------:R-:W2:Y:S01]  /*5a20*/  MUFU.TANH R162, R162 ;  /* 0x000000a200a27308 */ /* 0x000ea20000002400 */
[----:B-1----:R-:W-:Y:S02]  /*5a30*/  FSEL R155, R155, -INF , P5 ;  /* 0xff8000009b9b7808 */ /* 0x002fe40002800000 */
[----:B------:R-:W-:Y:S02]  /*5a40*/  ISETP.GT.AND P5, PT, R174, 0x11, PT ;  /* 0x00000011ae00780c */ /* 0x000fe40003fa4270 */
[----:B------:R-:W-:-:S03]  /*5a50*/  FMNMX.FTZ R21, R155, R158, !PT ;  /* 0x0000009e9b157209 */ /* 0x000fc60007810000 */
[----:B------:R-:W1:Y:S01]  /*5a60*/  MUFU.TANH R163, R163 ;  /* 0x000000a300a37308 */ /* 0x000e620000002400 */
[----:B0-----:R-:W-:Y:S02]  /*5a70*/  FSEL R223, R159, -INF , P4 ;  /* 0xff8000009fdf7808 */ /* 0x001fe40002000000 */
[----:B------:R-:W-:Y:S02]  /*5a80*/  FMNMX.FTZ R159, R167, R212, !PT ;  /* 0x000000d4a79f7209 */ /* 0x000fe40007810000 */
[----:B------:R-:W-:Y:S02]  /*5a90*/  FMNMX.FTZ R158, R154, R21, !PT ;  /* 0x000000159a9e7209 */ /* 0x000fe40007810000 */
[----:B------:R-:W-:Y:S01]  /*5aa0*/  ISETP.GT.AND P4, PT, R174, 0x19, PT ;  /* 0x00000019ae00780c */ /* 0x000fe20003f84270 */
[----:B------:R-:W0:Y:S01]  /*5ab0*/  MUFU.TANH R166, R166 ;  /* 0x000000a600a67308 */ /* 0x000e220000002400 */
[----:B--2---:R-:W-:Y:S02]  /*5ac0*/  FSEL R196, R162, -INF , P6 ;  /* 0xff800000a2c47808 */ /* 0x004fe40003000000 */
[----:B------:R-:W-:-:S02]  /*5ad0*/  FMNMX.FTZ R162, R160, R159, !PT ;  /* 0x0000009fa0a27209 */ /* 0x000fc40007810000 */
[----:B------:R-:W-:Y:S02]  /*5ae0*/  FMNMX.FTZ R21, R223, R158, !PT ;  /* 0x0000009edf157209 */ /* 0x000fe40007810000 */
[----:B------:R-:W-:Y:S01]  /*5af0*/  FMNMX.FTZ R159, R161, R162, !PT ;  /* 0x000000a2a19f7209 */ /* 0x000fe20007810000 */
[----:B------:R-:W2:Y:S01]  /*5b00*/  MUFU.TANH R217, R217 ;  /* 0x000000d900d97308 */ /* 0x000ea20000002400 */
[----:B-1----:R-:W-:Y:S02]  /*5b10*/  FSEL R213, R163, -INF , P5 ;  /* 0xff800000a3d57808 */ /* 0x002fe40002800000 */
[----:B------:R-:W-:Y:S02]  /*5b20*/  FMNMX.FTZ R162, R164, R159, !PT ;  /* 0x0000009fa4a27209 */ /* 0x000fe40007810000 */
[----:B------:R-:W-:Y:S02]  /*5b30*/  FMNMX.FTZ R158, R196, R21, !PT ;  /* 0x00000015c49e7209 */ /* 0x000fe40007810000 */
[----:B------:R-:W-:Y:S01]  /*5b40*/  FMNMX.FTZ R159, R165, R162, !PT ;  /* 0x000000a2a59f7209 */ /* 0x000fe20007810000 */
[----:B------:R-:W1:Y:S01]  /*5b50*/  MUFU.TANH R220, R220 ;  /* 0x000000dc00dc7308 */ /* 0x000e620000002400 */
[----:B0-----:R-:W-:-:S02]  /*5b60*/  FSEL R216, R166, -INF , P3 ;  /* 0xff800000a6d87808 */ /* 0x001fc40001800000 */
[----:B------:R-:W-:Y:S02]  /*5b70*/  FMNMX.FTZ R21, R213, R158, !PT ;  /* 0x0000009ed5157209 */ /* 0x000fe40007810000 */
[----:B------:R-:W-:Y:S02]  /*5b80*/  FMNMX.FTZ R158, R168, R159, !PT ;  /* 0x0000009fa89e7209 */ /* 0x000fe40007810000 */
[----:B------:R-:W-:Y:S01]  /*5b90*/  ISETP.GT.AND P6, PT, R174, 0x20, PT ;  /* 0x00000020ae00780c */ /* 0x000fe20003fc4270 */
[----:B------:R-:W0:Y:S01]  /*5ba0*/  MUFU.TANH R197, R197 ;  /* 0x000000c500c57308 */ /* 0x000e220000002400 */
[----:B------:R-:W-:Y:S02]  /*5bb0*/  FSEL R222, R175, -INF , P4 ;  /* 0xff800000afde7808 */ /* 0x000fe40002000000 */
[----:B------:R-:W-:Y:S02]  /*5bc0*/  FMNMX.FTZ R21, R216, R21, !PT ;  /* 0x00000015d8157209 */ /* 0x000fe40007810000 */
[----:B------:R-:W-:-:S02]  /*5bd0*/  FMNMX.FTZ R159, R169, R158, !PT ;  /* 0x0000009ea99f7209 */ /* 0x000fc40007810000 */
[----:B------:R-:W-:Y:S01]  /*5be0*/  ISETP.GT.AND P5, PT, R174, 0x21, PT ;  /* 0x00000021ae00780c */ /* 0x000fe20003fa4270 */
[----:B------:R-:W3:Y:S01]  /*5bf0*/  MUFU.TANH R178, R178 ;  /* 0x000000b200b27308 */ /* 0x000ee20000002400 */
[----:B------:R-:W-:Y:S02]  /*5c00*/  FSEL R214, R20, -INF , P6 ;  /* 0xff80000014d67808 */ /* 0x000fe40003000000 */
[----:B------:R-:W-:Y:S02]  /*5c10*/  FMNMX.FTZ R21, R222, R21, !PT ;  /* 0x00000015de157209 */ /* 0x000fe40007810000 */
[----:B------:R-:W-:Y:S02]  /*5c20*/  FMNMX.FTZ R162, R172, R159, !PT ;  /* 0x0000009faca27209 */ /* 0x000fe40007810000 */
[----:B------:R-:W-:Y:S01]  /*5c30*/  ISETP.GT.AND P3, PT, R174, 0x28, PT ;  /* 0x00000028ae00780c */ /* 0x000fe20003f64270 */
[----:B------:R-:W4:Y:S01]  /*5c40*/  MUFU.TANH R179, R179 ;  /* 0x000000b300b37308 */ /* 0x000f220000002400 */
[----:B--2---:R-:W-:-:S02]  /*5c50*/  FSEL R217, R217, -INF , P5 ;  /* 0xff800000d9d97808 */ /* 0x004fc40002800000 */
[----:B------:R-:W-:Y:S02]  /*5c60*/  FMNMX.FTZ R158, R214, R21, !PT ;  /* 0x00000015d69e7209 */ /* 0x000fe40007810000 */
[----:B------:R-:W-:Y:S02]  /*5c70*/  FMNMX.FTZ R163, R173, R162, !PT ;  /* 0x000000a2ada37209 */ /* 0x000fe40007810000 */
[----:B------:R-:W-:Y:S01]  /*5c80*/  ISETP.GT.AND P4, PT, R174, 0x29, PT ;  /* 0x00000029ae00780c */ /* 0x000fe20003f84270 */
[----:B------:R-:W2:Y:S01]  /*5c90*/  MUFU.TANH R182, R182 ;  /* 0x000000b600b67308 */ /* 0x000ea20000002400 */
[----:B-1----:R-:W-:Y:S02]  /*5ca0*/  FSEL R220, R220, -INF , P3 ;  /* 0xff800000dcdc7808 */ /* 0x002fe40001800000 */
[----:B------:R-:W-:Y:S02]  /*5cb0*/  FMNMX.FTZ R159, R217, R158, !PT ;  /* 0x0000009ed99f7209 */ /* 0x000fe40007810000 */
[----:B------:R-:W-:-:S02]  /*5cc0*/  FMNMX.FTZ R162, R176, R163, !PT ;  /* 0x000000a3b0a27209 */ /* 0x000fc40007810000 */
[----:B------:R-:W-:Y:S01]  /*5cd0*/  ISETP.GT.AND P6, PT, R174, 0x30, PT ;  /* 0x00000030ae00780c */ /* 0x000fe20003fc4270 */
[----:B------:R-:W1:Y:S01]  /*5ce0*/  MUFU.TANH R183, R183 ;  /* 0x000000b700b77308 */ /* 0x000e620000002400 */
[----:B0-----:R-:W-:Y:S02]  /*5cf0*/  FSEL R221, R197, -INF , P4 ;  /* 0xff800000c5dd7808 */ /* 0x001fe40002000000 */
[----:B------:R-:W-:Y:S02]  /*5d00*/  FMNMX.FTZ R158, R220, R159, !PT ;  /* 0x0000009fdc9e7209 */ /* 0x000fe40007810000 */
[----:B------:R-:W-:Y:S02]  /*5d10*/  FMNMX.FTZ R159, R177, R162, !PT ;  /* 0x000000a2b19f7209 */ /* 0x000fe40007810000 */
[----:B------:R-:W-:Y:S01]  /*5d20*/  ISETP.GT.AND P5, PT, R174, 0x31, PT ;  /* 0x00000031ae00780c */ /* 0x000fe20003fa4270 */
[----:B------:R-:W0:Y:S01]  /*5d30*/  MUFU.TANH R186, R186 ;  /* 0x000000ba00ba7308 */ /* 0x000e220000002400 */
[----:B---3--:R-:W-:-:S02]  /*5d40*/  FSEL R197, R178, -INF , P6 ;  /* 0xff800000b2c57808 */ /* 0x008fc40003000000 */
[----:B------:R-:W-:Y:S02]  /*5d50*/  FMNMX.FTZ R158, R221, R158, !PT ;  /* 0x0000009edd9e7209 */ /* 0x000fe40007810000 */
[----:B------:R-:W-:Y:S02]  /*5d60*/  FMNMX.FTZ R166, R180, R159, !PT ;  /* 0x0000009fb4a67209 */ /* 0x000fe40007810000 */
[----:B------:R-:W-:Y:S01]  /*5d70*/  ISETP.GT.AND P3, PT, R174, 0x38, PT ;  /* 0x00000038ae00780c */ /* 0x000fe20003f64270 */
[----:B------:R-:W3:Y:S01]  /*5d80*/  MUFU.TANH R187, R187 ;  /* 0x000000bb00bb7308 */ /* 0x000ee20000002400 */
[----:B----4-:R-:W-:Y:S02]  /*5d90*/  FSEL R211, R179, -INF , P5 ;  /* 0xff800000b3d37808 */ /* 0x010fe40002800000 */
[----:B------:R-:W-:Y:S02]  /*5da0*/  FMNMX.FTZ R158, R197, R158, !PT ;  /* 0x0000009ec59e7209 */ /* 0x000fe40007810000 */
[----:B------:R-:W-:-:S02]  /*5db0*/  FMNMX.FTZ R163, R181, R166, !PT ;  /* 0x000000a6b5a37209 */ /* 0x000fc40007810000 */
[----:B------:R-:W-:Y:S01]  /*5dc0*/  ISETP.GT.AND P4, PT, R174, 0x39, PT ;  /* 0x00000039ae00780c */ /* 0x000fe20003f84270 */
[----:B------:R3:W4:Y:S01]  /*5dd0*/  MUFU.TANH R20, R190 ;  /* 0x000000be00147308 */ /* 0x0007220000002400 */
[----:B--2---:R-:W-:Y:S02]  /*5de0*/  FSEL R212, R182, -INF , P3 ;  /* 0xff800000b6d47808 */ /* 0x004fe40001800000 */
[----:B------:R-:W-:Y:S02]  /*5df0*/  FMNMX.FTZ R159, R211, R158, !PT ;  /* 0x0000009ed39f7209 */ /* 0x000fe40007810000 */
[----:B------:R-:W-:Y:S02]  /*5e00*/  FMNMX.FTZ R166, R184, R163, !PT ;  /* 0x000000a3b8a67209 */ /* 0x000fe40007810000 */
[----:B------:R-:W-:Y:S01]  /*5e10*/  ISETP.GT.AND P6, PT, R174, 0x40, PT ;  /* 0x00000040ae00780c */ /* 0x000fe20003fc4270 */
[----:B------:R4:W2:Y:S01]  /*5e20*/  MUFU.TANH R21, R191 ;  /* 0x000000bf00157308 */ /* 0x0008a20000002400 */
[----:B-1----:R-:W-:-:S02]  /*5e30*/  FSEL R215, R183, -INF , P4 ;  /* 0xff800000b7d77808 */ /* 0x002fc40002000000 */
[----:B------:R-:W-:Y:S02]  /*5e40*/  FMNMX.FTZ R158, R212, R159, !PT ;  /* 0x0000009fd49e7209 */ /* 0x000fe40007810000 */
[----:B------:R-:W-:Y:S02]  /*5e50*/  FMNMX.FTZ R159, R185, R166, !PT ;  /* 0x000000a6b99f7209 */ /* 0x000fe40007810000 */
[----:B------:R-:W-:Y:S01]  /*5e60*/  ISETP.GT.AND P5, PT, R174, 0x41, PT ;  /* 0x00000041ae00780c */ /* 0x000fe20003fa4270 */
[----:B------:R-:W1:Y:S01]  /*5e70*/  MUFU.TANH R162, R194 ;  /* 0x000000c200a27308 */ /* 0x000e620000002400 */
[----:B0-----:R-:W-:Y:S02]  /*5e80*/  FSEL R183, R186, -INF , P6 ;  /* 0xff800000bab77808 */ /* 0x001fe40003000000 */
[----:B------:R-:W-:Y:S02]  /*5e90*/  FMNMX.FTZ R166, R215, R158, !PT ;  /* 0x0000009ed7a67209 */ /* 0x000fe40007810000 */
[----:B------:R-:W-:-:S02]  /*5ea0*/  FMNMX.FTZ R178, R188, R159, !PT ;  /* 0x0000009fbcb27209 */ /* 0x000fc40007810000 */
[C---:B------:R-:W-:Y:S01]  /*5eb0*/  ISETP.GT.AND P3, PT, R174.reuse, 0x48, PT ;  /* 0x00000048ae00780c */ /* 0x040fe20003f64270 */
[----:B------:R-:W0:Y:S01]  /*5ec0*/  MUFU.TANH R163, R195 ;  /* 0x000000c300a37308 */ /* 0x000e220000002400 */
[----:B---3--:R-:W-:Y:S01]  /*5ed0*/  FSEL R190, R187, -INF , P5 ;  /* 0xff800000bbbe7808 */ /* 0x008fe20002800000 */
[----:B------:R-:W-:Y:S01]  /*5ee0*/  IMAD.U32 R187, RZ, RZ, UR4 ;  /* 0x00000004ffbb7e24 */ /* 0x000fe2000f8e00ff */
[----:B------:R-:W-:Y:S01]  /*5ef0*/  FMNMX.FTZ R159, R183, R166, !PT ;  /* 0x000000a6b79f7209 */ /* 0x000fe20007810000 */
[----:B------:R-:W-:Y:S01]  /*5f00*/  UIMAD UR4, UR36, 0xc00, UR7 ;  /* 0x00000c00240478a4 */ /* 0x000fe2000f8e0207 */
[----:B------:R-:W-:Y:S02]  /*5f10*/  FMNMX.FTZ R175, R189, R178, !PT ;  /* 0x000000b2bdaf7209 */ /* 0x000fe40007810000 */
[----:B------:R-:W-:Y:S01]  /*5f20*/  ISETP.GT.AND P4, PT, R174, 0x49, PT ;  /* 0x00000049ae00780c */ /* 0x000fe20003f84270 */
[----:B------:R2:W3:Y:S01]  /*5f30*/  MUFU.TANH R158, R198 ;  /* 0x000000c6009e7308 */ /* 0x0004e20000002400 */
[----:B----4-:R-:W-:-:S02]  /*5f40*/  FSEL R191, R20, -INF , P3 ;  /* 0xff80000014bf7808 */ /* 0x010fc40001800000 */
[----:B------:R-:W-:Y:S01]  /*5f50*/  FMNMX.FTZ R20, R190, R159, !PT ;  /* 0x0000009fbe147209 */ /* 0x000fe20007810000 */
[----:B------:R-:W-:Y:S01]  /*5f60*/  UMOV UR10, UR4 ;  /* 0x00000004000a7c82 */ /* 0x000fe20008000000 */
[----:B------:R-:W-:Y:S02]  /*5f70*/  FMNMX.FTZ R166, R192, R175, !PT ;  /* 0x000000afc0a67209 */ /* 0x000fe40007810000 */
[C---:B------:R-:W-:Y:S01]  /*5f80*/  ISETP.GT.AND P5, PT, R174.reuse, 0x50, PT ;  /* 0x00000050ae00780c */ /* 0x040fe20003fa4270 */
[----:B------:R-:W4:Y:S01]  /*5f90*/  MUFU.TANH R175, R199 ;  /* 0x000000c700af7308 */ /* 0x000f220000002400 */
[----:B--2---:R-:W-:Y:S02]  /*5fa0*/  FSEL R198, R21, -INF , P4 ;  /* 0xff80000015c67808 */ /* 0x004fe40002000000 */
[----:B------:R-:W-:Y:S02]  /*5fb0*/  FMNMX.FTZ R21, R191, R20, !PT ;  /* 0x00000014bf157209 */ /* 0x000fe40007810000 */
[----:B------:R-:W-:-:S02]  /*5fc0*/  ISETP.GT.AND P3, PT, R174, 0x51, PT ;  /* 0x00000051ae00780c */ /* 0x000fc40003f64270 */
[----:B-1----:R-:W-:Y:S02]  /*5fd0*/  FSEL R162, R162, -INF , P5 ;  /* 0xff800000a2a27808 */ /* 0x002fe40002800000 */
[----:B------:R-:W-:Y:S02]  /*5fe0*/  FMNMX.FTZ R21, R198, R21, !PT ;  /* 0x00000015c6157209 */ /* 0x000fe40007810000 */
[----:B------:R-:W-:Y:S02]  /*5ff0*/  FMNMX.FTZ R20, R193, R166, !PT ;  /* 0x000000a6c1147209 */ /* 0x000fe40007810000 */
[----:B------:R-:W-:Y:S02]  /*6000*/  ISETP.GT.AND P4, PT, R174, 0x58, PT ;  /* 0x00000058ae00780c */ /* 0x000fe40003f84270 */
[----:B0-----:R-:W-:Y:S01]  /*6010*/  FSEL R163, R163, -INF , P3 ;  /* 0xff800000a3a37808 */ /* 0x001fe20001800000 */
[----:B------:R-:W0:Y:S01]  /*6020*/  SHFL.BFLY PT, R159, R20, 0x2, 0x1f ;  /* 0x0c401f00149f7f89 */ /* 0x000e2200000e0000 */
[----:B------:R-:W-:-:S02]  /*6030*/  FMNMX.FTZ R166, R162, R21, !PT ;  /* 0x00000015a2a67209 */ /* 0x000fc40007810000 */
[----:B------:R-:W-:Y:S02]  /*6040*/  ISETP.GT.AND P3, PT, R174, 0x59, PT ;  /* 0x00000059ae00780c */ /* 0x000fe40003f64270 */
[----:B---3--:R-:W-:Y:S02]  /*6050*/  FSEL R174, R158, -INF , P4 ;  /* 0xff8000009eae7808 */ /* 0x008fe40002000000 */
[----:B------:R-:W-:Y:S02]  /*6060*/  FMNMX.FTZ R21, R163, R166, !PT ;  /* 0x000000a6a3157209 */ /* 0x000fe40007810000 */
[----:B----4-:R-:W-:Y:S02]  /*6070*/  FSEL R175, R175, -INF , P3 ;  /* 0xff800000afaf7808 */ /* 0x010fe40001800000 */
[----:B------:R-:W-:-:S04]  /*6080*/  FMNMX.FTZ R158, R174, R21, !PT ;  /* 0x00000015ae9e7209 */ /* 0x000fc80007810000 */
[----:B------:R-:W-:-:S05]  /*6090*/  FMNMX.FTZ R158, R175, R158, !PT ;  /* 0x0000009eaf9e7209 */ /* 0x000fca0007810000 */
[----:B------:R-:W1:Y:S01]  /*60a0*/  SHFL.BFLY PT, R21, R158, 0x2, 0x1f ;  /* 0x0c401f009e157f89 */ /* 0x000e6200000e0000 */
[----:B0-----:R-:W-:-:S05]  /*60b0*/  FMNMX.FTZ R159, R20, R159, !PT ;  /* 0x0000009f149f7209 */ /* 0x001fca0007810000 */
[----:B------:R-:W0:Y:S01]  /*60c0*/  SHFL.BFLY PT, R20, R159, 0x1, 0x1f ;  /* 0x0c201f009f147f89 */ /* 0x000e2200000e0000 */
[----:B-1----:R-:W-:-:S05]  /*60d0*/  FMNMX.FTZ R166, R158, R21, !PT ;  /* 0x000000159ea67209 */ /* 0x002fca0007810000 */
[----:B------:R-:W1:Y:S01]  /*60e0*/  SHFL.BFLY PT, R21, R166, 0x1, 0x1f ;  /* 0x0c201f00a6157f89 */ /* 0x000e6200000e0000 */
[----:B0-----:R-:W-:-:S04]  /*60f0*/  FMNMX.FTZ R20, R159, R20, !PT ;  /* 0x000000149f147209 */ /* 0x001fc80007810000 */
        /* <DEDUP_REMOVED lines=8> */
[----:B-1----:R-:W-:Y:S01]  /*6180*/  FMNMX.FTZ R21, R166, R21, !PT ;  /* 0x00000015a6157209 */ /* 0x002fe20007810000 */
[--C-:B------:R-:W-:Y:S01]  /*6190*/  FFMA.FTZ R166, R152, UR6, -R178.reuse ;  /* 0x0000000698a67c23 */ /* 0x100fe200080108b2 */
[----:B------:R-:W-:Y:S01]  /*61a0*/  FSEL R152, R20, RZ, P3 ;  /* 0x000000ff14987208 */ /* 0x000fe20001800000 */
[----:B------:R0:W-:Y:S01]  /*61b0*/  MUFU.EX2 R158, R171 ;  /* 0x000000ab009e7308 */ /* 0x0001e20000000800 */
[C---:B------:R-:W-:Y:S01]  /*61c0*/  FSETP.NEU.FTZ.AND P4, PT, R21.reuse, -INF , PT ;  /* 0xff8000001500780b */ /* 0x040fe20003f9d000 */
[C---:B------:R-:W-:Y:S01]  /*61d0*/  FMUL.FTZ R199, R21.reuse, UR6 ;  /* 0x0000000615c77c20 */ /* 0x040fe20008410000 */
[----:B------:R-:W-:Y:S01]  /*61e0*/  FFMA.FTZ R160, R160, UR6, -R178 ;  /* 0x00000006a0a07c23 */ /* 0x000fe200080108b2 */
[----:B------:R-:W-:Y:S01]  /*61f0*/  FADD.FTZ R152, -R152, R209 ;  /* 0x000000d198987221 */ /* 0x000fe20000010100 */
[----:B------:R-:W-:Y:S01]  /*6200*/  FSEL R153, R21, RZ, P4 ;  /* 0x000000ff15997208 */ /* 0x000fe20002000000 */
[----:B------:R-:W-:Y:S01]  /*6210*/  VIADD R209, R235, 0x8 ;  /* 0x00000008ebd17836 */ /* 0x000fe20000000000 */
[----:B------:R-:W-:Y:S01]  /*6220*/  FSEL R199, R199, RZ, P4 ;  /* 0x000000ffc7c77208 */ /* 0x000fe20002000000 */
[----:B------:R-:W-:Y:S01]  /*6230*/  FMUL.FTZ R194, R152, UR6 ;  /* 0x0000000698c27c20 */ /* 0x000fe20008410000 */
[----:B------:R-:W-:-:S02]  /*6240*/  @!P2 VIADD R152, R187, 0x32440 ;  /* 0x00032440bb98a836 */ /* 0x000fc40000000000 */
[----:B------:R-:W-:Y:S01]  /*6250*/  FADD.FTZ R153, -R153, R210 ;  /* 0x000000d299997221 */ /* 0x000fe20000010100 */
[----:B------:R-:W1:Y:S01]  /*6260*/  MUFU.EX2 R159, R159 ;  /* 0x0000009f009f7308 */ /* 0x000e620000000800 */
[--C-:B0-----:R-:W-:Y:S01]  /*6270*/  FFMA.FTZ R171, R157, UR6, -R199.reuse ;  /* 0x000000069dab7c23 */ /* 0x101fe200080108c7 */
[----:B------:R-:W-:Y:S01]  /*6280*/  IADD3 R157, -R235, 0xb, RZ ;  /* 0x0000000beb9d7810 */ /* 0x000fe20007ffe1ff */
[----:B------:R-:W-:Y:S01]  /*6290*/  FMUL.FTZ R195, R153, UR6 ;  /* 0x0000000699c37c20 */ /* 0x000fe20008410000 */
[----:B------:R-:W-:Y:S01]  /*62a0*/  @!P2 PRMT R152, RZ, 0x654, R152 ;  /* 0x00000654ff98a816 */ /* 0x000fe20000000098 */
[--C-:B------:R-:W-:Y:S01]  /*62b0*/  FFMA.FTZ R179, R155, UR6, -R199.reuse ;  /* 0x000000069bb37c23 */ /* 0x100fe200080108c7 */
[--C-:B------:R-:W-:Y:S01]  /*62c0*/  FFMA.FTZ R182, R154, UR6, -R199.reuse ;  /* 0x000000069ab67c23 */ /* 0x100fe200080108c7 */
[--C-:B------:R-:W-:Y:S01]  /*62d0*/  FFMA.FTZ R186, R223, UR6, -R199.reuse ;  /* 0x00000006dfba7c23 */ /* 0x100fe200080108c7 */
[----:B------:R0:W-:Y:S06]  /*62e0*/  BAR.ARV R157, 0x100 ;  /* 0x0004009d0000751d */ /* 0x0001ec0000002000 */
[----:B------:R1:W-:Y:S01]  /*62f0*/  @!P2 SYNCS.ARRIVE.TRANS64.RED.A1T0 RZ, [R152+URZ], RZ ;  /* 0x000000ff98ffa9a7 */ /* 0x0003e2000810043f */
[----:B------:R-:W2:Y:S01]  /*6300*/  MUFU.EX2 R194, R194 ;  /* 0x000000c200c27308 */ /* 0x000ea20000000800 */
[----:B------:R3:W-:Y:S01]  /*6310*/  BAR.SYNC.DEFER_BLOCKING R209, 0x100 ;  /* 0x000400d10000751d */ /* 0x0007e20000010000 */
[--C-:B------:R-:W-:Y:S01]  /*6320*/  FFMA.FTZ R161, R161, UR6, -R178.reuse ;  /* 0x00000006a1a17c23 */ /* 0x100fe200080108b2 */
[--C-:B------:R-:W-:Y:S01]  /*6330*/  FFMA.FTZ R196, R196, UR6, -R199.reuse ;  /* 0x00000006c4c47c23 */ /* 0x100fe200080108c7 */
[--C-:B------:R-:W-:Y:S01]  /*6340*/  FFMA.FTZ R210, R216, UR6, -R199.reuse ;  /* 0x00000006d8d27c23 */ /* 0x100fe200080108c7 */
[--C-:B------:R-:W-:Y:S01]  /*6350*/  FFMA.FTZ R216, R217, UR6, -R199.reuse ;  /* 0x00000006d9d87c23 */ /* 0x100fe200080108c7 */
[--C-:B------:R-:W-:Y:S01]  /*6360*/  FFMA.FTZ R217, R220, UR6, -R199.reuse ;  /* 0x00000006dcd97c23 */ /* 0x100fe200080108c7 */
[----:B-1----:R-:W-:Y:S01]  /*6370*/  F2FP.F16.F32.PACK_AB R152, R159, R158 ;  /* 0x0000009e9f98723e */ /* 0x002fe200000000ff */
[----:B------:R-:W1:Y:S01]  /*6380*/  MUFU.EX2 R195, R195 ;  /* 0x000000c300c37308 */ /* 0x000e620000000800 */
[--C-:B---3--:R-:W-:Y:S01]  /*6390*/  FFMA.FTZ R209, R213, UR6, -R199.reuse ;  /* 0x00000006d5d17c23 */ /* 0x108fe200080108c7 */
[--C-:B------:R-:W-:Y:S01]  /*63a0*/  FFMA.FTZ R213, R222, UR6, -R199.reuse ;  /* 0x00000006ded57c23 */ /* 0x100fe200080108c7 */
[--C-:B------:R-:W-:Y:S01]  /*63b0*/  FFMA.FTZ R164, R164, UR6, -R178.reuse ;  /* 0x00000006a4a47c23 */ /* 0x100fe200080108b2 */
[--C-:B------:R-:W-:Y:S01]  /*63c0*/  FFMA.FTZ R165, R165, UR6, -R178.reuse ;  /* 0x00000006a5a57c23 */ /* 0x100fe200080108b2 */
[--C-:B------:R-:W-:Y:S01]  /*63d0*/  FFMA.FTZ R168, R168, UR6, -R178.reuse ;  /* 0x00000006a8a87c23 */ /* 0x100fe200080108b2 */
[--C-:B------:R-:W-:Y:S01]  /*63e0*/  FFMA.FTZ R169, R169, UR6, -R178.reuse ;  /* 0x00000006a9a97c23 */ /* 0x100fe200080108b2 */
[--C-:B------:R-:W-:Y:S01]  /*63f0*/  FFMA.FTZ R214, R214, UR6, -R199.reuse ;  /* 0x00000006d6d67c23 */ /* 0x100fe200080108c7 */
        /* <DEDUP_REMOVED lines=135> */
[----:B------:R-:W-:Y:S01]  /*6c70*/  MUFU.EX2 R156, R156 ;  /* 0x0000009c009c7308 */ /* 0x000fe20000000800 */
[----:B---3--:R-:W-:Y:S01]  /*6c80*/  F2FP.F16.F32.PACK_AB R153, R179, R171 ;  /* 0x000000abb399723e */ /* 0x008fe200000000ff */
[--C-:B------:R-:W-:Y:S01]  /*6c90*/  FFMA.FTZ R220, R221, UR6, -R199.reuse ;  /* 0x00000006dddc7c23 */ /* 0x100fe200080108c7 */
[----:B----4-:R-:W-:Y:S01]  /*6ca0*/  F2FP.F16.F32.PACK_AB R155, R186, R182 ;  /* 0x000000b6ba9b723e */ /* 0x010fe200000000ff */
[--C-:B------:R-:W-:Y:S01]  /*6cb0*/  FFMA.FTZ R172, R172, UR6, -R178.reuse ;  /* 0x00000006acac7c23 */ /* 0x100fe200080108b2 */
[--C-:B------:R-:W-:Y:S01]  /*6cc0*/  FFMA.FTZ R173, R173, UR6, -R178.reuse ;  /* 0x00000006adad7c23 */ /* 0x100fe200080108b2 */
[--C-:B------:R-:W-:Y:S01]  /*6cd0*/  FFMA.FTZ R176, R176, UR6, -R178.reuse ;  /* 0x00000006b0b07c23 */ /* 0x100fe200080108b2 */
[----:B------:R-:W-:Y:S01]  /*6ce0*/  WARPGROUP.ARRIVE ;  /* 0x00000000000079c5 */ /* 0x000fe20000000000 */
[----:B------:R-:W1:Y:S01]  /*6cf0*/  MUFU.EX2 R167, R167 ;  /* 0x000000a700a77308 */ /* 0x000e620000000800 */
[--C-:B------:R-:W-:Y:S01]  /*6d00*/  FFMA.FTZ R177, R177, UR6, -R178.reuse ;  /* 0x00000006b1b17c23 */ /* 0x100fe200080108b2 */
[--C-:B------:R-:W-:Y:S01]  /*6d10*/  FFMA.FTZ R197, R197, UR6, -R199.reuse ;  /* 0x00000006c5c57c23 */ /* 0x100fe200080108c7 */
[--C-:B------:R-:W-:Y:S01]  /*6d20*/  FFMA.FTZ R211, R211, UR6, -R199.reuse ;  /* 0x00000006d3d37c23 */ /* 0x100fe200080108c7 */
[--C-:B------:R-:W-:Y:S01]  /*6d30*/  FFMA.FTZ R212, R212, UR6, -R199.reuse ;  /* 0x00000006d4d47c23 */ /* 0x100fe200080108c7 */
[----:B------:R-:W-:Y:S01]  /*6d40*/  HGMMA.64x256x16.F32 R24, R152, gdesc[UR8].tnspB, R24, gsb0 ;  /* 0x43e0000898187df0 */ /* 0x000fe20008000818 */
[----:B------:R-:W-:Y:S01]  /*6d50*/  UIADD3 UR10, UR4, 0x80, URZ ;  /* 0x00000080040a7890 */ /* 0x000fe2000fffe03f */
[--C-:B------:R-:W-:Y:S01]  /*6d60*/  FFMA.FTZ R215, R215, UR6, -R199.reuse ;  /* 0x00000006d7d77c23 */ /* 0x100fe200080108c7 */
[----:B------:R-:W-:Y:S01]  /*6d70*/  MUFU.EX2 R160, R160 ;  /* 0x000000a000a07308 */ /* 0x000fe20000000800 */
[----:B------:R-:W-:Y:S01]  /*6d80*/  UMOV UR11, 0x40000040 ;  /* 0x40000040000b7882 */ /* 0x000fe20000000000 */
        /* <DEDUP_REMOVED lines=20> */
[----:B------:R-:W-:Y:S01]  /*6ed0*/  ISETP.GT.AND P3, PT, R13, R208, PT ;  /* 0x000000d00d00720c */ /* 0x000fe20003f64270 */
[----:B------:R-:W-:Y:S01]  /*6ee0*/  @!P2 VIADD R187, R187, 0x32460 ;  /* 0x00032460bbbba836 */ /* 0x000fe20000000000 */
[----:B------:R-:W2:Y:S01]  /*6ef0*/  MUFU.EX2 R209, R209 ;  /* 0x000000d100d17308 */ /* 0x000ea20000000800 */
[----:B------:R-:W-:Y:S01]  /*6f00*/  FADD.FTZ R159, R159, R0 ;  /* 0x000000009f9f7221 */ /* 0x000fe20000010000 */
[----:B------:R-:W-:Y:S01]  /*6f10*/  FADD.FTZ R179, R179, R12 ;  /* 0x0000000cb3b37221 */ /* 0x000fe20000010000 */
[----:B------:R-:W-:Y:S01]  /*6f20*/  VIADD R13, R13, 0xffffffff ;  /* 0xffffffff0d0d7836 */ /* 0x000fe20000000000 */
[----:B------:R-:W-:Y:S01]  /*6f30*/  @!P2 PRMT R187, RZ, 0x654, R187 ;  /* 0x00000654ffbba816 */ /* 0x000fe200000000bb */
[----:B------:R-:W-:Y:S01]  /*6f40*/  FADD.FTZ R159, R166, R159 ;  /* 0x0000009fa69f7221 */ /* 0x000fe20000010000 */
[----:B------:R-:W-:-:S02]  /*6f50*/  FADD.FTZ R179, R182, R179 ;  /* 0x000000b3b6b37221 */ /* 0x000fc40000010000 */
[----:B------:R-:W-:Y:S01]  /*6f60*/  MUFU.EX2 R210, R210 ;  /* 0x000000d200d27308 */ /* 0x000fe20000000800 */
[----:B------:R-:W-:Y:S01]  /*6f70*/  FADD.FTZ R159, R170, R159 ;  /* 0x0000009faa9f7221 */ /* 0x000fe20000010000 */
[----:B------:R-:W-:-:S06]  /*6f80*/  FADD.FTZ R179, R186, R179 ;  /* 0x000000b3bab37221 */ /* 0x000fcc0000010000 */
[----:B------:R-:W3:Y:S08]  /*6f90*/  MUFU.EX2 R213, R213 ;  /* 0x000000d500d57308 */ /* 0x000ef00000000800 */
[----:B------:R-:W-:Y:S08]  /*6fa0*/  MUFU.EX2 R164, R164 ;  /* 0x000000a400a47308 */ /* 0x000ff00000000800 */
[----:B------:R-:W-:Y:S08]  /*6fb0*/  MUFU.EX2 R165, R165 ;  /* 0x000000a500a57308 */ /* 0x000ff00000000800 */
[----:B------:R-:W-:Y:S08]  /*6fc0*/  MUFU.EX2 R168, R168 ;  /* 0x000000a800a87308 */ /* 0x000ff00000000800 */
[----:B------:R-:W-:Y:S08]  /*6fd0*/  MUFU.EX2 R169, R169 ;  /* 0x000000a900a97308 */ /* 0x000ff00000000800 */
[----:B------:R-:W4:Y:S08]  /*6fe0*/  MUFU.EX2 R214, R214 ;  /* 0x000000d600d67308 */ /* 0x000f300000000800 */
[----:B------:R-:W5:Y:S08]  /*6ff0*/  MUFU.EX2 R216, R216 ;  /* 0x000000d800d87308 */ /* 0x000f700000000800 */
[----:B------:R-:W-:Y:S08]  /*7000*/  MUFU.EX2 R217, R217 ;  /* 0x000000d900d97308 */ /* 0x000ff00000000800 */
[----:B------:R-:W0:Y:S08]  /*7010*/  MUFU.EX2 R220, R220 ;  /* 0x000000dc00dc7308 */ /* 0x000e300000000800 */
[----:B------:R-:W-:Y:S08]  /*7020*/  MUFU.EX2 R172, R172 ;  /* 0x000000ac00ac7308 */ /* 0x000ff00000000800 */
[----:B------:R-:W-:Y:S08]  /*7030*/  MUFU.EX2 R173, R173 ;  /* 0x000000ad00ad7308 */ /* 0x000ff00000000800 */
[----:B------:R-:W-:Y:S08]  /*7040*/  MUFU.EX2 R176, R176 ;  /* 0x000000b000b07308 */ /* 0x000ff00000000800 */
[----:B------:R-:W-:Y:S08]  /*7050*/  MUFU.EX2 R177, R177 ;  /* 0x000000b100b17308 */ /* 0x000ff00000000800 */
[----:B------:R-:W0:Y:S08]  /*7060*/  MUFU.EX2 R197, R197 ;  /* 0x000000c500c57308 */ /* 0x000e300000000800 */
        /* <DEDUP_REMOVED lines=14> */
[----:B------:R-:W-:Y:S01]  /*7150*/  MUFU.EX2 R193, R193 ;  /* 0x000000c100c17308 */ /* 0x000fe20000000800 */
[----:B------:R-:W-:-:S02]  /*7160*/  WARPGROUP.DEPBAR.LE gsb0, 0x0 ;  /* 0x00008000000079c5 */ /* 0x000fc40000010000 */
[----:B-1----:R-:W-:Y:S01]  /*7170*/  F2FP.F16.F32.PACK_AB R152, R167, R156 ;  /* 0x0000009ca798723e */ /* 0x002fe200000000ff */
        /* <DEDUP_REMOVED lines=9> */
[----:B------:R-:W1:Y:S01]  /*7210*/  MUFU.EX2 R163, R163 ;  /* 0x000000a300a37308 */ /* 0x000e620000000800 */
[----:B------:R-:W-:Y:S01]  /*7220*/  FADD.FTZ R160, R160, R167 ;  /* 0x000000a7a0a07221 */ /* 0x000fe20000010000 */
[----:B------:R-:W-:Y:S01]  /*7230*/  FADD.FTZ R210, R210, R209 ;  /* 0x000000d1d2d27221 */ /* 0x000fe20000010000 */
[----:B------:R-:W-:-:S02]  /*7240*/  IMAD.MOV.U32 R209, RZ, RZ, R20 ;  /* 0x000000ffffd17224 */ /* 0x000fc400078e0014 */
[----:B------:R-:W-:Y:S01]  /*7250*/  HGMMA.64x256x16.F32 R24, R152, gdesc[UR8].tnspB, R24, gsb0 ;  /* 0x43e0000898187df0 */ /* 0x000fe20008000818 */
[----:B------:R-:W-:Y:S01]  /*7260*/  UIADD3 UR10, UR4, 0x100, URZ ;  /* 0x00000100040a7890 */ /* 0x000fe2000fffe03f */
[----:B------:R-:W-:Y:S01]  /*7270*/  FADD.FTZ R161, R161, R160 ;  /* 0x000000a0a1a17221 */ /* 0x000fe20000010000 */
[----:B------:R-:W-:Y:S01]  /*7280*/  UMOV UR11, 0x40000040 ;  /* 0x40000040000b7882 */ /* 0x000fe20000000000 */
[----:B------:R-:W-:Y:S01]  /*7290*/  MUFU.EX2 R174, R174 ;  /* 0x000000ae00ae7308 */ /* 0x000fe20000000800 */
[----:B------:R-:W-:Y:S01]  /*72a0*/  FADD.FTZ R213, R213, R210 ;  /* 0x000000d2d5d57221 */ /* 0x000fe20000010000 */
[----:B------:R-:W-:-:S03]  /*72b0*/  IMAD.MOV.U32 R210, RZ, RZ, R21 ;  /* 0x000000ffffd27224 */ /* 0x000fc600078e0015 */
[----:B----4-:R-:W-:-:S03]  /*72c0*/  FADD.FTZ R213, R214, R213 ;  /* 0x000000d5d6d57221 */ /* 0x010fc60000010000 */
[----:B------:R-:W2:Y:S01]  /*72d0*/  MUFU.EX2 R175, R175 ;  /* 0x000000af00af7308 */ /* 0x000ea20000000800 */
[----:B------:R-:W-:Y:S02]  /*72e0*/  WARPGROUP.DEPBAR.LE gsb0, 0x0 ;  /* 0x00008000000079c5 */ /* 0x000fe40000010000 */
[----:B------:R-:W-:Y:S01]  /*72f0*/  F2FP.F16.F32.PACK_AB R152, R165, R164 ;  /* 0x000000a4a598723e */ /* 0x000fe200000000ff */
[----:B------:R-:W-:Y:S01]  /*7300*/  FADD.FTZ R164, R164, R161 ;  /* 0x000000a1a4a47221 */ /* 0x000fe20000010000 */
[C---:B-----5:R-:W-:Y:S01]  /*7310*/  F2FP.F16.F32.PACK_AB R153, R216.reuse, R214 ;  /* 0x000000d6d899723e */ /* 0x060fe200000000ff */
        /* <DEDUP_REMOVED lines=16> */
[C---:B------:R-:W-:Y:S01]  /*7420*/  F2FP.F16.F32.PACK_AB R153, R211.reuse, R197 ;  /* 0x000000c5d399723e */ /* 0x040fe200000000ff */
[----:B------:R-:W-:Y:S01]  /*7430*/  FADD.FTZ R211, R211, R220 ;  /* 0x000000dcd3d37221 */ /* 0x000fe20000010000 */
[----:B------:R-:W-:Y:S01]  /*7440*/  F2FP.F16.F32.PACK_AB R154, R177, R176 ;  /* 0x000000b0b19a723e */ /* 0x000fe200000000ff */
[----:B------:R-:W-:Y:S01]  /*7450*/  FADD.FTZ R173, R173, R172 ;  /* 0x000000acadad7221 */ /* 0x000fe20000010000 */
[C---:B------:R-:W-:Y:S01]  /*7460*/  F2FP.F16.F32.PACK_AB R155, R215.reuse, R212 ;  /* 0x000000d4d79b723e */ /* 0x040fe200000000ff */
[----:B------:R-:W-:Y:S02]  /*7470*/  FADD.FTZ R212, R212, R211 ;  /* 0x000000d3d4d47221 */ /* 0x000fe40000010000 */
[----:B------:R-:W-:Y:S01]  /*7480*/  FADD.FTZ R176, R176, R173 ;  /* 0x000000adb0b07221 */ /* 0x000fe20000010000 */
[----:B------:R-:W-:Y:S01]  /*7490*/  WARPGROUP.ARRIVE ;  /* 0x00000000000079c5 */ /* 0x000fe20000000000 */
[----:B------:R-:W-:-:S02]  /*74a0*/  FADD.FTZ R212, R215, R212 ;  /* 0x000000d4d7d47221 */ /* 0x000fc40000010000 */
        /* <DEDUP_REMOVED lines=24> */
[----:B-1----:R-:W-:Y:S01]  /*7630*/  F2FP.F16.F32.PACK_AB R153, R163, R162 ;  /* 0x000000a2a399723e */ /* 0x002fe200000000ff */
        /* <DEDUP_REMOVED lines=14> */
.L_x_13615:
[----:B------:R-:W-:-:S13]  /*7720*/  ISETP.GE.AND P1, PT, R13, RZ, PT ;  /* 0x000000ff0d00720c */ /* 0x000fda0003f26270 */
[----:B------:R-:W-:Y:S05]  /*7730*/  @!P1 BRA `(.L_x_13625) ;  /* 0x0000002800489947 */ /* 0x000fea0003800000 */
[----:B------:R-:W-:Y:S01]  /*7740*/  IMAD.MOV.U32 R209, RZ, RZ, R21 ;  /* 0x000000ffffd17224 */ /* 0x000fe200078e0015 */
[----:B------:R-:W-:Y:S01]  /*7750*/  ULDC UR4, c[0x0][0xad0] ;  /* 0x0002b40000047ab9 */ /* 0x000fe20000000800 */
[----:B------:R-:W-:-:S07]  /*7760*/  IMAD.MOV.U32 R208, RZ, RZ, R20 ;  /* 0x000000ffffd07224 */ /* 0x000fce00078e0014 */
.L_x_13634:
[----:B------:R-:W-:-:S04]  /*7770*/  UIADD3 UR36, UR36, 0x1, URZ ;  /* 0x0000000124247890 */ /* 0x000fc8000fffe03f */
[----:B------:R-:W-:-:S04]  /*7780*/  UISETP.NE.AND UP0, UPT, UR36, 0x2, UPT ;  /* 0x000000022400788c */ /* 0x000fc8000bf05270 */
[----:B------:R-:W-:Y:S02]  /*7790*/  USEL UR5, URZ, 0x1, UP0 ;  /* 0x000000013f057887 */ /* 0x000fe40008000000 */
[----:B------:R-:W-:Y:S02]  /*77a0*/  USEL UR36, UR36, URZ, UP0 ;  /* 0x0000003f24247287 */ /* 0x000fe40008000000 */
[----:B------:R-:W-:Y:S01]  /*77b0*/  ULOP3.LUT UR37, UR37, UR5, URZ, 0x3c, !UPT ;  /* 0x0000000525257292 */ /* 0x000fe2000f8e3c3f */
[----:B-1----:R-:W-:Y:S11]  /*77c0*/  @!P0 BRA `(.L_x_13626) ;  /* 0x0000000000048947 */ /* 0x002ff60003800000 */
[----:B------:R-:W-:Y:S01]  /*77d0*/  BPT.TRAP 0x1 ;  /* 0x000000040000795c */ /* 0x000fe20000300000 */
.L_x_13626:
        /* <DEDUP_REMOVED lines=9> */
.L_x_13627:
[----:B--2---:R-:W-:Y:S05]  /*7870*/  @P1 BRA `(.L_x_13628) ;  /* 0x0000000000081947 */ /* 0x004fea0003800000 */
[----:B------:R-:W2:Y:S02]  /*7880*/  SYNCS.PHASECHK.TRANS64.TRYWAIT P1, [UR5+0x32430], R20 ;  /* 0x03243014ff0075a7 */ /* 0x000ea40008020145 */
[----:B--2---:R-:W-:Y:S05]  /*7890*/  @!P1 BRA `(.L_x_13629) ;  /* 0x000000b000f09947 */ /* 0x004fea0003800000 */
.L_x_13628:
[----:B------:R-:W-:Y:S01]  /*78a0*/  R2UR UR52, R22 ;  /* 0x00000000163472ca */ /* 0x000fe200000e0000 */
[----:B------:R-:W-:Y:S01]  /*78b0*/  UIMAD UR6, UR36, 0x300, UR60 ;  /* 0x00000300240678a4 */ /* 0x000fe2000f8e023c */
[----:B------:R-:W-:Y:S01]  /*78c0*/  R2UR UR53, R23 ;  /* 0x00000000173572ca */ /* 0x000fe200000e0000 */
[----:B0-----:R-:W-:Y:S01]  /*78d0*/  WARPGROUP.ARRIVE ;  /* 0x00000000000079c5 */ /* 0x001fe20000000000 */
        /* <DEDUP_REMOVED lines=27> */
.L_x_13630:
[----:B------:R0:W3:Y:S01]  /*7a90*/  SYNCS.PHASECHK.TRANS64.TRYWAIT P1, [UR5+0x32450], R20 ;  /* 0x03245014ff0075a7 */ /* 0x0000e20008020145 */
[----:B------:R-:W-:Y:S05]  /*7aa0*/  @!P0 BRA `(.L_x_13631) ;  /* 0x0000000000048947 */ /* 0x000fea0003800000 */
[----:B------:R-:W-:Y:S01]  /*7ab0*/  BPT.TRAP 0x1 ;  /* 0x000000040000795c */ /* 0x000fe20000300000 */
.L_x_13631:
[----:B---3--:R-:W-:Y:S05]  /*7ac0*/  @P1 BRA `(.L_x_13632) ;  /* 0x0000000000081947 */ /* 0x008fea0003800000 */
[----:B------:R-:W3:Y:S02]  /*7ad0*/  SYNCS.PHASECHK.TRANS64.TRYWAIT P1, [UR5+0x32450], R20 ;  /* 0x03245014ff0075a7 */ /* 0x000ee40008020145 */
[----:B---3--:R-:W-:Y:S05]  /*7ae0*/  @!P1 BRA `(.L_x_13633) ;  /* 0x000000b000749947 */ /* 0x008fea0003800000 */
.L_x_13632:
        /* <DEDUP_REMOVED lines=10> */
[C---:B------:R-:W-:Y:S01]  /*7b90*/  ISETP.GT.AND P1, PT, R13.reuse, RZ, PT ;  /* 0x000000ff0d00720c */ /* 0x040fe20003f24270 */
[----:B------:R-:W-:Y:S01]  /*7ba0*/  UMOV UR15, 0x40000040 ;  /* 0x40000040000f7882 */ /* 0x000fe20000000000 */
[----:B------:R-:W-:Y:S01]  /*7bb0*/  UIADD3 UR18, UR6, 0x306, URZ ;  /* 0x0000030606127890 */ /* 0x000fe2000fffe03f */
[----:B------:R-:W-:Y:S01]  /*7bc0*/  VIADD R13, R13, 0xffffffff ;  /* 0xffffffff0d0d7836 */ /* 0x000fe20000000000 */
        /* <DEDUP_REMOVED lines=85> */
[----:B--2---:R-:W-:Y:S01]  /*8120*/  FMUL.FTZ R21, R152, UR4 ;  /* 0x0000000498157c20 */ /* 0x004fe20008410000 */
        /* <DEDUP_REMOVED lines=99> */
[----:B------:R-:W-:-:S05]  /*8760*/  FMUL.FTZ R196, R195, UR4 ;  /* 0x00000004c3c47c20 */ /* 0x000fca0008410000 */
        /* <DEDUP_REMOVED lines=38> */
[----:B-1----:R-:W-:-:S05]  /*89d0*/  FMNMX.FTZ R194, R193, R194, !PT ;  /* 0x000000c2c1c27209 */ /* 0x002fca0007810000 */
[----:B------:R-:W1:Y:S02]  /*89e0*/  SHFL.BFLY PT, R197, R194, 0x2, 0x1f ;  /* 0x0c401f00c2c57f89 */ /* 0x000e6400000e0000 */
[----:B------:R-:W3:Y:S01]  /*89f0*/  MUFU.TANH R212, R212 ;  /* 0x000000d400d47308 */ /* 0x000ee20000002400 */
[----:B--2---:R-:W-:-:S04]  /*8a00*/  FMNMX.FTZ R195, R196, R195, !PT ;  /* 0x000000c3c4c37209 */ /* 0x004fc80007810000 */
[----:B0-----:R-:W-:-:S04]  /*8a10*/  FMNMX.FTZ R195, R198, R195, !PT ;  /* 0x000000c3c6c37209 */ /* 0x001fc80007810000 */
[----:B---3--:R-:W-:-:S05]  /*8a20*/  FMNMX.FTZ R195, R212, R195, !PT ;  /* 0x000000c3d4c37209 */ /* 0x008fca0007810000 */
[----:B------:R-:W0:Y:S01]  /*8a30*/  SHFL.BFLY PT, R214, R195, 0x2, 0x1f ;  /* 0x0c401f00c3d67f89 */ /* 0x000e2200000e0000 */
[----:B-1----:R-:W-:-:S05]  /*8a40*/  FMNMX.FTZ R197, R194, R197, !PT ;  /* 0x000000c5c2c57209 */ /* 0x002fca0007810000 */
[----:B------:R-:W1:Y:S01]  /*8a50*/  SHFL.BFLY PT, R20, R197, 0x1, 0x1f ;  /* 0x0c201f00c5147f89 */ /* 0x000e6200000e0000 */
[----:B0-----:R-:W-:-:S05]  /*8a60*/  FMNMX.FTZ R214, R195, R214, !PT ;  /* 0x000000d6c3d67209 */ /* 0x001fca0007810000 */
[----:B------:R-:W0:Y:S01]  /*8a70*/  SHFL.BFLY PT, R199, R214, 0x1, 0x1f ;  /* 0x0c201f00d6c77f89 */ /* 0x000e2200000e0000 */
[----:B-1----:R-:W-:-:S05]  /*8a80*/  FMNMX.FTZ R20, R197, R20, !PT ;  /* 0x00000014c5147209 */ /* 0x002fca0007810000 */
[C---:B------:R-:W-:Y:S01]  /*8a90*/  FADD.FTZ R194, -R20.reuse, R208 ;  /* 0x000000d014c27221 */ /* 0x040fe20000010100 */
[----:B------:R-:W-:-:S03]  /*8aa0*/  FMUL.FTZ R208, R20, UR6 ;  /* 0x0000000614d07c20 */ /* 0x000fc60008410000 */
[----:B------:R-:W-:Y:S01]  /*8ab0*/  FMUL.FTZ R194, R194, UR6 ;  /* 0x00000006c2c27c20 */ /* 0x000fe20008410000 */
[--C-:B------:R-:W-:Y:S01]  /*8ac0*/  FFMA.FTZ R215, R21, UR6, -R208.reuse ;  /* 0x0000000615d77c23 */ /* 0x100fe200080108d0 */
[--C-:B------:R-:W-:Y:S01]  /*8ad0*/  FFMA.FTZ R197, R152, UR6, -R208.reuse ;  /* 0x0000000698c57c23 */ /* 0x100fe200080108d0 */
[--C-:B------:R-:W-:Y:S01]  /*8ae0*/  FFMA.FTZ R213, R157, UR6, -R208.reuse ;  /* 0x000000069dd57c23 */ /* 0x100fe200080108d0 */
[----:B------:R-:W-:Y:S01]  /*8af0*/  IADD3 R157, -R220, 0xb, RZ ;  /* 0x0000000bdc9d7810 */ /* 0x000fe20007ffe1ff */
        /* <DEDUP_REMOVED lines=9> */
[----:B0-----:R-:W-:Y:S01]  /*8b90*/  FMNMX.FTZ R21, R214, R199, !PT ;  /* 0x000000c7d6157209 */ /* 0x001fe20007810000 */
[----:B-1----:R-:W-:Y:S01]  /*8ba0*/  IMAD.U32 R215, RZ, RZ, UR5 ;  /* 0x00000005ffd77e24 */ /* 0x002fe2000f8e00ff */
[----:B------:R-:W-:Y:S01]  /*8bb0*/  UIMAD UR5, UR36, 0xc00, UR7 ;  /* 0x00000c00240578a4 */ /* 0x000fe2000f8e0207 */
[--C-:B------:R-:W-:Y:S01]  /*8bc0*/  FFMA.FTZ R169, R169, UR6, -R208.reuse ;  /* 0x00000006a9a97c23 */ /* 0x100fe200080108d0 */
[--C-:B------:R-:W-:Y:S01]  /*8bd0*/  FFMA.FTZ R171, R171, UR6, -R208.reuse ;  /* 0x00000006abab7c23 */ /* 0x100fe200080108d0 */
[C---:B------:R-:W-:Y:S01]  /*8be0*/  FADD.FTZ R152, -R21.reuse, R209 ;  /* 0x000000d115987221 */ /* 0x040fe20000010100 */
[----:B------:R-:W-:Y:S01]  /*8bf0*/  FMUL.FTZ R217, R21, UR6 ;  /* 0x0000000615d97c20 */ /* 0x000fe20008410000 */
[----:B------:R-:W-:Y:S01]  /*8c00*/  MUFU.EX2 R197, R197 ;  /* 0x000000c500c57308 */ /* 0x000fe20000000800 */
[----:B------:R-:W-:Y:S01]  /*8c10*/  FFMA.FTZ R170, R170, UR6, -R208 ;  /* 0x00000006aaaa7c23 */ /* 0x000fe200080108d0 */
[----:B------:R-:W-:Y:S01]  /*8c20*/  FMUL.FTZ R209, R152, UR6 ;  /* 0x0000000698d17c20 */ /* 0x000fe20008410000 */
[----:B------:R-:W-:-:S02]  /*8c30*/  @!P2 VIADD R152, R215, 0x32440 ;  /* 0x00032440d798a836 */ /* 0x000fc40000000000 */
[--C-:B------:R-:W-:Y:S01]  /*8c40*/  FFMA.FTZ R214, R153, UR6, -R217.reuse ;  /* 0x0000000699d67c23 */ /* 0x100fe200080108d9 */
[----:B------:R-:W-:Y:S02]  /*8c50*/  VIADD R153, R220, 0x8 ;  /* 0x00000008dc997836 */ /* 0x000fe40000000000 */
[--C-:B------:R-:W-:Y:S01]  /*8c60*/  FFMA.FTZ R216, R154, UR6, -R217.reuse ;  /* 0x000000069ad87c23 */ /* 0x100fe200080108d9 */
[--C-:B------:R-:W-:Y:S01]  /*8c70*/  FFMA.FTZ R210, R210, UR6, -R217.reuse ;  /* 0x00000006d2d27c23 */ /* 0x100fe200080108d9 */
[----:B------:R-:W-:Y:S01]  /*8c80*/  @!P2 PRMT R152, RZ, 0x654, R152 ;  /* 0x00000654ff98a816 */ /* 0x000fe20000000098 */
[--C-:B------:R-:W-:Y:S01]  /*8c90*/  FFMA.FTZ R211, R211, UR6, -R217.reuse ;  /* 0x00000006d3d37c23 */ /* 0x100fe200080108d9 */
[----:B------:R1:W-:Y:S06]  /*8ca0*/  BAR.ARV R157, 0x100 ;  /* 0x0004009d0000751d */ /* 0x0003ec0000002000 */
[----:B------:R0:W-:Y:S01]  /*8cb0*/  @!P2 SYNCS.ARRIVE.TRANS64.RED.A1T0 RZ, [R152+URZ], RZ ;  /* 0x000000ff98ffa9a7 */ /* 0x0001e2000810043f */
        /* <DEDUP_REMOVED lines=136> */
[----:B0-----:R-:W-:Y:S01]  /*9540*/  F2FP.F16.F32.PACK_AB R152, R197, R195 ;  /* 0x000000c3c598723e */ /* 0x001fe200000000ff */
[----:B------:R-:W-:Y:S01]  /*9550*/  UMOV UR10, UR5 ;  /* 0x00000005000a7c82 */ /* 0x000fe20008000000 */
[----:B--2---:R-:W-:Y:S01]  /*9560*/  F2FP.F16.F32.PACK_AB R154, R213, R199 ;  /* 0x000000c7d59a723e */ /* 0x004fe200000000ff */
[--C-:B------:R-:W-:Y:S01]  /*9570*/  FFMA.FTZ R159, R159, UR6, -R217.reuse ;  /* 0x000000069f9f7c23 */ /* 0x100fe200080108d9 */
[----:B----4-:R-:W-:Y:S01]  /*9580*/  F2FP.F16.F32.PACK_AB R153, R216, R214 ;  /* 0x000000d6d899723e */ /* 0x010fe200000000ff */
[--C-:B------:R-:W-:Y:S01]  /*9590*/  FFMA.FTZ R160, R160, UR6, -R217.reuse ;  /* 0x00000006a0a07c23 */ /* 0x100fe200080108d9 */
[----:B-----5:R-:W-:Y:S01]  /*95a0*/  F2FP.F16.F32.PACK_AB R155, R211, R210 ;  /* 0x000000d2d39b723e */ /* 0x020fe200000000ff */
[--C-:B------:R-:W-:Y:S01]  /*95b0*/  FFMA.FTZ R165, R165, UR6, -R217.reuse ;  /* 0x00000006a5a57c23 */ /* 0x100fe200080108d9 */
[--C-:B------:R-:W-:Y:S01]  /*95c0*/  FFMA.FTZ R167, R167, UR6, -R217.reuse ;  /* 0x00000006a7a77c23 */ /* 0x100fe200080108d9 */
[----:B------:R-:W0:Y:S01]  /*95d0*/  MUFU.EX2 R156, R156 ;  /* 0x0000009c009c7308 */ /* 0x000e220000000800 */
[----:B------:R-:W-:Y:S01]  /*95e0*/  WARPGROUP.ARRIVE ;  /* 0x00000000000079c5 */ /* 0x000fe20000000000 */
[--C-:B------:R-:W-:Y:S01]  /*95f0*/  FFMA.FTZ R166, R166, UR6, -R217.reuse ;  /* 0x00000006a6a67c23 */ /* 0x100fe200080108d9 */
[--C-:B------:R-:W-:Y:S01]  /*9600*/  FFMA.FTZ R168, R168, UR6, -R217.reuse ;  /* 0x00000006a8a87c23 */ /* 0x100fe200080108d9 */
[--C-:B------:R-:W-:Y:S01]  /*9610*/  FFMA.FTZ R173, R173, UR6, -R217.reuse ;  /* 0x00000006adad7c23 */ /* 0x100fe200080108d9 */
[--C-:B------:R-:W-:Y:S01]  /*9620*/  FFMA.FTZ R175, R175, UR6, -R217.reuse ;  /* 0x00000006afaf7c23 */ /* 0x100fe200080108d9 */
[--C-:B------:R-:W-:Y:S01]  /*9630*/  FFMA.FTZ R172, R172, UR6, -R208.reuse ;  /* 0x00000006acac7c23 */ /* 0x100fe200080108d0 */
[----:B------:R-:W-:Y:S01]  /*9640*/  HGMMA.64x256x16.F32 R24, R152, gdesc[UR8].tnspB, R24, gsb0 ;  /* 0x43e0000898187df0 */ /* 0x000fe20008000818 */
[----:B------:R-:W2:Y:S01]  /*9650*/  MUFU.EX2 R158, R158 ;  /* 0x0000009e009e7308 */ /* 0x000ea20000000800 */
[----:B------:R-:W-:Y:S01]  /*9660*/  UIADD3 UR10, UR5, 0x80, URZ ;  /* 0x00000080050a7890 */ /* 0x000fe2000fffe03f */
[--C-:B------:R-:W-:Y:S01]  /*9670*/  FFMA.FTZ R177, R177, UR6, -R208.reuse ;  /* 0x00000006b1b17c23 */ /* 0x100fe200080108d0 */
[----:B------:R-:W-:Y:S01]  /*9680*/  UMOV UR11, 0x40000040 ;  /* 0x40000040000b7882 */ /* 0x000fe20000000000 */
        /* <DEDUP_REMOVED lines=12> */
[----:B------:R-:W3:Y:S01]  /*9750*/  MUFU.EX2 R163, R163 ;  /* 0x000000a300a37308 */ /* 0x000ee20000000800 */
        /* <DEDUP_REMOVED lines=11> */
[----:B------:R-:W-:Y:S01]  /*9810*/  FFMA.FTZ R0, R194, R0, R195 ;  /* 0x00000000c2007223 */ /* 0x000fe200000100c3 */
[----:B------:R-:W-:Y:S01]  /*9820*/  FFMA.FTZ R209, R209, R12, R214 ;  /* 0x0000000cd1d17223 */ /* 0x000fe200000100d6 */
[----:B------:R-:W-:-:S02]  /*9830*/  @!P2 VIADD R215, R215, 0x32460 ;  /* 0x00032460d7d7a836 */ /* 0x000fc40000000000 */
[----:B------:R-:W4:Y:S01]  /*9840*/  MUFU.EX2 R160, R160 ;  /* 0x000000a000a07308 */ /* 0x000f220000000800 */
[----:B------:R-:W-:Y:S01]  /*9850*/  FADD.FTZ R0, R197, R0 ;  /* 0x00000000c5007221 */ /* 0x000fe20000010000 */
[----:B------:R-:W-:Y:S01]  /*9860*/  FADD.FTZ R209, R216, R209 ;  /* 0x000000d1d8d17221 */ /* 0x000fe20000010000 */
[----:B------:R-:W-:Y:S01]  /*9870*/  @!P2 PRMT R215, RZ, 0x654, R215 ;  /* 0x00000654ffd7a816 */ /* 0x000fe200000000d7 */
[----:B------:R-:W-:Y:S02]  /*9880*/  IMAD.MOV.U32 R208, RZ, RZ, R20 ;  /* 0x000000ffffd07224 */ /* 0x000fe400078e0014 */
[----:B------:R-:W-:Y:S01]  /*9890*/  FADD.FTZ R0, R199, R0 ;  /* 0x00000000c7007221 */ /* 0x000fe20000010000 */
[----:B------:R-:W-:Y:S01]  /*98a0*/  FADD.FTZ R210, R210, R209 ;  /* 0x000000d1d2d27221 */ /* 0x000fe20000010000 */
[----:B------:R-:W-:Y:S01]  /*98b0*/  IMAD.MOV.U32 R209, RZ, RZ, R21 ;  /* 0x000000ffffd17224 */ /* 0x000fe200078e0015 */
[----:B------:R-:W-:Y:S01]  /*98c0*/  MUFU.EX2 R165, R165 ;  /* 0x000000a500a57308 */ /* 0x000fe20000000800 */
[----:B------:R-:W-:Y:S01]  /*98d0*/  FADD.FTZ R213, R213, R0 ;  /* 0x00000000d5d57221 */ /* 0x000fe20000010000 */
[----:B------:R-:W-:-:S03]  /*98e0*/  FADD.FTZ R210, R211, R210 ;  /* 0x000000d2d3d27221 */ /* 0x000fc60000010000 */
[----:B0-----:R-:W-:-:S03]  /*98f0*/  FADD.FTZ R213, R156, R213 ;  /* 0x000000d59cd57221 */ /* 0x001fc60000010000 */
[----:B------:R-:W0:Y:S08]  /*9900*/  MUFU.EX2 R167, R167 ;  /* 0x000000a700a77308 */ /* 0x000e300000000800 */
[----:B------:R-:W5:Y:S08]  /*9910*/  MUFU.EX2 R162, R162 ;  /* 0x000000a200a27308 */ /* 0x000f700000000800 */
[----:B------:R-:W-:Y:S08]  /*9920*/  MUFU.EX2 R164, R164 ;  /* 0x000000a400a47308 */ /* 0x000ff00000000800 */
[----:B------:R-:W-:Y:S08]  /*9930*/  MUFU.EX2 R169, R169 ;  /* 0x000000a900a97308 */ /* 0x000ff00000000800 */
[----:B------:R-:W-:Y:S08]  /*9940*/  MUFU.EX2 R171, R171 ;  /* 0x000000ab00ab7308 */ /* 0x000ff00000000800 */
[----:B------:R-:W1:Y:S08]  /*9950*/  MUFU.EX2 R166, R166 ;  /* 0x000000a600a67308 */ /* 0x000e700000000800 */
[----:B------:R-:W1:Y:S08]  /*9960*/  MUFU.EX2 R168, R168 ;  /* 0x000000a800a87308 */ /* 0x000e700000000800 */
[----:B------:R-:W-:Y:S08]  /*9970*/  MUFU.EX2 R173, R173 ;  /* 0x000000ad00ad7308 */ /* 0x000ff00000000800 */
[----:B------:R-:W1:Y:S08]  /*9980*/  MUFU.EX2 R175, R175 ;  /* 0x000000af00af7308 */ /* 0x000e700000000800 */
        /* <DEDUP_REMOVED lines=20> */
[----:B--2---:R-:W-:-:S05]  /*9ad0*/  F2FP.F16.F32.PACK_AB R152, R158, R156 ;  /* 0x0000009c9e98723e */ /* 0x004fca00000000ff */
[----:B------:R-:W2:Y:S01]  /*9ae0*/  MUFU.EX2 R193, R193 ;  /* 0x000000c100c17308 */ /* 0x000ea20000000800 */
[----:B---3--:R-:W-:Y:S01]  /*9af0*/  F2FP.F16.F32.PACK_AB R154, R163, R161 ;  /* 0x000000a1a39a723e */ /* 0x008fe200000000ff */
[----:B------:R-:W-:Y:S01]  /*9b00*/  FADD.FTZ R158, R158, R213 ;  /* 0x000000d59e9e7221 */ /* 0x000fe20000010000 */
[C---:B----4-:R-:W-:Y:S01]  /*9b10*/  F2FP.F16.F32.PACK_AB R153, R160.reuse, R159 ;  /* 0x0000009fa099723e */ /* 0x050fe200000000ff */
[----:B------:R-:W-:Y:S01]  /*9b20*/  FADD.FTZ R159, R159, R210 ;  /* 0x000000d29f9f7221 */ /* 0x000fe20000010000 */
[----:B0-----:R-:W-:Y:S01]  /*9b30*/  F2FP.F16.F32.PACK_AB R155, R167, R165 ;  /* 0x000000a5a79b723e */ /* 0x001fe200000000ff */
[----:B------:R-:W-:Y:S02]  /*9b40*/  FADD.FTZ R158, R161, R158 ;  /* 0x0000009ea19e7221 */ /* 0x000fe40000010000 */
[----:B------:R-:W-:Y:S01]  /*9b50*/  MUFU.EX2 R190, R190 ;  /* 0x000000be00be7308 */ /* 0x000fe20000000800 */
[----:B------:R-:W-:Y:S01]  /*9b60*/  WARPGROUP.ARRIVE ;  /* 0x00000000000079c5 */ /* 0x000fe20000000000 */
[----:B------:R-:W-:Y:S01]  /*9b70*/  FADD.FTZ R160, R160, R159 ;  /* 0x0000009fa0a07221 */ /* 0x000fe20000010000 */
[----:B------:R-:W-:-:S03]  /*9b80*/  FADD.FTZ R163, R163, R158 ;  /* 0x0000009ea3a37221 */ /* 0x000fc60000010000 */
[----:B------:R-:W-:Y:S01]  /*9b90*/  FADD.FTZ R160, R165, R160 ;  /* 0x000000a0a5a07221 */ /* 0x000fe20000010000 */
[----:B------:R-:W-:Y:S01]  /*9ba0*/  HGMMA.64x256x16.F32 R24, R152, gdesc[UR8].tnspB, R24, gsb0 ;  /* 0x43e0000898187df0 */ /* 0x000fe20008000818 */
[----:B------:R-:W-:Y:S01]  /*9bb0*/  UIADD3 UR10, UR5, 0x100, URZ ;  /* 0x00000100050a7890 */ /* 0x000fe2000fffe03f */
[----:B------:R-:W0:Y:S01]  /*9bc0*/  MUFU.EX2 R223, R223 ;  /* 0x000000df00df7308 */ /* 0x000e220000000800 */
[----:B------:R-:W-:Y:S01]  /*9bd0*/  UMOV UR11, 0x40000040 ;  /* 0x40000040000b7882 */ /* 0x000fe20000000000 */
[----:B------:R-:W-:Y:S01]  /*9be0*/  FADD.FTZ R167, R167, R160 ;  /* 0x000000a0a7a77221 */ /* 0x000fe20000010000 */
[----:B-----5:R-:W-:-:S03]  /*9bf0*/  FADD.FTZ R163, R162, R163 ;  /* 0x000000a3a2a37221 */ /* 0x020fc60000010000 */
[----:B-1----:R-:W-:Y:S02]  /*9c00*/  FADD.FTZ R167, R166, R167 ;  /* 0x000000a7a6a77221 */ /* 0x002fe40000010000 */
[----:B------:R-:W-:Y:S08]  /*9c10*/  MUFU.EX2 R192, R192 ;  /* 0x000000c000c07308 */ /* 0x000ff00000000800 */
[----:B------:R-:W1:Y:S01]  /*9c20*/  MUFU.EX2 R217, R217 ;  /* 0x000000d900d97308 */ /* 0x000e620000000800 */
[----:B------:R-:W-:-:S02]  /*9c30*/  WARPGROUP.DEPBAR.LE gsb0, 0x0 ;  /* 0x00008000000079c5 */ /* 0x000fc40000010000 */
[C---:B------:R-:W-:Y:S01]  /*9c40*/  F2FP.F16.F32.PACK_AB R152, R164.reuse, R162 ;  /* 0x000000a2a498723e */ /* 0x040fe200000000ff */
[----:B------:R-:W-:Y:S01]  /*9c50*/  FADD.FTZ R164, R164, R163 ;  /* 0x000000a3a4a47221 */ /* 0x000fe20000010000 */
[----:B------:R-:W-:Y:S02]  /*9c60*/  F2FP.F16.F32.PACK_AB R154, R171, R169 ;  /* 0x000000a9ab9a723e */ /* 0x000fe400000000ff */
[C---:B------:R-:W-:Y:S01]  /*9c70*/  F2FP.F16.F32.PACK_AB R153, R168.reuse, R166 ;  /* 0x000000a6a899723e */ /* 0x040fe200000000ff */
[----:B------:R-:W-:Y:S01]  /*9c80*/  FADD.FTZ R168, R168, R167 ;  /* 0x000000a7a8a87221 */ /* 0x000fe20000010000 */
[----:B------:R-:W-:Y:S01]  /*9c90*/  F2FP.F16.F32.PACK_AB R155, R175, R173 ;  /* 0x000000adaf9b723e */ /* 0x000fe200000000ff */
[----:B------:R-:W-:Y:S02]  /*9ca0*/  FADD.FTZ R164, R169, R164 ;  /* 0x000000a4a9a47221 */ /* 0x000fe40000010000 */
[----:B------:R-:W-:Y:S01]  /*9cb0*/  FADD.FTZ R168, R173, R168 ;  /* 0x000000a8ada87221 */ /* 0x000fe20000010000 */
[----:B------:R-:W-:Y:S01]  /*9cc0*/  WARPGROUP.ARRIVE ;  /* 0x00000000000079c5 */ /* 0x000fe20000000000 */
[----:B------:R-:W-:-:S02]  /*9cd0*/  FADD.FTZ R171, R171, R164 ;  /* 0x000000a4abab7221 */ /* 0x000fc40000010000 */
[----:B------:R-:W-:Y:S02]  /*9ce0*/  FADD.FTZ R175, R175, R168 ;  /* 0x000000a8afaf7221 */ /* 0x000fe40000010000 */
[----:B------:R-:W-:Y:S01]  /*9cf0*/  FADD.FTZ R171, R170, R171 ;  /* 0x000000abaaab7221 */ /* 0x000fe20000010000 */
[----:B------:R-:W-:Y:S01]  /*9d00*/  HGMMA.64x256x16.F32 R24, R152, gdesc[UR8].tnspB, R24, gsb0 ;  /* 0x43e0000898187df0 */ /* 0x000fe20008000818 */
[----:B------:R-:W-:Y:S01]  /*9d10*/  UIADD3 UR10, UR5, 0x180, URZ ;  /* 0x00000180050a7890 */ /* 0x000fe2000fffe03f */
[----:B------:R-:W-:Y:S01]  /*9d20*/  FADD.FTZ R175, R174, R175 ;  /* 0x000000afaeaf7221 */ /* 0x000fe20000010000 */
[----:B------:R-:W-:Y:S01]  /*9d30*/  UMOV UR11, 0x40000040 ;  /* 0x40000040000b7882 */ /* 0x000fe20000000000 */
[----:B------:R-:W-:Y:S02]  /*9d40*/  WARPGROUP.DEPBAR.LE gsb0, 0x0 ;  /* 0x00008000000079c5 */ /* 0x000fe40000010000 */
[C---:B------:R-:W-:Y:S01]  /*9d50*/  F2FP.F16.F32.PACK_AB R152, R172.reuse, R170 ;  /* 0x000000aaac98723e */ /* 0x040fe200000000ff */
[----:B------:R-:W-:Y:S01]  /*9d60*/  FADD.FTZ R172, R172, R171 ;  /* 0x000000abacac7221 */ /* 0x000fe20000010000 */
[----:B------:R-:W-:-:S02]  /*9d70*/  F2FP.F16.F32.PACK_AB R154, R179, R177 ;  /* 0x000000b1b39a723e */ /* 0x000fc400000000ff */
[C---:B------:R-:W-:Y:S01]  /*9d80*/  F2FP.F16.F32.PACK_AB R153, R176.reuse, R174 ;  /* 0x000000aeb099723e */ /* 0x040fe200000000ff */
[----:B------:R-:W-:Y:S01]  /*9d90*/  FADD.FTZ R176, R176, R175 ;  /* 0x000000afb0b07221 */ /* 0x000fe20000010000 */
[----:B------:R-:W-:Y:S01]  /*9da0*/  F2FP.F16.F32.PACK_AB R155, R183, R181 ;  /* 0x000000b5b79b723e */ /* 0x000fe200000000ff */
[----:B------:R-:W-:Y:S02]  /*9db0*/  FADD.FTZ R172, R177, R172 ;  /* 0x000000acb1ac7221 */ /* 0x000fe40000010000 */
[----:B------:R-:W-:Y:S01]  /*9dc0*/  FADD.FTZ R176, R181, R176 ;  /* 0x000000b0b5b07221 */ /* 0x000fe20000010000 */
[----:B------:R-:W-:Y:S01]  /*9dd0*/  WARPGROUP.ARRIVE ;  /* 0x00000000000079c5 */ /* 0x000fe20000000000 */
[----:B------:R-:W-:Y:S02]  /*9de0*/  FADD.FTZ R179, R179, R172 ;  /* 0x000000acb3b37221 */ /* 0x000fe40000010000 */
[----:B------:R-:W-:-:S09]  /*9df0*/  FADD.FTZ R183, R183, R176 ;  /* 0x000000b0b7b77221 */ /* 0x000fd20000010000 */
[----:B------:R-:W-:Y:S01]  /*9e00*/  HGMMA.64x256x16.F32 R24, R152, gdesc[UR8].tnspB, R24, gsb0 ;  /* 0x43e0000898187df0 */ /* 0x000fe20008000818 */
[----:B------:R-:W-:Y:S01]  /*9e10*/  UIADD3 UR10, UR5, 0x200, URZ ;  /* 0x00000200050a7890 */ /* 0x000fe2000fffe03f */
[----:B------:R-:W-:Y:S01]  /*9e20*/  UMOV UR11, 0x40000040 ;  /* 0x40000040000b7882 */ /* 0x000fe20000000000 */
[----:B------:R-:W-:Y:S02]  /*9e30*/  WARPGROUP.DEPBAR.LE gsb0, 0x0 ;  /* 0x00008000000079c5 */ /* 0x000fe40000010000 */
[----:B------:R-:W-:Y:S01]  /*9e40*/  F2FP.F16.F32.PACK_AB R152, R221, R178 ;  /* 0x000000b2dd98723e */ /* 0x000fe200000000ff */
[----:B------:R-:W-:Y:S01]  /*9e50*/  FADD.FTZ R178, R178, R179 ;  /* 0x000000b3b2b27221 */ /* 0x000fe20000010000 */
[----:B------:R-:W-:Y:S02]  /*9e60*/  F2FP.F16.F32.PACK_AB R154, R185, R180 ;  /* 0x000000b4b99a723e */ /* 0x000fe400000000ff */
        /* <DEDUP_REMOVED lines=11> */
[----:B------:R-:W-:Y:S01]  /*9f20*/  FADD.FTZ R189, R189, R184 ;  /* 0x000000b8bdbd7221 */ /* 0x000fe20000010000 */
[----:B------:R-:W-:Y:S01]  /*9f30*/  UMOV UR11, 0x40000040 ;  /* 0x40000040000b7882 */ /* 0x000fe20000000000 */
[----:B------:R-:W-:Y:S02]  /*9f40*/  WARPGROUP.DEPBAR.LE gsb0, 0x0 ;  /* 0x00008000000079c5 */ /* 0x000fe40000010000 */
[----:B------:R-:W-:Y:S01]  /*9f50*/  F2FP.F16.F32.PACK_AB R152, R191, R186 ;  /* 0x000000babf98723e */ /* 0x000fe200000000ff */
[----:B------:R-:W-:Y:S01]  /*9f60*/  FADD.FTZ R186, R186, R185 ;  /* 0x000000b9baba7221 */ /* 0x000fe20000010000 */
[----:B--2---:R-:W-:Y:S02]  /*9f70*/  F2FP.F16.F32.PACK_AB R154, R193, R188 ;  /* 0x000000bcc19a723e */ /* 0x004fe400000000ff */
[----:B0-----:R-:W-:Y:S01]  /*9f80*/  F2FP.F16.F32.PACK_AB R153, R223, R190 ;  /* 0x000000bedf99723e */ /* 0x001fe200000000ff */
[----:B------:R-:W-:Y:S01]  /*9f90*/  FADD.FTZ R190, R190, R189 ;  /* 0x000000bdbebe7221 */ /* 0x000fe20000010000 */
[----:B-1----:R-:W-:Y:S01]  /*9fa0*/  F2FP.F16.F32.PACK_AB R155, R217, R192 ;  /* 0x000000c0d99b723e */ /* 0x002fe200000000ff */
[----:B------:R-:W-:-:S02]  /*9fb0*/  FADD.FTZ R191, R191, R186 ;  /* 0x000000babfbf7221 */ /* 0x000fc40000010000 */
[----:B------:R-:W-:Y:S01]  /*9fc0*/  FADD.FTZ R223, R223, R190 ;  /* 0x000000bedfdf7221 */ /* 0x000fe20000010000 */
[----:B------:R-:W-:Y:S01]  /*9fd0*/  WARPGROUP.ARRIVE ;  /* 0x00000000000079c5 */ /* 0x000fe20000000000 */
[----:B------:R-:W-:Y:S02]  /*9fe0*/  FADD.FTZ R0, R188, R191 ;  /* 0x000000bfbc007221 */ /* 0x000fe40000010000 */
[----:B------:R-:W-:Y:S02]  /*9ff0*/  FADD.FTZ R12, R192, R223 ;  /* 0x000000dfc00c7221 */ /* 0x000fe40000010000 */
[----:B------:R-:W-:-:S07]  /*a000*/  FADD.FTZ R0, R193, R0 ;  /* 0x00000000c1007221 */ /* 0x000fce0000010000 */
[----:B------:R-:W-:Y:S01]  /*a010*/  HGMMA.64x256x16.F32 R24, R152, gdesc[UR8].tnspB, R24, gsb0 ;  /* 0x43e0000898187df0 */ /* 0x000fe20008000818 */
[----:B------:R-:W-:Y:S02]  /*a020*/  FADD.FTZ R12, R217, R12 ;  /* 0x0000000cd90c7221 */ /* 0x000fe40000010000 */
[----:B------:R-:W-:Y:S02]  /*a030*/  WARPGROUP.DEPBAR.LE gsb0, 0x0 ;  /* 0x00008000000079c5 */ /* 0x000fe40000010000 */
[----:B------:R1:W-:Y:S01]  /*a040*/  @!P2 SYNCS.ARRIVE.TRANS64.RED.A1T0 RZ, [R215+URZ], RZ ;  /* 0x000000ffd7ffa9a7 */ /* 0x0003e2000810043f */
[----:B------:R-:W-:Y:S05]  /*a050*/  @P1 BRA `(.L_x_13634) ;  /* 0xffffffd400c41947 */ /* 0x000fea000383ffff */
.L_x_13625:
[----:B------:R-:W2:Y:S01]  /*a060*/  SHFL.BFLY PT, R3, R0, 0x2, 0x1f ;  /* 0x0c401f0000037f89 */ /* 0x000ea200000e0000 */
[----:B------:R-:W-:Y:S01]  /*a070*/  IMAD.MOV.U32 R4, RZ, RZ, RZ ;  /* 0x000000ffff047224 */ /* 0x000fe200078e00ff */
[----:B------:R-:W-:Y:S01]  /*a080*/  R2UR UR4, R224 ;  /* 0x00000000e00472ca */ /* 0x000fe200000e0000 */
[----:B------:R-:W-:Y:S01]  /*a090*/  UIADD3 UR36, UR36, 0x1, URZ ;  /* 0x0000000124247890 */ /* 0x000fe2000fffe03f */
[----:B------:R-:W3:Y:S01]  /*a0a0*/  SHFL.BFLY PT, R5, R12, 0x2, 0x1f ;  /* 0x0c401f000c057f89 */ /* 0x000ee200000e0000 */
[----:B------:R-:W-:Y:S01]  /*a0b0*/  IMAD.U32 R9, RZ, RZ, UR6 ;  /* 0x00000006ff097e24 */ /* 0x000fe2000f8e00ff */
[----:B------:R4:W-:Y:S06]  /*a0c0*/  BAR.ARV R157, 0x100 ;  /* 0x0004009d0000751d */ /* 0x0009ec0000002000 */
[----:B------:R-:W-:-:S02]  /*a0d0*/  UISETP.NE.AND UP0, UPT, UR36, 0x2, UPT ;  /* 0x000000022400788c */ /* 0x000fc4000bf05270 */
[----:B------:R-:W-:Y:S06]  /*a0e0*/  BAR.ARV 0x8, 0x180 ;  /* 0x0206000000007b1d */ /* 0x000fec0000002000 */
[----:B------:R-:W-:Y:S01]  /*a0f0*/  UIADD3 UR4, UR4, 0x1, URZ ;  /* 0x0000000104047890 */ /* 0x000fe2000fffe03f */
[----:B------:R-:W-:Y:S01]  /*a100*/  PLOP3.LUT P0, PT, PT, PT, PT, 0x8, 0x0 ;  /* 0x000000000000781c */ /* 0x000fe20003f0e170 */
[----:B--2---:R-:W-:Y:S01]  /*a110*/  FADD.FTZ R3, R3, R0 ;  /* 0x0000000003037221 */ /* 0x004fe20000010000 */
[----:B------:R-:W-:Y:S01]  /*a120*/  IMAD.MOV.U32 R0, RZ, RZ, RZ ;  /* 0x000000ffff007224 */ /* 0x000fe200078e00ff */
[----:B------:R-:W-:Y:S01]  /*a130*/  USEL UR36, UR36, URZ, UP0 ;  /* 0x0000003f24247287 */ /* 0x000fe20008000000 */
[----:B---3--:R-:W-:-:S02]  /*a140*/  FADD.FTZ R5, R5, R12 ;  /* 0x0000000c05057221 */ /* 0x008fc40000010000 */
[----:B------:R-:W2:Y:S01]  /*a150*/  SHFL.BFLY PT, R2, R3, 0x1, 0x1f ;  /* 0x0c201f0003027f89 */ /* 0x000ea200000e0000 */
[----:B------:R-:W-:Y:S01]  /*a160*/  IMAD.U32 R224, RZ, RZ, UR4 ;  /* 0x00000004ffe07e24 */ /* 0x000fe2000f8e00ff */
[----:B------:R-:W-:-:S04]  /*a170*/  USEL UR4, URZ, 0x1, UP0 ;  /* 0x000000013f047887 */ /* 0x000fc80008000000 */
[----:B------:R-:W-:Y:S01]  /*a180*/  ULOP3.LUT UR37, UR37, UR4, URZ, 0x3c, !UPT ;  /* 0x0000000425257292 */ /* 0x000fe2000f8e3c3f */
[----:B--2---:R-:W-:Y:S01]  /*a190*/  FADD.FTZ R7, R3, R2 ;  /* 0x0000000203077221 */ /* 0x004fe20000010000 */
[----:B------:R-:W-:Y:S01]  /*a1a0*/  IMAD.MOV.U32 R3, RZ, RZ, -0x800000 ;  /* 0xff800000ff037424 */ /* 0x000fe200078e00ff */
[----:B------:R-:W2:Y:S03]  /*a1b0*/  SHFL.BFLY PT, R2, R5, 0x1, 0x1f ;  /* 0x0c201f0005027f89 */ /* 0x000ea600000e0000 */
[----:B------:R-:W-:-:S13]  /*a1c0*/  FSETP.NE.FTZ.AND P1, PT, R7, RZ, PT ;  /* 0x000000ff0700720b */ /* 0x000fda0003f35000 */
[----:B------:R-:W3:Y:S01]  /*a1d0*/  @P1 MUFU.RCP R4, R7 ;  /* 0x0000000700041308 */ /* 0x000ee20000001000 */
[----:B--2---:R-:W-:Y:S01]  /*a1e0*/  FADD.FTZ R6, R5, R2 ;  /* 0x0000000205067221 */ /* 0x004fe20000010000 */
[----:B------:R-:W-:Y:S02]  /*a1f0*/  IMAD.U32 R5, RZ, RZ, UR6 ;  /* 0x00000006ff057e24 */ /* 0x000fe4000f8e00ff */
[----:B------:R-:W-:Y:S02]  /*a200*/  IMAD.MOV.U32 R2, RZ, RZ, -0x800000 ;  /* 0xff800000ff027424 */ /* 0x000fe400078e00ff */
[----:B------:R-:W-:Y:S01]  /*a210*/  FSETP.NE.FTZ.AND P2, PT, R6, RZ, PT ;  /* 0x000000ff0600720b */ /* 0x000fe20003f55000 */
[----:B------:R-:W-:Y:S01]  /*a220*/  @P1 FMUL.FTZ R5, R5, 0.69314718246459960938 ;  /* 0x3f31721805051820 */ /* 0x000fe20000410000 */
        /* <DEDUP_REMOVED lines=64> */
[----:B------:R-:W0:Y:S01]  /*a630*/  @P2 MUFU.RCP R0, R6 ;  /* 0x0000000600002308 */ /* 0x000e220000001000 */
[----:B------:R-:W-:-:S07]  /*a640*/  @P2 FMUL.FTZ R9, R9, 0.69314718246459960938 ;  /* 0x3f31721809092820 */ /* 0x000fce0000410000 */
[----:B------:R-:W2:Y:S08]  /*a650*/  @P1 MUFU.LG2 R4, R7 ;  /* 0x0000000700041308 */ /* 0x000eb00000000c00 */
        /* <DEDUP_REMOVED lines=68> */
[----:B----4-:R-:W-:-:S07]  /*aaa0*/  @P2 FFMA.FTZ R2, R9, R21, R6 ;  /* 0x0000001509022223 */ /* 0x010fce0000010006 */
.L_x_13603:
        /* <DEDUP_REMOVED lines=10> */
[----:B------:R-:W2:Y:S01]  /*ab50*/  LDC R195, c[0x0][0xce8] ;  /* 0x00033a00ffc37b82 */ /* 0x000ea20000000800 */
[----:B------:R-:W-:Y:S01]  /*ab60*/  F2FP.F16.F32.PACK_AB R24, R25, R24 ;  /* 0x000000181918723e */ /* 0x000fe200000000ff */
[----:B------:R-:W-:Y:S01]  /*ab70*/  ULDC.64 UR8, c[0x0][0xc90] ;  /* 0x0003240000087ab9 */ /* 0x000fe20000000a00 */
[----:B------:R-:W-:Y:S01]  /*ab80*/  F2FP.F16.F32.PACK_AB R25, R40, R26 ;  /* 0x0000001a2819723e */ /* 0x000fe200000000ff */
[----:B------:R-:W-:Y:S01]  /*ab90*/  ULDC.64 UR14, c[0x0][0x208] ;  /* 0x00008200000e7ab9 */ /* 0x000fe20000000a00 */
[----:B------:R-:W-:Y:S02]  /*aba0*/  F2FP.F16.F32.PACK_AB R26, R29, R28 ;  /* 0x0000001c1d1a723e */ /* 0x000fe400000000ff */
[----:B------:R-:W-:Y:S02]  /*abb0*/  F2FP.F16.F32.PACK_AB R27, R27, R30 ;  /* 0x0000001e1b1b723e */ /* 0x000fe400000000ff */
[----:B------:R-:W-:-:S02]  /*abc0*/  R2UR UR11, R207 ;  /* 0x00000000cf0b72ca */ /* 0x000fc400000e0000 */
[----:B------:R-:W-:Y:S02]  /*abd0*/  R2UR UR13, R218 ;  /* 0x00000000da0d72ca */ /* 0x000fe400000e0000 */
[----:B------:R-:W-:Y:S02]  /*abe0*/  F2FP.F16.F32.PACK_AB R32, R33, R32 ;  /* 0x000000202120723e */ /* 0x000fe400000000ff */
[----:B------:R-:W-:Y:S02]  /*abf0*/  F2FP.F16.F32.PACK_AB R33, R35, R34 ;  /* 0x000000222321723e */ /* 0x000fe400000000ff */
[----:B------:R-:W-:Y:S01]  /*ac00*/  F2FP.F16.F32.PACK_AB R34, R37, R172 ;  /* 0x000000ac2522723e */ /* 0x000fe200000000ff */
[----:B------:R-:W-:Y:S01]  /*ac10*/  VIADD R37, R201, UR38 ;  /* 0x00000026c9257c36 */ /* 0x000fe20008000000 */
[----:B------:R-:W-:Y:S02]  /*ac20*/  F2FP.F16.F32.PACK_AB R35, R39, R38 ;  /* 0x000000262723723e */ /* 0x000fe400000000ff */
[----:B------:R-:W-:Y:S01]  /*ac30*/  F2FP.F16.F32.PACK_AB R136, R137, R136 ;  /* 0x000000888988723e */ /* 0x000fe200000000ff */
[----:B------:R-:W-:Y:S01]  /*ac40*/  USHF.R.S32.HI UR10, URZ, 0x1f, UR11 ;  /* 0x0000001f3f0a7899 */ /* 0x000fe2000801140b */
[----:B------:R-:W-:Y:S01]  /*ac50*/  F2FP.F16.F32.PACK_AB R137, R166, R120 ;  /* 0x00000078a689723e */ /* 0x000fe200000000ff */
[----:B------:R-:W-:Y:S01]  /*ac60*/  UIMAD.WIDE.U32 UR6, UR11, UR8, URZ ;  /* 0x000000080b0672a5 */ /* 0x000fe2000f8e003f */
[----:B------:R-:W-:Y:S01]  /*ac70*/  F2FP.F16.F32.PACK_AB R169, R170, R169 ;  /* 0x000000a9aaa9723e */ /* 0x000fe200000000ff */
[----:B------:R-:W-:Y:S01]  /*ac80*/  UIMAD UR5, UR10, UR8, URZ ;  /* 0x000000080a0572a4 */ /* 0x000fe2000f8e023f */
[----:B------:R-:W-:Y:S01]  /*ac90*/  F2FP.F16.F32.PACK_AB R170, R149, R148 ;  /* 0x0000009495aa723e */ /* 0x000fe200000000ff */
[----:B------:R-:W-:Y:S01]  /*aca0*/  USHF.R.S32.HI UR12, URZ, 0x1f, UR13 ;  /* 0x0000001f3f0c7899 */ /* 0x000fe2000801140d */
[----:B------:R-:W-:Y:S01]  /*acb0*/  F2FP.F16.F32.PACK_AB R171, R0, R171 ;  /* 0x000000ab00ab723e */ /* 0x000fe200000000ff */
[----:B------:R-:W-:Y:S01]  /*acc0*/  UIMAD UR5, UR11, UR9, UR5 ;  /* 0x000000090b0572a4 */ /* 0x000fe2000f8e0205 */
[----:B------:R-:W-:-:S02]  /*acd0*/  MOV R162, R194 ;  /* 0x000000c200a27202 */ /* 0x000fc40000000f00 */
[----:B0-----:R-:W-:Y:S01]  /*ace0*/  MOV R163, R5 ;  /* 0x0000000500a37202 */ /* 0x001fe20000000f00 */
[----:B------:R-:W-:Y:S01]  /*acf0*/  IMAD R5, R219, 0x40, R200 ;  /* 0x00000040db057824 */ /* 0x000fe200078e02c8 */
[----:B------:R-:W-:Y:S01]  /*ad00*/  ULDC.64 UR8, c[0x0][0xc98] ;  /* 0x0003260000087ab9 */ /* 0x000fe20000000a00 */
[----:B------:R-:W-:Y:S01]  /*ad10*/  UIADD3 UR7, UR7, UR5, URZ ;  /* 0x0000000507077290 */ /* 0x000fe2000fffe03f */
[--C-:B------:R-:W-:Y:S01]  /*ad20*/  IMAD.WIDE R16, R228, 0x2, R162.reuse ;  /* 0x00000002e4107825 */ /* 0x100fe200078e02a2 */
[----:B------:R-:W-:Y:S02]  /*ad30*/  UIMAD UR5, UR12, UR8, URZ ;  /* 0x000000080c0572a4 */ /* 0x000fe4000f8e023f */
[----:B------:R-:W-:Y:S01]  /*ad40*/  UIMAD.WIDE.U32 UR6, UR13, UR8, UR6 ;  /* 0x000000080d0672a5 */ /* 0x000fe2000f8e0006 */
[----:B------:R-:W-:Y:S01]  /*ad50*/  IMAD.WIDE R162, R5, 0x2, R162 ;  /* 0x0000000205a27825 */ /* 0x000fe200078e02a2 */
[C---:B------:R-:W-:Y:S01]  /*ad60*/  IADD3 R23, P0, R16.reuse, 0x8060, RZ ;  /* 0x0000806010177810 */ /* 0x040fe20007f1e0ff */
[----:B------:R-:W-:Y:S01]  /*ad70*/  UIMAD UR5, UR13, UR9, UR5 ;  /* 0x000000090d0572a4 */ /* 0x000fe2000f8e0205 */
[----:B------:R-:W-:-:S02]  /*ad80*/  IADD3 R7, P3, R16, 0xc060, RZ ;  /* 0x0000c06010077810 */ /* 0x000fc40007f7e0ff */
        /* <DEDUP_REMOVED lines=8> */
[----:B------:R-:W-:Y:S02]  /*ae10*/  LOP3.LUT R4, R7, 0x380, RZ, 0xc0, !PT ;  /* 0x0000038007047812 */ /* 0x000fe400078ec0ff */
[----:B------:R-:W-:Y:S01]  /*ae20*/  IADD3 R12, P2, R16, 0x4000, RZ ;  /* 0x00004000100c7810 */ /* 0x000fe20007f5e0ff */
[----:B------:R-:W-:Y:S01]  /*ae30*/  IMAD.X R147, RZ, RZ, R17, P3 ;  /* 0x000000ffff937224 */ /* 0x000fe200018e0611 */
[----:B------:R-:W-:-:S02]  /*ae40*/  LOP3.LUT R14, R14, R23, RZ, 0x3c, !PT ;  /* 0x000000170e0e7212 */ /* 0x000fc400078e3cff */
[----:B------:R-:W-:Y:S01]  /*ae50*/  LOP3.LUT R23, R106, 0x380, RZ, 0xc0, !PT ;  /* 0x000003806a177812 */ /* 0x000fe200078ec0ff */
[--C-:B------:R-:W-:Y:S01]  /*ae60*/  IMAD.X R13, RZ, RZ, R17.reuse, P2 ;  /* 0x000000ffff0d7224 */ /* 0x100fe200010e0611 */
[----:B------:R-:W-:Y:S02]  /*ae70*/  SHF.R.U64 R4, R4, 0x3, RZ ;  /* 0x0000000304047819 */ /* 0x000fe400000012ff */
[C---:B------:R-:W-:Y:S02]  /*ae80*/  IADD3 R103, P4, R16.reuse, 0xc040, RZ ;  /* 0x0000c04010677810 */ /* 0x040fe40007f9e0ff */
[C---:B------:R-:W-:Y:S02]  /*ae90*/  IADD3 R99, P5, R16.reuse, 0xc020, RZ ;  /* 0x0000c02010637810 */ /* 0x040fe40007fbe0ff */
[C---:B------:R-:W-:Y:S02]  /*aea0*/  IADD3 R31, P6, R16.reuse, 0xc000, RZ ;  /* 0x0000c000101f7810 */ /* 0x040fe40007fde0ff */
[C---:B------:R-:W-:Y:S01]  /*aeb0*/  IADD3 R19, P1, R16.reuse, 0x20, RZ ;  /* 0x0000002010137810 */ /* 0x040fe20007f3e0ff */
[--C-:B------:R-:W-:Y:S01]  /*aec0*/  IMAD.X R9, RZ, RZ, R17.reuse, P5 ;  /* 0x000000ffff097224 */ /* 0x100fe200028e0611 */
[----:B------:R-:W-:Y:S01]  /*aed0*/  SHF.R.U64 R23, R23, 0x3, RZ ;  /* 0x0000000317177819 */ /* 0x000fe200000012ff */
[--C-:B------:R-:W-:Y:S01]  /*aee0*/  IMAD.X R11, RZ, RZ, R17.reuse, P6 ;  /* 0x000000ffff0b7224 */ /* 0x100fe200030e0611 */
[----:B------:R-:W-:Y:S01]  /*aef0*/  LOP3.LUT R165, R16, 0x380, RZ, 0xc0, !PT ;  /* 0x0000038010a57812 */ /* 0x000fe200078ec0ff */
[----:B------:R-:W-:Y:S01]  /*af00*/  IMAD.X R139, RZ, RZ, R17, P1 ;  /* 0x000000ffff8b7224 */ /* 0x000fe200008e0611 */
[----:B------:R-:W-:-:S02]  /*af10*/  IADD3 R107, P2, R162, 0x7000, RZ ;  /* 0x00007000a26b7810 */ /* 0x000fc40007f5e0ff */
[----:B------:R-:W-:Y:S01]  /*af20*/  LOP3.LUT R4, R4, R7, RZ, 0x3c, !PT ;  /* 0x0000000704047212 */ /* 0x000fe200078e3cff */
[--C-:B------:R-:W-:Y:S01]  /*af30*/  IMAD.X R7, RZ, RZ, R17.reuse, P4 ;  /* 0x000000ffff077224 */ /* 0x100fe200020e0611 */
[----:B------:R-:W-:Y:S02]  /*af40*/  LOP3.LUT R146, R23, R106, RZ, 0x3c, !PT ;  /* 0x0000006a17927212 */ /* 0x000fe400078e3cff */
        /* <DEDUP_REMOVED lines=13> */
[--C-:B------:R-:W-:Y:S01]  /*b020*/  IMAD.X R161, RZ, RZ, R17.reuse, P3 ;  /* 0x000000ffffa17224 */ /* 0x100fe200018e0611 */
[----:B------:R-:W-:Y:S01]  /*b030*/  LOP3.LUT R164, R165, R16, RZ, 0x3c, !PT ;  /* 0x00000010a5a47212 */ /* 0x000fe200078e3cff */
[----:B------:R-:W-:Y:S01]  /*b040*/  IMAD.MOV.U32 R165, RZ, RZ, R17 ;  /* 0x000000ffffa57224 */ /* 0x000fe200078e0011 */
[----:B------:R-:W-:-:S02]  /*b050*/  SHF.R.U64 R106, R106, 0x3, RZ ;  /* 0x000000036a6a7819 */ /* 0x000fc400000012ff */
[----:B------:R-:W-:Y:S02]  /*b060*/  LOP3.LUT R17, R102, 0x380, RZ, 0xc0, !PT ;  /* 0x0000038066117812 */ /* 0x000fe400078ec0ff */
[----:B------:R-:W-:Y:S01]  /*b070*/  LOP3.LUT R106, R106, R107, RZ, 0x3c, !PT ;  /* 0x0000006b6a6a7212 */ /* 0x000fe200078e3cff */
[----:B------:R-:W-:Y:S01]  /*b080*/  IMAD.X R107, RZ, RZ, R163, P2 ;  /* 0x000000ffff6b7224 */ /* 0x000fe200010e06a3 */
[----:B------:R-:W-:Y:S02]  /*b090*/  LOP3.LUT R16, R19, 0x380, RZ, 0xc0, !PT ;  /* 0x0000038013107812 */ /* 0x000fe400078ec0ff */
[----:B------:R-:W-:Y:S02]  /*b0a0*/  SHF.R.U64 R17, R17, 0x3, RZ ;  /* 0x0000000311117819 */ /* 0x000fe400000012ff */
[----:B------:R-:W-:Y:S02]  /*b0b0*/  IADD3 R135, P2, R162, 0xe000, RZ ;  /* 0x0000e000a2877810 */ /* 0x000fe40007f5e0ff */
[----:B------:R-:W-:-:S02]  /*b0c0*/  SHF.R.U64 R16, R16, 0x3, RZ ;  /* 0x0000000310107819 */ /* 0x000fc400000012ff */
[----:B------:R-:W-:Y:S02]  /*b0d0*/  LOP3.LUT R150, R17, R102, RZ, 0x3c, !PT ;  /* 0x0000006611967212 */ /* 0x000fe400078e3cff */
[----:B------:R-:W-:Y:S02]  /*b0e0*/  LOP3.LUT R134, R135, 0x380, RZ, 0xc0, !PT ;  /* 0x0000038087867812 */ /* 0x000fe400078ec0ff */
[----:B------:R-:W-:Y:S02]  /*b0f0*/  LOP3.LUT R17, R20, 0x380, RZ, 0xc0, !PT ;  /* 0x0000038014117812 */ /* 0x000fe400078ec0ff */
[----:B------:R-:W-:Y:S02]  /*b100*/  LOP3.LUT R138, R16, R19, RZ, 0x3c, !PT ;  /* 0x00000013108a7212 */ /* 0x000fe400078e3cff */
[----:B------:R-:W-:Y:S02]  /*b110*/  LOP3.LUT R23, R98, 0x380, RZ, 0xc0, !PT ;  /* 0x0000038062177812 */ /* 0x000fe400078ec0ff */
[----:B------:R-:W-:-:S02]  /*b120*/  LOP3.LUT R16, R21, 0x380, RZ, 0xc0, !PT ;  /* 0x0000038015107812 */ /* 0x000fc400078ec0ff */
[----:B------:R-:W-:Y:S02]  /*b130*/  SHF.R.U64 R134, R134, 0x3, RZ ;  /* 0x0000000386867819 */ /* 0x000fe400000012ff */
[----:B------:R-:W-:Y:S02]  /*b140*/  SHF.R.U64 R17, R17, 0x3, RZ ;  /* 0x0000000311117819 */ /* 0x000fe400000012ff */
[----:B------:R-:W-:Y:S02]  /*b150*/  LOP3.LUT R19, R22, 0x380, RZ, 0xc0, !PT ;  /* 0x0000038016137812 */ /* 0x000fe400078ec0ff */
[----:B------:R-:W-:Y:S02]  /*b160*/  SHF.R.U64 R23, R23, 0x3, RZ ;  /* 0x0000000317177819 */ /* 0x000fe400000012ff */
[----:B------:R-:W-:Y:S02]  /*b170*/  SHF.R.U64 R16, R16, 0x3, RZ ;  /* 0x0000000310107819 */ /* 0x000fe400000012ff */
[----:B------:R-:W-:Y:S01]  /*b180*/  LOP3.LUT R134, R134, R135, RZ, 0x3c, !PT ;  /* 0x0000008786867212 */ /* 0x000fe200078e3cff */
[----:B------:R-:W-:Y:S01]  /*b190*/  IMAD.X R135, RZ, RZ, R163, P2 ;  /* 0x000000ffff877224 */ /* 0x000fe200010e06a3 */
[----:B------:R-:W-:-:S02]  /*b1a0*/  LOP3.LUT R158, R17, R20, RZ, 0x3c, !PT ;  /* 0x00000014119e7212 */ /* 0x000fc400078e3cff */
[----:B------:R-:W-:Y:S02]  /*b1b0*/  LOP3.LUT R10, R31, 0x380, RZ, 0xc0, !PT ;  /* 0x000003801f0a7812 */ /* 0x000fe400078ec0ff */
[----:B------:R-:W-:Y:S02]  /*b1c0*/  IADD3 R17, P3, R162, 0x1000, RZ ;  /* 0x00001000a2117810 */ /* 0x000fe40007f7e0ff */
[----:B--2---:R-:W-:Y:S02]  /*b1d0*/  ISETP.NE.AND P2, PT, R195, 0x1, PT ;  /* 0x00000001c300780c */ /* 0x004fe40003f45270 */
[----:B------:R-:W-:Y:S02]  /*b1e0*/  SHF.R.U64 R19, R19, 0x3, RZ ;  /* 0x0000000313137819 */ /* 0x000fe400000012ff */
[----:B------:R-:W-:Y:S02]  /*b1f0*/  LOP3.LUT R152, R23, R98, RZ, 0x3c, !PT ;  /* 0x0000006217987212 */ /* 0x000fe400078e3cff */
[----:B------:R-:W-:-:S02]  /*b200*/  LOP3.LUT R154, R16, R21, RZ, 0x3c, !PT ;  /* 0x00000015109a7212 */ /* 0x000fc400078e3cff */
[----:B------:R-:W-:Y:S02]  /*b210*/  LOP3.LUT R6, R103, 0x380, RZ, 0xc0, !PT ;  /* 0x0000038067067812 */ /* 0x000fe400078ec0ff */
[----:B------:R-:W-:Y:S02]  /*b220*/  LOP3.LUT R8, R99, 0x380, RZ, 0xc0, !PT ;  /* 0x0000038063087812 */ /* 0x000fe400078ec0ff */
[----:B------:R-:W-:Y:S02]  /*b230*/  IADD3 R20, P4, R162, 0x2000, RZ ;  /* 0x00002000a2147810 */ /* 0x000fe40007f9e0ff */
[----:B------:R-:W-:Y:S02]  /*b240*/  LOP3.LUT R23, R12, 0x380, RZ, 0xc0, !PT ;  /* 0x000003800c177812 */ /* 0x000fe400078ec0ff */
[----:B------:R-:W-:Y:S02]  /*b250*/  LOP3.LUT R21, R18, 0x380, RZ, 0xc0, !PT ;  /* 0x0000038012157812 */ /* 0x000fe400078ec0ff */
[----:B------:R-:W-:-:S02]  /*b260*/  SHF.R.U64 R10, R10, 0x3, RZ ;  /* 0x000000030a0a7819 */ /* 0x000fc400000012ff */
[----:B------:R-:W-:Y:S02]  /*b270*/  LOP3.LUT R16, R17, 0x380, RZ, 0xc0, !PT ;  /* 0x0000038011107812 */ /* 0x000fe400078ec0ff */
[----:B------:R-:W-:Y:S02]  /*b280*/  LOP3.LUT R156, R19, R22, RZ, 0x3c, !PT ;  /* 0x00000016139c7212 */ /* 0x000fe400078e3cff */
[----:B------:R-:W-:Y:S02]  /*b290*/  SHF.R.U64 R6, R6, 0x3, RZ ;  /* 0x0000000306067819 */ /* 0x000fe400000012ff */
[----:B------:R-:W-:Y:S02]  /*b2a0*/  SHF.R.U64 R8, R8, 0x3, RZ ;  /* 0x0000000308087819 */ /* 0x000fe400000012ff */
[----:B------:R-:W-:Y:S02]  /*b2b0*/  LOP3.LUT R19, R20, 0x380, RZ, 0xc0, !PT ;  /* 0x0000038014137812 */ /* 0x000fe400078ec0ff */
[----:B------:R-:W-:-:S02]  /*b2c0*/  SHF.R.U64 R23, R23, 0x3, RZ ;  /* 0x0000000317177819 */ /* 0x000fc400000012ff */
[----:B------:R-:W-:Y:S02]  /*b2d0*/  SHF.R.U64 R21, R21, 0x3, RZ ;  /* 0x0000000315157819 */ /* 0x000fe400000012ff */
[----:B------:R-:W-:Y:S01]  /*b2e0*/  MOV R196, R164 ;  /* 0x000000a400c47202 */ /* 0x000fe20000000f00 */
[----:B------:R-:W-:Y:S01]  /*b2f0*/  BAR.SYNC.DEFER_BLOCKING 0x1, 0x100 ;  /* 0x0044000000007b1d */ /* 0x000fe20000010000 */
[----:B------:R-:W-:Y:S02]  /*b300*/  LOP3.LUT R10, R10, R31, RZ, 0x3c, !PT ;  /* 0x0000001f0a0a7212 */ /* 0x000fe400078e3cff */
[----:B------:R-:W-:Y:S02]  /*b310*/  SHF.R.U64 R16, R16, 0x3, RZ ;  /* 0x0000000310107819 */ /* 0x000fe400000012ff */
[----:B------:R-:W-:Y:S02]  /*b320*/  LOP3.LUT R31, R110, 0x380, RZ, 0xc0, !PT ;  /* 0x000003806e1f7812 */ /* 0x000fe400078ec0ff */
[----:B------:R-:W-:-:S02]  /*b330*/  LOP3.LUT R6, R6, R103, RZ, 0x3c, !PT ;  /* 0x0000006706067212 */ /* 0x000fc400078e3cff */
[----:B------:R-:W-:Y:S02]  /*b340*/  LOP3.LUT R8, R8, R99, RZ, 0x3c, !PT ;  /* 0x0000006308087212 */ /* 0x000fe400078e3cff */
[----:B------:R-:W-:Y:S02]  /*b350*/  SHF.R.U64 R19, R19, 0x3, RZ ;  /* 0x0000000313137819 */ /* 0x000fe400000012ff */
[----:B------:R-:W-:Y:S02]  /*b360*/  LOP3.LUT R12, R23, R12, RZ, 0x3c, !PT ;  /* 0x0000000c170c7212 */ /* 0x000fe400078e3cff */
[----:B------:R-:W-:Y:S02]  /*b370*/  LOP3.LUT R160, R21, R18, RZ, 0x3c, !PT ;  /* 0x0000001215a07212 */ /* 0x000fe400078e3cff */
[----:B------:R-:W-:Y:S01]  /*b380*/  LOP3.LUT R16, R16, R17, RZ, 0x3c, !PT ;  /* 0x0000001110107212 */ /* 0x000fe200078e3cff */
[----:B------:R-:W-:Y:S01]  /*b390*/  IMAD.X R17, RZ, RZ, R163, P3 ;  /* 0x000000ffff117224 */ /* 0x000fe200018e06a3 */
[----:B------:R-:W-:-:S02]  /*b3a0*/  IADD3 R21, P5, R162, 0x3000, RZ ;  /* 0x00003000a2157810 */ /* 0x000fc40007fbe0ff */
[C---:B------:R-:W-:Y:S02]  /*b3b0*/  IADD3 R23, P6, R162.reuse, 0x4000, RZ ;  /* 0x00004000a2177810 */ /* 0x040fe40007fde0ff */
[C---:B------:R-:W-:Y:S01]  /*b3c0*/  IADD3 R99, P0, R162.reuse, 0x5000, RZ ;  /* 0x00005000a2637810 */ /* 0x040fe20007f1e0ff */
[----:B------:R0:W-:Y:S01]  /*b3d0*/  STSM.16.M88.4 [R196], R24 ;  /* 0x00000018c4007844 */ /* 0x0001e20000000200 */
[C---:B------:R-:W-:Y:S02]  /*b3e0*/  IADD3 R103, P1, R162.reuse, 0x6000, RZ ;  /* 0x00006000a2677810 */ /* 0x040fe40007f3e0ff */
[----:B------:R-:W-:Y:S02]  /*b3f0*/  SHF.R.U64 R31, R31, 0x3, RZ ;  /* 0x000000031f1f7819 */ /* 0x000fe400000012ff */
[----:B------:R-:W-:Y:S02]  /*b400*/  IADD3 R111, P3, R162, 0x8000, RZ ;  /* 0x00008000a26f7810 */ /* 0x000fe40007f7e0ff */
[----:B------:R-:W-:Y:S01]  /*b410*/  LOP3.LUT R18, R19, R20, RZ, 0x3c, !PT ;  /* 0x0000001413127212 */ /* 0x000fe200078e3cff */
[----:B------:R-:W-:Y:S01]  /*b420*/  IMAD.X R19, RZ, RZ, R163, P4 ;  /* 0x000000ffff137224 */ /* 0x000fe200020e06a3 */
[----:B------:R-:W-:-:S02]  /*b430*/  LOP3.LUT R20, R21, 0x380, RZ, 0xc0, !PT ;  /* 0x0000038015147812 */ /* 0x000fc400078ec0ff */
[----:B------:R-:W-:Y:S02]  /*b440*/  LOP3.LUT R22, R23, 0x380, RZ, 0xc0, !PT ;  /* 0x0000038017167812 */ /* 0x000fe400078ec0ff */
[----:B------:R-:W-:Y:S02]  /*b450*/  LOP3.LUT R98, R99, 0x380, RZ, 0xc0, !PT ;  /* 0x0000038063627812 */ /* 0x000fe400078ec0ff */
[----:B------:R-:W-:Y:S01]  /*b460*/  LOP3.LUT R102, R103, 0x380, RZ, 0xc0, !PT ;  /* 0x0000038067667812 */ /* 0x000fe200078ec0ff */
[----:B0-----:R-:W0:Y:S01]  /*b470*/  @P2 LDC R24, c[0x0][0xcec] ;  /* 0x00033b00ff182b82 */ /* 0x001e220000000800 */
[----:B------:R-:W-:Y:S02]  /*b480*/  LOP3.LUT R142, R31, R110, RZ, 0x3c, !PT ;  /* 0x0000006e1f8e7212 */ /* 0x000fe400078e3cff */
[----:B------:R-:W-:Y:S02]  /*b490*/  LOP3.LUT R110, R111, 0x380, RZ, 0xc0, !PT ;  /* 0x000003806f6e7812 */ /* 0x000fe400078ec0ff */
[----:B------:R-:W-:-:S02]  /*b4a0*/  SHF.R.U64 R20, R20, 0x3, RZ ;  /* 0x0000000314147819 */ /* 0x000fc400000012ff */
[----:B------:R-:W-:Y:S01]  /*b4b0*/  SHF.R.U64 R22, R22, 0x3, RZ ;  /* 0x0000000316167819 */ /* 0x000fe200000012ff */
[----:B------:R-:W2:Y:S01]  /*b4c0*/  @P2 LDC R27, c[0x0][0xcf0] ;  /* 0x00033c00ff1b2b82 */ /* 0x000ea20000000800 */
        /* <DEDUP_REMOVED lines=11> */
[C---:B------:R-:W-:Y:S01]  /*b580*/  IADD3 R115, P4, R162.reuse, 0x9000, RZ ;  /* 0x00009000a2737810 */ /* 0x040fe20007f9e0ff */
[----:B0-----:R-:W-:Y:S01]  /*b590*/  @P2 IMAD.HI.U32 R24, R37, R24, RZ ;  /* 0x0000001825182227 */ /* 0x001fe200078e00ff */
[----:B------:R-:W-:-:S02]  /*b5a0*/  IADD3 R119, P5, R162, 0xa000, RZ ;  /* 0x0000a000a2777810 */ /* 0x000fc40007fbe0ff */
[----:B------:R-:W-:Y:S01]  /*b5b0*/  LOP3.LUT R110, R110, R111, RZ, 0x3c, !PT ;  /* 0x0000006f6e6e7212 */ /* 0x000fe200078e3cff */
[----:B------:R-:W-:Y:S01]  /*b5c0*/  IMAD.X R111, RZ, RZ, R163, P3 ;  /* 0x000000ffff6f7224 */ /* 0x000fe200018e06a3 */
        /* <DEDUP_REMOVED lines=18> */
[----:B------:R-:W-:Y:S02]  /*b6f0*/  MOV R138, R138 ;  /* 0x0000008a008a7202 */ /* 0x000fe40000000f00 */
        /* <DEDUP_REMOVED lines=13> */
[----:B------:R-:W-:Y:S01]  /*b7d0*/  MOV R40, R4 ;  /* 0x0000000400287202 */ /* 0x000fe20000000f00 */
[----:B------:R0:W-:Y:S01]  /*b7e0*/  STSM.16.M88.4 [R138], R32 ;  /* 0x000000208a007844 */ /* 0x0001e20000000200 */
[----:B------:R-:W-:-:S02]  /*b7f0*/  MOV R162, R6 ;  /* 0x0000000600a27202 */ /* 0x000fc40000000f00 */
[----:B------:R-:W-:Y:S02]  /*b800*/  LOP3.LUT R30, R30, R165, RZ, 0x3c, !PT ;  /* 0x000000a51e1e7212 */ /* 0x000fe400078e3cff */
        /* <DEDUP_REMOVED lines=21> */
[----:B--2---:R-:W-:Y:S02]  /*b960*/  @P2 SHF.R.U32.HI R32, RZ, R27, R24 ;  /* 0x0000001bff202219 */ /* 0x004fe40000011618 */
        /* <DEDUP_REMOVED lines=9> */
[----:B---3--:R-:W-:Y:S01]  /*ba00*/  F2FP.F16.F32.PACK_AB R8, R73, R181 ;  /* 0x000000b54908723e */ /* 0x008fe200000000ff */
[----:B------:R-:W-:Y:S01]  /*ba10*/  STSM.16.M88.4 [R158], R4 ;  /* 0x000000049e007844 */ /* 0x000fe20000000200 */
[----:B------:R-:W-:Y:S02]  /*ba20*/  F2FP.F16.F32.PACK_AB R9, R75, R74 ;  /* 0x0000004a4b09723e */ /* 0x000fe400000000ff */
[----:B------:R-:W-:Y:S02]  /*ba30*/  F2FP.F16.F32.PACK_AB R10, R77, R182 ;  /* 0x000000b64d0a723e */ /* 0x000fe400000000ff */
[----:B------:R-:W-:Y:S02]  /*ba40*/  F2FP.F16.F32.PACK_AB R11, R79, R78 ;  /* 0x0000004e4f0b723e */ /* 0x000fe400000000ff */
[----:B------:R-:W-:-:S02]  /*ba50*/  MOV R152, R152 ;  /* 0x0000009800987202 */ /* 0x000fc40000000f00 */
[----:B--2---:R-:W-:Y:S01]  /*ba60*/  F2FP.F16.F32.PACK_AB R12, R81, R183 ;  /* 0x000000b7510c723e */ /* 0x004fe200000000ff */
        /* <DEDUP_REMOVED lines=19> */
[----:B--2---:R-:W-:Y:S01]  /*bba0*/  VIADD R14, R227, UR38 ;  /* 0x00000026e30e7c36 */ /* 0x004fe20008000000 */
        /* <DEDUP_REMOVED lines=14> */
[----:B------:R-:W-:Y:S02]  /*bc90*/  F2FP.F16.F32.PACK_AB R10, R109, R190 ;  /* 0x000000be6d0a723e */ /* 0x000fe400000000ff */
[----:B------:R-:W-:Y:S02]  /*bca0*/  F2FP.F16.F32.PACK_AB R11, R68, R64 ;  /* 0x00000040440b723e */ /* 0x000fe400000000ff */
[----:B0-----:R-:W-:Y:S02]  /*bcb0*/  LEA R24, P3, R12, UR6, 0x2 ;  /* 0x000000060c187c11 */ /* 0x001fe4000f8610ff */
[-C--:B------:R-:W-:Y:S01]  /*bcc0*/  ISETP.GE.OR P1, PT, R14, R41.reuse, P0 ;  /* 0x000000290e00720c */ /* 0x080fe20000726670 */
[----:B------:R0:W-:Y:S01]  /*bcd0*/  STSM.16.M88.4 [R142], R8 ;  /* 0x000000088e007844 */ /* 0x0001e20000000200 */
[----:B------:R-:W-:Y:S01]  /*bce0*/  F2FP.F16.F32.PACK_AB R15, R116, R112 ;  /* 0x00000070740f723e */ /* 0x000fe200000000ff */
[----:B--2---:R-:W-:Y:S01]  /*bcf0*/  VIADD R4, R14, 0x8 ;  /* 0x000000080e047836 */ /* 0x004fe20000000000 */
        /* <DEDUP_REMOVED lines=9> */
[----:B------:R-:W2:Y:S01]  /*bd90*/  SHFL.IDX PT, R43, R25, RZ, 0x1c1f ;  /* 0x001c1fff192b7589 */ /* 0x000ea200000e0000 */
[----:B0-----:R-:W-:Y:S02]  /*bda0*/  F2FP.F16.F32.PACK_AB R8, R121, R193 ;  /* 0x000000c17908723e */ /* 0x001fe400000000ff */
[----:B------:R-:W-:Y:S01]  /*bdb0*/  F2FP.F16.F32.PACK_AB R9, R92, R88 ;  /* 0x000000585c09723e */ /* 0x000fe200000000ff */
[----:B------:R-:W-:Y:S01]  /*bdc0*/  STSM.16.M88.4 [R165], R4 ;  /* 0x00000004a5007844 */ /* 0x000fe20000000200 */
[----:B------:R-:W-:-:S02]  /*bdd0*/  F2FP.F16.F32.PACK_AB R10, R125, R124 ;  /* 0x0000007c7d0a723e */ /* 0x000fc400000000ff */
[----:B------:R-:W-:Y:S01]  /*bde0*/  F2FP.F16.F32.PACK_AB R11, R100, R96 ;  /* 0x00000060640b723e */ /* 0x000fe200000000ff */
[----:B------:R-:W0:Y:S01]  /*bdf0*/  SHFL.IDX PT, R45, R25, 0x1, 0x1c1f ;  /* 0x003c1f00192d7f89 */ /* 0x000e2200000e0000 */
[----:B------:R-:W-:Y:S02]  /*be00*/  F2FP.F16.F32.PACK_AB R12, R129, R128 ;  /* 0x00000080810c723e */ /* 0x000fe400000000ff */
[----:B------:R-:W-:Y:S01]  /*be10*/  F2FP.F16.F32.PACK_AB R13, R108, R104 ;  /* 0x000000686c0d723e */ /* 0x000fe200000000ff */
[----:B------:R-:W-:Y:S01]  /*be20*/  STSM.16.M88.4 [R164], R8 ;  /* 0x00000008a4007844 */ /* 0x000fe20000000200 */
[----:B------:R-:W-:Y:S02]  /*be30*/  F2FP.F16.F32.PACK_AB R14, R133, R132 ;  /* 0x00000084850e723e */ /* 0x000fe400000000ff */
[----:B------:R-:W-:Y:S02]  /*be40*/  F2FP.F16.F32.PACK_AB R138, R141, R140 ;  /* 0x0000008c8d8a723e */ /* 0x000fe400000000ff */
[----:B------:R-:W-:Y:S01]  /*be50*/  F2FP.F16.F32.PACK_AB R139, R168, R167 ;  /* 0x000000a7a88b723e */ /* 0x000fe200000000ff */
[----:B------:R3:W-:Y:S01]  /*be60*/  STSM.16.M88.4 [R163], R12 ;  /* 0x0000000ca3007844 */ /* 0x0007e20000000200 */
[----:B------:R-:W-:-:S03]  /*be70*/  F2FP.F16.F32.PACK_AB R168, R145, R144 ;  /* 0x0000009091a8723e */ /* 0x000fc600000000ff */
[----:B------:R-:W-:Y:S04]  /*be80*/  STSM.16.M88.4 [R162], R136 ;  /* 0x00000088a2007844 */ /* 0x000fe80000000200 */
[----:B------:R-:W-:Y:S01]  /*be90*/  STSM.16.M88.4 [R40], R168 ;  /* 0x000000a828007844 */ /* 0x000fe20000000200 */
[----:B------:R-:W-:Y:S08]  /*bea0*/  BAR.SYNC.DEFER_BLOCKING 0x1, 0x100 ;  /* 0x0044000000007b1d */ /* 0x000ff00000010000 */
[----:B---3--:R-:W3:Y:S01]  /*beb0*/  @P2 LDC R15, c[0x0][0xcf0] ;  /* 0x00033c00ff0f2b82 */ /* 0x008ee20000000800 */
[----:B------:R-:W-:Y:S01]  /*bec0*/  IMAD R0, R206, 0x20, R219 ;  /* 0x00000020ce007824 */ /* 0x000fe200078e02db */
[----:B--2---:R2:W-:Y:S01]  /*bed0*/  @!P1 ST.E desc[UR14][R42.64], R3 ;  /* 0x000000032a009985 */ /* 0x0045e2000c10190e */
[----:B------:R-:W-:-:S02]  /*bee0*/  UIMAD UR5, UR10, UR8, URZ ;  /* 0x000000080a0572a4 */ /* 0x000fc4000f8e023f */
[----:B------:R-:W-:Y:S01]  /*bef0*/  VIADD R14, R0, UR38 ;  /* 0x00000026000e7c36 */ /* 0x000fe20008000000 */
[----:B------:R-:W-:Y:S01]  /*bf00*/  UIMAD.WIDE.U32 UR6, UR11, UR8, URZ ;  /* 0x000000080b0672a5 */ /* 0x000fe2000f8e003f */
[----:B0-----:R0:W-:Y:S01]  /*bf10*/  @!P0 ST.E desc[UR14][R44.64], R2 ;  /* 0x000000022c008985 */ /* 0x0011e2000c10190e */
[----:B--2---:R-:W2:Y:S01]  /*bf20*/  @P2 LDC R3, c[0x0][0xcec] ;  /* 0x00033b00ff032b82 */ /* 0x004ea20000000800 */
[----:B------:R-:W-:Y:S01]  /*bf30*/  UIMAD UR5, UR11, UR9, UR5 ;  /* 0x000000090b0572a4 */ /* 0x000fe2000f8e0205 */
[----:B------:R-:W-:Y:S01]  /*bf40*/  IMAD.MOV.U32 R13, RZ, RZ, R14 ;  /* 0x000000ffff0d7224 */ /* 0x000fe200078e000e */
[----:B------:R-:W5:Y:S01]  /*bf50*/  LD.E.128 R24, desc[UR14][R28.64] ;  /* 0x0000000e1c187980 */ /* 0x000f62000c101d00 */
[----:B------:R-:W-:Y:S01]  /*bf60*/  ULDC.64 UR10, c[0x0][0xbf0] ;  /* 0x0002fc00000a7ab9 */ /* 0x000fe20000000a00 */
[----:B------:R-:W-:Y:S02]  /*bf70*/  UIADD3 UR7, UR7, UR5, URZ ;  /* 0x0000000507077290 */ /* 0x000fe4000fffe03f */
[----:B------:R-:W-:Y:S01]  /*bf80*/  UIMAD UR8, UR12, UR10, URZ ;  /* 0x0000000a0c0872a4 */ /* 0x000fe2000f8e023f */
[----:B------:R-:W5:Y:S01]  /*bf90*/  LD.E.128 R32, desc[UR14][R16.64] ;  /* 0x0000000e10207980 */ /* 0x000f62000c101d00 */
[----:B------:R-:W-:-:S02]  /*bfa0*/  UIMAD.WIDE.U32 UR6, UR13, UR10, UR6 ;  /* 0x0000000a0d0672a5 */ /* 0x000fc4000f8e0006 */
[----:B------:R-:W-:Y:S01]  /*bfb0*/  UIMAD UR5, UR13, UR11, UR8 ;  /* 0x0000000b0d0572a4 */ /* 0x000fe2000f8e0208 */
[----:B------:R-:W5:Y:S02]  /*bfc0*/  LD.E.128 R36, desc[UR14][R18.64] ;  /* 0x0000000e12247980 */ /* 0x000f64000c101d00 */
[----:B------:R-:W-:Y:S02]  /*bfd0*/  ULDC.64 UR8, c[0x0][0xbe0] ;  /* 0x0002f80000087ab9 */ /* 0x000fe40000000a00 */
[----:B------:R4:W5:Y:S04]  /*bfe0*/  LD.E.128 R4, desc[UR14][R20.64] ;  /* 0x0000000e14047980 */ /* 0x000968000c101d00 */
[----:B------:R0:W5:Y:S01]  /*bff0*/  LD.E.128 R8, desc[UR14][R22.64] ;  /* 0x0000000e16087980 */ /* 0x000162000c101d00 */
[----:B--2---:R-:W-:-:S03]  /*c000*/  @P2 IMAD.HI.U32 R0, R14, R3, RZ ;  /* 0x000000030e002227 */ /* 0x004fc600078e00ff */
[----:B------:R-:W5:Y:S02]  /*c010*/  LD.E.128 R96, desc[UR14][R98.64] ;  /* 0x0000000e62607980 */ /* 0x000f64000c101d00 */
[----:B---3--:R-:W-:Y:S01]  /*c020*/  @P2 SHF.R.U32.HI R13, RZ, R15, R0 ;  /* 0x0000000fff0d2219 */ /* 0x008fe20000011600 */
[----:B------:R-:W-:Y:S01]  /*c030*/  UIADD3 UR5, UR7, UR5, URZ ;  /* 0x0000000507057290 */ /* 0x000fe2000fffe03f */
        /* <DEDUP_REMOVED lines=8> */
[----:B0-----:R-:W-:Y:S01]  /*c0c0*/  IMAD.U32 R2, RZ, RZ, UR6 ;  /* 0x00000006ff027e24 */ /* 0x001fe2000f8e00ff */
        /* <DEDUP_REMOVED lines=21> */
[----:B----4-:R-:W-:-:S02]  /*c220*/  VIADD R20, R219, UR38 ;  /* 0x00000026db147c36 */ /* 0x010fc40008000000 */
        /* <DEDUP_REMOVED lines=11> */
[----:B0-----:R0:W2:Y:S01]  /*c2e0*/  SHFL.IDX PT, R16, R18, RZ, 0x181f ;  /* 0x00181fff12107589 */ /* 0x0010a200000e0000 */
[----:B------:R-:W-:-:S02]  /*c2f0*/  PRMT R194, RZ, 0x654, R194 ;  /* 0x00000654ffc27816 */ /* 0x000fc400000000c2 */
[----:B------:R-:W-:Y:S02]  /*c300*/  ISETP.GE.AND P0, PT, R0, R41, PT ;  /* 0x000000290000720c */ /* 0x000fe40003f06270 */
[----:B------:R0:W3:Y:S01]  /*c310*/  SHFL.IDX PT, R0, R19, RZ, 0x181f ;  /* 0x00181fff13007589 */ /* 0x0000e200000e0000 */
[----:B------:R0:W-:Y:S01]  /*c320*/  SYNCS.ARRIVE.TRANS64.RED.A1T0 RZ, [R194+URZ], RZ ;  /* 0x000000ffc2ff79a7 */ /* 0x0001e2000810043f */
[----:B------:R-:W-:Y:S09]  /*c330*/  @P2 BRA `(.L_x_13638) ;  /* 0x0000000000482947 */ /* 0x000ff20003800000 */
[----:B------:R-:W-:Y:S01]  /*c340*/  ULDC UR5, c[0x0][0xbc8] ;  /* 0x0002f20000057ab9 */ /* 0x000fe20000000800 */
[----:B------:R-:W-:Y:S01]  /*c350*/  ULDC.64 UR6, c[0x0][0x208] ;  /* 0x0000820000067ab9 */ /* 0x000fe20000000a00 */
[----:B------:R-:W-:Y:S02]  /*c360*/  ISETP.GE.AND P5, PT, R200, UR5, PT ;  /* 0x00000005c8007c0c */ /* 0x000fe4000bfa6270 */
[----:B------:R-:W-:Y:S02]  /*c370*/  ISETP.GE.AND P4, PT, R204, UR5, PT ;  /* 0x00000005cc007c0c */ /* 0x000fe4000bf86270 */
[----:B------:R-:W-:Y:S02]  /*c380*/  ISETP.GE.AND P3, PT, R203, UR5, PT ;  /* 0x00000005cb007c0c */ /* 0x000fe4000bf66270 */
[----:B------:R-:W-:-:S07]  /*c390*/  ISETP.GE.AND P2, PT, R205, UR5, PT ;  /* 0x00000005cd007c0c */ /* 0x000fce000bf46270 */
[----:B--2---:R-:W-:-:S04]  /*c3a0*/  @!P5 LEA R2, P6, R200, R16, 0x1 ;  /* 0x00000010c802d211 */ /* 0x004fc800078c08ff */
[----:B---3--:R-:W-:Y:S02]  /*c3b0*/  @!P5 LEA.HI.X R3, R200, R0, R233, 0x1, P6 ;  /* 0x00000000c803d211 */ /* 0x008fe400030f0ce9 */
        /* <DEDUP_REMOVED lines=10> */
.L_x_13638:
[----:B------:R-:W-:Y:S05]  /*c460*/  BSYNC B1 ;  /* 0x0000000000017941 */ /* 0x000fea0003800000 */
.L_x_13637:
[----:B---3--:R3:W0:Y:S01]  /*c470*/  SHFL.IDX PT, R0, R19, 0x1, 0x181f ;  /* 0x00381f0013007f89 */ /* 0x00862200000e0000 */
[----:B------:R-:W-:Y:S03]  /*c480*/  BSSY B1, `(.L_x_13639) ;  /* 0x0000015000017945 */ /* 0x000fe60003800000 */
[----:B----4-:R3:W4:Y:S01]  /*c490*/  SHFL.IDX PT, R12, R18, 0x1, 0x181f ;  /* 0x00381f00120c7f89 */ /* 0x01072200000e0000 */
[----:B------:R-:W-:Y:S05]  /*c4a0*/  @P1 BRA `(.L_x_13640) ;  /* 0x0000000000481947 */ /* 0x000fea0003800000 */
[----:B------:R-:W-:Y:S01]  /*c4b0*/  ULDC UR5, c[0x0][0xbc8] ;  /* 0x0002f20000057ab9 */ /* 0x000fe20000000800 */
[----:B------:R-:W-:Y:S01]  /*c4c0*/  ULDC.64 UR6, c[0x0][0x208] ;  /* 0x0000820000067ab9 */ /* 0x000fe20000000a00 */
[----:B------:R-:W-:Y:S02]  /*c4d0*/  ISETP.GE.AND P4, PT, R200, UR5, PT ;  /* 0x00000005c8007c0c */ /* 0x000fe4000bf86270 */
[----:B------:R-:W-:Y:S02]  /*c4e0*/  ISETP.GE.AND P3, PT, R204, UR5, PT ;  /* 0x00000005cc007c0c */ /* 0x000fe4000bf66270 */
[----:B------:R-:W-:Y:S02]  /*c4f0*/  ISETP.GE.AND P2, PT, R203, UR5, PT ;  /* 0x00000005cb007c0c */ /* 0x000fe4000bf46270 */
[----:B------:R-:W-:-:S07]  /*c500*/  ISETP.GE.AND P1, PT, R205, UR5, PT ;  /* 0x00000005cd007c0c */ /* 0x000fce000bf26270 */
[-C--:B----4-:R-:W-:Y:S02]  /*c510*/  @!P4 LEA R2, P6, R200, R12.reuse, 0x1 ;  /* 0x0000000cc802c211 */ /* 0x090fe400078c08ff */
[----:B-----5:R-:W-:Y:S02]  /*c520*/  @!P3 LEA R8, P5, R204, R12, 0x1 ;  /* 0x0000000ccc08b211 */ /* 0x020fe400078a08ff */
        /* <DEDUP_REMOVED lines=10> */
.L_x_13640:
[----:B------:R-:W-:Y:S05]  /*c5d0*/  BSYNC B1 ;  /* 0x0000000000017941 */ /* 0x000fea0003800000 */
.L_x_13639:
[----:B0-----:R0:W0:Y:S01]  /*c5e0*/  SHFL.IDX PT, R0, R19, 0x2, 0x181f ;  /* 0x00581f0013007f89 */ /* 0x00102200000e0000 */
[----:B------:R-:W-:Y:S03]  /*c5f0*/  BSSY B1, `(.L_x_13641) ;  /* 0x0000015000017945 */ /* 0x000fe60003800000 */
[----:B----4-:R4:W0:Y:S01]  /*c600*/  SHFL.IDX PT, R12, R18, 0x2, 0x181f ;  /* 0x00581f00120c7f89 */ /* 0x01082200000e0000 */
[----:B------:R-:W-:Y:S05]  /*c610*/  @P0 BRA `(.L_x_13642) ;  /* 0x0000000000480947 */ /* 0x000fea0003800000 */
[----:B------:R-:W-:Y:S01]  /*c620*/  ULDC UR5, c[0x0][0xbc8] ;  /* 0x0002f20000057ab9 */ /* 0x000fe20000000800 */
[----:B------:R-:W-:Y:S01]  /*c630*/  ULDC.64 UR6, c[0x0][0x208] ;  /* 0x0000820000067ab9 */ /* 0x000fe20000000a00 */
[----:B------:R-:W-:Y:S02]  /*c640*/  ISETP.GE.AND P3, PT, R200, UR5, PT ;  /* 0x00000005c8007c0c */ /* 0x000fe4000bf66270 */
[----:B------:R-:W-:Y:S02]  /*c650*/  ISETP.GE.AND P2, PT, R204, UR5, PT ;  /* 0x00000005cc007c0c */ /* 0x000fe4000bf46270 */
[----:B------:R-:W-:Y:S02]  /*c660*/  ISETP.GE.AND P1, PT, R203, UR5, PT ;  /* 0x00000005cb007c0c */ /* 0x000fe4000bf26270 */
[----:B------:R-:W-:-:S07]  /*c670*/  ISETP.GE.AND P0, PT, R205, UR5, PT ;  /* 0x00000005cd007c0c */ /* 0x000fce000bf06270 */
[-C--:B0-----:R-:W-:Y:S02]  /*c680*/  @!P3 LEA R2, P6, R200, R12.reuse, 0x1 ;  /* 0x0000000cc802b211 */ /* 0x081fe400078c08ff */
[-C--:B-----5:R-:W-:Y:S02]  /*c690*/  @!P2 LEA R8, P5, R204, R12.reuse, 0x1 ;  /* 0x0000000ccc08a211 */ /* 0x0a0fe400078a08ff */
        /* <DEDUP_REMOVED lines=10> */
.L_x_13642:
[----:B------:R-:W-:Y:S05]  /*c740*/  BSYNC B1 ;  /* 0x0000000000017941 */ /* 0x000fea0003800000 */
.L_x_13641:
[----:B0-----:R-:W-:Y:S01]  /*c750*/  VIADD R0, R20, 0x60 ;  /* 0x0000006014007836 */ /* 0x001fe20000000000 */
[----:B---3--:R-:W0:Y:S04]  /*c760*/  SHFL.IDX PT, R19, R19, 0x3, 0x181f ;  /* 0x00781f0013137f89 */ /* 0x008e2800000e0000 */
[----:B------:R-:W-:Y:S01]  /*c770*/  ISETP.GE.AND P0, PT, R0, R41, PT ;  /* 0x000000290000720c */ /* 0x000fe20003f06270 */
[----:B----4-:R-:W3:-:S12]  /*c780*/  SHFL.IDX PT, R18, R18, 0x3, 0x181f ;  /* 0x00781f0012127f89 */ /* 0x010ed800000e0000 */
[----:B------:R-:W-:Y:S05]  /*c790*/  @P0 BRA `(.L_x_13643) ;  /* 0x0000000c00540947 */ /* 0x000fea0003800000 */
[----:B------:R-:W-:Y:S01]  /*c7a0*/  ULDC UR5, c[0x0][0xbc8] ;  /* 0x0002f20000057ab9 */ /* 0x000fe20000000800 */
[----:B------:R-:W-:Y:S01]  /*c7b0*/  ULDC.64 UR6, c[0x0][0x208] ;  /* 0x0000820000067ab9 */ /* 0x000fe20000000a00 */
[----:B------:R-:W-:Y:S02]  /*c7c0*/  ISETP.GE.AND P3, PT, R200, UR5, PT ;  /* 0x00000005c8007c0c */ /* 0x000fe4000bf66270 */
[----:B------:R-:W-:Y:S02]  /*c7d0*/  ISETP.GE.AND P4, PT, R204, UR5, PT ;  /* 0x00000005cc007c0c */ /* 0x000fe4000bf86270 */
[----:B------:R-:W-:-:S09]  /*c7e0*/  ISETP.GE.AND P5, PT, R203, UR5, PT ;  /* 0x00000005cb007c0c */ /* 0x000fd2000bfa6270 */
[-C--:B---3--:R-:W-:Y:S02]  /*c7f0*/  @!P3 LEA R2, P0, R200, R18.reuse, 0x1 ;  /* 0x00000012c802b211 */ /* 0x088fe400078008ff */
[-C--:B-----5:R-:W-:Y:S02]  /*c800*/  @!P4 LEA R8, P1, R204, R18.reuse, 0x1 ;  /* 0x00000012cc08c211 */ /* 0x0a0fe400078208ff */
[-C--:B0-----:R-:W-:Y:S02]  /*c810*/  @!P3 LEA.HI.X R3, R200, R19.reuse, R233, 0x1, P0 ;  /* 0x00000013c803b211 */ /* 0x081fe400000f0ce9 */
[----:B------:R-:W-:Y:S02]  /*c820*/  ISETP.GE.AND P0, PT, R205, UR5, PT ;  /* 0x00000005cd007c0c */ /* 0x000fe4000bf06270 */
[----:B------:R-:W-:Y:S01]  /*c830*/  @!P5 LEA R10, P2, R203, R18, 0x1 ;  /* 0x00000012cb0ad211 */ /* 0x000fe200078408ff */
[----:B------:R0:W-:Y:S01]  /*c840*/  @!P3 ST.E.128 desc[UR6][R2.64], R4 ;  /* 0x000000040200b985 */ /* 0x0001e2000c101d06 */
[----:B------:R-:W-:-:S02]  /*c850*/  @!P4 LEA.HI.X R9, R204, R19, R232, 0x1, P1 ;  /* 0x00000013cc09c211 */ /* 0x000fc400008f0ce8 */
[----:B------:R-:W-:-:S03]  /*c860*/  @!P5 LEA.HI.X R11, R203, R19, R231, 0x1, P2 ;  /* 0x00000013cb0bd211 */ /* 0x000fc600010f0ce7 */
[----:B------:R0:W-:Y:S04]  /*c870*/  @!P4 ST.E.128 desc[UR6][R8.64], R104 ;  /* 0x000000680800c985 */ /* 0x0001e8000c101d06 */
[----:B------:R0:W-:Y:S01]  /*c880*/  @!P5 ST.E.128 desc[UR6][R10.64], R120 ;  /* 0x000000780a00d985 */ /* 0x0001e2000c101d06 */
[----:B------:R-:W-:Y:S05]  /*c890*/  @P0 BRA `(.L_x_13643) ;  /* 0x0000000c00140947 */ /* 0x000fea0003800000 */
[----:B0-----:R-:W-:Y:S01]  /*c8a0*/  LEA R2, P0, R205, R18, 0x1 ;  /* 0x00000012cd027211 */ /* 0x001fe200078008ff */
[----:B------:R-:W-:-:S03]  /*c8b0*/  ULDC.64 UR6, c[0x0][0x208] ;  /* 0x0000820000067ab9 */ /* 0x000fc60000000a00 */
[----:B------:R-:W-:-:S05]  /*c8c0*/  LEA.HI.X R3, R205, R19, R230, 0x1, P0 ;  /* 0x00000013cd037211 */ /* 0x000fca00000f0ce6 */
[----:B------:R0:W-:Y:S01]  /*c8d0*/  ST.E.128 desc[UR6][R2.64], R28 ;  /* 0x0000001c02007985 */ /* 0x0001e2000c101d06 */
[----:B------:R-:W-:Y:S05]  /*c8e0*/  BRA `(.L_x_13643) ;  /* 0x0000000c00007947 */ /* 0x000fea0003800000 */
.L_x_13636:
[----:B------:R-:W0:Y:S01]  /*c8f0*/  LDC R8, c[0x0][0xce8] ;  /* 0x00033a00ff087b82 */ /* 0x000e220000000800 */
[----:B------:R-:W-:Y:S01]  /*c900*/  R2UR UR6, R207 ;  /* 0x00000000cf0672ca */ /* 0x000fe200000e0000 */
[----:B------:R-:W-:Y:S01]  /*c910*/  BSSY B1, `(.L_x_13644) ;  /* 0x0000035000017945 */ /* 0x000fe20003800000 */
[----:B------:R-:W-:Y:S01]  /*c920*/  R2UR UR5, R218 ;  /* 0x00000000da0572ca */ /* 0x000fe200000e0000 */
[----:B------:R-:W-:Y:S01]  /*c930*/  IMAD R6, R206, 0x20, R219 ;  /* 0x00000020ce067824 */ /* 0x000fe200078e02db */
[----:B------:R-:W-:-:S09]  /*c940*/  ISETP.GE.AND P0, PT, R234, 0x80, PT ;  /* 0x00000080ea00780c */ /* 0x000fd20003f06270 */
[----:B------:R-:W-:Y:S02]  /*c950*/  USHF.R.S32.HI UR8, URZ, 0x1f, UR6 ;  /* 0x0000001f3f087899 */ /* 0x000fe40008011406 */
[----:B------:R-:W-:Y:S01]  /*c960*/  USHF.R.S32.HI UR9, URZ, 0x1f, UR5 ;  /* 0x0000001f3f097899 */ /* 0x000fe20008011405 */
[----:B0-----:R-:W-:-:S13]  /*c970*/  ISETP.NE.AND P1, PT, R8, 0x1, PT ;  /* 0x000000010800780c */ /* 0x001fda0003f25270 */
[----:B------:R-:W0:Y:S08]  /*c980*/  @P1 LDC R9, c[0x0][0xcec] ;  /* 0x00033b00ff091b82 */ /* 0x000e300000000800 */
[----:B------:R-:W2:Y:S01]  /*c990*/  @P1 LDC R11, c[0x0][0xcf0] ;  /* 0x00033c00ff0b1b82 */ /* 0x000ea20000000800 */
[----:B------:R-:W-:Y:S05]  /*c9a0*/  @P0 BRA `(.L_x_13645) ;  /* 0x0000000000ac0947 */ /* 0x000fea0003800000 */
[----:B------:R-:W3:Y:S01]  /*c9b0*/  S2R R0, SR_TID.X ;  /* 0x0000000000007919 */ /* 0x000ee20000002100 */
[----:B------:R-:W4:Y:S01]  /*c9c0*/  LDC R3, c[0x0][0xce8] ;  /* 0x00033a00ff037b82 */ /* 0x000f220000000800 */
[----:B------:R-:W-:Y:S01]  /*c9d0*/  IMAD.U32 R4, RZ, RZ, UR38 ;  /* 0x00000026ff047e24 */ /* 0x000fe2000f8e00ff */
[----:B------:R-:W-:Y:S02]  /*c9e0*/  ULDC UR5, c[0x0][0xb88] ;  /* 0x0002e20000057ab9 */ /* 0x000fe40000000800 */
[----:B----4-:R-:W-:Y:S02]  /*c9f0*/  IMAD R5, R3, UR5, RZ ;  /* 0x0000000503057c24 */ /* 0x010fe4000f8e02ff */
[----:B---3--:R-:W-:-:S04]  /*ca00*/  IADD3 R4, R4, -0x80, R0 ;  /* 0xffffff8004047810 */ /* 0x008fc80007ffe000 */
[----:B------:R-:W-:-:S13]  /*ca10*/  ISETP.GE.AND P0, PT, R4, R5, PT ;  /* 0x000000050400720c */ /* 0x000fda0003f06270 */
[----:B------:R-:W-:Y:S05]  /*ca20*/  @P0 BRA `(.L_x_13645) ;  /* 0x00000000008c0947 */ /* 0x000fea0003800000 */
[----:B------:R-:W-:Y:S01]  /*ca30*/  ISETP.NE.AND P0, PT, R3, 0x1, PT ;  /* 0x000000010300780c */ /* 0x000fe20003f05270 */
[----:B------:R-:W-:Y:S01]  /*ca40*/  ULDC.64 UR10, c[0x0][0xc90] ;  /* 0x00032400000a7ab9 */ /* 0x000fe20000000a00 */
[----:B------:R-:W-:Y:S01]  /*ca50*/  R2UR UR13, R207 ;  /* 0x00000000cf0d72ca */ /* 0x000fe200000e0000 */
[----:B------:R-:W-:Y:S01]  /*ca60*/  UIMAD UR5, UR8, UR10, URZ ;  /* 0x0000000a080572a4 */ /* 0x000fe2000f8e023f */
[----:B------:R-:W-:Y:S01]  /*ca70*/  R2UR UR12, R218 ;  /* 0x00000000da0c72ca */ /* 0x000fe200000e0000 */
[----:B------:R-:W-:-:S08]  /*ca80*/  IMAD.MOV.U32 R2, RZ, RZ, R4 ;  /* 0x000000ffff027224 */ /* 0x000fd000078e0004 */
[----:B------:R-:W3:Y:S02]  /*ca90*/  @P0 LDC R5, c[0x0][0xcec] ;  /* 0x00033b00ff050b82 */ /* 0x000ee40000000800 */
[----:B------:R-:W-:Y:S02]  /*caa0*/  UIMAD.WIDE.U32 UR6, UR13, UR10, URZ ;  /* 0x0000000a0d0672a5 */ /* 0x000fe4000f8e003f */
[----:B------:R-:W-:-:S03]  /*cab0*/  UIMAD UR5, UR13, UR11, UR5 ;  /* 0x0000000b0d0572a4 */ /* 0x000fc6000f8e0205 */
[----:B------:R-:W-:Y:S01]  /*cac0*/  ULDC.64 UR10, c[0x0][0xc98] ;  /* 0x00032600000a7ab9 */ /* 0x000fe20000000a00 */
[----:B------:R-:W4:Y:S01]  /*cad0*/  @P0 LDC R7, c[0x0][0xcf0] ;  /* 0x00033c00ff070b82 */ /* 0x000f220000000800 */
[----:B------:R-:W-:Y:S02]  /*cae0*/  UIADD3 UR7, UR7, UR5, URZ ;  /* 0x0000000507077290 */ /* 0x000fe4000fffe03f */
[----:B------:R-:W-:Y:S02]  /*caf0*/  UIMAD UR5, UR9, UR10, URZ ;  /* 0x0000000a090572a4 */ /* 0x000fe4000f8e023f */
[----:B------:R-:W-:Y:S02]  /*cb00*/  UIMAD.WIDE.U32 UR6, UR12, UR10, UR6 ;  /* 0x0000000a0c0672a5 */ /* 0x000fe4000f8e0006 */
[----:B------:R-:W-:-:S03]  /*cb10*/  UIMAD UR5, UR12, UR11, UR5 ;  /* 0x0000000b0c0572a4 */ /* 0x000fc6000f8e0205 */
[----:B------:R-:W-:Y:S01]  /*cb20*/  ULDC.64 UR10, c[0x0][0xc88] ;  /* 0x00032200000a7ab9 */ /* 0x000fe20000000a00 */
[----:B------:R-:W-:Y:S01]  /*cb30*/  ULDC.64 UR12, c[0x0][0x208] ;  /* 0x00008200000c7ab9 */ /* 0x000fe20000000a00 */
[----:B---3--:R-:W-:-:S05]  /*cb40*/  @P0 IMAD.HI.U32 R0, R4, R5, RZ ;  /* 0x0000000504000227 */ /* 0x008fca00078e00ff */
[----:B----4-:R-:W-:-:S05]  /*cb50*/  @P0 SHF.R.U32.HI R2, RZ, R7, R0 ;  /* 0x00000007ff020219 */ /* 0x010fca0000011600 */
        /* <DEDUP_REMOVED lines=16> */
.L_x_13645:
[----:B------:R-:W-:Y:S05]  /*cc60*/  BSYNC B1 ;  /* 0x0000000000017941 */ /* 0x000fea0003800000 */
.L_x_13644:
[----:B------:R-:W-:Y:S01]  /*cc70*/  R2UR UR13, R207 ;  /* 0x00000000cf0d72ca */ /* 0x000fe200000e0000 */
[----:B------:R-:W-:Y:S01]  /*cc80*/  ULDC.64 UR10, c[0x0][0xbe8] ;  /* 0x0002fa00000a7ab9 */ /* 0x000fe20000000a00 */
[----:B------:R-:W-:Y:S01]  /*cc90*/  R2UR UR12, R218 ;  /* 0x00000000da0c72ca */ /* 0x000fe200000e0000 */
[----:B------:R-:W-:Y:S01]  /*cca0*/  UIMAD UR5, UR8, UR10, URZ ;  /* 0x0000000a080572a4 */ /* 0x000fe2000f8e023f */
[----:B------:R-:W-:Y:S01]  /*ccb0*/  VIADD R6, R6, UR38 ;  /* 0x0000002606067c36 */ /* 0x000fe20008000000 */
[----:B------:R-:W-:Y:S03]  /*ccc0*/  BSSY B1, `(.L_x_13646) ;  /* 0x000003d000017945 */ /* 0x000fe60003800000 */
[----:B0-----:R-:W-:-:S04]  /*ccd0*/  @P1 IMAD.HI.U32 R0, R6, R9, RZ ;  /* 0x0000000906001227 */ /* 0x001fc800078e00ff */
[----:B---3--:R-:W-:Y:S01]  /*cce0*/  IMAD.MOV.U32 R5, RZ, RZ, R6 ;  /* 0x000000ffff057224 */ /* 0x008fe200078e0006 */
[----:B------:R-:W-:Y:S01]  /*ccf0*/  UIMAD.WIDE.U32 UR6, UR13, UR10, URZ ;  /* 0x0000000a0d0672a5 */ /* 0x000fe2000f8e003f */
[----:B--2---:R-:W-:Y:S01]  /*cd00*/  @P1 SHF.R.U32.HI R5, RZ, R11, R0 ;  /* 0x0000000bff051219 */ /* 0x004fe20000011600 */
[----:B------:R-:W-:-:S03]  /*cd10*/  UIMAD UR5, UR13, UR11, UR5 ;  /* 0x0000000b0d0572a4 */ /* 0x000fc6000f8e0205 */
[----:B------:R-:W-:Y:S01]  /*cd20*/  ULDC.64 UR10, c[0x0][0xbf0] ;  /* 0x0002fc00000a7ab9 */ /* 0x000fe20000000a00 */
[----:B------:R-:W-:Y:S01]  /*cd30*/  UIADD3 UR7, UR7, UR5, URZ ;  /* 0x0000000507077290 */ /* 0x000fe2000fffe03f */
[--C-:B------:R-:W-:Y:S01]  /*cd40*/  SHF.R.S32.HI R0, RZ, 0x1f, R5.reuse ;  /* 0x0000001fff007819 */ /* 0x100fe20000011405 */
[----:B------:R-:W-:Y:S01]  /*cd50*/  UIMAD UR5, UR9, UR10, URZ ;  /* 0x0000000a090572a4 */ /* 0x000fe2000f8e023f */
[----:B------:R-:W-:Y:S01]  /*cd60*/  IMAD.MOV R7, RZ, RZ, -R5 ;  /* 0x000000ffff077224 */ /* 0x000fe200078e0a05 */
[----:B------:R-:W-:Y:S02]  /*cd70*/  UIMAD.WIDE.U32 UR6, UR12, UR10, UR6 ;  /* 0x0000000a0c0672a5 */ /* 0x000fe4000f8e0006 */
[----:B------:R-:W-:Y:S01]  /*cd80*/  UIMAD UR5, UR12, UR11, UR5 ;  /* 0x0000000b0c0572a4 */ /* 0x000fe2000f8e0205 */
[----:B------:R-:W-:Y:S01]  /*cd90*/  IMAD R7, R8, R7, R6 ;  /* 0x0000000708077224 */ /* 0x000fe200078e0206 */
[----:B------:R-:W-:Y:S01]  /*cda0*/  ULDC.64 UR8, c[0x0][0xbe0] ;  /* 0x0002f80000087ab9 */ /* 0x000fe20000000a00 */
[----:B------:R-:W-:Y:S01]  /*cdb0*/  VIADD R6, R219, UR38 ;  /* 0x00000026db067c36 */ /* 0x000fe20008000000 */
[----:B------:R-:W-:Y:S01]  /*cdc0*/  UIADD3 UR5, UR7, UR5, URZ ;  /* 0x0000000507057290 */ /* 0x000fe2000fffe03f */
[----:B------:R-:W-:-:S02]  /*cdd0*/  IMAD R0, R0, UR8, RZ ;  /* 0x0000000800007c24 */ /* 0x000fc4000f8e02ff */
[----:B------:R-:W-:Y:S02]  /*cde0*/  IMAD.U32 R3, RZ, RZ, UR7 ;  /* 0x00000007ff037e24 */ /* 0x000fe4000f8e00ff */
        /* <DEDUP_REMOVED lines=42> */
.L_x_13647:
[----:B------:R-:W-:Y:S05]  /*d090*/  BSYNC B1 ;  /* 0x0000000000017941 */ /* 0x000fea0003800000 */
.L_x_13646:
[----:B---3--:R3:W0:Y:S01]  /*d0a0*/  SHFL.IDX PT, R0, R5, 0x1, 0x181f ;  /* 0x00381f0005007f89 */ /* 0x00862200000e0000 */
[----:B------:R-:W-:Y:S03]  /*d0b0*/  BSSY B1, `(.L_x_13648) ;  /* 0x0000015000017945 */ /* 0x000fe60003800000 */
[----:B--2-4-:R3:W2:Y:S01]  /*d0c0*/  SHFL.IDX PT, R2, R4, 0x1, 0x181f ;  /* 0x00381f0004027f89 */ /* 0x0146a200000e0000 */
[----:B------:R-:W-:Y:S05]  /*d0d0*/  @P1 BRA `(.L_x_13649) ;  /* 0x0000000000481947 */ /* 0x000fea0003800000 */
[----:B------:R-:W-:Y:S01]  /*d0e0*/  ULDC UR5, c[0x0][0xbc8] ;  /* 0x0002f20000057ab9 */ /* 0x000fe20000000800 */
[----:B------:R-:W-:Y:S01]  /*d0f0*/  ULDC.64 UR6, c[0x0][0x208] ;  /* 0x0000820000067ab9 */ /* 0x000fe20000000a00 */
[----:B------:R-:W-:Y:S02]  /*d100*/  ISETP.GE.AND P4, PT, R200, UR5, PT ;  /* 0x00000005c8007c0c */ /* 0x000fe4000bf86270 */
[----:B------:R-:W-:Y:S02]  /*d110*/  ISETP.GE.AND P3, PT, R204, UR5, PT ;  /* 0x00000005cc007c0c */ /* 0x000fe4000bf66270 */
[----:B------:R-:W-:Y:S02]  /*d120*/  ISETP.GE.AND P2, PT, R203, UR5, PT ;  /* 0x00000005cb007c0c */ /* 0x000fe4000bf46270 */
[----:B------:R-:W-:-:S07]  /*d130*/  ISETP.GE.AND P1, PT, R205, UR5, PT ;  /* 0x00000005cd007c0c */ /* 0x000fce000bf26270 */
[-C--:B--2---:R-:W-:Y:S02]  /*d140*/  @!P4 LEA R10, P6, R200, R2.reuse, 0x1 ;  /* 0x00000002c80ac211 */ /* 0x084fe400078c08ff */
        /* <DEDUP_REMOVED lines=11> */
.L_x_13649:
[----:B------:R-:W-:Y:S05]  /*d200*/  BSYNC B1 ;  /* 0x0000000000017941 */ /* 0x000fea0003800000 */
.L_x_13648:
[----:B0-----:R0:W0:Y:S01]  /*d210*/  SHFL.IDX PT, R0, R5, 0x2, 0x181f ;  /* 0x00581f0005007f89 */ /* 0x00102200000e0000 */
[----:B------:R-:W-:Y:S03]  /*d220*/  BSSY B1, `(.L_x_13650) ;  /* 0x0000015000017945 */ /* 0x000fe60003800000 */
[----:B--2-4-:R2:W4:Y:S01]  /*d230*/  SHFL.IDX PT, R2, R4, 0x2, 0x181f ;  /* 0x00581f0004027f89 */ /* 0x01452200000e0000 */
        /* <DEDUP_REMOVED lines=19> */
.L_x_13651:
[----:B------:R-:W-:Y:S05]  /*d370*/  BSYNC B1 ;  /* 0x0000000000017941 */ /* 0x000fea0003800000 */
.L_x_13650:
[----:B0-----:R-:W-:Y:S01]  /*d380*/  VIADD R3, R6, 0x60 ;  /* 0x0000006006037836 */ /* 0x001fe20000000000 */
[----:B------:R0:W0:Y:S04]  /*d390*/  SHFL.IDX PT, R0, R5, 0x3, 0x181f ;  /* 0x00781f0005007f89 */ /* 0x00002800000e0000 */
[----:B------:R-:W-:Y:S01]  /*d3a0*/  ISETP.GE.AND P0, PT, R3, R9, PT ;  /* 0x000000090300720c */ /* 0x000fe20003f06270 */
[----:B----4-:R4:W0:-:S12]  /*d3b0*/  SHFL.IDX PT, R2, R4, 0x3, 0x181f ;  /* 0x00781f0004027f89 */ /* 0x01081800000e0000 */
[----:B----4-:R-:W-:Y:S05]  /*d3c0*/  @P0 BRA `(.L_x_13643) ;  /* 0x0000000000480947 */ /* 0x010fea0003800000 */
[----:B------:R-:W-:Y:S01]  /*d3d0*/  ULDC UR5, c[0x0][0xbc8] ;  /* 0x0002f20000057ab9 */ /* 0x000fe20000000800 */
[----:B------:R-:W-:Y:S01]  /*d3e0*/  ULDC.64 UR6, c[0x0][0x208] ;  /* 0x0000820000067ab9 */ /* 0x000fe20000000a00 */
[----:B------:R-:W-:Y:S02]  /*d3f0*/  ISETP.GE.AND P3, PT, R200, UR5, PT ;  /* 0x00000005c8007c0c */ /* 0x000fe4000bf66270 */
[----:B------:R-:W-:Y:S02]  /*d400*/  ISETP.GE.AND P2, PT, R204, UR5, PT ;  /* 0x00000005cc007c0c */ /* 0x000fe4000bf46270 */
[----:B------:R-:W-:Y:S02]  /*d410*/  ISETP.GE.AND P1, PT, R203, UR5, PT ;  /* 0x00000005cb007c0c */ /* 0x000fe4000bf26270 */
[----:B------:R-:W-:-:S07]  /*d420*/  ISETP.GE.AND P0, PT, R205, UR5, PT ;  /* 0x00000005cd007c0c */ /* 0x000fce000bf06270 */
[-C--:B0-23--:R-:W-:Y:S02]  /*d430*/  @!P3 LEA R4, P6, R200, R2.reuse, 0x1 ;  /* 0x00000002c804b211 */ /* 0x08dfe400078c08ff */
[-C--:B------:R-:W-:Y:S02]  /*d440*/  @!P2 LEA R6, P5, R204, R2.reuse, 0x1 ;  /* 0x00000002cc06a211 */ /* 0x080fe400078a08ff */
[----:B------:R-:W-:Y:S02]  /*d450*/  @!P1 LEA R8, P4, R203, R2, 0x1 ;  /* 0x00000002cb089211 */ /* 0x000fe400078808ff */
[----:B------:R-:W-:Y:S02]  /*d460*/  @!P3 LEA.HI.X R5, R200, R0, R233, 0x1, P6 ;  /* 0x00000000c805b211 */ /* 0x000fe400030f0ce9 */
        /* <DEDUP_REMOVED lines=8> */
.L_x_13643:
[----:B------:R-:W-:Y:S05]  /*d4f0*/  BSYNC B0 ;  /* 0x0000000000007941 */ /* 0x000fea0003800000 */
.L_x_13635:
[----:B------:R-:W-:Y:S02]  /*d500*/  ULDC UR5, c[0x0][0xd38] ;  /* 0x00034e0000057ab9 */ /* 0x000fe40000000800 */
[----:B------:R-:W-:-:S06]  /*d510*/  UISETP.GE.AND UP0, UPT, UR4, UR5, UPT ;  /* 0x000000050400728c */ /* 0x000fcc000bf06270 */
[----:B------:R-:W-:-:S13]  /*d520*/  PLOP3.LUT P0, PT, PT, PT, UP0, 0x80, 0x0 ;  /* 0x000000000000781c */ /* 0x000fda0003f0f008 */
[----:B------:R-:W-:Y:S05]  /*d530*/  @!P0 BRA `(.L_x_13652) ;  /* 0xffffff3800488947 */ /* 0x000fea000383ffff */
[----:B------:R-:W-:Y:S05]  /*d540*/  EXIT ;  /* 0x000000000000794d */ /* 0x000fea0003800000 */
.L_x_13599:
[----:B------:R-:W-:-:S08]  /*d550*/  NOP ;  /* 0x0000000000007918 */ /* 0x000fd00000000000 */
[----:B0-----:R-:W0:-:S00]  /*d560*/  USETMAXREG.DEALLOC.CTAPOOL 0x18 ;  /* 0x00000018000079c8 */ /* 0x001e0000080e0500 */
        /* <DEDUP_REMOVED lines=37> */
[----:B------:R-:W-:Y:S04]  /*d7c0*/  STL [R1+0x38], RZ ;  /* 0x000038ff01007387 */ /* 0x000fe80000100800 */
[----:B------:R1:W-:Y:S01]  /*d7d0*/  STL [R1+0x8], R2 ;  /* 0x0000080201007387 */ /* 0x0003e20000100800 */
[----:B0-----:R-:W-:-:S02]  /*d7e0*/  LOP3.LUT R3, R0, 0x40, RZ, 0xfc, !PT ;  /* 0x0000004000037812 */ /* 0x001fc400078efcff */
[C---:B-1----:R-:W-:Y:S02]  /*d7f0*/  LOP3.LUT R2, R0.reuse, 0x80, RZ, 0xfc, !PT ;  /* 0x0000008000027812 */ /* 0x042fe400078efcff */
[----:B------:R-:W-:-:S07]  /*d800*/  LOP3.LUT R0, R0, 0xc0, RZ, 0xfc, !PT ;  /* 0x000000c000007812 */ /* 0x000fce00078efcff */
.L_x_13749:
        /* <DEDUP_REMOVED lines=23> */
.L_x_13654:
[----:B------:R-:W-:Y:S01]  /*d980*/  ULDC UR9, c[0x0][0xd54] ;  /* 0x0003550000097ab9 */ /* 0x000fe20000000800 */
[----:B------:R-:W-:Y:S01]  /*d990*/  UMOV UR5, UR8 ;  /* 0x0000000800057c82 */ /* 0x000fe20008000000 */
[----:B------:R-:W-:-:S11]  /*d9a0*/  UISETP.NE.AND UP0, UPT, UR9, 0x1, UPT ;  /* 0x000000010900788c */ /* 0x000fd6000bf05270 */
[----:B------:R-:W-:Y:S02]  /*d9b0*/  @UP0 ULDC.64 UR10, c[0x0][0xd58] ;  /* 0x00035600000a0ab9 */ /* 0x000fe40000000a00 */
[----:B------:R-:W-:-:S04]  /*d9c0*/  UIMAD.WIDE.U32 UR6, UR8, UR10, URZ ;  /* 0x0000000a080672a5 */ /* 0x000fc8000f8e003f */
[----:B------:R-:W-:-:S04]  /*d9d0*/  @UP0 USHF.R.U32.HI UR5, URZ, UR11, UR7 ;  /* 0x0000000b3f050299 */ /* 0x000fc80008011607 */
[----:B------:R-:W-:-:S12]  /*d9e0*/  UIMAD UR6, UR5, UR9, URZ ;  /* 0x00000009050672a4 */ /* 0x000fd8000f8e023f */
.L_x_13655:
        /* <DEDUP_REMOVED lines=64> */
.L_x_13657:
        /* <DEDUP_REMOVED lines=20> */
.L_x_13660:
[----:B------:R-:W-:Y:S05]  /*df30*/  BSYNC B6 ;  /* 0x0000000000067941 */ /* 0x000fea0003800000 */
.L_x_13659:
        /* <DEDUP_REMOVED lines=20> */
.L_x_13663:
        /* <DEDUP_REMOVED lines=15> */
.L_x_13662:
[----:B------:R-:W-:Y:S05]  /*e170*/  BSYNC B6 ;  /* 0x0000000000067941 */ /* 0x000fea0003800000 */
.L_x_13661:
        /* <DEDUP_REMOVED lines=28> */
.L_x_13765:
        /* <DEDUP_REMOVED lines=9> */
.L_x_13768:
[----:B------:R-:W-:Y:S05]  /*e3d0*/  @!P6 BRA `(.L_x_13665) ;  /* 0x0000000000e4e947 */ /* 0x000fea0003800000 */
[----:B------:R-:W-:Y:S01]  /*e3e0*/  IMAD.MOV.U32 R16, RZ, RZ, R7 ;  /* 0x000000ffff107224 */ /* 0x000fe200078e0007 */
[----:B------:R-:W-:Y:S06]  /*e3f0*/  @!P1 BRA `(.L_x_13667) ;  /* 0x0000000000509947 */ /* 0x000fec0003800000 */
[----:B------:R-:W2:Y:S01]  /*e400*/  LDC R6, c[0x0][0x43c] ;  /* 0x00010f00ff067b82 */ /* 0x000ea20000000800 */
[----:B------:R-:W-:Y:S01]  /*e410*/  IMAD.MOV.U32 R9, RZ, RZ, R0 ;  /* 0x000000ffff097224 */ /* 0x000fe200078e0000 */
[----:B------:R-:W-:Y:S01]  /*e420*/  ULDC.64 UR4, c[0x0][0x428] ;  /* 0x00010a0000047ab9 */ /* 0x000fe20000000a00 */
        /* <DEDUP_REMOVED lines=17> */
.L_x_13667:
[----:B--2---:R-:W2:Y:S01]  /*e540*/  LDL R2, [R1+0x8] ;  /* 0x0000080001027983 */ /* 0x004ea20000100800 */
[----:B------:R-:W-:Y:S01]  /*e550*/  IMAD R0, R19, 0x8, R17 ;  /* 0x0000000813007824 */ /* 0x000fe200078e0211 */
[----:B--2---:R-:W-:-:S04]  /*e560*/  SHF.L.U32 R2, R2, 0x1f, RZ ;  /* 0x0000001f02027819 */ /* 0x004fc800000006ff */
[----:B------:R-:W2:Y:S02]  /*e570*/  SYNCS.PHASECHK.TRANS64.TRYWAIT P0, [R0+URZ+0x32440], R2 ;  /* 0x03244002000075a7 */ /* 0x000ea4000800017f */
[----:B--2---:R-:W-:Y:S05]  /*e580*/  @!P0 BRA `(.L_x_13668) ;  /* 0x0000004800248947 */ /* 0x004fea0003800000 */
.L_x_13769:
        /* <DEDUP_REMOVED lines=11> */
.L_x_13669:
        /* <DEDUP_REMOVED lines=16> */
[----:B------:R-:W-:-:S09]  /*e740*/  UIMAD UR35, UR35, 0x60, URZ ;  /* 0x00000060232378a4 */ /* 0x000fd2000f8e023f */
[----:B------:R2:W-:Y:S02]  /*e750*/  UTMALDG.4D [UR32], [UR4], desc[UR6] ;  /* 0x00000620040075b4 */ /* 0x0005e40008019000 */
[----:B--2---:R-:W-:Y:S01]  /*e760*/  NOP ;  /* 0x0000000000007918 */ /* 0x004fe20000000000 */
.L_x_13665:
        /* <DEDUP_REMOVED lines=24> */
.L_x_13671:
[----:B------:R-:W-:Y:S05]  /*e8f0*/  BSYNC B6 ;  /* 0x0000000000067941 */ /* 0x000fea0003800000 */
.L_x_13670:
[----:B------:R-:W2:Y:S01]  /*e900*/  S2R R2, SR_TID.X ;  /* 0x0000000000027919 */ /* 0x000ea20000002100 */
[----:B------:R-:W3:Y:S01]  /*e910*/  LDC R6, c[0x0][0x448] ;  /* 0x00011200ff067b82 */ /* 0x000ee20000000800 */
        /* <DEDUP_REMOVED lines=11> */
[----:B---3--:R-:W-:Y:S01]  /*e9d0*/  ISETP.NE.AND P0, PT, R6, 0x1, PT ;  /* 0x000000010600780c */ /* 0x008fe20003f05270 */
[----:B------:R-:W-:Y:S01]  /*e9e0*/  IMAD.U32 R5, RZ, RZ, UR5 ;  /* 0x00000005ff057e24 */ /* 0x000fe2000f8e00ff */
[----:B--2---:R-:W-:Y:S01]  /*e9f0*/  LOP3.LUT R0, R2, 0x7f, RZ, 0xc0, !PT ;  /* 0x0000007f02007812 */ /* 0x004fe200078ec0ff */
[----:B-1----:R-:W-:-:S03]  /*ea00*/  IMAD.SHL.U32 R4, R4, 0x10, RZ ;  /* 0x0000001004047824 */ /* 0x002fc600078e00ff */
[----:B------:R-:W-:-:S07]  /*ea10*/  SHF.R.U32.HI R0, RZ, 0x3, R0 ;  /* 0x00000003ff007819 */ /* 0x000fce0000011600 */
[----:B------:R-:W1:Y:S01]  /*ea20*/  @P0 LDC R3, c[0x0][0x44c] ;  /* 0x00011300ff030b82 */ /* 0x000e620000000800 */
[----:B------:R-:W-:Y:S01]  /*ea30*/  LOP3.LUT R4, R0, 0x70, R4, 0xf8, !PT ;  /* 0x0000007000047812 */ /* 0x000fe200078ef804 */
[----:B------:R-:W-:-:S04]  /*ea40*/  IMAD.U32 R0, RZ, RZ, UR42 ;  /* 0x0000002aff007e24 */ /* 0x000fc8000f8e00ff */
[----:B0-----:R-:W-:Y:S02]  /*ea50*/  IMAD R7, R0, 0x80, R4 ;  /* 0x0000008000077824 */ /* 0x001fe400078e0204 */
[----:B------:R-:W0:Y:S01]  /*ea60*/  @P0 LDC R2, c[0x0][0x450] ;  /* 0x00011400ff020b82 */ /* 0x000e220000000800 */
[----:B------:R-:W-:Y:S01]  /*ea70*/  IMAD.U32 R4, RZ, RZ, UR4 ;  /* 0x00000004ff047e24 */ /* 0x000fe2000f8e00ff */
[----:B------:R-:W-:Y:S01]  /*ea80*/  ULDC.64 UR4, c[0x0][0x2d0] ;  /* 0x0000b40000047ab9 */ /* 0x000fe20000000a00 */
[----:B------:R-:W-:Y:S01]  /*ea90*/  IMAD.MOV.U32 R0, RZ, RZ, R7 ;  /* 0x000000ffff007224 */ /* 0x000fe200078e0007 */
[----:B------:R2:W-:Y:S04]  /*eaa0*/  STL [R1+0x18], R7 ;  /* 0x0000180701007387 */ /* 0x0005e80000100800 */
[----:B------:R3:W5:Y:S01]  /*eab0*/  LDL R8, [R1+0x4] ;  /* 0x0000040001087983 */ /* 0x0007620000100800 */
[----:B-1----:R-:W-:-:S05]  /*eac0*/  @P0 IMAD.HI.U32 R3, R7, R3, RZ ;  /* 0x0000000307030227 */ /* 0x002fca00078e00ff */
[----:B0-----:R-:W-:Y:S01]  /*ead0*/  @P0 SHF.R.U32.HI R0, RZ, R2, R3 ;  /* 0x00000002ff000219 */ /* 0x001fe20000011603 */
        /* <DEDUP_REMOVED lines=27> */
[----:B------:R-:W-:Y:S01]  /*ec90*/  ULDC UR4, c[0x0][0x288] ;  /* 0x0000a20000047ab9 */ /* 0x000fe20000000800 */
[----:B------:R-:W0:Y:S01]  /*eca0*/  SHFL.IDX PT, R5, R0, RZ, 0x181f ;  /* 0x00181fff00057589 */ /* 0x000e2200000e0000 */
[----:B------:R-:W-:Y:S01]  /*ecb0*/  IMAD R2, R6, UR4, RZ ;  /* 0x0000000406027c24 */ /* 0x000fe2000f8e02ff */
[----:B------:R-:W-:Y:S01]  /*ecc0*/  ULDC.64 UR6, c[0x0][0x208] ;  /* 0x0000820000067ab9 */ /* 0x000fe20000000a00 */
[----:B------:R-:W-:Y:S01]  /*ecd0*/  IMAD.U32 R6, RZ, RZ, UR42 ;  /* 0x0000002aff067e24 */ /* 0x000fe2000f8e00ff */
[----:B------:R-:W1:Y:S03]  /*ece0*/  SHFL.IDX PT, R4, R3, RZ, 0x181f ;  /* 0x00181fff03047589 */ /* 0x000e6600000e0000 */
[----:B------:R-:W-:Y:S01]  /*ecf0*/  IMAD R10, R6, 0x80, R10 ;  /* 0x00000080060a7824 */ /* 0x000fe200078e020a */
[----:B------:R-:W-:Y:S03]  /*ed00*/  SHFL.IDX PT, R7, R3, 0x1, 0x181f ;  /* 0x00381f0003077f89 */ /* 0x000fe600000e0000 */
[C---:B------:R-:W-:Y:S01]  /*ed10*/  VIADD R11, R10.reuse, 0x10 ;  /* 0x000000100a0b7836 */ /* 0x040fe20000000000 */
[-C--:B------:R-:W-:Y:S01]  /*ed20*/  ISETP.GE.AND P3, PT, R10, R2.reuse, PT ;  /* 0x000000020a00720c */ /* 0x080fe20003f66270 */
[----:B------:R-:W2:Y:S03]  /*ed30*/  SHFL.IDX PT, R6, R0, 0x1, 0x181f ;  /* 0x00381f0000067f89 */ /* 0x000ea600000e0000 */
[----:B------:R-:W-:Y:S01]  /*ed40*/  ISETP.GE.AND P1, PT, R11, R2, PT ;  /* 0x000000020b00720c */ /* 0x000fe20003f26270 */
[----:B------:R-:W-:Y:S04]  /*ed50*/  STL [R1+0x10], R10 ;  /* 0x0000100a01007387 */ /* 0x000fe80000100800 */
[----:B------:R3:W-:Y:S04]  /*ed60*/  STL [R1+0x20], R11 ;  /* 0x0000200b01007387 */ /* 0x0007e80000100800 */
[----:B0-----:R-:W-:-:S05]  /*ed70*/  @!P3 LEA R5, P2, R9, R5, 0x1 ;  /* 0x000000050905b211 */ /* 0x001fca00078408ff */
[----:B-1----:R-:W-:Y:S02]  /*ed80*/  @!P3 IMAD.X R4, RZ, RZ, R4, P2 ;  /* 0x000000ffff04b224 */ /* 0x002fe400010e0604 */
[----:B---3--:R-:W-:-:S03]  /*ed90*/  VIADD R11, R10, 0x20 ;  /* 0x000000200a0b7836 */ /* 0x008fc60000000000 */
[-C--:B------:R-:W-:Y:S02]  /*eda0*/  @!P3 LOP3.LUT R5, R5, R4.reuse, RZ, 0x3c, !PT ;  /* 0x000000040505b212 */ /* 0x080fe400078e3cff */
[----:B------:R-:W-:Y:S02]  /*edb0*/  STL [R1+0x24], R11 ;  /* 0x0000240b01007387 */ /* 0x000fe40000100800 */
[----:B------:R-:W-:-:S04]  /*edc0*/  @!P3 LOP3.LUT R4, R5, R4, RZ, 0x3c, !PT ;  /* 0x000000040504b212 */ /* 0x000fc800078e3cff */
[----:B------:R-:W-:-:S05]  /*edd0*/  @!P3 LOP3.LUT R5, R5, R4, RZ, 0x3c, !PT ;  /* 0x000000040505b212 */ /* 0x000fca00078e3cff */
[----:B-----5:R2:W-:Y:S02]  /*ede0*/  @!P3 LDGSTS.E.BYPASS.LTC128B.128 [R8+0x18400], desc[UR6][R4.64], !P0 ;  /* 0x184000000408bfae */ /* 0x0205e4000c101d46 */
[----:B--2---:R-:W-:Y:S02]  /*edf0*/  @!P1 LEA R4, P2, R9, R6, 0x1 ;  /* 0x0000000609049211 */ /* 0x004fe400078408ff */
[----:B------:R-:W-:Y:S03]  /*ee00*/  SHFL.IDX PT, R6, R3, 0x3, 0x181f ;  /* 0x00781f0003067f89 */ /* 0x000fe600000e0000 */
[----:B------:R-:W-:Y:S02]  /*ee10*/  @!P1 IMAD.X R5, RZ, RZ, R7, P2 ;  /* 0x000000ffff059224 */ /* 0x000fe400010e0607 */
        /* <DEDUP_REMOVED lines=55> */
.L_x_13786:
[----:B0-----:R-:W2:Y:S01]  /*f190*/  LDL R4, [R1+0x10] ;  /* 0x0000100001047983 */ /* 0x001ea20000100800 */
[----:B------:R-:W-:Y:S01]  /*f1a0*/  ULDC.64 UR4, c[0x0][0x208] ;  /* 0x0000820000047ab9 */ /* 0x000fe20000000a00 */
        /* <DEDUP_REMOVED lines=11> */
.L_x_13673:
        /* <DEDUP_REMOVED lines=35> */
.L_x_13675:
[----:B------:R-:W-:Y:S05]  /*f490*/  BSYNC B6 ;  /* 0x0000000000067941 */ /* 0x000fea0003800000 */
.L_x_13674:
        /* <DEDUP_REMOVED lines=60> */
[----:B------:R-:W-:Y:S01]  /*f860*/  SHFL.IDX PT, R2, R4, RZ, 0x181f ;  /* 0x00181fff04027589 */ /* 0x000fe200000e0000 */
[----:B------:R-:W-:-:S03]  /*f870*/  ULDC.64 UR6, c[0x0][0x208] ;  /* 0x0000820000067ab9 */ /* 0x000fc60000000a00 */
[----:B------:R-:W-:Y:S01]  /*f880*/  SHFL.IDX PT, R6, R4, 0x1, 0x181f ;  /* 0x00381f0004067f89 */ /* 0x000fe200000e0000 */
[----:B--2---:R-:W-:-:S03]  /*f890*/  ISETP.GE.AND P5, PT, R10, R0, PT ;  /* 0x000000000a00720c */ /* 0x004fc60003fa6270 */
[----:B------:R-:W2:Y:S01]  /*f8a0*/  LDL.LU R10, [R1+0x28] ;  /* 0x00002800010a7983 */ /* 0x000ea20000300800 */
[----:B---3--:R-:W-:-:S03]  /*f8b0*/  ISETP.GE.AND P4, PT, R3, R0, PT ;  /* 0x000000000300720c */ /* 0x008fc60003f86270 */
[----:B------:R-:W0:Y:S04]  /*f8c0*/  SHFL.IDX PT, R3, R5, RZ, 0x181f ;  /* 0x00181fff05037589 */ /* 0x000e2800000e0000 */
[----:B------:R-:W3:Y:S02]  /*f8d0*/  LDL.LU R12, [R1+0x2c] ;  /* 0x00002c00010c7983 */ /* 0x000ee40000300800 */
        /* <DEDUP_REMOVED lines=65> */
.L_x_13804:
[----:B------:R-:W3:Y:S01]  /*fcf0*/  LDL.LU R3, [R1+0x3c] ;  /* 0x00003c0001037983 */ /* 0x000ee20000300800 */
[----:B------:R-:W-:Y:S01]  /*fd00*/  BSSY B0, `(.L_x_13677) ;  /* 0x000000e000007945 */ /* 0x000fe20003800000 */
[----:B---3--:R-:W-:-:S13]  /*fd10*/  ISETP.GE.AND P4, PT, R3, R0, PT ;  /* 0x000000000300720c */ /* 0x008fda0003f86270 */
[----:B------:R-:W-:Y:S05]  /*fd20*/  @P4 BRA `(.L_x_13678) ;  /* 0x00000000002c4947 */ /* 0x000fea0003800000 */
[----:B-1----:R-:W3:Y:S01]  /*fd30*/  LDL R4, [R1+0x4] ;  /* 0x0000040001047983 */ /* 0x002ee20000100800 */
[----:B0-----:R-:W-:Y:S01]  /*fd40*/  LEA R2, P4, R9, R2, 0x1 ;  /* 0x0000000209027211 */ /* 0x001fe200078808ff */
[----:B------:R-:W-:-:S04]  /*fd50*/  ULDC.64 UR4, c[0x0][0x208] ;  /* 0x0000820000047ab9 */ /* 0x000fc80000000a00 */
        /* <DEDUP_REMOVED lines=8> */
.L_x_13678:
[----:B------:R-:W-:Y:S05]  /*fde0*/  BSYNC B0 ;  /* 0x0000000000007941 */ /* 0x000fea0003800000 */
.L_x_13677:
[----:B------:R-:W-:Y:S01]  /*fdf0*/  NOP ;  /* 0x0000000000007918 */ /* 0x000fe20000000000 */
[----:B------:R-:W-:-:S13]  /*fe00*/  PLOP3.LUT P0, PT, PT, PT, PT, 0x80, 0x0 ;  /* 0x000000000000781c */ /* 0x000fda0003f0f070 */
.L_x_13679:
        /* <DEDUP_REMOVED lines=18> */
.L_x_13805:
[----:B------:R-:W-:Y:S05]  /*ff30*/  BSYNC B0 ;  /* 0x0000000000007941 */ /* 0x000fea0003800000 */
.L_x_13680:
[----:B------:R-:W-:Y:S01]  /*ff40*/  LOP3.LUT P0, RZ, R18, 0x2, RZ, 0xc0, !PT ;  /* 0x0000000212ff7812 */ /* 0x000fe2000780c0ff */
[----:B------:R-:W-:-:S12]  /*ff50*/  BSSY B0, `(.L_x_13682) ;  /* 0x0000058000007945 */ /* 0x000fd80003800000 */
        /* <DEDUP_REMOVED lines=10> */
.L_x_13806:
[----:B------:R-:W-:Y:S05]  /*10000*/  BSYNC B1 ;  /* 0x0000000000017941 */ /* 0x000fea0003800000 */
.L_x_13684:
        /* <DEDUP_REMOVED lines=9> */
.L_x_13687:
[----:B------:R-:W-:Y:S05]  /*100a0*/  BSYNC B1 ;  /* 0x0000000000017941 */ /* 0x000fea0003800000 */
.L_x_13686:
        /* <DEDUP_REMOVED lines=11> */
.L_x_13688:
        /* <DEDUP_REMOVED lines=15> */
.L_x_13689:
        /* <DEDUP_REMOVED lines=15> */
.L_x_13690:
        /* <DEDUP_REMOVED lines=15> */
.L_x_13691:
        /* <DEDUP_REMOVED lines=10> */
.L_x_13683:
[----:B------:R-:W-:Y:S05]  /*104d0*/  BSYNC B0 ;  /* 0x0000000000007941 */ /* 0x000fea0003800000 */
.L_x_13682:
[----:B------:R-:W-:-:S06]  /*104e0*/  UISETP.GE.AND UP0, UPT, UR41, 0x2, UPT ;  /* 0x000000022900788c */ /* 0x000fcc000bf06270 */
[----:B------:R-:W-:-:S13]  /*104f0*/  PLOP3.LUT P0, PT, PT, PT, UP0, 0x80, 0x0 ;  /* 0x000000000000781c */ /* 0x000fda0003f0f008 */
[----:B------:R-:W-:Y:S05]  /*10500*/  @!P0 BRA `(.L_x_13692) ;  /* 0x0000001c00808947 */ /* 0x000fea0003800000 */
[----:B------:R-:W-:Y:S02]  /*10510*/  ULOP3.LUT UR4, UR41, 0x1, URZ, 0xc0, !UPT ;  /* 0x0000000129047892 */ /* 0x000fe4000f8ec03f */
[----:B--2---:R-:W-:Y:S02]  /*10520*/  IMAD.U32 R6, RZ, RZ, UR41 ;  /* 0x00000029ff067e24 */ /* 0x004fe4000f8e00ff */
        /* <DEDUP_REMOVED lines=18> */
[----:B-1----:R-:W2:Y:S01]  /*10650*/  LDL R5, [R1+0xc] ;  /* 0x00000c0001057983 */ /* 0x002ea20000100800 */
[----:B------:R-:W1:Y:S03]  /*10660*/  LDC R0, c[0x0][0x43c] ;  /* 0x00010f00ff007b82 */ /* 0x000e660000000800 */
[----:B------:R-:W3:Y:S01]  /*10670*/  LDL R9, [R1] ;  /* 0x0000000001097983 */ /* 0x000ee20000100800 */
[----:B------:R-:W-:Y:S01]  /*10680*/  IMAD.MOV.U32 R4, RZ, RZ, R6 ;  /* 0x000000ffff047224 */ /* 0x000fe200078e0006 */
[----:B------:R-:W-:Y:S01]  /*10690*/  ULDC.64 UR4, c[0x0][0x428] ;  /* 0x00010a0000047ab9 */ /* 0x000fe20000000a00 */
        /* <DEDUP_REMOVED lines=10> */
[C---:B---3--:R-:W-:Y:S02]  /*10740*/  IMAD R7, R9.reuse, UR5, R7 ;  /* 0x0000000509077c24 */ /* 0x048fe4000f8e0207 */
[----:B------:R-:W-:-:S04]  /*10750*/  IMAD.WIDE.U32 R4, R9, UR4, R4 ;  /* 0x0000000409047c25 */ /* 0x000fc8000f8e0004 */
[----:B------:R-:W-:Y:S01]  /*10760*/  IMAD.IADD R7, R7, 0x1, R5 ;  /* 0x0000000107077824 */ /* 0x000fe200078e0205 */
[----:B-1----:R-:W-:-:S04]  /*10770*/  LEA R2, P0, R4, R2, 0x2 ;  /* 0x0000000204027211 */ /* 0x002fc800078010ff */
[----:B------:R-:W-:-:S05]  /*10780*/  LEA.HI.X R3, R4, R3, R7, 0x2, P0 ;  /* 0x0000000304037211 */ /* 0x000fca00000f1407 */
[----:B------:R2:W5:Y:S04]  /*10790*/  LDG.E R16, desc[UR6][R2.64] ;  /* 0x0000000602107981 */ /* 0x000568000c1e1900 */
.L_x_13696:
[----:B--2---:R-:W1:Y:S01]  /*107a0*/  S2R R2, SR_TID.X ;  /* 0x0000000000027919 */ /* 0x004e620000002100 */
[----:B------:R-:W-:Y:S01]  /*107b0*/  IMAD R3, R19, 0x8, R17 ;  /* 0x0000000813037824 */ /* 0x000fe200078e0211 */
[----:B------:R-:W-:Y:S01]  /*107c0*/  BSSY B1, `(.L_x_13697) ;  /* 0x0000006000017945 */ /* 0x000fe20003800000 */
[----:B-1----:R-:W-:Y:S02]  /*107d0*/  LOP3.LUT R4, R2, 0x7f, RZ, 0xc0, !PT ;  /* 0x0000007f02047812 */ /* 0x002fe400078ec0ff */
[----:B------:R-:W-:Y:S02]  /*107e0*/  SHF.L.U32 R2, R8, 0x1f, RZ ;  /* 0x0000001f08027819 */ /* 0x000fe400000006ff */
[----:B------:R-:W-:Y:S02]  /*107f0*/  ISETP.NE.AND P1, PT, R4, RZ, PT ;  /* 0x000000ff0400720c */ /* 0x000fe40003f25270 */
[----:B------:R-:W1:Y:S02]  /*10800*/  SYNCS.PHASECHK.TRANS64.TRYWAIT P0, [R3+URZ+0x32440], R2 ;  /* 0x03244002030075a7 */ /* 0x000e64000800017f */
[----:B-1----:R-:W-:Y:S09]  /*10810*/  @!P0 BRA `(.L_x_13698) ;  /* 0x0000003c00d08947 */ /* 0x002ff20003800000 */
.L_x_13807:
[----:B------:R-:W-:Y:S05]  /*10820*/  BSYNC B1 ;  /* 0x0000000000017941 */ /* 0x000fea0003800000 */
.L_x_13697:
        /* <DEDUP_REMOVED lines=9> */
.L_x_13700:
[----:B------:R-:W-:Y:S05]  /*108c0*/  BSYNC B1 ;  /* 0x0000000000017941 */ /* 0x000fea0003800000 */
.L_x_13699:
        /* <DEDUP_REMOVED lines=12> */
.L_x_13701:
        /* <DEDUP_REMOVED lines=12> */
.L_x_13808:
[----:B------:R-:W-:Y:S05]  /*10a50*/  BSYNC B1 ;  /* 0x0000000000017941 */ /* 0x000fea0003800000 */
.L_x_13702:
        /* <DEDUP_REMOVED lines=11> */
.L_x_13705:
[----:B------:R-:W-:Y:S05]  /*10b10*/  BSYNC B1 ;  /* 0x0000000000017941 */ /* 0x000fea0003800000 */
.L_x_13704:
        /* <DEDUP_REMOVED lines=10> */
.L_x_13706:
        /* <DEDUP_REMOVED lines=15> */
.L_x_13707:
        /* <DEDUP_REMOVED lines=15> */
.L_x_13708:
        /* <DEDUP_REMOVED lines=15> */
.L_x_13709:
        /* <DEDUP_REMOVED lines=8> */
[----:B--2---:R-:W-:Y:S05]  /*10f10*/  @P0 BRA.U.ANY `(.L_x_13709) ;  /* 0xfffffffd00dc0947 */ /* 0x004fea000393ffff */
.L_x_13695:
[----:B------:R-:W-:Y:S05]  /*10f20*/  BSYNC B0 ;  /* 0x0000000000007941 */ /* 0x000fea0003800000 */
.L_x_13694:
[----:B------:R-:W-:-:S06]  /*10f30*/  UIADD3 UR4, UR41, -0x3, URZ ;  /* 0xfffffffd29047890 */ /* 0x000fcc000fffe03f */
[----:B------:R-:W-:-:S07]  /*10f40*/  IMAD.U32 R0, RZ, RZ, UR4 ;  /* 0x00000004ff007e24 */ /* 0x000fce000f8e00ff */
.L_x_13693:
[----:B------:R-:W-:Y:S01]  /*10f50*/  ISETP.NE.AND P0, PT, R6, RZ, PT ;  /* 0x000000ff0600720c */ /* 0x000fe20003f05270 */
[----:B------:R-:W-:-:S12]  /*10f60*/  BSSY B0, `(.L_x_13692) ;  /* 0x000013a000007945 */ /* 0x000fd80003800000 */
[----:B------:R-:W-:Y:S05]  /*10f70*/  @!P0 BRA `(.L_x_13710) ;  /* 0x0000001000e08947 */ /* 0x000fea0003800000 */
.L_x_13743:
[----:B--2---:R-:W2:Y:S01]  /*10f80*/  LDL.LU R2, [R1+0x8] ;  /* 0x0000080001027983 */ /* 0x004ea20000300800 */
        /* <DEDUP_REMOVED lines=15> */
[----:B-1----:R-:W3:Y:S01]  /*11080*/  LDL R5, [R1] ;  /* 0x0000000001057983 */ /* 0x002ee20000100800 */
        /* <DEDUP_REMOVED lines=17> */
.L_x_13713:
        /* <DEDUP_REMOVED lines=8> */
.L_x_13809:
[----:B------:R-:W-:Y:S05]  /*11220*/  BSYNC B2 ;  /* 0x0000000000027941 */ /* 0x000fea0003800000 */
.L_x_13714:
        /* <DEDUP_REMOVED lines=9> */
.L_x_13717:
[----:B------:R-:W-:Y:S05]  /*112c0*/  BSYNC B2 ;  /* 0x0000000000027941 */ /* 0x000fea0003800000 */
.L_x_13716:
        /* <DEDUP_REMOVED lines=11> */
.L_x_13718:
        /* <DEDUP_REMOVED lines=13> */
.L_x_13810:
[----:B------:R-:W-:Y:S05]  /*11450*/  BSYNC B2 ;  /* 0x0000000000027941 */ /* 0x000fea0003800000 */
.L_x_13719:
        /* <DEDUP_REMOVED lines=11> */
.L_x_13722:
[----:B------:R-:W-:Y:S05]  /*11510*/  BSYNC B2 ;  /* 0x0000000000027941 */ /* 0x000fea0003800000 */
.L_x_13721:
        /* <DEDUP_REMOVED lines=9> */
.L_x_13723:
        /* <DEDUP_REMOVED lines=15> */
.L_x_13724:
        /* <DEDUP_REMOVED lines=15> */
.L_x_13725:
        /* <DEDUP_REMOVED lines=15> */
.L_x_13726:
        /* <DEDUP_REMOVED lines=10> */
.L_x_13712:
[----:B------:R-:W-:Y:S05]  /*11920*/  BSYNC B1 ;  /* 0x0000000000017941 */ /* 0x000fea0003800000 */
.L_x_13711:
[----:B------:R-:W-:Y:S01]  /*11930*/  VIADD R6, R6, 0x1 ;  /* 0x0000000106067836 */ /* 0x000fe20000000000 */
[----:B------:R-:W-:Y:S01]  /*11940*/  LOP3.LUT P2, RZ, R18, 0x2, RZ, 0xc0, !PT ;  /* 0x0000000212ff7812 */ /* 0x000fe2000784c0ff */
[----:B------:R-:W-:Y:S03]  /*11950*/  BSSY B1, `(.L_x_13727) ;  /* 0x0000097000017945 */ /* 0x000fe60003800000 */
[----:B------:R-:W-:-:S04]  /*11960*/  ISETP.NE.AND P0, PT, R6, 0x2, PT ;  /* 0x000000020600780c */ /* 0x000fc80003f05270 */
[----:B------:R-:W-:Y:S02]  /*11970*/  SEL R2, RZ, 0x1, P0 ;  /* 0x00000001ff027807 */ /* 0x000fe40000000000 */
[----:B------:R-:W-:Y:S02]  /*11980*/  SEL R19, R6, RZ, P0 ;  /* 0x000000ff06137207 */ /* 0x000fe40000000000 */
[----:B------:R-:W-:-:S05]  /*11990*/  LOP3.LUT R7, R7, R2, RZ, 0x3c, !PT ;  /* 0x0000000207077212 */ /* 0x000fca00078e3cff */
[----:B------:R2:W-:Y:S01]  /*119a0*/  STL [R1+0x8], R7 ;  /* 0x0000080701007387 */ /* 0x0005e20000100800 */
[----:B------:R-:W-:Y:S05]  /*119b0*/  @!P2 BRA `(.L_x_13728) ;  /* 0x000000080040a947 */ /* 0x000fea0003800000 */
[----:B------:R-:W-:Y:S01]  /*119c0*/  LOP3.LUT P2, RZ, R18, 0x1, RZ, 0xc0, !PT ;  /* 0x0000000112ff7812 */ /* 0x000fe2000784c0ff */
[----:B------:R-:W-:-:S12]  /*119d0*/  VIADD R6, R0, 0xffffffff ;  /* 0xffffffff00067836 */ /* 0x000fd80000000000 */
[----:B------:R-:W-:Y:S05]  /*119e0*/  @!P2 BRA `(.L_x_13729) ;  /* 0x000000000054a947 */ /* 0x000fea0003800000 */
[----:B------:R-:W3:Y:S01]  /*119f0*/  LDL R10, [R1+0xc] ;  /* 0x00000c00010a7983 */ /* 0x000ee20000100800 */
[----:B-1----:R-:W1:Y:S01]  /*11a00*/  LDC R4, c[0x0][0x43c] ;  /* 0x00010f00ff047b82 */ /* 0x002e620000000800 */
[----:B------:R-:W-:Y:S02]  /*11a10*/  ULDC.64 UR4, c[0x0][0x428] ;  /* 0x00010a0000047ab9 */ /* 0x000fe40000000a00 */
[----:B------:R-:W4:Y:S01]  /*11a20*/  LDL R9, [R1] ;  /* 0x0000000001097983 */ /* 0x000f220000100800 */
        /* <DEDUP_REMOVED lines=11> */
[----:B------:R-:W-:Y:S01]  /*11ae0*/  IMAD.WIDE.U32 R2, R9, UR4, R2 ;  /* 0x0000000409027c25 */ /* 0x000fe2000f8e0002 */
[----:B------:R-:W-:-:S03]  /*11af0*/  ULDC.64 UR4, c[0x0][0x418] ;  /* 0x0001060000047ab9 */ /* 0x000fc60000000a00 */
[----:B------:R-:W-:Y:S01]  /*11b00*/  IMAD.IADD R3, R4, 0x1, R3 ;  /* 0x0000000104037824 */ /* 0x000fe200078e0203 */
[----:B------:R-:W-:-:S04]  /*11b10*/  LEA R4, P0, R2, UR4, 0x2 ;  /* 0x0000000402047c11 */ /* 0x000fc8000f8010ff */
[----:B------:R-:W-:-:S05]  /*11b20*/  LEA.HI.X R5, R2, UR5, R3, 0x2, P0 ;  /* 0x0000000502057c11 */ /* 0x000fca00080f1403 */
[----:B------:R3:W5:Y:S04]  /*11b30*/  LDG.E R16, desc[UR6][R4.64] ;  /* 0x0000000604107981 */ /* 0x000768000c1e1900 */
.L_x_13729:
[----:B------:R-:W4:Y:S01]  /*11b40*/  S2R R2, SR_TID.X ;  /* 0x0000000000027919 */ /* 0x000f220000002100 */
[----:B-1-3--:R-:W-:Y:S01]  /*11b50*/  IMAD R4, R19, 0x8, R17 ;  /* 0x0000000813047824 */ /* 0x00afe200078e0211 */
[----:B------:R-:W-:Y:S01]  /*11b60*/  BSSY B2, `(.L_x_13730) ;  /* 0x0000006000027945 */ /* 0x000fe20003800000 */
[----:B----4-:R-:W-:Y:S02]  /*11b70*/  LOP3.LUT R3, R2, 0x7f, RZ, 0xc0, !PT ;  /* 0x0000007f02037812 */ /* 0x010fe400078ec0ff */
[----:B------:R-:W-:Y:S02]  /*11b80*/  SHF.L.U32 R2, R7, 0x1f, RZ ;  /* 0x0000001f07027819 */ /* 0x000fe400000006ff */
[----:B------:R-:W-:Y:S02]  /*11b90*/  ISETP.NE.AND P1, PT, R3, RZ, PT ;  /* 0x000000ff0300720c */ /* 0x000fe40003f25270 */
[----:B------:R-:W1:Y:S02]  /*11ba0*/  SYNCS.PHASECHK.TRANS64.TRYWAIT P0, [R4+URZ+0x32440], R2 ;  /* 0x03244002040075a7 */ /* 0x000e64000800017f */
[----:B-1----:R-:W-:Y:S09]  /*11bb0*/  @!P0 BRA `(.L_x_13731) ;  /* 0x0000002c00388947 */ /* 0x002ff20003800000 */
.L_x_13811:
[----:B------:R-:W-:Y:S05]  /*11bc0*/  BSYNC B2 ;  /* 0x0000000000027941 */ /* 0x000fea0003800000 */
.L_x_13730:
        /* <DEDUP_REMOVED lines=9> */
.L_x_13733:
[----:B------:R-:W-:Y:S05]  /*11c60*/  BSYNC B2 ;  /* 0x0000000000027941 */ /* 0x000fea0003800000 */
.L_x_13732:
[----:B--2---:R-:W-:Y:S01]  /*11c70*/  IMAD.MOV.U32 R7, RZ, RZ, RZ ;  /* 0x000000ffff077224 */ /* 0x004fe200078e00ff */
        /* <DEDUP_REMOVED lines=10> */
.L_x_13734:
        /* <DEDUP_REMOVED lines=13> */
.L_x_13812:
[----:B------:R-:W-:Y:S05]  /*11df0*/  BSYNC B2 ;  /* 0x0000000000027941 */ /* 0x000fea0003800000 */
.L_x_13735:
        /* <DEDUP_REMOVED lines=11> */
.L_x_13738:
[----:B------:R-:W-:Y:S05]  /*11eb0*/  BSYNC B2 ;  /* 0x0000000000027941 */ /* 0x000fea0003800000 */
.L_x_13737:
        /* <DEDUP_REMOVED lines=9> */
.L_x_13739:
        /* <DEDUP_REMOVED lines=15> */
.L_x_13740:
        /* <DEDUP_REMOVED lines=15> */
.L_x_13741:
        /* <DEDUP_REMOVED lines=15> */
.L_x_13742:
        /* <DEDUP_REMOVED lines=10> */
.L_x_13728:
[----:B------:R-:W-:Y:S05]  /*122c0*/  BSYNC B1 ;  /* 0x0000000000017941 */ /* 0x000fea0003800000 */
.L_x_13727:
[C---:B------:R-:W-:Y:S01]  /*122d0*/  ISETP.GT.AND P0, PT, R0.reuse, 0x1, PT ;  /* 0x000000010000780c */ /* 0x040fe20003f04270 */
[----:B------:R-:W-:-:S12]  /*122e0*/  VIADD R0, R0, 0xfffffffe ;  /* 0xfffffffe00007836 */ /* 0x000fd80000000000 */
[----:B------:R-:W-:Y:S05]  /*122f0*/  @P0 BRA `(.L_x_13743) ;  /* 0xffffffec00200947 */ /* 0x000fea000383ffff */
.L_x_13710:
[----:B------:R-:W-:Y:S05]  /*12300*/  BSYNC B0 ;  /* 0x0000000000007941 */ /* 0x000fea0003800000 */
.L_x_13692:
        /* <DEDUP_REMOVED lines=14> */
[----:B------:R-:W1:Y:S01]  /*123f0*/  FLO.U32 R0, UR4 ;  /* 0x0000000400007d00 */ /* 0x000e6200080e0000 */
[----:B------:R-:W-:Y:S01]  /*12400*/  ULDC.64 UR6, c[0x0][0x208] ;  /* 0x0000820000067ab9 */ /* 0x000fe20000000a00 */
[----:B-1----:R-:W-:-:S06]  /*12410*/  ISETP.EQ.U32.AND P2, PT, R0, R5, PT ;  /* 0x000000050000720c */ /* 0x002fcc0003f42070 */
[----:B------:R-:W0:Y:S07]  /*12420*/  POPC R5, UR4 ;  /* 0x0000000400057d09 */ /* 0x000e2e0008000000 */
[----:B0-----:R-:W3:Y:S01]  /*12430*/  @P2 ATOMG.E.ADD.STRONG.GPU PT, R3, desc[UR6][R2.64], R5 ;  /* 0x00000005020329a8 */ /* 0x001ee200081ee1c6 */
[----:B------:R-:W0:Y:S02]  /*12440*/  S2R R4, SR_LTMASK ;  /* 0x0000000000047919 */ /* 0x000e240000003900 */
[----:B0-----:R-:W-:-:S04]  /*12450*/  LOP3.LUT R4, R4, UR4, RZ, 0xc0, !PT ;  /* 0x0000000404047c12 */ /* 0x001fc8000f8ec0ff */
[----:B--2---:R-:W0:Y:S01]  /*12460*/  POPC R7, R4 ;  /* 0x0000000400077309 */ /* 0x004e220000000000 */
[----:B---3--:R-:W0:Y:S02]  /*12470*/  SHFL.IDX PT, R0, R3, R0, 0x1f ;  /* 0x00001f0003007589 */ /* 0x008e2400000e0000 */
[----:B0-----:R-:W-:-:S05]  /*12480*/  IADD3 R0, R0, UR44, R7 ;  /* 0x0000002c00007c10 */ /* 0x001fca000fffe007 */
[----:B------:R3:W-:Y:S02]  /*12490*/  STL [R1+0x14], R0 ;  /* 0x0000140001007387 */ /* 0x0007e40000100800 */
.L_x_13745:
[----:B------:R-:W-:Y:S05]  /*124a0*/  BSYNC B0 ;  /* 0x0000000000007941 */ /* 0x000fea0003800000 */
.L_x_13744:
[----:B------:R-:W-:-:S07]  /*124b0*/  SEL R19, R19, RZ, P1 ;  /* 0x000000ff13137207 */ /* 0x000fce0000800000 */
.L_x_13658:
[----:B------:R-:W-:Y:S05]  /*124c0*/  BSYNC B7 ;  /* 0x0000000000077941 */ /* 0x000fea0003800000 */
.L_x_13656:
[----:B0-----:R0:W5:Y:S01]  /*124d0*/  LDL R2, [R1+0x14] ;  /* 0x0000140001027983 */ /* 0x0011620000100800 */
[----:B------:R-:W-:-:S13]  /*124e0*/  LOP3.LUT P1, RZ, R18, 0x80, RZ, 0xc0, !PT ;  /* 0x0000008012ff7812 */ /* 0x000fda000782c0ff */
        /* <DEDUP_REMOVED lines=11> */
.L_x_13746:
[----:B------:R-:W-:-:S03]  /*125a0*/  UMOV UR4, 0xffffffff ;  /* 0xffffffff00047882 */ /* 0x000fc60000000000 */
[----:B------:R-:W-:Y:S05]  /*125b0*/  BRA.DIV UR4, `(.L_x_13748) ;  /* 0x0000002204e07947 */ /* 0x000fea000b800000 */
[----:B-----5:R0:W4:Y:S02]  /*125c0*/  SHFL.IDX PT, R14, R2, RZ, 0x1f ;  /* 0x00001fff020e7589 */ /* 0x02012400000e0000 */
.L_x_13815:
[----:B------:R-:W5:Y:S01]  /*125d0*/  @!P0 S2R R3, SR_CgaCtaId ;  /* 0x0000000000038919 */ /* 0x000f620000008800 */
[----:B------:R-:W-:Y:S05]  /*125e0*/  WARPSYNC.ALL ;  /* 0x0000000000007948 */ /* 0x000fea0003800000 */
[----:B------:R-:W-:Y:S01]  /*125f0*/  BAR.SYNC.DEFER_BLOCKING 0x4, 0x180 ;  /* 0x0106000000007b1d */ /* 0x000fe20000010000 */
[----:B---3--:R-:W-:-:S05]  /*12600*/  @!P0 MOV R0, 0x400 ;  /* 0x0000040000008802 */ /* 0x008fca0000000f00 */
[----:B----4-:R3:W-:Y:S01]  /*12610*/  STL [R1+0x14], R14 ;  /* 0x0000140e01007387 */ /* 0x0107e20000100800 */
[----:B-----5:R-:W-:-:S05]  /*12620*/  @!P0 LEA R17, R3, R0, 0x18 ;  /* 0x0000000003118211 */ /* 0x020fca00078ec0ff */
[----:B------:R3:W-:Y:S01]  /*12630*/  @!P0 STS [R17+0x324d0], R2 ;  /* 0x0324d00211008388 */ /* 0x0007e20000000800 */
[----:B------:R-:W-:Y:S06]  /*12640*/  BAR.ARV 0x5, 0x180 ;  /* 0x0146000000007b1d */ /* 0x000fec0000002000 */
.L_x_13747:
[----:B---3--:R-:W3:Y:S01]  /*12650*/  LDL R0, [R1+0x14] ;  /* 0x0000140001007983 */ /* 0x008ee20000100800 */
[----:B------:R-:W-:Y:S02]  /*12660*/  ULDC UR4, c[0x0][0xd38] ;  /* 0x00034e0000047ab9 */ /* 0x000fe40000000800 */
[----:B---3--:R-:W-:-:S13]  /*12670*/  ISETP.GE.AND P0, PT, R0, UR4, PT ;  /* 0x0000000400007c0c */ /* 0x008fda000bf06270 */
[----:B------:R-:W-:Y:S05]  /*12680*/  @!P0 BRA `(.L_x_13749) ;  /* 0xffffffb000608947 */ /* 0x000fea000383ffff */
.L_x_13653:
[----:B0-----:R-:W3:Y:S01]  /*12690*/  LDL.LU R0, [R1+0x38] ;  /* 0x0000380001007983 */ /* 0x001ee20000300800 */
[----:B------:R-:W-:Y:S01]  /*126a0*/  BSSY B0, `(.L_x_13750) ;  /* 0x000000b000007945 */ /* 0x000fe20003800000 */
[----:B-1----:R-:W0:Y:S01]  /*126b0*/  S2R R5, SR_CgaCtaId ;  /* 0x0000000000057919 */ /* 0x002e220000008800 */
[----:B---3--:R-:W-:-:S05]  /*126c0*/  VIADD R0, R0, 0x1 ;  /* 0x0000000100007836 */ /* 0x008fca0000000000 */
[----:B----4-:R-:W-:-:S04]  /*126d0*/  LEA.HI R2, R0, R0, RZ, 0x1 ;  /* 0x0000000000027211 */ /* 0x010fc800078f08ff */
[----:B------:R-:W-:-:S05]  /*126e0*/  LOP3.LUT R3, R2, 0xfffffffe, RZ, 0xc0, !PT ;  /* 0xfffffffe02037812 */ /* 0x000fca00078ec0ff */
[----:B------:R-:W-:Y:S01]  /*126f0*/  IMAD.IADD R3, R0, 0x1, -R3 ;  /* 0x0000000100037824 */ /* 0x000fe200078e0a03 */
[----:B------:R-:W-:-:S04]  /*12700*/  MOV R0, 0x400 ;  /* 0x0000040000007802 */ /* 0x000fc80000000f00 */
[----:B0-----:R-:W-:Y:S02]  /*12710*/  LEA R0, R5, R0, 0x18 ;  /* 0x0000000005007211 */ /* 0x001fe400078ec0ff */
[----:B------:R-:W-:-:S04]  /*12720*/  SHF.L.U32 R3, R3, 0x1f, RZ ;  /* 0x0000001f03037819 */ /* 0x000fc800000006ff */
[----:B------:R-:W0:Y:S02]  /*12730*/  SYNCS.PHASECHK.TRANS64.TRYWAIT P0, [R0+URZ+0x32420], R3 ;  /* 0x03242003000075a7 */ /* 0x000e24000800017f */
[----:B0-----:R-:W-:Y:S05]  /*12740*/  @!P0 BRA `(.L_x_13751) ;  /* 0x0000002000a48947 */ /* 0x001fea0003800000 */
.L_x_13816:
[----:B------:R-:W-:Y:S05]  /*12750*/  BSYNC B0 ;  /* 0x0000000000007941 */ /* 0x000fea0003800000 */
.L_x_13750:
[----:B------:R-:W-:-:S03]  /*12760*/  UMOV UR4, 0xffffffff ;  /* 0xffffffff00047882 */ /* 0x000fc60000000000 */
[----:B------:R-:W-:Y:S05]  /*12770*/  BRA.DIV UR4, `(.L_x_13752) ;  /* 0x0000002204ac7947 */ /* 0x000fea000b800000 */
[----:B------:R-:W1:Y:S02]  /*12780*/  S2R R2, SR_TID.X ;  /* 0x0000000000027919 */ /* 0x000e640000002100 */
[----:B-1----:R-:W-:-:S04]  /*12790*/  SHF.R.U32.HI R2, RZ, 0x5, R2 ;  /* 0x00000005ff027819 */ /* 0x002fc80000011602 */
[----:B------:R-:W-:-:S05]  /*127a0*/  LOP3.LUT R2, R2, 0x3, RZ, 0xc0, !PT ;  /* 0x0000000302027812 */ /* 0x000fca00078ec0ff */
[----:B------:R1:W3:Y:S02]  /*127b0*/  SHFL.IDX PT, R14, R2, RZ, 0x1f ;  /* 0x00001fff020e7589 */ /* 0x0002e400000e0000 */
.L_x_13819:
[----:B---3--:R-:W-:Y:S01]  /*127c0*/  ISETP.NE.AND P0, PT, R14, RZ, PT ;  /* 0x000000ff0e00720c */ /* 0x008fe20003f05270 */
[----:B------:R-:W-:-:S12]  /*127d0*/  BSSY B0, `(.L_x_13753) ;  /* 0x0000027000007945 */ /* 0x000fd80003800000 */
[----:B------:R-:W-:Y:S05]  /*127e0*/  @P0 BRA `(.L_x_13754) ;  /* 0x0000000000940947 */ /* 0x000fea0003800000 */
[----:B------:R-:W-:-:S03]  /*127f0*/  UMOV UR4, 0xffffffff ;  /* 0xffffffff00047882 */ /* 0x000fc60000000000 */
[----:B------:R-:W-:Y:S05]  /*12800*/  BRA.DIV UR4, `(.L_x_13755) ;  /* 0x0000002204bc7947 */ /* 0x000fea000b800000 */
[----:B------:R-:W-:-:S13]  /*12810*/  ELECT P6, URZ, PT ;  /* 0x00000000003f782f */ /* 0x000fda00038c0000 */
.L_x_13822:
[----:B------:R-:W-:Y:S05]  /*12820*/  @!P6 BRA `(.L_x_13754) ;  /* 0x000000000084e947 */ /* 0x000fea0003800000 */
[----:B-1----:R-:W3:Y:S02]  /*12830*/  LDL R2, [R1+0x4c] ;  /* 0x00004c0001027983 */ /* 0x002ee40000100800 */
[----:B---3--:R-:W-:-:S13]  /*12840*/  R2UR UR4, R2 ;  /* 0x00000000020472ca */ /* 0x008fda00000e0000 */
[----:B------:R-:W-:-:S06]  /*12850*/  ULOP3.LUT UR4, UR4, 0x2, URZ, 0xfc, !UPT ;  /* 0x0000000204047892 */ /* 0x000fcc000f8efc3f */
[----:B------:R-:W-:-:S05]  /*12860*/  IMAD.U32 R2, RZ, RZ, UR4 ;  /* 0x00000004ff027e24 */ /* 0x000fca000f8e00ff */
[----:B------:R-:W-:-:S13]  /*12870*/  ISETP.NE.AND P2, PT, R2, 0x3, PT ;  /* 0x000000030200780c */ /* 0x000fda0003f45270 */
[----:B------:R-:W-:Y:S05]  /*12880*/  @!P2 BRA `(.L_x_13756) ;  /* 0x000000000004a947 */ /* 0x000fea0003800000 */
[----:B------:R-:W-:Y:S01]  /*12890*/  BPT.TRAP 0x1 ;  /* 0x000000040000795c */ /* 0x000fe20000300000 */
.L_x_13756:
[----:B--2---:R-:W2:Y:S01]  /*128a0*/  LDL.LU R7, [R1+0x8] ;  /* 0x0000080001077983 */ /* 0x004ea20000300800 */
        /* <DEDUP_REMOVED lines=12> */
.L_x_13823:
[----:B------:R-:W1:Y:S02]  /*12970*/  SYNCS.PHASECHK.TRANS64.TRYWAIT P0, [R7+URZ], R2 ;  /* 0x00000002070075a7 */ /* 0x000e64000800017f */
[----:B-1----:R-:W-:Y:S05]  /*12980*/  @!P0 BRA `(.L_x_13758) ;  /* 0x0000002000908947 */ /* 0x002fea0003800000 */
.L_x_13824:
[----:B------:R-:W-:Y:S05]  /*12990*/  @!P2 BRA `(.L_x_13759) ;  /* 0x000000000004a947 */ /* 0x000fea0003800000 */
[----:B------:R-:W-:Y:S01]  /*129a0*/  BPT.TRAP 0x1 ;  /* 0x000000040000795c */ /* 0x000fe20000300000 */
.L_x_13759:
[----:B------:R-:W-:-:S04]  /*129b0*/  VIADD R0, R0, 0x32460 ;  /* 0x0003246000007836 */ /* 0x000fc80000000000 */
[----:B------:R-:W-:-:S04]  /*129c0*/  IMAD R4, R19, 0x8, R0 ;  /* 0x0000000813047824 */ /* 0x000fc800078e0200 */
[----:B------:R-:W2:Y:S02]  /*129d0*/  SYNCS.PHASECHK.TRANS64.TRYWAIT P0, [R4+URZ], R5 ;  /* 0x00000005040075a7 */ /* 0x000ea4000800017f */
[----:B--2---:R-:W-:Y:S05]  /*129e0*/  @!P0 BRA `(.L_x_13760) ;  /* 0x00000020008c8947 */ /* 0x004fea0003800000 */
.L_x_13825:
[----:B------:R-:W-:-:S07]  /*129f0*/  IMAD R3, R3, 0x8, R0 ;  /* 0x0000000803037824 */ /* 0x000fce00078e0200 */
.L_x_13761:
[----:B---3--:R3:W4:Y:S02]  /*12a00*/  SYNCS.PHASECHK.TRANS64.TRYWAIT P0, [R3+URZ], R2 ;  /* 0x00000002030075a7 */ /* 0x008724000800017f */
[----:B----4-:R-:W-:Y:S05]  /*12a10*/  @!P0 NANOSLEEP.SYNCS 0x989680 ;  /* 0x009896800000895d */ /* 0x010fea0003900000 */
[----:B------:R-:W4:Y:S02]  /*12a20*/  @!P0 SYNCS.PHASECHK.TRANS64 P0, [R3+URZ], R2 ;  /* 0x00000002030085a7 */ /* 0x000f24000800007f */
[----:B----4-:R-:W-:Y:S05]  /*12a30*/  @!P0 BRA `(.L_x_13761) ;  /* 0xfffffffc00f08947 */ /* 0x010fea000383ffff */
.L_x_13754:
[----:B------:R-:W-:Y:S05]  /*12a40*/  BSYNC B0 ;  /* 0x0000000000007941 */ /* 0x000fea0003800000 */
.L_x_13753:
[----:B------:R-:W-:Y:S05]  /*12a50*/  EXIT ;  /* 0x000000000000794d */ /* 0x000fea0003800000 */
.L_x_13605:
[----:B0-----:R0:W1:Y:S02]  /*12a60*/  SYNCS.PHASECHK.TRANS64.TRYWAIT P0, [R5+URZ+0x32400], R2 ;  /* 0x03240002050075a7 */ /* 0x001064000800017f */
[----:B-1----:R-:W-:Y:S05]  /*12a70*/  @!P0 NANOSLEEP.SYNCS 0x989680 ;  /* 0x009896800000895d */ /* 0x002fea0003900000 */
[----:B------:R-:W1:Y:S02]  /*12a80*/  @!P0 SYNCS.PHASECHK.TRANS64 P0, [R5+URZ+0x32400], R2 ;  /* 0x03240002050085a7 */ /* 0x000e64000800007f */
[----:B-1----:R-:W-:Y:S05]  /*12a90*/  @!P0 BRA `(.L_x_13605) ;  /* 0xfffffffc00f08947 */ /* 0x002fea000383ffff */
[----:B------:R-:W-:Y:S05]  /*12aa0*/  BRA `(.L_x_13762) ;  /* 0xfffffeec00f47947 */ /* 0x000fea000383ffff */
.L_x_13609:
[----:B--2---:R2:W3:Y:S02]  /*12ab0*/  SYNCS.PHASECHK.TRANS64.TRYWAIT P1, [R0+URZ+0x32430], R3 ;  /* 0x03243003000075a7 */ /* 0x0044e4000802017f */
[----:B---3--:R-:W-:Y:S05]  /*12ac0*/  @!P1 NANOSLEEP.SYNCS 0x989680 ;  /* 0x009896800000995d */ /* 0x008fea0003900000 */
[----:B------:R-:W3:Y:S02]  /*12ad0*/  @!P1 SYNCS.PHASECHK.TRANS64 P1, [R0+URZ+0x32430], R3 ;  /* 0x03243003000095a7 */ /* 0x000ee4000802007f */
[----:B---3--:R-:W-:Y:S05]  /*12ae0*/  @!P1 BRA `(.L_x_13609) ;  /* 0xfffffffc00f09947 */ /* 0x008fea000383ffff */
[----:B------:R-:W-:Y:S05]  /*12af0*/  BRA `(.L_x_13608) ;  /* 0xfffffef000247947 */ /* 0x000fea000383ffff */
.L_x_13610:
[----:B---3--:R3:W4:Y:S02]  /*12b00*/  SYNCS.PHASECHK.TRANS64.TRYWAIT P1, [R5+URZ+0x32410], R2 ;  /* 0x03241002050075a7 */ /* 0x008724000802017f */
[----:B----4-:R-:W-:Y:S05]  /*12b10*/  @!P1 NANOSLEEP.SYNCS 0x989680 ;  /* 0x009896800000995d */ /* 0x010fea0003900000 */
[----:B------:R-:W4:Y:S02]  /*12b20*/  @!P1 SYNCS.PHASECHK.TRANS64 P1, [R5+URZ+0x32410], R2 ;  /* 0x03241002050095a7 */ /* 0x000f24000802007f */
[----:B----4-:R-:W-:Y:S05]  /*12b30*/  @!P1 BRA `(.L_x_13610) ;  /* 0xfffffffc00f09947 */ /* 0x010fea000383ffff */
[----:B------:R-:W-:Y:S05]  /*12b40*/  BRA `(.L_x_13763) ;  /* 0xfffffef000d07947 */ /* 0x000fea000383ffff */
.L_x_13614:
[----:B------:R0:W0:Y:S02]  /*12b50*/  SYNCS.PHASECHK.TRANS64.TRYWAIT P1, [R0+URZ+0x32450], R3 ;  /* 0x03245003000075a7 */ /* 0x000024000802017f */
[----:B0-----:R-:W-:Y:S05]  /*12b60*/  @!P1 NANOSLEEP.SYNCS 0x989680 ;  /* 0x009896800000995d */ /* 0x001fea0003900000 */
[----:B------:R-:W0:Y:S02]  /*12b70*/  @!P1 SYNCS.PHASECHK.TRANS64 P1, [R0+URZ+0x32450], R3 ;  /* 0x03245003000095a7 */ /* 0x000e24000802007f */
[----:B0-----:R-:W-:Y:S05]  /*12b80*/  @!P1 BRA `(.L_x_13614) ;  /* 0xfffffffc00f09947 */ /* 0x001fea000383ffff */
[----:B------:R-:W-:Y:S05]  /*12b90*/  BRA `(.L_x_13613) ;  /* 0xfffffef000dc7947 */ /* 0x000fea000383ffff */
.L_x_13619:
[----:B-1----:R-:W-:-:S04]  /*12ba0*/  IMAD.U32 R21, RZ, RZ, UR4 ;  /* 0x00000004ff157e24 */ /* 0x002fc8000f8e00ff */
[----:B------:R1:W2:Y:S03]  /*12bb0*/  SYNCS.PHASECHK.TRANS64.TRYWAIT P3, [R21+URZ+0x32430], R20 ;  /* 0x03243014150075a7 */ /* 0x0002a6000806017f */
[----:B--2---:R-:W-:Y:S05]  /*12bc0*/  @!P3 NANOSLEEP.SYNCS 0x989680 ;  /* 0x009896800000b95d */ /* 0x004fea0003900000 */
[----:B------:R-:W2:Y:S02]  /*12bd0*/  @!P3 SYNCS.PHASECHK.TRANS64 P3, [R21+URZ+0x32430], R20 ;  /* 0x032430141500b5a7 */ /* 0x000ea4000806007f */
[----:B--2---:R-:W-:Y:S05]  /*12be0*/  @!P3 BRA `(.L_x_13619) ;  /* 0xfffffffc00ecb947 */ /* 0x004fea000383ffff */
[----:B------:R-:W-:Y:S05]  /*12bf0*/  BRA `(.L_x_13618) ;  /* 0xffffff1c00007947 */ /* 0x000fea000383ffff */
.L_x_13623:
[----:B-1----:R-:W-:-:S04]  /*12c00*/  IMAD.U32 R21, RZ, RZ, UR4 ;  /* 0x00000004ff157e24 */ /* 0x002fc8000f8e00ff */
[----:B------:R1:W3:Y:S03]  /*12c10*/  SYNCS.PHASECHK.TRANS64.TRYWAIT P3, [R21+URZ+0x32450], R20 ;  /* 0x03245014150075a7 */ /* 0x0002e6000806017f */
[----:B---3--:R-:W-:Y:S05]  /*12c20*/  @!P3 NANOSLEEP.SYNCS 0x989680 ;  /* 0x009896800000b95d */ /* 0x008fea0003900000 */
[----:B------:R-:W3:Y:S02]  /*12c30*/  @!P3 SYNCS.PHASECHK.TRANS64 P3, [R21+URZ+0x32450], R20 ;  /* 0x032450141500b5a7 */ /* 0x000ee4000806007f */
[----:B---3--:R-:W-:Y:S05]  /*12c40*/  @!P3 BRA `(.L_x_13623) ;  /* 0xfffffffc00ecb947 */ /* 0x008fea000383ffff */
[----:B------:R-:W-:Y:S05]  /*12c50*/  BRA `(.L_x_13622) ;  /* 0xffffff1c007c7947 */ /* 0x000fea000383ffff */
.L_x_13629:
[----:B--2---:R-:W-:-:S04]  /*12c60*/  IMAD.U32 R21, RZ, RZ, UR5 ;  /* 0x00000005ff157e24 */ /* 0x004fc8000f8e00ff */
[----:B------:R2:W3:Y:S03]  /*12c70*/  SYNCS.PHASECHK.TRANS64.TRYWAIT P1, [R21+URZ+0x32430], R20 ;  /* 0x03243014150075a7 */ /* 0x0004e6000802017f */
[----:B---3--:R-:W-:Y:S05]  /*12c80*/  @!P1 NANOSLEEP.SYNCS 0x989680 ;  /* 0x009896800000995d */ /* 0x008fea0003900000 */
[----:B------:R-:W3:Y:S02]  /*12c90*/  @!P1 SYNCS.PHASECHK.TRANS64 P1, [R21+URZ+0x32430], R20 ;  /* 0x03243014150095a7 */ /* 0x000ee4000802007f */
[----:B---3--:R-:W-:Y:S05]  /*12ca0*/  @!P1 BRA `(.L_x_13629) ;  /* 0xfffffffc00ec9947 */ /* 0x008fea000383ffff */
[----:B------:R-:W-:Y:S05]  /*12cb0*/  BRA `(.L_x_13628) ;  /* 0xffffff4800f87947 */ /* 0x000fea000383ffff */
.L_x_13633:
[----:B--2---:R-:W-:-:S04]  /*12cc0*/  IMAD.U32 R21, RZ, RZ, UR5 ;  /* 0x00000005ff157e24 */ /* 0x004fc8000f8e00ff */
[----:B------:R2:W3:Y:S03]  /*12cd0*/  SYNCS.PHASECHK.TRANS64.TRYWAIT P1, [R21+URZ+0x32450], R20 ;  /* 0x03245014150075a7 */ /* 0x0004e6000802017f */
[----:B---3--:R-:W-:Y:S05]  /*12ce0*/  @!P1 NANOSLEEP.SYNCS 0x989680 ;  /* 0x009896800000995d */ /* 0x008fea0003900000 */
[----:B------:R-:W3:Y:S02]  /*12cf0*/  @!P1 SYNCS.PHASECHK.TRANS64 P1, [R21+URZ+0x32450], R20 ;  /* 0x03245014150095a7 */ /* 0x000ee4000802007f */
[----:B---3--:R-:W-:Y:S05]  /*12d00*/  @!P1 BRA `(.L_x_13633) ;  /* 0xfffffffc00ec9947 */ /* 0x008fea000383ffff */
[----:B------:R-:W-:Y:S05]  /*12d10*/  BRA `(.L_x_13632) ;  /* 0xffffff4c00747947 */ /* 0x000fea000383ffff */
.L_x_13664:
[----:B------:R-:W-:Y:S02]  /*12d20*/  IMAD.MOV.U32 R13, RZ, RZ, R4 ;  /* 0x000000ffff0d7224 */ /* 0x000fe400078e0004 */
[----:B------:R-:W-:Y:S02]  /*12d30*/  IMAD.MOV.U32 R12, RZ, RZ, RZ ;  /* 0x000000ffff0c7224 */ /* 0x000fe400078e00ff */
[----:B------:R-:W-:Y:S02]  /*12d40*/  IMAD.MOV.U32 R11, RZ, RZ, 0x1f ;  /* 0x0000001fff0b7424 */ /* 0x000fe400078e00ff */
[----:B------:R-:W-:-:S07]  /*12d50*/  IMAD.MOV.U32 R15, RZ, RZ, -0x1 ;  /* 0xffffffffff0f7424 */ /* 0x000fce00078e00ff */
[----:B0-----:R-:W-:Y:S05]  /*12d60*/  WARPSYNC.COLLECTIVE R15, `(.L_x_13764) ;  /* 0x000000000f087348 */ /* 0x001fea0003c00000 */
[----:B------:R1:W2:Y:S02]  /*12d70*/  SHFL.IDX P6, R14, R13, R12, R11 ;  /* 0x0000000c0d0e7389 */ /* 0x0002a400000c000b */
[----:B012---:R-:W-:Y:S01]  /*12d80*/  ENDCOLLECTIVE ;  /* 0x000000000000791b */ /* 0x007fe20003800000 */
.L_x_13764:
[----:B------:R-:W-:Y:S05]  /*12d90*/  BRA `(.L_x_13765) ;  /* 0xffffffb400687947 */ /* 0x000fea000383ffff */
.L_x_13666:
[----:B------:R-:W-:Y:S01]  /*12da0*/  BSSY B0, `(.L_x_13766) ;  /* 0x0000006000007945 */ /* 0x000fe20003800000 */
[----:B------:R-:W-:-:S07]  /*12db0*/  IMAD.MOV.U32 R15, RZ, RZ, -0x1 ;  /* 0xffffffffff0f7424 */ /* 0x000fce00078e00ff */
[----:B01----:R-:W-:Y:S05]  /*12dc0*/  WARPSYNC.COLLECTIVE R15, `(.L_x_13767) ;  /* 0x000000000f0c7348 */ /* 0x003fea0003c00000 */
[----:B------:R-:W-:Y:S02]  /*12dd0*/  ELECT P6, UR62, PT ;  /* 0x00000000003e782f */ /* 0x000fe400038c0000 */
[----:B------:R-:W-:Y:S01]  /*12de0*/  MOV R14, UR62 ;  /* 0x0000003e000e7c02 */ /* 0x000fe20008000f00 */
[----:B01----:R-:W-:Y:S10]  /*12df0*/  ENDCOLLECTIVE ;  /* 0x000000000000791b */ /* 0x003ff40003800000 */
.L_x_13767:
[----:B------:R-:W-:Y:S05]  /*12e00*/  BSYNC B0 ;  /* 0x0000000000007941 */ /* 0x000fea0003800000 */
.L_x_13766:
[----:B------:R-:W-:Y:S05]  /*12e10*/  BRA `(.L_x_13768) ;  /* 0xffffffb4006c7947 */ /* 0x000fea000383ffff */
.L_x_13668:
[----:B--2---:R2:W3:Y:S02]  /*12e20*/  SYNCS.PHASECHK.TRANS64.TRYWAIT P0, [R0+URZ+0x32440], R2 ;  /* 0x03244002000075a7 */ /* 0x0044e4000800017f */
[----:B---3--:R-:W-:Y:S05]  /*12e30*/  @!P0 NANOSLEEP.SYNCS 0x989680 ;  /* 0x009896800000895d */ /* 0x008fea0003900000 */
[----:B------:R-:W3:Y:S02]  /*12e40*/  @!P0 SYNCS.PHASECHK.TRANS64 P0, [R0+URZ+0x32440], R2 ;  /* 0x03244002000085a7 */ /* 0x000ee4000800007f */
[----:B---3--:R-:W-:Y:S05]  /*12e50*/  @!P0 BRA `(.L_x_13668) ;  /* 0xfffffffc00f08947 */ /* 0x008fea000383ffff */
[----:B------:R-:W-:Y:S05]  /*12e60*/  BRA `(.L_x_13769) ;  /* 0xffffffb400c87947 */ /* 0x000fea000383ffff */
.L_x_13672:
        /* <DEDUP_REMOVED lines=8> */
.L_x_13770:
[----:B------:R-:W-:-:S05]  /*12ef0*/  IMAD R10, R7, 0x80, R10 ;  /* 0x00000080070a7824 */ /* 0x000fca00078e020a */
[----:B------:R0:W-:Y:S01]  /*12f00*/  STL [R1+0x10], R10 ;  /* 0x0000100a01007387 */ /* 0x0001e20000100800 */
[----:B------:R-:W-:Y:S02]  /*12f10*/  IMAD.MOV.U32 R13, RZ, RZ, R0 ;  /* 0x000000ffff0d7224 */ /* 0x000fe400078e0000 */
[----:B------:R-:W-:-:S07]  /*12f20*/  IMAD.MOV.U32 R4, RZ, RZ, R14 ;  /* 0x000000ffff047224 */ /* 0x000fce00078e000e */
[----:B0-----:R-:W-:Y:S05]  /*12f30*/  WARPSYNC.COLLECTIVE R15, `(.L_x_13771) ;  /* 0x000000000f087348 */ /* 0x001fea0003c00000 */
[----:B------:R1:W2:Y:S02]  /*12f40*/  SHFL.IDX P6, R14, R13, R12, R11 ;  /* 0x0000000c0d0e7389 */ /* 0x0002a400000c000b */
[----:B012---:R-:W-:Y:S01]  /*12f50*/  ENDCOLLECTIVE ;  /* 0x000000000000791b */ /* 0x007fe20003800000 */
.L_x_13771:
        /* <DEDUP_REMOVED lines=15> */
[----:B------:R0:W-:Y:S02]  /*13050*/  @!P1 LDGSTS.E.BYPASS.LTC128B.128 [R8+0x18400], desc[UR6][R4.64], !P0 ;  /* 0x1840000004089fae */ /* 0x0001e4000c101d46 */
[----:B0-----:R-:W-:Y:S05]  /*13060*/  WARPSYNC.COLLECTIVE R15, `(.L_x_13772) ;  /* 0x000000000f087348 */ /* 0x001fea0003c00000 */
[----:B------:R1:W2:Y:S02]  /*13070*/  SHFL.IDX P6, R14, R13, R12, R11 ;  /* 0x0000000c0d0e7389 */ /* 0x0002a400000c000b */
[----:B012---:R-:W-:Y:S01]  /*13080*/  ENDCOLLECTIVE ;  /* 0x000000000000791b */ /* 0x007fe20003800000 */
.L_x_13772:
[----:B------:R-:W-:-:S05]  /*13090*/  VIADD R5, R10, 0x10 ;  /* 0x000000100a057836 */ /* 0x000fca0000000000 */
[----:B------:R-:W-:Y:S01]  /*130a0*/  ISETP.GE.AND P1, PT, R5, R2, PT ;  /* 0x000000020500720c */ /* 0x000fe20003f26270 */
[----:B------:R-:W-:Y:S01]  /*130b0*/  IMAD.MOV.U32 R13, RZ, RZ, R0 ;  /* 0x000000ffff0d7224 */ /* 0x000fe200078e0000 */
[----:B------:R0:W-:Y:S01]  /*130c0*/  STL [R1+0x20], R5 ;  /* 0x0000200501007387 */ /* 0x0001e20000100800 */
[----:B------:R-:W-:-:S10]  /*130d0*/  IMAD.MOV.U32 R7, RZ, RZ, R14 ;  /* 0x000000ffff077224 */ /* 0x000fd400078e000e */
[----:B0-----:R-:W-:Y:S05]  /*130e0*/  WARPSYNC.COLLECTIVE R15, `(.L_x_13773) ;  /* 0x000000000f087348 */ /* 0x001fea0003c00000 */
[----:B------:R1:W2:Y:S02]  /*130f0*/  SHFL.IDX P6, R14, R13, R12, R11 ;  /* 0x0000000c0d0e7389 */ /* 0x0002a400000c000b */
[----:B012---:R-:W-:Y:S01]  /*13100*/  ENDCOLLECTIVE ;  /* 0x000000000000791b */ /* 0x007fe20003800000 */
.L_x_13773:
[----:B------:R-:W-:Y:S01]  /*13110*/  ULDC.64 UR4, c[0x0][0x208] ;  /* 0x0000820000047ab9 */ /* 0x000fe20000000a00 */
[----:B------:R-:W-:Y:S02]  /*13120*/  IMAD.MOV.U32 R13, RZ, RZ, R3 ;  /* 0x000000ffff0d7224 */ /* 0x000fe400078e0003 */
[----:B------:R-:W-:Y:S02]  /*13130*/  IMAD.MOV.U32 R12, RZ, RZ, 0x2 ;  /* 0x00000002ff0c7424 */ /* 0x000fe400078e00ff */
[----:B------:R-:W-:-:S05]  /*13140*/  IMAD.MOV.U32 R6, RZ, RZ, R14 ;  /* 0x000000ffff067224 */ /* 0x000fca00078e000e */
[----:B------:R-:W-:Y:S01]  /*13150*/  @!P1 LEA R4, P2, R9, R6, 0x1 ;  /* 0x0000000609049211 */ /* 0x000fe200078408ff */
[----:B------:R-:W-:-:S04]  /*13160*/  VIADD R6, R10, 0x20 ;  /* 0x000000200a067836 */ /* 0x000fc80000000000 */
[----:B------:R-:W-:Y:S01]  /*13170*/  @!P1 IMAD.X R5, RZ, RZ, R7, P2 ;  /* 0x000000ffff059224 */ /* 0x000fe200010e0607 */
[----:B------:R0:W-:Y:S01]  /*13180*/  STL [R1+0x24], R6 ;  /* 0x0000240601007387 */ /* 0x0001e20000100800 */
[----:B------:R-:W-:-:S03]  /*13190*/  VIADD R7, R10, 0x30 ;  /* 0x000000300a077836 */ /* 0x000fc60000000000 */
[----:B------:R-:W-:Y:S01]  /*131a0*/  @!PT LDS RZ, [RZ] ;  /* 0x00000000fffff984 */ /* 0x000fe20000000800 */
[----:B------:R-:W-:Y:S01]  /*131b0*/  @!PT LDS RZ, [RZ] ;  /* 0x00000000fffff984 */ /* 0x000fe20000000800 */
[----:B------:R-:W-:Y:S01]  /*131c0*/  @!PT LDS RZ, [RZ] ;  /* 0x00000000fffff984 */ /* 0x000fe20000000800 */
[----:B------:R0:W-:Y:S01]  /*131d0*/  @!P1 LDGSTS.E.BYPASS.LTC128B.128 [R8+0x18c00], desc[UR4][R4.64], !P0 ;  /* 0x18c0000004089fae */ /* 0x0001e2000c101d44 */
[----:B------:R-:W-:-:S13]  /*131e0*/  ISETP.GE.AND P1, PT, R6, R2, PT ;  /* 0x000000020600720c */ /* 0x000fda0003f26270 */
[----:B0-----:R-:W-:Y:S05]  /*131f0*/  WARPSYNC.COLLECTIVE R15, `(.L_x_13774) ;  /* 0x000000000f087348 */ /* 0x001fea0003c00000 */
[----:B------:R1:W2:Y:S02]  /*13200*/  SHFL.IDX P6, R14, R13, R12, R11 ;  /* 0x0000000c0d0e7389 */ /* 0x0002a400000c000b */
[----:B012---:R-:W-:Y:S01]  /*13210*/  ENDCOLLECTIVE ;  /* 0x000000000000791b */ /* 0x007fe20003800000 */
.L_x_13774:
[----:B------:R0:W-:Y:S01]  /*13220*/  STL [R1+0x28], R7 ;  /* 0x0000280701007387 */ /* 0x0001e20000100800 */
[----:B------:R-:W-:Y:S02]  /*13230*/  IMAD.MOV.U32 R13, RZ, RZ, R0 ;  /* 0x000000ffff0d7224 */ /* 0x000fe400078e0000 */
[----:B------:R-:W-:-:S07]  /*13240*/  IMAD.MOV.U32 R4, RZ, RZ, R14 ;  /* 0x000000ffff047224 */ /* 0x000fce00078e000e */
[----:B0-----:R-:W-:Y:S05]  /*13250*/  WARPSYNC.COLLECTIVE R15, `(.L_x_13775) ;  /* 0x000000000f087348 */ /* 0x001fea0003c00000 */
[----:B------:R1:W2:Y:S02]  /*13260*/  SHFL.IDX P6, R14, R13, R12, R11 ;  /* 0x0000000c0d0e7389 */ /* 0x0002a400000c000b */
[----:B012---:R-:W-:Y:S01]  /*13270*/  ENDCOLLECTIVE ;  /* 0x000000000000791b */ /* 0x007fe20003800000 */
.L_x_13775:
        /* <DEDUP_REMOVED lines=18> */
.L_x_13776:
[----:B------:R0:W-:Y:S01]  /*133a0*/  STL [R1+0x2c], R7 ;  /* 0x00002c0701007387 */ /* 0x0001e20000100800 */
[----:B------:R-:W-:Y:S02]  /*133b0*/  IMAD.MOV.U32 R13, RZ, RZ, R0 ;  /* 0x000000ffff0d7224 */ /* 0x000fe400078e0000 */
[----:B------:R-:W-:-:S07]  /*133c0*/  IMAD.MOV.U32 R6, RZ, RZ, R14 ;  /* 0x000000ffff067224 */ /* 0x000fce00078e000e */
[----:B0-----:R-:W-:Y:S05]  /*133d0*/  WARPSYNC.COLLECTIVE R15, `(.L_x_13777) ;  /* 0x000000000f087348 */ /* 0x001fea0003c00000 */
[----:B------:R1:W2:Y:S02]  /*133e0*/  SHFL.IDX P6, R14, R13, R12, R11 ;  /* 0x0000000c0d0e7389 */ /* 0x0002a400000c000b */
[----:B012---:R-:W-:Y:S01]  /*133f0*/  ENDCOLLECTIVE ;  /* 0x000000000000791b */ /* 0x007fe20003800000 */
.L_x_13777:
        /* <DEDUP_REMOVED lines=18> */
.L_x_13778:
[----:B------:R0:W-:Y:S01]  /*13520*/  STL [R1+0x30], R7 ;  /* 0x0000300701007387 */ /* 0x0001e20000100800 */
[----:B------:R-:W-:Y:S02]  /*13530*/  IMAD.MOV.U32 R13, RZ, RZ, R0 ;  /* 0x000000ffff0d7224 */ /* 0x000fe400078e0000 */
[----:B------:R-:W-:-:S07]  /*13540*/  IMAD.MOV.U32 R6, RZ, RZ, R14 ;  /* 0x000000ffff067224 */ /* 0x000fce00078e000e */
[----:B0-----:R-:W-:Y:S05]  /*13550*/  WARPSYNC.COLLECTIVE R15, `(.L_x_13779) ;  /* 0x000000000f087348 */ /* 0x001fea0003c00000 */
[----:B------:R1:W2:Y:S02]  /*13560*/  SHFL.IDX P6, R14, R13, R12, R11 ;  /* 0x0000000c0d0e7389 */ /* 0x0002a400000c000b */
[----:B012---:R-:W-:Y:S01]  /*13570*/  ENDCOLLECTIVE ;  /* 0x000000000000791b */ /* 0x007fe20003800000 */
.L_x_13779:
        /* <DEDUP_REMOVED lines=18> */
.L_x_13780:
[----:B------:R0:W-:Y:S01]  /*136a0*/  STL [R1+0x34], R7 ;  /* 0x0000340701007387 */ /* 0x0001e20000100800 */
[----:B------:R-:W-:Y:S02]  /*136b0*/  IMAD.MOV.U32 R13, RZ, RZ, R0 ;  /* 0x000000ffff0d7224 */ /* 0x000fe400078e0000 */
[----:B------:R-:W-:-:S07]  /*136c0*/  IMAD.MOV.U32 R6, RZ, RZ, R14 ;  /* 0x000000ffff067224 */ /* 0x000fce00078e000e */
[----:B0-----:R-:W-:Y:S05]  /*136d0*/  WARPSYNC.COLLECTIVE R15, `(.L_x_13781) ;  /* 0x000000000f087348 */ /* 0x001fea0003c00000 */
[----:B------:R1:W2:Y:S02]  /*136e0*/  SHFL.IDX P6, R14, R13, R12, R11 ;  /* 0x0000000c0d0e7389 */ /* 0x0002a400000c000b */
[----:B012---:R-:W-:Y:S01]  /*136f0*/  ENDCOLLECTIVE ;  /* 0x000000000000791b */ /* 0x007fe20003800000 */
.L_x_13781:
        /* <DEDUP_REMOVED lines=17> */
.L_x_13782:
[----:B------:R-:W-:Y:S02]  /*13810*/  IMAD.MOV.U32 R13, RZ, RZ, R0 ;  /* 0x000000ffff0d7224 */ /* 0x000fe400078e0000 */
[----:B------:R-:W-:-:S07]  /*13820*/  IMAD.MOV.U32 R6, RZ, RZ, R14 ;  /* 0x000000ffff067224 */ /* 0x000fce00078e000e */
[----:B------:R-:W-:Y:S05]  /*13830*/  WARPSYNC.COLLECTIVE R15, `(.L_x_13783) ;  /* 0x000000000f087348 */ /* 0x000fea0003c00000 */
[----:B------:R0:W1:Y:S02]  /*13840*/  SHFL.IDX P6, R14, R13, R12, R11 ;  /* 0x0000000c0d0e7389 */ /* 0x00006400000c000b */
[----:B01----:R-:W-:Y:S01]  /*13850*/  ENDCOLLECTIVE ;  /* 0x000000000000791b */ /* 0x003fe20003800000 */
.L_x_13783:
        /* <DEDUP_REMOVED lines=16> */
.L_x_13784:
[----:B------:R-:W-:Y:S02]  /*13960*/  IMAD.MOV.U32 R13, RZ, RZ, R0 ;  /* 0x000000ffff0d7224 */ /* 0x000fe400078e0000 */
[----:B------:R-:W-:-:S07]  /*13970*/  IMAD.MOV.U32 R3, RZ, RZ, R14 ;  /* 0x000000ffff037224 */ /* 0x000fce00078e000e */
[----:B------:R-:W-:Y:S05]  /*13980*/  WARPSYNC.COLLECTIVE R15, `(.L_x_13785) ;  /* 0x000000000f087348 */ /* 0x000fea0003c00000 */
[----:B------:R0:W1:Y:S02]  /*13990*/  SHFL.IDX P6, R14, R13, R12, R11 ;  /* 0x0000000c0d0e7389 */ /* 0x00006400000c000b */
[----:B01----:R-:W-:Y:S01]  /*139a0*/  ENDCOLLECTIVE ;  /* 0x000000000000791b */ /* 0x003fe20003800000 */
.L_x_13785:
[----:B------:R-:W-:Y:S01]  /*139b0*/  IMAD.MOV.U32 R0, RZ, RZ, R14 ;  /* 0x000000ffff007224 */ /* 0x000fe200078e000e */
[----:B------:R-:W-:Y:S06]  /*139c0*/  BRA `(.L_x_13786) ;  /* 0xffffffb400f07947 */ /* 0x000fec000383ffff */
.L_x_13676:
        /* <DEDUP_REMOVED lines=8> */
.L_x_13788:
[----:B------:R-:W-:Y:S05]  /*13a50*/  BSYNC B0 ;  /* 0x0000000000007941 */ /* 0x000fea0003800000 */
.L_x_13787:
        /* <DEDUP_REMOVED lines=11> */
.L_x_13789:
[----:B------:R-:W-:Y:S01]  /*13b10*/  ULDC UR4, c[0x0][0x288] ;  /* 0x0000a20000047ab9 */ /* 0x000fe20000000800 */
[----:B------:R-:W2:Y:S04]  /*13b20*/  LDL.LU R13, [R1+0x10] ;  /* 0x00001000010d7983 */ /* 0x000ea80000300800 */
[----:B------:R-:W3:Y:S04]  /*13b30*/  LDL.LU R12, [R1+0x20] ;  /* 0x00002000010c7983 */ /* 0x000ee80000300800 */
[----:B------:R-:W4:Y:S04]  /*13b40*/  LDL.LU R11, [R1+0x24] ;  /* 0x00002400010b7983 */ /* 0x000f280000300800 */
[----:B------:R-:W5:Y:S01]  /*13b50*/  LDL.LU R15, [R1+0x28] ;  /* 0x00002800010f7983 */ /* 0x000f620000300800 */
[----:B------:R-:W-:Y:S01]  /*13b60*/  IMAD R0, R8, UR4, RZ ;  /* 0x0000000408007c24 */ /* 0x000fe2000f8e02ff */
[----:B------:R-:W-:Y:S01]  /*13b70*/  LOP3.LUT R18, R18, 0xffffffbf, RZ, 0xc0, !PT ;  /* 0xffffffbf12127812 */ /* 0x000fe200078ec0ff */
[----:B------:R-:W-:Y:S01]  /*13b80*/  IMAD.MOV.U32 R3, RZ, RZ, R14 ;  /* 0x000000ffff037224 */ /* 0x000fe200078e000e */
[----:B------:R-:W-:-:S02]  /*13b90*/  ULDC.64 UR6, c[0x0][0x208] ;  /* 0x0000820000067ab9 */ /* 0x000fc40000000a00 */
[-C--:B--2---:R-:W-:Y:S02]  /*13ba0*/  ISETP.GE.AND P4, PT, R13, R0.reuse, PT ;  /* 0x000000000d00720c */ /* 0x084fe40003f86270 */
[-C--:B---3--:R-:W-:Y:S02]  /*13bb0*/  ISETP.GE.AND P6, PT, R12, R0.reuse, PT ;  /* 0x000000000c00720c */ /* 0x088fe40003fc6270 */
[----:B----4-:R-:W-:-:S11]  /*13bc0*/  ISETP.GE.AND P5, PT, R11, R0, PT ;  /* 0x000000000b00720c */ /* 0x010fd60003fa6270 */
[----:B------:R-:W-:Y:S02]  /*13bd0*/  @P6 LOP3.LUT R18, R18, 0x40, RZ, 0xfc, !PT ;  /* 0x0000004012126812 */ /* 0x000fe400078efcff */
[----:B-----5:R-:W-:Y:S02]  /*13be0*/  ISETP.GE.AND P6, PT, R15, R0, PT ;  /* 0x000000000f00720c */ /* 0x020fe40003fc6270 */
[----:B------:R-:W-:-:S04]  /*13bf0*/  LOP3.LUT R18, R18, 0xffffffdf, RZ, 0xc0, !PT ;  /* 0xffffffdf12127812 */ /* 0x000fc800078ec0ff */
[----:B------:R-:W-:Y:S02]  /*13c00*/  @P5 LOP3.LUT R18, R18, 0x20, RZ, 0xfc, !PT ;  /* 0x0000002012125812 */ /* 0x000fe400078efcff */
[-C--:B------:R-:W-:Y:S02]  /*13c10*/  ISETP.GE.AND P5, PT, R7, R0.reuse, PT ;  /* 0x000000000700720c */ /* 0x080fe40003fa6270 */
[----:B------:R-:W2:Y:S01]  /*13c20*/  LDL R7, [R1+0x4] ;  /* 0x0000040001077983 */ /* 0x000ea20000100800 */
[----:B------:R-:W-:Y:S01]  /*13c30*/  LOP3.LUT R18, R18, 0xffffffef, RZ, 0xc0, !PT ;  /* 0xffffffef12127812 */ /* 0x000fe200078ec0ff */
[----:B------:R-:W-:Y:S02]  /*13c40*/  IMAD.MOV.U32 R13, RZ, RZ, R4 ;  /* 0x000000ffff0d7224 */ /* 0x000fe400078e0004 */
[----:B------:R-:W-:Y:S01]  /*13c50*/  IMAD.MOV.U32 R12, RZ, RZ, 0x1 ;  /* 0x00000001ff0c7424 */ /* 0x000fe200078e00ff */
[----:B------:R-:W-:Y:S01]  /*13c60*/  @P6 LOP3.LUT R18, R18, 0x10, RZ, 0xfc, !PT ;  /* 0x0000001012126812 */ /* 0x000fe200078efcff */
[----:B------:R-:W-:Y:S01]  /*13c70*/  IMAD.MOV.U32 R11, RZ, RZ, 0x181f ;  /* 0x0000181fff0b7424 */ /* 0x000fe200078e00ff */
[----:B------:R-:W-:Y:S01]  /*13c80*/  ISETP.GE.AND P6, PT, R10, R0, PT ;  /* 0x000000000a00720c */ /* 0x000fe20003fc6270 */
[----:B------:R-:W-:Y:S01]  /*13c90*/  IMAD.MOV.U32 R15, RZ, RZ, -0x1 ;  /* 0xffffffffff0f7424 */ /* 0x000fe200078e00ff */
        /* <DEDUP_REMOVED lines=18> */
[----:B------:R0:W-:Y:S04]  /*13dc0*/  @!P4 LDGSTS.E.BYPASS.LTC128B.128 [R7+0x2a400], desc[UR6][R2.64+0x100], !P2 ;  /* 0x2a4001000207cfae */ /* 0x0001e8000d101d46 */
[----:B------:R0:W-:Y:S01]  /*13dd0*/  @!P4 LDGSTS.E.BYPASS.LTC128B.128 [R7+0x2e400], desc[UR6][R2.64+0x180], !P3 ;  /* 0x2e4001800207cfae */ /* 0x0001e2000d901d46 */
[----:B------:R-:W-:-:S13]  /*13de0*/  LOP3.LUT P4, RZ, R18, 0x40, RZ, 0xc0, !PT ;  /* 0x0000004012ff7812 */ /* 0x000fda000788c0ff */
[----:B0-----:R-:W-:Y:S05]  /*13df0*/  WARPSYNC.COLLECTIVE R15, `(.L_x_13790) ;  /* 0x000000000f087348 */ /* 0x001fea0003c00000 */
[----:B------:R1:W2:Y:S02]  /*13e00*/  SHFL.IDX P6, R14, R13, R12, R11 ;  /* 0x0000000c0d0e7389 */ /* 0x0002a400000c000b */
[----:B012---:R-:W-:Y:S01]  /*13e10*/  ENDCOLLECTIVE ;  /* 0x000000000000791b */ /* 0x007fe20003800000 */
.L_x_13790:
[----:B------:R-:W-:Y:S02]  /*13e20*/  IMAD.MOV.U32 R13, RZ, RZ, R5 ;  /* 0x000000ffff0d7224 */ /* 0x000fe400078e0005 */
[----:B------:R-:W-:-:S07]  /*13e30*/  IMAD.MOV.U32 R6, RZ, RZ, R14 ;  /* 0x000000ffff067224 */ /* 0x000fce00078e000e */
[----:B------:R-:W-:Y:S05]  /*13e40*/  WARPSYNC.COLLECTIVE R15, `(.L_x_13791) ;  /* 0x000000000f087348 */ /* 0x000fea0003c00000 */
[----:B------:R0:W1:Y:S02]  /*13e50*/  SHFL.IDX P6, R14, R13, R12, R11 ;  /* 0x0000000c0d0e7389 */ /* 0x00006400000c000b */
[----:B01----:R-:W-:Y:S01]  /*13e60*/  ENDCOLLECTIVE ;  /* 0x000000000000791b */ /* 0x003fe20003800000 */
.L_x_13791:
[----:B------:R-:W-:Y:S01]  /*13e70*/  ULDC.64 UR4, c[0x0][0x208] ;  /* 0x0000820000047ab9 */ /* 0x000fe20000000a00 */
        /* <DEDUP_REMOVED lines=11> */
[----:B------:R0:W-:Y:S01]  /*13f30*/  @!P4 LDGSTS.E.BYPASS.LTC128B.128 [R7+0x2ec00], desc[UR4][R2.64+0x180], !P3 ;  /* 0x2ec001800207cfae */ /* 0x0001e2000d901d44 */
[----:B------:R-:W-:-:S13]  /*13f40*/  LOP3.LUT P4, RZ, R18, 0x10, RZ, 0xc0, !PT ;  /* 0x0000001012ff7812 */ /* 0x000fda000788c0ff */
[----:B0-----:R-:W-:Y:S05]  /*13f50*/  WARPSYNC.COLLECTIVE R15, `(.L_x_13792) ;  /* 0x000000000f087348 */ /* 0x001fea0003c00000 */
[----:B------:R1:W2:Y:S02]  /*13f60*/  SHFL.IDX P6, R14, R13, R12, R11 ;  /* 0x0000000c0d0e7389 */ /* 0x0002a400000c000b */
[----:B012---:R-:W-:Y:S01]  /*13f70*/  ENDCOLLECTIVE ;  /* 0x000000000000791b */ /* 0x007fe20003800000 */
.L_x_13792:
[----:B------:R-:W-:Y:S02]  /*13f80*/  IMAD.MOV.U32 R13, RZ, RZ, R5 ;  /* 0x000000ffff0d7224 */ /* 0x000fe400078e0005 */
[----:B------:R-:W-:-:S07]  /*13f90*/  IMAD.MOV.U32 R6, RZ, RZ, R14 ;  /* 0x000000ffff067224 */ /* 0x000fce00078e000e */
[----:B------:R-:W-:Y:S05]  /*13fa0*/  WARPSYNC.COLLECTIVE R15, `(.L_x_13793) ;  /* 0x000000000f087348 */ /* 0x000fea0003c00000 */
[----:B------:R0:W1:Y:S02]  /*13fb0*/  SHFL.IDX P6, R14, R13, R12, R11 ;  /* 0x0000000c0d0e7389 */ /* 0x00006400000c000b */
[----:B01----:R-:W-:Y:S01]  /*13fc0*/  ENDCOLLECTIVE ;  /* 0x000000000000791b */ /* 0x003fe20003800000 */
.L_x_13793:
        /* <DEDUP_REMOVED lines=17> */
.L_x_13794:
[----:B------:R-:W-:Y:S02]  /*140e0*/  IMAD.MOV.U32 R13, RZ, RZ, R5 ;  /* 0x000000ffff0d7224 */ /* 0x000fe400078e0005 */
[----:B------:R-:W-:-:S07]  /*140f0*/  IMAD.MOV.U32 R6, RZ, RZ, R14 ;  /* 0x000000ffff067224 */ /* 0x000fce00078e000e */
[----:B------:R-:W-:Y:S05]  /*14100*/  WARPSYNC.COLLECTIVE R15, `(.L_x_13795) ;  /* 0x000000000f087348 */ /* 0x000fea0003c00000 */
[----:B------:R0:W1:Y:S02]  /*14110*/  SHFL.IDX P6, R14, R13, R12, R11 ;  /* 0x0000000c0d0e7389 */ /* 0x00006400000c000b */
[----:B01----:R-:W-:Y:S01]  /*14120*/  ENDCOLLECTIVE ;  /* 0x000000000000791b */ /* 0x003fe20003800000 */
.L_x_13795:
        /* <DEDUP_REMOVED lines=17> */
.L_x_13796:
[----:B------:R-:W-:Y:S02]  /*14240*/  IMAD.MOV.U32 R13, RZ, RZ, R5 ;  /* 0x000000ffff0d7224 */ /* 0x000fe400078e0005 */
[----:B------:R-:W-:-:S07]  /*14250*/  IMAD.MOV.U32 R6, RZ, RZ, R14 ;  /* 0x000000ffff067224 */ /* 0x000fce00078e000e */
[----:B------:R-:W-:Y:S05]  /*14260*/  WARPSYNC.COLLECTIVE R15, `(.L_x_13797) ;  /* 0x000000000f087348 */ /* 0x000fea0003c00000 */
[----:B------:R0:W1:Y:S02]  /*14270*/  SHFL.IDX P6, R14, R13, R12, R11 ;  /* 0x0000000c0d0e7389 */ /* 0x00006400000c000b */
[----:B01----:R-:W-:Y:S01]  /*14280*/  ENDCOLLECTIVE ;  /* 0x000000000000791b */ /* 0x003fe20003800000 */
.L_x_13797:
[----:B------:R-:W-:Y:S01]  /*14290*/  ULDC.64 UR4, c[0x0][0x208] ;  /* 0x0000820000047ab9 */ /* 0x000fe20000000a00 */
        /* <DEDUP_REMOVED lines=17> */
.L_x_13798:
[----:B------:R-:W-:Y:S02]  /*143b0*/  IMAD.MOV.U32 R13, RZ, RZ, R5 ;  /* 0x000000ffff0d7224 */ /* 0x000fe400078e0005 */
[----:B------:R-:W-:-:S07]  /*143c0*/  IMAD.MOV.U32 R6, RZ, RZ, R14 ;  /* 0x000000ffff067224 */ /* 0x000fce00078e000e */
[----:B------:R-:W-:Y:S05]  /*143d0*/  WARPSYNC.COLLECTIVE R15, `(.L_x_13799) ;  /* 0x000000000f087348 */ /* 0x000fea0003c00000 */
[----:B------:R0:W1:Y:S02]  /*143e0*/  SHFL.IDX P6, R14, R13, R12, R11 ;  /* 0x0000000c0d0e7389 */ /* 0x00006400000c000b */
[----:B01----:R-:W-:Y:S01]  /*143f0*/  ENDCOLLECTIVE ;  /* 0x000000000000791b */ /* 0x003fe20003800000 */
.L_x_13799:
        /* <DEDUP_REMOVED lines=16> */
.L_x_13800:
[----:B------:R-:W-:Y:S02]  /*14500*/  IMAD.MOV.U32 R13, RZ, RZ, R5 ;  /* 0x000000ffff0d7224 */ /* 0x000fe400078e0005 */
[----:B------:R-:W-:-:S07]  /*14510*/  IMAD.MOV.U32 R6, RZ, RZ, R14 ;  /* 0x000000ffff067224 */ /* 0x000fce00078e000e */
[----:B------:R-:W-:Y:S05]  /*14520*/  WARPSYNC.COLLECTIVE R15, `(.L_x_13801) ;  /* 0x000000000f087348 */ /* 0x000fea0003c00000 */
[----:B------:R0:W1:Y:S02]  /*14530*/  SHFL.IDX P6, R14, R13, R12, R11 ;  /* 0x0000000c0d0e7389 */ /* 0x00006400000c000b */
[----:B01----:R-:W-:Y:S01]  /*14540*/  ENDCOLLECTIVE ;  /* 0x000000000000791b */ /* 0x003fe20003800000 */
.L_x_13801:
        /* <DEDUP_REMOVED lines=16> */
.L_x_13802:
[----:B------:R-:W-:Y:S02]  /*14650*/  IMAD.MOV.U32 R13, RZ, RZ, R5 ;  /* 0x000000ffff0d7224 */ /* 0x000fe400078e0005 */
[----:B------:R-:W-:-:S07]  /*14660*/  IMAD.MOV.U32 R6, RZ, RZ, R14 ;  /* 0x000000ffff067224 */ /* 0x000fce00078e000e */
[----:B------:R-:W-:Y:S05]  /*14670*/  WARPSYNC.COLLECTIVE R15, `(.L_x_13803) ;  /* 0x000000000f087348 */ /* 0x000fea0003c00000 */
[----:B------:R0:W1:Y:S02]  /*14680*/  SHFL.IDX P6, R14, R13, R12, R11 ;  /* 0x0000000c0d0e7389 */ /* 0x00006400000c000b */
[----:B01----:R-:W-:Y:S01]  /*14690*/  ENDCOLLECTIVE ;  /* 0x000000000000791b */ /* 0x003fe20003800000 */
.L_x_13803:
[----:B------:R-:W-:Y:S01]  /*146a0*/  IMAD.MOV.U32 R2, RZ, RZ, R14 ;  /* 0x000000ffff027224 */ /* 0x000fe200078e000e */
[----:B------:R-:W-:Y:S06]  /*146b0*/  BRA `(.L_x_13804) ;  /* 0xffffffb4008c7947 */ /* 0x000fec000383ffff */
.L_x_13681:
[----:B0-----:R0:W3:Y:S02]  /*146c0*/  SYNCS.PHASECHK.TRANS64.TRYWAIT P0, [R17+URZ+0x32420], R0 ;  /* 0x03242000110075a7 */ /* 0x0010e4000800017f */
[----:B---3--:R-:W-:Y:S05]  /*146d0*/  @!P0 NANOSLEEP.SYNCS 0x989680 ;  /* 0x009896800000895d */ /* 0x008fea0003900000 */
[----:B------:R-:W3:Y:S02]  /*146e0*/  @!P0 SYNCS.PHASECHK.TRANS64 P0, [R17+URZ+0x32420], R0 ;  /* 0x03242000110085a7 */ /* 0x000ee4000800007f */
[----:B---3--:R-:W-:Y:S05]  /*146f0*/  @!P0 BRA `(.L_x_13681) ;  /* 0xfffffffc00f08947 */ /* 0x008fea000383ffff */
[----:B------:R-:W-:Y:S05]  /*14700*/  BRA `(.L_x_13805) ;  /* 0xffffffb800087947 */ /* 0x000fea000383ffff */
.L_x_13685:
[----:B0-----:R0:W1:Y:S02]  /*14710*/  SYNCS.PHASECHK.TRANS64.TRYWAIT P0, [R2+URZ+0x32460], R0 ;  /* 0x03246000020075a7 */ /* 0x001064000800017f */
[----:B-1----:R-:W-:Y:S05]  /*14720*/  @!P0 NANOSLEEP.SYNCS 0x989680 ;  /* 0x009896800000895d */ /* 0x002fea0003900000 */
[----:B------:R-:W1:Y:S02]  /*14730*/  @!P0 SYNCS.PHASECHK.TRANS64 P0, [R2+URZ+0x32460], R0 ;  /* 0x03246000020085a7 */ /* 0x000e64000800007f */
[----:B-1----:R-:W-:Y:S05]  /*14740*/  @!P0 BRA `(.L_x_13685) ;  /* 0xfffffffc00f08947 */ /* 0x002fea000383ffff */
[----:B------:R-:W-:Y:S05]  /*14750*/  BRA `(.L_x_13806) ;  /* 0xffffffb800287947 */ /* 0x000fea000383ffff */
.L_x_13698:
[----:B-1----:R1:W2:Y:S02]  /*14760*/  SYNCS.PHASECHK.TRANS64.TRYWAIT P0, [R3+URZ+0x32440], R2 ;  /* 0x03244002030075a7 */ /* 0x0022a4000800017f */
[----:B--2---:R-:W-:Y:S05]  /*14770*/  @!P0 NANOSLEEP.SYNCS 0x989680 ;  /* 0x009896800000895d */ /* 0x004fea0003900000 */
[----:B------:R-:W2:Y:S02]  /*14780*/  @!P0 SYNCS.PHASECHK.TRANS64 P0, [R3+URZ+0x32440], R2 ;  /* 0x03244002030085a7 */ /* 0x000ea4000800007f */
[----:B--2---:R-:W-:Y:S05]  /*14790*/  @!P0 BRA `(.L_x_13698) ;  /* 0xfffffffc00f08947 */ /* 0x004fea000383ffff */
[----:B------:R-:W-:Y:S05]  /*147a0*/  BRA `(.L_x_13807) ;  /* 0xffffffc0001c7947 */ /* 0x000fea000383ffff */
.L_x_13703:
[----:B--2---:R2:W3:Y:S02]  /*147b0*/  SYNCS.PHASECHK.TRANS64.TRYWAIT P0, [R3+URZ+0x32460], R2 ;  /* 0x03246002030075a7 */ /* 0x0044e4000800017f */
[----:B---3--:R-:W-:Y:S05]  /*147c0*/  @!P0 NANOSLEEP.SYNCS 0x989680 ;  /* 0x009896800000895d */ /* 0x008fea0003900000 */
[----:B------:R-:W3:Y:S02]  /*147d0*/  @!P0 SYNCS.PHASECHK.TRANS64 P0, [R3+URZ+0x32460], R2 ;  /* 0x03246002030085a7 */ /* 0x000ee4000800007f */
[----:B---3--:R-:W-:Y:S05]  /*147e0*/  @!P0 BRA `(.L_x_13703) ;  /* 0xfffffffc00f08947 */ /* 0x008fea000383ffff */
[----:B------:R-:W-:Y:S05]  /*147f0*/  BRA `(.L_x_13808) ;  /* 0xffffffc000947947 */ /* 0x000fea000383ffff */
.L_x_13715:
[----:B0-----:R0:W1:Y:S02]  /*14800*/  SYNCS.PHASECHK.TRANS64.TRYWAIT P0, [R4+URZ+0x32440], R2 ;  /* 0x03244002040075a7 */ /* 0x001064000800017f */
[----:B-1----:R-:W-:Y:S05]  /*14810*/  @!P0 NANOSLEEP.SYNCS 0x989680 ;  /* 0x009896800000895d */ /* 0x002fea0003900000 */
[----:B------:R-:W1:Y:S02]  /*14820*/  @!P0 SYNCS.PHASECHK.TRANS64 P0, [R4+URZ+0x32440], R2 ;  /* 0x03244002040085a7 */ /* 0x000e64000800007f */
[----:B-1----:R-:W-:Y:S05]  /*14830*/  @!P0 BRA `(.L_x_13715) ;  /* 0xfffffffc00f08947 */ /* 0x002fea000383ffff */
[----:B------:R-:W-:Y:S05]  /*14840*/  BRA `(.L_x_13809) ;  /* 0xffffffc800747947 */ /* 0x000fea000383ffff */
.L_x_13720:
[----:B-1----:R1:W2:Y:S02]  /*14850*/  SYNCS.PHASECHK.TRANS64.TRYWAIT P0, [R4+URZ+0x32460], R2 ;  /* 0x03246002040075a7 */ /* 0x0022a4000800017f */
[----:B--2---:R-:W-:Y:S05]  /*14860*/  @!P0 NANOSLEEP.SYNCS 0x989680 ;  /* 0x009896800000895d */ /* 0x004fea0003900000 */
[----:B------:R-:W2:Y:S02]  /*14870*/  @!P0 SYNCS.PHASECHK.TRANS64 P0, [R4+URZ+0x32460], R2 ;  /* 0x03246002040085a7 */ /* 0x000ea4000800007f */
[----:B--2---:R-:W-:Y:S05]  /*14880*/  @!P0 BRA `(.L_x_13720) ;  /* 0xfffffffc00f08947 */ /* 0x004fea000383ffff */
[----:B------:R-:W-:Y:S05]  /*14890*/  BRA `(.L_x_13810) ;  /* 0xffffffc800ec7947 */ /* 0x000fea000383ffff */
.L_x_13731:
[----:B-1----:R1:W3:Y:S02]  /*148a0*/  SYNCS.PHASECHK.TRANS64.TRYWAIT P0, [R4+URZ+0x32440], R2 ;  /* 0x03244002040075a7 */ /* 0x0022e4000800017f */
[----:B---3--:R-:W-:Y:S05]  /*148b0*/  @!P0 NANOSLEEP.SYNCS 0x989680 ;  /* 0x009896800000895d */ /* 0x008fea0003900000 */
[----:B------:R-:W3:Y:S02]  /*148c0*/  @!P0 SYNCS.PHASECHK.TRANS64 P0, [R4+URZ+0x32440], R2 ;  /* 0x03244002040085a7 */ /* 0x000ee4000800007f */
[----:B---3--:R-:W-:Y:S05]  /*148d0*/  @!P0 BRA `(.L_x_13731) ;  /* 0xfffffffc00f08947 */ /* 0x008fea000383ffff */
[----:B------:R-:W-:Y:S05]  /*148e0*/  BRA `(.L_x_13811) ;  /* 0xffffffd000b47947 */ /* 0x000fea000383ffff */
.L_x_13736:
[----:B--2---:R2:W3:Y:S02]  /*148f0*/  SYNCS.PHASECHK.TRANS64.TRYWAIT P0, [R4+URZ+0x32460], R2 ;  /* 0x03246002040075a7 */ /* 0x0044e4000800017f */
[----:B---3--:R-:W-:Y:S05]  /*14900*/  @!P0 NANOSLEEP.SYNCS 0x989680 ;  /* 0x009896800000895d */ /* 0x008fea0003900000 */
[----:B------:R-:W3:Y:S02]  /*14910*/  @!P0 SYNCS.PHASECHK.TRANS64 P0, [R4+URZ+0x32460], R2 ;  /* 0x03246002040085a7 */ /* 0x000ee4000800007f */
[----:B---3--:R-:W-:Y:S05]  /*14920*/  @!P0 BRA `(.L_x_13736) ;  /* 0xfffffffc00f08947 */ /* 0x008fea000383ffff */
[----:B------:R-:W-:Y:S05]  /*14930*/  BRA `(.L_x_13812) ;  /* 0xffffffd4002c7947 */ /* 0x000fea000383ffff */
.L_x_13748:
[----:B------:R-:W-:Y:S01]  /*14940*/  BSSY B0, `(.L_x_13813) ;  /* 0x0000008000007945 */ /* 0x000fe20003800000 */
[----:B-----5:R-:W-:Y:S02]  /*14950*/  IMAD.MOV.U32 R13, RZ, RZ, R2 ;  /* 0x000000ffff0d7224 */ /* 0x020fe400078e0002 */
[----:B------:R-:W-:Y:S02]  /*14960*/  IMAD.MOV.U32 R12, RZ, RZ, RZ ;  /* 0x000000ffff0c7224 */ /* 0x000fe400078e00ff */
[----:B------:R-:W-:Y:S02]  /*14970*/  IMAD.MOV.U32 R11, RZ, RZ, 0x1f ;  /* 0x0000001fff0b7424 */ /* 0x000fe400078e00ff */
[----:B------:R-:W-:-:S07]  /*14980*/  IMAD.MOV.U32 R15, RZ, RZ, -0x1 ;  /* 0xffffffffff0f7424 */ /* 0x000fce00078e00ff */
[----:B-123--:R-:W-:Y:S05]  /*14990*/  WARPSYNC.COLLECTIVE R15, `(.L_x_13814) ;  /* 0x000000000f087348 */ /* 0x00efea0003c00000 */
[----:B------:R0:W4:Y:S02]  /*149a0*/  SHFL.IDX P6, R14, R13, R12, R11 ;  /* 0x0000000c0d0e7389 */ /* 0x00012400000c000b */
[----:B01234-:R-:W-:Y:S01]  /*149b0*/  ENDCOLLECTIVE ;  /* 0x000000000000791b */ /* 0x01ffe20003800000 */
.L_x_13814:
[----:B------:R-:W-:Y:S05]  /*149c0*/  BSYNC B0 ;  /* 0x0000000000007941 */ /* 0x000fea0003800000 */
.L_x_13813:
[----:B------:R-:W-:Y:S05]  /*149d0*/  BRA `(.L_x_13815) ;  /* 0xffffffd800fc7947 */ /* 0x000fea000383ffff */
.L_x_13751:
[----:B0-----:R0:W1:Y:S02]  /*149e0*/  SYNCS.PHASECHK.TRANS64.TRYWAIT P0, [R0+URZ+0x32420], R3 ;  /* 0x03242003000075a7 */ /* 0x001064000800017f */
[----:B-1----:R-:W-:Y:S05]  /*149f0*/  @!P0 NANOSLEEP.SYNCS 0x989680 ;  /* 0x009896800000895d */ /* 0x002fea0003900000 */
[----:B------:R-:W1:Y:S02]  /*14a00*/  @!P0 SYNCS.PHASECHK.TRANS64 P0, [R0+URZ+0x32420], R3 ;  /* 0x03242003000085a7 */ /* 0x000e64000800007f */
[----:B-1----:R-:W-:Y:S05]  /*14a10*/  @!P0 BRA `(.L_x_13751) ;  /* 0xfffffffc00f08947 */ /* 0x002fea000383ffff */
[----:B------:R-:W-:Y:S05]  /*14a20*/  BRA `(.L_x_13816) ;  /* 0xffffffdc00487947 */ /* 0x000fea000383ffff */
.L_x_13752:
        /* <DEDUP_REMOVED lines=11> */
.L_x_13818:
[----:B------:R-:W-:Y:S05]  /*14ae0*/  BSYNC B0 ;  /* 0x0000000000007941 */ /* 0x000fea0003800000 */
.L_x_13817:
[----:B------:R-:W-:Y:S05]  /*14af0*/  BRA `(.L_x_13819) ;  /* 0xffffffdc00307947 */ /* 0x000fea000383ffff */
.L_x_13755:
[----:B------:R-:W-:Y:S01]  /*14b00*/  BSSY B1, `(.L_x_13820) ;  /* 0x0000006000017945 */ /* 0x000fe20003800000 */
[----:B------:R-:W-:-:S07]  /*14b10*/  IMAD.MOV.U32 R15, RZ, RZ, -0x1 ;  /* 0xffffffffff0f7424 */ /* 0x000fce00078e00ff */
[----:B012---:R-:W-:Y:S05]  /*14b20*/  WARPSYNC.COLLECTIVE R15, `(.L_x_13821) ;  /* 0x000000000f0c7348 */ /* 0x007fea0003c00000 */
[----:B------:R-:W-:Y:S02]  /*14b30*/  ELECT P6, UR62, PT ;  /* 0x00000000003e782f */ /* 0x000fe400038c0000 */
[----:B------:R-:W-:Y:S01]  /*14b40*/  MOV R14, UR62 ;  /* 0x0000003e000e7c02 */ /* 0x000fe20008000f00 */
[----:B012---:R-:W-:Y:S10]  /*14b50*/  ENDCOLLECTIVE ;  /* 0x000000000000791b */ /* 0x007ff40003800000 */
.L_x_13821:
[----:B------:R-:W-:Y:S05]  /*14b60*/  BSYNC B1 ;  /* 0x0000000000017941 */ /* 0x000fea0003800000 */
.L_x_13820:
[----:B------:R-:W-:Y:S05]  /*14b70*/  BRA `(.L_x_13822) ;  /* 0xffffffdc00287947 */ /* 0x000fea000383ffff */
.L_x_13757:
[----:B0-----:R0:W1:Y:S02]  /*14b80*/  SYNCS.PHASECHK.TRANS64.TRYWAIT P0, [R6+URZ], R5 ;  /* 0x00000005060075a7 */ /* 0x001064000800017f */
[----:B-1----:R-:W-:Y:S05]  /*14b90*/  @!P0 NANOSLEEP.SYNCS 0x989680 ;  /* 0x009896800000895d */ /* 0x002fea0003900000 */
[----:B------:R-:W1:Y:S02]  /*14ba0*/  @!P0 SYNCS.PHASECHK.TRANS64 P0, [R6+URZ], R5 ;  /* 0x00000005060085a7 */ /* 0x000e64000800007f */
[----:B-1----:R-:W-:Y:S05]  /*14bb0*/  @!P0 BRA `(.L_x_13757) ;  /* 0xfffffffc00f08947 */ /* 0x002fea000383ffff */
[----:B------:R-:W-:Y:S05]  /*14bc0*/  BRA `(.L_x_13823) ;  /* 0xffffffdc00687947 */ /* 0x000fea000383ffff */
.L_x_13758:
[----:B-1----:R1:W2:Y:S02]  /*14bd0*/  SYNCS.PHASECHK.TRANS64.TRYWAIT P0, [R7+URZ], R2 ;  /* 0x00000002070075a7 */ /* 0x0022a4000800017f */
[----:B--2---:R-:W-:Y:S05]  /*14be0*/  @!P0 NANOSLEEP.SYNCS 0x989680 ;  /* 0x009896800000895d */ /* 0x004fea0003900000 */
[----:B------:R-:W2:Y:S02]  /*14bf0*/  @!P0 SYNCS.PHASECHK.TRANS64 P0, [R7+URZ], R2 ;  /* 0x00000002070085a7 */ /* 0x000ea4000800007f */
[----:B--2---:R-:W-:Y:S05]  /*14c00*/  @!P0 BRA `(.L_x_13758) ;  /* 0xfffffffc00f08947 */ /* 0x004fea000383ffff */
[----:B------:R-:W-:Y:S05]  /*14c10*/  BRA `(.L_x_13824) ;  /* 0xffffffdc005c7947 */ /* 0x000fea000383ffff */
.L_x_13760:
[----:B--2---:R2:W3:Y:S02]  /*14c20*/  SYNCS.PHASECHK.TRANS64.TRYWAIT P0, [R4+URZ], R5 ;  /* 0x00000005040075a7 */ /* 0x0044e4000800017f */
[----:B---3--:R-:W-:Y:S05]  /*14c30*/  @!P0 NANOSLEEP.SYNCS 0x989680 ;  /* 0x009896800000895d */ /* 0x008fea0003900000 */
[----:B------:R-:W3:Y:S02]  /*14c40*/  @!P0 SYNCS.PHASECHK.TRANS64 P0, [R4+URZ], R5 ;  /* 0x00000005040085a7 */ /* 0x000ee4000800007f */
[----:B---3--:R-:W-:Y:S05]  /*14c50*/  @!P0 BRA `(.L_x_13760) ;  /* 0xfffffffc00f08947 */ /* 0x008fea000383ffff */
[----:B------:R-:W-:Y:S05]  /*14c60*/  BRA `(.L_x_13825) ;  /* 0xffffffdc00607947 */ /* 0x000fea000383ffff */
.L_x_13826:
        /* <DEDUP_REMOVED lines=9> */
.L_x_15321:


//--------------------- .text._ZN7cutlass13device_kernelIN5flash11enable_sm90INS1_16FlashAttnFwdSm90INS1_25CollectiveMainloopFwdSm90ILi2EN4cute5tupleIJNS5_1CILi1EEES8_S8_EEENS6_IJNS7_ILi128EEENS7_ILi96EEENS7_ILi64EEEEEELi256ENS_6half_tEfNS_4arch4Sm90ELb1ELb0ELb1ELb1ELb0ELb0ELb0ELb1ELb0ELb1ELb0ELb0EEENS1_21CollectiveEpilogueFwdINS6_IJSA_NS7_ILi256EEESB_EEES9_SE_SG_Li256ELb1ELb1ELb0ELb0EEENS1_36VarlenDynamicPersistentTileSchedulerILi128ELi96ELi256ELi128ELb0ELb1ELb1ELb1ELb1ELb1EEEEEEEEEvNT_6ParamsE --------------------------
	.section	.text._ZN7cutlass13device_kernelIN5flash11enable_sm90INS1_16FlashAttnFwdSm90INS1_25CollectiveMainloopFwdSm90ILi2EN4cute5tupleIJNS5_1CILi1EEES8_S8_EEENS6_IJNS7_ILi128EEENS7_ILi96EEENS7_ILi64EEEEEELi256ENS_6half_tEfNS_4arch4Sm90ELb1ELb0ELb1ELb1ELb0ELb0ELb0ELb1ELb0ELb1ELb0ELb0EEENS1_21CollectiveEpilogueFwdINS6_IJSA_NS7_ILi256EEESB_EEES9_SE_SG_Li256ELb1ELb1ELb0ELb0EEENS1_36VarlenDynamicPersistentTileSchedulerILi128ELi96ELi256ELi128ELb0ELb1ELb1ELb1ELb1ELb1EEEEEEEEEvNT_6ParamsE,"ax",@progbits
	.align	128
.text._ZN7cutlass13device_kernelIN5flash11enable_sm90INS1_16FlashAttnFwdSm90INS1_25CollectiveMainloopFwdSm90ILi2EN4cute5tupleIJNS5_1CILi1EEES8_S8_EEENS6_IJNS7_ILi128EEENS7_ILi96EEENS7_ILi64EEEEEELi256ENS_6half_tEfNS_4arch4Sm90ELb1ELb0ELb1ELb1ELb0ELb0ELb0ELb1ELb0ELb1ELb0ELb0EEENS1_21CollectiveEpilogueFwdINS6_IJSA_NS7_ILi256EEESB_EEES9_SE_SG_Li256ELb1ELb1ELb0ELb0EEENS1_36VarlenDynamicPersistentTileSchedulerILi128ELi96ELi256ELi128ELb0ELb1ELb1ELb1ELb1ELb1EEEEEEEEEvNT_6ParamsE:
        .type           _ZN7cutlass13device_kernelIN5flash11enable_sm90INS1_16FlashAttnFwdSm90INS1_25CollectiveMainloopFwdSm90ILi2EN4cute5tupleIJNS5_1CILi1EEES8_S8_EEENS6_IJNS7_ILi128EEENS7_ILi96EEENS7_ILi64EEEEEELi256ENS_6half_tEfNS_4arch4Sm90ELb1ELb0ELb1ELb1ELb0ELb0ELb0ELb1ELb0ELb1ELb0ELb0EEENS1_21CollectiveEpilogueFwdINS6_IJSA_NS7_ILi256EEESB_EEES9_SE_SG_Li256ELb1ELb1ELb0ELb0EEENS1_36VarlenDynamicPersistentTileSchedulerILi128ELi96ELi256ELi128ELb0ELb1ELb1ELb1ELb1ELb1EEEEEEEEEvNT_6ParamsE,@function
        .size           _ZN7cutlass13device_kernelIN5flash11enable_sm90INS1_16FlashAttnFwdSm90INS1_25CollectiveMainloopFwdSm90ILi2EN4cute5tupleIJNS5_1CILi1EEES8_S8_EEENS6_IJNS7_ILi128EEENS7_ILi96EEENS7_ILi64EEEEEELi256ENS_6half_tEfNS_4arch4Sm90ELb1ELb0ELb1ELb1ELb0ELb0ELb0ELb1ELb0ELb1ELb0ELb0EEENS1_21CollectiveEpilogueFwdINS6_IJSA_NS7_ILi256EEESB_EEES9_SE_SG_Li256ELb1ELb1ELb0ELb0EEENS1_36VarlenDynamicPersistentTileSchedulerILi128ELi96ELi256ELi128ELb0ELb1ELb1ELb1ELb1ELb1EEEEEEEEEvNT_6ParamsE,(.L_x_15322 - _ZN7cutlass13device_kernelIN5flash11enable_sm90INS1_16FlashAttnFwdSm90INS1_25CollectiveMainloopFwdSm90ILi2EN4cute5tupleIJNS5_1CILi1EEES8_S8_EEENS6_IJNS7_ILi128EEENS7_ILi96EEENS7_ILi64EEEEEELi256ENS_6half_tEfNS_4arch4Sm90ELb1ELb0ELb1ELb1ELb0ELb0ELb0ELb1ELb0ELb1ELb0ELb0EEENS1_21CollectiveEpilogueFwdINS6_IJSA_NS7_ILi256EEESB_EEES9_SE_SG_Li256ELb1ELb1ELb0ELb0EEENS1_36VarlenDynamicPersistentTileSchedulerILi128ELi96ELi256ELi128ELb0ELb1ELb1ELb1ELb1ELb1EEEEEEEEEvNT_6ParamsE)
        .other          _ZN7cutlass13device_kernelIN5flash11enable_sm90INS1_16FlashAttnFwdSm90INS1_25CollectiveMainloopFwdSm90ILi2EN4cute5tupleIJNS5_1CILi1EEES8_S8_EEENS6_IJNS7_ILi128EEENS7_ILi96EEENS7_ILi64EEEEEELi256ENS_6half_tEfNS_4arch4Sm90ELb1ELb0ELb1ELb1ELb0ELb0ELb0ELb1ELb0ELb1ELb0ELb0EEENS1_21CollectiveEpilogueFwdINS6_IJSA_NS7_ILi256EEESB_EEES9_SE_SG_Li256ELb1ELb1ELb0ELb0EEENS1_36VarlenDynamicPersistentTileSchedulerILi128ELi96ELi256ELi128ELb0ELb1ELb1ELb1ELb1ELb1EEEEEEEEEvNT_6ParamsE,@"STO_CUDA_ENTRY STV_DEFAULT"
_ZN7cutlass13device_kernelIN5flash11enable_sm90INS1_16FlashAttnFwdSm90INS1_25CollectiveMainloopFwdSm90ILi2EN4cute5tupleIJNS5_1CILi1EEES8_S8_EEENS6_IJNS7_ILi128EEENS7_ILi96EEENS7_ILi64EEEEEELi256ENS_6half_tEfNS_4arch4Sm90ELb1ELb0ELb1ELb1ELb0ELb0ELb0ELb1ELb0ELb1ELb0ELb0EEENS1_21CollectiveEpilogueFwdINS6_IJSA_NS7_ILi256EEESB_EEES9_SE_SG_Li256ELb1ELb1ELb0ELb0EEENS1_36VarlenDynamicPersistentTileSchedulerILi128ELi96ELi256ELi128ELb0ELb1ELb1ELb1ELb1ELb1EEEEEEEEEvNT_6ParamsE:
        /* <DEDUP_REMOVED lines=18> */
.L_x_13828:
[----:B------:R-:W-:Y:S05]  /*0120*/  BSYNC B0 ;  /* 0x0000000000007941 */ /* 0x000fea0003800000 */
.L_x_13827:
        /* <DEDUP_REMOVED lines=41> */
.L_x_13829:
        /* <DEDUP_REMOVED lines=22> */
.L_x_13830:
        /* <DEDUP_REMOVED lines=18> */
.L_x_13831:
        /* <DEDUP_REMOVED lines=22> */
.L_x_13832:
        /* <DEDUP_REMOVED lines=22> */
.L_x_13833:
[----:B------:R-:W-:Y:S01]  /*0900*/  PLOP3.LUT P0, PT, PT, PT, UP0, 0x80, 0x0 ;  /* 0x000000000000781c */ /* 0x000fe20003f0f008 */
[----:B------:R-:W-:Y:S01]  /*0910*/  UMOV UR36, 0x1 ;  /* 0x0000000100247882 */ /* 0x000fe20000000000 */
[----:B------:R-:W-:Y:S01]  /*0920*/  NOP ;  /* 0x0000000000007918 */ /* 0x000fe20000000000 */
[----:B------:R-:W-:Y:S01]  /*0930*/  USEL UR36, UR36, 0x2, !UP0 ;  /* 0x0000000224247887 */ /* 0x000fe2000c000000 */
[----:B------:R-:W-:Y:S01]  /*0940*/  ULDC.64 UR40, c[0x0][0x208] ;  /* 0x0000820000287ab9 */ /* 0x000fe20000000a00 */
[----:B012-4-:R-:W-:Y:S08]  /*0950*/  BAR.SYNC.DEFER_BLOCKING 0x0 ;  /* 0x0000000000007b1d */ /* 0x017ff00000010000 */
[----:B------:R-:W-:Y:S05]  /*0960*/  @!P0 BRA `(.L_x_13834) ;  /* 0x000000b800c48947 */ /* 0x000fea0003800000 */
.L_x_13835:
        /* <DEDUP_REMOVED lines=79> */
.L_x_13889:
[----:B0-23--:R-:W0:Y:S01]  /*0e60*/  LDC.64 R4, c[0x0][0xc88] ;  /* 0x00032200ff047b82 */ /* 0x00de220000000a00 */
[----:B------:R-:W-:Y:S01]  /*0e70*/  ULDC.64 UR8, c[0x0][0xa28] ;  /* 0x00028a0000087ab9 */ /* 0x000fe20000000a00 */
[----:B------:R-:W-:Y:S01]  /*0e80*/  ULDC.64 UR10, c[0x0][0xa18] ;  /* 0x00028600000a7ab9 */ /* 0x000fe20000000a00 */
[----:B------:R-:W-:Y:S01]  /*0e90*/  ULDC UR4, c[0x0][0x424] ;  /* 0x0001090000047ab9 */ /* 0x000fe20000000800 */
        /* <DEDUP_REMOVED lines=21> */
[----:B------:R-:W3:Y:S01]  /*0ff0*/  @P2 LDG.E R6, desc[UR40][R6.64] ;  /* 0x0000002806062981 */ /* 0x000ee2000c1e1900 */
        /* <DEDUP_REMOVED lines=12> */
[----:B-1--4-:R-:W-:-:S14]  /*10c0*/  @P2 BRA `(.L_x_13836) ;  /* 0x0000000000342947 */ /* 0x012fdc0003800000 */
        /* <DEDUP_REMOVED lines=13> */
.L_x_13836:
        /* <DEDUP_REMOVED lines=8> */
.L_x_13837:
        /* <DEDUP_REMOVED lines=13> */
.L_x_13838:
[----:B------:R-:W-:Y:S01]  /*12f0*/  UIADD3 UR42, -UR42, UR4, URZ ;  /* 0x000000042a2a7290 */ /* 0x000fe2000fffe13f */
[----:B------:R-:W-:Y:S01]  /*1300*/  PLOP3.LUT P0, PT, PT, PT, PT, 0x80, 0x0 ;  /* 0x000000000000781c */ /* 0x000fe20003f0f070 */
[----:B------:R-:W-:Y:S01]  /*1310*/  USHF.L.U32 UR39, UR5, 0x7, URZ ;  /* 0x0000000705277899 */ /* 0x000fe2000800063f */
[----:B------:R-:W-:Y:S01]  /*1320*/  IMAD.MOV.U32 R3, RZ, RZ, RZ ;  /* 0x000000ffff037224 */ /* 0x000fe200078e00ff */
[----:B------:R-:W-:Y:S01]  /*1330*/  ULDC UR4, c[0x0][0x448] ;  /* 0x0001120000047ab9 */ /* 0x000fe20000000800 */
[----:B------:R-:W-:Y:S01]  /*1340*/  UIADD3 UR7, UR42, 0x60, -UR44 ;  /* 0x000000602a077890 */ /* 0x000fe2000fffe82c */
[----:B------:R-:W-:Y:S01]  /*1350*/  CS2R R8, SRZ ;  /* 0x0000000000087805 */ /* 0x000fe2000001ff00 */
[----:B------:R-:W-:Y:S01]  /*1360*/  UISETP.NE.AND UP0, UPT, UR4, 0x1, UPT ;  /* 0x000000010400788c */ /* 0x000fe2000bf05270 */
[----:B------:R-:W-:Y:S01]  /*1370*/  IMAD.MOV.U32 R0, RZ, RZ, RZ ;  /* 0x000000ffff007224 */ /* 0x000fe200078e00ff */
[----:B------:R-:W-:Y:S01]  /*1380*/  UIADD3 UR6, UR39, 0x7f, URZ ;  /* 0x0000007f27067890 */ /* 0x000fe2000fffe03f */
[----:B------:R-:W-:Y:S01]  /*1390*/  IMAD.MOV.U32 R150, RZ, RZ, RZ ;  /* 0x000000ffff967224 */ /* 0x000fe200078e00ff */
[----:B------:R-:W-:-:S02]  /*13a0*/  CS2R R148, SRZ ;  /* 0x0000000000947805 */ /* 0x000fc4000001ff00 */
[----:B------:R-:W-:Y:S02]  /*13b0*/  CS2R R146, SRZ ;  /* 0x0000000000927805 */ /* 0x000fe4000001ff00 */
[----:B------:R-:W-:Y:S02]  /*13c0*/  CS2R R144, SRZ ;  /* 0x0000000000907805 */ /* 0x000fe4000001ff00 */
[----:B------:R-:W-:Y:S02]  /*13d0*/  CS2R R142, SRZ ;  /* 0x00000000008e7805 */ /* 0x000fe4000001ff00 */
[----:B------:R-:W-:Y:S02]  /*13e0*/  CS2R R140, SRZ ;  /* 0x00000000008c7805 */ /* 0x000fe4000001ff00 */
[----:B------:R-:W-:Y:S02]  /*13f0*/  CS2R R138, SRZ ;  /* 0x00000000008a7805 */ /* 0x000fe4000001ff00 */
[----:B------:R-:W-:Y:S01]  /*1400*/  CS2R R136, SRZ ;  /* 0x0000000000887805 */ /* 0x000fe2000001ff00 */
[----:B------:R-:W-:Y:S01]  /*1410*/  @UP0 ULDC UR4, c[0x0][0x44c] ;  /* 0x0001130000040ab9 */ /* 0x000fe20000000800 */
[----:B------:R-:W-:Y:S01]  /*1420*/  @UP0 ULDC UR8, c[0x0][0x450] ;  /* 0x0001140000080ab9 */ /* 0x000fe20000000800 */
[----:B------:R-:W-:Y:S01]  /*1430*/  UIMAD.WIDE.U32 UR4, UR6, UR4, URZ ;  /* 0x00000004060472a5 */ /* 0x000fe2000f8e003f */
[----:B------:R-:W-:Y:S01]  /*1440*/  CS2R R134, SRZ ;  /* 0x0000000000867805 */ /* 0x000fe2000001ff00 */
[----:B------:R-:W-:Y:S01]  /*1450*/  UIADD3 UR4, UR42, 0x5f, URZ ;  /* 0x0000005f2a047890 */ /* 0x000fe2000fffe03f */
[----:B------:R-:W-:Y:S01]  /*1460*/  CS2R R132, SRZ ;  /* 0x0000000000847805 */ /* 0x000fe2000001ff00 */
[----:B------:R-:W-:Y:S01]  /*1470*/  @UP0 USHF.R.U32.HI UR6, URZ, UR8, UR5 ;  /* 0x000000083f060299 */ /* 0x000fe20008011605 */
[----:B------:R-:W-:Y:S01]  /*1480*/  CS2R R130, SRZ ;  /* 0x0000000000827805 */ /* 0x000fe2000001ff00 */
[----:B------:R-:W-:Y:S01]  /*1490*/  UIMAD.WIDE UR4, UR4, 0x2aaaaaab, URZ ;  /* 0x2aaaaaab040478a5 */ /* 0x000fe2000f8e023f */
[----:B------:R-:W-:Y:S01]  /*14a0*/  CS2R R128, SRZ ;  /* 0x0000000000807805 */ /* 0x000fe2000001ff00 */
[----:B------:R-:W-:Y:S01]  /*14b0*/  UIADD3 UR6, UR7, UR6, URZ ;  /* 0x0000000607067290 */ /* 0x000fe2000fffe03f */
[----:B------:R-:W-:Y:S01]  /*14c0*/  CS2R R126, SRZ ;  /* 0x00000000007e7805 */ /* 0x000fe2000001ff00 */
[----:B------:R-:W-:Y:S01]  /*14d0*/  USHF.R.U32.HI UR4, URZ, 0x1f, UR5 ;  /* 0x0000001f3f047899 */ /* 0x000fe20008011605 */
[----:B------:R-:W-:Y:S01]  /*14e0*/  CS2R R124, SRZ ;  /* 0x00000000007c7805 */ /* 0x000fe2000001ff00 */
[----:B------:R-:W-:Y:S01]  /*14f0*/  UIMAD.WIDE UR6, UR6, 0x2aaaaaab, URZ ;  /* 0x2aaaaaab060678a5 */ /* 0x000fe2000f8e023f */
[----:B------:R-:W-:Y:S01]  /*1500*/  CS2R R122, SRZ ;  /* 0x00000000007a7805 */ /* 0x000fe2000001ff00 */
[----:B------:R-:W-:Y:S01]  /*1510*/  ULEA.HI.SX32 UR4, UR5, UR4, 0x1c ;  /* 0x0000000405047291 */ /* 0x000fe2000f8fe23f */
[----:B------:R-:W-:Y:S01]  /*1520*/  CS2R R120, SRZ ;  /* 0x0000000000787805 */ /* 0x000fe2000001ff00 */
[----:B------:R-:W-:Y:S01]  /*1530*/  USHF.R.U32.HI UR6, URZ, 0x1f, UR7 ;  /* 0x0000001f3f067899 */ /* 0x000fe20008011607 */
[----:B------:R-:W-:-:S02]  /*1540*/  CS2R R118, SRZ ;  /* 0x0000000000767805 */ /* 0x000fc4000001ff00 */
[----:B------:R-:W-:Y:S02]  /*1550*/  CS2R R116, SRZ ;  /* 0x0000000000747805 */ /* 0x000fe4000001ff00 */
[----:B------:R-:W-:Y:S01]  /*1560*/  CS2R R114, SRZ ;  /* 0x0000000000727805 */ /* 0x000fe2000001ff00 */
[----:B------:R-:W-:Y:S01]  /*1570*/  ULEA.HI.SX32 UR6, UR7, UR6, 0x1c ;  /* 0x0000000607067291 */ /* 0x000fe2000f8fe23f */
[----:B------:R-:W-:Y:S02]  /*1580*/  CS2R R112, SRZ ;  /* 0x0000000000707805 */ /* 0x000fe4000001ff00 */
[----:B------:R-:W-:Y:S02]  /*1590*/  CS2R R110, SRZ ;  /* 0x00000000006e7805 */ /* 0x000fe4000001ff00 */
[----:B------:R-:W-:Y:S01]  /*15a0*/  CS2R R108, SRZ ;  /* 0x00000000006c7805 */ /* 0x000fe2000001ff00 */
[----:B------:R-:W-:Y:S01]  /*15b0*/  UISETP.LT.AND UP0, UPT, UR4, UR6, UPT ;  /* 0x000000060400728c */ /* 0x000fe2000bf01270 */
[----:B------:R-:W-:Y:S01]  /*15c0*/  IMAD.MOV.U32 R172, RZ, RZ, RZ ;  /* 0x000000ffffac7224 */ /* 0x000fe200078e00ff */
        /* <DEDUP_REMOVED lines=43> */
[----:B------:R-:W-:Y:S01]  /*1880*/  IMAD.MOV.U32 R12, RZ, RZ, RZ ;  /* 0x000000ffff0c7224 */ /* 0x000fe200078e00ff */
        /* <DEDUP_REMOVED lines=33> */
.L_x_13840:
        /* <DEDUP_REMOVED lines=13> */
.L_x_14014:
[----:B0-----:R-:W-:Y:S01]  /*1b70*/  IMAD.U32 R0, RZ, RZ, UR48 ;  /* 0x00000030ff007e24 */ /* 0x001fe2000f8e00ff */
[----:B------:R-:W-:Y:S05]  /*1b80*/  WARPSYNC.ALL ;  /* 0x0000000000007948 */ /* 0x000fea0003800000 */
[----:B------:R0:W-:Y:S01]  /*1b90*/  BAR.SYNC.DEFER_BLOCKING R8, 0x100 ;  /* 0x000400080000751d */ /* 0x0001e20000010000 */
[----:B------:R-:W-:-:S13]  /*1ba0*/  ISETP.NE.AND P0, PT, R0, 0x3, PT ;  /* 0x000000030000780c */ /* 0x000fda0003f05270 */
[----:B0-----:R-:W-:Y:S05]  /*1bb0*/  @!P0 BRA `(.L_x_13842) ;  /* 0x0000000000048947 */ /* 0x001fea0003800000 */
[----:B------:R-:W-:Y:S01]  /*1bc0*/  BPT.TRAP 0x1 ;  /* 0x000000040000795c */ /* 0x000fe20000300000 */
.L_x_13842:
[----:B------:R-:W-:Y:S02]  /*1bd0*/  IMAD.U32 R11, RZ, RZ, UR38 ;  /* 0x00000026ff0b7e24 */ /* 0x000fe4000f8e00ff */
[----:B------:R-:W-:-:S03]  /*1be0*/  IMAD.U32 R6, RZ, RZ, UR37 ;  /* 0x00000025ff067e24 */ /* 0x000fc6000f8e00ff */
[----:B------:R-:W-:Y:S01]  /*1bf0*/  SHF.L.U32 R11, R11, 0x1f, RZ ;  /* 0x0000001f0b0b7819 */ /* 0x000fe200000006ff */
[----:B------:R-:W-:-:S04]  /*1c00*/  IMAD R6, R6, 0x8, R7 ;  /* 0x0000000806067824 */ /* 0x000fc800078e0207 */
[----:B------:R0:W1:Y:S01]  /*1c10*/  SYNCS.PHASECHK.TRANS64.TRYWAIT P1, [R6+URZ+0x22830], R11 ;  /* 0x0228300b060075a7 */ /* 0x000062000802017f */
[----:B------:R-:W-:Y:S05]  /*1c20*/  @!P0 BRA `(.L_x_13843) ;  /* 0x0000000000048947 */ /* 0x000fea0003800000 */
[----:B------:R-:W-:Y:S01]  /*1c30*/  BPT.TRAP 0x1 ;  /* 0x000000040000795c */ /* 0x000fe20000300000 */
.L_x_13843:
[----:B-1----:R-:W-:Y:S05]  /*1c40*/  @P1 BRA `(.L_x_13844) ;  /* 0x0000000000081947 */ /* 0x002fea0003800000 */
[----:B------:R-:W1:Y:S02]  /*1c50*/  SYNCS.PHASECHK.TRANS64.TRYWAIT P1, [R6+URZ+0x22830], R11 ;  /* 0x0228300b060075a7 */ /* 0x000e64000802017f */
[----:B-1----:R-:W-:Y:S05]  /*1c60*/  @!P1 BRA `(.L_x_13845) ;  /* 0x0000010c00209947 */ /* 0x002fea0003800000 */
.L_x_13844:
        /* <DEDUP_REMOVED lines=8> */
[----:B------:R-:W-:Y:S01]  /*1cf0*/  VIADD R0, R16, UR39 ;  /* 0x0000002710007c36 */ /* 0x000fe20008000000 */
[----:B------:R-:W-:Y:S01]  /*1d00*/  UMOV UR9, 0x40000040 ;  /* 0x4000004000097882 */ /* 0x000fe20000000000 */
[----:B------:R-:W-:Y:S01]  /*1d10*/  UMOV UR11, 0x40000040 ;  /* 0x40000040000b7882 */ /* 0x000fe20000000000 */
[----:B------:R-:W-:Y:S01]  /*1d20*/  UIADD3 UR12, UR16, 0x6, URZ ;  /* 0x00000006100c7890 */ /* 0x000fe2000fffe03f */
[----:B------:R-:W2:Y:S01]  /*1d30*/  S2R R76, SR_TID.X ;  /* 0x00000000004c7919 */ /* 0x000ea20000002100 */
[----:B------:R-:W-:Y:S01]  /*1d40*/  UIADD3 UR4, UR4, 0x1c400, URZ ;  /* 0x0001c40004047890 */ /* 0x000fe2000fffe03f */
[----:B------:R-:W-:Y:S01]  /*1d50*/  UMOV UR13, 0x40000040 ;  /* 0x40000040000d7882 */ /* 0x000fe20000000000 */
[----:B------:R-:W-:-:S02]  /*1d60*/  UMOV UR15, 0x40000040 ;  /* 0x40000040000f7882 */ /* 0x000fc40000000000 */
[----:B------:R-:W-:-:S04]  /*1d70*/  USHF.R.U32.HI UR4, URZ, 0x4, UR4 ;  /* 0x000000043f047899 */ /* 0x000fc80008011604 */
[----:B------:R-:W-:-:S04]  /*1d80*/  ULOP3.LUT UR4, UR4, 0x3fff, URZ, 0xc0, !UPT ;  /* 0x00003fff04047892 */ /* 0x000fc8000f8ec03f */
[----:B------:R-:W-:Y:S02]  /*1d90*/  ULOP3.LUT UR20, UR4, 0x10000, URZ, 0xfc, !UPT ;  /* 0x0001000004147892 */ /* 0x000fe4000f8efc3f */
[----:B------:R-:W-:Y:S02]  /*1da0*/  UIADD3 UR4, UR16, 0x2, URZ ;  /* 0x0000000210047890 */ /* 0x000fe4000fffe03f */
[----:B------:R-:W-:-:S04]  /*1db0*/  UIMAD UR18, UR37, 0x300, UR20 ;  /* 0x00000300251278a4 */ /* 0x000fc8000f8e0214 */
[----:B------:R-:W-:Y:S02]  /*1dc0*/  UIADD3 UR6, UR18, 0x2, URZ ;  /* 0x0000000212067890 */ /* 0x000fe4000fffe03f */
[----:B------:R-:W-:Y:S02]  /*1dd0*/  UIADD3 UR10, UR18, 0x4, URZ ;  /* 0x00000004120a7890 */ /* 0x000fe4000fffe03f */
[----:B------:R-:W-:Y:S02]  /*1de0*/  UIADD3 UR14, UR18, 0x6, URZ ;  /* 0x00000006120e7890 */ /* 0x000fe4000fffe03f */
[----:B------:R-:W-:Y:S03]  /*1df0*/  HGMMA.64x96x16.F32 R24, gdesc[UR16], RZ, !UPT, gsb0 ;  /* 0x01600000101879f0 */ /* 0x000fe6000c0008ff */
[----:B------:R-:W-:Y:S02]  /*1e00*/  WARPGROUP.DEPBAR.LE gsb0, 0x0 ;  /* 0x00008000000079c5 */ /* 0x000fe40000010000 */
[----:B------:R-:W-:-:S06]  /*1e10*/  WARPGROUP.ARRIVE ;  /* 0x00000000000079c5 */ /* 0x000fcc0000000000 */
[----:B------:R-:W-:Y:S01]  /*1e20*/  HGMMA.64x96x16.F32 R24, gdesc[UR4], R24, gsb0 ;  /* 0x01600000041879f0 */ /* 0x000fe20008000818 */
[----:B------:R-:W-:Y:S01]  /*1e30*/  ULDC UR6, c[0x0][0x448] ;  /* 0x0001120000067ab9 */ /* 0x000fe20000000800 */
[----:B------:R-:W-:Y:S01]  /*1e40*/  ULDC UR7, c[0x0][0x9d8] ;  /* 0x0002760000077ab9 */ /* 0x000fe20000000800 */
[----:B------:R-:W-:-:S06]  /*1e50*/  UISETP.NE.AND UP0, UPT, UR6, 0x1, UPT ;  /* 0x000000010600788c */ /* 0x000fcc000bf05270 */
[----:B------:R-:W-:-:S05]  /*1e60*/  PLOP3.LUT P1, PT, PT, PT, UP0, 0x80, 0x0 ;  /* 0x000000000000781c */ /* 0x000fca0003f2f008 */
[----:B------:R-:W-:-:S08]  /*1e70*/  @UP0 ULDC UR6, c[0x0][0x44c] ;  /* 0x0001130000060ab9 */ /* 0x000fd00000000800 */
[----:B------:R-:W-:Y:S01]  /*1e80*/  @P1 IMAD.HI.U32 R3, R0, UR6, RZ ;  /* 0x0000000600031c27 */ /* 0x000fe2000f8e00ff */
[----:B------:R-:W-:-:S04]  /*1e90*/  @UP0 ULDC UR6, c[0x0][0x450] ;  /* 0x0001140000060ab9 */ /* 0x000fc80000000800 */
[----:B------:R-:W-:Y:S01]  /*1ea0*/  @P1 SHF.R.U32.HI R0, RZ, UR6, R3 ;  /* 0x00000006ff001c19 */ /* 0x000fe20008011603 */
[----:B------:R-:W-:-:S04]  /*1eb0*/  UIMAD UR6, UR49, -0x60, UR42 ;  /* 0xffffffa0310678a4 */ /* 0x000fc8000f8e022a */
[----:B------:R-:W3:Y:S01]  /*1ec0*/  SHFL.IDX PT, R5, R0, 0x1, 0x1c1f ;  /* 0x003c1f0000057f89 */ /* 0x000ee200000e0000 */
[----:B------:R-:W-:-:S03]  /*1ed0*/  UIADD3 UR6, UR6, 0x60, URZ ;  /* 0x0000006006067890 */ /* 0x000fc6000fffe03f */
[----:B------:R-:W4:Y:S03]  /*1ee0*/  SHFL.IDX PT, R0, R0, RZ, 0x1c1f ;  /* 0x001c1fff00007589 */ /* 0x000f2600000e0000 */
[----:B------:R-:W-:-:S04]  /*1ef0*/  IMAD.U32 R4, RZ, RZ, UR6 ;  /* 0x00000006ff047e24 */ /* 0x000fc8000f8e00ff */
[----:B------:R-:W-:Y:S02]  /*1f00*/  IMAD R3, R17, -0x2, R4 ;  /* 0xfffffffe11037824 */ /* 0x000fe400078e0204 */
[----:B------:R-:W-:-:S05]  /*1f10*/  IMAD.U32 R4, RZ, RZ, UR44 ;  /* 0x0000002cff047e24 */ /* 0x000fca000f8e00ff */
[----:B------:R-:W-:-:S04]  /*1f20*/  IADD3 R4, -R4, 0x1, R3 ;  /* 0x0000000104047810 */ /* 0x000fc80007ffe103 */
[----:B---3--:R-:W-:-:S04]  /*1f30*/  VIADDMNMX R5, R5, R4, R3, PT ;  /* 0x0000000405057246 */ /* 0x008fc80003800103 */
[C---:B------:R-:W-:Y:S02]  /*1f40*/  ISETP.GT.AND P2, PT, R5.reuse, RZ, PT ;  /* 0x000000ff0500720c */ /* 0x040fe40003f44270 */
[C---:B------:R-:W-:Y:S02]  /*1f50*/  ISETP.GT.AND P3, PT, R5.reuse, 0x1, PT ;  /* 0x000000010500780c */ /* 0x040fe40003f64270 */
[----:B------:R-:W-:Y:S02]  /*1f60*/  ISETP.GT.AND P4, PT, R5, 0x8, PT ;  /* 0x000000080500780c */ /* 0x000fe40003f84270 */
[----:B----4-:R-:W-:-:S04]  /*1f70*/  VIADDMNMX R3, R0, R4, R3, PT ;  /* 0x0000000400037246 */ /* 0x010fc80003800103 */
[C---:B------:R-:W-:Y:S02]  /*1f80*/  ISETP.GT.AND P5, PT, R3.reuse, RZ, PT ;  /* 0x000000ff0300720c */ /* 0x040fe40003fa4270 */
[----:B------:R-:W-:Y:S01]  /*1f90*/  ISETP.GT.AND P6, PT, R3, 0x1, PT ;  /* 0x000000010300780c */ /* 0x000fe20003fc4270 */
        /* <DEDUP_REMOVED lines=59> */
[----:B------:R-:W-:Y:S01]  /*2350*/  FSEL R0, R12, -INF , P5 ;  /* 0xff8000000c007808 */ /* 0x000fe20002800000 */
        /* <DEDUP_REMOVED lines=17> */
[----:B---3--:R-:W-:-:S02]  /*2470*/  FSEL R28, R28, -INF , P3 ;  /* 0xff8000001c1c7808 */ /* 0x008fc40001800000 */
        /* <DEDUP_REMOVED lines=25> */
[----:B------:R-:W-:Y:S01]  /*2610*/  MUFU.TANH R74, R40 ;  /* 0x00000028004a7308 */ /* 0x000fe20000002400 */
[----:B---3--:R-:W-:Y:S02]  /*2620*/  FSEL R38, R38, -INF , P3 ;  /* 0xff80000026267808 */ /* 0x008fe40001800000 */
        /* <DEDUP_REMOVED lines=59> */
[----:B------:R0:W-:Y:S08]  /*29e0*/  MUFU.TANH R35, R45 ;  /* 0x0000002d00237308 */ /* 0x0001f00000002400 */
[----:B------:R1:W2:Y:S08]  /*29f0*/  MUFU.TANH R31, R44 ;  /* 0x0000002c001f7308 */ /* 0x0002b00000002400 */
[----:B------:R-:W2:Y:S01]  /*2a00*/  MUFU.TANH R62, R48 ;  /* 0x00000030003e7308 */ /* 0x000ea20000002400 */
[----:B-----5:R-:W-:-:S05]  /*2a10*/  FMNMX.FTZ R5, R10, R5, !PT ;  /* 0x000000050a057209 */ /* 0x020fca0007810000 */
[----:B------:R-:W5:Y:S02]  /*2a20*/  SHFL.BFLY PT, R10, R5, 0x1, 0x1f ;  /* 0x0c201f00050a7f89 */ /* 0x000f6400000e0000 */
[----:B------:R-:W2:Y:S08]  /*2a30*/  MUFU.TANH R49, R49 ;  /* 0x0000003100317308 */ /* 0x000eb00000002400 */
[----:B------:R-:W2:Y:S08]  /*2a40*/  MUFU.TANH R63, R52 ;  /* 0x00000034003f7308 */ /* 0x000eb00000002400 */
[----:B------:R-:W2:Y:S01]  /*2a50*/  MUFU.TANH R53, R53 ;  /* 0x0000003500357308 */ /* 0x000ea20000002400 */
[----:B-----5:R-:W-:-:S07]  /*2a60*/  FMNMX.FTZ R4, R5, R10, !PT ;  /* 0x0000000a05047209 */ /* 0x020fce0007810000 */
[----:B------:R-:W5:Y:S01]  /*2a70*/  MUFU.TANH R66, R56 ;  /* 0x0000003800427308 */ /* 0x000f620000002400 */
[----:B------:R-:W-:Y:S02]  /*2a80*/  FSEL R10, R13, -INF , P4 ;  /* 0xff8000000d0a7808 */ /* 0x000fe40002000000 */
[C---:B------:R-:W-:Y:S01]  /*2a90*/  FSETP.NEU.FTZ.AND P5, PT, R4.reuse, -INF , PT ;  /* 0xff8000000400780b */ /* 0x040fe20003fbd000 */
[----:B------:R-:W-:Y:S01]  /*2aa0*/  FMUL.FTZ R12, R4, UR10 ;  /* 0x0000000a040c7c20 */ /* 0x000fe20008410000 */
[----:B------:R-:W-:Y:S02]  /*2ab0*/  FMNMX.FTZ R5, R0, R9, !PT ;  /* 0x0000000900057209 */ /* 0x000fe40007810000 */
[----:B------:R-:W-:Y:S01]  /*2ac0*/  FSEL R13, R15, -INF , P2 ;  /* 0xff8000000f0d7808 */ /* 0x000fe20001000000 */
[----:B------:R-:W5:Y:S01]  /*2ad0*/  MUFU.TANH R57, R57 ;  /* 0x0000003900397308 */ /* 0x000f620000002400 */
[----:B0-----:R-:W-:Y:S02]  /*2ae0*/  FSEL R45, R12, RZ, P5 ;  /* 0x000000ff0c2d7208 */ /* 0x001fe40002800000 */
[----:B----4-:R-:W-:-:S02]  /*2af0*/  FSEL R12, R29, -INF , P3 ;  /* 0xff8000001d0c7808 */ /* 0x010fc40001800000 */
[----:B------:R-:W-:Y:S01]  /*2b00*/  FMNMX.FTZ R5, R10, R5, !PT ;  /* 0x000000050a057209 */ /* 0x000fe20007810000 */
[--C-:B------:R-:W-:Y:S01]  /*2b10*/  FFMA.FTZ R153, R14, UR10, -R45.reuse ;  /* 0x0000000a0e997c23 */ /* 0x100fe2000801082d */
[----:B------:R-:W-:Y:S01]  /*2b20*/  ISETP.GT.AND P3, PT, R3, 0x11, PT ;  /* 0x000000110300780c */ /* 0x000fe20003f64270 */
[--C-:B------:R-:W-:Y:S01]  /*2b30*/  FFMA.FTZ R25, R21, UR10, -R45.reuse ;  /* 0x0000000a15197c23 */ /* 0x100fe2000801082d */
[----:B------:R-:W-:Y:S01]  /*2b40*/  FMNMX.FTZ R20, R12, R5, !PT ;  /* 0x000000050c147209 */ /* 0x000fe20007810000 */
[--C-:B------:R-:W-:Y:S01]  /*2b50*/  FFMA.FTZ R27, R24, UR10, -R45.reuse ;  /* 0x0000000a181b7c23 */ /* 0x100fe2000801082d */
[----:B------:R-:W-:Y:S01]  /*2b60*/  ISETP.GT.AND P2, PT, R3, 0x18, PT ;  /* 0x000000180300780c */ /* 0x000fe20003f44270 */
[----:B------:R2:W-:Y:S01]  /*2b70*/  MUFU.EX2 R48, R25 ;  /* 0x0000001900307308 */ /* 0x0005e20000000800 */
[----:B---3--:R-:W-:Y:S01]  /*2b80*/  FSEL R14, R33, -INF , P3 ;  /* 0xff800000210e7808 */ /* 0x008fe20001800000 */
[--C-:B------:R-:W-:Y:S01]  /*2b90*/  FFMA.FTZ R29, R26, UR10, -R45.reuse ;  /* 0x0000000a1a1d7c23 */ /* 0x100fe2000801082d */
[----:B------:R-:W-:Y:S01]  /*2ba0*/  FMNMX.FTZ R5, R13, R20, !PT ;  /* 0x000000140d057209 */ /* 0x000fe20007810000 */
[--C-:B------:R-:W-:Y:S01]  /*2bb0*/  FFMA.FTZ R33, R30, UR10, -R45.reuse ;  /* 0x0000000a1e217c23 */ /* 0x100fe2000801082d */
[----:B------:R-:W-:Y:S01]  /*2bc0*/  ISETP.GT.AND P3, PT, R3, 0x19, PT ;  /* 0x000000190300780c */ /* 0x000fe20003f64270 */
[--C-:B------:R-:W-:Y:S01]  /*2bd0*/  FFMA.FTZ R38, R38, UR10, -R45.reuse ;  /* 0x0000000a26267c23 */ /* 0x100fe2000801082d */
[----:B------:R-:W-:Y:S01]  /*2be0*/  FSEL R15, R72, -INF , P2 ;  /* 0xff800000480f7808 */ /* 0x000fe20001000000 */
[----:B------:R0:W-:Y:S01]  /*2bf0*/  MUFU.EX2 R155, R27 ;  /* 0x0000001b009b7308 */ /* 0x0001e20000000800 */
[----:B-1----:R-:W-:Y:S01]  /*2c00*/  FMNMX.FTZ R44, R14, R5, !PT ;  /* 0x000000050e2c7209 */ /* 0x002fe20007810000 */
[--C-:B------:R-:W-:Y:S01]  /*2c10*/  FFMA.FTZ R39, R39, UR10, -R45.reuse ;  /* 0x0000000a27277c23 */ /* 0x100fe2000801082d */
[----:B------:R-:W-:Y:S01]  /*2c20*/  ISETP.GT.AND P2, PT, R3, 0x20, PT ;  /* 0x000000200300780c */ /* 0x000fe20003f44270 */
[--C-:B------:R-:W-:Y:S01]  /*2c30*/  FFMA.FTZ R41, R41, UR10, -R45.reuse ;  /* 0x0000000a29297c23 */ /* 0x100fe2000801082d */
[----:B------:R-:W-:Y:S01]  /*2c40*/  FSEL R20, R73, -INF , P3 ;  /* 0xff80000049147808 */ /* 0x000fe20001800000 */
[--C-:B------:R-:W-:Y:S01]  /*2c50*/  FFMA.FTZ R40, R40, UR10, -R45.reuse ;  /* 0x0000000a28287c23 */ /* 0x100fe2000801082d */
[----:B------:R-:W-:Y:S01]  /*2c60*/  FMNMX.FTZ R5, R15, R44, !PT ;  /* 0x0000002c0f057209 */ /* 0x000fe20007810000 */
[----:B------:R-:W-:Y:S01]  /*2c70*/  MUFU.TANH R60, R60 ;  /* 0x0000003c003c7308 */ /* 0x000fe20000002400 */
[----:B------:R-:W-:Y:S01]  /*2c80*/  ISETP.GT.AND P3, PT, R3, 0x21, PT ;  /* 0x000000210300780c */ /* 0x000fe20003f64270 */
[--C-:B------:R-:W-:Y:S01]  /*2c90*/  FFMA.FTZ R42, R42, UR10, -R45.reuse ;  /* 0x0000000a2a2a7c23 */ /* 0x100fe2000801082d */
[----:B------:R-:W-:Y:S01]  /*2ca0*/  FSEL R21, R74, -INF , P2 ;  /* 0xff8000004a157808 */ /* 0x000fe20001000000 */
[--C-:B------:R-:W-:Y:S01]  /*2cb0*/  FFMA.FTZ R43, R43, UR10, -R45.reuse ;  /* 0x0000000a2b2b7c23 */ /* 0x100fe2000801082d */
[----:B------:R-:W-:Y:S01]  /*2cc0*/  FMNMX.FTZ R44, R20, R5, !PT ;  /* 0x00000005142c7209 */ /* 0x000fe20007810000 */
[--C-:B------:R-:W-:Y:S01]  /*2cd0*/  FFMA.FTZ R46, R46, UR10, -R45.reuse ;  /* 0x0000000a2e2e7c23 */ /* 0x100fe2000801082d */
[----:B------:R-:W-:Y:S01]  /*2ce0*/  ISETP.GT.AND P2, PT, R3, 0x28, PT ;  /* 0x000000280300780c */ /* 0x000fe20003f44270 */
[----:B------:R1:W-:Y:S01]  /*2cf0*/  MUFU.EX2 R52, R29 ;  /* 0x0000001d00347308 */ /* 0x0003e20000000800 */
[----:B------:R-:W-:Y:S01]  /*2d00*/  FSEL R24, R75, -INF , P3 ;  /* 0xff8000004b187808 */ /* 0x000fe20001800000 */
[--C-:B------:R-:W-:Y:S01]  /*2d10*/  FFMA.FTZ R47, R47, UR10, -R45.reuse ;  /* 0x0000000a2f2f7c23 */ /* 0x100fe2000801082d */
[----:B------:R-:W-:Y:S01]  /*2d20*/  FMNMX.FTZ R5, R21, R44, !PT ;  /* 0x0000002c15057209 */ /* 0x000fe20007810000 */
[--C-:B------:R-:W-:Y:S01]  /*2d30*/  FFMA.FTZ R50, R50, UR10, -R45.reuse ;  /* 0x0000000a32327c23 */ /* 0x100fe2000801082d */
[----:B------:R-:W-:Y:S01]  /*2d40*/  ISETP.GT.AND P3, PT, R3, 0x29, PT ;  /* 0x000000290300780c */ /* 0x000fe20003f64270 */
[--C-:B------:R-:W-:Y:S01]  /*2d50*/  FFMA.FTZ R51, R51, UR10, -R45.reuse ;  /* 0x0000000a33337c23 */ /* 0x100fe2000801082d */
[----:B--2---:R-:W-:Y:S01]  /*2d60*/  FSEL R25, R31, -INF , P2 ;  /* 0xff8000001f197808 */ /* 0x004fe20001000000 */
        /* <DEDUP_REMOVED lines=10> */
[----:B------:R-:W-:Y:S01]  /*2e10*/  MUFU.TANH R64, R64 ;  /* 0x0000004000407308 */ /* 0x000fe20000002400 */
[----:B0-----:R-:W-:Y:S01]  /*2e20*/  FSEL R27, R62, -INF , P2 ;  /* 0xff8000003e1b7808 */ /* 0x001fe20001000000 */
[----:B------:R-:W-:Y:S01]  /*2e30*/  FFMA.FTZ R58, R58, UR10, -R45 ;  /* 0x0000000a3a3a7c23 */ /* 0x000fe2000801082d */
[----:B------:R-:W-:-:S02]  /*2e40*/  FMNMX.FTZ R44, R26, R5, !PT ;  /* 0x000000051a2c7209 */ /* 0x000fc40007810000 */
[----:B------:R-:W-:Y:S02]  /*2e50*/  ISETP.GT.AND P2, PT, R3, 0x38, PT ;  /* 0x000000380300780c */ /* 0x000fe40003f44270 */
[----:B------:R-:W-:Y:S01]  /*2e60*/  FSEL R28, R49, -INF , P3 ;  /* 0xff800000311c7808 */ /* 0x000fe20001800000 */
[----:B------:R5:W-:Y:S01]  /*2e70*/  MUFU.EX2 R157, R31 ;  /* 0x0000001f009d7308 */ /* 0x000be20000000800 */
[----:B------:R-:W-:Y:S01]  /*2e80*/  FMNMX.FTZ R5, R27, R44, !PT ;  /* 0x0000002c1b057209 */ /* 0x000fe20007810000 */
[----:B------:R-:W-:Y:S01]  /*2e90*/  FFMA.FTZ R49, R34, UR10, -R45 ;  /* 0x0000000a22317c23 */ /* 0x000fe2000801082d */
[----:B------:R-:W-:Y:S02]  /*2ea0*/  ISETP.GT.AND P3, PT, R3, 0x39, PT ;  /* 0x000000390300780c */ /* 0x000fe40003f64270 */
[----:B-1----:R-:W-:Y:S02]  /*2eb0*/  FSEL R29, R63, -INF , P2 ;  /* 0xff8000003f1d7808 */ /* 0x002fe40001000000 */
[----:B------:R-:W-:Y:S01]  /*2ec0*/  FMNMX.FTZ R44, R28, R5, !PT ;  /* 0x000000051c2c7209 */ /* 0x000fe20007810000 */
[----:B------:R-:W0:Y:S01]  /*2ed0*/  MUFU.TANH R65, R65 ;  /* 0x0000004100417308 */ /* 0x000e220000002400 */
[----:B------:R-:W-:-:S02]  /*2ee0*/  ISETP.GT.AND P2, PT, R3, 0x40, PT ;  /* 0x000000400300780c */ /* 0x000fc40003f44270 */
[----:B------:R-:W-:Y:S01]  /*2ef0*/  FSEL R30, R53, -INF , P3 ;  /* 0xff800000351e7808 */ /* 0x000fe20001800000 */
[----:B------:R-:W-:Y:S01]  /*2f00*/  FFMA.FTZ R53, R36, UR10, -R45 ;  /* 0x0000000a24357c23 */ /* 0x000fe2000801082d */
[----:B------:R-:W-:Y:S02]  /*2f10*/  FMNMX.FTZ R5, R29, R44, !PT ;  /* 0x0000002c1d057209 */ /* 0x000fe40007810000 */
[C---:B------:R-:W-:Y:S01]  /*2f20*/  ISETP.GT.AND P3, PT, R3.reuse, 0x41, PT ;  /* 0x000000410300780c */ /* 0x040fe20003f64270 */
[----:B------:R-:W1:Y:S01]  /*2f30*/  MUFU.TANH R68, R68 ;  /* 0x0000004400447308 */ /* 0x000e620000002400 */
[----:B-----5:R-:W-:Y:S02]  /*2f40*/  FSEL R31, R66, -INF , P2 ;  /* 0xff800000421f7808 */ /* 0x020fe40001000000 */
[----:B------:R-:W-:Y:S02]  /*2f50*/  FMNMX.FTZ R44, R30, R5, !PT ;  /* 0x000000051e2c7209 */ /* 0x000fe40007810000 */
[----:B------:R-:W-:-:S02]  /*2f60*/  ISETP.GT.AND P2, PT, R3, 0x48, PT ;  /* 0x000000480300780c */ /* 0x000fc40003f44270 */
[----:B------:R-:W-:Y:S01]  /*2f70*/  FSEL R32, R57, -INF , P3 ;  /* 0xff80000039207808 */ /* 0x000fe20001800000 */
[----:B------:R3:W-:Y:S01]  /*2f80*/  MUFU.EX2 R56, R33 ;  /* 0x0000002100387308 */ /* 0x0007e20000000800 */
[----:B------:R-:W-:Y:S02]  /*2f90*/  FMNMX.FTZ R5, R31, R44, !PT ;  /* 0x0000002c1f057209 */ /* 0x000fe40007810000 */
[----:B------:R-:W-:Y:S02]  /*2fa0*/  ISETP.GT.AND P3, PT, R3, 0x49, PT ;  /* 0x000000490300780c */ /* 0x000fe40003f64270 */
[----:B------:R-:W-:Y:S02]  /*2fb0*/  FMNMX.FTZ R44, R32, R5, !PT ;  /* 0x00000005202c7209 */ /* 0x000fe40007810000 */
[----:B--2---:R-:W-:Y:S01]  /*2fc0*/  FSEL R34, R61, -INF , P3 ;  /* 0xff8000003d227808 */ /* 0x004fe20001800000 */
[----:B------:R-:W2:Y:S01]  /*2fd0*/  MUFU.TANH R69, R69 ;  /* 0x0000004500457308 */ /* 0x000ea20000002400 */
[----:B---3--:R-:W-:-:S02]  /*2fe0*/  FSEL R33, R60, -INF , P2 ;  /* 0xff8000003c217808 */ /* 0x008fc40001000000 */
[----:B------:R-:W-:Y:S02]  /*2ff0*/  ISETP.GT.AND P2, PT, R3, 0x50, PT ;  /* 0x000000500300780c */ /* 0x000fe40003f44270 */
[----:B------:R-:W-:Y:S02]  /*3000*/  FMNMX.FTZ R5, R33, R44, !PT ;  /* 0x0000002c21057209 */ /* 0x000fe40007810000 */
[----:B------:R-:W-:Y:S01]  /*3010*/  ISETP.GT.AND P3, PT, R3, 0x51, PT ;  /* 0x000000510300780c */ /* 0x000fe20003f64270 */
[----:B------:R3:W-:Y:S01]  /*3020*/  MUFU.EX2 R159, R35 ;  /* 0x00000023009f7308 */ /* 0x0007e20000000800 */
[----:B------:R-:W-:Y:S02]  /*3030*/  FMNMX.FTZ R44, R34, R5, !PT ;  /* 0x00000005222c7209 */ /* 0x000fe40007810000 */
[----:B0-----:R-:W-:Y:S02]  /*3040*/  FSEL R36, R65, -INF , P3 ;  /* 0xff80000041247808 */ /* 0x001fe40001800000 */
[----:B------:R-:W-:-:S03]  /*3050*/  ISETP.GT.AND P3, PT, R3, 0x59, PT ;  /* 0x000000590300780c */ /* 0x000fc60003f64270 */
[----:B------:R0:W-:Y:S01]  /*3060*/  MUFU.EX2 R60, R49 ;  /* 0x00000031003c7308 */ /* 0x0001e20000000800 */
[----:B---3--:R-:W-:Y:S02]  /*3070*/  FSEL R35, R64, -INF , P2 ;  /* 0xff80000040237808 */ /* 0x008fe40001000000 */
[----:B------:R-:W-:Y:S02]  /*3080*/  ISETP.GT.AND P2, PT, R3, 0x58, PT ;  /* 0x000000580300780c */ /* 0x000fe40003f44270 */
[----:B------:R-:W-:Y:S02]  /*3090*/  FMNMX.FTZ R5, R35, R44, !PT ;  /* 0x0000002c23057209 */ /* 0x000fe40007810000 */
[----:B-1----:R-:W-:Y:S01]  /*30a0*/  FSEL R3, R68, -INF , P2 ;  /* 0xff80000044037808 */ /* 0x002fe20001000000 */
[----:B------:R1:W-:Y:S01]  /*30b0*/  MUFU.EX2 R163, R38 ;  /* 0x0000002600a37308 */ /* 0x0003e20000000800 */
[----:B------:R-:W-:Y:S01]  /*30c0*/  FMNMX.FTZ R44, R36, R5, !PT ;  /* 0x00000005242c7209 */ /* 0x000fe20007810000 */
[--C-:B0-----:R-:W-:Y:S01]  /*30d0*/  FFMA.FTZ R49, R37, UR10, -R45.reuse ;  /* 0x0000000a25317c23 */ /* 0x101fe2000801082d */
[----:B--2---:R-:W-:Y:S01]  /*30e0*/  FSEL R37, R69, -INF , P3 ;  /* 0xff80000045257808 */ /* 0x004fe20001800000 */
[----:B------:R-:W-:Y:S01]  /*30f0*/  FFMA.FTZ R45, R59, UR10, -R45 ;  /* 0x0000000a3b2d7c23 */ /* 0x000fe2000801082d */
[----:B------:R-:W-:-:S03]  /*3100*/  FMNMX.FTZ R44, R3, R44, !PT ;  /* 0x0000002c032c7209 */ /* 0x000fc60007810000 */
[----:B------:R-:W-:Y:S01]  /*3110*/  MUFU.EX2 R153, R153 ;  /* 0x0000009900997308 */ /* 0x000fe20000000800 */
[----:B------:R-:W-:-:S05]  /*3120*/  FMNMX.FTZ R44, R37, R44, !PT ;  /* 0x0000002c252c7209 */ /* 0x000fca0007810000 */
[----:B------:R-:W1:Y:S02]  /*3130*/  SHFL.BFLY PT, R5, R44, 0x2, 0x1f ;  /* 0x0c401f002c057f89 */ /* 0x000e6400000e0000 */
[----:B------:R-:W-:Y:S08]  /*3140*/  MUFU.EX2 R64, R39 ;  /* 0x0000002700407308 */ /* 0x000ff00000000800 */
[----:B------:R-:W-:Y:S08]  /*3150*/  MUFU.EX2 R165, R41 ;  /* 0x0000002900a57308 */ /* 0x000ff00000000800 */
[----:B------:R-:W-:Y:S01]  /*3160*/  MUFU.EX2 R62, R49 ;  /* 0x00000031003e7308 */ /* 0x000fe20000000800 */
[----:B-1----:R-:W-:-:S07]  /*3170*/  FMNMX.FTZ R38, R44, R5, !PT ;  /* 0x000000052c267209 */ /* 0x002fce0007810000 */
[----:B------:R-:W0:Y:S01]  /*3180*/  MUFU.EX2 R53, R53 ;  /* 0x0000003500357308 */ /* 0x000e220000000800 */
[----:B------:R-:W1:Y:S07]  /*3190*/  SHFL.BFLY PT, R5, R38, 0x1, 0x1f ;  /* 0x0c201f0026057f89 */ /* 0x000e6e00000e0000 */
[----:B------:R-:W-:Y:S08]  /*31a0*/  MUFU.EX2 R40, R40 ;  /* 0x0000002800287308 */ /* 0x000ff00000000800 */
[----:B------:R-:W-:Y:S01]  /*31b0*/  MUFU.EX2 R42, R42 ;  /* 0x0000002a002a7308 */ /* 0x000fe20000000800 */
[----:B0-----:R-:W-:-:S07]  /*31c0*/  F2FP.F16.F32.PACK_AB R161, R62, R53 ;  /* 0x000000353ea1723e */ /* 0x001fce00000000ff */
[----:B------:R-:W-:Y:S01]  /*31d0*/  MUFU.EX2 R43, R43 ;  /* 0x0000002b002b7308 */ /* 0x000fe20000000800 */
[----:B-1----:R-:W-:-:S04]  /*31e0*/  FMNMX.FTZ R5, R38, R5, !PT ;  /* 0x0000000526057209 */ /* 0x002fc80007810000 */
[C---:B------:R-:W-:Y:S01]  /*31f0*/  FSETP.NEU.FTZ.AND P2, PT, R5.reuse, -INF , PT ;  /* 0xff8000000500780b */ /* 0x040fe20003f5d000 */
[----:B------:R-:W-:Y:S02]  /*3200*/  FMUL.FTZ R38, R5, UR10 ;  /* 0x0000000a05267c20 */ /* 0x000fe40008410000 */
[----:B------:R-:W-:Y:S03]  /*3210*/  MUFU.EX2 R46, R46 ;  /* 0x0000002e002e7308 */ /* 0x000fe60000000800 */
[----:B------:R-:W-:Y:S02]  /*3220*/  FSEL R38, R38, RZ, P2 ;  /* 0x000000ff26267208 */ /* 0x000fe40001000000 */
[----:B------:R-:W-:Y:S02]  /*3230*/  LOP3.LUT P2, RZ, R76, 0x7f, RZ, 0xc0, !PT ;  /* 0x0000007f4cff7812 */ /* 0x000fe4000784c0ff */
[----:B------:R-:W-:Y:S01]  /*3240*/  SHF.R.U32.HI R76, RZ, 0x7, R76 ;  /* 0x00000007ff4c7819 */ /* 0x000fe2000001164c */
        /* <DEDUP_REMOVED lines=12> */
[----:B------:R1:W2:Y:S01]  /*3310*/  MUFU.EX2 R39, R9 ;  /* 0x0000000900277308 */ /* 0x0002a20000000800 */
[----:B0-----:R-:W-:Y:S01]  /*3320*/  FADD.FTZ R0, R153, R48 ;  /* 0x0000003099007221 */ /* 0x001fe20000010000 */
[--C-:B------:R-:W-:Y:S01]  /*3330*/  FFMA.FTZ R26, R26, UR10, -R38.reuse ;  /* 0x0000000a1a1a7c23 */ /* 0x100fe20008010826 */
[--C-:B------:R-:W-:Y:S01]  /*3340*/  FFMA.FTZ R27, R27, UR10, -R38.reuse ;  /* 0x0000000a1b1b7c23 */ /* 0x100fe20008010826 */
[--C-:B------:R-:W-:Y:S01]  /*3350*/  FFMA.FTZ R28, R28, UR10, -R38.reuse ;  /* 0x0000000a1c1c7c23 */ /* 0x100fe20008010826 */
[--C-:B------:R-:W-:Y:S01]  /*3360*/  FFMA.FTZ R29, R29, UR10, -R38.reuse ;  /* 0x0000000a1d1d7c23 */ /* 0x100fe20008010826 */
[--C-:B------:R-:W-:Y:S01]  /*3370*/  FFMA.FTZ R30, R30, UR10, -R38.reuse ;  /* 0x0000000a1e1e7c23 */ /* 0x100fe20008010826 */
[----:B------:R-:W-:Y:S01]  /*3380*/  FFMA.FTZ R31, R31, UR10, -R38 ;  /* 0x0000000a1f1f7c23 */ /* 0x000fe20008010826 */
[----:B------:R-:W0:Y:S01]  /*3390*/  MUFU.EX2 R10, R10 ;  /* 0x0000000a000a7308 */ /* 0x000e220000000800 */
[----:B-1----:R-:W-:Y:S01]  /*33a0*/  FADD.FTZ R9, R155, R0 ;  /* 0x000000009b097221 */ /* 0x002fe20000010000 */
[--C-:B------:R-:W-:Y:S01]  /*33b0*/  FFMA.FTZ R32, R32, UR10, -R38.reuse ;  /* 0x0000000a20207c23 */ /* 0x100fe20008010826 */
[--C-:B------:R-:W-:Y:S01]  /*33c0*/  FFMA.FTZ R33, R33, UR10, -R38.reuse ;  /* 0x0000000a21217c23 */ /* 0x100fe20008010826 */
[--C-:B------:R-:W-:Y:S01]  /*33d0*/  FFMA.FTZ R34, R34, UR10, -R38.reuse ;  /* 0x0000000a22227c23 */ /* 0x100fe20008010826 */
[----:B------:R-:W-:Y:S01]  /*33e0*/  FADD.FTZ R0, R52, R9 ;  /* 0x0000000934007221 */ /* 0x000fe20000010000 */
[--C-:B------:R-:W-:Y:S01]  /*33f0*/  FFMA.FTZ R35, R35, UR10, -R38.reuse ;  /* 0x0000000a23237c23 */ /* 0x100fe20008010826 */
[----:B------:R-:W-:Y:S01]  /*3400*/  FFMA.FTZ R36, R36, UR10, -R38 ;  /* 0x0000000a24247c23 */ /* 0x000fe20008010826 */
[----:B------:R1:W3:Y:S01]  /*3410*/  MUFU.EX2 R41, R12 ;  /* 0x0000000c00297308 */ /* 0x0002e20000000800 */
[----:B------:R-:W-:Y:S01]  /*3420*/  FADD.FTZ R49, R157, R0 ;  /* 0x000000009d317221 */ /* 0x000fe20000010000 */
[----:B--2---:R-:W-:Y:S01]  /*3430*/  FADD.FTZ R9, R152, R39 ;  /* 0x0000002798097221 */ /* 0x004fe20000010000 */
[--C-:B------:R-:W-:Y:S01]  /*3440*/  FFMA.FTZ R3, R3, UR10, -R38.reuse ;  /* 0x0000000a03037c23 */ /* 0x100fe20008010826 */
[----:B------:R-:W-:Y:S01]  /*3450*/  FFMA.FTZ R37, R37, UR10, -R38 ;  /* 0x0000000a25257c23 */ /* 0x000fe20008010826 */
[----:B------:R-:W-:-:S02]  /*3460*/  F2FP.F16.F32.PACK_AB R167, R43, R42 ;  /* 0x0000002a2ba7723e */ /* 0x000fc400000000ff */
[----:B------:R-:W-:Y:S01]  /*3470*/  F2FP.F16.F32.PACK_AB R153, R48, R153 ;  /* 0x000000993099723e */ /* 0x000fe200000000ff */
[----:B------:R-:W2:Y:S01]  /*3480*/  MUFU.EX2 R13, R13 ;  /* 0x0000000d000d7308 */ /* 0x000ea20000000800 */
[----:B-1----:R-:W-:Y:S01]  /*3490*/  FADD.FTZ R12, R56, R49 ;  /* 0x00000031380c7221 */ /* 0x002fe20000010000 */
[----:B0-----:R-:W-:Y:S01]  /*34a0*/  FADD.FTZ R0, R10, R9 ;  /* 0x000000090a007221 */ /* 0x001fe20000010000 */
[----:B------:R-:W-:Y:S02]  /*34b0*/  IADD3 R9, -R76, 0xb, RZ ;  /* 0x0000000b4c097810 */ /* 0x000fe40007ffe1ff */
[----:B------:R-:W-:Y:S01]  /*34c0*/  FADD.FTZ R49, R159, R12 ;  /* 0x0000000c9f317221 */ /* 0x000fe20000010000 */
[----:B------:R-:W-:Y:S02]  /*34d0*/  F2FP.F16.F32.PACK_AB R155, R52, R155 ;  /* 0x0000009b349b723e */ /* 0x000fe400000000ff */
[----:B------:R-:W0:Y:S01]  /*34e0*/  MUFU.EX2 R14, R14 ;  /* 0x0000000e000e7308 */ /* 0x000e220000000800 */
[C---:B---3--:R-:W-:Y:S01]  /*34f0*/  FADD.FTZ R12, R41.reuse, R0 ;  /* 0x00000000290c7221 */ /* 0x048fe20000010000 */
[----:B------:R-:W-:Y:S01]  /*3500*/  FADD.FTZ R44, R60, R49 ;  /* 0x000000313c2c7221 */ /* 0x000fe20000010000 */
[----:B------:R-:W-:Y:S01]  /*3510*/  @!P2 VIADD R0, R6, 0x22840 ;  /* 0x000228400600a836 */ /* 0x000fe20000000000 */
[----:B------:R-:W-:-:S02]  /*3520*/  F2FP.F16.F32.PACK_AB R154, R41, R10 ;  /* 0x0000000a299a723e */ /* 0x000fc400000000ff */
[----:B------:R-:W-:Y:S01]  /*3530*/  FADD.FTZ R57, R53, R44 ;  /* 0x0000002c35397221 */ /* 0x000fe20000010000 */
[----:B------:R-:W-:Y:S01]  /*3540*/  F2FP.F16.F32.PACK_AB R157, R56, R157 ;  /* 0x0000009d389d723e */ /* 0x000fe200000000ff */
[----:B------:R-:W1:Y:S01]  /*3550*/  MUFU.EX2 R15, R15 ;  /* 0x0000000f000f7308 */ /* 0x000e620000000800 */
[----:B--2---:R-:W-:Y:S01]  /*3560*/  FADD.FTZ R49, R13, R12 ;  /* 0x0000000c0d317221 */ /* 0x004fe20000010000 */
[----:B------:R-:W-:Y:S01]  /*3570*/  FADD.FTZ R44, R62, R57 ;  /* 0x000000393e2c7221 */ /* 0x000fe20000010000 */
[----:B------:R-:W-:Y:S01]  /*3580*/  @!P2 PRMT R0, RZ, 0x654, R0 ;  /* 0x00000654ff00a816 */ /* 0x000fe20000000000 */
[----:B------:R2:W-:Y:S06]  /*3590*/  BAR.ARV R9, 0x100 ;  /* 0x000400090000751d */ /* 0x0005ec0000002000 */
[----:B------:R-:W3:Y:S01]  /*35a0*/  MUFU.EX2 R20, R20 ;  /* 0x0000001400147308 */ /* 0x000ee20000000800 */
[----:B0-----:R-:W-:Y:S01]  /*35b0*/  FADD.FTZ R12, R14, R49 ;  /* 0x000000310e0c7221 */ /* 0x001fe20000010000 */
[----:B------:R-:W-:Y:S01]  /*35c0*/  FADD.FTZ R57, R163, R44 ;  /* 0x0000002ca3397221 */ /* 0x000fe20000010000 */
[----:B------:R0:W-:Y:S01]  /*35d0*/  @!P2 SYNCS.ARRIVE.TRANS64.RED.A1T0 RZ, [R0+URZ], RZ ;  /* 0x000000ff00ffa9a7 */ /* 0x0001e2000810043f */
[----:B------:R-:W-:-:S02]  /*35e0*/  F2FP.F16.F32.PACK_AB R159, R60, R159 ;  /* 0x0000009f3c9f723e */ /* 0x000fc400000000ff */
[C---:B------:R-:W-:Y:S01]  /*35f0*/  FADD.FTZ R57, R64.reuse, R57 ;  /* 0x0000003940397221 */ /* 0x040fe20000010000 */
[----:B-1----:R-:W-:Y:S01]  /*3600*/  FADD.FTZ R49, R15, R12 ;  /* 0x0000000c0f317221 */ /* 0x002fe20000010000 */
[----:B------:R-:W1:Y:S01]  /*3610*/  MUFU.EX2 R21, R21 ;  /* 0x0000001500157308 */ /* 0x000e620000000800 */
[----:B------:R-:W-:Y:S02]  /*3620*/  F2FP.F16.F32.PACK_AB R163, R64, R163 ;  /* 0x000000a340a3723e */ /* 0x000fe400000000ff */
[----:B------:R-:W-:Y:S02]  /*3630*/  F2FP.F16.F32.PACK_AB R152, R39, R152 ;  /* 0x000000982798723e */ /* 0x000fe400000000ff */
[----:B------:R-:W-:-:S03]  /*3640*/  F2FP.F16.F32.PACK_AB R156, R14, R13 ;  /* 0x0000000d0e9c723e */ /* 0x000fc600000000ff */
[----:B------:R-:W0:Y:S01]  /*3650*/  MUFU.EX2 R24, R24 ;  /* 0x0000001800187308 */ /* 0x000e220000000800 */
[C---:B---3--:R-:W-:Y:S01]  /*3660*/  FADD.FTZ R12, R20.reuse, R49 ;  /* 0x00000031140c7221 */ /* 0x048fe20000010000 */
[----:B------:R-:W-:-:S06]  /*3670*/  F2FP.F16.F32.PACK_AB R158, R20, R15 ;  /* 0x0000000f149e723e */ /* 0x000fcc00000000ff */
[----:B------:R-:W3:Y:S01]  /*3680*/  MUFU.EX2 R25, R25 ;  /* 0x0000001900197308 */ /* 0x000ee20000000800 */
[----:B-1----:R-:W-:Y:S01]  /*3690*/  FADD.FTZ R49, R21, R12 ;  /* 0x0000000c15317221 */ /* 0x002fe20000010000 */
[----:B------:R-:W-:-:S04]  /*36a0*/  FADD.FTZ R12, R40, R57 ;  /* 0x00000039280c7221 */ /* 0x000fc80000010000 */
[C---:B------:R-:W-:Y:S01]  /*36b0*/  FADD.FTZ R57, R165.reuse, R12 ;  /* 0x0000000ca5397221 */ /* 0x040fe20000010000 */
[----:B------:R-:W-:Y:S01]  /*36c0*/  F2FP.F16.F32.PACK_AB R165, R165, R40 ;  /* 0x00000028a5a5723e */ /* 0x000fe200000000ff */
[----:B------:R-:W1:Y:S01]  /*36d0*/  MUFU.EX2 R26, R26 ;  /* 0x0000001a001a7308 */ /* 0x000e620000000800 */
        /* <DEDUP_REMOVED lines=8> */
[C---:B-1----:R-:W-:Y:S01]  /*3760*/  FADD.FTZ R0, R26.reuse, R49 ;  /* 0x000000311a007221 */ /* 0x042fe20000010000 */
[----:B------:R-:W-:-:S06]  /*3770*/  F2FP.F16.F32.PACK_AB R162, R26, R25 ;  /* 0x000000191aa2723e */ /* 0x000fcc00000000ff */
[----:B------:R-:W1:Y:S01]  /*3780*/  MUFU.EX2 R29, R29 ;  /* 0x0000001d001d7308 */ /* 0x000e620000000800 */
[----:B0-----:R-:W-:-:S07]  /*3790*/  FADD.FTZ R49, R27, R0 ;  /* 0x000000001b317221 */ /* 0x001fce0000010000 */
[----:B------:R-:W0:Y:S01]  /*37a0*/  MUFU.EX2 R47, R47 ;  /* 0x0000002f002f7308 */ /* 0x000e220000000800 */
[C---:B---3--:R-:W-:Y:S01]  /*37b0*/  FADD.FTZ R0, R28.reuse, R49 ;  /* 0x000000311c007221 */ /* 0x048fe20000010000 */
[----:B------:R-:W-:-:S06]  /*37c0*/  F2FP.F16.F32.PACK_AB R164, R28, R27 ;  /* 0x0000001b1ca4723e */ /* 0x000fcc00000000ff */
[----:B------:R-:W3:Y:S01]  /*37d0*/  MUFU.EX2 R30, R30 ;  /* 0x0000001e001e7308 */ /* 0x000ee20000000800 */
[----:B-1----:R-:W-:-:S07]  /*37e0*/  FADD.FTZ R49, R29, R0 ;  /* 0x000000001d317221 */ /* 0x002fce0000010000 */
[----:B------:R-:W1:Y:S01]  /*37f0*/  MUFU.EX2 R50, R50 ;  /* 0x0000003200327308 */ /* 0x000e620000000800 */
[C---:B0-----:R-:W-:Y:S01]  /*3800*/  FADD.FTZ R57, R47.reuse, R12 ;  /* 0x0000000c2f397221 */ /* 0x041fe20000010000 */
[----:B------:R-:W-:-:S06]  /*3810*/  F2FP.F16.F32.PACK_AB R169, R47, R46 ;  /* 0x0000002e2fa9723e */ /* 0x000fcc00000000ff */
[----:B------:R-:W0:Y:S01]  /*3820*/  MUFU.EX2 R31, R31 ;  /* 0x0000001f001f7308 */ /* 0x000e220000000800 */
[C---:B---3--:R-:W-:Y:S01]  /*3830*/  FADD.FTZ R0, R30.reuse, R49 ;  /* 0x000000311e007221 */ /* 0x048fe20000010000 */
[----:B------:R-:W-:-:S06]  /*3840*/  F2FP.F16.F32.PACK_AB R166, R30, R29 ;  /* 0x0000001d1ea6723e */ /* 0x000fcc00000000ff */
[----:B------:R-:W3:Y:S01]  /*3850*/  MUFU.EX2 R51, R51 ;  /* 0x0000003300337308 */ /* 0x000ee20000000800 */
[----:B-1----:R-:W-:-:S07]  /*3860*/  FADD.FTZ R12, R50, R57 ;  /* 0x00000039320c7221 */ /* 0x002fce0000010000 */
[----:B------:R-:W1:Y:S01]  /*3870*/  MUFU.EX2 R32, R32 ;  /* 0x0000002000207308 */ /* 0x000e620000000800 */
[----:B0-----:R-:W-:-:S07]  /*3880*/  FADD.FTZ R49, R31, R0 ;  /* 0x000000001f317221 */ /* 0x001fce0000010000 */
[----:B------:R-:W0:Y:S01]  /*3890*/  MUFU.EX2 R54, R54 ;  /* 0x0000003600367308 */ /* 0x000e220000000800 */
[C---:B---3--:R-:W-:Y:S01]  /*38a0*/  FADD.FTZ R53, R51.reuse, R12 ;  /* 0x0000000c33357221 */ /* 0x048fe20000010000 */
[----:B------:R-:W-:-:S06]  /*38b0*/  F2FP.F16.F32.PACK_AB R171, R51, R50 ;  /* 0x0000003233ab723e */ /* 0x000fcc00000000ff */
[----:B------:R-:W3:Y:S01]  /*38c0*/  MUFU.EX2 R33, R33 ;  /* 0x0000002100217308 */ /* 0x000ee20000000800 */
[C---:B-1----:R-:W-:Y:S01]  /*38d0*/  FADD.FTZ R0, R32.reuse, R49 ;  /* 0x0000003120007221 */ /* 0x042fe20000010000 */
[----:B------:R-:W-:-:S06]  /*38e0*/  F2FP.F16.F32.PACK_AB R168, R32, R31 ;  /* 0x0000001f20a8723e */ /* 0x000fcc00000000ff */
[----:B------:R-:W1:Y:S01]  /*38f0*/  MUFU.EX2 R55, R55 ;  /* 0x0000003700377308 */ /* 0x000e620000000800 */
[----:B0-----:R-:W-:-:S07]  /*3900*/  FADD.FTZ R12, R54, R53 ;  /* 0x00000035360c7221 */ /* 0x001fce0000010000 */
[----:B------:R-:W0:Y:S01]  /*3910*/  MUFU.EX2 R34, R34 ;  /* 0x0000002200227308 */ /* 0x000e220000000800 */
[----:B---3--:R-:W-:-:S07]  /*3920*/  FADD.FTZ R43, R33, R0 ;  /* 0x00000000212b7221 */ /* 0x008fce0000010000 */
[----:B------:R-:W-:Y:S01]  /*3930*/  MUFU.EX2 R35, R35 ;  /* 0x0000002300237308 */ /* 0x000fe20000000800 */
[C---:B-1----:R-:W-:Y:S01]  /*3940*/  FADD.FTZ R49, R55.reuse, R12 ;  /* 0x0000000c37317221 */ /* 0x042fe20000010000 */
[----:B------:R-:W-:-:S06]  /*3950*/  F2FP.F16.F32.PACK_AB R173, R55, R54 ;  /* 0x0000003637ad723e */ /* 0x000fcc00000000ff */
[----:B------:R-:W1:Y:S01]  /*3960*/  MUFU.EX2 R36, R36 ;  /* 0x0000002400247308 */ /* 0x000e620000000800 */
[C---:B0-----:R-:W-:Y:S01]  /*3970*/  FADD.FTZ R12, R34.reuse, R43 ;  /* 0x0000002b220c7221 */ /* 0x041fe20000010000 */
[----:B------:R-:W-:-:S06]  /*3980*/  F2FP.F16.F32.PACK_AB R170, R34, R33 ;  /* 0x0000002122aa723e */ /* 0x000fcc00000000ff */
[----:B------:R-:W0:Y:S08]  /*3990*/  MUFU.EX2 R58, R58 ;  /* 0x0000003a003a7308 */ /* 0x000e300000000800 */
[----:B------:R3:W4:Y:S01]  /*39a0*/  MUFU.EX2 R174, R3 ;  /* 0x0000000300ae7308 */ /* 0x0007220000000800 */
[----:B-1----:R-:W-:-:S07]  /*39b0*/  F2FP.F16.F32.PACK_AB R172, R36, R35 ;  /* 0x0000002324ac723e */ /* 0x002fce00000000ff */
[----:B------:R-:W1:Y:S01]  /*39c0*/  MUFU.EX2 R45, R45 ;  /* 0x0000002d002d7308 */ /* 0x000e620000000800 */
[----:B---3--:R-:W-:Y:S01]  /*39d0*/  FADD.FTZ R3, R35, R12 ;  /* 0x0000000c23037221 */ /* 0x008fe20000010000 */
[----:B0-----:R-:W-:-:S03]  /*39e0*/  FADD.FTZ R0, R58, R49 ;  /* 0x000000313a007221 */ /* 0x001fc60000010000 */
[----:B------:R-:W-:-:S03]  /*39f0*/  FADD.FTZ R3, R36, R3 ;  /* 0x0000000324037221 */ /* 0x000fc60000010000 */
[----:B------:R-:W0:Y:S01]  /*3a00*/  MUFU.EX2 R37, R37 ;  /* 0x0000002500257308 */ /* 0x000e220000000800 */
[----:B----4-:R-:W-:Y:S01]  /*3a10*/  FADD.FTZ R10, R174, R3 ;  /* 0x00000003ae0a7221 */ /* 0x010fe20000010000 */
[C---:B-1----:R-:W-:Y:S01]  /*3a20*/  FADD.FTZ R0, R45.reuse, R0 ;  /* 0x000000002d007221 */ /* 0x042fe20000010000 */
[----:B------:R-:W-:Y:S02]  /*3a30*/  F2FP.F16.F32.PACK_AB R175, R45, R58 ;  /* 0x0000003a2daf723e */ /* 0x000fe400000000ff */
[C---:B0-----:R-:W-:Y:S01]  /*3a40*/  FADD.FTZ R3, R37.reuse, R10 ;  /* 0x0000000a25037221 */ /* 0x041fe20000010000 */
[----:B------:R-:W-:Y:S01]  /*3a50*/  F2FP.F16.F32.PACK_AB R174, R37, R174 ;  /* 0x000000ae25ae723e */ /* 0x000fe200000000ff */
[----:B--2---:R-:W-:Y:S06]  /*3a60*/  @!P0 BRA `(.L_x_13846) ;  /* 0x0000000000048947 */ /* 0x004fec0003800000 */
[----:B------:R-:W-:Y:S01]  /*3a70*/  BPT.TRAP 0x1 ;  /* 0x000000040000795c */ /* 0x000fe20000300000 */
.L_x_13846:
[----:B------:R0:W1:Y:S01]  /*3a80*/  SYNCS.PHASECHK.TRANS64.TRYWAIT P3, [R6+URZ+0x22850], R11 ;  /* 0x0228500b060075a7 */ /* 0x000062000806017f */
[----:B------:R-:W-:Y:S05]  /*3a90*/  @!P0 BRA `(.L_x_13847) ;  /* 0x0000000000048947 */ /* 0x000fea0003800000 */
[----:B------:R-:W-:Y:S01]  /*3aa0*/  BPT.TRAP 0x1 ;  /* 0x000000040000795c */ /* 0x000fe20000300000 */
.L_x_13847:
[----:B-1----:R-:W-:Y:S05]  /*3ab0*/  @P3 BRA `(.L_x_13848) ;  /* 0x0000000000083947 */ /* 0x002fea0003800000 */
[----:B------:R-:W1:Y:S02]  /*3ac0*/  SYNCS.PHASECHK.TRANS64.TRYWAIT P3, [R6+URZ+0x22850], R11 ;  /* 0x0228500b060075a7 */ /* 0x000e64000806017f */
[----:B-1----:R-:W-:Y:S05]  /*3ad0*/  @!P3 BRA `(.L_x_13849) ;  /* 0x000000ec0098b947 */ /* 0x002fea0003800000 */
.L_x_13848:
[----:B------:R-:W-:Y:S01]  /*3ae0*/  R2UR UR6, R7 ;  /* 0x00000000070672ca */ /* 0x000fe200000e0000 */
[----:B------:R2:W-:Y:S01]  /*3af0*/  BAR.SYNC.DEFER_BLOCKING R8, 0x100 ;  /* 0x000400080000751d */ /* 0x0005e20000010000 */
[----:B------:R-:W-:Y:S01]  /*3b00*/  UIADD3 UR23, UR49, -0x2, URZ ;  /* 0xfffffffe31177890 */ /* 0x000fe2000fffe03f */
[----:B01----:R-:W-:-:S04]  /*3b10*/  @!P2 VIADD R6, R6, 0x22860 ;  /* 0x000228600606a836 */ /* 0x003fc80000000000 */
        /* <DEDUP_REMOVED lines=59> */
[----:B------:R-:W-:-:S06]  /*3ed0*/  ULDC UR24, c[0x0][0x988] ;  /* 0x0002620000187ab9 */ /* 0x000fcc0000000800 */
.L_x_13859:
[----:B------:R-:W-:-:S04]  /*3ee0*/  UIADD3 UR37, UR37, 0x1, URZ ;  /* 0x0000000125257890 */ /* 0x000fc8000fffe03f */
[----:B------:R-:W-:-:S04]  /*3ef0*/  UISETP.NE.AND UP1, UPT, UR37, 0x2, UPT ;  /* 0x000000022500788c */ /* 0x000fc8000bf25270 */
[----:B------:R-:W-:Y:S02]  /*3f00*/  USEL UR6, URZ, 0x1, UP1 ;  /* 0x000000013f067887 */ /* 0x000fe40008800000 */
[----:B------:R-:W-:Y:S02]  /*3f10*/  USEL UR37, UR37, URZ, UP1 ;  /* 0x0000003f25257287 */ /* 0x000fe40008800000 */
[----:B------:R-:W-:Y:S01]  /*3f20*/  ULOP3.LUT UR38, UR38, UR6, URZ, 0x3c, !UPT ;  /* 0x0000000626267292 */ /* 0x000fe2000f8e3c3f */
[----:B0-----:R-:W-:Y:S11]  /*3f30*/  @!P0 BRA `(.L_x_13851) ;  /* 0x0000000000048947 */ /* 0x001ff60003800000 */
[----:B------:R-:W-:Y:S01]  /*3f40*/  BPT.TRAP 0x1 ;  /* 0x000000040000795c */ /* 0x000fe20000300000 */
.L_x_13851:
        /* <DEDUP_REMOVED lines=9> */
.L_x_13852:
[----:B-1----:R-:W-:Y:S05]  /*3fe0*/  @P3 BRA `(.L_x_13853) ;  /* 0x0000000000083947 */ /* 0x002fea0003800000 */
[----:B------:R-:W1:Y:S02]  /*3ff0*/  SYNCS.PHASECHK.TRANS64.TRYWAIT P3, [UR26+0x22830], R6 ;  /* 0x02283006ff0075a7 */ /* 0x000e64000806015a */
[----:B-1----:R-:W-:Y:S05]  /*4000*/  @!P3 BRA `(.L_x_13854) ;  /* 0x000000e80060b947 */ /* 0x002fea0003800000 */
.L_x_13853:
        /* <DEDUP_REMOVED lines=11> */
[----:B------:R-:W-:Y:S01]  /*40c0*/  UMOV UR15, 0x40000040 ;  /* 0x40000040000f7882 */ /* 0x000fe20000000000 */
[----:B--2---:R-:W-:Y:S01]  /*40d0*/  SHF.R.U32.HI R216, RZ, 0x7, R216 ;  /* 0x00000007ffd87819 */ /* 0x004fe200000116d8 */
[----:B------:R-:W-:-:S02]  /*40e0*/  WARPGROUP.DEPBAR.LE gsb0, 0x0 ;  /* 0x00008000000079c5 */ /* 0x000fc40000010000 */
[----:B------:R-:W-:-:S06]  /*40f0*/  WARPGROUP.ARRIVE ;  /* 0x00000000000079c5 */ /* 0x000fcc0000000000 */
[----:B------:R-:W-:Y:S01]  /*4100*/  HGMMA.64x96x16.F32 R152, gdesc[UR4], R152, gsb0 ;  /* 0x01600000049879f0 */ /* 0x000fe20008000898 */
[----:B------:R-:W-:Y:S02]  /*4110*/  @UP0 ULDC UR6, c[0x0][0x44c] ;  /* 0x0001130000060ab9 */ /* 0x000fe40000000800 */
[----:B-1----:R-:W-:Y:S01]  /*4120*/  @P1 IMAD.HI.U32 R5, R4, UR6, RZ ;  /* 0x0000000604051c27 */ /* 0x002fe2000f8e00ff */
[----:B------:R-:W-:-:S04]  /*4130*/  @UP0 ULDC UR6, c[0x0][0x450] ;  /* 0x0001140000060ab9 */ /* 0x000fc80000000800 */
[----:B------:R-:W-:Y:S01]  /*4140*/  @P1 SHF.R.U32.HI R4, RZ, UR6, R5 ;  /* 0x00000006ff041c19 */ /* 0x000fe20008011605 */
[----:B------:R-:W-:Y:S01]  /*4150*/  UMOV UR6, 0x1 ;  /* 0x0000000100067882 */ /* 0x000fe20000000000 */
[----:B------:R-:W-:Y:S01]  /*4160*/  IMAD.U32 R5, RZ, RZ, UR44 ;  /* 0x0000002cff057e24 */ /* 0x000fe2000f8e00ff */
[----:B------:R-:W-:Y:S02]  /*4170*/  UIMAD UR6, UR23, -0x60, UR6 ;  /* 0xffffffa0170678a4 */ /* 0x000fe4000f8e0206 */
[----:B------:R-:W1:Y:S01]  /*4180*/  SHFL.IDX PT, R9, R4, 0x1, 0x1c1f ;  /* 0x003c1f0004097f89 */ /* 0x000e6200000e0000 */
        /* <DEDUP_REMOVED lines=14> */
[----:B------:R-:W-:Y:S01]  /*4270*/  IMAD R162, R17, R162, UR6 ;  /* 0x0000000611a27e24 */ /* 0x000fe2000f8e02a2 */
[----:B------:R-:W2:Y:S01]  /*4280*/  MUFU.TANH R154, R154 ;  /* 0x0000009a009a7308 */ /* 0x000ea20000002400 */
[----:B------:R-:W-:Y:S01]  /*4290*/  FMUL.FTZ R213, R152, UR25 ;  /* 0x0000001998d57c20 */ /* 0x000fe20008410000 */
[----:B------:R-:W-:Y:S01]  /*42a0*/  FMUL.FTZ R211, R160, UR25 ;  /* 0x00000019a0d37c20 */ /* 0x000fe20008410000 */
[----:B------:R-:W-:Y:S01]  /*42b0*/  FMUL.FTZ R160, R169, UR25 ;  /* 0x00000019a9a07c20 */ /* 0x000fe20008410000 */
[----:B------:R-:W-:Y:S01]  /*42c0*/  IADD3 R162, -R5, UR42, R162 ;  /* 0x0000002a05a27c10 */ /* 0x000fe2000fffe1a2 */
[----:B------:R-:W-:Y:S01]  /*42d0*/  FMUL.FTZ R169, R163, UR25 ;  /* 0x00000019a3a97c20 */ /* 0x000fe20008410000 */
[----:B------:R-:W-:Y:S01]  /*42e0*/  FMUL.FTZ R210, R161, UR25 ;  /* 0x00000019a1d27c20 */ /* 0x000fe20008410000 */
[----:B------:R-:W-:Y:S01]  /*42f0*/  FMUL.FTZ R161, R165, UR25 ;  /* 0x00000019a5a17c20 */ /* 0x000fe20008410000 */
[----:B------:R3:W4:Y:S01]  /*4300*/  MUFU.TANH R11, R155 ;  /* 0x0000009b000b7308 */ /* 0x0007220000002400 */
[----:B-1----:R-:W-:-:S02]  /*4310*/  IMAD.IADD R152, R162, 0x1, R9 ;  /* 0x00000001a2987824 */ /* 0x002fc400078e0209 */
[----:B------:R-:W-:Y:S01]  /*4320*/  FMUL.FTZ R165, R166, UR25 ;  /* 0x00000019a6a57c20 */ /* 0x000fe20008410000 */
[----:B------:R-:W-:Y:S01]  /*4330*/  FMUL.FTZ R163, R167, UR25 ;  /* 0x00000019a7a37c20 */ /* 0x000fe20008410000 */
[----:B------:R-:W-:Y:S01]  /*4340*/  FMUL.FTZ R5, R179, UR25 ;  /* 0x00000019b3057c20 */ /* 0x000fe20008410000 */
[----:B------:R-:W-:Y:S01]  /*4350*/  FMUL.FTZ R214, R156, UR25 ;  /* 0x000000199cd67c20 */ /* 0x000fe20008410000 */
[C---:B------:R-:W-:Y:S01]  /*4360*/  ISETP.GT.AND P3, PT, R152.reuse, RZ, PT ;  /* 0x000000ff9800720c */ /* 0x040fe20003f64270 */
[----:B------:R-:W-:Y:S01]  /*4370*/  FMUL.FTZ R156, R171, UR25 ;  /* 0x00000019ab9c7c20 */ /* 0x000fe20008410000 */
[----:B------:R1:W5:Y:S01]  /*4380*/  MUFU.TANH R15, R158 ;  /* 0x0000009e000f7308 */ /* 0x0003620000002400 */
[----:B------:R-:W-:Y:S01]  /*4390*/  ISETP.GT.AND P4, PT, R152, 0x1, PT ;  /* 0x000000019800780c */ /* 0x000fe20003f84270 */
[----:B------:R-:W-:Y:S01]  /*43a0*/  FMUL.FTZ R12, R175, UR25 ;  /* 0x00000019af0c7c20 */ /* 0x000fe20008410000 */
[----:B--2---:R-:W-:Y:S01]  /*43b0*/  FSEL R159, R154, -INF , P3 ;  /* 0xff8000009a9f7808 */ /* 0x004fe20001800000 */
[----:B---3--:R-:W-:Y:S01]  /*43c0*/  FMUL.FTZ R155, R174, UR25 ;  /* 0x00000019ae9b7c20 */ /* 0x008fe20008410000 */
[----:B------:R-:W-:Y:S01]  /*43d0*/  ISETP.GT.AND P3, PT, R152, 0x8, PT ;  /* 0x000000089800780c */ /* 0x000fe20003f64270 */
[----:B------:R-:W-:Y:S01]  /*43e0*/  FMUL.FTZ R10, R178, UR25 ;  /* 0x00000019b20a7c20 */ /* 0x000fe20008410000 */
[----:B------:R-:W-:Y:S01]  /*43f0*/  FMNMX.FTZ R20, R159, R7, !PT ;  /* 0x000000079f147209 */ /* 0x000fe20007810000 */
[----:B------:R-:W2:Y:S01]  /*4400*/  MUFU.TANH R14, R14 ;  /* 0x0000000e000e7308 */ /* 0x000ea20000002400 */
[----:B----4-:R-:W-:Y:S01]  /*4410*/  FSEL R167, R11, -INF , P4 ;  /* 0xff8000000ba77808 */ /* 0x010fe20002000000 */
[----:B-1----:R-:W-:Y:S01]  /*4420*/  FMUL.FTZ R158, R170, UR25 ;  /* 0x00000019aa9e7c20 */ /* 0x002fe20008410000 */
[----:B------:R-:W-:Y:S01]  /*4430*/  ISETP.GT.AND P4, PT, R152, 0x9, PT ;  /* 0x000000099800780c */ /* 0x000fe20003f84270 */
[----:B------:R-:W-:Y:S01]  /*4440*/  FMUL.FTZ R9, R182, UR25 ;  /* 0x00000019b6097c20 */ /* 0x000fe20008410000 */
[----:B------:R-:W-:Y:S01]  /*4450*/  FMNMX.FTZ R20, R167, R20, !PT ;  /* 0x00000014a7147209 */ /* 0x000fe20007810000 */
[----:B------:R-:W-:Y:S01]  /*4460*/  FMUL.FTZ R11, R183, UR25 ;  /* 0x00000019b70b7c20 */ /* 0x000fe20008410000 */
[----:B------:R-:W-:Y:S01]  /*4470*/  FMUL.FTZ R186, R186, UR25 ;  /* 0x00000019baba7c20 */ /* 0x000fe20008410000 */
[----:B------:R-:W1:Y:S01]  /*4480*/  MUFU.TANH R13, R13 ;  /* 0x0000000d000d7308 */ /* 0x000e620000002400 */
        /* <DEDUP_REMOVED lines=40> */
[----:B-1----:R-:W-:-:S02]  /*4710*/  FSEL R163, R163, -INF , P4 ;  /* 0xff800000a3a37808 */ /* 0x002fc40002000000 */
[----:B------:R-:W-:Y:S02]  /*4720*/  ISETP.GT.AND P4, PT, R152, 0x21, PT ;  /* 0x000000219800780c */ /* 0x000fe40003f84270 */
[----:B------:R-:W-:-:S03]  /*4730*/  FMNMX.FTZ R13, R163, R20, !PT ;  /* 0x00000014a30d7209 */ /* 0x000fc60007810000 */
[----:B------:R-:W1:Y:S01]  /*4740*/  MUFU.TANH R155, R155 ;  /* 0x0000009b009b7308 */ /* 0x000e620000002400 */
[----:B---3--:R-:W-:Y:S02]  /*4750*/  FSEL R158, R158, -INF , P3 ;  /* 0xff8000009e9e7808 */ /* 0x008fe40001800000 */
[----:B------:R-:W-:Y:S02]  /*4760*/  ISETP.GT.AND P3, PT, R152, 0x28, PT ;  /* 0x000000289800780c */ /* 0x000fe40003f64270 */
[----:B------:R-:W-:-:S03]  /*4770*/  FMNMX.FTZ R13, R158, R13, !PT ;  /* 0x0000000d9e0d7209 */ /* 0x000fc60007810000 */
[----:B------:R-:W3:Y:S01]  /*4780*/  MUFU.TANH R12, R12 ;  /* 0x0000000c000c7308 */ /* 0x000ee20000002400 */
[----:B--2---:R-:W-:Y:S02]  /*4790*/  FSEL R156, R156, -INF , P4 ;  /* 0xff8000009c9c7808 */ /* 0x004fe40002000000 */
[----:B------:R-:W-:Y:S02]  /*47a0*/  ISETP.GT.AND P4, PT, R152, 0x29, PT ;  /* 0x000000299800780c */ /* 0x000fe40003f84270 */
[----:B------:R-:W-:-:S03]  /*47b0*/  FMNMX.FTZ R14, R156, R13, !PT ;  /* 0x0000000d9c0e7209 */ /* 0x000fc60007810000 */
[----:B------:R-:W2:Y:S01]  /*47c0*/  MUFU.TANH R10, R10 ;  /* 0x0000000a000a7308 */ /* 0x000ea20000002400 */
[----:B-1----:R-:W-:Y:S02]  /*47d0*/  FSEL R155, R155, -INF , P3 ;  /* 0xff8000009b9b7808 */ /* 0x002fe40001800000 */
        /* <DEDUP_REMOVED lines=23> */
[----:B-1----:R-:W-:Y:S01]  /*4950*/  FSEL R14, R186, -INF , P3 ;  /* 0xff800000ba0e7808 */ /* 0x002fe20001800000 */
[----:B------:R-:W-:Y:S01]  /*4960*/  FMUL.FTZ R186, R196, UR25 ;  /* 0x00000019c4ba7c20 */ /* 0x000fe20008410000 */
[----:B------:R-:W-:Y:S02]  /*4970*/  ISETP.GT.AND P3, PT, R152, 0x48, PT ;  /* 0x000000489800780c */ /* 0x000fe40003f64270 */
[----:B------:R-:W-:-:S03]  /*4980*/  FMNMX.FTZ R20, R14, R15, !PT ;  /* 0x0000000f0e147209 */ /* 0x000fc60007810000 */
[----:B------:R-:W1:Y:S01]  /*4990*/  MUFU.TANH R191, R191 ;  /* 0x000000bf00bf7308 */ /* 0x000e620000002400 */
[----:B---3--:R-:W-:Y:S01]  /*49a0*/  FSEL R13, R187, -INF , P4 ;  /* 0xff800000bb0d7808 */ /* 0x008fe20002000000 */
[----:B------:R-:W-:Y:S01]  /*49b0*/  FMUL.FTZ R187, R197, UR25 ;  /* 0x00000019c5bb7c20 */ /* 0x000fe20008410000 */
        /* <DEDUP_REMOVED lines=19> */
[----:B-1----:R-:W-:-:S04]  /*4af0*/  FSEL R152, R198, -INF , P3 ;  /* 0xff800000c6987808 */ /* 0x002fc80001800000 */
[----:B------:R-:W-:Y:S01]  /*4b00*/  FMNMX.FTZ R166, R152, R173, !PT ;  /* 0x000000ad98a67209 */ /* 0x000fe20007810000 */
[----:B------:R-:W-:Y:S01]  /*4b10*/  FMUL.FTZ R173, R176, UR25 ;  /* 0x00000019b0ad7c20 */ /* 0x000fe20008410000 */
[----:B------:R-:W-:Y:S01]  /*4b20*/  FMUL.FTZ R176, R180, UR25 ;  /* 0x00000019b4b07c20 */ /* 0x000fe20008410000 */
[----:B------:R-:W1:Y:S01]  /*4b30*/  MUFU.TANH R215, R215 ;  /* 0x000000d700d77308 */ /* 0x000e620000002400 */
[----:B---3--:R-:W-:Y:S01]  /*4b40*/  FSEL R153, R199, -INF , P4 ;  /* 0xff800000c7997808 */ /* 0x008fe20002000000 */
[----:B------:R-:W-:Y:S01]  /*4b50*/  FMUL.FTZ R180, R188, UR25 ;  /* 0x00000019bcb47c20 */ /* 0x000fe20008410000 */
[----:B------:R-:W-:Y:S02]  /*4b60*/  IMAD.U32 R199, RZ, RZ, UR26 ;  /* 0x0000001affc77e24 */ /* 0x000fe4000f8e00ff */
[----:B------:R-:W-:-:S03]  /*4b70*/  FMNMX.FTZ R166, R153, R166, !PT ;  /* 0x000000a699a67209 */ /* 0x000fc60007810000 */
[----:B------:R-:W3:Y:S02]  /*4b80*/  MUFU.TANH R214, R214 ;  /* 0x000000d600d67308 */ /* 0x000ee40000002400 */
[----:B------:R-:W4:Y:S06]  /*4b90*/  SHFL.BFLY PT, R183, R166, 0x2, 0x1f ;  /* 0x0c401f00a6b77f89 */ /* 0x000f2c00000e0000 */
[----:B------:R-:W5:Y:S08]  /*4ba0*/  MUFU.TANH R212, R212 ;  /* 0x000000d400d47308 */ /* 0x000f700000002400 */
[----:B------:R-:W0:Y:S08]  /*4bb0*/  MUFU.TANH R211, R211 ;  /* 0x000000d300d37308 */ /* 0x000e300000002400 */
[----:B------:R-:W0:Y:S01]  /*4bc0*/  MUFU.TANH R210, R210 ;  /* 0x000000d200d27308 */ /* 0x000e220000002400 */
[----:B----4-:R-:W-:-:S02]  /*4bd0*/  FMNMX.FTZ R168, R166, R183, !PT ;  /* 0x000000b7a6a87209 */ /* 0x010fc40007810000 */
[----:B------:R-:W4:Y:S04]  /*4be0*/  SHFL.IDX PT, R183, R4, RZ, 0x1c1f ;  /* 0x001c1fff04b77589 */ /* 0x000f2800000e0000 */
[----:B------:R-:W2:Y:S01]  /*4bf0*/  SHFL.BFLY PT, R191, R168, 0x1, 0x1f ;  /* 0x0c201f00a8bf7f89 */ /* 0x000ea200000e0000 */
[----:B------:R-:W0:Y:S08]  /*4c00*/  MUFU.TANH R164, R164 ;  /* 0x000000a400a47308 */ /* 0x000e300000002400 */
[----:B------:R-:W0:Y:S08]  /*4c10*/  MUFU.TANH R161, R161 ;  /* 0x000000a100a17308 */ /* 0x000e300000002400 */
[----:B------:R-:W0:Y:S01]  /*4c20*/  MUFU.TANH R157, R157 ;  /* 0x0000009d009d7308 */ /* 0x000e220000002400 */
[----:B----4-:R-:W-:Y:S01]  /*4c30*/  IMAD.IADD R183, R162, 0x1, R183 ;  /* 0x00000001a2b77824 */ /* 0x010fe200078e02b7 */
[----:B--2---:R-:W-:-:S06]  /*4c40*/  FMNMX.FTZ R4, R168, R191, !PT ;  /* 0x000000bfa8047209 */ /* 0x004fcc0007810000 */
[----:B------:R-:W2:Y:S01]  /*4c50*/  MUFU.TANH R160, R160 ;  /* 0x000000a000a07308 */ /* 0x000ea20000002400 */
[C---:B------:R-:W-:Y:S02]  /*4c60*/  ISETP.GT.AND P3, PT, R183.reuse, RZ, PT ;  /* 0x000000ffb700720c */ /* 0x040fe40003f64270 */
[----:B------:R-:W-:Y:S01]  /*4c70*/  ISETP.GT.AND P6, PT, R183, 0x1, PT ;  /* 0x00000001b700780c */ /* 0x000fe20003fc4270 */
[----:B------:R-:W-:Y:S01]  /*4c80*/  FMUL.FTZ R166, R4, UR10 ;  /* 0x0000000a04a67c20 */ /* 0x000fe20008410000 */
[----:B------:R-:W-:Y:S02]  /*4c90*/  FSEL R213, R213, -INF , P3 ;  /* 0xff800000d5d57808 */ /* 0x000fe40001800000 */
[----:B------:R-:W-:Y:S01]  /*4ca0*/  ISETP.GT.AND P5, PT, R183, 0x8, PT ;  /* 0x00000008b700780c */ /* 0x000fe20003fa4270 */
[----:B------:R-:W4:Y:S01]  /*4cb0*/  MUFU.TANH R170, R170 ;  /* 0x000000aa00aa7308 */ /* 0x000f220000002400 */
[----:B-1----:R-:W-:Y:S02]  /*4cc0*/  FSEL R215, R215, -INF , P6 ;  /* 0xff800000d7d77808 */ /* 0x002fe40003000000 */
[----:B------:R-:W-:-:S02]  /*4cd0*/  FMNMX.FTZ R162, R213, R8, !PT ;  /* 0x00000008d5a27209 */ /* 0x000fc40007810000 */
[----:B------:R-:W-:Y:S02]  /*4ce0*/  ISETP.GT.AND P4, PT, R183, 0x9, PT ;  /* 0x00000009b700780c */ /* 0x000fe40003f84270 */
[----:B---3--:R-:W-:Y:S01]  /*4cf0*/  FSEL R214, R214, -INF , P5 ;  /* 0xff800000d6d67808 */ /* 0x008fe20002800000 */
[----:B------:R-:W1:Y:S01]  /*4d00*/  MUFU.TANH R172, R172 ;  /* 0x000000ac00ac7308 */ /* 0x000e620000002400 */
[----:B------:R-:W-:Y:S02]  /*4d10*/  FMNMX.FTZ R189, R215, R162, !PT ;  /* 0x000000a2d7bd7209 */ /* 0x000fe40007810000 */
[C---:B------:R-:W-:Y:S02]  /*4d20*/  ISETP.GT.AND P3, PT, R183.reuse, 0x10, PT ;  /* 0x00000010b700780c */ /* 0x040fe40003f64270 */
[----:B-----5:R-:W-:Y:S02]  /*4d30*/  FSEL R212, R212, -INF , P4 ;  /* 0xff800000d4d47808 */ /* 0x020fe40002000000 */
[----:B------:R-:W-:Y:S01]  /*4d40*/  FMNMX.FTZ R189, R214, R189, !PT ;  /* 0x000000bdd6bd7209 */ /* 0x000fe20007810000 */
[----:B------:R-:W3:Y:S01]  /*4d50*/  MUFU.TANH R173, R173 ;  /* 0x000000ad00ad7308 */ /* 0x000ee20000002400 */
[----:B------:R-:W-:-:S02]  /*4d60*/  ISETP.GT.AND P4, PT, R183, 0x11, PT ;  /* 0x00000011b700780c */ /* 0x000fc40003f84270 */
[----:B0-----:R-:W-:Y:S02]  /*4d70*/  FSEL R211, R211, -INF , P3 ;  /* 0xff800000d3d37808 */ /* 0x001fe40001800000 */
[----:B------:R-:W-:Y:S02]  /*4d80*/  FMNMX.FTZ R162, R212, R189, !PT ;  /* 0x000000bdd4a27209 */ /* 0x000fe40007810000 */
[----:B------:R-:W-:Y:S01]  /*4d90*/  ISETP.GT.AND P3, PT, R183, 0x18, PT ;  /* 0x00000018b700780c */ /* 0x000fe20003f64270 */
[----:B------:R-:W0:Y:S01]  /*4da0*/  MUFU.TANH R174, R174 ;  /* 0x000000ae00ae7308 */ /* 0x000e220000002400 */
[----:B------:R-:W-:Y:S02]  /*4db0*/  FSEL R210, R210, -INF , P4 ;  /* 0xff800000d2d27808 */ /* 0x000fe40002000000 */
[----:B------:R-:W-:Y:S02]  /*4dc0*/  FMNMX.FTZ R189, R211, R162, !PT ;  /* 0x000000a2d3bd7209 */ /* 0x000fe40007810000 */
[----:B------:R-:W-:-:S02]  /*4dd0*/  FSETP.NEU.FTZ.AND P6, PT, R4, -INF , PT ;  /* 0xff8000000400780b */ /* 0x000fc40003fdd000 */
[C---:B------:R-:W-:Y:S01]  /*4de0*/  ISETP.GT.AND P4, PT, R183.reuse, 0x19, PT ;  /* 0x00000019b700780c */ /* 0x040fe20003f84270 */
[----:B------:R-:W5:Y:S01]  /*4df0*/  MUFU.TANH R176, R176 ;  /* 0x000000b000b07308 */ /* 0x000f620000002400 */
[----:B------:R-:W-:Y:S02]  /*4e00*/  FSEL R164, R164, -INF , P3 ;  /* 0xff800000a4a47808 */ /* 0x000fe40001800000 */
[----:B------:R-:W-:Y:S02]  /*4e10*/  FMNMX.FTZ R189, R210, R189, !PT ;  /* 0x000000bdd2bd7209 */ /* 0x000fe40007810000 */
[----:B------:R-:W-:Y:S02]  /*4e20*/  FSEL R166, R166, RZ, P6 ;  /* 0x000000ffa6a67208 */ /* 0x000fe40003000000 */
[----:B------:R-:W-:Y:S01]  /*4e30*/  ISETP.GT.AND P3, PT, R183, 0x20, PT ;  /* 0x00000020b700780c */ /* 0x000fe20003f64270 */
[----:B------:R-:W5:Y:S01]  /*4e40*/  MUFU.TANH R177, R177 ;  /* 0x000000b100b17308 */ /* 0x000f620000002400 */
[----:B------:R-:W-:Y:S01]  /*4e50*/  FSEL R161, R161, -INF , P4 ;  /* 0xff800000a1a17808 */ /* 0x000fe20002000000 */
[--C-:B------:R-:W-:Y:S01]  /*4e60*/  FFMA.FTZ R162, R167, UR10, -R166.reuse ;  /* 0x0000000aa7a27c23 */ /* 0x100fe200080108a6 */
[----:B------:R-:W-:Y:S01]  /*4e70*/  FMNMX.FTZ R168, R164, R189, !PT ;  /* 0x000000bda4a87209 */ /* 0x000fe20007810000 */
[--C-:B------:R-:W-:Y:S01]  /*4e80*/  FFMA.FTZ R189, R175, UR10, -R166.reuse ;  /* 0x0000000aafbd7c23 */ /* 0x100fe200080108a6 */
[----:B------:R-:W-:Y:S01]  /*4e90*/  ISETP.GT.AND P4, PT, R183, 0x21, PT ;  /* 0x00000021b700780c */ /* 0x000fe20003f84270 */
[--C-:B------:R-:W-:Y:S01]  /*4ea0*/  FFMA.FTZ R159, R159, UR10, -R166.reuse ;  /* 0x0000000a9f9f7c23 */ /* 0x100fe200080108a6 */
[----:B------:R-:W-:Y:S01]  /*4eb0*/  FSEL R167, R157, -INF , P3 ;  /* 0xff8000009da77808 */ /* 0x000fe20001800000 */
[--C-:B------:R-:W-:Y:S01]  /*4ec0*/  FFMA.FTZ R157, R179, UR10, -R166.reuse ;  /* 0x0000000ab39d7c23 */ /* 0x100fe200080108a6 */
[----:B------:R-:W-:Y:S01]  /*4ed0*/  FMNMX.FTZ R188, R161, R168, !PT ;  /* 0x000000a8a1bc7209 */ /* 0x000fe20007810000 */
[----:B------:R-:W5:Y:S01]  /*4ee0*/  MUFU.TANH R178, R178 ;  /* 0x000000b200b27308 */ /* 0x000f620000002400 */
[----:B------:R-:W-:Y:S01]  /*4ef0*/  ISETP.GT.AND P3, PT, R183, 0x28, PT ;  /* 0x00000028b700780c */ /* 0x000fe20003f64270 */
[--C-:B------:R-:W-:Y:S01]  /*4f00*/  FFMA.FTZ R169, R169, UR10, -R166.reuse ;  /* 0x0000000aa9a97c23 */ /* 0x100fe200080108a6 */
[----:B--2---:R-:W-:Y:S01]  /*4f10*/  FSEL R168, R160, -INF , P4 ;  /* 0xff800000a0a87808 */ /* 0x004fe20002000000 */
[--C-:B------:R-:W-:Y:S01]  /*4f20*/  FFMA.FTZ R160, R171, UR10, -R166.reuse ;  /* 0x0000000aaba07c23 */ /* 0x100fe200080108a6 */
[----:B------:R-:W-:Y:S01]  /*4f30*/  FMNMX.FTZ R179, R167, R188, !PT ;  /* 0x000000bca7b37209 */ /* 0x000fe20007810000 */
[--C-:B------:R-:W-:Y:S01]  /*4f40*/  FFMA.FTZ R165, R165, UR10, -R166.reuse ;  /* 0x0000000aa5a57c23 */ /* 0x100fe200080108a6 */
[----:B------:R-:W-:Y:S01]  /*4f50*/  ISETP.GT.AND P4, PT, R183, 0x29, PT ;  /* 0x00000029b700780c */ /* 0x000fe20003f84270 */
[----:B------:R-:W2:Y:S01]  /*4f60*/  MUFU.TANH R181, R181 ;  /* 0x000000b500b57308 */ /* 0x000ea20000002400 */
[----:B----4-:R-:W-:Y:S01]  /*4f70*/  FSEL R170, R170, -INF , P3 ;  /* 0xff800000aaaa7808 */ /* 0x010fe20001800000 */
[--C-:B------:R-:W-:Y:S01]  /*4f80*/  FFMA.FTZ R158, R158, UR10, -R166.reuse ;  /* 0x0000000a9e9e7c23 */ /* 0x100fe200080108a6 */
[----:B------:R-:W-:Y:S01]  /*4f90*/  FMNMX.FTZ R179, R168, R179, !PT ;  /* 0x000000b3a8b37209 */ /* 0x000fe20007810000 */
[--C-:B------:R-:W-:Y:S01]  /*4fa0*/  FFMA.FTZ R10, R10, UR10, -R166.reuse ;  /* 0x0000000a0a0a7c23 */ /* 0x100fe200080108a6 */
[----:B-1----:R-:W-:Y:S01]  /*4fb0*/  FSEL R171, R172, -INF , P4 ;  /* 0xff800000acab7808 */ /* 0x002fe20002000000 */
[--C-:B------:R-:W-:Y:S01]  /*4fc0*/  FFMA.FTZ R11, R11, UR10, -R166.reuse ;  /* 0x0000000a0b0b7c23 */ /* 0x100fe200080108a6 */
[C---:B------:R-:W-:Y:S01]  /*4fd0*/  ISETP.GT.AND P3, PT, R183.reuse, 0x30, PT ;  /* 0x00000030b700780c */ /* 0x040fe20003f64270 */
[----:B------:R-:W1:Y:S01]  /*4fe0*/  MUFU.TANH R180, R180 ;  /* 0x000000b400b47308 */ /* 0x000e620000002400 */
        /* <DEDUP_REMOVED lines=10> */
[----:B0-----:R-:W-:Y:S01]  /*5090*/  FSEL R174, R174, -INF , P4 ;  /* 0xff800000aeae7808 */ /* 0x001fe20002000000 */
[--C-:B------:R-:W-:Y:S01]  /*50a0*/  FFMA.FTZ R21, R21, UR10, -R166.reuse ;  /* 0x0000000a15157c23 */ /* 0x100fe200080108a6 */
[----:B------:R-:W-:Y:S01]  /*50b0*/  FMNMX.FTZ R179, R173, R188, !PT ;  /* 0x000000bcadb37209 */ /* 0x000fe20007810000 */
[--C-:B------:R-:W-:Y:S01]  /*50c0*/  FFMA.FTZ R154, R154, UR10, -R166.reuse ;  /* 0x0000000a9a9a7c23 */ /* 0x100fe200080108a6 */
[----:B------:R-:W-:Y:S01]  /*50d0*/  ISETP.GT.AND P4, PT, R183, 0x39, PT ;  /* 0x00000039b700780c */ /* 0x000fe20003f84270 */
[----:B------:R-:W0:Y:S01]  /*50e0*/  MUFU.TANH R182, R182 ;  /* 0x000000b600b67308 */ /* 0x000e220000002400 */
[----:B-----5:R-:W-:Y:S01]  /*50f0*/  FSEL R175, R176, -INF , P3 ;  /* 0xff800000b0af7808 */ /* 0x020fe20001800000 */
[----:B------:R-:W-:Y:S01]  /*5100*/  FFMA.FTZ R152, R152, UR10, -R166 ;  /* 0x0000000a98987c23 */ /* 0x000fe200080108a6 */
[----:B------:R-:W-:-:S02]  /*5110*/  FMNMX.FTZ R188, R174, R179, !PT ;  /* 0x000000b3aebc7209 */ /* 0x000fc40007810000 */
[----:B------:R-:W-:Y:S02]  /*5120*/  ISETP.GT.AND P3, PT, R183, 0x40, PT ;  /* 0x00000040b700780c */ /* 0x000fe40003f64270 */
[----:B------:R-:W-:Y:S01]  /*5130*/  FSEL R176, R177, -INF , P4 ;  /* 0xff800000b1b07808 */ /* 0x000fe20002000000 */
[----:B------:R-:W4:Y:S01]  /*5140*/  MUFU.TANH R185, R185 ;  /* 0x000000b900b97308 */ /* 0x000f220000002400 */
[----:B------:R-:W-:Y:S01]  /*5150*/  FMNMX.FTZ R179, R175, R188, !PT ;  /* 0x000000bcafb37209 */ /* 0x000fe20007810000 */
[----:B------:R-:W-:Y:S01]  /*5160*/  FFMA.FTZ R188, R163, UR10, -R166 ;  /* 0x0000000aa3bc7c23 */ /* 0x000fe200080108a6 */
[----:B------:R-:W-:Y:S02]  /*5170*/  FSEL R177, R178, -INF , P3 ;  /* 0xff800000b2b17808 */ /* 0x000fe40001800000 */
[C---:B------:R-:W-:Y:S02]  /*5180*/  ISETP.GT.AND P4, PT, R183.reuse, 0x41, PT ;  /* 0x00000041b700780c */ /* 0x040fe40003f84270 */
[----:B------:R-:W-:Y:S01]  /*5190*/  FMNMX.FTZ R178, R176, R179, !PT ;  /* 0x000000b3b0b27209 */ /* 0x000fe20007810000 */
[----:B------:R-:W5:Y:S01]  /*51a0*/  MUFU.TANH R186, R186 ;  /* 0x000000ba00ba7308 */ /* 0x000f620000002400 */
[----:B------:R-:W-:-:S02]  /*51b0*/  ISETP.GT.AND P3, PT, R183, 0x48, PT ;  /* 0x00000048b700780c */ /* 0x000fc40003f64270 */
[----:B--2---:R-:W-:Y:S02]  /*51c0*/  FSEL R179, R181, -INF , P4 ;  /* 0xff800000b5b37808 */ /* 0x004fe40002000000 */
[----:B------:R-:W-:Y:S02]  /*51d0*/  FMNMX.FTZ R178, R177, R178, !PT ;  /* 0x000000b2b1b27209 */ /* 0x000fe40007810000 */
[----:B------:R-:W-:Y:S01]  /*51e0*/  ISETP.GT.AND P4, PT, R183, 0x49, PT ;  /* 0x00000049b700780c */ /* 0x000fe20003f84270 */
[----:B------:R-:W2:Y:S01]  /*51f0*/  MUFU.TANH R187, R187 ;  /* 0x000000bb00bb7308 */ /* 0x000ea20000002400 */
[----:B-1----:R-:W-:Y:S02]  /*5200*/  FSEL R180, R180, -INF , P3 ;  /* 0xff800000b4b47808 */ /* 0x002fe40001800000 */
[----:B------:R-:W-:Y:S02]  /*5210*/  FMNMX.FTZ R181, R179, R178, !PT ;  /* 0x000000b2b3b57209 */ /* 0x000fe40007810000 */
[----:B---3--:R-:W-:-:S02]  /*5220*/  FSEL R163, R184, -INF , P4 ;  /* 0xff800000b8a37808 */ /* 0x008fc40002000000 */
[C---:B------:R-:W-:Y:S01]  /*5230*/  ISETP.GT.AND P3, PT, R183.reuse, 0x50, PT ;  /* 0x00000050b700780c */ /* 0x040fe20003f64270 */
[----:B------:R-:W-:Y:S01]  /*5240*/  MUFU.EX2 R178, R188 ;  /* 0x000000bc00b27308 */ /* 0x000fe20000000800 */
[----:B------:R-:W-:Y:S02]  /*5250*/  FMNMX.FTZ R184, R180, R181, !PT ;  /* 0x000000b5b4b87209 */ /* 0x000fe40007810000 */
[----:B------:R-:W-:Y:S02]  /*5260*/  ISETP.GT.AND P4, PT, R183, 0x51, PT ;  /* 0x00000051b700780c */ /* 0x000fe40003f84270 */
[----:B0-----:R-:W-:Y:S02]  /*5270*/  FSEL R181, R182, -INF , P3 ;  /* 0xff800000b6b57808 */ /* 0x001fe40001800000 */
[----:B------:R-:W-:Y:S01]  /*5280*/  FMNMX.FTZ R184, R163, R184, !PT ;  /* 0x000000b8a3b87209 */ /* 0x000fe20007810000 */
[----:B------:R0:W-:Y:S01]  /*5290*/  MUFU.EX2 R172, R189 ;  /* 0x000000bd00ac7308 */ /* 0x0001e20000000800 */
[----:B----4-:R-:W-:-:S02]  /*52a0*/  FSEL R182, R185, -INF , P4 ;  /* 0xff800000b9b67808 */ /* 0x010fc40002000000 */
[----:B------:R-:W-:Y:S02]  /*52b0*/  ISETP.GT.AND P3, PT, R183, 0x58, PT ;  /* 0x00000058b700780c */ /* 0x000fe40003f64270 */
[----:B------:R-:W-:Y:S02]  /*52c0*/  FMNMX.FTZ R185, R181, R184, !PT ;  /* 0x000000b8b5b97209 */ /* 0x000fe40007810000 */
[----:B------:R-:W-:Y:S01]  /*52d0*/  ISETP.GT.AND P4, PT, R183, 0x59, PT ;  /* 0x00000059b700780c */ /* 0x000fe20003f84270 */
[--C-:B------:R-:W-:Y:S01]  /*52e0*/  FFMA.FTZ R183, R156, UR10, -R166.reuse ;  /* 0x0000000a9cb77c23 */ /* 0x100fe200080108a6 */
[----:B-----5:R-:W-:Y:S01]  /*52f0*/  FSEL R184, R186, -INF , P3 ;  /* 0xff800000bab87808 */ /* 0x020fe20001800000 */
[--C-:B------:R-:W-:Y:S01]  /*5300*/  FFMA.FTZ R156, R155, UR10, -R166.reuse ;  /* 0x0000000a9b9c7c23 */ /* 0x100fe200080108a6 */
[----:B------:R-:W-:Y:S01]  /*5310*/  FMNMX.FTZ R185, R182, R185, !PT ;  /* 0x000000b9b6b97209 */ /* 0x000fe20007810000 */
[--C-:B0-----:R-:W-:Y:S01]  /*5320*/  FFMA.FTZ R189, R153, UR10, -R166.reuse ;  /* 0x0000000a99bd7c23 */ /* 0x101fe200080108a6 */
[----:B--2---:R-:W-:Y:S01]  /*5330*/  FSEL R186, R187, -INF , P4 ;  /* 0xff800000bbba7808 */ /* 0x004fe20002000000 */
[--C-:B------:R-:W-:Y:S01]  /*5340*/  FFMA.FTZ R187, R5, UR10, -R166.reuse ;  /* 0x0000000a05bb7c23 */ /* 0x100fe200080108a6 */
[----:B------:R-:W-:Y:S01]  /*5350*/  FMNMX.FTZ R185, R184, R185, !PT ;  /* 0x000000b9b8b97209 */ /* 0x000fe20007810000 */
[----:B------:R-:W-:Y:S03]  /*5360*/  MUFU.EX2 R159, R159 ;  /* 0x0000009f009f7308 */ /* 0x000fe60000000800 */
[----:B------:R-:W-:Y:S01]  /*5370*/  FMNMX.FTZ R155, R186, R185, !PT ;  /* 0x000000b9ba9b7209 */ /* 0x000fe20007810000 */
[--C-:B------:R-:W-:Y:S01]  /*5380*/  FFMA.FTZ R185, R12, UR10, -R166.reuse ;  /* 0x0000000a0cb97c23 */ /* 0x100fe200080108a6 */
[----:B------:R-:W-:-:S03]  /*5390*/  FFMA.FTZ R12, R9, UR10, -R166 ;  /* 0x0000000a090c7c23 */ /* 0x000fc600080108a6 */
        /* <DEDUP_REMOVED lines=10> */
[----:B0-----:R-:W-:-:S02]  /*5440*/  FMNMX.FTZ R5, R188, R5, !PT ;  /* 0x00000005bc057209 */ /* 0x001fc40007810000 */
[----:B------:R-:W-:Y:S02]  /*5450*/  FSEL R188, R4, RZ, P6 ;  /* 0x000000ff04bc7208 */ /* 0x000fe40003000000 */
[C---:B------:R-:W-:Y:S01]  /*5460*/  FSETP.NEU.FTZ.AND P3, PT, R5.reuse, -INF , PT ;  /* 0xff8000000500780b */ /* 0x040fe20003f7d000 */
[----:B------:R-:W-:Y:S02]  /*5470*/  FMUL.FTZ R9, R5, UR10 ;  /* 0x0000000a05097c20 */ /* 0x000fe40008410000 */
[----:B------:R-:W-:Y:S01]  /*5480*/  MUFU.EX2 R156, R156 ;  /* 0x0000009c009c7308 */ /* 0x000fe20000000800 */
[----:B------:R-:W-:Y:S02]  /*5490*/  FADD.FTZ R188, -R188, R7 ;  /* 0x00000007bcbc7221 */ /* 0x000fe40000010100 */
[----:B------:R-:W-:Y:S02]  /*54a0*/  FSEL R153, R9, RZ, P3 ;  /* 0x000000ff09997208 */ /* 0x000fe40001800000 */
[----:B------:R-:W-:Y:S01]  /*54b0*/  FMUL.FTZ R188, R188, UR10 ;  /* 0x0000000abcbc7c20 */ /* 0x000fe20008410000 */
[----:B------:R-:W-:-:S02]  /*54c0*/  FSEL R9, R5, RZ, P3 ;  /* 0x000000ff05097208 */ /* 0x000fc40001800000 */
[----:B------:R-:W-:Y:S01]  /*54d0*/  MUFU.EX2 R185, R185 ;  /* 0x000000b900b97308 */ /* 0x000fe20000000800 */
[--C-:B------:R-:W-:Y:S01]  /*54e0*/  FFMA.FTZ R191, R213, UR10, -R153.reuse ;  /* 0x0000000ad5bf7c23 */ /* 0x100fe20008010899 */
[--C-:B------:R-:W-:Y:S01]  /*54f0*/  FFMA.FTZ R166, R215, UR10, -R153.reuse ;  /* 0x0000000ad7a67c23 */ /* 0x100fe20008010899 */
[----:B------:R-:W-:Y:S01]  /*5500*/  FADD.FTZ R9, -R9, R8 ;  /* 0x0000000809097221 */ /* 0x000fe20000010100 */
[--C-:B------:R-:W-:Y:S01]  /*5510*/  FFMA.FTZ R190, R214, UR10, -R153.reuse ;  /* 0x0000000ad6be7c23 */ /* 0x100fe20008010899 */
[--C-:B------:R-:W-:Y:S01]  /*5520*/  FFMA.FTZ R193, R212, UR10, -R153.reuse ;  /* 0x0000000ad4c17c23 */ /* 0x100fe20008010899 */
[--C-:B------:R-:W-:Y:S01]  /*5530*/  FFMA.FTZ R155, R168, UR10, -R153.reuse ;  /* 0x0000000aa89b7c23 */ /* 0x100fe20008010899 */
[----:B------:R-:W-:Y:S01]  /*5540*/  FMUL.FTZ R8, R9, UR10 ;  /* 0x0000000a09087c20 */ /* 0x000fe20008410000 */
        /* <DEDUP_REMOVED lines=14> */
[----:B------:R-:W-:-:S02]  /*5630*/  FFMA.FTZ R186, R186, UR10, -R153 ;  /* 0x0000000ababa7c23 */ /* 0x000fc40008010899 */
[----:B------:R-:W1:Y:S01]  /*5640*/  MUFU.EX2 R8, R8 ;  /* 0x0000000800087308 */ /* 0x000e620000000800 */
        /* <DEDUP_REMOVED lines=66> */
[----:B------:R-:W-:Y:S01]  /*5a70*/  FFMA.FTZ R176, R177, UR10, -R153 ;  /* 0x0000000ab1b07c23 */ /* 0x000fe20008010899 */
[----:B-1----:R-:W-:Y:S01]  /*5a80*/  FADD.FTZ R196, R164, R155 ;  /* 0x0000009ba4c47221 */ /* 0x002fe20000010000 */
[----:B------:R-:W-:Y:S01]  /*5a90*/  FADD.FTZ R198, R156, R161 ;  /* 0x000000a19cc67221 */ /* 0x000fe20000010000 */
[--C-:B------:R-:W-:Y:S01]  /*5aa0*/  FFMA.FTZ R177, R179, UR10, -R153.reuse ;  /* 0x0000000ab3b17c23 */ /* 0x100fe20008010899 */
[----:B------:R-:W0:Y:S01]  /*5ab0*/  MUFU.EX2 R194, R194 ;  /* 0x000000c200c27308 */ /* 0x000e220000000800 */
[--C-:B------:R-:W-:Y:S01]  /*5ac0*/  FFMA.FTZ R179, R180, UR10, -R153.reuse ;  /* 0x0000000ab4b37c23 */ /* 0x100fe20008010899 */
[----:B------:R-:W-:Y:S01]  /*5ad0*/  FADD.FTZ R161, R185, R198 ;  /* 0x000000c6b9a17221 */ /* 0x000fe20000010000 */
[----:B------:R-:W-:Y:S01]  /*5ae0*/  FFMA.FTZ R180, R163, UR10, -R153 ;  /* 0x0000000aa3b47c23 */ /* 0x000fe20008010899 */
[----:B------:R-:W-:Y:S01]  /*5af0*/  F2FP.F16.F32.PACK_AB R153, R162, R159 ;  /* 0x0000009fa299723e */ /* 0x000fe200000000ff */
[-C--:B------:R-:W-:Y:S01]  /*5b00*/  FMUL.FTZ R95, R95, R188.reuse ;  /* 0x000000bc5f5f7220 */ /* 0x080fe20000410000 */
[----:B------:R-:W-:Y:S01]  /*5b10*/  F2FP.F16.F32.PACK_AB R159, R178, R165 ;  /* 0x000000a5b29f723e */ /* 0x000fe200000000ff */
        /* <DEDUP_REMOVED lines=38> */
[----:B------:R-:W-:Y:S01]  /*5d80*/  FMUL.FTZ R151, R151, R188 ;  /* 0x000000bc97977220 */ /* 0x000fe20000410000 */
        /* <DEDUP_REMOVED lines=28> */
[----:B------:R-:W-:Y:S01]  /*5f50*/  F2FP.F16.F32.PACK_AB R155, R160, R157 ;  /* 0x0000009da09b723e */ /* 0x000fe200000000ff */
[----:B------:R-:W-:Y:S01]  /*5f60*/  FMUL.FTZ R64, R64, R8 ;  /* 0x0000000840407220 */ /* 0x000fe20000410000 */
[----:B------:R-:W-:Y:S01]  /*5f70*/  F2FP.F16.F32.PACK_AB R157, R169, R172 ;  /* 0x000000aca99d723e */ /* 0x000fe200000000ff */
[----:B------:R-:W-:Y:S01]  /*5f80*/  FMUL.FTZ R65, R65, R8 ;  /* 0x0000000841417220 */ /* 0x000fe20000410000 */
[----:B------:R-:W-:Y:S01]  /*5f90*/  F2FP.F16.F32.PACK_AB R160, R7, R194 ;  /* 0x000000c207a0723e */ /* 0x000fe200000000ff */
        /* <DEDUP_REMOVED lines=36> */
[-C--:B------:R-:W-:Y:S01]  /*61e0*/  FMUL.FTZ R116, R116, R8.reuse ;  /* 0x0000000874747220 */ /* 0x080fe20000410000 */
[-C--:B------:R-:W-:Y:S01]  /*61f0*/  FMUL.FTZ R117, R117, R8.reuse ;  /* 0x0000000875757220 */ /* 0x080fe20000410000 */
[-C--:B------:R-:W-:Y:S01]  /*6200*/  FMUL.FTZ R120, R120, R8.reuse ;  /* 0x0000000878787220 */ /* 0x080fe20000410000 */
[-C--:B------:R-:W-:Y:S01]  /*6210*/  FMUL.FTZ R121, R121, R8.reuse ;  /* 0x0000000879797220 */ /* 0x080fe20000410000 */
[----:B------:R-:W-:Y:S01]  /*6220*/  FMUL.FTZ R124, R124, R8 ;  /* 0x000000087c7c7220 */ /* 0x000fe20000410000 */
[----:B------:R-:W0:Y:S01]  /*6230*/  MUFU.EX2 R176, R176 ;  /* 0x000000b000b07308 */ /* 0x000e220000000800 */
[----:B-1----:R-:W-:Y:S01]  /*6240*/  FADD.FTZ R167, R174, R163 ;  /* 0x000000a3aea77221 */ /* 0x002fe20000010000 */
[----:B------:R-:W-:Y:S01]  /*6250*/  F2FP.F16.F32.PACK_AB R163, R185, R156 ;  /* 0x0000009cb9a3723e */ /* 0x000fe200000000ff */
[----:B------:R-:W-:Y:S01]  /*6260*/  FMUL.FTZ R125, R125, R8 ;  /* 0x000000087d7d7220 */ /* 0x000fe20000410000 */
[----:B------:R-:W-:Y:S01]  /*6270*/  F2FP.F16.F32.PACK_AB R156, R195, R192 ;  /* 0x000000c0c39c723e */ /* 0x000fe200000000ff */
[-C--:B------:R-:W-:Y:S01]  /*6280*/  FMUL.FTZ R128, R128, R8.reuse ;  /* 0x0000000880807220 */ /* 0x080fe20000410000 */
[-C--:B------:R-:W-:Y:S01]  /*6290*/  FMUL.FTZ R129, R129, R8.reuse ;  /* 0x0000000881817220 */ /* 0x080fe20000410000 */
[----:B------:R-:W-:Y:S01]  /*62a0*/  FMUL.FTZ R132, R132, R8 ;  /* 0x0000000884847220 */ /* 0x000fe20000410000 */
[----:B------:R-:W1:Y:S01]  /*62b0*/  MUFU.EX2 R21, R21 ;  /* 0x0000001500157308 */ /* 0x000e620000000800 */
[C---:B---3--:R-:W-:Y:S01]  /*62c0*/  FADD.FTZ R158, R20.reuse, R165 ;  /* 0x000000a5149e7221 */ /* 0x048fe20000010000 */
[----:B------:R-:W-:Y:S01]  /*62d0*/  F2FP.F16.F32.PACK_AB R165, R187, R10 ;  /* 0x0000000abba5723e */ /* 0x000fe200000000ff */
[-C--:B------:R-:W-:Y:S01]  /*62e0*/  FMUL.FTZ R133, R133, R8.reuse ;  /* 0x0000000885857220 */ /* 0x080fe20000410000 */
[----:B------:R-:W-:Y:S01]  /*62f0*/  F2FP.F16.F32.PACK_AB R171, R20, R15 ;  /* 0x0000000f14ab723e */ /* 0x000fe200000000ff */
        /* <DEDUP_REMOVED lines=13> */
[----:B------:R-:W-:-:S02]  /*63d0*/  F2FP.F16.F32.PACK_AB R158, R197, R164 ;  /* 0x000000a4c59e723e */ /* 0x000fc400000000ff */
[----:B------:R-:W-:-:S04]  /*63e0*/  F2FP.F16.F32.PACK_AB R164, R213, R170 ;  /* 0x000000aad5a4723e */ /* 0x000fc800000000ff */
[----:B------:R-:W1:Y:S01]  /*63f0*/  MUFU.EX2 R179, R179 ;  /* 0x000000b300b37308 */ /* 0x000e620000000800 */
[C---:B---3--:R-:W-:Y:S01]  /*6400*/  FADD.FTZ R0, R177.reuse, R0 ;  /* 0x00000000b1007221 */ /* 0x048fe20000010000 */
[----:B------:R-:W-:-:S06]  /*6410*/  F2FP.F16.F32.PACK_AB R168, R177, R176 ;  /* 0x000000b0b1a8723e */ /* 0x000fcc00000000ff */
[----:B------:R-:W3:Y:S01]  /*6420*/  MUFU.EX2 R152, R152 ;  /* 0x0000009800987308 */ /* 0x000ee20000000800 */
[C---:B0-----:R-:W-:Y:S01]  /*6430*/  FADD.FTZ R11, R154.reuse, R169 ;  /* 0x000000a99a0b7221 */ /* 0x041fe20000010000 */
[----:B------:R-:W-:Y:S02]  /*6440*/  F2FP.F16.F32.PACK_AB R169, R13, R14 ;  /* 0x0000000e0da9723e */ /* 0x000fe400000000ff */
[----:B------:R-:W-:Y:S02]  /*6450*/  F2FP.F16.F32.PACK_AB R173, R154, R21 ;  /* 0x000000159aad723e */ /* 0x000fe400000000ff */
[----:B------:R-:W-:Y:S02]  /*6460*/  F2FP.F16.F32.PACK_AB R154, R193, R190 ;  /* 0x000000bec19a723e */ /* 0x000fe400000000ff */
        /* <DEDUP_REMOVED lines=13> */
[----:B0-----:R-:W-:Y:S01]  /*6540*/  FADD.FTZ R10, R184, R13 ;  /* 0x0000000db80a7221 */ /* 0x001fe20000010000 */
[C---:B-1----:R-:W-:Y:S01]  /*6550*/  F2FP.F16.F32.PACK_AB R175, R189.reuse, R152 ;  /* 0x00000098bdaf723e */ /* 0x042fe200000000ff */
[----:B------:R-:W-:Y:S01]  /*6560*/  FADD.FTZ R0, R189, R0 ;  /* 0x00000000bd007221 */ /* 0x000fe20000010000 */
[----:B------:R-:W-:Y:S02]  /*6570*/  F2FP.F16.F32.PACK_AB R152, R166, R191 ;  /* 0x000000bfa698723e */ /* 0x000fe400000000ff */
[----:B------:R-:W-:Y:S01]  /*6580*/  F2FP.F16.F32.PACK_AB R166, R174, R3 ;  /* 0x00000003aea6723e */ /* 0x000fe200000000ff */
[C---:B---3--:R-:W-:Y:S01]  /*6590*/  FADD.FTZ R3, R11.reuse, R10 ;  /* 0x0000000a0b037221 */ /* 0x048fe20000010000 */
[----:B------:R-:W-:Y:S01]  /*65a0*/  F2FP.F16.F32.PACK_AB R174, R11, R184 ;  /* 0x000000b80bae723e */ /* 0x000fe200000000ff */
[----:B--2---:R-:W-:Y:S06]  /*65b0*/  @!P0 BRA `(.L_x_13855) ;  /* 0x0000000000048947 */ /* 0x004fec0003800000 */
[----:B------:R-:W-:Y:S01]  /*65c0*/  BPT.TRAP 0x1 ;  /* 0x000000040000795c */ /* 0x000fe20000300000 */
.L_x_13855:
[----:B------:R0:W1:Y:S01]  /*65d0*/  SYNCS.PHASECHK.TRANS64.TRYWAIT P3, [UR26+0x22850], R6 ;  /* 0x02285006ff0075a7 */ /* 0x000062000806015a */
[----:B------:R-:W-:Y:S05]  /*65e0*/  @!P0 BRA `(.L_x_13856) ;  /* 0x0000000000048947 */ /* 0x000fea0003800000 */
[----:B------:R-:W-:Y:S01]  /*65f0*/  BPT.TRAP 0x1 ;  /* 0x000000040000795c */ /* 0x000fe20000300000 */
.L_x_13856:
[----:B-1----:R-:W-:Y:S05]  /*6600*/  @P3 BRA `(.L_x_13857) ;  /* 0x0000000000083947 */ /* 0x002fea0003800000 */
[----:B------:R-:W1:Y:S02]  /*6610*/  SYNCS.PHASECHK.TRANS64.TRYWAIT P3, [UR26+0x22850], R6 ;  /* 0x02285006ff0075a7 */ /* 0x000e64000806015a */
[----:B-1----:R-:W-:Y:S05]  /*6620*/  @!P3 BRA `(.L_x_13858) ;  /* 0x000000c000f0b947 */ /* 0x002fea0003800000 */
.L_x_13857:
        /* <DEDUP_REMOVED lines=49> */
.L_x_13850:
[----:B------:R-:W-:-:S13]  /*6940*/  ISETP.LE.AND P1, PT, RZ, UR23, PT ;  /* 0x00000017ff007c0c */ /* 0x000fda000bf23270 */
[----:B------:R-:W-:Y:S05]  /*6950*/  @!P1 BRA `(.L_x_13860) ;  /* 0x0000002000d09947 */ /* 0x000fea0003800000 */
[----:B------:R-:W-:Y:S01]  /*6960*/  IMAD.MOV.U32 R7, RZ, RZ, R4 ;  /* 0x000000ffff077224 */ /* 0x000fe200078e0004 */
[----:B------:R-:W-:Y:S01]  /*6970*/  ULDC UR24, c[0x0][0x9d8] ;  /* 0x0002760000187ab9 */ /* 0x000fe20000000800 */
[----:B------:R-:W-:Y:S01]  /*6980*/  IMAD.MOV.U32 R8, RZ, RZ, R5 ;  /* 0x000000ffff087224 */ /* 0x000fe200078e0005 */
[----:B------:R-:W-:-:S06]  /*6990*/  ULDC UR22, c[0x0][0x988] ;  /* 0x0002620000167ab9 */ /* 0x000fcc0000000800 */
.L_x_13869:
[----:B------:R-:W-:-:S04]  /*69a0*/  UIADD3 UR37, UR37, 0x1, URZ ;  /* 0x0000000125257890 */ /* 0x000fc8000fffe03f */
[----:B------:R-:W-:-:S04]  /*69b0*/  UISETP.NE.AND UP0, UPT, UR37, 0x2, UPT ;  /* 0x000000022500788c */ /* 0x000fc8000bf05270 */
[----:B------:R-:W-:Y:S02]  /*69c0*/  USEL UR6, URZ, 0x1, UP0 ;  /* 0x000000013f067887 */ /* 0x000fe40008000000 */
[----:B------:R-:W-:Y:S02]  /*69d0*/  USEL UR37, UR37, URZ, UP0 ;  /* 0x0000003f25257287 */ /* 0x000fe40008000000 */
[----:B------:R-:W-:Y:S01]  /*69e0*/  ULOP3.LUT UR38, UR38, UR6, URZ, 0x3c, !UPT ;  /* 0x0000000626267292 */ /* 0x000fe2000f8e3c3f */
[----:B-1----:R-:W-:Y:S11]  /*69f0*/  @!P0 BRA `(.L_x_13861) ;  /* 0x0000000000048947 */ /* 0x002ff60003800000 */
[----:B------:R-:W-:Y:S01]  /*6a00*/  BPT.TRAP 0x1 ;  /* 0x000000040000795c */ /* 0x000fe20000300000 */
.L_x_13861:
        /* <DEDUP_REMOVED lines=9> */
.L_x_13862:
[----:B-1----:R-:W-:Y:S05]  /*6aa0*/  @P1 BRA `(.L_x_13863) ;  /* 0x0000000000081947 */ /* 0x002fea0003800000 */
[----:B------:R-:W1:Y:S02]  /*6ab0*/  SYNCS.PHASECHK.TRANS64.TRYWAIT P1, [UR25+0x22830], R6 ;  /* 0x02283006ff0075a7 */ /* 0x000e640008020159 */
[----:B-1----:R-:W-:Y:S05]  /*6ac0*/  @!P1 BRA `(.L_x_13864) ;  /* 0x000000bc00dc9947 */ /* 0x002fea0003800000 */
.L_x_13863:
        /* <DEDUP_REMOVED lines=487> */
.L_x_13865:
[----:B------:R0:W1:Y:S01]  /*8940*/  SYNCS.PHASECHK.TRANS64.TRYWAIT P1, [UR25+0x22850], R6 ;  /* 0x02285006ff0075a7 */ /* 0x0000620008020159 */
[----:B------:R-:W-:Y:S05]  /*8950*/  @!P0 BRA `(.L_x_13866) ;  /* 0x0000000000048947 */ /* 0x000fea0003800000 */
[----:B------:R-:W-:Y:S01]  /*8960*/  BPT.TRAP 0x1 ;  /* 0x000000040000795c */ /* 0x000fe20000300000 */
.L_x_13866:
[----:B-1----:R-:W-:Y:S05]  /*8970*/  @P1 BRA `(.L_x_13867) ;  /* 0x0000000000081947 */ /* 0x002fea0003800000 */
[----:B------:R-:W1:Y:S02]  /*8980*/  SYNCS.PHASECHK.TRANS64.TRYWAIT P1, [UR25+0x22850], R6 ;  /* 0x02285006ff0075a7 */ /* 0x000e640008020159 */
[----:B-1----:R-:W-:Y:S05]  /*8990*/  @!P1 BRA `(.L_x_13868) ;  /* 0x000000a000409947 */ /* 0x002fea0003800000 */
.L_x_13867:
        /* <DEDUP_REMOVED lines=48> */
.L_x_13860:
[----:B01----:R-:W0:Y:S01]  /*8ca0*/  SHFL.BFLY PT, R6, R3, 0x2, 0x1f ;  /* 0x0c401f0003067f89 */ /* 0x003e2200000e0000 */
[----:B------:R-:W-:Y:S01]  /*8cb0*/  UIADD3 UR37, UR37, 0x1, URZ ;  /* 0x0000000125257890 */ /* 0x000fe2000fffe03f */
[----:B------:R-:W-:Y:S01]  /*8cc0*/  IMAD.U32 R20, RZ, RZ, UR10 ;  /* 0x0000000aff147e24 */ /* 0x000fe2000f8e00ff */
[----:B------:R1:W-:Y:S06]  /*8cd0*/  BAR.ARV R9, 0x100 ;  /* 0x000400090000751d */ /* 0x0003ec0000002000 */
[----:B------:R-:W-:Y:S02]  /*8ce0*/  UISETP.NE.AND UP0, UPT, UR37, 0x2, UPT ;  /* 0x000000022500788c */ /* 0x000fe4000bf05270 */
[----:B------:R-:W-:Y:S06]  /*8cf0*/  BAR.ARV 0x8, 0x180 ;  /* 0x0206000000007b1d */ /* 0x000fec0000002000 */
[----:B------:R-:W-:Y:S01]  /*8d00*/  USEL UR4, URZ, 0x1, UP0 ;  /* 0x000000013f047887 */ /* 0x000fe20008000000 */
[----:B------:R-:W-:Y:S01]  /*8d10*/  PLOP3.LUT P0, PT, PT, PT, PT, 0x8, 0x0 ;  /* 0x000000000000781c */ /* 0x000fe20003f0e170 */
[----:B------:R-:W2:Y:S01]  /*8d20*/  SHFL.BFLY PT, R11, R0, 0x2, 0x1f ;  /* 0x0c401f00000b7f89 */ /* 0x000ea200000e0000 */
[----:B------:R-:W-:-:S02]  /*8d30*/  UIADD3 UR47, UR47, 0x1, URZ ;  /* 0x000000012f2f7890 */ /* 0x000fc4000fffe03f */
[----:B------:R-:W-:Y:S01]  /*8d40*/  USEL UR37, UR37, URZ, UP0 ;  /* 0x0000003f25257287 */ /* 0x000fe20008000000 */
[----:B0-----:R-:W-:Y:S01]  /*8d50*/  FADD.FTZ R6, R6, R3 ;  /* 0x0000000306067221 */ /* 0x001fe20000010000 */
[----:B------:R-:W-:Y:S01]  /*8d60*/  IMAD.MOV.U32 R3, RZ, RZ, -0x800000 ;  /* 0xff800000ff037424 */ /* 0x000fe200078e00ff */
[----:B------:R-:W-:-:S03]  /*8d70*/  ULOP3.LUT UR38, UR38, UR4, URZ, 0x3c, !UPT ;  /* 0x0000000426267292 */ /* 0x000fc6000f8e3c3f */
[----:B------:R-:W0:Y:S01]  /*8d80*/  SHFL.BFLY PT, R7, R6, 0x1, 0x1f ;  /* 0x0c201f0006077f89 */ /* 0x000e2200000e0000 */
[----:B--2---:R-:W-:Y:S01]  /*8d90*/  FADD.FTZ R11, R11, R0 ;  /* 0x000000000b0b7221 */ /* 0x004fe20000010000 */
[----:B------:R-:W-:-:S04]  /*8da0*/  IMAD.MOV.U32 R0, RZ, RZ, RZ ;  /* 0x000000ffff007224 */ /* 0x000fc800078e00ff */
[----:B------:R-:W2:Y:S01]  /*8db0*/  SHFL.BFLY PT, R8, R11, 0x1, 0x1f ;  /* 0x0c201f000b087f89 */ /* 0x000ea200000e0000 */
[----:B0-----:R-:W-:Y:S01]  /*8dc0*/  FADD.FTZ R13, R6, R7 ;  /* 0x00000007060d7221 */ /* 0x001fe20000010000 */
[----:B------:R-:W-:Y:S02]  /*8dd0*/  IMAD.MOV.U32 R7, RZ, RZ, RZ ;  /* 0x000000ffff077224 */ /* 0x000fe400078e00ff */
[----:B------:R-:W-:Y:S02]  /*8de0*/  IMAD.U32 R6, RZ, RZ, UR10 ;  /* 0x0000000aff067e24 */ /* 0x000fe4000f8e00ff */
[----:B------:R-:W-:-:S13]  /*8df0*/  FSETP.NE.FTZ.AND P1, PT, R13, RZ, PT ;  /* 0x000000ff0d00720b */ /* 0x000fda0003f35000 */
[----:B------:R-:W0:Y:S01]  /*8e00*/  @P1 MUFU.RCP R7, R13 ;  /* 0x0000000d00071308 */ /* 0x000e220000001000 */
[----:B------:R-:W-:Y:S01]  /*8e10*/  @P1 FMUL.FTZ R6, R6, 0.69314718246459960938 ;  /* 0x3f31721806061820 */ /* 0x000fe20000410000 */
[----:B--2---:R-:W-:Y:S01]  /*8e20*/  FADD.FTZ R14, R11, R8 ;  /* 0x000000080b0e7221 */ /* 0x004fe20000010000 */
[----:B------:R-:W-:-:S04]  /*8e30*/  IMAD.MOV.U32 R8, RZ, RZ, -0x800000 ;  /* 0xff800000ff087424 */ /* 0x000fc800078e00ff */
[----:B------:R-:W-:Y:S01]  /*8e40*/  FSETP.NE.FTZ.AND P2, PT, R14, RZ, PT ;  /* 0x000000ff0e00720b */ /* 0x000fe20003f55000 */
        /* <DEDUP_REMOVED lines=64> */
[----:B------:R-:W0:Y:S01]  /*9250*/  @P2 MUFU.LG2 R11, R14 ;  /* 0x0000000e000b2308 */ /* 0x000e220000000c00 */
[----:B------:R-:W-:-:S07]  /*9260*/  @P2 FMUL.FTZ R20, R20, 0.69314718246459960938 ;  /* 0x3f31721814142820 */ /* 0x000fce0000410000 */
[----:B------:R-:W2:Y:S08]  /*9270*/  @P1 MUFU.LG2 R7, R13 ;  /* 0x0000000d00071308 */ /* 0x000eb00000000c00 */
[----:B------:R-:W3:Y:S01]  /*9280*/  @P2 MUFU.RCP R0, R14 ;  /* 0x0000000e00002308 */ /* 0x000ee20000001000 */
[----:B0-----:R-:W-:-:S04]  /*9290*/  @P2 FMUL.FTZ R11, R11, 0.69314718246459960938 ;  /* 0x3f3172180b0b2820 */ /* 0x001fc80000410000 */
[----:B------:R-:W-:Y:S01]  /*92a0*/  @P2 FFMA.FTZ R3, R20, R4, R11 ;  /* 0x0000000414032223 */ /* 0x000fe2000001000b */
[----:B--2---:R-:W-:-:S04]  /*92b0*/  @P1 FMUL.FTZ R7, R7, 0.69314718246459960938 ;  /* 0x3f31721807071820 */ /* 0x004fc80000410000 */
[----:B------:R-:W-:Y:S01]  /*92c0*/  @P1 FFMA.FTZ R8, R6, R5, R7 ;  /* 0x0000000506081223 */ /* 0x000fe20000010007 */
        /* <DEDUP_REMOVED lines=64> */
.L_x_13839:
        /* <DEDUP_REMOVED lines=99> */
[----:B------:R-:W-:-:S02]  /*9d00*/  LOP3.LUT R46, R46, R183, RZ, 0x3c, !PT ;  /* 0x000000b72e2e7212 */ /* 0x000fc400078e3cff */
[----:B------:R-:W-:Y:S02]  /*9d10*/  SHF.R.U64 R78, R78, 0x3, RZ ;  /* 0x000000034e4e7819 */ /* 0x000fe400000012ff */
[----:B------:R-:W-:Y:S02]  /*9d20*/  LOP3.LUT R12, R6, 0x380, RZ, 0xc0, !PT ;  /* 0x00000380060c7812 */ /* 0x000fe400078ec0ff */
[----:B------:R-:W-:Y:S02]  /*9d30*/  LOP3.LUT R107, R174, 0x380, RZ, 0xc0, !PT ;  /* 0x00000380ae6b7812 */ /* 0x000fe400078ec0ff */
[----:B------:R-:W-:Y:S02]  /*9d40*/  MOV R15, R14 ;  /* 0x0000000e000f7202 */ /* 0x000fe40000000f00 */
[----:B------:R-:W-:Y:S02]  /*9d50*/  LOP3.LUT R54, R54, R185, RZ, 0x3c, !PT ;  /* 0x000000b936367212 */ /* 0x000fe400078e3cff */
[----:B------:R-:W-:-:S02]  /*9d60*/  SHF.R.U64 R86, R86, 0x3, RZ ;  /* 0x0000000356567819 */ /* 0x000fc400000012ff */
[----:B------:R-:W-:Y:S02]  /*9d70*/  MOV R20, R20 ;  /* 0x0000001400147202 */ /* 0x000fe40000000f00 */
[----:B------:R-:W-:Y:S02]  /*9d80*/  LOP3.LUT R62, R62, R187, RZ, 0x3c, !PT ;  /* 0x000000bb3e3e7212 */ /* 0x000fe400078e3cff */
[----:B------:R-:W-:Y:S02]  /*9d90*/  SHF.R.U64 R94, R94, 0x3, RZ ;  /* 0x000000035e5e7819 */ /* 0x000fe400000012ff */
[----:B------:R-:W-:Y:S02]  /*9da0*/  LOP3.LUT R102, R173, 0x380, RZ, 0xc0, !PT ;  /* 0x00000380ad667812 */ /* 0x000fe400078ec0ff */
[----:B------:R-:W-:Y:S01]  /*9db0*/  MOV R30, R30 ;  /* 0x0000001e001e7202 */ /* 0x000fe20000000f00 */
[----:B------:R-:W-:Y:S01]  /*9dc0*/  STSM.16.M88.4 [R106], R24 ;  /* 0x000000186a007844 */ /* 0x000fe20000000200 */
[----:B------:R-:W-:-:S02]  /*9dd0*/  LOP3.LUT R70, R70, R189, RZ, 0x3c, !PT ;  /* 0x000000bd46467212 */ /* 0x000fc400078e3cff */
[----:B------:R-:W-:Y:S01]  /*9de0*/  LOP3.LUT R98, R98, R197, RZ, 0x3c, !PT ;  /* 0x000000c562627212 */ /* 0x000fe200078e3cff */
[----:B------:R-:W-:Y:S01]  /*9df0*/  STSM.16.M88.4 [R15], R32 ;  /* 0x000000200f007844 */ /* 0x000fe20000000200 */
[----:B------:R-:W-:Y:S02]  /*9e00*/  MOV R38, R38 ;  /* 0x0000002600267202 */ /* 0x000fe40000000f00 */
[----:B------:R-:W-:Y:S01]  /*9e10*/  F2FP.F16.F32.PACK_AB R59, R157, R59 ;  /* 0x0000003b9d3b723e */ /* 0x000fe200000000ff */
[----:B------:R-:W-:Y:S01]  /*9e20*/  STSM.16.M88.4 [R20], R40 ;  /* 0x0000002814007844 */ /* 0x000fe20000000200 */
[----:B------:R-:W-:Y:S02]  /*9e30*/  F2FP.F16.F32.PACK_AB R65, R156, R66 ;  /* 0x000000429c41723e */ /* 0x000fe400000000ff */
[----:B------:R-:W-:Y:S01]  /*9e40*/  F2FP.F16.F32.PACK_AB R72, R73, R72 ;  /* 0x000000484948723e */ /* 0x000fe200000000ff */
[----:B------:R-:W-:Y:S01]  /*9e50*/  STSM.16.M88.4 [R30], R48 ;  /* 0x000000301e007844 */ /* 0x000fe20000000200 */
[----:B------:R-:W-:-:S02]  /*9e60*/  LOP3.LUT R78, R78, R191, RZ, 0x3c, !PT ;  /* 0x000000bf4e4e7212 */ /* 0x000fc400078e3cff */
[----:B------:R-:W-:Y:S01]  /*9e70*/  SHF.R.U64 R29, R12, 0x3, RZ ;  /* 0x000000030c1d7819 */ /* 0x000fe200000012ff */
        /* <DEDUP_REMOVED lines=15> */
[----:B------:R-:W-:Y:S02]  /*9f70*/  LOP3.LUT R94, R94, R195, RZ, 0x3c, !PT ;  /* 0x000000c35e5e7212 */ /* 0x000fe400078e3cff */
[----:B------:R-:W-:Y:S02]  /*9f80*/  SHF.R.U64 R12, R102, 0x3, RZ ;  /* 0x00000003660c7819 */ /* 0x000fe400000012ff */
[----:B------:R-:W-:Y:S02]  /*9f90*/  MOV R62, R62 ;  /* 0x0000003e003e7202 */ /* 0x000fe40000000f00 */
[----:B------:R-:W-:Y:S02]  /*9fa0*/  F2FP.F16.F32.PACK_AB R82, R85, R84 ;  /* 0x000000545552723e */ /* 0x000fe400000000ff */
[----:B------:R-:W-:-:S02]  /*9fb0*/  F2FP.F16.F32.PACK_AB R83, R9, R83 ;  /* 0x000000530953723e */ /* 0x000fc400000000ff */
[----:B------:R-:W-:Y:S02]  /*9fc0*/  F2FP.F16.F32.PACK_AB R89, R91, R90 ;  /* 0x0000005a5b59723e */ /* 0x000fe400000000ff */
[----:B------:R-:W-:Y:S01]  /*9fd0*/  MOV R70, R70 ;  /* 0x0000004600467202 */ /* 0x000fe20000000f00 */
[----:B------:R0:W-:Y:S01]  /*9fe0*/  STSM.16.M88.4 [R62], R80 ;  /* 0x000000503e007844 */ /* 0x0001e20000000200 */
[----:B------:R-:W-:Y:S02]  /*9ff0*/  MOV R14, R98 ;  /* 0x00000062000e7202 */ /* 0x000fe40000000f00 */
[----:B------:R-:W-:Y:S02]  /*a000*/  F2FP.F16.F32.PACK_AB R90, R93, R92 ;  /* 0x0000005c5d5a723e */ /* 0x000fe400000000ff */
[----:B------:R-:W-:Y:S02]  /*a010*/  F2FP.F16.F32.PACK_AB R91, R166, R165 ;  /* 0x000000a5a65b723e */ /* 0x000fe400000000ff */
[----:B------:R-:W-:-:S02]  /*a020*/  F2FP.F16.F32.PACK_AB R96, R97, R96 ;  /* 0x000000606160723e */ /* 0x000fc400000000ff */
[----:B------:R-:W-:Y:S01]  /*a030*/  LOP3.LUT R102, R29, R6, RZ, 0x3c, !PT ;  /* 0x000000061d667212 */ /* 0x000fe200078e3cff */
[----:B------:R-:W-:Y:S01]  /*a040*/  STSM.16.M88.4 [R70], R88 ;  /* 0x0000005846007844 */ /* 0x000fe20000000200 */
[----:B------:R-:W-:Y:S02]  /*a050*/  LOP3.LUT R10, R107, R174, RZ, 0x3c, !PT ;  /* 0x000000ae6b0a7212 */ /* 0x000fe400078e3cff */
[----:B------:R-:W-:Y:S02]  /*a060*/  MOV R78, R78 ;  /* 0x0000004e004e7202 */ /* 0x000fe40000000f00 */
[----:B------:R-:W-:Y:S02]  /*a070*/  F2FP.F16.F32.PACK_AB R97, R168, R167 ;  /* 0x000000a7a861723e */ /* 0x000fe400000000ff */
[----:B------:R-:W-:Y:S02]  /*a080*/  F2FP.F16.F32.PACK_AB R104, R105, R104 ;  /* 0x000000686968723e */ /* 0x000fe400000000ff */
[----:B------:R-:W-:-:S02]  /*a090*/  F2FP.F16.F32.PACK_AB R112, R113, R112 ;  /* 0x000000707170723e */ /* 0x000fc400000000ff */
[----:B------:R-:W-:Y:S02]  /*a0a0*/  F2FP.F16.F32.PACK_AB R120, R121, R120 ;  /* 0x000000787978723e */ /* 0x000fe400000000ff */
[----:B------:R-:W-:Y:S02]  /*a0b0*/  F2FP.F16.F32.PACK_AB R128, R129, R128 ;  /* 0x000000808180723e */ /* 0x000fe400000000ff */
[----:B------:R-:W-:Y:S02]  /*a0c0*/  F2FP.F16.F32.PACK_AB R136, R137, R136 ;  /* 0x000000888988723e */ /* 0x000fe400000000ff */
[----:B------:R-:W-:Y:S01]  /*a0d0*/  F2FP.F16.F32.PACK_AB R144, R145, R144 ;  /* 0x000000909190723e */ /* 0x000fe200000000ff */
[----:B------:R-:W-:Y:S01]  /*a0e0*/  ULDC UR7, c[0x0][0xa88] ;  /* 0x0002a20000077ab9 */ /* 0x000fe20000000800 */
[----:B------:R-:W-:Y:S01]  /*a0f0*/  F2FP.F16.F32.PACK_AB R98, R101, R100 ;  /* 0x000000646562723e */ /* 0x000fe200000000ff */
[----:B------:R-:W-:Y:S01]  /*a100*/  UMOV UR4, URZ ;  /* 0x0000003f00047c82 */ /* 0x000fe20008000000 */
[----:B------:R-:W-:Y:S01]  /*a110*/  F2FP.F16.F32.PACK_AB R99, R170, R169 ;  /* 0x000000a9aa63723e */ /* 0x000fe200000000ff */
[----:B0-----:R-:W0:Y:S01]  /*a120*/  LDC R81, c[0x0][0xbe8] ;  /* 0x0002fa00ff517b82 */ /* 0x001e220000000800 */
[----:B------:R-:W-:-:S02]  /*a130*/  MOV R86, R86 ;  /* 0x0000005600567202 */ /* 0x000fc40000000f00 */
[----:B------:R-:W-:Y:S01]  /*a140*/  F2FP.F16.F32.PACK_AB R105, R172, R171 ;  /* 0x000000abac69723e */ /* 0x000fe200000000ff */
[----:B------:R-:W-:Y:S01]  /*a150*/  STSM.16.M88.4 [R78], R96 ;  /* 0x000000604e007844 */ /* 0x000fe20000000200 */
        /* <DEDUP_REMOVED lines=13> */
[----:B------:R-:W-:Y:S01]  /*a230*/  MOV R102, R102 ;  /* 0x0000006600667202 */ /* 0x000fe20000000f00 */
[----:B------:R1:W-:Y:S01]  /*a240*/  STSM.16.M88.4 [R14], R120 ;  /* 0x000000780e007844 */ /* 0x0003e20000000200 */
[----:B------:R-:W-:Y:S02]  /*a250*/  F2FP.F16.F32.PACK_AB R130, R133, R132 ;  /* 0x000000848582723e */ /* 0x000fe400000000ff */
        /* <DEDUP_REMOVED lines=14> */
[----:B------:R-:W-:-:S03]  /*a340*/  PLOP3.LUT P0, PT, PT, PT, UP0, 0x80, 0x0 ;  /* 0x000000000000781c */ /* 0x000fc60003f0f008 */
[----:B------:R2:W-:Y:S01]  /*a350*/  STSM.16.M88.4 [R12], R144 ;  /* 0x000000900c007844 */ /* 0x0005e20000000200 */
[----:B------:R-:W-:Y:S09]  /*a360*/  BAR.SYNC.DEFER_BLOCKING 0x1, 0x100 ;  /* 0x0044000000007b1d */ /* 0x000ff20000010000 */
[----:B------:R-:W3:Y:S01]  /*a370*/  @P0 LDG.E R0, desc[UR40][R10.64] ;  /* 0x000000280a000981 */ /* 0x000ee2000c1e1900 */
[----:B------:R-:W-:Y:S01]  /*a380*/  UISETP.NE.U32.AND UP1, UPT, UR8, URZ, UPT ;  /* 0x0000003f0800728c */ /* 0x000fe2000bf25070 */
[----:B0-----:R-:W-:-:S03]  /*a390*/  ISETP.NE.AND P1, PT, R81, 0x1, PT ;  /* 0x000000015100780c */ /* 0x001fc60003f25270 */
[----:B------:R-:W-:-:S06]  /*a3a0*/  UISETP.NE.AND.EX UP1, UPT, UR9, URZ, UPT, UP1 ;  /* 0x0000003f0900728c */ /* 0x000fcc000bf25310 */
[----:B------:R-:W-:-:S04]  /*a3b0*/  PLOP3.LUT P2, PT, PT, PT, UP1, 0x80, 0x0 ;  /* 0x000000000000781c */ /* 0x000fc80003f4f018 */
[----:B------:R-:W0:Y:S01]  /*a3c0*/  @P1 LDC R9, c[0x0][0xbec] ;  /* 0x0002fb00ff091b82 */ /* 0x000e220000000800 */
[----:B------:R-:W-:-:S04]  /*a3d0*/  @UP1 ULEA UR8, UP2, UR46, UR8, 0x2 ;  /* 0x000000082e081291 */ /* 0x000fc8000f84103f */
[----:B------:R-:W-:Y:S02]  /*a3e0*/  @UP1 ULEA.HI.X UR9, UR46, UR9, UR45, 0x2, UP2 ;  /* 0x000000092e091291 */ /* 0x000fe400090f142d */
[----:B-1----:R-:W-:Y:S01]  /*a3f0*/  IMAD.U32 R14, RZ, RZ, UR8 ;  /* 0x00000008ff0e7e24 */ /* 0x002fe2000f8e00ff */
[----:B------:R-:W1:Y:S03]  /*a400*/  @P1 LDC R13, c[0x0][0xbf0] ;  /* 0x0002fc00ff0d1b82 */ /* 0x000e660000000800 */
        /* <DEDUP_REMOVED lines=9> */
.L_x_13872:
[----:B------:R-:W-:Y:S01]  /*a4a0*/  USHF.R.S32.HI UR14, URZ, 0x1f, UR43 ;  /* 0x0000001f3f0e7899 */ /* 0x000fe2000801142b */
[----:B--2---:R-:W-:Y:S01]  /*a4b0*/  VIADD R12, R16, UR39 ;  /* 0x00000027100c7c36 */ /* 0x004fe20008000000 */
[----:B------:R-:W-:Y:S01]  /*a4c0*/  ULDC.64 UR12, c[0x0][0xb90] ;  /* 0x0002e400000c7ab9 */ /* 0x000fe20000000a00 */
[----:B------:R-:W-:Y:S01]  /*a4d0*/  USHF.R.S32.HI UR11, URZ, 0x1f, UR4 ;  /* 0x0000001f3f0b7899 */ /* 0x000fe20008011404 */
[----:B------:R-:W-:Y:S01]  /*a4e0*/  VIADD R26, R203, UR39 ;  /* 0x00000027cb1a7c36 */ /* 0x000fe20008000000 */
        /* <DEDUP_REMOVED lines=9> */
[----:B------:R-:W-:Y:S01]  /*a580*/  IMAD R9, R200, 0x40, R2 ;  /* 0x00000040c8097824 */ /* 0x000fe200078e0202 */
[----:B------:R-:W-:Y:S01]  /*a590*/  ULDC.64 UR12, c[0x0][0xb98] ;  /* 0x0002e600000c7ab9 */ /* 0x000fe20000000a00 */
[----:B------:R-:W-:Y:S01]  /*a5a0*/  UIADD3 UR9, UR9, UR7, URZ ;  /* 0x0000000709097290 */ /* 0x000fe2000fffe03f */
[----:B------:R-:W-:Y:S01]  /*a5b0*/  IMAD.MOV R6, RZ, RZ, -R10 ;  /* 0x000000ffff067224 */ /* 0x000fe200078e0a0a */
[----:B------:R-:W-:Y:S01]  /*a5c0*/  UIMAD UR7, UR45, UR12, URZ ;  /* 0x0000000c2d0772a4 */ /* 0x000fe2000f8e023f */
[----:B------:R-:W-:Y:S01]  /*a5d0*/  IMAD.WIDE R4, R9, 0x2, R4 ;  /* 0x0000000209047825 */ /* 0x000fe200078e0204 */
[----:B------:R-:W-:Y:S01]  /*a5e0*/  UIMAD.WIDE.U32 UR8, UR46, UR12, UR8 ;  /* 0x0000000c2e0872a5 */ /* 0x000fe2000f8e0008 */
[----:B------:R-:W-:Y:S01]  /*a5f0*/  SHF.R.S32.HI R11, RZ, 0x1f, R10 ;  /* 0x0000001fff0b7819 */ /* 0x000fe2000001140a */
[----:B------:R-:W-:Y:S01]  /*a600*/  UIMAD UR7, UR46, UR13, UR7 ;  /* 0x0000000d2e0772a4 */ /* 0x000fe2000f8e0207 */
[----:B------:R-:W-:Y:S01]  /*a610*/  IMAD R9, R81, R6, R12 ;  /* 0x0000000651097224 */ /* 0x000fe200078e020c */
[----:B------:R-:W-:Y:S01]  /*a620*/  IADD3 R37, P2, R4, 0x5000, RZ ;  /* 0x0000500004257810 */ /* 0x000fe20007f5e0ff */
[----:B-----5:R-:W-:Y:S01]  /*a630*/  IMAD R85, R0, R81, RZ ;  /* 0x0000005100557224 */ /* 0x020fe200078e02ff */
[----:B------:R-:W-:Y:S01]  /*a640*/  IADD3 R10, P0, R10, UR8, RZ ;  /* 0x000000080a0a7c10 */ /* 0x000fe2000ff1e0ff */
[----:B------:R-:W-:Y:S01]  /*a650*/  ULDC.64 UR12, c[0x0][0xaa0] ;  /* 0x0002a800000c7ab9 */ /* 0x000fe20000000a00 */
[----:B------:R-:W-:Y:S01]  /*a660*/  IMAD.U32 R12, RZ, RZ, UR7 ;  /* 0x00000007ff0c7e24 */ /* 0x000fe2000f8e00ff */
[----:B------:R-:W-:-:S02]  /*a670*/  SHF.R.S32.HI R6, RZ, 0x1f, R9 ;  /* 0x0000001fff067819 */ /* 0x000fc40000011409 */
[C---:B------:R-:W-:Y:S02]  /*a680*/  IADD3 R25, P5, R4.reuse, 0x1000, RZ ;  /* 0x0000100004197810 */ /* 0x040fe40007fbe0ff */
[----:B------:R-:W-:Y:S01]  /*a690*/  IADD3.X R11, R11, UR9, R12, P0, !PT ;  /* 0x000000090b0b7c10 */ /* 0x000fe200087fe40c */
[----:B------:R-:W-:Y:S01]  /*a6a0*/  ULDC.64 UR8, c[0x0][0xb88] ;  /* 0x0002e20000087ab9 */ /* 0x000fe20000000a00 */
[----:B------:R-:W-:Y:S01]  /*a6b0*/  IADD3 R29, P4, R4, 0x2000, RZ ;  /* 0x00002000041d7810 */ /* 0x000fe20007f9e0ff */
[----:B------:R-:W-:Y:S01]  /*a6c0*/  IMAD R6, R6, UR8, RZ ;  /* 0x0000000806067c24 */ /* 0x000fe2000f8e02ff */
[----:B------:R-:W-:Y:S01]  /*a6d0*/  LOP3.LUT R36, R37, 0x380, RZ, 0xc0, !PT ;  /* 0x0000038025247812 */ /* 0x000fe200078ec0ff */
[----:B------:R-:W-:Y:S01]  /*a6e0*/  IMAD.WIDE.U32 R10, R9, UR8, R10 ;  /* 0x00000008090a7c25 */ /* 0x000fe2000f8e000a */
[----:B------:R-:W-:Y:S02]  /*a6f0*/  LOP3.LUT R24, R25, 0x380, RZ, 0xc0, !PT ;  /* 0x0000038019187812 */ /* 0x000fe400078ec0ff */
[----:B------:R-:W-:Y:S01]  /*a700*/  LOP3.LUT R28, R29, 0x380, RZ, 0xc0, !PT ;  /* 0x000003801d1c7812 */ /* 0x000fe200078ec0ff */
[----:B------:R-:W-:Y:S01]  /*a710*/  IMAD R13, R9, UR9, R6 ;  /* 0x00000009090d7c24 */ /* 0x000fe2000f8e0206 */
[----:B------:R-:W-:Y:S01]  /*a720*/  ULDC.64 UR8, c[0x0][0xb50] ;  /* 0x0002d40000087ab9 */ /* 0x000fe20000000a00 */
[----:B------:R-:W-:Y:S01]  /*a730*/  SHF.R.U64 R36, R36, 0x3, RZ ;  /* 0x0000000324247819 */ /* 0x000fe200000012ff */
[----:B------:R-:W-:Y:S01]  /*a740*/  VIADD R6, R26, 0x8 ;  /* 0x000000081a067836 */ /* 0x000fe20000000000 */
[----:B------:R-:W-:Y:S01]  /*a750*/  LEA R12, P0, R10, UR8, 0x2 ;  /* 0x000000080a0c7c11 */ /* 0x000fe2000f8010ff */
[----:B------:R-:W-:Y:S01]  /*a760*/  IMAD.IADD R9, R11, 0x1, R13 ;  /* 0x000000010b097824 */ /* 0x000fe200078e020d */
[----:B------:R-:W-:-:S02]  /*a770*/  IADD3 R57, P3, R4, 0x4000, RZ ;  /* 0x0000400004397810 */ /* 0x000fc40007f7e0ff */
[----:B------:R-:W-:Y:S01]  /*a780*/  SHF.R.U64 R24, R24, 0x3, RZ ;  /* 0x0000000318187819 */ /* 0x000fe200000012ff */
[----:B------:R-:W-:Y:S01]  /*a790*/  SHFL.IDX PT, R20, R12, RZ, 0x1c1f ;  /* 0x001c1fff0c147589 */ /* 0x000fe200000e0000 */
[----:B------:R-:W-:Y:S02]  /*a7a0*/  LEA.HI.X R14, R10, UR9, R9, 0x2, P0 ;  /* 0x000000090a0e7c11 */ /* 0x000fe400080f1409 */
[----:B------:R-:W-:Y:S01]  /*a7b0*/  IADD3 R33, P0, R4, 0x3000, RZ ;  /* 0x0000300004217810 */ /* 0x000fe20007f1e0ff */
[----:B------:R-:W-:Y:S01]  /*a7c0*/  SHFL.IDX PT, R50, R12, 0x1, 0x1c1f ;  /* 0x003c1f000c327f89 */ /* 0x000fe200000e0000 */
[----:B------:R-:W-:Y:S02]  /*a7d0*/  SHF.R.U64 R28, R28, 0x3, RZ ;  /* 0x000000031c1c7819 */ /* 0x000fe400000012ff */
[----:B------:R-:W-:Y:S01]  /*a7e0*/  LOP3.LUT R32, R33, 0x380, RZ, 0xc0, !PT ;  /* 0x0000038021207812 */ /* 0x000fe200078ec0ff */
[----:B------:R-:W0:Y:S01]  /*a7f0*/  SHFL.IDX PT, R21, R14, RZ, 0x1c1f ;  /* 0x001c1fff0e157589 */ /* 0x000e2200000e0000 */
[----:B------:R-:W-:Y:S01]  /*a800*/  LOP3.LUT R36, R36, R37, RZ, 0x3c, !PT ;  /* 0x0000002524247212 */ /* 0x000fe200078e3cff */
[----:B------:R-:W-:Y:S01]  /*a810*/  IMAD.X R37, RZ, RZ, R5, P2 ;  /* 0x000000ffff257224 */ /* 0x000fe200010e0605 */
[----:B------:R-:W-:Y:S01]  /*a820*/  SHF.R.U64 R32, R32, 0x3, RZ ;  /* 0x0000000320207819 */ /* 0x000fe200000012ff */
[----:B------:R-:W1:Y:S01]  /*a830*/  SHFL.IDX PT, R51, R14, 0x1, 0x1c1f ;  /* 0x003c1f000e337f89 */ /* 0x000e6200000e0000 */
[----:B------:R-:W-:-:S02]  /*a840*/  LOP3.LUT R56, R57, 0x380, RZ, 0xc0, !PT ;  /* 0x0000038039387812 */ /* 0x000fc400078ec0ff */
[----:B------:R-:W-:Y:S01]  /*a850*/  LOP3.LUT R32, R32, R33, RZ, 0x3c, !PT ;  /* 0x0000002120207212 */ /* 0x000fe200078e3cff */
[--C-:B------:R-:W-:Y:S01]  /*a860*/  IMAD.X R33, RZ, RZ, R5.reuse, P0 ;  /* 0x000000ffff217224 */ /* 0x100fe200000e0605 */
[----:B------:R-:W-:Y:S02]  /*a870*/  IADD3 R61, P0, R4, 0x9000, RZ ;  /* 0x00009000043d7810 */ /* 0x000fe40007f1e0ff */
[----:B------:R-:W-:Y:S01]  /*a880*/  LOP3.LUT R24, R24, R25, RZ, 0x3c, !PT ;  /* 0x0000001918187212 */ /* 0x000fe200078e3cff */
[--C-:B------:R-:W-:Y:S01]  /*a890*/  IMAD.X R25, RZ, RZ, R5.reuse, P5 ;  /* 0x000000ffff197224 */ /* 0x100fe200028e0605 */
[----:B------:R-:W-:Y:S01]  /*a8a0*/  LOP3.LUT R28, R28, R29, RZ, 0x3c, !PT ;  /* 0x0000001d1c1c7212 */ /* 0x000fe200078e3cff */
[----:B------:R-:W-:Y:S01]  /*a8b0*/  IMAD.X R29, RZ, RZ, R5, P4 ;  /* 0x000000ffff1d7224 */ /* 0x000fe200020e0605 */
[----:B------:R-:W-:Y:S02]  /*a8c0*/  LOP3.LUT R60, R61, 0x380, RZ, 0xc0, !PT ;  /* 0x000003803d3c7812 */ /* 0x000fe400078ec0ff */
[----:B------:R-:W-:-:S02]  /*a8d0*/  IADD3 R11, P2, R4, 0xb000, RZ ;  /* 0x0000b000040b7810 */ /* 0x000fc40007f5e0ff */
[C---:B------:R-:W-:Y:S02]  /*a8e0*/  IADD3 R41, P6, R4.reuse, 0x6000, RZ ;  /* 0x0000600004297810 */ /* 0x040fe40007fde0ff */
[C---:B------:R-:W-:Y:S02]  /*a8f0*/  IADD3 R45, P5, R4.reuse, 0x7000, RZ ;  /* 0x00007000042d7810 */ /* 0x040fe40007fbe0ff */
[----:B------:R-:W-:Y:S02]  /*a900*/  IADD3 R69, P4, R4, 0x8000, RZ ;  /* 0x0000800004457810 */ /* 0x000fe40007f9e0ff */
[----:B------:R-:W-:Y:S02]  /*a910*/  SHF.R.U64 R56, R56, 0x3, RZ ;  /* 0x0000000338387819 */ /* 0x000fe400000012ff */
[----:B------:R-:W-:Y:S02]  /*a920*/  SHF.R.U64 R60, R60, 0x3, RZ ;  /* 0x000000033c3c7819 */ /* 0x000fe400000012ff */
[----:B------:R-:W-:-:S02]  /*a930*/  LOP3.LUT R10, R11, 0x380, RZ, 0xc0, !PT ;  /* 0x000003800b0a7812 */ /* 0x000fc400078ec0ff */
[----:B------:R-:W-:Y:S02]  /*a940*/  LOP3.LUT R40, R41, 0x380, RZ, 0xc0, !PT ;  /* 0x0000038029287812 */ /* 0x000fe400078ec0ff */
[----:B------:R-:W-:Y:S02]  /*a950*/  LOP3.LUT R44, R45, 0x380, RZ, 0xc0, !PT ;  /* 0x000003802d2c7812 */ /* 0x000fe400078ec0ff */
[----:B------:R-:W-:Y:S02]  /*a960*/  LOP3.LUT R68, R69, 0x380, RZ, 0xc0, !PT ;  /* 0x0000038045447812 */ /* 0x000fe400078ec0ff */
[----:B------:R-:W-:Y:S01]  /*a970*/  LOP3.LUT R56, R56, R57, RZ, 0x3c, !PT ;  /* 0x0000003938387212 */ /* 0x000fe200078e3cff */
[--C-:B------:R-:W-:Y:S01]  /*a980*/  IMAD.X R57, RZ, RZ, R5.reuse, P3 ;  /* 0x000000ffff397224 */ /* 0x100fe200018e0605 */
[----:B------:R-:W-:Y:S01]  /*a990*/  LOP3.LUT R60, R60, R61, RZ, 0x3c, !PT ;  /* 0x0000003d3c3c7212 */ /* 0x000fe200078e3cff */
[----:B------:R-:W-:Y:S01]  /*a9a0*/  IMAD.X R61, RZ, RZ, R5, P0 ;  /* 0x000000ffff3d7224 */ /* 0x000fe200000e0605 */
[----:B------:R-:W-:-:S02]  /*a9b0*/  SHF.R.U64 R10, R10, 0x3, RZ ;  /* 0x000000030a0a7819 */ /* 0x000fc400000012ff */
[----:B------:R-:W-:Y:S02]  /*a9c0*/  IADD3 R49, P3, R4, 0xa000, RZ ;  /* 0x0000a00004317810 */ /* 0x000fe40007f7e0ff */
        /* <DEDUP_REMOVED lines=36> */
[----:B------:R-:W-:Y:S01]  /*ac10*/  UIMAD UR7, UR4, UR13, UR7 ;  /* 0x0000000d040772a4 */ /* 0x000fe2000f8e0207 */
[----:B------:R-:W-:Y:S01]  /*ac20*/  LOP3.LUT R4, R13, R4, RZ, 0x3c, !PT ;  /* 0x000000040d047212 */ /* 0x000fe200078e3cff */
[----:B------:R-:W-:Y:S01]  /*ac30*/  ULDC.64 UR10, c[0x0][0xae8] ;  /* 0x0002ba00000a7ab9 */ /* 0x000fe20000000a00 */
        /* <DEDUP_REMOVED lines=8> */
[----:B------:R-:W-:-:S02]  /*acc0*/  UIADD3 UR9, UR9, UR7, URZ ;  /* 0x0000000709097290 */ /* 0x000fc4000fffe03f */
[----:B------:R-:W-:Y:S01]  /*acd0*/  UIMAD UR4, UR14, UR10, URZ ;  /* 0x0000000a0e0472a4 */ /* 0x000fe2000f8e023f */
[----:B------:R-:W-:Y:S01]  /*ace0*/  SHF.R.U64 R0, R0, 0x3, RZ ;  /* 0x0000000300007819 */ /* 0x000fe200000012ff */
[----:B------:R-:W5:Y:S03]  /*acf0*/  LD.E.128 R24, desc[UR40][R24.64] ;  /* 0x0000002818187980 */ /* 0x000f66000c101d00 */
[----:B------:R-:W-:Y:S01]  /*ad00*/  LOP3.LUT R52, R0, R9, RZ, 0x3c, !PT ;  /* 0x0000000900347212 */ /* 0x000fe200078e3cff */
[----:B--2---:R-:W2:Y:S01]  /*ad10*/  @P1 LDC R5, c[0x0][0xbec] ;  /* 0x0002fb00ff051b82 */ /* 0x004ea20000000800 */
[----:B------:R-:W-:Y:S01]  /*ad20*/  IMAD R0, R23, 0x20, R200 ;  /* 0x0000002017007824 */ /* 0x000fe200078e02c8 */
[----:B------:R-:W-:Y:S01]  /*ad30*/  UIMAD UR4, UR43, UR11, UR4 ;  /* 0x0000000b2b0472a4 */ /* 0x000fe2000f8e0204 */
[----:B------:R-:W5:Y:S01]  /*ad40*/  LD.E.128 R28, desc[UR40][R28.64] ;  /* 0x000000281c1c7980 */ /* 0x000f62000c101d00 */
[----:B------:R-:W-:Y:S01]  /*ad50*/  UIMAD.WIDE.U32 UR8, UR43, UR10, UR8 ;  /* 0x0000000a2b0872a5 */ /* 0x000fe2000f8e0008 */
[----:B------:R-:W-:-:S02]  /*ad60*/  VIADD R20, R0, UR39 ;  /* 0x0000002700147c36 */ /* 0x000fc40008000000 */
[----:B------:R-:W-:Y:S01]  /*ad70*/  ULDC.64 UR10, c[0x0][0xaf0] ;  /* 0x0002bc00000a7ab9 */ /* 0x000fe20000000a00 */
[----:B------:R-:W-:Y:S01]  /*ad80*/  UIADD3 UR9, UR9, UR4, URZ ;  /* 0x0000000409097290 */ /* 0x000fe2000fffe03f */
[----:B------:R-:W5:Y:S01]  /*ad90*/  LD.E.128 R32, desc[UR40][R32.64] ;  /* 0x0000002820207980 */ /* 0x000f62000c101d00 */
[----:B------:R-:W-:Y:S01]  /*ada0*/  UIMAD UR4, UR45, UR10, URZ ;  /* 0x0000000a2d0472a4 */ /* 0x000fe2000f8e023f */
[----:B-1----:R-:W-:Y:S01]  /*adb0*/  IMAD.MOV.U32 R3, RZ, RZ, R20 ;  /* 0x000000ffff037224 */ /* 0x002fe200078e0014 */
[----:B------:R-:W-:Y:S01]  /*adc0*/  UIMAD.WIDE.U32 UR8, UR46, UR10, UR8 ;  /* 0x0000000a2e0872a5 */ /* 0x000fe2000f8e0008 */
[----:B------:R-:W5:Y:S01]  /*add0*/  LD.E.128 R56, desc[UR40][R56.64] ;  /* 0x0000002838387980 */ /* 0x000f62000c101d00 */
[----:B------:R-:W-:-:S03]  /*ade0*/  UIMAD UR4, UR46, UR11, UR4 ;  /* 0x0000000b2e0472a4 */ /* 0x000fc6000f8e0204 */
[----:B------:R-:W-:Y:S01]  /*adf0*/  ULDC.64 UR10, c[0x0][0xae0] ;  /* 0x0002b800000a7ab9 */ /* 0x000fe20000000a00 */
[----:B------:R-:W5:Y:S04]  /*ae00*/  LD.E.128 R36, desc[UR40][R36.64] ;  /* 0x0000002824247980 */ /* 0x000f68000c101d00 */
[----:B------:R-:W5:Y:S01]  /*ae10*/  LD.E.128 R40, desc[UR40][R40.64] ;  /* 0x0000002828287980 */ /* 0x000f62000c101d00 */
[----:B--2---:R-:W-:-:S03]  /*ae20*/  @P1 IMAD.HI.U32 R0, R20, R5, RZ ;  /* 0x0000000514001227 */ /* 0x004fc600078e00ff */
[----:B------:R-:W5:Y:S02]  /*ae30*/  LD.E.128 R44, desc[UR40][R44.64] ;  /* 0x000000282c2c7980 */ /* 0x000f64000c101d00 */
[----:B0-----:R-:W-:Y:S01]  /*ae40*/  @P1 SHF.R.U32.HI R3, RZ, R21, R0 ;  /* 0x00000015ff031219 */ /* 0x001fe20000011600 */
        /* <DEDUP_REMOVED lines=64> */
.L_x_13874:
[----:B------:R-:W-:Y:S05]  /*b250*/  BSYNC B1 ;  /* 0x0000000000017941 */ /* 0x000fea0003800000 */
.L_x_13873:
        /* <DEDUP_REMOVED lines=21> */
.L_x_13876:
[----:B------:R-:W-:Y:S05]  /*b3b0*/  BSYNC B1 ;  /* 0x0000000000017941 */ /* 0x000fea0003800000 */
.L_x_13875:
        /* <DEDUP_REMOVED lines=21> */
.L_x_13878:
[----:B------:R-:W-:Y:S05]  /*b510*/  BSYNC B1 ;  /* 0x0000000000017941 */ /* 0x000fea0003800000 */
.L_x_13877:
[----:B------:R-:W-:Y:S01]  /*b520*/  VIADD R0, R84, 0x60 ;  /* 0x0000006054007836 */ /* 0x000fe20000000000 */
[----:B0--3--:R-:W0:Y:S04]  /*b530*/  SHFL.IDX PT, R3, R3, 0x3, 0x181f ;  /* 0x00781f0003037f89 */ /* 0x009e2800000e0000 */
[----:B------:R-:W-:Y:S01]  /*b540*/  ISETP.GE.AND P0, PT, R0, R85, PT ;  /* 0x000000550000720c */ /* 0x000fe20003f06270 */
[----:B----4-:R3:W4:-:S12]  /*b550*/  SHFL.IDX PT, R21, R6, 0x3, 0x181f ;  /* 0x00781f0006157f89 */ /* 0x01071800000e0000 */
[----:B---3--:R-:W-:Y:S05]  /*b560*/  @P0 BRA `(.L_x_13879) ;  /* 0x0000000c00b00947 */ /* 0x008fea0003800000 */
[----:B------:R-:W-:Y:S02]  /*b570*/  ULDC UR4, c[0x0][0xac8] ;  /* 0x0002b20000047ab9 */ /* 0x000fe40000000800 */
[----:B------:R-:W-:Y:S02]  /*b580*/  ISETP.GE.AND P3, PT, R2, UR4, PT ;  /* 0x0000000402007c0c */ /* 0x000fe4000bf66270 */
[----:B------:R-:W-:Y:S02]  /*b590*/  ISETP.GE.AND P4, PT, R19, UR4, PT ;  /* 0x0000000413007c0c */ /* 0x000fe4000bf86270 */
[----:B------:R-:W-:-:S09]  /*b5a0*/  ISETP.GE.AND P5, PT, R18, UR4, PT ;  /* 0x0000000412007c0c */ /* 0x000fd2000bfa6270 */
[-C--:B----4-:R-:W-:Y:S02]  /*b5b0*/  @!P3 LEA R4, P0, R2, R21.reuse, 0x1 ;  /* 0x000000150204b211 */ /* 0x090fe400078008ff */
        /* <DEDUP_REMOVED lines=14> */
.L_x_13871:
        /* <DEDUP_REMOVED lines=35> */
.L_x_13880:
        /* <DEDUP_REMOVED lines=45> */
.L_x_13882:
[----:B------:R-:W-:Y:S05]  /*bba0*/  BSYNC B1 ;  /* 0x0000000000017941 */ /* 0x000fea0003800000 */
.L_x_13881:
[----:B------:R-:W1:Y:S01]  /*bbb0*/  @P0 LDC R5, c[0x0][0xbf0] ;  /* 0x0002fc00ff050b82 */ /* 0x000e620000000800 */
[----:B------:R-:W-:Y:S01]  /*bbc0*/  ULDC.64 UR12, c[0x0][0xaa0] ;  /* 0x0002a800000c7ab9 */ /* 0x000fe20000000a00 */
[----:B0-----:R-:W-:Y:S01]  /*bbd0*/  IMAD R3, R23, 0x20, R200 ;  /* 0x0000002017037824 */ /* 0x001fe200078e02c8 */
[----:B------:R-:W-:Y:S01]  /*bbe0*/  UIMAD UR7, UR10, UR12, URZ ;  /* 0x0000000c0a0772a4 */ /* 0x000fe2000f8e023f */
[----:B------:R-:W-:Y:S01]  /*bbf0*/  BSSY B1, `(.L_x_13883) ;  /* 0x0000041000017945 */ /* 0x000fe20003800000 */
[----:B------:R-:W-:Y:S01]  /*bc00*/  UIMAD.WIDE.U32 UR8, UR4, UR12, URZ ;  /* 0x0000000c040872a5 */ /* 0x000fe2000f8e003f */
[----:B------:R-:W-:Y:S01]  /*bc10*/  VIADD R8, R3, UR39 ;  /* 0x0000002703087c36 */ /* 0x000fe20008000000 */
[----:B------:R-:W-:-:S03]  /*bc20*/  UIMAD UR7, UR4, UR13, UR7 ;  /* 0x0000000d040772a4 */ /* 0x000fc6000f8e0207 */
[----:B------:R-:W-:Y:S01]  /*bc30*/  ULDC.64 UR12, c[0x0][0xae8] ;  /* 0x0002ba00000c7ab9 */ /* 0x000fe20000000a00 */
[----:B------:R-:W-:Y:S01]  /*bc40*/  UIADD3 UR9, UR9, UR7, URZ ;  /* 0x0000000709097290 */ /* 0x000fe2000fffe03f */
[----:B------:R-:W-:Y:S01]  /*bc50*/  @P0 IMAD.HI.U32 R4, R8, R11, RZ ;  /* 0x0000000b08040227 */ /* 0x000fe200078e00ff */
[----:B------:R-:W-:Y:S02]  /*bc60*/  UIMAD UR4, UR11, UR12, URZ ;  /* 0x0000000c0b0472a4 */ /* 0x000fe4000f8e023f */
        /* <DEDUP_REMOVED lines=57> */
.L_x_13884:
[----:B------:R-:W-:Y:S05]  /*c000*/  BSYNC B1 ;  /* 0x0000000000017941 */ /* 0x000fea0003800000 */
.L_x_13883:
        /* <DEDUP_REMOVED lines=21> */
.L_x_13886:
[----:B------:R-:W-:Y:S05]  /*c160*/  BSYNC B1 ;  /* 0x0000000000017941 */ /* 0x000fea0003800000 */
.L_x_13885:
        /* <DEDUP_REMOVED lines=21> */
.L_x_13888:
[----:B------:R-:W-:Y:S05]  /*c2c0*/  BSYNC B1 ;  /* 0x0000000000017941 */ /* 0x000fea0003800000 */
.L_x_13887:
        /* <DEDUP_REMOVED lines=22> */
.L_x_13879:
[----:B------:R-:W-:Y:S05]  /*c430*/  BSYNC B0 ;  /* 0x0000000000007941 */ /* 0x000fea0003800000 */
.L_x_13870:
[----:B------:R-:W-:Y:S02]  /*c440*/  ULDC UR4, c[0x0][0xc3c] ;  /* 0x00030f0000047ab9 */ /* 0x000fe40000000800 */
[----:B------:R-:W-:-:S13]  /*c450*/  ISETP.GE.AND P0, PT, R7, UR4, PT ;  /* 0x0000000407007c0c */ /* 0x000fda000bf06270 */
[----:B------:R-:W-:Y:S05]  /*c460*/  @!P0 BRA `(.L_x_13889) ;  /* 0xffffff48007c8947 */ /* 0x000fea000383ffff */
[----:B------:R-:W-:Y:S05]  /*c470*/  EXIT ;  /* 0x000000000000794d */ /* 0x000fea0003800000 */
.L_x_13834:
        /* <DEDUP_REMOVED lines=16> */
.L_x_13890:
        /* <DEDUP_REMOVED lines=42> */
.L_x_13896:
        /* <DEDUP_REMOVED lines=12> */
.L_x_13895:
[----:B------:R-:W-:Y:S05]  /*c8e0*/  BSYNC B0 ;  /* 0x0000000000007941 */ /* 0x000fea0003800000 */
.L_x_13894:
        /* <DEDUP_REMOVED lines=21> */
.L_x_13892:
        /* <DEDUP_REMOVED lines=20> */
.L_x_13897:
        /* <DEDUP_REMOVED lines=56> */
.L_x_13893:
[----:B------:R-:W-:Y:S02]  /*cf00*/  IMAD.MOV.U32 R17, RZ, RZ, RZ ;  /* 0x000000ffff117224 */ /* 0x000fe400078e00ff */
[----:B------:R-:W-:Y:S02]  /*cf10*/  IMAD.U32 R16, RZ, RZ, UR6 ;  /* 0x00000006ff107e24 */ /* 0x000fe4000f8e00ff */
[----:B------:R-:W-:-:S07]  /*cf20*/  IMAD.MOV.U32 R18, RZ, RZ, RZ ;  /* 0x000000ffff127224 */ /* 0x000fce00078e00ff */
.L_x_13898:
[----:B------:R-:W-:-:S13]  /*cf30*/  ISETP.NE.AND P0, PT, R0, RZ, PT ;  /* 0x000000ff0000720c */ /* 0x000fda0003f05270 */
[----:B------:R-:W1:Y:S01]  /*cf40*/  @!P0 S2R R3, SR_CgaCtaId ;  /* 0x0000000000038919 */ /* 0x000e620000008800 */
[----:B------:R-:W-:-:S04]  /*cf50*/  @!P0 MOV R0, 0x400 ;  /* 0x0000040000008802 */ /* 0x000fc80000000f00 */
[----:B-1----:R-:W-:-:S05]  /*cf60*/  @!P0 LEA R0, R3, R0, 0x18 ;  /* 0x0000000003008211 */ /* 0x002fca00078ec0ff */
[----:B------:R1:W-:Y:S01]  /*cf70*/  @!P0 STS.128 [R0+0x228d0], R16 ;  /* 0x0228d01000008388 */ /* 0x0003e20000000c00 */
[----:B------:R-:W-:Y:S06]  /*cf80*/  BAR.ARV 0x5, 0x180 ;  /* 0x0146000000007b1d */ /* 0x000fec0000002000 */
.L_x_13891:
        /* <DEDUP_REMOVED lines=31> */
.L_x_14001:
[----:B01--4-:R-:W0:Y:S02]  /*d180*/  LDC.64 R2, c[0x0][0xc88] ;  /* 0x00032200ff027b82 */ /* 0x013e240000000a00 */
        /* <DEDUP_REMOVED lines=55> */
.L_x_13900:
        /* <DEDUP_REMOVED lines=12> */
.L_x_13901:
[----:B------:R-:W-:Y:S05]  /*d5c0*/  @!P0 BRA `(.L_x_13902) ;  /* 0x00000000000c8947 */ /* 0x000fea0003800000 */
[----:B------:R-:W2:Y:S04]  /*d5d0*/  LDG.E R6, desc[UR40][R4.64] ;  /* 0x0000002804067981 */ /* 0x000ea8000c1e1900 */
[----:B------:R-:W2:Y:S02]  /*d5e0*/  LDG.E R4, desc[UR40][R4.64+0x4] ;  /* 0x0000042804047981 */ /* 0x000ea4000c1e1900 */
[----:B--2---:R-:W-:-:S07]  /*d5f0*/  IMAD.IADD R6, R4, 0x1, -R6 ;  /* 0x0000000104067824 */ /* 0x004fce00078e0a06 */
.L_x_13902:
        /* <DEDUP_REMOVED lines=11> */
[----:B------:R-:W-:-:S03]  /*d6b0*/  IADD3 R6, R6, 0x60, -R9 ;  /* 0x0000006006067810 */ /* 0x000fc60007ffe809 */
[----:B------:R-:W-:-:S04]  /*d6c0*/  IMAD.HI R2, R2, 0x2aaaaaab, RZ ;  /* 0x2aaaaaab02027827 */ /* 0x000fc800078e02ff */
[----:B------:R-:W-:Y:S01]  /*d6d0*/  IMAD.IADD R0, R6, 0x1, R0 ;  /* 0x0000000106007824 */ /* 0x000fe200078e0200 */
[----:B------:R-:W-:-:S03]  /*d6e0*/  SHF.R.U32.HI R3, RZ, 0x1f, R2 ;  /* 0x0000001fff037819 */ /* 0x000fc60000011602 */
[----:B------:R-:W-:Y:S01]  /*d6f0*/  IMAD.HI R0, R0, 0x2aaaaaab, RZ ;  /* 0x2aaaaaab00007827 */ /* 0x000fe200078e02ff */
[----:B------:R-:W-:-:S04]  /*d700*/  LEA.HI.SX32 R3, R2, R3, 0x1c ;  /* 0x0000000302037211 */ /* 0x000fc800078fe2ff */
[----:B------:R-:W-:-:S04]  /*d710*/  SHF.R.U32.HI R2, RZ, 0x1f, R0 ;  /* 0x0000001fff027819 */ /* 0x000fc80000011600 */
[----:B------:R-:W-:-:S04]  /*d720*/  LEA.HI.SX32 R2, R0, R2, 0x1c ;  /* 0x0000000200027211 */ /* 0x000fc800078fe2ff */
        /* <DEDUP_REMOVED lines=21> */
.L_x_13904:
        /* <DEDUP_REMOVED lines=21> */
.L_x_13907:
[----:B------:R-:W-:Y:S05]  /*d9d0*/  BSYNC B6 ;  /* 0x0000000000067941 */ /* 0x000fea0003800000 */
.L_x_13906:
        /* <DEDUP_REMOVED lines=21> */
.L_x_13910:
        /* <DEDUP_REMOVED lines=16> */
.L_x_13909:
[----:B------:R-:W-:Y:S05]  /*dc30*/  BSYNC B6 ;  /* 0x0000000000067941 */ /* 0x000fea0003800000 */
.L_x_13908:
        /* <DEDUP_REMOVED lines=25> */
.L_x_14017:
        /* <DEDUP_REMOVED lines=10> */
.L_x_14020:
        /* <DEDUP_REMOVED lines=25> */
.L_x_13914:
[----:B------:R-:W5:Y:S04]  /*e000*/  LDL R7, [R1+0x4] ;  /* 0x0000040001077983 */ /* 0x000f680000100800 */
[----:B---34-:R-:W5:Y:S04]  /*e010*/  LDL R0, [R1+0x8] ;  /* 0x0000080001007983 */ /* 0x018f680000100800 */
[----:B------:R-:W3:Y:S01]  /*e020*/  LDL R2, [R1+0x10] ;  /* 0x0000100001027983 */ /* 0x000ee20000100800 */
[----:B-----5:R-:W-:Y:S01]  /*e030*/  IMAD R0, R0, 0x8, R7 ;  /* 0x0000000800007824 */ /* 0x020fe200078e0207 */
[----:B---3--:R-:W-:-:S04]  /*e040*/  SHF.L.U32 R2, R2, 0x1f, RZ ;  /* 0x0000001f02027819 */ /* 0x008fc800000006ff */
[----:B------:R-:W3:Y:S02]  /*e050*/  SYNCS.PHASECHK.TRANS64.TRYWAIT P0, [R0+URZ+0x22840], R2 ;  /* 0x02284002000075a7 */ /* 0x000ee4000800017f */
[----:B---3--:R-:W-:Y:S05]  /*e060*/  @!P0 BRA `(.L_x_13915) ;  /* 0x0000004800f48947 */ /* 0x008fea0003800000 */
.L_x_14021:
        /* <DEDUP_REMOVED lines=11> */
.L_x_13916:
        /* <DEDUP_REMOVED lines=21> */
[----:B------:R-:W-:-:S03]  /*e270*/  UIMAD UR11, UR11, 0x60, UR4 ;  /* 0x000000600b0b78a4 */ /* 0x000fc6000f8e0204 */
[----:B------:R-:W-:-:S06]  /*e280*/  UMOV UR4, 0x0 ;  /* 0x0000000000047882 */ /* 0x000fcc0000000000 */
[----:B------:R4:W-:Y:S02]  /*e290*/  UTMALDG.4D [UR8], [UR6], desc[UR4] ;  /* 0x00000408060075b4 */ /* 0x0009e40008019000 */
[----:B----4-:R-:W-:Y:S01]  /*e2a0*/  NOP ;  /* 0x0000000000007918 */ /* 0x010fe20000000000 */
.L_x_13912:
        /* <DEDUP_REMOVED lines=43> */
.L_x_13918:
[----:B------:R-:W-:Y:S05]  /*e560*/  BSYNC B6 ;  /* 0x0000000000067941 */ /* 0x000fea0003800000 */
.L_x_13917:
        /* <DEDUP_REMOVED lines=10> */
[----:B------:R-:W1:Y:S02]  /*e610*/  S2R R8, SR_TID.X ;  /* 0x0000000000087919 */ /* 0x000e640000002100 */
[C---:B-1----:R-:W-:Y:S01]  /*e620*/  IMAD.SHL.U32 R10, R8.reuse, 0x8, RZ ;  /* 0x00000008080a7824 */ /* 0x042fe200078e00ff */
[----:B------:R-:W-:-:S04]  /*e630*/  LOP3.LUT R8, R8, 0x7f, RZ, 0xc0, !PT ;  /* 0x0000007f08087812 */ /* 0x000fc800078ec0ff */
[----:B------:R-:W-:Y:S02]  /*e640*/  LOP3.LUT R10, R10, 0x38, RZ, 0xc0, !PT ;  /* 0x000000380a0a7812 */ /* 0x000fe400078ec0ff */
[----:B------:R-:W-:Y:S01]  /*e650*/  SHF.R.U32.HI R8, RZ, 0x3, R8 ;  /* 0x00000003ff087819 */ /* 0x000fe20000011608 */
[----:B--2---:R-:W-:Y:S02]  /*e660*/  IMAD.MOV.U32 R3, RZ, RZ, R5 ;  /* 0x000000ffff037224 */ /* 0x004fe400078e0005 */
        /* <DEDUP_REMOVED lines=43> */
[----:B------:R-:W0:Y:S01]  /*e920*/  SHFL.IDX PT, R5, R2, RZ, 0x181f ;  /* 0x00181fff02057589 */ /* 0x000e2200000e0000 */
[----:B--2---:R-:W-:-:S03]  /*e930*/  IMAD R3, R4, R7, RZ ;  /* 0x0000000704037224 */ /* 0x004fc600078e02ff */
[----:B------:R-:W1:Y:S02]  /*e940*/  SHFL.IDX PT, R4, R0, RZ, 0x181f ;  /* 0x00181fff00047589 */ /* 0x000e6400000e0000 */
[----:B------:R-:W-:-:S13]  /*e950*/  ISETP.GE.AND P1, PT, R17, R3, PT ;  /* 0x000000031100720c */ /* 0x000fda0003f26270 */
[----:B0-----:R-:W-:-:S05]  /*e960*/  @!P1 LEA R5, P2, R10, R5, 0x1 ;  /* 0x000000050a059211 */ /* 0x001fca00078408ff */
[----:B-1----:R-:W-:-:S05]  /*e970*/  @!P1 IMAD.X R4, RZ, RZ, R4, P2 ;  /* 0x000000ffff049224 */ /* 0x002fca00010e0604 */
[----:B------:R-:W-:-:S04]  /*e980*/  @!P1 LOP3.LUT R5, R5, R4, RZ, 0x3c, !PT ;  /* 0x0000000405059212 */ /* 0x000fc800078e3cff */
[----:B------:R-:W-:-:S04]  /*e990*/  @!P1 LOP3.LUT R4, R5, R4, RZ, 0x3c, !PT ;  /* 0x0000000405049212 */ /* 0x000fc800078e3cff */
[----:B------:R-:W-:-:S05]  /*e9a0*/  @!P1 LOP3.LUT R5, R5, R4, RZ, 0x3c, !PT ;  /* 0x0000000405059212 */ /* 0x000fca00078e3cff */
[----:B------:R-:W-:Y:S01]  /*e9b0*/  @!PT LDS RZ, [RZ] ;  /* 0x00000000fffff984 */ /* 0x000fe20000000800 */
[----:B-----5:R0:W-:Y:S02]  /*e9c0*/  @!P1 LDGSTS.E.BYPASS.LTC128B.128 [R9+0x18400], desc[UR40][R4.64], !P0 ;  /* 0x1840000004099fae */ /* 0x0201e4000c101d68 */
        /* <DEDUP_REMOVED lines=61> */
[----:B--2---:R1:W-:Y:S02]  /*eda0*/  @!P1 LDGSTS.E.BYPASS.LTC128B.128 [R9+0x1b400], desc[UR40][R4.64], !P0 ;  /* 0x1b40000004099fae */ /* 0x0043e4000c101d68 */
.L_x_14038:
[----:B------:R2:W5:Y:S01]  /*edb0*/  LDL R8, [R1+0x4] ;  /* 0x0000040001087983 */ /* 0x0005620000100800 */
        /* <DEDUP_REMOVED lines=10> */
.L_x_13920:
        /* <DEDUP_REMOVED lines=18> */
[----:B--23--:R-:W-:Y:S05]  /*ef80*/  @!P0 BRA `(.L_x_13922) ;  /* 0x0000004400e88947 */ /* 0x00cfea0003800000 */
.L_x_14039:
[----:B------:R-:W-:Y:S05]  /*ef90*/  BSYNC B0 ;  /* 0x0000000000007941 */ /* 0x000fea0003800000 */
.L_x_13921:
[----:B--2---:R-:W2:Y:S01]  /*efa0*/  LDL R2, [R1+0x18] ;  /* 0x0000180001027983 */ /* 0x004ea20000100800 */
[----:B------:R-:W-:Y:S01]  /*efb0*/  BSSY B0, `(.L_x_13923) ;  /* 0x0000063000007945 */ /* 0x000fe20003800000 */
[----:B--2---:R-:W-:-:S13]  /*efc0*/  ISETP.NE.AND P0, PT, R2, RZ, PT ;  /* 0x000000ff0200720c */ /* 0x004fda0003f05270 */
[----:B------:R-:W-:Y:S05]  /*efd0*/  @!P0 BRA `(.L_x_13924) ;  /* 0x0000000400808947 */ /* 0x000fea0003800000 */
[----:B------:R-:W2:Y:S04]  /*efe0*/  LDL R2, [R1+0x4] ;  /* 0x0000040001027983 */ /* 0x000ea80000100800 */
[----:B01----:R-:W3:Y:S01]  /*eff0*/  LDL R4, [R1+0x10] ;  /* 0x0000100001047983 */ /* 0x003ee20000100800 */
        /* <DEDUP_REMOVED lines=10> */
.L_x_14040:
[----:B------:R-:W-:Y:S05]  /*f0a0*/  BSYNC B1 ;  /* 0x0000000000017941 */ /* 0x000fea0003800000 */
.L_x_13925:
        /* <DEDUP_REMOVED lines=9> */
.L_x_13928:
[----:B------:R-:W-:Y:S05]  /*f140*/  BSYNC B1 ;  /* 0x0000000000017941 */ /* 0x000fea0003800000 */
.L_x_13927:
        /* <DEDUP_REMOVED lines=14> */
.L_x_13929:
        /* <DEDUP_REMOVED lines=16> */
.L_x_13930:
        /* <DEDUP_REMOVED lines=16> */
.L_x_13931:
        /* <DEDUP_REMOVED lines=16> */
.L_x_13932:
        /* <DEDUP_REMOVED lines=11> */
.L_x_13924:
[----:B------:R-:W-:Y:S05]  /*f5e0*/  BSYNC B0 ;  /* 0x0000000000007941 */ /* 0x000fea0003800000 */
.L_x_13923:
[----:B01----:R-:W2:Y:S01]  /*f5f0*/  LDL R4, [R1+0x2c] ;  /* 0x00002c0001047983 */ /* 0x003ea20000100800 */
        /* <DEDUP_REMOVED lines=47> */
.L_x_13939:
        /* <DEDUP_REMOVED lines=9> */
.L_x_14041:
[----:B------:R-:W-:Y:S05]  /*f980*/  BSYNC B3 ;  /* 0x0000000000037941 */ /* 0x000fea0003800000 */
.L_x_13940:
        /* <DEDUP_REMOVED lines=9> */
.L_x_13943:
[----:B------:R-:W-:Y:S05]  /*fa20*/  BSYNC B3 ;  /* 0x0000000000037941 */ /* 0x000fea0003800000 */
.L_x_13942:
        /* <DEDUP_REMOVED lines=14> */
.L_x_13944:
        /* <DEDUP_REMOVED lines=14> */
.L_x_14042:
[----:B------:R-:W-:Y:S05]  /*fbf0*/  BSYNC B3 ;  /* 0x0000000000037941 */ /* 0x000fea0003800000 */
.L_x_13945:
        /* <DEDUP_REMOVED lines=11> */
.L_x_13948:
[----:B------:R-:W-:Y:S05]  /*fcb0*/  BSYNC B3 ;  /* 0x0000000000037941 */ /* 0x000fea0003800000 */
.L_x_13947:
        /* <DEDUP_REMOVED lines=11> */
.L_x_13949:
        /* <DEDUP_REMOVED lines=16> */
.L_x_13950:
        /* <DEDUP_REMOVED lines=16> */
.L_x_13951:
        /* <DEDUP_REMOVED lines=16> */
.L_x_13952:
        /* <DEDUP_REMOVED lines=11> */
.L_x_13938:
[----:B------:R-:W-:Y:S05]  /*10120*/  BSYNC B1 ;  /* 0x0000000000017941 */ /* 0x000fea0003800000 */
.L_x_13937:
[----:B------:R-:W2:Y:S02]  /*10130*/  LDL.LU R5, [R1+0x2c] ;  /* 0x00002c0001057983 */ /* 0x000ea40000300800 */
[----:B--2---:R-:W-:-:S07]  /*10140*/  VIADD R0, R5, 0xfffffffd ;  /* 0xfffffffd05007836 */ /* 0x004fce0000000000 */
.L_x_13936:
[----:B------:R-:W-:Y:S05]  /*10150*/  BSYNC B2 ;  /* 0x0000000000027941 */ /* 0x000fea0003800000 */
.L_x_13935:
[----:B------:R-:W-:-:S13]  /*10160*/  ISETP.NE.AND P0, PT, R4, RZ, PT ;  /* 0x000000ff0400720c */ /* 0x000fda0003f05270 */
[----:B------:R-:W-:Y:S05]  /*10170*/  @!P0 BRA `(.L_x_13934) ;  /* 0x0000001400488947 */ /* 0x000fea0003800000 */
.L_x_13985:
        /* <DEDUP_REMOVED lines=37> */
.L_x_13955:
        /* <DEDUP_REMOVED lines=9> */
.L_x_14043:
[----:B------:R-:W-:Y:S05]  /*10460*/  BSYNC B2 ;  /* 0x0000000000027941 */ /* 0x000fea0003800000 */
.L_x_13956:
        /* <DEDUP_REMOVED lines=9> */
.L_x_13959:
[----:B------:R-:W-:Y:S05]  /*10500*/  BSYNC B2 ;  /* 0x0000000000027941 */ /* 0x000fea0003800000 */
.L_x_13958:
        /* <DEDUP_REMOVED lines=13> */
.L_x_13960:
        /* <DEDUP_REMOVED lines=14> */
.L_x_14044:
[----:B------:R-:W-:Y:S05]  /*106c0*/  BSYNC B2 ;  /* 0x0000000000027941 */ /* 0x000fea0003800000 */
.L_x_13961:
        /* <DEDUP_REMOVED lines=11> */
.L_x_13964:
[----:B------:R-:W-:Y:S05]  /*10780*/  BSYNC B2 ;  /* 0x0000000000027941 */ /* 0x000fea0003800000 */
.L_x_13963:
        /* <DEDUP_REMOVED lines=10> */
.L_x_13965:
        /* <DEDUP_REMOVED lines=16> */
.L_x_13966:
        /* <DEDUP_REMOVED lines=16> */
.L_x_13967:
        /* <DEDUP_REMOVED lines=16> */
.L_x_13968:
        /* <DEDUP_REMOVED lines=11> */
.L_x_13954:
[----:B------:R-:W-:Y:S05]  /*10be0*/  BSYNC B1 ;  /* 0x0000000000017941 */ /* 0x000fea0003800000 */
.L_x_13953:
[----:B------:R-:W2:Y:S01]  /*10bf0*/  LDL R2, [R1+0x18] ;  /* 0x0000180001027983 */ /* 0x000ea20000100800 */
[----:B------:R-:W-:Y:S01]  /*10c00*/  VIADD R7, R7, 0x1 ;  /* 0x0000000107077836 */ /* 0x000fe20000000000 */
[----:B------:R-:W-:Y:S04]  /*10c10*/  BSSY B1, `(.L_x_13969) ;  /* 0x00000a5000017945 */ /* 0x000fe80003800000 */
[----:B------:R-:W-:-:S04]  /*10c20*/  ISETP.NE.AND P0, PT, R7, 0x2, PT ;  /* 0x000000020700780c */ /* 0x000fc80003f05270 */
[----:B0-----:R-:W-:Y:S02]  /*10c30*/  SEL R9, R7, RZ, P0 ;  /* 0x000000ff07097207 */ /* 0x001fe40000000000 */
[----:B--2---:R-:W-:Y:S02]  /*10c40*/  ISETP.NE.AND P2, PT, R2, RZ, PT ;  /* 0x000000ff0200720c */ /* 0x004fe40003f45270 */
        /* <DEDUP_REMOVED lines=30> */
.L_x_13971:
        /* <DEDUP_REMOVED lines=9> */
.L_x_14045:
[----:B------:R-:W-:Y:S05]  /*10ec0*/  BSYNC B2 ;  /* 0x0000000000027941 */ /* 0x000fea0003800000 */
.L_x_13972:
        /* <DEDUP_REMOVED lines=9> */
.L_x_13975:
[----:B------:R-:W-:Y:S05]  /*10f60*/  BSYNC B2 ;  /* 0x0000000000027941 */ /* 0x000fea0003800000 */
.L_x_13974:
        /* <DEDUP_REMOVED lines=14> */
.L_x_13976:
        /* <DEDUP_REMOVED lines=14> */
.L_x_14046:
[----:B------:R-:W-:Y:S05]  /*11130*/  BSYNC B2 ;  /* 0x0000000000027941 */ /* 0x000fea0003800000 */
.L_x_13977:
        /* <DEDUP_REMOVED lines=11> */
.L_x_13980:
[----:B------:R-:W-:Y:S05]  /*111f0*/  BSYNC B2 ;  /* 0x0000000000027941 */ /* 0x000fea0003800000 */
.L_x_13979:
        /* <DEDUP_REMOVED lines=11> */
.L_x_13981:
        /* <DEDUP_REMOVED lines=16> */
.L_x_13982:
        /* <DEDUP_REMOVED lines=16> */
.L_x_13983:
        /* <DEDUP_REMOVED lines=16> */
.L_x_13984:
        /* <DEDUP_REMOVED lines=11> */
.L_x_13970:
[----:B------:R-:W-:Y:S05]  /*11660*/  BSYNC B1 ;  /* 0x0000000000017941 */ /* 0x000fea0003800000 */
.L_x_13969:
[C---:B------:R-:W-:Y:S01]  /*11670*/  ISETP.GT.AND P0, PT, R0.reuse, 0x1, PT ;  /* 0x000000010000780c */ /* 0x040fe20003f04270 */
[----:B------:R-:W-:-:S12]  /*11680*/  VIADD R0, R0, 0xfffffffe ;  /* 0xfffffffe00007836 */ /* 0x000fd80000000000 */
[----:B------:R-:W-:Y:S05]  /*11690*/  @P0 BRA `(.L_x_13985) ;  /* 0xffffffe800b80947 */ /* 0x000fea000383ffff */
.L_x_13934:
[----:B------:R-:W-:Y:S05]  /*116a0*/  BSYNC B0 ;  /* 0x0000000000007941 */ /* 0x000fea0003800000 */
.L_x_13933:
        /* <DEDUP_REMOVED lines=21> */
[----:B------:R-:W1:Y:S01]  /*11800*/  POPC R7, R6 ;  /* 0x0000000600077309 */ /* 0x000e620000000000 */
[----:B--2---:R-:W1:Y:S02]  /*11810*/  SHFL.IDX PT, R4, R3, R4, 0x1f ;  /* 0x00001f0403047589 */ /* 0x004e6400000e0000 */
[----:B-1----:R-:W-:-:S07]  /*11820*/  IADD3 R16, R4, UR37, R7 ;  /* 0x0000002504107c10 */ /* 0x002fce000fffe007 */
.L_x_13987:
[----:B------:R-:W-:Y:S05]  /*11830*/  BSYNC B0 ;  /* 0x0000000000007941 */ /* 0x000fea0003800000 */
.L_x_13986:
[----:B------:R-:W-:-:S05]  /*11840*/  SEL R0, R0, RZ, P0 ;  /* 0x000000ff00007207 */ /* 0x000fca0000000000 */
[----:B------:R2:W-:Y:S02]  /*11850*/  STL [R1+0x8], R0 ;  /* 0x0000080001007387 */ /* 0x0005e40000100800 */
.L_x_13905:
[----:B------:R-:W-:Y:S05]  /*11860*/  BSYNC B7 ;  /* 0x0000000000077941 */ /* 0x000fea0003800000 */
.L_x_13903:
        /* <DEDUP_REMOVED lines=13> */
.L_x_13988:
        /* <DEDUP_REMOVED lines=36> */
.L_x_14056:
[----:B------:R-:W-:Y:S02]  /*11b80*/  ULDC UR4, c[0x0][0xc38] ;  /* 0x00030e0000047ab9 */ /* 0x000fe40000000800 */
[----:B------:R-:W-:-:S04]  /*11b90*/  IMAD.U32 R4, RZ, RZ, UR4 ;  /* 0x00000004ff047e24 */ /* 0x000fc8000f8e00ff */
[----:B--2---:R-:W-:-:S04]  /*11ba0*/  IMAD R14, R14, R4, RZ ;  /* 0x000000040e0e7224 */ /* 0x004fc800078e02ff */
[----:B------:R-:W-:-:S05]  /*11bb0*/  IMAD.IADD R5, R5, 0x1, R14 ;  /* 0x0000000105057824 */ /* 0x000fca00078e020e */
[----:B------:R-:W-:-:S13]  /*11bc0*/  ISETP.GT.AND P6, PT, R5, R0, PT ;  /* 0x000000000500720c */ /* 0x000fda0003fc4270 */
[----:B------:R-:W-:Y:S05]  /*11bd0*/  @P6 BRA `(.L_x_13991) ;  /* 0x00000000009c6947 */ /* 0x000fea0003800000 */
.L_x_13996:
        /* <DEDUP_REMOVED lines=14> */
.L_x_13994:
[----:B------:R-:W-:Y:S05]  /*11cc0*/  BSYNC B0 ;  /* 0x0000000000007941 */ /* 0x000fea0003800000 */
.L_x_13993:
        /* <DEDUP_REMOVED lines=18> */
.L_x_14064:
[----:B------:R-:W-:Y:S02]  /*11df0*/  ULDC UR4, c[0x0][0xc38] ;  /* 0x00030e0000047ab9 */ /* 0x000fe40000000800 */
[----:B------:R-:W-:-:S04]  /*11e00*/  IMAD.U32 R4, RZ, RZ, UR4 ;  /* 0x00000004ff047e24 */ /* 0x000fc8000f8e00ff */
[----:B--2---:R-:W-:-:S04]  /*11e10*/  IMAD R14, R14, R4, RZ ;  /* 0x000000040e0e7224 */ /* 0x004fc800078e02ff */
[----:B------:R-:W-:-:S05]  /*11e20*/  IMAD.IADD R5, R14, 0x1, R5 ;  /* 0x000000010e057824 */ /* 0x000fca00078e0205 */
[----:B------:R-:W-:-:S13]  /*11e30*/  ISETP.GT.AND P6, PT, R5, R0, PT ;  /* 0x000000000500720c */ /* 0x000fda0003fc4270 */
[----:B------:R-:W-:Y:S05]  /*11e40*/  @!P6 BRA `(.L_x_13996) ;  /* 0xfffffffc0064e947 */ /* 0x000fea000383ffff */
.L_x_13991:
        /* <DEDUP_REMOVED lines=8> */
.L_x_14068:
[----:B------:R-:W-:Y:S01]  /*11ed0*/  ISETP.NE.AND P0, PT, R5, RZ, PT ;  /* 0x000000ff0500720c */ /* 0x000fe20003f05270 */
[----:B------:R-:W-:-:S12]  /*11ee0*/  IMAD.MOV.U32 R5, RZ, RZ, RZ ;  /* 0x000000ffff057224 */ /* 0x000fd800078e00ff */
[----:B------:R-:W-:Y:S05]  /*11ef0*/  @!P0 BRA `(.L_x_13998) ;  /* 0x0000000000108947 */ /* 0x000fea0003800000 */
[----:B------:R-:W-:Y:S01]  /*11f00*/  UMOV UR4, 0xffffffff ;  /* 0xffffffff00047882 */ /* 0x000fe20000000000 */
[----:B------:R-:W-:Y:S02]  /*11f10*/  VIADD R12, R6, 0xffffffff ;  /* 0xffffffff060c7836 */ /* 0x000fe40000000000 */
[----:B------:R-:W-:Y:S05]  /*11f20*/  BRA.DIV UR4, `(.L_x_13999) ;  /* 0x0000002204cc7947 */ /* 0x000fea000b800000 */
[----:B------:R4:W0:Y:S02]  /*11f30*/  SHFL.IDX PT, R5, R3, R12, 0x1f ;  /* 0x00001f0c03057589 */ /* 0x00082400000e0000 */
.L_x_13998:
[----:B-12-4-:R-:W1:Y:S01]  /*11f40*/  LDC.64 R2, c[0x0][0xc90] ;  /* 0x00032400ff027b82 */ /* 0x016e620000000a00 */
[----:B------:R-:W-:-:S04]  /*11f50*/  IMAD.IADD R19, R6, 0x1, R19 ;  /* 0x0000000106137824 */ /* 0x000fc800078e0213 */
[----:B-1----:R-:W-:-:S05]  /*11f60*/  IMAD.WIDE R2, R19, 0x4, R2 ;  /* 0x0000000413027825 */ /* 0x002fca00078e0202 */
[----:B------:R-:W3:Y:S01]  /*11f70*/  LDG.E R7, desc[UR40][R2.64] ;  /* 0x0000002802077981 */ /* 0x000ee2000c1e1900 */
[----:B0-----:R-:W-:-:S04]  /*11f80*/  IMAD R16, R5, R4, R16 ;  /* 0x0000000405107224 */ /* 0x001fc800078e0210 */
        /* <DEDUP_REMOVED lines=61> */
.L_x_13992:
[----:B------:R-:W-:Y:S01]  /*12360*/  UMOV UR4, URZ ;  /* 0x0000003f00047c82 */ /* 0x000fe20008000000 */
[----:B------:R-:W-:Y:S01]  /*12370*/  UMOV UR5, URZ ;  /* 0x0000003f00057c82 */ /* 0x000fe20008000000 */
[----:B------:R-:W-:Y:S01]  /*12380*/  ULDC UR6, c[0x0][0xc3c] ;  /* 0x00030f0000067ab9 */ /* 0x000fe20000000800 */
[----:B------:R-:W-:Y:S02]  /*12390*/  IMAD.MOV.U32 R16, RZ, RZ, R0 ;  /* 0x000000ffff107224 */ /* 0x000fe400078e0000 */
[----:B------:R-:W-:Y:S02]  /*123a0*/  IMAD.U32 R17, RZ, RZ, UR4 ;  /* 0x00000004ff117e24 */ /* 0x000fe4000f8e00ff */
[----:B------:R-:W-:Y:S02]  /*123b0*/  IMAD.U32 R18, RZ, RZ, UR5 ;  /* 0x00000005ff127e24 */ /* 0x000fe4000f8e00ff */
[----:B------:R-:W-:-:S07]  /*123c0*/  IMAD.U32 R19, RZ, RZ, UR6 ;  /* 0x00000006ff137e24 */ /* 0x000fce000f8e00ff */
.L_x_14000:
[----:B------:R4:W2:Y:S01]  /*123d0*/  LDL R2, [R1+0x4] ;  /* 0x0000040001027983 */ /* 0x0008a20000100800 */
[----:B------:R-:W3:Y:S01]  /*123e0*/  S2R R0, SR_TID.X ;  /* 0x0000000000007919 */ /* 0x000ee20000002100 */
[----:B------:R-:W-:Y:S05]  /*123f0*/  WARPSYNC.ALL ;  /* 0x0000000000007948 */ /* 0x000fea0003800000 */
[----:B---3--:R-:W-:Y:S01]  /*12400*/  LOP3.LUT R0, R0, 0x1f, RZ, 0xc0, !PT ;  /* 0x0000001f00007812 */ /* 0x008fe200078ec0ff */
[----:B------:R-:W-:Y:S03]  /*12410*/  BAR.SYNC.DEFER_BLOCKING 0x4, 0x180 ;  /* 0x0106000000007b1d */ /* 0x000fe60000010000 */
[----:B------:R-:W-:-:S13]  /*12420*/  ISETP.NE.AND P0, PT, R0, RZ, PT ;  /* 0x000000ff0000720c */ /* 0x000fda0003f05270 */
[----:B-1----:R-:W2:Y:S01]  /*12430*/  @!P0 S2R R3, SR_CgaCtaId ;  /* 0x0000000000038919 */ /* 0x002ea20000008800 */
[----:B------:R-:W-:-:S04]  /*12440*/  @!P0 MOV R0, 0x400 ;  /* 0x0000040000008802 */ /* 0x000fc80000000f00 */
[----:B--2---:R-:W-:-:S05]  /*12450*/  @!P0 LEA R2, R3, R0, 0x18 ;  /* 0x0000000003028211 */ /* 0x004fca00078ec0ff */
[----:B------:R4:W-:Y:S04]  /*12460*/  @!P0 STS.128 [R2+0x228d0], R16 ;  /* 0x0228d01002008388 */ /* 0x0009e80000000c00 */
[----:B------:R4:W-:Y:S01]  /*12470*/  @!P0 STL [R1+0x4], R2 ;  /* 0x0000040201008387 */ /* 0x0009e20000100800 */
[----:B------:R-:W-:Y:S06]  /*12480*/  BAR.ARV 0x5, 0x180 ;  /* 0x0146000000007b1d */ /* 0x000fec0000002000 */
.L_x_13989:
[----:B------:R-:W-:Y:S02]  /*12490*/  ULDC UR4, c[0x0][0xc3c] ;  /* 0x00030f0000047ab9 */ /* 0x000fe40000000800 */
[----:B---3--:R-:W-:-:S13]  /*124a0*/  ISETP.GE.AND P0, PT, R19, UR4, PT ;  /* 0x0000000413007c0c */ /* 0x008fda000bf06270 */
[----:B------:R-:W-:Y:S05]  /*124b0*/  @!P0 BRA `(.L_x_14001) ;  /* 0xffffffac00308947 */ /* 0x000fea000383ffff */
[----:B------:R-:W-:Y:S05]  /*124c0*/  BSYNC B8 ;  /* 0x0000000000087941 */ /* 0x000fea0003800000 */
.L_x_13899:
[----:B--2---:R-:W2:Y:S01]  /*124d0*/  LDL.LU R0, [R1+0x3c] ;  /* 0x00003c0001007983 */ /* 0x004ea20000300800 */
[----:B------:R-:W-:Y:S01]  /*124e0*/  BSSY B0, `(.L_x_14002) ;  /* 0x000000b000007945 */ /* 0x000fe20003800000 */
[----:B------:R-:W3:Y:S01]  /*124f0*/  S2R R5, SR_CgaCtaId ;  /* 0x0000000000057919 */ /* 0x000ee20000008800 */
[----:B--2---:R-:W-:-:S05]  /*12500*/  VIADD R0, R0, 0x1 ;  /* 0x0000000100007836 */ /* 0x004fca0000000000 */
[----:B----4-:R-:W-:-:S04]  /*12510*/  LEA.HI R2, R0, R0, RZ, 0x1 ;  /* 0x0000000000027211 */ /* 0x010fc800078f08ff */
[----:B-1----:R-:W-:-:S05]  /*12520*/  LOP3.LUT R3, R2, 0xfffffffe, RZ, 0xc0, !PT ;  /* 0xfffffffe02037812 */ /* 0x002fca00078ec0ff */
[----:B------:R-:W-:Y:S01]  /*12530*/  IMAD.IADD R3, R0, 0x1, -R3 ;  /* 0x0000000100037824 */ /* 0x000fe200078e0a03 */
[----:B------:R-:W-:-:S04]  /*12540*/  MOV R0, 0x400 ;  /* 0x0000040000007802 */ /* 0x000fc80000000f00 */
[----:B---3--:R-:W-:Y:S02]  /*12550*/  LEA R0, R5, R0, 0x18 ;  /* 0x0000000005007211 */ /* 0x008fe400078ec0ff */
[----:B------:R-:W-:-:S04]  /*12560*/  SHF.L.U32 R3, R3, 0x1f, RZ ;  /* 0x0000001f03037819 */ /* 0x000fc800000006ff */
[----:B------:R-:W1:Y:S02]  /*12570*/  SYNCS.PHASECHK.TRANS64.TRYWAIT P0, [R0+URZ+0x22820], R3 ;  /* 0x02282003000075a7 */ /* 0x000e64000800017f */
[----:B-1----:R-:W-:Y:S05]  /*12580*/  @!P0 BRA `(.L_x_14003) ;  /* 0x0000001c005c8947 */ /* 0x002fea0003800000 */
.L_x_14071:
[----:B------:R-:W-:Y:S05]  /*12590*/  BSYNC B0 ;  /* 0x0000000000007941 */ /* 0x000fea0003800000 */
.L_x_14002:
[----:B------:R-:W-:-:S03]  /*125a0*/  UMOV UR4, 0xffffffff ;  /* 0xffffffff00047882 */ /* 0x000fc60000000000 */
[----:B------:R-:W-:Y:S05]  /*125b0*/  BRA.DIV UR4, `(.L_x_14004) ;  /* 0x0000001e04647947 */ /* 0x000fea000b800000 */
[----:B------:R-:W2:Y:S02]  /*125c0*/  S2R R2, SR_TID.X ;  /* 0x0000000000027919 */ /* 0x000ea40000002100 */
[----:B--2---:R-:W-:-:S04]  /*125d0*/  SHF.R.U32.HI R2, RZ, 0x5, R2 ;  /* 0x00000005ff027819 */ /* 0x004fc80000011602 */
[----:B------:R-:W-:-:S05]  /*125e0*/  LOP3.LUT R2, R2, 0x3, RZ, 0xc0, !PT ;  /* 0x0000000302027812 */ /* 0x000fca00078ec0ff */
[----:B------:R2:W3:Y:S02]  /*125f0*/  SHFL.IDX PT, R14, R2, RZ, 0x1f ;  /* 0x00001fff020e7589 */ /* 0x0004e400000e0000 */
.L_x_14074:
[----:B---3--:R-:W-:Y:S01]  /*12600*/  ISETP.NE.AND P0, PT, R14, RZ, PT ;  /* 0x000000ff0e00720c */ /* 0x008fe20003f05270 */
[----:B------:R-:W-:-:S12]  /*12610*/  BSSY B0, `(.L_x_14005) ;  /* 0x0000027000007945 */ /* 0x000fd80003800000 */
[----:B------:R-:W-:Y:S05]  /*12620*/  @P0 BRA `(.L_x_14006) ;  /* 0x0000000000940947 */ /* 0x000fea0003800000 */
[----:B------:R-:W-:-:S03]  /*12630*/  UMOV UR4, 0xffffffff ;  /* 0xffffffff00047882 */ /* 0x000fc60000000000 */
[----:B------:R-:W-:Y:S05]  /*12640*/  BRA.DIV UR4, `(.L_x_14007) ;  /* 0x0000001e04747947 */ /* 0x000fea000b800000 */
[----:B------:R-:W-:-:S13]  /*12650*/  ELECT P6, URZ, PT ;  /* 0x00000000003f782f */ /* 0x000fda00038c0000 */
.L_x_14077:
[----:B------:R-:W-:Y:S05]  /*12660*/  @!P6 BRA `(.L_x_14006) ;  /* 0x000000000084e947 */ /* 0x000fea0003800000 */
[----:B------:R-:W-:-:S06]  /*12670*/  ULOP3.LUT UR4, UR36, 0x2, URZ, 0xfc, !UPT ;  /* 0x0000000224047892 */ /* 0x000fcc000f8efc3f */
[----:B--2---:R-:W-:-:S05]  /*12680*/  IMAD.U32 R2, RZ, RZ, UR4 ;  /* 0x00000004ff027e24 */ /* 0x004fca000f8e00ff */
[----:B------:R-:W-:-:S13]  /*12690*/  ISETP.NE.AND P2, PT, R2, 0x3, PT ;  /* 0x000000030200780c */ /* 0x000fda0003f45270 */
[----:B------:R-:W-:Y:S05]  /*126a0*/  @!P2 BRA `(.L_x_14008) ;  /* 0x000000000004a947 */ /* 0x000fea0003800000 */
[----:B------:R-:W-:Y:S01]  /*126b0*/  BPT.TRAP 0x1 ;  /* 0x000000040000795c */ /* 0x000fe20000300000 */
.L_x_14008:
[----:B-1----:R-:W2:Y:S04]  /*126c0*/  LDL R3, [R1+0x8] ;  /* 0x0000080001037983 */ /* 0x002ea80000100800 */
[----:B------:R-:W3:Y:S01]  /*126d0*/  LDL.LU R7, [R1+0x10] ;  /* 0x0000100001077983 */ /* 0x000ee20000300800 */
[----:B------:R-:W-:-:S04]  /*126e0*/  VIADD R2, R0, 0x22840 ;  /* 0x0002284000027836 */ /* 0x000fc80000000000 */
[C---:B--2---:R-:W-:Y:S02]  /*126f0*/  IMAD R6, R3.reuse, 0x8, R2 ;  /* 0x0000000803067824 */ /* 0x044fe400078e0202 */
[----:B------:R-:W-:Y:S01]  /*12700*/  VIADD R3, R3, 0x1 ;  /* 0x0000000103037836 */ /* 0x000fe20000000000 */
[----:B---3--:R-:W-:-:S04]  /*12710*/  SHF.L.U32 R5, R7, 0x1f, RZ ;  /* 0x0000001f07057819 */ /* 0x008fc800000006ff */
[C---:B------:R-:W-:Y:S01]  /*12720*/  ISETP.NE.AND P1, PT, R3.reuse, 0x2, PT ;  /* 0x000000020300780c */ /* 0x040fe20003f25270 */
[----:B------:R-:W1:Y:S03]  /*12730*/  SYNCS.PHASECHK.TRANS64.TRYWAIT P0, [R6+URZ], R5 ;  /* 0x00000005060075a7 */ /* 0x000e66000800017f */
[----:B------:R-:W-:Y:S02]  /*12740*/  SEL R4, RZ, 0x1, P1 ;  /* 0x00000001ff047807 */ /* 0x000fe40000800000 */
[----:B------:R-:W-:Y:S02]  /*12750*/  SEL R3, R3, RZ, P1 ;  /* 0x000000ff03037207 */ /* 0x000fe40000800000 */
[----:B------:R-:W-:-:S03]  /*12760*/  LOP3.LUT R4, R7, R4, RZ, 0x3c, !PT ;  /* 0x0000000407047212 */ /* 0x000fc600078e3cff */
[----:B------:R-:W-:Y:S01]  /*12770*/  IMAD R7, R3, 0x8, R2 ;  /* 0x0000000803077824 */ /* 0x000fe200078e0202 */
[----:B------:R-:W-:Y:S01]  /*12780*/  SHF.L.U32 R2, R4, 0x1f, RZ ;  /* 0x0000001f04027819 */ /* 0x000fe200000006ff */
[----:B-1----:R-:W-:Y:S06]  /*12790*/  @!P0 BRA `(.L_x_14009) ;  /* 0x0000001c00408947 */ /* 0x002fec0003800000 */
.L_x_14078:
[----:B------:R-:W2:Y:S02]  /*127a0*/  SYNCS.PHASECHK.TRANS64.TRYWAIT P0, [R7+URZ], R2 ;  /* 0x00000002070075a7 */ /* 0x000ea4000800017f */
[----:B--2---:R-:W-:Y:S05]  /*127b0*/  @!P0 BRA `(.L_x_14010) ;  /* 0x0000001c004c8947 */ /* 0x004fea0003800000 */
.L_x_14079:
[----:B------:R-:W-:Y:S05]  /*127c0*/  @!P2 BRA `(.L_x_14011) ;  /* 0x000000000004a947 */ /* 0x000fea0003800000 */
[----:B------:R-:W-:Y:S01]  /*127d0*/  BPT.TRAP 0x1 ;  /* 0x000000040000795c */ /* 0x000fe20000300000 */
.L_x_14011:
[----:B------:R-:W3:Y:S01]  /*127e0*/  LDL.LU R4, [R1+0x8] ;  /* 0x0000080001047983 */ /* 0x000ee20000300800 */
[----:B------:R-:W-:-:S04]  /*127f0*/  VIADD R0, R0, 0x22860 ;  /* 0x0002286000007836 */ /* 0x000fc80000000000 */
[----:B---3--:R-:W-:-:S04]  /*12800*/  IMAD R4, R4, 0x8, R0 ;  /* 0x0000000804047824 */ /* 0x008fc800078e0200 */
[----:B------:R-:W3:Y:S02]  /*12810*/  SYNCS.PHASECHK.TRANS64.TRYWAIT P0, [R4+URZ], R5 ;  /* 0x00000005040075a7 */ /* 0x000ee4000800017f */
[----:B---3--:R-:W-:Y:S05]  /*12820*/  @!P0 BRA `(.L_x_14012) ;  /* 0x0000001c00448947 */ /* 0x008fea0003800000 */
.L_x_14080:
[----:B------:R-:W-:-:S07]  /*12830*/  IMAD R3, R3, 0x8, R0 ;  /* 0x0000000803037824 */ /* 0x000fce00078e0200 */
.L_x_14013:
[----:B----4-:R4:W0:Y:S02]  /*12840*/  SYNCS.PHASECHK.TRANS64.TRYWAIT P0, [R3+URZ], R2 ;  /* 0x00000002030075a7 */ /* 0x010824000800017f */
[----:B0-----:R-:W-:Y:S05]  /*12850*/  @!P0 NANOSLEEP.SYNCS 0x989680 ;  /* 0x009896800000895d */ /* 0x001fea0003900000 */
[----:B------:R-:W0:Y:S02]  /*12860*/  @!P0 SYNCS.PHASECHK.TRANS64 P0, [R3+URZ], R2 ;  /* 0x00000002030085a7 */ /* 0x000e24000800007f */
[----:B0-----:R-:W-:Y:S05]  /*12870*/  @!P0 BRA `(.L_x_14013) ;  /* 0xfffffffc00f08947 */ /* 0x001fea000383ffff */
.L_x_14006:
[----:B------:R-:W-:Y:S05]  /*12880*/  BSYNC B0 ;  /* 0x0000000000007941 */ /* 0x000fea0003800000 */
.L_x_14005:
[----:B------:R-:W-:Y:S05]  /*12890*/  EXIT ;  /* 0x000000000000794d */ /* 0x000fea0003800000 */
.L_x_13841:
[----:B0-----:R0:W1:Y:S02]  /*128a0*/  SYNCS.PHASECHK.TRANS64.TRYWAIT P0, [R7+URZ+0x22800], R0 ;  /* 0x02280000070075a7 */ /* 0x001064000800017f */
[----:B-1----:R-:W-:Y:S05]  /*128b0*/  @!P0 NANOSLEEP.SYNCS 0x989680 ;  /* 0x009896800000895d */ /* 0x002fea0003900000 */
[----:B------:R-:W1:Y:S02]  /*128c0*/  @!P0 SYNCS.PHASECHK.TRANS64 P0, [R7+URZ+0x22800], R0 ;  /* 0x02280000070085a7 */ /* 0x000e64000800007f */
[----:B-1----:R-:W-:Y:S05]  /*128d0*/  @!P0 BRA `(.L_x_13841) ;  /* 0xfffffffc00f08947 */ /* 0x002fea000383ffff */
[----:B------:R-:W-:Y:S05]  /*128e0*/  BRA `(.L_x_14014) ;  /* 0xfffffef000a07947 */ /* 0x000fea000383ffff */
.L_x_13845:
[----:B-1----:R1:W2:Y:S02]  /*128f0*/  SYNCS.PHASECHK.TRANS64.TRYWAIT P1, [R6+URZ+0x22830], R11 ;  /* 0x0228300b060075a7 */ /* 0x0022a4000802017f */
[----:B--2---:R-:W-:Y:S05]  /*12900*/  @!P1 NANOSLEEP.SYNCS 0x989680 ;  /* 0x009896800000995d */ /* 0x004fea0003900000 */
[----:B------:R-:W2:Y:S02]  /*12910*/  @!P1 SYNCS.PHASECHK.TRANS64 P1, [R6+URZ+0x22830], R11 ;  /* 0x0228300b060095a7 */ /* 0x000ea4000802007f */
[----:B--2---:R-:W-:Y:S05]  /*12920*/  @!P1 BRA `(.L_x_13845) ;  /* 0xfffffffc00f09947 */ /* 0x004fea000383ffff */
[----:B------:R-:W-:Y:S05]  /*12930*/  BRA `(.L_x_13844) ;  /* 0xfffffef000cc7947 */ /* 0x000fea000383ffff */
.L_x_13849:
[----:B-1----:R1:W2:Y:S02]  /*12940*/  SYNCS.PHASECHK.TRANS64.TRYWAIT P3, [R6+URZ+0x22850], R11 ;  /* 0x0228500b060075a7 */ /* 0x0022a4000806017f */
[----:B--2---:R-:W-:Y:S05]  /*12950*/  @!P3 NANOSLEEP.SYNCS 0x989680 ;  /* 0x009896800000b95d */ /* 0x004fea0003900000 */
[----:B------:R-:W2:Y:S02]  /*12960*/  @!P3 SYNCS.PHASECHK.TRANS64 P3, [R6+URZ+0x22850], R11 ;  /* 0x0228500b0600b5a7 */ /* 0x000ea4000806007f */
[----:B--2---:R-:W-:Y:S05]  /*12970*/  @!P3 BRA `(.L_x_13849) ;  /* 0xfffffffc00f0b947 */ /* 0x004fea000383ffff */
[----:B------:R-:W-:Y:S05]  /*12980*/  BRA `(.L_x_13848) ;  /* 0xffffff1000547947 */ /* 0x000fea000383ffff */
.L_x_13854:
[----:B-1----:R-:W-:-:S04]  /*12990*/  IMAD.U32 R5, RZ, RZ, UR26 ;  /* 0x0000001aff057e24 */ /* 0x002fc8000f8e00ff */
[----:B------:R1:W2:Y:S03]  /*129a0*/  SYNCS.PHASECHK.TRANS64.TRYWAIT P3, [R5+URZ+0x22830], R6 ;  /* 0x02283006050075a7 */ /* 0x0002a6000806017f */
[----:B--2---:R-:W-:Y:S05]  /*129b0*/  @!P3 NANOSLEEP.SYNCS 0x989680 ;  /* 0x009896800000b95d */ /* 0x004fea0003900000 */
[----:B------:R-:W2:Y:S02]  /*129c0*/  @!P3 SYNCS.PHASECHK.TRANS64 P3, [R5+URZ+0x22830], R6 ;  /* 0x022830060500b5a7 */ /* 0x000ea4000806007f */
[----:B--2---:R-:W-:Y:S05]  /*129d0*/  @!P3 BRA `(.L_x_13854) ;  /* 0xfffffffc00ecb947 */ /* 0x004fea000383ffff */
[----:B------:R-:W-:Y:S05]  /*129e0*/  BRA `(.L_x_13853) ;  /* 0xffffff1400887947 */ /* 0x000fea000383ffff */
.L_x_13858:
[----:B-1----:R1:W2:Y:S02]  /*129f0*/  SYNCS.PHASECHK.TRANS64.TRYWAIT P3, [R199+URZ+0x22850], R6 ;  /* 0x02285006c70075a7 */ /* 0x0022a4000806017f */
[----:B--2---:R-:W-:Y:S05]  /*12a00*/  @!P3 NANOSLEEP.SYNCS 0x989680 ;  /* 0x009896800000b95d */ /* 0x004fea0003900000 */
[----:B------:R-:W2:Y:S02]  /*12a10*/  @!P3 SYNCS.PHASECHK.TRANS64 P3, [R199+URZ+0x22850], R6 ;  /* 0x02285006c700b5a7 */ /* 0x000ea4000806007f */
[----:B--2---:R-:W-:Y:S05]  /*12a20*/  @!P3 BRA `(.L_x_13858) ;  /* 0xfffffffc00f0b947 */ /* 0x004fea000383ffff */
[----:B------:R-:W-:Y:S05]  /*12a30*/  BRA `(.L_x_13857) ;  /* 0xffffff3800fc7947 */ /* 0x000fea000383ffff */
.L_x_13864:
[----:B-1----:R-:W-:-:S04]  /*12a40*/  IMAD.U32 R5, RZ, RZ, UR25 ;  /* 0x00000019ff057e24 */ /* 0x002fc8000f8e00ff */
[----:B------:R1:W2:Y:S03]  /*12a50*/  SYNCS.PHASECHK.TRANS64.TRYWAIT P1, [R5+URZ+0x22830], R6 ;  /* 0x02283006050075a7 */ /* 0x0002a6000802017f */
[----:B--2---:R-:W-:Y:S05]  /*12a60*/  @!P1 NANOSLEEP.SYNCS 0x989680 ;  /* 0x009896800000995d */ /* 0x004fea0003900000 */
[----:B------:R-:W2:Y:S02]  /*12a70*/  @!P1 SYNCS.PHASECHK.TRANS64 P1, [R5+URZ+0x22830], R6 ;  /* 0x02283006050095a7 */ /* 0x000ea4000802007f */
[----:B--2---:R-:W-:Y:S05]  /*12a80*/  @!P1 BRA `(.L_x_13864) ;  /* 0xfffffffc00ec9947 */ /* 0x004fea000383ffff */
[----:B------:R-:W-:Y:S05]  /*12a90*/  BRA `(.L_x_13863) ;  /* 0xffffff40000c7947 */ /* 0x000fea000383ffff */
.L_x_13868:
[----:B-1----:R1:W2:Y:S02]  /*12aa0*/  SYNCS.PHASECHK.TRANS64.TRYWAIT P1, [R181+URZ+0x22850], R6 ;  /* 0x02285006b50075a7 */ /* 0x0022a4000802017f */
[----:B--2---:R-:W-:Y:S05]  /*12ab0*/  @!P1 NANOSLEEP.SYNCS 0x989680 ;  /* 0x009896800000995d */ /* 0x004fea0003900000 */
[----:B------:R-:W2:Y:S02]  /*12ac0*/  @!P1 SYNCS.PHASECHK.TRANS64 P1, [R181+URZ+0x22850], R6 ;  /* 0x02285006b50095a7 */ /* 0x000ea4000802007f */
[----:B--2---:R-:W-:Y:S05]  /*12ad0*/  @!P1 BRA `(.L_x_13868) ;  /* 0xfffffffc00f09947 */ /* 0x004fea000383ffff */
[----:B------:R-:W-:Y:S05]  /*12ae0*/  BRA `(.L_x_13867) ;  /* 0xffffff5c00ac7947 */ /* 0x000fea000383ffff */
.L_x_13911:
        /* <DEDUP_REMOVED lines=11> */
.L_x_14016:
[----:B------:R-:W-:Y:S05]  /*12ba0*/  BSYNC B0 ;  /* 0x0000000000007941 */ /* 0x000fea0003800000 */
.L_x_14015:
[----:B------:R-:W-:Y:S05]  /*12bb0*/  BRA `(.L_x_14017) ;  /* 0xffffffb000847947 */ /* 0x000fea000383ffff */
.L_x_13913:
[----:B------:R-:W-:Y:S01]  /*12bc0*/  BSSY B0, `(.L_x_14018) ;  /* 0x0000006000007945 */ /* 0x000fe20003800000 */
[----:B------:R-:W-:-:S07]  /*12bd0*/  IMAD.MOV.U32 R15, RZ, RZ, -0x1 ;  /* 0xffffffffff0f7424 */ /* 0x000fce00078e00ff */
[----:B0123--:R-:W-:Y:S05]  /*12be0*/  WARPSYNC.COLLECTIVE R15, `(.L_x_14019) ;  /* 0x000000000f0c7348 */ /* 0x00ffea0003c00000 */
[----:B------:R-:W-:Y:S02]  /*12bf0*/  ELECT P6, UR62, PT ;  /* 0x00000000003e782f */ /* 0x000fe400038c0000 */
[----:B------:R-:W-:Y:S01]  /*12c00*/  MOV R14, UR62 ;  /* 0x0000003e000e7c02 */ /* 0x000fe20008000f00 */
[----:B0123--:R-:W-:Y:S10]  /*12c10*/  ENDCOLLECTIVE ;  /* 0x000000000000791b */ /* 0x00fff40003800000 */
.L_x_14019:
[----:B------:R-:W-:Y:S05]  /*12c20*/  BSYNC B0 ;  /* 0x0000000000007941 */ /* 0x000fea0003800000 */
.L_x_14018:
[----:B------:R-:W-:Y:S05]  /*12c30*/  BRA `(.L_x_14020) ;  /* 0xffffffb0008c7947 */ /* 0x000fea000383ffff */
.L_x_13915:
[----:B---3--:R3:W4:Y:S02]  /*12c40*/  SYNCS.PHASECHK.TRANS64.TRYWAIT P0, [R0+URZ+0x22840], R2 ;  /* 0x02284002000075a7 */ /* 0x008724000800017f */
[----:B----4-:R-:W-:Y:S05]  /*12c50*/  @!P0 NANOSLEEP.SYNCS 0x989680 ;  /* 0x009896800000895d */ /* 0x010fea0003900000 */
[----:B------:R-:W4:Y:S02]  /*12c60*/  @!P0 SYNCS.PHASECHK.TRANS64 P0, [R0+URZ+0x22840], R2 ;  /* 0x02284002000085a7 */ /* 0x000f24000800007f */
[----:B----4-:R-:W-:Y:S05]  /*12c70*/  @!P0 BRA `(.L_x_13915) ;  /* 0xfffffffc00f08947 */ /* 0x010fea000383ffff */
[----:B------:R-:W-:Y:S05]  /*12c80*/  BRA `(.L_x_14021) ;  /* 0xffffffb000f87947 */ /* 0x000fea000383ffff */
.L_x_13919:
[----:B------:R-:W2:Y:S01]  /*12c90*/  LDL.LU R11, [R1+0x34] ;  /* 0x00003400010b7983 */ /* 0x000ea20000300800 */
[----:B------:R-:W-:Y:S02]  /*12ca0*/  IMAD.MOV.U32 R13, RZ, RZ, R0 ;  /* 0x000000ffff0d7224 */ /* 0x000fe400078e0000 */
[----:B------:R-:W-:Y:S02]  /*12cb0*/  IMAD.MOV.U32 R12, RZ, RZ, RZ ;  /* 0x000000ffff0c7224 */ /* 0x000fe400078e00ff */
[----:B------:R-:W-:Y:S02]  /*12cc0*/  IMAD.MOV.U32 R15, RZ, RZ, -0x1 ;  /* 0xffffffffff0f7424 */ /* 0x000fe400078e00ff */
[----:B------:R-:W-:-:S04]  /*12cd0*/  IMAD R17, R17, 0x80, R8 ;  /* 0x0000008011117824 */ /* 0x000fc800078e0208 */
[----:B------:R-:W-:Y:S02]  /*12ce0*/  VIADD R6, R17, 0x60 ;  /* 0x0000006011067836 */ /* 0x000fe40000000000 */
[----:B--2---:R-:W-:Y:S02]  /*12cf0*/  IMAD R3, R11, R7, RZ ;  /* 0x000000070b037224 */ /* 0x004fe400078e02ff */
[----:B------:R-:W-:-:S03]  /*12d00*/  IMAD.MOV.U32 R11, RZ, RZ, 0x181f ;  /* 0x0000181fff0b7424 */ /* 0x000fc600078e00ff */
[----:B------:R-:W-:-:S13]  /*12d10*/  ISETP.GE.AND P1, PT, R17, R3, PT ;  /* 0x000000031100720c */ /* 0x000fda0003f26270 */
[----:B-----5:R-:W-:Y:S05]  /*12d20*/  WARPSYNC.COLLECTIVE R15, `(.L_x_14022) ;  /* 0x000000000f087348 */ /* 0x020fea0003c00000 */
[----:B------:R0:W1:Y:S02]  /*12d30*/  SHFL.IDX P6, R14, R13, R12, R11 ;  /* 0x0000000c0d0e7389 */ /* 0x00006400000c000b */
[----:B01---5:R-:W-:Y:S01]  /*12d40*/  ENDCOLLECTIVE ;  /* 0x000000000000791b */ /* 0x023fe20003800000 */
.L_x_14022:
[----:B------:R-:W-:Y:S02]  /*12d50*/  IMAD.MOV.U32 R13, RZ, RZ, R2 ;  /* 0x000000ffff0d7224 */ /* 0x000fe400078e0002 */
[----:B------:R-:W-:-:S07]  /*12d60*/  IMAD.MOV.U32 R4, RZ, RZ, R14 ;  /* 0x000000ffff047224 */ /* 0x000fce00078e000e */
[----:B------:R-:W-:Y:S05]  /*12d70*/  WARPSYNC.COLLECTIVE R15, `(.L_x_14023) ;  /* 0x000000000f087348 */ /* 0x000fea0003c00000 */
[----:B------:R0:W1:Y:S02]  /*12d80*/  SHFL.IDX P6, R14, R13, R12, R11 ;  /* 0x0000000c0d0e7389 */ /* 0x00006400000c000b */
[----:B01----:R-:W-:Y:S01]  /*12d90*/  ENDCOLLECTIVE ;  /* 0x000000000000791b */ /* 0x003fe20003800000 */
.L_x_14023:
[----:B------:R-:W-:Y:S02]  /*12da0*/  IMAD.MOV.U32 R13, RZ, RZ, R0 ;  /* 0x000000ffff0d7224 */ /* 0x000fe400078e0000 */
[----:B------:R-:W-:Y:S02]  /*12db0*/  IMAD.MOV.U32 R12, RZ, RZ, 0x1 ;  /* 0x00000001ff0c7424 */ /* 0x000fe400078e00ff */
[----:B------:R-:W-:-:S07]  /*12dc0*/  IMAD.MOV.U32 R5, RZ, RZ, R14 ;  /* 0x000000ffff057224 */ /* 0x000fce00078e000e */
[----:B------:R-:W-:Y:S05]  /*12dd0*/  WARPSYNC.COLLECTIVE R15, `(.L_x_14024) ;  /* 0x000000000f087348 */ /* 0x000fea0003c00000 */
[----:B------:R0:W1:Y:S02]  /*12de0*/  SHFL.IDX P6, R14, R13, R12, R11 ;  /* 0x0000000c0d0e7389 */ /* 0x00006400000c000b */
[----:B01----:R-:W-:Y:S01]  /*12df0*/  ENDCOLLECTIVE ;  /* 0x000000000000791b */ /* 0x003fe20003800000 */
.L_x_14024:
        /* <DEDUP_REMOVED lines=16> */
.L_x_14025:
[----:B------:R-:W-:Y:S02]  /*12f00*/  IMAD.MOV.U32 R13, RZ, RZ, R0 ;  /* 0x000000ffff0d7224 */ /* 0x000fe400078e0000 */
[----:B------:R-:W-:Y:S02]  /*12f10*/  IMAD.MOV.U32 R12, RZ, RZ, 0x2 ;  /* 0x00000002ff0c7424 */ /* 0x000fe400078e00ff */
[----:B------:R-:W-:-:S07]  /*12f20*/  IMAD.MOV.U32 R5, RZ, RZ, R14 ;  /* 0x000000ffff057224 */ /* 0x000fce00078e000e */
[----:B------:R-:W-:Y:S05]  /*12f30*/  WARPSYNC.COLLECTIVE R15, `(.L_x_14026) ;  /* 0x000000000f087348 */ /* 0x000fea0003c00000 */
[----:B------:R0:W1:Y:S02]  /*12f40*/  SHFL.IDX P6, R14, R13, R12, R11 ;  /* 0x0000000c0d0e7389 */ /* 0x00006400000c000b */
[----:B01----:R-:W-:Y:S01]  /*12f50*/  ENDCOLLECTIVE ;  /* 0x000000000000791b */ /* 0x003fe20003800000 */
.L_x_14026:
        /* <DEDUP_REMOVED lines=16> */
.L_x_14027:
[----:B------:R-:W-:Y:S02]  /*13060*/  IMAD.MOV.U32 R13, RZ, RZ, R0 ;  /* 0x000000ffff0d7224 */ /* 0x000fe400078e0000 */
[----:B------:R-:W-:Y:S02]  /*13070*/  IMAD.MOV.U32 R12, RZ, RZ, 0x3 ;  /* 0x00000003ff0c7424 */ /* 0x000fe400078e00ff */
[----:B------:R-:W-:-:S07]  /*13080*/  IMAD.MOV.U32 R5, RZ, RZ, R14 ;  /* 0x000000ffff057224 */ /* 0x000fce00078e000e */
[----:B------:R-:W-:Y:S05]  /*13090*/  WARPSYNC.COLLECTIVE R15, `(.L_x_14028) ;  /* 0x000000000f087348 */ /* 0x000fea0003c00000 */
[----:B------:R0:W1:Y:S02]  /*130a0*/  SHFL.IDX P6, R14, R13, R12, R11 ;  /* 0x0000000c0d0e7389 */ /* 0x00006400000c000b */
[----:B01----:R-:W-:Y:S01]  /*130b0*/  ENDCOLLECTIVE ;  /* 0x000000000000791b */ /* 0x003fe20003800000 */
.L_x_14028:
        /* <DEDUP_REMOVED lines=16> */
.L_x_14029:
[----:B------:R-:W-:Y:S02]  /*131c0*/  IMAD.MOV.U32 R13, RZ, RZ, R0 ;  /* 0x000000ffff0d7224 */ /* 0x000fe400078e0000 */
[----:B------:R-:W-:Y:S02]  /*131d0*/  IMAD.MOV.U32 R12, RZ, RZ, 0x4 ;  /* 0x00000004ff0c7424 */ /* 0x000fe400078e00ff */
[----:B------:R-:W-:-:S07]  /*131e0*/  IMAD.MOV.U32 R5, RZ, RZ, R14 ;  /* 0x000000ffff057224 */ /* 0x000fce00078e000e */
[----:B------:R-:W-:Y:S05]  /*131f0*/  WARPSYNC.COLLECTIVE R15, `(.L_x_14030) ;  /* 0x000000000f087348 */ /* 0x000fea0003c00000 */
[----:B------:R0:W1:Y:S02]  /*13200*/  SHFL.IDX P6, R14, R13, R12, R11 ;  /* 0x0000000c0d0e7389 */ /* 0x00006400000c000b */
[----:B01----:R-:W-:Y:S01]  /*13210*/  ENDCOLLECTIVE ;  /* 0x000000000000791b */ /* 0x003fe20003800000 */
.L_x_14030:
        /* <DEDUP_REMOVED lines=16> */
.L_x_14031:
[----:B------:R-:W-:Y:S02]  /*13320*/  IMAD.MOV.U32 R13, RZ, RZ, R0 ;  /* 0x000000ffff0d7224 */ /* 0x000fe400078e0000 */
[----:B------:R-:W-:Y:S02]  /*13330*/  IMAD.MOV.U32 R12, RZ, RZ, 0x5 ;  /* 0x00000005ff0c7424 */ /* 0x000fe400078e00ff */
[----:B------:R-:W-:-:S07]  /*13340*/  IMAD.MOV.U32 R5, RZ, RZ, R14 ;  /* 0x000000ffff057224 */ /* 0x000fce00078e000e */
[----:B------:R-:W-:Y:S05]  /*13350*/  WARPSYNC.COLLECTIVE R15, `(.L_x_14032) ;  /* 0x000000000f087348 */ /* 0x000fea0003c00000 */
[----:B------:R0:W1:Y:S02]  /*13360*/  SHFL.IDX P6, R14, R13, R12, R11 ;  /* 0x0000000c0d0e7389 */ /* 0x00006400000c000b */
[----:B01----:R-:W-:Y:S01]  /*13370*/  ENDCOLLECTIVE ;  /* 0x000000000000791b */ /* 0x003fe20003800000 */
.L_x_14032:
        /* <DEDUP_REMOVED lines=16> */
.L_x_14033:
[----:B------:R-:W-:Y:S02]  /*13480*/  IMAD.MOV.U32 R13, RZ, RZ, R0 ;  /* 0x000000ffff0d7224 */ /* 0x000fe400078e0000 */
[----:B------:R-:W-:Y:S02]  /*13490*/  IMAD.MOV.U32 R12, RZ, RZ, 0x6 ;  /* 0x00000006ff0c7424 */ /* 0x000fe400078e00ff */
[----:B------:R-:W-:-:S07]  /*134a0*/  IMAD.MOV.U32 R5, RZ, RZ, R14 ;  /* 0x000000ffff057224 */ /* 0x000fce00078e000e */
[----:B------:R-:W-:Y:S05]  /*134b0*/  WARPSYNC.COLLECTIVE R15, `(.L_x_14034) ;  /* 0x000000000f087348 */ /* 0x000fea0003c00000 */
[----:B------:R0:W1:Y:S02]  /*134c0*/  SHFL.IDX P6, R14, R13, R12, R11 ;  /* 0x0000000c0d0e7389 */ /* 0x00006400000c000b */
[----:B01----:R-:W-:Y:S01]  /*134d0*/  ENDCOLLECTIVE ;  /* 0x000000000000791b */ /* 0x003fe20003800000 */
.L_x_14034:
        /* <DEDUP_REMOVED lines=15> */
.L_x_14035:
[----:B------:R-:W-:Y:S02]  /*135d0*/  IMAD.MOV.U32 R13, RZ, RZ, R0 ;  /* 0x000000ffff0d7224 */ /* 0x000fe400078e0000 */
[----:B------:R-:W-:Y:S02]  /*135e0*/  IMAD.MOV.U32 R12, RZ, RZ, 0x7 ;  /* 0x00000007ff0c7424 */ /* 0x000fe400078e00ff */
[----:B------:R-:W-:-:S07]  /*135f0*/  IMAD.MOV.U32 R5, RZ, RZ, R14 ;  /* 0x000000ffff057224 */ /* 0x000fce00078e000e */
[----:B------:R-:W-:Y:S05]  /*13600*/  WARPSYNC.COLLECTIVE R15, `(.L_x_14036) ;  /* 0x000000000f087348 */ /* 0x000fea0003c00000 */
[----:B------:R0:W1:Y:S02]  /*13610*/  SHFL.IDX P6, R14, R13, R12, R11 ;  /* 0x0000000c0d0e7389 */ /* 0x00006400000c000b */
[----:B01----:R-:W-:Y:S01]  /*13620*/  ENDCOLLECTIVE ;  /* 0x000000000000791b */ /* 0x003fe20003800000 */
.L_x_14036:
        /* <DEDUP_REMOVED lines=10> */
.L_x_14037:
[----:B------:R-:W-:Y:S01]  /*136d0*/  @!PT LDS RZ, [RZ] ;  /* 0x00000000fffff984 */ /* 0x000fe20000000800 */
[----:B------:R-:W-:Y:S01]  /*136e0*/  @!PT LDS RZ, [RZ] ;  /* 0x00000000fffff984 */ /* 0x000fe20000000800 */
[----:B------:R-:W-:Y:S01]  /*136f0*/  @!PT LDS RZ, [RZ] ;  /* 0x00000000fffff984 */ /* 0x000fe20000000800 */
[----:B------:R0:W-:Y:S01]  /*13700*/  @!P1 LDGSTS.E.BYPASS.LTC128B.128 [R9+0x1b400], desc[UR40][R4.64], !P0 ;  /* 0x1b40000004099fae */ /* 0x0001e2000c101d68 */
[----:B------:R-:W-:Y:S01]  /*13710*/  IMAD.MOV.U32 R2, RZ, RZ, R14 ;  /* 0x000000ffff027224 */ /* 0x000fe200078e000e */
[----:B------:R-:W-:Y:S06]  /*13720*/  BRA `(.L_x_14038) ;  /* 0xffffffb400a07947 */ /* 0x000fec000383ffff */
.L_x_13922:
[----:B--2---:R-:W2:Y:S02]  /*13730*/  LDL R2, [R1+0x4] ;  /* 0x0000040001027983 */ /* 0x004ea40000100800 */
[----:B--2---:R2:W3:Y:S02]  /*13740*/  SYNCS.PHASECHK.TRANS64.TRYWAIT P0, [R2+URZ+0x22820], R0 ;  /* 0x02282000020075a7 */ /* 0x0044e4000800017f */
[----:B---3--:R-:W-:Y:S05]  /*13750*/  @!P0 NANOSLEEP.SYNCS 0x989680 ;  /* 0x009896800000895d */ /* 0x008fea0003900000 */
[----:B------:R-:W3:Y:S02]  /*13760*/  @!P0 SYNCS.PHASECHK.TRANS64 P0, [R2+URZ+0x22820], R0 ;  /* 0x02282000020085a7 */ /* 0x000ee4000800007f */
[----:B---3--:R-:W-:Y:S05]  /*13770*/  @!P0 BRA `(.L_x_13922) ;  /* 0xfffffffc00ec8947 */ /* 0x008fea000383ffff */
[----:B------:R-:W-:Y:S05]  /*13780*/  BRA `(.L_x_14039) ;  /* 0xffffffb800007947 */ /* 0x000fea000383ffff */
.L_x_13926:
[----:B0-----:R0:W1:Y:S02]  /*13790*/  SYNCS.PHASECHK.TRANS64.TRYWAIT P0, [R2+URZ+0x22860], R0 ;  /* 0x02286000020075a7 */ /* 0x001064000800017f */
[----:B-1----:R-:W-:Y:S05]  /*137a0*/  @!P0 NANOSLEEP.SYNCS 0x989680 ;  /* 0x009896800000895d */ /* 0x002fea0003900000 */
[----:B------:R-:W1:Y:S02]  /*137b0*/  @!P0 SYNCS.PHASECHK.TRANS64 P0, [R2+URZ+0x22860], R0 ;  /* 0x02286000020085a7 */ /* 0x000e64000800007f */
[----:B-1----:R-:W-:Y:S05]  /*137c0*/  @!P0 BRA `(.L_x_13926) ;  /* 0xfffffffc00f08947 */ /* 0x002fea000383ffff */
[----:B------:R-:W-:Y:S05]  /*137d0*/  BRA `(.L_x_14040) ;  /* 0xffffffb800307947 */ /* 0x000fea000383ffff */
.L_x_13941:
[----:B-1----:R1:W2:Y:S02]  /*137e0*/  SYNCS.PHASECHK.TRANS64.TRYWAIT P0, [R3+URZ+0x22840], R2 ;  /* 0x02284002030075a7 */ /* 0x0022a4000800017f */
[----:B--2---:R-:W-:Y:S05]  /*137f0*/  @!P0 NANOSLEEP.SYNCS 0x989680 ;  /* 0x009896800000895d */ /* 0x004fea0003900000 */
[----:B------:R-:W2:Y:S02]  /*13800*/  @!P0 SYNCS.PHASECHK.TRANS64 P0, [R3+URZ+0x22840], R2 ;  /* 0x02284002030085a7 */ /* 0x000ea4000800007f */
[----:B--2---:R-:W-:Y:S05]  /*13810*/  @!P0 BRA `(.L_x_13941) ;  /* 0xfffffffc00f08947 */ /* 0x004fea000383ffff */
[----:B------:R-:W-:Y:S05]  /*13820*/  BRA `(.L_x_14041) ;  /* 0xffffffc000547947 */ /* 0x000fea000383ffff */
.L_x_13946:
[----:B0-----:R0:W2:Y:S02]  /*13830*/  SYNCS.PHASECHK.TRANS64.TRYWAIT P0, [R3+URZ+0x22860], R2 ;  /* 0x02286002030075a7 */ /* 0x0010a4000800017f */
[----:B--2---:R-:W-:Y:S05]  /*13840*/  @!P0 NANOSLEEP.SYNCS 0x989680 ;  /* 0x009896800000895d */ /* 0x004fea0003900000 */
[----:B------:R-:W2:Y:S02]  /*13850*/  @!P0 SYNCS.PHASECHK.TRANS64 P0, [R3+URZ+0x22860], R2 ;  /* 0x02286002030085a7 */ /* 0x000ea4000800007f */
[----:B--2---:R-:W-:Y:S05]  /*13860*/  @!P0 BRA `(.L_x_13946) ;  /* 0xfffffffc00f08947 */ /* 0x004fea000383ffff */
[----:B------:R-:W-:Y:S05]  /*13870*/  BRA `(.L_x_14042) ;  /* 0xffffffc000dc7947 */ /* 0x000fea000383ffff */
.L_x_13957:
[----:B0-----:R0:W1:Y:S02]  /*13880*/  SYNCS.PHASECHK.TRANS64.TRYWAIT P0, [R4+URZ+0x22840], R2 ;  /* 0x02284002040075a7 */ /* 0x001064000800017f */
[----:B-1----:R-:W-:Y:S05]  /*13890*/  @!P0 NANOSLEEP.SYNCS 0x989680 ;  /* 0x009896800000895d */ /* 0x002fea0003900000 */
[----:B------:R-:W1:Y:S02]  /*138a0*/  @!P0 SYNCS.PHASECHK.TRANS64 P0, [R4+URZ+0x22840], R2 ;  /* 0x02284002040085a7 */ /* 0x000e64000800007f */
[----:B-1----:R-:W-:Y:S05]  /*138b0*/  @!P0 BRA `(.L_x_13957) ;  /* 0xfffffffc00f08947 */ /* 0x002fea000383ffff */
[----:B------:R-:W-:Y:S05]  /*138c0*/  BRA `(.L_x_14043) ;  /* 0xffffffc800e47947 */ /* 0x000fea000383ffff */
.L_x_13962:
[----:B-1----:R1:W2:Y:S02]  /*138d0*/  SYNCS.PHASECHK.TRANS64.TRYWAIT P0, [R4+URZ+0x22860], R2 ;  /* 0x02286002040075a7 */ /* 0x0022a4000800017f */
[----:B--2---:R-:W-:Y:S05]  /*138e0*/  @!P0 NANOSLEEP.SYNCS 0x989680 ;  /* 0x009896800000895d */ /* 0x004fea0003900000 */
[----:B------:R-:W2:Y:S02]  /*138f0*/  @!P0 SYNCS.PHASECHK.TRANS64 P0, [R4+URZ+0x22860], R2 ;  /* 0x02286002040085a7 */ /* 0x000ea4000800007f */
[----:B--2---:R-:W-:Y:S05]  /*13900*/  @!P0 BRA `(.L_x_13962) ;  /* 0xfffffffc00f08947 */ /* 0x004fea000383ffff */
[----:B------:R-:W-:Y:S05]  /*13910*/  BRA `(.L_x_14044) ;  /* 0xffffffcc00687947 */ /* 0x000fea000383ffff */
.L_x_13973:
[----:B-1----:R1:W2:Y:S02]  /*13920*/  SYNCS.PHASECHK.TRANS64.TRYWAIT P0, [R4+URZ+0x22840], R2 ;  /* 0x02284002040075a7 */ /* 0x0022a4000800017f */
[----:B--2---:R-:W-:Y:S05]  /*13930*/  @!P0 NANOSLEEP.SYNCS 0x989680 ;  /* 0x009896800000895d */ /* 0x004fea0003900000 */
[----:B------:R-:W2:Y:S02]  /*13940*/  @!P0 SYNCS.PHASECHK.TRANS64 P0, [R4+URZ+0x22840], R2 ;  /* 0x02284002040085a7 */ /* 0x000ea4000800007f */
[----:B--2---:R-:W-:Y:S05]  /*13950*/  @!P0 BRA `(.L_x_13973) ;  /* 0xfffffffc00f08947 */ /* 0x004fea000383ffff */
[----:B------:R-:W-:Y:S05]  /*13960*/  BRA `(.L_x_14045) ;  /* 0xffffffd400547947 */ /* 0x000fea000383ffff */
.L_x_13978:
[----:B0-----:R0:W2:Y:S02]  /*13970*/  SYNCS.PHASECHK.TRANS64.TRYWAIT P0, [R4+URZ+0x22860], R2 ;  /* 0x02286002040075a7 */ /* 0x0010a4000800017f */
[----:B--2---:R-:W-:Y:S05]  /*13980*/  @!P0 NANOSLEEP.SYNCS 0x989680 ;  /* 0x009896800000895d */ /* 0x004fea0003900000 */
[----:B------:R-:W2:Y:S02]  /*13990*/  @!P0 SYNCS.PHASECHK.TRANS64 P0, [R4+URZ+0x22860], R2 ;  /* 0x02286002040085a7 */ /* 0x000ea4000800007f */
[----:B--2---:R-:W-:Y:S05]  /*139a0*/  @!P0 BRA `(.L_x_13978) ;  /* 0xfffffffc00f08947 */ /* 0x004fea000383ffff */
[----:B------:R-:W-:Y:S05]  /*139b0*/  BRA `(.L_x_14046) ;  /* 0xffffffd400dc7947 */ /* 0x000fea000383ffff */
.L_x_13990:
        /* <DEDUP_REMOVED lines=8> */
.L_x_14048:
[----:B------:R-:W-:Y:S05]  /*13a40*/  BSYNC B0 ;  /* 0x0000000000007941 */ /* 0x000fea0003800000 */
.L_x_14047:
        /* <DEDUP_REMOVED lines=9> */
.L_x_14049:
        /* <DEDUP_REMOVED lines=18> */
.L_x_14050:
[----:B------:R-:W-:Y:S01]  /*13c00*/  IMAD.MOV.U32 R12, RZ, RZ, 0x2 ;  /* 0x00000002ff0c7424 */ /* 0x000fe200078e00ff */
[----:B------:R-:W-:-:S05]  /*13c10*/  SEL R7, R14, RZ, P1 ;  /* 0x000000ff0e077207 */ /* 0x000fca0000800000 */
[----:B------:R-:W-:-:S04]  /*13c20*/  IMAD.IADD R3, R2, 0x1, R7 ;  /* 0x0000000102037824 */ /* 0x000fc800078e0207 */
[----:B------:R-:W-:-:S07]  /*13c30*/  IMAD.MOV.U32 R13, RZ, RZ, R3 ;  /* 0x000000ffff0d7224 */ /* 0x000fce00078e0003 */
[----:B------:R-:W-:Y:S05]  /*13c40*/  WARPSYNC.COLLECTIVE R15, `(.L_x_14051) ;  /* 0x000000000f087348 */ /* 0x000fea0003c00000 */
[----:B------:R0:W1:Y:S02]  /*13c50*/  SHFL.UP P6, R14, R13, R12, R11 ;  /* 0x0400000c0d0e7389 */ /* 0x00006400000c000b */
[----:B01----:R-:W-:Y:S01]  /*13c60*/  ENDCOLLECTIVE ;  /* 0x000000000000791b */ /* 0x003fe20003800000 */
.L_x_14051:
[----:B------:R-:W-:Y:S01]  /*13c70*/  IMAD.MOV.U32 R12, RZ, RZ, 0x4 ;  /* 0x00000004ff0c7424 */ /* 0x000fe200078e00ff */
[----:B------:R-:W-:-:S05]  /*13c80*/  SEL R14, R14, RZ, P2 ;  /* 0x000000ff0e0e7207 */ /* 0x000fca0001000000 */
[----:B------:R-:W-:-:S04]  /*13c90*/  IMAD.IADD R3, R3, 0x1, R14 ;  /* 0x0000000103037824 */ /* 0x000fc800078e020e */
[----:B------:R-:W-:-:S07]  /*13ca0*/  IMAD.MOV.U32 R13, RZ, RZ, R3 ;  /* 0x000000ffff0d7224 */ /* 0x000fce00078e0003 */
[----:B------:R-:W-:Y:S05]  /*13cb0*/  WARPSYNC.COLLECTIVE R15, `(.L_x_14052) ;  /* 0x000000000f087348 */ /* 0x000fea0003c00000 */
[----:B------:R0:W1:Y:S02]  /*13cc0*/  SHFL.UP P6, R14, R13, R12, R11 ;  /* 0x0400000c0d0e7389 */ /* 0x00006400000c000b */
[----:B01----:R-:W-:Y:S01]  /*13cd0*/  ENDCOLLECTIVE ;  /* 0x000000000000791b */ /* 0x003fe20003800000 */
.L_x_14052:
[----:B------:R-:W-:Y:S01]  /*13ce0*/  IMAD.MOV.U32 R12, RZ, RZ, 0x8 ;  /* 0x00000008ff0c7424 */ /* 0x000fe200078e00ff */
[----:B------:R-:W-:-:S05]  /*13cf0*/  SEL R14, R14, RZ, P3 ;  /* 0x000000ff0e0e7207 */ /* 0x000fca0001800000 */
[----:B------:R-:W-:-:S04]  /*13d00*/  IMAD.IADD R3, R3, 0x1, R14 ;  /* 0x0000000103037824 */ /* 0x000fc800078e020e */
[----:B------:R-:W-:-:S07]  /*13d10*/  IMAD.MOV.U32 R13, RZ, RZ, R3 ;  /* 0x000000ffff0d7224 */ /* 0x000fce00078e0003 */
[----:B------:R-:W-:Y:S05]  /*13d20*/  WARPSYNC.COLLECTIVE R15, `(.L_x_14053) ;  /* 0x000000000f087348 */ /* 0x000fea0003c00000 */
[----:B------:R0:W1:Y:S02]  /*13d30*/  SHFL.UP P6, R14, R13, R12, R11 ;  /* 0x0400000c0d0e7389 */ /* 0x00006400000c000b */
[----:B01----:R-:W-:Y:S01]  /*13d40*/  ENDCOLLECTIVE ;  /* 0x000000000000791b */ /* 0x003fe20003800000 */
.L_x_14053:
[----:B------:R-:W-:Y:S01]  /*13d50*/  IMAD.MOV.U32 R12, RZ, RZ, 0x10 ;  /* 0x00000010ff0c7424 */ /* 0x000fe200078e00ff */
[----:B------:R-:W-:-:S05]  /*13d60*/  SEL R14, R14, RZ, P4 ;  /* 0x000000ff0e0e7207 */ /* 0x000fca0002000000 */
[----:B------:R-:W-:-:S04]  /*13d70*/  IMAD.IADD R3, R3, 0x1, R14 ;  /* 0x0000000103037824 */ /* 0x000fc800078e020e */
[----:B------:R-:W-:-:S07]  /*13d80*/  IMAD.MOV.U32 R13, RZ, RZ, R3 ;  /* 0x000000ffff0d7224 */ /* 0x000fce00078e0003 */
[----:B------:R-:W-:Y:S05]  /*13d90*/  WARPSYNC.COLLECTIVE R15, `(.L_x_14054) ;  /* 0x000000000f087348 */ /* 0x000fea0003c00000 */
[----:B------:R0:W1:Y:S02]  /*13da0*/  SHFL.UP P6, R14, R13, R12, R11 ;  /* 0x0400000c0d0e7389 */ /* 0x00006400000c000b */
[----:B01----:R-:W-:Y:S01]  /*13db0*/  ENDCOLLECTIVE ;  /* 0x000000000000791b */ /* 0x003fe20003800000 */
.L_x_14054:
        /* <DEDUP_REMOVED lines=8> */
.L_x_14055:
[----:B------:R-:W-:Y:S05]  /*13e40*/  BRA `(.L_x_14056) ;  /* 0xffffffdc004c7947 */ /* 0x000fea000383ffff */
.L_x_13995:
        /* <DEDUP_REMOVED lines=8> */
.L_x_14058:
[----:B------:R-:W-:Y:S05]  /*13ed0*/  BSYNC B0 ;  /* 0x0000000000007941 */ /* 0x000fea0003800000 */
.L_x_14057:
        /* <DEDUP_REMOVED lines=8> */
.L_x_14059:
[----:B------:R-:W-:Y:S01]  /*13f60*/  IMAD.MOV.U32 R12, RZ, RZ, 0x4 ;  /* 0x00000004ff0c7424 */ /* 0x000fe200078e00ff */
[----:B------:R-:W-:-:S05]  /*13f70*/  SEL R4, R14, RZ, P2 ;  /* 0x000000ff0e047207 */ /* 0x000fca0001000000 */
[----:B------:R-:W-:-:S04]  /*13f80*/  IMAD.IADD R4, R13, 0x1, R4 ;  /* 0x000000010d047824 */ /* 0x000fc800078e0204 */
[----:B------:R-:W-:-:S07]  /*13f90*/  IMAD.MOV.U32 R13, RZ, RZ, R4 ;  /* 0x000000ffff0d7224 */ /* 0x000fce00078e0004 */
[----:B------:R-:W-:Y:S05]  /*13fa0*/  WARPSYNC.COLLECTIVE R15, `(.L_x_14060) ;  /* 0x000000000f087348 */ /* 0x000fea0003c00000 */
[----:B------:R0:W1:Y:S02]  /*13fb0*/  SHFL.UP P6, R14, R13, R12, R11 ;  /* 0x0400000c0d0e7389 */ /* 0x00006400000c000b */
[----:B01----:R-:W-:Y:S01]  /*13fc0*/  ENDCOLLECTIVE ;  /* 0x000000000000791b */ /* 0x003fe20003800000 */
.L_x_14060:
[----:B------:R-:W-:Y:S01]  /*13fd0*/  IMAD.MOV.U32 R12, RZ, RZ, 0x8 ;  /* 0x00000008ff0c7424 */ /* 0x000fe200078e00ff */
[----:B------:R-:W-:-:S05]  /*13fe0*/  SEL R3, R14, RZ, P3 ;  /* 0x000000ff0e037207 */ /* 0x000fca0001800000 */
[----:B------:R-:W-:-:S04]  /*13ff0*/  IMAD.IADD R6, R4, 0x1, R3 ;  /* 0x0000000104067824 */ /* 0x000fc800078e0203 */
[----:B------:R-:W-:-:S07]  /*14000*/  IMAD.MOV.U32 R13, RZ, RZ, R6 ;  /* 0x000000ffff0d7224 */ /* 0x000fce00078e0006 */
[----:B------:R-:W-:Y:S05]  /*14010*/  WARPSYNC.COLLECTIVE R15, `(.L_x_14061) ;  /* 0x000000000f087348 */ /* 0x000fea0003c00000 */
[----:B------:R0:W1:Y:S02]  /*14020*/  SHFL.UP P6, R14, R13, R12, R11 ;  /* 0x0400000c0d0e7389 */ /* 0x00006400000c000b */
[----:B01----:R-:W-:Y:S01]  /*14030*/  ENDCOLLECTIVE ;  /* 0x000000000000791b */ /* 0x003fe20003800000 */
.L_x_14061:
[----:B------:R-:W-:Y:S01]  /*14040*/  IMAD.MOV.U32 R12, RZ, RZ, 0x10 ;  /* 0x00000010ff0c7424 */ /* 0x000fe200078e00ff */
[----:B------:R-:W-:-:S05]  /*14050*/  SEL R7, R14, RZ, P4 ;  /* 0x000000ff0e077207 */ /* 0x000fca0002000000 */
[----:B------:R-:W-:-:S04]  /*14060*/  IMAD.IADD R7, R6, 0x1, R7 ;  /* 0x0000000106077824 */ /* 0x000fc800078e0207 */
[----:B------:R-:W-:-:S07]  /*14070*/  IMAD.MOV.U32 R13, RZ, RZ, R7 ;  /* 0x000000ffff0d7224 */ /* 0x000fce00078e0007 */
[----:B------:R-:W-:Y:S05]  /*14080*/  WARPSYNC.COLLECTIVE R15, `(.L_x_14062) ;  /* 0x000000000f087348 */ /* 0x000fea0003c00000 */
[----:B------:R0:W1:Y:S02]  /*14090*/  SHFL.UP P6, R14, R13, R12, R11 ;  /* 0x0400000c0d0e7389 */ /* 0x00006400000c000b */
[----:B01----:R-:W-:Y:S01]  /*140a0*/  ENDCOLLECTIVE ;  /* 0x000000000000791b */ /* 0x003fe20003800000 */
.L_x_14062:
        /* <DEDUP_REMOVED lines=8> */
.L_x_14063:
[----:B------:R-:W-:Y:S05]  /*14130*/  BRA `(.L_x_14064) ;  /* 0xffffffdc002c7947 */ /* 0x000fea000383ffff */
.L_x_13997:
[----:B------:R-:W-:Y:S01]  /*14140*/  BSSY B0, `(.L_x_14065) ;  /* 0x0000006000007945 */ /* 0x000fe20003800000 */
[----:B------:R-:W-:Y:S01]  /*14150*/  PLOP3.LUT P6, PT, P6, PT, PT, 0x8, 0x0 ;  /* 0x000000000000781c */ /* 0x000fe200037ce170 */
[----:B------:R-:W-:-:S12]  /*14160*/  IMAD.MOV.U32 R15, RZ, RZ, -0x1 ;  /* 0xffffffffff0f7424 */ /* 0x000fd800078e00ff */
[----:B01---5:R-:W-:Y:S05]  /*14170*/  WARPSYNC.COLLECTIVE R15, `(.L_x_14066) ;  /* 0x000000000f087348 */ /* 0x023fea0003c00000 */
[----:B------:R-:W-:Y:S01]  /*14180*/  VOTE.ANY R14, PT, P6 ;  /* 0x00000000000e7806 */ /* 0x000fe200030e0100 */
[----:B01---5:R-:W-:Y:S06]  /*14190*/  ENDCOLLECTIVE ;  /* 0x000000000000791b */ /* 0x023fec0003800000 */
.L_x_14066:
[----:B------:R-:W-:Y:S05]  /*141a0*/  BSYNC B0 ;  /* 0x0000000000007941 */ /* 0x000fea0003800000 */
.L_x_14065:
        /* <DEDUP_REMOVED lines=9> */
.L_x_14067:
[----:B------:R-:W-:Y:S01]  /*14240*/  IMAD.MOV.U32 R17, RZ, RZ, R14 ;  /* 0x000000ffff117224 */ /* 0x000fe200078e000e */
[----:B------:R-:W-:Y:S06]  /*14250*/  BRA `(.L_x_14068) ;  /* 0xffffffdc001c7947 */ /* 0x000fec000383ffff */
.L_x_13999:
[----:B------:R-:W-:Y:S01]  /*14260*/  BSSY B0, `(.L_x_14069) ;  /* 0x0000007000007945 */ /* 0x000fe20003800000 */
[----:B------:R-:W-:Y:S02]  /*14270*/  IMAD.MOV.U32 R13, RZ, RZ, R3 ;  /* 0x000000ffff0d7224 */ /* 0x000fe400078e0003 */
[----:B------:R-:W-:Y:S02]  /*14280*/  IMAD.MOV.U32 R11, RZ, RZ, 0x1f ;  /* 0x0000001fff0b7424 */ /* 0x000fe400078e00ff */
[----:B------:R-:W-:-:S07]  /*14290*/  IMAD.MOV.U32 R15, RZ, RZ, -0x1 ;  /* 0xffffffffff0f7424 */ /* 0x000fce00078e00ff */
[----:B0123-5:R-:W-:Y:S05]  /*142a0*/  WARPSYNC.COLLECTIVE R15, `(.L_x_14070) ;  /* 0x000000000f087348 */ /* 0x02ffea0003c00000 */
[----:B------:R4:W0:Y:S02]  /*142b0*/  SHFL.IDX P6, R14, R13, R12, R11 ;  /* 0x0000000c0d0e7389 */ /* 0x00082400000c000b */
[----:B012345:R-:W-:Y:S01]  /*142c0*/  ENDCOLLECTIVE ;  /* 0x000000000000791b */ /* 0x03ffe20003800000 */
.L_x_14070:
[----:B------:R-:W-:Y:S05]  /*142d0*/  BSYNC B0 ;  /* 0x0000000000007941 */ /* 0x000fea0003800000 */
.L_x_14069:
[----:B------:R-:W-:Y:S01]  /*142e0*/  IMAD.MOV.U32 R5, RZ, RZ, R14 ;  /* 0x000000ffff057224 */ /* 0x000fe200078e000e */
[----:B------:R-:W-:Y:S06]  /*142f0*/  BRA `(.L_x_13998) ;  /* 0xffffffdc00107947 */ /* 0x000fec000383ffff */
.L_x_14003:
[----:B-1----:R1:W2:Y:S02]  /*14300*/  SYNCS.PHASECHK.TRANS64.TRYWAIT P0, [R0+URZ+0x22820], R3 ;  /* 0x02282003000075a7 */ /* 0x0022a4000800017f */
[----:B--2---:R-:W-:Y:S05]  /*14310*/  @!P0 NANOSLEEP.SYNCS 0x989680 ;  /* 0x009896800000895d */ /* 0x004fea0003900000 */
[----:B------:R-:W2:Y:S02]  /*14320*/  @!P0 SYNCS.PHASECHK.TRANS64 P0, [R0+URZ+0x22820], R3 ;  /* 0x02282003000085a7 */ /* 0x000ea4000800007f */
[----:B--2---:R-:W-:Y:S05]  /*14330*/  @!P0 BRA `(.L_x_14003) ;  /* 0xfffffffc00f08947 */ /* 0x004fea000383ffff */
[----:B------:R-:W-:Y:S05]  /*14340*/  BRA `(.L_x_14071) ;  /* 0xffffffe000907947 */ /* 0x000fea000383ffff */
.L_x_14004:
        /* <DEDUP_REMOVED lines=11> */
.L_x_14073:
[----:B------:R-:W-:Y:S05]  /*14400*/  BSYNC B0 ;  /* 0x0000000000007941 */ /* 0x000fea0003800000 */
.L_x_14072:
[----:B------:R-:W-:Y:S05]  /*14410*/  BRA `(.L_x_14074) ;  /* 0xffffffe000787947 */ /* 0x000fea000383ffff */
.L_x_14007:
[----:B------:R-:W-:Y:S01]  /*14420*/  BSSY B1, `(.L_x_14075) ;  /* 0x0000006000017945 */ /* 0x000fe20003800000 */
[----:B------:R-:W-:-:S07]  /*14430*/  IMAD.MOV.U32 R15, RZ, RZ, -0x1 ;  /* 0xffffffffff0f7424 */ /* 0x000fce00078e00ff */
[----:B012--5:R-:W-:Y:S05]  /*14440*/  WARPSYNC.COLLECTIVE R15, `(.L_x_14076) ;  /* 0x000000000f0c7348 */ /* 0x027fea0003c00000 */
[----:B------:R-:W-:Y:S02]  /*14450*/  ELECT P6, UR62, PT ;  /* 0x00000000003e782f */ /* 0x000fe400038c0000 */
[----:B------:R-:W-:Y:S01]  /*14460*/  MOV R14, UR62 ;  /* 0x0000003e000e7c02 */ /* 0x000fe20008000f00 */
[----:B012--5:R-:W-:Y:S10]  /*14470*/  ENDCOLLECTIVE ;  /* 0x000000000000791b */ /* 0x027ff40003800000 */
.L_x_14076:
[----:B------:R-:W-:Y:S05]  /*14480*/  BSYNC B1 ;  /* 0x0000000000017941 */ /* 0x000fea0003800000 */
.L_x_14075:
[----:B------:R-:W-:Y:S05]  /*14490*/  BRA `(.L_x_14077) ;  /* 0xffffffe000707947 */ /* 0x000fea000383ffff */
.L_x_14009:
[----:B-1----:R1:W2:Y:S02]  /*144a0*/  SYNCS.PHASECHK.TRANS64.TRYWAIT P0, [R6+URZ], R5 ;  /* 0x00000005060075a7 */ /* 0x0022a4000800017f */
[----:B--2---:R-:W-:Y:S05]  /*144b0*/  @!P0 NANOSLEEP.SYNCS 0x989680 ;  /* 0x009896800000895d */ /* 0x004fea0003900000 */
[----:B------:R-:W2:Y:S02]  /*144c0*/  @!P0 SYNCS.PHASECHK.TRANS64 P0, [R6+URZ], R5 ;  /* 0x00000005060085a7 */ /* 0x000ea4000800007f */
[----:B--2---:R-:W-:Y:S05]  /*144d0*/  @!P0 BRA `(.L_x_14009) ;  /* 0xfffffffc00f08947 */ /* 0x004fea000383ffff */
[----:B------:R-:W-:Y:S05]  /*144e0*/  BRA `(.L_x_14078) ;  /* 0xffffffe000ac7947 */ /* 0x000fea000383ffff */
.L_x_14010:
[----:B--2---:R2:W3:Y:S02]  /*144f0*/  SYNCS.PHASECHK.TRANS64.TRYWAIT P0, [R7+URZ], R2 ;  /* 0x00000002070075a7 */ /* 0x0044e4000800017f */
[----:B---3--:R-:W-:Y:S05]  /*14500*/  @!P0 NANOSLEEP.SYNCS 0x989680 ;  /* 0x009896800000895d */ /* 0x008fea0003900000 */
[----:B------:R-:W3:Y:S02]  /*14510*/  @!P0 SYNCS.PHASECHK.TRANS64 P0, [R7+URZ], R2 ;  /* 0x00000002070085a7 */ /* 0x000ee4000800007f */
[----:B---3--:R-:W-:Y:S05]  /*14520*/  @!P0 BRA `(.L_x_14010) ;  /* 0xfffffffc00f08947 */ /* 0x008fea000383ffff */
[----:B------:R-:W-:Y:S05]  /*14530*/  BRA `(.L_x_14079) ;  /* 0xffffffe000a07947 */ /* 0x000fea000383ffff */
.L_x_14012:
[----:B---3--:R3:W4:Y:S02]  /*14540*/  SYNCS.PHASECHK.TRANS64.TRYWAIT P0, [R4+URZ], R5 ;  /* 0x00000005040075a7 */ /* 0x008724000800017f */
[----:B----4-:R-:W-:Y:S05]  /*14550*/  @!P0 NANOSLEEP.SYNCS 0x989680 ;  /* 0x009896800000895d */ /* 0x010fea0003900000 */
[----:B------:R-:W4:Y:S02]  /*14560*/  @!P0 SYNCS.PHASECHK.TRANS64 P0, [R4+URZ], R5 ;  /* 0x00000005040085a7 */ /* 0x000f24000800007f */
[----:B----4-:R-:W-:Y:S05]  /*14570*/  @!P0 BRA `(.L_x_14012) ;  /* 0xfffffffc00f08947 */ /* 0x010fea000383ffff */
[----:B------:R-:W-:Y:S05]  /*14580*/  BRA `(.L_x_14080) ;  /* 0xffffffe000a87947 */ /* 0x000fea000383ffff */
.L_x_14081:
        /* <DEDUP_REMOVED lines=15> */
.L_x_15322:


//--------------------- .text._ZN7cutlass13device_kernelIN5flash11enable_sm90INS1_16FlashAttnFwdSm90INS1_25CollectiveMainloopFwdSm90ILi2EN4cute5tupleIJNS5_1CILi1EEES8_S8_EEENS6_IJNS7_ILi128EEENS7_ILi96EEENS7_ILi64EEEEEELi256ENS_6half_tEfNS_4arch4Sm90ELb1ELb0ELb1ELb1ELb0ELb1ELb0ELb1ELb0ELb1ELb0ELb0EEENS1_21CollectiveEpilogueFwdINS6_IJSA_NS7_ILi256EEESB_EEES9_SE_SG_Li256ELb1ELb1ELb0ELb0EEENS1_36VarlenDynamicPersistentTileSchedulerILi128ELi96ELi256ELi128ELb0ELb1ELb1ELb1ELb1ELb1EEEEEEEEEvNT_6ParamsE --------------------------
	.section	.text._ZN7cutlass13device_kernelIN5flash11enable_sm90INS1_16FlashAttnFwdSm90INS1_25CollectiveMainloopFwdSm90ILi2EN4cute5tupleIJNS5_1CILi1EEES8_S8_EEENS6_IJNS7_ILi128EEENS7_ILi96EEENS7_ILi64EEEEEELi256ENS_6half_tEfNS_4arch4Sm90ELb1ELb0ELb1ELb1ELb0ELb1ELb0ELb1ELb0ELb1ELb0ELb0EEENS1_21CollectiveEpilogueFwdINS6_IJSA_NS7_ILi256EEESB_EEES9_SE_SG_Li256ELb1ELb1ELb0ELb0EEENS1_36VarlenDynamicPersistentTileSchedulerILi128ELi96ELi256ELi128ELb0ELb1ELb1ELb1ELb1ELb1EEEEEEEEEvNT_6ParamsE,"ax",@progbits
	.align	128
.text._ZN7cutlass13device_kernelIN5flash11enable_sm90INS1_16FlashAttnFwdSm90INS1_25CollectiveMainloopFwdSm90ILi2EN4cute5tupleIJNS5_1CILi1EEES8_S8_EEENS6_IJNS7_ILi128EEENS7_ILi96EEENS7_ILi64EEEEEELi256ENS_6half_tEfNS_4arch4Sm90ELb1ELb0ELb1ELb1ELb0ELb1ELb0ELb1ELb0ELb1ELb0ELb0EEENS1_21CollectiveEpilogueFwdINS6_IJSA_NS7_ILi256EEESB_EEES9_SE_SG_Li256ELb1ELb1ELb0ELb0EEENS1_36VarlenDynamicPersistentTileSchedulerILi128ELi96ELi256ELi128ELb0ELb1ELb1ELb1ELb1ELb1EEEEEEEEEvNT_6ParamsE:
        .type           _ZN7cutlass13device_kernelIN5flash11enable_sm90INS1_16FlashAttnFwdSm90INS1_25CollectiveMainloopFwdSm90ILi2EN4cute5tupleIJNS5_1CILi1EEES8_S8_EEENS6_IJNS7_ILi128EEENS7_ILi96EEENS7_ILi64EEEEEELi256ENS_6half_tEfNS_4arch4Sm90ELb1ELb0ELb1ELb1ELb0ELb1ELb0ELb1ELb0ELb1ELb0ELb0EEENS1_21CollectiveEpilogueFwdINS6_IJSA_NS7_ILi256EEESB_EEES9_SE_SG_Li256ELb1ELb1ELb0ELb0EEENS1_36VarlenDynamicPersistentTileSchedulerILi128ELi96ELi256ELi128ELb0ELb1ELb1ELb1ELb1ELb1EEEEEEEEEvNT_6ParamsE,@function
        .size           _ZN7cutlass13device_kernelIN5flash11enable_sm90INS1_16FlashAttnFwdSm90INS1_25CollectiveMainloopFwdSm90ILi2EN4cute5tupleIJNS5_1CILi1EEES8_S8_EEENS6_IJNS7_ILi128EEENS7_ILi96EEENS7_ILi64EEEEEELi256ENS_6half_tEfNS_4arch4Sm90ELb1ELb0ELb1ELb1ELb0ELb1ELb0ELb1ELb0ELb1ELb0ELb0EEENS1_21CollectiveEpilogueFwdINS6_IJSA_NS7_ILi256EEESB_EEES9_SE_SG_Li256ELb1ELb1ELb0ELb0EEENS1_36VarlenDynamicPersistentTileSchedulerILi128ELi96ELi256ELi128ELb0ELb1ELb1ELb1ELb1ELb1EEEEEEEEEvNT_6ParamsE,(.L_x_15323 - _ZN7cutlass13device_kernelIN5flash11enable_sm90INS1_16FlashAttnFwdSm90INS1_25CollectiveMainloopFwdSm90ILi2EN4cute5tupleIJNS5_1CILi1EEES8_S8_EEENS6_IJNS7_ILi128EEENS7_ILi96EEENS7_ILi64EEEEEELi256ENS_6half_tEfNS_4arch4Sm90ELb1ELb0ELb1ELb1ELb0ELb1ELb0ELb1ELb0ELb1ELb0ELb0EEENS1_21CollectiveEpilogueFwdINS6_IJSA_NS7_ILi256EEESB_EEES9_SE_SG_Li256ELb1ELb1ELb0ELb0EEENS1_36VarlenDynamicPersistentTileSchedulerILi128ELi96ELi256ELi128ELb0ELb1ELb1ELb1ELb1ELb1EEEEEEEEEvNT_6ParamsE)
        .other          _ZN7cutlass13device_kernelIN5flash11enable_sm90INS1_16FlashAttnFwdSm90INS1_25CollectiveMainloopFwdSm90ILi2EN4cute5tupleIJNS5_1CILi1EEES8_S8_EEENS6_IJNS7_ILi128EEENS7_ILi96EEENS7_ILi64EEEEEELi256ENS_6half_tEfNS_4arch4Sm90ELb1ELb0ELb1ELb1ELb0ELb1ELb0ELb1ELb0ELb1ELb0ELb0EEENS1_21CollectiveEpilogueFwdINS6_IJSA_NS7_ILi256EEESB_EEES9_SE_SG_Li256ELb1ELb1ELb0ELb0EEENS1_36VarlenDynamicPersistentTileSchedulerILi128ELi96ELi256ELi128ELb0ELb1ELb1ELb1ELb1ELb1EEEEEEEEEvNT_6ParamsE,@"STO_CUDA_ENTRY STV_DEFAULT"
_ZN7cutlass13device_kernelIN5flash11enable_sm90INS1_16FlashAttnFwdSm90INS1_25CollectiveMainloopFwdSm90ILi2EN4cute5tupleIJNS5_1CILi1EEES8_S8_EEENS6_IJNS7_ILi128EEENS7_ILi96EEENS7_ILi64EEEEEELi256ENS_6half_tEfNS_4arch4Sm90ELb1ELb0ELb1ELb1ELb0ELb1ELb0ELb1ELb0ELb1ELb0ELb0EEENS1_21CollectiveEpilogueFwdINS6_IJSA_NS7_ILi256EEESB_EEES9_SE_SG_Li256ELb1ELb1ELb0ELb0EEENS1_36VarlenDynamicPersistentTileSchedulerILi128ELi96ELi256ELi128ELb0ELb1ELb1ELb1ELb1ELb1EEEEEEEEEvNT_6ParamsE:
        /* <DEDUP_REMOVED lines=23> */
.L_x_14083:
[----:B------:R-:W-:Y:S05]  /*0170*/  BSYNC B0 ;  /* 0x0000000000007941 */ /* 0x000fea0003800000 */
.L_x_14082:
        /* <DEDUP_REMOVED lines=40> */
.L_x_14084:
        /* <DEDUP_REMOVED lines=22> */
.L_x_14085:
        /* <DEDUP_REMOVED lines=18> */
.L_x_14086:
        /* <DEDUP_REMOVED lines=22> */
.L_x_14087:
        /* <DEDUP_REMOVED lines=22> */
.L_x_14088:
        /* <DEDUP_REMOVED lines=9> */
.L_x_14091:
[----:B------:R-:W-:-:S08]  /*09d0*/  NOP ;  /* 0x0000000000007918 */ /* 0x000fd00000000000 */
[----:B------:R-:W0:Y:S02]  /*09e0*/  USETMAXREG.TRY_ALLOC.CTAPOOL UP0, 0xf0 ;  /* 0x000000f0000079c8 */ /* 0x000e240008000600 */
[----:B0-----:R-:W-:-:S13]  /*09f0*/  PLOP3.LUT P0, PT, PT, PT, UP0, 0x80, 0x0 ;  /* 0x000000000000781c */ /* 0x001fda0003f0f008 */
[----:B------:R-:W-:Y:S05]  /*0a00*/  @!P0 BRA `(.L_x_14091) ;  /* 0xfffffffc00f08947 */ /* 0x000fea000383ffff */
[----:B------:R-:W3:Y:S01]  /*0a10*/  LDL.LU R0, [R1+0x8] ;  /* 0x0000080001007983 */ /* 0x000ee20000300800 */
        /* <DEDUP_REMOVED lines=15> */
[----:B------:R4:W-:Y:S10]  /*0b10*/  STL [R1+0x8], R0 ;  /* 0x0000080001007387 */ /* 0x0009f40000100800 */
[----:B----4-:R-:W-:Y:S05]  /*0b20*/  @P0 BRA `(.L_x_14092) ;  /* 0x000001a800a40947 */ /* 0x010fea0003800000 */
[----:B------:R-:W2:Y:S01]  /*0b30*/  LDL.LU R12, [R1+0x58] ;  /* 0x00005800010c7983 */ /* 0x000ea20000300800 */
[----:B------:R-:W-:Y:S01]  /*0b40*/  VIADD R11, R4, 0xffffff80 ;  /* 0xffffff80040b7836 */ /* 0x000fe20000000000 */
[----:B------:R-:W-:Y:S01]  /*0b50*/  MOV R19, RZ ;  /* 0x000000ff00137202 */ /* 0x000fe20000000f00 */
[----:B------:R-:W-:Y:S02]  /*0b60*/  IMAD.MOV.U32 R231, RZ, RZ, RZ ;  /* 0x000000ffffe77224 */ /* 0x000fe400078e00ff */
[----:B------:R-:W-:Y:S01]  /*0b70*/  IMAD.MOV.U32 R202, RZ, RZ, RZ ;  /* 0x000000ffffca7224 */ /* 0x000fe200078e00ff */
[----:B------:R-:W-:Y:S01]  /*0b80*/  SHF.R.S32.HI R0, RZ, 0x1f, R11 ;  /* 0x0000001fff007819 */ /* 0x000fe2000001140b */
[----:B------:R-:W-:-:S03]  /*0b90*/  IMAD.MOV.U32 R23, RZ, RZ, RZ ;  /* 0x000000ffff177224 */ /* 0x000fc600078e00ff */
[CC--:B------:R-:W-:Y:S02]  /*0ba0*/  LEA.HI R2, R0.reuse, R11.reuse, RZ, 0x7 ;  /* 0x0000000b00027211 */ /* 0x0c0fe400078f38ff */
[-C--:B------:R-:W-:Y:S02]  /*0bb0*/  LEA.HI R210, R0, R11.reuse, RZ, 0x5 ;  /* 0x0000000b00d27211 */ /* 0x080fe400078f28ff */
[----:B------:R-:W-:Y:S02]  /*0bc0*/  LOP3.LUT R3, R2, 0xffffff80, RZ, 0xc0, !PT ;  /* 0xffffff8002037812 */ /* 0x000fe400078ec0ff */
[----:B------:R-:W-:Y:S02]  /*0bd0*/  LEA.HI R234, R0, R11, RZ, 0x3 ;  /* 0x0000000b00ea7211 */ /* 0x000fe400078f18ff */
[----:B------:R-:W-:Y:S01]  /*0be0*/  SHF.R.S32.HI R210, RZ, 0x5, R210 ;  /* 0x00000005ffd27819 */ /* 0x000fe200000114d2 */
[----:B------:R-:W-:Y:S01]  /*0bf0*/  IMAD.IADD R10, R11, 0x1, -R3 ;  /* 0x000000010b0a7824 */ /* 0x000fe200078e0a03 */
[----:B------:R-:W-:-:S02]  /*0c00*/  LOP3.LUT R223, R234, 0xfffffff8, RZ, 0xc0, !PT ;  /* 0xfffffff8eadf7812 */ /* 0x000fc400078ec0ff */
[----:B------:R-:W-:Y:S02]  /*0c10*/  SHF.R.S32.HI R13, RZ, 0x7, R2 ;  /* 0x00000007ff0d7819 */ /* 0x000fe40000011402 */
[----:B------:R-:W-:Y:S01]  /*0c20*/  SHF.R.S32.HI R5, RZ, 0x1f, R10 ;  /* 0x0000001fff057819 */ /* 0x000fe2000001140a */
[----:B------:R-:W-:Y:S01]  /*0c30*/  IMAD.IADD R223, R11, 0x1, -R223 ;  /* 0x000000010bdf7824 */ /* 0x000fe200078e0adf */
[----:B------:R-:W-:Y:S02]  /*0c40*/  LEA.HI R2, R2, R13, RZ, 0x1 ;  /* 0x0000000d02027211 */ /* 0x000fe400078f08ff */
[-C--:B------:R-:W-:Y:S01]  /*0c50*/  LEA.HI R7, R5, R10.reuse, RZ, 0x2 ;  /* 0x0000000a05077211 */ /* 0x080fe200078f10ff */
[----:B------:R-:W-:Y:S01]  /*0c60*/  IMAD.SHL.U32 R205, R223, 0x8, RZ ;  /* 0x00000008dfcd7824 */ /* 0x000fe200078e00ff */
[----:B------:R-:W-:Y:S02]  /*0c70*/  LEA.HI R8, R5, R10, RZ, 0x5 ;  /* 0x0000000a05087211 */ /* 0x000fe400078f28ff */
[--C-:B------:R-:W-:Y:S01]  /*0c80*/  SHF.R.S32.HI R4, RZ, 0x2, R7.reuse ;  /* 0x00000002ff047819 */ /* 0x100fe20000011407 */
[C---:B------:R-:W-:Y:S01]  /*0c90*/  VIADD R218, R205.reuse, 0xc0 ;  /* 0x000000c0cdda7836 */ /* 0x040fe20000000000 */
[----:B------:R-:W-:Y:S01]  /*0ca0*/  SHF.R.S32.HI R3, RZ, 0x1f, R7 ;  /* 0x0000001fff037819 */ /* 0x000fe20000011407 */
[C---:B------:R-:W-:Y:S01]  /*0cb0*/  VIADD R217, R205.reuse, 0x40 ;  /* 0x00000040cdd97836 */ /* 0x040fe20000000000 */
[----:B------:R-:W-:Y:S01]  /*0cc0*/  SHF.R.S32.HI R8, RZ, 0x5, R8 ;  /* 0x00000005ff087819 */ /* 0x000fe20000011408 */
[----:B------:R-:W-:Y:S01]  /*0cd0*/  VIADD R216, R205, 0x80 ;  /* 0x00000080cdd87836 */ /* 0x000fe20000000000 */
[----:B------:R-:W-:-:S02]  /*0ce0*/  LEA.HI R6, R3, R4, RZ, 0x3 ;  /* 0x0000000403067211 */ /* 0x000fc400078f18ff */
[-C--:B------:R-:W-:Y:S02]  /*0cf0*/  LEA.HI R3, R0, R11.reuse, RZ, 0x4 ;  /* 0x0000000b00037211 */ /* 0x080fe400078f20ff */
[----:B------:R-:W-:Y:S02]  /*0d00*/  LOP3.LUT R9, R6, 0xfffffff8, RZ, 0xc0, !PT ;  /* 0xfffffff806097812 */ /* 0x000fe400078ec0ff */
[----:B------:R-:W-:Y:S02]  /*0d10*/  SHF.R.S32.HI R6, RZ, 0x4, R3 ;  /* 0x00000004ff067819 */ /* 0x000fe40000011403 */
[----:B------:R-:W-:Y:S01]  /*0d20*/  LEA.HI R0, R0, R11, RZ, 0x2 ;  /* 0x0000000b00007211 */ /* 0x000fe200078f10ff */
[----:B------:R-:W-:Y:S01]  /*0d30*/  IMAD.IADD R9, R4, 0x1, -R9 ;  /* 0x0000000104097824 */ /* 0x000fe200078e0a09 */
[C---:B------:R-:W-:Y:S02]  /*0d40*/  LOP3.LUT R4, R3.reuse, 0x3fffff0, RZ, 0xc0, !PT ;  /* 0x03fffff003047812 */ /* 0x040fe400078ec0ff */
[----:B------:R-:W-:Y:S01]  /*0d50*/  LEA.HI R3, R3, R6, RZ, 0x1 ;  /* 0x0000000603037211 */ /* 0x000fe200078f08ff */
[----:B------:R-:W-:Y:S01]  /*0d60*/  IMAD R9, R8, 0x10, R9 ;  /* 0x0000001008097824 */ /* 0x000fe200078e0209 */
[----:B------:R-:W-:-:S02]  /*0d70*/  SHF.R.S32.HI R22, RZ, 0x2, R0 ;  /* 0x00000002ff167819 */ /* 0x000fc40000011400 */
[----:B------:R-:W-:Y:S01]  /*0d80*/  LOP3.LUT R5, R3, 0x1ffffffe, RZ, 0xc0, !PT ;  /* 0x1ffffffe03057812 */ /* 0x000fe200078ec0ff */
[C---:B------:R-:W-:Y:S01]  /*0d90*/  IMAD.IADD R3, R11.reuse, 0x1, -R4 ;  /* 0x000000010b037824 */ /* 0x040fe200078e0a04 */
[----:B------:R-:W-:Y:S01]  /*0da0*/  LOP3.LUT R236, R0, 0xfffffffc, RZ, 0xc0, !PT ;  /* 0xfffffffc00ec7812 */ /* 0x000fe200078ec0ff */
[----:B------:R-:W-:Y:S01]  /*0db0*/  VIADD R230, R22, 0x40 ;  /* 0x0000004016e67836 */ /* 0x000fe20000000000 */
[----:B------:R-:W-:Y:S01]  /*0dc0*/  LOP3.LUT R2, R2, 0x3fffffe, RZ, 0xc0, !PT ;  /* 0x03fffffe02027812 */ /* 0x000fe200078ec0ff */
[----:B------:R-:W-:Y:S01]  /*0dd0*/  IMAD.IADD R5, R6, 0x1, -R5 ;  /* 0x0000000106057824 */ /* 0x000fe200078e0a05 */
[----:B------:R-:W-:Y:S01]  /*0de0*/  LEA R4, R210, R3, 0x4 ;  /* 0x00000003d2047211 */ /* 0x000fe200078e20ff */
[----:B------:R-:W-:Y:S01]  /*0df0*/  IMAD.IADD R236, R11, 0x1, -R236 ;  /* 0x000000010bec7824 */ /* 0x000fe200078e0aec */
[----:B------:R-:W-:Y:S01]  /*0e00*/  SHF.R.S32.HI R3, RZ, 0x1f, R0 ;  /* 0x0000001fff037819 */ /* 0x000fe20000011400 */
[----:B------:R-:W-:Y:S01]  /*0e10*/  IMAD.SHL.U32 R208, R230, 0x40, RZ ;  /* 0x00000040e6d07824 */ /* 0x000fe200078e00ff */
[----:B------:R-:W-:Y:S01]  /*0e20*/  LOP3.LUT R215, R7, 0x7ffffffc, RZ, 0xc0, !PT ;  /* 0x7ffffffc07d77812 */ /* 0x000fe200078ec0ff */
[----:B------:R-:W-:Y:S01]  /*0e30*/  IMAD R4, R4, 0x8, R5 ;  /* 0x0000000804047824 */ /* 0x000fe200078e0205 */
[----:B------:R-:W-:Y:S01]  /*0e40*/  SHF.R.S32.HI R5, RZ, 0x1f, R230 ;  /* 0x0000001fff057819 */ /* 0x000fe200000114e6 */
[----:B------:R-:W-:Y:S01]  /*0e50*/  IMAD.SHL.U32 R16, R236, 0x8, RZ ;  /* 0x00000008ec107824 */ /* 0x000fe200078e00ff */
[----:B------:R-:W-:Y:S01]  /*0e60*/  LEA.HI R3, R3, R22, RZ, 0x3 ;  /* 0x0000001603037211 */ /* 0x000fe200078f18ff */
[----:B------:R-:W-:Y:S01]  /*0e70*/  IMAD.IADD R2, R13, 0x1, -R2 ;  /* 0x000000010d027824 */ /* 0x000fe200078e0a02 */
[----:B------:R-:W-:Y:S01]  /*0e80*/  LEA.HI R5, R5, R230, RZ, 0x3 ;  /* 0x000000e605057211 */ /* 0x000fe200078f18ff */
[----:B------:R-:W-:Y:S01]  /*0e90*/  IMAD.SHL.U32 R4, R4, 0x8, RZ ;  /* 0x0000000804047824 */ /* 0x000fe200078e00ff */
[----:B------:R-:W-:Y:S01]  /*0ea0*/  LOP3.LUT R3, R3, 0xfffffff8, RZ, 0xc0, !PT ;  /* 0xfffffff803037812 */ /* 0x000fe200078ec0ff */
[----:B------:R-:W-:Y:S01]  /*0eb0*/  IMAD R6, R2, 0x40, R9 ;  /* 0x0000004002067824 */ /* 0x000fe200078e0209 */
[----:B------:R-:W-:Y:S01]  /*0ec0*/  LEA.HI R0, R236, R236, RZ, 0x1 ;  /* 0x000000ecec007211 */ /* 0x000fe200078f08ff */
[----:B------:R-:W-:Y:S01]  /*0ed0*/  IMAD.SHL.U32 R5, R5, 0x40, RZ ;  /* 0x0000004005057824 */ /* 0x000fe200078e00ff */
[----:B------:R-:W-:Y:S01]  /*0ee0*/  LOP3.LUT R208, R208, 0x1c0, RZ, 0xc0, !PT ;  /* 0x000001c0d0d07812 */ /* 0x000fe200078ec0ff */
[----:B------:R-:W-:Y:S01]  /*0ef0*/  IMAD.IADD R233, R22, 0x1, -R3 ;  /* 0x0000000116e97824 */ /* 0x000fe200078e0a03 */
[----:B------:R-:W-:Y:S01]  /*0f00*/  LOP3.LUT R3, R0, 0x1ffffffe, RZ, 0xc0, !PT ;  /* 0x1ffffffe00037812 */ /* 0x000fe200078ec0ff */
[----:B------:R0:W-:Y:S01]  /*0f10*/  STL [R1+0x18], R6 ;  /* 0x0000180601007387 */ /* 0x0001e20000100800 */
[----:B------:R-:W-:Y:S01]  /*0f20*/  SHF.R.S32.HI R0, RZ, 0x1f, R205 ;  /* 0x0000001fff007819 */ /* 0x000fe200000114cd */
[----:B------:R-:W-:Y:S01]  /*0f30*/  IMAD.SHL.U32 R200, R236, 0x4, RZ ;  /* 0x00000004ecc87824 */ /* 0x000fe200078e00ff */
[----:B------:R-:W-:Y:S01]  /*0f40*/  SHF.R.U32.HI R8, RZ, 0x3, R208 ;  /* 0x00000003ff087819 */ /* 0x000fe200000116d0 */
[----:B------:R0:W-:Y:S01]  /*0f50*/  STL [R1+0x1c], R4 ;  /* 0x00001c0401007387 */ /* 0x0001e20000100800 */
[----:B------:R-:W-:Y:S01]  /*0f60*/  LOP3.LUT R0, R208, 0x38, R16, 0xf8, !PT ;  /* 0x00000038d0007812 */ /* 0x000fe200078ef810 */
[----:B------:R-:W-:Y:S01]  /*0f70*/  IMAD.IADD R3, R236, 0x1, -R3 ;  /* 0x00000001ec037824 */ /* 0x000fe200078e0a03 */
[----:B------:R-:W-:Y:S01]  /*0f80*/  LOP3.LUT R213, R5, 0xfffffe00, RZ, 0xc0, !PT ;  /* 0xfffffe0005d57812 */ /* 0x000fe200078ec0ff */
[----:B------:R-:W-:Y:S01]  /*0f90*/  IMAD.MOV.U32 R2, RZ, RZ, RZ ;  /* 0x000000ffff027224 */ /* 0x000fe200078e00ff */
[----:B------:R-:W-:Y:S01]  /*0fa0*/  IADD3 R203, R200, 0x10, RZ ;  /* 0x00000010c8cb7810 */ /* 0x000fe20007ffe0ff */
[----:B------:R-:W-:Y:S01]  /*0fb0*/  IMAD.IADD R215, R10, 0x1, -R215 ;  /* 0x000000010ad77824 */ /* 0x000fe200078e0ad7 */
[----:B------:R-:W-:-:S02]  /*0fc0*/  LOP3.LUT R5, R213, R0, R8, 0xf6, !PT ;  /* 0x00000000d5057212 */ /* 0x000fc400078ef608 */
[----:B------:R-:W-:Y:S02]  /*0fd0*/  SHF.R.S32.HI R0, RZ, 0x1f, R218 ;  /* 0x0000001fff007819 */ /* 0x000fe400000114da */
[----:B------:R-:W-:Y:S01]  /*0fe0*/  SHF.R.S32.HI R234, RZ, 0x3, R234 ;  /* 0x00000003ffea7819 */ /* 0x000fe200000114ea */
[----:B------:R-:W-:Y:S01]  /*0ff0*/  IMAD R0, R5, 0x2, R18 ;  /* 0x0000000205007824 */ /* 0x000fe200078e0212 */
[----:B------:R-:W-:Y:S02]  /*1000*/  SHF.R.S32.HI R232, RZ, 0x1f, R22 ;  /* 0x0000001fffe87819 */ /* 0x000fe40000011416 */
[----:B------:R-:W-:Y:S02]  /*1010*/  SHF.R.S32.HI R17, RZ, 0x1f, R16 ;  /* 0x0000001fff117819 */ /* 0x000fe40000011410 */
[----:B------:R0:W-:Y:S01]  /*1020*/  STL [R1+0xc], R0 ;  /* 0x00000c0001007387 */ /* 0x0001e20000100800 */
[----:B------:R-:W-:Y:S02]  /*1030*/  SHF.R.S32.HI R237, RZ, 0x1f, R203 ;  /* 0x0000001fffed7819 */ /* 0x000fe400000114cb */
[----:B------:R-:W-:-:S02]  /*1040*/  SHF.R.S32.HI R9, RZ, 0x1f, R217 ;  /* 0x0000001fff097819 */ /* 0x000fc400000114d9 */
[----:B------:R-:W-:Y:S02]  /*1050*/  SHF.R.S32.HI R7, RZ, 0x1f, R216 ;  /* 0x0000001fff077819 */ /* 0x000fe400000114d8 */
[----:B------:R-:W-:Y:S02]  /*1060*/  LEA R214, R3, R6, 0x3 ;  /* 0x0000000603d67211 */ /* 0x000fe400078e18ff */
[----:B0-2---:R-:W-:-:S07]  /*1070*/  LOP3.LUT R204, R12, 0x1, RZ, 0xfc, !PT ;  /* 0x000000010ccc7812 */ /* 0x005fce00078efcff */
.L_x_14239:
[----:B0--3--:R-:W0:Y:S02]  /*1080*/  LDC.64 R4, c[0x0][0xc88] ;  /* 0x00032200ff047b82 */ /* 0x009e240000000a00 */
[----:B0-----:R-:W-:-:S05]  /*1090*/  IMAD.WIDE R4, R95, 0x4, R4 ;  /* 0x000000045f047825 */ /* 0x001fca00078e0204 */
[----:B------:R-:W2:Y:S01]  /*10a0*/  LDG.E R229, desc[UR40][R4.64] ;  /* 0x0000002804e57981 */ /* 0x000ea2000c1e1900 */
        /* <DEDUP_REMOVED lines=47> */
.L_x_14093:
[----:B------:R-:W-:Y:S01]  /*13a0*/  ULDC.64 UR4, c[0x0][0xa20] ;  /* 0x0002880000047ab9 */ /* 0x000fe20000000a00 */
[----:B------:R-:W-:Y:S02]  /*13b0*/  MOV R226, R94 ;  /* 0x0000005e00e27202 */ /* 0x000fe40000000f00 */
[----:B------:R-:W-:-:S04]  /*13c0*/  ISETP.NE.U32.AND P1, PT, RZ, UR4, PT ;  /* 0x00000004ff007c0c */ /* 0x000fc8000bf25070 */
[----:B------:R-:W-:-:S13]  /*13d0*/  ISETP.NE.AND.EX P1, PT, RZ, UR5, PT, P1 ;  /* 0x00000005ff007c0c */ /* 0x000fda000bf25310 */
[----:B------:R-:W-:Y:S05]  /*13e0*/  @!P1 BRA `(.L_x_14094) ;  /* 0x0000000000109947 */ /* 0x000fea0003800000 */
[----:B------:R-:W-:-:S04]  /*13f0*/  IADD3 R4, P0, R227, UR4, RZ ;  /* 0x00000004e3047c10 */ /* 0x000fc8000ff1e0ff */
[----:B------:R-:W-:-:S05]  /*1400*/  IADD3.X R5, R228, UR5, RZ, P0, !PT ;  /* 0x00000005e4057c10 */ /* 0x000fca00087fe4ff */
[----:B------:R0:W5:Y:S01]  /*1410*/  LDG.E R30, desc[UR40][R4.64] ;  /* 0x00000028041e7981 */ /* 0x000162000c1e1900 */
[----:B------:R-:W-:Y:S05]  /*1420*/  BRA `(.L_x_14095) ;  /* 0x0000000000107947 */ /* 0x000fea0003800000 */
.L_x_14094:
[----:B------:R-:W-:Y:S05]  /*1430*/  @!P0 BRA `(.L_x_14095) ;  /* 0x00000000000c8947 */ /* 0x000fea0003800000 */
[----:B------:R-:W2:Y:S04]  /*1440*/  LDG.E R5, desc[UR40][R8.64] ;  /* 0x0000002808057981 */ /* 0x000ea8000c1e1900 */
[----:B------:R-:W2:Y:S02]  /*1450*/  LDG.E R30, desc[UR40][R8.64+0x4] ;  /* 0x00000428081e7981 */ /* 0x000ea4000c1e1900 */
[----:B--2---:R-:W-:-:S07]  /*1460*/  IMAD.IADD R30, R30, 0x1, -R5 ;  /* 0x000000011e1e7824 */ /* 0x004fce00078e0a05 */
.L_x_14095:
        /* <DEDUP_REMOVED lines=18> */
[----:B0-----:R-:W-:-:S08]  /*1590*/  VIADD R4, R206, 0x7f ;  /* 0x0000007fce047836 */ /* 0x001fd00000000000 */
[----:B------:R-:W0:Y:S08]  /*15a0*/  @P1 LDC R11, c[0x0][0x44c] ;  /* 0x00011300ff0b1b82 */ /* 0x000e300000000800 */
[----:B------:R-:W1:Y:S01]  /*15b0*/  @P1 LDC R5, c[0x0][0x450] ;  /* 0x00011400ff051b82 */ /* 0x000e620000000800 */
[----:B--2---:R-:W-:Y:S02]  /*15c0*/  @P0 IMAD.IADD R24, R9, 0x1, -R0 ;  /* 0x0000000109180824 */ /* 0x004fe400078e0a00 */
[----:B0-----:R-:W-:-:S04]  /*15d0*/  @P1 IMAD.HI.U32 R0, R4, R11, RZ ;  /* 0x0000000b04001227 */ /* 0x001fc800078e00ff */
[----:B------:R-:W-:Y:S01]  /*15e0*/  IMAD.IADD R209, R8, 0x1, R24 ;  /* 0x0000000108d17824 */ /* 0x000fe200078e0218 */
[----:B-1----:R-:W-:-:S03]  /*15f0*/  @P1 SHF.R.U32.HI R4, RZ, R5, R0 ;  /* 0x00000005ff041219 */ /* 0x002fc60000011600 */
[C---:B------:R-:W-:Y:S01]  /*1600*/  VIADD R0, R209.reuse, 0x5f ;  /* 0x0000005fd1007836 */ /* 0x040fe20000000000 */
[----:B------:R-:W-:-:S03]  /*1610*/  IADD3 R29, R209, 0x60, -R207 ;  /* 0x00000060d11d7810 */ /* 0x000fc60007ffe8cf */
[----:B------:R-:W-:Y:S01]  /*1620*/  IMAD.HI R0, R0, 0x2aaaaaab, RZ ;  /* 0x2aaaaaab00007827 */ /* 0x000fe200078e02ff */
[----:B------:R-:W-:-:S04]  /*1630*/  IADD3 R4, R29, R4, RZ ;  /* 0x000000041d047210 */ /* 0x000fc80007ffe0ff */
[----:B------:R-:W-:Y:S01]  /*1640*/  SHF.R.U32.HI R3, RZ, 0x1f, R0 ;  /* 0x0000001fff037819 */ /* 0x000fe20000011600 */
[----:B------:R-:W-:-:S03]  /*1650*/  IMAD.HI R4, R4, 0x2aaaaaab, RZ ;  /* 0x2aaaaaab04047827 */ /* 0x000fc600078e02ff */
[----:B------:R-:W-:Y:S02]  /*1660*/  LEA.HI.SX32 R180, R0, R3, 0x1c ;  /* 0x0000000300b47211 */ /* 0x000fe400078fe2ff */
[----:B------:R-:W-:-:S04]  /*1670*/  SHF.R.U32.HI R5, RZ, 0x1f, R4 ;  /* 0x0000001fff057819 */ /* 0x000fc80000011604 */
[----:B------:R-:W-:Y:S01]  /*1680*/  LEA.HI.SX32 R5, R4, R5, 0x1c ;  /* 0x0000000504057211 */ /* 0x000fe200078fe2ff */
[----:B------:R-:W-:-:S03]  /*1690*/  IMAD.MOV R4, RZ, RZ, -R8 ;  /* 0x000000ffff047224 */ /* 0x000fc600078e0a08 */
[----:B------:R-:W-:Y:S02]  /*16a0*/  VIMNMX R5, R180, R5, PT ;  /* 0x00000005b4057248 */ /* 0x000fe40003fe0100 */
[----:B------:R-:W-:-:S03]  /*16b0*/  VIMNMX R4, RZ, R4, !PT ;  /* 0x00000004ff047248 */ /* 0x000fc60007fe0100 */
        /* <DEDUP_REMOVED lines=33> */
.L_x_14098:
[----:B------:R-:W-:Y:S05]  /*18d0*/  BSYNC B6 ;  /* 0x0000000000067941 */ /* 0x000fea0003800000 */
.L_x_14097:
        /* <DEDUP_REMOVED lines=20> */
.L_x_14100:
[----:B------:R-:W-:Y:S05]  /*1a20*/  BSYNC B6 ;  /* 0x0000000000067941 */ /* 0x000fea0003800000 */
.L_x_14099:
[----:B------:R-:W-:Y:S01]  /*1a30*/  ULDC.64 UR4, c[0x0][0x9f8] ;  /* 0x00027e0000047ab9 */ /* 0x000fe20000000a00 */
[----:B------:R-:W0:Y:S01]  /*1a40*/  S2R R42, SR_TID.X ;  /* 0x00000000002a7919 */ /* 0x000e220000002100 */
[----:B------:R-:W-:Y:S01]  /*1a50*/  ISETP.NE.U32.AND P0, PT, RZ, UR4, PT ;  /* 0x00000004ff007c0c */ /* 0x000fe2000bf05070 */
[----:B------:R-:W1:Y:S01]  /*1a60*/  LDC.64 R8, c[0x0][0x300] ;  /* 0x0000c000ff087b82 */ /* 0x000e620000000a00 */
[----:B------:R-:W-:Y:S01]  /*1a70*/  IMAD.IADD R61, R33, 0x1, R30 ;  /* 0x00000001213d7824 */ /* 0x000fe200078e021e */
[----:B------:R-:W-:Y:S01]  /*1a80*/  ULDC.64 UR6, c[0x0][0xa08] ;  /* 0x0002820000067ab9 */ /* 0x000fe20000000a00 */
[----:B------:R-:W-:Y:S02]  /*1a90*/  ISETP.NE.AND.EX P0, PT, RZ, UR5, PT, P0 ;  /* 0x00000005ff007c0c */ /* 0x000fe4000bf05300 */
[----:B------:R-:W-:Y:S02]  /*1aa0*/  SHF.R.S32.HI R11, RZ, 0x1f, R94 ;  /* 0x0000001fff0b7819 */ /* 0x000fe4000001145e */
[C---:B------:R-:W-:Y:S01]  /*1ab0*/  IADD3 R62, R16.reuse, 0x20, RZ ;  /* 0x00000020103e7810 */ /* 0x040fe20007ffe0ff */
[C---:B------:R-:W-:Y:S01]  /*1ac0*/  VIADD R63, R16.reuse, 0x40 ;  /* 0x00000040103f7836 */ /* 0x040fe20000000000 */
[----:B------:R-:W2:Y:S07]  /*1ad0*/  LDC.64 R14, c[0x0][0x408] ;  /* 0x00010200ff0e7b82 */ /* 0x000eae0000000a00 */
[----:B------:R-:W-:Y:S01]  /*1ae0*/  @P0 IADD3 R4, P1, R227, UR4, RZ ;  /* 0x00000004e3040c10 */ /* 0x000fe2000ff3e0ff */
[----:B------:R-:W-:Y:S01]  /*1af0*/  VIADD R64, R16, 0x60 ;  /* 0x0000006010407836 */ /* 0x000fe20000000000 */
[----:B------:R-:W3:Y:S02]  /*1b00*/  LDC.64 R36, c[0x0][0x3f8] ;  /* 0x0000fe00ff247b82 */ /* 0x000ee40000000a00 */
[----:B------:R-:W-:Y:S01]  /*1b10*/  @P0 IADD3.X R5, R228, UR5, RZ, P1, !PT ;  /* 0x00000005e4050c10 */ /* 0x000fe20008ffe4ff */
[----:B------:R-:W-:-:S04]  /*1b20*/  ULDC.64 UR4, c[0x0][0x308] ;  /* 0x0000c20000047ab9 */ /* 0x000fc80000000a00 */
[----:B------:R4:W3:Y:S01]  /*1b30*/  @P0 LDG.E R31, desc[UR40][R4.64] ;  /* 0x00000028041f0981 */ /* 0x0008e2000c1e1900 */
[----:B------:R-:W-:Y:S01]  /*1b40*/  SHF.R.S32.HI R45, RZ, 0x1f, R61 ;  /* 0x0000001fff2d7819 */ /* 0x000fe2000001143d */
[-C--:B-1----:R-:W-:Y:S01]  /*1b50*/  IMAD.WIDE.U32 R6, R61, R8.reuse, RZ ;  /* 0x000000083d067225 */ /* 0x082fe200078e00ff */
[----:B------:R-:W-:Y:S01]  /*1b60*/  ISETP.NE.U32.AND P0, PT, RZ, UR6, PT ;  /* 0x00000006ff007c0c */ /* 0x000fe2000bf05070 */
[----:B------:R-:W1:Y:S01]  /*1b70*/  LDC R43, c[0x0][0x3f4] ;  /* 0x0000fd00ff2b7b82 */ /* 0x000e620000000800 */
        /* <DEDUP_REMOVED lines=8> */
[----:B------:R-:W-:Y:S01]  /*1c00*/  SHF.L.U32 R71, R233, 0x6, RZ ;  /* 0x00000006e9477819 */ /* 0x000fe200000006ff */
[----:B------:R-:W-:Y:S01]  /*1c10*/  IMAD.IADD R7, R7, 0x1, R3 ;  /* 0x0000000107077824 */ /* 0x000fe200078e0203 */
[----:B--2---:R-:W-:Y:S01]  /*1c20*/  SHF.L.U64.HI R69, R14, 0x6, R15 ;  /* 0x000000060e457819 */ /* 0x004fe2000001020f */
[----:B------:R-:W-:Y:S01]  /*1c30*/  IMAD R3, R11, UR4, RZ ;  /* 0x000000040b037c24 */ /* 0x000fe2000f8e02ff */
[----:B------:R-:W-:Y:S01]  /*1c40*/  LOP3.LUT R71, R71, 0x1c0, RZ, 0xc0, !PT ;  /* 0x000001c047477812 */ /* 0x000fe200078ec0ff */
[----:B----4-:R-:W-:Y:S01]  /*1c50*/  IMAD.WIDE.U32 R4, R94, UR4, R6 ;  /* 0x000000045e047c25 */ /* 0x010fe2000f8e0006 */
[----:B------:R-:W-:-:S02]  /*1c60*/  SHF.L.U64.HI R67, R8, 0x6, R9 ;  /* 0x0000000608437819 */ /* 0x000fc40000010209 */
[----:B------:R-:W-:Y:S01]  /*1c70*/  SHF.R.U32.HI R74, RZ, 0x3, R71 ;  /* 0x00000003ff4a7819 */ /* 0x000fe20000011647 */
[----:B------:R-:W-:Y:S01]  /*1c80*/  IMAD R3, R94, UR5, R3 ;  /* 0x000000055e037c24 */ /* 0x000fe2000f8e0203 */
[----:B------:R-:W-:Y:S01]  /*1c90*/  ULDC.64 UR4, c[0x0][0x310] ;  /* 0x0000c40000047ab9 */ /* 0x000fe20000000a00 */
[----:B------:R-:W-:Y:S01]  /*1ca0*/  IMAD.WIDE.U32 R6, R22, R8, R16 ;  /* 0x0000000816067225 */ /* 0x000fe200078e0010 */
[----:B---3--:R-:W-:Y:S02]  /*1cb0*/  SHF.L.U64.HI R72, R36, 0x6, R37 ;  /* 0x0000000624487819 */ /* 0x008fe40000010225 */
[----:B------:R-:W-:Y:S01]  /*1cc0*/  SHF.R.S32.HI R75, RZ, 0x1f, R230 ;  /* 0x0000001fff4b7819 */ /* 0x000fe200000114e6 */
[----:B------:R-:W-:Y:S02]  /*1cd0*/  IMAD.IADD R5, R5, 0x1, R3 ;  /* 0x0000000105057824 */ /* 0x000fe400078e0203 */
[C---:B------:R-:W-:Y:S02]  /*1ce0*/  VIADD R65, R16.reuse, 0x80 ;  /* 0x0000008010417836 */ /* 0x040fe40000000000 */
[----:B------:R-:W-:-:S02]  /*1cf0*/  VIADD R66, R16, 0xa0 ;  /* 0x000000a010427836 */ /* 0x000fc40000000000 */
[----:B------:R-:W-:Y:S02]  /*1d00*/  VIADD R30, R16, 0xe0 ;  /* 0x000000e0101e7836 */ /* 0x000fe40000000000 */
[----:B------:R-:W-:Y:S02]  /*1d10*/  IMAD.MOV.U32 R77, RZ, RZ, 0x20 ;  /* 0x00000020ff4d7424 */ /* 0x000fe400078e00ff */
[----:B------:R-:W-:Y:S01]  /*1d20*/  VIADD R76, R42, 0x8 ;  /* 0x000000082a4c7836 */ /* 0x000fe20000000000 */
[----:B------:R-:W-:Y:S01]  /*1d30*/  SHF.R.U32.HI R42, RZ, 0x3, R208 ;  /* 0x00000003ff2a7819 */ /* 0x000fe200000116d0 */
[----:B------:R-:W-:Y:S02]  /*1d40*/  IMAD R81, R15, 0x60, RZ ;  /* 0x000000600f517824 */ /* 0x000fe400078e02ff */
[----:B------:R-:W-:Y:S02]  /*1d50*/  IMAD.SHL.U32 R70, R14, 0x40, RZ ;  /* 0x000000400e467824 */ /* 0x000fe400078e00ff */
[----:B------:R-:W-:-:S02]  /*1d60*/  IMAD.SHL.U32 R68, R8, 0x40, RZ ;  /* 0x0000004008447824 */ /* 0x000fc400078e00ff */
[----:B------:R-:W-:Y:S02]  /*1d70*/  IMAD.SHL.U32 R73, R36, 0x40, RZ ;  /* 0x0000004024497824 */ /* 0x000fe400078e00ff */
[----:B-1----:R-:W-:Y:S01]  /*1d80*/  IMAD.SHL.U32 R78, R43, 0x2, RZ ;  /* 0x000000022b4e7824 */ /* 0x002fe200078e00ff */
        /* <DEDUP_REMOVED lines=8> */
[----:B------:R-:W-:Y:S01]  /*1e10*/  ULDC UR4, c[0x0][0x320] ;  /* 0x0000c80000047ab9 */ /* 0x000fe20000000800 */
[----:B------:R-:W-:Y:S01]  /*1e20*/  IMAD R0, R22, R9, R10 ;  /* 0x0000000916007224 */ /* 0x000fe200078e020a */
[----:B------:R-:W-:Y:S01]  /*1e30*/  @!P6 BAR.SYNC.DEFER_BLOCKING 0x9, 0x100 ;  /* 0x024400000000eb1d */ /* 0x000fe20000010000 */
[----:B------:R-:W-:Y:S01]  /*1e40*/  IMAD.IADD R3, R5, 0x1, R3 ;  /* 0x0000000105037824 */ /* 0x000fe200078e0203 */
[----:B------:R-:W-:-:S02]  /*1e50*/  ISETP.GE.AND P1, PT, R62, UR4, PT ;  /* 0x000000043e007c0c */ /* 0x000fc4000bf26270 */
[----:B------:R-:W-:Y:S02]  /*1e60*/  ISETP.GE.AND P2, PT, R12, UR4, PT ;  /* 0x000000040c007c0c */ /* 0x000fe4000bf46270 */
        /* <DEDUP_REMOVED lines=11> */
[----:B------:R-:W-:Y:S02]  /*1f20*/  LOP3.LUT R10, R11, 0x2, R10, 0xe2, !PT ;  /* 0x000000020b0a7812 */ /* 0x000fe400078ee20a */
[----:B------:R-:W-:Y:S02]  /*1f30*/  SEL R11, RZ, 0x4, P0 ;  /* 0x00000004ff0b7807 */ /* 0x000fe40000000000 */
        /* <DEDUP_REMOVED lines=11> */
[C---:B------:R-:W-:Y:S01]  /*1ff0*/  IMAD R30, R232.reuse, R36, RZ ;  /* 0x00000024e81e7224 */ /* 0x040fe200078e02ff */
[----:B------:R-:W-:Y:S01]  /*2000*/  IADD3 R7, R7, R13, RZ ;  /* 0x0000000d07077210 */ /* 0x000fe20007ffe0ff */
[----:B------:R-:W-:Y:S01]  /*2010*/  IMAD R93, R21, UR5, R12 ;  /* 0x00000005155d7c24 */ /* 0x000fe2000f8e020c */
[----:B------:R-:W-:Y:S01]  /*2020*/  LOP3.LUT R95, R11, R10, RZ, 0xfc, !PT ;  /* 0x0000000a0b5f7212 */ /* 0x000fe200078efcff */
[-C--:B------:R-:W-:Y:S01]  /*2030*/  IMAD R10, R232, R14.reuse, RZ ;  /* 0x0000000ee80a7224 */ /* 0x080fe200078e02ff */
[----:B------:R-:W-:Y:S01]  /*2040*/  ISETP.GE.AND P0, PT, R16, R43, PT ;  /* 0x0000002b1000720c */ /* 0x000fe20003f06270 */
[----:B------:R-:W-:Y:S01]  /*2050*/  IMAD.WIDE.U32 R6, R21, UR4, R6 ;  /* 0x0000000415067c25 */ /* 0x000fe2000f8e0006 */
[----:B------:R-:W-:Y:S01]  /*2060*/  LOP3.LUT P1, RZ, R233, 0x4, RZ, 0xc0, !PT ;  /* 0x00000004e9ff7812 */ /* 0x000fe2000782c0ff */
[----:B------:R-:W-:Y:S01]  /*2070*/  ULDC UR4, c[0x0][0x2f4] ;  /* 0x0000bd0000047ab9 */ /* 0x000fe20000000800 */
[----:B------:R-:W-:Y:S01]  /*2080*/  SEL R35, R43, RZ, P0 ;  /* 0x000000ff2b237207 */ /* 0x000fe20000000000 */
[C---:B------:R-:W-:Y:S01]  /*2090*/  IMAD R33, R22.reuse, R15, R10 ;  /* 0x0000000f16217224 */ /* 0x040fe200078e020a */
[C---:B------:R-:W-:Y:S01]  /*20a0*/  IADD3 R60, P2, R22.reuse, R61, RZ ;  /* 0x0000003d163c7210 */ /* 0x040fe20007f5e0ff */
[----:B------:R-:W-:Y:S01]  /*20b0*/  IMAD.WIDE.U32 R12, R22, R14, R200 ;  /* 0x0000000e160c7225 */ /* 0x000fe200078e00c8 */
[----:B------:R-:W-:-:S02]  /*20c0*/  SEL R77, R77, 0xffffffe0, !P1 ;  /* 0xffffffe04d4d7807 */ /* 0x000fc40004800000 */
[----:B------:R-:W-:Y:S01]  /*20d0*/  SEL R94, RZ, 0xffffff80, P3 ;  /* 0xffffff80ff5e7807 */ /* 0x000fe20001800000 */
[----:B------:R-:W-:Y:S01]  /*20e0*/  IMAD.WIDE.U32 R20, R22, R14, R16 ;  /* 0x0000000e16147225 */ /* 0x000fe200078e0010 */
[----:B------:R-:W-:Y:S02]  /*20f0*/  ISETP.GE.AND P1, PT, R16, UR4, PT ;  /* 0x0000000410007c0c */ /* 0x000fe4000bf26270 */
[----:B------:R-:W-:Y:S01]  /*2100*/  LOP3.LUT R94, R95, 0x80, R94, 0xc8, !PT ;  /* 0x000000805f5e7812 */ /* 0x000fe200078ec85e */
[C---:B------:R-:W-:Y:S01]  /*2110*/  IMAD.WIDE.U32 R10, R22.reuse, R36, R200 ;  /* 0x00000024160a7225 */ /* 0x040fe200078e00c8 */
[----:B------:R-:W-:Y:S02]  /*2120*/  IADD3 R93, R7, R93, RZ ;  /* 0x0000005d075d7210 */ /* 0x000fe40007ffe0ff */
[----:B------:R-:W-:Y:S01]  /*2130*/  LOP3.LUT R95, R95, 0x40, RZ, 0xc0, !PT ;  /* 0x000000405f5f7812 */ /* 0x000fe200078ec0ff */
[----:B------:R-:W-:Y:S02]  /*2140*/  IMAD R41, R22, R37, R30 ;  /* 0x0000002516297224 */ /* 0x000fe400078e021e */
[----:B------:R-:W-:-:S02]  /*2150*/  IMAD.IADD R13, R13, 0x1, R33 ;  /* 0x000000010d0d7824 */ /* 0x000fc400078e0221 */
[----:B------:R-:W-:Y:S02]  /*2160*/  IMAD.IADD R33, R33, 0x1, R21 ;  /* 0x0000000121217824 */ /* 0x000fe400078e0215 */
[----:B------:R-:W-:Y:S01]  /*2170*/  IMAD.IADD R21, R11, 0x1, R41 ;  /* 0x000000010b157824 */ /* 0x000fe200078e0229 */
[----:B-----5:R-:W-:Y:S01]  /*2180*/  SHF.R.S32.HI R11, RZ, 0x1f, R38 ;  /* 0x0000001fff0b7819 */ /* 0x020fe20000011426 */
[----:B------:R-:W-:Y:S02]  /*2190*/  IMAD.MOV.U32 R32, RZ, RZ, R20 ;  /* 0x000000ffff207224 */ /* 0x000fe400078e0014 */
[----:B------:R-:W-:Y:S02]  /*21a0*/  IMAD.MOV.U32 R20, RZ, RZ, R10 ;  /* 0x000000ffff147224 */ /* 0x000fe400078e000a */
[----:B------:R-:W-:Y:S02]  /*21b0*/  IMAD R10, R11, R14, RZ ;  /* 0x0000000e0b0a7224 */ /* 0x000fe400078e02ff */
[----:B------:R-:W-:-:S02]  /*21c0*/  IMAD.IADD R35, R16, 0x1, R35 ;  /* 0x0000000110237824 */ /* 0x000fc400078e0223 */
[C---:B------:R-:W-:Y:S02]  /*21d0*/  IMAD R85, R38.reuse, R15, R10 ;  /* 0x0000000f26557224 */ /* 0x040fe400078e020a */
[----:B------:R-:W-:Y:S01]  /*21e0*/  IMAD R40, R11, R36, RZ ;  /* 0x000000240b287224 */ /* 0x000fe200078e02ff */
[----:B------:R-:W-:Y:S01]  /*21f0*/  SHF.R.S32.HI R34, RZ, 0x1f, R35 ;  /* 0x0000001fff227819 */ /* 0x000fe20000011423 */
[----:B------:R-:W-:-:S03]  /*2200*/  IMAD.WIDE.U32 R10, R38, R14, R12 ;  /* 0x0000000e260a7225 */ /* 0x000fc600078e000c */
[----:B------:R-:W-:Y:S01]  /*2210*/  LEA.HI R34, R34, R35, RZ, 0x3 ;  /* 0x0000002322227211 */ /* 0x000fe200078f18ff */
[----:B------:R-:W-:Y:S01]  /*2220*/  IMAD.WIDE.U32 R12, R38, R14, R32 ;  /* 0x0000000e260c7225 */ /* 0x000fe200078e0020 */
[----:B------:R-:W-:Y:S02]  /*2230*/  LOP3.LUT R33, R71, 0x18, R16, 0xf8, !PT ;  /* 0x0000001847217812 */ /* 0x000fe400078ef810 */
[----:B------:R-:W-:Y:S01]  /*2240*/  LOP3.LUT R32, R208, 0x38, R34, 0xf8, !PT ;  /* 0x00000038d0207812 */ /* 0x000fe200078ef822 */
[----:B------:R-:W-:Y:S01]  /*2250*/  IMAD.WIDE.U32 R30, R22, R36, R16 ;  /* 0x00000024161e7225 */ /* 0x000fe200078e0010 */
[----:B------:R-:W-:Y:S02]  /*2260*/  LOP3.LUT R33, R33, R74, RZ, 0x3c, !PT ;  /* 0x0000004a21217212 */ /* 0x000fe400078e3cff */
[----:B------:R-:W-:Y:S01]  /*2270*/  LOP3.LUT R32, R32, R42, RZ, 0x3c, !PT ;  /* 0x0000002a20207212 */ /* 0x000fe200078e3cff */
[----:B------:R-:W-:Y:S01]  /*2280*/  IMAD.IADD R31, R41, 0x1, R31 ;  /* 0x00000001291f7824 */ /* 0x000fe200078e021f */
[----:B------:R-:W-:Y:S01]  /*2290*/  LOP3.LUT R89, R34, 0xfffffff8, RZ, 0xc0, !PT ;  /* 0xfffffff822597812 */ /* 0x000fe200078ec0ff */
[----:B------:R-:W-:Y:S01]  /*22a0*/  IMAD R79, R210, 0x200, R33 ;  /* 0x00000200d24f7824 */ /* 0x000fe200078e0221 */
[--C-:B------:R-:W-:Y:S01]  /*22b0*/  LOP3.LUT R33, R71, 0x38, R34.reuse, 0xf8, !PT ;  /* 0x0000003847217812 */ /* 0x100fe200078ef822 */
[----:B------:R-:W-:Y:S01]  /*22c0*/  IMAD R35, R9, 0x60, RZ ;  /* 0x0000006009237824 */ /* 0x000fe200078e02ff */
[----:B------:R-:W-:Y:S01]  /*22d0*/  SHF.R.S32.HI R88, RZ, 0x3, R34 ;  /* 0x00000003ff587819 */ /* 0x000fe20000011422 */
[----:B------:R-:W-:Y:S01]  /*22e0*/  IMAD.WIDE.U32 R14, R14, 0x60, RZ ;  /* 0x000000600e0e7825 */ /* 0x000fe200078e00ff */
[----:B------:R-:W-:-:S02]  /*22f0*/  LOP3.LUT R33, R33, R74, RZ, 0x3c, !PT ;  /* 0x0000004a21217212 */ /* 0x000fc400078e3cff */
[----:B------:R-:W-:Y:S01]  /*2300*/  SHF.R.S32.HI R90, RZ, 0x1f, R89 ;  /* 0x0000001fff5a7819 */ /* 0x000fe20000011459 */
[C---:B------:R-:W-:Y:S01]  /*2310*/  IMAD R87, R38.reuse, R37, R40 ;  /* 0x0000002526577224 */ /* 0x040fe200078e0228 */
[----:B------:R-:W-:Y:S01]  /*2320*/  IADD3 R81, R15, R81, RZ ;  /* 0x000000510f517210 */ /* 0x000fe20007ffe0ff */
[----:B------:R-:W-:Y:S02]  /*2330*/  IMAD R41, R37, 0x60, RZ ;  /* 0x0000006025297824 */ /* 0x000fe400078e02ff */
[----:B------:R-:W-:-:S04]  /*2340*/  IMAD.WIDE.U32 R20, R38, R36, R20 ;  /* 0x0000002426147225 */ /* 0x000fc800078e0014 */
[----:B------:R-:W-:-:S04]  /*2350*/  IMAD.WIDE.U32 R30, R38, R36, R30 ;  /* 0x00000024261e7225 */ /* 0x000fc800078e001e */
        /* <DEDUP_REMOVED lines=12> */
[----:B------:R-:W-:-:S07]  /*2420*/  IMAD.IADD R92, R213, 0x1, R32 ;  /* 0x00000001d55c7824 */ /* 0x000fce00078e0220 */
.L_x_14148:
        /* <DEDUP_REMOVED lines=17> */
[C---:B------:R-:W-:Y:S01]  /*2540*/  IMAD R27, R2.reuse, 0x1800, R79 ;  /* 0x00001800021b7824 */ /* 0x040fe200078e024f */
        /* <DEDUP_REMOVED lines=33> */
[----:B------:R-:W-:Y:S02]  /*2760*/  CS2R R58, SRZ ;  /* 0x00000000003a7805 */ /* 0x000fe4000001ff00 */
[----:B------:R-:W-:Y:S02]  /*2770*/  IADD3.X R48, R107, R86, RZ, P3, !PT ;  /* 0x000000566b307210 */ /* 0x000fe40001ffe4ff */
        /* <DEDUP_REMOVED lines=15> */
.L_x_14105:
[----:B------:R-:W-:Y:S05]  /*2870*/  BSYNC B1 ;  /* 0x0000000000017941 */ /* 0x000fea0003800000 */
.L_x_14104:
        /* <DEDUP_REMOVED lines=28> */
.L_x_14107:
[----:B------:R-:W-:Y:S05]  /*2a40*/  BSYNC B1 ;  /* 0x0000000000017941 */ /* 0x000fea0003800000 */
.L_x_14106:
[----:B0-----:R-:W-:Y:S01]  /*2a50*/  IMAD.MOV.U32 R32, RZ, RZ, R56 ;  /* 0x000000ffff207224 */ /* 0x001fe200078e0038 */
[----:B------:R-:W-:Y:S01]  /*2a60*/  MOV R35, R59 ;  /* 0x0000003b00237202 */ /* 0x000fe20000000f00 */
[----:B------:R-:W-:Y:S01]  /*2a70*/  IMAD.MOV.U32 R33, RZ, RZ, R57 ;  /* 0x000000ffff217224 */ /* 0x000fe200078e0039 */
[----:B------:R-:W-:Y:S01]  /*2a80*/  ISETP.NE.AND P3, PT, R204, 0x3, PT ;  /* 0x00000003cc00780c */ /* 0x000fe20003f65270 */
[----:B------:R-:W-:Y:S01]  /*2a90*/  IMAD.MOV.U32 R34, RZ, RZ, R58 ;  /* 0x000000ffff227224 */ /* 0x000fe200078e003a */
[----:B------:R-:W-:Y:S02]  /*2aa0*/  PRMT R115, R98, 0x5410, R99 ;  /* 0x0000541062737816 */ /* 0x000fe40000000063 */
[----:B------:R-:W-:Y:S01]  /*2ab0*/  PRMT R111, R32, 0x5410, R33 ;  /* 0x00005410206f7816 */ /* 0x000fe20000000021 */
[----:B------:R-:W-:Y:S01]  /*2ac0*/  IMAD.MOV.U32 R32, RZ, RZ, R52 ;  /* 0x000000ffff207224 */ /* 0x000fe200078e0034 */
[----:B------:R-:W-:Y:S01]  /*2ad0*/  PRMT R117, R34, 0x5410, R35 ;  /* 0x0000541022757816 */ /* 0x000fe20000000023 */
[----:B------:R-:W-:-:S02]  /*2ae0*/  IMAD.MOV.U32 R33, RZ, RZ, R53 ;  /* 0x000000ffff217224 */ /* 0x000fc400078e0035 */
[----:B-----5:R-:W-:Y:S02]  /*2af0*/  IMAD.MOV.U32 R34, RZ, RZ, R48 ;  /* 0x000000ffff227224 */ /* 0x020fe400078e0030 */
        /* <DEDUP_REMOVED lines=16> */
.L_x_14108:
[----:B------:R-:W-:Y:S01]  /*2c00*/  LEA R96, R2, R18, 0x3 ;  /* 0x0000001202607211 */ /* 0x000fe200078e18ff */
[----:B------:R-:W-:Y:S01]  /*2c10*/  BSSY B1, `(.L_x_14109) ;  /* 0x0000004000017945 */ /* 0x000fe20003800000 */
[----:B------:R-:W-:-:S04]  /*2c20*/  SHF.L.U32 R107, R202, 0x1f, RZ ;  /* 0x0000001fca6b7819 */ /* 0x000fc800000006ff */
[----:B------:R-:W0:Y:S02]  /*2c30*/  SYNCS.PHASECHK.TRANS64.TRYWAIT P6, [R96+URZ+0x22890], R107 ;  /* 0x0228906b600075a7 */ /* 0x000e2400080c017f */
[----:B0-----:R-:W-:Y:S05]  /*2c40*/  @!P6 BRA `(.L_x_14110) ;  /* 0x000001880064e947 */ /* 0x001fea0003800000 */
.L_x_14400:
[----:B------:R-:W-:Y:S05]  /*2c50*/  BSYNC B1 ;  /* 0x0000000000017941 */ /* 0x000fea0003800000 */
.L_x_14109:
        /* <DEDUP_REMOVED lines=49> */
.L_x_14116:
[----:B------:R-:W-:Y:S05]  /*2f70*/  BSYNC B3 ;  /* 0x0000000000037941 */ /* 0x000fea0003800000 */
.L_x_14115:
[----:B--2---:R1:W-:Y:S02]  /*2f80*/  STG.E.128 desc[UR40][R46.64], R32 ;  /* 0x000000202e007986 */ /* 0x0043e4000c101d28 */
.L_x_14114:
[----:B------:R-:W-:Y:S05]  /*2f90*/  BSYNC B2 ;  /* 0x0000000000027941 */ /* 0x000fea0003800000 */
.L_x_14113:
        /* <DEDUP_REMOVED lines=46> */
.L_x_14118:
[----:B------:R-:W-:Y:S05]  /*3280*/  BSYNC B2 ;  /* 0x0000000000027941 */ /* 0x000fea0003800000 */
.L_x_14117:
[----:B--2---:R2:W-:Y:S02]  /*3290*/  STG.E.128 desc[UR40][R46.64+0x40], R32 ;  /* 0x000040202e007986 */ /* 0x0045e4000c101d28 */
.L_x_14112:
[----:B------:R-:W-:Y:S05]  /*32a0*/  BSYNC B1 ;  /* 0x0000000000017941 */ /* 0x000fea0003800000 */
.L_x_14111:
        /* <DEDUP_REMOVED lines=48> */
.L_x_14123:
[----:B------:R-:W-:Y:S05]  /*35b0*/  BSYNC B2 ;  /* 0x0000000000027941 */ /* 0x000fea0003800000 */
.L_x_14122:
[----:B--2---:R3:W-:Y:S02]  /*35c0*/  STG.E.128 desc[UR40][R44.64], R32 ;  /* 0x000000202c007986 */ /* 0x0047e4000c101d28 */
.L_x_14121:
[----:B------:R-:W-:Y:S05]  /*35d0*/  BSYNC B1 ;  /* 0x0000000000017941 */ /* 0x000fea0003800000 */
.L_x_14120:
        /* <DEDUP_REMOVED lines=46> */
.L_x_14125:
[----:B------:R-:W-:Y:S05]  /*38c0*/  BSYNC B1 ;  /* 0x0000000000017941 */ /* 0x000fea0003800000 */
.L_x_14124:
[----:B--2---:R1:W-:Y:S01]  /*38d0*/  STG.E.128 desc[UR40][R44.64+0x40], R32 ;  /* 0x000040202c007986 */ /* 0x0043e2000c101d28 */
[----:B------:R-:W-:Y:S05]  /*38e0*/  BRA `(.L_x_14119) ;  /* 0x0000001400787947 */ /* 0x000fea0003800000 */
.L_x_14103:
        /* <DEDUP_REMOVED lines=39> */
[----:B---3--:R-:W-:Y:S01]  /*3b60*/  IMAD.MOV.U32 R56, RZ, RZ, R34 ;  /* 0x000000ffff387224 */ /* 0x008fe200078e0022 */
[----:B------:R-:W-:Y:S01]  /*3b70*/  MOV R58, R32 ;  /* 0x00000020003a7202 */ /* 0x000fe20000000f00 */
[----:B------:R-:W-:Y:S02]  /*3b80*/  IMAD.MOV.U32 R57, RZ, RZ, R35 ;  /* 0x000000ffff397224 */ /* 0x000fe400078e0023 */
[----:B------:R-:W-:Y:S01]  /*3b90*/  IMAD.MOV.U32 R59, RZ, RZ, R33 ;  /* 0x000000ffff3b7224 */ /* 0x000fe200078e0021 */
        /* <DEDUP_REMOVED lines=10> */
[----:B------:R-:W-:Y:S01]  /*3c40*/  IMAD.MOV.U32 R52, RZ, RZ, R46 ;  /* 0x000000ffff347224 */ /* 0x000fe200078e002e */
[----:B------:R-:W-:Y:S01]  /*3c50*/  PRMT R130, R130, 0x5410, R53 ;  /* 0x0000541082827816 */ /* 0x000fe20000000035 */
[----:B------:R-:W-:Y:S01]  /*3c60*/  IMAD.MOV.U32 R53, RZ, RZ, R47 ;  /* 0x000000ffff357224 */ /* 0x000fe200078e002f */
[----:B------:R-:W-:Y:S02]  /*3c70*/  PRMT R120, R120, 0x5410, R55 ;  /* 0x0000541078787816 */ /* 0x000fe40000000037 */
[----:B------:R-:W-:Y:S02]  /*3c80*/  MOV R55, R45 ;  /* 0x0000002d00377202 */ /* 0x000fe40000000f00 */
[----:B------:R-:W-:Y:S01]  /*3c90*/  PRMT R114, R52, 0x5410, R53 ;  /* 0x0000541034727816 */ /* 0x000fe20000000035 */
[----:B-----5:R-:W-:Y:S01]  /*3ca0*/  IMAD.MOV.U32 R52, RZ, RZ, R50 ;  /* 0x000000ffff347224 */ /* 0x020fe200078e0032 */
[----:B------:R-:W-:Y:S01]  /*3cb0*/  PRMT R115, R54, 0x5410, R55 ;  /* 0x0000541036737816 */ /* 0x000fe20000000037 */
[----:B------:R-:W-:-:S02]  /*3cc0*/  IMAD.MOV.U32 R53, RZ, RZ, R51 ;  /* 0x000000ffff357224 */ /* 0x000fc400078e0033 */
[----:B------:R-:W-:Y:S02]  /*3cd0*/  IMAD.MOV.U32 R54, RZ, RZ, R48 ;  /* 0x000000ffff367224 */ /* 0x000fe400078e0030 */
[----:B------:R-:W-:Y:S01]  /*3ce0*/  IMAD.MOV.U32 R55, RZ, RZ, R49 ;  /* 0x000000ffff377224 */ /* 0x000fe200078e0031 */
[----:B------:R-:W-:-:S04]  /*3cf0*/  PRMT R116, R52, 0x5410, R53 ;  /* 0x0000541034747816 */ /* 0x000fc80000000035 */
[----:B------:R-:W-:Y:S01]  /*3d00*/  PRMT R117, R54, 0x5410, R55 ;  /* 0x0000541036757816 */ /* 0x000fe20000000037 */
[----:B------:R-:W-:Y:S06]  /*3d10*/  @!P3 BRA `(.L_x_14126) ;  /* 0x000000000004b947 */ /* 0x000fec0003800000 */
[----:B------:R-:W-:Y:S01]  /*3d20*/  BPT.TRAP 0x1 ;  /* 0x000000040000795c */ /* 0x000fe20000300000 */
.L_x_14126:
        /* <DEDUP_REMOVED lines=9> */
.L_x_14401:
[----:B------:R-:W-:Y:S05]  /*3dc0*/  BSYNC B1 ;  /* 0x0000000000017941 */ /* 0x000fea0003800000 */
.L_x_14127:
        /* <DEDUP_REMOVED lines=13> */
[----:B------:R-:W-:-:S04]  /*3ea0*/  LEA.HI.SX32 R53, R53, R88, 0x1c ;  /* 0x0000005835357211 */ /* 0x000fc800078fe2ff */
[----:B------:R-:W-:-:S04]  /*3eb0*/  SHF.L.U32 R113, R53, 0x3, RZ ;  /* 0x0000000335717819 */ /* 0x000fc800000006ff */
[----:B------:R-:W-:-:S04]  /*3ec0*/  LOP3.LUT R53, R71, 0x38, R113, 0xf8, !PT ;  /* 0x0000003847357812 */ /* 0x000fc800078ef871 */
[----:B------:R-:W-:-:S05]  /*3ed0*/  LOP3.LUT R53, R53, R74, RZ, 0x3c, !PT ;  /* 0x0000004a35357212 */ /* 0x000fca00078e3cff */
[----:B------:R-:W-:Y:S02]  /*3ee0*/  IMAD R55, R210, 0x200, R53 ;  /* 0x00000200d2377824 */ /* 0x000fe400078e0235 */
        /* <DEDUP_REMOVED lines=61> */
[----:B------:R-:W-:Y:S02]  /*42c0*/  HADD2.F32 R41, -RZ, R129.H0_H0 ;  /* 0x20000081ff297230 */ /* 0x000fe40000004100 */
[----:B------:R-:W-:Y:S01]  /*42d0*/  FMUL.FTZ R43, R52, R43 ;  /* 0x0000002b342b7220 */ /* 0x000fe20000410000 */
[-C--:B------:R-:W-:Y:S01]  /*42e0*/  FFMA.FTZ R53, R34, R35.reuse, R53 ;  /* 0x0000002322357223 */ /* 0x080fe20000010035 */
[----:B------:R-:W-:Y:S02]  /*42f0*/  FFMA.FTZ R42, R33, R35, -R42 ;  /* 0x00000023212a7223 */ /* 0x000fe4000001082a */
[-C--:B------:R-:W-:Y:S01]  /*4300*/  FFMA.FTZ R56, R56, R41.reuse, R43 ;  /* 0x0000002938387223 */ /* 0x080fe2000001002b */
[----:B------:R-:W-:Y:S02]  /*4310*/  HADD2.F32 R34, -RZ, R58.H0_H0 ;  /* 0x2000003aff227230 */ /* 0x000fe40000004100 */
[----:B------:R-:W-:Y:S01]  /*4320*/  FFMA.FTZ R55, R52, R41, -R55 ;  /* 0x0000002934377223 */ /* 0x000fe20000010837 */
[----:B------:R-:W-:-:S02]  /*4330*/  HADD2.F32 R35, -RZ, R118.H0_H0 ;  /* 0x20000076ff237230 */ /* 0x000fc40000004100 */
[----:B------:R-:W-:Y:S01]  /*4340*/  HADD2.F32 R43, -RZ, R127.H0_H0 ;  /* 0x2000007fff2b7230 */ /* 0x000fe20000004100 */
[----:B------:R-:W-:Y:S01]  /*4350*/  F2FP.F16.F32.PACK_AB R56, R56, R53 ;  /* 0x000000353838723e */ /* 0x000fe200000000ff */
[----:B------:R-:W-:Y:S01]  /*4360*/  HADD2.F32 R33, -RZ, R54.H0_H0 ;  /* 0x20000036ff217230 */ /* 0x000fe20000004100 */
[----:B------:R-:W-:Y:S01]  /*4370*/  F2FP.F16.F32.PACK_AB R52, R55, R42 ;  /* 0x0000002a3734723e */ /* 0x000fe200000000ff */
[----:B------:R-:W-:Y:S02]  /*4380*/  HADD2.F32 R58, -RZ, R58.H1_H1 ;  /* 0x3000003aff3a7230 */ /* 0x000fe40000004100 */
[----:B------:R-:W-:Y:S02]  /*4390*/  HADD2.F32 R118, -RZ, R118.H1_H1 ;  /* 0x30000076ff767230 */ /* 0x000fe40000004100 */
        /* <DEDUP_REMOVED lines=11> */
[----:B------:R-:W-:-:S03]  /*4450*/  IMAD.MOV.U32 R55, RZ, RZ, R124 ;  /* 0x000000ffff377224 */ /* 0x000fc600078e007c */
[----:B------:R-:W-:Y:S01]  /*4460*/  F2FP.F16.F32.PACK_AB R54, R59, R32 ;  /* 0x000000203b36723e */ /* 0x000fe200000000ff */
[----:B------:R-:W-:Y:S01]  /*4470*/  IMAD.MOV.U32 R59, RZ, RZ, R123 ;  /* 0x000000ffff3b7224 */ /* 0x000fe200078e007b */
[----:B------:R-:W-:Y:S01]  /*4480*/  F2FP.F16.F32.PACK_AB R58, R58, R57 ;  /* 0x000000393a3a723e */ /* 0x000fe200000000ff */
[----:B------:R-:W-:-:S07]  /*4490*/  IMAD.MOV.U32 R57, RZ, RZ, R119 ;  /* 0x000000ffff397224 */ /* 0x000fce00078e0077 */
.L_x_14132:
[----:B------:R-:W-:Y:S05]  /*44a0*/  BSYNC B2 ;  /* 0x0000000000027941 */ /* 0x000fea0003800000 */
.L_x_14131:
        /* <DEDUP_REMOVED lines=12> */
.L_x_14130:
[----:B------:R-:W-:Y:S05]  /*4570*/  BSYNC B1 ;  /* 0x0000000000017941 */ /* 0x000fea0003800000 */
.L_x_14129:
[C---:B------:R-:W-:Y:S01]  /*4580*/  ISETP.GE.OR P5, PT, R230.reuse, R106, P1 ;  /* 0x0000006ae600720c */ /* 0x040fe20000fa6670 */
        /* <DEDUP_REMOVED lines=16> */
[----:B------:R-:W-:-:S04]  /*4690*/  LEA.HI.SX32 R55, R111, R88, 0x1c ;  /* 0x000000586f377211 */ /* 0x000fc800078fe2ff */
[----:B------:R-:W-:-:S04]  /*46a0*/  SHF.L.U32 R55, R55, 0x3, RZ ;  /* 0x0000000337377819 */ /* 0x000fc800000006ff */
        /* <DEDUP_REMOVED lines=38> */
[--C-:B------:R-:W-:Y:S02]  /*4910*/  HADD2.F32 R34, -RZ, R43.reuse.H0_H0 ;  /* 0x2000002bff227230 */ /* 0x100fe40000004100 */
[----:B------:R-:W-:-:S02]  /*4920*/  HADD2.F32 R43, -RZ, R43.H1_H1 ;  /* 0x3000002bff2b7230 */ /* 0x000fc40000004100 */
[-C--:B------:R-:W-:Y:S01]  /*4930*/  FMUL.FTZ R47, R33, R46.reuse ;  /* 0x0000002e212f7220 */ /* 0x080fe20000410000 */
[----:B------:R-:W-:Y:S01]  /*4940*/  HADD2.F32 R48, -RZ, R57.H0_H0 ;  /* 0x20000039ff307230 */ /* 0x000fe20000004100 */
[----:B------:R-:W-:Y:S01]  /*4950*/  F2FP.F16.F32.PACK_AB R49, R56, R49 ;  /* 0x000000313831723e */ /* 0x000fe200000000ff */
[----:B------:R-:W-:Y:S02]  /*4960*/  HADD2.F32 R35, -RZ, R35.H1_H1 ;  /* 0x30000023ff237230 */ /* 0x000fe40000004100 */
[----:B------:R-:W-:Y:S02]  /*4970*/  HADD2.F32 R41, -RZ, R114.H1_H1 ;  /* 0x30000072ff297230 */ /* 0x000fe40000004100 */
[----:B------:R-:W-:Y:S02]  /*4980*/  HADD2.F32 R42, -RZ, R58.H0_H0 ;  /* 0x2000003aff2a7230 */ /* 0x000fe40000004100 */
[C---:B------:R-:W-:Y:S01]  /*4990*/  FMUL.FTZ R58, R34.reuse, R46 ;  /* 0x0000002e223a7220 */ /* 0x040fe20000410000 */
[-C--:B------:R-:W-:Y:S01]  /*49a0*/  FMUL.FTZ R46, R43, R48.reuse ;  /* 0x000000302b2e7220 */ /* 0x080fe20000410000 */
[----:B------:R-:W-:Y:S01]  /*49b0*/  FMUL.FTZ R102, R35, R48 ;  /* 0x0000003023667220 */ /* 0x000fe20000410000 */
[-C--:B------:R-:W-:Y:S01]  /*49c0*/  FFMA.FTZ R48, R34, R41.reuse, R47 ;  /* 0x0000002922307223 */ /* 0x080fe2000001002f */
[----:B------:R-:W-:Y:S01]  /*49d0*/  FFMA.FTZ R58, R33, R41, -R58 ;  /* 0x00000029213a7223 */ /* 0x000fe2000001083a */
[----:B------:R-:W-:-:S02]  /*49e0*/  HADD2.F32 R34, -RZ, R44.H0_H0 ;  /* 0x2000002cff227230 */ /* 0x000fc40000004100 */
[-C--:B------:R-:W-:Y:S01]  /*49f0*/  FFMA.FTZ R57, R35, R42.reuse, -R46 ;  /* 0x0000002a23397223 */ /* 0x080fe2000001082e */
[----:B------:R-:W-:Y:S02]  /*4a00*/  HADD2.F32 R41, -RZ, R104.H0_H0 ;  /* 0x20000068ff297230 */ /* 0x000fe40000004100 */
[----:B------:R-:W-:Y:S01]  /*4a10*/  FFMA.FTZ R59, R43, R42, R102 ;  /* 0x0000002a2b3b7223 */ /* 0x000fe20000010066 */
        /* <DEDUP_REMOVED lines=16> */
[--C-:B------:R-:W-:Y:S02]  /*4b20*/  HADD2.F32 R32, -RZ, R40.reuse.H0_H0 ;  /* 0x20000028ff207230 */ /* 0x100fe40000004100 */
        /* <DEDUP_REMOVED lines=14> */
[----:B------:R-:W-:Y:S02]  /*4c10*/  F2FP.F16.F32.PACK_AB R32, R43, R42 ;  /* 0x0000002a2b20723e */ /* 0x000fe400000000ff */
[----:B------:R-:W-:Y:S02]  /*4c20*/  F2FP.F16.F32.PACK_AB R33, R50, R51 ;  /* 0x000000333221723e */ /* 0x000fe400000000ff */
[----:B------:R-:W-:Y:S01]  /*4c30*/  F2FP.F16.F32.PACK_AB R34, R40, R41 ;  /* 0x000000292822723e */ /* 0x000fe200000000ff */
[----:B------:R-:W-:Y:S01]  /*4c40*/  IMAD.MOV.U32 R40, RZ, RZ, R48 ;  /* 0x000000ffff287224 */ /* 0x000fe200078e0030 */
[----:B------:R-:W-:Y:S01]  /*4c50*/  F2FP.F16.F32.PACK_AB R35, R57, R58 ;  /* 0x0000003a3923723e */ /* 0x000fe200000000ff */
[----:B------:R-:W-:Y:S01]  /*4c60*/  IMAD.MOV.U32 R41, RZ, RZ, R49 ;  /* 0x000000ffff297224 */ /* 0x000fe200078e0031 */
[----:B------:R-:W-:-:S02]  /*4c70*/  F2FP.F16.F32.PACK_AB R42, R45, R116 ;  /* 0x000000742d2a723e */ /* 0x000fc400000000ff */
[----:B------:R-:W-:-:S07]  /*4c80*/  MOV R43, R59 ;  /* 0x0000003b002b7202 */ /* 0x000fce0000000f00 */
.L_x_14134:
[----:B------:R-:W-:Y:S05]  /*4c90*/  BSYNC B1 ;  /* 0x0000000000017941 */ /* 0x000fea0003800000 */
.L_x_14133:
        /* <DEDUP_REMOVED lines=10> */
.L_x_14102:
[----:B------:R-:W-:-:S13]  /*4d40*/  ISETP.NE.AND P3, PT, R204, 0x3, PT ;  /* 0x00000003cc00780c */ /* 0x000fda0003f65270 */
[----:B------:R-:W-:Y:S05]  /*4d50*/  @!P3 BRA `(.L_x_14135) ;  /* 0x000000000004b947 */ /* 0x000fea0003800000 */
[----:B------:R-:W-:Y:S01]  /*4d60*/  BPT.TRAP 0x1 ;  /* 0x000000040000795c */ /* 0x000fe20000300000 */
.L_x_14135:
[----:B------:R-:W-:Y:S01]  /*4d70*/  IMAD R96, R2, 0x8, R18 ;  /* 0x0000000802607824 */ /* 0x000fe200078e0212 */
[----:B------:R-:W-:Y:S01]  /*4d80*/  SHF.L.U32 R107, R202, 0x1f, RZ ;  /* 0x0000001fca6b7819 */ /* 0x000fe200000006ff */
[----:B------:R-:W-:Y:S01]  /*4d90*/  IMAD R106, R27, -0x60, R24 ;  /* 0xffffffa01b6a7824 */ /* 0x000fe200078e0218 */
[----:B------:R-:W-:Y:S02]  /*4da0*/  BSSY B1, `(.L_x_14136) ;  /* 0x0000004000017945 */ /* 0x000fe40003800000 */
[----:B------:R-:W0:Y:S02]  /*4db0*/  SYNCS.PHASECHK.TRANS64.TRYWAIT P4, [R96+URZ+0x22890], R107 ;  /* 0x0228906b600075a7 */ /* 0x000e24000808017f */
[----:B------:R-:W-:Y:S01]  /*4dc0*/  VIMNMX R106, R106, 0x60, PT ;  /* 0x000000606a6a7848 */ /* 0x000fe20003fe0100 */
[----:B0-----:R-:W-:Y:S06]  /*4dd0*/  @!P4 BRA `(.L_x_14137) ;  /* 0x000001680028c947 */ /* 0x001fec0003800000 */
.L_x_14402:
[----:B------:R-:W-:Y:S05]  /*4de0*/  BSYNC B1 ;  /* 0x0000000000017941 */ /* 0x000fea0003800000 */
.L_x_14136:
        /* <DEDUP_REMOVED lines=8> */
.L_x_14139:
[----:B------:R-:W-:Y:S05]  /*4e70*/  BSYNC B1 ;  /* 0x0000000000017941 */ /* 0x000fea0003800000 */
.L_x_14138:
[----:B------:R-:W-:Y:S05]  /*4e80*/  @P4 BRA `(.L_x_14119) ;  /* 0x0000000000104947 */ /* 0x000fea0003800000 */
[----:B-1----:R-:W1:Y:S04]  /*4e90*/  @!P1 LDS.128 R32, [R104+0x2000] ;  /* 0x0020000068209984 */ /* 0x002e680000000c00 */
[----:B------:R-:W2:Y:S04]  /*4ea0*/  @!P2 LDS.128 R40, [R102+0x2000] ;  /* 0x002000006628a984 */ /* 0x000ea80000000c00 */
[----:B-1----:R3:W-:Y:S04]  /*4eb0*/  @!P1 STG.E.128 desc[UR40][R44.64], R32 ;  /* 0x000000202c009986 */ /* 0x0027e8000c101d28 */
[----:B--2---:R3:W-:Y:S02]  /*4ec0*/  @!P2 STG.E.128 desc[UR40][R44.64+0x40], R40 ;  /* 0x000040282c00a986 */ /* 0x0047e4000c101d28 */
.L_x_14119:
[----:B------:R-:W-:Y:S05]  /*4ed0*/  BSYNC B0 ;  /* 0x0000000000007941 */ /* 0x000fea0003800000 */
.L_x_14101:
        /* <DEDUP_REMOVED lines=17> */
.L_x_14141:
[----:B------:R-:W-:Y:S05]  /*4ff0*/  BSYNC B0 ;  /* 0x0000000000007941 */ /* 0x000fea0003800000 */
.L_x_14140:
[----:B------:R-:W2:Y:S01]  /*5000*/  SYNCS.PHASECHK.TRANS64.TRYWAIT P3, [R96+URZ+0x228b0], R107 ;  /* 0x0228b06b600075a7 */ /* 0x000ea2000806017f */
[----:B------:R-:W-:Y:S01]  /*5010*/  ULDC UR46, c[0x0][0x320] ;  /* 0x0000c800002e7ab9 */ /* 0x000fe20000000800 */
[----:B------:R-:W-:Y:S01]  /*5020*/  ULDC.64 UR38, c[0x0][0x328] ;  /* 0x0000ca0000267ab9 */ /* 0x000fe20000000a00 */
[----:B------:R-:W-:Y:S01]  /*5030*/  ULDC.64 UR36, c[0x0][0x318] ;  /* 0x0000c60000247ab9 */ /* 0x000fe20000000a00 */
[----:B------:R-:W-:Y:S01]  /*5040*/  BSSY B0, `(.L_x_14142) ;  /* 0x0000003000007945 */ /* 0x000fe20003800000 */
[----:B-1----:R-:W-:-:S03]  /*5050*/  IMAD R32, R2, 0x6000, R79 ;  /* 0x0000600002207824 */ /* 0x002fc600078e024f */
[----:B--2---:R-:W-:Y:S05]  /*5060*/  @!P3 BRA `(.L_x_14143) ;  /* 0x000001640098b947 */ /* 0x004fea0003800000 */
.L_x_14403:
[----:B------:R-:W-:Y:S05]  /*5070*/  BSYNC B0 ;  /* 0x0000000000007941 */ /* 0x000fea0003800000 */
.L_x_14142:
        /* <DEDUP_REMOVED lines=39> */
.L_x_14145:
[----:B------:R-:W-:Y:S05]  /*52f0*/  BSYNC B0 ;  /* 0x0000000000007941 */ /* 0x000fea0003800000 */
.L_x_14144:
[----:B------:R-:W-:Y:S01]  /*5300*/  ISETP.GE.AND P3, PT, R230, R106, PT ;  /* 0x0000006ae600720c */ /* 0x000fe20003f66270 */
[----:B------:R-:W-:-:S12]  /*5310*/  BSSY B0, `(.L_x_14146) ;  /* 0x0000024000007945 */ /* 0x000fd80003800000 */
[----:B------:R-:W-:Y:S05]  /*5320*/  @P3 BRA `(.L_x_14147) ;  /* 0x0000000000883947 */ /* 0x000fea0003800000 */
[----:B--2---:R-:W-:Y:S01]  /*5330*/  IADD3 R35, P3, R40, 0x40, RZ ;  /* 0x0000004028237810 */ /* 0x004fe20007f7e0ff */
[----:B------:R-:W-:Y:S02]  /*5340*/  IMAD.MOV.U32 R32, RZ, RZ, R6 ;  /* 0x000000ffff207224 */ /* 0x000fe400078e0006 */
[----:B------:R-:W-:Y:S01]  /*5350*/  IMAD.MOV.U32 R33, RZ, RZ, R93 ;  /* 0x000000ffff217224 */ /* 0x000fe200078e005d */
[----:B------:R-:W-:Y:S01]  /*5360*/  IADD3.X R40, RZ, R41, RZ, P3, !PT ;  /* 0x00000029ff287210 */ /* 0x000fe20001ffe4ff */
        /* <DEDUP_REMOVED lines=30> */
.L_x_14147:
[----:B------:R-:W-:Y:S05]  /*5550*/  BSYNC B0 ;  /* 0x0000000000007941 */ /* 0x000fea0003800000 */
.L_x_14146:
        /* <DEDUP_REMOVED lines=22> */
.L_x_14096:
[----:B------:R-:W0:Y:S01]  /*56c0*/  LDC R0, c[0x0][0x448] ;  /* 0x00011200ff007b82 */ /* 0x000e220000000800 */
        /* <DEDUP_REMOVED lines=16> */
[----:B------:R-:W-:Y:S01]  /*57d0*/  CS2R R112, SRZ ;  /* 0x0000000000707805 */ /* 0x000fe2000001ff00 */
[----:B------:R-:W-:Y:S01]  /*57e0*/  IMAD.MOV.U32 R177, RZ, RZ, RZ ;  /* 0x000000ffffb17224 */ /* 0x000fe200078e00ff */
[----:B------:R-:W-:Y:S02]  /*57f0*/  CS2R R108, SRZ ;  /* 0x00000000006c7805 */ /* 0x000fe4000001ff00 */
[----:B------:R-:W-:-:S02]  /*5800*/  CS2R R104, SRZ ;  /* 0x0000000000687805 */ /* 0x000fc4000001ff00 */
[----:B------:R-:W-:Y:S02]  /*5810*/  CS2R R174, SRZ ;  /* 0x0000000000ae7805 */ /* 0x000fe4000001ff00 */
[----:B------:R-:W-:Y:S02]  /*5820*/  CS2R R100, SRZ ;  /* 0x0000000000647805 */ /* 0x000fe4000001ff00 */
[----:B----4-:R-:W-:Y:S02]  /*5830*/  CS2R R96, SRZ ;  /* 0x0000000000607805 */ /* 0x010fe4000001ff00 */
[----:B0-----:R-:W-:Y:S01]  /*5840*/  ISETP.NE.AND P1, PT, R0, 0x1, PT ;  /* 0x000000010000780c */ /* 0x001fe20003f25270 */
[----:B------:R-:W-:Y:S01]  /*5850*/  VIADD R0, R206, 0x7f ;  /* 0x0000007fce007836 */ /* 0x000fe20000000000 */
        /* <DEDUP_REMOVED lines=11> */
[----:B------:R-:W0:Y:S01]  /*5910*/  @P1 LDC R3, c[0x0][0x44c] ;  /* 0x00011300ff031b82 */ /* 0x000e220000000800 */
        /* <DEDUP_REMOVED lines=23> */
[----:B0-----:R-:W-:Y:S01]  /*5a90*/  @P1 IMAD.HI.U32 R3, R0, R3, RZ ;  /* 0x0000000300031227 */ /* 0x001fe200078e00ff */
        /* <DEDUP_REMOVED lines=9> */
[----:B------:R-:W-:Y:S01]  /*5b30*/  PLOP3.LUT P1, PT, PT, PT, PT, 0x80, 0x0 ;  /* 0x000000000000781c */ /* 0x000fe20003f2f070 */
[----:B------:R-:W-:Y:S01]  /*5b40*/  IMAD.IADD R0, R29, 0x1, R0 ;  /* 0x000000011d007824 */ /* 0x000fe200078e0200 */
[----:B------:R-:W-:-:S03]  /*5b50*/  CS2R R28, SRZ ;  /* 0x00000000001c7805 */ /* 0x000fc6000001ff00 */
[----:B------:R-:W-:-:S05]  /*5b60*/  IMAD.HI R0, R0, 0x2aaaaaab, RZ ;  /* 0x2aaaaaab00007827 */ /* 0x000fca00078e02ff */
[----:B------:R-:W-:-:S04]  /*5b70*/  SHF.R.U32.HI R3, RZ, 0x1f, R0 ;  /* 0x0000001fff037819 */ /* 0x000fc80000011600 */
[----:B------:R-:W-:Y:S01]  /*5b80*/  LEA.HI.SX32 R3, R0, R3, 0x1c ;  /* 0x0000000300037211 */ /* 0x000fe200078fe2ff */
[----:B------:R-:W-:-:S03]  /*5b90*/  IMAD.MOV.U32 R0, RZ, RZ, RZ ;  /* 0x000000ffff007224 */ /* 0x000fc600078e00ff */
[----:B------:R-:W-:Y:S01]  /*5ba0*/  VIMNMX R180, R180, R3, PT ;  /* 0x00000003b4b47248 */ /* 0x000fe20003fe0100 */
[----:B------:R-:W-:-:S03]  /*5bb0*/  IMAD.MOV.U32 R3, RZ, RZ, RZ ;  /* 0x000000ffff037224 */ /* 0x000fc600078e00ff */
[----:B------:R-:W-:Y:S01]  /*5bc0*/  ISETP.GE.AND P2, PT, R180, 0x1, PT ;  /* 0x00000001b400780c */ /* 0x000fe20003f46270 */
[----:B------:R-:W-:-:S12]  /*5bd0*/  @P0 BRA `(.L_x_14149) ;  /* 0x00000000000c0947 */ /* 0x000fd80003800000 */
[----:B------:R-:W0:Y:S01]  /*5be0*/  FENCE.VIEW.ASYNC.G ;  /* 0x00000000000073c6 */ /* 0x000e220000000100 */
[----:B------:R-:W-:Y:S05]  /*5bf0*/  WARPSYNC.ALL ;  /* 0x0000000000007948 */ /* 0x000fea0003800000 */
[----:B0-----:R-:W-:Y:S06]  /*5c00*/  BAR.ARV 0xc, 0x180 ;  /* 0x0306000000007b1d */ /* 0x001fec0000002000 */
.L_x_14149:
        /* <DEDUP_REMOVED lines=10> */
.L_x_14406:
        /* <DEDUP_REMOVED lines=26> */
.L_x_14153:
[----:B------:R-:W-:Y:S05]  /*5e50*/  BSYNC B6 ;  /* 0x0000000000067941 */ /* 0x000fea0003800000 */
.L_x_14152:
        /* <DEDUP_REMOVED lines=12> */
.L_x_14157:
[----:B-1----:R1:W2:Y:S02]  /*5f20*/  SYNCS.PHASECHK.TRANS64.TRYWAIT P0, [R18+URZ+0x22800], R3 ;  /* 0x02280003120075a7 */ /* 0x0022a4000800017f */
[----:B--2---:R-:W-:Y:S05]  /*5f30*/  @!P0 NANOSLEEP.SYNCS 0x989680 ;  /* 0x009896800000895d */ /* 0x004fea0003900000 */
[----:B------:R-:W2:Y:S02]  /*5f40*/  @!P0 SYNCS.PHASECHK.TRANS64 P0, [R18+URZ+0x22800], R3 ;  /* 0x02280003120085a7 */ /* 0x000ea4000800007f */
[----:B--2---:R-:W-:Y:S05]  /*5f50*/  @!P0 BRA `(.L_x_14157) ;  /* 0xfffffffc00f08947 */ /* 0x004fea000383ffff */
.L_x_14156:
[----:B------:R-:W-:Y:S05]  /*5f60*/  BSYNC B0 ;  /* 0x0000000000007941 */ /* 0x000fea0003800000 */
.L_x_14155:
[----:B------:R-:W-:Y:S05]  /*5f70*/  BRA `(.L_x_14158) ;  /* 0x0000002800e87947 */ /* 0x000fea0003800000 */
.L_x_14154:
        /* <DEDUP_REMOVED lines=30> */
.L_x_14160:
[----:B------:R-:W-:Y:S05]  /*6160*/  BSYNC B6 ;  /* 0x0000000000067941 */ /* 0x000fea0003800000 */
.L_x_14159:
        /* <DEDUP_REMOVED lines=8> */
[----:B------:R-:W-:Y:S01]  /*61f0*/  ULDC.64 UR6, c[0x0][0x408] ;  /* 0x0001020000067ab9 */ /* 0x000fe20000000a00 */
[----:B------:R-:W-:Y:S02]  /*6200*/  IMAD.MOV.U32 R6, RZ, RZ, R24 ;  /* 0x000000ffff067224 */ /* 0x000fe400078e0018 */
        /* <DEDUP_REMOVED lines=14> */
[----:B------:R-:W-:Y:S01]  /*62f0*/  IMAD.WIDE.U32 R8, R3, UR6, R8 ;  /* 0x0000000603087c25 */ /* 0x000fe2000f8e0008 */
[----:B------:R-:W-:Y:S01]  /*6300*/  LEA R4, P0, R6, UR4, 0x1 ;  /* 0x0000000406047c11 */ /* 0x000fe2000f8008ff */
[----:B------:R-:W-:Y:S01]  /*6310*/  UMOV UR4, 0xffffffff ;  /* 0xffffffff00047882 */ /* 0x000fe20000000000 */
[----:B------:R-:W-:Y:S01]  /*6320*/  IADD3 R5, R7, R5, RZ ;  /* 0x0000000507057210 */ /* 0x000fe20007ffe0ff */
[----:B------:R-:W-:Y:S01]  /*6330*/  IMAD R3, R3, UR7, R0 ;  /* 0x0000000703037c24 */ /* 0x000fe2000f8e0200 */
[----:B------:R-:W-:-:S02]  /*6340*/  ULDC.64 UR6, c[0x0][0x400] ;  /* 0x0001000000067ab9 */ /* 0x000fc40000000a00 */
[----:B------:R-:W-:Y:S01]  /*6350*/  LEA R7, P1, R8, UR6, 0x1 ;  /* 0x0000000608077c11 */ /* 0x000fe2000f8208ff */
[----:B------:R-:W-:Y:S01]  /*6360*/  IMAD.IADD R3, R9, 0x1, R3 ;  /* 0x0000000109037824 */ /* 0x000fe200078e0203 */
[----:B------:R-:W-:-:S04]  /*6370*/  LEA.HI.X R6, R6, UR5, R5, 0x1, P0 ;  /* 0x0000000506067c11 */ /* 0x000fc800080f0c05 */
[----:B------:R-:W-:Y:S01]  /*6380*/  LEA.HI.X R8, R8, UR7, R3, 0x1, P1 ;  /* 0x0000000708087c11 */ /* 0x000fe200088f0c03 */
[----:B------:R-:W-:Y:S06]  /*6390*/  BRA.DIV UR4, `(.L_x_14163) ;  /* 0x00000156041c7947 */ /* 0x000fec000b800000 */
[----:B------:R0:W1:Y:S04]  /*63a0*/  SHFL.IDX PT, R3, R6, RZ, 0x1c1f ;  /* 0x001c1fff06037589 */ /* 0x00006800000e0000 */
[----:B------:R0:W2:Y:S04]  /*63b0*/  SHFL.IDX PT, R0, R4, RZ, 0x1c1f ;  /* 0x001c1fff04007589 */ /* 0x0000a800000e0000 */
[----:B------:R0:W3:Y:S04]  /*63c0*/  SHFL.IDX PT, R5, R8, RZ, 0x1c1f ;  /* 0x001c1fff08057589 */ /* 0x0000e800000e0000 */
[----:B------:R0:W4:Y:S02]  /*63d0*/  SHFL.IDX PT, R14, R7, RZ, 0x1c1f ;  /* 0x001c1fff070e7589 */ /* 0x00012400000e0000 */
.L_x_14412:
        /* <DEDUP_REMOVED lines=30> */
.L_x_14165:
[----:B------:R-:W-:Y:S05]  /*65c0*/  BSYNC B1 ;  /* 0x0000000000017941 */ /* 0x000fea0003800000 */
.L_x_14164:
        /* <DEDUP_REMOVED lines=14> */
[----:B------:R-:W-:Y:S02]  /*66b0*/  CS2R R26, SRZ ;  /* 0x00000000001a7805 */ /* 0x000fe4000001ff00 */
[----:B------:R-:W-:Y:S01]  /*66c0*/  PRMT R44, R5, 0x5410, R9 ;  /* 0x00005410052c7816 */ /* 0x000fe20000000009 */
[----:B------:R-:W-:Y:S06]  /*66d0*/  BRA.DIV UR4, `(.L_x_14166) ;  /* 0x0000015204bc7947 */ /* 0x000fec000b800000 */
[----:B------:R1:W2:Y:S04]  /*66e0*/  SHFL.IDX PT, R3, R6, 0x1, 0x1c1f ;  /* 0x003c1f0006037f89 */ /* 0x0002a800000e0000 */
[----:B------:R1:W3:Y:S04]  /*66f0*/  SHFL.IDX PT, R0, R4, 0x1, 0x1c1f ;  /* 0x003c1f0004007f89 */ /* 0x0002e800000e0000 */
[----:B------:R1:W0:Y:S04]  /*6700*/  SHFL.IDX PT, R5, R8, 0x1, 0x1c1f ;  /* 0x003c1f0008057f89 */ /* 0x00022800000e0000 */
[----:B----4-:R1:W4:Y:S02]  /*6710*/  SHFL.IDX PT, R14, R7, 0x1, 0x1c1f ;  /* 0x003c1f00070e7f89 */ /* 0x01032400000e0000 */
.L_x_14418:
[----:B01----:R-:W-:Y:S01]  /*6720*/  VIADD R4, R34, 0x40 ;  /* 0x0000004022047836 */ /* 0x003fe20000000000 */
[----:B------:R-:W-:Y:S01]  /*6730*/  LEA.HI R6, R231, R231, RZ, 0x1 ;  /* 0x000000e7e7067211 */ /* 0x000fe200078f08ff */
[----:B------:R-:W-:Y:S01]  /*6740*/  BSSY B1, `(.L_x_14167) ;  /* 0x0000020000017945 */ /* 0x000fe20003800000 */
[----:B------:R-:W-:Y:S02]  /*6750*/  SHF.L.U32 R34, R233, 0x6, RZ ;  /* 0x00000006e9227819 */ /* 0x000fe400000006ff */
        /* <DEDUP_REMOVED lines=30> */
.L_x_14168:
[----:B------:R-:W-:Y:S05]  /*6940*/  BSYNC B1 ;  /* 0x0000000000017941 */ /* 0x000fea0003800000 */
.L_x_14167:
[----:B------:R-:W1:Y:S01]  /*6950*/  SYNCS.PHASECHK.TRANS64.TRYWAIT P0, [R18+URZ+0x22800], R35 ;  /* 0x02280023120075a7 */ /* 0x000e62000800017f */
[----:B--2---:R-:W-:Y:S01]  /*6960*/  LOP3.LUT R3, R34, 0x1c0, RZ, 0xc0, !PT ;  /* 0x000001c022037812 */ /* 0x004fe200078ec0ff */
[----:B0----5:R-:W-:Y:S01]  /*6970*/  IMAD.MOV.U32 R4, RZ, RZ, R26 ;  /* 0x000000ffff047224 */ /* 0x021fe200078e001a */
[----:B------:R-:W-:Y:S01]  /*6980*/  VIADDMNMX R41, R37, -R206, 0x80, PT ;  /* 0x0000008025297446 */ /* 0x000fe200038009ce */
[----:B------:R-:W-:Y:S01]  /*6990*/  IMAD.MOV.U32 R5, RZ, RZ, R9 ;  /* 0x000000ffff057224 */ /* 0x000fe200078e0009 */
[----:B---3--:R-:W-:Y:S01]  /*69a0*/  LOP3.LUT R0, R3, 0x18, R16, 0xf8, !PT ;  /* 0x0000001803007812 */ /* 0x008fe200078ef810 */
[----:B------:R-:W-:Y:S01]  /*69b0*/  IMAD.MOV.U32 R6, RZ, RZ, R12 ;  /* 0x000000ffff067224 */ /* 0x000fe200078e000c */
[----:B------:R-:W-:Y:S01]  /*69c0*/  SHF.R.U32.HI R3, RZ, 0x3, R3 ;  /* 0x00000003ff037819 */ /* 0x000fe20000011603 */
[----:B------:R-:W-:Y:S01]  /*69d0*/  BSSY B1, `(.L_x_14169) ;  /* 0x0000014000017945 */ /* 0x000fe20003800000 */
[----:B------:R-:W-:Y:S02]  /*69e0*/  PRMT R45, R4, 0x7610, R45 ;  /* 0x00007610042d7816 */ /* 0x000fe4000000002d */
[----:B------:R-:W-:Y:S01]  /*69f0*/  LOP3.LUT R3, R0, R3, RZ, 0x3c, !PT ;  /* 0x0000000300037212 */ /* 0x000fe200078e3cff */
[----:B------:R-:W-:Y:S01]  /*6a00*/  IMAD.MOV.U32 R0, RZ, RZ, R27 ;  /* 0x000000ffff007224 */ /* 0x000fe200078e001b */
[----:B------:R-:W-:-:S02]  /*6a10*/  MOV R4, R8 ;  /* 0x0000000800047202 */ /* 0x000fc40000000f00 */
[----:B------:R-:W-:Y:S01]  /*6a20*/  PRMT R47, R6, 0x7610, R47 ;  /* 0x00007610062f7816 */ /* 0x000fe2000000002f */
[----:B------:R-:W-:Y:S01]  /*6a30*/  IMAD R3, R210, 0x200, R3 ;  /* 0x00000200d2037824 */ /* 0x000fe200078e0203 */
[----:B------:R-:W-:Y:S01]  /*6a40*/  PRMT R45, R45, 0x5410, R0 ;  /* 0x000054102d2d7816 */ /* 0x000fe20000000000 */
[----:B------:R-:W-:Y:S01]  /*6a50*/  IMAD.MOV.U32 R0, RZ, RZ, R13 ;  /* 0x000000ffff007224 */ /* 0x000fe200078e000d */
[----:B------:R-:W-:Y:S01]  /*6a60*/  PRMT R46, R4, 0x5410, R5 ;  /* 0x00005410042e7816 */ /* 0x000fe20000000005 */
[----:B------:R-:W-:Y:S01]  /*6a70*/  IMAD.MOV.U32 R4, RZ, RZ, R10 ;  /* 0x000000ffff047224 */ /* 0x000fe200078e000a */
[----:B------:R-:W-:Y:S01]  /*6a80*/  LOP3.LUT P2, RZ, R233, 0x4, RZ, 0xc0, !PT ;  /* 0x00000004e9ff7812 */ /* 0x000fe2000784c0ff */
[----:B------:R-:W-:Y:S01]  /*6a90*/  IMAD R3, R3, 0x2, R18 ;  /* 0x0000000203037824 */ /* 0x000fe200078e0212 */
[----:B------:R-:W-:Y:S01]  /*6aa0*/  PRMT R47, R47, 0x5410, R0 ;  /* 0x000054102f2f7816 */ /* 0x000fe20000000000 */
[----:B------:R-:W-:Y:S01]  /*6ab0*/  IMAD.MOV.U32 R5, RZ, RZ, R11 ;  /* 0x000000ffff057224 */ /* 0x000fe200078e000b */
[----:B------:R-:W-:Y:S01]  /*6ac0*/  PRMT R48, R4, 0x7610, R48 ;  /* 0x0000761004307816 */ /* 0x000fe20000000030 */
[----:B------:R-:W-:Y:S01]  /*6ad0*/  VIADD R4, R3, 0x18400 ;  /* 0x0001840003047836 */ /* 0x000fe20000000000 */
[----:B------:R-:W-:-:S02]  /*6ae0*/  ISETP.GE.AND P1, PT, R22, R41, PT ;  /* 0x000000291600720c */ /* 0x000fc40003f26270 */
[----:B------:R-:W-:Y:S01]  /*6af0*/  IADD3 R0, R3, 0x18440, RZ ;  /* 0x0001844003007810 */ /* 0x000fe20007ffe0ff */
[----:B-1----:R-:W-:Y:S10]  /*6b00*/  @!P0 BRA `(.L_x_14170) ;  /* 0x0000015000208947 */ /* 0x002ff40003800000 */
.L_x_14419:
[----:B------:R-:W-:Y:S05]  /*6b10*/  BSYNC B1 ;  /* 0x0000000000017941 */ /* 0x000fea0003800000 */
.L_x_14169:
        /* <DEDUP_REMOVED lines=10> */
[----:B----4-:R-:W-:Y:S01]  /*6bc0*/  SHF.R.U32.HI R14, RZ, 0x10, R29 ;  /* 0x00000010ff0e7819 */ /* 0x010fe2000001161d */
[----:B------:R-:W-:Y:S01]  /*6bd0*/  HADD2.F32 R32, -RZ, R38.H0_H0 ;  /* 0x20000026ff207230 */ /* 0x000fe20000004100 */
[----:B------:R-:W-:Y:S02]  /*6be0*/  SHF.R.U32.HI R33, RZ, 0x10, R31 ;  /* 0x00000010ff217819 */ /* 0x000fe4000001161f */
[----:B------:R-:W-:Y:S02]  /*6bf0*/  SHF.R.U64 R39, R28, 0x10, R29 ;  /* 0x000000101c277819 */ /* 0x000fe4000000121d */
[----:B------:R-:W-:Y:S01]  /*6c00*/  SHF.R.U64 R37, R30, 0x10, R31 ;  /* 0x000000101e257819 */ /* 0x000fe2000000121f */
[----:B------:R-:W-:Y:S02]  /*6c10*/  HADD2.F32 R31, -RZ, R14.H0_H0 ;  /* 0x2000000eff1f7230 */ /* 0x000fe40000004100 */
[----:B------:R-:W-:-:S02]  /*6c20*/  HADD2.F32 R33, -RZ, R33.H0_H0 ;  /* 0x20000021ff217230 */ /* 0x000fc40000004100 */
[----:B------:R-:W-:Y:S02]  /*6c30*/  HADD2.F32 R30, -RZ, R38.H1_H1 ;  /* 0x30000026ff1e7230 */ /* 0x000fe40000004100 */
[--C-:B-1----:R-:W-:Y:S02]  /*6c40*/  HADD2.F32 R28, -RZ, R7.reuse.H0_H0 ;  /* 0x20000007ff1c7230 */ /* 0x102fe40000004100 */
[----:B------:R-:W-:Y:S02]  /*6c50*/  HADD2.F32 R29, -RZ, R7.H1_H1 ;  /* 0x30000007ff1d7230 */ /* 0x000fe40000004100 */
[--C-:B------:R-:W-:Y:S02]  /*6c60*/  HADD2.F32 R7, -RZ, R4.reuse.H0_H0 ;  /* 0x20000004ff077230 */ /* 0x100fe40000004100 */
[----:B------:R-:W-:Y:S02]  /*6c70*/  HADD2.F32 R4, -RZ, R4.H1_H1 ;  /* 0x30000004ff047230 */ /* 0x000fe40000004100 */
[C---:B------:R-:W-:Y:S01]  /*6c80*/  FMUL.FTZ R38, R29.reuse, R31 ;  /* 0x0000001f1d267220 */ /* 0x040fe20000410000 */
[----:B0-----:R-:W-:Y:S01]  /*6c90*/  FMUL.FTZ R35, R29, R33 ;  /* 0x000000211d237220 */ /* 0x001fe20000410000 */
        /* <DEDUP_REMOVED lines=27> */
.L_x_14174:
[----:B------:R-:W-:Y:S05]  /*6e50*/  BSYNC B2 ;  /* 0x0000000000027941 */ /* 0x000fea0003800000 */
.L_x_14173:
[----:B------:R-:W-:Y:S05]  /*6e60*/  @P1 BRA `(.L_x_14172) ;  /* 0x0000000000a81947 */ /* 0x000fea0003800000 */
[----:B-1----:R-:W1:Y:S01]  /*6e70*/  LDS.128 R4, [R0] ;  /* 0x0000000000047984 */ /* 0x002e620000000c00 */
[--C-:B0-----:R-:W-:Y:S01]  /*6e80*/  SHF.R.U64 R35, R24, 0x10, R25.reuse ;  /* 0x0000001018237819 */ /* 0x101fe20000001219 */
        /* <DEDUP_REMOVED lines=40> */
.L_x_14172:
[----:B------:R-:W-:Y:S05]  /*7110*/  BSYNC B1 ;  /* 0x0000000000017941 */ /* 0x000fea0003800000 */
.L_x_14171:
        /* <DEDUP_REMOVED lines=49> */
.L_x_14177:
[----:B------:R-:W-:Y:S05]  /*7430*/  BSYNC B1 ;  /* 0x0000000000017941 */ /* 0x000fea0003800000 */
.L_x_14176:
        /* <DEDUP_REMOVED lines=44> */
.L_x_14162:
        /* <DEDUP_REMOVED lines=38> */
[C---:B------:R-:W-:Y:S02]  /*7960*/  @!P1 SHF.L.U32 R9, R16.reuse, 0x1, RZ ;  /* 0x0000000110099819 */ /* 0x040fe400000006ff */
[----:B------:R-:W-:Y:S02]  /*7970*/  @!P1 SHF.L.U64.HI R21, R16, 0x1, R17 ;  /* 0x0000000110159819 */ /* 0x000fe40000010211 */
        /* <DEDUP_REMOVED lines=11> */
[----:B--2---:R-:W-:Y:S01]  /*7a30*/  @!P1 IMAD.MOV.U32 R40, RZ, RZ, R4 ;  /* 0x000000ffff289224 */ /* 0x004fe200078e0004 */
[----:B------:R-:W-:Y:S01]  /*7a40*/  @!P1 MOV R39, R7 ;  /* 0x0000000700279202 */ /* 0x000fe20000000f00 */
[----:B------:R-:W-:Y:S01]  /*7a50*/  @!P1 IMAD.MOV.U32 R41, RZ, RZ, R5 ;  /* 0x000000ffff299224 */ /* 0x000fe200078e0005 */
[----:B------:R-:W-:Y:S01]  /*7a60*/  CS2R R4, SRZ ;  /* 0x0000000000047805 */ /* 0x000fe2000001ff00 */
[----:B------:R-:W-:-:S02]  /*7a70*/  IMAD.MOV.U32 R0, RZ, RZ, R40 ;  /* 0x000000ffff007224 */ /* 0x000fc400078e0028 */
[----:B------:R-:W-:Y:S01]  /*7a80*/  @!P1 IMAD.MOV.U32 R38, RZ, RZ, R6 ;  /* 0x000000ffff269224 */ /* 0x000fe200078e0006 */
[----:B------:R-:W-:Y:S01]  /*7a90*/  CS2R R6, SRZ ;  /* 0x0000000000067805 */ /* 0x000fe2000001ff00 */
[----:B------:R-:W-:Y:S01]  /*7aa0*/  IMAD.MOV.U32 R3, RZ, RZ, R41 ;  /* 0x000000ffff037224 */ /* 0x000fe200078e0029 */
[----:B------:R-:W-:Y:S01]  /*7ab0*/  PRMT R48, R48, 0x5410, R0 ;  /* 0x0000541030307816 */ /* 0x000fe20000000000 */
[----:B------:R-:W-:Y:S01]  /*7ac0*/  IMAD.MOV.U32 R9, RZ, RZ, R38 ;  /* 0x000000ffff097224 */ /* 0x000fe200078e0026 */
[----:B------:R-:W2:Y:S01]  /*7ad0*/  SHFL.IDX PT, R0, R20, 0x1, 0x1c1f ;  /* 0x003c1f0014007f89 */ /* 0x000ea200000e0000 */
[----:B------:R-:W-:Y:S01]  /*7ae0*/  IMAD.MOV.U32 R11, RZ, RZ, R39 ;  /* 0x000000ffff0b7224 */ /* 0x000fe200078e0027 */
[----:B------:R-:W-:Y:S01]  /*7af0*/  PRMT R37, R37, 0x5410, R3 ;  /* 0x0000541025257816 */ /* 0x000fe20000000003 */
[----:B---3--:R-:W-:Y:S01]  /*7b00*/  @!P1 IMAD.MOV.U32 R6, RZ, RZ, R24 ;  /* 0x000000ffff069224 */ /* 0x008fe200078e0018 */
[----:B------:R3:W4:Y:S01]  /*7b10*/  SHFL.IDX PT, R3, R10, 0x1, 0x1c1f ;  /* 0x003c1f000a037f89 */ /* 0x00072200000e0000 */
[----:B------:R-:W-:Y:S01]  /*7b20*/  @!P1 IMAD.MOV.U32 R7, RZ, RZ, R25 ;  /* 0x000000ffff079224 */ /* 0x000fe200078e0019 */
[----:B------:R-:W-:Y:S01]  /*7b30*/  PRMT R9, R9, 0x5410, R11 ;  /* 0x0000541009097816 */ /* 0x000fe2000000000b */
[----:B------:R-:W-:Y:S01]  /*7b40*/  @!P1 IMAD.MOV.U32 R4, RZ, RZ, R26 ;  /* 0x000000ffff049224 */ /* 0x000fe200078e001a */
[----:B------:R-:W-:Y:S01]  /*7b50*/  CS2R R24, SRZ ;  /* 0x0000000000187805 */ /* 0x000fe2000001ff00 */
[----:B------:R-:W-:-:S02]  /*7b60*/  @!P1 IMAD.MOV.U32 R5, RZ, RZ, R27 ;  /* 0x000000ffff059224 */ /* 0x000fc400078e001b */
[----:B------:R-:W-:Y:S01]  /*7b70*/  IMAD.MOV.U32 R11, RZ, RZ, R7 ;  /* 0x000000ffff0b7224 */ /* 0x000fe200078e0007 */
[----:B------:R-:W-:Y:S01]  /*7b80*/  MOV R12, R4 ;  /* 0x00000004000c7202 */ /* 0x000fe20000000f00 */
[----:B---3--:R-:W-:Y:S02]  /*7b90*/  IMAD.MOV.U32 R10, RZ, RZ, R6 ;  /* 0x000000ffff0a7224 */ /* 0x008fe400078e0006 */
[----:B------:R-:W-:Y:S01]  /*7ba0*/  IMAD.MOV.U32 R13, RZ, RZ, R5 ;  /* 0x000000ffff0d7224 */ /* 0x000fe200078e0005 */
[----:B------:R-:W-:Y:S02]  /*7bb0*/  PRMT R37, R11, 0x7610, R37 ;  /* 0x000076100b257816 */ /* 0x000fe40000000025 */
[----:B------:R-:W-:Y:S02]  /*7bc0*/  PRMT R48, R10, 0x7610, R48 ;  /* 0x000076100a307816 */ /* 0x000fe40000000030 */
[----:B------:R-:W-:Y:S02]  /*7bd0*/  PRMT R52, R12, 0x7610, R52 ;  /* 0x000076100c347816 */ /* 0x000fe40000000034 */
[----:B01----:R-:W-:-:S07]  /*7be0*/  PRMT R42, R13, 0x7610, R42 ;  /* 0x000076100d2a7816 */ /* 0x003fce000000002a */
.L_x_14429:
        /* <DEDUP_REMOVED lines=23> */
.L_x_14180:
[----:B------:R-:W-:Y:S05]  /*7d60*/  BSYNC B1 ;  /* 0x0000000000017941 */ /* 0x000fea0003800000 */
.L_x_14179:
[----:B------:R-:W1:Y:S01]  /*7d70*/  SYNCS.PHASECHK.TRANS64.TRYWAIT P1, [R18+URZ+0x22800], R11 ;  /* 0x0228000b120075a7 */ /* 0x000e62000802017f */
[----:B--2--5:R-:W-:Y:S01]  /*7d80*/  IMAD.MOV.U32 R0, RZ, RZ, R24 ;  /* 0x000000ffff007224 */ /* 0x024fe200078e0018 */
[----:B------:R-:W-:Y:S01]  /*7d90*/  VIADDMNMX R33, R33, -R206, 0x80, PT ;  /* 0x0000008021217446 */ /* 0x000fe200038009ce */
[----:B----4-:R-:W-:Y:S01]  /*7da0*/  IMAD.MOV.U32 R3, RZ, RZ, R25 ;  /* 0x000000ffff037224 */ /* 0x010fe200078e0019 */
[----:B------:R-:W-:Y:S01]  /*7db0*/  BSSY B1, `(.L_x_14181) ;  /* 0x000000e000017945 */ /* 0x000fe20003800000 */
[----:B------:R-:W-:Y:S01]  /*7dc0*/  IMAD.MOV.U32 R8, RZ, RZ, R28 ;  /* 0x000000ffff087224 */ /* 0x000fe200078e001c */
[----:B------:R-:W-:Y:S01]  /*7dd0*/  PRMT R52, R52, 0x5410, R0 ;  /* 0x0000541034347816 */ /* 0x000fe20000000000 */
[----:B------:R-:W-:Y:S01]  /*7de0*/  IMAD.MOV.U32 R10, RZ, RZ, R29 ;  /* 0x000000ffff0a7224 */ /* 0x000fe200078e001d */
[----:B------:R-:W-:Y:S01]  /*7df0*/  PRMT R53, R3, 0x7610, R53 ;  /* 0x0000761003357816 */ /* 0x000fe20000000035 */
[----:B------:R-:W-:Y:S01]  /*7e00*/  IMAD.MOV.U32 R3, RZ, RZ, R27 ;  /* 0x000000ffff037224 */ /* 0x000fe200078e001b */
[----:B------:R-:W-:-:S02]  /*7e10*/  MOV R0, R26 ;  /* 0x0000001a00007202 */ /* 0x000fc40000000f00 */
[-C--:B------:R-:W-:Y:S02]  /*7e20*/  ISETP.GE.OR P2, PT, R22, R33.reuse, P0 ;  /* 0x000000211600720c */ /* 0x080fe40000746670 */
[----:B------:R-:W-:Y:S01]  /*7e30*/  PRMT R53, R53, 0x5410, R0 ;  /* 0x0000541035357816 */ /* 0x000fe20000000000 */
[----:B------:R-:W-:Y:S01]  /*7e40*/  IMAD.IADD R0, R16, 0x1, R35 ;  /* 0x0000000110007824 */ /* 0x000fe200078e0223 */
[----:B------:R-:W-:Y:S02]  /*7e50*/  ISETP.GE.OR P0, PT, R230, R33, P0 ;  /* 0x00000021e600720c */ /* 0x000fe40000706670 */
[----:B------:R-:W-:Y:S02]  /*7e60*/  PRMT R54, R3, 0x5410, R8 ;  /* 0x0000541003367816 */ /* 0x000fe40000000008 */
[----:B------:R-:W-:Y:S01]  /*7e70*/  PRMT R55, R10, 0x7610, R55 ;  /* 0x000076100a377816 */ /* 0x000fe20000000037 */
[----:B-1----:R-:W-:Y:S08]  /*7e80*/  @!P1 BRA `(.L_x_14182) ;  /* 0x0000014000bc9947 */ /* 0x002ff00003800000 */
.L_x_14430:
[----:B------:R-:W-:Y:S05]  /*7e90*/  BSYNC B1 ;  /* 0x0000000000017941 */ /* 0x000fea0003800000 */
.L_x_14181:
[----:B------:R-:W-:Y:S01]  /*7ea0*/  BSSY B1, `(.L_x_14183) ;  /* 0x0000063000017945 */ /* 0x000fe20003800000 */
[----:B------:R-:W-:Y:S01]  /*7eb0*/  IMAD.MOV.U32 R56, RZ, RZ, R30 ;  /* 0x000000ffff387224 */ /* 0x000fe200078e001e */
[----:B------:R-:W-:Y:S01]  /*7ec0*/  LOP3.LUT R3, R0, 0x38, RZ, 0xc0, !PT ;  /* 0x0000003800037812 */ /* 0x000fe200078ec0ff */
[----:B------:R-:W-:Y:S01]  /*7ed0*/  IMAD.MOV.U32 R57, RZ, RZ, R31 ;  /* 0x000000ffff397224 */ /* 0x000fe200078e001f */
[----:B------:R-:W-:Y:S06]  /*7ee0*/  @P2 BRA `(.L_x_14184) ;  /* 0x0000000400782947 */ /* 0x000fec0003800000 */
[----:B------:R-:W-:Y:S01]  /*7ef0*/  IMAD.SHL.U32 R0, R233, 0x40, RZ ;  /* 0x00000040e9007824 */ /* 0x000fe200078e00ff */
[----:B------:R-:W-:Y:S01]  /*7f00*/  SHF.R.U32.HI R20, RZ, 0x10, R7 ;  /* 0x00000010ff147819 */ /* 0x000fe20000011607 */
[--C-:B------:R-:W-:Y:S01]  /*7f10*/  HADD2.F32 R21, -RZ, R37.reuse.H1_H1 ;  /* 0x30000025ff157230 */ /* 0x100fe20000004100 */
[--C-:B------:R-:W-:Y:S01]  /*7f20*/  SHF.R.U64 R51, R40, 0x10, R41.reuse ;  /* 0x0000001028337819 */ /* 0x100fe20000001229 */
[----:B------:R-:W-:Y:S01]  /*7f30*/  HADD2.F32 R37, -RZ, R37.H0_H0 ;  /* 0x20000025ff257230 */ /* 0x000fe20000004100 */
[----:B------:R-:W-:Y:S01]  /*7f40*/  LOP3.LUT R8, R0, 0x1c0, RZ, 0xc0, !PT ;  /* 0x000001c000087812 */ /* 0x000fe200078ec0ff */
[----:B------:R-:W-:Y:S01]  /*7f50*/  HADD2.F32 R20, -RZ, R20.H0_H0 ;  /* 0x20000014ff147230 */ /* 0x000fe20000004100 */
[----:B------:R-:W-:Y:S02]  /*7f60*/  SHF.R.U32.HI R40, RZ, 0x10, R41 ;  /* 0x00000010ff287819 */ /* 0x000fe40000011629 */
[----:B------:R-:W-:Y:S02]  /*7f70*/  LOP3.LUT R0, R8, 0x38, R16, 0xf8, !PT ;  /* 0x0000003808007812 */ /* 0x000fe400078ef810 */
[----:B------:R-:W-:-:S02]  /*7f80*/  SHF.R.U32.HI R13, RZ, 0x3, R8 ;  /* 0x00000003ff0d7819 */ /* 0x000fc40000011608 */
[----:B------:R-:W-:Y:S02]  /*7f90*/  SHF.R.U64 R47, R4, 0x10, R5 ;  /* 0x00000010042f7819 */ /* 0x000fe40000001205 */
[----:B-1----:R-:W-:Y:S02]  /*7fa0*/  LOP3.LUT R11, R0, R13, RZ, 0x3c, !PT ;  /* 0x0000000d000b7212 */ /* 0x002fe400078e3cff */
[--C-:B------:R-:W-:Y:S02]  /*7fb0*/  SHF.R.U64 R50, R38, 0x10, R39.reuse ;  /* 0x0000001026327819 */ /* 0x100fe40000001227 */
[----:B------:R-:W-:Y:S01]  /*7fc0*/  SHF.R.U32.HI R46, RZ, 0x10, R39 ;  /* 0x00000010ff2e7819 */ /* 0x000fe20000011627 */
[----:B------:R-:W-:Y:S01]  /*7fd0*/  IMAD R11, R210, 0x200, R11 ;  /* 0x00000200d20b7824 */ /* 0x000fe200078e020b */
[----:B------:R-:W-:Y:S02]  /*7fe0*/  SHF.R.U32.HI R44, RZ, 0x10, R5 ;  /* 0x00000010ff2c7819 */ /* 0x000fe40000011605 */
[----:B------:R-:W-:-:S02]  /*7ff0*/  SHF.R.U64 R49, R6, 0x10, R7 ;  /* 0x0000001006317819 */ /* 0x000fc40000001207 */
[----:B------:R-:W-:Y:S02]  /*8000*/  LEA R43, R11, R18, 0x1 ;  /* 0x000000120b2b7211 */ /* 0x000fe400078e08ff */
[----:B------:R-:W-:-:S03]  /*8010*/  LOP3.LUT R11, R13, R3, R8, 0x1e, !PT ;  /* 0x000000030d0b7212 */ /* 0x000fc600078e1e08 */
[----:B0-----:R-:W0:Y:S02]  /*8020*/  LDS.128 R12, [R43+0x18400] ;  /* 0x018400002b0c7984 */ /* 0x001e240000000c00 */
        /* <DEDUP_REMOVED lines=8> */
[----:B------:R-:W-:-:S02]  /*80b0*/  HADD2.F32 R5, -RZ, R14.H0_H0 ;  /* 0x2000000eff057230 */ /* 0x000fc40000004100 */
        /* <DEDUP_REMOVED lines=10> */
[-C--:B------:R-:W-:Y:S01]  /*8160*/  FFMA.FTZ R40, R13, R8.reuse, -R38 ;  /* 0x000000080d287223 */ /* 0x080fe20000010826 */
[----:B------:R-:W-:Y:S02]  /*8170*/  HADD2.F32 R4, -RZ, R9.H1_H1 ;  /* 0x30000009ff047230 */ /* 0x000fe40000004100 */
[----:B------:R-:W-:Y:S01]  /*8180*/  FMUL.FTZ R42, R33, R8 ;  /* 0x00000008212a7220 */ /* 0x000fe20000410000 */
[----:B------:R-:W-:Y:S02]  /*8190*/  HADD2.F32 R35, -RZ, R35.H1_H1 ;  /* 0x30000023ff237230 */ /* 0x000fe40000004100 */
[C---:B------:R-:W-:Y:S01]  /*81a0*/  FMUL.FTZ R33, R11.reuse, R21 ;  /* 0x000000150b217220 */ /* 0x040fe20000410000 */
[----:B------:R-:W-:Y:S02]  /*81b0*/  HADD2.F32 R38, -RZ, R44.H0_H0 ;  /* 0x2000002cff267230 */ /* 0x000fe40000004100 */
[----:B------:R-:W-:Y:S01]  /*81c0*/  FMUL.FTZ R44, R11, R4 ;  /* 0x000000040b2c7220 */ /* 0x000fe20000410000 */
[----:B------:R-:W-:Y:S01]  /*81d0*/  FFMA.FTZ R42, R13, R20, R42 ;  /* 0x000000140d2a7223 */ /* 0x000fe2000001002a */
[----:B------:R-:W-:-:S02]  /*81e0*/  HADD2.F32 R8, -RZ, R46.H0_H0 ;  /* 0x2000002eff087230 */ /* 0x000fc40000004100 */
[C---:B------:R-:W-:Y:S01]  /*81f0*/  FFMA.FTZ R37, R6.reuse, R4, -R33 ;  /* 0x0000000406257223 */ /* 0x040fe20000010821 */
[----:B------:R-:W-:Y:S01]  /*8200*/  FMUL.FTZ R20, R35, R38 ;  /* 0x0000002623147220 */ /* 0x000fe20000410000 */
[----:B------:R-:W-:Y:S01]  /*8210*/  FFMA.FTZ R44, R6, R21, R44 ;  /* 0x00000015062c7223 */ /* 0x000fe2000001002c */
[----:B------:R-:W-:Y:S02]  /*8220*/  HADD2.F32 R7, -RZ, R32.H0_H0 ;  /* 0x20000020ff077230 */ /* 0x000fe40000004100 */
[--C-:B------:R-:W-:Y:S02]  /*8230*/  HADD2.F32 R4, -RZ, R48.reuse.H1_H1 ;  /* 0x30000030ff047230 */ /* 0x100fe40000004100 */
[-C--:B------:R-:W-:Y:S01]  /*8240*/  FFMA.FTZ R46, R15, R8.reuse, -R20 ;  /* 0x000000080f2e7223 */ /* 0x080fe20000010814 */
[----:B------:R-:W-:Y:S02]  /*8250*/  HADD2.F32 R6, -RZ, R48.H0_H0 ;  /* 0x20000030ff067230 */ /* 0x000fe40000004100 */
[----:B------:R-:W-:Y:S01]  /*8260*/  FMUL.FTZ R48, R35, R8 ;  /* 0x0000000823307220 */ /* 0x000fe20000410000 */
[----:B------:R-:W-:-:S02]  /*8270*/  HADD2.F32 R10, -RZ, R34.H0_H0 ;  /* 0x20000022ff0a7230 */ /* 0x000fc40000004100 */
[----:B------:R-:W-:Y:S02]  /*8280*/  HADD2.F32 R8, -RZ, R52.H0_H0 ;  /* 0x20000034ff087230 */ /* 0x000fe40000004100 */
[C---:B------:R-:W-:Y:S01]  /*8290*/  FMUL.FTZ R11, R7.reuse, R6 ;  /* 0x00000006070b7220 */ /* 0x040fe20000410000 */
[----:B------:R-:W-:Y:S02]  /*82a0*/  HADD2.F32 R9, -RZ, R9.H0_H0 ;  /* 0x20000009ff097230 */ /* 0x000fe40000004100 */
[----:B------:R-:W-:Y:S01]  /*82b0*/  FMUL.FTZ R7, R7, R4 ;  /* 0x0000000407077220 */ /* 0x000fe20000410000 */
[----:B------:R-:W-:Y:S02]  /*82c0*/  HADD2.F32 R32, -RZ, R32.H1_H1 ;  /* 0x30000020ff207230 */ /* 0x000fe40000004100 */
[----:B------:R-:W-:Y:S01]  /*82d0*/  FMUL.FTZ R20, R10, R8 ;  /* 0x000000080a147220 */ /* 0x000fe20000410000 */
[C---:B------:R-:W-:Y:S01]  /*82e0*/  FFMA.FTZ R4, R0.reuse, R4, -R11 ;  /* 0x0000000400047223 */ /* 0x040fe2000001080b */
[----:B------:R-:W-:Y:S01]  /*82f0*/  FFMA.FTZ R0, R0, R6, R7 ;  /* 0x0000000600007223 */ /* 0x000fe20000010007 */
[----:B------:R-:W-:-:S02]  /*8300*/  HADD2.F32 R34, -RZ, R34.H1_H1 ;  /* 0x30000022ff227230 */ /* 0x000fc40000004100 */
[-C--:B------:R-:W-:Y:S01]  /*8310*/  FMUL.FTZ R10, R10, R9.reuse ;  /* 0x000000090a0a7220 */ /* 0x080fe20000410000 */
[----:B------:R-:W-:Y:S01]  /*8320*/  FFMA.FTZ R6, R5, R9, -R20 ;  /* 0x0000000905067223 */ /* 0x000fe20000010814 */
        /* <DEDUP_REMOVED lines=26> */
.L_x_14184:
[----:B------:R-:W-:Y:S05]  /*84d0*/  BSYNC B1 ;  /* 0x0000000000017941 */ /* 0x000fea0003800000 */
.L_x_14183:
        /* <DEDUP_REMOVED lines=8> */
[----:B------:R-:W-:Y:S02]  /*8560*/  SHF.R.U64 R39, R28, 0x10, R29 ;  /* 0x000000101c277819 */ /* 0x000fe4000000121d */
[----:B------:R-:W-:Y:S01]  /*8570*/  SHF.R.U64 R35, R26, 0x10, R27 ;  /* 0x000000101a237819 */ /* 0x000fe2000000121b */
[----:B------:R-:W-:Y:S01]  /*8580*/  HADD2.F32 R26, -RZ, R53.H0_H0 ;  /* 0x20000035ff1a7230 */ /* 0x000fe20000004100 */
[--C-:B------:R-:W-:Y:S02]  /*8590*/  SHF.R.U32.HI R28, RZ, 0x10, R25.reuse ;  /* 0x00000010ff1c7819 */ /* 0x100fe40000011619 */
[----:B------:R-:W-:Y:S01]  /*85a0*/  SHF.R.U64 R37, R24, 0x10, R25 ;  /* 0x0000001018257819 */ /* 0x000fe20000001219 */
[----:B------:R-:W-:Y:S01]  /*85b0*/  HADD2.F32 R25, -RZ, R55.H0_H0 ;  /* 0x20000037ff197230 */ /* 0x000fe20000004100 */
[----:B------:R-:W-:Y:S02]  /*85c0*/  SHF.R.U32.HI R32, RZ, 0x10, R29 ;  /* 0x00000010ff207819 */ /* 0x000fe4000001161d */
[----:B------:R-:W-:Y:S01]  /*85d0*/  SHF.R.U32.HI R33, RZ, 0x10, R27 ;  /* 0x00000010ff217819 */ /* 0x000fe2000001161b */
[----:B------:R-:W-:Y:S01]  /*85e0*/  HADD2.F32 R27, -RZ, R28.H0_H0 ;  /* 0x2000001cff1b7230 */ /* 0x000fe20000004100 */
[----:B------:R-:W-:-:S02]  /*85f0*/  SHF.R.U64 R38, R30, 0x10, R31 ;  /* 0x000000101e267819 */ /* 0x000fc4000000121f */
[----:B------:R-:W-:Y:S01]  /*8600*/  SHF.R.U32.HI R34, RZ, 0x10, R31 ;  /* 0x00000010ff227819 */ /* 0x000fe2000001161f */
        /* <DEDUP_REMOVED lines=9> */
[----:B------:R-:W-:-:S02]  /*86a0*/  HADD2.F32 R20, -RZ, R53.H1_H1 ;  /* 0x30000035ff147230 */ /* 0x000fc40000004100 */
        /* <DEDUP_REMOVED lines=8> */
[----:B------:R-:W-:Y:S02]  /*8730*/  HADD2.F32 R25, -RZ, R52.H1_H1 ;  /* 0x30000034ff197230 */ /* 0x000fe40000004100 */
[----:B------:R-:W-:Y:S01]  /*8740*/  FFMA.FTZ R31, R12, R26, R31 ;  /* 0x0000001a0c1f7223 */ /* 0x000fe2000001001f */
[----:B------:R-:W-:Y:S02]  /*8750*/  HADD2.F32 R12, -RZ, R54.H1_H1 ;  /* 0x30000036ff0c7230 */ /* 0x000fe40000004100 */
        /* <DEDUP_REMOVED lines=51> */
.L_x_14175:
[----:B------:R-:W-:Y:S05]  /*8a90*/  BSYNC B0 ;  /* 0x0000000000007941 */ /* 0x000fea0003800000 */
.L_x_14161:
        /* <DEDUP_REMOVED lines=8> */
.L_x_14158:
        /* <DEDUP_REMOVED lines=8> */
.L_x_14185:
[----:B------:R-:W-:Y:S01]  /*8ba0*/  IMAD R20, R19, 0x8, R18 ;  /* 0x0000000813147824 */ /* 0x000fe200078e0212 */
[----:B------:R-:W-:-:S04]  /*8bb0*/  SHF.L.U32 R73, R23, 0x1f, RZ ;  /* 0x0000001f17497819 */ /* 0x000fc800000006ff */
[----:B------:R2:W0:Y:S01]  /*8bc0*/  SYNCS.PHASECHK.TRANS64.TRYWAIT P2, [R20+URZ+0x22830], R73 ;  /* 0x02283049140075a7 */ /* 0x000422000804017f */
[----:B------:R-:W-:Y:S05]  /*8bd0*/  @!P0 BRA `(.L_x_14186) ;  /* 0x0000000000048947 */ /* 0x000fea0003800000 */
[----:B------:R-:W-:Y:S01]  /*8be0*/  BPT.TRAP 0x1 ;  /* 0x000000040000795c */ /* 0x000fe20000300000 */
.L_x_14186:
[----:B0--3--:R-:W0:Y:S01]  /*8bf0*/  S2R R3, SR_TID.X ;  /* 0x0000000000037919 */ /* 0x009e220000002100 */
[----:B------:R-:W-:-:S05]  /*8c00*/  VIADD R0, R18, 0x1c400 ;  /* 0x0001c40012007836 */ /* 0x000fca0000000000 */
[----:B------:R-:W-:-:S04]  /*8c10*/  SHF.R.U32.HI R0, RZ, 0x4, R0 ;  /* 0x00000004ff007819 */ /* 0x000fc80000011600 */
[----:B------:R-:W-:Y:S02]  /*8c20*/  LOP3.LUT R0, R0, 0x3fff, RZ, 0xc0, !PT ;  /* 0x00003fff00007812 */ /* 0x000fe400078ec0ff */
[----:B0-----:R-:W-:-:S04]  /*8c30*/  LOP3.LUT R3, R3, 0x7f, RZ, 0xc0, !PT ;  /* 0x0000007f03037812 */ /* 0x001fc800078ec0ff */
[----:B------:R-:W-:Y:S01]  /*8c40*/  ISETP.NE.AND P1, PT, R3, RZ, PT ;  /* 0x000000ff0300720c */ /* 0x000fe20003f25270 */
[----:B------:R-:W-:-:S12]  /*8c50*/  @P2 BRA `(.L_x_14187) ;  /* 0x0000000000082947 */ /* 0x000fd80003800000 */
[----:B------:R-:W0:Y:S02]  /*8c60*/  SYNCS.PHASECHK.TRANS64.TRYWAIT P2, [R20+URZ+0x22830], R73 ;  /* 0x02283049140075a7 */ /* 0x000e24000804017f */
[----:B0-----:R-:W-:Y:S05]  /*8c70*/  @!P2 BRA `(.L_x_14188) ;  /* 0x000001340054a947 */ /* 0x001fea0003800000 */
.L_x_14187:
[----:B------:R-:W-:Y:S05]  /*8c80*/  WARPSYNC.ALL ;  /* 0x0000000000007948 */ /* 0x000fea0003800000 */
[----:B------:R-:W-:-:S05]  /*8c90*/  LOP3.LUT R13, R0, 0x10000, RZ, 0xfc, !PT ;  /* 0x00010000000d7812 */ /* 0x000fca00078efcff */
[----:B------:R-:W-:Y:S01]  /*8ca0*/  IMAD R6, R19, 0x300, R13 ;  /* 0x0000030013067824 */ /* 0x000fe200078e020d */
[----:B------:R-:W-:Y:S01]  /*8cb0*/  LOP3.LUT R4, R36, 0x10000, RZ, 0xfc, !PT ;  /* 0x0001000024047812 */ /* 0x000fe200078efcff */
[----:B------:R-:W-:Y:S01]  /*8cc0*/  IMAD.MOV.U32 R7, RZ, RZ, 0x40000040 ;  /* 0x40000040ff077424 */ /* 0x000fe200078e00ff */
[----:B------:R-:W-:Y:S01]  /*8cd0*/  MOV R5, 0x40000040 ;  /* 0x4000004000057802 */ /* 0x000fe20000000f00 */
[----:B------:R-:W-:Y:S01]  /*8ce0*/  IMAD.MOV.U32 R9, RZ, RZ, 0x40000040 ;  /* 0x40000040ff097424 */ /* 0x000fe200078e00ff */
[----:B------:R-:W-:Y:S01]  /*8cf0*/  R2UR UR6, R6 ;  /* 0x00000000060672ca */ /* 0x000fe200000e0000 */
[----:B------:R-:W-:Y:S01]  /*8d00*/  IMAD.MOV.U32 R11, RZ, RZ, 0x40000040 ;  /* 0x40000040ff0b7424 */ /* 0x000fe200078e00ff */
[----:B------:R-:W-:Y:S01]  /*8d10*/  R2UR UR7, R7 ;  /* 0x00000000070772ca */ /* 0x000fe200000e0000 */
[----:B------:R-:W3:Y:S01]  /*8d20*/  LDL.LU R76, [R1+0x8] ;  /* 0x00000800014c7983 */ /* 0x000ee20000300800 */
[----:B------:R-:W-:Y:S01]  /*8d30*/  R2UR UR4, R4 ;  /* 0x00000000040472ca */ /* 0x000fe200000e0000 */
[----:B-----5:R-:W-:Y:S01]  /*8d40*/  WARPGROUP.ARRIVE ;  /* 0x00000000000079c5 */ /* 0x020fe20000000000 */
[----:B------:R-:W-:Y:S01]  /*8d50*/  R2UR UR5, R5 ;  /* 0x00000000050572ca */ /* 0x000fe200000e0000 */
[----:B------:R-:W-:Y:S01]  /*8d60*/  VIADD R8, R6, 0x2 ;  /* 0x0000000206087836 */ /* 0x000fe20000000000 */
[----:B------:R-:W0:Y:S01]  /*8d70*/  LDC R77, c[0x0][0x448] ;  /* 0x00011200ff4d7b82 */ /* 0x000e220000000800 */
[----:B------:R-:W-:-:S02]  /*8d80*/  VIADD R10, R4, 0x2 ;  /* 0x00000002040a7836 */ /* 0x000fc40000000000 */
[----:B----4-:R-:W-:Y:S02]  /*8d90*/  VIADD R14, R6, 0x4 ;  /* 0x00000004060e7836 */ /* 0x010fe40000000000 */
[----:B------:R-:W-:Y:S02]  /*8da0*/  IMAD.MOV.U32 R15, RZ, RZ, 0x40000040 ;  /* 0x40000040ff0f7424 */ /* 0x000fe400078e00ff */
[----:B------:R-:W-:-:S04]  /*8db0*/  IMAD.MOV.U32 R7, RZ, RZ, 0x40000040 ;  /* 0x40000040ff077424 */ /* 0x000fc800078e00ff */
[----:B------:R-:W-:Y:S01]  /*8dc0*/  HGMMA.64x96x16.F32 R24, gdesc[UR4], RZ, !UPT, gsb0 ;  /* 0x01600000041879f0 */ /* 0x000fe2000c0008ff */
[----:B------:R-:W-:Y:S01]  /*8dd0*/  R2UR UR6, R8 ;  /* 0x00000000080672ca */ /* 0x000fe200000e0000 */
[----:B------:R-:W-:Y:S01]  /*8de0*/  VIADD R8, R4, 0x4 ;  /* 0x0000000404087836 */ /* 0x000fe20000000000 */
[----:B------:R-:W-:Y:S01]  /*8df0*/  R2UR UR7, R9 ;  /* 0x00000000090772ca */ /* 0x000fe200000e0000 */
[----:B------:R-:W-:Y:S01]  /*8e00*/  IMAD.MOV.U32 R9, RZ, RZ, 0x40000040 ;  /* 0x40000040ff097424 */ /* 0x000fe200078e00ff */
[----:B------:R-:W-:Y:S02]  /*8e10*/  R2UR UR4, R10 ;  /* 0x000000000a0472ca */ /* 0x000fe400000e0000 */
[----:B------:R-:W-:Y:S02]  /*8e20*/  R2UR UR5, R11 ;  /* 0x000000000b0572ca */ /* 0x000fe400000e0000 */
[----:B0-----:R-:W-:Y:S02]  /*8e30*/  ISETP.NE.AND P2, PT, R77, 0x1, PT ;  /* 0x000000014d00780c */ /* 0x001fe40003f45270 */
[----:B------:R-:W0:Y:S02]  /*8e40*/  S2R R77, SR_TID.X ;  /* 0x00000000004d7919 */ /* 0x000e240000002100 */
[----:B0-----:R-:W-:-:S04]  /*8e50*/  SHF.R.U32.HI R77, RZ, 0x7, R77 ;  /* 0x00000007ff4d7819 */ /* 0x001fc8000001164d */
[----:B------:R-:W-:Y:S01]  /*8e60*/  IADD3 R177, -R77, 0xb, RZ ;  /* 0x0000000b4db17810 */ /* 0x000fe20007ffe1ff */
[----:B------:R-:W-:Y:S02]  /*8e70*/  WARPGROUP.DEPBAR.LE gsb0, 0x0 ;  /* 0x00008000000079c5 */ /* 0x000fe40000010000 */
[----:B------:R-:W-:-:S06]  /*8e80*/  WARPGROUP.ARRIVE ;  /* 0x00000000000079c5 */ /* 0x000fcc0000000000 */
[----:B------:R-:W-:Y:S01]  /*8e90*/  HGMMA.64x96x16.F32 R24, gdesc[UR4], R24, gsb0 ;  /* 0x01600000041879f0 */ /* 0x000fe20008000818 */
[----:B------:R-:W-:Y:S02]  /*8ea0*/  R2UR UR6, R14 ;  /* 0x000000000e0672ca */ /* 0x000fe400000e0000 */
[----:B------:R-:W-:Y:S01]  /*8eb0*/  R2UR UR7, R15 ;  /* 0x000000000f0772ca */ /* 0x000fe200000e0000 */
[----:B------:R-:W-:Y:S01]  /*8ec0*/  IMAD.MOV.U32 R15, RZ, RZ, 0x40000040 ;  /* 0x40000040ff0f7424 */ /* 0x000fe200078e00ff */
[----:B------:R-:W-:Y:S02]  /*8ed0*/  R2UR UR4, R8 ;  /* 0x00000000080472ca */ /* 0x000fe400000e0000 */
[----:B------:R-:W-:Y:S02]  /*8ee0*/  R2UR UR5, R9 ;  /* 0x00000000090572ca */ /* 0x000fe400000e0000 */
[----:B------:R-:W-:Y:S01]  /*8ef0*/  IADD3 R14, R6, 0x6, RZ ;  /* 0x00000006060e7810 */ /* 0x000fe20007ffe0ff */
[----:B------:R-:W-:Y:S01]  /*8f00*/  VIADD R6, R4, 0x6 ;  /* 0x0000000604067836 */ /* 0x000fe20000000000 */
[----:B------:R-:W-:-:S02]  /*8f10*/  WARPGROUP.DEPBAR.LE gsb0, 0x0 ;  /* 0x00008000000079c5 */ /* 0x000fc40000010000 */
[----:B------:R-:W-:-:S07]  /*8f20*/  WARPGROUP.ARRIVE ;  /* 0x00000000000079c5 */ /* 0x000fce0000000000 */
[----:B------:R-:W-:Y:S01]  /*8f30*/  HGMMA.64x96x16.F32 R24, gdesc[UR4], R24, gsb0 ;  /* 0x01600000041879f0 */ /* 0x000fe20008000818 */
[----:B------:R-:W-:Y:S02]  /*8f40*/  R2UR UR6, R14 ;  /* 0x000000000e0672ca */ /* 0x000fe400000e0000 */
[----:B------:R-:W-:Y:S01]  /*8f50*/  R2UR UR7, R15 ;  /* 0x000000000f0772ca */ /* 0x000fe200000e0000 */
[----:B------:R-:W-:Y:S01]  /*8f60*/  IMAD.IADD R15, R214, 0x1, R206 ;  /* 0x00000001d60f7824 */ /* 0x000fe200078e02ce */
[----:B------:R-:W-:Y:S02]  /*8f70*/  R2UR UR4, R6 ;  /* 0x00000000060472ca */ /* 0x000fe400000e0000 */
[----:B------:R-:W-:Y:S02]  /*8f80*/  R2UR UR5, R7 ;  /* 0x00000000070572ca */ /* 0x000fe400000e0000 */
[----:B---3--:R-:W-:-:S04]  /*8f90*/  LOP3.LUT R76, R76, 0xfff7ffff, RZ, 0xc0, !PT ;  /* 0xfff7ffff4c4c7812 */ /* 0x008fc800078ec0ff */
[----:B------:R-:W-:-:S05]  /*8fa0*/  @P2 LOP3.LUT R76, R76, 0x80000, RZ, 0xfc, !PT ;  /* 0x000800004c4c2812 */ /* 0x000fca00078efcff */
[----:B------:R-:W-:Y:S01]  /*8fb0*/  STL [R1+0x8], R76 ;  /* 0x0000084c01007387 */ /* 0x000fe20000100800 */
[----:B------:R-:W-:Y:S02]  /*8fc0*/  WARPGROUP.DEPBAR.LE gsb0, 0x0 ;  /* 0x00008000000079c5 */ /* 0x000fe40000010000 */
[----:B------:R-:W-:-:S06]  /*8fd0*/  WARPGROUP.ARRIVE ;  /* 0x00000000000079c5 */ /* 0x000fcc0000000000 */
[----:B------:R-:W-:Y:S01]  /*8fe0*/  HGMMA.64x96x16.F32 R24, gdesc[UR4], R24, gsb0 ;  /* 0x01600000041879f0 */ /* 0x000fe20008000818 */
[----:B------:R-:W-:Y:S02]  /*8ff0*/  ULDC UR4, c[0x0][0x9d8] ;  /* 0x0002760000047ab9 */ /* 0x000fe40000000800 */
[----:B------:R-:W-:Y:S02]  /*9000*/  WARPGROUP.DEPBAR.LE gsb0, 0x0 ;  /* 0x00008000000079c5 */ /* 0x000fe40000010000 */
[----:B------:R-:W-:Y:S01]  /*9010*/  FMUL.FTZ R14, R36, UR4 ;  /* 0x00000004240e7c20 */ /* 0x000fe20008410000 */
[----:B------:R-:W-:Y:S01]  /*9020*/  FMUL.FTZ R75, R28, UR4 ;  /* 0x000000041c4b7c20 */ /* 0x000fe20008410000 */
[----:B------:R-:W0:Y:S01]  /*9030*/  @P2 LDC R36, c[0x0][0x44c] ;  /* 0x00011300ff242b82 */ /* 0x000e220000000800 */
[----:B------:R-:W-:Y:S01]  /*9040*/  FMUL.FTZ R28, R29, UR4 ;  /* 0x000000041d1c7c20 */ /* 0x000fe20008410000 */
[----:B------:R-:W-:Y:S01]  /*9050*/  FMUL.FTZ R26, R26, UR4 ;  /* 0x000000041a1a7c20 */ /* 0x000fe20008410000 */
[----:B------:R-:W-:Y:S01]  /*9060*/  FMUL.FTZ R27, R27, UR4 ;  /* 0x000000041b1b7c20 */ /* 0x000fe20008410000 */
[----:B------:R-:W-:Y:S01]  /*9070*/  FMUL.FTZ R74, R25, UR4 ;  /* 0x00000004194a7c20 */ /* 0x000fe20008410000 */
[----:B------:R-:W-:Y:S01]  /*9080*/  FMUL.FTZ R25, R32, UR4 ;  /* 0x0000000420197c20 */ /* 0x000fe20008410000 */
[----:B------:R-:W3:Y:S01]  /*9090*/  MUFU.TANH R92, R26 ;  /* 0x0000001a005c7308 */ /* 0x000ee20000002400 */
[----:B------:R-:W-:Y:S01]  /*90a0*/  FMUL.FTZ R30, R30, UR4 ;  /* 0x000000041e1e7c20 */ /* 0x000fe20008410000 */
[----:B------:R-:W4:Y:S01]  /*90b0*/  @P2 LDC R29, c[0x0][0x450] ;  /* 0x00011400ff1d2b82 */ /* 0x000f220000000800 */
        /* <DEDUP_REMOVED lines=14> */
[----:B-1----:R-:W-:-:S02]  /*91a0*/  IMAD.MOV.U32 R27, RZ, RZ, R15 ;  /* 0x000000ffff1b7224 */ /* 0x002fc400078e000f */
[----:B------:R-:W-:Y:S01]  /*91b0*/  FMUL.FTZ R55, R55, UR4 ;  /* 0x0000000437377c20 */ /* 0x000fe20008410000 */
[----:B0-----:R-:W-:-:S04]  /*91c0*/  @P2 IMAD.HI.U32 R26, R15, R36, RZ ;  /* 0x000000240f1a2227 */ /* 0x001fc800078e00ff */
[----:B------:R-:W-:Y:S01]  /*91d0*/  FMUL.FTZ R0, R37, UR4 ;  /* 0x0000000425007c20 */ /* 0x000fe20008410000 */
[----:B------:R-:W-:Y:S01]  /*91e0*/  FMUL.FTZ R72, R24, UR4 ;  /* 0x0000000418487c20 */ /* 0x000fe20008410000 */
[----:B------:R-:W-:Y:S01]  /*91f0*/  FMUL.FTZ R24, R33, UR4 ;  /* 0x0000000421187c20 */ /* 0x000fe20008410000 */
[----:B------:R-:W-:Y:S01]  /*9200*/  IMAD R15, R180, -0x60, R209 ;  /* 0xffffffa0b40f7824 */ /* 0x000fe200078e02d1 */
[----:B------:R2:W0:Y:S01]  /*9210*/  MUFU.TANH R88, R31 ;  /* 0x0000001f00587308 */ /* 0x0004220000002400 */
[----:B------:R-:W-:Y:S01]  /*9220*/  FMUL.FTZ R58, R58, UR4 ;  /* 0x000000043a3a7c20 */ /* 0x000fe20008410000 */
[----:B----4-:R-:W-:Y:S01]  /*9230*/  @P2 SHF.R.U32.HI R27, RZ, R29, R26 ;  /* 0x0000001dff1b2219 */ /* 0x010fe2000001161a */
[----:B------:R-:W-:Y:S02]  /*9240*/  VIADD R26, R15, 0x60 ;  /* 0x000000600f1a7836 */ /* 0x000fe40000000000 */
[----:B------:R-:W-:Y:S01]  /*9250*/  FMUL.FTZ R59, R59, UR4 ;  /* 0x000000043b3b7c20 */ /* 0x000fe20008410000 */
[----:B------:R-:W-:Y:S01]  /*9260*/  FMUL.FTZ R62, R62, UR4 ;  /* 0x000000043e3e7c20 */ /* 0x000fe20008410000 */
[----:B------:R-:W-:Y:S01]  /*9270*/  FMUL.FTZ R63, R63, UR4 ;  /* 0x000000043f3f7c20 */ /* 0x000fe20008410000 */
[----:B---3--:R-:W1:Y:S01]  /*9280*/  SHFL.IDX PT, R30, R27, 0x1, 0x1c1f ;  /* 0x003c1f001b1e7f89 */ /* 0x008e6200000e0000 */
[----:B------:R-:W-:Y:S01]  /*9290*/  IMAD R90, R215, -0x2, R26 ;  /* 0xfffffffed75a7824 */ /* 0x000fe200078e021a */
[----:B------:R-:W3:Y:S01]  /*92a0*/  MUFU.TANH R34, R34 ;  /* 0x0000002200227308 */ /* 0x000ee20000002400 */
[----:B------:R-:W-:Y:S01]  /*92b0*/  FMUL.FTZ R67, R67, UR4 ;  /* 0x0000000443437c20 */ /* 0x000fe20008410000 */
[----:B------:R-:W-:Y:S01]  /*92c0*/  FMUL.FTZ R12, R40, UR4 ;  /* 0x00000004280c7c20 */ /* 0x000fe20008410000 */
[----:B------:R-:W-:Y:S01]  /*92d0*/  FMUL.FTZ R70, R70, UR4 ;  /* 0x0000000446467c20 */ /* 0x000fe20008410000 */
[--C-:B------:R-:W-:Y:S01]  /*92e0*/  IADD3 R29, -R207, 0x1, R90.reuse ;  /* 0x00000001cf1d7810 */ /* 0x100fe20007ffe15a */
[----:B------:R-:W-:Y:S01]  /*92f0*/  FMUL.FTZ R71, R71, UR4 ;  /* 0x0000000447477c20 */ /* 0x000fe20008410000 */
[----:B------:R-:W-:Y:S01]  /*9300*/  FMUL.FTZ R44, R44, UR4 ;  /* 0x000000042c2c7c20 */ /* 0x000fe20008410000 */
[----:B------:R-:W4:Y:S01]  /*9310*/  SHFL.IDX PT, R27, R27, RZ, 0x1c1f ;  /* 0x001c1fff1b1b7589 */ /* 0x000f2200000e0000 */
        /* <DEDUP_REMOVED lines=14> */
[----:B-1----:R-:W-:Y:S01]  /*9400*/  VIADDMNMX R30, R30, R29, R90, PT ;  /* 0x0000001d1e1e7246 */ /* 0x002fe2000380015a */
[----:B------:R-:W-:Y:S01]  /*9410*/  FMUL.FTZ R68, R68, UR4 ;  /* 0x0000000444447c20 */ /* 0x000fe20008410000 */
[----:B------:R-:W1:Y:S01]  /*9420*/  MUFU.TANH R39, R39 ;  /* 0x0000002700277308 */ /* 0x000e620000002400 */
[----:B------:R-:W-:Y:S01]  /*9430*/  FMUL.FTZ R69, R69, UR4 ;  /* 0x0000000445457c20 */ /* 0x000fe20008410000 */
[----:B------:R-:W-:-:S02]  /*9440*/  ISETP.GT.AND P3, PT, R30, RZ, PT ;  /* 0x000000ff1e00720c */ /* 0x000fc40003f64270 */
[C---:B------:R-:W-:Y:S02]  /*9450*/  ISETP.GT.AND P4, PT, R30.reuse, 0x1, PT ;  /* 0x000000011e00780c */ /* 0x040fe40003f84270 */
[----:B------:R-:W-:Y:S02]  /*9460*/  ISETP.GT.AND P2, PT, R30, 0x8, PT ;  /* 0x000000081e00780c */ /* 0x000fe40003f44270 */
[----:B------:R-:W-:Y:S01]  /*9470*/  FSEL R92, R92, -INF , P3 ;  /* 0xff8000005c5c7808 */ /* 0x000fe20001800000 */
[----:B------:R-:W1:Y:S01]  /*9480*/  MUFU.TANH R42, R42 ;  /* 0x0000002a002a7308 */ /* 0x000e620000002400 */
[----:B--2---:R-:W-:Y:S02]  /*9490*/  FSEL R31, R32, -INF , P4 ;  /* 0xff800000201f7808 */ /* 0x004fe40002000000 */
[----:B------:R-:W-:Y:S02]  /*94a0*/  ISETP.GT.AND P3, PT, R30, 0x9, PT ;  /* 0x000000091e00780c */ /* 0x000fe40003f64270 */
[----:B------:R-:W-:-:S02]  /*94b0*/  FSEL R94, R94, -INF , P2 ;  /* 0xff8000005e5e7808 */ /* 0x000fc40001000000 */
[----:B------:R-:W-:Y:S01]  /*94c0*/  FMNMX.FTZ R15, R92, R31, !PT ;  /* 0x0000001f5c0f7209 */ /* 0x000fe20007810000 */
[----:B------:R-:W2:Y:S01]  /*94d0*/  MUFU.TANH R43, R43 ;  /* 0x0000002b002b7308 */ /* 0x000ea20000002400 */
[----:B------:R-:W-:Y:S02]  /*94e0*/  ISETP.GT.AND P2, PT, R30, 0x10, PT ;  /* 0x000000101e00780c */ /* 0x000fe40003f44270 */
[----:B0-----:R-:W-:Y:S02]  /*94f0*/  FSEL R88, R88, -INF , P3 ;  /* 0xff80000058587808 */ /* 0x001fe40001800000 */
[----:B------:R-:W-:Y:S02]  /*9500*/  FMNMX.FTZ R15, R94, R15, !PT ;  /* 0x0000000f5e0f7209 */ /* 0x000fe40007810000 */
[----:B------:R-:W-:Y:S01]  /*9510*/  ISETP.GT.AND P3, PT, R30, 0x11, PT ;  /* 0x000000111e00780c */ /* 0x000fe20003f64270 */
[----:B------:R-:W0:Y:S01]  /*9520*/  MUFU.TANH R46, R46 ;  /* 0x0000002e002e7308 */ /* 0x000e220000002400 */
[----:B---3--:R-:W-:-:S02]  /*9530*/  FSEL R86, R34, -INF , P2 ;  /* 0xff80000022567808 */ /* 0x008fc40001000000 */
[----:B------:R-:W-:Y:S02]  /*9540*/  FMNMX.FTZ R15, R88, R15, !PT ;  /* 0x0000000f580f7209 */ /* 0x000fe40007810000 */
[----:B------:R-:W-:Y:S02]  /*9550*/  ISETP.GT.AND P2, PT, R30, 0x18, PT ;  /* 0x000000181e00780c */ /* 0x000fe40003f44270 */
[----:B------:R-:W-:Y:S01]  /*9560*/  FSEL R84, R35, -INF , P3 ;  /* 0xff80000023547808 */ /* 0x000fe20001800000 */
[----:B------:R-:W3:Y:S01]  /*9570*/  MUFU.TANH R47, R47 ;  /* 0x0000002f002f7308 */ /* 0x000ee20000002400 */
[----:B------:R-:W-:Y:S02]  /*9580*/  FMNMX.FTZ R15, R86, R15, !PT ;  /* 0x0000000f560f7209 */ /* 0x000fe40007810000 */
[----:B------:R-:W-:Y:S02]  /*9590*/  ISETP.GT.AND P3, PT, R30, 0x19, PT ;  /* 0x000000191e00780c */ /* 0x000fe40003f64270 */
[----:B----4-:R-:W-:-:S02]  /*95a0*/  FSEL R82, R38, -INF , P2 ;  /* 0xff80000026527808 */ /* 0x010fc40001000000 */
[----:B------:R-:W-:Y:S01]  /*95b0*/  FMNMX.FTZ R15, R84, R15, !PT ;  /* 0x0000000f540f7209 */ /* 0x000fe20007810000 */
[----:B------:R0:W-:Y:S01]  /*95c0*/  MUFU.TANH R36, R50 ;  /* 0x0000003200247308 */ /* 0x0001e20000002400 */
[----:B------:R-:W-:Y:S02]  /*95d0*/  ISETP.GT.AND P2, PT, R30, 0x20, PT ;  /* 0x000000201e00780c */ /* 0x000fe40003f44270 */
[----:B-1----:R-:W-:Y:S02]  /*95e0*/  FSEL R26, R39, -INF , P3 ;  /* 0xff800000271a7808 */ /* 0x002fe40001800000 */
[----:B------:R-:W-:Y:S02]  /*95f0*/  FMNMX.FTZ R15, R82, R15, !PT ;  /* 0x0000000f520f7209 */ /* 0x000fe40007810000 */
[----:B------:R-:W-:Y:S01]  /*9600*/  ISETP.GT.AND P3, PT, R30, 0x21, PT ;  /* 0x000000211e00780c */ /* 0x000fe20003f64270 */
[----:B------:R-:W1:Y:S01]  /*9610*/  MUFU.TANH R51, R51 ;  /* 0x0000003300337308 */ /* 0x000e620000002400 */
[----:B------:R-:W-:-:S02]  /*9620*/  FSEL R80, R42, -INF , P2 ;  /* 0xff8000002a507808 */ /* 0x000fc40001000000 */
[----:B------:R-:W-:Y:S02]  /*9630*/  FMNMX.FTZ R15, R26, R15, !PT ;  /* 0x0000000f1a0f7209 */ /* 0x000fe40007810000 */
[----:B------:R-:W-:Y:S02]  /*9640*/  ISETP.GT.AND P2, PT, R30, 0x28, PT ;  /* 0x000000281e00780c */ /* 0x000fe40003f44270 */
[----:B--2---:R-:W-:Y:S01]  /*9650*/  FSEL R78, R43, -INF , P3 ;  /* 0xff8000002b4e7808 */ /* 0x004fe20001800000 */
[----:B------:R3:W-:Y:S01]  /*9660*/  MUFU.TANH R37, R54 ;  /* 0x0000003600257308 */ /* 0x0007e20000002400 */
[----:B------:R-:W-:Y:S02]  /*9670*/  FMNMX.FTZ R15, R80, R15, !PT ;  /* 0x0000000f500f7209 */ /* 0x000fe40007810000 */
[----:B------:R-:W-:Y:S02]  /*9680*/  ISETP.GT.AND P3, PT, R30, 0x29, PT ;  /* 0x000000291e00780c */ /* 0x000fe40003f64270 */
[----:B0-----:R-:W-:-:S02]  /*9690*/  FSEL R50, R46, -INF , P2 ;  /* 0xff8000002e327808 */ /* 0x001fc40001000000 */
[----:B------:R-:W-:Y:S01]  /*96a0*/  FMNMX.FTZ R15, R78, R15, !PT ;  /* 0x0000000f4e0f7209 */ /* 0x000fe20007810000 */
[----:B------:R-:W0:Y:S01]  /*96b0*/  MUFU.TANH R55, R55 ;  /* 0x0000003700377308 */ /* 0x000e220000002400 */
[----:B------:R-:W-:Y:S02]  /*96c0*/  ISETP.GT.AND P2, PT, R30, 0x30, PT ;  /* 0x000000301e00780c */ /* 0x000fe40003f44270 */
[----:B---3--:R-:W-:Y:S02]  /*96d0*/  FSEL R54, R47, -INF , P3 ;  /* 0xff8000002f367808 */ /* 0x008fe40001800000 */
[----:B------:R-:W-:Y:S01]  /*96e0*/  FMNMX.FTZ R33, R50, R15, !PT ;  /* 0x0000000f32217209 */ /* 0x000fe20007810000 */
[----:B------:R-:W-:Y:S01]  /*96f0*/  FMUL.FTZ R15, R66, UR4 ;  /* 0x00000004420f7c20 */ /* 0x000fe20008410000 */
[----:B------:R-:W-:Y:S01]  /*9700*/  ISETP.GT.AND P3, PT, R30, 0x31, PT ;  /* 0x000000311e00780c */ /* 0x000fe20003f64270 */
[----:B------:R2:W3:Y:S01]  /*9710*/  MUFU.TANH R32, R58 ;  /* 0x0000003a00207308 */ /* 0x0004e20000002400 */
[----:B------:R-:W-:Y:S01]  /*9720*/  FMNMX.FTZ R33, R54, R33, !PT ;  /* 0x0000002136217209 */ /* 0x000fe20007810000 */
[----:B------:R-:W-:Y:S01]  /*9730*/  ULDC UR4, c[0x0][0x988] ;  /* 0x0002620000047ab9 */ /* 0x000fe20000000800 */
[----:B-1----:R-:W-:-:S02]  /*9740*/  FSEL R76, R51, -INF , P3 ;  /* 0xff800000334c7808 */ /* 0x002fc40001800000 */
[----:B------:R-:W-:Y:S02]  /*9750*/  ISETP.GT.AND P3, PT, R30, 0x39, PT ;  /* 0x000000391e00780c */ /* 0x000fe40003f64270 */
[----:B------:R-:W-:Y:S01]  /*9760*/  VIADDMNMX R27, R27, R29, R90, PT ;  /* 0x0000001d1b1b7246 */ /* 0x000fe2000380015a */
[----:B------:R-:W1:Y:S01]  /*9770*/  MUFU.TANH R59, R59 ;  /* 0x0000003b003b7308 */ /* 0x000e620000002400 */
[----:B--2---:R-:W-:Y:S02]  /*9780*/  FSEL R58, R36, -INF , P2 ;  /* 0xff800000243a7808 */ /* 0x004fe40001000000 */
[----:B------:R-:W-:Y:S02]  /*9790*/  ISETP.GT.AND P2, PT, R30, 0x38, PT ;  /* 0x000000381e00780c */ /* 0x000fe40003f44270 */
[----:B------:R-:W-:Y:S02]  /*97a0*/  FMNMX.FTZ R33, R58, R33, !PT ;  /* 0x000000213a217209 */ /* 0x000fe40007810000 */
[----:B0-----:R-:W-:Y:S01]  /*97b0*/  FSEL R66, R55, -INF , P3 ;  /* 0xff80000037427808 */ /* 0x001fe20001800000 */
[----:B------:R0:W2:Y:S01]  /*97c0*/  MUFU.TANH R38, R62 ;  /* 0x0000003e00267308 */ /* 0x0000a20000002400 */
[----:B------:R-:W-:-:S02]  /*97d0*/  FMNMX.FTZ R33, R76, R33, !PT ;  /* 0x000000214c217209 */ /* 0x000fc40007810000 */
[----:B------:R-:W-:Y:S02]  /*97e0*/  ISETP.GT.AND P3, PT, R30, 0x41, PT ;  /* 0x000000411e00780c */ /* 0x000fe40003f64270 */
[----:B------:R-:W-:-:S03]  /*97f0*/  ISETP.GT.AND P4, PT, R27, 0x8, PT ;  /* 0x000000081b00780c */ /* 0x000fc60003f84270 */
[----:B------:R-:W4:Y:S01]  /*9800*/  MUFU.TANH R42, R63 ;  /* 0x0000003f002a7308 */ /* 0x000f220000002400 */
[----:B0-----:R-:W-:Y:S02]  /*9810*/  FSEL R62, R37, -INF , P2 ;  /* 0xff800000253e7808 */ /* 0x001fe40001000000 */
[----:B------:R-:W-:Y:S02]  /*9820*/  ISETP.GT.AND P2, PT, R30, 0x40, PT ;  /* 0x000000401e00780c */ /* 0x000fe40003f44270 */
[----:B------:R-:W-:Y:S02]  /*9830*/  FMNMX.FTZ R33, R62, R33, !PT ;  /* 0x000000213e217209 */ /* 0x000fe40007810000 */
[----:B---3--:R-:W-:Y:S01]  /*9840*/  FSEL R46, R32, -INF , P2 ;  /* 0xff800000202e7808 */ /* 0x008fe20001000000 */
[----:B------:R-:W0:Y:S01]  /*9850*/  MUFU.TANH R15, R15 ;  /* 0x0000000f000f7308 */ /* 0x000e220000002400 */
[----:B------:R-:W-:Y:S02]  /*9860*/  FMNMX.FTZ R33, R66, R33, !PT ;  /* 0x0000002142217209 */ /* 0x000fe40007810000 */
[----:B------:R-:W-:-:S02]  /*9870*/  ISETP.GT.AND P2, PT, R30, 0x48, PT ;  /* 0x000000481e00780c */ /* 0x000fc40003f44270 */
[----:B-1----:R-:W-:Y:S02]  /*9880*/  FSEL R32, R59, -INF , P3 ;  /* 0xff8000003b207808 */ /* 0x002fe40001800000 */
[----:B------:R-:W-:Y:S01]  /*9890*/  FMNMX.FTZ R33, R46, R33, !PT ;  /* 0x000000212e217209 */ /* 0x000fe20007810000 */
[----:B------:R-:W1:Y:S01]  /*98a0*/  MUFU.TANH R40, R67 ;  /* 0x0000004300287308 */ /* 0x000e620000002400 */
[----:B------:R-:W-:Y:S02]  /*98b0*/  ISETP.GT.AND P3, PT, R30, 0x49, PT ;  /* 0x000000491e00780c */ /* 0x000fe40003f64270 */
[----:B--2---:R-:W-:Y:S02]  /*98c0*/  FSEL R38, R38, -INF , P2 ;  /* 0xff80000026267808 */ /* 0x004fe40001000000 */
[----:B------:R-:W-:Y:S02]  /*98d0*/  FMNMX.FTZ R33, R32, R33, !PT ;  /* 0x0000002120217209 */ /* 0x000fe40007810000 */
[----:B------:R-:W-:Y:S01]  /*98e0*/  ISETP.GT.AND P2, PT, R30, 0x50, PT ;  /* 0x000000501e00780c */ /* 0x000fe20003f44270 */
[----:B------:R-:W2:Y:S01]  /*98f0*/  MUFU.TANH R36, R70 ;  /* 0x0000004600247308 */ /* 0x000ea20000002400 */
[----:B----4-:R-:W-:-:S02]  /*9900*/  FSEL R42, R42, -INF , P3 ;  /* 0xff8000002a2a7808 */ /* 0x010fc40001800000 */
[----:B------:R-:W-:Y:S02]  /*9910*/  FMNMX.FTZ R33, R38, R33, !PT ;  /* 0x0000002126217209 */ /* 0x000fe40007810000 */
[----:B------:R-:W-:Y:S02]  /*9920*/  ISETP.GT.AND P3, PT, R30, 0x51, PT ;  /* 0x000000511e00780c */ /* 0x000fe40003f64270 */
[----:B0-----:R-:W-:Y:S01]  /*9930*/  FSEL R34, R15, -INF , P2 ;  /* 0xff8000000f227808 */ /* 0x001fe20001000000 */
[----:B------:R-:W0:Y:S01]  /*9940*/  MUFU.TANH R71, R71 ;  /* 0x0000004700477308 */ /* 0x000e220000002400 */
[----:B------:R-:W-:Y:S02]  /*9950*/  FMNMX.FTZ R33, R42, R33, !PT ;  /* 0x000000212a217209 */ /* 0x000fe40007810000 */
[----:B------:R-:W-:Y:S02]  /*9960*/  ISETP.GT.AND P2, PT, R30, 0x58, PT ;  /* 0x000000581e00780c */ /* 0x000fe40003f44270 */
[----:B-1----:R-:W-:-:S02]  /*9970*/  FSEL R40, R40, -INF , P3 ;  /* 0xff80000028287808 */ /* 0x002fc40001800000 */
[----:B------:R-:W-:Y:S01]  /*9980*/  FMNMX.FTZ R33, R34, R33, !PT ;  /* 0x0000002122217209 */ /* 0x000fe20007810000 */
[----:B------:R1:W-:Y:S01]  /*9990*/  MUFU.TANH R70, R44 ;  /* 0x0000002c00467308 */ /* 0x0003e20000002400 */
[----:B------:R-:W-:Y:S02]  /*99a0*/  ISETP.GT.AND P3, PT, R30, 0x59, PT ;  /* 0x000000591e00780c */ /* 0x000fe40003f64270 */
[----:B--2---:R-:W-:Y:S02]  /*99b0*/  FSEL R36, R36, -INF , P2 ;  /* 0xff80000024247808 */ /* 0x004fe40001000000 */
[----:B------:R-:W-:Y:S02]  /*99c0*/  FMNMX.FTZ R33, R40, R33, !PT ;  /* 0x0000002128217209 */ /* 0x000fe40007810000 */
[----:B------:R-:W-:Y:S01]  /*99d0*/  ISETP.GT.AND P2, PT, R27, RZ, PT ;  /* 0x000000ff1b00720c */ /* 0x000fe20003f44270 */
[----:B------:R-:W2:Y:S01]  /*99e0*/  MUFU.TANH R72, R72 ;  /* 0x0000004800487308 */ /* 0x000ea20000002400 */
[----:B0-----:R-:W-:-:S02]  /*99f0*/  FSEL R30, R71, -INF , P3 ;  /* 0xff800000471e7808 */ /* 0x001fc40001800000 */
[----:B------:R-:W-:Y:S02]  /*9a00*/  FMNMX.FTZ R33, R36, R33, !PT ;  /* 0x0000002124217209 */ /* 0x000fe40007810000 */
[----:B------:R-:W-:Y:S02]  /*9a10*/  ISETP.GT.AND P3, PT, R27, 0x1, PT ;  /* 0x000000011b00780c */ /* 0x000fe40003f64270 */
[----:B------:R-:W-:Y:S01]  /*9a20*/  FMNMX.FTZ R33, R30, R33, !PT ;  /* 0x000000211e217209 */ /* 0x000fe20007810000 */
[----:B------:R-:W0:Y:S04]  /*9a30*/  MUFU.TANH R74, R74 ;  /* 0x0000004a004a7308 */ /* 0x000e280000002400 */
[----:B-1----:R-:W1:Y:S04]  /*9a40*/  SHFL.BFLY PT, R44, R33, 0x2, 0x1f ;  /* 0x0c401f00212c7f89 */ /* 0x002e6800000e0000 */
[----:B------:R-:W-:Y:S01]  /*9a50*/  MUFU.TANH R75, R75 ;  /* 0x0000004b004b7308 */ /* 0x000fe20000002400 */
[----:B--2---:R-:W-:-:S02]  /*9a60*/  FSEL R72, R72, -INF , P2 ;  /* 0xff80000048487808 */ /* 0x004fc40001000000 */
[----:B------:R-:W-:-:S05]  /*9a70*/  ISETP.GT.AND P2, PT, R27, 0x9, PT ;  /* 0x000000091b00780c */ /* 0x000fca0003f44270 */
[----:B------:R-:W2:Y:S01]  /*9a80*/  MUFU.TANH R28, R28 ;  /* 0x0000001c001c7308 */ /* 0x000ea20000002400 */
[----:B0-----:R-:W-:Y:S02]  /*9a90*/  FSEL R74, R74, -INF , P3 ;  /* 0xff8000004a4a7808 */ /* 0x001fe40001800000 */
[----:B------:R-:W-:Y:S02]  /*9aa0*/  ISETP.GT.AND P3, PT, R27, 0x10, PT ;  /* 0x000000101b00780c */ /* 0x000fe40003f64270 */
[----:B------:R-:W-:-:S03]  /*9ab0*/  FMNMX.FTZ R29, R72, R74, !PT ;  /* 0x0000004a481d7209 */ /* 0x000fc60007810000 */
[----:B------:R-:W0:Y:S01]  /*9ac0*/  MUFU.TANH R25, R25 ;  /* 0x0000001900197308 */ /* 0x000e220000002400 */
[----:B-1----:R-:W-:-:S07]  /*9ad0*/  FMNMX.FTZ R44, R33, R44, !PT ;  /* 0x0000002c212c7209 */ /* 0x002fce0007810000 */
[----:B------:R-:W1:Y:S01]  /*9ae0*/  MUFU.TANH R24, R24 ;  /* 0x0000001800187308 */ /* 0x000e620000002400 */
[----:B------:R-:W3:Y:S01]  /*9af0*/  SHFL.BFLY PT, R15, R44, 0x1, 0x1f ;  /* 0x0c201f002c0f7f89 */ /* 0x000ee200000e0000 */
[----:B--2---:R-:W-:Y:S02]  /*9b00*/  FSEL R28, R28, -INF , P2 ;  /* 0xff8000001c1c7808 */ /* 0x004fe40001000000 */
[----:B------:R-:W-:-:S04]  /*9b10*/  ISETP.GT.AND P2, PT, R27, 0x11, PT ;  /* 0x000000111b00780c */ /* 0x000fc80003f44270 */
[----:B------:R-:W2:Y:S08]  /*9b20*/  MUFU.TANH R14, R14 ;  /* 0x0000000e000e7308 */ /* 0x000eb00000002400 */
[----:B------:R-:W4:Y:S08]  /*9b30*/  MUFU.TANH R0, R0 ;  /* 0x0000000000007308 */ /* 0x000f300000002400 */
[----:B------:R-:W4:Y:S01]  /*9b40*/  MUFU.TANH R12, R12 ;  /* 0x0000000c000c7308 */ /* 0x000f220000002400 */
[----:B---3--:R-:W-:Y:S01]  /*9b50*/  FMNMX.FTZ R176, R44, R15, !PT ;  /* 0x0000000f2cb07209 */ /* 0x008fe20007810000 */
[----:B------:R-:W-:Y:S01]  /*9b60*/  IMAD.U32 R15, RZ, RZ, UR4 ;  /* 0x00000004ff0f7e24 */ /* 0x000fe2000f8e00ff */
[----:B------:R-:W-:-:S02]  /*9b70*/  FSEL R44, R75, -INF , P4 ;  /* 0xff8000004b2c7808 */ /* 0x000fc40002000000 */
[C---:B------:R-:W-:Y:S01]  /*9b80*/  FSETP.NEU.FTZ.AND P4, PT, R176.reuse, -INF , PT ;  /* 0xff800000b000780b */ /* 0x040fe20003f9d000 */
[----:B------:R-:W-:Y:S01]  /*9b90*/  FMUL.FTZ R33, R176, R15 ;  /* 0x0000000fb0217220 */ /* 0x000fe20000410000 */
[----:B------:R-:W-:Y:S01]  /*9ba0*/  FMNMX.FTZ R29, R44, R29, !PT ;  /* 0x0000001d2c1d7209 */ /* 0x000fe20007810000 */
[----:B------:R0:W3:Y:S03]  /*9bb0*/  MUFU.TANH R35, R48 ;  /* 0x0000003000237308 */ /* 0x0000e60000002400 */
[----:B------:R-:W-:Y:S02]  /*9bc0*/  FMNMX.FTZ R29, R28, R29, !PT ;  /* 0x0000001d1c1d7209 */ /* 0x000fe40007810000 */
[----:B------:R-:W-:-:S03]  /*9bd0*/  FSEL R33, R33, RZ, P4 ;  /* 0x000000ff21217208 */ /* 0x000fc60002000000 */
[----:B------:R-:W3:Y:S01]  /*9be0*/  MUFU.TANH R3, R3 ;  /* 0x0000000300037308 */ /* 0x000ee20000002400 */
[----:B0-----:R-:W-:Y:S01]  /*9bf0*/  FSEL R48, R25, -INF , P3 ;  /* 0xff80000019307808 */ /* 0x001fe20001800000 */
[-CC-:B------:R-:W-:Y:S01]  /*9c00*/  FFMA.FTZ R157, R86, R15.reuse, -R33.reuse ;  /* 0x0000000f569d7223 */ /* 0x180fe20000010821 */
[----:B------:R-:W-:Y:S01]  /*9c10*/  ISETP.GT.AND P3, PT, R27, 0x18, PT ;  /* 0x000000181b00780c */ /* 0x000fe20003f64270 */
[--C-:B------:R-:W-:Y:S01]  /*9c20*/  FFMA.FTZ R153, R92, R15, -R33.reuse ;  /* 0x0000000f5c997223 */ /* 0x100fe20000010821 */
[----:B------:R-:W-:Y:S01]  /*9c30*/  FMNMX.FTZ R29, R48, R29, !PT ;  /* 0x0000001d301d7209 */ /* 0x000fe20007810000 */
[-CC-:B------:R-:W-:Y:S01]  /*9c40*/  FFMA.FTZ R155, R94, R15.reuse, -R33.reuse ;  /* 0x0000000f5e9b7223 */ /* 0x180fe20000010821 */
[-CC-:B------:R-:W-:Y:S01]  /*9c50*/  FFMA.FTZ R159, R82, R15.reuse, -R33.reuse ;  /* 0x0000000f529f7223 */ /* 0x180fe20000010821 */
[----:B------:R1:W-:Y:S01]  /*9c60*/  MUFU.TANH R37, R52 ;  /* 0x0000003400257308 */ /* 0x0003e20000002400 */
[-CC-:B------:R-:W-:Y:S01]  /*9c70*/  FFMA.FTZ R161, R80, R15.reuse, -R33.reuse ;  /* 0x0000000f50a17223 */ /* 0x180fe20000010821 */
[-CC-:B------:R-:W-:Y:S01]  /*9c80*/  FFMA.FTZ R31, R31, R15.reuse, -R33.reuse ;  /* 0x0000000f1f1f7223 */ /* 0x180fe20000010821 */
[-CC-:B------:R-:W-:Y:S01]  /*9c90*/  FFMA.FTZ R26, R26, R15.reuse, -R33.reuse ;  /* 0x0000000f1a1a7223 */ /* 0x180fe20000010821 */
[-CC-:B------:R-:W-:Y:S01]  /*9ca0*/  FFMA.FTZ R30, R30, R15.reuse, -R33.reuse ;  /* 0x0000000f1e1e7223 */ /* 0x180fe20000010821 */
[-CC-:B------:R-:W-:Y:S01]  /*9cb0*/  FFMA.FTZ R50, R50, R15.reuse, -R33.reuse ;  /* 0x0000000f32327223 */ /* 0x180fe20000010821 */
[-CC-:B------:R-:W-:Y:S01]  /*9cc0*/  FFMA.FTZ R54, R54, R15.reuse, -R33.reuse ;  /* 0x0000000f36367223 */ /* 0x180fe20000010821 */
[-CC-:B------:R-:W-:Y:S01]  /*9cd0*/  FFMA.FTZ R58, R58, R15.reuse, -R33.reuse ;  /* 0x0000000f3a3a7223 */ /* 0x180fe20000010821 */
[----:B------:R2:W-:Y:S01]  /*9ce0*/  MUFU.TANH R39, R56 ;  /* 0x0000003800277308 */ /* 0x0005e20000002400 */
[----:B-1----:R-:W-:Y:S01]  /*9cf0*/  FSEL R52, R24, -INF , P2 ;  /* 0xff80000018347808 */ /* 0x002fe20001000000 */
[-CC-:B------:R-:W-:Y:S01]  /*9d00*/  FFMA.FTZ R24, R84, R15.reuse, -R33.reuse ;  /* 0x0000000f54187223 */ /* 0x180fe20000010821 */
[C---:B------:R-:W-:Y:S01]  /*9d10*/  ISETP.GT.AND P2, PT, R27.reuse, 0x19, PT ;  /* 0x000000191b00780c */ /* 0x040fe20003f44270 */
[--C-:B------:R-:W-:Y:S01]  /*9d20*/  FFMA.FTZ R76, R76, R15, -R33.reuse ;  /* 0x0000000f4c4c7223 */ /* 0x100fe20000010821 */
[----:B------:R-:W-:Y:S01]  /*9d30*/  FMNMX.FTZ R29, R52, R29, !PT ;  /* 0x0000001d341d7209 */ /* 0x000fe20007810000 */
[-CC-:B------:R-:W-:Y:S01]  /*9d40*/  FFMA.FTZ R62, R62, R15.reuse, -R33.reuse ;  /* 0x0000000f3e3e7223 */ /* 0x180fe20000010821 */
[-CC-:B------:R-:W-:Y:S01]  /*9d50*/  FFMA.FTZ R66, R66, R15.reuse, -R33.reuse ;  /* 0x0000000f42427223 */ /* 0x180fe20000010821 */
[----:B------:R-:W0:Y:S01]  /*9d60*/  MUFU.TANH R45, R45 ;  /* 0x0000002d002d7308 */ /* 0x000e220000002400 */
[----:B--2---:R-:W-:Y:S01]  /*9d70*/  FSEL R56, R14, -INF , P3 ;  /* 0xff8000000e387808 */ /* 0x004fe20001800000 */
        /* <DEDUP_REMOVED lines=9> */
[----:B------:R-:W-:-:S05]  /*9e10*/  FFMA.FTZ R36, R36, R15, -R33 ;  /* 0x0000000f24247223 */ /* 0x000fca0000010821 */
[----:B------:R1:W-:Y:S01]  /*9e20*/  MUFU.TANH R100, R64 ;  /* 0x0000004000647308 */ /* 0x0003e20000002400 */
[----:B----4-:R-:W-:Y:S02]  /*9e30*/  FSEL R60, R0, -INF , P2 ;  /* 0xff800000003c7808 */ /* 0x010fe40001000000 */
[----:B------:R-:W-:Y:S02]  /*9e40*/  ISETP.GT.AND P2, PT, R27, 0x21, PT ;  /* 0x000000211b00780c */ /* 0x000fe40003f44270 */
[----:B------:R-:W-:-:S03]  /*9e50*/  FMNMX.FTZ R29, R60, R29, !PT ;  /* 0x0000001d3c1d7209 */ /* 0x000fc60007810000 */
[----:B------:R-:W2:Y:S01]  /*9e60*/  MUFU.TANH R49, R49 ;  /* 0x0000003100317308 */ /* 0x000ea20000002400 */
[----:B-1----:R-:W-:Y:S01]  /*9e70*/  FSEL R64, R12, -INF , P3 ;  /* 0xff8000000c407808 */ /* 0x002fe20001800000 */
[----:B------:R-:W-:Y:S01]  /*9e80*/  FFMA.FTZ R12, R88, R15, -R33 ;  /* 0x0000000f580c7223 */ /* 0x000fe20000010821 */
[C---:B------:R-:W-:Y:S02]  /*9e90*/  ISETP.GT.AND P3, PT, R27.reuse, 0x28, PT ;  /* 0x000000281b00780c */ /* 0x040fe40003f64270 */
[----:B------:R-:W-:Y:S02]  /*9ea0*/  FMNMX.FTZ R29, R64, R29, !PT ;  /* 0x0000001d401d7209 */ /* 0x000fe40007810000 */
[----:B------:R-:W-:Y:S01]  /*9eb0*/  FSEL R70, R70, -INF , P3 ;  /* 0xff80000046467808 */ /* 0x000fe20001800000 */
[----:B------:R1:W-:Y:S01]  /*9ec0*/  MUFU.TANH R102, R68 ;  /* 0x0000004400667308 */ /* 0x0003e20000002400 */
[----:B------:R-:W-:-:S04]  /*9ed0*/  ISETP.GT.AND P3, PT, R27, 0x30, PT ;  /* 0x000000301b00780c */ /* 0x000fc80003f64270 */
[----:B---3--:R-:W-:Y:S02]  /*9ee0*/  FSEL R90, R35, -INF , P3 ;  /* 0xff800000235a7808 */ /* 0x008fe40001800000 */
[----:B------:R-:W-:Y:S01]  /*9ef0*/  ISETP.GT.AND P3, PT, R27, 0x38, PT ;  /* 0x000000381b00780c */ /* 0x000fe20003f64270 */
[----:B------:R-:W3:Y:S01]  /*9f00*/  MUFU.TANH R53, R53 ;  /* 0x0000003500357308 */ /* 0x000ee20000002400 */
[----:B-1----:R-:W-:Y:S01]  /*9f10*/  FSEL R68, R3, -INF , P2 ;  /* 0xff80000003447808 */ /* 0x002fe20001000000 */
[----:B------:R-:W-:Y:S01]  /*9f20*/  FFMA.FTZ R3, R78, R15, -R33 ;  /* 0x0000000f4e037223 */ /* 0x000fe20000010821 */
        /* <DEDUP_REMOVED lines=8> */
[----:B------:R-:W1:Y:S01]  /*9fb0*/  MUFU.TANH R61, R61 ;  /* 0x0000003d003d7308 */ /* 0x000e620000002400 */
[----:B------:R-:W-:Y:S02]  /*9fc0*/  FMNMX.FTZ R29, R90, R29, !PT ;  /* 0x0000001d5a1d7209 */ /* 0x000fe40007810000 */
[----:B------:R-:W-:Y:S02]  /*9fd0*/  ISETP.GT.AND P2, PT, R27, 0x39, PT ;  /* 0x000000391b00780c */ /* 0x000fe40003f44270 */
[----:B------:R-:W-:-:S02]  /*9fe0*/  FSEL R92, R37, -INF , P3 ;  /* 0xff800000255c7808 */ /* 0x000fc40001800000 */
[----:B------:R-:W-:Y:S01]  /*9ff0*/  FMNMX.FTZ R29, R86, R29, !PT ;  /* 0x0000001d561d7209 */ /* 0x000fe20007810000 */
[----:B------:R-:W2:Y:S01]  /*a000*/  MUFU.TANH R65, R65 ;  /* 0x0000004100417308 */ /* 0x000ea20000002400 */
[----:B------:R-:W-:Y:S02]  /*a010*/  ISETP.GT.AND P3, PT, R27, 0x40, PT ;  /* 0x000000401b00780c */ /* 0x000fe40003f64270 */
[----:B---3--:R-:W-:Y:S02]  /*a020*/  FSEL R84, R53, -INF , P2 ;  /* 0xff80000035547808 */ /* 0x008fe40001000000 */
[----:B------:R-:W-:Y:S02]  /*a030*/  FMNMX.FTZ R29, R92, R29, !PT ;  /* 0x0000001d5c1d7209 */ /* 0x000fe40007810000 */
[----:B------:R-:W-:Y:S01]  /*a040*/  ISETP.GT.AND P2, PT, R27, 0x41, PT ;  /* 0x000000411b00780c */ /* 0x000fe20003f44270 */
[----:B------:R-:W3:Y:S01]  /*a050*/  MUFU.TANH R69, R69 ;  /* 0x0000004500457308 */ /* 0x000ee20000002400 */
[----:B------:R-:W-:-:S02]  /*a060*/  FSEL R94, R39, -INF , P3 ;  /* 0xff800000275e7808 */ /* 0x000fc40001800000 */
[----:B------:R-:W-:Y:S02]  /*a070*/  FMNMX.FTZ R29, R84, R29, !PT ;  /* 0x0000001d541d7209 */ /* 0x000fe40007810000 */
[----:B------:R-:W-:Y:S02]  /*a080*/  ISETP.GT.AND P3, PT, R27, 0x48, PT ;  /* 0x000000481b00780c */ /* 0x000fe40003f64270 */
[----:B0-----:R-:W-:Y:S01]  /*a090*/  FSEL R82, R57, -INF , P2 ;  /* 0xff80000039527808 */ /* 0x001fe20001000000 */
[----:B------:R0:W-:Y:S01]  /*a0a0*/  MUFU.EX2 R104, R3 ;  /* 0x0000000300687308 */ /* 0x0001e20000000800 */
[----:B------:R-:W-:Y:S02]  /*a0b0*/  FMNMX.FTZ R29, R94, R29, !PT ;  /* 0x0000001d5e1d7209 */ /* 0x000fe40007810000 */
[----:B------:R-:W-:Y:S02]  /*a0c0*/  ISETP.GT.AND P2, PT, R27, 0x49, PT ;  /* 0x000000491b00780c */ /* 0x000fe40003f44270 */
[----:B------:R-:W-:-:S02]  /*a0d0*/  FSEL R96, R96, -INF , P3 ;  /* 0xff80000060607808 */ /* 0x000fc40001800000 */
[----:B------:R-:W-:Y:S01]  /*a0e0*/  FMNMX.FTZ R29, R82, R29, !PT ;  /* 0x0000001d521d7209 */ /* 0x000fe20007810000 */
[----:B------:R-:W-:Y:S01]  /*a0f0*/  MUFU.EX2 R153, R153 ;  /* 0x0000009900997308 */ /* 0x000fe20000000800 */
[----:B------:R-:W-:Y:S02]  /*a100*/  ISETP.GT.AND P3, PT, R27, 0x50, PT ;  /* 0x000000501b00780c */ /* 0x000fe40003f64270 */
[----:B-1----:R-:W-:Y:S02]  /*a110*/  FSEL R98, R61, -INF , P2 ;  /* 0xff8000003d627808 */ /* 0x002fe40001000000 */
[----:B------:R-:W-:Y:S02]  /*a120*/  FMNMX.FTZ R29, R96, R29, !PT ;  /* 0x0000001d601d7209 */ /* 0x000fe40007810000 */
[----:B------:R-:W-:Y:S01]  /*a130*/  ISETP.GT.AND P2, PT, R27, 0x51, PT ;  /* 0x000000511b00780c */ /* 0x000fe20003f44270 */
[----:B------:R-:W1:Y:S01]  /*a140*/  MUFU.EX2 R0, R31 ;  /* 0x0000001f00007308 */ /* 0x000e620000000800 */
[----:B------:R-:W-:-:S02]  /*a150*/  FSEL R100, R100, -INF , P3 ;  /* 0xff80000064647808 */ /* 0x000fc40001800000 */
[----:B------:R-:W-:Y:S02]  /*a160*/  FMNMX.FTZ R29, R98, R29, !PT ;  /* 0x0000001d621d7209 */ /* 0x000fe40007810000 */
[----:B------:R-:W-:Y:S02]  /*a170*/  ISETP.GT.AND P3, PT, R27, 0x58, PT ;  /* 0x000000581b00780c */ /* 0x000fe40003f64270 */
[----:B--2---:R-:W-:Y:S01]  /*a180*/  FSEL R80, R65, -INF , P2 ;  /* 0xff80000041507808 */ /* 0x004fe20001000000 */
[----:B------:R-:W-:Y:S01]  /*a190*/  MUFU.EX2 R155, R155 ;  /* 0x0000009b009b7308 */ /* 0x000fe20000000800 */
[----:B------:R-:W-:Y:S02]  /*a1a0*/  FMNMX.FTZ R29, R100, R29, !PT ;  /* 0x0000001d641d7209 */ /* 0x000fe40007810000 */
[----:B------:R-:W-:Y:S02]  /*a1b0*/  ISETP.GT.AND P2, PT, R27, 0x59, PT ;  /* 0x000000591b00780c */ /* 0x000fe40003f44270 */
[----:B------:R-:W-:-:S02]  /*a1c0*/  FSEL R102, R102, -INF , P3 ;  /* 0xff80000066667808 */ /* 0x000fc40001800000 */
[----:B------:R-:W-:Y:S01]  /*a1d0*/  FMNMX.FTZ R29, R80, R29, !PT ;  /* 0x0000001d501d7209 */ /* 0x000fe20007810000 */
[----:B------:R-:W-:Y:S01]  /*a1e0*/  MUFU.EX2 R12, R12 ;  /* 0x0000000c000c7308 */ /* 0x000fe20000000800 */
[----:B---3--:R-:W-:Y:S02]  /*a1f0*/  FSEL R78, R69, -INF , P2 ;  /* 0xff800000454e7808 */ /* 0x008fe40001000000 */
        /* <DEDUP_REMOVED lines=17> */
[----:B------:R-:W-:-:S05]  /*a310*/  FSEL R25, R3, RZ, P2 ;  /* 0x000000ff03197208 */ /* 0x000fca0001000000 */
        /* <DEDUP_REMOVED lines=26> */
[----:B------:R-:W-:-:S03]  /*a4c0*/  FFMA.FTZ R78, R78, R15, -R25 ;  /* 0x0000000f4e4e7223 */ /* 0x000fc60000010819 */
[----:B------:R-:W2:Y:S01]  /*a4d0*/  MUFU.EX2 R44, R44 ;  /* 0x0000002c002c7308 */ /* 0x000ea20000000800 */
[----:B-1----:R-:W-:Y:S01]  /*a4e0*/  FADD.FTZ R28, R153, R0 ;  /* 0x00000000991c7221 */ /* 0x002fe20000010000 */
[----:B------:R-:W-:Y:S02]  /*a4f0*/  F2FP.F16.F32.PACK_AB R153, R0, R153 ;  /* 0x000000990099723e */ /* 0x000fe400000000ff */
[----:B0-----:R-:W-:Y:S01]  /*a500*/  F2FP.F16.F32.PACK_AB R152, R27, R72 ;  /* 0x000000481b98723e */ /* 0x001fe200000000ff */
[----:B------:R-:W-:Y:S01]  /*a510*/  FADD.FTZ R3, R155, R28 ;  /* 0x0000001c9b037221 */ /* 0x000fe20000010000 */
[C---:B------:R-:W-:Y:S02]  /*a520*/  F2FP.F16.F32.PACK_AB R155, R12.reuse, R155 ;  /* 0x0000009b0c9b723e */ /* 0x040fe400000000ff */
[----:B------:R-:W0:Y:S01]  /*a530*/  MUFU.EX2 R48, R48 ;  /* 0x0000003000307308 */ /* 0x000e220000000800 */
[----:B------:R-:W-:Y:S01]  /*a540*/  FADD.FTZ R28, R12, R3 ;  /* 0x000000030c1c7221 */ /* 0x000fe20000010000 */
[----:B------:R-:W-:-:S03]  /*a550*/  FADD.FTZ R3, R72, R27 ;  /* 0x0000001b48037221 */ /* 0x000fc60000010000 */
[----:B------:R-:W-:Y:S01]  /*a560*/  FADD.FTZ R41, R157, R28 ;  /* 0x0000001c9d297221 */ /* 0x000fe20000010000 */
[C---:B------:R-:W-:Y:S02]  /*a570*/  F2FP.F16.F32.PACK_AB R157, R24.reuse, R157 ;  /* 0x0000009d189d723e */ /* 0x040fe400000000ff */
[----:B------:R-:W1:Y:S01]  /*a580*/  MUFU.EX2 R31, R52 ;  /* 0x00000034001f7308 */ /* 0x000e620000000800 */
[----:B------:R-:W-:Y:S01]  /*a590*/  FADD.FTZ R30, R24, R41 ;  /* 0x00000029181e7221 */ /* 0x000fe20000010000 */
[----:B--2---:R-:W-:Y:S01]  /*a5a0*/  FADD.FTZ R28, R44, R3 ;  /* 0x000000032c1c7221 */ /* 0x004fe20000010000 */
[----:B------:R-:W-:Y:S02]  /*a5b0*/  F2FP.F16.F32.PACK_AB R154, R29, R44 ;  /* 0x0000002c1d9a723e */ /* 0x000fe400000000ff */
[----:B------:R-:W-:Y:S01]  /*a5c0*/  FADD.FTZ R3, R159, R30 ;  /* 0x0000001e9f037221 */ /* 0x000fe20000010000 */
[----:B------:R-:W-:Y:S01]  /*a5d0*/  FADD.FTZ R43, R29, R28 ;  /* 0x0000001c1d2b7221 */ /* 0x000fe20000010000 */
[C---:B------:R-:W-:Y:S01]  /*a5e0*/  F2FP.F16.F32.PACK_AB R159, R26.reuse, R159 ;  /* 0x0000009f1a9f723e */ /* 0x040fe200000000ff */
[----:B------:R-:W2:Y:S01]  /*a5f0*/  MUFU.EX2 R56, R56 ;  /* 0x0000003800387308 */ /* 0x000ea20000000800 */
[----:B------:R-:W-:Y:S01]  /*a600*/  FADD.FTZ R30, R26, R3 ;  /* 0x000000031a1e7221 */ /* 0x000fe20000010000 */
[----:B0-----:R-:W-:Y:S01]  /*a610*/  FADD.FTZ R28, R48, R43 ;  /* 0x0000002b301c7221 */ /* 0x001fe20000010000 */
[----:B------:R-:W-:-:S02]  /*a620*/  @!P1 VIADD R3, R20, 0x22840 ;  /* 0x0002284014039836 */ /* 0x000fc40000000000 */
[----:B------:R-:W-:Y:S01]  /*a630*/  FADD.FTZ R45, R161, R30 ;  /* 0x0000001ea12d7221 */ /* 0x000fe20000010000 */
[C---:B------:R-:W-:Y:S02]  /*a640*/  F2FP.F16.F32.PACK_AB R161, R104.reuse, R161 ;  /* 0x000000a168a1723e */ /* 0x040fe400000000ff */
[----:B------:R-:W0:Y:S01]  /*a650*/  MUFU.EX2 R33, R60 ;  /* 0x0000003c00217308 */ /* 0x000e220000000800 */
[C---:B-1----:R-:W-:Y:S01]  /*a660*/  FADD.FTZ R43, R31.reuse, R28 ;  /* 0x0000001c1f2b7221 */ /* 0x042fe20000010000 */
[----:B------:R-:W-:Y:S01]  /*a670*/  FADD.FTZ R45, R104, R45 ;  /* 0x0000002d682d7221 */ /* 0x000fe20000010000 */
[----:B------:R-:W-:Y:S01]  /*a680*/  @!P1 PRMT R3, RZ, 0x654, R3 ;  /* 0x00000654ff039816 */ /* 0x000fe20000000003 */
[----:B------:R1:W-:Y:S06]  /*a690*/  BAR.ARV R177, 0x100 ;  /* 0x000400b10000751d */ /* 0x0003ec0000002000 */
[----:B------:R-:W3:Y:S01]  /*a6a0*/  MUFU.EX2 R64, R64 ;  /* 0x0000004000407308 */ /* 0x000ee20000000800 */
[----:B--2---:R-:W-:Y:S01]  /*a6b0*/  FADD.FTZ R28, R56, R43 ;  /* 0x0000002b381c7221 */ /* 0x004fe20000010000 */
[----:B------:R-:W-:Y:S01]  /*a6c0*/  FADD.FTZ R30, R50, R45 ;  /* 0x0000002d321e7221 */ /* 0x000fe20000010000 */
[----:B------:R2:W-:Y:S01]  /*a6d0*/  @!P1 SYNCS.ARRIVE.TRANS64.RED.A1T0 RZ, [R3+URZ], RZ ;  /* 0x000000ff03ff99a7 */ /* 0x0005e2000810043f */
[----:B------:R-:W-:-:S02]  /*a6e0*/  F2FP.F16.F32.PACK_AB R156, R31, R48 ;  /* 0x000000301f9c723e */ /* 0x000fc400000000ff */
[----:B------:R-:W-:Y:S01]  /*a6f0*/  FADD.FTZ R47, R163, R30 ;  /* 0x0000001ea32f7221 */ /* 0x000fe20000010000 */
[----:B0-----:R-:W-:Y:S01]  /*a700*/  FADD.FTZ R45, R33, R28 ;  /* 0x0000001c212d7221 */ /* 0x001fe20000010000 */
[----:B------:R-:W2:Y:S01]  /*a710*/  MUFU.EX2 R35, R68 ;  /* 0x0000004400237308 */ /* 0x000ea20000000800 */
[----:B------:R-:W-:Y:S01]  /*a720*/  F2FP.F16.F32.PACK_AB R163, R163, R50 ;  /* 0x00000032a3a3723e */ /* 0x000fe200000000ff */
[----:B------:R-:W-:Y:S01]  /*a730*/  FADD.FTZ R30, R58, R47 ;  /* 0x0000002f3a1e7221 */ /* 0x000fe20000010000 */
[----:B------:R-:W-:-:S05]  /*a740*/  F2FP.F16.F32.PACK_AB R158, R33, R56 ;  /* 0x00000038219e723e */ /* 0x000fca00000000ff */
        /* <DEDUP_REMOVED lines=53> */
[----:B---3--:R-:W-:Y:S01]  /*aaa0*/  FADD.FTZ R47, R3, R0 ;  /* 0x00000000032f7221 */ /* 0x008fe20000010000 */
[----:B------:R-:W-:Y:S01]  /*aab0*/  FADD.FTZ R0, R175, R12 ;  /* 0x0000000caf007221 */ /* 0x000fe20000010000 */
[----:B------:R-:W-:Y:S02]  /*aac0*/  F2FP.F16.F32.PACK_AB R170, R3, R96 ;  /* 0x0000006003aa723e */ /* 0x000fe400000000ff */
[----:B------:R-:W-:-:S03]  /*aad0*/  F2FP.F16.F32.PACK_AB R175, R175, R36 ;  /* 0x00000024afaf723e */ /* 0x000fc600000000ff */
[----:B------:R-:W3:Y:S01]  /*aae0*/  MUFU.EX2 R102, R102 ;  /* 0x0000006600667308 */ /* 0x000ee20000000800 */
[----:B--2---:R-:W-:-:S07]  /*aaf0*/  FADD.FTZ R12, R100, R47 ;  /* 0x0000002f640c7221 */ /* 0x004fce0000010000 */
[----:B------:R-:W2:Y:S01]  /*ab00*/  MUFU.EX2 R45, R78 ;  /* 0x0000004e002d7308 */ /* 0x000ea20000000800 */
[C---:B0-----:R-:W-:Y:S01]  /*ab10*/  FADD.FTZ R27, R25.reuse, R12 ;  /* 0x0000000c191b7221 */ /* 0x041fe20000010000 */
[----:B------:R-:W-:-:S03]  /*ab20*/  F2FP.F16.F32.PACK_AB R172, R25, R100 ;  /* 0x0000006419ac723e */ /* 0x000fc600000000ff */
[----:B---3--:R-:W-:-:S04]  /*ab30*/  FADD.FTZ R12, R102, R27 ;  /* 0x0000001b660c7221 */ /* 0x008fc80000010000 */
[C---:B--2---:R-:W-:Y:S01]  /*ab40*/  FADD.FTZ R3, R45.reuse, R12 ;  /* 0x0000000c2d037221 */ /* 0x044fe20000010000 */
[----:B------:R-:W-:Y:S01]  /*ab50*/  F2FP.F16.F32.PACK_AB R174, R45, R102 ;  /* 0x000000662dae723e */ /* 0x000fe200000000ff */
[----:B-1----:R-:W-:Y:S06]  /*ab60*/  @!P0 BRA `(.L_x_14189) ;  /* 0x0000000000048947 */ /* 0x002fec0003800000 */
[----:B------:R-:W-:Y:S01]  /*ab70*/  BPT.TRAP 0x1 ;  /* 0x000000040000795c */ /* 0x000fe20000300000 */
.L_x_14189:
[----:B------:R0:W1:Y:S01]  /*ab80*/  SYNCS.PHASECHK.TRANS64.TRYWAIT P2, [R20+URZ+0x22850], R73 ;  /* 0x02285049140075a7 */ /* 0x000062000804017f */
[----:B------:R-:W-:Y:S05]  /*ab90*/  @!P0 BRA `(.L_x_14190) ;  /* 0x0000000000048947 */ /* 0x000fea0003800000 */
[----:B------:R-:W-:Y:S01]  /*aba0*/  BPT.TRAP 0x1 ;  /* 0x000000040000795c */ /* 0x000fe20000300000 */
.L_x_14190:
[----:B------:R-:W-:Y:S04]  /*abb0*/  BSSY B0, `(.L_x_14191) ;  /* 0x0000004000007945 */ /* 0x000fe80003800000 */
[----:B-1----:R-:W-:Y:S05]  /*abc0*/  @P2 BRA `(.L_x_14192) ;  /* 0x0000000000082947 */ /* 0x002fea0003800000 */
[----:B------:R-:W1:Y:S02]  /*abd0*/  SYNCS.PHASECHK.TRANS64.TRYWAIT P2, [R20+URZ+0x22850], R73 ;  /* 0x02285049140075a7 */ /* 0x000e64000804017f */
[----:B-1----:R-:W-:Y:S05]  /*abe0*/  @!P2 BRA `(.L_x_14193) ;  /* 0x00000114008ca947 */ /* 0x002fea0003800000 */
.L_x_14192:
[----:B------:R-:W-:Y:S05]  /*abf0*/  BSYNC B0 ;  /* 0x0000000000007941 */ /* 0x000fea0003800000 */
.L_x_14191:
[----:B------:R-:W-:Y:S05]  /*ac00*/  WARPSYNC.ALL ;  /* 0x0000000000007948 */ /* 0x000fea0003800000 */
[----:B------:R-:W-:Y:S01]  /*ac10*/  IADD3 R12, R18, 0x400, RZ ;  /* 0x00000400120c7810 */ /* 0x000fe20007ffe0ff */
[----:B------:R2:W-:Y:S01]  /*ac20*/  BAR.SYNC.DEFER_BLOCKING R21, 0x100 ;  /* 0x000400150000751d */ /* 0x0005e20000010000 */
[----:B------:R-:W-:Y:S02]  /*ac30*/  IMAD.MOV.U32 R179, RZ, RZ, 0x40000040 ;  /* 0x40000040ffb37424 */ /* 0x000fe400078e00ff */
[----:B------:R-:W-:Y:S01]  /*ac40*/  SHF.R.U32.HI R12, RZ, 0x4, R12 ;  /* 0x00000004ff0c7819 */ /* 0x000fe2000001160c */
[----:B01----:R-:W-:-:S02]  /*ac50*/  @!P1 VIADD R20, R20, 0x22860 ;  /* 0x0002286014149836 */ /* 0x003fc40000000000 */
[----:B------:R-:W-:Y:S01]  /*ac60*/  R2UR UR7, R179 ;  /* 0x00000000b30772ca */ /* 0x000fe200000e0000 */
[----:B------:R-:W-:Y:S01]  /*ac70*/  IMAD.MOV.U32 R179, RZ, RZ, 0x40000040 ;  /* 0x40000040ffb37424 */ /* 0x000fe200078e00ff */
[----:B------:R-:W-:Y:S01]  /*ac80*/  LOP3.LUT R12, R12, 0x3fff, RZ, 0xc0, !PT ;  /* 0x00003fff0c0c7812 */ /* 0x000fe200078ec0ff */
[----:B------:R-:W0:Y:S01]  /*ac90*/  LDC R181, c[0x0][0x448] ;  /* 0x00011200ffb57b82 */ /* 0x000e220000000800 */
[----:B------:R-:W-:Y:S01]  /*aca0*/  @!P1 PRMT R20, RZ, 0x654, R20 ;  /* 0x00000654ff149816 */ /* 0x000fe20000000014 */
[----:B------:R-:W-:Y:S01]  /*acb0*/  ULDC UR44, c[0x0][0x9d8] ;  /* 0x00027600002c7ab9 */ /* 0x000fe20000000800 */
[----:B------:R-:W-:Y:S01]  /*acc0*/  LOP3.LUT R12, R12, 0x3000000, RZ, 0xfc, !PT ;  /* 0x030000000c0c7812 */ /* 0x000fe200078efcff */
[----:B------:R-:W-:Y:S01]  /*acd0*/  ULDC UR45, c[0x0][0x9d8] ;  /* 0x00027600002d7ab9 */ /* 0x000fe20000000800 */
[----:B------:R-:W-:Y:S01]  /*ace0*/  ULDC UR42, c[0x0][0x988] ;  /* 0x00026200002a7ab9 */ /* 0x000fe20000000800 */
[----:B------:R-:W-:Y:S02]  /*acf0*/  ULDC UR43, c[0x0][0x988] ;  /* 0x00026200002b7ab9 */ /* 0x000fe40000000800 */
[----:B------:R-:W-:-:S05]  /*ad00*/  IMAD R178, R19, 0xc00, R12 ;  /* 0x00000c0013b27824 */ /* 0x000fca00078e020c */
[----:B------:R-:W-:Y:S01]  /*ad10*/  R2UR UR6, R178 ;  /* 0x00000000b20672ca */ /* 0x000fe200000e0000 */
[----:B------:R-:W-:Y:S01]  /*ad20*/  WARPGROUP.ARRIVE ;  /* 0x00000000000079c5 */ /* 0x000fe20000000000 */
[----:B0-----:R-:W-:-:S11]  /*ad30*/  ISETP.NE.AND P2, PT, R181, 0x1, PT ;  /* 0x00000001b500780c */ /* 0x001fd60003f45270 */
[----:B------:R-:W-:Y:S02]  /*ad40*/  HGMMA.64x256x16.F32 R24, R152, gdesc[UR4].tnspB, RZ, !UPT, gsb0 ;  /* 0x43e0000498187df0 */ /* 0x000fe4000c0008ff */
[----:B--2---:R-:W0:Y:S02]  /*ad50*/  @P2 LDC R21, c[0x0][0x44c] ;  /* 0x00011300ff152b82 */ /* 0x004e240000000800 */
[----:B0-----:R-:W-:Y:S01]  /*ad60*/  @P2 IMAD.HI.U32 R21, R206, R21, RZ ;  /* 0x00000015ce152227 */ /* 0x001fe200078e00ff */
[----:B------:R-:W-:-:S03]  /*ad70*/  WARPGROUP.DEPBAR.LE gsb0, 0x0 ;  /* 0x00008000000079c5 */ /* 0x000fc60000010000 */
[----:B------:R-:W-:Y:S01]  /*ad80*/  VIADD R152, R178, 0x80 ;  /* 0x00000080b2987836 */ /* 0x000fe20000000000 */
[----:B------:R-:W-:Y:S01]  /*ad90*/  WARPGROUP.ARRIVE ;  /* 0x00000000000079c5 */ /* 0x000fe20000000000 */
[----:B------:R-:W-:Y:S01]  /*ada0*/  IMAD.MOV.U32 R153, RZ, RZ, 0x40000040 ;  /* 0x40000040ff997424 */ /* 0x000fe200078e00ff */
[----:B------:R-:W0:Y:S02]  /*adb0*/  @P2 LDC R154, c[0x0][0x450] ;  /* 0x00011400ff9a2b82 */ /* 0x000e240000000800 */
[----:B------:R-:W-:Y:S01]  /*adc0*/  R2UR UR6, R152 ;  /* 0x00000000980672ca */ /* 0x000fe200000e0000 */
[----:B------:R-:W-:Y:S01]  /*add0*/  VIADD R152, R178, 0x100 ;  /* 0x00000100b2987836 */ /* 0x000fe20000000000 */
[----:B------:R-:W-:Y:S01]  /*ade0*/  R2UR UR7, R153 ;  /* 0x00000000990772ca */ /* 0x000fe200000e0000 */
[----:B------:R-:W-:-:S12]  /*adf0*/  IMAD.MOV.U32 R153, RZ, RZ, 0x40000040 ;  /* 0x40000040ff997424 */ /* 0x000fd800078e00ff */
        /* <DEDUP_REMOVED lines=12> */
[----:B------:R-:W-:Y:S01]  /*aec0*/  VIADD R178, R178, 0x280 ;  /* 0x00000280b2b27836 */ /* 0x000fe20000000000 */
[----:B------:R-:W-:Y:S01]  /*aed0*/  MOV R153, 0x40000040 ;  /* 0x4000004000997802 */ /* 0x000fe20000000f00 */
[----:B------:R-:W-:Y:S02]  /*aee0*/  WARPGROUP.DEPBAR.LE gsb0, 0x0 ;  /* 0x00008000000079c5 */ /* 0x000fe40000010000 */
[----:B------:R-:W-:-:S15]  /*aef0*/  WARPGROUP.ARRIVE ;  /* 0x00000000000079c5 */ /* 0x000fde0000000000 */
[----:B------:R-:W-:-:S05]  /*af00*/  NOP ;  /* 0x0000000000007918 */ /* 0x000fca0000000000 */
[----:B------:R-:W-:Y:S01]  /*af10*/  HGMMA.64x256x16.F32 R24, R164, gdesc[UR4].tnspB, R24, gsb0 ;  /* 0x43e00004a4187df0 */ /* 0x000fe20008000818 */
[----:B------:R-:W-:Y:S01]  /*af20*/  R2UR UR6, R152 ;  /* 0x00000000980672ca */ /* 0x000fe200000e0000 */
[----:B------:R-:W-:Y:S01]  /*af30*/  IMAD.MOV.U32 R152, RZ, RZ, R206 ;  /* 0x000000ffff987224 */ /* 0x000fe200078e00ce */
[----:B------:R-:W-:Y:S02]  /*af40*/  R2UR UR7, R153 ;  /* 0x00000000990772ca */ /* 0x000fe400000e0000 */
[----:B0-----:R-:W-:-:S04]  /*af50*/  @P2 SHF.R.U32.HI R152, RZ, R154, R21 ;  /* 0x0000009aff982219 */ /* 0x001fc80000011615 */
[----:B------:R-:W-:-:S05]  /*af60*/  IADD3 R21, R152, R209, -R207 ;  /* 0x000000d198157210 */ /* 0x000fca0007ffe8cf */
[----:B------:R-:W-:-:S05]  /*af70*/  IMAD.HI R21, R21, 0x2aaaaaab, RZ ;  /* 0x2aaaaaab15157827 */ /* 0x000fca00078e02ff */
[----:B------:R-:W-:Y:S01]  /*af80*/  SHF.R.U32.HI R152, RZ, 0x1f, R21 ;  /* 0x0000001fff987819 */ /* 0x000fe20000011615 */
        /* <DEDUP_REMOVED lines=11> */
[----:B0-----:R-:W-:Y:S01]  /*b040*/  LEA.HI.SX32 R20, R21, R152, 0x1c ;  /* 0x0000009815147211 */ /* 0x001fe200078fe2ff */
[----:B------:R-:W-:-:S03]  /*b050*/  VIADD R21, R180, 0xfffffffe ;  /* 0xfffffffeb4157836 */ /* 0x000fc60000000000 */
[----:B------:R-:W-:-:S04]  /*b060*/  VIMNMX R20, RZ, R20, !PT ;  /* 0x00000014ff147248 */ /* 0x000fc80007fe0100 */
[----:B------:R-:W-:-:S13]  /*b070*/  ISETP.GE.AND P2, PT, R21, R20, PT ;  /* 0x000000141500720c */ /* 0x000fda0003f46270 */
[----:B------:R-:W-:Y:S05]  /*b080*/  @!P2 BRA `(.L_x_14194) ;  /* 0x0000002c0038a947 */ /* 0x000fea0003800000 */
[----:B------:R-:W-:Y:S02]  /*b090*/  IMAD.MOV.U32 R219, RZ, RZ, R176 ;  /* 0x000000ffffdb7224 */ /* 0x000fe400078e00b0 */
[----:B------:R-:W-:-:S07]  /*b0a0*/  IMAD.MOV.U32 R220, RZ, RZ, R14 ;  /* 0x000000ffffdc7224 */ /* 0x000fce00078e000e */
.L_x_14204:
        /* <DEDUP_REMOVED lines=8> */
.L_x_14195:
[----:B------:R-:W-:Y:S02]  /*b130*/  LEA R211, R19, R18, 0x3 ;  /* 0x0000001213d37211 */ /* 0x000fe400078e18ff */
[----:B------:R-:W-:-:S04]  /*b140*/  SHF.L.U32 R212, R23, 0x1f, RZ ;  /* 0x0000001f17d47819 */ /* 0x000fc800000006ff */
[----:B------:R0:W1:Y:S01]  /*b150*/  SYNCS.PHASECHK.TRANS64.TRYWAIT P2, [R211+URZ+0x22830], R212 ;  /* 0x022830d4d30075a7 */ /* 0x000062000804017f */
[----:B------:R-:W-:Y:S05]  /*b160*/  @!P0 BRA `(.L_x_14196) ;  /* 0x0000000000048947 */ /* 0x000fea0003800000 */
[----:B------:R-:W-:Y:S01]  /*b170*/  BPT.TRAP 0x1 ;  /* 0x000000040000795c */ /* 0x000fe20000300000 */
.L_x_14196:
[----:B------:R-:W2:Y:S02]  /*b180*/  LDC R14, c[0x0][0x448] ;  /* 0x00011200ff0e7b82 */ /* 0x000ea40000000800 */
[----:B--2---:R-:W-:Y:S01]  /*b190*/  ISETP.NE.AND P3, PT, R14, 0x1, PT ;  /* 0x000000010e00780c */ /* 0x004fe20003f65270 */
[----:B------:R-:W-:-:S12]  /*b1a0*/  IMAD.IADD R14, R214, 0x1, R206 ;  /* 0x00000001d60e7824 */ /* 0x000fd800078e02ce */
[----:B------:R-:W2:Y:S08]  /*b1b0*/  @P3 LDC R15, c[0x0][0x44c] ;  /* 0x00011300ff0f3b82 */ /* 0x000eb00000000800 */
[----:B------:R-:W3:Y:S01]  /*b1c0*/  @P3 LDC R152, c[0x0][0x450] ;  /* 0x00011400ff983b82 */ /* 0x000ee20000000800 */
[----:B--2---:R-:W-:-:S05]  /*b1d0*/  @P3 IMAD.HI.U32 R15, R14, R15, RZ ;  /* 0x0000000f0e0f3227 */ /* 0x004fca00078e00ff */
[----:B---3--:R-:W-:Y:S01]  /*b1e0*/  @P3 SHF.R.U32.HI R14, RZ, R152, R15 ;  /* 0x00000098ff0e3219 */ /* 0x008fe2000001160f */
[----:B-1----:R-:W-:Y:S06]  /*b1f0*/  @P2 BRA `(.L_x_14197) ;  /* 0x0000000000082947 */ /* 0x002fec0003800000 */
[----:B------:R-:W1:Y:S02]  /*b200*/  SYNCS.PHASECHK.TRANS64.TRYWAIT P2, [R211+URZ+0x22830], R212 ;  /* 0x022830d4d30075a7 */ /* 0x000e64000804017f */
[----:B-1----:R-:W-:Y:S05]  /*b210*/  @!P2 BRA `(.L_x_14198) ;  /* 0x000001100014a947 */ /* 0x002fea0003800000 */
.L_x_14197:
[----:B------:R-:W-:Y:S05]  /*b220*/  WARPSYNC.ALL ;  /* 0x0000000000007948 */ /* 0x000fea0003800000 */
[----:B------:R-:W2:Y:S04]  /*b230*/  SHFL.IDX PT, R158, R14, RZ, 0x1c1f ;  /* 0x001c1fff0e9e7589 */ /* 0x000ea800000e0000 */
[----:B------:R2:W3:Y:S01]  /*b240*/  SHFL.IDX PT, R160, R14, 0x1, 0x1c1f ;  /* 0x003c1f000ea07f89 */ /* 0x0004e200000e0000 */
[----:B------:R-:W-:-:S03]  /*b250*/  IMAD.MOV.U32 R152, RZ, RZ, -0x60 ;  /* 0xffffffa0ff987424 */ /* 0x000fc600078e00ff */
[----:B------:R-:W4:Y:S01]  /*b260*/  LDL.LU R15, [R1+0x8] ;  /* 0x00000800010f7983 */ /* 0x000f220000300800 */
[----:B------:R-:W-:Y:S01]  /*b270*/  IMAD R152, R21, R152, 0x1 ;  /* 0x0000000115987424 */ /* 0x000fe200078e0298 */
[----:B------:R-:W-:Y:S01]  /*b280*/  R2UR UR4, R4 ;  /* 0x00000000040472ca */ /* 0x000fe200000e0000 */
[----:B------:R-:W-:Y:S01]  /*b290*/  IMAD R156, R19, 0x300, R13 ;  /* 0x00000300139c7824 */ /* 0x000fe200078e020d */
[----:B------:R-:W-:Y:S01]  /*b2a0*/  R2UR UR5, R5 ;  /* 0x00000000050572ca */ /* 0x000fe200000e0000 */
[----:B------:R-:W-:Y:S01]  /*b2b0*/  IMAD R152, R215, -0x2, R152 ;  /* 0xfffffffed7987824 */ /* 0x000fe200078e0298 */
[----:B------:R-:W-:Y:S01]  /*b2c0*/  MOV R155, 0x40000040 ;  /* 0x40000040009b7802 */ /* 0x000fe20000000f00 */
[----:B------:R-:W-:Y:S01]  /*b2d0*/  IMAD.MOV.U32 R157, RZ, RZ, 0x40000040 ;  /* 0x40000040ff9d7424 */ /* 0x000fe200078e00ff */
[C---:B------:R-:W-:Y:S01]  /*b2e0*/  R2UR UR6, R156.reuse ;  /* 0x000000009c0672ca */ /* 0x040fe200000e0000 */
[C---:B------:R-:W-:Y:S01]  /*b2f0*/  VIADD R154, R156.reuse, 0x2 ;  /* 0x000000029c9a7836 */ /* 0x040fe20000000000 */
[----:B------:R-:W-:Y:S01]  /*b300*/  IADD3 R221, -R207, R152, R209 ;  /* 0x00000098cfdd7210 */ /* 0x000fe20007ffe1d1 */
[C---:B------:R-:W-:Y:S01]  /*b310*/  VIADD R152, R156.reuse, 0x4 ;  /* 0x000000049c987836 */ /* 0x040fe20000000000 */
[----:B------:R-:W-:Y:S01]  /*b320*/  R2UR UR7, R157 ;  /* 0x000000009d0772ca */ /* 0x000fe200000e0000 */
[----:B------:R-:W-:Y:S01]  /*b330*/  VIADD R156, R156, 0x6 ;  /* 0x000000069c9c7836 */ /* 0x000fe20000000000 */
[----:B------:R-:W-:Y:S01]  /*b340*/  R2UR UR10, R154 ;  /* 0x000000009a0a72ca */ /* 0x000fe200000e0000 */
[----:B------:R-:W-:Y:S01]  /*b350*/  IMAD.MOV.U32 R153, RZ, RZ, 0x40000040 ;  /* 0x40000040ff997424 */ /* 0x000fe200078e00ff */
[----:B------:R-:W-:Y:S01]  /*b360*/  R2UR UR11, R155 ;  /* 0x000000009b0b72ca */ /* 0x000fe200000e0000 */
[C---:B--2---:R-:W-:Y:S01]  /*b370*/  IMAD.IADD R14, R221.reuse, 0x1, R158 ;  /* 0x00000001dd0e7824 */ /* 0x044fe200078e029e */
[----:B------:R-:W-:Y:S01]  /*b380*/  R2UR UR14, R152 ;  /* 0x00000000980e72ca */ /* 0x000fe200000e0000 */
[----:B---3--:R-:W-:Y:S01]  /*b390*/  IMAD.IADD R221, R221, 0x1, R160 ;  /* 0x00000001dddd7824 */ /* 0x008fe200078e02a0 */
[----:B------:R-:W-:-:S02]  /*b3a0*/  R2UR UR15, R153 ;  /* 0x00000000990f72ca */ /* 0x000fc400000e0000 */
        /* <DEDUP_REMOVED lines=9> */
[----:B------:R-:W-:Y:S02]  /*b440*/  R2UR UR17, R7 ;  /* 0x00000000071172ca */ /* 0x000fe400000e0000 */
[C---:B------:R-:W-:Y:S02]  /*b450*/  ISETP.GT.AND P2, PT, R14.reuse, 0x49, PT ;  /* 0x000000490e00780c */ /* 0x040fe40003f44270 */
[C---:B------:R-:W-:Y:S02]  /*b460*/  ISETP.GT.AND P3, PT, R14.reuse, 0x50, PT ;  /* 0x000000500e00780c */ /* 0x040fe40003f64270 */
[C---:B------:R-:W-:Y:S02]  /*b470*/  ISETP.GT.AND P4, PT, R14.reuse, 0x51, PT ;  /* 0x000000510e00780c */ /* 0x040fe40003f84270 */
[----:B------:R-:W-:-:S02]  /*b480*/  ISETP.GT.AND P5, PT, R14, 0x58, PT ;  /* 0x000000580e00780c */ /* 0x000fc40003fa4270 */
[----:B------:R-:W-:Y:S01]  /*b490*/  ISETP.GT.AND P6, PT, R14, 0x59, PT ;  /* 0x000000590e00780c */ /* 0x000fe20003fc4270 */
[----:B------:R-:W-:Y:S02]  /*b4a0*/  WARPGROUP.DEPBAR.LE gsb0, 0x0 ;  /* 0x00008000000079c5 */ /* 0x000fe40000010000 */
[----:B------:R-:W-:-:S06]  /*b4b0*/  WARPGROUP.ARRIVE ;  /* 0x00000000000079c5 */ /* 0x000fcc0000000000 */
[----:B------:R-:W-:Y:S03]  /*b4c0*/  HGMMA.64x96x16.F32 R152, gdesc[UR8], R152, gsb0 ;  /* 0x01600000089879f0 */ /* 0x000fe60008000898 */
[----:B------:R-:W-:Y:S02]  /*b4d0*/  WARPGROUP.DEPBAR.LE gsb0, 0x0 ;  /* 0x00008000000079c5 */ /* 0x000fe40000010000 */
[----:B------:R-:W-:-:S06]  /*b4e0*/  WARPGROUP.ARRIVE ;  /* 0x00000000000079c5 */ /* 0x000fcc0000000000 */
[----:B------:R-:W-:Y:S01]  /*b4f0*/  HGMMA.64x96x16.F32 R152, gdesc[UR12], R152, gsb0 ;  /* 0x016000000c9879f0 */ /* 0x000fe20008000898 */
[----:B----4-:R-:W-:-:S04]  /*b500*/  LOP3.LUT R15, R15, 0xffbfffff, RZ, 0xc0, !PT ;  /* 0xffbfffff0f0f7812 */ /* 0x010fc800078ec0ff */
[----:B------:R-:W-:Y:S02]  /*b510*/  @P1 LOP3.LUT R15, R15, 0x400000, RZ, 0xfc, !PT ;  /* 0x004000000f0f1812 */ /* 0x000fe400078efcff */
[----:B------:R-:W-:Y:S02]  /*b520*/  ISETP.GT.AND P1, PT, R14, 0x41, PT ;  /* 0x000000410e00780c */ /* 0x000fe40003f24270 */
[----:B------:R-:W-:-:S04]  /*b530*/  LOP3.LUT R15, R15, 0xffdfffff, RZ, 0xc0, !PT ;  /* 0xffdfffff0f0f7812 */ /* 0x000fc800078ec0ff */
[----:B------:R-:W-:Y:S02]  /*b540*/  @P0 LOP3.LUT R15, R15, 0x200000, RZ, 0xfc, !PT ;  /* 0x002000000f0f0812 */ /* 0x000fe400078efcff */
[----:B------:R-:W-:Y:S02]  /*b550*/  ISETP.GT.AND P0, PT, R14, 0x48, PT ;  /* 0x000000480e00780c */ /* 0x000fe40003f04270 */
[----:B------:R-:W-:-:S04]  /*b560*/  LOP3.LUT R15, R15, 0xff7fffff, RZ, 0xc0, !PT ;  /* 0xff7fffff0f0f7812 */ /* 0x000fc800078ec0ff */
[----:B------:R-:W-:Y:S02]  /*b570*/  @P1 LOP3.LUT R15, R15, 0x800000, RZ, 0xfc, !PT ;  /* 0x008000000f0f1812 */ /* 0x000fe400078efcff */
[----:B------:R-:W-:Y:S02]  /*b580*/  ISETP.GT.AND P1, PT, R14, RZ, PT ;  /* 0x000000ff0e00720c */ /* 0x000fe40003f24270 */
[----:B------:R-:W-:-:S04]  /*b590*/  LOP3.LUT R15, R15, 0xfeffffff, RZ, 0xc0, !PT ;  /* 0xfeffffff0f0f7812 */ /* 0x000fc800078ec0ff */
[----:B------:R-:W-:Y:S02]  /*b5a0*/  @P0 LOP3.LUT R15, R15, 0x1000000, RZ, 0xfc, !PT ;  /* 0x010000000f0f0812 */ /* 0x000fe400078efcff */
[----:B------:R-:W-:-:S03]  /*b5b0*/  ISETP.GT.AND P0, PT, R14, 0x1, PT ;  /* 0x000000010e00780c */ /* 0x000fc60003f04270 */
[----:B------:R2:W-:Y:S01]  /*b5c0*/  STL [R1+0x8], R15 ;  /* 0x0000080f01007387 */ /* 0x0005e20000100800 */
        /* <DEDUP_REMOVED lines=70> */
[----:B------:R-:W-:-:S04]  /*ba30*/  FMUL.FTZ R199, R199, UR45 ;  /* 0x0000002dc7c77c20 */ /* 0x000fc80008410000 */
        /* <DEDUP_REMOVED lines=29> */
[----:B------:R-:W-:Y:S02]  /*bc10*/  FMNMX.FTZ R14, R153, R14, !PT ;  /* 0x0000000e990e7209 */ /* 0x000fe40007810000 */
[----:B---3--:R-:W-:Y:S02]  /*bc20*/  FSEL R181, R181, -INF , P0 ;  /* 0xff800000b5b57808 */ /* 0x008fe40000000000 */
[----:B------:R-:W-:Y:S02]  /*bc30*/  FMNMX.FTZ R14, R156, R14, !PT ;  /* 0x0000000e9c0e7209 */ /* 0x000fe40007810000 */
[----:B------:R-:W-:Y:S01]  /*bc40*/  LOP3.LUT P0, RZ, R15, 0x1000000, RZ, 0xc0, !PT ;  /* 0x010000000fff7812 */ /* 0x000fe2000780c0ff */
[----:B------:R-:W3:Y:S01]  /*bc50*/  MUFU.TANH R188, R188 ;  /* 0x000000bc00bc7308 */ /* 0x000ee20000002400 */
[----:B------:R-:W-:Y:S02]  /*bc60*/  FMNMX.FTZ R14, R157, R14, !PT ;  /* 0x0000000e9d0e7209 */ /* 0x000fe40007810000 */
[----:B----4-:R-:W-:-:S02]  /*bc70*/  FSEL R184, R184, -INF , P1 ;  /* 0xff800000b8b87808 */ /* 0x010fc40000800000 */
[----:B------:R-:W-:Y:S02]  /*bc80*/  FMNMX.FTZ R14, R160, R14, !PT ;  /* 0x0000000ea00e7209 */ /* 0x000fe40007810000 */
[----:B------:R-:W-:Y:S01]  /*bc90*/  LOP3.LUT P1, RZ, R15, 0x800000, RZ, 0xc0, !PT ;  /* 0x008000000fff7812 */ /* 0x000fe2000782c0ff */
[----:B------:R-:W4:Y:S01]  /*bca0*/  MUFU.TANH R189, R189 ;  /* 0x000000bd00bd7308 */ /* 0x000f220000002400 */
[----:B------:R-:W-:Y:S02]  /*bcb0*/  FMNMX.FTZ R14, R161, R14, !PT ;  /* 0x0000000ea10e7209 */ /* 0x000fe40007810000 */
[----:B-----5:R-:W-:Y:S02]  /*bcc0*/  FSEL R185, R185, -INF , P1 ;  /* 0xff800000b9b97808 */ /* 0x020fe40000800000 */
[----:B------:R-:W-:Y:S02]  /*bcd0*/  FMNMX.FTZ R14, R164, R14, !PT ;  /* 0x0000000ea40e7209 */ /* 0x000fe40007810000 */
[----:B------:R-:W-:Y:S01]  /*bce0*/  LOP3.LUT P1, RZ, R15, 0x400000, RZ, 0xc0, !PT ;  /* 0x004000000fff7812 */ /* 0x000fe2000782c0ff */
[----:B------:R-:W5:Y:S01]  /*bcf0*/  MUFU.TANH R192, R192 ;  /* 0x000000c000c07308 */ /* 0x000f620000002400 */
[----:B------:R-:W-:-:S02]  /*bd00*/  FMNMX.FTZ R14, R165, R14, !PT ;  /* 0x0000000ea50e7209 */ /* 0x000fc40007810000 */
[----:B---3--:R-:W-:Y:S02]  /*bd10*/  FSEL R188, R188, -INF , P0 ;  /* 0xff800000bcbc7808 */ /* 0x008fe40000000000 */
[----:B------:R-:W-:Y:S02]  /*bd20*/  FMNMX.FTZ R14, R168, R14, !PT ;  /* 0x0000000ea80e7209 */ /* 0x000fe40007810000 */
[----:B------:R-:W-:Y:S01]  /*bd30*/  LOP3.LUT P0, RZ, R15, 0x200000, RZ, 0xc0, !PT ;  /* 0x002000000fff7812 */ /* 0x000fe2000780c0ff */
[----:B------:R-:W3:Y:S01]  /*bd40*/  MUFU.TANH R196, R196 ;  /* 0x000000c400c47308 */ /* 0x000ee20000002400 */
[----:B------:R-:W-:Y:S02]  /*bd50*/  FMNMX.FTZ R14, R169, R14, !PT ;  /* 0x0000000ea90e7209 */ /* 0x000fe40007810000 */
[----:B----4-:R-:W-:Y:S02]  /*bd60*/  FSEL R189, R189, -INF , P2 ;  /* 0xff800000bdbd7808 */ /* 0x010fe40001000000 */
[----:B------:R-:W-:-:S03]  /*bd70*/  FMNMX.FTZ R14, R172, R14, !PT ;  /* 0x0000000eac0e7209 */ /* 0x000fc60007810000 */
[----:B------:R-:W4:Y:S01]  /*bd80*/  MUFU.TANH R197, R197 ;  /* 0x000000c500c57308 */ /* 0x000f220000002400 */
[----:B--2---:R-:W-:Y:S02]  /*bd90*/  FMNMX.FTZ R15, R173, R14, !PT ;  /* 0x0000000ead0f7209 */ /* 0x004fe40007810000 */
[----:B-----5:R-:W-:Y:S02]  /*bda0*/  FSEL R192, R192, -INF , P3 ;  /* 0xff800000c0c07808 */ /* 0x020fe40001800000 */
[----:B------:R-:W-:Y:S02]  /*bdb0*/  FMNMX.FTZ R15, R176, R15, !PT ;  /* 0x0000000fb00f7209 */ /* 0x000fe40007810000 */
[----:B------:R-:W-:Y:S01]  /*bdc0*/  ISETP.GT.AND P3, PT, R221, 0x8, PT ;  /* 0x00000008dd00780c */ /* 0x000fe20003f64270 */
[----:B------:R2:W5:Y:S01]  /*bdd0*/  MUFU.TANH R14, R193 ;  /* 0x000000c1000e7308 */ /* 0x0005620000002400 */
[----:B------:R-:W-:Y:S02]  /*bde0*/  FMNMX.FTZ R15, R177, R15, !PT ;  /* 0x0000000fb10f7209 */ /* 0x000fe40007810000 */
[----:B---3--:R-:W-:-:S02]  /*bdf0*/  FSEL R196, R196, -INF , P5 ;  /* 0xff800000c4c47808 */ /* 0x008fc40002800000 */
[----:B------:R-:W-:-:S03]  /*be00*/  FMNMX.FTZ R15, R180, R15, !PT ;  /* 0x0000000fb40f7209 */ /* 0x000fc60007810000 */
[----:B------:R-:W-:Y:S01]  /*be10*/  MUFU.TANH R154, R154 ;  /* 0x0000009a009a7308 */ /* 0x000fe20000002400 */
[----:B------:R-:W-:Y:S01]  /*be20*/  FMNMX.FTZ R15, R181, R15, !PT ;  /* 0x0000000fb50f7209 */ /* 0x000fe20007810000 */
[----:B--2---:R-:W-:Y:S01]  /*be30*/  FMUL.FTZ R193, R155, UR45 ;  /* 0x0000002d9bc17c20 */ /* 0x004fe20008410000 */
[----:B----4-:R-:W-:Y:S02]  /*be40*/  FSEL R197, R197, -INF , P6 ;  /* 0xff800000c5c57808 */ /* 0x010fe40003000000 */
[----:B------:R-:W-:-:S03]  /*be50*/  FMNMX.FTZ R15, R184, R15, !PT ;  /* 0x0000000fb80f7209 */ /* 0x000fc60007810000 */
[----:B------:R-:W2:Y:S01]  /*be60*/  MUFU.TANH R193, R193 ;  /* 0x000000c100c17308 */ /* 0x000ea20000002400 */
[----:B------:R-:W-:Y:S02]  /*be70*/  FMNMX.FTZ R15, R185, R15, !PT ;  /* 0x0000000fb90f7209 */ /* 0x000fe40007810000 */
[----:B-----5:R-:W-:Y:S02]  /*be80*/  FSEL R155, R14, -INF , P4 ;  /* 0xff8000000e9b7808 */ /* 0x020fe40002000000 */
[----:B------:R-:W-:Y:S02]  /*be90*/  FMNMX.FTZ R15, R188, R15, !PT ;  /* 0x0000000fbc0f7209 */ /* 0x000fe40007810000 */
[----:B------:R-:W-:Y:S01]  /*bea0*/  ISETP.GT.AND P4, PT, R221, 0x1, PT ;  /* 0x00000001dd00780c */ /* 0x000fe20003f84270 */
[----:B------:R-:W3:Y:S01]  /*beb0*/  MUFU.TANH R158, R158 ;  /* 0x0000009e009e7308 */ /* 0x000ee20000002400 */
[----:B------:R-:W-:-:S04]  /*bec0*/  FMNMX.FTZ R15, R189, R15, !PT ;  /* 0x0000000fbd0f7209 */ /* 0x000fc80007810000 */
[----:B------:R-:W-:-:S03]  /*bed0*/  FMNMX.FTZ R14, R192, R15, !PT ;  /* 0x0000000fc00e7209 */ /* 0x000fc60007810000 */
[----:B------:R-:W-:Y:S01]  /*bee0*/  MUFU.TANH R159, R159 ;  /* 0x0000009f009f7308 */ /* 0x000fe20000002400 */
[----:B------:R-:W-:Y:S02]  /*bef0*/  FMNMX.FTZ R14, R155, R14, !PT ;  /* 0x0000000e9b0e7209 */ /* 0x000fe40007810000 */
[----:B--2---:R-:W-:Y:S02]  /*bf00*/  FSEL R193, R193, -INF , P4 ;  /* 0xff800000c1c17808 */ /* 0x004fe40002000000 */
[----:B------:R-:W-:Y:S02]  /*bf10*/  FMNMX.FTZ R14, R196, R14, !PT ;  /* 0x0000000ec40e7209 */ /* 0x000fe40007810000 */
[----:B------:R-:W-:Y:S01]  /*bf20*/  ISETP.GT.AND P4, PT, R221, 0x10, PT ;  /* 0x00000010dd00780c */ /* 0x000fe20003f84270 */
[----:B------:R-:W2:Y:S01]  /*bf30*/  MUFU.TANH R162, R162 ;  /* 0x000000a200a27308 */ /* 0x000ea20000002400 */
[----:B------:R-:W-:Y:S02]  /*bf40*/  FMNMX.FTZ R14, R197, R14, !PT ;  /* 0x0000000ec50e7209 */ /* 0x000fe40007810000 */
[----:B---3--:R-:W-:-:S02]  /*bf50*/  FSEL R158, R158, -INF , P3 ;  /* 0xff8000009e9e7808 */ /* 0x008fc40001800000 */
[----:B------:R-:W-:Y:S01]  /*bf60*/  ISETP.GT.AND P3, PT, R221, 0x11, PT ;  /* 0x00000011dd00780c */ /* 0x000fe20003f64270 */
[----:B------:R-:W3:Y:S02]  /*bf70*/  SHFL.BFLY PT, R15, R14, 0x2, 0x1f ;  /* 0x0c401f000e0f7f89 */ /* 0x000ee400000e0000 */
[----:B------:R-:W4:Y:S08]  /*bf80*/  MUFU.TANH R163, R163 ;  /* 0x000000a300a37308 */ /* 0x000f300000002400 */
[----:B------:R-:W-:Y:S01]  /*bf90*/  MUFU.TANH R166, R166 ;  /* 0x000000a600a67308 */ /* 0x000fe20000002400 */
[----:B--2---:R-:W-:-:S02]  /*bfa0*/  FSEL R162, R162, -INF , P4 ;  /* 0xff800000a2a27808 */ /* 0x004fc40002000000 */
[----:B------:R-:W-:-:S05]  /*bfb0*/  ISETP.GT.AND P4, PT, R221, 0x19, PT ;  /* 0x00000019dd00780c */ /* 0x000fca0003f84270 */
[----:B------:R-:W2:Y:S01]  /*bfc0*/  MUFU.TANH R167, R167 ;  /* 0x000000a700a77308 */ /* 0x000ea20000002400 */
[----:B----4-:R-:W-:Y:S02]  /*bfd0*/  FSEL R163, R163, -INF , P3 ;  /* 0xff800000a3a37808 */ /* 0x010fe40001800000 */
[----:B------:R-:W-:Y:S02]  /*bfe0*/  ISETP.GT.AND P3, PT, R221, 0x20, PT ;  /* 0x00000020dd00780c */ /* 0x000fe40003f64270 */
[----:B---3--:R-:W-:-:S03]  /*bff0*/  FMNMX.FTZ R14, R14, R15, !PT ;  /* 0x0000000f0e0e7209 */ /* 0x008fc60007810000 */
[----:B------:R-:W3:Y:S02]  /*c000*/  MUFU.TANH R170, R170 ;  /* 0x000000aa00aa7308 */ /* 0x000ee40000002400 */
[----:B------:R-:W4:Y:S06]  /*c010*/  SHFL.BFLY PT, R15, R14, 0x1, 0x1f ;  /* 0x0c201f000e0f7f89 */ /* 0x000f2c00000e0000 */
[----:B------:R-:W-:Y:S01]  /*c020*/  MUFU.TANH R171, R171 ;  /* 0x000000ab00ab7308 */ /* 0x000fe20000002400 */
[----:B--2---:R-:W-:Y:S02]  /*c030*/  FSEL R167, R167, -INF , P4 ;  /* 0xff800000a7a77808 */ /* 0x004fe40002000000 */
[----:B------:R-:W-:-:S05]  /*c040*/  ISETP.GT.AND P4, PT, R221, 0x28, PT ;  /* 0x00000028dd00780c */ /* 0x000fca0003f84270 */
[----:B------:R-:W2:Y:S01]  /*c050*/  MUFU.TANH R174, R174 ;  /* 0x000000ae00ae7308 */ /* 0x000ea20000002400 */
[----:B---3--:R-:W-:Y:S02]  /*c060*/  FSEL R170, R170, -INF , P3 ;  /* 0xff800000aaaa7808 */ /* 0x008fe40001800000 */
[----:B------:R-:W-:-:S05]  /*c070*/  ISETP.GT.AND P3, PT, R221, 0x29, PT ;  /* 0x00000029dd00780c */ /* 0x000fca0003f64270 */
[----:B------:R-:W3:Y:S01]  /*c080*/  MUFU.TANH R175, R175 ;  /* 0x000000af00af7308 */ /* 0x000ee20000002400 */
[----:B----4-:R-:W-:Y:S01]  /*c090*/  FMNMX.FTZ R14, R14, R15, !PT ;  /* 0x0000000f0e0e7209 */ /* 0x010fe20007810000 */
[----:B------:R-:W-:-:S03]  /*c0a0*/  IMAD.U32 R15, RZ, RZ, UR43 ;  /* 0x0000002bff0f7e24 */ /* 0x000fc6000f8e00ff */
[----:B------:R-:W-:-:S03]  /*c0b0*/  FSETP.NEU.FTZ.AND P2, PT, R14, -INF , PT ;  /* 0xff8000000e00780b */ /* 0x000fc60003f5d000 */
[----:B------:R-:W-:Y:S01]  /*c0c0*/  MUFU.TANH R178, R178 ;  /* 0x000000b200b27308 */ /* 0x000fe20000002400 */
[----:B--2---:R-:W-:Y:S02]  /*c0d0*/  FSEL R174, R174, -INF , P4 ;  /* 0xff800000aeae7808 */ /* 0x004fe40002000000 */
[----:B------:R-:W-:Y:S02]  /*c0e0*/  FSEL R222, R14, RZ, P2 ;  /* 0x000000ff0ede7208 */ /* 0x000fe40001000000 */
[----:B------:R-:W-:-:S03]  /*c0f0*/  ISETP.GT.AND P4, PT, R221, 0x31, PT ;  /* 0x00000031dd00780c */ /* 0x000fc60003f84270 */
[----:B------:R-:W-:Y:S01]  /*c100*/  FADD.FTZ R222, -R222, R220 ;  /* 0x000000dcdede7221 */ /* 0x000fe20000010100 */
[-C--:B------:R-:W-:Y:S01]  /*c110*/  FMUL.FTZ R220, R14, R15.reuse ;  /* 0x0000000f0edc7220 */ /* 0x080fe20000410000 */
[----:B------:R-:W2:Y:S01]  /*c120*/  MUFU.TANH R179, R179 ;  /* 0x000000b300b37308 */ /* 0x000ea20000002400 */
[----:B---3--:R-:W-:Y:S01]  /*c130*/  FSEL R175, R175, -INF , P3 ;  /* 0xff800000afaf7808 */ /* 0x008fe20001800000 */
[-C--:B------:R-:W-:Y:S01]  /*c140*/  FMUL.FTZ R222, R222, R15.reuse ;  /* 0x0000000fdede7220 */ /* 0x080fe20000410000 */
[C---:B------:R-:W-:Y:S02]  /*c150*/  ISETP.GT.AND P3, PT, R221.reuse, 0x38, PT ;  /* 0x00000038dd00780c */ /* 0x040fe40003f64270 */
[----:B------:R-:W-:Y:S02]  /*c160*/  FSEL R186, R220, RZ, P2 ;  /* 0x000000ffdcba7208 */ /* 0x000fe40001000000 */
[----:B------:R-:W-:Y:S01]  /*c170*/  ISETP.GT.AND P2, PT, R221, RZ, PT ;  /* 0x000000ffdd00720c */ /* 0x000fe20003f44270 */
[----:B------:R-:W3:Y:S02]  /*c180*/  MUFU.TANH R182, R182 ;  /* 0x000000b600b67308 */ /* 0x000ee40000002400 */
[-CC-:B------:R-:W-:Y:S01]  /*c190*/  FFMA.FTZ R153, R153, R15.reuse, -R186.reuse ;  /* 0x0000000f99997223 */ /* 0x180fe200000108ba */
[----:B------:R-:W-:Y:S01]  /*c1a0*/  FSEL R154, R154, -INF , P2 ;  /* 0xff8000009a9a7808 */ /* 0x000fe20001000000 */
[-CC-:B------:R-:W-:Y:S01]  /*c1b0*/  FFMA.FTZ R152, R152, R15.reuse, -R186.reuse ;  /* 0x0000000f98987223 */ /* 0x180fe200000108ba */
[----:B------:R-:W-:Y:S01]  /*c1c0*/  ISETP.GT.AND P2, PT, R221, 0x9, PT ;  /* 0x00000009dd00780c */ /* 0x000fe20003f44270 */
[-CC-:B------:R-:W-:Y:S01]  /*c1d0*/  FFMA.FTZ R156, R156, R15.reuse, -R186.reuse ;  /* 0x0000000f9c9c7223 */ /* 0x180fe200000108ba */
[-CC-:B------:R-:W-:Y:S01]  /*c1e0*/  FFMA.FTZ R157, R157, R15.reuse, -R186.reuse ;  /* 0x0000000f9d9d7223 */ /* 0x180fe200000108ba */
[----:B------:R-:W4:Y:S01]  /*c1f0*/  MUFU.TANH R183, R183 ;  /* 0x000000b700b77308 */ /* 0x000f220000002400 */
[----:B------:R-:W-:Y:S01]  /*c200*/  FSEL R159, R159, -INF , P2 ;  /* 0xff8000009f9f7808 */ /* 0x000fe20001000000 */
[-CC-:B------:R-:W-:Y:S01]  /*c210*/  FFMA.FTZ R160, R160, R15.reuse, -R186.reuse ;  /* 0x0000000fa0a07223 */ /* 0x180fe200000108ba */
[----:B------:R-:W-:Y:S01]  /*c220*/  ISETP.GT.AND P2, PT, R221, 0x18, PT ;  /* 0x00000018dd00780c */ /* 0x000fe20003f44270 */
[-CC-:B------:R-:W-:Y:S01]  /*c230*/  FFMA.FTZ R161, R161, R15.reuse, -R186.reuse ;  /* 0x0000000fa1a17223 */ /* 0x180fe200000108ba */
[----:B--2---:R-:W-:Y:S01]  /*c240*/  FSEL R179, R179, -INF , P4 ;  /* 0xff800000b3b37808 */ /* 0x004fe20002000000 */
[-CC-:B------:R-:W-:Y:S01]  /*c250*/  FFMA.FTZ R164, R164, R15.reuse, -R186.reuse ;  /* 0x0000000fa4a47223 */ /* 0x180fe200000108ba */
[----:B------:R-:W-:Y:S01]  /*c260*/  FSEL R166, R166, -INF , P2 ;  /* 0xff800000a6a67808 */ /* 0x000fe20001000000 */
[----:B------:R-:W2:Y:S01]  /*c270*/  MUFU.TANH R220, R224 ;  /* 0x000000e000dc7308 */ /* 0x000ea20000002400 */
[----:B------:R-:W-:Y:S01]  /*c280*/  ISETP.GT.AND P2, PT, R221, 0x21, PT ;  /* 0x00000021dd00780c */ /* 0x000fe20003f44270 */
[-CC-:B------:R-:W-:Y:S01]  /*c290*/  FFMA.FTZ R165, R165, R15.reuse, -R186.reuse ;  /* 0x0000000fa5a57223 */ /* 0x180fe200000108ba */
[----:B------:R-:W-:Y:S01]  /*c2a0*/  ISETP.GT.AND P4, PT, R221, 0x40, PT ;  /* 0x00000040dd00780c */ /* 0x000fe20003f84270 */
[-CC-:B------:R-:W-:Y:S01]  /*c2b0*/  FFMA.FTZ R168, R168, R15.reuse, -R186.reuse ;  /* 0x0000000fa8a87223 */ /* 0x180fe200000108ba */
[----:B------:R-:W-:Y:S01]  /*c2c0*/  FSEL R171, R171, -INF , P2 ;  /* 0xff800000abab7808 */ /* 0x000fe20001000000 */
[-CC-:B------:R-:W-:Y:S01]  /*c2d0*/  FFMA.FTZ R169, R169, R15.reuse, -R186.reuse ;  /* 0x0000000fa9a97223 */ /* 0x180fe200000108ba */
[----:B------:R-:W-:Y:S01]  /*c2e0*/  ISETP.GT.AND P2, PT, R221, 0x30, PT ;  /* 0x00000030dd00780c */ /* 0x000fe20003f44270 */
[----:B------:R-:W5:Y:S01]  /*c2f0*/  MUFU.TANH R187, R187 ;  /* 0x000000bb00bb7308 */ /* 0x000f620000002400 */
[----:B---3--:R-:W-:Y:S01]  /*c300*/  FSEL R182, R182, -INF , P3 ;  /* 0xff800000b6b67808 */ /* 0x008fe20001800000 */
[-CC-:B------:R-:W-:Y:S01]  /*c310*/  FFMA.FTZ R172, R172, R15.reuse, -R186.reuse ;  /* 0x0000000facac7223 */ /* 0x180fe200000108ba */
[----:B------:R-:W-:Y:S01]  /*c320*/  FSEL R178, R178, -INF , P2 ;  /* 0xff800000b2b27808 */ /* 0x000fe20001000000 */
[-CC-:B------:R-:W-:Y:S01]  /*c330*/  FFMA.FTZ R173, R173, R15.reuse, -R186.reuse ;  /* 0x0000000fadad7223 */ /* 0x180fe200000108ba */
[C---:B------:R-:W-:Y:S01]  /*c340*/  ISETP.GT.AND P2, PT, R221.reuse, 0x39, PT ;  /* 0x00000039dd00780c */ /* 0x040fe20003f44270 */
[-CC-:B------:R-:W-:Y:S01]  /*c350*/  FFMA.FTZ R176, R176, R15.reuse, -R186.reuse ;  /* 0x0000000fb0b07223 */ /* 0x180fe200000108ba */
[----:B------:R-:W-:Y:S01]  /*c360*/  ISETP.GT.AND P3, PT, R221, 0x41, PT ;  /* 0x00000041dd00780c */ /* 0x000fe20003f64270 */
[----:B------:R-:W3:Y:S01]  /*c370*/  MUFU.TANH R190, R190 ;  /* 0x000000be00be7308 */ /* 0x000ee20000002400 */
[----:B----4-:R-:W-:Y:S01]  /*c380*/  FSEL R183, R183, -INF , P2 ;  /* 0xff800000b7b77808 */ /* 0x010fe20001000000 */
[-CC-:B------:R-:W-:Y:S01]  /*c390*/  FFMA.FTZ R177, R177, R15.reuse, -R186.reuse ;  /* 0x0000000fb1b17223 */ /* 0x180fe200000108ba */
[----:B------:R-:W-:Y:S01]  /*c3a0*/  ISETP.GT.AND P2, PT, R221, 0x48, PT ;  /* 0x00000048dd00780c */ /* 0x000fe20003f44270 */
[-CC-:B------:R-:W-:Y:S01]  /*c3b0*/  FFMA.FTZ R180, R180, R15.reuse, -R186.reuse ;  /* 0x0000000fb4b47223 */ /* 0x180fe200000108ba */
[----:B--2---:R-:W-:Y:S01]  /*c3c0*/  FSEL R220, R220, -INF , P4 ;  /* 0xff800000dcdc7808 */ /* 0x004fe20002000000 */
[-CC-:B------:R-:W-:Y:S01]  /*c3d0*/  FFMA.FTZ R181, R181, R15.reuse, -R186.reuse ;  /* 0x0000000fb5b57223 */ /* 0x180fe200000108ba */
[-CC-:B------:R-:W-:Y:S01]  /*c3e0*/  FFMA.FTZ R184, R184, R15.reuse, -R186.reuse ;  /* 0x0000000fb8b87223 */ /* 0x180fe200000108ba */
[----:B------:R-:W2:Y:S01]  /*c3f0*/  MUFU.TANH R191, R191 ;  /* 0x000000bf00bf7308 */ /* 0x000ea20000002400 */
[-CC-:B------:R-:W-:Y:S01]  /*c400*/  FFMA.FTZ R185, R185, R15.reuse, -R186.reuse ;  /* 0x0000000fb9b97223 */ /* 0x180fe200000108ba */
[-CC-:B------:R-:W-:Y:S01]  /*c410*/  FFMA.FTZ R188, R188, R15.reuse, -R186.reuse ;  /* 0x0000000fbcbc7223 */ /* 0x180fe200000108ba */
[-CC-:B------:R-:W-:Y:S01]  /*c420*/  FFMA.FTZ R189, R189, R15.reuse, -R186.reuse ;  /* 0x0000000fbdbd7223 */ /* 0x180fe200000108ba */
[-CC-:B------:R-:W-:Y:S01]  /*c430*/  FFMA.FTZ R192, R192, R15.reuse, -R186.reuse ;  /* 0x0000000fc0c07223 */ /* 0x180fe200000108ba */
[-CC-:B------:R-:W-:Y:S01]  /*c440*/  FFMA.FTZ R155, R155, R15.reuse, -R186.reuse ;  /* 0x0000000f9b9b7223 */ /* 0x180fe200000108ba */
[-CC-:B------:R-:W-:Y:S01]  /*c450*/  FFMA.FTZ R196, R196, R15.reuse, -R186.reuse ;  /* 0x0000000fc4c47223 */ /* 0x180fe200000108ba */
[----:B------:R-:W-:Y:S01]  /*c460*/  ISETP.GT.AND P4, PT, R221, 0x49, PT ;  /* 0x00000049dd00780c */ /* 0x000fe20003f84270 */
[----:B------:R-:W4:Y:S01]  /*c470*/  MUFU.TANH R194, R194 ;  /* 0x000000c200c27308 */ /* 0x000f220000002400 */
[----:B-----5:R-:W-:Y:S01]  /*c480*/  FSEL R187, R187, -INF , P3 ;  /* 0xff800000bbbb7808 */ /* 0x020fe20001800000 */
[----:B------:R-:W-:Y:S01]  /*c490*/  FFMA.FTZ R186, R197, R15, -R186 ;  /* 0x0000000fc5ba7223 */ /* 0x000fe200000108ba */
[----:B------:R-:W-:-:S05]  /*c4a0*/  ISETP.GT.AND P3, PT, R221, 0x50, PT ;  /* 0x00000050dd00780c */ /* 0x000fca0003f64270 */
[----:B------:R3:W-:Y:S08]  /*c4b0*/  MUFU.EX2 R197, R153 ;  /* 0x0000009900c57308 */ /* 0x0007f00000000800 */
[----:B------:R-:W5:Y:S01]  /*c4c0*/  MUFU.EX2 R222, R222 ;  /* 0x000000de00de7308 */ /* 0x000f620000000800 */
[----:B---3--:R-:W-:Y:S02]  /*c4d0*/  FSEL R153, R190, -INF , P2 ;  /* 0xff800000be997808 */ /* 0x008fe40001000000 */
[----:B--2---:R-:W-:-:S02]  /*c4e0*/  FSEL R190, R191, -INF , P4 ;  /* 0xff800000bfbe7808 */ /* 0x004fc40002000000 */
[----:B----4-:R-:W-:Y:S02]  /*c4f0*/  FSEL R191, R194, -INF , P3 ;  /* 0xff800000c2bf7808 */ /* 0x010fe40001800000 */
[----:B------:R-:W-:Y:S01]  /*c500*/  FMNMX.FTZ R194, R154, R219, !PT ;  /* 0x000000db9ac27209 */ /* 0x000fe20007810000 */
[----:B------:R-:W2:Y:S01]  /*c510*/  MUFU.EX2 R152, R152 ;  /* 0x0000009800987308 */ /* 0x000ea20000000800 */
[----:B------:R-:W-:Y:S02]  /*c520*/  ISETP.GT.AND P2, PT, R221, 0x51, PT ;  /* 0x00000051dd00780c */ /* 0x000fe40003f44270 */
[----:B------:R-:W-:Y:S02]  /*c530*/  FMNMX.FTZ R194, R193, R194, !PT ;  /* 0x000000c2c1c27209 */ /* 0x000fe40007810000 */
[C---:B------:R-:W-:Y:S02]  /*c540*/  ISETP.GT.AND P4, PT, R221.reuse, 0x58, PT ;  /* 0x00000058dd00780c */ /* 0x040fe40003f84270 */
[----:B------:R-:W-:Y:S01]  /*c550*/  FMNMX.FTZ R194, R158, R194, !PT ;  /* 0x000000c29ec27209 */ /* 0x000fe20007810000 */
[----:B------:R-:W3:Y:S01]  /*c560*/  MUFU.TANH R195, R195 ;  /* 0x000000c300c37308 */ /* 0x000ee20000002400 */
[----:B------:R-:W-:Y:S01]  /*c570*/  ISETP.GT.AND P3, PT, R221, 0x59, PT ;  /* 0x00000059dd00780c */ /* 0x000fe20003f64270 */
[----:B-----5:R-:W-:Y:S01]  /*c580*/  FMUL.FTZ R24, R24, R222 ;  /* 0x000000de18187220 */ /* 0x020fe20000410000 */
[----:B------:R-:W-:Y:S01]  /*c590*/  FMNMX.FTZ R194, R159, R194, !PT ;  /* 0x000000c29fc27209 */ /* 0x000fe20007810000 */
[-C--:B------:R-:W-:Y:S01]  /*c5a0*/  FMUL.FTZ R25, R25, R222.reuse ;  /* 0x000000de19197220 */ /* 0x080fe20000410000 */
[-C--:B------:R-:W-:Y:S01]  /*c5b0*/  FMUL.FTZ R28, R28, R222.reuse ;  /* 0x000000de1c1c7220 */ /* 0x080fe20000410000 */
[----:B------:R-:W-:Y:S01]  /*c5c0*/  FMUL.FTZ R29, R29, R222 ;  /* 0x000000de1d1d7220 */ /* 0x000fe20000410000 */
[----:B------:R-:W-:Y:S01]  /*c5d0*/  FMNMX.FTZ R194, R162, R194, !PT ;  /* 0x000000c2a2c27209 */ /* 0x000fe20007810000 */
[----:B------:R-:W-:Y:S01]  /*c5e0*/  FMUL.FTZ R32, R32, R222 ;  /* 0x000000de20207220 */ /* 0x000fe20000410000 */
[----:B--2---:R-:W-:Y:S01]  /*c5f0*/  FFMA.FTZ R3, R222, R3, R152 ;  /* 0x00000003de037223 */ /* 0x004fe20000010098 */
[----:B------:R-:W-:Y:S01]  /*c600*/  F2FP.F16.F32.PACK_AB R152, R197, R152 ;  /* 0x00000098c598723e */ /* 0x000fe200000000ff */
[----:B------:R-:W-:Y:S01]  /*c610*/  FMUL.FTZ R33, R33, R222 ;  /* 0x000000de21217220 */ /* 0x000fe20000410000 */
[----:B------:R-:W-:Y:S01]  /*c620*/  FMNMX.FTZ R194, R163, R194, !PT ;  /* 0x000000c2a3c27209 */ /* 0x000fe20007810000 */
[----:B------:R-:W-:Y:S01]  /*c630*/  FADD.FTZ R3, R197, R3 ;  /* 0x00000003c5037221 */ /* 0x000fe20000010000 */
[-C--:B------:R-:W-:Y:S01]  /*c640*/  FMUL.FTZ R36, R36, R222.reuse ;  /* 0x000000de24247220 */ /* 0x080fe20000410000 */
[----:B------:R-:W-:Y:S01]  /*c650*/  FMUL.FTZ R37, R37, R222 ;  /* 0x000000de25257220 */ /* 0x000fe20000410000 */
[----:B------:R-:W-:Y:S01]  /*c660*/  FMNMX.FTZ R194, R166, R194, !PT ;  /* 0x000000c2a6c27209 */ /* 0x000fe20007810000 */
[-C--:B------:R-:W-:Y:S01]  /*c670*/  FMUL.FTZ R40, R40, R222.reuse ;  /* 0x000000de28287220 */ /* 0x080fe20000410000 */
[----:B---3--:R-:W-:Y:S01]  /*c680*/  FSEL R195, R195, -INF , P2 ;  /* 0xff800000c3c37808 */ /* 0x008fe20001000000 */
[----:B------:R-:W-:Y:S01]  /*c690*/  FMUL.FTZ R41, R41, R222 ;  /* 0x000000de29297220 */ /* 0x000fe20000410000 */
[----:B------:R-:W-:Y:S01]  /*c6a0*/  FMNMX.FTZ R194, R167, R194, !PT ;  /* 0x000000c2a7c27209 */ /* 0x000fe20007810000 */
[-C--:B------:R-:W-:Y:S01]  /*c6b0*/  FMUL.FTZ R44, R44, R222.reuse ;  /* 0x000000de2c2c7220 */ /* 0x080fe20000410000 */
[-C--:B------:R-:W-:Y:S01]  /*c6c0*/  FMUL.FTZ R45, R45, R222.reuse ;  /* 0x000000de2d2d7220 */ /* 0x080fe20000410000 */
        /* <DEDUP_REMOVED lines=31> */
[----:B------:R2:W3:Y:S01]  /*c8c0*/  MUFU.TANH R194, R198 ;  /* 0x000000c600c27308 */ /* 0x0004e20000002400 */
[-C--:B------:R-:W-:Y:S01]  /*c8d0*/  FMUL.FTZ R93, R93, R222.reuse ;  /* 0x000000de5d5d7220 */ /* 0x080fe20000410000 */
[----:B------:R-:W-:Y:S01]  /*c8e0*/  FMNMX.FTZ R197, R220, R197, !PT ;  /* 0x000000c5dcc57209 */ /* 0x000fe20007810000 */
[-C--:B------:R-:W-:Y:S01]  /*c8f0*/  FMUL.FTZ R96, R96, R222.reuse ;  /* 0x000000de60607220 */ /* 0x080fe20000410000 */
[-C--:B------:R-:W-:Y:S01]  /*c900*/  FMUL.FTZ R97, R97, R222.reuse ;  /* 0x000000de61617220 */ /* 0x080fe20000410000 */
[-C--:B------:R-:W-:Y:S01]  /*c910*/  FMUL.FTZ R100, R100, R222.reuse ;  /* 0x000000de64647220 */ /* 0x080fe20000410000 */
[-C--:B------:R-:W-:Y:S01]  /*c920*/  FMUL.FTZ R101, R101, R222.reuse ;  /* 0x000000de65657220 */ /* 0x080fe20000410000 */
[-C--:B------:R-:W-:Y:S01]  /*c930*/  FMUL.FTZ R104, R104, R222.reuse ;  /* 0x000000de68687220 */ /* 0x080fe20000410000 */
[-C--:B------:R-:W-:Y:S01]  /*c940*/  FMUL.FTZ R105, R105, R222.reuse ;  /* 0x000000de69697220 */ /* 0x080fe20000410000 */
[----:B--2---:R-:W-:Y:S01]  /*c950*/  FMNMX.FTZ R198, R187, R197, !PT ;  /* 0x000000c5bbc67209 */ /* 0x004fe20007810000 */
[-C--:B------:R-:W-:Y:S01]  /*c960*/  FMUL.FTZ R108, R108, R222.reuse ;  /* 0x000000de6c6c7220 */ /* 0x080fe20000410000 */
[----:B------:R-:W2:Y:S01]  /*c970*/  MUFU.TANH R197, R199 ;  /* 0x000000c700c57308 */ /* 0x000ea20000002400 */
[----:B------:R-:W-:Y:S01]  /*c980*/  FMUL.FTZ R109, R109, R222 ;  /* 0x000000de6d6d7220 */ /* 0x000fe20000410000 */
[----:B------:R-:W-:Y:S01]  /*c990*/  FMNMX.FTZ R198, R153, R198, !PT ;  /* 0x000000c699c67209 */ /* 0x000fe20007810000 */
[-C--:B------:R-:W-:Y:S01]  /*c9a0*/  FMUL.FTZ R112, R112, R222.reuse ;  /* 0x000000de70707220 */ /* 0x080fe20000410000 */
        /* <DEDUP_REMOVED lines=13> */
[----:B--2---:R-:W-:Y:S01]  /*ca80*/  FSEL R197, R197, -INF , P3 ;  /* 0xff800000c5c57808 */ /* 0x004fe20001800000 */
        /* <DEDUP_REMOVED lines=10> */
[----:B------:R-:W2:Y:S01]  /*cb30*/  SHFL.BFLY PT, R199, R221, 0x2, 0x1f ;  /* 0x0c401f00ddc77f89 */ /* 0x000ea200000e0000 */
[-C--:B------:R-:W-:Y:S01]  /*cb40*/  FMUL.FTZ R148, R148, R222.reuse ;  /* 0x000000de94947220 */ /* 0x080fe20000410000 */
[----:B------:R-:W-:Y:S01]  /*cb50*/  FMUL.FTZ R149, R149, R222 ;  /* 0x000000de95957220 */ /* 0x000fe20000410000 */
[----:B------:R-:W3:Y:S08]  /*cb60*/  MUFU.EX2 R198, R156 ;  /* 0x0000009c00c67308 */ /* 0x000ef00000000800 */
[----:B------:R-:W-:Y:S08]  /*cb70*/  MUFU.EX2 R156, R160 ;  /* 0x000000a0009c7308 */ /* 0x000ff00000000800 */
[----:B------:R-:W-:Y:S01]  /*cb80*/  MUFU.EX2 R160, R168 ;  /* 0x000000a800a07308 */ /* 0x000fe20000000800 */
[----:B---3--:R-:W-:Y:S01]  /*cb90*/  FADD.FTZ R3, R198, R3 ;  /* 0x00000003c6037221 */ /* 0x008fe20000010000 */
[----:B--2---:R-:W-:-:S06]  /*cba0*/  FMNMX.FTZ R221, R221, R199, !PT ;  /* 0x000000c7dddd7209 */ /* 0x004fcc0007810000 */
[----:B------:R2:W-:Y:S01]  /*cbb0*/  MUFU.EX2 R199, R177 ;  /* 0x000000b100c77308 */ /* 0x0005e20000000800 */
[----:B------:R-:W3:Y:S07]  /*cbc0*/  SHFL.BFLY PT, R222, R221, 0x1, 0x1f ;  /* 0x0c201f00ddde7f89 */ /* 0x000eee00000e0000 */
[----:B------:R3:W-:Y:S01]  /*cbd0*/  MUFU.EX2 R168, R176 ;  /* 0x000000b000a87308 */ /* 0x0007e20000000800 */
[----:B--2---:R-:W2:Y:S07]  /*cbe0*/  S2R R177, SR_TID.X ;  /* 0x0000000000b17919 */ /* 0x004eae0000002100 */
[----:B------:R-:W4:Y:S08]  /*cbf0*/  MUFU.EX2 R157, R157 ;  /* 0x0000009d009d7308 */ /* 0x000f300000000800 */
[----:B------:R-:W5:Y:S01]  /*cc00*/  MUFU.EX2 R161, R161 ;  /* 0x000000a100a17308 */ /* 0x000f620000000800 */
[----:B---3--:R-:W-:-:S04]  /*cc10*/  FMNMX.FTZ R176, R221, R222, !PT ;  /* 0x000000deddb07209 */ /* 0x008fc80007810000 */
[C---:B------:R-:W-:Y:S01]  /*cc20*/  FSETP.NEU.FTZ.AND P2, PT, R176.reuse, -INF , PT ;  /* 0xff800000b000780b */ /* 0x040fe20003f5d000 */
[----:B------:R-:W-:Y:S02]  /*cc30*/  FMUL.FTZ R222, R176, R15 ;  /* 0x0000000fb0de7220 */ /* 0x000fe40000410000 */
[----:B------:R-:W3:Y:S01]  /*cc40*/  MUFU.EX2 R164, R164 ;  /* 0x000000a400a47308 */ /* 0x000ee20000000800 */
[----:B----4-:R-:W-:Y:S02]  /*cc50*/  FADD.FTZ R3, R157, R3 ;  /* 0x000000039d037221 */ /* 0x010fe40000010000 */
[----:B------:R-:W-:Y:S02]  /*cc60*/  FSEL R222, R222, RZ, P2 ;  /* 0x000000ffdede7208 */ /* 0x000fe40001000000 */
[----:B------:R-:W-:-:S03]  /*cc70*/  FADD.FTZ R3, R156, R3 ;  /* 0x000000039c037221 */ /* 0x000fc60000010000 */
[----:B------:R-:W4:Y:S01]  /*cc80*/  MUFU.EX2 R165, R165 ;  /* 0x000000a500a57308 */ /* 0x000f220000000800 */
[-CC-:B------:R-:W-:Y:S01]  /*cc90*/  FFMA.FTZ R154, R154, R15.reuse, -R222.reuse ;  /* 0x0000000f9a9a7223 */ /* 0x180fe200000108de */
[-CC-:B------:R-:W-:Y:S01]  /*cca0*/  FFMA.FTZ R221, R174, R15.reuse, -R222.reuse ;  /* 0x0000000faedd7223 */ /* 0x180fe200000108de */
[----:B--2---:R-:W-:Y:S01]  /*ccb0*/  SHF.R.U32.HI R177, RZ, 0x7, R177 ;  /* 0x00000007ffb17819 */ /* 0x004fe200000116b1 */
[----:B-----5:R-:W-:Y:S01]  /*ccc0*/  FADD.FTZ R3, R161, R3 ;  /* 0x00000003a1037221 */ /* 0x020fe20000010000 */
[-CC-:B------:R-:W-:Y:S01]  /*ccd0*/  FFMA.FTZ R193, R193, R15.reuse, -R222.reuse ;  /* 0x0000000fc1c17223 */ /* 0x180fe200000108de */
[-CC-:B------:R-:W-:Y:S01]  /*cce0*/  FFMA.FTZ R158, R158, R15.reuse, -R222.reuse ;  /* 0x0000000f9e9e7223 */ /* 0x180fe200000108de */
[----:B------:R-:W-:Y:S01]  /*ccf0*/  IADD3 R177, -R177, 0xb, RZ ;  /* 0x0000000bb1b17810 */ /* 0x000fe20007ffe1ff */
[----:B------:R-:W-:Y:S01]  /*cd00*/  MUFU.EX2 R174, R186 ;  /* 0x000000ba00ae7308 */ /* 0x000fe20000000800 */
[----:B---3--:R-:W-:Y:S01]  /*cd10*/  FADD.FTZ R3, R164, R3 ;  /* 0x00000003a4037221 */ /* 0x008fe20000010000 */
[-CC-:B------:R-:W-:Y:S01]  /*cd20*/  FFMA.FTZ R159, R159, R15.reuse, -R222.reuse ;  /* 0x0000000f9f9f7223 */ /* 0x180fe200000108de */
[-CC-:B------:R-:W-:Y:S01]  /*cd30*/  FFMA.FTZ R162, R162, R15.reuse, -R222.reuse ;  /* 0x0000000fa2a27223 */ /* 0x180fe200000108de */
[-CC-:B------:R-:W-:Y:S01]  /*cd40*/  FFMA.FTZ R163, R163, R15.reuse, -R222.reuse ;  /* 0x0000000fa3a37223 */ /* 0x180fe200000108de */
[-CC-:B------:R-:W-:Y:S01]  /*cd50*/  FFMA.FTZ R166, R166, R15.reuse, -R222.reuse ;  /* 0x0000000fa6a67223 */ /* 0x180fe200000108de */
[-CC-:B------:R-:W-:Y:S01]  /*cd60*/  FFMA.FTZ R167, R167, R15.reuse, -R222.reuse ;  /* 0x0000000fa7a77223 */ /* 0x180fe200000108de */
[-CC-:B------:R-:W-:Y:S01]  /*cd70*/  FFMA.FTZ R170, R170, R15.reuse, -R222.reuse ;  /* 0x0000000faaaa7223 */ /* 0x180fe200000108de */
[----:B------:R2:W-:Y:S01]  /*cd80*/  MUFU.EX2 R186, R154 ;  /* 0x0000009a00ba7308 */ /* 0x0005e20000000800 */
[----:B----4-:R-:W-:Y:S01]  /*cd90*/  FADD.FTZ R3, R165, R3 ;  /* 0x00000003a5037221 */ /* 0x010fe20000010000 */
[-CC-:B------:R-:W-:Y:S01]  /*cda0*/  FFMA.FTZ R171, R171, R15.reuse, -R222.reuse ;  /* 0x0000000fabab7223 */ /* 0x180fe200000108de */
[-CC-:B------:R-:W-:Y:S01]  /*cdb0*/  FFMA.FTZ R175, R175, R15.reuse, -R222.reuse ;  /* 0x0000000fafaf7223 */ /* 0x180fe200000108de */
[-CC-:B------:R-:W-:Y:S01]  /*cdc0*/  FFMA.FTZ R178, R178, R15.reuse, -R222.reuse ;  /* 0x0000000fb2b27223 */ /* 0x180fe200000108de */
[----:B------:R-:W-:Y:S01]  /*cdd0*/  FADD.FTZ R3, R160, R3 ;  /* 0x00000003a0037221 */ /* 0x000fe20000010000 */
[-CC-:B------:R-:W-:Y:S01]  /*cde0*/  FFMA.FTZ R179, R179, R15.reuse, -R222.reuse ;  /* 0x0000000fb3b37223 */ /* 0x180fe200000108de */
[----:B------:R-:W-:Y:S01]  /*cdf0*/  FFMA.FTZ R182, R182, R15, -R222 ;  /* 0x0000000fb6b67223 */ /* 0x000fe200000108de */
[----:B------:R-:W3:Y:S01]  /*ce00*/  MUFU.EX2 R169, R169 ;  /* 0x000000a900a97308 */ /* 0x000ee20000000800 */
[----:B--2---:R-:W-:Y:S01]  /*ce10*/  F2FP.F16.F32.PACK_AB R154, R157, R198 ;  /* 0x000000c69d9a723e */ /* 0x004fe200000000ff */
[----:B------:R-:W-:-:S02]  /*ce20*/  @!P1 VIADD R157, R211, 0x22840 ;  /* 0x00022840d39d9836 */ /* 0x000fc40000000000 */
[-CC-:B------:R-:W-:Y:S01]  /*ce30*/  FFMA.FTZ R183, R183, R15.reuse, -R222.reuse ;  /* 0x0000000fb7b77223 */ /* 0x180fe200000108de */
[-CC-:B------:R-:W-:Y:S01]  /*ce40*/  FFMA.FTZ R220, R220, R15.reuse, -R222.reuse ;  /* 0x0000000fdcdc7223 */ /* 0x180fe200000108de */
[-CC-:B------:R-:W-:Y:S01]  /*ce50*/  FFMA.FTZ R187, R187, R15.reuse, -R222.reuse ;  /* 0x0000000fbbbb7223 */ /* 0x180fe200000108de */
[-CC-:B------:R-:W-:Y:S01]  /*ce60*/  FFMA.FTZ R153, R153, R15.reuse, -R222.reuse ;  /* 0x0000000f99997223 */ /* 0x180fe200000108de */
[----:B------:R-:W-:Y:S01]  /*ce70*/  @!P1 PRMT R157, RZ, 0x654, R157 ;  /* 0x00000654ff9d9816 */ /* 0x000fe2000000009d */
[----:B------:R2:W-:Y:S06]  /*ce80*/  BAR.ARV R177, 0x100 ;  /* 0x000400b10000751d */ /* 0x0005ec0000002000 */
[----:B------:R4:W-:Y:S01]  /*ce90*/  @!P1 SYNCS.ARRIVE.TRANS64.RED.A1T0 RZ, [R157+URZ], RZ ;  /* 0x000000ff9dff99a7 */ /* 0x0009e2000810043f */
[----:B------:R-:W5:Y:S01]  /*cea0*/  MUFU.EX2 R172, R172 ;  /* 0x000000ac00ac7308 */ /* 0x000f620000000800 */
[-CC-:B------:R-:W-:Y:S01]  /*ceb0*/  FFMA.FTZ R190, R190, R15.reuse, -R222.reuse ;  /* 0x0000000fbebe7223 */ /* 0x180fe200000108de */
[----:B---3--:R-:W-:Y:S01]  /*cec0*/  FADD.FTZ R3, R169, R3 ;  /* 0x00000003a9037221 */ /* 0x008fe20000010000 */
[-CC-:B------:R-:W-:Y:S01]  /*ced0*/  FFMA.FTZ R191, R191, R15.reuse, -R222.reuse ;  /* 0x0000000fbfbf7223 */ /* 0x180fe200000108de */
[-CC-:B------:R-:W-:Y:S01]  /*cee0*/  FFMA.FTZ R195, R195, R15.reuse, -R222.reuse ;  /* 0x0000000fc3c37223 */ /* 0x180fe200000108de */
[-CC-:B------:R-:W-:Y:S01]  /*cef0*/  FFMA.FTZ R194, R194, R15.reuse, -R222.reuse ;  /* 0x0000000fc2c27223 */ /* 0x180fe200000108de */
[----:B------:R-:W-:Y:S01]  /*cf00*/  FFMA.FTZ R197, R197, R15, -R222 ;  /* 0x0000000fc5c57223 */ /* 0x000fe200000108de */
[----:B----4-:R-:W-:Y:S01]  /*cf10*/  FSEL R157, R176, RZ, P2 ;  /* 0x000000ffb09d7208 */ /* 0x010fe20001000000 */
[----:B------:R-:W3:Y:S01]  /*cf20*/  MUFU.EX2 R173, R173 ;  /* 0x000000ad00ad7308 */ /* 0x000ee20000000800 */
[----:B------:R-:W-:-:S02]  /*cf30*/  F2FP.F16.F32.PACK_AB R160, R169, R160 ;  /* 0x000000a0a9a0723e */ /* 0x000fc400000000ff */
[----:B------:R-:W-:Y:S01]  /*cf40*/  F2FP.F16.F32.PACK_AB R156, R161, R156 ;  /* 0x0000009ca19c723e */ /* 0x000fe200000000ff */
[----:B------:R-:W-:-:S04]  /*cf50*/  FADD.FTZ R157, -R157, R219 ;  /* 0x000000db9d9d7221 */ /* 0x000fc80000010100 */
[----:B------:R-:W-:Y:S01]  /*cf60*/  FMUL.FTZ R157, R157, R15 ;  /* 0x0000000f9d9d7220 */ /* 0x000fe20000410000 */
[----:B------:R-:W4:Y:S01]  /*cf70*/  MUFU.EX2 R180, R180 ;  /* 0x000000b400b47308 */ /* 0x000f220000000800 */
[----:B-----5:R-:W-:-:S07]  /*cf80*/  FADD.FTZ R3, R172, R3 ;  /* 0x00000003ac037221 */ /* 0x020fce0000010000 */
[----:B------:R-:W5:Y:S01]  /*cf90*/  MUFU.EX2 R219, R157 ;  /* 0x0000009d00db7308 */ /* 0x000f620000000800 */
[----:B---3--:R-:W-:-:S04]  /*cfa0*/  FADD.FTZ R3, R173, R3 ;  /* 0x00000003ad037221 */ /* 0x008fc80000010000 */
[----:B------:R-:W-:-:S03]  /*cfb0*/  FADD.FTZ R3, R168, R3 ;  /* 0x00000003a8037221 */ /* 0x000fc60000010000 */
[----:B------:R-:W3:Y:S01]  /*cfc0*/  MUFU.EX2 R193, R193 ;  /* 0x000000c100c17308 */ /* 0x000ee20000000800 */
[----:B------:R-:W-:-:S04]  /*cfd0*/  FADD.FTZ R3, R199, R3 ;  /* 0x00000003c7037221 */ /* 0x000fc80000010000 */
[----:B----4-:R-:W-:-:S03]  /*cfe0*/  FADD.FTZ R3, R180, R3 ;  /* 0x00000003b4037221 */ /* 0x010fc60000010000 */
[----:B------:R-:W4:Y:S01]  /*cff0*/  MUFU.EX2 R181, R181 ;  /* 0x000000b500b57308 */ /* 0x000f220000000800 */
[----:B-----5:R-:W-:Y:S01]  /*d000*/  FFMA.FTZ R0, R219, R0, R186 ;  /* 0x00000000db007223 */ /* 0x020fe200000100ba */
[-C--:B------:R-:W-:Y:S01]  /*d010*/  FMUL.FTZ R26, R26, R219.reuse ;  /* 0x000000db1a1a7220 */ /* 0x080fe20000410000 */
[-C--:B------:R-:W-:Y:S01]  /*d020*/  FMUL.FTZ R27, R27, R219.reuse ;  /* 0x000000db1b1b7220 */ /* 0x080fe20000410000 */
[-C--:B------:R-:W-:Y:S01]  /*d030*/  FMUL.FTZ R30, R30, R219.reuse ;  /* 0x000000db1e1e7220 */ /* 0x080fe20000410000 */
[-C--:B------:R-:W-:Y:S01]  /*d040*/  FMUL.FTZ R31, R31, R219.reuse ;  /* 0x000000db1f1f7220 */ /* 0x080fe20000410000 */
[-C--:B------:R-:W-:Y:S01]  /*d050*/  FMUL.FTZ R34, R34, R219.reuse ;  /* 0x000000db22227220 */ /* 0x080fe20000410000 */
[-C--:B------:R-:W-:Y:S01]  /*d060*/  FMUL.FTZ R35, R35, R219.reuse ;  /* 0x000000db23237220 */ /* 0x080fe20000410000 */
[----:B------:R5:W0:Y:S01]  /*d070*/  MUFU.EX2 R222, R158 ;  /* 0x0000009e00de7308 */ /* 0x000a220000000800 */
        /* <DEDUP_REMOVED lines=9> */
[----:B-----5:R-:W-:Y:S01]  /*d110*/  F2FP.F16.F32.PACK_AB R158, R165, R164 ;  /* 0x000000a4a59e723e */ /* 0x020fe200000000ff */
[-C--:B------:R-:W-:Y:S01]  /*d120*/  FMUL.FTZ R50, R50, R219.reuse ;  /* 0x000000db32327220 */ /* 0x080fe20000410000 */
[----:B------:R-:W-:Y:S01]  /*d130*/  F2FP.F16.F32.PACK_AB R164, R199, R168 ;  /* 0x000000a8c7a4723e */ /* 0x000fe200000000ff */
        /* <DEDUP_REMOVED lines=29> */
[----:B---3--:R-:W-:Y:S01]  /*d310*/  F2FP.F16.F32.PACK_AB R162, R173, R172 ;  /* 0x000000acada2723e */ /* 0x008fe200000000ff */
[-C--:B------:R-:W-:Y:S01]  /*d320*/  FMUL.FTZ R94, R94, R219.reuse ;  /* 0x000000db5e5e7220 */ /* 0x080fe20000410000 */
[----:B------:R-:W-:Y:S01]  /*d330*/  F2FP.F16.F32.PACK_AB R168, R185, R184 ;  /* 0x000000b8b9a8723e */ /* 0x000fe200000000ff */
        /* <DEDUP_REMOVED lines=19> */
[----:B------:R4:W5:Y:S01]  /*d470*/  MUFU.EX2 R225, R166 ;  /* 0x000000a600e17308 */ /* 0x0009620000000800 */
        /* <DEDUP_REMOVED lines=9> */
[----:B----4-:R-:W-:Y:S01]  /*d510*/  F2FP.F16.F32.PACK_AB R166, R181, R180 ;  /* 0x000000b4b5a6723e */ /* 0x010fe200000000ff */
[-C--:B------:R-:W-:Y:S01]  /*d520*/  FMUL.FTZ R138, R138, R219.reuse ;  /* 0x000000db8a8a7220 */ /* 0x080fe20000410000 */
[-C--:B------:R-:W-:Y:S01]  /*d530*/  FMUL.FTZ R139, R139, R219.reuse ;  /* 0x000000db8b8b7220 */ /* 0x080fe20000410000 */
[-C--:B------:R-:W-:Y:S01]  /*d540*/  FMUL.FTZ R142, R142, R219.reuse ;  /* 0x000000db8e8e7220 */ /* 0x080fe20000410000 */
[-C--:B------:R-:W-:Y:S01]  /*d550*/  FMUL.FTZ R143, R143, R219.reuse ;  /* 0x000000db8f8f7220 */ /* 0x080fe20000410000 */
[-C--:B------:R-:W-:Y:S01]  /*d560*/  FMUL.FTZ R146, R146, R219.reuse ;  /* 0x000000db92927220 */ /* 0x080fe20000410000 */
[----:B------:R-:W3:Y:S01]  /*d570*/  MUFU.EX2 R167, R167 ;  /* 0x000000a700a77308 */ /* 0x000ee20000000800 */
[----:B-----5:R-:W-:Y:S01]  /*d580*/  FADD.FTZ R0, R225, R0 ;  /* 0x00000000e1007221 */ /* 0x020fe20000010000 */
[-C--:B------:R-:W-:Y:S01]  /*d590*/  FMUL.FTZ R147, R147, R219.reuse ;  /* 0x000000db93937220 */ /* 0x080fe20000410000 */
[-C--:B------:R-:W-:Y:S01]  /*d5a0*/  FMUL.FTZ R150, R150, R219.reuse ;  /* 0x000000db96967220 */ /* 0x080fe20000410000 */
[----:B------:R-:W-:-:S04]  /*d5b0*/  FMUL.FTZ R151, R151, R219 ;  /* 0x000000db97977220 */ /* 0x000fc80000410000 */
[----:B------:R-:W4:Y:S01]  /*d5c0*/  MUFU.EX2 R155, R155 ;  /* 0x0000009b009b7308 */ /* 0x000f220000000800 */
[----:B0-----:R-:W-:-:S07]  /*d5d0*/  FADD.FTZ R3, R192, R3 ;  /* 0x00000003c0037221 */ /* 0x001fce0000010000 */
[----:B------:R0:W5:Y:S01]  /*d5e0*/  MUFU.EX2 R198, R170 ;  /* 0x000000aa00c67308 */ /* 0x0001620000000800 */
[----:B---3--:R-:W-:-:S07]  /*d5f0*/  FADD.FTZ R0, R167, R0 ;  /* 0x00000000a7007221 */ /* 0x008fce0000010000 */
[----:B------:R-:W3:Y:S01]  /*d600*/  MUFU.EX2 R171, R171 ;  /* 0x000000ab00ab7308 */ /* 0x000ee20000000800 */
[C---:B----4-:R-:W-:Y:S01]  /*d610*/  FADD.FTZ R3, R155.reuse, R3 ;  /* 0x000000039b037221 */ /* 0x050fe20000010000 */
[----:B------:R-:W-:Y:S02]  /*d620*/  F2FP.F16.F32.PACK_AB R172, R155, R192 ;  /* 0x000000c09bac723e */ /* 0x000fe400000000ff */
[----:B0-----:R-:W-:-:S04]  /*d630*/  F2FP.F16.F32.PACK_AB R170, R189, R188 ;  /* 0x000000bcbdaa723e */ /* 0x001fc800000000ff */
[----:B------:R-:W0:Y:S01]  /*d640*/  MUFU.EX2 R221, R221 ;  /* 0x000000dd00dd7308 */ /* 0x000e220000000800 */
[----:B-----5:R-:W-:-:S07]  /*d650*/  FADD.FTZ R155, R198, R0 ;  /* 0x00000000c69b7221 */ /* 0x020fce0000010000 */
[----:B------:R-:W4:Y:S01]  /*d660*/  MUFU.EX2 R175, R175 ;  /* 0x000000af00af7308 */ /* 0x000f220000000800 */
[----:B---3--:R-:W-:-:S07]  /*d670*/  FADD.FTZ R155, R171, R155 ;  /* 0x0000009bab9b7221 */ /* 0x008fce0000010000 */
[----:B------:R-:W3:Y:S01]  /*d680*/  MUFU.EX2 R165, R178 ;  /* 0x000000b200a57308 */ /* 0x000ee20000000800 */
[----:B0-----:R-:W-:-:S07]  /*d690*/  FADD.FTZ R155, R221, R155 ;  /* 0x0000009bdd9b7221 */ /* 0x001fce0000010000 */
[----:B------:R-:W0:Y:S01]  /*d6a0*/  MUFU.EX2 R179, R179 ;  /* 0x000000b300b37308 */ /* 0x000e220000000800 */
[----:B----4-:R-:W-:-:S07]  /*d6b0*/  FADD.FTZ R155, R175, R155 ;  /* 0x0000009baf9b7221 */ /* 0x010fce0000010000 */
[----:B------:R-:W4:Y:S01]  /*d6c0*/  MUFU.EX2 R182, R182 ;  /* 0x000000b600b67308 */ /* 0x000f220000000800 */
[----:B---3--:R-:W-:Y:S01]  /*d6d0*/  FADD.FTZ R178, R165, R155 ;  /* 0x0000009ba5b27221 */ /* 0x008fe20000010000 */
[----:B------:R-:W-:Y:S02]  /*d6e0*/  F2FP.F16.F32.PACK_AB R155, R159, R222 ;  /* 0x000000de9f9b723e */ /* 0x000fe400000000ff */
[----:B------:R-:W-:-:S04]  /*d6f0*/  F2FP.F16.F32.PACK_AB R159, R167, R225 ;  /* 0x000000e1a79f723e */ /* 0x000fc800000000ff */
[----:B------:R-:W3:Y:S01]  /*d700*/  MUFU.EX2 R183, R183 ;  /* 0x000000b700b77308 */ /* 0x000ee20000000800 */
[C---:B0-----:R-:W-:Y:S01]  /*d710*/  FADD.FTZ R157, R179.reuse, R178 ;  /* 0x000000b2b39d7221 */ /* 0x041fe20000010000 */
[----:B------:R-:W-:-:S06]  /*d720*/  F2FP.F16.F32.PACK_AB R165, R179, R165 ;  /* 0x000000a5b3a5723e */ /* 0x000fcc00000000ff */
[----:B------:R-:W0:Y:S01]  /*d730*/  MUFU.EX2 R169, R220 ;  /* 0x000000dc00a97308 */ /* 0x000e220000000800 */
[----:B----4-:R-:W-:Y:S01]  /*d740*/  FADD.FTZ R178, R182, R157 ;  /* 0x0000009db6b27221 */ /* 0x010fe20000010000 */
[----:B------:R-:W-:Y:S02]  /*d750*/  F2FP.F16.F32.PACK_AB R157, R163, R224 ;  /* 0x000000e0a39d723e */ /* 0x000fe400000000ff */
[----:B------:R-:W-:-:S04]  /*d760*/  F2FP.F16.F32.PACK_AB R163, R175, R221 ;  /* 0x000000ddafa3723e */ /* 0x000fc800000000ff */
[----:B------:R-:W4:Y:S01]  /*d770*/  MUFU.EX2 R187, R187 ;  /* 0x000000bb00bb7308 */ /* 0x000f220000000800 */
[C---:B---3--:R-:W-:Y:S01]  /*d780*/  FADD.FTZ R178, R183.reuse, R178 ;  /* 0x000000b2b7b27221 */ /* 0x048fe20000010000 */
[----:B------:R-:W-:-:S06]  /*d790*/  F2FP.F16.F32.PACK_AB R167, R183, R182 ;  /* 0x000000b6b7a7723e */ /* 0x000fcc00000000ff */
[----:B------:R3:W5:Y:S01]  /*d7a0*/  MUFU.EX2 R0, R153 ;  /* 0x0000009900007308 */ /* 0x0007620000000800 */
[----:B0-----:R-:W-:-:S07]  /*d7b0*/  FADD.FTZ R178, R169, R178 ;  /* 0x000000b2a9b27221 */ /* 0x001fce0000010000 */
[----:B------:R-:W0:Y:S01]  /*d7c0*/  MUFU.EX2 R190, R190 ;  /* 0x000000be00be7308 */ /* 0x000e220000000800 */
[----:B----4-:R-:W-:Y:S01]  /*d7d0*/  FADD.FTZ R161, R187, R178 ;  /* 0x000000b2bba17221 */ /* 0x010fe20000010000 */
[----:B---3--:R-:W-:Y:S02]  /*d7e0*/  F2FP.F16.F32.PACK_AB R153, R193, R186 ;  /* 0x000000bac199723e */ /* 0x008fe400000000ff */
[----:B------:R-:W-:-:S04]  /*d7f0*/  F2FP.F16.F32.PACK_AB R169, R187, R169 ;  /* 0x000000a9bba9723e */ /* 0x000fc800000000ff */
[----:B------:R-:W3:Y:S01]  /*d800*/  MUFU.EX2 R173, R191 ;  /* 0x000000bf00ad7308 */ /* 0x000ee20000000800 */
[----:B-----5:R-:W-:-:S07]  /*d810*/  FADD.FTZ R161, R0, R161 ;  /* 0x000000a100a17221 */ /* 0x020fce0000010000 */
[----:B------:R-:W4:Y:S01]  /*d820*/  MUFU.EX2 R195, R195 ;  /* 0x000000c300c37308 */ /* 0x000f220000000800 */
[----:B0-----:R-:W-:Y:S01]  /*d830*/  FADD.FTZ R178, R190, R161 ;  /* 0x000000a1beb27221 */ /* 0x001fe20000010000 */
[----:B------:R-:W-:-:S06]  /*d840*/  F2FP.F16.F32.PACK_AB R161, R171, R198 ;  /* 0x000000c6aba1723e */ /* 0x000fcc00000000ff */
[----:B------:R-:W0:Y:S01]  /*d850*/  MUFU.EX2 R196, R196 ;  /* 0x000000c400c47308 */ /* 0x000e220000000800 */
[----:B---3--:R-:W-:-:S07]  /*d860*/  FADD.FTZ R178, R173, R178 ;  /* 0x000000b2adb27221 */ /* 0x008fce0000010000 */
[----:B------:R-:W3:Y:S01]  /*d870*/  MUFU.EX2 R194, R194 ;  /* 0x000000c200c27308 */ /* 0x000ee20000000800 */
[C---:B----4-:R-:W-:Y:S01]  /*d880*/  FADD.FTZ R171, R195.reuse, R178 ;  /* 0x000000b2c3ab7221 */ /* 0x050fe20000010000 */
[----:B------:R-:W-:-:S06]  /*d890*/  F2FP.F16.F32.PACK_AB R173, R195, R173 ;  /* 0x000000adc3ad723e */ /* 0x000fcc00000000ff */
[----:B------:R-:W4:Y:S01]  /*d8a0*/  MUFU.EX2 R197, R197 ;  /* 0x000000c500c57308 */ /* 0x000f220000000800 */
[----:B0-----:R-:W-:-:S04]  /*d8b0*/  FADD.FTZ R3, R196, R3 ;  /* 0x00000003c4037221 */ /* 0x001fc80000010000 */
[C---:B------:R-:W-:Y:S01]  /*d8c0*/  FADD.FTZ R3, R174.reuse, R3 ;  /* 0x00000003ae037221 */ /* 0x040fe20000010000 */
[----:B------:R-:W-:Y:S01]  /*d8d0*/  F2FP.F16.F32.PACK_AB R174, R174, R196 ;  /* 0x000000c4aeae723e */ /* 0x000fe200000000ff */
[----:B---3--:R-:W-:Y:S01]  /*d8e0*/  FADD.FTZ R178, R194, R171 ;  /* 0x000000abc2b27221 */ /* 0x008fe20000010000 */
[----:B------:R-:W-:-:S03]  /*d8f0*/  F2FP.F16.F32.PACK_AB R171, R190, R0 ;  /* 0x00000000beab723e */ /* 0x000fc600000000ff */
[C---:B----4-:R-:W-:Y:S01]  /*d900*/  FADD.FTZ R0, R197.reuse, R178 ;  /* 0x000000b2c5007221 */ /* 0x050fe20000010000 */
[----:B------:R-:W-:Y:S01]  /*d910*/  F2FP.F16.F32.PACK_AB R175, R197, R194 ;  /* 0x000000c2c5af723e */ /* 0x000fe200000000ff */
[----:B--2---:R-:W-:Y:S06]  /*d920*/  @!P0 BRA `(.L_x_14199) ;  /* 0x0000000000048947 */ /* 0x004fec0003800000 */
[----:B------:R-:W-:Y:S01]  /*d930*/  BPT.TRAP 0x1 ;  /* 0x000000040000795c */ /* 0x000fe20000300000 */
.L_x_14199:
[----:B------:R0:W2:Y:S01]  /*d940*/  SYNCS.PHASECHK.TRANS64.TRYWAIT P2, [R211+URZ+0x22850], R212 ;  /* 0x022850d4d30075a7 */ /* 0x0000a2000804017f */
[----:B------:R-:W-:Y:S05]  /*d950*/  @!P0 BRA `(.L_x_14200) ;  /* 0x0000000000048947 */ /* 0x000fea0003800000 */
[----:B------:R-:W-:Y:S01]  /*d960*/  BPT.TRAP 0x1 ;  /* 0x000000040000795c */ /* 0x000fe20000300000 */
.L_x_14200:
[----:B------:R-:W-:Y:S04]  /*d970*/  BSSY B0, `(.L_x_14201) ;  /* 0x0000004000007945 */ /* 0x000fe80003800000 */
[----:B--2---:R-:W-:Y:S05]  /*d980*/  @P2 BRA `(.L_x_14202) ;  /* 0x0000000000082947 */ /* 0x004fea0003800000 */
[----:B------:R-:W2:Y:S02]  /*d990*/  SYNCS.PHASECHK.TRANS64.TRYWAIT P2, [R211+URZ+0x22850], R212 ;  /* 0x022850d4d30075a7 */ /* 0x000ea4000804017f */
[----:B--2---:R-:W-:Y:S05]  /*d9a0*/  @!P2 BRA `(.L_x_14203) ;  /* 0x000000e80044a947 */ /* 0x004fea0003800000 */
.L_x_14202:
[----:B------:R-:W-:Y:S05]  /*d9b0*/  BSYNC B0 ;  /* 0x0000000000007941 */ /* 0x000fea0003800000 */
.L_x_14201:
[----:B------:R-:W3:Y:S01]  /*d9c0*/  S2R R180, SR_TID.X ;  /* 0x0000000000b47919 */ /* 0x000ee20000002100 */
[----:B------:R-:W-:Y:S01]  /*d9d0*/  IMAD.MOV.U32 R179, RZ, RZ, 0x40000040 ;  /* 0x40000040ffb37424 */ /* 0x000fe200078e00ff */
[----:B------:R-:W-:Y:S05]  /*d9e0*/  WARPSYNC.ALL ;  /* 0x0000000000007948 */ /* 0x000fea0003800000 */
[----:B------:R-:W-:Y:S01]  /*d9f0*/  R2UR UR7, R179 ;  /* 0x00000000b30772ca */ /* 0x000fe200000e0000 */
[----:B------:R-:W-:Y:S01]  /*da00*/  IMAD R178, R19, 0xc00, R12 ;  /* 0x00000c0013b27824 */ /* 0x000fe200078e020c */
[----:B------:R-:W-:Y:S01]  /*da10*/  ISETP.GT.AND P2, PT, R21, R20, PT ;  /* 0x000000141500720c */ /* 0x000fe20003f44270 */
[----:B012---:R-:W-:Y:S01]  /*da20*/  @!P1 VIADD R211, R211, 0x22860 ;  /* 0x00022860d3d39836 */ /* 0x007fe20000000000 */
[----:B------:R-:W-:Y:S01]  /*da30*/  MOV R219, R176 ;  /* 0x000000b000db7202 */ /* 0x000fe20000000f00 */
[----:B------:R-:W-:Y:S01]  /*da40*/  VIADD R21, R21, 0xffffffff ;  /* 0xffffffff15157836 */ /* 0x000fe20000000000 */
[----:B------:R-:W-:Y:S01]  /*da50*/  R2UR UR6, R178 ;  /* 0x00000000b20672ca */ /* 0x000fe200000e0000 */
[----:B------:R-:W-:Y:S01]  /*da60*/  IMAD.MOV.U32 R220, RZ, RZ, R14 ;  /* 0x000000ffffdc7224 */ /* 0x000fe200078e000e */
[----:B------:R-:W-:-:S02]  /*da70*/  @!P1 PRMT R211, RZ, 0x654, R211 ;  /* 0x00000654ffd39816 */ /* 0x000fc400000000d3 */
        /* <DEDUP_REMOVED lines=12> */
[----:B------:R-:W-:Y:S02]  /*db40*/  R2UR UR7, R153 ;  /* 0x00000000990772ca */ /* 0x000fe400000e0000 */
[----:B------:R-:W-:-:S14]  /*db50*/  MOV R153, 0x40000040 ;  /* 0x4000004000997802 */ /* 0x000fdc0000000f00 */
        /* <DEDUP_REMOVED lines=33> */
.L_x_14194:
[----:B------:R-:W-:-:S13]  /*dd70*/  ISETP.GE.AND P2, PT, R21, RZ, PT ;  /* 0x000000ff1500720c */ /* 0x000fda0003f46270 */
[----:B------:R-:W-:Y:S05]  /*dd80*/  @!P2 BRA `(.L_x_14205) ;  /* 0x000000240030a947 */ /* 0x000fea0003800000 */
[----:B------:R-:W-:Y:S02]  /*dd90*/  IMAD.MOV.U32 R209, RZ, RZ, R176 ;  /* 0x000000ffffd17224 */ /* 0x000fe400078e00b0 */
[----:B0-----:R-:W-:-:S07]  /*dda0*/  IMAD.MOV.U32 R211, RZ, RZ, R14 ;  /* 0x000000ffffd37224 */ /* 0x001fce00078e000e */
.L_x_14215:
[----:B------:R-:W-:Y:S01]  /*ddb0*/  VIADD R19, R19, 0x1 ;  /* 0x0000000113137836 */ /* 0x000fe20000000000 */
[----:B------:R-:W-:Y:S05]  /*ddc0*/  YIELD ;  /* 0x0000000000007946 */ /* 0x000fea0003800000 */
[----:B------:R-:W-:-:S04]  /*ddd0*/  ISETP.NE.AND P2, PT, R19, 0x2, PT ;  /* 0x000000021300780c */ /* 0x000fc80003f45270 */
[----:B------:R-:W-:Y:S02]  /*dde0*/  SEL R14, RZ, 0x1, P2 ;  /* 0x00000001ff0e7807 */ /* 0x000fe40001000000 */
[----:B------:R-:W-:Y:S02]  /*ddf0*/  SEL R19, R19, RZ, P2 ;  /* 0x000000ff13137207 */ /* 0x000fe40001000000 */
[----:B------:R-:W-:Y:S01]  /*de00*/  LOP3.LUT R23, R23, R14, RZ, 0x3c, !PT ;  /* 0x0000000e17177212 */ /* 0x000fe200078e3cff */
[----:B-1----:R-:W-:Y:S06]  /*de10*/  @!P0 BRA `(.L_x_14206) ;  /* 0x0000000000048947 */ /* 0x002fec0003800000 */
[----:B------:R-:W-:Y:S01]  /*de20*/  BPT.TRAP 0x1 ;  /* 0x000000040000795c */ /* 0x000fe20000300000 */
.L_x_14206:
[----:B------:R-:W-:Y:S01]  /*de30*/  IMAD R20, R19, 0x8, R18 ;  /* 0x0000000813147824 */ /* 0x000fe200078e0212 */
[----:B------:R-:W-:-:S04]  /*de40*/  SHF.L.U32 R207, R23, 0x1f, RZ ;  /* 0x0000001f17cf7819 */ /* 0x000fc800000006ff */
[----:B------:R0:W1:Y:S01]  /*de50*/  SYNCS.PHASECHK.TRANS64.TRYWAIT P2, [R20+URZ+0x22830], R207 ;  /* 0x022830cf140075a7 */ /* 0x000062000804017f */
[----:B------:R-:W-:Y:S05]  /*de60*/  @!P0 BRA `(.L_x_14207) ;  /* 0x0000000000048947 */ /* 0x000fea0003800000 */
[----:B------:R-:W-:Y:S01]  /*de70*/  BPT.TRAP 0x1 ;  /* 0x000000040000795c */ /* 0x000fe20000300000 */
.L_x_14207:
[----:B------:R-:W-:Y:S02]  /*de80*/  IMAD R154, R19, 0x300, R13 ;  /* 0x00000300139a7824 */ /* 0x000fe400078e020d */
[----:B------:R-:W-:Y:S01]  /*de90*/  IMAD.MOV.U32 R155, RZ, RZ, 0x40000040 ;  /* 0x40000040ff9b7424 */ /* 0x000fe200078e00ff */
[----:B-1----:R-:W-:Y:S06]  /*dea0*/  @P2 BRA `(.L_x_14208) ;  /* 0x0000000000082947 */ /* 0x002fec0003800000 */
[----:B------:R-:W1:Y:S02]  /*deb0*/  SYNCS.PHASECHK.TRANS64.TRYWAIT P2, [R20+URZ+0x22830], R207 ;  /* 0x022830cf140075a7 */ /* 0x000e64000804017f */
[----:B-1----:R-:W-:Y:S05]  /*dec0*/  @!P2 BRA `(.L_x_14209) ;  /* 0x000000e40010a947 */ /* 0x002fea0003800000 */
.L_x_14208:
[----:B------:R-:W-:Y:S05]  /*ded0*/  WARPSYNC.ALL ;  /* 0x0000000000007948 */ /* 0x000fea0003800000 */
        /* <DEDUP_REMOVED lines=8> */
[----:B------:R-:W-:Y:S01]  /*df60*/  IADD3 R154, R154, 0x6, RZ ;  /* 0x000000069a9a7810 */ /* 0x000fe20007ffe0ff */
[----:B------:R-:W-:Y:S01]  /*df70*/  IMAD.MOV.U32 R15, RZ, RZ, 0x40000040 ;  /* 0x40000040ff0f7424 */ /* 0x000fe200078e00ff */
[----:B------:R-:W-:Y:S01]  /*df80*/  R2UR UR10, R152 ;  /* 0x00000000980a72ca */ /* 0x000fe200000e0000 */
[----:B------:R-:W2:Y:S01]  /*df90*/  S2R R221, SR_TID.X ;  /* 0x0000000000dd7919 */ /* 0x000ea20000002100 */
        /* <DEDUP_REMOVED lines=11> */
[----:B------:R-:W-:Y:S02]  /*e050*/  R2UR UR16, R6 ;  /* 0x00000000061072ca */ /* 0x000fe400000e0000 */
[----:B------:R-:W-:Y:S02]  /*e060*/  R2UR UR17, R7 ;  /* 0x00000000071172ca */ /* 0x000fe400000e0000 */
[----:B--2---:R-:W-:Y:S01]  /*e070*/  SHF.R.U32.HI R221, RZ, 0x7, R221 ;  /* 0x00000007ffdd7819 */ /* 0x004fe200000116dd */
        /* <DEDUP_REMOVED lines=49> */
[----:B----4-:R-:W-:Y:S01]  /*e390*/  FMNMX.FTZ R14, R156, R14, !PT ;  /* 0x0000000e9c0e7209 */ /* 0x010fe20007810000 */
        /* <DEDUP_REMOVED lines=10> */
[----:B------:R-:W-:-:S04]  /*e440*/  FMUL.FTZ R199, R199, UR44 ;  /* 0x0000002cc7c77c20 */ /* 0x000fc80008410000 */
        /* <DEDUP_REMOVED lines=48> */
[----:B------:R-:W-:Y:S01]  /*e750*/  MUFU.TANH R167, R167 ;  /* 0x000000a700a77308 */ /* 0x000fe20000002400 */
[----:B--2---:R-:W-:Y:S01]  /*e760*/  FMNMX.FTZ R14, R14, R15, !PT ;  /* 0x0000000f0e0e7209 */ /* 0x004fe20007810000 */
[----:B------:R-:W-:-:S04]  /*e770*/  IMAD.U32 R15, RZ, RZ, UR42 ;  /* 0x0000002aff0f7e24 */ /* 0x000fc8000f8e00ff */
        /* <DEDUP_REMOVED lines=29> */
[----:B------:R4:W-:Y:S01]  /*e950*/  MUFU.EX2 R219, R157 ;  /* 0x0000009d00db7308 */ /* 0x0009e20000000800 */
[-C--:B--2---:R-:W-:Y:S01]  /*e960*/  FMUL.FTZ R24, R24, R211.reuse ;  /* 0x000000d318187220 */ /* 0x084fe20000410000 */
[-C--:B------:R-:W-:Y:S01]  /*e970*/  FMUL.FTZ R25, R25, R211.reuse ;  /* 0x000000d319197220 */ /* 0x080fe20000410000 */
[-C--:B------:R-:W-:Y:S01]  /*e980*/  FMUL.FTZ R28, R28, R211.reuse ;  /* 0x000000d31c1c7220 */ /* 0x080fe20000410000 */
[-C--:B------:R-:W-:Y:S01]  /*e990*/  FMUL.FTZ R29, R29, R211.reuse ;  /* 0x000000d31d1d7220 */ /* 0x080fe20000410000 */
[-C--:B------:R-:W-:Y:S01]  /*e9a0*/  FMUL.FTZ R32, R32, R211.reuse ;  /* 0x000000d320207220 */ /* 0x080fe20000410000 */
[-C--:B------:R-:W-:Y:S01]  /*e9b0*/  FMUL.FTZ R33, R33, R211.reuse ;  /* 0x000000d321217220 */ /* 0x080fe20000410000 */
[----:B------:R-:W-:Y:S01]  /*e9c0*/  FMUL.FTZ R36, R36, R211 ;  /* 0x000000d324247220 */ /* 0x000fe20000410000 */
[----:B------:R-:W2:Y:S01]  /*e9d0*/  MUFU.EX2 R154, R153 ;  /* 0x00000099009a7308 */ /* 0x000ea20000000800 */
[----:B----4-:R-:W-:Y:S01]  /*e9e0*/  FMUL.FTZ R157, R178, UR44 ;  /* 0x0000002cb29d7c20 */ /* 0x010fe20008410000 */
        /* <DEDUP_REMOVED lines=64> */
[C---:B--2---:R-:W-:Y:S01]  /*edf0*/  FADD.FTZ R211, R154.reuse, R211 ;  /* 0x000000d39ad37221 */ /* 0x044fe20000010000 */
[----:B------:R-:W-:Y:S01]  /*ee00*/  F2FP.F16.F32.PACK_AB R152, R154, R152 ;  /* 0x000000989a98723e */ /* 0x000fe200000000ff */
[----:B------:R-:W-:Y:S01]  /*ee10*/  FMUL.FTZ R153, R171, UR44 ;  /* 0x0000002cab997c20 */ /* 0x000fe20008410000 */
[----:B------:R-:W-:Y:S01]  /*ee20*/  FMNMX.FTZ R179, R159, R179, !PT ;  /* 0x000000b39fb37209 */ /* 0x000fe20007810000 */
[----:B------:R2:W3:Y:S08]  /*ee30*/  MUFU.EX2 R154, R156 ;  /* 0x0000009c009a7308 */ /* 0x0004f00000000800 */
[----:B------:R-:W4:Y:S01]  /*ee40*/  MUFU.TANH R3, R3 ;  /* 0x0000000300037308 */ /* 0x000f220000002400 */
[----:B--2---:R-:W-:Y:S01]  /*ee50*/  FMUL.FTZ R156, R175, UR44 ;  /* 0x0000002caf9c7c20 */ /* 0x004fe20008410000 */
[----:B------:R-:W-:Y:S01]  /*ee60*/  FMUL.FTZ R175, R182, UR44 ;  /* 0x0000002cb6af7c20 */ /* 0x000fe20008410000 */
[----:B------:R-:W-:-:S04]  /*ee70*/  FMNMX.FTZ R182, R162, R179, !PT ;  /* 0x000000b3a2b67209 */ /* 0x000fc80007810000 */
[----:B------:R-:W-:Y:S01]  /*ee80*/  FMNMX.FTZ R182, R163, R182, !PT ;  /* 0x000000b6a3b67209 */ /* 0x000fe20007810000 */
[----:B------:R-:W2:Y:S01]  /*ee90*/  MUFU.TANH R153, R153 ;  /* 0x0000009900997308 */ /* 0x000ea20000002400 */
[----:B---3--:R-:W-:Y:S01]  /*eea0*/  FADD.FTZ R171, R154, R211 ;  /* 0x000000d39aab7221 */ /* 0x008fe20000010000 */
[----:B------:R-:W-:-:S03]  /*eeb0*/  F2FP.F16.F32.PACK_AB R154, R219, R154 ;  /* 0x0000009adb9a723e */ /* 0x000fc600000000ff */
[----:B------:R-:W-:-:S03]  /*eec0*/  FADD.FTZ R171, R219, R171 ;  /* 0x000000abdbab7221 */ /* 0x000fc60000010000 */
[----:B------:R-:W3:Y:S08]  /*eed0*/  MUFU.TANH R170, R170 ;  /* 0x000000aa00aa7308 */ /* 0x000ef00000002400 */
[----:B------:R5:W-:Y:S08]  /*eee0*/  MUFU.TANH R178, R183 ;  /* 0x000000b700b27308 */ /* 0x000bf00000002400 */
[----:B------:R-:W0:Y:S01]  /*eef0*/  MUFU.TANH R156, R156 ;  /* 0x0000009c009c7308 */ /* 0x000e220000002400 */
[----:B-----5:R-:W-:-:S04]  /*ef00*/  FMNMX.FTZ R183, R166, R182, !PT ;  /* 0x000000b6a6b77209 */ /* 0x020fc80007810000 */
[----:B------:R-:W-:-:S03]  /*ef10*/  FMNMX.FTZ R183, R167, R183, !PT ;  /* 0x000000b7a7b77209 */ /* 0x000fc60007810000 */
[----:B------:R-:W5:Y:S08]  /*ef20*/  MUFU.TANH R157, R157 ;  /* 0x0000009d009d7308 */ /* 0x000f700000002400 */
[----:B------:R4:W-:Y:S08]  /*ef30*/  MUFU.TANH R179, R186 ;  /* 0x000000ba00b37308 */ /* 0x0009f00000002400 */
[----:B------:R-:W1:Y:S01]  /*ef40*/  MUFU.TANH R174, R174 ;  /* 0x000000ae00ae7308 */ /* 0x000e620000002400 */
[----:B----4-:R-:W-:-:S04]  /*ef50*/  FMNMX.FTZ R186, R3, R183, !PT ;  /* 0x000000b703ba7209 */ /* 0x010fc80007810000 */
[----:B--2---:R-:W-:-:S03]  /*ef60*/  FMNMX.FTZ R186, R153, R186, !PT ;  /* 0x000000ba99ba7209 */ /* 0x004fc60007810000 */
[----:B------:R-:W2:Y:S08]  /*ef70*/  MUFU.TANH R175, R175 ;  /* 0x000000af00af7308 */ /* 0x000eb00000002400 */
[----:B------:R3:W4:Y:S08]  /*ef80*/  MUFU.TANH R182, R187 ;  /* 0x000000bb00b67308 */ /* 0x0007300000002400 */
[----:B------:R5:W4:Y:S01]  /*ef90*/  MUFU.TANH R183, R190 ;  /* 0x000000be00b77308 */ /* 0x000b220000002400 */
[----:B---3--:R-:W-:-:S04]  /*efa0*/  FMNMX.FTZ R187, R170, R186, !PT ;  /* 0x000000baaabb7209 */ /* 0x008fc80007810000 */
[----:B0-----:R-:W-:-:S03]  /*efb0*/  FMNMX.FTZ R187, R156, R187, !PT ;  /* 0x000000bb9cbb7209 */ /* 0x001fc60007810000 */
[----:B------:R2:W0:Y:S01]  /*efc0*/  MUFU.TANH R186, R191 ;  /* 0x000000bf00ba7308 */ /* 0x0004220000002400 */
[----:B-----5:R-:W-:-:S04]  /*efd0*/  FMNMX.FTZ R190, R157, R187, !PT ;  /* 0x000000bb9dbe7209 */ /* 0x020fc80007810000 */
[----:B-1----:R-:W-:-:S03]  /*efe0*/  FMNMX.FTZ R190, R174, R190, !PT ;  /* 0x000000beaebe7209 */ /* 0x002fc60007810000 */
[----:B------:R1:W3:Y:S01]  /*eff0*/  MUFU.TANH R187, R194 ;  /* 0x000000c200bb7308 */ /* 0x0002e20000002400 */
[----:B--2---:R-:W-:-:S04]  /*f000*/  FMNMX.FTZ R191, R175, R190, !PT ;  /* 0x000000beafbf7209 */ /* 0x004fc80007810000 */
[----:B------:R-:W-:-:S03]  /*f010*/  FMNMX.FTZ R191, R178, R191, !PT ;  /* 0x000000bfb2bf7209 */ /* 0x000fc60007810000 */
[----:B------:R2:W5:Y:S01]  /*f020*/  MUFU.TANH R190, R195 ;  /* 0x000000c300be7308 */ /* 0x0005620000002400 */
[----:B-1----:R-:W-:-:S04]  /*f030*/  FMNMX.FTZ R194, R179, R191, !PT ;  /* 0x000000bfb3c27209 */ /* 0x002fc80007810000 */
[----:B----4-:R-:W-:-:S03]  /*f040*/  FMNMX.FTZ R194, R182, R194, !PT ;  /* 0x000000c2b6c27209 */ /* 0x010fc60007810000 */
[----:B------:R-:W1:Y:S01]  /*f050*/  MUFU.TANH R191, R198 ;  /* 0x000000c600bf7308 */ /* 0x000e620000002400 */
[----:B--2---:R-:W-:-:S04]  /*f060*/  FMNMX.FTZ R195, R183, R194, !PT ;  /* 0x000000c2b7c37209 */ /* 0x004fc80007810000 */
[----:B0-----:R-:W-:-:S03]  /*f070*/  FMNMX.FTZ R195, R186, R195, !PT ;  /* 0x000000c3bac37209 */ /* 0x001fc60007810000 */
[----:B------:R-:W0:Y:S01]  /*f080*/  MUFU.TANH R194, R199 ;  /* 0x000000c700c27308 */ /* 0x000e220000002400 */
[----:B---3--:R-:W-:-:S04]  /*f090*/  FMNMX.FTZ R195, R187, R195, !PT ;  /* 0x000000c3bbc37209 */ /* 0x008fc80007810000 */
[----:B-----5:R-:W-:-:S03]  /*f0a0*/  FMNMX.FTZ R195, R190, R195, !PT ;  /* 0x000000c3bec37209 */ /* 0x020fc60007810000 */
[----:B------:R-:W-:Y:S01]  /*f0b0*/  MUFU.EX2 R160, R160 ;  /* 0x000000a000a07308 */ /* 0x000fe20000000800 */
[----:B-1----:R-:W-:-:S07]  /*f0c0*/  FMNMX.FTZ R195, R191, R195, !PT ;  /* 0x000000c3bfc37209 */ /* 0x002fce0007810000 */
[----:B------:R1:W-:Y:S01]  /*f0d0*/  MUFU.EX2 R199, R176 ;  /* 0x000000b000c77308 */ /* 0x0003e20000000800 */
[----:B0-----:R-:W-:-:S05]  /*f0e0*/  FMNMX.FTZ R195, R194, R195, !PT ;  /* 0x000000c3c2c37209 */ /* 0x001fca0007810000 */
[----:B------:R-:W0:Y:S02]  /*f0f0*/  SHFL.BFLY PT, R198, R195, 0x2, 0x1f ;  /* 0x0c401f00c3c67f89 */ /* 0x000e2400000e0000 */
[----:B------:R-:W2:Y:S08]  /*f100*/  MUFU.EX2 R161, R161 ;  /* 0x000000a100a17308 */ /* 0x000eb00000000800 */
[----:B------:R-:W-:Y:S08]  /*f110*/  MUFU.EX2 R164, R164 ;  /* 0x000000a400a47308 */ /* 0x000ff00000000800 */
[----:B------:R3:W-:Y:S01]  /*f120*/  MUFU.EX2 R211, R177 ;  /* 0x000000b100d37308 */ /* 0x0007e20000000800 */
[----:B0-----:R-:W-:-:S07]  /*f130*/  FMNMX.FTZ R195, R195, R198, !PT ;  /* 0x000000c6c3c37209 */ /* 0x001fce0007810000 */
[----:B------:R-:W-:Y:S01]  /*f140*/  MUFU.EX2 R165, R165 ;  /* 0x000000a500a57308 */ /* 0x000fe20000000800 */
[----:B------:R-:W1:Y:S07]  /*f150*/  SHFL.BFLY PT, R198, R195, 0x1, 0x1f ;  /* 0x0c201f00c3c67f89 */ /* 0x000e6e00000e0000 */
[----:B------:R-:W-:Y:S08]  /*f160*/  MUFU.EX2 R168, R168 ;  /* 0x000000a800a87308 */ /* 0x000ff00000000800 */
[----:B------:R-:W0:Y:S08]  /*f170*/  MUFU.EX2 R169, R169 ;  /* 0x000000a900a97308 */ /* 0x000e300000000800 */
[----:B------:R-:W-:Y:S01]  /*f180*/  MUFU.EX2 R172, R172 ;  /* 0x000000ac00ac7308 */ /* 0x000fe20000000800 */
[----:B-1----:R-:W-:-:S05]  /*f190*/  FMNMX.FTZ R176, R195, R198, !PT ;  /* 0x000000c6c3b07209 */ /* 0x002fca0007810000 */
[CC--:B------:R-:W-:Y:S01]  /*f1a0*/  FMUL.FTZ R198, R176.reuse, R15.reuse ;  /* 0x0000000fb0c67220 */ /* 0x0c0fe20000410000 */
[----:B---3--:R-:W-:Y:S01]  /*f1b0*/  FADD.FTZ R177, -R176, R209 ;  /* 0x000000d1b0b17221 */ /* 0x008fe20000010100 */
[----:B------:R-:W-:Y:S02]  /*f1c0*/  MUFU.EX2 R173, R173 ;  /* 0x000000ad00ad7308 */ /* 0x000fe40000000800 */
[-CC-:B------:R-:W-:Y:S01]  /*f1d0*/  FFMA.FTZ R196, R196, R15.reuse, -R198.reuse ;  /* 0x0000000fc4c47223 */ /* 0x180fe200000108c6 */
[-CC-:B------:R-:W-:Y:S01]  /*f1e0*/  FFMA.FTZ R158, R158, R15.reuse, -R198.reuse ;  /* 0x0000000f9e9e7223 */ /* 0x180fe200000108c6 */
[-C--:B------:R-:W-:Y:S01]  /*f1f0*/  FMUL.FTZ R177, R177, R15.reuse ;  /* 0x0000000fb1b17220 */ /* 0x080fe20000410000 */
        /* <DEDUP_REMOVED lines=22> */
[----:B------:R1:W3:Y:S01]  /*f360*/  MUFU.EX2 R153, R177 ;  /* 0x000000b100997308 */ /* 0x0002e20000000800 */
[----:B--2---:R-:W-:-:S07]  /*f370*/  F2FP.F16.F32.PACK_AB R156, R161, R160 ;  /* 0x000000a0a19c723e */ /* 0x004fce00000000ff */
[----:B------:R2:W-:Y:S01]  /*f380*/  MUFU.EX2 R198, R158 ;  /* 0x0000009e00c67308 */ /* 0x0005e20000000800 */
[----:B-1----:R-:W-:-:S07]  /*f390*/  IADD3 R177, -R221, 0xb, RZ ;  /* 0x0000000bddb17810 */ /* 0x002fce0007ffe1ff */
[----:B------:R-:W1:Y:S01]  /*f3a0*/  MUFU.EX2 R196, R196 ;  /* 0x000000c400c47308 */ /* 0x000e620000000800 */
[----:B--2---:R-:W-:Y:S01]  /*f3b0*/  FADD.FTZ R158, R160, R171 ;  /* 0x000000aba09e7221 */ /* 0x004fe20000010000 */
[----:B0-----:R-:W-:Y:S01]  /*f3c0*/  F2FP.F16.F32.PACK_AB R160, R169, R168 ;  /* 0x000000a8a9a0723e */ /* 0x001fe200000000ff */
[-C--:B---3--:R-:W-:Y:S01]  /*f3d0*/  FMUL.FTZ R26, R26, R153.reuse ;  /* 0x000000991a1a7220 */ /* 0x088fe20000410000 */
        /* <DEDUP_REMOVED lines=13> */
[----:B-1----:R-:W-:Y:S01]  /*f4b0*/  FFMA.FTZ R0, R153, R0, R196 ;  /* 0x0000000099007223 */ /* 0x002fe200000100c4 */
[-C--:B------:R-:W-:Y:S01]  /*f4c0*/  FMUL.FTZ R43, R43, R153.reuse ;  /* 0x000000992b2b7220 */ /* 0x080fe20000410000 */
[-C--:B------:R-:W-:Y:S01]  /*f4d0*/  FMUL.FTZ R46, R46, R153.reuse ;  /* 0x000000992e2e7220 */ /* 0x080fe20000410000 */
[-C--:B------:R-:W-:Y:S01]  /*f4e0*/  FMUL.FTZ R47, R47, R153.reuse ;  /* 0x000000992f2f7220 */ /* 0x080fe20000410000 */
[-C--:B------:R-:W-:Y:S01]  /*f4f0*/  FMUL.FTZ R50, R50, R153.reuse ;  /* 0x0000009932327220 */ /* 0x080fe20000410000 */
[-C--:B------:R-:W-:Y:S01]  /*f500*/  FMUL.FTZ R51, R51, R153.reuse ;  /* 0x0000009933337220 */ /* 0x080fe20000410000 */
[----:B------:R-:W-:Y:S01]  /*f510*/  FMUL.FTZ R54, R54, R153 ;  /* 0x0000009936367220 */ /* 0x000fe20000410000 */
[----:B------:R-:W1:Y:S01]  /*f520*/  MUFU.EX2 R159, R159 ;  /* 0x0000009f009f7308 */ /* 0x000e620000000800 */
[----:B--2---:R-:W-:-:S02]  /*f530*/  @!P1 VIADD R3, R20, 0x22840 ;  /* 0x0002284014039836 */ /* 0x004fc40000000000 */
[-C--:B------:R-:W-:Y:S01]  /*f540*/  FMUL.FTZ R55, R55, R153.reuse ;  /* 0x0000009937377220 */ /* 0x080fe20000410000 */
[-C--:B------:R-:W-:Y:S01]  /*f550*/  FMUL.FTZ R58, R58, R153.reuse ;  /* 0x000000993a3a7220 */ /* 0x080fe20000410000 */
[-C--:B------:R-:W-:Y:S01]  /*f560*/  FMUL.FTZ R59, R59, R153.reuse ;  /* 0x000000993b3b7220 */ /* 0x080fe20000410000 */
[-C--:B------:R-:W-:Y:S01]  /*f570*/  FMUL.FTZ R62, R62, R153.reuse ;  /* 0x000000993e3e7220 */ /* 0x080fe20000410000 */
[----:B------:R-:W-:Y:S01]  /*f580*/  @!P1 PRMT R3, RZ, 0x654, R3 ;  /* 0x00000654ff039816 */ /* 0x000fe20000000003 */
[----:B------:R2:W-:Y:S06]  /*f590*/  BAR.ARV R177, 0x100 ;  /* 0x000400b10000751d */ /* 0x0005ec0000002000 */
[----:B------:R3:W-:Y:S01]  /*f5a0*/  @!P1 SYNCS.ARRIVE.TRANS64.RED.A1T0 RZ, [R3+URZ], RZ ;  /* 0x000000ff03ff99a7 */ /* 0x0007e2000810043f */
[----:B------:R-:W4:Y:S01]  /*f5b0*/  MUFU.EX2 R219, R162 ;  /* 0x000000a200db7308 */ /* 0x000f220000000800 */
[-C--:B------:R-:W-:Y:S01]  /*f5c0*/  FMUL.FTZ R63, R63, R153.reuse ;  /* 0x000000993f3f7220 */ /* 0x080fe20000410000 */
[-C--:B------:R-:W-:Y:S01]  /*f5d0*/  FMUL.FTZ R66, R66, R153.reuse ;  /* 0x0000009942427220 */ /* 0x080fe20000410000 */
[-C--:B------:R-:W-:Y:S01]  /*f5e0*/  FMUL.FTZ R67, R67, R153.reuse ;  /* 0x0000009943437220 */ /* 0x080fe20000410000 */
[-C--:B------:R-:W-:Y:S01]  /*f5f0*/  FMUL.FTZ R70, R70, R153.reuse ;  /* 0x0000009946467220 */ /* 0x080fe20000410000 */
[-C--:B------:R-:W-:Y:S01]  /*f600*/  FMUL.FTZ R71, R71, R153.reuse ;  /* 0x0000009947477220 */ /* 0x080fe20000410000 */
[-C--:B------:R-:W-:Y:S01]  /*f610*/  FMUL.FTZ R74, R74, R153.reuse ;  /* 0x000000994a4a7220 */ /* 0x080fe20000410000 */
[----:B---3--:R-:W-:Y:S01]  /*f620*/  FADD.FTZ R3, R168, R158 ;  /* 0x0000009ea8037221 */ /* 0x008fe20000010000 */
[----:B------:R-:W3:Y:S01]  /*f630*/  MUFU.EX2 R163, R163 ;  /* 0x000000a300a37308 */ /* 0x000ee20000000800 */
[----:B------:R-:W-:Y:S01]  /*f640*/  F2FP.F16.F32.PACK_AB R158, R165, R164 ;  /* 0x000000a4a59e723e */ /* 0x000fe200000000ff */
        /* <DEDUP_REMOVED lines=10> */
[-C--:B------:R-:W-:Y:S01]  /*f6f0*/  FMUL.FTZ R87, R87, R153.reuse ;  /* 0x0000009957577220 */ /* 0x080fe20000410000 */
[-C--:B------:R-:W-:Y:S01]  /*f700*/  FMUL.FTZ R90, R90, R153.reuse ;  /* 0x000000995a5a7220 */ /* 0x080fe20000410000 */
[-C--:B------:R-:W-:Y:S01]  /*f710*/  FMUL.FTZ R91, R91, R153.reuse ;  /* 0x000000995b5b7220 */ /* 0x080fe20000410000 */
[----:B------:R-:W-:Y:S01]  /*f720*/  FADD.FTZ R3, R199, R3 ;  /* 0x00000003c7037221 */ /* 0x000fe20000010000 */
[----:B------:R-:W5:Y:S01]  /*f730*/  MUFU.EX2 R220, R166 ;  /* 0x000000a600dc7308 */ /* 0x000f620000000800 */
[----:B0-----:R-:W-:Y:S01]  /*f740*/  FADD.FTZ R157, R155, R0 ;  /* 0x000000009b9d7221 */ /* 0x001fe20000010000 */
[-C--:B------:R-:W-:Y:S01]  /*f750*/  FMUL.FTZ R94, R94, R153.reuse ;  /* 0x000000995e5e7220 */ /* 0x080fe20000410000 */
[----:B------:R-:W-:Y:S01]  /*f760*/  FADD.FTZ R3, R211, R3 ;  /* 0x00000003d3037221 */ /* 0x000fe20000010000 */
        /* <DEDUP_REMOVED lines=9> */
[----:B----4-:R-:W-:Y:S01]  /*f800*/  FADD.FTZ R0, R219, R0 ;  /* 0x00000000db007221 */ /* 0x010fe20000010000 */
[-C--:B------:R-:W-:Y:S01]  /*f810*/  FMUL.FTZ R107, R107, R153.reuse ;  /* 0x000000996b6b7220 */ /* 0x080fe20000410000 */
[-C--:B------:R-:W-:Y:S01]  /*f820*/  FMUL.FTZ R110, R110, R153.reuse ;  /* 0x000000996e6e7220 */ /* 0x080fe20000410000 */
[----:B------:R-:W1:Y:S01]  /*f830*/  MUFU.EX2 R195, R195 ;  /* 0x000000c300c37308 */ /* 0x000e620000000800 */
[----:B---3--:R-:W-:Y:S01]  /*f840*/  FADD.FTZ R157, R163, R0 ;  /* 0x00000000a39d7221 */ /* 0x008fe20000010000 */
[-C--:B------:R-:W-:Y:S01]  /*f850*/  FMUL.FTZ R111, R111, R153.reuse ;  /* 0x000000996f6f7220 */ /* 0x080fe20000410000 */
[-C--:B------:R-:W-:Y:S01]  /*f860*/  FMUL.FTZ R114, R114, R153.reuse ;  /* 0x0000009972727220 */ /* 0x080fe20000410000 */
[-C--:B------:R-:W-:Y:S01]  /*f870*/  FMUL.FTZ R115, R115, R153.reuse ;  /* 0x0000009973737220 */ /* 0x080fe20000410000 */
[----:B-----5:R-:W-:Y:S01]  /*f880*/  FADD.FTZ R0, R220, R157 ;  /* 0x0000009ddc007221 */ /* 0x020fe20000010000 */
        /* <DEDUP_REMOVED lines=24> */
[----:B------:R-:W-:Y:S01]  /*fa10*/  FMUL.FTZ R151, R151, R153 ;  /* 0x0000009997977220 */ /* 0x000fe20000410000 */
[----:B------:R-:W-:Y:S01]  /*fa20*/  F2FP.F16.F32.PACK_AB R162, R173, R172 ;  /* 0x000000acada2723e */ /* 0x000fe200000000ff */
[----:B------:R-:W3:Y:S01]  /*fa30*/  MUFU.EX2 R180, R180 ;  /* 0x000000b400b47308 */ /* 0x000ee20000000800 */
[----:B0-----:R-:W-:Y:S01]  /*fa40*/  FADD.FTZ R0, R165, R0 ;  /* 0x00000000a5007221 */ /* 0x001fe20000010000 */
[----:B------:R-:W-:-:S02]  /*fa50*/  F2FP.F16.F32.PACK_AB R153, R155, R196 ;  /* 0x000000c49b99723e */ /* 0x000fc400000000ff */
[----:B------:R-:W-:Y:S01]  /*fa60*/  F2FP.F16.F32.PACK_AB R155, R159, R198 ;  /* 0x000000c69f9b723e */ /* 0x000fe200000000ff */
[----:B------:R-:W-:Y:S01]  /*fa70*/  FADD.FTZ R0, R169, R0 ;  /* 0x00000000a9007221 */ /* 0x000fe20000010000 */
[----:B------:R-:W-:Y:S02]  /*fa80*/  F2FP.F16.F32.PACK_AB R164, R211, R199 ;  /* 0x000000c7d3a4723e */ /* 0x000fe400000000ff */
[----:B------:R-:W0:Y:S01]  /*fa90*/  MUFU.EX2 R175, R175 ;  /* 0x000000af00af7308 */ /* 0x000e220000000800 */
[----:B-1----:R-:W-:Y:S01]  /*faa0*/  FADD.FTZ R0, R171, R0 ;  /* 0x00000000ab007221 */ /* 0x002fe20000010000 */
        /* <DEDUP_REMOVED lines=9> */
[----:B---3--:R-:W-:Y:S01]  /*fb40*/  FADD.FTZ R0, R178, R157 ;  /* 0x0000009db2007221 */ /* 0x008fe20000010000 */
        /* <DEDUP_REMOVED lines=9> */
[----:B0-----:R-:W-:Y:S01]  /*fbe0*/  FADD.FTZ R0, R182, R159 ;  /* 0x0000009fb6007221 */ /* 0x001fe20000010000 */
        /* <DEDUP_REMOVED lines=10> */
[----:B------:R-:W-:Y:S02]  /*fc90*/  F2FP.F16.F32.PACK_AB R163, R165, R209 ;  /* 0x000000d1a5a3723e */ /* 0x000fe400000000ff */
[----:B------:R-:W-:Y:S02]  /*fca0*/  F2FP.F16.F32.PACK_AB R165, R171, R169 ;  /* 0x000000a9aba5723e */ /* 0x000fe400000000ff */
[----:B------:R-:W-:Y:S02]  /*fcb0*/  F2FP.F16.F32.PACK_AB R169, R182, R179 ;  /* 0x000000b3b6a9723e */ /* 0x000fe400000000ff */
[----:B------:R-:W1:Y:S01]  /*fcc0*/  MUFU.EX2 R193, R193 ;  /* 0x000000c100c17308 */ /* 0x000e620000000800 */
[----:B---3--:R-:W-:Y:S01]  /*fcd0*/  FADD.FTZ R172, R192, R3 ;  /* 0x00000003c0ac7221 */ /* 0x008fe20000010000 */
        /* <DEDUP_REMOVED lines=8> */
[----:B------:R-:W-:Y:S02]  /*fd60*/  F2FP.F16.F32.PACK_AB R167, R178, R175 ;  /* 0x000000afb2a7723e */ /* 0x000fe400000000ff */
[----:B------:R-:W-:-:S04]  /*fd70*/  F2FP.F16.F32.PACK_AB R173, R190, R173 ;  /* 0x000000adbead723e */ /* 0x000fc800000000ff */
[----:B------:R-:W3:Y:S01]  /*fd80*/  MUFU.EX2 R197, R197 ;  /* 0x000000c500c57308 */ /* 0x000ee20000000800 */
[----:B0-----:R-:W-:-:S07]  /*fd90*/  FADD.FTZ R174, R212, R3 ;  /* 0x00000003d4ae7221 */ /* 0x001fce0000010000 */
[----:B------:R-:W0:Y:S01]  /*fda0*/  MUFU.EX2 R194, R194 ;  /* 0x000000c200c27308 */ /* 0x000e220000000800 */
[----:B-1----:R-:W-:Y:S01]  /*fdb0*/  FADD.FTZ R175, R191, R0 ;  /* 0x00000000bfaf7221 */ /* 0x002fe20000010000 */
[C---:B---3--:R-:W-:Y:S01]  /*fdc0*/  FADD.FTZ R3, R197.reuse, R174 ;  /* 0x000000aec5037221 */ /* 0x048fe20000010000 */
[----:B------:R-:W-:Y:S02]  /*fdd0*/  F2FP.F16.F32.PACK_AB R174, R197, R212 ;  /* 0x000000d4c5ae723e */ /* 0x000fe400000000ff */
[C---:B0-----:R-:W-:Y:S01]  /*fde0*/  FADD.FTZ R0, R194.reuse, R175 ;  /* 0x000000afc2007221 */ /* 0x041fe20000010000 */
[----:B------:R-:W-:Y:S01]  /*fdf0*/  F2FP.F16.F32.PACK_AB R175, R194, R191 ;  /* 0x000000bfc2af723e */ /* 0x000fe200000000ff */
[----:B--2---:R-:W-:Y:S06]  /*fe00*/  @!P0 BRA `(.L_x_14210) ;  /* 0x0000000000048947 */ /* 0x004fec0003800000 */
[----:B------:R-:W-:Y:S01]  /*fe10*/  BPT.TRAP 0x1 ;  /* 0x000000040000795c */ /* 0x000fe20000300000 */
.L_x_14210:
[----:B------:R0:W1:Y:S01]  /*fe20*/  SYNCS.PHASECHK.TRANS64.TRYWAIT P2, [R20+URZ+0x22850], R207 ;  /* 0x022850cf140075a7 */ /* 0x000062000804017f */
[----:B------:R-:W-:Y:S05]  /*fe30*/  @!P0 BRA `(.L_x_14211) ;  /* 0x0000000000048947 */ /* 0x000fea0003800000 */
[----:B------:R-:W-:Y:S01]  /*fe40*/  BPT.TRAP 0x1 ;  /* 0x000000040000795c */ /* 0x000fe20000300000 */
.L_x_14211:
[----:B------:R-:W-:Y:S04]  /*fe50*/  BSSY B0, `(.L_x_14212) ;  /* 0x0000004000007945 */ /* 0x000fe80003800000 */
[----:B-1----:R-:W-:Y:S05]  /*fe60*/  @P2 BRA `(.L_x_14213) ;  /* 0x0000000000082947 */ /* 0x002fea0003800000 */
[----:B------:R-:W1:Y:S02]  /*fe70*/  SYNCS.PHASECHK.TRANS64.TRYWAIT P2, [R20+URZ+0x22850], R207 ;  /* 0x022850cf140075a7 */ /* 0x000e64000804017f */
[----:B-1----:R-:W-:Y:S05]  /*fe80*/  @!P2 BRA `(.L_x_14214) ;  /* 0x000000c40034a947 */ /* 0x002fea0003800000 */
.L_x_14213:
[----:B------:R-:W-:Y:S05]  /*fe90*/  BSYNC B0 ;  /* 0x0000000000007941 */ /* 0x000fea0003800000 */
.L_x_14212:
[----:B------:R-:W2:Y:S01]  /*fea0*/  S2R R180, SR_TID.X ;  /* 0x0000000000b47919 */ /* 0x000ea20000002100 */
[----:B------:R-:W-:Y:S01]  /*feb0*/  IMAD.MOV.U32 R179, RZ, RZ, 0x40000040 ;  /* 0x40000040ffb37424 */ /* 0x000fe200078e00ff */
[----:B------:R-:W-:Y:S05]  /*fec0*/  WARPSYNC.ALL ;  /* 0x0000000000007948 */ /* 0x000fea0003800000 */
[----:B------:R-:W-:Y:S01]  /*fed0*/  R2UR UR7, R179 ;  /* 0x00000000b30772ca */ /* 0x000fe200000e0000 */
[----:B------:R-:W-:Y:S01]  /*fee0*/  IMAD R178, R19, 0xc00, R12 ;  /* 0x00000c0013b27824 */ /* 0x000fe200078e020c */
[C---:B------:R-:W-:Y:S01]  /*fef0*/  ISETP.GT.AND P2, PT, R21.reuse, RZ, PT ;  /* 0x000000ff1500720c */ /* 0x040fe20003f44270 */
[----:B------:R-:W-:Y:S01]  /*ff00*/  VIADD R21, R21, 0xffffffff ;  /* 0xffffffff15157836 */ /* 0x000fe20000000000 */
[----:B01----:R-:W-:Y:S01]  /*ff10*/  @!P1 IADD3 R20, R20, 0x22860, RZ ;  /* 0x0002286014149810 */ /* 0x003fe20007ffe0ff */
[----:B------:R-:W-:Y:S01]  /*ff20*/  IMAD.MOV.U32 R209, RZ, RZ, R176 ;  /* 0x000000ffffd17224 */ /* 0x000fe200078e00b0 */
[----:B------:R-:W-:Y:S01]  /*ff30*/  R2UR UR6, R178 ;  /* 0x00000000b20672ca */ /* 0x000fe200000e0000 */
[----:B------:R-:W-:Y:S01]  /*ff40*/  IMAD.MOV.U32 R211, RZ, RZ, R14 ;  /* 0x000000ffffd37224 */ /* 0x000fe200078e000e */
[----:B------:R-:W-:-:S02]  /*ff50*/  @!P1 PRMT R20, RZ, 0x654, R20 ;  /* 0x00000654ff149816 */ /* 0x000fc40000000014 */
        /* <DEDUP_REMOVED lines=8> */
[----:B------:R-:W-:Y:S01]  /*ffe0*/  MOV R153, 0x40000040 ;  /* 0x4000004000997802 */ /* 0x000fe20000000f00 */
[----:B------:R-:W-:-:S03]  /*fff0*/  WARPGROUP.ARRIVE ;  /* 0x00000000000079c5 */ /* 0x000fc60000000000 */
        /* <DEDUP_REMOVED lines=37> */
.L_x_14205:
[----:B------:R-:W-:Y:S05]  /*10250*/  WARPSYNC.ALL ;  /* 0x0000000000007948 */ /* 0x000fea0003800000 */
[----:B------:R-:W2:Y:S01]  /*10260*/  SHFL.BFLY PT, R4, R3, 0x2, 0x1f ;  /* 0x0c401f0003047f89 */ /* 0x000ea200000e0000 */
[----:B------:R-:W-:Y:S01]  /*10270*/  IMAD.MOV.U32 R6, RZ, RZ, RZ ;  /* 0x000000ffff067224 */ /* 0x000fe200078e00ff */
[----:B------:R3:W-:Y:S06]  /*10280*/  BAR.ARV R177, 0x100 ;  /* 0x000400b10000751d */ /* 0x0007ec0000002000 */
[----:B------:R-:W-:-:S02]  /*10290*/  VIADD R19, R19, 0x1 ;  /* 0x0000000113137836 */ /* 0x000fc40000000000 */
[----:B------:R-:W-:Y:S06]  /*102a0*/  BAR.ARV 0x8, 0x180 ;  /* 0x0206000000007b1d */ /* 0x000fec0000002000 */
[----:B------:R-:W-:Y:S01]  /*102b0*/  ISETP.NE.AND P0, PT, R19, 0x2, PT ;  /* 0x000000021300780c */ /* 0x000fe20003f05270 */
[----:B------:R-:W-:Y:S01]  /*102c0*/  IMAD.MOV.U32 R9, RZ, RZ, -0x800000 ;  /* 0xff800000ff097424 */ /* 0x000fe200078e00ff */
[----:B------:R-:W4:Y:S01]  /*102d0*/  SHFL.BFLY PT, R5, R0, 0x2, 0x1f ;  /* 0x0c401f0000057f89 */ /* 0x000f2200000e0000 */
[----:B------:R-:W-:Y:S02]  /*102e0*/  PLOP3.LUT P1, PT, PT, PT, PT, 0x8, 0x0 ;  /* 0x000000000000781c */ /* 0x000fe40003f2e170 */
[----:B------:R-:W-:Y:S01]  /*102f0*/  SEL R10, RZ, 0x1, P0 ;  /* 0x00000001ff0a7807 */ /* 0x000fe20000000000 */
[----:B--2---:R-:W-:Y:S01]  /*10300*/  FADD.FTZ R7, R4, R3 ;  /* 0x0000000304077221 */ /* 0x004fe20000010000 */
[----:B------:R-:W-:-:S02]  /*10310*/  IADD3 R231, R231, 0x1, RZ ;  /* 0x00000001e7e77810 */ /* 0x000fc40007ffe0ff */
[----:B------:R-:W-:Y:S02]  /*10320*/  LOP3.LUT R23, R23, R10, RZ, 0x3c, !PT ;  /* 0x0000000a17177212 */ /* 0x000fe400078e3cff */
[----:B------:R-:W2:Y:S01]  /*10330*/  SHFL.BFLY PT, R4, R7, 0x1, 0x1f ;  /* 0x0c201f0007047f89 */ /* 0x000ea200000e0000 */
[----:B------:R-:W-:Y:S01]  /*10340*/  SEL R19, R19, RZ, P0 ;  /* 0x000000ff13137207 */ /* 0x000fe20000000000 */
[----:B----4-:R-:W-:Y:S01]  /*10350*/  FADD.FTZ R8, R5, R0 ;  /* 0x0000000005087221 */ /* 0x010fe20000010000 */
[----:B------:R-:W-:-:S04]  /*10360*/  IMAD.MOV.U32 R0, RZ, RZ, RZ ;  /* 0x000000ffff007224 */ /* 0x000fc800078e00ff */
[----:B------:R-:W4:Y:S01]  /*10370*/  SHFL.BFLY PT, R5, R8, 0x1, 0x1f ;  /* 0x0c201f0008057f89 */ /* 0x000f2200000e0000 */
[----:B--2---:R-:W-:-:S05]  /*10380*/  FADD.FTZ R4, R7, R4 ;  /* 0x0000000407047221 */ /* 0x004fca0000010000 */
[----:B------:R-:W-:-:S13]  /*10390*/  FSETP.NE.FTZ.AND P2, PT, R4, RZ, PT ;  /* 0x000000ff0400720b */ /* 0x000fda0003f55000 */
[----:B------:R-:W2:Y:S01]  /*103a0*/  @P2 MUFU.RCP R6, R4 ;  /* 0x0000000400062308 */ /* 0x000ea20000001000 */
[----:B------:R-:W-:Y:S01]  /*103b0*/  @P2 FMUL.FTZ R10, R15, 0.69314718246459960938 ;  /* 0x3f3172180f0a2820 */ /* 0x000fe20000410000 */
[----:B----4-:R-:W-:Y:S01]  /*103c0*/  FADD.FTZ R5, R8, R5 ;  /* 0x0000000508057221 */ /* 0x010fe20000010000 */
[----:B------:R-:W-:-:S04]  /*103d0*/  IMAD.MOV.U32 R8, RZ, RZ, -0x800000 ;  /* 0xff800000ff087424 */ /* 0x000fc800078e00ff */
[----:B------:R-:W-:Y:S01]  /*103e0*/  FSETP.NE.FTZ.AND P3, PT, R5, RZ, PT ;  /* 0x000000ff0500720b */ /* 0x000fe20003f75000 */
[----:B------:R-:W4:Y:S01]  /*103f0*/  @P2 MUFU.LG2 R18, R4 ;  /* 0x0000000400122308 */ /* 0x000f220000000c00 */
[-C--:B--2---:R-:W-:Y:S01]  /*10400*/  FMUL.FTZ R158, R52, R6.reuse ;  /* 0x00000006349e7220 */ /* 0x084fe20000410000 */
[-C--:B------:R-:W-:Y:S01]  /*10410*/  FMUL.FTZ R159, R56, R6.reuse ;  /* 0x00000006389f7220 */ /* 0x080fe20000410000 */
[----:B------:R-:W-:-:S09]  /*10420*/  FMUL.FTZ R157, R48, R6 ;  /* 0x00000006309d7220 */ /* 0x000fd20000410000 */
[----:B-1----:R-:W1:Y:S01]  /*10430*/  @P3 MUFU.LG2 R20, R5 ;  /* 0x0000000500143308 */ /* 0x002e620000000c00 */
[----:B------:R-:W-:Y:S01]  /*10440*/  @P3 FMUL.FTZ R11, R15, 0.69314718246459960938 ;  /* 0x3f3172180f0b3820 */ /* 0x000fe20000410000 */
[-C--:B------:R-:W-:Y:S01]  /*10450*/  FMUL.FTZ R24, R24, R6.reuse ;  /* 0x0000000618187220 */ /* 0x080fe20000410000 */
[-C--:B------:R-:W-:Y:S01]  /*10460*/  FMUL.FTZ R25, R25, R6.reuse ;  /* 0x0000000619197220 */ /* 0x080fe20000410000 */
[-C--:B------:R-:W-:Y:S01]  /*10470*/  FMUL.FTZ R28, R28, R6.reuse ;  /* 0x000000061c1c7220 */ /* 0x080fe20000410000 */
[----:B----4-:R-:W-:Y:S01]  /*10480*/  @P2 FMUL.FTZ R21, R18, 0.69314718246459960938 ;  /* 0x3f31721812152820 */ /* 0x010fe20000410000 */
[-C--:B------:R-:W-:Y:S01]  /*10490*/  FMUL.FTZ R29, R29, R6.reuse ;  /* 0x000000061d1d7220 */ /* 0x080fe20000410000 */
[-C--:B------:R-:W-:Y:S01]  /*104a0*/  FMUL.FTZ R32, R32, R6.reuse ;  /* 0x0000000620207220 */ /* 0x080fe20000410000 */
[----:B------:R-:W2:Y:S01]  /*104b0*/  @P3 MUFU.RCP R0, R5 ;  /* 0x0000000500003308 */ /* 0x000ea20000001000 */
        /* <DEDUP_REMOVED lines=123> */
.L_x_14150:
[----:B------:R-:W-:Y:S05]  /*10c70*/  WARPSYNC.ALL ;  /* 0x0000000000007948 */ /* 0x000fea0003800000 */
        /* <DEDUP_REMOVED lines=10> */
[----:B------:R-:W-:Y:S05]  /*10d20*/  WARPSYNC.ALL ;  /* 0x0000000000007948 */ /* 0x000fea0003800000 */
[----:B------:R-:W4:Y:S01]  /*10d30*/  S2R R21, SR_SWINHI ;  /* 0x0000000000157919 */ /* 0x000f220000002f00 */
        /* <DEDUP_REMOVED lines=18> */
[----:B----4-:R-:W-:Y:S02]  /*10e60*/  MOV R11, R21 ;  /* 0x00000015000b7202 */ /* 0x010fe40000000f00 */
        /* <DEDUP_REMOVED lines=16> */
[----:B------:R-:W4:Y:S08]  /*10f70*/  LDC R0, c[0x0][0xbe8] ;  /* 0x0002fa00ff007b82 */ /* 0x000f300000000800 */
[----:B------:R-:W-:Y:S01]  /*10f80*/  BAR.SYNC.DEFER_BLOCKING 0x1, 0x100 ;  /* 0x0044000000007b1d */ /* 0x000fe20000010000 */
[----:B---3--:R-:W-:-:S03]  /*10f90*/  IMAD.WIDE R142, R14, 0x2, R10 ;  /* 0x000000020e8e7825 */ /* 0x008fc600078e020a */
[C---:B-----5:R-:W-:Y:S02]  /*10fa0*/  IADD3 R38, P3, R142.reuse, 0x60, RZ ;  /* 0x000000608e267810 */ /* 0x060fe40007f7e0ff */
[----:B------:R-:W-:Y:S02]  /*10fb0*/  IADD3 R14, P1, R142, 0x20, RZ ;  /* 0x000000208e0e7810 */ /* 0x000fe40007f3e0ff */
[----:B------:R-:W-:Y:S01]  /*10fc0*/  LOP3.LUT R50, R38, 0x380, RZ, 0xc0, !PT ;  /* 0x0000038026327812 */ /* 0x000fe200078ec0ff */
[--C-:B------:R-:W-:Y:S01]  /*10fd0*/  IMAD.X R99, RZ, RZ, R143.reuse, P3 ;  /* 0x000000ffff637224 */ /* 0x100fe200018e068f */
[----:B------:R-:W-:Y:S01]  /*10fe0*/  IADD3 R110, P0, R142, 0x4040, RZ ;  /* 0x000040408e6e7810 */ /* 0x000fe20007f1e0ff */
[--C-:B------:R-:W-:Y:S01]  /*10ff0*/  IMAD.X R47, RZ, RZ, R143.reuse, P1 ;  /* 0x000000ffff2f7224 */ /* 0x100fe200008e068f */
[----:B------:R-:W-:Y:S02]  /*11000*/  SHF.R.U64 R183, R50, 0x3, RZ ;  /* 0x0000000332b77819 */ /* 0x000fe400000012ff */
[C---:B------:R-:W-:Y:S01]  /*11010*/  IADD3 R20, P2, R142.reuse, 0x40, RZ ;  /* 0x000000408e147810 */ /* 0x040fe20007f5e0ff */
[----:B------:R-:W-:Y:S01]  /*11020*/  IMAD.X R111, RZ, RZ, R143, P0 ;  /* 0x000000ffff6f7224 */ /* 0x000fe200000e068f */
[----:B--2---:R-:W-:-:S02]  /*11030*/  IADD3 R92, P4, R142, 0x4000, RZ ;  /* 0x000040008e5c7810 */ /* 0x004fc40007f9e0ff */
[----:B------:R-:W-:Y:S01]  /*11040*/  LOP3.LUT R98, R183, R38, RZ, 0x3c, !PT ;  /* 0x00000026b7627212 */ /* 0x000fe200078e3cff */
[--C-:B------:R-:W-:Y:S01]  /*11050*/  IMAD.X R51, RZ, RZ, R143.reuse, P2 ;  /* 0x000000ffff337224 */ /* 0x100fe200010e068f */
[----:B------:R-:W-:Y:S01]  /*11060*/  LOP3.LUT R179, R14, 0x380, RZ, 0xc0, !PT ;  /* 0x000003800eb37812 */ /* 0x000fe200078ec0ff */
[----:B------:R-:W-:Y:S01]  /*11070*/  IMAD.X R103, RZ, RZ, R143, P4 ;  /* 0x000000ffff677224 */ /* 0x000fe200020e068f */
[----:B------:R-:W-:Y:S02]  /*11080*/  LOP3.LUT R183, R110, 0x380, RZ, 0xc0, !PT ;  /* 0x000003806eb77812 */ /* 0x000fe400078ec0ff */
[----:B------:R-:W-:Y:S02]  /*11090*/  LOP3.LUT R46, R20, 0x380, RZ, 0xc0, !PT ;  /* 0x00000380142e7812 */ /* 0x000fe400078ec0ff */
[----:B------:R-:W-:Y:S02]  /*110a0*/  SHF.R.U64 R179, R179, 0x3, RZ ;  /* 0x00000003b3b37819 */ /* 0x000fe400000012ff */
[----:B------:R-:W-:-:S02]  /*110b0*/  SHF.R.U64 R183, R183, 0x3, RZ ;  /* 0x00000003b7b77819 */ /* 0x000fc400000012ff */
[----:B------:R-:W-:Y:S02]  /*110c0*/  IADD3 R126, P4, R142, 0x8040, RZ ;  /* 0x000080408e7e7810 */ /* 0x000fe40007f9e0ff */
[----:B------:R-:W-:Y:S02]  /*110d0*/  SHF.R.U64 R181, R46, 0x3, RZ ;  /* 0x000000032eb57819 */ /* 0x000fe400000012ff */
[C---:B------:R-:W-:Y:S01]  /*110e0*/  IADD3 R106, P5, R142.reuse, 0x4020, RZ ;  /* 0x000040208e6a7810 */ /* 0x040fe20007fbe0ff */
[--C-:B------:R-:W-:Y:S01]  /*110f0*/  IMAD.X R127, RZ, RZ, R143.reuse, P4 ;  /* 0x000000ffff7f7224 */ /* 0x100fe200020e068f */
[C---:B------:R-:W-:Y:S02]  /*11100*/  IADD3 R118, P2, R142.reuse, 0x8000, RZ ;  /* 0x000080008e767810 */ /* 0x040fe40007f5e0ff */
[----:B------:R-:W-:Y:S01]  /*11110*/  IADD3 R122, P3, R142, 0x8020, RZ ;  /* 0x000080208e7a7810 */ /* 0x000fe20007f7e0ff */
[----:B------:R-:W-:Y:S01]  /*11120*/  IMAD.X R107, RZ, RZ, R143, P5 ;  /* 0x000000ffff6b7224 */ /* 0x000fe200028e068f */
[----:B------:R-:W-:-:S02]  /*11130*/  LOP3.LUT R46, R179, R14, RZ, 0x3c, !PT ;  /* 0x0000000eb32e7212 */ /* 0x000fc400078e3cff */
[----:B------:R-:W-:Y:S01]  /*11140*/  LOP3.LUT R110, R183, R110, RZ, 0x3c, !PT ;  /* 0x0000006eb76e7212 */ /* 0x000fe200078e3cff */
[----:B------:R-:W-:Y:S01]  /*11150*/  IMAD.X R123, RZ, RZ, R143, P3 ;  /* 0x000000ffff7b7224 */ /* 0x000fe200018e068f */
[----:B------:R-:W-:Y:S02]  /*11160*/  LOP3.LUT R50, R181, R20, RZ, 0x3c, !PT ;  /* 0x00000014b5327212 */ /* 0x000fe400078e3cff */
[----:B------:R-:W-:Y:S02]  /*11170*/  LOP3.LUT R179, R92, 0x380, RZ, 0xc0, !PT ;  /* 0x000003805cb37812 */ /* 0x000fe400078ec0ff */
[----:B------:R-:W-:Y:S02]  /*11180*/  LOP3.LUT R183, R126, 0x380, RZ, 0xc0, !PT ;  /* 0x000003807eb77812 */ /* 0x000fe400078ec0ff */
[----:B------:R-:W-:Y:S02]  /*11190*/  LOP3.LUT R39, R142, 0x380, RZ, 0xc0, !PT ;  /* 0x000003808e277812 */ /* 0x000fe400078ec0ff */
[----:B------:R-:W-:-:S02]  /*111a0*/  LOP3.LUT R181, R106, 0x380, RZ, 0xc0, !PT ;  /* 0x000003806ab57812 */ /* 0x000fc400078ec0ff */
[C---:B------:R-:W-:Y:S02]  /*111b0*/  IADD3 R114, P1, R142.reuse, 0x4060, RZ ;  /* 0x000040608e727810 */ /* 0x040fe40007f3e0ff */
[----:B------:R-:W-:Y:S02]  /*111c0*/  IADD3.X R119, RZ, R143, RZ, P2, !PT ;  /* 0x0000008fff777210 */ /* 0x000fe400017fe4ff */
[C---:B------:R-:W-:Y:S01]  /*111d0*/  IADD3 R151, P2, R142.reuse, 0xc040, RZ ;  /* 0x0000c0408e977810 */ /* 0x040fe20007f5e0ff */
[--C-:B------:R-:W-:Y:S01]  /*111e0*/  IMAD.X R115, RZ, RZ, R143.reuse, P1 ;  /* 0x000000ffff737224 */ /* 0x100fe200008e068f */
[----:B------:R-:W-:Y:S02]  /*111f0*/  SHF.R.U64 R179, R179, 0x3, RZ ;  /* 0x00000003b3b37819 */ /* 0x000fe400000012ff */
[----:B------:R-:W-:Y:S01]  /*11200*/  SHF.R.U64 R183, R183, 0x3, RZ ;  /* 0x00000003b7b77819 */ /* 0x000fe200000012ff */
[----:B------:R-:W-:Y:S01]  /*11210*/  IMAD.X R21, RZ, RZ, R143, P2 ;  /* 0x000000ffff157224 */ /* 0x000fe200010e068f */
[----:B------:R-:W-:-:S02]  /*11220*/  IADD3 R176, P3, R142, 0xc060, RZ ;  /* 0x0000c0608eb07810 */ /* 0x000fc40007f7e0ff */
[----:B------:R-:W-:Y:S02]  /*11230*/  SHF.R.U64 R39, R39, 0x3, RZ ;  /* 0x0000000327277819 */ /* 0x000fe400000012ff */
[----:B------:R-:W-:Y:S02]  /*11240*/  SHF.R.U64 R181, R181, 0x3, RZ ;  /* 0x00000003b5b57819 */ /* 0x000fe400000012ff */
[C---:B------:R-:W-:Y:S02]  /*11250*/  IADD3 R130, P5, R142.reuse, 0x8060, RZ ;  /* 0x000080608e827810 */ /* 0x040fe40007fbe0ff */
[C---:B------:R-:W-:Y:S02]  /*11260*/  IADD3 R134, P0, R142.reuse, 0xc000, RZ ;  /* 0x0000c0008e867810 */ /* 0x040fe40007f1e0ff */
[----:B------:R-:W-:Y:S01]  /*11270*/  IADD3 R138, P1, R142, 0xc020, RZ ;  /* 0x0000c0208e8a7810 */ /* 0x000fe20007f3e0ff */
[--C-:B------:R-:W-:Y:S01]  /*11280*/  IMAD.X R131, RZ, RZ, R143.reuse, P5 ;  /* 0x000000ffff837224 */ /* 0x100fe200028e068f */
[----:B------:R-:W-:Y:S01]  /*11290*/  LOP3.LUT R185, R114, 0x380, RZ, 0xc0, !PT ;  /* 0x0000038072b97812 */ /* 0x000fe200078ec0ff */
[--C-:B------:R-:W-:Y:S01]  /*112a0*/  IMAD.X R135, RZ, RZ, R143.reuse, P0 ;  /* 0x000000ffff877224 */ /* 0x100fe200000e068f */
[----:B------:R-:W-:Y:S01]  /*112b0*/  LOP3.LUT R102, R179, R92, RZ, 0x3c, !PT ;  /* 0x0000005cb3667212 */ /* 0x000fe200078e3cff */
[----:B------:R-:W-:Y:S01]  /*112c0*/  IMAD.X R139, RZ, RZ, R143, P1 ;  /* 0x000000ffff8b7224 */ /* 0x000fe200008e068f */
[----:B------:R-:W-:-:S02]  /*112d0*/  LOP3.LUT R126, R183, R126, RZ, 0x3c, !PT ;  /* 0x0000007eb77e7212 */ /* 0x000fc400078e3cff */
[----:B------:R-:W-:Y:S02]  /*112e0*/  LOP3.LUT R14, R151, 0x380, RZ, 0xc0, !PT ;  /* 0x00000380970e7812 */ /* 0x000fe400078ec0ff */
[----:B------:R-:W-:Y:S01]  /*112f0*/  LOP3.LUT R142, R39, R142, RZ, 0x3c, !PT ;  /* 0x0000008e278e7212 */ /* 0x000fe200078e3cff */
[----:B------:R-:W-:Y:S01]  /*11300*/  IMAD.X R39, RZ, RZ, R143, P3 ;  /* 0x000000ffff277224 */ /* 0x000fe200018e068f */
[----:B------:R-:W-:Y:S02]  /*11310*/  LOP3.LUT R106, R181, R106, RZ, 0x3c, !PT ;  /* 0x0000006ab56a7212 */ /* 0x000fe400078e3cff */
[----:B------:R-:W-:Y:S02]  /*11320*/  LOP3.LUT R179, R118, 0x380, RZ, 0xc0, !PT ;  /* 0x0000038076b37812 */ /* 0x000fe400078ec0ff */
[----:B------:R-:W-:Y:S02]  /*11330*/  LOP3.LUT R183, R176, 0x380, RZ, 0xc0, !PT ;  /* 0x00000380b0b77812 */ /* 0x000fe400078ec0ff */
[----:B------:R-:W-:-:S02]  /*11340*/  LOP3.LUT R181, R122, 0x380, RZ, 0xc0, !PT ;  /* 0x000003807ab57812 */ /* 0x000fc400078ec0ff */
[----:B------:R-:W-:Y:S02]  /*11350*/  SHF.R.U64 R185, R185, 0x3, RZ ;  /* 0x00000003b9b97819 */ /* 0x000fe400000012ff */
[----:B------:R-:W-:Y:S02]  /*11360*/  SHF.R.U64 R14, R14, 0x3, RZ ;  /* 0x000000030e0e7819 */ /* 0x000fe400000012ff */
[----:B------:R-:W-:Y:S02]  /*11370*/  SHF.R.U64 R179, R179, 0x3, RZ ;  /* 0x00000003b3b37819 */ /* 0x000fe400000012ff */
[----:B------:R-:W-:Y:S02]  /*11380*/  SHF.R.U64 R183, R183, 0x3, RZ ;  /* 0x00000003b7b77819 */ /* 0x000fe400000012ff */
[----:B------:R-:W-:Y:S02]  /*11390*/  MOV R142, R142 ;  /* 0x0000008e008e7202 */ /* 0x000fe40000000f00 */
[----:B------:R-:W-:-:S02]  /*113a0*/  SHF.R.U64 R181, R181, 0x3, RZ ;  /* 0x00000003b5b57819 */ /* 0x000fc400000012ff */
[----:B------:R-:W-:Y:S01]  /*113b0*/  MOV R46, R46 ;  /* 0x0000002e002e7202 */ /* 0x000fe20000000f00 */
[----:B------:R2:W-:Y:S01]  /*113c0*/  STSM.16.M88.4 [R142], R24 ;  /* 0x000000188e007844 */ /* 0x0005e20000000200 */
[----:B------:R-:W-:Y:S02]  /*113d0*/  LOP3.LUT R114, R185, R114, RZ, 0x3c, !PT ;  /* 0x00000072b9727212 */ /* 0x000fe400078e3cff */
[----:B------:R-:W-:Y:S01]  /*113e0*/  LOP3.LUT R20, R14, R151, RZ, 0x3c, !PT ;  /* 0x000000970e147212 */ /* 0x000fe200078e3cff */
[----:B------:R3:W-:Y:S01]  /*113f0*/  STSM.16.M88.4 [R46], R32 ;  /* 0x000000202e007844 */ /* 0x0007e20000000200 */
[----:B------:R-:W-:Y:S02]  /*11400*/  MOV R50, R50 ;  /* 0x0000003200327202 */ /* 0x000fe40000000f00 */
[----:B------:R-:W-:Y:S02]  /*11410*/  LOP3.LUT R185, R130, 0x380, RZ, 0xc0, !PT ;  /* 0x0000038082b97812 */ /* 0x000fe400078ec0ff */
[----:B------:R-:W-:Y:S01]  /*11420*/  LOP3.LUT R118, R179, R118, RZ, 0x3c, !PT ;  /* 0x00000076b3767212 */ /* 0x000fe200078e3cff */
[----:B------:R0:W-:Y:S01]  /*11430*/  STSM.16.M88.4 [R50], R40 ;  /* 0x0000002832007844 */ /* 0x0001e20000000200 */
[----:B------:R-:W-:-:S02]  /*11440*/  LOP3.LUT R38, R183, R176, RZ, 0x3c, !PT ;  /* 0x000000b0b7267212 */ /* 0x000fc400078e3cff */
[----:B------:R-:W-:Y:S02]  /*11450*/  MOV R98, R98 ;  /* 0x0000006200627202 */ /* 0x000fe40000000f00 */
[----:B------:R-:W-:Y:S02]  /*11460*/  LOP3.LUT R122, R181, R122, RZ, 0x3c, !PT ;  /* 0x0000007ab57a7212 */ /* 0x000fe400078e3cff */
[----:B------:R-:W-:Y:S01]  /*11470*/  LOP3.LUT R179, R134, 0x380, RZ, 0xc0, !PT ;  /* 0x0000038086b37812 */ /* 0x000fe200078ec0ff */
[----:B------:R1:W-:Y:S01]  /*11480*/  STSM.16.M88.4 [R98], R4 ;  /* 0x0000000462007844 */ /* 0x0003e20000000200 */
[----:B------:R-:W-:Y:S02]  /*11490*/  MOV R102, R102 ;  /* 0x0000006600667202 */ /* 0x000fe40000000f00 */
[----:B------:R-:W-:Y:S02]  /*114a0*/  F2FP.F16.F32.PACK_AB R14, R61, R160 ;  /* 0x000000a03d0e723e */ /* 0x000fe400000000ff */
[----:B------:R-:W-:-:S02]  /*114b0*/  LOP3.LUT R181, R138, 0x380, RZ, 0xc0, !PT ;  /* 0x000003808ab57812 */ /* 0x000fc400078ec0ff */
[----:B------:R-:W-:Y:S01]  /*114c0*/  MOV R106, R106 ;  /* 0x0000006a006a7202 */ /* 0x000fe20000000f00 */
[----:B------:R4:W-:Y:S01]  /*114d0*/  STSM.16.M88.4 [R102], R12 ;  /* 0x0000000c66007844 */ /* 0x0009e20000000200 */
[----:B--2---:R-:W-:Y:S02]  /*114e0*/  F2FP.F16.F32.PACK_AB R24, R65, R161 ;  /* 0x000000a14118723e */ /* 0x004fe400000000ff */
[----:B------:R-:W-:Y:S02]  /*114f0*/  F2FP.F16.F32.PACK_AB R25, R67, R66 ;  /* 0x000000424319723e */ /* 0x000fe400000000ff */
[----:B------:R-:W-:Y:S02]  /*11500*/  F2FP.F16.F32.PACK_AB R26, R69, R162 ;  /* 0x000000a2451a723e */ /* 0x000fe400000000ff */
[----:B------:R-:W-:Y:S02]  /*11510*/  F2FP.F16.F32.PACK_AB R27, R71, R70 ;  /* 0x00000046471b723e */ /* 0x000fe400000000ff */
[----:B------:R-:W-:-:S02]  /*11520*/  MOV R110, R110 ;  /* 0x0000006e006e7202 */ /* 0x000fc40000000f00 */
[----:B------:R-:W-:Y:S01]  /*11530*/  MOV R20, R20 ;  /* 0x0000001400147202 */ /* 0x000fe20000000f00 */
[----:B------:R2:W-:Y:S01]  /*11540*/  STSM.16.M88.4 [R106], R24 ;  /* 0x000000186a007844 */ /* 0x0005e20000000200 */
[----:B------:R-:W-:Y:S02]  /*11550*/  SHF.R.U64 R185, R185, 0x3, RZ ;  /* 0x00000003b9b97819 */ /* 0x000fe400000012ff */
[----:B------:R-:W-:Y:S01]  /*11560*/  MOV R114, R114 ;  /* 0x0000007200727202 */ /* 0x000fe20000000f00 */
[----:B------:R-:W-:Y:S01]  /*11570*/  STSM.16.M88.4 [R110], R28 ;  /* 0x0000001c6e007844 */ /* 0x000fe20000000200 */
[----:B------:R-:W-:Y:S02]  /*11580*/  MOV R21, R38 ;  /* 0x0000002600157202 */ /* 0x000fe40000000f00 */
[----:B---3--:R-:W-:Y:S02]  /*11590*/  F2FP.F16.F32.PACK_AB R32, R81, R165 ;  /* 0x000000a55120723e */ /* 0x008fe400000000ff */
[----:B------:R-:W-:-:S02]  /*115a0*/  F2FP.F16.F32.PACK_AB R33, R83, R82 ;  /* 0x000000525321723e */ /* 0x000fc400000000ff */
[----:B------:R-:W-:Y:S02]  /*115b0*/  F2FP.F16.F32.PACK_AB R34, R85, R166 ;  /* 0x000000a65522723e */ /* 0x000fe400000000ff */
[----:B------:R-:W-:Y:S02]  /*115c0*/  F2FP.F16.F32.PACK_AB R35, R87, R86 ;  /* 0x000000565723723e */ /* 0x000fe400000000ff */
[----:B------:R-:W-:Y:S02]  /*115d0*/  SHF.R.U64 R179, R179, 0x3, RZ ;  /* 0x00000003b3b37819 */ /* 0x000fe400000012ff */
[----:B------:R-:W-:Y:S01]  /*115e0*/  MOV R118, R118 ;  /* 0x0000007600767202 */ /* 0x000fe20000000f00 */
[----:B------:R-:W-:Y:S01]  /*115f0*/  STSM.16.M88.4 [R114], R32 ;  /* 0x0000002072007844 */ /* 0x000fe20000000200 */
[----:B------:R-:W-:Y:S01]  /*11600*/  F2FP.F16.F32.PACK_AB R38, R3, R168 ;  /* 0x000000a80326723e */ /* 0x000fe200000000ff */
[----:B------:R-:W-:Y:S01]  /*11610*/  IMAD.MOV.U32 R3, RZ, RZ, RZ ;  /* 0x000000ffff037224 */ /* 0x000fe200078e00ff */
[----:B------:R-:W-:-:S02]  /*11620*/  F2FP.F16.F32.PACK_AB R39, R58, R54 ;  /* 0x000000363a27723e */ /* 0x000fc400000000ff */
[----:B------:R-:W-:Y:S02]  /*11630*/  SHF.R.U64 R181, R181, 0x3, RZ ;  /* 0x00000003b5b57819 */ /* 0x000fe400000012ff */
[----:B------:R-:W-:Y:S01]  /*11640*/  MOV R122, R122 ;  /* 0x0000007a007a7202 */ /* 0x000fe20000000f00 */
[----:B------:R-:W-:Y:S01]  /*11650*/  STSM.16.M88.4 [R118], R36 ;  /* 0x0000002476007844 */ /* 0x000fe20000000200 */
[----:B0-----:R-:W-:Y:S02]  /*11660*/  F2FP.F16.F32.PACK_AB R40, R97, R169 ;  /* 0x000000a96128723e */ /* 0x001fe400000000ff */
[----:B------:R-:W-:Y:S02]  /*11670*/  F2FP.F16.F32.PACK_AB R41, R62, R60 ;  /* 0x0000003c3e29723e */ /* 0x000fe400000000ff */
[----:B------:R-:W-:Y:S02]  /*11680*/  F2FP.F16.F32.PACK_AB R42, R101, R170 ;  /* 0x000000aa652a723e */ /* 0x000fe400000000ff */
[----:B------:R-:W-:-:S02]  /*11690*/  F2FP.F16.F32.PACK_AB R43, R68, R64 ;  /* 0x00000040442b723e */ /* 0x000fc400000000ff */
[----:B------:R-:W-:Y:S02]  /*116a0*/  MOV R126, R126 ;  /* 0x0000007e007e7202 */ /* 0x000fe40000000f00 */
[----:B-1----:R-:W-:Y:S01]  /*116b0*/  F2FP.F16.F32.PACK_AB R4, R105, R171 ;  /* 0x000000ab6904723e */ /* 0x002fe200000000ff */
[----:B------:R-:W-:Y:S01]  /*116c0*/  STSM.16.M88.4 [R122], R40 ;  /* 0x000000287a007844 */ /* 0x000fe20000000200 */
[----:B------:R-:W-:Y:S02]  /*116d0*/  F2FP.F16.F32.PACK_AB R5, R76, R72 ;  /* 0x000000484c05723e */ /* 0x000fe400000000ff */
[----:B------:R-:W-:Y:S02]  /*116e0*/  F2FP.F16.F32.PACK_AB R6, R109, R172 ;  /* 0x000000ac6d06723e */ /* 0x000fe400000000ff */
[----:B------:R-:W-:Y:S02]  /*116f0*/  F2FP.F16.F32.PACK_AB R7, R80, R78 ;  /* 0x0000004e5007723e */ /* 0x000fe400000000ff */
[----:B------:R-:W-:-:S02]  /*11700*/  LOP3.LUT R130, R185, R130, RZ, 0x3c, !PT ;  /* 0x00000082b9827212 */ /* 0x000fc400078e3cff */
[----:B------:R-:W-:Y:S01]  /*11710*/  LOP3.LUT R134, R179, R134, RZ, 0x3c, !PT ;  /* 0x00000086b3867212 */ /* 0x000fe200078e3cff */
[----:B------:R0:W-:Y:S01]  /*11720*/  STSM.16.M88.4 [R126], R4 ;  /* 0x000000047e007844 */ /* 0x0001e20000000200 */
[----:B------:R-:W-:Y:S02]  /*11730*/  LOP3.LUT R138, R181, R138, RZ, 0x3c, !PT ;  /* 0x0000008ab58a7212 */ /* 0x000fe400078e3cff */
[----:B------:R-:W-:Y:S02]  /*11740*/  MOV R130, R130 ;  /* 0x0000008200827202 */ /* 0x000fe40000000f00 */
[----:B----4-:R-:W-:Y:S02]  /*11750*/  F2FP.F16.F32.PACK_AB R12, R113, R173 ;  /* 0x000000ad710c723e */ /* 0x010fe400000000ff */
[----:B------:R-:W-:Y:S02]  /*11760*/  F2FP.F16.F32.PACK_AB R13, R88, R84 ;  /* 0x00000054580d723e */ /* 0x000fe400000000ff */
[----:B------:R-:W-:-:S02]  /*11770*/  F2FP.F16.F32.PACK_AB R14, R117, R174 ;  /* 0x000000ae750e723e */ /* 0x000fc400000000ff */
[----:B------:R-:W-:Y:S02]  /*11780*/  F2FP.F16.F32.PACK_AB R15, R100, R96 ;  /* 0x00000060640f723e */ /* 0x000fe400000000ff */
[----:B------:R-:W-:Y:S02]  /*11790*/  MOV R134, R134 ;  /* 0x0000008600867202 */ /* 0x000fe40000000f00 */
[----:B--2---:R-:W-:Y:S01]  /*117a0*/  F2FP.F16.F32.PACK_AB R24, R121, R175 ;  /* 0x000000af7918723e */ /* 0x004fe200000000ff */
[----:B------:R1:W-:Y:S01]  /*117b0*/  STSM.16.M88.4 [R130], R12 ;  /* 0x0000000c82007844 */ /* 0x0003e20000000200 */
[----:B------:R-:W-:Y:S02]  /*117c0*/  F2FP.F16.F32.PACK_AB R25, R108, R104 ;  /* 0x000000686c19723e */ /* 0x000fe400000000ff */
[----:B------:R-:W-:Y:S02]  /*117d0*/  F2FP.F16.F32.PACK_AB R26, R125, R177 ;  /* 0x000000b17d1a723e */ /* 0x000fe400000000ff */
[----:B------:R-:W-:-:S02]  /*117e0*/  F2FP.F16.F32.PACK_AB R27, R116, R112 ;  /* 0x00000070741b723e */ /* 0x000fc400000000ff */
[----:B------:R-:W-:Y:S02]  /*117f0*/  ISETP.NE.U32.AND P0, PT, RZ, UR4, PT ;  /* 0x00000004ff007c0c */ /* 0x000fe4000bf05070 */
[----:B0-----:R-:W-:Y:S01]  /*11800*/  IADD3 R6, P1, R227, UR4, RZ ;  /* 0x00000004e3067c10 */ /* 0x001fe2000ff3e0ff */
[----:B------:R-:W-:Y:S01]  /*11810*/  STSM.16.M88.4 [R134], R24 ;  /* 0x0000001886007844 */ /* 0x000fe20000000200 */
[----:B------:R-:W-:Y:S02]  /*11820*/  MOV R138, R138 ;  /* 0x0000008a008a7202 */ /* 0x000fe40000000f00 */
[----:B------:R-:W-:Y:S02]  /*11830*/  F2FP.F16.F32.PACK_AB R28, R129, R178 ;  /* 0x000000b2811c723e */ /* 0x000fe400000000ff */
[----:B------:R-:W-:Y:S02]  /*11840*/  F2FP.F16.F32.PACK_AB R29, R124, R120 ;  /* 0x000000787c1d723e */ /* 0x000fe400000000ff */
[----:B------:R-:W-:-:S02]  /*11850*/  F2FP.F16.F32.PACK_AB R30, R133, R132 ;  /* 0x00000084851e723e */ /* 0x000fc400000000ff */
[----:B------:R-:W-:Y:S02]  /*11860*/  F2FP.F16.F32.PACK_AB R31, R152, R128 ;  /* 0x00000080981f723e */ /* 0x000fe400000000ff */
[----:B------:R-:W-:Y:S02]  /*11870*/  F2FP.F16.F32.PACK_AB R152, R137, R136 ;  /* 0x000000888998723e */ /* 0x000fe400000000ff */
[----:B------:R-:W-:Y:S01]  /*11880*/  ISETP.NE.AND.EX P0, PT, RZ, UR5, PT, P0 ;  /* 0x00000005ff007c0c */ /* 0x000fe2000bf05300 */
[----:B------:R0:W-:Y:S01]  /*11890*/  STSM.16.M88.4 [R138], R28 ;  /* 0x0000001c8a007844 */ /* 0x0001e20000000200 */
[----:B------:R-:W-:Y:S01]  /*118a0*/  IADD3.X R7, R228, UR5, RZ, P1, !PT ;  /* 0x00000005e4077c10 */ /* 0x000fe20008ffe4ff */
[----:B------:R-:W-:Y:S02]  /*118b0*/  ULDC.64 UR4, c[0x0][0xc08] ;  /* 0x0003020000047ab9 */ /* 0x000fe40000000a00 */
[----:B------:R2:W-:Y:S01]  /*118c0*/  STSM.16.M88.4 [R20], R152 ;  /* 0x0000009814007844 */ /* 0x0005e20000000200 */
[----:B------:R-:W-:-:S03]  /*118d0*/  ISETP.NE.U32.AND P2, PT, RZ, UR4, PT ;  /* 0x00000004ff007c0c */ /* 0x000fc6000bf45070 */
[----:B------:R2:W-:Y:S01]  /*118e0*/  STSM.16.M88.4 [R21], R144 ;  /* 0x0000009015007844 */ /* 0x0005e20000000200 */
[----:B------:R-:W-:Y:S01]  /*118f0*/  BAR.SYNC.DEFER_BLOCKING 0x1, 0x100 ;  /* 0x0044000000007b1d */ /* 0x000fe20000010000 */
[----:B------:R-:W-:-:S13]  /*11900*/  ISETP.NE.AND.EX P2, PT, RZ, UR5, PT, P2 ;  /* 0x00000005ff007c0c */ /* 0x000fda000bf45320 */
[----:B------:R-:W-:Y:S01]  /*11910*/  @P2 IADD3 R4, P3, R227, UR4, RZ ;  /* 0x00000004e3042c10 */ /* 0x000fe2000ff7e0ff */
[----:B------:R-:W-:Y:S02]  /*11920*/  ULDC UR4, c[0x0][0xa88] ;  /* 0x0002a20000047ab9 */ /* 0x000fe40000000800 */
[----:B-1----:R-:W-:Y:S02]  /*11930*/  MOV R15, UR4 ;  /* 0x00000004000f7c02 */ /* 0x002fe40008000f00 */
[----:B------:R-:W-:Y:S01]  /*11940*/  @P2 IADD3.X R5, R228, UR5, RZ, P3, !PT ;  /* 0x00000005e4052c10 */ /* 0x000fe20009ffe4ff */
[----:B------:R2:W5:Y:S01]  /*11950*/  @P0 LDG.E R3, desc[UR40][R6.64] ;  /* 0x0000002806030981 */ /* 0x000562000c1e1900 */
[----:B------:R-:W-:Y:S01]  /*11960*/  ISETP.NE.AND P1, PT, R0, 0x1, PT ;  /* 0x000000010000780c */ /* 0x000fe20003f25270 */
[----:B0-----:R-:W-:Y:S02]  /*11970*/  IMAD.IADD R29, R214, 0x1, R206 ;  /* 0x00000001d61d7824 */ /* 0x001fe400078e02ce */
[----:B------:R2:W5:Y:S10]  /*11980*/  @P2 LDG.E R15, desc[UR40][R4.64] ;  /* 0x00000028040f2981 */ /* 0x000574000c1e1900 */
[----:B------:R-:W0:Y:S08]  /*11990*/  @P1 LDC R12, c[0x0][0xbec] ;  /* 0x0002fb00ff0c1b82 */ /* 0x000e300000000800 */
[----:B------:R-:W1:Y:S01]  /*119a0*/  @P1 LDC R25, c[0x0][0xbf0] ;  /* 0x0002fc00ff191b82 */ /* 0x000e620000000800 */
[----:B--2---:R-:W-:Y:S05]  /*119b0*/  @P2 BRA `(.L_x_14218) ;  /* 0x0000000000102947 */ /* 0x004fea0003800000 */
[----:B------:R-:W-:Y:S05]  /*119c0*/  @!P0 BRA `(.L_x_14218) ;  /* 0x00000000000c8947 */ /* 0x000fea0003800000 */
[----:B------:R-:W2:Y:S04]  /*119d0*/  LDG.E R4, desc[UR40][R6.64] ;  /* 0x0000002806047981 */ /* 0x000ea8000c1e1900 */
[----:B-----5:R-:W2:Y:S02]  /*119e0*/  LDG.E R15, desc[UR40][R6.64+0x4] ;  /* 0x00000428060f7981 */ /* 0x020ea4000c1e1900 */
[----:B--2---:R-:W-:-:S07]  /*119f0*/  IMAD.IADD R15, R15, 0x1, -R4 ;  /* 0x000000010f0f7824 */ /* 0x004fce00078e0a04 */
.L_x_14218:
[----:B------:R-:W2:Y:S01]  /*11a00*/  LDL R14, [R1+0x18] ;  /* 0x00001800010e7983 */ /* 0x000ea20000100800 */
[----:B------:R-:W-:Y:S01]  /*11a10*/  SHF.R.S32.HI R76, RZ, 0x1f, R226 ;  /* 0x0000001fff4c7819 */ /* 0x000fe200000114e2 */
[----:B0-----:R-:W-:Y:S01]  /*11a20*/  @P1 IMAD.HI.U32 R4, R29, R12, RZ ;  /* 0x0000000c1d041227 */ /* 0x001fe200078e00ff */
[----:B------:R-:W-:Y:S01]  /*11a30*/  ULDC.64 UR4, c[0x0][0xb90] ;  /* 0x0002e40000047ab9 */ /* 0x000fe20000000a00 */
[--C-:B-----5:R-:W-:Y:S01]  /*11a40*/  SHF.R.S32.HI R21, RZ, 0x1f, R3.reuse ;  /* 0x0000001fff157819 */ /* 0x120fe20000011403 */
[----:B------:R-:W0:Y:S01]  /*11a50*/  S2R R30, SR_TID.X ;  /* 0x00000000001e7919 */ /* 0x000e220000002100 */
[----:B------:R-:W-:Y:S01]  /*11a60*/  IMAD R13, R76, UR4, RZ ;  /* 0x000000044c0d7c24 */ /* 0x000fe2000f8e02ff */
[----:B------:R-:W-:Y:S01]  /*11a70*/  SEL R235, R235, RZ, !P0 ;  /* 0x000000ffebeb7207 */ /* 0x000fe20004000000 */
[----:B------:R-:W-:Y:S01]  /*11a80*/  IMAD.MOV.U32 R20, RZ, RZ, R3 ;  /* 0x000000ffff147224 */ /* 0x000fe200078e0003 */
[----:B------:R-:W-:Y:S01]  /*11a90*/  SEL R229, R229, RZ, !P0 ;  /* 0x000000ffe5e57207 */ /* 0x000fe20004000000 */
[----:B------:R-:W-:Y:S01]  /*11aa0*/  IMAD.MOV.U32 R7, RZ, RZ, R29 ;  /* 0x000000ffff077224 */ /* 0x000fe200078e001d */
[----:B-1----:R-:W-:Y:S01]  /*11ab0*/  @P1 SHF.R.U32.HI R7, RZ, R25, R4 ;  /* 0x00000019ff071219 */ /* 0x002fe20000011604 */
[C---:B------:R-:W-:Y:S01]  /*11ac0*/  IMAD.WIDE.U32 R4, R226.reuse, UR4, R20 ;  /* 0x00000004e2047c25 */ /* 0x040fe2000f8e0014 */
[----:B------:R-:W1:Y:S03]  /*11ad0*/  @P1 LDC R81, c[0x0][0xbec] ;  /* 0x0002fb00ff511b82 */ /* 0x000e660000000800 */
[----:B------:R-:W-:Y:S01]  /*11ae0*/  IMAD R13, R226, UR5, R13 ;  /* 0x00000005e20d7c24 */ /* 0x000fe2000f8e020d */
[----:B------:R-:W-:Y:S01]  /*11af0*/  ULDC.64 UR4, c[0x0][0xb98] ;  /* 0x0002e60000047ab9 */ /* 0x000fe20000000a00 */
[----:B------:R-:W-:-:S02]  /*11b00*/  IMAD.MOV R27, RZ, RZ, -R7 ;  /* 0x000000ffff1b7224 */ /* 0x000fc400078e0a07 */
[----:B------:R-:W-:Y:S01]  /*11b10*/  IMAD.IADD R5, R5, 0x1, R13 ;  /* 0x0000000105057824 */ /* 0x000fe200078e020d */
[----:B------:R-:W3:Y:S01]  /*11b20*/  @P1 LDC R82, c[0x0][0xbf0] ;  /* 0x0002fc00ff521b82 */ /* 0x000ee20000000800 */
[----:B------:R-:W-:Y:S02]  /*11b30*/  IMAD R25, R234, 0x40, R205 ;  /* 0x00000040ea197824 */ /* 0x000fe400078e02cd */
[----:B------:R-:W-:Y:S02]  /*11b40*/  IMAD R13, R0, R27, R29 ;  /* 0x0000001b000d7224 */ /* 0x000fe400078e021d */
[----:B------:R-:W-:Y:S02]  /*11b50*/  IMAD R6, R235, UR4, RZ ;  /* 0x00000004eb067c24 */ /* 0x000fe4000f8e02ff */
        /* <DEDUP_REMOVED lines=8> */
[----:B0-----:R-:W-:Y:S01]  /*11be0*/  VIADD R30, R30, 0xffffff80 ;  /* 0xffffff801e1e7836 */ /* 0x001fe20000000000 */
[----:B------:R-:W-:Y:S01]  /*11bf0*/  IADD3.X R5, R25, R5, R12, P0, !PT ;  /* 0x0000000519057210 */ /* 0x000fe200007fe40c */
[----:B------:R-:W-:Y:S01]  /*11c00*/  IMAD R6, R6, UR4, RZ ;  /* 0x0000000406067c24 */ /* 0x000fe2000f8e02ff */
[----:B------:R-:W-:Y:S01]  /*11c10*/  LOP3.LUT R60, R61, 0x380, RZ, 0xc0, !PT ;  /* 0x000003803d3c7812 */ /* 0x000fe200078ec0ff */
[----:B------:R-:W-:Y:S01]  /*11c20*/  IMAD R20, R15, R0, RZ ;  /* 0x000000000f147224 */ /* 0x000fe200078e02ff */
[----:B------:R-:W-:Y:S01]  /*11c30*/  IADD3 R25, P5, R10, 0x3000, RZ ;  /* 0x000030000a197810 */ /* 0x000fe20007fbe0ff */
[C---:B------:R-:W-:Y:S01]  /*11c40*/  IMAD R7, R13.reuse, UR5, R6 ;  /* 0x000000050d077c24 */ /* 0x040fe2000f8e0206 */
[----:B------:R-:W-:Y:S01]  /*11c50*/  SHF.R.U64 R60, R60, 0x3, RZ ;  /* 0x000000033c3c7819 */ /* 0x000fe200000012ff */
[----:B------:R-:W-:Y:S01]  /*11c60*/  IMAD.WIDE.U32 R4, R13, UR4, R4 ;  /* 0x000000040d047c25 */ /* 0x000fe2000f8e0004 */
[----:B------:R-:W-:Y:S01]  /*11c70*/  ULDC.64 UR4, c[0x0][0xb50] ;  /* 0x0002d40000047ab9 */ /* 0x000fe20000000a00 */
[----:B------:R-:W-:-:S02]  /*11c80*/  IADD3 R13, P3, R10, 0x2000, RZ ;  /* 0x000020000a0d7810 */ /* 0x000fc40007f7e0ff */
[----:B------:R-:W-:Y:S01]  /*11c90*/  IMAD.IADD R5, R5, 0x1, R7 ;  /* 0x0000000105057824 */ /* 0x000fe200078e0207 */
[C---:B------:R-:W-:Y:S02]  /*11ca0*/  LEA R6, P0, R4.reuse, UR4, 0x2 ;  /* 0x0000000404067c11 */ /* 0x040fe4000f8010ff */
[----:B------:R-:W-:Y:S02]  /*11cb0*/  LOP3.LUT R12, R13, 0x380, RZ, 0xc0, !PT ;  /* 0x000003800d0c7812 */ /* 0x000fe400078ec0ff */
[----:B------:R-:W-:Y:S01]  /*11cc0*/  LEA.HI.X R4, R4, UR5, R5, 0x2, P0 ;  /* 0x0000000504047c11 */ /* 0x000fe200080f1405 */
[----:B------:R-:W-:Y:S01]  /*11cd0*/  ULDC.64 UR4, c[0x0][0xaa0] ;  /* 0x0002a80000047ab9 */ /* 0x000fe20000000a00 */
[----:B------:R-:W-:Y:S01]  /*11ce0*/  IADD3 R29, P0, R10, 0x4000, RZ ;  /* 0x000040000a1d7810 */ /* 0x000fe20007f1e0ff */
[----:B------:R-:W-:Y:S01]  /*11cf0*/  SHFL.IDX PT, R50, R6, RZ, 0x1c1f ;  /* 0x001c1fff06327589 */ /* 0x000fe200000e0000 */
[----:B------:R-:W-:Y:S02]  /*11d00*/  SHF.R.U64 R12, R12, 0x3, RZ ;  /* 0x000000030c0c7819 */ /* 0x000fe400000012ff */
[----:B------:R-:W-:Y:S01]  /*11d10*/  LOP3.LUT R60, R60, R61, RZ, 0x3c, !PT ;  /* 0x0000003d3c3c7212 */ /* 0x000fe200078e3cff */
[----:B------:R-:W0:Y:S01]  /*11d20*/  SHFL.IDX PT, R51, R4, RZ, 0x1c1f ;  /* 0x001c1fff04337589 */ /* 0x000e2200000e0000 */
[----:B------:R-:W-:-:S02]  /*11d30*/  IADD3.X R61, RZ, R11, RZ, P2, !PT ;  /* 0x0000000bff3d7210 */ /* 0x000fc400017fe4ff */
[----:B------:R-:W-:Y:S01]  /*11d40*/  LOP3.LUT R28, R29, 0x380, RZ, 0xc0, !PT ;  /* 0x000003801d1c7812 */ /* 0x000fe200078ec0ff */
[----:B------:R4:W-:Y:S01]  /*11d50*/  SHFL.IDX PT, R54, R6, 0x1, 0x1c1f ;  /* 0x003c1f0006367f89 */ /* 0x0009e200000e0000 */
[----:B------:R-:W-:Y:S02]  /*11d60*/  IADD3 R37, P2, R10, 0x6000, RZ ;  /* 0x000060000a257810 */ /* 0x000fe40007f5e0ff */
[----:B------:R-:W-:Y:S01]  /*11d70*/  LOP3.LUT R12, R12, R13, RZ, 0x3c, !PT ;  /* 0x0000000d0c0c7212 */ /* 0x000fe200078e3cff */
[----:B------:R-:W-:Y:S01]  /*11d80*/  IMAD.X R13, RZ, RZ, R11, P3 ;  /* 0x000000ffff0d7224 */ /* 0x000fe200018e060b */
[C---:B------:R-:W-:Y:S01]  /*11d90*/  IADD3 R33, P4, R10.reuse, 0x5000, RZ ;  /* 0x000050000a217810 */ /* 0x040fe20007f9e0ff */
[----:B------:R0:W2:Y:S01]  /*11da0*/  SHFL.IDX PT, R55, R4, 0x1, 0x1c1f ;  /* 0x003c1f0004377f89 */ /* 0x0000a200000e0000 */
[----:B------:R-:W-:Y:S02]  /*11db0*/  IADD3 R41, P3, R10, 0x7000, RZ ;  /* 0x000070000a297810 */ /* 0x000fe40007f7e0ff */
[----:B------:R-:W-:-:S02]  /*11dc0*/  SHF.R.U64 R28, R28, 0x3, RZ ;  /* 0x000000031c1c7819 */ /* 0x000fc400000012ff */
[----:B------:R-:W-:Y:S02]  /*11dd0*/  LOP3.LUT R36, R37, 0x380, RZ, 0xc0, !PT ;  /* 0x0000038025247812 */ /* 0x000fe400078ec0ff */
[----:B------:R-:W-:Y:S02]  /*11de0*/  LOP3.LUT R24, R25, 0x380, RZ, 0xc0, !PT ;  /* 0x0000038019187812 */ /* 0x000fe400078ec0ff */
[----:B------:R-:W-:Y:S02]  /*11df0*/  LOP3.LUT R32, R33, 0x380, RZ, 0xc0, !PT ;  /* 0x0000038021207812 */ /* 0x000fe400078ec0ff */
[----:B------:R-:W-:Y:S02]  /*11e00*/  LOP3.LUT R40, R41, 0x380, RZ, 0xc0, !PT ;  /* 0x0000038029287812 */ /* 0x000fe400078ec0ff */
[----:B------:R-:W-:Y:S01]  /*11e10*/  LOP3.LUT R28, R28, R29, RZ, 0x3c, !PT ;  /* 0x0000001d1c1c7212 */ /* 0x000fe200078e3cff */
[----:B------:R-:W-:Y:S01]  /*11e20*/  IMAD.X R29, RZ, RZ, R11, P0 ;  /* 0x000000ffff1d7224 */ /* 0x000fe200000e060b */
[----:B------:R-:W-:-:S02]  /*11e30*/  SHF.R.U64 R36, R36, 0x3, RZ ;  /* 0x0000000324247819 */ /* 0x000fc400000012ff */
[----:B------:R-:W-:Y:S02]  /*11e40*/  SHF.R.S32.HI R26, RZ, 0x1f, R30 ;  /* 0x0000001fff1a7819 */ /* 0x000fe4000001141e */
[----:B------:R-:W-:Y:S02]  /*11e50*/  SHF.R.U64 R24, R24, 0x3, RZ ;  /* 0x0000000318187819 */ /* 0x000fe400000012ff */
[----:B------:R-:W-:Y:S02]  /*11e60*/  SHF.R.U64 R32, R32, 0x3, RZ ;  /* 0x0000000320207819 */ /* 0x000fe400000012ff */
[----:B------:R-:W-:Y:S02]  /*11e70*/  IADD3 R49, P0, R10, 0x9000, RZ ;  /* 0x000090000a317810 */ /* 0x000fe40007f1e0ff */
[----:B------:R-:W-:Y:S02]  /*11e80*/  SHF.R.U64 R40, R40, 0x3, RZ ;  /* 0x0000000328287819 */ /* 0x000fe400000012ff */
[----:B------:R-:W-:Y:S01]  /*11e90*/  LOP3.LUT R36, R36, R37, RZ, 0x3c, !PT ;  /* 0x0000002524247212 */ /* 0x000fe200078e3cff */
[----:B------:R-:W-:Y:S01]  /*11ea0*/  IMAD.X R37, RZ, RZ, R11, P2 ;  /* 0x000000ffff257224 */ /* 0x000fe200010e060b */
[----:B------:R-:W-:-:S02]  /*11eb0*/  LEA.HI R26, R26, R30, RZ, 0x7 ;  /* 0x0000001e1a1a7211 */ /* 0x000fc400078f38ff */
[----:B------:R-:W-:Y:S01]  /*11ec0*/  LOP3.LUT R24, R24, R25, RZ, 0x3c, !PT ;  /* 0x0000001918187212 */ /* 0x000fe200078e3cff */
[--C-:B------:R-:W-:Y:S01]  /*11ed0*/  IMAD.X R25, RZ, RZ, R11.reuse, P5 ;  /* 0x000000ffff197224 */ /* 0x100fe200028e060b */
[----:B------:R-:W-:Y:S01]  /*11ee0*/  LOP3.LUT R32, R32, R33, RZ, 0x3c, !PT ;  /* 0x0000002120207212 */ /* 0x000fe200078e3cff */
[--C-:B------:R-:W-:Y:S01]  /*11ef0*/  IMAD.X R33, RZ, RZ, R11.reuse, P4 ;  /* 0x000000ffff217224 */ /* 0x100fe200020e060b */
[----:B------:R-:W-:Y:S02]  /*11f00*/  LOP3.LUT R48, R49, 0x380, RZ, 0xc0, !PT ;  /* 0x0000038031307812 */ /* 0x000fe400078ec0ff */
[----:B------:R-:W-:Y:S02]  /*11f10*/  IADD3 R57, P2, R10, 0xb000, RZ ;  /* 0x0000b0000a397810 */ /* 0x000fe40007f5e0ff */
[----:B------:R-:W-:Y:S01]  /*11f20*/  LOP3.LUT R40, R40, R41, RZ, 0x3c, !PT ;  /* 0x0000002928287212 */ /* 0x000fe200078e3cff */
[----:B------:R-:W-:Y:S01]  /*11f30*/  IMAD.X R41, RZ, RZ, R11, P3 ;  /* 0x000000ffff297224 */ /* 0x000fe200018e060b */
[----:B------:R-:W-:-:S02]  /*11f40*/  IADD3 R45, P5, R10, 0x8000, RZ ;  /* 0x000080000a2d7810 */ /* 0x000fc40007fbe0ff */
[----:B------:R-:W-:Y:S02]  /*11f50*/  IADD3 R53, P4, R10, 0xa000, RZ ;  /* 0x0000a0000a357810 */ /* 0x000fe40007f9e0ff */
[----:B------:R-:W-:Y:S01]  /*11f60*/  LOP3.LUT R26, R26, 0xffffff80, RZ, 0xc0, !PT ;  /* 0xffffff801a1a7812 */ /* 0x000fe200078ec0ff */
[----:B------:R-:W-:Y:S01]  /*11f70*/  IMAD R78, R21, UR4, RZ ;  /* 0x00000004154e7c24 */ /* 0x000fe2000f8e02ff */
[----:B------:R-:W-:Y:S02]  /*11f80*/  IADD3 R63, P3, R10, 0xc000, RZ ;  /* 0x0000c0000a3f7810 */ /* 0x000fe40007f7e0ff */
[----:B------:R-:W-:Y:S02]  /*11f90*/  SHF.R.U64 R48, R48, 0x3, RZ ;  /* 0x0000000330307819 */ /* 0x000fe400000012ff */
[----:B------:R-:W-:Y:S02]  /*11fa0*/  LOP3.LUT R56, R57, 0x380, RZ, 0xc0, !PT ;  /* 0x0000038039387812 */ /* 0x000fe400078ec0ff */
[----:B------:R-:W-:-:S02]  /*11fb0*/  LOP3.LUT R44, R45, 0x380, RZ, 0xc0, !PT ;  /* 0x000003802d2c7812 */ /* 0x000fc400078ec0ff */
[----:B------:R-:W-:Y:S02]  /*11fc0*/  LOP3.LUT R52, R53, 0x380, RZ, 0xc0, !PT ;  /* 0x0000038035347812 */ /* 0x000fe400078ec0ff */
[----:B------:R-:W-:Y:S01]  /*11fd0*/  IADD3 R26, R30, -R26, RZ ;  /* 0x8000001a1e1a7210 */ /* 0x000fe20007ffe0ff */
[----:B------:R-:W-:Y:S01]  /*11fe0*/  IMAD R77, R3, UR5, R78 ;  /* 0x00000005034d7c24 */ /* 0x000fe2000f8e024e */
[----:B------:R-:W-:Y:S01]  /*11ff0*/  LOP3.LUT R62, R63, 0x380, RZ, 0xc0, !PT ;  /* 0x000003803f3e7812 */ /* 0x000fe200078ec0ff */
[----:B------:R-:W-:Y:S01]  /*12000*/  IMAD.WIDE.U32 R78, R3, UR4, RZ ;  /* 0x00000004034e7c25 */ /* 0x000fe2000f8e00ff */
[----:B------:R-:W-:Y:S01]  /*12010*/  LOP3.LUT R48, R48, R49, RZ, 0x3c, !PT ;  /* 0x0000003130307212 */ /* 0x000fe200078e3cff */
[----:B------:R-:W-:Y:S01]  /*12020*/  ULDC.64 UR4, c[0x0][0xae8] ;  /* 0x0002ba0000047ab9 */ /* 0x000fe20000000a00 */
[----:B------:R-:W-:Y:S01]  /*12030*/  SHF.R.U64 R56, R56, 0x3, RZ ;  /* 0x0000000338387819 */ /* 0x000fe200000012ff */
[----:B------:R-:W-:Y:S01]  /*12040*/  IMAD.X R49, RZ, RZ, R11, P0 ;  /* 0x000000ffff317224 */ /* 0x000fe200000e060b */
[----:B------:R-:W-:Y:S01]  /*12050*/  SHF.R.U64 R44, R44, 0x3, RZ ;  /* 0x000000032c2c7819 */ /* 0x000fe200000012ff */
[----:B------:R-:W-:Y:S01]  /*12060*/  IMAD R3, R223, 0x20, R234 ;  /* 0x00000020df037824 */ /* 0x000fe200078e02ea */
[----:B------:R-:W-:-:S02]  /*12070*/  SHF.R.U64 R52, R52, 0x3, RZ ;  /* 0x0000000334347819 */ /* 0x000fc400000012ff */
[----:B------:R-:W-:Y:S01]  /*12080*/  LOP3.LUT P0, RZ, R26, 0x3, RZ, 0xc0, !PT ;  /* 0x000000031aff7812 */ /* 0x000fe2000780c0ff */
[----:B------:R-:W-:Y:S01]  /*12090*/  IMAD R21, R76, UR4, RZ ;  /* 0x000000044c157c24 */ /* 0x000fe2000f8e02ff */
[----:B------:R-:W-:Y:S01]  /*120a0*/  SHF.R.U64 R62, R62, 0x3, RZ ;  /* 0x000000033e3e7819 */ /* 0x000fe200000012ff */
[----:B------:R-:W-:Y:S01]  /*120b0*/  IMAD.IADD R77, R79, 0x1, R77 ;  /* 0x000000014f4d7824 */ /* 0x000fe200078e024d */
[----:B------:R-:W-:Y:S01]  /*120c0*/  LOP3.LUT R56, R56, R57, RZ, 0x3c, !PT ;  /* 0x0000003938387212 */ /* 0x000fe200078e3cff */
[----:B------:R-:W-:Y:S01]  /*120d0*/  IMAD.X R57, RZ, RZ, R11, P2 ;  /* 0x000000ffff397224 */ /* 0x000fe200010e060b */
[----:B------:R-:W-:Y:S01]  /*120e0*/  LOP3.LUT R44, R44, R45, RZ, 0x3c, !PT ;  /* 0x0000002d2c2c7212 */ /* 0x000fe200078e3cff */
[----:B------:R-:W-:Y:S01]  /*120f0*/  IMAD.MOV.U32 R76, RZ, RZ, R78 ;  /* 0x000000ffff4c7224 */ /* 0x000fe200078e004e */
[----:B------:R-:W-:Y:S01]  /*12100*/  LOP3.LUT R52, R52, R53, RZ, 0x3c, !PT ;  /* 0x0000003534347212 */ /* 0x000fe200078e3cff */
[----:B------:R-:W-:Y:S01]  /*12110*/  IMAD.IADD R80, R206, 0x1, R3 ;  /* 0x00000001ce507824 */ /* 0x000fe200078e0203 */
[----:B------:R-:W-:Y:S01]  /*12120*/  LOP3.LUT R62, R62, R63, RZ, 0x3c, !PT ;  /* 0x0000003f3e3e7212 */ /* 0x000fe200078e3cff */
[--C-:B------:R-:W-:Y:S01]  /*12130*/  IMAD.X R45, RZ, RZ, R11.reuse, P5 ;  /* 0x000000ffff2d7224 */ /* 0x100fe200028e060b */
[C---:B------:R-:W-:Y:S01]  /*12140*/  IADD3 R65, P5, R10.reuse, 0xd000, RZ ;  /* 0x0000d0000a417810 */ /* 0x040fe20007fbe0ff */
[--C-:B------:R-:W-:Y:S01]  /*12150*/  IMAD.X R53, RZ, RZ, R11.reuse, P4 ;  /* 0x000000ffff357224 */ /* 0x100fe200020e060b */
[C---:B------:R-:W-:Y:S01]  /*12160*/  IADD3 R69, P4, R10.reuse, 0xe000, RZ ;  /* 0x0000e0000a457810 */ /* 0x040fe20007f9e0ff */
[----:B------:R-:W-:Y:S01]  /*12170*/  IMAD.X R63, RZ, RZ, R11, P3 ;  /* 0x000000ffff3f7224 */ /* 0x000fe200018e060b */
[----:B------:R-:W-:Y:S01]  /*12180*/  IADD3 R7, P3, R10, 0xf000, RZ ;  /* 0x0000f0000a077810 */ /* 0x000fe20007f7e0ff */
[C---:B------:R-:W-:Y:S01]  /*12190*/  IMAD R3, R226.reuse, UR5, R21 ;  /* 0x00000005e2037c24 */ /* 0x040fe2000f8e0215 */
[----:B------:R-:W-:Y:S01]  /*121a0*/  LOP3.LUT R64, R65, 0x380, RZ, 0xc0, !PT ;  /* 0x0000038041407812 */ /* 0x000fe200078ec0ff */
[----:B------:R-:W-:Y:S01]  /*121b0*/  IMAD.WIDE.U32 R76, R226, UR4, R76 ;  /* 0x00000004e24c7c25 */ /* 0x000fe2000f8e004c */
[----:B------:R-:W-:Y:S01]  /*121c0*/  LOP3.LUT R68, R69, 0x380, RZ, 0xc0, !PT ;  /* 0x0000038045447812 */ /* 0x000fe200078ec0ff */
[----:B------:R-:W-:Y:S01]  /*121d0*/  ULDC.64 UR4, c[0x0][0xaf0] ;  /* 0x0002bc0000047ab9 */ /* 0x000fe20000000a00 */
[----:B------:R-:W-:Y:S01]  /*121e0*/  LOP3.LUT R15, R10, 0x380, RZ, 0xc0, !PT ;  /* 0x000003800a0f7812 */ /* 0x000fe200078ec0ff */
[----:B-1----:R-:W-:Y:S01]  /*121f0*/  @P1 IMAD.HI.U32 R21, R80, R81, RZ ;  /* 0x0000005150151227 */ /* 0x002fe200078e00ff */
[----:B----4-:R-:W-:-:S02]  /*12200*/  LOP3.LUT R6, R7, 0x380, RZ, 0xc0, !PT ;  /* 0x0000038007067812 */ /* 0x010fc400078ec0ff */
[----:B------:R-:W-:Y:S01]  /*12210*/  SHF.R.U64 R64, R64, 0x3, RZ ;  /* 0x0000000340407819 */ /* 0x000fe200000012ff */
[----:B------:R-:W-:Y:S01]  /*12220*/  IMAD.IADD R77, R77, 0x1, R3 ;  /* 0x000000014d4d7824 */ /* 0x000fe200078e0203 */
[----:B------:R-:W-:Y:S01]  /*12230*/  SHF.R.U64 R68, R68, 0x3, RZ ;  /* 0x0000000344447819 */ /* 0x000fe200000012ff */
[----:B------:R-:W-:Y:S01]  /*12240*/  IMAD.MOV.U32 R3, RZ, RZ, R80 ;  /* 0x000000ffff037224 */ /* 0x000fe200078e0050 */
[----:B---3--:R-:W-:Y:S01]  /*12250*/  @P1 SHF.R.U32.HI R3, RZ, R82, R21 ;  /* 0x00000052ff031219 */ /* 0x008fe20000011615 */
[----:B------:R-:W-:Y:S01]  /*12260*/  IMAD R78, R235, UR4, RZ ;  /* 0x00000004eb4e7c24 */ /* 0x000fe2000f8e02ff */
[----:B------:R-:W-:Y:S02]  /*12270*/  SHF.R.U64 R15, R15, 0x3, RZ ;  /* 0x000000030f0f7819 */ /* 0x000fe400000012ff */
[----:B------:R-:W-:Y:S02]  /*12280*/  SHF.R.U64 R6, R6, 0x3, RZ ;  /* 0x0000000306067819 */ /* 0x000fe400000012ff */
[----:B------:R-:W-:Y:S01]  /*12290*/  SHF.R.S32.HI R21, RZ, 0x1f, R3 ;  /* 0x0000001fff157819 */ /* 0x000fe20000011403 */
[----:B------:R-:W-:Y:S01]  /*122a0*/  IMAD R79, R229, UR5, R78 ;  /* 0x00000005e54f7c24 */ /* 0x000fe2000f8e024e */
[----:B------:R-:W-:Y:S01]  /*122b0*/  LOP3.LUT R64, R64, R65, RZ, 0x3c, !PT ;  /* 0x0000004140407212 */ /* 0x000fe200078e3cff */
[--C-:B------:R-:W-:Y:S01]  /*122c0*/  IMAD.X R65, RZ, RZ, R11.reuse, P5 ;  /* 0x000000ffff417224 */ /* 0x100fe200028e060b */
[----:B------:R-:W-:Y:S01]  /*122d0*/  LOP3.LUT R68, R68, R69, RZ, 0x3c, !PT ;  /* 0x0000004544447212 */ /* 0x000fe200078e3cff */
[----:B------:R-:W-:Y:S01]  /*122e0*/  IMAD.X R69, RZ, RZ, R11, P4 ;  /* 0x000000ffff457224 */ /* 0x000fe200020e060b */
[----:B0-----:R-:W-:Y:S01]  /*122f0*/  LOP3.LUT R4, R15, R10, RZ, 0x3c, !PT ;  /* 0x0000000a0f047212 */ /* 0x001fe200078e3cff */
[----:B------:R-:W-:Y:S01]  /*12300*/  IMAD.WIDE.U32 R76, R229, UR4, R76 ;  /* 0x00000004e54c7c25 */ /* 0x000fe2000f8e004c */
[----:B------:R-:W-:Y:S01]  /*12310*/  IADD3.X R73, RZ, R11, RZ, P3, !PT ;  /* 0x0000000bff497210 */ /* 0x000fe20001ffe4ff */
[----:B------:R-:W-:Y:S01]  /*12320*/  ULDC.64 UR4, c[0x0][0xae0] ;  /* 0x0002b80000047ab9 */ /* 0x000fe20000000a00 */
[----:B------:R-:W-:Y:S01]  /*12330*/  LOP3.LUT R72, R6, R7, RZ, 0x3c, !PT ;  /* 0x0000000706487212 */ /* 0x000fe200078e3cff */
[----:B------:R-:W-:-:S02]  /*12340*/  IMAD.MOV R81, RZ, RZ, -R3 ;  /* 0x000000ffff517224 */ /* 0x000fc400078e0a03 */
[----:B------:R-:W-:Y:S01]  /*12350*/  IMAD R78, R21, UR4, RZ ;  /* 0x00000004154e7c24 */ /* 0x000fe2000f8e02ff */
[----:B------:R-:W-:Y:S01]  /*12360*/  IADD3 R77, R77, R79, RZ ;  /* 0x0000004f4d4d7210 */ /* 0x000fe20007ffe0ff */
[----:B------:R-:W-:Y:S02]  /*12370*/  IMAD R21, R0, R81, R80 ;  /* 0x0000005100157224 */ /* 0x000fe400078e0250 */
[C---:B------:R-:W-:Y:S02]  /*12380*/  IMAD R79, R3.reuse, UR5, R78 ;  /* 0x00000005034f7c24 */ /* 0x040fe4000f8e024e */
[----:B------:R-:W-:Y:S01]  /*12390*/  IMAD.WIDE.U32 R76, R3, UR4, R76 ;  /* 0x00000004034c7c25 */ /* 0x000fe2000f8e004c */
[----:B------:R-:W-:Y:S01]  /*123a0*/  SHF.R.S32.HI R0, RZ, 0x1f, R21 ;  /* 0x0000001fff007819 */ /* 0x000fe20000011415 */
[----:B------:R-:W-:Y:S02]  /*123b0*/  ULDC.64 UR4, c[0x0][0xad8] ;  /* 0x0002b60000047ab9 */ /* 0x000fe40000000a00 */
[----:B------:R-:W-:-:S02]  /*123c0*/  IMAD.IADD R77, R77, 0x1, R79 ;  /* 0x000000014d4d7824 */ /* 0x000fc400078e024f */
[----:B------:R-:W-:Y:S02]  /*123d0*/  IMAD R0, R0, UR4, RZ ;  /* 0x0000000400007c24 */ /* 0x000fe4000f8e02ff */
[----:B------:R-:W-:Y:S02]  /*123e0*/  IMAD.IADD R85, R234, 0x1, R206 ;  /* 0x00000001ea557824 */ /* 0x000fe400078e02ce */
[C---:B------:R-:W-:Y:S02]  /*123f0*/  IMAD R79, R21.reuse, UR5, R0 ;  /* 0x00000005154f7c24 */ /* 0x040fe4000f8e0200 */
[----:B------:R-:W-:Y:S01]  /*12400*/  IMAD.WIDE.U32 R76, R21, UR4, R76 ;  /* 0x00000004154c7c25 */ /* 0x000fe2000f8e004c */
[----:B------:R-:W-:-:S03]  /*12410*/  ULDC.64 UR4, c[0x0][0xa80] ;  /* 0x0002a00000047ab9 */ /* 0x000fc60000000a00 */
[----:B------:R-:W-:Y:S01]  /*12420*/  VIADD R0, R18, 0x22820 ;  /* 0x0002282012007836 */ /* 0x000fe20000000000 */
[C---:B------:R-:W-:Y:S01]  /*12430*/  LEA R84, P3, R76.reuse, UR4, 0x1 ;  /* 0x000000044c547c11 */ /* 0x040fe2000f8608ff */
[----:B------:R-:W-:Y:S02]  /*12440*/  IMAD.IADD R21, R77, 0x1, R79 ;  /* 0x000000014d157824 */ /* 0x000fe400078e024f */
[----:B------:R-:W-:Y:S01]  /*12450*/  VIADD R3, R85, 0x20 ;  /* 0x0000002055037836 */ /* 0x000fe20000000000 */
[----:B------:R-:W-:Y:S02]  /*12460*/  PRMT R0, RZ, 0x654, R0 ;  /* 0x00000654ff007816 */ /* 0x000fe40000000000 */
[----:B------:R-:W-:Y:S02]  /*12470*/  LEA.HI.X R21, R76, UR5, R21, 0x1, P3 ;  /* 0x000000054c157c11 */ /* 0x000fe400098f0c15 */
[----:B------:R-:W-:Y:S01]  /*12480*/  ISETP.GE.AND P1, PT, R3, R20, PT ;  /* 0x000000140300720c */ /* 0x000fe20003f26270 */
[----:B------:R-:W-:Y:S01]  /*12490*/  VIADD R3, R85, 0x40 ;  /* 0x0000004055037836 */ /* 0x000fe20000000000 */
[----:B------:R-:W0:Y:S01]  /*124a0*/  SHFL.IDX PT, R82, R84, RZ, 0x181f ;  /* 0x00181fff54527589 */ /* 0x000e2200000e0000 */
        /* <DEDUP_REMOVED lines=8> */
[----:B------:R-:W-:Y:S01]  /*12530*/  ISETP.GE.OR P0, PT, R5, R20, P0 ;  /* 0x000000140500720c */ /* 0x000fe20000706670 */
[----:B------:R-:W-:-:S06]  /*12540*/  IMAD.MOV.U32 R5, RZ, RZ, R11 ;  /* 0x000000ffff057224 */ /* 0x000fcc00078e000b */
[----:B------:R-:W-:Y:S06]  /*12550*/  @!P2 ST.E desc[UR40][R50.64], R9 ;  /* 0x000000093200a985 */ /* 0x000fec000c101928 */
[----:B------:R1:W-:Y:S04]  /*12560*/  @!P0 ST.E desc[UR40][R54.64], R8 ;  /* 0x0000000836008985 */ /* 0x0003e8000c101928 */
[----:B------:R-:W5:Y:S04]  /*12570*/  LD.E.128 R4, desc[UR40][R4.64] ;  /* 0x0000002804047980 */ /* 0x000f68000c101d00 */
[----:B------:R-:W5:Y:S04]  /*12580*/  LD.E.128 R12, desc[UR40][R12.64] ;  /* 0x000000280c0c7980 */ /* 0x000f68000c101d00 */
[----:B-1----:R1:W5:Y:S04]  /*12590*/  LD.E.128 R8, desc[UR40][R60.64] ;  /* 0x000000283c087980 */ /* 0x002368000c101d00 */
[----:B------:R-:W5:Y:S04]  /*125a0*/  LD.E.128 R24, desc[UR40][R24.64] ;  /* 0x0000002818187980 */ /* 0x000f68000c101d00 */
        /* <DEDUP_REMOVED lines=17> */
[----:B--2---:R-:W2:Y:S01]  /*126c0*/  FENCE.VIEW.ASYNC.S ;  /* 0x00000000000073c6 */ /* 0x004ea20000000000 */
[----:B------:R-:W-:-:S02]  /*126d0*/  ISETP.GE.AND P2, PT, R85, R20, PT ;  /* 0x000000145500720c */ /* 0x000fc40003f46270 */
[----:B------:R-:W-:Y:S01]  /*126e0*/  ISETP.GE.AND P0, PT, R3, R20, PT ;  /* 0x000000140300720c */ /* 0x000fe20003f06270 */
[----:B--2---:R2:W-:Y:S02]  /*126f0*/  SYNCS.ARRIVE.TRANS64.RED.A1T0 RZ, [R0+URZ], RZ ;  /* 0x000000ff00ff79a7 */ /* 0x0045e4000810043f */
[----:B--2---:R1:W2:Y:S08]  /*12700*/  SHFL.IDX PT, R0, R21, RZ, 0x181f ;  /* 0x00181fff15007589 */ /* 0x0042b000000e0000 */
[----:B0-----:R-:W-:Y:S05]  /*12710*/  @P2 BRA `(.L_x_14220) ;  /* 0x0000000000442947 */ /* 0x001fea0003800000 */
[----:B------:R-:W-:Y:S02]  /*12720*/  ULDC UR4, c[0x0][0xac8] ;  /* 0x0002b20000047ab9 */ /* 0x000fe40000000800 */
[----:B------:R-:W-:Y:S02]  /*12730*/  ISETP.GE.AND P2, PT, R205, UR4, PT ;  /* 0x00000004cd007c0c */ /* 0x000fe4000bf46270 */
[----:B------:R-:W-:Y:S02]  /*12740*/  ISETP.GE.AND P3, PT, R217, UR4, PT ;  /* 0x00000004d9007c0c */ /* 0x000fe4000bf66270 */
[----:B------:R-:W-:-:S09]  /*12750*/  ISETP.GE.AND P4, PT, R216, UR4, PT ;  /* 0x00000004d8007c0c */ /* 0x000fd2000bf86270 */
[----:B------:R-:W-:-:S04]  /*12760*/  @!P2 LEA R76, P5, R205, R82, 0x1 ;  /* 0x00000052cd4ca211 */ /* 0x000fc800078a08ff */
        /* <DEDUP_REMOVED lines=12> */
.L_x_14220:
[----:B------:R-:W-:Y:S05]  /*12830*/  BSYNC B1 ;  /* 0x0000000000017941 */ /* 0x000fea0003800000 */
.L_x_14219:
[----:B--2---:R2:W3:Y:S01]  /*12840*/  SHFL.IDX PT, R0, R21, 0x1, 0x181f ;  /* 0x00381f0015007f89 */ /* 0x0044e200000e0000 */
[----:B------:R-:W-:Y:S01]  /*12850*/  BSSY B1, `(.L_x_14221) ;  /* 0x0000015000017945 */ /* 0x000fe20003800000 */
[----:B------:R-:W-:Y:S02]  /*12860*/  VIADD R3, R85, 0x60 ;  /* 0x0000006055037836 */ /* 0x000fe40000000000 */
[----:B0----5:R2:W0:Y:S01]  /*12870*/  SHFL.IDX PT, R30, R84, 0x1, 0x181f ;  /* 0x00381f00541e7f89 */ /* 0x02142200000e0000 */
[----:B------:R-:W-:Y:S05]  /*12880*/  @P1 BRA `(.L_x_14222) ;  /* 0x0000000000441947 */ /* 0x000fea0003800000 */
[----:B------:R-:W-:Y:S02]  /*12890*/  ULDC UR4, c[0x0][0xac8] ;  /* 0x0002b20000047ab9 */ /* 0x000fe40000000800 */
[----:B------:R-:W-:Y:S02]  /*128a0*/  ISETP.GE.AND P4, PT, R205, UR4, PT ;  /* 0x00000004cd007c0c */ /* 0x000fe4000bf86270 */
[----:B------:R-:W-:Y:S02]  /*128b0*/  ISETP.GE.AND P3, PT, R217, UR4, PT ;  /* 0x00000004d9007c0c */ /* 0x000fe4000bf66270 */
[----:B------:R-:W-:Y:S02]  /*128c0*/  ISETP.GE.AND P2, PT, R216, UR4, PT ;  /* 0x00000004d8007c0c */ /* 0x000fe4000bf46270 */
[----:B------:R-:W-:-:S07]  /*128d0*/  ISETP.GE.AND P1, PT, R218, UR4, PT ;  /* 0x00000004da007c0c */ /* 0x000fce000bf26270 */
[----:B0-----:R-:W-:-:S04]  /*128e0*/  @!P4 LEA R4, P5, R205, R30, 0x1 ;  /* 0x0000001ecd04c211 */ /* 0x001fc800078a08ff */
[----:B---3--:R-:W-:Y:S02]  /*128f0*/  @!P4 LEA.HI.X R5, R205, R0, R89, 0x1, P5 ;  /* 0x00000000cd05c211 */ /* 0x008fe400028f0c59 */
        /* <DEDUP_REMOVED lines=10> */
.L_x_14222:
[----:B------:R-:W-:Y:S05]  /*129a0*/  BSYNC B1 ;  /* 0x0000000000017941 */ /* 0x000fea0003800000 */
.L_x_14221:
[----:B---3--:R3:W0:Y:S01]  /*129b0*/  SHFL.IDX PT, R0, R21, 0x2, 0x181f ;  /* 0x00581f0015007f89 */ /* 0x00862200000e0000 */
[----:B------:R-:W-:Y:S03]  /*129c0*/  BSSY B1, `(.L_x_14223) ;  /* 0x0000014000017945 */ /* 0x000fe60003800000 */
[----:B----4-:R3:W4:Y:S01]  /*129d0*/  SHFL.IDX PT, R10, R84, 0x2, 0x181f ;  /* 0x00581f00540a7f89 */ /* 0x01072200000e0000 */
        /* <DEDUP_REMOVED lines=18> */
.L_x_14224:
[----:B------:R-:W-:Y:S05]  /*12b00*/  BSYNC B1 ;  /* 0x0000000000017941 */ /* 0x000fea0003800000 */
.L_x_14223:
[----:B------:R-:W-:Y:S01]  /*12b10*/  ISETP.GE.AND P0, PT, R3, R20, PT ;  /* 0x000000140300720c */ /* 0x000fe20003f06270 */
[----:B-123--:R-:W1:Y:S04]  /*12b20*/  SHFL.IDX PT, R21, R21, 0x3, 0x181f ;  /* 0x00781f0015157f89 */ /* 0x00ee6800000e0000 */
[----:B------:R-:W2:Y:S08]  /*12b30*/  SHFL.IDX PT, R84, R84, 0x3, 0x181f ;  /* 0x00781f0054547f89 */ /* 0x000eb000000e0000 */
[----:B------:R-:W-:Y:S05]  /*12b40*/  @P0 BRA `(.L_x_14225) ;  /* 0x0000000c00e00947 */ /* 0x000fea0003800000 */
[----:B------:R-:W-:Y:S02]  /*12b50*/  ULDC UR4, c[0x0][0xac8] ;  /* 0x0002b20000047ab9 */ /* 0x000fe40000000800 */
[----:B------:R-:W-:Y:S02]  /*12b60*/  ISETP.GE.AND P3, PT, R205, UR4, PT ;  /* 0x00000004cd007c0c */ /* 0x000fe4000bf66270 */
[----:B------:R-:W-:Y:S02]  /*12b70*/  ISETP.GE.AND P4, PT, R217, UR4, PT ;  /* 0x00000004d9007c0c */ /* 0x000fe4000bf86270 */
[----:B------:R-:W-:-:S09]  /*12b80*/  ISETP.GE.AND P5, PT, R216, UR4, PT ;  /* 0x00000004d8007c0c */ /* 0x000fd2000bfa6270 */
[-C--:B0-2---:R-:W-:Y:S02]  /*12b90*/  @!P3 LEA R4, P0, R205, R84.reuse, 0x1 ;  /* 0x00000054cd04b211 */ /* 0x085fe400078008ff */
        /* <DEDUP_REMOVED lines=14> */
.L_x_14217:
[----:B------:R-:W-:Y:S01]  /*12c80*/  ULDC.64 UR4, c[0x0][0xc00] ;  /* 0x0003000000047ab9 */ /* 0x000fe20000000a00 */
[----:B------:R-:W-:Y:S01]  /*12c90*/  IMAD.MOV.U32 R0, RZ, RZ, RZ ;  /* 0x000000ffff007224 */ /* 0x000fe200078e00ff */
[----:B------:R-:W-:Y:S01]  /*12ca0*/  ISETP.NE.U32.AND P0, PT, RZ, UR4, PT ;  /* 0x00000004ff007c0c */ /* 0x000fe2000bf05070 */
[----:B------:R-:W3:Y:S01]  /*12cb0*/  LDC R21, c[0x0][0xbe8] ;  /* 0x0002fa00ff157b82 */ /* 0x000ee20000000800 */
        /* <DEDUP_REMOVED lines=12> */
[----:B---3--:R-:W-:Y:S01]  /*12d80*/  ISETP.NE.AND P2, PT, R21, 0x1, PT ;  /* 0x000000011500780c */ /* 0x008fe20003f45270 */
[----:B------:R-:W3:-:S12]  /*12d90*/  S2R R3, SR_TID.X ;  /* 0x0000000000037919 */ /* 0x000ed80000002100 */
[----:B------:R-:W0:Y:S01]  /*12da0*/  @P2 LDC R25, c[0x0][0xbec] ;  /* 0x0002fb00ff192b82 */ /* 0x000e220000000800 */
[----:B---3--:R-:W-:-:S05]  /*12db0*/  VIADD R3, R3, 0xffffff80 ;  /* 0xffffff8003037836 */ /* 0x008fca0000000000 */
[----:B------:R-:W-:Y:S01]  /*12dc0*/  ISETP.GE.AND P3, PT, R3, 0x80, PT ;  /* 0x000000800300780c */ /* 0x000fe20003f66270 */
[----:B----4-:R-:W-:-:S12]  /*12dd0*/  @P1 BRA `(.L_x_14226) ;  /* 0x0000000000101947 */ /* 0x010fd80003800000 */
[----:B------:R-:W-:Y:S05]  /*12de0*/  @!P0 BRA `(.L_x_14226) ;  /* 0x00000000000c8947 */ /* 0x000fea0003800000 */
[----:B------:R-:W3:Y:S04]  /*12df0*/  LDG.E R3, desc[UR40][R4.64] ;  /* 0x0000002804037981 */ /* 0x000ee8000c1e1900 */
[----:B-----5:R-:W3:Y:S02]  /*12e00*/  LDG.E R8, desc[UR40][R4.64+0x4] ;  /* 0x0000042804087981 */ /* 0x020ee4000c1e1900 */
[----:B---3--:R-:W-:-:S07]  /*12e10*/  IMAD.IADD R8, R8, 0x1, -R3 ;  /* 0x0000000108087824 */ /* 0x008fce00078e0a03 */
.L_x_14226:
        /* <DEDUP_REMOVED lines=29> */
[--C-:B------:R-:W-:Y:S02]  /*12ff0*/  IMAD.MOV R7, RZ, RZ, -R3.reuse ;  /* 0x000000ffff077224 */ /* 0x100fe400078e0a03 */
        /* <DEDUP_REMOVED lines=15> */
.L_x_14228:
[----:B------:R-:W-:Y:S05]  /*130f0*/  BSYNC B1 ;  /* 0x0000000000017941 */ /* 0x000fea0003800000 */
.L_x_14227:
[----:B------:R-:W4:Y:S01]  /*13100*/  @P2 LDC R9, c[0x0][0xbf0] ;  /* 0x0002fc00ff092b82 */ /* 0x000f220000000800 */
[----:B------:R-:W-:Y:S01]  /*13110*/  ULDC.64 UR4, c[0x0][0xaa0] ;  /* 0x0002a80000047ab9 */ /* 0x000fe20000000a00 */
[----:B---3--:R-:W-:Y:S02]  /*13120*/  IMAD R7, R223, 0x20, R234 ;  /* 0x00000020df077824 */ /* 0x008fe400078e02ea */
[----:B------:R-:W-:Y:S02]  /*13130*/  IMAD R3, R11, UR4, RZ ;  /* 0x000000040b037c24 */ /* 0x000fe4000f8e02ff */
[----:B------:R-:W-:-:S04]  /*13140*/  IMAD.WIDE.U32 R4, R0, UR4, RZ ;  /* 0x0000000400047c25 */ /* 0x000fc8000f8e00ff */
[----:B------:R-:W-:Y:S01]  /*13150*/  IMAD R3, R0, UR5, R3 ;  /* 0x0000000500037c24 */ /* 0x000fe2000f8e0203 */
[----:B------:R-:W-:Y:S01]  /*13160*/  ULDC.64 UR4, c[0x0][0xae8] ;  /* 0x0002ba0000047ab9 */ /* 0x000fe20000000a00 */
[----:B------:R-:W-:Y:S02]  /*13170*/  IMAD.IADD R10, R206, 0x1, R7 ;  /* 0x00000001ce0a7824 */ /* 0x000fe400078e0207 */
[----:B------:R-:W-:Y:S02]  /*13180*/  IMAD.IADD R5, R5, 0x1, R3 ;  /* 0x0000000105057824 */ /* 0x000fe400078e0203 */
[----:B------:R-:W-:Y:S02]  /*13190*/  IMAD R3, R12, UR4, RZ ;  /* 0x000000040c037c24 */ /* 0x000fe4000f8e02ff */
[----:B0-----:R-:W-:-:S04]  /*131a0*/  @P2 IMAD.HI.U32 R0, R10, R25, RZ ;  /* 0x000000190a002227 */ /* 0x001fc800078e00ff */
        /* <DEDUP_REMOVED lines=23> */
[----:B------:R-:W-:-:S04]  /*13320*/  ULDC.64 UR4, c[0x0][0xa80] ;  /* 0x0002a00000047ab9 */ /* 0x000fc80000000a00 */
[----:B------:R-:W-:Y:S02]  /*13330*/  IADD3 R5, R5, R3, RZ ;  /* 0x0000000305057210 */ /* 0x000fe40007ffe0ff */
[----:B------:R-:W-:Y:S01]  /*13340*/  LEA R3, P0, R4, UR4, 0x1 ;  /* 0x0000000404037c11 */ /* 0x000fe2000f8008ff */
[----:B------:R-:W-:-:S03]  /*13350*/  UMOV UR4, 0xffffffff ;  /* 0xffffffff00047882 */ /* 0x000fc60000000000 */
[----:B------:R-:W-:Y:S01]  /*13360*/  LEA.HI.X R4, R4, UR5, R5, 0x1, P0 ;  /* 0x0000000504047c11 */ /* 0x000fe200080f0c05 */
[----:B------:R-:W-:Y:S08]  /*13370*/  BRA.DIV UR4, `(.L_x_14229) ;  /* 0x00000092040c7947 */ /* 0x000ff0000b800000 */
[----:B------:R0:W3:Y:S04]  /*13380*/  SHFL.IDX PT, R0, R4, RZ, 0x181f ;  /* 0x00181fff04007589 */ /* 0x0000e800000e0000 */
[----:B------:R0:W4:Y:S02]  /*13390*/  SHFL.IDX PT, R14, R3, RZ, 0x181f ;  /* 0x00181fff030e7589 */ /* 0x00012400000e0000 */
.L_x_14433:
        /* <DEDUP_REMOVED lines=26> */
.L_x_14231:
[----:B------:R-:W-:Y:S05]  /*13540*/  BSYNC B1 ;  /* 0x0000000000017941 */ /* 0x000fea0003800000 */
.L_x_14230:
[----:B------:R-:W-:-:S03]  /*13550*/  UMOV UR4, 0xffffffff ;  /* 0xffffffff00047882 */ /* 0x000fc60000000000 */
[----:B------:R-:W-:Y:S05]  /*13560*/  BRA.DIV UR4, `(.L_x_14232) ;  /* 0x0000008e04c47947 */ /* 0x000fea000b800000 */
[----:B---3--:R3:W0:Y:S04]  /*13570*/  SHFL.IDX PT, R0, R4, 0x1, 0x181f ;  /* 0x00381f0004007f89 */ /* 0x00862800000e0000 */
[----:B----4-:R3:W4:Y:S02]  /*13580*/  SHFL.IDX PT, R14, R3, 0x1, 0x181f ;  /* 0x00381f00030e7f89 */ /* 0x01072400000e0000 */
.L_x_14437:
        /* <DEDUP_REMOVED lines=25> */
.L_x_14234:
[----:B------:R-:W-:Y:S05]  /*13720*/  BSYNC B1 ;  /* 0x0000000000017941 */ /* 0x000fea0003800000 */
.L_x_14233:
[----:B------:R-:W-:-:S03]  /*13730*/  UMOV UR4, 0xffffffff ;  /* 0xffffffff00047882 */ /* 0x000fc60000000000 */
[----:B------:R-:W-:Y:S05]  /*13740*/  BRA.DIV UR4, `(.L_x_14235) ;  /* 0x0000008e04947947 */ /* 0x000fea000b800000 */
[----:B0-----:R0:W0:Y:S04]  /*13750*/  SHFL.IDX PT, R0, R4, 0x2, 0x181f ;  /* 0x00581f0004007f89 */ /* 0x00102800000e0000 */
[----:B----4-:R4:W0:Y:S02]  /*13760*/  SHFL.IDX PT, R14, R3, 0x2, 0x181f ;  /* 0x00581f00030e7f89 */ /* 0x01082400000e0000 */
.L_x_14441:
        /* <DEDUP_REMOVED lines=25> */
.L_x_14237:
[----:B------:R-:W-:Y:S05]  /*13900*/  BSYNC B1 ;  /* 0x0000000000017941 */ /* 0x000fea0003800000 */
.L_x_14236:
[----:B------:R-:W-:-:S03]  /*13910*/  UMOV UR4, 0xffffffff ;  /* 0xffffffff00047882 */ /* 0x000fc60000000000 */
[----:B------:R-:W-:Y:S05]  /*13920*/  BRA.DIV UR4, `(.L_x_14238) ;  /* 0x0000008e04647947 */ /* 0x000fea000b800000 */
[----:B0-----:R0:W0:Y:S04]  /*13930*/  SHFL.IDX PT, R0, R4, 0x3, 0x181f ;  /* 0x00781f0004007f89 */ /* 0x00102800000e0000 */
[----:B------:R0:W0:Y:S02]  /*13940*/  SHFL.IDX PT, R14, R3, 0x3, 0x181f ;  /* 0x00781f00030e7f89 */ /* 0x00002400000e0000 */
.L_x_14445:
        /* <DEDUP_REMOVED lines=24> */
.L_x_14225:
[----:B------:R-:W-:Y:S05]  /*13ad0*/  BSYNC B0 ;  /* 0x0000000000007941 */ /* 0x000fea0003800000 */
.L_x_14216:
[----:B------:R-:W-:Y:S02]  /*13ae0*/  ULDC UR4, c[0x0][0xc3c] ;  /* 0x00030f0000047ab9 */ /* 0x000fe40000000800 */
[----:B--2---:R-:W-:-:S13]  /*13af0*/  ISETP.GE.AND P0, PT, R95, UR4, PT ;  /* 0x000000045f007c0c */ /* 0x004fda000bf06270 */
[----:B------:R-:W-:Y:S05]  /*13b00*/  @!P0 BRA `(.L_x_14239) ;  /* 0xfffffed4005c8947 */ /* 0x000fea000383ffff */
[----:B------:R-:W-:Y:S05]  /*13b10*/  BRA `(.L_x_14092) ;  /* 0x0000007800a87947 */ /* 0x000fea0003800000 */
.L_x_14090:
[----:B------:R-:W-:-:S08]  /*13b20*/  NOP ;  /* 0x0000000000007918 */ /* 0x000fd00000000000 */
[----:B--2---:R-:W0:-:S00]  /*13b30*/  USETMAXREG.DEALLOC.CTAPOOL 0x18 ;  /* 0x00000018000079c8 */ /* 0x004e0000080e0500 */
        /* <DEDUP_REMOVED lines=16> */
.L_x_14240:
        /* <DEDUP_REMOVED lines=41> */
.L_x_14246:
        /* <DEDUP_REMOVED lines=12> */
.L_x_14245:
[----:B------:R-:W-:Y:S05]  /*13f90*/  BSYNC B0 ;  /* 0x0000000000007941 */ /* 0x000fea0003800000 */
.L_x_14244:
[----:B0----5:R-:W0:Y:S02]  /*13fa0*/  SHFL.UP PT, R2, R6, 0x1, RZ ;  /* 0x0420000006027989 */ /* 0x021e2400000e00ff */
        /* <DEDUP_REMOVED lines=20> */
.L_x_14242:
        /* <DEDUP_REMOVED lines=18> */
[----:B------:R-:W-:-:S06]  /*14210*/  IADD3 R16, R7, -0x1, RZ ;  /* 0xffffffff07107810 */ /* 0x000fcc0007ffe0ff */
[----:B------:R2:W3:Y:S02]  /*14220*/  SHFL.IDX PT, R16, R5, R16, 0x1f ;  /* 0x00001f1005107589 */ /* 0x0004e400000e0000 */
.L_x_14247:
        /* <DEDUP_REMOVED lines=30> */
[----:B-1----:R-:W-:-:S02]  /*14410*/  IADD3 R3, R10, 0xffffffe, RZ ;  /* 0x0ffffffe0a037810 */ /* 0x002fc40007ffe0ff */
[----:B------:R-:W-:-:S04]  /*14420*/  IABS R10, R11 ;  /* 0x0000000b000a7213 */ /* 0x000fc80000000000 */
        /* <DEDUP_REMOVED lines=24> */
.L_x_14243:
[----:B------:R-:W-:Y:S02]  /*145b0*/  IMAD.MOV.U32 R17, RZ, RZ, RZ ;  /* 0x000000ffff117224 */ /* 0x000fe400078e00ff */
[----:B------:R-:W-:Y:S02]  /*145c0*/  IMAD.U32 R16, RZ, RZ, UR6 ;  /* 0x00000006ff107e24 */ /* 0x000fe4000f8e00ff */
[----:B------:R-:W-:-:S07]  /*145d0*/  IMAD.MOV.U32 R18, RZ, RZ, RZ ;  /* 0x000000ffff127224 */ /* 0x000fce00078e00ff */
.L_x_14248:
[----:B------:R-:W-:-:S13]  /*145e0*/  ISETP.NE.AND P0, PT, R0, RZ, PT ;  /* 0x000000ff0000720c */ /* 0x000fda0003f05270 */
[----:B------:R-:W1:Y:S01]  /*145f0*/  @!P0 S2R R3, SR_CgaCtaId ;  /* 0x0000000000038919 */ /* 0x000e620000008800 */
[----:B------:R-:W-:-:S04]  /*14600*/  @!P0 MOV R0, 0x400 ;  /* 0x0000040000008802 */ /* 0x000fc80000000f00 */
[----:B-1----:R-:W-:-:S05]  /*14610*/  @!P0 LEA R0, R3, R0, 0x18 ;  /* 0x0000000003008211 */ /* 0x002fca00078ec0ff */
[----:B------:R1:W-:Y:S01]  /*14620*/  @!P0 STS.128 [R0+0x228d0], R16 ;  /* 0x0228d01000008388 */ /* 0x0003e20000000c00 */
[----:B------:R-:W-:Y:S06]  /*14630*/  BAR.ARV 0x5, 0x180 ;  /* 0x0146000000007b1d */ /* 0x000fec0000002000 */
.L_x_14241:
        /* <DEDUP_REMOVED lines=17> */
[----:B------:R-:W-:-:S02]  /*14750*/  LOP3.LUT R3, R3, 0x38, R4, 0x78, !PT ;  /* 0x0000003803037812 */ /* 0x000fc400078e7804 */
[----:B------:R-:W-:Y:S02]  /*14760*/  SHF.L.U32 R4, R4, 0x4, RZ ;  /* 0x0000000404047819 */ /* 0x000fe400000006ff */
        /* <DEDUP_REMOVED lines=13> */
.L_x_14389:
        /* <DEDUP_REMOVED lines=24> */
[----:B------:R2:W-:Y:S01]  /*149c0*/  STL [R1], R10 ;  /* 0x0000000a01007387 */ /* 0x0005e20000100800 */
[----:B------:R-:W-:-:S02]  /*149d0*/  IADD3 R8, P5, R10, UR6, RZ ;  /* 0x000000060a087c10 */ /* 0x000fc4000ffbe0ff */
[C---:B0-----:R-:W-:Y:S01]  /*149e0*/  IADD3 R4, P4, R10.reuse, UR4, RZ ;  /* 0x000000040a047c10 */ /* 0x041fe2000ff9e0ff */
[----:B------:R-:W-:Y:S01]  /*149f0*/  STL [R1+0x20], R15 ;  /* 0x0000200f01007387 */ /* 0x000fe20000100800 */
[----:B------:R-:W-:Y:S02]  /*14a00*/  ISETP.NE.AND.EX P3, PT, RZ, UR11, PT, P3 ;  /* 0x0000000bff007c0c */ /* 0x000fe4000bf65330 */
[----:B-1----:R-:W-:Y:S02]  /*14a10*/  CS2R R2, SRZ ;  /* 0x0000000000027805 */ /* 0x002fe4000001ff00 */
[C---:B------:R-:W-:Y:S02]  /*14a20*/  IADD3.X R5, R15.reuse, UR5, RZ, P4, !PT ;  /* 0x000000050f057c10 */ /* 0x040fe4000a7fe4ff */
[----:B------:R-:W-:Y:S02]  /*14a30*/  IADD3 R6, P4, R10, UR8, RZ ;  /* 0x000000080a067c10 */ /* 0x000fe4000ff9e0ff */
[----:B------:R-:W-:Y:S01]  /*14a40*/  ISETP.NE.U32.AND P0, PT, RZ, UR6, PT ;  /* 0x00000006ff007c0c */ /* 0x000fe2000bf05070 */
[----:B------:R-:W3:Y:S01]  /*14a50*/  @P2 LDG.E R2, desc[UR40][R4.64] ;  /* 0x0000002804022981 */ /* 0x000ee2000c1e1900 */
[----:B------:R-:W-:Y:S01]  /*14a60*/  IADD3.X R7, R15, UR9, RZ, P4, !PT ;  /* 0x000000090f077c10 */ /* 0x000fe2000a7fe4ff */
[----:B------:R-:W-:Y:S01]  /*14a70*/  ULDC UR4, c[0x0][0x288] ;  /* 0x0000a20000047ab9 */ /* 0x000fe20000000800 */
[----:B------:R-:W-:-:S02]  /*14a80*/  ISETP.NE.U32.AND P1, PT, RZ, UR8, PT ;  /* 0x00000008ff007c0c */ /* 0x000fc4000bf25070 */
[----:B------:R-:W-:Y:S02]  /*14a90*/  ISETP.NE.AND.EX P0, PT, RZ, UR7, PT, P0 ;  /* 0x00000007ff007c0c */ /* 0x000fe4000bf05300 */
[----:B--2---:R-:W-:Y:S02]  /*14aa0*/  @P3 IADD3 R10, P4, R10, UR10, RZ ;  /* 0x0000000a0a0a3c10 */ /* 0x004fe4000ff9e0ff */
[----:B------:R-:W-:Y:S02]  /*14ab0*/  ISETP.NE.AND.EX P1, PT, RZ, UR9, PT, P1 ;  /* 0x00000009ff007c0c */ /* 0x000fe4000bf25310 */
[C---:B------:R-:W-:Y:S02]  /*14ac0*/  @P3 IADD3.X R11, R15.reuse, UR11, RZ, P4, !PT ;  /* 0x0000000b0f0b3c10 */ /* 0x040fe4000a7fe4ff */
[----:B------:R-:W-:-:S05]  /*14ad0*/  IADD3.X R9, R15, UR7, RZ, P5, !PT ;  /* 0x000000070f097c10 */ /* 0x000fca000affe4ff */
[----:B------:R0:W5:Y:S04]  /*14ae0*/  @P0 LDG.E R12, desc[UR40][R8.64] ;  /* 0x00000028080c0981 */ /* 0x000168000c1e1900 */
[----:B------:R0:W5:Y:S04]  /*14af0*/  @P1 LDG.E R3, desc[UR40][R6.64] ;  /* 0x0000002806031981 */ /* 0x000168000c1e1900 */
[----:B---3--:R1:W-:Y:S02]  /*14b00*/  STL [R1+0x38], R2 ;  /* 0x0000380201007387 */ /* 0x0083e40000100800 */
[----:B-1----:R-:W-:Y:S01]  /*14b10*/  IMAD.U32 R2, RZ, RZ, UR4 ;  /* 0x00000004ff027e24 */ /* 0x002fe2000f8e00ff */
        /* <DEDUP_REMOVED lines=11> */
[----:B-1----:R-:W-:Y:S01]  /*14bd0*/  IMAD.U32 R2, RZ, RZ, UR5 ;  /* 0x00000005ff027e24 */ /* 0x002fe2000f8e00ff */
[----:B------:R-:W-:Y:S01]  /*14be0*/  MOV R10, UR4 ;  /* 0x00000004000a7c02 */ /* 0x000fe20008000f00 */
[----:B0-----:R-:W-:Y:S06]  /*14bf0*/  @P3 BRA `(.L_x_14250) ;  /* 0x0000000000143947 */ /* 0x001fec0003800000 */
[----:B------:R-:W-:Y:S05]  /*14c00*/  @!P2 BRA `(.L_x_14250) ;  /* 0x000000000010a947 */ /* 0x000fea0003800000 */
[----:B------:R-:W2:Y:S04]  /*14c10*/  LDG.E R11, desc[UR40][R4.64] ;  /* 0x00000028040b7981 */ /* 0x000ea8000c1e1900 */
[----:B------:R-:W2:Y:S02]  /*14c20*/  LDG.E R4, desc[UR40][R4.64+0x4] ;  /* 0x0000042804047981 */ /* 0x000ea4000c1e1900 */
[----:B--2--5:R-:W-:-:S05]  /*14c30*/  IMAD.IADD R14, R4, 0x1, -R11 ;  /* 0x00000001040e7824 */ /* 0x024fca00078e0a0b */
[----:B------:R0:W-:Y:S02]  /*14c40*/  STL [R1+0x3c], R14 ;  /* 0x00003c0e01007387 */ /* 0x0001e40000100800 */
.L_x_14250:
        /* <DEDUP_REMOVED lines=12> */
.L_x_14251:
[----:B------:R-:W-:Y:S05]  /*14d10*/  @!P0 BRA `(.L_x_14252) ;  /* 0x00000000000c8947 */ /* 0x000fea0003800000 */
[----:B------:R-:W2:Y:S04]  /*14d20*/  LDG.E R10, desc[UR40][R8.64] ;  /* 0x00000028080a7981 */ /* 0x000ea8000c1e1900 */
[----:B------:R-:W2:Y:S02]  /*14d30*/  LDG.E R8, desc[UR40][R8.64+0x4] ;  /* 0x0000042808087981 */ /* 0x000ea4000c1e1900 */
[----:B--2---:R-:W-:-:S07]  /*14d40*/  IMAD.IADD R10, R8, 0x1, -R10 ;  /* 0x00000001080a7824 */ /* 0x004fce00078e0a0a */
.L_x_14252:
        /* <DEDUP_REMOVED lines=12> */
[----:B--2---:R-:W-:Y:S01]  /*14e10*/  @P0 IMAD.HI.U32 R6, R4, R6, RZ ;  /* 0x0000000604060227 */ /* 0x004fe200078e00ff */
[----:B------:R-:W-:-:S04]  /*14e20*/  IADD3 R4, R0, R2, RZ ;  /* 0x0000000200047210 */ /* 0x000fc80007ffe0ff */
[----:B---3--:R-:W-:Y:S01]  /*14e30*/  @P0 SHF.R.U32.HI R5, RZ, R7, R6 ;  /* 0x00000007ff050219 */ /* 0x008fe20000011606 */
        /* <DEDUP_REMOVED lines=9> */
[----:B------:R-:W-:-:S05]  /*14ed0*/  VIMNMX R4, R10, R4, PT ;  /* 0x000000040a047248 */ /* 0x000fca0003fe0100 */
[--C-:B------:R-:W-:Y:S02]  /*14ee0*/  IMAD R4, R4, 0x60, -R0.reuse ;  /* 0x0000006004047824 */ /* 0x100fe400078e0a00 */
[----:B------:R-:W-:-:S03]  /*14ef0*/  IMAD.MOV R0, RZ, RZ, -R0 ;  /* 0x000000ffff007224 */ /* 0x000fc600078e0a00 */
[----:B------:R-:W-:Y:S02]  /*14f00*/  VIMNMX R2, R4, R2, PT ;  /* 0x0000000204027248 */ /* 0x000fe40003fe0100 */
[----:B------:R-:W-:-:S04]  /*14f10*/  VIMNMX R0, RZ, R0, !PT ;  /* 0x00000000ff007248 */ /* 0x000fc80007fe0100 */
[----:B------:R-:W-:Y:S01]  /*14f20*/  ISETP.GT.AND P0, PT, R2, R0, PT ;  /* 0x000000000200720c */ /* 0x000fe20003f04270 */
[----:B------:R-:W-:-:S12]  /*14f30*/  IMAD.WIDE.U32 R6, R0, -0x55555555, RZ ;  /* 0xaaaaaaab00067825 */ /* 0x000fd800078e00ff */
[----:B------:R-:W-:Y:S01]  /*14f40*/  @P0 VIADD R4, R2, 0x5f ;  /* 0x0000005f02040836 */ /* 0x000fe20000000000 */
[----:B------:R-:W-:-:S03]  /*14f50*/  SHF.R.U32.HI R2, RZ, 0x6, R7 ;  /* 0x00000006ff027819 */ /* 0x000fc60000011607 */
[----:B------:R-:W-:-:S05]  /*14f60*/  @P0 IMAD.HI R0, R4, 0x2aaaaaab, RZ ;  /* 0x2aaaaaab04000827 */ /* 0x000fca00078e02ff */
[----:B------:R-:W-:Y:S01]  /*14f70*/  @P0 SHF.R.U32.HI R4, RZ, 0x1f, R0 ;  /* 0x0000001fff040819 */ /* 0x000fe20000011600 */
[----:B------:R-:W-:-:S03]  /*14f80*/  IMAD.MOV.U32 R8, RZ, RZ, R2 ;  /* 0x000000ffff087224 */ /* 0x000fc600078e0002 */
[----:B------:R-:W-:-:S04]  /*14f90*/  @P0 LEA.HI.SX32 R8, R0, R4, 0x1c ;  /* 0x0000000400080211 */ /* 0x000fc800078fe2ff */
        /* <DEDUP_REMOVED lines=10> */
.L_x_14448:
[----:B--2---:R-:W-:Y:S02]  /*15040*/  ISETP.NE.AND P0, PT, R14, RZ, PT ;  /* 0x000000ff0e00720c */ /* 0x004fe40003f05270 */
[----:B------:R-:W-:-:S11]  /*15050*/  PLOP3.LUT P6, PT, PT, PT, PT, 0x8, 0x0 ;  /* 0x000000000000781c */ /* 0x000fd60003fce170 */
[----:B------:R-:W-:Y:S05]  /*15060*/  @P0 BRA `(.L_x_14256) ;  /* 0x00000000000c0947 */ /* 0x000fea0003800000 */
[----:B------:R-:W-:-:S03]  /*15070*/  UMOV UR4, 0xffffffff ;  /* 0xffffffff00047882 */ /* 0x000fc60000000000 */
[----:B------:R-:W-:Y:S05]  /*15080*/  BRA.DIV UR4, `(.L_x_14257) ;  /* 0x0000007a04087947 */ /* 0x000fea000b800000 */
[----:B------:R-:W-:-:S13]  /*15090*/  ELECT P6, URZ, PT ;  /* 0x00000000003f782f */ /* 0x000fda00038c0000 */
.L_x_14256:
        /* <DEDUP_REMOVED lines=10> */
.L_x_14451:
[----:B------:R-:W-:Y:S05]  /*15140*/  BSYNC B1 ;  /* 0x0000000000017941 */ /* 0x000fea0003800000 */
.L_x_14258:
        /* <DEDUP_REMOVED lines=8> */
[----:B------:R-:W-:Y:S01]  /*151d0*/  ISETP.NE.AND P1, PT, R5, RZ, PT ;  /* 0x000000ff0500720c */ /* 0x000fe20003f25270 */
[----:B--2---:R-:W-:Y:S01]  /*151e0*/  IMAD R4, R7, 0x8, R9 ;  /* 0x0000000807047824 */ /* 0x004fe200078e0209 */
[----:B---3--:R-:W-:-:S04]  /*151f0*/  SHF.L.U32 R9, R6, 0x1f, RZ ;  /* 0x0000001f06097819 */ /* 0x008fc800000006ff */
[----:B------:R-:W0:Y:S02]  /*15200*/  SYNCS.PHASECHK.TRANS64.TRYWAIT P0, [R4+URZ+0x228a0], R9 ;  /* 0x0228a009040075a7 */ /* 0x000e24000800017f */
[----:B0-----:R-:W-:Y:S05]  /*15210*/  @!P0 BRA `(.L_x_14263) ;  /* 0x0000007400dc8947 */ /* 0x001fea0003800000 */
.L_x_14452:
[----:B------:R-:W-:Y:S05]  /*15220*/  BSYNC B2 ;  /* 0x0000000000027941 */ /* 0x000fea0003800000 */
.L_x_14262:
[----:B------:R-:W-:Y:S04]  /*15230*/  BSSY B2, `(.L_x_14264) ;  /* 0x0000009000027945 */ /* 0x000fe80003800000 */
[----:B------:R-:W-:Y:S05]  /*15240*/  @P1 BRA `(.L_x_14265) ;  /* 0x00000000001c1947 */ /* 0x000fea0003800000 */
[----:B------:R-:W2:Y:S01]  /*15250*/  S2R R6, SR_TID.X ;  /* 0x0000000000067919 */ /* 0x000ea20000002100 */
[----:B------:R-:W-:-:S04]  /*15260*/  MOV R5, 0x3000 ;  /* 0x0000300000057802 */ /* 0x000fc80000000f00 */
[----:B------:R3:W-:Y:S01]  /*15270*/  SYNCS.ARRIVE.TRANS64 RZ, [R4+URZ+0x22890], R5 ;  /* 0x0228900504ff79a7 */ /* 0x0007e2000800003f */
[----:B--2---:R-:W-:-:S04]  /*15280*/  LOP3.LUT R6, R6, 0x1f, RZ, 0xc0, !PT ;  /* 0x0000001f06067812 */ /* 0x004fc800078ec0ff */
[----:B------:R-:W-:-:S13]  /*15290*/  ISETP.NE.AND P0, PT, R6, RZ, PT ;  /* 0x000000ff0600720c */ /* 0x000fda0003f05270 */
[----:B---3--:R-:W-:Y:S05]  /*152a0*/  @!P0 BRA `(.L_x_14265) ;  /* 0x0000000000048947 */ /* 0x008fea0003800000 */
[----:B------:R-:W-:Y:S01]  /*152b0*/  BPT.TRAP 0x1 ;  /* 0x000000040000795c */ /* 0x000fe20000300000 */
.L_x_14265:
[----:B------:R-:W-:Y:S05]  /*152c0*/  BSYNC B2 ;  /* 0x0000000000027941 */ /* 0x000fea0003800000 */
.L_x_14264:
[----:B------:R-:W2:Y:S04]  /*152d0*/  LDL R7, [R1+0x4] ;  /* 0x0000040001077983 */ /* 0x000ea80000100800 */
[----:B------:R-:W2:Y:S01]  /*152e0*/  LDL R6, [R1+0x10] ;  /* 0x0000100001067983 */ /* 0x000ea20000100800 */
[----:B-1----:R-:W-:Y:S01]  /*152f0*/  IMAD.MOV.U32 R11, RZ, RZ, RZ ;  /* 0x000000ffff0b7224 */ /* 0x002fe200078e00ff */
        /* <DEDUP_REMOVED lines=11> */
.L_x_14266:
        /* <DEDUP_REMOVED lines=13> */
.L_x_14453:
[----:B------:R-:W-:Y:S05]  /*15480*/  BSYNC B2 ;  /* 0x0000000000027941 */ /* 0x000fea0003800000 */
.L_x_14267:
        /* <DEDUP_REMOVED lines=11> */
.L_x_14270:
[----:B------:R-:W-:Y:S05]  /*15540*/  BSYNC B2 ;  /* 0x0000000000027941 */ /* 0x000fea0003800000 */
.L_x_14269:
        /* <DEDUP_REMOVED lines=9> */
[----:B--2---:R-:W-:-:S05]  /*155e0*/  IMAD R7, R6, 0xc000, R7 ;  /* 0x0000c00006077824 */ /* 0x004fca00078e0207 */
[----:B------:R-:W-:-:S07]  /*155f0*/  IADD3 R6, R7, 0x400, RZ ;  /* 0x0000040007067810 */ /* 0x000fce0007ffe0ff */
.L_x_14271:
        /* <DEDUP_REMOVED lines=15> */
.L_x_14272:
        /* <DEDUP_REMOVED lines=15> */
.L_x_14273:
        /* <DEDUP_REMOVED lines=15> */
.L_x_14274:
        /* <DEDUP_REMOVED lines=10> */
.L_x_14261:
[----:B------:R-:W-:Y:S05]  /*15970*/  BSYNC B1 ;  /* 0x0000000000017941 */ /* 0x000fea0003800000 */
.L_x_14260:
        /* <DEDUP_REMOVED lines=13> */
.L_x_14290:
        /* <DEDUP_REMOVED lines=14> */
.L_x_14454:
[----:B------:R-:W-:Y:S05]  /*15b30*/  BSYNC B2 ;  /* 0x0000000000027941 */ /* 0x000fea0003800000 */
.L_x_14277:
        /* <DEDUP_REMOVED lines=9> */
.L_x_14280:
[----:B------:R-:W-:Y:S05]  /*15bd0*/  BSYNC B2 ;  /* 0x0000000000027941 */ /* 0x000fea0003800000 */
.L_x_14279:
[----:B------:R-:W2:Y:S04]  /*15be0*/  LDL R8, [R1+0x4] ;  /* 0x0000040001087983 */ /* 0x000ea80000100800 */
[----:B------:R-:W2:Y:S01]  /*15bf0*/  LDL R7, [R1+0x10] ;  /* 0x0000100001077983 */ /* 0x000ea20000100800 */
[----:B-1----:R-:W-:Y:S01]  /*15c00*/  IMAD.MOV.U32 R11, RZ, RZ, RZ ;  /* 0x000000ffff0b7224 */ /* 0x002fe200078e00ff */
        /* <DEDUP_REMOVED lines=8> */
[----:B------:R-:W-:-:S03]  /*15c90*/  IMAD R8, R4, 0x60, R3 ;  /* 0x0000006004087824 */ /* 0x000fc600078e0203 */
[----:B------:R-:W-:-:S07]  /*15ca0*/  IADD3 R7, R7, 0x1c400, RZ ;  /* 0x0001c40007077810 */ /* 0x000fce0007ffe0ff */
.L_x_14281:
        /* <DEDUP_REMOVED lines=13> */
.L_x_14455:
[----:B------:R-:W-:Y:S05]  /*15d80*/  BSYNC B2 ;  /* 0x0000000000027941 */ /* 0x000fea0003800000 */
.L_x_14282:
        /* <DEDUP_REMOVED lines=11> */
.L_x_14285:
[----:B------:R-:W-:Y:S05]  /*15e40*/  BSYNC B2 ;  /* 0x0000000000027941 */ /* 0x000fea0003800000 */
.L_x_14284:
        /* <DEDUP_REMOVED lines=11> */
.L_x_14286:
        /* <DEDUP_REMOVED lines=15> */
.L_x_14287:
        /* <DEDUP_REMOVED lines=15> */
.L_x_14288:
        /* <DEDUP_REMOVED lines=15> */
.L_x_14289:
        /* <DEDUP_REMOVED lines=10> */
.L_x_14276:
[----:B------:R-:W-:Y:S05]  /*16270*/  BSYNC B1 ;  /* 0x0000000000017941 */ /* 0x000fea0003800000 */
.L_x_14275:
        /* <DEDUP_REMOVED lines=12> */
.L_x_14254:
[----:B------:R-:W-:Y:S05]  /*16340*/  BSYNC B0 ;  /* 0x0000000000007941 */ /* 0x000fea0003800000 */
.L_x_14253:
        /* <DEDUP_REMOVED lines=10> */
[----:B------:R-:W-:-:S04]  /*163f0*/  IMAD.IADD R0, R20, 0x1, R0 ;  /* 0x0000000114007824 */ /* 0x000fc800078e0200 */
[----:B------:R-:W-:-:S05]  /*16400*/  IMAD.HI R0, R0, 0x2aaaaaab, RZ ;  /* 0x2aaaaaab00007827 */ /* 0x000fca00078e02ff */
[----:B------:R-:W-:-:S04]  /*16410*/  SHF.R.U32.HI R2, RZ, 0x1f, R0 ;  /* 0x0000001fff027819 */ /* 0x000fc80000011600 */
[----:B------:R-:W-:-:S04]  /*16420*/  LEA.HI.SX32 R0, R0, R2, 0x1c ;  /* 0x0000000200007211 */ /* 0x000fc800078fe2ff */
        /* <DEDUP_REMOVED lines=21> */
.L_x_14292:
        /* <DEDUP_REMOVED lines=11> */
[----:B------:R-:W4:Y:S01]  /*16630*/  LDC.64 R2, c[0x4][R2] ;  /* 0x0100000002027b82 */ /* 0x000f220000000a00 */
[----:B--23--:R-:W-:Y:S02]  /*16640*/  IMAD.U32 R5, RZ, RZ, UR7 ;  /* 0x00000007ff057e24 */ /* 0x00cfe4000f8e00ff */
[----:B------:R-:W-:Y:S02]  /*16650*/  IMAD.U32 R6, RZ, RZ, UR8 ;  /* 0x00000008ff067e24 */ /* 0x000fe4000f8e00ff */
[----:B------:R-:W-:-:S02]  /*16660*/  IMAD.U32 R7, RZ, RZ, UR9 ;  /* 0x00000009ff077e24 */ /* 0x000fc4000f8e00ff */
[----:B-1----:R-:W-:Y:S02]  /*16670*/  IMAD.U32 R11, RZ, RZ, UR5 ;  /* 0x00000005ff0b7e24 */ /* 0x002fe4000f8e00ff */
[----:B------:R-:W-:Y:S02]  /*16680*/  IMAD.MOV.U32 R8, RZ, RZ, 0x70 ;  /* 0x00000070ff087424 */ /* 0x000fe400078e00ff */
[----:B------:R-:W-:Y:S02]  /*16690*/  IMAD.MOV.U32 R12, RZ, RZ, 0x1 ;  /* 0x00000001ff0c7424 */ /* 0x000fe400078e00ff */
[----:B------:R-:W-:-:S07]  /*166a0*/  IMAD.MOV.U32 R13, RZ, RZ, RZ ;  /* 0x000000ffff0d7224 */ /* 0x000fce00078e00ff */
[----:B------:R-:W-:-:S07]  /*166b0*/  LEPC R20, `(.L_x_14295) ;  /* 0x000000001014794e */ /* 0x000fce0000000000 */
[----:B0---4-:R-:W-:Y:S05]  /*166c0*/  CALL.ABS.NOINC R2 ;  /* 0x0000000002007343 */ /* 0x011fea0003c00000 */
.L_x_14295:
[----:B------:R-:W-:Y:S05]  /*166d0*/  BSYNC B6 ;  /* 0x0000000000067941 */ /* 0x000fea0003800000 */
.L_x_14294:
        /* <DEDUP_REMOVED lines=11> */
[----:B--23--:R-:W-:Y:S01]  /*16790*/  MOV R7, UR9 ;  /* 0x0000000900077c02 */ /* 0x00cfe20008000f00 */
[----:B------:R-:W-:Y:S02]  /*167a0*/  IMAD.U32 R5, RZ, RZ, UR7 ;  /* 0x00000007ff057e24 */ /* 0x000fe4000f8e00ff */
        /* <DEDUP_REMOVED lines=8> */
.L_x_14298:
        /* <DEDUP_REMOVED lines=16> */
.L_x_14297:
[----:B------:R-:W-:Y:S05]  /*16930*/  BSYNC B6 ;  /* 0x0000000000067941 */ /* 0x000fea0003800000 */
.L_x_14296:
        /* <DEDUP_REMOVED lines=25> */
.L_x_14458:
        /* <DEDUP_REMOVED lines=12> */
.L_x_14461:
        /* <DEDUP_REMOVED lines=25> */
.L_x_14302:
[----:B------:R-:W3:Y:S04]  /*16d20*/  LDL R7, [R1+0x4] ;  /* 0x0000040001077983 */ /* 0x000ee80000100800 */
[----:B0-2---:R-:W3:Y:S04]  /*16d30*/  LDL R0, [R1+0xc] ;  /* 0x00000c0001007983 */ /* 0x005ee80000100800 */
[----:B------:R-:W2:Y:S01]  /*16d40*/  LDL R2, [R1+0x18] ;  /* 0x0000180001027983 */ /* 0x000ea20000100800 */
[----:B---3--:R-:W-:Y:S01]  /*16d50*/  IMAD R0, R0, 0x8, R7 ;  /* 0x0000000800007824 */ /* 0x008fe200078e0207 */
[----:B--2---:R-:W-:-:S04]  /*16d60*/  SHF.L.U32 R2, R2, 0x1f, RZ ;  /* 0x0000001f02027819 */ /* 0x004fc800000006ff */
[----:B------:R-:W0:Y:S02]  /*16d70*/  SYNCS.PHASECHK.TRANS64.TRYWAIT P0, [R0+URZ+0x22840], R2 ;  /* 0x02284002000075a7 */ /* 0x000e24000800017f */
[----:B0-----:R-:W-:Y:S05]  /*16d80*/  @!P0 BRA `(.L_x_14303) ;  /* 0x0000005c00a48947 */ /* 0x001fea0003800000 */
.L_x_14462:
        /* <DEDUP_REMOVED lines=11> */
.L_x_14304:
        /* <DEDUP_REMOVED lines=27> */
.L_x_14300:
        /* <DEDUP_REMOVED lines=37> */
[----:B-1----:R-:W-:Y:S02]  /*17240*/  IMAD.U32 R11, RZ, RZ, UR9 ;  /* 0x00000009ff0b7e24 */ /* 0x002fe4000f8e00ff */
[----:B------:R-:W-:Y:S02]  /*17250*/  IMAD.MOV.U32 R8, RZ, RZ, 0x70 ;  /* 0x00000070ff087424 */ /* 0x000fe400078e00ff */
[----:B------:R-:W-:Y:S02]  /*17260*/  IMAD.MOV.U32 R12, RZ, RZ, 0x1 ;  /* 0x00000001ff0c7424 */ /* 0x000fe400078e00ff */
[----:B------:R-:W-:-:S07]  /*17270*/  IMAD.MOV.U32 R13, RZ, RZ, RZ ;  /* 0x000000ffff0d7224 */ /* 0x000fce00078e00ff */
[----:B------:R-:W-:-:S07]  /*17280*/  LEPC R20, `(.L_x_14306) ;  /* 0x000000001014794e */ /* 0x000fce0000000000 */
[----:B0-----:R-:W-:Y:S05]  /*17290*/  CALL.ABS.NOINC R2 ;  /* 0x0000000002007343 */ /* 0x001fea0003c00000 */
.L_x_14306:
[----:B------:R-:W-:Y:S05]  /*172a0*/  BSYNC B6 ;  /* 0x0000000000067941 */ /* 0x000fea0003800000 */
.L_x_14305:
        /* <DEDUP_REMOVED lines=60> */
[----:B------:R-:W0:Y:S04]  /*17670*/  SHFL.IDX PT, R5, R3, RZ, 0x181f ;  /* 0x00181fff03057589 */ /* 0x000e2800000e0000 */
[----:B------:R-:W-:Y:S01]  /*17680*/  SHFL.IDX PT, R6, R0, 0x1, 0x181f ;  /* 0x00381f0000067f89 */ /* 0x000fe200000e0000 */
[----:B--2---:R-:W-:-:S03]  /*17690*/  IMAD R2, R4, R7, RZ ;  /* 0x0000000704027224 */ /* 0x004fc600078e02ff */
[----:B------:R-:W1:Y:S02]  /*176a0*/  SHFL.IDX PT, R4, R0, RZ, 0x181f ;  /* 0x00181fff00047589 */ /* 0x000e6400000e0000 */
[----:B------:R-:W-:-:S13]  /*176b0*/  ISETP.GE.AND P1, PT, R17, R2, PT ;  /* 0x000000021100720c */ /* 0x000fda0003f26270 */
[----:B0-----:R-:W-:-:S04]  /*176c0*/  @!P1 LEA R5, P2, R10, R5, 0x1 ;  /* 0x000000050a059211 */ /* 0x001fc800078408ff */
[----:B-1----:R-:W-:-:S04]  /*176d0*/  @!P1 IADD3.X R4, RZ, R4, RZ, P2, !PT ;  /* 0x00000004ff049210 */ /* 0x002fc800017fe4ff */
        /* <DEDUP_REMOVED lines=44> */
[----:B0-----:R-:W-:-:S04]  /*179a0*/  IADD3 R4, R17, 0x50, RZ ;  /* 0x0000005011047810 */ /* 0x001fc80007ffe0ff */
[----:B------:R-:W-:Y:S02]  /*179b0*/  ISETP.GE.AND P1, PT, R4, R2, PT ;  /* 0x000000020400720c */ /* 0x000fe40003f26270 */
[----:B------:R-:W0:Y:S11]  /*179c0*/  SHFL.IDX PT, R4, R3, 0x5, 0x181f ;  /* 0x00b81f0003047f89 */ /* 0x000e3600000e0000 */
[----:B0-----:R-:W-:-:S05]  /*179d0*/  @!P1 LEA R5, P2, R10, R4, 0x1 ;  /* 0x000000040a059211 */ /* 0x001fca00078408ff */
[----:B------:R-:W-:Y:S02]  /*179e0*/  @!P1 IMAD.X R4, RZ, RZ, R6, P2 ;  /* 0x000000ffff049224 */ /* 0x000fe400010e0606 */
[----:B------:R-:W-:Y:S03]  /*179f0*/  SHFL.IDX PT, R6, R0, 0x6, 0x181f ;  /* 0x00d81f0000067f89 */ /* 0x000fe600000e0000 */
[-C--:B------:R-:W-:Y:S01]  /*17a00*/  @!P1 LOP3.LUT R5, R5, R4.reuse, RZ, 0x3c, !PT ;  /* 0x0000000405059212 */ /* 0x080fe200078e3cff */
[----:B------:R-:W-:Y:S03]  /*17a10*/  SHFL.IDX PT, R0, R0, 0x7, 0x181f ;  /* 0x00f81f0000007f89 */ /* 0x000fe600000e0000 */
        /* <DEDUP_REMOVED lines=12> */
[----:B-1----:R2:W-:Y:S02]  /*17ae0*/  @!P1 LDGSTS.E.BYPASS.LTC128B.128 [R9+0x1b400], desc[UR40][R4.64], !P0 ;  /* 0x1b40000004099fae */ /* 0x0025e4000c101d68 */
.L_x_14479:
        /* <DEDUP_REMOVED lines=11> */
.L_x_14308:
[----:B-1----:R-:W3:Y:S01]  /*17ba0*/  LDL R2, [R1+0x4] ;  /* 0x0000040001027983 */ /* 0x002ee20000100800 */
        /* <DEDUP_REMOVED lines=18> */
.L_x_14480:
[----:B------:R-:W-:Y:S05]  /*17cd0*/  BSYNC B0 ;  /* 0x0000000000007941 */ /* 0x000fea0003800000 */
.L_x_14309:
[----:B-1----:R-:W3:Y:S01]  /*17ce0*/  LDL R2, [R1+0x8] ;  /* 0x0000080001027983 */ /* 0x002ee20000100800 */
[----:B------:R-:W-:Y:S01]  /*17cf0*/  BSSY B0, `(.L_x_14311) ;  /* 0x0000062000007945 */ /* 0x000fe20003800000 */
[----:B---3--:R-:W-:-:S13]  /*17d00*/  LOP3.LUT P0, RZ, R2, 0x1, RZ, 0xc0, !PT ;  /* 0x0000000102ff7812 */ /* 0x008fda000780c0ff */
[----:B------:R-:W-:Y:S05]  /*17d10*/  @!P0 BRA `(.L_x_14312) ;  /* 0x00000004007c8947 */ /* 0x000fea0003800000 */
[----:B0-2---:R-:W2:Y:S04]  /*17d20*/  LDL R5, [R1+0x4] ;  /* 0x0000040001057983 */ /* 0x005ea80000100800 */
        /* <DEDUP_REMOVED lines=10> */
.L_x_14481:
[----:B------:R-:W-:Y:S05]  /*17dd0*/  BSYNC B1 ;  /* 0x0000000000017941 */ /* 0x000fea0003800000 */
.L_x_14313:
        /* <DEDUP_REMOVED lines=9> */
.L_x_14316:
[----:B------:R-:W-:Y:S05]  /*17e70*/  BSYNC B1 ;  /* 0x0000000000017941 */ /* 0x000fea0003800000 */
.L_x_14315:
        /* <DEDUP_REMOVED lines=14> */
.L_x_14317:
        /* <DEDUP_REMOVED lines=16> */
.L_x_14318:
        /* <DEDUP_REMOVED lines=16> */
.L_x_14319:
        /* <DEDUP_REMOVED lines=16> */
.L_x_14320:
        /* <DEDUP_REMOVED lines=11> */
.L_x_14312:
[----:B------:R-:W-:Y:S05]  /*18310*/  BSYNC B0 ;  /* 0x0000000000007941 */ /* 0x000fea0003800000 */
.L_x_14311:
[----:B0-2---:R-:W2:Y:S01]  /*18320*/  LDL R4, [R1+0x30] ;  /* 0x0000300001047983 */ /* 0x005ea20000100800 */
        /* <DEDUP_REMOVED lines=46> */
[----:B------:R-:W2:Y:S04]  /*18610*/  LDG.E R0, desc[UR40][R6.64] ;  /* 0x0000002806007981 */ /* 0x000ea8000c1e1900 */
[----:B--2---:R1:W-:Y:S02]  /*18620*/  STL [R1], R0 ;  /* 0x0000000001007387 */ /* 0x0043e40000100800 */
.L_x_14327:
[----:B------:R-:W2:Y:S01]  /*18630*/  LDL R2, [R1+0x4] ;  /* 0x0000040001027983 */ /* 0x000ea20000100800 */
[----:B------:R-:W-:Y:S01]  /*18640*/  SHF.L.U32 R6, R8, 0x1f, RZ ;  /* 0x0000001f08067819 */ /* 0x000fe200000006ff */
[----:B------:R-:W-:Y:S01]  /*18650*/  BSSY B3, `(.L_x_14328) ;  /* 0x0000007000037945 */ /* 0x000fe20003800000 */
[----:B-1----:R-:W1:Y:S02]  /*18660*/  S2R R0, SR_TID.X ;  /* 0x0000000000007919 */ /* 0x002e640000002100 */
[----:B-1----:R-:W-:-:S04]  /*18670*/  LOP3.LUT R0, R0, 0x7f, RZ, 0xc0, !PT ;  /* 0x0000007f00007812 */ /* 0x002fc800078ec0ff */
[----:B------:R-:W-:Y:S01]  /*18680*/  ISETP.NE.AND P1, PT, R0, RZ, PT ;  /* 0x000000ff0000720c */ /* 0x000fe20003f25270 */
[----:B--2---:R-:W-:-:S04]  /*18690*/  IMAD R2, R9, 0x8, R2 ;  /* 0x0000000809027824 */ /* 0x004fc800078e0202 */
[----:B------:R-:W1:Y:S02]  /*186a0*/  SYNCS.PHASECHK.TRANS64.TRYWAIT P0, [R2+URZ+0x22840], R6 ;  /* 0x02284006020075a7 */ /* 0x000e64000800017f */
[----:B-1----:R-:W-:Y:S06]  /*186b0*/  @!P0 BRA `(.L_x_14329) ;  /* 0x0000005000408947 */ /* 0x002fec0003800000 */
.L_x_14482:
[----:B------:R-:W-:Y:S05]  /*186c0*/  BSYNC B3 ;  /* 0x0000000000037941 */ /* 0x000fea0003800000 */
.L_x_14328:
        /* <DEDUP_REMOVED lines=9> */
.L_x_14331:
[----:B------:R-:W-:Y:S05]  /*18760*/  BSYNC B3 ;  /* 0x0000000000037941 */ /* 0x000fea0003800000 */
.L_x_14330:
        /* <DEDUP_REMOVED lines=14> */
.L_x_14332:
        /* <DEDUP_REMOVED lines=14> */
.L_x_14483:
[----:B------:R-:W-:Y:S05]  /*18930*/  BSYNC B3 ;  /* 0x0000000000037941 */ /* 0x000fea0003800000 */
.L_x_14333:
        /* <DEDUP_REMOVED lines=11> */
.L_x_14336:
[----:B------:R-:W-:Y:S05]  /*189f0*/  BSYNC B3 ;  /* 0x0000000000037941 */ /* 0x000fea0003800000 */
.L_x_14335:
        /* <DEDUP_REMOVED lines=11> */
.L_x_14337:
        /* <DEDUP_REMOVED lines=16> */
.L_x_14338:
        /* <DEDUP_REMOVED lines=16> */
.L_x_14339:
        /* <DEDUP_REMOVED lines=16> */
.L_x_14340:
        /* <DEDUP_REMOVED lines=11> */
.L_x_14326:
[----:B------:R-:W-:Y:S05]  /*18e60*/  BSYNC B1 ;  /* 0x0000000000017941 */ /* 0x000fea0003800000 */
.L_x_14325:
[----:B------:R-:W2:Y:S02]  /*18e70*/  LDL.LU R5, [R1+0x30] ;  /* 0x0000300001057983 */ /* 0x000ea40000300800 */
[----:B--2---:R-:W-:-:S07]  /*18e80*/  IADD3 R0, R5, -0x3, RZ ;  /* 0xfffffffd05007810 */ /* 0x004fce0007ffe0ff */
.L_x_14324:
[----:B------:R-:W-:Y:S05]  /*18e90*/  BSYNC B2 ;  /* 0x0000000000027941 */ /* 0x000fea0003800000 */
.L_x_14323:
[----:B------:R-:W-:-:S13]  /*18ea0*/  ISETP.NE.AND P0, PT, R4, RZ, PT ;  /* 0x000000ff0400720c */ /* 0x000fda0003f05270 */
[----:B------:R-:W-:Y:S05]  /*18eb0*/  @!P0 BRA `(.L_x_14322) ;  /* 0x0000001400488947 */ /* 0x000fea0003800000 */
.L_x_14373:
        /* <DEDUP_REMOVED lines=37> */
.L_x_14343:
        /* <DEDUP_REMOVED lines=9> */
.L_x_14484:
[----:B------:R-:W-:Y:S05]  /*191a0*/  BSYNC B2 ;  /* 0x0000000000027941 */ /* 0x000fea0003800000 */
.L_x_14344:
        /* <DEDUP_REMOVED lines=9> */
.L_x_14347:
[----:B------:R-:W-:Y:S05]  /*19240*/  BSYNC B2 ;  /* 0x0000000000027941 */ /* 0x000fea0003800000 */
.L_x_14346:
        /* <DEDUP_REMOVED lines=13> */
.L_x_14348:
        /* <DEDUP_REMOVED lines=14> */
.L_x_14485:
[----:B------:R-:W-:Y:S05]  /*19400*/  BSYNC B2 ;  /* 0x0000000000027941 */ /* 0x000fea0003800000 */
.L_x_14349:
        /* <DEDUP_REMOVED lines=11> */
.L_x_14352:
[----:B------:R-:W-:Y:S05]  /*194c0*/  BSYNC B2 ;  /* 0x0000000000027941 */ /* 0x000fea0003800000 */
.L_x_14351:
        /* <DEDUP_REMOVED lines=10> */
.L_x_14353:
        /* <DEDUP_REMOVED lines=16> */
.L_x_14354:
        /* <DEDUP_REMOVED lines=16> */
.L_x_14355:
        /* <DEDUP_REMOVED lines=16> */
.L_x_14356:
        /* <DEDUP_REMOVED lines=11> */
.L_x_14342:
[----:B------:R-:W-:Y:S05]  /*19920*/  BSYNC B1 ;  /* 0x0000000000017941 */ /* 0x000fea0003800000 */
.L_x_14341:
[----:B------:R-:W2:Y:S01]  /*19930*/  LDL R5, [R1+0x8] ;  /* 0x0000080001057983 */ /* 0x000ea20000100800 */
[----:B------:R-:W-:Y:S01]  /*19940*/  VIADD R7, R7, 0x1 ;  /* 0x0000000107077836 */ /* 0x000fe20000000000 */
[----:B------:R-:W-:Y:S04]  /*19950*/  BSSY B1, `(.L_x_14357) ;  /* 0x00000a5000017945 */ /* 0x000fe80003800000 */
[----:B------:R-:W-:-:S04]  /*19960*/  ISETP.NE.AND P0, PT, R7, 0x2, PT ;  /* 0x000000020700780c */ /* 0x000fc80003f05270 */
[----:B------:R-:W-:Y:S02]  /*19970*/  SEL R2, RZ, 0x1, P0 ;  /* 0x00000001ff027807 */ /* 0x000fe40000000000 */
[----:B0-----:R-:W-:Y:S02]  /*19980*/  SEL R9, R7, RZ, P0 ;  /* 0x000000ff07097207 */ /* 0x001fe40000000000 */
        /* <DEDUP_REMOVED lines=30> */
.L_x_14359:
        /* <DEDUP_REMOVED lines=9> */
.L_x_14486:
[----:B------:R-:W-:Y:S05]  /*19c00*/  BSYNC B2 ;  /* 0x0000000000027941 */ /* 0x000fea0003800000 */
.L_x_14360:
        /* <DEDUP_REMOVED lines=9> */
.L_x_14363:
[----:B------:R-:W-:Y:S05]  /*19ca0*/  BSYNC B2 ;  /* 0x0000000000027941 */ /* 0x000fea0003800000 */
.L_x_14362:
        /* <DEDUP_REMOVED lines=14> */
.L_x_14364:
        /* <DEDUP_REMOVED lines=14> */
.L_x_14487:
[----:B------:R-:W-:Y:S05]  /*19e70*/  BSYNC B2 ;  /* 0x0000000000027941 */ /* 0x000fea0003800000 */
.L_x_14365:
        /* <DEDUP_REMOVED lines=11> */
.L_x_14368:
[----:B------:R-:W-:Y:S05]  /*19f30*/  BSYNC B2 ;  /* 0x0000000000027941 */ /* 0x000fea0003800000 */
.L_x_14367:
        /* <DEDUP_REMOVED lines=11> */
.L_x_14369:
        /* <DEDUP_REMOVED lines=16> */
.L_x_14370:
        /* <DEDUP_REMOVED lines=16> */
.L_x_14371:
        /* <DEDUP_REMOVED lines=16> */
.L_x_14372:
        /* <DEDUP_REMOVED lines=11> */
.L_x_14358:
[----:B------:R-:W-:Y:S05]  /*1a3a0*/  BSYNC B1 ;  /* 0x0000000000017941 */ /* 0x000fea0003800000 */
.L_x_14357:
[C---:B------:R-:W-:Y:S01]  /*1a3b0*/  ISETP.GT.AND P0, PT, R0.reuse, 0x1, PT ;  /* 0x000000010000780c */ /* 0x040fe20003f04270 */
[----:B------:R-:W-:-:S12]  /*1a3c0*/  VIADD R0, R0, 0xfffffffe ;  /* 0xfffffffe00007836 */ /* 0x000fd80000000000 */
[----:B------:R-:W-:Y:S05]  /*1a3d0*/  @P0 BRA `(.L_x_14373) ;  /* 0xffffffe800b80947 */ /* 0x000fea000383ffff */
.L_x_14322:
[----:B------:R-:W-:Y:S05]  /*1a3e0*/  BSYNC B0 ;  /* 0x0000000000007941 */ /* 0x000fea0003800000 */
.L_x_14321:
        /* <DEDUP_REMOVED lines=24> */
.L_x_14375:
[----:B------:R-:W-:Y:S05]  /*1a570*/  BSYNC B0 ;  /* 0x0000000000007941 */ /* 0x000fea0003800000 */
.L_x_14374:
[----:B------:R-:W-:-:S05]  /*1a580*/  SEL R0, R0, RZ, P0 ;  /* 0x000000ff00007207 */ /* 0x000fca0000000000 */
[----:B------:R2:W-:Y:S02]  /*1a590*/  STL [R1+0xc], R0 ;  /* 0x00000c0001007387 */ /* 0x0005e40000100800 */
.L_x_14293:
[----:B------:R-:W-:Y:S05]  /*1a5a0*/  BSYNC B7 ;  /* 0x0000000000077941 */ /* 0x000fea0003800000 */
.L_x_14291:
        /* <DEDUP_REMOVED lines=13> */
.L_x_14376:
        /* <DEDUP_REMOVED lines=19> */
[----:B0-----:R-:W0:Y:S02]  /*1a7b0*/  SHFL.UP PT, R14, R2, 0x1, RZ ;  /* 0x04200000020e7989 */ /* 0x001e2400000e00ff */
[----:B0-----:R-:W-:-:S05]  /*1a7c0*/  SEL R5, R14, RZ, P1 ;  /* 0x000000ff0e057207 */ /* 0x001fca0000800000 */
[----:B------:R-:W-:Y:S02]  /*1a7d0*/  IMAD.IADD R3, R2, 0x1, R5 ;  /* 0x0000000102037824 */ /* 0x000fe400078e0205 */
[----:B------:R-:W-:Y:S04]  /*1a7e0*/  SHFL.IDX PT, R5, R16, 0x1, 0x1f ;  /* 0x00201f0010057f89 */ /* 0x000fe800000e0000 */
        /* <DEDUP_REMOVED lines=12> */
[----:B------:R0:W1:Y:S02]  /*1a8b0*/  SHFL.IDX PT, R16, R3, 0x1f, 0x1f ;  /* 0x03e01f0003107f89 */ /* 0x00006400000e0000 */
.L_x_14497:
[----:B------:R-:W-:Y:S02]  /*1a8c0*/  ULDC UR4, c[0x0][0xc38] ;  /* 0x00030e0000047ab9 */ /* 0x000fe40000000800 */
[----:B------:R-:W-:-:S04]  /*1a8d0*/  IMAD.U32 R4, RZ, RZ, UR4 ;  /* 0x00000004ff047e24 */ /* 0x000fc8000f8e00ff */
[----:B-1----:R-:W-:-:S04]  /*1a8e0*/  IMAD R16, R16, R4, RZ ;  /* 0x0000000410107224 */ /* 0x002fc800078e02ff */
[----:B------:R-:W-:-:S05]  /*1a8f0*/  IMAD.IADD R5, R5, 0x1, R16 ;  /* 0x0000000105057824 */ /* 0x000fca00078e0210 */
[----:B------:R-:W-:-:S13]  /*1a900*/  ISETP.GT.AND P6, PT, R5, R0, PT ;  /* 0x000000000500720c */ /* 0x000fda0003fc4270 */
[----:B------:R-:W-:Y:S05]  /*1a910*/  @P6 BRA `(.L_x_14379) ;  /* 0x00000000009c6947 */ /* 0x000fea0003800000 */
.L_x_14384:
        /* <DEDUP_REMOVED lines=14> */
.L_x_14382:
[----:B------:R-:W-:Y:S05]  /*1aa00*/  BSYNC B0 ;  /* 0x0000000000007941 */ /* 0x000fea0003800000 */
.L_x_14381:
[----:B------:R-:W-:-:S03]  /*1aa10*/  UMOV UR4, 0xffffffff ;  /* 0xffffffff00047882 */ /* 0x000fc60000000000 */
[----:B------:R-:W-:Y:S05]  /*1aa20*/  BRA.DIV UR4, `(.L_x_14383) ;  /* 0x0000003604147947 */ /* 0x000fea000b800000 */
        /* <DEDUP_REMOVED lines=16> */
.L_x_14505:
[----:B------:R-:W-:Y:S02]  /*1ab30*/  ULDC UR4, c[0x0][0xc38] ;  /* 0x00030e0000047ab9 */ /* 0x000fe40000000800 */
[----:B------:R-:W-:-:S04]  /*1ab40*/  IMAD.U32 R4, RZ, RZ, UR4 ;  /* 0x00000004ff047e24 */ /* 0x000fc8000f8e00ff */
[----:B-1----:R-:W-:-:S04]  /*1ab50*/  IMAD R16, R16, R4, RZ ;  /* 0x0000000410107224 */ /* 0x002fc800078e02ff */
[----:B------:R-:W-:-:S05]  /*1ab60*/  IMAD.IADD R5, R16, 0x1, R5 ;  /* 0x0000000110057824 */ /* 0x000fca00078e0205 */
[----:B------:R-:W-:-:S13]  /*1ab70*/  ISETP.GT.AND P6, PT, R5, R0, PT ;  /* 0x000000000500720c */ /* 0x000fda0003fc4270 */
[----:B------:R-:W-:Y:S05]  /*1ab80*/  @!P6 BRA `(.L_x_14384) ;  /* 0xfffffffc0064e947 */ /* 0x000fea000383ffff */
.L_x_14379:
        /* <DEDUP_REMOVED lines=8> */
.L_x_14509:
[----:B------:R-:W-:Y:S01]  /*1ac10*/  ISETP.NE.AND P0, PT, R5, RZ, PT ;  /* 0x000000ff0500720c */ /* 0x000fe20003f05270 */
[----:B------:R-:W-:-:S12]  /*1ac20*/  IMAD.MOV.U32 R5, RZ, RZ, RZ ;  /* 0x000000ffff057224 */ /* 0x000fd800078e00ff */
[----:B------:R-:W-:Y:S05]  /*1ac30*/  @!P0 BRA `(.L_x_14386) ;  /* 0x0000000000148947 */ /* 0x000fea0003800000 */
[----:B------:R-:W-:Y:S01]  /*1ac40*/  UMOV UR4, 0xffffffff ;  /* 0xffffffff00047882 */ /* 0x000fe20000000000 */
[----:B------:R-:W-:Y:S02]  /*1ac50*/  VIADD R12, R6, 0xffffffff ;  /* 0xffffffff060c7836 */ /* 0x000fe40000000000 */
[----:B------:R-:W-:Y:S05]  /*1ac60*/  BRA.DIV UR4, `(.L_x_14387) ;  /* 0x0000003604907947 */ /* 0x000fea000b800000 */
[----:B0-----:R0:W3:Y:S02]  /*1ac70*/  SHFL.IDX PT, R3, R3, R12, 0x1f ;  /* 0x00001f0c03037589 */ /* 0x0010e400000e0000 */
.L_x_14512:
[----:B---3--:R-:W-:-:S07]  /*1ac80*/  MOV R5, R3 ;  /* 0x0000000300057202 */ /* 0x008fce0000000f00 */
.L_x_14386:
        /* <DEDUP_REMOVED lines=66> */
.L_x_14380:
[----:B------:R-:W-:Y:S01]  /*1b0b0*/  UMOV UR4, URZ ;  /* 0x0000003f00047c82 */ /* 0x000fe20008000000 */
[----:B------:R-:W-:Y:S01]  /*1b0c0*/  UMOV UR5, URZ ;  /* 0x0000003f00057c82 */ /* 0x000fe20008000000 */
[----:B------:R-:W-:Y:S01]  /*1b0d0*/  ULDC UR6, c[0x0][0xc3c] ;  /* 0x00030f0000067ab9 */ /* 0x000fe20000000800 */
[----:B------:R-:W-:Y:S01]  /*1b0e0*/  IMAD.MOV.U32 R16, RZ, RZ, R0 ;  /* 0x000000ffff107224 */ /* 0x000fe200078e0000 */
[----:B------:R-:W-:Y:S01]  /*1b0f0*/  MOV R19, UR6 ;  /* 0x0000000600137c02 */ /* 0x000fe20008000f00 */
[----:B------:R-:W-:Y:S02]  /*1b100*/  IMAD.U32 R17, RZ, RZ, UR4 ;  /* 0x00000004ff117e24 */ /* 0x000fe4000f8e00ff */
[----:B------:R-:W-:-:S07]  /*1b110*/  IMAD.U32 R18, RZ, RZ, UR5 ;  /* 0x00000005ff127e24 */ /* 0x000fce000f8e00ff */
.L_x_14388:
[----:B------:R1:W2:Y:S01]  /*1b120*/  LDL R2, [R1+0x4] ;  /* 0x0000040001027983 */ /* 0x0002a20000100800 */
        /* <DEDUP_REMOVED lines=9> */
[----:B------:R1:W-:Y:S01]  /*1b1c0*/  @!P0 STL [R1+0x4], R2 ;  /* 0x0000040201008387 */ /* 0x0003e20000100800 */
[----:B------:R-:W-:Y:S06]  /*1b1d0*/  BAR.ARV 0x5, 0x180 ;  /* 0x0146000000007b1d */ /* 0x000fec0000002000 */
.L_x_14377:
[----:B------:R-:W-:Y:S02]  /*1b1e0*/  ULDC UR4, c[0x0][0xc3c] ;  /* 0x00030f0000047ab9 */ /* 0x000fe40000000800 */
[----:B---3--:R-:W-:-:S13]  /*1b1f0*/  ISETP.GE.AND P0, PT, R19, UR4, PT ;  /* 0x0000000413007c0c */ /* 0x008fda000bf06270 */
[----:B------:R-:W-:Y:S05]  /*1b200*/  @!P0 BRA `(.L_x_14389) ;  /* 0xffffff94008c8947 */ /* 0x000fea000383ffff */
[----:B------:R-:W-:Y:S05]  /*1b210*/  BSYNC B8 ;  /* 0x0000000000087941 */ /* 0x000fea0003800000 */
.L_x_14249:
[----:B--2---:R-:W2:Y:S01]  /*1b220*/  LDL.LU R0, [R1+0x40] ;  /* 0x0000400001007983 */ /* 0x004ea20000300800 */
[----:B------:R-:W-:Y:S01]  /*1b230*/  BSSY B0, `(.L_x_14390) ;  /* 0x000000b000007945 */ /* 0x000fe20003800000 */
[----:B------:R-:W3:Y:S01]  /*1b240*/  S2R R5, SR_CgaCtaId ;  /* 0x0000000000057919 */ /* 0x000ee20000008800 */
[----:B--2---:R-:W-:-:S05]  /*1b250*/  VIADD R0, R0, 0x1 ;  /* 0x0000000100007836 */ /* 0x004fca0000000000 */
[----:B01----:R-:W-:-:S04]  /*1b260*/  LEA.HI R2, R0, R0, RZ, 0x1 ;  /* 0x0000000000027211 */ /* 0x003fc800078f08ff */
[----:B------:R-:W-:-:S05]  /*1b270*/  LOP3.LUT R3, R2, 0xfffffffe, RZ, 0xc0, !PT ;  /* 0xfffffffe02037812 */ /* 0x000fca00078ec0ff */
[----:B------:R-:W-:Y:S01]  /*1b280*/  IMAD.IADD R3, R0, 0x1, -R3 ;  /* 0x0000000100037824 */ /* 0x000fe200078e0a03 */
[----:B------:R-:W-:-:S04]  /*1b290*/  MOV R0, 0x400 ;  /* 0x0000040000007802 */ /* 0x000fc80000000f00 */
[----:B---3--:R-:W-:Y:S02]  /*1b2a0*/  LEA R0, R5, R0, 0x18 ;  /* 0x0000000005007211 */ /* 0x008fe400078ec0ff */
[----:B------:R-:W-:-:S04]  /*1b2b0*/  SHF.L.U32 R3, R3, 0x1f, RZ ;  /* 0x0000001f03037819 */ /* 0x000fc800000006ff */
[----:B------:R-:W0:Y:S02]  /*1b2c0*/  SYNCS.PHASECHK.TRANS64.TRYWAIT P0, [R0+URZ+0x22820], R3 ;  /* 0x02282003000075a7 */ /* 0x000e24000800017f */
[----:B0-----:R-:W-:Y:S05]  /*1b2d0*/  @!P0 BRA `(.L_x_14391) ;  /* 0x00000030001c8947 */ /* 0x001fea0003800000 */
.L_x_14513:
[----:B------:R-:W-:Y:S05]  /*1b2e0*/  BSYNC B0 ;  /* 0x0000000000007941 */ /* 0x000fea0003800000 */
.L_x_14390:
[----:B------:R-:W-:-:S03]  /*1b2f0*/  UMOV UR4, 0xffffffff ;  /* 0xffffffff00047882 */ /* 0x000fc60000000000 */
[----:B------:R-:W-:Y:S05]  /*1b300*/  BRA.DIV UR4, `(.L_x_14392) ;  /* 0x0000003204247947 */ /* 0x000fea000b800000 */
[----:B------:R-:W1:Y:S02]  /*1b310*/  S2R R2, SR_TID.X ;  /* 0x0000000000027919 */ /* 0x000e640000002100 */
[----:B-1----:R-:W-:-:S04]  /*1b320*/  SHF.R.U32.HI R2, RZ, 0x5, R2 ;  /* 0x00000005ff027819 */ /* 0x002fc80000011602 */
[----:B------:R-:W-:-:S05]  /*1b330*/  LOP3.LUT R2, R2, 0x3, RZ, 0xc0, !PT ;  /* 0x0000000302027812 */ /* 0x000fca00078ec0ff */
[----:B------:R1:W2:Y:S02]  /*1b340*/  SHFL.IDX PT, R14, R2, RZ, 0x1f ;  /* 0x00001fff020e7589 */ /* 0x0002a400000e0000 */
.L_x_14516:
[----:B--2---:R-:W-:-:S13]  /*1b350*/  ISETP.NE.AND P0, PT, R14, RZ, PT ;  /* 0x000000ff0e00720c */ /* 0x004fda0003f05270 */
[----:B------:R-:W-:Y:S05]  /*1b360*/  @P0 BRA `(.L_x_14092) ;  /* 0x0000000000940947 */ /* 0x000fea0003800000 */
[----:B------:R-:W-:-:S03]  /*1b370*/  UMOV UR4, 0xffffffff ;  /* 0xffffffff00047882 */ /* 0x000fc60000000000 */
[----:B------:R-:W-:Y:S05]  /*1b380*/  BRA.DIV UR4, `(.L_x_14393) ;  /* 0x0000003204387947 */ /* 0x000fea000b800000 */
[----:B------:R-:W-:-:S13]  /*1b390*/  ELECT P6, URZ, PT ;  /* 0x00000000003f782f */ /* 0x000fda00038c0000 */
.L_x_14519:
[----:B------:R-:W-:Y:S05]  /*1b3a0*/  @!P6 BRA `(.L_x_14092) ;  /* 0x000000000084e947 */ /* 0x000fea0003800000 */
[----:B-1----:R-:W2:Y:S02]  /*1b3b0*/  LDL.LU R2, [R1+0x58] ;  /* 0x0000580001027983 */ /* 0x002ea40000300800 */
[----:B--2---:R-:W-:-:S04]  /*1b3c0*/  LOP3.LUT R2, R2, 0x2, RZ, 0xfc, !PT ;  /* 0x0000000202027812 */ /* 0x004fc800078efcff */
[----:B------:R-:W-:-:S13]  /*1b3d0*/  ISETP.NE.AND P2, PT, R2, 0x3, PT ;  /* 0x000000030200780c */ /* 0x000fda0003f45270 */
[----:B------:R-:W-:Y:S05]  /*1b3e0*/  @!P2 BRA `(.L_x_14394) ;  /* 0x000000000004a947 */ /* 0x000fea0003800000 */
[----:B------:R-:W-:Y:S01]  /*1b3f0*/  BPT.TRAP 0x1 ;  /* 0x000000040000795c */ /* 0x000fe20000300000 */
.L_x_14394:
        /* <DEDUP_REMOVED lines=14> */
.L_x_14520:
[----:B------:R-:W1:Y:S02]  /*1b4e0*/  SYNCS.PHASECHK.TRANS64.TRYWAIT P0, [R7+URZ], R2 ;  /* 0x00000002070075a7 */ /* 0x000e64000800017f */
[----:B-1----:R-:W-:Y:S05]  /*1b4f0*/  @!P0 BRA `(.L_x_14396) ;  /* 0x0000003000108947 */ /* 0x002fea0003800000 */
.L_x_14521:
[----:B------:R-:W-:Y:S05]  /*1b500*/  @!P2 BRA `(.L_x_14397) ;  /* 0x000000000004a947 */ /* 0x000fea0003800000 */
[----:B------:R-:W-:Y:S01]  /*1b510*/  BPT.TRAP 0x1 ;  /* 0x000000040000795c */ /* 0x000fe20000300000 */
.L_x_14397:
[----:B------:R-:W2:Y:S01]  /*1b520*/  LDL.LU R4, [R1+0xc] ;  /* 0x00000c0001047983 */ /* 0x000ea20000300800 */
[----:B------:R-:W-:-:S04]  /*1b530*/  VIADD R0, R0, 0x22860 ;  /* 0x0002286000007836 */ /* 0x000fc80000000000 */
[----:B--2---:R-:W-:-:S04]  /*1b540*/  IMAD R4, R4, 0x8, R0 ;  /* 0x0000000804047824 */ /* 0x004fc800078e0200 */
[----:B------:R-:W2:Y:S02]  /*1b550*/  SYNCS.PHASECHK.TRANS64.TRYWAIT P0, [R4+URZ], R5 ;  /* 0x00000005040075a7 */ /* 0x000ea4000800017f */
[----:B--2---:R-:W-:Y:S05]  /*1b560*/  @!P0 BRA `(.L_x_14398) ;  /* 0x0000003000088947 */ /* 0x004fea0003800000 */
.L_x_14522:
[----:B------:R-:W-:-:S07]  /*1b570*/  LEA R3, R3, R0, 0x3 ;  /* 0x0000000003037211 */ /* 0x000fce00078e18ff */
.L_x_14399:
[----:B---3--:R3:W4:Y:S02]  /*1b580*/  SYNCS.PHASECHK.TRANS64.TRYWAIT P0, [R3+URZ], R2 ;  /* 0x00000002030075a7 */ /* 0x008724000800017f */
[----:B----4-:R-:W-:Y:S05]  /*1b590*/  @!P0 NANOSLEEP.SYNCS 0x989680 ;  /* 0x009896800000895d */ /* 0x010fea0003900000 */
[----:B------:R-:W4:Y:S02]  /*1b5a0*/  @!P0 SYNCS.PHASECHK.TRANS64 P0, [R3+URZ], R2 ;  /* 0x00000002030085a7 */ /* 0x000f24000800007f */
[----:B----4-:R-:W-:Y:S05]  /*1b5b0*/  @!P0 BRA `(.L_x_14399) ;  /* 0xfffffffc00f08947 */ /* 0x010fea000383ffff */
.L_x_14092:
[----:B------:R-:W-:Y:S05]  /*1b5c0*/  BSYNC B9 ;  /* 0x0000000000097941 */ /* 0x000fea0003800000 */
.L_x_14089:
[----:B------:R-:W-:Y:S05]  /*1b5d0*/  EXIT ;  /* 0x000000000000794d */ /* 0x000fea0003800000 */
.L_x_14110:
[----:B0-----:R0:W1:Y:S02]  /*1b5e0*/  SYNCS.PHASECHK.TRANS64.TRYWAIT P6, [R96+URZ+0x22890], R107 ;  /* 0x0228906b600075a7 */ /* 0x00106400080c017f */
[----:B-1----:R-:W-:Y:S05]  /*1b5f0*/  @!P6 NANOSLEEP.SYNCS 0x989680 ;  /* 0x009896800000e95d */ /* 0x002fea0003900000 */
[----:B------:R-:W1:Y:S02]  /*1b600*/  @!P6 SYNCS.PHASECHK.TRANS64 P6, [R96+URZ+0x22890], R107 ;  /* 0x0228906b6000e5a7 */ /* 0x000e6400080c007f */
[----:B-1----:R-:W-:Y:S05]  /*1b610*/  @!P6 BRA `(.L_x_14110) ;  /* 0xfffffffc00f0e947 */ /* 0x002fea000383ffff */
[----:B------:R-:W-:Y:S05]  /*1b620*/  BRA `(.L_x_14400) ;  /* 0xfffffe7400887947 */ /* 0x000fea000383ffff */
.L_x_14128:
[----:B0-----:R0:W1:Y:S02]  /*1b630*/  SYNCS.PHASECHK.TRANS64.TRYWAIT P5, [R96+URZ+0x22890], R107 ;  /* 0x0228906b600075a7 */ /* 0x00106400080a017f */
[----:B-1----:R-:W-:Y:S05]  /*1b640*/  @!P5 NANOSLEEP.SYNCS 0x989680 ;  /* 0x009896800000d95d */ /* 0x002fea0003900000 */
[----:B------:R-:W1:Y:S02]  /*1b650*/  @!P5 SYNCS.PHASECHK.TRANS64 P5, [R96+URZ+0x22890], R107 ;  /* 0x0228906b6000d5a7 */ /* 0x000e6400080a007f */
[----:B-1----:R-:W-:Y:S05]  /*1b660*/  @!P5 BRA `(.L_x_14128) ;  /* 0xfffffffc00f0d947 */ /* 0x002fea000383ffff */
[----:B------:R-:W-:Y:S05]  /*1b670*/  BRA `(.L_x_14401) ;  /* 0xfffffe8400d07947 */ /* 0x000fea000383ffff */
.L_x_14137:
[----:B0-----:R0:W1:Y:S02]  /*1b680*/  SYNCS.PHASECHK.TRANS64.TRYWAIT P4, [R96+URZ+0x22890], R107 ;  /* 0x0228906b600075a7 */ /* 0x001064000808017f */
[----:B-1----:R-:W-:Y:S05]  /*1b690*/  @!P4 NANOSLEEP.SYNCS 0x989680 ;  /* 0x009896800000c95d */ /* 0x002fea0003900000 */
[----:B------:R-:W1:Y:S02]  /*1b6a0*/  @!P4 SYNCS.PHASECHK.TRANS64 P4, [R96+URZ+0x22890], R107 ;  /* 0x0228906b6000c5a7 */ /* 0x000e64000808007f */
[----:B-1----:R-:W-:Y:S05]  /*1b6b0*/  @!P4 BRA `(.L_x_14137) ;  /* 0xfffffffc00f0c947 */ /* 0x002fea000383ffff */
[----:B------:R-:W-:Y:S05]  /*1b6c0*/  BRA `(.L_x_14402) ;  /* 0xfffffe9400c47947 */ /* 0x000fea000383ffff */
.L_x_14143:
[----:B-1----:R1:W2:Y:S02]  /*1b6d0*/  SYNCS.PHASECHK.TRANS64.TRYWAIT P3, [R96+URZ+0x228b0], R107 ;  /* 0x0228b06b600075a7 */ /* 0x0022a4000806017f */
[----:B--2---:R-:W-:Y:S05]  /*1b6e0*/  @!P3 NANOSLEEP.SYNCS 0x989680 ;  /* 0x009896800000b95d */ /* 0x004fea0003900000 */
[----:B------:R-:W2:Y:S02]  /*1b6f0*/  @!P3 SYNCS.PHASECHK.TRANS64 P3, [R96+URZ+0x228b0], R107 ;  /* 0x0228b06b6000b5a7 */ /* 0x000ea4000806007f */
[----:B--2---:R-:W-:Y:S05]  /*1b700*/  @!P3 BRA `(.L_x_14143) ;  /* 0xfffffffc00f0b947 */ /* 0x004fea000383ffff */
[----:B------:R-:W-:Y:S05]  /*1b710*/  BRA `(.L_x_14403) ;  /* 0xfffffe9800547947 */ /* 0x000fea000383ffff */
.L_x_14151:
[----:B------:R-:W0:Y:S01]  /*1b720*/  S2R R11, SR_TID.X ;  /* 0x00000000000b7919 */ /* 0x000e220000002100 */
[----:B------:R-:W-:Y:S01]  /*1b730*/  BSSY B0, `(.L_x_14404) ;  /* 0x000000c000007945 */ /* 0x000fe20003800000 */
[----:B------:R-:W-:Y:S02]  /*1b740*/  IMAD.MOV.U32 R12, RZ, RZ, RZ ;  /* 0x000000ffff0c7224 */ /* 0x000fe400078e00ff */
[----:B------:R-:W-:Y:S02]  /*1b750*/  IMAD.MOV.U32 R15, RZ, RZ, -0x1 ;  /* 0xffffffffff0f7424 */ /* 0x000fe400078e00ff */
[----:B0-----:R-:W-:-:S05]  /*1b760*/  VIADD R11, R11, 0xffffff80 ;  /* 0xffffff800b0b7836 */ /* 0x001fca0000000000 */
[----:B------:R-:W-:-:S04]  /*1b770*/  SHF.R.S32.HI R10, RZ, 0x1f, R11 ;  /* 0x0000001fff0a7819 */ /* 0x000fc8000001140b */
[----:B------:R-:W-:Y:S01]  /*1b780*/  LEA.HI R10, R10, R11, RZ, 0x7 ;  /* 0x0000000b0a0a7211 */ /* 0x000fe200078f38ff */
[----:B------:R-:W-:-:S03]  /*1b790*/  IMAD.MOV.U32 R11, RZ, RZ, 0x1f ;  /* 0x0000001fff0b7424 */ /* 0x000fc600078e00ff */
[----:B------:R-:W-:-:S05]  /*1b7a0*/  SHF.R.S32.HI R10, RZ, 0x7, R10 ;  /* 0x00000007ff0a7819 */ /* 0x000fca000001140a */
[----:B------:R-:W-:-:S07]  /*1b7b0*/  IMAD.MOV.U32 R13, RZ, RZ, R10 ;  /* 0x000000ffff0d7224 */ /* 0x000fce00078e000a */
[----:B-----5:R-:W-:Y:S05]  /*1b7c0*/  WARPSYNC.COLLECTIVE R15, `(.L_x_14405) ;  /* 0x000000000f087348 */ /* 0x020fea0003c00000 */
[----:B------:R0:W1:Y:S02]  /*1b7d0*/  SHFL.IDX P6, R14, R13, R12, R11 ;  /* 0x0000000c0d0e7389 */ /* 0x00006400000c000b */
[----:B01---5:R-:W-:Y:S01]  /*1b7e0*/  ENDCOLLECTIVE ;  /* 0x000000000000791b */ /* 0x023fe20003800000 */
.L_x_14405:
[----:B------:R-:W-:Y:S05]  /*1b7f0*/  BSYNC B0 ;  /* 0x0000000000007941 */ /* 0x000fea0003800000 */
.L_x_14404:
[----:B------:R-:W-:Y:S05]  /*1b800*/  BRA `(.L_x_14406) ;  /* 0xfffffea400287947 */ /* 0x000fea000383ffff */
.L_x_14163:
[----:B------:R-:W-:Y:S01]  /*1b810*/  BSSY B1, `(.L_x_14407) ;  /* 0x0000008000017945 */ /* 0x000fe20003800000 */
[----:B------:R-:W-:Y:S01]  /*1b820*/  IMAD.MOV.U32 R13, RZ, RZ, R6 ;  /* 0x000000ffff0d7224 */ /* 0x000fe200078e0006 */
[----:B------:R-:W-:Y:S01]  /*1b830*/  MOV R15, 0xffffffff ;  /* 0xffffffff000f7802 */ /* 0x000fe20000000f00 */
[----:B------:R-:W-:Y:S02]  /*1b840*/  IMAD.MOV.U32 R12, RZ, RZ, RZ ;  /* 0x000000ffff0c7224 */ /* 0x000fe400078e00ff */
[----:B------:R-:W-:-:S07]  /*1b850*/  IMAD.MOV.U32 R11, RZ, RZ, 0x1c1f ;  /* 0x00001c1fff0b7424 */ /* 0x000fce00078e00ff */
[----:B------:R-:W-:Y:S05]  /*1b860*/  WARPSYNC.COLLECTIVE R15, `(.L_x_14408) ;  /* 0x000000000f087348 */ /* 0x000fea0003c00000 */
[----:B------:R0:W1:Y:S02]  /*1b870*/  SHFL.IDX P6, R14, R13, R12, R11 ;  /* 0x0000000c0d0e7389 */ /* 0x00006400000c000b */
[----:B01----:R-:W-:Y:S01]  /*1b880*/  ENDCOLLECTIVE ;  /* 0x000000000000791b */ /* 0x003fe20003800000 */
.L_x_14408:
[----:B------:R-:W-:Y:S05]  /*1b890*/  BSYNC B1 ;  /* 0x0000000000017941 */ /* 0x000fea0003800000 */
.L_x_14407:
        /* <DEDUP_REMOVED lines=8> */
.L_x_14409:
[----:B------:R-:W-:Y:S02]  /*1b920*/  IMAD.MOV.U32 R13, RZ, RZ, R8 ;  /* 0x000000ffff0d7224 */ /* 0x000fe400078e0008 */
[----:B------:R-:W-:-:S07]  /*1b930*/  IMAD.MOV.U32 R0, RZ, RZ, R14 ;  /* 0x000000ffff007224 */ /* 0x000fce00078e000e */
[----:B------:R-:W-:Y:S05]  /*1b940*/  WARPSYNC.COLLECTIVE R15, `(.L_x_14410) ;  /* 0x000000000f087348 */ /* 0x000fea0003c00000 */
[----:B------:R0:W1:Y:S02]  /*1b950*/  SHFL.IDX P6, R14, R13, R12, R11 ;  /* 0x0000000c0d0e7389 */ /* 0x00006400000c000b */
[----:B01----:R-:W-:Y:S01]  /*1b960*/  ENDCOLLECTIVE ;  /* 0x000000000000791b */ /* 0x003fe20003800000 */
.L_x_14410:
[----:B------:R-:W-:Y:S01]  /*1b970*/  MOV R13, R7 ;  /* 0x00000007000d7202 */ /* 0x000fe20000000f00 */
[----:B------:R-:W-:-:S07]  /*1b980*/  IMAD.MOV.U32 R5, RZ, RZ, R14 ;  /* 0x000000ffff057224 */ /* 0x000fce00078e000e */
[----:B------:R-:W-:Y:S05]  /*1b990*/  WARPSYNC.COLLECTIVE R15, `(.L_x_14411) ;  /* 0x000000000f087348 */ /* 0x000fea0003c00000 */
[----:B------:R0:W1:Y:S02]  /*1b9a0*/  SHFL.IDX P6, R14, R13, R12, R11 ;  /* 0x0000000c0d0e7389 */ /* 0x00006400000c000b */
[----:B01----:R-:W-:Y:S01]  /*1b9b0*/  ENDCOLLECTIVE ;  /* 0x000000000000791b */ /* 0x003fe20003800000 */
.L_x_14411:
[----:B------:R-:W-:Y:S05]  /*1b9c0*/  BRA `(.L_x_14412) ;  /* 0xfffffea800847947 */ /* 0x000fea000383ffff */
.L_x_14166:
        /* <DEDUP_REMOVED lines=8> */
.L_x_14414:
[----:B------:R-:W-:Y:S05]  /*1ba50*/  BSYNC B1 ;  /* 0x0000000000017941 */ /* 0x000fea0003800000 */
.L_x_14413:
        /* <DEDUP_REMOVED lines=8> */
.L_x_14415:
[----:B------:R-:W-:Y:S02]  /*1bae0*/  IMAD.MOV.U32 R13, RZ, RZ, R8 ;  /* 0x000000ffff0d7224 */ /* 0x000fe400078e0008 */
[----:B------:R-:W-:-:S07]  /*1baf0*/  IMAD.MOV.U32 R0, RZ, RZ, R14 ;  /* 0x000000ffff007224 */ /* 0x000fce00078e000e */
[----:B------:R-:W-:Y:S05]  /*1bb00*/  WARPSYNC.COLLECTIVE R15, `(.L_x_14416) ;  /* 0x000000000f087348 */ /* 0x000fea0003c00000 */
[----:B------:R0:W1:Y:S02]  /*1bb10*/  SHFL.IDX P6, R14, R13, R12, R11 ;  /* 0x0000000c0d0e7389 */ /* 0x00006400000c000b */
[----:B01----:R-:W-:Y:S01]  /*1bb20*/  ENDCOLLECTIVE ;  /* 0x000000000000791b */ /* 0x003fe20003800000 */
.L_x_14416:
[----:B------:R-:W-:Y:S02]  /*1bb30*/  IMAD.MOV.U32 R13, RZ, RZ, R7 ;  /* 0x000000ffff0d7224 */ /* 0x000fe400078e0007 */
[----:B------:R-:W-:-:S07]  /*1bb40*/  IMAD.MOV.U32 R5, RZ, RZ, R14 ;  /* 0x000000ffff057224 */ /* 0x000fce00078e000e */
[----:B------:R-:W-:Y:S05]  /*1bb50*/  WARPSYNC.COLLECTIVE R15, `(.L_x_14417) ;  /* 0x000000000f087348 */ /* 0x000fea0003c00000 */
[----:B------:R0:W1:Y:S02]  /*1bb60*/  SHFL.IDX P6, R14, R13, R12, R11 ;  /* 0x0000000c0d0e7389 */ /* 0x00006400000c000b */
[----:B01----:R-:W-:Y:S01]  /*1bb70*/  ENDCOLLECTIVE ;  /* 0x000000000000791b */ /* 0x003fe20003800000 */
.L_x_14417:
[----:B------:R-:W-:Y:S05]  /*1bb80*/  BRA `(.L_x_14418) ;  /* 0xfffffea800e47947 */ /* 0x000fea000383ffff */
.L_x_14170:
[----:B0-----:R0:W1:Y:S02]  /*1bb90*/  SYNCS.PHASECHK.TRANS64.TRYWAIT P0, [R18+URZ+0x22800], R35 ;  /* 0x02280023120075a7 */ /* 0x001064000800017f */
[----:B-1----:R-:W-:Y:S05]  /*1bba0*/  @!P0 NANOSLEEP.SYNCS 0x989680 ;  /* 0x009896800000895d */ /* 0x002fea0003900000 */
[----:B------:R-:W1:Y:S02]  /*1bbb0*/  @!P0 SYNCS.PHASECHK.TRANS64 P0, [R18+URZ+0x22800], R35 ;  /* 0x02280023120085a7 */ /* 0x000e64000800007f */
[----:B-1----:R-:W-:Y:S05]  /*1bbc0*/  @!P0 BRA `(.L_x_14170) ;  /* 0xfffffffc00f08947 */ /* 0x002fea000383ffff */
[----:B------:R-:W-:Y:S05]  /*1bbd0*/  BRA `(.L_x_14419) ;  /* 0xfffffeac00cc7947 */ /* 0x000fea000383ffff */
.L_x_14178:
        /* <DEDUP_REMOVED lines=9> */
.L_x_14421:
[----:B------:R-:W-:Y:S05]  /*1bc70*/  BSYNC B1 ;  /* 0x0000000000017941 */ /* 0x000fea0003800000 */
.L_x_14420:
[----:B------:R-:W-:Y:S01]  /*1bc80*/  IMAD.MOV.U32 R13, RZ, RZ, R10 ;  /* 0x000000ffff0d7224 */ /* 0x000fe200078e000a */
[----:B------:R-:W-:Y:S01]  /*1bc90*/  MOV R0, R14 ;  /* 0x0000000e00007202 */ /* 0x000fe20000000f00 */
[----:B------:R-:W-:Y:S01]  /*1bca0*/  IMAD.MOV.U32 R12, RZ, RZ, RZ ;  /* 0x000000ffff0c7224 */ /* 0x000fe200078e00ff */
[----:B------:R-:W-:Y:S01]  /*1bcb0*/  ISETP.GE.AND P0, PT, R16, R35, PT ;  /* 0x000000231000720c */ /* 0x000fe20003f06270 */
[----:B------:R-:W-:Y:S02]  /*1bcc0*/  IMAD.MOV.U32 R11, RZ, RZ, 0x1c1f ;  /* 0x00001c1fff0b7424 */ /* 0x000fe400078e00ff */
[----:B------:R-:W-:Y:S02]  /*1bcd0*/  IMAD.MOV.U32 R15, RZ, RZ, -0x1 ;  /* 0xffffffffff0f7424 */ /* 0x000fe400078e00ff */
[----:B------:R-:W-:-:S08]  /*1bce0*/  IMAD R33, R207, R8, RZ ;  /* 0x00000008cf217224 */ /* 0x000fd000078e02ff */
[----:B------:R-:W-:Y:S05]  /*1bcf0*/  WARPSYNC.COLLECTIVE R15, `(.L_x_14422) ;  /* 0x000000000f087348 */ /* 0x000fea0003c00000 */
[----:B------:R0:W1:Y:S02]  /*1bd00*/  SHFL.IDX P6, R14, R13, R12, R11 ;  /* 0x0000000c0d0e7389 */ /* 0x00006400000c000b */
[----:B01----:R-:W-:Y:S01]  /*1bd10*/  ENDCOLLECTIVE ;  /* 0x000000000000791b */ /* 0x003fe20003800000 */
.L_x_14422:
[----:B------:R-:W-:Y:S01]  /*1bd20*/  ISETP.GE.OR P1, PT, R34, R33, P0 ;  /* 0x000000212200720c */ /* 0x000fe20000726670 */
[----:B------:R-:W-:-:S12]  /*1bd30*/  IMAD.MOV.U32 R13, RZ, RZ, R29 ;  /* 0x000000ffff0d7224 */ /* 0x000fd800078e001d */
[C---:B------:R-:W-:Y:S02]  /*1bd40*/  @!P1 SHF.L.U32 R9, R16.reuse, 0x1, RZ ;  /* 0x0000000110099819 */ /* 0x040fe400000006ff */
[----:B------:R-:W-:Y:S01]  /*1bd50*/  @!P1 SHF.L.U64.HI R21, R16, 0x1, R17 ;  /* 0x0000000110159819 */ /* 0x000fe20000010211 */
[----:B------:R-:W-:-:S07]  /*1bd60*/  IMAD.MOV.U32 R3, RZ, RZ, R14 ;  /* 0x000000ffff037224 */ /* 0x000fce00078e000e */
[----:B------:R-:W-:Y:S05]  /*1bd70*/  WARPSYNC.COLLECTIVE R15, `(.L_x_14423) ;  /* 0x000000000f087348 */ /* 0x000fea0003c00000 */
[----:B------:R0:W1:Y:S02]  /*1bd80*/  SHFL.IDX P6, R14, R13, R12, R11 ;  /* 0x0000000c0d0e7389 */ /* 0x00006400000c000b */
[----:B01----:R-:W-:Y:S01]  /*1bd90*/  ENDCOLLECTIVE ;  /* 0x000000000000791b */ /* 0x003fe20003800000 */
.L_x_14423:
        /* <DEDUP_REMOVED lines=8> */
.L_x_14424:
        /* <DEDUP_REMOVED lines=10> */
.L_x_14425:
[----:B------:R-:W-:Y:S01]  /*1bec0*/  CS2R R40, SRZ ;  /* 0x0000000000287805 */ /* 0x000fe2000001ff00 */
[----:B------:R-:W-:Y:S01]  /*1bed0*/  IMAD.MOV.U32 R13, RZ, RZ, R10 ;  /* 0x000000ffff0d7224 */ /* 0x000fe200078e000a */
[----:B------:R-:W-:Y:S01]  /*1bee0*/  CS2R R38, SRZ ;  /* 0x0000000000267805 */ /* 0x000fe2000001ff00 */
[----:B------:R-:W-:-:S04]  /*1bef0*/  @!P1 IMAD.MOV.U32 R40, RZ, RZ, R4 ;  /* 0x000000ffff289224 */ /* 0x000fc800078e0004 */
[----:B------:R-:W-:-:S05]  /*1bf00*/  IMAD.MOV.U32 R0, RZ, RZ, R40 ;  /* 0x000000ffff007224 */ /* 0x000fca00078e0028 */
[----:B------:R-:W-:Y:S01]  /*1bf10*/  PRMT R48, R48, 0x5410, R0 ;  /* 0x0000541030307816 */ /* 0x000fe20000000000 */
[----:B------:R-:W-:-:S07]  /*1bf20*/  IMAD.MOV.U32 R0, RZ, RZ, R14 ;  /* 0x000000ffff007224 */ /* 0x000fce00078e000e */
[----:B------:R-:W-:Y:S05]  /*1bf30*/  WARPSYNC.COLLECTIVE R15, `(.L_x_14426) ;  /* 0x000000000f087348 */ /* 0x000fea0003c00000 */
[----:B------:R0:W1:Y:S02]  /*1bf40*/  SHFL.IDX P6, R14, R13, R12, R11 ;  /* 0x0000000c0d0e7389 */ /* 0x00006400000c000b */
[----:B01----:R-:W-:Y:S01]  /*1bf50*/  ENDCOLLECTIVE ;  /* 0x000000000000791b */ /* 0x003fe20003800000 */
.L_x_14426:
[----:B------:R-:W-:-:S04]  /*1bf60*/  @!P1 IMAD.MOV.U32 R41, RZ, RZ, R5 ;  /* 0x000000ffff299224 */ /* 0x000fc800078e0005 */
[----:B------:R-:W-:-:S05]  /*1bf70*/  IMAD.MOV.U32 R3, RZ, RZ, R41 ;  /* 0x000000ffff037224 */ /* 0x000fca00078e0029 */
[----:B------:R-:W-:Y:S01]  /*1bf80*/  PRMT R37, R37, 0x5410, R3 ;  /* 0x0000541025257816 */ /* 0x000fe20000000003 */
[----:B------:R-:W-:Y:S02]  /*1bf90*/  IMAD.MOV.U32 R13, RZ, RZ, R29 ;  /* 0x000000ffff0d7224 */ /* 0x000fe400078e001d */
[----:B------:R-:W-:-:S07]  /*1bfa0*/  IMAD.MOV.U32 R3, RZ, RZ, R14 ;  /* 0x000000ffff037224 */ /* 0x000fce00078e000e */
[----:B------:R-:W-:Y:S05]  /*1bfb0*/  WARPSYNC.COLLECTIVE R15, `(.L_x_14427) ;  /* 0x000000000f087348 */ /* 0x000fea0003c00000 */
[----:B------:R0:W1:Y:S02]  /*1bfc0*/  SHFL.IDX P6, R14, R13, R12, R11 ;  /* 0x0000000c0d0e7389 */ /* 0x00006400000c000b */
[----:B01----:R-:W-:Y:S01]  /*1bfd0*/  ENDCOLLECTIVE ;  /* 0x000000000000791b */ /* 0x003fe20003800000 */
.L_x_14427:
[----:B------:R-:W-:Y:S01]  /*1bfe0*/  @!P1 MOV R39, R7 ;  /* 0x0000000700279202 */ /* 0x000fe20000000f00 */
[----:B------:R-:W-:Y:S01]  /*1bff0*/  @!P1 IMAD.MOV.U32 R38, RZ, RZ, R6 ;  /* 0x000000ffff269224 */ /* 0x000fe200078e0006 */
[----:B------:R-:W-:Y:S02]  /*1c000*/  CS2R R6, SRZ ;  /* 0x0000000000067805 */ /* 0x000fe4000001ff00 */
[----:B------:R-:W-:Y:S01]  /*1c010*/  CS2R R4, SRZ ;  /* 0x0000000000047805 */ /* 0x000fe2000001ff00 */
[----:B------:R-:W-:Y:S02]  /*1c020*/  IMAD.MOV.U32 R10, RZ, RZ, R38 ;  /* 0x000000ffff0a7224 */ /* 0x000fe400078e0026 */
[----:B------:R-:W-:Y:S02]  /*1c030*/  IMAD.MOV.U32 R21, RZ, RZ, R39 ;  /* 0x000000ffff157224 */ /* 0x000fe400078e0027 */
[----:B------:R-:W-:Y:S01]  /*1c040*/  @!P1 IMAD.MOV.U32 R6, RZ, RZ, R24 ;  /* 0x000000ffff069224 */ /* 0x000fe200078e0018 */
[----:B------:R-:W-:Y:S01]  /*1c050*/  MOV R13, R28 ;  /* 0x0000001c000d7202 */ /* 0x000fe20000000f00 */
[----:B------:R-:W-:-:S02]  /*1c060*/  @!P1 IMAD.MOV.U32 R7, RZ, RZ, R25 ;  /* 0x000000ffff079224 */ /* 0x000fc400078e0019 */
        /* <DEDUP_REMOVED lines=8> */
.L_x_14428:
[----:B------:R-:W-:Y:S02]  /*1c0f0*/  PRMT R48, R10, 0x7610, R48 ;  /* 0x000076100a307816 */ /* 0x000fe40000000030 */
[----:B------:R-:W-:Y:S01]  /*1c100*/  CS2R R24, SRZ ;  /* 0x0000000000187805 */ /* 0x000fe2000001ff00 */
[----:B------:R-:W-:Y:S01]  /*1c110*/  IMAD.MOV.U32 R11, RZ, RZ, R7 ;  /* 0x000000ffff0b7224 */ /* 0x000fe200078e0007 */
[----:B------:R-:W-:Y:S01]  /*1c120*/  MOV R12, R4 ;  /* 0x00000004000c7202 */ /* 0x000fe20000000f00 */
[----:B------:R-:W-:-:S03]  /*1c130*/  IMAD.MOV.U32 R13, RZ, RZ, R5 ;  /* 0x000000ffff0d7224 */ /* 0x000fc600078e0005 */
[----:B------:R-:W-:Y:S02]  /*1c140*/  PRMT R37, R11, 0x7610, R37 ;  /* 0x000076100b257816 */ /* 0x000fe40000000025 */
[----:B------:R-:W-:Y:S02]  /*1c150*/  PRMT R52, R12, 0x7610, R52 ;  /* 0x000076100c347816 */ /* 0x000fe40000000034 */
[----:B------:R-:W-:Y:S01]  /*1c160*/  PRMT R42, R13, 0x7610, R42 ;  /* 0x000076100d2a7816 */ /* 0x000fe2000000002a */
[----:B------:R-:W-:Y:S06]  /*1c170*/  BRA `(.L_x_14429) ;  /* 0xfffffeb8009c7947 */ /* 0x000fec000383ffff */
.L_x_14182:
[----:B-1----:R1:W2:Y:S02]  /*1c180*/  SYNCS.PHASECHK.TRANS64.TRYWAIT P1, [R18+URZ+0x22800], R11 ;  /* 0x0228000b120075a7 */ /* 0x0022a4000802017f */
[----:B--2---:R-:W-:Y:S05]  /*1c190*/  @!P1 NANOSLEEP.SYNCS 0x989680 ;  /* 0x009896800000995d */ /* 0x004fea0003900000 */
[----:B------:R-:W2:Y:S02]  /*1c1a0*/  @!P1 SYNCS.PHASECHK.TRANS64 P1, [R18+URZ+0x22800], R11 ;  /* 0x0228000b120095a7 */ /* 0x000ea4000802007f */
[----:B--2---:R-:W-:Y:S05]  /*1c1b0*/  @!P1 BRA `(.L_x_14182) ;  /* 0xfffffffc00f09947 */ /* 0x004fea000383ffff */
[----:B------:R-:W-:Y:S05]  /*1c1c0*/  BRA `(.L_x_14430) ;  /* 0xfffffebc00307947 */ /* 0x000fea000383ffff */
.L_x_14188:
[----:B0-----:R0:W3:Y:S02]  /*1c1d0*/  SYNCS.PHASECHK.TRANS64.TRYWAIT P2, [R20+URZ+0x22830], R73 ;  /* 0x02283049140075a7 */ /* 0x0010e4000804017f */
[----:B---3--:R-:W-:Y:S05]  /*1c1e0*/  @!P2 NANOSLEEP.SYNCS 0x989680 ;  /* 0x009896800000a95d */ /* 0x008fea0003900000 */
[----:B------:R-:W3:Y:S02]  /*1c1f0*/  @!P2 SYNCS.PHASECHK.TRANS64 P2, [R20+URZ+0x22830], R73 ;  /* 0x022830491400a5a7 */ /* 0x000ee4000804007f */
[----:B---3--:R-:W-:Y:S05]  /*1c200*/  @!P2 BRA `(.L_x_14188) ;  /* 0xfffffffc00f0a947 */ /* 0x008fea000383ffff */
[----:B------:R-:W-:Y:S05]  /*1c210*/  BRA `(.L_x_14187) ;  /* 0xfffffec800987947 */ /* 0x000fea000383ffff */
.L_x_14193:
[----:B-1----:R1:W2:Y:S02]  /*1c220*/  SYNCS.PHASECHK.TRANS64.TRYWAIT P2, [R20+URZ+0x22850], R73 ;  /* 0x02285049140075a7 */ /* 0x0022a4000804017f */
[----:B--2---:R-:W-:Y:S05]  /*1c230*/  @!P2 NANOSLEEP.SYNCS 0x989680 ;  /* 0x009896800000a95d */ /* 0x004fea0003900000 */
[----:B------:R-:W2:Y:S02]  /*1c240*/  @!P2 SYNCS.PHASECHK.TRANS64 P2, [R20+URZ+0x22850], R73 ;  /* 0x022850491400a5a7 */ /* 0x000ea4000804007f */
[----:B--2---:R-:W-:Y:S05]  /*1c250*/  @!P2 BRA `(.L_x_14193) ;  /* 0xfffffffc00f0a947 */ /* 0x004fea000383ffff */
[----:B------:R-:W-:Y:S05]  /*1c260*/  BRA `(.L_x_14192) ;  /* 0xfffffee800607947 */ /* 0x000fea000383ffff */
.L_x_14198:
[----:B-1----:R1:W2:Y:S02]  /*1c270*/  SYNCS.PHASECHK.TRANS64.TRYWAIT P2, [R211+URZ+0x22830], R212 ;  /* 0x022830d4d30075a7 */ /* 0x0022a4000804017f */
[----:B--2---:R-:W-:Y:S05]  /*1c280*/  @!P2 NANOSLEEP.SYNCS 0x989680 ;  /* 0x009896800000a95d */ /* 0x004fea0003900000 */
[----:B------:R-:W2:Y:S02]  /*1c290*/  @!P2 SYNCS.PHASECHK.TRANS64 P2, [R211+URZ+0x22830], R212 ;  /* 0x022830d4d300a5a7 */ /* 0x000ea4000804007f */
[----:B--2---:R-:W-:Y:S05]  /*1c2a0*/  @!P2 BRA `(.L_x_14198) ;  /* 0xfffffffc00f0a947 */ /* 0x004fea000383ffff */
[----:B------:R-:W-:Y:S05]  /*1c2b0*/  BRA `(.L_x_14197) ;  /* 0xfffffeec00d87947 */ /* 0x000fea000383ffff */
.L_x_14203:
[----:B--2---:R2:W3:Y:S02]  /*1c2c0*/  SYNCS.PHASECHK.TRANS64.TRYWAIT P2, [R211+URZ+0x22850], R212 ;  /* 0x022850d4d30075a7 */ /* 0x0044e4000804017f */
[----:B---3--:R-:W-:Y:S05]  /*1c2d0*/  @!P2 NANOSLEEP.SYNCS 0x989680 ;  /* 0x009896800000a95d */ /* 0x008fea0003900000 */
[----:B------:R-:W3:Y:S02]  /*1c2e0*/  @!P2 SYNCS.PHASECHK.TRANS64 P2, [R211+URZ+0x22850], R212 ;  /* 0x022850d4d300a5a7 */ /* 0x000ee4000804007f */
[----:B---3--:R-:W-:Y:S05]  /*1c2f0*/  @!P2 BRA `(.L_x_14203) ;  /* 0xfffffffc00f0a947 */ /* 0x008fea000383ffff */
[----:B------:R-:W-:Y:S05]  /*1c300*/  BRA `(.L_x_14202) ;  /* 0xffffff1400a87947 */ /* 0x000fea000383ffff */
.L_x_14209:
[----:B-1----:R1:W2:Y:S02]  /*1c310*/  SYNCS.PHASECHK.TRANS64.TRYWAIT P2, [R20+URZ+0x22830], R207 ;  /* 0x022830cf140075a7 */ /* 0x0022a4000804017f */
[----:B--2---:R-:W-:Y:S05]  /*1c320*/  @!P2 NANOSLEEP.SYNCS 0x989680 ;  /* 0x009896800000a95d */ /* 0x004fea0003900000 */
[----:B------:R-:W2:Y:S02]  /*1c330*/  @!P2 SYNCS.PHASECHK.TRANS64 P2, [R20+URZ+0x22830], R207 ;  /* 0x022830cf1400a5a7 */ /* 0x000ea4000804007f */
[----:B--2---:R-:W-:Y:S05]  /*1c340*/  @!P2 BRA `(.L_x_14209) ;  /* 0xfffffffc00f0a947 */ /* 0x004fea000383ffff */
[----:B------:R-:W-:Y:S05]  /*1c350*/  BRA `(.L_x_14208) ;  /* 0xffffff1800dc7947 */ /* 0x000fea000383ffff */
.L_x_14214:
[----:B-1----:R1:W2:Y:S02]  /*1c360*/  SYNCS.PHASECHK.TRANS64.TRYWAIT P2, [R20+URZ+0x22850], R207 ;  /* 0x022850cf140075a7 */ /* 0x0022a4000804017f */
[----:B--2---:R-:W-:Y:S05]  /*1c370*/  @!P2 NANOSLEEP.SYNCS 0x989680 ;  /* 0x009896800000a95d */ /* 0x004fea0003900000 */
[----:B------:R-:W2:Y:S02]  /*1c380*/  @!P2 SYNCS.PHASECHK.TRANS64 P2, [R20+URZ+0x22850], R207 ;  /* 0x022850cf1400a5a7 */ /* 0x000ea4000804007f */
[----:B--2---:R-:W-:Y:S05]  /*1c390*/  @!P2 BRA `(.L_x_14214) ;  /* 0xfffffffc00f0a947 */ /* 0x004fea000383ffff */
[----:B------:R-:W-:Y:S05]  /*1c3a0*/  BRA `(.L_x_14213) ;  /* 0xffffff3800b87947 */ /* 0x000fea000383ffff */
.L_x_14229:
[----:B------:R-:W-:Y:S02]  /*1c3b0*/  IMAD.MOV.U32 R13, RZ, RZ, R4 ;  /* 0x000000ffff0d7224 */ /* 0x000fe400078e0004 */
[----:B------:R-:W-:Y:S02]  /*1c3c0*/  IMAD.MOV.U32 R12, RZ, RZ, RZ ;  /* 0x000000ffff0c7224 */ /* 0x000fe400078e00ff */
[----:B------:R-:W-:Y:S02]  /*1c3d0*/  IMAD.MOV.U32 R11, RZ, RZ, 0x181f ;  /* 0x0000181fff0b7424 */ /* 0x000fe400078e00ff */
[----:B------:R-:W-:-:S07]  /*1c3e0*/  IMAD.MOV.U32 R15, RZ, RZ, -0x1 ;  /* 0xffffffffff0f7424 */ /* 0x000fce00078e00ff */
[----:B-12---:R-:W-:Y:S05]  /*1c3f0*/  WARPSYNC.COLLECTIVE R15, `(.L_x_14431) ;  /* 0x000000000f087348 */ /* 0x006fea0003c00000 */
[----:B------:R0:W3:Y:S02]  /*1c400*/  SHFL.IDX P6, R14, R13, R12, R11 ;  /* 0x0000000c0d0e7389 */ /* 0x0000e400000c000b */
[----:B0123--:R-:W-:Y:S01]  /*1c410*/  ENDCOLLECTIVE ;  /* 0x000000000000791b */ /* 0x00ffe20003800000 */
.L_x_14431:
[----:B------:R-:W-:Y:S02]  /*1c420*/  IMAD.MOV.U32 R13, RZ, RZ, R3 ;  /* 0x000000ffff0d7224 */ /* 0x000fe400078e0003 */
[----:B------:R-:W-:-:S07]  /*1c430*/  IMAD.MOV.U32 R0, RZ, RZ, R14 ;  /* 0x000000ffff007224 */ /* 0x000fce00078e000e */
[----:B------:R-:W-:Y:S05]  /*1c440*/  WARPSYNC.COLLECTIVE R15, `(.L_x_14432) ;  /* 0x000000000f087348 */ /* 0x000fea0003c00000 */
[----:B------:R0:W1:Y:S02]  /*1c450*/  SHFL.IDX P6, R14, R13, R12, R11 ;  /* 0x0000000c0d0e7389 */ /* 0x00006400000c000b */
[----:B01----:R-:W-:Y:S01]  /*1c460*/  ENDCOLLECTIVE ;  /* 0x000000000000791b */ /* 0x003fe20003800000 */
.L_x_14432:
[----:B------:R-:W-:Y:S05]  /*1c470*/  BRA `(.L_x_14433) ;  /* 0xffffff6c00c87947 */ /* 0x000fea000383ffff */
.L_x_14232:
        /* <DEDUP_REMOVED lines=8> */
.L_x_14435:
[----:B------:R-:W-:Y:S05]  /*1c500*/  BSYNC B1 ;  /* 0x0000000000017941 */ /* 0x000fea0003800000 */
.L_x_14434:
        /* <DEDUP_REMOVED lines=8> */
.L_x_14436:
[----:B------:R-:W-:Y:S05]  /*1c590*/  BRA `(.L_x_14437) ;  /* 0xffffff6c00fc7947 */ /* 0x000fea000383ffff */
.L_x_14235:
[----:B------:R-:W-:Y:S01]  /*1c5a0*/  BSSY B1, `(.L_x_14438) ;  /* 0x0000008000017945 */ /* 0x000fe20003800000 */
[----:B0-----:R-:W-:Y:S01]  /*1c5b0*/  MOV R13, R4 ;  /* 0x00000004000d7202 */ /* 0x001fe20000000f00 */
[----:B------:R-:W-:Y:S02]  /*1c5c0*/  IMAD.MOV.U32 R12, RZ, RZ, 0x2 ;  /* 0x00000002ff0c7424 */ /* 0x000fe400078e00ff */
[----:B------:R-:W-:Y:S02]  /*1c5d0*/  IMAD.MOV.U32 R11, RZ, RZ, 0x181f ;  /* 0x0000181fff0b7424 */ /* 0x000fe400078e00ff */
[----:B------:R-:W-:-:S07]  /*1c5e0*/  IMAD.MOV.U32 R15, RZ, RZ, -0x1 ;  /* 0xffffffffff0f7424 */ /* 0x000fce00078e00ff */
[----:B-1234-:R-:W-:Y:S05]  /*1c5f0*/  WARPSYNC.COLLECTIVE R15, `(.L_x_14439) ;  /* 0x000000000f087348 */ /* 0x01efea0003c00000 */
[----:B----4-:R0:W4:Y:S02]  /*1c600*/  SHFL.IDX P6, R14, R13, R12, R11 ;  /* 0x0000000c0d0e7389 */ /* 0x01012400000c000b */
[----:B01234-:R-:W-:Y:S01]  /*1c610*/  ENDCOLLECTIVE ;  /* 0x000000000000791b */ /* 0x01ffe20003800000 */
.L_x_14439:
[----:B------:R-:W-:Y:S05]  /*1c620*/  BSYNC B1 ;  /* 0x0000000000017941 */ /* 0x000fea0003800000 */
.L_x_14438:
        /* <DEDUP_REMOVED lines=8> */
.L_x_14440:
[----:B------:R-:W-:Y:S05]  /*1c6b0*/  BRA `(.L_x_14441) ;  /* 0xffffff70002c7947 */ /* 0x000fea000383ffff */
.L_x_14238:
        /* <DEDUP_REMOVED lines=8> */
.L_x_14443:
[----:B------:R-:W-:Y:S05]  /*1c740*/  BSYNC B1 ;  /* 0x0000000000017941 */ /* 0x000fea0003800000 */
.L_x_14442:
        /* <DEDUP_REMOVED lines=8> */
.L_x_14444:
[----:B------:R-:W-:Y:S05]  /*1c7d0*/  BRA `(.L_x_14445) ;  /* 0xffffff70005c7947 */ /* 0x000fea000383ffff */
.L_x_14255:
        /* <DEDUP_REMOVED lines=11> */
.L_x_14447:
[----:B------:R-:W-:Y:S05]  /*1c890*/  BSYNC B1 ;  /* 0x0000000000017941 */ /* 0x000fea0003800000 */
.L_x_14446:
[----:B------:R-:W-:Y:S05]  /*1c8a0*/  BRA `(.L_x_14448) ;  /* 0xffffff8400e47947 */ /* 0x000fea000383ffff */
.L_x_14257:
[----:B------:R-:W-:Y:S01]  /*1c8b0*/  BSSY B1, `(.L_x_14449) ;  /* 0x0000006000017945 */ /* 0x000fe20003800000 */
[----:B------:R-:W-:-:S07]  /*1c8c0*/  IMAD.MOV.U32 R15, RZ, RZ, -0x1 ;  /* 0xffffffffff0f7424 */ /* 0x000fce00078e00ff */
[----:B01----:R-:W-:Y:S05]  /*1c8d0*/  WARPSYNC.COLLECTIVE R15, `(.L_x_14450) ;  /* 0x000000000f0c7348 */ /* 0x003fea0003c00000 */
[----:B------:R-:W-:Y:S02]  /*1c8e0*/  ELECT P6, UR62, PT ;  /* 0x00000000003e782f */ /* 0x000fe400038c0000 */
[----:B------:R-:W-:Y:S01]  /*1c8f0*/  MOV R14, UR62 ;  /* 0x0000003e000e7c02 */ /* 0x000fe20008000f00 */
[----:B01----:R-:W-:Y:S10]  /*1c900*/  ENDCOLLECTIVE ;  /* 0x000000000000791b */ /* 0x003ff40003800000 */
.L_x_14450:
[----:B------:R-:W-:Y:S05]  /*1c910*/  BSYNC B1 ;  /* 0x0000000000017941 */ /* 0x000fea0003800000 */
.L_x_14449:
[----:B------:R-:W-:Y:S05]  /*1c920*/  BRA `(.L_x_14256) ;  /* 0xffffff8400dc7947 */ /* 0x000fea000383ffff */
.L_x_14259:
[----:B0-----:R-:W2:Y:S02]  /*1c930*/  LDL R5, [R1+0x4] ;  /* 0x0000040001057983 */ /* 0x001ea40000100800 */
[----:B--2---:R0:W2:Y:S02]  /*1c940*/  SYNCS.PHASECHK.TRANS64.TRYWAIT P0, [R5+URZ+0x22820], R4 ;  /* 0x02282004050075a7 */ /* 0x0040a4000800017f */
[----:B--2---:R-:W-:Y:S05]  /*1c950*/  @!P0 NANOSLEEP.SYNCS 0x989680 ;  /* 0x009896800000895d */ /* 0x004fea0003900000 */
[----:B------:R-:W2:Y:S02]  /*1c960*/  @!P0 SYNCS.PHASECHK.TRANS64 P0, [R5+URZ+0x22820], R4 ;  /* 0x02282004050085a7 */ /* 0x000ea4000800007f */
[----:B--2---:R-:W-:Y:S05]  /*1c970*/  @!P0 BRA `(.L_x_14259) ;  /* 0xfffffffc00ec8947 */ /* 0x004fea000383ffff */
[----:B------:R-:W-:Y:S05]  /*1c980*/  BRA `(.L_x_14451) ;  /* 0xffffff8400ec7947 */ /* 0x000fea000383ffff */
.L_x_14263:
[----:B0-----:R0:W2:Y:S02]  /*1c990*/  SYNCS.PHASECHK.TRANS64.TRYWAIT P0, [R4+URZ+0x228a0], R9 ;  /* 0x0228a009040075a7 */ /* 0x0010a4000800017f */
[----:B--2---:R-:W-:Y:S05]  /*1c9a0*/  @!P0 NANOSLEEP.SYNCS 0x989680 ;  /* 0x009896800000895d */ /* 0x004fea0003900000 */
[----:B------:R-:W2:Y:S02]  /*1c9b0*/  @!P0 SYNCS.PHASECHK.TRANS64 P0, [R4+URZ+0x228a0], R9 ;  /* 0x0228a009040085a7 */ /* 0x000ea4000800007f */
[----:B--2---:R-:W-:Y:S05]  /*1c9c0*/  @!P0 BRA `(.L_x_14263) ;  /* 0xfffffffc00f08947 */ /* 0x004fea000383ffff */
[----:B------:R-:W-:Y:S05]  /*1c9d0*/  BRA `(.L_x_14452) ;  /* 0xffffff8800107947 */ /* 0x000fea000383ffff */
.L_x_14268:
[----:B-1----:R1:W2:Y:S02]  /*1c9e0*/  SYNCS.PHASECHK.TRANS64.TRYWAIT P0, [R4+URZ+0x228c0], R9 ;  /* 0x0228c009040075a7 */ /* 0x0022a4000800017f */
[----:B--2---:R-:W-:Y:S05]  /*1c9f0*/  @!P0 NANOSLEEP.SYNCS 0x989680 ;  /* 0x009896800000895d */ /* 0x004fea0003900000 */
[----:B------:R-:W2:Y:S02]  /*1ca00*/  @!P0 SYNCS.PHASECHK.TRANS64 P0, [R4+URZ+0x228c0], R9 ;  /* 0x0228c009040085a7 */ /* 0x000ea4000800007f */
[----:B--2---:R-:W-:Y:S05]  /*1ca10*/  @!P0 BRA `(.L_x_14268) ;  /* 0xfffffffc00f08947 */ /* 0x004fea000383ffff */
[----:B------:R-:W-:Y:S05]  /*1ca20*/  BRA `(.L_x_14453) ;  /* 0xffffff8800947947 */ /* 0x000fea000383ffff */
.L_x_14278:
[----:B0-----:R0:W2:Y:S02]  /*1ca30*/  SYNCS.PHASECHK.TRANS64.TRYWAIT P1, [R5+URZ+0x228a0], R6 ;  /* 0x0228a006050075a7 */ /* 0x0010a4000802017f */
[----:B--2---:R-:W-:Y:S05]  /*1ca40*/  @!P1 NANOSLEEP.SYNCS 0x989680 ;  /* 0x009896800000995d */ /* 0x004fea0003900000 */
[----:B------:R-:W2:Y:S02]  /*1ca50*/  @!P1 SYNCS.PHASECHK.TRANS64 P1, [R5+URZ+0x228a0], R6 ;  /* 0x0228a006050095a7 */ /* 0x000ea4000802007f */
[----:B--2---:R-:W-:Y:S05]  /*1ca60*/  @!P1 BRA `(.L_x_14278) ;  /* 0xfffffffc00f09947 */ /* 0x004fea000383ffff */
[----:B------:R-:W-:Y:S05]  /*1ca70*/  BRA `(.L_x_14454) ;  /* 0xffffff90002c7947 */ /* 0x000fea000383ffff */
.L_x_14283:
[----:B-1----:R1:W2:Y:S02]  /*1ca80*/  SYNCS.PHASECHK.TRANS64.TRYWAIT P1, [R5+URZ+0x228c0], R6 ;  /* 0x0228c006050075a7 */ /* 0x0022a4000802017f */
[----:B--2---:R-:W-:Y:S05]  /*1ca90*/  @!P1 NANOSLEEP.SYNCS 0x989680 ;  /* 0x009896800000995d */ /* 0x004fea0003900000 */
[----:B------:R-:W2:Y:S02]  /*1caa0*/  @!P1 SYNCS.PHASECHK.TRANS64 P1, [R5+URZ+0x228c0], R6 ;  /* 0x0228c006050095a7 */ /* 0x000ea4000802007f */
[----:B--2---:R-:W-:Y:S05]  /*1cab0*/  @!P1 BRA `(.L_x_14283) ;  /* 0xfffffffc00f09947 */ /* 0x004fea000383ffff */
[----:B------:R-:W-:Y:S05]  /*1cac0*/  BRA `(.L_x_14455) ;  /* 0xffffff9000ac7947 */ /* 0x000fea000383ffff */
.L_x_14299:
[----:B------:R-:W2:Y:S01]  /*1cad0*/  S2R R5, SR_TID.X ;  /* 0x0000000000057919 */ /* 0x000ea20000002100 */
[----:B------:R-:W-:Y:S01]  /*1cae0*/  BSSY B0, `(.L_x_14456) ;  /* 0x000000a000007945 */ /* 0x000fe20003800000 */
[----:B------:R-:W-:Y:S01]  /*1caf0*/  MOV R12, RZ ;  /* 0x000000ff000c7202 */ /* 0x000fe20000000f00 */
        /* <DEDUP_REMOVED lines=8> */
.L_x_14457:
[----:B------:R-:W-:Y:S05]  /*1cb80*/  BSYNC B0 ;  /* 0x0000000000007941 */ /* 0x000fea0003800000 */
.L_x_14456:
[----:B------:R-:W-:Y:S05]  /*1cb90*/  BRA `(.L_x_14458) ;  /* 0xffffff9c00cc7947 */ /* 0x000fea000383ffff */
.L_x_14301:
[----:B------:R-:W-:Y:S01]  /*1cba0*/  BSSY B0, `(.L_x_14459) ;  /* 0x0000006000007945 */ /* 0x000fe20003800000 */
[----:B------:R-:W-:-:S07]  /*1cbb0*/  IMAD.MOV.U32 R15, RZ, RZ, -0x1 ;  /* 0xffffffffff0f7424 */ /* 0x000fce00078e00ff */
[----:B01----:R-:W-:Y:S05]  /*1cbc0*/  WARPSYNC.COLLECTIVE R15, `(.L_x_14460) ;  /* 0x000000000f0c7348 */ /* 0x003fea0003c00000 */
[----:B------:R-:W-:Y:S02]  /*1cbd0*/  ELECT P6, UR62, PT ;  /* 0x00000000003e782f */ /* 0x000fe400038c0000 */
[----:B------:R-:W-:Y:S01]  /*1cbe0*/  MOV R14, UR62 ;  /* 0x0000003e000e7c02 */ /* 0x000fe20008000f00 */
[----:B01----:R-:W-:Y:S10]  /*1cbf0*/  ENDCOLLECTIVE ;  /* 0x000000000000791b */ /* 0x003ff40003800000 */
.L_x_14460:
[----:B------:R-:W-:Y:S05]  /*1cc00*/  BSYNC B0 ;  /* 0x0000000000007941 */ /* 0x000fea0003800000 */
.L_x_14459:
[----:B------:R-:W-:Y:S05]  /*1cc10*/  BRA `(.L_x_14461) ;  /* 0xffffff9c00dc7947 */ /* 0x000fea000383ffff */
.L_x_14303:
[----:B0-----:R0:W2:Y:S02]  /*1cc20*/  SYNCS.PHASECHK.TRANS64.TRYWAIT P0, [R0+URZ+0x22840], R2 ;  /* 0x02284002000075a7 */ /* 0x0010a4000800017f */
[----:B--2---:R-:W-:Y:S05]  /*1cc30*/  @!P0 NANOSLEEP.SYNCS 0x989680 ;  /* 0x009896800000895d */ /* 0x004fea0003900000 */
[----:B------:R-:W2:Y:S02]  /*1cc40*/  @!P0 SYNCS.PHASECHK.TRANS64 P0, [R0+URZ+0x22840], R2 ;  /* 0x02284002000085a7 */ /* 0x000ea4000800007f */
[----:B--2---:R-:W-:Y:S05]  /*1cc50*/  @!P0 BRA `(.L_x_14303) ;  /* 0xfffffffc00f08947 */ /* 0x004fea000383ffff */
[----:B------:R-:W-:Y:S05]  /*1cc60*/  BRA `(.L_x_14462) ;  /* 0xffffffa000487947 */ /* 0x000fea000383ffff */
.L_x_14307:
[----:B------:R-:W2:Y:S01]  /*1cc70*/  LDL.LU R11, [R1+0x3c] ;  /* 0x00003c00010b7983 */ /* 0x000ea20000300800 */
[----:B------:R-:W-:Y:S02]  /*1cc80*/  IMAD.MOV.U32 R13, RZ, RZ, R0 ;  /* 0x000000ffff0d7224 */ /* 0x000fe400078e0000 */
[----:B------:R-:W-:Y:S02]  /*1cc90*/  IMAD.MOV.U32 R12, RZ, RZ, RZ ;  /* 0x000000ffff0c7224 */ /* 0x000fe400078e00ff */
[----:B------:R-:W-:Y:S02]  /*1cca0*/  IMAD.MOV.U32 R15, RZ, RZ, -0x1 ;  /* 0xffffffffff0f7424 */ /* 0x000fe400078e00ff */
[----:B------:R-:W-:Y:S02]  /*1ccb0*/  IMAD R17, R17, 0x80, R8 ;  /* 0x0000008011117824 */ /* 0x000fe400078e0208 */
[----:B--2---:R-:W-:Y:S02]  /*1ccc0*/  IMAD R2, R11, R7, RZ ;  /* 0x000000070b027224 */ /* 0x004fe400078e02ff */
[----:B------:R-:W-:-:S03]  /*1ccd0*/  IMAD.MOV.U32 R11, RZ, RZ, 0x181f ;  /* 0x0000181fff0b7424 */ /* 0x000fc600078e00ff */
[----:B------:R-:W-:-:S13]  /*1cce0*/  ISETP.GE.AND P1, PT, R17, R2, PT ;  /* 0x000000021100720c */ /* 0x000fda0003f26270 */
[----:B-----5:R-:W-:Y:S05]  /*1ccf0*/  WARPSYNC.COLLECTIVE R15, `(.L_x_14463) ;  /* 0x000000000f087348 */ /* 0x020fea0003c00000 */
[----:B------:R0:W1:Y:S02]  /*1cd00*/  SHFL.IDX P6, R14, R13, R12, R11 ;  /* 0x0000000c0d0e7389 */ /* 0x00006400000c000b */
[----:B01---5:R-:W-:Y:S01]  /*1cd10*/  ENDCOLLECTIVE ;  /* 0x000000000000791b */ /* 0x023fe20003800000 */
.L_x_14463:
[----:B------:R-:W-:Y:S01]  /*1cd20*/  IMAD.MOV.U32 R13, RZ, RZ, R3 ;  /* 0x000000ffff0d7224 */ /* 0x000fe200078e0003 */
[----:B------:R-:W-:-:S07]  /*1cd30*/  MOV R4, R14 ;  /* 0x0000000e00047202 */ /* 0x000fce0000000f00 */
[----:B------:R-:W-:Y:S05]  /*1cd40*/  WARPSYNC.COLLECTIVE R15, `(.L_x_14464) ;  /* 0x000000000f087348 */ /* 0x000fea0003c00000 */
[----:B------:R0:W1:Y:S02]  /*1cd50*/  SHFL.IDX P6, R14, R13, R12, R11 ;  /* 0x0000000c0d0e7389 */ /* 0x00006400000c000b */
[----:B01----:R-:W-:Y:S01]  /*1cd60*/  ENDCOLLECTIVE ;  /* 0x000000000000791b */ /* 0x003fe20003800000 */
.L_x_14464:
[----:B------:R-:W-:Y:S02]  /*1cd70*/  IMAD.MOV.U32 R13, RZ, RZ, R0 ;  /* 0x000000ffff0d7224 */ /* 0x000fe400078e0000 */
[----:B------:R-:W-:Y:S02]  /*1cd80*/  IMAD.MOV.U32 R12, RZ, RZ, 0x1 ;  /* 0x00000001ff0c7424 */ /* 0x000fe400078e00ff */
[----:B------:R-:W-:-:S07]  /*1cd90*/  IMAD.MOV.U32 R5, RZ, RZ, R14 ;  /* 0x000000ffff057224 */ /* 0x000fce00078e000e */
[----:B------:R-:W-:Y:S05]  /*1cda0*/  WARPSYNC.COLLECTIVE R15, `(.L_x_14465) ;  /* 0x000000000f087348 */ /* 0x000fea0003c00000 */
[----:B------:R0:W1:Y:S02]  /*1cdb0*/  SHFL.IDX P6, R14, R13, R12, R11 ;  /* 0x0000000c0d0e7389 */ /* 0x00006400000c000b */
[----:B01----:R-:W-:Y:S01]  /*1cdc0*/  ENDCOLLECTIVE ;  /* 0x000000000000791b */ /* 0x003fe20003800000 */
.L_x_14465:
        /* <DEDUP_REMOVED lines=10> */
.L_x_14466:
        /* <DEDUP_REMOVED lines=12> */
.L_x_14467:
        /* <DEDUP_REMOVED lines=9> */
.L_x_14468:
        /* <DEDUP_REMOVED lines=8> */
[----:B------:R-:W-:Y:S01]  /*1d040*/  ISETP.GE.AND P1, PT, R4, R2, PT ;  /* 0x000000020400720c */ /* 0x000fe20003f26270 */
[----:B------:R-:W-:-:S12]  /*1d050*/  IMAD.MOV.U32 R4, RZ, RZ, R14 ;  /* 0x000000ffff047224 */ /* 0x000fd800078e000e */
[----:B------:R-:W-:Y:S05]  /*1d060*/  WARPSYNC.COLLECTIVE R15, `(.L_x_14469) ;  /* 0x000000000f087348 */ /* 0x000fea0003c00000 */
[----:B------:R0:W1:Y:S02]  /*1d070*/  SHFL.IDX P6, R14, R13, R12, R11 ;  /* 0x0000000c0d0e7389 */ /* 0x00006400000c000b */
[----:B01----:R-:W-:Y:S01]  /*1d080*/  ENDCOLLECTIVE ;  /* 0x000000000000791b */ /* 0x003fe20003800000 */
.L_x_14469:
[----:B------:R-:W-:Y:S01]  /*1d090*/  @!P1 LEA R5, P2, R10, R4, 0x1 ;  /* 0x000000040a059211 */ /* 0x000fe200078408ff */
[----:B------:R-:W-:-:S04]  /*1d0a0*/  IMAD.MOV.U32 R13, RZ, RZ, R3 ;  /* 0x000000ffff0d7224 */ /* 0x000fc800078e0003 */
[----:B------:R-:W-:-:S05]  /*1d0b0*/  @!P1 IMAD.X R4, RZ, RZ, R6, P2 ;  /* 0x000000ffff049224 */ /* 0x000fca00010e0606 */
[----:B------:R-:W-:Y:S01]  /*1d0c0*/  @!P1 LOP3.LUT R5, R5, R4, RZ, 0x3c, !PT ;  /* 0x0000000405059212 */ /* 0x000fe200078e3cff */
[----:B------:R-:W-:-:S03]  /*1d0d0*/  IMAD.MOV.U32 R6, RZ, RZ, R14 ;  /* 0x000000ffff067224 */ /* 0x000fc600078e000e */
[----:B------:R-:W-:-:S07]  /*1d0e0*/  @!P1 LOP3.LUT R4, R5, R4, RZ, 0x3c, !PT ;  /* 0x0000000405049212 */ /* 0x000fce00078e3cff */
[----:B------:R-:W-:Y:S05]  /*1d0f0*/  WARPSYNC.COLLECTIVE R15, `(.L_x_14470) ;  /* 0x000000000f087348 */ /* 0x000fea0003c00000 */
[----:B------:R0:W1:Y:S02]  /*1d100*/  SHFL.IDX P6, R14, R13, R12, R11 ;  /* 0x0000000c0d0e7389 */ /* 0x00006400000c000b */
[----:B01----:R-:W-:Y:S01]  /*1d110*/  ENDCOLLECTIVE ;  /* 0x000000000000791b */ /* 0x003fe20003800000 */
.L_x_14470:
        /* <DEDUP_REMOVED lines=8> */
[----:B------:R-:W-:Y:S02]  /*1d1a0*/  ISETP.GE.AND P1, PT, R4, R2, PT ;  /* 0x000000020400720c */ /* 0x000fe40003f26270 */
[----:B------:R-:W-:-:S11]  /*1d1b0*/  MOV R4, R14 ;  /* 0x0000000e00047202 */ /* 0x000fd60000000f00 */
[----:B------:R-:W-:Y:S05]  /*1d1c0*/  WARPSYNC.COLLECTIVE R15, `(.L_x_14471) ;  /* 0x000000000f087348 */ /* 0x000fea0003c00000 */
[----:B------:R0:W1:Y:S02]  /*1d1d0*/  SHFL.IDX P6, R14, R13, R12, R11 ;  /* 0x0000000c0d0e7389 */ /* 0x00006400000c000b */
[----:B01----:R-:W-:Y:S01]  /*1d1e0*/  ENDCOLLECTIVE ;  /* 0x000000000000791b */ /* 0x003fe20003800000 */
.L_x_14471:
        /* <DEDUP_REMOVED lines=9> */
.L_x_14472:
        /* <DEDUP_REMOVED lines=13> */
.L_x_14473:
        /* <DEDUP_REMOVED lines=9> */
.L_x_14474:
[----:B------:R-:W-:-:S05]  /*1d3e0*/  @!P1 LOP3.LUT R5, R5, R4, RZ, 0x3c, !PT ;  /* 0x0000000405059212 */ /* 0x000fca00078e3cff */
[----:B------:R-:W-:Y:S01]  /*1d3f0*/  @!PT LDS RZ, [RZ] ;  /* 0x00000000fffff984 */ /* 0x000fe20000000800 */
[----:B------:R-:W-:Y:S01]  /*1d400*/  @!PT LDS RZ, [RZ] ;  /* 0x00000000fffff984 */ /* 0x000fe20000000800 */
[----:B------:R-:W-:Y:S01]  /*1d410*/  @!PT LDS RZ, [RZ] ;  /* 0x00000000fffff984 */ /* 0x000fe20000000800 */
[----:B------:R0:W-:Y:S01]  /*1d420*/  @!P1 LDGSTS.E.BYPASS.LTC128B.128 [R9+0x1a400], desc[UR40][R4.64], !P0 ;  /* 0x1a40000004099fae */ /* 0x0001e2000c101d68 */
[----:B------:R-:W-:Y:S01]  /*1d430*/  MOV R13, R0 ;  /* 0x00000000000d7202 */ /* 0x000fe20000000f00 */
[----:B------:R-:W-:Y:S02]  /*1d440*/  IMAD.MOV.U32 R12, RZ, RZ, 0x6 ;  /* 0x00000006ff0c7424 */ /* 0x000fe400078e00ff */
[----:B0-----:R-:W-:-:S05]  /*1d450*/  VIADD R4, R17, 0x50 ;  /* 0x0000005011047836 */ /* 0x001fca0000000000 */
[----:B------:R-:W-:Y:S01]  /*1d460*/  ISETP.GE.AND P1, PT, R4, R2, PT ;  /* 0x000000020400720c */ /* 0x000fe20003f26270 */
[----:B------:R-:W-:-:S12]  /*1d470*/  IMAD.MOV.U32 R4, RZ, RZ, R14 ;  /* 0x000000ffff047224 */ /* 0x000fd800078e000e */
[----:B------:R-:W-:Y:S05]  /*1d480*/  WARPSYNC.COLLECTIVE R15, `(.L_x_14475) ;  /* 0x000000000f087348 */ /* 0x000fea0003c00000 */
[----:B------:R0:W1:Y:S02]  /*1d490*/  SHFL.IDX P6, R14, R13, R12, R11 ;  /* 0x0000000c0d0e7389 */ /* 0x00006400000c000b */
[----:B01----:R-:W-:Y:S01]  /*1d4a0*/  ENDCOLLECTIVE ;  /* 0x000000000000791b */ /* 0x003fe20003800000 */
.L_x_14475:
        /* <DEDUP_REMOVED lines=9> */
.L_x_14476:
[----:B------:R-:W-:-:S05]  /*1d540*/  @!P1 LOP3.LUT R5, R5, R4, RZ, 0x3c, !PT ;  /* 0x0000000405059212 */ /* 0x000fca00078e3cff */
[----:B------:R-:W-:Y:S01]  /*1d550*/  @!PT LDS RZ, [RZ] ;  /* 0x00000000fffff984 */ /* 0x000fe20000000800 */
[----:B------:R-:W-:Y:S01]  /*1d560*/  @!PT LDS RZ, [RZ] ;  /* 0x00000000fffff984 */ /* 0x000fe20000000800 */
[----:B------:R-:W-:Y:S01]  /*1d570*/  @!PT LDS RZ, [RZ] ;  /* 0x00000000fffff984 */ /* 0x000fe20000000800 */
[----:B------:R0:W-:Y:S01]  /*1d580*/  @!P1 LDGSTS.E.BYPASS.LTC128B.128 [R9+0x1ac00], desc[UR40][R4.64], !P0 ;  /* 0x1ac0000004099fae */ /* 0x0001e2000c101d68 */
[----:B------:R-:W-:Y:S01]  /*1d590*/  IMAD.MOV.U32 R13, RZ, RZ, R0 ;  /* 0x000000ffff0d7224 */ /* 0x000fe200078e0000 */
[----:B------:R-:W-:Y:S01]  /*1d5a0*/  MOV R12, 0x7 ;  /* 0x00000007000c7802 */ /* 0x000fe20000000f00 */
[----:B0-----:R-:W-:Y:S02]  /*1d5b0*/  VIADD R5, R17, 0x60 ;  /* 0x0000006011057836 */ /* 0x001fe40000000000 */
[----:B------:R-:W-:-:S03]  /*1d5c0*/  IMAD.MOV.U32 R4, RZ, RZ, R14 ;  /* 0x000000ffff047224 */ /* 0x000fc600078e000e */
[----:B------:R-:W-:-:S13]  /*1d5d0*/  ISETP.GE.AND P1, PT, R5, R2, PT ;  /* 0x000000020500720c */ /* 0x000fda0003f26270 */
[----:B------:R-:W-:Y:S05]  /*1d5e0*/  WARPSYNC.COLLECTIVE R15, `(.L_x_14477) ;  /* 0x000000000f087348 */ /* 0x000fea0003c00000 */
[----:B------:R0:W1:Y:S02]  /*1d5f0*/  SHFL.IDX P6, R14, R13, R12, R11 ;  /* 0x0000000c0d0e7389 */ /* 0x00006400000c000b */
[----:B01----:R-:W-:Y:S01]  /*1d600*/  ENDCOLLECTIVE ;  /* 0x000000000000791b */ /* 0x003fe20003800000 */
.L_x_14477:
        /* <DEDUP_REMOVED lines=9> */
.L_x_14478:
[----:B------:R-:W-:-:S05]  /*1d6a0*/  @!P1 LOP3.LUT R5, R5, R4, RZ, 0x3c, !PT ;  /* 0x0000000405059212 */ /* 0x000fca00078e3cff */
[----:B------:R-:W-:Y:S01]  /*1d6b0*/  @!PT LDS RZ, [RZ] ;  /* 0x00000000fffff984 */ /* 0x000fe20000000800 */
[----:B------:R-:W-:Y:S01]  /*1d6c0*/  @!PT LDS RZ, [RZ] ;  /* 0x00000000fffff984 */ /* 0x000fe20000000800 */
[----:B------:R-:W-:Y:S01]  /*1d6d0*/  @!PT LDS RZ, [RZ] ;  /* 0x00000000fffff984 */ /* 0x000fe20000000800 */
[----:B------:R0:W-:Y:S01]  /*1d6e0*/  @!P1 LDGSTS.E.BYPASS.LTC128B.128 [R9+0x1b400], desc[UR40][R4.64], !P0 ;  /* 0x1b40000004099fae */ /* 0x0001e2000c101d68 */
[----:B------:R-:W-:Y:S01]  /*1d6f0*/  IMAD.MOV.U32 R3, RZ, RZ, R14 ;  /* 0x000000ffff037224 */ /* 0x000fe200078e000e */
[----:B------:R-:W-:Y:S06]  /*1d700*/  BRA `(.L_x_14479) ;  /* 0xffffffa000f87947 */ /* 0x000fec000383ffff */
.L_x_14310:
[----:B-1----:R-:W3:Y:S02]  /*1d710*/  LDL R2, [R1+0x4] ;  /* 0x0000040001027983 */ /* 0x002ee40000100800 */
[----:B---3--:R1:W3:Y:S02]  /*1d720*/  SYNCS.PHASECHK.TRANS64.TRYWAIT P0, [R2+URZ+0x22820], R0 ;  /* 0x02282000020075a7 */ /* 0x0082e4000800017f */
[----:B---3--:R-:W-:Y:S05]  /*1d730*/  @!P0 NANOSLEEP.SYNCS 0x989680 ;  /* 0x009896800000895d */ /* 0x008fea0003900000 */
[----:B------:R-:W3:Y:S02]  /*1d740*/  @!P0 SYNCS.PHASECHK.TRANS64 P0, [R2+URZ+0x22820], R0 ;  /* 0x02282000020085a7 */ /* 0x000ee4000800007f */
[----:B---3--:R-:W-:Y:S05]  /*1d750*/  @!P0 BRA `(.L_x_14310) ;  /* 0xfffffffc00ec8947 */ /* 0x008fea000383ffff */
[----:B------:R-:W-:Y:S05]  /*1d760*/  BRA `(.L_x_14480) ;  /* 0xffffffa400587947 */ /* 0x000fea000383ffff */
.L_x_14314:
[----:B0-----:R0:W1:Y:S02]  /*1d770*/  SYNCS.PHASECHK.TRANS64.TRYWAIT P0, [R2+URZ+0x22860], R0 ;  /* 0x02286000020075a7 */ /* 0x001064000800017f */
[----:B-1----:R-:W-:Y:S05]  /*1d780*/  @!P0 NANOSLEEP.SYNCS 0x989680 ;  /* 0x009896800000895d */ /* 0x002fea0003900000 */
[----:B------:R-:W1:Y:S02]  /*1d790*/  @!P0 SYNCS.PHASECHK.TRANS64 P0, [R2+URZ+0x22860], R0 ;  /* 0x02286000020085a7 */ /* 0x000e64000800007f */
[----:B-1----:R-:W-:Y:S05]  /*1d7a0*/  @!P0 BRA `(.L_x_14314) ;  /* 0xfffffffc00f08947 */ /* 0x002fea000383ffff */
[----:B------:R-:W-:Y:S05]  /*1d7b0*/  BRA `(.L_x_14481) ;  /* 0xffffffa400847947 */ /* 0x000fea000383ffff */
.L_x_14329:
[----:B-1----:R1:W2:Y:S02]  /*1d7c0*/  SYNCS.PHASECHK.TRANS64.TRYWAIT P0, [R2+URZ+0x22840], R6 ;  /* 0x02284006020075a7 */ /* 0x0022a4000800017f */
[----:B--2---:R-:W-:Y:S05]  /*1d7d0*/  @!P0 NANOSLEEP.SYNCS 0x989680 ;  /* 0x009896800000895d */ /* 0x004fea0003900000 */
[----:B------:R-:W2:Y:S02]  /*1d7e0*/  @!P0 SYNCS.PHASECHK.TRANS64 P0, [R2+URZ+0x22840], R6 ;  /* 0x02284006020085a7 */ /* 0x000ea4000800007f */
[----:B--2---:R-:W-:Y:S05]  /*1d7f0*/  @!P0 BRA `(.L_x_14329) ;  /* 0xfffffffc00f08947 */ /* 0x004fea000383ffff */
[----:B------:R-:W-:Y:S05]  /*1d800*/  BRA `(.L_x_14482) ;  /* 0xffffffac00ac7947 */ /* 0x000fea000383ffff */
.L_x_14334:
[----:B0-----:R0:W2:Y:S02]  /*1d810*/  SYNCS.PHASECHK.TRANS64.TRYWAIT P0, [R2+URZ+0x22860], R6 ;  /* 0x02286006020075a7 */ /* 0x0010a4000800017f */
[----:B--2---:R-:W-:Y:S05]  /*1d820*/  @!P0 NANOSLEEP.SYNCS 0x989680 ;  /* 0x009896800000895d */ /* 0x004fea0003900000 */
[----:B------:R-:W2:Y:S02]  /*1d830*/  @!P0 SYNCS.PHASECHK.TRANS64 P0, [R2+URZ+0x22860], R6 ;  /* 0x02286006020085a7 */ /* 0x000ea4000800007f */
[----:B--2---:R-:W-:Y:S05]  /*1d840*/  @!P0 BRA `(.L_x_14334) ;  /* 0xfffffffc00f08947 */ /* 0x004fea000383ffff */
[----:B------:R-:W-:Y:S05]  /*1d850*/  BRA `(.L_x_14483) ;  /* 0xffffffb000347947 */ /* 0x000fea000383ffff */
.L_x_14345:
[----:B0-----:R0:W1:Y:S02]  /*1d860*/  SYNCS.PHASECHK.TRANS64.TRYWAIT P0, [R3+URZ+0x22840], R2 ;  /* 0x02284002030075a7 */ /* 0x001064000800017f */
[----:B-1----:R-:W-:Y:S05]  /*1d870*/  @!P0 NANOSLEEP.SYNCS 0x989680 ;  /* 0x009896800000895d */ /* 0x002fea0003900000 */
[----:B------:R-:W1:Y:S02]  /*1d880*/  @!P0 SYNCS.PHASECHK.TRANS64 P0, [R3+URZ+0x22840], R2 ;  /* 0x02284002030085a7 */ /* 0x000e64000800007f */
[----:B-1----:R-:W-:Y:S05]  /*1d890*/  @!P0 BRA `(.L_x_14345) ;  /* 0xfffffffc00f08947 */ /* 0x002fea000383ffff */
[----:B------:R-:W-:Y:S05]  /*1d8a0*/  BRA `(.L_x_14484) ;  /* 0xffffffb8003c7947 */ /* 0x000fea000383ffff */
.L_x_14350:
[----:B-1----:R1:W2:Y:S02]  /*1d8b0*/  SYNCS.PHASECHK.TRANS64.TRYWAIT P0, [R3+URZ+0x22860], R2 ;  /* 0x02286002030075a7 */ /* 0x0022a4000800017f */
[----:B--2---:R-:W-:Y:S05]  /*1d8c0*/  @!P0 NANOSLEEP.SYNCS 0x989680 ;  /* 0x009896800000895d */ /* 0x004fea0003900000 */
[----:B------:R-:W2:Y:S02]  /*1d8d0*/  @!P0 SYNCS.PHASECHK.TRANS64 P0, [R3+URZ+0x22860], R2 ;  /* 0x02286002030085a7 */ /* 0x000ea4000800007f */
[----:B--2---:R-:W-:Y:S05]  /*1d8e0*/  @!P0 BRA `(.L_x_14350) ;  /* 0xfffffffc00f08947 */ /* 0x004fea000383ffff */
[----:B------:R-:W-:Y:S05]  /*1d8f0*/  BRA `(.L_x_14485) ;  /* 0xffffffb800c07947 */ /* 0x000fea000383ffff */
.L_x_14361:
[----:B0-----:R0:W1:Y:S02]  /*1d900*/  SYNCS.PHASECHK.TRANS64.TRYWAIT P0, [R3+URZ+0x22840], R2 ;  /* 0x02284002030075a7 */ /* 0x001064000800017f */
[----:B-1----:R-:W-:Y:S05]  /*1d910*/  @!P0 NANOSLEEP.SYNCS 0x989680 ;  /* 0x009896800000895d */ /* 0x002fea0003900000 */
[----:B------:R-:W1:Y:S02]  /*1d920*/  @!P0 SYNCS.PHASECHK.TRANS64 P0, [R3+URZ+0x22840], R2 ;  /* 0x02284002030085a7 */ /* 0x000e64000800007f */
[----:B-1----:R-:W-:Y:S05]  /*1d930*/  @!P0 BRA `(.L_x_14361) ;  /* 0xfffffffc00f08947 */ /* 0x002fea000383ffff */
[----:B------:R-:W-:Y:S05]  /*1d940*/  BRA `(.L_x_14486) ;  /* 0xffffffc000ac7947 */ /* 0x000fea000383ffff */
.L_x_14366:
[----:B-1----:R1:W2:Y:S02]  /*1d950*/  SYNCS.PHASECHK.TRANS64.TRYWAIT P0, [R3+URZ+0x22860], R2 ;  /* 0x02286002030075a7 */ /* 0x0022a4000800017f */
[----:B--2---:R-:W-:Y:S05]  /*1d960*/  @!P0 NANOSLEEP.SYNCS 0x989680 ;  /* 0x009896800000895d */ /* 0x004fea0003900000 */
[----:B------:R-:W2:Y:S02]  /*1d970*/  @!P0 SYNCS.PHASECHK.TRANS64 P0, [R3+URZ+0x22860], R2 ;  /* 0x02286002030085a7 */ /* 0x000ea4000800007f */
[----:B--2---:R-:W-:Y:S05]  /*1d980*/  @!P0 BRA `(.L_x_14366) ;  /* 0xfffffffc00f08947 */ /* 0x004fea000383ffff */
[----:B------:R-:W-:Y:S05]  /*1d990*/  BRA `(.L_x_14487) ;  /* 0xffffffc400347947 */ /* 0x000fea000383ffff */
.L_x_14378:
[----:B------:R-:W-:Y:S01]  /*1d9a0*/  BSSY B0, `(.L_x_14488) ;  /* 0x0000008000007945 */ /* 0x000fe20003800000 */
[----:B------:R-:W-:Y:S02]  /*1d9b0*/  IMAD.MOV.U32 R13, RZ, RZ, R16 ;  /* 0x000000ffff0d7224 */ /* 0x000fe400078e0010 */
[----:B------:R-:W-:Y:S02]  /*1d9c0*/  IMAD.MOV.U32 R12, RZ, RZ, RZ ;  /* 0x000000ffff0c7224 */ /* 0x000fe400078e00ff */
[----:B-1----:R-:W-:Y:S02]  /*1d9d0*/  IMAD.MOV.U32 R11, RZ, RZ, 0x1f ;  /* 0x0000001fff0b7424 */ /* 0x002fe400078e00ff */
[----:B------:R-:W-:-:S07]  /*1d9e0*/  IMAD.MOV.U32 R15, RZ, RZ, -0x1 ;  /* 0xffffffffff0f7424 */ /* 0x000fce00078e00ff */
[----:B0----5:R-:W-:Y:S05]  /*1d9f0*/  WARPSYNC.COLLECTIVE R15, `(.L_x_14489) ;  /* 0x000000000f087348 */ /* 0x021fea0003c00000 */
[----:B0-----:R0:W1:Y:S02]  /*1da00*/  SHFL.IDX P6, R14, R13, R12, R11 ;  /* 0x0000000c0d0e7389 */ /* 0x00106400000c000b */
[----:B01---5:R-:W-:Y:S01]  /*1da10*/  ENDCOLLECTIVE ;  /* 0x000000000000791b */ /* 0x023fe20003800000 */
.L_x_14489:
[----:B------:R-:W-:Y:S05]  /*1da20*/  BSYNC B0 ;  /* 0x0000000000007941 */ /* 0x000fea0003800000 */
.L_x_14488:
[----:B------:R-:W-:Y:S01]  /*1da30*/  IMAD.MOV.U32 R13, RZ, RZ, R16 ;  /* 0x000000ffff0d7224 */ /* 0x000fe200078e0010 */
[----:B------:R-:W-:Y:S01]  /*1da40*/  MOV R0, R14 ;  /* 0x0000000e00007202 */ /* 0x000fe20000000f00 */
[----:B------:R-:W-:Y:S02]  /*1da50*/  IMAD.MOV.U32 R12, RZ, RZ, 0x1 ;  /* 0x00000001ff0c7424 */ /* 0x000fe400078e00ff */
[----:B------:R-:W-:Y:S02]  /*1da60*/  IMAD.MOV.U32 R11, RZ, RZ, 0x1f ;  /* 0x0000001fff0b7424 */ /* 0x000fe400078e00ff */
[----:B------:R-:W-:Y:S02]  /*1da70*/  IMAD.MOV.U32 R15, RZ, RZ, -0x1 ;  /* 0xffffffffff0f7424 */ /* 0x000fe400078e00ff */
[----:B------:R-:W-:-:S07]  /*1da80*/  IMAD.IADD R7, R19, 0x1, R6 ;  /* 0x0000000113077824 */ /* 0x000fce00078e0206 */
[----:B------:R-:W-:Y:S05]  /*1da90*/  WARPSYNC.COLLECTIVE R15, `(.L_x_14490) ;  /* 0x000000000f087348 */ /* 0x000fea0003c00000 */
[----:B------:R0:W1:Y:S02]  /*1daa0*/  SHFL.IDX P6, R14, R13, R12, R11 ;  /* 0x0000000c0d0e7389 */ /* 0x00006400000c000b */
[----:B01----:R-:W-:Y:S01]  /*1dab0*/  ENDCOLLECTIVE ;  /* 0x000000000000791b */ /* 0x003fe20003800000 */
.L_x_14490:
        /* <DEDUP_REMOVED lines=18> */
.L_x_14491:
[----:B------:R-:W-:Y:S01]  /*1dbe0*/  IMAD.MOV.U32 R12, RZ, RZ, 0x2 ;  /* 0x00000002ff0c7424 */ /* 0x000fe200078e00ff */
[----:B------:R-:W-:-:S05]  /*1dbf0*/  SEL R7, R14, RZ, P1 ;  /* 0x000000ff0e077207 */ /* 0x000fca0000800000 */
[----:B------:R-:W-:-:S04]  /*1dc00*/  IMAD.IADD R3, R2, 0x1, R7 ;  /* 0x0000000102037824 */ /* 0x000fc800078e0207 */
[----:B------:R-:W-:-:S07]  /*1dc10*/  IMAD.MOV.U32 R13, RZ, RZ, R3 ;  /* 0x000000ffff0d7224 */ /* 0x000fce00078e0003 */
[----:B------:R-:W-:Y:S05]  /*1dc20*/  WARPSYNC.COLLECTIVE R15, `(.L_x_14492) ;  /* 0x000000000f087348 */ /* 0x000fea0003c00000 */
[----:B------:R0:W1:Y:S02]  /*1dc30*/  SHFL.UP P6, R14, R13, R12, R11 ;  /* 0x0400000c0d0e7389 */ /* 0x00006400000c000b */
[----:B01----:R-:W-:Y:S01]  /*1dc40*/  ENDCOLLECTIVE ;  /* 0x000000000000791b */ /* 0x003fe20003800000 */
.L_x_14492:
        /* <DEDUP_REMOVED lines=8> */
.L_x_14493:
        /* <DEDUP_REMOVED lines=8> */
.L_x_14494:
        /* <DEDUP_REMOVED lines=8> */
.L_x_14495:
        /* <DEDUP_REMOVED lines=9> */
.L_x_14496:
[----:B------:R-:W-:Y:S01]  /*1de60*/  IMAD.MOV.U32 R16, RZ, RZ, R14 ;  /* 0x000000ffff107224 */ /* 0x000fe200078e000e */
[----:B------:R-:W-:Y:S06]  /*1de70*/  BRA `(.L_x_14497) ;  /* 0xffffffc800907947 */ /* 0x000fec000383ffff */
.L_x_14383:
[----:B------:R-:W-:Y:S01]  /*1de80*/  BSSY B0, `(.L_x_14498) ;  /* 0x0000008000007945 */ /* 0x000fe20003800000 */
[----:B-----5:R-:W-:Y:S01]  /*1de90*/  MOV R13, R2 ;  /* 0x00000002000d7202 */ /* 0x020fe20000000f00 */
[----:B------:R-:W-:Y:S02]  /*1dea0*/  IMAD.MOV.U32 R12, RZ, RZ, 0x1 ;  /* 0x00000001ff0c7424 */ /* 0x000fe400078e00ff */
[----:B------:R-:W-:Y:S02]  /*1deb0*/  IMAD.MOV.U32 R11, RZ, RZ, RZ ;  /* 0x000000ffff0b7224 */ /* 0x000fe400078e00ff */
[----:B------:R-:W-:-:S07]  /*1dec0*/  IMAD.MOV.U32 R15, RZ, RZ, -0x1 ;  /* 0xffffffffff0f7424 */ /* 0x000fce00078e00ff */
[----:B0-----:R-:W-:Y:S05]  /*1ded0*/  WARPSYNC.COLLECTIVE R15, `(.L_x_14499) ;  /* 0x000000000f087348 */ /* 0x001fea0003c00000 */
[----:B------:R1:W2:Y:S02]  /*1dee0*/  SHFL.UP P6, R14, R13, R12, R11 ;  /* 0x0400000c0d0e7389 */ /* 0x0002a400000c000b */
[----:B012---:R-:W-:Y:S01]  /*1def0*/  ENDCOLLECTIVE ;  /* 0x000000000000791b */ /* 0x007fe20003800000 */
.L_x_14499:
[----:B------:R-:W-:Y:S05]  /*1df00*/  BSYNC B0 ;  /* 0x0000000000007941 */ /* 0x000fea0003800000 */
.L_x_14498:
        /* <DEDUP_REMOVED lines=9> */
.L_x_14500:
[----:B------:R-:W-:Y:S01]  /*1dfa0*/  IMAD.MOV.U32 R12, RZ, RZ, 0x4 ;  /* 0x00000004ff0c7424 */ /* 0x000fe200078e00ff */
[----:B------:R-:W-:-:S05]  /*1dfb0*/  SEL R14, R14, RZ, P2 ;  /* 0x000000ff0e0e7207 */ /* 0x000fca0001000000 */
[----:B------:R-:W-:-:S04]  /*1dfc0*/  IMAD.IADD R3, R3, 0x1, R14 ;  /* 0x0000000103037824 */ /* 0x000fc800078e020e */
[----:B------:R-:W-:-:S07]  /*1dfd0*/  IMAD.MOV.U32 R13, RZ, RZ, R3 ;  /* 0x000000ffff0d7224 */ /* 0x000fce00078e0003 */
[----:B------:R-:W-:Y:S05]  /*1dfe0*/  WARPSYNC.COLLECTIVE R15, `(.L_x_14501) ;  /* 0x000000000f087348 */ /* 0x000fea0003c00000 */
[----:B------:R0:W1:Y:S02]  /*1dff0*/  SHFL.UP P6, R14, R13, R12, R11 ;  /* 0x0400000c0d0e7389 */ /* 0x00006400000c000b */
[----:B01----:R-:W-:Y:S01]  /*1e000*/  ENDCOLLECTIVE ;  /* 0x000000000000791b */ /* 0x003fe20003800000 */
.L_x_14501:
[----:B------:R-:W-:Y:S01]  /*1e010*/  IMAD.MOV.U32 R12, RZ, RZ, 0x8 ;  /* 0x00000008ff0c7424 */ /* 0x000fe200078e00ff */
[----:B------:R-:W-:-:S05]  /*1e020*/  SEL R14, R14, RZ, P3 ;  /* 0x000000ff0e0e7207 */ /* 0x000fca0001800000 */
[----:B------:R-:W-:-:S04]  /*1e030*/  IMAD.IADD R3, R3, 0x1, R14 ;  /* 0x0000000103037824 */ /* 0x000fc800078e020e */
[----:B------:R-:W-:-:S07]  /*1e040*/  IMAD.MOV.U32 R13, RZ, RZ, R3 ;  /* 0x000000ffff0d7224 */ /* 0x000fce00078e0003 */
[----:B------:R-:W-:Y:S05]  /*1e050*/  WARPSYNC.COLLECTIVE R15, `(.L_x_14502) ;  /* 0x000000000f087348 */ /* 0x000fea0003c00000 */
[----:B------:R0:W1:Y:S02]  /*1e060*/  SHFL.UP P6, R14, R13, R12, R11 ;  /* 0x0400000c0d0e7389 */ /* 0x00006400000c000b */
[----:B01----:R-:W-:Y:S01]  /*1e070*/  ENDCOLLECTIVE ;  /* 0x000000000000791b */ /* 0x003fe20003800000 */
.L_x_14502:
[----:B------:R-:W-:Y:S01]  /*1e080*/  IMAD.MOV.U32 R12, RZ, RZ, 0x10 ;  /* 0x00000010ff0c7424 */ /* 0x000fe200078e00ff */
[----:B------:R-:W-:-:S05]  /*1e090*/  SEL R14, R14, RZ, P4 ;  /* 0x000000ff0e0e7207 */ /* 0x000fca0002000000 */
[----:B------:R-:W-:-:S05]  /*1e0a0*/  IMAD.IADD R3, R3, 0x1, R14 ;  /* 0x0000000103037824 */ /* 0x000fca00078e020e */
[----:B------:R-:W-:-:S07]  /*1e0b0*/  MOV R13, R3 ;  /* 0x00000003000d7202 */ /* 0x000fce0000000f00 */
[----:B------:R-:W-:Y:S05]  /*1e0c0*/  WARPSYNC.COLLECTIVE R15, `(.L_x_14503) ;  /* 0x000000000f087348 */ /* 0x000fea0003c00000 */
[----:B------:R0:W1:Y:S02]  /*1e0d0*/  SHFL.UP P6, R14, R13, R12, R11 ;  /* 0x0400000c0d0e7389 */ /* 0x00006400000c000b */
[----:B01----:R-:W-:Y:S01]  /*1e0e0*/  ENDCOLLECTIVE ;  /* 0x000000000000791b */ /* 0x003fe20003800000 */
.L_x_14503:
        /* <DEDUP_REMOVED lines=8> */
.L_x_14504:
[----:B------:R-:W-:Y:S01]  /*1e170*/  IMAD.MOV.U32 R16, RZ, RZ, R14 ;  /* 0x000000ffff107224 */ /* 0x000fe200078e000e */
[----:B------:R-:W-:Y:S06]  /*1e180*/  BRA `(.L_x_14505) ;  /* 0xffffffc800687947 */ /* 0x000fec000383ffff */
.L_x_14385:
[----:B------:R-:W-:Y:S01]  /*1e190*/  BSSY B0, `(.L_x_14506) ;  /* 0x0000006000007945 */ /* 0x000fe20003800000 */
[----:B------:R-:W-:Y:S01]  /*1e1a0*/  PLOP3.LUT P6, PT, P6, PT, PT, 0x8, 0x0 ;  /* 0x000000000000781c */ /* 0x000fe200037ce170 */
[----:B------:R-:W-:-:S12]  /*1e1b0*/  IMAD.MOV.U32 R15, RZ, RZ, -0x1 ;  /* 0xffffffffff0f7424 */ /* 0x000fd800078e00ff */
[----:B0----5:R-:W-:Y:S05]  /*1e1c0*/  WARPSYNC.COLLECTIVE R15, `(.L_x_14507) ;  /* 0x000000000f087348 */ /* 0x021fea0003c00000 */
[----:B------:R-:W-:Y:S01]  /*1e1d0*/  VOTE.ANY R14, PT, P6 ;  /* 0x00000000000e7806 */ /* 0x000fe200030e0100 */
[----:B0----5:R-:W-:Y:S06]  /*1e1e0*/  ENDCOLLECTIVE ;  /* 0x000000000000791b */ /* 0x021fec0003800000 */
.L_x_14507:
[----:B------:R-:W-:Y:S05]  /*1e1f0*/  BSYNC B0 ;  /* 0x0000000000007941 */ /* 0x000fea0003800000 */
.L_x_14506:
        /* <DEDUP_REMOVED lines=9> */
.L_x_14508:
[----:B------:R-:W-:Y:S01]  /*1e290*/  IMAD.MOV.U32 R17, RZ, RZ, R14 ;  /* 0x000000ffff117224 */ /* 0x000fe200078e000e */
[----:B------:R-:W-:Y:S06]  /*1e2a0*/  BRA `(.L_x_14509) ;  /* 0xffffffc800587947 */ /* 0x000fec000383ffff */
.L_x_14387:
[----:B------:R-:W-:Y:S01]  /*1e2b0*/  BSSY B0, `(.L_x_14510) ;  /* 0x0000007000007945 */ /* 0x000fe20003800000 */
[----:B------:R-:W-:Y:S01]  /*1e2c0*/  IMAD.MOV.U32 R13, RZ, RZ, R3 ;  /* 0x000000ffff0d7224 */ /* 0x000fe200078e0003 */
[----:B------:R-:W-:Y:S01]  /*1e2d0*/  MOV R15, 0xffffffff ;  /* 0xffffffff000f7802 */ /* 0x000fe20000000f00 */
[----:B------:R-:W-:-:S07]  /*1e2e0*/  IMAD.MOV.U32 R11, RZ, RZ, 0x1f ;  /* 0x0000001fff0b7424 */ /* 0x000fce00078e00ff */
[----:B012--5:R-:W-:Y:S05]  /*1e2f0*/  WARPSYNC.COLLECTIVE R15, `(.L_x_14511) ;  /* 0x000000000f087348 */ /* 0x027fea0003c00000 */
[----:B------:R3:W4:Y:S02]  /*1e300*/  SHFL.IDX P6, R14, R13, R12, R11 ;  /* 0x0000000c0d0e7389 */ /* 0x00072400000c000b */
[----:B012345:R-:W-:Y:S01]  /*1e310*/  ENDCOLLECTIVE ;  /* 0x000000000000791b */ /* 0x03ffe20003800000 */
.L_x_14511:
[----:B------:R-:W-:Y:S05]  /*1e320*/  BSYNC B0 ;  /* 0x0000000000007941 */ /* 0x000fea0003800000 */
.L_x_14510:
[----:B------:R-:W-:Y:S01]  /*1e330*/  IMAD.MOV.U32 R3, RZ, RZ, R14 ;  /* 0x000000ffff037224 */ /* 0x000fe200078e000e */
[----:B------:R-:W-:Y:S06]  /*1e340*/  BRA `(.L_x_14512) ;  /* 0xffffffc8004c7947 */ /* 0x000fec000383ffff */
.L_x_14391:
[----:B0-----:R0:W1:Y:S02]  /*1e350*/  SYNCS.PHASECHK.TRANS64.TRYWAIT P0, [R0+URZ+0x22820], R3 ;  /* 0x02282003000075a7 */ /* 0x001064000800017f */
[----:B-1----:R-:W-:Y:S05]  /*1e360*/  @!P0 NANOSLEEP.SYNCS 0x989680 ;  /* 0x009896800000895d */ /* 0x002fea0003900000 */
[----:B------:R-:W1:Y:S02]  /*1e370*/  @!P0 SYNCS.PHASECHK.TRANS64 P0, [R0+URZ+0x22820], R3 ;  /* 0x02282003000085a7 */ /* 0x000e64000800007f */
[----:B-1----:R-:W-:Y:S05]  /*1e380*/  @!P0 BRA `(.L_x_14391) ;  /* 0xfffffffc00f08947 */ /* 0x002fea000383ffff */
[----:B------:R-:W-:Y:S05]  /*1e390*/  BRA `(.L_x_14513) ;  /* 0xffffffcc00d07947 */ /* 0x000fea000383ffff */
.L_x_14392:
        /* <DEDUP_REMOVED lines=11> */
.L_x_14515:
[----:B------:R-:W-:Y:S05]  /*1e450*/  BSYNC B0 ;  /* 0x0000000000007941 */ /* 0x000fea0003800000 */
.L_x_14514:
[----:B------:R-:W-:Y:S05]  /*1e460*/  BRA `(.L_x_14516) ;  /* 0xffffffcc00b87947 */ /* 0x000fea000383ffff */
.L_x_14393:
[----:B------:R-:W-:Y:S01]  /*1e470*/  BSSY B0, `(.L_x_14517) ;  /* 0x0000006000007945 */ /* 0x000fe20003800000 */
[----:B------:R-:W-:-:S07]  /*1e480*/  IMAD.MOV.U32 R15, RZ, RZ, -0x1 ;  /* 0xffffffffff0f7424 */ /* 0x000fce00078e00ff */
[----:B01---5:R-:W-:Y:S05]  /*1e490*/  WARPSYNC.COLLECTIVE R15, `(.L_x_14518) ;  /* 0x000000000f0c7348 */ /* 0x023fea0003c00000 */
[----:B------:R-:W-:Y:S02]  /*1e4a0*/  ELECT P6, UR62, PT ;  /* 0x00000000003e782f */ /* 0x000fe400038c0000 */
[----:B------:R-:W-:Y:S01]  /*1e4b0*/  MOV R14, UR62 ;  /* 0x0000003e000e7c02 */ /* 0x000fe20008000f00 */
[----:B01---5:R-:W-:Y:S10]  /*1e4c0*/  ENDCOLLECTIVE ;  /* 0x000000000000791b */ /* 0x023ff40003800000 */
.L_x_14518:
[----:B------:R-:W-:Y:S05]  /*1e4d0*/  BSYNC B0 ;  /* 0x0000000000007941 */ /* 0x000fea0003800000 */
.L_x_14517:
[----:B------:R-:W-:Y:S05]  /*1e4e0*/  BRA `(.L_x_14519) ;  /* 0xffffffcc00ac7947 */ /* 0x000fea000383ffff */
.L_x_14395:
[----:B0-----:R0:W1:Y:S02]  /*1e4f0*/  SYNCS.PHASECHK.TRANS64.TRYWAIT P0, [R6+URZ], R5 ;  /* 0x00000005060075a7 */ /* 0x001064000800017f */
[----:B-1----:R-:W-:Y:S05]  /*1e500*/  @!P0 NANOSLEEP.SYNCS 0x989680 ;  /* 0x009896800000895d */ /* 0x002fea0003900000 */
[----:B------:R-:W1:Y:S02]  /*1e510*/  @!P0 SYNCS.PHASECHK.TRANS64 P0, [R6+URZ], R5 ;  /* 0x00000005060085a7 */ /* 0x000e64000800007f */
[----:B-1----:R-:W-:Y:S05]  /*1e520*/  @!P0 BRA `(.L_x_14395) ;  /* 0xfffffffc00f08947 */ /* 0x002fea000383ffff */
[----:B------:R-:W-:Y:S05]  /*1e530*/  BRA `(.L_x_14520) ;  /* 0xffffffcc00e87947 */ /* 0x000fea000383ffff */
.L_x_14396:
[----:B-1----:R1:W2:Y:S02]  /*1e540*/  SYNCS.PHASECHK.TRANS64.TRYWAIT P0, [R7+URZ], R2 ;  /* 0x00000002070075a7 */ /* 0x0022a4000800017f */
[----:B--2---:R-:W-:Y:S05]  /*1e550*/  @!P0 NANOSLEEP.SYNCS 0x989680 ;  /* 0x009896800000895d */ /* 0x004fea0003900000 */
[----:B------:R-:W2:Y:S02]  /*1e560*/  @!P0 SYNCS.PHASECHK.TRANS64 P0, [R7+URZ], R2 ;  /* 0x00000002070085a7 */ /* 0x000ea4000800007f */
[----:B--2---:R-:W-:Y:S05]  /*1e570*/  @!P0 BRA `(.L_x_14396) ;  /* 0xfffffffc00f08947 */ /* 0x004fea000383ffff */
[----:B------:R-:W-:Y:S05]  /*1e580*/  BRA `(.L_x_14521) ;  /* 0xffffffcc00dc7947 */ /* 0x000fea000383ffff */
.L_x_14398:
[----:B--2---:R2:W3:Y:S02]  /*1e590*/  SYNCS.PHASECHK.TRANS64.TRYWAIT P0, [R4+URZ], R5 ;  /* 0x00000005040075a7 */ /* 0x0044e4000800017f */
[----:B---3--:R-:W-:Y:S05]  /*1e5a0*/  @!P0 NANOSLEEP.SYNCS 0x989680 ;  /* 0x009896800000895d */ /* 0x008fea0003900000 */
[----:B------:R-:W3:Y:S02]  /*1e5b0*/  @!P0 SYNCS.PHASECHK.TRANS64 P0, [R4+URZ], R5 ;  /* 0x00000005040085a7 */ /* 0x000ee4000800007f */
[----:B---3--:R-:W-:Y:S05]  /*1e5c0*/  @!P0 BRA `(.L_x_14398) ;  /* 0xfffffffc00f08947 */ /* 0x008fea000383ffff */
[----:B------:R-:W-:Y:S05]  /*1e5d0*/  BRA `(.L_x_14522) ;  /* 0xffffffcc00e47947 */ /* 0x000fea000383ffff */
.L_x_14523:
        /* <DEDUP_REMOVED lines=10> */
.L_x_15323:


//--------------------- .text._ZN7cutlass13device_kernelIN5flash11enable_sm90INS1_16FlashAttnFwdSm90INS1_25CollectiveMainloopFwdSm90ILi2EN4cute5tupleIJNS5_1CILi1EEES8_S8_EEENS6_IJNS7_ILi128EEENS7_ILi96EEENS7_ILi64EEEEEELi256ENS_6half_tEfNS_4arch4Sm90ELb1ELb0ELb1ELb1ELb0ELb0ELb1ELb1ELb0ELb1ELb0ELb0EEENS1_21CollectiveEpilogueFwdINS6_IJSA_NS7_ILi256EEESB_EEES9_SE_SG_Li256ELb1ELb1ELb0ELb0EEENS1_36VarlenDynamicPersistentTileSchedulerILi128ELi96ELi256ELi128ELb0ELb1ELb1ELb1ELb1ELb1EEEEEEEEEvNT_6ParamsE --------------------------
	.section	.text._ZN7cutlass13device_kernelIN5flash11enable_sm90INS1_16FlashAttnFwdSm90INS1_25CollectiveMainloopFwdSm90ILi2EN4cute5tupleIJNS5_1CILi1EEES8_S8_EEENS6_IJNS7_ILi128EEENS7_ILi96EEENS7_ILi64EEEEEELi256ENS_6half_tEfNS_4arch4Sm90ELb1ELb0ELb1ELb1ELb0ELb0ELb1ELb1ELb0ELb1ELb0ELb0EEENS1_21CollectiveEpilogueFwdINS6_IJSA_NS7_ILi256EEESB_EEES9_SE_SG_Li256ELb1ELb1ELb0ELb0EEENS1_36VarlenDynamicPersistentTileSchedulerILi128ELi96ELi256ELi128ELb0ELb1ELb1ELb1ELb1ELb1EEEEEEEEEvNT_6ParamsE,"ax",@progbits
	.align	128
.text._ZN7cutlass13device_kernelIN5flash11enable_sm90INS1_16FlashAttnFwdSm90INS1_25CollectiveMainloopFwdSm90ILi2EN4cute5tupleIJNS5_1CILi1EEES8_S8_EEENS6_IJNS7_ILi128EEENS7_ILi96EEENS7_ILi64EEEEEELi256ENS_6half_tEfNS_4arch4Sm90ELb1ELb0ELb1ELb1ELb0ELb0ELb1ELb1ELb0ELb1ELb0ELb0EEENS1_21CollectiveEpilogueFwdINS6_IJSA_NS7_ILi256EEESB_EEES9_SE_SG_Li256ELb1ELb1ELb0ELb0EEENS1_36VarlenDynamicPersistentTileSchedulerILi128ELi96ELi256ELi128ELb0ELb1ELb1ELb1ELb1ELb1EEEEEEEEEvNT_6ParamsE:
        .type           _ZN7cutlass13device_kernelIN5flash11enable_sm90INS1_16FlashAttnFwdSm90INS1_25CollectiveMainloopFwdSm90ILi2EN4cute5tupleIJNS5_1CILi1EEES8_S8_EEENS6_IJNS7_ILi128EEENS7_ILi96EEENS7_ILi64EEEEEELi256ENS_6half_tEfNS_4arch4Sm90ELb1ELb0ELb1ELb1ELb0ELb0ELb1ELb1ELb0ELb1ELb0ELb0EEENS1_21CollectiveEpilogueFwdINS6_IJSA_NS7_ILi256EEESB_EEES9_SE_SG_Li256ELb1ELb1ELb0ELb0EEENS1_36VarlenDynamicPersistentTileSchedulerILi128ELi96ELi256ELi128ELb0ELb1ELb1ELb1ELb1ELb1EEEEEEEEEvNT_6ParamsE,@function
        .size           _ZN7cutlass13device_kernelIN5flash11enable_sm90INS1_16FlashAttnFwdSm90INS1_25CollectiveMainloopFwdSm90ILi2EN4cute5tupleIJNS5_1CILi1EEES8_S8_EEENS6_IJNS7_ILi128EEENS7_ILi96EEENS7_ILi64EEEEEELi256ENS_6half_tEfNS_4arch4Sm90ELb1ELb0ELb1ELb1ELb0ELb0ELb1ELb1ELb0ELb1ELb0ELb0EEENS1_21CollectiveEpilogueFwdINS6_IJSA_NS7_ILi256EEESB_EEES9_SE_SG_Li256ELb1ELb1ELb0ELb0EEENS1_36VarlenDynamicPersistentTileSchedulerILi128ELi96ELi256ELi128ELb0ELb1ELb1ELb1ELb1ELb1EEEEEEEEEvNT_6ParamsE,(.L_x_15324 - _ZN7cutlass13device_kernelIN5flash11enable_sm90INS1_16FlashAttnFwdSm90INS1_25CollectiveMainloopFwdSm90ILi2EN4cute5tupleIJNS5_1CILi1EEES8_S8_EEENS6_IJNS7_ILi128EEENS7_ILi96EEENS7_ILi64EEEEEELi256ENS_6half_tEfNS_4arch4Sm90ELb1ELb0ELb1ELb1ELb0ELb0ELb1ELb1ELb0ELb1ELb0ELb0EEENS1_21CollectiveEpilogueFwdINS6_IJSA_NS7_ILi256EEESB_EEES9_SE_SG_Li256ELb1ELb1ELb0ELb0EEENS1_36VarlenDynamicPersistentTileSchedulerILi128ELi96ELi256ELi128ELb0ELb1ELb1ELb1ELb1ELb1EEEEEEEEEvNT_6ParamsE)
        .other          _ZN7cutlass13device_kernelIN5flash11enable_sm90INS1_16FlashAttnFwdSm90INS1_25CollectiveMainloopFwdSm90ILi2EN4cute5tupleIJNS5_1CILi1EEES8_S8_EEENS6_IJNS7_ILi128EEENS7_ILi96EEENS7_ILi64EEEEEELi256ENS_6half_tEfNS_4arch4Sm90ELb1ELb0ELb1ELb1ELb0ELb0ELb1ELb1ELb0ELb1ELb0ELb0EEENS1_21CollectiveEpilogueFwdINS6_IJSA_NS7_ILi256EEESB_EEES9_SE_SG_Li256ELb1ELb1ELb0ELb0EEENS1_36VarlenDynamicPersistentTileSchedulerILi128ELi96ELi256ELi128ELb0ELb1ELb1ELb1ELb1ELb1EEEEEEEEEvNT_6ParamsE,@"STO_CUDA_ENTRY STV_DEFAULT"
_ZN7cutlass13device_kernelIN5flash11enable_sm90INS1_16FlashAttnFwdSm90INS1_25CollectiveMainloopFwdSm90ILi2EN4cute5tupleIJNS5_1CILi1EEES8_S8_EEENS6_IJNS7_ILi128EEENS7_ILi96EEENS7_ILi64EEEEEELi256ENS_6half_tEfNS_4arch4Sm90ELb1ELb0ELb1ELb1ELb0ELb0ELb1ELb1ELb0ELb1ELb0ELb0EEENS1_21CollectiveEpilogueFwdINS6_IJSA_NS7_ILi256EEESB_EEES9_SE_SG_Li256ELb1ELb1ELb0ELb0EEENS1_36VarlenDynamicPersistentTileSchedulerILi128ELi96ELi256ELi128ELb0ELb1ELb1ELb1ELb1ELb1EEEEEEEEEvNT_6ParamsE:
        /* <DEDUP_REMOVED lines=18> */
.L_x_14525:
[----:B------:R-:W-:Y:S05]  /*0120*/  BSYNC B0 ;  /* 0x0000000000007941 */ /* 0x000fea0003800000 */
.L_x_14524:
        /* <DEDUP_REMOVED lines=43> */
.L_x_14526:
        /* <DEDUP_REMOVED lines=22> */
.L_x_14527:
        /* <DEDUP_REMOVED lines=18> */
.L_x_14528:
        /* <DEDUP_REMOVED lines=22> */
.L_x_14529:
        /* <DEDUP_REMOVED lines=22> */
.L_x_14530:
        /* <DEDUP_REMOVED lines=9> */
.L_x_14532:
        /* <DEDUP_REMOVED lines=40> */
[----:B------:R-:W-:-:S05]  /*0c30*/  IMAD.IADD R6, R237, 0x1, -R6 ;  /* 0x00000001ed067824 */ /* 0x000fca00078e0a06 */
[----:B------:R-:W-:-:S04]  /*0c40*/  LEA.HI R5, R6, R6, RZ, 0x1 ;  /* 0x0000000606057211 */ /* 0x000fc800078f08ff */
[----:B------:R-:W-:-:S05]  /*0c50*/  LOP3.LUT R5, R5, 0x1ffffffe, RZ, 0xc0, !PT ;  /* 0x1ffffffe05057812 */ /* 0x000fca00078ec0ff */
[----:B------:R-:W-:Y:S01]  /*0c60*/  IMAD.IADD R5, R6, 0x1, -R5 ;  /* 0x0000000106057824 */ /* 0x000fe200078e0a05 */
[----:B--2---:R-:W-:Y:S02]  /*0c70*/  R2UR UR4, R2 ;  /* 0x00000000020472ca */ /* 0x004fe400000e0000 */
[CC--:B------:R-:W-:Y:S02]  /*0c80*/  LEA.HI R2, R0.reuse, R237.reuse, RZ, 0x7 ;  /* 0x000000ed00027211 */ /* 0x0c0fe400078f38ff */
[----:B------:R-:W-:Y:S02]  /*0c90*/  LEA.HI R0, R0, R237, RZ, 0x3 ;  /* 0x000000ed00007211 */ /* 0x000fe400078f18ff */
[----:B------:R-:W-:Y:S02]  /*0ca0*/  LOP3.LUT R228, R2, 0xffffff80, RZ, 0xc0, !PT ;  /* 0xffffff8002e47812 */ /* 0x000fe400078ec0ff */
[----:B------:R-:W-:Y:S02]  /*0cb0*/  SHF.R.S32.HI R229, RZ, 0x7, R2 ;  /* 0x00000007ffe57819 */ /* 0x000fe40000011402 */
[----:B------:R-:W-:Y:S01]  /*0cc0*/  LOP3.LUT R208, R0, 0xfffffff8, RZ, 0xc0, !PT ;  /* 0xfffffff800d07812 */ /* 0x000fe200078ec0ff */
[C---:B------:R-:W-:Y:S01]  /*0cd0*/  IMAD.IADD R228, R237.reuse, 0x1, -R228 ;  /* 0x00000001ede47824 */ /* 0x040fe200078e0ae4 */
[----:B------:R-:W-:Y:S01]  /*0ce0*/  LEA.HI R2, R2, R229, RZ, 0x1 ;  /* 0x000000e502027211 */ /* 0x000fe200078f08ff */
[----:B------:R-:W-:Y:S01]  /*0cf0*/  ULOP3.LUT UR4, UR4, 0x1, URZ, 0xfc, !UPT ;  /* 0x0000000104047892 */ /* 0x000fe2000f8efc3f */
[----:B------:R-:W-:Y:S01]  /*0d00*/  SHF.R.S32.HI R226, RZ, 0x3, R0 ;  /* 0x00000003ffe27819 */ /* 0x000fe20000011400 */
[----:B------:R-:W-:Y:S01]  /*0d10*/  IMAD.IADD R208, R237, 0x1, -R208 ;  /* 0x00000001edd07824 */ /* 0x000fe200078e0ad0 */
[----:B------:R-:W-:-:S02]  /*0d20*/  SHF.R.S32.HI R7, RZ, 0x1f, R228 ;  /* 0x0000001fff077819 */ /* 0x000fc400000114e4 */
[----:B------:R-:W-:Y:S01]  /*0d30*/  LOP3.LUT R2, R2, 0x3fffffe, RZ, 0xc0, !PT ;  /* 0x03fffffe02027812 */ /* 0x000fe200078ec0ff */
[----:B------:R-:W-:Y:S01]  /*0d40*/  IMAD.SHL.U32 R200, R208, 0x8, RZ ;  /* 0x00000008d0c87824 */ /* 0x000fe200078e00ff */
[CC--:B------:R-:W-:Y:S01]  /*0d50*/  LEA.HI R8, R7.reuse, R228.reuse, RZ, 0x2 ;  /* 0x000000e407087211 */ /* 0x0c0fe200078f10ff */
[----:B------:R-:W-:Y:S01]  /*0d60*/  IMAD.U32 R232, RZ, RZ, UR4 ;  /* 0x00000004ffe87e24 */ /* 0x000fe2000f8e00ff */
[----:B------:R-:W-:Y:S01]  /*0d70*/  LEA.HI R7, R7, R228, RZ, 0x5 ;  /* 0x000000e407077211 */ /* 0x000fe200078f28ff */
[----:B------:R-:W-:Y:S01]  /*0d80*/  IMAD.IADD R2, R229, 0x1, -R2 ;  /* 0x00000001e5027824 */ /* 0x000fe200078e0a02 */
[--C-:B------:R-:W-:Y:S01]  /*0d90*/  SHF.R.S32.HI R9, RZ, 0x2, R8.reuse ;  /* 0x00000002ff097819 */ /* 0x100fe20000011408 */
[C---:B------:R-:W-:Y:S01]  /*0da0*/  VIADD R206, R200.reuse, 0x40 ;  /* 0x00000040c8ce7836 */ /* 0x040fe20000000000 */
[----:B------:R-:W-:Y:S01]  /*0db0*/  SHF.R.S32.HI R10, RZ, 0x1f, R8 ;  /* 0x0000001fff0a7819 */ /* 0x000fe20000011408 */
[C---:B------:R-:W-:Y:S01]  /*0dc0*/  VIADD R205, R200.reuse, 0x80 ;  /* 0x00000080c8cd7836 */ /* 0x040fe20000000000 */
[----:B------:R-:W-:Y:S01]  /*0dd0*/  SHF.R.S32.HI R7, RZ, 0x5, R7 ;  /* 0x00000005ff077819 */ /* 0x000fe20000011407 */
[----:B------:R-:W-:Y:S01]  /*0de0*/  VIADD R207, R200, 0xc0 ;  /* 0x000000c0c8cf7836 */ /* 0x000fe20000000000 */
[----:B------:R-:W-:Y:S01]  /*0df0*/  LEA.HI R10, R10, R9, RZ, 0x3 ;  /* 0x000000090a0a7211 */ /* 0x000fe200078f18ff */
[----:B------:R-:W-:Y:S01]  /*0e00*/  UMOV UR4, URZ ;  /* 0x0000003f00047c82 */ /* 0x000fe20008000000 */
[----:B------:R-:W-:Y:S01]  /*0e10*/  LOP3.LUT R3, R8, 0x7ffffffc, RZ, 0xc0, !PT ;  /* 0x7ffffffc08037812 */ /* 0x000fe200078ec0ff */
[----:B------:R-:W-:Y:S01]  /*0e20*/  IMAD.U32 R227, RZ, RZ, UR4 ;  /* 0x00000004ffe37e24 */ /* 0x000fe2000f8e00ff */
[----:B------:R-:W-:-:S02]  /*0e30*/  LOP3.LUT R10, R10, 0xfffffff8, RZ, 0xc0, !PT ;  /* 0xfffffff80a0a7812 */ /* 0x000fc400078ec0ff */
[----:B------:R-:W-:Y:S01]  /*0e40*/  SHF.R.S32.HI R236, RZ, 0x1f, R200 ;  /* 0x0000001fffec7819 */ /* 0x000fe200000114c8 */
[----:B------:R-:W-:Y:S01]  /*0e50*/  IMAD.IADD R204, R228, 0x1, -R3 ;  /* 0x00000001e4cc7824 */ /* 0x000fe200078e0a03 */
[----:B------:R-:W-:Y:S01]  /*0e60*/  SHF.R.S32.HI R235, RZ, 0x1f, R206 ;  /* 0x0000001fffeb7819 */ /* 0x000fe200000114ce */
[----:B------:R-:W-:Y:S01]  /*0e70*/  IMAD.IADD R10, R9, 0x1, -R10 ;  /* 0x00000001090a7824 */ /* 0x000fe200078e0a0a */
[----:B------:R-:W-:Y:S02]  /*0e80*/  SHF.R.S32.HI R234, RZ, 0x1f, R205 ;  /* 0x0000001fffea7819 */ /* 0x000fe400000114cd */
[----:B------:R-:W-:Y:S01]  /*0e90*/  SHF.R.S32.HI R233, RZ, 0x1f, R207 ;  /* 0x0000001fffe97819 */ /* 0x000fe200000114cf */
[----:B------:R-:W-:-:S04]  /*0ea0*/  IMAD R7, R7, 0x10, R10 ;  /* 0x0000001007077824 */ /* 0x000fc800078e020a */
[----:B------:R-:W-:Y:S02]  /*0eb0*/  IMAD R230, R2, 0x40, R7 ;  /* 0x0000004002e67824 */ /* 0x000fe400078e0207 */
[----:B------:R-:W-:Y:S02]  /*0ec0*/  IMAD.MOV.U32 R7, RZ, RZ, R15 ;  /* 0x000000ffff077224 */ /* 0x000fe400078e000f */
[----:B------:R-:W-:-:S07]  /*0ed0*/  IMAD R203, R5, 0x8, R230 ;  /* 0x0000000805cb7824 */ /* 0x000fce00078e02e6 */
.L_x_14587:
[----:B0-2-4-:R-:W0:Y:S01]  /*0ee0*/  LDC.64 R2, c[0x0][0xd88] ;  /* 0x00036200ff027b82 */ /* 0x015e220000000a00 */
[----:B------:R-:W-:Y:S01]  /*0ef0*/  ULDC.64 UR8, c[0x0][0xb20] ;  /* 0x0002c80000087ab9 */ /* 0x000fe20000000a00 */
[----:B------:R-:W-:Y:S01]  /*0f00*/  ULDC.64 UR10, c[0x0][0xb10] ;  /* 0x0002c400000a7ab9 */ /* 0x000fe20000000a00 */
[----:B0-----:R-:W-:-:S06]  /*0f10*/  IMAD.WIDE R2, R7, 0x4, R2 ;  /* 0x0000000407027825 */ /* 0x001fcc00078e0202 */
[----:B------:R-:W2:Y:S01]  /*0f20*/  LDG.E R2, desc[UR38][R2.64] ;  /* 0x0000002602027981 */ /* 0x000ea2000c1e1900 */
[----:B------:R-:W-:Y:S01]  /*0f30*/  UISETP.NE.U32.AND UP0, UPT, UR8, URZ, UPT ;  /* 0x0000003f0800728c */ /* 0x000fe2000bf05070 */
[----:B------:R-:W-:Y:S01]  /*0f40*/  IMAD.MOV.U32 R7, RZ, RZ, RZ ;  /* 0x000000ffff077224 */ /* 0x000fe200078e00ff */
[----:B------:R-:W-:Y:S02]  /*0f50*/  UISETP.NE.U32.AND UP1, UPT, UR10, URZ, UPT ;  /* 0x0000003f0a00728c */ /* 0x000fe4000bf25070 */
[----:B------:R-:W-:Y:S02]  /*0f60*/  UISETP.NE.AND.EX UP0, UPT, UR9, URZ, UPT, UP0 ;  /* 0x0000003f0900728c */ /* 0x000fe4000bf05300 */
[----:B------:R-:W-:-:S04]  /*0f70*/  UISETP.NE.AND.EX UP1, UPT, UR11, URZ, UPT, UP1 ;  /* 0x0000003f0b00728c */ /* 0x000fc8000bf25310 */
[----:B------:R-:W-:Y:S02]  /*0f80*/  PLOP3.LUT P0, PT, PT, PT, UP0, 0x80, 0x0 ;  /* 0x000000000000781c */ /* 0x000fe40003f0f008 */
[----:B------:R-:W-:Y:S02]  /*0f90*/  PLOP3.LUT P2, PT, PT, PT, UP1, 0x80, 0x0 ;  /* 0x000000000000781c */ /* 0x000fe40003f4f018 */
[----:B--2---:R-:W-:-:S13]  /*0fa0*/  R2UR UR4, R2 ;  /* 0x00000000020472ca */ /* 0x004fda00000e0000 */
[----:B------:R-:W-:Y:S02]  /*0fb0*/  USHF.R.S32.HI UR7, URZ, 0x1f, UR4 ;  /* 0x0000001f3f077899 */ /* 0x000fe40008011404 */
[----:B------:R-:W-:Y:S01]  /*0fc0*/  IMAD.U32 R209, RZ, RZ, UR4 ;  /* 0x00000004ffd17e24 */ /* 0x000fe2000f8e00ff */
[----:B------:R-:W-:-:S04]  /*0fd0*/  @UP0 ULEA UR8, UP2, UR4, UR8, 0x2 ;  /* 0x0000000804080291 */ /* 0x000fc8000f84103f */
[----:B------:R-:W-:Y:S02]  /*0fe0*/  @UP0 ULEA.HI.X UR9, UR4, UR9, UR7, 0x2, UP2 ;  /* 0x0000000904090291 */ /* 0x000fe400090f1407 */
[----:B------:R-:W-:Y:S01]  /*0ff0*/  IMAD.U32 R225, RZ, RZ, UR7 ;  /* 0x00000007ffe17e24 */ /* 0x000fe2000f8e00ff */
[----:B------:R-:W-:Y:S01]  /*1000*/  @UP1 ULEA UR10, UP0, UR4, UR10, 0x2 ;  /* 0x0000000a040a1291 */ /* 0x000fe2000f80103f */
[----:B------:R-:W-:-:S03]  /*1010*/  IMAD.U32 R2, RZ, RZ, UR8 ;  /* 0x00000008ff027e24 */ /* 0x000fc6000f8e00ff */
[----:B------:R-:W-:Y:S01]  /*1020*/  @UP1 ULEA.HI.X UR11, UR4, UR11, UR7, 0x2, UP0 ;  /* 0x0000000b040b1291 */ /* 0x000fe200080f1407 */
[----:B------:R-:W-:Y:S01]  /*1030*/  IMAD.U32 R3, RZ, RZ, UR9 ;  /* 0x00000009ff037e24 */ /* 0x000fe2000f8e00ff */
[----:B------:R-:W-:Y:S01]  /*1040*/  ULDC.64 UR8, c[0x0][0x418] ;  /* 0x0001060000087ab9 */ /* 0x000fe20000000a00 */
[----:B------:R-:W-:Y:S01]  /*1050*/  ULDC UR4, c[0x0][0x288] ;  /* 0x0000a20000047ab9 */ /* 0x000fe20000000800 */
[----:B---3--:R-:W-:Y:S01]  /*1060*/  IMAD.U32 R4, RZ, RZ, UR10 ;  /* 0x0000000aff047e24 */ /* 0x008fe2000f8e00ff */
[----:B------:R-:W-:Y:S01]  /*1070*/  ULDC UR7, c[0x0][0x2f0] ;  /* 0x0000bc0000077ab9 */ /* 0x000fe20000000800 */
[----:B------:R-:W-:Y:S01]  /*1080*/  IMAD.U32 R201, RZ, RZ, UR4 ;  /* 0x00000004ffc97e24 */ /* 0x000fe2000f8e00ff */
[----:B------:R0:W5:Y:S01]  /*1090*/  @P0 LDG.E R7, desc[UR38][R2.64] ;  /* 0x0000002602070981 */ /* 0x000162000c1e1900 */
[----:B------:R-:W-:Y:S01]  /*10a0*/  IMAD.U32 R5, RZ, RZ, UR11 ;  /* 0x0000000bff057e24 */ /* 0x000fe2000f8e00ff */
[----:B------:R-:W-:Y:S01]  /*10b0*/  UISETP.NE.U32.AND UP0, UPT, UR8, URZ, UPT ;  /* 0x0000003f0800728c */ /* 0x000fe2000bf05070 */
[----:B------:R-:W-:-:S03]  /*10c0*/  ULDC UR4, c[0x0][0x424] ;  /* 0x0001090000047ab9 */ /* 0x000fc60000000800 */
[----:B------:R0:W5:Y:S01]  /*10d0*/  @P2 LDG.E R201, desc[UR38][R4.64] ;  /* 0x0000002604c92981 */ /* 0x000162000c1e1900 */
[----:B------:R-:W-:Y:S01]  /*10e0*/  UISETP.NE.AND.EX UP0, UPT, UR9, URZ, UPT, UP0 ;  /* 0x0000003f0900728c */ /* 0x000fe2000bf05300 */
[----:B------:R-:W-:Y:S02]  /*10f0*/  IMAD.U32 R224, RZ, RZ, UR6 ;  /* 0x00000006ffe07e24 */ /* 0x000fe4000f8e00ff */
[----:B------:R-:W-:Y:S01]  /*1100*/  ULDC.64 UR8, c[0x0][0xb18] ;  /* 0x0002c60000087ab9 */ /* 0x000fe20000000a00 */
[----:B------:R-:W-:Y:S01]  /*1110*/  USEL UR4, UR4, 0x1, UP0 ;  /* 0x0000000104047887 */ /* 0x000fe20008000000 */
[----:B------:R-:W-:-:S03]  /*1120*/  ISETP.NE.U32.AND P1, PT, RZ, UR8, PT ;  /* 0x00000008ff007c0c */ /* 0x000fc6000bf25070 */
[----:B------:R-:W-:Y:S01]  /*1130*/  UIMAD UR4, UR4, UR7, URZ ;  /* 0x00000007040472a4 */ /* 0x000fe2000f8e023f */
[----:B------:R-:W-:Y:S01]  /*1140*/  ISETP.NE.AND.EX P1, PT, RZ, UR9, PT, P1 ;  /* 0x00000009ff007c0c */ /* 0x000fe2000bf25310 */
[----:B01----:R-:W-:-:S12]  /*1150*/  @P2 BRA `(.L_x_14533) ;  /* 0x0000000000302947 */ /* 0x003fd80003800000 */
[----:B------:R-:W-:Y:S02]  /*1160*/  ULDC.64 UR6, c[0x0][0xaf8] ;  /* 0x0002be0000067ab9 */ /* 0x000fe40000000a00 */
[----:B------:R-:W-:-:S04]  /*1170*/  ISETP.NE.U32.AND P0, PT, RZ, UR6, PT ;  /* 0x00000006ff007c0c */ /* 0x000fc8000bf05070 */
[----:B------:R-:W-:-:S13]  /*1180*/  ISETP.NE.AND.EX P0, PT, RZ, UR7, PT, P0 ;  /* 0x00000007ff007c0c */ /* 0x000fda000bf05300 */
[----:B------:R-:W-:Y:S05]  /*1190*/  @!P0 BRA `(.L_x_14533) ;  /* 0x0000000000208947 */ /* 0x000fea0003800000 */
[----:B------:R-:W-:Y:S01]  /*11a0*/  R2UR UR10, R209 ;  /* 0x00000000d10a72ca */ /* 0x000fe200000e0000 */
[----:B------:R-:W-:-:S12]  /*11b0*/  ULDC.64 UR6, c[0x0][0xaf8] ;  /* 0x0002be0000067ab9 */ /* 0x000fd80000000a00 */
[----:B------:R-:W-:-:S06]  /*11c0*/  UIMAD.WIDE UR6, UR10, 0x4, UR6 ;  /* 0x000000040a0678a5 */ /* 0x000fcc000f8e0206 */
[----:B------:R-:W-:Y:S02]  /*11d0*/  IMAD.U32 R2, RZ, RZ, UR6 ;  /* 0x00000006ff027e24 */ /* 0x000fe4000f8e00ff */
[----:B------:R-:W-:-:S05]  /*11e0*/  IMAD.U32 R3, RZ, RZ, UR7 ;  /* 0x00000007ff037e24 */ /* 0x000fca000f8e00ff */
[----:B-----5:R-:W2:Y:S04]  /*11f0*/  LDG.E R201, desc[UR38][R2.64] ;  /* 0x0000002602c97981 */ /* 0x020ea8000c1e1900 */
[----:B------:R-:W2:Y:S02]  /*1200*/  LDG.E R0, desc[UR38][R2.64+0x4] ;  /* 0x0000042602007981 */ /* 0x000ea4000c1e1900 */
[----:B--2---:R-:W-:-:S07]  /*1210*/  IMAD.IADD R201, R0, 0x1, -R201 ;  /* 0x0000000100c97824 */ /* 0x004fce00078e0ac9 */
.L_x_14533:
[----:B------:R-:W-:Y:S01]  /*1220*/  IMAD.U32 R202, RZ, RZ, UR4 ;  /* 0x00000004ffca7e24 */ /* 0x000fe2000f8e00ff */
[----:B------:R-:W-:Y:S06]  /*1230*/  @!P1 BRA `(.L_x_14534) ;  /* 0x0000000000209947 */ /* 0x000fec0003800000 */
[----:B------:R-:W-:Y:S02]  /*1240*/  R2UR UR6, R209 ;  /* 0x00000000d10672ca */ /* 0x000fe400000e0000 */
[----:B------:R-:W-:-:S11]  /*1250*/  R2UR UR7, R225 ;  /* 0x00000000e10772ca */ /* 0x000fd600000e0000 */
[----:B------:R-:W-:-:S04]  /*1260*/  ULEA UR4, UP0, UR6, UR8, 0x2 ;  /* 0x0000000806047291 */ /* 0x000fc8000f80103f */
[----:B------:R-:W-:Y:S02]  /*1270*/  ULEA.HI.X UR6, UR6, UR9, UR7, 0x2, UP0 ;  /* 0x0000000906067291 */ /* 0x000fe400080f1407 */
[----:B------:R-:W-:-:S04]  /*1280*/  IMAD.U32 R2, RZ, RZ, UR4 ;  /* 0x00000004ff027e24 */ /* 0x000fc8000f8e00ff */
[----:B------:R-:W-:-:S05]  /*1290*/  IMAD.U32 R3, RZ, RZ, UR6 ;  /* 0x00000006ff037e24 */ /* 0x000fca000f8e00ff */
[----:B------:R0:W5:Y:S01]  /*12a0*/  LDG.E R202, desc[UR38][R2.64] ;  /* 0x0000002602ca7981 */ /* 0x000162000c1e1900 */
[----:B------:R-:W-:Y:S05]  /*12b0*/  BRA `(.L_x_14535) ;  /* 0x0000000000307947 */ /* 0x000fea0003800000 */
.L_x_14534:
        /* <DEDUP_REMOVED lines=9> */
[----:B------:R-:W2:Y:S04]  /*1350*/  LDG.E R202, desc[UR38][R2.64] ;  /* 0x0000002602ca7981 */ /* 0x000ea8000c1e1900 */
[----:B------:R-:W2:Y:S02]  /*1360*/  LDG.E R5, desc[UR38][R2.64+0x4] ;  /* 0x0000042602057981 */ /* 0x000ea4000c1e1900 */
[----:B--2---:R-:W-:-:S07]  /*1370*/  IMAD.IADD R202, R5, 0x1, -R202 ;  /* 0x0000000105ca7824 */ /* 0x004fce00078e0aca */
.L_x_14535:
[----:B------:R-:W1:Y:S01]  /*1380*/  LDC R0, c[0x0][0x448] ;  /* 0x00011200ff007b82 */ /* 0x000e620000000800 */
[----:B------:R-:W-:Y:S01]  /*1390*/  USHF.L.U32 UR60, UR5, 0x7, URZ ;  /* 0x00000007053c7899 */ /* 0x000fe2000800063f */
[----:B-----5:R-:W-:Y:S01]  /*13a0*/  IMAD.IADD R202, R202, 0x1, -R7 ;  /* 0x00000001caca7824 */ /* 0x020fe200078e0a07 */
[----:B------:R-:W-:Y:S01]  /*13b0*/  CS2R R148, SRZ ;  /* 0x0000000000947805 */ /* 0x000fe2000001ff00 */
[----:B------:R-:W-:Y:S01]  /*13c0*/  IMAD.MOV.U32 R150, RZ, RZ, RZ ;  /* 0x000000ffff967224 */ /* 0x000fe200078e00ff */
[----:B------:R-:W-:Y:S01]  /*13d0*/  UIADD3 UR4, UR60, 0x7f, URZ ;  /* 0x0000007f3c047890 */ /* 0x000fe2000fffe03f */
[----:B------:R-:W-:Y:S02]  /*13e0*/  CS2R R146, SRZ ;  /* 0x0000000000927805 */ /* 0x000fe4000001ff00 */
[----:B0-----:R-:W-:Y:S02]  /*13f0*/  IADD3 R3, R202, 0x60, -R201 ;  /* 0x00000060ca037810 */ /* 0x001fe40007ffe8c9 */
        /* <DEDUP_REMOVED lines=16> */
[----:B-1----:R-:W-:Y:S01]  /*1500*/  ISETP.NE.AND P0, PT, R0, 0x1, PT ;  /* 0x000000010000780c */ /* 0x002fe20003f05270 */
[----:B------:R-:W-:Y:S01]  /*1510*/  IMAD.U32 R0, RZ, RZ, UR4 ;  /* 0x00000004ff007e24 */ /* 0x000fe2000f8e00ff */
        /* <DEDUP_REMOVED lines=35> */
[----:B0-----:R-:W-:Y:S01]  /*1750*/  @P0 IMAD.HI.U32 R2, R2, UR4, RZ ;  /* 0x0000000402020c27 */ /* 0x001fe2000f8e00ff */
[----:B------:R-:W-:Y:S02]  /*1760*/  CS2R R160, SRZ ;  /* 0x0000000000a07805 */ /* 0x000fe4000001ff00 */
[----:B------:R-:W-:Y:S02]  /*1770*/  CS2R R42, SRZ ;  /* 0x00000000002a7805 */ /* 0x000fe4000001ff00 */
[----:B------:R-:W-:Y:S02]  /*1780*/  CS2R R44, SRZ ;  /* 0x00000000002c7805 */ /* 0x000fe4000001ff00 */
[----:B------:R-:W-:Y:S02]  /*1790*/  CS2R R40, SRZ ;  /* 0x0000000000287805 */ /* 0x000fe4000001ff00 */
[----:B------:R-:W-:-:S02]  /*17a0*/  CS2R R162, SRZ ;  /* 0x0000000000a27805 */ /* 0x000fc4000001ff00 */
[----:B------:R-:W-:Y:S02]  /*17b0*/  CS2R R34, SRZ ;  /* 0x0000000000227805 */ /* 0x000fe4000001ff00 */
[----:B------:R-:W-:Y:S02]  /*17c0*/  CS2R R36, SRZ ;  /* 0x0000000000247805 */ /* 0x000fe4000001ff00 */
[----:B-1----:R-:W-:Y:S01]  /*17d0*/  @P0 SHF.R.U32.HI R0, RZ, R5, R2 ;  /* 0x00000005ff000219 */ /* 0x002fe20000011602 */
[----:B------:R-:W-:Y:S01]  /*17e0*/  VIADD R2, R202, 0x5f ;  /* 0x0000005fca027836 */ /* 0x000fe20000000000 */
[----:B------:R-:W-:Y:S02]  /*17f0*/  PLOP3.LUT P0, PT, PT, PT, PT, 0x80, 0x0 ;  /* 0x000000000000781c */ /* 0x000fe40003f0f070 */
[----:B------:R-:W-:Y:S01]  /*1800*/  CS2R R32, SRZ ;  /* 0x0000000000207805 */ /* 0x000fe2000001ff00 */
[----:B------:R-:W-:Y:S01]  /*1810*/  IMAD.MOV.U32 R10, RZ, RZ, RZ ;  /* 0x000000ffff0a7224 */ /* 0x000fe200078e00ff */
[----:B------:R-:W-:Y:S01]  /*1820*/  CS2R R26, SRZ ;  /* 0x00000000001a7805 */ /* 0x000fe2000001ff00 */
[----:B------:R-:W-:Y:S01]  /*1830*/  IMAD.IADD R0, R3, 0x1, R0 ;  /* 0x0000000103007824 */ /* 0x000fe200078e0200 */
[----:B------:R-:W-:Y:S01]  /*1840*/  CS2R R28, SRZ ;  /* 0x00000000001c7805 */ /* 0x000fe2000001ff00 */
[----:B------:R-:W-:Y:S01]  /*1850*/  IMAD.HI R2, R2, 0x2aaaaaab, RZ ;  /* 0x2aaaaaab02027827 */ /* 0x000fe200078e02ff */
[----:B------:R-:W-:-:S03]  /*1860*/  CS2R R24, SRZ ;  /* 0x0000000000187805 */ /* 0x000fc6000001ff00 */
[----:B------:R-:W-:Y:S01]  /*1870*/  IMAD.HI R0, R0, 0x2aaaaaab, RZ ;  /* 0x2aaaaaab00007827 */ /* 0x000fe200078e02ff */
[----:B------:R-:W-:-:S03]  /*1880*/  SHF.R.U32.HI R3, RZ, 0x1f, R2 ;  /* 0x0000001fff037819 */ /* 0x000fc60000011602 */
[----:B------:R-:W-:Y:S01]  /*1890*/  IMAD.MOV.U32 R12, RZ, RZ, RZ ;  /* 0x000000ffff0c7224 */ /* 0x000fe200078e00ff */
[----:B------:R-:W-:Y:S02]  /*18a0*/  SHF.R.U32.HI R5, RZ, 0x1f, R0 ;  /* 0x0000001fff057819 */ /* 0x000fe40000011600 */
[----:B------:R-:W-:Y:S02]  /*18b0*/  LEA.HI.SX32 R156, R2, R3, 0x1c ;  /* 0x00000003029c7211 */ /* 0x000fe400078fe2ff */
[----:B------:R-:W-:Y:S02]  /*18c0*/  CS2R R2, SRZ ;  /* 0x0000000000027805 */ /* 0x000fe4000001ff00 */
[----:B------:R-:W-:Y:S01]  /*18d0*/  LEA.HI.SX32 R5, R0, R5, 0x1c ;  /* 0x0000000500057211 */ /* 0x000fe200078fe2ff */
[----:B------:R-:W-:-:S03]  /*18e0*/  IMAD.MOV.U32 R0, RZ, RZ, RZ ;  /* 0x000000ffff007224 */ /* 0x000fc600078e00ff */
        /* <DEDUP_REMOVED lines=42> */
.L_x_14537:
        /* <DEDUP_REMOVED lines=14> */
.L_x_14718:
[----:B------:R-:W-:Y:S05]  /*1c70*/  WARPSYNC.ALL ;  /* 0x0000000000007948 */ /* 0x000fea0003800000 */
[----:B------:R-:W-:Y:S01]  /*1c80*/  R2UR UR4, R232 ;  /* 0x00000000e80472ca */ /* 0x000fe200000e0000 */
[----:B------:R1:W-:-:S12]  /*1c90*/  BAR.SYNC.DEFER_BLOCKING R176, 0x100 ;  /* 0x000400b00000751d */ /* 0x0003d80000010000 */
[----:B------:R-:W-:-:S05]  /*1ca0*/  IMAD.U32 R0, RZ, RZ, UR4 ;  /* 0x00000004ff007e24 */ /* 0x000fca000f8e00ff */
[----:B------:R-:W-:-:S13]  /*1cb0*/  ISETP.NE.AND P0, PT, R0, 0x3, PT ;  /* 0x000000030000780c */ /* 0x000fda0003f05270 */
[----:B-1----:R-:W-:Y:S05]  /*1cc0*/  @!P0 BRA `(.L_x_14539) ;  /* 0x0000000000048947 */ /* 0x002fea0003800000 */
[----:B------:R-:W-:Y:S01]  /*1cd0*/  BPT.TRAP 0x1 ;  /* 0x000000040000795c */ /* 0x000fe20000300000 */
.L_x_14539:
[----:B------:R-:W-:Y:S02]  /*1ce0*/  IMAD.U32 R3, RZ, RZ, UR37 ;  /* 0x00000025ff037e24 */ /* 0x000fe4000f8e00ff */
[----:B------:R-:W-:-:S03]  /*1cf0*/  IMAD.U32 R0, RZ, RZ, UR36 ;  /* 0x00000024ff007e24 */ /* 0x000fc6000f8e00ff */
[----:B------:R-:W-:Y:S01]  /*1d00*/  SHF.L.U32 R3, R3, 0x1f, RZ ;  /* 0x0000001f03037819 */ /* 0x000fe200000006ff */
[----:B------:R-:W-:-:S04]  /*1d10*/  IMAD R0, R0, 0x8, R5 ;  /* 0x0000000800007824 */ /* 0x000fc800078e0205 */
[----:B------:R1:W2:Y:S01]  /*1d20*/  SYNCS.PHASECHK.TRANS64.TRYWAIT P1, [R0+URZ+0x32430], R3 ;  /* 0x03243003000075a7 */ /* 0x0002a2000802017f */
[----:B------:R-:W-:Y:S05]  /*1d30*/  @!P0 BRA `(.L_x_14540) ;  /* 0x0000000000048947 */ /* 0x000fea0003800000 */
[----:B------:R-:W-:Y:S01]  /*1d40*/  BPT.TRAP 0x1 ;  /* 0x000000040000795c */ /* 0x000fe20000300000 */
.L_x_14540:
[----:B--2---:R-:W-:Y:S05]  /*1d50*/  @P1 BRA `(.L_x_14541) ;  /* 0x0000000000081947 */ /* 0x004fea0003800000 */
[----:B------:R-:W2:Y:S02]  /*1d60*/  SYNCS.PHASECHK.TRANS64.TRYWAIT P1, [R0+URZ+0x32430], R3 ;  /* 0x03243003000075a7 */ /* 0x000ea4000802017f */
[----:B--2---:R-:W-:Y:S05]  /*1d70*/  @!P1 BRA `(.L_x_14542) ;  /* 0x0000012c00a09947 */ /* 0x004fea0003800000 */
.L_x_14541:
        /* <DEDUP_REMOVED lines=48> */
.L_x_14719:
[----:B------:R-:W-:Y:S05]  /*2080*/  @!P0 BRA `(.L_x_14544) ;  /* 0x0000000000048947 */ /* 0x000fea0003800000 */
[----:B------:R-:W-:Y:S01]  /*2090*/  BPT.TRAP 0x1 ;  /* 0x000000040000795c */ /* 0x000fe20000300000 */
.L_x_14544:
[----:B------:R4:W0:Y:S01]  /*20a0*/  SYNCS.PHASECHK.TRANS64.TRYWAIT P1, [R0+URZ+0x32450], R3 ;  /* 0x03245003000075a7 */ /* 0x000822000802017f */
[----:B------:R-:W-:Y:S05]  /*20b0*/  @!P0 BRA `(.L_x_14545) ;  /* 0x0000000000048947 */ /* 0x000fea0003800000 */
[----:B------:R-:W-:Y:S01]  /*20c0*/  BPT.TRAP 0x1 ;  /* 0x000000040000795c */ /* 0x000fe20000300000 */
.L_x_14545:
[----:B0-----:R-:W-:Y:S05]  /*20d0*/  @P1 BRA `(.L_x_14546) ;  /* 0x0000000000081947 */ /* 0x001fea0003800000 */
[----:B------:R-:W0:Y:S02]  /*20e0*/  SYNCS.PHASECHK.TRANS64.TRYWAIT P1, [R0+URZ+0x32450], R3 ;  /* 0x03245003000075a7 */ /* 0x000e24000802017f */
[----:B0-----:R-:W-:Y:S05]  /*20f0*/  @!P1 BRA `(.L_x_14547) ;  /* 0x0000012800e89947 */ /* 0x001fea0003800000 */
.L_x_14546:
[----:B------:R-:W-:Y:S01]  /*2100*/  R2UR UR4, R5 ;  /* 0x00000000050472ca */ /* 0x000fe200000e0000 */
[----:B------:R-:W-:Y:S01]  /*2110*/  WARPGROUP.ARRIVE ;  /* 0x00000000000079c5 */ /* 0x000fe20000000000 */
        /* <DEDUP_REMOVED lines=16> */
[----:B------:R-:W5:Y:S01]  /*2220*/  S2R R73, SR_TID.X ;  /* 0x0000000000497919 */ /* 0x000f620000002100 */
[----:B------:R-:W-:Y:S01]  /*2230*/  UMOV UR31, 0x40000040 ;  /* 0x40000040001f7882 */ /* 0x000fe20000000000 */
[----:B------:R-:W-:Y:S01]  /*2240*/  UMOV UR33, 0x40000040 ;  /* 0x4000004000217882 */ /* 0x000fe20000000000 */
[----:B------:R-:W-:-:S02]  /*2250*/  ULOP3.LUT UR6, UR4, 0x3fff, URZ, 0xc0, !UPT ;  /* 0x00003fff04067892 */ /* 0x000fc4000f8ec03f */
[----:B------:R-:W-:Y:S02]  /*2260*/  ULOP3.LUT UR4, UR40, 0x10000, URZ, 0xfc, !UPT ;  /* 0x0001000028047892 */ /* 0x000fe4000f8efc3f */
[----:B------:R-:W-:Y:S02]  /*2270*/  ULOP3.LUT UR7, UR6, 0x10000, URZ, 0xfc, !UPT ;  /* 0x0001000006077892 */ /* 0x000fe4000f8efc3f */
[----:B------:R-:W-:Y:S02]  /*2280*/  UIADD3 UR16, UR4, 0x404, URZ ;  /* 0x0000040404107890 */ /* 0x000fe4000fffe03f */
[----:B------:R-:W-:Y:S01]  /*2290*/  UIMAD UR5, UR36, 0xc00, UR7 ;  /* 0x00000c00240578a4 */ /* 0x000fe2000f8e0207 */
[----:B------:R-:W-:Y:S01]  /*22a0*/  UMOV UR8, UR4 ;  /* 0x0000000400087c82 */ /* 0x000fe20008000000 */
[----:B------:R-:W-:Y:S01]  /*22b0*/  UIADD3 UR20, UR4, 0x406, URZ ;  /* 0x0000040604147890 */ /* 0x000fe2000fffe03f */
[----:B------:R-:W-:Y:S01]  /*22c0*/  IMAD.U32 R10, RZ, RZ, UR8 ;  /* 0x00000008ff0a7e24 */ /* 0x000fe2000f8e00ff */
[----:B------:R-:W-:-:S03]  /*22d0*/  UIADD3 UR18, UR5, 0x304, URZ ;  /* 0x0000030405127890 */ /* 0x000fc6000fffe03f */
[----:B------:R-:W-:Y:S01]  /*22e0*/  UMOV UR10, UR5 ;  /* 0x00000005000a7c82 */ /* 0x000fe20008000000 */
[----:B------:R-:W-:Y:S01]  /*22f0*/  UIADD3 UR22, UR5, 0x306, URZ ;  /* 0x0000030605167890 */ /* 0x000fe2000fffe03f */
[----:B------:R-:W-:Y:S01]  /*2300*/  HGMMA.64x96x16.F32 R24, gdesc[UR8], R24, gsb0 ;  /* 0x01600000081879f0 */ /* 0x000fe20008000818 */
[----:B------:R-:W-:Y:S01]  /*2310*/  UIADD3 UR8, UR4, 0x2, URZ ;  /* 0x0000000204087890 */ /* 0x000fe2000fffe03f */
[----:B0-----:R-:W-:Y:S01]  /*2320*/  ISETP.NE.AND P1, PT, R12, 0x1, PT ;  /* 0x000000010c00780c */ /* 0x001fe20003f25270 */
[----:B------:R-:W-:Y:S01]  /*2330*/  UIADD3 UR9, UR5, 0x2, URZ ;  /* 0x0000000205097890 */ /* 0x000fe2000fffe03f */
[----:B------:R-:W-:Y:S01]  /*2340*/  VIADD R12, R203, UR60 ;  /* 0x0000003ccb0c7c36 */ /* 0x000fe20008000000 */
[----:B------:R-:W-:Y:S01]  /*2350*/  UIADD3 UR10, UR5, 0x300, URZ ;  /* 0x00000300050a7890 */ /* 0x000fe2000fffe03f */
[----:B------:R-:W-:Y:S02]  /*2360*/  UMOV UR11, 0x40000040 ;  /* 0x40000040000b7882 */ /* 0x000fe40000000000 */
[----:B------:R-:W-:Y:S01]  /*2370*/  UMOV UR12, UR8 ;  /* 0x00000008000c7c82 */ /* 0x000fe20008000000 */
[----:B------:R-:W-:Y:S01]  /*2380*/  UIADD3 UR8, UR4, 0x4, URZ ;  /* 0x0000000404087890 */ /* 0x000fe2000fffe03f */
[----:B------:R-:W-:Y:S01]  /*2390*/  IMAD.U32 R8, RZ, RZ, UR12 ;  /* 0x0000000cff087e24 */ /* 0x000fe2000f8e00ff */
[----:B------:R-:W-:Y:S01]  /*23a0*/  UMOV UR14, UR9 ;  /* 0x00000009000e7c82 */ /* 0x000fe20008000000 */
[----:B------:R-:W-:-:S02]  /*23b0*/  UIADD3 UR9, UR5, 0x4, URZ ;  /* 0x0000000405097890 */ /* 0x000fc4000fffe03f */
[----:B------:R-:W-:Y:S01]  /*23c0*/  UIADD3 UR24, UR4, 0x800, URZ ;  /* 0x0000080004187890 */ /* 0x000fe2000fffe03f */
[----:B------:R-:W0:Y:S01]  /*23d0*/  @P1 LDC R13, c[0x0][0x44c] ;  /* 0x00011300ff0d1b82 */ /* 0x000e220000000800 */
[----:B------:R-:W-:Y:S02]  /*23e0*/  UIADD3 UR26, UR5, 0x600, URZ ;  /* 0x00000600051a7890 */ /* 0x000fe4000fffe03f */
[----:B------:R-:W-:Y:S02]  /*23f0*/  UIADD3 UR28, UR4, 0x802, URZ ;  /* 0x00000802041c7890 */ /* 0x000fe4000fffe03f */
[----:B------:R-:W-:Y:S02]  /*2400*/  UIADD3 UR30, UR5, 0x602, URZ ;  /* 0x00000602051e7890 */ /* 0x000fe4000fffe03f */
[----:B------:R-:W-:Y:S01]  /*2410*/  UIADD3 UR32, UR4, 0x804, URZ ;  /* 0x0000080404207890 */ /* 0x000fe2000fffe03f */
[----:B------:R-:W1:Y:S01]  /*2420*/  @P1 LDC R20, c[0x0][0x450] ;  /* 0x00011400ff141b82 */ /* 0x000e620000000800 */
[----:B------:R-:W-:Y:S01]  /*2430*/  UIADD3 UR34, UR5, 0x604, URZ ;  /* 0x0000060405227890 */ /* 0x000fe2000fffe03f */
        /* <DEDUP_REMOVED lines=10> */
[----:B0-----:R-:W-:Y:S01]  /*24e0*/  @P1 IMAD.HI.U32 R13, R12, R13, RZ ;  /* 0x0000000d0c0d1227 */ /* 0x001fe200078e00ff */
[----:B------:R-:W-:Y:S01]  /*24f0*/  UIADD3 UR50, UR5, 0x902, URZ ;  /* 0x0000090205327890 */ /* 0x000fe2000fffe03f */
[----:B------:R-:W-:Y:S01]  /*2500*/  UMOV UR49, 0x40000040 ;  /* 0x4000004000317882 */ /* 0x000fe20000000000 */
[----:B------:R-:W-:Y:S01]  /*2510*/  UMOV UR51, 0x40000040 ;  /* 0x4000004000337882 */ /* 0x000fe20000000000 */
[----:B------:R-:W-:-:S02]  /*2520*/  UIADD3 UR52, UR4, 0xc04, URZ ;  /* 0x00000c0404347890 */ /* 0x000fc4000fffe03f */
[----:B------:R-:W-:Y:S01]  /*2530*/  UIADD3 UR54, UR5, 0x904, URZ ;  /* 0x0000090405367890 */ /* 0x000fe2000fffe03f */
[----:B-1----:R-:W-:Y:S01]  /*2540*/  @P1 SHF.R.U32.HI R12, RZ, R20, R13 ;  /* 0x00000014ff0c1219 */ /* 0x002fe2000001160d */
[----:B------:R-:W-:Y:S01]  /*2550*/  UMOV UR53, 0x40000040 ;  /* 0x4000004000357882 */ /* 0x000fe20000000000 */
[----:B------:R-:W-:Y:S01]  /*2560*/  UMOV UR55, 0x40000040 ;  /* 0x4000004000377882 */ /* 0x000fe20000000000 */
[----:B------:R-:W-:Y:S01]  /*2570*/  UMOV UR57, 0x40000040 ;  /* 0x4000004000397882 */ /* 0x000fe20000000000 */
[----:B------:R-:W-:Y:S01]  /*2580*/  UMOV UR59, 0x40000040 ;  /* 0x40000040003b7882 */ /* 0x000fe20000000000 */
[----:B------:R-:W0:Y:S01]  /*2590*/  SHFL.IDX PT, R21, R12, RZ, 0x1c1f ;  /* 0x001c1fff0c157589 */ /* 0x000e2200000e0000 */
[----:B------:R-:W-:Y:S01]  /*25a0*/  IMAD R13, R156, -0x60, R202 ;  /* 0xffffffa09c0d7824 */ /* 0x000fe200078e02ca */
[----:B------:R-:W-:Y:S01]  /*25b0*/  ULOP3.LUT UR6, UR6, 0x3000000, URZ, 0xfc, !UPT ;  /* 0x0300000006067892 */ /* 0x000fe2000f8efc3f */
[----:B--2-4-:R-:W-:Y:S01]  /*25c0*/  IMAD.U32 R3, RZ, RZ, UR57 ;  /* 0x00000039ff037e24 */ /* 0x014fe2000f8e00ff */
[----:B------:R-:W1:Y:S01]  /*25d0*/  SHFL.IDX PT, R12, R12, 0x1, 0x1c1f ;  /* 0x003c1f000c0c7f89 */ /* 0x000e6200000e0000 */
[----:B------:R-:W-:-:S04]  /*25e0*/  VIADD R13, R13, 0x60 ;  /* 0x000000600d0d7836 */ /* 0x000fc80000000000 */
[----:B------:R-:W-:-:S05]  /*25f0*/  IMAD R20, R204, -0x2, R13 ;  /* 0xfffffffecc147824 */ /* 0x000fca00078e020d */
[----:B------:R-:W-:-:S04]  /*2600*/  IADD3 R13, -R201, 0x1, R20 ;  /* 0x00000001c90d7810 */ /* 0x000fc80007ffe114 */
[----:B0-----:R-:W-:-:S04]  /*2610*/  VIADDMNMX R21, R21, R13, R20, PT ;  /* 0x0000000d15157246 */ /* 0x001fc80003800114 */
[C---:B------:R-:W-:Y:S02]  /*2620*/  ISETP.GT.AND P6, PT, R21.reuse, RZ, PT ;  /* 0x000000ff1500720c */ /* 0x040fe40003fc4270 */
[----:B-1----:R-:W-:Y:S02]  /*2630*/  VIADDMNMX R12, R12, R13, R20, PT ;  /* 0x0000000d0c0c7246 */ /* 0x002fe40003800114 */
[C---:B------:R-:W-:Y:S02]  /*2640*/  ISETP.GT.AND P5, PT, R21.reuse, 0x1, PT ;  /* 0x000000011500780c */ /* 0x040fe40003fa4270 */
[C---:B------:R-:W-:Y:S02]  /*2650*/  ISETP.GT.AND P3, PT, R21.reuse, 0x10, PT ;  /* 0x000000101500780c */ /* 0x040fe40003f64270 */
[C---:B------:R-:W-:Y:S02]  /*2660*/  ISETP.GT.AND P2, PT, R21.reuse, 0x8, PT ;  /* 0x000000081500780c */ /* 0x040fe40003f44270 */
[----:B------:R-:W-:Y:S01]  /*2670*/  ISETP.GT.AND P4, PT, R21, 0x9, PT ;  /* 0x000000091500780c */ /* 0x000fe20003f84270 */
        /* <DEDUP_REMOVED lines=100> */
[----:B------:R-:W-:Y:S01]  /*2cc0*/  ISETP.GT.AND P6, PT, R21, 0x11, PT ;  /* 0x000000111500780c */ /* 0x000fe20003fc4270 */
        /* <DEDUP_REMOVED lines=11> */
[----:B------:R-:W-:Y:S01]  /*2d80*/  MUFU.TANH R28, R28 ;  /* 0x0000001c001c7308 */ /* 0x000fe20000002400 */
[----:B--2---:R-:W-:Y:S01]  /*2d90*/  FSEL R181, R32, -INF , P3 ;  /* 0xff80000020b57808 */ /* 0x004fe20001800000 */
[----:B------:R-:W-:Y:S01]  /*2da0*/  FMUL.FTZ R38, R38, UR4 ;  /* 0x0000000426267c20 */ /* 0x000fe20008410000 */
[----:B------:R-:W-:Y:S01]  /*2db0*/  ISETP.GT.AND P3, PT, R21, 0x21, PT ;  /* 0x000000211500780c */ /* 0x000fe20003f64270 */
        /* <DEDUP_REMOVED lines=21> */
[----:B-1----:R-:W-:Y:S01]  /*2f10*/  FSEL R179, R36, -INF , P5 ;  /* 0xff80000024b37808 */ /* 0x002fe20002800000 */
[----:B------:R-:W-:Y:S01]  /*2f20*/  FMUL.FTZ R70, R70, UR4 ;  /* 0x0000000446467c20 */ /* 0x000fe20008410000 */
[----:B------:R-:W-:Y:S01]  /*2f30*/  ISETP.GT.AND P5, PT, R21, 0x29, PT ;  /* 0x000000291500780c */ /* 0x000fe20003fa4270 */
[----:B------:R-:W-:Y:S01]  /*2f40*/  FMUL.FTZ R71, R71, UR4 ;  /* 0x0000000447477c20 */ /* 0x000fe20008410000 */
[----:B------:R-:W-:-:S03]  /*2f50*/  UIMAD UR4, UR36, 0xc00, UR6 ;  /* 0x00000c00240478a4 */ /* 0x000fc6000f8e0206 */
[----:B------:R-:W1:Y:S01]  /*2f60*/  MUFU.TANH R29, R29 ;  /* 0x0000001d001d7308 */ /* 0x000e620000002400 */
[----:B0-----:R-:W-:Y:S02]  /*2f70*/  FSEL R187, R41, -INF , P3 ;  /* 0xff80000029bb7808 */ /* 0x001fe40001800000 */
[----:B------:R-:W-:Y:S01]  /*2f80*/  ISETP.GT.AND P3, PT, R21, 0x38, PT ;  /* 0x000000381500780c */ /* 0x000fe20003f64270 */
[----:B------:R-:W-:-:S04]  /*2f90*/  UMOV UR10, UR4 ;  /* 0x00000004000a7c82 */ /* 0x000fc80008000000 */
[----:B------:R-:W-:Y:S01]  /*2fa0*/  MUFU.TANH R37, R37 ;  /* 0x0000002500257308 */ /* 0x000fe20000002400 */
[----:B--2---:R-:W-:Y:S02]  /*2fb0*/  FSEL R185, R44, -INF , P6 ;  /* 0xff8000002cb97808 */ /* 0x004fe40003000000 */
[----:B------:R-:W-:-:S05]  /*2fc0*/  ISETP.GT.AND P6, PT, R21, 0x39, PT ;  /* 0x000000391500780c */ /* 0x000fca0003fc4270 */
[----:B------:R-:W0:Y:S01]  /*2fd0*/  MUFU.TANH R45, R45 ;  /* 0x0000002d002d7308 */ /* 0x000e220000002400 */
[----:B-1----:R-:W-:Y:S02]  /*2fe0*/  FSEL R29, R29, -INF , P4 ;  /* 0xff8000001d1d7808 */ /* 0x002fe40002000000 */
[----:B------:R-:W-:-:S05]  /*2ff0*/  ISETP.GT.AND P4, PT, R21, 0x20, PT ;  /* 0x000000201500780c */ /* 0x000fca0003f84270 */
[----:B------:R-:W1:Y:S08]  /*3000*/  MUFU.TANH R52, R52 ;  /* 0x0000003400347308 */ /* 0x000e700000002400 */
[----:B------:R-:W2:Y:S01]  /*3010*/  MUFU.TANH R53, R53 ;  /* 0x0000003500357308 */ /* 0x000ea20000002400 */
[----:B0-----:R-:W-:Y:S02]  /*3020*/  FSEL R183, R45, -INF , P5 ;  /* 0xff8000002db77808 */ /* 0x001fe40002800000 */
[----:B------:R-:W-:-:S05]  /*3030*/  ISETP.GT.AND P5, PT, R21, 0x40, PT ;  /* 0x000000401500780c */ /* 0x000fca0003fa4270 */
[----:B------:R-:W0:Y:S01]  /*3040*/  MUFU.TANH R40, R40 ;  /* 0x0000002800287308 */ /* 0x000e220000002400 */
[----:B-1----:R-:W-:Y:S02]  /*3050*/  FSEL R214, R52, -INF , P3 ;  /* 0xff80000034d67808 */ /* 0x002fe40001800000 */
[----:B------:R-:W-:-:S05]  /*3060*/  ISETP.GT.AND P3, PT, R21, 0x49, PT ;  /* 0x000000491500780c */ /* 0x000fca0003f64270 */
[----:B------:R-:W-:Y:S01]  /*3070*/  MUFU.TANH R48, R48 ;  /* 0x0000003000307308 */ /* 0x000fe20000002400 */
[----:B--2---:R-:W-:Y:S02]  /*3080*/  FSEL R215, R53, -INF , P6 ;  /* 0xff80000035d77808 */ /* 0x004fe40003000000 */
[----:B------:R-:W-:-:S05]  /*3090*/  ISETP.GT.AND P6, PT, R21, 0x50, PT ;  /* 0x000000501500780c */ /* 0x000fca0003fc4270 */
[----:B------:R-:W1:Y:S01]  /*30a0*/  MUFU.TANH R56, R56 ;  /* 0x0000003800387308 */ /* 0x000e620000002400 */
[----:B0-----:R-:W-:Y:S02]  /*30b0*/  FSEL R197, R40, -INF , P4 ;  /* 0xff80000028c57808 */ /* 0x001fe40002000000 */
[----:B------:R-:W-:-:S05]  /*30c0*/  ISETP.GT.AND P4, PT, R21, 0x31, PT ;  /* 0x000000311500780c */ /* 0x000fca0003f84270 */
[----:B------:R-:W0:Y:S08]  /*30d0*/  MUFU.TANH R61, R61 ;  /* 0x0000003d003d7308 */ /* 0x000e300000002400 */
[----:B------:R-:W2:Y:S01]  /*30e0*/  MUFU.TANH R64, R64 ;  /* 0x0000004000407308 */ /* 0x000ea20000002400 */
[----:B-1----:R-:W-:Y:S02]  /*30f0*/  FSEL R195, R56, -INF , P5 ;  /* 0xff80000038c37808 */ /* 0x002fe40002800000 */
[----:B------:R-:W-:-:S05]  /*3100*/  ISETP.GT.AND P5, PT, R21, 0x51, PT ;  /* 0x000000511500780c */ /* 0x000fca0003fa4270 */
[----:B------:R-:W1:Y:S01]  /*3110*/  MUFU.TANH R49, R49 ;  /* 0x0000003100317308 */ /* 0x000e620000002400 */
[----:B0-----:R-:W-:Y:S02]  /*3120*/  FSEL R192, R61, -INF , P3 ;  /* 0xff8000003dc07808 */ /* 0x001fe40001800000 */
[----:B------:R-:W-:-:S05]  /*3130*/  ISETP.GT.AND P3, PT, R12, RZ, PT ;  /* 0x000000ff0c00720c */ /* 0x000fca0003f64270 */
[----:B------:R-:W-:Y:S01]  /*3140*/  MUFU.TANH R57, R57 ;  /* 0x0000003900397308 */ /* 0x000fe20000002400 */
[----:B--2---:R-:W-:Y:S02]  /*3150*/  FSEL R164, R64, -INF , P6 ;  /* 0xff80000040a47808 */ /* 0x004fe40003000000 */
[----:B------:R-:W-:-:S05]  /*3160*/  ISETP.GT.AND P6, PT, R12, 0x1, PT ;  /* 0x000000010c00780c */ /* 0x000fca0003fc4270 */
[----:B------:R-:W-:Y:S01]  /*3170*/  MUFU.TANH R26, R26 ;  /* 0x0000001a001a7308 */ /* 0x000fe20000002400 */
[----:B-1----:R-:W-:Y:S02]  /*3180*/  FSEL R213, R49, -INF , P4 ;  /* 0xff80000031d57808 */ /* 0x002fe40002000000 */
[----:B------:R-:W-:-:S05]  /*3190*/  ISETP.GT.AND P4, PT, R21, 0x48, PT ;  /* 0x000000481500780c */ /* 0x000fca0003f84270 */
[----:B------:R0:W-:Y:S08]  /*31a0*/  MUFU.TANH R72, R27 ;  /* 0x0000001b00487308 */ /* 0x0001f00000002400 */
[----:B------:R-:W1:Y:S01]  /*31b0*/  MUFU.TANH R65, R65 ;  /* 0x0000004100417308 */ /* 0x000e620000002400 */
[----:B0-----:R-:W-:Y:S02]  /*31c0*/  FSEL R27, R28, -INF , P2 ;  /* 0xff8000001c1b7808 */ /* 0x001fe40001000000 */
[----:B------:R-:W-:-:S02]  /*31d0*/  ISETP.GT.AND P2, PT, R21, 0x19, PT ;  /* 0x000000191500780c */ /* 0x000fc40003f44270 */
[----:B------:R-:W-:Y:S02]  /*31e0*/  FMNMX.FTZ R20, R27, R20, !PT ;  /* 0x000000141b147209 */ /* 0x000fe40007810000 */
[----:B------:R-:W-:Y:S01]  /*31f0*/  FSEL R177, R37, -INF , P2 ;  /* 0xff80000025b17808 */ /* 0x000fe20001000000 */
[----:B------:R-:W0:Y:S01]  /*3200*/  MUFU.TANH R60, R60 ;  /* 0x0000003c003c7308 */ /* 0x000e220000002400 */
[----:B------:R-:W-:Y:S02]  /*3210*/  ISETP.GT.AND P2, PT, R21, 0x30, PT ;  /* 0x000000301500780c */ /* 0x000fe40003f44270 */
[----:B------:R-:W-:Y:S02]  /*3220*/  FMNMX.FTZ R20, R29, R20, !PT ;  /* 0x000000141d147209 */ /* 0x000fe40007810000 */
[----:B------:R-:W-:Y:S02]  /*3230*/  FSEL R212, R48, -INF , P2 ;  /* 0xff80000030d47808 */ /* 0x000fe40001000000 */
[----:B------:R-:W-:Y:S01]  /*3240*/  ISETP.GT.AND P2, PT, R21, 0x41, PT ;  /* 0x000000411500780c */ /* 0x000fe20003f44270 */
[----:B------:R-:W2:Y:S01]  /*3250*/  MUFU.TANH R68, R68 ;  /* 0x0000004400447308 */ /* 0x000ea20000002400 */
[----:B-1----:R-:W-:-:S02]  /*3260*/  FSEL R165, R65, -INF , P5 ;  /* 0xff80000041a57808 */ /* 0x002fc40002800000 */
[----:B------:R-:W-:Y:S02]  /*3270*/  FSEL R188, R57, -INF , P2 ;  /* 0xff80000039bc7808 */ /* 0x000fe40001000000 */
[----:B------:R-:W-:Y:S02]  /*3280*/  ISETP.GT.AND P2, PT, R21, 0x58, PT ;  /* 0x000000581500780c */ /* 0x000fe40003f44270 */
[----:B------:R-:W-:Y:S01]  /*3290*/  FSEL R24, R26, -INF , P3 ;  /* 0xff8000001a187808 */ /* 0x000fe20001800000 */
[----:B------:R-:W1:Y:S01]  /*32a0*/  MUFU.TANH R30, R30 ;  /* 0x0000001e001e7308 */ /* 0x000e620000002400 */
[----:B------:R-:W-:Y:S02]  /*32b0*/  FMNMX.FTZ R20, R181, R20, !PT ;  /* 0x00000014b5147209 */ /* 0x000fe40007810000 */
[----:B------:R-:W-:Y:S02]  /*32c0*/  ISETP.GT.AND P5, PT, R12, 0x8, PT ;  /* 0x000000080c00780c */ /* 0x000fe40003fa4270 */
[----:B------:R-:W-:-:S02]  /*32d0*/  FSEL R26, R72, -INF , P6 ;  /* 0xff800000481a7808 */ /* 0x000fc40003000000 */
[----:B0-----:R-:W-:Y:S01]  /*32e0*/  FSEL R190, R60, -INF , P4 ;  /* 0xff8000003cbe7808 */ /* 0x001fe20002000000 */
        /* <DEDUP_REMOVED lines=14> */
[----:B------:R-:W-:Y:S01]  /*33d0*/  ISETP.GT.AND P6, PT, R12, 0x11, PT ;  /* 0x000000110c00780c */ /* 0x000fe20003fc4270 */
[----:B------:R-:W0:Y:S01]  /*33e0*/  MUFU.TANH R38, R38 ;  /* 0x0000002600267308 */ /* 0x000e220000002400 */
[----:B--2---:R-:W-:Y:S02]  /*33f0*/  FSEL R178, R34, -INF , P3 ;  /* 0xff80000022b27808 */ /* 0x004fe40001800000 */
[----:B------:R-:W-:Y:S02]  /*3400*/  FMNMX.FTZ R21, R30, R21, !PT ;  /* 0x000000151e157209 */ /* 0x000fe40007810000 */
        /* <DEDUP_REMOVED lines=45> */
[----:B------:R-:W-:Y:S02]  /*36e0*/  ISETP.GT.AND P2, PT, R12, 0x39, PT ;  /* 0x000000390c00780c */ /* 0x000fe40003f44270 */
[----:B------:R-:W-:Y:S01]  /*36f0*/  FMNMX.FTZ R21, R199, R20, !PT ;  /* 0x00000014c7157209 */ /* 0x000fe20007810000 */
[----:B------:R-:W2:Y:S01]  /*3700*/  MUFU.TANH R58, R58 ;  /* 0x0000003a003a7308 */ /* 0x000ea20000002400 */
[----:B-1----:R-:W-:-:S02]  /*3710*/  FSEL R210, R54, -INF , P5 ;  /* 0xff80000036d27808 */ /* 0x002fc40002800000 */
[----:B------:R-:W-:Y:S02]  /*3720*/  FMNMX.FTZ R31, R188, R31, !PT ;  /* 0x0000001fbc1f7209 */ /* 0x000fe40007810000 */
[----:B------:R-:W-:Y:S02]  /*3730*/  ISETP.GT.AND P3, PT, R12, 0x40, PT ;  /* 0x000000400c00780c */ /* 0x000fe40003f64270 */
[----:B------:R-:W-:Y:S01]  /*3740*/  FMNMX.FTZ R20, R210, R21, !PT ;  /* 0x00000015d2147209 */ /* 0x000fe20007810000 */
[----:B------:R-:W1:Y:S01]  /*3750*/  MUFU.TANH R59, R59 ;  /* 0x0000003b003b7308 */ /* 0x000e620000002400 */
[----:B0-----:R-:W-:Y:S02]  /*3760*/  FSEL R211, R55, -INF , P2 ;  /* 0xff80000037d37808 */ /* 0x001fe40001000000 */
[----:B------:R-:W-:Y:S02]  /*3770*/  FMNMX.FTZ R31, R190, R31, !PT ;  /* 0x0000001fbe1f7209 */ /* 0x000fe40007810000 */
[----:B------:R-:W-:-:S02]  /*3780*/  ISETP.GT.AND P6, PT, R12, 0x41, PT ;  /* 0x000000410c00780c */ /* 0x000fc40003fc4270 */
[----:B------:R-:W-:Y:S01]  /*3790*/  FMNMX.FTZ R21, R211, R20, !PT ;  /* 0x00000014d3157209 */ /* 0x000fe20007810000 */
        /* <DEDUP_REMOVED lines=22> */
[----:B------:R-:W-:Y:S02]  /*3900*/  ISETP.GT.AND P3, PT, R12, 0x58, PT ;  /* 0x000000580c00780c */ /* 0x000fe40003f64270 */
[----:B------:R-:W-:-:S03]  /*3910*/  FMNMX.FTZ R20, R168, R21, !PT ;  /* 0x00000015a8147209 */ /* 0x000fc60007810000 */
[----:B------:R-:W1:Y:S01]  /*3920*/  MUFU.TANH R70, R70 ;  /* 0x0000004600467308 */ /* 0x000e620000002400 */
[----:B0-----:R-:W-:Y:S02]  /*3930*/  FSEL R169, R67, -INF , P2 ;  /* 0xff80000043a97808 */ /* 0x001fe40001000000 */
[----:B------:R-:W-:Y:S02]  /*3940*/  ISETP.GT.AND P2, PT, R12, 0x59, PT ;  /* 0x000000590c00780c */ /* 0x000fe40003f44270 */
[----:B------:R-:W-:-:S03]  /*3950*/  FMNMX.FTZ R21, R169, R20, !PT ;  /* 0x00000014a9157209 */ /* 0x000fc60007810000 */
[----:B------:R-:W0:Y:S01]  /*3960*/  MUFU.TANH R71, R71 ;  /* 0x0000004700477308 */ /* 0x000e220000002400 */
[----:B--2---:R-:W-:-:S04]  /*3970*/  FSEL R167, R69, -INF , P4 ;  /* 0xff80000045a77808 */ /* 0x004fc80002000000 */
[----:B------:R-:W-:Y:S02]  /*3980*/  FMNMX.FTZ R32, R167, R32, !PT ;  /* 0x00000020a7207209 */ /* 0x000fe40007810000 */
[----:B-1----:R-:W-:-:S03]  /*3990*/  FSEL R170, R70, -INF , P3 ;  /* 0xff80000046aa7808 */ /* 0x002fc60001800000 */
[----:B------:R-:W1:Y:S01]  /*39a0*/  SHFL.BFLY PT, R31, R32, 0x2, 0x1f ;  /* 0x0c401f00201f7f89 */ /* 0x000e6200000e0000 */
[----:B------:R-:W-:Y:S02]  /*39b0*/  FMNMX.FTZ R12, R170, R21, !PT ;  /* 0x00000015aa0c7209 */ /* 0x000fe40007810000 */
[----:B0-----:R-:W-:-:S04]  /*39c0*/  FSEL R171, R71, -INF , P2 ;  /* 0xff80000047ab7808 */ /* 0x001fc80001000000 */
[----:B------:R-:W-:-:S05]  /*39d0*/  FMNMX.FTZ R12, R171, R12, !PT ;  /* 0x0000000cab0c7209 */ /* 0x000fca0007810000 */
[----:B------:R-:W0:Y:S01]  /*39e0*/  SHFL.BFLY PT, R21, R12, 0x2, 0x1f ;  /* 0x0c401f000c157f89 */ /* 0x000e2200000e0000 */
[----:B-1----:R-:W-:-:S05]  /*39f0*/  FMNMX.FTZ R31, R32, R31, !PT ;  /* 0x0000001f201f7209 */ /* 0x002fca0007810000 */
[----:B------:R-:W1:Y:S01]  /*3a00*/  SHFL.BFLY PT, R20, R31, 0x1, 0x1f ;  /* 0x0c201f001f147f89 */ /* 0x000e6200000e0000 */
[----:B0-----:R-:W-:-:S05]  /*3a10*/  FMNMX.FTZ R32, R12, R21, !PT ;  /* 0x000000150c207209 */ /* 0x001fca0007810000 */
[----:B------:R-:W0:Y:S01]  /*3a20*/  SHFL.BFLY PT, R157, R32, 0x1, 0x1f ;  /* 0x0c201f00209d7f89 */ /* 0x000e2200000e0000 */
[----:B-1----:R-:W-:-:S04]  /*3a30*/  FMNMX.FTZ R21, R31, R20, !PT ;  /* 0x000000141f157209 */ /* 0x002fc80007810000 */
[C---:B------:R-:W-:Y:S01]  /*3a40*/  FSETP.NEU.FTZ.AND P2, PT, R21.reuse, -INF , PT ;  /* 0xff8000001500780b */ /* 0x040fe20003f5d000 */
[----:B------:R-:W-:-:S05]  /*3a50*/  FMUL.FTZ R172, R21, UR5 ;  /* 0x0000000515ac7c20 */ /* 0x000fca0008410000 */
[----:B------:R-:W-:-:S05]  /*3a60*/  FSEL R172, R172, RZ, P2 ;  /* 0x000000ffacac7208 */ /* 0x000fca0001000000 */
[--C-:B------:R-:W-:Y:S01]  /*3a70*/  FFMA.FTZ R33, R13, UR5, -R172.reuse ;  /* 0x000000050d217c23 */ /* 0x100fe200080108ac */
[----:B0-----:R-:W-:Y:S01]  /*3a80*/  FMNMX.FTZ R157, R32, R157, !PT ;  /* 0x0000009d209d7209 */ /* 0x001fe20007810000 */
        /* <DEDUP_REMOVED lines=11> */
[----:B-----5:R-:W-:Y:S01]  /*3b40*/  LOP3.LUT P2, RZ, R73, 0x7f, RZ, 0xc0, !PT ;  /* 0x0000007f49ff7812 */ /* 0x020fe2000784c0ff */
[--C-:B------:R-:W-:Y:S01]  /*3b50*/  FFMA.FTZ R212, R212, UR5, -R172.reuse ;  /* 0x00000005d4d47c23 */ /* 0x100fe200080108ac */
        /* <DEDUP_REMOVED lines=9> */
[----:B------:R-:W-:Y:S01]  /*3bf0*/  FFMA.FTZ R181, R182, UR5, -R173 ;  /* 0x00000005b6b57c23 */ /* 0x000fe200080108ad */
[----:B------:R-:W-:Y:S01]  /*3c00*/  FFMA.FTZ R182, R197, UR5, -R172 ;  /* 0x00000005c5b67c23 */ /* 0x000fe200080108ac */
[----:B------:R-:W-:-:S02]  /*3c10*/  @!P2 VIADD R24, R0, 0x32440 ;  /* 0x000324400018a836 */ /* 0x000fc40000000000 */
[----:B------:R-:W-:Y:S01]  /*3c20*/  FFMA.FTZ R197, R187, UR5, -R172 ;  /* 0x00000005bbc57c23 */ /* 0x000fe200080108ac */
[--C-:B------:R-:W-:Y:S01]  /*3c30*/  FFMA.FTZ R184, R184, UR5, -R173.reuse ;  /* 0x00000005b8b87c23 */ /* 0x100fe200080108ad */
[----:B------:R-:W-:Y:S01]  /*3c40*/  MUFU.EX2 R20, R20 ;  /* 0x0000001400147308 */ /* 0x000fe20000000800 */
[--C-:B------:R-:W-:Y:S01]  /*3c50*/  FFMA.FTZ R185, R218, UR5, -R173.reuse ;  /* 0x00000005dab97c23 */ /* 0x100fe200080108ad */
        /* <DEDUP_REMOVED lines=42> */
[----:B------:R-:W-:Y:S01]  /*3f00*/  IMAD.U32 R12, RZ, RZ, UR60 ;  /* 0x0000003cff0c7e24 */ /* 0x000fe2000f8e00ff */
[----:B------:R-:W-:Y:S01]  /*3f10*/  MUFU.EX2 R174, R174 ;  /* 0x000000ae00ae7308 */ /* 0x000fe20000000800 */
[----:B------:R-:W-:Y:S01]  /*3f20*/  FADD.FTZ R20, R20, R13 ;  /* 0x0000000d14147221 */ /* 0x000fe20000010000 */
[----:B------:R-:W-:Y:S01]  /*3f30*/  @!P2 VIADD R0, R0, 0x32460 ;  /* 0x000324600000a836 */ /* 0x000fe20000000000 */
[----:B------:R-:W0:Y:S02]  /*3f40*/  @P1 LDC R13, c[0x0][0x44c] ;  /* 0x00011300ff0d1b82 */ /* 0x000e240000000800 */
[----:B------:R-:W-:-:S02]  /*3f50*/  FADD.FTZ R159, R159, R20 ;  /* 0x000000149f9f7221 */ /* 0x000fc40000010000 */
[----:B------:R-:W-:Y:S01]  /*3f60*/  @!P2 PRMT R0, RZ, 0x654, R0 ;  /* 0x00000654ff00a816 */ /* 0x000fe20000000000 */
[----:B------:R-:W4:Y:S01]  /*3f70*/  MUFU.EX2 R175, R175 ;  /* 0x000000af00af7308 */ /* 0x000f220000000800 */
[C---:B---3--:R-:W-:Y:S01]  /*3f80*/  F2FP.F16.F32.PACK_AB R155, R163.reuse, R162 ;  /* 0x000000a2a39b723e */ /* 0x048fe200000000ff */
[----:B------:R-:W-:Y:S01]  /*3f90*/  FADD.FTZ R162, R162, R161 ;  /* 0x000000a1a2a27221 */ /* 0x000fe20000010000 */
[----:B------:R-:W3:Y:S02]  /*3fa0*/  @P1 LDC R20, c[0x0][0x450] ;  /* 0x00011400ff141b82 */ /* 0x000ee40000000800 */
[----:B--2---:R-:W-:Y:S01]  /*3fb0*/  WARPGROUP.ARRIVE ;  /* 0x00000000000079c5 */ /* 0x004fe20000000000 */
[----:B------:R-:W-:Y:S02]  /*3fc0*/  FADD.FTZ R163, R163, R162 ;  /* 0x000000a2a3a37221 */ /* 0x000fe40000010000 */
[----:B------:R-:W-:Y:S03]  /*3fd0*/  MUFU.EX2 R176, R176 ;  /* 0x000000b000b07308 */ /* 0x000fe60000000800 */
[----:B------:R-:W-:Y:S01]  /*3fe0*/  HGMMA.64x256x16.F32 R24, R152, gdesc[UR8].tnspB, RZ, !UPT, gsb0 ;  /* 0x43e0000898187df0 */ /* 0x000fe2000c0008ff */
[----:B------:R-:W-:Y:S01]  /*3ff0*/  UIADD3 UR10, UR4, 0x80, URZ ;  /* 0x00000080040a7890 */ /* 0x000fe2000fffe03f */
[----:B------:R-:W-:-:S03]  /*4000*/  UMOV UR11, 0x40000040 ;  /* 0x40000040000b7882 */ /* 0x000fc60000000000 */
[----:B------:R-:W-:Y:S01]  /*4010*/  MUFU.EX2 R177, R177 ;  /* 0x000000b100b17308 */ /* 0x000fe20000000800 */
[----:B0-----:R-:W-:-:S07]  /*4020*/  @P1 IMAD.HI.U32 R13, R13, UR60, RZ ;  /* 0x0000003c0d0d1c27 */ /* 0x001fce000f8e00ff */
[----:B------:R-:W-:Y:S01]  /*4030*/  MUFU.EX2 R178, R178 ;  /* 0x000000b200b27308 */ /* 0x000fe20000000800 */
[----:B---3--:R-:W-:Y:S01]  /*4040*/  @P1 SHF.R.U32.HI R12, RZ, R20, R13 ;  /* 0x00000014ff0c1219 */ /* 0x008fe2000001160d */
[----:B------:R-:W-:-:S03]  /*4050*/  VIADD R20, R156, 0xfffffffe ;  /* 0xfffffffe9c147836 */ /* 0x000fc60000000000 */
[----:B------:R-:W-:-:S03]  /*4060*/  IADD3 R12, R12, R202, -R201 ;  /* 0x000000ca0c0c7210 */ /* 0x000fc60007ffe8c9 */
[----:B------:R-:W0:Y:S02]  /*4070*/  MUFU.EX2 R179, R179 ;  /* 0x000000b300b37308 */ /* 0x000e240000000800 */
[----:B------:R-:W-:-:S06]  /*4080*/  IMAD.HI R12, R12, 0x2aaaaaab, RZ ;  /* 0x2aaaaaab0c0c7827 */ /* 0x000fcc00078e02ff */
[----:B------:R-:W-:Y:S01]  /*4090*/  MUFU.EX2 R180, R180 ;  /* 0x000000b400b47308 */ /* 0x000fe20000000800 */
[----:B------:R-:W-:-:S04]  /*40a0*/  SHF.R.U32.HI R13, RZ, 0x1f, R12 ;  /* 0x0000001fff0d7819 */ /* 0x000fc8000001160c */
[----:B------:R-:W-:-:S03]  /*40b0*/  LEA.HI.SX32 R13, R12, R13, 0x1c ;  /* 0x0000000d0c0d7211 */ /* 0x000fc600078fe2ff */
[----:B------:R-:W2:Y:S01]  /*40c0*/  MUFU.EX2 R181, R181 ;  /* 0x000000b500b57308 */ /* 0x000ea20000000800 */
[----:B------:R-:W-:-:S04]  /*40d0*/  VIMNMX R13, RZ, R13, !PT ;  /* 0x0000000dff0d7248 */ /* 0x000fc80007fe0100 */
[----:B------:R-:W-:-:S03]  /*40e0*/  ISETP.GE.AND P3, PT, R20, R13, PT ;  /* 0x0000000d1400720c */ /* 0x000fc60003f66270 */
[----:B------:R-:W-:Y:S08]  /*40f0*/  MUFU.EX2 R182, R182 ;  /* 0x000000b600b67308 */ /* 0x000ff00000000800 */
[----:B------:R-:W3:Y:S08]  /*4100*/  MUFU.EX2 R197, R197 ;  /* 0x000000c500c57308 */ /* 0x000ef00000000800 */
        /* <DEDUP_REMOVED lines=28> */
[----:B----4-:R-:W-:Y:S01]  /*42d0*/  F2FP.F16.F32.PACK_AB R152, R175, R174 ;  /* 0x000000aeaf98723e */ /* 0x010fe200000000ff */
[----:B------:R-:W-:Y:S01]  /*42e0*/  FADD.FTZ R174, R174, R159 ;  /* 0x0000009faeae7221 */ /* 0x000fe20000010000 */
[----:B0-----:R-:W-:Y:S01]  /*42f0*/  F2FP.F16.F32.PACK_AB R153, R179, R178 ;  /* 0x000000b2b399723e */ /* 0x001fe200000000ff */
[----:B------:R-:W-:Y:S01]  /*4300*/  FADD.FTZ R178, R178, R163 ;  /* 0x000000a3b2b27221 */ /* 0x000fe20000010000 */
[----:B------:R-:W-:Y:S01]  /*4310*/  F2FP.F16.F32.PACK_AB R154, R177, R176 ;  /* 0x000000b0b19a723e */ /* 0x000fe200000000ff */
[----:B------:R-:W0:Y:S01]  /*4320*/  MUFU.EX2 R167, R167 ;  /* 0x000000a700a77308 */ /* 0x000e220000000800 */
        /* <DEDUP_REMOVED lines=14> */
[----:B---3--:R-:W-:Y:S01]  /*4410*/  F2FP.F16.F32.PACK_AB R152, R197, R182 ;  /* 0x000000b6c598723e */ /* 0x008fe200000000ff */
        /* <DEDUP_REMOVED lines=52> */
[C---:B0-----:R-:W-:Y:S01]  /*4760*/  F2FP.F16.F32.PACK_AB R153, R167.reuse, R168 ;  /* 0x000000a8a799723e */ /* 0x041fe200000000ff */
        /* <DEDUP_REMOVED lines=11> */
[----:B------:R0:W-:Y:S02]  /*4820*/  @!P2 SYNCS.ARRIVE.TRANS64.RED.A1T0 RZ, [R0+URZ], RZ ;  /* 0x000000ff00ffa9a7 */ /* 0x0001e4000810043f */
[----:B0-----:R-:W-:Y:S01]  /*4830*/  FADD.FTZ R0, R166, R165 ;  /* 0x000000a5a6007221 */ /* 0x001fe20000010000 */
[----:B------:R-:W-:Y:S06]  /*4840*/  @!P3 BRA `(.L_x_14548) ;  /* 0x000000300010b947 */ /* 0x000fec0003800000 */
[----:B------:R-:W-:Y:S02]  /*4850*/  IMAD.MOV.U32 R211, RZ, RZ, R157 ;  /* 0x000000ffffd37224 */ /* 0x000fe400078e009d */
[----:B------:R-:W-:-:S07]  /*4860*/  IMAD.MOV.U32 R210, RZ, RZ, R21 ;  /* 0x000000ffffd27224 */ /* 0x000fce00078e0015 */
.L_x_14557:
[----:B------:R-:W-:-:S04]  /*4870*/  UIADD3 UR36, UR36, 0x1, URZ ;  /* 0x0000000124247890 */ /* 0x000fc8000fffe03f */
[----:B------:R-:W-:-:S04]  /*4880*/  UISETP.NE.AND UP0, UPT, UR36, 0x2, UPT ;  /* 0x000000022400788c */ /* 0x000fc8000bf05270 */
[----:B------:R-:W-:Y:S02]  /*4890*/  USEL UR4, URZ, 0x1, UP0 ;  /* 0x000000013f047887 */ /* 0x000fe40008000000 */
[----:B------:R-:W-:Y:S02]  /*48a0*/  USEL UR36, UR36, URZ, UP0 ;  /* 0x0000003f24247287 */ /* 0x000fe40008000000 */
[----:B------:R-:W-:Y:S01]  /*48b0*/  ULOP3.LUT UR37, UR37, UR4, URZ, 0x3c, !UPT ;  /* 0x0000000425257292 */ /* 0x000fe2000f8e3c3f */
[----:B0-----:R-:W-:Y:S11]  /*48c0*/  @!P0 BRA `(.L_x_14549) ;  /* 0x0000000000048947 */ /* 0x001ff60003800000 */
[----:B------:R-:W-:Y:S01]  /*48d0*/  BPT.TRAP 0x1 ;  /* 0x000000040000795c */ /* 0x000fe20000300000 */
.L_x_14549:
        /* <DEDUP_REMOVED lines=9> */
.L_x_14550:
[----:B-1----:R-:W-:Y:S05]  /*4970*/  @P3 BRA `(.L_x_14551) ;  /* 0x0000000000083947 */ /* 0x002fea0003800000 */
[----:B------:R-:W1:Y:S02]  /*4980*/  SYNCS.PHASECHK.TRANS64.TRYWAIT P3, [UR4+0x32430], R21 ;  /* 0x03243015ff0075a7 */ /* 0x000e640008060144 */
[----:B-1----:R-:W-:Y:S05]  /*4990*/  @!P3 BRA `(.L_x_14552) ;  /* 0x0000010000d4b947 */ /* 0x002fea0003800000 */
.L_x_14551:
        /* <DEDUP_REMOVED lines=31> */
.L_x_14553:
[----:B------:R1:W2:Y:S01]  /*4b90*/  SYNCS.PHASECHK.TRANS64.TRYWAIT P3, [UR4+0x32450], R21 ;  /* 0x03245015ff0075a7 */ /* 0x0002a20008060144 */
[----:B------:R-:W-:Y:S05]  /*4ba0*/  @!P0 BRA `(.L_x_14554) ;  /* 0x0000000000048947 */ /* 0x000fea0003800000 */
[----:B------:R-:W-:Y:S01]  /*4bb0*/  BPT.TRAP 0x1 ;  /* 0x000000040000795c */ /* 0x000fe20000300000 */
.L_x_14554:
[----:B--2---:R-:W-:Y:S05]  /*4bc0*/  @P3 BRA `(.L_x_14555) ;  /* 0x0000000000083947 */ /* 0x004fea0003800000 */
[----:B------:R-:W2:Y:S02]  /*4bd0*/  SYNCS.PHASECHK.TRANS64.TRYWAIT P3, [UR4+0x32450], R21 ;  /* 0x03245015ff0075a7 */ /* 0x000ea40008060144 */
[----:B--2---:R-:W-:Y:S05]  /*4be0*/  @!P3 BRA `(.L_x_14556) ;  /* 0x000001000058b947 */ /* 0x004fea0003800000 */
.L_x_14555:
        /* <DEDUP_REMOVED lines=13> */
[----:B------:R-:W-:-:S02]  /*4cc0*/  UMOV UR19, 0x40000040 ;  /* 0x4000004000137882 */ /* 0x000fc40000000000 */
[----:B------:R-:W-:Y:S01]  /*4cd0*/  HGMMA.64x96x16.F32 R152, gdesc[UR56], R152, gsb0 ;  /* 0x01600000389879f0 */ /* 0x000fe20008000898 */
[----:B------:R-:W-:Y:S01]  /*4ce0*/  R2UR UR56, R8 ;  /* 0x00000000083872ca */ /* 0x000fe200000e0000 */
[----:B------:R-:W-:Y:S01]  /*4cf0*/  UIADD3 UR58, UR5, 0x2, URZ ;  /* 0x00000002053a7890 */ /* 0x000fe2000fffe03f */
[----:B------:R-:W-:Y:S01]  /*4d00*/  R2UR UR57, R9 ;  /* 0x00000000093972ca */ /* 0x000fe200000e0000 */
[----:B------:R-:W-:Y:S01]  /*4d10*/  UMOV UR59, 0x40000040 ;  /* 0x40000040003b7882 */ /* 0x000fe20000000000 */
[----:B------:R-:W-:Y:S01]  /*4d20*/  UIADD3 UR22, UR5, 0x306, URZ ;  /* 0x0000030605167890 */ /* 0x000fe2000fffe03f */
[----:B--2---:R-:W2:Y:S01]  /*4d30*/  @P1 LDC R212, c[0x0][0x450] ;  /* 0x00011400ffd41b82 */ /* 0x004ea20000000800 */
        /* <DEDUP_REMOVED lines=11> */
[----:B------:R-:W-:Y:S01]  /*4df0*/  IMAD.MOV.U32 R213, RZ, RZ, R214 ;  /* 0x000000ffffd57224 */ /* 0x000fe200078e00d6 */
[----:B------:R-:W-:Y:S01]  /*4e00*/  UMOV UR47, 0x40000040 ;  /* 0x40000040002f7882 */ /* 0x000fe20000000000 */
[----:B------:R-:W-:Y:S01]  /*4e10*/  UIADD3 UR50, UR5, 0x902, URZ ;  /* 0x0000090205327890 */ /* 0x000fe2000fffe03f */
[----:B------:R-:W-:Y:S01]  /*4e20*/  UMOV UR51, 0x40000040 ;  /* 0x4000004000337882 */ /* 0x000fe20000000000 */
[----:B------:R-:W-:Y:S01]  /*4e30*/  UIADD3 UR54, UR5, 0x904, URZ ;  /* 0x0000090405367890 */ /* 0x000fe2000fffe03f */
[----:B------:R-:W-:Y:S01]  /*4e40*/  UMOV UR55, 0x40000040 ;  /* 0x4000004000377882 */ /* 0x000fe20000000000 */
[----:B--2---:R-:W-:Y:S01]  /*4e50*/  @P1 SHF.R.U32.HI R213, RZ, R212, R215 ;  /* 0x000000d4ffd51219 */ /* 0x004fe200000116d7 */
[----:B------:R-:W-:-:S04]  /*4e60*/  IMAD.MOV.U32 R215, RZ, RZ, -0x60 ;  /* 0xffffffa0ffd77424 */ /* 0x000fc800078e00ff */
[----:B------:R-:W-:-:S04]  /*4e70*/  IMAD R215, R20, R215, 0x1 ;  /* 0x0000000114d77424 */ /* 0x000fc800078e02d7 */
[----:B------:R-:W-:-:S05]  /*4e80*/  IMAD R212, R204, -0x2, R215 ;  /* 0xfffffffeccd47824 */ /* 0x000fca00078e02d7 */
[----:B------:R-:W-:Y:S01]  /*4e90*/  IADD3 R212, -R201, R212, R202 ;  /* 0x000000d4c9d47210 */ /* 0x000fe20007ffe1ca */
[----:B------:R-:W-:Y:S02]  /*4ea0*/  WARPGROUP.DEPBAR.LE gsb0, 0x0 ;  /* 0x00008000000079c5 */ /* 0x000fe40000010000 */
        /* <DEDUP_REMOVED lines=59> */
[----:B01----:R-:W-:Y:S01]  /*5260*/  FMUL.FTZ R21, R152, UR5 ;  /* 0x0000000598157c20 */ /* 0x003fe20008410000 */
        /* <DEDUP_REMOVED lines=24> */
[----:B------:R-:W0:Y:S01]  /*53f0*/  SHFL.IDX PT, R197, R213, RZ, 0x1c1f ;  /* 0x001c1fffd5c57589 */ /* 0x000e2200000e0000 */
[----:B------:R-:W-:Y:S01]  /*5400*/  FMUL.FTZ R167, R167, UR5 ;  /* 0x00000005a7a77c20 */ /* 0x000fe20008410000 */
[----:B------:R-:W-:Y:S01]  /*5410*/  FMUL.FTZ R219, R171, UR5 ;  /* 0x00000005abdb7c20 */ /* 0x000fe20008410000 */
[----:B------:R-:W-:Y:S01]  /*5420*/  FMUL.FTZ R220, R174, UR5 ;  /* 0x00000005aedc7c20 */ /* 0x000fe20008410000 */
[----:B------:R-:W1:Y:S01]  /*5430*/  SHFL.IDX PT, R213, R213, 0x1, 0x1c1f ;  /* 0x003c1f00d5d57f89 */ /* 0x000e6200000e0000 */
        /* <DEDUP_REMOVED lines=19> */
[----:B0-----:R-:W-:-:S02]  /*5570*/  IMAD.IADD R197, R212, 0x1, R197 ;  /* 0x00000001d4c57824 */ /* 0x001fc400078e02c5 */
[----:B------:R-:W-:Y:S01]  /*5580*/  FMUL.FTZ R191, R191, UR5 ;  /* 0x00000005bfbf7c20 */ /* 0x000fe20008410000 */
[----:B------:R-:W-:Y:S01]  /*5590*/  FMUL.FTZ R194, R194, UR5 ;  /* 0x00000005c2c27c20 */ /* 0x000fe20008410000 */
[----:B------:R-:W-:Y:S01]  /*55a0*/  FMUL.FTZ R195, R195, UR5 ;  /* 0x00000005c3c37c20 */ /* 0x000fe20008410000 */
[----:B-1----:R-:W-:Y:S01]  /*55b0*/  IMAD.IADD R170, R212, 0x1, R213 ;  /* 0x00000001d4aa7824 */ /* 0x002fe200078e02d5 */
[C---:B------:R-:W-:Y:S01]  /*55c0*/  ISETP.GT.AND P6, PT, R197.reuse, RZ, PT ;  /* 0x000000ffc500720c */ /* 0x040fe20003fc4270 */
[----:B------:R-:W-:Y:S01]  /*55d0*/  FMUL.FTZ R198, R198, UR5 ;  /* 0x00000005c6c67c20 */ /* 0x000fe20008410000 */
[----:B------:R-:W0:Y:S01]  /*55e0*/  MUFU.TANH R153, R153 ;  /* 0x0000009900997308 */ /* 0x000e220000002400 */
[----:B------:R-:W-:Y:S01]  /*55f0*/  ISETP.GT.AND P4, PT, R197, 0x9, PT ;  /* 0x00000009c500780c */ /* 0x000fe20003f84270 */
[----:B------:R-:W-:Y:S01]  /*5600*/  FMUL.FTZ R199, R199, UR5 ;  /* 0x00000005c7c77c20 */ /* 0x000fe20008410000 */
[----:B------:R-:W-:Y:S01]  /*5610*/  ISETP.GT.AND P5, PT, R197, 0x1, PT ;  /* 0x00000001c500780c */ /* 0x000fe20003fa4270 */
[----:B------:R-:W-:Y:S01]  /*5620*/  ULDC UR5, c[0x0][0xa80] ;  /* 0x0002a00000057ab9 */ /* 0x000fe20000000800 */
[----:B--2---:R-:W-:-:S02]  /*5630*/  FSEL R174, R156, -INF , P4 ;  /* 0xff8000009cae7808 */ /* 0x004fc40002000000 */
[C---:B------:R-:W-:Y:S01]  /*5640*/  ISETP.GT.AND P3, PT, R197.reuse, 0x8, PT ;  /* 0x00000008c500780c */ /* 0x040fe20003f64270 */
[----:B------:R-:W-:Y:S01]  /*5650*/  MUFU.TANH R165, R165 ;  /* 0x000000a500a57308 */ /* 0x000fe20000002400 */
[----:B---3--:R-:W-:Y:S02]  /*5660*/  FSEL R152, R152, -INF , P5 ;  /* 0xff80000098987808 */ /* 0x008fe40002800000 */
[C---:B------:R-:W-:Y:S02]  /*5670*/  ISETP.GT.AND P5, PT, R197.reuse, 0x11, PT ;  /* 0x00000011c500780c */ /* 0x040fe40003fa4270 */
[----:B------:R-:W-:-:S03]  /*5680*/  ISETP.GT.AND P4, PT, R197, 0x19, PT ;  /* 0x00000019c500780c */ /* 0x000fc60003f84270 */
[----:B------:R-:W1:Y:S01]  /*5690*/  MUFU.TANH R160, R160 ;  /* 0x000000a000a07308 */ /* 0x000e620000002400 */
[----:B0-----:R-:W-:Y:S02]  /*56a0*/  FSEL R153, R153, -INF , P3 ;  /* 0xff80000099997808 */ /* 0x001fe40001800000 */
[----:B------:R-:W-:-:S05]  /*56b0*/  ISETP.GT.AND P3, PT, R197, 0x18, PT ;  /* 0x00000018c500780c */ /* 0x000fca0003f64270 */
[----:B------:R-:W0:Y:S08]  /*56c0*/  MUFU.TANH R161, R161 ;  /* 0x000000a100a17308 */ /* 0x000e300000002400 */
[----:B------:R-:W-:Y:S01]  /*56d0*/  MUFU.TANH R173, R173 ;  /* 0x000000ad00ad7308 */ /* 0x000fe20000002400 */
[----:B-1----:R-:W-:Y:S02]  /*56e0*/  FSEL R160, R160, -INF , P5 ;  /* 0xff800000a0a07808 */ /* 0x002fe40002800000 */
[----:B------:R-:W-:-:S05]  /*56f0*/  ISETP.GT.AND P5, PT, R197, 0x21, PT ;  /* 0x00000021c500780c */ /* 0x000fca0003fa4270 */
[----:B------:R-:W1:Y:S01]  /*5700*/  MUFU.TANH R168, R168 ;  /* 0x000000a800a87308 */ /* 0x000e620000002400 */
[----:B0-----:R-:W-:Y:S02]  /*5710*/  FSEL R161, R161, -INF , P3 ;  /* 0xff800000a1a17808 */ /* 0x001fe40001800000 */
[----:B------:R-:W-:-:S05]  /*5720*/  ISETP.GT.AND P3, PT, R197, 0x28, PT ;  /* 0x00000028c500780c */ /* 0x000fca0003f64270 */
[----:B------:R0:W-:Y:S08]  /*5730*/  MUFU.TANH R171, R167 ;  /* 0x000000a700ab7308 */ /* 0x0001f00000002400 */
[----:B------:R-:W2:Y:S01]  /*5740*/  MUFU.TANH R164, R164 ;  /* 0x000000a400a47308 */ /* 0x000ea20000002400 */
[----:B0-----:R-:W-:Y:S02]  /*5750*/  FSEL R167, R21, -INF , P6 ;  /* 0xff80000015a77808 */ /* 0x001fe40003000000 */
[----:B------:R-:W-:-:S02]  /*5760*/  ISETP.GT.AND P6, PT, R197, 0x10, PT ;  /* 0x00000010c500780c */ /* 0x000fc40003fc4270 */
[----:B-1----:R-:W-:Y:S02]  /*5770*/  FSEL R168, R168, -INF , P5 ;  /* 0xff800000a8a87808 */ /* 0x002fe40002800000 */
[----:B------:R-:W-:Y:S01]  /*5780*/  FSEL R156, R157, -INF , P6 ;  /* 0xff8000009d9c7808 */ /* 0x000fe20003000000 */
[----:B------:R-:W0:Y:S01]  /*5790*/  MUFU.TANH R169, R169 ;  /* 0x000000a900a97308 */ /* 0x000e220000002400 */
[C---:B------:R-:W-:Y:S02]  /*57a0*/  ISETP.GT.AND P6, PT, R197.reuse, 0x20, PT ;  /* 0x00000020c500780c */ /* 0x040fe40003fc4270 */
[----:B------:R-:W-:Y:S02]  /*57b0*/  ISETP.GT.AND P5, PT, R197, 0x31, PT ;  /* 0x00000031c500780c */ /* 0x000fe40003fa4270 */
[----:B------:R-:W-:Y:S02]  /*57c0*/  FSEL R165, R165, -INF , P6 ;  /* 0xff800000a5a57808 */ /* 0x000fe40003000000 */
[----:B------:R-:W-:Y:S01]  /*57d0*/  ISETP.GT.AND P6, PT, R197, 0x30, PT ;  /* 0x00000030c500780c */ /* 0x000fe20003fc4270 */
[----:B------:R-:W1:Y:S01]  /*57e0*/  MUFU.TANH R181, R181 ;  /* 0x000000b500b57308 */ /* 0x000e620000002400 */
[----:B--2---:R-:W-:-:S02]  /*57f0*/  FSEL R164, R164, -INF , P4 ;  /* 0xff800000a4a47808 */ /* 0x004fc40002000000 */
[----:B------:R-:W-:Y:S02]  /*5800*/  FSEL R173, R173, -INF , P6 ;  /* 0xff800000adad7808 */ /* 0x000fe40003000000 */
[C---:B------:R-:W-:Y:S02]  /*5810*/  ISETP.GT.AND P6, PT, R197.reuse, 0x40, PT ;  /* 0x00000040c500780c */ /* 0x040fe40003fc4270 */
[----:B------:R-:W-:Y:S01]  /*5820*/  ISETP.GT.AND P4, PT, R197, 0x29, PT ;  /* 0x00000029c500780c */ /* 0x000fe20003f84270 */
[----:B------:R-:W2:Y:S01]  /*5830*/  MUFU.TANH R176, R176 ;  /* 0x000000b000b07308 */ /* 0x000ea20000002400 */
[----:B------:R-:W-:Y:S02]  /*5840*/  FMNMX.FTZ R157, R167, R210, !PT ;  /* 0x000000d2a79d7209 */ /* 0x000fe40007810000 */
[----:B0-----:R-:W-:Y:S02]  /*5850*/  FSEL R169, R169, -INF , P3 ;  /* 0xff800000a9a97808 */ /* 0x001fe40001800000 */
[----:B------:R-:W-:-:S02]  /*5860*/  ISETP.GT.AND P3, PT, R197, 0x38, PT ;  /* 0x00000038c500780c */ /* 0x000fc40003f64270 */
        /* <DEDUP_REMOVED lines=19> */
[----:B------:R-:W-:-:S05]  /*59a0*/  ISETP.GT.AND P6, PT, R170, RZ, PT ;  /* 0x000000ffaa00720c */ /* 0x000fca0003fc4270 */
        /* <DEDUP_REMOVED lines=23> */
[----:B------:R-:W-:Y:S02]  /*5b20*/  FMNMX.FTZ R162, R154, R211, !PT ;  /* 0x000000d39aa27209 */ /* 0x000fe40007810000 */
[----:B------:R-:W-:-:S03]  /*5b30*/  ISETP.GT.AND P6, PT, R170, 0x20, PT ;  /* 0x00000020aa00780c */ /* 0x000fc60003fc4270 */
[----:B------:R-:W1:Y:S01]  /*5b40*/  MUFU.TANH R158, R158 ;  /* 0x0000009e009e7308 */ /* 0x000e620000002400 */
[----:B--2---:R-:W-:Y:S02]  /*5b50*/  FSEL R155, R155, -INF , P5 ;  /* 0xff8000009b9b7808 */ /* 0x004fe40002800000 */
[----:B------:R-:W-:Y:S02]  /*5b60*/  ISETP.GT.AND P5, PT, R170, 0x11, PT ;  /* 0x00000011aa00780c */ /* 0x000fe40003fa4270 */
[----:B------:R-:W-:-:S03]  /*5b70*/  FMNMX.FTZ R157, R155, R162, !PT ;  /* 0x000000a29b9d7209 */ /* 0x000fc60007810000 */
[----:B------:R-:W2:Y:S01]  /*5b80*/  MUFU.TANH R159, R159 ;  /* 0x0000009f009f7308 */ /* 0x000ea20000002400 */
[----:B0-----:R-:W-:Y:S02]  /*5b90*/  FSEL R196, R196, -INF , P4 ;  /* 0xff800000c4c47808 */ /* 0x001fe40002000000 */
[----:B------:R-:W-:-:S05]  /*5ba0*/  ISETP.GT.AND P4, PT, R170, 0x9, PT ;  /* 0x00000009aa00780c */ /* 0x000fca0003f84270 */
[----:B------:R-:W0:Y:S01]  /*5bb0*/  MUFU.TANH R163, R163 ;  /* 0x000000a300a37308 */ /* 0x000e220000002400 */
[----:B-1----:R-:W-:Y:S02]  /*5bc0*/  FSEL R158, R158, -INF , P3 ;  /* 0xff8000009e9e7808 */ /* 0x002fe40001800000 */
[----:B------:R-:W-:Y:S02]  /*5bd0*/  ISETP.GT.AND P3, PT, R170, 0x18, PT ;  /* 0x00000018aa00780c */ /* 0x000fe40003f64270 */
[----:B------:R-:W-:-:S03]  /*5be0*/  FMNMX.FTZ R162, R158, R157, !PT ;  /* 0x0000009d9ea27209 */ /* 0x000fc60007810000 */
[----:B------:R-:W1:Y:S01]  /*5bf0*/  MUFU.TANH R166, R166 ;  /* 0x000000a600a67308 */ /* 0x000e620000002400 */
[----:B--2---:R-:W-:Y:S02]  /*5c00*/  FSEL R223, R159, -INF , P4 ;  /* 0xff8000009fdf7808 */ /* 0x004fe40002000000 */
[----:B------:R-:W-:Y:S02]  /*5c10*/  FMNMX.FTZ R159, R161, R212, !PT ;  /* 0x000000d4a19f7209 */ /* 0x000fe40007810000 */
[----:B------:R-:W-:Y:S02]  /*5c20*/  FMNMX.FTZ R162, R223, R162, !PT ;  /* 0x000000a2dfa27209 */ /* 0x000fe40007810000 */
[----:B------:R-:W-:Y:S01]  /*5c30*/  FMNMX.FTZ R212, R164, R159, !PT ;  /* 0x0000009fa4d47209 */ /* 0x000fe20007810000 */
[----:B------:R-:W2:Y:S01]  /*5c40*/  MUFU.TANH R21, R214 ;  /* 0x000000d600157308 */ /* 0x000ea20000002400 */
[----:B0-----:R-:W-:Y:S02]  /*5c50*/  FSEL R215, R163, -INF , P5 ;  /* 0xff800000a3d77808 */ /* 0x001fe40002800000 */
[----:B------:R-:W-:-:S02]  /*5c60*/  FMNMX.FTZ R157, R165, R212, !PT ;  /* 0x000000d4a59d7209 */ /* 0x000fc40007810000 */
[----:B------:R-:W-:Y:S02]  /*5c70*/  FMNMX.FTZ R162, R197, R162, !PT ;  /* 0x000000a2c5a27209 */ /* 0x000fe40007810000 */
[----:B------:R-:W-:Y:S01]  /*5c80*/  ISETP.GT.AND P4, PT, R170, 0x19, PT ;  /* 0x00000019aa00780c */ /* 0x000fe20003f84270 */
[----:B------:R-:W0:Y:S01]  /*5c90*/  MUFU.TANH R219, R219 ;  /* 0x000000db00db7308 */ /* 0x000e220000002400 */
[----:B-1----:R-:W-:Y:S02]  /*5ca0*/  FSEL R218, R166, -INF , P3 ;  /* 0xff800000a6da7808 */ /* 0x002fe40001800000 */
[----:B------:R-:W-:Y:S02]  /*5cb0*/  FMNMX.FTZ R166, R168, R157, !PT ;  /* 0x0000009da8a67209 */ /* 0x000fe40007810000 */
[----:B------:R-:W-:Y:S02]  /*5cc0*/  FMNMX.FTZ R157, R215, R162, !PT ;  /* 0x000000a2d79d7209 */ /* 0x000fe40007810000 */
[----:B------:R-:W-:Y:S01]  /*5cd0*/  FMNMX.FTZ R159, R169, R166, !PT ;  /* 0x000000a6a99f7209 */ /* 0x000fe20007810000 */
[----:B------:R-:W1:Y:S01]  /*5ce0*/  MUFU.TANH R220, R220 ;  /* 0x000000dc00dc7308 */ /* 0x000e620000002400 */
[----:B------:R-:W-:-:S02]  /*5cf0*/  FSEL R222, R171, -INF , P4 ;  /* 0xff800000abde7808 */ /* 0x000fc40002000000 */
[----:B------:R-:W-:Y:S02]  /*5d00*/  FMNMX.FTZ R157, R218, R157, !PT ;  /* 0x0000009dda9d7209 */ /* 0x000fe40007810000 */
[----:B------:R-:W-:Y:S02]  /*5d10*/  FMNMX.FTZ R162, R172, R159, !PT ;  /* 0x0000009faca27209 */ /* 0x000fe40007810000 */
[----:B------:R-:W-:Y:S01]  /*5d20*/  ISETP.GT.AND P5, PT, R170, 0x21, PT ;  /* 0x00000021aa00780c */ /* 0x000fe20003fa4270 */
[----:B------:R-:W3:Y:S01]  /*5d30*/  MUFU.TANH R175, R175 ;  /* 0x000000af00af7308 */ /* 0x000ee20000002400 */
[----:B--2---:R-:W-:Y:S02]  /*5d40*/  FSEL R216, R21, -INF , P6 ;  /* 0xff80000015d87808 */ /* 0x004fe40003000000 */
[----:B------:R-:W-:Y:S02]  /*5d50*/  FMNMX.FTZ R157, R222, R157, !PT ;  /* 0x0000009dde9d7209 */ /* 0x000fe40007810000 */
[----:B------:R-:W-:-:S02]  /*5d60*/  FMNMX.FTZ R159, R173, R162, !PT ;  /* 0x000000a2ad9f7209 */ /* 0x000fc40007810000 */
[----:B------:R-:W-:Y:S01]  /*5d70*/  ISETP.GT.AND P3, PT, R170, 0x28, PT ;  /* 0x00000028aa00780c */ /* 0x000fe20003f64270 */
[----:B------:R-:W2:Y:S01]  /*5d80*/  MUFU.TANH R178, R178 ;  /* 0x000000b200b27308 */ /* 0x000ea20000002400 */
[----:B0-----:R-:W-:Y:S02]  /*5d90*/  FSEL R219, R219, -INF , P5 ;  /* 0xff800000dbdb7808 */ /* 0x001fe40002800000 */
[----:B------:R-:W-:Y:S02]  /*5da0*/  FMNMX.FTZ R162, R216, R157, !PT ;  /* 0x0000009dd8a27209 */ /* 0x000fe40007810000 */
[----:B------:R-:W-:Y:S02]  /*5db0*/  FMNMX.FTZ R166, R176, R159, !PT ;  /* 0x0000009fb0a67209 */ /* 0x000fe40007810000 */
[----:B------:R-:W-:Y:S01]  /*5dc0*/  ISETP.GT.AND P4, PT, R170, 0x29, PT ;  /* 0x00000029aa00780c */ /* 0x000fe20003f84270 */
[----:B------:R-:W0:Y:S01]  /*5dd0*/  MUFU.TANH R179, R179 ;  /* 0x000000b300b37308 */ /* 0x000e220000002400 */
[----:B-1----:R-:W-:-:S02]  /*5de0*/  FSEL R220, R220, -INF , P3 ;  /* 0xff800000dcdc7808 */ /* 0x002fc40001800000 */
[----:B------:R-:W-:Y:S02]  /*5df0*/  FMNMX.FTZ R159, R219, R162, !PT ;  /* 0x000000a2db9f7209 */ /* 0x000fe40007810000 */
[----:B------:R-:W-:Y:S02]  /*5e00*/  ISETP.GT.AND P6, PT, R170, 0x30, PT ;  /* 0x00000030aa00780c */ /* 0x000fe40003fc4270 */
[----:B---3--:R-:W-:Y:S01]  /*5e10*/  FSEL R221, R175, -INF , P4 ;  /* 0xff800000afdd7808 */ /* 0x008fe20002000000 */
[----:B------:R-:W1:Y:S01]  /*5e20*/  MUFU.TANH R182, R182 ;  /* 0x000000b600b67308 */ /* 0x000e620000002400 */
[----:B------:R-:W-:Y:S02]  /*5e30*/  FMNMX.FTZ R162, R220, R159, !PT ;  /* 0x0000009fdca27209 */ /* 0x000fe40007810000 */
[----:B------:R-:W-:Y:S02]  /*5e40*/  FMNMX.FTZ R163, R177, R166, !PT ;  /* 0x000000a6b1a37209 */ /* 0x000fe40007810000 */
[----:B------:R-:W-:-:S02]  /*5e50*/  ISETP.GT.AND P5, PT, R170, 0x31, PT ;  /* 0x00000031aa00780c */ /* 0x000fc40003fa4270 */
[----:B--2---:R-:W-:Y:S01]  /*5e60*/  FSEL R212, R178, -INF , P6 ;  /* 0xff800000b2d47808 */ /* 0x004fe20003000000 */
[----:B------:R-:W2:Y:S01]  /*5e70*/  MUFU.TANH R183, R183 ;  /* 0x000000b700b77308 */ /* 0x000ea20000002400 */
[----:B------:R-:W-:Y:S02]  /*5e80*/  FMNMX.FTZ R159, R221, R162, !PT ;  /* 0x000000a2dd9f7209 */ /* 0x000fe40007810000 */
[----:B------:R-:W-:Y:S02]  /*5e90*/  FMNMX.FTZ R166, R180, R163, !PT ;  /* 0x000000a3b4a67209 */ /* 0x000fe40007810000 */
[----:B------:R-:W-:Y:S02]  /*5ea0*/  ISETP.GT.AND P3, PT, R170, 0x38, PT ;  /* 0x00000038aa00780c */ /* 0x000fe40003f64270 */
[----:B0-----:R-:W-:Y:S01]  /*5eb0*/  FSEL R213, R179, -INF , P5 ;  /* 0xff800000b3d57808 */ /* 0x001fe20002800000 */
[----:B------:R-:W0:Y:S01]  /*5ec0*/  MUFU.TANH R186, R186 ;  /* 0x000000ba00ba7308 */ /* 0x000e220000002400 */
[----:B------:R-:W-:-:S02]  /*5ed0*/  FMNMX.FTZ R162, R212, R159, !PT ;  /* 0x0000009fd4a27209 */ /* 0x000fc40007810000 */
[----:B------:R-:W-:Y:S02]  /*5ee0*/  FMNMX.FTZ R171, R181, R166, !PT ;  /* 0x000000a6b5ab7209 */ /* 0x000fe40007810000 */
[----:B------:R-:W-:Y:S02]  /*5ef0*/  ISETP.GT.AND P4, PT, R170, 0x39, PT ;  /* 0x00000039aa00780c */ /* 0x000fe40003f84270 */
[----:B-1----:R-:W-:Y:S01]  /*5f00*/  FSEL R214, R182, -INF , P3 ;  /* 0xff800000b6d67808 */ /* 0x002fe20001800000 */
[----:B------:R-:W1:Y:S01]  /*5f10*/  MUFU.TANH R187, R187 ;  /* 0x000000bb00bb7308 */ /* 0x000e620000002400 */
[----:B------:R-:W-:Y:S02]  /*5f20*/  FMNMX.FTZ R159, R213, R162, !PT ;  /* 0x000000a2d59f7209 */ /* 0x000fe40007810000 */
[----:B------:R-:W-:Y:S02]  /*5f30*/  FMNMX.FTZ R166, R184, R171, !PT ;  /* 0x000000abb8a67209 */ /* 0x000fe40007810000 */
[----:B------:R-:W-:-:S02]  /*5f40*/  ISETP.GT.AND P6, PT, R170, 0x40, PT ;  /* 0x00000040aa00780c */ /* 0x000fc40003fc4270 */
[----:B--2---:R-:W-:Y:S01]  /*5f50*/  FSEL R217, R183, -INF , P4 ;  /* 0xff800000b7d97808 */ /* 0x004fe20002000000 */
[----:B------:R1:W2:Y:S01]  /*5f60*/  MUFU.TANH R21, R190 ;  /* 0x000000be00157308 */ /* 0x0002a20000002400 */
[----:B------:R-:W-:Y:S02]  /*5f70*/  FMNMX.FTZ R162, R214, R159, !PT ;  /* 0x0000009fd6a27209 */ /* 0x000fe40007810000 */
[----:B------:R-:W-:Y:S02]  /*5f80*/  FMNMX.FTZ R171, R185, R166, !PT ;  /* 0x000000a6b9ab7209 */ /* 0x000fe40007810000 */
[----:B------:R-:W-:Y:S02]  /*5f90*/  ISETP.GT.AND P5, PT, R170, 0x41, PT ;  /* 0x00000041aa00780c */ /* 0x000fe40003fa4270 */
[----:B0-----:R-:W-:Y:S01]  /*5fa0*/  FSEL R183, R186, -INF , P6 ;  /* 0xff800000bab77808 */ /* 0x001fe20003000000 */
[----:B------:R2:W-:Y:S01]  /*5fb0*/  MUFU.TANH R157, R191 ;  /* 0x000000bf009d7308 */ /* 0x0005e20000002400 */
[----:B------:R-:W-:-:S02]  /*5fc0*/  FMNMX.FTZ R162, R217, R162, !PT ;  /* 0x000000a2d9a27209 */ /* 0x000fc40007810000 */
[----:B------:R-:W-:Y:S02]  /*5fd0*/  FMNMX.FTZ R178, R188, R171, !PT ;  /* 0x000000abbcb27209 */ /* 0x000fe40007810000 */
[C---:B------:R-:W-:Y:S02]  /*5fe0*/  ISETP.GT.AND P3, PT, R170.reuse, 0x48, PT ;  /* 0x00000048aa00780c */ /* 0x040fe40003f64270 */
[----:B-1----:R-:W-:Y:S01]  /*5ff0*/  FSEL R190, R187, -INF , P5 ;  /* 0xff800000bbbe7808 */ /* 0x002fe20002800000 */
[----:B------:R0:W1:Y:S01]  /*6000*/  MUFU.TANH R163, R194 ;  /* 0x000000c200a37308 */ /* 0x0000620000002400 */
[----:B------:R-:W-:Y:S01]  /*6010*/  FMNMX.FTZ R171, R183, R162, !PT ;  /* 0x000000a2b7ab7209 */ /* 0x000fe20007810000 */
[----:B------:R-:W-:Y:S01]  /*6020*/  IMAD.U32 R187, RZ, RZ, UR4 ;  /* 0x00000004ffbb7e24 */ /* 0x000fe2000f8e00ff */
[----:B------:R-:W-:Y:S01]  /*6030*/  FMNMX.FTZ R175, R189, R178, !PT ;  /* 0x000000b2bdaf7209 */ /* 0x000fe20007810000 */
[----:B------:R-:W-:Y:S01]  /*6040*/  UIMAD UR4, UR36, 0xc00, UR6 ;  /* 0x00000c00240478a4 */ /* 0x000fe2000f8e0206 */
[----:B------:R-:W-:-:S02]  /*6050*/  ISETP.GT.AND P4, PT, R170, 0x49, PT ;  /* 0x00000049aa00780c */ /* 0x000fc40003f84270 */
[----:B--2---:R-:W-:Y:S01]  /*6060*/  FSEL R191, R21, -INF , P3 ;  /* 0xff80000015bf7808 */ /* 0x004fe20001800000 */
[----:B------:R-:W2:Y:S01]  /*6070*/  MUFU.TANH R166, R195 ;  /* 0x000000c300a67308 */ /* 0x000ea20000002400 */
[----:B------:R-:W-:Y:S01]  /*6080*/  FMNMX.FTZ R162, R190, R171, !PT ;  /* 0x000000abbea27209 */ /* 0x000fe20007810000 */
[----:B0-----:R-:W0:Y:S01]  /*6090*/  S2R R194, SR_TID.X ;  /* 0x0000000000c27919 */ /* 0x001e220000002100 */
[----:B------:R-:W-:Y:S01]  /*60a0*/  FMNMX.FTZ R178, R192, R175, !PT ;  /* 0x000000afc0b27209 */ /* 0x000fe20007810000 */
[----:B------:R-:W-:Y:S01]  /*60b0*/  UMOV UR10, UR4 ;  /* 0x00000004000a7c82 */ /* 0x000fe20008000000 */
[C---:B------:R-:W-:Y:S02]  /*60c0*/  ISETP.GT.AND P5, PT, R170.reuse, 0x50, PT ;  /* 0x00000050aa00780c */ /* 0x040fe40003fa4270 */
[----:B------:R-:W-:Y:S01]  /*60d0*/  FMNMX.FTZ R21, R193, R178, !PT ;  /* 0x000000b2c1157209 */ /* 0x000fe20007810000 */
[----:B------:R3:W4:Y:S01]  /*60e0*/  MUFU.TANH R159, R198 ;  /* 0x000000c6009f7308 */ /* 0x0007220000002400 */
[----:B------:R-:W-:-:S02]  /*60f0*/  ISETP.GT.AND P3, PT, R170, 0x51, PT ;  /* 0x00000051aa00780c */ /* 0x000fc40003f64270 */
[----:B-1----:R-:W-:Y:S02]  /*6100*/  FSEL R163, R163, -INF , P5 ;  /* 0xff800000a3a37808 */ /* 0x002fe40002800000 */
[----:B------:R-:W-:-:S03]  /*6110*/  FMNMX.FTZ R21, R196, R21, !PT ;  /* 0x00000015c4157209 */ /* 0x000fc60007810000 */
[----:B------:R-:W1:Y:S01]  /*6120*/  MUFU.TANH R171, R199 ;  /* 0x000000c700ab7308 */ /* 0x000e620000002400 */
[----:B---3--:R-:W-:Y:S02]  /*6130*/  FSEL R198, R157, -INF , P4 ;  /* 0xff8000009dc67808 */ /* 0x008fe40002000000 */
[----:B------:R-:W-:Y:S02]  /*6140*/  FMNMX.FTZ R157, R191, R162, !PT ;  /* 0x000000a2bf9d7209 */ /* 0x000fe40007810000 */
[----:B------:R-:W-:Y:S01]  /*6150*/  ISETP.GT.AND P4, PT, R170, 0x58, PT ;  /* 0x00000058aa00780c */ /* 0x000fe20003f84270 */
[----:B------:R-:W3:Y:S01]  /*6160*/  SHFL.BFLY PT, R162, R21, 0x2, 0x1f ;  /* 0x0c401f0015a27f89 */ /* 0x000ee200000e0000 */
[----:B------:R-:W-:Y:S02]  /*6170*/  FMNMX.FTZ R178, R198, R157, !PT ;  /* 0x0000009dc6b27209 */ /* 0x000fe40007810000 */
[----:B--2---:R-:W-:Y:S02]  /*6180*/  FSEL R166, R166, -INF , P3 ;  /* 0xff800000a6a67808 */ /* 0x004fe40001800000 */
[----:B------:R-:W-:-:S02]  /*6190*/  FMNMX.FTZ R157, R163, R178, !PT ;  /* 0x000000b2a39d7209 */ /* 0x000fc40007810000 */
[----:B------:R-:W-:Y:S02]  /*61a0*/  ISETP.GT.AND P3, PT, R170, 0x59, PT ;  /* 0x00000059aa00780c */ /* 0x000fe40003f64270 */
[----:B----4-:R-:W-:Y:S02]  /*61b0*/  FSEL R170, R159, -INF , P4 ;  /* 0xff8000009faa7808 */ /* 0x010fe40002000000 */
[----:B------:R-:W-:Y:S02]  /*61c0*/  FMNMX.FTZ R157, R166, R157, !PT ;  /* 0x0000009da69d7209 */ /* 0x000fe40007810000 */
[----:B-1----:R-:W-:Y:S02]  /*61d0*/  FSEL R171, R171, -INF , P3 ;  /* 0xff800000abab7808 */ /* 0x002fe40001800000 */
[----:B------:R-:W-:Y:S02]  /*61e0*/  FMNMX.FTZ R178, R170, R157, !PT ;  /* 0x0000009daab27209 */ /* 0x000fe40007810000 */
[----:B0-----:R-:W-:-:S02]  /*61f0*/  SHF.R.U32.HI R195, RZ, 0x7, R194 ;  /* 0x00000007ffc37819 */ /* 0x001fc400000116c2 */
[----:B------:R-:W-:-:S05]  /*6200*/  FMNMX.FTZ R178, R171, R178, !PT ;  /* 0x000000b2abb27209 */ /* 0x000fca0007810000 */
[----:B------:R-:W0:Y:S01]  /*6210*/  SHFL.BFLY PT, R157, R178, 0x2, 0x1f ;  /* 0x0c401f00b29d7f89 */ /* 0x000e2200000e0000 */
[----:B---3--:R-:W-:-:S05]  /*6220*/  FMNMX.FTZ R162, R21, R162, !PT ;  /* 0x000000a215a27209 */ /* 0x008fca0007810000 */
        /* <DEDUP_REMOVED lines=8> */
[--C-:B------:R-:W-:Y:S01]  /*62b0*/  FFMA.FTZ R167, R153, UR5, -R175.reuse ;  /* 0x0000000599a77c23 */ /* 0x100fe200080108af */
[----:B------:R-:W-:Y:S01]  /*62c0*/  FSEL R153, R21, RZ, P3 ;  /* 0x000000ff15997208 */ /* 0x000fe20001800000 */
[--C-:B------:R-:W-:Y:S01]  /*62d0*/  FFMA.FTZ R162, R152, UR5, -R175.reuse ;  /* 0x0000000598a27c23 */ /* 0x100fe200080108af */
[--C-:B------:R-:W-:Y:S01]  /*62e0*/  FFMA.FTZ R174, R174, UR5, -R175.reuse ;  /* 0x00000005aeae7c23 */ /* 0x100fe200080108af */
[--C-:B------:R-:W-:Y:S01]  /*62f0*/  FFMA.FTZ R156, R156, UR5, -R175.reuse ;  /* 0x000000059c9c7c23 */ /* 0x100fe200080108af */
[----:B------:R-:W-:Y:S01]  /*6300*/  MUFU.EX2 R159, R159 ;  /* 0x0000009f009f7308 */ /* 0x000fe20000000800 */
[----:B------:R-:W-:Y:S01]  /*6310*/  FADD.FTZ R153, -R153, R210 ;  /* 0x000000d299997221 */ /* 0x000fe20000010100 */
[----:B0-----:R-:W-:Y:S01]  /*6320*/  FMNMX.FTZ R157, R179, R182, !PT ;  /* 0x000000b6b39d7209 */ /* 0x001fe20007810000 */
[----:B------:R-:W-:Y:S02]  /*6330*/  VIADD R210, R195, 0x8 ;  /* 0x00000008c3d27836 */ /* 0x000fe40000000000 */
[--C-:B------:R-:W-:Y:S01]  /*6340*/  FFMA.FTZ R160, R160, UR5, -R175.reuse ;  /* 0x00000005a0a07c23 */ /* 0x100fe200080108af */
[----:B------:R-:W-:Y:S01]  /*6350*/  FMUL.FTZ R194, R153, UR5 ;  /* 0x0000000599c27c20 */ /* 0x000fe20008410000 */
[C---:B------:R-:W-:Y:S01]  /*6360*/  FSETP.NEU.FTZ.AND P4, PT, R157.reuse, -INF , PT ;  /* 0xff8000009d00780b */ /* 0x040fe20003f9d000 */
[----:B------:R-:W-:Y:S01]  /*6370*/  FMUL.FTZ R199, R157, UR5 ;  /* 0x000000059dc77c20 */ /* 0x000fe20008410000 */
[----:B------:R-:W-:Y:S01]  /*6380*/  @!P2 VIADD R153, R187, 0x32440 ;  /* 0x00032440bb99a836 */ /* 0x000fe20000000000 */
[----:B------:R-:W0:Y:S01]  /*6390*/  MUFU.EX2 R162, R162 ;  /* 0x000000a200a27308 */ /* 0x000e220000000800 */
[----:B------:R-:W-:Y:S01]  /*63a0*/  FSEL R152, R157, RZ, P4 ;  /* 0x000000ff9d987208 */ /* 0x000fe20002000000 */
[--C-:B------:R-:W-:Y:S01]  /*63b0*/  FFMA.FTZ R161, R161, UR5, -R175.reuse ;  /* 0x00000005a1a17c23 */ /* 0x100fe200080108af */
[----:B------:R-:W-:Y:S01]  /*63c0*/  FSEL R199, R199, RZ, P4 ;  /* 0x000000ffc7c77208 */ /* 0x000fe20002000000 */
[----:B------:R-:W-:Y:S01]  /*63d0*/  FFMA.FTZ R164, R164, UR5, -R175 ;  /* 0x00000005a4a47c23 */ /* 0x000fe200080108af */
[----:B------:R-:W-:Y:S01]  /*63e0*/  @!P2 PRMT R153, RZ, 0x654, R153 ;  /* 0x00000654ff99a816 */ /* 0x000fe20000000099 */
[----:B------:R-:W-:Y:S01]  /*63f0*/  FADD.FTZ R152, -R152, R211 ;  /* 0x000000d398987221 */ /* 0x000fe20000010100 */
[----:B------:R-:W-:Y:S01]  /*6400*/  FFMA.FTZ R165, R165, UR5, -R175 ;  /* 0x00000005a5a57c23 */ /* 0x000fe200080108af */
[--C-:B------:R-:W-:Y:S01]  /*6410*/  FFMA.FTZ R182, R158, UR5, -R199.reuse ;  /* 0x000000059eb67c23 */ /* 0x100fe200080108c7 */
[----:B------:R-:W-:Y:S01]  /*6420*/  IADD3 R158, -R195, 0xb, RZ ;  /* 0x0000000bc39e7810 */ /* 0x000fe20007ffe1ff */
[----:B------:R-:W-:Y:S01]  /*6430*/  FMUL.FTZ R195, R152, UR5 ;  /* 0x0000000598c37c20 */ /* 0x000fe20008410000 */
[--C-:B------:R-:W-:Y:S01]  /*6440*/  FFMA.FTZ R178, R154, UR5, -R199.reuse ;  /* 0x000000059ab27c23 */ /* 0x100fe200080108c7 */
[--C-:B------:R-:W-:Y:S01]  /*6450*/  FFMA.FTZ R179, R155, UR5, -R199.reuse ;  /* 0x000000059bb37c23 */ /* 0x100fe200080108c7 */
[--C-:B------:R-:W-:Y:S01]  /*6460*/  FFMA.FTZ R186, R223, UR5, -R199.reuse ;  /* 0x00000005dfba7c23 */ /* 0x100fe200080108c7 */
        /* <DEDUP_REMOVED lines=8> */
[----:B------:R-:W-:Y:S01]  /*64f0*/  FFMA.FTZ R219, R220, UR5, -R199 ;  /* 0x00000005dcdb7c23 */ /* 0x000fe200080108c7 */
[----:B------:R-:W-:Y:S01]  /*6500*/  FFMA.FTZ R168, R168, UR5, -R175 ;  /* 0x00000005a8a87c23 */ /* 0x000fe200080108af */
[----:B------:R-:W0:Y:S01]  /*6510*/  MUFU.EX2 R195, R195 ;  /* 0x000000c300c37308 */ /* 0x000e220000000800 */
[--C-:B----4-:R-:W-:Y:S01]  /*6520*/  FFMA.FTZ R210, R215, UR5, -R199.reuse ;  /* 0x00000005d7d27c23 */ /* 0x110fe200080108c7 */
[----:B------:R-:W-:Y:S01]  /*6530*/  FFMA.FTZ R215, R222, UR5, -R199 ;  /* 0x00000005ded77c23 */ /* 0x000fe200080108c7 */
[--C-:B------:R-:W-:Y:S01]  /*6540*/  FFMA.FTZ R169, R169, UR5, -R175.reuse ;  /* 0x00000005a9a97c23 */ /* 0x100fe200080108af */
[----:B------:R-:W-:Y:S01]  /*6550*/  FFMA.FTZ R172, R172, UR5, -R175 ;  /* 0x00000005acac7c23 */ /* 0x000fe200080108af */
[--C-:B------:R-:W-:Y:S01]  /*6560*/  FFMA.FTZ R216, R216, UR5, -R199.reuse ;  /* 0x00000005d8d87c23 */ /* 0x100fe200080108c7 */
[----:B------:R-:W-:Y:S01]  /*6570*/  FFMA.FTZ R220, R221, UR5, -R199 ;  /* 0x00000005dddc7c23 */ /* 0x000fe200080108c7 */
[--C-:B------:R-:W-:Y:S01]  /*6580*/  FFMA.FTZ R173, R173, UR5, -R175.reuse ;  /* 0x00000005adad7c23 */ /* 0x100fe200080108af */
[----:B------:R-:W-:Y:S01]  /*6590*/  MUFU.EX2 R167, R167 ;  /* 0x000000a700a77308 */ /* 0x000fe20000000800 */
[-C--:B---3--:R-:W-:Y:S01]  /*65a0*/  FMUL.FTZ R24, R24, R194.reuse ;  /* 0x000000c218187220 */ /* 0x088fe20000410000 */
        /* <DEDUP_REMOVED lines=132> */
[----:B---3--:R-:W-:Y:S01]  /*6df0*/  F2FP.F16.F32.PACK_AB R154, R174, R167 ;  /* 0x000000a7ae9a723e */ /* 0x008fe200000000ff */
[----:B------:R-:W0:Y:S01]  /*6e00*/  MUFU.EX2 R156, R156 ;  /* 0x0000009c009c7308 */ /* 0x000e220000000800 */
[----:B--2---:R-:W-:Y:S01]  /*6e10*/  F2FP.F16.F32.PACK_AB R153, R179, R178 ;  /* 0x000000b2b399723e */ /* 0x004fe200000000ff */
[--C-:B------:R-:W-:Y:S01]  /*6e20*/  FFMA.FTZ R176, R176, UR5, -R175.reuse ;  /* 0x00000005b0b07c23 */ /* 0x100fe200080108af */
[----:B----4-:R-:W-:Y:S01]  /*6e30*/  F2FP.F16.F32.PACK_AB R155, R186, R182 ;  /* 0x000000b6ba9b723e */ /* 0x010fe200000000ff */
[--C-:B------:R-:W-:Y:S01]  /*6e40*/  FFMA.FTZ R177, R177, UR5, -R175.reuse ;  /* 0x00000005b1b17c23 */ /* 0x100fe200080108af */
[----:B------:R-:W-:Y:S01]  /*6e50*/  FFMA.FTZ R180, R180, UR5, -R175 ;  /* 0x00000005b4b47c23 */ /* 0x000fe200080108af */
[--C-:B------:R-:W-:Y:S01]  /*6e60*/  FFMA.FTZ R212, R212, UR5, -R199.reuse ;  /* 0x00000005d4d47c23 */ /* 0x100fe200080108c7 */
[----:B------:R-:W-:Y:S01]  /*6e70*/  WARPGROUP.ARRIVE ;  /* 0x00000000000079c5 */ /* 0x000fe20000000000 */
[----:B------:R-:W2:Y:S01]  /*6e80*/  MUFU.EX2 R160, R160 ;  /* 0x000000a000a07308 */ /* 0x000ea20000000800 */
[--C-:B------:R-:W-:Y:S01]  /*6e90*/  FFMA.FTZ R213, R213, UR5, -R199.reuse ;  /* 0x00000005d5d57c23 */ /* 0x100fe200080108c7 */
[--C-:B------:R-:W-:Y:S01]  /*6ea0*/  FFMA.FTZ R214, R214, UR5, -R199.reuse ;  /* 0x00000005d6d67c23 */ /* 0x100fe200080108c7 */
[----:B------:R-:W-:Y:S01]  /*6eb0*/  FFMA.FTZ R217, R217, UR5, -R199 ;  /* 0x00000005d9d97c23 */ /* 0x000fe200080108c7 */
[--C-:B------:R-:W-:Y:S01]  /*6ec0*/  FFMA.FTZ R181, R181, UR5, -R175.reuse ;  /* 0x00000005b5b57c23 */ /* 0x100fe200080108af */
[----:B------:R-:W-:Y:S01]  /*6ed0*/  HGMMA.64x256x16.F32 R24, R152, gdesc[UR8].tnspB, R24, gsb0 ;  /* 0x43e0000898187df0 */ /* 0x000fe20008000818 */
[----:B------:R-:W-:Y:S01]  /*6ee0*/  UIADD3 UR10, UR4, 0x80, URZ ;  /* 0x00000080040a7890 */ /* 0x000fe2000fffe03f */
[--C-:B------:R-:W-:Y:S01]  /*6ef0*/  FFMA.FTZ R184, R184, UR5, -R175.reuse ;  /* 0x00000005b8b87c23 */ /* 0x100fe200080108af */
[----:B------:R-:W-:Y:S01]  /*6f00*/  MUFU.EX2 R161, R161 ;  /* 0x000000a100a17308 */ /* 0x000fe20000000800 */
[----:B------:R-:W-:Y:S01]  /*6f10*/  UMOV UR11, 0x40000040 ;  /* 0x40000040000b7882 */ /* 0x000fe20000000000 */
[--C-:B------:R-:W-:Y:S01]  /*6f20*/  FFMA.FTZ R185, R185, UR5, -R175.reuse ;  /* 0x00000005b9b97c23 */ /* 0x100fe200080108af */
[----:B------:R-:W-:Y:S01]  /*6f30*/  FFMA.FTZ R188, R188, UR5, -R175 ;  /* 0x00000005bcbc7c23 */ /* 0x000fe200080108af */
        /* <DEDUP_REMOVED lines=9> */
[--C-:B------:R-:W-:Y:S01]  /*6fd0*/  FFMA.FTZ R163, R163, UR5, -R199.reuse ;  /* 0x00000005a3a37c23 */ /* 0x100fe200080108c7 */
[--C-:B------:R-:W-:Y:S01]  /*6fe0*/  FFMA.FTZ R166, R166, UR5, -R199.reuse ;  /* 0x00000005a6a67c23 */ /* 0x100fe200080108c7 */
[--C-:B------:R-:W-:Y:S01]  /*6ff0*/  FFMA.FTZ R170, R170, UR5, -R199.reuse ;  /* 0x00000005aaaa7c23 */ /* 0x100fe200080108c7 */
[----:B------:R-:W-:Y:S01]  /*7000*/  MUFU.EX2 R197, R197 ;  /* 0x000000c500c57308 */ /* 0x000fe20000000800 */
[----:B------:R-:W-:Y:S01]  /*7010*/  FFMA.FTZ R171, R171, UR5, -R199 ;  /* 0x00000005abab7c23 */ /* 0x000fe200080108c7 */
[----:B------:R-:W-:Y:S01]  /*7020*/  FFMA.FTZ R159, R194, R0, R159 ;  /* 0x00000000c29f7223 */ /* 0x000fe2000001009f */
[----:B------:R-:W-:Y:S01]  /*7030*/  FFMA.FTZ R12, R195, R12, R178 ;  /* 0x0000000cc30c7223 */ /* 0x000fe200000100b2 */
[----:B------:R-:W-:Y:S01]  /*7040*/  ISETP.GT.AND P3, PT, R20, R13, PT ;  /* 0x0000000d1400720c */ /* 0x000fe20003f64270 */
[----:B------:R-:W-:-:S02]  /*7050*/  @!P2 VIADD R187, R187, 0x32460 ;  /* 0x00032460bbbba836 */ /* 0x000fc40000000000 */
[----:B------:R-:W-:Y:S01]  /*7060*/  FADD.FTZ R162, R162, R159 ;  /* 0x0000009fa2a27221 */ /* 0x000fe20000010000 */
[----:B------:R-:W-:Y:S01]  /*7070*/  FADD.FTZ R179, R179, R12 ;  /* 0x0000000cb3b37221 */ /* 0x000fe20000010000 */
[----:B------:R-:W3:Y:S01]  /*7080*/  MUFU.EX2 R210, R210 ;  /* 0x000000d200d27308 */ /* 0x000ee20000000800 */
[----:B------:R-:W-:Y:S02]  /*7090*/  VIADD R20, R20, 0xffffffff ;  /* 0xffffffff14147836 */ /* 0x000fe40000000000 */
[----:B------:R-:W-:Y:S01]  /*70a0*/  FADD.FTZ R167, R167, R162 ;  /* 0x000000a2a7a77221 */ /* 0x000fe20000010000 */
[----:B------:R-:W-:Y:S01]  /*70b0*/  FADD.FTZ R179, R182, R179 ;  /* 0x000000b3b6b37221 */ /* 0x000fe20000010000 */
[----:B------:R-:W-:Y:S02]  /*70c0*/  @!P2 PRMT R187, RZ, 0x654, R187 ;  /* 0x00000654ffbba816 */ /* 0x000fe400000000bb */
[----:B------:R-:W-:Y:S01]  /*70d0*/  FADD.FTZ R167, R174, R167 ;  /* 0x000000a7aea77221 */ /* 0x000fe20000010000 */
[----:B------:R-:W-:Y:S01]  /*70e0*/  FADD.FTZ R186, R186, R179 ;  /* 0x000000b3baba7221 */ /* 0x000fe20000010000 */
[----:B------:R-:W-:Y:S02]  /*70f0*/  MUFU.EX2 R211, R211 ;  /* 0x000000d300d37308 */ /* 0x000fe40000000800 */
[----:B0-----:R-:W-:-:S06]  /*7100*/  FADD.FTZ R167, R156, R167 ;  /* 0x000000a79ca77221 */ /* 0x001fcc0000010000 */
[----:B------:R-:W0:Y:S08]  /*7110*/  MUFU.EX2 R215, R215 ;  /* 0x000000d700d77308 */ /* 0x000e300000000800 */
[----:B------:R-:W-:Y:S08]  /*7120*/  MUFU.EX2 R165, R165 ;  /* 0x000000a500a57308 */ /* 0x000ff00000000800 */
[----:B------:R-:W-:Y:S08]  /*7130*/  MUFU.EX2 R168, R168 ;  /* 0x000000a800a87308 */ /* 0x000ff00000000800 */
[----:B------:R-:W-:Y:S08]  /*7140*/  MUFU.EX2 R169, R169 ;  /* 0x000000a900a97308 */ /* 0x000ff00000000800 */
[----:B------:R-:W-:Y:S08]  /*7150*/  MUFU.EX2 R172, R172 ;  /* 0x000000ac00ac7308 */ /* 0x000ff00000000800 */
[----:B------:R-:W4:Y:S08]  /*7160*/  MUFU.EX2 R216, R216 ;  /* 0x000000d800d87308 */ /* 0x000f300000000800 */
        /* <DEDUP_REMOVED lines=22> */
[----:B------:R-:W-:Y:S01]  /*72d0*/  MUFU.EX2 R196, R196 ;  /* 0x000000c400c47308 */ /* 0x000fe20000000800 */
[----:B------:R-:W-:-:S02]  /*72e0*/  WARPGROUP.DEPBAR.LE gsb0, 0x0 ;  /* 0x00008000000079c5 */ /* 0x000fc40000010000 */
[C---:B--2---:R-:W-:Y:S01]  /*72f0*/  F2FP.F16.F32.PACK_AB R152, R160.reuse, R156 ;  /* 0x0000009ca098723e */ /* 0x044fe200000000ff */
[----:B------:R-:W-:Y:S01]  /*7300*/  FADD.FTZ R160, R160, R167 ;  /* 0x000000a7a0a07221 */ /* 0x000fe20000010000 */
[----:B---3--:R-:W-:-:S03]  /*7310*/  F2FP.F16.F32.PACK_AB R153, R210, R197 ;  /* 0x000000c5d299723e */ /* 0x008fc600000000ff */
[----:B------:R-:W-:Y:S01]  /*7320*/  MUFU.EX2 R163, R163 ;  /* 0x000000a300a37308 */ /* 0x000fe20000000800 */
[----:B------:R-:W-:Y:S01]  /*7330*/  F2FP.F16.F32.PACK_AB R154, R164, R161 ;  /* 0x000000a1a49a723e */ /* 0x000fe200000000ff */
[----:B------:R-:W-:Y:S01]  /*7340*/  FADD.FTZ R197, R197, R186 ;  /* 0x000000bac5c57221 */ /* 0x000fe20000010000 */
[----:B0-----:R-:W-:Y:S01]  /*7350*/  F2FP.F16.F32.PACK_AB R155, R215, R211 ;  /* 0x000000d3d79b723e */ /* 0x001fe200000000ff */
[----:B------:R-:W-:Y:S02]  /*7360*/  FADD.FTZ R161, R161, R160 ;  /* 0x000000a0a1a17221 */ /* 0x000fe40000010000 */
[----:B------:R-:W-:Y:S01]  /*7370*/  FADD.FTZ R210, R210, R197 ;  /* 0x000000c5d2d27221 */ /* 0x000fe20000010000 */
[----:B------:R-:W-:Y:S01]  /*7380*/  WARPGROUP.ARRIVE ;  /* 0x00000000000079c5 */ /* 0x000fe20000000000 */
[----:B------:R-:W0:Y:S01]  /*7390*/  MUFU.EX2 R166, R166 ;  /* 0x000000a600a67308 */ /* 0x000e220000000800 */
        /* <DEDUP_REMOVED lines=8> */
[----:B------:R-:W-:Y:S02]  /*7420*/  IMAD.MOV.U32 R210, RZ, RZ, R21 ;  /* 0x000000ffffd27224 */ /* 0x000fe400078e0015 */
[----:B----4-:R-:W-:-:S05]  /*7430*/  FADD.FTZ R215, R216, R215 ;  /* 0x000000d7d8d77221 */ /* 0x010fca0000010000 */
        /* <DEDUP_REMOVED lines=13> */
[----:B------:R-:W-:-:S03]  /*7510*/  FADD.FTZ R172, R172, R169 ;  /* 0x000000a9acac7221 */ /* 0x000fc60000010000 */
        /* <DEDUP_REMOVED lines=55> */
.L_x_14548:
[----:B------:R-:W-:-:S13]  /*7890*/  ISETP.GE.AND P1, PT, R20, RZ, PT ;  /* 0x000000ff1400720c */ /* 0x000fda0003f26270 */
[----:B------:R-:W-:Y:S05]  /*78a0*/  @!P1 BRA `(.L_x_14558) ;  /* 0x0000002800409947 */ /* 0x000fea0003800000 */
[----:B------:R-:W-:Y:S02]  /*78b0*/  IMAD.MOV.U32 R201, RZ, RZ, R157 ;  /* 0x000000ffffc97224 */ /* 0x000fe400078e009d */
[----:B------:R-:W-:-:S07]  /*78c0*/  IMAD.MOV.U32 R13, RZ, RZ, R21 ;  /* 0x000000ffff0d7224 */ /* 0x000fce00078e0015 */
.L_x_14567:
[----:B------:R-:W-:-:S04]  /*78d0*/  UIADD3 UR36, UR36, 0x1, URZ ;  /* 0x0000000124247890 */ /* 0x000fc8000fffe03f */
[----:B------:R-:W-:-:S04]  /*78e0*/  UISETP.NE.AND UP0, UPT, UR36, 0x2, UPT ;  /* 0x000000022400788c */ /* 0x000fc8000bf05270 */
[----:B------:R-:W-:Y:S02]  /*78f0*/  USEL UR4, URZ, 0x1, UP0 ;  /* 0x000000013f047887 */ /* 0x000fe40008000000 */
[----:B------:R-:W-:Y:S02]  /*7900*/  USEL UR36, UR36, URZ, UP0 ;  /* 0x0000003f24247287 */ /* 0x000fe40008000000 */
[----:B------:R-:W-:Y:S01]  /*7910*/  ULOP3.LUT UR37, UR37, UR4, URZ, 0x3c, !UPT ;  /* 0x0000000425257292 */ /* 0x000fe2000f8e3c3f */
[----:B-1----:R-:W-:Y:S11]  /*7920*/  @!P0 BRA `(.L_x_14559) ;  /* 0x0000000000048947 */ /* 0x002ff60003800000 */
[----:B------:R-:W-:Y:S01]  /*7930*/  BPT.TRAP 0x1 ;  /* 0x000000040000795c */ /* 0x000fe20000300000 */
.L_x_14559:
        /* <DEDUP_REMOVED lines=9> */
.L_x_14560:
[----:B--2---:R-:W-:Y:S05]  /*79d0*/  @P1 BRA `(.L_x_14561) ;  /* 0x0000000000081947 */ /* 0x004fea0003800000 */
[----:B------:R-:W2:Y:S02]  /*79e0*/  SYNCS.PHASECHK.TRANS64.TRYWAIT P1, [UR4+0x32430], R21 ;  /* 0x03243015ff0075a7 */ /* 0x000ea40008020144 */
[----:B--2---:R-:W-:Y:S05]  /*79f0*/  @!P1 BRA `(.L_x_14562) ;  /* 0x000000d000ec9947 */ /* 0x004fea0003800000 */
.L_x_14561:
[----:B------:R-:W-:Y:S01]  /*7a00*/  R2UR UR56, R22 ;  /* 0x00000000163872ca */ /* 0x000fe200000e0000 */
[----:B------:R-:W-:Y:S01]  /*7a10*/  UIMAD UR5, UR36, 0x300, UR61 ;  /* 0x00000300240578a4 */ /* 0x000fe2000f8e023d */
[----:B------:R-:W-:Y:S01]  /*7a20*/  R2UR UR57, R23 ;  /* 0x00000000173972ca */ /* 0x000fe200000e0000 */
[----:B0-2---:R-:W-:Y:S01]  /*7a30*/  WARPGROUP.ARRIVE ;  /* 0x00000000000079c5 */ /* 0x005fe20000000000 */
        /* <DEDUP_REMOVED lines=27> */
.L_x_14563:
[----:B------:R0:W2:Y:S01]  /*7bf0*/  SYNCS.PHASECHK.TRANS64.TRYWAIT P1, [UR4+0x32450], R21 ;  /* 0x03245015ff0075a7 */ /* 0x0000a20008020144 */
[----:B------:R-:W-:Y:S05]  /*7c00*/  @!P0 BRA `(.L_x_14564) ;  /* 0x0000000000048947 */ /* 0x000fea0003800000 */
[----:B------:R-:W-:Y:S01]  /*7c10*/  BPT.TRAP 0x1 ;  /* 0x000000040000795c */ /* 0x000fe20000300000 */
.L_x_14564:
[----:B--2---:R-:W-:Y:S05]  /*7c20*/  @P1 BRA `(.L_x_14565) ;  /* 0x0000000000081947 */ /* 0x004fea0003800000 */
[----:B------:R-:W2:Y:S02]  /*7c30*/  SYNCS.PHASECHK.TRANS64.TRYWAIT P1, [UR4+0x32450], R21 ;  /* 0x03245015ff0075a7 */ /* 0x000ea40008020144 */
[----:B--2---:R-:W-:Y:S05]  /*7c40*/  @!P1 BRA `(.L_x_14566) ;  /* 0x000000d000709947 */ /* 0x004fea0003800000 */
.L_x_14565:
        /* <DEDUP_REMOVED lines=99> */
[----:B--2---:R-:W-:Y:S01]  /*8280*/  FMUL.FTZ R202, R156, UR5 ;  /* 0x000000059cca7c20 */ /* 0x004fe20008410000 */
        /* <DEDUP_REMOVED lines=48> */
[----:B------:R-:W-:-:S03]  /*8590*/  FMUL.FTZ R199, R199, UR5 ;  /* 0x00000005c7c77c20 */ /* 0x000fc60008410000 */
        /* <DEDUP_REMOVED lines=28> */
[----:B------:R-:W-:Y:S01]  /*8760*/  FMUL.FTZ R193, R197, UR5 ;  /* 0x00000005c5c17c20 */ /* 0x000fe20008410000 */
[----:B------:R-:W-:-:S04]  /*8770*/  FMUL.FTZ R197, R198, UR5 ;  /* 0x00000005c6c57c20 */ /* 0x000fc80008410000 */
        /* <DEDUP_REMOVED lines=60> */
[----:B-1----:R-:W-:Y:S02]  /*8b40*/  FMNMX.FTZ R194, R190, R21, !PT ;  /* 0x00000015bec27209 */ /* 0x002fe40007810000 */
[----:B------:R-:W1:Y:S05]  /*8b50*/  SHFL.BFLY PT, R21, R198, 0x1, 0x1f ;  /* 0x0c201f00c6157f89 */ /* 0x000e6a00000e0000 */
[----:B------:R-:W3:Y:S01]  /*8b60*/  MUFU.TANH R199, R199 ;  /* 0x000000c700c77308 */ /* 0x000ee20000002400 */
[----:B--2---:R-:W-:-:S04]  /*8b70*/  FMNMX.FTZ R194, R195, R194, !PT ;  /* 0x000000c2c3c27209 */ /* 0x004fc80007810000 */
[----:B0-----:R-:W-:-:S04]  /*8b80*/  FMNMX.FTZ R194, R197, R194, !PT ;  /* 0x000000c2c5c27209 */ /* 0x001fc80007810000 */
[----:B---3--:R-:W-:Y:S02]  /*8b90*/  FMNMX.FTZ R194, R199, R194, !PT ;  /* 0x000000c2c7c27209 */ /* 0x008fe40007810000 */
[----:B-1----:R-:W-:-:S03]  /*8ba0*/  FMNMX.FTZ R21, R198, R21, !PT ;  /* 0x00000015c6157209 */ /* 0x002fc60007810000 */
[----:B------:R-:W0:Y:S02]  /*8bb0*/  SHFL.BFLY PT, R157, R194, 0x2, 0x1f ;  /* 0x0c401f00c29d7f89 */ /* 0x000e2400000e0000 */
[C---:B------:R-:W-:Y:S01]  /*8bc0*/  FMUL.FTZ R213, R21.reuse, UR5 ;  /* 0x0000000515d57c20 */ /* 0x040fe20008410000 */
[----:B------:R-:W-:-:S03]  /*8bd0*/  FADD.FTZ R13, -R21, R13 ;  /* 0x0000000d150d7221 */ /* 0x000fc60000010100 */
[--C-:B------:R-:W-:Y:S01]  /*8be0*/  FFMA.FTZ R215, R152, UR5, -R213.reuse ;  /* 0x0000000598d77c23 */ /* 0x100fe200080108d5 */
[--C-:B------:R-:W-:Y:S01]  /*8bf0*/  FFMA.FTZ R196, R153, UR5, -R213.reuse ;  /* 0x0000000599c47c23 */ /* 0x100fe200080108d5 */
[----:B------:R-:W-:Y:S01]  /*8c00*/  FMUL.FTZ R13, R13, UR5 ;  /* 0x000000050d0d7c20 */ /* 0x000fe20008410000 */
[--C-:B------:R-:W-:Y:S01]  /*8c10*/  FFMA.FTZ R198, R202, UR5, -R213.reuse ;  /* 0x00000005cac67c23 */ /* 0x100fe200080108d5 */
[----:B------:R-:W-:Y:S02]  /*8c20*/  VIADD R153, R218, 0x8 ;  /* 0x00000008da997836 */ /* 0x000fe40000000000 */
        /* <DEDUP_REMOVED lines=13> */
[----:B0-----:R-:W-:Y:S01]  /*8d00*/  FMNMX.FTZ R157, R194, R157, !PT ;  /* 0x0000009dc29d7209 */ /* 0x001fe20007810000 */
[--C-:B------:R-:W-:Y:S01]  /*8d10*/  FFMA.FTZ R177, R177, UR5, -R213.reuse ;  /* 0x00000005b1b17c23 */ /* 0x100fe200080108d5 */
[--C-:B------:R-:W-:Y:S01]  /*8d20*/  FFMA.FTZ R179, R179, UR5, -R213.reuse ;  /* 0x00000005b3b37c23 */ /* 0x100fe200080108d5 */
[--C-:B------:R-:W-:Y:S01]  /*8d30*/  FFMA.FTZ R178, R178, UR5, -R213.reuse ;  /* 0x00000005b2b27c23 */ /* 0x100fe200080108d5 */
[--C-:B------:R-:W-:Y:S01]  /*8d40*/  FFMA.FTZ R180, R180, UR5, -R213.reuse ;  /* 0x00000005b4b47c23 */ /* 0x100fe200080108d5 */
[----:B------:R-:W0:Y:S01]  /*8d50*/  SHFL.BFLY PT, R214, R157, 0x1, 0x1f ;  /* 0x0c201f009dd67f89 */ /* 0x000e2200000e0000 */
[----:B------:R2:W-:Y:S01]  /*8d60*/  MUFU.EX2 R194, R215 ;  /* 0x000000d700c27308 */ /* 0x0005e20000000800 */
[--C-:B------:R-:W-:Y:S01]  /*8d70*/  FFMA.FTZ R185, R185, UR5, -R213.reuse ;  /* 0x00000005b9b97c23 */ /* 0x100fe200080108d5 */
[--C-:B------:R-:W-:Y:S01]  /*8d80*/  FFMA.FTZ R187, R187, UR5, -R213.reuse ;  /* 0x00000005bbbb7c23 */ /* 0x100fe200080108d5 */
[--C-:B------:R-:W-:Y:S01]  /*8d90*/  FFMA.FTZ R219, R188, UR5, -R213.reuse ;  /* 0x00000005bcdb7c23 */ /* 0x100fe200080108d5 */
[--C-:B------:R-:W-:Y:S01]  /*8da0*/  FFMA.FTZ R188, R192, UR5, -R213.reuse ;  /* 0x00000005c0bc7c23 */ /* 0x100fe200080108d5 */
[--C-:B------:R-:W-:Y:S01]  /*8db0*/  FFMA.FTZ R186, R186, UR5, -R213.reuse ;  /* 0x00000005baba7c23 */ /* 0x100fe200080108d5 */
[----:B------:R-:W-:-:S02]  /*8dc0*/  FFMA.FTZ R193, R193, UR5, -R213 ;  /* 0x00000005c1c17c23 */ /* 0x000fc400080108d5 */
        /* <DEDUP_REMOVED lines=15> */
[----:B0-----:R-:W-:Y:S01]  /*8ec0*/  FMNMX.FTZ R157, R157, R214, !PT ;  /* 0x000000d69d9d7209 */ /* 0x001fe20007810000 */
[----:B------:R-:W-:-:S02]  /*8ed0*/  IMAD.U32 R214, RZ, RZ, UR4 ;  /* 0x00000004ffd67e24 */ /* 0x000fc4000f8e00ff */
[-C--:B------:R-:W-:Y:S01]  /*8ee0*/  FMUL.FTZ R49, R49, R13.reuse ;  /* 0x0000000d31317220 */ /* 0x080fe20000410000 */
[-C--:B------:R-:W-:Y:S01]  /*8ef0*/  FMUL.FTZ R52, R52, R13.reuse ;  /* 0x0000000d34347220 */ /* 0x080fe20000410000 */
[-C--:B------:R-:W-:Y:S01]  /*8f00*/  FMUL.FTZ R53, R53, R13.reuse ;  /* 0x0000000d35357220 */ /* 0x080fe20000410000 */
[C---:B------:R-:W-:Y:S01]  /*8f10*/  FADD.FTZ R152, -R157.reuse, R201 ;  /* 0x000000c99d987221 */ /* 0x040fe20000010100 */
[----:B------:R-:W-:Y:S01]  /*8f20*/  FMUL.FTZ R217, R157, UR5 ;  /* 0x000000059dd97c20 */ /* 0x000fe20008410000 */
[-C--:B------:R-:W-:Y:S01]  /*8f30*/  FMUL.FTZ R56, R56, R13.reuse ;  /* 0x0000000d38387220 */ /* 0x080fe20000410000 */
[-C--:B------:R-:W-:Y:S01]  /*8f40*/  FMUL.FTZ R57, R57, R13.reuse ;  /* 0x0000000d39397220 */ /* 0x080fe20000410000 */
[----:B------:R-:W-:Y:S01]  /*8f50*/  FMUL.FTZ R201, R152, UR5 ;  /* 0x0000000598c97c20 */ /* 0x000fe20008410000 */
[----:B------:R-:W-:Y:S02]  /*8f60*/  @!P2 VIADD R152, R214, 0x32440 ;  /* 0x00032440d698a836 */ /* 0x000fe40000000000 */
[--C-:B------:R-:W-:Y:S01]  /*8f70*/  FFMA.FTZ R216, R158, UR5, -R217.reuse ;  /* 0x000000059ed87c23 */ /* 0x100fe200080108d9 */
[----:B------:R-:W-:Y:S01]  /*8f80*/  IADD3 R158, -R218, 0xb, RZ ;  /* 0x0000000bda9e7810 */ /* 0x000fe20007ffe1ff */
[--C-:B------:R-:W-:Y:S01]  /*8f90*/  FFMA.FTZ R210, R154, UR5, -R217.reuse ;  /* 0x000000059ad27c23 */ /* 0x100fe200080108d9 */
[--C-:B--2---:R-:W-:Y:S01]  /*8fa0*/  FFMA.FTZ R215, R155, UR5, -R217.reuse ;  /* 0x000000059bd77c23 */ /* 0x104fe200080108d9 */
[----:B------:R-:W-:Y:S01]  /*8fb0*/  @!P2 PRMT R152, RZ, 0x654, R152 ;  /* 0x00000654ff98a816 */ /* 0x000fe20000000098 */
[--C-:B------:R-:W-:Y:S01]  /*8fc0*/  FFMA.FTZ R211, R211, UR5, -R217.reuse ;  /* 0x00000005d3d37c23 */ /* 0x100fe200080108d9 */
        /* <DEDUP_REMOVED lines=119> */
[----:B------:R-:W-:Y:S01]  /*9740*/  UIMAD UR4, UR36, 0xc00, UR6 ;  /* 0x00000c00240478a4 */ /* 0x000fe2000f8e0206 */
[----:B------:R-:W-:Y:S01]  /*9750*/  F2FP.F16.F32.PACK_AB R154, R202, R198 ;  /* 0x000000c6ca9a723e */ /* 0x000fe200000000ff */
[--C-:B------:R-:W-:Y:S01]  /*9760*/  FFMA.FTZ R160, R160, UR5, -R217.reuse ;  /* 0x00000005a0a07c23 */ /* 0x100fe200080108d9 */
[----:B---3--:R-:W-:Y:S01]  /*9770*/  F2FP.F16.F32.PACK_AB R153, R215, R210 ;  /* 0x000000d2d799723e */ /* 0x008fe200000000ff */
[--C-:B------:R-:W-:Y:S01]  /*9780*/  FFMA.FTZ R161, R161, UR5, -R217.reuse ;  /* 0x00000005a1a17c23 */ /* 0x100fe200080108d9 */
[----:B----4-:R-:W-:Y:S01]  /*9790*/  F2FP.F16.F32.PACK_AB R155, R211, R216 ;  /* 0x000000d8d39b723e */ /* 0x010fe200000000ff */
        /* <DEDUP_REMOVED lines=25> */
[----:B------:R-:W-:Y:S01]  /*9930*/  FFMA.FTZ R197, R199, UR5, -R217 ;  /* 0x00000005c7c57c23 */ /* 0x000fe200080108d9 */
[----:B------:R-:W-:Y:S01]  /*9940*/  FFMA.FTZ R13, R13, R0, R194 ;  /* 0x000000000d0d7223 */ /* 0x000fe200000100c2 */
[----:B------:R-:W-:Y:S01]  /*9950*/  FFMA.FTZ R12, R201, R12, R210 ;  /* 0x0000000cc90c7223 */ /* 0x000fe200000100d2 */
[----:B------:R-:W2:Y:S01]  /*9960*/  MUFU.EX2 R164, R164 ;  /* 0x000000a400a47308 */ /* 0x000ea20000000800 */
[----:B------:R-:W-:-:S02]  /*9970*/  @!P2 VIADD R214, R214, 0x32460 ;  /* 0x00032460d6d6a836 */ /* 0x000fc40000000000 */
[----:B------:R-:W-:Y:S01]  /*9980*/  FADD.FTZ R13, R196, R13 ;  /* 0x0000000dc40d7221 */ /* 0x000fe20000010000 */
[----:B------:R-:W-:Y:S01]  /*9990*/  FADD.FTZ R215, R215, R12 ;  /* 0x0000000cd7d77221 */ /* 0x000fe20000010000 */
[----:B------:R-:W-:Y:S02]  /*99a0*/  IMAD.MOV.U32 R201, RZ, RZ, R157 ;  /* 0x000000ffffc97224 */ /* 0x000fe400078e009d */
[----:B------:R-:W-:Y:S01]  /*99b0*/  FADD.FTZ R13, R198, R13 ;  /* 0x0000000dc60d7221 */ /* 0x000fe20000010000 */
[----:B------:R-:W-:Y:S01]  /*99c0*/  FADD.FTZ R216, R216, R215 ;  /* 0x000000d7d8d87221 */ /* 0x000fe20000010000 */
[----:B------:R-:W-:Y:S01]  /*99d0*/  MUFU.EX2 R160, R160 ;  /* 0x000000a000a07308 */ /* 0x000fe20000000800 */
[----:B------:R-:W-:Y:S01]  /*99e0*/  @!P2 PRMT R214, RZ, 0x654, R214 ;  /* 0x00000654ffd6a816 */ /* 0x000fe200000000d6 */
[----:B------:R-:W-:Y:S01]  /*99f0*/  FADD.FTZ R13, R202, R13 ;  /* 0x0000000dca0d7221 */ /* 0x000fe20000010000 */
[----:B------:R-:W-:-:S05]  /*9a00*/  FADD.FTZ R211, R211, R216 ;  /* 0x000000d8d3d37221 */ /* 0x000fca0000010000 */
[----:B------:R-:W3:Y:S08]  /*9a10*/  MUFU.EX2 R161, R161 ;  /* 0x000000a100a17308 */ /* 0x000ef00000000800 */
[----:B------:R-:W-:Y:S08]  /*9a20*/  MUFU.EX2 R166, R166 ;  /* 0x000000a600a67308 */ /* 0x000ff00000000800 */
[----:B------:R-:W4:Y:S08]  /*9a30*/  MUFU.EX2 R212, R212 ;  /* 0x000000d400d47308 */ /* 0x000f300000000800 */
[----:B------:R-:W5:Y:S08]  /*9a40*/  MUFU.EX2 R163, R163 ;  /* 0x000000a300a37308 */ /* 0x000f700000000800 */
[----:B------:R-:W1:Y:S08]  /*9a50*/  MUFU.EX2 R165, R165 ;  /* 0x000000a500a57308 */ /* 0x000e700000000800 */
[----:B------:R-:W1:Y:S08]  /*9a60*/  MUFU.EX2 R169, R169 ;  /* 0x000000a900a97308 */ /* 0x000e700000000800 */
[----:B------:R-:W1:Y:S08]  /*9a70*/  MUFU.EX2 R171, R171 ;  /* 0x000000ab00ab7308 */ /* 0x000e700000000800 */
[----:B------:R-:W-:Y:S08]  /*9a80*/  MUFU.EX2 R167, R167 ;  /* 0x000000a700a77308 */ /* 0x000ff00000000800 */
        /* <DEDUP_REMOVED lines=26> */
[----:B------:R-:W0:Y:S01]  /*9c30*/  MUFU.EX2 R193, R193 ;  /* 0x000000c100c17308 */ /* 0x000e220000000800 */
[----:B---3--:R-:W-:Y:S01]  /*9c40*/  F2FP.F16.F32.PACK_AB R153, R161, R160 ;  /* 0x000000a0a199723e */ /* 0x008fe200000000ff */
[----:B------:R-:W-:Y:S01]  /*9c50*/  FADD.FTZ R160, R160, R211 ;  /* 0x000000d3a0a07221 */ /* 0x000fe20000010000 */
[----:B----4-:R-:W-:Y:S01]  /*9c60*/  F2FP.F16.F32.PACK_AB R155, R212, R166 ;  /* 0x000000a6d49b723e */ /* 0x010fe200000000ff */
[----:B------:R-:W-:Y:S01]  /*9c70*/  FADD.FTZ R159, R159, R156 ;  /* 0x0000009c9f9f7221 */ /* 0x000fe20000010000 */
[----:B------:R-:W-:Y:S02]  /*9c80*/  IMAD.MOV.U32 R13, RZ, RZ, R21 ;  /* 0x000000ffff0d7224 */ /* 0x000fe400078e0015 */
        /* <DEDUP_REMOVED lines=9> */
[----:B------:R-:W2:Y:S01]  /*9d20*/  MUFU.EX2 R195, R195 ;  /* 0x000000c300c37308 */ /* 0x000ea20000000800 */
[----:B------:R-:W-:Y:S01]  /*9d30*/  FADD.FTZ R212, R212, R161 ;  /* 0x000000a1d4d47221 */ /* 0x000fe20000010000 */
[----:B-----5:R-:W-:-:S04]  /*9d40*/  FADD.FTZ R164, R163, R164 ;  /* 0x000000a4a3a47221 */ /* 0x020fc80000010000 */
[----:B-1----:R-:W-:Y:S02]  /*9d50*/  FADD.FTZ R164, R165, R164 ;  /* 0x000000a4a5a47221 */ /* 0x002fe40000010000 */
[----:B------:R-:W-:Y:S02]  /*9d60*/  MUFU.EX2 R192, R192 ;  /* 0x000000c000c07308 */ /* 0x000fe40000000800 */
[----:B------:R-:W-:-:S06]  /*9d70*/  FADD.FTZ R164, R169, R164 ;  /* 0x000000a4a9a47221 */ /* 0x000fcc0000010000 */
[----:B------:R-:W1:Y:S01]  /*9d80*/  MUFU.EX2 R197, R197 ;  /* 0x000000c500c57308 */ /* 0x000e620000000800 */
[----:B------:R-:W-:Y:S02]  /*9d90*/  WARPGROUP.DEPBAR.LE gsb0, 0x0 ;  /* 0x00008000000079c5 */ /* 0x000fe40000010000 */
[----:B------:R-:W-:Y:S02]  /*9da0*/  F2FP.F16.F32.PACK_AB R152, R165, R163 ;  /* 0x000000a3a598723e */ /* 0x000fe400000000ff */
[C---:B------:R-:W-:Y:S01]  /*9db0*/  F2FP.F16.F32.PACK_AB R154, R171.reuse, R169 ;  /* 0x000000a9ab9a723e */ /* 0x040fe200000000ff */
[----:B------:R-:W-:Y:S01]  /*9dc0*/  FADD.FTZ R171, R171, R164 ;  /* 0x000000a4abab7221 */ /* 0x000fe20000010000 */
[----:B------:R-:W-:Y:S01]  /*9dd0*/  F2FP.F16.F32.PACK_AB R153, R168, R167 ;  /* 0x000000a7a899723e */ /* 0x000fe200000000ff */
[----:B------:R-:W-:Y:S01]  /*9de0*/  FADD.FTZ R167, R167, R212 ;  /* 0x000000d4a7a77221 */ /* 0x000fe20000010000 */
[----:B------:R-:W-:Y:S01]  /*9df0*/  F2FP.F16.F32.PACK_AB R155, R175, R173 ;  /* 0x000000adaf9b723e */ /* 0x000fe200000000ff */
[----:B------:R-:W-:-:S02]  /*9e00*/  FADD.FTZ R171, R170, R171 ;  /* 0x000000abaaab7221 */ /* 0x000fc40000010000 */
        /* <DEDUP_REMOVED lines=9> */
[C---:B------:R-:W-:Y:S01]  /*9ea0*/  F2FP.F16.F32.PACK_AB R152, R172.reuse, R170 ;  /* 0x000000aaac98723e */ /* 0x040fe200000000ff */
[----:B------:R-:W-:Y:S01]  /*9eb0*/  FADD.FTZ R172, R172, R171 ;  /* 0x000000abacac7221 */ /* 0x000fe20000010000 */
[----:B------:R-:W-:Y:S02]  /*9ec0*/  F2FP.F16.F32.PACK_AB R154, R179, R177 ;  /* 0x000000b1b39a723e */ /* 0x000fe400000000ff */
[C---:B------:R-:W-:Y:S01]  /*9ed0*/  F2FP.F16.F32.PACK_AB R153, R176.reuse, R174 ;  /* 0x000000aeb099723e */ /* 0x040fe200000000ff */
[----:B------:R-:W-:Y:S01]  /*9ee0*/  FADD.FTZ R176, R176, R175 ;  /* 0x000000afb0b07221 */ /* 0x000fe20000010000 */
[----:B------:R-:W-:Y:S01]  /*9ef0*/  F2FP.F16.F32.PACK_AB R155, R183, R181 ;  /* 0x000000b5b79b723e */ /* 0x000fe200000000ff */
[----:B------:R-:W-:-:S02]  /*9f00*/  FADD.FTZ R172, R177, R172 ;  /* 0x000000acb1ac7221 */ /* 0x000fc40000010000 */
[----:B------:R-:W-:Y:S01]  /*9f10*/  FADD.FTZ R176, R181, R176 ;  /* 0x000000b0b5b07221 */ /* 0x000fe20000010000 */
[----:B------:R-:W-:Y:S01]  /*9f20*/  WARPGROUP.ARRIVE ;  /* 0x00000000000079c5 */ /* 0x000fe20000000000 */
[----:B------:R-:W-:Y:S02]  /*9f30*/  FADD.FTZ R179, R179, R172 ;  /* 0x000000acb3b37221 */ /* 0x000fe40000010000 */
[----:B------:R-:W-:Y:S02]  /*9f40*/  FADD.FTZ R183, R183, R176 ;  /* 0x000000b0b7b77221 */ /* 0x000fe40000010000 */
[----:B------:R-:W-:-:S04]  /*9f50*/  FADD.FTZ R179, R178, R179 ;  /* 0x000000b3b2b37221 */ /* 0x000fc80000010000 */
[----:B------:R-:W-:Y:S01]  /*9f60*/  HGMMA.64x256x16.F32 R24, R152, gdesc[UR8].tnspB, R24, gsb0 ;  /* 0x43e0000898187df0 */ /* 0x000fe20008000818 */
[----:B------:R-:W-:Y:S01]  /*9f70*/  UIADD3 UR10, UR4, 0x200, URZ ;  /* 0x00000200040a7890 */ /* 0x000fe2000fffe03f */
[----:B------:R-:W-:Y:S01]  /*9f80*/  FADD.FTZ R183, R182, R183 ;  /* 0x000000b7b6b77221 */ /* 0x000fe20000010000 */
[----:B------:R-:W-:Y:S01]  /*9f90*/  UMOV UR11, 0x40000040 ;  /* 0x40000040000b7882 */ /* 0x000fe20000000000 */
        /* <DEDUP_REMOVED lines=18> */
[----:B0-----:R-:W-:Y:S02]  /*a0c0*/  F2FP.F16.F32.PACK_AB R154, R193, R188 ;  /* 0x000000bcc19a723e */ /* 0x001fe400000000ff */
[----:B--2---:R-:W-:Y:S01]  /*a0d0*/  F2FP.F16.F32.PACK_AB R153, R195, R190 ;  /* 0x000000bec399723e */ /* 0x004fe200000000ff */
[----:B------:R-:W-:Y:S01]  /*a0e0*/  FADD.FTZ R190, R190, R191 ;  /* 0x000000bfbebe7221 */ /* 0x000fe20000010000 */
[----:B-1----:R-:W-:Y:S01]  /*a0f0*/  F2FP.F16.F32.PACK_AB R155, R197, R192 ;  /* 0x000000c0c59b723e */ /* 0x002fe200000000ff */
[----:B------:R-:W-:-:S02]  /*a100*/  FADD.FTZ R219, R219, R186 ;  /* 0x000000badbdb7221 */ /* 0x000fc40000010000 */
[----:B------:R-:W-:Y:S01]  /*a110*/  FADD.FTZ R195, R195, R190 ;  /* 0x000000bec3c37221 */ /* 0x000fe20000010000 */
[----:B------:R-:W-:Y:S01]  /*a120*/  WARPGROUP.ARRIVE ;  /* 0x00000000000079c5 */ /* 0x000fe20000000000 */
[----:B------:R-:W-:Y:S02]  /*a130*/  FADD.FTZ R0, R188, R219 ;  /* 0x000000dbbc007221 */ /* 0x000fe40000010000 */
[----:B------:R-:W-:Y:S02]  /*a140*/  FADD.FTZ R12, R192, R195 ;  /* 0x000000c3c00c7221 */ /* 0x000fe40000010000 */
[----:B------:R-:W-:-:S08]  /*a150*/  FADD.FTZ R0, R193, R0 ;  /* 0x00000000c1007221 */ /* 0x000fd00000010000 */
[----:B------:R-:W-:Y:S01]  /*a160*/  HGMMA.64x256x16.F32 R24, R152, gdesc[UR8].tnspB, R24, gsb0 ;  /* 0x43e0000898187df0 */ /* 0x000fe20008000818 */
[----:B------:R-:W-:Y:S02]  /*a170*/  FADD.FTZ R12, R197, R12 ;  /* 0x0000000cc50c7221 */ /* 0x000fe40000010000 */
[----:B------:R-:W-:Y:S02]  /*a180*/  WARPGROUP.DEPBAR.LE gsb0, 0x0 ;  /* 0x00008000000079c5 */ /* 0x000fe40000010000 */
[----:B------:R1:W-:Y:S01]  /*a190*/  @!P2 SYNCS.ARRIVE.TRANS64.RED.A1T0 RZ, [R214+URZ], RZ ;  /* 0x000000ffd6ffa9a7 */ /* 0x0003e2000810043f */
[----:B------:R-:W-:Y:S05]  /*a1a0*/  @P1 BRA `(.L_x_14567) ;  /* 0xffffffd400c81947 */ /* 0x000fea000383ffff */
.L_x_14558:
        /* <DEDUP_REMOVED lines=25> */
[----:B------:R-:W-:-:S06]  /*a340*/  IMAD.MOV.U32 R2, RZ, RZ, -0x800000 ;  /* 0xff800000ff027424 */ /* 0x000fcc00078e00ff */
[----:B------:R-:W2:Y:S01]  /*a350*/  @P1 MUFU.LG2 R5, R7 ;  /* 0x0000000700051308 */ /* 0x000ea20000000c00 */
[----:B------:R-:W-:Y:S01]  /*a360*/  FSETP.NE.FTZ.AND P2, PT, R6, RZ, PT ;  /* 0x000000ff0600720b */ /* 0x000fe20003f55000 */
        /* <DEDUP_REMOVED lines=8> */
[----:B------:R-:W-:-:S04]  /*a3f0*/  FMUL.FTZ R40, R40, R4 ;  /* 0x0000000428287220 */ /* 0x000fc80000410000 */
        /* <DEDUP_REMOVED lines=8> */
[----:B------:R-:W3:Y:S01]  /*a480*/  @P2 MUFU.LG2 R6, R6 ;  /* 0x0000000600062308 */ /* 0x000ee20000000c00 */
        /* <DEDUP_REMOVED lines=49> */
[----:B------:R-:W-:Y:S01]  /*a7a0*/  @P2 FMUL.FTZ R11, R11, 0.69314718246459960938 ;  /* 0x3f3172180b0b2820 */ /* 0x000fe20000410000 */
[----:B--2---:R-:W-:Y:S01]  /*a7b0*/  @P1 FMUL.FTZ R5, R5, 0.69314718246459960938 ;  /* 0x3f31721805051820 */ /* 0x004fe20000410000 */
[----:B---3--:R-:W-:Y:S01]  /*a7c0*/  @P2 FMUL.FTZ R6, R6, 0.69314718246459960938 ;  /* 0x3f31721806062820 */ /* 0x008fe20000410000 */
        /* <DEDUP_REMOVED lines=67> */
.L_x_14536:
[----:B------:R-:W2:Y:S01]  /*ac00*/  S2R R4, SR_CgaCtaId ;  /* 0x0000000000047919 */ /* 0x000ea20000008800 */
[----:B------:R-:W-:Y:S01]  /*ac10*/  MOV R151, 0x400 ;  /* 0x0000040000977802 */ /* 0x000fe20000000f00 */
[----:B------:R-:W-:Y:S01]  /*ac20*/  BSSY B0, `(.L_x_14568) ;  /* 0x00002e0000007945 */ /* 0x000fe20003800000 */
[----:B------:R-:W-:Y:S02]  /*ac30*/  BAR.SYNC.DEFER_BLOCKING 0x5, 0x180 ;  /* 0x0146000000007b1d */ /* 0x000fe40000010000 */
[----:B--2---:R-:W-:-:S05]  /*ac40*/  LEA R151, R4, R151, 0x18 ;  /* 0x0000009704977211 */ /* 0x004fca00078ec0ff */
[----:B------:R-:W2:Y:S02]  /*ac50*/  LDS.128 R4, [R151+0x324d0] ;  /* 0x0324d00097047984 */ /* 0x000ea40000000c00 */
[----:B--2---:R-:W-:Y:S02]  /*ac60*/  R2UR UR5, R5 ;  /* 0x00000000050572ca */ /* 0x004fe400000e0000 */
[----:B------:R-:W-:Y:S01]  /*ac70*/  R2UR UR6, R6 ;  /* 0x00000000060672ca */ /* 0x000fe200000e0000 */
[----:B------:R-:W-:Y:S06]  /*ac80*/  BAR.ARV 0x4, 0x180 ;  /* 0x0106000000007b1d */ /* 0x000fec0000002000 */
[----:B------:R-:W-:Y:S08]  /*ac90*/  @P0 BRA `(.L_x_14569) ;  /* 0x0000001c00e00947 */ /* 0x000ff00003800000 */
[----:B------:R-:W2:Y:S01]  /*aca0*/  S2R R6, SR_SWINHI ;  /* 0x0000000000067919 */ /* 0x000ea20000002f00 */
        /* <DEDUP_REMOVED lines=21> */
[----:B--2---:R-:W-:Y:S02]  /*ae00*/  MOV R5, R6 ;  /* 0x0000000600057202 */ /* 0x004fe40000000f00 */
[----:B------:R-:W-:-:S02]  /*ae10*/  F2FP.F16.F32.PACK_AB R51, R158, R51 ;  /* 0x000000339e33723e */ /* 0x000fc400000000ff */
[----:B------:R-:W-:Y:S01]  /*ae20*/  F2FP.F16.F32.PACK_AB R57, R155, R58 ;  /* 0x0000003a9b39723e */ /* 0x000fe200000000ff */
[----:B------:R-:W-:Y:S01]  /*ae30*/  IMAD.WIDE R102, R231, 0x2, R4 ;  /* 0x00000002e7667825 */ /* 0x000fe200078e0204 */
[----:B------:R-:W-:Y:S02]  /*ae40*/  F2FP.F16.F32.PACK_AB R64, R65, R64 ;  /* 0x000000404140723e */ /* 0x000fe400000000ff */
        /* <DEDUP_REMOVED lines=29> */
[----:B0-----:R-:W-:-:S02]  /*b020*/  IADD3 R187, P4, R102, 0x8040, RZ ;  /* 0x0000804066bb7810 */ /* 0x001fc40007f9e0ff */
        /* <DEDUP_REMOVED lines=69> */
[----:B------:R0:W-:Y:S01]  /*b480*/  STSM.16.M88.4 [R30], R72 ;  /* 0x000000481e007844 */ /* 0x0001e20000000200 */
[----:B------:R-:W-:Y:S02]  /*b490*/  SHF.R.U64 R103, R103, 0x3, RZ ;  /* 0x0000000367677819 */ /* 0x000fe400000012ff */
[----:B------:R-:W-:Y:S02]  /*b4a0*/  MOV R38, R38 ;  /* 0x0000002600267202 */ /* 0x000fe40000000f00 */
[----:B------:R-:W-:Y:S02]  /*b4b0*/  F2FP.F16.F32.PACK_AB R82, R85, R84 ;  /* 0x000000545552723e */ /* 0x000fe400000000ff */
[----:B------:R-:W-:-:S02]  /*b4c0*/  F2FP.F16.F32.PACK_AB R83, R83, R86 ;  /* 0x000000565353723e */ /* 0x000fc400000000ff */
[----:B------:R-:W-:Y:S02]  /*b4d0*/  LOP3.LUT R94, R94, R191, RZ, 0x3c, !PT ;  /* 0x000000bf5e5e7212 */ /* 0x000fe400078e3cff */
[----:B------:R-:W-:Y:S01]  /*b4e0*/  MOV R46, R46 ;  /* 0x0000002e002e7202 */ /* 0x000fe20000000f00 */
[----:B------:R2:W-:Y:S01]  /*b4f0*/  STSM.16.M88.4 [R38], R80 ;  /* 0x0000005026007844 */ /* 0x0005e20000000200 */
[----:B------:R-:W-:Y:S02]  /*b500*/  MOV R6, R98 ;  /* 0x0000006200067202 */ /* 0x000fe40000000f00 */
[----:B------:R-:W-:Y:S01]  /*b510*/  F2FP.F16.F32.PACK_AB R84, R89, R88 ;  /* 0x000000585954723e */ /* 0x000fe200000000ff */
[----:B0-----:R-:W0:Y:S01]  /*b520*/  LDC R73, c[0x0][0xce8] ;  /* 0x00033a00ff497b82 */ /* 0x001e220000000800 */
[----:B------:R-:W-:Y:S02]  /*b530*/  F2FP.F16.F32.PACK_AB R85, R91, R90 ;  /* 0x0000005a5b55723e */ /* 0x000fe400000000ff */
        /* <DEDUP_REMOVED lines=9> */
[----:B------:R-:W-:Y:S02]  /*b5d0*/  F2FP.F16.F32.PACK_AB R105, R107, R106 ;  /* 0x0000006a6b69723e */ /* 0x000fe400000000ff */
[----:B------:R-:W-:Y:S01]  /*b5e0*/  F2FP.F16.F32.PACK_AB R112, R113, R112 ;  /* 0x000000707170723e */ /* 0x000fe200000000ff */
[----:B------:R2:W-:Y:S01]  /*b5f0*/  STSM.16.M88.4 [R54], R96 ;  /* 0x0000006036007844 */ /* 0x0005e20000000200 */
[----:B------:R-:W-:Y:S02]  /*b600*/  LOP3.LUT R10, R12, R157, RZ, 0x3c, !PT ;  /* 0x0000009d0c0a7212 */ /* 0x000fe400078e3cff */
[----:B------:R-:W-:Y:S02]  /*b610*/  MOV R62, R62 ;  /* 0x0000003e003e7202 */ /* 0x000fe40000000f00 */
        /* <DEDUP_REMOVED lines=26> */
[----:B------:R-:W-:Y:S02]  /*b7c0*/  F2FP.F16.F32.PACK_AB R145, R147, R146 ;  /* 0x000000929391723e */ /* 0x000fe400000000ff */
[----:B------:R-:W-:Y:S01]  /*b7d0*/  MOV R12, R12 ;  /* 0x0000000c000c7202 */ /* 0x000fe20000000f00 */
[----:B------:R2:W-:Y:S01]  /*b7e0*/  STSM.16.M88.4 [R10], R136 ;  /* 0x000000880a007844 */ /* 0x0005e20000000200 */
[----:B------:R-:W-:Y:S02]  /*b7f0*/  F2FP.F16.F32.PACK_AB R146, R149, R148 ;  /* 0x000000949592723e */ /* 0x000fe400000000ff */
[----:B------:R-:W-:-:S02]  /*b800*/  F2FP.F16.F32.PACK_AB R147, R0, R150 ;  /* 0x000000960093723e */ /* 0x000fc400000000ff */
[----:B------:R-:W-:Y:S02]  /*b810*/  R2UR UR4, R209 ;  /* 0x00000000d10472ca */ /* 0x000fe400000e0000 */
[----:B------:R-:W-:Y:S01]  /*b820*/  PLOP3.LUT P0, PT, PT, PT, UP0, 0x80, 0x0 ;  /* 0x000000000000781c */ /* 0x000fe20003f0f008 */
[----:B------:R2:W-:Y:S01]  /*b830*/  STSM.16.M88.4 [R12], R144 ;  /* 0x000000900c007844 */ /* 0x0005e20000000200 */
[----:B------:R-:W-:-:S09]  /*b840*/  R2UR UR7, R225 ;  /* 0x00000000e10772ca */ /* 0x000fd200000e0000 */
[----:B------:R-:W-:-:S06]  /*b850*/  UIMAD.WIDE UR8, UR4, 0x4, UR8 ;  /* 0x00000004040878a5 */ /* 0x000fcc000f8e0208 */
[----:B------:R-:W-:Y:S02]  /*b860*/  IMAD.U32 R8, RZ, RZ, UR8 ;  /* 0x00000008ff087e24 */ /* 0x000fe4000f8e00ff */
[----:B------:R-:W-:Y:S01]  /*b870*/  IMAD.U32 R9, RZ, RZ, UR9 ;  /* 0x00000009ff097e24 */ /* 0x000fe2000f8e00ff */
[----:B------:R-:W-:Y:S06]  /*b880*/  BAR.SYNC.DEFER_BLOCKING 0x1, 0x100 ;  /* 0x0044000000007b1d */ /* 0x000fec0000010000 */
[----:B------:R-:W-:Y:S01]  /*b890*/  ULDC.64 UR8, c[0x0][0xd08] ;  /* 0x0003420000087ab9 */ /* 0x000fe20000000a00 */
        /* <DEDUP_REMOVED lines=8> */
[----:B------:R-:W-:Y:S01]  /*b920*/  IMAD.U32 R14, RZ, RZ, UR8 ;  /* 0x00000008ff0e7e24 */ /* 0x000fe2000f8e00ff */
[----:B------:R-:W-:Y:S01]  /*b930*/  ULDC UR7, c[0x0][0xb88] ;  /* 0x0002e20000077ab9 */ /* 0x000fe20000000800 */
[----:B------:R-:W-:Y:S01]  /*b940*/  UMOV UR4, URZ ;  /* 0x0000003f00047c82 */ /* 0x000fe20008000000 */
[----:B------:R-:W4:Y:S01]  /*b950*/  @P1 LDC R13, c[0x0][0xcf0] ;  /* 0x00033c00ff0d1b82 */ /* 0x000f220000000800 */
[----:B------:R-:W-:Y:S01]  /*b960*/  IMAD.U32 R15, RZ, RZ, UR9 ;  /* 0x00000009ff0f7e24 */ /* 0x000fe2000f8e00ff */
[----:B---3--:R-:W-:Y:S01]  /*b970*/  @P0 R2UR UR4, R0 ;  /* 0x00000000000402ca */ /* 0x008fe200000e0000 */
[----:B------:R-:W-:-:S06]  /*b980*/  IMAD.U32 R0, RZ, RZ, UR7 ;  /* 0x00000007ff007e24 */ /* 0x000fcc000f8e00ff */
[----:B------:R2:W5:Y:S01]  /*b990*/  @P2 LDG.E R0, desc[UR38][R14.64] ;  /* 0x000000260e002981 */ /* 0x000562000c1e1900 */
[----:B0---4-:R-:W-:Y:S07]  /*b9a0*/  @P2 BRA `(.L_x_14570) ;  /* 0x0000000000102947 */ /* 0x011fee0003800000 */
[----:B------:R-:W-:Y:S05]  /*b9b0*/  @!P0 BRA `(.L_x_14570) ;  /* 0x00000000000c8947 */ /* 0x000fea0003800000 */
[----:B--2---:R-:W2:Y:S04]  /*b9c0*/  LDG.E R15, desc[UR38][R8.64] ;  /* 0x00000026080f7981 */ /* 0x004ea8000c1e1900 */
[----:B-----5:R-:W2:Y:S02]  /*b9d0*/  LDG.E R0, desc[UR38][R8.64+0x4] ;  /* 0x0000042608007981 */ /* 0x020ea4000c1e1900 */
[----:B--2---:R-:W-:-:S07]  /*b9e0*/  IMAD.IADD R0, R0, 0x1, -R15 ;  /* 0x0000000100007824 */ /* 0x004fce00078e0a0f */
.L_x_14570:
[----:B------:R-:W-:Y:S01]  /*b9f0*/  R2UR UR17, R224 ;  /* 0x00000000e01172ca */ /* 0x000fe200000e0000 */
[----:B------:R-:W-:Y:S01]  /*ba00*/  ULDC.64 UR12, c[0x0][0xc90] ;  /* 0x00032400000c7ab9 */ /* 0x000fe20000000a00 */
[----:B------:R-:W-:Y:S01]  /*ba10*/  R2UR UR16, R225 ;  /* 0x00000000e11072ca */ /* 0x000fe200000e0000 */
[----:B--2---:R-:W-:Y:S01]  /*ba20*/  VIADD R10, R203, UR60 ;  /* 0x0000003ccb0a7c36 */ /* 0x004fe20008000000 */
[----:B------:R-:W-:Y:S01]  /*ba30*/  R2UR UR15, R209 ;  /* 0x00000000d10f72ca */ /* 0x000fe200000e0000 */
[----:B------:R-:W-:Y:S01]  /*ba40*/  USHF.R.S32.HI UR11, URZ, 0x1f, UR4 ;  /* 0x0000001f3f0b7899 */ /* 0x000fe20008011404 */
[----:B------:R-:W-:Y:S01]  /*ba50*/  IMAD R9, R226, 0x40, R200 ;  /* 0x00000040e2097824 */ /* 0x000fe200078e02c8 */
[----:B------:R-:W-:Y:S01]  /*ba60*/  UMOV UR10, UR4 ;  /* 0x00000004000a7c82 */ /* 0x000fe20008000000 */
[----:B------:R-:W-:Y:S01]  /*ba70*/  @P1 IMAD.HI.U32 R6, R10, R11, RZ ;  /* 0x0000000b0a061227 */ /* 0x000fe200078e00ff */
[----:B------:R-:W0:Y:S03]  /*ba80*/  @P1 LDC R75, c[0x0][0xcf0] ;  /* 0x00033c00ff4b1b82 */ /* 0x000e260000000800 */
[----:B------:R-:W-:Y:S01]  /*ba90*/  IMAD.MOV.U32 R8, RZ, RZ, R10 ;  /* 0x000000ffff087224 */ /* 0x000fe200078e000a */
[----:B------:R-:W-:Y:S01]  /*baa0*/  USHF.R.S32.HI UR14, URZ, 0x1f, UR17 ;  /* 0x0000001f3f0e7899 */ /* 0x000fe20008011411 */
[----:B------:R-:W-:Y:S01]  /*bab0*/  @P1 SHF.R.U32.HI R8, RZ, R13, R6 ;  /* 0x0000000dff081219 */ /* 0x000fe20000011606 */
[----:B------:R-:W-:Y:S01]  /*bac0*/  UIMAD.WIDE.U32 UR8, UR17, UR12, UR10 ;  /* 0x0000000c110872a5 */ /* 0x000fe2000f8e000a */
[----:B------:R-:W-:Y:S01]  /*bad0*/  IMAD.WIDE R4, R9, 0x2, R4 ;  /* 0x0000000209047825 */ /* 0x000fe200078e0204 */
[----:B------:R-:W-:Y:S01]  /*bae0*/  UIMAD UR7, UR14, UR12, URZ ;  /* 0x0000000c0e0772a4 */ /* 0x000fe2000f8e023f */
[--C-:B------:R-:W-:Y:S01]  /*baf0*/  SHF.R.S32.HI R9, RZ, 0x1f, R8.reuse ;  /* 0x0000001fff097819 */ /* 0x100fe20000011408 */
[----:B------:R-:W-:Y:S01]  /*bb00*/  USEL UR16, UR16, URZ, !UP0 ;  /* 0x0000003f10107287 */ /* 0x000fe2000c000000 */
[----:B------:R-:W-:Y:S01]  /*bb10*/  IMAD.MOV R6, RZ, RZ, -R8 ;  /* 0x000000ffff067224 */ /* 0x000fe200078e0a08 */
[----:B------:R-:W-:Y:S01]  /*bb20*/  UIMAD UR7, UR17, UR13, UR7 ;  /* 0x0000000d110772a4 */ /* 0x000fe2000f8e0207 */
[----:B------:R-:W-:Y:S01]  /*bb30*/  IADD3 R29, P2, R4, 0x5000, RZ ;  /* 0x00005000041d7810 */ /* 0x000fe20007f5e0ff */
[----:B------:R-:W-:Y:S01]  /*bb40*/  USEL UR15, UR15, URZ, !UP0 ;  /* 0x0000003f0f0f7287 */ /* 0x000fe2000c000000 */
[----:B------:R-:W-:Y:S01]  /*bb50*/  IMAD R11, R73, R6, R10 ;  /* 0x00000006490b7224 */ /* 0x000fe200078e020a */
[----:B------:R-:W-:Y:S01]  /*bb60*/  ULDC.64 UR12, c[0x0][0xc98] ;  /* 0x00032600000c7ab9 */ /* 0x000fe20000000a00 */
[----:B------:R-:W-:Y:S01]  /*bb70*/  UIADD3 UR9, UR9, UR7, URZ ;  /* 0x0000000709097290 */ /* 0x000fe2000fffe03f */
[----:B------:R-:W-:Y:S01]  /*bb80*/  LOP3.LUT R28, R29, 0x380, RZ, 0xc0, !PT ;  /* 0x000003801d1c7812 */ /* 0x000fe200078ec0ff */
[----:B------:R-:W-:Y:S01]  /*bb90*/  UIMAD UR7, UR16, UR12, URZ ;  /* 0x0000000c100772a4 */ /* 0x000fe2000f8e023f */
[----:B------:R-:W-:Y:S01]  /*bba0*/  SHF.R.S32.HI R6, RZ, 0x1f, R11 ;  /* 0x0000001fff067819 */ /* 0x000fe2000001140b */
[----:B------:R-:W-:Y:S01]  /*bbb0*/  UIMAD.WIDE.U32 UR8, UR15, UR12, UR8 ;  /* 0x0000000c0f0872a5 */ /* 0x000fe2000f8e0008 */
[----:B------:R-:W-:Y:S01]  /*bbc0*/  SHF.R.U64 R28, R28, 0x3, RZ ;  /* 0x000000031c1c7819 */ /* 0x000fe200000012ff */
[----:B------:R-:W-:Y:S01]  /*bbd0*/  UIMAD UR7, UR15, UR13, UR7 ;  /* 0x0000000d0f0772a4 */ /* 0x000fe2000f8e0207 */
[----:B------:R-:W-:Y:S01]  /*bbe0*/  IADD3 R25, P3, R4, 0x4000, RZ ;  /* 0x0000400004197810 */ /* 0x000fe20007f7e0ff */
[----:B------:R-:W-:Y:S01]  /*bbf0*/  VIADD R14, R230, UR60 ;  /* 0x0000003ce60e7c36 */ /* 0x000fe20008000000 */
[----:B------:R-:W-:Y:S01]  /*bc00*/  LOP3.LUT R28, R28, R29, RZ, 0x3c, !PT ;  /* 0x0000001d1c1c7212 */ /* 0x000fe200078e3cff */
[----:B------:R-:W-:Y:S01]  /*bc10*/  IMAD.X R29, RZ, RZ, R5, P2 ;  /* 0x000000ffff1d7224 */ /* 0x000fe200010e0605 */
[----:B------:R-:W-:Y:S01]  /*bc20*/  IADD3 R8, P0, R8, UR8, RZ ;  /* 0x0000000808087c10 */ /* 0x000fe2000ff1e0ff */
[----:B------:R-:W-:Y:S01]  /*bc30*/  IMAD.U32 R10, RZ, RZ, UR7 ;  /* 0x00000007ff0a7e24 */ /* 0x000fe2000f8e00ff */
[----:B------:R-:W-:Y:S01]  /*bc40*/  IADD3 R45, P2, R4, 0xb000, RZ ;  /* 0x0000b000042d7810 */ /* 0x000fe20007f5e0ff */
[----:B-----5:R-:W-:Y:S01]  /*bc50*/  IMAD R77, R0, R73, RZ ;  /* 0x00000049004d7224 */ /* 0x020fe200078e02ff */
[----:B------:R-:W-:Y:S01]  /*bc60*/  LOP3.LUT R24, R25, 0x380, RZ, 0xc0, !PT ;  /* 0x0000038019187812 */ /* 0x000fe200078ec0ff */
[----:B------:R-:W-:Y:S01]  /*bc70*/  ULDC.64 UR12, c[0x0][0xba0] ;  /* 0x0002e800000c7ab9 */ /* 0x000fe20000000a00 */
[----:B------:R-:W-:Y:S01]  /*bc80*/  IADD3.X R9, R9, UR9, R10, P0, !PT ;  /* 0x0000000909097c10 */ /* 0x000fe200087fe40a */
[----:B------:R-:W-:Y:S01]  /*bc90*/  ULDC.64 UR8, c[0x0][0xc88] ;  /* 0x0003220000087ab9 */ /* 0x000fe20000000a00 */
[----:B------:R-:W-:Y:S01]  /*bca0*/  LOP3.LUT R44, R45, 0x380, RZ, 0xc0, !PT ;  /* 0x000003802d2c7812 */ /* 0x000fe200078ec0ff */
[----:B------:R-:W-:Y:S01]  /*bcb0*/  IMAD R6, R6, UR8, RZ ;  /* 0x0000000806067c24 */ /* 0x000fe2000f8e02ff */
[----:B------:R-:W-:Y:S01]  /*bcc0*/  SHF.R.U64 R24, R24, 0x3, RZ ;  /* 0x0000000318187819 */ /* 0x000fe200000012ff */
[----:B------:R-:W-:Y:S01]  /*bcd0*/  IMAD.WIDE.U32 R8, R11, UR8, R8 ;  /* 0x000000080b087c25 */ /* 0x000fe2000f8e0008 */
[----:B------:R-:W-:-:S02]  /*bce0*/  SHF.R.U64 R44, R44, 0x3, RZ ;  /* 0x000000032c2c7819 */ /* 0x000fc400000012ff */
[----:B------:R-:W-:Y:S01]  /*bcf0*/  IADD3 R13, P5, R4, 0x1000, RZ ;  /* 0x00001000040d7810 */ /* 0x000fe20007fbe0ff */
[----:B------:R-:W-:Y:S01]  /*bd00*/  IMAD R15, R11, UR9, R6 ;  /* 0x000000090b0f7c24 */ /* 0x000fe2000f8e0206 */
[----:B------:R-:W-:Y:S01]  /*bd10*/  ULDC.64 UR8, c[0x0][0xc50] ;  /* 0x0003140000087ab9 */ /* 0x000fe20000000a00 */
[----:B------:R-:W-:Y:S01]  /*bd20*/  VIADD R6, R14, 0x8 ;  /* 0x000000080e067836 */ /* 0x000fe20000000000 */
[----:B------:R-:W-:Y:S01]  /*bd30*/  LEA R10, P0, R8, UR8, 0x2 ;  /* 0x00000008080a7c11 */ /* 0x000fe2000f8010ff */
[----:B------:R-:W-:Y:S01]  /*bd40*/  IMAD.IADD R9, R9, 0x1, R15 ;  /* 0x0000000109097824 */ /* 0x000fe200078e020f */
[----:B------:R-:W-:Y:S01]  /*bd50*/  LOP3.LUT R44, R44, R45, RZ, 0x3c, !PT ;  /* 0x0000002d2c2c7212 */ /* 0x000fe200078e3cff */
[----:B------:R-:W-:Y:S01]  /*bd60*/  IMAD.X R45, RZ, RZ, R5, P2 ;  /* 0x000000ffff2d7224 */ /* 0x000fe200010e0605 */
[----:B------:R-:W-:Y:S01]  /*bd70*/  IADD3 R17, P4, R4, 0x2000, RZ ;  /* 0x0000200004117810 */ /* 0x000fe20007f9e0ff */
[----:B------:R-:W-:Y:S01]  /*bd80*/  SHFL.IDX PT, R42, R10, RZ, 0x1c1f ;  /* 0x001c1fff0a2a7589 */ /* 0x000fe200000e0000 */
[----:B------:R-:W-:-:S02]  /*bd90*/  LEA.HI.X R8, R8, UR9, R9, 0x2, P0 ;  /* 0x0000000908087c11 */ /* 0x000fc400080f1409 */
[----:B------:R-:W-:Y:S01]  /*bda0*/  IADD3 R21, P0, R4, 0x3000, RZ ;  /* 0x0000300004157810 */ /* 0x000fe20007f1e0ff */
[----:B------:R-:W-:Y:S01]  /*bdb0*/  SHFL.IDX PT, R46, R10, 0x1, 0x1c1f ;  /* 0x003c1f000a2e7f89 */ /* 0x000fe200000e0000 */
[----:B------:R-:W-:Y:S01]  /*bdc0*/  LOP3.LUT R24, R24, R25, RZ, 0x3c, !PT ;  /* 0x0000001918187212 */ /* 0x000fe200078e3cff */
[----:B------:R-:W-:Y:S01]  /*bdd0*/  IMAD.X R25, RZ, RZ, R5, P3 ;  /* 0x000000ffff197224 */ /* 0x000fe200018e0605 */
[----:B------:R-:W-:Y:S01]  /*bde0*/  LOP3.LUT R20, R21, 0x380, RZ, 0xc0, !PT ;  /* 0x0000038015147812 */ /* 0x000fe200078ec0ff */
[----:B------:R-:W2:Y:S01]  /*bdf0*/  SHFL.IDX PT, R43, R8, RZ, 0x1c1f ;  /* 0x001c1fff082b7589 */ /* 0x000ea200000e0000 */
[----:B------:R-:W-:Y:S02]  /*be00*/  IADD3 R41, P3, R4, 0xa000, RZ ;  /* 0x0000a00004297810 */ /* 0x000fe40007f7e0ff */
[----:B------:R-:W-:Y:S01]  /*be10*/  SHF.R.U64 R20, R20, 0x3, RZ ;  /* 0x0000000314147819 */ /* 0x000fe200000012ff */
[----:B------:R-:W3:Y:S01]  /*be20*/  SHFL.IDX PT, R47, R8, 0x1, 0x1c1f ;  /* 0x003c1f00082f7f89 */ /* 0x000ee200000e0000 */
[----:B------:R-:W-:-:S02]  /*be30*/  LOP3.LUT R12, R13, 0x380, RZ, 0xc0, !PT ;  /* 0x000003800d0c7812 */ /* 0x000fc400078ec0ff */
[----:B------:R-:W-:Y:S01]  /*be40*/  LOP3.LUT R20, R20, R21, RZ, 0x3c, !PT ;  /* 0x0000001514147212 */ /* 0x000fe200078e3cff */
[----:B------:R-:W-:Y:S01]  /*be50*/  IMAD.X R21, RZ, RZ, R5, P0 ;  /* 0x000000ffff157224 */ /* 0x000fe200000e0605 */
[----:B------:R-:W-:Y:S02]  /*be60*/  IADD3 R53, P0, R4, 0x9000, RZ ;  /* 0x0000900004357810 */ /* 0x000fe40007f1e0ff */
[----:B------:R-:W-:Y:S02]  /*be70*/  LOP3.LUT R16, R17, 0x380, RZ, 0xc0, !PT ;  /* 0x0000038011107812 */ /* 0x000fe400078ec0ff */
[----:B------:R-:W-:Y:S02]  /*be80*/  LOP3.LUT R52, R53, 0x380, RZ, 0xc0, !PT ;  /* 0x0000038035347812 */ /* 0x000fe400078ec0ff */
[----:B------:R-:W-:Y:S02]  /*be90*/  LOP3.LUT R40, R41, 0x380, RZ, 0xc0, !PT ;  /* 0x0000038029287812 */ /* 0x000fe400078ec0ff */
[----:B------:R-:W-:-:S02]  /*bea0*/  SHF.R.U64 R52, R52, 0x3, RZ ;  /* 0x0000000334347819 */ /* 0x000fc400000012ff */
[----:B------:R-:W-:Y:S02]  /*beb0*/  SHF.R.U64 R12, R12, 0x3, RZ ;  /* 0x000000030c0c7819 */ /* 0x000fe400000012ff */
[----:B------:R-:W-:Y:S01]  /*bec0*/  LOP3.LUT R52, R52, R53, RZ, 0x3c, !PT ;  /* 0x0000003534347212 */ /* 0x000fe200078e3cff */
[----:B------:R-:W-:Y:S01]  /*bed0*/  IMAD.X R53, RZ, RZ, R5, P0 ;  /* 0x000000ffff357224 */ /* 0x000fe200000e0605 */
[----:B------:R-:W-:Y:S02]  /*bee0*/  LOP3.LUT P0, RZ, R228, 0x3, RZ, 0xc0, !PT ;  /* 0x00000003e4ff7812 */ /* 0x000fe4000780c0ff */
[----:B------:R-:W-:Y:S02]  /*bef0*/  SHF.R.U64 R16, R16, 0x3, RZ ;  /* 0x0000000310107819 */ /* 0x000fe400000012ff */
[-C--:B------:R-:W-:Y:S02]  /*bf00*/  ISETP.GE.OR P2, PT, R14, R77.reuse, P0 ;  /* 0x0000004d0e00720c */ /* 0x080fe40000746670 */
[----:B------:R-:W-:-:S02]  /*bf10*/  ISETP.GE.OR P0, PT, R6, R77, P0 ;  /* 0x0000004d0600720c */ /* 0x000fc40000706670 */
[----:B------:R-:W-:Y:S02]  /*bf20*/  SHF.R.U64 R40, R40, 0x3, RZ ;  /* 0x0000000328287819 */ /* 0x000fe400000012ff */
[----:B------:R-:W-:Y:S01]  /*bf30*/  LOP3.LUT R12, R12, R13, RZ, 0x3c, !PT ;  /* 0x0000000d0c0c7212 */ /* 0x000fe200078e3cff */
[--C-:B------:R-:W-:Y:S01]  /*bf40*/  IMAD.X R13, RZ, RZ, R5.reuse, P5 ;  /* 0x000000ffff0d7224 */ /* 0x100fe200028e0605 */
[----:B------:R-:W-:Y:S01]  /*bf50*/  LOP3.LUT R16, R16, R17, RZ, 0x3c, !PT ;  /* 0x0000001110107212 */ /* 0x000fe200078e3cff */
[----:B------:R-:W-:Y:S01]  /*bf60*/  IMAD.X R17, RZ, RZ, R5, P4 ;  /* 0x000000ffff117224 */ /* 0x000fe200020e0605 */
[C---:B------:R-:W-:Y:S02]  /*bf70*/  IADD3 R33, P6, R4.reuse, 0x6000, RZ ;  /* 0x0000600004217810 */ /* 0x040fe40007fde0ff */
[C---:B------:R-:W-:Y:S01]  /*bf80*/  IADD3 R37, P5, R4.reuse, 0x7000, RZ ;  /* 0x0000700004257810 */ /* 0x040fe20007fbe0ff */
[----:B--2---:R-:W-:Y:S01]  /*bf90*/  @!P2 ST.E desc[UR38][R42.64], R2 ;  /* 0x000000022a00a985 */ /* 0x004fe2000c101926 */
[----:B------:R-:W-:-:S02]  /*bfa0*/  IADD3 R61, P4, R4, 0x8000, RZ ;  /* 0x00008000043d7810 */ /* 0x000fc40007f9e0ff */
[----:B------:R-:W-:Y:S01]  /*bfb0*/  LOP3.LUT R40, R40, R41, RZ, 0x3c, !PT ;  /* 0x0000002928287212 */ /* 0x000fe200078e3cff */
[----:B---3--:R2:W-:Y:S01]  /*bfc0*/  @!P0 ST.E desc[UR38][R46.64], R3 ;  /* 0x000000032e008985 */ /* 0x0085e2000c101926 */
[--C-:B------:R-:W-:Y:S01]  /*bfd0*/  IMAD.X R41, RZ, RZ, R5.reuse, P3 ;  /* 0x000000ffff297224 */ /* 0x100fe200018e0605 */
[----:B------:R-:W-:Y:S02]  /*bfe0*/  IADD3 R9, P3, R4, 0xf000, RZ ;  /* 0x0000f00004097810 */ /* 0x000fe40007f7e0ff */
[----:B------:R-:W-:Y:S01]  /*bff0*/  LOP3.LUT R32, R33, 0x380, RZ, 0xc0, !PT ;  /* 0x0000038021207812 */ /* 0x000fe200078ec0ff */
[----:B------:R-:W-:Y:S01]  /*c000*/  UIMAD UR7, UR11, UR12, URZ ;  /* 0x0000000c0b0772a4 */ /* 0x000fe2000f8e023f */
[----:B------:R-:W-:Y:S01]  /*c010*/  LOP3.LUT R36, R37, 0x380, RZ, 0xc0, !PT ;  /* 0x0000038025247812 */ /* 0x000fe200078ec0ff */
[----:B------:R-:W-:Y:S01]  /*c020*/  UIMAD.WIDE.U32 UR8, UR4, UR12, URZ ;  /* 0x0000000c040872a5 */ /* 0x000fe2000f8e003f */
[----:B------:R-:W-:Y:S01]  /*c030*/  LOP3.LUT R60, R61, 0x380, RZ, 0xc0, !PT ;  /* 0x000003803d3c7812 */ /* 0x000fe200078ec0ff */
[----:B------:R-:W-:Y:S01]  /*c040*/  ULDC.64 UR10, c[0x0][0xbe8] ;  /* 0x0002fa00000a7ab9 */ /* 0x000fe20000000a00 */
[----:B------:R-:W-:Y:S01]  /*c050*/  LOP3.LUT R0, R9, 0x380, RZ, 0xc0, !PT ;  /* 0x0000038009007812 */ /* 0x000fe200078ec0ff */
[----:B------:R-:W-:Y:S01]  /*c060*/  IMAD.X R49, RZ, RZ, R5, P3 ;  /* 0x000000ffff317224 */ /* 0x000fe200018e0605 */
[----:B--2---:R-:W2:Y:S01]  /*c070*/  @P1 LDC R3, c[0x0][0xcec] ;  /* 0x00033b00ff031b82 */ /* 0x004ea20000000800 */
[----:B------:R-:W-:Y:S01]  /*c080*/  SHF.R.U64 R32, R32, 0x3, RZ ;  /* 0x0000000320207819 */ /* 0x000fe200000012ff */
[----:B------:R-:W5:Y:S01]  /*c090*/  LD.E.128 R12, desc[UR38][R12.64] ;  /* 0x000000260c0c7980 */ /* 0x000f62000c101d00 */
[----:B------:R-:W-:-:S02]  /*c0a0*/  SHF.R.U64 R36, R36, 0x3, RZ ;  /* 0x0000000324247819 */ /* 0x000fc400000012ff */
[----:B------:R-:W-:Y:S01]  /*c0b0*/  SHF.R.U64 R60, R60, 0x3, RZ ;  /* 0x000000033c3c7819 */ /* 0x000fe200000012ff */
[----:B------:R-:W5:Y:S01]  /*c0c0*/  LD.E.128 R16, desc[UR38][R16.64] ;  /* 0x0000002610107980 */ /* 0x000f62000c101d00 */
[----:B------:R-:W-:Y:S01]  /*c0d0*/  SHF.R.U64 R0, R0, 0x3, RZ ;  /* 0x0000000300007819 */ /* 0x000fe200000012ff */
[----:B------:R-:W-:Y:S01]  /*c0e0*/  UIMAD UR7, UR4, UR13, UR7 ;  /* 0x0000000d040772a4 */ /* 0x000fe2000f8e0207 */
[----:B------:R-:W-:Y:S01]  /*c0f0*/  LOP3.LUT R32, R32, R33, RZ, 0x3c, !PT ;  /* 0x0000002120207212 */ /* 0x000fe200078e3cff */
[--C-:B------:R-:W-:Y:S01]  /*c100*/  IMAD.X R33, RZ, RZ, R5.reuse, P6 ;  /* 0x000000ffff217224 */ /* 0x100fe200030e0605 */
[----:B------:R-:W-:Y:S01]  /*c110*/  LOP3.LUT R36, R36, R37, RZ, 0x3c, !PT ;  /* 0x0000002524247212 */ /* 0x000fe200078e3cff */
[--C-:B------:R-:W-:Y:S01]  /*c120*/  IMAD.X R37, RZ, RZ, R5.reuse, P5 ;  /* 0x000000ffff257224 */ /* 0x100fe200028e0605 */
[----:B------:R-:W-:Y:S01]  /*c130*/  LOP3.LUT R60, R60, R61, RZ, 0x3c, !PT ;  /* 0x0000003d3c3c7212 */ /* 0x000fe200078e3cff */
[----:B------:R-:W-:Y:S01]  /*c140*/  IMAD.X R61, RZ, RZ, R5, P4 ;  /* 0x000000ffff3d7224 */ /* 0x000fe200020e0605 */
[C---:B------:R-:W-:Y:S01]  /*c150*/  IADD3 R69, P6, R4.reuse, 0xc000, RZ ;  /* 0x0000c00004457810 */ /* 0x040fe20007fde0ff */
[----:B------:R-:W5:Y:S01]  /*c160*/  LD.E.128 R20, desc[UR38][R20.64] ;  /* 0x0000002614147980 */ /* 0x000f62000c101d00 */
[----:B------:R-:W-:-:S02]  /*c170*/  IADD3 R65, P5, R4, 0xd000, RZ ;  /* 0x0000d00004417810 */ /* 0x000fc40007fbe0ff */
[C---:B------:R-:W-:Y:S01]  /*c180*/  IADD3 R57, P4, R4.reuse, 0xe000, RZ ;  /* 0x0000e00004397810 */ /* 0x040fe20007f9e0ff */
[----:B------:R-:W5:Y:S01]  /*c190*/  LD.E.128 R24, desc[UR38][R24.64] ;  /* 0x0000002618187980 */ /* 0x000f62000c101d00 */
[----:B------:R-:W-:Y:S02]  /*c1a0*/  LOP3.LUT R11, R4, 0x380, RZ, 0xc0, !PT ;  /* 0x00000380040b7812 */ /* 0x000fe400078ec0ff */
[----:B------:R-:W-:Y:S01]  /*c1b0*/  LOP3.LUT R48, R0, R9, RZ, 0x3c, !PT ;  /* 0x0000000900307212 */ /* 0x000fe200078e3cff */
[----:B------:R-:W-:Y:S01]  /*c1c0*/  IMAD R0, R208, 0x20, R226 ;  /* 0x00000020d0007824 */ /* 0x000fe200078e02e2 */
[----:B------:R-:W-:Y:S01]  /*c1d0*/  UIADD3 UR9, UR9, UR7, URZ ;  /* 0x0000000709097290 */ /* 0x000fe2000fffe03f */
[----:B------:R-:W-:Y:S01]  /*c1e0*/  LOP3.LUT R68, R69, 0x380, RZ, 0xc0, !PT ;  /* 0x0000038045447812 */ /* 0x000fe200078ec0ff */
[----:B------:R-:W-:Y:S01]  /*c1f0*/  UIMAD UR4, UR14, UR10, URZ ;  /* 0x0000000a0e0472a4 */ /* 0x000fe2000f8e023f */
[----:B------:R-:W-:Y:S01]  /*c200*/  LOP3.LUT R64, R65, 0x380, RZ, 0xc0, !PT ;  /* 0x0000038041407812 */ /* 0x000fe200078ec0ff */
[----:B------:R-:W5:Y:S01]  /*c210*/  LD.E.128 R28, desc[UR38][R28.64] ;  /* 0x000000261c1c7980 */ /* 0x000f62000c101d00 */
[----:B------:R-:W-:-:S02]  /*c220*/  LOP3.LUT R56, R57, 0x380, RZ, 0xc0, !PT ;  /* 0x0000038039387812 */ /* 0x000fc400078ec0ff */
[----:B------:R-:W-:Y:S01]  /*c230*/  SHF.R.U64 R11, R11, 0x3, RZ ;  /* 0x000000030b0b7819 */ /* 0x000fe200000012ff */
[----:B------:R-:W-:Y:S01]  /*c240*/  VIADD R6, R0, UR60 ;  /* 0x0000003c00067c36 */ /* 0x000fe20008000000 */
[----:B------:R-:W-:Y:S01]  /*c250*/  UIMAD UR4, UR17, UR11, UR4 ;  /* 0x0000000b110472a4 */ /* 0x000fe2000f8e0204 */
[----:B------:R-:W-:Y:S01]  /*c260*/  SHF.R.U64 R68, R68, 0x3, RZ ;  /* 0x0000000344447819 */ /* 0x000fe200000012ff */
[----:B------:R-:W-:Y:S01]  /*c270*/  UIMAD.WIDE.U32 UR8, UR17, UR10, UR8 ;  /* 0x0000000a110872a5 */ /* 0x000fe2000f8e0008 */
[----:B------:R-:W-:Y:S01]  /*c280*/  SHF.R.U64 R64, R64, 0x3, RZ ;  /* 0x0000000340407819 */ /* 0x000fe200000012ff */
[----:B------:R-:W5:Y:S01]  /*c290*/  LD.E.128 R32, desc[UR38][R32.64] ;  /* 0x0000002620207980 */ /* 0x000f62000c101d00 */
[----:B------:R-:W-:Y:S01]  /*c2a0*/  SHF.R.U64 R56, R56, 0x3, RZ ;  /* 0x0000000338387819 */ /* 0x000fe200000012ff */
[----:B------:R-:W-:Y:S01]  /*c2b0*/  ULDC.64 UR10, c[0x0][0xbf0] ;  /* 0x0002fc00000a7ab9 */ /* 0x000fe20000000a00 */
[----:B------:R-:W-:Y:S01]  /*c2c0*/  LOP3.LUT R4, R11, R4, RZ, 0x3c, !PT ;  /* 0x000000040b047212 */ /* 0x000fe200078e3cff */
[----:B--2---:R-:W-:Y:S01]  /*c2d0*/  @P1 IMAD.HI.U32 R0, R6, R3, RZ ;  /* 0x0000000306001227 */ /* 0x004fe200078e00ff */
[----:B------:R-:W-:Y:S01]  /*c2e0*/  UIADD3 UR9, UR9, UR4, URZ ;  /* 0x0000000409097290 */ /* 0x000fe2000fffe03f */
[----:B------:R-:W-:Y:S01]  /*c2f0*/  LOP3.LUT R68, R68, R69, RZ, 0x3c, !PT ;  /* 0x0000004544447212 */ /* 0x000fe200078e3cff */
[----:B------:R-:W-:Y:S01]  /*c300*/  UIMAD UR4, UR16, UR10, URZ ;  /* 0x0000000a100472a4 */ /* 0x000fe2000f8e023f */
[----:B------:R-:W-:Y:S01]  /*c310*/  LOP3.LUT R64, R64, R65, RZ, 0x3c, !PT ;  /* 0x0000004140407212 */ /* 0x000fe200078e3cff */
[--C-:B------:R-:W-:Y:S01]  /*c320*/  IMAD.X R69, RZ, RZ, R5.reuse, P6 ;  /* 0x000000ffff457224 */ /* 0x100fe200030e0605 */
[----:B------:R-:W-:Y:S01]  /*c330*/  LOP3.LUT R56, R56, R57, RZ, 0x3c, !PT ;  /* 0x0000003938387212 */ /* 0x000fe200078e3cff */
[--C-:B------:R-:W-:Y:S01]  /*c340*/  IMAD.X R65, RZ, RZ, R5.reuse, P5 ;  /* 0x000000ffff417224 */ /* 0x100fe200028e0605 */
[----:B------:R2:W5:Y:S01]  /*c350*/  LD.E.128 R8, desc[UR38][R4.64] ;  /* 0x0000002604087980 */ /* 0x000562000c101d00 */
[----:B------:R-:W-:Y:S01]  /*c360*/  IMAD.X R57, RZ, RZ, R5, P4 ;  /* 0x000000ffff397224 */ /* 0x000fe200020e0605 */
[----:B------:R-:W-:-:S02]  /*c370*/  UIMAD UR4, UR15, UR11, UR4 ;  /* 0x0000000b0f0472a4 */ /* 0x000fc4000f8e0204 */
[----:B------:R-:W-:Y:S01]  /*c380*/  UIMAD.WIDE.U32 UR8, UR15, UR10, UR8 ;  /* 0x0000000a0f0872a5 */ /* 0x000fe2000f8e0008 */
[----:B------:R-:W5:Y:S02]  /*c390*/  LD.E.128 R36, desc[UR38][R36.64] ;  /* 0x0000002624247980 */ /* 0x000f64000c101d00 */
[----:B------:R-:W-:Y:S02]  /*c3a0*/  ULDC.64 UR10, c[0x0][0xbe0] ;  /* 0x0002f800000a7ab9 */ /* 0x000fe40000000a00 */
[----:B------:R-:W5:Y:S01]  /*c3b0*/  LD.E.128 R60, desc[UR38][R60.64] ;  /* 0x000000263c3c7980 */ /* 0x000f62000c101d00 */
[----:B--2---:R-:W-:Y:S01]  /*c3c0*/  IMAD.MOV.U32 R5, RZ, RZ, R6 ;  /* 0x000000ffff057224 */ /* 0x004fe200078e0006 */
[----:B0-----:R-:W-:Y:S01]  /*c3d0*/  @P1 SHF.R.U32.HI R5, RZ, R75, R0 ;  /* 0x0000004bff051219 */ /* 0x001fe20000011600 */
[----:B------:R-:W-:Y:S01]  /*c3e0*/  UIADD3 UR4, UR9, UR4, URZ ;  /* 0x0000000409047290 */ /* 0x000fe2000fffe03f */
[----:B------:R-:W5:Y:S02]  /*c3f0*/  LD.E.128 R52, desc[UR38][R52.64] ;  /* 0x0000002634347980 */ /* 0x000f64000c101d00 */
[--C-:B------:R-:W-:Y:S01]  /*c400*/  SHF.R.S32.HI R0, RZ, 0x1f, R5.reuse ;  /* 0x0000001fff007819 */ /* 0x100fe20000011405 */
[----:B------:R-:W-:Y:S01]  /*c410*/  IMAD.MOV R4, RZ, RZ, -R5 ;  /* 0x000000ffff047224 */ /* 0x000fe200078e0a05 */
[----:B------:R-:W5:Y:S01]  /*c420*/  LD.E.128 R40, desc[UR38][R40.64] ;  /* 0x0000002628287980 */ /* 0x000f62000c101d00 */
[----:B------:R-:W-:-:S02]  /*c430*/  IMAD.U32 R3, RZ, RZ, UR9 ;  /* 0x00000009ff037e24 */ /* 0x000fc4000f8e00ff */
[----:B------:R-:W-:Y:S01]  /*c440*/  IMAD R0, R0, UR10, RZ ;  /* 0x0000000a00007c24 */ /* 0x000fe2000f8e02ff */
[----:B------:R-:W5:Y:S01]  /*c450*/  LD.E.128 R44, desc[UR38][R44.64] ;  /* 0x000000262c2c7980 */ /* 0x000f62000c101d00 */
[----:B------:R-:W-:Y:S02]  /*c460*/  IMAD R73, R73, R4, R6 ;  /* 0x0000000449497224 */ /* 0x000fe400078e0206 */
        /* <DEDUP_REMOVED lines=9> */
[----:B------:R-:W5:Y:S01]  /*c500*/  LD.E.128 R48, desc[UR38][R48.64] ;  /* 0x0000002630307980 */ /* 0x000f62000c101d00 */
[----:B------:R-:W-:Y:S01]  /*c510*/  @!PT LDS RZ, [RZ] ;  /* 0x00000000fffff984 */ /* 0x000fe20000000800 */
[----:B------:R-:W-:Y:S01]  /*c520*/  @!PT LDS RZ, [RZ] ;  /* 0x00000000fffff984 */ /* 0x000fe20000000800 */
[----:B------:R-:W-:Y:S01]  /*c530*/  @!PT LDS RZ, [RZ] ;  /* 0x00000000fffff984 */ /* 0x000fe20000000800 */
[----:B------:R-:W-:Y:S01]  /*c540*/  @!PT LDS RZ, [RZ] ;  /* 0x00000000fffff984 */ /* 0x000fe20000000800 */
[----:B------:R0:W-:Y:S06]  /*c550*/  MEMBAR.ALL.CTA ;  /* 0x0000000000007992 */ /* 0x0001ec0000008000 */
[----:B0-----:R-:W0:Y:S01]  /*c560*/  FENCE.VIEW.ASYNC.S ;  /* 0x00000000000073c6 */ /* 0x001e220000000000 */
[----:B------:R-:W-:Y:S02]  /*c570*/  IMAD.IADD R3, R3, 0x1, R75 ;  /* 0x0000000103037824 */ /* 0x000fe400078e024b */
[----:B------:R-:W-:-:S02]  /*c580*/  IMAD R4, R0, UR8, RZ ;  /* 0x0000000800047c24 */ /* 0x000fc4000f8e02ff */
        /* <DEDUP_REMOVED lines=13> */
[----:B0-----:R0:W2:Y:S01]  /*c660*/  SHFL.IDX PT, R74, R6, RZ, 0x181f ;  /* 0x00181fff064a7589 */ /* 0x0010a200000e0000 */
[----:B------:R-:W-:Y:S01]  /*c670*/  ISETP.GE.AND P0, PT, R0, R77, PT ;  /* 0x0000004d0000720c */ /* 0x000fe20003f06270 */
[----:B------:R-:W-:Y:S01]  /*c680*/  BSSY B1, `(.L_x_14571) ;  /* 0x0000015000017945 */ /* 0x000fe20003800000 */
[----:B------:R0:W-:Y:S01]  /*c690*/  SYNCS.ARRIVE.TRANS64.RED.A1T0 RZ, [R151+URZ], RZ ;  /* 0x000000ff97ff79a7 */ /* 0x0001e2000810043f */
[----:B------:R0:W3:Y:S02]  /*c6a0*/  SHFL.IDX PT, R0, R76, RZ, 0x181f ;  /* 0x00181fff4c007589 */ /* 0x0000e400000e0000 */
[----:B------:R-:W-:Y:S08]  /*c6b0*/  @P2 BRA `(.L_x_14572) ;  /* 0x0000000000442947 */ /* 0x000ff00003800000 */
[----:B------:R-:W-:Y:S02]  /*c6c0*/  ULDC UR4, c[0x0][0xbc8] ;  /* 0x0002f20000047ab9 */ /* 0x000fe40000000800 */
        /* <DEDUP_REMOVED lines=16> */
.L_x_14572:
[----:B------:R-:W-:Y:S05]  /*c7d0*/  BSYNC B1 ;  /* 0x0000000000017941 */ /* 0x000fea0003800000 */
.L_x_14571:
[----:B---3--:R3:W0:Y:S01]  /*c7e0*/  SHFL.IDX PT, R0, R76, 0x1, 0x181f ;  /* 0x00381f004c007f89 */ /* 0x00862200000e0000 */
[----:B------:R-:W-:Y:S03]  /*c7f0*/  BSSY B1, `(.L_x_14573) ;  /* 0x0000014000017945 */ /* 0x000fe60003800000 */
[----:B----45:R3:W4:Y:S01]  /*c800*/  SHFL.IDX PT, R10, R6, 0x1, 0x181f ;  /* 0x00381f00060a7f89 */ /* 0x03072200000e0000 */
        /* <DEDUP_REMOVED lines=18> */
.L_x_14574:
[----:B------:R-:W-:Y:S05]  /*c930*/  BSYNC B1 ;  /* 0x0000000000017941 */ /* 0x000fea0003800000 */
.L_x_14573:
[----:B0-----:R0:W0:Y:S01]  /*c940*/  SHFL.IDX PT, R0, R76, 0x2, 0x181f ;  /* 0x00581f004c007f89 */ /* 0x00102200000e0000 */
[----:B------:R-:W-:Y:S03]  /*c950*/  BSSY B1, `(.L_x_14575) ;  /* 0x0000014000017945 */ /* 0x000fe60003800000 */
[----:B----4-:R4:W0:Y:S01]  /*c960*/  SHFL.IDX PT, R10, R6, 0x2, 0x181f ;  /* 0x00581f00060a7f89 */ /* 0x01082200000e0000 */
        /* <DEDUP_REMOVED lines=18> */
.L_x_14576:
[----:B------:R-:W-:Y:S05]  /*ca90*/  BSYNC B1 ;  /* 0x0000000000017941 */ /* 0x000fea0003800000 */
.L_x_14575:
[----:B0-----:R-:W-:Y:S01]  /*caa0*/  VIADD R0, R78, 0x60 ;  /* 0x000000604e007836 */ /* 0x001fe20000000000 */
[----:B---3--:R-:W0:Y:S04]  /*cab0*/  SHFL.IDX PT, R76, R76, 0x3, 0x181f ;  /* 0x00781f004c4c7f89 */ /* 0x008e2800000e0000 */
[----:B------:R-:W-:Y:S01]  /*cac0*/  ISETP.GE.AND P0, PT, R0, R77, PT ;  /* 0x0000004d0000720c */ /* 0x000fe20003f06270 */
[----:B----4-:R-:W3:-:S12]  /*cad0*/  SHFL.IDX PT, R6, R6, 0x3, 0x181f ;  /* 0x00781f0006067f89 */ /* 0x010ed800000e0000 */
        /* <DEDUP_REMOVED lines=20> */
.L_x_14569:
[----:B------:R-:W-:Y:S01]  /*cc20*/  R2UR UR4, R209 ;  /* 0x00000000d10472ca */ /* 0x000fe200000e0000 */
[----:B------:R-:W-:Y:S01]  /*cc30*/  ULDC.64 UR10, c[0x0][0xd00] ;  /* 0x00034000000a7ab9 */ /* 0x000fe20000000a00 */
[----:B------:R-:W-:Y:S01]  /*cc40*/  R2UR UR7, R225 ;  /* 0x00000000e10772ca */ /* 0x000fe200000e0000 */
[----:B------:R-:W-:Y:S01]  /*cc50*/  UISETP.NE.U32.AND UP0, UPT, UR10, URZ, UPT ;  /* 0x0000003f0a00728c */ /* 0x000fe2000bf05070 */
[----:B------:R-:W2:Y:S01]  /*cc60*/  LDC R13, c[0x0][0xce8] ;  /* 0x00033a00ff0d7b82 */ /* 0x000ea20000000800 */
[----:B------:R-:W-:Y:S02]  /*cc70*/  R2UR UR12, R224 ;  /* 0x00000000e00c72ca */ /* 0x000fe400000e0000 */
[----:B------:R-:W-:-:S06]  /*cc80*/  UISETP.NE.AND.EX UP0, UPT, UR11, URZ, UPT, UP0 ;  /* 0x0000003f0b00728c */ /* 0x000fcc000bf05300 */
[----:B------:R-:W-:Y:S01]  /*cc90*/  USHF.L.U32 UR8, UR4, 0x2, URZ ;  /* 0x0000000204087899 */ /* 0x000fe2000800063f */
[----:B------:R-:W-:Y:S01]  /*cca0*/  PLOP3.LUT P2, PT, PT, PT, UP0, 0x80, 0x0 ;  /* 0x000000000000781c */ /* 0x000fe20003f4f008 */
[----:B------:R-:W-:Y:S02]  /*ccb0*/  USHF.L.U64.HI UR9, UR4, 0x2, UR7 ;  /* 0x0000000204097899 */ /* 0x000fe40008010207 */
[----:B------:R-:W-:-:S04]  /*ccc0*/  UIADD3 UR4, UP1, UR8, UR10, URZ ;  /* 0x0000000a08047290 */ /* 0x000fc8000ff3e03f */
[----:B------:R-:W-:Y:S02]  /*ccd0*/  UIADD3.X UR7, UR9, UR11, URZ, UP1, !UPT ;  /* 0x0000000b09077290 */ /* 0x000fe40008ffe43f */
[----:B------:R-:W-:Y:S01]  /*cce0*/  IMAD.U32 R2, RZ, RZ, UR4 ;  /* 0x00000004ff027e24 */ /* 0x000fe2000f8e00ff */
[----:B------:R-:W-:Y:S02]  /*ccf0*/  ULDC.64 UR10, c[0x0][0xd08] ;  /* 0x00034200000a7ab9 */ /* 0x000fe40000000a00 */
[----:B------:R-:W-:Y:S01]  /*cd00*/  UISETP.NE.U32.AND UP1, UPT, UR10, URZ, UPT ;  /* 0x0000003f0a00728c */ /* 0x000fe2000bf25070 */
[----:B------:R-:W-:-:S03]  /*cd10*/  IMAD.U32 R3, RZ, RZ, UR7 ;  /* 0x00000007ff037e24 */ /* 0x000fc6000f8e00ff */
[----:B------:R-:W-:Y:S02]  /*cd20*/  UISETP.NE.AND.EX UP1, UPT, UR11, URZ, UPT, UP1 ;  /* 0x0000003f0b00728c */ /* 0x000fe4000bf25310 */
[----:B------:R-:W3:Y:S01]  /*cd30*/  @P2 LDG.E R6, desc[UR38][R2.64] ;  /* 0x0000002602062981 */ /* 0x000ee2000c1e1900 */
        /* <DEDUP_REMOVED lines=8> */
[----:B--2---:R-:W-:Y:S01]  /*cdc0*/  ISETP.NE.AND P0, PT, R13, 0x1, PT ;  /* 0x000000010d00780c */ /* 0x004fe20003f05270 */
[----:B------:R-:W-:Y:S01]  /*cdd0*/  UMOV UR4, URZ ;  /* 0x0000003f00047c82 */ /* 0x000fe20008000000 */
[----:B------:R-:W-:Y:S01]  /*cde0*/  USHF.R.S32.HI UR11, URZ, 0x1f, UR12 ;  /* 0x0000001f3f0b7899 */ /* 0x000fe2000801140c */
[----:B------:R-:W-:-:S10]  /*cdf0*/  ISETP.GE.AND P1, PT, R237, 0x80, PT ;  /* 0x00000080ed00780c */ /* 0x000fd40003f26270 */
[----:B------:R-:W2:Y:S01]  /*ce00*/  @P0 LDC R11, c[0x0][0xcec] ;  /* 0x00033b00ff0b0b82 */ /* 0x000ea20000000800 */
[----:B---3--:R-:W-:-:S13]  /*ce10*/  @P2 R2UR UR4, R6 ;  /* 0x00000000060422ca */ /* 0x008fda00000e0000 */
[----:B------:R-:W-:Y:S01]  /*ce20*/  USHF.R.S32.HI UR10, URZ, 0x1f, UR4 ;  /* 0x0000001f3f0a7899 */ /* 0x000fe20008011404 */
[----:B--2-4-:R-:W-:Y:S11]  /*ce30*/  @P3 BRA `(.L_x_14578) ;  /* 0x0000000000103947 */ /* 0x014ff60003800000 */
[----:B------:R-:W-:Y:S05]  /*ce40*/  @!P2 BRA `(.L_x_14578) ;  /* 0x00000000000ca947 */ /* 0x000fea0003800000 */
[----:B------:R-:W2:Y:S04]  /*ce50*/  LDG.E R5, desc[UR38][R2.64] ;  /* 0x0000002602057981 */ /* 0x000ea8000c1e1900 */
[----:B-----5:R-:W2:Y:S02]  /*ce60*/  LDG.E R0, desc[UR38][R2.64+0x4] ;  /* 0x0000042602007981 */ /* 0x020ea4000c1e1900 */
[----:B--2---:R-:W-:-:S07]  /*ce70*/  IMAD.IADD R0, R0, 0x1, -R5 ;  /* 0x0000000100007824 */ /* 0x004fce00078e0a05 */
.L_x_14578:
[----:B------:R-:W-:Y:S01]  /*ce80*/  R2UR UR8, R209 ;  /* 0x00000000d10872ca */ /* 0x000fe200000e0000 */
[----:B------:R-:W-:Y:S01]  /*ce90*/  BSSY B1, `(.L_x_14579) ;  /* 0x000002f000017945 */ /* 0x000fe20003800000 */
[----:B------:R-:W-:-:S11]  /*cea0*/  R2UR UR7, R225 ;  /* 0x00000000e10772ca */ /* 0x000fd600000e0000 */
[----:B------:R-:W-:Y:S02]  /*ceb0*/  USEL UR12, UR8, URZ, !UP0 ;  /* 0x0000003f080c7287 */ /* 0x000fe4000c000000 */
[----:B------:R-:W-:Y:S01]  /*cec0*/  USEL UR13, UR7, URZ, !UP0 ;  /* 0x0000003f070d7287 */ /* 0x000fe2000c000000 */
[----:B------:R-:W-:Y:S11]  /*ced0*/  @P1 BRA `(.L_x_14580) ;  /* 0x0000000000a81947 */ /* 0x000ff60003800000 */
[----:B------:R-:W2:Y:S01]  /*cee0*/  S2R R3, SR_TID.X ;  /* 0x0000000000037919 */ /* 0x000ea20000002100 */
[----:B------:R-:W3:Y:S01]  /*cef0*/  LDC R9, c[0x0][0xce8] ;  /* 0x00033a00ff097b82 */ /* 0x000ee20000000800 */
[----:B------:R-:W-:Y:S02]  /*cf00*/  IMAD.U32 R4, RZ, RZ, UR60 ;  /* 0x0000003cff047e24 */ /* 0x000fe4000f8e00ff */
[----:B---3-5:R-:W-:-:S03]  /*cf10*/  IMAD R2, R0, R9, RZ ;  /* 0x0000000900027224 */ /* 0x028fc600078e02ff */
[----:B--2---:R-:W-:-:S04]  /*cf20*/  IADD3 R4, R4, -0x80, R3 ;  /* 0xffffff8004047810 */ /* 0x004fc80007ffe003 */
[----:B------:R-:W-:-:S13]  /*cf30*/  ISETP.GE.AND P1, PT, R4, R2, PT ;  /* 0x000000020400720c */ /* 0x000fda0003f26270 */
[----:B------:R-:W-:Y:S05]  /*cf40*/  @P1 BRA `(.L_x_14580) ;  /* 0x00000000008c1947 */ /* 0x000fea0003800000 */
[----:B------:R-:W-:Y:S01]  /*cf50*/  ISETP.NE.AND P1, PT, R9, 0x1, PT ;  /* 0x000000010900780c */ /* 0x000fe20003f25270 */
[----:B------:R-:W-:Y:S01]  /*cf60*/  ULDC.64 UR14, c[0x0][0xc90] ;  /* 0x00032400000e7ab9 */ /* 0x000fe20000000a00 */
[----:B------:R-:W-:Y:S01]  /*cf70*/  R2UR UR16, R224 ;  /* 0x00000000e01072ca */ /* 0x000fe200000e0000 */
[----:B------:R-:W-:Y:S01]  /*cf80*/  UIMAD UR7, UR11, UR14, URZ ;  /* 0x0000000e0b0772a4 */ /* 0x000fe2000f8e023f */
[----:B------:R-:W-:Y:S01]  /*cf90*/  IMAD.MOV.U32 R2, RZ, RZ, R4 ;  /* 0x000000ffff027224 */ /* 0x000fe200078e0004 */
[----:B------:R-:W-:Y:S01]  /*cfa0*/  UMOV UR8, UR4 ;  /* 0x0000000400087c82 */ /* 0x000fe20008000000 */
[----:B------:R-:W-:-:S07]  /*cfb0*/  UMOV UR9, UR10 ;  /* 0x0000000a00097c82 */ /* 0x000fce0008000000 */
[----:B------:R-:W2:Y:S02]  /*cfc0*/  @P1 LDC R3, c[0x0][0xcec] ;  /* 0x00033b00ff031b82 */ /* 0x000ea40000000800 */
[----:B------:R-:W-:Y:S02]  /*cfd0*/  UIMAD.WIDE.U32 UR8, UR16, UR14, UR8 ;  /* 0x0000000e100872a5 */ /* 0x000fe4000f8e0008 */
[----:B------:R-:W-:-:S03]  /*cfe0*/  UIMAD UR7, UR16, UR15, UR7 ;  /* 0x0000000f100772a4 */ /* 0x000fc6000f8e0207 */
[----:B------:R-:W-:Y:S01]  /*cff0*/  ULDC.64 UR14, c[0x0][0xc98] ;  /* 0x00032600000e7ab9 */ /* 0x000fe20000000a00 */
[----:B------:R-:W3:Y:S01]  /*d000*/  @P1 LDC R6, c[0x0][0xcf0] ;  /* 0x00033c00ff061b82 */ /* 0x000ee20000000800 */
[----:B------:R-:W-:Y:S02]  /*d010*/  UIADD3 UR9, UR9, UR7, URZ ;  /* 0x0000000709097290 */ /* 0x000fe4000fffe03f */
[----:B------:R-:W-:Y:S02]  /*d020*/  UIMAD UR7, UR13, UR14, URZ ;  /* 0x0000000e0d0772a4 */ /* 0x000fe4000f8e023f */
[----:B------:R-:W-:Y:S02]  /*d030*/  UIMAD.WIDE.U32 UR8, UR12, UR14, UR8 ;  /* 0x0000000e0c0872a5 */ /* 0x000fe4000f8e0008 */
[----:B------:R-:W-:-:S03]  /*d040*/  UIMAD UR7, UR12, UR15, UR7 ;  /* 0x0000000f0c0772a4 */ /* 0x000fc6000f8e0207 */
[----:B------:R-:W-:Y:S01]  /*d050*/  ULDC.64 UR14, c[0x0][0xc88] ;  /* 0x00032200000e7ab9 */ /* 0x000fe20000000a00 */
[----:B--2---:R-:W-:-:S05]  /*d060*/  @P1 IMAD.HI.U32 R3, R4, R3, RZ ;  /* 0x0000000304031227 */ /* 0x004fca00078e00ff */
[----:B---3--:R-:W-:Y:S01]  /*d070*/  @P1 SHF.R.U32.HI R2, RZ, R6, R3 ;  /* 0x00000006ff021219 */ /* 0x008fe20000011603 */
        /* <DEDUP_REMOVED lines=16> */
.L_x_14580:
[----:B------:R-:W-:Y:S05]  /*d180*/  BSYNC B1 ;  /* 0x0000000000017941 */ /* 0x000fea0003800000 */
.L_x_14579:
[----:B--2---:R-:W2:Y:S01]  /*d190*/  @P0 LDC R3, c[0x0][0xcf0] ;  /* 0x00033c00ff030b82 */ /* 0x004ea20000000800 */
[----:B------:R-:W-:Y:S01]  /*d1a0*/  ULDC.64 UR14, c[0x0][0xba0] ;  /* 0x0002e800000e7ab9 */ /* 0x000fe20000000a00 */
[----:B------:R-:W-:Y:S01]  /*d1b0*/  R2UR UR16, R224 ;  /* 0x00000000e01072ca */ /* 0x000fe200000e0000 */
[----:B------:R-:W-:Y:S01]  /*d1c0*/  UIMAD UR7, UR10, UR14, URZ ;  /* 0x0000000e0a0772a4 */ /* 0x000fe2000f8e023f */
[----:B------:R-:W-:Y:S01]  /*d1d0*/  IMAD R2, R208, 0x20, R226 ;  /* 0x00000020d0027824 */ /* 0x000fe200078e02e2 */
[----:B------:R-:W-:Y:S01]  /*d1e0*/  UIMAD.WIDE.U32 UR8, UR4, UR14, URZ ;  /* 0x0000000e040872a5 */ /* 0x000fe2000f8e003f */
[----:B------:R-:W-:Y:S01]  /*d1f0*/  BSSY B1, `(.L_x_14581) ;  /* 0x0000040000017945 */ /* 0x000fe20003800000 */
[----:B------:R-:W-:Y:S01]  /*d200*/  UIMAD UR7, UR4, UR15, UR7 ;  /* 0x0000000f040772a4 */ /* 0x000fe2000f8e0207 */
[----:B------:R-:W-:Y:S02]  /*d210*/  VIADD R6, R2, UR60 ;  /* 0x0000003c02067c36 */ /* 0x000fe40008000000 */
        /* <DEDUP_REMOVED lines=10> */
[----:B--2---:R-:W-:Y:S01]  /*d2c0*/  @P0 SHF.R.U32.HI R5, RZ, R3, R2 ;  /* 0x00000003ff050219 */ /* 0x004fe20000011602 */
        /* <DEDUP_REMOVED lines=29> */
[----:B------:R2:W3:Y:S02]  /*d4a0*/  SHFL.IDX PT, R2, R4, RZ, 0x181f ;  /* 0x00181fff04027589 */ /* 0x0004e400000e0000 */
[----:B------:R-:W-:Y:S02]  /*d4b0*/  ISETP.GE.AND P0, PT, R0, R13, PT ;  /* 0x0000000d0000720c */ /* 0x000fe40003f06270 */
[----:B------:R2:W4:Y:S01]  /*d4c0*/  SHFL.IDX PT, R0, R5, RZ, 0x181f ;  /* 0x00181fff05007589 */ /* 0x00052200000e0000 */
[----:B------:R-:W-:Y:S10]  /*d4d0*/  @P2 BRA `(.L_x_14582) ;  /* 0x0000000000442947 */ /* 0x000ff40003800000 */
        /* <DEDUP_REMOVED lines=17> */
.L_x_14582:
[----:B------:R-:W-:Y:S05]  /*d5f0*/  BSYNC B1 ;  /* 0x0000000000017941 */ /* 0x000fea0003800000 */
.L_x_14581:
        /* <DEDUP_REMOVED lines=21> */
.L_x_14584:
[----:B------:R-:W-:Y:S05]  /*d750*/  BSYNC B1 ;  /* 0x0000000000017941 */ /* 0x000fea0003800000 */
.L_x_14583:
[----:B0-----:R0:W0:Y:S01]  /*d760*/  SHFL.IDX PT, R0, R5, 0x2, 0x181f ;  /* 0x00581f0005007f89 */ /* 0x00102200000e0000 */
[----:B------:R-:W-:Y:S03]  /*d770*/  BSSY B1, `(.L_x_14585) ;  /* 0x0000014000017945 */ /* 0x000fe60003800000 */
[----:B---3--:R3:W0:Y:S01]  /*d780*/  SHFL.IDX PT, R2, R4, 0x2, 0x181f ;  /* 0x00581f0004027f89 */ /* 0x00862200000e0000 */
        /* <DEDUP_REMOVED lines=18> */
.L_x_14586:
[----:B------:R-:W-:Y:S05]  /*d8b0*/  BSYNC B1 ;  /* 0x0000000000017941 */ /* 0x000fea0003800000 */
.L_x_14585:
[----:B0-----:R-:W-:Y:S01]  /*d8c0*/  VIADD R0, R6, 0x60 ;  /* 0x0000006006007836 */ /* 0x001fe20000000000 */
[----:B--2-4-:R-:W0:Y:S04]  /*d8d0*/  SHFL.IDX PT, R5, R5, 0x3, 0x181f ;  /* 0x00781f0005057f89 */ /* 0x014e2800000e0000 */
[----:B------:R-:W-:Y:S01]  /*d8e0*/  ISETP.GE.AND P0, PT, R0, R13, PT ;  /* 0x0000000d0000720c */ /* 0x000fe20003f06270 */
[----:B------:R2:W4:-:S12]  /*d8f0*/  SHFL.IDX PT, R2, R4, 0x3, 0x181f ;  /* 0x00781f0004027f89 */ /* 0x00051800000e0000 */
[----:B--2---:R-:W-:Y:S05]  /*d900*/  @P0 BRA `(.L_x_14577) ;  /* 0x0000000000440947 */ /* 0x004fea0003800000 */
[----:B------:R-:W-:Y:S02]  /*d910*/  ULDC UR4, c[0x0][0xbc8] ;  /* 0x0002f20000047ab9 */ /* 0x000fe40000000800 */
[----:B------:R-:W-:Y:S02]  /*d920*/  ISETP.GE.AND P3, PT, R200, UR4, PT ;  /* 0x00000004c8007c0c */ /* 0x000fe4000bf66270 */
[----:B------:R-:W-:Y:S02]  /*d930*/  ISETP.GE.AND P2, PT, R206, UR4, PT ;  /* 0x00000004ce007c0c */ /* 0x000fe4000bf46270 */
[----:B------:R-:W-:Y:S02]  /*d940*/  ISETP.GE.AND P1, PT, R205, UR4, PT ;  /* 0x00000004cd007c0c */ /* 0x000fe4000bf26270 */
[----:B------:R-:W-:-:S07]  /*d950*/  ISETP.GE.AND P0, PT, R207, UR4, PT ;  /* 0x00000004cf007c0c */ /* 0x000fce000bf06270 */
[-C--:B----4-:R-:W-:Y:S02]  /*d960*/  @!P3 LEA R8, P6, R200, R2.reuse, 0x1 ;  /* 0x00000002c808b211 */ /* 0x090fe400078c08ff */
        /* <DEDUP_REMOVED lines=11> */
.L_x_14577:
[----:B------:R-:W-:Y:S05]  /*da20*/  BSYNC B0 ;  /* 0x0000000000007941 */ /* 0x000fea0003800000 */
.L_x_14568:
[----:B------:R-:W-:Y:S02]  /*da30*/  ULDC UR4, c[0x0][0xd3c] ;  /* 0x00034f0000047ab9 */ /* 0x000fe40000000800 */
[----:B------:R-:W-:-:S13]  /*da40*/  ISETP.GE.AND P0, PT, R7, UR4, PT ;  /* 0x0000000407007c0c */ /* 0x000fda000bf06270 */
[----:B------:R-:W-:Y:S05]  /*da50*/  @!P0 BRA `(.L_x_14587) ;  /* 0xffffff3400208947 */ /* 0x000fea000383ffff */
[----:B------:R-:W-:Y:S05]  /*da60*/  EXIT ;  /* 0x000000000000794d */ /* 0x000fea0003800000 */
.L_x_14531:
        /* <DEDUP_REMOVED lines=18> */
.L_x_14588:
        /* <DEDUP_REMOVED lines=42> */
.L_x_14594:
        /* <DEDUP_REMOVED lines=12> */
.L_x_14593:
[----:B------:R-:W-:Y:S05]  /*def0*/  BSYNC B0 ;  /* 0x0000000000007941 */ /* 0x000fea0003800000 */
.L_x_14592:
        /* <DEDUP_REMOVED lines=21> */
.L_x_14590:
        /* <DEDUP_REMOVED lines=20> */
.L_x_14595:
        /* <DEDUP_REMOVED lines=57> */
.L_x_14591:
[----:B------:R-:W-:Y:S02]  /*e520*/  IMAD.MOV.U32 R17, RZ, RZ, RZ ;  /* 0x000000ffff117224 */ /* 0x000fe400078e00ff */
[----:B------:R-:W-:Y:S02]  /*e530*/  IMAD.U32 R16, RZ, RZ, UR6 ;  /* 0x00000006ff107e24 */ /* 0x000fe4000f8e00ff */
[----:B------:R-:W-:-:S07]  /*e540*/  IMAD.MOV.U32 R18, RZ, RZ, RZ ;  /* 0x000000ffff127224 */ /* 0x000fce00078e00ff */
.L_x_14596:
[----:B------:R-:W-:-:S13]  /*e550*/  ISETP.NE.AND P0, PT, R0, RZ, PT ;  /* 0x000000ff0000720c */ /* 0x000fda0003f05270 */
[----:B------:R-:W1:Y:S01]  /*e560*/  @!P0 S2R R3, SR_CgaCtaId ;  /* 0x0000000000038919 */ /* 0x000e620000008800 */
[----:B------:R-:W-:-:S04]  /*e570*/  @!P0 MOV R0, 0x400 ;  /* 0x0000040000008802 */ /* 0x000fc80000000f00 */
[----:B-1----:R-:W-:-:S05]  /*e580*/  @!P0 LEA R0, R3, R0, 0x18 ;  /* 0x0000000003008211 */ /* 0x002fca00078ec0ff */
[----:B------:R2:W-:Y:S01]  /*e590*/  @!P0 STS.128 [R0+0x324d0], R16 ;  /* 0x0324d01000008388 */ /* 0x0005e20000000c00 */
[----:B------:R-:W-:Y:S06]  /*e5a0*/  BAR.ARV 0x5, 0x180 ;  /* 0x0146000000007b1d */ /* 0x000fec0000002000 */
.L_x_14589:
        /* <DEDUP_REMOVED lines=35> */
.L_x_14705:
[----:B-1----:R-:W1:Y:S02]  /*e7e0*/  LDC.64 R2, c[0x0][0xd88] ;  /* 0x00036200ff027b82 */ /* 0x002e640000000a00 */
        /* <DEDUP_REMOVED lines=21> */
[----:B0-----:R-:W-:Y:S01]  /*e940*/  IMAD.MOV.U32 R8, RZ, RZ, RZ ;  /* 0x000000ffff087224 */ /* 0x001fe200078e00ff */
        /* <DEDUP_REMOVED lines=17> */
[----:B---3--:R-:W-:-:S05]  /*ea60*/  @P2 IADD3.X R7, R10, UR9, RZ, P3, !PT ;  /* 0x000000090a072c10 */ /* 0x008fca0009ffe4ff */
        /* <DEDUP_REMOVED lines=11> */
[----:B------:R-:W1:Y:S04]  /*eb20*/  LDG.E R7, desc[UR38][R2.64] ;  /* 0x0000002602077981 */ /* 0x000e68000c1e1900 */
[----:B------:R-:W1:Y:S02]  /*eb30*/  LDG.E R2, desc[UR38][R2.64+0x4] ;  /* 0x0000042602027981 */ /* 0x000e64000c1e1900 */
[----:B-1----:R-:W-:-:S05]  /*eb40*/  IMAD.IADD R9, R2, 0x1, -R7 ;  /* 0x0000000102097824 */ /* 0x002fca00078e0a07 */
[----:B------:R2:W-:Y:S02]  /*eb50*/  STL [R1+0x34], R9 ;  /* 0x0000340901007387 */ /* 0x0005e40000100800 */
.L_x_14598:
[----:B------:R-:W-:Y:S01]  /*eb60*/  IMAD.MOV.U32 R2, RZ, RZ, R12 ;  /* 0x000000ffff027224 */ /* 0x000fe200078e000c */
[----:B------:R-:W-:Y:S01]  /*eb70*/  ULDC.64 UR4, c[0x0][0xb18] ;  /* 0x0002c60000047ab9 */ /* 0x000fe20000000a00 */
[----:B-----5:R-:W-:Y:S01]  /*eb80*/  IMAD.IADD R3, R8, 0x1, R0 ;  /* 0x0000000108037824 */ /* 0x020fe200078e0200 */
[----:B------:R-:W-:Y:S02]  /*eb90*/  ISETP.NE.U32.AND P1, PT, RZ, UR4, PT ;  /* 0x00000004ff007c0c */ /* 0x000fe4000bf25070 */
[----:B------:R3:W-:Y:S02]  /*eba0*/  STL [R1+0xc], R2 ;  /* 0x00000c0201007387 */ /* 0x0007e40000100800 */
[----:B------:R-:W-:Y:S02]  /*ebb0*/  ISETP.NE.AND.EX P1, PT, RZ, UR5, PT, P1 ;  /* 0x00000005ff007c0c */ /* 0x000fe4000bf25310 */
[----:B------:R3:W-:Y:S11]  /*ebc0*/  STL [R1+0x20], R3 ;  /* 0x0000200301007387 */ /* 0x0007f60000100800 */
[----:B---3--:R-:W-:Y:S05]  /*ebd0*/  @!P1 BRA `(.L_x_14599) ;  /* 0x0000000000109947 */ /* 0x008fea0003800000 */
[----:B------:R-:W-:-:S04]  /*ebe0*/  IADD3 R6, P0, R11, UR4, RZ ;  /* 0x000000040b067c10 */ /* 0x000fc8000ff1e0ff */
[----:B------:R-:W-:-:S05]  /*ebf0*/  IADD3.X R7, R10, UR5, RZ, P0, !PT ;  /* 0x000000050a077c10 */ /* 0x000fca00087fe4ff */
[----:B------:R3:W5:Y:S01]  /*ec00*/  LDG.E R6, desc[UR38][R6.64] ;  /* 0x0000002606067981 */ /* 0x000762000c1e1900 */
[----:B------:R-:W-:Y:S05]  /*ec10*/  BRA `(.L_x_14600) ;  /* 0x0000000000107947 */ /* 0x000fea0003800000 */
.L_x_14599:
[----:B------:R-:W-:Y:S05]  /*ec20*/  @!P0 BRA `(.L_x_14600) ;  /* 0x00000000000c8947 */ /* 0x000fea0003800000 */
[----:B------:R-:W3:Y:S04]  /*ec30*/  LDG.E R6, desc[UR38][R4.64] ;  /* 0x0000002604067981 */ /* 0x000ee8000c1e1900 */
[----:B------:R-:W3:Y:S02]  /*ec40*/  LDG.E R4, desc[UR38][R4.64+0x4] ;  /* 0x0000042604047981 */ /* 0x000ee4000c1e1900 */
[----:B---3--:R-:W-:-:S07]  /*ec50*/  IMAD.IADD R6, R4, 0x1, -R6 ;  /* 0x0000000104067824 */ /* 0x008fce00078e0a06 */
.L_x_14600:
[----:B-----5:R-:W-:Y:S01]  /*ec60*/  IMAD.IADD R6, R6, 0x1, -R0 ;  /* 0x0000000106067824 */ /* 0x020fe200078e0a00 */
[----:B------:R-:W-:Y:S01]  /*ec70*/  BSSY B7, `(.L_x_14601) ;  /* 0x00004ed000077945 */ /* 0x000fe20003800000 */
[----:B------:R-:W4:Y:S02]  /*ec80*/  LDC R0, c[0x0][0x448] ;  /* 0x00011200ff007b82 */ /* 0x000f240000000800 */
[----:B----4-:R-:W-:Y:S01]  /*ec90*/  ISETP.NE.AND P0, PT, R0, 0x1, PT ;  /* 0x000000010000780c */ /* 0x010fe20003f05270 */
[----:B------:R-:W-:-:S04]  /*eca0*/  IMAD.SHL.U32 R0, R17, 0x80, RZ ;  /* 0x0000008011007824 */ /* 0x000fc800078e00ff */
[----:B------:R-:W-:-:S08]  /*ecb0*/  VIADD R0, R0, 0x7f ;  /* 0x0000007f00007836 */ /* 0x000fd00000000000 */
[----:B------:R-:W4:Y:S08]  /*ecc0*/  @P0 LDC R2, c[0x0][0x44c] ;  /* 0x00011300ff020b82 */ /* 0x000f300000000800 */
[----:B------:R-:W0:Y:S01]  /*ecd0*/  @P0 LDC R3, c[0x0][0x450] ;  /* 0x00011400ff030b82 */ /* 0x000e220000000800 */
[----:B----4-:R-:W-:-:S05]  /*ece0*/  @P0 IMAD.HI.U32 R2, R0, R2, RZ ;  /* 0x0000000200020227 */ /* 0x010fca00078e00ff */
[----:B0-----:R-:W-:Y:S01]  /*ecf0*/  @P0 SHF.R.U32.HI R0, RZ, R3, R2 ;  /* 0x00000003ff000219 */ /* 0x001fe20000011602 */
        /* <DEDUP_REMOVED lines=12> */
[----:B0-----:R-:W-:Y:S05]  /*edc0*/  @P0 BRA `(.L_x_14602) ;  /* 0x0000000000440947 */ /* 0x001fea0003800000 */
[----:B------:R-:W0:Y:S02]  /*edd0*/  S2R R4, SR_TID.X ;  /* 0x0000000000047919 */ /* 0x000e240000002100 */
[----:B0-----:R-:W-:-:S04]  /*ede0*/  LOP3.LUT R4, R4, 0x7f, RZ, 0xc0, !PT ;  /* 0x0000007f04047812 */ /* 0x001fc800078ec0ff */
[----:B------:R-:W-:-:S13]  /*edf0*/  ISETP.NE.AND P0, PT, R4, RZ, PT ;  /* 0x000000ff0400720c */ /* 0x000fda0003f05270 */
[----:B------:R-:W-:Y:S05]  /*ee00*/  @P0 BRA `(.L_x_14603) ;  /* 0x0000004c004c0947 */ /* 0x000fea0003800000 */
[----:B------:R-:W0:Y:S01]  /*ee10*/  S2R R3, SR_LANEID ;  /* 0x0000000000037919 */ /* 0x000e220000000000 */
[----:B------:R-:W-:Y:S02]  /*ee20*/  VOTEU.ANY UR4, UPT, PT ;  /* 0x0000000000047886 */ /* 0x000fe400038e0100 */
[----:B------:R-:W0:Y:S08]  /*ee30*/  FLO.U32 R0, UR4 ;  /* 0x0000000400007d00 */ /* 0x000e3000080e0000 */
[----:B------:R-:W4:Y:S01]  /*ee40*/  POPC R5, UR4 ;  /* 0x0000000400057d09 */ /* 0x000f220008000000 */
[----:B0-----:R-:W-:-:S02]  /*ee50*/  ISETP.EQ.U32.AND P0, PT, R0, R3, PT ;  /* 0x000000030000720c */ /* 0x001fc40003f02070 */
[----:B------:R-:W4:Y:S11]  /*ee60*/  LDC.64 R2, c[0x0][0xd60] ;  /* 0x00035800ff027b82 */ /* 0x000f360000000a00 */
[----:B----4-:R-:W4:Y:S01]  /*ee70*/  @P0 ATOMG.E.ADD.STRONG.GPU PT, R3, desc[UR38][R2.64], R5 ;  /* 0x00000005020309a8 */ /* 0x010f2200081ee1e6 */
[----:B------:R-:W0:Y:S02]  /*ee80*/  S2R R4, SR_LTMASK ;  /* 0x0000000000047919 */ /* 0x000e240000003900 */
[----:B0-----:R-:W-:-:S04]  /*ee90*/  LOP3.LUT R4, R4, UR4, RZ, 0xc0, !PT ;  /* 0x0000000404047c12 */ /* 0x001fc8000f8ec0ff */
[----:B---3--:R-:W0:Y:S01]  /*eea0*/  POPC R7, R4 ;  /* 0x0000000400077309 */ /* 0x008e220000000000 */
[----:B----4-:R-:W0:Y:S02]  /*eeb0*/  SHFL.IDX PT, R0, R3, R0, 0x1f ;  /* 0x00001f0003007589 */ /* 0x010e2400000e0000 */
[----:B0-----:R-:W-:Y:S01]  /*eec0*/  IADD3 R16, R0, UR40, R7 ;  /* 0x0000002800107c10 */ /* 0x001fe2000fffe007 */
[----:B------:R-:W-:Y:S06]  /*eed0*/  BRA `(.L_x_14603) ;  /* 0x0000004c00187947 */ /* 0x000fec0003800000 */
.L_x_14602:
        /* <DEDUP_REMOVED lines=13> */
[----:B---3--:R-:W-:-:S02]  /*efb0*/  IMAD.U32 R7, RZ, RZ, UR9 ;  /* 0x00000009ff077e24 */ /* 0x008fc4000f8e00ff */
[----:B------:R-:W-:Y:S02]  /*efc0*/  IMAD.U32 R10, RZ, RZ, UR4 ;  /* 0x00000004ff0a7e24 */ /* 0x000fe4000f8e00ff */
[----:B------:R-:W-:Y:S02]  /*efd0*/  IMAD.U32 R11, RZ, RZ, UR5 ;  /* 0x00000005ff0b7e24 */ /* 0x000fe4000f8e00ff */
[----:B------:R-:W-:Y:S02]  /*efe0*/  IMAD.MOV.U32 R8, RZ, RZ, 0x70 ;  /* 0x00000070ff087424 */ /* 0x000fe400078e00ff */
[----:B------:R-:W-:Y:S02]  /*eff0*/  IMAD.MOV.U32 R12, RZ, RZ, 0x1 ;  /* 0x00000001ff0c7424 */ /* 0x000fe400078e00ff */
[----:B------:R-:W-:-:S07]  /*f000*/  IMAD.MOV.U32 R13, RZ, RZ, RZ ;  /* 0x000000ffff0d7224 */ /* 0x000fce00078e00ff */
[----:B------:R-:W-:-:S07]  /*f010*/  LEPC R20, `(.L_x_14605) ;  /* 0x000000001014794e */ /* 0x000fce0000000000 */
[----:B012---:R-:W-:Y:S05]  /*f020*/  CALL.ABS.NOINC R2 ;  /* 0x0000000002007343 */ /* 0x007fea0003c00000 */
.L_x_14605:
[----:B------:R-:W-:Y:S05]  /*f030*/  BSYNC B6 ;  /* 0x0000000000067941 */ /* 0x000fea0003800000 */
.L_x_14604:
        /* <DEDUP_REMOVED lines=13> */
[----:B---3--:R-:W-:-:S02]  /*f110*/  IMAD.U32 R7, RZ, RZ, UR9 ;  /* 0x00000009ff077e24 */ /* 0x008fc4000f8e00ff */
[----:B------:R-:W-:Y:S02]  /*f120*/  IMAD.U32 R10, RZ, RZ, UR4 ;  /* 0x00000004ff0a7e24 */ /* 0x000fe4000f8e00ff */
[----:B------:R-:W-:Y:S02]  /*f130*/  IMAD.U32 R11, RZ, RZ, UR5 ;  /* 0x00000005ff0b7e24 */ /* 0x000fe4000f8e00ff */
[----:B------:R-:W-:Y:S02]  /*f140*/  IMAD.MOV.U32 R8, RZ, RZ, 0x70 ;  /* 0x00000070ff087424 */ /* 0x000fe400078e00ff */
[----:B------:R-:W-:Y:S02]  /*f150*/  IMAD.MOV.U32 R12, RZ, RZ, 0x1 ;  /* 0x00000001ff0c7424 */ /* 0x000fe400078e00ff */
[----:B0-----:R-:W-:-:S07]  /*f160*/  IMAD.MOV.U32 R13, RZ, RZ, RZ ;  /* 0x000000ffff0d7224 */ /* 0x001fce00078e00ff */
[----:B------:R-:W-:-:S07]  /*f170*/  LEPC R20, `(.L_x_14608) ;  /* 0x000000001014794e */ /* 0x000fce0000000000 */
[----:B-12-4-:R-:W-:Y:S05]  /*f180*/  CALL.ABS.NOINC R2 ;  /* 0x0000000002007343 */ /* 0x016fea0003c00000 */
.L_x_14608:
        /* <DEDUP_REMOVED lines=16> */
.L_x_14607:
[----:B------:R-:W-:Y:S05]  /*f290*/  BSYNC B6 ;  /* 0x0000000000067941 */ /* 0x000fea0003800000 */
.L_x_14606:
[----:B------:R-:W4:Y:S01]  /*f2a0*/  LDL.LU R2, [R1] ;  /* 0x0000000001027983 */ /* 0x000f220000300800 */
[----:B------:R-:W-:-:S03]  /*f2b0*/  ULDC.64 UR4, c[0x0][0xaf0] ;  /* 0x0002bc0000047ab9 */ /* 0x000fc60000000a00 */
[----:B------:R-:W5:Y:S04]  /*f2c0*/  LDL.LU R4, [R1+0x1c] ;  /* 0x00001c0001047983 */ /* 0x000f680000300800 */
[----:B---3--:R-:W3:Y:S01]  /*f2d0*/  LDL R7, [R1+0xc] ;  /* 0x00000c0001077983 */ /* 0x008ee20000100800 */
[----:B------:R-:W-:-:S03]  /*f2e0*/  ISETP.NE.U32.AND P0, PT, RZ, UR4, PT ;  /* 0x00000004ff007c0c */ /* 0x000fc6000bf05070 */
[----:B------:R-:W2:Y:S01]  /*f2f0*/  LDL R0, [R1+0x30] ;  /* 0x0000300001007983 */ /* 0x000ea20000100800 */
[----:B------:R-:W-:-:S13]  /*f300*/  ISETP.NE.AND.EX P0, PT, RZ, UR5, PT, P0 ;  /* 0x00000005ff007c0c */ /* 0x000fda000bf05300 */
[----:B----4-:R-:W-:-:S04]  /*f310*/  @P0 IADD3 R2, P1, R2, UR4, RZ ;  /* 0x0000000402020c10 */ /* 0x010fc8000ff3e0ff */
[----:B-----5:R-:W-:Y:S01]  /*f320*/  @P0 IADD3.X R3, R4, UR5, RZ, P1, !PT ;  /* 0x0000000504030c10 */ /* 0x020fe20008ffe4ff */
[----:B------:R-:W-:-:S04]  /*f330*/  ULDC.64 UR4, c[0x0][0xb00] ;  /* 0x0002c00000047ab9 */ /* 0x000fc80000000a00 */
[----:B---3--:R0:W3:Y:S02]  /*f340*/  @P0 LDG.E R7, desc[UR38][R2.64] ;  /* 0x0000002602070981 */ /* 0x0080e4000c1e1900 */
[----:B0-----:R-:W0:Y:S01]  /*f350*/  LDC.64 R2, c[0x0][0x418] ;  /* 0x00010600ff027b82 */ /* 0x001e220000000a00 */
[----:B--2---:R-:W-:Y:S01]  /*f360*/  VIADD R4, R0, 0xffffffff ;  /* 0xffffffff00047836 */ /* 0x004fe20000000000 */
[----:B---3--:R-:W-:Y:S01]  /*f370*/  SHF.R.S32.HI R8, RZ, 0x1f, R7 ;  /* 0x0000001fff087819 */ /* 0x008fe20000011407 */
[----:B------:R2:W-:Y:S04]  /*f380*/  @P0 STL [R1+0xc], R7 ;  /* 0x00000c0701000387 */ /* 0x0005e80000100800 */
[----:B------:R2:W-:Y:S01]  /*f390*/  STL [R1+0x1c], R8 ;  /* 0x00001c0801007387 */ /* 0x0005e20000100800 */
[----:B0-----:R-:W-:Y:S01]  /*f3a0*/  LOP3.LUT P0, RZ, R2, UR4, RZ, 0xfc, !PT ;  /* 0x0000000402ff7c12 */ /* 0x001fe2000f80fcff */
[----:B------:R-:W-:-:S03]  /*f3b0*/  UMOV UR4, 0xffffffff ;  /* 0xffffffff00047882 */ /* 0x000fc60000000000 */
[----:B------:R-:W-:-:S04]  /*f3c0*/  LOP3.LUT P0, RZ, R3, UR5, RZ, 0xfc, P0 ;  /* 0x0000000503ff7c12 */ /* 0x000fc8000800fcff */
[----:B------:R-:W-:Y:S01]  /*f3d0*/  SEL R0, R7, RZ, !P0 ;  /* 0x000000ff07007207 */ /* 0x000fe20004000000 */
[----:B--2---:R-:W-:Y:S08]  /*f3e0*/  BRA.DIV UR4, `(.L_x_14609) ;  /* 0x0000005a04a07947 */ /* 0x004ff0000b800000 */
[----:B------:R-:W0:Y:S02]  /*f3f0*/  S2R R5, SR_TID.X ;  /* 0x0000000000057919 */ /* 0x000e240000002100 */
[----:B0-----:R-:W-:-:S04]  /*f400*/  SHF.R.U32.HI R5, RZ, 0x5, R5 ;  /* 0x00000005ff057819 */ /* 0x001fc80000011605 */
[----:B------:R-:W-:-:S05]  /*f410*/  LOP3.LUT R5, R5, 0x3, RZ, 0xc0, !PT ;  /* 0x0000000305057812 */ /* 0x000fca00078ec0ff */
[----:B------:R0:W2:Y:S02]  /*f420*/  SHFL.IDX PT, R14, R5, RZ, 0x1f ;  /* 0x00001fff050e7589 */ /* 0x0000a400000e0000 */
.L_x_14722:
        /* <DEDUP_REMOVED lines=12> */
.L_x_14725:
[----:B------:R-:W-:Y:S05]  /*f4f0*/  @!P6 BRA `(.L_x_14610) ;  /* 0x000000040014e947 */ /* 0x000fea0003800000 */
[----:B------:R-:W-:-:S04]  /*f500*/  ISETP.NE.U32.AND P0, PT, R2, RZ, PT ;  /* 0x000000ff0200720c */ /* 0x000fc80003f05070 */
[----:B------:R-:W-:-:S13]  /*f510*/  ISETP.NE.AND.EX P0, PT, R3, RZ, PT, P0 ;  /* 0x000000ff0300720c */ /* 0x000fda0003f05300 */
[----:B------:R-:W-:Y:S05]  /*f520*/  @!P0 BRA `(.L_x_14612) ;  /* 0x0000000000548947 */ /* 0x000fea0003800000 */
[----:B------:R-:W2:Y:S01]  /*f530*/  LDC R6, c[0x0][0x43c] ;  /* 0x00010f00ff067b82 */ /* 0x000ea20000000800 */
[----:B-1----:R-:W-:Y:S01]  /*f540*/  IMAD.MOV.U32 R9, RZ, RZ, R4 ;  /* 0x000000ffff097224 */ /* 0x002fe200078e0004 */
        /* <DEDUP_REMOVED lines=19> */
.L_x_14612:
[----:B------:R-:W3:Y:S04]  /*f680*/  LDL R7, [R1+0x4] ;  /* 0x0000040001077983 */ /* 0x000ee80000100800 */
[----:B0-2---:R-:W3:Y:S04]  /*f690*/  LDL R0, [R1+0x8] ;  /* 0x0000080001007983 */ /* 0x005ee80000100800 */
[----:B------:R-:W2:Y:S01]  /*f6a0*/  LDL R2, [R1+0x18] ;  /* 0x0000180001027983 */ /* 0x000ea20000100800 */
[----:B---3--:R-:W-:Y:S01]  /*f6b0*/  IMAD R0, R0, 0x8, R7 ;  /* 0x0000000800007824 */ /* 0x008fe200078e0207 */
[----:B--2---:R-:W-:-:S04]  /*f6c0*/  SHF.L.U32 R2, R2, 0x1f, RZ ;  /* 0x0000001f02027819 */ /* 0x004fc800000006ff */
[----:B------:R-:W0:Y:S02]  /*f6d0*/  SYNCS.PHASECHK.TRANS64.TRYWAIT P0, [R0+URZ+0x32440], R2 ;  /* 0x03244002000075a7 */ /* 0x000e24000800017f */
[----:B0-----:R-:W-:Y:S05]  /*f6e0*/  @!P0 BRA `(.L_x_14613) ;  /* 0x0000005800348947 */ /* 0x001fea0003800000 */
.L_x_14726:
        /* <DEDUP_REMOVED lines=11> */
.L_x_14614:
        /* <DEDUP_REMOVED lines=27> */
.L_x_14610:
        /* <DEDUP_REMOVED lines=37> */
.L_x_14616:
[----:B------:R-:W-:Y:S05]  /*fba0*/  BSYNC B6 ;  /* 0x0000000000067941 */ /* 0x000fea0003800000 */
.L_x_14615:
[----:B------:R-:W3:Y:S01]  /*fbb0*/  LDL R4, [R1+0x40] ;  /* 0x0000400001047983 */ /* 0x000ee20000100800 */
[----:B------:R-:W0:Y:S01]  /*fbc0*/  LDC R7, c[0x0][0x448] ;  /* 0x00011200ff077b82 */ /* 0x000e220000000800 */
[----:B------:R-:W-:Y:S01]  /*fbd0*/  ULDC.64 UR4, c[0x0][0x298] ;  /* 0x0000a60000047ab9 */ /* 0x000fe20000000a00 */
[----:B------:R-:W-:Y:S01]  /*fbe0*/  ULDC.64 UR6, c[0x0][0x280] ;  /* 0x0000a00000067ab9 */ /* 0x000fe20000000a00 */
[----:B------:R-:W4:Y:S04]  /*fbf0*/  LDL R10, [R1+0x28] ;  /* 0x00002800010a7983 */ /* 0x000f280000100800 */
[----:B-1----:R-:W4:Y:S01]  /*fc00*/  LDL R9, [R1+0x4c] ;  /* 0x00004c0001097983 */ /* 0x002f220000100800 */
[----:B--2---:R-:W1:Y:S01]  /*fc10*/  S2R R2, SR_TID.X ;  /* 0x0000000000027919 */ /* 0x004e620000002100 */
[----:B------:R-:W2:Y:S02]  /*fc20*/  S2R R0, SR_TID.X ;  /* 0x0000000000007919 */ /* 0x000ea40000002100 */
[----:B------:R-:W4:Y:S04]  /*fc30*/  LDL R8, [R1+0x50] ;  /* 0x0000500001087983 */ /* 0x000f280000100800 */
[----:B------:R-:W4:Y:S01]  /*fc40*/  LDL R6, [R1+0x38] ;  /* 0x0000380001067983 */ /* 0x000f220000100800 */
[----:B0-----:R-:W-:-:S13]  /*fc50*/  ISETP.NE.AND P0, PT, R7, 0x1, PT ;  /* 0x000000010700780c */ /* 0x001fda0003f05270 */
[----:B------:R-:W0:Y:S01]  /*fc60*/  @P0 LDC R3, c[0x0][0x450] ;  /* 0x00011400ff030b82 */ /* 0x000e220000000800 */
[----:B-1----:R-:W-:-:S04]  /*fc70*/  LOP3.LUT R2, R2, 0x7f, RZ, 0xc0, !PT ;  /* 0x0000007f02027812 */ /* 0x002fc800078ec0ff */
[----:B------:R-:W-:Y:S01]  /*fc80*/  SHF.R.U32.HI R2, RZ, 0x3, R2 ;  /* 0x00000003ff027819 */ /* 0x000fe20000011602 */
[----:B--2---:R-:W-:-:S05]  /*fc90*/  IMAD.SHL.U32 R0, R0, 0x10, RZ ;  /* 0x0000001000007824 */ /* 0x004fca00078e00ff */
        /* <DEDUP_REMOVED lines=49> */
[----:B------:R-:W0:Y:S01]  /*ffb0*/  SHFL.IDX PT, R5, R3, RZ, 0x181f ;  /* 0x00181fff03057589 */ /* 0x000e2200000e0000 */
[----:B------:R-:W-:-:S03]  /*ffc0*/  VIADD R8, R17, 0x10 ;  /* 0x0000001011087836 */ /* 0x000fc60000000000 */
[----:B------:R-:W-:Y:S04]  /*ffd0*/  SHFL.IDX PT, R6, R3, 0x1, 0x181f ;  /* 0x00381f0003067f89 */ /* 0x000fe800000e0000 */
[----:B------:R1:W-:Y:S01]  /*ffe0*/  STL [R1+0x3c], R8 ;  /* 0x00003c0801007387 */ /* 0x0003e20000100800 */
[----:B--2---:R-:W-:-:S03]  /*fff0*/  IMAD R2, R4, R7, RZ ;  /* 0x0000000704027224 */ /* 0x004fc600078e02ff */
[----:B------:R-:W2:Y:S02]  /*10000*/  SHFL.IDX PT, R4, R0, RZ, 0x181f ;  /* 0x00181fff00047589 */ /* 0x000ea400000e0000 */
[CC--:B------:R-:W-:Y:S02]  /*10010*/  ISETP.GE.AND P1, PT, R17.reuse, R2.reuse, PT ;  /* 0x000000021100720c */ /* 0x0c0fe40003f26270 */
[----:B------:R-:W3:Y:S01]  /*10020*/  SHFL.IDX PT, R7, R0, 0x1, 0x181f ;  /* 0x00381f0000077f89 */ /* 0x000ee200000e0000 */
[----:B------:R-:W-:Y:S01]  /*10030*/  ISETP.GE.AND P2, PT, R8, R2, PT ;  /* 0x000000020800720c */ /* 0x000fe20003f46270 */
[----:B-1----:R-:W-:-:S05]  /*10040*/  VIADD R8, R17, 0x20 ;  /* 0x0000002011087836 */ /* 0x002fca0000000000 */
[----:B------:R-:W-:Y:S04]  /*10050*/  STL [R1+0x48], R8 ;  /* 0x0000480801007387 */ /* 0x000fe80000100800 */
[----:B0-----:R-:W-:-:S05]  /*10060*/  @!P1 LEA R5, P3, R10, R5, 0x1 ;  /* 0x000000050a059211 */ /* 0x001fca00078608ff */
[----:B--2---:R-:W-:-:S05]  /*10070*/  @!P1 IMAD.X R4, RZ, RZ, R4, P3 ;  /* 0x000000ffff049224 */ /* 0x004fca00018e0604 */
[----:B------:R-:W-:-:S04]  /*10080*/  @!P1 LOP3.LUT R5, R5, R4, RZ, 0x3c, !PT ;  /* 0x0000000405059212 */ /* 0x000fc800078e3cff */
[----:B------:R-:W-:-:S04]  /*10090*/  @!P1 LOP3.LUT R4, R5, R4, RZ, 0x3c, !PT ;  /* 0x0000000405049212 */ /* 0x000fc800078e3cff */
[----:B------:R-:W-:-:S05]  /*100a0*/  @!P1 LOP3.LUT R5, R5, R4, RZ, 0x3c, !PT ;  /* 0x0000000405059212 */ /* 0x000fca00078e3cff */
[----:B-----5:R0:W-:Y:S02]  /*100b0*/  @!P1 LDGSTS.E.BYPASS.LTC128B.128 [R9+0x18400], desc[UR38][R4.64], !P0 ;  /* 0x1840000004099fae */ /* 0x0201e4000c101d66 */
[----:B0-----:R-:W-:Y:S02]  /*100c0*/  @!P2 LEA R5, P1, R10, R6, 0x1 ;  /* 0x000000060a05a211 */ /* 0x001fe400078208ff */
        /* <DEDUP_REMOVED lines=60> */
.L_x_14743:
[----:B------:R2:W5:Y:S01]  /*10490*/  LDL R8, [R1+0x4] ;  /* 0x0000040001087983 */ /* 0x0005620000100800 */
[----:B01----:R-:W-:-:S05]  /*104a0*/  VIADD R4, R17, 0x70 ;  /* 0x0000007011047836 */ /* 0x003fca0000000000 */
        /* <DEDUP_REMOVED lines=10> */
.L_x_14618:
[----:B--2---:R-:W2:Y:S01]  /*10550*/  LDL R2, [R1+0x4] ;  /* 0x0000040001027983 */ /* 0x004ea20000100800 */
        /* <DEDUP_REMOVED lines=37> */
.L_x_14620:
[----:B------:R-:W-:Y:S05]  /*107b0*/  BSYNC B6 ;  /* 0x0000000000067941 */ /* 0x000fea0003800000 */
.L_x_14619:
        /* <DEDUP_REMOVED lines=134> */
.L_x_14761:
        /* <DEDUP_REMOVED lines=14> */
.L_x_14623:
[----:B------:R-:W-:Y:S05]  /*11100*/  BSYNC B0 ;  /* 0x0000000000007941 */ /* 0x000fea0003800000 */
.L_x_14622:
[----:B------:R3:W5:Y:S01]  /*11110*/  LDL R7, [R1+0x4] ;  /* 0x0000040001077983 */ /* 0x0007620000100800 */
[----:B------:R-:W-:Y:S01]  /*11120*/  PLOP3.LUT P0, PT, PT, PT, PT, 0x80, 0x0 ;  /* 0x000000000000781c */ /* 0x000fe20003f0f070 */
[----:B------:R-:W-:-:S12]  /*11130*/  NOP ;  /* 0x0000000000007918 */ /* 0x000fd80000000000 */
.L_x_14624:
        /* <DEDUP_REMOVED lines=19> */
.L_x_14762:
[----:B------:R-:W-:Y:S05]  /*11270*/  BSYNC B0 ;  /* 0x0000000000007941 */ /* 0x000fea0003800000 */
.L_x_14625:
        /* <DEDUP_REMOVED lines=16> */
.L_x_14763:
[----:B------:R-:W-:Y:S05]  /*11380*/  BSYNC B1 ;  /* 0x0000000000017941 */ /* 0x000fea0003800000 */
.L_x_14629:
        /* <DEDUP_REMOVED lines=9> */
.L_x_14632:
[----:B------:R-:W-:Y:S05]  /*11420*/  BSYNC B1 ;  /* 0x0000000000017941 */ /* 0x000fea0003800000 */
.L_x_14631:
        /* <DEDUP_REMOVED lines=14> */
.L_x_14633:
        /* <DEDUP_REMOVED lines=16> */
.L_x_14634:
        /* <DEDUP_REMOVED lines=16> */
.L_x_14635:
        /* <DEDUP_REMOVED lines=16> */
.L_x_14636:
        /* <DEDUP_REMOVED lines=11> */
.L_x_14628:
[----:B------:R-:W-:Y:S05]  /*118c0*/  BSYNC B0 ;  /* 0x0000000000007941 */ /* 0x000fea0003800000 */
.L_x_14627:
[----:B------:R-:W4:Y:S01]  /*118d0*/  LDL R4, [R1+0x30] ;  /* 0x0000300001047983 */ /* 0x000f220000100800 */
        /* <DEDUP_REMOVED lines=9> */
[----:B--2---:R-:W2:Y:S04]  /*11970*/  LDL R6, [R1+0x14] ;  /* 0x0000140001067983 */ /* 0x004ea80000100800 */
[----:B------:R-:W4:Y:S04]  /*11980*/  LDL.LU R5, [R1+0x8] ;  /* 0x0000080001057983 */ /* 0x000f280000300800 */
[----:B------:R-:W3:Y:S01]  /*11990*/  LDL.LU R8, [R1+0x18] ;  /* 0x0000180001087983 */ /* 0x000ee20000300800 */
        /* <DEDUP_REMOVED lines=15> */
[----:B-----5:R-:W2:Y:S01]  /*11a90*/  LDL R7, [R1+0x1c] ;  /* 0x00001c0001077983 */ /* 0x020ea20000100800 */
        /* <DEDUP_REMOVED lines=19> */
.L_x_14643:
        /* <DEDUP_REMOVED lines=9> */
.L_x_14764:
[----:B------:R-:W-:Y:S05]  /*11c60*/  BSYNC B3 ;  /* 0x0000000000037941 */ /* 0x000fea0003800000 */
.L_x_14644:
        /* <DEDUP_REMOVED lines=9> */
.L_x_14647:
[----:B------:R-:W-:Y:S05]  /*11d00*/  BSYNC B3 ;  /* 0x0000000000037941 */ /* 0x000fea0003800000 */
.L_x_14646:
[----:B-----5:R-:W2:Y:S04]  /*11d10*/  LDL R7, [R1+0x4] ;  /* 0x0000040001077983 */ /* 0x020ea80000100800 */
        /* <DEDUP_REMOVED lines=13> */
.L_x_14648:
        /* <DEDUP_REMOVED lines=14> */
.L_x_14765:
[----:B------:R-:W-:Y:S05]  /*11ed0*/  BSYNC B3 ;  /* 0x0000000000037941 */ /* 0x000fea0003800000 */
.L_x_14649:
        /* <DEDUP_REMOVED lines=11> */
.L_x_14652:
[----:B------:R-:W-:Y:S05]  /*11f90*/  BSYNC B3 ;  /* 0x0000000000037941 */ /* 0x000fea0003800000 */
.L_x_14651:
        /* <DEDUP_REMOVED lines=11> */
.L_x_14653:
        /* <DEDUP_REMOVED lines=16> */
.L_x_14654:
        /* <DEDUP_REMOVED lines=16> */
.L_x_14655:
        /* <DEDUP_REMOVED lines=16> */
.L_x_14656:
        /* <DEDUP_REMOVED lines=11> */
.L_x_14642:
[----:B------:R-:W-:Y:S05]  /*12400*/  BSYNC B1 ;  /* 0x0000000000017941 */ /* 0x000fea0003800000 */
.L_x_14641:
[----:B------:R-:W2:Y:S02]  /*12410*/  LDL.LU R5, [R1+0x30] ;  /* 0x0000300001057983 */ /* 0x000ea40000300800 */
[----:B--2---:R-:W-:-:S07]  /*12420*/  VIADD R0, R5, 0xfffffffd ;  /* 0xfffffffd05007836 */ /* 0x004fce0000000000 */
.L_x_14640:
[----:B------:R-:W-:Y:S05]  /*12430*/  BSYNC B2 ;  /* 0x0000000000027941 */ /* 0x000fea0003800000 */
.L_x_14639:
[----:B------:R-:W-:-:S13]  /*12440*/  ISETP.NE.AND P0, PT, R4, RZ, PT ;  /* 0x000000ff0400720c */ /* 0x000fda0003f05270 */
[----:B------:R-:W-:Y:S05]  /*12450*/  @!P0 BRA `(.L_x_14638) ;  /* 0x0000001400488947 */ /* 0x000fea0003800000 */
.L_x_14689:
[----:B------:R-:W4:Y:S04]  /*12460*/  LDL R4, [R1+0x14] ;  /* 0x0000140001047983 */ /* 0x000f280000100800 */
[----:B------:R-:W2:Y:S04]  /*12470*/  LDL.LU R3, [R1+0x8] ;  /* 0x0000080001037983 */ /* 0x000ea80000300800 */
[----:B------:R-:W3:Y:S01]  /*12480*/  LDL.LU R2, [R1+0x18] ;  /* 0x0000180001027983 */ /* 0x000ee20000300800 */
[----:B------:R-:W-:Y:S05]  /*12490*/  YIELD ;  /* 0x0000000000007946 */ /* 0x000fea0003800000 */
[----:B------:R-:W-:Y:S01]  /*124a0*/  BSSY B1, `(.L_x_14657) ;  /* 0x00000a2000017945 */ /* 0x000fe20003800000 */
[----:B----4-:R-:W-:Y:S01]  /*124b0*/  LOP3.LUT P1, RZ, R4, 0x1, RZ, 0xc0, !PT ;  /* 0x0000000104ff7812 */ /* 0x010fe2000782c0ff */
[----:B--2--5:R-:W-:-:S05]  /*124c0*/  VIADD R7, R3, 0x1 ;  /* 0x0000000103077836 */ /* 0x024fca0000000000 */
[----:B------:R-:W-:-:S04]  /*124d0*/  ISETP.NE.AND P0, PT, R7, 0x2, PT ;  /* 0x000000020700780c */ /* 0x000fc80003f05270 */
[----:B------:R-:W-:Y:S02]  /*124e0*/  SEL R6, RZ, 0x1, P0 ;  /* 0x00000001ff067807 */ /* 0x000fe40000000000 */
[----:B------:R-:W-:Y:S02]  /*124f0*/  SEL R7, R7, RZ, P0 ;  /* 0x000000ff07077207 */ /* 0x000fe40000000000 */
[----:B---3--:R-:W-:Y:S01]  /*12500*/  LOP3.LUT R6, R2, R6, RZ, 0x3c, !PT ;  /* 0x0000000602067212 */ /* 0x008fe200078e3cff */
        /* <DEDUP_REMOVED lines=26> */
.L_x_14659:
        /* <DEDUP_REMOVED lines=9> */
.L_x_14766:
[----:B------:R-:W-:Y:S05]  /*12740*/  BSYNC B2 ;  /* 0x0000000000027941 */ /* 0x000fea0003800000 */
.L_x_14660:
        /* <DEDUP_REMOVED lines=9> */
.L_x_14663:
[----:B------:R-:W-:Y:S05]  /*127e0*/  BSYNC B2 ;  /* 0x0000000000027941 */ /* 0x000fea0003800000 */
.L_x_14662:
        /* <DEDUP_REMOVED lines=13> */
.L_x_14664:
        /* <DEDUP_REMOVED lines=14> */
.L_x_14767:
[----:B------:R-:W-:Y:S05]  /*129a0*/  BSYNC B2 ;  /* 0x0000000000027941 */ /* 0x000fea0003800000 */
.L_x_14665:
        /* <DEDUP_REMOVED lines=11> */
.L_x_14668:
[----:B------:R-:W-:Y:S05]  /*12a60*/  BSYNC B2 ;  /* 0x0000000000027941 */ /* 0x000fea0003800000 */
.L_x_14667:
        /* <DEDUP_REMOVED lines=10> */
.L_x_14669:
        /* <DEDUP_REMOVED lines=16> */
.L_x_14670:
        /* <DEDUP_REMOVED lines=16> */
.L_x_14671:
        /* <DEDUP_REMOVED lines=16> */
.L_x_14672:
        /* <DEDUP_REMOVED lines=11> */
.L_x_14658:
[----:B------:R-:W-:Y:S05]  /*12ec0*/  BSYNC B1 ;  /* 0x0000000000017941 */ /* 0x000fea0003800000 */
.L_x_14657:
[----:B------:R-:W2:Y:S01]  /*12ed0*/  LDL R2, [R1+0x14] ;  /* 0x0000140001027983 */ /* 0x000ea20000100800 */
[----:B------:R-:W-:Y:S01]  /*12ee0*/  VIADD R7, R7, 0x1 ;  /* 0x0000000107077836 */ /* 0x000fe20000000000 */
[----:B------:R-:W-:Y:S04]  /*12ef0*/  BSSY B1, `(.L_x_14673) ;  /* 0x00000a5000017945 */ /* 0x000fe80003800000 */
[----:B------:R-:W-:-:S04]  /*12f00*/  ISETP.NE.AND P0, PT, R7, 0x2, PT ;  /* 0x000000020700780c */ /* 0x000fc80003f05270 */
[----:B0-----:R-:W-:Y:S02]  /*12f10*/  SEL R9, R7, RZ, P0 ;  /* 0x000000ff07097207 */ /* 0x001fe40000000000 */
        /* <DEDUP_REMOVED lines=31> */
.L_x_14675:
        /* <DEDUP_REMOVED lines=9> */
.L_x_14768:
[----:B------:R-:W-:Y:S05]  /*131a0*/  BSYNC B2 ;  /* 0x0000000000027941 */ /* 0x000fea0003800000 */
.L_x_14676:
        /* <DEDUP_REMOVED lines=9> */
.L_x_14679:
[----:B------:R-:W-:Y:S05]  /*13240*/  BSYNC B2 ;  /* 0x0000000000027941 */ /* 0x000fea0003800000 */
.L_x_14678:
        /* <DEDUP_REMOVED lines=14> */
.L_x_14680:
        /* <DEDUP_REMOVED lines=14> */
.L_x_14769:
[----:B------:R-:W-:Y:S05]  /*13410*/  BSYNC B2 ;  /* 0x0000000000027941 */ /* 0x000fea0003800000 */
.L_x_14681:
        /* <DEDUP_REMOVED lines=11> */
.L_x_14684:
[----:B------:R-:W-:Y:S05]  /*134d0*/  BSYNC B2 ;  /* 0x0000000000027941 */ /* 0x000fea0003800000 */
.L_x_14683:
        /* <DEDUP_REMOVED lines=11> */
.L_x_14685:
        /* <DEDUP_REMOVED lines=16> */
.L_x_14686:
        /* <DEDUP_REMOVED lines=16> */
.L_x_14687:
        /* <DEDUP_REMOVED lines=16> */
.L_x_14688:
        /* <DEDUP_REMOVED lines=11> */
.L_x_14674:
[----:B------:R-:W-:Y:S05]  /*13940*/  BSYNC B1 ;  /* 0x0000000000017941 */ /* 0x000fea0003800000 */
.L_x_14673:
[C---:B------:R-:W-:Y:S01]  /*13950*/  ISETP.GT.AND P0, PT, R0.reuse, 0x1, PT ;  /* 0x000000010000780c */ /* 0x040fe20003f04270 */
[----:B------:R-:W-:-:S12]  /*13960*/  VIADD R0, R0, 0xfffffffe ;  /* 0xfffffffe00007836 */ /* 0x000fd80000000000 */
[----:B------:R-:W-:Y:S05]  /*13970*/  @P0 BRA `(.L_x_14689) ;  /* 0xffffffe800b80947 */ /* 0x000fea000383ffff */
.L_x_14638:
[----:B------:R-:W-:Y:S05]  /*13980*/  BSYNC B0 ;  /* 0x0000000000007941 */ /* 0x000fea0003800000 */
.L_x_14637:
        /* <DEDUP_REMOVED lines=21> */
[----:B-----5:R-:W1:Y:S01]  /*13ae0*/  POPC R7, R6 ;  /* 0x0000000600077309 */ /* 0x020e620000000000 */
[----:B--2---:R-:W1:Y:S02]  /*13af0*/  SHFL.IDX PT, R4, R3, R4, 0x1f ;  /* 0x00001f0403047589 */ /* 0x004e6400000e0000 */
[----:B-1----:R-:W-:-:S07]  /*13b00*/  IADD3 R16, R4, UR40, R7 ;  /* 0x0000002804107c10 */ /* 0x002fce000fffe007 */
.L_x_14691:
[----:B------:R-:W-:Y:S05]  /*13b10*/  BSYNC B0 ;  /* 0x0000000000007941 */ /* 0x000fea0003800000 */
.L_x_14690:
[----:B------:R-:W-:-:S05]  /*13b20*/  SEL R0, R0, RZ, P0 ;  /* 0x000000ff00007207 */ /* 0x000fca0000000000 */
[----:B------:R2:W-:Y:S02]  /*13b30*/  STL [R1+0x8], R0 ;  /* 0x0000080001007387 */ /* 0x0005e40000100800 */
.L_x_14603:
[----:B------:R-:W-:Y:S05]  /*13b40*/  BSYNC B7 ;  /* 0x0000000000077941 */ /* 0x000fea0003800000 */
.L_x_14601:
        /* <DEDUP_REMOVED lines=13> */
.L_x_14692:
        /* <DEDUP_REMOVED lines=36> */
.L_x_14779:
[----:B------:R-:W-:Y:S02]  /*13e60*/  ULDC UR4, c[0x0][0xd38] ;  /* 0x00034e0000047ab9 */ /* 0x000fe40000000800 */
[----:B------:R-:W-:-:S04]  /*13e70*/  IMAD.U32 R4, RZ, RZ, UR4 ;  /* 0x00000004ff047e24 */ /* 0x000fc8000f8e00ff */
[----:B--2---:R-:W-:-:S04]  /*13e80*/  IMAD R16, R16, R4, RZ ;  /* 0x0000000410107224 */ /* 0x004fc800078e02ff */
[----:B------:R-:W-:-:S05]  /*13e90*/  IMAD.IADD R5, R5, 0x1, R16 ;  /* 0x0000000105057824 */ /* 0x000fca00078e0210 */
[----:B------:R-:W-:-:S13]  /*13ea0*/  ISETP.GT.AND P6, PT, R5, R0, PT ;  /* 0x000000000500720c */ /* 0x000fda0003fc4270 */
[----:B------:R-:W-:Y:S05]  /*13eb0*/  @P6 BRA `(.L_x_14695) ;  /* 0x00000000009c6947 */ /* 0x000fea0003800000 */
.L_x_14700:
        /* <DEDUP_REMOVED lines=14> */
.L_x_14698:
[----:B------:R-:W-:Y:S05]  /*13fa0*/  BSYNC B0 ;  /* 0x0000000000007941 */ /* 0x000fea0003800000 */
.L_x_14697:
[----:B------:R-:W-:-:S03]  /*13fb0*/  UMOV UR4, 0xffffffff ;  /* 0xffffffff00047882 */ /* 0x000fc60000000000 */
[----:B------:R-:W-:Y:S05]  /*13fc0*/  BRA.DIV UR4, `(.L_x_14699) ;  /* 0x0000003204007947 */ /* 0x000fea000b800000 */
[----:B-----5:R-:W1:Y:S02]  /*13fd0*/  SHFL.UP PT, R14, R2, 0x1, RZ ;  /* 0x04200000020e7989 */ /* 0x020e6400000e00ff */
        /* <DEDUP_REMOVED lines=15> */
.L_x_14787:
[----:B------:R-:W-:Y:S02]  /*140d0*/  ULDC UR4, c[0x0][0xd38] ;  /* 0x00034e0000047ab9 */ /* 0x000fe40000000800 */
[----:B------:R-:W-:-:S04]  /*140e0*/  IMAD.U32 R4, RZ, RZ, UR4 ;  /* 0x00000004ff047e24 */ /* 0x000fc8000f8e00ff */
[----:B--2---:R-:W-:-:S04]  /*140f0*/  IMAD R16, R16, R4, RZ ;  /* 0x0000000410107224 */ /* 0x004fc800078e02ff */
[----:B------:R-:W-:-:S05]  /*14100*/  IMAD.IADD R5, R16, 0x1, R5 ;  /* 0x0000000110057824 */ /* 0x000fca00078e0205 */
[----:B------:R-:W-:-:S13]  /*14110*/  ISETP.GT.AND P6, PT, R5, R0, PT ;  /* 0x000000000500720c */ /* 0x000fda0003fc4270 */
[----:B------:R-:W-:Y:S05]  /*14120*/  @!P6 BRA `(.L_x_14700) ;  /* 0xfffffffc0064e947 */ /* 0x000fea000383ffff */
.L_x_14695:
[----:B------:R-:W-:Y:S01]  /*14130*/  IMAD.IADD R16, R5, 0x1, -R16 ;  /* 0x0000000105107824 */ /* 0x000fe200078e0a10 */
[----:B------:R-:W-:-:S03]  /*14140*/  UMOV UR4, 0xffffffff ;  /* 0xffffffff00047882 */ /* 0x000fc60000000000 */
[----:B------:R-:W-:-:S05]  /*14150*/  IMAD R5, R3, R4, R16 ;  /* 0x0000000403057224 */ /* 0x000fca00078e0210 */
[----:B------:R-:W-:Y:S01]  /*14160*/  ISETP.GT.AND P6, PT, R5, R0, PT ;  /* 0x000000000500720c */ /* 0x000fe20003fc4270 */
[----:B------:R-:W-:-:S12]  /*14170*/  BRA.DIV UR4, `(.L_x_14701) ;  /* 0x0000003204687947 */ /* 0x000fd8000b800000 */
[----:B------:R-:W-:-:S04]  /*14180*/  VOTE.ANY R5, PT, !P6 ;  /* 0x0000000000057806 */ /* 0x000fc800070e0100 */
[----:B------:R-:W2:Y:S02]  /*14190*/  POPC R6, R5 ;  /* 0x0000000500067309 */ /* 0x000ea40000000000 */
[----:B--2---:R2:W4:Y:S02]  /*141a0*/  SHFL.IDX PT, R17, R2, R6, 0x1f ;  /* 0x00001f0602117589 */ /* 0x00452400000e0000 */
.L_x_14791:
[----:B------:R-:W-:Y:S01]  /*141b0*/  ISETP.NE.AND P0, PT, R5, RZ, PT ;  /* 0x000000ff0500720c */ /* 0x000fe20003f05270 */
[----:B------:R-:W-:-:S12]  /*141c0*/  IMAD.MOV.U32 R5, RZ, RZ, RZ ;  /* 0x000000ffff057224 */ /* 0x000fd800078e00ff */
[----:B------:R-:W-:Y:S05]  /*141d0*/  @!P0 BRA `(.L_x_14702) ;  /* 0x0000000000148947 */ /* 0x000fea0003800000 */
[----:B------:R-:W-:Y:S01]  /*141e0*/  UMOV UR4, 0xffffffff ;  /* 0xffffffff00047882 */ /* 0x000fe20000000000 */
[----:B------:R-:W-:Y:S02]  /*141f0*/  VIADD R12, R6, 0xffffffff ;  /* 0xffffffff060c7836 */ /* 0x000fe40000000000 */
[----:B------:R-:W-:Y:S05]  /*14200*/  BRA.DIV UR4, `(.L_x_14703) ;  /* 0x00000032048c7947 */ /* 0x000fea000b800000 */
[----:B-1----:R1:W0:Y:S02]  /*14210*/  SHFL.IDX PT, R3, R3, R12, 0x1f ;  /* 0x00001f0c03037589 */ /* 0x00222400000e0000 */
.L_x_14794:
[----:B0-----:R-:W-:-:S07]  /*14220*/  IMAD.MOV.U32 R5, RZ, RZ, R3 ;  /* 0x000000ffff057224 */ /* 0x001fce00078e0003 */
.L_x_14702:
[----:B-12---:R-:W1:Y:S01]  /*14230*/  LDC.64 R2, c[0x0][0xd90] ;  /* 0x00036400ff027b82 */ /* 0x006e620000000a00 */
[----:B------:R-:W-:-:S04]  /*14240*/  IMAD.IADD R19, R6, 0x1, R19 ;  /* 0x0000000106137824 */ /* 0x000fc800078e0213 */
[----:B-1----:R-:W-:-:S05]  /*14250*/  IMAD.WIDE R2, R19, 0x4, R2 ;  /* 0x0000000413027825 */ /* 0x002fca00078e0202 */
[----:B---3-5:R-:W4:Y:S01]  /*14260*/  LDG.E R7, desc[UR38][R2.64] ;  /* 0x0000002602077981 */ /* 0x028f22000c1e1900 */
        /* <DEDUP_REMOVED lines=62> */
.L_x_14696:
[----:B------:R-:W-:Y:S01]  /*14650*/  UMOV UR4, URZ ;  /* 0x0000003f00047c82 */ /* 0x000fe20008000000 */
[----:B------:R-:W-:Y:S01]  /*14660*/  UMOV UR5, URZ ;  /* 0x0000003f00057c82 */ /* 0x000fe20008000000 */
[----:B------:R-:W-:Y:S01]  /*14670*/  ULDC UR6, c[0x0][0xd3c] ;  /* 0x00034f0000067ab9 */ /* 0x000fe20000000800 */
[----:B------:R-:W-:Y:S02]  /*14680*/  IMAD.MOV.U32 R16, RZ, RZ, R0 ;  /* 0x000000ffff107224 */ /* 0x000fe400078e0000 */
[----:B------:R-:W-:Y:S02]  /*14690*/  IMAD.U32 R17, RZ, RZ, UR4 ;  /* 0x00000004ff117e24 */ /* 0x000fe4000f8e00ff */
[----:B------:R-:W-:Y:S02]  /*146a0*/  IMAD.U32 R18, RZ, RZ, UR5 ;  /* 0x00000005ff127e24 */ /* 0x000fe4000f8e00ff */
[----:B------:R-:W-:-:S07]  /*146b0*/  IMAD.U32 R19, RZ, RZ, UR6 ;  /* 0x00000006ff137e24 */ /* 0x000fce000f8e00ff */
.L_x_14704:
[----:B------:R1:W2:Y:S01]  /*146c0*/  LDL R3, [R1+0x4] ;  /* 0x0000040001037983 */ /* 0x0002a20000100800 */
[----:B------:R-:W4:Y:S01]  /*146d0*/  S2R R0, SR_TID.X ;  /* 0x0000000000007919 */ /* 0x000f220000002100 */
[----:B------:R-:W-:Y:S05]  /*146e0*/  WARPSYNC.ALL ;  /* 0x0000000000007948 */ /* 0x000fea0003800000 */
[----:B----4-:R-:W-:Y:S01]  /*146f0*/  LOP3.LUT R0, R0, 0x1f, RZ, 0xc0, !PT ;  /* 0x0000001f00007812 */ /* 0x010fe200078ec0ff */
        /* <DEDUP_REMOVED lines=8> */
.L_x_14693:
[----:B------:R-:W-:Y:S02]  /*14780*/  ULDC UR4, c[0x0][0xd3c] ;  /* 0x00034f0000047ab9 */ /* 0x000fe40000000800 */
[----:B----4-:R-:W-:-:S13]  /*14790*/  ISETP.GE.AND P0, PT, R19, UR4, PT ;  /* 0x0000000413007c0c */ /* 0x010fda000bf06270 */
[----:B------:R-:W-:Y:S05]  /*147a0*/  @!P0 BRA `(.L_x_14705) ;  /* 0xffffffa0000c8947 */ /* 0x000fea000383ffff */
[----:B------:R-:W-:Y:S05]  /*147b0*/  BSYNC B8 ;  /* 0x0000000000087941 */ /* 0x000fea0003800000 */
.L_x_14597:
[----:B--2---:R-:W2:Y:S01]  /*147c0*/  LDL.LU R0, [R1+0x68] ;  /* 0x0000680001007983 */ /* 0x004ea20000300800 */
[----:B------:R-:W-:Y:S01]  /*147d0*/  BSSY B0, `(.L_x_14706) ;  /* 0x000000b000007945 */ /* 0x000fe20003800000 */
[----:B------:R-:W4:Y:S01]  /*147e0*/  S2R R5, SR_CgaCtaId ;  /* 0x0000000000057919 */ /* 0x000f220000008800 */
[----:B--2---:R-:W-:-:S05]  /*147f0*/  VIADD R0, R0, 0x1 ;  /* 0x0000000100007836 */ /* 0x004fca0000000000 */
        /* <DEDUP_REMOVED lines=8> */
.L_x_14795:
[----:B------:R-:W-:Y:S05]  /*14880*/  BSYNC B0 ;  /* 0x0000000000007941 */ /* 0x000fea0003800000 */
.L_x_14706:
[----:B------:R-:W-:-:S03]  /*14890*/  UMOV UR4, 0xffffffff ;  /* 0xffffffff00047882 */ /* 0x000fc60000000000 */
[----:B------:R-:W-:Y:S05]  /*148a0*/  BRA.DIV UR4, `(.L_x_14708) ;  /* 0x0000002e04207947 */ /* 0x000fea000b800000 */
[----:B------:R-:W1:Y:S02]  /*148b0*/  S2R R2, SR_TID.X ;  /* 0x0000000000027919 */ /* 0x000e640000002100 */
[----:B-1----:R-:W-:-:S04]  /*148c0*/  SHF.R.U32.HI R2, RZ, 0x5, R2 ;  /* 0x00000005ff027819 */ /* 0x002fc80000011602 */
[----:B------:R-:W-:-:S05]  /*148d0*/  LOP3.LUT R2, R2, 0x3, RZ, 0xc0, !PT ;  /* 0x0000000302027812 */ /* 0x000fca00078ec0ff */
[----:B------:R1:W2:Y:S02]  /*148e0*/  SHFL.IDX PT, R14, R2, RZ, 0x1f ;  /* 0x00001fff020e7589 */ /* 0x0002a400000e0000 */
.L_x_14798:
[----:B--2---:R-:W-:Y:S01]  /*148f0*/  ISETP.NE.AND P0, PT, R14, RZ, PT ;  /* 0x000000ff0e00720c */ /* 0x004fe20003f05270 */
[----:B------:R-:W-:-:S12]  /*14900*/  BSSY B0, `(.L_x_14709) ;  /* 0x0000029000007945 */ /* 0x000fd80003800000 */
[----:B------:R-:W-:Y:S05]  /*14910*/  @P0 BRA `(.L_x_14710) ;  /* 0x00000000009c0947 */ /* 0x000fea0003800000 */
[----:B------:R-:W-:-:S03]  /*14920*/  UMOV UR4, 0xffffffff ;  /* 0xffffffff00047882 */ /* 0x000fc60000000000 */
[----:B------:R-:W-:Y:S05]  /*14930*/  BRA.DIV UR4, `(.L_x_14711) ;  /* 0x0000002e04307947 */ /* 0x000fea000b800000 */
[----:B------:R-:W-:-:S13]  /*14940*/  ELECT P6, URZ, PT ;  /* 0x00000000003f782f */ /* 0x000fda00038c0000 */
.L_x_14801:
        /* <DEDUP_REMOVED lines=8> */
.L_x_14712:
[----:B0-----:R-:W2:Y:S04]  /*149d0*/  LDL R3, [R1+0x8] ;  /* 0x0000080001037983 */ /* 0x001ea80000100800 */
[----:B---3-5:R-:W3:Y:S01]  /*149e0*/  LDL.LU R7, [R1+0x18] ;  /* 0x0000180001077983 */ /* 0x028ee20000300800 */
        /* <DEDUP_REMOVED lines=12> */
.L_x_14802:
[----:B------:R-:W1:Y:S02]  /*14ab0*/  SYNCS.PHASECHK.TRANS64.TRYWAIT P0, [R7+URZ], R2 ;  /* 0x00000002070075a7 */ /* 0x000e64000800017f */
[----:B-1----:R-:W-:Y:S05]  /*14ac0*/  @!P0 BRA `(.L_x_14714) ;  /* 0x0000002c00008947 */ /* 0x002fea0003800000 */
.L_x_14803:
[----:B------:R-:W-:Y:S05]  /*14ad0*/  @!P2 BRA `(.L_x_14715) ;  /* 0x000000000004a947 */ /* 0x000fea0003800000 */
[----:B------:R-:W-:Y:S01]  /*14ae0*/  BPT.TRAP 0x1 ;  /* 0x000000040000795c */ /* 0x000fe20000300000 */
.L_x_14715:
[----:B------:R-:W2:Y:S01]  /*14af0*/  LDL.LU R4, [R1+0x8] ;  /* 0x0000080001047983 */ /* 0x000ea20000300800 */
[----:B------:R-:W-:-:S04]  /*14b00*/  VIADD R0, R0, 0x32460 ;  /* 0x0003246000007836 */ /* 0x000fc80000000000 */
[----:B--2---:R-:W-:-:S04]  /*14b10*/  IMAD R4, R4, 0x8, R0 ;  /* 0x0000000804047824 */ /* 0x004fc800078e0200 */
[----:B------:R-:W2:Y:S02]  /*14b20*/  SYNCS.PHASECHK.TRANS64.TRYWAIT P0, [R4+URZ], R5 ;  /* 0x00000005040075a7 */ /* 0x000ea4000800017f */
[----:B--2---:R-:W-:Y:S05]  /*14b30*/  @!P0 BRA `(.L_x_14716) ;  /* 0x0000002800f88947 */ /* 0x004fea0003800000 */
.L_x_14804:
[----:B------:R-:W-:-:S07]  /*14b40*/  IMAD R3, R3, 0x8, R0 ;  /* 0x0000000803037824 */ /* 0x000fce00078e0200 */
.L_x_14717:
[----:B---3--:R3:W4:Y:S02]  /*14b50*/  SYNCS.PHASECHK.TRANS64.TRYWAIT P0, [R3+URZ], R2 ;  /* 0x00000002030075a7 */ /* 0x008724000800017f */
[----:B----4-:R-:W-:Y:S05]  /*14b60*/  @!P0 NANOSLEEP.SYNCS 0x989680 ;  /* 0x009896800000895d */ /* 0x010fea0003900000 */
[----:B------:R-:W4:Y:S02]  /*14b70*/  @!P0 SYNCS.PHASECHK.TRANS64 P0, [R3+URZ], R2 ;  /* 0x00000002030085a7 */ /* 0x000f24000800007f */
[----:B----4-:R-:W-:Y:S05]  /*14b80*/  @!P0 BRA `(.L_x_14717) ;  /* 0xfffffffc00f08947 */ /* 0x010fea000383ffff */
.L_x_14710:
[----:B------:R-:W-:Y:S05]  /*14b90*/  BSYNC B0 ;  /* 0x0000000000007941 */ /* 0x000fea0003800000 */
.L_x_14709:
[----:B------:R-:W-:Y:S05]  /*14ba0*/  EXIT ;  /* 0x000000000000794d */ /* 0x000fea0003800000 */
.L_x_14538:
[----:B0-----:R0:W1:Y:S02]  /*14bb0*/  SYNCS.PHASECHK.TRANS64.TRYWAIT P0, [R5+URZ+0x32400], R2 ;  /* 0x03240002050075a7 */ /* 0x001064000800017f */
[----:B-1----:R-:W-:Y:S05]  /*14bc0*/  @!P0 NANOSLEEP.SYNCS 0x989680 ;  /* 0x009896800000895d */ /* 0x002fea0003900000 */
[----:B------:R-:W1:Y:S02]  /*14bd0*/  @!P0 SYNCS.PHASECHK.TRANS64 P0, [R5+URZ+0x32400], R2 ;  /* 0x03240002050085a7 */ /* 0x000e64000800007f */
[----:B-1----:R-:W-:Y:S05]  /*14be0*/  @!P0 BRA `(.L_x_14538) ;  /* 0xfffffffc00f08947 */ /* 0x002fea000383ffff */
[----:B------:R-:W-:Y:S05]  /*14bf0*/  BRA `(.L_x_14718) ;  /* 0xfffffed0001c7947 */ /* 0x000fea000383ffff */
.L_x_14542:
[----:B--2---:R2:W3:Y:S02]  /*14c00*/  SYNCS.PHASECHK.TRANS64.TRYWAIT P1, [R0+URZ+0x32430], R3 ;  /* 0x03243003000075a7 */ /* 0x0044e4000802017f */
[----:B---3--:R-:W-:Y:S05]  /*14c10*/  @!P1 NANOSLEEP.SYNCS 0x989680 ;  /* 0x009896800000995d */ /* 0x008fea0003900000 */
[----:B------:R-:W3:Y:S02]  /*14c20*/  @!P1 SYNCS.PHASECHK.TRANS64 P1, [R0+URZ+0x32430], R3 ;  /* 0x03243003000095a7 */ /* 0x000ee4000802007f */
[----:B---3--:R-:W-:Y:S05]  /*14c30*/  @!P1 BRA `(.L_x_14542) ;  /* 0xfffffffc00f09947 */ /* 0x008fea000383ffff */
[----:B------:R-:W-:Y:S05]  /*14c40*/  BRA `(.L_x_14541) ;  /* 0xfffffed0004c7947 */ /* 0x000fea000383ffff */
.L_x_14543:
[----:B---3--:R3:W4:Y:S02]  /*14c50*/  SYNCS.PHASECHK.TRANS64.TRYWAIT P1, [R5+URZ+0x32410], R2 ;  /* 0x03241002050075a7 */ /* 0x008724000802017f */
[----:B----4-:R-:W-:Y:S05]  /*14c60*/  @!P1 NANOSLEEP.SYNCS 0x989680 ;  /* 0x009896800000995d */ /* 0x010fea0003900000 */
[----:B------:R-:W4:Y:S02]  /*14c70*/  @!P1 SYNCS.PHASECHK.TRANS64 P1, [R5+URZ+0x32410], R2 ;  /* 0x03241002050095a7 */ /* 0x000f24000802007f */
[----:B----4-:R-:W-:Y:S05]  /*14c80*/  @!P1 BRA `(.L_x_14543) ;  /* 0xfffffffc00f09947 */ /* 0x010fea000383ffff */
[----:B------:R-:W-:Y:S05]  /*14c90*/  BRA `(.L_x_14719) ;  /* 0xfffffed000f87947 */ /* 0x000fea000383ffff */
.L_x_14547:
[----:B------:R0:W0:Y:S02]  /*14ca0*/  SYNCS.PHASECHK.TRANS64.TRYWAIT P1, [R0+URZ+0x32450], R3 ;  /* 0x03245003000075a7 */ /* 0x000024000802017f */
[----:B0-----:R-:W-:Y:S05]  /*14cb0*/  @!P1 NANOSLEEP.SYNCS 0x989680 ;  /* 0x009896800000995d */ /* 0x001fea0003900000 */
[----:B------:R-:W0:Y:S02]  /*14cc0*/  @!P1 SYNCS.PHASECHK.TRANS64 P1, [R0+URZ+0x32450], R3 ;  /* 0x03245003000095a7 */ /* 0x000e24000802007f */
[----:B0-----:R-:W-:Y:S05]  /*14cd0*/  @!P1 BRA `(.L_x_14547) ;  /* 0xfffffffc00f09947 */ /* 0x001fea000383ffff */
[----:B------:R-:W-:Y:S05]  /*14ce0*/  BRA `(.L_x_14546) ;  /* 0xfffffed400047947 */ /* 0x000fea000383ffff */
.L_x_14552:
[----:B-1----:R-:W-:-:S04]  /*14cf0*/  IMAD.U32 R152, RZ, RZ, UR4 ;  /* 0x00000004ff987e24 */ /* 0x002fc8000f8e00ff */
[----:B------:R1:W2:Y:S03]  /*14d00*/  SYNCS.PHASECHK.TRANS64.TRYWAIT P3, [R152+URZ+0x32430], R21 ;  /* 0x03243015980075a7 */ /* 0x0002a6000806017f */
[----:B--2---:R-:W-:Y:S05]  /*14d10*/  @!P3 NANOSLEEP.SYNCS 0x989680 ;  /* 0x009896800000b95d */ /* 0x004fea0003900000 */
[----:B------:R-:W2:Y:S02]  /*14d20*/  @!P3 SYNCS.PHASECHK.TRANS64 P3, [R152+URZ+0x32430], R21 ;  /* 0x032430159800b5a7 */ /* 0x000ea4000806007f */
[----:B--2---:R-:W-:Y:S05]  /*14d30*/  @!P3 BRA `(.L_x_14552) ;  /* 0xfffffffc00ecb947 */ /* 0x004fea000383ffff */
[----:B------:R-:W-:Y:S05]  /*14d40*/  BRA `(.L_x_14551) ;  /* 0xfffffefc00147947 */ /* 0x000fea000383ffff */
.L_x_14556:
[----:B--2---:R-:W-:-:S04]  /*14d50*/  IMAD.U32 R212, RZ, RZ, UR4 ;  /* 0x00000004ffd47e24 */ /* 0x004fc8000f8e00ff */
[----:B------:R2:W3:Y:S03]  /*14d60*/  SYNCS.PHASECHK.TRANS64.TRYWAIT P3, [R212+URZ+0x32450], R21 ;  /* 0x03245015d40075a7 */ /* 0x0004e6000806017f */
[----:B---3--:R-:W-:Y:S05]  /*14d70*/  @!P3 NANOSLEEP.SYNCS 0x989680 ;  /* 0x009896800000b95d */ /* 0x008fea0003900000 */
[----:B------:R-:W3:Y:S02]  /*14d80*/  @!P3 SYNCS.PHASECHK.TRANS64 P3, [R212+URZ+0x32450], R21 ;  /* 0x03245015d400b5a7 */ /* 0x000ee4000806007f */
[----:B---3--:R-:W-:Y:S05]  /*14d90*/  @!P3 BRA `(.L_x_14556) ;  /* 0xfffffffc00ecb947 */ /* 0x008fea000383ffff */
[----:B------:R-:W-:Y:S05]  /*14da0*/  BRA `(.L_x_14555) ;  /* 0xfffffefc00907947 */ /* 0x000fea000383ffff */
.L_x_14562:
[----:B--2---:R-:W-:-:S04]  /*14db0*/  IMAD.U32 R152, RZ, RZ, UR4 ;  /* 0x00000004ff987e24 */ /* 0x004fc8000f8e00ff */
[----:B------:R2:W3:Y:S03]  /*14dc0*/  SYNCS.PHASECHK.TRANS64.TRYWAIT P1, [R152+URZ+0x32430], R21 ;  /* 0x03243015980075a7 */ /* 0x0004e6000802017f */
[----:B---3--:R-:W-:Y:S05]  /*14dd0*/  @!P1 NANOSLEEP.SYNCS 0x989680 ;  /* 0x009896800000995d */ /* 0x008fea0003900000 */
[----:B------:R-:W3:Y:S02]  /*14de0*/  @!P1 SYNCS.PHASECHK.TRANS64 P1, [R152+URZ+0x32430], R21 ;  /* 0x03243015980095a7 */ /* 0x000ee4000802007f */
[----:B---3--:R-:W-:Y:S05]  /*14df0*/  @!P1 BRA `(.L_x_14562) ;  /* 0xfffffffc00ec9947 */ /* 0x008fea000383ffff */
[----:B------:R-:W-:Y:S05]  /*14e00*/  BRA `(.L_x_14561) ;  /* 0xffffff2800fc7947 */ /* 0x000fea000383ffff */
.L_x_14566:
[----:B--2---:R-:W-:-:S04]  /*14e10*/  IMAD.U32 R202, RZ, RZ, UR4 ;  /* 0x00000004ffca7e24 */ /* 0x004fc8000f8e00ff */
[----:B------:R2:W3:Y:S03]  /*14e20*/  SYNCS.PHASECHK.TRANS64.TRYWAIT P1, [R202+URZ+0x32450], R21 ;  /* 0x03245015ca0075a7 */ /* 0x0004e6000802017f */
[----:B---3--:R-:W-:Y:S05]  /*14e30*/  @!P1 NANOSLEEP.SYNCS 0x989680 ;  /* 0x009896800000995d */ /* 0x008fea0003900000 */
[----:B------:R-:W3:Y:S02]  /*14e40*/  @!P1 SYNCS.PHASECHK.TRANS64 P1, [R202+URZ+0x32450], R21 ;  /* 0x03245015ca0095a7 */ /* 0x000ee4000802007f */
[----:B---3--:R-:W-:Y:S05]  /*14e50*/  @!P1 BRA `(.L_x_14566) ;  /* 0xfffffffc00ec9947 */ /* 0x008fea000383ffff */
[----:B------:R-:W-:Y:S05]  /*14e60*/  BRA `(.L_x_14565) ;  /* 0xffffff2c00787947 */ /* 0x000fea000383ffff */
.L_x_14609:
        /* <DEDUP_REMOVED lines=11> */
.L_x_14721:
[----:B------:R-:W-:Y:S05]  /*14f20*/  BSYNC B0 ;  /* 0x0000000000007941 */ /* 0x000fea0003800000 */
.L_x_14720:
[----:B------:R-:W-:Y:S05]  /*14f30*/  BRA `(.L_x_14722) ;  /* 0xffffffa4003c7947 */ /* 0x000fea000383ffff */
.L_x_14611:
[----:B------:R-:W-:Y:S01]  /*14f40*/  BSSY B0, `(.L_x_14723) ;  /* 0x0000006000007945 */ /* 0x000fe20003800000 */
[----:B------:R-:W-:-:S07]  /*14f50*/  IMAD.MOV.U32 R15, RZ, RZ, -0x1 ;  /* 0xffffffffff0f7424 */ /* 0x000fce00078e00ff */
[----:B01----:R-:W-:Y:S05]  /*14f60*/  WARPSYNC.COLLECTIVE R15, `(.L_x_14724) ;  /* 0x000000000f0c7348 */ /* 0x003fea0003c00000 */
[----:B------:R-:W-:Y:S02]  /*14f70*/  ELECT P6, UR62, PT ;  /* 0x00000000003e782f */ /* 0x000fe400038c0000 */
[----:B------:R-:W-:Y:S01]  /*14f80*/  MOV R14, UR62 ;  /* 0x0000003e000e7c02 */ /* 0x000fe20008000f00 */
[----:B01----:R-:W-:Y:S10]  /*14f90*/  ENDCOLLECTIVE ;  /* 0x000000000000791b */ /* 0x003ff40003800000 */
.L_x_14724:
[----:B------:R-:W-:Y:S05]  /*14fa0*/  BSYNC B0 ;  /* 0x0000000000007941 */ /* 0x000fea0003800000 */
.L_x_14723:
[----:B------:R-:W-:Y:S05]  /*14fb0*/  BRA `(.L_x_14725) ;  /* 0xffffffa4004c7947 */ /* 0x000fea000383ffff */
.L_x_14613:
[----:B0-----:R0:W2:Y:S02]  /*14fc0*/  SYNCS.PHASECHK.TRANS64.TRYWAIT P0, [R0+URZ+0x32440], R2 ;  /* 0x03244002000075a7 */ /* 0x0010a4000800017f */
[----:B--2---:R-:W-:Y:S05]  /*14fd0*/  @!P0 NANOSLEEP.SYNCS 0x989680 ;  /* 0x009896800000895d */ /* 0x004fea0003900000 */
[----:B------:R-:W2:Y:S02]  /*14fe0*/  @!P0 SYNCS.PHASECHK.TRANS64 P0, [R0+URZ+0x32440], R2 ;  /* 0x03244002000085a7 */ /* 0x000ea4000800007f */
[----:B--2---:R-:W-:Y:S05]  /*14ff0*/  @!P0 BRA `(.L_x_14613) ;  /* 0xfffffffc00f08947 */ /* 0x004fea000383ffff */
[----:B------:R-:W-:Y:S05]  /*15000*/  BRA `(.L_x_14726) ;  /* 0xffffffa400b87947 */ /* 0x000fea000383ffff */
.L_x_14617:
        /* <DEDUP_REMOVED lines=9> */
.L_x_14727:
[----:B------:R-:W-:-:S05]  /*150a0*/  VIADD R8, R17, 0x10 ;  /* 0x0000001011087836 */ /* 0x000fca0000000000 */
[----:B------:R0:W-:Y:S01]  /*150b0*/  STL [R1+0x3c], R8 ;  /* 0x00003c0801007387 */ /* 0x0001e20000100800 */
[----:B------:R-:W-:Y:S02]  /*150c0*/  IMAD.MOV.U32 R13, RZ, RZ, R3 ;  /* 0x000000ffff0d7224 */ /* 0x000fe400078e0003 */
[----:B------:R-:W-:-:S07]  /*150d0*/  IMAD.MOV.U32 R4, RZ, RZ, R14 ;  /* 0x000000ffff047224 */ /* 0x000fce00078e000e */
[----:B0-----:R-:W-:Y:S05]  /*150e0*/  WARPSYNC.COLLECTIVE R15, `(.L_x_14728) ;  /* 0x000000000f087348 */ /* 0x001fea0003c00000 */
[----:B------:R1:W2:Y:S02]  /*150f0*/  SHFL.IDX P6, R14, R13, R12, R11 ;  /* 0x0000000c0d0e7389 */ /* 0x0002a400000c000b */
[----:B012---:R-:W-:Y:S01]  /*15100*/  ENDCOLLECTIVE ;  /* 0x000000000000791b */ /* 0x007fe20003800000 */
.L_x_14728:
[----:B------:R-:W-:Y:S02]  /*15110*/  IMAD.MOV.U32 R13, RZ, RZ, R0 ;  /* 0x000000ffff0d7224 */ /* 0x000fe400078e0000 */
[----:B------:R-:W-:Y:S02]  /*15120*/  IMAD.MOV.U32 R12, RZ, RZ, 0x1 ;  /* 0x00000001ff0c7424 */ /* 0x000fe400078e00ff */
[----:B------:R-:W-:-:S07]  /*15130*/  IMAD.MOV.U32 R5, RZ, RZ, R14 ;  /* 0x000000ffff057224 */ /* 0x000fce00078e000e */
[----:B------:R-:W-:Y:S05]  /*15140*/  WARPSYNC.COLLECTIVE R15, `(.L_x_14729) ;  /* 0x000000000f087348 */ /* 0x000fea0003c00000 */
[----:B------:R0:W1:Y:S02]  /*15150*/  SHFL.IDX P6, R14, R13, R12, R11 ;  /* 0x0000000c0d0e7389 */ /* 0x00006400000c000b */
[----:B01----:R-:W-:Y:S01]  /*15160*/  ENDCOLLECTIVE ;  /* 0x000000000000791b */ /* 0x003fe20003800000 */
.L_x_14729:
[----:B------:R-:W-:Y:S02]  /*15170*/  IMAD.MOV.U32 R13, RZ, RZ, R3 ;  /* 0x000000ffff0d7224 */ /* 0x000fe400078e0003 */
[----:B------:R-:W-:Y:S02]  /*15180*/  IMAD R2, R2, R7, RZ ;  /* 0x0000000702027224 */ /* 0x000fe400078e02ff */
[----:B------:R-:W-:-:S07]  /*15190*/  IMAD.MOV.U32 R7, RZ, RZ, R14 ;  /* 0x000000ffff077224 */ /* 0x000fce00078e000e */
[----:B------:R-:W-:Y:S05]  /*151a0*/  WARPSYNC.COLLECTIVE R15, `(.L_x_14730) ;  /* 0x000000000f087348 */ /* 0x000fea0003c00000 */
[----:B------:R0:W1:Y:S02]  /*151b0*/  SHFL.IDX P6, R14, R13, R12, R11 ;  /* 0x0000000c0d0e7389 */ /* 0x00006400000c000b */
[----:B01----:R-:W-:Y:S01]  /*151c0*/  ENDCOLLECTIVE ;  /* 0x000000000000791b */ /* 0x003fe20003800000 */
.L_x_14730:
        /* <DEDUP_REMOVED lines=13> */
.L_x_14731:
        /* <DEDUP_REMOVED lines=12> */
.L_x_14732:
        /* <DEDUP_REMOVED lines=17> */
.L_x_14733:
        /* <DEDUP_REMOVED lines=10> */
.L_x_14734:
        /* <DEDUP_REMOVED lines=13> */
.L_x_14735:
        /* <DEDUP_REMOVED lines=10> */
.L_x_14736:
        /* <DEDUP_REMOVED lines=13> */
.L_x_14737:
        /* <DEDUP_REMOVED lines=10> */
.L_x_14738:
        /* <DEDUP_REMOVED lines=13> */
.L_x_14739:
        /* <DEDUP_REMOVED lines=10> */
.L_x_14740:
        /* <DEDUP_REMOVED lines=11> */
.L_x_14741:
        /* <DEDUP_REMOVED lines=10> */
.L_x_14742:
[----:B------:R-:W-:Y:S01]  /*15ab0*/  @!PT LDS RZ, [RZ] ;  /* 0x00000000fffff984 */ /* 0x000fe20000000800 */
[----:B------:R-:W-:Y:S01]  /*15ac0*/  @!PT LDS RZ, [RZ] ;  /* 0x00000000fffff984 */ /* 0x000fe20000000800 */
[----:B------:R-:W-:Y:S01]  /*15ad0*/  @!PT LDS RZ, [RZ] ;  /* 0x00000000fffff984 */ /* 0x000fe20000000800 */
[----:B------:R1:W-:Y:S01]  /*15ae0*/  @!P1 LDGSTS.E.BYPASS.LTC128B.128 [R9+0x1b400], desc[UR38][R4.64], !P0 ;  /* 0x1b40000004099fae */ /* 0x0003e2000c101d66 */
[----:B------:R-:W-:Y:S01]  /*15af0*/  IMAD.MOV.U32 R3, RZ, RZ, R14 ;  /* 0x000000ffff037224 */ /* 0x000fe200078e000e */
[----:B------:R-:W-:Y:S06]  /*15b00*/  BRA `(.L_x_14743) ;  /* 0xffffffa800607947 */ /* 0x000fec000383ffff */
.L_x_14621:
        /* <DEDUP_REMOVED lines=35> */
.L_x_14745:
[----:B------:R-:W-:Y:S05]  /*15d40*/  BSYNC B0 ;  /* 0x0000000000007941 */ /* 0x000fea0003800000 */
.L_x_14744:
        /* <DEDUP_REMOVED lines=12> */
.L_x_14746:
        /* <DEDUP_REMOVED lines=14> */
.L_x_14747:
[----:B------:R-:W-:-:S04]  /*15ef0*/  @!P5 LOP3.LUT R2, R3, R2, RZ, 0x3c, !PT ;  /* 0x000000020302d212 */ /* 0x000fc800078e3cff */
[----:B------:R-:W-:Y:S01]  /*15f00*/  @!P5 LOP3.LUT R3, R3, R2, RZ, 0x3c, !PT ;  /* 0x000000020303d212 */ /* 0x000fe200078e3cff */
[----:B------:R-:W-:Y:S02]  /*15f10*/  IMAD.MOV.U32 R13, RZ, RZ, R4 ;  /* 0x000000ffff0d7224 */ /* 0x000fe400078e0004 */
[----:B------:R-:W-:-:S07]  /*15f20*/  IMAD.MOV.U32 R6, RZ, RZ, R14 ;  /* 0x000000ffff067224 */ /* 0x000fce00078e000e */
[----:B------:R-:W-:Y:S05]  /*15f30*/  WARPSYNC.COLLECTIVE R15, `(.L_x_14748) ;  /* 0x000000000f087348 */ /* 0x000fea0003c00000 */
[----:B------:R0:W1:Y:S02]  /*15f40*/  SHFL.IDX P6, R14, R13, R12, R11 ;  /* 0x0000000c0d0e7389 */ /* 0x00006400000c000b */
[----:B01----:R-:W-:Y:S01]  /*15f50*/  ENDCOLLECTIVE ;  /* 0x000000000000791b */ /* 0x003fe20003800000 */
.L_x_14748:
        /* <DEDUP_REMOVED lines=17> */
.L_x_14749:
        /* <DEDUP_REMOVED lines=12> */
.L_x_14750:
        /* <DEDUP_REMOVED lines=12> */
.L_x_14751:
        /* <DEDUP_REMOVED lines=12> */
.L_x_14752:
        /* <DEDUP_REMOVED lines=12> */
.L_x_14753:
        /* <DEDUP_REMOVED lines=12> */
.L_x_14754:
        /* <DEDUP_REMOVED lines=12> */
.L_x_14755:
        /* <DEDUP_REMOVED lines=11> */
.L_x_14756:
        /* <DEDUP_REMOVED lines=16> */
.L_x_14757:
[----:B------:R-:W-:Y:S02]  /*166a0*/  IMAD.MOV.U32 R13, RZ, RZ, R4 ;  /* 0x000000ffff0d7224 */ /* 0x000fe400078e0004 */
[----:B------:R-:W-:-:S07]  /*166b0*/  IMAD.MOV.U32 R6, RZ, RZ, R14 ;  /* 0x000000ffff067224 */ /* 0x000fce00078e000e */
[----:B------:R-:W-:Y:S05]  /*166c0*/  WARPSYNC.COLLECTIVE R15, `(.L_x_14758) ;  /* 0x000000000f087348 */ /* 0x000fea0003c00000 */
[----:B------:R0:W1:Y:S02]  /*166d0*/  SHFL.IDX P6, R14, R13, R12, R11 ;  /* 0x0000000c0d0e7389 */ /* 0x00006400000c000b */
[----:B01----:R-:W-:Y:S01]  /*166e0*/  ENDCOLLECTIVE ;  /* 0x000000000000791b */ /* 0x003fe20003800000 */
.L_x_14758:
[----:B------:R-:W-:Y:S02]  /*166f0*/  IMAD.MOV.U32 R13, RZ, RZ, R0 ;  /* 0x000000ffff0d7224 */ /* 0x000fe400078e0000 */
[----:B------:R-:W-:Y:S02]  /*16700*/  IMAD.MOV.U32 R12, RZ, RZ, 0x7 ;  /* 0x00000007ff0c7424 */ /* 0x000fe400078e00ff */
[----:B------:R-:W-:-:S07]  /*16710*/  IMAD.MOV.U32 R2, RZ, RZ, R14 ;  /* 0x000000ffff027224 */ /* 0x000fce00078e000e */
[----:B------:R-:W-:Y:S05]  /*16720*/  WARPSYNC.COLLECTIVE R15, `(.L_x_14759) ;  /* 0x000000000f087348 */ /* 0x000fea0003c00000 */
[----:B------:R0:W1:Y:S02]  /*16730*/  SHFL.IDX P6, R14, R13, R12, R11 ;  /* 0x0000000c0d0e7389 */ /* 0x00006400000c000b */
[----:B01----:R-:W-:Y:S01]  /*16740*/  ENDCOLLECTIVE ;  /* 0x000000000000791b */ /* 0x003fe20003800000 */
.L_x_14759:
        /* <DEDUP_REMOVED lines=14> */
.L_x_14760:
[----:B------:R-:W-:Y:S01]  /*16830*/  IMAD.MOV.U32 R2, RZ, RZ, R14 ;  /* 0x000000ffff027224 */ /* 0x000fe200078e000e */
[----:B------:R-:W-:Y:S06]  /*16840*/  BRA `(.L_x_14761) ;  /* 0xffffffa400f47947 */ /* 0x000fec000383ffff */
.L_x_14626:
[----:B0-----:R-:W4:Y:S02]  /*16850*/  LDL R2, [R1+0x4] ;  /* 0x0000040001027983 */ /* 0x001f240000100800 */
[----:B----4-:R0:W1:Y:S02]  /*16860*/  SYNCS.PHASECHK.TRANS64.TRYWAIT P0, [R2+URZ+0x32420], R0 ;  /* 0x03242000020075a7 */ /* 0x010064000800017f */
[----:B-1----:R-:W-:Y:S05]  /*16870*/  @!P0 NANOSLEEP.SYNCS 0x989680 ;  /* 0x009896800000895d */ /* 0x002fea0003900000 */
[----:B------:R-:W1:Y:S02]  /*16880*/  @!P0 SYNCS.PHASECHK.TRANS64 P0, [R2+URZ+0x32420], R0 ;  /* 0x03242000020085a7 */ /* 0x000e64000800007f */
[----:B-1----:R-:W-:Y:S05]  /*16890*/  @!P0 BRA `(.L_x_14626) ;  /* 0xfffffffc00ec8947 */ /* 0x002fea000383ffff */
[----:B------:R-:W-:Y:S05]  /*168a0*/  BRA `(.L_x_14762) ;  /* 0xffffffa800707947 */ /* 0x000fea000383ffff */
.L_x_14630:
[----:B0-----:R0:W1:Y:S02]  /*168b0*/  SYNCS.PHASECHK.TRANS64.TRYWAIT P0, [R2+URZ+0x32460], R0 ;  /* 0x03246000020075a7 */ /* 0x001064000800017f */
[----:B-1----:R-:W-:Y:S05]  /*168c0*/  @!P0 NANOSLEEP.SYNCS 0x989680 ;  /* 0x009896800000895d */ /* 0x002fea0003900000 */
[----:B------:R-:W1:Y:S02]  /*168d0*/  @!P0 SYNCS.PHASECHK.TRANS64 P0, [R2+URZ+0x32460], R0 ;  /* 0x03246000020085a7 */ /* 0x000e64000800007f */
[----:B-1----:R-:W-:Y:S05]  /*168e0*/  @!P0 BRA `(.L_x_14630) ;  /* 0xfffffffc00f08947 */ /* 0x002fea000383ffff */
[----:B------:R-:W-:Y:S05]  /*168f0*/  BRA `(.L_x_14763) ;  /* 0xffffffa800a07947 */ /* 0x000fea000383ffff */
.L_x_14645:
[----:B-1----:R1:W2:Y:S02]  /*16900*/  SYNCS.PHASECHK.TRANS64.TRYWAIT P0, [R3+URZ+0x32440], R2 ;  /* 0x03244002030075a7 */ /* 0x0022a4000800017f */
[----:B--2---:R-:W-:Y:S05]  /*16910*/  @!P0 NANOSLEEP.SYNCS 0x989680 ;  /* 0x009896800000895d */ /* 0x004fea0003900000 */
[----:B------:R-:W2:Y:S02]  /*16920*/  @!P0 SYNCS.PHASECHK.TRANS64 P0, [R3+URZ+0x32440], R2 ;  /* 0x03244002030085a7 */ /* 0x000ea4000800007f */
[----:B--2---:R-:W-:Y:S05]  /*16930*/  @!P0 BRA `(.L_x_14645) ;  /* 0xfffffffc00f08947 */ /* 0x004fea000383ffff */
[----:B------:R-:W-:Y:S05]  /*16940*/  BRA `(.L_x_14764) ;  /* 0xffffffb000c47947 */ /* 0x000fea000383ffff */
.L_x_14650:
[----:B0-----:R0:W2:Y:S02]  /*16950*/  SYNCS.PHASECHK.TRANS64.TRYWAIT P0, [R3+URZ+0x32460], R2 ;  /* 0x03246002030075a7 */ /* 0x0010a4000800017f */
[----:B--2---:R-:W-:Y:S05]  /*16960*/  @!P0 NANOSLEEP.SYNCS 0x989680 ;  /* 0x009896800000895d */ /* 0x004fea0003900000 */
[----:B------:R-:W2:Y:S02]  /*16970*/  @!P0 SYNCS.PHASECHK.TRANS64 P0, [R3+URZ+0x32460], R2 ;  /* 0x03246002030085a7 */ /* 0x000ea4000800007f */
[----:B--2---:R-:W-:Y:S05]  /*16980*/  @!P0 BRA `(.L_x_14650) ;  /* 0xfffffffc00f08947 */ /* 0x004fea000383ffff */
[----:B------:R-:W-:Y:S05]  /*16990*/  BRA `(.L_x_14765) ;  /* 0xffffffb4004c7947 */ /* 0x000fea000383ffff */
.L_x_14661:
[----:B0-----:R0:W1:Y:S02]  /*169a0*/  SYNCS.PHASECHK.TRANS64.TRYWAIT P0, [R4+URZ+0x32440], R2 ;  /* 0x03244002040075a7 */ /* 0x001064000800017f */
[----:B-1----:R-:W-:Y:S05]  /*169b0*/  @!P0 NANOSLEEP.SYNCS 0x989680 ;  /* 0x009896800000895d */ /* 0x002fea0003900000 */
[----:B------:R-:W1:Y:S02]  /*169c0*/  @!P0 SYNCS.PHASECHK.TRANS64 P0, [R4+URZ+0x32440], R2 ;  /* 0x03244002040085a7 */ /* 0x000e64000800007f */
[----:B-1----:R-:W-:Y:S05]  /*169d0*/  @!P0 BRA `(.L_x_14661) ;  /* 0xfffffffc00f08947 */ /* 0x002fea000383ffff */
[----:B------:R-:W-:Y:S05]  /*169e0*/  BRA `(.L_x_14766) ;  /* 0xffffffbc00547947 */ /* 0x000fea000383ffff */
.L_x_14666:
[----:B-1----:R1:W2:Y:S02]  /*169f0*/  SYNCS.PHASECHK.TRANS64.TRYWAIT P0, [R4+URZ+0x32460], R2 ;  /* 0x03246002040075a7 */ /* 0x0022a4000800017f */
[----:B--2---:R-:W-:Y:S05]  /*16a00*/  @!P0 NANOSLEEP.SYNCS 0x989680 ;  /* 0x009896800000895d */ /* 0x004fea0003900000 */
[----:B------:R-:W2:Y:S02]  /*16a10*/  @!P0 SYNCS.PHASECHK.TRANS64 P0, [R4+URZ+0x32460], R2 ;  /* 0x03246002040085a7 */ /* 0x000ea4000800007f */
[----:B--2---:R-:W-:Y:S05]  /*16a20*/  @!P0 BRA `(.L_x_14666) ;  /* 0xfffffffc00f08947 */ /* 0x004fea000383ffff */
[----:B------:R-:W-:Y:S05]  /*16a30*/  BRA `(.L_x_14767) ;  /* 0xffffffbc00d87947 */ /* 0x000fea000383ffff */
.L_x_14677:
[----:B-1----:R1:W2:Y:S02]  /*16a40*/  SYNCS.PHASECHK.TRANS64.TRYWAIT P0, [R4+URZ+0x32440], R2 ;  /* 0x03244002040075a7 */ /* 0x0022a4000800017f */
[----:B--2---:R-:W-:Y:S05]  /*16a50*/  @!P0 NANOSLEEP.SYNCS 0x989680 ;  /* 0x009896800000895d */ /* 0x004fea0003900000 */
[----:B------:R-:W2:Y:S02]  /*16a60*/  @!P0 SYNCS.PHASECHK.TRANS64 P0, [R4+URZ+0x32440], R2 ;  /* 0x03244002040085a7 */ /* 0x000ea4000800007f */
[----:B--2---:R-:W-:Y:S05]  /*16a70*/  @!P0 BRA `(.L_x_14677) ;  /* 0xfffffffc00f08947 */ /* 0x004fea000383ffff */
[----:B------:R-:W-:Y:S05]  /*16a80*/  BRA `(.L_x_14768) ;  /* 0xffffffc400c47947 */ /* 0x000fea000383ffff */
.L_x_14682:
[----:B0-----:R0:W2:Y:S02]  /*16a90*/  SYNCS.PHASECHK.TRANS64.TRYWAIT P0, [R4+URZ+0x32460], R2 ;  /* 0x03246002040075a7 */ /* 0x0010a4000800017f */
[----:B--2---:R-:W-:Y:S05]  /*16aa0*/  @!P0 NANOSLEEP.SYNCS 0x989680 ;  /* 0x009896800000895d */ /* 0x004fea0003900000 */
[----:B------:R-:W2:Y:S02]  /*16ab0*/  @!P0 SYNCS.PHASECHK.TRANS64 P0, [R4+URZ+0x32460], R2 ;  /* 0x03246002040085a7 */ /* 0x000ea4000800007f */
[----:B--2---:R-:W-:Y:S05]  /*16ac0*/  @!P0 BRA `(.L_x_14682) ;  /* 0xfffffffc00f08947 */ /* 0x004fea000383ffff */
[----:B------:R-:W-:Y:S05]  /*16ad0*/  BRA `(.L_x_14769) ;  /* 0xffffffc8004c7947 */ /* 0x000fea000383ffff */
.L_x_14694:
[----:B------:R-:W-:Y:S01]  /*16ae0*/  BSSY B0, `(.L_x_14770) ;  /* 0x0000008000007945 */ /* 0x000fe20003800000 */
[----:B------:R-:W-:Y:S02]  /*16af0*/  IMAD.MOV.U32 R13, RZ, RZ, R16 ;  /* 0x000000ffff0d7224 */ /* 0x000fe400078e0010 */
[----:B------:R-:W-:Y:S02]  /*16b00*/  IMAD.MOV.U32 R12, RZ, RZ, RZ ;  /* 0x000000ffff0c7224 */ /* 0x000fe400078e00ff */
[----:B------:R-:W-:Y:S02]  /*16b10*/  IMAD.MOV.U32 R11, RZ, RZ, 0x1f ;  /* 0x0000001fff0b7424 */ /* 0x000fe400078e00ff */
[----:B------:R-:W-:-:S07]  /*16b20*/  IMAD.MOV.U32 R15, RZ, RZ, -0x1 ;  /* 0xffffffffff0f7424 */ /* 0x000fce00078e00ff */
[----:B01-3-5:R-:W-:Y:S05]  /*16b30*/  WARPSYNC.COLLECTIVE R15, `(.L_x_14771) ;  /* 0x000000000f087348 */ /* 0x02bfea0003c00000 */
[----:B------:R2:W4:Y:S02]  /*16b40*/  SHFL.IDX P6, R14, R13, R12, R11 ;  /* 0x0000000c0d0e7389 */ /* 0x00052400000c000b */
[----:B012345:R-:W-:Y:S01]  /*16b50*/  ENDCOLLECTIVE ;  /* 0x000000000000791b */ /* 0x03ffe20003800000 */
.L_x_14771:
[----:B------:R-:W-:Y:S05]  /*16b60*/  BSYNC B0 ;  /* 0x0000000000007941 */ /* 0x000fea0003800000 */
.L_x_14770:
        /* <DEDUP_REMOVED lines=9> */
.L_x_14772:
        /* <DEDUP_REMOVED lines=18> */
.L_x_14773:
        /* <DEDUP_REMOVED lines=8> */
.L_x_14774:
        /* <DEDUP_REMOVED lines=8> */
.L_x_14775:
        /* <DEDUP_REMOVED lines=8> */
.L_x_14776:
        /* <DEDUP_REMOVED lines=8> */
.L_x_14777:
        /* <DEDUP_REMOVED lines=9> */
.L_x_14778:
[----:B------:R-:W-:Y:S01]  /*16fb0*/  IMAD.MOV.U32 R16, RZ, RZ, R14 ;  /* 0x000000ffff107224 */ /* 0x000fe200078e000e */
[----:B------:R-:W-:Y:S06]  /*16fc0*/  BRA `(.L_x_14779) ;  /* 0xffffffcc00a47947 */ /* 0x000fec000383ffff */
.L_x_14699:
[----:B------:R-:W-:Y:S01]  /*16fd0*/  BSSY B0, `(.L_x_14780) ;  /* 0x0000008000007945 */ /* 0x000fe20003800000 */
[----:B-----5:R-:W-:Y:S02]  /*16fe0*/  IMAD.MOV.U32 R13, RZ, RZ, R2 ;  /* 0x000000ffff0d7224 */ /* 0x020fe400078e0002 */
[----:B------:R-:W-:Y:S02]  /*16ff0*/  IMAD.MOV.U32 R12, RZ, RZ, 0x1 ;  /* 0x00000001ff0c7424 */ /* 0x000fe400078e00ff */
[----:B------:R-:W-:Y:S02]  /*17000*/  IMAD.MOV.U32 R11, RZ, RZ, RZ ;  /* 0x000000ffff0b7224 */ /* 0x000fe400078e00ff */
[----:B------:R-:W-:-:S07]  /*17010*/  IMAD.MOV.U32 R15, RZ, RZ, -0x1 ;  /* 0xffffffffff0f7424 */ /* 0x000fce00078e00ff */
[----:B01-3--:R-:W-:Y:S05]  /*17020*/  WARPSYNC.COLLECTIVE R15, `(.L_x_14781) ;  /* 0x000000000f087348 */ /* 0x00bfea0003c00000 */
[----:B------:R2:W4:Y:S02]  /*17030*/  SHFL.UP P6, R14, R13, R12, R11 ;  /* 0x0400000c0d0e7389 */ /* 0x00052400000c000b */
[----:B01234-:R-:W-:Y:S01]  /*17040*/  ENDCOLLECTIVE ;  /* 0x000000000000791b */ /* 0x01ffe20003800000 */
.L_x_14781:
[----:B------:R-:W-:Y:S05]  /*17050*/  BSYNC B0 ;  /* 0x0000000000007941 */ /* 0x000fea0003800000 */
.L_x_14780:
        /* <DEDUP_REMOVED lines=9> */
.L_x_14782:
        /* <DEDUP_REMOVED lines=8> */
.L_x_14783:
        /* <DEDUP_REMOVED lines=8> */
.L_x_14784:
        /* <DEDUP_REMOVED lines=8> */
.L_x_14785:
        /* <DEDUP_REMOVED lines=9> */
.L_x_14786:
[----:B------:R-:W-:Y:S01]  /*17300*/  IMAD.MOV.U32 R16, RZ, RZ, R14 ;  /* 0x000000ffff107224 */ /* 0x000fe200078e000e */
[----:B------:R-:W-:Y:S06]  /*17310*/  BRA `(.L_x_14787) ;  /* 0xffffffcc006c7947 */ /* 0x000fec000383ffff */
.L_x_14701:
[----:B------:R-:W-:Y:S01]  /*17320*/  BSSY B0, `(.L_x_14788) ;  /* 0x0000006000007945 */ /* 0x000fe20003800000 */
[----:B------:R-:W-:Y:S01]  /*17330*/  PLOP3.LUT P6, PT, P6, PT, PT, 0x8, 0x0 ;  /* 0x000000000000781c */ /* 0x000fe200037ce170 */
[----:B------:R-:W-:-:S12]  /*17340*/  IMAD.MOV.U32 R15, RZ, RZ, -0x1 ;  /* 0xffffffffff0f7424 */ /* 0x000fd800078e00ff */
[----:B01-3-5:R-:W-:Y:S05]  /*17350*/  WARPSYNC.COLLECTIVE R15, `(.L_x_14789) ;  /* 0x000000000f087348 */ /* 0x02bfea0003c00000 */
[----:B------:R-:W-:Y:S01]  /*17360*/  VOTE.ANY R14, PT, P6 ;  /* 0x00000000000e7806 */ /* 0x000fe200030e0100 */
[----:B01-3-5:R-:W-:Y:S06]  /*17370*/  ENDCOLLECTIVE ;  /* 0x000000000000791b */ /* 0x02bfec0003800000 */
.L_x_14789:
[----:B------:R-:W-:Y:S05]  /*17380*/  BSYNC B0 ;  /* 0x0000000000007941 */ /* 0x000fea0003800000 */
.L_x_14788:
        /* <DEDUP_REMOVED lines=9> */
.L_x_14790:
[----:B------:R-:W-:Y:S01]  /*17420*/  IMAD.MOV.U32 R17, RZ, RZ, R14 ;  /* 0x000000ffff117224 */ /* 0x000fe200078e000e */
[----:B------:R-:W-:Y:S06]  /*17430*/  BRA `(.L_x_14791) ;  /* 0xffffffcc005c7947 */ /* 0x000fec000383ffff */
.L_x_14703:
[----:B------:R-:W-:Y:S01]  /*17440*/  BSSY B0, `(.L_x_14792) ;  /* 0x0000007000007945 */ /* 0x000fe20003800000 */
[----:B------:R-:W-:Y:S02]  /*17450*/  IMAD.MOV.U32 R13, RZ, RZ, R3 ;  /* 0x000000ffff0d7224 */ /* 0x000fe400078e0003 */
[----:B------:R-:W-:Y:S02]  /*17460*/  IMAD.MOV.U32 R11, RZ, RZ, 0x1f ;  /* 0x0000001fff0b7424 */ /* 0x000fe400078e00ff */
[----:B------:R-:W-:-:S07]  /*17470*/  IMAD.MOV.U32 R15, RZ, RZ, -0x1 ;  /* 0xffffffffff0f7424 */ /* 0x000fce00078e00ff */
[----:B012345:R-:W-:Y:S05]  /*17480*/  WARPSYNC.COLLECTIVE R15, `(.L_x_14793) ;  /* 0x000000000f087348 */ /* 0x03ffea0003c00000 */
[----:B------:R0:W0:Y:S02]  /*17490*/  SHFL.IDX P6, R14, R13, R12, R11 ;  /* 0x0000000c0d0e7389 */ /* 0x00002400000c000b */
[----:B012345:R-:W-:Y:S01]  /*174a0*/  ENDCOLLECTIVE ;  /* 0x000000000000791b */ /* 0x03ffe20003800000 */
.L_x_14793:
[----:B------:R-:W-:Y:S05]  /*174b0*/  BSYNC B0 ;  /* 0x0000000000007941 */ /* 0x000fea0003800000 */
.L_x_14792:
[----:B------:R-:W-:Y:S01]  /*174c0*/  IMAD.MOV.U32 R3, RZ, RZ, R14 ;  /* 0x000000ffff037224 */ /* 0x000fe200078e000e */
[----:B------:R-:W-:Y:S06]  /*174d0*/  BRA `(.L_x_14794) ;  /* 0xffffffcc00507947 */ /* 0x000fec000383ffff */
.L_x_14707:
[----:B0-----:R0:W1:Y:S02]  /*174e0*/  SYNCS.PHASECHK.TRANS64.TRYWAIT P0, [R0+URZ+0x32420], R3 ;  /* 0x03242003000075a7 */ /* 0x001064000800017f */
[----:B-1----:R-:W-:Y:S05]  /*174f0*/  @!P0 NANOSLEEP.SYNCS 0x989680 ;  /* 0x009896800000895d */ /* 0x002fea0003900000 */
[----:B------:R-:W1:Y:S02]  /*17500*/  @!P0 SYNCS.PHASECHK.TRANS64 P0, [R0+URZ+0x32420], R3 ;  /* 0x03242003000085a7 */ /* 0x000e64000800007f */
[----:B-1----:R-:W-:Y:S05]  /*17510*/  @!P0 BRA `(.L_x_14707) ;  /* 0xfffffffc00f08947 */ /* 0x002fea000383ffff */
[----:B------:R-:W-:Y:S05]  /*17520*/  BRA `(.L_x_14795) ;  /* 0xffffffd000d47947 */ /* 0x000fea000383ffff */
.L_x_14708:
        /* <DEDUP_REMOVED lines=8> */
[----:B0--3-5:R-:W-:Y:S05]  /*175b0*/  WARPSYNC.COLLECTIVE R15, `(.L_x_14797) ;  /* 0x000000000f087348 */ /* 0x029fea0003c00000 */
[----:B------:R1:W2:Y:S02]  /*175c0*/  SHFL.IDX P6, R14, R13, R12, R11 ;  /* 0x0000000c0d0e7389 */ /* 0x0002a400000c000b */
[----:B0123-5:R-:W-:Y:S01]  /*175d0*/  ENDCOLLECTIVE ;  /* 0x000000000000791b */ /* 0x02ffe20003800000 */
.L_x_14797:
[----:B------:R-:W-:Y:S05]  /*175e0*/  BSYNC B0 ;  /* 0x0000000000007941 */ /* 0x000fea0003800000 */
.L_x_14796:
[----:B------:R-:W-:Y:S05]  /*175f0*/  BRA `(.L_x_14798) ;  /* 0xffffffd000bc7947 */ /* 0x000fea000383ffff */
.L_x_14711:
[----:B------:R-:W-:Y:S01]  /*17600*/  BSSY B1, `(.L_x_14799) ;  /* 0x0000006000017945 */ /* 0x000fe20003800000 */
[----:B------:R-:W-:-:S07]  /*17610*/  IMAD.MOV.U32 R15, RZ, RZ, -0x1 ;  /* 0xffffffffff0f7424 */ /* 0x000fce00078e00ff */
[----:B01-3-5:R-:W-:Y:S05]  /*17620*/  WARPSYNC.COLLECTIVE R15, `(.L_x_14800) ;  /* 0x000000000f0c7348 */ /* 0x02bfea0003c00000 */
[----:B------:R-:W-:Y:S02]  /*17630*/  ELECT P6, UR62, PT ;  /* 0x00000000003e782f */ /* 0x000fe400038c0000 */
[----:B------:R-:W-:Y:S01]  /*17640*/  MOV R14, UR62 ;  /* 0x0000003e000e7c02 */ /* 0x000fe20008000f00 */
[----:B01-3-5:R-:W-:Y:S10]  /*17650*/  ENDCOLLECTIVE ;  /* 0x000000000000791b */ /* 0x02bff40003800000 */
.L_x_14800:
[----:B------:R-:W-:Y:S05]  /*17660*/  BSYNC B1 ;  /* 0x0000000000017941 */ /* 0x000fea0003800000 */
.L_x_14799:
[----:B------:R-:W-:Y:S05]  /*17670*/  BRA `(.L_x_14801) ;  /* 0xffffffd000b47947 */ /* 0x000fea000383ffff */
.L_x_14713:
[----:B0-----:R0:W1:Y:S02]  /*17680*/  SYNCS.PHASECHK.TRANS64.TRYWAIT P0, [R6+URZ], R5 ;  /* 0x00000005060075a7 */ /* 0x001064000800017f */
[----:B-1----:R-:W-:Y:S05]  /*17690*/  @!P0 NANOSLEEP.SYNCS 0x989680 ;  /* 0x009896800000895d */ /* 0x002fea0003900000 */
[----:B------:R-:W1:Y:S02]  /*176a0*/  @!P0 SYNCS.PHASECHK.TRANS64 P0, [R6+URZ], R5 ;  /* 0x00000005060085a7 */ /* 0x000e64000800007f */
[----:B-1----:R-:W-:Y:S05]  /*176b0*/  @!P0 BRA `(.L_x_14713) ;  /* 0xfffffffc00f08947 */ /* 0x002fea000383ffff */
[----:B------:R-:W-:Y:S05]  /*176c0*/  BRA `(.L_x_14802) ;  /* 0xffffffd000f87947 */ /* 0x000fea000383ffff */
.L_x_14714:
[----:B-1----:R1:W2:Y:S02]  /*176d0*/  SYNCS.PHASECHK.TRANS64.TRYWAIT P0, [R7+URZ], R2 ;  /* 0x00000002070075a7 */ /* 0x0022a4000800017f */
[----:B--2---:R-:W-:Y:S05]  /*176e0*/  @!P0 NANOSLEEP.SYNCS 0x989680 ;  /* 0x009896800000895d */ /* 0x004fea0003900000 */
[----:B------:R-:W2:Y:S02]  /*176f0*/  @!P0 SYNCS.PHASECHK.TRANS64 P0, [R7+URZ], R2 ;  /* 0x00000002070085a7 */ /* 0x000ea4000800007f */
[----:B--2---:R-:W-:Y:S05]  /*17700*/  @!P0 BRA `(.L_x_14714) ;  /* 0xfffffffc00f08947 */ /* 0x004fea000383ffff */
[----:B------:R-:W-:Y:S05]  /*17710*/  BRA `(.L_x_14803) ;  /* 0xffffffd000ec7947 */ /* 0x000fea000383ffff */
.L_x_14716:
[----:B--2---:R2:W3:Y:S02]  /*17720*/  SYNCS.PHASECHK.TRANS64.TRYWAIT P0, [R4+URZ], R5 ;  /* 0x00000005040075a7 */ /* 0x0044e4000800017f */
[----:B---3--:R-:W-:Y:S05]  /*17730*/  @!P0 NANOSLEEP.SYNCS 0x989680 ;  /* 0x009896800000895d */ /* 0x008fea0003900000 */
[----:B------:R-:W3:Y:S02]  /*17740*/  @!P0 SYNCS.PHASECHK.TRANS64 P0, [R4+URZ], R5 ;  /* 0x00000005040085a7 */ /* 0x000ee4000800007f */
[----:B---3--:R-:W-:Y:S05]  /*17750*/  @!P0 BRA `(.L_x_14716) ;  /* 0xfffffffc00f08947 */ /* 0x008fea000383ffff */
[----:B------:R-:W-:Y:S05]  /*17760*/  BRA `(.L_x_14804) ;  /* 0xffffffd000f47947 */ /* 0x000fea000383ffff */
.L_x_14805:
        /* <DEDUP_REMOVED lines=9> */
.L_x_15324:


//--------------------- .text._ZN7cutlass13device_kernelIN5flash11enable_sm90INS1_16FlashAttnFwdSm90INS1_25CollectiveMainloopFwdSm90ILi2EN4cute5tupleIJNS5_1CILi1EEES8_S8_EEENS6_IJNS7_ILi128EEENS7_ILi96EEENS7_ILi64EEEEEELi256ENS_6half_tEfNS_4arch4Sm90ELb1ELb0ELb1ELb1ELb0ELb1ELb1ELb1ELb0ELb1ELb0ELb0EEENS1_21CollectiveEpilogueFwdINS6_IJSA_NS7_ILi256EEESB_EEES9_SE_SG_Li256ELb1ELb1ELb0ELb0EEENS1_36VarlenDynamicPersistentTileSchedulerILi128ELi96ELi256ELi128ELb0ELb1ELb1ELb1ELb1ELb1EEEEEEEEEvNT_6ParamsE --------------------------
	.section	.text._ZN7cutlass13device_kernelIN5flash11enable_sm90INS1_16FlashAttnFwdSm90INS1_25CollectiveMainloopFwdSm90ILi2EN4cute5tupleIJNS5_1CILi1EEES8_S8_EEENS6_IJNS7_ILi128EEENS7_ILi96EEENS7_ILi64EEEEEELi256ENS_6half_tEfNS_4arch4Sm90ELb1ELb0ELb1ELb1ELb0ELb1ELb1ELb1ELb0ELb1ELb0ELb0EEENS1_21CollectiveEpilogueFwdINS6_IJSA_NS7_ILi256EEESB_EEES9_SE_SG_Li256ELb1ELb1ELb0ELb0EEENS1_36VarlenDynamicPersistentTileSchedulerILi128ELi96ELi256ELi128ELb0ELb1ELb1ELb1ELb1ELb1EEEEEEEEEvNT_6ParamsE,"ax",@progbits
	.align	128
.text._ZN7cutlass13device_kernelIN5flash11enable_sm90INS1_16FlashAttnFwdSm90INS1_25CollectiveMainloopFwdSm90ILi2EN4cute5tupleIJNS5_1CILi1EEES8_S8_EEENS6_IJNS7_ILi128EEENS7_ILi96EEENS7_ILi64EEEEEELi256ENS_6half_tEfNS_4arch4Sm90ELb1ELb0ELb1ELb1ELb0ELb1ELb1ELb1ELb0ELb1ELb0ELb0EEENS1_21CollectiveEpilogueFwdINS6_IJSA_NS7_ILi256EEESB_EEES9_SE_SG_Li256ELb1ELb1ELb0ELb0EEENS1_36VarlenDynamicPersistentTileSchedulerILi128ELi96ELi256ELi128ELb0ELb1ELb1ELb1ELb1ELb1EEEEEEEEEvNT_6ParamsE:
        .type           _ZN7cutlass13device_kernelIN5flash11enable_sm90INS1_16FlashAttnFwdSm90INS1_25CollectiveMainloopFwdSm90ILi2EN4cute5tupleIJNS5_1CILi1EEES8_S8_EEENS6_IJNS7_ILi128EEENS7_ILi96EEENS7_ILi64EEEEEELi256ENS_6half_tEfNS_4arch4Sm90ELb1ELb0ELb1ELb1ELb0ELb1ELb1ELb1ELb0ELb1ELb0ELb0EEENS1_21CollectiveEpilogueFwdINS6_IJSA_NS7_ILi256EEESB_EEES9_SE_SG_Li256ELb1ELb1ELb0ELb0EEENS1_36VarlenDynamicPersistentTileSchedulerILi128ELi96ELi256ELi128ELb0ELb1ELb1ELb1ELb1ELb1EEEEEEEEEvNT_6ParamsE,@function
        .size           _ZN7cutlass13device_kernelIN5flash11enable_sm90INS1_16FlashAttnFwdSm90INS1_25CollectiveMainloopFwdSm90ILi2EN4cute5tupleIJNS5_1CILi1EEES8_S8_EEENS6_IJNS7_ILi128EEENS7_ILi96EEENS7_ILi64EEEEEELi256ENS_6half_tEfNS_4arch4Sm90ELb1ELb0ELb1ELb1ELb0ELb1ELb1ELb1ELb0ELb1ELb0ELb0EEENS1_21CollectiveEpilogueFwdINS6_IJSA_NS7_ILi256EEESB_EEES9_SE_SG_Li256ELb1ELb1ELb0ELb0EEENS1_36VarlenDynamicPersistentTileSchedulerILi128ELi96ELi256ELi128ELb0ELb1ELb1ELb1ELb1ELb1EEEEEEEEEvNT_6ParamsE,(.L_x_15325 - _ZN7cutlass13device_kernelIN5flash11enable_sm90INS1_16FlashAttnFwdSm90INS1_25CollectiveMainloopFwdSm90ILi2EN4cute5tupleIJNS5_1CILi1EEES8_S8_EEENS6_IJNS7_ILi128EEENS7_ILi96EEENS7_ILi64EEEEEELi256ENS_6half_tEfNS_4arch4Sm90ELb1ELb0ELb1ELb1ELb0ELb1ELb1ELb1ELb0ELb1ELb0ELb0EEENS1_21CollectiveEpilogueFwdINS6_IJSA_NS7_ILi256EEESB_EEES9_SE_SG_Li256ELb1ELb1ELb0ELb0EEENS1_36VarlenDynamicPersistentTileSchedulerILi128ELi96ELi256ELi128ELb0ELb1ELb1ELb1ELb1ELb1EEEEEEEEEvNT_6ParamsE)
        .other          _ZN7cutlass13device_kernelIN5flash11enable_sm90INS1_16FlashAttnFwdSm90INS1_25CollectiveMainloopFwdSm90ILi2EN4cute5tupleIJNS5_1CILi1EEES8_S8_EEENS6_IJNS7_ILi128EEENS7_ILi96EEENS7_ILi64EEEEEELi256ENS_6half_tEfNS_4arch4Sm90ELb1ELb0ELb1ELb1ELb0ELb1ELb1ELb1ELb0ELb1ELb0ELb0EEENS1_21CollectiveEpilogueFwdINS6_IJSA_NS7_ILi256EEESB_EEES9_SE_SG_Li256ELb1ELb1ELb0ELb0EEENS1_36VarlenDynamicPersistentTileSchedulerILi128ELi96ELi256ELi128ELb0ELb1ELb1ELb1ELb1ELb1EEEEEEEEEvNT_6ParamsE,@"STO_CUDA_ENTRY STV_DEFAULT"
_ZN7cutlass13device_kernelIN5flash11enable_sm90INS1_16FlashAttnFwdSm90INS1_25CollectiveMainloopFwdSm90ILi2EN4cute5tupleIJNS5_1CILi1EEES8_S8_EEENS6_IJNS7_ILi128EEENS7_ILi96EEENS7_ILi64EEEEEELi256ENS_6half_tEfNS_4arch4Sm90ELb1ELb0ELb1ELb1ELb0ELb1ELb1ELb1ELb0ELb1ELb0ELb0EEENS1_21CollectiveEpilogueFwdINS6_IJSA_NS7_ILi256EEESB_EEES9_SE_SG_Li256ELb1ELb1ELb0ELb0EEENS1_36VarlenDynamicPersistentTileSchedulerILi128ELi96ELi256ELi128ELb0ELb1ELb1ELb1ELb1ELb1EEEEEEEEEvNT_6ParamsE:
        /* <DEDUP_REMOVED lines=23> */
.L_x_14807:
[----:B------:R-:W-:Y:S05]  /*0170*/  BSYNC B0 ;  /* 0x0000000000007941 */ /* 0x000fea0003800000 */
.L_x_14806:
        /* <DEDUP_REMOVED lines=42> */
.L_x_14808:
        /* <DEDUP_REMOVED lines=22> */
.L_x_14809:
        /* <DEDUP_REMOVED lines=18> */
.L_x_14810:
        /* <DEDUP_REMOVED lines=22> */
.L_x_14811:
        /* <DEDUP_REMOVED lines=22> */
.L_x_14812:
        /* <DEDUP_REMOVED lines=9> */
.L_x_14815:
[----:B------:R-:W-:-:S08]  /*09f0*/  NOP ;  /* 0x0000000000007918 */ /* 0x000fd00000000000 */
[----:B------:R-:W0:Y:S02]  /*0a00*/  USETMAXREG.TRY_ALLOC.CTAPOOL UP0, 0xf0 ;  /* 0x000000f0000079c8 */ /* 0x000e240008000600 */
[----:B0-----:R-:W-:-:S13]  /*0a10*/  PLOP3.LUT P0, PT, PT, PT, UP0, 0x80, 0x0 ;  /* 0x000000000000781c */ /* 0x001fda0003f0f008 */
[----:B------:R-:W-:Y:S05]  /*0a20*/  @!P0 BRA `(.L_x_14815) ;  /* 0xfffffffc00f08947 */ /* 0x000fea000383ffff */
[----:B------:R-:W3:Y:S01]  /*0a30*/  LDL.LU R0, [R1+0x38] ;  /* 0x0000380001007983 */ /* 0x000ee20000300800 */
[----:B--2---:R-:W0:Y:S01]  /*0a40*/  S2R R2, SR_TID.X ;  /* 0x0000000000027919 */ /* 0x004e220000002100 */
[----:B------:R-:W1:Y:S01]  /*0a50*/  S2UR UR5, SR_CgaCtaId ;  /* 0x00000000000579c3 */ /* 0x000e620000008800 */
[----:B------:R-:W-:Y:S01]  /*0a60*/  UMOV UR4, 0x400 ;  /* 0x0000040000047882 */ /* 0x000fe20000000000 */
[----:B0-----:R-:W-:-:S06]  /*0a70*/  SHF.R.U32.HI R2, RZ, 0x7, R2 ;  /* 0x00000007ff027819 */ /* 0x001fcc0000011602 */
[----:B------:R-:W-:Y:S06]  /*0a80*/  BAR.ARV 0x8, 0x180 ;  /* 0x0206000000007b1d */ /* 0x000fec0000002000 */
[----:B------:R-:W-:-:S13]  /*0a90*/  ISETP.NE.AND P0, PT, R2, 0x1, PT ;  /* 0x000000010200780c */ /* 0x000fda0003f05270 */
[----:B------:R-:W-:Y:S08]  /*0aa0*/  @!P0 BAR.ARV 0x9, 0x100 ;  /* 0x0244000000008b1d */ /* 0x000ff00000002000 */
[----:B------:R-:W-:Y:S01]  /*0ab0*/  BAR.SYNC.DEFER_BLOCKING 0x5, 0x180 ;  /* 0x0146000000007b1d */ /* 0x000fe20000010000 */
[----:B-1----:R-:W-:-:S06]  /*0ac0*/  ULEA UR4, UR5, UR4, 0x18 ;  /* 0x0000000405047291 */ /* 0x002fcc000f8ec03f */
[----:B------:R-:W-:Y:S01]  /*0ad0*/  IMAD.U32 R19, RZ, RZ, UR4 ;  /* 0x00000004ff137e24 */ /* 0x000fe2000f8e00ff */
[----:B------:R-:W-:-:S04]  /*0ae0*/  ULDC UR4, c[0x0][0xd3c] ;  /* 0x00034f0000047ab9 */ /* 0x000fc80000000800 */
[----:B------:R-:W0:Y:S01]  /*0af0*/  LDS.128 R84, [R19+0x324d0] ;  /* 0x0324d00013547984 */ /* 0x000e220000000c00 */
[----:B------:R-:W-:Y:S06]  /*0b00*/  BAR.ARV 0x4, 0x180 ;  /* 0x0106000000007b1d */ /* 0x000fec0000002000 */
[----:B---3--:R-:W-:-:S04]  /*0b10*/  LOP3.LUT R0, R0, 0xfffffffb, RZ, 0xc0, !PT ;  /* 0xfffffffb00007812 */ /* 0x008fc800078ec0ff */
[----:B------:R-:W-:-:S05]  /*0b20*/  @P0 LOP3.LUT R0, R0, 0x4, RZ, 0xfc, !PT ;  /* 0x0000000400000812 */ /* 0x000fca00078efcff */
[----:B------:R1:W-:Y:S01]  /*0b30*/  STL [R1+0x38], R0 ;  /* 0x0000380001007387 */ /* 0x0003e20000100800 */
[----:B0-----:R-:W-:-:S13]  /*0b40*/  ISETP.GE.AND P0, PT, R87, UR4, PT ;  /* 0x0000000457007c0c */ /* 0x001fda000bf06270 */
[----:B-1----:R-:W-:Y:S05]  /*0b50*/  @P0 BRA `(.L_x_14816) ;  /* 0x000001e0001c0947 */ /* 0x002fea0003800000 */
[----:B------:R-:W2:Y:S01]  /*0b60*/  LDL.LU R12, [R1+0x8c] ;  /* 0x00008c00010c7983 */ /* 0x000ea20000300800 */
        /* <DEDUP_REMOVED lines=17> */
[----:B------:R-:W-:Y:S01]  /*0c80*/  LEA.HI R3, R3, R6, RZ, 0x1 ;  /* 0x0000000603037211 */ /* 0x000fe200078f08ff */
[----:B------:R-:W-:Y:S01]  /*0c90*/  IMAD.IADD R4, R13, 0x1, -R4 ;  /* 0x000000010d047824 */ /* 0x000fe200078e0a04 */
[----:B------:R-:W-:Y:S02]  /*0ca0*/  SHF.R.S32.HI R15, RZ, 0x5, R5 ;  /* 0x00000005ff0f7819 */ /* 0x000fe40000011405 */
[----:B------:R-:W-:-:S03]  /*0cb0*/  LOP3.LUT R3, R3, 0x1ffffffe, RZ, 0xc0, !PT ;  /* 0x1ffffffe03037812 */ /* 0x000fc600078ec0ff */
[----:B------:R-:W-:Y:S02]  /*0cc0*/  IMAD R4, R15, 0x10, R4 ;  /* 0x000000100f047824 */ /* 0x000fe400078e0204 */
[----:B------:R-:W-:Y:S01]  /*0cd0*/  IMAD.IADD R3, R6, 0x1, -R3 ;  /* 0x0000000106037824 */ /* 0x000fe200078e0a03 */
[----:B------:R-:W-:-:S03]  /*0ce0*/  SHF.R.S32.HI R14, RZ, 0x7, R2 ;  /* 0x00000007ff0e7819 */ /* 0x000fc60000011402 */
[----:B------:R-:W-:Y:S01]  /*0cf0*/  IMAD R6, R4, 0x8, R3 ;  /* 0x0000000804067824 */ /* 0x000fe200078e0203 */
[----:B------:R-:W-:Y:S02]  /*0d00*/  LEA.HI R4, R0, R13, RZ, 0x2 ;  /* 0x0000000d00047211 */ /* 0x000fe400078f10ff */
[----:B------:R-:W-:Y:S02]  /*0d10*/  LEA.HI R7, R7, R11, RZ, 0x5 ;  /* 0x0000000b07077211 */ /* 0x000fe400078f28ff */
[----:B------:R-:W-:Y:S02]  /*0d20*/  LEA.HI R2, R2, R14, RZ, 0x1 ;  /* 0x0000000e02027211 */ /* 0x000fe400078f08ff */
[----:B------:R-:W-:Y:S02]  /*0d30*/  LEA.HI R3, R0, R13, RZ, 0x3 ;  /* 0x0000000d00037211 */ /* 0x000fe400078f18ff */
[--C-:B------:R-:W-:Y:S02]  /*0d40*/  SHF.R.S32.HI R22, RZ, 0x2, R4.reuse ;  /* 0x00000002ff167819 */ /* 0x100fe40000011404 */
[----:B------:R-:W-:-:S02]  /*0d50*/  SHF.R.S32.HI R5, RZ, 0x1f, R4 ;  /* 0x0000001fff057819 */ /* 0x000fc40000011404 */
[----:B------:R-:W-:Y:S02]  /*0d60*/  SHF.R.S32.HI R7, RZ, 0x5, R7 ;  /* 0x00000005ff077819 */ /* 0x000fe40000011407 */
[----:B------:R-:W-:Y:S02]  /*0d70*/  LOP3.LUT R2, R2, 0x3fffffe, RZ, 0xc0, !PT ;  /* 0x03fffffe02027812 */ /* 0x000fe400078ec0ff */
[----:B------:R-:W-:Y:S02]  /*0d80*/  LOP3.LUT R0, R3, 0xfffffff8, RZ, 0xc0, !PT ;  /* 0xfffffff803007812 */ /* 0x000fe400078ec0ff */
[----:B------:R-:W-:Y:S01]  /*0d90*/  LEA.HI R5, R5, R22, RZ, 0x3 ;  /* 0x0000001605057211 */ /* 0x000fe200078f18ff */
[----:B------:R-:W-:Y:S01]  /*0da0*/  IMAD R7, R7, 0x10, R10 ;  /* 0x0000001007077824 */ /* 0x000fe200078e020a */
[----:B------:R-:W-:Y:S01]  /*0db0*/  LOP3.LUT R4, R4, 0xfffffffc, RZ, 0xc0, !PT ;  /* 0xfffffffc04047812 */ /* 0x000fe200078ec0ff */
[----:B------:R-:W-:Y:S01]  /*0dc0*/  IMAD.IADD R2, R14, 0x1, -R2 ;  /* 0x000000010e027824 */ /* 0x000fe200078e0a02 */
[----:B------:R-:W-:Y:S01]  /*0dd0*/  LOP3.LUT R5, R5, 0xfffffff8, RZ, 0xc0, !PT ;  /* 0xfffffff805057812 */ /* 0x000fe200078ec0ff */
[----:B------:R-:W-:-:S02]  /*0de0*/  VIADD R10, R22, 0x40 ;  /* 0x00000040160a7836 */ /* 0x000fc40000000000 */
[----:B------:R-:W-:Y:S02]  /*0df0*/  IMAD R7, R2, 0x40, R7 ;  /* 0x0000004002077824 */ /* 0x000fe400078e0207 */
[----:B------:R-:W-:Y:S01]  /*0e00*/  IMAD.IADD R9, R13, 0x1, -R4 ;  /* 0x000000010d097824 */ /* 0x000fe200078e0a04 */
[----:B------:R-:W-:Y:S01]  /*0e10*/  SHF.R.S32.HI R4, RZ, 0x1f, R10 ;  /* 0x0000001fff047819 */ /* 0x000fe2000001140a */
[----:B------:R-:W-:Y:S01]  /*0e20*/  IMAD.IADD R5, R22, 0x1, -R5 ;  /* 0x0000000116057824 */ /* 0x000fe200078e0a05 */
[----:B------:R-:W-:Y:S01]  /*0e30*/  STL [R1+0xa0], R7 ;  /* 0x0000a00701007387 */ /* 0x000fe20000100800 */
[----:B------:R-:W-:Y:S01]  /*0e40*/  IMAD.SHL.U32 R200, R9, 0x4, RZ ;  /* 0x0000000409c87824 */ /* 0x000fe200078e00ff */
[----:B------:R-:W-:Y:S02]  /*0e50*/  LEA.HI R4, R4, R10, RZ, 0x3 ;  /* 0x0000000a04047211 */ /* 0x000fe400078f18ff */
[----:B------:R-:W-:Y:S01]  /*0e60*/  STL [R1+0x8c], RZ ;  /* 0x00008cff01007387 */ /* 0x000fe20000100800 */
[----:B------:R-:W-:Y:S01]  /*0e70*/  SHF.R.S32.HI R3, RZ, 0x3, R3 ;  /* 0x00000003ff037819 */ /* 0x000fe20000011403 */
[----:B------:R-:W-:-:S02]  /*0e80*/  IMAD.SHL.U32 R3, R10, 0x40, RZ ;  /* 0x000000400a037824 */ /* 0x000fc400078e00ff */
[----:B------:R-:W-:Y:S02]  /*0e90*/  VIADD R211, R200, 0x10 ;  /* 0x00000010c8d37836 */ /* 0x000fe40000000000 */
[----:B------:R-:W-:Y:S01]  /*0ea0*/  IMAD.SHL.U32 R4, R4, 0x40, RZ ;  /* 0x0000004004047824 */ /* 0x000fe200078e00ff */
[----:B------:R-:W-:Y:S01]  /*0eb0*/  LOP3.LUT R3, R3, 0x1c0, RZ, 0xc0, !PT ;  /* 0x000001c003037812 */ /* 0x000fe200078ec0ff */
[----:B------:R-:W-:-:S03]  /*0ec0*/  IMAD.SHL.U32 R16, R9, 0x8, RZ ;  /* 0x0000000809107824 */ /* 0x000fc600078e00ff */
[----:B------:R-:W-:Y:S02]  /*0ed0*/  LOP3.LUT R4, R4, 0xfffffe00, RZ, 0xc0, !PT ;  /* 0xfffffe0004047812 */ /* 0x000fe400078ec0ff */
[----:B------:R-:W-:-:S05]  /*0ee0*/  LOP3.LUT R8, R8, 0x7ffffffc, RZ, 0xc0, !PT ;  /* 0x7ffffffc08087812 */ /* 0x000fca00078ec0ff */
[----:B------:R-:W-:Y:S01]  /*0ef0*/  IMAD.IADD R8, R11, 0x1, -R8 ;  /* 0x000000010b087824 */ /* 0x000fe200078e0a08 */
[----:B------:R-:W-:Y:S01]  /*0f00*/  MOV R18, RZ ;  /* 0x000000ff00127202 */ /* 0x000fe20000000f00 */
[----:B------:R-:W-:Y:S01]  /*0f10*/  IMAD.MOV.U32 R202, RZ, RZ, RZ ;  /* 0x000000ffffca7224 */ /* 0x000fe200078e00ff */
[----:B------:R-:W-:Y:S01]  /*0f20*/  SHF.R.S32.HI R17, RZ, 0x1f, R16 ;  /* 0x0000001fff117819 */ /* 0x000fe20000011410 */
[----:B------:R-:W-:Y:S02]  /*0f30*/  IMAD.MOV.U32 R23, RZ, RZ, RZ ;  /* 0x000000ffff177224 */ /* 0x000fe400078e00ff */
[----:B------:R-:W-:Y:S01]  /*0f40*/  IMAD.MOV.U32 R2, RZ, RZ, RZ ;  /* 0x000000ffff027224 */ /* 0x000fe200078e00ff */
[----:B--2---:R-:W-:Y:S01]  /*0f50*/  LOP3.LUT R232, R12, 0x1, RZ, 0xfc, !PT ;  /* 0x000000010ce87812 */ /* 0x004fe200078efcff */
[----:B------:R-:W-:-:S04]  /*0f60*/  IMAD.IADD R12, R13, 0x1, -R0 ;  /* 0x000000010d0c7824 */ /* 0x000fc800078e0a00 */
[----:B------:R-:W-:Y:S01]  /*0f70*/  IMAD.SHL.U32 R13, R12, 0x8, RZ ;  /* 0x000000080c0d7824 */ /* 0x000fe200078e00ff */
[----:B------:R-:W-:Y:S02]  /*0f80*/  SHF.R.S32.HI R0, RZ, 0x1f, R22 ;  /* 0x0000001fff007819 */ /* 0x000fe40000011416 */
[----:B------:R-:W-:Y:S02]  /*0f90*/  LEA.HI R0, R9, R9, RZ, 0x1 ;  /* 0x0000000909007211 */ /* 0x000fe400078f08ff */
[----:B------:R-:W-:Y:S04]  /*0fa0*/  STL [R1+0x3c], R13 ;  /* 0x00003c0d01007387 */ /* 0x000fe80000100800 */
[----:B------:R0:W-:Y:S01]  /*0fb0*/  STL [R1+0x90], R5 ;  /* 0x0000900501007387 */ /* 0x0001e20000100800 */
[----:B------:R-:W-:Y:S01]  /*0fc0*/  LOP3.LUT R0, R0, 0x1ffffffe, RZ, 0xc0, !PT ;  /* 0x1ffffffe00007812 */ /* 0x000fe200078ec0ff */
[C---:B------:R-:W-:Y:S01]  /*0fd0*/  VIADD R12, R13.reuse, 0x40 ;  /* 0x000000400d0c7836 */ /* 0x040fe20000000000 */
[----:B------:R-:W-:-:S02]  /*0fe0*/  IADD3 R10, R13, 0x80, RZ ;  /* 0x000000800d0a7810 */ /* 0x000fc40007ffe0ff */
[----:B0-----:R-:W-:Y:S01]  /*0ff0*/  SHF.R.S32.HI R5, RZ, 0x1f, R13 ;  /* 0x0000001fff057819 */ /* 0x001fe2000001140d */
[----:B------:R-:W-:-:S04]  /*1000*/  IMAD.IADD R0, R9, 0x1, -R0 ;  /* 0x0000000109007824 */ /* 0x000fc800078e0a00 */
[----:B------:R0:W-:Y:S01]  /*1010*/  STL [R1+0xb4], R5 ;  /* 0x0000b40501007387 */ /* 0x0001e20000100800 */
[----:B------:R-:W-:Y:S02]  /*1020*/  SHF.R.U32.HI R9, RZ, 0x3, R3 ;  /* 0x00000003ff097819 */ /* 0x000fe40000011603 */
[----:B------:R-:W-:Y:S01]  /*1030*/  LOP3.LUT R3, R3, 0x38, R16, 0xf8, !PT ;  /* 0x0000003803037812 */ /* 0x000fe200078ef810 */
[----:B------:R1:W-:Y:S01]  /*1040*/  STL [R1+0x70], R12 ;  /* 0x0000700c01007387 */ /* 0x0003e20000100800 */
[----:B0-----:R-:W-:Y:S01]  /*1050*/  VIADD R5, R13, 0xc0 ;  /* 0x000000c00d057836 */ /* 0x001fe20000000000 */
[----:B------:R-:W-:Y:S02]  /*1060*/  SHF.R.S32.HI R13, RZ, 0x1f, R211 ;  /* 0x0000001fff0d7819 */ /* 0x000fe400000114d3 */
[----:B------:R0:W-:Y:S01]  /*1070*/  STL [R1+0x6c], R10 ;  /* 0x00006c0a01007387 */ /* 0x0001e20000100800 */
[----:B-1----:R-:W-:-:S03]  /*1080*/  SHF.R.S32.HI R12, RZ, 0x1f, R12 ;  /* 0x0000001fff0c7819 */ /* 0x002fc6000001140c */
[----:B------:R-:W-:Y:S04]  /*1090*/  STL [R1+0x74], R5 ;  /* 0x0000740501007387 */ /* 0x000fe80000100800 */
[----:B------:R-:W-:Y:S01]  /*10a0*/  STL [R1+0x98], R13 ;  /* 0x0000980d01007387 */ /* 0x000fe20000100800 */
[----:B0-----:R-:W-:-:S03]  /*10b0*/  SHF.R.S32.HI R10, RZ, 0x1f, R10 ;  /* 0x0000001fff0a7819 */ /* 0x001fc6000001140a */
[----:B------:R0:W-:Y:S01]  /*10c0*/  STL [R1+0x60], R4 ;  /* 0x0000600401007387 */ /* 0x0001e20000100800 */
[----:B------:R-:W-:-:S03]  /*10d0*/  IMAD R0, R0, 0x8, R7 ;  /* 0x0000000800007824 */ /* 0x000fc600078e0207 */
[----:B------:R-:W-:Y:S01]  /*10e0*/  STL [R1+0xb0], R12 ;  /* 0x0000b00c01007387 */ /* 0x000fe20000100800 */
[----:B0-----:R-:W-:Y:S02]  /*10f0*/  LOP3.LUT R4, R4, R3, R9, 0xf6, !PT ;  /* 0x0000000304047212 */ /* 0x001fe400078ef609 */
[----:B------:R-:W-:Y:S01]  /*1100*/  SHF.R.S32.HI R3, RZ, 0x1f, R5 ;  /* 0x0000001fff037819 */ /* 0x000fe20000011405 */
[----:B------:R-:W-:Y:S01]  /*1110*/  STL [R1+0xac], R10 ;  /* 0x0000ac0a01007387 */ /* 0x000fe20000100800 */
[----:B------:R-:W-:-:S03]  /*1120*/  IMAD.SHL.U32 R5, R6, 0x8, RZ ;  /* 0x0000000806057824 */ /* 0x000fc600078e00ff */
[----:B------:R0:W-:Y:S04]  /*1130*/  STL [R1+0xa8], R3 ;  /* 0x0000a80301007387 */ /* 0x0001e80000100800 */
[----:B------:R1:W-:Y:S01]  /*1140*/  STL [R1+0x68], R8 ;  /* 0x0000680801007387 */ /* 0x0003e20000100800 */
[----:B0-----:R-:W-:-:S03]  /*1150*/  IMAD R3, R4, 0x2, R19 ;  /* 0x0000000204037824 */ /* 0x001fc600078e0213 */
[----:B------:R1:W-:Y:S04]  /*1160*/  STL [R1+0xa4], R5 ;  /* 0x0000a40501007387 */ /* 0x0003e80000100800 */
[----:B------:R1:W-:Y:S04]  /*1170*/  STL [R1+0x64], R0 ;  /* 0x0000640001007387 */ /* 0x0003e80000100800 */
[----:B------:R1:W-:Y:S02]  /*1180*/  STL [R1+0x9c], R3 ;  /* 0x00009c0301007387 */ /* 0x0003e40000100800 */
.L_x_14965:
[----:B01--4-:R-:W0:Y:S02]  /*1190*/  LDC.64 R4, c[0x0][0xd88] ;  /* 0x00036200ff047b82 */ /* 0x013e240000000a00 */
        /* <DEDUP_REMOVED lines=8> */
[----:B------:R-:W-:-:S02]  /*1220*/  ISETP.NE.U32.AND P0, PT, RZ, UR6, PT ;  /* 0x00000006ff007c0c */ /* 0x000fc4000bf05070 */
[----:B------:R-:W-:Y:S02]  /*1230*/  ISETP.NE.AND.EX P1, PT, RZ, UR5, PT, P1 ;  /* 0x00000005ff007c0c */ /* 0x000fe4000bf25310 */
[----:B------:R-:W-:Y:S02]  /*1240*/  ISETP.NE.AND.EX P0, PT, RZ, UR7, PT, P0 ;  /* 0x00000007ff007c0c */ /* 0x000fe4000bf05300 */
[----:B--2---:R-:W-:Y:S01]  /*1250*/  SHF.R.S32.HI R3, RZ, 0x1f, R0 ;  /* 0x0000001fff037819 */ /* 0x004fe20000011400 */
[----:B------:R-:W-:Y:S08]  /*1260*/  STL [R1+0x88], R0 ;  /* 0x0000880001007387 */ /* 0x000ff00000100800 */
[C---:B------:R-:W-:Y:S01]  /*1270*/  @P1 LEA R6, P2, R0.reuse, UR4, 0x2 ;  /* 0x0000000400061c11 */ /* 0x040fe2000f8410ff */
[C---:B------:R-:W-:Y:S01]  /*1280*/  IMAD.SHL.U32 R36, R0.reuse, 0x4, RZ ;  /* 0x0000000400247824 */ /* 0x040fe200078e00ff */
[C-C-:B------:R-:W-:Y:S01]  /*1290*/  SHF.L.U64.HI R35, R0.reuse, 0x2, R3.reuse ;  /* 0x0000000200237819 */ /* 0x140fe20000010203 */
[----:B------:R0:W-:Y:S01]  /*12a0*/  STL [R1+0x94], R3 ;  /* 0x0000940301007387 */ /* 0x0001e20000100800 */
[----:B------:R-:W-:-:S02]  /*12b0*/  @P1 LEA.HI.X R7, R0, UR5, R3, 0x2, P2 ;  /* 0x0000000500071c11 */ /* 0x000fc400090f1403 */
[----:B------:R-:W-:Y:S01]  /*12c0*/  ISETP.NE.U32.AND P2, PT, RZ, UR8, PT ;  /* 0x00000008ff007c0c */ /* 0x000fe2000bf45070 */
[----:B------:R-:W-:Y:S01]  /*12d0*/  ULDC UR4, c[0x0][0x288] ;  /* 0x0000a20000047ab9 */ /* 0x000fe20000000800 */
[C---:B------:R-:W-:Y:S01]  /*12e0*/  IADD3 R8, P3, R36.reuse, UR6, RZ ;  /* 0x0000000624087c10 */ /* 0x040fe2000ff7e0ff */
[----:B------:R1:W-:Y:S01]  /*12f0*/  STL [R1+0x80], R36 ;  /* 0x0000802401007387 */ /* 0x0003e20000100800 */
[----:B------:R-:W-:Y:S01]  /*1300*/  ISETP.NE.AND.EX P2, PT, RZ, UR9, PT, P2 ;  /* 0x00000009ff007c0c */ /* 0x000fe2000bf45320 */
[----:B0-----:R-:W-:Y:S01]  /*1310*/  IMAD.MOV.U32 R3, RZ, RZ, RZ ;  /* 0x000000ffff037224 */ /* 0x001fe200078e00ff */
[C---:B------:R-:W-:Y:S01]  /*1320*/  IADD3.X R9, R35.reuse, UR7, RZ, P3, !PT ;  /* 0x0000000723097c10 */ /* 0x040fe20009ffe4ff */
[----:B---3--:R-:W-:Y:S01]  /*1330*/  IMAD.U32 R10, RZ, RZ, UR4 ;  /* 0x00000004ff0a7e24 */ /* 0x008fe2000f8e00ff */
[----:B------:R-:W-:Y:S01]  /*1340*/  ULDC.64 UR4, c[0x0][0x418] ;  /* 0x0001060000047ab9 */ /* 0x000fe20000000a00 */
[----:B------:R1:W-:Y:S04]  /*1350*/  STL [R1+0x84], R35 ;  /* 0x0000842301007387 */ /* 0x0003e80000100800 */
[----:B------:R1:W5:Y:S04]  /*1360*/  @P1 LDG.E R3, desc[UR40][R6.64] ;  /* 0x0000002806031981 */ /* 0x000368000c1e1900 */
[----:B------:R-:W-:Y:S01]  /*1370*/  @P2 IADD3 R4, P1, R36, UR8, RZ ;  /* 0x0000000824042c10 */ /* 0x000fe2000ff3e0ff */
[----:B------:R1:W5:Y:S03]  /*1380*/  @P0 LDG.E R33, desc[UR40][R8.64] ;  /* 0x0000002808210981 */ /* 0x000366000c1e1900 */
[----:B------:R-:W-:-:S05]  /*1390*/  @P2 IADD3.X R5, R35, UR9, RZ, P1, !PT ;  /* 0x0000000923052c10 */ /* 0x000fca0008ffe4ff */
[----:B------:R-:W2:Y:S01]  /*13a0*/  @P2 LDG.E R10, desc[UR40][R4.64] ;  /* 0x00000028040a2981 */ /* 0x000ea2000c1e1900 */
[----:B------:R-:W-:Y:S01]  /*13b0*/  UISETP.NE.U32.AND UP0, UPT, UR4, URZ, UPT ;  /* 0x0000003f0400728c */ /* 0x000fe2000bf05070 */
[----:B------:R-:W-:Y:S02]  /*13c0*/  IMAD.MOV.U32 R31, RZ, RZ, R0 ;  /* 0x000000ffff1f7224 */ /* 0x000fe400078e0000 */
[----:B------:R-:W-:Y:S01]  /*13d0*/  ULDC UR4, c[0x0][0x424] ;  /* 0x0001090000047ab9 */ /* 0x000fe20000000800 */
[----:B------:R-:W-:-:S03]  /*13e0*/  UISETP.NE.AND.EX UP0, UPT, UR5, URZ, UPT, UP0 ;  /* 0x0000003f0500728c */ /* 0x000fc6000bf05300 */
[----:B------:R-:W-:Y:S01]  /*13f0*/  ULDC UR5, c[0x0][0x2f0] ;  /* 0x0000bc0000057ab9 */ /* 0x000fe20000000800 */
[----:B------:R-:W-:-:S04]  /*1400*/  USEL UR4, UR4, 0x1, UP0 ;  /* 0x0000000104047887 */ /* 0x000fc80008000000 */
[----:B------:R-:W-:-:S03]  /*1410*/  UIMAD UR4, UR4, UR5, URZ ;  /* 0x00000005040472a4 */ /* 0x000fc6000f8e023f */
[----:B------:R-:W-:Y:S02]  /*1420*/  ULDC UR5, c[0x0][0x348] ;  /* 0x0000d20000057ab9 */ /* 0x000fe40000000800 */
[----:B------:R-:W-:Y:S01]  /*1430*/  IMAD.U32 R24, RZ, RZ, UR5 ;  /* 0x00000005ff187e24 */ /* 0x000fe2000f8e00ff */
[----:B------:R-:W-:Y:S01]  /*1440*/  MOV R32, UR4 ;  /* 0x0000000400207c02 */ /* 0x000fe20008000f00 */
[----:B--2---:R1:W-:Y:S01]  /*1450*/  STL [R1+0x30], R10 ;  /* 0x0000300a01007387 */ /* 0x0043e20000100800 */
[----:B------:R-:W-:Y:S05]  /*1460*/  @P2 BRA `(.L_x_14817) ;  /* 0x0000000000282947 */ /* 0x000fea0003800000 */
[----:B------:R-:W-:Y:S02]  /*1470*/  ULDC.64 UR4, c[0x0][0xaf8] ;  /* 0x0002be0000047ab9 */ /* 0x000fe40000000a00 */
[----:B------:R-:W-:-:S04]  /*1480*/  ISETP.NE.U32.AND P1, PT, RZ, UR4, PT ;  /* 0x00000004ff007c0c */ /* 0x000fc8000bf25070 */
[----:B------:R-:W-:-:S13]  /*1490*/  ISETP.NE.AND.EX P1, PT, RZ, UR5, PT, P1 ;  /* 0x00000005ff007c0c */ /* 0x000fda000bf25310 */
[----:B------:R-:W-:Y:S05]  /*14a0*/  @!P1 BRA `(.L_x_14817) ;  /* 0x0000000000189947 */ /* 0x000fea0003800000 */
[----:B------:R-:W0:Y:S02]  /*14b0*/  LDC.64 R4, c[0x0][0xaf8] ;  /* 0x0002be00ff047b82 */ /* 0x000e240000000a00 */
[----:B0-----:R-:W-:-:S05]  /*14c0*/  IMAD.WIDE R4, R31, 0x4, R4 ;  /* 0x000000041f047825 */ /* 0x001fca00078e0204 */
[----:B------:R-:W2:Y:S04]  /*14d0*/  LDG.E R0, desc[UR40][R4.64] ;  /* 0x0000002804007981 */ /* 0x000ea8000c1e1900 */
[----:B-1----:R-:W2:Y:S02]  /*14e0*/  LDG.E R7, desc[UR40][R4.64+0x4] ;  /* 0x0000042804077981 */ /* 0x002ea4000c1e1900 */
[----:B--2---:R-:W-:-:S05]  /*14f0*/  IMAD.IADD R10, R7, 0x1, -R0 ;  /* 0x00000001070a7824 */ /* 0x004fca00078e0a00 */
[----:B------:R0:W-:Y:S02]  /*1500*/  STL [R1+0x30], R10 ;  /* 0x0000300a01007387 */ /* 0x0001e40000100800 */
.L_x_14817:
[----:B------:R-:W-:Y:S01]  /*1510*/  ULDC.64 UR4, c[0x0][0xb18] ;  /* 0x0002c60000047ab9 */ /* 0x000fe20000000a00 */
[----:B------:R2:W-:Y:S01]  /*1520*/  STL [R1+0x7c], R86 ;  /* 0x00007c5601007387 */ /* 0x0005e20000100800 */
[----:B------:R-:W-:-:S04]  /*1530*/  ISETP.NE.U32.AND P1, PT, RZ, UR4, PT ;  /* 0x00000004ff007c0c */ /* 0x000fc8000bf25070 */
[----:B------:R-:W-:-:S13]  /*1540*/  ISETP.NE.AND.EX P1, PT, RZ, UR5, PT, P1 ;  /* 0x00000005ff007c0c */ /* 0x000fda000bf25310 */
[----:B--2---:R-:W-:Y:S05]  /*1550*/  @!P1 BRA `(.L_x_14818) ;  /* 0x0000000000109947 */ /* 0x004fea0003800000 */
[----:B------:R-:W-:-:S04]  /*1560*/  IADD3 R4, P0, R36, UR4, RZ ;  /* 0x0000000424047c10 */ /* 0x000fc8000ff1e0ff */
[----:B------:R-:W-:-:S05]  /*1570*/  IADD3.X R5, R35, UR5, RZ, P0, !PT ;  /* 0x0000000523057c10 */ /* 0x000fca00087fe4ff */
[----:B------:R2:W5:Y:S01]  /*1580*/  LDG.E R32, desc[UR40][R4.64] ;  /* 0x0000002804207981 */ /* 0x000562000c1e1900 */
[----:B------:R-:W-:Y:S05]  /*1590*/  BRA `(.L_x_14819) ;  /* 0x0000000000107947 */ /* 0x000fea0003800000 */
.L_x_14818:
[----:B------:R-:W-:Y:S05]  /*15a0*/  @!P0 BRA `(.L_x_14819) ;  /* 0x00000000000c8947 */ /* 0x000fea0003800000 */
[----:B------:R-:W2:Y:S04]  /*15b0*/  LDG.E R5, desc[UR40][R8.64] ;  /* 0x0000002808057981 */ /* 0x000ea8000c1e1900 */
[----:B------:R-:W2:Y:S02]  /*15c0*/  LDG.E R32, desc[UR40][R8.64+0x4] ;  /* 0x0000042808207981 */ /* 0x000ea4000c1e1900 */
[----:B--2---:R-:W-:-:S07]  /*15d0*/  IMAD.IADD R32, R32, 0x1, -R5 ;  /* 0x0000000120207824 */ /* 0x004fce00078e0a05 */
.L_x_14819:
[----:B------:R-:W-:Y:S01]  /*15e0*/  ULDC.64 UR4, c[0x0][0xb08] ;  /* 0x0002c20000047ab9 */ /* 0x000fe20000000a00 */
[----:B-1----:R-:W1:Y:S01]  /*15f0*/  LDC R8, c[0x0][0x448] ;  /* 0x00011200ff087b82 */ /* 0x002e620000000800 */
[----:B------:R-:W-:-:S04]  /*1600*/  ISETP.NE.U32.AND P0, PT, RZ, UR4, PT ;  /* 0x00000004ff007c0c */ /* 0x000fc8000bf05070 */
[----:B------:R-:W-:Y:S01]  /*1610*/  ISETP.NE.AND.EX P0, PT, RZ, UR5, PT, P0 ;  /* 0x00000005ff007c0c */ /* 0x000fe2000bf05300 */
[----:B------:R-:W-:-:S12]  /*1620*/  ULDC.64 UR4, c[0x0][0xb28] ;  /* 0x0002ca0000047ab9 */ /* 0x000fd80000000a00 */
[----:B--2---:R-:W2:Y:S02]  /*1630*/  @P0 LDC.64 R4, c[0x0][0xb08] ;  /* 0x0002c200ff040b82 */ /* 0x004ea40000000a00 */
[----:B--2---:R-:W-:-:S05]  /*1640*/  @P0 IMAD.WIDE R4, R31, 0x4, R4 ;  /* 0x000000041f040825 */ /* 0x004fca00078e0204 */
        /* <DEDUP_REMOVED lines=10> */
[----:B---3--:R-:W-:Y:S01]  /*16f0*/  VIADD R4, R12, 0x7f ;  /* 0x0000007f0c047836 */ /* 0x008fe20000000000 */
[----:B------:R1:W-:Y:S07]  /*1700*/  STL [R1+0x50], R12 ;  /* 0x0000500c01007387 */ /* 0x0003ee0000100800 */
[----:B------:R-:W3:Y:S08]  /*1710*/  @P1 LDC R11, c[0x0][0x44c] ;  /* 0x00011300ff0b1b82 */ /* 0x000ef00000000800 */
[----:B------:R-:W0:Y:S01]  /*1720*/  @P1 LDC R5, c[0x0][0x450] ;  /* 0x00011400ff051b82 */ /* 0x000e220000000800 */
[----:B--2---:R-:W-:-:S02]  /*1730*/  @P0 IMAD.IADD R24, R9, 0x1, -R0 ;  /* 0x0000000109180824 */ /* 0x004fc400078e0a00 */
[----:B------:R-:W-:Y:S02]  /*1740*/  IMAD.IADD R9, R32, 0x1, -R3 ;  /* 0x0000000120097824 */ /* 0x000fe400078e0a03 */
[----:B---3--:R-:W-:-:S04]  /*1750*/  @P1 IMAD.HI.U32 R0, R4, R11, RZ ;  /* 0x0000000b04001227 */ /* 0x008fc800078e00ff */
[----:B----4-:R-:W-:Y:S01]  /*1760*/  IMAD.IADD R6, R9, 0x1, R24 ;  /* 0x0000000109067824 */ /* 0x010fe200078e0218 */
[----:B0-----:R-:W-:-:S03]  /*1770*/  @P1 SHF.R.U32.HI R4, RZ, R5, R0 ;  /* 0x00000005ff041219 */ /* 0x001fc60000011600 */
[C---:B------:R-:W-:Y:S01]  /*1780*/  VIADD R0, R6.reuse, 0x5f ;  /* 0x0000005f06007836 */ /* 0x040fe20000000000 */
[----:B------:R-:W-:Y:S01]  /*1790*/  IADD3 R29, R6, 0x60, -R10 ;  /* 0x00000060061d7810 */ /* 0x000fe20007ffe80a */
[----:B------:R1:W-:Y:S02]  /*17a0*/  STL [R1+0x34], R6 ;  /* 0x0000340601007387 */ /* 0x0003e40000100800 */
[----:B------:R-:W-:-:S04]  /*17b0*/  IMAD.HI R0, R0, 0x2aaaaaab, RZ ;  /* 0x2aaaaaab00007827 */ /* 0x000fc800078e02ff */
[----:B------:R-:W-:Y:S01]  /*17c0*/  IMAD.IADD R4, R29, 0x1, R4 ;  /* 0x000000011d047824 */ /* 0x000fe200078e0204 */
[----:B------:R-:W-:-:S03]  /*17d0*/  SHF.R.U32.HI R203, RZ, 0x1f, R0 ;  /* 0x0000001fffcb7819 */ /* 0x000fc60000011600 */
[----:B------:R-:W-:Y:S01]  /*17e0*/  IMAD.HI R4, R4, 0x2aaaaaab, RZ ;  /* 0x2aaaaaab04047827 */ /* 0x000fe200078e02ff */
[----:B------:R-:W-:-:S03]  /*17f0*/  LEA.HI.SX32 R203, R0, R203, 0x1c ;  /* 0x000000cb00cb7211 */ /* 0x000fc600078fe2ff */
[----:B------:R-:W-:Y:S01]  /*1800*/  IMAD.MOV R0, RZ, RZ, -R9 ;  /* 0x000000ffff007224 */ /* 0x000fe200078e0a09 */
[----:B------:R-:W-:-:S04]  /*1810*/  SHF.R.U32.HI R3, RZ, 0x1f, R4 ;  /* 0x0000001fff037819 */ /* 0x000fc80000011604 */
[----:B------:R-:W-:-:S04]  /*1820*/  LEA.HI.SX32 R4, R4, R3, 0x1c ;  /* 0x0000000304047211 */ /* 0x000fc800078fe2ff */
[----:B------:R-:W-:-:S05]  /*1830*/  VIMNMX R4, R203, R4, PT ;  /* 0x00000004cb047248 */ /* 0x000fca0003fe0100 */
[----:B------:R-:W-:Y:S01]  /*1840*/  IMAD R3, R4, 0x60, -R9 ;  /* 0x0000006004037824 */ /* 0x000fe200078e0a09 */
[----:B------:R-:W-:-:S04]  /*1850*/  VIMNMX R4, RZ, R0, !PT ;  /* 0x00000000ff047248 */ /* 0x000fc80007fe0100 */
        /* <DEDUP_REMOVED lines=11> */
[----:B-1----:R-:W-:Y:S05]  /*1910*/  @!P1 BRA `(.L_x_14820) ;  /* 0x00000040004c9947 */ /* 0x002fea0003800000 */
        /* <DEDUP_REMOVED lines=20> */
.L_x_14822:
[----:B------:R-:W-:Y:S05]  /*1a60*/  BSYNC B6 ;  /* 0x0000000000067941 */ /* 0x000fea0003800000 */
.L_x_14821:
        /* <DEDUP_REMOVED lines=20> */
.L_x_14824:
[----:B------:R-:W-:Y:S05]  /*1bb0*/  BSYNC B6 ;  /* 0x0000000000067941 */ /* 0x000fea0003800000 */
.L_x_14823:
[----:B------:R-:W-:Y:S01]  /*1bc0*/  ULDC.64 UR4, c[0x0][0xaf0] ;  /* 0x0002bc0000047ab9 */ /* 0x000fe20000000a00 */
[----:B------:R-:W0:Y:S01]  /*1bd0*/  S2R R44, SR_TID.X ;  /* 0x00000000002c7919 */ /* 0x000e220000002100 */
[----:B------:R-:W-:Y:S01]  /*1be0*/  ISETP.NE.U32.AND P0, PT, RZ, UR4, PT ;  /* 0x00000004ff007c0c */ /* 0x000fe2000bf05070 */
[----:B------:R-:W1:Y:S01]  /*1bf0*/  LDC.64 R8, c[0x0][0x300] ;  /* 0x0000c000ff087b82 */ /* 0x000e620000000a00 */
[----:B------:R-:W-:Y:S01]  /*1c00*/  IMAD.IADD R61, R33, 0x1, R32 ;  /* 0x00000001213d7824 */ /* 0x000fe200078e0220 */
[----:B------:R-:W-:Y:S01]  /*1c10*/  ULDC.64 UR6, c[0x0][0xb00] ;  /* 0x0002c00000067ab9 */ /* 0x000fe20000000a00 */
[----:B------:R-:W-:Y:S01]  /*1c20*/  ISETP.NE.AND.EX P0, PT, RZ, UR5, PT, P0 ;  /* 0x00000005ff007c0c */ /* 0x000fe2000bf05300 */
[----:B------:R-:W2:Y:S01]  /*1c30*/  LDL R45, [R1+0x90] ;  /* 0x00009000012d7983 */ /* 0x000ea20000100800 */
[----:B------:R-:W-:Y:S02]  /*1c40*/  SHF.R.S32.HI R11, RZ, 0x1f, R86 ;  /* 0x0000001fff0b7819 */ /* 0x000fe40000011456 */
[----:B------:R-:W-:Y:S01]  /*1c50*/  SHF.R.S32.HI R42, RZ, 0x1f, R22 ;  /* 0x0000001fff2a7819 */ /* 0x000fe20000011416 */
[----:B------:R-:W-:Y:S01]  /*1c60*/  VIADD R62, R16, 0x20 ;  /* 0x00000020103e7836 */ /* 0x000fe20000000000 */
[----:B------:R-:W3:Y:S07]  /*1c70*/  LDC.64 R14, c[0x0][0x408] ;  /* 0x00010200ff0e7b82 */ /* 0x000eee0000000a00 */
[----:B------:R-:W-:Y:S01]  /*1c80*/  @P0 IADD3 R4, P1, R36, UR4, RZ ;  /* 0x0000000424040c10 */ /* 0x000fe2000ff3e0ff */
[C---:B------:R-:W-:Y:S01]  /*1c90*/  VIADD R63, R16.reuse, 0x40 ;  /* 0x00000040103f7836 */ /* 0x040fe20000000000 */
[----:B------:R-:W-:Y:S01]  /*1ca0*/  IADD3 R64, R16, 0x60, RZ ;  /* 0x0000006010407810 */ /* 0x000fe20007ffe0ff */
[----:B------:R-:W4:Y:S01]  /*1cb0*/  LDC.64 R58, c[0x0][0x3f8] ;  /* 0x0000fe00ff3a7b82 */ /* 0x000f220000000a00 */
[----:B------:R-:W-:Y:S01]  /*1cc0*/  @P0 IADD3.X R5, R35, UR5, RZ, P1, !PT ;  /* 0x0000000523050c10 */ /* 0x000fe20008ffe4ff */
[----:B------:R-:W-:-:S04]  /*1cd0*/  ULDC.64 UR4, c[0x0][0x308] ;  /* 0x0000c20000047ab9 */ /* 0x000fc80000000a00 */
[----:B------:R0:W3:Y:S01]  /*1ce0*/  @P0 LDG.E R31, desc[UR40][R4.64] ;  /* 0x00000028041f0981 */ /* 0x0000e2000c1e1900 */
[----:B------:R-:W-:Y:S01]  /*1cf0*/  SHF.R.S32.HI R43, RZ, 0x1f, R61 ;  /* 0x0000001fff2b7819 */ /* 0x000fe2000001143d */
[-C--:B-1----:R-:W-:Y:S01]  /*1d00*/  IMAD.WIDE.U32 R6, R61, R8.reuse, RZ ;  /* 0x000000083d067225 */ /* 0x082fe200078e00ff */
[----:B------:R-:W1:Y:S03]  /*1d10*/  LDC R41, c[0x0][0x3f4] ;  /* 0x0000fd00ff297b82 */ /* 0x000e660000000800 */
[----:B------:R-:W-:Y:S01]  /*1d20*/  IMAD R0, R43, R8, RZ ;  /* 0x000000082b007224 */ /* 0x000fe200078e02ff */
[----:B------:R-:W-:Y:S02]  /*1d30*/  ISETP.NE.U32.AND P0, PT, RZ, UR6, PT ;  /* 0x00000006ff007c0c */ /* 0x000fe4000bf05070 */
[----:B0-----:R-:W-:Y:S01]  /*1d40*/  SHF.R.U32.HI R40, RZ, 0x7, R44 ;  /* 0x00000007ff287819 */ /* 0x001fe2000001162c */
[----:B------:R-:W-:Y:S01]  /*1d50*/  IMAD R3, R61, R9, R0 ;  /* 0x000000093d037224 */ /* 0x000fe200078e0200 */
[----:B------:R-:W-:-:S02]  /*1d60*/  ISETP.NE.AND.EX P0, PT, RZ, UR7, PT, P0 ;  /* 0x00000007ff007c0c */ /* 0x000fc4000bf05300 */
[----:B------:R-:W-:Y:S01]  /*1d70*/  ISETP.NE.AND P6, PT, R40, 0x1, PT ;  /* 0x000000012800780c */ /* 0x000fe20003fc5270 */
[----:B------:R-:W-:Y:S02]  /*1d80*/  IMAD.IADD R7, R7, 0x1, R3 ;  /* 0x0000000107077824 */ /* 0x000fe400078e0203 */
[----:B------:R-:W-:Y:S02]  /*1d90*/  IMAD R3, R11, UR4, RZ ;  /* 0x000000040b037c24 */ /* 0x000fe4000f8e02ff */
[----:B------:R-:W-:-:S04]  /*1da0*/  IMAD.WIDE.U32 R4, R86, UR4, R6 ;  /* 0x0000000456047c25 */ /* 0x000fc8000f8e0006 */
[----:B------:R-:W-:Y:S01]  /*1db0*/  IMAD R3, R86, UR5, R3 ;  /* 0x0000000556037c24 */ /* 0x000fe2000f8e0203 */
[----:B------:R-:W-:-:S03]  /*1dc0*/  ULDC.64 UR4, c[0x0][0x310] ;  /* 0x0000c40000047ab9 */ /* 0x000fc60000000a00 */
[----:B------:R-:W-:Y:S02]  /*1dd0*/  IMAD.IADD R5, R5, 0x1, R3 ;  /* 0x0000000105057824 */ /* 0x000fe400078e0203 */
[-C--:B------:R-:W-:Y:S02]  /*1de0*/  IMAD R10, R42, R8.reuse, RZ ;  /* 0x000000082a0a7224 */ /* 0x080fe400078e02ff */
[----:B------:R-:W-:-:S04]  /*1df0*/  IMAD.WIDE.U32 R6, R22, R8, R16 ;  /* 0x0000000816067225 */ /* 0x000fc800078e0010 */
[C---:B------:R-:W-:Y:S02]  /*1e00*/  VIADD R12, R16.reuse, 0xc0 ;  /* 0x000000c0100c7836 */ /* 0x040fe40000000000 */
[C---:B------:R-:W-:Y:S02]  /*1e10*/  VIADD R65, R16.reuse, 0x80 ;  /* 0x0000008010417836 */ /* 0x040fe40000000000 */
[C---:B------:R-:W-:Y:S02]  /*1e20*/  VIADD R66, R16.reuse, 0xa0 ;  /* 0x000000a010427836 */ /* 0x040fe40000000000 */
[----:B------:R-:W-:Y:S01]  /*1e30*/  VIADD R32, R16, 0xe0 ;  /* 0x000000e010207836 */ /* 0x000fe20000000000 */
[----:B------:R-:W-:Y:S02]  /*1e40*/  SHF.R.S32.HI R201, RZ, 0x1f, R200 ;  /* 0x0000001fffc97819 */ /* 0x000fe400000114c8 */
[----:B---3--:R-:W-:-:S04]  /*1e50*/  SHF.R.S32.HI R0, RZ, 0x1f, R31 ;  /* 0x0000001fff007819 */ /* 0x008fc8000001141f */
[----:B------:R-:W-:Y:S02]  /*1e60*/  SEL R20, R0, RZ, !P0 ;  /* 0x000000ff00147207 */ /* 0x000fe40004000000 */
[----:B------:R-:W-:-:S03]  /*1e70*/  SEL R21, R31, RZ, !P0 ;  /* 0x000000ff1f157207 */ /* 0x000fc60004000000 */
[----:B------:R-:W-:Y:S02]  /*1e80*/  IMAD R0, R20, UR4, RZ ;  /* 0x0000000414007c24 */ /* 0x000fe4000f8e02ff */
[----:B------:R-:W-:-:S04]  /*1e90*/  IMAD.WIDE.U32 R4, R21, UR4, R4 ;  /* 0x0000000415047c25 */ /* 0x000fc8000f8e0004 */
[----:B------:R-:W-:Y:S01]  /*1ea0*/  IMAD R3, R21, UR5, R0 ;  /* 0x0000000515037c24 */ /* 0x000fe2000f8e0200 */
[----:B------:R-:W-:Y:S05]  /*1eb0*/  @!P6 WARPSYNC.ALL ;  /* 0x000000000000e948 */ /* 0x000fea0003800000 */
[----:B------:R-:W-:Y:S01]  /*1ec0*/  ULDC UR4, c[0x0][0x320] ;  /* 0x0000c80000047ab9 */ /* 0x000fe20000000800 */
[----:B------:R-:W-:Y:S01]  /*1ed0*/  IMAD R0, R22, R9, R10 ;  /* 0x0000000916007224 */ /* 0x000fe200078e020a */
[----:B------:R-:W-:Y:S01]  /*1ee0*/  ISETP.GE.AND P1, PT, R62, UR4, PT ;  /* 0x000000043e007c0c */ /* 0x000fe2000bf26270 */
[----:B------:R-:W-:Y:S01]  /*1ef0*/  IMAD.IADD R3, R5, 0x1, R3 ;  /* 0x0000000105037824 */ /* 0x000fe200078e0203 */
[----:B------:R-:W-:Y:S01]  /*1f00*/  IADD3 R31, P0, R4, R6, RZ ;  /* 0x00000006041f7210 */ /* 0x000fe20007f1e0ff */
[----:B------:R-:W-:Y:S01]  /*1f10*/  ULDC.64 UR6, c[0x0][0x330] ;  /* 0x0000cc0000067ab9 */ /* 0x000fe20000000a00 */
[----:B------:R-:W-:-:S02]  /*1f20*/  SEL R6, RZ, 0xffffffff, P1 ;  /* 0xffffffffff067807 */ /* 0x000fc40000800000 */
[----:B------:R-:W-:Y:S02]  /*1f30*/  IADD3.X R0, R3, R7, R0, P0, !PT ;  /* 0x0000000703007210 */ /* 0x000fe400007fe400 */
[----:B------:R-:W-:Y:S01]  /*1f40*/  ISETP.GE.AND P0, PT, R16, UR4, PT ;  /* 0x0000000410007c0c */ /* 0x000fe2000bf06270 */
[----:B------:R-:W-:Y:S02]  /*1f50*/  IMAD R7, R11, UR6, RZ ;  /* 0x000000060b077c24 */ /* 0x000fe4000f8e02ff */
[----:B------:R-:W-:Y:S01]  /*1f60*/  IMAD.SHL.U32 R11, R6, 0x2, RZ ;  /* 0x00000002060b7824 */ /* 0x000fe200078e00ff */
[----:B------:R-:W-:Y:S02]  /*1f70*/  SEL R10, RZ, 0x1, P0 ;  /* 0x00000001ff0a7807 */ /* 0x000fe40000000000 */
[----:B------:R-:W-:Y:S02]  /*1f80*/  ISETP.GE.AND P0, PT, R63, UR4, PT ;  /* 0x000000043f007c0c */ /* 0x000fe4000bf06270 */
[----:B------:R-:W-:-:S02]  /*1f90*/  ISETP.GE.AND P1, PT, R64, UR4, PT ;  /* 0x0000000440007c0c */ /* 0x000fc4000bf26270 */
[----:B------:R-:W-:Y:S02]  /*1fa0*/  ISETP.GE.AND P2, PT, R12, UR4, PT ;  /* 0x000000040c007c0c */ /* 0x000fe4000bf46270 */
[----:B------:R-:W-:Y:S02]  /*1fb0*/  LOP3.LUT R10, R11, 0x2, R10, 0xe2, !PT ;  /* 0x000000020b0a7812 */ /* 0x000fe400078ee20a */
[----:B------:R-:W-:Y:S02]  /*1fc0*/  SEL R11, RZ, 0x4, P0 ;  /* 0x00000004ff0b7807 */ /* 0x000fe40000000000 */
[----:B------:R-:W-:Y:S02]  /*1fd0*/  SEL R12, RZ, 0x8, P1 ;  /* 0x00000008ff0c7807 */ /* 0x000fe40000800000 */
[----:B------:R-:W-:Y:S02]  /*1fe0*/  ISETP.GE.AND P0, PT, R65, UR4, PT ;  /* 0x0000000441007c0c */ /* 0x000fe4000bf06270 */
[----:B------:R-:W-:-:S02]  /*1ff0*/  ISETP.GE.AND P1, PT, R66, UR4, PT ;  /* 0x0000000442007c0c */ /* 0x000fc4000bf26270 */
[----:B------:R-:W-:Y:S02]  /*2000*/  LOP3.LUT R10, R12, R10, R11, 0xfe, !PT ;  /* 0x0000000a0c0a7212 */ /* 0x000fe400078efe0b */
[----:B------:R-:W-:Y:S02]  /*2010*/  SEL R11, RZ, 0x10, P0 ;  /* 0x00000010ff0b7807 */ /* 0x000fe40000000000 */
[----:B------:R-:W-:Y:S01]  /*2020*/  SEL R12, RZ, 0x20, P1 ;  /* 0x00000020ff0c7807 */ /* 0x000fe20000800000 */
[----:B------:R-:W-:Y:S01]  /*2030*/  IMAD R13, R86, UR7, R7 ;  /* 0x00000007560d7c24 */ /* 0x000fe2000f8e0207 */
[----:B------:R-:W-:Y:S02]  /*2040*/  ISETP.GE.AND P3, PT, R32, UR4, PT ;  /* 0x0000000420007c0c */ /* 0x000fe4000bf66270 */
[----:B------:R-:W-:Y:S01]  /*2050*/  LOP3.LUT R11, R12, R10, R11, 0xfe, !PT ;  /* 0x0000000a0c0b7212 */ /* 0x000fe200078efe0b */
[----:B------:R-:W-:Y:S01]  /*2060*/  IMAD.WIDE.U32 R6, R86, UR6, R16 ;  /* 0x0000000656067c25 */ /* 0x000fe2000f8e0010 */
[----:B------:R-:W-:Y:S01]  /*2070*/  SEL R10, RZ, 0x40, P2 ;  /* 0x00000040ff0a7807 */ /* 0x000fe20001000000 */
[----:B------:R-:W-:-:S02]  /*2080*/  ULDC.64 UR4, c[0x0][0x338] ;  /* 0x0000ce0000047ab9 */ /* 0x000fc40000000a00 */
[----:B------:R-:W-:Y:S01]  /*2090*/  IMAD R12, R20, UR4, RZ ;  /* 0x00000004140c7c24 */ /* 0x000fe2000f8e02ff */
[----:B------:R-:W-:Y:S01]  /*20a0*/  LOP3.LUT R95, R11, R10, RZ, 0xfc, !PT ;  /* 0x0000000a0b5f7212 */ /* 0x000fe200078efcff */
[----:B------:R-:W-:Y:S02]  /*20b0*/  IMAD.IADD R7, R7, 0x1, R13 ;  /* 0x0000000107077824 */ /* 0x000fe400078e020d */
[C---:B------:R-:W-:Y:S02]  /*20c0*/  IMAD R10, R42.reuse, R14, RZ ;  /* 0x0000000e2a0a7224 */ /* 0x040fe400078e02ff */
[----:B----4-:R-:W-:Y:S02]  /*20d0*/  IMAD R32, R42, R58, RZ ;  /* 0x0000003a2a207224 */ /* 0x010fe400078e02ff */
[C---:B------:R-:W-:Y:S02]  /*20e0*/  IMAD R93, R21.reuse, UR5, R12 ;  /* 0x00000005155d7c24 */ /* 0x040fe4000f8e020c */
[----:B------:R-:W-:Y:S01]  /*20f0*/  IMAD.WIDE.U32 R6, R21, UR4, R6 ;  /* 0x0000000415067c25 */ /* 0x000fe2000f8e0006 */
[----:B-1----:R-:W-:Y:S01]  /*2100*/  ISETP.GE.AND P0, PT, R16, R41, PT ;  /* 0x000000291000720c */ /* 0x002fe20003f06270 */
[----:B------:R-:W-:-:S02]  /*2110*/  ULDC UR4, c[0x0][0x2f4] ;  /* 0x0000bd0000047ab9 */ /* 0x000fc40000000800 */
[C---:B------:R-:W-:Y:S02]  /*2120*/  IMAD R35, R22.reuse, R15, R10 ;  /* 0x0000000f16237224 */ /* 0x040fe400078e020a */
[----:B------:R-:W-:-:S04]  /*2130*/  IMAD.WIDE.U32 R12, R22, R14, R200 ;  /* 0x0000000e160c7225 */ /* 0x000fc800078e00c8 */
[----:B------:R-:W-:-:S04]  /*2140*/  IMAD.WIDE.U32 R20, R22, R14, R16 ;  /* 0x0000000e16147225 */ /* 0x000fc800078e0010 */
[----:B------:R-:W-:-:S04]  /*2150*/  IMAD.WIDE.U32 R10, R22, R58, R200 ;  /* 0x0000003a160a7225 */ /* 0x000fc800078e00c8 */
[----:B------:R-:W-:Y:S02]  /*2160*/  IMAD R39, R22, R59, R32 ;  /* 0x0000003b16277224 */ /* 0x000fe400078e0220 */
[----:B------:R-:W-:Y:S02]  /*2170*/  IMAD.IADD R13, R13, 0x1, R35 ;  /* 0x000000010d0d7824 */ /* 0x000fe400078e0223 */
[----:B------:R-:W-:Y:S02]  /*2180*/  IMAD.IADD R35, R35, 0x1, R21 ;  /* 0x0000000123237824 */ /* 0x000fe400078e0215 */
[----:B------:R-:W-:Y:S01]  /*2190*/  IMAD.IADD R21, R11, 0x1, R39 ;  /* 0x000000010b157824 */ /* 0x000fe200078e0227 */
[----:B-----5:R-:W-:Y:S01]  /*21a0*/  SHF.R.S32.HI R11, RZ, 0x1f, R30 ;  /* 0x0000001fff0b7819 */ /* 0x020fe2000001141e */
[----:B------:R-:W-:Y:S02]  /*21b0*/  IMAD.MOV.U32 R34, RZ, RZ, R20 ;  /* 0x000000ffff227224 */ /* 0x000fe400078e0014 */
[----:B------:R-:W-:-:S02]  /*21c0*/  IMAD.MOV.U32 R20, RZ, RZ, R10 ;  /* 0x000000ffff147224 */ /* 0x000fc400078e000a */
[C---:B------:R-:W-:Y:S02]  /*21d0*/  IMAD R10, R11.reuse, R14, RZ ;  /* 0x0000000e0b0a7224 */ /* 0x040fe400078e02ff */
[----:B------:R-:W-:Y:S02]  /*21e0*/  IMAD R38, R11, R58, RZ ;  /* 0x0000003a0b267224 */ /* 0x000fe400078e02ff */
[C---:B------:R-:W-:Y:S02]  /*21f0*/  IMAD R85, R30.reuse, R15, R10 ;  /* 0x0000000f1e557224 */ /* 0x040fe400078e020a */
[----:B------:R-:W-:-:S04]  /*2200*/  IMAD.WIDE.U32 R10, R30, R14, R12 ;  /* 0x0000000e1e0a7225 */ /* 0x000fc800078e000c */
[----:B------:R-:W-:Y:S02]  /*2210*/  IMAD.WIDE.U32 R12, R30, R14, R34 ;  /* 0x0000000e1e0c7225 */ /* 0x000fe400078e0022 */
[----:B------:R-:W3:Y:S01]  /*2220*/  LDL R34, [R1+0x60] ;  /* 0x0000600001227983 */ /* 0x000ee20000100800 */
[----:B------:R-:W-:Y:S02]  /*2230*/  IADD3 R60, P2, R22, R61, RZ ;  /* 0x0000003d163c7210 */ /* 0x000fe40007f5e0ff */
[----:B------:R-:W-:-:S03]  /*2240*/  SEL R37, R41, RZ, P0 ;  /* 0x000000ff29257207 */ /* 0x000fc60000000000 */
[----:B------:R-:W-:Y:S02]  /*2250*/  IMAD.X R61, R42, 0x1, R43, P2 ;  /* 0x000000012a3d7824 */ /* 0x000fe400010e062b */
[----:B------:R-:W-:Y:S02]  /*2260*/  IMAD.IADD R37, R16, 0x1, R37 ;  /* 0x0000000110257824 */ /* 0x000fe400078e0225 */
[C---:B------:R-:W-:Y:S02]  /*2270*/  VIADD R42, R22.reuse, 0x40 ;  /* 0x00000040162a7836 */ /* 0x040fe40000000000 */
[----:B------:R-:W-:Y:S01]  /*2280*/  IMAD.WIDE.U32 R32, R22, R58, R16 ;  /* 0x0000003a16207225 */ /* 0x000fe200078e0010 */
[----:B------:R-:W-:-:S03]  /*2290*/  SHF.R.S32.HI R36, RZ, 0x1f, R37 ;  /* 0x0000001fff247819 */ /* 0x000fc60000011425 */
[----:B------:R-:W-:Y:S01]  /*22a0*/  IMAD.SHL.U32 R42, R42, 0x40, RZ ;  /* 0x000000402a2a7824 */ /* 0x000fe200078e00ff */
[----:B------:R-:W-:Y:S01]  /*22b0*/  LEA.HI R36, R36, R37, RZ, 0x3 ;  /* 0x0000002524247211 */ /* 0x000fe200078f18ff */
[----:B------:R-:W-:Y:S02]  /*22c0*/  IMAD.IADD R33, R39, 0x1, R33 ;  /* 0x0000000127217824 */ /* 0x000fe400078e0221 */
[----:B--2---:R-:W-:Y:S01]  /*22d0*/  IMAD.SHL.U32 R71, R45, 0x40, RZ ;  /* 0x000000402d477824 */ /* 0x004fe200078e00ff */
[----:B------:R-:W-:Y:S01]  /*22e0*/  LOP3.LUT R42, R42, 0x1c0, RZ, 0xc0, !PT ;  /* 0x000001c02a2a7812 */ /* 0x000fe200078ec0ff */
[----:B------:R-:W-:Y:S02]  /*22f0*/  VIADD R44, R44, 0xffffff80 ;  /* 0xffffff802c2c7836 */ /* 0x000fe40000000000 */
[----:B------:R-:W-:Y:S01]  /*2300*/  IMAD.WIDE.U32 R56, R30, R58, R32 ;  /* 0x0000003a1e387225 */ /* 0x000fe200078e0020 */
[----:B------:R-:W-:Y:S02]  /*2310*/  LOP3.LUT R71, R71, 0x1c0, RZ, 0xc0, !PT ;  /* 0x000001c047477812 */ /* 0x000fe400078ec0ff */
[----:B------:R-:W-:Y:S01]  /*2320*/  LOP3.LUT R32, R42, 0x38, R36, 0xf8, !PT ;  /* 0x000000382a207812 */ /* 0x000fe200078ef824 */
[----:B------:R-:W-:Y:S01]  /*2330*/  VIADD R76, R40, 0x8 ;  /* 0x00000008284c7836 */ /* 0x000fe20000000000 */
[----:B------:R-:W-:Y:S01]  /*2340*/  SHF.R.S32.HI R40, RZ, 0x1f, R44 ;  /* 0x0000001fff287819 */ /* 0x000fe2000001142c */
[----:B------:R-:W-:Y:S01]  /*2350*/  VIADD R42, R22, 0x40 ;  /* 0x00000040162a7836 */ /* 0x000fe20000000000 */
[----:B------:R-:W-:-:S02]  /*2360*/  SHF.R.U32.HI R74, RZ, 0x3, R71 ;  /* 0x00000003ff4a7819 */ /* 0x000fc40000011647 */
[----:B------:R-:W-:Y:S01]  /*2370*/  LOP3.LUT R33, R71, 0x18, R16, 0xf8, !PT ;  /* 0x0000001847217812 */ /* 0x000fe200078ef810 */
[----:B------:R-:W-:Y:S01]  /*2380*/  IMAD.SHL.U32 R42, R42, 0x40, RZ ;  /* 0x000000402a2a7824 */ /* 0x000fe200078e00ff */
[----:B------:R-:W-:Y:S02]  /*2390*/  LEA.HI R40, R40, R44, RZ, 0x5 ;  /* 0x0000002c28287211 */ /* 0x000fe400078f28ff */
[----:B------:R-:W-:Y:S02]  /*23a0*/  LOP3.LUT R33, R33, R74, RZ, 0x3c, !PT ;  /* 0x0000004a21217212 */ /* 0x000fe400078e3cff */
[----:B------:R-:W-:Y:S02]  /*23b0*/  SHF.R.S32.HI R40, RZ, 0x5, R40 ;  /* 0x00000005ff287819 */ /* 0x000fe40000011428 */
[----:B------:R-:W-:Y:S01]  /*23c0*/  LOP3.LUT R42, R42, 0x1c0, RZ, 0xc0, !PT ;  /* 0x000001c02a2a7812 */ /* 0x000fe200078ec0ff */
[----:B------:R-:W-:Y:S01]  /*23d0*/  IMAD.MOV.U32 R77, RZ, RZ, 0x20 ;  /* 0x00000020ff4d7424 */ /* 0x000fe200078e00ff */
[----:B------:R-:W-:Y:S01]  /*23e0*/  LOP3.LUT P1, RZ, R45, 0x4, RZ, 0xc0, !PT ;  /* 0x000000042dff7812 */ /* 0x000fe2000782c0ff */
[----:B------:R-:W-:Y:S01]  /*23f0*/  IMAD R79, R40, 0x200, R33 ;  /* 0x00000200284f7824 */ /* 0x000fe200078e0221 */
[----:B------:R-:W-:-:S02]  /*2400*/  LOP3.LUT R33, R71, 0x38, R36, 0xf8, !PT ;  /* 0x0000003847217812 */ /* 0x000fc400078ef824 */
[----:B------:R-:W-:Y:S01]  /*2410*/  SHF.R.U32.HI R42, RZ, 0x3, R42 ;  /* 0x00000003ff2a7819 */ /* 0x000fe2000001162a */
[----:B------:R-:W-:Y:S01]  /*2420*/  IMAD R37, R9, 0x60, RZ ;  /* 0x0000006009257824 */ /* 0x000fe200078e02ff */
[C---:B------:R-:W-:Y:S01]  /*2430*/  SHF.L.U64.HI R67, R8.reuse, 0x6, R9 ;  /* 0x0000000608437819 */ /* 0x040fe20000010209 */
[----:B------:R-:W-:Y:S01]  /*2440*/  IMAD.SHL.U32 R68, R8, 0x40, RZ ;  /* 0x0000004008447824 */ /* 0x000fe200078e00ff */
[C---:B------:R-:W-:Y:S01]  /*2450*/  SHF.L.U64.HI R69, R14.reuse, 0x6, R15 ;  /* 0x000000060e457819 */ /* 0x040fe2000001020f */
[----:B------:R-:W-:Y:S01]  /*2460*/  IMAD R81, R15, 0x60, RZ ;  /* 0x000000600f517824 */ /* 0x000fe200078e02ff */
[----:B------:R-:W-:Y:S01]  /*2470*/  SHF.L.U32 R70, R14, 0x6, RZ ;  /* 0x000000060e467819 */ /* 0x000fe200000006ff */
[----:B------:R-:W-:Y:S01]  /*2480*/  IMAD R87, R30, R59, R38 ;  /* 0x0000003b1e577224 */ /* 0x000fe200078e0226 */
[C---:B------:R-:W-:Y:S01]  /*2490*/  SHF.L.U64.HI R72, R58.reuse, 0x6, R59 ;  /* 0x000000063a487819 */ /* 0x040fe2000001023b */
[----:B------:R-:W-:Y:S01]  /*24a0*/  IMAD R35, R59, 0x60, RZ ;  /* 0x000000603b237824 */ /* 0x000fe200078e02ff */
[----:B------:R-:W-:Y:S01]  /*24b0*/  SEL R77, R77, 0xffffffe0, !P1 ;  /* 0xffffffe04d4d7807 */ /* 0x000fe20004800000 */
[----:B------:R-:W-:Y:S01]  /*24c0*/  IMAD.SHL.U32 R73, R58, 0x40, RZ ;  /* 0x000000403a497824 */ /* 0x000fe200078e00ff */
[----:B------:R-:W-:Y:S01]  /*24d0*/  LOP3.LUT R33, R33, R74, RZ, 0x3c, !PT ;  /* 0x0000004a21217212 */ /* 0x000fe200078e3cff */
[----:B------:R-:W-:Y:S01]  /*24e0*/  IMAD.WIDE.U32 R20, R30, R58, R20 ;  /* 0x0000003a1e147225 */ /* 0x000fe200078e0014 */
[----:B------:R-:W-:-:S02]  /*24f0*/  LOP3.LUT R32, R32, R42, RZ, 0x3c, !PT ;  /* 0x0000002a20207212 */ /* 0x000fc400078e3cff */
[----:B------:R-:W-:Y:S01]  /*2500*/  SEL R94, RZ, 0xffffff80, P3 ;  /* 0xffffff80ff5e7807 */ /* 0x000fe20001800000 */
[----:B------:R-:W-:Y:S01]  /*2510*/  VIADD R45, R22, 0x40 ;  /* 0x00000040162d7836 */ /* 0x000fe20000000000 */
[----:B------:R-:W-:Y:S01]  /*2520*/  LOP3.LUT R89, R36, 0xfffffff8, RZ, 0xc0, !PT ;  /* 0xfffffff824597812 */ /* 0x000fe200078ec0ff */
[----:B------:R-:W-:Y:S01]  /*2530*/  IMAD.WIDE.U32 R8, R8, 0x60, RZ ;  /* 0x0000006008087825 */ /* 0x000fe200078e00ff */
[----:B------:R-:W-:-:S03]  /*2540*/  LOP3.LUT R94, R95, 0x80, R94, 0xc8, !PT ;  /* 0x000000805f5e7812 */ /* 0x000fc600078ec85e */
[----:B------:R-:W-:-:S04]  /*2550*/  IMAD.WIDE.U32 R14, R14, 0x60, RZ ;  /* 0x000000600e0e7825 */ /* 0x000fc800078e00ff */
[----:B------:R-:W-:Y:S01]  /*2560*/  IMAD.WIDE.U32 R58, R58, 0x60, RZ ;  /* 0x000000603a3a7825 */ /* 0x000fe200078e00ff */
[----:B------:R-:W-:Y:S02]  /*2570*/  SHF.R.S32.HI R75, RZ, 0x1f, R45 ;  /* 0x0000001fff4b7819 */ /* 0x000fe4000001142d */
[----:B------:R-:W-:Y:S01]  /*2580*/  SHF.R.S32.HI R88, RZ, 0x3, R36 ;  /* 0x00000003ff587819 */ /* 0x000fe20000011424 */
[----:B------:R-:W-:Y:S01]  /*2590*/  IMAD.IADD R84, R11, 0x1, R85 ;  /* 0x000000010b547824 */ /* 0x000fe200078e0255 */
[----:B------:R-:W-:Y:S01]  /*25a0*/  IADD3 R85, R85, R13, RZ ;  /* 0x0000000d55557210 */ /* 0x000fe20007ffe0ff */
[----:B------:R-:W-:Y:S01]  /*25b0*/  IMAD.IADD R86, R21, 0x1, R87 ;  /* 0x0000000115567824 */ /* 0x000fe200078e0257 */
[----:B------:R-:W-:Y:S01]  /*25c0*/  SHF.R.S32.HI R90, RZ, 0x1f, R89 ;  /* 0x0000001fff5a7819 */ /* 0x000fe20000011459 */
[----:B------:R-:W-:Y:S01]  /*25d0*/  IMAD.SHL.U32 R78, R41, 0x2, RZ ;  /* 0x00000002294e7824 */ /* 0x000fe200078e00ff */
[----:B------:R-:W-:Y:S01]  /*25e0*/  ISETP.GE.AND P1, PT, R16, UR4, PT ;  /* 0x0000000410007c0c */ /* 0x000fe2000bf26270 */
[----:B------:R-:W-:Y:S01]  /*25f0*/  IMAD.IADD R80, R9, 0x1, R37 ;  /* 0x0000000109507824 */ /* 0x000fe200078e0225 */
[----:B------:R-:W-:Y:S01]  /*2600*/  ISETP.GE.AND P2, PT, R62, UR4, PT ;  /* 0x000000043e007c0c */ /* 0x000fe2000bf46270 */
[----:B------:R-:W-:Y:S01]  /*2610*/  IMAD.IADD R81, R15, 0x1, R81 ;  /* 0x000000010f517824 */ /* 0x000fe200078e0251 */
[----:B------:R-:W-:Y:S01]  /*2620*/  LOP3.LUT R95, R95, 0x40, RZ, 0xc0, !PT ;  /* 0x000000405f5f7812 */ /* 0x000fe200078ec0ff */
[----:B------:R-:W-:-:S02]  /*2630*/  IMAD.IADD R82, R59, 0x1, R35 ;  /* 0x000000013b527824 */ /* 0x000fc400078e0223 */
[----:B------:R-:W-:Y:S02]  /*2640*/  IMAD.IADD R83, R77, 0x1, R79 ;  /* 0x000000014d537824 */ /* 0x000fe400078e024f */
[----:B------:R-:W-:Y:S02]  /*2650*/  IMAD.IADD R87, R87, 0x1, R57 ;  /* 0x0000000157577824 */ /* 0x000fe400078e0239 */
[----:B------:R-:W-:Y:S02]  /*2660*/  IMAD R91, R40, 0x200, R33 ;  /* 0x00000200285b7824 */ /* 0x000fe400078e0221 */
[----:B------:R-:W-:Y:S01]  /*2670*/  IMAD.IADD R93, R7, 0x1, R93 ;  /* 0x00000001075d7824 */ /* 0x000fe200078e025d */
[----:B------:R-:W-:Y:S01]  /*2680*/  @!P6 BAR.SYNC.DEFER_BLOCKING 0x9, 0x100 ;  /* 0x024400000000eb1d */ /* 0x000fe20000010000 */
[----:B---3--:R-:W-:-:S07]  /*2690*/  IMAD.IADD R92, R34, 0x1, R32 ;  /* 0x00000001225c7824 */ /* 0x008fce00078e0220 */
.L_x_14872:
        /* <DEDUP_REMOVED lines=23> */
[----:B------:R-:W-:Y:S01]  /*2810*/  IMAD.MOV.U32 R27, RZ, RZ, R45 ;  /* 0x000000ffff1b7224 */ /* 0x000fe200078e002d */
[----:B------:R-:W-:Y:S02]  /*2820*/  P2R R97, PR, RZ, 0x10 ;  /* 0x00000010ff617803 */ /* 0x000fe40000000000 */
[----:B------:R-:W-:-:S03]  /*2830*/  LEA R102, R33, R26, 0x1 ;  /* 0x0000001a21667211 */ /* 0x000fc600078e08ff */
[----:B---3--:R-:W-:Y:S05]  /*2840*/  @!P3 BRA `(.L_x_14826) ;  /* 0x000000280018b947 */ /* 0x008fea0003800000 */
        /* <DEDUP_REMOVED lines=41> */
.L_x_14829:
[----:B------:R-:W-:Y:S05]  /*2ae0*/  BSYNC B1 ;  /* 0x0000000000017941 */ /* 0x000fea0003800000 */
.L_x_14828:
[----:B0-----:R-:W-:Y:S01]  /*2af0*/  VIADD R36, R22, 0x40 ;  /* 0x0000004016247836 */ /* 0x001fe20000000000 */
[----:B------:R-:W-:Y:S01]  /*2b00*/  BSSY B1, `(.L_x_14830) ;  /* 0x000001c000017945 */ /* 0x000fe20003800000 */
[----:B------:R-:W-:Y:S01]  /*2b10*/  CS2R R44, SRZ ;  /* 0x00000000002c7805 */ /* 0x000fe2000001ff00 */
[----:B-----5:R-:W-:Y:S01]  /*2b20*/  IMAD.MOV.U32 R98, RZ, RZ, R50 ;  /* 0x000000ffff627224 */ /* 0x020fe200078e0032 */
[----:B------:R-:W-:Y:S02]  /*2b30*/  CS2R R46, SRZ ;  /* 0x00000000002e7805 */ /* 0x000fe4000001ff00 */
[----:B------:R-:W-:Y:S02]  /*2b40*/  ISETP.GE.AND P5, PT, R36, R106, PT ;  /* 0x0000006a2400720c */ /* 0x000fe40003fa6270 */
[----:B------:R-:W-:Y:S01]  /*2b50*/  CS2R R36, SRZ ;  /* 0x0000000000247805 */ /* 0x000fe2000001ff00 */
[----:B------:R-:W-:-:S10]  /*2b60*/  IMAD.MOV.U32 R99, RZ, RZ, R51 ;  /* 0x000000ffff637224 */ /* 0x000fd400078e0033 */
        /* <DEDUP_REMOVED lines=21> */
.L_x_14831:
[----:B------:R-:W-:Y:S05]  /*2cc0*/  BSYNC B1 ;  /* 0x0000000000017941 */ /* 0x000fea0003800000 */
.L_x_14830:
        /* <DEDUP_REMOVED lines=27> */
.L_x_14832:
[----:B------:R-:W-:Y:S01]  /*2e80*/  IMAD R96, R18, 0x8, R19 ;  /* 0x0000000812607824 */ /* 0x000fe200078e0213 */
[----:B------:R-:W-:Y:S01]  /*2e90*/  SHF.L.U32 R107, R202, 0x1f, RZ ;  /* 0x0000001fca6b7819 */ /* 0x000fe200000006ff */
[----:B------:R-:W-:Y:S03]  /*2ea0*/  BSSY B1, `(.L_x_14833) ;  /* 0x0000003000017945 */ /* 0x000fe60003800000 */
[----:B------:R-:W0:Y:S02]  /*2eb0*/  SYNCS.PHASECHK.TRANS64.TRYWAIT P6, [R96+URZ+0x32490], R107 ;  /* 0x0324906b600075a7 */ /* 0x000e2400080c017f */
[----:B0-----:R-:W-:Y:S05]  /*2ec0*/  @!P6 BRA `(.L_x_14834) ;  /* 0x000001bc0048e947 */ /* 0x001fea0003800000 */
.L_x_15132:
[----:B------:R-:W-:Y:S05]  /*2ed0*/  BSYNC B1 ;  /* 0x0000000000017941 */ /* 0x000fea0003800000 */
.L_x_14833:
        /* <DEDUP_REMOVED lines=49> */
.L_x_14840:
[----:B------:R-:W-:Y:S05]  /*31f0*/  BSYNC B3 ;  /* 0x0000000000037941 */ /* 0x000fea0003800000 */
.L_x_14839:
[----:B--2---:R1:W-:Y:S02]  /*3200*/  STG.E.128 desc[UR40][R42.64], R32 ;  /* 0x000000202a007986 */ /* 0x0043e4000c101d28 */
.L_x_14838:
[----:B------:R-:W-:Y:S05]  /*3210*/  BSYNC B2 ;  /* 0x0000000000027941 */ /* 0x000fea0003800000 */
.L_x_14837:
        /* <DEDUP_REMOVED lines=46> */
.L_x_14842:
[----:B------:R-:W-:Y:S05]  /*3500*/  BSYNC B2 ;  /* 0x0000000000027941 */ /* 0x000fea0003800000 */
.L_x_14841:
[----:B--2---:R2:W-:Y:S02]  /*3510*/  STG.E.128 desc[UR40][R42.64+0x40], R32 ;  /* 0x000040202a007986 */ /* 0x0045e4000c101d28 */
.L_x_14836:
[----:B------:R-:W-:Y:S05]  /*3520*/  BSYNC B1 ;  /* 0x0000000000017941 */ /* 0x000fea0003800000 */
.L_x_14835:
        /* <DEDUP_REMOVED lines=48> */
.L_x_14847:
[----:B------:R-:W-:Y:S05]  /*3830*/  BSYNC B2 ;  /* 0x0000000000027941 */ /* 0x000fea0003800000 */
.L_x_14846:
[----:B--2---:R3:W-:Y:S02]  /*3840*/  STG.E.128 desc[UR40][R40.64], R32 ;  /* 0x0000002028007986 */ /* 0x0047e4000c101d28 */
.L_x_14845:
[----:B------:R-:W-:Y:S05]  /*3850*/  BSYNC B1 ;  /* 0x0000000000017941 */ /* 0x000fea0003800000 */
.L_x_14844:
        /* <DEDUP_REMOVED lines=46> */
.L_x_14849:
[----:B------:R-:W-:Y:S05]  /*3b40*/  BSYNC B1 ;  /* 0x0000000000017941 */ /* 0x000fea0003800000 */
.L_x_14848:
[----:B--2---:R1:W-:Y:S01]  /*3b50*/  STG.E.128 desc[UR40][R40.64+0x40], R32 ;  /* 0x0000402028007986 */ /* 0x0043e2000c101d28 */
[----:B------:R-:W-:Y:S05]  /*3b60*/  BRA `(.L_x_14843) ;  /* 0x0000001400b87947 */ /* 0x000fea0003800000 */
.L_x_14827:
[----:B------:R-:W-:Y:S02]  /*3b70*/  IADD3 R36, R22, 0x40, RZ ;  /* 0x0000004016247810 */ /* 0x000fe40007ffe0ff */
[----:B------:R-:W-:Y:S02]  /*3b80*/  CS2R R38, SRZ ;  /* 0x0000000000267805 */ /* 0x000fe4000001ff00 */
[----:B------:R-:W-:Y:S02]  /*3b90*/  ISETP.GE.AND P3, PT, R36, R106, PT ;  /* 0x0000006a2400720c */ /* 0x000fe40003f66270 */
        /* <DEDUP_REMOVED lines=62> */
[----:B------:R-:W-:Y:S02]  /*3f80*/  PRMT R116, R50, 0x5410, R49 ;  /* 0x0000541032747816 */ /* 0x000fe40000000031 */
[----:B------:R-:W-:Y:S01]  /*3f90*/  PRMT R117, R117, 0x5410, R51 ;  /* 0x0000541075757816 */ /* 0x000fe20000000033 */
[----:B------:R-:W-:Y:S06]  /*3fa0*/  @!P3 BRA `(.L_x_14850) ;  /* 0x000000000004b947 */ /* 0x000fec0003800000 */
[----:B------:R-:W-:Y:S01]  /*3fb0*/  BPT.TRAP 0x1 ;  /* 0x000000040000795c */ /* 0x000fe20000300000 */
.L_x_14850:
        /* <DEDUP_REMOVED lines=9> */
.L_x_15133:
[----:B------:R-:W-:Y:S05]  /*4050*/  BSYNC B1 ;  /* 0x0000000000017941 */ /* 0x000fea0003800000 */
.L_x_14851:
[----:B------:R-:W-:Y:S01]  /*4060*/  ISETP.GE.OR P5, PT, R22, R106, P1 ;  /* 0x0000006a1600720c */ /* 0x000fe20000fa6670 */
[----:B------:R-:W-:-:S12]  /*4070*/  BSSY B1, `(.L_x_14853) ;  /* 0x000007f000017945 */ /* 0x000fd80003800000 */
[----:B------:R-:W-:Y:S05]  /*4080*/  @P5 BRA `(.L_x_14854) ;  /* 0x0000000400f45947 */ /* 0x000fea0003800000 */
[----:B------:R-:W1:Y:S01]  /*4090*/  S2R R50, SR_TID.X ;  /* 0x0000000000327919 */ /* 0x000e620000002100 */
[----:B------:R-:W-:Y:S01]  /*40a0*/  SHF.R.S32.HI R48, RZ, 0x1f, R22 ;  /* 0x0000001fff307819 */ /* 0x000fe20000011416 */
[-C--:B--2---:R-:W-:Y:S01]  /*40b0*/  IMAD.WIDE.U32 R104, R22, R102.reuse, R100 ;  /* 0x0000006616687225 */ /* 0x084fe200078e0064 */
[----:B------:R-:W-:Y:S03]  /*40c0*/  BSSY B2, `(.L_x_14855) ;  /* 0x000006d000027945 */ /* 0x000fe60003800000 */
[----:B------:R-:W-:Y:S01]  /*40d0*/  IMAD R48, R48, R102, RZ ;  /* 0x0000006630307224 */ /* 0x000fe200078e02ff */
[----:B------:R-:W-:-:S03]  /*40e0*/  IADD3 R108, P5, P6, R4, R104, R89 ;  /* 0x00000068046c7210 */ /* 0x000fc60007ebe059 */
[----:B------:R-:W-:Y:S01]  /*40f0*/  IMAD R49, R22, R103, R48 ;  /* 0x0000006716317224 */ /* 0x000fe200078e0230 */
[----:B------:R-:W-:-:S03]  /*4100*/  SEL R48, R78, R111, !P0 ;  /* 0x0000006f4e307207 */ /* 0x000fc60004000000 */
[----:B------:R-:W-:Y:S01]  /*4110*/  IMAD.IADD R112, R49, 0x1, R105 ;  /* 0x0000000131707824 */ /* 0x000fe200078e0269 */
[----:B------:R-:W-:-:S04]  /*4120*/  SHF.R.S32.HI R49, RZ, 0x1f, R48 ;  /* 0x0000001fff317819 */ /* 0x000fc80000011430 */
[----:B------:R-:W-:Y:S01]  /*4130*/  LEA.HI R49, R49, R48, RZ, 0x4 ;  /* 0x0000003031317211 */ /* 0x000fe200078f20ff */
[----:B------:R-:W-:Y:S01]  /*4140*/  IMAD R48, R18, 0x1800, R91 ;  /* 0x0000180012307824 */ /* 0x000fe200078e025b */
[----:B------:R-:W-:Y:S02]  /*4150*/  IADD3.X R110, R3, R112, R90, P5, P6 ;  /* 0x00000070036e7210 */ /* 0x000fe40002fec45a */
[----:B------:R-:W-:Y:S01]  /*4160*/  LEA.HI.SX32 R49, R49, R88, 0x1c ;  /* 0x0000005831317211 */ /* 0x000fe200078fe2ff */
[----:B------:R-:W-:-:S04]  /*4170*/  IMAD R48, R48, 0x2, R19 ;  /* 0x0000000230307824 */ /* 0x000fc800078e0213 */
[----:B------:R-:W-:Y:S02]  /*4180*/  IMAD.SHL.U32 R113, R49, 0x8, RZ ;  /* 0x0000000831717824 */ /* 0x000fe400078e00ff */
[----:B-1----:R-:W-:-:S03]  /*4190*/  VIADD R51, R50, 0xffffff80 ;  /* 0xffffff8032337836 */ /* 0x002fc60000000000 */
[----:B------:R-:W-:Y:S02]  /*41a0*/  LOP3.LUT R49, R71, 0x38, R113, 0xf8, !PT ;  /* 0x0000003847317812 */ /* 0x000fe400078ef871 */
[----:B------:R-:W-:Y:S02]  /*41b0*/  SHF.R.S32.HI R50, RZ, 0x1f, R51 ;  /* 0x0000001fff327819 */ /* 0x000fe40000011433 */
[----:B------:R-:W-:Y:S02]  /*41c0*/  LOP3.LUT R49, R49, R74, RZ, 0x3c, !PT ;  /* 0x0000004a31317212 */ /* 0x000fe400078e3cff */
[----:B------:R-:W-:-:S04]  /*41d0*/  LEA.HI R50, R50, R51, RZ, 0x5 ;  /* 0x0000003332327211 */ /* 0x000fc800078f28ff */
[----:B------:R-:W-:-:S05]  /*41e0*/  SHF.R.S32.HI R50, RZ, 0x5, R50 ;  /* 0x00000005ff327819 */ /* 0x000fca0000011432 */
[----:B------:R-:W-:-:S04]  /*41f0*/  IMAD R49, R50, 0x200, R49 ;  /* 0x0000020032317824 */ /* 0x000fc800078e0231 */
        /* <DEDUP_REMOVED lines=49> */
[----:B------:R-:W-:Y:S01]  /*4510*/  HADD2.F32 R36, -RZ, R130.H1_H1 ;  /* 0x30000082ff247230 */ /* 0x000fe20000004100 */
[----:B------:R-:W-:Y:S01]  /*4520*/  F2FP.F16.F32.PACK_AB R122, R125, R122 ;  /* 0x0000007a7d7a723e */ /* 0x000fe200000000ff */
[----:B------:R-:W-:Y:S01]  /*4530*/  HADD2.F32 R33, -RZ, R48.H0_H0 ;  /* 0x20000030ff217230 */ /* 0x000fe20000004100 */
[----:B------:R-:W-:Y:S01]  /*4540*/  F2FP.F16.F32.PACK_AB R123, R124, R123 ;  /* 0x0000007b7c7b723e */ /* 0x000fe200000000ff */
[----:B------:R-:W-:Y:S02]  /*4550*/  HADD2.F32 R52, -RZ, R52.H1_H1 ;  /* 0x30000034ff347230 */ /* 0x000fe40000004100 */
[-C--:B------:R-:W-:Y:S01]  /*4560*/  FMUL.FTZ R38, R34, R36.reuse ;  /* 0x0000002422267220 */ /* 0x080fe20000410000 */
        /* <DEDUP_REMOVED lines=25> */
[----:B------:R-:W-:Y:S01]  /*4700*/  MOV R49, R118 ;  /* 0x0000007600317202 */ /* 0x000fe20000000f00 */
        /* <DEDUP_REMOVED lines=8> */
.L_x_14856:
[----:B------:R-:W-:Y:S05]  /*4790*/  BSYNC B2 ;  /* 0x0000000000027941 */ /* 0x000fea0003800000 */
.L_x_14855:
        /* <DEDUP_REMOVED lines=12> */
.L_x_14854:
[----:B------:R-:W-:Y:S05]  /*4860*/  BSYNC B1 ;  /* 0x0000000000017941 */ /* 0x000fea0003800000 */
.L_x_14853:
[----:B-1----:R-:W-:Y:S02]  /*4870*/  VIADD R33, R22, 0x40 ;  /* 0x0000004016217836 */ /* 0x002fe40000000000 */
[-C--:B--2---:R-:W-:Y:S02]  /*4880*/  IMAD R32, R75, R102.reuse, RZ ;  /* 0x000000664b207224 */ /* 0x084fe400078e02ff */
[C---:B------:R-:W-:Y:S01]  /*4890*/  IMAD.WIDE.U32 R100, R33.reuse, R102, R100 ;  /* 0x0000006621647225 */ /* 0x040fe200078e0064 */
[----:B------:R-:W-:-:S03]  /*48a0*/  ISETP.GE.OR P5, PT, R33, R106, P1 ;  /* 0x0000006a2100720c */ /* 0x000fc60000fa6670 */
[----:B------:R-:W-:-:S10]  /*48b0*/  IMAD R103, R33, R103, R32 ;  /* 0x0000006721677224 */ /* 0x000fd400078e0220 */
[----:B------:R-:W-:Y:S05]  /*48c0*/  @P5 BRA `(.L_x_14843) ;  /* 0x0000000800605947 */ /* 0x000fea0003800000 */
[----:B------:R-:W2:Y:S01]  /*48d0*/  LDL R34, [R1+0x60] ;  /* 0x0000600001227983 */ /* 0x000ea20000100800 */
[----:B------:R-:W-:Y:S01]  /*48e0*/  IMAD.IADD R50, R101, 0x1, R103 ;  /* 0x0000000165327824 */ /* 0x000fe200078e0267 */
[----:B------:R-:W-:Y:S01]  /*48f0*/  IADD3 R32, P5, P6, R4, R100, R89 ;  /* 0x0000006404207210 */ /* 0x000fe20007ebe059 */
[----:B------:R-:W-:Y:S01]  /*4900*/  VIADD R35, R22, 0x40 ;  /* 0x0000004016237836 */ /* 0x000fe20000000000 */
[----:B------:R-:W-:Y:S01]  /*4910*/  SEL R111, R78, R111, !P0 ;  /* 0x0000006f4e6f7207 */ /* 0x000fe20004000000 */
[----:B------:R-:W-:Y:S01]  /*4920*/  VIADD R36, R22, 0x40 ;  /* 0x0000004016247836 */ /* 0x000fe20000000000 */
[----:B------:R-:W-:Y:S01]  /*4930*/  IADD3.X R33, R3, R50, R90, P5, P6 ;  /* 0x0000003203217210 */ /* 0x000fe20002fec45a */
[----:B------:R-:W-:Y:S01]  /*4940*/  IMAD.SHL.U32 R35, R35, 0x40, RZ ;  /* 0x0000004023237824 */ /* 0x000fe200078e00ff */
[----:B------:R-:W-:Y:S01]  /*4950*/  LEA R48, P5, R32, R98, 0x1 ;  /* 0x0000006220307211 */ /* 0x000fe200078a08ff */
[----:B------:R-:W-:Y:S01]  /*4960*/  IMAD.SHL.U32 R36, R36, 0x40, RZ ;  /* 0x0000004024247824 */ /* 0x000fe200078e00ff */
[----:B------:R-:W-:Y:S02]  /*4970*/  BSSY B1, `(.L_x_14857) ;  /* 0x0000069000017945 */ /* 0x000fe40003800000 */
[----:B------:R-:W-:-:S02]  /*4980*/  LEA.HI.X R49, R32, R99, R33, 0x1, P5 ;  /* 0x0000006320317211 */ /* 0x000fc400028f0c21 */
[----:B------:R-:W-:Y:S02]  /*4990*/  SHF.R.S32.HI R32, RZ, 0x1f, R111 ;  /* 0x0000001fff207819 */ /* 0x000fe4000001146f */
[----:B------:R-:W-:Y:S02]  /*49a0*/  LOP3.LUT R35, R35, 0x1c0, RZ, 0xc0, !PT ;  /* 0x000001c023237812 */ /* 0x000fe400078ec0ff */
[----:B------:R-:W-:Y:S02]  /*49b0*/  LEA.HI R111, R32, R111, RZ, 0x4 ;  /* 0x0000006f206f7211 */ /* 0x000fe400078f20ff */
[----:B------:R-:W-:Y:S02]  /*49c0*/  LOP3.LUT R36, R36, 0x1c0, RZ, 0xc0, !PT ;  /* 0x000001c024247812 */ /* 0x000fe400078ec0ff */
[----:B------:R-:W-:Y:S02]  /*49d0*/  LEA.HI.SX32 R51, R111, R88, 0x1c ;  /* 0x000000586f337211 */ /* 0x000fe400078fe2ff */
[----:B------:R-:W-:-:S03]  /*49e0*/  SHF.R.U32.HI R35, RZ, 0x3, R35 ;  /* 0x00000003ff237819 */ /* 0x000fc60000011623 */
[----:B------:R-:W-:-:S05]  /*49f0*/  IMAD.SHL.U32 R51, R51, 0x8, RZ ;  /* 0x0000000833337824 */ /* 0x000fca00078e00ff */
[----:B------:R-:W-:-:S04]  /*4a00*/  LOP3.LUT R32, R36, 0x38, R51, 0xf8, !PT ;  /* 0x0000003824207812 */ /* 0x000fc800078ef833 */
[----:B------:R-:W-:-:S05]  /*4a10*/  LOP3.LUT R32, R32, R35, RZ, 0x3c, !PT ;  /* 0x0000002320207212 */ /* 0x000fca00078e3cff */
[----:B--2---:R-:W-:Y:S02]  /*4a20*/  IMAD.IADD R33, R34, 0x1, R32 ;  /* 0x0000000122217824 */ /* 0x004fe400078e0220 */
        /* <DEDUP_REMOVED lines=8> */
[----:B------:R-:W-:Y:S02]  /*4ab0*/  SHF.R.U32.HI R44, RZ, 0x10, R45 ;  /* 0x00000010ff2c7819 */ /* 0x000fe4000001162d */
[--C-:B------:R-:W-:Y:S02]  /*4ac0*/  SHF.R.U64 R108, R40, 0x10, R41.reuse ;  /* 0x00000010286c7819 */ /* 0x100fe40000001229 */
[----:B------:R-:W-:Y:S01]  /*4ad0*/  SHF.R.U32.HI R52, RZ, 0x10, R41 ;  /* 0x00000010ff347819 */ /* 0x000fe20000011629 */
[----:B--2---:R-:W-:Y:S01]  /*4ae0*/  IMAD.MOV.U32 R41, RZ, RZ, R38 ;  /* 0x000000ffff297224 */ /* 0x004fe200078e0026 */
[----:B------:R-:W-:Y:S01]  /*4af0*/  MOV R40, R36 ;  /* 0x0000002400287202 */ /* 0x000fe20000000f00 */
[----:B-1----:R-:W-:Y:S01]  /*4b00*/  IMAD.MOV.U32 R36, RZ, RZ, R34 ;  /* 0x000000ffff247224 */ /* 0x002fe200078e0022 */
[--C-:B------:R-:W-:Y:S01]  /*4b10*/  SHF.R.U64 R105, R42, 0x10, R43.reuse ;  /* 0x000000102a697819 */ /* 0x100fe2000000122b */
[--C-:B------:R-:W-:Y:S01]  /*4b20*/  HADD2.F32 R38, -RZ, R37.reuse.H0_H0 ;  /* 0x20000025ff267230 */ /* 0x100fe20000004100 */
[----:B------:R-:W-:Y:S01]  /*4b30*/  SHF.R.U32.HI R54, RZ, 0x10, R43 ;  /* 0x00000010ff367819 */ /* 0x000fe2000001162b */
[----:B------:R-:W-:Y:S01]  /*4b40*/  HADD2.F32 R37, -RZ, R37.H1_H1 ;  /* 0x30000025ff257230 */ /* 0x000fe20000004100 */
[--C-:B------:R-:W-:Y:S01]  /*4b50*/  SHF.R.U64 R53, R46, 0x10, R47.reuse ;  /* 0x000000102e357819 */ /* 0x100fe2000000122f */
[----:B------:R-:W-:Y:S01]  /*4b60*/  HADD2.F32 R34, -RZ, R33.H0_H0 ;  /* 0x20000021ff227230 */ /* 0x000fe20000004100 */
[----:B------:R-:W-:Y:S01]  /*4b70*/  SHF.R.U32.HI R47, RZ, 0x10, R47 ;  /* 0x00000010ff2f7819 */ /* 0x000fe2000001162f */
[----:B------:R-:W-:-:S02]  /*4b80*/  HADD2.F32 R44, -RZ, R44.H0_H0 ;  /* 0x2000002cff2c7230 */ /* 0x000fc40000004100 */
[----:B------:R-:W-:Y:S02]  /*4b90*/  HADD2.F32 R43, -RZ, R117.H0_H0 ;  /* 0x20000075ff2b7230 */ /* 0x000fe40000004100 */
[----:B------:R-:W-:Y:S02]  /*4ba0*/  HADD2.F32 R33, -RZ, R33.H1_H1 ;  /* 0x30000021ff217230 */ /* 0x000fe40000004100 */
[-C--:B------:R-:W-:Y:S01]  /*4bb0*/  FMUL.FTZ R46, R37, R44.reuse ;  /* 0x0000002c252e7220 */ /* 0x080fe20000410000 */
[----:B------:R-:W-:Y:S02]  /*4bc0*/  HADD2.F32 R117, -RZ, R117.H1_H1 ;  /* 0x30000075ff757230 */ /* 0x000fe40000004100 */
[----:B------:R-:W-:Y:S02]  /*4bd0*/  HADD2.F32 R42, -RZ, R52.H0_H0 ;  /* 0x20000034ff2a7230 */ /* 0x000fe40000004100 */
[C---:B------:R-:W-:Y:S01]  /*4be0*/  FMUL.FTZ R44, R33.reuse, R44 ;  /* 0x0000002c212c7220 */ /* 0x040fe20000410000 */
[-C--:B------:R-:W-:Y:S01]  /*4bf0*/  FMUL.FTZ R45, R38, R117.reuse ;  /* 0x00000075262d7220 */ /* 0x080fe20000410000 */
[C---:B------:R-:W-:Y:S01]  /*4c00*/  FMUL.FTZ R117, R34.reuse, R117 ;  /* 0x0000007522757220 */ /* 0x040fe20000410000 */
[-C--:B------:R-:W-:Y:S01]  /*4c10*/  FFMA.FTZ R46, R33, R42.reuse, -R46 ;  /* 0x0000002a212e7223 */ /* 0x080fe2000001082e */
[----:B------:R-:W-:Y:S01]  /*4c20*/  FFMA.FTZ R52, R37, R42, R44 ;  /* 0x0000002a25347223 */ /* 0x000fe2000001002c */
[----:B------:R-:W-:Y:S01]  /*4c30*/  FFMA.FTZ R45, R34, R43, -R45 ;  /* 0x0000002b222d7223 */ /* 0x000fe2000001082d */
[----:B------:R-:W-:-:S02]  /*4c40*/  HADD2.F32 R42, -RZ, R116.H1_H1 ;  /* 0x30000074ff2a7230 */ /* 0x000fc40000004100 */
[----:B------:R-:W-:Y:S01]  /*4c50*/  FFMA.FTZ R117, R38, R43, R117 ;  /* 0x0000002b26757223 */ /* 0x000fe20000010075 */
[----:B------:R-:W-:Y:S02]  /*4c60*/  HADD2.F32 R33, -RZ, R35.H0_H0 ;  /* 0x20000023ff217230 */ /* 0x000fe40000004100 */
[--C-:B------:R-:W-:Y:S02]  /*4c70*/  HADD2.F32 R34, -RZ, R39.reuse.H0_H0 ;  /* 0x20000027ff227230 */ /* 0x100fe40000004100 */
[----:B------:R-:W-:Y:S02]  /*4c80*/  HADD2.F32 R39, -RZ, R39.H1_H1 ;  /* 0x30000027ff277230 */ /* 0x000fe40000004100 */
[----:B------:R-:W-:Y:S01]  /*4c90*/  FMUL.FTZ R43, R33, R42 ;  /* 0x0000002a212b7220 */ /* 0x000fe20000410000 */
[----:B------:R-:W-:Y:S02]  /*4ca0*/  HADD2.F32 R44, -RZ, R47.H0_H0 ;  /* 0x2000002fff2c7230 */ /* 0x000fe40000004100 */
[----:B------:R-:W-:-:S02]  /*4cb0*/  HADD2.F32 R35, -RZ, R35.H1_H1 ;  /* 0x30000023ff237230 */ /* 0x000fc40000004100 */
[----:B------:R-:W-:Y:S02]  /*4cc0*/  HADD2.F32 R37, -RZ, R115.H1_H1 ;  /* 0x30000073ff257230 */ /* 0x000fe40000004100 */
[----:B------:R-:W-:Y:S02]  /*4cd0*/  HADD2.F32 R38, -RZ, R54.H0_H0 ;  /* 0x20000036ff267230 */ /* 0x000fe40000004100 */
[C---:B------:R-:W-:Y:S01]  /*4ce0*/  FMUL.FTZ R54, R34.reuse, R42 ;  /* 0x0000002a22367220 */ /* 0x040fe20000410000 */
[-C--:B------:R-:W-:Y:S01]  /*4cf0*/  FMUL.FTZ R42, R39, R44.reuse ;  /* 0x0000002c272a7220 */ /* 0x080fe20000410000 */
[----:B------:R-:W-:Y:S01]  /*4d00*/  FMUL.FTZ R102, R35, R44 ;  /* 0x0000002c23667220 */ /* 0x000fe20000410000 */
[-C--:B------:R-:W-:Y:S01]  /*4d10*/  FFMA.FTZ R44, R34, R37.reuse, R43 ;  /* 0x00000025222c7223 */ /* 0x080fe2000001002b */
[----:B------:R-:W-:Y:S01]  /*4d20*/  FFMA.FTZ R54, R33, R37, -R54 ;  /* 0x0000002521367223 */ /* 0x000fe20000010836 */
[----:B------:R-:W-:Y:S02]  /*4d30*/  HADD2.F32 R34, -RZ, R40.H0_H0 ;  /* 0x20000028ff227230 */ /* 0x000fe40000004100 */
[----:B------:R-:W-:Y:S01]  /*4d40*/  FFMA.FTZ R55, R35, R38, -R42 ;  /* 0x0000002623377223 */ /* 0x000fe2000001082a */
[----:B------:R-:W-:-:S02]  /*4d50*/  HADD2.F32 R116, -RZ, R116.H0_H0 ;  /* 0x20000074ff747230 */ /* 0x000fc40000004100 */
[----:B------:R-:W-:Y:S01]  /*4d60*/  FFMA.FTZ R103, R39, R38, R102 ;  /* 0x0000002627677223 */ /* 0x000fe20000010066 */
[----:B------:R-:W-:Y:S02]  /*4d70*/  HADD2.F32 R37, -RZ, R104.H0_H0 ;  /* 0x20000068ff257230 */ /* 0x000fe40000004100 */
[----:B------:R-:W-:Y:S02]  /*4d80*/  HADD2.F32 R33, -RZ, R32.H0_H0 ;  /* 0x20000020ff217230 */ /* 0x000fe40000004100 */
[----:B------:R-:W-:Y:S01]  /*4d90*/  FMUL.FTZ R38, R34, R116 ;  /* 0x0000007422267220 */ /* 0x000fe20000410000 */
        /* <DEDUP_REMOVED lines=13> */
[----:B------:R-:W-:Y:S02]  /*4e70*/  HADD2.F32 R34, -RZ, R114.H0_H0 ;  /* 0x20000072ff227230 */ /* 0x000fe40000004100 */
[----:B------:R-:W-:-:S02]  /*4e80*/  HADD2.F32 R33, -RZ, R41.H0_H0 ;  /* 0x20000029ff217230 */ /* 0x000fc40000004100 */
[----:B------:R-:W-:Y:S01]  /*4e90*/  HADD2.F32 R114, -RZ, R114.H1_H1 ;  /* 0x30000072ff727230 */ /* 0x000fe20000004100 */
[----:B------:R-:W-:Y:S01]  /*4ea0*/  F2FP.F16.F32.PACK_AB R40, R40, R39 ;  /* 0x000000272828723e */ /* 0x000fe200000000ff */
[----:B------:R-:W-:Y:S02]  /*4eb0*/  HADD2.F32 R37, -RZ, R53.H0_H0 ;  /* 0x20000035ff257230 */ /* 0x000fe40000004100 */
[--C-:B------:R-:W-:Y:S02]  /*4ec0*/  HADD2.F32 R32, -RZ, R36.reuse.H0_H0 ;  /* 0x20000024ff207230 */ /* 0x100fe40000004100 */
[-C--:B------:R-:W-:Y:S01]  /*4ed0*/  FMUL.FTZ R47, R33, R114.reuse ;  /* 0x00000072212f7220 */ /* 0x080fe20000410000 */
[----:B------:R-:W-:Y:S02]  /*4ee0*/  HADD2.F32 R41, -RZ, R41.H1_H1 ;  /* 0x30000029ff297230 */ /* 0x000fe40000004100 */
[----:B------:R-:W-:Y:S02]  /*4ef0*/  HADD2.F32 R36, -RZ, R36.H1_H1 ;  /* 0x30000024ff247230 */ /* 0x000fe40000004100 */
[----:B------:R-:W-:Y:S01]  /*4f00*/  FMUL.FTZ R114, R32, R114 ;  /* 0x0000007220727220 */ /* 0x000fe20000410000 */
[----:B------:R-:W-:-:S02]  /*4f10*/  HADD2.F32 R35, -RZ, R105.H0_H0 ;  /* 0x20000069ff237230 */ /* 0x000fc40000004100 */
[-C--:B------:R-:W-:Y:S01]  /*4f20*/  FMUL.FTZ R53, R41, R37.reuse ;  /* 0x0000002529357220 */ /* 0x080fe20000410000 */
[-C--:B------:R-:W-:Y:S01]  /*4f30*/  FFMA.FTZ R47, R32, R34.reuse, -R47 ;  /* 0x00000022202f7223 */ /* 0x080fe2000001082f */
[C---:B------:R-:W-:Y:S01]  /*4f40*/  FMUL.FTZ R42, R36.reuse, R37 ;  /* 0x00000025242a7220 */ /* 0x040fe20000410000 */
[----:B------:R-:W-:Y:S01]  /*4f50*/  FFMA.FTZ R114, R33, R34, R114 ;  /* 0x0000002221727223 */ /* 0x000fe20000010072 */
[-C--:B------:R-:W-:Y:S01]  /*4f60*/  FFMA.FTZ R36, R36, R35.reuse, -R53 ;  /* 0x0000002324247223 */ /* 0x080fe20000010835 */
[----:B------:R-:W-:Y:S01]  /*4f70*/  F2FP.F16.F32.PACK_AB R32, R43, R38 ;  /* 0x000000262b20723e */ /* 0x000fe200000000ff */
[----:B------:R-:W-:Y:S01]  /*4f80*/  FFMA.FTZ R35, R41, R35, R42 ;  /* 0x0000002329237223 */ /* 0x000fe2000001002a */
[----:B------:R-:W-:Y:S01]  /*4f90*/  F2FP.F16.F32.PACK_AB R33, R46, R45 ;  /* 0x0000002d2e21723e */ /* 0x000fe200000000ff */
[----:B------:R-:W-:Y:S01]  /*4fa0*/  IMAD.MOV.U32 R39, RZ, RZ, R44 ;  /* 0x000000ffff277224 */ /* 0x000fe200078e002c */
[----:B------:R-:W-:Y:S01]  /*4fb0*/  F2FP.F16.F32.PACK_AB R34, R36, R47 ;  /* 0x0000002f2422723e */ /* 0x000fe200000000ff */
[----:B------:R-:W-:Y:S01]  /*4fc0*/  IMAD.MOV.U32 R36, RZ, RZ, R40 ;  /* 0x000000ffff247224 */ /* 0x000fe200078e0028 */
[----:B------:R-:W-:Y:S01]  /*4fd0*/  F2FP.F16.F32.PACK_AB R38, R35, R114 ;  /* 0x000000722326723e */ /* 0x000fe200000000ff */
[----:B------:R-:W-:Y:S01]  /*4fe0*/  IMAD.MOV.U32 R35, RZ, RZ, R54 ;  /* 0x000000ffff237224 */ /* 0x000fe200078e0036 */
[----:B------:R-:W-:-:S07]  /*4ff0*/  F2FP.F16.F32.PACK_AB R37, R52, R117 ;  /* 0x000000753425723e */ /* 0x000fce00000000ff */
.L_x_14858:
[----:B------:R-:W-:Y:S05]  /*5000*/  BSYNC B1 ;  /* 0x0000000000017941 */ /* 0x000fea0003800000 */
.L_x_14857:
        /* <DEDUP_REMOVED lines=10> */
.L_x_14826:
[----:B------:R-:W-:-:S13]  /*50b0*/  ISETP.NE.AND P3, PT, R232, 0x3, PT ;  /* 0x00000003e800780c */ /* 0x000fda0003f65270 */
[----:B------:R-:W-:Y:S05]  /*50c0*/  @!P3 BRA `(.L_x_14859) ;  /* 0x000000000004b947 */ /* 0x000fea0003800000 */
[----:B------:R-:W-:Y:S01]  /*50d0*/  BPT.TRAP 0x1 ;  /* 0x000000040000795c */ /* 0x000fe20000300000 */
.L_x_14859:
[----:B------:R-:W-:Y:S01]  /*50e0*/  IMAD R96, R18, 0x8, R19 ;  /* 0x0000000812607824 */ /* 0x000fe200078e0213 */
[----:B------:R-:W-:Y:S01]  /*50f0*/  SHF.L.U32 R107, R202, 0x1f, RZ ;  /* 0x0000001fca6b7819 */ /* 0x000fe200000006ff */
[----:B------:R-:W-:Y:S01]  /*5100*/  IMAD R106, R27, -0x60, R24 ;  /* 0xffffffa01b6a7824 */ /* 0x000fe200078e0218 */
[----:B------:R-:W-:Y:S02]  /*5110*/  BSSY B1, `(.L_x_14860) ;  /* 0x0000004000017945 */ /* 0x000fe40003800000 */
[----:B------:R-:W0:Y:S02]  /*5120*/  SYNCS.PHASECHK.TRANS64.TRYWAIT P4, [R96+URZ+0x32490], R107 ;  /* 0x0324906b600075a7 */ /* 0x000e24000808017f */
[----:B------:R-:W-:Y:S01]  /*5130*/  VIMNMX R106, R106, 0x60, PT ;  /* 0x000000606a6a7848 */ /* 0x000fe20003fe0100 */
[----:B0-----:R-:W-:Y:S06]  /*5140*/  @!P4 BRA `(.L_x_14861) ;  /* 0x0000019800d0c947 */ /* 0x001fec0003800000 */
.L_x_15134:
[----:B------:R-:W-:Y:S05]  /*5150*/  BSYNC B1 ;  /* 0x0000000000017941 */ /* 0x000fea0003800000 */
.L_x_14860:
[CC--:B------:R-:W-:Y:S01]  /*5160*/  ISETP.GE.AND P5, PT, R22.reuse, R106.reuse, PT ;  /* 0x0000006a1600720c */ /* 0x0c0fe20003fa6270 */
[----:B------:R-:W-:Y:S01]  /*5170*/  VIADD R32, R22, 0x40 ;  /* 0x0000004016207836 */ /* 0x000fe20000000000 */
[----:B------:R-:W-:Y:S04]  /*5180*/  BSSY B1, `(.L_x_14862) ;  /* 0x0000007000017945 */ /* 0x000fe80003800000 */
[----:B------:R-:W-:-:S07]  /*5190*/  ISETP.GE.AND P4, PT, R32, R106, PT ;  /* 0x0000006a2000720c */ /* 0x000fce0003f86270 */
[----:B------:R-:W-:Y:S06]  /*51a0*/  @P5 BRA `(.L_x_14863) ;  /* 0x0000000000105947 */ /* 0x000fec0003800000 */
[----:B------:R-:W1:Y:S04]  /*51b0*/  @!P1 LDS.128 R32, [R104] ;  /* 0x0000000068209984 */ /* 0x000e680000000c00 */
[----:B------:R-:W2:Y:S04]  /*51c0*/  @!P2 LDS.128 R36, [R102] ;  /* 0x000000006624a984 */ /* 0x000ea80000000c00 */
[----:B-1----:R1:W-:Y:S04]  /*51d0*/  @!P1 STG.E.128 desc[UR40][R42.64], R32 ;  /* 0x000000202a009986 */ /* 0x0023e8000c101d28 */
[----:B--2---:R1:W-:Y:S02]  /*51e0*/  @!P2 STG.E.128 desc[UR40][R42.64+0x40], R36 ;  /* 0x000040242a00a986 */ /* 0x0043e4000c101d28 */
.L_x_14863:
[----:B------:R-:W-:Y:S05]  /*51f0*/  BSYNC B1 ;  /* 0x0000000000017941 */ /* 0x000fea0003800000 */
.L_x_14862:
[----:B------:R-:W-:Y:S05]  /*5200*/  @P4 BRA `(.L_x_14843) ;  /* 0x0000000000104947 */ /* 0x000fea0003800000 */
[----:B-1----:R-:W1:Y:S04]  /*5210*/  @!P1 LDS.128 R32, [R104+0x2000] ;  /* 0x0020000068209984 */ /* 0x002e680000000c00 */
[----:B------:R-:W2:Y:S04]  /*5220*/  @!P2 LDS.128 R36, [R102+0x2000] ;  /* 0x002000006624a984 */ /* 0x000ea80000000c00 */
[----:B-1----:R3:W-:Y:S04]  /*5230*/  @!P1 STG.E.128 desc[UR40][R40.64], R32 ;  /* 0x0000002028009986 */ /* 0x0027e8000c101d28 */
[----:B--2---:R3:W-:Y:S02]  /*5240*/  @!P2 STG.E.128 desc[UR40][R40.64+0x40], R36 ;  /* 0x000040242800a986 */ /* 0x0047e4000c101d28 */
.L_x_14843:
[----:B------:R-:W-:Y:S05]  /*5250*/  BSYNC B0 ;  /* 0x0000000000007941 */ /* 0x000fea0003800000 */
.L_x_14825:
        /* <DEDUP_REMOVED lines=17> */
.L_x_14865:
[----:B------:R-:W-:Y:S05]  /*5370*/  BSYNC B0 ;  /* 0x0000000000007941 */ /* 0x000fea0003800000 */
.L_x_14864:
[----:B------:R-:W2:Y:S01]  /*5380*/  SYNCS.PHASECHK.TRANS64.TRYWAIT P3, [R96+URZ+0x324b0], R107 ;  /* 0x0324b06b600075a7 */ /* 0x000ea2000806017f */
[----:B------:R-:W-:Y:S01]  /*5390*/  ULDC UR44, c[0x0][0x320] ;  /* 0x0000c800002c7ab9 */ /* 0x000fe20000000800 */
[----:B------:R-:W-:Y:S01]  /*53a0*/  ULDC.64 UR38, c[0x0][0x328] ;  /* 0x0000ca0000267ab9 */ /* 0x000fe20000000a00 */
[----:B------:R-:W-:Y:S01]  /*53b0*/  ULDC.64 UR36, c[0x0][0x318] ;  /* 0x0000c60000247ab9 */ /* 0x000fe20000000a00 */
[----:B------:R-:W-:Y:S01]  /*53c0*/  BSSY B0, `(.L_x_14866) ;  /* 0x0000003000007945 */ /* 0x000fe20003800000 */
[----:B-1----:R-:W-:-:S03]  /*53d0*/  IMAD R32, R18, 0x6000, R79 ;  /* 0x0000600012207824 */ /* 0x002fc600078e024f */
[----:B--2---:R-:W-:Y:S05]  /*53e0*/  @!P3 BRA `(.L_x_14867) ;  /* 0x00000198003cb947 */ /* 0x004fea0003800000 */
.L_x_15135:
[----:B------:R-:W-:Y:S05]  /*53f0*/  BSYNC B0 ;  /* 0x0000000000007941 */ /* 0x000fea0003800000 */
.L_x_14866:
        /* <DEDUP_REMOVED lines=11> */
[----:B------:R-:W-:-:S05]  /*54b0*/  IMAD.WIDE.U32 R32, R36, UR38, R32 ;  /* 0x0000002624207c25 */ /* 0x000fca000f8e0020 */
[----:B------:R-:W-:Y:S02]  /*54c0*/  IADD3 R33, R33, R35, RZ ;  /* 0x0000002321217210 */ /* 0x000fe40007ffe0ff */
        /* <DEDUP_REMOVED lines=26> */
.L_x_14869:
[----:B------:R-:W-:Y:S05]  /*5670*/  BSYNC B0 ;  /* 0x0000000000007941 */ /* 0x000fea0003800000 */
.L_x_14868:
[----:B--2---:R-:W-:Y:S01]  /*5680*/  VIADD R32, R22, 0x40 ;  /* 0x0000004016207836 */ /* 0x004fe20000000000 */
[----:B------:R-:W-:Y:S04]  /*5690*/  BSSY B0, `(.L_x_14870) ;  /* 0x0000025000007945 */ /* 0x000fe80003800000 */
[----:B------:R-:W-:-:S13]  /*56a0*/  ISETP.GE.AND P3, PT, R32, R106, PT ;  /* 0x0000006a2000720c */ /* 0x000fda0003f66270 */
[----:B------:R-:W-:Y:S05]  /*56b0*/  @P3 BRA `(.L_x_14871) ;  /* 0x0000000000883947 */ /* 0x000fea0003800000 */
[----:B------:R-:W-:Y:S01]  /*56c0*/  IADD3 R35, P3, R36, 0x40, RZ ;  /* 0x0000004024237810 */ /* 0x000fe20007f7e0ff */
        /* <DEDUP_REMOVED lines=33> */
.L_x_14871:
[----:B------:R-:W-:Y:S05]  /*58e0*/  BSYNC B0 ;  /* 0x0000000000007941 */ /* 0x000fea0003800000 */
.L_x_14870:
[----:B------:R-:W-:Y:S01]  /*58f0*/  @!PT LDS RZ, [RZ] ;  /* 0x00000000fffff984 */ /* 0x000fe20000000800 */
[----:B------:R-:W-:Y:S01]  /*5900*/  @!PT LDS RZ, [RZ] ;  /* 0x00000000fffff984 */ /* 0x000fe20000000800 */
[----:B------:R-:W-:Y:S01]  /*5910*/  @!PT LDS RZ, [RZ] ;  /* 0x00000000fffff984 */ /* 0x000fe20000000800 */
[----:B------:R-:W-:Y:S01]  /*5920*/  @!PT LDS RZ, [RZ] ;  /* 0x00000000fffff984 */ /* 0x000fe20000000800 */
[----:B------:R3:W-:Y:S06]  /*5930*/  MEMBAR.ALL.CTA ;  /* 0x0000000000007992 */ /* 0x0007ec0000008000 */
[----:B---3--:R-:W3:Y:S02]  /*5940*/  FENCE.VIEW.ASYNC.S ;  /* 0x00000000000073c6 */ /* 0x008ee40000000000 */
[----:B---3--:R3:W-:Y:S01]  /*5950*/  BAR.SYNC.DEFER_BLOCKING R76, 0x80 ;  /* 0x0002004c0000751d */ /* 0x0087e20000010000 */
[----:B------:R-:W-:Y:S01]  /*5960*/  ISETP.NE.AND P5, PT, R97, RZ, PT ;  /* 0x000000ff6100720c */ /* 0x000fe20003fa5270 */
[----:B------:R-:W-:-:S02]  /*5970*/  VIADD R18, R18, 0x1 ;  /* 0x0000000112127836 */ /* 0x000fc40000000000 */
[----:B01----:R-:W-:-:S03]  /*5980*/  @!P4 VIADD R96, R96, 0x324c0 ;  /* 0x000324c06060c836 */ /* 0x003fc60000000000 */
[C---:B------:R-:W-:Y:S02]  /*5990*/  ISETP.NE.AND P3, PT, R18.reuse, 0x2, PT ;  /* 0x000000021200780c */ /* 0x040fe40003f65270 */
[----:B------:R-:W-:Y:S02]  /*59a0*/  @!P4 PRMT R96, RZ, 0x654, R96 ;  /* 0x00000654ff60c816 */ /* 0x000fe40000000060 */
[----:B--2---:R-:W-:Y:S02]  /*59b0*/  SEL R33, RZ, 0x1, P3 ;  /* 0x00000001ff217807 */ /* 0x004fe40001800000 */
        /* <DEDUP_REMOVED lines=9> */
.L_x_14820:
[----:B------:R-:W2:Y:S01]  /*5a50*/  LDL R5, [R1+0x50] ;  /* 0x0000500001057983 */ /* 0x000ea20000100800 */
[----:B------:R-:W0:Y:S01]  /*5a60*/  LDC R0, c[0x0][0x448] ;  /* 0x00011200ff007b82 */ /* 0x000e220000000800 */
        /* <DEDUP_REMOVED lines=65> */
[----:B--2---:R-:W-:-:S04]  /*5e80*/  VIADD R0, R5, 0x7f ;  /* 0x0000007f05007836 */ /* 0x004fc80000000000 */
[----:B0-----:R-:W-:-:S05]  /*5e90*/  @P1 IMAD.HI.U32 R3, R0, R3, RZ ;  /* 0x0000000300031227 */ /* 0x001fca00078e00ff */
        /* <DEDUP_REMOVED lines=16> */
.L_x_14873:
[----:B------:R-:W-:Y:S01]  /*5fa0*/  CS2R R24, SRZ ;  /* 0x0000000000187805 */ /* 0x000fe2000001ff00 */
        /* <DEDUP_REMOVED lines=9> */
.L_x_15138:
[----:B01----:R-:W-:Y:S01]  /*6040*/  LEA.HI R0, R14, R14, RZ, 0x1 ;  /* 0x0000000e0e007211 */ /* 0x003fe200078f08ff */
[----:B------:R-:W-:Y:S01]  /*6050*/  VIADD R24, R19, 0x18400 ;  /* 0x0001840013187836 */ /* 0x000fe20000000000 */
[----:B------:R-:W-:Y:S01]  /*6060*/  BSSY B6, `(.L_x_14876) ;  /* 0x000001d000067945 */ /* 0x000fe20003800000 */
[----:B------:R-:W-:Y:S01]  /*6070*/  IMAD.MOV.U32 R225, RZ, RZ, 0x40000040 ;  /* 0x40000040ffe17424 */ /* 0x000fe200078e00ff */
[----:B------:R-:W-:Y:S02]  /*6080*/  LOP3.LUT R3, R0, 0x7fffe, RZ, 0xc0, !PT ;  /* 0x0007fffe00037812 */ /* 0x000fe400078ec0ff */
[----:B------:R-:W-:-:S03]  /*6090*/  LOP3.LUT P0, RZ, R24, 0x1bf, RZ, 0xc0, !PT ;  /* 0x000001bf18ff7812 */ /* 0x000fc6000780c0ff */
[----:B------:R-:W-:-:S04]  /*60a0*/  IMAD.IADD R3, R14, 0x1, -R3 ;  /* 0x000000010e037824 */ /* 0x000fc800078e0a03 */
[----:B------:R-:W-:-:S05]  /*60b0*/  IMAD R3, R3, 0x2000, R24 ;  /* 0x0000200003037824 */ /* 0x000fca00078e0218 */
[----:B------:R-:W-:Y:S01]  /*60c0*/  SHF.R.U32.HI R0, RZ, 0x4, R3 ;  /* 0x00000004ff007819 */ /* 0x000fe20000011603 */
[----:B------:R-:W-:-:S03]  /*60d0*/  VIADD R3, R3, 0xa000 ;  /* 0x0000a00003037836 */ /* 0x000fc60000000000 */
[----:B------:R-:W-:Y:S02]  /*60e0*/  LOP3.LUT R0, R0, 0x3fff, RZ, 0xc0, !PT ;  /* 0x00003fff00007812 */ /* 0x000fe400078ec0ff */
[----:B------:R-:W-:Y:S02]  /*60f0*/  SHF.R.U32.HI R3, RZ, 0x4, R3 ;  /* 0x00000004ff037819 */ /* 0x000fe40000011603 */
[----:B------:R-:W-:Y:S02]  /*6100*/  LOP3.LUT R224, R0, 0x10000, RZ, 0xfc, !PT ;  /* 0x0001000000e07812 */ /* 0x000fe400078efcff */
        /* <DEDUP_REMOVED lines=17> */
[----:B-1---5:R-:W-:Y:S05]  /*6220*/  CALL.ABS.NOINC R14 ;  /* 0x000000000e007343 */ /* 0x022fea0003c00000 */
.L_x_14877:
[----:B------:R-:W-:Y:S05]  /*6230*/  BSYNC B6 ;  /* 0x0000000000067941 */ /* 0x000fea0003800000 */
.L_x_14876:
[----:B------:R-:W-:Y:S02]  /*6240*/  ULDC UR4, c[0x0][0x3f4] ;  /* 0x0000fd0000047ab9 */ /* 0x000fe40000000800 */
[----:B------:R-:W-:-:S13]  /*6250*/  ISETP.LT.AND P0, PT, RZ, UR4, PT ;  /* 0x00000004ff007c0c */ /* 0x000fda000bf01270 */
[----:B------:R-:W-:Y:S05]  /*6260*/  @P0 BRA `(.L_x_14878) ;  /* 0x0000000000400947 */ /* 0x000fea0003800000 */
[----:B------:R-:W2:Y:S02]  /*6270*/  LDL R20, [R1+0x8c] ;  /* 0x00008c0001147983 */ /* 0x000ea40000100800 */
[----:B--2---:R-:W-:-:S04]  /*6280*/  LEA.HI R0, R20, R20, RZ, 0x1 ;  /* 0x0000001414007211 */ /* 0x004fc800078f08ff */
        /* <DEDUP_REMOVED lines=8> */
.L_x_14881:
[----:B-1----:R1:W2:Y:S02]  /*6310*/  SYNCS.PHASECHK.TRANS64.TRYWAIT P0, [R19+URZ+0x32400], R0 ;  /* 0x03240000130075a7 */ /* 0x0022a4000800017f */
[----:B--2---:R-:W-:Y:S05]  /*6320*/  @!P0 NANOSLEEP.SYNCS 0x989680 ;  /* 0x009896800000895d */ /* 0x004fea0003900000 */
[----:B------:R-:W2:Y:S02]  /*6330*/  @!P0 SYNCS.PHASECHK.TRANS64 P0, [R19+URZ+0x32400], R0 ;  /* 0x03240000130085a7 */ /* 0x000ea4000800007f */
[----:B--2---:R-:W-:Y:S05]  /*6340*/  @!P0 BRA `(.L_x_14881) ;  /* 0xfffffffc00f08947 */ /* 0x004fea000383ffff */
.L_x_14880:
[----:B------:R-:W-:Y:S05]  /*6350*/  BSYNC B0 ;  /* 0x0000000000007941 */ /* 0x000fea0003800000 */
.L_x_14879:
[----:B------:R-:W-:Y:S05]  /*6360*/  BRA `(.L_x_14882) ;  /* 0x0000002c00887947 */ /* 0x000fea0003800000 */
.L_x_14878:
        /* <DEDUP_REMOVED lines=30> */
.L_x_14884:
[----:B------:R-:W-:Y:S05]  /*6550*/  BSYNC B6 ;  /* 0x0000000000067941 */ /* 0x000fea0003800000 */
.L_x_14883:
[----:B------:R-:W2:Y:S01]  /*6560*/  LDL R41, [R1+0x50] ;  /* 0x0000500001297983 */ /* 0x000ea20000100800 */
[----:B------:R-:W-:Y:S01]  /*6570*/  ULDC.U8 UR4, c[0x0][0x410] ;  /* 0x0001040000047ab9 */ /* 0x000fe20000000000 */
[----:B------:R-:W-:Y:S01]  /*6580*/  BSSY B0, `(.L_x_14885) ;  /* 0x00002b8000007945 */ /* 0x000fe20003800000 */
[----:B------:R-:W-:Y:S01]  /*6590*/  ISETP.NE.AND P0, PT, RZ, UR4, PT ;  /* 0x00000004ff007c0c */ /* 0x000fe2000bf05270 */
[----:B--2---:R-:W-:-:S12]  /*65a0*/  IMAD.IADD R39, R22, 0x1, R41 ;  /* 0x0000000116277824 */ /* 0x004fd800078e0229 */
[----:B------:R-:W-:Y:S05]  /*65b0*/  @!P0 BRA `(.L_x_14886) ;  /* 0x0000001400948947 */ /* 0x000fea0003800000 */
[----:B------:R-:W0:Y:S01]  /*65c0*/  LDC R35, c[0x0][0x448] ;  /* 0x00011200ff237b82 */ /* 0x000e220000000800 */
[----:B------:R-:W1:Y:S01]  /*65d0*/  S2R R20, SR_TID.X ;  /* 0x0000000000147919 */ /* 0x000e620000002100 */
[----:B------:R-:W-:Y:S01]  /*65e0*/  ULDC.64 UR4, c[0x0][0x3f8] ;  /* 0x0000fe0000047ab9 */ /* 0x000fe20000000a00 */
[----:B------:R-:W-:Y:S01]  /*65f0*/  ULDC.64 UR6, c[0x0][0x408] ;  /* 0x0001020000067ab9 */ /* 0x000fe20000000a00 */
[----:B------:R-:W-:Y:S02]  /*6600*/  IMAD.MOV.U32 R6, RZ, RZ, R24 ;  /* 0x000000ffff067224 */ /* 0x000fe400078e0018 */
[----:B------:R-:W-:Y:S02]  /*6610*/  IMAD.MOV.U32 R7, RZ, RZ, R29 ;  /* 0x000000ffff077224 */ /* 0x000fe400078e001d */
[----:B------:R-:W-:Y:S02]  /*6620*/  IMAD.MOV.U32 R8, RZ, RZ, R30 ;  /* 0x000000ffff087224 */ /* 0x000fe400078e001e */
[----:B------:R-:W-:Y:S01]  /*6630*/  IMAD.MOV.U32 R9, RZ, RZ, R27 ;  /* 0x000000ffff097224 */ /* 0x000fe200078e001b */
[----:B0-----:R-:W-:-:S02]  /*6640*/  ISETP.NE.AND P0, PT, R35, 0x1, PT ;  /* 0x000000012300780c */ /* 0x001fc40003f05270 */
[----:B-1----:R-:W-:-:S11]  /*6650*/  IADD3 R21, R20, -0x80, RZ ;  /* 0xffffff8014157810 */ /* 0x002fd60007ffe0ff */
[----:B------:R-:W0:Y:S01]  /*6660*/  @P0 LDC R0, c[0x0][0x44c] ;  /* 0x00011300ff000b82 */ /* 0x000e220000000800 */
[----:B------:R-:W-:-:S04]  /*6670*/  SHF.R.S32.HI R20, RZ, 0x1f, R21 ;  /* 0x0000001fff147819 */ /* 0x000fc80000011415 */
[----:B------:R-:W-:-:S03]  /*6680*/  LEA.HI R20, R20, R21, RZ, 0x2 ;  /* 0x0000001514147211 */ /* 0x000fc600078f10ff */
[----:B------:R-:W1:Y:S01]  /*6690*/  @P0 LDC R5, c[0x0][0x450] ;  /* 0x00011400ff050b82 */ /* 0x000e620000000800 */
[----:B------:R-:W-:-:S05]  /*66a0*/  LOP3.LUT R20, R20, 0xfffffffc, RZ, 0xc0, !PT ;  /* 0xfffffffc14147812 */ /* 0x000fca00078ec0ff */
[----:B------:R-:W-:-:S04]  /*66b0*/  IMAD.IADD R20, R21, 0x1, -R20 ;  /* 0x0000000115147824 */ /* 0x000fc800078e0a14 */
[----:B------:R-:W-:-:S04]  /*66c0*/  IMAD R3, R20, 0x40, R39 ;  /* 0x0000004014037824 */ /* 0x000fc800078e0227 */
        /* <DEDUP_REMOVED lines=23> */
.L_x_15144:
[----:B------:R-:W5:Y:S01]  /*6840*/  LDL R9, [R1+0x30] ;  /* 0x0000300001097983 */ /* 0x000f620000100800 */
[----:B------:R-:W-:Y:S01]  /*6850*/  BSSY B1, `(.L_x_14888) ;  /* 0x000001f000017945 */ /* 0x000fe20003800000 */
[----:B------:R-:W-:Y:S02]  /*6860*/  CS2R R20, SRZ ;  /* 0x0000000000147805 */ /* 0x000fe4000001ff00 */
[----:B------:R-:W-:Y:S02]  /*6870*/  CS2R R30, SRZ ;  /* 0x00000000001e7805 */ /* 0x000fe4000001ff00 */
[----:B------:R-:W-:Y:S02]  /*6880*/  CS2R R28, SRZ ;  /* 0x00000000001c7805 */ /* 0x000fe4000001ff00 */
[----:B------:R-:W-:Y:S01]  /*6890*/  CS2R R24, SRZ ;  /* 0x0000000000187805 */ /* 0x000fe2000001ff00 */
[----:B-----5:R-:W-:-:S05]  /*68a0*/  IMAD R35, R9, R35, RZ ;  /* 0x0000002309237224 */ /* 0x020fca00078e02ff */
[----:B------:R-:W-:-:S13]  /*68b0*/  ISETP.GE.AND P0, PT, R39, R35, PT ;  /* 0x000000232700720c */ /* 0x000fda0003f06270 */
[----:B------:R-:W-:Y:S05]  /*68c0*/  @P0 BRA `(.L_x_14889) ;  /* 0x00000000005c0947 */ /* 0x000fea0003800000 */
[----:B------:R-:W4:Y:S01]  /*68d0*/  LDL R9, [R1+0x98] ;  /* 0x0000980001097983 */ /* 0x000f220000100800 */
        /* <DEDUP_REMOVED lines=8> */
[----:B------:R-:W-:Y:S02]  /*6960*/  CS2R R30, SRZ ;  /* 0x00000000001e7805 */ /* 0x000fe4000001ff00 */
[----:B------:R-:W-:Y:S01]  /*6970*/  CS2R R24, SRZ ;  /* 0x0000000000187805 */ /* 0x000fe2000001ff00 */
[----:B------:R-:W-:Y:S01]  /*6980*/  @!P2 IMAD.WIDE R10, R200, 0x2, R10 ;  /* 0x00000002c80aa825 */ /* 0x000fe200078e020a */
[-C--:B------:R-:W-:Y:S02]  /*6990*/  @!P3 IADD3 R26, P0, R0, R33.reuse, RZ ;  /* 0x00000021001ab210 */ /* 0x080fe40007f1e0ff */
[----:B----4-:R-:W-:Y:S01]  /*69a0*/  @!P3 IADD3 R32, P1, R14, R33, RZ ;  /* 0x000000210e20b210 */ /* 0x010fe20007f3e0ff */
[----:B------:R-:W-:Y:S01]  /*69b0*/  @!P2 IMAD.WIDE R12, R200, 0x2, R14 ;  /* 0x00000002c80ca825 */ /* 0x000fe200078e020e */
[----:B------:R1:W5:Y:S04]  /*69c0*/  @!P2 LD.E.64 R28, desc[UR40][R10.64] ;  /* 0x000000280a1ca980 */ /* 0x000368000c101b00 */
[----:B------:R1:W5:Y:S01]  /*69d0*/  @!P2 LD.E.64 R30, desc[UR40][R12.64] ;  /* 0x000000280c1ea980 */ /* 0x000362000c101b00 */
[----:B------:R-:W-:-:S04]  /*69e0*/  @!P3 SHF.L.U64.HI R20, R211, 0x1, R9 ;  /* 0x00000001d314b819 */ /* 0x000fc80000010209 */
[----:B------:R-:W-:Y:S01]  /*69f0*/  @!P3 IADD3.X R33, R5, R20, RZ, P1, !PT ;  /* 0x000000140521b210 */ /* 0x000fe20000ffe4ff */
[----:B------:R-:W-:Y:S01]  /*6a00*/  @!P3 IMAD.X R27, R3, 0x1, R20, P0 ;  /* 0x00000001031bb824 */ /* 0x000fe200000e0614 */
[----:B------:R-:W-:-:S04]  /*6a10*/  CS2R R20, SRZ ;  /* 0x0000000000147805 */ /* 0x000fc8000001ff00 */
[----:B------:R1:W5:Y:S04]  /*6a20*/  @!P3 LD.E.64 R24, desc[UR40][R26.64] ;  /* 0x000000281a18b980 */ /* 0x000368000c101b00 */
[----:B------:R1:W5:Y:S02]  /*6a30*/  @!P3 LD.E.64 R20, desc[UR40][R32.64] ;  /* 0x000000282014b980 */ /* 0x000364000c101b00 */
.L_x_14889:
[----:B------:R-:W-:Y:S05]  /*6a40*/  BSYNC B1 ;  /* 0x0000000000017941 */ /* 0x000fea0003800000 */
.L_x_14888:
[----:B--2--5:R-:W-:Y:S01]  /*6a50*/  IMAD.MOV.U32 R0, RZ, RZ, R20 ;  /* 0x000000ffff007224 */ /* 0x024fe200078e0014 */
[----:B------:R-:W-:Y:S01]  /*6a60*/  UMOV UR4, 0xffffffff ;  /* 0xffffffff00047882 */ /* 0x000fe20000000000 */
[----:B-1----:R-:W-:Y:S01]  /*6a70*/  IMAD.MOV.U32 R3, RZ, RZ, R21 ;  /* 0x000000ffff037224 */ /* 0x002fe200078e0015 */
        /* <DEDUP_REMOVED lines=18> */
.L_x_15150:
[----:B01----:R-:W5:Y:S04]  /*6ba0*/  LDL R7, [R1+0x8c] ;  /* 0x00008c0001077983 */ /* 0x003f680000100800 */
[----:B------:R-:W2:Y:S01]  /*6bb0*/  LDL R37, [R1+0x90] ;  /* 0x0000900001257983 */ /* 0x000ea20000100800 */
[----:B------:R-:W-:Y:S01]  /*6bc0*/  VIADD R4, R39, 0x40 ;  /* 0x0000004027047836 */ /* 0x000fe20000000000 */
[----:B------:R-:W-:Y:S01]  /*6bd0*/  BSSY B1, `(.L_x_14891) ;  /* 0x0000022000017945 */ /* 0x000fe20003800000 */
[----:B------:R-:W-:Y:S02]  /*6be0*/  CS2R R8, SRZ ;  /* 0x0000000000087805 */ /* 0x000fe4000001ff00 */
[----:B------:R-:W-:Y:S02]  /*6bf0*/  CS2R R12, SRZ ;  /* 0x00000000000c7805 */ /* 0x000fe4000001ff00 */
[----:B------:R-:W-:-:S02]  /*6c00*/  CS2R R10, SRZ ;  /* 0x00000000000a7805 */ /* 0x000fc4000001ff00 */
[----:B------:R-:W-:Y:S02]  /*6c10*/  ISETP.GE.AND P0, PT, R4, R35, PT ;  /* 0x000000230400720c */ /* 0x000fe40003f06270 */
[----:B-----5:R-:W-:-:S04]  /*6c20*/  LEA.HI R6, R7, R7, RZ, 0x1 ;  /* 0x0000000707067211 */ /* 0x020fc800078f08ff */
[----:B------:R-:W-:Y:S01]  /*6c30*/  LOP3.LUT R6, R6, 0xfffffffe, RZ, 0xc0, !PT ;  /* 0xfffffffe06067812 */ /* 0x000fe200078ec0ff */
[----:B--2---:R-:W-:-:S04]  /*6c40*/  IMAD.SHL.U32 R36, R37, 0x40, RZ ;  /* 0x0000004025247824 */ /* 0x004fc800078e00ff */
[----:B------:R-:W-:-:S05]  /*6c50*/  IMAD.IADD R73, R7, 0x1, -R6 ;  /* 0x0000000107497824 */ /* 0x000fca00078e0a06 */
[----:B------:R-:W-:Y:S01]  /*6c60*/  SHF.L.U32 R34, R73, 0x1f, RZ ;  /* 0x0000001f49227819 */ /* 0x000fe200000006ff */
[----:B------:R-:W-:Y:S06]  /*6c70*/  @P0 BRA `(.L_x_14892) ;  /* 0x00000000005c0947 */ /* 0x000fec0003800000 */
[----:B------:R-:W2:Y:S01]  /*6c80*/  LDL R15, [R1+0x98] ;  /* 0x00009800010f7983 */ /* 0x000ea20000100800 */
[----:B------:R-:W-:Y:S01]  /*6c90*/  ULDC UR4, c[0x0][0x3f4] ;  /* 0x0000fd0000047ab9 */ /* 0x000fe20000000800 */
[----:B------:R-:W-:Y:S01]  /*6ca0*/  MOV R7, R3 ;  /* 0x0000000300077202 */ /* 0x000fe20000000f00 */
[----:B---3--:R-:W-:Y:S01]  /*6cb0*/  IMAD.MOV.U32 R6, RZ, RZ, R0 ;  /* 0x000000ffff067224 */ /* 0x008fe200078e0000 */
[----:B------:R-:W-:Y:S02]  /*6cc0*/  ISETP.GE.AND P3, PT, R211, UR4, PT ;  /* 0x00000004d3007c0c */ /* 0x000fe4000bf66270 */
[----:B------:R-:W-:Y:S02]  /*6cd0*/  CS2R R12, SRZ ;  /* 0x00000000000c7805 */ /* 0x000fe4000001ff00 */
[----:B------:R-:W-:-:S09]  /*6ce0*/  ISETP.GE.AND P2, PT, R200, UR4, PT ;  /* 0x00000004c8007c0c */ /* 0x000fd2000bf46270 */
[C---:B------:R-:W-:Y:S01]  /*6cf0*/  @!P3 IMAD.SHL.U32 R9, R211.reuse, 0x2, RZ ;  /* 0x00000002d309b824 */ /* 0x040fe200078e00ff */
[----:B------:R-:W-:Y:S02]  /*6d00*/  CS2R R26, SRZ ;  /* 0x00000000001a7805 */ /* 0x000fe4000001ff00 */
[----:B------:R-:W-:Y:S01]  /*6d10*/  CS2R R10, SRZ ;  /* 0x00000000000a7805 */ /* 0x000fe2000001ff00 */
[----:B------:R-:W-:Y:S01]  /*6d20*/  @!P2 IMAD.WIDE R6, R200, 0x2, R6 ;  /* 0x00000002c806a825 */ /* 0x000fe200078e0206 */
[-C--:B------:R-:W-:Y:S02]  /*6d30*/  @!P3 IADD3 R32, P0, R0, R9.reuse, RZ ;  /* 0x000000090020b210 */ /* 0x080fe40007f1e0ff */
[----:B----4-:R-:W-:Y:S02]  /*6d40*/  @!P3 IADD3 R4, P1, R14, R9, RZ ;  /* 0x000000090e04b210 */ /* 0x010fe40007f3e0ff */
[----:B------:R0:W5:Y:S01]  /*6d50*/  @!P2 LD.E.64 R12, desc[UR40][R6.64] ;  /* 0x00000028060ca980 */ /* 0x000162000c101b00 */
[----:B--2---:R-:W-:Y:S01]  /*6d60*/  @!P3 SHF.L.U64.HI R8, R211, 0x1, R15 ;  /* 0x00000001d308b819 */ /* 0x004fe2000001020f */
[----:B------:R-:W-:-:S04]  /*6d70*/  IMAD.MOV.U32 R15, RZ, RZ, R5 ;  /* 0x000000ffff0f7224 */ /* 0x000fc800078e0005 */
[--C-:B------:R-:W-:Y:S02]  /*6d80*/  @!P3 IMAD.X R33, R3, 0x1, R8.reuse, P0 ;  /* 0x000000010321b824 */ /* 0x100fe400000e0608 */
[----:B------:R-:W-:Y:S01]  /*6d90*/  @!P3 IMAD.X R5, R5, 0x1, R8, P1 ;  /* 0x000000010505b824 */ /* 0x000fe200008e0608 */
[----:B------:R-:W-:Y:S01]  /*6da0*/  CS2R R8, SRZ ;  /* 0x0000000000087805 */ /* 0x000fe2000001ff00 */
[----:B------:R-:W-:Y:S01]  /*6db0*/  @!P2 IMAD.WIDE R14, R200, 0x2, R14 ;  /* 0x00000002c80ea825 */ /* 0x000fe200078e020e */
[----:B------:R0:W5:Y:S04]  /*6dc0*/  @!P3 LD.E.64 R10, desc[UR40][R32.64] ;  /* 0x00000028200ab980 */ /* 0x000168000c101b00 */
[----:B------:R0:W5:Y:S04]  /*6dd0*/  @!P2 LD.E.64 R26, desc[UR40][R14.64] ;  /* 0x000000280e1aa980 */ /* 0x000168000c101b00 */
[----:B------:R0:W5:Y:S02]  /*6de0*/  @!P3 LD.E.64 R8, desc[UR40][R4.64] ;  /* 0x000000280408b980 */ /* 0x000164000c101b00 */
.L_x_14892:
[----:B------:R-:W-:Y:S05]  /*6df0*/  BSYNC B1 ;  /* 0x0000000000017941 */ /* 0x000fea0003800000 */
.L_x_14891:
[----:B0-----:R-:W4:Y:S01]  /*6e00*/  S2R R7, SR_TID.X ;  /* 0x0000000000077919 */ /* 0x001f220000002100 */
[----:B------:R-:W0:Y:S01]  /*6e10*/  SYNCS.PHASECHK.TRANS64.TRYWAIT P0, [R19+URZ+0x32400], R34 ;  /* 0x03240022130075a7 */ /* 0x000e22000800017f */
[----:B------:R-:W-:Y:S01]  /*6e20*/  LOP3.LUT R3, R36, 0x1c0, RZ, 0xc0, !PT ;  /* 0x000001c024037812 */ /* 0x000fe200078ec0ff */
[----:B-----5:R-:W-:Y:S01]  /*6e30*/  IMAD.MOV.U32 R4, RZ, RZ, R26 ;  /* 0x000000ffff047224 */ /* 0x020fe200078e001a */
[----:B------:R-:W-:Y:S01]  /*6e40*/  VIADDMNMX R41, R35, -R41, 0x80, PT ;  /* 0x0000008023297446 */ /* 0x000fe20003800929 */
[----:B------:R-:W-:Y:S01]  /*6e50*/  IMAD.MOV.U32 R5, RZ, RZ, R9 ;  /* 0x000000ffff057224 */ /* 0x000fe200078e0009 */
        /* <DEDUP_REMOVED lines=11> */
[----:B------:R-:W-:Y:S02]  /*6f10*/  PRMT R44, R44, 0x5410, R3 ;  /* 0x000054102c2c7816 */ /* 0x000fe40000000003 */
[----:B------:R-:W-:Y:S02]  /*6f20*/  MOV R5, R10 ;  /* 0x0000000a00057202 */ /* 0x000fe40000000f00 */
[----:B------:R-:W-:Y:S02]  /*6f30*/  PRMT R46, R46, 0x5410, R4 ;  /* 0x000054102e2e7816 */ /* 0x000fe40000000004 */
[----:B------:R-:W-:Y:S01]  /*6f40*/  PRMT R47, R5, 0x7610, R47 ;  /* 0x00007610052f7816 */ /* 0x000fe2000000002f */
[----:B------:R-:W-:Y:S01]  /*6f50*/  IMAD.MOV.U32 R5, RZ, RZ, R11 ;  /* 0x000000ffff057224 */ /* 0x000fe200078e000b */
[----:B------:R-:W-:-:S02]  /*6f60*/  LOP3.LUT P2, RZ, R37, 0x4, RZ, 0xc0, !PT ;  /* 0x0000000425ff7812 */ /* 0x000fc4000784c0ff */
[----:B------:R-:W-:Y:S01]  /*6f70*/  ISETP.GE.AND P1, PT, R22, R41, PT ;  /* 0x000000291600720c */ /* 0x000fe20003f26270 */
[----:B----4-:R-:W-:-:S05]  /*6f80*/  VIADD R14, R7, 0xffffff80 ;  /* 0xffffff80070e7836 */ /* 0x010fca0000000000 */
[----:B------:R-:W-:-:S04]  /*6f90*/  SHF.R.S32.HI R7, RZ, 0x1f, R14 ;  /* 0x0000001fff077819 */ /* 0x000fc8000001140e */
[----:B------:R-:W-:-:S04]  /*6fa0*/  LEA.HI R7, R7, R14, RZ, 0x5 ;  /* 0x0000000e07077211 */ /* 0x000fc800078f28ff */
[----:B------:R-:W-:-:S05]  /*6fb0*/  SHF.R.S32.HI R7, RZ, 0x5, R7 ;  /* 0x00000005ff077819 */ /* 0x000fca0000011407 */
[----:B------:R-:W-:-:S04]  /*6fc0*/  IMAD R0, R7, 0x200, R0 ;  /* 0x0000020007007824 */ /* 0x000fc800078e0200 */
[----:B------:R-:W-:-:S04]  /*6fd0*/  IMAD R3, R0, 0x2, R19 ;  /* 0x0000000200037824 */ /* 0x000fc800078e0213 */
[C---:B------:R-:W-:Y:S02]  /*6fe0*/  VIADD R4, R3.reuse, 0x18400 ;  /* 0x0001840003047836 */ /* 0x040fe40000000000 */
[----:B------:R-:W-:Y:S01]  /*6ff0*/  VIADD R0, R3, 0x18440 ;  /* 0x0001844003007836 */ /* 0x000fe20000000000 */
[----:B0-----:R-:W-:Y:S06]  /*7000*/  @!P0 BRA `(.L_x_14894) ;  /* 0x0000018000648947 */ /* 0x001fec0003800000 */
.L_x_15151:
[----:B------:R-:W-:Y:S05]  /*7010*/  BSYNC B1 ;  /* 0x0000000000017941 */ /* 0x000fea0003800000 */
.L_x_14893:
        /* <DEDUP_REMOVED lines=23> */
[----:B------:R-:W-:Y:S01]  /*7190*/  FMUL.FTZ R35, R29, R33 ;  /* 0x000000211d237220 */ /* 0x000fe20000410000 */
[----:B------:R-:W-:-:S02]  /*71a0*/  HADD2.F32 R14, -RZ, R6.H0_H0 ;  /* 0x20000006ff0e7230 */ /* 0x000fc40000004100 */
[----:B0-----:R-:W-:Y:S01]  /*71b0*/  FMUL.FTZ R34, R4, R32 ;  /* 0x0000002004227220 */ /* 0x001fe20000410000 */
[----:B------:R-:W-:Y:S01]  /*71c0*/  FFMA.FTZ R38, R28, R33, R36 ;  /* 0x000000211c267223 */ /* 0x000fe20000010024 */
[----:B------:R-:W-:Y:S02]  /*71d0*/  HADD2.F32 R15, -RZ, R6.H1_H1 ;  /* 0x30000006ff0f7230 */ /* 0x000fe40000004100 */
[-C--:B------:R-:W-:Y:S01]  /*71e0*/  FMUL.FTZ R36, R4, R30.reuse ;  /* 0x0000001e04247220 */ /* 0x080fe20000410000 */
[C---:B------:R-:W-:Y:S01]  /*71f0*/  FFMA.FTZ R34, R7.reuse, R30, -R34 ;  /* 0x0000001e07227223 */ /* 0x040fe20000010822 */
[--C-:B------:R-:W-:Y:S02]  /*7200*/  HADD2.F32 R6, -RZ, R5.reuse.H0_H0 ;  /* 0x20000005ff067230 */ /* 0x100fe40000004100 */
        /* <DEDUP_REMOVED lines=20> */
.L_x_14898:
[----:B------:R-:W-:Y:S05]  /*7350*/  BSYNC B2 ;  /* 0x0000000000027941 */ /* 0x000fea0003800000 */
.L_x_14897:
        /* <DEDUP_REMOVED lines=17> */
[----:B------:R-:W-:Y:S01]  /*7470*/  FMUL.FTZ R30, R4, R28 ;  /* 0x0000001c041e7220 */ /* 0x000fe20000410000 */
[----:B0-----:R-:W-:Y:S01]  /*7480*/  FFMA.FTZ R34, R20, R29, R32 ;  /* 0x0000001d14227223 */ /* 0x001fe20000010020 */
        /* <DEDUP_REMOVED lines=24> */
.L_x_14896:
[----:B------:R-:W-:Y:S05]  /*7610*/  BSYNC B1 ;  /* 0x0000000000017941 */ /* 0x000fea0003800000 */
.L_x_14895:
        /* <DEDUP_REMOVED lines=50> */
.L_x_14901:
[----:B------:R-:W-:Y:S05]  /*7940*/  BSYNC B1 ;  /* 0x0000000000017941 */ /* 0x000fea0003800000 */
.L_x_14900:
        /* <DEDUP_REMOVED lines=44> */
.L_x_14886:
[----:B------:R-:W0:Y:S01]  /*7c10*/  S2R R0, SR_TID.X ;  /* 0x0000000000007919 */ /* 0x000e220000002100 */
[----:B------:R-:W1:Y:S01]  /*7c20*/  LDC R6, c[0x0][0x448] ;  /* 0x00011200ff067b82 */ /* 0x000e620000000800 */
[----:B------:R-:W-:Y:S01]  /*7c30*/  ULDC.64 UR4, c[0x0][0x3f8] ;  /* 0x0000fe0000047ab9 */ /* 0x000fe20000000a00 */
[----:B------:R-:W-:Y:S01]  /*7c40*/  ULDC.64 UR6, c[0x0][0x408] ;  /* 0x0001020000067ab9 */ /* 0x000fe20000000a00 */
[----:B------:R-:W-:Y:S02]  /*7c50*/  IMAD.MOV.U32 R28, RZ, RZ, R24 ;  /* 0x000000ffff1c7224 */ /* 0x000fe400078e0018 */
[----:B------:R-:W-:Y:S02]  /*7c60*/  IMAD.MOV.U32 R20, RZ, RZ, R30 ;  /* 0x000000ffff147224 */ /* 0x000fe400078e001e */
[----:B------:R-:W-:Y:S01]  /*7c70*/  IMAD.MOV.U32 R21, RZ, RZ, R27 ;  /* 0x000000ffff157224 */ /* 0x000fe200078e001b */
[----:B-1----:R-:W-:Y:S01]  /*7c80*/  ISETP.NE.AND P0, PT, R6, 0x1, PT ;  /* 0x000000010600780c */ /* 0x002fe20003f05270 */
[----:B0-----:R-:W-:-:S05]  /*7c90*/  VIADD R0, R0, 0xffffff80 ;  /* 0xffffff8000007836 */ /* 0x001fca0000000000 */
[----:B------:R-:W-:-:S07]  /*7ca0*/  SHF.R.S32.HI R3, RZ, 0x1f, R0 ;  /* 0x0000001fff037819 */ /* 0x000fce0000011400 */
[----:B------:R-:W0:Y:S01]  /*7cb0*/  @P0 LDC R5, c[0x0][0x450] ;  /* 0x00011400ff050b82 */ /* 0x000e220000000800 */
[----:B------:R-:W-:-:S04]  /*7cc0*/  LEA.HI R3, R3, R0, RZ, 0x2 ;  /* 0x0000000003037211 */ /* 0x000fc800078f10ff */
[----:B------:R-:W-:-:S05]  /*7cd0*/  LOP3.LUT R3, R3, 0xfffffffc, RZ, 0xc0, !PT ;  /* 0xfffffffc03037812 */ /* 0x000fca00078ec0ff */
[----:B------:R-:W-:Y:S02]  /*7ce0*/  IMAD.IADD R3, R0, 0x1, -R3 ;  /* 0x0000000100037824 */ /* 0x000fe400078e0a03 */
[----:B------:R-:W1:Y:S02]  /*7cf0*/  @P0 LDC R0, c[0x0][0x44c] ;  /* 0x00011300ff000b82 */ /* 0x000e640000000800 */
[----:B------:R-:W-:-:S04]  /*7d00*/  IMAD R3, R3, 0x40, R39 ;  /* 0x0000004003037824 */ /* 0x000fc800078e0227 */
[----:B-1----:R-:W-:-:S05]  /*7d10*/  @P0 IMAD.HI.U32 R0, R3, R0, RZ ;  /* 0x0000000003000227 */ /* 0x002fca00078e00ff */
[----:B0-----:R-:W-:-:S04]  /*7d20*/  @P0 SHF.R.U32.HI R3, RZ, R5, R0 ;  /* 0x00000005ff030219 */ /* 0x001fc80000011600 */
        /* <DEDUP_REMOVED lines=17> */
[----:B------:R-:W2:Y:S01]  /*7e40*/  LDL R11, [R1+0x30] ;  /* 0x00003000010b7983 */ /* 0x000ea20000100800 */
[----:B------:R-:W0:Y:S03]  /*7e50*/  LDC R31, c[0x0][0x3f4] ;  /* 0x0000fd00ff1f7b82 */ /* 0x000e260000000800 */
[----:B------:R-:W1:Y:S04]  /*7e60*/  SHFL.IDX PT, R3, R10, RZ, 0x1c1f ;  /* 0x001c1fff0a037589 */ /* 0x000e6800000e0000 */
[----:B------:R-:W3:Y:S04]  /*7e70*/  SHFL.IDX PT, R0, R28, RZ, 0x1c1f ;  /* 0x001c1fff1c007589 */ /* 0x000ee800000e0000 */
[----:B------:R-:W4:Y:S04]  /*7e80*/  SHFL.IDX PT, R14, R29, RZ, 0x1c1f ;  /* 0x001c1fff1d0e7589 */ /* 0x000f2800000e0000 */
[----:B------:R-:W5:Y:S01]  /*7e90*/  SHFL.IDX PT, R8, R20, RZ, 0x1c1f ;  /* 0x001c1fff14087589 */ /* 0x000f6200000e0000 */
[----:B0-----:R-:W-:Y:S01]  /*7ea0*/  ISETP.GE.AND P0, PT, R16, R31, PT ;  /* 0x0000001f1000720c */ /* 0x001fe20003f06270 */
[----:B--2---:R-:W-:-:S05]  /*7eb0*/  IMAD R30, R11, R6, RZ ;  /* 0x000000060b1e7224 */ /* 0x004fca00078e02ff */
[----:B------:R-:W-:-:S13]  /*7ec0*/  ISETP.GE.OR P1, PT, R39, R30, P0 ;  /* 0x0000001e2700720c */ /* 0x000fda0000726670 */
[C---:B------:R-:W-:Y:S01]  /*7ed0*/  @!P1 IMAD.SHL.U32 R9, R16.reuse, 0x2, RZ ;  /* 0x0000000210099824 */ /* 0x040fe200078e00ff */
[----:B------:R-:W-:-:S04]  /*7ee0*/  @!P1 SHF.L.U64.HI R21, R16, 0x1, R17 ;  /* 0x0000000110159819 */ /* 0x000fc80000010211 */
[----:B-1----:R-:W-:-:S05]  /*7ef0*/  @!P1 IADD3 R4, P2, R3, R9, RZ ;  /* 0x0000000903049210 */ /* 0x002fca0007f5e0ff */
[----:B---3--:R-:W-:-:S06]  /*7f00*/  @!P1 IMAD.X R5, R0, 0x1, R21, P2 ;  /* 0x0000000100059824 */ /* 0x008fcc00010e0615 */
[----:B------:R-:W2:Y:S01]  /*7f10*/  @!P1 LD.E.128 R4, desc[UR40][R4.64] ;  /* 0x0000002804049980 */ /* 0x000ea2000c101d00 */
[----:B----4-:R-:W-:-:S05]  /*7f20*/  @!P1 IADD3 R14, P2, R14, R9, RZ ;  /* 0x000000090e0e9210 */ /* 0x010fca0007f5e0ff */
[----:B-----5:R-:W-:-:S04]  /*7f30*/  @!P1 IMAD.X R3, R8, 0x1, R21, P2 ;  /* 0x0000000108039824 */ /* 0x020fc800010e0615 */
[----:B------:R-:W-:-:S05]  /*7f40*/  @!P1 IMAD.MOV.U32 R15, RZ, RZ, R3 ;  /* 0x000000ffff0f9224 */ /* 0x000fca00078e0003 */
[----:B------:R-:W3:Y:S01]  /*7f50*/  @!P1 LD.E.128 R24, desc[UR40][R14.64] ;  /* 0x000000280e189980 */ /* 0x000ee2000c101d00 */
[----:B------:R-:W-:Y:S02]  /*7f60*/  CS2R R36, SRZ ;  /* 0x0000000000247805 */ /* 0x000fe4000001ff00 */
[----:B------:R-:W-:Y:S01]  /*7f70*/  CS2R R34, SRZ ;  /* 0x0000000000227805 */ /* 0x000fe2000001ff00 */
[----:B------:R-:W0:Y:S04]  /*7f80*/  SHFL.IDX PT, R21, R29, 0x1, 0x1c1f ;  /* 0x003c1f001d157f89 */ /* 0x000e2800000e0000 */
[----:B------:R-:W1:Y:S01]  /*7f90*/  SHFL.IDX PT, R20, R20, 0x1, 0x1c1f ;  /* 0x003c1f0014147f89 */ /* 0x000e6200000e0000 */
[----:B--2---:R-:W-:Y:S02]  /*7fa0*/  @!P1 IMAD.MOV.U32 R36, RZ, RZ, R4 ;  /* 0x000000ffff249224 */ /* 0x004fe400078e0004 */
[----:B------:R-:W-:Y:S01]  /*7fb0*/  @!P1 IMAD.MOV.U32 R37, RZ, RZ, R5 ;  /* 0x000000ffff259224 */ /* 0x000fe200078e0005 */
[----:B------:R-:W-:Y:S01]  /*7fc0*/  CS2R R4, SRZ ;  /* 0x0000000000047805 */ /* 0x000fe2000001ff00 */
[----:B------:R-:W-:-:S02]  /*7fd0*/  IMAD.MOV.U32 R0, RZ, RZ, R36 ;  /* 0x000000ffff007224 */ /* 0x000fc400078e0024 */
[----:B------:R-:W-:Y:S02]  /*7fe0*/  @!P1 IMAD.MOV.U32 R34, RZ, RZ, R6 ;  /* 0x000000ffff229224 */ /* 0x000fe400078e0006 */
[----:B------:R-:W-:Y:S01]  /*7ff0*/  @!P1 IMAD.MOV.U32 R35, RZ, RZ, R7 ;  /* 0x000000ffff239224 */ /* 0x000fe200078e0007 */
[----:B------:R-:W-:Y:S01]  /*8000*/  PRMT R46, R46, 0x5410, R0 ;  /* 0x000054102e2e7816 */ /* 0x000fe20000000000 */
[----:B------:R-:W-:Y:S01]  /*8010*/  IMAD.MOV.U32 R3, RZ, RZ, R37 ;  /* 0x000000ffff037224 */ /* 0x000fe200078e0025 */
[----:B------:R-:W2:Y:S01]  /*8020*/  SHFL.IDX PT, R0, R28, 0x1, 0x1c1f ;  /* 0x003c1f001c007f89 */ /* 0x000ea200000e0000 */
[----:B------:R-:W-:Y:S01]  /*8030*/  CS2R R6, SRZ ;  /* 0x0000000000067805 */ /* 0x000fe2000001ff00 */
[----:B------:R-:W-:Y:S01]  /*8040*/  IMAD.MOV.U32 R8, RZ, RZ, R34 ;  /* 0x000000ffff087224 */ /* 0x000fe200078e0022 */
[----:B------:R-:W-:Y:S01]  /*8050*/  MOV R9, R35 ;  /* 0x0000002300097202 */ /* 0x000fe20000000f00 */
[----:B---3--:R-:W-:Y:S01]  /*8060*/  @!P1 IMAD.MOV.U32 R6, RZ, RZ, R24 ;  /* 0x000000ffff069224 */ /* 0x008fe200078e0018 */
[----:B------:R-:W-:Y:S01]  /*8070*/  PRMT R33, R33, 0x5410, R3 ;  /* 0x0000541021217816 */ /* 0x000fe20000000003 */
[----:B------:R-:W-:Y:S01]  /*8080*/  @!P1 IMAD.MOV.U32 R7, RZ, RZ, R25 ;  /* 0x000000ffff079224 */ /* 0x000fe200078e0019 */
[----:B------:R-:W-:Y:S01]  /*8090*/  PRMT R32, R8, 0x5410, R9 ;  /* 0x0000541008207816 */ /* 0x000fe20000000009 */
[----:B------:R-:W-:Y:S01]  /*80a0*/  @!P1 IMAD.MOV.U32 R4, RZ, RZ, R26 ;  /* 0x000000ffff049224 */ /* 0x000fe200078e001a */
[----:B------:R3:W4:Y:S01]  /*80b0*/  SHFL.IDX PT, R3, R10, 0x1, 0x1c1f ;  /* 0x003c1f000a037f89 */ /* 0x00072200000e0000 */
[----:B------:R-:W-:-:S02]  /*80c0*/  @!P1 IMAD.MOV.U32 R5, RZ, RZ, R27 ;  /* 0x000000ffff059224 */ /* 0x000fc400078e001b */
[----:B------:R-:W-:Y:S02]  /*80d0*/  IMAD.MOV.U32 R8, RZ, RZ, R6 ;  /* 0x000000ffff087224 */ /* 0x000fe400078e0006 */
[----:B------:R-:W-:Y:S02]  /*80e0*/  IMAD.MOV.U32 R9, RZ, RZ, R7 ;  /* 0x000000ffff097224 */ /* 0x000fe400078e0007 */
[----:B------:R-:W-:Y:S01]  /*80f0*/  IMAD.MOV.U32 R11, RZ, RZ, R5 ;  /* 0x000000ffff0b7224 */ /* 0x000fe200078e0005 */
[----:B------:R-:W-:Y:S01]  /*8100*/  PRMT R46, R8, 0x7610, R46 ;  /* 0x00007610082e7816 */ /* 0x000fe2000000002e */
[----:B---3--:R-:W-:Y:S01]  /*8110*/  IMAD.MOV.U32 R10, RZ, RZ, R4 ;  /* 0x000000ffff0a7224 */ /* 0x008fe200078e0004 */
[----:B------:R-:W-:Y:S02]  /*8120*/  PRMT R33, R9, 0x7610, R33 ;  /* 0x0000761009217816 */ /* 0x000fe40000000021 */
[----:B------:R-:W-:Y:S02]  /*8130*/  CS2R R8, SRZ ;  /* 0x0000000000087805 */ /* 0x000fe4000001ff00 */
[----:B------:R-:W-:-:S02]  /*8140*/  PRMT R40, R11, 0x7610, R40 ;  /* 0x000076100b287816 */ /* 0x000fc40000000028 */
[----:B012---:R-:W-:-:S07]  /*8150*/  PRMT R51, R10, 0x7610, R51 ;  /* 0x000076100a337816 */ /* 0x007fce0000000033 */
.L_x_15161:
        /* <DEDUP_REMOVED lines=20> */
[----:B------:R-:W-:Y:S01]  /*82a0*/  IMAD.X R13, R0, 0x1, R9, P1 ;  /* 0x00000001000d7824 */ /* 0x000fe200008e0609 */
[----:B------:R-:W-:-:S05]  /*82b0*/  IADD3.X R9, R20, R9, RZ, P2, !PT ;  /* 0x0000000914097210 */ /* 0x000fca00017fe4ff */
[----:B------:R-:W5:Y:S04]  /*82c0*/  LD.E.128 R12, desc[UR40][R12.64] ;  /* 0x000000280c0c7980 */ /* 0x000f68000c101d00 */
[----:B------:R-:W5:Y:S02]  /*82d0*/  LD.E.128 R8, desc[UR40][R8.64] ;  /* 0x0000002808087980 */ /* 0x000f64000c101d00 */
.L_x_14904:
[----:B------:R-:W-:Y:S05]  /*82e0*/  BSYNC B1 ;  /* 0x0000000000017941 */ /* 0x000fea0003800000 */
.L_x_14903:
[----:B------:R-:W4:Y:S01]  /*82f0*/  LDL R0, [R1+0x50] ;  /* 0x0000500001007983 */ /* 0x000f220000100800 */
[----:B------:R-:W0:Y:S01]  /*8300*/  SYNCS.PHASECHK.TRANS64.TRYWAIT P1, [R19+URZ+0x32400], R24 ;  /* 0x03240018130075a7 */ /* 0x000e22000802017f */
[----:B------:R-:W-:Y:S01]  /*8310*/  VIADD R21, R22, 0x40 ;  /* 0x0000004016157836 */ /* 0x000fe20000000000 */
[----:B------:R-:W-:Y:S01]  /*8320*/  BSSY B1, `(.L_x_14905) ;  /* 0x0000011000017945 */ /* 0x000fe20003800000 */
[----:B-----5:R-:W-:-:S05]  /*8330*/  IMAD.MOV.U32 R20, RZ, RZ, R9 ;  /* 0x000000ffff147224 */ /* 0x020fca00078e0009 */
[----:B------:R-:W-:Y:S01]  /*8340*/  PRMT R52, R20, 0x7610, R52 ;  /* 0x0000761014347816 */ /* 0x000fe20000000034 */
[----:B------:R-:W-:Y:S01]  /*8350*/  IMAD.MOV.U32 R20, RZ, RZ, R12 ;  /* 0x000000ffff147224 */ /* 0x000fe200078e000c */
[----:B----4-:R-:W-:Y:S01]  /*8360*/  VIADDMNMX R3, R30, -R0, 0x80, PT ;  /* 0x000000801e037446 */ /* 0x010fe20003800900 */
[----:B------:R-:W-:-:S03]  /*8370*/  IMAD.MOV.U32 R0, RZ, RZ, R8 ;  /* 0x000000ffff007224 */ /* 0x000fc600078e0008 */
[-C--:B------:R-:W-:Y:S02]  /*8380*/  ISETP.GE.OR P2, PT, R22, R3.reuse, P0 ;  /* 0x000000031600720c */ /* 0x080fe40000746670 */
[----:B------:R-:W-:Y:S01]  /*8390*/  PRMT R51, R51, 0x5410, R0 ;  /* 0x0000541033337816 */ /* 0x000fe20000000000 */
[----:B------:R-:W-:Y:S01]  /*83a0*/  IMAD.MOV.U32 R0, RZ, RZ, R10 ;  /* 0x000000ffff007224 */ /* 0x000fe200078e000a */
[----:B------:R-:W-:Y:S01]  /*83b0*/  ISETP.GE.OR P0, PT, R21, R3, P0 ;  /* 0x000000031500720c */ /* 0x000fe20000706670 */
[----:B------:R-:W-:Y:S02]  /*83c0*/  IMAD.MOV.U32 R3, RZ, RZ, R11 ;  /* 0x000000ffff037224 */ /* 0x000fe400078e000b */
[----:B------:R-:W-:Y:S01]  /*83d0*/  IMAD.MOV.U32 R21, RZ, RZ, R13 ;  /* 0x000000ffff157224 */ /* 0x000fe200078e000d */
[----:B------:R-:W-:Y:S01]  /*83e0*/  PRMT R52, R52, 0x5410, R0 ;  /* 0x0000541034347816 */ /* 0x000fe20000000000 */
[----:B------:R-:W-:Y:S01]  /*83f0*/  IMAD.IADD R0, R16, 0x1, R31 ;  /* 0x0000000110007824 */ /* 0x000fe200078e021f */
[----:B------:R-:W-:-:S02]  /*8400*/  PRMT R53, R3, 0x5410, R20 ;  /* 0x0000541003357816 */ /* 0x000fc40000000014 */
[----:B------:R-:W-:Y:S01]  /*8410*/  PRMT R54, R21, 0x7610, R54 ;  /* 0x0000761015367816 */ /* 0x000fe20000000036 */
[----:B0-----:R-:W-:Y:S06]  /*8420*/  @!P1 BRA `(.L_x_14906) ;  /* 0x0000017000e09947 */ /* 0x001fec0003800000 */
.L_x_15162:
[----:B------:R-:W-:Y:S05]  /*8430*/  BSYNC B1 ;  /* 0x0000000000017941 */ /* 0x000fea0003800000 */
.L_x_14905:
[----:B------:R-:W-:Y:S01]  /*8440*/  BSSY B1, `(.L_x_14907) ;  /* 0x0000069000017945 */ /* 0x000fe20003800000 */
[----:B------:R-:W-:Y:S01]  /*8450*/  IMAD.MOV.U32 R55, RZ, RZ, R14 ;  /* 0x000000ffff377224 */ /* 0x000fe200078e000e */
[----:B------:R-:W-:Y:S01]  /*8460*/  LOP3.LUT R0, R0, 0x38, RZ, 0xc0, !PT ;  /* 0x0000003800007812 */ /* 0x000fe200078ec0ff */
[----:B------:R-:W-:Y:S01]  /*8470*/  IMAD.MOV.U32 R56, RZ, RZ, R15 ;  /* 0x000000ffff387224 */ /* 0x000fe200078e000f */
[----:B------:R-:W-:Y:S06]  /*8480*/  @P2 BRA `(.L_x_14908) ;  /* 0x0000000400902947 */ /* 0x000fec0003800000 */
[----:B------:R-:W2:Y:S01]  /*8490*/  LDL R3, [R1+0x90] ;  /* 0x0000900001037983 */ /* 0x000ea20000100800 */
[----:B------:R-:W1:Y:S02]  /*84a0*/  S2R R20, SR_TID.X ;  /* 0x0000000000147919 */ /* 0x000e640000002100 */
[----:B-1----:R-:W-:-:S05]  /*84b0*/  VIADD R20, R20, 0xffffff80 ;  /* 0xffffff8014147836 */ /* 0x002fca0000000000 */
[----:B------:R-:W-:-:S04]  /*84c0*/  SHF.R.S32.HI R28, RZ, 0x1f, R20 ;  /* 0x0000001fff1c7819 */ /* 0x000fc80000011414 */
[----:B------:R-:W-:-:S04]  /*84d0*/  LEA.HI R28, R28, R20, RZ, 0x5 ;  /* 0x000000141c1c7211 */ /* 0x000fc800078f28ff */
[----:B------:R-:W-:Y:S02]  /*84e0*/  SHF.R.S32.HI R28, RZ, 0x5, R28 ;  /* 0x00000005ff1c7819 */ /* 0x000fe4000001141c */
[--C-:B------:R-:W-:Y:S02]  /*84f0*/  SHF.R.U64 R50, R36, 0x10, R37.reuse ;  /* 0x0000001024327819 */ /* 0x100fe40000001225 */
[----:B------:R-:W-:Y:S01]  /*8500*/  SHF.R.U32.HI R38, RZ, 0x10, R37 ;  /* 0x00000010ff267819 */ /* 0x000fe20000011625 */
[--C-:B------:R-:W-:Y:S01]  /*8510*/  HADD2.F32 R37, -RZ, R33.reuse.H0_H0 ;  /* 0x20000021ff257230 */ /* 0x100fe20000004100 */
[----:B------:R-:W-:Y:S02]  /*8520*/  SHF.R.U32.HI R36, RZ, 0x10, R7 ;  /* 0x00000010ff247819 */ /* 0x000fe40000011607 */
[--C-:B------:R-:W-:Y:S02]  /*8530*/  SHF.R.U64 R49, R34, 0x10, R35.reuse ;  /* 0x0000001022317819 */ /* 0x100fe40000001223 */
[----:B------:R-:W-:Y:S01]  /*8540*/  SHF.R.U32.HI R44, RZ, 0x10, R35 ;  /* 0x00000010ff2c7819 */ /* 0x000fe20000011623 */
[----:B------:R-:W-:Y:S01]  /*8550*/  HADD2.F32 R35, -RZ, R33.H1_H1 ;  /* 0x30000021ff237230 */ /* 0x000fe20000004100 */
[--C-:B------:R-:W-:Y:S01]  /*8560*/  SHF.R.U64 R47, R4, 0x10, R5.reuse ;  /* 0x00000010042f7819 */ /* 0x100fe20000001205 */
[----:B------:R-:W-:Y:S01]  /*8570*/  HADD2.F32 R34, -RZ, R36.H0_H0 ;  /* 0x20000024ff227230 */ /* 0x000fe20000004100 */
[----:B------:R-:W-:-:S02]  /*8580*/  SHF.R.U32.HI R42, RZ, 0x10, R5 ;  /* 0x00000010ff2a7819 */ /* 0x000fc40000011605 */
[----:B------:R-:W-:Y:S01]  /*8590*/  SHF.R.U64 R48, R6, 0x10, R7 ;  /* 0x0000001006307819 */ /* 0x000fe20000001207 */
[----:B--2---:R-:W-:-:S05]  /*85a0*/  IMAD.SHL.U32 R3, R3, 0x40, RZ ;  /* 0x0000004003037824 */ /* 0x004fca00078e00ff */
[----:B------:R-:W-:-:S04]  /*85b0*/  LOP3.LUT R21, R3, 0x1c0, RZ, 0xc0, !PT ;  /* 0x000001c003157812 */ /* 0x000fc800078ec0ff */
[----:B------:R-:W-:Y:S02]  /*85c0*/  LOP3.LUT R3, R21, 0x38, R16, 0xf8, !PT ;  /* 0x0000003815037812 */ /* 0x000fe400078ef810 */
[----:B0-----:R-:W-:-:S04]  /*85d0*/  SHF.R.U32.HI R24, RZ, 0x3, R21 ;  /* 0x00000003ff187819 */ /* 0x001fc80000011615 */
[----:B------:R-:W-:-:S04]  /*85e0*/  LOP3.LUT R3, R3, R24, RZ, 0x3c, !PT ;  /* 0x0000001803037212 */ /* 0x000fc800078e3cff */
[----:B------:R-:W-:Y:S02]  /*85f0*/  LEA R20, R28, R3, 0x9 ;  /* 0x000000031c147211 */ /* 0x000fe400078e48ff */
[----:B------:R-:W-:-:S03]  /*8600*/  LOP3.LUT R3, R24, R0, R21, 0x1e, !PT ;  /* 0x0000000018037212 */ /* 0x000fc600078e1e15 */
[----:B------:R-:W-:Y:S02]  /*8610*/  IMAD R43, R20, 0x2, R19 ;  /* 0x00000002142b7824 */ /* 0x000fe400078e0213 */
[----:B------:R-:W-:-:S03]  /*8620*/  IMAD R20, R28, 0x200, R3 ;  /* 0x000002001c147824 */ /* 0x000fc600078e0203 */
[----:B------:R-:W0:Y:S01]  /*8630*/  LDS.128 R24, [R43+0x18400] ;  /* 0x018400002b187984 */ /* 0x000e220000000c00 */
[----:B------:R-:W-:-:S05]  /*8640*/  IMAD R45, R20, 0x2, R19 ;  /* 0x00000002142d7824 */ /* 0x000fca00078e0213 */
[----:B------:R-:W1:Y:S01]  /*8650*/  LDS.128 R28, [R45+0x18400] ;  /* 0x018400002d1c7984 */ /* 0x000e620000000c00 */
[----:B0-----:R-:W-:Y:S02]  /*8660*/  HADD2.F32 R4, -RZ, R25.H0_H0 ;  /* 0x20000019ff047230 */ /* 0x001fe40000004100 */
[--C-:B-1----:R-:W-:Y:S02]  /*8670*/  HADD2.F32 R20, -RZ, R29.reuse.H0_H0 ;  /* 0x2000001dff147230 */ /* 0x102fe40000004100 */
[----:B------:R-:W-:-:S03]  /*8680*/  HADD2.F32 R29, -RZ, R29.H1_H1 ;  /* 0x3000001dff1d7230 */ /* 0x000fc60000004100 */
[C---:B------:R-:W-:Y:S01]  /*8690*/  FMUL.FTZ R39, R20.reuse, R37 ;  /* 0x0000002514277220 */ /* 0x040fe20000410000 */
[-C--:B------:R-:W-:Y:S01]  /*86a0*/  FMUL.FTZ R41, R20, R35.reuse ;  /* 0x0000002314297220 */ /* 0x080fe20000410000 */
[----:B------:R-:W-:Y:S02]  /*86b0*/  HADD2.F32 R25, -RZ, R25.H1_H1 ;  /* 0x30000019ff197230 */ /* 0x000fe40000004100 */
[----:B------:R-:W-:Y:S01]  /*86c0*/  FMUL.FTZ R36, R29, R34 ;  /* 0x000000221d247220 */ /* 0x000fe20000410000 */
[----:B------:R-:W-:Y:S02]  /*86d0*/  HADD2.F32 R20, -RZ, R38.H0_H0 ;  /* 0x20000026ff147230 */ /* 0x000fe40000004100 */
[C---:B------:R-:W-:Y:S01]  /*86e0*/  FFMA.FTZ R39, R4.reuse, R35, -R39 ;  /* 0x0000002304277223 */ /* 0x040fe20000010827 */
[----:B------:R-:W-:Y:S01]  /*86f0*/  FFMA.FTZ R41, R4, R37, R41 ;  /* 0x0000002504297223 */ /* 0x000fe20000010029 */
[----:B------:R-:W-:Y:S02]  /*8700*/  HADD2.F32 R33, -RZ, R31.H0_H0 ;  /* 0x2000001fff217230 */ /* 0x000fe40000004100 */
[----:B------:R-:W-:-:S02]  /*8710*/  HADD2.F32 R35, -RZ, R40.H0_H0 ;  /* 0x20000028ff237230 */ /* 0x000fc40000004100 */
[----:B------:R-:W-:Y:S02]  /*8720*/  HADD2.F32 R4, -RZ, R32.H1_H1 ;  /* 0x30000020ff047230 */ /* 0x000fe40000004100 */
[-C--:B------:R-:W-:Y:S01]  /*8730*/  FFMA.FTZ R38, R25, R20.reuse, -R36 ;  /* 0x0000001419267223 */ /* 0x080fe20000010824 */
[----:B------:R-:W-:Y:S02]  /*8740*/  HADD2.F32 R6, -RZ, R27.H0_H0 ;  /* 0x2000001bff067230 */ /* 0x000fe40000004100 */
[----:B------:R-:W-:Y:S01]  /*8750*/  FMUL.FTZ R40, R29, R20 ;  /* 0x000000141d287220 */ /* 0x000fe20000410000 */
[----:B------:R-:W-:Y:S02]  /*8760*/  HADD2.F32 R36, -RZ, R42.H0_H0 ;  /* 0x2000002aff247230 */ /* 0x000fe40000004100 */
[C---:B------:R-:W-:Y:S01]  /*8770*/  FMUL.FTZ R29, R33.reuse, R35 ;  /* 0x00000023211d7220 */ /* 0x040fe20000410000 */
[----:B------:R-:W-:Y:S02]  /*8780*/  HADD2.F32 R31, -RZ, R31.H1_H1 ;  /* 0x3000001fff1f7230 */ /* 0x000fe40000004100 */
[----:B------:R-:W-:Y:S01]  /*8790*/  FMUL.FTZ R42, R33, R4 ;  /* 0x00000004212a7220 */ /* 0x000fe20000410000 */
[----:B------:R-:W-:-:S02]  /*87a0*/  HADD2.F32 R27, -RZ, R27.H1_H1 ;  /* 0x3000001bff1b7230 */ /* 0x000fc40000004100 */
[----:B------:R-:W-:Y:S01]  /*87b0*/  FFMA.FTZ R40, R25, R34, R40 ;  /* 0x0000002219287223 */ /* 0x000fe20000010028 */
[C---:B------:R-:W-:Y:S01]  /*87c0*/  FFMA.FTZ R33, R6.reuse, R4, -R29 ;  /* 0x0000000406217223 */ /* 0x040fe2000001081d */
[----:B------:R-:W-:Y:S02]  /*87d0*/  HADD2.F32 R20, -RZ, R44.H0_H0 ;  /* 0x2000002cff147230 */ /* 0x000fe40000004100 */
[----:B------:R-:W-:Y:S01]  /*87e0*/  FFMA.FTZ R42, R6, R35, R42 ;  /* 0x00000023062a7223 */ /* 0x000fe2000001002a */
[----:B------:R-:W-:Y:S02]  /*87f0*/  HADD2.F32 R7, -RZ, R28.H0_H0 ;  /* 0x2000001cff077230 */ /* 0x000fe40000004100 */
[----:B------:R-:W-:Y:S01]  /*8800*/  FMUL.FTZ R34, R31, R36 ;  /* 0x000000241f227220 */ /* 0x000fe20000410000 */
[--C-:B------:R-:W-:Y:S02]  /*8810*/  HADD2.F32 R6, -RZ, R46.reuse.H0_H0 ;  /* 0x2000002eff067230 */ /* 0x100fe40000004100 */
[----:B------:R-:W-:-:S02]  /*8820*/  HADD2.F32 R4, -RZ, R46.H1_H1 ;  /* 0x3000002eff047230 */ /* 0x000fc40000004100 */
[-C--:B------:R-:W-:Y:S01]  /*8830*/  FMUL.FTZ R46, R31, R20.reuse ;  /* 0x000000141f2e7220 */ /* 0x080fe20000410000 */
[----:B------:R-:W-:Y:S02]  /*8840*/  HADD2.F32 R3, -RZ, R24.H0_H0 ;  /* 0x20000018ff037230 */ /* 0x000fe40000004100 */
[----:B------:R-:W-:Y:S01]  /*8850*/  FFMA.FTZ R44, R27, R20, -R34 ;  /* 0x000000141b2c7223 */ /* 0x000fe20000010822 */
[----:B------:R-:W-:Y:S02]  /*8860*/  HADD2.F32 R21, -RZ, R30.H0_H0 ;  /* 0x2000001eff157230 */ /* 0x000fe40000004100 */
[C---:B------:R-:W-:Y:S01]  /*8870*/  FMUL.FTZ R34, R7.reuse, R6 ;  /* 0x0000000607227220 */ /* 0x040fe20000410000 */
[----:B------:R-:W-:Y:S02]  /*8880*/  HADD2.F32 R20, -RZ, R51.H0_H0 ;  /* 0x20000033ff147230 */ /* 0x000fe40000004100 */
[----:B------:R-:W-:Y:S02]  /*8890*/  HADD2.F32 R32, -RZ, R32.H0_H0 ;  /* 0x20000020ff207230 */ /* 0x000fe40000004100 */
[----:B------:R-:W-:Y:S01]  /*88a0*/  FMUL.FTZ R7, R7, R4 ;  /* 0x0000000407077220 */ /* 0x000fe20000410000 */
[----:B------:R-:W-:Y:S01]  /*88b0*/  FFMA.FTZ R35, R27, R36, R46 ;  /* 0x000000241b237223 */ /* 0x000fe2000001002e */
[----:B------:R-:W-:Y:S01]  /*88c0*/  FFMA.FTZ R4, R3, R4, -R34 ;  /* 0x0000000403047223 */ /* 0x000fe20000010822 */
[----:B------:R-:W-:-:S02]  /*88d0*/  HADD2.F32 R5, -RZ, R26.H0_H0 ;  /* 0x2000001aff057230 */ /* 0x000fc40000004100 */
[C---:B------:R-:W-:Y:S01]  /*88e0*/  FMUL.FTZ R36, R21.reuse, R20 ;  /* 0x0000001415247220 */ /* 0x040fe20000410000 */
[----:B------:R-:W-:Y:S01]  /*88f0*/  FMUL.FTZ R34, R21, R32 ;  /* 0x0000002015227220 */ /* 0x000fe20000410000 */
[----:B------:R-:W-:Y:S02]  /*8900*/  HADD2.F32 R28, -RZ, R28.H1_H1 ;  /* 0x3000001cff1c7230 */ /* 0x000fe40000004100 */
[----:B------:R-:W-:Y:S01]  /*8910*/  FFMA.FTZ R6, R3, R6, R7 ;  /* 0x0000000603067223 */ /* 0x000fe20000010007 */
[----:B------:R-:W-:Y:S02]  /*8920*/  HADD2.F32 R21, -RZ, R48.H0_H0 ;  /* 0x20000030ff157230 */ /* 0x000fe40000004100 */
[----:B------:R-:W-:Y:S02]  /*8930*/  HADD2.F32 R3, -RZ, R50.H0_H0 ;  /* 0x20000032ff037230 */ /* 0x000fe40000004100 */
[----:B------:R-:W-:Y:S02]  /*8940*/  HADD2.F32 R30, -RZ, R30.H1_H1 ;  /* 0x3000001eff1e7230 */ /* 0x000fe40000004100 */
[----:B------:R-:W-:-:S02]  /*8950*/  HADD2.F32 R25, -RZ, R47.H0_H0 ;  /* 0x2000002fff197230 */ /* 0x000fc40000004100 */
[C---:B------:R-:W-:Y:S01]  /*8960*/  FFMA.FTZ R36, R5.reuse, R32, -R36 ;  /* 0x0000002005247223 */ /* 0x040fe20000010824 */
[----:B------:R-:W-:Y:S02]  /*8970*/  HADD2.F32 R7, -RZ, R49.H0_H0 ;  /* 0x20000031ff077230 */ /* 0x000fe40000004100 */
[----:B------:R-:W-:Y:S01]  /*8980*/  FFMA.FTZ R34, R5, R20, R34 ;  /* 0x0000001405227223 */ /* 0x000fe20000010022 */
[----:B------:R-:W-:Y:S02]  /*8990*/  HADD2.F32 R24, -RZ, R24.H1_H1 ;  /* 0x30000018ff187230 */ /* 0x000fe40000004100 */
        /* <DEDUP_REMOVED lines=19> */
.L_x_14908:
[----:B------:R-:W-:Y:S05]  /*8ad0*/  BSYNC B1 ;  /* 0x0000000000017941 */ /* 0x000fea0003800000 */
.L_x_14907:
[----:B------:R-:W-:Y:S01]  /*8ae0*/  PRMT R40, R55, 0x5410, R56 ;  /* 0x0000541037287816 */ /* 0x000fe20000000038 */
[----:B------:R-:W-:Y:S06]  /*8af0*/  @P0 BRA `(.L_x_14899) ;  /* 0x0000000400800947 */ /* 0x000fec0003800000 */
[----:B------:R-:W2:Y:S01]  /*8b00*/  LDL R3, [R1+0x60] ;  /* 0x0000600001037983 */ /* 0x000ea20000100800 */
[C---:B-1----:R-:W-:Y:S02]  /*8b10*/  VIADD R4, R22.reuse, 0x40 ;  /* 0x0000004016047836 */ /* 0x042fe40000000000 */
[----:B------:R-:W-:Y:S01]  /*8b20*/  VIADD R5, R22, 0x40 ;  /* 0x0000004016057836 */ /* 0x000fe20000000000 */
[----:B------:R-:W3:Y:S01]  /*8b30*/  LDL R41, [R1+0x9c] ;  /* 0x00009c0001297983 */ /* 0x000ee20000100800 */
[----:B------:R-:W-:Y:S02]  /*8b40*/  IMAD.SHL.U32 R4, R4, 0x40, RZ ;  /* 0x0000004004047824 */ /* 0x000fe400078e00ff */
[----:B------:R-:W-:-:S03]  /*8b50*/  IMAD.SHL.U32 R5, R5, 0x40, RZ ;  /* 0x0000004005057824 */ /* 0x000fc600078e00ff */
[----:B------:R-:W-:Y:S02]  /*8b60*/  LOP3.LUT R4, R4, 0x1c0, RZ, 0xc0, !PT ;  /* 0x000001c004047812 */ /* 0x000fe400078ec0ff */
[----:B------:R-:W-:Y:S02]  /*8b70*/  LOP3.LUT R5, R5, 0x1c0, RZ, 0xc0, !PT ;  /* 0x000001c005057812 */ /* 0x000fe400078ec0ff */
[----:B------:R-:W-:-:S04]  /*8b80*/  SHF.R.U32.HI R4, RZ, 0x3, R4 ;  /* 0x00000003ff047819 */ /* 0x000fc80000011604 */
[----:B------:R-:W-:Y:S02]  /*8b90*/  LOP3.LUT R0, R4, R0, R5, 0x1e, !PT ;  /* 0x0000000004007212 */ /* 0x000fe400078e1e05 */
[----:B------:R-:W-:Y:S01]  /*8ba0*/  SHF.R.U32.HI R28, RZ, 0x10, R9 ;  /* 0x00000010ff1c7819 */ /* 0x000fe20000011609 */
[----:B------:R-:W-:Y:S01]  /*8bb0*/  HADD2.F32 R21, -RZ, R52.H0_H0 ;  /* 0x20000034ff157230 */ /* 0x000fe20000004100 */
[----:B------:R-:W-:Y:S02]  /*8bc0*/  SHF.R.U64 R39, R12, 0x10, R13 ;  /* 0x000000100c277819 */ /* 0x000fe4000000120d */
[--C-:B------:R-:W-:Y:S02]  /*8bd0*/  SHF.R.U64 R38, R14, 0x10, R15.reuse ;  /* 0x000000100e267819 */ /* 0x100fe4000000120f */
[----:B------:R-:W-:Y:S01]  /*8be0*/  SHF.R.U32.HI R36, RZ, 0x10, R15 ;  /* 0x00000010ff247819 */ /* 0x000fe2000001160f */
[----:B------:R-:W-:Y:S01]  /*8bf0*/  HADD2.F32 R15, -RZ, R54.H0_H0 ;  /* 0x20000036ff0f7230 */ /* 0x000fe20000004100 */
[----:B------:R-:W-:Y:S01]  /*8c00*/  SHF.R.U32.HI R20, RZ, 0x10, R13 ;  /* 0x00000010ff147819 */ /* 0x000fe2000001160d */
[----:B------:R-:W-:Y:S01]  /*8c10*/  HADD2.F32 R28, -RZ, R28.H0_H0 ;  /* 0x2000001cff1c7230 */ /* 0x000fe20000004100 */
[----:B------:R-:W-:-:S02]  /*8c20*/  SHF.R.U64 R37, R8, 0x10, R9 ;  /* 0x0000001008257819 */ /* 0x000fc40000001209 */
[--C-:B------:R-:W-:Y:S02]  /*8c30*/  SHF.R.U64 R35, R10, 0x10, R11.reuse ;  /* 0x000000100a237819 */ /* 0x100fe4000000120b */
[----:B------:R-:W-:Y:S01]  /*8c40*/  SHF.R.U32.HI R33, RZ, 0x10, R11 ;  /* 0x00000010ff217819 */ /* 0x000fe2000001160b */
[----:B--2---:R-:W-:-:S04]  /*8c50*/  IMAD.IADD R0, R3, 0x1, R0 ;  /* 0x0000000103007824 */ /* 0x004fc800078e0200 */
[----:B------:R-:W-:Y:S01]  /*8c60*/  IMAD R0, R0, 0x2, R19 ;  /* 0x0000000200007824 */ /* 0x000fe200078e0213 */
[----:B---3--:R-:W1:Y:S04]  /*8c70*/  LDS.128 R4, [R41+0x18400] ;  /* 0x0184000029047984 */ /* 0x008e680000000c00 */
[----:B0-----:R-:W0:Y:S01]  /*8c80*/  LDS.128 R24, [R0+0x18400] ;  /* 0x0184000000187984 */ /* 0x001e220000000c00 */
[----:B-1----:R-:W-:Y:S02]  /*8c90*/  HADD2.F32 R8, -RZ, R5.H0_H0 ;  /* 0x20000005ff087230 */ /* 0x002fe40000004100 */
[--C-:B0-----:R-:W-:Y:S02]  /*8ca0*/  HADD2.F32 R12, -RZ, R25.reuse.H0_H0 ;  /* 0x20000019ff0c7230 */ /* 0x101fe40000004100 */
[----:B------:R-:W-:-:S03]  /*8cb0*/  HADD2.F32 R25, -RZ, R25.H1_H1 ;  /* 0x30000019ff197230 */ /* 0x000fc60000004100 */
        /* <DEDUP_REMOVED lines=9> */
[----:B------:R-:W-:Y:S02]  /*8d50*/  HADD2.F32 R8, -RZ, R53.H1_H1 ;  /* 0x30000035ff087230 */ /* 0x000fe40000004100 */
[----:B------:R-:W-:Y:S01]  /*8d60*/  FFMA.FTZ R32, R5, R12, -R30 ;  /* 0x0000000c05207223 */ /* 0x000fe2000001081e */
[----:B------:R-:W-:Y:S02]  /*8d70*/  HADD2.F32 R3, -RZ, R4.H0_H0 ;  /* 0x20000004ff037230 */ /* 0x000fe40000004100 */
[----:B------:R-:W-:Y:S01]  /*8d80*/  FMUL.FTZ R30, R11, R20 ;  /* 0x000000140b1e7220 */ /* 0x000fe20000410000 */
[----:B------:R-:W-:Y:S01]  /*8d90*/  FMUL.FTZ R34, R25, R12 ;  /* 0x0000000c19227220 */ /* 0x000fe20000410000 */
[----:B------:R-:W-:Y:S02]  /*8da0*/  HADD2.F32 R13, -RZ, R26.H0_H0 ;  /* 0x2000001aff0d7230 */ /* 0x000fe40000004100 */
[----:B------:R-:W-:Y:S01]  /*8db0*/  FMUL.FTZ R11, R11, R8 ;  /* 0x000000080b0b7220 */ /* 0x000fe20000410000 */
[----:B------:R-:W-:-:S02]  /*8dc0*/  HADD2.F32 R12, -RZ, R52.H1_H1 ;  /* 0x30000034ff0c7230 */ /* 0x000fc40000004100 */
[----:B------:R-:W-:Y:S01]  /*8dd0*/  FFMA.FTZ R30, R3, R8, -R30 ;  /* 0x00000008031e7223 */ /* 0x000fe2000001081e */
[----:B------:R-:W-:Y:S01]  /*8de0*/  FFMA.FTZ R34, R5, R28, R34 ;  /* 0x0000001c05227223 */ /* 0x000fe20000010022 */
[----:B------:R-:W-:Y:S02]  /*8df0*/  HADD2.F32 R8, -RZ, R40.H0_H0 ;  /* 0x20000028ff087230 */ /* 0x000fe40000004100 */
[----:B------:R-:W-:Y:S01]  /*8e00*/  FFMA.FTZ R15, R3, R20, R11 ;  /* 0x00000014030f7223 */ /* 0x000fe2000001000b */
[----:B------:R-:W-:Y:S02]  /*8e10*/  HADD2.F32 R9, -RZ, R6.H0_H0 ;  /* 0x20000006ff097230 */ /* 0x000fe40000004100 */
[----:B------:R-:W-:Y:S01]  /*8e20*/  FMUL.FTZ R20, R13, R12 ;  /* 0x0000000c0d147220 */ /* 0x000fe20000410000 */
[----:B------:R-:W-:Y:S02]  /*8e30*/  HADD2.F32 R14, -RZ, R27.H0_H0 ;  /* 0x2000001bff0e7230 */ /* 0x000fe40000004100 */
[----:B------:R-:W-:-:S02]  /*8e40*/  HADD2.F32 R5, -RZ, R53.H0_H0 ;  /* 0x20000035ff057230 */ /* 0x000fc40000004100 */
[----:B------:R-:W-:Y:S02]  /*8e50*/  HADD2.F32 R3, -RZ, R40.H1_H1 ;  /* 0x30000028ff037230 */ /* 0x000fe40000004100 */
[-C--:B------:R-:W-:Y:S01]  /*8e60*/  FMUL.FTZ R28, R13, R8.reuse ;  /* 0x000000080d1c7220 */ /* 0x080fe20000410000 */
[----:B------:R-:W-:Y:S02]  /*8e70*/  HADD2.F32 R10, -RZ, R7.H0_H0 ;  /* 0x20000007ff0a7230 */ /* 0x000fe40000004100 */
[----:B------:R-:W-:Y:S01]  /*8e80*/  FFMA.FTZ R13, R9, R8, -R20 ;  /* 0x00000008090d7223 */ /* 0x000fe20000010814 */
[C---:B------:R-:W-:Y:S01]  /*8e90*/  FMUL.FTZ R11, R14.reuse, R5 ;  /* 0x000000050e0b7220 */ /* 0x040fe20000410000 */
[----:B------:R-:W-:Y:S02]  /*8ea0*/  HADD2.F32 R27, -RZ, R27.H1_H1 ;  /* 0x3000001bff1b7230 */ /* 0x000fe40000004100 */
[----:B------:R-:W-:Y:S01]  /*8eb0*/  FMUL.FTZ R14, R14, R3 ;  /* 0x000000030e0e7220 */ /* 0x000fe20000410000 */
[----:B------:R-:W-:-:S02]  /*8ec0*/  HADD2.F32 R20, -RZ, R33.H0_H0 ;  /* 0x20000021ff147230 */ /* 0x000fc40000004100 */
[----:B------:R-:W-:Y:S02]  /*8ed0*/  HADD2.F32 R8, -RZ, R36.H0_H0 ;  /* 0x20000024ff087230 */ /* 0x000fe40000004100 */
[----:B------:R-:W-:Y:S01]  /*8ee0*/  FFMA.FTZ R28, R9, R12, R28 ;  /* 0x0000000c091c7223 */ /* 0x000fe2000001001c */
[----:B------:R-:W-:Y:S02]  /*8ef0*/  HADD2.F32 R7, -RZ, R7.H1_H1 ;  /* 0x30000007ff077230 */ /* 0x000fe40000004100 */
[C---:B------:R-:W-:Y:S01]  /*8f00*/  FFMA.FTZ R12, R10.reuse, R3, -R11 ;  /* 0x000000030a0c7223 */ /* 0x040fe2000001080b */
[----:B------:R-:W-:Y:S01]  /*8f10*/  FFMA.FTZ R14, R10, R5, R14 ;  /* 0x000000050a0e7223 */ /* 0x000fe2000001000e */
[----:B------:R-:W-:Y:S02]  /*8f20*/  HADD2.F32 R24, -RZ, R24.H1_H1 ;  /* 0x30000018ff187230 */ /* 0x000fe40000004100 */
[----:B------:R-:W-:Y:S01]  /*8f30*/  FMUL.FTZ R36, R27, R20 ;  /* 0x000000141b247220 */ /* 0x000fe20000410000 */
[----:B------:R-:W-:-:S02]  /*8f40*/  HADD2.F32 R26, -RZ, R26.H1_H1 ;  /* 0x3000001aff1a7230 */ /* 0x000fc40000004100 */
        /* <DEDUP_REMOVED lines=27> */
.L_x_14899:
[----:B------:R-:W-:Y:S05]  /*9100*/  BSYNC B0 ;  /* 0x0000000000007941 */ /* 0x000fea0003800000 */
.L_x_14885:
        /* <DEDUP_REMOVED lines=8> */
.L_x_14882:
[----:B0123--:R-:W0:Y:S01]  /*9190*/  S2R R0, SR_TID.X ;  /* 0x0000000000007919 */ /* 0x00fe220000002100 */
[----:B------:R-:W-:Y:S01]  /*91a0*/  ISETP.NE.AND P1, PT, R232, 0x3, PT ;  /* 0x00000003e800780c */ /* 0x000fe20003f25270 */
[----:B------:R-:W-:Y:S05]  /*91b0*/  WARPSYNC.ALL ;  /* 0x0000000000007948 */ /* 0x000fea0003800000 */
[----:B0-----:R-:W-:-:S05]  /*91c0*/  SHF.R.U32.HI R0, RZ, 0x7, R0 ;  /* 0x00000007ff007819 */ /* 0x001fca0000011600 */
[----:B------:R-:W-:-:S05]  /*91d0*/  VIADD R0, R0, 0x8 ;  /* 0x0000000800007836 */ /* 0x000fca0000000000 */
[----:B------:R0:W-:Y:S06]  /*91e0*/  BAR.SYNC.DEFER_BLOCKING R0, 0x100 ;  /* 0x000400000000751d */ /* 0x0001ec0000010000 */
[----:B------:R-:W-:Y:S05]  /*91f0*/  @!P1 BRA `(.L_x_14909) ;  /* 0x0000000000049947 */ /* 0x000fea0003800000 */
[----:B------:R-:W-:Y:S01]  /*9200*/  BPT.TRAP 0x1 ;  /* 0x000000040000795c */ /* 0x000fe20000300000 */
.L_x_14909:
[----:B------:R-:W-:Y:S01]  /*9210*/  IMAD R180, R2, 0x8, R19 ;  /* 0x0000000802b47824 */ /* 0x000fe200078e0213 */
[----:B------:R-:W-:-:S04]  /*9220*/  SHF.L.U32 R7, R23, 0x1f, RZ ;  /* 0x0000001f17077819 */ /* 0x000fc800000006ff */
[----:B------:R1:W2:Y:S01]  /*9230*/  SYNCS.PHASECHK.TRANS64.TRYWAIT P0, [R180+URZ+0x32430], R7 ;  /* 0x03243007b40075a7 */ /* 0x0002a2000800017f */
[----:B------:R-:W-:Y:S05]  /*9240*/  @!P1 BRA `(.L_x_14910) ;  /* 0x0000000000049947 */ /* 0x000fea0003800000 */
[----:B------:R-:W-:Y:S01]  /*9250*/  BPT.TRAP 0x1 ;  /* 0x000000040000795c */ /* 0x000fe20000300000 */
.L_x_14910:
[----:B------:R-:W-:-:S05]  /*9260*/  VIADD R3, R19, 0x1c400 ;  /* 0x0001c40013037836 */ /* 0x000fca0000000000 */
[----:B------:R-:W-:-:S04]  /*9270*/  SHF.R.U32.HI R3, RZ, 0x4, R3 ;  /* 0x00000004ff037819 */ /* 0x000fc80000011603 */
[----:B------:R-:W-:-:S04]  /*9280*/  LOP3.LUT R3, R3, 0x3fff, RZ, 0xc0, !PT ;  /* 0x00003fff03037812 */ /* 0x000fc800078ec0ff */
[----:B------:R-:W-:-:S05]  /*9290*/  LOP3.LUT R3, R3, 0x10000, RZ, 0xfc, !PT ;  /* 0x0001000003037812 */ /* 0x000fca00078efcff */
[----:B------:R3:W-:Y:S01]  /*92a0*/  STL [R1+0x44], R3 ;  /* 0x0000440301007387 */ /* 0x0007e20000100800 */
[----:B--2---:R-:W-:Y:S05]  /*92b0*/  @P0 BRA `(.L_x_14911) ;  /* 0x0000000000080947 */ /* 0x004fea0003800000 */
[----:B------:R-:W2:Y:S02]  /*92c0*/  SYNCS.PHASECHK.TRANS64.TRYWAIT P0, [R180+URZ+0x32430], R7 ;  /* 0x03243007b40075a7 */ /* 0x000ea4000800017f */
[----:B--2---:R-:W-:Y:S05]  /*92d0*/  @!P0 BRA `(.L_x_14912) ;  /* 0x0000016400488947 */ /* 0x004fea0003800000 */
.L_x_14911:
[----:B---3--:R-:W3:Y:S01]  /*92e0*/  LDL R3, [R1+0x44] ;  /* 0x0000440001037983 */ /* 0x008ee20000100800 */
[----:B------:R-:W-:Y:S01]  /*92f0*/  MOV R5, 0x40000040 ;  /* 0x4000004000057802 */ /* 0x000fe20000000f00 */
[----:B------:R-:W-:Y:S05]  /*9300*/  WARPSYNC.ALL ;  /* 0x0000000000007948 */ /* 0x000fea0003800000 */
[C---:B------:R-:W-:Y:S01]  /*9310*/  R2UR UR4, R224.reuse ;  /* 0x00000000e00472ca */ /* 0x040fe200000e0000 */
[----:B-----5:R-:W-:Y:S01]  /*9320*/  WARPGROUP.ARRIVE ;  /* 0x00000000000079c5 */ /* 0x020fe20000000000 */
[----:B------:R-:W-:Y:S01]  /*9330*/  R2UR UR5, R225 ;  /* 0x00000000e10572ca */ /* 0x000fe200000e0000 */
[----:B------:R-:W-:Y:S01]  /*9340*/  VIADD R14, R224, 0x2 ;  /* 0x00000002e00e7836 */ /* 0x000fe20000000000 */
[----:B------:R-:W-:Y:S01]  /*9350*/  R2UR UR7, R5 ;  /* 0x00000000050772ca */ /* 0x000fe200000e0000 */
[----:B------:R-:W-:Y:S01]  /*9360*/  IMAD.MOV.U32 R15, RZ, RZ, 0x40000040 ;  /* 0x40000040ff0f7424 */ /* 0x000fe200078e00ff */
[----:B------:R-:W-:Y:S01]  /*9370*/  BSSY B0, `(.L_x_14913) ;  /* 0x000002a000007945 */ /* 0x000fe20003800000 */
[----:B------:R-:W-:-:S02]  /*9380*/  IMAD.MOV.U32 R9, RZ, RZ, 0x40000040 ;  /* 0x40000040ff097424 */ /* 0x000fc400078e00ff */
[C---:B------:R-:W-:Y:S01]  /*9390*/  VIADD R12, R224.reuse, 0x4 ;  /* 0x00000004e00c7836 */ /* 0x040fe20000000000 */
[----:B------:R4:W-:Y:S01]  /*93a0*/  STL.64 [R1+0x18], R14 ;  /* 0x0000180e01007387 */ /* 0x0009e20000100a00 */
[----:B------:R-:W-:Y:S02]  /*93b0*/  IMAD.MOV.U32 R13, RZ, RZ, 0x40000040 ;  /* 0x40000040ff0d7424 */ /* 0x000fe400078e00ff */
[----:B------:R-:W-:Y:S02]  /*93c0*/  VIADD R10, R224, 0x6 ;  /* 0x00000006e00a7836 */ /* 0x000fe40000000000 */
[----:B------:R-:W-:Y:S01]  /*93d0*/  IMAD.MOV.U32 R11, RZ, RZ, 0x40000040 ;  /* 0x40000040ff0b7424 */ /* 0x000fe200078e00ff */
[----:B------:R4:W-:Y:S01]  /*93e0*/  STL.64 [R1+0x10], R12 ;  /* 0x0000100c01007387 */ /* 0x0009e20000100a00 */
[----:B------:R-:W-:-:S03]  /*93f0*/  IMAD.MOV.U32 R5, RZ, RZ, 0x40000040 ;  /* 0x40000040ff057424 */ /* 0x000fc600078e00ff */
[----:B------:R4:W-:Y:S01]  /*9400*/  STL.64 [R1+0x8], R10 ;  /* 0x0000080a01007387 */ /* 0x0009e20000100a00 */
[----:B---3--:R-:W-:-:S04]  /*9410*/  IMAD R4, R2, 0x300, R3 ;  /* 0x0000030002047824 */ /* 0x008fc800078e0203 */
[C---:B------:R-:W-:Y:S01]  /*9420*/  VIADD R8, R4.reuse, 0x2 ;  /* 0x0000000204087836 */ /* 0x040fe20000000000 */
[----:B------:R-:W-:-:S13]  /*9430*/  R2UR UR6, R4 ;  /* 0x00000000040672ca */ /* 0x000fda00000e0000 */
[----:B------:R-:W-:Y:S01]  /*9440*/  HGMMA.64x96x16.F32 R24, gdesc[UR4], RZ, !UPT, gsb0 ;  /* 0x01600000041879f0 */ /* 0x000fe2000c0008ff */
        /* <DEDUP_REMOVED lines=21> */
[----:B------:R-:W-:Y:S01]  /*95a0*/  SHF.L.U32 R4, R73, 0x1f, RZ ;  /* 0x0000001f49047819 */ /* 0x000fe200000006ff */
[----:B------:R-:W-:-:S02]  /*95b0*/  WARPGROUP.DEPBAR.LE gsb0, 0x0 ;  /* 0x00008000000079c5 */ /* 0x000fc40000010000 */
[----:B------:R-:W-:-:S08]  /*95c0*/  WARPGROUP.ARRIVE ;  /* 0x00000000000079c5 */ /* 0x000fd00000000000 */
[----:B------:R-:W-:Y:S03]  /*95d0*/  HGMMA.64x96x16.F32 R24, gdesc[UR4], R24, gsb0 ;  /* 0x01600000041879f0 */ /* 0x000fe60008000818 */
[----:B------:R-:W-:Y:S02]  /*95e0*/  WARPGROUP.DEPBAR.LE gsb0, 0x0 ;  /* 0x00008000000079c5 */ /* 0x000fe40000010000 */
[----:B------:R-:W3:Y:S02]  /*95f0*/  SYNCS.PHASECHK.TRANS64.TRYWAIT P0, [R19+URZ+0x32410], R4 ;  /* 0x03241004130075a7 */ /* 0x000ee4000800017f */
[----:B---34-:R-:W-:Y:S05]  /*9600*/  @!P0 BRA `(.L_x_14914) ;  /* 0x0000016000908947 */ /* 0x018fea0003800000 */
.L_x_15163:
[----:B------:R-:W-:Y:S05]  /*9610*/  BSYNC B0 ;  /* 0x0000000000007941 */ /* 0x000fea0003800000 */
.L_x_14913:
[----:B------:R-:W-:Y:S05]  /*9620*/  @!P1 BRA `(.L_x_14915) ;  /* 0x0000000000049947 */ /* 0x000fea0003800000 */
[----:B------:R-:W-:Y:S01]  /*9630*/  BPT.TRAP 0x1 ;  /* 0x000000040000795c */ /* 0x000fe20000300000 */
.L_x_14915:
[----:B------:R4:W0:Y:S01]  /*9640*/  SYNCS.PHASECHK.TRANS64.TRYWAIT P2, [R180+URZ+0x32450], R7 ;  /* 0x03245007b40075a7 */ /* 0x000822000804017f */
[----:B------:R-:W-:Y:S05]  /*9650*/  @!P1 BRA `(.L_x_14916) ;  /* 0x0000000000049947 */ /* 0x000fea0003800000 */
[----:B------:R-:W-:Y:S01]  /*9660*/  BPT.TRAP 0x1 ;  /* 0x000000040000795c */ /* 0x000fe20000300000 */
.L_x_14916:
[----:B------:R-:W5:Y:S01]  /*9670*/  S2R R3, SR_TID.X ;  /* 0x0000000000037919 */ /* 0x000f620000002100 */
[----:B------:R-:W-:Y:S01]  /*9680*/  BSSY B0, `(.L_x_14917) ;  /* 0x0000006000007945 */ /* 0x000fe20003800000 */
[----:B-----5:R-:W-:-:S04]  /*9690*/  LOP3.LUT R3, R3, 0x7f, RZ, 0xc0, !PT ;  /* 0x0000007f03037812 */ /* 0x020fc800078ec0ff */
[----:B------:R-:W-:Y:S01]  /*96a0*/  ISETP.NE.AND P0, PT, R3, RZ, PT ;  /* 0x000000ff0300720c */ /* 0x000fe20003f05270 */
[----:B0-----:R-:W-:-:S12]  /*96b0*/  @P2 BRA `(.L_x_14918) ;  /* 0x0000000000082947 */ /* 0x001fd80003800000 */
[----:B------:R-:W0:Y:S02]  /*96c0*/  SYNCS.PHASECHK.TRANS64.TRYWAIT P2, [R180+URZ+0x32450], R7 ;  /* 0x03245007b40075a7 */ /* 0x000e24000804017f */
[----:B0-----:R-:W-:Y:S05]  /*96d0*/  @!P2 BRA `(.L_x_14919) ;  /* 0x000001600070a947 */ /* 0x001fea0003800000 */
.L_x_14918:
[----:B------:R-:W-:Y:S05]  /*96e0*/  BSYNC B0 ;  /* 0x0000000000007941 */ /* 0x000fea0003800000 */
.L_x_14917:
[----:B------:R-:W-:Y:S05]  /*96f0*/  WARPSYNC.ALL ;  /* 0x0000000000007948 */ /* 0x000fea0003800000 */
[----:B------:R-:W-:Y:S01]  /*9700*/  IADD3 R3, R19, 0x400, RZ ;  /* 0x0000040013037810 */ /* 0x000fe20007ffe0ff */
[----:B------:R-:W-:Y:S01]  /*9710*/  IMAD.MOV.U32 R5, RZ, RZ, 0x40000040 ;  /* 0x40000040ff057424 */ /* 0x000fe200078e00ff */
[----:B---3--:R-:W-:Y:S01]  /*9720*/  LOP3.LUT R4, R72, 0x10000, RZ, 0xfc, !PT ;  /* 0x0001000048047812 */ /* 0x008fe200078efcff */
[----:B------:R-:W-:Y:S01]  /*9730*/  IMAD.MOV.U32 R73, RZ, RZ, 0x40000040 ;  /* 0x40000040ff497424 */ /* 0x000fe200078e00ff */
[----:B------:R-:W-:Y:S01]  /*9740*/  SHF.R.U32.HI R3, RZ, 0x4, R3 ;  /* 0x00000004ff037819 */ /* 0x000fe20000011603 */
[----:B------:R-:W-:Y:S01]  /*9750*/  WARPGROUP.ARRIVE ;  /* 0x00000000000079c5 */ /* 0x000fe20000000000 */
[C---:B------:R-:W-:Y:S01]  /*9760*/  R2UR UR4, R4.reuse ;  /* 0x00000000040472ca */ /* 0x040fe200000e0000 */
[----:B------:R-:W-:Y:S01]  /*9770*/  VIADD R74, R4, 0x2 ;  /* 0x00000002044a7836 */ /* 0x000fe20000000000 */
[----:B------:R-:W-:Y:S01]  /*9780*/  LOP3.LUT R3, R3, 0x3fff, RZ, 0xc0, !PT ;  /* 0x00003fff03037812 */ /* 0x000fe200078ec0ff */
[----:B------:R-:W-:Y:S01]  /*9790*/  IMAD.MOV.U32 R75, RZ, RZ, 0x40000040 ;  /* 0x40000040ff4b7424 */ /* 0x000fe200078e00ff */
[----:B------:R-:W-:Y:S01]  /*97a0*/  R2UR UR5, R5 ;  /* 0x00000000050572ca */ /* 0x000fe200000e0000 */
[----:B-12-4-:R-:W-:Y:S01]  /*97b0*/  IMAD.MOV.U32 R7, RZ, RZ, 0x40000040 ;  /* 0x40000040ff077424 */ /* 0x016fe200078e00ff */
[----:B------:R-:W-:Y:S01]  /*97c0*/  LOP3.LUT R6, R3, 0x10000, RZ, 0xfc, !PT ;  /* 0x0001000003067812 */ /* 0x000fe200078efcff */
[----:B------:R-:W-:Y:S01]  /*97d0*/  IMAD.MOV.U32 R231, RZ, RZ, 0x40000040 ;  /* 0x40000040ffe77424 */ /* 0x000fe200078e00ff */
[----:B------:R-:W-:-:S02]  /*97e0*/  R2UR UR7, R73 ;  /* 0x00000000490772ca */ /* 0x000fc400000e0000 */
[----:B------:R-:W-:Y:S01]  /*97f0*/  MOV R229, 0x40000040 ;  /* 0x4000004000e57802 */ /* 0x000fe20000000f00 */
[----:B------:R-:W-:Y:S01]  /*9800*/  IMAD R72, R2, 0xc00, R6 ;  /* 0x00000c0002487824 */ /* 0x000fe200078e0206 */
[----:B------:R0:W-:Y:S01]  /*9810*/  STL [R1+0x48], R6 ;  /* 0x0000480601007387 */ /* 0x0001e20000100800 */
[----:B------:R-:W-:Y:S01]  /*9820*/  IMAD.MOV.U32 R227, RZ, RZ, 0x40000040 ;  /* 0x40000040ffe37424 */ /* 0x000fe200078e00ff */
[----:B------:R-:W1:Y:S01]  /*9830*/  LDC R77, c[0x0][0x448] ;  /* 0x00011200ff4d7b82 */ /* 0x000e620000000800 */
[----:B------:R-:W-:Y:S01]  /*9840*/  IMAD.MOV.U32 R215, RZ, RZ, 0x40000040 ;  /* 0x40000040ffd77424 */ /* 0x000fe200078e00ff */
[----:B------:R-:W-:Y:S01]  /*9850*/  R2UR UR6, R72 ;  /* 0x00000000480672ca */ /* 0x000fe200000e0000 */
[----:B------:R-:W-:Y:S02]  /*9860*/  VIADD R230, R4, 0x4 ;  /* 0x0000000404e67836 */ /* 0x000fe40000000000 */
[----:B------:R-:W-:Y:S02]  /*9870*/  IMAD.MOV.U32 R213, RZ, RZ, 0x40000040 ;  /* 0x40000040ffd57424 */ /* 0x000fe400078e00ff */
[----:B------:R-:W-:-:S02]  /*9880*/  IMAD.MOV.U32 R209, RZ, RZ, 0x40000040 ;  /* 0x40000040ffd17424 */ /* 0x000fc400078e00ff */
[----:B------:R-:W-:Y:S02]  /*9890*/  IMAD.MOV.U32 R207, RZ, RZ, 0x40000040 ;  /* 0x40000040ffcf7424 */ /* 0x000fe400078e00ff */
[----:B------:R-:W-:Y:S01]  /*98a0*/  IMAD.MOV.U32 R205, RZ, RZ, 0x40000040 ;  /* 0x40000040ffcd7424 */ /* 0x000fe200078e00ff */
[----:B------:R-:W-:Y:S01]  /*98b0*/  IADD3 R20, R4, 0x804, RZ ;  /* 0x0000080404147810 */ /* 0x000fe20007ffe0ff */
[----:B0-----:R-:W-:Y:S01]  /*98c0*/  VIADD R6, R72, 0x2 ;  /* 0x0000000248067836 */ /* 0x001fe20000000000 */
[----:B------:R0:W-:Y:S01]  /*98d0*/  STL.64 [R1], R74 ;  /* 0x0000004a01007387 */ /* 0x0001e20000100a00 */
[----:B------:R-:W-:Y:S01]  /*98e0*/  HGMMA.64x96x16.F32 R24, gdesc[UR4], R24, gsb0 ;  /* 0x01600000041879f0 */ /* 0x000fe20008000818 */
[----:B------:R-:W-:Y:S01]  /*98f0*/  R2UR UR4, R74 ;  /* 0x000000004a0472ca */ /* 0x000fe200000e0000 */
[----:B------:R-:W-:Y:S01]  /*9900*/  IMAD.MOV.U32 R21, RZ, RZ, 0x40000040 ;  /* 0x40000040ff157424 */ /* 0x000fe200078e00ff */
[----:B------:R-:W-:Y:S01]  /*9910*/  R2UR UR5, R75 ;  /* 0x000000004b0572ca */ /* 0x000fe200000e0000 */
[----:B------:R-:W-:Y:S01]  /*9920*/  IMAD.MOV.U32 R15, RZ, RZ, 0x40000040 ;  /* 0x40000040ff0f7424 */ /* 0x000fe200078e00ff */
[----:B------:R-:W-:Y:S01]  /*9930*/  R2UR UR6, R6 ;  /* 0x00000000060672ca */ /* 0x000fe200000e0000 */
[----:B------:R-:W-:Y:S01]  /*9940*/  IMAD.MOV.U32 R13, RZ, RZ, 0x40000040 ;  /* 0x40000040ff0d7424 */ /* 0x000fe200078e00ff */
[----:B------:R-:W-:Y:S01]  /*9950*/  R2UR UR7, R7 ;  /* 0x00000000070772ca */ /* 0x000fe200000e0000 */
[----:B------:R-:W-:Y:S01]  /*9960*/  VIADD R6, R72, 0x4 ;  /* 0x0000000448067836 */ /* 0x000fe20000000000 */
[----:B------:R-:W-:Y:S01]  /*9970*/  ULDC UR42, c[0x0][0xad0] ;  /* 0x0002b400002a7ab9 */ /* 0x000fe20000000800 */
[----:B------:R-:W-:Y:S01]  /*9980*/  IMAD.MOV.U32 R7, RZ, RZ, 0x40000040 ;  /* 0x40000040ff077424 */ /* 0x000fe200078e00ff */
[----:B0-----:R-:W2:Y:S01]  /*9990*/  LDL.LU R75, [R1+0x38] ;  /* 0x00003800014b7983 */ /* 0x001ea20000300800 */
[C---:B------:R-:W-:Y:S01]  /*99a0*/  VIADD R228, R4.reuse, 0x6 ;  /* 0x0000000604e47836 */ /* 0x040fe20000000000 */
[----:B------:R-:W-:Y:S01]  /*99b0*/  ULDC UR43, c[0x0][0xad0] ;  /* 0x0002b400002b7ab9 */ /* 0x000fe20000000800 */
[C---:B------:R-:W-:Y:S01]  /*99c0*/  VIADD R226, R4.reuse, 0x400 ;  /* 0x0000040004e27836 */ /* 0x040fe20000000000 */
[----:B------:R-:W3:Y:S01]  /*99d0*/  LDL R79, [R1+0x64] ;  /* 0x00006400014f7983 */ /* 0x000ee20000100800 */
[----:B------:R-:W-:-:S02]  /*99e0*/  VIADD R214, R4, 0x402 ;  /* 0x0000040204d67836 */ /* 0x000fc40000000000 */
[C---:B------:R-:W-:Y:S01]  /*99f0*/  VIADD R212, R4.reuse, 0x404 ;  /* 0x0000040404d47836 */ /* 0x040fe20000000000 */
[----:B------:R-:W3:Y:S01]  /*9a00*/  LDL R76, [R1+0x50] ;  /* 0x00005000014c7983 */ /* 0x000ee20000100800 */
[C---:B------:R-:W-:Y:S02]  /*9a10*/  VIADD R208, R4.reuse, 0x406 ;  /* 0x0000040604d07836 */ /* 0x040fe40000000000 */
[C---:B------:R-:W-:Y:S01]  /*9a20*/  VIADD R206, R4.reuse, 0x800 ;  /* 0x0000080004ce7836 */ /* 0x040fe20000000000 */
[----:B------:R-:W4:Y:S01]  /*9a30*/  LDL R182, [R1+0x34] ;  /* 0x0000340001b67983 */ /* 0x000f220000100800 */
[C---:B------:R-:W-:Y:S02]  /*9a40*/  VIADD R204, R4.reuse, 0x802 ;  /* 0x0000080204cc7836 */ /* 0x040fe40000000000 */
[C---:B------:R-:W-:Y:S01]  /*9a50*/  VIADD R14, R4.reuse, 0x806 ;  /* 0x00000806040e7836 */ /* 0x040fe20000000000 */
[----:B------:R-:W5:Y:S01]  /*9a60*/  LDL R78, [R1+0x68] ;  /* 0x00006800014e7983 */ /* 0x000f620000100800 */
[----:B------:R-:W-:-:S02]  /*9a70*/  VIADD R12, R4, 0xc00 ;  /* 0x00000c00040c7836 */ /* 0x000fc40000000000 */
[----:B------:R-:W-:Y:S01]  /*9a80*/  VIADD R10, R4, 0xc02 ;  /* 0x00000c02040a7836 */ /* 0x000fe20000000000 */
[----:B------:R-:W5:Y:S01]  /*9a90*/  LDL R183, [R1+0x30] ;  /* 0x0000300001b77983 */ /* 0x000f620000100800 */
        /* <DEDUP_REMOVED lines=108> */
[----:B------:R-:W-:-:S02]  /*a160*/  VIADD R6, R72, 0x904 ;  /* 0x0000090448067836 */ /* 0x000fc40000000000 */
[----:B------:R-:W-:Y:S02]  /*a170*/  IMAD.MOV.U32 R9, RZ, RZ, 0x40000040 ;  /* 0x40000040ff097424 */ /* 0x000fe400078e00ff */
[----:B------:R-:W-:Y:S01]  /*a180*/  IMAD.MOV.U32 R7, RZ, RZ, 0x40000040 ;  /* 0x40000040ff077424 */ /* 0x000fe200078e00ff */
        /* <DEDUP_REMOVED lines=17> */
[----:B------:R-:W-:Y:S02]  /*a2a0*/  R2UR UR7, R73 ;  /* 0x00000000490772ca */ /* 0x000fe400000e0000 */
[----:B-1----:R-:W-:-:S13]  /*a2b0*/  ISETP.NE.AND P5, PT, R77, 0x1, PT ;  /* 0x000000014d00780c */ /* 0x002fda0003fa5270 */
[----:B------:R-:W0:Y:S01]  /*a2c0*/  @P5 LDC R77, c[0x0][0x44c] ;  /* 0x00011300ff4d5b82 */ /* 0x000e220000000800 */
[----:B------:R-:W-:Y:S02]  /*a2d0*/  WARPGROUP.DEPBAR.LE gsb0, 0x0 ;  /* 0x00008000000079c5 */ /* 0x000fe40000010000 */
[----:B------:R-:W-:-:S06]  /*a2e0*/  WARPGROUP.ARRIVE ;  /* 0x00000000000079c5 */ /* 0x000fcc0000000000 */
[----:B------:R-:W-:Y:S01]  /*a2f0*/  HGMMA.64x96x16.F32 R24, gdesc[UR4], R24, gsb0 ;  /* 0x01600000041879f0 */ /* 0x000fe20008000818 */
[----:B------:R-:W-:Y:S01]  /*a300*/  ULDC UR4, c[0x0][0xad0] ;  /* 0x0002b40000047ab9 */ /* 0x000fe20000000800 */
[----:B--2---:R-:W-:-:S04]  /*a310*/  LOP3.LUT R75, R75, 0xfffffffe, RZ, 0xc0, !PT ;  /* 0xfffffffe4b4b7812 */ /* 0x004fc800078ec0ff */
[----:B------:R-:W-:-:S05]  /*a320*/  @P5 LOP3.LUT R75, R75, 0x1, RZ, 0xfc, !PT ;  /* 0x000000014b4b5812 */ /* 0x000fca00078efcff */
[----:B------:R1:W-:Y:S01]  /*a330*/  STL [R1+0x38], R75 ;  /* 0x0000384b01007387 */ /* 0x0003e20000100800 */
[----:B------:R-:W-:Y:S02]  /*a340*/  WARPGROUP.DEPBAR.LE gsb0, 0x0 ;  /* 0x00008000000079c5 */ /* 0x000fe40000010000 */
[----:B------:R-:W-:-:S04]  /*a350*/  FMUL.FTZ R72, R24, UR4 ;  /* 0x0000000418487c20 */ /* 0x000fc80008410000 */
[----:B------:R2:W5:Y:S01]  /*a360*/  MUFU.TANH R74, R72 ;  /* 0x00000048004a7308 */ /* 0x0005620000002400 */
[----:B------:R-:W-:Y:S01]  /*a370*/  FMUL.FTZ R28, R28, UR4 ;  /* 0x000000041c1c7c20 */ /* 0x000fe20008410000 */
[----:B--2---:R-:W2:Y:S06]  /*a380*/  @P5 LDC R72, c[0x0][0x450] ;  /* 0x00011400ff485b82 */ /* 0x004eac0000000800 */
[----:B------:R3:W-:Y:S01]  /*a390*/  MUFU.TANH R87, R28 ;  /* 0x0000001c00577308 */ /* 0x0007e20000002400 */
[----:B------:R-:W-:Y:S01]  /*a3a0*/  FMUL.FTZ R33, R33, UR4 ;  /* 0x0000000421217c20 */ /* 0x000fe20008410000 */
[----:B---3--:R-:W-:Y:S01]  /*a3b0*/  FMUL.FTZ R28, R35, UR4 ;  /* 0x00000004231c7c20 */ /* 0x008fe20008410000 */
[----:B------:R-:W-:Y:S01]  /*a3c0*/  FMUL.FTZ R35, R36, UR4 ;  /* 0x0000000424237c20 */ /* 0x000fe20008410000 */
[----:B------:R-:W-:-:S04]  /*a3d0*/  IMAD.IADD R36, R79, 0x1, R76 ;  /* 0x000000014f247824 */ /* 0x000fc800078e024c */
[----:B------:R0:W-:Y:S02]  /*a3e0*/  MUFU.TANH R81, R33 ;  /* 0x0000002100517308 */ /* 0x0001e40000002400 */
[----:B0-----:R-:W-:-:S06]  /*a3f0*/  @P5 IMAD.HI.U32 R33, R36, R77, RZ ;  /* 0x0000004d24215227 */ /* 0x001fcc00078e00ff */
[----:B-1----:R0:W-:Y:S01]  /*a400*/  MUFU.TANH R75, R35 ;  /* 0x00000023004b7308 */ /* 0x0021e20000002400 */
[----:B--2---:R-:W-:-:S05]  /*a410*/  @P5 SHF.R.U32.HI R36, RZ, R72, R33 ;  /* 0x00000048ff245219 */ /* 0x004fca0000011621 */
[----:B0-----:R-:W0:Y:S01]  /*a420*/  SHFL.IDX PT, R35, R36, RZ, 0x1c1f ;  /* 0x001c1fff24237589 */ /* 0x001e2200000e0000 */
[----:B----4-:R-:W-:Y:S02]  /*a430*/  IMAD R33, R203, -0x60, R182 ;  /* 0xffffffa0cb217824 */ /* 0x010fe400078e02b6 */
[----:B------:R-:W-:Y:S01]  /*a440*/  FMUL.FTZ R73, R25, UR4 ;  /* 0x0000000419497c20 */ /* 0x000fe20008410000 */
[----:B------:R-:W-:Y:S01]  /*a450*/  FMUL.FTZ R40, R40, UR4 ;  /* 0x0000000428287c20 */ /* 0x000fe20008410000 */
[----:B------:R-:W-:Y:S01]  /*a460*/  FMUL.FTZ R25, R27, UR4 ;  /* 0x000000041b197c20 */ /* 0x000fe20008410000 */
[----:B------:R-:W-:Y:S02]  /*a470*/  VIADD R33, R33, 0x60 ;  /* 0x0000006021217836 */ /* 0x000fe40000000000 */
[----:B------:R-:W-:Y:S01]  /*a480*/  FMUL.FTZ R27, R30, UR4 ;  /* 0x000000041e1b7c20 */ /* 0x000fe20008410000 */
[----:B------:R-:W-:Y:S01]  /*a490*/  FMUL.FTZ R30, R39, UR4 ;  /* 0x00000004271e7c20 */ /* 0x000fe20008410000 */
[----:B------:R-:W1:Y:S01]  /*a4a0*/  MUFU.TANH R73, R73 ;  /* 0x0000004900497308 */ /* 0x000e620000002400 */
[----:B------:R-:W-:-:S07]  /*a4b0*/  FMUL.FTZ R29, R29, UR4 ;  /* 0x000000041d1d7c20 */ /* 0x000fce0008410000 */
[----:B------:R5:W-:Y:S01]  /*a4c0*/  MUFU.TANH R39, R40 ;  /* 0x0000002800277308 */ /* 0x000be20000002400 */
[----:B------:R-:W-:Y:S01]  /*a4d0*/  FMUL.FTZ R32, R32, UR4 ;  /* 0x0000000420207c20 */ /* 0x000fe20008410000 */
[----:B-----5:R-:W-:-:S06]  /*a4e0*/  IMAD R40, R78, -0x2, R33 ;  /* 0xfffffffe4e287824 */ /* 0x020fcc00078e0221 */
[----:B------:R-:W2:Y:S01]  /*a4f0*/  MUFU.TANH R85, R29 ;  /* 0x0000001d00557308 */ /* 0x000ea20000002400 */
[----:B------:R-:W-:-:S04]  /*a500*/  IADD3 R91, -R183, 0x1, R40 ;  /* 0x00000001b75b7810 */ /* 0x000fc80007ffe128 */
[----:B0-----:R-:W-:-:S03]  /*a510*/  VIADDMNMX R72, R35, R91, R40, PT ;  /* 0x0000005b23487246 */ /* 0x001fc60003800128 */
[----:B------:R0:W3:Y:S01]  /*a520*/  MUFU.TANH R83, R32 ;  /* 0x0000002000537308 */ /* 0x0000e20000002400 */
[----:B------:R-:W-:Y:S01]  /*a530*/  FMUL.FTZ R24, R26, UR4 ;  /* 0x000000041a187c20 */ /* 0x000fe20008410000 */
[C---:B------:R-:W-:Y:S02]  /*a540*/  ISETP.GT.AND P3, PT, R72.reuse, RZ, PT ;  /* 0x000000ff4800720c */ /* 0x040fe40003f64270 */
[----:B------:R-:W-:Y:S01]  /*a550*/  ISETP.GT.AND P4, PT, R72, 0x1, PT ;  /* 0x000000014800780c */ /* 0x000fe20003f84270 */
[----:B------:R-:W-:Y:S01]  /*a560*/  FMUL.FTZ R26, R31, UR4 ;  /* 0x000000041f1a7c20 */ /* 0x000fe20008410000 */
[----:B------:R-:W-:Y:S01]  /*a570*/  FMUL.FTZ R31, R38, UR4 ;  /* 0x00000004261f7c20 */ /* 0x000fe20008410000 */
[----:B------:R-:W-:Y:S01]  /*a580*/  ISETP.GT.AND P2, PT, R72, 0x8, PT ;  /* 0x000000084800780c */ /* 0x000fe20003f44270 */
[----:B------:R-:W-:Y:S01]  /*a590*/  FMUL.FTZ R37, R37, UR4 ;  /* 0x0000000425257c20 */ /* 0x000fe20008410000 */
[----:B------:R-:W-:Y:S02]  /*a5a0*/  FSEL R38, R74, -INF , P3 ;  /* 0xff8000004a267808 */ /* 0x000fe40001800000 */
[----:B-1----:R-:W-:Y:S01]  /*a5b0*/  FSEL R89, R73, -INF , P4 ;  /* 0xff80000049597808 */ /* 0x002fe20002000000 */
[----:B0-----:R-:W-:Y:S01]  /*a5c0*/  FMUL.FTZ R32, R42, UR4 ;  /* 0x000000042a207c20 */ /* 0x001fe20008410000 */
[----:B------:R-:W-:-:S02]  /*a5d0*/  ISETP.GT.AND P3, PT, R72, 0x9, PT ;  /* 0x000000094800780c */ /* 0x000fc40003f64270 */
[----:B------:R-:W-:Y:S02]  /*a5e0*/  FSEL R87, R87, -INF , P2 ;  /* 0xff80000057577808 */ /* 0x000fe40001000000 */
[----:B------:R-:W-:Y:S01]  /*a5f0*/  FMNMX.FTZ R42, R38, R89, !PT ;  /* 0x00000059262a7209 */ /* 0x000fe20007810000 */
[----:B------:R-:W0:Y:S01]  /*a600*/  MUFU.TANH R37, R37 ;  /* 0x0000002500257308 */ /* 0x000e220000002400 */
[----:B------:R-:W-:Y:S01]  /*a610*/  ISETP.GT.AND P2, PT, R72, 0x10, PT ;  /* 0x000000104800780c */ /* 0x000fe20003f44270 */
[----:B------:R-:W-:Y:S01]  /*a620*/  FMUL.FTZ R41, R41, UR4 ;  /* 0x0000000429297c20 */ /* 0x000fe20008410000 */
[----:B--2---:R-:W-:Y:S02]  /*a630*/  FSEL R85, R85, -INF , P3 ;  /* 0xff80000055557808 */ /* 0x004fe40001800000 */
[----:B------:R-:W-:Y:S01]  /*a640*/  FMNMX.FTZ R42, R87, R42, !PT ;  /* 0x0000002a572a7209 */ /* 0x000fe20007810000 */
[----:B------:R-:W-:Y:S01]  /*a650*/  FMUL.FTZ R44, R44, UR4 ;  /* 0x000000042c2c7c20 */ /* 0x000fe20008410000 */
[----:B------:R-:W-:-:S02]  /*a660*/  ISETP.GT.AND P3, PT, R72, 0x11, PT ;  /* 0x000000114800780c */ /* 0x000fc40003f64270 */
[----:B---3--:R-:W-:Y:S02]  /*a670*/  FSEL R83, R83, -INF , P2 ;  /* 0xff80000053537808 */ /* 0x008fe40001000000 */
[----:B------:R-:W-:Y:S01]  /*a680*/  FMNMX.FTZ R42, R85, R42, !PT ;  /* 0x0000002a552a7209 */ /* 0x000fe20007810000 */
[----:B------:R-:W1:Y:S01]  /*a690*/  MUFU.TANH R41, R41 ;  /* 0x0000002900297308 */ /* 0x000e620000002400 */
[----:B------:R-:W-:Y:S01]  /*a6a0*/  ISETP.GT.AND P2, PT, R72, 0x18, PT ;  /* 0x000000184800780c */ /* 0x000fe20003f44270 */
[----:B------:R-:W-:Y:S01]  /*a6b0*/  FMUL.FTZ R45, R45, UR4 ;  /* 0x000000042d2d7c20 */ /* 0x000fe20008410000 */
[----:B------:R-:W-:Y:S02]  /*a6c0*/  FSEL R81, R81, -INF , P3 ;  /* 0xff80000051517808 */ /* 0x000fe40001800000 */
[----:B------:R-:W-:Y:S01]  /*a6d0*/  FMNMX.FTZ R42, R83, R42, !PT ;  /* 0x0000002a532a7209 */ /* 0x000fe20007810000 */
[----:B------:R-:W-:Y:S01]  /*a6e0*/  FMUL.FTZ R34, R34, UR4 ;  /* 0x0000000422227c20 */ /* 0x000fe20008410000 */
[----:B------:R-:W-:Y:S01]  /*a6f0*/  ISETP.GT.AND P3, PT, R72, 0x19, PT ;  /* 0x000000194800780c */ /* 0x000fe20003f64270 */
[----:B------:R-:W2:Y:S01]  /*a700*/  MUFU.TANH R44, R44 ;  /* 0x0000002c002c7308 */ /* 0x000ea20000002400 */
[----:B------:R-:W-:Y:S01]  /*a710*/  FSEL R73, R75, -INF , P2 ;  /* 0xff8000004b497808 */ /* 0x000fe20001000000 */
[----:B------:R-:W-:Y:S01]  /*a720*/  FMUL.FTZ R48, R48, UR4 ;  /* 0x0000000430307c20 */ /* 0x000fe20008410000 */
[----:B------:R-:W-:Y:S01]  /*a730*/  FMNMX.FTZ R42, R81, R42, !PT ;  /* 0x0000002a512a7209 */ /* 0x000fe20007810000 */
[----:B------:R-:W-:Y:S01]  /*a740*/  FMUL.FTZ R49, R49, UR4 ;  /* 0x0000000431317c20 */ /* 0x000fe20008410000 */
[----:B------:R-:W-:-:S03]  /*a750*/  ISETP.GT.AND P2, PT, R72, 0x20, PT ;  /* 0x000000204800780c */ /* 0x000fc60003f44270 */
[----:B------:R3:W-:Y:S01]  /*a760*/  MUFU.TANH R29, R34 ;  /* 0x00000022001d7308 */ /* 0x0007e20000002400 */
[----:B------:R-:W-:Y:S01]  /*a770*/  FMNMX.FTZ R42, R73, R42, !PT ;  /* 0x0000002a492a7209 */ /* 0x000fe20007810000 */
[----:B------:R-:W-:-:S06]  /*a780*/  FMUL.FTZ R52, R52, UR4 ;  /* 0x0000000434347c20 */ /* 0x000fcc0008410000 */
[----:B------:R-:W4:Y:S01]  /*a790*/  MUFU.TANH R45, R45 ;  /* 0x0000002d002d7308 */ /* 0x000f220000002400 */
[----:B---3--:R-:W-:Y:S01]  /*a7a0*/  FMUL.FTZ R34, R43, UR4 ;  /* 0x000000042b227c20 */ /* 0x008fe20008410000 */
[----:B0-----:R-:W-:Y:S02]  /*a7b0*/  FSEL R43, R37, -INF , P3 ;  /* 0xff800000252b7808 */ /* 0x001fe40001800000 */
[C---:B------:R-:W-:Y:S02]  /*a7c0*/  ISETP.GT.AND P3, PT, R72.reuse, 0x21, PT ;  /* 0x000000214800780c */ /* 0x040fe40003f64270 */
[----:B------:R-:W-:Y:S02]  /*a7d0*/  FSEL R37, R39, -INF , P2 ;  /* 0xff80000027257808 */ /* 0x000fe40001000000 */
[----:B------:R-:W0:Y:S01]  /*a7e0*/  MUFU.TANH R48, R48 ;  /* 0x0000003000307308 */ /* 0x000e220000002400 */
[----:B------:R-:W-:Y:S01]  /*a7f0*/  FMNMX.FTZ R42, R43, R42, !PT ;  /* 0x0000002a2b2a7209 */ /* 0x000fe20007810000 */
[----:B------:R-:W-:Y:S01]  /*a800*/  FMUL.FTZ R53, R53, UR4 ;  /* 0x0000000435357c20 */ /* 0x000fe20008410000 */
[----:B------:R-:W-:-:S02]  /*a810*/  ISETP.GT.AND P2, PT, R72, 0x28, PT ;  /* 0x000000284800780c */ /* 0x000fc40003f44270 */
[----:B-1----:R-:W-:Y:S02]  /*a820*/  FSEL R35, R41, -INF , P3 ;  /* 0xff80000029237808 */ /* 0x002fe40001800000 */
[----:B------:R-:W-:Y:S01]  /*a830*/  FMNMX.FTZ R42, R37, R42, !PT ;  /* 0x0000002a252a7209 */ /* 0x000fe20007810000 */
[----:B------:R-:W1:Y:S01]  /*a840*/  MUFU.TANH R49, R49 ;  /* 0x0000003100317308 */ /* 0x000e620000002400 */
[----:B------:R-:W-:Y:S01]  /*a850*/  ISETP.GT.AND P3, PT, R72, 0x29, PT ;  /* 0x000000294800780c */ /* 0x000fe20003f64270 */
[----:B------:R-:W-:Y:S01]  /*a860*/  FMUL.FTZ R56, R56, UR4 ;  /* 0x0000000438387c20 */ /* 0x000fe20008410000 */
[----:B--2---:R-:W-:Y:S02]  /*a870*/  FSEL R33, R44, -INF , P2 ;  /* 0xff8000002c217808 */ /* 0x004fe40001000000 */
[----:B------:R-:W-:-:S03]  /*a880*/  FMNMX.FTZ R42, R35, R42, !PT ;  /* 0x0000002a232a7209 */ /* 0x000fc60007810000 */
[----:B------:R-:W2:Y:S01]  /*a890*/  MUFU.TANH R52, R52 ;  /* 0x0000003400347308 */ /* 0x000ea20000002400 */
[----:B------:R-:W-:Y:S02]  /*a8a0*/  ISETP.GT.AND P2, PT, R72, 0x30, PT ;  /* 0x000000304800780c */ /* 0x000fe40003f44270 */
[----:B----4-:R-:W-:Y:S02]  /*a8b0*/  FSEL R39, R45, -INF , P3 ;  /* 0xff8000002d277808 */ /* 0x010fe40001800000 */
[----:B------:R-:W-:-:S03]  /*a8c0*/  FMNMX.FTZ R42, R33, R42, !PT ;  /* 0x0000002a212a7209 */ /* 0x000fc60007810000 */
[----:B------:R-:W3:Y:S01]  /*a8d0*/  MUFU.TANH R53, R53 ;  /* 0x0000003500357308 */ /* 0x000ee20000002400 */
[----:B------:R-:W-:Y:S01]  /*a8e0*/  FMUL.FTZ R57, R57, UR4 ;  /* 0x0000000439397c20 */ /* 0x000fe20008410000 */
[----:B------:R-:W-:Y:S01]  /*a8f0*/  ISETP.GT.AND P3, PT, R72, 0x31, PT ;  /* 0x000000314800780c */ /* 0x000fe20003f64270 */
[----:B------:R-:W-:Y:S01]  /*a900*/  FMUL.FTZ R60, R60, UR4 ;  /* 0x000000043c3c7c20 */ /* 0x000fe20008410000 */
[----:B0-----:R-:W-:Y:S02]  /*a910*/  FSEL R41, R48, -INF , P2 ;  /* 0xff80000030297808 */ /* 0x001fe40001000000 */
[----:B------:R-:W-:Y:S02]  /*a920*/  FMNMX.FTZ R42, R39, R42, !PT ;  /* 0x0000002a272a7209 */ /* 0x000fe40007810000 */
[----:B------:R-:W0:Y:S01]  /*a930*/  MUFU.TANH R56, R56 ;  /* 0x0000003800387308 */ /* 0x000e220000002400 */
[----:B------:R-:W-:Y:S02]  /*a940*/  ISETP.GT.AND P2, PT, R72, 0x38, PT ;  /* 0x000000384800780c */ /* 0x000fe40003f44270 */
[----:B-1----:R-:W-:-:S02]  /*a950*/  FSEL R45, R49, -INF , P3 ;  /* 0xff800000312d7808 */ /* 0x002fc40001800000 */
[----:B------:R-:W-:-:S03]  /*a960*/  FMNMX.FTZ R42, R41, R42, !PT ;  /* 0x0000002a292a7209 */ /* 0x000fc60007810000 */
[----:B------:R0:W1:Y:S01]  /*a970*/  MUFU.TANH R74, R57 ;  /* 0x00000039004a7308 */ /* 0x0000620000002400 */
[----:B------:R-:W-:Y:S01]  /*a980*/  FMUL.FTZ R61, R61, UR4 ;  /* 0x000000043d3d7c20 */ /* 0x000fe20008410000 */
[----:B------:R-:W-:Y:S01]  /*a990*/  ISETP.GT.AND P3, PT, R72, 0x39, PT ;  /* 0x000000394800780c */ /* 0x000fe20003f64270 */
[----:B------:R-:W-:Y:S01]  /*a9a0*/  FMUL.FTZ R64, R64, UR4 ;  /* 0x0000000440407c20 */ /* 0x000fe20008410000 */
[----:B--2---:R-:W-:Y:S02]  /*a9b0*/  FSEL R49, R52, -INF , P2 ;  /* 0xff80000034317808 */ /* 0x004fe40001000000 */
[----:B------:R-:W-:Y:S02]  /*a9c0*/  FMNMX.FTZ R42, R45, R42, !PT ;  /* 0x0000002a2d2a7209 */ /* 0x000fe40007810000 */
[----:B------:R-:W2:Y:S01]  /*a9d0*/  MUFU.TANH R60, R60 ;  /* 0x0000003c003c7308 */ /* 0x000ea20000002400 */
[----:B------:R-:W-:Y:S02]  /*a9e0*/  ISETP.GT.AND P2, PT, R72, 0x40, PT ;  /* 0x000000404800780c */ /* 0x000fe40003f44270 */
[----:B---3--:R-:W-:-:S02]  /*a9f0*/  FSEL R53, R53, -INF , P3 ;  /* 0xff80000035357808 */ /* 0x008fc40001800000 */
[----:B------:R-:W-:-:S03]  /*aa00*/  FMNMX.FTZ R42, R49, R42, !PT ;  /* 0x0000002a312a7209 */ /* 0x000fc60007810000 */
[----:B------:R1:W3:Y:S01]  /*aa10*/  MUFU.TANH R75, R61 ;  /* 0x0000003d004b7308 */ /* 0x0002e20000002400 */
        /* <DEDUP_REMOVED lines=11> */
[----:B------:R-:W-:Y:S02]  /*aad0*/  ISETP.GT.AND P3, PT, R72, 0x49, PT ;  /* 0x000000494800780c */ /* 0x000fe40003f64270 */
[----:B------:R-:W-:-:S04]  /*aae0*/  FMNMX.FTZ R44, R61, R44, !PT ;  /* 0x0000002c3d2c7209 */ /* 0x000fc80007810000 */
[----:B------:R-:W4:Y:S01]  /*aaf0*/  MUFU.TANH R68, R68 ;  /* 0x0000004400447308 */ /* 0x000f220000002400 */
[----:B--2---:R-:W-:Y:S02]  /*ab00*/  FSEL R65, R60, -INF , P2 ;  /* 0xff8000003c417808 */ /* 0x004fe40001000000 */
[C---:B------:R-:W-:Y:S02]  /*ab10*/  ISETP.GT.AND P2, PT, R72.reuse, 0x50, PT ;  /* 0x000000504800780c */ /* 0x040fe40003f44270 */
[----:B---3--:R-:W-:Y:S02]  /*ab20*/  FSEL R69, R75, -INF , P3 ;  /* 0xff8000004b457808 */ /* 0x008fe40001800000 */
[----:B------:R-:W-:Y:S01]  /*ab30*/  FMNMX.FTZ R44, R65, R44, !PT ;  /* 0x0000002c412c7209 */ /* 0x000fe20007810000 */
[----:B------:R2:W3:Y:S01]  /*ab40*/  MUFU.TANH R79, R42 ;  /* 0x0000002a004f7308 */ /* 0x0004e20000002400 */
[----:B------:R-:W-:Y:S02]  /*ab50*/  ISETP.GT.AND P3, PT, R72, 0x51, PT ;  /* 0x000000514800780c */ /* 0x000fe40003f64270 */
[----:B0-----:R-:W-:-:S02]  /*ab60*/  FSEL R75, R64, -INF , P2 ;  /* 0xff800000404b7808 */ /* 0x001fc40001000000 */
[----:B------:R-:W-:Y:S02]  /*ab70*/  FMNMX.FTZ R44, R69, R44, !PT ;  /* 0x0000002c452c7209 */ /* 0x000fe40007810000 */
[C---:B------:R-:W-:Y:S02]  /*ab80*/  ISETP.GT.AND P2, PT, R72.reuse, 0x58, PT ;  /* 0x000000584800780c */ /* 0x040fe40003f44270 */
[----:B-1----:R-:W-:Y:S02]  /*ab90*/  FSEL R77, R77, -INF , P3 ;  /* 0xff8000004d4d7808 */ /* 0x002fe40001800000 */
[----:B------:R-:W-:Y:S01]  /*aba0*/  FMNMX.FTZ R44, R75, R44, !PT ;  /* 0x0000002c4b2c7209 */ /* 0x000fe20007810000 */
[----:B--2---:R-:W-:Y:S01]  /*abb0*/  FMUL.FTZ R42, R47, UR4 ;  /* 0x000000042f2a7c20 */ /* 0x004fe20008410000 */
[----:B------:R-:W-:Y:S02]  /*abc0*/  ISETP.GT.AND P3, PT, R72, 0x59, PT ;  /* 0x000000594800780c */ /* 0x000fe40003f64270 */
[----:B----4-:R-:W-:-:S02]  /*abd0*/  FSEL R47, R68, -INF , P2 ;  /* 0xff800000442f7808 */ /* 0x010fc40001000000 */
[----:B------:R-:W-:Y:S02]  /*abe0*/  FMNMX.FTZ R44, R77, R44, !PT ;  /* 0x0000002c4d2c7209 */ /* 0x000fe40007810000 */
[----:B---3--:R-:W-:Y:S02]  /*abf0*/  FSEL R79, R79, -INF , P3 ;  /* 0xff8000004f4f7808 */ /* 0x008fe40001800000 */
[----:B------:R-:W-:Y:S01]  /*ac00*/  FMNMX.FTZ R44, R47, R44, !PT ;  /* 0x0000002c2f2c7209 */ /* 0x000fe20007810000 */
[----:B------:R-:W0:Y:S03]  /*ac10*/  SHFL.IDX PT, R36, R36, 0x1, 0x1c1f ;  /* 0x003c1f0024247f89 */ /* 0x000e2600000e0000 */
[----:B------:R-:W-:-:S05]  /*ac20*/  FMNMX.FTZ R44, R79, R44, !PT ;  /* 0x0000002c4f2c7209 */ /* 0x000fca0007810000 */
[----:B------:R-:W1:Y:S01]  /*ac30*/  SHFL.BFLY PT, R93, R44, 0x2, 0x1f ;  /* 0x0c401f002c5d7f89 */ /* 0x000e6200000e0000 */
[----:B------:R-:W-:Y:S08]  /*ac40*/  MUFU.TANH R24, R24 ;  /* 0x0000001800187308 */ /* 0x000ff00000002400 */
[----:B------:R-:W2:Y:S08]  /*ac50*/  MUFU.TANH R25, R25 ;  /* 0x0000001900197308 */ /* 0x000eb00000002400 */
[----:B------:R-:W3:Y:S01]  /*ac60*/  MUFU.TANH R27, R27 ;  /* 0x0000001b001b7308 */ /* 0x000ee20000002400 */
[----:B0-----:R-:W-:Y:S01]  /*ac70*/  VIADDMNMX R36, R36, R91, R40, PT ;  /* 0x0000005b24247246 */ /* 0x001fe20003800128 */
[----:B------:R-:W-:-:S06]  /*ac80*/  FMUL.FTZ R51, R51, UR4 ;  /* 0x0000000433337c20 */ /* 0x000fcc0008410000 */
[----:B------:R-:W0:Y:S01]  /*ac90*/  MUFU.TANH R26, R26 ;  /* 0x0000001a001a7308 */ /* 0x000e220000002400 */
[----:B-1----:R-:W-:Y:S02]  /*aca0*/  FMNMX.FTZ R93, R44, R93, !PT ;  /* 0x0000005d2c5d7209 */ /* 0x002fe40007810000 */
[C---:B------:R-:W-:Y:S02]  /*acb0*/  ISETP.GT.AND P2, PT, R36.reuse, RZ, PT ;  /* 0x000000ff2400720c */ /* 0x040fe40003f44270 */
[C---:B------:R-:W-:Y:S01]  /*acc0*/  ISETP.GT.AND P3, PT, R36.reuse, 0x1, PT ;  /* 0x000000012400780c */ /* 0x040fe20003f64270 */
[----:B------:R-:W-:Y:S01]  /*acd0*/  FMUL.FTZ R55, R55, UR4 ;  /* 0x0000000437377c20 */ /* 0x000fe20008410000 */
[----:B------:R-:W-:Y:S01]  /*ace0*/  ISETP.GT.AND P4, PT, R36, 0x8, PT ;  /* 0x000000082400780c */ /* 0x000fe20003f84270 */
[----:B------:R-:W1:Y:S01]  /*acf0*/  MUFU.TANH R28, R28 ;  /* 0x0000001c001c7308 */ /* 0x000e620000002400 */
[----:B--2---:R-:W-:Y:S01]  /*ad00*/  FSEL R25, R25, -INF , P3 ;  /* 0xff80000019197808 */ /* 0x004fe20001800000 */
[----:B------:R-:W-:-:S06]  /*ad10*/  FMUL.FTZ R59, R59, UR4 ;  /* 0x000000043b3b7c20 */ /* 0x000fcc0008410000 */
[----:B------:R2:W-:Y:S08]  /*ad20*/  MUFU.TANH R48, R42 ;  /* 0x0000002a00307308 */ /* 0x0005f00000002400 */
[----:B------:R4:W-:Y:S01]  /*ad30*/  MUFU.TANH R52, R51 ;  /* 0x0000003300347308 */ /* 0x0009e20000002400 */
[----:B--2---:R-:W2:Y:S01]  /*ad40*/  SHFL.BFLY PT, R42, R93, 0x1, 0x1f ;  /* 0x0c201f005d2a7f89 */ /* 0x004ea200000e0000 */
[----:B----4-:R-:W-:-:S06]  /*ad50*/  FSEL R51, R24, -INF , P2 ;  /* 0xff80000018337808 */ /* 0x010fcc0001000000 */
[----:B------:R-:W-:Y:S01]  /*ad60*/  MUFU.TANH R31, R31 ;  /* 0x0000001f001f7308 */ /* 0x000fe20000002400 */
[----:B------:R-:W-:Y:S02]  /*ad70*/  ISETP.GT.AND P2, PT, R36, 0x9, PT ;  /* 0x000000092400780c */ /* 0x000fe40003f44270 */
[----:B------:R-:W-:-:S05]  /*ad80*/  FMNMX.FTZ R40, R51, R25, !PT ;  /* 0x0000001933287209 */ /* 0x000fca0007810000 */
[----:B------:R3:W-:Y:S01]  /*ad90*/  MUFU.TANH R56, R55 ;  /* 0x0000003700387308 */ /* 0x0007e20000002400 */
[----:B------:R-:W-:Y:S01]  /*ada0*/  ISETP.GT.AND P3, PT, R36, 0x10, PT ;  /* 0x000000102400780c */ /* 0x000fe20003f64270 */
[----:B------:R-:W-:Y:S01]  /*adb0*/  FMUL.FTZ R63, R63, UR4 ;  /* 0x000000043f3f7c20 */ /* 0x000fe20008410000 */
[----:B---3--:R-:W-:-:S05]  /*adc0*/  FSEL R55, R27, -INF , P4 ;  /* 0xff8000001b377808 */ /* 0x008fca0002000000 */
[----:B------:R-:W3:Y:S01]  /*add0*/  MUFU.TANH R30, R30 ;  /* 0x0000001e001e7308 */ /* 0x000ee20000002400 */
[----:B------:R-:W-:-:S07]  /*ade0*/  FMNMX.FTZ R40, R55, R40, !PT ;  /* 0x0000002837287209 */ /* 0x000fce0007810000 */
[----:B------:R0:W-:Y:S01]  /*adf0*/  MUFU.TANH R44, R59 ;  /* 0x0000003b002c7308 */ /* 0x0001e20000002400 */
[----:B------:R-:W-:Y:S01]  /*ae00*/  FSEL R29, R29, -INF , P3 ;  /* 0xff8000001d1d7808 */ /* 0x000fe20001800000 */
[----:B------:R-:W-:Y:S01]  /*ae10*/  FMUL.FTZ R46, R46, UR4 ;  /* 0x000000042e2e7c20 */ /* 0x000fe20008410000 */
[----:B0-----:R-:W-:-:S05]  /*ae20*/  FSEL R59, R26, -INF , P2 ;  /* 0xff8000001a3b7808 */ /* 0x001fca0001000000 */
[----:B------:R-:W0:Y:S01]  /*ae30*/  MUFU.TANH R32, R32 ;  /* 0x0000002000207308 */ /* 0x000e220000002400 */
[C---:B------:R-:W-:Y:S02]  /*ae40*/  ISETP.GT.AND P2, PT, R36.reuse, 0x11, PT ;  /* 0x000000112400780c */ /* 0x040fe40003f44270 */
[----:B------:R-:W-:Y:S01]  /*ae50*/  FMNMX.FTZ R40, R59, R40, !PT ;  /* 0x000000283b287209 */ /* 0x000fe20007810000 */
[----:B------:R-:W-:Y:S01]  /*ae60*/  FMUL.FTZ R67, R67, UR4 ;  /* 0x0000000443437c20 */ /* 0x000fe20008410000 */
[----:B------:R-:W-:Y:S02]  /*ae70*/  ISETP.GT.AND P3, PT, R36, 0x18, PT ;  /* 0x000000182400780c */ /* 0x000fe40003f64270 */
[----:B------:R-:W-:Y:S01]  /*ae80*/  FMNMX.FTZ R40, R29, R40, !PT ;  /* 0x000000281d287209 */ /* 0x000fe20007810000 */
[----:B------:R-:W4:Y:S01]  /*ae90*/  MUFU.TANH R34, R34 ;  /* 0x0000002200227308 */ /* 0x000f220000002400 */
[----:B------:R-:W-:Y:S01]  /*aea0*/  FMUL.FTZ R50, R50, UR4 ;  /* 0x0000000432327c20 */ /* 0x000fe20008410000 */
[----:B------:R-:W-:-:S06]  /*aeb0*/  FMUL.FTZ R54, R54, UR4 ;  /* 0x0000000436367c20 */ /* 0x000fcc0008410000 */
[----:B------:R1:W-:Y:S01]  /*aec0*/  MUFU.TANH R103, R63 ;  /* 0x0000003f00677308 */ /* 0x0003e20000002400 */
[----:B------:R-:W-:Y:S01]  /*aed0*/  FMUL.FTZ R58, R58, UR4 ;  /* 0x000000043a3a7c20 */ /* 0x000fe20008410000 */
[----:B------:R-:W-:Y:S01]  /*aee0*/  FMUL.FTZ R62, R62, UR4 ;  /* 0x000000043e3e7c20 */ /* 0x000fe20008410000 */
[----:B------:R-:W-:Y:S01]  /*aef0*/  FMUL.FTZ R66, R66, UR4 ;  /* 0x0000000442427c20 */ /* 0x000fe20008410000 */
[----:B------:R-:W-:Y:S01]  /*af00*/  FMUL.FTZ R70, R70, UR4 ;  /* 0x0000000446467c20 */ /* 0x000fe20008410000 */
[----:B-1----:R-:W-:-:S03]  /*af10*/  FSEL R63, R28, -INF , P2 ;  /* 0xff8000001c3f7808 */ /* 0x002fc60001000000 */
[----:B------:R-:W1:Y:S01]  /*af20*/  MUFU.TANH R46, R46 ;  /* 0x0000002e002e7308 */ /* 0x000e620000002400 */
[----:B------:R-:W-:Y:S01]  /*af30*/  ISETP.GT.AND P2, PT, R36, 0x19, PT ;  /* 0x000000192400780c */ /* 0x000fe20003f44270 */
[----:B------:R-:W-:Y:S01]  /*af40*/  FMUL.FTZ R71, R71, UR4 ;  /* 0x0000000447477c20 */ /* 0x000fe20008410000 */
[----:B------:R-:W-:Y:S01]  /*af50*/  FMNMX.FTZ R40, R63, R40, !PT ;  /* 0x000000283f287209 */ /* 0x000fe20007810000 */
[----:B------:R-:W-:-:S04]  /*af60*/  ULDC UR4, c[0x0][0xa80] ;  /* 0x0002a00000047ab9 */ /* 0x000fc80000000800 */
[----:B------:R5:W-:Y:S01]  /*af70*/  MUFU.TANH R107, R67 ;  /* 0x00000043006b7308 */ /* 0x000be20000002400 */
[----:B--2---:R-:W-:Y:S01]  /*af80*/  FMNMX.FTZ R177, R93, R42, !PT ;  /* 0x0000002a5db17209 */ /* 0x004fe20007810000 */
[----:B------:R-:W2:Y:S01]  /*af90*/  S2R R78, SR_TID.X ;  /* 0x00000000004e7919 */ /* 0x000ea20000002100 */
[----:B------:R-:W-:Y:S01]  /*afa0*/  MOV R176, UR4 ;  /* 0x0000000400b07c02 */ /* 0x000fe20008000f00 */
[----:B------:R-:W2:Y:S01]  /*afb0*/  @P5 LDC R28, c[0x0][0x450] ;  /* 0x00011400ff1c5b82 */ /* 0x000ea20000000800 */
[----:B---3--:R-:W-:Y:S02]  /*afc0*/  FSEL R95, R30, -INF , P2 ;  /* 0xff8000001e5f7808 */ /* 0x008fe40001000000 */
[----:B-----5:R-:W-:Y:S02]  /*afd0*/  FSEL R67, R31, -INF , P3 ;  /* 0xff8000001f437808 */ /* 0x020fe40001800000 */
[C---:B------:R-:W-:Y:S02]  /*afe0*/  ISETP.GT.AND P3, PT, R36.reuse, 0x20, PT ;  /* 0x000000202400780c */ /* 0x040fe40003f64270 */
[----:B------:R-:W-:Y:S01]  /*aff0*/  FMNMX.FTZ R40, R67, R40, !PT ;  /* 0x0000002843287209 */ /* 0x000fe20007810000 */
[----:B------:R-:W3:Y:S01]  /*b000*/  MUFU.TANH R50, R50 ;  /* 0x0000003200327308 */ /* 0x000ee20000002400 */
[----:B------:R-:W-:Y:S01]  /*b010*/  ISETP.GT.AND P2, PT, R36, 0x21, PT ;  /* 0x000000212400780c */ /* 0x000fe20003f44270 */
[----:B------:R-:W-:Y:S01]  /*b020*/  FMUL.FTZ R24, R177, R176 ;  /* 0x000000b0b1187220 */ /* 0x000fe20000410000 */
[----:B0-----:R-:W-:-:S02]  /*b030*/  FSEL R97, R32, -INF , P3 ;  /* 0xff80000020617808 */ /* 0x001fc40001800000 */
[----:B------:R-:W-:Y:S02]  /*b040*/  FMNMX.FTZ R40, R95, R40, !PT ;  /* 0x000000285f287209 */ /* 0x000fe40007810000 */
[----:B------:R-:W-:Y:S02]  /*b050*/  FSETP.NEU.FTZ.AND P4, PT, R177, -INF , PT ;  /* 0xff800000b100780b */ /* 0x000fe40003f9d000 */
[----:B------:R-:W-:Y:S02]  /*b060*/  ISETP.GT.AND P3, PT, R36, 0x28, PT ;  /* 0x000000282400780c */ /* 0x000fe40003f64270 */
[----:B----4-:R-:W-:Y:S02]  /*b070*/  FSEL R99, R34, -INF , P2 ;  /* 0xff80000022637808 */ /* 0x010fe40001000000 */
[----:B------:R-:W-:Y:S01]  /*b080*/  FMNMX.FTZ R40, R97, R40, !PT ;  /* 0x0000002861287209 */ /* 0x000fe20007810000 */
[----:B------:R-:W0:Y:S01]  /*b090*/  MUFU.TANH R54, R54 ;  /* 0x0000003600367308 */ /* 0x000e220000002400 */
[----:B------:R-:W-:-:S02]  /*b0a0*/  FSEL R24, R24, RZ, P4 ;  /* 0x000000ff18187208 */ /* 0x000fc40002000000 */
[----:B------:R-:W-:Y:S02]  /*b0b0*/  ISETP.GT.AND P2, PT, R36, 0x29, PT ;  /* 0x000000292400780c */ /* 0x000fe40003f44270 */
[----:B-1----:R-:W-:Y:S02]  /*b0c0*/  FSEL R101, R46, -INF , P3 ;  /* 0xff8000002e657808 */ /* 0x002fe40001800000 */
[----:B------:R-:W-:Y:S01]  /*b0d0*/  FMNMX.FTZ R40, R99, R40, !PT ;  /* 0x0000002863287209 */ /* 0x000fe20007810000 */
[--C-:B------:R-:W-:Y:S01]  /*b0e0*/  FFMA.FTZ R154, R87, R176, -R24.reuse ;  /* 0x000000b0579a7223 */ /* 0x100fe20000010818 */
[----:B------:R-:W-:Y:S02]  /*b0f0*/  ISETP.GT.AND P3, PT, R36, 0x30, PT ;  /* 0x000000302400780c */ /* 0x000fe40003f64270 */
[----:B------:R-:W-:Y:S02]  /*b100*/  FSEL R87, R48, -INF , P2 ;  /* 0xff80000030577808 */ /* 0x000fe40001000000 */
[----:B------:R-:W-:Y:S01]  /*b110*/  FMNMX.FTZ R40, R101, R40, !PT ;  /* 0x0000002865287209 */ /* 0x000fe20007810000 */
[----:B------:R-:W1:Y:S01]  /*b120*/  MUFU.TANH R58, R58 ;  /* 0x0000003a003a7308 */ /* 0x000e620000002400 */
[----:B------:R-:W-:Y:S01]  /*b130*/  FFMA.FTZ R31, R85, R176, -R24 ;  /* 0x000000b0551f7223 */ /* 0x000fe20000010818 */
[----:B------:R-:W-:-:S02]  /*b140*/  ISETP.GT.AND P2, PT, R36, 0x31, PT ;  /* 0x000000312400780c */ /* 0x000fc40003f44270 */
[----:B---3--:R-:W-:Y:S02]  /*b150*/  FSEL R85, R50, -INF , P3 ;  /* 0xff80000032557808 */ /* 0x008fe40001800000 */
[----:B------:R-:W-:Y:S01]  /*b160*/  FMNMX.FTZ R40, R87, R40, !PT ;  /* 0x0000002857287209 */ /* 0x000fe20007810000 */
[--C-:B------:R-:W-:Y:S01]  /*b170*/  FFMA.FTZ R156, R83, R176, -R24.reuse ;  /* 0x000000b0539c7223 */ /* 0x100fe20000010818 */
[----:B------:R-:W-:Y:S02]  /*b180*/  ISETP.GT.AND P3, PT, R36, 0x38, PT ;  /* 0x000000382400780c */ /* 0x000fe40003f64270 */
[----:B------:R-:W-:Y:S02]  /*b190*/  FSEL R83, R52, -INF , P2 ;  /* 0xff80000034537808 */ /* 0x000fe40001000000 */
[----:B------:R-:W-:Y:S01]  /*b1a0*/  FMNMX.FTZ R40, R85, R40, !PT ;  /* 0x0000002855287209 */ /* 0x000fe20007810000 */
[----:B------:R-:W3:Y:S01]  /*b1b0*/  MUFU.TANH R62, R62 ;  /* 0x0000003e003e7308 */ /* 0x000ee20000002400 */
[----:B------:R-:W-:Y:S01]  /*b1c0*/  FFMA.FTZ R27, R89, R176, -R24 ;  /* 0x000000b0591b7223 */ /* 0x000fe20000010818 */
[----:B------:R-:W-:-:S02]  /*b1d0*/  ISETP.GT.AND P2, PT, R36, 0x39, PT ;  /* 0x000000392400780c */ /* 0x000fc40003f44270 */
[----:B0-----:R-:W-:Y:S02]  /*b1e0*/  FSEL R89, R54, -INF , P3 ;  /* 0xff80000036597808 */ /* 0x001fe40001800000 */
[----:B------:R-:W-:Y:S02]  /*b1f0*/  FMNMX.FTZ R40, R83, R40, !PT ;  /* 0x0000002853287209 */ /* 0x000fe40007810000 */
[----:B------:R0:W-:Y:S01]  /*b200*/  MUFU.TANH R111, R71 ;  /* 0x00000047006f7308 */ /* 0x0001e20000002400 */
[----:B------:R-:W-:Y:S02]  /*b210*/  ISETP.GT.AND P3, PT, R36, 0x40, PT ;  /* 0x000000402400780c */ /* 0x000fe40003f64270 */
[----:B------:R-:W-:Y:S01]  /*b220*/  FMNMX.FTZ R40, R89, R40, !PT ;  /* 0x0000002859287209 */ /* 0x000fe20007810000 */
[----:B0-----:R-:W-:Y:S01]  /*b230*/  FFMA.FTZ R71, R81, R176, -R24 ;  /* 0x000000b051477223 */ /* 0x001fe20000010818 */
[----:B------:R-:W-:-:S03]  /*b240*/  FSEL R81, R56, -INF , P2 ;  /* 0xff80000038517808 */ /* 0x000fc60001000000 */
[----:B------:R-:W0:Y:S01]  /*b250*/  MUFU.TANH R66, R66 ;  /* 0x0000004200427308 */ /* 0x000e220000002400 */
[----:B------:R-:W-:Y:S02]  /*b260*/  ISETP.GT.AND P2, PT, R36, 0x41, PT ;  /* 0x000000412400780c */ /* 0x000fe40003f44270 */
[----:B-1----:R-:W-:Y:S02]  /*b270*/  FSEL R91, R58, -INF , P3 ;  /* 0xff8000003a5b7808 */ /* 0x002fe40001800000 */
[----:B------:R-:W-:Y:S01]  /*b280*/  FMNMX.FTZ R40, R81, R40, !PT ;  /* 0x0000002851287209 */ /* 0x000fe20007810000 */
[----:B------:R-:W-:Y:S01]  /*b290*/  FFMA.FTZ R158, R73, R176, -R24 ;  /* 0x000000b0499e7223 */ /* 0x000fe20000010818 */
[----:B------:R-:W-:Y:S02]  /*b2a0*/  ISETP.GT.AND P3, PT, R36, 0x48, PT ;  /* 0x000000482400780c */ /* 0x000fe40003f64270 */
[----:B------:R-:W-:Y:S02]  /*b2b0*/  FSEL R73, R44, -INF , P2 ;  /* 0xff8000002c497808 */ /* 0x000fe40001000000 */
[----:B------:R-:W-:Y:S01]  /*b2c0*/  FMNMX.FTZ R40, R91, R40, !PT ;  /* 0x000000285b287209 */ /* 0x000fe20007810000 */
[----:B------:R-:W1:Y:S01]  /*b2d0*/  MUFU.TANH R70, R70 ;  /* 0x0000004600467308 */ /* 0x000e620000002400 */
[----:B------:R-:W-:-:S02]  /*b2e0*/  ISETP.GT.AND P2, PT, R36, 0x49, PT ;  /* 0x000000492400780c */ /* 0x000fc40003f44270 */
[----:B---3--:R-:W-:Y:S02]  /*b2f0*/  FSEL R93, R62, -INF , P3 ;  /* 0xff8000003e5d7808 */ /* 0x008fe40001800000 */
[----:B------:R-:W-:Y:S02]  /*b300*/  FMNMX.FTZ R40, R73, R40, !PT ;  /* 0x0000002849287209 */ /* 0x000fe40007810000 */
[C---:B------:R-:W-:Y:S02]  /*b310*/  ISETP.GT.AND P3, PT, R36.reuse, 0x50, PT ;  /* 0x000000502400780c */ /* 0x040fe40003f64270 */
[----:B------:R-:W-:Y:S02]  /*b320*/  FSEL R103, R103, -INF , P2 ;  /* 0xff80000067677808 */ /* 0x000fe40001000000 */
        /* <DEDUP_REMOVED lines=8> */
[----:B-1----:R-:W-:Y:S02]  /*b3b0*/  FSEL R109, R70, -INF , P3 ;  /* 0xff800000466d7808 */ /* 0x002fe40001800000 */
[----:B------:R-:W-:Y:S02]  /*b3c0*/  FMNMX.FTZ R40, R107, R40, !PT ;  /* 0x000000286b287209 */ /* 0x000fe40007810000 */
[----:B------:R-:W-:Y:S02]  /*b3d0*/  FSEL R111, R111, -INF , P2 ;  /* 0xff8000006f6f7808 */ /* 0x000fe40001000000 */
[----:B------:R-:W-:-:S04]  /*b3e0*/  FMNMX.FTZ R40, R109, R40, !PT ;  /* 0x000000286d287209 */ /* 0x000fc80007810000 */
[----:B------:R-:W-:Y:S01]  /*b3f0*/  FMNMX.FTZ R40, R111, R40, !PT ;  /* 0x000000286f287209 */ /* 0x000fe20007810000 */
[----:B------:R-:W-:-:S04]  /*b400*/  FFMA.FTZ R162, R33, R176, -R24 ;  /* 0x000000b021a27223 */ /* 0x000fc80000010818 */
[----:B------:R-:W0:Y:S02]  /*b410*/  SHFL.BFLY PT, R33, R40, 0x2, 0x1f ;  /* 0x0c401f0028217f89 */ /* 0x000e2400000e0000 */
[----:B0-----:R-:W-:-:S05]  /*b420*/  FMNMX.FTZ R33, R40, R33, !PT ;  /* 0x0000002128217209 */ /* 0x001fca0007810000 */
[----:B------:R-:W0:Y:S02]  /*b430*/  SHFL.BFLY PT, R178, R33, 0x1, 0x1f ;  /* 0x0c201f0021b27f89 */ /* 0x000e2400000e0000 */
[----:B0-----:R-:W-:-:S04]  /*b440*/  FMNMX.FTZ R178, R33, R178, !PT ;  /* 0x000000b221b27209 */ /* 0x001fc80007810000 */
[C---:B------:R-:W-:Y:S01]  /*b450*/  FSETP.NEU.FTZ.AND P2, PT, R178.reuse, -INF , PT ;  /* 0xff800000b200780b */ /* 0x040fe20003f5d000 */
[----:B------:R-:W-:-:S05]  /*b460*/  FMUL.FTZ R26, R178, R176 ;  /* 0x000000b0b21a7220 */ /* 0x000fca0000410000 */
[----:B------:R-:W-:-:S05]  /*b470*/  FSEL R26, R26, RZ, P2 ;  /* 0x000000ff1a1a7208 */ /* 0x000fca0001000000 */
[----:B------:R-:W-:-:S04]  /*b480*/  FFMA.FTZ R25, R25, R176, -R26 ;  /* 0x000000b019197223 */ /* 0x000fc8000001081a */
[----:B------:R0:W-:Y:S01]  /*b490*/  MUFU.EX2 R30, R25 ;  /* 0x00000019001e7308 */ /* 0x0001e20000000800 */
[-C--:B------:R-:W-:Y:S01]  /*b4a0*/  FFMA.FTZ R152, R38, R176.reuse, -R24 ;  /* 0x000000b026987223 */ /* 0x080fe20000010818 */
[----:B0-----:R-:W0:Y:S01]  /*b4b0*/  @P5 LDC R25, c[0x0][0x44c] ;  /* 0x00011300ff195b82 */ /* 0x001e220000000800 */
[----:B------:R-:W-:-:S05]  /*b4c0*/  FFMA.FTZ R153, R51, R176, -R26 ;  /* 0x000000b033997223 */ /* 0x000fca000001081a */
[----:B------:R-:W-:Y:S01]  /*b4d0*/  MUFU.EX2 R152, R152 ;  /* 0x0000009800987308 */ /* 0x000fe20000000800 */
[----:B------:R-:W-:-:S07]  /*b4e0*/  FFMA.FTZ R55, R55, R176, -R26 ;  /* 0x000000b037377223 */ /* 0x000fce000001081a */
[----:B------:R-:W1:Y:S01]  /*b4f0*/  MUFU.EX2 R27, R27 ;  /* 0x0000001b001b7308 */ /* 0x000e620000000800 */
[-C--:B------:R-:W-:Y:S01]  /*b500*/  FFMA.FTZ R160, R37, R176.reuse, -R24 ;  /* 0x000000b025a07223 */ /* 0x080fe20000010818 */
[-C--:B------:R-:W-:Y:S01]  /*b510*/  FFMA.FTZ R59, R59, R176.reuse, -R26 ;  /* 0x000000b03b3b7223 */ /* 0x080fe2000001081a */
[----:B------:R-:W-:-:S05]  /*b520*/  FFMA.FTZ R37, R39, R176, -R24 ;  /* 0x000000b027257223 */ /* 0x000fca0000010818 */
[----:B------:R-:W3:Y:S01]  /*b530*/  MUFU.EX2 R153, R153 ;  /* 0x0000009900997308 */ /* 0x000ee20000000800 */
[-CC-:B------:R-:W-:Y:S01]  /*b540*/  FFMA.FTZ R164, R41, R176.reuse, -R24.reuse ;  /* 0x000000b029a47223 */ /* 0x180fe20000010818 */
[-CC-:B------:R-:W-:Y:S01]  /*b550*/  FFMA.FTZ R39, R45, R176.reuse, -R24.reuse ;  /* 0x000000b02d277223 */ /* 0x180fe20000010818 */
[----:B------:R-:W-:-:S05]  /*b560*/  FFMA.FTZ R166, R49, R176, -R24 ;  /* 0x000000b031a67223 */ /* 0x000fca0000010818 */
[----:B------:R-:W4:Y:S01]  /*b570*/  MUFU.EX2 R154, R154 ;  /* 0x0000009a009a7308 */ /* 0x000f220000000800 */
        /* <DEDUP_REMOVED lines=11> */
[-C--:B------:R-:W-:Y:S02]  /*b630*/  FFMA.FTZ R47, R79, R176.reuse, -R24 ;  /* 0x000000b04f2f7223 */ /* 0x080fe40000010818 */
[----:B------:R-:W5:Y:S01]  /*b640*/  MUFU.EX2 R31, R31 ;  /* 0x0000001f001f7308 */ /* 0x000f620000000800 */
[----:B--2---:R-:W-:Y:S01]  /*b650*/  SHF.R.U32.HI R78, RZ, 0x7, R78 ;  /* 0x00000007ff4e7819 */ /* 0x004fe2000001164e */
[----:B------:R-:W-:Y:S01]  /*b660*/  FFMA.FTZ R29, R29, R176, -R26 ;  /* 0x000000b01d1d7223 */ /* 0x000fe2000001081a */
[----:B------:R-:W-:Y:S01]  /*b670*/  LOP3.LUT R32, R3, 0x3000000, RZ, 0xfc, !PT ;  /* 0x0300000003207812 */ /* 0x000fe200078efcff */
[----:B------:R-:W-:-:S02]  /*b680*/  @!P0 VIADD R24, R180, 0x32440 ;  /* 0x00032440b4188836 */ /* 0x000fc40000000000 */
[----:B0-----:R-:W-:Y:S02]  /*b690*/  @P5 IMAD.HI.U32 R3, R76, R25, RZ ;  /* 0x000000194c035227 */ /* 0x001fe400078e00ff */
[----:B------:R-:W0:Y:S01]  /*b6a0*/  MUFU.EX2 R34, R59 ;  /* 0x0000003b00227308 */ /* 0x000e220000000800 */
[----:B------:R-:W-:Y:S01]  /*b6b0*/  IADD3 R179, -R78, 0xb, RZ ;  /* 0x0000000b4eb37810 */ /* 0x000fe20007ffe1ff */
[----:B------:R-:W-:Y:S01]  /*b6c0*/  FFMA.FTZ R63, R63, R176, -R26 ;  /* 0x000000b03f3f7223 */ /* 0x000fe2000001081a */
[----:B------:R-:W-:Y:S01]  /*b6d0*/  IMAD.MOV.U32 R181, RZ, RZ, R76 ;  /* 0x000000ffffb57224 */ /* 0x000fe200078e004c */
[----:B------:R-:W-:-:S04]  /*b6e0*/  @!P0 PRMT R24, RZ, 0x654, R24 ;  /* 0x00000654ff188816 */ /* 0x000fc80000000018 */
[----:B------:R-:W2:Y:S01]  /*b6f0*/  MUFU.EX2 R156, R156 ;  /* 0x0000009c009c7308 */ /* 0x000ea20000000800 */
[----:B------:R-:W-:Y:S01]  /*b700*/  @P5 SHF.R.U32.HI R181, RZ, R28, R3 ;  /* 0x0000001cffb55219 */ /* 0x000fe20000011603 */
[-CC-:B------:R-:W-:Y:S01]  /*b710*/  FFMA.FTZ R67, R67, R176.reuse, -R26.reuse ;  /* 0x000000b043437223 */ /* 0x180fe2000001081a */
[----:B-1----:R-:W-:Y:S01]  /*b720*/  FADD.FTZ R3, R152, R27 ;  /* 0x0000001b98037221 */ /* 0x002fe20000010000 */
[-CC-:B------:R-:W-:Y:S01]  /*b730*/  FFMA.FTZ R95, R95, R176.reuse, -R26.reuse ;  /* 0x000000b05f5f7223 */ /* 0x180fe2000001081a */
[----:B------:R-:W-:-:S03]  /*b740*/  FFMA.FTZ R161, R97, R176, -R26 ;  /* 0x000000b061a17223 */ /* 0x000fc6000001081a */
[----:B------:R-:W-:Y:S01]  /*b750*/  MUFU.EX2 R71, R71 ;  /* 0x0000004700477308 */ /* 0x000fe20000000800 */
[-CC-:B------:R-:W-:Y:S01]  /*b760*/  FFMA.FTZ R99, R99, R176.reuse, -R26.reuse ;  /* 0x000000b063637223 */ /* 0x180fe2000001081a */
[-CC-:B------:R-:W-:Y:S01]  /*b770*/  FFMA.FTZ R101, R101, R176.reuse, -R26.reuse ;  /* 0x000000b065657223 */ /* 0x180fe2000001081a */
[----:B------:R1:W-:Y:S06]  /*b780*/  BAR.ARV R179, 0x100 ;  /* 0x000400b30000751d */ /* 0x0003ec0000002000 */
        /* <DEDUP_REMOVED lines=15> */
[----:B------:R-:W-:Y:S01]  /*b880*/  IMAD.MOV.U32 R25, RZ, RZ, 0x40000040 ;  /* 0x40000040ff197424 */ /* 0x000fe200078e00ff */
[----:B------:R-:W1:Y:S01]  /*b890*/  MUFU.EX2 R158, R158 ;  /* 0x0000009e009e7308 */ /* 0x000e620000000800 */
[----:B------:R0:W-:Y:S01]  /*b8a0*/  @!P0 SYNCS.ARRIVE.TRANS64.RED.A1T0 RZ, [R24+URZ], RZ ;  /* 0x000000ff18ff89a7 */ /* 0x0001e2000810043f */
[----:B---3--:R-:W-:Y:S01]  /*b8b0*/  FADD.FTZ R26, R153, R30 ;  /* 0x0000001e991a7221 */ /* 0x008fe20000010000 */
[----:B----4-:R-:W-:Y:S01]  /*b8c0*/  FADD.FTZ R44, R154, R3 ;  /* 0x000000039a2c7221 */ /* 0x010fe20000010000 */
[----:B------:R3:W-:Y:S01]  /*b8d0*/  STL [R1+0x40], R32 ;  /* 0x0000402001007387 */ /* 0x0007e20000100800 */
[----:B------:R-:W-:Y:S01]  /*b8e0*/  R2UR UR7, R25 ;  /* 0x00000000190772ca */ /* 0x000fe200000e0000 */
[----:B-----5:R-:W-:Y:S01]  /*b8f0*/  FADD.FTZ R3, R55, R26 ;  /* 0x0000001a37037221 */ /* 0x020fe20000010000 */
[----:B0-----:R-:W-:Y:S01]  /*b900*/  IMAD R24, R2, 0xc00, R32 ;  /* 0x00000c0002187824 */ /* 0x001fe200078e0220 */
[----:B------:R-:W0:Y:S01]  /*b910*/  MUFU.EX2 R67, R67 ;  /* 0x0000004300437308 */ /* 0x000e220000000800 */
[----:B------:R-:W-:Y:S01]  /*b920*/  FADD.FTZ R25, R31, R44 ;  /* 0x0000002c1f197221 */ /* 0x000fe20000010000 */
[----:B------:R4:W-:Y:S01]  /*b930*/  BAR.SYNC.DEFER_BLOCKING R0, 0x100 ;  /* 0x000400000000751d */ /* 0x0009e20000010000 */
[----:B---3--:R-:W-:-:S05]  /*b940*/  VIADD R32, R24, 0x80 ;  /* 0x0000008018207836 */ /* 0x008fca0000000000 */
[----:B------:R-:W3:Y:S01]  /*b950*/  MUFU.EX2 R43, R43 ;  /* 0x0000002b002b7308 */ /* 0x000ee20000000800 */
[----:B------:R-:W-:Y:S01]  /*b960*/  FADD.FTZ R44, R34, R3 ;  /* 0x00000003222c7221 */ /* 0x000fe20000010000 */
[----:B--2---:R-:W-:Y:S01]  /*b970*/  FADD.FTZ R46, R156, R25 ;  /* 0x000000199c2e7221 */ /* 0x004fe20000010000 */
[----:B------:R-:W-:Y:S01]  /*b980*/  R2UR UR10, R32 ;  /* 0x00000000200a72ca */ /* 0x000fe200000e0000 */
[----:B------:R-:W-:-:S04]  /*b990*/  VIADD R32, R24, 0x180 ;  /* 0x0000018018207836 */ /* 0x000fc80000000000 */
[----:B------:R-:W2:Y:S01]  /*b9a0*/  MUFU.EX2 R38, R95 ;  /* 0x0000005f00267308 */ /* 0x000ea20000000800 */
[----:B-1----:R-:W-:Y:S01]  /*b9b0*/  FADD.FTZ R3, R157, R44 ;  /* 0x0000002c9d037221 */ /* 0x002fe20000010000 */
[----:B------:R-:W-:Y:S02]  /*b9c0*/  VIADD R28, R24, 0x100 ;  /* 0x00000100181c7836 */ /* 0x000fe40000000000 */
[----:B------:R-:W-:-:S04]  /*b9d0*/  FADD.FTZ R25, R71, R46 ;  /* 0x0000002e47197221 */ /* 0x000fc80000010000 */
[----:B------:R-:W1:Y:S01]  /*b9e0*/  MUFU.EX2 R160, R160 ;  /* 0x000000a000a07308 */ /* 0x000e620000000800 */
[----:B------:R-:W-:Y:S01]  /*b9f0*/  FADD.FTZ R44, R36, R3 ;  /* 0x00000003242c7221 */ /* 0x000fe20000010000 */
[----:B------:R-:W-:-:S06]  /*ba00*/  R2UR UR18, R32 ;  /* 0x00000000201272ca */ /* 0x000fcc00000e0000 */
[----:B------:R-:W5:Y:S01]  /*ba10*/  MUFU.EX2 R161, R161 ;  /* 0x000000a100a17308 */ /* 0x000f620000000800 */
[----:B------:R-:W-:Y:S01]  /*ba20*/  FADD.FTZ R32, R158, R25 ;  /* 0x000000199e207221 */ /* 0x000fe20000010000 */
[----:B------:R-:W-:Y:S01]  /*ba30*/  R2UR UR14, R28 ;  /* 0x000000001c0e72ca */ /* 0x000fe200000e0000 */
[----:B------:R-:W-:-:S05]  /*ba40*/  VIADD R28, R24, 0x200 ;  /* 0x00000200181c7836 */ /* 0x000fca0000000000 */
[----:B------:R-:W4:Y:S01]  /*ba50*/  MUFU.EX2 R35, R35 ;  /* 0x0000002300237308 */ /* 0x000f220000000800 */
[----:B0-----:R-:W-:Y:S01]  /*ba60*/  FADD.FTZ R3, R67, R44 ;  /* 0x0000002c43037221 */ /* 0x001fe20000010000 */
[----:B---3--:R-:W-:-:S06]  /*ba70*/  FADD.FTZ R25, R43, R32 ;  /* 0x000000202b197221 */ /* 0x008fcc0000010000 */
[----:B------:R-:W0:Y:S01]  /*ba80*/  MUFU.EX2 R40, R99 ;  /* 0x0000006300287308 */ /* 0x000e220000000800 */
[----:B--2---:R-:W-:Y:S01]  /*ba90*/  FADD.FTZ R44, R38, R3 ;  /* 0x00000003262c7221 */ /* 0x004fe20000010000 */
[----:B------:R-:W-:-:S06]  /*baa0*/  R2UR UR22, R28 ;  /* 0x000000001c1672ca */ /* 0x000fcc00000e0000 */
[----:B------:R-:W2:Y:S01]  /*bab0*/  MUFU.EX2 R162, R162 ;  /* 0x000000a200a27308 */ /* 0x000ea20000000800 */
[----:B------:R-:W-:Y:S01]  /*bac0*/  R2UR UR6, R24 ;  /* 0x00000000180672ca */ /* 0x000fe200000e0000 */
[----:B-1----:R-:W-:-:S06]  /*bad0*/  FADD.FTZ R28, R160, R25 ;  /* 0x00000019a01c7221 */ /* 0x002fcc0000010000 */
[----:B------:R-:W1:Y:S01]  /*bae0*/  MUFU.EX2 R101, R101 ;  /* 0x0000006500657308 */ /* 0x000e620000000800 */
[----:B------:R-:W-:Y:S01]  /*baf0*/  VIADD R24, R24, 0x280 ;  /* 0x0000028018187836 */ /* 0x000fe20000000000 */
[----:B------:R-:W-:-:S06]  /*bb00*/  MOV R25, 0x40000040 ;  /* 0x4000004000197802 */ /* 0x000fcc0000000f00 */
[----:B------:R-:W3:Y:S01]  /*bb10*/  MUFU.EX2 R37, R37 ;  /* 0x0000002500257308 */ /* 0x000ee20000000800 */
[----:B-----5:R-:W-:-:S07]  /*bb20*/  FADD.FTZ R3, R161, R44 ;  /* 0x0000002ca1037221 */ /* 0x020fce0000010000 */
[----:B------:R-:W5:Y:S01]  /*bb30*/  MUFU.EX2 R42, R87 ;  /* 0x00000057002a7308 */ /* 0x000f620000000800 */
[----:B------:R-:W-:Y:S01]  /*bb40*/  R2UR UR27, R25 ;  /* 0x00000000191b72ca */ /* 0x000fe200000e0000 */
[----:B----4-:R-:W-:Y:S01]  /*bb50*/  FADD.FTZ R25, R35, R28 ;  /* 0x0000001c23197221 */ /* 0x010fe20000010000 */
[----:B------:R-:W-:-:S05]  /*bb60*/  R2UR UR26, R24 ;  /* 0x00000000181a72ca */ /* 0x000fca00000e0000 */
[----:B------:R-:W4:Y:S01]  /*bb70*/  MUFU.EX2 R164, R164 ;  /* 0x000000a400a47308 */ /* 0x000f220000000800 */
[----:B0-----:R-:W-:-:S07]  /*bb80*/  FADD.FTZ R24, R40, R3 ;  /* 0x0000000328187221 */ /* 0x001fce0000010000 */
[----:B------:R-:W0:Y:S01]  /*bb90*/  MUFU.EX2 R85, R85 ;  /* 0x0000005500557308 */ /* 0x000e220000000800 */
[----:B--2---:R-:W-:Y:S01]  /*bba0*/  FADD.FTZ R28, R162, R25 ;  /* 0x00000019a21c7221 */ /* 0x004fe20000010000 */
[----:B-1----:R-:W-:-:S06]  /*bbb0*/  FADD.FTZ R3, R101, R24 ;  /* 0x0000001865037221 */ /* 0x002fcc0000010000 */
[----:B------:R-:W1:Y:S08]  /*bbc0*/  MUFU.EX2 R39, R39 ;  /* 0x0000002700277308 */ /* 0x000e700000000800 */
[----:B------:R-:W2:Y:S01]  /*bbd0*/  MUFU.EX2 R0, R83 ;  /* 0x0000005300007308 */ /* 0x000ea20000000800 */
[----:B---3--:R-:W-:Y:S01]  /*bbe0*/  FADD.FTZ R25, R37, R28 ;  /* 0x0000001c25197221 */ /* 0x008fe20000010000 */
[----:B-----5:R-:W-:-:S06]  /*bbf0*/  FADD.FTZ R28, R42, R3 ;  /* 0x000000032a1c7221 */ /* 0x020fcc0000010000 */
[----:B------:R-:W3:Y:S01]  /*bc00*/  MUFU.EX2 R166, R166 ;  /* 0x000000a600a67308 */ /* 0x000ee20000000800 */
[----:B------:R-:W-:-:S07]  /*bc10*/  F2FP.F16.F32.PACK_AB R153, R30, R153 ;  /* 0x000000991e99723e */ /* 0x000fce00000000ff */
[----:B------:R-:W5:Y:S01]  /*bc20*/  MUFU.EX2 R89, R89 ;  /* 0x0000005900597308 */ /* 0x000f620000000800 */
[----:B----4-:R-:W-:Y:S01]  /*bc30*/  FADD.FTZ R30, R164, R25 ;  /* 0x00000019a41e7221 */ /* 0x010fe20000010000 */
[----:B0-----:R-:W-:-:S06]  /*bc40*/  FADD.FTZ R3, R85, R28 ;  /* 0x0000001c55037221 */ /* 0x001fcc0000010000 */
[----:B------:R-:W0:Y:S08]  /*bc50*/  MUFU.EX2 R41, R41 ;  /* 0x0000002900297308 */ /* 0x000e300000000800 */
[----:B------:R-:W4:Y:S01]  /*bc60*/  MUFU.EX2 R26, R81 ;  /* 0x00000051001a7308 */ /* 0x000f220000000800 */
[----:B-1----:R-:W-:Y:S01]  /*bc70*/  FADD.FTZ R25, R39, R30 ;  /* 0x0000001e27197221 */ /* 0x002fe20000010000 */
[----:B--2---:R-:W-:-:S06]  /*bc80*/  FADD.FTZ R28, R0, R3 ;  /* 0x00000003001c7221 */ /* 0x004fcc0000010000 */
[----:B------:R-:W1:Y:S08]  /*bc90*/  MUFU.EX2 R168, R168 ;  /* 0x000000a800a87308 */ /* 0x000e700000000800 */
[----:B------:R-:W2:Y:S01]  /*bca0*/  MUFU.EX2 R91, R91 ;  /* 0x0000005b005b7308 */ /* 0x000ea20000000800 */
[----:B---3--:R-:W-:Y:S01]  /*bcb0*/  FADD.FTZ R30, R166, R25 ;  /* 0x00000019a61e7221 */ /* 0x008fe20000010000 */
[----:B-----5:R-:W-:-:S06]  /*bcc0*/  FADD.FTZ R3, R89, R28 ;  /* 0x0000001c59037221 */ /* 0x020fcc0000010000 */
[----:B------:R-:W3:Y:S08]  /*bcd0*/  MUFU.EX2 R45, R45 ;  /* 0x0000002d002d7308 */ /* 0x000ef00000000800 */
[----:B------:R-:W5:Y:S01]  /*bce0*/  MUFU.EX2 R32, R73 ;  /* 0x0000004900207308 */ /* 0x000f620000000800 */
[----:B0-----:R-:W-:Y:S01]  /*bcf0*/  FADD.FTZ R25, R41, R30 ;  /* 0x0000001e29197221 */ /* 0x001fe20000010000 */
[----:B----4-:R-:W-:-:S06]  /*bd00*/  FADD.FTZ R30, R26, R3 ;  /* 0x000000031a1e7221 */ /* 0x010fcc0000010000 */
[----:B------:R-:W0:Y:S01]  /*bd10*/  MUFU.EX2 R170, R170 ;  /* 0x000000aa00aa7308 */ /* 0x000e220000000800 */
[----:B------:R-:W-:-:S07]  /*bd20*/  F2FP.F16.F32.PACK_AB R155, R34, R55 ;  /* 0x00000037229b723e */ /* 0x000fce00000000ff */
        /* <DEDUP_REMOVED lines=11> */
[----:B------:R-:W0:Y:S08]  /*bde0*/  MUFU.EX2 R53, R53 ;  /* 0x0000003500357308 */ /* 0x000e300000000800 */
[----:B------:R-:W4:Y:S01]  /*bdf0*/  MUFU.EX2 R28, R107 ;  /* 0x0000006b001c7308 */ /* 0x000f220000000800 */
[----:B------:R-:W-:Y:S01]  /*be00*/  F2FP.F16.F32.PACK_AB R165, R0, R85 ;  /* 0x0000005500a5723e */ /* 0x000fe200000000ff */
[----:B-1----:R-:W-:-:S06]  /*be10*/  FADD.FTZ R25, R49, R34 ;  /* 0x0000002231197221 */ /* 0x002fcc0000010000 */
[----:B------:R-:W1:Y:S01]  /*be20*/  MUFU.EX2 R174, R174 ;  /* 0x000000ae00ae7308 */ /* 0x000e620000000800 */
[----:B--2---:R-:W-:-:S07]  /*be30*/  FADD.FTZ R0, R24, R3 ;  /* 0x0000000318007221 */ /* 0x004fce0000010000 */
[----:B------:R-:W2:Y:S01]  /*be40*/  MUFU.EX2 R109, R109 ;  /* 0x0000006d006d7308 */ /* 0x000ea20000000800 */
[----:B------:R-:W-:Y:S01]  /*be50*/  F2FP.F16.F32.PACK_AB R167, R26, R89 ;  /* 0x000000591aa7723e */ /* 0x000fe200000000ff */
[----:B---3--:R-:W-:Y:S01]  /*be60*/  FADD.FTZ R26, R172, R25 ;  /* 0x00000019ac1a7221 */ /* 0x008fe20000010000 */
[----:B-----5:R-:W-:-:S05]  /*be70*/  FADD.FTZ R3, R105, R0 ;  /* 0x0000000069037221 */ /* 0x020fca0000010000 */
[----:B------:R-:W3:Y:S01]  /*be80*/  MUFU.EX2 R47, R47 ;  /* 0x0000002f002f7308 */ /* 0x000ee20000000800 */
[----:B------:R-:W-:-:S07]  /*be90*/  IMAD.MOV.U32 R33, RZ, RZ, 0x40000040 ;  /* 0x40000040ff217424 */ /* 0x000fce00078e00ff */
[----:B------:R-:W5:Y:S01]  /*bea0*/  MUFU.EX2 R30, R111 ;  /* 0x0000006f001e7308 */ /* 0x000f620000000800 */
[----:B------:R-:W-:Y:S02]  /*beb0*/  IMAD.MOV.U32 R29, RZ, RZ, 0x40000040 ;  /* 0x40000040ff1d7424 */ /* 0x000fe400078e00ff */
[----:B0-----:R-:W-:Y:S01]  /*bec0*/  FADD.FTZ R25, R53, R26 ;  /* 0x0000001a35197221 */ /* 0x001fe20000010000 */
[----:B----4-:R-:W-:Y:S01]  /*bed0*/  FADD.FTZ R0, R28, R3 ;  /* 0x000000031c007221 */ /* 0x010fe20000010000 */
[----:B------:R-:W-:Y:S01]  /*bee0*/  R2UR UR11, R33 ;  /* 0x00000000210b72ca */ /* 0x000fe200000e0000 */
[----:B------:R-:W-:Y:S01]  /*bef0*/  IMAD.MOV.U32 R33, RZ, RZ, 0x40000040 ;  /* 0x40000040ff217424 */ /* 0x000fe200078e00ff */
[----:B------:R-:W-:Y:S01]  /*bf00*/  R2UR UR15, R29 ;  /* 0x000000001d0f72ca */ /* 0x000fe200000e0000 */
[----:B------:R-:W-:Y:S01]  /*bf10*/  IMAD.MOV.U32 R29, RZ, RZ, 0x40000040 ;  /* 0x40000040ff1d7424 */ /* 0x000fe200078e00ff */
[----:B------:R-:W-:Y:S01]  /*bf20*/  F2FP.F16.F32.PACK_AB R171, R24, R93 ;  /* 0x0000005d18ab723e */ /* 0x000fe200000000ff */
[----:B-1----:R-:W-:Y:S01]  /*bf30*/  FADD.FTZ R24, R174, R25 ;  /* 0x00000019ae187221 */ /* 0x002fe20000010000 */
[----:B--2---:R-:W-:Y:S01]  /*bf40*/  FADD.FTZ R3, R109, R0 ;  /* 0x000000006d037221 */ /* 0x004fe20000010000 */
[----:B------:R-:W-:-:S02]  /*bf50*/  F2FP.F16.F32.PACK_AB R152, R27, R152 ;  /* 0x000000981b98723e */ /* 0x000fc400000000ff */
[----:B------:R-:W-:Y:S01]  /*bf60*/  F2FP.F16.F32.PACK_AB R154, R31, R154 ;  /* 0x0000009a1f9a723e */ /* 0x000fe200000000ff */
[----:B---3--:R-:W-:Y:S01]  /*bf70*/  FADD.FTZ R0, R47, R24 ;  /* 0x000000182f007221 */ /* 0x008fe20000010000 */
[----:B------:R-:W-:Y:S02]  /*bf80*/  R2UR UR19, R33 ;  /* 0x00000000211372ca */ /* 0x000fe400000e0000 */
[----:B------:R-:W-:Y:S01]  /*bf90*/  R2UR UR23, R29 ;  /* 0x000000001d1772ca */ /* 0x000fe200000e0000 */
[----:B-----5:R-:W-:Y:S01]  /*bfa0*/  FADD.FTZ R3, R30, R3 ;  /* 0x000000031e037221 */ /* 0x020fe20000010000 */
        /* <DEDUP_REMOVED lines=17> */
[----:B------:R-:W-:-:S06]  /*c0c0*/  WARPGROUP.ARRIVE ;  /* 0x00000000000079c5 */ /* 0x000fcc0000000000 */
[----:B------:R-:W-:Y:S03]  /*c0d0*/  HGMMA.64x256x16.F32 R24, R152, gdesc[UR4].tnspB, RZ, !UPT, gsb0 ;  /* 0x43e0000498187df0 */ /* 0x000fe6000c0008ff */
[----:B------:R-:W-:Y:S02]  /*c0e0*/  WARPGROUP.DEPBAR.LE gsb0, 0x0 ;  /* 0x00008000000079c5 */ /* 0x000fe40000010000 */
[----:B------:R-:W-:-:S15]  /*c0f0*/  WARPGROUP.ARRIVE ;  /* 0x00000000000079c5 */ /* 0x000fde0000000000 */
[----:B------:R-:W-:-:S08]  /*c100*/  NOP ;  /* 0x0000000000007918 */ /* 0x000fd00000000000 */
[----:B------:R-:W-:Y:S03]  /*c110*/  HGMMA.64x256x16.F32 R24, R156, gdesc[UR8].tnspB, R24, gsb0 ;  /* 0x43e000089c187df0 */ /* 0x000fe60008000818 */
        /* <DEDUP_REMOVED lines=11> */
[----:B------:R-:W-:Y:S01]  /*c1d0*/  HGMMA.64x256x16.F32 R24, R168, gdesc[UR20].tnspB, R24, gsb0 ;  /* 0x43e00014a8187df0 */ /* 0x000fe20008000818 */
[----:B------:R-:W-:-:S05]  /*c1e0*/  IADD3 R152, R181, R182, -R183 ;  /* 0x000000b6b5987210 */ /* 0x000fca0007ffe8b7 */
[----:B------:R-:W-:-:S05]  /*c1f0*/  IMAD.HI R152, R152, 0x2aaaaaab, RZ ;  /* 0x2aaaaaab98987827 */ /* 0x000fca00078e02ff */
[----:B------:R-:W-:-:S04]  /*c200*/  SHF.R.U32.HI R153, RZ, 0x1f, R152 ;  /* 0x0000001fff997819 */ /* 0x000fc80000011698 */
[----:B------:R-:W-:-:S04]  /*c210*/  LEA.HI.SX32 R153, R152, R153, 0x1c ;  /* 0x0000009998997211 */ /* 0x000fc800078fe2ff */
[----:B------:R-:W-:Y:S01]  /*c220*/  VIMNMX R154, RZ, R153, !PT ;  /* 0x00000099ff9a7248 */ /* 0x000fe20007fe0100 */
[----:B------:R-:W-:-:S04]  /*c230*/  VIADD R203, R203, 0xfffffffe ;  /* 0xfffffffecbcb7836 */ /* 0x000fc80000000000 */
[----:B------:R0:W-:Y:S01]  /*c240*/  STL [R1+0x54], R154 ;  /* 0x0000549a01007387 */ /* 0x0001e20000100800 */
[----:B------:R-:W-:Y:S01]  /*c250*/  ISETP.GE.AND P2, PT, R203, R154, PT ;  /* 0x0000009acb00720c */ /* 0x000fe20003f46270 */
[----:B------:R-:W-:-:S05]  /*c260*/  @!P0 VIADD R180, R180, 0x32460 ;  /* 0x00032460b4b48836 */ /* 0x000fca0000000000 */
[----:B------:R-:W-:Y:S01]  /*c270*/  @!P0 PRMT R180, RZ, 0x654, R180 ;  /* 0x00000654ffb48816 */ /* 0x000fe200000000b4 */
[----:B------:R-:W-:Y:S02]  /*c280*/  WARPGROUP.DEPBAR.LE gsb0, 0x0 ;  /* 0x00008000000079c5 */ /* 0x000fe40000010000 */
[----:B------:R-:W-:-:S06]  /*c290*/  WARPGROUP.ARRIVE ;  /* 0x00000000000079c5 */ /* 0x000fcc0000000000 */
[----:B------:R-:W-:Y:S03]  /*c2a0*/  HGMMA.64x256x16.F32 R24, R172, gdesc[UR24].tnspB, R24, gsb0 ;  /* 0x43e00018ac187df0 */ /* 0x000fe60008000818 */
[----:B------:R-:W-:Y:S02]  /*c2b0*/  WARPGROUP.DEPBAR.LE gsb0, 0x0 ;  /* 0x00008000000079c5 */ /* 0x000fe40000010000 */
[----:B------:R0:W-:Y:S01]  /*c2c0*/  @!P0 SYNCS.ARRIVE.TRANS64.RED.A1T0 RZ, [R180+URZ], RZ ;  /* 0x000000ffb4ff89a7 */ /* 0x0001e2000810043f */
[----:B------:R-:W-:Y:S05]  /*c2d0*/  @!P2 BRA `(.L_x_14920) ;  /* 0x000000340080a947 */ /* 0x000fea0003800000 */
[----:B------:R-:W-:Y:S02]  /*c2e0*/  IMAD.MOV.U32 R216, RZ, RZ, R178 ;  /* 0x000000ffffd87224 */ /* 0x000fe400078e00b2 */
[----:B------:R-:W-:-:S07]  /*c2f0*/  IMAD.MOV.U32 R217, RZ, RZ, R177 ;  /* 0x000000ffffd97224 */ /* 0x000fce00078e00b1 */
.L_x_14930:
        /* <DEDUP_REMOVED lines=8> */
.L_x_14921:
[----:B------:R-:W-:Y:S01]  /*c380*/  IMAD R210, R2, 0x8, R19 ;  /* 0x0000000802d27824 */ /* 0x000fe200078e0213 */
[----:B------:R-:W-:-:S04]  /*c390*/  SHF.L.U32 R218, R23, 0x1f, RZ ;  /* 0x0000001f17da7819 */ /* 0x000fc800000006ff */
[----:B------:R1:W2:Y:S01]  /*c3a0*/  SYNCS.PHASECHK.TRANS64.TRYWAIT P2, [R210+URZ+0x32430], R218 ;  /* 0x032430dad20075a7 */ /* 0x0002a2000804017f */
[----:B------:R-:W-:Y:S05]  /*c3b0*/  @!P1 BRA `(.L_x_14922) ;  /* 0x0000000000049947 */ /* 0x000fea0003800000 */
[----:B------:R-:W-:Y:S01]  /*c3c0*/  BPT.TRAP 0x1 ;  /* 0x000000040000795c */ /* 0x000fe20000300000 */
.L_x_14922:
[----:B------:R-:W3:Y:S01]  /*c3d0*/  LDL R152, [R1+0x44] ;  /* 0x0000440001987983 */ /* 0x000ee20000100800 */
[----:B------:R-:W-:Y:S02]  /*c3e0*/  IMAD.MOV.U32 R157, RZ, RZ, 0x40000040 ;  /* 0x40000040ff9d7424 */ /* 0x000fe400078e00ff */
[----:B---3--:R-:W-:Y:S01]  /*c3f0*/  IMAD R156, R2, 0x300, R152 ;  /* 0x00000300029c7824 */ /* 0x008fe200078e0298 */
[----:B--2---:R-:W-:Y:S06]  /*c400*/  @P2 BRA `(.L_x_14923) ;  /* 0x0000000000082947 */ /* 0x004fec0003800000 */
[----:B------:R-:W2:Y:S02]  /*c410*/  SYNCS.PHASECHK.TRANS64.TRYWAIT P2, [R210+URZ+0x32430], R218 ;  /* 0x032430dad20075a7 */ /* 0x000ea4000804017f */
[----:B--2---:R-:W-:Y:S05]  /*c420*/  @!P2 BRA `(.L_x_14924) ;  /* 0x000001340030a947 */ /* 0x004fea0003800000 */
.L_x_14923:
[----:B------:R-:W3:Y:S04]  /*c430*/  LDL.64 R234, [R1+0x18] ;  /* 0x0000180001ea7983 */ /* 0x000ee80000100a00 */
[----:B------:R-:W4:Y:S01]  /*c440*/  LDL.64 R222, [R1+0x10] ;  /* 0x0000100001de7983 */ /* 0x000f220000100a00 */
[----:B------:R-:W-:Y:S05]  /*c450*/  WARPSYNC.ALL ;  /* 0x0000000000007948 */ /* 0x000fea0003800000 */
[----:B------:R-:W5:Y:S01]  /*c460*/  LDL.64 R220, [R1+0x8] ;  /* 0x0000080001dc7983 */ /* 0x000f620000100a00 */
[C---:B------:R-:W-:Y:S01]  /*c470*/  R2UR UR6, R156.reuse ;  /* 0x000000009c0672ca */ /* 0x040fe200000e0000 */
[C---:B0-----:R-:W-:Y:S01]  /*c480*/  VIADD R154, R156.reuse, 0x2 ;  /* 0x000000029c9a7836 */ /* 0x041fe20000000000 */
        /* <DEDUP_REMOVED lines=12> */
[----:B------:R-:W-:Y:S02]  /*c550*/  R2UR UR18, R156 ;  /* 0x000000009c1272ca */ /* 0x000fe400000e0000 */
[----:B------:R-:W-:Y:S02]  /*c560*/  R2UR UR19, R157 ;  /* 0x000000009d1372ca */ /* 0x000fe400000e0000 */
[----:B------:R-:W-:-:S06]  /*c570*/  WARPGROUP.ARRIVE ;  /* 0x00000000000079c5 */ /* 0x000fcc0000000000 */
[----:B------:R-:W-:Y:S03]  /*c580*/  HGMMA.64x96x16.F32 R152, gdesc[UR4], RZ, !UPT, gsb0 ;  /* 0x01600000049879f0 */ /* 0x000fe6000c0008ff */
[----:B------:R-:W-:Y:S02]  /*c590*/  WARPGROUP.DEPBAR.LE gsb0, 0x0 ;  /* 0x00008000000079c5 */ /* 0x000fe40000010000 */
[----:B------:R-:W-:Y:S01]  /*c5a0*/  WARPGROUP.ARRIVE ;  /* 0x00000000000079c5 */ /* 0x000fe20000000000 */
[----:B---3--:R-:W-:Y:S02]  /*c5b0*/  R2UR UR8, R234 ;  /* 0x00000000ea0872ca */ /* 0x008fe400000e0000 */
[----:B------:R-:W-:Y:S02]  /*c5c0*/  R2UR UR9, R235 ;  /* 0x00000000eb0972ca */ /* 0x000fe400000e0000 */
[----:B----4-:R-:W-:-:S02]  /*c5d0*/  R2UR UR12, R222 ;  /* 0x00000000de0c72ca */ /* 0x010fc400000e0000 */
[----:B------:R-:W-:Y:S02]  /*c5e0*/  R2UR UR13, R223 ;  /* 0x00000000df0d72ca */ /* 0x000fe400000e0000 */
[----:B-----5:R-:W-:Y:S02]  /*c5f0*/  R2UR UR16, R220 ;  /* 0x00000000dc1072ca */ /* 0x020fe400000e0000 */
[----:B------:R-:W-:-:S05]  /*c600*/  R2UR UR17, R221 ;  /* 0x00000000dd1172ca */ /* 0x000fca00000e0000 */
        /* <DEDUP_REMOVED lines=10> */
.L_x_14925:
[----:B------:R0:W3:Y:S01]  /*c6b0*/  SYNCS.PHASECHK.TRANS64.TRYWAIT P2, [R210+URZ+0x32450], R218 ;  /* 0x032450dad20075a7 */ /* 0x0000e2000804017f */
[----:B------:R-:W-:Y:S05]  /*c6c0*/  @!P1 BRA `(.L_x_14926) ;  /* 0x0000000000049947 */ /* 0x000fea0003800000 */
[----:B------:R-:W-:Y:S01]  /*c6d0*/  BPT.TRAP 0x1 ;  /* 0x000000040000795c */ /* 0x000fe20000300000 */
.L_x_14926:
[----:B------:R-:W-:Y:S04]  /*c6e0*/  BSSY B0, `(.L_x_14927) ;  /* 0x0000004000007945 */ /* 0x000fe80003800000 */
[----:B---3--:R-:W-:Y:S05]  /*c6f0*/  @P2 BRA `(.L_x_14928) ;  /* 0x0000000000082947 */ /* 0x008fea0003800000 */
[----:B------:R-:W3:Y:S02]  /*c700*/  SYNCS.PHASECHK.TRANS64.TRYWAIT P2, [R210+URZ+0x32450], R218 ;  /* 0x032450dad20075a7 */ /* 0x000ee4000804017f */
[----:B---3--:R-:W-:Y:S05]  /*c710*/  @!P2 BRA `(.L_x_14929) ;  /* 0x000001300088a947 */ /* 0x008fea0003800000 */
.L_x_14928:
[----:B------:R-:W-:Y:S05]  /*c720*/  BSYNC B0 ;  /* 0x0000000000007941 */ /* 0x000fea0003800000 */
.L_x_14927:
[----:B------:R-:W-:Y:S05]  /*c730*/  WARPSYNC.ALL ;  /* 0x0000000000007948 */ /* 0x000fea0003800000 */
[----:B0123--:R-:W2:Y:S01]  /*c740*/  LDL R218, [R1+0x50] ;  /* 0x0000500001da7983 */ /* 0x00fea20000100800 */
[----:B------:R-:W0:Y:S03]  /*c750*/  LDC R219, c[0x0][0x448] ;  /* 0x00011200ffdb7b82 */ /* 0x000e260000000800 */
[----:B------:R-:W2:Y:S04]  /*c760*/  LDL R233, [R1+0x64] ;  /* 0x0000640001e97983 */ /* 0x000ea80000100800 */
[----:B------:R-:W3:Y:S04]  /*c770*/  LDL R222, [R1+0x48] ;  /* 0x0000480001de7983 */ /* 0x000ee80000100800 */
[----:B------:R-:W4:Y:S01]  /*c780*/  LDL.64 R234, [R1] ;  /* 0x0000000001ea7983 */ /* 0x000f220000100a00 */
[----:B------:R-:W-:Y:S01]  /*c790*/  IMAD.MOV.U32 R221, RZ, RZ, 0x40000040 ;  /* 0x40000040ffdd7424 */ /* 0x000fe200078e00ff */
[----:B------:R-:W-:Y:S01]  /*c7a0*/  R2UR UR4, R4 ;  /* 0x00000000040472ca */ /* 0x000fe200000e0000 */
[----:B------:R-:W-:Y:S01]  /*c7b0*/  WARPGROUP.ARRIVE ;  /* 0x00000000000079c5 */ /* 0x000fe20000000000 */
[----:B------:R-:W-:Y:S01]  /*c7c0*/  R2UR UR5, R5 ;  /* 0x00000000050572ca */ /* 0x000fe200000e0000 */
[----:B------:R-:W-:Y:S01]  /*c7d0*/  IMAD.MOV.U32 R223, RZ, RZ, 0x40000040 ;  /* 0x40000040ffdf7424 */ /* 0x000fe200078e00ff */
[----:B------:R-:W-:Y:S01]  /*c7e0*/  R2UR UR7, R221 ;  /* 0x00000000dd0772ca */ /* 0x000fe200000e0000 */
[----:B------:R-:W-:Y:S01]  /*c7f0*/  IMAD.MOV.U32 R221, RZ, RZ, 0x40000040 ;  /* 0x40000040ffdd7424 */ /* 0x000fe200078e00ff */
[----:B0-----:R-:W-:-:S13]  /*c800*/  ISETP.NE.AND P2, PT, R219, 0x1, PT ;  /* 0x00000001db00780c */ /* 0x001fda0003f45270 */
[----:B------:R-:W0:Y:S08]  /*c810*/  @P2 LDC R220, c[0x0][0x44c] ;  /* 0x00011300ffdc2b82 */ /* 0x000e300000000800 */
[----:B------:R-:W1:Y:S01]  /*c820*/  @P2 LDC R219, c[0x0][0x450] ;  /* 0x00011400ffdb2b82 */ /* 0x000e620000000800 */
[----:B--2---:R-:W-:-:S04]  /*c830*/  IMAD.IADD R218, R233, 0x1, R218 ;  /* 0x00000001e9da7824 */ /* 0x004fc800078e02da */
[----:B0-----:R-:W-:-:S05]  /*c840*/  @P2 IMAD.HI.U32 R220, R218, R220, RZ ;  /* 0x000000dcdadc2227 */ /* 0x001fca00078e00ff */
[----:B-1----:R-:W-:Y:S01]  /*c850*/  @P2 SHF.R.U32.HI R218, RZ, R219, R220 ;  /* 0x000000dbffda2219 */ /* 0x002fe200000116dc */
[----:B---3--:R-:W-:-:S04]  /*c860*/  IMAD R220, R2, 0xc00, R222 ;  /* 0x00000c0002dc7824 */ /* 0x008fc800078e02de */
[C---:B------:R-:W-:Y:S01]  /*c870*/  VIADD R222, R220.reuse, 0x2 ;  /* 0x00000002dcde7836 */ /* 0x040fe20000000000 */
[----:B------:R-:W-:-:S13]  /*c880*/  R2UR UR6, R220 ;  /* 0x00000000dc0672ca */ /* 0x000fda00000e0000 */
[----:B------:R-:W-:Y:S01]  /*c890*/  HGMMA.64x96x16.F32 R152, gdesc[UR4], R152, gsb0 ;  /* 0x01600000049879f0 */ /* 0x000fe20008000898 */
[----:B------:R-:W-:Y:S01]  /*c8a0*/  R2UR UR6, R222 ;  /* 0x00000000de0672ca */ /* 0x000fe200000e0000 */
[----:B------:R-:W-:Y:S01]  /*c8b0*/  VIADD R222, R220, 0x4 ;  /* 0x00000004dcde7836 */ /* 0x000fe20000000000 */
[----:B------:R-:W-:Y:S01]  /*c8c0*/  R2UR UR7, R223 ;  /* 0x00000000df0772ca */ /* 0x000fe200000e0000 */
[----:B------:R-:W-:Y:S01]  /*c8d0*/  IMAD.MOV.U32 R223, RZ, RZ, 0x40000040 ;  /* 0x40000040ffdf7424 */ /* 0x000fe200078e00ff */
[----:B----4-:R-:W-:Y:S02]  /*c8e0*/  R2UR UR4, R234 ;  /* 0x00000000ea0472ca */ /* 0x010fe400000e0000 */
[----:B------:R-:W-:Y:S01]  /*c8f0*/  R2UR UR5, R235 ;  /* 0x00000000eb0572ca */ /* 0x000fe200000e0000 */
[----:B------:R-:W-:Y:S02]  /*c900*/  WARPGROUP.DEPBAR.LE gsb0, 0x0 ;  /* 0x00008000000079c5 */ /* 0x000fe40000010000 */
[----:B------:R-:W-:-:S10]  /*c910*/  WARPGROUP.ARRIVE ;  /* 0x00000000000079c5 */ /* 0x000fd40000000000 */
[----:B------:R-:W-:Y:S01]  /*c920*/  HGMMA.64x96x16.F32 R152, gdesc[UR4], R152, gsb0 ;  /* 0x01600000049879f0 */ /* 0x000fe20008000898 */
[----:B------:R-:W-:Y:S01]  /*c930*/  R2UR UR6, R222 ;  /* 0x00000000de0672ca */ /* 0x000fe200000e0000 */
[----:B------:R-:W-:Y:S01]  /*c940*/  VIADD R222, R220, 0x6 ;  /* 0x00000006dcde7836 */ /* 0x000fe20000000000 */
[----:B------:R-:W-:Y:S01]  /*c950*/  R2UR UR7, R223 ;  /* 0x00000000df0772ca */ /* 0x000fe200000e0000 */
[----:B------:R-:W-:Y:S01]  /*c960*/  IMAD.MOV.U32 R223, RZ, RZ, 0x40000040 ;  /* 0x40000040ffdf7424 */ /* 0x000fe200078e00ff */
[----:B------:R-:W-:Y:S02]  /*c970*/  R2UR UR4, R230 ;  /* 0x00000000e60472ca */ /* 0x000fe400000e0000 */
        /* <DEDUP_REMOVED lines=22> */
[----:B------:R-:W-:Y:S02]  /*cae0*/  R2UR UR6, R222 ;  /* 0x00000000de0672ca */ /* 0x000fe400000e0000 */
[----:B------:R-:W-:Y:S01]  /*caf0*/  R2UR UR7, R223 ;  /* 0x00000000df0772ca */ /* 0x000fe200000e0000 */
[----:B------:R-:W-:Y:S01]  /*cb00*/  IMAD.MOV.U32 R223, RZ, RZ, 0x40000040 ;  /* 0x40000040ffdf7424 */ /* 0x000fe200078e00ff */
[----:B------:R-:W-:Y:S02]  /*cb10*/  R2UR UR4, R214 ;  /* 0x00000000d60472ca */ /* 0x000fe400000e0000 */
[----:B------:R-:W-:Y:S02]  /*cb20*/  R2UR UR5, R215 ;  /* 0x00000000d70572ca */ /* 0x000fe400000e0000 */
[----:B------:R-:W-:Y:S01]  /*cb30*/  IADD3 R222, R220, 0x304, RZ ;  /* 0x00000304dcde7810 */ /* 0x000fe20007ffe0ff */
[----:B------:R-:W-:-:S02]  /*cb40*/  WARPGROUP.DEPBAR.LE gsb0, 0x0 ;  /* 0x00008000000079c5 */ /* 0x000fc40000010000 */
[----:B------:R-:W-:-:S08]  /*cb50*/  WARPGROUP.ARRIVE ;  /* 0x00000000000079c5 */ /* 0x000fd00000000000 */
        /* <DEDUP_REMOVED lines=48> */
[----:B------:R-:W-:Y:S02]  /*ce60*/  R2UR UR7, R223 ;  /* 0x00000000df0772ca */ /* 0x000fe400000e0000 */
[----:B------:R-:W-:Y:S02]  /*ce70*/  R2UR UR4, R14 ;  /* 0x000000000e0472ca */ /* 0x000fe400000e0000 */
[----:B------:R-:W-:Y:S02]  /*ce80*/  R2UR UR5, R15 ;  /* 0x000000000f0572ca */ /* 0x000fe400000e0000 */
[----:B------:R-:W-:Y:S01]  /*ce90*/  MOV R223, 0x40000040 ;  /* 0x4000004000df7802 */ /* 0x000fe20000000f00 */
        /* <DEDUP_REMOVED lines=35> */
[----:B------:R-:W-:Y:S03]  /*d0d0*/  HGMMA.64x96x16.F32 R152, gdesc[UR4], R152, gsb0 ;  /* 0x01600000049879f0 */ /* 0x000fe60008000898 */
[----:B------:R-:W-:Y:S02]  /*d0e0*/  WARPGROUP.DEPBAR.LE gsb0, 0x0 ;  /* 0x00008000000079c5 */ /* 0x000fe40000010000 */
[----:B------:R-:W-:Y:S01]  /*d0f0*/  FMUL.FTZ R158, R158, UR43 ;  /* 0x0000002b9e9e7c20 */ /* 0x000fe20008410000 */
[----:B------:R-:W-:Y:S01]  /*d100*/  FMUL.FTZ R159, R159, UR43 ;  /* 0x0000002b9f9f7c20 */ /* 0x000fe20008410000 */
[----:B------:R-:W-:Y:S01]  /*d110*/  FMUL.FTZ R219, R162, UR43 ;  /* 0x0000002ba2db7c20 */ /* 0x000fe20008410000 */
[----:B------:R-:W-:Y:S01]  /*d120*/  FMUL.FTZ R162, R168, UR43 ;  /* 0x0000002ba8a27c20 */ /* 0x000fe20008410000 */
[----:B------:R0:W1:Y:S01]  /*d130*/  MUFU.TANH R234, R158 ;  /* 0x0000009e00ea7308 */ /* 0x0000620000002400 */
[----:B------:R-:W-:Y:S01]  /*d140*/  FMUL.FTZ R235, R170, UR43 ;  /* 0x0000002baaeb7c20 */ /* 0x000fe20008410000 */
[----:B------:R-:W2:Y:S01]  /*d150*/  LDL R168, [R1+0x68] ;  /* 0x0000680001a87983 */ /* 0x000ea20000100800 */
[----:B------:R-:W-:Y:S01]  /*d160*/  FMUL.FTZ R154, R154, UR43 ;  /* 0x0000002b9a9a7c20 */ /* 0x000fe20008410000 */
[----:B------:R-:W-:Y:S01]  /*d170*/  FMUL.FTZ R152, R152, UR43 ;  /* 0x0000002b98987c20 */ /* 0x000fe20008410000 */
[----:B------:R-:W-:Y:S01]  /*d180*/  FMUL.FTZ R155, R155, UR43 ;  /* 0x0000002b9b9b7c20 */ /* 0x000fe20008410000 */
[----:B------:R-:W-:Y:S01]  /*d190*/  FMUL.FTZ R163, R163, UR43 ;  /* 0x0000002ba3a37c20 */ /* 0x000fe20008410000 */
[----:B------:R-:W-:Y:S01]  /*d1a0*/  FMUL.FTZ R153, R153, UR43 ;  /* 0x0000002b99997c20 */ /* 0x000fe20008410000 */
[----:B------:R3:W4:Y:S01]  /*d1b0*/  MUFU.TANH R223, R159 ;  /* 0x0000009f00df7308 */ /* 0x0007220000002400 */
[----:B0-----:R-:W-:Y:S01]  /*d1c0*/  FMUL.FTZ R158, R164, UR43 ;  /* 0x0000002ba49e7c20 */ /* 0x001fe20008410000 */
[----:B------:R-:W-:Y:S01]  /*d1d0*/  FMUL.FTZ R164, R173, UR43 ;  /* 0x0000002bada47c20 */ /* 0x000fe20008410000 */
[----:B------:R-:W-:Y:S01]  /*d1e0*/  FMUL.FTZ R237, R166, UR43 ;  /* 0x0000002ba6ed7c20 */ /* 0x000fe20008410000 */
[----:B------:R-:W5:Y:S01]  /*d1f0*/  LDL R173, [R1+0x30] ;  /* 0x0000300001ad7983 */ /* 0x000f620000100800 */
[----:B------:R-:W-:-:S03]  /*d200*/  FMUL.FTZ R236, R167, UR43 ;  /* 0x0000002ba7ec7c20 */ /* 0x000fc60008410000 */
[----:B------:R0:W-:Y:S01]  /*d210*/  MUFU.TANH R221, R154 ;  /* 0x0000009a00dd7308 */ /* 0x0001e20000002400 */
[----:B-1----:R-:W-:Y:S02]  /*d220*/  IMAD.MOV.U32 R170, RZ, RZ, R234 ;  /* 0x000000ffffaa7224 */ /* 0x002fe400078e00ea */
[----:B------:R-:W-:Y:S01]  /*d230*/  FMUL.FTZ R234, R171, UR43 ;  /* 0x0000002babea7c20 */ /* 0x000fe20008410000 */
[----:B---3--:R-:W-:Y:S01]  /*d240*/  FMUL.FTZ R159, R161, UR43 ;  /* 0x0000002ba19f7c20 */ /* 0x008fe20008410000 */
[----:B------:R-:W-:-:S03]  /*d250*/  FMUL.FTZ R161, R169, UR43 ;  /* 0x0000002ba9a17c20 */ /* 0x000fc60008410000 */
[----:B------:R-:W-:Y:S01]  /*d260*/  MUFU.TANH R152, R152 ;  /* 0x0000009800987308 */ /* 0x000fe20000002400 */
[----:B----4-:R-:W-:Y:S02]  /*d270*/  IMAD.MOV.U32 R171, RZ, RZ, R223 ;  /* 0x000000ffffab7224 */ /* 0x010fe400078e00df */
[----:B------:R-:W-:Y:S01]  /*d280*/  FMUL.FTZ R223, R174, UR43 ;  /* 0x0000002baedf7c20 */ /* 0x000fe20008410000 */
[----:B0-----:R-:W-:Y:S01]  /*d290*/  FMUL.FTZ R154, R157, UR43 ;  /* 0x0000002b9d9a7c20 */ /* 0x001fe20008410000 */
[----:B------:R-:W5:Y:S01]  /*d2a0*/  LDL R174, [R1+0x34] ;  /* 0x0000340001ae7983 */ /* 0x000f620000100800 */
[----:B------:R-:W-:-:S03]  /*d2b0*/  FMUL.FTZ R157, R165, UR43 ;  /* 0x0000002ba59d7c20 */ /* 0x000fc60008410000 */
[----:B------:R-:W0:Y:S01]  /*d2c0*/  SHFL.IDX PT, R169, R218, RZ, 0x1c1f ;  /* 0x001c1fffdaa97589 */ /* 0x000e2200000e0000 */
[----:B------:R-:W-:Y:S01]  /*d2d0*/  FMUL.FTZ R165, R176, UR43 ;  /* 0x0000002bb0a57c20 */ /* 0x000fe20008410000 */
[----:B------:R-:W-:Y:S01]  /*d2e0*/  IMAD.MOV.U32 R176, RZ, RZ, -0x60 ;  /* 0xffffffa0ffb07424 */ /* 0x000fe200078e00ff */
[----:B------:R1:W-:Y:S03]  /*d2f0*/  MUFU.TANH R220, R155 ;  /* 0x0000009b00dc7308 */ /* 0x0003e60000002400 */
[----:B------:R-:W-:-:S05]  /*d300*/  IMAD R176, R203, R176, 0x1 ;  /* 0x00000001cbb07424 */ /* 0x000fca00078e02b0 */
[----:B------:R-:W3:Y:S01]  /*d310*/  MUFU.TANH R233, R163 ;  /* 0x000000a300e97308 */ /* 0x000ee20000002400 */
[----:B-1----:R-:W-:Y:S01]  /*d320*/  FMUL.FTZ R155, R156, UR43 ;  /* 0x0000002b9c9b7c20 */ /* 0x002fe20008410000 */
[----:B------:R-:W-:Y:S01]  /*d330*/  FMUL.FTZ R156, R160, UR43 ;  /* 0x0000002ba09c7c20 */ /* 0x000fe20008410000 */
[----:B------:R-:W-:-:S05]  /*d340*/  FMUL.FTZ R160, R172, UR43 ;  /* 0x0000002baca07c20 */ /* 0x000fca0008410000 */
[----:B------:R-:W1:Y:S08]  /*d350*/  MUFU.TANH R154, R154 ;  /* 0x0000009a009a7308 */ /* 0x000e700000002400 */
[----:B------:R-:W4:Y:S01]  /*d360*/  MUFU.TANH R153, R153 ;  /* 0x0000009900997308 */ /* 0x000f220000002400 */
[----:B---3--:R-:W-:-:S07]  /*d370*/  IMAD.MOV.U32 R172, RZ, RZ, R233 ;  /* 0x000000ffffac7224 */ /* 0x008fce00078e00e9 */
[----:B------:R-:W3:Y:S08]  /*d380*/  MUFU.TANH R155, R155 ;  /* 0x0000009b009b7308 */ /* 0x000ef00000002400 */
[----:B------:R-:W3:Y:S01]  /*d390*/  MUFU.TANH R158, R158 ;  /* 0x0000009e009e7308 */ /* 0x000ee20000002400 */
[----:B------:R-:W-:-:S07]  /*d3a0*/  FMUL.FTZ R166, R181, UR43 ;  /* 0x0000002bb5a67c20 */ /* 0x000fce0008410000 */
[----:B------:R-:W3:Y:S08]  /*d3b0*/  MUFU.TANH R156, R156 ;  /* 0x0000009c009c7308 */ /* 0x000ef00000002400 */
[----:B------:R-:W3:Y:S01]  /*d3c0*/  MUFU.TANH R159, R159 ;  /* 0x0000009f009f7308 */ /* 0x000ee20000002400 */
[----:B------:R-:W-:-:S07]  /*d3d0*/  FMUL.FTZ R163, R177, UR43 ;  /* 0x0000002bb1a37c20 */ /* 0x000fce0008410000 */
[----:B------:R-:W3:Y:S01]  /*d3e0*/  MUFU.TANH R161, R161 ;  /* 0x000000a100a17308 */ /* 0x000ee20000002400 */
[----:B------:R-:W-:Y:S01]  /*d3f0*/  FMUL.FTZ R167, R180, UR43 ;  /* 0x0000002bb4a77c20 */ /* 0x000fe20008410000 */
[----:B------:R-:W-:-:S06]  /*d400*/  IMAD.MOV.U32 R180, RZ, RZ, R172 ;  /* 0x000000ffffb47224 */ /* 0x000fcc00078e00ac */
[----:B------:R-:W3:Y:S01]  /*d410*/  MUFU.TANH R157, R157 ;  /* 0x0000009d009d7308 */ /* 0x000ee20000002400 */
[----:B------:R-:W3:Y:S01]  /*d420*/  SHFL.IDX PT, R218, R218, 0x1, 0x1c1f ;  /* 0x003c1f00dada7f89 */ /* 0x000ee200000e0000 */
[----:B------:R-:W-:-:S06]  /*d430*/  FMUL.FTZ R172, R188, UR43 ;  /* 0x0000002bbcac7c20 */ /* 0x000fcc0008410000 */
[----:B------:R-:W3:Y:S08]  /*d440*/  MUFU.TANH R162, R162 ;  /* 0x000000a200a27308 */ /* 0x000ef00000002400 */
[----:B------:R-:W3:Y:S08]  /*d450*/  MUFU.TANH R165, R165 ;  /* 0x000000a500a57308 */ /* 0x000ef00000002400 */
[----:B------:R-:W3:Y:S08]  /*d460*/  MUFU.TANH R160, R160 ;  /* 0x000000a000a07308 */ /* 0x000ef00000002400 */
[----:B------:R-:W3:Y:S01]  /*d470*/  MUFU.TANH R164, R164 ;  /* 0x000000a400a47308 */ /* 0x000ee20000002400 */
[----:B------:R-:W-:-:S07]  /*d480*/  IMAD.MOV.U32 R181, RZ, RZ, R171 ;  /* 0x000000ffffb57224 */ /* 0x000fce00078e00ab */
[----:B------:R-:W3:Y:S01]  /*d490*/  MUFU.TANH R166, R166 ;  /* 0x000000a600a67308 */ /* 0x000ee20000002400 */
[----:B------:R-:W-:-:S07]  /*d4a0*/  FMUL.FTZ R171, R189, UR43 ;  /* 0x0000002bbdab7c20 */ /* 0x000fce0008410000 */
[----:B------:R-:W3:Y:S08]  /*d4b0*/  MUFU.TANH R163, R163 ;  /* 0x000000a300a37308 */ /* 0x000ef00000002400 */
[----:B------:R-:W3:Y:S08]  /*d4c0*/  MUFU.TANH R167, R167 ;  /* 0x000000a700a77308 */ /* 0x000ef00000002400 */
[----:B------:R-:W3:Y:S08]  /*d4d0*/  MUFU.TANH R172, R172 ;  /* 0x000000ac00ac7308 */ /* 0x000ef00000002400 */
[----:B------:R-:W-:Y:S01]  /*d4e0*/  MUFU.TANH R171, R171 ;  /* 0x000000ab00ab7308 */ /* 0x000fe20000002400 */
[----:B------:R-:W-:-:S07]  /*d4f0*/  FMUL.FTZ R222, R178, UR43 ;  /* 0x0000002bb2de7c20 */ /* 0x000fce0008410000 */
[----:B------:R-:W-:Y:S01]  /*d500*/  MUFU.TANH R237, R237 ;  /* 0x000000ed00ed7308 */ /* 0x000fe20000002400 */
[----:B------:R-:W-:-:S07]  /*d510*/  FMUL.FTZ R177, R183, UR43 ;  /* 0x0000002bb7b17c20 */ /* 0x000fce0008410000 */
[----:B------:R-:W-:Y:S01]  /*d520*/  MUFU.TANH R234, R234 ;  /* 0x000000ea00ea7308 */ /* 0x000fe20000002400 */
[----:B------:R-:W-:Y:S01]  /*d530*/  FMUL.FTZ R233, R175, UR43 ;  /* 0x0000002bafe97c20 */ /* 0x000fe20008410000 */
[----:B------:R-:W-:Y:S01]  /*d540*/  MOV R175, R170 ;  /* 0x000000aa00af7202 */ /* 0x000fe20000000f00 */
[----:B------:R-:W-:-:S05]  /*d550*/  IMAD.MOV.U32 R170, RZ, RZ, R220 ;  /* 0x000000ffffaa7224 */ /* 0x000fca00078e00dc */
[----:B------:R-:W-:Y:S01]  /*d560*/  MUFU.TANH R222, R222 ;  /* 0x000000de00de7308 */ /* 0x000fe20000002400 */
[----:B------:R-:W-:-:S07]  /*d570*/  FMUL.FTZ R220, R182, UR43 ;  /* 0x0000002bb6dc7c20 */ /* 0x000fce0008410000 */
[----:B------:R-:W-:Y:S01]  /*d580*/  MUFU.TANH R177, R177 ;  /* 0x000000b100b17308 */ /* 0x000fe20000002400 */
[----:B------:R-:W-:Y:S01]  /*d590*/  FMUL.FTZ R188, R197, UR43 ;  /* 0x0000002bc5bc7c20 */ /* 0x000fe20008410000 */
[----:B------:R-:W-:-:S06]  /*d5a0*/  FMUL.FTZ R197, R191, UR43 ;  /* 0x0000002bbfc57c20 */ /* 0x000fcc0008410000 */
[----:B------:R-:W-:Y:S08]  /*d5b0*/  MUFU.TANH R219, R219 ;  /* 0x000000db00db7308 */ /* 0x000ff00000002400 */
[----:B------:R-:W-:Y:S08]  /*d5c0*/  MUFU.TANH R236, R236 ;  /* 0x000000ec00ec7308 */ /* 0x000ff00000002400 */
[----:B------:R-:W-:Y:S01]  /*d5d0*/  MUFU.TANH R235, R235 ;  /* 0x000000eb00eb7308 */ /* 0x000fe20000002400 */
[----:B--2---:R-:W-:-:S02]  /*d5e0*/  IMAD R176, R168, -0x2, R176 ;  /* 0xfffffffea8b07824 */ /* 0x004fc400078e02b0 */
[----:B------:R-:W-:-:S03]  /*d5f0*/  FMUL.FTZ R168, R184, UR43 ;  /* 0x0000002bb8a87c20 */ /* 0x000fc60008410000 */
[----:B-----5:R-:W-:-:S05]  /*d600*/  IADD3 R176, -R173, R176, R174 ;  /* 0x000000b0adb07210 */ /* 0x020fca0007ffe1ae */
[----:B0-----:R-:W-:-:S05]  /*d610*/  IMAD.IADD R169, R176, 0x1, R169 ;  /* 0x00000001b0a97824 */ /* 0x001fca00078e02a9 */
[----:B------:R-:W-:-:S04]  /*d620*/  ISETP.GT.AND P3, PT, R169, RZ, PT ;  /* 0x000000ffa900720c */ /* 0x000fc80003f64270 */
[----:B------:R-:W-:Y:S02]  /*d630*/  FSEL R152, R152, -INF , P3 ;  /* 0xff80000098987808 */ /* 0x000fe40001800000 */
[C---:B------:R-:W-:Y:S02]  /*d640*/  ISETP.GT.AND P3, PT, R169.reuse, 0x9, PT ;  /* 0x00000009a900780c */ /* 0x040fe40003f64270 */
[C---:B------:R-:W-:Y:S02]  /*d650*/  ISETP.GT.AND P4, PT, R169.reuse, 0x1, PT ;  /* 0x00000001a900780c */ /* 0x040fe40003f84270 */
[C---:B------:R-:W-:Y:S02]  /*d660*/  ISETP.GT.AND P2, PT, R169.reuse, 0x8, PT ;  /* 0x00000008a900780c */ /* 0x040fe40003f44270 */
[----:B-1----:R-:W-:Y:S02]  /*d670*/  FSEL R154, R154, -INF , P3 ;  /* 0xff8000009a9a7808 */ /* 0x002fe40001800000 */
[----:B------:R-:W-:-:S02]  /*d680*/  ISETP.GT.AND P3, PT, R169, 0x18, PT ;  /* 0x00000018a900780c */ /* 0x000fc40003f64270 */
[----:B----4-:R-:W-:Y:S02]  /*d690*/  FSEL R153, R153, -INF , P4 ;  /* 0xff80000099997808 */ /* 0x010fe40002000000 */
[----:B---3--:R-:W-:Y:S01]  /*d6a0*/  FSEL R155, R155, -INF , P2 ;  /* 0xff8000009b9b7808 */ /* 0x008fe20001000000 */
[----:B------:R-:W-:Y:S01]  /*d6b0*/  FMUL.FTZ R174, R185, UR43 ;  /* 0x0000002bb9ae7c20 */ /* 0x000fe20008410000 */
[C---:B------:R-:W-:Y:S02]  /*d6c0*/  ISETP.GT.AND P4, PT, R169.reuse, 0x10, PT ;  /* 0x00000010a900780c */ /* 0x040fe40003f84270 */
[----:B------:R-:W-:Y:S02]  /*d6d0*/  ISETP.GT.AND P2, PT, R169, 0x11, PT ;  /* 0x00000011a900780c */ /* 0x000fe40003f44270 */
[----:B------:R-:W-:Y:S01]  /*d6e0*/  FSEL R158, R158, -INF , P3 ;  /* 0xff8000009e9e7808 */ /* 0x000fe20001800000 */
[----:B------:R-:W-:Y:S01]  /*d6f0*/  FMUL.FTZ R185, R193, UR43 ;  /* 0x0000002bc1b97c20 */ /* 0x000fe20008410000 */
[----:B------:R-:W-:-:S02]  /*d700*/  ISETP.GT.AND P3, PT, R169, 0x21, PT ;  /* 0x00000021a900780c */ /* 0x000fc40003f64270 */
[----:B------:R-:W-:Y:S02]  /*d710*/  FSEL R156, R156, -INF , P4 ;  /* 0xff8000009c9c7808 */ /* 0x000fe40002000000 */
[----:B------:R-:W-:Y:S01]  /*d720*/  FSEL R159, R159, -INF , P2 ;  /* 0xff8000009f9f7808 */ /* 0x000fe20001000000 */
[----:B------:R-:W-:Y:S01]  /*d730*/  FMUL.FTZ R173, R192, UR43 ;  /* 0x0000002bc0ad7c20 */ /* 0x000fe20008410000 */
[C---:B------:R-:W-:Y:S02]  /*d740*/  ISETP.GT.AND P4, PT, R169.reuse, 0x19, PT ;  /* 0x00000019a900780c */ /* 0x040fe40003f84270 */
[----:B------:R-:W-:Y:S01]  /*d750*/  ISETP.GT.AND P2, PT, R169, 0x20, PT ;  /* 0x00000020a900780c */ /* 0x000fe20003f44270 */
[----:B------:R-:W0:Y:S01]  /*d760*/  MUFU.TANH R168, R168 ;  /* 0x000000a800a87308 */ /* 0x000e220000002400 */
[----:B------:R-:W-:Y:S02]  /*d770*/  FSEL R161, R161, -INF , P3 ;  /* 0xff800000a1a17808 */ /* 0x000fe40001800000 */
[----:B------:R-:W-:-:S02]  /*d780*/  ISETP.GT.AND P3, PT, R169, 0x30, PT ;  /* 0x00000030a900780c */ /* 0x000fc40003f64270 */
[----:B------:R-:W-:-:S03]  /*d790*/  FSEL R157, R157, -INF , P4 ;  /* 0xff8000009d9d7808 */ /* 0x000fc60002000000 */
[----:B------:R-:W1:Y:S01]  /*d7a0*/  MUFU.TANH R174, R174 ;  /* 0x000000ae00ae7308 */ /* 0x000e620000002400 */
[----:B------:R-:W-:Y:S02]  /*d7b0*/  FSEL R162, R162, -INF , P2 ;  /* 0xff800000a2a27808 */ /* 0x000fe40001000000 */
[C---:B------:R-:W-:Y:S02]  /*d7c0*/  ISETP.GT.AND P4, PT, R169.reuse, 0x28, PT ;  /* 0x00000028a900780c */ /* 0x040fe40003f84270 */
[----:B------:R-:W-:-:S03]  /*d7d0*/  ISETP.GT.AND P2, PT, R169, 0x29, PT ;  /* 0x00000029a900780c */ /* 0x000fc60003f44270 */
[----:B------:R-:W2:Y:S01]  /*d7e0*/  MUFU.TANH R185, R185 ;  /* 0x000000b900b97308 */ /* 0x000ea20000002400 */
[----:B------:R-:W-:Y:S02]  /*d7f0*/  FSEL R165, R165, -INF , P3 ;  /* 0xff800000a5a57808 */ /* 0x000fe40001800000 */
[----:B------:R-:W-:Y:S02]  /*d800*/  ISETP.GT.AND P3, PT, R169, 0x39, PT ;  /* 0x00000039a900780c */ /* 0x000fe40003f64270 */
[----:B------:R-:W-:-:S03]  /*d810*/  FSEL R160, R160, -INF , P4 ;  /* 0xff800000a0a07808 */ /* 0x000fc60002000000 */
[----:B------:R-:W3:Y:S01]  /*d820*/  MUFU.TANH R173, R173 ;  /* 0x000000ad00ad7308 */ /* 0x000ee20000002400 */
[----:B------:R-:W-:Y:S02]  /*d830*/  FSEL R164, R164, -INF , P2 ;  /* 0xff800000a4a47808 */ /* 0x000fe40001000000 */
[C---:B------:R-:W-:Y:S02]  /*d840*/  ISETP.GT.AND P4, PT, R169.reuse, 0x31, PT ;  /* 0x00000031a900780c */ /* 0x040fe40003f84270 */
[C---:B------:R-:W-:Y:S02]  /*d850*/  ISETP.GT.AND P2, PT, R169.reuse, 0x38, PT ;  /* 0x00000038a900780c */ /* 0x040fe40003f44270 */
[----:B------:R-:W-:Y:S02]  /*d860*/  FSEL R166, R166, -INF , P3 ;  /* 0xff800000a6a67808 */ /* 0x000fe40001800000 */
[----:B------:R-:W-:Y:S02]  /*d870*/  ISETP.GT.AND P3, PT, R169, 0x48, PT ;  /* 0x00000048a900780c */ /* 0x000fe40003f64270 */
[----:B------:R-:W-:-:S02]  /*d880*/  FSEL R163, R163, -INF , P4 ;  /* 0xff800000a3a37808 */ /* 0x000fc40002000000 */
[----:B------:R-:W-:Y:S02]  /*d890*/  FSEL R167, R167, -INF , P2 ;  /* 0xff800000a7a77808 */ /* 0x000fe40001000000 */
[C---:B------:R-:W-:Y:S02]  /*d8a0*/  ISETP.GT.AND P4, PT, R169.reuse, 0x40, PT ;  /* 0x00000040a900780c */ /* 0x040fe40003f84270 */
[C---:B------:R-:W-:Y:S01]  /*d8b0*/  ISETP.GT.AND P2, PT, R169.reuse, 0x41, PT ;  /* 0x00000041a900780c */ /* 0x040fe20003f44270 */
[----:B------:R-:W-:Y:S01]  /*d8c0*/  IMAD.IADD R176, R176, 0x1, R218 ;  /* 0x00000001b0b07824 */ /* 0x000fe200078e02da */
[----:B------:R-:W-:Y:S02]  /*d8d0*/  FSEL R172, R172, -INF , P3 ;  /* 0xff800000acac7808 */ /* 0x000fe40001800000 */
[----:B------:R-:W-:Y:S02]  /*d8e0*/  ISETP.GT.AND P3, PT, R169, 0x51, PT ;  /* 0x00000051a900780c */ /* 0x000fe40003f64270 */
[----:B0-----:R-:W-:-:S02]  /*d8f0*/  FSEL R168, R168, -INF , P4 ;  /* 0xff800000a8a87808 */ /* 0x001fc40002000000 */
[----:B-1----:R-:W-:Y:S01]  /*d900*/  FSEL R174, R174, -INF , P2 ;  /* 0xff800000aeae7808 */ /* 0x002fe20001000000 */
[----:B------:R-:W-:Y:S01]  /*d910*/  IMAD.MOV.U32 R184, RZ, RZ, R221 ;  /* 0x000000ffffb87224 */ /* 0x000fe200078e00dd */
[C---:B------:R-:W-:Y:S02]  /*d920*/  ISETP.GT.AND P4, PT, R169.reuse, 0x49, PT ;  /* 0x00000049a900780c */ /* 0x040fe40003f84270 */
[----:B------:R-:W-:Y:S02]  /*d930*/  ISETP.GT.AND P2, PT, R169, 0x50, PT ;  /* 0x00000050a900780c */ /* 0x000fe40003f44270 */
[----:B--2---:R-:W-:Y:S02]  /*d940*/  FSEL R185, R185, -INF , P3 ;  /* 0xff800000b9b97808 */ /* 0x004fe40001800000 */
[----:B------:R-:W-:Y:S02]  /*d950*/  ISETP.GT.AND P3, PT, R176, RZ, PT ;  /* 0x000000ffb000720c */ /* 0x000fe40003f64270 */
[----:B------:R-:W-:-:S02]  /*d960*/  FSEL R171, R171, -INF , P4 ;  /* 0xff800000abab7808 */ /* 0x000fc40002000000 */
[----:B---3--:R-:W-:Y:S02]  /*d970*/  FSEL R173, R173, -INF , P2 ;  /* 0xff800000adad7808 */ /* 0x008fe40001000000 */
[C---:B------:R-:W-:Y:S02]  /*d980*/  ISETP.GT.AND P4, PT, R169.reuse, 0x58, PT ;  /* 0x00000058a900780c */ /* 0x040fe40003f84270 */
[----:B------:R-:W-:Y:S02]  /*d990*/  ISETP.GT.AND P2, PT, R169, 0x59, PT ;  /* 0x00000059a900780c */ /* 0x000fe40003f44270 */
[----:B------:R-:W-:Y:S02]  /*d9a0*/  FSEL R169, R184, -INF , P3 ;  /* 0xff800000b8a97808 */ /* 0x000fe40001800000 */
[----:B------:R-:W-:Y:S01]  /*d9b0*/  ISETP.GT.AND P3, PT, R176, 0x9, PT ;  /* 0x00000009b000780c */ /* 0x000fe20003f64270 */
[----:B------:R-:W-:-:S03]  /*d9c0*/  FMUL.FTZ R221, R179, UR43 ;  /* 0x0000002bb3dd7c20 */ /* 0x000fc60008410000 */
[----:B------:R-:W-:Y:S02]  /*d9d0*/  FSEL R179, R181, -INF , P3 ;  /* 0xff800000b5b37808 */ /* 0x000fe40001800000 */
[----:B------:R-:W-:-:S04]  /*d9e0*/  ISETP.GT.AND P3, PT, R176, 0x18, PT ;  /* 0x00000018b000780c */ /* 0x000fc80003f64270 */
[----:B------:R-:W-:Y:S02]  /*d9f0*/  FSEL R182, R237, -INF , P3 ;  /* 0xff800000edb67808 */ /* 0x000fe40001800000 */
[----:B------:R-:W-:-:S04]  /*da00*/  ISETP.GT.AND P3, PT, R176, 0x21, PT ;  /* 0x00000021b000780c */ /* 0x000fc80003f64270 */
[----:B------:R-:W-:Y:S02]  /*da10*/  FSEL R193, R234, -INF , P3 ;  /* 0xff800000eac17808 */ /* 0x000fe40001800000 */
[----:B------:R-:W-:-:S04]  /*da20*/  ISETP.GT.AND P3, PT, R176, 0x30, PT ;  /* 0x00000030b000780c */ /* 0x000fc80003f64270 */
[----:B------:R-:W-:Y:S02]  /*da30*/  FSEL R189, R222, -INF , P3 ;  /* 0xff800000debd7808 */ /* 0x000fe40001800000 */
[----:B------:R-:W-:-:S04]  /*da40*/  ISETP.GT.AND P3, PT, R176, 0x39, PT ;  /* 0x00000039b000780c */ /* 0x000fc80003f64270 */
[----:B------:R-:W-:Y:S02]  /*da50*/  FSEL R191, R177, -INF , P3 ;  /* 0xff800000b1bf7808 */ /* 0x000fe40001800000 */
[----:B------:R-:W-:-:S04]  /*da60*/  FMNMX.FTZ R177, R152, R217, !PT ;  /* 0x000000d998b17209 */ /* 0x000fc80007810000 */
[----:B------:R-:W-:-:S04]  /*da70*/  FMNMX.FTZ R177, R153, R177, !PT ;  /* 0x000000b199b17209 */ /* 0x000fc80007810000 */
[----:B------:R-:W-:-:S04]  /*da80*/  FMNMX.FTZ R177, R155, R177, !PT ;  /* 0x000000b19bb17209 */ /* 0x000fc80007810000 */
[----:B------:R-:W-:-:S04]  /*da90*/  FMNMX.FTZ R177, R154, R177, !PT ;  /* 0x000000b19ab17209 */ /* 0x000fc80007810000 */
[----:B------:R-:W-:-:S04]  /*daa0*/  FMNMX.FTZ R177, R156, R177, !PT ;  /* 0x000000b19cb17209 */ /* 0x000fc80007810000 */
[----:B------:R-:W-:-:S04]  /*dab0*/  FMNMX.FTZ R177, R159, R177, !PT ;  /* 0x000000b19fb17209 */ /* 0x000fc80007810000 */
[----:B------:R-:W-:Y:S01]  /*dac0*/  FMNMX.FTZ R177, R158, R177, !PT ;  /* 0x000000b19eb17209 */ /* 0x000fe20007810000 */
[----:B------:R-:W-:-:S03]  /*dad0*/  FMUL.FTZ R178, R196, UR43 ;  /* 0x0000002bc4b27c20 */ /* 0x000fc60008410000 */
[----:B------:R-:W-:-:S04]  /*dae0*/  FMNMX.FTZ R177, R157, R177, !PT ;  /* 0x000000b19db17209 */ /* 0x000fc80007810000 */
[----:B------:R-:W-:Y:S01]  /*daf0*/  FMNMX.FTZ R177, R162, R177, !PT ;  /* 0x000000b1a2b17209 */ /* 0x000fe20007810000 */
[----:B------:R-:W0:Y:S03]  /*db00*/  MUFU.TANH R178, R178 ;  /* 0x000000b200b27308 */ /* 0x000e260000002400 */
[----:B------:R-:W-:-:S04]  /*db10*/  FMNMX.FTZ R177, R161, R177, !PT ;  /* 0x000000b1a1b17209 */ /* 0x000fc80007810000 */
[----:B------:R-:W-:Y:S01]  /*db20*/  FMNMX.FTZ R177, R160, R177, !PT ;  /* 0x000000b1a0b17209 */ /* 0x000fe20007810000 */
[----:B------:R-:W1:Y:S03]  /*db30*/  MUFU.TANH R188, R188 ;  /* 0x000000bc00bc7308 */ /* 0x000e660000002400 */
[----:B------:R-:W-:-:S04]  /*db40*/  FMNMX.FTZ R177, R164, R177, !PT ;  /* 0x000000b1a4b17209 */ /* 0x000fc80007810000 */
[----:B------:R-:W-:Y:S02]  /*db50*/  FMNMX.FTZ R177, R165, R177, !PT ;  /* 0x000000b1a5b17209 */ /* 0x000fe40007810000 */
[----:B0-----:R-:W-:Y:S02]  /*db60*/  FSEL R178, R178, -INF , P4 ;  /* 0xff800000b2b27808 */ /* 0x001fe40002000000 */
[----:B------:R-:W-:Y:S02]  /*db70*/  ISETP.GT.AND P4, PT, R176, 0x1, PT ;  /* 0x00000001b000780c */ /* 0x000fe40003f84270 */
[----:B------:R-:W-:Y:S01]  /*db80*/  FMNMX.FTZ R177, R163, R177, !PT ;  /* 0x000000b1a3b17209 */ /* 0x000fe20007810000 */
[----:B------:R-:W0:Y:S01]  /*db90*/  MUFU.TANH R223, R223 ;  /* 0x000000df00df7308 */ /* 0x000e220000002400 */
[----:B------:R-:W-:Y:S02]  /*dba0*/  FSEL R170, R170, -INF , P4 ;  /* 0xff800000aaaa7808 */ /* 0x000fe40002000000 */
[----:B-1----:R-:W-:-:S02]  /*dbb0*/  FSEL R188, R188, -INF , P2 ;  /* 0xff800000bcbc7808 */ /* 0x002fc40001000000 */
[----:B------:R-:W-:Y:S01]  /*dbc0*/  FMNMX.FTZ R177, R167, R177, !PT ;  /* 0x000000b1a7b17209 */ /* 0x000fe20007810000 */
[----:B------:R-:W-:Y:S01]  /*dbd0*/  FMUL.FTZ R192, R186, UR43 ;  /* 0x0000002bbac07c20 */ /* 0x000fe20008410000 */
[C---:B------:R-:W-:Y:S02]  /*dbe0*/  ISETP.GT.AND P2, PT, R176.reuse, 0x8, PT ;  /* 0x00000008b000780c */ /* 0x040fe40003f44270 */
[----:B------:R-:W-:Y:S01]  /*dbf0*/  ISETP.GT.AND P4, PT, R176, 0x10, PT ;  /* 0x00000010b000780c */ /* 0x000fe20003f84270 */
[----:B------:R-:W1:Y:S01]  /*dc00*/  MUFU.TANH R233, R233 ;  /* 0x000000e900e97308 */ /* 0x000e620000002400 */
[----:B------:R-:W-:Y:S02]  /*dc10*/  FMNMX.FTZ R177, R166, R177, !PT ;  /* 0x000000b1a6b17209 */ /* 0x000fe40007810000 */
[----:B------:R-:W-:Y:S02]  /*dc20*/  FSEL R175, R175, -INF , P2 ;  /* 0xff800000afaf7808 */ /* 0x000fe40001000000 */
[----:B------:R-:W-:-:S03]  /*dc30*/  FSEL R181, R219, -INF , P4 ;  /* 0xff800000dbb57808 */ /* 0x000fc60002000000 */
[----:B------:R-:W2:Y:S01]  /*dc40*/  MUFU.TANH R221, R221 ;  /* 0x000000dd00dd7308 */ /* 0x000ea20000002400 */
[----:B------:R-:W-:Y:S01]  /*dc50*/  ISETP.GT.AND P2, PT, R176, 0x11, PT ;  /* 0x00000011b000780c */ /* 0x000fe20003f44270 */
[----:B------:R-:W-:Y:S01]  /*dc60*/  FMUL.FTZ R196, R190, UR43 ;  /* 0x0000002bbec47c20 */ /* 0x000fe20008410000 */
[----:B------:R-:W-:Y:S01]  /*dc70*/  ISETP.GT.AND P4, PT, R176, 0x19, PT ;  /* 0x00000019b000780c */ /* 0x000fe20003f84270 */
[----:B------:R-:W-:Y:S01]  /*dc80*/  FMUL.FTZ R187, R187, UR43 ;  /* 0x0000002bbbbb7c20 */ /* 0x000fe20008410000 */
[----:B------:R-:W-:-:S03]  /*dc90*/  FMNMX.FTZ R177, R168, R177, !PT ;  /* 0x000000b1a8b17209 */ /* 0x000fc60007810000 */
[----:B------:R-:W3:Y:S01]  /*dca0*/  MUFU.TANH R220, R220 ;  /* 0x000000dc00dc7308 */ /* 0x000ee20000002400 */
[----:B------:R-:W-:Y:S02]  /*dcb0*/  FSEL R180, R180, -INF , P2 ;  /* 0xff800000b4b47808 */ /* 0x000fe40001000000 */
[----:B------:R-:W-:Y:S02]  /*dcc0*/  FSEL R183, R236, -INF , P4 ;  /* 0xff800000ecb77808 */ /* 0x000fe40002000000 */
[----:B------:R-:W-:-:S03]  /*dcd0*/  ISETP.GT.AND P2, PT, R176, 0x20, PT ;  /* 0x00000020b000780c */ /* 0x000fc60003f44270 */
[----:B------:R-:W4:Y:S01]  /*dce0*/  MUFU.TANH R192, R192 ;  /* 0x000000c000c07308 */ /* 0x000f220000002400 */
[----:B------:R-:W-:Y:S02]  /*dcf0*/  ISETP.GT.AND P4, PT, R176, 0x28, PT ;  /* 0x00000028b000780c */ /* 0x000fe40003f84270 */
[----:B------:R-:W-:Y:S02]  /*dd00*/  FMNMX.FTZ R177, R174, R177, !PT ;  /* 0x000000b1aeb17209 */ /* 0x000fe40007810000 */
[----:B------:R-:W-:-:S03]  /*dd10*/  FSEL R184, R235, -INF , P2 ;  /* 0xff800000ebb87808 */ /* 0x000fc60001000000 */
[----:B------:R1:W5:Y:S01]  /*dd20*/  MUFU.TANH R219, R187 ;  /* 0x000000bb00db7308 */ /* 0x0003620000002400 */
[----:B0-----:R-:W-:Y:S02]  /*dd30*/  FSEL R186, R223, -INF , P4 ;  /* 0xff800000dfba7808 */ /* 0x001fe40002000000 */
[C---:B------:R-:W-:Y:S02]  /*dd40*/  ISETP.GT.AND P2, PT, R176.reuse, 0x29, PT ;  /* 0x00000029b000780c */ /* 0x040fe40003f44270 */
[----:B------:R-:W-:-:S03]  /*dd50*/  ISETP.GT.AND P4, PT, R176, 0x31, PT ;  /* 0x00000031b000780c */ /* 0x000fc60003f84270 */
[----:B------:R-:W0:Y:S01]  /*dd60*/  MUFU.TANH R196, R196 ;  /* 0x000000c400c47308 */ /* 0x000e220000002400 */
[----:B------:R-:W-:-:S07]  /*dd70*/  FMNMX.FTZ R177, R172, R177, !PT ;  /* 0x000000b1acb17209 */ /* 0x000fce0007810000 */
[----:B------:R-:W0:Y:S01]  /*dd80*/  MUFU.TANH R197, R197 ;  /* 0x000000c500c57308 */ /* 0x000e220000002400 */
[----:B-1----:R-:W-:Y:S02]  /*dd90*/  FSEL R187, R233, -INF , P2 ;  /* 0xff800000e9bb7808 */ /* 0x002fe40001000000 */
[----:B--2---:R-:W-:Y:S02]  /*dda0*/  FSEL R218, R221, -INF , P4 ;  /* 0xff800000ddda7808 */ /* 0x004fe40002000000 */
[----:B------:R-:W-:Y:S02]  /*ddb0*/  FMNMX.FTZ R177, R171, R177, !PT ;  /* 0x000000b1abb17209 */ /* 0x000fe40007810000 */
[C---:B------:R-:W-:Y:S02]  /*ddc0*/  ISETP.GT.AND P2, PT, R176.reuse, 0x38, PT ;  /* 0x00000038b000780c */ /* 0x040fe40003f44270 */
[----:B------:R-:W-:Y:S02]  /*ddd0*/  ISETP.GT.AND P4, PT, R176, 0x40, PT ;  /* 0x00000040b000780c */ /* 0x000fe40003f84270 */
[----:B------:R-:W-:-:S02]  /*dde0*/  FMNMX.FTZ R177, R173, R177, !PT ;  /* 0x000000b1adb17209 */ /* 0x000fc40007810000 */
[----:B---3--:R-:W-:Y:S02]  /*ddf0*/  FSEL R190, R220, -INF , P2 ;  /* 0xff800000dcbe7808 */ /* 0x008fe40001000000 */
[----:B----4-:R-:W-:Y:S02]  /*de00*/  FSEL R192, R192, -INF , P4 ;  /* 0xff800000c0c07808 */ /* 0x010fe40002000000 */
[C---:B------:R-:W-:Y:S02]  /*de10*/  ISETP.GT.AND P2, PT, R176.reuse, 0x41, PT ;  /* 0x00000041b000780c */ /* 0x040fe40003f44270 */
[C---:B------:R-:W-:Y:S02]  /*de20*/  ISETP.GT.AND P3, PT, R176.reuse, 0x48, PT ;  /* 0x00000048b000780c */ /* 0x040fe40003f64270 */
[----:B------:R-:W-:Y:S02]  /*de30*/  ISETP.GT.AND P4, PT, R176, 0x49, PT ;  /* 0x00000049b000780c */ /* 0x000fe40003f84270 */
[----:B------:R-:W-:-:S02]  /*de40*/  FMNMX.FTZ R177, R185, R177, !PT ;  /* 0x000000b1b9b17209 */ /* 0x000fc40007810000 */
[----:B-----5:R-:W-:Y:S02]  /*de50*/  FSEL R219, R219, -INF , P2 ;  /* 0xff800000dbdb7808 */ /* 0x020fe40001000000 */
[----:B0-----:R-:W-:Y:S02]  /*de60*/  FSEL R196, R196, -INF , P3 ;  /* 0xff800000c4c47808 */ /* 0x001fe40001800000 */
[----:B------:R-:W-:Y:S02]  /*de70*/  FSEL R197, R197, -INF , P4 ;  /* 0xff800000c5c57808 */ /* 0x000fe40002000000 */
[C---:B------:R-:W-:Y:S02]  /*de80*/  ISETP.GT.AND P2, PT, R176.reuse, 0x50, PT ;  /* 0x00000050b000780c */ /* 0x040fe40003f44270 */
[C---:B------:R-:W-:Y:S02]  /*de90*/  ISETP.GT.AND P3, PT, R176.reuse, 0x51, PT ;  /* 0x00000051b000780c */ /* 0x040fe40003f64270 */
[----:B------:R-:W-:-:S02]  /*dea0*/  ISETP.GT.AND P4, PT, R176, 0x58, PT ;  /* 0x00000058b000780c */ /* 0x000fc40003f84270 */
[----:B------:R-:W-:Y:S02]  /*deb0*/  ISETP.GT.AND P5, PT, R176, 0x59, PT ;  /* 0x00000059b000780c */ /* 0x000fe40003fa4270 */
[----:B------:R-:W-:-:S04]  /*dec0*/  FMNMX.FTZ R176, R178, R177, !PT ;  /* 0x000000b1b2b07209 */ /* 0x000fc80007810000 */
[----:B------:R-:W-:-:S05]  /*ded0*/  FMNMX.FTZ R176, R188, R176, !PT ;  /* 0x000000b0bcb07209 */ /* 0x000fca0007810000 */
[----:B------:R-:W0:Y:S02]  /*dee0*/  SHFL.BFLY PT, R177, R176, 0x2, 0x1f ;  /* 0x0c401f00b0b17f89 */ /* 0x000e2400000e0000 */
[----:B0-----:R-:W-:-:S05]  /*def0*/  FMNMX.FTZ R177, R176, R177, !PT ;  /* 0x000000b1b0b17209 */ /* 0x001fca0007810000 */
[----:B------:R-:W0:Y:S02]  /*df00*/  SHFL.BFLY PT, R176, R177, 0x1, 0x1f ;  /* 0x0c201f00b1b07f89 */ /* 0x000e2400000e0000 */
[----:B0-----:R-:W-:Y:S02]  /*df10*/  FMNMX.FTZ R177, R177, R176, !PT ;  /* 0x000000b0b1b17209 */ /* 0x001fe40007810000 */
[----:B------:R-:W0:Y:S02]  /*df20*/  LDC R176, c[0x0][0xa80] ;  /* 0x0002a000ffb07b82 */ /* 0x000e240000000800 */
[----:B------:R-:W-:-:S04]  /*df30*/  FSETP.NEU.FTZ.AND P6, PT, R177, -INF , PT ;  /* 0xff800000b100780b */ /* 0x000fc80003fdd000 */
[----:B------:R-:W-:-:S05]  /*df40*/  FSEL R220, R177, RZ, P6 ;  /* 0x000000ffb1dc7208 */ /* 0x000fca0003000000 */
[----:B------:R-:W-:Y:S01]  /*df50*/  FADD.FTZ R220, -R220, R217 ;  /* 0x000000d9dcdc7221 */ /* 0x000fe20000010100 */
[----:B0-----:R-:W-:-:S05]  /*df60*/  FMUL.FTZ R217, R177, R176 ;  /* 0x000000b0b1d97220 */ /* 0x001fca0000410000 */
[----:B------:R-:W-:-:S05]  /*df70*/  FSEL R217, R217, RZ, P6 ;  /* 0x000000ffd9d97208 */ /* 0x000fca0003000000 */
        /* <DEDUP_REMOVED lines=23> */
[----:B------:R-:W-:-:S02]  /*e0f0*/  FFMA.FTZ R188, R188, R176, -R217 ;  /* 0x000000b0bcbc7223 */ /* 0x000fc400000108d9 */
[----:B------:R-:W2:Y:S01]  /*e100*/  LDL R217, [R1+0x40] ;  /* 0x0000400001d97983 */ /* 0x000ea20000100800 */
[----:B------:R-:W-:Y:S01]  /*e110*/  FMUL.FTZ R156, R220, R176 ;  /* 0x000000b0dc9c7220 */ /* 0x000fe20000410000 */
[----:B------:R-:W-:Y:S08]  /*e120*/  MUFU.EX2 R152, R152 ;  /* 0x0000009800987308 */ /* 0x000ff00000000800 */
[----:B------:R-:W0:Y:S08]  /*e130*/  MUFU.EX2 R156, R156 ;  /* 0x0000009c009c7308 */ /* 0x000e300000000800 */
[----:B------:R-:W1:Y:S01]  /*e140*/  MUFU.EX2 R153, R153 ;  /* 0x0000009900997308 */ /* 0x000e620000000800 */
[----:B0-----:R-:W-:-:S04]  /*e150*/  FFMA.FTZ R0, R156, R0, R152 ;  /* 0x000000009c007223 */ /* 0x001fc80000010098 */
[C---:B-1----:R-:W-:Y:S01]  /*e160*/  FADD.FTZ R0, R153.reuse, R0 ;  /* 0x0000000099007221 */ /* 0x042fe20000010000 */
[----:B------:R-:W-:Y:S02]  /*e170*/  F2FP.F16.F32.PACK_AB R152, R153, R152 ;  /* 0x000000989998723e */ /* 0x000fe400000000ff */
        /* <DEDUP_REMOVED lines=9> */
[----:B------:R-:W0:Y:S03]  /*e210*/  MUFU.EX2 R155, R155 ;  /* 0x0000009b009b7308 */ /* 0x000e260000000800 */
[----:B------:R-:W-:-:S04]  /*e220*/  FMNMX.FTZ R153, R193, R153, !PT ;  /* 0x00000099c1997209 */ /* 0x000fc80007810000 */
[----:B------:R-:W-:Y:S01]  /*e230*/  FMNMX.FTZ R153, R186, R153, !PT ;  /* 0x00000099ba997209 */ /* 0x000fe20007810000 */
[----:B------:R-:W1:Y:S03]  /*e240*/  MUFU.EX2 R154, R154 ;  /* 0x0000009a009a7308 */ /* 0x000e660000000800 */
[----:B------:R-:W-:-:S04]  /*e250*/  FMNMX.FTZ R153, R187, R153, !PT ;  /* 0x00000099bb997209 */ /* 0x000fc80007810000 */
[----:B------:R-:W-:Y:S01]  /*e260*/  FMNMX.FTZ R153, R189, R153, !PT ;  /* 0x00000099bd997209 */ /* 0x000fe20007810000 */
[----:B------:R-:W-:-:S03]  /*e270*/  FMUL.FTZ R194, R194, UR43 ;  /* 0x0000002bc2c27c20 */ /* 0x000fc60008410000 */
[----:B------:R-:W-:Y:S01]  /*e280*/  FMNMX.FTZ R153, R218, R153, !PT ;  /* 0x00000099da997209 */ /* 0x000fe20007810000 */
[----:B0-----:R-:W-:Y:S01]  /*e290*/  FADD.FTZ R0, R155, R0 ;  /* 0x000000009b007221 */ /* 0x001fe20000010000 */
[----:B------:R-:W-:Y:S02]  /*e2a0*/  FMUL.FTZ R162, R195, UR43 ;  /* 0x0000002bc3a27c20 */ /* 0x000fe40008410000 */
[----:B------:R-:W-:Y:S01]  /*e2b0*/  FMNMX.FTZ R153, R190, R153, !PT ;  /* 0x00000099be997209 */ /* 0x000fe20007810000 */
[----:B------:R-:W0:Y:S01]  /*e2c0*/  MUFU.TANH R194, R194 ;  /* 0x000000c200c27308 */ /* 0x000e220000002400 */
[C---:B-1----:R-:W-:Y:S01]  /*e2d0*/  FADD.FTZ R0, R154.reuse, R0 ;  /* 0x000000009a007221 */ /* 0x042fe20000010000 */
[----:B------:R-:W-:Y:S01]  /*e2e0*/  F2FP.F16.F32.PACK_AB R154, R154, R155 ;  /* 0x0000009b9a9a723e */ /* 0x000fe200000000ff */
[----:B------:R-:W-:Y:S01]  /*e2f0*/  FMUL.FTZ R155, R198, UR43 ;  /* 0x0000002bc69b7c20 */ /* 0x000fe20008410000 */
[----:B------:R-:W-:-:S04]  /*e300*/  FMNMX.FTZ R153, R191, R153, !PT ;  /* 0x00000099bf997209 */ /* 0x000fc80007810000 */
[----:B------:R-:W1:Y:S01]  /*e310*/  MUFU.TANH R162, R162 ;  /* 0x000000a200a27308 */ /* 0x000e620000002400 */
[----:B------:R-:W-:Y:S01]  /*e320*/  FMNMX.FTZ R153, R192, R153, !PT ;  /* 0x00000099c0997209 */ /* 0x000fe20007810000 */
[----:B------:R-:W-:-:S03]  /*e330*/  FMUL.FTZ R199, R199, UR43 ;  /* 0x0000002bc7c77c20 */ /* 0x000fc60008410000 */
[----:B------:R-:W-:-:S03]  /*e340*/  FMNMX.FTZ R160, R219, R153, !PT ;  /* 0x00000099dba07209 */ /* 0x000fc60007810000 */
[----:B------:R-:W3:Y:S01]  /*e350*/  MUFU.TANH R155, R155 ;  /* 0x0000009b009b7308 */ /* 0x000ee20000002400 */
[----:B------:R-:W-:Y:S02]  /*e360*/  FMNMX.FTZ R160, R196, R160, !PT ;  /* 0x000000a0c4a07209 */ /* 0x000fe40007810000 */
[----:B0-----:R-:W-:-:S05]  /*e370*/  FSEL R194, R194, -INF , P2 ;  /* 0xff800000c2c27808 */ /* 0x001fca0001000000 */
[----:B------:R-:W0:Y:S01]  /*e380*/  MUFU.TANH R153, R199 ;  /* 0x000000c700997308 */ /* 0x000e220000002400 */
[----:B------:R-:W-:Y:S02]  /*e390*/  FMNMX.FTZ R160, R197, R160, !PT ;  /* 0x000000a0c5a07209 */ /* 0x000fe40007810000 */
[----:B-1----:R-:W-:Y:S02]  /*e3a0*/  FSEL R162, R162, -INF , P3 ;  /* 0xff800000a2a27808 */ /* 0x002fe40001800000 */
[----:B------:R-:W-:Y:S02]  /*e3b0*/  FMNMX.FTZ R160, R194, R160, !PT ;  /* 0x000000a0c2a07209 */ /* 0x000fe40007810000 */
[----:B---3--:R-:W-:Y:S02]  /*e3c0*/  FSEL R155, R155, -INF , P4 ;  /* 0xff8000009b9b7808 */ /* 0x008fe40002000000 */
[----:B------:R-:W-:-:S04]  /*e3d0*/  FMNMX.FTZ R160, R162, R160, !PT ;  /* 0x000000a0a2a07209 */ /* 0x000fc80007810000 */
[----:B------:R-:W-:Y:S02]  /*e3e0*/  FMNMX.FTZ R160, R155, R160, !PT ;  /* 0x000000a09ba07209 */ /* 0x000fe40007810000 */
[----:B0-----:R-:W-:-:S04]  /*e3f0*/  FSEL R153, R153, -INF , P5 ;  /* 0xff80000099997808 */ /* 0x001fc80002800000 */
        /* <DEDUP_REMOVED lines=8> */
[----:B------:R-:W-:-:S03]  /*e480*/  FSEL R161, R161, RZ, P2 ;  /* 0x000000ffa1a17208 */ /* 0x000fc60001000000 */
[----:B------:R-:W-:Y:S02]  /*e490*/  FADD.FTZ R160, -R160, R216 ;  /* 0x000000d8a0a07221 */ /* 0x000fe40000010100 */
[-CC-:B------:R-:W-:Y:S02]  /*e4a0*/  FFMA.FTZ R165, R155, R176.reuse, -R161.reuse ;  /* 0x000000b09ba57223 */ /* 0x180fe400000108a1 */
[-C--:B------:R-:W-:Y:S01]  /*e4b0*/  FMUL.FTZ R155, R160, R176.reuse ;  /* 0x000000b0a09b7220 */ /* 0x080fe20000410000 */
[-CC-:B------:R-:W-:Y:S01]  /*e4c0*/  FFMA.FTZ R169, R169, R176.reuse, -R161.reuse ;  /* 0x000000b0a9a97223 */ /* 0x180fe200000108a1 */
[----:B------:R-:W-:-:S03]  /*e4d0*/  FFMA.FTZ R167, R153, R176, -R161 ;  /* 0x000000b099a77223 */ /* 0x000fc600000108a1 */
[----:B------:R0:W-:Y:S08]  /*e4e0*/  MUFU.EX2 R153, R169 ;  /* 0x000000a900997308 */ /* 0x0001f00000000800 */
        /* <DEDUP_REMOVED lines=40> */
[----:B--2---:R-:W-:-:S02]  /*e770*/  IMAD R160, R2, 0xc00, R217 ;  /* 0x00000c0002a07824 */ /* 0x004fc400078e02d9 */
[----:B------:R-:W0:Y:S01]  /*e780*/  S2R R217, SR_TID.X ;  /* 0x0000000000d97919 */ /* 0x000e220000002100 */
        /* <DEDUP_REMOVED lines=25> */
[----:B------:R-:W-:-:S02]  /*e920*/  @!P0 VIADD R156, R210, 0x32440 ;  /* 0x00032440d29c8836 */ /* 0x000fc40000000000 */
[----:B------:R-:W-:Y:S01]  /*e930*/  FFMA.FTZ R163, R179, R176, -R161 ;  /* 0x000000b0b3a37223 */ /* 0x000fe200000108a1 */
[----:B0-----:R-:W-:Y:S01]  /*e940*/  SHF.R.U32.HI R169, RZ, 0x7, R217 ;  /* 0x00000007ffa97819 */ /* 0x001fe200000116d9 */
[----:B-1----:R-:W-:Y:S01]  /*e950*/  FFMA.FTZ R3, R155, R3, R153 ;  /* 0x000000039b037223 */ /* 0x002fe20000010099 */
[-C--:B------:R-:W-:Y:S01]  /*e960*/  FMUL.FTZ R26, R26, R155.reuse ;  /* 0x0000009b1a1a7220 */ /* 0x080fe20000410000 */
        /* <DEDUP_REMOVED lines=64> */
[----:B------:R-:W-:Y:S01]  /*ed70*/  @!P0 PRMT R156, RZ, 0x654, R156 ;  /* 0x00000654ff9c8816 */ /* 0x000fe2000000009c */
[----:B------:R-:W-:-:S02]  /*ed80*/  VIADD R155, R169, 0x8 ;  /* 0x00000008a99b7836 */ /* 0x000fc40000000000 */
[-CC-:B------:R-:W-:Y:S01]  /*ed90*/  FFMA.FTZ R170, R170, R176.reuse, -R161.reuse ;  /* 0x000000b0aaaa7223 */ /* 0x180fe200000108a1 */
[-CC-:B------:R-:W-:Y:S01]  /*eda0*/  FFMA.FTZ R175, R175, R176.reuse, -R161.reuse ;  /* 0x000000b0afaf7223 */ /* 0x180fe200000108a1 */
[----:B------:R1:W-:Y:S06]  /*edb0*/  BAR.ARV R179, 0x100 ;  /* 0x000400b30000751d */ /* 0x0003ec0000002000 */
[----:B------:R0:W-:Y:S01]  /*edc0*/  @!P0 SYNCS.ARRIVE.TRANS64.RED.A1T0 RZ, [R156+URZ], RZ ;  /* 0x000000ff9cff89a7 */ /* 0x0001e2000810043f */
        /* <DEDUP_REMOVED lines=17> */
[----:B------:R3:W-:Y:S01]  /*eee0*/  BAR.SYNC.DEFER_BLOCKING R155, 0x100 ;  /* 0x0004009b0000751d */ /* 0x0007e20000010000 */
[-CC-:B------:R-:W-:Y:S01]  /*eef0*/  FFMA.FTZ R196, R196, R176.reuse, -R161.reuse ;  /* 0x000000b0c4c47223 */ /* 0x180fe200000108a1 */
[-CC-:B------:R-:W-:Y:S01]  /*ef00*/  FFMA.FTZ R197, R197, R176.reuse, -R161.reuse ;  /* 0x000000b0c5c57223 */ /* 0x180fe200000108a1 */
[-CC-:B------:R-:W-:Y:S01]  /*ef10*/  FFMA.FTZ R194, R194, R176.reuse, -R161.reuse ;  /* 0x000000b0c2c27223 */ /* 0x180fe200000108a1 */
[----:B------:R-:W-:Y:S01]  /*ef20*/  FFMA.FTZ R162, R162, R176, -R161 ;  /* 0x000000b0a2a27223 */ /* 0x000fe200000108a1 */
[----:B------:R-:W-:Y:S01]  /*ef30*/  IMAD.MOV.U32 R161, RZ, RZ, 0x40000040 ;  /* 0x40000040ffa17424 */ /* 0x000fe200078e00ff */
[----:B------:R-:W-:Y:S01]  /*ef40*/  R2UR UR6, R160 ;  /* 0x00000000a00672ca */ /* 0x000fe200000e0000 */
[----:B------:R-:W4:Y:S01]  /*ef50*/  MUFU.EX2 R222, R222 ;  /* 0x000000de00de7308 */ /* 0x000f220000000800 */
[----:B0-----:R-:W5:Y:S02]  /*ef60*/  LDL R156, [R1+0x54] ;  /* 0x00005400019c7983 */ /* 0x001f640000100800 */
[----:B------:R-:W-:-:S02]  /*ef70*/  R2UR UR7, R161 ;  /* 0x00000000a10772ca */ /* 0x000fc400000e0000 */
[----:B--2---:R-:W-:Y:S02]  /*ef80*/  F2FP.F16.F32.PACK_AB R153, R170, R153 ;  /* 0x00000099aa99723e */ /* 0x004fe400000000ff */
[----:B---3--:R-:W-:-:S04]  /*ef90*/  F2FP.F16.F32.PACK_AB R155, R163, R175 ;  /* 0x000000afa39b723e */ /* 0x008fc800000000ff */
[----:B------:R-:W-:-:S06]  /*efa0*/  WARPGROUP.ARRIVE ;  /* 0x00000000000079c5 */ /* 0x000fcc0000000000 */
[----:B------:R-:W-:Y:S01]  /*efb0*/  HGMMA.64x256x16.F32 R24, R152, gdesc[UR4].tnspB, R24, gsb0 ;  /* 0x43e0000498187df0 */ /* 0x000fe20008000818 */
[----:B------:R-:W0:Y:S08]  /*efc0*/  MUFU.EX2 R159, R159 ;  /* 0x0000009f009f7308 */ /* 0x000e300000000800 */
[----:B------:R-:W-:Y:S08]  /*efd0*/  MUFU.EX2 R157, R157 ;  /* 0x0000009d009d7308 */ /* 0x000ff00000000800 */
[----:B------:R-:W-:Y:S08]  /*efe0*/  MUFU.EX2 R181, R181 ;  /* 0x000000b500b57308 */ /* 0x000ff00000000800 */
[----:B------:R-:W2:Y:S08]  /*eff0*/  MUFU.EX2 R180, R180 ;  /* 0x000000b400b47308 */ /* 0x000eb00000000800 */
[----:B------:R-:W-:Y:S08]  /*f000*/  MUFU.EX2 R182, R182 ;  /* 0x000000b600b67308 */ /* 0x000ff00000000800 */
[----:B------:R-:W3:Y:S01]  /*f010*/  MUFU.EX2 R183, R183 ;  /* 0x000000b700b77308 */ /* 0x000ee20000000800 */
[----:B----4-:R-:W-:-:S04]  /*f020*/  FADD.FTZ R0, R222, R0 ;  /* 0x00000000de007221 */ /* 0x010fc80000010000 */
[----:B0-----:R-:W-:-:S03]  /*f030*/  FADD.FTZ R0, R159, R0 ;  /* 0x000000009f007221 */ /* 0x001fc60000010000 */
[----:B------:R-:W-:Y:S08]  /*f040*/  MUFU.EX2 R234, R234 ;  /* 0x000000ea00ea7308 */ /* 0x000ff00000000800 */
[----:B------:R-:W-:Y:S08]  /*f050*/  MUFU.EX2 R223, R223 ;  /* 0x000000df00df7308 */ /* 0x000ff00000000800 */
[----:B------:R-:W-:Y:S08]  /*f060*/  MUFU.EX2 R164, R164 ;  /* 0x000000a400a47308 */ /* 0x000ff00000000800 */
[----:B------:R-:W-:Y:S01]  /*f070*/  MUFU.EX2 R184, R184 ;  /* 0x000000b800b87308 */ /* 0x000fe20000000800 */
[----:B------:R-:W-:-:S07]  /*f080*/  WARPGROUP.DEPBAR.LE gsb0, 0x0 ;  /* 0x00008000000079c5 */ /* 0x000fce0000010000 */
[----:B------:R-:W0:Y:S01]  /*f090*/  MUFU.EX2 R154, R158 ;  /* 0x0000009e009a7308 */ /* 0x000e220000000800 */
[----:B------:R-:W-:Y:S02]  /*f0a0*/  VIADD R152, R160, 0x80 ;  /* 0x00000080a0987836 */ /* 0x000fe40000000000 */
[----:B------:R-:W-:-:S03]  /*f0b0*/  IMAD.MOV.U32 R153, RZ, RZ, 0x40000040 ;  /* 0x40000040ff997424 */ /* 0x000fc600078e00ff */
[----:B------:R-:W-:Y:S02]  /*f0c0*/  R2UR UR6, R152 ;  /* 0x00000000980672ca */ /* 0x000fe400000e0000 */
[----:B------:R-:W-:Y:S02]  /*f0d0*/  R2UR UR7, R153 ;  /* 0x00000000990772ca */ /* 0x000fe400000e0000 */
[----:B------:R-:W-:Y:S02]  /*f0e0*/  F2FP.F16.F32.PACK_AB R152, R159, R222 ;  /* 0x000000de9f98723e */ /* 0x000fe400000000ff */
[----:B--2---:R-:W-:Y:S02]  /*f0f0*/  F2FP.F16.F32.PACK_AB R153, R180, R181 ;  /* 0x000000b5b499723e */ /* 0x004fe400000000ff */
[----:B---3--:R-:W-:Y:S01]  /*f100*/  F2FP.F16.F32.PACK_AB R155, R183, R182 ;  /* 0x000000b6b79b723e */ /* 0x008fe200000000ff */
[----:B0-----:R-:W-:Y:S01]  /*f110*/  FADD.FTZ R0, R154, R0 ;  /* 0x000000009a007221 */ /* 0x001fe20000010000 */
[----:B------:R-:W-:-:S04]  /*f120*/  F2FP.F16.F32.PACK_AB R154, R157, R154 ;  /* 0x0000009a9d9a723e */ /* 0x000fc800000000ff */
[----:B------:R-:W-:-:S06]  /*f130*/  WARPGROUP.ARRIVE ;  /* 0x00000000000079c5 */ /* 0x000fcc0000000000 */
[----:B------:R-:W-:Y:S01]  /*f140*/  HGMMA.64x256x16.F32 R24, R152, gdesc[UR4].tnspB, R24, gsb0 ;  /* 0x43e0000498187df0 */ /* 0x000fe20008000818 */
[----:B------:R-:W0:Y:S01]  /*f150*/  MUFU.EX2 R193, R193 ;  /* 0x000000c100c17308 */ /* 0x000e220000000800 */
[----:B------:R-:W-:-:S07]  /*f160*/  FADD.FTZ R0, R157, R0 ;  /* 0x000000009d007221 */ /* 0x000fce0000010000 */
[----:B------:R-:W-:Y:S08]  /*f170*/  MUFU.EX2 R186, R186 ;  /* 0x000000ba00ba7308 */ /* 0x000ff00000000800 */
[----:B------:R-:W2:Y:S01]  /*f180*/  MUFU.EX2 R187, R187 ;  /* 0x000000bb00bb7308 */ /* 0x000ea20000000800 */
[----:B------:R-:W-:-:S04]  /*f190*/  FADD.FTZ R0, R234, R0 ;  /* 0x00000000ea007221 */ /* 0x000fc80000010000 */
[----:B------:R-:W-:-:S03]  /*f1a0*/  FADD.FTZ R0, R223, R0 ;  /* 0x00000000df007221 */ /* 0x000fc60000010000 */
        /* <DEDUP_REMOVED lines=8> */
[----:B------:R-:W3:Y:S01]  /*f230*/  MUFU.EX2 R154, R221 ;  /* 0x000000dd009a7308 */ /* 0x000ee20000000800 */
[----:B------:R-:W-:Y:S02]  /*f240*/  VIADD R152, R160, 0x100 ;  /* 0x00000100a0987836 */ /* 0x000fe40000000000 */
[----:B------:R-:W-:-:S03]  /*f250*/  IMAD.MOV.U32 R153, RZ, RZ, 0x40000040 ;  /* 0x40000040ff997424 */ /* 0x000fc600078e00ff */
[----:B------:R-:W-:Y:S02]  /*f260*/  R2UR UR6, R152 ;  /* 0x00000000980672ca */ /* 0x000fe400000e0000 */
[----:B------:R-:W-:Y:S02]  /*f270*/  R2UR UR7, R153 ;  /* 0x00000000990772ca */ /* 0x000fe400000e0000 */
[----:B------:R-:W-:Y:S02]  /*f280*/  F2FP.F16.F32.PACK_AB R152, R223, R234 ;  /* 0x000000eadf98723e */ /* 0x000fe400000000ff */
[----:B0-----:R-:W-:Y:S02]  /*f290*/  F2FP.F16.F32.PACK_AB R153, R193, R184 ;  /* 0x000000b8c199723e */ /* 0x001fe400000000ff */
[----:B--2---:R-:W-:Y:S01]  /*f2a0*/  F2FP.F16.F32.PACK_AB R155, R187, R186 ;  /* 0x000000babb9b723e */ /* 0x004fe200000000ff */
[----:B---3--:R-:W-:Y:S01]  /*f2b0*/  FADD.FTZ R0, R154, R0 ;  /* 0x000000009a007221 */ /* 0x008fe20000010000 */
[----:B------:R-:W-:-:S04]  /*f2c0*/  F2FP.F16.F32.PACK_AB R154, R164, R154 ;  /* 0x0000009aa49a723e */ /* 0x000fc800000000ff */
[----:B------:R-:W-:-:S06]  /*f2d0*/  WARPGROUP.ARRIVE ;  /* 0x00000000000079c5 */ /* 0x000fcc0000000000 */
[----:B------:R-:W-:Y:S01]  /*f2e0*/  HGMMA.64x256x16.F32 R24, R152, gdesc[UR4].tnspB, R24, gsb0 ;  /* 0x43e0000498187df0 */ /* 0x000fe20008000818 */
[----:B------:R-:W-:-:S04]  /*f2f0*/  FADD.FTZ R0, R164, R0 ;  /* 0x00000000a4007221 */ /* 0x000fc80000010000 */
[----:B------:R-:W-:-:S04]  /*f300*/  FADD.FTZ R0, R236, R0 ;  /* 0x00000000ec007221 */ /* 0x000fc80000010000 */
[----:B------:R-:W-:Y:S01]  /*f310*/  FADD.FTZ R0, R235, R0 ;  /* 0x00000000eb007221 */ /* 0x000fe20000010000 */
        /* <DEDUP_REMOVED lines=8> */
[----:B------:R-:W0:Y:S01]  /*f3a0*/  MUFU.EX2 R154, R233 ;  /* 0x000000e9009a7308 */ /* 0x000e220000000800 */
[----:B------:R-:W-:Y:S01]  /*f3b0*/  VIADD R152, R160, 0x180 ;  /* 0x00000180a0987836 */ /* 0x000fe20000000000 */
[----:B------:R-:W-:-:S04]  /*f3c0*/  MOV R153, 0x40000040 ;  /* 0x4000004000997802 */ /* 0x000fc80000000f00 */
[----:B------:R-:W-:Y:S02]  /*f3d0*/  R2UR UR6, R152 ;  /* 0x00000000980672ca */ /* 0x000fe400000e0000 */
[----:B------:R-:W-:Y:S02]  /*f3e0*/  R2UR UR7, R153 ;  /* 0x00000000990772ca */ /* 0x000fe400000e0000 */
[----:B------:R-:W-:Y:S02]  /*f3f0*/  F2FP.F16.F32.PACK_AB R152, R235, R236 ;  /* 0x000000eceb98723e */ /* 0x000fe400000000ff */
[----:B------:R-:W-:Y:S02]  /*f400*/  F2FP.F16.F32.PACK_AB R153, R218, R189 ;  /* 0x000000bdda99723e */ /* 0x000fe400000000ff */
[----:B------:R-:W-:Y:S01]  /*f410*/  F2FP.F16.F32.PACK_AB R155, R191, R190 ;  /* 0x000000bebf9b723e */ /* 0x000fe200000000ff */
[----:B0-----:R-:W-:Y:S01]  /*f420*/  FADD.FTZ R0, R154, R0 ;  /* 0x000000009a007221 */ /* 0x001fe20000010000 */
        /* <DEDUP_REMOVED lines=11> */
[----:B------:R-:W-:Y:S01]  /*f4e0*/  MUFU.EX2 R167, R167 ;  /* 0x000000a700a77308 */ /* 0x000fe20000000800 */
[----:B------:R-:W-:Y:S01]  /*f4f0*/  IMAD.MOV.U32 R161, RZ, RZ, 0x40000040 ;  /* 0x40000040ffa17424 */ /* 0x000fe200078e00ff */
[----:B------:R-:W-:-:S06]  /*f500*/  WARPGROUP.DEPBAR.LE gsb0, 0x0 ;  /* 0x00008000000079c5 */ /* 0x000fcc0000010000 */
[----:B------:R-:W0:Y:S01]  /*f510*/  MUFU.EX2 R154, R172 ;  /* 0x000000ac009a7308 */ /* 0x000e220000000800 */
[----:B------:R-:W-:Y:S02]  /*f520*/  VIADD R152, R160, 0x200 ;  /* 0x00000200a0987836 */ /* 0x000fe40000000000 */
[----:B------:R-:W-:-:S03]  /*f530*/  IMAD.MOV.U32 R153, RZ, RZ, 0x40000040 ;  /* 0x40000040ff997424 */ /* 0x000fc600078e00ff */
        /* <DEDUP_REMOVED lines=9> */
[----:B------:R-:W-:Y:S01]  /*f5d0*/  FADD.FTZ R0, R171, R0 ;  /* 0x00000000ab007221 */ /* 0x000fe20000010000 */
[----:B------:R-:W-:Y:S01]  /*f5e0*/  VIADD R160, R160, 0x280 ;  /* 0x00000280a0a07836 */ /* 0x000fe20000000000 */
        /* <DEDUP_REMOVED lines=20> */
[----:B-----5:R-:W-:-:S03]  /*f730*/  ISETP.GT.AND P2, PT, R203, R156, PT ;  /* 0x0000009ccb00720c */ /* 0x020fc60003f44270 */
[----:B------:R-:W-:Y:S01]  /*f740*/  FADD.FTZ R3, R197, R3 ;  /* 0x00000003c5037221 */ /* 0x000fe20000010000 */
[----:B------:R-:W-:Y:S02]  /*f750*/  WARPGROUP.DEPBAR.LE gsb0, 0x0 ;  /* 0x00008000000079c5 */ /* 0x000fe40000010000 */
[----:B------:R-:W0:Y:S08]  /*f760*/  MUFU.EX2 R152, R173 ;  /* 0x000000ad00987308 */ /* 0x000e300000000800 */
[----:B------:R-:W2:Y:S01]  /*f770*/  MUFU.EX2 R154, R168 ;  /* 0x000000a8009a7308 */ /* 0x000ea20000000800 */
[----:B0-----:R-:W-:-:S04]  /*f780*/  FADD.FTZ R0, R152, R0 ;  /* 0x0000000098007221 */ /* 0x001fc80000010000 */
[C---:B------:R-:W-:Y:S01]  /*f790*/  FADD.FTZ R0, R185.reuse, R0 ;  /* 0x00000000b9007221 */ /* 0x040fe20000010000 */
[----:B------:R-:W-:Y:S02]  /*f7a0*/  F2FP.F16.F32.PACK_AB R152, R185, R152 ;  /* 0x00000098b998723e */ /* 0x000fe400000000ff */
[----:B------:R-:W-:Y:S01]  /*f7b0*/  F2FP.F16.F32.PACK_AB R153, R162, R194 ;  /* 0x000000c2a299723e */ /* 0x000fe200000000ff */
[----:B--2---:R-:W-:Y:S01]  /*f7c0*/  FADD.FTZ R0, R154, R0 ;  /* 0x000000009a007221 */ /* 0x004fe20000010000 */
[----:B------:R-:W-:Y:S02]  /*f7d0*/  F2FP.F16.F32.PACK_AB R154, R188, R154 ;  /* 0x0000009abc9a723e */ /* 0x000fe400000000ff */
[----:B------:R-:W-:-:S04]  /*f7e0*/  F2FP.F16.F32.PACK_AB R155, R167, R165 ;  /* 0x000000a5a79b723e */ /* 0x000fc800000000ff */
[----:B------:R-:W-:-:S06]  /*f7f0*/  WARPGROUP.ARRIVE ;  /* 0x00000000000079c5 */ /* 0x000fcc0000000000 */
[----:B------:R-:W-:Y:S01]  /*f800*/  HGMMA.64x256x16.F32 R24, R152, gdesc[UR4].tnspB, R24, gsb0 ;  /* 0x43e0000498187df0 */ /* 0x000fe20008000818 */
[----:B------:R-:W-:Y:S02]  /*f810*/  @!P0 VIADD R210, R210, 0x32460 ;  /* 0x00032460d2d28836 */ /* 0x000fe40000000000 */
[----:B------:R-:W-:-:S04]  /*f820*/  FADD.FTZ R3, R194, R3 ;  /* 0x00000003c2037221 */ /* 0x000fc80000010000 */
[----:B------:R-:W-:Y:S01]  /*f830*/  FADD.FTZ R162, R162, R3 ;  /* 0x00000003a2a27221 */ /* 0x000fe20000010000 */
[----:B------:R-:W-:-:S03]  /*f840*/  @!P0 PRMT R210, RZ, 0x654, R210 ;  /* 0x00000654ffd28816 */ /* 0x000fc600000000d2 */
[----:B------:R-:W-:Y:S01]  /*f850*/  FADD.FTZ R162, R165, R162 ;  /* 0x000000a2a5a27221 */ /* 0x000fe20000010000 */
[----:B------:R-:W-:Y:S01]  /*f860*/  FADD.FTZ R0, R188, R0 ;  /* 0x00000000bc007221 */ /* 0x000fe20000010000 */
[----:B------:R-:W-:Y:S02]  /*f870*/  VIADD R203, R203, 0xffffffff ;  /* 0xffffffffcbcb7836 */ /* 0x000fe40000000000 */
[----:B------:R-:W-:Y:S01]  /*f880*/  FADD.FTZ R3, R167, R162 ;  /* 0x000000a2a7037221 */ /* 0x000fe20000010000 */
[----:B------:R-:W-:Y:S02]  /*f890*/  IMAD.MOV.U32 R216, RZ, RZ, R178 ;  /* 0x000000ffffd87224 */ /* 0x000fe400078e00b2 */
[----:B------:R-:W-:Y:S01]  /*f8a0*/  IMAD.MOV.U32 R217, RZ, RZ, R177 ;  /* 0x000000ffffd97224 */ /* 0x000fe200078e00b1 */
[----:B------:R-:W-:Y:S02]  /*f8b0*/  WARPGROUP.DEPBAR.LE gsb0, 0x0 ;  /* 0x00008000000079c5 */ /* 0x000fe40000010000 */
[----:B------:R1:W-:Y:S01]  /*f8c0*/  @!P0 SYNCS.ARRIVE.TRANS64.RED.A1T0 RZ, [R210+URZ], RZ ;  /* 0x000000ffd2ff89a7 */ /* 0x0003e2000810043f */
[----:B------:R-:W-:Y:S05]  /*f8d0*/  @P2 BRA `(.L_x_14930) ;  /* 0xffffffc800882947 */ /* 0x000fea000383ffff */
.L_x_14920:
[----:B------:R-:W-:-:S13]  /*f8e0*/  ISETP.GE.AND P2, PT, R203, RZ, PT ;  /* 0x000000ffcb00720c */ /* 0x000fda0003f46270 */
[----:B------:R-:W-:Y:S05]  /*f8f0*/  @!P2 BRA `(.L_x_14931) ;  /* 0x0000002c009ca947 */ /* 0x000fea0003800000 */
[----:B------:R-:W-:Y:S02]  /*f900*/  IMAD.MOV.U32 R216, RZ, RZ, R178 ;  /* 0x000000ffffd87224 */ /* 0x000fe400078e00b2 */
[----:B------:R-:W-:-:S07]  /*f910*/  IMAD.MOV.U32 R217, RZ, RZ, R177 ;  /* 0x000000ffffd97224 */ /* 0x000fce00078e00b1 */
.L_x_14941:
        /* <DEDUP_REMOVED lines=8> */
.L_x_14932:
[----:B-1----:R-:W-:Y:S01]  /*f9a0*/  IMAD R210, R2, 0x8, R19 ;  /* 0x0000000802d27824 */ /* 0x002fe200078e0213 */
[----:B------:R-:W-:-:S04]  /*f9b0*/  SHF.L.U32 R218, R23, 0x1f, RZ ;  /* 0x0000001f17da7819 */ /* 0x000fc800000006ff */
[----:B------:R1:W2:Y:S01]  /*f9c0*/  SYNCS.PHASECHK.TRANS64.TRYWAIT P2, [R210+URZ+0x32430], R218 ;  /* 0x032430dad20075a7 */ /* 0x0002a2000804017f */
[----:B------:R-:W-:Y:S05]  /*f9d0*/  @!P1 BRA `(.L_x_14933) ;  /* 0x0000000000049947 */ /* 0x000fea0003800000 */
[----:B------:R-:W-:Y:S01]  /*f9e0*/  BPT.TRAP 0x1 ;  /* 0x000000040000795c */ /* 0x000fe20000300000 */
.L_x_14933:
[----:B------:R-:W3:Y:S01]  /*f9f0*/  LDL R152, [R1+0x44] ;  /* 0x0000440001987983 */ /* 0x000ee20000100800 */
[----:B------:R-:W-:Y:S01]  /*fa00*/  MOV R157, 0x40000040 ;  /* 0x40000040009d7802 */ /* 0x000fe20000000f00 */
[----:B---3--:R-:W-:Y:S01]  /*fa10*/  IMAD R156, R2, 0x300, R152 ;  /* 0x00000300029c7824 */ /* 0x008fe200078e0298 */
[----:B--2---:R-:W-:Y:S06]  /*fa20*/  @P2 BRA `(.L_x_14934) ;  /* 0x0000000000082947 */ /* 0x004fec0003800000 */
[----:B------:R-:W2:Y:S02]  /*fa30*/  SYNCS.PHASECHK.TRANS64.TRYWAIT P2, [R210+URZ+0x32430], R218 ;  /* 0x032430dad20075a7 */ /* 0x000ea4000804017f */
[----:B--2---:R-:W-:Y:S05]  /*fa40*/  @!P2 BRA `(.L_x_14935) ;  /* 0x000000fc00d0a947 */ /* 0x004fea0003800000 */
.L_x_14934:
        /* <DEDUP_REMOVED lines=40> */
.L_x_14936:
[----:B------:R0:W3:Y:S01]  /*fcd0*/  SYNCS.PHASECHK.TRANS64.TRYWAIT P2, [R210+URZ+0x32450], R218 ;  /* 0x032450dad20075a7 */ /* 0x0000e2000804017f */
[----:B------:R-:W-:Y:S05]  /*fce0*/  @!P1 BRA `(.L_x_14937) ;  /* 0x0000000000049947 */ /* 0x000fea0003800000 */
[----:B------:R-:W-:Y:S01]  /*fcf0*/  BPT.TRAP 0x1 ;  /* 0x000000040000795c */ /* 0x000fe20000300000 */
.L_x_14937:
[----:B------:R-:W-:Y:S04]  /*fd00*/  BSSY B0, `(.L_x_14938) ;  /* 0x0000004000007945 */ /* 0x000fe80003800000 */
[----:B---3--:R-:W-:Y:S05]  /*fd10*/  @P2 BRA `(.L_x_14939) ;  /* 0x0000000000082947 */ /* 0x008fea0003800000 */
[----:B------:R-:W3:Y:S02]  /*fd20*/  SYNCS.PHASECHK.TRANS64.TRYWAIT P2, [R210+URZ+0x32450], R218 ;  /* 0x032450dad20075a7 */ /* 0x000ee4000804017f */
[----:B---3--:R-:W-:Y:S05]  /*fd30*/  @!P2 BRA `(.L_x_14940) ;  /* 0x000000fc0028a947 */ /* 0x008fea0003800000 */
.L_x_14939:
[----:B------:R-:W-:Y:S05]  /*fd40*/  BSYNC B0 ;  /* 0x0000000000007941 */ /* 0x000fea0003800000 */
.L_x_14938:
[----:B------:R-:W-:Y:S05]  /*fd50*/  WARPSYNC.ALL ;  /* 0x0000000000007948 */ /* 0x000fea0003800000 */
[----:B------:R-:W0:Y:S04]  /*fd60*/  LDL R220, [R1+0x48] ;  /* 0x0000480001dc7983 */ /* 0x000e280000100800 */
[----:B------:R-:W4:Y:S01]  /*fd70*/  LDL.64 R222, [R1] ;  /* 0x0000000001de7983 */ /* 0x000f220000100a00 */
[----:B------:R-:W-:Y:S01]  /*fd80*/  IMAD.MOV.U32 R219, RZ, RZ, 0x40000040 ;  /* 0x40000040ffdb7424 */ /* 0x000fe200078e00ff */
[----:B------:R-:W-:Y:S01]  /*fd90*/  R2UR UR4, R4 ;  /* 0x00000000040472ca */ /* 0x000fe200000e0000 */
[----:B------:R-:W-:Y:S01]  /*fda0*/  WARPGROUP.ARRIVE ;  /* 0x00000000000079c5 */ /* 0x000fe20000000000 */
[----:B------:R-:W-:Y:S01]  /*fdb0*/  R2UR UR5, R5 ;  /* 0x00000000050572ca */ /* 0x000fe200000e0000 */
[----:B------:R-:W-:Y:S01]  /*fdc0*/  IMAD.MOV.U32 R221, RZ, RZ, 0x40000040 ;  /* 0x40000040ffdd7424 */ /* 0x000fe200078e00ff */
[----:B------:R-:W-:Y:S01]  /*fdd0*/  R2UR UR7, R219 ;  /* 0x00000000db0772ca */ /* 0x000fe200000e0000 */
[----:B------:R-:W-:-:S02]  /*fde0*/  IMAD.MOV.U32 R219, RZ, RZ, 0x40000040 ;  /* 0x40000040ffdb7424 */ /* 0x000fc400078e00ff */
[----:B0123--:R-:W-:-:S04]  /*fdf0*/  IMAD R218, R2, 0xc00, R220 ;  /* 0x00000c0002da7824 */ /* 0x00ffc800078e02dc */
        /* <DEDUP_REMOVED lines=196> */
[----:B------:R0:W3:Y:S01]  /*10a40*/  MUFU.TANH R168, R181 ;  /* 0x000000b500a87308 */ /* 0x0000e20000002400 */
[----:B-1----:R-:W-:-:S07]  /*10a50*/  FMNMX.FTZ R172, R165, R172, !PT ;  /* 0x000000aca5ac7209 */ /* 0x002fce0007810000 */
[----:B------:R-:W1:Y:S01]  /*10a60*/  MUFU.TANH R184, R184 ;  /* 0x000000b800b87308 */ /* 0x000e620000002400 */
[----:B--2---:R-:W-:Y:S01]  /*10a70*/  FMNMX.FTZ R172, R164, R172, !PT ;  /* 0x000000aca4ac7209 */ /* 0x004fe20007810000 */
[----:B0-----:R-:W-:Y:S01]  /*10a80*/  FMUL.FTZ R181, R192, UR42 ;  /* 0x0000002ac0b57c20 */ /* 0x001fe20008410000 */
[----:B------:R-:W-:-:S05]  /*10a90*/  FMUL.FTZ R192, R197, UR42 ;  /* 0x0000002ac5c07c20 */ /* 0x000fca0008410000 */
[----:B------:R-:W0:Y:S01]  /*10aa0*/  MUFU.TANH R169, R185 ;  /* 0x000000b900a97308 */ /* 0x000e220000002400 */
[----:B---3--:R-:W-:-:S07]  /*10ab0*/  FMNMX.FTZ R172, R168, R172, !PT ;  /* 0x000000aca8ac7209 */ /* 0x008fce0007810000 */
        /* <DEDUP_REMOVED lines=10> */
[----:B------:R-:W0:Y:S01]  /*10b60*/  MUFU.TANH R192, R192 ;  /* 0x000000c000c07308 */ /* 0x000e220000002400 */
[----:B--2---:R-:W-:-:S07]  /*10b70*/  FMNMX.FTZ R176, R173, R176, !PT ;  /* 0x000000b0adb07209 */ /* 0x004fce0007810000 */
[----:B------:R-:W-:Y:S01]  /*10b80*/  MUFU.TANH R180, R162 ;  /* 0x000000a200b47308 */ /* 0x000fe20000002400 */
[----:B-1----:R-:W-:-:S07]  /*10b90*/  FMNMX.FTZ R176, R172, R176, !PT ;  /* 0x000000b0acb07209 */ /* 0x002fce0007810000 */
[----:B------:R-:W1:Y:S01]  /*10ba0*/  MUFU.TANH R185, R154 ;  /* 0x0000009a00b97308 */ /* 0x000e620000002400 */
[----:B0-----:R-:W-:-:S05]  /*10bb0*/  FMNMX.FTZ R176, R192, R176, !PT ;  /* 0x000000b0c0b07209 */ /* 0x001fca0007810000 */
[----:B------:R-:W0:Y:S02]  /*10bc0*/  SHFL.BFLY PT, R177, R176, 0x2, 0x1f ;  /* 0x0c401f00b0b17f89 */ /* 0x000e2400000e0000 */
[----:B------:R-:W2:Y:S08]  /*10bd0*/  MUFU.TANH R154, R163 ;  /* 0x000000a3009a7308 */ /* 0x000eb00000002400 */
[----:B------:R-:W-:Y:S01]  /*10be0*/  MUFU.TANH R193, R155 ;  /* 0x0000009b00c17308 */ /* 0x000fe20000002400 */
[----:B-1----:R-:W-:-:S07]  /*10bf0*/  IMAD.MOV.U32 R162, RZ, RZ, R185 ;  /* 0x000000ffffa27224 */ /* 0x002fce00078e00b9 */
[----:B------:R-:W-:Y:S01]  /*10c00*/  MUFU.TANH R196, R158 ;  /* 0x0000009e00c47308 */ /* 0x000fe20000002400 */
[----:B0-----:R-:W-:-:S07]  /*10c10*/  FMNMX.FTZ R176, R176, R177, !PT ;  /* 0x000000b1b0b07209 */ /* 0x001fce0007810000 */
[----:B------:R0:W1:Y:S01]  /*10c20*/  MUFU.TANH R158, R166 ;  /* 0x000000a6009e7308 */ /* 0x0000620000002400 */
[----:B------:R-:W3:Y:S07]  /*10c30*/  SHFL.BFLY PT, R177, R176, 0x1, 0x1f ;  /* 0x0c201f00b0b17f89 */ /* 0x000eee00000e0000 */
[----:B------:R4:W-:Y:S01]  /*10c40*/  MUFU.TANH R197, R159 ;  /* 0x0000009f00c57308 */ /* 0x0009e20000002400 */
[----:B0-----:R-:W-:-:S07]  /*10c50*/  MOV R166, R180 ;  /* 0x000000b400a67202 */ /* 0x001fce0000000f00 */
[----:B------:R-:W-:Y:S08]  /*10c60*/  MUFU.TANH R237, R237 ;  /* 0x000000ed00ed7308 */ /* 0x000ff00000002400 */
[----:B------:R-:W-:Y:S01]  /*10c70*/  MUFU.TANH R236, R236 ;  /* 0x000000ec00ec7308 */ /* 0x000fe20000002400 */
[----:B---3--:R-:W-:Y:S02]  /*10c80*/  FMNMX.FTZ R177, R176, R177, !PT ;  /* 0x000000b1b0b17209 */ /* 0x008fe40007810000 */
[----:B------:R-:W0:Y:S03]  /*10c90*/  LDC R176, c[0x0][0xa80] ;  /* 0x0002a000ffb07b82 */ /* 0x000e260000000800 */
[----:B------:R-:W-:Y:S01]  /*10ca0*/  FADD.FTZ R155, -R177, R217 ;  /* 0x000000d9b19b7221 */ /* 0x000fe20000010100 */
[----:B--2---:R-:W-:-:S02]  /*10cb0*/  IMAD.MOV.U32 R217, RZ, RZ, R154 ;  /* 0x000000ffffd97224 */ /* 0x004fc400078e009a */
[-C--:B0-----:R-:W-:Y:S01]  /*10cc0*/  FMUL.FTZ R180, R177, R176.reuse ;  /* 0x000000b0b1b47220 */ /* 0x081fe20000410000 */
[----:B------:R-:W-:-:S03]  /*10cd0*/  FMUL.FTZ R155, R155, R176 ;  /* 0x000000b09b9b7220 */ /* 0x000fc60000410000 */
[-CC-:B------:R-:W-:Y:S01]  /*10ce0*/  FFMA.FTZ R188, R233, R176.reuse, -R180.reuse ;  /* 0x000000b0e9bc7223 */ /* 0x180fe200000108b4 */
[-CC-:B------:R-:W-:Y:S01]  /*10cf0*/  FFMA.FTZ R154, R222, R176.reuse, -R180.reuse ;  /* 0x000000b0de9a7223 */ /* 0x180fe200000108b4 */
[-C--:B------:R-:W-:Y:S01]  /*10d00*/  FFMA.FTZ R189, R223, R176.reuse, -R180 ;  /* 0x000000b0dfbd7223 */ /* 0x080fe200000108b4 */
[----:B------:R-:W-:Y:S02]  /*10d10*/  IMAD.MOV.U32 R222, RZ, RZ, R162 ;  /* 0x000000ffffde7224 */ /* 0x000fe400078e00a2 */
[-CC-:B------:R-:W-:Y:S01]  /*10d20*/  FFMA.FTZ R162, R152, R176.reuse, -R180.reuse ;  /* 0x000000b098a27223 */ /* 0x180fe200000108b4 */
[----:B------:R-:W-:Y:S01]  /*10d30*/  MUFU.EX2 R155, R155 ;  /* 0x0000009b009b7308 */ /* 0x000fe20000000800 */
[-CC-:B------:R-:W-:Y:S01]  /*10d40*/  FFMA.FTZ R185, R221, R176.reuse, -R180.reuse ;  /* 0x000000b0ddb97223 */ /* 0x180fe200000108b4 */
[-C--:B------:R-:W-:Y:S01]  /*10d50*/  FFMA.FTZ R163, R218, R176.reuse, -R180 ;  /* 0x000000b0daa37223 */ /* 0x080fe200000108b4 */
[----:B------:R-:W-:Y:S02]  /*10d60*/  IMAD.MOV.U32 R218, RZ, RZ, R166 ;  /* 0x000000ffffda7224 */ /* 0x000fe400078e00a6 */
[----:B------:R-:W-:Y:S01]  /*10d70*/  FFMA.FTZ R166, R168, R176, -R180 ;  /* 0x000000b0a8a67223 */ /* 0x000fe200000108b4 */
[----:B-1----:R-:W-:-:S02]  /*10d80*/  IMAD.MOV.U32 R233, RZ, RZ, R158 ;  /* 0x000000ffffe97224 */ /* 0x002fc400078e009e */
[-CC-:B------:R-:W-:Y:S01]  /*10d90*/  FFMA.FTZ R156, R156, R176.reuse, -R180.reuse ;  /* 0x000000b09c9c7223 */ /* 0x180fe200000108b4 */
[-CC-:B------:R-:W-:Y:S01]  /*10da0*/  FFMA.FTZ R157, R157, R176.reuse, -R180.reuse ;  /* 0x000000b09d9d7223 */ /* 0x180fe200000108b4 */
[----:B------:R0:W1:Y:S01]  /*10db0*/  MUFU.EX2 R152, R188 ;  /* 0x000000bc00987308 */ /* 0x0000620000000800 */
[-CC-:B------:R-:W-:Y:S01]  /*10dc0*/  FFMA.FTZ R158, R220, R176.reuse, -R180.reuse ;  /* 0x000000b0dc9e7223 */ /* 0x180fe200000108b4 */
[-CC-:B----4-:R-:W-:Y:S01]  /*10dd0*/  FFMA.FTZ R159, R219, R176.reuse, -R180.reuse ;  /* 0x000000b0db9f7223 */ /* 0x190fe200000108b4 */
[-CC-:B------:R-:W-:Y:S01]  /*10de0*/  FFMA.FTZ R161, R161, R176.reuse, -R180.reuse ;  /* 0x000000b0a1a17223 */ /* 0x180fe200000108b4 */
[-CC-:B------:R-:W-:Y:S01]  /*10df0*/  FFMA.FTZ R160, R160, R176.reuse, -R180.reuse ;  /* 0x000000b0a0a07223 */ /* 0x180fe200000108b4 */
[-CC-:B------:R-:W-:Y:S01]  /*10e00*/  FFMA.FTZ R167, R153, R176.reuse, -R180.reuse ;  /* 0x000000b099a77223 */ /* 0x180fe200000108b4 */
[-CC-:B------:R-:W-:Y:S01]  /*10e10*/  FFMA.FTZ R165, R165, R176.reuse, -R180.reuse ;  /* 0x000000b0a5a57223 */ /* 0x180fe200000108b4 */
[----:B------:R-:W-:Y:S01]  /*10e20*/  FFMA.FTZ R164, R164, R176, -R180 ;  /* 0x000000b0a4a47223 */ /* 0x000fe200000108b4 */
[----:B------:R-:W2:Y:S01]  /*10e30*/  MUFU.EX2 R189, R189 ;  /* 0x000000bd00bd7308 */ /* 0x000ea20000000800 */
[----:B0-----:R-:W-:Y:S01]  /*10e40*/  FMUL.FTZ R188, R179, UR42 ;  /* 0x0000002ab3bc7c20 */ /* 0x001fe20008410000 */
[----:B------:R-:W-:-:S02]  /*10e50*/  IMAD.MOV.U32 R179, RZ, RZ, R222 ;  /* 0x000000ffffb37224 */ /* 0x000fc400078e00de */
[-CC-:B------:R-:W-:Y:S01]  /*10e60*/  FFMA.FTZ R184, R184, R176.reuse, -R180.reuse ;  /* 0x000000b0b8b87223 */ /* 0x180fe200000108b4 */
[-CC-:B------:R-:W-:Y:S01]  /*10e70*/  FFMA.FTZ R169, R169, R176.reuse, -R180.reuse ;  /* 0x000000b0a9a97223 */ /* 0x180fe200000108b4 */
[-CC-:B------:R-:W-:Y:S01]  /*10e80*/  FFMA.FTZ R168, R235, R176.reuse, -R180.reuse ;  /* 0x000000b0eba87223 */ /* 0x180fe200000108b4 */
[-CC-:B------:R-:W-:Y:S01]  /*10e90*/  FFMA.FTZ R170, R234, R176.reuse, -R180.reuse ;  /* 0x000000b0eaaa7223 */ /* 0x180fe200000108b4 */
[----:B------:R-:W-:Y:S01]  /*10ea0*/  FFMA.FTZ R181, R181, R176, -R180 ;  /* 0x000000b0b5b57223 */ /* 0x000fe200000108b4 */
[----:B------:R-:W0:Y:S01]  /*10eb0*/  MUFU.EX2 R154, R154 ;  /* 0x0000009a009a7308 */ /* 0x000e220000000800 */
[----:B-1----:R-:W-:Y:S01]  /*10ec0*/  FFMA.FTZ R0, R155, R0, R152 ;  /* 0x000000009b007223 */ /* 0x002fe20000010098 */
[-CC-:B------:R-:W-:Y:S01]  /*10ed0*/  FFMA.FTZ R173, R173, R176.reuse, -R180.reuse ;  /* 0x000000b0adad7223 */ /* 0x180fe200000108b4 */
[-CC-:B------:R-:W-:Y:S01]  /*10ee0*/  FFMA.FTZ R172, R172, R176.reuse, -R180.reuse ;  /* 0x000000b0acac7223 */ /* 0x180fe200000108b4 */
[----:B------:R-:W-:Y:S01]  /*10ef0*/  FFMA.FTZ R180, R192, R176, -R180 ;  /* 0x000000b0c0b47223 */ /* 0x000fe200000108b4 */
[----:B------:R-:W-:-:S02]  /*10f00*/  IMAD.MOV.U32 R234, RZ, RZ, R193 ;  /* 0x000000ffffea7224 */ /* 0x000fc400078e00c1 */
[----:B------:R-:W-:Y:S01]  /*10f10*/  FMUL.FTZ R223, R171, UR42 ;  /* 0x0000002aabdf7c20 */ /* 0x000fe20008410000 */
[----:B------:R-:W-:Y:S01]  /*10f20*/  IMAD.MOV.U32 R220, RZ, RZ, R196 ;  /* 0x000000ffffdc7224 */ /* 0x000fe200078e00c4 */
[----:B------:R-:W1:Y:S01]  /*10f30*/  MUFU.EX2 R185, R185 ;  /* 0x000000b900b97308 */ /* 0x000e620000000800 */
[----:B--2---:R-:W-:Y:S01]  /*10f40*/  FADD.FTZ R0, R189, R0 ;  /* 0x00000000bd007221 */ /* 0x004fe20000010000 */
[----:B------:R-:W-:Y:S02]  /*10f50*/  IMAD.MOV.U32 R235, RZ, RZ, R197 ;  /* 0x000000ffffeb7224 */ /* 0x000fe400078e00c5 */
[----:B------:R-:W-:Y:S01]  /*10f60*/  FMUL.FTZ R197, R174, UR42 ;  /* 0x0000002aaec57c20 */ /* 0x000fe20008410000 */
[----:B------:R-:W-:Y:S01]  /*10f70*/  FMUL.FTZ R196, R175, UR42 ;  /* 0x0000002aafc47c20 */ /* 0x000fe20008410000 */
[----:B------:R-:W-:Y:S01]  /*10f80*/  FMUL.FTZ R193, R178, UR42 ;  /* 0x0000002ab2c17c20 */ /* 0x000fe20008410000 */
[----:B------:R-:W-:Y:S01]  /*10f90*/  FMUL.FTZ R175, R182, UR42 ;  /* 0x0000002ab6af7c20 */ /* 0x000fe20008410000 */
[----:B------:R-:W-:Y:S01]  /*10fa0*/  FMUL.FTZ R171, R186, UR42 ;  /* 0x0000002abaab7c20 */ /* 0x000fe20008410000 */
[----:B------:R-:W2:Y:S01]  /*10fb0*/  MUFU.TANH R223, R223 ;  /* 0x000000df00df7308 */ /* 0x000ea20000002400 */
[----:B0-----:R-:W-:Y:S01]  /*10fc0*/  FADD.FTZ R0, R154, R0 ;  /* 0x000000009a007221 */ /* 0x001fe20000010000 */
[----:B------:R-:W-:Y:S01]  /*10fd0*/  FMUL.FTZ R222, R187, UR42 ;  /* 0x0000002abbde7c20 */ /* 0x000fe20008410000 */
[----:B------:R-:W-:Y:S01]  /*10fe0*/  F2FP.F16.F32.PACK_AB R152, R189, R152 ;  /* 0x00000098bd98723e */ /* 0x000fe200000000ff */
[----:B------:R-:W-:Y:S01]  /*10ff0*/  FMUL.FTZ R189, R190, UR42 ;  /* 0x0000002abebd7c20 */ /* 0x000fe20008410000 */
[----:B------:R-:W-:Y:S01]  /*11000*/  FMUL.FTZ R190, R191, UR42 ;  /* 0x0000002abfbe7c20 */ /* 0x000fe20008410000 */
[----:B------:R-:W-:Y:S01]  /*11010*/  FMUL.FTZ R221, R194, UR42 ;  /* 0x0000002ac2dd7c20 */ /* 0x000fe20008410000 */
[----:B------:R-:W-:Y:S01]  /*11020*/  FMUL.FTZ R182, R195, UR42 ;  /* 0x0000002ac3b67c20 */ /* 0x000fe20008410000 */
[----:B------:R-:W0:Y:S01]  /*11030*/  MUFU.TANH R197, R197 ;  /* 0x000000c500c57308 */ /* 0x000e220000002400 */
[----:B-1----:R-:W-:Y:S01]  /*11040*/  FADD.FTZ R192, R185, R0 ;  /* 0x00000000b9c07221 */ /* 0x002fe20000010000 */
[----:B------:R-:W-:Y:S01]  /*11050*/  FMNMX.FTZ R0, R179, R216, !PT ;  /* 0x000000d8b3007209 */ /* 0x000fe20007810000 */
[----:B------:R-:W-:Y:S01]  /*11060*/  FMUL.FTZ R186, R199, UR42 ;  /* 0x0000002ac7ba7c20 */ /* 0x000fe20008410000 */
[----:B------:R-:W-:-:S02]  /*11070*/  F2FP.F16.F32.PACK_AB R154, R185, R154 ;  /* 0x0000009ab99a723e */ /* 0x000fc400000000ff */
[----:B------:R-:W-:Y:S02]  /*11080*/  FMNMX.FTZ R0, R234, R0, !PT ;  /* 0x00000000ea007209 */ /* 0x000fe40007810000 */
[----:B------:R-:W1:Y:S02]  /*11090*/  MUFU.TANH R196, R196 ;  /* 0x000000c400c47308 */ /* 0x000e640000002400 */
[----:B------:R-:W-:-:S04]  /*110a0*/  FMNMX.FTZ R153, R220, R0, !PT ;  /* 0x00000000dc997209 */ /* 0x000fc80007810000 */
[----:B------:R-:W-:Y:S02]  /*110b0*/  FMNMX.FTZ R153, R235, R153, !PT ;  /* 0x00000099eb997209 */ /* 0x000fe40007810000 */
[----:B------:R-:W3:Y:S02]  /*110c0*/  MUFU.TANH R193, R193 ;  /* 0x000000c100c17308 */ /* 0x000ee40000002400 */
[----:B------:R-:W-:-:S04]  /*110d0*/  FMNMX.FTZ R153, R218, R153, !PT ;  /* 0x00000099da997209 */ /* 0x000fc80007810000 */
[----:B------:R-:W-:Y:S02]  /*110e0*/  FMNMX.FTZ R153, R217, R153, !PT ;  /* 0x00000099d9997209 */ /* 0x000fe40007810000 */
[----:B------:R-:W4:Y:S02]  /*110f0*/  MUFU.TANH R188, R188 ;  /* 0x000000bc00bc7308 */ /* 0x000f240000002400 */
[----:B------:R-:W-:-:S04]  /*11100*/  FMNMX.FTZ R153, R233, R153, !PT ;  /* 0x00000099e9997209 */ /* 0x000fc80007810000 */
[----:B------:R-:W-:Y:S02]  /*11110*/  FMNMX.FTZ R153, R237, R153, !PT ;  /* 0x00000099ed997209 */ /* 0x000fe40007810000 */
[----:B------:R-:W5:Y:S02]  /*11120*/  MUFU.TANH R175, R175 ;  /* 0x000000af00af7308 */ /* 0x000f640000002400 */
[----:B------:R-:W-:-:S04]  /*11130*/  FMNMX.FTZ R153, R236, R153, !PT ;  /* 0x00000099ec997209 */ /* 0x000fc80007810000 */
[----:B--2---:R-:W-:Y:S02]  /*11140*/  FMNMX.FTZ R153, R223, R153, !PT ;  /* 0x00000099df997209 */ /* 0x004fe40007810000 */
[----:B------:R2:W5:Y:S02]  /*11150*/  MUFU.TANH R0, R183 ;  /* 0x000000b700007308 */ /* 0x0005640000002400 */
[----:B0-----:R-:W-:-:S04]  /*11160*/  FMNMX.FTZ R153, R197, R153, !PT ;  /* 0x00000099c5997209 */ /* 0x001fc80007810000 */
[----:B-1----:R-:W-:Y:S02]  /*11170*/  FMNMX.FTZ R153, R196, R153, !PT ;  /* 0x00000099c4997209 */ /* 0x002fe40007810000 */
[----:B------:R-:W0:Y:S01]  /*11180*/  MUFU.TANH R171, R171 ;  /* 0x000000ab00ab7308 */ /* 0x000e220000002400 */
[----:B--2---:R-:W-:Y:S01]  /*11190*/  FMUL.FTZ R183, R198, UR42 ;  /* 0x0000002ac6b77c20 */ /* 0x004fe20008410000 */
[----:B---3--:R-:W-:-:S04]  /*111a0*/  FMNMX.FTZ R153, R193, R153, !PT ;  /* 0x00000099c1997209 */ /* 0x008fc80007810000 */
[----:B----4-:R-:W-:Y:S02]  /*111b0*/  FMNMX.FTZ R153, R188, R153, !PT ;  /* 0x00000099bc997209 */ /* 0x010fe40007810000 */
[----:B------:R-:W1:Y:S02]  /*111c0*/  MUFU.TANH R222, R222 ;  /* 0x000000de00de7308 */ /* 0x000e640000002400 */
[----:B-----5:R-:W-:-:S04]  /*111d0*/  FMNMX.FTZ R153, R175, R153, !PT ;  /* 0x00000099af997209 */ /* 0x020fc80007810000 */
[----:B------:R-:W-:Y:S02]  /*111e0*/  FMNMX.FTZ R153, R0, R153, !PT ;  /* 0x0000009900997209 */ /* 0x000fe40007810000 */
[----:B------:R-:W2:Y:S02]  /*111f0*/  MUFU.TANH R189, R189 ;  /* 0x000000bd00bd7308 */ /* 0x000ea40000002400 */
[----:B0-----:R-:W-:-:S06]  /*11200*/  FMNMX.FTZ R153, R171, R153, !PT ;  /* 0x00000099ab997209 */ /* 0x001fcc0007810000 */
        /* <DEDUP_REMOVED lines=9> */
[----:B--2---:R-:W-:-:S04]  /*112a0*/  FMNMX.FTZ R153, R182, R153, !PT ;  /* 0x00000099b6997209 */ /* 0x004fc80007810000 */
[----:B0-----:R-:W-:-:S04]  /*112b0*/  FMNMX.FTZ R153, R183, R153, !PT ;  /* 0x00000099b7997209 */ /* 0x001fc80007810000 */
[----:B-1----:R-:W-:-:S05]  /*112c0*/  FMNMX.FTZ R153, R186, R153, !PT ;  /* 0x00000099ba997209 */ /* 0x002fca0007810000 */
[----:B------:R-:W0:Y:S02]  /*112d0*/  SHFL.BFLY PT, R174, R153, 0x2, 0x1f ;  /* 0x0c401f0099ae7f89 */ /* 0x000e2400000e0000 */
[----:B0-----:R-:W-:-:S05]  /*112e0*/  FMNMX.FTZ R174, R153, R174, !PT ;  /* 0x000000ae99ae7209 */ /* 0x001fca0007810000 */
[----:B------:R-:W0:Y:S02]  /*112f0*/  SHFL.BFLY PT, R178, R174, 0x1, 0x1f ;  /* 0x0c201f00aeb27f89 */ /* 0x000e2400000e0000 */
[----:B0-----:R-:W-:-:S05]  /*11300*/  FMNMX.FTZ R178, R174, R178, !PT ;  /* 0x000000b2aeb27209 */ /* 0x001fca0007810000 */
[C---:B------:R-:W-:Y:S01]  /*11310*/  FMUL.FTZ R185, R178.reuse, R176 ;  /* 0x000000b0b2b97220 */ /* 0x040fe20000410000 */
[----:B------:R-:W-:-:S03]  /*11320*/  FADD.FTZ R219, -R178, R216 ;  /* 0x000000d8b2db7221 */ /* 0x000fc60000010100 */
[-CC-:B------:R-:W-:Y:S01]  /*11330*/  FFMA.FTZ R216, R233, R176.reuse, -R185.reuse ;  /* 0x000000b0e9d87223 */ /* 0x180fe200000108b9 */
[-C--:B------:R-:W-:Y:S01]  /*11340*/  FMUL.FTZ R219, R219, R176.reuse ;  /* 0x000000b0dbdb7220 */ /* 0x080fe20000410000 */
[----:B------:R-:W2:Y:S01]  /*11350*/  LDL R233, [R1+0x40] ;  /* 0x0000400001e97983 */ /* 0x000ea20000100800 */
        /* <DEDUP_REMOVED lines=8> */
[----:B------:R-:W-:-:S04]  /*113e0*/  FFMA.FTZ R217, R217, R176, -R185 ;  /* 0x000000b0d9d97223 */ /* 0x000fc800000108b9 */
[----:B------:R-:W0:Y:S08]  /*113f0*/  MUFU.EX2 R153, R153 ;  /* 0x0000009900997308 */ /* 0x000e300000000800 */
        /* <DEDUP_REMOVED lines=16> */
[----:B0-----:R-:W-:Y:S01]  /*11500*/  FFMA.FTZ R186, R219, R3, R153 ;  /* 0x00000003dbba7223 */ /* 0x001fe20000010099 */
[----:B-1----:R-:W-:-:S03]  /*11510*/  F2FP.F16.F32.PACK_AB R153, R174, R153 ;  /* 0x00000099ae99723e */ /* 0x002fc600000000ff */
[----:B------:R-:W-:Y:S01]  /*11520*/  FADD.FTZ R186, R174, R186 ;  /* 0x000000baaeba7221 */ /* 0x000fe20000010000 */
[----:B------:R-:W-:Y:S02]  /*11530*/  IMAD.MOV.U32 R175, RZ, RZ, 0x40000040 ;  /* 0x40000040ffaf7424 */ /* 0x000fe400078e00ff */
[----:B------:R-:W-:-:S03]  /*11540*/  @!P0 VIADD R3, R210, 0x32440 ;  /* 0x00032440d2038836 */ /* 0x000fc60000000000 */
[----:B------:R-:W-:Y:S02]  /*11550*/  R2UR UR7, R175 ;  /* 0x00000000af0772ca */ /* 0x000fe400000e0000 */
[----:B------:R-:W-:Y:S01]  /*11560*/  MUFU.EX2 R175, R179 ;  /* 0x000000b300af7308 */ /* 0x000fe20000000800 */
[----:B------:R-:W-:Y:S01]  /*11570*/  @!P0 PRMT R3, RZ, 0x654, R3 ;  /* 0x00000654ff038816 */ /* 0x000fe20000000003 */
        /* <DEDUP_REMOVED lines=63> */
[----:B------:R-:W-:-:S02]  /*11970*/  FMUL.FTZ R149, R149, R155 ;  /* 0x0000009b95957220 */ /* 0x000fc40000410000 */
        /* <DEDUP_REMOVED lines=65> */
[----:B0-----:R-:W-:Y:S01]  /*11d90*/  FADD.FTZ R186, R155, R186 ;  /* 0x000000ba9bba7221 */ /* 0x001fe20000010000 */
[----:B------:R-:W-:Y:S01]  /*11da0*/  F2FP.F16.F32.PACK_AB R155, R175, R155 ;  /* 0x0000009baf9b723e */ /* 0x000fe200000000ff */
[----:B--2---:R-:W-:-:S02]  /*11db0*/  IMAD R174, R2, 0xc00, R233 ;  /* 0x00000c0002ae7824 */ /* 0x004fc400078e02e9 */
[----:B------:R-:W0:Y:S02]  /*11dc0*/  S2R R233, SR_TID.X ;  /* 0x0000000000e97919 */ /* 0x000e240000002100 */
[----:B0-----:R-:W-:-:S04]  /*11dd0*/  SHF.R.U32.HI R221, RZ, 0x7, R233 ;  /* 0x00000007ffdd7819 */ /* 0x001fc800000116e9 */
[----:B------:R-:W-:-:S05]  /*11de0*/  IADD3 R179, -R221, 0xb, RZ ;  /* 0x0000000bddb37810 */ /* 0x000fca0007ffe1ff */
[----:B------:R2:W-:Y:S06]  /*11df0*/  BAR.ARV R179, 0x100 ;  /* 0x000400b30000751d */ /* 0x0005ec0000002000 */
[----:B------:R0:W-:Y:S02]  /*11e00*/  @!P0 SYNCS.ARRIVE.TRANS64.RED.A1T0 RZ, [R3+URZ], RZ ;  /* 0x000000ff03ff89a7 */ /* 0x0001e4000810043f */
[----:B0-----:R-:W-:-:S05]  /*11e10*/  VIADD R3, R221, 0x8 ;  /* 0x00000008dd037836 */ /* 0x001fca0000000000 */
[----:B------:R0:W-:Y:S01]  /*11e20*/  BAR.SYNC.DEFER_BLOCKING R3, 0x100 ;  /* 0x000400030000751d */ /* 0x0001e20000010000 */
[----:B------:R-:W-:-:S05]  /*11e30*/  R2UR UR6, R174 ;  /* 0x00000000ae0672ca */ /* 0x000fca00000e0000 */
[----:B------:R-:W-:-:S08]  /*11e40*/  WARPGROUP.ARRIVE ;  /* 0x00000000000079c5 */ /* 0x000fd00000000000 */
[----:B------:R-:W-:Y:S01]  /*11e50*/  HGMMA.64x256x16.F32 R24, R152, gdesc[UR4].tnspB, R24, gsb0 ;  /* 0x43e0000498187df0 */ /* 0x000fe20008000818 */
[----:B------:R-:W1:Y:S08]  /*11e60*/  MUFU.EX2 R156, R156 ;  /* 0x0000009c009c7308 */ /* 0x000e700000000800 */
[----:B------:R-:W3:Y:S08]  /*11e70*/  MUFU.EX2 R157, R157 ;  /* 0x0000009d009d7308 */ /* 0x000ef00000000800 */
[----:B------:R-:W4:Y:S01]  /*11e80*/  MUFU.EX2 R158, R158 ;  /* 0x0000009e009e7308 */ /* 0x000f220000000800 */
[----:B-1----:R-:W-:-:S07]  /*11e90*/  FADD.FTZ R192, R156, R192 ;  /* 0x000000c09cc07221 */ /* 0x002fce0000010000 */
[----:B------:R-:W1:Y:S08]  /*11ea0*/  MUFU.EX2 R159, R159 ;  /* 0x0000009f009f7308 */ /* 0x000e700000000800 */
[----:B0-----:R-:W-:Y:S08]  /*11eb0*/  MUFU.EX2 R3, R218 ;  /* 0x000000da00037308 */ /* 0x001ff00000000800 */
[----:B------:R-:W-:Y:S01]  /*11ec0*/  MUFU.EX2 R187, R187 ;  /* 0x000000bb00bb7308 */ /* 0x000fe20000000800 */
[----:B---3--:R-:W-:-:S04]  /*11ed0*/  FADD.FTZ R192, R157, R192 ;  /* 0x000000c09dc07221 */ /* 0x008fc80000010000 */
[----:B----4-:R-:W-:Y:S01]  /*11ee0*/  FADD.FTZ R192, R158, R192 ;  /* 0x000000c09ec07221 */ /* 0x010fe20000010000 */
[----:B------:R-:W-:Y:S02]  /*11ef0*/  F2FP.F16.F32.PACK_AB R156, R157, R156 ;  /* 0x0000009c9d9c723e */ /* 0x000fe400000000ff */
[C---:B-1----:R-:W-:Y:S01]  /*11f00*/  F2FP.F16.F32.PACK_AB R158, R159.reuse, R158 ;  /* 0x0000009e9f9e723e */ /* 0x042fe200000000ff */
[----:B------:R-:W-:Y:S01]  /*11f10*/  FADD.FTZ R192, R159, R192 ;  /* 0x000000c09fc07221 */ /* 0x000fe20000010000 */
[----:B------:R-:W0:Y:S08]  /*11f20*/  MUFU.EX2 R163, R163 ;  /* 0x000000a300a37308 */ /* 0x000e300000000800 */
[----:B------:R-:W-:Y:S08]  /*11f30*/  MUFU.EX2 R161, R161 ;  /* 0x000000a100a17308 */ /* 0x000ff00000000800 */
[----:B------:R-:W-:Y:S01]  /*11f40*/  MUFU.EX2 R162, R162 ;  /* 0x000000a200a27308 */ /* 0x000fe20000000800 */
[----:B0-----:R-:W-:Y:S01]  /*11f50*/  FADD.FTZ R192, R163, R192 ;  /* 0x000000c0a3c07221 */ /* 0x001fe20000010000 */
[----:B------:R-:W-:-:S06]  /*11f60*/  WARPGROUP.DEPBAR.LE gsb0, 0x0 ;  /* 0x00008000000079c5 */ /* 0x000fcc0000010000 */
[----:B------:R-:W0:Y:S08]  /*11f70*/  MUFU.EX2 R154, R217 ;  /* 0x000000d9009a7308 */ /* 0x000e300000000800 */
[----:B------:R-:W1:Y:S01]  /*11f80*/  MUFU.EX2 R155, R216 ;  /* 0x000000d8009b7308 */ /* 0x000e620000000800 */
[----:B------:R-:W-:Y:S01]  /*11f90*/  VIADD R152, R174, 0x80 ;  /* 0x00000080ae987836 */ /* 0x000fe20000000000 */
[----:B------:R-:W-:-:S04]  /*11fa0*/  MOV R153, 0x40000040 ;  /* 0x4000004000997802 */ /* 0x000fc80000000f00 */
[----:B------:R-:W-:Y:S02]  /*11fb0*/  R2UR UR6, R152 ;  /* 0x00000000980672ca */ /* 0x000fe400000e0000 */
[----:B------:R-:W-:Y:S02]  /*11fc0*/  R2UR UR7, R153 ;  /* 0x00000000990772ca */ /* 0x000fe400000e0000 */
[----:B0-----:R-:W-:Y:S02]  /*11fd0*/  F2FP.F16.F32.PACK_AB R157, R154, R3 ;  /* 0x000000039a9d723e */ /* 0x001fe400000000ff */
[----:B-1----:R-:W-:-:S04]  /*11fe0*/  F2FP.F16.F32.PACK_AB R159, R187, R155 ;  /* 0x0000009bbb9f723e */ /* 0x002fc800000000ff */
[----:B------:R-:W-:-:S06]  /*11ff0*/  WARPGROUP.ARRIVE ;  /* 0x00000000000079c5 */ /* 0x000fcc0000000000 */
[----:B------:R-:W-:Y:S01]  /*12000*/  HGMMA.64x256x16.F32 R24, R156, gdesc[UR4].tnspB, R24, gsb0 ;  /* 0x43e000049c187df0 */ /* 0x000fe20008000818 */
[----:B------:R-:W-:Y:S08]  /*12010*/  MUFU.EX2 R197, R197 ;  /* 0x000000c500c57308 */ /* 0x000ff00000000800 */
[----:B------:R-:W-:Y:S01]  /*12020*/  MUFU.EX2 R196, R196 ;  /* 0x000000c400c47308 */ /* 0x000fe20000000800 */
[----:B------:R-:W-:-:S02]  /*12030*/  VIADD R152, R174, 0x100 ;  /* 0x00000100ae987836 */ /* 0x000fc40000000000 */
[----:B------:R-:W-:-:S03]  /*12040*/  IMAD.MOV.U32 R153, RZ, RZ, 0x40000040 ;  /* 0x40000040ff997424 */ /* 0x000fc600078e00ff */
[----:B------:R-:W-:Y:S02]  /*12050*/  R2UR UR6, R152 ;  /* 0x00000000980672ca */ /* 0x000fe400000e0000 */
[----:B------:R-:W-:Y:S01]  /*12060*/  R2UR UR7, R153 ;  /* 0x00000000990772ca */ /* 0x000fe200000e0000 */
[----:B------:R-:W-:Y:S08]  /*12070*/  MUFU.EX2 R167, R167 ;  /* 0x000000a700a77308 */ /* 0x000ff00000000800 */
[----:B------:R-:W-:Y:S08]  /*12080*/  MUFU.EX2 R165, R165 ;  /* 0x000000a500a57308 */ /* 0x000ff00000000800 */
[----:B------:R-:W-:Y:S08]  /*12090*/  MUFU.EX2 R166, R166 ;  /* 0x000000a600a67308 */ /* 0x000ff00000000800 */
[----:B------:R-:W-:Y:S08]  /*120a0*/  MUFU.EX2 R193, R193 ;  /* 0x000000c100c17308 */ /* 0x000ff00000000800 */
[----:B------:R-:W-:Y:S08]  /*120b0*/  MUFU.EX2 R194, R194 ;  /* 0x000000c200c27308 */ /* 0x000ff00000000800 */
[----:B------:R-:W-:Y:S08]  /*120c0*/  MUFU.EX2 R195, R195 ;  /* 0x000000c300c37308 */ /* 0x000ff00000000800 */
[----:B------:R-:W-:Y:S01]  /*120d0*/  MUFU.EX2 R191, R191 ;  /* 0x000000bf00bf7308 */ /* 0x000fe20000000800 */
[----:B------:R-:W-:-:S02]  /*120e0*/  VIADD R152, R174, 0x180 ;  /* 0x00000180ae987836 */ /* 0x000fc40000000000 */
[----:B------:R-:W-:Y:S01]  /*120f0*/  IMAD.MOV.U32 R153, RZ, RZ, 0x40000040 ;  /* 0x40000040ff997424 */ /* 0x000fe200078e00ff */
[----:B------:R-:W-:-:S04]  /*12100*/  WARPGROUP.DEPBAR.LE gsb0, 0x0 ;  /* 0x00008000000079c5 */ /* 0x000fc80000010000 */
[----:B------:R-:W0:Y:S08]  /*12110*/  MUFU.EX2 R158, R160 ;  /* 0x000000a0009e7308 */ /* 0x000e300000000800 */
[----:B------:R-:W-:Y:S08]  /*12120*/  MUFU.EX2 R156, R199 ;  /* 0x000000c7009c7308 */ /* 0x000ff00000000800 */
[----:B------:R-:W1:Y:S01]  /*12130*/  MUFU.EX2 R157, R198 ;  /* 0x000000c6009d7308 */ /* 0x000e620000000800 */
[----:B------:R-:W-:-:S04]  /*12140*/  FADD.FTZ R159, R161, R192 ;  /* 0x000000c0a19f7221 */ /* 0x000fc80000010000 */
[----:B0-----:R-:W-:Y:S01]  /*12150*/  FADD.FTZ R159, R158, R159 ;  /* 0x0000009f9e9f7221 */ /* 0x001fe20000010000 */
[----:B------:R-:W-:Y:S02]  /*12160*/  F2FP.F16.F32.PACK_AB R160, R161, R163 ;  /* 0x000000a3a1a0723e */ /* 0x000fe400000000ff */
[----:B------:R-:W-:Y:S01]  /*12170*/  F2FP.F16.F32.PACK_AB R163, R196, R197 ;  /* 0x000000c5c4a3723e */ /* 0x000fe200000000ff */
[C---:B------:R-:W-:Y:S01]  /*12180*/  FADD.FTZ R159, R162.reuse, R159 ;  /* 0x0000009fa29f7221 */ /* 0x040fe20000010000 */
[----:B------:R-:W-:Y:S02]  /*12190*/  F2FP.F16.F32.PACK_AB R162, R162, R158 ;  /* 0x0000009ea2a2723e */ /* 0x000fe400000000ff */
[----:B-1----:R-:W-:-:S04]  /*121a0*/  F2FP.F16.F32.PACK_AB R161, R157, R156 ;  /* 0x0000009c9da1723e */ /* 0x002fc800000000ff */
[----:B------:R-:W-:-:S06]  /*121b0*/  WARPGROUP.ARRIVE ;  /* 0x00000000000079c5 */ /* 0x000fcc0000000000 */
[----:B------:R-:W-:Y:S01]  /*121c0*/  HGMMA.64x256x16.F32 R24, R160, gdesc[UR4].tnspB, R24, gsb0 ;  /* 0x43e00004a0187df0 */ /* 0x000fe20008000818 */
[----:B------:R0:W1:Y:S01]  /*121d0*/  MUFU.EX2 R158, R164 ;  /* 0x000000a4009e7308 */ /* 0x0000620000000800 */
[----:B------:R-:W-:-:S04]  /*121e0*/  FADD.FTZ R159, R167, R159 ;  /* 0x0000009fa79f7221 */ /* 0x000fc80000010000 */
[----:B------:R-:W-:Y:S01]  /*121f0*/  FADD.FTZ R159, R165, R159 ;  /* 0x0000009fa59f7221 */ /* 0x000fe20000010000 */
[----:B------:R-:W-:Y:S02]  /*12200*/  R2UR UR6, R152 ;  /* 0x00000000980672ca */ /* 0x000fe400000e0000 */
[----:B------:R-:W-:Y:S02]  /*12210*/  R2UR UR7, R153 ;  /* 0x00000000990772ca */ /* 0x000fe400000e0000 */
[----:B0-----:R-:W-:Y:S02]  /*12220*/  F2FP.F16.F32.PACK_AB R164, R165, R167 ;  /* 0x000000a7a5a4723e */ /* 0x001fe400000000ff */
[----:B------:R-:W-:Y:S01]  /*12230*/  F2FP.F16.F32.PACK_AB R165, R194, R193 ;  /* 0x000000c1c2a5723e */ /* 0x000fe200000000ff */
[----:B-1----:R-:W-:Y:S01]  /*12240*/  FADD.FTZ R159, R158, R159 ;  /* 0x0000009f9e9f7221 */ /* 0x002fe20000010000 */
[----:B------:R-:W-:-:S03]  /*12250*/  F2FP.F16.F32.PACK_AB R167, R191, R195 ;  /* 0x000000c3bfa7723e */ /* 0x000fc600000000ff */
[C---:B------:R-:W-:Y:S01]  /*12260*/  FADD.FTZ R159, R166.reuse, R159 ;  /* 0x0000009fa69f7221 */ /* 0x040fe20000010000 */
[----:B------:R-:W-:Y:S01]  /*12270*/  F2FP.F16.F32.PACK_AB R166, R166, R158 ;  /* 0x0000009ea6a6723e */ /* 0x000fe200000000ff */
[----:B------:R-:W0:Y:S08]  /*12280*/  MUFU.EX2 R184, R184 ;  /* 0x000000b800b87308 */ /* 0x000e300000000800 */
[----:B------:R-:W-:Y:S01]  /*12290*/  MUFU.EX2 R169, R169 ;  /* 0x000000a900a97308 */ /* 0x000fe20000000800 */
[----:B------:R-:W-:-:S07]  /*122a0*/  IMAD.MOV.U32 R153, RZ, RZ, 0x40000040 ;  /* 0x40000040ff997424 */ /* 0x000fce00078e00ff */
[----:B------:R-:W-:Y:S01]  /*122b0*/  MUFU.EX2 R170, R170 ;  /* 0x000000aa00aa7308 */ /* 0x000fe20000000800 */
[----:B0-----:R-:W-:-:S07]  /*122c0*/  FADD.FTZ R159, R184, R159 ;  /* 0x0000009fb89f7221 */ /* 0x001fce0000010000 */
[----:B------:R-:W-:Y:S08]  /*122d0*/  MUFU.EX2 R158, R171 ;  /* 0x000000ab009e7308 */ /* 0x000ff00000000800 */
[----:B------:R-:W-:Y:S08]  /*122e0*/  MUFU.EX2 R188, R188 ;  /* 0x000000bc00bc7308 */ /* 0x000ff00000000800 */
[----:B------:R-:W-:Y:S08]  /*122f0*/  MUFU.EX2 R189, R189 ;  /* 0x000000bd00bd7308 */ /* 0x000ff00000000800 */
[----:B------:R-:W0:Y:S01]  /*12300*/  MUFU.EX2 R190, R190 ;  /* 0x000000be00be7308 */ /* 0x000e220000000800 */
[----:B------:R-:W-:Y:S01]  /*12310*/  VIADD R152, R174, 0x200 ;  /* 0x00000200ae987836 */ /* 0x000fe20000000000 */
[----:B0-----:R-:W-:Y:S01]  /*12320*/  F2FP.F16.F32.PACK_AB R171, R190, R189 ;  /* 0x000000bdbeab723e */ /* 0x001fe200000000ff */
[----:B------:R-:W-:-:S02]  /*12330*/  WARPGROUP.DEPBAR.LE gsb0, 0x0 ;  /* 0x00008000000079c5 */ /* 0x000fc40000010000 */
[----:B------:R-:W-:-:S06]  /*12340*/  WARPGROUP.ARRIVE ;  /* 0x00000000000079c5 */ /* 0x000fcc0000000000 */
[----:B------:R-:W-:Y:S01]  /*12350*/  HGMMA.64x256x16.F32 R24, R164, gdesc[UR4].tnspB, R24, gsb0 ;  /* 0x43e00004a4187df0 */ /* 0x000fe20008000818 */
[----:B------:R0:W1:Y:S01]  /*12360*/  MUFU.EX2 R160, R168 ;  /* 0x000000a800a07308 */ /* 0x0000620000000800 */
[----:B------:R-:W-:Y:S01]  /*12370*/  R2UR UR7, R153 ;  /* 0x00000000990772ca */ /* 0x000fe200000e0000 */
[C---:B------:R-:W-:Y:S01]  /*12380*/  FADD.FTZ R153, R169.reuse, R159 ;  /* 0x0000009fa9997221 */ /* 0x040fe20000010000 */
[----:B------:R-:W-:Y:S02]  /*12390*/  R2UR UR6, R152 ;  /* 0x00000000980672ca */ /* 0x000fe400000e0000 */
[----:B0-----:R-:W-:Y:S02]  /*123a0*/  F2FP.F16.F32.PACK_AB R168, R169, R184 ;  /* 0x000000b8a9a8723e */ /* 0x001fe400000000ff */
[----:B------:R-:W-:Y:S01]  /*123b0*/  F2FP.F16.F32.PACK_AB R169, R188, R158 ;  /* 0x0000009ebca9723e */ /* 0x000fe200000000ff */
[----:B-1----:R-:W-:-:S04]  /*123c0*/  FADD.FTZ R153, R160, R153 ;  /* 0x00000099a0997221 */ /* 0x002fc80000010000 */
[C---:B------:R-:W-:Y:S01]  /*123d0*/  FADD.FTZ R153, R170.reuse, R153 ;  /* 0x00000099aa997221 */ /* 0x040fe20000010000 */
[----:B------:R-:W-:Y:S01]  /*123e0*/  F2FP.F16.F32.PACK_AB R170, R170, R160 ;  /* 0x000000a0aaaa723e */ /* 0x000fe200000000ff */
[----:B------:R-:W0:Y:S08]  /*123f0*/  MUFU.EX2 R181, R181 ;  /* 0x000000b500b57308 */ /* 0x000e300000000800 */
[----:B------:R-:W1:Y:S08]  /*12400*/  MUFU.EX2 R173, R173 ;  /* 0x000000ad00ad7308 */ /* 0x000e700000000800 */
[----:B------:R-:W-:Y:S08]  /*12410*/  MUFU.EX2 R160, R172 ;  /* 0x000000ac00a07308 */ /* 0x000ff00000000800 */
[----:B------:R-:W3:Y:S08]  /*12420*/  MUFU.EX2 R180, R180 ;  /* 0x000000b400b47308 */ /* 0x000ef00000000800 */
[----:B------:R0:W-:Y:S08]  /*12430*/  MUFU.EX2 R159, R0 ;  /* 0x00000000009f7308 */ /* 0x0001f00000000800 */
[----:B------:R-:W4:Y:S08]  /*12440*/  MUFU.EX2 R182, R182 ;  /* 0x000000b600b67308 */ /* 0x000f300000000800 */
[----:B------:R-:W-:Y:S08]  /*12450*/  MUFU.EX2 R183, R183 ;  /* 0x000000b700b77308 */ /* 0x000ff00000000800 */
[----:B------:R-:W5:Y:S01]  /*12460*/  MUFU.EX2 R185, R185 ;  /* 0x000000b900b97308 */ /* 0x000f620000000800 */
[----:B0-----:R-:W-:Y:S01]  /*12470*/  FADD.FTZ R0, R181, R153 ;  /* 0x00000099b5007221 */ /* 0x001fe20000010000 */
[----:B------:R-:W-:-:S02]  /*12480*/  VIADD R152, R174, 0x280 ;  /* 0x00000280ae987836 */ /* 0x000fc40000000000 */
[----:B------:R-:W-:Y:S02]  /*12490*/  IMAD.MOV.U32 R153, RZ, RZ, 0x40000040 ;  /* 0x40000040ff997424 */ /* 0x000fe400078e00ff */
[----:B-1----:R-:W-:Y:S01]  /*124a0*/  FADD.FTZ R0, R173, R0 ;  /* 0x00000000ad007221 */ /* 0x002fe20000010000 */
[----:B------:R-:W-:Y:S01]  /*124b0*/  FADD.FTZ R186, R175, R186 ;  /* 0x000000baafba7221 */ /* 0x000fe20000010000 */
[----:B------:R-:W-:Y:S02]  /*124c0*/  F2FP.F16.F32.PACK_AB R172, R173, R181 ;  /* 0x000000b5adac723e */ /* 0x000fe400000000ff */
[----:B---3--:R-:W-:Y:S02]  /*124d0*/  F2FP.F16.F32.PACK_AB R174, R180, R160 ;  /* 0x000000a0b4ae723e */ /* 0x008fe400000000ff */
[----:B----4-:R-:W-:Y:S02]  /*124e0*/  F2FP.F16.F32.PACK_AB R173, R182, R159 ;  /* 0x0000009fb6ad723e */ /* 0x010fe400000000ff */
[----:B-----5:R-:W-:Y:S01]  /*124f0*/  F2FP.F16.F32.PACK_AB R175, R185, R183 ;  /* 0x000000b7b9af723e */ /* 0x020fe200000000ff */
[----:B------:R-:W-:-:S02]  /*12500*/  WARPGROUP.DEPBAR.LE gsb0, 0x0 ;  /* 0x00008000000079c5 */ /* 0x000fc40000010000 */
[----:B------:R-:W-:-:S06]  /*12510*/  WARPGROUP.ARRIVE ;  /* 0x00000000000079c5 */ /* 0x000fcc0000000000 */
[----:B------:R-:W-:Y:S01]  /*12520*/  HGMMA.64x256x16.F32 R24, R168, gdesc[UR4].tnspB, R24, gsb0 ;  /* 0x43e00004a8187df0 */ /* 0x000fe20008000818 */
[----:B------:R-:W-:Y:S02]  /*12530*/  R2UR UR6, R152 ;  /* 0x00000000980672ca */ /* 0x000fe400000e0000 */
        /* <DEDUP_REMOVED lines=16> */
[----:B------:R-:W-:-:S03]  /*12640*/  ISETP.GT.AND P2, PT, R203, RZ, PT ;  /* 0x000000ffcb00720c */ /* 0x000fc60003f44270 */
[----:B------:R-:W-:Y:S01]  /*12650*/  FADD.FTZ R190, R190, R189 ;  /* 0x000000bdbebe7221 */ /* 0x000fe20000010000 */
[----:B------:R-:W-:-:S03]  /*12660*/  @!P0 VIADD R210, R210, 0x32460 ;  /* 0x00032460d2d28836 */ /* 0x000fc60000000000 */
[----:B------:R-:W-:Y:S02]  /*12670*/  FADD.FTZ R159, R159, R190 ;  /* 0x000000be9f9f7221 */ /* 0x000fe40000010000 */
[----:B------:R-:W-:Y:S02]  /*12680*/  @!P0 PRMT R210, RZ, 0x654, R210 ;  /* 0x00000654ffd28816 */ /* 0x000fe400000000d2 */
[----:B------:R-:W-:Y:S01]  /*12690*/  FADD.FTZ R182, R182, R159 ;  /* 0x0000009fb6b67221 */ /* 0x000fe20000010000 */
[----:B------:R-:W-:-:S03]  /*126a0*/  FADD.FTZ R0, R160, R0 ;  /* 0x00000000a0007221 */ /* 0x000fc60000010000 */
[----:B------:R-:W-:Y:S01]  /*126b0*/  FADD.FTZ R182, R183, R182 ;  /* 0x000000b6b7b67221 */ /* 0x000fe20000010000 */
[----:B------:R-:W-:Y:S01]  /*126c0*/  FADD.FTZ R0, R180, R0 ;  /* 0x00000000b4007221 */ /* 0x000fe20000010000 */
[----:B------:R-:W-:Y:S02]  /*126d0*/  VIADD R203, R203, 0xffffffff ;  /* 0xffffffffcbcb7836 */ /* 0x000fe40000000000 */
[----:B------:R-:W-:Y:S01]  /*126e0*/  FADD.FTZ R3, R185, R182 ;  /* 0x000000b6b9037221 */ /* 0x000fe20000010000 */
[----:B------:R-:W-:Y:S02]  /*126f0*/  IMAD.MOV.U32 R216, RZ, RZ, R178 ;  /* 0x000000ffffd87224 */ /* 0x000fe400078e00b2 */
[----:B------:R-:W-:Y:S01]  /*12700*/  IMAD.MOV.U32 R217, RZ, RZ, R177 ;  /* 0x000000ffffd97224 */ /* 0x000fe200078e00b1 */
[----:B------:R-:W-:Y:S02]  /*12710*/  WARPGROUP.DEPBAR.LE gsb0, 0x0 ;  /* 0x00008000000079c5 */ /* 0x000fe40000010000 */
[----:B------:R-:W-:-:S06]  /*12720*/  WARPGROUP.ARRIVE ;  /* 0x00000000000079c5 */ /* 0x000fcc0000000000 */
[----:B------:R-:W-:Y:S03]  /*12730*/  HGMMA.64x256x16.F32 R24, R172, gdesc[UR4].tnspB, R24, gsb0 ;  /* 0x43e00004ac187df0 */ /* 0x000fe60008000818 */
[----:B------:R-:W-:Y:S02]  /*12740*/  WARPGROUP.DEPBAR.LE gsb0, 0x0 ;  /* 0x00008000000079c5 */ /* 0x000fe40000010000 */
[----:B------:R2:W-:Y:S01]  /*12750*/  @!P0 SYNCS.ARRIVE.TRANS64.RED.A1T0 RZ, [R210+URZ], RZ ;  /* 0x000000ffd2ff89a7 */ /* 0x0005e2000810043f */
[----:B------:R-:W-:Y:S05]  /*12760*/  @P2 BRA `(.L_x_14941) ;  /* 0xffffffd0006c2947 */ /* 0x000fea000383ffff */
.L_x_14931:
[----:B0-----:R-:W3:Y:S01]  /*12770*/  LDL.LU R180, [R1+0x8c] ;  /* 0x00008c0001b47983 */ /* 0x001ee20000300800 */
[----:B------:R-:W-:Y:S05]  /*12780*/  WARPSYNC.ALL ;  /* 0x0000000000007948 */ /* 0x000fea0003800000 */
[----:B------:R-:W0:Y:S01]  /*12790*/  SHFL.BFLY PT, R5, R0, 0x2, 0x1f ;  /* 0x0c401f0000057f89 */ /* 0x000e2200000e0000 */
[----:B------:R-:W-:Y:S01]  /*127a0*/  VIADD R2, R2, 0x1 ;  /* 0x0000000102027836 */ /* 0x000fe20000000000 */
[----:B------:R1:W-:Y:S08]  /*127b0*/  BAR.ARV R179, 0x100 ;  /* 0x000400b30000751d */ /* 0x0003f00000002000 */
[----:B------:R-:W-:Y:S06]  /*127c0*/  BAR.ARV 0x8, 0x180 ;  /* 0x0206000000007b1d */ /* 0x000fec0000002000 */
[----:B------:R-:W-:Y:S01]  /*127d0*/  ISETP.NE.AND P0, PT, R2, 0x2, PT ;  /* 0x000000020200780c */ /* 0x000fe20003f05270 */
[----:B------:R-:W4:Y:S01]  /*127e0*/  SHFL.BFLY PT, R6, R3, 0x2, 0x1f ;  /* 0x0c401f0003067f89 */ /* 0x000f2200000e0000 */
[----:B------:R-:W-:-:S02]  /*127f0*/  PLOP3.LUT P1, PT, PT, PT, PT, 0x8, 0x0 ;  /* 0x000000000000781c */ /* 0x000fc40003f2e170 */
[----:B------:R-:W-:Y:S01]  /*12800*/  SEL R2, R2, RZ, P0 ;  /* 0x000000ff02027207 */ /* 0x000fe20000000000 */
[----:B0-----:R-:W-:Y:S01]  /*12810*/  FADD.FTZ R4, R5, R0 ;  /* 0x0000000005047221 */ /* 0x001fe20000010000 */
[----:B------:R-:W-:Y:S01]  /*12820*/  MOV R5, RZ ;  /* 0x000000ff00057202 */ /* 0x000fe20000000f00 */
[----:B------:R-:W-:-:S03]  /*12830*/  IMAD.MOV.U32 R0, RZ, RZ, RZ ;  /* 0x000000ffff007224 */ /* 0x000fc600078e00ff */
[----:B------:R-:W0:Y:S01]  /*12840*/  SHFL.BFLY PT, R7, R4, 0x1, 0x1f ;  /* 0x0c201f0004077f89 */ /* 0x000e2200000e0000 */
[----:B----4-:R-:W-:-:S05]  /*12850*/  FADD.FTZ R6, R6, R3 ;  /* 0x0000000306067221 */ /* 0x010fca0000010000 */
[----:B------:R-:W4:Y:S01]  /*12860*/  SHFL.BFLY PT, R9, R6, 0x1, 0x1f ;  /* 0x0c201f0006097f89 */ /* 0x000f2200000e0000 */
[----:B0-----:R-:W-:Y:S01]  /*12870*/  FADD.FTZ R7, R4, R7 ;  /* 0x0000000704077221 */ /* 0x001fe20000010000 */
[----:B------:R-:W-:-:S04]  /*12880*/  SEL R4, RZ, 0x1, P0 ;  /* 0x00000001ff047807 */ /* 0x000fc80000000000 */
[----:B------:R-:W-:Y:S02]  /*12890*/  FSETP.NE.FTZ.AND P2, PT, R7, RZ, PT ;  /* 0x000000ff0700720b */ /* 0x000fe40003f55000 */
[----:B------:R-:W-:-:S11]  /*128a0*/  LOP3.LUT R23, R23, R4, RZ, 0x3c, !PT ;  /* 0x0000000417177212 */ /* 0x000fd600078e3cff */
[----:B------:R-:W0:Y:S01]  /*128b0*/  @P2 MUFU.RCP R5, R7 ;  /* 0x0000000700052308 */ /* 0x000e220000001000 */
[----:B------:R-:W-:Y:S01]  /*128c0*/  @P2 FMUL.FTZ R10, R176, 0.69314718246459960938 ;  /* 0x3f317218b00a2820 */ /* 0x000fe20000410000 */
[----:B----4-:R-:W-:Y:S01]  /*128d0*/  FADD.FTZ R8, R6, R9 ;  /* 0x0000000906087221 */ /* 0x010fe20000010000 */
[----:B------:R-:W-:-:S04]  /*128e0*/  IMAD.MOV.U32 R6, RZ, RZ, -0x800000 ;  /* 0xff800000ff067424 */ /* 0x000fc800078e00ff */
[----:B------:R-:W-:Y:S01]  /*128f0*/  FSETP.NE.FTZ.AND P3, PT, R8, RZ, PT ;  /* 0x000000ff0800720b */ /* 0x000fe20003f75000 */
[----:B------:R-:W4:Y:S01]  /*12900*/  @P2 MUFU.LG2 R11, R7 ;  /* 0x00000007000b2308 */ /* 0x000f220000000c00 */
[-C--:B0-----:R-:W-:Y:S01]  /*12910*/  FMUL.FTZ R166, R88, R5.reuse ;  /* 0x0000000558a67220 */ /* 0x081fe20000410000 */
[-C--:B------:R-:W-:Y:S01]  /*12920*/  FMUL.FTZ R168, R96, R5.reuse ;  /* 0x0000000560a87220 */ /* 0x080fe20000410000 */
[----:B------:R-:W-:-:S09]  /*12930*/  FMUL.FTZ R170, R104, R5 ;  /* 0x0000000568aa7220 */ /* 0x000fd20000410000 */
[----:B------:R-:W0:Y:S01]  /*12940*/  @P3 MUFU.LG2 R12, R8 ;  /* 0x00000008000c3308 */ /* 0x000e220000000c00 */
[----:B------:R-:W-:Y:S01]  /*12950*/  @P3 FMUL.FTZ R176, R176, 0.69314718246459960938 ;  /* 0x3f317218b0b03820 */ /* 0x000fe20000410000 */
[-C--:B------:R-:W-:Y:S01]  /*12960*/  FMUL.FTZ R172, R112, R5.reuse ;  /* 0x0000000570ac7220 */ /* 0x080fe20000410000 */
[-C--:B------:R-:W-:Y:S01]  /*12970*/  FMUL.FTZ R24, R24, R5.reuse ;  /* 0x0000000518187220 */ /* 0x080fe20000410000 */
[-C--:B------:R-:W-:Y:S01]  /*12980*/  FMUL.FTZ R25, R25, R5.reuse ;  /* 0x0000000519197220 */ /* 0x080fe20000410000 */
[----:B----4-:R-:W-:Y:S01]  /*12990*/  @P2 FMUL.FTZ R11, R11, 0.69314718246459960938 ;  /* 0x3f3172180b0b2820 */ /* 0x010fe20000410000 */
[-C--:B------:R-:W-:Y:S01]  /*129a0*/  FMUL.FTZ R28, R28, R5.reuse ;  /* 0x000000051c1c7220 */ /* 0x080fe20000410000 */
[-C--:B------:R-:W-:Y:S01]  /*129b0*/  FMUL.FTZ R29, R29, R5.reuse ;  /* 0x000000051d1d7220 */ /* 0x080fe20000410000 */
[----:B------:R-:W4:Y:S01]  /*129c0*/  @P3 MUFU.RCP R0, R8 ;  /* 0x0000000800003308 */ /* 0x000f220000001000 */
        /* <DEDUP_REMOVED lines=49> */
[-C--:B-12---:R-:W-:Y:S01]  /*12ce0*/  FMUL.FTZ R179, R128, R5.reuse ;  /* 0x0000000580b37220 */ /* 0x086fe20000410000 */
        /* <DEDUP_REMOVED lines=74> */
[----:B---3--:R-:W-:-:S05]  /*13190*/  VIADD R180, R180, 0x1 ;  /* 0x00000001b4b47836 */ /* 0x008fca0000000000 */
[----:B------:R0:W-:Y:S02]  /*131a0*/  STL [R1+0x8c], R180 ;  /* 0x00008cb401007387 */ /* 0x0001e40000100800 */
.L_x_14874:
        /* <DEDUP_REMOVED lines=10> */
[----:B------:R-:W3:Y:S04]  /*13250*/  LDL R13, [R1+0xa4] ;  /* 0x0000a400010d7983 */ /* 0x000ee80000100800 */
[----:B------:R-:W4:Y:S04]  /*13260*/  LDL.LU R184, [R1+0x80] ;  /* 0x0000800001b87983 */ /* 0x000f280000300800 */
[----:B------:R-:W4:Y:S01]  /*13270*/  LDL.LU R182, [R1+0x84] ;  /* 0x0000840001b67983 */ /* 0x000f220000300800 */
[----:B------:R-:W1:Y:S01]  /*13280*/  S2R R12, SR_SWINHI ;  /* 0x00000000000c7919 */ /* 0x000e620000002f00 */
[----:B------:R-:W-:Y:S05]  /*13290*/  WARPSYNC.ALL ;  /* 0x0000000000007948 */ /* 0x000fea0003800000 */
[----:B------:R-:W-:Y:S01]  /*132a0*/  F2FP.F16.F32.PACK_AB R24, R25, R24 ;  /* 0x000000181918723e */ /* 0x000fe200000000ff */
[----:B------:R-:W-:Y:S01]  /*132b0*/  ULDC.64 UR4, c[0x0][0xd00] ;  /* 0x0003400000047ab9 */ /* 0x000fe20000000a00 */
[----:B------:R-:W-:Y:S01]  /*132c0*/  F2FP.F16.F32.PACK_AB R32, R33, R32 ;  /* 0x000000202120723e */ /* 0x000fe200000000ff */
[----:B0-----:R-:W4:Y:S01]  /*132d0*/  LDL R180, [R1+0x64] ;  /* 0x0000640001b47983 */ /* 0x001f220000100800 */
[----:B------:R-:W-:-:S02]  /*132e0*/  F2FP.F16.F32.PACK_AB R27, R108, R27 ;  /* 0x0000001b6c1b723e */ /* 0x000fc400000000ff */
[----:B------:R-:W-:Y:S01]  /*132f0*/  F2FP.F16.F32.PACK_AB R40, R41, R40 ;  /* 0x000000282928723e */ /* 0x000fe200000000ff */
[----:B------:R-:W4:Y:S01]  /*13300*/  LDL R178, [R1+0x50] ;  /* 0x0000500001b27983 */ /* 0x000f220000100800 */
[----:B------:R-:W-:Y:S02]  /*13310*/  MOV R10, R19 ;  /* 0x00000013000a7202 */ /* 0x000fe40000000f00 */
[----:B-1----:R-:W-:Y:S02]  /*13320*/  MOV R11, R12 ;  /* 0x0000000c000b7202 */ /* 0x002fe40000000f00 */
        /* <DEDUP_REMOVED lines=39> */
[----:B------:R-:W-:Y:S01]  /*135a0*/  IMAD.MOV.U32 R3, RZ, RZ, RZ ;  /* 0x000000ffff037224 */ /* 0x000fe200078e00ff */
[----:B------:R-:W0:Y:S01]  /*135b0*/  LDC R0, c[0x0][0xce8] ;  /* 0x00033a00ff007b82 */ /* 0x000e220000000800 */
[----:B---3--:R-:W-:-:S07]  /*135c0*/  IMAD.WIDE R126, R13, 0x2, R10 ;  /* 0x000000020d7e7825 */ /* 0x008fce00078e020a */
[----:B------:R-:W-:Y:S01]  /*135d0*/  BAR.SYNC.DEFER_BLOCKING 0x1, 0x100 ;  /* 0x0044000000007b1d */ /* 0x000fe20000010000 */
[----:B------:R-:W-:-:S04]  /*135e0*/  IADD3 R38, P3, R126, 0x60, RZ ;  /* 0x000000607e267810 */ /* 0x000fc80007f7e0ff */
[----:B------:R-:W-:Y:S02]  /*135f0*/  LOP3.LUT R94, R38, 0x380, RZ, 0xc0, !PT ;  /* 0x00000380265e7812 */ /* 0x000fe400078ec0ff */
[C---:B------:R-:W-:Y:S02]  /*13600*/  IADD3 R20, P1, R126.reuse, 0x20, RZ ;  /* 0x000000207e147810 */ /* 0x040fe40007f3e0ff */
[----:B------:R-:W-:Y:S02]  /*13610*/  IADD3 R14, P2, R126, 0x40, RZ ;  /* 0x000000407e0e7810 */ /* 0x000fe40007f5e0ff */
[----:B------:R-:W-:Y:S02]  /*13620*/  SHF.R.U64 R183, R94, 0x3, RZ ;  /* 0x000000035eb77819 */ /* 0x000fe400000012ff */
[----:B------:R-:W-:Y:S02]  /*13630*/  IADD3 R12, P0, R126, 0x4040, RZ ;  /* 0x000040407e0c7810 */ /* 0x000fe40007f1e0ff */
[----:B------:R-:W-:-:S02]  /*13640*/  LOP3.LUT R177, R20, 0x380, RZ, 0xc0, !PT ;  /* 0x0000038014b17812 */ /* 0x000fc400078ec0ff */
[----:B------:R-:W-:Y:S02]  /*13650*/  IADD3 R46, P4, R126, 0x4000, RZ ;  /* 0x000040007e2e7810 */ /* 0x000fe40007f9e0ff */
[----:B-----5:R-:W-:Y:S02]  /*13660*/  LOP3.LUT R30, R14, 0x380, RZ, 0xc0, !PT ;  /* 0x000003800e1e7812 */ /* 0x020fe400078ec0ff */
[----:B------:R-:W-:Y:S02]  /*13670*/  LOP3.LUT R38, R183, R38, RZ, 0x3c, !PT ;  /* 0x00000026b7267212 */ /* 0x000fe400078e3cff */
[----:B------:R-:W-:Y:S02]  /*13680*/  LOP3.LUT R183, R12, 0x380, RZ, 0xc0, !PT ;  /* 0x000003800cb77812 */ /* 0x000fe400078ec0ff */
[----:B------:R-:W-:Y:S01]  /*13690*/  SHF.R.U64 R177, R177, 0x3, RZ ;  /* 0x00000003b1b17819 */ /* 0x000fe200000012ff */
[----:B------:R-:W-:Y:S01]  /*136a0*/  IMAD.X R47, RZ, RZ, R127, P4 ;  /* 0x000000ffff2f7224 */ /* 0x000fe200020e067f */
[----:B------:R-:W-:-:S02]  /*136b0*/  SHF.R.U64 R181, R30, 0x3, RZ ;  /* 0x000000031eb57819 */ /* 0x000fc400000012ff */
[C---:B------:R-:W-:Y:S02]  /*136c0*/  IADD3 R90, P5, R126.reuse, 0x4020, RZ ;  /* 0x000040207e5a7810 */ /* 0x040fe40007fbe0ff */
[----:B------:R-:W-:Y:S02]  /*136d0*/  SHF.R.U64 R183, R183, 0x3, RZ ;  /* 0x00000003b7b77819 */ /* 0x000fe400000012ff */
[----:B------:R-:W-:Y:S01]  /*136e0*/  IADD3 R110, P4, R126, 0x8040, RZ ;  /* 0x000080407e6e7810 */ /* 0x000fe20007f9e0ff */
[--C-:B------:R-:W-:Y:S01]  /*136f0*/  IMAD.X R31, RZ, RZ, R127.reuse, P2 ;  /* 0x000000ffff1f7224 */ /* 0x100fe200010e067f */
[----:B------:R-:W-:Y:S01]  /*13700*/  LOP3.LUT R20, R177, R20, RZ, 0x3c, !PT ;  /* 0x00000014b1147212 */ /* 0x000fe200078e3cff */
[----:B------:R-:W-:Y:S01]  /*13710*/  IMAD.X R39, RZ, RZ, R127, P3 ;  /* 0x000000ffff277224 */ /* 0x000fe200018e067f */
[----:B------:R-:W-:Y:S02]  /*13720*/  LOP3.LUT R30, R181, R14, RZ, 0x3c, !PT ;  /* 0x0000000eb51e7212 */ /* 0x000fe400078e3cff */
[----:B------:R-:W-:-:S02]  /*13730*/  LOP3.LUT R177, R46, 0x380, RZ, 0xc0, !PT ;  /* 0x000003802eb17812 */ /* 0x000fc400078ec0ff */
[C---:B------:R-:W-:Y:S02]  /*13740*/  IADD3 R102, P2, R126.reuse, 0x8000, RZ ;  /* 0x000080007e667810 */ /* 0x040fe40007f5e0ff */
[----:B------:R-:W-:Y:S02]  /*13750*/  IADD3 R106, P3, R126, 0x8020, RZ ;  /* 0x000080207e6a7810 */ /* 0x000fe40007f7e0ff */
[----:B------:R-:W-:Y:S02]  /*13760*/  LOP3.LUT R181, R90, 0x380, RZ, 0xc0, !PT ;  /* 0x000003805ab57812 */ /* 0x000fe400078ec0ff */
[----:B------:R-:W-:Y:S01]  /*13770*/  LOP3.LUT R94, R183, R12, RZ, 0x3c, !PT ;  /* 0x0000000cb75e7212 */ /* 0x000fe200078e3cff */
[----:B------:R-:W-:Y:S01]  /*13780*/  IMAD.X R21, RZ, RZ, R127, P1 ;  /* 0x000000ffff157224 */ /* 0x000fe200008e067f */
[----:B------:R-:W-:Y:S02]  /*13790*/  LOP3.LUT R183, R110, 0x380, RZ, 0xc0, !PT ;  /* 0x000003806eb77812 */ /* 0x000fe400078ec0ff */
[----:B------:R-:W-:-:S02]  /*137a0*/  LOP3.LUT R15, R126, 0x380, RZ, 0xc0, !PT ;  /* 0x000003807e0f7812 */ /* 0x000fc400078ec0ff */
[C---:B------:R-:W-:Y:S02]  /*137b0*/  IADD3 R98, P1, R126.reuse, 0x4060, RZ ;  /* 0x000040607e627810 */ /* 0x040fe40007f3e0ff */
[----:B------:R-:W-:Y:S01]  /*137c0*/  SHF.R.U64 R177, R177, 0x3, RZ ;  /* 0x00000003b1b17819 */ /* 0x000fe200000012ff */
[--C-:B------:R-:W-:Y:S01]  /*137d0*/  IMAD.X R103, RZ, RZ, R127.reuse, P2 ;  /* 0x000000ffff677224 */ /* 0x100fe200010e067f */
[----:B------:R-:W-:Y:S01]  /*137e0*/  SHF.R.U64 R181, R181, 0x3, RZ ;  /* 0x00000003b5b57819 */ /* 0x000fe200000012ff */
[----:B------:R-:W-:Y:S01]  /*137f0*/  IMAD.X R107, RZ, RZ, R127, P3 ;  /* 0x000000ffff6b7224 */ /* 0x000fe200018e067f */
[----:B------:R-:W-:Y:S02]  /*13800*/  SHF.R.U64 R183, R183, 0x3, RZ ;  /* 0x00000003b7b77819 */ /* 0x000fe400000012ff */
[C---:B------:R-:W-:Y:S02]  /*13810*/  IADD3 R176, P2, R126.reuse, 0xc040, RZ ;  /* 0x0000c0407eb07810 */ /* 0x040fe40007f5e0ff */
[----:B------:R-:W-:-:S02]  /*13820*/  IADD3 R151, P3, R126, 0xc060, RZ ;  /* 0x0000c0607e977810 */ /* 0x000fc40007f7e0ff */
[----:B------:R-:W-:Y:S02]  /*13830*/  SHF.R.U64 R15, R15, 0x3, RZ ;  /* 0x000000030f0f7819 */ /* 0x000fe400000012ff */
[----:B------:R-:W-:Y:S02]  /*13840*/  LOP3.LUT R185, R98, 0x380, RZ, 0xc0, !PT ;  /* 0x0000038062b97812 */ /* 0x000fe400078ec0ff */
[----:B------:R-:W-:Y:S01]  /*13850*/  LOP3.LUT R46, R177, R46, RZ, 0x3c, !PT ;  /* 0x0000002eb12e7212 */ /* 0x000fe200078e3cff */
[--C-:B------:R-:W-:Y:S01]  /*13860*/  IMAD.X R91, RZ, RZ, R127.reuse, P5 ;  /* 0x000000ffff5b7224 */ /* 0x100fe200028e067f */
[----:B------:R-:W-:Y:S01]  /*13870*/  LOP3.LUT R90, R181, R90, RZ, 0x3c, !PT ;  /* 0x0000005ab55a7212 */ /* 0x000fe200078e3cff */
[----:B------:R-:W-:Y:S01]  /*13880*/  IMAD.X R95, RZ, RZ, R127, P0 ;  /* 0x000000ffff5f7224 */ /* 0x000fe200000e067f */
[----:B------:R-:W-:Y:S02]  /*13890*/  LOP3.LUT R177, R102, 0x380, RZ, 0xc0, !PT ;  /* 0x0000038066b17812 */ /* 0x000fe400078ec0ff */
[----:B------:R-:W-:-:S02]  /*138a0*/  IADD3.X R99, RZ, R127, RZ, P1, !PT ;  /* 0x0000007fff637210 */ /* 0x000fc40000ffe4ff */
[----:B------:R-:W-:Y:S02]  /*138b0*/  LOP3.LUT R181, R106, 0x380, RZ, 0xc0, !PT ;  /* 0x000003806ab57812 */ /* 0x000fe400078ec0ff */
[----:B------:R-:W-:Y:S02]  /*138c0*/  LOP3.LUT R110, R183, R110, RZ, 0x3c, !PT ;  /* 0x0000006eb76e7212 */ /* 0x000fe400078e3cff */
[C---:B------:R-:W-:Y:S02]  /*138d0*/  IADD3 R114, P5, R126.reuse, 0x8060, RZ ;  /* 0x000080607e727810 */ /* 0x040fe40007fbe0ff */
[C---:B--2---:R-:W-:Y:S02]  /*138e0*/  IADD3 R84, P0, R126.reuse, 0xc000, RZ ;  /* 0x0000c0007e547810 */ /* 0x044fe40007f1e0ff */
[----:B------:R-:W-:Y:S02]  /*138f0*/  IADD3 R122, P1, R126, 0xc020, RZ ;  /* 0x0000c0207e7a7810 */ /* 0x000fe40007f3e0ff */
[----:B------:R-:W-:-:S02]  /*13900*/  LOP3.LUT R183, R176, 0x380, RZ, 0xc0, !PT ;  /* 0x00000380b0b77812 */ /* 0x000fc400078ec0ff */
[----:B------:R-:W-:Y:S02]  /*13910*/  LOP3.LUT R14, R151, 0x380, RZ, 0xc0, !PT ;  /* 0x00000380970e7812 */ /* 0x000fe400078ec0ff */
[----:B------:R-:W-:Y:S02]  /*13920*/  LOP3.LUT R126, R15, R126, RZ, 0x3c, !PT ;  /* 0x0000007e0f7e7212 */ /* 0x000fe400078e3cff */
[----:B------:R-:W-:Y:S02]  /*13930*/  SHF.R.U64 R185, R185, 0x3, RZ ;  /* 0x00000003b9b97819 */ /* 0x000fe400000012ff */
[----:B------:R-:W-:Y:S02]  /*13940*/  SHF.R.U64 R177, R177, 0x3, RZ ;  /* 0x00000003b1b17819 */ /* 0x000fe400000012ff */
[----:B------:R-:W-:Y:S02]  /*13950*/  SHF.R.U64 R181, R181, 0x3, RZ ;  /* 0x00000003b5b57819 */ /* 0x000fe400000012ff */
[----:B------:R-:W-:-:S02]  /*13960*/  SHF.R.U64 R183, R183, 0x3, RZ ;  /* 0x00000003b7b77819 */ /* 0x000fc400000012ff */
[----:B------:R-:W-:Y:S02]  /*13970*/  SHF.R.U64 R14, R14, 0x3, RZ ;  /* 0x000000030e0e7819 */ /* 0x000fe400000012ff */
[----:B------:R-:W-:Y:S02]  /*13980*/  LOP3.LUT R98, R185, R98, RZ, 0x3c, !PT ;  /* 0x00000062b9627212 */ /* 0x000fe400078e3cff */
[----:B------:R-:W-:Y:S01]  /*13990*/  MOV R126, R126 ;  /* 0x0000007e007e7202 */ /* 0x000fe20000000f00 */
[--C-:B------:R-:W-:Y:S01]  /*139a0*/  IMAD.X R13, RZ, RZ, R127.reuse, P2 ;  /* 0x000000ffff0d7224 */ /* 0x100fe200010e067f */
[----:B------:R-:W-:Y:S01]  /*139b0*/  LOP3.LUT R185, R114, 0x380, RZ, 0xc0, !PT ;  /* 0x0000038072b97812 */ /* 0x000fe200078ec0ff */
[----:B------:R-:W-:Y:S01]  /*139c0*/  IMAD.X R15, RZ, RZ, R127, P3 ;  /* 0x000000ffff0f7224 */ /* 0x000fe200018e067f */
[----:B------:R-:W-:Y:S02]  /*139d0*/  LOP3.LUT R102, R177, R102, RZ, 0x3c, !PT ;  /* 0x00000066b1667212 */ /* 0x000fe400078e3cff */
[----:B------:R-:W-:-:S02]  /*139e0*/  MOV R28, R20 ;  /* 0x00000014001c7202 */ /* 0x000fc40000000f00 */
[----:B------:R-:W-:Y:S02]  /*139f0*/  LOP3.LUT R106, R181, R106, RZ, 0x3c, !PT ;  /* 0x0000006ab56a7212 */ /* 0x000fe400078e3cff */
[----:B------:R-:W-:Y:S02]  /*13a00*/  LOP3.LUT R177, R84, 0x380, RZ, 0xc0, !PT ;  /* 0x0000038054b17812 */ /* 0x000fe400078ec0ff */
[----:B------:R-:W-:Y:S02]  /*13a10*/  MOV R30, R30 ;  /* 0x0000001e001e7202 */ /* 0x000fe40000000f00 */
[----:B------:R-:W-:Y:S02]  /*13a20*/  LOP3.LUT R181, R122, 0x380, RZ, 0xc0, !PT ;  /* 0x000003807ab57812 */ /* 0x000fe400078ec0ff */
[----:B------:R-:W-:Y:S02]  /*13a30*/  LOP3.LUT R12, R183, R176, RZ, 0x3c, !PT ;  /* 0x000000b0b70c7212 */ /* 0x000fe400078e3cff */
[----:B------:R-:W-:-:S02]  /*13a40*/  LOP3.LUT R14, R14, R151, RZ, 0x3c, !PT ;  /* 0x000000970e0e7212 */ /* 0x000fc400078e3cff */
[----:B------:R-:W-:Y:S01]  /*13a50*/  MOV R38, R38 ;  /* 0x0000002600267202 */ /* 0x000fe20000000f00 */
[----:B------:R1:W-:Y:S01]  /*13a60*/  STSM.16.M88.4 [R126], R24 ;  /* 0x000000187e007844 */ /* 0x0003e20000000200 */
[----:B------:R-:W-:Y:S02]  /*13a70*/  MOV R46, R46 ;  /* 0x0000002e002e7202 */ /* 0x000fe40000000f00 */
[----:B------:R-:W-:Y:S01]  /*13a80*/  SHF.R.U64 R185, R185, 0x3, RZ ;  /* 0x00000003b9b97819 */ /* 0x000fe200000012ff */
[----:B------:R2:W-:Y:S01]  /*13a90*/  STSM.16.M88.4 [R28], R32 ;  /* 0x000000201c007844 */ /* 0x0005e20000000200 */
[----:B------:R-:W-:Y:S01]  /*13aa0*/  MOV R90, R90 ;  /* 0x0000005a005a7202 */ /* 0x000fe20000000f00 */
[--C-:B------:R-:W-:Y:S01]  /*13ab0*/  IMAD.X R111, RZ, RZ, R127.reuse, P4 ;  /* 0x000000ffff6f7224 */ /* 0x100fe200020e067f */
[----:B------:R-:W-:Y:S01]  /*13ac0*/  SHF.R.U64 R177, R177, 0x3, RZ ;  /* 0x00000003b1b17819 */ /* 0x000fe200000012ff */
[----:B------:R3:W-:Y:S01]  /*13ad0*/  STSM.16.M88.4 [R30], R40 ;  /* 0x000000281e007844 */ /* 0x0007e20000000200 */
[----:B------:R-:W-:Y:S01]  /*13ae0*/  MOV R94, R94 ;  /* 0x0000005e005e7202 */ /* 0x000fe20000000f00 */
[----:B------:R-:W-:Y:S01]  /*13af0*/  IMAD.X R115, RZ, RZ, R127, P5 ;  /* 0x000000ffff737224 */ /* 0x000fe200028e067f */
[----:B------:R-:W-:Y:S01]  /*13b00*/  SHF.R.U64 R181, R181, 0x3, RZ ;  /* 0x00000003b5b57819 */ /* 0x000fe200000012ff */
[----:B------:R0:W-:Y:S01]  /*13b10*/  STSM.16.M88.4 [R38], R48 ;  /* 0x0000003026007844 */ /* 0x0001e20000000200 */
[----:B------:R-:W-:-:S02]  /*13b20*/  MOV R98, R98 ;  /* 0x0000006200627202 */ /* 0x000fc40000000f00 */
[----:B------:R-:W-:Y:S02]  /*13b30*/  MOV R20, R12 ;  /* 0x0000000c00147202 */ /* 0x000fe40000000f00 */
[----:B------:R-:W-:Y:S01]  /*13b40*/  MOV R21, R14 ;  /* 0x0000000e00157202 */ /* 0x000fe20000000f00 */
[----:B------:R-:W-:Y:S01]  /*13b50*/  IMAD.X R119, RZ, RZ, R127, P0 ;  /* 0x000000ffff777224 */ /* 0x000fe200000e067f */
[----:B------:R-:W-:Y:S01]  /*13b60*/  MOV R102, R102 ;  /* 0x0000006600667202 */ /* 0x000fe20000000f00 */
[----:B------:R-:W-:Y:S01]  /*13b70*/  STSM.16.M88.4 [R46], R56 ;  /* 0x000000382e007844 */ /* 0x000fe20000000200 */
[----:B------:R-:W-:Y:S02]  /*13b80*/  F2FP.F16.F32.PACK_AB R12, R89, R166 ;  /* 0x000000a6590c723e */ /* 0x000fe400000000ff */
[----:B------:R-:W-:Y:S02]  /*13b90*/  F2FP.F16.F32.PACK_AB R13, R79, R70 ;  /* 0x000000464f0d723e */ /* 0x000fe400000000ff */
[----:B------:R-:W-:-:S02]  /*13ba0*/  F2FP.F16.F32.PACK_AB R14, R93, R167 ;  /* 0x000000a75d0e723e */ /* 0x000fc400000000ff */
[----:B------:R-:W-:Y:S01]  /*13bb0*/  F2FP.F16.F32.PACK_AB R15, R120, R116 ;  /* 0x00000074780f723e */ /* 0x000fe200000000ff */
[----:B------:R-:W-:Y:S01]  /*13bc0*/  IMAD.X R123, RZ, RZ, R127, P1 ;  /* 0x000000ffff7b7224 */ /* 0x000fe200008e067f */
[----:B------:R-:W-:Y:S01]  /*13bd0*/  LOP3.LUT R114, R185, R114, RZ, 0x3c, !PT ;  /* 0x00000072b9727212 */ /* 0x000fe200078e3cff */
[----:B------:R-:W-:Y:S01]  /*13be0*/  STSM.16.M88.4 [R90], R64 ;  /* 0x000000405a007844 */ /* 0x000fe20000000200 */
[----:B------:R-:W-:Y:S02]  /*13bf0*/  LOP3.LUT R118, R177, R84, RZ, 0x3c, !PT ;  /* 0x00000054b1767212 */ /* 0x000fe400078e3cff */
[----:B------:R-:W-:Y:S01]  /*13c00*/  LOP3.LUT R122, R181, R122, RZ, 0x3c, !PT ;  /* 0x0000007ab57a7212 */ /* 0x000fe200078e3cff */
[----:B------:R-:W-:Y:S01]  /*13c10*/  STSM.16.M88.4 [R94], R72 ;  /* 0x000000485e007844 */ /* 0x000fe20000000200 */
[----:B------:R-:W-:Y:S02]  /*13c20*/  MOV R106, R106 ;  /* 0x0000006a006a7202 */ /* 0x000fe40000000f00 */
[----:B-1----:R-:W-:Y:S01]  /*13c30*/  F2FP.F16.F32.PACK_AB R24, R97, R168 ;  /* 0x000000a86118723e */ /* 0x002fe200000000ff */
[----:B------:R-:W-:Y:S01]  /*13c40*/  STSM.16.M88.4 [R98], R80 ;  /* 0x0000005062007844 */ /* 0x000fe20000000200 */
[----:B------:R-:W-:-:S02]  /*13c50*/  F2FP.F16.F32.PACK_AB R25, R128, R124 ;  /* 0x0000007c8019723e */ /* 0x000fc400000000ff */
[----:B------:R-:W-:Y:S02]  /*13c60*/  F2FP.F16.F32.PACK_AB R26, R101, R169 ;  /* 0x000000a9651a723e */ /* 0x000fe400000000ff */
[----:B------:R-:W-:Y:S01]  /*13c70*/  F2FP.F16.F32.PACK_AB R27, R153, R152 ;  /* 0x00000098991b723e */ /* 0x000fe200000000ff */
[----:B------:R4:W-:Y:S01]  /*13c80*/  STSM.16.M88.4 [R102], R12 ;  /* 0x0000000c66007844 */ /* 0x0009e20000000200 */
[----:B------:R-:W-:Y:S02]  /*13c90*/  MOV R110, R110 ;  /* 0x0000006e006e7202 */ /* 0x000fe40000000f00 */
[----:B--2---:R-:W-:Y:S02]  /*13ca0*/  F2FP.F16.F32.PACK_AB R28, R105, R170 ;  /* 0x000000aa691c723e */ /* 0x004fe400000000ff */
[----:B---3--:R-:W-:Y:S02]  /*13cb0*/  F2FP.F16.F32.PACK_AB R30, R109, R171 ;  /* 0x000000ab6d1e723e */ /* 0x008fe400000000ff */
[----:B------:R-:W-:-:S02]  /*13cc0*/  F2FP.F16.F32.PACK_AB R31, R157, R156 ;  /* 0x0000009c9d1f723e */ /* 0x000fc400000000ff */
[----:B------:R-:W-:Y:S02]  /*13cd0*/  MOV R114, R114 ;  /* 0x0000007200727202 */ /* 0x000fe40000000f00 */
[----:B------:R-:W-:Y:S02]  /*13ce0*/  F2FP.F16.F32.PACK_AB R32, R113, R172 ;  /* 0x000000ac7120723e */ /* 0x000fe400000000ff */
[----:B------:R-:W-:Y:S02]  /*13cf0*/  F2FP.F16.F32.PACK_AB R33, R159, R158 ;  /* 0x0000009e9f21723e */ /* 0x000fe400000000ff */
[----:B------:R-:W-:Y:S02]  /*13d00*/  F2FP.F16.F32.PACK_AB R34, R117, R173 ;  /* 0x000000ad7522723e */ /* 0x000fe400000000ff */
[----:B------:R-:W-:Y:S02]  /*13d10*/  F2FP.F16.F32.PACK_AB R35, R161, R160 ;  /* 0x000000a0a123723e */ /* 0x000fe400000000ff */
[----:B------:R-:W-:-:S02]  /*13d20*/  MOV R118, R118 ;  /* 0x0000007600767202 */ /* 0x000fc40000000f00 */
[----:B0-----:R-:W-:Y:S02]  /*13d30*/  F2FP.F16.F32.PACK_AB R38, R125, R175 ;  /* 0x000000af7d26723e */ /* 0x001fe400000000ff */
[----:B------:R-:W-:Y:S02]  /*13d40*/  F2FP.F16.F32.PACK_AB R39, R165, R164 ;  /* 0x000000a4a527723e */ /* 0x000fe400000000ff */
[----:B------:R-:W-:Y:S02]  /*13d50*/  ISETP.NE.U32.AND P0, PT, RZ, UR4, PT ;  /* 0x00000004ff007c0c */ /* 0x000fe4000bf05070 */
[----:B----4-:R-:W-:Y:S01]  /*13d60*/  IADD3 R12, P1, R184, UR4, RZ ;  /* 0x00000004b80c7c10 */ /* 0x010fe2000ff3e0ff */
[----:B------:R-:W-:Y:S01]  /*13d70*/  STSM.16.M88.4 [R106], R24 ;  /* 0x000000186a007844 */ /* 0x000fe20000000200 */
[----:B------:R-:W-:Y:S02]  /*13d80*/  MOV R122, R122 ;  /* 0x0000007a007a7202 */ /* 0x000fe40000000f00 */
[----:B------:R-:W-:-:S02]  /*13d90*/  F2FP.F16.F32.PACK_AB R40, R129, R179 ;  /* 0x000000b38128723e */ /* 0x000fc400000000ff */
[----:B------:R-:W-:Y:S02]  /*13da0*/  F2FP.F16.F32.PACK_AB R41, R131, R130 ;  /* 0x000000828329723e */ /* 0x000fe400000000ff */
[----:B------:R-:W-:Y:S02]  /*13db0*/  F2FP.F16.F32.PACK_AB R42, R133, R132 ;  /* 0x00000084852a723e */ /* 0x000fe400000000ff */
[----:B------:R-:W-:Y:S01]  /*13dc0*/  F2FP.F16.F32.PACK_AB R43, R135, R134 ;  /* 0x00000086872b723e */ /* 0x000fe200000000ff */
[----:B------:R0:W-:Y:S01]  /*13dd0*/  STSM.16.M88.4 [R110], R28 ;  /* 0x0000001c6e007844 */ /* 0x0001e20000000200 */
[----:B------:R-:W-:Y:S02]  /*13de0*/  ISETP.NE.AND.EX P0, PT, RZ, UR5, PT, P0 ;  /* 0x00000005ff007c0c */ /* 0x000fe4000bf05300 */
[----:B------:R-:W-:Y:S01]  /*13df0*/  IADD3.X R13, R182, UR5, RZ, P1, !PT ;  /* 0x00000005b60d7c10 */ /* 0x000fe20008ffe4ff */
[----:B------:R1:W-:Y:S01]  /*13e00*/  STSM.16.M88.4 [R114], R32 ;  /* 0x0000002072007844 */ /* 0x0003e20000000200 */
[----:B------:R-:W-:-:S03]  /*13e10*/  ULDC.64 UR4, c[0x0][0xd08] ;  /* 0x0003420000047ab9 */ /* 0x000fc60000000a00 */
[----:B------:R1:W-:Y:S01]  /*13e20*/  STSM.16.M88.4 [R118], R36 ;  /* 0x0000002476007844 */ /* 0x0003e20000000200 */
[----:B------:R-:W-:-:S03]  /*13e30*/  ISETP.NE.U32.AND P2, PT, RZ, UR4, PT ;  /* 0x00000004ff007c0c */ /* 0x000fc6000bf45070 */
[----:B------:R1:W-:Y:S04]  /*13e40*/  STSM.16.M88.4 [R122], R40 ;  /* 0x000000287a007844 */ /* 0x0003e80000000200 */
[----:B------:R1:W-:Y:S01]  /*13e50*/  STSM.16.M88.4 [R20], R136 ;  /* 0x0000008814007844 */ /* 0x0003e20000000200 */
[----:B------:R-:W-:-:S03]  /*13e60*/  ISETP.NE.AND.EX P2, PT, RZ, UR5, PT, P2 ;  /* 0x00000005ff007c0c */ /* 0x000fc6000bf45320 */
[----:B------:R1:W-:Y:S01]  /*13e70*/  STSM.16.M88.4 [R21], R144 ;  /* 0x0000009015007844 */ /* 0x0003e20000000200 */
[----:B------:R-:W-:Y:S09]  /*13e80*/  BAR.SYNC.DEFER_BLOCKING 0x1, 0x100 ;  /* 0x0044000000007b1d */ /* 0x000ff20000010000 */
[----:B------:R-:W-:Y:S01]  /*13e90*/  @P2 IADD3 R8, P3, R184, UR4, RZ ;  /* 0x00000004b8082c10 */ /* 0x000fe2000ff7e0ff */
[----:B------:R-:W-:-:S02]  /*13ea0*/  ULDC UR4, c[0x0][0xb88] ;  /* 0x0002e20000047ab9 */ /* 0x000fc40000000800 */
[----:B------:R-:W-:Y:S01]  /*13eb0*/  IMAD.U32 R7, RZ, RZ, UR4 ;  /* 0x00000004ff077e24 */ /* 0x000fe2000f8e00ff */
[----:B------:R-:W-:Y:S01]  /*13ec0*/  @P2 IADD3.X R9, R182, UR5, RZ, P3, !PT ;  /* 0x00000005b6092c10 */ /* 0x000fe20009ffe4ff */
[----:B------:R1:W5:Y:S04]  /*13ed0*/  @P0 LDG.E R3, desc[UR40][R12.64] ;  /* 0x000000280c030981 */ /* 0x000368000c1e1900 */
[----:B------:R1:W5:Y:S01]  /*13ee0*/  @P2 LDG.E R7, desc[UR40][R8.64] ;  /* 0x0000002808072981 */ /* 0x000362000c1e1900 */
[----:B------:R-:W-:-:S13]  /*13ef0*/  ISETP.NE.AND P1, PT, R0, 0x1, PT ;  /* 0x000000010000780c */ /* 0x000fda0003f25270 */
[----:B------:R-:W2:Y:S08]  /*13f00*/  @P1 LDC R4, c[0x0][0xcec] ;  /* 0x00033b00ff041b82 */ /* 0x000eb00000000800 */
[----:B------:R-:W3:Y:S01]  /*13f10*/  @P1 LDC R15, c[0x0][0xcf0] ;  /* 0x00033c00ff0f1b82 */ /* 0x000ee20000000800 */
[----:B0-----:R-:W-:Y:S01]  /*13f20*/  IMAD.IADD R29, R180, 0x1, R178 ;  /* 0x00000001b41d7824 */ /* 0x001fe200078e02b2 */
[----:B-1----:R-:W-:Y:S06]  /*13f30*/  @P2 BRA `(.L_x_14944) ;  /* 0x0000000000102947 */ /* 0x002fec0003800000 */
[----:B------:R-:W-:Y:S05]  /*13f40*/  @!P0 BRA `(.L_x_14944) ;  /* 0x00000000000c8947 */ /* 0x000fea0003800000 */
[----:B------:R-:W4:Y:S04]  /*13f50*/  LDG.E R8, desc[UR40][R12.64] ;  /* 0x000000280c087981 */ /* 0x000f28000c1e1900 */
[----:B-----5:R-:W4:Y:S02]  /*13f60*/  LDG.E R7, desc[UR40][R12.64+0x4] ;  /* 0x000004280c077981 */ /* 0x020f24000c1e1900 */
[----:B----4-:R-:W-:-:S07]  /*13f70*/  IMAD.IADD R7, R7, 0x1, -R8 ;  /* 0x0000000107077824 */ /* 0x010fce00078e0a08 */
.L_x_14944:
[----:B------:R-:W4:Y:S01]  /*13f80*/  LDL.LU R24, [R1+0x94] ;  /* 0x0000940001187983 */ /* 0x000f220000300800 */
[----:B------:R-:W0:Y:S01]  /*13f90*/  S2R R8, SR_TID.X ;  /* 0x0000000000087919 */ /* 0x000e220000002100 */
[----:B--2---:R-:W-:Y:S01]  /*13fa0*/  @P1 IMAD.HI.U32 R4, R29, R4, RZ ;  /* 0x000000041d041227 */ /* 0x004fe200078e00ff */
[----:B------:R-:W-:Y:S01]  /*13fb0*/  ULDC.64 UR4, c[0x0][0xc90] ;  /* 0x0003240000047ab9 */ /* 0x000fe20000000a00 */
[--C-:B-----5:R-:W-:Y:S01]  /*13fc0*/  SHF.R.S32.HI R21, RZ, 0x1f, R3.reuse ;  /* 0x0000001fff157819 */ /* 0x120fe20000011403 */
[----:B------:R-:W2:Y:S01]  /*13fd0*/  LDL.LU R14, [R1+0x88] ;  /* 0x00008800010e7983 */ /* 0x000ea20000300800 */
[----:B------:R-:W-:Y:S01]  /*13fe0*/  IMAD.MOV.U32 R20, RZ, RZ, R3 ;  /* 0x000000ffff147224 */ /* 0x000fe200078e0003 */
[----:B------:R-:W-:Y:S01]  /*13ff0*/  MOV R13, R29 ;  /* 0x0000001d000d7202 */ /* 0x000fe20000000f00 */
[----:B------:R-:W1:Y:S01]  /*14000*/  @P1 LDC R79, c[0x0][0xcec] ;  /* 0x00033b00ff4f1b82 */ /* 0x000e620000000800 */
[----:B------:R-:W4:Y:S04]  /*14010*/  LDL.LU R88, [R1+0x7c] ;  /* 0x00007c0001587983 */ /* 0x000f280000300800 */
[----:B------:R-:W4:Y:S01]  /*14020*/  LDL R95, [R1+0x3c] ;  /* 0x00003c00015f7983 */ /* 0x000f220000100800 */
[----:B---3--:R-:W-:-:S03]  /*14030*/  @P1 SHF.R.U32.HI R13, RZ, R15, R4 ;  /* 0x0000000fff0d1219 */ /* 0x008fc60000011604 */
[----:B------:R-:W3:Y:S02]  /*14040*/  LDL R26, [R1+0xa0] ;  /* 0x0000a000011a7983 */ /* 0x000ee40000100800 */
[----:B------:R-:W-:Y:S02]  /*14050*/  IMAD.MOV R27, RZ, RZ, -R13 ;  /* 0x000000ffff1b7224 */ /* 0x000fe400078e0a0d */
[----:B------:R0:W5:Y:S04]  /*14060*/  LDL R96, [R1+0xb4] ;  /* 0x0000b40001607983 */ /* 0x0001680000100800 */
[----:B------:R0:W5:Y:S04]  /*14070*/  LDL R94, [R1+0xb0] ;  /* 0x0000b000015e7983 */ /* 0x0001680000100800 */
[----:B------:R1:W5:Y:S01]  /*14080*/  LDL R93, [R1+0x70] ;  /* 0x00007000015d7983 */ /* 0x0003620000100800 */
[----:B0-----:R-:W-:-:S03]  /*14090*/  VIADD R84, R8, 0xffffff80 ;  /* 0xffffff8008547836 */ /* 0x001fc60000000000 */
[----:B------:R0:W5:Y:S02]  /*140a0*/  LDL R92, [R1+0xac] ;  /* 0x0000ac00015c7983 */ /* 0x0001640000100800 */
[----:B------:R-:W-:Y:S02]  /*140b0*/  SHF.R.S32.HI R83, RZ, 0x1f, R84 ;  /* 0x0000001fff537819 */ /* 0x000fe40000011454 */
[----:B------:R0:W5:Y:S02]  /*140c0*/  LDL R91, [R1+0x6c] ;  /* 0x00006c00015b7983 */ /* 0x0001640000100800 */
[----:B------:R-:W-:Y:S02]  /*140d0*/  LEA.HI R83, R83, R84, RZ, 0x3 ;  /* 0x0000005453537211 */ /* 0x000fe400078f18ff */
[----:B------:R0:W5:Y:S02]  /*140e0*/  LDL R90, [R1+0xa8] ;  /* 0x0000a800015a7983 */ /* 0x0001640000100800 */
[----:B------:R-:W-:Y:S01]  /*140f0*/  SHF.R.S32.HI R83, RZ, 0x3, R83 ;  /* 0x00000003ff537819 */ /* 0x000fe20000011453 */
[----:B------:R-:W0:Y:S01]  /*14100*/  S2R R30, SR_TID.X ;  /* 0x00000000001e7919 */ /* 0x000e220000002100 */
[----:B--2---:R-:W-:-:S02]  /*14110*/  SEL R76, R14, RZ, !P0 ;  /* 0x000000ff0e4c7207 */ /* 0x004fc40004000000 */
[----:B----4-:R-:W-:Y:S01]  /*14120*/  SHF.R.S32.HI R77, RZ, 0x1f, R88 ;  /* 0x0000001fff4d7819 */ /* 0x010fe20000011458 */
[----:B------:R-:W-:Y:S01]  /*14130*/  IMAD.WIDE.U32 R8, R88, UR4, R20 ;  /* 0x0000000458087c25 */ /* 0x000fe2000f8e0014 */
[----:B------:R-:W-:-:S03]  /*14140*/  SEL R20, R24, RZ, !P0 ;  /* 0x000000ff18147207 */ /* 0x000fc60004000000 */
[----:B------:R-:W-:Y:S02]  /*14150*/  IMAD R12, R77, UR4, RZ ;  /* 0x000000044d0c7c24 */ /* 0x000fe4000f8e02ff */
[----:B------:R-:W-:Y:S02]  /*14160*/  IMAD R25, R83, 0x40, R95 ;  /* 0x0000004053197824 */ /* 0x000fe400078e025f */
[----:B------:R-:W-:Y:S01]  /*14170*/  IMAD R15, R88, UR5, R12 ;  /* 0x00000005580f7c24 */ /* 0x000fe2000f8e020c */
[----:B------:R-:W-:-:S03]  /*14180*/  ULDC.64 UR4, c[0x0][0xc98] ;  /* 0x0003260000047ab9 */ /* 0x000fc60000000a00 */
        /* <DEDUP_REMOVED lines=9> */
[----:B------:R-:W-:Y:S02]  /*14220*/  ULDC.64 UR4, c[0x0][0xc88] ;  /* 0x0003220000047ab9 */ /* 0x000fe40000000a00 */
[----:B------:R-:W-:Y:S02]  /*14230*/  IMAD R4, R4, UR4, RZ ;  /* 0x0000000404047c24 */ /* 0x000fe4000f8e02ff */
[----:B------:R-:W-:Y:S02]  /*14240*/  IADD3.X R13, R25, R9, R14, P0, !PT ;  /* 0x00000009190d7210 */ /* 0x000fe400007fe40e */
[----:B------:R-:W-:-:S02]  /*14250*/  IMAD R9, R15, UR5, R4 ;  /* 0x000000050f097c24 */ /* 0x000fc4000f8e0204 */
[----:B------:R-:W-:Y:S01]  /*14260*/  IMAD.WIDE.U32 R12, R15, UR4, R12 ;  /* 0x000000040f0c7c25 */ /* 0x000fe2000f8e000c */
[----:B------:R-:W-:-:S03]  /*14270*/  ULDC.64 UR4, c[0x0][0xc50] ;  /* 0x0003140000047ab9 */ /* 0x000fc60000000a00 */
[----:B------:R-:W-:Y:S01]  /*14280*/  IMAD.IADD R9, R13, 0x1, R9 ;  /* 0x000000010d097824 */ /* 0x000fe200078e0209 */
[----:B------:R-:W-:-:S04]  /*14290*/  LEA R4, P0, R12, UR4, 0x2 ;  /* 0x000000040c047c11 */ /* 0x000fc8000f8010ff */
[----:B------:R-:W-:Y:S01]  /*142a0*/  LEA.HI.X R14, R12, UR5, R9, 0x2, P0 ;  /* 0x000000050c0e7c11 */ /* 0x000fe200080f1409 */
[----:B------:R-:W-:Y:S02]  /*142b0*/  ULDC.64 UR4, c[0x0][0xba0] ;  /* 0x0002e80000047ab9 */ /* 0x000fe40000000a00 */
[----:B------:R-:W-:-:S04]  /*142c0*/  IMAD R80, R21, UR4, RZ ;  /* 0x0000000415507c24 */ /* 0x000fc8000f8e02ff */
[C---:B------:R-:W-:Y:S02]  /*142d0*/  IMAD R21, R3.reuse, UR5, R80 ;  /* 0x0000000503157c24 */ /* 0x040fe4000f8e0250 */
[----:B------:R-:W-:Y:S01]  /*142e0*/  IMAD.WIDE.U32 R80, R3, UR4, RZ ;  /* 0x0000000403507c25 */ /* 0x000fe2000f8e00ff */
[----:B------:R-:W-:-:S03]  /*142f0*/  ULDC.64 UR4, c[0x0][0xbe8] ;  /* 0x0002fa0000047ab9 */ /* 0x000fc60000000a00 */
[----:B------:R-:W-:Y:S02]  /*14300*/  IMAD.IADD R81, R81, 0x1, R21 ;  /* 0x0000000151517824 */ /* 0x000fe400078e0215 */
[----:B------:R-:W-:Y:S02]  /*14310*/  IMAD R77, R77, UR4, RZ ;  /* 0x000000044d4d7c24 */ /* 0x000fe4000f8e02ff */
[----:B------:R-:W-:-:S04]  /*14320*/  IMAD.WIDE.U32 R80, R88, UR4, R80 ;  /* 0x0000000458507c25 */ /* 0x000fc8000f8e0050 */
[----:B------:R-:W-:Y:S01]  /*14330*/  IMAD R77, R88, UR5, R77 ;  /* 0x00000005584d7c24 */ /* 0x000fe2000f8e024d */
[C---:B------:R-:W-:Y:S01]  /*14340*/  IADD3 R13, P3, R10.reuse, 0x2000, RZ ;  /* 0x000020000a0d7810 */ /* 0x040fe20007f7e0ff */
[----:B------:R2:W5:Y:S01]  /*14350*/  LDL R88, [R1+0x74] ;  /* 0x0000740001587983 */ /* 0x0005620000100800 */
[C---:B------:R-:W-:Y:S02]  /*14360*/  IADD3 R27, P2, R10.reuse, 0x1000, RZ ;  /* 0x000010000a1b7810 */ /* 0x040fe40007f5e0ff */
[----:B------:R-:W-:Y:S02]  /*14370*/  SHF.R.S32.HI R82, RZ, 0x1f, R84 ;  /* 0x0000001fff527819 */ /* 0x000fe40000011454 */
[----:B------:R-:W-:Y:S01]  /*14380*/  IADD3 R29, P0, R10, 0x4000, RZ ;  /* 0x000040000a1d7810 */ /* 0x000fe20007f1e0ff */
[----:B0-----:R-:W-:Y:S01]  /*14390*/  VIADD R31, R30, 0xffffff80 ;  /* 0xffffff801e1f7836 */ /* 0x001fe20000000000 */
[----:B------:R-:W-:Y:S02]  /*143a0*/  LOP3.LUT R12, R13, 0x380, RZ, 0xc0, !PT ;  /* 0x000003800d0c7812 */ /* 0x000fe400078ec0ff */
[----:B------:R-:W-:-:S02]  /*143b0*/  IADD3 R25, P5, R10, 0x3000, RZ ;  /* 0x000030000a197810 */ /* 0x000fc40007fbe0ff */
[----:B------:R-:W-:Y:S01]  /*143c0*/  IADD3 R33, P4, R10, 0x5000, RZ ;  /* 0x000050000a217810 */ /* 0x000fe20007f9e0ff */
[----:B------:R-:W-:Y:S01]  /*143d0*/  SHFL.IDX PT, R50, R4, RZ, 0x1c1f ;  /* 0x001c1fff04327589 */ /* 0x000fe200000e0000 */
[----:B------:R-:W-:Y:S01]  /*143e0*/  SHF.R.U64 R12, R12, 0x3, RZ ;  /* 0x000000030c0c7819 */ /* 0x000fe200000012ff */
[--C-:B------:R-:W-:Y:S01]  /*143f0*/  IMAD.X R9, RZ, RZ, R11.reuse, P2 ;  /* 0x000000ffff097224 */ /* 0x100fe200010e060b */
[----:B------:R-:W-:Y:S01]  /*14400*/  LOP3.LUT R28, R29, 0x380, RZ, 0xc0, !PT ;  /* 0x000003801d1c7812 */ /* 0x000fe200078ec0ff */
[----:B------:R-:W0:Y:S01]  /*14410*/  SHFL.IDX PT, R51, R14, RZ, 0x1c1f ;  /* 0x001c1fff0e337589 */ /* 0x000e2200000e0000 */
[----:B------:R-:W-:Y:S01]  /*14420*/  LOP3.LUT R12, R12, R13, RZ, 0x3c, !PT ;  /* 0x0000000d0c0c7212 */ /* 0x000fe200078e3cff */
[----:B------:R-:W-:Y:S01]  /*14430*/  IMAD.X R13, RZ, RZ, R11, P3 ;  /* 0x000000ffff0d7224 */ /* 0x000fe200018e060b */
[C---:B------:R-:W-:Y:S01]  /*14440*/  IADD3 R37, P2, R10.reuse, 0x6000, RZ ;  /* 0x000060000a257810 */ /* 0x040fe20007f5e0ff */
[----:B------:R4:W-:Y:S01]  /*14450*/  SHFL.IDX PT, R54, R4, 0x1, 0x1c1f ;  /* 0x003c1f0004367f89 */ /* 0x0009e200000e0000 */
[----:B------:R-:W-:Y:S01]  /*14460*/  IADD3 R41, P3, R10, 0x7000, RZ ;  /* 0x000070000a297810 */ /* 0x000fe20007f7e0ff */
[----:B---3--:R-:W-:Y:S01]  /*14470*/  IMAD.IADD R15, R26, 0x1, R178 ;  /* 0x000000011a0f7824 */ /* 0x008fe200078e02b2 */
[----:B------:R-:W-:Y:S01]  /*14480*/  LEA.HI R82, R82, R84, RZ, 0x3 ;  /* 0x0000005452527211 */ /* 0x000fe200078f18ff */
[----:B------:R-:W3:Y:S01]  /*14490*/  SHFL.IDX PT, R55, R14, 0x1, 0x1c1f ;  /* 0x003c1f000e377f89 */ /* 0x000ee200000e0000 */
[----:B------:R-:W-:Y:S01]  /*144a0*/  LOP3.LUT R24, R25, 0x380, RZ, 0xc0, !PT ;  /* 0x0000038019187812 */ /* 0x000fe200078ec0ff */
[----:B------:R-:W-:Y:S01]  /*144b0*/  IMAD R78, R7, R0, RZ ;  /* 0x00000000074e7224 */ /* 0x000fe200078e02ff */
[----:B------:R-:W-:Y:S01]  /*144c0*/  LOP3.LUT R32, R33, 0x380, RZ, 0xc0, !PT ;  /* 0x0000038021207812 */ /* 0x000fe200078ec0ff */
[----:B------:R-:W-:Y:S01]  /*144d0*/  ULDC.64 UR4, c[0x0][0xbf0] ;  /* 0x0002fc0000047ab9 */ /* 0x000fe20000000a00 */
[----:B------:R-:W-:-:S02]  /*144e0*/  SHF.R.U64 R28, R28, 0x3, RZ ;  /* 0x000000031c1c7819 */ /* 0x000fc400000012ff */
[----:B------:R-:W-:Y:S02]  /*144f0*/  LOP3.LUT R36, R37, 0x380, RZ, 0xc0, !PT ;  /* 0x0000038025247812 */ /* 0x000fe400078ec0ff */
[----:B------:R-:W-:Y:S02]  /*14500*/  LOP3.LUT R40, R41, 0x380, RZ, 0xc0, !PT ;  /* 0x0000038029287812 */ /* 0x000fe400078ec0ff */
[----:B------:R-:W-:Y:S02]  /*14510*/  LOP3.LUT R82, R82, 0xfffffff8, RZ, 0xc0, !PT ;  /* 0xfffffff852527812 */ /* 0x000fe400078ec0ff */
[----:B------:R-:W-:Y:S02]  /*14520*/  SHF.R.S32.HI R30, RZ, 0x1f, R31 ;  /* 0x0000001fff1e7819 */ /* 0x000fe4000001141f */
[----:B------:R-:W-:Y:S02]  /*14530*/  SHF.R.U64 R24, R24, 0x3, RZ ;  /* 0x0000000318187819 */ /* 0x000fe400000012ff */
[----:B------:R-:W-:-:S02]  /*14540*/  SHF.R.U64 R32, R32, 0x3, RZ ;  /* 0x0000000320207819 */ /* 0x000fc400000012ff */
[----:B------:R-:W-:Y:S01]  /*14550*/  LOP3.LUT R28, R28, R29, RZ, 0x3c, !PT ;  /* 0x0000001d1c1c7212 */ /* 0x000fe200078e3cff */
[--C-:B------:R-:W-:Y:S01]  /*14560*/  IMAD.X R29, RZ, RZ, R11.reuse, P0 ;  /* 0x000000ffff1d7224 */ /* 0x100fe200000e060b */
[----:B------:R-:W-:Y:S01]  /*14570*/  SHF.R.U64 R36, R36, 0x3, RZ ;  /* 0x0000000324247819 */ /* 0x000fe200000012ff */
[----:B------:R-:W-:Y:S01]  /*14580*/  IMAD.IADD R82, R84, 0x1, -R82 ;  /* 0x0000000154527824 */ /* 0x000fe200078e0a52 */
[----:B------:R-:W-:Y:S01]  /*14590*/  SHF.R.U64 R40, R40, 0x3, RZ ;  /* 0x0000000328287819 */ /* 0x000fe200000012ff */
[----:B------:R-:W2:Y:S01]  /*145a0*/  @P1 LDC R84, c[0x0][0xcf0] ;  /* 0x00033c00ff541b82 */ /* 0x000ea20000000800 */
[----:B------:R-:W-:Y:S02]  /*145b0*/  IADD3 R49, P0, R10, 0x9000, RZ ;  /* 0x000090000a317810 */ /* 0x000fe40007f1e0ff */
[----:B------:R-:W-:Y:S02]  /*145c0*/  LEA.HI R30, R30, R31, RZ, 0x7 ;  /* 0x0000001f1e1e7211 */ /* 0x000fe400078f38ff */
[----:B------:R-:W-:Y:S01]  /*145d0*/  LOP3.LUT R24, R24, R25, RZ, 0x3c, !PT ;  /* 0x0000001918187212 */ /* 0x000fe200078e3cff */
[--C-:B------:R-:W-:Y:S01]  /*145e0*/  IMAD.X R25, RZ, RZ, R11.reuse, P5 ;  /* 0x000000ffff197224 */ /* 0x100fe200028e060b */
[----:B------:R-:W-:Y:S01]  /*145f0*/  LOP3.LUT R32, R32, R33, RZ, 0x3c, !PT ;  /* 0x0000002120207212 */ /* 0x000fe200078e3cff */
[--C-:B------:R-:W-:Y:S01]  /*14600*/  IMAD.X R33, RZ, RZ, R11.reuse, P4 ;  /* 0x000000ffff217224 */ /* 0x100fe200020e060b */
[----:B------:R-:W-:Y:S01]  /*14610*/  LOP3.LUT R36, R36, R37, RZ, 0x3c, !PT ;  /* 0x0000002524247212 */ /* 0x000fe200078e3cff */
[----:B------:R-:W-:Y:S01]  /*14620*/  IMAD.X R37, RZ, RZ, R11, P2 ;  /* 0x000000ffff257224 */ /* 0x000fe200010e060b */
[----:B------:R-:W-:-:S02]  /*14630*/  LOP3.LUT R40, R40, R41, RZ, 0x3c, !PT ;  /* 0x0000002928287212 */ /* 0x000fc400078e3cff */
[C---:B------:R-:W-:Y:S02]  /*14640*/  IADD3 R45, P5, R10.reuse, 0x8000, RZ ;  /* 0x000080000a2d7810 */ /* 0x040fe40007fbe0ff */
[----:B------:R-:W-:Y:S02]  /*14650*/  LOP3.LUT R48, R49, 0x380, RZ, 0xc0, !PT ;  /* 0x0000038031307812 */ /* 0x000fe400078ec0ff */
[C---:B------:R-:W-:Y:S02]  /*14660*/  IADD3 R53, P4, R10.reuse, 0xa000, RZ ;  /* 0x0000a0000a357810 */ /* 0x040fe40007f9e0ff */
[----:B------:R-:W-:Y:S02]  /*14670*/  IADD3 R59, P2, R10, 0xb000, RZ ;  /* 0x0000b0000a3b7810 */ /* 0x000fe40007f5e0ff */
[----:B------:R-:W-:Y:S02]  /*14680*/  IADD3.X R41, RZ, R11, RZ, P3, !PT ;  /* 0x0000000bff297210 */ /* 0x000fe40001ffe4ff */
[----:B------:R-:W-:-:S02]  /*14690*/  LOP3.LUT R30, R30, 0xffffff80, RZ, 0xc0, !PT ;  /* 0xffffff801e1e7812 */ /* 0x000fc400078ec0ff */
[----:B------:R-:W-:Y:S02]  /*146a0*/  IADD3 R61, P3, R10, 0xc000, RZ ;  /* 0x0000c0000a3d7810 */ /* 0x000fe40007f7e0ff */
[----:B------:R-:W-:Y:S01]  /*146b0*/  LOP3.LUT R44, R45, 0x380, RZ, 0xc0, !PT ;  /* 0x000003802d2c7812 */ /* 0x000fe200078ec0ff */
[----:B------:R-:W-:Y:S01]  /*146c0*/  IMAD.IADD R30, R31, 0x1, -R30 ;  /* 0x000000011f1e7824 */ /* 0x000fe200078e0a1e */
[----:B------:R-:W-:Y:S02]  /*146d0*/  SHF.R.U64 R48, R48, 0x3, RZ ;  /* 0x0000000330307819 */ /* 0x000fe400000012ff */
[----:B------:R-:W-:Y:S02]  /*146e0*/  LOP3.LUT R52, R53, 0x380, RZ, 0xc0, !PT ;  /* 0x0000038035347812 */ /* 0x000fe400078ec0ff */
[----:B------:R-:W-:Y:S02]  /*146f0*/  LOP3.LUT R58, R59, 0x380, RZ, 0xc0, !PT ;  /* 0x000003803b3a7812 */ /* 0x000fe400078ec0ff */
[----:B------:R-:W-:Y:S01]  /*14700*/  LOP3.LUT R60, R61, 0x380, RZ, 0xc0, !PT ;  /* 0x000003803d3c7812 */ /* 0x000fe200078ec0ff */
[----:B------:R-:W-:Y:S01]  /*14710*/  IMAD R3, R82, 0x20, R83 ;  /* 0x0000002052037824 */ /* 0x000fe200078e0253 */
[----:B------:R-:W-:-:S02]  /*14720*/  SHF.R.U64 R44, R44, 0x3, RZ ;  /* 0x000000032c2c7819 */ /* 0x000fc400000012ff */
[----:B------:R-:W-:Y:S01]  /*14730*/  LOP3.LUT R48, R48, R49, RZ, 0x3c, !PT ;  /* 0x0000003130307212 */ /* 0x000fe200078e3cff */
[----:B------:R-:W-:Y:S01]  /*14740*/  IMAD.X R49, RZ, RZ, R11, P0 ;  /* 0x000000ffff317224 */ /* 0x000fe200000e060b */
[----:B------:R-:W-:Y:S02]  /*14750*/  SHF.R.U64 R52, R52, 0x3, RZ ;  /* 0x0000000334347819 */ /* 0x000fe400000012ff */
[----:B------:R-:W-:Y:S02]  /*14760*/  SHF.R.U64 R58, R58, 0x3, RZ ;  /* 0x000000033a3a7819 */ /* 0x000fe400000012ff */
[----:B------:R-:W-:Y:S02]  /*14770*/  SHF.R.U64 R60, R60, 0x3, RZ ;  /* 0x000000033c3c7819 */ /* 0x000fe400000012ff */
[----:B------:R-:W-:Y:S01]  /*14780*/  LOP3.LUT P0, RZ, R30, 0x3, RZ, 0xc0, !PT ;  /* 0x000000031eff7812 */ /* 0x000fe2000780c0ff */
[----:B------:R-:W-:Y:S01]  /*14790*/  IMAD.IADD R82, R178, 0x1, R3 ;  /* 0x00000001b2527824 */ /* 0x000fe200078e0203 */
[----:B------:R-:W-:Y:S01]  /*147a0*/  LOP3.LUT R44, R44, R45, RZ, 0x3c, !PT ;  /* 0x0000002d2c2c7212 */ /* 0x000fe200078e3cff */
[--C-:B------:R-:W-:Y:S01]  /*147b0*/  IMAD.X R45, RZ, RZ, R11.reuse, P5 ;  /* 0x000000ffff2d7224 */ /* 0x100fe200028e060b */
[----:B------:R-:W-:Y:S01]  /*147c0*/  LOP3.LUT R52, R52, R53, RZ, 0x3c, !PT ;  /* 0x0000003534347212 */ /* 0x000fe200078e3cff */
[--C-:B------:R-:W-:Y:S01]  /*147d0*/  IMAD.X R53, RZ, RZ, R11.reuse, P4 ;  /* 0x000000ffff357224 */ /* 0x100fe200020e060b */
[----:B------:R-:W-:Y:S01]  /*147e0*/  LOP3.LUT R58, R58, R59, RZ, 0x3c, !PT ;  /* 0x0000003b3a3a7212 */ /* 0x000fe200078e3cff */
[--C-:B------:R-:W-:Y:S01]  /*147f0*/  IMAD.X R59, RZ, RZ, R11.reuse, P2 ;  /* 0x000000ffff3b7224 */ /* 0x100fe200010e060b */
[----:B------:R-:W-:Y:S01]  /*14800*/  LOP3.LUT R60, R60, R61, RZ, 0x3c, !PT ;  /* 0x0000003d3c3c7212 */ /* 0x000fe200078e3cff */
[----:B------:R-:W-:Y:S01]  /*14810*/  VIADD R7, R15, 0x8 ;  /* 0x000000080f077836 */ /* 0x000fe20000000000 */
[C---:B------:R-:W-:Y:S01]  /*14820*/  IADD3 R65, P5, R10.reuse, 0xd000, RZ ;  /* 0x0000d0000a417810 */ /* 0x040fe20007fbe0ff */
[----:B------:R-:W-:Y:S01]  /*14830*/  IMAD.X R61, RZ, RZ, R11, P3 ;  /* 0x000000ffff3d7224 */ /* 0x000fe200018e060b */
[----:B------:R-:W-:-:S02]  /*14840*/  IADD3 R69, P4, R10, 0xe000, RZ ;  /* 0x0000e0000a457810 */ /* 0x000fc40007f9e0ff */
[-C--:B------:R-:W-:Y:S01]  /*14850*/  ISETP.GE.OR P2, PT, R15, R78.reuse, P0 ;  /* 0x0000004e0f00720c */ /* 0x080fe20000746670 */
[----:B-1----:R-:W-:Y:S01]  /*14860*/  @P1 IMAD.HI.U32 R3, R82, R79, RZ ;  /* 0x0000004f52031227 */ /* 0x002fe200078e00ff */
[C---:B------:R-:W-:Y:S02]  /*14870*/  IADD3 R15, P3, R10.reuse, 0xf000, RZ ;  /* 0x0000f0000a0f7810 */ /* 0x040fe40007f7e0ff */
[----:B------:R-:W-:Y:S02]  /*14880*/  LOP3.LUT R64, R65, 0x380, RZ, 0xc0, !PT ;  /* 0x0000038041407812 */ /* 0x000fe400078ec0ff */
[----:B------:R-:W-:Y:S02]  /*14890*/  LOP3.LUT R68, R69, 0x380, RZ, 0xc0, !PT ;  /* 0x0000038045447812 */ /* 0x000fe400078ec0ff */
[----:B------:R-:W-:Y:S02]  /*148a0*/  LOP3.LUT R57, R10, 0x380, RZ, 0xc0, !PT ;  /* 0x000003800a397812 */ /* 0x000fe400078ec0ff */
[----:B------:R-:W-:Y:S01]  /*148b0*/  ISETP.GE.OR P0, PT, R7, R78, P0 ;  /* 0x0000004e0700720c */ /* 0x000fe20000706670 */
[----:B------:R-:W-:Y:S01]  /*148c0*/  IMAD.IADD R81, R81, 0x1, R77 ;  /* 0x0000000151517824 */ /* 0x000fe200078e024d */
[----:B------:R-:W-:Y:S01]  /*148d0*/  LOP3.LUT R8, R27, 0x380, RZ, 0xc0, !PT ;  /* 0x000003801b087812 */ /* 0x000fe200078ec0ff */
[----:B------:R-:W-:Y:S01]  /*148e0*/  IMAD.MOV.U32 R21, RZ, RZ, R82 ;  /* 0x000000ffff157224 */ /* 0x000fe200078e0052 */
[----:B----4-:R-:W-:Y:S01]  /*148f0*/  LOP3.LUT R4, R15, 0x380, RZ, 0xc0, !PT ;  /* 0x000003800f047812 */ /* 0x010fe200078ec0ff */
[----:B------:R-:W-:Y:S01]  /*14900*/  IMAD R77, R20, UR4, RZ ;  /* 0x00000004144d7c24 */ /* 0x000fe2000f8e02ff */
[----:B--2---:R-:W-:-:S02]  /*14910*/  @P1 SHF.R.U32.HI R21, RZ, R84, R3 ;  /* 0x00000054ff151219 */ /* 0x004fc40000011603 */
[----:B------:R-:W-:Y:S02]  /*14920*/  SHF.R.U64 R64, R64, 0x3, RZ ;  /* 0x0000000340407819 */ /* 0x000fe400000012ff */
[----:B------:R-:W-:Y:S02]  /*14930*/  SHF.R.U64 R68, R68, 0x3, RZ ;  /* 0x0000000344447819 */ /* 0x000fe400000012ff */
[----:B------:R-:W-:Y:S02]  /*14940*/  SHF.R.U64 R57, R57, 0x3, RZ ;  /* 0x0000000339397819 */ /* 0x000fe400000012ff */
[----:B------:R-:W-:Y:S02]  /*14950*/  SHF.R.U64 R8, R8, 0x3, RZ ;  /* 0x0000000308087819 */ /* 0x000fe400000012ff */
[----:B------:R-:W-:Y:S01]  /*14960*/  SHF.R.U64 R4, R4, 0x3, RZ ;  /* 0x0000000304047819 */ /* 0x000fe200000012ff */
[C---:B------:R-:W-:Y:S01]  /*14970*/  IMAD R79, R76.reuse, UR5, R77 ;  /* 0x000000054c4f7c24 */ /* 0x040fe2000f8e024d */
[----:B------:R-:W-:Y:S01]  /*14980*/  SHF.R.S32.HI R3, RZ, 0x1f, R21 ;  /* 0x0000001fff037819 */ /* 0x000fe20000011415 */
[----:B------:R-:W-:Y:S01]  /*14990*/  IMAD.WIDE.U32 R76, R76, UR4, R80 ;  /* 0x000000044c4c7c25 */ /* 0x000fe2000f8e0050 */
        /* <DEDUP_REMOVED lines=8> */
[----:B------:R-:W-:Y:S01]  /*14a20*/  MOV R57, R11 ;  /* 0x0000000b00397202 */ /* 0x000fe20000000f00 */
[----:B------:R-:W-:Y:S01]  /*14a30*/  IMAD.MOV R81, RZ, RZ, -R21 ;  /* 0x000000ffff517224 */ /* 0x000fe200078e0a15 */
[----:B------:R-:W-:Y:S01]  /*14a40*/  LOP3.LUT R72, R4, R15, RZ, 0x3c, !PT ;  /* 0x0000000f04487212 */ /* 0x000fe200078e3cff */
[----:B0-----:R-:W-:Y:S01]  /*14a50*/  @!P2 ST.E desc[UR40][R50.64], R6 ;  /* 0x000000063200a985 */ /* 0x001fe2000c101928 */
[----:B------:R-:W-:-:S02]  /*14a60*/  IMAD R20, R3, UR4, RZ ;  /* 0x0000000403147c24 */ /* 0x000fc4000f8e02ff */
[----:B------:R-:W-:Y:S01]  /*14a70*/  IMAD R3, R0, R81, R82 ;  /* 0x0000005100037224 */ /* 0x000fe200078e0252 */
[----:B---3--:R0:W-:Y:S01]  /*14a80*/  @!P0 ST.E desc[UR40][R54.64], R5 ;  /* 0x0000000536008985 */ /* 0x0081e2000c101928 */
[----:B------:R-:W-:-:S03]  /*14a90*/  IMAD.IADD R77, R77, 0x1, R79 ;  /* 0x000000014d4d7824 */ /* 0x000fc600078e024f */
[----:B------:R-:W5:Y:S01]  /*14aa0*/  LD.E.128 R8, desc[UR40][R8.64] ;  /* 0x0000002808087980 */ /* 0x000f62000c101d00 */
[----:B------:R-:W-:-:S03]  /*14ab0*/  IMAD R79, R21, UR5, R20 ;  /* 0x00000005154f7c24 */ /* 0x000fc6000f8e0214 */
[----:B------:R-:W5:Y:S04]  /*14ac0*/  LD.E.128 R12, desc[UR40][R12.64] ;  /* 0x000000280c0c7980 */ /* 0x000f68000c101d00 */
[----:B0-----:R0:W5:Y:S01]  /*14ad0*/  LD.E.128 R4, desc[UR40][R56.64] ;  /* 0x0000002838047980 */ /* 0x001162000c101d00 */
[----:B------:R-:W-:-:S03]  /*14ae0*/  SHF.R.S32.HI R0, RZ, 0x1f, R3 ;  /* 0x0000001fff007819 */ /* 0x000fc60000011403 */
        /* <DEDUP_REMOVED lines=13> */
[----:B------:R-:W-:Y:S01]  /*14bc0*/  IMAD.WIDE.U32 R20, R21, UR4, R76 ;  /* 0x0000000415147c25 */ /* 0x000fe2000f8e004c */
[----:B------:R-:W-:Y:S01]  /*14bd0*/  ULDC.64 UR4, c[0x0][0xbd8] ;  /* 0x0002f60000047ab9 */ /* 0x000fe20000000a00 */
[----:B------:R-:W-:Y:S01]  /*14be0*/  @!PT LDS RZ, [RZ] ;  /* 0x00000000fffff984 */ /* 0x000fe20000000800 */
[----:B------:R-:W-:Y:S01]  /*14bf0*/  @!PT LDS RZ, [RZ] ;  /* 0x00000000fffff984 */ /* 0x000fe20000000800 */
[----:B------:R-:W-:Y:S01]  /*14c00*/  @!PT LDS RZ, [RZ] ;  /* 0x00000000fffff984 */ /* 0x000fe20000000800 */
[----:B------:R-:W-:Y:S01]  /*14c10*/  @!PT LDS RZ, [RZ] ;  /* 0x00000000fffff984 */ /* 0x000fe20000000800 */
[----:B------:R1:W-:Y:S06]  /*14c20*/  MEMBAR.ALL.CTA ;  /* 0x0000000000007992 */ /* 0x0003ec0000008000 */
[----:B-1----:R-:W1:Y:S01]  /*14c30*/  FENCE.VIEW.ASYNC.S ;  /* 0x00000000000073c6 */ /* 0x002e620000000000 */
[----:B------:R-:W-:-:S02]  /*14c40*/  IMAD.IADD R21, R21, 0x1, R79 ;  /* 0x0000000115157824 */ /* 0x000fc400078e024f */
[----:B------:R-:W-:Y:S02]  /*14c50*/  IMAD R0, R0, UR4, RZ ;  /* 0x0000000400007c24 */ /* 0x000fe4000f8e02ff */
[----:B------:R-:W-:Y:S02]  /*14c60*/  IMAD.IADD R89, R83, 0x1, R178 ;  /* 0x0000000153597824 */ /* 0x000fe400078e02b2 */
[C---:B------:R-:W-:Y:S02]  /*14c70*/  IMAD R79, R3.reuse, UR5, R0 ;  /* 0x00000005034f7c24 */ /* 0x040fe4000f8e0200 */
[----:B------:R-:W-:Y:S01]  /*14c80*/  IMAD.WIDE.U32 R20, R3, UR4, R20 ;  /* 0x0000000403147c25 */ /* 0x000fe2000f8e0014 */
[----:B------:R-:W-:Y:S01]  /*14c90*/  ISETP.GE.AND P2, PT, R89, R78, PT ;  /* 0x0000004e5900720c */ /* 0x000fe20003f46270 */
[----:B------:R-:W-:Y:S02]  /*14ca0*/  ULDC.64 UR4, c[0x0][0xb80] ;  /* 0x0002e00000047ab9 */ /* 0x000fe40000000a00 */
[----:B------:R-:W-:-:S02]  /*14cb0*/  VIADD R0, R19, 0x32420 ;  /* 0x0003242013007836 */ /* 0x000fc40000000000 */
[----:B------:R-:W-:Y:S01]  /*14cc0*/  IMAD.IADD R21, R21, 0x1, R79 ;  /* 0x0000000115157824 */ /* 0x000fe200078e024f */
[C---:B------:R-:W-:Y:S02]  /*14cd0*/  LEA R79, P3, R20.reuse, UR4, 0x1 ;  /* 0x00000004144f7c11 */ /* 0x040fe4000f8608ff */
[----:B------:R-:W-:Y:S02]  /*14ce0*/  PRMT R0, RZ, 0x654, R0 ;  /* 0x00000654ff007816 */ /* 0x000fe40000000000 */
[----:B------:R-:W-:Y:S01]  /*14cf0*/  LEA.HI.X R84, R20, UR5, R21, 0x1, P3 ;  /* 0x0000000514547c11 */ /* 0x000fe200098f0c15 */
[C---:B------:R-:W-:Y:S01]  /*14d00*/  VIADD R77, R89.reuse, 0x20 ;  /* 0x00000020594d7836 */ /* 0x040fe20000000000 */
[----:B------:R-:W-:Y:S01]  /*14d10*/  IADD3 R3, R89, 0x40, RZ ;  /* 0x0000004059037810 */ /* 0x000fe20007ffe0ff */
[----:B-1----:R0:W1:Y:S01]  /*14d20*/  SHFL.IDX PT, R82, R79, RZ, 0x181f ;  /* 0x00181fff4f527589 */ /* 0x00206200000e0000 */
[----:B------:R2:W-:Y:S01]  /*14d30*/  SYNCS.ARRIVE.TRANS64.RED.A1T0 RZ, [R0+URZ], RZ ;  /* 0x000000ff00ff79a7 */ /* 0x0005e2000810043f */
[----:B------:R-:W-:Y:S01]  /*14d40*/  BSSY B1, `(.L_x_14945) ;  /* 0x0000016000017945 */ /* 0x000fe20003800000 */
[----:B------:R-:W-:-:S02]  /*14d50*/  ISETP.GE.AND P1, PT, R77, R78, PT ;  /* 0x0000004e4d00720c */ /* 0x000fc40003f26270 */
[----:B------:R-:W-:Y:S01]  /*14d60*/  ISETP.GE.AND P0, PT, R3, R78, PT ;  /* 0x0000004e0300720c */ /* 0x000fe20003f06270 */
[----:B--2---:R0:W2:Y:S01]  /*14d70*/  SHFL.IDX PT, R0, R84, RZ, 0x181f ;  /* 0x00181fff54007589 */ /* 0x0040a200000e0000 */
[----:B------:R-:W-:Y:S11]  /*14d80*/  @P2 BRA `(.L_x_14946) ;  /* 0x0000000000442947 */ /* 0x000ff60003800000 */
[----:B------:R-:W-:Y:S02]  /*14d90*/  ULDC UR4, c[0x0][0xbc8] ;  /* 0x0002f20000047ab9 */ /* 0x000fe40000000800 */
[----:B------:R-:W-:Y:S02]  /*14da0*/  ISETP.GE.AND P2, PT, R95, UR4, PT ;  /* 0x000000045f007c0c */ /* 0x000fe4000bf46270 */
[----:B-----5:R-:W-:Y:S02]  /*14db0*/  ISETP.GE.AND P3, PT, R93, UR4, PT ;  /* 0x000000045d007c0c */ /* 0x020fe4000bf66270 */
[----:B------:R-:W-:-:S09]  /*14dc0*/  ISETP.GE.AND P4, PT, R91, UR4, PT ;  /* 0x000000045b007c0c */ /* 0x000fd2000bf86270 */
[----:B-1----:R-:W-:-:S04]  /*14dd0*/  @!P2 LEA R20, P5, R95, R82, 0x1 ;  /* 0x000000525f14a211 */ /* 0x002fc800078a08ff */
[----:B--2---:R-:W-:Y:S02]  /*14de0*/  @!P2 LEA.HI.X R21, R95, R0, R96, 0x1, P5 ;  /* 0x000000005f15a211 */ /* 0x004fe400028f0c60 */
        /* <DEDUP_REMOVED lines=11> */
.L_x_14946:
[----:B------:R-:W-:Y:S05]  /*14ea0*/  BSYNC B1 ;  /* 0x0000000000017941 */ /* 0x000fea0003800000 */
.L_x_14945:
[----:B--2---:R2:W4:Y:S01]  /*14eb0*/  SHFL.IDX PT, R0, R84, 0x1, 0x181f ;  /* 0x00381f0054007f89 */ /* 0x00452200000e0000 */
        /* <DEDUP_REMOVED lines=20> */
.L_x_14948:
[----:B------:R-:W-:Y:S05]  /*15000*/  BSYNC B1 ;  /* 0x0000000000017941 */ /* 0x000fea0003800000 */
.L_x_14947:
        /* <DEDUP_REMOVED lines=21> */
.L_x_14950:
[----:B------:R-:W-:Y:S05]  /*15160*/  BSYNC B1 ;  /* 0x0000000000017941 */ /* 0x000fea0003800000 */
.L_x_14949:
[----:B------:R-:W-:Y:S01]  /*15170*/  VIADD R3, R89, 0x60 ;  /* 0x0000006059037836 */ /* 0x000fe20000000000 */
[----:B0-2-4-:R-:W0:Y:S04]  /*15180*/  SHFL.IDX PT, R84, R84, 0x3, 0x181f ;  /* 0x00781f0054547f89 */ /* 0x015e2800000e0000 */
        /* <DEDUP_REMOVED lines=8> */
[-C--:B------:R-:W-:Y:S02]  /*15210*/  @!P4 LEA R6, P1, R93, R79.reuse, 0x1 ;  /* 0x0000004f5d06c211 */ /* 0x080fe400078208ff */
        /* <DEDUP_REMOVED lines=13> */
.L_x_14943:
[----:B------:R-:W3:Y:S01]  /*152f0*/  LDL.LU R6, [R1+0x80] ;  /* 0x0000800001067983 */ /* 0x000ee20000300800 */
[----:B------:R-:W-:Y:S01]  /*15300*/  ULDC.64 UR4, c[0x0][0xd00] ;  /* 0x0003400000047ab9 */ /* 0x000fe20000000a00 */
[----:B------:R-:W-:Y:S01]  /*15310*/  IMAD.MOV.U32 R0, RZ, RZ, RZ ;  /* 0x000000ffff007224 */ /* 0x000fe200078e00ff */
[----:B------:R-:W4:Y:S01]  /*15320*/  LDC R25, c[0x0][0xce8] ;  /* 0x00033a00ff197b82 */ /* 0x000f220000000800 */
[----:B------:R-:W2:Y:S01]  /*15330*/  LDL.LU R3, [R1+0x84] ;  /* 0x0000840001037983 */ /* 0x000ea20000300800 */
[----:B------:R-:W-:-:S04]  /*15340*/  ISETP.NE.U32.AND P0, PT, RZ, UR4, PT ;  /* 0x00000004ff007c0c */ /* 0x000fc8000bf05070 */
[----:B------:R-:W-:Y:S02]  /*15350*/  ISETP.NE.AND.EX P0, PT, RZ, UR5, PT, P0 ;  /* 0x00000005ff007c0c */ /* 0x000fe4000bf05300 */
[----:B---3--:R-:W-:-:S04]  /*15360*/  IADD3 R4, P1, R6, UR4, RZ ;  /* 0x0000000406047c10 */ /* 0x008fc8000ff3e0ff */
[----:B--2---:R-:W-:Y:S01]  /*15370*/  IADD3.X R5, R3, UR5, RZ, P1, !PT ;  /* 0x0000000503057c10 */ /* 0x004fe20008ffe4ff */
[----:B------:R-:W-:Y:S02]  /*15380*/  ULDC.64 UR4, c[0x0][0xd08] ;  /* 0x0003420000047ab9 */ /* 0x000fe40000000a00 */
[----:B------:R-:W-:-:S04]  /*15390*/  ISETP.NE.U32.AND P1, PT, RZ, UR4, PT ;  /* 0x00000004ff007c0c */ /* 0x000fc8000bf25070 */
[----:B------:R2:W5:Y:S01]  /*153a0*/  @P0 LDG.E R0, desc[UR40][R4.64] ;  /* 0x0000002804000981 */ /* 0x000562000c1e1900 */
[----:B------:R-:W-:Y:S01]  /*153b0*/  ISETP.NE.AND.EX P1, PT, RZ, UR5, PT, P1 ;  /* 0x00000005ff007c0c */ /* 0x000fe2000bf25310 */
[----:B------:R-:W3:-:S12]  /*153c0*/  S2R R10, SR_TID.X ;  /* 0x00000000000a7919 */ /* 0x000ed80000002100 */
[----:B------:R-:W-:Y:S01]  /*153d0*/  @P1 IADD3 R6, P2, R6, UR4, RZ ;  /* 0x0000000406061c10 */ /* 0x000fe2000ff5e0ff */
[----:B------:R-:W-:Y:S02]  /*153e0*/  ULDC UR4, c[0x0][0xb88] ;  /* 0x0002e20000047ab9 */ /* 0x000fe40000000800 */
[----:B------:R-:W-:Y:S01]  /*153f0*/  IMAD.U32 R8, RZ, RZ, UR4 ;  /* 0x00000004ff087e24 */ /* 0x000fe2000f8e00ff */
[----:B------:R-:W-:-:S05]  /*15400*/  @P1 IADD3.X R7, R3, UR5, RZ, P2, !PT ;  /* 0x0000000503071c10 */ /* 0x000fca00097fe4ff */
[----:B------:R2:W5:Y:S01]  /*15410*/  @P1 LDG.E R8, desc[UR40][R6.64] ;  /* 0x0000002806081981 */ /* 0x000562000c1e1900 */
[----:B----4-:R-:W-:Y:S01]  /*15420*/  ISETP.NE.AND P2, PT, R25, 0x1, PT ;  /* 0x000000011900780c */ /* 0x010fe20003f45270 */
[----:B---3--:R-:W-:-:S12]  /*15430*/  VIADD R28, R10, 0xffffff80 ;  /* 0xffffff800a1c7836 */ /* 0x008fd80000000000 */
[----:B------:R-:W3:Y:S01]  /*15440*/  @P2 LDC R27, c[0x0][0xcec] ;  /* 0x00033b00ff1b2b82 */ /* 0x000ee20000000800 */
[----:B------:R-:W-:Y:S01]  /*15450*/  ISETP.GE.AND P3, PT, R28, 0x80, PT ;  /* 0x000000801c00780c */ /* 0x000fe20003f66270 */
[----:B--2---:R-:W-:-:S12]  /*15460*/  @P1 BRA `(.L_x_14952) ;  /* 0x0000000000101947 */ /* 0x004fd80003800000 */
[----:B------:R-:W-:Y:S05]  /*15470*/  @!P0 BRA `(.L_x_14952) ;  /* 0x00000000000c8947 */ /* 0x000fea0003800000 */
[----:B------:R-:W2:Y:S04]  /*15480*/  LDG.E R3, desc[UR40][R4.64] ;  /* 0x0000002804037981 */ /* 0x000ea8000c1e1900 */
[----:B-----5:R-:W2:Y:S02]  /*15490*/  LDG.E R8, desc[UR40][R4.64+0x4] ;  /* 0x0000042804087981 */ /* 0x020ea4000c1e1900 */
[----:B--2---:R-:W-:-:S07]  /*154a0*/  IMAD.IADD R8, R8, 0x1, -R3 ;  /* 0x0000000108087824 */ /* 0x004fce00078e0a03 */
.L_x_14952:
[----:B------:R-:W2:Y:S04]  /*154b0*/  LDL.LU R4, [R1+0x88] ;  /* 0x0000880001047983 */ /* 0x000ea80000300800 */
[----:B------:R-:W4:Y:S04]  /*154c0*/  LDL.LU R3, [R1+0x94] ;  /* 0x0000940001037983 */ /* 0x000f280000300800 */
[----:B------:R-:W3:Y:S04]  /*154d0*/  LDL R26, [R1+0x7c] ;  /* 0x00007c00011a7983 */ /* 0x000ee80000100800 */
[----:B------:R0:W5:Y:S01]  /*154e0*/  LDL R24, [R1+0x50] ;  /* 0x0000500001187983 */ /* 0x0001620000100800 */
[----:B------:R-:W-:Y:S01]  /*154f0*/  BSSY B1, `(.L_x_14953) ;  /* 0x000002c000017945 */ /* 0x000fe20003800000 */
[----:B-----5:R-:W-:-:S02]  /*15500*/  SHF.R.S32.HI R11, RZ, 0x1f, R0 ;  /* 0x0000001fff0b7819 */ /* 0x020fc40000011400 */
[----:B--2---:R-:W-:Y:S02]  /*15510*/  SEL R13, R4, RZ, !P0 ;  /* 0x000000ff040d7207 */ /* 0x004fe40004000000 */
[----:B----4-:R-:W-:Y:S02]  /*15520*/  SEL R14, R3, RZ, !P0 ;  /* 0x000000ff030e7207 */ /* 0x010fe40004000000 */
[----:B---3--:R-:W-:Y:S01]  /*15530*/  SHF.R.S32.HI R12, RZ, 0x1f, R26 ;  /* 0x0000001fff0c7819 */ /* 0x008fe2000001141a */
[----:B0-----:R-:W-:Y:S06]  /*15540*/  @P3 BRA `(.L_x_14954) ;  /* 0x0000000000983947 */ /* 0x001fec0003800000 */
[----:B------:R-:W0:Y:S01]  /*15550*/  LDC R9, c[0x0][0xce8] ;  /* 0x00033a00ff097b82 */ /* 0x000e220000000800 */
[----:B------:R-:W-:Y:S01]  /*15560*/  IADD3 R10, R24, -0x80, R10 ;  /* 0xffffff80180a7810 */ /* 0x000fe20007ffe00a */
[----:B0-----:R-:W-:-:S05]  /*15570*/  IMAD R3, R8, R9, RZ ;  /* 0x0000000908037224 */ /* 0x001fca00078e02ff */
        /* <DEDUP_REMOVED lines=35> */
.L_x_14954:
[----:B------:R-:W-:Y:S05]  /*157b0*/  BSYNC B1 ;  /* 0x0000000000017941 */ /* 0x000fea0003800000 */
.L_x_14953:
[--C-:B0-----:R-:W-:Y:S01]  /*157c0*/  SHF.R.S32.HI R6, RZ, 0x1f, R28.reuse ;  /* 0x0000001fff067819 */ /* 0x101fe2000001141c */
[----:B------:R-:W0:Y:S01]  /*157d0*/  @P2 LDC R9, c[0x0][0xcf0] ;  /* 0x00033c00ff092b82 */ /* 0x000e220000000800 */
[----:B------:R-:W-:Y:S01]  /*157e0*/  SHF.R.S32.HI R20, RZ, 0x1f, R28 ;  /* 0x0000001fff147819 */ /* 0x000fe2000001141c */
[----:B------:R-:W-:Y:S01]  /*157f0*/  ULDC.64 UR4, c[0x0][0xba0] ;  /* 0x0002e80000047ab9 */ /* 0x000fe20000000a00 */
[-C--:B------:R-:W-:Y:S01]  /*15800*/  LEA.HI R6, R6, R28.reuse, RZ, 0x3 ;  /* 0x0000001c06067211 */ /* 0x080fe200078f18ff */
[----:B------:R-:W-:Y:S01]  /*15810*/  IMAD R3, R11, UR4, RZ ;  /* 0x000000040b037c24 */ /* 0x000fe2000f8e02ff */
[----:B------:R-:W-:Y:S01]  /*15820*/  LEA.HI R20, R20, R28, RZ, 0x3 ;  /* 0x0000001c14147211 */ /* 0x000fe200078f18ff */
[----:B------:R-:W-:Y:S01]  /*15830*/  IMAD.WIDE.U32 R4, R0, UR4, RZ ;  /* 0x0000000400047c25 */ /* 0x000fe2000f8e00ff */
[----:B------:R-:W-:Y:S02]  /*15840*/  LOP3.LUT R6, R6, 0xfffffff8, RZ, 0xc0, !PT ;  /* 0xfffffff806067812 */ /* 0x000fe400078ec0ff */
[----:B------:R-:W-:Y:S01]  /*15850*/  SHF.R.S32.HI R20, RZ, 0x3, R20 ;  /* 0x00000003ff147819 */ /* 0x000fe20000011414 */
[----:B------:R-:W-:Y:S01]  /*15860*/  IMAD R3, R0, UR5, R3 ;  /* 0x0000000500037c24 */ /* 0x000fe2000f8e0203 */
[----:B------:R-:W-:Y:S01]  /*15870*/  ULDC.64 UR4, c[0x0][0xbe8] ;  /* 0x0002fa0000047ab9 */ /* 0x000fe20000000a00 */
[----:B------:R-:W-:-:S02]  /*15880*/  IMAD.IADD R6, R28, 0x1, -R6 ;  /* 0x000000011c067824 */ /* 0x000fc400078e0a06 */
[----:B------:R-:W-:Y:S02]  /*15890*/  IMAD R0, R12, UR4, RZ ;  /* 0x000000040c007c24 */ /* 0x000fe4000f8e02ff */
[----:B------:R-:W-:Y:S02]  /*158a0*/  IMAD R6, R6, 0x20, R20 ;  /* 0x0000002006067824 */ /* 0x000fe400078e0214 */
[----:B------:R-:W-:Y:S02]  /*158b0*/  IMAD R7, R26, UR5, R0 ;  /* 0x000000051a077c24 */ /* 0x000fe4000f8e0200 */
[----:B------:R-:W-:Y:S02]  /*158c0*/  IMAD.IADD R10, R24, 0x1, R6 ;  /* 0x00000001180a7824 */ /* 0x000fe400078e0206 */
[----:B------:R-:W-:Y:S02]  /*158d0*/  IMAD.IADD R5, R5, 0x1, R3 ;  /* 0x0000000105057824 */ /* 0x000fe400078e0203 */
[----:B------:R-:W-:-:S04]  /*158e0*/  @P2 IMAD.HI.U32 R0, R10, R27, RZ ;  /* 0x0000001b0a002227 */ /* 0x000fc800078e00ff */
[----:B------:R-:W-:Y:S01]  /*158f0*/  IMAD.WIDE.U32 R4, R26, UR4, R4 ;  /* 0x000000041a047c25 */ /* 0x000fe2000f8e0004 */
[----:B------:R-:W-:-:S03]  /*15900*/  ULDC.64 UR4, c[0x0][0xbf0] ;  /* 0x0002fc0000047ab9 */ /* 0x000fc60000000a00 */
[----:B------:R-:W-:Y:S01]  /*15910*/  IMAD.MOV.U32 R3, RZ, RZ, R10 ;  /* 0x000000ffff037224 */ /* 0x000fe200078e000a */
[----:B0-----:R-:W-:Y:S01]  /*15920*/  @P2 SHF.R.U32.HI R3, RZ, R9, R0 ;  /* 0x00000009ff032219 */ /* 0x001fe20000011600 */
        /* <DEDUP_REMOVED lines=24> */
[----:B------:R0:W2:Y:S04]  /*15ab0*/  SHFL.IDX PT, R0, R4, RZ, 0x181f ;  /* 0x00181fff04007589 */ /* 0x0000a800000e0000 */
[----:B------:R0:W3:Y:S02]  /*15ac0*/  SHFL.IDX PT, R14, R3, RZ, 0x181f ;  /* 0x00181fff030e7589 */ /* 0x0000e400000e0000 */
.L_x_15166:
[----:B------:R-:W-:Y:S01]  /*15ad0*/  IMAD R8, R8, R25, RZ ;  /* 0x0000001908087224 */ /* 0x000fe200078e02ff */
[----:B------:R-:W-:Y:S01]  /*15ae0*/  BSSY B1, `(.L_x_14956) ;  /* 0x000001d000017945 */ /* 0x000fe20003800000 */
[----:B------:R-:W-:-:S05]  /*15af0*/  IMAD.IADD R7, R20, 0x1, R24 ;  /* 0x0000000114077824 */ /* 0x000fca00078e0218 */
[----:B------:R-:W-:-:S13]  /*15b00*/  ISETP.GE.AND P0, PT, R7, R8, PT ;  /* 0x000000080700720c */ /* 0x000fda0003f06270 */
[----:B------:R-:W-:Y:S05]  /*15b10*/  @P0 BRA `(.L_x_14957) ;  /* 0x0000000000640947 */ /* 0x000fea0003800000 */
[----:B------:R-:W4:Y:S01]  /*15b20*/  LDL R20, [R1+0x3c] ;  /* 0x00003c0001147983 */ /* 0x000f220000100800 */
[----:B------:R-:W-:-:S03]  /*15b30*/  ULDC UR4, c[0x0][0xbc8] ;  /* 0x0002f20000047ab9 */ /* 0x000fc60000000800 */
[----:B------:R-:W5:Y:S04]  /*15b40*/  LDL R15, [R1+0x70] ;  /* 0x00007000010f7983 */ /* 0x000f680000100800 */
[----:B------:R-:W2:Y:S04]  /*15b50*/  LDL R9, [R1+0x6c] ;  /* 0x00006c0001097983 */ /* 0x000ea80000100800 */
[----:B------:R-:W3:Y:S04]  /*15b60*/  LDL R5, [R1+0x74] ;  /* 0x0000740001057983 */ /* 0x000ee80000100800 */
[----:B------:R-:W3:Y:S04]  /*15b70*/  LDL R21, [R1+0xb4] ;  /* 0x0000b40001157983 */ /* 0x000ee80000100800 */
[----:B------:R-:W3:Y:S04]  /*15b80*/  LDL R26, [R1+0xb0] ;  /* 0x0000b000011a7983 */ /* 0x000ee80000100800 */
[----:B------:R-:W3:Y:S04]  /*15b90*/  LDL R24, [R1+0xac] ;  /* 0x0000ac0001187983 */ /* 0x000ee80000100800 */
[----:B------:R-:W3:Y:S01]  /*15ba0*/  LDL R6, [R1+0xa8] ;  /* 0x0000a80001067983 */ /* 0x000ee20000100800 */
[----:B----4-:R-:W-:-:S02]  /*15bb0*/  ISETP.GE.AND P3, PT, R20, UR4, PT ;  /* 0x0000000414007c0c */ /* 0x010fc4000bf66270 */
[----:B-----5:R-:W-:Y:S02]  /*15bc0*/  ISETP.GE.AND P2, PT, R15, UR4, PT ;  /* 0x000000040f007c0c */ /* 0x020fe4000bf46270 */
[----:B--2---:R-:W-:Y:S02]  /*15bd0*/  ISETP.GE.AND P1, PT, R9, UR4, PT ;  /* 0x0000000409007c0c */ /* 0x004fe4000bf26270 */
[----:B---3--:R-:W-:-:S07]  /*15be0*/  ISETP.GE.AND P0, PT, R5, UR4, PT ;  /* 0x0000000405007c0c */ /* 0x008fce000bf06270 */
[CC--:B------:R-:W-:Y:S02]  /*15bf0*/  @!P3 LEA R10, P5, R20.reuse, R14.reuse, 0x1 ;  /* 0x0000000e140ab211 */ /* 0x0c0fe400078a08ff */
[----:B------:R-:W-:Y:S02]  /*15c00*/  @!P2 LEA R12, P4, R15, R14, 0x1 ;  /* 0x0000000e0f0ca211 */ /* 0x000fe400078808ff */
[----:B------:R-:W-:Y:S02]  /*15c10*/  @!P3 LEA.HI.X R11, R20, R0, R21, 0x1, P5 ;  /* 0x00000000140bb211 */ /* 0x000fe400028f0c15 */
[----:B------:R-:W-:Y:S02]  /*15c20*/  @!P1 LEA R20, P5, R9, R14, 0x1 ;  /* 0x0000000e09149211 */ /* 0x000fe400078a08ff */
[----:B------:R-:W-:Y:S02]  /*15c30*/  @!P2 LEA.HI.X R13, R15, R0, R26, 0x1, P4 ;  /* 0x000000000f0da211 */ /* 0x000fe400020f0c1a */
[----:B------:R-:W-:-:S02]  /*15c40*/  @!P0 LEA R14, P4, R5, R14, 0x1 ;  /* 0x0000000e050e8211 */ /* 0x000fc400078808ff */
[-C--:B------:R-:W-:Y:S02]  /*15c50*/  @!P1 LEA.HI.X R21, R9, R0.reuse, R24, 0x1, P5 ;  /* 0x0000000009159211 */ /* 0x080fe400028f0c18 */
[----:B------:R-:W-:Y:S01]  /*15c60*/  @!P0 LEA.HI.X R15, R5, R0, R6, 0x1, P4 ;  /* 0x00000000050f8211 */ /* 0x000fe200020f0c06 */
[----:B------:R4:W-:Y:S04]  /*15c70*/  @!P3 ST.E.128 desc[UR40][R10.64], RZ ;  /* 0x000000ff0a00b985 */ /* 0x0009e8000c101d28 */
[----:B------:R4:W-:Y:S04]  /*15c80*/  @!P2 ST.E.128 desc[UR40][R12.64], RZ ;  /* 0x000000ff0c00a985 */ /* 0x0009e8000c101d28 */
[----:B------:R4:W-:Y:S04]  /*15c90*/  @!P1 ST.E.128 desc[UR40][R20.64], RZ ;  /* 0x000000ff14009985 */ /* 0x0009e8000c101d28 */
[----:B------:R4:W-:Y:S02]  /*15ca0*/  @!P0 ST.E.128 desc[UR40][R14.64], RZ ;  /* 0x000000ff0e008985 */ /* 0x0009e4000c101d28 */
.L_x_14957:
[----:B------:R-:W-:Y:S05]  /*15cb0*/  BSYNC B1 ;  /* 0x0000000000017941 */ /* 0x000fea0003800000 */
.L_x_14956:
[----:B------:R-:W-:-:S03]  /*15cc0*/  UMOV UR4, 0xffffffff ;  /* 0xffffffff00047882 */ /* 0x000fc60000000000 */
[----:B------:R-:W-:Y:S05]  /*15cd0*/  BRA.DIV UR4, `(.L_x_14958) ;  /* 0x0000009e04887947 */ /* 0x000fea000b800000 */
[----:B--2---:R2:W0:Y:S04]  /*15ce0*/  SHFL.IDX PT, R0, R4, 0x1, 0x181f ;  /* 0x00381f0004007f89 */ /* 0x00442800000e0000 */
[----:B---34-:R2:W3:Y:S02]  /*15cf0*/  SHFL.IDX PT, R14, R3, 0x1, 0x181f ;  /* 0x00381f00030e7f89 */ /* 0x0184e400000e0000 */
.L_x_15170:
[----:B------:R-:W-:Y:S01]  /*15d00*/  VIADD R5, R7, 0x20 ;  /* 0x0000002007057836 */ /* 0x000fe20000000000 */
[----:B------:R-:W-:Y:S04]  /*15d10*/  BSSY B1, `(.L_x_14959) ;  /* 0x000001c000017945 */ /* 0x000fe80003800000 */
[----:B------:R-:W-:-:S13]  /*15d20*/  ISETP.GE.AND P0, PT, R5, R8, PT ;  /* 0x000000080500720c */ /* 0x000fda0003f06270 */
[----:B------:R-:W-:Y:S05]  /*15d30*/  @P0 BRA `(.L_x_14960) ;  /* 0x0000000000640947 */ /* 0x000fea0003800000 */
[----:B------:R-:W4:Y:S01]  /*15d40*/  LDL R20, [R1+0x3c] ;  /* 0x00003c0001147983 */ /* 0x000f220000100800 */
[----:B------:R-:W-:-:S03]  /*15d50*/  ULDC UR4, c[0x0][0xbc8] ;  /* 0x0002f20000047ab9 */ /* 0x000fc60000000800 */
[----:B------:R-:W5:Y:S04]  /*15d60*/  LDL R15, [R1+0x70] ;  /* 0x00007000010f7983 */ /* 0x000f680000100800 */
[----:B------:R-:W2:Y:S04]  /*15d70*/  LDL R24, [R1+0x6c] ;  /* 0x00006c0001187983 */ /* 0x000ea80000100800 */
[----:B------:R-:W3:Y:S04]  /*15d80*/  LDL R6, [R1+0x74] ;  /* 0x0000740001067983 */ /* 0x000ee80000100800 */
[----:B------:R-:W0:Y:S04]  /*15d90*/  LDL R21, [R1+0xb4] ;  /* 0x0000b40001157983 */ /* 0x000e280000100800 */
        /* <DEDUP_REMOVED lines=8> */
[C---:B------:R-:W-:Y:S02]  /*15e20*/  @!P2 LEA R12, P4, R15.reuse, R14, 0x1 ;  /* 0x0000000e0f0ca211 */ /* 0x040fe400078808ff */
[----:B0-----:R-:W-:Y:S02]  /*15e30*/  @!P3 LEA.HI.X R11, R20, R0, R21, 0x1, P5 ;  /* 0x00000000140bb211 */ /* 0x001fe400028f0c15 */
        /* <DEDUP_REMOVED lines=9> */
.L_x_14960:
[----:B------:R-:W-:Y:S05]  /*15ed0*/  BSYNC B1 ;  /* 0x0000000000017941 */ /* 0x000fea0003800000 */
.L_x_14959:
[----:B------:R-:W-:-:S03]  /*15ee0*/  UMOV UR4, 0xffffffff ;  /* 0xffffffff00047882 */ /* 0x000fc60000000000 */
[----:B------:R-:W-:Y:S05]  /*15ef0*/  BRA.DIV UR4, `(.L_x_14961) ;  /* 0x0000009e04487947 */ /* 0x000fea000b800000 */
[----:B0-----:R0:W0:Y:S04]  /*15f00*/  SHFL.IDX PT, R0, R4, 0x2, 0x181f ;  /* 0x00581f0004007f89 */ /* 0x00102800000e0000 */
[----:B---34-:R3:W4:Y:S02]  /*15f10*/  SHFL.IDX PT, R14, R3, 0x2, 0x181f ;  /* 0x00581f00030e7f89 */ /* 0x01872400000e0000 */
.L_x_15174:
[----:B------:R-:W-:Y:S01]  /*15f20*/  IADD3 R5, R7, 0x40, RZ ;  /* 0x0000004007057810 */ /* 0x000fe20007ffe0ff */
[----:B------:R-:W-:Y:S03]  /*15f30*/  BSSY B1, `(.L_x_14962) ;  /* 0x000001c000017945 */ /* 0x000fe60003800000 */
[----:B------:R-:W-:-:S13]  /*15f40*/  ISETP.GE.AND P0, PT, R5, R8, PT ;  /* 0x000000080500720c */ /* 0x000fda0003f06270 */
[----:B------:R-:W-:Y:S05]  /*15f50*/  @P0 BRA `(.L_x_14963) ;  /* 0x0000000000640947 */ /* 0x000fea0003800000 */
[----:B------:R-:W5:Y:S01]  /*15f60*/  LDL R20, [R1+0x3c] ;  /* 0x00003c0001147983 */ /* 0x000f620000100800 */
[----:B------:R-:W-:-:S03]  /*15f70*/  ULDC UR4, c[0x0][0xbc8] ;  /* 0x0002f20000047ab9 */ /* 0x000fc60000000800 */
[----:B------:R-:W2:Y:S04]  /*15f80*/  LDL R15, [R1+0x70] ;  /* 0x00007000010f7983 */ /* 0x000ea80000100800 */
[----:B------:R-:W3:Y:S04]  /*15f90*/  LDL R24, [R1+0x6c] ;  /* 0x00006c0001187983 */ /* 0x000ee80000100800 */
[----:B------:R-:W4:Y:S04]  /*15fa0*/  LDL R6, [R1+0x74] ;  /* 0x0000740001067983 */ /* 0x000f280000100800 */
[----:B------:R-:W0:Y:S04]  /*15fb0*/  LDL R21, [R1+0xb4] ;  /* 0x0000b40001157983 */ /* 0x000e280000100800 */
[----:B------:R-:W4:Y:S04]  /*15fc0*/  LDL R26, [R1+0xb0] ;  /* 0x0000b000011a7983 */ /* 0x000f280000100800 */
[----:B------:R-:W4:Y:S04]  /*15fd0*/  LDL R25, [R1+0xac] ;  /* 0x0000ac0001197983 */ /* 0x000f280000100800 */
[----:B------:R-:W4:Y:S01]  /*15fe0*/  LDL R9, [R1+0xa8] ;  /* 0x0000a80001097983 */ /* 0x000f220000100800 */
[----:B-----5:R-:W-:-:S02]  /*15ff0*/  ISETP.GE.AND P3, PT, R20, UR4, PT ;  /* 0x0000000414007c0c */ /* 0x020fc4000bf66270 */
[----:B--2---:R-:W-:Y:S02]  /*16000*/  ISETP.GE.AND P2, PT, R15, UR4, PT ;  /* 0x000000040f007c0c */ /* 0x004fe4000bf46270 */
[----:B---3--:R-:W-:Y:S02]  /*16010*/  ISETP.GE.AND P1, PT, R24, UR4, PT ;  /* 0x0000000418007c0c */ /* 0x008fe4000bf26270 */
[----:B----4-:R-:W-:-:S07]  /*16020*/  ISETP.GE.AND P0, PT, R6, UR4, PT ;  /* 0x0000000406007c0c */ /* 0x010fce000bf06270 */
        /* <DEDUP_REMOVED lines=12> */
.L_x_14963:
[----:B------:R-:W-:Y:S05]  /*160f0*/  BSYNC B1 ;  /* 0x0000000000017941 */ /* 0x000fea0003800000 */
.L_x_14962:
[----:B------:R-:W-:-:S03]  /*16100*/  UMOV UR4, 0xffffffff ;  /* 0xffffffff00047882 */ /* 0x000fc60000000000 */
[----:B------:R-:W-:Y:S05]  /*16110*/  BRA.DIV UR4, `(.L_x_14964) ;  /* 0x0000009e04087947 */ /* 0x000fea000b800000 */
[----:B0-----:R0:W0:Y:S04]  /*16120*/  SHFL.IDX PT, R0, R4, 0x3, 0x181f ;  /* 0x00781f0004007f89 */ /* 0x00102800000e0000 */
[----:B----4-:R4:W0:Y:S02]  /*16130*/  SHFL.IDX PT, R14, R3, 0x3, 0x181f ;  /* 0x00781f00030e7f89 */ /* 0x01082400000e0000 */
.L_x_15178:
[----:B--234-:R-:W-:-:S05]  /*16140*/  VIADD R3, R7, 0x60 ;  /* 0x0000006007037836 */ /* 0x01cfca0000000000 */
[----:B------:R-:W-:-:S13]  /*16150*/  ISETP.GE.AND P0, PT, R3, R8, PT ;  /* 0x000000080300720c */ /* 0x000fda0003f06270 */
[----:B------:R-:W-:Y:S05]  /*16160*/  @P0 BRA `(.L_x_14951) ;  /* 0x0000000000640947 */ /* 0x000fea0003800000 */
[----:B------:R-:W2:Y:S01]  /*16170*/  LDL R9, [R1+0x3c] ;  /* 0x00003c0001097983 */ /* 0x000ea20000100800 */
[----:B------:R-:W-:-:S03]  /*16180*/  ULDC UR4, c[0x0][0xbc8] ;  /* 0x0002f20000047ab9 */ /* 0x000fc60000000800 */
[----:B------:R-:W3:Y:S04]  /*16190*/  LDL R15, [R1+0x70] ;  /* 0x00007000010f7983 */ /* 0x000ee80000100800 */
[----:B------:R-:W4:Y:S04]  /*161a0*/  LDL R12, [R1+0x6c] ;  /* 0x00006c00010c7983 */ /* 0x000f280000100800 */
[----:B------:R-:W5:Y:S04]  /*161b0*/  LDL R10, [R1+0x74] ;  /* 0x00007400010a7983 */ /* 0x000f680000100800 */
[----:B------:R-:W5:Y:S04]  /*161c0*/  LDL R21, [R1+0xb4] ;  /* 0x0000b40001157983 */ /* 0x000f680000100800 */
[----:B------:R-:W5:Y:S04]  /*161d0*/  LDL R20, [R1+0xb0] ;  /* 0x0000b00001147983 */ /* 0x000f680000100800 */
[----:B------:R-:W5:Y:S04]  /*161e0*/  LDL R13, [R1+0xac] ;  /* 0x0000ac00010d7983 */ /* 0x000f680000100800 */
[----:B------:R-:W5:Y:S01]  /*161f0*/  LDL R11, [R1+0xa8] ;  /* 0x0000a800010b7983 */ /* 0x000f620000100800 */
[----:B--2---:R-:W-:-:S02]  /*16200*/  ISETP.GE.AND P3, PT, R9, UR4, PT ;  /* 0x0000000409007c0c */ /* 0x004fc4000bf66270 */
[----:B---3--:R-:W-:Y:S02]  /*16210*/  ISETP.GE.AND P2, PT, R15, UR4, PT ;  /* 0x000000040f007c0c */ /* 0x008fe4000bf46270 */
[----:B----4-:R-:W-:Y:S02]  /*16220*/  ISETP.GE.AND P1, PT, R12, UR4, PT ;  /* 0x000000040c007c0c */ /* 0x010fe4000bf26270 */
[----:B-----5:R-:W-:-:S07]  /*16230*/  ISETP.GE.AND P0, PT, R10, UR4, PT ;  /* 0x000000040a007c0c */ /* 0x020fce000bf06270 */
[-C--:B0-----:R-:W-:Y:S02]  /*16240*/  @!P3 LEA R4, P5, R9, R14.reuse, 0x1 ;  /* 0x0000000e0904b211 */ /* 0x081fe400078a08ff */
        /* <DEDUP_REMOVED lines=11> */
.L_x_14951:
[----:B------:R-:W-:Y:S05]  /*16300*/  BSYNC B0 ;  /* 0x0000000000007941 */ /* 0x000fea0003800000 */
.L_x_14942:
[----:B------:R-:W-:Y:S02]  /*16310*/  ULDC UR4, c[0x0][0xd3c] ;  /* 0x00034f0000047ab9 */ /* 0x000fe40000000800 */
[----:B------:R-:W-:-:S13]  /*16320*/  ISETP.GE.AND P0, PT, R87, UR4, PT ;  /* 0x0000000457007c0c */ /* 0x000fda000bf06270 */
[----:B------:R-:W-:Y:S05]  /*16330*/  @!P0 BRA `(.L_x_14965) ;  /* 0xfffffeac00948947 */ /* 0x000fea000383ffff */
[----:B------:R-:W-:Y:S05]  /*16340*/  BRA `(.L_x_14816) ;  /* 0x0000008800207947 */ /* 0x000fea0003800000 */
.L_x_14814:
        /* <DEDUP_REMOVED lines=18> */
.L_x_14966:
        /* <DEDUP_REMOVED lines=42> */
.L_x_14972:
        /* <DEDUP_REMOVED lines=12> */
.L_x_14971:
[----:B------:R-:W-:Y:S05]  /*167d0*/  BSYNC B0 ;  /* 0x0000000000007941 */ /* 0x000fea0003800000 */
.L_x_14970:
        /* <DEDUP_REMOVED lines=21> */
.L_x_14968:
        /* <DEDUP_REMOVED lines=20> */
.L_x_14973:
[----:B-1----:R-:W-:Y:S01]  /*16a70*/  IMAD.MOV R2, RZ, RZ, -R3 ;  /* 0x000000ffff027224 */ /* 0x002fe200078e0a03 */
[----:B--2---:R-:W-:Y:S01]  /*16a80*/  IABS R4, R8 ;  /* 0x0000000800047213 */ /* 0x004fe20000000000 */
[----:B---3--:R-:W-:Y:S02]  /*16a90*/  IMAD R16, R16, UR5, R7 ;  /* 0x0000000510107c24 */ /* 0x008fe4000f8e0207 */
[----:B------:R-:W-:Y:S01]  /*16aa0*/  IMAD R7, R2, R9, RZ ;  /* 0x0000000902077224 */ /* 0x000fe200078e02ff */
[----:B------:R-:W-:Y:S01]  /*16ab0*/  MOV R2, RZ ;  /* 0x000000ff00027202 */ /* 0x000fe20000000f00 */
[----:B------:R-:W-:-:S04]  /*16ac0*/  IMAD.MOV R4, RZ, RZ, -R4 ;  /* 0x000000ffff047224 */ /* 0x000fc800078e0a04 */
        /* <DEDUP_REMOVED lines=39> */
[-C--:B------:R-:W-:Y:S01]  /*16d40*/  @!P1 IADD3 R9, R9, -R6.reuse, RZ ;  /* 0x8000000609099210 */ /* 0x080fe20007ffe0ff */
        /* <DEDUP_REMOVED lines=11> */
.L_x_14969:
[----:B------:R-:W-:Y:S02]  /*16e00*/  IMAD.MOV.U32 R17, RZ, RZ, RZ ;  /* 0x000000ffff117224 */ /* 0x000fe400078e00ff */
[----:B------:R-:W-:Y:S02]  /*16e10*/  IMAD.U32 R16, RZ, RZ, UR6 ;  /* 0x00000006ff107e24 */ /* 0x000fe4000f8e00ff */
[----:B------:R-:W-:-:S07]  /*16e20*/  IMAD.MOV.U32 R18, RZ, RZ, RZ ;  /* 0x000000ffff127224 */ /* 0x000fce00078e00ff */
.L_x_14974:
[----:B------:R-:W-:-:S13]  /*16e30*/  ISETP.NE.AND P0, PT, R0, RZ, PT ;  /* 0x000000ff0000720c */ /* 0x000fda0003f05270 */
[----:B------:R-:W1:Y:S01]  /*16e40*/  @!P0 S2R R3, SR_CgaCtaId ;  /* 0x0000000000038919 */ /* 0x000e620000008800 */
[----:B------:R-:W-:-:S04]  /*16e50*/  @!P0 MOV R0, 0x400 ;  /* 0x0000040000008802 */ /* 0x000fc80000000f00 */
[----:B-1----:R-:W-:-:S05]  /*16e60*/  @!P0 LEA R0, R3, R0, 0x18 ;  /* 0x0000000003008211 */ /* 0x002fca00078ec0ff */
[----:B------:R2:W-:Y:S01]  /*16e70*/  @!P0 STS.128 [R0+0x324d0], R16 ;  /* 0x0324d01000008388 */ /* 0x0005e20000000c00 */
[----:B------:R-:W-:Y:S06]  /*16e80*/  BAR.ARV 0x5, 0x180 ;  /* 0x0146000000007b1d */ /* 0x000fec0000002000 */
.L_x_14967:
        /* <DEDUP_REMOVED lines=38> */
.L_x_15121:
[----:B01----:R-:W0:Y:S02]  /*170f0*/  LDC.64 R2, c[0x0][0xd88] ;  /* 0x00036200ff027b82 */ /* 0x003e240000000a00 */
[----:B0-----:R-:W-:-:S05]  /*17100*/  IMAD.WIDE R2, R19, 0x4, R2 ;  /* 0x0000000413027825 */ /* 0x001fca00078e0202 */
[----:B------:R-:W1:Y:S01]  /*17110*/  LDG.E R13, desc[UR40][R2.64] ;  /* 0x00000028020d7981 */ /* 0x000e62000c1e1900 */
[----:B------:R-:W-:Y:S05]  /*17120*/  YIELD ;  /* 0x0000000000007946 */ /* 0x000fea0003800000 */
[----:B------:R-:W-:Y:S01]  /*17130*/  ULDC.64 UR4, c[0x0][0xb20] ;  /* 0x0002c80000047ab9 */ /* 0x000fe20000000a00 */
[----:B--2---:R-:W-:Y:S01]  /*17140*/  IMAD.MOV.U32 R0, RZ, RZ, RZ ;  /* 0x000000ffff007224 */ /* 0x004fe200078e00ff */
[----:B------:R-:W-:Y:S01]  /*17150*/  ISETP.NE.U32.AND P0, PT, RZ, UR4, PT ;  /* 0x00000004ff007c0c */ /* 0x000fe2000bf05070 */
[----:B------:R-:W-:Y:S01]  /*17160*/  ULDC.64 UR10, c[0x0][0xb10] ;  /* 0x0002c400000a7ab9 */ /* 0x000fe20000000a00 */
[----:B------:R-:W-:Y:S01]  /*17170*/  ULDC.64 UR8, c[0x0][0xb08] ;  /* 0x0002c20000087ab9 */ /* 0x000fe20000000a00 */
[----:B------:R-:W-:Y:S01]  /*17180*/  ULDC.64 UR6, c[0x0][0xb00] ;  /* 0x0002c00000067ab9 */ /* 0x000fe20000000a00 */
[----:B------:R-:W-:-:S02]  /*17190*/  ISETP.NE.AND.EX P0, PT, RZ, UR5, PT, P0 ;  /* 0x00000005ff007c0c */ /* 0x000fc4000bf05300 */
[----:B-1----:R-:W-:Y:S01]  /*171a0*/  SHF.R.S32.HI R4, RZ, 0x1f, R13 ;  /* 0x0000001fff047819 */ /* 0x002fe2000001140d */
        /* <DEDUP_REMOVED lines=47> */
[----:B0---4-:R-:W-:Y:S06]  /*174a0*/  @P3 BRA `(.L_x_14976) ;  /* 0x0000000000143947 */ /* 0x011fec0003800000 */
[----:B------:R-:W-:Y:S05]  /*174b0*/  @!P2 BRA `(.L_x_14976) ;  /* 0x000000000010a947 */ /* 0x000fea0003800000 */
[----:B------:R-:W2:Y:S04]  /*174c0*/  LDG.E R11, desc[UR40][R4.64] ;  /* 0x00000028040b7981 */ /* 0x000ea8000c1e1900 */
[----:B------:R-:W2:Y:S02]  /*174d0*/  LDG.E R4, desc[UR40][R4.64+0x4] ;  /* 0x0000042804047981 */ /* 0x000ea4000c1e1900 */
[----:B--2--5:R-:W-:-:S05]  /*174e0*/  IMAD.IADD R14, R4, 0x1, -R11 ;  /* 0x00000001040e7824 */ /* 0x024fca00078e0a0b */
[----:B------:R0:W-:Y:S02]  /*174f0*/  STL [R1+0x3c], R14 ;  /* 0x00003c0e01007387 */ /* 0x0001e40000100800 */
.L_x_14976:
        /* <DEDUP_REMOVED lines=12> */
.L_x_14977:
[----:B------:R-:W-:Y:S05]  /*175c0*/  @!P0 BRA `(.L_x_14978) ;  /* 0x00000000000c8947 */ /* 0x000fea0003800000 */
[----:B------:R-:W2:Y:S04]  /*175d0*/  LDG.E R10, desc[UR40][R8.64] ;  /* 0x00000028080a7981 */ /* 0x000ea8000c1e1900 */
[----:B------:R-:W2:Y:S02]  /*175e0*/  LDG.E R8, desc[UR40][R8.64+0x4] ;  /* 0x0000042808087981 */ /* 0x000ea4000c1e1900 */
[----:B--2---:R-:W-:-:S07]  /*175f0*/  IADD3 R10, -R10, R8, RZ ;  /* 0x000000080a0a7210 */ /* 0x004fce0007ffe1ff */
.L_x_14978:
        /* <DEDUP_REMOVED lines=47> */
.L_x_15181:
[----:B--2---:R-:W-:Y:S02]  /*178f0*/  ISETP.NE.AND P0, PT, R14, RZ, PT ;  /* 0x000000ff0e00720c */ /* 0x004fe40003f05270 */
[----:B------:R-:W-:-:S11]  /*17900*/  PLOP3.LUT P6, PT, PT, PT, PT, 0x8, 0x0 ;  /* 0x000000000000781c */ /* 0x000fd60003fce170 */
[----:B------:R-:W-:Y:S05]  /*17910*/  @P0 BRA `(.L_x_14982) ;  /* 0x00000000000c0947 */ /* 0x000fea0003800000 */
[----:B------:R-:W-:-:S03]  /*17920*/  UMOV UR4, 0xffffffff ;  /* 0xffffffff00047882 */ /* 0x000fc60000000000 */
[----:B------:R-:W-:Y:S05]  /*17930*/  BRA.DIV UR4, `(.L_x_14983) ;  /* 0x00000086047c7947 */ /* 0x000fea000b800000 */
[----:B------:R-:W-:-:S13]  /*17940*/  ELECT P6, URZ, PT ;  /* 0x00000000003f782f */ /* 0x000fda00038c0000 */
.L_x_14982:
[----:B0-----:R-:W2:Y:S04]  /*17950*/  LDL R4, [R1+0x6c] ;  /* 0x00006c0001047983 */ /* 0x001ea80000100800 */
[----:B------:R-:W3:Y:S01]  /*17960*/  LDL R6, [R1+0x4] ;  /* 0x0000040001067983 */ /* 0x000ee20000100800 */
[----:B------:R-:W-:Y:S01]  /*17970*/  BSSY B1, `(.L_x_14984) ;  /* 0x0000008000017945 */ /* 0x000fe20003800000 */
[----:B--2---:R-:W-:-:S05]  /*17980*/  VIADD R4, R4, 0x1 ;  /* 0x0000000104047836 */ /* 0x004fca0000000000 */
[----:B------:R-:W-:-:S04]  /*17990*/  LEA.HI R5, R4, R4, RZ, 0x1 ;  /* 0x0000000404057211 */ /* 0x000fc800078f08ff */
[----:B------:R-:W-:-:S04]  /*179a0*/  LOP3.LUT R5, R5, 0xfffffffe, RZ, 0xc0, !PT ;  /* 0xfffffffe05057812 */ /* 0x000fc800078ec0ff */
[----:B------:R-:W-:-:S04]  /*179b0*/  IADD3 R4, R4, -R5, RZ ;  /* 0x8000000504047210 */ /* 0x000fc80007ffe0ff */
[----:B------:R-:W-:-:S04]  /*179c0*/  SHF.L.U32 R4, R4, 0x1f, RZ ;  /* 0x0000001f04047819 */ /* 0x000fc800000006ff */
[----:B---3--:R-:W0:Y:S02]  /*179d0*/  SYNCS.PHASECHK.TRANS64.TRYWAIT P0, [R6+URZ+0x32420], R4 ;  /* 0x03242004060075a7 */ /* 0x008e24000800017f */
[----:B0-----:R-:W-:Y:S05]  /*179e0*/  @!P0 BRA `(.L_x_14985) ;  /* 0x0000008400708947 */ /* 0x001fea0003800000 */
.L_x_15184:
[----:B------:R-:W-:Y:S05]  /*179f0*/  BSYNC B1 ;  /* 0x0000000000017941 */ /* 0x000fea0003800000 */
.L_x_14984:
        /* <DEDUP_REMOVED lines=14> */
.L_x_15185:
[----:B------:R-:W-:Y:S05]  /*17ae0*/  BSYNC B2 ;  /* 0x0000000000027941 */ /* 0x000fea0003800000 */
.L_x_14988:
        /* <DEDUP_REMOVED lines=9> */
.L_x_14991:
[----:B------:R-:W-:Y:S05]  /*17b80*/  BSYNC B2 ;  /* 0x0000000000027941 */ /* 0x000fea0003800000 */
.L_x_14990:
        /* <DEDUP_REMOVED lines=14> */
.L_x_14992:
        /* <DEDUP_REMOVED lines=13> */
.L_x_15186:
[----:B------:R-:W-:Y:S05]  /*17d40*/  BSYNC B2 ;  /* 0x0000000000027941 */ /* 0x000fea0003800000 */
.L_x_14993:
        /* <DEDUP_REMOVED lines=11> */
.L_x_14996:
[----:B------:R-:W-:Y:S05]  /*17e00*/  BSYNC B2 ;  /* 0x0000000000027941 */ /* 0x000fea0003800000 */
.L_x_14995:
        /* <DEDUP_REMOVED lines=11> */
.L_x_14997:
        /* <DEDUP_REMOVED lines=15> */
.L_x_14998:
        /* <DEDUP_REMOVED lines=15> */
.L_x_14999:
        /* <DEDUP_REMOVED lines=15> */
.L_x_15000:
        /* <DEDUP_REMOVED lines=10> */
.L_x_14987:
[----:B------:R-:W-:Y:S05]  /*18230*/  BSYNC B1 ;  /* 0x0000000000017941 */ /* 0x000fea0003800000 */
.L_x_14986:
        /* <DEDUP_REMOVED lines=13> */
.L_x_15016:
        /* <DEDUP_REMOVED lines=14> */
.L_x_15187:
[----:B------:R-:W-:Y:S05]  /*183f0*/  BSYNC B2 ;  /* 0x0000000000027941 */ /* 0x000fea0003800000 */
.L_x_15003:
        /* <DEDUP_REMOVED lines=9> */
.L_x_15006:
[----:B------:R-:W-:Y:S05]  /*18490*/  BSYNC B2 ;  /* 0x0000000000027941 */ /* 0x000fea0003800000 */
.L_x_15005:
        /* <DEDUP_REMOVED lines=13> */
.L_x_15007:
        /* <DEDUP_REMOVED lines=13> */
.L_x_15188:
[----:B------:R-:W-:Y:S05]  /*18640*/  BSYNC B2 ;  /* 0x0000000000027941 */ /* 0x000fea0003800000 */
.L_x_15008:
        /* <DEDUP_REMOVED lines=11> */
.L_x_15011:
[----:B------:R-:W-:Y:S05]  /*18700*/  BSYNC B2 ;  /* 0x0000000000027941 */ /* 0x000fea0003800000 */
.L_x_15010:
[----:B------:R-:W2:Y:S04]  /*18710*/  LDL R7, [R1+0x4] ;  /* 0x0000040001077983 */ /* 0x000ea80000100800 */
[----:B01----:R-:W2:Y:S01]  /*18720*/  LDL R6, [R1+0xc] ;  /* 0x00000c0001067983 */ /* 0x003ea20000100800 */
[----:B------:R-:W-:Y:S01]  /*18730*/  R2UR UR10, R11 ;  /* 0x000000000b0a72ca */ /* 0x000fe200000e0000 */
[----:B------:R-:W-:Y:S01]  /*18740*/  UIADD3 UR4, UP0, UR38, 0x670, URZ ;  /* 0x0000067026047890 */ /* 0x000fe2000ff1e03f */
[----:B------:R-:W-:Y:S02]  /*18750*/  R2UR UR6, R12 ;  /* 0x000000000c0672ca */ /* 0x000fe400000e0000 */
[----:B------:R-:W-:Y:S01]  /*18760*/  R2UR UR7, R13 ;  /* 0x000000000d0772ca */ /* 0x000fe200000e0000 */
[----:B------:R-:W-:Y:S01]  /*18770*/  UIADD3.X UR5, URZ, UR39, URZ, UP0, !UPT ;  /* 0x000000273f057290 */ /* 0x000fe200087fe43f */
[----:B------:R-:W-:-:S02]  /*18780*/  PLOP3.LUT P1, PT, PT, PT, PT, 0x80, 0x0 ;  /* 0x000000000000781c */ /* 0x000fc40003f2f070 */
[----:B------:R-:W-:Y:S01]  /*18790*/  IADD3 R5, R5, 0x324b0, RZ ;  /* 0x000324b005057810 */ /* 0x000fe20007ffe0ff */
[----:B--2---:R-:W-:-:S04]  /*187a0*/  IMAD R6, R6, 0xc000, R7 ;  /* 0x0000c00006067824 */ /* 0x004fc800078e0207 */
[----:B------:R-:W-:-:S07]  /*187b0*/  VIADD R7, R6, 0x400 ;  /* 0x0000040006077836 */ /* 0x000fce0000000000 */
.L_x_15012:
        /* <DEDUP_REMOVED lines=15> */
.L_x_15013:
        /* <DEDUP_REMOVED lines=15> */
.L_x_15014:
        /* <DEDUP_REMOVED lines=15> */
.L_x_15015:
        /* <DEDUP_REMOVED lines=10> */
.L_x_15002:
[----:B------:R-:W-:Y:S05]  /*18b30*/  BSYNC B1 ;  /* 0x0000000000017941 */ /* 0x000fea0003800000 */
.L_x_15001:
        /* <DEDUP_REMOVED lines=12> */
.L_x_14980:
[----:B------:R-:W-:Y:S05]  /*18c00*/  BSYNC B0 ;  /* 0x0000000000007941 */ /* 0x000fea0003800000 */
.L_x_14979:
        /* <DEDUP_REMOVED lines=23> */
[----:B------:R-:W-:Y:S01]  /*18d80*/  VOTEU.ANY UR4, UPT, PT ;  /* 0x0000000000047886 */ /* 0x000fe200038e0100 */
[----:B------:R-:W3:Y:S01]  /*18d90*/  LDC.64 R4, c[0x0][0xd60] ;  /* 0x00035800ff047b82 */ /* 0x000ee20000000a00 */
[----:B------:R-:W2:Y:S08]  /*18da0*/  FLO.U32 R0, UR4 ;  /* 0x0000000400007d00 */ /* 0x000eb000080e0000 */
[----:B------:R-:W3:Y:S01]  /*18db0*/  POPC R2, UR4 ;  /* 0x0000000400027d09 */ /* 0x000ee20008000000 */
[----:B--2---:R-:W-:-:S13]  /*18dc0*/  ISETP.EQ.U32.AND P0, PT, R0, R3, PT ;  /* 0x000000030000720c */ /* 0x004fda0003f02070 */
[----:B---3--:R-:W2:Y:S01]  /*18dd0*/  @P0 ATOMG.E.ADD.STRONG.GPU PT, R5, desc[UR40][R4.64], R2 ;  /* 0x00000002040509a8 */ /* 0x008ea200081ee1e8 */
[----:B------:R-:W3:Y:S02]  /*18de0*/  S2R R3, SR_LTMASK ;  /* 0x0000000000037919 */ /* 0x000ee40000003900 */
[----:B---3--:R-:W-:-:S06]  /*18df0*/  LOP3.LUT R3, R3, UR4, RZ, 0xc0, !PT ;  /* 0x0000000403037c12 */ /* 0x008fcc000f8ec0ff */
[----:B------:R-:W3:Y:S01]  /*18e00*/  POPC R3, R3 ;  /* 0x0000000300037309 */ /* 0x000ee20000000000 */
[----:B--2---:R-:W3:Y:S02]  /*18e10*/  SHFL.IDX PT, R0, R5, R0, 0x1f ;  /* 0x00001f0005007589 */ /* 0x004ee400000e0000 */
[----:B---3--:R-:W-:Y:S01]  /*18e20*/  IADD3 R16, R0, UR36, R3 ;  /* 0x0000002400107c10 */ /* 0x008fe2000fffe003 */
[----:B------:R-:W-:Y:S06]  /*18e30*/  BRA `(.L_x_15019) ;  /* 0x0000004c00607947 */ /* 0x000fec0003800000 */
.L_x_15018:
        /* <DEDUP_REMOVED lines=21> */
.L_x_15021:
[----:B------:R-:W-:Y:S05]  /*18f90*/  BSYNC B6 ;  /* 0x0000000000067941 */ /* 0x000fea0003800000 */
.L_x_15020:
        /* <DEDUP_REMOVED lines=11> */
[----:B------:R-:W-:Y:S01]  /*19050*/  MOV R12, 0x1 ;  /* 0x00000001000c7802 */ /* 0x000fe20000000f00 */
[----:B--23--:R-:W-:Y:S02]  /*19060*/  IMAD.U32 R5, RZ, RZ, UR7 ;  /* 0x00000007ff057e24 */ /* 0x00cfe4000f8e00ff */
[----:B------:R-:W-:Y:S02]  /*19070*/  IMAD.U32 R6, RZ, RZ, UR8 ;  /* 0x00000008ff067e24 */ /* 0x000fe4000f8e00ff */
[----:B------:R-:W-:-:S02]  /*19080*/  IMAD.U32 R7, RZ, RZ, UR9 ;  /* 0x00000009ff077e24 */ /* 0x000fc4000f8e00ff */
[----:B------:R-:W-:Y:S02]  /*19090*/  IMAD.U32 R10, RZ, RZ, UR4 ;  /* 0x00000004ff0a7e24 */ /* 0x000fe4000f8e00ff */
[----:B-1----:R-:W-:Y:S02]  /*190a0*/  IMAD.U32 R11, RZ, RZ, UR5 ;  /* 0x00000005ff0b7e24 */ /* 0x002fe4000f8e00ff */
[----:B------:R-:W-:Y:S02]  /*190b0*/  IMAD.MOV.U32 R8, RZ, RZ, 0x70 ;  /* 0x00000070ff087424 */ /* 0x000fe400078e00ff */
[----:B----4-:R-:W-:-:S07]  /*190c0*/  IMAD.MOV.U32 R13, RZ, RZ, RZ ;  /* 0x000000ffff0d7224 */ /* 0x010fce00078e00ff */
[----:B------:R-:W-:-:S07]  /*190d0*/  LEPC R20, `(.L_x_15024) ;  /* 0x000000001014794e */ /* 0x000fce0000000000 */
[----:B0-----:R-:W-:Y:S05]  /*190e0*/  CALL.ABS.NOINC R2 ;  /* 0x0000000002007343 */ /* 0x001fea0003c00000 */
.L_x_15024:
        /* <DEDUP_REMOVED lines=16> */
.L_x_15023:
[----:B------:R-:W-:Y:S05]  /*191f0*/  BSYNC B6 ;  /* 0x0000000000067941 */ /* 0x000fea0003800000 */
.L_x_15022:
        /* <DEDUP_REMOVED lines=25> */
.L_x_15191:
        /* <DEDUP_REMOVED lines=12> */
.L_x_15194:
[----:B------:R-:W-:Y:S05]  /*19450*/  @!P6 BRA `(.L_x_15026) ;  /* 0x000000040014e947 */ /* 0x000fea0003800000 */
[----:B------:R-:W-:-:S04]  /*19460*/  ISETP.NE.U32.AND P0, PT, R2, RZ, PT ;  /* 0x000000ff0200720c */ /* 0x000fc80003f05070 */
[----:B------:R-:W-:-:S13]  /*19470*/  ISETP.NE.AND.EX P0, PT, R3, RZ, PT, P0 ;  /* 0x000000ff0300720c */ /* 0x000fda0003f05300 */
[----:B------:R-:W-:Y:S05]  /*19480*/  @!P0 BRA `(.L_x_15028) ;  /* 0x0000000000548947 */ /* 0x000fea0003800000 */
[----:B------:R-:W2:Y:S01]  /*19490*/  LDC R6, c[0x0][0x43c] ;  /* 0x00010f00ff067b82 */ /* 0x000ea20000000800 */
[----:B------:R-:W-:Y:S01]  /*194a0*/  IMAD.MOV.U32 R9, RZ, RZ, R4 ;  /* 0x000000ffff097224 */ /* 0x000fe200078e0004 */
[----:B------:R-:W-:-:S04]  /*194b0*/  ULDC.64 UR4, c[0x0][0x428] ;  /* 0x00010a0000047ab9 */ /* 0x000fc80000000a00 */
[----:B0-----:R-:W-:Y:S02]  /*194c0*/  MOV R0, R9 ;  /* 0x0000000900007202 */ /* 0x001fe40000000f00 */
        /* <DEDUP_REMOVED lines=17> */
.L_x_15028:
[----:B------:R-:W3:Y:S04]  /*195e0*/  LDL R7, [R1+0x4] ;  /* 0x0000040001077983 */ /* 0x000ee80000100800 */
[----:B0-2---:R-:W3:Y:S04]  /*195f0*/  LDL R0, [R1+0x8] ;  /* 0x0000080001007983 */ /* 0x005ee80000100800 */
[----:B------:R-:W2:Y:S01]  /*19600*/  LDL R2, [R1+0x18] ;  /* 0x0000180001027983 */ /* 0x000ea20000100800 */
[----:B---3--:R-:W-:Y:S01]  /*19610*/  IMAD R0, R0, 0x8, R7 ;  /* 0x0000000800007824 */ /* 0x008fe200078e0207 */
[----:B--2---:R-:W-:-:S04]  /*19620*/  SHF.L.U32 R2, R2, 0x1f, RZ ;  /* 0x0000001f02027819 */ /* 0x004fc800000006ff */
[----:B------:R-:W0:Y:S02]  /*19630*/  SYNCS.PHASECHK.TRANS64.TRYWAIT P0, [R0+URZ+0x32440], R2 ;  /* 0x03244002000075a7 */ /* 0x000e24000800017f */
[----:B0-----:R-:W-:Y:S05]  /*19640*/  @!P0 BRA `(.L_x_15029) ;  /* 0x0000006c00148947 */ /* 0x001fea0003800000 */
.L_x_15195:
        /* <DEDUP_REMOVED lines=11> */
.L_x_15030:
        /* <DEDUP_REMOVED lines=27> */
.L_x_15026:
        /* <DEDUP_REMOVED lines=32> */
[----:B-1----:R-:W-:Y:S02]  /*19ab0*/  IMAD.U32 R11, RZ, RZ, UR9 ;  /* 0x00000009ff0b7e24 */ /* 0x002fe4000f8e00ff */
[----:B------:R-:W-:Y:S02]  /*19ac0*/  IMAD.MOV.U32 R12, RZ, RZ, 0x1 ;  /* 0x00000001ff0c7424 */ /* 0x000fe400078e00ff */
[----:B------:R-:W-:-:S07]  /*19ad0*/  IMAD.MOV.U32 R13, RZ, RZ, RZ ;  /* 0x000000ffff0d7224 */ /* 0x000fce00078e00ff */
[----:B------:R-:W-:-:S07]  /*19ae0*/  LEPC R20, `(.L_x_15032) ;  /* 0x000000001014794e */ /* 0x000fce0000000000 */
[----:B0-----:R-:W-:Y:S05]  /*19af0*/  CALL.ABS.NOINC R2 ;  /* 0x0000000002007343 */ /* 0x001fea0003c00000 */
.L_x_15032:
[----:B------:R-:W-:Y:S05]  /*19b00*/  BSYNC B6 ;  /* 0x0000000000067941 */ /* 0x000fea0003800000 */
.L_x_15031:
        /* <DEDUP_REMOVED lines=63> */
[----:B------:R-:W-:-:S03]  /*19f00*/  LEA R17, R17, R8, 0x7 ;  /* 0x0000000811117211 */ /* 0x000fc600078e38ff */
[----:B------:R-:W0:Y:S02]  /*19f10*/  SHFL.IDX PT, R5, R3, RZ, 0x181f ;  /* 0x00181fff03057589 */ /* 0x000e2400000e0000 */
[----:B------:R-:W-:Y:S02]  /*19f20*/  VIADD R8, R17, 0x10 ;  /* 0x0000001011087836 */ /* 0x000fe40000000000 */
        /* <DEDUP_REMOVED lines=69> */
[----:B0-----:R-:W-:-:S04]  /*1a380*/  @!P1 LEA R5, P2, R10, R4, 0x1 ;  /* 0x000000040a059211 */ /* 0x001fc800078408ff */
[----:B------:R-:W-:-:S04]  /*1a390*/  @!P1 IADD3.X R4, RZ, R6, RZ, P2, !PT ;  /* 0x00000006ff049210 */ /* 0x000fc800017fe4ff */
[----:B------:R-:W-:-:S04]  /*1a3a0*/  @!P1 LOP3.LUT R5, R5, R4, RZ, 0x3c, !PT ;  /* 0x0000000405059212 */ /* 0x000fc800078e3cff */
[----:B------:R-:W-:-:S04]  /*1a3b0*/  @!P1 LOP3.LUT R4, R5, R4, RZ, 0x3c, !PT ;  /* 0x0000000405049212 */ /* 0x000fc800078e3cff */
[----:B------:R-:W-:-:S05]  /*1a3c0*/  @!P1 LOP3.LUT R5, R5, R4, RZ, 0x3c, !PT ;  /* 0x0000000405059212 */ /* 0x000fca00078e3cff */
[----:B------:R0:W-:Y:S04]  /*1a3d0*/  @!P1 LDGSTS.E.BYPASS.LTC128B.128 [R9+0x1b400], desc[UR40][R4.64], !P0 ;  /* 0x1b40000004099fae */ /* 0x0001e8000c101d68 */
[----:B01----:R0:W2:Y:S02]  /*1a3e0*/  SHFL.IDX PT, R4, R2, 0x7, 0x181f ;  /* 0x00f81f0002047f89 */ /* 0x0030a400000e0000 */
.L_x_15212:
        /* <DEDUP_REMOVED lines=12> */
.L_x_15034:
        /* <DEDUP_REMOVED lines=27> */
[----:B------:R-:W-:Y:S01]  /*1a660*/  MOV R13, RZ ;  /* 0x000000ff000d7202 */ /* 0x000fe20000000f00 */
[----:B------:R-:W0:Y:S01]  /*1a670*/  LDC.64 R2, c[0x4][R2] ;  /* 0x0100000002027b82 */ /* 0x000e220000000a00 */
[----:B------:R-:W-:Y:S02]  /*1a680*/  IMAD.U32 R5, RZ, RZ, UR7 ;  /* 0x00000007ff057e24 */ /* 0x000fe4000f8e00ff */
[----:B------:R-:W-:Y:S02]  /*1a690*/  IMAD.U32 R6, RZ, RZ, UR8 ;  /* 0x00000008ff067e24 */ /* 0x000fe4000f8e00ff */
[----:B------:R-:W-:-:S02]  /*1a6a0*/  IMAD.U32 R7, RZ, RZ, UR9 ;  /* 0x00000009ff077e24 */ /* 0x000fc4000f8e00ff */
[----:B------:R-:W-:Y:S02]  /*1a6b0*/  IMAD.U32 R10, RZ, RZ, UR4 ;  /* 0x00000004ff0a7e24 */ /* 0x000fe4000f8e00ff */
[----:B------:R-:W-:Y:S02]  /*1a6c0*/  IMAD.U32 R11, RZ, RZ, UR5 ;  /* 0x00000005ff0b7e24 */ /* 0x000fe4000f8e00ff */
[----:B-----5:R-:W-:Y:S02]  /*1a6d0*/  IMAD.MOV.U32 R8, RZ, RZ, 0x70 ;  /* 0x00000070ff087424 */ /* 0x020fe400078e00ff */
[----:B------:R-:W-:-:S07]  /*1a6e0*/  IMAD.MOV.U32 R12, RZ, RZ, 0x1 ;  /* 0x00000001ff0c7424 */ /* 0x000fce00078e00ff */
[----:B------:R-:W-:-:S07]  /*1a6f0*/  LEPC R20, `(.L_x_15036) ;  /* 0x000000001014794e */ /* 0x000fce0000000000 */
[----:B0-----:R-:W-:Y:S05]  /*1a700*/  CALL.ABS.NOINC R2 ;  /* 0x0000000002007343 */ /* 0x001fea0003c00000 */
.L_x_15036:
[----:B------:R-:W-:Y:S05]  /*1a710*/  BSYNC B6 ;  /* 0x0000000000067941 */ /* 0x000fea0003800000 */
.L_x_15035:
        /* <DEDUP_REMOVED lines=102> */
[----:B------:R-:W-:Y:S04]  /*1ad80*/  SHFL.IDX PT, R6, R0, 0x3, 0x181f ;  /* 0x00781f0000067f89 */ /* 0x000fe800000e0000 */
[----:B0-----:R-:W0:Y:S02]  /*1ad90*/  SHFL.IDX PT, R5, R2, 0x3, 0x181f ;  /* 0x00781f0002057f89 */ /* 0x001e2400000e0000 */
[----:B0-----:R-:W-:-:S04]  /*1ada0*/  @!P4 LEA R5, P6, R8, R5, 0x1 ;  /* 0x000000050805c211 */ /* 0x001fc800078c08ff */
[----:B------:R-:W-:-:S04]  /*1adb0*/  @!P4 IADD3.X R4, RZ, R6, RZ, P6, !PT ;  /* 0x00000006ff04c210 */ /* 0x000fc800037fe4ff */
        /* <DEDUP_REMOVED lines=45> */
.L_x_15230:
        /* <DEDUP_REMOVED lines=14> */
.L_x_15039:
[----:B------:R-:W-:Y:S05]  /*1b170*/  BSYNC B0 ;  /* 0x0000000000007941 */ /* 0x000fea0003800000 */
.L_x_15038:
[----:B------:R4:W5:Y:S01]  /*1b180*/  LDL R8, [R1+0x4] ;  /* 0x0000040001087983 */ /* 0x0009620000100800 */
[----:B------:R-:W-:Y:S01]  /*1b190*/  PLOP3.LUT P0, PT, PT, PT, PT, 0x80, 0x0 ;  /* 0x000000000000781c */ /* 0x000fe20003f0f070 */
[----:B------:R-:W-:-:S12]  /*1b1a0*/  NOP ;  /* 0x0000000000007918 */ /* 0x000fd80000000000 */
.L_x_15040:
        /* <DEDUP_REMOVED lines=19> */
.L_x_15231:
[----:B------:R-:W-:Y:S05]  /*1b2e0*/  BSYNC B0 ;  /* 0x0000000000007941 */ /* 0x000fea0003800000 */
.L_x_15041:
        /* <DEDUP_REMOVED lines=16> */
.L_x_15232:
[----:B------:R-:W-:Y:S05]  /*1b3f0*/  BSYNC B1 ;  /* 0x0000000000017941 */ /* 0x000fea0003800000 */
.L_x_15045:
        /* <DEDUP_REMOVED lines=9> */
.L_x_15048:
[----:B------:R-:W-:Y:S05]  /*1b490*/  BSYNC B1 ;  /* 0x0000000000017941 */ /* 0x000fea0003800000 */
.L_x_15047:
        /* <DEDUP_REMOVED lines=14> */
.L_x_15049:
        /* <DEDUP_REMOVED lines=16> */
.L_x_15050:
        /* <DEDUP_REMOVED lines=16> */
.L_x_15051:
        /* <DEDUP_REMOVED lines=16> */
.L_x_15052:
        /* <DEDUP_REMOVED lines=11> */
.L_x_15044:
[----:B------:R-:W-:Y:S05]  /*1b930*/  BSYNC B0 ;  /* 0x0000000000007941 */ /* 0x000fea0003800000 */
.L_x_15043:
[----:B0-----:R-:W3:Y:S01]  /*1b940*/  LDL R4, [R1+0x30] ;  /* 0x0000300001047983 */ /* 0x001ee20000100800 */
        /* <DEDUP_REMOVED lines=48> */
.L_x_15059:
[----:B------:R-:W2:Y:S01]  /*1bc50*/  LDL R2, [R1+0x4] ;  /* 0x0000040001027983 */ /* 0x000ea20000100800 */
[----:B------:R-:W-:Y:S01]  /*1bc60*/  SHF.L.U32 R6, R8, 0x1f, RZ ;  /* 0x0000001f08067819 */ /* 0x000fe200000006ff */
[----:B-1----:R-:W1:Y:S01]  /*1bc70*/  S2R R0, SR_TID.X ;  /* 0x0000000000007919 */ /* 0x002e620000002100 */
[----:B------:R-:W-:Y:S01]  /*1bc80*/  BSSY B3, `(.L_x_15060) ;  /* 0x0000006000037945 */ /* 0x000fe20003800000 */
[----:B-1----:R-:W-:-:S04]  /*1bc90*/  LOP3.LUT R0, R0, 0x7f, RZ, 0xc0, !PT ;  /* 0x0000007f00007812 */ /* 0x002fc800078ec0ff */
[----:B------:R-:W-:Y:S01]  /*1bca0*/  ISETP.NE.AND P1, PT, R0, RZ, PT ;  /* 0x000000ff0000720c */ /* 0x000fe20003f25270 */
[----:B--2---:R-:W-:-:S04]  /*1bcb0*/  IMAD R2, R9, 0x8, R2 ;  /* 0x0000000809027824 */ /* 0x004fc800078e0202 */
[----:B------:R-:W1:Y:S02]  /*1bcc0*/  SYNCS.PHASECHK.TRANS64.TRYWAIT P0, [R2+URZ+0x32440], R6 ;  /* 0x03244006020075a7 */ /* 0x000e64000800017f */
[----:B-1----:R-:W-:Y:S06]  /*1bcd0*/  @!P0 BRA `(.L_x_15061) ;  /* 0x0000005c00e08947 */ /* 0x002fec0003800000 */
.L_x_15233:
[----:B------:R-:W-:Y:S05]  /*1bce0*/  BSYNC B3 ;  /* 0x0000000000037941 */ /* 0x000fea0003800000 */
.L_x_15060:
        /* <DEDUP_REMOVED lines=9> */
.L_x_15063:
[----:B------:R-:W-:Y:S05]  /*1bd80*/  BSYNC B3 ;  /* 0x0000000000037941 */ /* 0x000fea0003800000 */
.L_x_15062:
        /* <DEDUP_REMOVED lines=14> */
.L_x_15064:
        /* <DEDUP_REMOVED lines=14> */
.L_x_15234:
[----:B------:R-:W-:Y:S05]  /*1bf50*/  BSYNC B3 ;  /* 0x0000000000037941 */ /* 0x000fea0003800000 */
.L_x_15065:
        /* <DEDUP_REMOVED lines=11> */
.L_x_15068:
[----:B------:R-:W-:Y:S05]  /*1c010*/  BSYNC B3 ;  /* 0x0000000000037941 */ /* 0x000fea0003800000 */
.L_x_15067:
        /* <DEDUP_REMOVED lines=11> */
.L_x_15069:
        /* <DEDUP_REMOVED lines=16> */
.L_x_15070:
        /* <DEDUP_REMOVED lines=16> */
.L_x_15071:
        /* <DEDUP_REMOVED lines=16> */
.L_x_15072:
        /* <DEDUP_REMOVED lines=11> */
.L_x_15058:
[----:B------:R-:W-:Y:S05]  /*1c480*/  BSYNC B1 ;  /* 0x0000000000017941 */ /* 0x000fea0003800000 */
.L_x_15057:
[----:B------:R-:W2:Y:S02]  /*1c490*/  LDL.LU R5, [R1+0x30] ;  /* 0x0000300001057983 */ /* 0x000ea40000300800 */
[----:B--2---:R-:W-:-:S07]  /*1c4a0*/  VIADD R0, R5, 0xfffffffd ;  /* 0xfffffffd05007836 */ /* 0x004fce0000000000 */
.L_x_15056:
[----:B------:R-:W-:Y:S05]  /*1c4b0*/  BSYNC B2 ;  /* 0x0000000000027941 */ /* 0x000fea0003800000 */
.L_x_15055:
[----:B------:R-:W-:-:S13]  /*1c4c0*/  ISETP.NE.AND P0, PT, R4, RZ, PT ;  /* 0x000000ff0400720c */ /* 0x000fda0003f05270 */
[----:B------:R-:W-:Y:S05]  /*1c4d0*/  @!P0 BRA `(.L_x_15054) ;  /* 0x0000001400488947 */ /* 0x000fea0003800000 */
.L_x_15105:
[----:B------:R-:W3:Y:S04]  /*1c4e0*/  LDL R4, [R1+0x38] ;  /* 0x0000380001047983 */ /* 0x000ee80000100800 */
[----:B------:R-:W2:Y:S04]  /*1c4f0*/  LDL.LU R3, [R1+0x8] ;  /* 0x0000080001037983 */ /* 0x000ea80000300800 */
[----:B------:R-:W4:Y:S01]  /*1c500*/  LDL.LU R2, [R1+0x18] ;  /* 0x0000180001027983 */ /* 0x000f220000300800 */
[----:B------:R-:W-:Y:S05]  /*1c510*/  YIELD ;  /* 0x0000000000007946 */ /* 0x000fea0003800000 */
[----:B------:R-:W-:Y:S01]  /*1c520*/  BSSY B1, `(.L_x_15073) ;  /* 0x00000a2000017945 */ /* 0x000fe20003800000 */
[----:B---3--:R-:W-:Y:S01]  /*1c530*/  LOP3.LUT P1, RZ, R4, 0x1, RZ, 0xc0, !PT ;  /* 0x0000000104ff7812 */ /* 0x008fe2000782c0ff */
[----:B--2---:R-:W-:-:S05]  /*1c540*/  VIADD R7, R3, 0x1 ;  /* 0x0000000103077836 */ /* 0x004fca0000000000 */
        /* <DEDUP_REMOVED lines=30> */
.L_x_15075:
        /* <DEDUP_REMOVED lines=9> */
.L_x_15235:
[----:B------:R-:W-:Y:S05]  /*1c7c0*/  BSYNC B2 ;  /* 0x0000000000027941 */ /* 0x000fea0003800000 */
.L_x_15076:
        /* <DEDUP_REMOVED lines=9> */
.L_x_15079:
[----:B------:R-:W-:Y:S05]  /*1c860*/  BSYNC B2 ;  /* 0x0000000000027941 */ /* 0x000fea0003800000 */
.L_x_15078:
        /* <DEDUP_REMOVED lines=13> */
.L_x_15080:
        /* <DEDUP_REMOVED lines=14> */
.L_x_15236:
[----:B------:R-:W-:Y:S05]  /*1ca20*/  BSYNC B2 ;  /* 0x0000000000027941 */ /* 0x000fea0003800000 */
.L_x_15081:
        /* <DEDUP_REMOVED lines=11> */
.L_x_15084:
[----:B------:R-:W-:Y:S05]  /*1cae0*/  BSYNC B2 ;  /* 0x0000000000027941 */ /* 0x000fea0003800000 */
.L_x_15083:
        /* <DEDUP_REMOVED lines=10> */
.L_x_15085:
        /* <DEDUP_REMOVED lines=16> */
.L_x_15086:
        /* <DEDUP_REMOVED lines=16> */
.L_x_15087:
        /* <DEDUP_REMOVED lines=16> */
.L_x_15088:
        /* <DEDUP_REMOVED lines=11> */
.L_x_15074:
[----:B------:R-:W-:Y:S05]  /*1cf40*/  BSYNC B1 ;  /* 0x0000000000017941 */ /* 0x000fea0003800000 */
.L_x_15073:
        /* <DEDUP_REMOVED lines=36> */
.L_x_15091:
        /* <DEDUP_REMOVED lines=9> */
.L_x_15237:
[----:B------:R-:W-:Y:S05]  /*1d220*/  BSYNC B2 ;  /* 0x0000000000027941 */ /* 0x000fea0003800000 */
.L_x_15092:
        /* <DEDUP_REMOVED lines=9> */
.L_x_15095:
[----:B------:R-:W-:Y:S05]  /*1d2c0*/  BSYNC B2 ;  /* 0x0000000000027941 */ /* 0x000fea0003800000 */
.L_x_15094:
        /* <DEDUP_REMOVED lines=14> */
.L_x_15096:
        /* <DEDUP_REMOVED lines=14> */
.L_x_15238:
[----:B------:R-:W-:Y:S05]  /*1d490*/  BSYNC B2 ;  /* 0x0000000000027941 */ /* 0x000fea0003800000 */
.L_x_15097:
        /* <DEDUP_REMOVED lines=11> */
.L_x_15100:
[----:B------:R-:W-:Y:S05]  /*1d550*/  BSYNC B2 ;  /* 0x0000000000027941 */ /* 0x000fea0003800000 */
.L_x_15099:
        /* <DEDUP_REMOVED lines=11> */
.L_x_15101:
        /* <DEDUP_REMOVED lines=16> */
.L_x_15102:
        /* <DEDUP_REMOVED lines=16> */
.L_x_15103:
        /* <DEDUP_REMOVED lines=16> */
.L_x_15104:
        /* <DEDUP_REMOVED lines=11> */
.L_x_15090:
[----:B------:R-:W-:Y:S05]  /*1d9c0*/  BSYNC B1 ;  /* 0x0000000000017941 */ /* 0x000fea0003800000 */
.L_x_15089:
[C---:B------:R-:W-:Y:S01]  /*1d9d0*/  ISETP.GT.AND P0, PT, R0.reuse, 0x1, PT ;  /* 0x000000010000780c */ /* 0x040fe20003f04270 */
[----:B------:R-:W-:-:S12]  /*1d9e0*/  VIADD R0, R0, 0xfffffffe ;  /* 0xfffffffe00007836 */ /* 0x000fd80000000000 */
[----:B------:R-:W-:Y:S05]  /*1d9f0*/  @P0 BRA `(.L_x_15105) ;  /* 0xffffffe800b80947 */ /* 0x000fea000383ffff */
.L_x_15054:
[----:B------:R-:W-:Y:S05]  /*1da00*/  BSYNC B0 ;  /* 0x0000000000007941 */ /* 0x000fea0003800000 */
.L_x_15053:
        /* <DEDUP_REMOVED lines=21> */
[----:B------:R-:W1:Y:S01]  /*1db60*/  POPC R7, R6 ;  /* 0x0000000600077309 */ /* 0x000e620000000000 */
[----:B--2---:R-:W1:Y:S02]  /*1db70*/  SHFL.IDX PT, R2, R3, R2, 0x1f ;  /* 0x00001f0203027589 */ /* 0x004e6400000e0000 */
[----:B-1----:R-:W-:-:S07]  /*1db80*/  IADD3 R16, R2, UR36, R7 ;  /* 0x0000002402107c10 */ /* 0x002fce000fffe007 */
.L_x_15107:
[----:B------:R-:W-:Y:S05]  /*1db90*/  BSYNC B0 ;  /* 0x0000000000007941 */ /* 0x000fea0003800000 */
.L_x_15106:
[----:B------:R-:W-:-:S05]  /*1dba0*/  SEL R0, R0, RZ, P0 ;  /* 0x000000ff00007207 */ /* 0x000fca0000000000 */
[----:B------:R2:W-:Y:S02]  /*1dbb0*/  STL [R1+0x8], R0 ;  /* 0x0000080001007387 */ /* 0x0005e40000100800 */
.L_x_15019:
[----:B------:R-:W-:Y:S05]  /*1dbc0*/  BSYNC B7 ;  /* 0x0000000000077941 */ /* 0x000fea0003800000 */
.L_x_15017:
        /* <DEDUP_REMOVED lines=13> */
.L_x_15108:
        /* <DEDUP_REMOVED lines=15> */
[----:B------:R-:W-:Y:S01]  /*1dd90*/  ISETP.GE.U32.AND P5, PT, R6, 0x10, PT ;  /* 0x000000100600780c */ /* 0x000fe20003fa6070 */
[----:B------:R-:W-:Y:S01]  /*1dda0*/  SHFL.IDX PT, R5, R16, 0x1, 0x1f ;  /* 0x00201f0010057f89 */ /* 0x000fe200000e0000 */
[----:B-1----:R-:W-:Y:S01]  /*1ddb0*/  IMAD.MOV.U32 R2, RZ, RZ, RZ ;  /* 0x000000ffff027224 */ /* 0x002fe200078e00ff */
[----:B--2---:R-:W-:-:S02]  /*1ddc0*/  @!P1 MOV R2, R3 ;  /* 0x0000000300029202 */ /* 0x004fc40000000f00 */
[----:B------:R-:W-:-:S03]  /*1ddd0*/  ISETP.NE.AND P1, PT, R6, RZ, PT ;  /* 0x000000ff0600720c */ /* 0x000fc60003f25270 */
        /* <DEDUP_REMOVED lines=16> */
.L_x_15248:
[----:B------:R-:W-:Y:S02]  /*1dee0*/  ULDC UR4, c[0x0][0xd38] ;  /* 0x00034e0000047ab9 */ /* 0x000fe40000000800 */
[----:B------:R-:W-:-:S04]  /*1def0*/  IMAD.U32 R4, RZ, RZ, UR4 ;  /* 0x00000004ff047e24 */ /* 0x000fc8000f8e00ff */
[----:B--2---:R-:W-:-:S04]  /*1df00*/  IMAD R16, R16, R4, RZ ;  /* 0x0000000410107224 */ /* 0x004fc800078e02ff */
[----:B------:R-:W-:-:S05]  /*1df10*/  IMAD.IADD R5, R5, 0x1, R16 ;  /* 0x0000000105057824 */ /* 0x000fca00078e0210 */
[----:B------:R-:W-:-:S13]  /*1df20*/  ISETP.GT.AND P6, PT, R5, R0, PT ;  /* 0x000000000500720c */ /* 0x000fda0003fc4270 */
[----:B------:R-:W-:Y:S05]  /*1df30*/  @P6 BRA `(.L_x_15111) ;  /* 0x00000000009c6947 */ /* 0x000fea0003800000 */
.L_x_15116:
[----:B------:R-:W2:Y:S01]  /*1df40*/  LDC R2, c[0x0][0xd3c] ;  /* 0x00034f00ff027b82 */ /* 0x000ea20000000800 */
[----:B------:R-:W-:-:S05]  /*1df50*/  VIADD R19, R19, 0x1f ;  /* 0x0000001f13137836 */ /* 0x000fca0000000000 */
[----:B--2---:R-:W-:-:S13]  /*1df60*/  ISETP.GE.AND P6, PT, R19, R2, PT ;  /* 0x000000021300720c */ /* 0x004fda0003fc6270 */
        /* <DEDUP_REMOVED lines=11> */
.L_x_15114:
[----:B------:R-:W-:Y:S05]  /*1e020*/  BSYNC B0 ;  /* 0x0000000000007941 */ /* 0x000fea0003800000 */
.L_x_15113:
        /* <DEDUP_REMOVED lines=17> */
[----:B------:R1:W2:Y:S02]  /*1e140*/  SHFL.IDX PT, R16, R3, 0x1f, 0x1f ;  /* 0x03e01f0003107f89 */ /* 0x0002a400000e0000 */
.L_x_15256:
[----:B------:R-:W-:Y:S02]  /*1e150*/  ULDC UR4, c[0x0][0xd38] ;  /* 0x00034e0000047ab9 */ /* 0x000fe40000000800 */
[----:B------:R-:W-:-:S04]  /*1e160*/  IMAD.U32 R4, RZ, RZ, UR4 ;  /* 0x00000004ff047e24 */ /* 0x000fc8000f8e00ff */
[----:B--2---:R-:W-:-:S04]  /*1e170*/  IMAD R16, R16, R4, RZ ;  /* 0x0000000410107224 */ /* 0x004fc800078e02ff */
[----:B------:R-:W-:-:S05]  /*1e180*/  IMAD.IADD R5, R16, 0x1, R5 ;  /* 0x0000000110057824 */ /* 0x000fca00078e0205 */
[----:B------:R-:W-:-:S13]  /*1e190*/  ISETP.GT.AND P6, PT, R5, R0, PT ;  /* 0x000000000500720c */ /* 0x000fda0003fc4270 */
[----:B------:R-:W-:Y:S05]  /*1e1a0*/  @!P6 BRA `(.L_x_15116) ;  /* 0xfffffffc0064e947 */ /* 0x000fea000383ffff */
.L_x_15111:
        /* <DEDUP_REMOVED lines=8> */
.L_x_15260:
[----:B------:R-:W-:Y:S01]  /*1e230*/  ISETP.NE.AND P0, PT, R5, RZ, PT ;  /* 0x000000ff0500720c */ /* 0x000fe20003f05270 */
[----:B--2---:R-:W-:-:S12]  /*1e240*/  IMAD.MOV.U32 R2, RZ, RZ, RZ ;  /* 0x000000ffff027224 */ /* 0x004fd800078e00ff */
[----:B------:R-:W-:Y:S05]  /*1e250*/  @!P0 BRA `(.L_x_15118) ;  /* 0x0000000000108947 */ /* 0x000fea0003800000 */
[----:B------:R-:W-:Y:S01]  /*1e260*/  UMOV UR4, 0xffffffff ;  /* 0xffffffff00047882 */ /* 0x000fe20000000000 */
[----:B------:R-:W-:Y:S02]  /*1e270*/  VIADD R12, R6, 0xffffffff ;  /* 0xffffffff060c7836 */ /* 0x000fe40000000000 */
[----:B------:R-:W-:Y:S05]  /*1e280*/  BRA.DIV UR4, `(.L_x_15119) ;  /* 0x0000004604487947 */ /* 0x000fea000b800000 */
[----:B------:R2:W0:Y:S02]  /*1e290*/  SHFL.IDX PT, R2, R3, R12, 0x1f ;  /* 0x00001f0c03027589 */ /* 0x00042400000e0000 */
.L_x_15118:
[----:B0----5:R-:W0:Y:S01]  /*1e2a0*/  LDC.64 R8, c[0x0][0xd90] ;  /* 0x00036400ff087b82 */ /* 0x021e220000000a00 */
[----:B------:R-:W-:-:S04]  /*1e2b0*/  IMAD.IADD R19, R6, 0x1, R19 ;  /* 0x0000000106137824 */ /* 0x000fc800078e0213 */
[----:B0-----:R-:W-:-:S06]  /*1e2c0*/  IMAD.WIDE R6, R19, 0x4, R8 ;  /* 0x0000000413067825 */ /* 0x001fcc00078e0208 */
[----:B------:R-:W3:Y:S01]  /*1e2d0*/  LDG.E R6, desc[UR40][R6.64] ;  /* 0x0000002806067981 */ /* 0x000ee2000c1e1900 */
[----:B------:R-:W-:-:S04]  /*1e2e0*/  IMAD R16, R2, R4, R16 ;  /* 0x0000000402107224 */ /* 0x000fc800078e0210 */
[----:B------:R-:W-:Y:S02]  /*1e2f0*/  IMAD.IADD R0, R0, 0x1, -R16 ;  /* 0x0000000100007824 */ /* 0x000fe400078e0a10 */
[----:B---3--:R-:W-:-:S05]  /*1e300*/  IMAD R5, R17, R6, RZ ;  /* 0x0000000611057224 */ /* 0x008fca00078e02ff */
[----:B------:R-:W-:-:S04]  /*1e310*/  IABS R7, R5 ;  /* 0x0000000500077213 */ /* 0x000fc80000000000 */
[----:B-12---:R-:W0:Y:S08]  /*1e320*/  I2F.RP R3, R7 ;  /* 0x0000000700037306 */ /* 0x006e300000209400 */
        /* <DEDUP_REMOVED lines=49> */
[----:B------:R-:W-:-:S06]  /*1e640*/  @P0 IADD3 R2, R2, 0x1, RZ ;  /* 0x0000000102020810 */ /* 0x000fcc0007ffe0ff */
[----:B------:R-:W-:Y:S01]  /*1e650*/  @!P2 IMAD.MOV R2, RZ, RZ, -R2 ;  /* 0x000000ffff02a224 */ /* 0x000fe200078e0a02 */
[----:B------:R-:W-:Y:S01]  /*1e660*/  @!P1 LOP3.LUT R2, RZ, R4, RZ, 0x33, !PT ;  /* 0x00000004ff029212 */ /* 0x000fe200078e33ff */
[----:B------:R-:W-:-:S04]  /*1e670*/  IMAD.MOV R4, RZ, RZ, -R4 ;  /* 0x000000ffff047224 */ /* 0x000fc800078e0a04 */
[----:B------:R-:W-:Y:S01]  /*1e680*/  IMAD R18, R2, R4, R0 ;  /* 0x0000000402127224 */ /* 0x000fe200078e0200 */
[----:B------:R-:W-:-:S05]  /*1e690*/  LOP3.LUT R2, RZ, R2, RZ, 0x33, !PT ;  /* 0x00000002ff027212 */ /* 0x000fca00078e33ff */
[----:B------:R-:W-:Y:S01]  /*1e6a0*/  IMAD.IADD R17, R17, 0x1, R2 ;  /* 0x0000000111117824 */ /* 0x000fe200078e0202 */
[----:B------:R-:W-:Y:S06]  /*1e6b0*/  BRA `(.L_x_15120) ;  /* 0x00000000001c7947 */ /* 0x000fec0003800000 */
.L_x_15112:
[----:B------:R-:W-:Y:S01]  /*1e6c0*/  UMOV UR4, URZ ;  /* 0x0000003f00047c82 */ /* 0x000fe20008000000 */
[----:B------:R-:W-:Y:S01]  /*1e6d0*/  UMOV UR5, URZ ;  /* 0x0000003f00057c82 */ /* 0x000fe20008000000 */
[----:B------:R-:W-:Y:S01]  /*1e6e0*/  ULDC UR6, c[0x0][0xd3c] ;  /* 0x00034f0000067ab9 */ /* 0x000fe20000000800 */
[----:B------:R-:W-:Y:S02]  /*1e6f0*/  IMAD.MOV.U32 R16, RZ, RZ, R0 ;  /* 0x000000ffff107224 */ /* 0x000fe400078e0000 */
[----:B------:R-:W-:Y:S02]  /*1e700*/  IMAD.U32 R17, RZ, RZ, UR4 ;  /* 0x00000004ff117e24 */ /* 0x000fe4000f8e00ff */
[----:B------:R-:W-:Y:S02]  /*1e710*/  IMAD.U32 R18, RZ, RZ, UR5 ;  /* 0x00000005ff127e24 */ /* 0x000fe4000f8e00ff */
[----:B------:R-:W-:-:S07]  /*1e720*/  IMAD.U32 R19, RZ, RZ, UR6 ;  /* 0x00000006ff137e24 */ /* 0x000fce000f8e00ff */
.L_x_15120:
[----:B-1----:R1:W2:Y:S01]  /*1e730*/  LDL R3, [R1+0x4] ;  /* 0x0000040001037983 */ /* 0x0022a20000100800 */
        /* <DEDUP_REMOVED lines=11> */
.L_x_15109:
[----:B------:R-:W-:Y:S02]  /*1e7f0*/  ULDC UR4, c[0x0][0xd3c] ;  /* 0x00034f0000047ab9 */ /* 0x000fe40000000800 */
[----:B---3--:R-:W-:-:S13]  /*1e800*/  ISETP.GE.AND P0, PT, R19, UR4, PT ;  /* 0x0000000413007c0c */ /* 0x008fda000bf06270 */
[----:B------:R-:W-:Y:S05]  /*1e810*/  @!P0 BRA `(.L_x_15121) ;  /* 0xffffff8800348947 */ /* 0x000fea000383ffff */
[----:B------:R-:W-:Y:S05]  /*1e820*/  BSYNC B8 ;  /* 0x0000000000087941 */ /* 0x000fea0003800000 */
.L_x_14975:
        /* <DEDUP_REMOVED lines=12> */
.L_x_15263:
[----:B------:R-:W-:Y:S05]  /*1e8f0*/  BSYNC B0 ;  /* 0x0000000000007941 */ /* 0x000fea0003800000 */
.L_x_15122:
[----:B------:R-:W-:-:S03]  /*1e900*/  UMOV UR4, 0xffffffff ;  /* 0xffffffff00047882 */ /* 0x000fc60000000000 */
[----:B------:R-:W-:Y:S05]  /*1e910*/  BRA.DIV UR4, `(.L_x_15124) ;  /* 0x0000003e04e07947 */ /* 0x000fea000b800000 */
[----:B------:R-:W1:Y:S02]  /*1e920*/  S2R R2, SR_TID.X ;  /* 0x0000000000027919 */ /* 0x000e640000002100 */
[----:B-1----:R-:W-:-:S04]  /*1e930*/  SHF.R.U32.HI R2, RZ, 0x5, R2 ;  /* 0x00000005ff027819 */ /* 0x002fc80000011602 */
[----:B------:R-:W-:-:S05]  /*1e940*/  LOP3.LUT R2, R2, 0x3, RZ, 0xc0, !PT ;  /* 0x0000000302027812 */ /* 0x000fca00078ec0ff */
[----:B------:R1:W2:Y:S02]  /*1e950*/  SHFL.IDX PT, R14, R2, RZ, 0x1f ;  /* 0x00001fff020e7589 */ /* 0x0002a400000e0000 */
.L_x_15266:
[----:B--2---:R-:W-:-:S13]  /*1e960*/  ISETP.NE.AND P0, PT, R14, RZ, PT ;  /* 0x000000ff0e00720c */ /* 0x004fda0003f05270 */
[----:B------:R-:W-:Y:S05]  /*1e970*/  @P0 BRA `(.L_x_14816) ;  /* 0x0000000000940947 */ /* 0x000fea0003800000 */
[----:B------:R-:W-:-:S03]  /*1e980*/  UMOV UR4, 0xffffffff ;  /* 0xffffffff00047882 */ /* 0x000fc60000000000 */
[----:B------:R-:W-:Y:S05]  /*1e990*/  BRA.DIV UR4, `(.L_x_15125) ;  /* 0x0000003e04f47947 */ /* 0x000fea000b800000 */
[----:B------:R-:W-:-:S13]  /*1e9a0*/  ELECT P6, URZ, PT ;  /* 0x00000000003f782f */ /* 0x000fda00038c0000 */
.L_x_15269:
[----:B------:R-:W-:Y:S05]  /*1e9b0*/  @!P6 BRA `(.L_x_14816) ;  /* 0x000000000084e947 */ /* 0x000fea0003800000 */
[----:B-1----:R-:W2:Y:S02]  /*1e9c0*/  LDL.LU R2, [R1+0x8c] ;  /* 0x00008c0001027983 */ /* 0x002ea40000300800 */
[----:B--2---:R-:W-:-:S04]  /*1e9d0*/  LOP3.LUT R2, R2, 0x2, RZ, 0xfc, !PT ;  /* 0x0000000202027812 */ /* 0x004fc800078efcff */
[----:B------:R-:W-:-:S13]  /*1e9e0*/  ISETP.NE.AND P2, PT, R2, 0x3, PT ;  /* 0x000000030200780c */ /* 0x000fda0003f45270 */
[----:B------:R-:W-:Y:S05]  /*1e9f0*/  @!P2 BRA `(.L_x_15126) ;  /* 0x000000000004a947 */ /* 0x000fea0003800000 */
[----:B------:R-:W-:Y:S01]  /*1ea00*/  BPT.TRAP 0x1 ;  /* 0x000000040000795c */ /* 0x000fe20000300000 */
.L_x_15126:
        /* <DEDUP_REMOVED lines=14> */
.L_x_15270:
[----:B------:R-:W1:Y:S02]  /*1eaf0*/  SYNCS.PHASECHK.TRANS64.TRYWAIT P0, [R7+URZ], R2 ;  /* 0x00000002070075a7 */ /* 0x000e64000800017f */
[----:B-1----:R-:W-:Y:S05]  /*1eb00*/  @!P0 BRA `(.L_x_15128) ;  /* 0x0000003c00cc8947 */ /* 0x002fea0003800000 */
.L_x_15271:
[----:B------:R-:W-:Y:S05]  /*1eb10*/  @!P2 BRA `(.L_x_15129) ;  /* 0x000000000004a947 */ /* 0x000fea0003800000 */
[----:B------:R-:W-:Y:S01]  /*1eb20*/  BPT.TRAP 0x1 ;  /* 0x000000040000795c */ /* 0x000fe20000300000 */
.L_x_15129:
[----:B------:R-:W2:Y:S01]  /*1eb30*/  LDL.LU R4, [R1+0x8] ;  /* 0x0000080001047983 */ /* 0x000ea20000300800 */
[----:B------:R-:W-:-:S04]  /*1eb40*/  VIADD R0, R0, 0x32460 ;  /* 0x0003246000007836 */ /* 0x000fc80000000000 */
[----:B--2---:R-:W-:-:S04]  /*1eb50*/  IMAD R4, R4, 0x8, R0 ;  /* 0x0000000804047824 */ /* 0x004fc800078e0200 */
[----:B------:R-:W2:Y:S02]  /*1eb60*/  SYNCS.PHASECHK.TRANS64.TRYWAIT P0, [R4+URZ], R5 ;  /* 0x00000005040075a7 */ /* 0x000ea4000800017f */
[----:B--2---:R-:W-:Y:S05]  /*1eb70*/  @!P0 BRA `(.L_x_15130) ;  /* 0x0000003c00c48947 */ /* 0x004fea0003800000 */
.L_x_15272:
[----:B------:R-:W-:-:S07]  /*1eb80*/  IMAD R3, R3, 0x8, R0 ;  /* 0x0000000803037824 */ /* 0x000fce00078e0200 */
.L_x_15131:
[----:B---3--:R3:W0:Y:S02]  /*1eb90*/  SYNCS.PHASECHK.TRANS64.TRYWAIT P0, [R3+URZ], R2 ;  /* 0x00000002030075a7 */ /* 0x008624000800017f */
[----:B0-----:R-:W-:Y:S05]  /*1eba0*/  @!P0 NANOSLEEP.SYNCS 0x989680 ;  /* 0x009896800000895d */ /* 0x001fea0003900000 */
[----:B------:R-:W0:Y:S02]  /*1ebb0*/  @!P0 SYNCS.PHASECHK.TRANS64 P0, [R3+URZ], R2 ;  /* 0x00000002030085a7 */ /* 0x000e24000800007f */
[----:B0-----:R-:W-:Y:S05]  /*1ebc0*/  @!P0 BRA `(.L_x_15131) ;  /* 0xfffffffc00f08947 */ /* 0x001fea000383ffff */
.L_x_14816:
[----:B------:R-:W-:Y:S05]  /*1ebd0*/  BSYNC B9 ;  /* 0x0000000000097941 */ /* 0x000fea0003800000 */
.L_x_14813:
[----:B------:R-:W-:Y:S05]  /*1ebe0*/  EXIT ;  /* 0x000000000000794d */ /* 0x000fea0003800000 */
.L_x_14834:
[----:B0-----:R0:W1:Y:S02]  /*1ebf0*/  SYNCS.PHASECHK.TRANS64.TRYWAIT P6, [R96+URZ+0x32490], R107 ;  /* 0x0324906b600075a7 */ /* 0x00106400080c017f */
[----:B-1----:R-:W-:Y:S05]  /*1ec00*/  @!P6 NANOSLEEP.SYNCS 0x989680 ;  /* 0x009896800000e95d */ /* 0x002fea0003900000 */
[----:B------:R-:W1:Y:S02]  /*1ec10*/  @!P6 SYNCS.PHASECHK.TRANS64 P6, [R96+URZ+0x32490], R107 ;  /* 0x0324906b6000e5a7 */ /* 0x000e6400080c007f */
[----:B-1----:R-:W-:Y:S05]  /*1ec20*/  @!P6 BRA `(.L_x_14834) ;  /* 0xfffffffc00f0e947 */ /* 0x002fea000383ffff */
[----:B------:R-:W-:Y:S05]  /*1ec30*/  BRA `(.L_x_15132) ;  /* 0xfffffe4000a47947 */ /* 0x000fea000383ffff */
.L_x_14852:
[----:B0-----:R0:W1:Y:S02]  /*1ec40*/  SYNCS.PHASECHK.TRANS64.TRYWAIT P5, [R96+URZ+0x32490], R107 ;  /* 0x0324906b600075a7 */ /* 0x00106400080a017f */
[----:B-1----:R-:W-:Y:S05]  /*1ec50*/  @!P5 NANOSLEEP.SYNCS 0x989680 ;  /* 0x009896800000d95d */ /* 0x002fea0003900000 */
[----:B------:R-:W1:Y:S02]  /*1ec60*/  @!P5 SYNCS.PHASECHK.TRANS64 P5, [R96+URZ+0x32490], R107 ;  /* 0x0324906b6000d5a7 */ /* 0x000e6400080a007f */
[----:B-1----:R-:W-:Y:S05]  /*1ec70*/  @!P5 BRA `(.L_x_14852) ;  /* 0xfffffffc00f0d947 */ /* 0x002fea000383ffff */
[----:B------:R-:W-:Y:S05]  /*1ec80*/  BRA `(.L_x_15133) ;  /* 0xfffffe5000f07947 */ /* 0x000fea000383ffff */
.L_x_14861:
[----:B0-----:R0:W1:Y:S02]  /*1ec90*/  SYNCS.PHASECHK.TRANS64.TRYWAIT P4, [R96+URZ+0x32490], R107 ;  /* 0x0324906b600075a7 */ /* 0x001064000808017f */
[----:B-1----:R-:W-:Y:S05]  /*1eca0*/  @!P4 NANOSLEEP.SYNCS 0x989680 ;  /* 0x009896800000c95d */ /* 0x002fea0003900000 */
[----:B------:R-:W1:Y:S02]  /*1ecb0*/  @!P4 SYNCS.PHASECHK.TRANS64 P4, [R96+URZ+0x32490], R107 ;  /* 0x0324906b6000c5a7 */ /* 0x000e64000808007f */
[----:B-1----:R-:W-:Y:S05]  /*1ecc0*/  @!P4 BRA `(.L_x_14861) ;  /* 0xfffffffc00f0c947 */ /* 0x002fea000383ffff */
[----:B------:R-:W-:Y:S05]  /*1ecd0*/  BRA `(.L_x_15134) ;  /* 0xfffffe64001c7947 */ /* 0x000fea000383ffff */
.L_x_14867:
[----:B-1----:R1:W2:Y:S02]  /*1ece0*/  SYNCS.PHASECHK.TRANS64.TRYWAIT P3, [R96+URZ+0x324b0], R107 ;  /* 0x0324b06b600075a7 */ /* 0x0022a4000806017f */
[----:B--2---:R-:W-:Y:S05]  /*1ecf0*/  @!P3 NANOSLEEP.SYNCS 0x989680 ;  /* 0x009896800000b95d */ /* 0x004fea0003900000 */
[----:B------:R-:W2:Y:S02]  /*1ed00*/  @!P3 SYNCS.PHASECHK.TRANS64 P3, [R96+URZ+0x324b0], R107 ;  /* 0x0324b06b6000b5a7 */ /* 0x000ea4000806007f */
[----:B--2---:R-:W-:Y:S05]  /*1ed10*/  @!P3 BRA `(.L_x_14867) ;  /* 0xfffffffc00f0b947 */ /* 0x004fea000383ffff */
[----:B------:R-:W-:Y:S05]  /*1ed20*/  BRA `(.L_x_15135) ;  /* 0xfffffe6400b07947 */ /* 0x000fea000383ffff */
.L_x_14875:
        /* <DEDUP_REMOVED lines=13> */
.L_x_15137:
[----:B------:R-:W-:Y:S05]  /*1ee00*/  BSYNC B0 ;  /* 0x0000000000007941 */ /* 0x000fea0003800000 */
.L_x_15136:
[----:B------:R-:W-:Y:S05]  /*1ee10*/  BRA `(.L_x_15138) ;  /* 0xfffffe7000887947 */ /* 0x000fea000383ffff */
.L_x_14887:
        /* <DEDUP_REMOVED lines=8> */
.L_x_15140:
[----:B------:R-:W-:Y:S05]  /*1eea0*/  BSYNC B1 ;  /* 0x0000000000017941 */ /* 0x000fea0003800000 */
.L_x_15139:
        /* <DEDUP_REMOVED lines=8> */
.L_x_15141:
[----:B------:R-:W-:Y:S02]  /*1ef30*/  IMAD.MOV.U32 R13, RZ, RZ, R8 ;  /* 0x000000ffff0d7224 */ /* 0x000fe400078e0008 */
[----:B------:R-:W-:-:S07]  /*1ef40*/  IMAD.MOV.U32 R0, RZ, RZ, R14 ;  /* 0x000000ffff007224 */ /* 0x000fce00078e000e */
[----:B------:R-:W-:Y:S05]  /*1ef50*/  WARPSYNC.COLLECTIVE R15, `(.L_x_15142) ;  /* 0x000000000f087348 */ /* 0x000fea0003c00000 */
[----:B------:R0:W1:Y:S02]  /*1ef60*/  SHFL.IDX P6, R14, R13, R12, R11 ;  /* 0x0000000c0d0e7389 */ /* 0x00006400000c000b */
[----:B01----:R-:W-:Y:S01]  /*1ef70*/  ENDCOLLECTIVE ;  /* 0x000000000000791b */ /* 0x003fe20003800000 */
.L_x_15142:
[----:B------:R-:W-:Y:S02]  /*1ef80*/  IMAD.MOV.U32 R13, RZ, RZ, R7 ;  /* 0x000000ffff0d7224 */ /* 0x000fe400078e0007 */
[----:B------:R-:W-:-:S07]  /*1ef90*/  IMAD.MOV.U32 R5, RZ, RZ, R14 ;  /* 0x000000ffff057224 */ /* 0x000fce00078e000e */
[----:B------:R-:W-:Y:S05]  /*1efa0*/  WARPSYNC.COLLECTIVE R15, `(.L_x_15143) ;  /* 0x000000000f087348 */ /* 0x000fea0003c00000 */
[----:B------:R0:W1:Y:S02]  /*1efb0*/  SHFL.IDX P6, R14, R13, R12, R11 ;  /* 0x0000000c0d0e7389 */ /* 0x00006400000c000b */
[----:B01----:R-:W-:Y:S01]  /*1efc0*/  ENDCOLLECTIVE ;  /* 0x000000000000791b */ /* 0x003fe20003800000 */
.L_x_15143:
[----:B------:R-:W-:Y:S05]  /*1efd0*/  BRA `(.L_x_15144) ;  /* 0xfffffe7800187947 */ /* 0x000fea000383ffff */
.L_x_14890:
[----:B------:R-:W-:Y:S01]  /*1efe0*/  BSSY B1, `(.L_x_15145) ;  /* 0x0000008000017945 */ /* 0x000fe20003800000 */
[----:B------:R-:W-:Y:S01]  /*1eff0*/  IMAD.MOV.U32 R13, RZ, RZ, R6 ;  /* 0x000000ffff0d7224 */ /* 0x000fe200078e0006 */
[----:B------:R-:W-:Y:S01]  /*1f000*/  MOV R15, 0xffffffff ;  /* 0xffffffff000f7802 */ /* 0x000fe20000000f00 */
[----:B------:R-:W-:Y:S02]  /*1f010*/  IMAD.MOV.U32 R12, RZ, RZ, 0x1 ;  /* 0x00000001ff0c7424 */ /* 0x000fe400078e00ff */
[----:B------:R-:W-:-:S07]  /*1f020*/  IMAD.MOV.U32 R11, RZ, RZ, 0x1c1f ;  /* 0x00001c1fff0b7424 */ /* 0x000fce00078e00ff */
[----:B0---4-:R-:W-:Y:S05]  /*1f030*/  WARPSYNC.COLLECTIVE R15, `(.L_x_15146) ;  /* 0x000000000f087348 */ /* 0x011fea0003c00000 */
[----:B----4-:R1:W2:Y:S02]  /*1f040*/  SHFL.IDX P6, R14, R13, R12, R11 ;  /* 0x0000000c0d0e7389 */ /* 0x0102a400000c000b */
[----:B012---:R-:W-:Y:S01]  /*1f050*/  ENDCOLLECTIVE ;  /* 0x000000000000791b */ /* 0x007fe20003800000 */
.L_x_15146:
[----:B------:R-:W-:Y:S05]  /*1f060*/  BSYNC B1 ;  /* 0x0000000000017941 */ /* 0x000fea0003800000 */
.L_x_15145:
        /* <DEDUP_REMOVED lines=8> */
.L_x_15147:
[----:B------:R-:W-:Y:S02]  /*1f0f0*/  IMAD.MOV.U32 R13, RZ, RZ, R8 ;  /* 0x000000ffff0d7224 */ /* 0x000fe400078e0008 */
[----:B------:R-:W-:-:S07]  /*1f100*/  IMAD.MOV.U32 R0, RZ, RZ, R14 ;  /* 0x000000ffff007224 */ /* 0x000fce00078e000e */
[----:B------:R-:W-:Y:S05]  /*1f110*/  WARPSYNC.COLLECTIVE R15, `(.L_x_15148) ;  /* 0x000000000f087348 */ /* 0x000fea0003c00000 */
[----:B------:R0:W1:Y:S02]  /*1f120*/  SHFL.IDX P6, R14, R13, R12, R11 ;  /* 0x0000000c0d0e7389 */ /* 0x00006400000c000b */
[----:B01----:R-:W-:Y:S01]  /*1f130*/  ENDCOLLECTIVE ;  /* 0x000000000000791b */ /* 0x003fe20003800000 */
.L_x_15148:
[----:B------:R-:W-:Y:S02]  /*1f140*/  IMAD.MOV.U32 R13, RZ, RZ, R7 ;  /* 0x000000ffff0d7224 */ /* 0x000fe400078e0007 */
[----:B------:R-:W-:-:S07]  /*1f150*/  IMAD.MOV.U32 R5, RZ, RZ, R14 ;  /* 0x000000ffff057224 */ /* 0x000fce00078e000e */
[----:B------:R-:W-:Y:S05]  /*1f160*/  WARPSYNC.COLLECTIVE R15, `(.L_x_15149) ;  /* 0x000000000f087348 */ /* 0x000fea0003c00000 */
[----:B------:R0:W1:Y:S02]  /*1f170*/  SHFL.IDX P6, R14, R13, R12, R11 ;  /* 0x0000000c0d0e7389 */ /* 0x00006400000c000b */
[----:B01----:R-:W-:Y:S01]  /*1f180*/  ENDCOLLECTIVE ;  /* 0x000000000000791b */ /* 0x003fe20003800000 */
.L_x_15149:
[----:B------:R-:W-:Y:S05]  /*1f190*/  BRA `(.L_x_15150) ;  /* 0xfffffe7800807947 */ /* 0x000fea000383ffff */
.L_x_14894:
[----:B0-----:R0:W1:Y:S02]  /*1f1a0*/  SYNCS.PHASECHK.TRANS64.TRYWAIT P0, [R19+URZ+0x32400], R34 ;  /* 0x03240022130075a7 */ /* 0x001064000800017f */
[----:B-1----:R-:W-:Y:S05]  /*1f1b0*/  @!P0 NANOSLEEP.SYNCS 0x989680 ;  /* 0x009896800000895d */ /* 0x002fea0003900000 */
[----:B------:R-:W1:Y:S02]  /*1f1c0*/  @!P0 SYNCS.PHASECHK.TRANS64 P0, [R19+URZ+0x32400], R34 ;  /* 0x03240022130085a7 */ /* 0x000e64000800007f */
[----:B-1----:R-:W-:Y:S05]  /*1f1d0*/  @!P0 BRA `(.L_x_14894) ;  /* 0xfffffffc00f08947 */ /* 0x002fea000383ffff */
[----:B------:R-:W-:Y:S05]  /*1f1e0*/  BRA `(.L_x_15151) ;  /* 0xfffffe7c00887947 */ /* 0x000fea000383ffff */
.L_x_14902:
[----:B------:R-:W0:Y:S01]  /*1f1f0*/  LDC R31, c[0x0][0x3f4] ;  /* 0x0000fd00ff1f7b82 */ /* 0x000e220000000800 */
[----:B------:R-:W-:Y:S01]  /*1f200*/  BSSY B1, `(.L_x_15152) ;  /* 0x0000008000017945 */ /* 0x000fe20003800000 */
[----:B------:R-:W-:Y:S01]  /*1f210*/  IMAD.MOV.U32 R13, RZ, RZ, R28 ;  /* 0x000000ffff0d7224 */ /* 0x000fe200078e001c */
[----:B------:R-:W-:Y:S01]  /*1f220*/  MOV R15, 0xffffffff ;  /* 0xffffffff000f7802 */ /* 0x000fe20000000f00 */
[----:B------:R-:W-:Y:S02]  /*1f230*/  IMAD.MOV.U32 R12, RZ, RZ, RZ ;  /* 0x000000ffff0c7224 */ /* 0x000fe400078e00ff */
[----:B------:R-:W-:-:S07]  /*1f240*/  IMAD.MOV.U32 R11, RZ, RZ, 0x1c1f ;  /* 0x00001c1fff0b7424 */ /* 0x000fce00078e00ff */
[----:B0-----:R-:W-:Y:S05]  /*1f250*/  WARPSYNC.COLLECTIVE R15, `(.L_x_15153) ;  /* 0x000000000f087348 */ /* 0x001fea0003c00000 */
[----:B------:R1:W2:Y:S02]  /*1f260*/  SHFL.IDX P6, R14, R13, R12, R11 ;  /* 0x0000000c0d0e7389 */ /* 0x0002a400000c000b */
[----:B012---:R-:W-:Y:S01]  /*1f270*/  ENDCOLLECTIVE ;  /* 0x000000000000791b */ /* 0x007fe20003800000 */
.L_x_15153:
[----:B------:R-:W-:Y:S05]  /*1f280*/  BSYNC B1 ;  /* 0x0000000000017941 */ /* 0x000fea0003800000 */
.L_x_15152:
[----:B------:R0:W5:Y:S01]  /*1f290*/  LDL R7, [R1+0x30] ;  /* 0x0000300001077983 */ /* 0x0001620000100800 */
[----:B------:R-:W-:Y:S01]  /*1f2a0*/  IMAD.MOV.U32 R13, RZ, RZ, R10 ;  /* 0x000000ffff0d7224 */ /* 0x000fe200078e000a */
[----:B------:R-:W-:Y:S01]  /*1f2b0*/  ISETP.GE.AND P0, PT, R16, R31, PT ;  /* 0x0000001f1000720c */ /* 0x000fe20003f06270 */
[----:B------:R-:W-:Y:S02]  /*1f2c0*/  IMAD.MOV.U32 R12, RZ, RZ, RZ ;  /* 0x000000ffff0c7224 */ /* 0x000fe400078e00ff */
[----:B------:R-:W-:Y:S02]  /*1f2d0*/  IMAD.MOV.U32 R11, RZ, RZ, 0x1c1f ;  /* 0x00001c1fff0b7424 */ /* 0x000fe400078e00ff */
[----:B------:R-:W-:Y:S02]  /*1f2e0*/  IMAD.MOV.U32 R15, RZ, RZ, -0x1 ;  /* 0xffffffffff0f7424 */ /* 0x000fe400078e00ff */
[----:B0-----:R-:W-:-:S07]  /*1f2f0*/  IMAD.MOV.U32 R0, RZ, RZ, R14 ;  /* 0x000000ffff007224 */ /* 0x001fce00078e000e */
[----:B-----5:R-:W-:Y:S05]  /*1f300*/  WARPSYNC.COLLECTIVE R15, `(.L_x_15154) ;  /* 0x000000000f087348 */ /* 0x020fea0003c00000 */
[----:B------:R0:W1:Y:S02]  /*1f310*/  SHFL.IDX P6, R14, R13, R12, R11 ;  /* 0x0000000c0d0e7389 */ /* 0x00006400000c000b */
[----:B01---5:R-:W-:Y:S01]  /*1f320*/  ENDCOLLECTIVE ;  /* 0x000000000000791b */ /* 0x023fe20003800000 */
.L_x_15154:
[----:B------:R-:W-:Y:S02]  /*1f330*/  IMAD.MOV.U32 R13, RZ, RZ, R20 ;  /* 0x000000ffff0d7224 */ /* 0x000fe400078e0014 */
[----:B------:R-:W-:-:S07]  /*1f340*/  IMAD.MOV.U32 R3, RZ, RZ, R14 ;  /* 0x000000ffff037224 */ /* 0x000fce00078e000e */
[----:B------:R-:W-:Y:S05]  /*1f350*/  WARPSYNC.COLLECTIVE R15, `(.L_x_15155) ;  /* 0x000000000f087348 */ /* 0x000fea0003c00000 */
[----:B------:R0:W1:Y:S02]  /*1f360*/  SHFL.IDX P6, R14, R13, R12, R11 ;  /* 0x0000000c0d0e7389 */ /* 0x00006400000c000b */
[----:B01----:R-:W-:Y:S01]  /*1f370*/  ENDCOLLECTIVE ;  /* 0x000000000000791b */ /* 0x003fe20003800000 */
.L_x_15155:
[----:B------:R-:W-:Y:S02]  /*1f380*/  IMAD.MOV.U32 R13, RZ, RZ, R29 ;  /* 0x000000ffff0d7224 */ /* 0x000fe400078e001d */
[----:B------:R-:W-:-:S07]  /*1f390*/  IMAD.MOV.U32 R8, RZ, RZ, R14 ;  /* 0x000000ffff087224 */ /* 0x000fce00078e000e */
[----:B------:R-:W-:Y:S05]  /*1f3a0*/  WARPSYNC.COLLECTIVE R15, `(.L_x_15156) ;  /* 0x000000000f087348 */ /* 0x000fea0003c00000 */
[----:B------:R0:W1:Y:S02]  /*1f3b0*/  SHFL.IDX P6, R14, R13, R12, R11 ;  /* 0x0000000c0d0e7389 */ /* 0x00006400000c000b */
[----:B01----:R-:W-:Y:S01]  /*1f3c0*/  ENDCOLLECTIVE ;  /* 0x000000000000791b */ /* 0x003fe20003800000 */
.L_x_15156:
[----:B------:R-:W-:-:S05]  /*1f3d0*/  IMAD R30, R7, R6, RZ ;  /* 0x00000006071e7224 */ /* 0x000fca00078e02ff */
[----:B------:R-:W-:-:S13]  /*1f3e0*/  ISETP.GE.OR P1, PT, R39, R30, P0 ;  /* 0x0000001e2700720c */ /* 0x000fda0000726670 */
[C---:B------:R-:W-:Y:S01]  /*1f3f0*/  @!P1 IMAD.SHL.U32 R9, R16.reuse, 0x2, RZ ;  /* 0x0000000210099824 */ /* 0x040fe200078e00ff */
[----:B------:R-:W-:-:S04]  /*1f400*/  @!P1 SHF.L.U64.HI R21, R16, 0x1, R17 ;  /* 0x0000000110159819 */ /* 0x000fc80000010211 */
[----:B------:R-:W-:-:S05]  /*1f410*/  @!P1 IADD3 R4, P2, R3, R9, RZ ;  /* 0x0000000903049210 */ /* 0x000fca0007f5e0ff */
[----:B------:R-:W-:-:S06]  /*1f420*/  @!P1 IMAD.X R5, R0, 0x1, R21, P2 ;  /* 0x0000000100059824 */ /* 0x000fcc00010e0615 */
[----:B------:R-:W5:Y:S01]  /*1f430*/  @!P1 LD.E.128 R4, desc[UR40][R4.64] ;  /* 0x0000002804049980 */ /* 0x000f62000c101d00 */
[----:B------:R-:W-:-:S05]  /*1f440*/  @!P1 IADD3 R14, P2, R14, R9, RZ ;  /* 0x000000090e0e9210 */ /* 0x000fca0007f5e0ff */
[----:B------:R-:W-:-:S05]  /*1f450*/  @!P1 IMAD.X R3, R8, 0x1, R21, P2 ;  /* 0x0000000108039824 */ /* 0x000fca00010e0615 */
[----:B------:R-:W-:-:S05]  /*1f460*/  @!P1 MOV R15, R3 ;  /* 0x00000003000f9202 */ /* 0x000fca0000000f00 */
[----:B------:R0:W5:Y:S01]  /*1f470*/  @!P1 LD.E.128 R24, desc[UR40][R14.64] ;  /* 0x000000280e189980 */ /* 0x000162000c101d00 */
[----:B------:R-:W-:Y:S01]  /*1f480*/  IMAD.MOV.U32 R13, RZ, RZ, R28 ;  /* 0x000000ffff0d7224 */ /* 0x000fe200078e001c */
[----:B------:R-:W-:Y:S01]  /*1f490*/  CS2R R36, SRZ ;  /* 0x0000000000247805 */ /* 0x000fe2000001ff00 */
[----:B------:R-:W-:Y:S01]  /*1f4a0*/  IMAD.MOV.U32 R12, RZ, RZ, 0x1 ;  /* 0x00000001ff0c7424 */ /* 0x000fe200078e00ff */
[----:B------:R-:W-:Y:S01]  /*1f4b0*/  CS2R R34, SRZ ;  /* 0x0000000000227805 */ /* 0x000fe2000001ff00 */
[----:B0-----:R-:W-:-:S07]  /*1f4c0*/  IMAD.MOV.U32 R15, RZ, RZ, -0x1 ;  /* 0xffffffffff0f7424 */ /* 0x001fce00078e00ff */
[----:B-----5:R-:W-:Y:S05]  /*1f4d0*/  WARPSYNC.COLLECTIVE R15, `(.L_x_15157) ;  /* 0x000000000f087348 */ /* 0x020fea0003c00000 */
[----:B------:R0:W1:Y:S02]  /*1f4e0*/  SHFL.IDX P6, R14, R13, R12, R11 ;  /* 0x0000000c0d0e7389 */ /* 0x00006400000c000b */
[----:B01---5:R-:W-:Y:S01]  /*1f4f0*/  ENDCOLLECTIVE ;  /* 0x000000000000791b */ /* 0x023fe20003800000 */
.L_x_15157:
[----:B------:R-:W-:Y:S02]  /*1f500*/  IMAD.MOV.U32 R13, RZ, RZ, R10 ;  /* 0x000000ffff0d7224 */ /* 0x000fe400078e000a */
[----:B------:R-:W-:Y:S02]  /*1f510*/  @!P1 IMAD.MOV.U32 R36, RZ, RZ, R4 ;  /* 0x000000ffff249224 */ /* 0x000fe400078e0004 */
[----:B------:R-:W-:Y:S01]  /*1f520*/  @!P1 IMAD.MOV.U32 R37, RZ, RZ, R5 ;  /* 0x000000ffff259224 */ /* 0x000fe200078e0005 */
[----:B------:R-:W-:Y:S01]  /*1f530*/  CS2R R4, SRZ ;  /* 0x0000000000047805 */ /* 0x000fe2000001ff00 */
[----:B------:R-:W-:Y:S02]  /*1f540*/  IMAD.MOV.U32 R0, RZ, RZ, R36 ;  /* 0x000000ffff007224 */ /* 0x000fe400078e0024 */
[----:B------:R-:W-:Y:S02]  /*1f550*/  IMAD.MOV.U32 R3, RZ, RZ, R37 ;  /* 0x000000ffff037224 */ /* 0x000fe400078e0025 */
[----:B------:R-:W-:Y:S01]  /*1f560*/  @!P1 IMAD.MOV.U32 R34, RZ, RZ, R6 ;  /* 0x000000ffff229224 */ /* 0x000fe200078e0006 */
[----:B------:R-:W-:Y:S01]  /*1f570*/  PRMT R46, R46, 0x5410, R0 ;  /* 0x000054102e2e7816 */ /* 0x000fe20000000000 */
[----:B------:R-:W-:Y:S01]  /*1f580*/  IMAD.MOV.U32 R0, RZ, RZ, R14 ;  /* 0x000000ffff007224 */ /* 0x000fe200078e000e */
[----:B------:R-:W-:-:S07]  /*1f590*/  PRMT R33, R33, 0x5410, R3 ;  /* 0x0000541021217816 */ /* 0x000fce0000000003 */
[----:B------:R-:W-:Y:S05]  /*1f5a0*/  WARPSYNC.COLLECTIVE R15, `(.L_x_15158) ;  /* 0x000000000f087348 */ /* 0x000fea0003c00000 */
[----:B------:R0:W1:Y:S02]  /*1f5b0*/  SHFL.IDX P6, R14, R13, R12, R11 ;  /* 0x0000000c0d0e7389 */ /* 0x00006400000c000b */
[----:B01----:R-:W-:Y:S01]  /*1f5c0*/  ENDCOLLECTIVE ;  /* 0x000000000000791b */ /* 0x003fe20003800000 */
.L_x_15158:
[----:B------:R-:W-:Y:S01]  /*1f5d0*/  @!P1 IMAD.MOV.U32 R35, RZ, RZ, R7 ;  /* 0x000000ffff239224 */ /* 0x000fe200078e0007 */
[----:B------:R-:W-:Y:S01]  /*1f5e0*/  CS2R R6, SRZ ;  /* 0x0000000000067805 */ /* 0x000fe2000001ff00 */
[----:B------:R-:W-:Y:S02]  /*1f5f0*/  IMAD.MOV.U32 R8, RZ, RZ, R34 ;  /* 0x000000ffff087224 */ /* 0x000fe400078e0022 */
[----:B------:R-:W-:Y:S02]  /*1f600*/  IMAD.MOV.U32 R9, RZ, RZ, R35 ;  /* 0x000000ffff097224 */ /* 0x000fe400078e0023 */
[----:B------:R-:W-:Y:S02]  /*1f610*/  @!P1 IMAD.MOV.U32 R6, RZ, RZ, R24 ;  /* 0x000000ffff069224 */ /* 0x000fe400078e0018 */
[----:B------:R-:W-:Y:S01]  /*1f620*/  @!P1 IMAD.MOV.U32 R7, RZ, RZ, R25 ;  /* 0x000000ffff079224 */ /* 0x000fe200078e0019 */
[----:B------:R-:W-:Y:S01]  /*1f630*/  PRMT R32, R8, 0x5410, R9 ;  /* 0x0000541008207816 */ /* 0x000fe20000000009 */
[----:B------:R-:W-:-:S02]  /*1f640*/  @!P1 IMAD.MOV.U32 R4, RZ, RZ, R26 ;  /* 0x000000ffff049224 */ /* 0x000fc400078e001a */
[----:B------:R-:W-:Y:S01]  /*1f650*/  @!P1 IMAD.MOV.U32 R5, RZ, RZ, R27 ;  /* 0x000000ffff059224 */ /* 0x000fe200078e001b */
[----:B------:R-:W-:Y:S01]  /*1f660*/  MOV R13, R20 ;  /* 0x00000014000d7202 */ /* 0x000fe20000000f00 */
[----:B------:R-:W-:Y:S02]  /*1f670*/  IMAD.MOV.U32 R8, RZ, RZ, R6 ;  /* 0x000000ffff087224 */ /* 0x000fe400078e0006 */
[----:B------:R-:W-:Y:S02]  /*1f680*/  IMAD.MOV.U32 R9, RZ, RZ, R7 ;  /* 0x000000ffff097224 */ /* 0x000fe400078e0007 */
[----:B------:R-:W-:Y:S01]  /*1f690*/  IMAD.MOV.U32 R10, RZ, RZ, R4 ;  /* 0x000000ffff0a7224 */ /* 0x000fe200078e0004 */
[----:B------:R-:W-:Y:S02]  /*1f6a0*/  PRMT R46, R8, 0x7610, R46 ;  /* 0x00007610082e7816 */ /* 0x000fe4000000002e */
[----:B------:R-:W-:Y:S02]  /*1f6b0*/  PRMT R33, R9, 0x7610, R33 ;  /* 0x0000761009217816 */ /* 0x000fe40000000021 */
[----:B------:R-:W-:Y:S01]  /*1f6c0*/  CS2R R8, SRZ ;  /* 0x0000000000087805 */ /* 0x000fe2000001ff00 */
[----:B------:R-:W-:Y:S01]  /*1f6d0*/  IMAD.MOV.U32 R3, RZ, RZ, R14 ;  /* 0x000000ffff037224 */ /* 0x000fe200078e000e */
[----:B------:R-:W-:-:S07]  /*1f6e0*/  PRMT R51, R10, 0x7610, R51 ;  /* 0x000076100a337816 */ /* 0x000fce0000000033 */
[----:B------:R-:W-:Y:S05]  /*1f6f0*/  WARPSYNC.COLLECTIVE R15, `(.L_x_15159) ;  /* 0x000000000f087348 */ /* 0x000fea0003c00000 */
[----:B------:R0:W1:Y:S02]  /*1f700*/  SHFL.IDX P6, R14, R13, R12, R11 ;  /* 0x0000000c0d0e7389 */ /* 0x00006400000c000b */
[----:B01----:R-:W-:Y:S01]  /*1f710*/  ENDCOLLECTIVE ;  /* 0x000000000000791b */ /* 0x003fe20003800000 */
.L_x_15159:
[----:B------:R-:W-:Y:S02]  /*1f720*/  IMAD.MOV.U32 R13, RZ, RZ, R29 ;  /* 0x000000ffff0d7224 */ /* 0x000fe400078e001d */
[----:B------:R-:W-:-:S07]  /*1f730*/  IMAD.MOV.U32 R20, RZ, RZ, R14 ;  /* 0x000000ffff147224 */ /* 0x000fce00078e000e */
[----:B------:R-:W-:Y:S05]  /*1f740*/  WARPSYNC.COLLECTIVE R15, `(.L_x_15160) ;  /* 0x000000000f087348 */ /* 0x000fea0003c00000 */
[----:B------:R0:W1:Y:S02]  /*1f750*/  SHFL.IDX P6, R14, R13, R12, R11 ;  /* 0x0000000c0d0e7389 */ /* 0x00006400000c000b */
[----:B01----:R-:W-:Y:S01]  /*1f760*/  ENDCOLLECTIVE ;  /* 0x000000000000791b */ /* 0x003fe20003800000 */
.L_x_15160:
[----:B------:R-:W-:-:S04]  /*1f770*/  MOV R11, R5 ;  /* 0x00000005000b7202 */ /* 0x000fc80000000f00 */
[----:B------:R-:W-:Y:S01]  /*1f780*/  PRMT R40, R11, 0x7610, R40 ;  /* 0x000076100b287816 */ /* 0x000fe20000000028 */
[----:B------:R-:W-:Y:S01]  /*1f790*/  IMAD.MOV.U32 R21, RZ, RZ, R14 ;  /* 0x000000ffff157224 */ /* 0x000fe200078e000e */
[----:B------:R-:W-:Y:S06]  /*1f7a0*/  BRA `(.L_x_15161) ;  /* 0xfffffe88006c7947 */ /* 0x000fec000383ffff */
.L_x_14906:
[----:B0-----:R0:W1:Y:S02]  /*1f7b0*/  SYNCS.PHASECHK.TRANS64.TRYWAIT P1, [R19+URZ+0x32400], R24 ;  /* 0x03240018130075a7 */ /* 0x001064000802017f */
[----:B-1----:R-:W-:Y:S05]  /*1f7c0*/  @!P1 NANOSLEEP.SYNCS 0x989680 ;  /* 0x009896800000995d */ /* 0x002fea0003900000 */
[----:B------:R-:W1:Y:S02]  /*1f7d0*/  @!P1 SYNCS.PHASECHK.TRANS64 P1, [R19+URZ+0x32400], R24 ;  /* 0x03240018130095a7 */ /* 0x000e64000802007f */
[----:B-1----:R-:W-:Y:S05]  /*1f7e0*/  @!P1 BRA `(.L_x_14906) ;  /* 0xfffffffc00f09947 */ /* 0x002fea000383ffff */
[----:B------:R-:W-:Y:S05]  /*1f7f0*/  BRA `(.L_x_15162) ;  /* 0xfffffe8c000c7947 */ /* 0x000fea000383ffff */
.L_x_14912:
[----:B--2---:R2:W4:Y:S02]  /*1f800*/  SYNCS.PHASECHK.TRANS64.TRYWAIT P0, [R180+URZ+0x32430], R7 ;  /* 0x03243007b40075a7 */ /* 0x004524000800017f */
[----:B----4-:R-:W-:Y:S05]  /*1f810*/  @!P0 NANOSLEEP.SYNCS 0x989680 ;  /* 0x009896800000895d */ /* 0x010fea0003900000 */
[----:B------:R-:W4:Y:S02]  /*1f820*/  @!P0 SYNCS.PHASECHK.TRANS64 P0, [R180+URZ+0x32430], R7 ;  /* 0x03243007b40085a7 */ /* 0x000f24000800007f */
[----:B----4-:R-:W-:Y:S05]  /*1f830*/  @!P0 BRA `(.L_x_14912) ;  /* 0xfffffffc00f08947 */ /* 0x010fea000383ffff */
[----:B------:R-:W-:Y:S05]  /*1f840*/  BRA `(.L_x_14911) ;  /* 0xfffffe9800a47947 */ /* 0x000fea000383ffff */
.L_x_14914:
[----:B---3--:R3:W4:Y:S02]  /*1f850*/  SYNCS.PHASECHK.TRANS64.TRYWAIT P0, [R19+URZ+0x32410], R4 ;  /* 0x03241004130075a7 */ /* 0x008724000800017f */
[----:B----4-:R-:W-:Y:S05]  /*1f860*/  @!P0 NANOSLEEP.SYNCS 0x989680 ;  /* 0x009896800000895d */ /* 0x010fea0003900000 */
[----:B------:R-:W4:Y:S02]  /*1f870*/  @!P0 SYNCS.PHASECHK.TRANS64 P0, [R19+URZ+0x32410], R4 ;  /* 0x03241004130085a7 */ /* 0x000f24000800007f */
[----:B----4-:R-:W-:Y:S05]  /*1f880*/  @!P0 BRA `(.L_x_14914) ;  /* 0xfffffffc00f08947 */ /* 0x010fea000383ffff */
[----:B------:R-:W-:Y:S05]  /*1f890*/  BRA `(.L_x_15163) ;  /* 0xfffffe9c005c7947 */ /* 0x000fea000383ffff */
.L_x_14919:
[----:B------:R0:W0:Y:S02]  /*1f8a0*/  SYNCS.PHASECHK.TRANS64.TRYWAIT P2, [R180+URZ+0x32450], R7 ;  /* 0x03245007b40075a7 */ /* 0x000024000804017f */
[----:B0-----:R-:W-:Y:S05]  /*1f8b0*/  @!P2 NANOSLEEP.SYNCS 0x989680 ;  /* 0x009896800000a95d */ /* 0x001fea0003900000 */
[----:B------:R-:W0:Y:S02]  /*1f8c0*/  @!P2 SYNCS.PHASECHK.TRANS64 P2, [R180+URZ+0x32450], R7 ;  /* 0x03245007b400a5a7 */ /* 0x000e24000804007f */
[----:B0-----:R-:W-:Y:S05]  /*1f8d0*/  @!P2 BRA `(.L_x_14919) ;  /* 0xfffffffc00f0a947 */ /* 0x001fea000383ffff */
[----:B------:R-:W-:Y:S05]  /*1f8e0*/  BRA `(.L_x_14918) ;  /* 0xfffffe9c007c7947 */ /* 0x000fea000383ffff */
.L_x_14924:
[----:B--2---:R2:W3:Y:S02]  /*1f8f0*/  SYNCS.PHASECHK.TRANS64.TRYWAIT P2, [R210+URZ+0x32430], R218 ;  /* 0x032430dad20075a7 */ /* 0x0044e4000804017f */
[----:B---3--:R-:W-:Y:S05]  /*1f900*/  @!P2 NANOSLEEP.SYNCS 0x989680 ;  /* 0x009896800000a95d */ /* 0x008fea0003900000 */
[----:B------:R-:W3:Y:S02]  /*1f910*/  @!P2 SYNCS.PHASECHK.TRANS64 P2, [R210+URZ+0x32430], R218 ;  /* 0x032430dad200a5a7 */ /* 0x000ee4000804007f */
[----:B---3--:R-:W-:Y:S05]  /*1f920*/  @!P2 BRA `(.L_x_14924) ;  /* 0xfffffffc00f0a947 */ /* 0x008fea000383ffff */
[----:B------:R-:W-:Y:S05]  /*1f930*/  BRA `(.L_x_14923) ;  /* 0xfffffec800bc7947 */ /* 0x000fea000383ffff */
.L_x_14929:
[----:B---3--:R3:W4:Y:S02]  /*1f940*/  SYNCS.PHASECHK.TRANS64.TRYWAIT P2, [R210+URZ+0x32450], R218 ;  /* 0x032450dad20075a7 */ /* 0x008724000804017f */
[----:B----4-:R-:W-:Y:S05]  /*1f950*/  @!P2 NANOSLEEP.SYNCS 0x989680 ;  /* 0x009896800000a95d */ /* 0x010fea0003900000 */
[----:B------:R-:W4:Y:S02]  /*1f960*/  @!P2 SYNCS.PHASECHK.TRANS64 P2, [R210+URZ+0x32450], R218 ;  /* 0x032450dad200a5a7 */ /* 0x000f24000804007f */
[----:B----4-:R-:W-:Y:S05]  /*1f970*/  @!P2 BRA `(.L_x_14929) ;  /* 0xfffffffc00f0a947 */ /* 0x010fea000383ffff */
[----:B------:R-:W-:Y:S05]  /*1f980*/  BRA `(.L_x_14928) ;  /* 0xfffffecc00647947 */ /* 0x000fea000383ffff */
.L_x_14935:
[----:B--2---:R2:W3:Y:S02]  /*1f990*/  SYNCS.PHASECHK.TRANS64.TRYWAIT P2, [R210+URZ+0x32430], R218 ;  /* 0x032430dad20075a7 */ /* 0x0044e4000804017f */
[----:B---3--:R-:W-:Y:S05]  /*1f9a0*/  @!P2 NANOSLEEP.SYNCS 0x989680 ;  /* 0x009896800000a95d */ /* 0x008fea0003900000 */
[----:B------:R-:W3:Y:S02]  /*1f9b0*/  @!P2 SYNCS.PHASECHK.TRANS64 P2, [R210+URZ+0x32430], R218 ;  /* 0x032430dad200a5a7 */ /* 0x000ee4000804007f */
[----:B---3--:R-:W-:Y:S05]  /*1f9c0*/  @!P2 BRA `(.L_x_14935) ;  /* 0xfffffffc00f0a947 */ /* 0x008fea000383ffff */
[----:B------:R-:W-:Y:S05]  /*1f9d0*/  BRA `(.L_x_14934) ;  /* 0xffffff00001c7947 */ /* 0x000fea000383ffff */
.L_x_14940:
[----:B---3--:R3:W4:Y:S02]  /*1f9e0*/  SYNCS.PHASECHK.TRANS64.TRYWAIT P2, [R210+URZ+0x32450], R218 ;  /* 0x032450dad20075a7 */ /* 0x008724000804017f */
[----:B----4-:R-:W-:Y:S05]  /*1f9f0*/  @!P2 NANOSLEEP.SYNCS 0x989680 ;  /* 0x009896800000a95d */ /* 0x010fea0003900000 */
[----:B------:R-:W4:Y:S02]  /*1fa00*/  @!P2 SYNCS.PHASECHK.TRANS64 P2, [R210+URZ+0x32450], R218 ;  /* 0x032450dad200a5a7 */ /* 0x000f24000804007f */
[----:B----4-:R-:W-:Y:S05]  /*1fa10*/  @!P2 BRA `(.L_x_14940) ;  /* 0xfffffffc00f0a947 */ /* 0x010fea000383ffff */
[----:B------:R-:W-:Y:S05]  /*1fa20*/  BRA `(.L_x_14939) ;  /* 0xffffff0000c47947 */ /* 0x000fea000383ffff */
.L_x_14955:
[----:B------:R-:W-:Y:S02]  /*1fa30*/  IMAD.MOV.U32 R13, RZ, RZ, R4 ;  /* 0x000000ffff0d7224 */ /* 0x000fe400078e0004 */
[----:B------:R-:W-:Y:S02]  /*1fa40*/  IMAD.MOV.U32 R12, RZ, RZ, RZ ;  /* 0x000000ffff0c7224 */ /* 0x000fe400078e00ff */
[----:B------:R-:W-:Y:S02]  /*1fa50*/  IMAD.MOV.U32 R11, RZ, RZ, 0x181f ;  /* 0x0000181fff0b7424 */ /* 0x000fe400078e00ff */
[----:B------:R-:W-:-:S07]  /*1fa60*/  IMAD.MOV.U32 R15, RZ, RZ, -0x1 ;  /* 0xffffffffff0f7424 */ /* 0x000fce00078e00ff */
[----:B-1----:R-:W-:Y:S05]  /*1fa70*/  WARPSYNC.COLLECTIVE R15, `(.L_x_15164) ;  /* 0x000000000f087348 */ /* 0x002fea0003c00000 */
[----:B------:R0:W2:Y:S02]  /*1fa80*/  SHFL.IDX P6, R14, R13, R12, R11 ;  /* 0x0000000c0d0e7389 */ /* 0x0000a400000c000b */
[----:B012---:R-:W-:Y:S01]  /*1fa90*/  ENDCOLLECTIVE ;  /* 0x000000000000791b */ /* 0x007fe20003800000 */
.L_x_15164:
[----:B------:R-:W-:Y:S02]  /*1faa0*/  IMAD.MOV.U32 R13, RZ, RZ, R3 ;  /* 0x000000ffff0d7224 */ /* 0x000fe400078e0003 */
[----:B------:R-:W-:-:S07]  /*1fab0*/  IMAD.MOV.U32 R0, RZ, RZ, R14 ;  /* 0x000000ffff007224 */ /* 0x000fce00078e000e */
[----:B------:R-:W-:Y:S05]  /*1fac0*/  WARPSYNC.COLLECTIVE R15, `(.L_x_15165) ;  /* 0x000000000f087348 */ /* 0x000fea0003c00000 */
[----:B------:R0:W1:Y:S02]  /*1fad0*/  SHFL.IDX P6, R14, R13, R12, R11 ;  /* 0x0000000c0d0e7389 */ /* 0x00006400000c000b */
[----:B01----:R-:W-:Y:S01]  /*1fae0*/  ENDCOLLECTIVE ;  /* 0x000000000000791b */ /* 0x003fe20003800000 */
.L_x_15165:
[----:B------:R-:W-:Y:S05]  /*1faf0*/  BRA `(.L_x_15166) ;  /* 0xffffff5c00f47947 */ /* 0x000fea000383ffff */
.L_x_14958:
[----:B------:R-:W-:Y:S01]  /*1fb00*/  BSSY B1, `(.L_x_15167) ;  /* 0x0000008000017945 */ /* 0x000fe20003800000 */
[----:B----4-:R-:W-:Y:S02]  /*1fb10*/  IMAD.MOV.U32 R13, RZ, RZ, R4 ;  /* 0x000000ffff0d7224 */ /* 0x010fe400078e0004 */
[----:B------:R-:W-:Y:S02]  /*1fb20*/  IMAD.MOV.U32 R12, RZ, RZ, 0x1 ;  /* 0x00000001ff0c7424 */ /* 0x000fe400078e00ff */
[----:B------:R-:W-:Y:S02]  /*1fb30*/  IMAD.MOV.U32 R11, RZ, RZ, 0x181f ;  /* 0x0000181fff0b7424 */ /* 0x000fe400078e00ff */
[----:B------:R-:W-:-:S07]  /*1fb40*/  IMAD.MOV.U32 R15, RZ, RZ, -0x1 ;  /* 0xffffffffff0f7424 */ /* 0x000fce00078e00ff */
[----:B0123--:R-:W-:Y:S05]  /*1fb50*/  WARPSYNC.COLLECTIVE R15, `(.L_x_15168) ;  /* 0x000000000f087348 */ /* 0x00ffea0003c00000 */
[----:B---3--:R3:W4:Y:S02]  /*1fb60*/  SHFL.IDX P6, R14, R13, R12, R11 ;  /* 0x0000000c0d0e7389 */ /* 0x00872400000c000b */
[----:B01234-:R-:W-:Y:S01]  /*1fb70*/  ENDCOLLECTIVE ;  /* 0x000000000000791b */ /* 0x01ffe20003800000 */
.L_x_15168:
[----:B------:R-:W-:Y:S05]  /*1fb80*/  BSYNC B1 ;  /* 0x0000000000017941 */ /* 0x000fea0003800000 */
.L_x_15167:
        /* <DEDUP_REMOVED lines=8> */
.L_x_15169:
[----:B------:R-:W-:Y:S05]  /*1fc10*/  BRA `(.L_x_15170) ;  /* 0xffffff6000387947 */ /* 0x000fea000383ffff */
.L_x_14961:
        /* <DEDUP_REMOVED lines=8> */
.L_x_15172:
[----:B------:R-:W-:Y:S05]  /*1fca0*/  BSYNC B1 ;  /* 0x0000000000017941 */ /* 0x000fea0003800000 */
.L_x_15171:
        /* <DEDUP_REMOVED lines=8> */
.L_x_15173:
[----:B------:R-:W-:Y:S05]  /*1fd30*/  BRA `(.L_x_15174) ;  /* 0xffffff6000787947 */ /* 0x000fea000383ffff */
.L_x_14964:
        /* <DEDUP_REMOVED lines=8> */
.L_x_15176:
[----:B------:R-:W-:Y:S05]  /*1fdc0*/  BSYNC B1 ;  /* 0x0000000000017941 */ /* 0x000fea0003800000 */
.L_x_15175:
        /* <DEDUP_REMOVED lines=8> */
.L_x_15177:
[----:B------:R-:W-:Y:S05]  /*1fe50*/  BRA `(.L_x_15178) ;  /* 0xffffff6000b87947 */ /* 0x000fea000383ffff */
.L_x_14981:
        /* <DEDUP_REMOVED lines=11> */
.L_x_15180:
[----:B------:R-:W-:Y:S05]  /*1ff10*/  BSYNC B1 ;  /* 0x0000000000017941 */ /* 0x000fea0003800000 */
.L_x_15179:
[----:B------:R-:W-:Y:S05]  /*1ff20*/  BRA `(.L_x_15181) ;  /* 0xffffff7800707947 */ /* 0x000fea000383ffff */
.L_x_14983:
[----:B------:R-:W-:Y:S01]  /*1ff30*/  BSSY B1, `(.L_x_15182) ;  /* 0x0000006000017945 */ /* 0x000fe20003800000 */
[----:B------:R-:W-:-:S07]  /*1ff40*/  IMAD.MOV.U32 R15, RZ, RZ, -0x1 ;  /* 0xffffffffff0f7424 */ /* 0x000fce00078e00ff */
[----:B01----:R-:W-:Y:S05]  /*1ff50*/  WARPSYNC.COLLECTIVE R15, `(.L_x_15183) ;  /* 0x000000000f0c7348 */ /* 0x003fea0003c00000 */
[----:B------:R-:W-:Y:S02]  /*1ff60*/  ELECT P6, UR62, PT ;  /* 0x00000000003e782f */ /* 0x000fe400038c0000 */
[----:B------:R-:W-:Y:S01]  /*1ff70*/  MOV R14, UR62 ;  /* 0x0000003e000e7c02 */ /* 0x000fe20008000f00 */
[----:B01----:R-:W-:Y:S10]  /*1ff80*/  ENDCOLLECTIVE ;  /* 0x000000000000791b */ /* 0x003ff40003800000 */
.L_x_15183:
[----:B------:R-:W-:Y:S05]  /*1ff90*/  BSYNC B1 ;  /* 0x0000000000017941 */ /* 0x000fea0003800000 */
.L_x_15182:
[----:B------:R-:W-:Y:S05]  /*1ffa0*/  BRA `(.L_x_14982) ;  /* 0xffffff7800687947 */ /* 0x000fea000383ffff */
.L_x_14985:
[----:B0-----:R-:W2:Y:S02]  /*1ffb0*/  LDL R5, [R1+0x4] ;  /* 0x0000040001057983 */ /* 0x001ea40000100800 */
[----:B--2---:R0:W2:Y:S02]  /*1ffc0*/  SYNCS.PHASECHK.TRANS64.TRYWAIT P0, [R5+URZ+0x32420], R4 ;  /* 0x03242004050075a7 */ /* 0x0040a4000800017f */
[----:B--2---:R-:W-:Y:S05]  /*1ffd0*/  @!P0 NANOSLEEP.SYNCS 0x989680 ;  /* 0x009896800000895d */ /* 0x004fea0003900000 */
[----:B------:R-:W2:Y:S02]  /*1ffe0*/  @!P0 SYNCS.PHASECHK.TRANS64 P0, [R5+URZ+0x32420], R4 ;  /* 0x03242004050085a7 */ /* 0x000ea4000800007f */
[----:B--2---:R-:W-:Y:S05]  /*1fff0*/  @!P0 BRA `(.L_x_14985) ;  /* 0xfffffffc00ec8947 */ /* 0x004fea000383ffff */
[----:B------:R-:W-:Y:S05]  /*20000*/  BRA `(.L_x_15184) ;  /* 0xffffff7800787947 */ /* 0x000fea000383ffff */
.L_x_14989:
[----:B0-----:R0:W2:Y:S02]  /*20010*/  SYNCS.PHASECHK.TRANS64.TRYWAIT P0, [R4+URZ+0x324a0], R9 ;  /* 0x0324a009040075a7 */ /* 0x0010a4000800017f */
[----:B--2---:R-:W-:Y:S05]  /*20020*/  @!P0 NANOSLEEP.SYNCS 0x989680 ;  /* 0x009896800000895d */ /* 0x004fea0003900000 */
[----:B------:R-:W2:Y:S02]  /*20030*/  @!P0 SYNCS.PHASECHK.TRANS64 P0, [R4+URZ+0x324a0], R9 ;  /* 0x0324a009040085a7 */ /* 0x000ea4000800007f */
[----:B--2---:R-:W-:Y:S05]  /*20040*/  @!P0 BRA `(.L_x_14989) ;  /* 0xfffffffc00f08947 */ /* 0x004fea000383ffff */
[----:B------:R-:W-:Y:S05]  /*20050*/  BRA `(.L_x_15185) ;  /* 0xffffff7800a07947 */ /* 0x000fea000383ffff */
.L_x_14994:
[----:B-1----:R1:W2:Y:S02]  /*20060*/  SYNCS.PHASECHK.TRANS64.TRYWAIT P0, [R4+URZ+0x324c0], R9 ;  /* 0x0324c009040075a7 */ /* 0x0022a4000800017f */
[----:B--2---:R-:W-:Y:S05]  /*20070*/  @!P0 NANOSLEEP.SYNCS 0x989680 ;  /* 0x009896800000895d */ /* 0x004fea0003900000 */
[----:B------:R-:W2:Y:S02]  /*20080*/  @!P0 SYNCS.PHASECHK.TRANS64 P0, [R4+URZ+0x324c0], R9 ;  /* 0x0324c009040085a7 */ /* 0x000ea4000800007f */
[----:B--2---:R-:W-:Y:S05]  /*20090*/  @!P0 BRA `(.L_x_14994) ;  /* 0xfffffffc00f08947 */ /* 0x004fea000383ffff */
[----:B------:R-:W-:Y:S05]  /*200a0*/  BRA `(.L_x_15186) ;  /* 0xffffff7c00247947 */ /* 0x000fea000383ffff */
.L_x_15004:
[----:B0-----:R0:W2:Y:S02]  /*200b0*/  SYNCS.PHASECHK.TRANS64.TRYWAIT P1, [R5+URZ+0x324a0], R6 ;  /* 0x0324a006050075a7 */ /* 0x0010a4000802017f */
[----:B--2---:R-:W-:Y:S05]  /*200c0*/  @!P1 NANOSLEEP.SYNCS 0x989680 ;  /* 0x009896800000995d */ /* 0x004fea0003900000 */
[----:B------:R-:W2:Y:S02]  /*200d0*/  @!P1 SYNCS.PHASECHK.TRANS64 P1, [R5+URZ+0x324a0], R6 ;  /* 0x0324a006050095a7 */ /* 0x000ea4000802007f */
[----:B--2---:R-:W-:Y:S05]  /*200e0*/  @!P1 BRA `(.L_x_15004) ;  /* 0xfffffffc00f09947 */ /* 0x004fea000383ffff */
[----:B------:R-:W-:Y:S05]  /*200f0*/  BRA `(.L_x_15187) ;  /* 0xffffff8000bc7947 */ /* 0x000fea000383ffff */
.L_x_15009:
[----:B-1----:R1:W2:Y:S02]  /*20100*/  SYNCS.PHASECHK.TRANS64.TRYWAIT P1, [R5+URZ+0x324c0], R6 ;  /* 0x0324c006050075a7 */ /* 0x0022a4000802017f */
[----:B--2---:R-:W-:Y:S05]  /*20110*/  @!P1 NANOSLEEP.SYNCS 0x989680 ;  /* 0x009896800000995d */ /* 0x004fea0003900000 */
[----:B------:R-:W2:Y:S02]  /*20120*/  @!P1 SYNCS.PHASECHK.TRANS64 P1, [R5+URZ+0x324c0], R6 ;  /* 0x0324c006050095a7 */ /* 0x000ea4000802007f */
[----:B--2---:R-:W-:Y:S05]  /*20130*/  @!P1 BRA `(.L_x_15009) ;  /* 0xfffffffc00f09947 */ /* 0x004fea000383ffff */
[----:B------:R-:W-:Y:S05]  /*20140*/  BRA `(.L_x_15188) ;  /* 0xffffff84003c7947 */ /* 0x000fea000383ffff */
.L_x_15025:
        /* <DEDUP_REMOVED lines=11> */
.L_x_15190:
[----:B------:R-:W-:Y:S05]  /*20200*/  BSYNC B0 ;  /* 0x0000000000007941 */ /* 0x000fea0003800000 */
.L_x_15189:
[----:B------:R-:W-:Y:S05]  /*20210*/  BRA `(.L_x_15191) ;  /* 0xffffff90005c7947 */ /* 0x000fea000383ffff */
.L_x_15027:
[----:B------:R-:W-:Y:S01]  /*20220*/  BSSY B0, `(.L_x_15192) ;  /* 0x0000006000007945 */ /* 0x000fe20003800000 */
[----:B------:R-:W-:-:S07]  /*20230*/  IMAD.MOV.U32 R15, RZ, RZ, -0x1 ;  /* 0xffffffffff0f7424 */ /* 0x000fce00078e00ff */
[----:B01----:R-:W-:Y:S05]  /*20240*/  WARPSYNC.COLLECTIVE R15, `(.L_x_15193) ;  /* 0x000000000f0c7348 */ /* 0x003fea0003c00000 */
[----:B------:R-:W-:Y:S02]  /*20250*/  ELECT P6, UR62, PT ;  /* 0x00000000003e782f */ /* 0x000fe400038c0000 */
[----:B------:R-:W-:Y:S01]  /*20260*/  MOV R14, UR62 ;  /* 0x0000003e000e7c02 */ /* 0x000fe20008000f00 */
[----:B01----:R-:W-:Y:S10]  /*20270*/  ENDCOLLECTIVE ;  /* 0x000000000000791b */ /* 0x003ff40003800000 */
.L_x_15193:
[----:B------:R-:W-:Y:S05]  /*20280*/  BSYNC B0 ;  /* 0x0000000000007941 */ /* 0x000fea0003800000 */
.L_x_15192:
[----:B------:R-:W-:Y:S05]  /*20290*/  BRA `(.L_x_15194) ;  /* 0xffffff90006c7947 */ /* 0x000fea000383ffff */
.L_x_15029:
[----:B0-----:R0:W2:Y:S02]  /*202a0*/  SYNCS.PHASECHK.TRANS64.TRYWAIT P0, [R0+URZ+0x32440], R2 ;  /* 0x03244002000075a7 */ /* 0x0010a4000800017f */
[----:B--2---:R-:W-:Y:S05]  /*202b0*/  @!P0 NANOSLEEP.SYNCS 0x989680 ;  /* 0x009896800000895d */ /* 0x004fea0003900000 */
[----:B------:R-:W2:Y:S02]  /*202c0*/  @!P0 SYNCS.PHASECHK.TRANS64 P0, [R0+URZ+0x32440], R2 ;  /* 0x03244002000085a7 */ /* 0x000ea4000800007f */
[----:B--2---:R-:W-:Y:S05]  /*202d0*/  @!P0 BRA `(.L_x_15029) ;  /* 0xfffffffc00f08947 */ /* 0x004fea000383ffff */
[----:B------:R-:W-:Y:S05]  /*202e0*/  BRA `(.L_x_15195) ;  /* 0xffffff9000d87947 */ /* 0x000fea000383ffff */
.L_x_15033:
        /* <DEDUP_REMOVED lines=9> */
.L_x_15196:
[----:B------:R-:W-:-:S05]  /*20380*/  VIADD R8, R17, 0x10 ;  /* 0x0000001011087836 */ /* 0x000fca0000000000 */
[----:B------:R0:W-:Y:S01]  /*20390*/  STL [R1+0x48], R8 ;  /* 0x0000480801007387 */ /* 0x0001e20000100800 */
[----:B------:R-:W-:Y:S02]  /*203a0*/  IMAD.MOV.U32 R13, RZ, RZ, R3 ;  /* 0x000000ffff0d7224 */ /* 0x000fe400078e0003 */
[----:B------:R-:W-:-:S07]  /*203b0*/  IMAD.MOV.U32 R4, RZ, RZ, R14 ;  /* 0x000000ffff047224 */ /* 0x000fce00078e000e */
[----:B0-----:R-:W-:Y:S05]  /*203c0*/  WARPSYNC.COLLECTIVE R15, `(.L_x_15197) ;  /* 0x000000000f087348 */ /* 0x001fea0003c00000 */
[----:B------:R1:W2:Y:S02]  /*203d0*/  SHFL.IDX P6, R14, R13, R12, R11 ;  /* 0x0000000c0d0e7389 */ /* 0x0002a400000c000b */
[----:B012---:R-:W-:Y:S01]  /*203e0*/  ENDCOLLECTIVE ;  /* 0x000000000000791b */ /* 0x007fe20003800000 */
.L_x_15197:
[----:B------:R-:W-:Y:S02]  /*203f0*/  IMAD.MOV.U32 R13, RZ, RZ, R2 ;  /* 0x000000ffff0d7224 */ /* 0x000fe400078e0002 */
[----:B------:R-:W-:Y:S02]  /*20400*/  IMAD.MOV.U32 R12, RZ, RZ, 0x1 ;  /* 0x00000001ff0c7424 */ /* 0x000fe400078e00ff */
[----:B------:R-:W-:-:S07]  /*20410*/  IMAD.MOV.U32 R5, RZ, RZ, R14 ;  /* 0x000000ffff057224 */ /* 0x000fce00078e000e */
[----:B------:R-:W-:Y:S05]  /*20420*/  WARPSYNC.COLLECTIVE R15, `(.L_x_15198) ;  /* 0x000000000f087348 */ /* 0x000fea0003c00000 */
[----:B------:R0:W1:Y:S02]  /*20430*/  SHFL.IDX P6, R14, R13, R12, R11 ;  /* 0x0000000c0d0e7389 */ /* 0x00006400000c000b */
[----:B01----:R-:W-:Y:S01]  /*20440*/  ENDCOLLECTIVE ;  /* 0x000000000000791b */ /* 0x003fe20003800000 */
.L_x_15198:
[----:B------:R-:W-:Y:S02]  /*20450*/  IMAD.MOV.U32 R13, RZ, RZ, R3 ;  /* 0x000000ffff0d7224 */ /* 0x000fe400078e0003 */
[----:B------:R-:W-:Y:S02]  /*20460*/  IMAD R0, R6, R7, RZ ;  /* 0x0000000706007224 */ /* 0x000fe400078e02ff */
[----:B------:R-:W-:-:S07]  /*20470*/  IMAD.MOV.U32 R7, RZ, RZ, R14 ;  /* 0x000000ffff077224 */ /* 0x000fce00078e000e */
[----:B------:R-:W-:Y:S05]  /*20480*/  WARPSYNC.COLLECTIVE R15, `(.L_x_15199) ;  /* 0x000000000f087348 */ /* 0x000fea0003c00000 */
[----:B------:R0:W1:Y:S02]  /*20490*/  SHFL.IDX P6, R14, R13, R12, R11 ;  /* 0x0000000c0d0e7389 */ /* 0x00006400000c000b */
[----:B01----:R-:W-:Y:S01]  /*204a0*/  ENDCOLLECTIVE ;  /* 0x000000000000791b */ /* 0x003fe20003800000 */
.L_x_15199:
[CC--:B------:R-:W-:Y:S02]  /*204b0*/  ISETP.GE.AND P1, PT, R17.reuse, R0.reuse, PT ;  /* 0x000000001100720c */ /* 0x0c0fe40003f26270 */
[----:B------:R-:W-:Y:S02]  /*204c0*/  ISETP.GE.AND P2, PT, R8, R0, PT ;  /* 0x000000000800720c */ /* 0x000fe40003f46270 */
[----:B------:R-:W-:-:S05]  /*204d0*/  IADD3 R8, R17, 0x20, RZ ;  /* 0x0000002011087810 */ /* 0x000fca0007ffe0ff */
[----:B------:R0:W-:Y:S01]  /*204e0*/  STL [R1+0x58], R8 ;  /* 0x0000580801007387 */ /* 0x0001e20000100800 */
[----:B------:R-:W-:-:S03]  /*204f0*/  IMAD.MOV.U32 R13, RZ, RZ, R2 ;  /* 0x000000ffff0d7224 */ /* 0x000fc600078e0002 */
        /* <DEDUP_REMOVED lines=8> */
.L_x_15200:
        /* <DEDUP_REMOVED lines=12> */
.L_x_15201:
        /* <DEDUP_REMOVED lines=17> */
.L_x_15202:
        /* <DEDUP_REMOVED lines=10> */
.L_x_15203:
        /* <DEDUP_REMOVED lines=13> */
.L_x_15204:
        /* <DEDUP_REMOVED lines=10> */
.L_x_15205:
        /* <DEDUP_REMOVED lines=8> */
[----:B------:R-:W-:Y:S01]  /*209e0*/  IMAD.MOV.U32 R12, RZ, RZ, 0x5 ;  /* 0x00000005ff0c7424 */ /* 0x000fe200078e00ff */
[----:B0-----:R-:W-:-:S07]  /*209f0*/  MOV R4, R14 ;  /* 0x0000000e00047202 */ /* 0x001fce0000000f00 */
[----:B-1----:R-:W-:Y:S05]  /*20a00*/  WARPSYNC.COLLECTIVE R15, `(.L_x_15206) ;  /* 0x000000000f087348 */ /* 0x002fea0003c00000 */
[----:B------:R0:W2:Y:S02]  /*20a10*/  SHFL.IDX P6, R14, R13, R12, R11 ;  /* 0x0000000c0d0e7389 */ /* 0x0000a400000c000b */
[----:B012---:R-:W-:Y:S01]  /*20a20*/  ENDCOLLECTIVE ;  /* 0x000000000000791b */ /* 0x007fe20003800000 */
.L_x_15206:
        /* <DEDUP_REMOVED lines=16> */
.L_x_15207:
[----:B------:R0:W-:Y:S01]  /*20b30*/  STL [R1+0x74], R7 ;  /* 0x0000740701007387 */ /* 0x0001e20000100800 */
[----:B------:R-:W-:Y:S02]  /*20b40*/  IMAD.MOV.U32 R13, RZ, RZ, R2 ;  /* 0x000000ffff0d7224 */ /* 0x000fe400078e0002 */
[----:B------:R-:W-:Y:S02]  /*20b50*/  IMAD.MOV.U32 R12, RZ, RZ, 0x6 ;  /* 0x00000006ff0c7424 */ /* 0x000fe400078e00ff */
[----:B------:R-:W-:-:S07]  /*20b60*/  IMAD.MOV.U32 R4, RZ, RZ, R14 ;  /* 0x000000ffff047224 */ /* 0x000fce00078e000e */
[----:B0-----:R-:W-:Y:S05]  /*20b70*/  WARPSYNC.COLLECTIVE R15, `(.L_x_15208) ;  /* 0x000000000f087348 */ /* 0x001fea0003c00000 */
[----:B------:R1:W2:Y:S02]  /*20b80*/  SHFL.IDX P6, R14, R13, R12, R11 ;  /* 0x0000000c0d0e7389 */ /* 0x0002a400000c000b */
[----:B012---:R-:W-:Y:S01]  /*20b90*/  ENDCOLLECTIVE ;  /* 0x000000000000791b */ /* 0x007fe20003800000 */
.L_x_15208:
[----:B------:R-:W-:-:S05]  /*20ba0*/  @!P1 LEA R5, P2, R10, R4, 0x1 ;  /* 0x000000040a059211 */ /* 0x000fca00078408ff */
[----:B------:R-:W-:-:S05]  /*20bb0*/  @!P1 IMAD.X R4, RZ, RZ, R6, P2 ;  /* 0x000000ffff049224 */ /* 0x000fca00010e0606 */
[-C--:B------:R-:W-:Y:S02]  /*20bc0*/  @!P1 LOP3.LUT R5, R5, R4.reuse, RZ, 0x3c, !PT ;  /* 0x0000000405059212 */ /* 0x080fe400078e3cff */
[----:B------:R-:W-:Y:S02]  /*20bd0*/  MOV R13, R3 ;  /* 0x00000003000d7202 */ /* 0x000fe40000000f00 */
[----:B------:R-:W-:-:S04]  /*20be0*/  @!P1 LOP3.LUT R4, R5, R4, RZ, 0x3c, !PT ;  /* 0x0000000405049212 */ /* 0x000fc800078e3cff */
[----:B------:R-:W-:Y:S01]  /*20bf0*/  @!P1 LOP3.LUT R5, R5, R4, RZ, 0x3c, !PT ;  /* 0x0000000405059212 */ /* 0x000fe200078e3cff */
[----:B------:R-:W-:-:S07]  /*20c00*/  IMAD.MOV.U32 R6, RZ, RZ, R14 ;  /* 0x000000ffff067224 */ /* 0x000fce00078e000e */
[----:B------:R-:W-:Y:S05]  /*20c10*/  WARPSYNC.COLLECTIVE R15, `(.L_x_15209) ;  /* 0x000000000f087348 */ /* 0x000fea0003c00000 */
[----:B------:R0:W1:Y:S02]  /*20c20*/  SHFL.IDX P6, R14, R13, R12, R11 ;  /* 0x0000000c0d0e7389 */ /* 0x00006400000c000b */
[----:B01----:R-:W-:Y:S01]  /*20c30*/  ENDCOLLECTIVE ;  /* 0x000000000000791b */ /* 0x003fe20003800000 */
.L_x_15209:
        /* <DEDUP_REMOVED lines=11> */
.L_x_15210:
        /* <DEDUP_REMOVED lines=14> */
.L_x_15211:
[----:B------:R-:W-:Y:S01]  /*20dd0*/  IMAD.MOV.U32 R3, RZ, RZ, R14 ;  /* 0x000000ffff037224 */ /* 0x000fe200078e000e */
[----:B------:R-:W-:Y:S06]  /*20de0*/  BRA `(.L_x_15212) ;  /* 0xffffff9400807947 */ /* 0x000fec000383ffff */
.L_x_15037:
        /* <DEDUP_REMOVED lines=35> */
.L_x_15214:
[----:B------:R-:W-:Y:S05]  /*21020*/  BSYNC B0 ;  /* 0x0000000000007941 */ /* 0x000fea0003800000 */
.L_x_15213:
[----:B------:R0:W5:Y:S01]  /*21030*/  LDL R7, [R1+0x14] ;  /* 0x0000140001077983 */ /* 0x0001620000100800 */
[----:B------:R-:W-:Y:S01]  /*21040*/  IMAD.MOV.U32 R13, RZ, RZ, R2 ;  /* 0x000000ffff0d7224 */ /* 0x000fe200078e0002 */
[----:B------:R-:W-:Y:S01]  /*21050*/  MOV R4, R14 ;  /* 0x0000000e00047202 */ /* 0x000fe20000000f00 */
[----:B------:R-:W-:Y:S01]  /*21060*/  IMAD.MOV.U32 R12, RZ, RZ, RZ ;  /* 0x000000ffff0c7224 */ /* 0x000fe200078e00ff */
[----:B------:R-:W-:Y:S01]  /*21070*/  LOP3.LUT R9, R9, 0xfffffeff, RZ, 0xc0, !PT ;  /* 0xfffffeff09097812 */ /* 0x000fe200078ec0ff */
[----:B------:R-:W-:Y:S02]  /*21080*/  IMAD.MOV.U32 R11, RZ, RZ, 0x181f ;  /* 0x0000181fff0b7424 */ /* 0x000fe400078e00ff */
[----:B------:R-:W-:Y:S01]  /*21090*/  IMAD.MOV.U32 R15, RZ, RZ, -0x1 ;  /* 0xffffffffff0f7424 */ /* 0x000fe200078e00ff */
[----:B0-----:R-:W-:-:S07]  /*210a0*/  @P5 LOP3.LUT R9, R9, 0x100, RZ, 0xfc, !PT ;  /* 0x0000010009095812 */ /* 0x001fce00078efcff */
[----:B-----5:R-:W-:Y:S05]  /*210b0*/  WARPSYNC.COLLECTIVE R15, `(.L_x_15215) ;  /* 0x000000000f087348 */ /* 0x020fea0003c00000 */
[----:B------:R0:W1:Y:S02]  /*210c0*/  SHFL.IDX P6, R14, R13, R12, R11 ;  /* 0x0000000c0d0e7389 */ /* 0x00006400000c000b */
[----:B01---5:R-:W-:Y:S01]  /*210d0*/  ENDCOLLECTIVE ;  /* 0x000000000000791b */ /* 0x023fe20003800000 */
.L_x_15215:
        /* <DEDUP_REMOVED lines=14> */
.L_x_15216:
[----:B------:R-:W-:-:S04]  /*211c0*/  @!P5 LOP3.LUT R4, R5, R4, RZ, 0x3c, !PT ;  /* 0x000000040504d212 */ /* 0x000fc800078e3cff */
[----:B------:R-:W-:Y:S01]  /*211d0*/  @!P5 LOP3.LUT R5, R5, R4, RZ, 0x3c, !PT ;  /* 0x000000040505d212 */ /* 0x000fe200078e3cff */
[----:B------:R-:W-:Y:S02]  /*211e0*/  IMAD.MOV.U32 R13, RZ, RZ, R2 ;  /* 0x000000ffff0d7224 */ /* 0x000fe400078e0002 */
[----:B------:R-:W-:-:S07]  /*211f0*/  IMAD.MOV.U32 R6, RZ, RZ, R14 ;  /* 0x000000ffff067224 */ /* 0x000fce00078e000e */
[----:B------:R-:W-:Y:S05]  /*21200*/  WARPSYNC.COLLECTIVE R15, `(.L_x_15217) ;  /* 0x000000000f087348 */ /* 0x000fea0003c00000 */
[----:B------:R0:W1:Y:S02]  /*21210*/  SHFL.IDX P6, R14, R13, R12, R11 ;  /* 0x0000000c0d0e7389 */ /* 0x00006400000c000b */
[----:B01----:R-:W-:Y:S01]  /*21220*/  ENDCOLLECTIVE ;  /* 0x000000000000791b */ /* 0x003fe20003800000 */
.L_x_15217:
[----:B------:R-:W-:Y:S01]  /*21230*/  MOV R13, R0 ;  /* 0x00000000000d7202 */ /* 0x000fe20000000f00 */
        /* <DEDUP_REMOVED lines=16> */
.L_x_15218:
        /* <DEDUP_REMOVED lines=15> */
.L_x_15219:
        /* <DEDUP_REMOVED lines=9> */
.L_x_15220:
        /* <DEDUP_REMOVED lines=15> */
.L_x_15221:
        /* <DEDUP_REMOVED lines=9> */
.L_x_15222:
        /* <DEDUP_REMOVED lines=15> */
.L_x_15223:
        /* <DEDUP_REMOVED lines=9> */
.L_x_15224:
        /* <DEDUP_REMOVED lines=14> */
.L_x_15225:
        /* <DEDUP_REMOVED lines=19> */
.L_x_15226:
[----:B------:R-:W-:Y:S01]  /*219d0*/  IMAD.MOV.U32 R13, RZ, RZ, R2 ;  /* 0x000000ffff0d7224 */ /* 0x000fe200078e0002 */
[----:B------:R-:W-:-:S07]  /*219e0*/  MOV R6, R14 ;  /* 0x0000000e00067202 */ /* 0x000fce0000000f00 */
[----:B------:R-:W-:Y:S05]  /*219f0*/  WARPSYNC.COLLECTIVE R15, `(.L_x_15227) ;  /* 0x000000000f087348 */ /* 0x000fea0003c00000 */
[----:B------:R0:W1:Y:S02]  /*21a00*/  SHFL.IDX P6, R14, R13, R12, R11 ;  /* 0x0000000c0d0e7389 */ /* 0x00006400000c000b */
[----:B01----:R-:W-:Y:S01]  /*21a10*/  ENDCOLLECTIVE ;  /* 0x000000000000791b */ /* 0x003fe20003800000 */
.L_x_15227:
[----:B------:R-:W-:Y:S02]  /*21a20*/  IMAD.MOV.U32 R13, RZ, RZ, R0 ;  /* 0x000000ffff0d7224 */ /* 0x000fe400078e0000 */
[----:B------:R-:W-:Y:S02]  /*21a30*/  IMAD.MOV.U32 R12, RZ, RZ, 0x7 ;  /* 0x00000007ff0c7424 */ /* 0x000fe400078e00ff */
[----:B------:R-:W-:-:S07]  /*21a40*/  IMAD.MOV.U32 R5, RZ, RZ, R14 ;  /* 0x000000ffff057224 */ /* 0x000fce00078e000e */
[----:B------:R-:W-:Y:S05]  /*21a50*/  WARPSYNC.COLLECTIVE R15, `(.L_x_15228) ;  /* 0x000000000f087348 */ /* 0x000fea0003c00000 */
[----:B------:R0:W1:Y:S02]  /*21a60*/  SHFL.IDX P6, R14, R13, R12, R11 ;  /* 0x0000000c0d0e7389 */ /* 0x00006400000c000b */
[----:B01----:R-:W-:Y:S01]  /*21a70*/  ENDCOLLECTIVE ;  /* 0x000000000000791b */ /* 0x003fe20003800000 */
.L_x_15228:
        /* <DEDUP_REMOVED lines=10> */
.L_x_15229:
        /* <DEDUP_REMOVED lines=9> */
.L_x_15042:
[----:B-1----:R-:W3:Y:S02]  /*21bb0*/  LDL R2, [R1+0x4] ;  /* 0x0000040001027983 */ /* 0x002ee40000100800 */
[----:B---3--:R1:W3:Y:S02]  /*21bc0*/  SYNCS.PHASECHK.TRANS64.TRYWAIT P0, [R2+URZ+0x32420], R0 ;  /* 0x03242000020075a7 */ /* 0x0082e4000800017f */
[----:B---3--:R-:W-:Y:S05]  /*21bd0*/  @!P0 NANOSLEEP.SYNCS 0x989680 ;  /* 0x009896800000895d */ /* 0x008fea0003900000 */
[----:B------:R-:W3:Y:S02]  /*21be0*/  @!P0 SYNCS.PHASECHK.TRANS64 P0, [R2+URZ+0x32420], R0 ;  /* 0x03242000020085a7 */ /* 0x000ee4000800007f */
[----:B---3--:R-:W-:Y:S05]  /*21bf0*/  @!P0 BRA `(.L_x_15042) ;  /* 0xfffffffc00ec8947 */ /* 0x008fea000383ffff */
[----:B------:R-:W-:Y:S05]  /*21c00*/  BRA `(.L_x_15231) ;  /* 0xffffff9400b47947 */ /* 0x000fea000383ffff */
.L_x_15046:
[----:B0-----:R0:W1:Y:S02]  /*21c10*/  SYNCS.PHASECHK.TRANS64.TRYWAIT P0, [R2+URZ+0x32460], R0 ;  /* 0x03246000020075a7 */ /* 0x001064000800017f */
[----:B-1----:R-:W-:Y:S05]  /*21c20*/  @!P0 NANOSLEEP.SYNCS 0x989680 ;  /* 0x009896800000895d */ /* 0x002fea0003900000 */
[----:B------:R-:W1:Y:S02]  /*21c30*/  @!P0 SYNCS.PHASECHK.TRANS64 P0, [R2+URZ+0x32460], R0 ;  /* 0x03246000020085a7 */ /* 0x000e64000800007f */
[----:B-1----:R-:W-:Y:S05]  /*21c40*/  @!P0 BRA `(.L_x_15046) ;  /* 0xfffffffc00f08947 */ /* 0x002fea000383ffff */
[----:B------:R-:W-:Y:S05]  /*21c50*/  BRA `(.L_x_15232) ;  /* 0xffffff9400e47947 */ /* 0x000fea000383ffff */
.L_x_15061:
[----:B-1----:R1:W2:Y:S02]  /*21c60*/  SYNCS.PHASECHK.TRANS64.TRYWAIT P0, [R2+URZ+0x32440], R6 ;  /* 0x03244006020075a7 */ /* 0x0022a4000800017f */
[----:B--2---:R-:W-:Y:S05]  /*21c70*/  @!P0 NANOSLEEP.SYNCS 0x989680 ;  /* 0x009896800000895d */ /* 0x004fea0003900000 */
[----:B------:R-:W2:Y:S02]  /*21c80*/  @!P0 SYNCS.PHASECHK.TRANS64 P0, [R2+URZ+0x32440], R6 ;  /* 0x03244006020085a7 */ /* 0x000ea4000800007f */
[----:B--2---:R-:W-:Y:S05]  /*21c90*/  @!P0 BRA `(.L_x_15061) ;  /* 0xfffffffc00f08947 */ /* 0x004fea000383ffff */
[----:B------:R-:W-:Y:S05]  /*21ca0*/  BRA `(.L_x_15233) ;  /* 0xffffffa0000c7947 */ /* 0x000fea000383ffff */
.L_x_15066:
[----:B0-----:R0:W2:Y:S02]  /*21cb0*/  SYNCS.PHASECHK.TRANS64.TRYWAIT P0, [R2+URZ+0x32460], R6 ;  /* 0x03246006020075a7 */ /* 0x0010a4000800017f */
[----:B--2---:R-:W-:Y:S05]  /*21cc0*/  @!P0 NANOSLEEP.SYNCS 0x989680 ;  /* 0x009896800000895d */ /* 0x004fea0003900000 */
[----:B------:R-:W2:Y:S02]  /*21cd0*/  @!P0 SYNCS.PHASECHK.TRANS64 P0, [R2+URZ+0x32460], R6 ;  /* 0x03246006020085a7 */ /* 0x000ea4000800007f */
[----:B--2---:R-:W-:Y:S05]  /*21ce0*/  @!P0 BRA `(.L_x_15066) ;  /* 0xfffffffc00f08947 */ /* 0x004fea000383ffff */
[----:B------:R-:W-:Y:S05]  /*21cf0*/  BRA `(.L_x_15234) ;  /* 0xffffffa000947947 */ /* 0x000fea000383ffff */
.L_x_15077:
[----:B0-----:R0:W1:Y:S02]  /*21d00*/  SYNCS.PHASECHK.TRANS64.TRYWAIT P0, [R3+URZ+0x32440], R2 ;  /* 0x03244002030075a7 */ /* 0x001064000800017f */
[----:B-1----:R-:W-:Y:S05]  /*21d10*/  @!P0 NANOSLEEP.SYNCS 0x989680 ;  /* 0x009896800000895d */ /* 0x002fea0003900000 */
[----:B------:R-:W1:Y:S02]  /*21d20*/  @!P0 SYNCS.PHASECHK.TRANS64 P0, [R3+URZ+0x32440], R2 ;  /* 0x03244002030085a7 */ /* 0x000e64000800007f */
[----:B-1----:R-:W-:Y:S05]  /*21d30*/  @!P0 BRA `(.L_x_15077) ;  /* 0xfffffffc00f08947 */ /* 0x002fea000383ffff */
[----:B------:R-:W-:Y:S05]  /*21d40*/  BRA `(.L_x_15235) ;  /* 0xffffffa8009c7947 */ /* 0x000fea000383ffff */
.L_x_15082:
[----:B-1----:R1:W2:Y:S02]  /*21d50*/  SYNCS.PHASECHK.TRANS64.TRYWAIT P0, [R3+URZ+0x32460], R2 ;  /* 0x03246002030075a7 */ /* 0x0022a4000800017f */
[----:B--2---:R-:W-:Y:S05]  /*21d60*/  @!P0 NANOSLEEP.SYNCS 0x989680 ;  /* 0x009896800000895d */ /* 0x004fea0003900000 */
[----:B------:R-:W2:Y:S02]  /*21d70*/  @!P0 SYNCS.PHASECHK.TRANS64 P0, [R3+URZ+0x32460], R2 ;  /* 0x03246002030085a7 */ /* 0x000ea4000800007f */
[----:B--2---:R-:W-:Y:S05]  /*21d80*/  @!P0 BRA `(.L_x_15082) ;  /* 0xfffffffc00f08947 */ /* 0x004fea000383ffff */
[----:B------:R-:W-:Y:S05]  /*21d90*/  BRA `(.L_x_15236) ;  /* 0xffffffac00207947 */ /* 0x000fea000383ffff */
.L_x_15093:
[----:B0-----:R0:W1:Y:S02]  /*21da0*/  SYNCS.PHASECHK.TRANS64.TRYWAIT P0, [R3+URZ+0x32440], R2 ;  /* 0x03244002030075a7 */ /* 0x001064000800017f */
[----:B-1----:R-:W-:Y:S05]  /*21db0*/  @!P0 NANOSLEEP.SYNCS 0x989680 ;  /* 0x009896800000895d */ /* 0x002fea0003900000 */
[----:B------:R-:W1:Y:S02]  /*21dc0*/  @!P0 SYNCS.PHASECHK.TRANS64 P0, [R3+URZ+0x32440], R2 ;  /* 0x03244002030085a7 */ /* 0x000e64000800007f */
[----:B-1----:R-:W-:Y:S05]  /*21dd0*/  @!P0 BRA `(.L_x_15093) ;  /* 0xfffffffc00f08947 */ /* 0x002fea000383ffff */
[----:B------:R-:W-:Y:S05]  /*21de0*/  BRA `(.L_x_15237) ;  /* 0xffffffb4000c7947 */ /* 0x000fea000383ffff */
.L_x_15098:
[----:B-1----:R1:W2:Y:S02]  /*21df0*/  SYNCS.PHASECHK.TRANS64.TRYWAIT P0, [R3+URZ+0x32460], R2 ;  /* 0x03246002030075a7 */ /* 0x0022a4000800017f */
[----:B--2---:R-:W-:Y:S05]  /*21e00*/  @!P0 NANOSLEEP.SYNCS 0x989680 ;  /* 0x009896800000895d */ /* 0x004fea0003900000 */
[----:B------:R-:W2:Y:S02]  /*21e10*/  @!P0 SYNCS.PHASECHK.TRANS64 P0, [R3+URZ+0x32460], R2 ;  /* 0x03246002030085a7 */ /* 0x000ea4000800007f */
[----:B--2---:R-:W-:Y:S05]  /*21e20*/  @!P0 BRA `(.L_x_15098) ;  /* 0xfffffffc00f08947 */ /* 0x004fea000383ffff */
[----:B------:R-:W-:Y:S05]  /*21e30*/  BRA `(.L_x_15238) ;  /* 0xffffffb400947947 */ /* 0x000fea000383ffff */
.L_x_15110:
[----:B------:R-:W-:Y:S01]  /*21e40*/  BSSY B0, `(.L_x_15239) ;  /* 0x0000008000007945 */ /* 0x000fe20003800000 */
[----:B------:R-:W-:Y:S02]  /*21e50*/  IMAD.MOV.U32 R13, RZ, RZ, R16 ;  /* 0x000000ffff0d7224 */ /* 0x000fe400078e0010 */
[----:B------:R-:W-:Y:S02]  /*21e60*/  IMAD.MOV.U32 R12, RZ, RZ, RZ ;  /* 0x000000ffff0c7224 */ /* 0x000fe400078e00ff */
[----:B-1----:R-:W-:Y:S02]  /*21e70*/  IMAD.MOV.U32 R11, RZ, RZ, 0x1f ;  /* 0x0000001fff0b7424 */ /* 0x002fe400078e00ff */
[----:B------:R-:W-:-:S07]  /*21e80*/  IMAD.MOV.U32 R15, RZ, RZ, -0x1 ;  /* 0xffffffffff0f7424 */ /* 0x000fce00078e00ff */
[----:B0---45:R-:W-:Y:S05]  /*21e90*/  WARPSYNC.COLLECTIVE R15, `(.L_x_15240) ;  /* 0x000000000f087348 */ /* 0x031fea0003c00000 */
[----:B0-----:R0:W1:Y:S02]  /*21ea0*/  SHFL.IDX P6, R14, R13, R12, R11 ;  /* 0x0000000c0d0e7389 */ /* 0x00106400000c000b */
[----:B01--45:R-:W-:Y:S01]  /*21eb0*/  ENDCOLLECTIVE ;  /* 0x000000000000791b */ /* 0x033fe20003800000 */
.L_x_15240:
[----:B------:R-:W-:Y:S05]  /*21ec0*/  BSYNC B0 ;  /* 0x0000000000007941 */ /* 0x000fea0003800000 */
.L_x_15239:
        /* <DEDUP_REMOVED lines=9> */
.L_x_15241:
        /* <DEDUP_REMOVED lines=18> */
.L_x_15242:
        /* <DEDUP_REMOVED lines=8> */
.L_x_15243:
        /* <DEDUP_REMOVED lines=8> */
.L_x_15244:
        /* <DEDUP_REMOVED lines=8> */
.L_x_15245:
        /* <DEDUP_REMOVED lines=8> */
.L_x_15246:
        /* <DEDUP_REMOVED lines=9> */
.L_x_15247:
[----:B------:R-:W-:Y:S01]  /*22310*/  IMAD.MOV.U32 R16, RZ, RZ, R14 ;  /* 0x000000ffff107224 */ /* 0x000fe200078e000e */
[----:B------:R-:W-:Y:S06]  /*22320*/  BRA `(.L_x_15248) ;  /* 0xffffffb800ec7947 */ /* 0x000fec000383ffff */
.L_x_15115:
[----:B------:R-:W-:Y:S01]  /*22330*/  BSSY B0, `(.L_x_15249) ;  /* 0x0000008000007945 */ /* 0x000fe20003800000 */
[----:B-----5:R-:W-:Y:S02]  /*22340*/  IMAD.MOV.U32 R13, RZ, RZ, R2 ;  /* 0x000000ffff0d7224 */ /* 0x020fe400078e0002 */
[----:B------:R-:W-:Y:S02]  /*22350*/  IMAD.MOV.U32 R12, RZ, RZ, 0x1 ;  /* 0x00000001ff0c7424 */ /* 0x000fe400078e00ff */
[----:B------:R-:W-:Y:S02]  /*22360*/  IMAD.MOV.U32 R11, RZ, RZ, RZ ;  /* 0x000000ffff0b7224 */ /* 0x000fe400078e00ff */
[----:B------:R-:W-:-:S07]  /*22370*/  IMAD.MOV.U32 R15, RZ, RZ, -0x1 ;  /* 0xffffffffff0f7424 */ /* 0x000fce00078e00ff */
[----:B01--4-:R-:W-:Y:S05]  /*22380*/  WARPSYNC.COLLECTIVE R15, `(.L_x_15250) ;  /* 0x000000000f087348 */ /* 0x013fea0003c00000 */
[----:B0-----:R0:W2:Y:S02]  /*22390*/  SHFL.UP P6, R14, R13, R12, R11 ;  /* 0x0400000c0d0e7389 */ /* 0x0010a400000c000b */
[----:B012-4-:R-:W-:Y:S01]  /*223a0*/  ENDCOLLECTIVE ;  /* 0x000000000000791b */ /* 0x017fe20003800000 */
.L_x_15250:
[----:B------:R-:W-:Y:S05]  /*223b0*/  BSYNC B0 ;  /* 0x0000000000007941 */ /* 0x000fea0003800000 */
.L_x_15249:
[----:B------:R-:W-:Y:S02]  /*223c0*/  IMAD.MOV.U32 R3, RZ, RZ, R14 ;  /* 0x000000ffff037224 */ /* 0x000fe400078e000e */
[----:B------:R-:W-:Y:S02]  /*223d0*/  IMAD.MOV.U32 R12, RZ, RZ, 0x2 ;  /* 0x00000002ff0c7424 */ /* 0x000fe400078e00ff */
[----:B------:R-:W-:Y:S01]  /*223e0*/  IMAD.MOV.U32 R11, RZ, RZ, RZ ;  /* 0x000000ffff0b7224 */ /* 0x000fe200078e00ff */
[----:B------:R-:W-:Y:S01]  /*223f0*/  SEL R3, R3, RZ, P1 ;  /* 0x000000ff03037207 */ /* 0x000fe20000800000 */
[----:B------:R-:W-:-:S04]  /*22400*/  IMAD.MOV.U32 R15, RZ, RZ, -0x1 ;  /* 0xffffffffff0f7424 */ /* 0x000fc800078e00ff */
[----:B------:R-:W-:-:S05]  /*22410*/  IMAD.IADD R3, R2, 0x1, R3 ;  /* 0x0000000102037824 */ /* 0x000fca00078e0203 */
[----:B------:R-:W-:-:S07]  /*22420*/  MOV R13, R3 ;  /* 0x00000003000d7202 */ /* 0x000fce0000000f00 */
[----:B------:R-:W-:Y:S05]  /*22430*/  WARPSYNC.COLLECTIVE R15, `(.L_x_15251) ;  /* 0x000000000f087348 */ /* 0x000fea0003c00000 */
[----:B------:R0:W1:Y:S02]  /*22440*/  SHFL.UP P6, R14, R13, R12, R11 ;  /* 0x0400000c0d0e7389 */ /* 0x00006400000c000b */
[----:B01----:R-:W-:Y:S01]  /*22450*/  ENDCOLLECTIVE ;  /* 0x000000000000791b */ /* 0x003fe20003800000 */
.L_x_15251:
        /* <DEDUP_REMOVED lines=8> */
.L_x_15252:
        /* <DEDUP_REMOVED lines=8> */
.L_x_15253:
        /* <DEDUP_REMOVED lines=8> */
.L_x_15254:
        /* <DEDUP_REMOVED lines=9> */
.L_x_15255:
[----:B------:R-:W-:Y:S01]  /*22670*/  IMAD.MOV.U32 R16, RZ, RZ, R14 ;  /* 0x000000ffff107224 */ /* 0x000fe200078e000e */
[----:B------:R-:W-:Y:S06]  /*22680*/  BRA `(.L_x_15256) ;  /* 0xffffffb800b07947 */ /* 0x000fec000383ffff */
.L_x_15117:
[----:B------:R-:W-:Y:S01]  /*22690*/  BSSY B0, `(.L_x_15257) ;  /* 0x0000006000007945 */ /* 0x000fe20003800000 */
[----:B------:R-:W-:Y:S01]  /*226a0*/  PLOP3.LUT P6, PT, P6, PT, PT, 0x8, 0x0 ;  /* 0x000000000000781c */ /* 0x000fe200037ce170 */
[----:B------:R-:W-:-:S12]  /*226b0*/  IMAD.MOV.U32 R15, RZ, RZ, -0x1 ;  /* 0xffffffffff0f7424 */ /* 0x000fd800078e00ff */
[----:B01--45:R-:W-:Y:S05]  /*226c0*/  WARPSYNC.COLLECTIVE R15, `(.L_x_15258) ;  /* 0x000000000f087348 */ /* 0x033fea0003c00000 */
[----:B0-----:R-:W-:Y:S01]  /*226d0*/  VOTE.ANY R14, PT, P6 ;  /* 0x00000000000e7806 */ /* 0x001fe200030e0100 */
[----:B-1--45:R-:W-:Y:S06]  /*226e0*/  ENDCOLLECTIVE ;  /* 0x000000000000791b */ /* 0x032fec0003800000 */
.L_x_15258:
[----:B------:R-:W-:Y:S05]  /*226f0*/  BSYNC B0 ;  /* 0x0000000000007941 */ /* 0x000fea0003800000 */
.L_x_15257:
[----:B------:R-:W-:Y:S01]  /*22700*/  IMAD.MOV.U32 R5, RZ, RZ, R14 ;  /* 0x000000ffff057224 */ /* 0x000fe200078e000e */
[----:B------:R-:W-:Y:S01]  /*22710*/  MOV R11, 0x1f ;  /* 0x0000001f000b7802 */ /* 0x000fe20000000f00 */
[----:B------:R-:W-:Y:S02]  /*22720*/  IMAD.MOV.U32 R13, RZ, RZ, R2 ;  /* 0x000000ffff0d7224 */ /* 0x000fe400078e0002 */
[----:B------:R-:W0:Y:S01]  /*22730*/  POPC R6, R5 ;  /* 0x0000000500067309 */ /* 0x000e220000000000 */
[----:B------:R-:W-:Y:S02]  /*22740*/  IMAD.MOV.U32 R15, RZ, RZ, -0x1 ;  /* 0xffffffffff0f7424 */ /* 0x000fe400078e00ff */
[----:B0-----:R-:W-:-:S07]  /*22750*/  IMAD.MOV.U32 R12, RZ, RZ, R6 ;  /* 0x000000ffff0c7224 */ /* 0x001fce00078e0006 */
[----:B------:R-:W-:Y:S05]  /*22760*/  WARPSYNC.COLLECTIVE R15, `(.L_x_15259) ;  /* 0x000000000f087348 */ /* 0x000fea0003c00000 */
[----:B------:R0:W1:Y:S02]  /*22770*/  SHFL.IDX P6, R14, R13, R12, R11 ;  /* 0x0000000c0d0e7389 */ /* 0x00006400000c000b */
[----:B01----:R-:W-:Y:S01]  /*22780*/  ENDCOLLECTIVE ;  /* 0x000000000000791b */ /* 0x003fe20003800000 */
.L_x_15259:
[----:B------:R-:W-:Y:S01]  /*22790*/  IMAD.MOV.U32 R17, RZ, RZ, R14 ;  /* 0x000000ffff117224 */ /* 0x000fe200078e000e */
[----:B------:R-:W-:Y:S06]  /*227a0*/  BRA `(.L_x_15260) ;  /* 0xffffffb800a07947 */ /* 0x000fec000383ffff */
.L_x_15119:
[----:B------:R-:W-:Y:S01]  /*227b0*/  BSSY B0, `(.L_x_15261) ;  /* 0x0000007000007945 */ /* 0x000fe20003800000 */
[----:B------:R-:W-:Y:S02]  /*227c0*/  IMAD.MOV.U32 R13, RZ, RZ, R3 ;  /* 0x000000ffff0d7224 */ /* 0x000fe400078e0003 */
[----:B------:R-:W-:Y:S02]  /*227d0*/  IMAD.MOV.U32 R11, RZ, RZ, 0x1f ;  /* 0x0000001fff0b7424 */ /* 0x000fe400078e00ff */
[----:B------:R-:W-:-:S07]  /*227e0*/  IMAD.MOV.U32 R15, RZ, RZ, -0x1 ;  /* 0xffffffffff0f7424 */ /* 0x000fce00078e00ff */
[----:B01-345:R-:W-:Y:S05]  /*227f0*/  WARPSYNC.COLLECTIVE R15, `(.L_x_15262) ;  /* 0x000000000f087348 */ /* 0x03bfea0003c00000 */
[----:B0-----:R0:W2:Y:S02]  /*22800*/  SHFL.IDX P6, R14, R13, R12, R11 ;  /* 0x0000000c0d0e7389 */ /* 0x0010a400000c000b */
[----:B012345:R-:W-:Y:S01]  /*22810*/  ENDCOLLECTIVE ;  /* 0x000000000000791b */ /* 0x03ffe20003800000 */
.L_x_15262:
[----:B------:R-:W-:Y:S05]  /*22820*/  BSYNC B0 ;  /* 0x0000000000007941 */ /* 0x000fea0003800000 */
.L_x_15261:
[----:B------:R-:W-:Y:S01]  /*22830*/  IMAD.MOV.U32 R2, RZ, RZ, R14 ;  /* 0x000000ffff027224 */ /* 0x000fe200078e000e */
[----:B------:R-:W-:Y:S06]  /*22840*/  BRA `(.L_x_15118) ;  /* 0xffffffb800947947 */ /* 0x000fec000383ffff */
.L_x_15123:
[----:B0-----:R0:W1:Y:S02]  /*22850*/  SYNCS.PHASECHK.TRANS64.TRYWAIT P0, [R0+URZ+0x32420], R3 ;  /* 0x03242003000075a7 */ /* 0x001064000800017f */
[----:B-1----:R-:W-:Y:S05]  /*22860*/  @!P0 NANOSLEEP.SYNCS 0x989680 ;  /* 0x009896800000895d */ /* 0x002fea0003900000 */
[----:B------:R-:W1:Y:S02]  /*22870*/  @!P0 SYNCS.PHASECHK.TRANS64 P0, [R0+URZ+0x32420], R3 ;  /* 0x03242003000085a7 */ /* 0x000e64000800007f */
[----:B-1----:R-:W-:Y:S05]  /*22880*/  @!P0 BRA `(.L_x_15123) ;  /* 0xfffffffc00f08947 */ /* 0x002fea000383ffff */
[----:B------:R-:W-:Y:S05]  /*22890*/  BRA `(.L_x_15263) ;  /* 0xffffffc000147947 */ /* 0x000fea000383ffff */
.L_x_15124:
        /* <DEDUP_REMOVED lines=11> */
.L_x_15265:
[----:B------:R-:W-:Y:S05]  /*22950*/  BSYNC B0 ;  /* 0x0000000000007941 */ /* 0x000fea0003800000 */
.L_x_15264:
[----:B------:R-:W-:Y:S05]  /*22960*/  BRA `(.L_x_15266) ;  /* 0xffffffbc00fc7947 */ /* 0x000fea000383ffff */
.L_x_15125:
[----:B------:R-:W-:Y:S01]  /*22970*/  BSSY B0, `(.L_x_15267) ;  /* 0x0000006000007945 */ /* 0x000fe20003800000 */
[----:B------:R-:W-:-:S07]  /*22980*/  IMAD.MOV.U32 R15, RZ, RZ, -0x1 ;  /* 0xffffffffff0f7424 */ /* 0x000fce00078e00ff */
[----:B01--45:R-:W-:Y:S05]  /*22990*/  WARPSYNC.COLLECTIVE R15, `(.L_x_15268) ;  /* 0x000000000f0c7348 */ /* 0x033fea0003c00000 */
[----:B------:R-:W-:Y:S02]  /*229a0*/  ELECT P6, UR62, PT ;  /* 0x00000000003e782f */ /* 0x000fe400038c0000 */
[----:B------:R-:W-:Y:S01]  /*229b0*/  MOV R14, UR62 ;  /* 0x0000003e000e7c02 */ /* 0x000fe20008000f00 */
[----:B01--45:R-:W-:Y:S10]  /*229c0*/  ENDCOLLECTIVE ;  /* 0x000000000000791b */ /* 0x033ff40003800000 */
.L_x_15268:
[----:B------:R-:W-:Y:S05]  /*229d0*/  BSYNC B0 ;  /* 0x0000000000007941 */ /* 0x000fea0003800000 */
.L_x_15267:
[----:B------:R-:W-:Y:S05]  /*229e0*/  BRA `(.L_x_15269) ;  /* 0xffffffbc00f07947 */ /* 0x000fea000383ffff */
.L_x_15127:
[----:B0-----:R0:W1:Y:S02]  /*229f0*/  SYNCS.PHASECHK.TRANS64.TRYWAIT P0, [R6+URZ], R5 ;  /* 0x00000005060075a7 */ /* 0x001064000800017f */
[----:B-1----:R-:W-:Y:S05]  /*22a00*/  @!P0 NANOSLEEP.SYNCS 0x989680 ;  /* 0x009896800000895d */ /* 0x002fea0003900000 */
[----:B------:R-:W1:Y:S02]  /*22a10*/  @!P0 SYNCS.PHASECHK.TRANS64 P0, [R6+URZ], R5 ;  /* 0x00000005060085a7 */ /* 0x000e64000800007f */
[----:B-1----:R-:W-:Y:S05]  /*22a20*/  @!P0 BRA `(.L_x_15127) ;  /* 0xfffffffc00f08947 */ /* 0x002fea000383ffff */
[----:B------:R-:W-:Y:S05]  /*22a30*/  BRA `(.L_x_15270) ;  /* 0xffffffc0002c7947 */ /* 0x000fea000383ffff */
.L_x_15128:
[----:B-1----:R1:W2:Y:S02]  /*22a40*/  SYNCS.PHASECHK.TRANS64.TRYWAIT P0, [R7+URZ], R2 ;  /* 0x00000002070075a7 */ /* 0x0022a4000800017f */
[----:B--2---:R-:W-:Y:S05]  /*22a50*/  @!P0 NANOSLEEP.SYNCS 0x989680 ;  /* 0x009896800000895d */ /* 0x004fea0003900000 */
[----:B------:R-:W2:Y:S02]  /*22a60*/  @!P0 SYNCS.PHASECHK.TRANS64 P0, [R7+URZ], R2 ;  /* 0x00000002070085a7 */ /* 0x000ea4000800007f */
[----:B--2---:R-:W-:Y:S05]  /*22a70*/  @!P0 BRA `(.L_x_15128) ;  /* 0xfffffffc00f08947 */ /* 0x004fea000383ffff */
[----:B------:R-:W-:Y:S05]  /*22a80*/  BRA `(.L_x_15271) ;  /* 0xffffffc000207947 */ /* 0x000fea000383ffff */
.L_x_15130:
[----:B--2---:R2:W3:Y:S02]  /*22a90*/  SYNCS.PHASECHK.TRANS64.TRYWAIT P0, [R4+URZ], R5 ;  /* 0x00000005040075a7 */ /* 0x0044e4000800017f */
[----:B---3--:R-:W-:Y:S05]  /*22aa0*/  @!P0 NANOSLEEP.SYNCS 0x989680 ;  /* 0x009896800000895d */ /* 0x008fea0003900000 */
[----:B------:R-:W3:Y:S02]  /*22ab0*/  @!P0 SYNCS.PHASECHK.TRANS64 P0, [R4+URZ], R5 ;  /* 0x00000005040085a7 */ /* 0x000ee4000800007f */
[----:B---3--:R-:W-:Y:S05]  /*22ac0*/  @!P0 BRA `(.L_x_15130) ;  /* 0xfffffffc00f08947 */ /* 0x008fea000383ffff */
[----:B------:R-:W-:Y:S05]  /*22ad0*/  BRA `(.L_x_15272) ;  /* 0xffffffc000287947 */ /* 0x000fea000383ffff */
.L_x_15273:
        /* <DEDUP_REMOVED lines=10> */
.L_x_15325:


//--------------------- .nv.global.init           --------------------------
	.section	.nv.global.init,"aw",@progbits
.nv.global.init:
	.type		$str$23,@object
	.size		$str$23,($str$24 - $str$23)
$str$23:
        /*0000*/ 	.byte	0x28, 0x61, 0x64, 0x64, 0x72, 0x65, 0x73, 0x73, 0x20, 0x26, 0x20, 0x6d, 0x61, 0x73, 0x6b, 0x29
        /*0010*/ 	.byte	0x20, 0x3d, 0x3d, 0x20, 0x30, 0x00
	.type		$str$24,@object
	.size		$str$24,(__unnamed_11 - $str$24)
$str$24:
        /*0016*/ 	.byte	0x2f, 0x74, 0x6d, 0x70, 0x2f, 0x6f, 0x73, 0x73, 0x5f, 0x6b, 0x65, 0x72, 0x6e, 0x65, 0x6c, 0x73
        /*0026*/ 	.byte	0x5f, 0x73, 0x72, 0x63, 0x2f, 0x66, 0x6c, 0x61, 0x73, 0x68, 0x5f, 0x61, 0x74, 0x74, 0x65, 0x6e
        /*0036*/ 	.byte	0x74, 0x69, 0x6f, 0x6e, 0x2f, 0x63, 0x73, 0x72, 0x63, 0x2f, 0x63, 0x75, 0x74, 0x6c, 0x61, 0x73
        /*0046*/ 	.byte	0x73, 0x2f, 0x69, 0x6e, 0x63, 0x6c, 0x75, 0x64, 0x65, 0x2f, 0x63, 0x75, 0x74, 0x65, 0x2f, 0x70
        /*0056*/ 	.byte	0x6f, 0x69, 0x6e, 0x74, 0x65, 0x72, 0x5f, 0x66, 0x6c, 0x61, 0x67, 0x67, 0x65, 0x64, 0x2e, 0x68
        /*0066*/ 	.byte	0x70, 0x70, 0x00
	.type		__unnamed_11,@object
	.size		__unnamed_11,(__unnamed_4 - __unnamed_11)
__unnamed_11:
        /* <DEDUP_REMOVED lines=24> */
	.type		__unnamed_4,@object
	.size		__unnamed_4,(__unnamed_12 - __unnamed_4)
__unnamed_4:
        /* <DEDUP_REMOVED lines=23> */
        /*0355*/ 	.byte	0x3a, 0x43, 0x3c, 0x30, 0x3e, 0x3e, 0x3e, 0x3e, 0x3e, 0x20, 0x26, 0x5d, 0x00
	.type		__unnamed_12,@object
	.size		__unnamed_12,(__unnamed_17 - __unnamed_12)
__unnamed_12:
        /* <DEDUP_REMOVED lines=23> */
        /*04d2*/ 	.byte	0x43, 0x3c, 0x34, 0x30, 0x39, 0x36, 0x3e, 0x3e, 0x3e, 0x3e, 0x3e, 0x20, 0x26, 0x5d, 0x00
	.type		__unnamed_17,@object
	.size		__unnamed_17,(__unnamed_5 - __unnamed_17)
__unnamed_17:
        /* <DEDUP_REMOVED lines=24> */
	.type		__unnamed_5,@object
	.size		__unnamed_5,(__unnamed_19 - __unnamed_5)
__unnamed_5:
        /* <DEDUP_REMOVED lines=24> */
	.type		__unnamed_19,@object
	.size		__unnamed_19,(__unnamed_7 - __unnamed_19)
__unnamed_19:
        /* <DEDUP_REMOVED lines=24> */
	.type		__unnamed_7,@object
	.size		__unnamed_7,(__unnamed_13 - __unnamed_7)
__unnamed_7:
        /* <DEDUP_REMOVED lines=24> */
	.type		__unnamed_13,@object
	.size		__unnamed_13,(__unnamed_6 - __unnamed_13)
__unnamed_13:
        /* <DEDUP_REMOVED lines=28> */
        /*0ca1*/ 	.byte	0x3e, 0x3e, 0x3e, 0x3e, 0x3e, 0x5d, 0x00
	.type		__unnamed_6,@object
	.size		__unnamed_6,(__unnamed_8 - __unnamed_6)
__unnamed_6:
        /* <DEDUP_REMOVED lines=28> */
        /*0e68*/ 	.byte	0x34, 0x3e, 0x3e, 0x3e, 0x3e, 0x3e, 0x5d, 0x00
	.type		__unnamed_8,@object
	.size		__unnamed_8,(__unnamed_1 - __unnamed_8)
__unnamed_8:
        /* <DEDUP_REMOVED lines=28> */
        /*1030*/ 	.byte	0x3e, 0x3e, 0x3e, 0x3e, 0x3e, 0x20, 0x26, 0x5d, 0x00
	.type		__unnamed_1,@object
	.size		__unnamed_1,(__unnamed_9 - __unnamed_1)
__unnamed_1:
        /* <DEDUP_REMOVED lines=28> */
        /*11f9*/ 	.byte	0x34, 0x3e, 0x3e, 0x3e, 0x3e, 0x3e, 0x20, 0x26, 0x5d, 0x00
	.type		__unnamed_9,@object
	.size		__unnamed_9,(__unnamed_10 - __unnamed_9)
__unnamed_9:
        /* <DEDUP_REMOVED lines=28> */
        /*13c3*/ 	.byte	0x32, 0x37, 0x36, 0x38, 0x3e, 0x3e, 0x3e, 0x3e, 0x3e, 0x5d, 0x00
	.type		__unnamed_10,@object
	.size		__unnamed_10,(__unnamed_21 - __unnamed_10)
__unnamed_10:
        /* <DEDUP_REMOVED lines=29> */
	.type		__unnamed_21,@object
	.size		__unnamed_21,(__unnamed_3 - __unnamed_21)
__unnamed_21:
        /* <DEDUP_REMOVED lines=29> */
	.type		__unnamed_3,@object
	.size		__unnamed_3,(__unnamed_23 - __unnamed_3)
__unnamed_3:
        /* <DEDUP_REMOVED lines=29> */
	.type		__unnamed_23,@object
	.size		__unnamed_23,(__unnamed_15 - __unnamed_23)
__unnamed_23:
        /* <DEDUP_REMOVED lines=29> */
	.type		__unnamed_15,@object
	.size		__unnamed_15,(__unnamed_16 - __unnamed_15)
__unnamed_15:
        /* <DEDUP_REMOVED lines=29> */
	.type		__unnamed_16,@object
	.size		__unnamed_16,(__unnamed_2 - __unnamed_16)
__unnamed_16:
        /* <DEDUP_REMOVED lines=29> */
	.type		__unnamed_2,@object
	.size		__unnamed_2,(__unnamed_18 - __unnamed_2)
__unnamed_2:
        /* <DEDUP_REMOVED lines=29> */
	.type		__unnamed_18,@object
	.size		__unnamed_18,(__unnamed_22 - __unnamed_18)
__unnamed_18:
        /* <DEDUP_REMOVED lines=29> */
	.type		__unnamed_22,@object
	.size		__unnamed_22,(__unnamed_20 - __unnamed_22)
__unnamed_22:
        /* <DEDUP_REMOVED lines=29> */
	.type		__unnamed_20,@object
	.size		__unnamed_20,(__unnamed_14 - __unnamed_20)
__unnamed_20:
        /* <DEDUP_REMOVED lines=28> */
        /*25b9*/ 	.byte	0x31, 0x38, 0x34, 0x33, 0x32, 0x3e, 0x3e, 0x3e, 0x3e, 0x3e, 0x20, 0x26, 0x5d, 0x00
	.type		__unnamed_14,@object
	.size		__unnamed_14,(.L_13 - __unnamed_14)
__unnamed_14:
        /* <DEDUP_REMOVED lines=29> */
.L_13:


//--------------------- .nv.shared._ZN7cutlass13device_kernelIN5flash11enable_sm90INS1_16FlashAttnFwdSm90INS1_25CollectiveMainloopFwdSm90ILi2EN4cute5tupleIJNS5_1CILi1EEES8_S8_EEENS6_IJNS7_ILi128EEESA_NS7_ILi192EEEEEELi128ENS_6half_tEfNS_4arch4Sm90ELb0ELb0ELb1ELb0ELb0ELb0ELb0ELb1ELb1ELb1ELb0ELb0EEENS1_21CollectiveEpilogueFwdINS6_IJSA_SA_SA_EEES9_SD_SF_Li256ELb0ELb1ELb0ELb0EEENS1_29StaticPersistentTileSchedulerILb0EEEEEEEEEvNT_6ParamsE --------------------------
	.section	.nv.shared._ZN7cutlass13device_kernelIN5flash11enable_sm90INS1_16FlashAttnFwdSm90INS1_25CollectiveMainloopFwdSm90ILi2EN4cute5tupleIJNS5_1CILi1EEES8_S8_EEENS6_IJNS7_ILi128EEESA_NS7_ILi192EEEEEELi128ENS_6half_tEfNS_4arch4Sm90ELb0ELb0ELb1ELb0ELb0ELb0ELb0ELb1ELb1ELb1ELb0ELb0EEENS1_21CollectiveEpilogueFwdINS6_IJSA_SA_SA_EEES9_SD_SF_Li256ELb0ELb1ELb0ELb0EEENS1_29StaticPersistentTileSchedulerILb0EEEEEEEEEvNT_6ParamsE,"aw",@nobits
	.sectionflags	@""
	.align	16
	.zero		1024


//--------------------- .nv.shared.reserved.0     --------------------------
	.section	.nv.shared.reserved.0,"aw",@nobits
	.weak		__nv_reservedSMEM_offset_0_alias
	.size		__nv_reservedSMEM_offset_0_alias, 0, 0
	.other		__nv_reservedSMEM_offset_0_alias,@"STO_CUDA_RESERVED_SHARED STV_DEFAULT"
__nv_reservedSMEM_offset_0_alias:
	.zero		0


//--------------------- .nv.global                --------------------------
	.section	.nv.global,"aw",@nobits
.nv.global:
	.type		_ZN83_INTERNAL_83ca92c2_47_flash_fwd_hdimdiff_fp16_softcap_packgqa_sm90_cu_c784774a_35344cute1_E,@object
	.size		_ZN83_INTERNAL_83ca92c2_47_flash_fwd_hdimdiff_fp16_softcap_packgqa_sm90_cu_c784774a_35344cute1_E,(_ZN83_INTERNAL_83ca92c2_47_flash_fwd_hdimdiff_fp16_softcap_packgqa_sm90_cu_c784774a_35344cuda3std3__45__cpo6cbeginE - _ZN83_INTERNAL_83ca92c2_47_flash_fwd_hdimdiff_fp16_softcap_packgqa_sm90_cu_c784774a_35344cute1_E)
_ZN83_INTERNAL_83ca92c2_47_flash_fwd_hdimdiff_fp16_softcap_packgqa_sm90_cu_c784774a_35344cute1_E:
	.zero		1
	.type		_ZN83_INTERNAL_83ca92c2_47_flash_fwd_hdimdiff_fp16_softcap_packgqa_sm90_cu_c784774a_35344cuda3std3__45__cpo6cbeginE,@object
	.size		_ZN83_INTERNAL_83ca92c2_47_flash_fwd_hdimdiff_fp16_softcap_packgqa_sm90_cu_c784774a_35344cuda3std3__45__cpo6cbeginE,(_ZN83_INTERNAL_83ca92c2_47_flash_fwd_hdimdiff_fp16_softcap_packgqa_sm90_cu_c784774a_35344cuda3std3__48in_placeE - _ZN83_INTERNAL_83ca92c2_47_flash_fwd_hdimdiff_fp16_softcap_packgqa_sm90_cu_c784774a_35344cuda3std3__45__cpo6cbeginE)
_ZN83_INTERNAL_83ca92c2_47_flash_fwd_hdimdiff_fp16_softcap_packgqa_sm90_cu_c784774a_35344cuda3std3__45__cpo6cbeginE:
	.zero		1
	.type		_ZN83_INTERNAL_83ca92c2_47_flash_fwd_hdimdiff_fp16_softcap_packgqa_sm90_cu_c784774a_35344cuda3std3__48in_placeE,@object
	.size		_ZN83_INTERNAL_83ca92c2_47_flash_fwd_hdimdiff_fp16_softcap_packgqa_sm90_cu_c784774a_35344cuda3std3__48in_placeE,(_ZN83_INTERNAL_83ca92c2_47_flash_fwd_hdimdiff_fp16_softcap_packgqa_sm90_cu_c784774a_35344cuda3std6ranges3__45__cpo9iter_moveE - _ZN83_INTERNAL_83ca92c2_47_flash_fwd_hdimdiff_fp16_softcap_packgqa_sm90_cu_c784774a_35344cuda3std3__48in_placeE)
_ZN83_INTERNAL_83ca92c2_47_flash_fwd_hdimdiff_fp16_softcap_packgqa_sm90_cu_c784774a_35344cuda3std3__48in_placeE:
	.zero		1
	.type		_ZN83_INTERNAL_83ca92c2_47_flash_fwd_hdimdiff_fp16_softcap_packgqa_sm90_cu_c784774a_35344cuda3std6ranges3__45__cpo9iter_moveE,@object
	.size		_ZN83_INTERNAL_83ca92c2_47_flash_fwd_hdimdiff_fp16_softcap_packgqa_sm90_cu_c784774a_35344cuda3std6ranges3__45__cpo9iter_moveE,(_ZN83_INTERNAL_83ca92c2_47_flash_fwd_hdimdiff_fp16_softcap_packgqa_sm90_cu_c784774a_35344cuda3std3__45__cpo5beginE - _ZN83_INTERNAL_83ca92c2_47_flash_fwd_hdimdiff_fp16_softcap_packgqa_sm90_cu_c784774a_35344cuda3std6ranges3__45__cpo9iter_moveE)
_ZN83_INTERNAL_83ca92c2_47_flash_fwd_hdimdiff_fp16_softcap_packgqa_sm90_cu_c784774a_35344cuda3std6ranges3__45__cpo9iter_moveE:
	.zero		1
	.type		_ZN83_INTERNAL_83ca92c2_47_flash_fwd_hdimdiff_fp16_softcap_packgqa_sm90_cu_c784774a_35344cuda3std3__45__cpo5beginE,@object
	.size		_ZN83_INTERNAL_83ca92c2_47_flash_fwd_hdimdiff_fp16_softcap_packgqa_sm90_cu_c784774a_35344cuda3std3__45__cpo5beginE,(_ZN83_INTERNAL_83ca92c2_47_flash_fwd_hdimdiff_fp16_softcap_packgqa_sm90_cu_c784774a_35344cuda3std3__485_GLOBAL__N__83ca92c2_47_flash_fwd_hdimdiff_fp16_softcap_packgqa_sm90_cu_c784774a_35346ignoreE - _ZN83_INTERNAL_83ca92c2_47_flash_fwd_hdimdiff_fp16_softcap_packgqa_sm90_cu_c784774a_35344cuda3std3__45__cpo5beginE)
_ZN83_INTERNAL_83ca92c2_47_flash_fwd_hdimdiff_fp16_softcap_packgqa_sm90_cu_c784774a_35344cuda3std3__45__cpo5beginE:
	.zero		1
	.type		_ZN83_INTERNAL_83ca92c2_47_flash_fwd_hdimdiff_fp16_softcap_packgqa_sm90_cu_c784774a_35344cuda3std3__485_GLOBAL__N__83ca92c2_47_flash_fwd_hdimdiff_fp16_softcap_packgqa_sm90_cu_c784774a_35346ignoreE,@object
	.size		_ZN83_INTERNAL_83ca92c2_47_flash_fwd_hdimdiff_fp16_softcap_packgqa_sm90_cu_c784774a_35344cuda3std3__485_GLOBAL__N__83ca92c2_47_flash_fwd_hdimdiff_fp16_softcap_packgqa_sm90_cu_c784774a_35346ignoreE,(_ZN83_INTERNAL_83ca92c2_47_flash_fwd_hdimdiff_fp16_softcap_packgqa_sm90_cu_c784774a_35344cute7productE - _ZN83_INTERNAL_83ca92c2_47_flash_fwd_hdimdiff_fp16_softcap_packgqa_sm90_cu_c784774a_35344cuda3std3__485_GLOBAL__N__83ca92c2_47_flash_fwd_hdimdiff_fp16_softcap_packgqa_sm90_cu_c784774a_35346ignoreE)
_ZN83_INTERNAL_83ca92c2_47_flash_fwd_hdimdiff_fp16_softcap_packgqa_sm90_cu_c784774a_35344cuda3std3__485_GLOBAL__N__83ca92c2_47_flash_fwd_hdimdiff_fp16_softcap_packgqa_sm90_cu_c784774a_35346ignoreE:
	.zero		1
	.type		_ZN83_INTERNAL_83ca92c2_47_flash_fwd_hdimdiff_fp16_softcap_packgqa_sm90_cu_c784774a_35344cute7productE,@object
	.size		_ZN83_INTERNAL_83ca92c2_47_flash_fwd_hdimdiff_fp16_softcap_packgqa_sm90_cu_c784774a_35344cute7productE,(_ZN83_INTERNAL_83ca92c2_47_flash_fwd_hdimdiff_fp16_softcap_packgqa_sm90_cu_c784774a_35344cuda3std3__45__cpo3endE - _ZN83_INTERNAL_83ca92c2_47_flash_fwd_hdimdiff_fp16_softcap_packgqa_sm90_cu_c784774a_35344cute7productE)
_ZN83_INTERNAL_83ca92c2_47_flash_fwd_hdimdiff_fp16_softcap_packgqa_sm90_cu_c784774a_35344cute7productE:
	.zero		1
	.type		_ZN83_INTERNAL_83ca92c2_47_flash_fwd_hdimdiff_fp16_softcap_packgqa_sm90_cu_c784774a_35344cuda3std3__45__cpo3endE,@object
	.size		_ZN83_INTERNAL_83ca92c2_47_flash_fwd_hdimdiff_fp16_softcap_packgqa_sm90_cu_c784774a_35344cuda3std3__45__cpo3endE,(_ZN83_INTERNAL_83ca92c2_47_flash_fwd_hdimdiff_fp16_softcap_packgqa_sm90_cu_c784774a_35344cuda3std3__419piecewise_constructE - _ZN83_INTERNAL_83ca92c2_47_flash_fwd_hdimdiff_fp16_softcap_packgqa_sm90_cu_c784774a_35344cuda3std3__45__cpo3endE)
_ZN83_INTERNAL_83ca92c2_47_flash_fwd_hdimdiff_fp16_softcap_packgqa_sm90_cu_c784774a_35344cuda3std3__45__cpo3endE:
	.zero		1
	.type		_ZN83_INTERNAL_83ca92c2_47_flash_fwd_hdimdiff_fp16_softcap_packgqa_sm90_cu_c784774a_35344cuda3std3__419piecewise_constructE,@object
	.size		_ZN83_INTERNAL_83ca92c2_47_flash_fwd_hdimdiff_fp16_softcap_packgqa_sm90_cu_c784774a_35344cuda3std3__419piecewise_constructE,(_ZN83_INTERNAL_83ca92c2_47_flash_fwd_hdimdiff_fp16_softcap_packgqa_sm90_cu_c784774a_35344cuda3std3__45__cpo4cendE - _ZN83_INTERNAL_83ca92c2_47_flash_fwd_hdimdiff_fp16_softcap_packgqa_sm90_cu_c784774a_35344cuda3std3__419piecewise_constructE)
_ZN83_INTERNAL_83ca92c2_47_flash_fwd_hdimdiff_fp16_softcap_packgqa_sm90_cu_c784774a_35344cuda3std3__419piecewise_constructE:
	.zero		1
	.type		_ZN83_INTERNAL_83ca92c2_47_flash_fwd_hdimdiff_fp16_softcap_packgqa_sm90_cu_c784774a_35344cuda3std3__45__cpo4cendE,@object
	.size		_ZN83_INTERNAL_83ca92c2_47_flash_fwd_hdimdiff_fp16_softcap_packgqa_sm90_cu_c784774a_35344cuda3std3__45__cpo4cendE,(_ZN83_INTERNAL_83ca92c2_47_flash_fwd_hdimdiff_fp16_softcap_packgqa_sm90_cu_c784774a_35344cuda3std6ranges3__45__cpo4swapE - _ZN83_INTERNAL_83ca92c2_47_flash_fwd_hdimdiff_fp16_softcap_packgqa_sm90_cu_c784774a_35344cuda3std3__45__cpo4cendE)
_ZN83_INTERNAL_83ca92c2_47_flash_fwd_hdimdiff_fp16_softcap_packgqa_sm90_cu_c784774a_35344cuda3std3__45__cpo4cendE:
	.zero		1
	.type		_ZN83_INTERNAL_83ca92c2_47_flash_fwd_hdimdiff_fp16_softcap_packgqa_sm90_cu_c784774a_35344cuda3std6ranges3__45__cpo4swapE,@object
	.size		_ZN83_INTERNAL_83ca92c2_47_flash_fwd_hdimdiff_fp16_softcap_packgqa_sm90_cu_c784774a_35344cuda3std6ranges3__45__cpo4swapE,(.L_30 - _ZN83_INTERNAL_83ca92c2_47_flash_fwd_hdimdiff_fp16_softcap_packgqa_sm90_cu_c784774a_35344cuda3std6ranges3__45__cpo4swapE)
_ZN83_INTERNAL_83ca92c2_47_flash_fwd_hdimdiff_fp16_softcap_packgqa_sm90_cu_c784774a_35344cuda3std6ranges3__45__cpo4swapE:
	.zero		1
.L_30:


//--------------------- .nv.shared._ZN7cutlass13device_kernelIN5flash11enable_sm90INS1_16FlashAttnFwdSm90INS1_25CollectiveMainloopFwdSm90ILi2EN4cute5tupleIJNS5_1CILi2EEENS7_ILi1EEES9_EEENS6_IJNS7_ILi128EEESB_NS7_ILi192EEEEEELi128ENS_6half_tEfNS_4arch4Sm90ELb0ELb0ELb1ELb0ELb0ELb0ELb0ELb1ELb1ELb1ELb0ELb0EEENS1_21CollectiveEpilogueFwdINS6_IJSB_SB_SB_EEESA_SE_SG_Li256ELb0ELb1ELb0ELb0EEENS1_29StaticPersistentTileSchedulerILb0EEEEEEEEEvNT_6ParamsE --------------------------
	.section	.nv.shared._ZN7cutlass13device_kernelIN5flash11enable_sm90INS1_16FlashAttnFwdSm90INS1_25CollectiveMainloopFwdSm90ILi2EN4cute5tupleIJNS5_1CILi2EEENS7_ILi1EEES9_EEENS6_IJNS7_ILi128EEESB_NS7_ILi192EEEEEELi128ENS_6half_tEfNS_4arch4Sm90ELb0ELb0ELb1ELb0ELb0ELb0ELb0ELb1ELb1ELb1ELb0ELb0EEENS1_21CollectiveEpilogueFwdINS6_IJSB_SB_SB_EEESA_SE_SG_Li256ELb0ELb1ELb0ELb0EEENS1_29StaticPersistentTileSchedulerILb0EEEEEEEEEvNT_6ParamsE,"aw",@nobits
	.sectionflags	@""
	.align	16
	.zero		1024


//--------------------- .nv.shared._ZN7cutlass13device_kernelIN5flash11enable_sm90INS1_16FlashAttnFwdSm90INS1_25CollectiveMainloopFwdSm90ILi2EN4cute5tupleIJNS5_1CILi1EEES8_S8_EEENS6_IJNS7_ILi128EEESA_NS7_ILi192EEEEEELi128ENS_6half_tEfNS_4arch4Sm90ELb0ELb0ELb1ELb1ELb0ELb0ELb0ELb1ELb1ELb1ELb0ELb0EEENS1_21CollectiveEpilogueFwdINS6_IJSA_SA_SA_EEES9_SD_SF_Li256ELb1ELb1ELb0ELb0EEENS1_36VarlenDynamicPersistentTileSchedulerILi128ELi128ELi256ELi128ELb0ELb1ELb1ELb0ELb1ELb1EEEEEEEEEvNT_6ParamsE --------------------------
	.section	.nv.shared._ZN7cutlass13device_kernelIN5flash11enable_sm90INS1_16FlashAttnFwdSm90INS1_25CollectiveMainloopFwdSm90ILi2EN4cute5tupleIJNS5_1CILi1EEES8_S8_EEENS6_IJNS7_ILi128EEESA_NS7_ILi192EEEEEELi128ENS_6half_tEfNS_4arch4Sm90ELb0ELb0ELb1ELb1ELb0ELb0ELb0ELb1ELb1ELb1ELb0ELb0EEENS1_21CollectiveEpilogueFwdINS6_IJSA_SA_SA_EEES9_SD_SF_Li256ELb1ELb1ELb0ELb0EEENS1_36VarlenDynamicPersistentTileSchedulerILi128ELi128ELi256ELi128ELb0ELb1ELb1ELb0ELb1ELb1EEEEEEEEEvNT_6ParamsE,"aw",@nobits
	.sectionflags	@""
	.align	16
	.zero		1024


//--------------------- .nv.shared._ZN7cutlass13device_kernelIN5flash11enable_sm90INS1_16FlashAttnFwdSm90INS1_25CollectiveMainloopFwdSm90ILi2EN4cute5tupleIJNS5_1CILi1EEES8_S8_EEENS6_IJNS7_ILi128EEESA_NS7_ILi192EEEEEELi128ENS_6half_tEfNS_4arch4Sm90ELb0ELb0ELb1ELb1ELb0ELb1ELb0ELb1ELb1ELb1ELb0ELb0EEENS1_21CollectiveEpilogueFwdINS6_IJSA_SA_SA_EEES9_SD_SF_Li256ELb1ELb1ELb0ELb0EEENS1_36VarlenDynamicPersistentTileSchedulerILi128ELi128ELi256ELi128ELb0ELb1ELb1ELb0ELb1ELb1EEEEEEEEEvNT_6ParamsE --------------------------
	.section	.nv.shared._ZN7cutlass13device_kernelIN5flash11enable_sm90INS1_16FlashAttnFwdSm90INS1_25CollectiveMainloopFwdSm90ILi2EN4cute5tupleIJNS5_1CILi1EEES8_S8_EEENS6_IJNS7_ILi128EEESA_NS7_ILi192EEEEEELi128ENS_6half_tEfNS_4arch4Sm90ELb0ELb0ELb1ELb1ELb0ELb1ELb0ELb1ELb1ELb1ELb0ELb0EEENS1_21CollectiveEpilogueFwdINS6_IJSA_SA_SA_EEES9_SD_SF_Li256ELb1ELb1ELb0ELb0EEENS1_36VarlenDynamicPersistentTileSchedulerILi128ELi128ELi256ELi128ELb0ELb1ELb1ELb0ELb1ELb1EEEEEEEEEvNT_6ParamsE,"aw",@nobits
	.sectionflags	@""
	.align	16
	.zero		1024


//--------------------- .nv.shared._ZN7cutlass13device_kernelIN5flash11enable_sm90INS1_16FlashAttnFwdSm90INS1_25CollectiveMainloopFwdSm90ILi2EN4cute5tupleIJNS5_1CILi1EEES8_S8_EEENS6_IJNS7_ILi128EEENS7_ILi96EEENS7_ILi192EEEEEELi128ENS_6half_tEfNS_4arch4Sm90ELb0ELb1ELb1ELb0ELb0ELb0ELb0ELb1ELb1ELb1ELb0ELb0EEENS1_21CollectiveEpilogueFwdINS6_IJSA_SA_SB_EEES9_SE_SG_Li256ELb0ELb1ELb0ELb0EEENS1_30DynamicPersistentTileSchedulerILi256ELi128ELb0ELb1ELb1EEEEEEEEEvNT_6ParamsE --------------------------
	.section	.nv.shared._ZN7cutlass13device_kernelIN5flash11enable_sm90INS1_16FlashAttnFwdSm90INS1_25CollectiveMainloopFwdSm90ILi2EN4cute5tupleIJNS5_1CILi1EEES8_S8_EEENS6_IJNS7_ILi128EEENS7_ILi96EEENS7_ILi192EEEEEELi128ENS_6half_tEfNS_4arch4Sm90ELb0ELb1ELb1ELb0ELb0ELb0ELb0ELb1ELb1ELb1ELb0ELb0EEENS1_21CollectiveEpilogueFwdINS6_IJSA_SA_SB_EEES9_SE_SG_Li256ELb0ELb1ELb0ELb0EEENS1_30DynamicPersistentTileSchedulerILi256ELi128ELb0ELb1ELb1EEEEEEEEEvNT_6ParamsE,"aw",@nobits
	.sectionflags	@""
	.align	16
	.zero		1024


//--------------------- .nv.shared._ZN7cutlass13device_kernelIN5flash11enable_sm90INS1_16FlashAttnFwdSm90INS1_25CollectiveMainloopFwdSm90ILi2EN4cute5tupleIJNS5_1CILi1EEES8_S8_EEENS6_IJNS7_ILi128EEENS7_ILi96EEENS7_ILi192EEEEEELi128ENS_6half_tEfNS_4arch4Sm90ELb0ELb1ELb1ELb1ELb0ELb0ELb0ELb1ELb1ELb1ELb0ELb0EEENS1_21CollectiveEpilogueFwdINS6_IJSA_SA_SB_EEES9_SE_SG_Li256ELb1ELb1ELb0ELb0EEENS1_36VarlenDynamicPersistentTileSchedulerILi128ELi96ELi256ELi128ELb0ELb1ELb1ELb1ELb0ELb1EEEEEEEEEvNT_6ParamsE --------------------------
	.section	.nv.shared._ZN7cutlass13device_kernelIN5flash11enable_sm90INS1_16FlashAttnFwdSm90INS1_25CollectiveMainloopFwdSm90ILi2EN4cute5tupleIJNS5_1CILi1EEES8_S8_EEENS6_IJNS7_ILi128EEENS7_ILi96EEENS7_ILi192EEEEEELi128ENS_6half_tEfNS_4arch4Sm90ELb0ELb1ELb1ELb1ELb0ELb0ELb0ELb1ELb1ELb1ELb0ELb0EEENS1_21CollectiveEpilogueFwdINS6_IJSA_SA_SB_EEES9_SE_SG_Li256ELb1ELb1ELb0ELb0EEENS1_36VarlenDynamicPersistentTileSchedulerILi128ELi96ELi256ELi128ELb0ELb1ELb1ELb1ELb0ELb1EEEEEEEEEvNT_6ParamsE,"aw",@nobits
	.sectionflags	@""
	.align	16
	.zero		1024


//--------------------- .nv.shared._ZN7cutlass13device_kernelIN5flash11enable_sm90INS1_16FlashAttnFwdSm90INS1_25CollectiveMainloopFwdSm90ILi2EN4cute5tupleIJNS5_1CILi1EEES8_S8_EEENS6_IJNS7_ILi128EEENS7_ILi96EEENS7_ILi192EEEEEELi128ENS_6half_tEfNS_4arch4Sm90ELb0ELb1ELb1ELb1ELb0ELb1ELb0ELb1ELb1ELb1ELb0ELb0EEENS1_21CollectiveEpilogueFwdINS6_IJSA_SA_SB_EEES9_SE_SG_Li256ELb1ELb1ELb0ELb0EEENS1_36VarlenDynamicPersistentTileSchedulerILi128ELi96ELi256ELi128ELb0ELb1ELb1ELb1ELb0ELb1EEEEEEEEEvNT_6ParamsE --------------------------
	.section	.nv.shared._ZN7cutlass13device_kernelIN5flash11enable_sm90INS1_16FlashAttnFwdSm90INS1_25CollectiveMainloopFwdSm90ILi2EN4cute5tupleIJNS5_1CILi1EEES8_S8_EEENS6_IJNS7_ILi128EEENS7_ILi96EEENS7_ILi192EEEEEELi128ENS_6half_tEfNS_4arch4Sm90ELb0ELb1ELb1ELb1ELb0ELb1ELb0ELb1ELb1ELb1ELb0ELb0EEENS1_21CollectiveEpilogueFwdINS6_IJSA_SA_SB_EEES9_SE_SG_Li256ELb1ELb1ELb0ELb0EEENS1_36VarlenDynamicPersistentTileSchedulerILi128ELi96ELi256ELi128ELb0ELb1ELb1ELb1ELb0ELb1EEEEEEEEEvNT_6ParamsE,"aw",@nobits
	.sectionflags	@""
	.align	16
	.zero		1024


//--------------------- .nv.shared._ZN7cutlass13device_kernelIN5flash11enable_sm90INS1_16FlashAttnFwdSm90INS1_25CollectiveMainloopFwdSm90ILi2EN4cute5tupleIJNS5_1CILi1EEES8_S8_EEENS6_IJNS7_ILi128EEESA_NS7_ILi192EEEEEELi128ENS_6half_tEfNS_4arch4Sm90ELb1ELb0ELb1ELb0ELb0ELb0ELb0ELb1ELb1ELb1ELb0ELb0EEENS1_21CollectiveEpilogueFwdINS6_IJSA_SA_SA_EEES9_SD_SF_Li256ELb0ELb1ELb0ELb0EEENS1_30DynamicPersistentTileSchedulerILi256ELi128ELb0ELb1ELb1EEEEEEEEEvNT_6ParamsE --------------------------
	.section	.nv.shared._ZN7cutlass13device_kernelIN5flash11enable_sm90INS1_16FlashAttnFwdSm90INS1_25CollectiveMainloopFwdSm90ILi2EN4cute5tupleIJNS5_1CILi1EEES8_S8_EEENS6_IJNS7_ILi128EEESA_NS7_ILi192EEEEEELi128ENS_6half_tEfNS_4arch4Sm90ELb1ELb0ELb1ELb0ELb0ELb0ELb0ELb1ELb1ELb1ELb0ELb0EEENS1_21CollectiveEpilogueFwdINS6_IJSA_SA_SA_EEES9_SD_SF_Li256ELb0ELb1ELb0ELb0EEENS1_30DynamicPersistentTileSchedulerILi256ELi128ELb0ELb1ELb1EEEEEEEEEvNT_6ParamsE,"aw",@nobits
	.sectionflags	@""
	.align	16
	.zero		1024


//--------------------- .nv.shared._ZN7cutlass13device_kernelIN5flash11enable_sm90INS1_16FlashAttnFwdSm90INS1_25CollectiveMainloopFwdSm90ILi2EN4cute5tupleIJNS5_1CILi1EEES8_S8_EEENS6_IJNS7_ILi128EEESA_NS7_ILi192EEEEEELi128ENS_6half_tEfNS_4arch4Sm90ELb1ELb0ELb1ELb1ELb0ELb0ELb0ELb1ELb1ELb1ELb0ELb0EEENS1_21CollectiveEpilogueFwdINS6_IJSA_SA_SA_EEES9_SD_SF_Li256ELb1ELb1ELb0ELb0EEENS1_36VarlenDynamicPersistentTileSchedulerILi128ELi128ELi256ELi128ELb0ELb1ELb1ELb1ELb1ELb1EEEEEEEEEvNT_6ParamsE --------------------------
	.section	.nv.shared._ZN7cutlass13device_kernelIN5flash11enable_sm90INS1_16FlashAttnFwdSm90INS1_25CollectiveMainloopFwdSm90ILi2EN4cute5tupleIJNS5_1CILi1EEES8_S8_EEENS6_IJNS7_ILi128EEESA_NS7_ILi192EEEEEELi128ENS_6half_tEfNS_4arch4Sm90ELb1ELb0ELb1ELb1ELb0ELb0ELb0ELb1ELb1ELb1ELb0ELb0EEENS1_21CollectiveEpilogueFwdINS6_IJSA_SA_SA_EEES9_SD_SF_Li256ELb1ELb1ELb0ELb0EEENS1_36VarlenDynamicPersistentTileSchedulerILi128ELi128ELi256ELi128ELb0ELb1ELb1ELb1ELb1ELb1EEEEEEEEEvNT_6ParamsE,"aw",@nobits
	.sectionflags	@""
	.align	16
	.zero		1024


//--------------------- .nv.shared._ZN7cutlass13device_kernelIN5flash11enable_sm90INS1_16FlashAttnFwdSm90INS1_25CollectiveMainloopFwdSm90ILi2EN4cute5tupleIJNS5_1CILi1EEES8_S8_EEENS6_IJNS7_ILi128EEESA_NS7_ILi192EEEEEELi128ENS_6half_tEfNS_4arch4Sm90ELb1ELb0ELb1ELb1ELb0ELb1ELb0ELb1ELb1ELb1ELb0ELb0EEENS1_21CollectiveEpilogueFwdINS6_IJSA_SA_SA_EEES9_SD_SF_Li256ELb1ELb1ELb0ELb0EEENS1_36VarlenDynamicPersistentTileSchedulerILi128ELi128ELi256ELi128ELb0ELb1ELb1ELb1ELb1ELb1EEEEEEEEEvNT_6ParamsE --------------------------
	.section	.nv.shared._ZN7cutlass13device_kernelIN5flash11enable_sm90INS1_16FlashAttnFwdSm90INS1_25CollectiveMainloopFwdSm90ILi2EN4cute5tupleIJNS5_1CILi1EEES8_S8_EEENS6_IJNS7_ILi128EEESA_NS7_ILi192EEEEEELi128ENS_6half_tEfNS_4arch4Sm90ELb1ELb0ELb1ELb1ELb0ELb1ELb0ELb1ELb1ELb1ELb0ELb0EEENS1_21CollectiveEpilogueFwdINS6_IJSA_SA_SA_EEES9_SD_SF_Li256ELb1ELb1ELb0ELb0EEENS1_36VarlenDynamicPersistentTileSchedulerILi128ELi128ELi256ELi128ELb0ELb1ELb1ELb1ELb1ELb1EEEEEEEEEvNT_6ParamsE,"aw",@nobits
	.sectionflags	@""
	.align	16
	.zero		1024


//--------------------- .nv.shared._ZN7cutlass13device_kernelIN5flash11enable_sm90INS1_16FlashAttnFwdSm90INS1_25CollectiveMainloopFwdSm90ILi2EN4cute5tupleIJNS5_1CILi1EEES8_S8_EEENS6_IJNS7_ILi64EEESA_SA_EEELi512ENS_6half_tEfNS_4arch4Sm90ELb0ELb0ELb1ELb0ELb0ELb0ELb0ELb0ELb0ELb1ELb0ELb0EEENS1_21CollectiveEpilogueFwdINS6_IJSA_NS7_ILi512EEESA_EEES9_SC_SE_Li256ELb0ELb1ELb0ELb0EEENS1_29StaticPersistentTileSchedulerILb0EEEEEEEEEvNT_6ParamsE --------------------------
	.section	.nv.shared._ZN7cutlass13device_kernelIN5flash11enable_sm90INS1_16FlashAttnFwdSm90INS1_25CollectiveMainloopFwdSm90ILi2EN4cute5tupleIJNS5_1CILi1EEES8_S8_EEENS6_IJNS7_ILi64EEESA_SA_EEELi512ENS_6half_tEfNS_4arch4Sm90ELb0ELb0ELb1ELb0ELb0ELb0ELb0ELb0ELb0ELb1ELb0ELb0EEENS1_21CollectiveEpilogueFwdINS6_IJSA_NS7_ILi512EEESA_EEES9_SC_SE_Li256ELb0ELb1ELb0ELb0EEENS1_29StaticPersistentTileSchedulerILb0EEEEEEEEEvNT_6ParamsE,"aw",@nobits
	.sectionflags	@""
	.align	16
	.zero		1024


//--------------------- .nv.shared._ZN7cutlass13device_kernelIN5flash11enable_sm90INS1_16FlashAttnFwdSm90INS1_25CollectiveMainloopFwdSm90ILi2EN4cute5tupleIJNS5_1CILi1EEES8_S8_EEENS6_IJNS7_ILi64EEESA_SA_EEELi512ENS_6half_tEfNS_4arch4Sm90ELb0ELb0ELb1ELb0ELb0ELb0ELb1ELb0ELb0ELb1ELb0ELb0EEENS1_21CollectiveEpilogueFwdINS6_IJSA_NS7_ILi512EEESA_EEES9_SC_SE_Li256ELb0ELb1ELb0ELb0EEENS1_29StaticPersistentTileSchedulerILb0EEEEEEEEEvNT_6ParamsE --------------------------
	.section	.nv.shared._ZN7cutlass13device_kernelIN5flash11enable_sm90INS1_16FlashAttnFwdSm90INS1_25CollectiveMainloopFwdSm90ILi2EN4cute5tupleIJNS5_1CILi1EEES8_S8_EEENS6_IJNS7_ILi64EEESA_SA_EEELi512ENS_6half_tEfNS_4arch4Sm90ELb0ELb0ELb1ELb0ELb0ELb0ELb1ELb0ELb0ELb1ELb0ELb0EEENS1_21CollectiveEpilogueFwdINS6_IJSA_NS7_ILi512EEESA_EEES9_SC_SE_Li256ELb0ELb1ELb0ELb0EEENS1_29StaticPersistentTileSchedulerILb0EEEEEEEEEvNT_6ParamsE,"aw",@nobits
	.sectionflags	@""
	.align	16
	.zero		1024


//--------------------- .nv.shared._ZN7cutlass13device_kernelIN5flash11enable_sm90INS1_16FlashAttnFwdSm90INS1_25CollectiveMainloopFwdSm90ILi2EN4cute5tupleIJNS5_1CILi1EEES8_S8_EEENS6_IJNS7_ILi64EEESA_SA_EEELi512ENS_6half_tEfNS_4arch4Sm90ELb0ELb0ELb1ELb1ELb0ELb0ELb0ELb0ELb0ELb1ELb0ELb0EEENS1_21CollectiveEpilogueFwdINS6_IJSA_NS7_ILi512EEESA_EEES9_SC_SE_Li256ELb1ELb1ELb0ELb0EEENS1_36VarlenDynamicPersistentTileSchedulerILi64ELi64ELi256ELi128ELb0ELb1ELb1ELb0ELb1ELb1EEEEEEEEEvNT_6ParamsE --------------------------
	.section	.nv.shared._ZN7cutlass13device_kernelIN5flash11enable_sm90INS1_16FlashAttnFwdSm90INS1_25CollectiveMainloopFwdSm90ILi2EN4cute5tupleIJNS5_1CILi1EEES8_S8_EEENS6_IJNS7_ILi64EEESA_SA_EEELi512ENS_6half_tEfNS_4arch4Sm90ELb0ELb0ELb1ELb1ELb0ELb0ELb0ELb0ELb0ELb1ELb0ELb0EEENS1_21CollectiveEpilogueFwdINS6_IJSA_NS7_ILi512EEESA_EEES9_SC_SE_Li256ELb1ELb1ELb0ELb0EEENS1_36VarlenDynamicPersistentTileSchedulerILi64ELi64ELi256ELi128ELb0ELb1ELb1ELb0ELb1ELb1EEEEEEEEEvNT_6ParamsE,"aw",@nobits
	.sectionflags	@""
	.align	16
	.zero		1024


//--------------------- .nv.shared._ZN7cutlass13device_kernelIN5flash11enable_sm90INS1_16FlashAttnFwdSm90INS1_25CollectiveMainloopFwdSm90ILi2EN4cute5tupleIJNS5_1CILi1EEES8_S8_EEENS6_IJNS7_ILi64EEESA_SA_EEELi512ENS_6half_tEfNS_4arch4Sm90ELb0ELb0ELb1ELb1ELb0ELb1ELb0ELb0ELb0ELb1ELb0ELb0EEENS1_21CollectiveEpilogueFwdINS6_IJSA_NS7_ILi512EEESA_EEES9_SC_SE_Li256ELb1ELb1ELb0ELb0EEENS1_36VarlenDynamicPersistentTileSchedulerILi64ELi64ELi256ELi128ELb0ELb1ELb1ELb0ELb1ELb1EEEEEEEEEvNT_6ParamsE --------------------------
	.section	.nv.shared._ZN7cutlass13device_kernelIN5flash11enable_sm90INS1_16FlashAttnFwdSm90INS1_25CollectiveMainloopFwdSm90ILi2EN4cute5tupleIJNS5_1CILi1EEES8_S8_EEENS6_IJNS7_ILi64EEESA_SA_EEELi512ENS_6half_tEfNS_4arch4Sm90ELb0ELb0ELb1ELb1ELb0ELb1ELb0ELb0ELb0ELb1ELb0ELb0EEENS1_21CollectiveEpilogueFwdINS6_IJSA_NS7_ILi512EEESA_EEES9_SC_SE_Li256ELb1ELb1ELb0ELb0EEENS1_36VarlenDynamicPersistentTileSchedulerILi64ELi64ELi256ELi128ELb0ELb1ELb1ELb0ELb1ELb1EEEEEEEEEvNT_6ParamsE,"aw",@nobits
	.sectionflags	@""
	.align	16
	.zero		1024


//--------------------- .nv.shared._ZN7cutlass13device_kernelIN5flash11enable_sm90INS1_16FlashAttnFwdSm90INS1_25CollectiveMainloopFwdSm90ILi2EN4cute5tupleIJNS5_1CILi1EEES8_S8_EEENS6_IJNS7_ILi64EEESA_SA_EEELi512ENS_6half_tEfNS_4arch4Sm90ELb0ELb0ELb1ELb1ELb0ELb0ELb1ELb0ELb0ELb1ELb0ELb0EEENS1_21CollectiveEpilogueFwdINS6_IJSA_NS7_ILi512EEESA_EEES9_SC_SE_Li256ELb1ELb1ELb0ELb0EEENS1_36VarlenDynamicPersistentTileSchedulerILi64ELi64ELi256ELi128ELb0ELb1ELb1ELb0ELb1ELb1EEEEEEEEEvNT_6ParamsE --------------------------
	.section	.nv.shared._ZN7cutlass13device_kernelIN5flash11enable_sm90INS1_16FlashAttnFwdSm90INS1_25CollectiveMainloopFwdSm90ILi2EN4cute5tupleIJNS5_1CILi1EEES8_S8_EEENS6_IJNS7_ILi64EEESA_SA_EEELi512ENS_6half_tEfNS_4arch4Sm90ELb0ELb0ELb1ELb1ELb0ELb0ELb1ELb0ELb0ELb1ELb0ELb0EEENS1_21CollectiveEpilogueFwdINS6_IJSA_NS7_ILi512EEESA_EEES9_SC_SE_Li256ELb1ELb1ELb0ELb0EEENS1_36VarlenDynamicPersistentTileSchedulerILi64ELi64ELi256ELi128ELb0ELb1ELb1ELb0ELb1ELb1EEEEEEEEEvNT_6ParamsE,"aw",@nobits
	.sectionflags	@""
	.align	16
	.zero		1024


//--------------------- .nv.shared._ZN7cutlass13device_kernelIN5flash11enable_sm90INS1_16FlashAttnFwdSm90INS1_25CollectiveMainloopFwdSm90ILi2EN4cute5tupleIJNS5_1CILi1EEES8_S8_EEENS6_IJNS7_ILi64EEESA_SA_EEELi512ENS_6half_tEfNS_4arch4Sm90ELb0ELb0ELb1ELb1ELb0ELb1ELb1ELb0ELb0ELb1ELb0ELb0EEENS1_21CollectiveEpilogueFwdINS6_IJSA_NS7_ILi512EEESA_EEES9_SC_SE_Li256ELb1ELb1ELb0ELb0EEENS1_36VarlenDynamicPersistentTileSchedulerILi64ELi64ELi256ELi128ELb0ELb1ELb1ELb0ELb1ELb1EEEEEEEEEvNT_6ParamsE --------------------------
	.section	.nv.shared._ZN7cutlass13device_kernelIN5flash11enable_sm90INS1_16FlashAttnFwdSm90INS1_25CollectiveMainloopFwdSm90ILi2EN4cute5tupleIJNS5_1CILi1EEES8_S8_EEENS6_IJNS7_ILi64EEESA_SA_EEELi512ENS_6half_tEfNS_4arch4Sm90ELb0ELb0ELb1ELb1ELb0ELb1ELb1ELb0ELb0ELb1ELb0ELb0EEENS1_21CollectiveEpilogueFwdINS6_IJSA_NS7_ILi512EEESA_EEES9_SC_SE_Li256ELb1ELb1ELb0ELb0EEENS1_36VarlenDynamicPersistentTileSchedulerILi64ELi64ELi256ELi128ELb0ELb1ELb1ELb0ELb1ELb1EEEEEEEEEvNT_6ParamsE,"aw",@nobits
	.sectionflags	@""
	.align	16
	.zero		1024


//--------------------- .nv.shared._ZN7cutlass13device_kernelIN5flash11enable_sm90INS1_16FlashAttnFwdSm90INS1_25CollectiveMainloopFwdSm90ILi2EN4cute5tupleIJNS5_1CILi1EEES8_S8_EEENS6_IJNS7_ILi64EEESA_SA_EEELi512ENS_6half_tEfNS_4arch4Sm90ELb0ELb1ELb1ELb0ELb0ELb0ELb0ELb0ELb0ELb1ELb0ELb0EEENS1_21CollectiveEpilogueFwdINS6_IJSA_NS7_ILi512EEESA_EEES9_SC_SE_Li256ELb0ELb1ELb0ELb0EEENS1_30DynamicPersistentTileSchedulerILi256ELi128ELb0ELb1ELb1EEEEEEEEEvNT_6ParamsE --------------------------
	.section	.nv.shared._ZN7cutlass13device_kernelIN5flash11enable_sm90INS1_16FlashAttnFwdSm90INS1_25CollectiveMainloopFwdSm90ILi2EN4cute5tupleIJNS5_1CILi1EEES8_S8_EEENS6_IJNS7_ILi64EEESA_SA_EEELi512ENS_6half_tEfNS_4arch4Sm90ELb0ELb1ELb1ELb0ELb0ELb0ELb0ELb0ELb0ELb1ELb0ELb0EEENS1_21CollectiveEpilogueFwdINS6_IJSA_NS7_ILi512EEESA_EEES9_SC_SE_Li256ELb0ELb1ELb0ELb0EEENS1_30DynamicPersistentTileSchedulerILi256ELi128ELb0ELb1ELb1EEEEEEEEEvNT_6ParamsE,"aw",@nobits
	.sectionflags	@""
	.align	16
	.zero		1024


//--------------------- .nv.shared._ZN7cutlass13device_kernelIN5flash11enable_sm90INS1_16FlashAttnFwdSm90INS1_25CollectiveMainloopFwdSm90ILi2EN4cute5tupleIJNS5_1CILi1EEES8_S8_EEENS6_IJNS7_ILi64EEESA_SA_EEELi512ENS_6half_tEfNS_4arch4Sm90ELb0ELb1ELb1ELb0ELb0ELb0ELb1ELb0ELb0ELb1ELb0ELb0EEENS1_21CollectiveEpilogueFwdINS6_IJSA_NS7_ILi512EEESA_EEES9_SC_SE_Li256ELb0ELb1ELb0ELb0EEENS1_30DynamicPersistentTileSchedulerILi256ELi128ELb0ELb1ELb1EEEEEEEEEvNT_6ParamsE --------------------------
	.section	.nv.shared._ZN7cutlass13device_kernelIN5flash11enable_sm90INS1_16FlashAttnFwdSm90INS1_25CollectiveMainloopFwdSm90ILi2EN4cute5tupleIJNS5_1CILi1EEES8_S8_EEENS6_IJNS7_ILi64EEESA_SA_EEELi512ENS_6half_tEfNS_4arch4Sm90ELb0ELb1ELb1ELb0ELb0ELb0ELb1ELb0ELb0ELb1ELb0ELb0EEENS1_21CollectiveEpilogueFwdINS6_IJSA_NS7_ILi512EEESA_EEES9_SC_SE_Li256ELb0ELb1ELb0ELb0EEENS1_30DynamicPersistentTileSchedulerILi256ELi128ELb0ELb1ELb1EEEEEEEEEvNT_6ParamsE,"aw",@nobits
	.sectionflags	@""
	.align	16
	.zero		1024


//--------------------- .nv.shared._ZN7cutlass13device_kernelIN5flash11enable_sm90INS1_16FlashAttnFwdSm90INS1_25CollectiveMainloopFwdSm90ILi2EN4cute5tupleIJNS5_1CILi1EEES8_S8_EEENS6_IJNS7_ILi64EEESA_SA_EEELi512ENS_6half_tEfNS_4arch4Sm90ELb0ELb1ELb1ELb1ELb0ELb0ELb0ELb0ELb0ELb1ELb0ELb0EEENS1_21CollectiveEpilogueFwdINS6_IJSA_NS7_ILi512EEESA_EEES9_SC_SE_Li256ELb1ELb1ELb0ELb0EEENS1_36VarlenDynamicPersistentTileSchedulerILi64ELi64ELi256ELi128ELb0ELb1ELb1ELb1ELb0ELb1EEEEEEEEEvNT_6ParamsE --------------------------
	.section	.nv.shared._ZN7cutlass13device_kernelIN5flash11enable_sm90INS1_16FlashAttnFwdSm90INS1_25CollectiveMainloopFwdSm90ILi2EN4cute5tupleIJNS5_1CILi1EEES8_S8_EEENS6_IJNS7_ILi64EEESA_SA_EEELi512ENS_6half_tEfNS_4arch4Sm90ELb0ELb1ELb1ELb1ELb0ELb0ELb0ELb0ELb0ELb1ELb0ELb0EEENS1_21CollectiveEpilogueFwdINS6_IJSA_NS7_ILi512EEESA_EEES9_SC_SE_Li256ELb1ELb1ELb0ELb0EEENS1_36VarlenDynamicPersistentTileSchedulerILi64ELi64ELi256ELi128ELb0ELb1ELb1ELb1ELb0ELb1EEEEEEEEEvNT_6ParamsE,"aw",@nobits
	.sectionflags	@""
	.align	16
	.zero		1024


//--------------------- .nv.shared._ZN7cutlass13device_kernelIN5flash11enable_sm90INS1_16FlashAttnFwdSm90INS1_25CollectiveMainloopFwdSm90ILi2EN4cute5tupleIJNS5_1CILi1EEES8_S8_EEENS6_IJNS7_ILi64EEESA_SA_EEELi512ENS_6half_tEfNS_4arch4Sm90ELb0ELb1ELb1ELb1ELb0ELb1ELb0ELb0ELb0ELb1ELb0ELb0EEENS1_21CollectiveEpilogueFwdINS6_IJSA_NS7_ILi512EEESA_EEES9_SC_SE_Li256ELb1ELb1ELb0ELb0EEENS1_36VarlenDynamicPersistentTileSchedulerILi64ELi64ELi256ELi128ELb0ELb1ELb1ELb1ELb0ELb1EEEEEEEEEvNT_6ParamsE --------------------------
	.section	.nv.shared._ZN7cutlass13device_kernelIN5flash11enable_sm90INS1_16FlashAttnFwdSm90INS1_25CollectiveMainloopFwdSm90ILi2EN4cute5tupleIJNS5_1CILi1EEES8_S8_EEENS6_IJNS7_ILi64EEESA_SA_EEELi512ENS_6half_tEfNS_4arch4Sm90ELb0ELb1ELb1ELb1ELb0ELb1ELb0ELb0ELb0ELb1ELb0ELb0EEENS1_21CollectiveEpilogueFwdINS6_IJSA_NS7_ILi512EEESA_EEES9_SC_SE_Li256ELb1ELb1ELb0ELb0EEENS1_36VarlenDynamicPersistentTileSchedulerILi64ELi64ELi256ELi128ELb0ELb1ELb1ELb1ELb0ELb1EEEEEEEEEvNT_6ParamsE,"aw",@nobits
	.sectionflags	@""
	.align	16
	.zero		1024


//--------------------- .nv.shared._ZN7cutlass13device_kernelIN5flash11enable_sm90INS1_16FlashAttnFwdSm90INS1_25CollectiveMainloopFwdSm90ILi2EN4cute5tupleIJNS5_1CILi1EEES8_S8_EEENS6_IJNS7_ILi64EEESA_SA_EEELi512ENS_6half_tEfNS_4arch4Sm90ELb0ELb1ELb1ELb1ELb0ELb0ELb1ELb0ELb0ELb1ELb0ELb0EEENS1_21CollectiveEpilogueFwdINS6_IJSA_NS7_ILi512EEESA_EEES9_SC_SE_Li256ELb1ELb1ELb0ELb0EEENS1_36VarlenDynamicPersistentTileSchedulerILi64ELi64ELi256ELi128ELb0ELb1ELb1ELb1ELb0ELb1EEEEEEEEEvNT_6ParamsE --------------------------
	.section	.nv.shared._ZN7cutlass13device_kernelIN5flash11enable_sm90INS1_16FlashAttnFwdSm90INS1_25CollectiveMainloopFwdSm90ILi2EN4cute5tupleIJNS5_1CILi1EEES8_S8_EEENS6_IJNS7_ILi64EEESA_SA_EEELi512ENS_6half_tEfNS_4arch4Sm90ELb0ELb1ELb1ELb1ELb0ELb0ELb1ELb0ELb0ELb1ELb0ELb0EEENS1_21CollectiveEpilogueFwdINS6_IJSA_NS7_ILi512EEESA_EEES9_SC_SE_Li256ELb1ELb1ELb0ELb0EEENS1_36VarlenDynamicPersistentTileSchedulerILi64ELi64ELi256ELi128ELb0ELb1ELb1ELb1ELb0ELb1EEEEEEEEEvNT_6ParamsE,"aw",@nobits
	.sectionflags	@""
	.align	16
	.zero		1024


//--------------------- .nv.shared._ZN7cutlass13device_kernelIN5flash11enable_sm90INS1_16FlashAttnFwdSm90INS1_25CollectiveMainloopFwdSm90ILi2EN4cute5tupleIJNS5_1CILi1EEES8_S8_EEENS6_IJNS7_ILi64EEESA_SA_EEELi512ENS_6half_tEfNS_4arch4Sm90ELb0ELb1ELb1ELb1ELb0ELb1ELb1ELb0ELb0ELb1ELb0ELb0EEENS1_21CollectiveEpilogueFwdINS6_IJSA_NS7_ILi512EEESA_EEES9_SC_SE_Li256ELb1ELb1ELb0ELb0EEENS1_36VarlenDynamicPersistentTileSchedulerILi64ELi64ELi256ELi128ELb0ELb1ELb1ELb1ELb0ELb1EEEEEEEEEvNT_6ParamsE --------------------------
	.section	.nv.shared._ZN7cutlass13device_kernelIN5flash11enable_sm90INS1_16FlashAttnFwdSm90INS1_25CollectiveMainloopFwdSm90ILi2EN4cute5tupleIJNS5_1CILi1EEES8_S8_EEENS6_IJNS7_ILi64EEESA_SA_EEELi512ENS_6half_tEfNS_4arch4Sm90ELb0ELb1ELb1ELb1ELb0ELb1ELb1ELb0ELb0ELb1ELb0ELb0EEENS1_21CollectiveEpilogueFwdINS6_IJSA_NS7_ILi512EEESA_EEES9_SC_SE_Li256ELb1ELb1ELb0ELb0EEENS1_36VarlenDynamicPersistentTileSchedulerILi64ELi64ELi256ELi128ELb0ELb1ELb1ELb1ELb0ELb1EEEEEEEEEvNT_6ParamsE,"aw",@nobits
	.sectionflags	@""
	.align	16
	.zero		1024


//--------------------- .nv.shared._ZN7cutlass13device_kernelIN5flash11enable_sm90INS1_16FlashAttnFwdSm90INS1_25CollectiveMainloopFwdSm90ILi2EN4cute5tupleIJNS5_1CILi1EEES8_S8_EEENS6_IJNS7_ILi64EEESA_SA_EEELi512ENS_6half_tEfNS_4arch4Sm90ELb1ELb0ELb1ELb0ELb0ELb0ELb0ELb0ELb0ELb1ELb0ELb0EEENS1_21CollectiveEpilogueFwdINS6_IJSA_NS7_ILi512EEESA_EEES9_SC_SE_Li256ELb0ELb1ELb0ELb0EEENS1_30DynamicPersistentTileSchedulerILi256ELi128ELb0ELb1ELb1EEEEEEEEEvNT_6ParamsE --------------------------
	.section	.nv.shared._ZN7cutlass13device_kernelIN5flash11enable_sm90INS1_16FlashAttnFwdSm90INS1_25CollectiveMainloopFwdSm90ILi2EN4cute5tupleIJNS5_1CILi1EEES8_S8_EEENS6_IJNS7_ILi64EEESA_SA_EEELi512ENS_6half_tEfNS_4arch4Sm90ELb1ELb0ELb1ELb0ELb0ELb0ELb0ELb0ELb0ELb1ELb0ELb0EEENS1_21CollectiveEpilogueFwdINS6_IJSA_NS7_ILi512EEESA_EEES9_SC_SE_Li256ELb0ELb1ELb0ELb0EEENS1_30DynamicPersistentTileSchedulerILi256ELi128ELb0ELb1ELb1EEEEEEEEEvNT_6ParamsE,"aw",@nobits
	.sectionflags	@""
	.align	16
	.zero		1024


//--------------------- .nv.shared._ZN7cutlass13device_kernelIN5flash11enable_sm90INS1_16FlashAttnFwdSm90INS1_25CollectiveMainloopFwdSm90ILi2EN4cute5tupleIJNS5_1CILi1EEES8_S8_EEENS6_IJNS7_ILi64EEESA_SA_EEELi512ENS_6half_tEfNS_4arch4Sm90ELb1ELb0ELb1ELb0ELb0ELb0ELb1ELb0ELb0ELb1ELb0ELb0EEENS1_21CollectiveEpilogueFwdINS6_IJSA_NS7_ILi512EEESA_EEES9_SC_SE_Li256ELb0ELb1ELb0ELb0EEENS1_30DynamicPersistentTileSchedulerILi256ELi128ELb0ELb1ELb1EEEEEEEEEvNT_6ParamsE --------------------------
	.section	.nv.shared._ZN7cutlass13device_kernelIN5flash11enable_sm90INS1_16FlashAttnFwdSm90INS1_25CollectiveMainloopFwdSm90ILi2EN4cute5tupleIJNS5_1CILi1EEES8_S8_EEENS6_IJNS7_ILi64EEESA_SA_EEELi512ENS_6half_tEfNS_4arch4Sm90ELb1ELb0ELb1ELb0ELb0ELb0ELb1ELb0ELb0ELb1ELb0ELb0EEENS1_21CollectiveEpilogueFwdINS6_IJSA_NS7_ILi512EEESA_EEES9_SC_SE_Li256ELb0ELb1ELb0ELb0EEENS1_30DynamicPersistentTileSchedulerILi256ELi128ELb0ELb1ELb1EEEEEEEEEvNT_6ParamsE,"aw",@nobits
	.sectionflags	@""
	.align	16
	.zero		1024


//--------------------- .nv.shared._ZN7cutlass13device_kernelIN5flash11enable_sm90INS1_16FlashAttnFwdSm90INS1_25CollectiveMainloopFwdSm90ILi2EN4cute5tupleIJNS5_1CILi1EEES8_S8_EEENS6_IJNS7_ILi64EEESA_SA_EEELi512ENS_6half_tEfNS_4arch4Sm90ELb1ELb0ELb1ELb1ELb0ELb0ELb0ELb0ELb0ELb1ELb0ELb0EEENS1_21CollectiveEpilogueFwdINS6_IJSA_NS7_ILi512EEESA_EEES9_SC_SE_Li256ELb1ELb1ELb0ELb0EEENS1_36VarlenDynamicPersistentTileSchedulerILi64ELi64ELi256ELi128ELb0ELb1ELb1ELb1ELb1ELb1EEEEEEEEEvNT_6ParamsE --------------------------
	.section	.nv.shared._ZN7cutlass13device_kernelIN5flash11enable_sm90INS1_16FlashAttnFwdSm90INS1_25CollectiveMainloopFwdSm90ILi2EN4cute5tupleIJNS5_1CILi1EEES8_S8_EEENS6_IJNS7_ILi64EEESA_SA_EEELi512ENS_6half_tEfNS_4arch4Sm90ELb1ELb0ELb1ELb1ELb0ELb0ELb0ELb0ELb0ELb1ELb0ELb0EEENS1_21CollectiveEpilogueFwdINS6_IJSA_NS7_ILi512EEESA_EEES9_SC_SE_Li256ELb1ELb1ELb0ELb0EEENS1_36VarlenDynamicPersistentTileSchedulerILi64ELi64ELi256ELi128ELb0ELb1ELb1ELb1ELb1ELb1EEEEEEEEEvNT_6ParamsE,"aw",@nobits
	.sectionflags	@""
	.align	16
	.zero		1024


//--------------------- .nv.shared._ZN7cutlass13device_kernelIN5flash11enable_sm90INS1_16FlashAttnFwdSm90INS1_25CollectiveMainloopFwdSm90ILi2EN4cute5tupleIJNS5_1CILi1EEES8_S8_EEENS6_IJNS7_ILi64EEESA_SA_EEELi512ENS_6half_tEfNS_4arch4Sm90ELb1ELb0ELb1ELb1ELb0ELb1ELb0ELb0ELb0ELb1ELb0ELb0EEENS1_21CollectiveEpilogueFwdINS6_IJSA_NS7_ILi512EEESA_EEES9_SC_SE_Li256ELb1ELb1ELb0ELb0EEENS1_36VarlenDynamicPersistentTileSchedulerILi64ELi64ELi256ELi128ELb0ELb1ELb1ELb1ELb1ELb1EEEEEEEEEvNT_6ParamsE --------------------------
	.section	.nv.shared._ZN7cutlass13device_kernelIN5flash11enable_sm90INS1_16FlashAttnFwdSm90INS1_25CollectiveMainloopFwdSm90ILi2EN4cute5tupleIJNS5_1CILi1EEES8_S8_EEENS6_IJNS7_ILi64EEESA_SA_EEELi512ENS_6half_tEfNS_4arch4Sm90ELb1ELb0ELb1ELb1ELb0ELb1ELb0ELb0ELb0ELb1ELb0ELb0EEENS1_21CollectiveEpilogueFwdINS6_IJSA_NS7_ILi512EEESA_EEES9_SC_SE_Li256ELb1ELb1ELb0ELb0EEENS1_36VarlenDynamicPersistentTileSchedulerILi64ELi64ELi256ELi128ELb0ELb1ELb1ELb1ELb1ELb1EEEEEEEEEvNT_6ParamsE,"aw",@nobits
	.sectionflags	@""
	.align	16
	.zero		1024


//--------------------- .nv.shared._ZN7cutlass13device_kernelIN5flash11enable_sm90INS1_16FlashAttnFwdSm90INS1_25CollectiveMainloopFwdSm90ILi2EN4cute5tupleIJNS5_1CILi1EEES8_S8_EEENS6_IJNS7_ILi64EEESA_SA_EEELi512ENS_6half_tEfNS_4arch4Sm90ELb1ELb0ELb1ELb1ELb0ELb0ELb1ELb0ELb0ELb1ELb0ELb0EEENS1_21CollectiveEpilogueFwdINS6_IJSA_NS7_ILi512EEESA_EEES9_SC_SE_Li256ELb1ELb1ELb0ELb0EEENS1_36VarlenDynamicPersistentTileSchedulerILi64ELi64ELi256ELi128ELb0ELb1ELb1ELb1ELb1ELb1EEEEEEEEEvNT_6ParamsE --------------------------
	.section	.nv.shared._ZN7cutlass13device_kernelIN5flash11enable_sm90INS1_16FlashAttnFwdSm90INS1_25CollectiveMainloopFwdSm90ILi2EN4cute5tupleIJNS5_1CILi1EEES8_S8_EEENS6_IJNS7_ILi64EEESA_SA_EEELi512ENS_6half_tEfNS_4arch4Sm90ELb1ELb0ELb1ELb1ELb0ELb0ELb1ELb0ELb0ELb1ELb0ELb0EEENS1_21CollectiveEpilogueFwdINS6_IJSA_NS7_ILi512EEESA_EEES9_SC_SE_Li256ELb1ELb1ELb0ELb0EEENS1_36VarlenDynamicPersistentTileSchedulerILi64ELi64ELi256ELi128ELb0ELb1ELb1ELb1ELb1ELb1EEEEEEEEEvNT_6ParamsE,"aw",@nobits
	.sectionflags	@""
	.align	16
	.zero		1024


//--------------------- .nv.shared._ZN7cutlass13device_kernelIN5flash11enable_sm90INS1_16FlashAttnFwdSm90INS1_25CollectiveMainloopFwdSm90ILi2EN4cute5tupleIJNS5_1CILi1EEES8_S8_EEENS6_IJNS7_ILi64EEESA_SA_EEELi512ENS_6half_tEfNS_4arch4Sm90ELb1ELb0ELb1ELb1ELb0ELb1ELb1ELb0ELb0ELb1ELb0ELb0EEENS1_21CollectiveEpilogueFwdINS6_IJSA_NS7_ILi512EEESA_EEES9_SC_SE_Li256ELb1ELb1ELb0ELb0EEENS1_36VarlenDynamicPersistentTileSchedulerILi64ELi64ELi256ELi128ELb0ELb1ELb1ELb1ELb1ELb1EEEEEEEEEvNT_6ParamsE --------------------------
	.section	.nv.shared._ZN7cutlass13device_kernelIN5flash11enable_sm90INS1_16FlashAttnFwdSm90INS1_25CollectiveMainloopFwdSm90ILi2EN4cute5tupleIJNS5_1CILi1EEES8_S8_EEENS6_IJNS7_ILi64EEESA_SA_EEELi512ENS_6half_tEfNS_4arch4Sm90ELb1ELb0ELb1ELb1ELb0ELb1ELb1ELb0ELb0ELb1ELb0ELb0EEENS1_21CollectiveEpilogueFwdINS6_IJSA_NS7_ILi512EEESA_EEES9_SC_SE_Li256ELb1ELb1ELb0ELb0EEENS1_36VarlenDynamicPersistentTileSchedulerILi64ELi64ELi256ELi128ELb0ELb1ELb1ELb1ELb1ELb1EEEEEEEEEvNT_6ParamsE,"aw",@nobits
	.sectionflags	@""
	.align	16
	.zero		1024


//--------------------- .nv.shared._ZN7cutlass13device_kernelIN5flash11enable_sm90INS1_16FlashAttnFwdSm90INS1_25CollectiveMainloopFwdSm90ILi2EN4cute5tupleIJNS5_1CILi1EEES8_S8_EEENS6_IJNS7_ILi128EEENS7_ILi96EEENS7_ILi64EEEEEELi256ENS_6half_tEfNS_4arch4Sm90ELb0ELb0ELb1ELb0ELb0ELb0ELb0ELb1ELb0ELb1ELb0ELb0EEENS1_21CollectiveEpilogueFwdINS6_IJSA_NS7_ILi256EEESB_EEES9_SE_SG_Li256ELb0ELb1ELb0ELb0EEENS1_29StaticPersistentTileSchedulerILb0EEEEEEEEEvNT_6ParamsE --------------------------
	.section	.nv.shared._ZN7cutlass13device_kernelIN5flash11enable_sm90INS1_16FlashAttnFwdSm90INS1_25CollectiveMainloopFwdSm90ILi2EN4cute5tupleIJNS5_1CILi1EEES8_S8_EEENS6_IJNS7_ILi128EEENS7_ILi96EEENS7_ILi64EEEEEELi256ENS_6half_tEfNS_4arch4Sm90ELb0ELb0ELb1ELb0ELb0ELb0ELb0ELb1ELb0ELb1ELb0ELb0EEENS1_21CollectiveEpilogueFwdINS6_IJSA_NS7_ILi256EEESB_EEES9_SE_SG_Li256ELb0ELb1ELb0ELb0EEENS1_29StaticPersistentTileSchedulerILb0EEEEEEEEEvNT_6ParamsE,"aw",@nobits
	.sectionflags	@""
	.align	16
	.zero		1024


//--------------------- .nv.shared._ZN7cutlass13device_kernelIN5flash11enable_sm90INS1_16FlashAttnFwdSm90INS1_25CollectiveMainloopFwdSm90ILi2EN4cute5tupleIJNS5_1CILi1EEES8_S8_EEENS6_IJNS7_ILi128EEENS7_ILi96EEENS7_ILi64EEEEEELi256ENS_6half_tEfNS_4arch4Sm90ELb0ELb0ELb1ELb0ELb0ELb0ELb1ELb1ELb0ELb1ELb0ELb0EEENS1_21CollectiveEpilogueFwdINS6_IJSA_NS7_ILi256EEESB_EEES9_SE_SG_Li256ELb0ELb1ELb0ELb0EEENS1_29StaticPersistentTileSchedulerILb0EEEEEEEEEvNT_6ParamsE --------------------------
	.section	.nv.shared._ZN7cutlass13device_kernelIN5flash11enable_sm90INS1_16FlashAttnFwdSm90INS1_25CollectiveMainloopFwdSm90ILi2EN4cute5tupleIJNS5_1CILi1EEES8_S8_EEENS6_IJNS7_ILi128EEENS7_ILi96EEENS7_ILi64EEEEEELi256ENS_6half_tEfNS_4arch4Sm90ELb0ELb0ELb1ELb0ELb0ELb0ELb1ELb1ELb0ELb1ELb0ELb0EEENS1_21CollectiveEpilogueFwdINS6_IJSA_NS7_ILi256EEESB_EEES9_SE_SG_Li256ELb0ELb1ELb0ELb0EEENS1_29StaticPersistentTileSchedulerILb0EEEEEEEEEvNT_6ParamsE,"aw",@nobits
	.sectionflags	@""
	.align	16
	.zero		1024


//--------------------- .nv.shared._ZN7cutlass13device_kernelIN5flash11enable_sm90INS1_16FlashAttnFwdSm90INS1_25CollectiveMainloopFwdSm90ILi2EN4cute5tupleIJNS5_1CILi1EEES8_S8_EEENS6_IJNS7_ILi128EEENS7_ILi96EEENS7_ILi64EEEEEELi256ENS_6half_tEfNS_4arch4Sm90ELb0ELb0ELb1ELb1ELb0ELb0ELb0ELb1ELb0ELb1ELb0ELb0EEENS1_21CollectiveEpilogueFwdINS6_IJSA_NS7_ILi256EEESB_EEES9_SE_SG_Li256ELb1ELb1ELb0ELb0EEENS1_36VarlenDynamicPersistentTileSchedulerILi128ELi96ELi256ELi128ELb0ELb1ELb1ELb0ELb1ELb1EEEEEEEEEvNT_6ParamsE --------------------------
	.section	.nv.shared._ZN7cutlass13device_kernelIN5flash11enable_sm90INS1_16FlashAttnFwdSm90INS1_25CollectiveMainloopFwdSm90ILi2EN4cute5tupleIJNS5_1CILi1EEES8_S8_EEENS6_IJNS7_ILi128EEENS7_ILi96EEENS7_ILi64EEEEEELi256ENS_6half_tEfNS_4arch4Sm90ELb0ELb0ELb1ELb1ELb0ELb0ELb0ELb1ELb0ELb1ELb0ELb0EEENS1_21CollectiveEpilogueFwdINS6_IJSA_NS7_ILi256EEESB_EEES9_SE_SG_Li256ELb1ELb1ELb0ELb0EEENS1_36VarlenDynamicPersistentTileSchedulerILi128ELi96ELi256ELi128ELb0ELb1ELb1ELb0ELb1ELb1EEEEEEEEEvNT_6ParamsE,"aw",@nobits
	.sectionflags	@""
	.align	16
	.zero		1024


//--------------------- .nv.shared._ZN7cutlass13device_kernelIN5flash11enable_sm90INS1_16FlashAttnFwdSm90INS1_25CollectiveMainloopFwdSm90ILi2EN4cute5tupleIJNS5_1CILi1EEES8_S8_EEENS6_IJNS7_ILi128EEENS7_ILi96EEENS7_ILi64EEEEEELi256ENS_6half_tEfNS_4arch4Sm90ELb0ELb0ELb1ELb1ELb0ELb1ELb0ELb1ELb0ELb1ELb0ELb0EEENS1_21CollectiveEpilogueFwdINS6_IJSA_NS7_ILi256EEESB_EEES9_SE_SG_Li256ELb1ELb1ELb0ELb0EEENS1_36VarlenDynamicPersistentTileSchedulerILi128ELi96ELi256ELi128ELb0ELb1ELb1ELb0ELb1ELb1EEEEEEEEEvNT_6ParamsE --------------------------
	.section	.nv.shared._ZN7cutlass13device_kernelIN5flash11enable_sm90INS1_16FlashAttnFwdSm90INS1_25CollectiveMainloopFwdSm90ILi2EN4cute5tupleIJNS5_1CILi1EEES8_S8_EEENS6_IJNS7_ILi128EEENS7_ILi96EEENS7_ILi64EEEEEELi256ENS_6half_tEfNS_4arch4Sm90ELb0ELb0ELb1ELb1ELb0ELb1ELb0ELb1ELb0ELb1ELb0ELb0EEENS1_21CollectiveEpilogueFwdINS6_IJSA_NS7_ILi256EEESB_EEES9_SE_SG_Li256ELb1ELb1ELb0ELb0EEENS1_36VarlenDynamicPersistentTileSchedulerILi128ELi96ELi256ELi128ELb0ELb1ELb1ELb0ELb1ELb1EEEEEEEEEvNT_6ParamsE,"aw",@nobits
	.sectionflags	@""
	.align	16
	.zero		1024


//--------------------- .nv.shared._ZN7cutlass13device_kernelIN5flash11enable_sm90INS1_16FlashAttnFwdSm90INS1_25CollectiveMainloopFwdSm90ILi2EN4cute5tupleIJNS5_1CILi1EEES8_S8_EEENS6_IJNS7_ILi128EEENS7_ILi96EEENS7_ILi64EEEEEELi256ENS_6half_tEfNS_4arch4Sm90ELb0ELb0ELb1ELb1ELb0ELb0ELb1ELb1ELb0ELb1ELb0ELb0EEENS1_21CollectiveEpilogueFwdINS6_IJSA_NS7_ILi256EEESB_EEES9_SE_SG_Li256ELb1ELb1ELb0ELb0EEENS1_36VarlenDynamicPersistentTileSchedulerILi128ELi96ELi256ELi128ELb0ELb1ELb1ELb0ELb1ELb1EEEEEEEEEvNT_6ParamsE --------------------------
	.section	.nv.shared._ZN7cutlass13device_kernelIN5flash11enable_sm90INS1_16FlashAttnFwdSm90INS1_25CollectiveMainloopFwdSm90ILi2EN4cute5tupleIJNS5_1CILi1EEES8_S8_EEENS6_IJNS7_ILi128EEENS7_ILi96EEENS7_ILi64EEEEEELi256ENS_6half_tEfNS_4arch4Sm90ELb0ELb0ELb1ELb1ELb0ELb0ELb1ELb1ELb0ELb1ELb0ELb0EEENS1_21CollectiveEpilogueFwdINS6_IJSA_NS7_ILi256EEESB_EEES9_SE_SG_Li256ELb1ELb1ELb0ELb0EEENS1_36VarlenDynamicPersistentTileSchedulerILi128ELi96ELi256ELi128ELb0ELb1ELb1ELb0ELb1ELb1EEEEEEEEEvNT_6ParamsE,"aw",@nobits
	.sectionflags	@""
	.align	16
	.zero		1024


//--------------------- .nv.shared._ZN7cutlass13device_kernelIN5flash11enable_sm90INS1_16FlashAttnFwdSm90INS1_25CollectiveMainloopFwdSm90ILi2EN4cute5tupleIJNS5_1CILi1EEES8_S8_EEENS6_IJNS7_ILi128EEENS7_ILi96EEENS7_ILi64EEEEEELi256ENS_6half_tEfNS_4arch4Sm90ELb0ELb0ELb1ELb1ELb0ELb1ELb1ELb1ELb0ELb1ELb0ELb0EEENS1_21CollectiveEpilogueFwdINS6_IJSA_NS7_ILi256EEESB_EEES9_SE_SG_Li256ELb1ELb1ELb0ELb0EEENS1_36VarlenDynamicPersistentTileSchedulerILi128ELi96ELi256ELi128ELb0ELb1ELb1ELb0ELb1ELb1EEEEEEEEEvNT_6ParamsE --------------------------
	.section	.nv.shared._ZN7cutlass13device_kernelIN5flash11enable_sm90INS1_16FlashAttnFwdSm90INS1_25CollectiveMainloopFwdSm90ILi2EN4cute5tupleIJNS5_1CILi1EEES8_S8_EEENS6_IJNS7_ILi128EEENS7_ILi96EEENS7_ILi64EEEEEELi256ENS_6half_tEfNS_4arch4Sm90ELb0ELb0ELb1ELb1ELb0ELb1ELb1ELb1ELb0ELb1ELb0ELb0EEENS1_21CollectiveEpilogueFwdINS6_IJSA_NS7_ILi256EEESB_EEES9_SE_SG_Li256ELb1ELb1ELb0ELb0EEENS1_36VarlenDynamicPersistentTileSchedulerILi128ELi96ELi256ELi128ELb0ELb1ELb1ELb0ELb1ELb1EEEEEEEEEvNT_6ParamsE,"aw",@nobits
	.sectionflags	@""
	.align	16
	.zero		1024


//--------------------- .nv.shared._ZN7cutlass13device_kernelIN5flash11enable_sm90INS1_16FlashAttnFwdSm90INS1_25CollectiveMainloopFwdSm90ILi2EN4cute5tupleIJNS5_1CILi1EEES8_S8_EEENS6_IJNS7_ILi128EEENS7_ILi96EEENS7_ILi64EEEEEELi256ENS_6half_tEfNS_4arch4Sm90ELb0ELb1ELb1ELb0ELb0ELb0ELb0ELb1ELb0ELb1ELb0ELb0EEENS1_21CollectiveEpilogueFwdINS6_IJSA_NS7_ILi256EEESB_EEES9_SE_SG_Li256ELb0ELb1ELb0ELb0EEENS1_30DynamicPersistentTileSchedulerILi256ELi128ELb0ELb1ELb1EEEEEEEEEvNT_6ParamsE --------------------------
	.section	.nv.shared._ZN7cutlass13device_kernelIN5flash11enable_sm90INS1_16FlashAttnFwdSm90INS1_25CollectiveMainloopFwdSm90ILi2EN4cute5tupleIJNS5_1CILi1EEES8_S8_EEENS6_IJNS7_ILi128EEENS7_ILi96EEENS7_ILi64EEEEEELi256ENS_6half_tEfNS_4arch4Sm90ELb0ELb1ELb1ELb0ELb0ELb0ELb0ELb1ELb0ELb1ELb0ELb0EEENS1_21CollectiveEpilogueFwdINS6_IJSA_NS7_ILi256EEESB_EEES9_SE_SG_Li256ELb0ELb1ELb0ELb0EEENS1_30DynamicPersistentTileSchedulerILi256ELi128ELb0ELb1ELb1EEEEEEEEEvNT_6ParamsE,"aw",@nobits
	.sectionflags	@""
	.align	16
	.zero		1024


//--------------------- .nv.shared._ZN7cutlass13device_kernelIN5flash11enable_sm90INS1_16FlashAttnFwdSm90INS1_25CollectiveMainloopFwdSm90ILi2EN4cute5tupleIJNS5_1CILi1EEES8_S8_EEENS6_IJNS7_ILi128EEENS7_ILi96EEENS7_ILi64EEEEEELi256ENS_6half_tEfNS_4arch4Sm90ELb0ELb1ELb1ELb0ELb0ELb0ELb1ELb1ELb0ELb1ELb0ELb0EEENS1_21CollectiveEpilogueFwdINS6_IJSA_NS7_ILi256EEESB_EEES9_SE_SG_Li256ELb0ELb1ELb0ELb0EEENS1_30DynamicPersistentTileSchedulerILi256ELi128ELb0ELb1ELb1EEEEEEEEEvNT_6ParamsE --------------------------
	.section	.nv.shared._ZN7cutlass13device_kernelIN5flash11enable_sm90INS1_16FlashAttnFwdSm90INS1_25CollectiveMainloopFwdSm90ILi2EN4cute5tupleIJNS5_1CILi1EEES8_S8_EEENS6_IJNS7_ILi128EEENS7_ILi96EEENS7_ILi64EEEEEELi256ENS_6half_tEfNS_4arch4Sm90ELb0ELb1ELb1ELb0ELb0ELb0ELb1ELb1ELb0ELb1ELb0ELb0EEENS1_21CollectiveEpilogueFwdINS6_IJSA_NS7_ILi256EEESB_EEES9_SE_SG_Li256ELb0ELb1ELb0ELb0EEENS1_30DynamicPersistentTileSchedulerILi256ELi128ELb0ELb1ELb1EEEEEEEEEvNT_6ParamsE,"aw",@nobits
	.sectionflags	@""
	.align	16
	.zero		1024


//--------------------- .nv.shared._ZN7cutlass13device_kernelIN5flash11enable_sm90INS1_16FlashAttnFwdSm90INS1_25CollectiveMainloopFwdSm90ILi2EN4cute5tupleIJNS5_1CILi1EEES8_S8_EEENS6_IJNS7_ILi128EEENS7_ILi96EEENS7_ILi64EEEEEELi256ENS_6half_tEfNS_4arch4Sm90ELb0ELb1ELb1ELb1ELb0ELb0ELb0ELb1ELb0ELb1ELb0ELb0EEENS1_21CollectiveEpilogueFwdINS6_IJSA_NS7_ILi256EEESB_EEES9_SE_SG_Li256ELb1ELb1ELb0ELb0EEENS1_36VarlenDynamicPersistentTileSchedulerILi128ELi96ELi256ELi128ELb0ELb1ELb1ELb1ELb0ELb1EEEEEEEEEvNT_6ParamsE --------------------------
	.section	.nv.shared._ZN7cutlass13device_kernelIN5flash11enable_sm90INS1_16FlashAttnFwdSm90INS1_25CollectiveMainloopFwdSm90ILi2EN4cute5tupleIJNS5_1CILi1EEES8_S8_EEENS6_IJNS7_ILi128EEENS7_ILi96EEENS7_ILi64EEEEEELi256ENS_6half_tEfNS_4arch4Sm90ELb0ELb1ELb1ELb1ELb0ELb0ELb0ELb1ELb0ELb1ELb0ELb0EEENS1_21CollectiveEpilogueFwdINS6_IJSA_NS7_ILi256EEESB_EEES9_SE_SG_Li256ELb1ELb1ELb0ELb0EEENS1_36VarlenDynamicPersistentTileSchedulerILi128ELi96ELi256ELi128ELb0ELb1ELb1ELb1ELb0ELb1EEEEEEEEEvNT_6ParamsE,"aw",@nobits
	.sectionflags	@""
	.align	16
	.zero		1024


//--------------------- .nv.shared._ZN7cutlass13device_kernelIN5flash11enable_sm90INS1_16FlashAttnFwdSm90INS1_25CollectiveMainloopFwdSm90ILi2EN4cute5tupleIJNS5_1CILi1EEES8_S8_EEENS6_IJNS7_ILi128EEENS7_ILi96EEENS7_ILi64EEEEEELi256ENS_6half_tEfNS_4arch4Sm90ELb0ELb1ELb1ELb1ELb0ELb1ELb0ELb1ELb0ELb1ELb0ELb0EEENS1_21CollectiveEpilogueFwdINS6_IJSA_NS7_ILi256EEESB_EEES9_SE_SG_Li256ELb1ELb1ELb0ELb0EEENS1_36VarlenDynamicPersistentTileSchedulerILi128ELi96ELi256ELi128ELb0ELb1ELb1ELb1ELb0ELb1EEEEEEEEEvNT_6ParamsE --------------------------
	.section	.nv.shared._ZN7cutlass13device_kernelIN5flash11enable_sm90INS1_16FlashAttnFwdSm90INS1_25CollectiveMainloopFwdSm90ILi2EN4cute5tupleIJNS5_1CILi1EEES8_S8_EEENS6_IJNS7_ILi128EEENS7_ILi96EEENS7_ILi64EEEEEELi256ENS_6half_tEfNS_4arch4Sm90ELb0ELb1ELb1ELb1ELb0ELb1ELb0ELb1ELb0ELb1ELb0ELb0EEENS1_21CollectiveEpilogueFwdINS6_IJSA_NS7_ILi256EEESB_EEES9_SE_SG_Li256ELb1ELb1ELb0ELb0EEENS1_36VarlenDynamicPersistentTileSchedulerILi128ELi96ELi256ELi128ELb0ELb1ELb1ELb1ELb0ELb1EEEEEEEEEvNT_6ParamsE,"aw",@nobits
	.sectionflags	@""
	.align	16
	.zero		1024


//--------------------- .nv.shared._ZN7cutlass13device_kernelIN5flash11enable_sm90INS1_16FlashAttnFwdSm90INS1_25CollectiveMainloopFwdSm90ILi2EN4cute5tupleIJNS5_1CILi1EEES8_S8_EEENS6_IJNS7_ILi128EEENS7_ILi96EEENS7_ILi64EEEEEELi256ENS_6half_tEfNS_4arch4Sm90ELb0ELb1ELb1ELb1ELb0ELb0ELb1ELb1ELb0ELb1ELb0ELb0EEENS1_21CollectiveEpilogueFwdINS6_IJSA_NS7_ILi256EEESB_EEES9_SE_SG_Li256ELb1ELb1ELb0ELb0EEENS1_36VarlenDynamicPersistentTileSchedulerILi128ELi96ELi256ELi128ELb0ELb1ELb1ELb1ELb0ELb1EEEEEEEEEvNT_6ParamsE --------------------------
	.section	.nv.shared._ZN7cutlass13device_kernelIN5flash11enable_sm90INS1_16FlashAttnFwdSm90INS1_25CollectiveMainloopFwdSm90ILi2EN4cute5tupleIJNS5_1CILi1EEES8_S8_EEENS6_IJNS7_ILi128EEENS7_ILi96EEENS7_ILi64EEEEEELi256ENS_6half_tEfNS_4arch4Sm90ELb0ELb1ELb1ELb1ELb0ELb0ELb1ELb1ELb0ELb1ELb0ELb0EEENS1_21CollectiveEpilogueFwdINS6_IJSA_NS7_ILi256EEESB_EEES9_SE_SG_Li256ELb1ELb1ELb0ELb0EEENS1_36VarlenDynamicPersistentTileSchedulerILi128ELi96ELi256ELi128ELb0ELb1ELb1ELb1ELb0ELb1EEEEEEEEEvNT_6ParamsE,"aw",@nobits
	.sectionflags	@""
	.align	16
	.zero		1024


//--------------------- .nv.shared._ZN7cutlass13device_kernelIN5flash11enable_sm90INS1_16FlashAttnFwdSm90INS1_25CollectiveMainloopFwdSm90ILi2EN4cute5tupleIJNS5_1CILi1EEES8_S8_EEENS6_IJNS7_ILi128EEENS7_ILi96EEENS7_ILi64EEEEEELi256ENS_6half_tEfNS_4arch4Sm90ELb0ELb1ELb1ELb1ELb0ELb1ELb1ELb1ELb0ELb1ELb0ELb0EEENS1_21CollectiveEpilogueFwdINS6_IJSA_NS7_ILi256EEESB_EEES9_SE_SG_Li256ELb1ELb1ELb0ELb0EEENS1_36VarlenDynamicPersistentTileSchedulerILi128ELi96ELi256ELi128ELb0ELb1ELb1ELb1ELb0ELb1EEEEEEEEEvNT_6ParamsE --------------------------
	.section	.nv.shared._ZN7cutlass13device_kernelIN5flash11enable_sm90INS1_16FlashAttnFwdSm90INS1_25CollectiveMainloopFwdSm90ILi2EN4cute5tupleIJNS5_1CILi1EEES8_S8_EEENS6_IJNS7_ILi128EEENS7_ILi96EEENS7_ILi64EEEEEELi256ENS_6half_tEfNS_4arch4Sm90ELb0ELb1ELb1ELb1ELb0ELb1ELb1ELb1ELb0ELb1ELb0ELb0EEENS1_21CollectiveEpilogueFwdINS6_IJSA_NS7_ILi256EEESB_EEES9_SE_SG_Li256ELb1ELb1ELb0ELb0EEENS1_36VarlenDynamicPersistentTileSchedulerILi128ELi96ELi256ELi128ELb0ELb1ELb1ELb1ELb0ELb1EEEEEEEEEvNT_6ParamsE,"aw",@nobits
	.sectionflags	@""
	.align	16
	.zero		1024


//--------------------- .nv.shared._ZN7cutlass13device_kernelIN5flash11enable_sm90INS1_16FlashAttnFwdSm90INS1_25CollectiveMainloopFwdSm90ILi2EN4cute5tupleIJNS5_1CILi1EEES8_S8_EEENS6_IJNS7_ILi128EEENS7_ILi96EEENS7_ILi64EEEEEELi256ENS_6half_tEfNS_4arch4Sm90ELb1ELb0ELb1ELb0ELb0ELb0ELb0ELb1ELb0ELb1ELb0ELb0EEENS1_21CollectiveEpilogueFwdINS6_IJSA_NS7_ILi256EEESB_EEES9_SE_SG_Li256ELb0ELb1ELb0ELb0EEENS1_30DynamicPersistentTileSchedulerILi256ELi128ELb0ELb1ELb1EEEEEEEEEvNT_6ParamsE --------------------------
	.section	.nv.shared._ZN7cutlass13device_kernelIN5flash11enable_sm90INS1_16FlashAttnFwdSm90INS1_25CollectiveMainloopFwdSm90ILi2EN4cute5tupleIJNS5_1CILi1EEES8_S8_EEENS6_IJNS7_ILi128EEENS7_ILi96EEENS7_ILi64EEEEEELi256ENS_6half_tEfNS_4arch4Sm90ELb1ELb0ELb1ELb0ELb0ELb0ELb0ELb1ELb0ELb1ELb0ELb0EEENS1_21CollectiveEpilogueFwdINS6_IJSA_NS7_ILi256EEESB_EEES9_SE_SG_Li256ELb0ELb1ELb0ELb0EEENS1_30DynamicPersistentTileSchedulerILi256ELi128ELb0ELb1ELb1EEEEEEEEEvNT_6ParamsE,"aw",@nobits
	.sectionflags	@""
	.align	16
	.zero		1024


//--------------------- .nv.shared._ZN7cutlass13device_kernelIN5flash11enable_sm90INS1_16FlashAttnFwdSm90INS1_25CollectiveMainloopFwdSm90ILi2EN4cute5tupleIJNS5_1CILi1EEES8_S8_EEENS6_IJNS7_ILi128EEENS7_ILi96EEENS7_ILi64EEEEEELi256ENS_6half_tEfNS_4arch4Sm90ELb1ELb0ELb1ELb0ELb0ELb0ELb1ELb1ELb0ELb1ELb0ELb0EEENS1_21CollectiveEpilogueFwdINS6_IJSA_NS7_ILi256EEESB_EEES9_SE_SG_Li256ELb0ELb1ELb0ELb0EEENS1_30DynamicPersistentTileSchedulerILi256ELi128ELb0ELb1ELb1EEEEEEEEEvNT_6ParamsE --------------------------
	.section	.nv.shared._ZN7cutlass13device_kernelIN5flash11enable_sm90INS1_16FlashAttnFwdSm90INS1_25CollectiveMainloopFwdSm90ILi2EN4cute5tupleIJNS5_1CILi1EEES8_S8_EEENS6_IJNS7_ILi128EEENS7_ILi96EEENS7_ILi64EEEEEELi256ENS_6half_tEfNS_4arch4Sm90ELb1ELb0ELb1ELb0ELb0ELb0ELb1ELb1ELb0ELb1ELb0ELb0EEENS1_21CollectiveEpilogueFwdINS6_IJSA_NS7_ILi256EEESB_EEES9_SE_SG_Li256ELb0ELb1ELb0ELb0EEENS1_30DynamicPersistentTileSchedulerILi256ELi128ELb0ELb1ELb1EEEEEEEEEvNT_6ParamsE,"aw",@nobits
	.sectionflags	@""
	.align	16
	.zero		1024


//--------------------- .nv.shared._ZN7cutlass13device_kernelIN5flash11enable_sm90INS1_16FlashAttnFwdSm90INS1_25CollectiveMainloopFwdSm90ILi2EN4cute5tupleIJNS5_1CILi1EEES8_S8_EEENS6_IJNS7_ILi128EEENS7_ILi96EEENS7_ILi64EEEEEELi256ENS_6half_tEfNS_4arch4Sm90ELb1ELb0ELb1ELb1ELb0ELb0ELb0ELb1ELb0ELb1ELb0ELb0EEENS1_21CollectiveEpilogueFwdINS6_IJSA_NS7_ILi256EEESB_EEES9_SE_SG_Li256ELb1ELb1ELb0ELb0EEENS1_36VarlenDynamicPersistentTileSchedulerILi128ELi96ELi256ELi128ELb0ELb1ELb1ELb1ELb1ELb1EEEEEEEEEvNT_6ParamsE --------------------------
	.section	.nv.shared._ZN7cutlass13device_kernelIN5flash11enable_sm90INS1_16FlashAttnFwdSm90INS1_25CollectiveMainloopFwdSm90ILi2EN4cute5tupleIJNS5_1CILi1EEES8_S8_EEENS6_IJNS7_ILi128EEENS7_ILi96EEENS7_ILi64EEEEEELi256ENS_6half_tEfNS_4arch4Sm90ELb1ELb0ELb1ELb1ELb0ELb0ELb0ELb1ELb0ELb1ELb0ELb0EEENS1_21CollectiveEpilogueFwdINS6_IJSA_NS7_ILi256EEESB_EEES9_SE_SG_Li256ELb1ELb1ELb0ELb0EEENS1_36VarlenDynamicPersistentTileSchedulerILi128ELi96ELi256ELi128ELb0ELb1ELb1ELb1ELb1ELb1EEEEEEEEEvNT_6ParamsE,"aw",@nobits
	.sectionflags	@""
	.align	16
	.zero		1024


//--------------------- .nv.shared._ZN7cutlass13device_kernelIN5flash11enable_sm90INS1_16FlashAttnFwdSm90INS1_25CollectiveMainloopFwdSm90ILi2EN4cute5tupleIJNS5_1CILi1EEES8_S8_EEENS6_IJNS7_ILi128EEENS7_ILi96EEENS7_ILi64EEEEEELi256ENS_6half_tEfNS_4arch4Sm90ELb1ELb0ELb1ELb1ELb0ELb1ELb0ELb1ELb0ELb1ELb0ELb0EEENS1_21CollectiveEpilogueFwdINS6_IJSA_NS7_ILi256EEESB_EEES9_SE_SG_Li256ELb1ELb1ELb0ELb0EEENS1_36VarlenDynamicPersistentTileSchedulerILi128ELi96ELi256ELi128ELb0ELb1ELb1ELb1ELb1ELb1EEEEEEEEEvNT_6ParamsE --------------------------
	.section	.nv.shared._ZN7cutlass13device_kernelIN5flash11enable_sm90INS1_16FlashAttnFwdSm90INS1_25CollectiveMainloopFwdSm90ILi2EN4cute5tupleIJNS5_1CILi1EEES8_S8_EEENS6_IJNS7_ILi128EEENS7_ILi96EEENS7_ILi64EEEEEELi256ENS_6half_tEfNS_4arch4Sm90ELb1ELb0ELb1ELb1ELb0ELb1ELb0ELb1ELb0ELb1ELb0ELb0EEENS1_21CollectiveEpilogueFwdINS6_IJSA_NS7_ILi256EEESB_EEES9_SE_SG_Li256ELb1ELb1ELb0ELb0EEENS1_36VarlenDynamicPersistentTileSchedulerILi128ELi96ELi256ELi128ELb0ELb1ELb1ELb1ELb1ELb1EEEEEEEEEvNT_6ParamsE,"aw",@nobits
	.sectionflags	@""
	.align	16
	.zero		1024


//--------------------- .nv.shared._ZN7cutlass13device_kernelIN5flash11enable_sm90INS1_16FlashAttnFwdSm90INS1_25CollectiveMainloopFwdSm90ILi2EN4cute5tupleIJNS5_1CILi1EEES8_S8_EEENS6_IJNS7_ILi128EEENS7_ILi96EEENS7_ILi64EEEEEELi256ENS_6half_tEfNS_4arch4Sm90ELb1ELb0ELb1ELb1ELb0ELb0ELb1ELb1ELb0ELb1ELb0ELb0EEENS1_21CollectiveEpilogueFwdINS6_IJSA_NS7_ILi256EEESB_EEES9_SE_SG_Li256ELb1ELb1ELb0ELb0EEENS1_36VarlenDynamicPersistentTileSchedulerILi128ELi96ELi256ELi128ELb0ELb1ELb1ELb1ELb1ELb1EEEEEEEEEvNT_6ParamsE --------------------------
	.section	.nv.shared._ZN7cutlass13device_kernelIN5flash11enable_sm90INS1_16FlashAttnFwdSm90INS1_25CollectiveMainloopFwdSm90ILi2EN4cute5tupleIJNS5_1CILi1EEES8_S8_EEENS6_IJNS7_ILi128EEENS7_ILi96EEENS7_ILi64EEEEEELi256ENS_6half_tEfNS_4arch4Sm90ELb1ELb0ELb1ELb1ELb0ELb0ELb1ELb1ELb0ELb1ELb0ELb0EEENS1_21CollectiveEpilogueFwdINS6_IJSA_NS7_ILi256EEESB_EEES9_SE_SG_Li256ELb1ELb1ELb0ELb0EEENS1_36VarlenDynamicPersistentTileSchedulerILi128ELi96ELi256ELi128ELb0ELb1ELb1ELb1ELb1ELb1EEEEEEEEEvNT_6ParamsE,"aw",@nobits
	.sectionflags	@""
	.align	16
	.zero		1024


//--------------------- .nv.shared._ZN7cutlass13device_kernelIN5flash11enable_sm90INS1_16FlashAttnFwdSm90INS1_25CollectiveMainloopFwdSm90ILi2EN4cute5tupleIJNS5_1CILi1EEES8_S8_EEENS6_IJNS7_ILi128EEENS7_ILi96EEENS7_ILi64EEEEEELi256ENS_6half_tEfNS_4arch4Sm90ELb1ELb0ELb1ELb1ELb0ELb1ELb1ELb1ELb0ELb1ELb0ELb0EEENS1_21CollectiveEpilogueFwdINS6_IJSA_NS7_ILi256EEESB_EEES9_SE_SG_Li256ELb1ELb1ELb0ELb0EEENS1_36VarlenDynamicPersistentTileSchedulerILi128ELi96ELi256ELi128ELb0ELb1ELb1ELb1ELb1ELb1EEEEEEEEEvNT_6ParamsE --------------------------
	.section	.nv.shared._ZN7cutlass13device_kernelIN5flash11enable_sm90INS1_16FlashAttnFwdSm90INS1_25CollectiveMainloopFwdSm90ILi2EN4cute5tupleIJNS5_1CILi1EEES8_S8_EEENS6_IJNS7_ILi128EEENS7_ILi96EEENS7_ILi64EEEEEELi256ENS_6half_tEfNS_4arch4Sm90ELb1ELb0ELb1ELb1ELb0ELb1ELb1ELb1ELb0ELb1ELb0ELb0EEENS1_21CollectiveEpilogueFwdINS6_IJSA_NS7_ILi256EEESB_EEES9_SE_SG_Li256ELb1ELb1ELb0ELb0EEENS1_36VarlenDynamicPersistentTileSchedulerILi128ELi96ELi256ELi128ELb0ELb1ELb1ELb1ELb1ELb1EEEEEEEEEvNT_6ParamsE,"aw",@nobits
	.sectionflags	@""
	.align	16
	.zero		1024


//--------------------- .nv.constant0._ZN7cutlass13device_kernelIN5flash11enable_sm90INS1_16FlashAttnFwdSm90INS1_25CollectiveMainloopFwdSm90ILi2EN4cute5tupleIJNS5_1CILi1EEES8_S8_EEENS6_IJNS7_ILi128EEESA_NS7_ILi192EEEEEELi128ENS_6half_tEfNS_4arch4Sm90ELb0ELb0ELb1ELb0ELb0ELb0ELb0ELb1ELb1ELb1ELb0ELb0EEENS1_21CollectiveEpilogueFwdINS6_IJSA_SA_SA_EEES9_SD_SF_Li256ELb0ELb1ELb0ELb0EEENS1_29StaticPersistentTileSchedulerILb0EEEEEEEEEvNT_6ParamsE --------------------------
	.section	.nv.constant0._ZN7cutlass13device_kernelIN5flash11enable_sm90INS1_16FlashAttnFwdSm90INS1_25CollectiveMainloopFwdSm90ILi2EN4cute5tupleIJNS5_1CILi1EEES8_S8_EEENS6_IJNS7_ILi128EEESA_NS7_ILi192EEEEEELi128ENS_6half_tEfNS_4arch4Sm90ELb0ELb0ELb1ELb0ELb0ELb0ELb0ELb1ELb1ELb1ELb0ELb0EEENS1_21CollectiveEpilogueFwdINS6_IJSA_SA_SA_EEES9_SD_SF_Li256ELb0ELb1ELb0ELb0EEENS1_29StaticPersistentTileSchedulerILb0EEEEEEEEEvNT_6ParamsE,"a",@progbits
	.sectionflags	@""
	.align	4
.nv.constant0._ZN7cutlass13device_kernelIN5flash11enable_sm90INS1_16FlashAttnFwdSm90INS1_25CollectiveMainloopFwdSm90ILi2EN4cute5tupleIJNS5_1CILi1EEES8_S8_EEENS6_IJNS7_ILi128EEESA_NS7_ILi192EEEEEELi128ENS_6half_tEfNS_4arch4Sm90ELb0ELb0ELb1ELb0ELb0ELb0ELb0ELb1ELb1ELb1ELb0ELb0EEENS1_21CollectiveEpilogueFwdINS6_IJSA_SA_SA_EEES9_SD_SF_Li256ELb0ELb1ELb0ELb0EEENS1_29StaticPersistentTileSchedulerILb0EEEEEEEEEvNT_6ParamsE:
	.zero		3200


//--------------------- .nv.constant0._ZN7cutlass13device_kernelIN5flash11enable_sm90INS1_16FlashAttnFwdSm90INS1_25CollectiveMainloopFwdSm90ILi2EN4cute5tupleIJNS5_1CILi2EEENS7_ILi1EEES9_EEENS6_IJNS7_ILi128EEESB_NS7_ILi192EEEEEELi128ENS_6half_tEfNS_4arch4Sm90ELb0ELb0ELb1ELb0ELb0ELb0ELb0ELb1ELb1ELb1ELb0ELb0EEENS1_21CollectiveEpilogueFwdINS6_IJSB_SB_SB_EEESA_SE_SG_Li256ELb0ELb1ELb0ELb0EEENS1_29StaticPersistentTileSchedulerILb0EEEEEEEEEvNT_6ParamsE --------------------------
	.section	.nv.constant0._ZN7cutlass13device_kernelIN5flash11enable_sm90INS1_16FlashAttnFwdSm90INS1_25CollectiveMainloopFwdSm90ILi2EN4cute5tupleIJNS5_1CILi2EEENS7_ILi1EEES9_EEENS6_IJNS7_ILi128EEESB_NS7_ILi192EEEEEELi128ENS_6half_tEfNS_4arch4Sm90ELb0ELb0ELb1ELb0ELb0ELb0ELb0ELb1ELb1ELb1ELb0ELb0EEENS1_21CollectiveEpilogueFwdINS6_IJSB_SB_SB_EEESA_SE_SG_Li256ELb0ELb1ELb0ELb0EEENS1_29StaticPersistentTileSchedulerILb0EEEEEEEEEvNT_6ParamsE,"a",@progbits
	.sectionflags	@""
	.align	4
.nv.constant0._ZN7cutlass13device_kernelIN5flash11enable_sm90INS1_16FlashAttnFwdSm90INS1_25CollectiveMainloopFwdSm90ILi2EN4cute5tupleIJNS5_1CILi2EEENS7_ILi1EEES9_EEENS6_IJNS7_ILi128EEESB_NS7_ILi192EEEEEELi128ENS_6half_tEfNS_4arch4Sm90ELb0ELb0ELb1ELb0ELb0ELb0ELb0ELb1ELb1ELb1ELb0ELb0EEENS1_21CollectiveEpilogueFwdINS6_IJSB_SB_SB_EEESA_SE_SG_Li256ELb0ELb1ELb0ELb0EEENS1_29StaticPersistentTileSchedulerILb0EEEEEEEEEvNT_6ParamsE:
	.zero		3200


//--------------------- .nv.constant0._ZN7cutlass13device_kernelIN5flash11enable_sm90INS1_16FlashAttnFwdSm90INS1_25CollectiveMainloopFwdSm90ILi2EN4cute5tupleIJNS5_1CILi1EEES8_S8_EEENS6_IJNS7_ILi128EEESA_NS7_ILi192EEEEEELi128ENS_6half_tEfNS_4arch4Sm90ELb0ELb0ELb1ELb1ELb0ELb0ELb0ELb1ELb1ELb1ELb0ELb0EEENS1_21CollectiveEpilogueFwdINS6_IJSA_SA_SA_EEES9_SD_SF_Li256ELb1ELb1ELb0ELb0EEENS1_36VarlenDynamicPersistentTileSchedulerILi128ELi128ELi256ELi128ELb0ELb1ELb1ELb0ELb1ELb1EEEEEEEEEvNT_6ParamsE --------------------------
	.section	.nv.constant0._ZN7cutlass13device_kernelIN5flash11enable_sm90INS1_16FlashAttnFwdSm90INS1_25CollectiveMainloopFwdSm90ILi2EN4cute5tupleIJNS5_1CILi1EEES8_S8_EEENS6_IJNS7_ILi128EEESA_NS7_ILi192EEEEEELi128ENS_6half_tEfNS_4arch4Sm90ELb0ELb0ELb1ELb1ELb0ELb0ELb0ELb1ELb1ELb1ELb0ELb0EEENS1_21CollectiveEpilogueFwdINS6_IJSA_SA_SA_EEES9_SD_SF_Li256ELb1ELb1ELb0ELb0EEENS1_36VarlenDynamicPersistentTileSchedulerILi128ELi128ELi256ELi128ELb0ELb1ELb1ELb0ELb1ELb1EEEEEEEEEvNT_6ParamsE,"a",@progbits
	.sectionflags	@""
	.align	4
.nv.constant0._ZN7cutlass13device_kernelIN5flash11enable_sm90INS1_16FlashAttnFwdSm90INS1_25CollectiveMainloopFwdSm90ILi2EN4cute5tupleIJNS5_1CILi1EEES8_S8_EEENS6_IJNS7_ILi128EEESA_NS7_ILi192EEEEEELi128ENS_6half_tEfNS_4arch4Sm90ELb0ELb0ELb1ELb1ELb0ELb0ELb0ELb1ELb1ELb1ELb0ELb0EEENS1_21CollectiveEpilogueFwdINS6_IJSA_SA_SA_EEES9_SD_SF_Li256ELb1ELb1ELb0ELb0EEENS1_36VarlenDynamicPersistentTileSchedulerILi128ELi128ELi256ELi128ELb0ELb1ELb1ELb0ELb1ELb1EEEEEEEEEvNT_6ParamsE:
	.zero		3328


//--------------------- .nv.constant0._ZN7cutlass13device_kernelIN5flash11enable_sm90INS1_16FlashAttnFwdSm90INS1_25CollectiveMainloopFwdSm90ILi2EN4cute5tupleIJNS5_1CILi1EEES8_S8_EEENS6_IJNS7_ILi128EEESA_NS7_ILi192EEEEEELi128ENS_6half_tEfNS_4arch4Sm90ELb0ELb0ELb1ELb1ELb0ELb1ELb0ELb1ELb1ELb1ELb0ELb0EEENS1_21CollectiveEpilogueFwdINS6_IJSA_SA_SA_EEES9_SD_SF_Li256ELb1ELb1ELb0ELb0EEENS1_36VarlenDynamicPersistentTileSchedulerILi128ELi128ELi256ELi128ELb0ELb1ELb1ELb0ELb1ELb1EEEEEEEEEvNT_6ParamsE --------------------------
	.section	.nv.constant0._ZN7cutlass13device_kernelIN5flash11enable_sm90INS1_16FlashAttnFwdSm90INS1_25CollectiveMainloopFwdSm90ILi2EN4cute5tupleIJNS5_1CILi1EEES8_S8_EEENS6_IJNS7_ILi128EEESA_NS7_ILi192EEEEEELi128ENS_6half_tEfNS_4arch4Sm90ELb0ELb0ELb1ELb1ELb0ELb1ELb0ELb1ELb1ELb1ELb0ELb0EEENS1_21CollectiveEpilogueFwdINS6_IJSA_SA_SA_EEES9_SD_SF_Li256ELb1ELb1ELb0ELb0EEENS1_36VarlenDynamicPersistentTileSchedulerILi128ELi128ELi256ELi128ELb0ELb1ELb1ELb0ELb1ELb1EEEEEEEEEvNT_6ParamsE,"a",@progbits
	.sectionflags	@""
	.align	4
.nv.constant0._ZN7cutlass13device_kernelIN5flash11enable_sm90INS1_16FlashAttnFwdSm90INS1_25CollectiveMainloopFwdSm90ILi2EN4cute5tupleIJNS5_1CILi1EEES8_S8_EEENS6_IJNS7_ILi128EEESA_NS7_ILi192EEEEEELi128ENS_6half_tEfNS_4arch4Sm90ELb0ELb0ELb1ELb1ELb0ELb1ELb0ELb1ELb1ELb1ELb0ELb0EEENS1_21CollectiveEpilogueFwdINS6_IJSA_SA_SA_EEES9_SD_SF_Li256ELb1ELb1ELb0ELb0EEENS1_36VarlenDynamicPersistentTileSchedulerILi128ELi128ELi256ELi128ELb0ELb1ELb1ELb0ELb1ELb1EEEEEEEEEvNT_6ParamsE:
	.zero		3328


//--------------------- .nv.constant0._ZN7cutlass13device_kernelIN5flash11enable_sm90INS1_16FlashAttnFwdSm90INS1_25CollectiveMainloopFwdSm90ILi2EN4cute5tupleIJNS5_1CILi1EEES8_S8_EEENS6_IJNS7_ILi128EEENS7_ILi96EEENS7_ILi192EEEEEELi128ENS_6half_tEfNS_4arch4Sm90ELb0ELb1ELb1ELb0ELb0ELb0ELb0ELb1ELb1ELb1ELb0ELb0EEENS1_21CollectiveEpilogueFwdINS6_IJSA_SA_SB_EEES9_SE_SG_Li256ELb0ELb1ELb0ELb0EEENS1_30DynamicPersistentTileSchedulerILi256ELi128ELb0ELb1ELb1EEEEEEEEEvNT_6ParamsE --------------------------
	.section	.nv.constant0._ZN7cutlass13device_kernelIN5flash11enable_sm90INS1_16FlashAttnFwdSm90INS1_25CollectiveMainloopFwdSm90ILi2EN4cute5tupleIJNS5_1CILi1EEES8_S8_EEENS6_IJNS7_ILi128EEENS7_ILi96EEENS7_ILi192EEEEEELi128ENS_6half_tEfNS_4arch4Sm90ELb0ELb1ELb1ELb0ELb0ELb0ELb0ELb1ELb1ELb1ELb0ELb0EEENS1_21CollectiveEpilogueFwdINS6_IJSA_SA_SB_EEES9_SE_SG_Li256ELb0ELb1ELb0ELb0EEENS1_30DynamicPersistentTileSchedulerILi256ELi128ELb0ELb1ELb1EEEEEEEEEvNT_6ParamsE,"a",@progbits
	.sectionflags	@""
	.align	4
.nv.constant0._ZN7cutlass13device_kernelIN5flash11enable_sm90INS1_16FlashAttnFwdSm90INS1_25CollectiveMainloopFwdSm90ILi2EN4cute5tupleIJNS5_1CILi1EEES8_S8_EEENS6_IJNS7_ILi128EEENS7_ILi96EEENS7_ILi192EEEEEELi128ENS_6half_tEfNS_4arch4Sm90ELb0ELb1ELb1ELb0ELb0ELb0ELb0ELb1ELb1ELb1ELb0ELb0EEENS1_21CollectiveEpilogueFwdINS6_IJSA_SA_SB_EEES9_SE_SG_Li256ELb0ELb1ELb0ELb0EEENS1_30DynamicPersistentTileSchedulerILi256ELi128ELb0ELb1ELb1EEEEEEEEEvNT_6ParamsE:
	.zero		3328


//--------------------- .nv.constant0._ZN7cutlass13device_kernelIN5flash11enable_sm90INS1_16FlashAttnFwdSm90INS1_25CollectiveMainloopFwdSm90ILi2EN4cute5tupleIJNS5_1CILi1EEES8_S8_EEENS6_IJNS7_ILi128EEENS7_ILi96EEENS7_ILi192EEEEEELi128ENS_6half_tEfNS_4arch4Sm90ELb0ELb1ELb1ELb1ELb0ELb0ELb0ELb1ELb1ELb1ELb0ELb0EEENS1_21CollectiveEpilogueFwdINS6_IJSA_SA_SB_EEES9_SE_SG_Li256ELb1ELb1ELb0ELb0EEENS1_36VarlenDynamicPersistentTileSchedulerILi128ELi96ELi256ELi128ELb0ELb1ELb1ELb1ELb0ELb1EEEEEEEEEvNT_6ParamsE --------------------------
	.section	.nv.constant0._ZN7cutlass13device_kernelIN5flash11enable_sm90INS1_16FlashAttnFwdSm90INS1_25CollectiveMainloopFwdSm90ILi2EN4cute5tupleIJNS5_1CILi1EEES8_S8_EEENS6_IJNS7_ILi128EEENS7_ILi96EEENS7_ILi192EEEEEELi128ENS_6half_tEfNS_4arch4Sm90ELb0ELb1ELb1ELb1ELb0ELb0ELb0ELb1ELb1ELb1ELb0ELb0EEENS1_21CollectiveEpilogueFwdINS6_IJSA_SA_SB_EEES9_SE_SG_Li256ELb1ELb1ELb0ELb0EEENS1_36VarlenDynamicPersistentTileSchedulerILi128ELi96ELi256ELi128ELb0ELb1ELb1ELb1ELb0ELb1EEEEEEEEEvNT_6ParamsE,"a",@progbits
	.sectionflags	@""
	.align	4
.nv.constant0._ZN7cutlass13device_kernelIN5flash11enable_sm90INS1_16FlashAttnFwdSm90INS1_25CollectiveMainloopFwdSm90ILi2EN4cute5tupleIJNS5_1CILi1EEES8_S8_EEENS6_IJNS7_ILi128EEENS7_ILi96EEENS7_ILi192EEEEEELi128ENS_6half_tEfNS_4arch4Sm90ELb0ELb1ELb1ELb1ELb0ELb0ELb0ELb1ELb1ELb1ELb0ELb0EEENS1_21CollectiveEpilogueFwdINS6_IJSA_SA_SB_EEES9_SE_SG_Li256ELb1ELb1ELb0ELb0EEENS1_36VarlenDynamicPersistentTileSchedulerILi128ELi96ELi256ELi128ELb0ELb1ELb1ELb1ELb0ELb1EEEEEEEEEvNT_6ParamsE:
	.zero		3328


//--------------------- .nv.constant0._ZN7cutlass13device_kernelIN5flash11enable_sm90INS1_16FlashAttnFwdSm90INS1_25CollectiveMainloopFwdSm90ILi2EN4cute5tupleIJNS5_1CILi1EEES8_S8_EEENS6_IJNS7_ILi128EEENS7_ILi96EEENS7_ILi192EEEEEELi128ENS_6half_tEfNS_4arch4Sm90ELb0ELb1ELb1ELb1ELb0ELb1ELb0ELb1ELb1ELb1ELb0ELb0EEENS1_21CollectiveEpilogueFwdINS6_IJSA_SA_SB_EEES9_SE_SG_Li256ELb1ELb1ELb0ELb0EEENS1_36VarlenDynamicPersistentTileSchedulerILi128ELi96ELi256ELi128ELb0ELb1ELb1ELb1ELb0ELb1EEEEEEEEEvNT_6ParamsE --------------------------
	.section	.nv.constant0._ZN7cutlass13device_kernelIN5flash11enable_sm90INS1_16FlashAttnFwdSm90INS1_25CollectiveMainloopFwdSm90ILi2EN4cute5tupleIJNS5_1CILi1EEES8_S8_EEENS6_IJNS7_ILi128EEENS7_ILi96EEENS7_ILi192EEEEEELi128ENS_6half_tEfNS_4arch4Sm90ELb0ELb1ELb1ELb1ELb0ELb1ELb0ELb1ELb1ELb1ELb0ELb0EEENS1_21CollectiveEpilogueFwdINS6_IJSA_SA_SB_EEES9_SE_SG_Li256ELb1ELb1ELb0ELb0EEENS1_36VarlenDynamicPersistentTileSchedulerILi128ELi96ELi256ELi128ELb0ELb1ELb1ELb1ELb0ELb1EEEEEEEEEvNT_6ParamsE,"a",@progbits
	.sectionflags	@""
	.align	4
.nv.constant0._ZN7cutlass13device_kernelIN5flash11enable_sm90INS1_16FlashAttnFwdSm90INS1_25CollectiveMainloopFwdSm90ILi2EN4cute5tupleIJNS5_1CILi1EEES8_S8_EEENS6_IJNS7_ILi128EEENS7_ILi96EEENS7_ILi192EEEEEELi128ENS_6half_tEfNS_4arch4Sm90ELb0ELb1ELb1ELb1ELb0ELb1ELb0ELb1ELb1ELb1ELb0ELb0EEENS1_21CollectiveEpilogueFwdINS6_IJSA_SA_SB_EEES9_SE_SG_Li256ELb1ELb1ELb0ELb0EEENS1_36VarlenDynamicPersistentTileSchedulerILi128ELi96ELi256ELi128ELb0ELb1ELb1ELb1ELb0ELb1EEEEEEEEEvNT_6ParamsE:
	.zero		3328


//--------------------- .nv.constant0._ZN7cutlass13device_kernelIN5flash11enable_sm90INS1_16FlashAttnFwdSm90INS1_25CollectiveMainloopFwdSm90ILi2EN4cute5tupleIJNS5_1CILi1EEES8_S8_EEENS6_IJNS7_ILi128EEESA_NS7_ILi192EEEEEELi128ENS_6half_tEfNS_4arch4Sm90ELb1ELb0ELb1ELb0ELb0ELb0ELb0ELb1ELb1ELb1ELb0ELb0EEENS1_21CollectiveEpilogueFwdINS6_IJSA_SA_SA_EEES9_SD_SF_Li256ELb0ELb1ELb0ELb0EEENS1_30DynamicPersistentTileSchedulerILi256ELi128ELb0ELb1ELb1EEEEEEEEEvNT_6ParamsE --------------------------
	.section	.nv.constant0._ZN7cutlass13device_kernelIN5flash11enable_sm90INS1_16FlashAttnFwdSm90INS1_25CollectiveMainloopFwdSm90ILi2EN4cute5tupleIJNS5_1CILi1EEES8_S8_EEENS6_IJNS7_ILi128EEESA_NS7_ILi192EEEEEELi128ENS_6half_tEfNS_4arch4Sm90ELb1ELb0ELb1ELb0ELb0ELb0ELb0ELb1ELb1ELb1ELb0ELb0EEENS1_21CollectiveEpilogueFwdINS6_IJSA_SA_SA_EEES9_SD_SF_Li256ELb0ELb1ELb0ELb0EEENS1_30DynamicPersistentTileSchedulerILi256ELi128ELb0ELb1ELb1EEEEEEEEEvNT_6ParamsE,"a",@progbits
	.sectionflags	@""
	.align	4
.nv.constant0._ZN7cutlass13device_kernelIN5flash11enable_sm90INS1_16FlashAttnFwdSm90INS1_25CollectiveMainloopFwdSm90ILi2EN4cute5tupleIJNS5_1CILi1EEES8_S8_EEENS6_IJNS7_ILi128EEESA_NS7_ILi192EEEEEELi128ENS_6half_tEfNS_4arch4Sm90ELb1ELb0ELb1ELb0ELb0ELb0ELb0ELb1ELb1ELb1ELb0ELb0EEENS1_21CollectiveEpilogueFwdINS6_IJSA_SA_SA_EEES9_SD_SF_Li256ELb0ELb1ELb0ELb0EEENS1_30DynamicPersistentTileSchedulerILi256ELi128ELb0ELb1ELb1EEEEEEEEEvNT_6ParamsE:
	.zero		3328


//--------------------- .nv.constant0._ZN7cutlass13device_kernelIN5flash11enable_sm90INS1_16FlashAttnFwdSm90INS1_25CollectiveMainloopFwdSm90ILi2EN4cute5tupleIJNS5_1CILi1EEES8_S8_EEENS6_IJNS7_ILi128EEESA_NS7_ILi192EEEEEELi128ENS_6half_tEfNS_4arch4Sm90ELb1ELb0ELb1ELb1ELb0ELb0ELb0ELb1ELb1ELb1ELb0ELb0EEENS1_21CollectiveEpilogueFwdINS6_IJSA_SA_SA_EEES9_SD_SF_Li256ELb1ELb1ELb0ELb0EEENS1_36VarlenDynamicPersistentTileSchedulerILi128ELi128ELi256ELi128ELb0ELb1ELb1ELb1ELb1ELb1EEEEEEEEEvNT_6ParamsE --------------------------
	.section	.nv.constant0._ZN7cutlass13device_kernelIN5flash11enable_sm90INS1_16FlashAttnFwdSm90INS1_25CollectiveMainloopFwdSm90ILi2EN4cute5tupleIJNS5_1CILi1EEES8_S8_EEENS6_IJNS7_ILi128EEESA_NS7_ILi192EEEEEELi128ENS_6half_tEfNS_4arch4Sm90ELb1ELb0ELb1ELb1ELb0ELb0ELb0ELb1ELb1ELb1ELb0ELb0EEENS1_21CollectiveEpilogueFwdINS6_IJSA_SA_SA_EEES9_SD_SF_Li256ELb1ELb1ELb0ELb0EEENS1_36VarlenDynamicPersistentTileSchedulerILi128ELi128ELi256ELi128ELb0ELb1ELb1ELb1ELb1ELb1EEEEEEEEEvNT_6ParamsE,"a",@progbits
	.sectionflags	@""
	.align	4
.nv.constant0._ZN7cutlass13device_kernelIN5flash11enable_sm90INS1_16FlashAttnFwdSm90INS1_25CollectiveMainloopFwdSm90ILi2EN4cute5tupleIJNS5_1CILi1EEES8_S8_EEENS6_IJNS7_ILi128EEESA_NS7_ILi192EEEEEELi128ENS_6half_tEfNS_4arch4Sm90ELb1ELb0ELb1ELb1ELb0ELb0ELb0ELb1ELb1ELb1ELb0ELb0EEENS1_21CollectiveEpilogueFwdINS6_IJSA_SA_SA_EEES9_SD_SF_Li256ELb1ELb1ELb0ELb0EEENS1_36VarlenDynamicPersistentTileSchedulerILi128ELi128ELi256ELi128ELb0ELb1ELb1ELb1ELb1ELb1EEEEEEEEEvNT_6ParamsE:
	.zero		3328


//--------------------- .nv.constant0._ZN7cutlass13device_kernelIN5flash11enable_sm90INS1_16FlashAttnFwdSm90INS1_25CollectiveMainloopFwdSm90ILi2EN4cute5tupleIJNS5_1CILi1EEES8_S8_EEENS6_IJNS7_ILi128EEESA_NS7_ILi192EEEEEELi128ENS_6half_tEfNS_4arch4Sm90ELb1ELb0ELb1ELb1ELb0ELb1ELb0ELb1ELb1ELb1ELb0ELb0EEENS1_21CollectiveEpilogueFwdINS6_IJSA_SA_SA_EEES9_SD_SF_Li256ELb1ELb1ELb0ELb0EEENS1_36VarlenDynamicPersistentTileSchedulerILi128ELi128ELi256ELi128ELb0ELb1ELb1ELb1ELb1ELb1EEEEEEEEEvNT_6ParamsE --------------------------
	.section	.nv.constant0._ZN7cutlass13device_kernelIN5flash11enable_sm90INS1_16FlashAttnFwdSm90INS1_25CollectiveMainloopFwdSm90ILi2EN4cute5tupleIJNS5_1CILi1EEES8_S8_EEENS6_IJNS7_ILi128EEESA_NS7_ILi192EEEEEELi128ENS_6half_tEfNS_4arch4Sm90ELb1ELb0ELb1ELb1ELb0ELb1ELb0ELb1ELb1ELb1ELb0ELb0EEENS1_21CollectiveEpilogueFwdINS6_IJSA_SA_SA_EEES9_SD_SF_Li256ELb1ELb1ELb0ELb0EEENS1_36VarlenDynamicPersistentTileSchedulerILi128ELi128ELi256ELi128ELb0ELb1ELb1ELb1ELb1ELb1EEEEEEEEEvNT_6ParamsE,"a",@progbits
	.sectionflags	@""
	.align	4
.nv.constant0._ZN7cutlass13device_kernelIN5flash11enable_sm90INS1_16FlashAttnFwdSm90INS1_25CollectiveMainloopFwdSm90ILi2EN4cute5tupleIJNS5_1CILi1EEES8_S8_EEENS6_IJNS7_ILi128EEESA_NS7_ILi192EEEEEELi128ENS_6half_tEfNS_4arch4Sm90ELb1ELb0ELb1ELb1ELb0ELb1ELb0ELb1ELb1ELb1ELb0ELb0EEENS1_21CollectiveEpilogueFwdINS6_IJSA_SA_SA_EEES9_SD_SF_Li256ELb1ELb1ELb0ELb0EEENS1_36VarlenDynamicPersistentTileSchedulerILi128ELi128ELi256ELi128ELb0ELb1ELb1ELb1ELb1ELb1EEEEEEEEEvNT_6ParamsE:
	.zero		3328


//--------------------- .nv.constant0._ZN7cutlass13device_kernelIN5flash11enable_sm90INS1_16FlashAttnFwdSm90INS1_25CollectiveMainloopFwdSm90ILi2EN4cute5tupleIJNS5_1CILi1EEES8_S8_EEENS6_IJNS7_ILi64EEESA_SA_EEELi512ENS_6half_tEfNS_4arch4Sm90ELb0ELb0ELb1ELb0ELb0ELb0ELb0ELb0ELb0ELb1ELb0ELb0EEENS1_21CollectiveEpilogueFwdINS6_IJSA_NS7_ILi512EEESA_EEES9_SC_SE_Li256ELb0ELb1ELb0ELb0EEENS1_29StaticPersistentTileSchedulerILb0EEEEEEEEEvNT_6ParamsE --------------------------
	.section	.nv.constant0._ZN7cutlass13device_kernelIN5flash11enable_sm90INS1_16FlashAttnFwdSm90INS1_25CollectiveMainloopFwdSm90ILi2EN4cute5tupleIJNS5_1CILi1EEES8_S8_EEENS6_IJNS7_ILi64EEESA_SA_EEELi512ENS_6half_tEfNS_4arch4Sm90ELb0ELb0ELb1ELb0ELb0ELb0ELb0ELb0ELb0ELb1ELb0ELb0EEENS1_21CollectiveEpilogueFwdINS6_IJSA_NS7_ILi512EEESA_EEES9_SC_SE_Li256ELb0ELb1ELb0ELb0EEENS1_29StaticPersistentTileSchedulerILb0EEEEEEEEEvNT_6ParamsE,"a",@progbits
	.sectionflags	@""
	.align	4
.nv.constant0._ZN7cutlass13device_kernelIN5flash11enable_sm90INS1_16FlashAttnFwdSm90INS1_25CollectiveMainloopFwdSm90ILi2EN4cute5tupleIJNS5_1CILi1EEES8_S8_EEENS6_IJNS7_ILi64EEESA_SA_EEELi512ENS_6half_tEfNS_4arch4Sm90ELb0ELb0ELb1ELb0ELb0ELb0ELb0ELb0ELb0ELb1ELb0ELb0EEENS1_21CollectiveEpilogueFwdINS6_IJSA_NS7_ILi512EEESA_EEES9_SC_SE_Li256ELb0ELb1ELb0ELb0EEENS1_29StaticPersistentTileSchedulerILb0EEEEEEEEEvNT_6ParamsE:
	.zero		3200


//--------------------- .nv.constant0._ZN7cutlass13device_kernelIN5flash11enable_sm90INS1_16FlashAttnFwdSm90INS1_25CollectiveMainloopFwdSm90ILi2EN4cute5tupleIJNS5_1CILi1EEES8_S8_EEENS6_IJNS7_ILi64EEESA_SA_EEELi512ENS_6half_tEfNS_4arch4Sm90ELb0ELb0ELb1ELb0ELb0ELb0ELb1ELb0ELb0ELb1ELb0ELb0EEENS1_21CollectiveEpilogueFwdINS6_IJSA_NS7_ILi512EEESA_EEES9_SC_SE_Li256ELb0ELb1ELb0ELb0EEENS1_29StaticPersistentTileSchedulerILb0EEEEEEEEEvNT_6ParamsE --------------------------
	.section	.nv.constant0._ZN7cutlass13device_kernelIN5flash11enable_sm90INS1_16FlashAttnFwdSm90INS1_25CollectiveMainloopFwdSm90ILi2EN4cute5tupleIJNS5_1CILi1EEES8_S8_EEENS6_IJNS7_ILi64EEESA_SA_EEELi512ENS_6half_tEfNS_4arch4Sm90ELb0ELb0ELb1ELb0ELb0ELb0ELb1ELb0ELb0ELb1ELb0ELb0EEENS1_21CollectiveEpilogueFwdINS6_IJSA_NS7_ILi512EEESA_EEES9_SC_SE_Li256ELb0ELb1ELb0ELb0EEENS1_29StaticPersistentTileSchedulerILb0EEEEEEEEEvNT_6ParamsE,"a",@progbits
	.sectionflags	@""
	.align	4
.nv.constant0._ZN7cutlass13device_kernelIN5flash11enable_sm90INS1_16FlashAttnFwdSm90INS1_25CollectiveMainloopFwdSm90ILi2EN4cute5tupleIJNS5_1CILi1EEES8_S8_EEENS6_IJNS7_ILi64EEESA_SA_EEELi512ENS_6half_tEfNS_4arch4Sm90ELb0ELb0ELb1ELb0ELb0ELb0ELb1ELb0ELb0ELb1ELb0ELb0EEENS1_21CollectiveEpilogueFwdINS6_IJSA_NS7_ILi512EEESA_EEES9_SC_SE_Li256ELb0ELb1ELb0ELb0EEENS1_29StaticPersistentTileSchedulerILb0EEEEEEEEEvNT_6ParamsE:
	.zero		3456


//--------------------- .nv.constant0._ZN7cutlass13device_kernelIN5flash11enable_sm90INS1_16FlashAttnFwdSm90INS1_25CollectiveMainloopFwdSm90ILi2EN4cute5tupleIJNS5_1CILi1EEES8_S8_EEENS6_IJNS7_ILi64EEESA_SA_EEELi512ENS_6half_tEfNS_4arch4Sm90ELb0ELb0ELb1ELb1ELb0ELb0ELb0ELb0ELb0ELb1ELb0ELb0EEENS1_21CollectiveEpilogueFwdINS6_IJSA_NS7_ILi512EEESA_EEES9_SC_SE_Li256ELb1ELb1ELb0ELb0EEENS1_36VarlenDynamicPersistentTileSchedulerILi64ELi64ELi256ELi128ELb0ELb1ELb1ELb0ELb1ELb1EEEEEEEEEvNT_6ParamsE --------------------------
	.section	.nv.constant0._ZN7cutlass13device_kernelIN5flash11enable_sm90INS1_16FlashAttnFwdSm90INS1_25CollectiveMainloopFwdSm90ILi2EN4cute5tupleIJNS5_1CILi1EEES8_S8_EEENS6_IJNS7_ILi64EEESA_SA_EEELi512ENS_6half_tEfNS_4arch4Sm90ELb0ELb0ELb1ELb1ELb0ELb0ELb0ELb0ELb0ELb1ELb0ELb0EEENS1_21CollectiveEpilogueFwdINS6_IJSA_NS7_ILi512EEESA_EEES9_SC_SE_Li256ELb1ELb1ELb0ELb0EEENS1_36VarlenDynamicPersistentTileSchedulerILi64ELi64ELi256ELi128ELb0ELb1ELb1ELb0ELb1ELb1EEEEEEEEEvNT_6ParamsE,"a",@progbits
	.sectionflags	@""
	.align	4
.nv.constant0._ZN7cutlass13device_kernelIN5flash11enable_sm90INS1_16FlashAttnFwdSm90INS1_25CollectiveMainloopFwdSm90ILi2EN4cute5tupleIJNS5_1CILi1EEES8_S8_EEENS6_IJNS7_ILi64EEESA_SA_EEELi512ENS_6half_tEfNS_4arch4Sm90ELb0ELb0ELb1ELb1ELb0ELb0ELb0ELb0ELb0ELb1ELb0ELb0EEENS1_21CollectiveEpilogueFwdINS6_IJSA_NS7_ILi512EEESA_EEES9_SC_SE_Li256ELb1ELb1ELb0ELb0EEENS1_36VarlenDynamicPersistentTileSchedulerILi64ELi64ELi256ELi128ELb0ELb1ELb1ELb0ELb1ELb1EEEEEEEEEvNT_6ParamsE:
	.zero		3328


//--------------------- .nv.constant0._ZN7cutlass13device_kernelIN5flash11enable_sm90INS1_16FlashAttnFwdSm90INS1_25CollectiveMainloopFwdSm90ILi2EN4cute5tupleIJNS5_1CILi1EEES8_S8_EEENS6_IJNS7_ILi64EEESA_SA_EEELi512ENS_6half_tEfNS_4arch4Sm90ELb0ELb0ELb1ELb1ELb0ELb1ELb0ELb0ELb0ELb1ELb0ELb0EEENS1_21CollectiveEpilogueFwdINS6_IJSA_NS7_ILi512EEESA_EEES9_SC_SE_Li256ELb1ELb1ELb0ELb0EEENS1_36VarlenDynamicPersistentTileSchedulerILi64ELi64ELi256ELi128ELb0ELb1ELb1ELb0ELb1ELb1EEEEEEEEEvNT_6ParamsE --------------------------
	.section	.nv.constant0._ZN7cutlass13device_kernelIN5flash11enable_sm90INS1_16FlashAttnFwdSm90INS1_25CollectiveMainloopFwdSm90ILi2EN4cute5tupleIJNS5_1CILi1EEES8_S8_EEENS6_IJNS7_ILi64EEESA_SA_EEELi512ENS_6half_tEfNS_4arch4Sm90ELb0ELb0ELb1ELb1ELb0ELb1ELb0ELb0ELb0ELb1ELb0ELb0EEENS1_21CollectiveEpilogueFwdINS6_IJSA_NS7_ILi512EEESA_EEES9_SC_SE_Li256ELb1ELb1ELb0ELb0EEENS1_36VarlenDynamicPersistentTileSchedulerILi64ELi64ELi256ELi128ELb0ELb1ELb1ELb0ELb1ELb1EEEEEEEEEvNT_6ParamsE,"a",@progbits
	.sectionflags	@""
	.align	4
.nv.constant0._ZN7cutlass13device_kernelIN5flash11enable_sm90INS1_16FlashAttnFwdSm90INS1_25CollectiveMainloopFwdSm90ILi2EN4cute5tupleIJNS5_1CILi1EEES8_S8_EEENS6_IJNS7_ILi64EEESA_SA_EEELi512ENS_6half_tEfNS_4arch4Sm90ELb0ELb0ELb1ELb1ELb0ELb1ELb0ELb0ELb0ELb1ELb0ELb0EEENS1_21CollectiveEpilogueFwdINS6_IJSA_NS7_ILi512EEESA_EEES9_SC_SE_Li256ELb1ELb1ELb0ELb0EEENS1_36VarlenDynamicPersistentTileSchedulerILi64ELi64ELi256ELi128ELb0ELb1ELb1ELb0ELb1ELb1EEEEEEEEEvNT_6ParamsE:
	.zero		3328


//--------------------- .nv.constant0._ZN7cutlass13device_kernelIN5flash11enable_sm90INS1_16FlashAttnFwdSm90INS1_25CollectiveMainloopFwdSm90ILi2EN4cute5tupleIJNS5_1CILi1EEES8_S8_EEENS6_IJNS7_ILi64EEESA_SA_EEELi512ENS_6half_tEfNS_4arch4Sm90ELb0ELb0ELb1ELb1ELb0ELb0ELb1ELb0ELb0ELb1ELb0ELb0EEENS1_21CollectiveEpilogueFwdINS6_IJSA_NS7_ILi512EEESA_EEES9_SC_SE_Li256ELb1ELb1ELb0ELb0EEENS1_36VarlenDynamicPersistentTileSchedulerILi64ELi64ELi256ELi128ELb0ELb1ELb1ELb0ELb1ELb1EEEEEEEEEvNT_6ParamsE --------------------------
	.section	.nv.constant0._ZN7cutlass13device_kernelIN5flash11enable_sm90INS1_16FlashAttnFwdSm90INS1_25CollectiveMainloopFwdSm90ILi2EN4cute5tupleIJNS5_1CILi1EEES8_S8_EEENS6_IJNS7_ILi64EEESA_SA_EEELi512ENS_6half_tEfNS_4arch4Sm90ELb0ELb0ELb1ELb1ELb0ELb0ELb1ELb0ELb0ELb1ELb0ELb0EEENS1_21CollectiveEpilogueFwdINS6_IJSA_NS7_ILi512EEESA_EEES9_SC_SE_Li256ELb1ELb1ELb0ELb0EEENS1_36VarlenDynamicPersistentTileSchedulerILi64ELi64ELi256ELi128ELb0ELb1ELb1ELb0ELb1ELb1EEEEEEEEEvNT_6ParamsE,"a",@progbits
	.sectionflags	@""
	.align	4
.nv.constant0._ZN7cutlass13device_kernelIN5flash11enable_sm90INS1_16FlashAttnFwdSm90INS1_25CollectiveMainloopFwdSm90ILi2EN4cute5tupleIJNS5_1CILi1EEES8_S8_EEENS6_IJNS7_ILi64EEESA_SA_EEELi512ENS_6half_tEfNS_4arch4Sm90ELb0ELb0ELb1ELb1ELb0ELb0ELb1ELb0ELb0ELb1ELb0ELb0EEENS1_21CollectiveEpilogueFwdINS6_IJSA_NS7_ILi512EEESA_EEES9_SC_SE_Li256ELb1ELb1ELb0ELb0EEENS1_36VarlenDynamicPersistentTileSchedulerILi64ELi64ELi256ELi128ELb0ELb1ELb1ELb0ELb1ELb1EEEEEEEEEvNT_6ParamsE:
	.zero		3584


//--------------------- .nv.constant0._ZN7cutlass13device_kernelIN5flash11enable_sm90INS1_16FlashAttnFwdSm90INS1_25CollectiveMainloopFwdSm90ILi2EN4cute5tupleIJNS5_1CILi1EEES8_S8_EEENS6_IJNS7_ILi64EEESA_SA_EEELi512ENS_6half_tEfNS_4arch4Sm90ELb0ELb0ELb1ELb1ELb0ELb1ELb1ELb0ELb0ELb1ELb0ELb0EEENS1_21CollectiveEpilogueFwdINS6_IJSA_NS7_ILi512EEESA_EEES9_SC_SE_Li256ELb1ELb1ELb0ELb0EEENS1_36VarlenDynamicPersistentTileSchedulerILi64ELi64ELi256ELi128ELb0ELb1ELb1ELb0ELb1ELb1EEEEEEEEEvNT_6ParamsE --------------------------
	.section	.nv.constant0._ZN7cutlass13device_kernelIN5flash11enable_sm90INS1_16FlashAttnFwdSm90INS1_25CollectiveMainloopFwdSm90ILi2EN4cute5tupleIJNS5_1CILi1EEES8_S8_EEENS6_IJNS7_ILi64EEESA_SA_EEELi512ENS_6half_tEfNS_4arch4Sm90ELb0ELb0ELb1ELb1ELb0ELb1ELb1ELb0ELb0ELb1ELb0ELb0EEENS1_21CollectiveEpilogueFwdINS6_IJSA_NS7_ILi512EEESA_EEES9_SC_SE_Li256ELb1ELb1ELb0ELb0EEENS1_36VarlenDynamicPersistentTileSchedulerILi64ELi64ELi256ELi128ELb0ELb1ELb1ELb0ELb1ELb1EEEEEEEEEvNT_6ParamsE,"a",@progbits
	.sectionflags	@""
	.align	4
.nv.constant0._ZN7cutlass13device_kernelIN5flash11enable_sm90INS1_16FlashAttnFwdSm90INS1_25CollectiveMainloopFwdSm90ILi2EN4cute5tupleIJNS5_1CILi1EEES8_S8_EEENS6_IJNS7_ILi64EEESA_SA_EEELi512ENS_6half_tEfNS_4arch4Sm90ELb0ELb0ELb1ELb1ELb0ELb1ELb1ELb0ELb0ELb1ELb0ELb0EEENS1_21CollectiveEpilogueFwdINS6_IJSA_NS7_ILi512EEESA_EEES9_SC_SE_Li256ELb1ELb1ELb0ELb0EEENS1_36VarlenDynamicPersistentTileSchedulerILi64ELi64ELi256ELi128ELb0ELb1ELb1ELb0ELb1ELb1EEEEEEEEEvNT_6ParamsE:
	.zero		3584


//--------------------- .nv.constant0._ZN7cutlass13device_kernelIN5flash11enable_sm90INS1_16FlashAttnFwdSm90INS1_25CollectiveMainloopFwdSm90ILi2EN4cute5tupleIJNS5_1CILi1EEES8_S8_EEENS6_IJNS7_ILi64EEESA_SA_EEELi512ENS_6half_tEfNS_4arch4Sm90ELb0ELb1ELb1ELb0ELb0ELb0ELb0ELb0ELb0ELb1ELb0ELb0EEENS1_21CollectiveEpilogueFwdINS6_IJSA_NS7_ILi512EEESA_EEES9_SC_SE_Li256ELb0ELb1ELb0ELb0EEENS1_30DynamicPersistentTileSchedulerILi256ELi128ELb0ELb1ELb1EEEEEEEEEvNT_6ParamsE --------------------------
	.section	.nv.constant0._ZN7cutlass13device_kernelIN5flash11enable_sm90INS1_16FlashAttnFwdSm90INS1_25CollectiveMainloopFwdSm90ILi2EN4cute5tupleIJNS5_1CILi1EEES8_S8_EEENS6_IJNS7_ILi64EEESA_SA_EEELi512ENS_6half_tEfNS_4arch4Sm90ELb0ELb1ELb1ELb0ELb0ELb0ELb0ELb0ELb0ELb1ELb0ELb0EEENS1_21CollectiveEpilogueFwdINS6_IJSA_NS7_ILi512EEESA_EEES9_SC_SE_Li256ELb0ELb1ELb0ELb0EEENS1_30DynamicPersistentTileSchedulerILi256ELi128ELb0ELb1ELb1EEEEEEEEEvNT_6ParamsE,"a",@progbits
	.sectionflags	@""
	.align	4
.nv.constant0._ZN7cutlass13device_kernelIN5flash11enable_sm90INS1_16FlashAttnFwdSm90INS1_25CollectiveMainloopFwdSm90ILi2EN4cute5tupleIJNS5_1CILi1EEES8_S8_EEENS6_IJNS7_ILi64EEESA_SA_EEELi512ENS_6half_tEfNS_4arch4Sm90ELb0ELb1ELb1ELb0ELb0ELb0ELb0ELb0ELb0ELb1ELb0ELb0EEENS1_21CollectiveEpilogueFwdINS6_IJSA_NS7_ILi512EEESA_EEES9_SC_SE_Li256ELb0ELb1ELb0ELb0EEENS1_30DynamicPersistentTileSchedulerILi256ELi128ELb0ELb1ELb1EEEEEEEEEvNT_6ParamsE:
	.zero		3328


//--------------------- .nv.constant0._ZN7cutlass13device_kernelIN5flash11enable_sm90INS1_16FlashAttnFwdSm90INS1_25CollectiveMainloopFwdSm90ILi2EN4cute5tupleIJNS5_1CILi1EEES8_S8_EEENS6_IJNS7_ILi64EEESA_SA_EEELi512ENS_6half_tEfNS_4arch4Sm90ELb0ELb1ELb1ELb0ELb0ELb0ELb1ELb0ELb0ELb1ELb0ELb0EEENS1_21CollectiveEpilogueFwdINS6_IJSA_NS7_ILi512EEESA_EEES9_SC_SE_Li256ELb0ELb1ELb0ELb0EEENS1_30DynamicPersistentTileSchedulerILi256ELi128ELb0ELb1ELb1EEEEEEEEEvNT_6ParamsE --------------------------
	.section	.nv.constant0._ZN7cutlass13device_kernelIN5flash11enable_sm90INS1_16FlashAttnFwdSm90INS1_25CollectiveMainloopFwdSm90ILi2EN4cute5tupleIJNS5_1CILi1EEES8_S8_EEENS6_IJNS7_ILi64EEESA_SA_EEELi512ENS_6half_tEfNS_4arch4Sm90ELb0ELb1ELb1ELb0ELb0ELb0ELb1ELb0ELb0ELb1ELb0ELb0EEENS1_21CollectiveEpilogueFwdINS6_IJSA_NS7_ILi512EEESA_EEES9_SC_SE_Li256ELb0ELb1ELb0ELb0EEENS1_30DynamicPersistentTileSchedulerILi256ELi128ELb0ELb1ELb1EEEEEEEEEvNT_6ParamsE,"a",@progbits
	.sectionflags	@""
	.align	4
.nv.constant0._ZN7cutlass13device_kernelIN5flash11enable_sm90INS1_16FlashAttnFwdSm90INS1_25CollectiveMainloopFwdSm90ILi2EN4cute5tupleIJNS5_1CILi1EEES8_S8_EEENS6_IJNS7_ILi64EEESA_SA_EEELi512ENS_6half_tEfNS_4arch4Sm90ELb0ELb1ELb1ELb0ELb0ELb0ELb1ELb0ELb0ELb1ELb0ELb0EEENS1_21CollectiveEpilogueFwdINS6_IJSA_NS7_ILi512EEESA_EEES9_SC_SE_Li256ELb0ELb1ELb0ELb0EEENS1_30DynamicPersistentTileSchedulerILi256ELi128ELb0ELb1ELb1EEEEEEEEEvNT_6ParamsE:
	.zero		3584


//--------------------- .nv.constant0._ZN7cutlass13device_kernelIN5flash11enable_sm90INS1_16FlashAttnFwdSm90INS1_25CollectiveMainloopFwdSm90ILi2EN4cute5tupleIJNS5_1CILi1EEES8_S8_EEENS6_IJNS7_ILi64EEESA_SA_EEELi512ENS_6half_tEfNS_4arch4Sm90ELb0ELb1ELb1ELb1ELb0ELb0ELb0ELb0ELb0ELb1ELb0ELb0EEENS1_21CollectiveEpilogueFwdINS6_IJSA_NS7_ILi512EEESA_EEES9_SC_SE_Li256ELb1ELb1ELb0ELb0EEENS1_36VarlenDynamicPersistentTileSchedulerILi64ELi64ELi256ELi128ELb0ELb1ELb1ELb1ELb0ELb1EEEEEEEEEvNT_6ParamsE --------------------------
	.section	.nv.constant0._ZN7cutlass13device_kernelIN5flash11enable_sm90INS1_16FlashAttnFwdSm90INS1_25CollectiveMainloopFwdSm90ILi2EN4cute5tupleIJNS5_1CILi1EEES8_S8_EEENS6_IJNS7_ILi64EEESA_SA_EEELi512ENS_6half_tEfNS_4arch4Sm90ELb0ELb1ELb1ELb1ELb0ELb0ELb0ELb0ELb0ELb1ELb0ELb0EEENS1_21CollectiveEpilogueFwdINS6_IJSA_NS7_ILi512EEESA_EEES9_SC_SE_Li256ELb1ELb1ELb0ELb0EEENS1_36VarlenDynamicPersistentTileSchedulerILi64ELi64ELi256ELi128ELb0ELb1ELb1ELb1ELb0ELb1EEEEEEEEEvNT_6ParamsE,"a",@progbits
	.sectionflags	@""
	.align	4
.nv.constant0._ZN7cutlass13device_kernelIN5flash11enable_sm90INS1_16FlashAttnFwdSm90INS1_25CollectiveMainloopFwdSm90ILi2EN4cute5tupleIJNS5_1CILi1EEES8_S8_EEENS6_IJNS7_ILi64EEESA_SA_EEELi512ENS_6half_tEfNS_4arch4Sm90ELb0ELb1ELb1ELb1ELb0ELb0ELb0ELb0ELb0ELb1ELb0ELb0EEENS1_21CollectiveEpilogueFwdINS6_IJSA_NS7_ILi512EEESA_EEES9_SC_SE_Li256ELb1ELb1ELb0ELb0EEENS1_36VarlenDynamicPersistentTileSchedulerILi64ELi64ELi256ELi128ELb0ELb1ELb1ELb1ELb0ELb1EEEEEEEEEvNT_6ParamsE:
	.zero		3328


//--------------------- .nv.constant0._ZN7cutlass13device_kernelIN5flash11enable_sm90INS1_16FlashAttnFwdSm90INS1_25CollectiveMainloopFwdSm90ILi2EN4cute5tupleIJNS5_1CILi1EEES8_S8_EEENS6_IJNS7_ILi64EEESA_SA_EEELi512ENS_6half_tEfNS_4arch4Sm90ELb0ELb1ELb1ELb1ELb0ELb1ELb0ELb0ELb0ELb1ELb0ELb0EEENS1_21CollectiveEpilogueFwdINS6_IJSA_NS7_ILi512EEESA_EEES9_SC_SE_Li256ELb1ELb1ELb0ELb0EEENS1_36VarlenDynamicPersistentTileSchedulerILi64ELi64ELi256ELi128ELb0ELb1ELb1ELb1ELb0ELb1EEEEEEEEEvNT_6ParamsE --------------------------
	.section	.nv.constant0._ZN7cutlass13device_kernelIN5flash11enable_sm90INS1_16FlashAttnFwdSm90INS1_25CollectiveMainloopFwdSm90ILi2EN4cute5tupleIJNS5_1CILi1EEES8_S8_EEENS6_IJNS7_ILi64EEESA_SA_EEELi512ENS_6half_tEfNS_4arch4Sm90ELb0ELb1ELb1ELb1ELb0ELb1ELb0ELb0ELb0ELb1ELb0ELb0EEENS1_21CollectiveEpilogueFwdINS6_IJSA_NS7_ILi512EEESA_EEES9_SC_SE_Li256ELb1ELb1ELb0ELb0EEENS1_36VarlenDynamicPersistentTileSchedulerILi64ELi64ELi256ELi128ELb0ELb1ELb1ELb1ELb0ELb1EEEEEEEEEvNT_6ParamsE,"a",@progbits
	.sectionflags	@""
	.align	4
.nv.constant0._ZN7cutlass13device_kernelIN5flash11enable_sm90INS1_16FlashAttnFwdSm90INS1_25CollectiveMainloopFwdSm90ILi2EN4cute5tupleIJNS5_1CILi1EEES8_S8_EEENS6_IJNS7_ILi64EEESA_SA_EEELi512ENS_6half_tEfNS_4arch4Sm90ELb0ELb1ELb1ELb1ELb0ELb1ELb0ELb0ELb0ELb1ELb0ELb0EEENS1_21CollectiveEpilogueFwdINS6_IJSA_NS7_ILi512EEESA_EEES9_SC_SE_Li256ELb1ELb1ELb0ELb0EEENS1_36VarlenDynamicPersistentTileSchedulerILi64ELi64ELi256ELi128ELb0ELb1ELb1ELb1ELb0ELb1EEEEEEEEEvNT_6ParamsE:
	.zero		3328


//--------------------- .nv.constant0._ZN7cutlass13device_kernelIN5flash11enable_sm90INS1_16FlashAttnFwdSm90INS1_25CollectiveMainloopFwdSm90ILi2EN4cute5tupleIJNS5_1CILi1EEES8_S8_EEENS6_IJNS7_ILi64EEESA_SA_EEELi512ENS_6half_tEfNS_4arch4Sm90ELb0ELb1ELb1ELb1ELb0ELb0ELb1ELb0ELb0ELb1ELb0ELb0EEENS1_21CollectiveEpilogueFwdINS6_IJSA_NS7_ILi512EEESA_EEES9_SC_SE_Li256ELb1ELb1ELb0ELb0EEENS1_36VarlenDynamicPersistentTileSchedulerILi64ELi64ELi256ELi128ELb0ELb1ELb1ELb1ELb0ELb1EEEEEEEEEvNT_6ParamsE --------------------------
	.section	.nv.constant0._ZN7cutlass13device_kernelIN5flash11enable_sm90INS1_16FlashAttnFwdSm90INS1_25CollectiveMainloopFwdSm90ILi2EN4cute5tupleIJNS5_1CILi1EEES8_S8_EEENS6_IJNS7_ILi64EEESA_SA_EEELi512ENS_6half_tEfNS_4arch4Sm90ELb0ELb1ELb1ELb1ELb0ELb0ELb1ELb0ELb0ELb1ELb0ELb0EEENS1_21CollectiveEpilogueFwdINS6_IJSA_NS7_ILi512EEESA_EEES9_SC_SE_Li256ELb1ELb1ELb0ELb0EEENS1_36VarlenDynamicPersistentTileSchedulerILi64ELi64ELi256ELi128ELb0ELb1ELb1ELb1ELb0ELb1EEEEEEEEEvNT_6ParamsE,"a",@progbits
	.sectionflags	@""
	.align	4
.nv.constant0._ZN7cutlass13device_kernelIN5flash11enable_sm90INS1_16FlashAttnFwdSm90INS1_25CollectiveMainloopFwdSm90ILi2EN4cute5tupleIJNS5_1CILi1EEES8_S8_EEENS6_IJNS7_ILi64EEESA_SA_EEELi512ENS_6half_tEfNS_4arch4Sm90ELb0ELb1ELb1ELb1ELb0ELb0ELb1ELb0ELb0ELb1ELb0ELb0EEENS1_21CollectiveEpilogueFwdINS6_IJSA_NS7_ILi512EEESA_EEES9_SC_SE_Li256ELb1ELb1ELb0ELb0EEENS1_36VarlenDynamicPersistentTileSchedulerILi64ELi64ELi256ELi128ELb0ELb1ELb1ELb1ELb0ELb1EEEEEEEEEvNT_6ParamsE:
	.zero		3584


//--------------------- .nv.constant0._ZN7cutlass13device_kernelIN5flash11enable_sm90INS1_16FlashAttnFwdSm90INS1_25CollectiveMainloopFwdSm90ILi2EN4cute5tupleIJNS5_1CILi1EEES8_S8_EEENS6_IJNS7_ILi64EEESA_SA_EEELi512ENS_6half_tEfNS_4arch4Sm90ELb0ELb1ELb1ELb1ELb0ELb1ELb1ELb0ELb0ELb1ELb0ELb0EEENS1_21CollectiveEpilogueFwdINS6_IJSA_NS7_ILi512EEESA_EEES9_SC_SE_Li256ELb1ELb1ELb0ELb0EEENS1_36VarlenDynamicPersistentTileSchedulerILi64ELi64ELi256ELi128ELb0ELb1ELb1ELb1ELb0ELb1EEEEEEEEEvNT_6ParamsE --------------------------
	.section	.nv.constant0._ZN7cutlass13device_kernelIN5flash11enable_sm90INS1_16FlashAttnFwdSm90INS1_25CollectiveMainloopFwdSm90ILi2EN4cute5tupleIJNS5_1CILi1EEES8_S8_EEENS6_IJNS7_ILi64EEESA_SA_EEELi512ENS_6half_tEfNS_4arch4Sm90ELb0ELb1ELb1ELb1ELb0ELb1ELb1ELb0ELb0ELb1ELb0ELb0EEENS1_21CollectiveEpilogueFwdINS6_IJSA_NS7_ILi512EEESA_EEES9_SC_SE_Li256ELb1ELb1ELb0ELb0EEENS1_36VarlenDynamicPersistentTileSchedulerILi64ELi64ELi256ELi128ELb0ELb1ELb1ELb1ELb0ELb1EEEEEEEEEvNT_6ParamsE,"a",@progbits
	.sectionflags	@""
	.align	4
.nv.constant0._ZN7cutlass13device_kernelIN5flash11enable_sm90INS1_16FlashAttnFwdSm90INS1_25CollectiveMainloopFwdSm90ILi2EN4cute5tupleIJNS5_1CILi1EEES8_S8_EEENS6_IJNS7_ILi64EEESA_SA_EEELi512ENS_6half_tEfNS_4arch4Sm90ELb0ELb1ELb1ELb1ELb0ELb1ELb1ELb0ELb0ELb1ELb0ELb0EEENS1_21CollectiveEpilogueFwdINS6_IJSA_NS7_ILi512EEESA_EEES9_SC_SE_Li256ELb1ELb1ELb0ELb0EEENS1_36VarlenDynamicPersistentTileSchedulerILi64ELi64ELi256ELi128ELb0ELb1ELb1ELb1ELb0ELb1EEEEEEEEEvNT_6ParamsE:
	.zero		3584


//--------------------- .nv.constant0._ZN7cutlass13device_kernelIN5flash11enable_sm90INS1_16FlashAttnFwdSm90INS1_25CollectiveMainloopFwdSm90ILi2EN4cute5tupleIJNS5_1CILi1EEES8_S8_EEENS6_IJNS7_ILi64EEESA_SA_EEELi512ENS_6half_tEfNS_4arch4Sm90ELb1ELb0ELb1ELb0ELb0ELb0ELb0ELb0ELb0ELb1ELb0ELb0EEENS1_21CollectiveEpilogueFwdINS6_IJSA_NS7_ILi512EEESA_EEES9_SC_SE_Li256ELb0ELb1ELb0ELb0EEENS1_30DynamicPersistentTileSchedulerILi256ELi128ELb0ELb1ELb1EEEEEEEEEvNT_6ParamsE --------------------------
	.section	.nv.constant0._ZN7cutlass13device_kernelIN5flash11enable_sm90INS1_16FlashAttnFwdSm90INS1_25CollectiveMainloopFwdSm90ILi2EN4cute5tupleIJNS5_1CILi1EEES8_S8_EEENS6_IJNS7_ILi64EEESA_SA_EEELi512ENS_6half_tEfNS_4arch4Sm90ELb1ELb0ELb1ELb0ELb0ELb0ELb0ELb0ELb0ELb1ELb0ELb0EEENS1_21CollectiveEpilogueFwdINS6_IJSA_NS7_ILi512EEESA_EEES9_SC_SE_Li256ELb0ELb1ELb0ELb0EEENS1_30DynamicPersistentTileSchedulerILi256ELi128ELb0ELb1ELb1EEEEEEEEEvNT_6ParamsE,"a",@progbits
	.sectionflags	@""
	.align	4
.nv.constant0._ZN7cutlass13device_kernelIN5flash11enable_sm90INS1_16FlashAttnFwdSm90INS1_25CollectiveMainloopFwdSm90ILi2EN4cute5tupleIJNS5_1CILi1EEES8_S8_EEENS6_IJNS7_ILi64EEESA_SA_EEELi512ENS_6half_tEfNS_4arch4Sm90ELb1ELb0ELb1ELb0ELb0ELb0ELb0ELb0ELb0ELb1ELb0ELb0EEENS1_21CollectiveEpilogueFwdINS6_IJSA_NS7_ILi512EEESA_EEES9_SC_SE_Li256ELb0ELb1ELb0ELb0EEENS1_30DynamicPersistentTileSchedulerILi256ELi128ELb0ELb1ELb1EEEEEEEEEvNT_6ParamsE:
	.zero		3328


//--------------------- .nv.constant0._ZN7cutlass13device_kernelIN5flash11enable_sm90INS1_16FlashAttnFwdSm90INS1_25CollectiveMainloopFwdSm90ILi2EN4cute5tupleIJNS5_1CILi1EEES8_S8_EEENS6_IJNS7_ILi64EEESA_SA_EEELi512ENS_6half_tEfNS_4arch4Sm90ELb1ELb0ELb1ELb0ELb0ELb0ELb1ELb0ELb0ELb1ELb0ELb0EEENS1_21CollectiveEpilogueFwdINS6_IJSA_NS7_ILi512EEESA_EEES9_SC_SE_Li256ELb0ELb1ELb0ELb0EEENS1_30DynamicPersistentTileSchedulerILi256ELi128ELb0ELb1ELb1EEEEEEEEEvNT_6ParamsE --------------------------
	.section	.nv.constant0._ZN7cutlass13device_kernelIN5flash11enable_sm90INS1_16FlashAttnFwdSm90INS1_25CollectiveMainloopFwdSm90ILi2EN4cute5tupleIJNS5_1CILi1EEES8_S8_EEENS6_IJNS7_ILi64EEESA_SA_EEELi512ENS_6half_tEfNS_4arch4Sm90ELb1ELb0ELb1ELb0ELb0ELb0ELb1ELb0ELb0ELb1ELb0ELb0EEENS1_21CollectiveEpilogueFwdINS6_IJSA_NS7_ILi512EEESA_EEES9_SC_SE_Li256ELb0ELb1ELb0ELb0EEENS1_30DynamicPersistentTileSchedulerILi256ELi128ELb0ELb1ELb1EEEEEEEEEvNT_6ParamsE,"a",@progbits
	.sectionflags	@""
	.align	4
.nv.constant0._ZN7cutlass13device_kernelIN5flash11enable_sm90INS1_16FlashAttnFwdSm90INS1_25CollectiveMainloopFwdSm90ILi2EN4cute5tupleIJNS5_1CILi1EEES8_S8_EEENS6_IJNS7_ILi64EEESA_SA_EEELi512ENS_6half_tEfNS_4arch4Sm90ELb1ELb0ELb1ELb0ELb0ELb0ELb1ELb0ELb0ELb1ELb0ELb0EEENS1_21CollectiveEpilogueFwdINS6_IJSA_NS7_ILi512EEESA_EEES9_SC_SE_Li256ELb0ELb1ELb0ELb0EEENS1_30DynamicPersistentTileSchedulerILi256ELi128ELb0ELb1ELb1EEEEEEEEEvNT_6ParamsE:
	.zero		3584


//--------------------- .nv.constant0._ZN7cutlass13device_kernelIN5flash11enable_sm90INS1_16FlashAttnFwdSm90INS1_25CollectiveMainloopFwdSm90ILi2EN4cute5tupleIJNS5_1CILi1EEES8_S8_EEENS6_IJNS7_ILi64EEESA_SA_EEELi512ENS_6half_tEfNS_4arch4Sm90ELb1ELb0ELb1ELb1ELb0ELb0ELb0ELb0ELb0ELb1ELb0ELb0EEENS1_21CollectiveEpilogueFwdINS6_IJSA_NS7_ILi512EEESA_EEES9_SC_SE_Li256ELb1ELb1ELb0ELb0EEENS1_36VarlenDynamicPersistentTileSchedulerILi64ELi64ELi256ELi128ELb0ELb1ELb1ELb1ELb1ELb1EEEEEEEEEvNT_6ParamsE --------------------------
	.section	.nv.constant0._ZN7cutlass13device_kernelIN5flash11enable_sm90INS1_16FlashAttnFwdSm90INS1_25CollectiveMainloopFwdSm90ILi2EN4cute5tupleIJNS5_1CILi1EEES8_S8_EEENS6_IJNS7_ILi64EEESA_SA_EEELi512ENS_6half_tEfNS_4arch4Sm90ELb1ELb0ELb1ELb1ELb0ELb0ELb0ELb0ELb0ELb1ELb0ELb0EEENS1_21CollectiveEpilogueFwdINS6_IJSA_NS7_ILi512EEESA_EEES9_SC_SE_Li256ELb1ELb1ELb0ELb0EEENS1_36VarlenDynamicPersistentTileSchedulerILi64ELi64ELi256ELi128ELb0ELb1ELb1ELb1ELb1ELb1EEEEEEEEEvNT_6ParamsE,"a",@progbits
	.sectionflags	@""
	.align	4
.nv.constant0._ZN7cutlass13device_kernelIN5flash11enable_sm90INS1_16FlashAttnFwdSm90INS1_25CollectiveMainloopFwdSm90ILi2EN4cute5tupleIJNS5_1CILi1EEES8_S8_EEENS6_IJNS7_ILi64EEESA_SA_EEELi512ENS_6half_tEfNS_4arch4Sm90ELb1ELb0ELb1ELb1ELb0ELb0ELb0ELb0ELb0ELb1ELb0ELb0EEENS1_21CollectiveEpilogueFwdINS6_IJSA_NS7_ILi512EEESA_EEES9_SC_SE_Li256ELb1ELb1ELb0ELb0EEENS1_36VarlenDynamicPersistentTileSchedulerILi64ELi64ELi256ELi128ELb0ELb1ELb1ELb1ELb1ELb1EEEEEEEEEvNT_6ParamsE:
	.zero		3328


//--------------------- .nv.constant0._ZN7cutlass13device_kernelIN5flash11enable_sm90INS1_16FlashAttnFwdSm90INS1_25CollectiveMainloopFwdSm90ILi2EN4cute5tupleIJNS5_1CILi1EEES8_S8_EEENS6_IJNS7_ILi64EEESA_SA_EEELi512ENS_6half_tEfNS_4arch4Sm90ELb1ELb0ELb1ELb1ELb0ELb1ELb0ELb0ELb0ELb1ELb0ELb0EEENS1_21CollectiveEpilogueFwdINS6_IJSA_NS7_ILi512EEESA_EEES9_SC_SE_Li256ELb1ELb1ELb0ELb0EEENS1_36VarlenDynamicPersistentTileSchedulerILi64ELi64ELi256ELi128ELb0ELb1ELb1ELb1ELb1ELb1EEEEEEEEEvNT_6ParamsE --------------------------
	.section	.nv.constant0._ZN7cutlass13device_kernelIN5flash11enable_sm90INS1_16FlashAttnFwdSm90INS1_25CollectiveMainloopFwdSm90ILi2EN4cute5tupleIJNS5_1CILi1EEES8_S8_EEENS6_IJNS7_ILi64EEESA_SA_EEELi512ENS_6half_tEfNS_4arch4Sm90ELb1ELb0ELb1ELb1ELb0ELb1ELb0ELb0ELb0ELb1ELb0ELb0EEENS1_21CollectiveEpilogueFwdINS6_IJSA_NS7_ILi512EEESA_EEES9_SC_SE_Li256ELb1ELb1ELb0ELb0EEENS1_36VarlenDynamicPersistentTileSchedulerILi64ELi64ELi256ELi128ELb0ELb1ELb1ELb1ELb1ELb1EEEEEEEEEvNT_6ParamsE,"a",@progbits
	.sectionflags	@""
	.align	4
.nv.constant0._ZN7cutlass13device_kernelIN5flash11enable_sm90INS1_16FlashAttnFwdSm90INS1_25CollectiveMainloopFwdSm90ILi2EN4cute5tupleIJNS5_1CILi1EEES8_S8_EEENS6_IJNS7_ILi64EEESA_SA_EEELi512ENS_6half_tEfNS_4arch4Sm90ELb1ELb0ELb1ELb1ELb0ELb1ELb0ELb0ELb0ELb1ELb0ELb0EEENS1_21CollectiveEpilogueFwdINS6_IJSA_NS7_ILi512EEESA_EEES9_SC_SE_Li256ELb1ELb1ELb0ELb0EEENS1_36VarlenDynamicPersistentTileSchedulerILi64ELi64ELi256ELi128ELb0ELb1ELb1ELb1ELb1ELb1EEEEEEEEEvNT_6ParamsE:
	.zero		3328


//--------------------- .nv.constant0._ZN7cutlass13device_kernelIN5flash11enable_sm90INS1_16FlashAttnFwdSm90INS1_25CollectiveMainloopFwdSm90ILi2EN4cute5tupleIJNS5_1CILi1EEES8_S8_EEENS6_IJNS7_ILi64EEESA_SA_EEELi512ENS_6half_tEfNS_4arch4Sm90ELb1ELb0ELb1ELb1ELb0ELb0ELb1ELb0ELb0ELb1ELb0ELb0EEENS1_21CollectiveEpilogueFwdINS6_IJSA_NS7_ILi512EEESA_EEES9_SC_SE_Li256ELb1ELb1ELb0ELb0EEENS1_36VarlenDynamicPersistentTileSchedulerILi64ELi64ELi256ELi128ELb0ELb1ELb1ELb1ELb1ELb1EEEEEEEEEvNT_6ParamsE --------------------------
	.section	.nv.constant0._ZN7cutlass13device_kernelIN5flash11enable_sm90INS1_16FlashAttnFwdSm90INS1_25CollectiveMainloopFwdSm90ILi2EN4cute5tupleIJNS5_1CILi1EEES8_S8_EEENS6_IJNS7_ILi64EEESA_SA_EEELi512ENS_6half_tEfNS_4arch4Sm90ELb1ELb0ELb1ELb1ELb0ELb0ELb1ELb0ELb0ELb1ELb0ELb0EEENS1_21CollectiveEpilogueFwdINS6_IJSA_NS7_ILi512EEESA_EEES9_SC_SE_Li256ELb1ELb1ELb0ELb0EEENS1_36VarlenDynamicPersistentTileSchedulerILi64ELi64ELi256ELi128ELb0ELb1ELb1ELb1ELb1ELb1EEEEEEEEEvNT_6ParamsE,"a",@progbits
	.sectionflags	@""
	.align	4
.nv.constant0._ZN7cutlass13device_kernelIN5flash11enable_sm90INS1_16FlashAttnFwdSm90INS1_25CollectiveMainloopFwdSm90ILi2EN4cute5tupleIJNS5_1CILi1EEES8_S8_EEENS6_IJNS7_ILi64EEESA_SA_EEELi512ENS_6half_tEfNS_4arch4Sm90ELb1ELb0ELb1ELb1ELb0ELb0ELb1ELb0ELb0ELb1ELb0ELb0EEENS1_21CollectiveEpilogueFwdINS6_IJSA_NS7_ILi512EEESA_EEES9_SC_SE_Li256ELb1ELb1ELb0ELb0EEENS1_36VarlenDynamicPersistentTileSchedulerILi64ELi64ELi256ELi128ELb0ELb1ELb1ELb1ELb1ELb1EEEEEEEEEvNT_6ParamsE:
	.zero		3584


//--------------------- .nv.constant0._ZN7cutlass13device_kernelIN5flash11enable_sm90INS1_16FlashAttnFwdSm90INS1_25CollectiveMainloopFwdSm90ILi2EN4cute5tupleIJNS5_1CILi1EEES8_S8_EEENS6_IJNS7_ILi64EEESA_SA_EEELi512ENS_6half_tEfNS_4arch4Sm90ELb1ELb0ELb1ELb1ELb0ELb1ELb1ELb0ELb0ELb1ELb0ELb0EEENS1_21CollectiveEpilogueFwdINS6_IJSA_NS7_ILi512EEESA_EEES9_SC_SE_Li256ELb1ELb1ELb0ELb0EEENS1_36VarlenDynamicPersistentTileSchedulerILi64ELi64ELi256ELi128ELb0ELb1ELb1ELb1ELb1ELb1EEEEEEEEEvNT_6ParamsE --------------------------
	.section	.nv.constant0._ZN7cutlass13device_kernelIN5flash11enable_sm90INS1_16FlashAttnFwdSm90INS1_25CollectiveMainloopFwdSm90ILi2EN4cute5tupleIJNS5_1CILi1EEES8_S8_EEENS6_IJNS7_ILi64EEESA_SA_EEELi512ENS_6half_tEfNS_4arch4Sm90ELb1ELb0ELb1ELb1ELb0ELb1ELb1ELb0ELb0ELb1ELb0ELb0EEENS1_21CollectiveEpilogueFwdINS6_IJSA_NS7_ILi512EEESA_EEES9_SC_SE_Li256ELb1ELb1ELb0ELb0EEENS1_36VarlenDynamicPersistentTileSchedulerILi64ELi64ELi256ELi128ELb0ELb1ELb1ELb1ELb1ELb1EEEEEEEEEvNT_6ParamsE,"a",@progbits
	.sectionflags	@""
	.align	4
.nv.constant0._ZN7cutlass13device_kernelIN5flash11enable_sm90INS1_16FlashAttnFwdSm90INS1_25CollectiveMainloopFwdSm90ILi2EN4cute5tupleIJNS5_1CILi1EEES8_S8_EEENS6_IJNS7_ILi64EEESA_SA_EEELi512ENS_6half_tEfNS_4arch4Sm90ELb1ELb0ELb1ELb1ELb0ELb1ELb1ELb0ELb0ELb1ELb0ELb0EEENS1_21CollectiveEpilogueFwdINS6_IJSA_NS7_ILi512EEESA_EEES9_SC_SE_Li256ELb1ELb1ELb0ELb0EEENS1_36VarlenDynamicPersistentTileSchedulerILi64ELi64ELi256ELi128ELb0ELb1ELb1ELb1ELb1ELb1EEEEEEEEEvNT_6ParamsE:
	.zero		3584


//--------------------- .nv.constant0._ZN7cutlass13device_kernelIN5flash11enable_sm90INS1_16FlashAttnFwdSm90INS1_25CollectiveMainloopFwdSm90ILi2EN4cute5tupleIJNS5_1CILi1EEES8_S8_EEENS6_IJNS7_ILi128EEENS7_ILi96EEENS7_ILi64EEEEEELi256ENS_6half_tEfNS_4arch4Sm90ELb0ELb0ELb1ELb0ELb0ELb0ELb0ELb1ELb0ELb1ELb0ELb0EEENS1_21CollectiveEpilogueFwdINS6_IJSA_NS7_ILi256EEESB_EEES9_SE_SG_Li256ELb0ELb1ELb0ELb0EEENS1_29StaticPersistentTileSchedulerILb0EEEEEEEEEvNT_6ParamsE --------------------------
	.section	.nv.constant0._ZN7cutlass13device_kernelIN5flash11enable_sm90INS1_16FlashAttnFwdSm90INS1_25CollectiveMainloopFwdSm90ILi2EN4cute5tupleIJNS5_1CILi1EEES8_S8_EEENS6_IJNS7_ILi128EEENS7_ILi96EEENS7_ILi64EEEEEELi256ENS_6half_tEfNS_4arch4Sm90ELb0ELb0ELb1ELb0ELb0ELb0ELb0ELb1ELb0ELb1ELb0ELb0EEENS1_21CollectiveEpilogueFwdINS6_IJSA_NS7_ILi256EEESB_EEES9_SE_SG_Li256ELb0ELb1ELb0ELb0EEENS1_29StaticPersistentTileSchedulerILb0EEEEEEEEEvNT_6ParamsE,"a",@progbits
	.sectionflags	@""
	.align	4
.nv.constant0._ZN7cutlass13device_kernelIN5flash11enable_sm90INS1_16FlashAttnFwdSm90INS1_25CollectiveMainloopFwdSm90ILi2EN4cute5tupleIJNS5_1CILi1EEES8_S8_EEENS6_IJNS7_ILi128EEENS7_ILi96EEENS7_ILi64EEEEEELi256ENS_6half_tEfNS_4arch4Sm90ELb0ELb0ELb1ELb0ELb0ELb0ELb0ELb1ELb0ELb1ELb0ELb0EEENS1_21CollectiveEpilogueFwdINS6_IJSA_NS7_ILi256EEESB_EEES9_SE_SG_Li256ELb0ELb1ELb0ELb0EEENS1_29StaticPersistentTileSchedulerILb0EEEEEEEEEvNT_6ParamsE:
	.zero		3200


//--------------------- .nv.constant0._ZN7cutlass13device_kernelIN5flash11enable_sm90INS1_16FlashAttnFwdSm90INS1_25CollectiveMainloopFwdSm90ILi2EN4cute5tupleIJNS5_1CILi1EEES8_S8_EEENS6_IJNS7_ILi128EEENS7_ILi96EEENS7_ILi64EEEEEELi256ENS_6half_tEfNS_4arch4Sm90ELb0ELb0ELb1ELb0ELb0ELb0ELb1ELb1ELb0ELb1ELb0ELb0EEENS1_21CollectiveEpilogueFwdINS6_IJSA_NS7_ILi256EEESB_EEES9_SE_SG_Li256ELb0ELb1ELb0ELb0EEENS1_29StaticPersistentTileSchedulerILb0EEEEEEEEEvNT_6ParamsE --------------------------
	.section	.nv.constant0._ZN7cutlass13device_kernelIN5flash11enable_sm90INS1_16FlashAttnFwdSm90INS1_25CollectiveMainloopFwdSm90ILi2EN4cute5tupleIJNS5_1CILi1EEES8_S8_EEENS6_IJNS7_ILi128EEENS7_ILi96EEENS7_ILi64EEEEEELi256ENS_6half_tEfNS_4arch4Sm90ELb0ELb0ELb1ELb0ELb0ELb0ELb1ELb1ELb0ELb1ELb0ELb0EEENS1_21CollectiveEpilogueFwdINS6_IJSA_NS7_ILi256EEESB_EEES9_SE_SG_Li256ELb0ELb1ELb0ELb0EEENS1_29StaticPersistentTileSchedulerILb0EEEEEEEEEvNT_6ParamsE,"a",@progbits
	.sectionflags	@""
	.align	4
.nv.constant0._ZN7cutlass13device_kernelIN5flash11enable_sm90INS1_16FlashAttnFwdSm90INS1_25CollectiveMainloopFwdSm90ILi2EN4cute5tupleIJNS5_1CILi1EEES8_S8_EEENS6_IJNS7_ILi128EEENS7_ILi96EEENS7_ILi64EEEEEELi256ENS_6half_tEfNS_4arch4Sm90ELb0ELb0ELb1ELb0ELb0ELb0ELb1ELb1ELb0ELb1ELb0ELb0EEENS1_21CollectiveEpilogueFwdINS6_IJSA_NS7_ILi256EEESB_EEES9_SE_SG_Li256ELb0ELb1ELb0ELb0EEENS1_29StaticPersistentTileSchedulerILb0EEEEEEEEEvNT_6ParamsE:
	.zero		3456


//--------------------- .nv.constant0._ZN7cutlass13device_kernelIN5flash11enable_sm90INS1_16FlashAttnFwdSm90INS1_25CollectiveMainloopFwdSm90ILi2EN4cute5tupleIJNS5_1CILi1EEES8_S8_EEENS6_IJNS7_ILi128EEENS7_ILi96EEENS7_ILi64EEEEEELi256ENS_6half_tEfNS_4arch4Sm90ELb0ELb0ELb1ELb1ELb0ELb0ELb0ELb1ELb0ELb1ELb0ELb0EEENS1_21CollectiveEpilogueFwdINS6_IJSA_NS7_ILi256EEESB_EEES9_SE_SG_Li256ELb1ELb1ELb0ELb0EEENS1_36VarlenDynamicPersistentTileSchedulerILi128ELi96ELi256ELi128ELb0ELb1ELb1ELb0ELb1ELb1EEEEEEEEEvNT_6ParamsE --------------------------
	.section	.nv.constant0._ZN7cutlass13device_kernelIN5flash11enable_sm90INS1_16FlashAttnFwdSm90INS1_25CollectiveMainloopFwdSm90ILi2EN4cute5tupleIJNS5_1CILi1EEES8_S8_EEENS6_IJNS7_ILi128EEENS7_ILi96EEENS7_ILi64EEEEEELi256ENS_6half_tEfNS_4arch4Sm90ELb0ELb0ELb1ELb1ELb0ELb0ELb0ELb1ELb0ELb1ELb0ELb0EEENS1_21CollectiveEpilogueFwdINS6_IJSA_NS7_ILi256EEESB_EEES9_SE_SG_Li256ELb1ELb1ELb0ELb0EEENS1_36VarlenDynamicPersistentTileSchedulerILi128ELi96ELi256ELi128ELb0ELb1ELb1ELb0ELb1ELb1EEEEEEEEEvNT_6ParamsE,"a",@progbits
	.sectionflags	@""
	.align	4
.nv.constant0._ZN7cutlass13device_kernelIN5flash11enable_sm90INS1_16FlashAttnFwdSm90INS1_25CollectiveMainloopFwdSm90ILi2EN4cute5tupleIJNS5_1CILi1EEES8_S8_EEENS6_IJNS7_ILi128EEENS7_ILi96EEENS7_ILi64EEEEEELi256ENS_6half_tEfNS_4arch4Sm90ELb0ELb0ELb1ELb1ELb0ELb0ELb0ELb1ELb0ELb1ELb0ELb0EEENS1_21CollectiveEpilogueFwdINS6_IJSA_NS7_ILi256EEESB_EEES9_SE_SG_Li256ELb1ELb1ELb0ELb0EEENS1_36VarlenDynamicPersistentTileSchedulerILi128ELi96ELi256ELi128ELb0ELb1ELb1ELb0ELb1ELb1EEEEEEEEEvNT_6ParamsE:
	.zero		3328


//--------------------- .nv.constant0._ZN7cutlass13device_kernelIN5flash11enable_sm90INS1_16FlashAttnFwdSm90INS1_25CollectiveMainloopFwdSm90ILi2EN4cute5tupleIJNS5_1CILi1EEES8_S8_EEENS6_IJNS7_ILi128EEENS7_ILi96EEENS7_ILi64EEEEEELi256ENS_6half_tEfNS_4arch4Sm90ELb0ELb0ELb1ELb1ELb0ELb1ELb0ELb1ELb0ELb1ELb0ELb0EEENS1_21CollectiveEpilogueFwdINS6_IJSA_NS7_ILi256EEESB_EEES9_SE_SG_Li256ELb1ELb1ELb0ELb0EEENS1_36VarlenDynamicPersistentTileSchedulerILi128ELi96ELi256ELi128ELb0ELb1ELb1ELb0ELb1ELb1EEEEEEEEEvNT_6ParamsE --------------------------
	.section	.nv.constant0._ZN7cutlass13device_kernelIN5flash11enable_sm90INS1_16FlashAttnFwdSm90INS1_25CollectiveMainloopFwdSm90ILi2EN4cute5tupleIJNS5_1CILi1EEES8_S8_EEENS6_IJNS7_ILi128EEENS7_ILi96EEENS7_ILi64EEEEEELi256ENS_6half_tEfNS_4arch4Sm90ELb0ELb0ELb1ELb1ELb0ELb1ELb0ELb1ELb0ELb1ELb0ELb0EEENS1_21CollectiveEpilogueFwdINS6_IJSA_NS7_ILi256EEESB_EEES9_SE_SG_Li256ELb1ELb1ELb0ELb0EEENS1_36VarlenDynamicPersistentTileSchedulerILi128ELi96ELi256ELi128ELb0ELb1ELb1ELb0ELb1ELb1EEEEEEEEEvNT_6ParamsE,"a",@progbits
	.sectionflags	@""
	.align	4
.nv.constant0._ZN7cutlass13device_kernelIN5flash11enable_sm90INS1_16FlashAttnFwdSm90INS1_25CollectiveMainloopFwdSm90ILi2EN4cute5tupleIJNS5_1CILi1EEES8_S8_EEENS6_IJNS7_ILi128EEENS7_ILi96EEENS7_ILi64EEEEEELi256ENS_6half_tEfNS_4arch4Sm90ELb0ELb0ELb1ELb1ELb0ELb1ELb0ELb1ELb0ELb1ELb0ELb0EEENS1_21CollectiveEpilogueFwdINS6_IJSA_NS7_ILi256EEESB_EEES9_SE_SG_Li256ELb1ELb1ELb0ELb0EEENS1_36VarlenDynamicPersistentTileSchedulerILi128ELi96ELi256ELi128ELb0ELb1ELb1ELb0ELb1ELb1EEEEEEEEEvNT_6ParamsE:
	.zero		3328


//--------------------- .nv.constant0._ZN7cutlass13device_kernelIN5flash11enable_sm90INS1_16FlashAttnFwdSm90INS1_25CollectiveMainloopFwdSm90ILi2EN4cute5tupleIJNS5_1CILi1EEES8_S8_EEENS6_IJNS7_ILi128EEENS7_ILi96EEENS7_ILi64EEEEEELi256ENS_6half_tEfNS_4arch4Sm90ELb0ELb0ELb1ELb1ELb0ELb0ELb1ELb1ELb0ELb1ELb0ELb0EEENS1_21CollectiveEpilogueFwdINS6_IJSA_NS7_ILi256EEESB_EEES9_SE_SG_Li256ELb1ELb1ELb0ELb0EEENS1_36VarlenDynamicPersistentTileSchedulerILi128ELi96ELi256ELi128ELb0ELb1ELb1ELb0ELb1ELb1EEEEEEEEEvNT_6ParamsE --------------------------
	.section	.nv.constant0._ZN7cutlass13device_kernelIN5flash11enable_sm90INS1_16FlashAttnFwdSm90INS1_25CollectiveMainloopFwdSm90ILi2EN4cute5tupleIJNS5_1CILi1EEES8_S8_EEENS6_IJNS7_ILi128EEENS7_ILi96EEENS7_ILi64EEEEEELi256ENS_6half_tEfNS_4arch4Sm90ELb0ELb0ELb1ELb1ELb0ELb0ELb1ELb1ELb0ELb1ELb0ELb0EEENS1_21CollectiveEpilogueFwdINS6_IJSA_NS7_ILi256EEESB_EEES9_SE_SG_Li256ELb1ELb1ELb0ELb0EEENS1_36VarlenDynamicPersistentTileSchedulerILi128ELi96ELi256ELi128ELb0ELb1ELb1ELb0ELb1ELb1EEEEEEEEEvNT_6ParamsE,"a",@progbits
	.sectionflags	@""
	.align	4
.nv.constant0._ZN7cutlass13device_kernelIN5flash11enable_sm90INS1_16FlashAttnFwdSm90INS1_25CollectiveMainloopFwdSm90ILi2EN4cute5tupleIJNS5_1CILi1EEES8_S8_EEENS6_IJNS7_ILi128EEENS7_ILi96EEENS7_ILi64EEEEEELi256ENS_6half_tEfNS_4arch4Sm90ELb0ELb0ELb1ELb1ELb0ELb0ELb1ELb1ELb0ELb1ELb0ELb0EEENS1_21CollectiveEpilogueFwdINS6_IJSA_NS7_ILi256EEESB_EEES9_SE_SG_Li256ELb1ELb1ELb0ELb0EEENS1_36VarlenDynamicPersistentTileSchedulerILi128ELi96ELi256ELi128ELb0ELb1ELb1ELb0ELb1ELb1EEEEEEEEEvNT_6ParamsE:
	.zero		3584


//--------------------- .nv.constant0._ZN7cutlass13device_kernelIN5flash11enable_sm90INS1_16FlashAttnFwdSm90INS1_25CollectiveMainloopFwdSm90ILi2EN4cute5tupleIJNS5_1CILi1EEES8_S8_EEENS6_IJNS7_ILi128EEENS7_ILi96EEENS7_ILi64EEEEEELi256ENS_6half_tEfNS_4arch4Sm90ELb0ELb0ELb1ELb1ELb0ELb1ELb1ELb1ELb0ELb1ELb0ELb0EEENS1_21CollectiveEpilogueFwdINS6_IJSA_NS7_ILi256EEESB_EEES9_SE_SG_Li256ELb1ELb1ELb0ELb0EEENS1_36VarlenDynamicPersistentTileSchedulerILi128ELi96ELi256ELi128ELb0ELb1ELb1ELb0ELb1ELb1EEEEEEEEEvNT_6ParamsE --------------------------
	.section	.nv.constant0._ZN7cutlass13device_kernelIN5flash11enable_sm90INS1_16FlashAttnFwdSm90INS1_25CollectiveMainloopFwdSm90ILi2EN4cute5tupleIJNS5_1CILi1EEES8_S8_EEENS6_IJNS7_ILi128EEENS7_ILi96EEENS7_ILi64EEEEEELi256ENS_6half_tEfNS_4arch4Sm90ELb0ELb0ELb1ELb1ELb0ELb1ELb1ELb1ELb0ELb1ELb0ELb0EEENS1_21CollectiveEpilogueFwdINS6_IJSA_NS7_ILi256EEESB_EEES9_SE_SG_Li256ELb1ELb1ELb0ELb0EEENS1_36VarlenDynamicPersistentTileSchedulerILi128ELi96ELi256ELi128ELb0ELb1ELb1ELb0ELb1ELb1EEEEEEEEEvNT_6ParamsE,"a",@progbits
	.sectionflags	@""
	.align	4
.nv.constant0._ZN7cutlass13device_kernelIN5flash11enable_sm90INS1_16FlashAttnFwdSm90INS1_25CollectiveMainloopFwdSm90ILi2EN4cute5tupleIJNS5_1CILi1EEES8_S8_EEENS6_IJNS7_ILi128EEENS7_ILi96EEENS7_ILi64EEEEEELi256ENS_6half_tEfNS_4arch4Sm90ELb0ELb0ELb1ELb1ELb0ELb1ELb1ELb1ELb0ELb1ELb0ELb0EEENS1_21CollectiveEpilogueFwdINS6_IJSA_NS7_ILi256EEESB_EEES9_SE_SG_Li256ELb1ELb1ELb0ELb0EEENS1_36VarlenDynamicPersistentTileSchedulerILi128ELi96ELi256ELi128ELb0ELb1ELb1ELb0ELb1ELb1EEEEEEEEEvNT_6ParamsE:
	.zero		3584


//--------------------- .nv.constant0._ZN7cutlass13device_kernelIN5flash11enable_sm90INS1_16FlashAttnFwdSm90INS1_25CollectiveMainloopFwdSm90ILi2EN4cute5tupleIJNS5_1CILi1EEES8_S8_EEENS6_IJNS7_ILi128EEENS7_ILi96EEENS7_ILi64EEEEEELi256ENS_6half_tEfNS_4arch4Sm90ELb0ELb1ELb1ELb0ELb0ELb0ELb0ELb1ELb0ELb1ELb0ELb0EEENS1_21CollectiveEpilogueFwdINS6_IJSA_NS7_ILi256EEESB_EEES9_SE_SG_Li256ELb0ELb1ELb0ELb0EEENS1_30DynamicPersistentTileSchedulerILi256ELi128ELb0ELb1ELb1EEEEEEEEEvNT_6ParamsE --------------------------
	.section	.nv.constant0._ZN7cutlass13device_kernelIN5flash11enable_sm90INS1_16FlashAttnFwdSm90INS1_25CollectiveMainloopFwdSm90ILi2EN4cute5tupleIJNS5_1CILi1EEES8_S8_EEENS6_IJNS7_ILi128EEENS7_ILi96EEENS7_ILi64EEEEEELi256ENS_6half_tEfNS_4arch4Sm90ELb0ELb1ELb1ELb0ELb0ELb0ELb0ELb1ELb0ELb1ELb0ELb0EEENS1_21CollectiveEpilogueFwdINS6_IJSA_NS7_ILi256EEESB_EEES9_SE_SG_Li256ELb0ELb1ELb0ELb0EEENS1_30DynamicPersistentTileSchedulerILi256ELi128ELb0ELb1ELb1EEEEEEEEEvNT_6ParamsE,"a",@progbits
	.sectionflags	@""
	.align	4
.nv.constant0._ZN7cutlass13device_kernelIN5flash11enable_sm90INS1_16FlashAttnFwdSm90INS1_25CollectiveMainloopFwdSm90ILi2EN4cute5tupleIJNS5_1CILi1EEES8_S8_EEENS6_IJNS7_ILi128EEENS7_ILi96EEENS7_ILi64EEEEEELi256ENS_6half_tEfNS_4arch4Sm90ELb0ELb1ELb1ELb0ELb0ELb0ELb0ELb1ELb0ELb1ELb0ELb0EEENS1_21CollectiveEpilogueFwdINS6_IJSA_NS7_ILi256EEESB_EEES9_SE_SG_Li256ELb0ELb1ELb0ELb0EEENS1_30DynamicPersistentTileSchedulerILi256ELi128ELb0ELb1ELb1EEEEEEEEEvNT_6ParamsE:
	.zero		3328


//--------------------- .nv.constant0._ZN7cutlass13device_kernelIN5flash11enable_sm90INS1_16FlashAttnFwdSm90INS1_25CollectiveMainloopFwdSm90ILi2EN4cute5tupleIJNS5_1CILi1EEES8_S8_EEENS6_IJNS7_ILi128EEENS7_ILi96EEENS7_ILi64EEEEEELi256ENS_6half_tEfNS_4arch4Sm90ELb0ELb1ELb1ELb0ELb0ELb0ELb1ELb1ELb0ELb1ELb0ELb0EEENS1_21CollectiveEpilogueFwdINS6_IJSA_NS7_ILi256EEESB_EEES9_SE_SG_Li256ELb0ELb1ELb0ELb0EEENS1_30DynamicPersistentTileSchedulerILi256ELi128ELb0ELb1ELb1EEEEEEEEEvNT_6ParamsE --------------------------
	.section	.nv.constant0._ZN7cutlass13device_kernelIN5flash11enable_sm90INS1_16FlashAttnFwdSm90INS1_25CollectiveMainloopFwdSm90ILi2EN4cute5tupleIJNS5_1CILi1EEES8_S8_EEENS6_IJNS7_ILi128EEENS7_ILi96EEENS7_ILi64EEEEEELi256ENS_6half_tEfNS_4arch4Sm90ELb0ELb1ELb1ELb0ELb0ELb0ELb1ELb1ELb0ELb1ELb0ELb0EEENS1_21CollectiveEpilogueFwdINS6_IJSA_NS7_ILi256EEESB_EEES9_SE_SG_Li256ELb0ELb1ELb0ELb0EEENS1_30DynamicPersistentTileSchedulerILi256ELi128ELb0ELb1ELb1EEEEEEEEEvNT_6ParamsE,"a",@progbits
	.sectionflags	@""
	.align	4
.nv.constant0._ZN7cutlass13device_kernelIN5flash11enable_sm90INS1_16FlashAttnFwdSm90INS1_25CollectiveMainloopFwdSm90ILi2EN4cute5tupleIJNS5_1CILi1EEES8_S8_EEENS6_IJNS7_ILi128EEENS7_ILi96EEENS7_ILi64EEEEEELi256ENS_6half_tEfNS_4arch4Sm90ELb0ELb1ELb1ELb0ELb0ELb0ELb1ELb1ELb0ELb1ELb0ELb0EEENS1_21CollectiveEpilogueFwdINS6_IJSA_NS7_ILi256EEESB_EEES9_SE_SG_Li256ELb0ELb1ELb0ELb0EEENS1_30DynamicPersistentTileSchedulerILi256ELi128ELb0ELb1ELb1EEEEEEEEEvNT_6ParamsE:
	.zero		3584


//--------------------- .nv.constant0._ZN7cutlass13device_kernelIN5flash11enable_sm90INS1_16FlashAttnFwdSm90INS1_25CollectiveMainloopFwdSm90ILi2EN4cute5tupleIJNS5_1CILi1EEES8_S8_EEENS6_IJNS7_ILi128EEENS7_ILi96EEENS7_ILi64EEEEEELi256ENS_6half_tEfNS_4arch4Sm90ELb0ELb1ELb1ELb1ELb0ELb0ELb0ELb1ELb0ELb1ELb0ELb0EEENS1_21CollectiveEpilogueFwdINS6_IJSA_NS7_ILi256EEESB_EEES9_SE_SG_Li256ELb1ELb1ELb0ELb0EEENS1_36VarlenDynamicPersistentTileSchedulerILi128ELi96ELi256ELi128ELb0ELb1ELb1ELb1ELb0ELb1EEEEEEEEEvNT_6ParamsE --------------------------
	.section	.nv.constant0._ZN7cutlass13device_kernelIN5flash11enable_sm90INS1_16FlashAttnFwdSm90INS1_25CollectiveMainloopFwdSm90ILi2EN4cute5tupleIJNS5_1CILi1EEES8_S8_EEENS6_IJNS7_ILi128EEENS7_ILi96EEENS7_ILi64EEEEEELi256ENS_6half_tEfNS_4arch4Sm90ELb0ELb1ELb1ELb1ELb0ELb0ELb0ELb1ELb0ELb1ELb0ELb0EEENS1_21CollectiveEpilogueFwdINS6_IJSA_NS7_ILi256EEESB_EEES9_SE_SG_Li256ELb1ELb1ELb0ELb0EEENS1_36VarlenDynamicPersistentTileSchedulerILi128ELi96ELi256ELi128ELb0ELb1ELb1ELb1ELb0ELb1EEEEEEEEEvNT_6ParamsE,"a",@progbits
	.sectionflags	@""
	.align	4
.nv.constant0._ZN7cutlass13device_kernelIN5flash11enable_sm90INS1_16FlashAttnFwdSm90INS1_25CollectiveMainloopFwdSm90ILi2EN4cute5tupleIJNS5_1CILi1EEES8_S8_EEENS6_IJNS7_ILi128EEENS7_ILi96EEENS7_ILi64EEEEEELi256ENS_6half_tEfNS_4arch4Sm90ELb0ELb1ELb1ELb1ELb0ELb0ELb0ELb1ELb0ELb1ELb0ELb0EEENS1_21CollectiveEpilogueFwdINS6_IJSA_NS7_ILi256EEESB_EEES9_SE_SG_Li256ELb1ELb1ELb0ELb0EEENS1_36VarlenDynamicPersistentTileSchedulerILi128ELi96ELi256ELi128ELb0ELb1ELb1ELb1ELb0ELb1EEEEEEEEEvNT_6ParamsE:
	.zero		3328


//--------------------- .nv.constant0._ZN7cutlass13device_kernelIN5flash11enable_sm90INS1_16FlashAttnFwdSm90INS1_25CollectiveMainloopFwdSm90ILi2EN4cute5tupleIJNS5_1CILi1EEES8_S8_EEENS6_IJNS7_ILi128EEENS7_ILi96EEENS7_ILi64EEEEEELi256ENS_6half_tEfNS_4arch4Sm90ELb0ELb1ELb1ELb1ELb0ELb1ELb0ELb1ELb0ELb1ELb0ELb0EEENS1_21CollectiveEpilogueFwdINS6_IJSA_NS7_ILi256EEESB_EEES9_SE_SG_Li256ELb1ELb1ELb0ELb0EEENS1_36VarlenDynamicPersistentTileSchedulerILi128ELi96ELi256ELi128ELb0ELb1ELb1ELb1ELb0ELb1EEEEEEEEEvNT_6ParamsE --------------------------
	.section	.nv.constant0._ZN7cutlass13device_kernelIN5flash11enable_sm90INS1_16FlashAttnFwdSm90INS1_25CollectiveMainloopFwdSm90ILi2EN4cute5tupleIJNS5_1CILi1EEES8_S8_EEENS6_IJNS7_ILi128EEENS7_ILi96EEENS7_ILi64EEEEEELi256ENS_6half_tEfNS_4arch4Sm90ELb0ELb1ELb1ELb1ELb0ELb1ELb0ELb1ELb0ELb1ELb0ELb0EEENS1_21CollectiveEpilogueFwdINS6_IJSA_NS7_ILi256EEESB_EEES9_SE_SG_Li256ELb1ELb1ELb0ELb0EEENS1_36VarlenDynamicPersistentTileSchedulerILi128ELi96ELi256ELi128ELb0ELb1ELb1ELb1ELb0ELb1EEEEEEEEEvNT_6ParamsE,"a",@progbits
	.sectionflags	@""
	.align	4
.nv.constant0._ZN7cutlass13device_kernelIN5flash11enable_sm90INS1_16FlashAttnFwdSm90INS1_25CollectiveMainloopFwdSm90ILi2EN4cute5tupleIJNS5_1CILi1EEES8_S8_EEENS6_IJNS7_ILi128EEENS7_ILi96EEENS7_ILi64EEEEEELi256ENS_6half_tEfNS_4arch4Sm90ELb0ELb1ELb1ELb1ELb0ELb1ELb0ELb1ELb0ELb1ELb0ELb0EEENS1_21CollectiveEpilogueFwdINS6_IJSA_NS7_ILi256EEESB_EEES9_SE_SG_Li256ELb1ELb1ELb0ELb0EEENS1_36VarlenDynamicPersistentTileSchedulerILi128ELi96ELi256ELi128ELb0ELb1ELb1ELb1ELb0ELb1EEEEEEEEEvNT_6ParamsE:
	.zero		3328


//--------------------- .nv.constant0._ZN7cutlass13device_kernelIN5flash11enable_sm90INS1_16FlashAttnFwdSm90INS1_25CollectiveMainloopFwdSm90ILi2EN4cute5tupleIJNS5_1CILi1EEES8_S8_EEENS6_IJNS7_ILi128EEENS7_ILi96EEENS7_ILi64EEEEEELi256ENS_6half_tEfNS_4arch4Sm90ELb0ELb1ELb1ELb1ELb0ELb0ELb1ELb1ELb0ELb1ELb0ELb0EEENS1_21CollectiveEpilogueFwdINS6_IJSA_NS7_ILi256EEESB_EEES9_SE_SG_Li256ELb1ELb1ELb0ELb0EEENS1_36VarlenDynamicPersistentTileSchedulerILi128ELi96ELi256ELi128ELb0ELb1ELb1ELb1ELb0ELb1EEEEEEEEEvNT_6ParamsE --------------------------
	.section	.nv.constant0._ZN7cutlass13device_kernelIN5flash11enable_sm90INS1_16FlashAttnFwdSm90INS1_25CollectiveMainloopFwdSm90ILi2EN4cute5tupleIJNS5_1CILi1EEES8_S8_EEENS6_IJNS7_ILi128EEENS7_ILi96EEENS7_ILi64EEEEEELi256ENS_6half_tEfNS_4arch4Sm90ELb0ELb1ELb1ELb1ELb0ELb0ELb1ELb1ELb0ELb1ELb0ELb0EEENS1_21CollectiveEpilogueFwdINS6_IJSA_NS7_ILi256EEESB_EEES9_SE_SG_Li256ELb1ELb1ELb0ELb0EEENS1_36VarlenDynamicPersistentTileSchedulerILi128ELi96ELi256ELi128ELb0ELb1ELb1ELb1ELb0ELb1EEEEEEEEEvNT_6ParamsE,"a",@progbits
	.sectionflags	@""
	.align	4
.nv.constant0._ZN7cutlass13device_kernelIN5flash11enable_sm90INS1_16FlashAttnFwdSm90INS1_25CollectiveMainloopFwdSm90ILi2EN4cute5tupleIJNS5_1CILi1EEES8_S8_EEENS6_IJNS7_ILi128EEENS7_ILi96EEENS7_ILi64EEEEEELi256ENS_6half_tEfNS_4arch4Sm90ELb0ELb1ELb1ELb1ELb0ELb0ELb1ELb1ELb0ELb1ELb0ELb0EEENS1_21CollectiveEpilogueFwdINS6_IJSA_NS7_ILi256EEESB_EEES9_SE_SG_Li256ELb1ELb1ELb0ELb0EEENS1_36VarlenDynamicPersistentTileSchedulerILi128ELi96ELi256ELi128ELb0ELb1ELb1ELb1ELb0ELb1EEEEEEEEEvNT_6ParamsE:
	.zero		3584


//--------------------- .nv.constant0._ZN7cutlass13device_kernelIN5flash11enable_sm90INS1_16FlashAttnFwdSm90INS1_25CollectiveMainloopFwdSm90ILi2EN4cute5tupleIJNS5_1CILi1EEES8_S8_EEENS6_IJNS7_ILi128EEENS7_ILi96EEENS7_ILi64EEEEEELi256ENS_6half_tEfNS_4arch4Sm90ELb0ELb1ELb1ELb1ELb0ELb1ELb1ELb1ELb0ELb1ELb0ELb0EEENS1_21CollectiveEpilogueFwdINS6_IJSA_NS7_ILi256EEESB_EEES9_SE_SG_Li256ELb1ELb1ELb0ELb0EEENS1_36VarlenDynamicPersistentTileSchedulerILi128ELi96ELi256ELi128ELb0ELb1ELb1ELb1ELb0ELb1EEEEEEEEEvNT_6ParamsE --------------------------
	.section	.nv.constant0._ZN7cutlass13device_kernelIN5flash11enable_sm90INS1_16FlashAttnFwdSm90INS1_25CollectiveMainloopFwdSm90ILi2EN4cute5tupleIJNS5_1CILi1EEES8_S8_EEENS6_IJNS7_ILi128EEENS7_ILi96EEENS7_ILi64EEEEEELi256ENS_6half_tEfNS_4arch4Sm90ELb0ELb1ELb1ELb1ELb0ELb1ELb1ELb1ELb0ELb1ELb0ELb0EEENS1_21CollectiveEpilogueFwdINS6_IJSA_NS7_ILi256EEESB_EEES9_SE_SG_Li256ELb1ELb1ELb0ELb0EEENS1_36VarlenDynamicPersistentTileSchedulerILi128ELi96ELi256ELi128ELb0ELb1ELb1ELb1ELb0ELb1EEEEEEEEEvNT_6ParamsE,"a",@progbits
	.sectionflags	@""
	.align	4
.nv.constant0._ZN7cutlass13device_kernelIN5flash11enable_sm90INS1_16FlashAttnFwdSm90INS1_25CollectiveMainloopFwdSm90ILi2EN4cute5tupleIJNS5_1CILi1EEES8_S8_EEENS6_IJNS7_ILi128EEENS7_ILi96EEENS7_ILi64EEEEEELi256ENS_6half_tEfNS_4arch4Sm90ELb0ELb1ELb1ELb1ELb0ELb1ELb1ELb1ELb0ELb1ELb0ELb0EEENS1_21CollectiveEpilogueFwdINS6_IJSA_NS7_ILi256EEESB_EEES9_SE_SG_Li256ELb1ELb1ELb0ELb0EEENS1_36VarlenDynamicPersistentTileSchedulerILi128ELi96ELi256ELi128ELb0ELb1ELb1ELb1ELb0ELb1EEEEEEEEEvNT_6ParamsE:
	.zero		3584


//--------------------- .nv.constant0._ZN7cutlass13device_kernelIN5flash11enable_sm90INS1_16FlashAttnFwdSm90INS1_25CollectiveMainloopFwdSm90ILi2EN4cute5tupleIJNS5_1CILi1EEES8_S8_EEENS6_IJNS7_ILi128EEENS7_ILi96EEENS7_ILi64EEEEEELi256ENS_6half_tEfNS_4arch4Sm90ELb1ELb0ELb1ELb0ELb0ELb0ELb0ELb1ELb0ELb1ELb0ELb0EEENS1_21CollectiveEpilogueFwdINS6_IJSA_NS7_ILi256EEESB_EEES9_SE_SG_Li256ELb0ELb1ELb0ELb0EEENS1_30DynamicPersistentTileSchedulerILi256ELi128ELb0ELb1ELb1EEEEEEEEEvNT_6ParamsE --------------------------
	.section	.nv.constant0._ZN7cutlass13device_kernelIN5flash11enable_sm90INS1_16FlashAttnFwdSm90INS1_25CollectiveMainloopFwdSm90ILi2EN4cute5tupleIJNS5_1CILi1EEES8_S8_EEENS6_IJNS7_ILi128EEENS7_ILi96EEENS7_ILi64EEEEEELi256ENS_6half_tEfNS_4arch4Sm90ELb1ELb0ELb1ELb0ELb0ELb0ELb0ELb1ELb0ELb1ELb0ELb0EEENS1_21CollectiveEpilogueFwdINS6_IJSA_NS7_ILi256EEESB_EEES9_SE_SG_Li256ELb0ELb1ELb0ELb0EEENS1_30DynamicPersistentTileSchedulerILi256ELi128ELb0ELb1ELb1EEEEEEEEEvNT_6ParamsE,"a",@progbits
	.sectionflags	@""
	.align	4
.nv.constant0._ZN7cutlass13device_kernelIN5flash11enable_sm90INS1_16FlashAttnFwdSm90INS1_25CollectiveMainloopFwdSm90ILi2EN4cute5tupleIJNS5_1CILi1EEES8_S8_EEENS6_IJNS7_ILi128EEENS7_ILi96EEENS7_ILi64EEEEEELi256ENS_6half_tEfNS_4arch4Sm90ELb1ELb0ELb1ELb0ELb0ELb0ELb0ELb1ELb0ELb1ELb0ELb0EEENS1_21CollectiveEpilogueFwdINS6_IJSA_NS7_ILi256EEESB_EEES9_SE_SG_Li256ELb0ELb1ELb0ELb0EEENS1_30DynamicPersistentTileSchedulerILi256ELi128ELb0ELb1ELb1EEEEEEEEEvNT_6ParamsE:
	.zero		3328


//--------------------- .nv.constant0._ZN7cutlass13device_kernelIN5flash11enable_sm90INS1_16FlashAttnFwdSm90INS1_25CollectiveMainloopFwdSm90ILi2EN4cute5tupleIJNS5_1CILi1EEES8_S8_EEENS6_IJNS7_ILi128EEENS7_ILi96EEENS7_ILi64EEEEEELi256ENS_6half_tEfNS_4arch4Sm90ELb1ELb0ELb1ELb0ELb0ELb0ELb1ELb1ELb0ELb1ELb0ELb0EEENS1_21CollectiveEpilogueFwdINS6_IJSA_NS7_ILi256EEESB_EEES9_SE_SG_Li256ELb0ELb1ELb0ELb0EEENS1_30DynamicPersistentTileSchedulerILi256ELi128ELb0ELb1ELb1EEEEEEEEEvNT_6ParamsE --------------------------
	.section	.nv.constant0._ZN7cutlass13device_kernelIN5flash11enable_sm90INS1_16FlashAttnFwdSm90INS1_25CollectiveMainloopFwdSm90ILi2EN4cute5tupleIJNS5_1CILi1EEES8_S8_EEENS6_IJNS7_ILi128EEENS7_ILi96EEENS7_ILi64EEEEEELi256ENS_6half_tEfNS_4arch4Sm90ELb1ELb0ELb1ELb0ELb0ELb0ELb1ELb1ELb0ELb1ELb0ELb0EEENS1_21CollectiveEpilogueFwdINS6_IJSA_NS7_ILi256EEESB_EEES9_SE_SG_Li256ELb0ELb1ELb0ELb0EEENS1_30DynamicPersistentTileSchedulerILi256ELi128ELb0ELb1ELb1EEEEEEEEEvNT_6ParamsE,"a",@progbits
	.sectionflags	@""
	.align	4
.nv.constant0._ZN7cutlass13device_kernelIN5flash11enable_sm90INS1_16FlashAttnFwdSm90INS1_25CollectiveMainloopFwdSm90ILi2EN4cute5tupleIJNS5_1CILi1EEES8_S8_EEENS6_IJNS7_ILi128EEENS7_ILi96EEENS7_ILi64EEEEEELi256ENS_6half_tEfNS_4arch4Sm90ELb1ELb0ELb1ELb0ELb0ELb0ELb1ELb1ELb0ELb1ELb0ELb0EEENS1_21CollectiveEpilogueFwdINS6_IJSA_NS7_ILi256EEESB_EEES9_SE_SG_Li256ELb0ELb1ELb0ELb0EEENS1_30DynamicPersistentTileSchedulerILi256ELi128ELb0ELb1ELb1EEEEEEEEEvNT_6ParamsE:
	.zero		3584


//--------------------- .nv.constant0._ZN7cutlass13device_kernelIN5flash11enable_sm90INS1_16FlashAttnFwdSm90INS1_25CollectiveMainloopFwdSm90ILi2EN4cute5tupleIJNS5_1CILi1EEES8_S8_EEENS6_IJNS7_ILi128EEENS7_ILi96EEENS7_ILi64EEEEEELi256ENS_6half_tEfNS_4arch4Sm90ELb1ELb0ELb1ELb1ELb0ELb0ELb0ELb1ELb0ELb1ELb0ELb0EEENS1_21CollectiveEpilogueFwdINS6_IJSA_NS7_ILi256EEESB_EEES9_SE_SG_Li256ELb1ELb1ELb0ELb0EEENS1_36VarlenDynamicPersistentTileSchedulerILi128ELi96ELi256ELi128ELb0ELb1ELb1ELb1ELb1ELb1EEEEEEEEEvNT_6ParamsE --------------------------
	.section	.nv.constant0._ZN7cutlass13device_kernelIN5flash11enable_sm90INS1_16FlashAttnFwdSm90INS1_25CollectiveMainloopFwdSm90ILi2EN4cute5tupleIJNS5_1CILi1EEES8_S8_EEENS6_IJNS7_ILi128EEENS7_ILi96EEENS7_ILi64EEEEEELi256ENS_6half_tEfNS_4arch4Sm90ELb1ELb0ELb1ELb1ELb0ELb0ELb0ELb1ELb0ELb1ELb0ELb0EEENS1_21CollectiveEpilogueFwdINS6_IJSA_NS7_ILi256EEESB_EEES9_SE_SG_Li256ELb1ELb1ELb0ELb0EEENS1_36VarlenDynamicPersistentTileSchedulerILi128ELi96ELi256ELi128ELb0ELb1ELb1ELb1ELb1ELb1EEEEEEEEEvNT_6ParamsE,"a",@progbits
	.sectionflags	@""
	.align	4
.nv.constant0._ZN7cutlass13device_kernelIN5flash11enable_sm90INS1_16FlashAttnFwdSm90INS1_25CollectiveMainloopFwdSm90ILi2EN4cute5tupleIJNS5_1CILi1EEES8_S8_EEENS6_IJNS7_ILi128EEENS7_ILi96EEENS7_ILi64EEEEEELi256ENS_6half_tEfNS_4arch4Sm90ELb1ELb0ELb1ELb1ELb0ELb0ELb0ELb1ELb0ELb1ELb0ELb0EEENS1_21CollectiveEpilogueFwdINS6_IJSA_NS7_ILi256EEESB_EEES9_SE_SG_Li256ELb1ELb1ELb0ELb0EEENS1_36VarlenDynamicPersistentTileSchedulerILi128ELi96ELi256ELi128ELb0ELb1ELb1ELb1ELb1ELb1EEEEEEEEEvNT_6ParamsE:
	.zero		3328


//--------------------- .nv.constant0._ZN7cutlass13device_kernelIN5flash11enable_sm90INS1_16FlashAttnFwdSm90INS1_25CollectiveMainloopFwdSm90ILi2EN4cute5tupleIJNS5_1CILi1EEES8_S8_EEENS6_IJNS7_ILi128EEENS7_ILi96EEENS7_ILi64EEEEEELi256ENS_6half_tEfNS_4arch4Sm90ELb1ELb0ELb1ELb1ELb0ELb1ELb0ELb1ELb0ELb1ELb0ELb0EEENS1_21CollectiveEpilogueFwdINS6_IJSA_NS7_ILi256EEESB_EEES9_SE_SG_Li256ELb1ELb1ELb0ELb0EEENS1_36VarlenDynamicPersistentTileSchedulerILi128ELi96ELi256ELi128ELb0ELb1ELb1ELb1ELb1ELb1EEEEEEEEEvNT_6ParamsE --------------------------
	.section	.nv.constant0._ZN7cutlass13device_kernelIN5flash11enable_sm90INS1_16FlashAttnFwdSm90INS1_25CollectiveMainloopFwdSm90ILi2EN4cute5tupleIJNS5_1CILi1EEES8_S8_EEENS6_IJNS7_ILi128EEENS7_ILi96EEENS7_ILi64EEEEEELi256ENS_6half_tEfNS_4arch4Sm90ELb1ELb0ELb1ELb1ELb0ELb1ELb0ELb1ELb0ELb1ELb0ELb0EEENS1_21CollectiveEpilogueFwdINS6_IJSA_NS7_ILi256EEESB_EEES9_SE_SG_Li256ELb1ELb1ELb0ELb0EEENS1_36VarlenDynamicPersistentTileSchedulerILi128ELi96ELi256ELi128ELb0ELb1ELb1ELb1ELb1ELb1EEEEEEEEEvNT_6ParamsE,"a",@progbits
	.sectionflags	@""
	.align	4
.nv.constant0._ZN7cutlass13device_kernelIN5flash11enable_sm90INS1_16FlashAttnFwdSm90INS1_25CollectiveMainloopFwdSm90ILi2EN4cute5tupleIJNS5_1CILi1EEES8_S8_EEENS6_IJNS7_ILi128EEENS7_ILi96EEENS7_ILi64EEEEEELi256ENS_6half_tEfNS_4arch4Sm90ELb1ELb0ELb1ELb1ELb0ELb1ELb0ELb1ELb0ELb1ELb0ELb0EEENS1_21CollectiveEpilogueFwdINS6_IJSA_NS7_ILi256EEESB_EEES9_SE_SG_Li256ELb1ELb1ELb0ELb0EEENS1_36VarlenDynamicPersistentTileSchedulerILi128ELi96ELi256ELi128ELb0ELb1ELb1ELb1ELb1ELb1EEEEEEEEEvNT_6ParamsE:
	.zero		3328


//--------------------- .nv.constant0._ZN7cutlass13device_kernelIN5flash11enable_sm90INS1_16FlashAttnFwdSm90INS1_25CollectiveMainloopFwdSm90ILi2EN4cute5tupleIJNS5_1CILi1EEES8_S8_EEENS6_IJNS7_ILi128EEENS7_ILi96EEENS7_ILi64EEEEEELi256ENS_6half_tEfNS_4arch4Sm90ELb1ELb0ELb1ELb1ELb0ELb0ELb1ELb1ELb0ELb1ELb0ELb0EEENS1_21CollectiveEpilogueFwdINS6_IJSA_NS7_ILi256EEESB_EEES9_SE_SG_Li256ELb1ELb1ELb0ELb0EEENS1_36VarlenDynamicPersistentTileSchedulerILi128ELi96ELi256ELi128ELb0ELb1ELb1ELb1ELb1ELb1EEEEEEEEEvNT_6ParamsE --------------------------
	.section	.nv.constant0._ZN7cutlass13device_kernelIN5flash11enable_sm90INS1_16FlashAttnFwdSm90INS1_25CollectiveMainloopFwdSm90ILi2EN4cute5tupleIJNS5_1CILi1EEES8_S8_EEENS6_IJNS7_ILi128EEENS7_ILi96EEENS7_ILi64EEEEEELi256ENS_6half_tEfNS_4arch4Sm90ELb1ELb0ELb1ELb1ELb0ELb0ELb1ELb1ELb0ELb1ELb0ELb0EEENS1_21CollectiveEpilogueFwdINS6_IJSA_NS7_ILi256EEESB_EEES9_SE_SG_Li256ELb1ELb1ELb0ELb0EEENS1_36VarlenDynamicPersistentTileSchedulerILi128ELi96ELi256ELi128ELb0ELb1ELb1ELb1ELb1ELb1EEEEEEEEEvNT_6ParamsE,"a",@progbits
	.sectionflags	@""
	.align	4
.nv.constant0._ZN7cutlass13device_kernelIN5flash11enable_sm90INS1_16FlashAttnFwdSm90INS1_25CollectiveMainloopFwdSm90ILi2EN4cute5tupleIJNS5_1CILi1EEES8_S8_EEENS6_IJNS7_ILi128EEENS7_ILi96EEENS7_ILi64EEEEEELi256ENS_6half_tEfNS_4arch4Sm90ELb1ELb0ELb1ELb1ELb0ELb0ELb1ELb1ELb0ELb1ELb0ELb0EEENS1_21CollectiveEpilogueFwdINS6_IJSA_NS7_ILi256EEESB_EEES9_SE_SG_Li256ELb1ELb1ELb0ELb0EEENS1_36VarlenDynamicPersistentTileSchedulerILi128ELi96ELi256ELi128ELb0ELb1ELb1ELb1ELb1ELb1EEEEEEEEEvNT_6ParamsE:
	.zero		3584


//--------------------- .nv.constant0._ZN7cutlass13device_kernelIN5flash11enable_sm90INS1_16FlashAttnFwdSm90INS1_25CollectiveMainloopFwdSm90ILi2EN4cute5tupleIJNS5_1CILi1EEES8_S8_EEENS6_IJNS7_ILi128EEENS7_ILi96EEENS7_ILi64EEEEEELi256ENS_6half_tEfNS_4arch4Sm90ELb1ELb0ELb1ELb1ELb0ELb1ELb1ELb1ELb0ELb1ELb0ELb0EEENS1_21CollectiveEpilogueFwdINS6_IJSA_NS7_ILi256EEESB_EEES9_SE_SG_Li256ELb1ELb1ELb0ELb0EEENS1_36VarlenDynamicPersistentTileSchedulerILi128ELi96ELi256ELi128ELb0ELb1ELb1ELb1ELb1ELb1EEEEEEEEEvNT_6ParamsE --------------------------
	.section	.nv.constant0._ZN7cutlass13device_kernelIN5flash11enable_sm90INS1_16FlashAttnFwdSm90INS1_25CollectiveMainloopFwdSm90ILi2EN4cute5tupleIJNS5_1CILi1EEES8_S8_EEENS6_IJNS7_ILi128EEENS7_ILi96EEENS7_ILi64EEEEEELi256ENS_6half_tEfNS_4arch4Sm90ELb1ELb0ELb1ELb1ELb0ELb1ELb1ELb1ELb0ELb1ELb0ELb0EEENS1_21CollectiveEpilogueFwdINS6_IJSA_NS7_ILi256EEESB_EEES9_SE_SG_Li256ELb1ELb1ELb0ELb0EEENS1_36VarlenDynamicPersistentTileSchedulerILi128ELi96ELi256ELi128ELb0ELb1ELb1ELb1ELb1ELb1EEEEEEEEEvNT_6ParamsE,"a",@progbits
	.sectionflags	@""
	.align	4
.nv.constant0._ZN7cutlass13device_kernelIN5flash11enable_sm90INS1_16FlashAttnFwdSm90INS1_25CollectiveMainloopFwdSm90ILi2EN4cute5tupleIJNS5_1CILi1EEES8_S8_EEENS6_IJNS7_ILi128EEENS7_ILi96EEENS7_ILi64EEEEEELi256ENS_6half_tEfNS_4arch4Sm90ELb1ELb0ELb1ELb1ELb0ELb1ELb1ELb1ELb0ELb1ELb0ELb0EEENS1_21CollectiveEpilogueFwdINS6_IJSA_NS7_ILi256EEESB_EEES9_SE_SG_Li256ELb1ELb1ELb0ELb0EEENS1_36VarlenDynamicPersistentTileSchedulerILi128ELi96ELi256ELi128ELb0ELb1ELb1ELb1ELb1ELb1EEEEEEEEEvNT_6ParamsE:
	.zero		3584


//--------------------- SYMBOLS --------------------------

	.type		.nv.reservedSmem.offset0,@object
	.size		.nv.reservedSmem.offset0,0x4
	.type		__assertfail,@function
